	.target	sm_90a

	.elftype	@"ET_EXEC"


//--------------------- .note.nv.tkinfo           --------------------------
	.section	.note.nv.tkinfo,"",@"SHT_NOTE"
	.sectionflags	@"SHF_NOTE_NV_TKINFO"
	.tkinfo
        /*0018*/ 	.word	0x00000002
        /*0030*/ 	.string	""
        /*0030*/ 	.string	"ptxas"
        /*0030*/ 	.string	"Cuda compilation tools, release 13.0, V13.0.88"
        /*0030*/ 	.string	"Build cuda_13.0.r13.0/compiler.36424714_0"
        /*0030*/ 	.string	"-arch sm_90a -m 64 "



//--------------------- .note.nv.cuinfo           --------------------------
	.section	.note.nv.cuinfo,"",@"SHT_NOTE"
	.sectionflags	@"SHF_NOTE_NV_CUINFO"
        /*0018*/ 	.short	0x0002
        /*001a*/ 	.short	0x005a
        /*001c*/ 	.short	0x0082
	.zero		2


//--------------------- .nv.info                  --------------------------
	.section	.nv.info,"",@"SHT_CUDA_INFO"
	.align	4


	//----- nvinfo : EIATTR_REGCOUNT
	.align		4
        /*0000*/ 	.byte	0x04, 0x2f
        /*0002*/ 	.short	(.L_59 - .L_58)
	.align		4
.L_58:
        /*0004*/ 	.word	index@(_ZN7cutlass13device_kernelIN5flash11enable_sm90INS1_16FlashAttnFwdSm90INS1_25CollectiveMainloopFwdSm90ILi2EN4cute5tupleIJNS5_1CILi1EEES8_S8_EEENS6_IJNS7_ILi192EEENS7_ILi160EEENS7_ILi64EEEEEELi64ENS_12float_e4m3_tEfNS_4arch4Sm90ELb1ELb0ELb1ELb1ELb0ELb1ELb0ELb1ELb1ELb0ELb0ELb0EEENS1_21CollectiveEpilogueFwdINS6_IJSA_SC_SB_EEES9_NS_10bfloat16_tESG_Li384ELb1ELb0ELb0ELb1EEENS1_36VarlenDynamicPersistentTileSchedulerILi192ELi160ELi384ELi128ELb0ELb0ELb1ELb1ELb1ELb1EEEEEEEEEvNT_6ParamsE)
        /*0008*/ 	.word	0x00000080


	//----- nvinfo : EIATTR_FRAME_SIZE
	.align		4
.L_59:
        /*000c*/ 	.byte	0x04, 0x11
        /*000e*/ 	.short	(.L_61 - .L_60)
	.align		4
.L_60:
        /*0010*/ 	.word	index@(_ZN7cutlass13device_kernelIN5flash11enable_sm90INS1_16FlashAttnFwdSm90INS1_25CollectiveMainloopFwdSm90ILi2EN4cute5tupleIJNS5_1CILi1EEES8_S8_EEENS6_IJNS7_ILi192EEENS7_ILi160EEENS7_ILi64EEEEEELi64ENS_12float_e4m3_tEfNS_4arch4Sm90ELb1ELb0ELb1ELb1ELb0ELb1ELb0ELb1ELb1ELb0ELb0ELb0EEENS1_21CollectiveEpilogueFwdINS6_IJSA_SC_SB_EEES9_NS_10bfloat16_tESG_Li384ELb1ELb0ELb0ELb1EEENS1_36VarlenDynamicPersistentTileSchedulerILi192ELi160ELi384ELi128ELb0ELb0ELb1ELb1ELb1ELb1EEEEEEEEEvNT_6ParamsE)
        /*0014*/ 	.word	0x00000070


	//----- nvinfo : EIATTR_REGCOUNT
	.align		4
.L_61:
        /*0018*/ 	.byte	0x04, 0x2f
        /*001a*/ 	.short	(.L_63 - .L_62)
	.align		4
.L_62:
        /*001c*/ 	.word	index@(_ZN7cutlass13device_kernelIN5flash11enable_sm90INS1_16FlashAttnFwdSm90INS1_25CollectiveMainloopFwdSm90ILi2EN4cute5tupleIJNS5_1CILi1EEES8_S8_EEENS6_IJNS7_ILi192EEENS7_ILi160EEENS7_ILi64EEEEEELi64ENS_12float_e4m3_tEfNS_4arch4Sm90ELb1ELb0ELb1ELb1ELb0ELb0ELb0ELb1ELb1ELb0ELb0ELb0EEENS1_21CollectiveEpilogueFwdINS6_IJSA_SC_SB_EEES9_NS_10bfloat16_tESG_Li384ELb1ELb0ELb0ELb1EEENS1_36VarlenDynamicPersistentTileSchedulerILi192ELi160ELi384ELi128ELb0ELb0ELb1ELb1ELb1ELb1EEEEEEEEEvNT_6ParamsE)
        /*0020*/ 	.word	0x00000080


	//----- nvinfo : EIATTR_FRAME_SIZE
	.align		4
.L_63:
        /*0024*/ 	.byte	0x04, 0x11
        /*0026*/ 	.short	(.L_65 - .L_64)
	.align		4
.L_64:
        /*0028*/ 	.word	index@(_ZN7cutlass13device_kernelIN5flash11enable_sm90INS1_16FlashAttnFwdSm90INS1_25CollectiveMainloopFwdSm90ILi2EN4cute5tupleIJNS5_1CILi1EEES8_S8_EEENS6_IJNS7_ILi192EEENS7_ILi160EEENS7_ILi64EEEEEELi64ENS_12float_e4m3_tEfNS_4arch4Sm90ELb1ELb0ELb1ELb1ELb0ELb0ELb0ELb1ELb1ELb0ELb0ELb0EEENS1_21CollectiveEpilogueFwdINS6_IJSA_SC_SB_EEES9_NS_10bfloat16_tESG_Li384ELb1ELb0ELb0ELb1EEENS1_36VarlenDynamicPersistentTileSchedulerILi192ELi160ELi384ELi128ELb0ELb0ELb1ELb1ELb1ELb1EEEEEEEEEvNT_6ParamsE)
        /*002c*/ 	.word	0x00000008


	//----- nvinfo : EIATTR_REGCOUNT
	.align		4
.L_65:
        /*0030*/ 	.byte	0x04, 0x2f
        /*0032*/ 	.short	(.L_67 - .L_66)
	.align		4
.L_66:
        /*0034*/ 	.word	index@(_ZN7cutlass13device_kernelIN5flash11enable_sm90INS1_16FlashAttnFwdSm90INS1_25CollectiveMainloopFwdSm90ILi2EN4cute5tupleIJNS5_1CILi1EEES8_S8_EEENS6_IJNS7_ILi192EEENS7_ILi160EEENS7_ILi64EEEEEELi64ENS_12float_e4m3_tEfNS_4arch4Sm90ELb1ELb0ELb1ELb0ELb0ELb0ELb0ELb1ELb1ELb0ELb0ELb0EEENS1_21CollectiveEpilogueFwdINS6_IJSA_SC_SB_EEES9_NS_10bfloat16_tESG_Li384ELb0ELb0ELb0ELb1EEENS1_30DynamicPersistentTileSchedulerILi384ELi128ELb0ELb0ELb1EEEEEEEEEvNT_6ParamsE)
        /*0038*/ 	.word	0x00000080


	//----- nvinfo : EIATTR_FRAME_SIZE
	.align		4
.L_67:
        /*003c*/ 	.byte	0x04, 0x11
        /*003e*/ 	.short	(.L_69 - .L_68)
	.align		4
.L_68:
        /*0040*/ 	.word	index@(_ZN7cutlass13device_kernelIN5flash11enable_sm90INS1_16FlashAttnFwdSm90INS1_25CollectiveMainloopFwdSm90ILi2EN4cute5tupleIJNS5_1CILi1EEES8_S8_EEENS6_IJNS7_ILi192EEENS7_ILi160EEENS7_ILi64EEEEEELi64ENS_12float_e4m3_tEfNS_4arch4Sm90ELb1ELb0ELb1ELb0ELb0ELb0ELb0ELb1ELb1ELb0ELb0ELb0EEENS1_21CollectiveEpilogueFwdINS6_IJSA_SC_SB_EEES9_NS_10bfloat16_tESG_Li384ELb0ELb0ELb0ELb1EEENS1_30DynamicPersistentTileSchedulerILi384ELi128ELb0ELb0ELb1EEEEEEEEEvNT_6ParamsE)
        /*0044*/ 	.word	0x00000010


	//----- nvinfo : EIATTR_REGCOUNT
	.align		4
.L_69:
        /*0048*/ 	.byte	0x04, 0x2f
        /*004a*/ 	.short	(.L_71 - .L_70)
	.align		4
.L_70:
        /*004c*/ 	.word	index@(_ZN7cutlass13device_kernelIN5flash11enable_sm90INS1_16FlashAttnFwdSm90INS1_25CollectiveMainloopFwdSm90ILi2EN4cute5tupleIJNS5_1CILi1EEES8_S8_EEENS6_IJNS7_ILi192EEENS7_ILi160EEENS7_ILi64EEEEEELi64ENS_12float_e4m3_tEfNS_4arch4Sm90ELb0ELb1ELb1ELb1ELb0ELb1ELb0ELb1ELb1ELb0ELb0ELb0EEENS1_21CollectiveEpilogueFwdINS6_IJSA_SC_SB_EEES9_NS_10bfloat16_tESG_Li384ELb1ELb0ELb0ELb1EEENS1_36VarlenDynamicPersistentTileSchedulerILi192ELi160ELi384ELi128ELb0ELb0ELb1ELb1ELb0ELb1EEEEEEEEEvNT_6ParamsE)
        /*0050*/ 	.word	0x00000080


	//----- nvinfo : EIATTR_FRAME_SIZE
	.align		4
.L_71:
        /*0054*/ 	.byte	0x04, 0x11
        /*0056*/ 	.short	(.L_73 - .L_72)
	.align		4
.L_72:
        /*0058*/ 	.word	index@(_ZN7cutlass13device_kernelIN5flash11enable_sm90INS1_16FlashAttnFwdSm90INS1_25CollectiveMainloopFwdSm90ILi2EN4cute5tupleIJNS5_1CILi1EEES8_S8_EEENS6_IJNS7_ILi192EEENS7_ILi160EEENS7_ILi64EEEEEELi64ENS_12float_e4m3_tEfNS_4arch4Sm90ELb0ELb1ELb1ELb1ELb0ELb1ELb0ELb1ELb1ELb0ELb0ELb0EEENS1_21CollectiveEpilogueFwdINS6_IJSA_SC_SB_EEES9_NS_10bfloat16_tESG_Li384ELb1ELb0ELb0ELb1EEENS1_36VarlenDynamicPersistentTileSchedulerILi192ELi160ELi384ELi128ELb0ELb0ELb1ELb1ELb0ELb1EEEEEEEEEvNT_6ParamsE)
        /*005c*/ 	.word	0x00000080


	//----- nvinfo : EIATTR_REGCOUNT
	.align		4
.L_73:
        /*0060*/ 	.byte	0x04, 0x2f
        /*0062*/ 	.short	(.L_75 - .L_74)
	.align		4
.L_74:
        /*0064*/ 	.word	index@(_ZN7cutlass13device_kernelIN5flash11enable_sm90INS1_16FlashAttnFwdSm90INS1_25CollectiveMainloopFwdSm90ILi2EN4cute5tupleIJNS5_1CILi1EEES8_S8_EEENS6_IJNS7_ILi192EEENS7_ILi160EEENS7_ILi64EEEEEELi64ENS_12float_e4m3_tEfNS_4arch4Sm90ELb0ELb1ELb1ELb1ELb0ELb0ELb0ELb1ELb1ELb0ELb0ELb0EEENS1_21CollectiveEpilogueFwdINS6_IJSA_SC_SB_EEES9_NS_10bfloat16_tESG_Li384ELb1ELb0ELb0ELb1EEENS1_36VarlenDynamicPersistentTileSchedulerILi192ELi160ELi384ELi128ELb0ELb0ELb1ELb1ELb0ELb1EEEEEEEEEvNT_6ParamsE)
        /*0068*/ 	.word	0x00000080


	//----- nvinfo : EIATTR_FRAME_SIZE
	.align		4
.L_75:
        /*006c*/ 	.byte	0x04, 0x11
        /*006e*/ 	.short	(.L_77 - .L_76)
	.align		4
.L_76:
        /*0070*/ 	.word	index@(_ZN7cutlass13device_kernelIN5flash11enable_sm90INS1_16FlashAttnFwdSm90INS1_25CollectiveMainloopFwdSm90ILi2EN4cute5tupleIJNS5_1CILi1EEES8_S8_EEENS6_IJNS7_ILi192EEENS7_ILi160EEENS7_ILi64EEEEEELi64ENS_12float_e4m3_tEfNS_4arch4Sm90ELb0ELb1ELb1ELb1ELb0ELb0ELb0ELb1ELb1ELb0ELb0ELb0EEENS1_21CollectiveEpilogueFwdINS6_IJSA_SC_SB_EEES9_NS_10bfloat16_tESG_Li384ELb1ELb0ELb0ELb1EEENS1_36VarlenDynamicPersistentTileSchedulerILi192ELi160ELi384ELi128ELb0ELb0ELb1ELb1ELb0ELb1EEEEEEEEEvNT_6ParamsE)
        /*0074*/ 	.word	0x00000008


	//----- nvinfo : EIATTR_REGCOUNT
	.align		4
.L_77:
        /*0078*/ 	.byte	0x04, 0x2f
        /*007a*/ 	.short	(.L_79 - .L_78)
	.align		4
.L_78:
        /*007c*/ 	.word	index@(_ZN7cutlass13device_kernelIN5flash11enable_sm90INS1_16FlashAttnFwdSm90INS1_25CollectiveMainloopFwdSm90ILi2EN4cute5tupleIJNS5_1CILi1EEES8_S8_EEENS6_IJNS7_ILi192EEENS7_ILi160EEENS7_ILi64EEEEEELi64ENS_12float_e4m3_tEfNS_4arch4Sm90ELb0ELb1ELb1ELb0ELb0ELb0ELb0ELb1ELb1ELb0ELb0ELb0EEENS1_21CollectiveEpilogueFwdINS6_IJSA_SC_SB_EEES9_NS_10bfloat16_tESG_Li384ELb0ELb0ELb0ELb1EEENS1_30DynamicPersistentTileSchedulerILi384ELi128ELb0ELb0ELb1EEEEEEEEEvNT_6ParamsE)
        /*0080*/ 	.word	0x00000080


	//----- nvinfo : EIATTR_FRAME_SIZE
	.align		4
.L_79:
        /*0084*/ 	.byte	0x04, 0x11
        /*0086*/ 	.short	(.L_81 - .L_80)
	.align		4
.L_80:
        /*0088*/ 	.word	index@(_ZN7cutlass13device_kernelIN5flash11enable_sm90INS1_16FlashAttnFwdSm90INS1_25CollectiveMainloopFwdSm90ILi2EN4cute5tupleIJNS5_1CILi1EEES8_S8_EEENS6_IJNS7_ILi192EEENS7_ILi160EEENS7_ILi64EEEEEELi64ENS_12float_e4m3_tEfNS_4arch4Sm90ELb0ELb1ELb1ELb0ELb0ELb0ELb0ELb1ELb1ELb0ELb0ELb0EEENS1_21CollectiveEpilogueFwdINS6_IJSA_SC_SB_EEES9_NS_10bfloat16_tESG_Li384ELb0ELb0ELb0ELb1EEENS1_30DynamicPersistentTileSchedulerILi384ELi128ELb0ELb0ELb1EEEEEEEEEvNT_6ParamsE)
        /*008c*/ 	.word	0x00000000


	//----- nvinfo : EIATTR_REGCOUNT
	.align		4
.L_81:
        /*0090*/ 	.byte	0x04, 0x2f
        /*0092*/ 	.short	(.L_83 - .L_82)
	.align		4
.L_82:
        /*0094*/ 	.word	index@(_ZN7cutlass13device_kernelIN5flash11enable_sm90INS1_16FlashAttnFwdSm90INS1_25CollectiveMainloopFwdSm90ILi2EN4cute5tupleIJNS5_1CILi1EEES8_S8_EEENS6_IJNS7_ILi192EEENS7_ILi160EEENS7_ILi64EEEEEELi64ENS_12float_e4m3_tEfNS_4arch4Sm90ELb0ELb0ELb1ELb1ELb0ELb1ELb0ELb1ELb1ELb0ELb0ELb0EEENS1_21CollectiveEpilogueFwdINS6_IJSA_SC_SB_EEES9_NS_10bfloat16_tESG_Li384ELb1ELb0ELb0ELb1EEENS1_36VarlenDynamicPersistentTileSchedulerILi192ELi160ELi384ELi128ELb0ELb0ELb1ELb0ELb1ELb1EEEEEEEEEvNT_6ParamsE)
        /*0098*/ 	.word	0x00000080


	//----- nvinfo : EIATTR_FRAME_SIZE
	.align		4
.L_83:
        /*009c*/ 	.byte	0x04, 0x11
        /*009e*/ 	.short	(.L_85 - .L_84)
	.align		4
.L_84:
        /*00a0*/ 	.word	index@(_ZN7cutlass13device_kernelIN5flash11enable_sm90INS1_16FlashAttnFwdSm90INS1_25CollectiveMainloopFwdSm90ILi2EN4cute5tupleIJNS5_1CILi1EEES8_S8_EEENS6_IJNS7_ILi192EEENS7_ILi160EEENS7_ILi64EEEEEELi64ENS_12float_e4m3_tEfNS_4arch4Sm90ELb0ELb0ELb1ELb1ELb0ELb1ELb0ELb1ELb1ELb0ELb0ELb0EEENS1_21CollectiveEpilogueFwdINS6_IJSA_SC_SB_EEES9_NS_10bfloat16_tESG_Li384ELb1ELb0ELb0ELb1EEENS1_36VarlenDynamicPersistentTileSchedulerILi192ELi160ELi384ELi128ELb0ELb0ELb1ELb0ELb1ELb1EEEEEEEEEvNT_6ParamsE)
        /*00a4*/ 	.word	0x00000058


	//----- nvinfo : EIATTR_REGCOUNT
	.align		4
.L_85:
        /*00a8*/ 	.byte	0x04, 0x2f
        /*00aa*/ 	.short	(.L_87 - .L_86)
	.align		4
.L_86:
        /*00ac*/ 	.word	index@(_ZN7cutlass13device_kernelIN5flash11enable_sm90INS1_16FlashAttnFwdSm90INS1_25CollectiveMainloopFwdSm90ILi2EN4cute5tupleIJNS5_1CILi1EEES8_S8_EEENS6_IJNS7_ILi192EEENS7_ILi160EEENS7_ILi64EEEEEELi64ENS_12float_e4m3_tEfNS_4arch4Sm90ELb0ELb0ELb1ELb1ELb0ELb0ELb0ELb1ELb1ELb0ELb0ELb0EEENS1_21CollectiveEpilogueFwdINS6_IJSA_SC_SB_EEES9_NS_10bfloat16_tESG_Li384ELb1ELb0ELb0ELb1EEENS1_36VarlenDynamicPersistentTileSchedulerILi192ELi160ELi384ELi128ELb0ELb0ELb1ELb0ELb1ELb1EEEEEEEEEvNT_6ParamsE)
        /*00b0*/ 	.word	0x00000080


	//----- nvinfo : EIATTR_FRAME_SIZE
	.align		4
.L_87:
        /*00b4*/ 	.byte	0x04, 0x11
        /*00b6*/ 	.short	(.L_89 - .L_88)
	.align		4
.L_88:
        /*00b8*/ 	.word	index@(_ZN7cutlass13device_kernelIN5flash11enable_sm90INS1_16FlashAttnFwdSm90INS1_25CollectiveMainloopFwdSm90ILi2EN4cute5tupleIJNS5_1CILi1EEES8_S8_EEENS6_IJNS7_ILi192EEENS7_ILi160EEENS7_ILi64EEEEEELi64ENS_12float_e4m3_tEfNS_4arch4Sm90ELb0ELb0ELb1ELb1ELb0ELb0ELb0ELb1ELb1ELb0ELb0ELb0EEENS1_21CollectiveEpilogueFwdINS6_IJSA_SC_SB_EEES9_NS_10bfloat16_tESG_Li384ELb1ELb0ELb0ELb1EEENS1_36VarlenDynamicPersistentTileSchedulerILi192ELi160ELi384ELi128ELb0ELb0ELb1ELb0ELb1ELb1EEEEEEEEEvNT_6ParamsE)
        /*00bc*/ 	.word	0x00000008


	//----- nvinfo : EIATTR_REGCOUNT
	.align		4
.L_89:
        /*00c0*/ 	.byte	0x04, 0x2f
        /*00c2*/ 	.short	(.L_91 - .L_90)
	.align		4
.L_90:
        /*00c4*/ 	.word	index@(_ZN7cutlass13device_kernelIN5flash11enable_sm90INS1_16FlashAttnFwdSm90INS1_25CollectiveMainloopFwdSm90ILi2EN4cute5tupleIJNS5_1CILi1EEES8_S8_EEENS6_IJNS7_ILi192EEENS7_ILi160EEENS7_ILi64EEEEEELi64ENS_12float_e4m3_tEfNS_4arch4Sm90ELb0ELb0ELb1ELb0ELb0ELb0ELb0ELb1ELb1ELb0ELb0ELb0EEENS1_21CollectiveEpilogueFwdINS6_IJSA_SC_SB_EEES9_NS_10bfloat16_tESG_Li384ELb0ELb0ELb0ELb1EEENS1_29StaticPersistentTileSchedulerILb0EEEEEEEEEvNT_6ParamsE)
        /*00c8*/ 	.word	0x00000080


	//----- nvinfo : EIATTR_FRAME_SIZE
	.align		4
.L_91:
        /*00cc*/ 	.byte	0x04, 0x11
        /*00ce*/ 	.short	(.L_93 - .L_92)
	.align		4
.L_92:
        /*00d0*/ 	.word	index@(_ZN7cutlass13device_kernelIN5flash11enable_sm90INS1_16FlashAttnFwdSm90INS1_25CollectiveMainloopFwdSm90ILi2EN4cute5tupleIJNS5_1CILi1EEES8_S8_EEENS6_IJNS7_ILi192EEENS7_ILi160EEENS7_ILi64EEEEEELi64ENS_12float_e4m3_tEfNS_4arch4Sm90ELb0ELb0ELb1ELb0ELb0ELb0ELb0ELb1ELb1ELb0ELb0ELb0EEENS1_21CollectiveEpilogueFwdINS6_IJSA_SC_SB_EEES9_NS_10bfloat16_tESG_Li384ELb0ELb0ELb0ELb1EEENS1_29StaticPersistentTileSchedulerILb0EEEEEEEEEvNT_6ParamsE)
        /*00d4*/ 	.word	0x00000000


	//----- nvinfo : EIATTR_REGCOUNT
	.align		4
.L_93:
        /*00d8*/ 	.byte	0x04, 0x2f
        /*00da*/ 	.short	(.L_95 - .L_94)
	.align		4
.L_94:
        /*00dc*/ 	.word	index@(_ZN7cutlass13device_kernelIN5flash11enable_sm90INS1_16FlashAttnFwdSm90INS1_25CollectiveMainloopFwdSm90ILi2EN4cute5tupleIJNS5_1CILi1EEES8_S8_EEENS6_IJNS7_ILi192EEENS7_ILi128EEENS7_ILi96EEEEEELi96ENS_12float_e4m3_tEfNS_4arch4Sm90ELb1ELb0ELb1ELb1ELb0ELb1ELb0ELb1ELb1ELb0ELb0ELb0EEENS1_21CollectiveEpilogueFwdINS6_IJSA_SC_SB_EEES9_NS_10bfloat16_tESG_Li384ELb1ELb0ELb0ELb1EEENS1_36VarlenDynamicPersistentTileSchedulerILi192ELi128ELi384ELi128ELb0ELb0ELb1ELb1ELb1ELb1EEEEEEEEEvNT_6ParamsE)
        /*00e0*/ 	.word	0x00000080


	//----- nvinfo : EIATTR_FRAME_SIZE
	.align		4
.L_95:
        /*00e4*/ 	.byte	0x04, 0x11
        /*00e6*/ 	.short	(.L_97 - .L_96)
	.align		4
.L_96:
        /*00e8*/ 	.word	index@(_ZN7cutlass13device_kernelIN5flash11enable_sm90INS1_16FlashAttnFwdSm90INS1_25CollectiveMainloopFwdSm90ILi2EN4cute5tupleIJNS5_1CILi1EEES8_S8_EEENS6_IJNS7_ILi192EEENS7_ILi128EEENS7_ILi96EEEEEELi96ENS_12float_e4m3_tEfNS_4arch4Sm90ELb1ELb0ELb1ELb1ELb0ELb1ELb0ELb1ELb1ELb0ELb0ELb0EEENS1_21CollectiveEpilogueFwdINS6_IJSA_SC_SB_EEES9_NS_10bfloat16_tESG_Li384ELb1ELb0ELb0ELb1EEENS1_36VarlenDynamicPersistentTileSchedulerILi192ELi128ELi384ELi128ELb0ELb0ELb1ELb1ELb1ELb1EEEEEEEEEvNT_6ParamsE)
        /*00ec*/ 	.word	0x00000068


	//----- nvinfo : EIATTR_REGCOUNT
	.align		4
.L_97:
        /*00f0*/ 	.byte	0x04, 0x2f
        /*00f2*/ 	.short	(.L_99 - .L_98)
	.align		4
.L_98:
        /*00f4*/ 	.word	index@(_ZN7cutlass13device_kernelIN5flash11enable_sm90INS1_16FlashAttnFwdSm90INS1_25CollectiveMainloopFwdSm90ILi2EN4cute5tupleIJNS5_1CILi1EEES8_S8_EEENS6_IJNS7_ILi192EEENS7_ILi128EEENS7_ILi96EEEEEELi96ENS_12float_e4m3_tEfNS_4arch4Sm90ELb1ELb0ELb1ELb1ELb0ELb0ELb0ELb1ELb1ELb0ELb0ELb0EEENS1_21CollectiveEpilogueFwdINS6_IJSA_SC_SB_EEES9_NS_10bfloat16_tESG_Li384ELb1ELb0ELb0ELb1EEENS1_36VarlenDynamicPersistentTileSchedulerILi192ELi128ELi384ELi128ELb0ELb0ELb1ELb1ELb1ELb1EEEEEEEEEvNT_6ParamsE)
        /*00f8*/ 	.word	0x00000080


	//----- nvinfo : EIATTR_FRAME_SIZE
	.align		4
.L_99:
        /*00fc*/ 	.byte	0x04, 0x11
        /*00fe*/ 	.short	(.L_101 - .L_100)
	.align		4
.L_100:
        /*0100*/ 	.word	index@(_ZN7cutlass13device_kernelIN5flash11enable_sm90INS1_16FlashAttnFwdSm90INS1_25CollectiveMainloopFwdSm90ILi2EN4cute5tupleIJNS5_1CILi1EEES8_S8_EEENS6_IJNS7_ILi192EEENS7_ILi128EEENS7_ILi96EEEEEELi96ENS_12float_e4m3_tEfNS_4arch4Sm90ELb1ELb0ELb1ELb1ELb0ELb0ELb0ELb1ELb1ELb0ELb0ELb0EEENS1_21CollectiveEpilogueFwdINS6_IJSA_SC_SB_EEES9_NS_10bfloat16_tESG_Li384ELb1ELb0ELb0ELb1EEENS1_36VarlenDynamicPersistentTileSchedulerILi192ELi128ELi384ELi128ELb0ELb0ELb1ELb1ELb1ELb1EEEEEEEEEvNT_6ParamsE)
        /*0104*/ 	.word	0x00000010


	//----- nvinfo : EIATTR_REGCOUNT
	.align		4
.L_101:
        /*0108*/ 	.byte	0x04, 0x2f
        /*010a*/ 	.short	(.L_103 - .L_102)
	.align		4
.L_102:
        /*010c*/ 	.word	index@(_ZN7cutlass13device_kernelIN5flash11enable_sm90INS1_16FlashAttnFwdSm90INS1_25CollectiveMainloopFwdSm90ILi2EN4cute5tupleIJNS5_1CILi1EEES8_S8_EEENS6_IJNS7_ILi192EEENS7_ILi128EEENS7_ILi96EEEEEELi96ENS_12float_e4m3_tEfNS_4arch4Sm90ELb1ELb0ELb1ELb0ELb0ELb0ELb0ELb1ELb1ELb0ELb0ELb0EEENS1_21CollectiveEpilogueFwdINS6_IJSA_SC_SB_EEES9_NS_10bfloat16_tESG_Li384ELb0ELb0ELb0ELb1EEENS1_30DynamicPersistentTileSchedulerILi384ELi128ELb0ELb0ELb1EEEEEEEEEvNT_6ParamsE)
        /*0110*/ 	.word	0x00000080


	//----- nvinfo : EIATTR_FRAME_SIZE
	.align		4
.L_103:
        /*0114*/ 	.byte	0x04, 0x11
        /*0116*/ 	.short	(.L_105 - .L_104)
	.align		4
.L_104:
        /*0118*/ 	.word	index@(_ZN7cutlass13device_kernelIN5flash11enable_sm90INS1_16FlashAttnFwdSm90INS1_25CollectiveMainloopFwdSm90ILi2EN4cute5tupleIJNS5_1CILi1EEES8_S8_EEENS6_IJNS7_ILi192EEENS7_ILi128EEENS7_ILi96EEEEEELi96ENS_12float_e4m3_tEfNS_4arch4Sm90ELb1ELb0ELb1ELb0ELb0ELb0ELb0ELb1ELb1ELb0ELb0ELb0EEENS1_21CollectiveEpilogueFwdINS6_IJSA_SC_SB_EEES9_NS_10bfloat16_tESG_Li384ELb0ELb0ELb0ELb1EEENS1_30DynamicPersistentTileSchedulerILi384ELi128ELb0ELb0ELb1EEEEEEEEEvNT_6ParamsE)
        /*011c*/ 	.word	0x00000010


	//----- nvinfo : EIATTR_REGCOUNT
	.align		4
.L_105:
        /*0120*/ 	.byte	0x04, 0x2f
        /*0122*/ 	.short	(.L_107 - .L_106)
	.align		4
.L_106:
        /*0124*/ 	.word	index@(_ZN7cutlass13device_kernelIN5flash11enable_sm90INS1_16FlashAttnFwdSm90INS1_25CollectiveMainloopFwdSm90ILi2EN4cute5tupleIJNS5_1CILi1EEES8_S8_EEENS6_IJNS7_ILi192EEENS7_ILi128EEENS7_ILi96EEEEEELi96ENS_12float_e4m3_tEfNS_4arch4Sm90ELb0ELb1ELb1ELb1ELb0ELb1ELb0ELb1ELb1ELb0ELb0ELb0EEENS1_21CollectiveEpilogueFwdINS6_IJSA_SC_SB_EEES9_NS_10bfloat16_tESG_Li384ELb1ELb0ELb0ELb1EEENS1_36VarlenDynamicPersistentTileSchedulerILi192ELi128ELi384ELi128ELb0ELb0ELb1ELb1ELb0ELb1EEEEEEEEEvNT_6ParamsE)
        /*0128*/ 	.word	0x00000080


	//----- nvinfo : EIATTR_FRAME_SIZE
	.align		4
.L_107:
        /*012c*/ 	.byte	0x04, 0x11
        /*012e*/ 	.short	(.L_109 - .L_108)
	.align		4
.L_108:
        /*0130*/ 	.word	index@(_ZN7cutlass13device_kernelIN5flash11enable_sm90INS1_16FlashAttnFwdSm90INS1_25CollectiveMainloopFwdSm90ILi2EN4cute5tupleIJNS5_1CILi1EEES8_S8_EEENS6_IJNS7_ILi192EEENS7_ILi128EEENS7_ILi96EEEEEELi96ENS_12float_e4m3_tEfNS_4arch4Sm90ELb0ELb1ELb1ELb1ELb0ELb1ELb0ELb1ELb1ELb0ELb0ELb0EEENS1_21CollectiveEpilogueFwdINS6_IJSA_SC_SB_EEES9_NS_10bfloat16_tESG_Li384ELb1ELb0ELb0ELb1EEENS1_36VarlenDynamicPersistentTileSchedulerILi192ELi128ELi384ELi128ELb0ELb0ELb1ELb1ELb0ELb1EEEEEEEEEvNT_6ParamsE)
        /*0134*/ 	.word	0x00000078


	//----- nvinfo : EIATTR_REGCOUNT
	.align		4
.L_109:
        /*0138*/ 	.byte	0x04, 0x2f
        /*013a*/ 	.short	(.L_111 - .L_110)
	.align		4
.L_110:
        /*013c*/ 	.word	index@(_ZN7cutlass13device_kernelIN5flash11enable_sm90INS1_16FlashAttnFwdSm90INS1_25CollectiveMainloopFwdSm90ILi2EN4cute5tupleIJNS5_1CILi1EEES8_S8_EEENS6_IJNS7_ILi192EEENS7_ILi128EEENS7_ILi96EEEEEELi96ENS_12float_e4m3_tEfNS_4arch4Sm90ELb0ELb1ELb1ELb1ELb0ELb0ELb0ELb1ELb1ELb0ELb0ELb0EEENS1_21CollectiveEpilogueFwdINS6_IJSA_SC_SB_EEES9_NS_10bfloat16_tESG_Li384ELb1ELb0ELb0ELb1EEENS1_36VarlenDynamicPersistentTileSchedulerILi192ELi128ELi384ELi128ELb0ELb0ELb1ELb1ELb0ELb1EEEEEEEEEvNT_6ParamsE)
        /*0140*/ 	.word	0x00000080


	//----- nvinfo : EIATTR_FRAME_SIZE
	.align		4
.L_111:
        /*0144*/ 	.byte	0x04, 0x11
        /*0146*/ 	.short	(.L_113 - .L_112)
	.align		4
.L_112:
        /*0148*/ 	.word	index@(_ZN7cutlass13device_kernelIN5flash11enable_sm90INS1_16FlashAttnFwdSm90INS1_25CollectiveMainloopFwdSm90ILi2EN4cute5tupleIJNS5_1CILi1EEES8_S8_EEENS6_IJNS7_ILi192EEENS7_ILi128EEENS7_ILi96EEEEEELi96ENS_12float_e4m3_tEfNS_4arch4Sm90ELb0ELb1ELb1ELb1ELb0ELb0ELb0ELb1ELb1ELb0ELb0ELb0EEENS1_21CollectiveEpilogueFwdINS6_IJSA_SC_SB_EEES9_NS_10bfloat16_tESG_Li384ELb1ELb0ELb0ELb1EEENS1_36VarlenDynamicPersistentTileSchedulerILi192ELi128ELi384ELi128ELb0ELb0ELb1ELb1ELb0ELb1EEEEEEEEEvNT_6ParamsE)
        /*014c*/ 	.word	0x00000010


	//----- nvinfo : EIATTR_REGCOUNT
	.align		4
.L_113:
        /*0150*/ 	.byte	0x04, 0x2f
        /*0152*/ 	.short	(.L_115 - .L_114)
	.align		4
.L_114:
        /*0154*/ 	.word	index@(_ZN7cutlass13device_kernelIN5flash11enable_sm90INS1_16FlashAttnFwdSm90INS1_25CollectiveMainloopFwdSm90ILi2EN4cute5tupleIJNS5_1CILi1EEES8_S8_EEENS6_IJNS7_ILi192EEENS7_ILi128EEENS7_ILi96EEEEEELi96ENS_12float_e4m3_tEfNS_4arch4Sm90ELb0ELb1ELb1ELb0ELb0ELb0ELb0ELb1ELb1ELb0ELb0ELb0EEENS1_21CollectiveEpilogueFwdINS6_IJSA_SC_SB_EEES9_NS_10bfloat16_tESG_Li384ELb0ELb0ELb0ELb1EEENS1_30DynamicPersistentTileSchedulerILi384ELi128ELb0ELb0ELb1EEEEEEEEEvNT_6ParamsE)
        /*0158*/ 	.word	0x00000080


	//----- nvinfo : EIATTR_FRAME_SIZE
	.align		4
.L_115:
        /*015c*/ 	.byte	0x04, 0x11
        /*015e*/ 	.short	(.L_117 - .L_116)
	.align		4
.L_116:
        /*0160*/ 	.word	index@(_ZN7cutlass13device_kernelIN5flash11enable_sm90INS1_16FlashAttnFwdSm90INS1_25CollectiveMainloopFwdSm90ILi2EN4cute5tupleIJNS5_1CILi1EEES8_S8_EEENS6_IJNS7_ILi192EEENS7_ILi128EEENS7_ILi96EEEEEELi96ENS_12float_e4m3_tEfNS_4arch4Sm90ELb0ELb1ELb1ELb0ELb0ELb0ELb0ELb1ELb1ELb0ELb0ELb0EEENS1_21CollectiveEpilogueFwdINS6_IJSA_SC_SB_EEES9_NS_10bfloat16_tESG_Li384ELb0ELb0ELb0ELb1EEENS1_30DynamicPersistentTileSchedulerILi384ELi128ELb0ELb0ELb1EEEEEEEEEvNT_6ParamsE)
        /*0164*/ 	.word	0x00000008


	//----- nvinfo : EIATTR_REGCOUNT
	.align		4
.L_117:
        /*0168*/ 	.byte	0x04, 0x2f
        /*016a*/ 	.short	(.L_119 - .L_118)
	.align		4
.L_118:
        /*016c*/ 	.word	index@(_ZN7cutlass13device_kernelIN5flash11enable_sm90INS1_16FlashAttnFwdSm90INS1_25CollectiveMainloopFwdSm90ILi2EN4cute5tupleIJNS5_1CILi1EEES8_S8_EEENS6_IJNS7_ILi192EEENS7_ILi128EEENS7_ILi96EEEEEELi96ENS_12float_e4m3_tEfNS_4arch4Sm90ELb0ELb0ELb1ELb1ELb0ELb1ELb0ELb1ELb1ELb0ELb0ELb0EEENS1_21CollectiveEpilogueFwdINS6_IJSA_SC_SB_EEES9_NS_10bfloat16_tESG_Li384ELb1ELb0ELb0ELb1EEENS1_36VarlenDynamicPersistentTileSchedulerILi192ELi128ELi384ELi128ELb0ELb0ELb1ELb0ELb1ELb1EEEEEEEEEvNT_6ParamsE)
        /*0170*/ 	.word	0x00000080


	//----- nvinfo : EIATTR_FRAME_SIZE
	.align		4
.L_119:
        /*0174*/ 	.byte	0x04, 0x11
        /*0176*/ 	.short	(.L_121 - .L_120)
	.align		4
.L_120:
        /*0178*/ 	.word	index@(_ZN7cutlass13device_kernelIN5flash11enable_sm90INS1_16FlashAttnFwdSm90INS1_25CollectiveMainloopFwdSm90ILi2EN4cute5tupleIJNS5_1CILi1EEES8_S8_EEENS6_IJNS7_ILi192EEENS7_ILi128EEENS7_ILi96EEEEEELi96ENS_12float_e4m3_tEfNS_4arch4Sm90ELb0ELb0ELb1ELb1ELb0ELb1ELb0ELb1ELb1ELb0ELb0ELb0EEENS1_21CollectiveEpilogueFwdINS6_IJSA_SC_SB_EEES9_NS_10bfloat16_tESG_Li384ELb1ELb0ELb0ELb1EEENS1_36VarlenDynamicPersistentTileSchedulerILi192ELi128ELi384ELi128ELb0ELb0ELb1ELb0ELb1ELb1EEEEEEEEEvNT_6ParamsE)
        /*017c*/ 	.word	0x00000060


	//----- nvinfo : EIATTR_REGCOUNT
	.align		4
.L_121:
        /*0180*/ 	.byte	0x04, 0x2f
        /*0182*/ 	.short	(.L_123 - .L_122)
	.align		4
.L_122:
        /*0184*/ 	.word	index@(_ZN7cutlass13device_kernelIN5flash11enable_sm90INS1_16FlashAttnFwdSm90INS1_25CollectiveMainloopFwdSm90ILi2EN4cute5tupleIJNS5_1CILi1EEES8_S8_EEENS6_IJNS7_ILi192EEENS7_ILi128EEENS7_ILi96EEEEEELi96ENS_12float_e4m3_tEfNS_4arch4Sm90ELb0ELb0ELb1ELb1ELb0ELb0ELb0ELb1ELb1ELb0ELb0ELb0EEENS1_21CollectiveEpilogueFwdINS6_IJSA_SC_SB_EEES9_NS_10bfloat16_tESG_Li384ELb1ELb0ELb0ELb1EEENS1_36VarlenDynamicPersistentTileSchedulerILi192ELi128ELi384ELi128ELb0ELb0ELb1ELb0ELb1ELb1EEEEEEEEEvNT_6ParamsE)
        /*0188*/ 	.word	0x00000080


	//----- nvinfo : EIATTR_FRAME_SIZE
	.align		4
.L_123:
        /*018c*/ 	.byte	0x04, 0x11
        /*018e*/ 	.short	(.L_125 - .L_124)
	.align		4
.L_124:
        /*0190*/ 	.word	index@(_ZN7cutlass13device_kernelIN5flash11enable_sm90INS1_16FlashAttnFwdSm90INS1_25CollectiveMainloopFwdSm90ILi2EN4cute5tupleIJNS5_1CILi1EEES8_S8_EEENS6_IJNS7_ILi192EEENS7_ILi128EEENS7_ILi96EEEEEELi96ENS_12float_e4m3_tEfNS_4arch4Sm90ELb0ELb0ELb1ELb1ELb0ELb0ELb0ELb1ELb1ELb0ELb0ELb0EEENS1_21CollectiveEpilogueFwdINS6_IJSA_SC_SB_EEES9_NS_10bfloat16_tESG_Li384ELb1ELb0ELb0ELb1EEENS1_36VarlenDynamicPersistentTileSchedulerILi192ELi128ELi384ELi128ELb0ELb0ELb1ELb0ELb1ELb1EEEEEEEEEvNT_6ParamsE)
        /*0194*/ 	.word	0x00000010


	//----- nvinfo : EIATTR_REGCOUNT
	.align		4
.L_125:
        /*0198*/ 	.byte	0x04, 0x2f
        /*019a*/ 	.short	(.L_127 - .L_126)
	.align		4
.L_126:
        /*019c*/ 	.word	index@(_ZN7cutlass13device_kernelIN5flash11enable_sm90INS1_16FlashAttnFwdSm90INS1_25CollectiveMainloopFwdSm90ILi2EN4cute5tupleIJNS5_1CILi1EEES8_S8_EEENS6_IJNS7_ILi192EEENS7_ILi128EEENS7_ILi96EEEEEELi96ENS_12float_e4m3_tEfNS_4arch4Sm90ELb0ELb0ELb1ELb0ELb0ELb0ELb0ELb1ELb1ELb0ELb0ELb0EEENS1_21CollectiveEpilogueFwdINS6_IJSA_SC_SB_EEES9_NS_10bfloat16_tESG_Li384ELb0ELb0ELb0ELb1EEENS1_29StaticPersistentTileSchedulerILb0EEEEEEEEEvNT_6ParamsE)
        /*01a0*/ 	.word	0x00000080


	//----- nvinfo : EIATTR_FRAME_SIZE
	.align		4
.L_127:
        /*01a4*/ 	.byte	0x04, 0x11
        /*01a6*/ 	.short	(.L_129 - .L_128)
	.align		4
.L_128:
        /*01a8*/ 	.word	index@(_ZN7cutlass13device_kernelIN5flash11enable_sm90INS1_16FlashAttnFwdSm90INS1_25CollectiveMainloopFwdSm90ILi2EN4cute5tupleIJNS5_1CILi1EEES8_S8_EEENS6_IJNS7_ILi192EEENS7_ILi128EEENS7_ILi96EEEEEELi96ENS_12float_e4m3_tEfNS_4arch4Sm90ELb0ELb0ELb1ELb0ELb0ELb0ELb0ELb1ELb1ELb0ELb0ELb0EEENS1_21CollectiveEpilogueFwdINS6_IJSA_SC_SB_EEES9_NS_10bfloat16_tESG_Li384ELb0ELb0ELb0ELb1EEENS1_29StaticPersistentTileSchedulerILb0EEEEEEEEEvNT_6ParamsE)
        /*01ac*/ 	.word	0x00000000


	//----- nvinfo : EIATTR_REGCOUNT
	.align		4
.L_129:
        /*01b0*/ 	.byte	0x04, 0x2f
        /*01b2*/ 	.short	(.L_131 - .L_130)
	.align		4
.L_130:
        /*01b4*/ 	.word	index@(_ZN7cutlass13device_kernelIN5flash11enable_sm90INS1_16FlashAttnFwdSm90INS1_25CollectiveMainloopFwdSm90ILi2EN4cute5tupleIJNS5_1CILi1EEES8_S8_EEENS6_IJNS7_ILi128EEENS7_ILi224EEESA_EEELi128ENS_12float_e4m3_tEfNS_4arch4Sm90ELb1ELb0ELb1ELb1ELb0ELb1ELb0ELb1ELb1ELb0ELb0ELb0EEENS1_21CollectiveEpilogueFwdINS6_IJSA_SA_SB_EEES9_NS_10bfloat16_tESF_Li256ELb1ELb0ELb0ELb1EEENS1_36VarlenDynamicPersistentTileSchedulerILi128ELi224ELi256ELi128ELb0ELb0ELb1ELb1ELb1ELb1EEEEEEEEEvNT_6ParamsE)
        /*01b8*/ 	.word	0x000000a8


	//----- nvinfo : EIATTR_FRAME_SIZE
	.align		4
.L_131:
        /*01bc*/ 	.byte	0x04, 0x11
        /*01be*/ 	.short	(.L_133 - .L_132)
	.align		4
.L_132:
        /*01c0*/ 	.word	index@(_ZN7cutlass13device_kernelIN5flash11enable_sm90INS1_16FlashAttnFwdSm90INS1_25CollectiveMainloopFwdSm90ILi2EN4cute5tupleIJNS5_1CILi1EEES8_S8_EEENS6_IJNS7_ILi128EEENS7_ILi224EEESA_EEELi128ENS_12float_e4m3_tEfNS_4arch4Sm90ELb1ELb0ELb1ELb1ELb0ELb1ELb0ELb1ELb1ELb0ELb0ELb0EEENS1_21CollectiveEpilogueFwdINS6_IJSA_SA_SB_EEES9_NS_10bfloat16_tESF_Li256ELb1ELb0ELb0ELb1EEENS1_36VarlenDynamicPersistentTileSchedulerILi128ELi224ELi256ELi128ELb0ELb0ELb1ELb1ELb1ELb1EEEEEEEEEvNT_6ParamsE)
        /*01c4*/ 	.word	0x000000f8


	//----- nvinfo : EIATTR_REGCOUNT
	.align		4
.L_133:
        /*01c8*/ 	.byte	0x04, 0x2f
        /*01ca*/ 	.short	(.L_135 - .L_134)
	.align		4
.L_134:
        /*01cc*/ 	.word	index@(_ZN7cutlass13device_kernelIN5flash11enable_sm90INS1_16FlashAttnFwdSm90INS1_25CollectiveMainloopFwdSm90ILi2EN4cute5tupleIJNS5_1CILi1EEES8_S8_EEENS6_IJNS7_ILi128EEENS7_ILi224EEESA_EEELi128ENS_12float_e4m3_tEfNS_4arch4Sm90ELb1ELb0ELb1ELb1ELb0ELb0ELb0ELb1ELb1ELb0ELb0ELb0EEENS1_21CollectiveEpilogueFwdINS6_IJSA_SA_SB_EEES9_NS_10bfloat16_tESF_Li256ELb1ELb0ELb0ELb1EEENS1_36VarlenDynamicPersistentTileSchedulerILi128ELi224ELi256ELi128ELb0ELb0ELb1ELb1ELb1ELb1EEEEEEEEEvNT_6ParamsE)
        /*01d0*/ 	.word	0x000000a8


	//----- nvinfo : EIATTR_FRAME_SIZE
	.align		4
.L_135:
        /*01d4*/ 	.byte	0x04, 0x11
        /*01d6*/ 	.short	(.L_137 - .L_136)
	.align		4
.L_136:
        /*01d8*/ 	.word	index@(_ZN7cutlass13device_kernelIN5flash11enable_sm90INS1_16FlashAttnFwdSm90INS1_25CollectiveMainloopFwdSm90ILi2EN4cute5tupleIJNS5_1CILi1EEES8_S8_EEENS6_IJNS7_ILi128EEENS7_ILi224EEESA_EEELi128ENS_12float_e4m3_tEfNS_4arch4Sm90ELb1ELb0ELb1ELb1ELb0ELb0ELb0ELb1ELb1ELb0ELb0ELb0EEENS1_21CollectiveEpilogueFwdINS6_IJSA_SA_SB_EEES9_NS_10bfloat16_tESF_Li256ELb1ELb0ELb0ELb1EEENS1_36VarlenDynamicPersistentTileSchedulerILi128ELi224ELi256ELi128ELb0ELb0ELb1ELb1ELb1ELb1EEEEEEEEEvNT_6ParamsE)
        /*01dc*/ 	.word	0x00000038


	//----- nvinfo : EIATTR_REGCOUNT
	.align		4
.L_137:
        /*01e0*/ 	.byte	0x04, 0x2f
        /*01e2*/ 	.short	(.L_139 - .L_138)
	.align		4
.L_138:
        /*01e4*/ 	.word	index@(_ZN7cutlass13device_kernelIN5flash11enable_sm90INS1_16FlashAttnFwdSm90INS1_25CollectiveMainloopFwdSm90ILi2EN4cute5tupleIJNS5_1CILi1EEES8_S8_EEENS6_IJNS7_ILi128EEENS7_ILi224EEESA_EEELi128ENS_12float_e4m3_tEfNS_4arch4Sm90ELb1ELb0ELb1ELb0ELb0ELb0ELb0ELb1ELb1ELb0ELb0ELb0EEENS1_21CollectiveEpilogueFwdINS6_IJSA_SA_SB_EEES9_NS_10bfloat16_tESF_Li256ELb0ELb0ELb0ELb1EEENS1_30DynamicPersistentTileSchedulerILi256ELi128ELb0ELb0ELb1EEEEEEEEEvNT_6ParamsE)
        /*01e8*/ 	.word	0x000000a8


	//----- nvinfo : EIATTR_FRAME_SIZE
	.align		4
.L_139:
        /*01ec*/ 	.byte	0x04, 0x11
        /*01ee*/ 	.short	(.L_141 - .L_140)
	.align		4
.L_140:
        /*01f0*/ 	.word	index@(_ZN7cutlass13device_kernelIN5flash11enable_sm90INS1_16FlashAttnFwdSm90INS1_25CollectiveMainloopFwdSm90ILi2EN4cute5tupleIJNS5_1CILi1EEES8_S8_EEENS6_IJNS7_ILi128EEENS7_ILi224EEESA_EEELi128ENS_12float_e4m3_tEfNS_4arch4Sm90ELb1ELb0ELb1ELb0ELb0ELb0ELb0ELb1ELb1ELb0ELb0ELb0EEENS1_21CollectiveEpilogueFwdINS6_IJSA_SA_SB_EEES9_NS_10bfloat16_tESF_Li256ELb0ELb0ELb0ELb1EEENS1_30DynamicPersistentTileSchedulerILi256ELi128ELb0ELb0ELb1EEEEEEEEEvNT_6ParamsE)
        /*01f4*/ 	.word	0x00000040


	//----- nvinfo : EIATTR_REGCOUNT
	.align		4
.L_141:
        /*01f8*/ 	.byte	0x04, 0x2f
        /*01fa*/ 	.short	(.L_143 - .L_142)
	.align		4
.L_142:
        /*01fc*/ 	.word	index@(_ZN7cutlass13device_kernelIN5flash11enable_sm90INS1_16FlashAttnFwdSm90INS1_25CollectiveMainloopFwdSm90ILi2EN4cute5tupleIJNS5_1CILi1EEES8_S8_EEENS6_IJNS7_ILi128EEENS7_ILi192EEESA_EEELi128ENS_12float_e4m3_tEfNS_4arch4Sm90ELb0ELb1ELb1ELb1ELb0ELb1ELb0ELb1ELb1ELb0ELb0ELb0EEENS1_21CollectiveEpilogueFwdINS6_IJSA_SA_SB_EEES9_NS_10bfloat16_tESF_Li256ELb1ELb0ELb0ELb1EEENS1_36VarlenDynamicPersistentTileSchedulerILi128ELi192ELi256ELi128ELb0ELb0ELb1ELb1ELb0ELb1EEEEEEEEEvNT_6ParamsE)
        /*0200*/ 	.word	0x000000a8


	//----- nvinfo : EIATTR_FRAME_SIZE
	.align		4
.L_143:
        /*0204*/ 	.byte	0x04, 0x11
        /*0206*/ 	.short	(.L_145 - .L_144)
	.align		4
.L_144:
        /*0208*/ 	.word	index@(_ZN7cutlass13device_kernelIN5flash11enable_sm90INS1_16FlashAttnFwdSm90INS1_25CollectiveMainloopFwdSm90ILi2EN4cute5tupleIJNS5_1CILi1EEES8_S8_EEENS6_IJNS7_ILi128EEENS7_ILi192EEESA_EEELi128ENS_12float_e4m3_tEfNS_4arch4Sm90ELb0ELb1ELb1ELb1ELb0ELb1ELb0ELb1ELb1ELb0ELb0ELb0EEENS1_21CollectiveEpilogueFwdINS6_IJSA_SA_SB_EEES9_NS_10bfloat16_tESF_Li256ELb1ELb0ELb0ELb1EEENS1_36VarlenDynamicPersistentTileSchedulerILi128ELi192ELi256ELi128ELb0ELb0ELb1ELb1ELb0ELb1EEEEEEEEEvNT_6ParamsE)
        /*020c*/ 	.word	0x00000048


	//----- nvinfo : EIATTR_REGCOUNT
	.align		4
.L_145:
        /*0210*/ 	.byte	0x04, 0x2f
        /*0212*/ 	.short	(.L_147 - .L_146)
	.align		4
.L_146:
        /*0214*/ 	.word	index@(_ZN7cutlass13device_kernelIN5flash11enable_sm90INS1_16FlashAttnFwdSm90INS1_25CollectiveMainloopFwdSm90ILi2EN4cute5tupleIJNS5_1CILi1EEES8_S8_EEENS6_IJNS7_ILi128EEENS7_ILi192EEESA_EEELi128ENS_12float_e4m3_tEfNS_4arch4Sm90ELb0ELb1ELb1ELb1ELb0ELb0ELb0ELb1ELb1ELb0ELb0ELb0EEENS1_21CollectiveEpilogueFwdINS6_IJSA_SA_SB_EEES9_NS_10bfloat16_tESF_Li256ELb1ELb0ELb0ELb1EEENS1_36VarlenDynamicPersistentTileSchedulerILi128ELi192ELi256ELi128ELb0ELb0ELb1ELb1ELb0ELb1EEEEEEEEEvNT_6ParamsE)
        /*0218*/ 	.word	0x000000a8


	//----- nvinfo : EIATTR_FRAME_SIZE
	.align		4
.L_147:
        /*021c*/ 	.byte	0x04, 0x11
        /*021e*/ 	.short	(.L_149 - .L_148)
	.align		4
.L_148:
        /*0220*/ 	.word	index@(_ZN7cutlass13device_kernelIN5flash11enable_sm90INS1_16FlashAttnFwdSm90INS1_25CollectiveMainloopFwdSm90ILi2EN4cute5tupleIJNS5_1CILi1EEES8_S8_EEENS6_IJNS7_ILi128EEENS7_ILi192EEESA_EEELi128ENS_12float_e4m3_tEfNS_4arch4Sm90ELb0ELb1ELb1ELb1ELb0ELb0ELb0ELb1ELb1ELb0ELb0ELb0EEENS1_21CollectiveEpilogueFwdINS6_IJSA_SA_SB_EEES9_NS_10bfloat16_tESF_Li256ELb1ELb0ELb0ELb1EEENS1_36VarlenDynamicPersistentTileSchedulerILi128ELi192ELi256ELi128ELb0ELb0ELb1ELb1ELb0ELb1EEEEEEEEEvNT_6ParamsE)
        /*0224*/ 	.word	0x00000040


	//----- nvinfo : EIATTR_REGCOUNT
	.align		4
.L_149:
        /*0228*/ 	.byte	0x04, 0x2f
        /*022a*/ 	.short	(.L_151 - .L_150)
	.align		4
.L_150:
        /*022c*/ 	.word	index@(_ZN7cutlass13device_kernelIN5flash11enable_sm90INS1_16FlashAttnFwdSm90INS1_25CollectiveMainloopFwdSm90ILi2EN4cute5tupleIJNS5_1CILi1EEES8_S8_EEENS6_IJNS7_ILi128EEENS7_ILi192EEESA_EEELi128ENS_12float_e4m3_tEfNS_4arch4Sm90ELb0ELb1ELb1ELb0ELb0ELb0ELb0ELb1ELb1ELb0ELb0ELb0EEENS1_21CollectiveEpilogueFwdINS6_IJSA_SA_SB_EEES9_NS_10bfloat16_tESF_Li256ELb0ELb0ELb0ELb1EEENS1_30DynamicPersistentTileSchedulerILi256ELi128ELb0ELb0ELb1EEEEEEEEEvNT_6ParamsE)
        /*0230*/ 	.word	0x000000a8


	//----- nvinfo : EIATTR_FRAME_SIZE
	.align		4
.L_151:
        /*0234*/ 	.byte	0x04, 0x11
        /*0236*/ 	.short	(.L_153 - .L_152)
	.align		4
.L_152:
        /*0238*/ 	.word	index@(_ZN7cutlass13device_kernelIN5flash11enable_sm90INS1_16FlashAttnFwdSm90INS1_25CollectiveMainloopFwdSm90ILi2EN4cute5tupleIJNS5_1CILi1EEES8_S8_EEENS6_IJNS7_ILi128EEENS7_ILi192EEESA_EEELi128ENS_12float_e4m3_tEfNS_4arch4Sm90ELb0ELb1ELb1ELb0ELb0ELb0ELb0ELb1ELb1ELb0ELb0ELb0EEENS1_21CollectiveEpilogueFwdINS6_IJSA_SA_SB_EEES9_NS_10bfloat16_tESF_Li256ELb0ELb0ELb0ELb1EEENS1_30DynamicPersistentTileSchedulerILi256ELi128ELb0ELb0ELb1EEEEEEEEEvNT_6ParamsE)
        /*023c*/ 	.word	0x00000038


	//----- nvinfo : EIATTR_REGCOUNT
	.align		4
.L_153:
        /*0240*/ 	.byte	0x04, 0x2f
        /*0242*/ 	.short	(.L_155 - .L_154)
	.align		4
.L_154:
        /*0244*/ 	.word	index@(_ZN7cutlass13device_kernelIN5flash11enable_sm90INS1_16FlashAttnFwdSm90INS1_25CollectiveMainloopFwdSm90ILi2EN4cute5tupleIJNS5_1CILi1EEES8_S8_EEENS6_IJNS7_ILi128EEENS7_ILi224EEESA_EEELi128ENS_12float_e4m3_tEfNS_4arch4Sm90ELb0ELb0ELb1ELb1ELb0ELb1ELb0ELb1ELb1ELb0ELb0ELb0EEENS1_21CollectiveEpilogueFwdINS6_IJSA_SA_SB_EEES9_NS_10bfloat16_tESF_Li256ELb1ELb0ELb0ELb1EEENS1_36VarlenDynamicPersistentTileSchedulerILi128ELi224ELi256ELi128ELb0ELb0ELb1ELb0ELb1ELb1EEEEEEEEEvNT_6ParamsE)
        /*0248*/ 	.word	0x000000a8


	//----- nvinfo : EIATTR_FRAME_SIZE
	.align		4
.L_155:
        /*024c*/ 	.byte	0x04, 0x11
        /*024e*/ 	.short	(.L_157 - .L_156)
	.align		4
.L_156:
        /*0250*/ 	.word	index@(_ZN7cutlass13device_kernelIN5flash11enable_sm90INS1_16FlashAttnFwdSm90INS1_25CollectiveMainloopFwdSm90ILi2EN4cute5tupleIJNS5_1CILi1EEES8_S8_EEENS6_IJNS7_ILi128EEENS7_ILi224EEESA_EEELi128ENS_12float_e4m3_tEfNS_4arch4Sm90ELb0ELb0ELb1ELb1ELb0ELb1ELb0ELb1ELb1ELb0ELb0ELb0EEENS1_21CollectiveEpilogueFwdINS6_IJSA_SA_SB_EEES9_NS_10bfloat16_tESF_Li256ELb1ELb0ELb0ELb1EEENS1_36VarlenDynamicPersistentTileSchedulerILi128ELi224ELi256ELi128ELb0ELb0ELb1ELb0ELb1ELb1EEEEEEEEEvNT_6ParamsE)
        /*0254*/ 	.word	0x000000e8


	//----- nvinfo : EIATTR_REGCOUNT
	.align		4
.L_157:
        /*0258*/ 	.byte	0x04, 0x2f
        /*025a*/ 	.short	(.L_159 - .L_158)
	.align		4
.L_158:
        /*025c*/ 	.word	index@(_ZN7cutlass13device_kernelIN5flash11enable_sm90INS1_16FlashAttnFwdSm90INS1_25CollectiveMainloopFwdSm90ILi2EN4cute5tupleIJNS5_1CILi1EEES8_S8_EEENS6_IJNS7_ILi128EEENS7_ILi224EEESA_EEELi128ENS_12float_e4m3_tEfNS_4arch4Sm90ELb0ELb0ELb1ELb1ELb0ELb0ELb0ELb1ELb1ELb0ELb0ELb0EEENS1_21CollectiveEpilogueFwdINS6_IJSA_SA_SB_EEES9_NS_10bfloat16_tESF_Li256ELb1ELb0ELb0ELb1EEENS1_36VarlenDynamicPersistentTileSchedulerILi128ELi224ELi256ELi128ELb0ELb0ELb1ELb0ELb1ELb1EEEEEEEEEvNT_6ParamsE)
        /*0260*/ 	.word	0x000000a8


	//----- nvinfo : EIATTR_FRAME_SIZE
	.align		4
.L_159:
        /*0264*/ 	.byte	0x04, 0x11
        /*0266*/ 	.short	(.L_161 - .L_160)
	.align		4
.L_160:
        /*0268*/ 	.word	index@(_ZN7cutlass13device_kernelIN5flash11enable_sm90INS1_16FlashAttnFwdSm90INS1_25CollectiveMainloopFwdSm90ILi2EN4cute5tupleIJNS5_1CILi1EEES8_S8_EEENS6_IJNS7_ILi128EEENS7_ILi224EEESA_EEELi128ENS_12float_e4m3_tEfNS_4arch4Sm90ELb0ELb0ELb1ELb1ELb0ELb0ELb0ELb1ELb1ELb0ELb0ELb0EEENS1_21CollectiveEpilogueFwdINS6_IJSA_SA_SB_EEES9_NS_10bfloat16_tESF_Li256ELb1ELb0ELb0ELb1EEENS1_36VarlenDynamicPersistentTileSchedulerILi128ELi224ELi256ELi128ELb0ELb0ELb1ELb0ELb1ELb1EEEEEEEEEvNT_6ParamsE)
        /*026c*/ 	.word	0x00000038


	//----- nvinfo : EIATTR_REGCOUNT
	.align		4
.L_161:
        /*0270*/ 	.byte	0x04, 0x2f
        /*0272*/ 	.short	(.L_163 - .L_162)
	.align		4
.L_162:
        /*0274*/ 	.word	index@(_ZN7cutlass13device_kernelIN5flash11enable_sm90INS1_16FlashAttnFwdSm90INS1_25CollectiveMainloopFwdSm90ILi2EN4cute5tupleIJNS5_1CILi1EEES8_S8_EEENS6_IJNS7_ILi128EEENS7_ILi224EEESA_EEELi128ENS_12float_e4m3_tEfNS_4arch4Sm90ELb0ELb0ELb1ELb0ELb0ELb0ELb0ELb1ELb1ELb0ELb0ELb0EEENS1_21CollectiveEpilogueFwdINS6_IJSA_SA_SB_EEES9_NS_10bfloat16_tESF_Li256ELb0ELb0ELb0ELb1EEENS1_29StaticPersistentTileSchedulerILb0EEEEEEEEEvNT_6ParamsE)
        /*0278*/ 	.word	0x000000a8


	//----- nvinfo : EIATTR_FRAME_SIZE
	.align		4
.L_163:
        /*027c*/ 	.byte	0x04, 0x11
        /*027e*/ 	.short	(.L_165 - .L_164)
	.align		4
.L_164:
        /*0280*/ 	.word	index@(_ZN7cutlass13device_kernelIN5flash11enable_sm90INS1_16FlashAttnFwdSm90INS1_25CollectiveMainloopFwdSm90ILi2EN4cute5tupleIJNS5_1CILi1EEES8_S8_EEENS6_IJNS7_ILi128EEENS7_ILi224EEESA_EEELi128ENS_12float_e4m3_tEfNS_4arch4Sm90ELb0ELb0ELb1ELb0ELb0ELb0ELb0ELb1ELb1ELb0ELb0ELb0EEENS1_21CollectiveEpilogueFwdINS6_IJSA_SA_SB_EEES9_NS_10bfloat16_tESF_Li256ELb0ELb0ELb0ELb1EEENS1_29StaticPersistentTileSchedulerILb0EEEEEEEEEvNT_6ParamsE)
        /*0284*/ 	.word	0x00000028


	//----- nvinfo : EIATTR_REGCOUNT
	.align		4
.L_165:
        /*0288*/ 	.byte	0x04, 0x2f
        /*028a*/ 	.short	(.L_167 - .L_166)
	.align		4
.L_166:
        /*028c*/ 	.word	index@(_ZN7cutlass13device_kernelIN5flash11enable_sm90INS1_16FlashAttnFwdSm90INS1_25CollectiveMainloopFwdSm90ILi2EN4cute5tupleIJNS5_1CILi1EEES8_S8_EEENS6_IJNS7_ILi128EEENS7_ILi160EEENS7_ILi192EEEEEELi192ENS_12float_e4m3_tEfNS_4arch4Sm90ELb1ELb0ELb1ELb1ELb0ELb1ELb0ELb1ELb1ELb0ELb0ELb0EEENS1_21CollectiveEpilogueFwdINS6_IJSA_SC_SB_EEES9_NS_10bfloat16_tESG_Li256ELb1ELb0ELb0ELb1EEENS1_36VarlenDynamicPersistentTileSchedulerILi128ELi160ELi256ELi128ELb0ELb0ELb1ELb1ELb1ELb1EEEEEEEEEvNT_6ParamsE)
        /*0290*/ 	.word	0x000000a8


	//----- nvinfo : EIATTR_FRAME_SIZE
	.align		4
.L_167:
        /*0294*/ 	.byte	0x04, 0x11
        /*0296*/ 	.short	(.L_169 - .L_168)
	.align		4
.L_168:
        /*0298*/ 	.word	index@(_ZN7cutlass13device_kernelIN5flash11enable_sm90INS1_16FlashAttnFwdSm90INS1_25CollectiveMainloopFwdSm90ILi2EN4cute5tupleIJNS5_1CILi1EEES8_S8_EEENS6_IJNS7_ILi128EEENS7_ILi160EEENS7_ILi192EEEEEELi192ENS_12float_e4m3_tEfNS_4arch4Sm90ELb1ELb0ELb1ELb1ELb0ELb1ELb0ELb1ELb1ELb0ELb0ELb0EEENS1_21CollectiveEpilogueFwdINS6_IJSA_SC_SB_EEES9_NS_10bfloat16_tESG_Li256ELb1ELb0ELb0ELb1EEENS1_36VarlenDynamicPersistentTileSchedulerILi128ELi160ELi256ELi128ELb0ELb0ELb1ELb1ELb1ELb1EEEEEEEEEvNT_6ParamsE)
        /*029c*/ 	.word	0x00000050


	//----- nvinfo : EIATTR_REGCOUNT
	.align		4
.L_169:
        /*02a0*/ 	.byte	0x04, 0x2f
        /*02a2*/ 	.short	(.L_171 - .L_170)
	.align		4
.L_170:
        /*02a4*/ 	.word	index@(_ZN7cutlass13device_kernelIN5flash11enable_sm90INS1_16FlashAttnFwdSm90INS1_25CollectiveMainloopFwdSm90ILi2EN4cute5tupleIJNS5_1CILi1EEES8_S8_EEENS6_IJNS7_ILi128EEENS7_ILi160EEENS7_ILi192EEEEEELi192ENS_12float_e4m3_tEfNS_4arch4Sm90ELb1ELb0ELb1ELb1ELb0ELb0ELb0ELb1ELb1ELb0ELb0ELb0EEENS1_21CollectiveEpilogueFwdINS6_IJSA_SC_SB_EEES9_NS_10bfloat16_tESG_Li256ELb1ELb0ELb0ELb1EEENS1_36VarlenDynamicPersistentTileSchedulerILi128ELi160ELi256ELi128ELb0ELb0ELb1ELb1ELb1ELb1EEEEEEEEEvNT_6ParamsE)
        /*02a8*/ 	.word	0x000000a8


	//----- nvinfo : EIATTR_FRAME_SIZE
	.align		4
.L_171:
        /*02ac*/ 	.byte	0x04, 0x11
        /*02ae*/ 	.short	(.L_173 - .L_172)
	.align		4
.L_172:
        /*02b0*/ 	.word	index@(_ZN7cutlass13device_kernelIN5flash11enable_sm90INS1_16FlashAttnFwdSm90INS1_25CollectiveMainloopFwdSm90ILi2EN4cute5tupleIJNS5_1CILi1EEES8_S8_EEENS6_IJNS7_ILi128EEENS7_ILi160EEENS7_ILi192EEEEEELi192ENS_12float_e4m3_tEfNS_4arch4Sm90ELb1ELb0ELb1ELb1ELb0ELb0ELb0ELb1ELb1ELb0ELb0ELb0EEENS1_21CollectiveEpilogueFwdINS6_IJSA_SC_SB_EEES9_NS_10bfloat16_tESG_Li256ELb1ELb0ELb0ELb1EEENS1_36VarlenDynamicPersistentTileSchedulerILi128ELi160ELi256ELi128ELb0ELb0ELb1ELb1ELb1ELb1EEEEEEEEEvNT_6ParamsE)
        /*02b4*/ 	.word	0x00000028


	//----- nvinfo : EIATTR_REGCOUNT
	.align		4
.L_173:
        /*02b8*/ 	.byte	0x04, 0x2f
        /*02ba*/ 	.short	(.L_175 - .L_174)
	.align		4
.L_174:
        /*02bc*/ 	.word	index@(_ZN7cutlass13device_kernelIN5flash11enable_sm90INS1_16FlashAttnFwdSm90INS1_25CollectiveMainloopFwdSm90ILi2EN4cute5tupleIJNS5_1CILi1EEES8_S8_EEENS6_IJNS7_ILi128EEENS7_ILi160EEENS7_ILi192EEEEEELi192ENS_12float_e4m3_tEfNS_4arch4Sm90ELb1ELb0ELb1ELb0ELb0ELb0ELb0ELb1ELb1ELb0ELb0ELb0EEENS1_21CollectiveEpilogueFwdINS6_IJSA_SC_SB_EEES9_NS_10bfloat16_tESG_Li256ELb0ELb0ELb0ELb1EEENS1_30DynamicPersistentTileSchedulerILi256ELi128ELb0ELb0ELb1EEEEEEEEEvNT_6ParamsE)
        /*02c0*/ 	.word	0x000000a8


	//----- nvinfo : EIATTR_FRAME_SIZE
	.align		4
.L_175:
        /*02c4*/ 	.byte	0x04, 0x11
        /*02c6*/ 	.short	(.L_177 - .L_176)
	.align		4
.L_176:
        /*02c8*/ 	.word	index@(_ZN7cutlass13device_kernelIN5flash11enable_sm90INS1_16FlashAttnFwdSm90INS1_25CollectiveMainloopFwdSm90ILi2EN4cute5tupleIJNS5_1CILi1EEES8_S8_EEENS6_IJNS7_ILi128EEENS7_ILi160EEENS7_ILi192EEEEEELi192ENS_12float_e4m3_tEfNS_4arch4Sm90ELb1ELb0ELb1ELb0ELb0ELb0ELb0ELb1ELb1ELb0ELb0ELb0EEENS1_21CollectiveEpilogueFwdINS6_IJSA_SC_SB_EEES9_NS_10bfloat16_tESG_Li256ELb0ELb0ELb0ELb1EEENS1_30DynamicPersistentTileSchedulerILi256ELi128ELb0ELb0ELb1EEEEEEEEEvNT_6ParamsE)
        /*02cc*/ 	.word	0x00000028


	//----- nvinfo : EIATTR_REGCOUNT
	.align		4
.L_177:
        /*02d0*/ 	.byte	0x04, 0x2f
        /*02d2*/ 	.short	(.L_179 - .L_178)
	.align		4
.L_178:
        /*02d4*/ 	.word	index@(_ZN7cutlass13device_kernelIN5flash11enable_sm90INS1_16FlashAttnFwdSm90INS1_25CollectiveMainloopFwdSm90ILi2EN4cute5tupleIJNS5_1CILi1EEES8_S8_EEENS6_IJNS7_ILi128EEESA_NS7_ILi192EEEEEELi192ENS_12float_e4m3_tEfNS_4arch4Sm90ELb0ELb1ELb1ELb1ELb0ELb1ELb0ELb1ELb1ELb0ELb0ELb0EEENS1_21CollectiveEpilogueFwdINS6_IJSA_SB_SA_EEES9_NS_10bfloat16_tESF_Li256ELb1ELb0ELb0ELb1EEENS1_36VarlenDynamicPersistentTileSchedulerILi128ELi128ELi256ELi128ELb0ELb0ELb1ELb1ELb0ELb1EEEEEEEEEvNT_6ParamsE)
        /*02d8*/ 	.word	0x000000a8


	//----- nvinfo : EIATTR_FRAME_SIZE
	.align		4
.L_179:
        /*02dc*/ 	.byte	0x04, 0x11
        /*02de*/ 	.short	(.L_181 - .L_180)
	.align		4
.L_180:
        /*02e0*/ 	.word	index@(_ZN7cutlass13device_kernelIN5flash11enable_sm90INS1_16FlashAttnFwdSm90INS1_25CollectiveMainloopFwdSm90ILi2EN4cute5tupleIJNS5_1CILi1EEES8_S8_EEENS6_IJNS7_ILi128EEESA_NS7_ILi192EEEEEELi192ENS_12float_e4m3_tEfNS_4arch4Sm90ELb0ELb1ELb1ELb1ELb0ELb1ELb0ELb1ELb1ELb0ELb0ELb0EEENS1_21CollectiveEpilogueFwdINS6_IJSA_SB_SA_EEES9_NS_10bfloat16_tESF_Li256ELb1ELb0ELb0ELb1EEENS1_36VarlenDynamicPersistentTileSchedulerILi128ELi128ELi256ELi128ELb0ELb0ELb1ELb1ELb0ELb1EEEEEEEEEvNT_6ParamsE)
        /*02e4*/ 	.word	0x00000068


	//----- nvinfo : EIATTR_REGCOUNT
	.align		4
.L_181:
        /*02e8*/ 	.byte	0x04, 0x2f
        /*02ea*/ 	.short	(.L_183 - .L_182)
	.align		4
.L_182:
        /*02ec*/ 	.word	index@(_ZN7cutlass13device_kernelIN5flash11enable_sm90INS1_16FlashAttnFwdSm90INS1_25CollectiveMainloopFwdSm90ILi2EN4cute5tupleIJNS5_1CILi1EEES8_S8_EEENS6_IJNS7_ILi128EEESA_NS7_ILi192EEEEEELi192ENS_12float_e4m3_tEfNS_4arch4Sm90ELb0ELb1ELb1ELb1ELb0ELb0ELb0ELb1ELb1ELb0ELb0ELb0EEENS1_21CollectiveEpilogueFwdINS6_IJSA_SB_SA_EEES9_NS_10bfloat16_tESF_Li256ELb1ELb0ELb0ELb1EEENS1_36VarlenDynamicPersistentTileSchedulerILi128ELi128ELi256ELi128ELb0ELb0ELb1ELb1ELb0ELb1EEEEEEEEEvNT_6ParamsE)
        /*02f0*/ 	.word	0x000000a8


	//----- nvinfo : EIATTR_FRAME_SIZE
	.align		4
.L_183:
        /*02f4*/ 	.byte	0x04, 0x11
        /*02f6*/ 	.short	(.L_185 - .L_184)
	.align		4
.L_184:
        /*02f8*/ 	.word	index@(_ZN7cutlass13device_kernelIN5flash11enable_sm90INS1_16FlashAttnFwdSm90INS1_25CollectiveMainloopFwdSm90ILi2EN4cute5tupleIJNS5_1CILi1EEES8_S8_EEENS6_IJNS7_ILi128EEESA_NS7_ILi192EEEEEELi192ENS_12float_e4m3_tEfNS_4arch4Sm90ELb0ELb1ELb1ELb1ELb0ELb0ELb0ELb1ELb1ELb0ELb0ELb0EEENS1_21CollectiveEpilogueFwdINS6_IJSA_SB_SA_EEES9_NS_10bfloat16_tESF_Li256ELb1ELb0ELb0ELb1EEENS1_36VarlenDynamicPersistentTileSchedulerILi128ELi128ELi256ELi128ELb0ELb0ELb1ELb1ELb0ELb1EEEEEEEEEvNT_6ParamsE)
        /*02fc*/ 	.word	0x00000038


	//----- nvinfo : EIATTR_REGCOUNT
	.align		4
.L_185:
        /*0300*/ 	.byte	0x04, 0x2f
        /*0302*/ 	.short	(.L_187 - .L_186)
	.align		4
.L_186:
        /*0304*/ 	.word	index@(_ZN7cutlass13device_kernelIN5flash11enable_sm90INS1_16FlashAttnFwdSm90INS1_25CollectiveMainloopFwdSm90ILi2EN4cute5tupleIJNS5_1CILi1EEES8_S8_EEENS6_IJNS7_ILi128EEESA_NS7_ILi192EEEEEELi192ENS_12float_e4m3_tEfNS_4arch4Sm90ELb0ELb1ELb1ELb0ELb0ELb0ELb0ELb1ELb1ELb0ELb0ELb0EEENS1_21CollectiveEpilogueFwdINS6_IJSA_SB_SA_EEES9_NS_10bfloat16_tESF_Li256ELb0ELb0ELb0ELb1EEENS1_30DynamicPersistentTileSchedulerILi256ELi128ELb0ELb0ELb1EEEEEEEEEvNT_6ParamsE)
        /*0308*/ 	.word	0x000000a8


	//----- nvinfo : EIATTR_FRAME_SIZE
	.align		4
.L_187:
        /*030c*/ 	.byte	0x04, 0x11
        /*030e*/ 	.short	(.L_189 - .L_188)
	.align		4
.L_188:
        /*0310*/ 	.word	index@(_ZN7cutlass13device_kernelIN5flash11enable_sm90INS1_16FlashAttnFwdSm90INS1_25CollectiveMainloopFwdSm90ILi2EN4cute5tupleIJNS5_1CILi1EEES8_S8_EEENS6_IJNS7_ILi128EEESA_NS7_ILi192EEEEEELi192ENS_12float_e4m3_tEfNS_4arch4Sm90ELb0ELb1ELb1ELb0ELb0ELb0ELb0ELb1ELb1ELb0ELb0ELb0EEENS1_21CollectiveEpilogueFwdINS6_IJSA_SB_SA_EEES9_NS_10bfloat16_tESF_Li256ELb0ELb0ELb0ELb1EEENS1_30DynamicPersistentTileSchedulerILi256ELi128ELb0ELb0ELb1EEEEEEEEEvNT_6ParamsE)
        /*0314*/ 	.word	0x00000020


	//----- nvinfo : EIATTR_REGCOUNT
	.align		4
.L_189:
        /*0318*/ 	.byte	0x04, 0x2f
        /*031a*/ 	.short	(.L_191 - .L_190)
	.align		4
.L_190:
        /*031c*/ 	.word	index@(_ZN7cutlass13device_kernelIN5flash11enable_sm90INS1_16FlashAttnFwdSm90INS1_25CollectiveMainloopFwdSm90ILi2EN4cute5tupleIJNS5_1CILi1EEES8_S8_EEENS6_IJNS7_ILi128EEENS7_ILi160EEENS7_ILi192EEEEEELi192ENS_12float_e4m3_tEfNS_4arch4Sm90ELb0ELb0ELb1ELb1ELb0ELb1ELb0ELb1ELb1ELb0ELb0ELb0EEENS1_21CollectiveEpilogueFwdINS6_IJSA_SC_SB_EEES9_NS_10bfloat16_tESG_Li256ELb1ELb0ELb0ELb1EEENS1_36VarlenDynamicPersistentTileSchedulerILi128ELi160ELi256ELi128ELb0ELb0ELb1ELb0ELb1ELb1EEEEEEEEEvNT_6ParamsE)
        /*0320*/ 	.word	0x000000a8


	//----- nvinfo : EIATTR_FRAME_SIZE
	.align		4
.L_191:
        /*0324*/ 	.byte	0x04, 0x11
        /*0326*/ 	.short	(.L_193 - .L_192)
	.align		4
.L_192:
        /*0328*/ 	.word	index@(_ZN7cutlass13device_kernelIN5flash11enable_sm90INS1_16FlashAttnFwdSm90INS1_25CollectiveMainloopFwdSm90ILi2EN4cute5tupleIJNS5_1CILi1EEES8_S8_EEENS6_IJNS7_ILi128EEENS7_ILi160EEENS7_ILi192EEEEEELi192ENS_12float_e4m3_tEfNS_4arch4Sm90ELb0ELb0ELb1ELb1ELb0ELb1ELb0ELb1ELb1ELb0ELb0ELb0EEENS1_21CollectiveEpilogueFwdINS6_IJSA_SC_SB_EEES9_NS_10bfloat16_tESG_Li256ELb1ELb0ELb0ELb1EEENS1_36VarlenDynamicPersistentTileSchedulerILi128ELi160ELi256ELi128ELb0ELb0ELb1ELb0ELb1ELb1EEEEEEEEEvNT_6ParamsE)
        /*032c*/ 	.word	0x00000050


	//----- nvinfo : EIATTR_REGCOUNT
	.align		4
.L_193:
        /*0330*/ 	.byte	0x04, 0x2f
        /*0332*/ 	.short	(.L_195 - .L_194)
	.align		4
.L_194:
        /*0334*/ 	.word	index@(_ZN7cutlass13device_kernelIN5flash11enable_sm90INS1_16FlashAttnFwdSm90INS1_25CollectiveMainloopFwdSm90ILi2EN4cute5tupleIJNS5_1CILi1EEES8_S8_EEENS6_IJNS7_ILi128EEENS7_ILi160EEENS7_ILi192EEEEEELi192ENS_12float_e4m3_tEfNS_4arch4Sm90ELb0ELb0ELb1ELb1ELb0ELb0ELb0ELb1ELb1ELb0ELb0ELb0EEENS1_21CollectiveEpilogueFwdINS6_IJSA_SC_SB_EEES9_NS_10bfloat16_tESG_Li256ELb1ELb0ELb0ELb1EEENS1_36VarlenDynamicPersistentTileSchedulerILi128ELi160ELi256ELi128ELb0ELb0ELb1ELb0ELb1ELb1EEEEEEEEEvNT_6ParamsE)
        /*0338*/ 	.word	0x000000a8


	//----- nvinfo : EIATTR_FRAME_SIZE
	.align		4
.L_195:
        /*033c*/ 	.byte	0x04, 0x11
        /*033e*/ 	.short	(.L_197 - .L_196)
	.align		4
.L_196:
        /*0340*/ 	.word	index@(_ZN7cutlass13device_kernelIN5flash11enable_sm90INS1_16FlashAttnFwdSm90INS1_25CollectiveMainloopFwdSm90ILi2EN4cute5tupleIJNS5_1CILi1EEES8_S8_EEENS6_IJNS7_ILi128EEENS7_ILi160EEENS7_ILi192EEEEEELi192ENS_12float_e4m3_tEfNS_4arch4Sm90ELb0ELb0ELb1ELb1ELb0ELb0ELb0ELb1ELb1ELb0ELb0ELb0EEENS1_21CollectiveEpilogueFwdINS6_IJSA_SC_SB_EEES9_NS_10bfloat16_tESG_Li256ELb1ELb0ELb0ELb1EEENS1_36VarlenDynamicPersistentTileSchedulerILi128ELi160ELi256ELi128ELb0ELb0ELb1ELb0ELb1ELb1EEEEEEEEEvNT_6ParamsE)
        /*0344*/ 	.word	0x00000028


	//----- nvinfo : EIATTR_REGCOUNT
	.align		4
.L_197:
        /*0348*/ 	.byte	0x04, 0x2f
        /*034a*/ 	.short	(.L_199 - .L_198)
	.align		4
.L_198:
        /*034c*/ 	.word	index@(_ZN7cutlass13device_kernelIN5flash11enable_sm90INS1_16FlashAttnFwdSm90INS1_25CollectiveMainloopFwdSm90ILi2EN4cute5tupleIJNS5_1CILi2EEENS7_ILi1EEES9_EEENS6_IJNS7_ILi128EEENS7_ILi160EEENS7_ILi192EEEEEELi192ENS_12float_e4m3_tEfNS_4arch4Sm90ELb0ELb0ELb1ELb0ELb0ELb0ELb0ELb1ELb1ELb0ELb0ELb0EEENS1_21CollectiveEpilogueFwdINS6_IJSB_SD_SC_EEESA_NS_10bfloat16_tESH_Li256ELb0ELb0ELb0ELb1EEENS1_29StaticPersistentTileSchedulerILb0EEEEEEEEEvNT_6ParamsE)
        /*0350*/ 	.word	0x000000a8


	//----- nvinfo : EIATTR_FRAME_SIZE
	.align		4
.L_199:
        /*0354*/ 	.byte	0x04, 0x11
        /*0356*/ 	.short	(.L_201 - .L_200)
	.align		4
.L_200:
        /*0358*/ 	.word	index@(_ZN7cutlass13device_kernelIN5flash11enable_sm90INS1_16FlashAttnFwdSm90INS1_25CollectiveMainloopFwdSm90ILi2EN4cute5tupleIJNS5_1CILi2EEENS7_ILi1EEES9_EEENS6_IJNS7_ILi128EEENS7_ILi160EEENS7_ILi192EEEEEELi192ENS_12float_e4m3_tEfNS_4arch4Sm90ELb0ELb0ELb1ELb0ELb0ELb0ELb0ELb1ELb1ELb0ELb0ELb0EEENS1_21CollectiveEpilogueFwdINS6_IJSB_SD_SC_EEESA_NS_10bfloat16_tESH_Li256ELb0ELb0ELb0ELb1EEENS1_29StaticPersistentTileSchedulerILb0EEEEEEEEEvNT_6ParamsE)
        /*035c*/ 	.word	0x00000020


	//----- nvinfo : EIATTR_REGCOUNT
	.align		4
.L_201:
        /*0360*/ 	.byte	0x04, 0x2f
        /*0362*/ 	.short	(.L_203 - .L_202)
	.align		4
.L_202:
        /*0364*/ 	.word	index@(_ZN7cutlass13device_kernelIN5flash11enable_sm90INS1_16FlashAttnFwdSm90INS1_25CollectiveMainloopFwdSm90ILi2EN4cute5tupleIJNS5_1CILi1EEES8_S8_EEENS6_IJNS7_ILi128EEENS7_ILi160EEENS7_ILi192EEEEEELi192ENS_12float_e4m3_tEfNS_4arch4Sm90ELb0ELb0ELb1ELb0ELb0ELb0ELb0ELb1ELb1ELb0ELb0ELb0EEENS1_21CollectiveEpilogueFwdINS6_IJSA_SC_SB_EEES9_NS_10bfloat16_tESG_Li256ELb0ELb0ELb0ELb1EEENS1_29StaticPersistentTileSchedulerILb0EEEEEEEEEvNT_6ParamsE)
        /*0368*/ 	.word	0x000000a8


	//----- nvinfo : EIATTR_FRAME_SIZE
	.align		4
.L_203:
        /*036c*/ 	.byte	0x04, 0x11
        /*036e*/ 	.short	(.L_205 - .L_204)
	.align		4
.L_204:
        /*0370*/ 	.word	index@(_ZN7cutlass13device_kernelIN5flash11enable_sm90INS1_16FlashAttnFwdSm90INS1_25CollectiveMainloopFwdSm90ILi2EN4cute5tupleIJNS5_1CILi1EEES8_S8_EEENS6_IJNS7_ILi128EEENS7_ILi160EEENS7_ILi192EEEEEELi192ENS_12float_e4m3_tEfNS_4arch4Sm90ELb0ELb0ELb1ELb0ELb0ELb0ELb0ELb1ELb1ELb0ELb0ELb0EEENS1_21CollectiveEpilogueFwdINS6_IJSA_SC_SB_EEES9_NS_10bfloat16_tESG_Li256ELb0ELb0ELb0ELb1EEENS1_29StaticPersistentTileSchedulerILb0EEEEEEEEEvNT_6ParamsE)
        /*0374*/ 	.word	0x00000010


	//----- nvinfo : EIATTR_REGCOUNT
	.align		4
.L_205:
        /*0378*/ 	.byte	0x04, 0x2f
        /*037a*/ 	.short	(.L_207 - .L_206)
	.align		4
.L_206:
        /*037c*/ 	.word	index@(_ZN7cutlass13device_kernelIN5flash11enable_sm90INS1_16FlashAttnFwdSm90INS1_25CollectiveMainloopFwdSm90ILi2EN4cute5tupleIJNS5_1CILi1EEES8_S8_EEENS6_IJNS7_ILi128EEESA_NS7_ILi256EEEEEELi256ENS_12float_e4m3_tEfNS_4arch4Sm90ELb1ELb0ELb1ELb1ELb0ELb1ELb0ELb1ELb1ELb0ELb0ELb0EEENS1_21CollectiveEpilogueFwdINS6_IJSA_SB_SA_EEES9_NS_10bfloat16_tESF_Li256ELb1ELb0ELb0ELb1EEENS1_36VarlenDynamicPersistentTileSchedulerILi128ELi128ELi256ELi128ELb0ELb0ELb1ELb1ELb1ELb1EEEEEEEEEvNT_6ParamsE)
        /*0380*/ 	.word	0x000000a8


	//----- nvinfo : EIATTR_FRAME_SIZE
	.align		4
.L_207:
        /*0384*/ 	.byte	0x04, 0x11
        /*0386*/ 	.short	(.L_209 - .L_208)
	.align		4
.L_208:
        /*0388*/ 	.word	index@(_ZN7cutlass13device_kernelIN5flash11enable_sm90INS1_16FlashAttnFwdSm90INS1_25CollectiveMainloopFwdSm90ILi2EN4cute5tupleIJNS5_1CILi1EEES8_S8_EEENS6_IJNS7_ILi128EEESA_NS7_ILi256EEEEEELi256ENS_12float_e4m3_tEfNS_4arch4Sm90ELb1ELb0ELb1ELb1ELb0ELb1ELb0ELb1ELb1ELb0ELb0ELb0EEENS1_21CollectiveEpilogueFwdINS6_IJSA_SB_SA_EEES9_NS_10bfloat16_tESF_Li256ELb1ELb0ELb0ELb1EEENS1_36VarlenDynamicPersistentTileSchedulerILi128ELi128ELi256ELi128ELb0ELb0ELb1ELb1ELb1ELb1EEEEEEEEEvNT_6ParamsE)
        /*038c*/ 	.word	0x00000068


	//----- nvinfo : EIATTR_REGCOUNT
	.align		4
.L_209:
        /*0390*/ 	.byte	0x04, 0x2f
        /*0392*/ 	.short	(.L_211 - .L_210)
	.align		4
.L_210:
        /*0394*/ 	.word	index@(_ZN7cutlass13device_kernelIN5flash11enable_sm90INS1_16FlashAttnFwdSm90INS1_25CollectiveMainloopFwdSm90ILi2EN4cute5tupleIJNS5_1CILi1EEES8_S8_EEENS6_IJNS7_ILi128EEESA_NS7_ILi256EEEEEELi256ENS_12float_e4m3_tEfNS_4arch4Sm90ELb1ELb0ELb1ELb1ELb0ELb0ELb0ELb1ELb1ELb0ELb0ELb0EEENS1_21CollectiveEpilogueFwdINS6_IJSA_SB_SA_EEES9_NS_10bfloat16_tESF_Li256ELb1ELb0ELb0ELb1EEENS1_36VarlenDynamicPersistentTileSchedulerILi128ELi128ELi256ELi128ELb0ELb0ELb1ELb1ELb1ELb1EEEEEEEEEvNT_6ParamsE)
        /*0398*/ 	.word	0x000000a8


	//----- nvinfo : EIATTR_FRAME_SIZE
	.align		4
.L_211:
        /*039c*/ 	.byte	0x04, 0x11
        /*039e*/ 	.short	(.L_213 - .L_212)
	.align		4
.L_212:
        /*03a0*/ 	.word	index@(_ZN7cutlass13device_kernelIN5flash11enable_sm90INS1_16FlashAttnFwdSm90INS1_25CollectiveMainloopFwdSm90ILi2EN4cute5tupleIJNS5_1CILi1EEES8_S8_EEENS6_IJNS7_ILi128EEESA_NS7_ILi256EEEEEELi256ENS_12float_e4m3_tEfNS_4arch4Sm90ELb1ELb0ELb1ELb1ELb0ELb0ELb0ELb1ELb1ELb0ELb0ELb0EEENS1_21CollectiveEpilogueFwdINS6_IJSA_SB_SA_EEES9_NS_10bfloat16_tESF_Li256ELb1ELb0ELb0ELb1EEENS1_36VarlenDynamicPersistentTileSchedulerILi128ELi128ELi256ELi128ELb0ELb0ELb1ELb1ELb1ELb1EEEEEEEEEvNT_6ParamsE)
        /*03a4*/ 	.word	0x00000048


	//----- nvinfo : EIATTR_REGCOUNT
	.align		4
.L_213:
        /*03a8*/ 	.byte	0x04, 0x2f
        /*03aa*/ 	.short	(.L_215 - .L_214)
	.align		4
.L_214:
        /*03ac*/ 	.word	index@(_ZN7cutlass13device_kernelIN5flash11enable_sm90INS1_16FlashAttnFwdSm90INS1_25CollectiveMainloopFwdSm90ILi2EN4cute5tupleIJNS5_1CILi1EEES8_S8_EEENS6_IJNS7_ILi128EEESA_NS7_ILi256EEEEEELi256ENS_12float_e4m3_tEfNS_4arch4Sm90ELb1ELb0ELb1ELb0ELb0ELb0ELb0ELb1ELb1ELb0ELb0ELb0EEENS1_21CollectiveEpilogueFwdINS6_IJSA_SB_SA_EEES9_NS_10bfloat16_tESF_Li256ELb0ELb0ELb0ELb1EEENS1_30DynamicPersistentTileSchedulerILi256ELi128ELb0ELb0ELb1EEEEEEEEEvNT_6ParamsE)
        /*03b0*/ 	.word	0x000000a8


	//----- nvinfo : EIATTR_FRAME_SIZE
	.align		4
.L_215:
        /*03b4*/ 	.byte	0x04, 0x11
        /*03b6*/ 	.short	(.L_217 - .L_216)
	.align		4
.L_216:
        /*03b8*/ 	.word	index@(_ZN7cutlass13device_kernelIN5flash11enable_sm90INS1_16FlashAttnFwdSm90INS1_25CollectiveMainloopFwdSm90ILi2EN4cute5tupleIJNS5_1CILi1EEES8_S8_EEENS6_IJNS7_ILi128EEESA_NS7_ILi256EEEEEELi256ENS_12float_e4m3_tEfNS_4arch4Sm90ELb1ELb0ELb1ELb0ELb0ELb0ELb0ELb1ELb1ELb0ELb0ELb0EEENS1_21CollectiveEpilogueFwdINS6_IJSA_SB_SA_EEES9_NS_10bfloat16_tESF_Li256ELb0ELb0ELb0ELb1EEENS1_30DynamicPersistentTileSchedulerILi256ELi128ELb0ELb0ELb1EEEEEEEEEvNT_6ParamsE)
        /*03bc*/ 	.word	0x00000040


	//----- nvinfo : EIATTR_REGCOUNT
	.align		4
.L_217:
        /*03c0*/ 	.byte	0x04, 0x2f
        /*03c2*/ 	.short	(.L_219 - .L_218)
	.align		4
.L_218:
        /*03c4*/ 	.word	index@(_ZN7cutlass13device_kernelIN5flash11enable_sm90INS1_16FlashAttnFwdSm90INS1_25CollectiveMainloopFwdSm90ILi2EN4cute5tupleIJNS5_1CILi1EEES8_S8_EEENS6_IJNS7_ILi128EEENS7_ILi64EEENS7_ILi256EEEEEELi256ENS_12float_e4m3_tEfNS_4arch4Sm90ELb0ELb1ELb1ELb1ELb0ELb1ELb0ELb1ELb1ELb0ELb0ELb0EEENS1_21CollectiveEpilogueFwdINS6_IJSA_SC_SB_EEES9_NS_10bfloat16_tESG_Li256ELb1ELb0ELb0ELb1EEENS1_36VarlenDynamicPersistentTileSchedulerILi128ELi64ELi256ELi128ELb0ELb0ELb1ELb1ELb0ELb1EEEEEEEEEvNT_6ParamsE)
        /*03c8*/ 	.word	0x000000a8


	//----- nvinfo : EIATTR_FRAME_SIZE
	.align		4
.L_219:
        /*03cc*/ 	.byte	0x04, 0x11
        /*03ce*/ 	.short	(.L_221 - .L_220)
	.align		4
.L_220:
        /*03d0*/ 	.word	index@(_ZN7cutlass13device_kernelIN5flash11enable_sm90INS1_16FlashAttnFwdSm90INS1_25CollectiveMainloopFwdSm90ILi2EN4cute5tupleIJNS5_1CILi1EEES8_S8_EEENS6_IJNS7_ILi128EEENS7_ILi64EEENS7_ILi256EEEEEELi256ENS_12float_e4m3_tEfNS_4arch4Sm90ELb0ELb1ELb1ELb1ELb0ELb1ELb0ELb1ELb1ELb0ELb0ELb0EEENS1_21CollectiveEpilogueFwdINS6_IJSA_SC_SB_EEES9_NS_10bfloat16_tESG_Li256ELb1ELb0ELb0ELb1EEENS1_36VarlenDynamicPersistentTileSchedulerILi128ELi64ELi256ELi128ELb0ELb0ELb1ELb1ELb0ELb1EEEEEEEEEvNT_6ParamsE)
        /*03d4*/ 	.word	0x00000060


	//----- nvinfo : EIATTR_REGCOUNT
	.align		4
.L_221:
        /*03d8*/ 	.byte	0x04, 0x2f
        /*03da*/ 	.short	(.L_223 - .L_222)
	.align		4
.L_222:
        /*03dc*/ 	.word	index@(_ZN7cutlass13device_kernelIN5flash11enable_sm90INS1_16FlashAttnFwdSm90INS1_25CollectiveMainloopFwdSm90ILi2EN4cute5tupleIJNS5_1CILi1EEES8_S8_EEENS6_IJNS7_ILi128EEENS7_ILi64EEENS7_ILi256EEEEEELi256ENS_12float_e4m3_tEfNS_4arch4Sm90ELb0ELb1ELb1ELb1ELb0ELb0ELb0ELb1ELb1ELb0ELb0ELb0EEENS1_21CollectiveEpilogueFwdINS6_IJSA_SC_SB_EEES9_NS_10bfloat16_tESG_Li256ELb1ELb0ELb0ELb1EEENS1_36VarlenDynamicPersistentTileSchedulerILi128ELi64ELi256ELi128ELb0ELb0ELb1ELb1ELb0ELb1EEEEEEEEEvNT_6ParamsE)
        /*03e0*/ 	.word	0x000000a8


	//----- nvinfo : EIATTR_FRAME_SIZE
	.align		4
.L_223:
        /*03e4*/ 	.byte	0x04, 0x11
        /*03e6*/ 	.short	(.L_225 - .L_224)
	.align		4
.L_224:
        /*03e8*/ 	.word	index@(_ZN7cutlass13device_kernelIN5flash11enable_sm90INS1_16FlashAttnFwdSm90INS1_25CollectiveMainloopFwdSm90ILi2EN4cute5tupleIJNS5_1CILi1EEES8_S8_EEENS6_IJNS7_ILi128EEENS7_ILi64EEENS7_ILi256EEEEEELi256ENS_12float_e4m3_tEfNS_4arch4Sm90ELb0ELb1ELb1ELb1ELb0ELb0ELb0ELb1ELb1ELb0ELb0ELb0EEENS1_21CollectiveEpilogueFwdINS6_IJSA_SC_SB_EEES9_NS_10bfloat16_tESG_Li256ELb1ELb0ELb0ELb1EEENS1_36VarlenDynamicPersistentTileSchedulerILi128ELi64ELi256ELi128ELb0ELb0ELb1ELb1ELb0ELb1EEEEEEEEEvNT_6ParamsE)
        /*03ec*/ 	.word	0x00000038


	//----- nvinfo : EIATTR_REGCOUNT
	.align		4
.L_225:
        /*03f0*/ 	.byte	0x04, 0x2f
        /*03f2*/ 	.short	(.L_227 - .L_226)
	.align		4
.L_226:
        /*03f4*/ 	.word	index@(_ZN7cutlass13device_kernelIN5flash11enable_sm90INS1_16FlashAttnFwdSm90INS1_25CollectiveMainloopFwdSm90ILi2EN4cute5tupleIJNS5_1CILi1EEES8_S8_EEENS6_IJNS7_ILi128EEENS7_ILi64EEENS7_ILi256EEEEEELi256ENS_12float_e4m3_tEfNS_4arch4Sm90ELb0ELb1ELb1ELb0ELb0ELb0ELb0ELb1ELb1ELb0ELb0ELb0EEENS1_21CollectiveEpilogueFwdINS6_IJSA_SC_SB_EEES9_NS_10bfloat16_tESG_Li256ELb0ELb0ELb0ELb1EEENS1_30DynamicPersistentTileSchedulerILi256ELi128ELb0ELb0ELb1EEEEEEEEEvNT_6ParamsE)
        /*03f8*/ 	.word	0x000000a8


	//----- nvinfo : EIATTR_FRAME_SIZE
	.align		4
.L_227:
        /*03fc*/ 	.byte	0x04, 0x11
        /*03fe*/ 	.short	(.L_229 - .L_228)
	.align		4
.L_228:
        /*0400*/ 	.word	index@(_ZN7cutlass13device_kernelIN5flash11enable_sm90INS1_16FlashAttnFwdSm90INS1_25CollectiveMainloopFwdSm90ILi2EN4cute5tupleIJNS5_1CILi1EEES8_S8_EEENS6_IJNS7_ILi128EEENS7_ILi64EEENS7_ILi256EEEEEELi256ENS_12float_e4m3_tEfNS_4arch4Sm90ELb0ELb1ELb1ELb0ELb0ELb0ELb0ELb1ELb1ELb0ELb0ELb0EEENS1_21CollectiveEpilogueFwdINS6_IJSA_SC_SB_EEES9_NS_10bfloat16_tESG_Li256ELb0ELb0ELb0ELb1EEENS1_30DynamicPersistentTileSchedulerILi256ELi128ELb0ELb0ELb1EEEEEEEEEvNT_6ParamsE)
        /*0404*/ 	.word	0x00000030


	//----- nvinfo : EIATTR_REGCOUNT
	.align		4
.L_229:
        /*0408*/ 	.byte	0x04, 0x2f
        /*040a*/ 	.short	(.L_231 - .L_230)
	.align		4
.L_230:
        /*040c*/ 	.word	index@(_ZN7cutlass13device_kernelIN5flash11enable_sm90INS1_16FlashAttnFwdSm90INS1_25CollectiveMainloopFwdSm90ILi2EN4cute5tupleIJNS5_1CILi1EEES8_S8_EEENS6_IJNS7_ILi128EEESA_NS7_ILi256EEEEEELi256ENS_12float_e4m3_tEfNS_4arch4Sm90ELb0ELb0ELb1ELb1ELb0ELb1ELb0ELb1ELb1ELb0ELb0ELb0EEENS1_21CollectiveEpilogueFwdINS6_IJSA_SB_SA_EEES9_NS_10bfloat16_tESF_Li256ELb1ELb0ELb0ELb1EEENS1_36VarlenDynamicPersistentTileSchedulerILi128ELi128ELi256ELi128ELb0ELb0ELb1ELb0ELb1ELb1EEEEEEEEEvNT_6ParamsE)
        /*0410*/ 	.word	0x000000a8


	//----- nvinfo : EIATTR_FRAME_SIZE
	.align		4
.L_231:
        /*0414*/ 	.byte	0x04, 0x11
        /*0416*/ 	.short	(.L_233 - .L_232)
	.align		4
.L_232:
        /*0418*/ 	.word	index@(_ZN7cutlass13device_kernelIN5flash11enable_sm90INS1_16FlashAttnFwdSm90INS1_25CollectiveMainloopFwdSm90ILi2EN4cute5tupleIJNS5_1CILi1EEES8_S8_EEENS6_IJNS7_ILi128EEESA_NS7_ILi256EEEEEELi256ENS_12float_e4m3_tEfNS_4arch4Sm90ELb0ELb0ELb1ELb1ELb0ELb1ELb0ELb1ELb1ELb0ELb0ELb0EEENS1_21CollectiveEpilogueFwdINS6_IJSA_SB_SA_EEES9_NS_10bfloat16_tESF_Li256ELb1ELb0ELb0ELb1EEENS1_36VarlenDynamicPersistentTileSchedulerILi128ELi128ELi256ELi128ELb0ELb0ELb1ELb0ELb1ELb1EEEEEEEEEvNT_6ParamsE)
        /*041c*/ 	.word	0x00000068


	//----- nvinfo : EIATTR_REGCOUNT
	.align		4
.L_233:
        /*0420*/ 	.byte	0x04, 0x2f
        /*0422*/ 	.short	(.L_235 - .L_234)
	.align		4
.L_234:
        /*0424*/ 	.word	index@(_ZN7cutlass13device_kernelIN5flash11enable_sm90INS1_16FlashAttnFwdSm90INS1_25CollectiveMainloopFwdSm90ILi2EN4cute5tupleIJNS5_1CILi1EEES8_S8_EEENS6_IJNS7_ILi128EEESA_NS7_ILi256EEEEEELi256ENS_12float_e4m3_tEfNS_4arch4Sm90ELb0ELb0ELb1ELb1ELb0ELb0ELb0ELb1ELb1ELb0ELb0ELb0EEENS1_21CollectiveEpilogueFwdINS6_IJSA_SB_SA_EEES9_NS_10bfloat16_tESF_Li256ELb1ELb0ELb0ELb1EEENS1_36VarlenDynamicPersistentTileSchedulerILi128ELi128ELi256ELi128ELb0ELb0ELb1ELb0ELb1ELb1EEEEEEEEEvNT_6ParamsE)
        /*0428*/ 	.word	0x000000a8


	//----- nvinfo : EIATTR_FRAME_SIZE
	.align		4
.L_235:
        /*042c*/ 	.byte	0x04, 0x11
        /*042e*/ 	.short	(.L_237 - .L_236)
	.align		4
.L_236:
        /*0430*/ 	.word	index@(_ZN7cutlass13device_kernelIN5flash11enable_sm90INS1_16FlashAttnFwdSm90INS1_25CollectiveMainloopFwdSm90ILi2EN4cute5tupleIJNS5_1CILi1EEES8_S8_EEENS6_IJNS7_ILi128EEESA_NS7_ILi256EEEEEELi256ENS_12float_e4m3_tEfNS_4arch4Sm90ELb0ELb0ELb1ELb1ELb0ELb0ELb0ELb1ELb1ELb0ELb0ELb0EEENS1_21CollectiveEpilogueFwdINS6_IJSA_SB_SA_EEES9_NS_10bfloat16_tESF_Li256ELb1ELb0ELb0ELb1EEENS1_36VarlenDynamicPersistentTileSchedulerILi128ELi128ELi256ELi128ELb0ELb0ELb1ELb0ELb1ELb1EEEEEEEEEvNT_6ParamsE)
        /*0434*/ 	.word	0x00000048


	//----- nvinfo : EIATTR_REGCOUNT
	.align		4
.L_237:
        /*0438*/ 	.byte	0x04, 0x2f
        /*043a*/ 	.short	(.L_239 - .L_238)
	.align		4
.L_238:
        /*043c*/ 	.word	index@(_ZN7cutlass13device_kernelIN5flash11enable_sm90INS1_16FlashAttnFwdSm90INS1_25CollectiveMainloopFwdSm90ILi2EN4cute5tupleIJNS5_1CILi1EEES8_S8_EEENS6_IJNS7_ILi128EEESA_NS7_ILi256EEEEEELi256ENS_12float_e4m3_tEfNS_4arch4Sm90ELb0ELb0ELb1ELb0ELb0ELb0ELb0ELb1ELb1ELb0ELb0ELb0EEENS1_21CollectiveEpilogueFwdINS6_IJSA_SB_SA_EEES9_NS_10bfloat16_tESF_Li256ELb0ELb0ELb0ELb1EEENS1_29StaticPersistentTileSchedulerILb0EEEEEEEEEvNT_6ParamsE)
        /*0440*/ 	.word	0x000000a8


	//----- nvinfo : EIATTR_FRAME_SIZE
	.align		4
.L_239:
        /*0444*/ 	.byte	0x04, 0x11
        /*0446*/ 	.short	(.L_241 - .L_240)
	.align		4
.L_240:
        /*0448*/ 	.word	index@(_ZN7cutlass13device_kernelIN5flash11enable_sm90INS1_16FlashAttnFwdSm90INS1_25CollectiveMainloopFwdSm90ILi2EN4cute5tupleIJNS5_1CILi1EEES8_S8_EEENS6_IJNS7_ILi128EEESA_NS7_ILi256EEEEEELi256ENS_12float_e4m3_tEfNS_4arch4Sm90ELb0ELb0ELb1ELb0ELb0ELb0ELb0ELb1ELb1ELb0ELb0ELb0EEENS1_21CollectiveEpilogueFwdINS6_IJSA_SB_SA_EEES9_NS_10bfloat16_tESF_Li256ELb0ELb0ELb0ELb1EEENS1_29StaticPersistentTileSchedulerILb0EEEEEEEEEvNT_6ParamsE)
        /*044c*/ 	.word	0x00000030


	//----- nvinfo : EIATTR_MIN_STACK_SIZE
	.align		4
.L_241:
        /*0450*/ 	.byte	0x04, 0x12
        /*0452*/ 	.short	(.L_243 - .L_242)
	.align		4
.L_242:
        /*0454*/ 	.word	index@(_ZN7cutlass13device_kernelIN5flash11enable_sm90INS1_16FlashAttnFwdSm90INS1_25CollectiveMainloopFwdSm90ILi2EN4cute5tupleIJNS5_1CILi1EEES8_S8_EEENS6_IJNS7_ILi128EEESA_NS7_ILi256EEEEEELi256ENS_12float_e4m3_tEfNS_4arch4Sm90ELb0ELb0ELb1ELb0ELb0ELb0ELb0ELb1ELb1ELb0ELb0ELb0EEENS1_21CollectiveEpilogueFwdINS6_IJSA_SB_SA_EEES9_NS_10bfloat16_tESF_Li256ELb0ELb0ELb0ELb1EEENS1_29StaticPersistentTileSchedulerILb0EEEEEEEEEvNT_6ParamsE)
        /*0458*/ 	.word	0x00000030


	//----- nvinfo : EIATTR_MIN_STACK_SIZE
	.align		4
.L_243:
        /*045c*/ 	.byte	0x04, 0x12
        /*045e*/ 	.short	(.L_245 - .L_244)
	.align		4
.L_244:
        /*0460*/ 	.word	index@(_ZN7cutlass13device_kernelIN5flash11enable_sm90INS1_16FlashAttnFwdSm90INS1_25CollectiveMainloopFwdSm90ILi2EN4cute5tupleIJNS5_1CILi1EEES8_S8_EEENS6_IJNS7_ILi128EEESA_NS7_ILi256EEEEEELi256ENS_12float_e4m3_tEfNS_4arch4Sm90ELb0ELb0ELb1ELb1ELb0ELb0ELb0ELb1ELb1ELb0ELb0ELb0EEENS1_21CollectiveEpilogueFwdINS6_IJSA_SB_SA_EEES9_NS_10bfloat16_tESF_Li256ELb1ELb0ELb0ELb1EEENS1_36VarlenDynamicPersistentTileSchedulerILi128ELi128ELi256ELi128ELb0ELb0ELb1ELb0ELb1ELb1EEEEEEEEEvNT_6ParamsE)
        /*0464*/ 	.word	0x00000048


	//----- nvinfo : EIATTR_MIN_STACK_SIZE
	.align		4
.L_245:
        /*0468*/ 	.byte	0x04, 0x12
        /*046a*/ 	.short	(.L_247 - .L_246)
	.align		4
.L_246:
        /*046c*/ 	.word	index@(_ZN7cutlass13device_kernelIN5flash11enable_sm90INS1_16FlashAttnFwdSm90INS1_25CollectiveMainloopFwdSm90ILi2EN4cute5tupleIJNS5_1CILi1EEES8_S8_EEENS6_IJNS7_ILi128EEESA_NS7_ILi256EEEEEELi256ENS_12float_e4m3_tEfNS_4arch4Sm90ELb0ELb0ELb1ELb1ELb0ELb1ELb0ELb1ELb1ELb0ELb0ELb0EEENS1_21CollectiveEpilogueFwdINS6_IJSA_SB_SA_EEES9_NS_10bfloat16_tESF_Li256ELb1ELb0ELb0ELb1EEENS1_36VarlenDynamicPersistentTileSchedulerILi128ELi128ELi256ELi128ELb0ELb0ELb1ELb0ELb1ELb1EEEEEEEEEvNT_6ParamsE)
        /*0470*/ 	.word	0x00000068


	//----- nvinfo : EIATTR_MIN_STACK_SIZE
	.align		4
.L_247:
        /*0474*/ 	.byte	0x04, 0x12
        /*0476*/ 	.short	(.L_249 - .L_248)
	.align		4
.L_248:
        /*0478*/ 	.word	index@(_ZN7cutlass13device_kernelIN5flash11enable_sm90INS1_16FlashAttnFwdSm90INS1_25CollectiveMainloopFwdSm90ILi2EN4cute5tupleIJNS5_1CILi1EEES8_S8_EEENS6_IJNS7_ILi128EEENS7_ILi64EEENS7_ILi256EEEEEELi256ENS_12float_e4m3_tEfNS_4arch4Sm90ELb0ELb1ELb1ELb0ELb0ELb0ELb0ELb1ELb1ELb0ELb0ELb0EEENS1_21CollectiveEpilogueFwdINS6_IJSA_SC_SB_EEES9_NS_10bfloat16_tESG_Li256ELb0ELb0ELb0ELb1EEENS1_30DynamicPersistentTileSchedulerILi256ELi128ELb0ELb0ELb1EEEEEEEEEvNT_6ParamsE)
        /*047c*/ 	.word	0x00000030


	//----- nvinfo : EIATTR_MIN_STACK_SIZE
	.align		4
.L_249:
        /*0480*/ 	.byte	0x04, 0x12
        /*0482*/ 	.short	(.L_251 - .L_250)
	.align		4
.L_250:
        /*0484*/ 	.word	index@(_ZN7cutlass13device_kernelIN5flash11enable_sm90INS1_16FlashAttnFwdSm90INS1_25CollectiveMainloopFwdSm90ILi2EN4cute5tupleIJNS5_1CILi1EEES8_S8_EEENS6_IJNS7_ILi128EEENS7_ILi64EEENS7_ILi256EEEEEELi256ENS_12float_e4m3_tEfNS_4arch4Sm90ELb0ELb1ELb1ELb1ELb0ELb0ELb0ELb1ELb1ELb0ELb0ELb0EEENS1_21CollectiveEpilogueFwdINS6_IJSA_SC_SB_EEES9_NS_10bfloat16_tESG_Li256ELb1ELb0ELb0ELb1EEENS1_36VarlenDynamicPersistentTileSchedulerILi128ELi64ELi256ELi128ELb0ELb0ELb1ELb1ELb0ELb1EEEEEEEEEvNT_6ParamsE)
        /*0488*/ 	.word	0x00000038


	//----- nvinfo : EIATTR_MIN_STACK_SIZE
	.align		4
.L_251:
        /*048c*/ 	.byte	0x04, 0x12
        /*048e*/ 	.short	(.L_253 - .L_252)
	.align		4
.L_252:
        /*0490*/ 	.word	index@(_ZN7cutlass13device_kernelIN5flash11enable_sm90INS1_16FlashAttnFwdSm90INS1_25CollectiveMainloopFwdSm90ILi2EN4cute5tupleIJNS5_1CILi1EEES8_S8_EEENS6_IJNS7_ILi128EEENS7_ILi64EEENS7_ILi256EEEEEELi256ENS_12float_e4m3_tEfNS_4arch4Sm90ELb0ELb1ELb1ELb1ELb0ELb1ELb0ELb1ELb1ELb0ELb0ELb0EEENS1_21CollectiveEpilogueFwdINS6_IJSA_SC_SB_EEES9_NS_10bfloat16_tESG_Li256ELb1ELb0ELb0ELb1EEENS1_36VarlenDynamicPersistentTileSchedulerILi128ELi64ELi256ELi128ELb0ELb0ELb1ELb1ELb0ELb1EEEEEEEEEvNT_6ParamsE)
        /*0494*/ 	.word	0x00000060


	//----- nvinfo : EIATTR_MIN_STACK_SIZE
	.align		4
.L_253:
        /*0498*/ 	.byte	0x04, 0x12
        /*049a*/ 	.short	(.L_255 - .L_254)
	.align		4
.L_254:
        /*049c*/ 	.word	index@(_ZN7cutlass13device_kernelIN5flash11enable_sm90INS1_16FlashAttnFwdSm90INS1_25CollectiveMainloopFwdSm90ILi2EN4cute5tupleIJNS5_1CILi1EEES8_S8_EEENS6_IJNS7_ILi128EEESA_NS7_ILi256EEEEEELi256ENS_12float_e4m3_tEfNS_4arch4Sm90ELb1ELb0ELb1ELb0ELb0ELb0ELb0ELb1ELb1ELb0ELb0ELb0EEENS1_21CollectiveEpilogueFwdINS6_IJSA_SB_SA_EEES9_NS_10bfloat16_tESF_Li256ELb0ELb0ELb0ELb1EEENS1_30DynamicPersistentTileSchedulerILi256ELi128ELb0ELb0ELb1EEEEEEEEEvNT_6ParamsE)
        /*04a0*/ 	.word	0x00000040


	//----- nvinfo : EIATTR_MIN_STACK_SIZE
	.align		4
.L_255:
        /*04a4*/ 	.byte	0x04, 0x12
        /*04a6*/ 	.short	(.L_257 - .L_256)
	.align		4
.L_256:
        /*04a8*/ 	.word	index@(_ZN7cutlass13device_kernelIN5flash11enable_sm90INS1_16FlashAttnFwdSm90INS1_25CollectiveMainloopFwdSm90ILi2EN4cute5tupleIJNS5_1CILi1EEES8_S8_EEENS6_IJNS7_ILi128EEESA_NS7_ILi256EEEEEELi256ENS_12float_e4m3_tEfNS_4arch4Sm90ELb1ELb0ELb1ELb1ELb0ELb0ELb0ELb1ELb1ELb0ELb0ELb0EEENS1_21CollectiveEpilogueFwdINS6_IJSA_SB_SA_EEES9_NS_10bfloat16_tESF_Li256ELb1ELb0ELb0ELb1EEENS1_36VarlenDynamicPersistentTileSchedulerILi128ELi128ELi256ELi128ELb0ELb0ELb1ELb1ELb1ELb1EEEEEEEEEvNT_6ParamsE)
        /*04ac*/ 	.word	0x00000048


	//----- nvinfo : EIATTR_MIN_STACK_SIZE
	.align		4
.L_257:
        /*04b0*/ 	.byte	0x04, 0x12
        /*04b2*/ 	.short	(.L_259 - .L_258)
	.align		4
.L_258:
        /*04b4*/ 	.word	index@(_ZN7cutlass13device_kernelIN5flash11enable_sm90INS1_16FlashAttnFwdSm90INS1_25CollectiveMainloopFwdSm90ILi2EN4cute5tupleIJNS5_1CILi1EEES8_S8_EEENS6_IJNS7_ILi128EEESA_NS7_ILi256EEEEEELi256ENS_12float_e4m3_tEfNS_4arch4Sm90ELb1ELb0ELb1ELb1ELb0ELb1ELb0ELb1ELb1ELb0ELb0ELb0EEENS1_21CollectiveEpilogueFwdINS6_IJSA_SB_SA_EEES9_NS_10bfloat16_tESF_Li256ELb1ELb0ELb0ELb1EEENS1_36VarlenDynamicPersistentTileSchedulerILi128ELi128ELi256ELi128ELb0ELb0ELb1ELb1ELb1ELb1EEEEEEEEEvNT_6ParamsE)
        /*04b8*/ 	.word	0x00000068


	//----- nvinfo : EIATTR_MIN_STACK_SIZE
	.align		4
.L_259:
        /*04bc*/ 	.byte	0x04, 0x12
        /*04be*/ 	.short	(.L_261 - .L_260)
	.align		4
.L_260:
        /*04c0*/ 	.word	index@(_ZN7cutlass13device_kernelIN5flash11enable_sm90INS1_16FlashAttnFwdSm90INS1_25CollectiveMainloopFwdSm90ILi2EN4cute5tupleIJNS5_1CILi1EEES8_S8_EEENS6_IJNS7_ILi128EEENS7_ILi160EEENS7_ILi192EEEEEELi192ENS_12float_e4m3_tEfNS_4arch4Sm90ELb0ELb0ELb1ELb0ELb0ELb0ELb0ELb1ELb1ELb0ELb0ELb0EEENS1_21CollectiveEpilogueFwdINS6_IJSA_SC_SB_EEES9_NS_10bfloat16_tESG_Li256ELb0ELb0ELb0ELb1EEENS1_29StaticPersistentTileSchedulerILb0EEEEEEEEEvNT_6ParamsE)
        /*04c4*/ 	.word	0x00000010


	//----- nvinfo : EIATTR_MIN_STACK_SIZE
	.align		4
.L_261:
        /*04c8*/ 	.byte	0x04, 0x12
        /*04ca*/ 	.short	(.L_263 - .L_262)
	.align		4
.L_262:
        /*04cc*/ 	.word	index@(_ZN7cutlass13device_kernelIN5flash11enable_sm90INS1_16FlashAttnFwdSm90INS1_25CollectiveMainloopFwdSm90ILi2EN4cute5tupleIJNS5_1CILi2EEENS7_ILi1EEES9_EEENS6_IJNS7_ILi128EEENS7_ILi160EEENS7_ILi192EEEEEELi192ENS_12float_e4m3_tEfNS_4arch4Sm90ELb0ELb0ELb1ELb0ELb0ELb0ELb0ELb1ELb1ELb0ELb0ELb0EEENS1_21CollectiveEpilogueFwdINS6_IJSB_SD_SC_EEESA_NS_10bfloat16_tESH_Li256ELb0ELb0ELb0ELb1EEENS1_29StaticPersistentTileSchedulerILb0EEEEEEEEEvNT_6ParamsE)
        /*04d0*/ 	.word	0x00000020


	//----- nvinfo : EIATTR_MIN_STACK_SIZE
	.align		4
.L_263:
        /*04d4*/ 	.byte	0x04, 0x12
        /*04d6*/ 	.short	(.L_265 - .L_264)
	.align		4
.L_264:
        /*04d8*/ 	.word	index@(_ZN7cutlass13device_kernelIN5flash11enable_sm90INS1_16FlashAttnFwdSm90INS1_25CollectiveMainloopFwdSm90ILi2EN4cute5tupleIJNS5_1CILi1EEES8_S8_EEENS6_IJNS7_ILi128EEENS7_ILi160EEENS7_ILi192EEEEEELi192ENS_12float_e4m3_tEfNS_4arch4Sm90ELb0ELb0ELb1ELb1ELb0ELb0ELb0ELb1ELb1ELb0ELb0ELb0EEENS1_21CollectiveEpilogueFwdINS6_IJSA_SC_SB_EEES9_NS_10bfloat16_tESG_Li256ELb1ELb0ELb0ELb1EEENS1_36VarlenDynamicPersistentTileSchedulerILi128ELi160ELi256ELi128ELb0ELb0ELb1ELb0ELb1ELb1EEEEEEEEEvNT_6ParamsE)
        /*04dc*/ 	.word	0x00000028


	//----- nvinfo : EIATTR_MIN_STACK_SIZE
	.align		4
.L_265:
        /*04e0*/ 	.byte	0x04, 0x12
        /*04e2*/ 	.short	(.L_267 - .L_266)
	.align		4
.L_266:
        /*04e4*/ 	.word	index@(_ZN7cutlass13device_kernelIN5flash11enable_sm90INS1_16FlashAttnFwdSm90INS1_25CollectiveMainloopFwdSm90ILi2EN4cute5tupleIJNS5_1CILi1EEES8_S8_EEENS6_IJNS7_ILi128EEENS7_ILi160EEENS7_ILi192EEEEEELi192ENS_12float_e4m3_tEfNS_4arch4Sm90ELb0ELb0ELb1ELb1ELb0ELb1ELb0ELb1ELb1ELb0ELb0ELb0EEENS1_21CollectiveEpilogueFwdINS6_IJSA_SC_SB_EEES9_NS_10bfloat16_tESG_Li256ELb1ELb0ELb0ELb1EEENS1_36VarlenDynamicPersistentTileSchedulerILi128ELi160ELi256ELi128ELb0ELb0ELb1ELb0ELb1ELb1EEEEEEEEEvNT_6ParamsE)
        /*04e8*/ 	.word	0x00000050


	//----- nvinfo : EIATTR_MIN_STACK_SIZE
	.align		4
.L_267:
        /*04ec*/ 	.byte	0x04, 0x12
        /*04ee*/ 	.short	(.L_269 - .L_268)
	.align		4
.L_268:
        /*04f0*/ 	.word	index@(_ZN7cutlass13device_kernelIN5flash11enable_sm90INS1_16FlashAttnFwdSm90INS1_25CollectiveMainloopFwdSm90ILi2EN4cute5tupleIJNS5_1CILi1EEES8_S8_EEENS6_IJNS7_ILi128EEESA_NS7_ILi192EEEEEELi192ENS_12float_e4m3_tEfNS_4arch4Sm90ELb0ELb1ELb1ELb0ELb0ELb0ELb0ELb1ELb1ELb0ELb0ELb0EEENS1_21CollectiveEpilogueFwdINS6_IJSA_SB_SA_EEES9_NS_10bfloat16_tESF_Li256ELb0ELb0ELb0ELb1EEENS1_30DynamicPersistentTileSchedulerILi256ELi128ELb0ELb0ELb1EEEEEEEEEvNT_6ParamsE)
        /*04f4*/ 	.word	0x00000020


	//----- nvinfo : EIATTR_MIN_STACK_SIZE
	.align		4
.L_269:
        /*04f8*/ 	.byte	0x04, 0x12
        /*04fa*/ 	.short	(.L_271 - .L_270)
	.align		4
.L_270:
        /*04fc*/ 	.word	index@(_ZN7cutlass13device_kernelIN5flash11enable_sm90INS1_16FlashAttnFwdSm90INS1_25CollectiveMainloopFwdSm90ILi2EN4cute5tupleIJNS5_1CILi1EEES8_S8_EEENS6_IJNS7_ILi128EEESA_NS7_ILi192EEEEEELi192ENS_12float_e4m3_tEfNS_4arch4Sm90ELb0ELb1ELb1ELb1ELb0ELb0ELb0ELb1ELb1ELb0ELb0ELb0EEENS1_21CollectiveEpilogueFwdINS6_IJSA_SB_SA_EEES9_NS_10bfloat16_tESF_Li256ELb1ELb0ELb0ELb1EEENS1_36VarlenDynamicPersistentTileSchedulerILi128ELi128ELi256ELi128ELb0ELb0ELb1ELb1ELb0ELb1EEEEEEEEEvNT_6ParamsE)
        /*0500*/ 	.word	0x00000038


	//----- nvinfo : EIATTR_MIN_STACK_SIZE
	.align		4
.L_271:
        /*0504*/ 	.byte	0x04, 0x12
        /*0506*/ 	.short	(.L_273 - .L_272)
	.align		4
.L_272:
        /*0508*/ 	.word	index@(_ZN7cutlass13device_kernelIN5flash11enable_sm90INS1_16FlashAttnFwdSm90INS1_25CollectiveMainloopFwdSm90ILi2EN4cute5tupleIJNS5_1CILi1EEES8_S8_EEENS6_IJNS7_ILi128EEESA_NS7_ILi192EEEEEELi192ENS_12float_e4m3_tEfNS_4arch4Sm90ELb0ELb1ELb1ELb1ELb0ELb1ELb0ELb1ELb1ELb0ELb0ELb0EEENS1_21CollectiveEpilogueFwdINS6_IJSA_SB_SA_EEES9_NS_10bfloat16_tESF_Li256ELb1ELb0ELb0ELb1EEENS1_36VarlenDynamicPersistentTileSchedulerILi128ELi128ELi256ELi128ELb0ELb0ELb1ELb1ELb0ELb1EEEEEEEEEvNT_6ParamsE)
        /*050c*/ 	.word	0x00000068


	//----- nvinfo : EIATTR_MIN_STACK_SIZE
	.align		4
.L_273:
        /*0510*/ 	.byte	0x04, 0x12
        /*0512*/ 	.short	(.L_275 - .L_274)
	.align		4
.L_274:
        /*0514*/ 	.word	index@(_ZN7cutlass13device_kernelIN5flash11enable_sm90INS1_16FlashAttnFwdSm90INS1_25CollectiveMainloopFwdSm90ILi2EN4cute5tupleIJNS5_1CILi1EEES8_S8_EEENS6_IJNS7_ILi128EEENS7_ILi160EEENS7_ILi192EEEEEELi192ENS_12float_e4m3_tEfNS_4arch4Sm90ELb1ELb0ELb1ELb0ELb0ELb0ELb0ELb1ELb1ELb0ELb0ELb0EEENS1_21CollectiveEpilogueFwdINS6_IJSA_SC_SB_EEES9_NS_10bfloat16_tESG_Li256ELb0ELb0ELb0ELb1EEENS1_30DynamicPersistentTileSchedulerILi256ELi128ELb0ELb0ELb1EEEEEEEEEvNT_6ParamsE)
        /*0518*/ 	.word	0x00000028


	//----- nvinfo : EIATTR_MIN_STACK_SIZE
	.align		4
.L_275:
        /*051c*/ 	.byte	0x04, 0x12
        /*051e*/ 	.short	(.L_277 - .L_276)
	.align		4
.L_276:
        /*0520*/ 	.word	index@(_ZN7cutlass13device_kernelIN5flash11enable_sm90INS1_16FlashAttnFwdSm90INS1_25CollectiveMainloopFwdSm90ILi2EN4cute5tupleIJNS5_1CILi1EEES8_S8_EEENS6_IJNS7_ILi128EEENS7_ILi160EEENS7_ILi192EEEEEELi192ENS_12float_e4m3_tEfNS_4arch4Sm90ELb1ELb0ELb1ELb1ELb0ELb0ELb0ELb1ELb1ELb0ELb0ELb0EEENS1_21CollectiveEpilogueFwdINS6_IJSA_SC_SB_EEES9_NS_10bfloat16_tESG_Li256ELb1ELb0ELb0ELb1EEENS1_36VarlenDynamicPersistentTileSchedulerILi128ELi160ELi256ELi128ELb0ELb0ELb1ELb1ELb1ELb1EEEEEEEEEvNT_6ParamsE)
        /*0524*/ 	.word	0x00000028


	//----- nvinfo : EIATTR_MIN_STACK_SIZE
	.align		4
.L_277:
        /*0528*/ 	.byte	0x04, 0x12
        /*052a*/ 	.short	(.L_279 - .L_278)
	.align		4
.L_278:
        /*052c*/ 	.word	index@(_ZN7cutlass13device_kernelIN5flash11enable_sm90INS1_16FlashAttnFwdSm90INS1_25CollectiveMainloopFwdSm90ILi2EN4cute5tupleIJNS5_1CILi1EEES8_S8_EEENS6_IJNS7_ILi128EEENS7_ILi160EEENS7_ILi192EEEEEELi192ENS_12float_e4m3_tEfNS_4arch4Sm90ELb1ELb0ELb1ELb1ELb0ELb1ELb0ELb1ELb1ELb0ELb0ELb0EEENS1_21CollectiveEpilogueFwdINS6_IJSA_SC_SB_EEES9_NS_10bfloat16_tESG_Li256ELb1ELb0ELb0ELb1EEENS1_36VarlenDynamicPersistentTileSchedulerILi128ELi160ELi256ELi128ELb0ELb0ELb1ELb1ELb1ELb1EEEEEEEEEvNT_6ParamsE)
        /*0530*/ 	.word	0x00000050


	//----- nvinfo : EIATTR_MIN_STACK_SIZE
	.align		4
.L_279:
        /*0534*/ 	.byte	0x04, 0x12
        /*0536*/ 	.short	(.L_281 - .L_280)
	.align		4
.L_280:
        /*0538*/ 	.word	index@(_ZN7cutlass13device_kernelIN5flash11enable_sm90INS1_16FlashAttnFwdSm90INS1_25CollectiveMainloopFwdSm90ILi2EN4cute5tupleIJNS5_1CILi1EEES8_S8_EEENS6_IJNS7_ILi128EEENS7_ILi224EEESA_EEELi128ENS_12float_e4m3_tEfNS_4arch4Sm90ELb0ELb0ELb1ELb0ELb0ELb0ELb0ELb1ELb1ELb0ELb0ELb0EEENS1_21CollectiveEpilogueFwdINS6_IJSA_SA_SB_EEES9_NS_10bfloat16_tESF_Li256ELb0ELb0ELb0ELb1EEENS1_29StaticPersistentTileSchedulerILb0EEEEEEEEEvNT_6ParamsE)
        /*053c*/ 	.word	0x00000028


	//----- nvinfo : EIATTR_MIN_STACK_SIZE
	.align		4
.L_281:
        /*0540*/ 	.byte	0x04, 0x12
        /*0542*/ 	.short	(.L_283 - .L_282)
	.align		4
.L_282:
        /*0544*/ 	.word	index@(_ZN7cutlass13device_kernelIN5flash11enable_sm90INS1_16FlashAttnFwdSm90INS1_25CollectiveMainloopFwdSm90ILi2EN4cute5tupleIJNS5_1CILi1EEES8_S8_EEENS6_IJNS7_ILi128EEENS7_ILi224EEESA_EEELi128ENS_12float_e4m3_tEfNS_4arch4Sm90ELb0ELb0ELb1ELb1ELb0ELb0ELb0ELb1ELb1ELb0ELb0ELb0EEENS1_21CollectiveEpilogueFwdINS6_IJSA_SA_SB_EEES9_NS_10bfloat16_tESF_Li256ELb1ELb0ELb0ELb1EEENS1_36VarlenDynamicPersistentTileSchedulerILi128ELi224ELi256ELi128ELb0ELb0ELb1ELb0ELb1ELb1EEEEEEEEEvNT_6ParamsE)
        /*0548*/ 	.word	0x00000038


	//----- nvinfo : EIATTR_MIN_STACK_SIZE
	.align		4
.L_283:
        /*054c*/ 	.byte	0x04, 0x12
        /*054e*/ 	.short	(.L_285 - .L_284)
	.align		4
.L_284:
        /*0550*/ 	.word	index@(_ZN7cutlass13device_kernelIN5flash11enable_sm90INS1_16FlashAttnFwdSm90INS1_25CollectiveMainloopFwdSm90ILi2EN4cute5tupleIJNS5_1CILi1EEES8_S8_EEENS6_IJNS7_ILi128EEENS7_ILi224EEESA_EEELi128ENS_12float_e4m3_tEfNS_4arch4Sm90ELb0ELb0ELb1ELb1ELb0ELb1ELb0ELb1ELb1ELb0ELb0ELb0EEENS1_21CollectiveEpilogueFwdINS6_IJSA_SA_SB_EEES9_NS_10bfloat16_tESF_Li256ELb1ELb0ELb0ELb1EEENS1_36VarlenDynamicPersistentTileSchedulerILi128ELi224ELi256ELi128ELb0ELb0ELb1ELb0ELb1ELb1EEEEEEEEEvNT_6ParamsE)
        /*0554*/ 	.word	0x000000e8


	//----- nvinfo : EIATTR_MIN_STACK_SIZE
	.align		4
.L_285:
        /*0558*/ 	.byte	0x04, 0x12
        /*055a*/ 	.short	(.L_287 - .L_286)
	.align		4
.L_286:
        /*055c*/ 	.word	index@(_ZN7cutlass13device_kernelIN5flash11enable_sm90INS1_16FlashAttnFwdSm90INS1_25CollectiveMainloopFwdSm90ILi2EN4cute5tupleIJNS5_1CILi1EEES8_S8_EEENS6_IJNS7_ILi128EEENS7_ILi192EEESA_EEELi128ENS_12float_e4m3_tEfNS_4arch4Sm90ELb0ELb1ELb1ELb0ELb0ELb0ELb0ELb1ELb1ELb0ELb0ELb0EEENS1_21CollectiveEpilogueFwdINS6_IJSA_SA_SB_EEES9_NS_10bfloat16_tESF_Li256ELb0ELb0ELb0ELb1EEENS1_30DynamicPersistentTileSchedulerILi256ELi128ELb0ELb0ELb1EEEEEEEEEvNT_6ParamsE)
        /*0560*/ 	.word	0x00000038


	//----- nvinfo : EIATTR_MIN_STACK_SIZE
	.align		4
.L_287:
        /*0564*/ 	.byte	0x04, 0x12
        /*0566*/ 	.short	(.L_289 - .L_288)
	.align		4
.L_288:
        /*0568*/ 	.word	index@(_ZN7cutlass13device_kernelIN5flash11enable_sm90INS1_16FlashAttnFwdSm90INS1_25CollectiveMainloopFwdSm90ILi2EN4cute5tupleIJNS5_1CILi1EEES8_S8_EEENS6_IJNS7_ILi128EEENS7_ILi192EEESA_EEELi128ENS_12float_e4m3_tEfNS_4arch4Sm90ELb0ELb1ELb1ELb1ELb0ELb0ELb0ELb1ELb1ELb0ELb0ELb0EEENS1_21CollectiveEpilogueFwdINS6_IJSA_SA_SB_EEES9_NS_10bfloat16_tESF_Li256ELb1ELb0ELb0ELb1EEENS1_36VarlenDynamicPersistentTileSchedulerILi128ELi192ELi256ELi128ELb0ELb0ELb1ELb1ELb0ELb1EEEEEEEEEvNT_6ParamsE)
        /*056c*/ 	.word	0x00000040


	//----- nvinfo : EIATTR_MIN_STACK_SIZE
	.align		4
.L_289:
        /*0570*/ 	.byte	0x04, 0x12
        /*0572*/ 	.short	(.L_291 - .L_290)
	.align		4
.L_290:
        /*0574*/ 	.word	index@(_ZN7cutlass13device_kernelIN5flash11enable_sm90INS1_16FlashAttnFwdSm90INS1_25CollectiveMainloopFwdSm90ILi2EN4cute5tupleIJNS5_1CILi1EEES8_S8_EEENS6_IJNS7_ILi128EEENS7_ILi192EEESA_EEELi128ENS_12float_e4m3_tEfNS_4arch4Sm90ELb0ELb1ELb1ELb1ELb0ELb1ELb0ELb1ELb1ELb0ELb0ELb0EEENS1_21CollectiveEpilogueFwdINS6_IJSA_SA_SB_EEES9_NS_10bfloat16_tESF_Li256ELb1ELb0ELb0ELb1EEENS1_36VarlenDynamicPersistentTileSchedulerILi128ELi192ELi256ELi128ELb0ELb0ELb1ELb1ELb0ELb1EEEEEEEEEvNT_6ParamsE)
        /*0578*/ 	.word	0x00000048


	//----- nvinfo : EIATTR_MIN_STACK_SIZE
	.align		4
.L_291:
        /*057c*/ 	.byte	0x04, 0x12
        /*057e*/ 	.short	(.L_293 - .L_292)
	.align		4
.L_292:
        /*0580*/ 	.word	index@(_ZN7cutlass13device_kernelIN5flash11enable_sm90INS1_16FlashAttnFwdSm90INS1_25CollectiveMainloopFwdSm90ILi2EN4cute5tupleIJNS5_1CILi1EEES8_S8_EEENS6_IJNS7_ILi128EEENS7_ILi224EEESA_EEELi128ENS_12float_e4m3_tEfNS_4arch4Sm90ELb1ELb0ELb1ELb0ELb0ELb0ELb0ELb1ELb1ELb0ELb0ELb0EEENS1_21CollectiveEpilogueFwdINS6_IJSA_SA_SB_EEES9_NS_10bfloat16_tESF_Li256ELb0ELb0ELb0ELb1EEENS1_30DynamicPersistentTileSchedulerILi256ELi128ELb0ELb0ELb1EEEEEEEEEvNT_6ParamsE)
        /*0584*/ 	.word	0x00000040


	//----- nvinfo : EIATTR_MIN_STACK_SIZE
	.align		4
.L_293:
        /*0588*/ 	.byte	0x04, 0x12
        /*058a*/ 	.short	(.L_295 - .L_294)
	.align		4
.L_294:
        /*058c*/ 	.word	index@(_ZN7cutlass13device_kernelIN5flash11enable_sm90INS1_16FlashAttnFwdSm90INS1_25CollectiveMainloopFwdSm90ILi2EN4cute5tupleIJNS5_1CILi1EEES8_S8_EEENS6_IJNS7_ILi128EEENS7_ILi224EEESA_EEELi128ENS_12float_e4m3_tEfNS_4arch4Sm90ELb1ELb0ELb1ELb1ELb0ELb0ELb0ELb1ELb1ELb0ELb0ELb0EEENS1_21CollectiveEpilogueFwdINS6_IJSA_SA_SB_EEES9_NS_10bfloat16_tESF_Li256ELb1ELb0ELb0ELb1EEENS1_36VarlenDynamicPersistentTileSchedulerILi128ELi224ELi256ELi128ELb0ELb0ELb1ELb1ELb1ELb1EEEEEEEEEvNT_6ParamsE)
        /*0590*/ 	.word	0x00000038


	//----- nvinfo : EIATTR_MIN_STACK_SIZE
	.align		4
.L_295:
        /*0594*/ 	.byte	0x04, 0x12
        /*0596*/ 	.short	(.L_297 - .L_296)
	.align		4
.L_296:
        /*0598*/ 	.word	index@(_ZN7cutlass13device_kernelIN5flash11enable_sm90INS1_16FlashAttnFwdSm90INS1_25CollectiveMainloopFwdSm90ILi2EN4cute5tupleIJNS5_1CILi1EEES8_S8_EEENS6_IJNS7_ILi128EEENS7_ILi224EEESA_EEELi128ENS_12float_e4m3_tEfNS_4arch4Sm90ELb1ELb0ELb1ELb1ELb0ELb1ELb0ELb1ELb1ELb0ELb0ELb0EEENS1_21CollectiveEpilogueFwdINS6_IJSA_SA_SB_EEES9_NS_10bfloat16_tESF_Li256ELb1ELb0ELb0ELb1EEENS1_36VarlenDynamicPersistentTileSchedulerILi128ELi224ELi256ELi128ELb0ELb0ELb1ELb1ELb1ELb1EEEEEEEEEvNT_6ParamsE)
        /*059c*/ 	.word	0x000000f8


	//----- nvinfo : EIATTR_MIN_STACK_SIZE
	.align		4
.L_297:
        /*05a0*/ 	.byte	0x04, 0x12
        /*05a2*/ 	.short	(.L_299 - .L_298)
	.align		4
.L_298:
        /*05a4*/ 	.word	index@(_ZN7cutlass13device_kernelIN5flash11enable_sm90INS1_16FlashAttnFwdSm90INS1_25CollectiveMainloopFwdSm90ILi2EN4cute5tupleIJNS5_1CILi1EEES8_S8_EEENS6_IJNS7_ILi192EEENS7_ILi128EEENS7_ILi96EEEEEELi96ENS_12float_e4m3_tEfNS_4arch4Sm90ELb0ELb0ELb1ELb0ELb0ELb0ELb0ELb1ELb1ELb0ELb0ELb0EEENS1_21CollectiveEpilogueFwdINS6_IJSA_SC_SB_EEES9_NS_10bfloat16_tESG_Li384ELb0ELb0ELb0ELb1EEENS1_29StaticPersistentTileSchedulerILb0EEEEEEEEEvNT_6ParamsE)
        /*05a8*/ 	.word	0x00000000


	//----- nvinfo : EIATTR_MIN_STACK_SIZE
	.align		4
.L_299:
        /*05ac*/ 	.byte	0x04, 0x12
        /*05ae*/ 	.short	(.L_301 - .L_300)
	.align		4
.L_300:
        /*05b0*/ 	.word	index@(_ZN7cutlass13device_kernelIN5flash11enable_sm90INS1_16FlashAttnFwdSm90INS1_25CollectiveMainloopFwdSm90ILi2EN4cute5tupleIJNS5_1CILi1EEES8_S8_EEENS6_IJNS7_ILi192EEENS7_ILi128EEENS7_ILi96EEEEEELi96ENS_12float_e4m3_tEfNS_4arch4Sm90ELb0ELb0ELb1ELb1ELb0ELb0ELb0ELb1ELb1ELb0ELb0ELb0EEENS1_21CollectiveEpilogueFwdINS6_IJSA_SC_SB_EEES9_NS_10bfloat16_tESG_Li384ELb1ELb0ELb0ELb1EEENS1_36VarlenDynamicPersistentTileSchedulerILi192ELi128ELi384ELi128ELb0ELb0ELb1ELb0ELb1ELb1EEEEEEEEEvNT_6ParamsE)
        /*05b4*/ 	.word	0x00000010


	//----- nvinfo : EIATTR_MIN_STACK_SIZE
	.align		4
.L_301:
        /*05b8*/ 	.byte	0x04, 0x12
        /*05ba*/ 	.short	(.L_303 - .L_302)
	.align		4
.L_302:
        /*05bc*/ 	.word	index@(_ZN7cutlass13device_kernelIN5flash11enable_sm90INS1_16FlashAttnFwdSm90INS1_25CollectiveMainloopFwdSm90ILi2EN4cute5tupleIJNS5_1CILi1EEES8_S8_EEENS6_IJNS7_ILi192EEENS7_ILi128EEENS7_ILi96EEEEEELi96ENS_12float_e4m3_tEfNS_4arch4Sm90ELb0ELb0ELb1ELb1ELb0ELb1ELb0ELb1ELb1ELb0ELb0ELb0EEENS1_21CollectiveEpilogueFwdINS6_IJSA_SC_SB_EEES9_NS_10bfloat16_tESG_Li384ELb1ELb0ELb0ELb1EEENS1_36VarlenDynamicPersistentTileSchedulerILi192ELi128ELi384ELi128ELb0ELb0ELb1ELb0ELb1ELb1EEEEEEEEEvNT_6ParamsE)
        /*05c0*/ 	.word	0x00000060


	//----- nvinfo : EIATTR_MIN_STACK_SIZE
	.align		4
.L_303:
        /*05c4*/ 	.byte	0x04, 0x12
        /*05c6*/ 	.short	(.L_305 - .L_304)
	.align		4
.L_304:
        /*05c8*/ 	.word	index@(_ZN7cutlass13device_kernelIN5flash11enable_sm90INS1_16FlashAttnFwdSm90INS1_25CollectiveMainloopFwdSm90ILi2EN4cute5tupleIJNS5_1CILi1EEES8_S8_EEENS6_IJNS7_ILi192EEENS7_ILi128EEENS7_ILi96EEEEEELi96ENS_12float_e4m3_tEfNS_4arch4Sm90ELb0ELb1ELb1ELb0ELb0ELb0ELb0ELb1ELb1ELb0ELb0ELb0EEENS1_21CollectiveEpilogueFwdINS6_IJSA_SC_SB_EEES9_NS_10bfloat16_tESG_Li384ELb0ELb0ELb0ELb1EEENS1_30DynamicPersistentTileSchedulerILi384ELi128ELb0ELb0ELb1EEEEEEEEEvNT_6ParamsE)
        /*05cc*/ 	.word	0x00000008


	//----- nvinfo : EIATTR_MIN_STACK_SIZE
	.align		4
.L_305:
        /*05d0*/ 	.byte	0x04, 0x12
        /*05d2*/ 	.short	(.L_307 - .L_306)
	.align		4
.L_306:
        /*05d4*/ 	.word	index@(_ZN7cutlass13device_kernelIN5flash11enable_sm90INS1_16FlashAttnFwdSm90INS1_25CollectiveMainloopFwdSm90ILi2EN4cute5tupleIJNS5_1CILi1EEES8_S8_EEENS6_IJNS7_ILi192EEENS7_ILi128EEENS7_ILi96EEEEEELi96ENS_12float_e4m3_tEfNS_4arch4Sm90ELb0ELb1ELb1ELb1ELb0ELb0ELb0ELb1ELb1ELb0ELb0ELb0EEENS1_21CollectiveEpilogueFwdINS6_IJSA_SC_SB_EEES9_NS_10bfloat16_tESG_Li384ELb1ELb0ELb0ELb1EEENS1_36VarlenDynamicPersistentTileSchedulerILi192ELi128ELi384ELi128ELb0ELb0ELb1ELb1ELb0ELb1EEEEEEEEEvNT_6ParamsE)
        /*05d8*/ 	.word	0x00000010


	//----- nvinfo : EIATTR_MIN_STACK_SIZE
	.align		4
.L_307:
        /*05dc*/ 	.byte	0x04, 0x12
        /*05de*/ 	.short	(.L_309 - .L_308)
	.align		4
.L_308:
        /*05e0*/ 	.word	index@(_ZN7cutlass13device_kernelIN5flash11enable_sm90INS1_16FlashAttnFwdSm90INS1_25CollectiveMainloopFwdSm90ILi2EN4cute5tupleIJNS5_1CILi1EEES8_S8_EEENS6_IJNS7_ILi192EEENS7_ILi128EEENS7_ILi96EEEEEELi96ENS_12float_e4m3_tEfNS_4arch4Sm90ELb0ELb1ELb1ELb1ELb0ELb1ELb0ELb1ELb1ELb0ELb0ELb0EEENS1_21CollectiveEpilogueFwdINS6_IJSA_SC_SB_EEES9_NS_10bfloat16_tESG_Li384ELb1ELb0ELb0ELb1EEENS1_36VarlenDynamicPersistentTileSchedulerILi192ELi128ELi384ELi128ELb0ELb0ELb1ELb1ELb0ELb1EEEEEEEEEvNT_6ParamsE)
        /*05e4*/ 	.word	0x00000078


	//----- nvinfo : EIATTR_MIN_STACK_SIZE
	.align		4
.L_309:
        /*05e8*/ 	.byte	0x04, 0x12
        /*05ea*/ 	.short	(.L_311 - .L_310)
	.align		4
.L_310:
        /*05ec*/ 	.word	index@(_ZN7cutlass13device_kernelIN5flash11enable_sm90INS1_16FlashAttnFwdSm90INS1_25CollectiveMainloopFwdSm90ILi2EN4cute5tupleIJNS5_1CILi1EEES8_S8_EEENS6_IJNS7_ILi192EEENS7_ILi128EEENS7_ILi96EEEEEELi96ENS_12float_e4m3_tEfNS_4arch4Sm90ELb1ELb0ELb1ELb0ELb0ELb0ELb0ELb1ELb1ELb0ELb0ELb0EEENS1_21CollectiveEpilogueFwdINS6_IJSA_SC_SB_EEES9_NS_10bfloat16_tESG_Li384ELb0ELb0ELb0ELb1EEENS1_30DynamicPersistentTileSchedulerILi384ELi128ELb0ELb0ELb1EEEEEEEEEvNT_6ParamsE)
        /*05f0*/ 	.word	0x00000010


	//----- nvinfo : EIATTR_MIN_STACK_SIZE
	.align		4
.L_311:
        /*05f4*/ 	.byte	0x04, 0x12
        /*05f6*/ 	.short	(.L_313 - .L_312)
	.align		4
.L_312:
        /*05f8*/ 	.word	index@(_ZN7cutlass13device_kernelIN5flash11enable_sm90INS1_16FlashAttnFwdSm90INS1_25CollectiveMainloopFwdSm90ILi2EN4cute5tupleIJNS5_1CILi1EEES8_S8_EEENS6_IJNS7_ILi192EEENS7_ILi128EEENS7_ILi96EEEEEELi96ENS_12float_e4m3_tEfNS_4arch4Sm90ELb1ELb0ELb1ELb1ELb0ELb0ELb0ELb1ELb1ELb0ELb0ELb0EEENS1_21CollectiveEpilogueFwdINS6_IJSA_SC_SB_EEES9_NS_10bfloat16_tESG_Li384ELb1ELb0ELb0ELb1EEENS1_36VarlenDynamicPersistentTileSchedulerILi192ELi128ELi384ELi128ELb0ELb0ELb1ELb1ELb1ELb1EEEEEEEEEvNT_6ParamsE)
        /*05fc*/ 	.word	0x00000010


	//----- nvinfo : EIATTR_MIN_STACK_SIZE
	.align		4
.L_313:
        /*0600*/ 	.byte	0x04, 0x12
        /*0602*/ 	.short	(.L_315 - .L_314)
	.align		4
.L_314:
        /*0604*/ 	.word	index@(_ZN7cutlass13device_kernelIN5flash11enable_sm90INS1_16FlashAttnFwdSm90INS1_25CollectiveMainloopFwdSm90ILi2EN4cute5tupleIJNS5_1CILi1EEES8_S8_EEENS6_IJNS7_ILi192EEENS7_ILi128EEENS7_ILi96EEEEEELi96ENS_12float_e4m3_tEfNS_4arch4Sm90ELb1ELb0ELb1ELb1ELb0ELb1ELb0ELb1ELb1ELb0ELb0ELb0EEENS1_21CollectiveEpilogueFwdINS6_IJSA_SC_SB_EEES9_NS_10bfloat16_tESG_Li384ELb1ELb0ELb0ELb1EEENS1_36VarlenDynamicPersistentTileSchedulerILi192ELi128ELi384ELi128ELb0ELb0ELb1ELb1ELb1ELb1EEEEEEEEEvNT_6ParamsE)
        /*0608*/ 	.word	0x00000068


	//----- nvinfo : EIATTR_MIN_STACK_SIZE
	.align		4
.L_315:
        /*060c*/ 	.byte	0x04, 0x12
        /*060e*/ 	.short	(.L_317 - .L_316)
	.align		4
.L_316:
        /*0610*/ 	.word	index@(_ZN7cutlass13device_kernelIN5flash11enable_sm90INS1_16FlashAttnFwdSm90INS1_25CollectiveMainloopFwdSm90ILi2EN4cute5tupleIJNS5_1CILi1EEES8_S8_EEENS6_IJNS7_ILi192EEENS7_ILi160EEENS7_ILi64EEEEEELi64ENS_12float_e4m3_tEfNS_4arch4Sm90ELb0ELb0ELb1ELb0ELb0ELb0ELb0ELb1ELb1ELb0ELb0ELb0EEENS1_21CollectiveEpilogueFwdINS6_IJSA_SC_SB_EEES9_NS_10bfloat16_tESG_Li384ELb0ELb0ELb0ELb1EEENS1_29StaticPersistentTileSchedulerILb0EEEEEEEEEvNT_6ParamsE)
        /*0614*/ 	.word	0x00000000


	//----- nvinfo : EIATTR_MIN_STACK_SIZE
	.align		4
.L_317:
        /*0618*/ 	.byte	0x04, 0x12
        /*061a*/ 	.short	(.L_319 - .L_318)
	.align		4
.L_318:
        /*061c*/ 	.word	index@(_ZN7cutlass13device_kernelIN5flash11enable_sm90INS1_16FlashAttnFwdSm90INS1_25CollectiveMainloopFwdSm90ILi2EN4cute5tupleIJNS5_1CILi1EEES8_S8_EEENS6_IJNS7_ILi192EEENS7_ILi160EEENS7_ILi64EEEEEELi64ENS_12float_e4m3_tEfNS_4arch4Sm90ELb0ELb0ELb1ELb1ELb0ELb0ELb0ELb1ELb1ELb0ELb0ELb0EEENS1_21CollectiveEpilogueFwdINS6_IJSA_SC_SB_EEES9_NS_10bfloat16_tESG_Li384ELb1ELb0ELb0ELb1EEENS1_36VarlenDynamicPersistentTileSchedulerILi192ELi160ELi384ELi128ELb0ELb0ELb1ELb0ELb1ELb1EEEEEEEEEvNT_6ParamsE)
        /*0620*/ 	.word	0x00000008


	//----- nvinfo : EIATTR_MIN_STACK_SIZE
	.align		4
.L_319:
        /*0624*/ 	.byte	0x04, 0x12
        /*0626*/ 	.short	(.L_321 - .L_320)
	.align		4
.L_320:
        /*0628*/ 	.word	index@(_ZN7cutlass13device_kernelIN5flash11enable_sm90INS1_16FlashAttnFwdSm90INS1_25CollectiveMainloopFwdSm90ILi2EN4cute5tupleIJNS5_1CILi1EEES8_S8_EEENS6_IJNS7_ILi192EEENS7_ILi160EEENS7_ILi64EEEEEELi64ENS_12float_e4m3_tEfNS_4arch4Sm90ELb0ELb0ELb1ELb1ELb0ELb1ELb0ELb1ELb1ELb0ELb0ELb0EEENS1_21CollectiveEpilogueFwdINS6_IJSA_SC_SB_EEES9_NS_10bfloat16_tESG_Li384ELb1ELb0ELb0ELb1EEENS1_36VarlenDynamicPersistentTileSchedulerILi192ELi160ELi384ELi128ELb0ELb0ELb1ELb0ELb1ELb1EEEEEEEEEvNT_6ParamsE)
        /*062c*/ 	.word	0x00000058


	//----- nvinfo : EIATTR_MIN_STACK_SIZE
	.align		4
.L_321:
        /*0630*/ 	.byte	0x04, 0x12
        /*0632*/ 	.short	(.L_323 - .L_322)
	.align		4
.L_322:
        /*0634*/ 	.word	index@(_ZN7cutlass13device_kernelIN5flash11enable_sm90INS1_16FlashAttnFwdSm90INS1_25CollectiveMainloopFwdSm90ILi2EN4cute5tupleIJNS5_1CILi1EEES8_S8_EEENS6_IJNS7_ILi192EEENS7_ILi160EEENS7_ILi64EEEEEELi64ENS_12float_e4m3_tEfNS_4arch4Sm90ELb0ELb1ELb1ELb0ELb0ELb0ELb0ELb1ELb1ELb0ELb0ELb0EEENS1_21CollectiveEpilogueFwdINS6_IJSA_SC_SB_EEES9_NS_10bfloat16_tESG_Li384ELb0ELb0ELb0ELb1EEENS1_30DynamicPersistentTileSchedulerILi384ELi128ELb0ELb0ELb1EEEEEEEEEvNT_6ParamsE)
        /*0638*/ 	.word	0x00000000


	//----- nvinfo : EIATTR_MIN_STACK_SIZE
	.align		4
.L_323:
        /*063c*/ 	.byte	0x04, 0x12
        /*063e*/ 	.short	(.L_325 - .L_324)
	.align		4
.L_324:
        /*0640*/ 	.word	index@(_ZN7cutlass13device_kernelIN5flash11enable_sm90INS1_16FlashAttnFwdSm90INS1_25CollectiveMainloopFwdSm90ILi2EN4cute5tupleIJNS5_1CILi1EEES8_S8_EEENS6_IJNS7_ILi192EEENS7_ILi160EEENS7_ILi64EEEEEELi64ENS_12float_e4m3_tEfNS_4arch4Sm90ELb0ELb1ELb1ELb1ELb0ELb0ELb0ELb1ELb1ELb0ELb0ELb0EEENS1_21CollectiveEpilogueFwdINS6_IJSA_SC_SB_EEES9_NS_10bfloat16_tESG_Li384ELb1ELb0ELb0ELb1EEENS1_36VarlenDynamicPersistentTileSchedulerILi192ELi160ELi384ELi128ELb0ELb0ELb1ELb1ELb0ELb1EEEEEEEEEvNT_6ParamsE)
        /*0644*/ 	.word	0x00000008


	//----- nvinfo : EIATTR_MIN_STACK_SIZE
	.align		4
.L_325:
        /*0648*/ 	.byte	0x04, 0x12
        /*064a*/ 	.short	(.L_327 - .L_326)
	.align		4
.L_326:
        /*064c*/ 	.word	index@(_ZN7cutlass13device_kernelIN5flash11enable_sm90INS1_16FlashAttnFwdSm90INS1_25CollectiveMainloopFwdSm90ILi2EN4cute5tupleIJNS5_1CILi1EEES8_S8_EEENS6_IJNS7_ILi192EEENS7_ILi160EEENS7_ILi64EEEEEELi64ENS_12float_e4m3_tEfNS_4arch4Sm90ELb0ELb1ELb1ELb1ELb0ELb1ELb0ELb1ELb1ELb0ELb0ELb0EEENS1_21CollectiveEpilogueFwdINS6_IJSA_SC_SB_EEES9_NS_10bfloat16_tESG_Li384ELb1ELb0ELb0ELb1EEENS1_36VarlenDynamicPersistentTileSchedulerILi192ELi160ELi384ELi128ELb0ELb0ELb1ELb1ELb0ELb1EEEEEEEEEvNT_6ParamsE)
        /*0650*/ 	.word	0x00000080


	//----- nvinfo : EIATTR_MIN_STACK_SIZE
	.align		4
.L_327:
        /*0654*/ 	.byte	0x04, 0x12
        /*0656*/ 	.short	(.L_329 - .L_328)
	.align		4
.L_328:
        /*0658*/ 	.word	index@(_ZN7cutlass13device_kernelIN5flash11enable_sm90INS1_16FlashAttnFwdSm90INS1_25CollectiveMainloopFwdSm90ILi2EN4cute5tupleIJNS5_1CILi1EEES8_S8_EEENS6_IJNS7_ILi192EEENS7_ILi160EEENS7_ILi64EEEEEELi64ENS_12float_e4m3_tEfNS_4arch4Sm90ELb1ELb0ELb1ELb0ELb0ELb0ELb0ELb1ELb1ELb0ELb0ELb0EEENS1_21CollectiveEpilogueFwdINS6_IJSA_SC_SB_EEES9_NS_10bfloat16_tESG_Li384ELb0ELb0ELb0ELb1EEENS1_30DynamicPersistentTileSchedulerILi384ELi128ELb0ELb0ELb1EEEEEEEEEvNT_6ParamsE)
        /*065c*/ 	.word	0x00000010


	//----- nvinfo : EIATTR_MIN_STACK_SIZE
	.align		4
.L_329:
        /*0660*/ 	.byte	0x04, 0x12
        /*0662*/ 	.short	(.L_331 - .L_330)
	.align		4
.L_330:
        /*0664*/ 	.word	index@(_ZN7cutlass13device_kernelIN5flash11enable_sm90INS1_16FlashAttnFwdSm90INS1_25CollectiveMainloopFwdSm90ILi2EN4cute5tupleIJNS5_1CILi1EEES8_S8_EEENS6_IJNS7_ILi192EEENS7_ILi160EEENS7_ILi64EEEEEELi64ENS_12float_e4m3_tEfNS_4arch4Sm90ELb1ELb0ELb1ELb1ELb0ELb0ELb0ELb1ELb1ELb0ELb0ELb0EEENS1_21CollectiveEpilogueFwdINS6_IJSA_SC_SB_EEES9_NS_10bfloat16_tESG_Li384ELb1ELb0ELb0ELb1EEENS1_36VarlenDynamicPersistentTileSchedulerILi192ELi160ELi384ELi128ELb0ELb0ELb1ELb1ELb1ELb1EEEEEEEEEvNT_6ParamsE)
        /*0668*/ 	.word	0x00000008


	//----- nvinfo : EIATTR_MIN_STACK_SIZE
	.align		4
.L_331:
        /*066c*/ 	.byte	0x04, 0x12
        /*066e*/ 	.short	(.L_333 - .L_332)
	.align		4
.L_332:
        /*0670*/ 	.word	index@(_ZN7cutlass13device_kernelIN5flash11enable_sm90INS1_16FlashAttnFwdSm90INS1_25CollectiveMainloopFwdSm90ILi2EN4cute5tupleIJNS5_1CILi1EEES8_S8_EEENS6_IJNS7_ILi192EEENS7_ILi160EEENS7_ILi64EEEEEELi64ENS_12float_e4m3_tEfNS_4arch4Sm90ELb1ELb0ELb1ELb1ELb0ELb1ELb0ELb1ELb1ELb0ELb0ELb0EEENS1_21CollectiveEpilogueFwdINS6_IJSA_SC_SB_EEES9_NS_10bfloat16_tESG_Li384ELb1ELb0ELb0ELb1EEENS1_36VarlenDynamicPersistentTileSchedulerILi192ELi160ELi384ELi128ELb0ELb0ELb1ELb1ELb1ELb1EEEEEEEEEvNT_6ParamsE)
        /*0674*/ 	.word	0x00000070
.L_333:


//--------------------- .nv.compat                --------------------------
	.section	.nv.compat,"",@"SHT_CUDA_COMPAT_INFO"
	.align	4
        /*0000*/ 	.byte	0x02, 0x09, 0x01, 0x00, 0x02, 0x02, 0x04, 0x00, 0x02, 0x05, 0x05, 0x00, 0x03, 0x07, 0x01, 0x01
        /*0010*/ 	.byte	0x02, 0x03, 0x01, 0x00, 0x02, 0x06, 0x01, 0x00, 0x04, 0x0b, 0x08, 0x00, 0x00, 0x00, 0x00, 0x00
        /*0020*/ 	.byte	0x00, 0x00, 0x00, 0x00


//--------------------- .nv.info._ZN7cutlass13device_kernelIN5flash11enable_sm90INS1_16FlashAttnFwdSm90INS1_25CollectiveMainloopFwdSm90ILi2EN4cute5tupleIJNS5_1CILi1EEES8_S8_EEENS6_IJNS7_ILi128EEESA_NS7_ILi256EEEEEELi256ENS_12float_e4m3_tEfNS_4arch4Sm90ELb0ELb0ELb1ELb0ELb0ELb0ELb0ELb1ELb1ELb0ELb0ELb0EEENS1_21CollectiveEpilogueFwdINS6_IJSA_SB_SA_EEES9_NS_10bfloat16_tESF_Li256ELb0ELb0ELb0ELb1EEENS1_29StaticPersistentTileSchedulerILb0EEEEEEEEEvNT_6ParamsE --------------------------
	.section	.nv.info._ZN7cutlass13device_kernelIN5flash11enable_sm90INS1_16FlashAttnFwdSm90INS1_25CollectiveMainloopFwdSm90ILi2EN4cute5tupleIJNS5_1CILi1EEES8_S8_EEENS6_IJNS7_ILi128EEESA_NS7_ILi256EEEEEELi256ENS_12float_e4m3_tEfNS_4arch4Sm90ELb0ELb0ELb1ELb0ELb0ELb0ELb0ELb1ELb1ELb0ELb0ELb0EEENS1_21CollectiveEpilogueFwdINS6_IJSA_SB_SA_EEES9_NS_10bfloat16_tESF_Li256ELb0ELb0ELb0ELb1EEENS1_29StaticPersistentTileSchedulerILb0EEEEEEEEEvNT_6ParamsE,"",@"SHT_CUDA_INFO"
	.sectionflags	@""
	.align	4


	//----- nvinfo : EIATTR_CUDA_API_VERSION
	.align		4
        /*0000*/ 	.byte	0x04, 0x37
        /*0002*/ 	.short	(.L_335 - .L_334)
.L_334:
        /*0004*/ 	.word	0x00000082


	//----- nvinfo : EIATTR_KPARAM_INFO
	.align		4
.L_335:
        /*0008*/ 	.byte	0x04, 0x17
        /*000a*/ 	.short	(.L_337 - .L_336)
.L_336:
        /*000c*/ 	.word	0x00000000
        /*0010*/ 	.short	0x0000
        /*0012*/ 	.short	0x0070
        /*0014*/ 	.byte	0x00, 0xf0, 0x01, 0x2e


	//----- nvinfo : EIATTR_SPARSE_MMA_MASK
	.align		4
.L_337:
        /*0018*/ 	.byte	0x03, 0x50
        /*001a*/ 	.short	0x0000


	//----- nvinfo : EIATTR_MAXREG_COUNT
	.align		4
        /*001c*/ 	.byte	0x03, 0x1b
        /*001e*/ 	.short	0x00a8


	//----- nvinfo : EIATTR_NUM_BARRIERS
	.align		4
        /*0020*/ 	.byte	0x02, 0x4c
        /*0022*/ 	.byte	0x10
	.zero		1


	//----- nvinfo : EIATTR_EXTERNS
	.align		4
        /*0024*/ 	.byte	0x04, 0x0f
        /*0026*/ 	.short	(.L_339 - .L_338)


	//   ....[0]....
	.align		4
.L_338:
        /*0028*/ 	.word	index@(__assertfail)


	//----- nvinfo : EIATTR_ANNOTATIONS
	.align		4
.L_339:
        /*002c*/ 	.byte	0x04, 0x55
        /*002e*/ 	.short	(.L_341 - .L_340)


	//   ....[0]....
.L_340:
        /*0030*/ 	.word	0x00000001
        /*0034*/ 	.byte	0x40, 0x9d, 0x00, 0x00, 0x01, 0x00, 0x00, 0x00, 0x60, 0x9d, 0x00, 0x00, 0x01, 0x00, 0x00, 0x00
        /* <DEDUP_REMOVED lines=28> */
        /*0204*/ 	.byte	0x90, 0xda, 0x00, 0x00


	//----- nvinfo : EIATTR_MERCURY_ISA_VERSION
	.align		4
.L_341:
        /*0208*/ 	.byte	0x03, 0x5f
        /*020a*/ 	.short	0x0101


	//----- nvinfo : EIATTR_INT_WARP_WIDE_INSTR_OFFSETS
	.align		4
        /*020c*/ 	.byte	0x04, 0x31
        /*020e*/ 	.short	(.L_343 - .L_342)


	//   ....[0]....
.L_342:
        /*0210*/ 	.word	0x00000190


	//   ....[1]....
        /*0214*/ 	.word	0x000001c0


	//   ....[2]....
        /*0218*/ 	.word	0x000001d0


	//   ....[3]....
        /*021c*/ 	.word	0x0000a840


	//----- nvinfo : EIATTR_COOP_GROUP_MASK_REGIDS
	.align		4
.L_343:
        /*0220*/ 	.byte	0x04, 0x29
        /*0222*/ 	.short	(.L_345 - .L_344)


	//   ....[0]....
.L_344:
        /*0224*/ 	.word	0xffffffff


	//   ....[1]....
        /*0228*/ 	.word	0xffffffff


	//   ....[2]....
        /*022c*/ 	.word	0xffffffff


	//   ....[3]....
        /*0230*/ 	.word	0xffffffff


	//   ....[4]....
        /*0234*/ 	.word	0xffffffff


	//   ....[5]....
        /*0238*/ 	.word	0xffffffff


	//   ....[6]....
        /*023c*/ 	.word	0xffffffff


	//   ....[7]....
        /*0240*/ 	.word	0xffffffff


	//   ....[8]....
        /*0244*/ 	.word	0xffffffff


	//   ....[9]....
        /*0248*/ 	.word	0xffffffff


	//   ....[10]....
        /*024c*/ 	.word	0xffffffff


	//   ....[11]....
        /*0250*/ 	.word	0xffffffff


	//   ....[12]....
        /*0254*/ 	.word	0xffffffff


	//   ....[13]....
        /*0258*/ 	.word	0xffffffff


	//   ....[14]....
        /*025c*/ 	.word	0xffffffff


	//   ....[15]....
        /*0260*/ 	.word	0xffffffff


	//   ....[16]....
        /*0264*/ 	.word	0xffffffff


	//   ....[17]....
        /*0268*/ 	.word	0xffffffff


	//   ....[18]....
        /*026c*/ 	.word	0xffffffff


	//   ....[19]....
        /*0270*/ 	.word	0xffffffff


	//   ....[20]....
        /*0274*/ 	.word	0xffffffff


	//   ....[21]....
        /*0278*/ 	.word	0xffffffff


	//   ....[22]....
        /*027c*/ 	.word	0xffffffff


	//   ....[23]....
        /*0280*/ 	.word	0xffffffff


	//   ....[24]....
        /*0284*/ 	.word	0xffffffff


	//   ....[25]....
        /*0288*/ 	.word	0xffffffff


	//   ....[26]....
        /*028c*/ 	.word	0xffffffff


	//   ....[27]....
        /*0290*/ 	.word	0xffffffff


	//   ....[28]....
        /*0294*/ 	.word	0xffffffff


	//   ....[29]....
        /*0298*/ 	.word	0xffffffff


	//   ....[30]....
        /*029c*/ 	.word	0xffffffff


	//   ....[31]....
        /*02a0*/ 	.word	0xffffffff


	//   ....[32]....
        /*02a4*/ 	.word	0xffffffff


	//   ....[33]....
        /*02a8*/ 	.word	0xffffffff


	//   ....[34]....
        /*02ac*/ 	.word	0xffffffff


	//   ....[35]....
        /*02b0*/ 	.word	0xffffffff


	//   ....[36]....
        /*02b4*/ 	.word	0xffffffff


	//   ....[37]....
        /*02b8*/ 	.word	0xffffffff


	//   ....[38]....
        /*02bc*/ 	.word	0xffffffff


	//   ....[39]....
        /*02c0*/ 	.word	0xffffffff


	//   ....[40]....
        /*02c4*/ 	.word	0xffffffff


	//   ....[41]....
        /*02c8*/ 	.word	0xffffffff


	//   ....[42]....
        /*02cc*/ 	.word	0xffffffff


	//   ....[43]....
        /*02d0*/ 	.word	0xffffffff


	//   ....[44]....
        /*02d4*/ 	.word	0xffffffff


	//   ....[45]....
        /*02d8*/ 	.word	0xffffffff


	//   ....[46]....
        /*02dc*/ 	.word	0xffffffff


	//   ....[47]....
        /*02e0*/ 	.word	0xffffffff


	//   ....[48]....
        /*02e4*/ 	.word	0xffffffff


	//   ....[49]....
        /*02e8*/ 	.word	0xffffffff


	//   ....[50]....
        /*02ec*/ 	.word	0xffffffff


	//   ....[51]....
        /*02f0*/ 	.word	0xffffffff


	//   ....[52]....
        /*02f4*/ 	.word	0xffffffff


	//   ....[53]....
        /*02f8*/ 	.word	0xffffffff


	//   ....[54]....
        /*02fc*/ 	.word	0xffffffff


	//   ....[55]....
        /*0300*/ 	.word	0xffffffff


	//   ....[56]....
        /*0304*/ 	.word	0xffffffff


	//   ....[57]....
        /*0308*/ 	.word	0xffffffff


	//   ....[58]....
        /*030c*/ 	.word	0xffffffff


	//   ....[59]....
        /*0310*/ 	.word	0xffffffff


	//   ....[60]....
        /*0314*/ 	.word	0xffffffff


	//   ....[61]....
        /*0318*/ 	.word	0xffffffff


	//   ....[62]....
        /*031c*/ 	.word	0xffffffff


	//   ....[63]....
        /*0320*/ 	.word	0xffffffff


	//   ....[64]....
        /*0324*/ 	.word	0xffffffff


	//   ....[65]....
        /*0328*/ 	.word	0xffffffff


	//   ....[66]....
        /*032c*/ 	.word	0xffffffff


	//   ....[67]....
        /*0330*/ 	.word	0xffffffff


	//   ....[68]....
        /*0334*/ 	.word	0xffffffff


	//   ....[69]....
        /*0338*/ 	.word	0xffffffff


	//   ....[70]....
        /*033c*/ 	.word	0xffffffff


	//   ....[71]....
        /*0340*/ 	.word	0xffffffff


	//   ....[72]....
        /*0344*/ 	.word	0xffffffff


	//   ....[73]....
        /*0348*/ 	.word	0xffffffff


	//   ....[74]....
        /*034c*/ 	.word	0xffffffff


	//   ....[75]....
        /*0350*/ 	.word	0xffffffff


	//   ....[76]....
        /*0354*/ 	.word	0xffffffff


	//   ....[77]....
        /*0358*/ 	.word	0xffffffff


	//   ....[78]....
        /*035c*/ 	.word	0xffffffff


	//   ....[79]....
        /*0360*/ 	.word	0xffffffff


	//   ....[80]....
        /*0364*/ 	.word	0xffffffff


	//   ....[81]....
        /*0368*/ 	.word	0xffffffff


	//   ....[82]....
        /*036c*/ 	.word	0xffffffff


	//   ....[83]....
        /*0370*/ 	.word	0xffffffff


	//   ....[84]....
        /*0374*/ 	.word	0xffffffff


	//   ....[85]....
        /*0378*/ 	.word	0xffffffff


	//   ....[86]....
        /*037c*/ 	.word	0xffffffff


	//   ....[87]....
        /*0380*/ 	.word	0x0500000f


	//----- nvinfo : EIATTR_COOP_GROUP_INSTR_OFFSETS
	.align		4
.L_345:
        /*0384*/ 	.byte	0x04, 0x28
        /*0386*/ 	.short	(.L_347 - .L_346)


	//   ....[0]....
.L_346:
        /*0388*/ 	.word	0x00000070


	//   ....[1]....
        /*038c*/ 	.word	0x000001a0


	//   ....[2]....
        /*0390*/ 	.word	0x000001f0


	//   ....[3]....
        /*0394*/ 	.word	0x000003e0


	//   ....[4]....
        /*0398*/ 	.word	0x00000540


	//   ....[5]....
        /*039c*/ 	.word	0x00000660


	//   ....[6]....
        /*03a0*/ 	.word	0x000007c0


	//   ....[7]....
        /*03a4*/ 	.word	0x00000d80


	//   ....[8]....
        /*03a8*/ 	.word	0x00002da0


	//   ....[9]....
        /*03ac*/ 	.word	0x00002e10


	//   ....[10]....
        /*03b0*/ 	.word	0x00003380


	//   ....[11]....
        /*03b4*/ 	.word	0x00003440


	//   ....[12]....
        /*03b8*/ 	.word	0x00005930


	//   ....[13]....
        /*03bc*/ 	.word	0x00005950


	//   ....[14]....
        /*03c0*/ 	.word	0x00005980


	//   ....[15]....
        /*03c4*/ 	.word	0x00005990


	//   ....[16]....
        /*03c8*/ 	.word	0x000075c0


	//   ....[17]....
        /*03cc*/ 	.word	0x000075d0


	//   ....[18]....
        /*03d0*/ 	.word	0x00007600


	//   ....[19]....
        /*03d4*/ 	.word	0x00007610


	//   ....[20]....
        /*03d8*/ 	.word	0x000087e0


	//   ....[21]....
        /*03dc*/ 	.word	0x000087f0


	//   ....[22]....
        /*03e0*/ 	.word	0x00008800


	//   ....[23]....
        /*03e4*/ 	.word	0x00008810


	//   ....[24]....
        /*03e8*/ 	.word	0x00008c20


	//   ....[25]....
        /*03ec*/ 	.word	0x00008c60


	//   ....[26]....
        /*03f0*/ 	.word	0x00008de0


	//   ....[27]....
        /*03f4*/ 	.word	0x00008e70


	//   ....[28]....
        /*03f8*/ 	.word	0x00008ef0


	//   ....[29]....
        /*03fc*/ 	.word	0x00008f20


	//   ....[30]....
        /*0400*/ 	.word	0x00008f50


	//   ....[31]....
        /*0404*/ 	.word	0x00008f80


	//   ....[32]....
        /*0408*/ 	.word	0x00008fb0


	//   ....[33]....
        /*040c*/ 	.word	0x00008fd0


	//   ....[34]....
        /*0410*/ 	.word	0x00009000


	//   ....[35]....
        /*0414*/ 	.word	0x00009020


	//   ....[36]....
        /*0418*/ 	.word	0x00009080


	//   ....[37]....
        /*041c*/ 	.word	0x00009090


	//   ....[38]....
        /*0420*/ 	.word	0x000090a0


	//   ....[39]....
        /*0424*/ 	.word	0x000090b0


	//   ....[40]....
        /*0428*/ 	.word	0x000090d0


	//   ....[41]....
        /*042c*/ 	.word	0x000090e0


	//   ....[42]....
        /*0430*/ 	.word	0x000090f0


	//   ....[43]....
        /*0434*/ 	.word	0x00009100


	//   ....[44]....
        /*0438*/ 	.word	0x00009110


	//   ....[45]....
        /*043c*/ 	.word	0x00009120


	//   ....[46]....
        /*0440*/ 	.word	0x00009130


	//   ....[47]....
        /*0444*/ 	.word	0x00009140


	//   ....[48]....
        /*0448*/ 	.word	0x00009150


	//   ....[49]....
        /*044c*/ 	.word	0x00009160


	//   ....[50]....
        /*0450*/ 	.word	0x00009170


	//   ....[51]....
        /*0454*/ 	.word	0x00009180


	//   ....[52]....
        /*0458*/ 	.word	0x00009190


	//   ....[53]....
        /*045c*/ 	.word	0x000091a0


	//   ....[54]....
        /*0460*/ 	.word	0x000091b0


	//   ....[55]....
        /*0464*/ 	.word	0x000091c0


	//   ....[56]....
        /*0468*/ 	.word	0x000091d0


	//   ....[57]....
        /*046c*/ 	.word	0x000091e0


	//   ....[58]....
        /*0470*/ 	.word	0x000091f0


	//   ....[59]....
        /*0474*/ 	.word	0x00009200


	//   ....[60]....
        /*0478*/ 	.word	0x00009210


	//   ....[61]....
        /*047c*/ 	.word	0x00009220


	//   ....[62]....
        /*0480*/ 	.word	0x00009240


	//   ....[63]....
        /*0484*/ 	.word	0x00009260


	//   ....[64]....
        /*0488*/ 	.word	0x00009290


	//   ....[65]....
        /*048c*/ 	.word	0x000092b0


	//   ....[66]....
        /*0490*/ 	.word	0x000092d0


	//   ....[67]....
        /*0494*/ 	.word	0x000092e0


	//   ....[68]....
        /*0498*/ 	.word	0x000092f0


	//   ....[69]....
        /*049c*/ 	.word	0x00009300


	//   ....[70]....
        /*04a0*/ 	.word	0x00009310


	//   ....[71]....
        /*04a4*/ 	.word	0x00009330


	//   ....[72]....
        /*04a8*/ 	.word	0x00009340


	//   ....[73]....
        /*04ac*/ 	.word	0x00009360


	//   ....[74]....
        /*04b0*/ 	.word	0x00009380


	//   ....[75]....
        /*04b4*/ 	.word	0x00009390


	//   ....[76]....
        /*04b8*/ 	.word	0x000093a0


	//   ....[77]....
        /*04bc*/ 	.word	0x000093c0


	//   ....[78]....
        /*04c0*/ 	.word	0x000093e0


	//   ....[79]....
        /*04c4*/ 	.word	0x00009400


	//   ....[80]....
        /*04c8*/ 	.word	0x00009410


	//   ....[81]....
        /*04cc*/ 	.word	0x00009440


	//   ....[82]....
        /*04d0*/ 	.word	0x00009450


	//   ....[83]....
        /*04d4*/ 	.word	0x00009460


	//   ....[84]....
        /*04d8*/ 	.word	0x000099f0


	//   ....[85]....
        /*04dc*/ 	.word	0x0000a960


	//   ....[86]....
        /*04e0*/ 	.word	0x0000d2d0


	//   ....[87]....
        /*04e4*/ 	.word	0x0000d7f0


	//----- nvinfo : EIATTR_REG_RECONFIG
	.align		4
.L_347:
        /*04e8*/ 	.byte	0x01, 0x54
	.zero		2


	//----- nvinfo : EIATTR_SYSCALL_OFFSETS
	.align		4
        /*04ec*/ 	.byte	0x04, 0x46
        /*04ee*/ 	.short	(.L_349 - .L_348)


	//   ....[0]....
.L_348:
        /*04f0*/ 	.word	0x00001140


	//   ....[1]....
        /*04f4*/ 	.word	0x0000a2e0


	//   ....[2]....
        /*04f8*/ 	.word	0x0000a420


	//   ....[3]....
        /*04fc*/ 	.word	0x0000a560


	//   ....[4]....
        /*0500*/ 	.word	0x0000a680


	//----- nvinfo : EIATTR_MBARRIER_INSTR_OFFSETS
	.align		4
.L_349:
        /*0504*/ 	.byte	0x04, 0x39
        /*0506*/ 	.short	(.L_351 - .L_350)


	//   ....[0]....
.L_350:
        /*0508*/ 	.word	0x00000290
        /*050c*/ 	.word	0x000000ff
        /*0510*/ 	.word	0x00038800
        /*0514*/ 	.short	0x0100
        /*0516*/ 	.byte	0x06
	.zero		1


	//   ....[1]....
        /*0518*/ 	.word	0x000002a0
        /*051c*/ 	.word	0x000000ff
        /*0520*/ 	.word	0x00038820
        /*0524*/ 	.short	0x0100
        /*0526*/ 	.byte	0x06
	.zero		1


	//   ....[2]....
        /*0528*/ 	.word	0x00000390
        /*052c*/ 	.word	0x000000ff
        /*0530*/ 	.word	0x00038830
        /*0534*/ 	.short	0x0100
        /*0536*/ 	.byte	0x08
	.zero		1


	//   ....[3]....
        /*0538*/ 	.word	0x000003a0
        /*053c*/ 	.word	0x000000ff
        /*0540*/ 	.word	0x00038840
        /*0544*/ 	.short	0x0100
        /*0546*/ 	.byte	0x08
	.zero		1


	//   ....[4]....
        /*0548*/ 	.word	0x000003b0
        /*054c*/ 	.word	0x000000ff
        /*0550*/ 	.word	0x00038838
        /*0554*/ 	.short	0x0100
        /*0556*/ 	.byte	0x08
	.zero		1


	//   ....[5]....
        /*0558*/ 	.word	0x000003c0
        /*055c*/ 	.word	0x000000ff
        /*0560*/ 	.word	0x00038848
        /*0564*/ 	.short	0x0100
        /*0566*/ 	.byte	0x08
	.zero		1


	//   ....[6]....
        /*0568*/ 	.word	0x000004f0
        /*056c*/ 	.word	0x000000ff
        /*0570*/ 	.word	0x00038850
        /*0574*/ 	.short	0x0100
        /*0576*/ 	.byte	0x08
	.zero		1


	//   ....[7]....
        /*0578*/ 	.word	0x00000500
        /*057c*/ 	.word	0x000000ff
        /*0580*/ 	.word	0x00038860
        /*0584*/ 	.short	0x0100
        /*0586*/ 	.byte	0x08
	.zero		1


	//   ....[8]....
        /*0588*/ 	.word	0x00000510
        /*058c*/ 	.word	0x000000ff
        /*0590*/ 	.word	0x00038858
        /*0594*/ 	.short	0x0100
        /*0596*/ 	.byte	0x08
	.zero		1


	//   ....[9]....
        /*0598*/ 	.word	0x00000520
        /*059c*/ 	.word	0x000000ff
        /*05a0*/ 	.word	0x00038868
        /*05a4*/ 	.short	0x0100
        /*05a6*/ 	.byte	0x08
	.zero		1


	//   ....[10]....
        /*05a8*/ 	.word	0x00000610
        /*05ac*/ 	.word	0x000000ff
        /*05b0*/ 	.word	0x00038870
        /*05b4*/ 	.short	0x0100
        /*05b6*/ 	.byte	0x06
	.zero		1


	//   ....[11]....
        /*05b8*/ 	.word	0x00000620
        /*05bc*/ 	.word	0x000000ff
        /*05c0*/ 	.word	0x00038880
        /*05c4*/ 	.short	0x0100
        /*05c6*/ 	.byte	0x06
	.zero		1


	//   ....[12]....
        /*05c8*/ 	.word	0x00000630
        /*05cc*/ 	.word	0x000000ff
        /*05d0*/ 	.word	0x00038878
        /*05d4*/ 	.short	0x0100
        /*05d6*/ 	.byte	0x06
	.zero		1


	//   ....[13]....
        /*05d8*/ 	.word	0x00000640
        /*05dc*/ 	.word	0x000000ff
        /*05e0*/ 	.word	0x00038888
        /*05e4*/ 	.short	0x0100
        /*05e6*/ 	.byte	0x06
	.zero		1


	//   ....[14]....
        /*05e8*/ 	.word	0x00000770
        /*05ec*/ 	.word	0x000000ff
        /*05f0*/ 	.word	0x00038890
        /*05f4*/ 	.short	0x0100
        /*05f6*/ 	.byte	0x08
	.zero		1


	//   ....[15]....
        /*05f8*/ 	.word	0x00000780
        /*05fc*/ 	.word	0x000000ff
        /*0600*/ 	.word	0x000388a0
        /*0604*/ 	.short	0x0100
        /*0606*/ 	.byte	0x08
	.zero		1


	//   ....[16]....
        /*0608*/ 	.word	0x00000790
        /*060c*/ 	.word	0x000000ff
        /*0610*/ 	.word	0x00038898
        /*0614*/ 	.short	0x0100
        /*0616*/ 	.byte	0x08
	.zero		1


	//   ....[17]....
        /*0618*/ 	.word	0x000007a0
        /*061c*/ 	.word	0x000000ff
        /*0620*/ 	.word	0x000388a8
        /*0624*/ 	.short	0x0100
        /*0626*/ 	.byte	0x08
	.zero		1


	//   ....[18]....
        /*0628*/ 	.word	0x000008d0
        /*062c*/ 	.word	0x000000ff
        /*0630*/ 	.word	0x000388b0
        /*0634*/ 	.short	0x0100
        /*0636*/ 	.byte	0x08
	.zero		1


	//   ....[19]....
        /*0638*/ 	.word	0x000008e0
        /*063c*/ 	.word	0x000000ff
        /*0640*/ 	.word	0x000388c0
        /*0644*/ 	.short	0x0100
        /*0646*/ 	.byte	0x08
	.zero		1


	//   ....[20]....
        /*0648*/ 	.word	0x000008f0
        /*064c*/ 	.word	0x000000ff
        /*0650*/ 	.word	0x000388b8
        /*0654*/ 	.short	0x0100
        /*0656*/ 	.byte	0x08
	.zero		1


	//   ....[21]....
        /*0658*/ 	.word	0x00000900
        /*065c*/ 	.word	0x000000ff
        /*0660*/ 	.word	0x000388c8
        /*0664*/ 	.short	0x0100
        /*0666*/ 	.byte	0x08
	.zero		1


	//   ....[22]....
        /*0668*/ 	.word	0x00001470
        /*066c*/ 	.word	0x000000ff
        /*0670*/ 	.word	0x00038800
        /*0674*/ 	.short	0x010a
        /*0676*/ 	.byte	0x26
	.zero		1


	//   ....[23]....
        /*0678*/ 	.word	0x00001510
        /*067c*/ 	.word	0x00000003
        /*0680*/ 	.word	0x00038830
        /*0684*/ 	.short	0x010a
        /*0686*/ 	.byte	0x3f
	.zero		1


	//   ....[24]....
        /*0688*/ 	.word	0x00001580
        /*068c*/ 	.word	0x00000003
        /*0690*/ 	.word	0x00038830
        /*0694*/ 	.short	0x010a
        /*0696*/ 	.byte	0x3f
	.zero		1


	//   ....[25]....
        /*0698*/ 	.word	0x000031b0
        /*069c*/ 	.word	0x00000003
        /*06a0*/ 	.word	0x00000000
        /*06a4*/ 	.short	0x0101
        /*06a6*/ 	.byte	0x3f
	.zero		1


	//   ....[26]....
        /*06a8*/ 	.word	0x00004810
        /*06ac*/ 	.word	0x000000ff
        /*06b0*/ 	.word	0x00038830
        /*06b4*/ 	.short	0x010a
        /*06b6*/ 	.byte	0x06
	.zero		1


	//   ....[27]....
        /*06b8*/ 	.word	0x00004850
        /*06bc*/ 	.word	0x000000ff
        /*06c0*/ 	.word	0x00038830
        /*06c4*/ 	.short	0x010a
        /*06c6*/ 	.byte	0x06
	.zero		1


	//   ....[28]....
        /*06c8*/ 	.word	0x00004ba0
        /*06cc*/ 	.word	0x000000ff
        /*06d0*/ 	.word	0x00038850
        /*06d4*/ 	.short	0x010a
        /*06d6*/ 	.byte	0x06
	.zero		1


	//   ....[29]....
        /*06d8*/ 	.word	0x00004be0
        /*06dc*/ 	.word	0x000000ff
        /*06e0*/ 	.word	0x00038850
        /*06e4*/ 	.short	0x010a
        /*06e6*/ 	.byte	0x06
	.zero		1


	//   ....[30]....
        /*06e8*/ 	.word	0x000066b0
        /*06ec*/ 	.word	0x00000004
        /*06f0*/ 	.word	0x00000000
        /*06f4*/ 	.short	0x0101
        /*06f6*/ 	.byte	0x3f
	.zero		1


	//   ....[31]....
        /*06f8*/ 	.word	0x00006890
        /*06fc*/ 	.word	0x000000ff
        /*0700*/ 	.word	0x00000000
        /*0704*/ 	.short	0x0101
        /*0706*/ 	.byte	0x06
	.zero		1


	//   ....[32]....
        /*0708*/ 	.word	0x000072a0
        /*070c*/ 	.word	0x000000ff
        /*0710*/ 	.word	0x00038850
        /*0714*/ 	.short	0x010a
        /*0716*/ 	.byte	0x08
	.zero		1


	//   ....[33]....
        /*0718*/ 	.word	0x000072e0
        /*071c*/ 	.word	0x000000ff
        /*0720*/ 	.word	0x00038850
        /*0724*/ 	.short	0x010a
        /*0726*/ 	.byte	0x08
	.zero		1


	//   ....[34]....
        /*0728*/ 	.word	0x00008e00
        /*072c*/ 	.word	0x000000ff
        /*0730*/ 	.word	0x00000000
        /*0734*/ 	.short	0x0101
        /*0736*/ 	.byte	0x08
	.zero		1


	//   ....[35]....
        /*0738*/ 	.word	0x00009c40
        /*073c*/ 	.word	0x000000ff
        /*0740*/ 	.word	0x00000000
        /*0744*/ 	.short	0x0101
        /*0746*/ 	.byte	0x06
	.zero		1


	//   ....[36]....
        /*0748*/ 	.word	0x0000ab80
        /*074c*/ 	.word	0x00000004
        /*0750*/ 	.word	0x00038880
        /*0754*/ 	.short	0x010a
        /*0756*/ 	.byte	0x3f
	.zero		1


	//   ....[37]....
        /*0758*/ 	.word	0x0000ad80
        /*075c*/ 	.word	0x00000004
        /*0760*/ 	.word	0x00038840
        /*0764*/ 	.short	0x010a
        /*0766*/ 	.byte	0x3f
	.zero		1


	//   ....[38]....
        /*0768*/ 	.word	0x0000b110
        /*076c*/ 	.word	0x000000ff
        /*0770*/ 	.word	0x00038820
        /*0774*/ 	.short	0x010a
        /*0776*/ 	.byte	0x28
	.zero		1


	//   ....[39]....
        /*0778*/ 	.word	0x0000b3d0
        /*077c*/ 	.word	0x00000004
        /*0780*/ 	.word	0x00038880
        /*0784*/ 	.short	0x010a
        /*0786*/ 	.byte	0x3f
	.zero		1


	//   ....[40]....
        /*0788*/ 	.word	0x0000b740
        /*078c*/ 	.word	0x00000004
        /*0790*/ 	.word	0x00038840
        /*0794*/ 	.short	0x010a
        /*0796*/ 	.byte	0x3f
	.zero		1


	//   ....[41]....
        /*0798*/ 	.word	0x0000bb30
        /*079c*/ 	.word	0x00000003
        /*07a0*/ 	.word	0x00038870
        /*07a4*/ 	.short	0x010a
        /*07a6*/ 	.byte	0x3f
	.zero		1


	//   ....[42]....
        /*07a8*/ 	.word	0x0000bba0
        /*07ac*/ 	.word	0x00000002
        /*07b0*/ 	.word	0x00038860
        /*07b4*/ 	.short	0x010a
        /*07b6*/ 	.byte	0x3f
	.zero		1


	//   ....[43]....
        /*07b8*/ 	.word	0x0000c5a0
        /*07bc*/ 	.word	0x00000002
        /*07c0*/ 	.word	0x00038850
        /*07c4*/ 	.short	0x0101
        /*07c6*/ 	.byte	0x3f
	.zero		1


	//   ....[44]....
        /*07c8*/ 	.word	0x0000c5e0
        /*07cc*/ 	.word	0x00000002
        /*07d0*/ 	.word	0x00000000
        /*07d4*/ 	.short	0x0101
        /*07d6*/ 	.byte	0x3f
	.zero		1


	//   ....[45]....
        /*07d8*/ 	.word	0x0000c6a0
        /*07dc*/ 	.word	0x00000003
        /*07e0*/ 	.word	0x00038870
        /*07e4*/ 	.short	0x010a
        /*07e6*/ 	.byte	0x3f
	.zero		1


	//   ....[46]....
        /*07e8*/ 	.word	0x0000c730
        /*07ec*/ 	.word	0x00000003
        /*07f0*/ 	.word	0x00038860
        /*07f4*/ 	.short	0x010a
        /*07f6*/ 	.byte	0x3f
	.zero		1


	//   ....[47]....
        /*07f8*/ 	.word	0x0000d100
        /*07fc*/ 	.word	0x00000003
        /*0800*/ 	.word	0x00038850
        /*0804*/ 	.short	0x0101
        /*0806*/ 	.byte	0x3f
	.zero		1


	//   ....[48]....
        /*0808*/ 	.word	0x0000d190
        /*080c*/ 	.word	0x00000000
        /*0810*/ 	.word	0x00000000
        /*0814*/ 	.short	0x0101
        /*0816*/ 	.byte	0x3f
	.zero		1


	//   ....[49]....
        /*0818*/ 	.word	0x0000d280
        /*081c*/ 	.word	0x00000009
        /*0820*/ 	.word	0x00038820
        /*0824*/ 	.short	0x010a
        /*0826*/ 	.byte	0x3f
	.zero		1


	//   ....[50]....
        /*0828*/ 	.word	0x0000d3f0
        /*082c*/ 	.word	0x00000005
        /*0830*/ 	.word	0x00000000
        /*0834*/ 	.short	0x010a
        /*0836*/ 	.byte	0x3f
	.zero		1


	//   ....[51]....
        /*0838*/ 	.word	0x0000d460
        /*083c*/ 	.word	0x00000007
        /*0840*/ 	.word	0x00000000
        /*0844*/ 	.short	0x010a
        /*0846*/ 	.byte	0x3f
	.zero		1


	//   ....[52]....
        /*0848*/ 	.word	0x0000d4c0
        /*084c*/ 	.word	0x00000005
        /*0850*/ 	.word	0x00038860
        /*0854*/ 	.short	0x010a
        /*0856*/ 	.byte	0x3f
	.zero		1


	//   ....[53]....
        /*0858*/ 	.word	0x0000d510
        /*085c*/ 	.word	0x00000003
        /*0860*/ 	.word	0x00038860
        /*0864*/ 	.short	0x010a
        /*0866*/ 	.byte	0x3f
	.zero		1


	//   ....[54]....
        /*0868*/ 	.word	0x0000d550
        /*086c*/ 	.word	0x00000005
        /*0870*/ 	.word	0x00038880
        /*0874*/ 	.short	0x010a
        /*0876*/ 	.byte	0x3f
	.zero		1


	//   ....[55]....
        /*0878*/ 	.word	0x0000d570
        /*087c*/ 	.word	0x00000003
        /*0880*/ 	.word	0x00038880
        /*0884*/ 	.short	0x010a
        /*0886*/ 	.byte	0x3f
	.zero		1


	//   ....[56]....
        /*0888*/ 	.word	0x0000d5e0
        /*088c*/ 	.word	0x00000003
        /*0890*/ 	.word	0x00038800
        /*0894*/ 	.short	0x010a
        /*0896*/ 	.byte	0x3f
	.zero		1


	//   ....[57]....
        /*0898*/ 	.word	0x0000d630
        /*089c*/ 	.word	0x00000003
        /*08a0*/ 	.word	0x00038830
        /*08a4*/ 	.short	0x010a
        /*08a6*/ 	.byte	0x3f
	.zero		1


	//   ....[58]....
        /*08a8*/ 	.word	0x0000d690
        /*08ac*/ 	.word	0x00000008
        /*08b0*/ 	.word	0x00038830
        /*08b4*/ 	.short	0x010a
        /*08b6*/ 	.byte	0x3f
	.zero		1


	//   ....[59]....
        /*08b8*/ 	.word	0x0000d6f0
        /*08bc*/ 	.word	0x00000008
        /*08c0*/ 	.word	0x00038850
        /*08c4*/ 	.short	0x010a
        /*08c6*/ 	.byte	0x3f
	.zero		1


	//   ....[60]....
        /*08c8*/ 	.word	0x0000d750
        /*08cc*/ 	.word	0x00000003
        /*08d0*/ 	.word	0x00038850
        /*08d4*/ 	.short	0x010a
        /*08d6*/ 	.byte	0x3f
	.zero		1


	//   ....[61]....
        /*08d8*/ 	.word	0x0000d8a0
        /*08dc*/ 	.word	0x00000004
        /*08e0*/ 	.word	0x00038880
        /*08e4*/ 	.short	0x010a
        /*08e6*/ 	.byte	0x3f
	.zero		1


	//   ....[62]....
        /*08e8*/ 	.word	0x0000d8f0
        /*08ec*/ 	.word	0x00000004
        /*08f0*/ 	.word	0x00038840
        /*08f4*/ 	.short	0x010a
        /*08f6*/ 	.byte	0x3f
	.zero		1


	//   ....[63]....
        /*08f8*/ 	.word	0x0000d940
        /*08fc*/ 	.word	0x00000011
        /*0900*/ 	.word	0x00038820
        /*0904*/ 	.short	0x010a
        /*0906*/ 	.byte	0x3f
	.zero		1


	//   ....[64]....
        /*0908*/ 	.word	0x0000d990
        /*090c*/ 	.word	0x00000004
        /*0910*/ 	.word	0x00038880
        /*0914*/ 	.short	0x010a
        /*0916*/ 	.byte	0x3f
	.zero		1


	//   ....[65]....
        /*0918*/ 	.word	0x0000d9e0
        /*091c*/ 	.word	0x00000004
        /*0920*/ 	.word	0x00038840
        /*0924*/ 	.short	0x010a
        /*0926*/ 	.byte	0x3f
	.zero		1


	//   ....[66]....
        /*0928*/ 	.word	0x0000da40
        /*092c*/ 	.word	0x00000003
        /*0930*/ 	.word	0x00038870
        /*0934*/ 	.short	0x010a
        /*0936*/ 	.byte	0x3f
	.zero		1


	//   ....[67]....
        /*0938*/ 	.word	0x0000daa0
        /*093c*/ 	.word	0x00000004
        /*0940*/ 	.word	0x00038860
        /*0944*/ 	.short	0x010a
        /*0946*/ 	.byte	0x3f
	.zero		1


	//   ....[68]....
        /*0948*/ 	.word	0x0000daf0
        /*094c*/ 	.word	0x00000003
        /*0950*/ 	.word	0x00038870
        /*0954*/ 	.short	0x010a
        /*0956*/ 	.byte	0x3f
	.zero		1


	//   ....[69]....
        /*0958*/ 	.word	0x0000db40
        /*095c*/ 	.word	0x00000003
        /*0960*/ 	.word	0x00038860
        /*0964*/ 	.short	0x010a
        /*0966*/ 	.byte	0x3f
	.zero		1


	//   ....[70]....
        /*0968*/ 	.word	0x0000db90
        /*096c*/ 	.word	0x00000009
        /*0970*/ 	.word	0x00038820
        /*0974*/ 	.short	0x010a
        /*0976*/ 	.byte	0x3f
	.zero		1


	//   ....[71]....
        /*0978*/ 	.word	0x0000dbe0
        /*097c*/ 	.word	0x00000005
        /*0980*/ 	.word	0x00000000
        /*0984*/ 	.short	0x010a
        /*0986*/ 	.byte	0x3f
	.zero		1


	//   ....[72]....
        /*0988*/ 	.word	0x0000dc30
        /*098c*/ 	.word	0x00000007
        /*0990*/ 	.word	0x00000000
        /*0994*/ 	.short	0x010a
        /*0996*/ 	.byte	0x3f
	.zero		1


	//   ....[73]....
        /*0998*/ 	.word	0x0000dc80
        /*099c*/ 	.word	0x00000005
        /*09a0*/ 	.word	0x00038860
        /*09a4*/ 	.short	0x010a
        /*09a6*/ 	.byte	0x3f
	.zero		1


	//   ....[74]....
        /*09a8*/ 	.word	0x0000dcd0
        /*09ac*/ 	.word	0x00000003
        /*09b0*/ 	.word	0x00038860
        /*09b4*/ 	.short	0x010a
        /*09b6*/ 	.byte	0x3f
	.zero		1


	//   ....[75]....
        /*09b8*/ 	.word	0x0000dd20
        /*09bc*/ 	.word	0x00000005
        /*09c0*/ 	.word	0x00038880
        /*09c4*/ 	.short	0x010a
        /*09c6*/ 	.byte	0x3f
	.zero		1


	//----- nvinfo : EIATTR_NUM_MBARRIERS
	.align		4
.L_351:
        /*09c8*/ 	.byte	0x03, 0x38
        /*09ca*/ 	.short	0x0016


	//----- nvinfo : EIATTR_EXIT_INSTR_OFFSETS
	.align		4
        /*09cc*/ 	.byte	0x04, 0x1c
        /*09ce*/ 	.short	(.L_353 - .L_352)


	//   ....[0]....
.L_352:
        /*09d0*/ 	.word	0x00000a50


	//   ....[1]....
        /*09d4*/ 	.word	0x00009cf0


	//   ....[2]....
        /*09d8*/ 	.word	0x0000d2f0


	//   ....[3]....
        /*09dc*/ 	.word	0x0000d5c0


	//----- nvinfo : EIATTR_MAX_THREADS
	.align		4
.L_353:
        /*09e0*/ 	.byte	0x04, 0x05
        /*09e2*/ 	.short	(.L_355 - .L_354)
.L_354:
        /*09e4*/ 	.word	0x00000180
        /*09e8*/ 	.word	0x00000001
        /*09ec*/ 	.word	0x00000001


	//----- nvinfo : EIATTR_CRS_STACK_SIZE
	.align		4
.L_355:
        /*09f0*/ 	.byte	0x04, 0x1e
        /*09f2*/ 	.short	(.L_357 - .L_356)
.L_356:
        /*09f4*/ 	.word	0x00000000


	//----- nvinfo : EIATTR_CBANK_PARAM_SIZE
	.align		4
.L_357:
        /*09f8*/ 	.byte	0x03, 0x19
        /*09fa*/ 	.short	0x0bf0


	//----- nvinfo : EIATTR_PARAM_CBANK
	.align		4
        /*09fc*/ 	.byte	0x04, 0x0a
        /*09fe*/ 	.short	(.L_359 - .L_358)
	.align		4
.L_358:
        /*0a00*/ 	.word	index@(.nv.constant0._ZN7cutlass13device_kernelIN5flash11enable_sm90INS1_16FlashAttnFwdSm90INS1_25CollectiveMainloopFwdSm90ILi2EN4cute5tupleIJNS5_1CILi1EEES8_S8_EEENS6_IJNS7_ILi128EEESA_NS7_ILi256EEEEEELi256ENS_12float_e4m3_tEfNS_4arch4Sm90ELb0ELb0ELb1ELb0ELb0ELb0ELb0ELb1ELb1ELb0ELb0ELb0EEENS1_21CollectiveEpilogueFwdINS6_IJSA_SB_SA_EEES9_NS_10bfloat16_tESF_Li256ELb0ELb0ELb0ELb1EEENS1_29StaticPersistentTileSchedulerILb0EEEEEEEEEvNT_6ParamsE)
        /*0a04*/ 	.short	0x0210
        /*0a06*/ 	.short	0x0bf0


	//----- nvinfo : EIATTR_SW_WAR
	.align		4
.L_359:
        /*0a08*/ 	.byte	0x04, 0x36
        /*0a0a*/ 	.short	(.L_361 - .L_360)
.L_360:
        /*0a0c*/ 	.word	0x00000008
.L_361:


//--------------------- .nv.info._ZN7cutlass13device_kernelIN5flash11enable_sm90INS1_16FlashAttnFwdSm90INS1_25CollectiveMainloopFwdSm90ILi2EN4cute5tupleIJNS5_1CILi1EEES8_S8_EEENS6_IJNS7_ILi128EEESA_NS7_ILi256EEEEEELi256ENS_12float_e4m3_tEfNS_4arch4Sm90ELb0ELb0ELb1ELb1ELb0ELb0ELb0ELb1ELb1ELb0ELb0ELb0EEENS1_21CollectiveEpilogueFwdINS6_IJSA_SB_SA_EEES9_NS_10bfloat16_tESF_Li256ELb1ELb0ELb0ELb1EEENS1_36VarlenDynamicPersistentTileSchedulerILi128ELi128ELi256ELi128ELb0ELb0ELb1ELb0ELb1ELb1EEEEEEEEEvNT_6ParamsE --------------------------
	.section	.nv.info._ZN7cutlass13device_kernelIN5flash11enable_sm90INS1_16FlashAttnFwdSm90INS1_25CollectiveMainloopFwdSm90ILi2EN4cute5tupleIJNS5_1CILi1EEES8_S8_EEENS6_IJNS7_ILi128EEESA_NS7_ILi256EEEEEELi256ENS_12float_e4m3_tEfNS_4arch4Sm90ELb0ELb0ELb1ELb1ELb0ELb0ELb0ELb1ELb1ELb0ELb0ELb0EEENS1_21CollectiveEpilogueFwdINS6_IJSA_SB_SA_EEES9_NS_10bfloat16_tESF_Li256ELb1ELb0ELb0ELb1EEENS1_36VarlenDynamicPersistentTileSchedulerILi128ELi128ELi256ELi128ELb0ELb0ELb1ELb0ELb1ELb1EEEEEEEEEvNT_6ParamsE,"",@"SHT_CUDA_INFO"
	.sectionflags	@""
	.align	4


	//----- nvinfo : EIATTR_CUDA_API_VERSION
	.align		4
        /*0000*/ 	.byte	0x04, 0x37
        /*0002*/ 	.short	(.L_363 - .L_362)
.L_362:
        /*0004*/ 	.word	0x00000082


	//----- nvinfo : EIATTR_KPARAM_INFO
	.align		4
.L_363:
        /*0008*/ 	.byte	0x04, 0x17
        /*000a*/ 	.short	(.L_365 - .L_364)
.L_364:
        /*000c*/ 	.word	0x00000000
        /*0010*/ 	.short	0x0000
        /*0012*/ 	.short	0x0070
        /*0014*/ 	.byte	0x00, 0xf0, 0x01, 0x28


	//----- nvinfo : EIATTR_SPARSE_MMA_MASK
	.align		4
.L_365:
        /*0018*/ 	.byte	0x03, 0x50
        /*001a*/ 	.short	0x0000


	//----- nvinfo : EIATTR_MAXREG_COUNT
	.align		4
        /*001c*/ 	.byte	0x03, 0x1b
        /*001e*/ 	.short	0x00a8


	//----- nvinfo : EIATTR_NUM_BARRIERS
	.align		4
        /*0020*/ 	.byte	0x02, 0x4c
        /*0022*/ 	.byte	0x10
	.zero		1


	//----- nvinfo : EIATTR_EXTERNS
	.align		4
        /*0024*/ 	.byte	0x04, 0x0f
        /*0026*/ 	.short	(.L_367 - .L_366)


	//   ....[0]....
	.align		4
.L_366:
        /*0028*/ 	.word	index@(__assertfail)


	//----- nvinfo : EIATTR_ANNOTATIONS
	.align		4
.L_367:
        /*002c*/ 	.byte	0x04, 0x55
        /*002e*/ 	.short	(.L_369 - .L_368)


	//   ....[0]....
.L_368:
        /* <DEDUP_REMOVED lines=44> */
        /*02e4*/ 	.byte	0xc0, 0x17, 0x01, 0x00, 0x01, 0x00, 0x00, 0x00, 0x20, 0x18, 0x01, 0x00


	//----- nvinfo : EIATTR_MERCURY_ISA_VERSION
	.align		4
.L_369:
        /*02f0*/ 	.byte	0x03, 0x5f
        /*02f2*/ 	.short	0x0101


	//----- nvinfo : EIATTR_UNUSED_LOAD_BYTE_OFFSET
	.align		4
        /*02f4*/ 	.byte	0x04, 0x44
        /*02f6*/ 	.short	(.L_371 - .L_370)


	//   ....[0]....
.L_370:
        /*02f8*/ 	.word	0x00000a70
        /*02fc*/ 	.word	0x0000fff0


	//   ....[1]....
        /*0300*/ 	.word	0x00008950
        /*0304*/ 	.word	0x0000fff0


	//----- nvinfo : EIATTR_INT_WARP_WIDE_INSTR_OFFSETS
	.align		4
.L_371:
        /*0308*/ 	.byte	0x04, 0x31
        /*030a*/ 	.short	(.L_373 - .L_372)


	//   ....[0]....
.L_372:
        /*030c*/ 	.word	0x00000160


	//   ....[1]....
        /*0310*/ 	.word	0x000001a0


	//   ....[2]....
        /*0314*/ 	.word	0x00000210


	//   ....[3]....
        /*0318*/ 	.word	0x0000d1b0


	//   ....[4]....
        /*031c*/ 	.word	0x0000d240


	//   ....[5]....
        /*0320*/ 	.word	0x0000d9a0


	//   ....[6]....
        /*0324*/ 	.word	0x0000f860


	//   ....[7]....
        /*0328*/ 	.word	0x0000f8f0


	//----- nvinfo : EIATTR_COOP_GROUP_MASK_REGIDS
	.align		4
.L_373:
        /*032c*/ 	.byte	0x04, 0x29
        /*032e*/ 	.short	(.L_375 - .L_374)


	//   ....[0]....
.L_374:
        /*0330*/ 	.word	0xffffffff


	//   ....[1]....
        /*0334*/ 	.word	0xffffffff


	//   ....[2]....
        /*0338*/ 	.word	0xffffffff


	//   ....[3]....
        /*033c*/ 	.word	0xffffffff


	//   ....[4]....
        /*0340*/ 	.word	0xffffffff


	//   ....[5]....
        /*0344*/ 	.word	0xffffffff


	//   ....[6]....
        /*0348*/ 	.word	0xffffffff


	//   ....[7]....
        /*034c*/ 	.word	0xffffffff


	//   ....[8]....
        /*0350*/ 	.word	0xffffffff


	//   ....[9]....
        /*0354*/ 	.word	0xffffffff


	//   ....[10]....
        /*0358*/ 	.word	0xffffffff


	//   ....[11]....
        /*035c*/ 	.word	0xffffffff


	//   ....[12]....
        /*0360*/ 	.word	0xffffffff


	//   ....[13]....
        /*0364*/ 	.word	0xffffffff


	//   ....[14]....
        /*0368*/ 	.word	0xffffffff


	//   ....[15]....
        /*036c*/ 	.word	0xffffffff


	//   ....[16]....
        /*0370*/ 	.word	0xffffffff


	//   ....[17]....
        /*0374*/ 	.word	0xffffffff


	//   ....[18]....
        /*0378*/ 	.word	0xffffffff


	//   ....[19]....
        /*037c*/ 	.word	0xffffffff


	//   ....[20]....
        /*0380*/ 	.word	0xffffffff


	//   ....[21]....
        /*0384*/ 	.word	0xffffffff


	//   ....[22]....
        /*0388*/ 	.word	0xffffffff


	//   ....[23]....
        /*038c*/ 	.word	0xffffffff


	//   ....[24]....
        /*0390*/ 	.word	0xffffffff


	//   ....[25]....
        /*0394*/ 	.word	0xffffffff


	//   ....[26]....
        /*0398*/ 	.word	0xffffffff


	//   ....[27]....
        /*039c*/ 	.word	0xffffffff


	//   ....[28]....
        /*03a0*/ 	.word	0xffffffff


	//   ....[29]....
        /*03a4*/ 	.word	0xffffffff


	//   ....[30]....
        /*03a8*/ 	.word	0xffffffff


	//   ....[31]....
        /*03ac*/ 	.word	0xffffffff


	//   ....[32]....
        /*03b0*/ 	.word	0xffffffff


	//   ....[33]....
        /*03b4*/ 	.word	0xffffffff


	//   ....[34]....
        /*03b8*/ 	.word	0xffffffff


	//   ....[35]....
        /*03bc*/ 	.word	0xffffffff


	//   ....[36]....
        /*03c0*/ 	.word	0xffffffff


	//   ....[37]....
        /*03c4*/ 	.word	0xffffffff


	//   ....[38]....
        /*03c8*/ 	.word	0xffffffff


	//   ....[39]....
        /*03cc*/ 	.word	0xffffffff


	//   ....[40]....
        /*03d0*/ 	.word	0xffffffff


	//   ....[41]....
        /*03d4*/ 	.word	0xffffffff


	//   ....[42]....
        /*03d8*/ 	.word	0xffffffff


	//   ....[43]....
        /*03dc*/ 	.word	0xffffffff


	//   ....[44]....
        /*03e0*/ 	.word	0xffffffff


	//   ....[45]....
        /*03e4*/ 	.word	0xffffffff


	//   ....[46]....
        /*03e8*/ 	.word	0xffffffff


	//   ....[47]....
        /*03ec*/ 	.word	0xffffffff


	//   ....[48]....
        /*03f0*/ 	.word	0xffffffff


	//   ....[49]....
        /*03f4*/ 	.word	0xffffffff


	//   ....[50]....
        /*03f8*/ 	.word	0xffffffff


	//   ....[51]....
        /*03fc*/ 	.word	0xffffffff


	//   ....[52]....
        /*0400*/ 	.word	0xffffffff


	//   ....[53]....
        /*0404*/ 	.word	0xffffffff


	//   ....[54]....
        /*0408*/ 	.word	0xffffffff


	//   ....[55]....
        /*040c*/ 	.word	0xffffffff


	//   ....[56]....
        /*0410*/ 	.word	0xffffffff


	//   ....[57]....
        /*0414*/ 	.word	0xffffffff


	//   ....[58]....
        /*0418*/ 	.word	0xffffffff


	//   ....[59]....
        /*041c*/ 	.word	0xffffffff


	//   ....[60]....
        /*0420*/ 	.word	0xffffffff


	//   ....[61]....
        /*0424*/ 	.word	0xffffffff


	//   ....[62]....
        /*0428*/ 	.word	0xffffffff


	//   ....[63]....
        /*042c*/ 	.word	0xffffffff


	//   ....[64]....
        /*0430*/ 	.word	0xffffffff


	//   ....[65]....
        /*0434*/ 	.word	0xffffffff


	//   ....[66]....
        /*0438*/ 	.word	0xffffffff


	//   ....[67]....
        /*043c*/ 	.word	0xffffffff


	//   ....[68]....
        /*0440*/ 	.word	0xffffffff


	//   ....[69]....
        /*0444*/ 	.word	0xffffffff


	//   ....[70]....
        /*0448*/ 	.word	0xffffffff


	//   ....[71]....
        /*044c*/ 	.word	0xffffffff


	//   ....[72]....
        /*0450*/ 	.word	0xffffffff


	//   ....[73]....
        /*0454*/ 	.word	0xffffffff


	//   ....[74]....
        /*0458*/ 	.word	0xffffffff


	//   ....[75]....
        /*045c*/ 	.word	0xffffffff


	//   ....[76]....
        /*0460*/ 	.word	0xffffffff


	//   ....[77]....
        /*0464*/ 	.word	0xffffffff


	//   ....[78]....
        /*0468*/ 	.word	0xffffffff


	//   ....[79]....
        /*046c*/ 	.word	0xffffffff


	//   ....[80]....
        /*0470*/ 	.word	0xffffffff


	//   ....[81]....
        /*0474*/ 	.word	0xffffffff


	//   ....[82]....
        /*0478*/ 	.word	0xffffffff


	//   ....[83]....
        /*047c*/ 	.word	0xffffffff


	//   ....[84]....
        /*0480*/ 	.word	0xffffffff


	//   ....[85]....
        /*0484*/ 	.word	0xffffffff


	//   ....[86]....
        /*0488*/ 	.word	0xffffffff


	//   ....[87]....
        /*048c*/ 	.word	0xffffffff


	//   ....[88]....
        /*0490*/ 	.word	0xffffffff


	//   ....[89]....
        /*0494*/ 	.word	0xffffffff


	//   ....[90]....
        /*0498*/ 	.word	0xffffffff


	//   ....[91]....
        /*049c*/ 	.word	0xffffffff


	//   ....[92]....
        /*04a0*/ 	.word	0xffffffff


	//   ....[93]....
        /*04a4*/ 	.word	0xffffffff


	//   ....[94]....
        /*04a8*/ 	.word	0xffffffff


	//   ....[95]....
        /*04ac*/ 	.word	0xffffffff


	//   ....[96]....
        /*04b0*/ 	.word	0xffffffff


	//   ....[97]....
        /*04b4*/ 	.word	0xffffffff


	//   ....[98]....
        /*04b8*/ 	.word	0xffffffff


	//   ....[99]....
        /*04bc*/ 	.word	0xffffffff


	//   ....[100]....
        /*04c0*/ 	.word	0xffffffff


	//   ....[101]....
        /*04c4*/ 	.word	0xffffffff


	//   ....[102]....
        /*04c8*/ 	.word	0xffffffff


	//   ....[103]....
        /*04cc*/ 	.word	0xffffffff


	//   ....[104]....
        /*04d0*/ 	.word	0xffffffff


	//   ....[105]....
        /*04d4*/ 	.word	0xffffffff


	//   ....[106]....
        /*04d8*/ 	.word	0xffffffff


	//   ....[107]....
        /*04dc*/ 	.word	0xffffffff


	//   ....[108]....
        /*04e0*/ 	.word	0xffffffff


	//   ....[109]....
        /*04e4*/ 	.word	0xffffffff


	//   ....[110]....
        /*04e8*/ 	.word	0xffffffff


	//   ....[111]....
        /*04ec*/ 	.word	0xffffffff


	//   ....[112]....
        /*04f0*/ 	.word	0xffffffff


	//   ....[113]....
        /*04f4*/ 	.word	0xffffffff


	//   ....[114]....
        /*04f8*/ 	.word	0xffffffff


	//   ....[115]....
        /*04fc*/ 	.word	0xffffffff


	//   ....[116]....
        /*0500*/ 	.word	0xffffffff


	//   ....[117]....
        /*0504*/ 	.word	0xffffffff


	//   ....[118]....
        /*0508*/ 	.word	0xffffffff


	//   ....[119]....
        /*050c*/ 	.word	0x0500000f


	//   ....[120]....
        /*0510*/ 	.word	0x0500000f


	//----- nvinfo : EIATTR_COOP_GROUP_INSTR_OFFSETS
	.align		4
.L_375:
        /*0514*/ 	.byte	0x04, 0x28
        /*0516*/ 	.short	(.L_377 - .L_376)


	//   ....[0]....
.L_376:
        /*0518*/ 	.word	0x00000070


	//   ....[1]....
        /*051c*/ 	.word	0x00000170


	//   ....[2]....
        /*0520*/ 	.word	0x000001c0


	//   ....[3]....
        /*0524*/ 	.word	0x000003f0


	//   ....[4]....
        /*0528*/ 	.word	0x00000550


	//   ....[5]....
        /*052c*/ 	.word	0x00000670


	//   ....[6]....
        /*0530*/ 	.word	0x000007d0


	//   ....[7]....
        /*0534*/ 	.word	0x000015f0


	//   ....[8]....
        /*0538*/ 	.word	0x00003440


	//   ....[9]....
        /*053c*/ 	.word	0x000034b0


	//   ....[10]....
        /*0540*/ 	.word	0x00003ae0


	//   ....[11]....
        /*0544*/ 	.word	0x00003b80


	//   ....[12]....
        /*0548*/ 	.word	0x000060c0


	//   ....[13]....
        /*054c*/ 	.word	0x000060e0


	//   ....[14]....
        /*0550*/ 	.word	0x00006120


	//   ....[15]....
        /*0554*/ 	.word	0x00006130


	//   ....[16]....
        /*0558*/ 	.word	0x00007e00


	//   ....[17]....
        /*055c*/ 	.word	0x00007e10


	//   ....[18]....
        /*0560*/ 	.word	0x00007e40


	//   ....[19]....
        /*0564*/ 	.word	0x00007e50


	//   ....[20]....
        /*0568*/ 	.word	0x00009470


	//   ....[21]....
        /*056c*/ 	.word	0x000094b0


	//   ....[22]....
        /*0570*/ 	.word	0x000094e0


	//   ....[23]....
        /*0574*/ 	.word	0x00009510


	//   ....[24]....
        /*0578*/ 	.word	0x00009560


	//   ....[25]....
        /*057c*/ 	.word	0x00009590


	//   ....[26]....
        /*0580*/ 	.word	0x000095c0


	//   ....[27]....
        /*0584*/ 	.word	0x000095f0


	//   ....[28]....
        /*0588*/ 	.word	0x00009620


	//   ....[29]....
        /*058c*/ 	.word	0x00009670


	//   ....[30]....
        /*0590*/ 	.word	0x000096c0


	//   ....[31]....
        /*0594*/ 	.word	0x000096f0


	//   ....[32]....
        /*0598*/ 	.word	0x00009720


	//   ....[33]....
        /*059c*/ 	.word	0x00009770


	//   ....[34]....
        /*05a0*/ 	.word	0x000097b0


	//   ....[35]....
        /*05a4*/ 	.word	0x000097f0


	//   ....[36]....
        /*05a8*/ 	.word	0x00009820


	//   ....[37]....
        /*05ac*/ 	.word	0x00009850


	//   ....[38]....
        /*05b0*/ 	.word	0x00009880


	//   ....[39]....
        /*05b4*/ 	.word	0x000098b0


	//   ....[40]....
        /*05b8*/ 	.word	0x000098e0


	//   ....[41]....
        /*05bc*/ 	.word	0x00009910


	//   ....[42]....
        /*05c0*/ 	.word	0x00009940


	//   ....[43]....
        /*05c4*/ 	.word	0x00009970


	//   ....[44]....
        /*05c8*/ 	.word	0x000099a0


	//   ....[45]....
        /*05cc*/ 	.word	0x000099d0


	//   ....[46]....
        /*05d0*/ 	.word	0x00009a00


	//   ....[47]....
        /*05d4*/ 	.word	0x00009a30


	//   ....[48]....
        /*05d8*/ 	.word	0x00009a60


	//   ....[49]....
        /*05dc*/ 	.word	0x00009a90


	//   ....[50]....
        /*05e0*/ 	.word	0x00009b10


	//   ....[51]....
        /*05e4*/ 	.word	0x00009b40


	//   ....[52]....
        /*05e8*/ 	.word	0x00009b70


	//   ....[53]....
        /*05ec*/ 	.word	0x00009ba0


	//   ....[54]....
        /*05f0*/ 	.word	0x00009bd0


	//   ....[55]....
        /*05f4*/ 	.word	0x00009c00


	//   ....[56]....
        /*05f8*/ 	.word	0x00009c30


	//   ....[57]....
        /*05fc*/ 	.word	0x00009c60


	//   ....[58]....
        /*0600*/ 	.word	0x00009c90


	//   ....[59]....
        /*0604*/ 	.word	0x00009ca0


	//   ....[60]....
        /*0608*/ 	.word	0x00009cb0


	//   ....[61]....
        /*060c*/ 	.word	0x00009cc0


	//   ....[62]....
        /*0610*/ 	.word	0x00009cd0


	//   ....[63]....
        /*0614*/ 	.word	0x00009ce0


	//   ....[64]....
        /*0618*/ 	.word	0x00009d10


	//   ....[65]....
        /*061c*/ 	.word	0x00009d20


	//   ....[66]....
        /*0620*/ 	.word	0x00009d30


	//   ....[67]....
        /*0624*/ 	.word	0x00009d40


	//   ....[68]....
        /*0628*/ 	.word	0x00009d70


	//   ....[69]....
        /*062c*/ 	.word	0x00009d80


	//   ....[70]....
        /*0630*/ 	.word	0x00009d90


	//   ....[71]....
        /*0634*/ 	.word	0x00009da0


	//   ....[72]....
        /*0638*/ 	.word	0x00009db0


	//   ....[73]....
        /*063c*/ 	.word	0x00009dc0


	//   ....[74]....
        /*0640*/ 	.word	0x00009de0


	//   ....[75]....
        /*0644*/ 	.word	0x00009df0


	//   ....[76]....
        /*0648*/ 	.word	0x00009e00


	//   ....[77]....
        /*064c*/ 	.word	0x00009e10


	//   ....[78]....
        /*0650*/ 	.word	0x00009e20


	//   ....[79]....
        /*0654*/ 	.word	0x00009e30


	//   ....[80]....
        /*0658*/ 	.word	0x00009e40


	//   ....[81]....
        /*065c*/ 	.word	0x00009e50


	//   ....[82]....
        /*0660*/ 	.word	0x00009e60


	//   ....[83]....
        /*0664*/ 	.word	0x00009e70


	//   ....[84]....
        /*0668*/ 	.word	0x0000c070


	//   ....[85]....
        /*066c*/ 	.word	0x0000c270


	//   ....[86]....
        /*0670*/ 	.word	0x0000c2a0


	//   ....[87]....
        /*0674*/ 	.word	0x0000c2d0


	//   ....[88]....
        /*0678*/ 	.word	0x0000c310


	//   ....[89]....
        /*067c*/ 	.word	0x0000c340


	//   ....[90]....
        /*0680*/ 	.word	0x0000c370


	//   ....[91]....
        /*0684*/ 	.word	0x0000c500


	//   ....[92]....
        /*0688*/ 	.word	0x0000c530


	//   ....[93]....
        /*068c*/ 	.word	0x0000c560


	//   ....[94]....
        /*0690*/ 	.word	0x0000c590


	//   ....[95]....
        /*0694*/ 	.word	0x0000c5c0


	//   ....[96]....
        /*0698*/ 	.word	0x0000c600


	//   ....[97]....
        /*069c*/ 	.word	0x0000c690


	//   ....[98]....
        /*06a0*/ 	.word	0x0000c6d0


	//   ....[99]....
        /*06a4*/ 	.word	0x0000c760


	//   ....[100]....
        /*06a8*/ 	.word	0x0000dac0


	//   ....[101]....
        /*06ac*/ 	.word	0x00010720


	//   ....[102]....
        /*06b0*/ 	.word	0x00010750


	//   ....[103]....
        /*06b4*/ 	.word	0x00010780


	//   ....[104]....
        /*06b8*/ 	.word	0x000107b0


	//   ....[105]....
        /*06bc*/ 	.word	0x000107f0


	//   ....[106]....
        /*06c0*/ 	.word	0x00010800


	//   ....[107]....
        /*06c4*/ 	.word	0x00010830


	//   ....[108]....
        /*06c8*/ 	.word	0x00010840


	//   ....[109]....
        /*06cc*/ 	.word	0x00010980


	//   ....[110]....
        /*06d0*/ 	.word	0x000109b0


	//   ....[111]....
        /*06d4*/ 	.word	0x000109f0


	//   ....[112]....
        /*06d8*/ 	.word	0x00010a20


	//   ....[113]....
        /*06dc*/ 	.word	0x00010a50


	//   ....[114]....
        /*06e0*/ 	.word	0x00010a80


	//   ....[115]....
        /*06e4*/ 	.word	0x00010b30


	//   ....[116]....
        /*06e8*/ 	.word	0x00010b70


	//   ....[117]....
        /*06ec*/ 	.word	0x00010bb0


	//   ....[118]....
        /*06f0*/ 	.word	0x00011060


	//   ....[119]....
        /*06f4*/ 	.word	0x00011580


	//   ....[120]....
        /*06f8*/ 	.word	0x00011a00


	//----- nvinfo : EIATTR_REG_RECONFIG
	.align		4
.L_377:
        /*06fc*/ 	.byte	0x01, 0x54
	.zero		2


	//----- nvinfo : EIATTR_SYSCALL_OFFSETS
	.align		4
        /*0700*/ 	.byte	0x04, 0x46
        /*0702*/ 	.short	(.L_379 - .L_378)


	//   ....[0]....
.L_378:
        /*0704*/ 	.word	0x000017e0


	//   ....[1]....
        /*0708*/ 	.word	0x0000d3e0


	//   ....[2]....
        /*070c*/ 	.word	0x0000d520


	//   ....[3]....
        /*0710*/ 	.word	0x0000d660


	//   ....[4]....
        /*0714*/ 	.word	0x0000d780


	//----- nvinfo : EIATTR_MBARRIER_INSTR_OFFSETS
	.align		4
.L_379:
        /*0718*/ 	.byte	0x04, 0x39
        /*071a*/ 	.short	(.L_381 - .L_380)


	//   ....[0]....
.L_380:
        /*071c*/ 	.word	0x000002a0
        /*0720*/ 	.word	0x000000ff
        /*0724*/ 	.word	0x00038800
        /*0728*/ 	.short	0x0100
        /*072a*/ 	.byte	0x08
	.zero		1


	//   ....[1]....
        /*072c*/ 	.word	0x000002b0
        /*0730*/ 	.word	0x000000ff
        /*0734*/ 	.word	0x00038820
        /*0738*/ 	.short	0x0100
        /*073a*/ 	.byte	0x08
	.zero		1


	//   ....[2]....
        /*073c*/ 	.word	0x000003a0
        /*0740*/ 	.word	0x000000ff
        /*0744*/ 	.word	0x00038830
        /*0748*/ 	.short	0x0100
        /*074a*/ 	.byte	0x08
	.zero		1


	//   ....[3]....
        /*074c*/ 	.word	0x000003b0
        /*0750*/ 	.word	0x000000ff
        /*0754*/ 	.word	0x00038840
        /*0758*/ 	.short	0x0100
        /*075a*/ 	.byte	0x08
	.zero		1


	//   ....[4]....
        /*075c*/ 	.word	0x000003c0
        /*0760*/ 	.word	0x000000ff
        /*0764*/ 	.word	0x00038838
        /*0768*/ 	.short	0x0100
        /*076a*/ 	.byte	0x08
	.zero		1


	//   ....[5]....
        /*076c*/ 	.word	0x000003d0
        /*0770*/ 	.word	0x000000ff
        /*0774*/ 	.word	0x00038848
        /*0778*/ 	.short	0x0100
        /*077a*/ 	.byte	0x08
	.zero		1


	//   ....[6]....
        /*077c*/ 	.word	0x00000500
        /*0780*/ 	.word	0x000000ff
        /*0784*/ 	.word	0x00038850
        /*0788*/ 	.short	0x0100
        /*078a*/ 	.byte	0x08
	.zero		1


	//   ....[7]....
        /*078c*/ 	.word	0x00000510
        /*0790*/ 	.word	0x000000ff
        /*0794*/ 	.word	0x00038860
        /*0798*/ 	.short	0x0100
        /*079a*/ 	.byte	0x08
	.zero		1


	//   ....[8]....
        /*079c*/ 	.word	0x00000520
        /*07a0*/ 	.word	0x000000ff
        /*07a4*/ 	.word	0x00038858
        /*07a8*/ 	.short	0x0100
        /*07aa*/ 	.byte	0x08
	.zero		1


	//   ....[9]....
        /*07ac*/ 	.word	0x00000530
        /*07b0*/ 	.word	0x000000ff
        /*07b4*/ 	.word	0x00038868
        /*07b8*/ 	.short	0x0100
        /*07ba*/ 	.byte	0x08
	.zero		1


	//   ....[10]....
        /*07bc*/ 	.word	0x00000620
        /*07c0*/ 	.word	0x000000ff
        /*07c4*/ 	.word	0x00038870
        /*07c8*/ 	.short	0x0100
        /*07ca*/ 	.byte	0x06
	.zero		1


	//   ....[11]....
        /*07cc*/ 	.word	0x00000630
        /*07d0*/ 	.word	0x000000ff
        /*07d4*/ 	.word	0x00038880
        /*07d8*/ 	.short	0x0100
        /*07da*/ 	.byte	0x06
	.zero		1


	//   ....[12]....
        /*07dc*/ 	.word	0x00000640
        /*07e0*/ 	.word	0x000000ff
        /*07e4*/ 	.word	0x00038878
        /*07e8*/ 	.short	0x0100
        /*07ea*/ 	.byte	0x06
	.zero		1


	//   ....[13]....
        /*07ec*/ 	.word	0x00000650
        /*07f0*/ 	.word	0x000000ff
        /*07f4*/ 	.word	0x00038888
        /*07f8*/ 	.short	0x0100
        /*07fa*/ 	.byte	0x06
	.zero		1


	//   ....[14]....
        /*07fc*/ 	.word	0x00000780
        /*0800*/ 	.word	0x000000ff
        /*0804*/ 	.word	0x00038890
        /*0808*/ 	.short	0x0100
        /*080a*/ 	.byte	0x08
	.zero		1


	//   ....[15]....
        /*080c*/ 	.word	0x00000790
        /*0810*/ 	.word	0x000000ff
        /*0814*/ 	.word	0x000388a0
        /*0818*/ 	.short	0x0100
        /*081a*/ 	.byte	0x08
	.zero		1


	//   ....[16]....
        /*081c*/ 	.word	0x000007a0
        /*0820*/ 	.word	0x000000ff
        /*0824*/ 	.word	0x00038898
        /*0828*/ 	.short	0x0100
        /*082a*/ 	.byte	0x08
	.zero		1


	//   ....[17]....
        /*082c*/ 	.word	0x000007b0
        /*0830*/ 	.word	0x000000ff
        /*0834*/ 	.word	0x000388a8
        /*0838*/ 	.short	0x0100
        /*083a*/ 	.byte	0x08
	.zero		1


	//   ....[18]....
        /*083c*/ 	.word	0x000008e0
        /*0840*/ 	.word	0x000000ff
        /*0844*/ 	.word	0x000388b0
        /*0848*/ 	.short	0x0100
        /*084a*/ 	.byte	0x08
	.zero		1


	//   ....[19]....
        /*084c*/ 	.word	0x000008f0
        /*0850*/ 	.word	0x000000ff
        /*0854*/ 	.word	0x000388c0
        /*0858*/ 	.short	0x0100
        /*085a*/ 	.byte	0x08
	.zero		1


	//   ....[20]....
        /*085c*/ 	.word	0x00000900
        /*0860*/ 	.word	0x000000ff
        /*0864*/ 	.word	0x000388b8
        /*0868*/ 	.short	0x0100
        /*086a*/ 	.byte	0x08
	.zero		1


	//   ....[21]....
        /*086c*/ 	.word	0x00000910
        /*0870*/ 	.word	0x000000ff
        /*0874*/ 	.word	0x000388c8
        /*0878*/ 	.short	0x0100
        /*087a*/ 	.byte	0x08
	.zero		1


	//   ....[22]....
        /*087c*/ 	.word	0x00001b50
        /*0880*/ 	.word	0x00000002
        /*0884*/ 	.word	0x00038800
        /*0888*/ 	.short	0x010a
        /*088a*/ 	.byte	0x3f
	.zero		1


	//   ....[23]....
        /*088c*/ 	.word	0x00001bf0
        /*0890*/ 	.word	0x00000004
        /*0894*/ 	.word	0x00038830
        /*0898*/ 	.short	0x010a
        /*089a*/ 	.byte	0x3f
	.zero		1


	//   ....[24]....
        /*089c*/ 	.word	0x00001c60
        /*08a0*/ 	.word	0x00000004
        /*08a4*/ 	.word	0x00038830
        /*08a8*/ 	.short	0x010a
        /*08aa*/ 	.byte	0x3f
	.zero		1


	//   ....[25]....
        /*08ac*/ 	.word	0x00003770
        /*08b0*/ 	.word	0x00000004
        /*08b4*/ 	.word	0x00000000
        /*08b8*/ 	.short	0x0101
        /*08ba*/ 	.byte	0x3f
	.zero		1


	//   ....[26]....
        /*08bc*/ 	.word	0x00004f30
        /*08c0*/ 	.word	0x000000ff
        /*08c4*/ 	.word	0x00038830
        /*08c8*/ 	.short	0x010a
        /*08ca*/ 	.byte	0x06
	.zero		1


	//   ....[27]....
        /*08cc*/ 	.word	0x00004f70
        /*08d0*/ 	.word	0x000000ff
        /*08d4*/ 	.word	0x00038830
        /*08d8*/ 	.short	0x010a
        /*08da*/ 	.byte	0x06
	.zero		1


	//   ....[28]....
        /*08dc*/ 	.word	0x000052f0
        /*08e0*/ 	.word	0x000000ff
        /*08e4*/ 	.word	0x00038850
        /*08e8*/ 	.short	0x010a
        /*08ea*/ 	.byte	0x06
	.zero		1


	//   ....[29]....
        /*08ec*/ 	.word	0x00005330
        /*08f0*/ 	.word	0x000000ff
        /*08f4*/ 	.word	0x00038850
        /*08f8*/ 	.short	0x010a
        /*08fa*/ 	.byte	0x06
	.zero		1


	//   ....[30]....
        /*08fc*/ 	.word	0x00006e50
        /*0900*/ 	.word	0x00000005
        /*0904*/ 	.word	0x00000000
        /*0908*/ 	.short	0x0101
        /*090a*/ 	.byte	0x3f
	.zero		1


	//   ....[31]....
        /*090c*/ 	.word	0x00007080
        /*0910*/ 	.word	0x00000008
        /*0914*/ 	.word	0x00000000
        /*0918*/ 	.short	0x0101
        /*091a*/ 	.byte	0x3f
	.zero		1


	//   ....[32]....
        /*091c*/ 	.word	0x00007a50
        /*0920*/ 	.word	0x0000000d
        /*0924*/ 	.word	0x00038850
        /*0928*/ 	.short	0x010a
        /*092a*/ 	.byte	0x3f
	.zero		1


	//   ....[33]....
        /*092c*/ 	.word	0x00007ae0
        /*0930*/ 	.word	0x0000000d
        /*0934*/ 	.word	0x00038850
        /*0938*/ 	.short	0x010a
        /*093a*/ 	.byte	0x3f
	.zero		1


	//   ....[34]....
        /*093c*/ 	.word	0x000080f0
        /*0940*/ 	.word	0x00000003
        /*0944*/ 	.word	0x00000000
        /*0948*/ 	.short	0x0101
        /*094a*/ 	.byte	0x3f
	.zero		1


	//   ....[35]....
        /*094c*/ 	.word	0x0000ad00
        /*0950*/ 	.word	0x00000003
        /*0954*/ 	.word	0x00000000
        /*0958*/ 	.short	0x0101
        /*095a*/ 	.byte	0x3f
	.zero		1


	//   ....[36]....
        /*095c*/ 	.word	0x0000dd00
        /*0960*/ 	.word	0x00000006
        /*0964*/ 	.word	0x00038880
        /*0968*/ 	.short	0x010a
        /*096a*/ 	.byte	0x3f
	.zero		1


	//   ....[37]....
        /*096c*/ 	.word	0x0000df10
        /*0970*/ 	.word	0x00000006
        /*0974*/ 	.word	0x00038840
        /*0978*/ 	.short	0x010a
        /*097a*/ 	.byte	0x3f
	.zero		1


	//   ....[38]....
        /*097c*/ 	.word	0x0000e2f0
        /*0980*/ 	.word	0x000000ff
        /*0984*/ 	.word	0x00038820
        /*0988*/ 	.short	0x010a
        /*098a*/ 	.byte	0x29
	.zero		1


	//   ....[39]....
        /*098c*/ 	.word	0x0000e5f0
        /*0990*/ 	.word	0x00000004
        /*0994*/ 	.word	0x00038880
        /*0998*/ 	.short	0x010a
        /*099a*/ 	.byte	0x3f
	.zero		1


	//   ....[40]....
        /*099c*/ 	.word	0x0000e970
        /*09a0*/ 	.word	0x00000004
        /*09a4*/ 	.word	0x00038840
        /*09a8*/ 	.short	0x010a
        /*09aa*/ 	.byte	0x3f
	.zero		1


	//   ....[41]....
        /*09ac*/ 	.word	0x0000ed60
        /*09b0*/ 	.word	0x00000003
        /*09b4*/ 	.word	0x00038870
        /*09b8*/ 	.short	0x010a
        /*09ba*/ 	.byte	0x3f
	.zero		1


	//   ....[42]....
        /*09bc*/ 	.word	0x0000edd0
        /*09c0*/ 	.word	0x00000002
        /*09c4*/ 	.word	0x00038860
        /*09c8*/ 	.short	0x010a
        /*09ca*/ 	.byte	0x3f
	.zero		1


	//   ....[43]....
        /*09cc*/ 	.word	0x0000f7d0
        /*09d0*/ 	.word	0x00000002
        /*09d4*/ 	.word	0x00038850
        /*09d8*/ 	.short	0x0101
        /*09da*/ 	.byte	0x3f
	.zero		1


	//   ....[44]....
        /*09dc*/ 	.word	0x0000f810
        /*09e0*/ 	.word	0x00000002
        /*09e4*/ 	.word	0x00000000
        /*09e8*/ 	.short	0x0101
        /*09ea*/ 	.byte	0x3f
	.zero		1


	//   ....[45]....
        /*09ec*/ 	.word	0x0000f9d0
        /*09f0*/ 	.word	0x00000003
        /*09f4*/ 	.word	0x00038870
        /*09f8*/ 	.short	0x010a
        /*09fa*/ 	.byte	0x3f
	.zero		1


	//   ....[46]....
        /*09fc*/ 	.word	0x0000fa60
        /*0a00*/ 	.word	0x00000003
        /*0a04*/ 	.word	0x00038860
        /*0a08*/ 	.short	0x010a
        /*0a0a*/ 	.byte	0x3f
	.zero		1


	//   ....[47]....
        /*0a0c*/ 	.word	0x00010430
        /*0a10*/ 	.word	0x00000003
        /*0a14*/ 	.word	0x00038850
        /*0a18*/ 	.short	0x0101
        /*0a1a*/ 	.byte	0x3f
	.zero		1


	//   ....[48]....
        /*0a1c*/ 	.word	0x00010480
        /*0a20*/ 	.word	0x00000000
        /*0a24*/ 	.word	0x00000000
        /*0a28*/ 	.short	0x0101
        /*0a2a*/ 	.byte	0x3f
	.zero		1


	//   ....[49]....
        /*0a2c*/ 	.word	0x00010fe0
        /*0a30*/ 	.word	0x00000000
        /*0a34*/ 	.word	0x00038820
        /*0a38*/ 	.short	0x010a
        /*0a3a*/ 	.byte	0x3f
	.zero		1


	//   ....[50]....
        /*0a3c*/ 	.word	0x000111a0
        /*0a40*/ 	.word	0x00000006
        /*0a44*/ 	.word	0x00000000
        /*0a48*/ 	.short	0x010a
        /*0a4a*/ 	.byte	0x3f
	.zero		1


	//   ....[51]....
        /*0a4c*/ 	.word	0x00011210
        /*0a50*/ 	.word	0x00000007
        /*0a54*/ 	.word	0x00000000
        /*0a58*/ 	.short	0x010a
        /*0a5a*/ 	.byte	0x3f
	.zero		1


	//   ....[52]....
        /*0a5c*/ 	.word	0x00011270
        /*0a60*/ 	.word	0x00000004
        /*0a64*/ 	.word	0x00038860
        /*0a68*/ 	.short	0x010a
        /*0a6a*/ 	.byte	0x3f
	.zero		1


	//   ....[53]....
        /*0a6c*/ 	.word	0x000112c0
        /*0a70*/ 	.word	0x00000003
        /*0a74*/ 	.word	0x00038860
        /*0a78*/ 	.short	0x010a
        /*0a7a*/ 	.byte	0x3f
	.zero		1


	//   ....[54]....
        /*0a7c*/ 	.word	0x00011300
        /*0a80*/ 	.word	0x00000004
        /*0a84*/ 	.word	0x00038880
        /*0a88*/ 	.short	0x010a
        /*0a8a*/ 	.byte	0x3f
	.zero		1


	//   ....[55]....
        /*0a8c*/ 	.word	0x00011320
        /*0a90*/ 	.word	0x00000003
        /*0a94*/ 	.word	0x00038880
        /*0a98*/ 	.short	0x010a
        /*0a9a*/ 	.byte	0x3f
	.zero		1


	//   ....[56]....
        /*0a9c*/ 	.word	0x00011380
        /*0aa0*/ 	.word	0x00000002
        /*0aa4*/ 	.word	0x00038800
        /*0aa8*/ 	.short	0x010a
        /*0aaa*/ 	.byte	0x3f
	.zero		1


	//   ....[57]....
        /*0aac*/ 	.word	0x000113d0
        /*0ab0*/ 	.word	0x00000004
        /*0ab4*/ 	.word	0x00038830
        /*0ab8*/ 	.short	0x010a
        /*0aba*/ 	.byte	0x3f
	.zero		1


	//   ....[58]....
        /*0abc*/ 	.word	0x00011430
        /*0ac0*/ 	.word	0x00000003
        /*0ac4*/ 	.word	0x00038830
        /*0ac8*/ 	.short	0x010a
        /*0aca*/ 	.byte	0x3f
	.zero		1


	//   ....[59]....
        /*0acc*/ 	.word	0x00011490
        /*0ad0*/ 	.word	0x00000003
        /*0ad4*/ 	.word	0x00038850
        /*0ad8*/ 	.short	0x010a
        /*0ada*/ 	.byte	0x3f
	.zero		1


	//   ....[60]....
        /*0adc*/ 	.word	0x000114e0
        /*0ae0*/ 	.word	0x0000000d
        /*0ae4*/ 	.word	0x00038850
        /*0ae8*/ 	.short	0x010a
        /*0aea*/ 	.byte	0x3f
	.zero		1


	//   ....[61]....
        /*0aec*/ 	.word	0x00011630
        /*0af0*/ 	.word	0x00000006
        /*0af4*/ 	.word	0x00038880
        /*0af8*/ 	.short	0x010a
        /*0afa*/ 	.byte	0x3f
	.zero		1


	//   ....[62]....
        /*0afc*/ 	.word	0x00011680
        /*0b00*/ 	.word	0x00000006
        /*0b04*/ 	.word	0x00038840
        /*0b08*/ 	.short	0x010a
        /*0b0a*/ 	.byte	0x3f
	.zero		1


	//   ....[63]....
        /*0b0c*/ 	.word	0x000116d0
        /*0b10*/ 	.word	0x00000012
        /*0b14*/ 	.word	0x00038820
        /*0b18*/ 	.short	0x010a
        /*0b1a*/ 	.byte	0x3f
	.zero		1


	//   ....[64]....
        /*0b1c*/ 	.word	0x00011720
        /*0b20*/ 	.word	0x00000004
        /*0b24*/ 	.word	0x00038880
        /*0b28*/ 	.short	0x010a
        /*0b2a*/ 	.byte	0x3f
	.zero		1


	//   ....[65]....
        /*0b2c*/ 	.word	0x00011770
        /*0b30*/ 	.word	0x00000004
        /*0b34*/ 	.word	0x00038840
        /*0b38*/ 	.short	0x010a
        /*0b3a*/ 	.byte	0x3f
	.zero		1


	//   ....[66]....
        /*0b3c*/ 	.word	0x000117d0
        /*0b40*/ 	.word	0x00000003
        /*0b44*/ 	.word	0x00038870
        /*0b48*/ 	.short	0x010a
        /*0b4a*/ 	.byte	0x3f
	.zero		1


	//   ....[67]....
        /*0b4c*/ 	.word	0x00011830
        /*0b50*/ 	.word	0x00000004
        /*0b54*/ 	.word	0x00038860
        /*0b58*/ 	.short	0x010a
        /*0b5a*/ 	.byte	0x3f
	.zero		1


	//   ....[68]....
        /*0b5c*/ 	.word	0x00011880
        /*0b60*/ 	.word	0x00000003
        /*0b64*/ 	.word	0x00038870
        /*0b68*/ 	.short	0x010a
        /*0b6a*/ 	.byte	0x3f
	.zero		1


	//   ....[69]....
        /*0b6c*/ 	.word	0x000118d0
        /*0b70*/ 	.word	0x00000003
        /*0b74*/ 	.word	0x00038860
        /*0b78*/ 	.short	0x010a
        /*0b7a*/ 	.byte	0x3f
	.zero		1


	//   ....[70]....
        /*0b7c*/ 	.word	0x00011920
        /*0b80*/ 	.word	0x00000000
        /*0b84*/ 	.word	0x00038820
        /*0b88*/ 	.short	0x010a
        /*0b8a*/ 	.byte	0x3f
	.zero		1


	//   ....[71]....
        /*0b8c*/ 	.word	0x00011ac0
        /*0b90*/ 	.word	0x00000006
        /*0b94*/ 	.word	0x00000000
        /*0b98*/ 	.short	0x010a
        /*0b9a*/ 	.byte	0x3f
	.zero		1


	//   ....[72]....
        /*0b9c*/ 	.word	0x00011b10
        /*0ba0*/ 	.word	0x00000007
        /*0ba4*/ 	.word	0x00000000
        /*0ba8*/ 	.short	0x010a
        /*0baa*/ 	.byte	0x3f
	.zero		1


	//   ....[73]....
        /*0bac*/ 	.word	0x00011b60
        /*0bb0*/ 	.word	0x00000004
        /*0bb4*/ 	.word	0x00038860
        /*0bb8*/ 	.short	0x010a
        /*0bba*/ 	.byte	0x3f
	.zero		1


	//   ....[74]....
        /*0bbc*/ 	.word	0x00011bb0
        /*0bc0*/ 	.word	0x00000003
        /*0bc4*/ 	.word	0x00038860
        /*0bc8*/ 	.short	0x010a
        /*0bca*/ 	.byte	0x3f
	.zero		1


	//   ....[75]....
        /*0bcc*/ 	.word	0x00011c00
        /*0bd0*/ 	.word	0x00000004
        /*0bd4*/ 	.word	0x00038880
        /*0bd8*/ 	.short	0x010a
        /*0bda*/ 	.byte	0x3f
	.zero		1


	//----- nvinfo : EIATTR_NUM_MBARRIERS
	.align		4
.L_381:
        /*0bdc*/ 	.byte	0x03, 0x38
        /*0bde*/ 	.short	0x0016


	//----- nvinfo : EIATTR_EXIT_INSTR_OFFSETS
	.align		4
        /*0be0*/ 	.byte	0x04, 0x1c
        /*0be2*/ 	.short	(.L_383 - .L_382)


	//   ....[0]....
.L_382:
        /*0be4*/ 	.word	0x00000ab0


	//   ....[1]....
        /*0be8*/ 	.word	0x0000c030


	//   ....[2]....
        /*0bec*/ 	.word	0x00011370


	//----- nvinfo : EIATTR_MAX_THREADS
	.align		4
.L_383:
        /*0bf0*/ 	.byte	0x04, 0x05
        /*0bf2*/ 	.short	(.L_385 - .L_384)
.L_384:
        /*0bf4*/ 	.word	0x00000180
        /*0bf8*/ 	.word	0x00000001
        /*0bfc*/ 	.word	0x00000001


	//----- nvinfo : EIATTR_CRS_STACK_SIZE
	.align		4
.L_385:
        /*0c00*/ 	.byte	0x04, 0x1e
        /*0c02*/ 	.short	(.L_387 - .L_386)
.L_386:
        /*0c04*/ 	.word	0x00000000


	//----- nvinfo : EIATTR_CBANK_PARAM_SIZE
	.align		4
.L_387:
        /*0c08*/ 	.byte	0x03, 0x19
        /*0c0a*/ 	.short	0x0a70


	//----- nvinfo : EIATTR_PARAM_CBANK
	.align		4
        /*0c0c*/ 	.byte	0x04, 0x0a
        /*0c0e*/ 	.short	(.L_389 - .L_388)
	.align		4
.L_388:
        /*0c10*/ 	.word	index@(.nv.constant0._ZN7cutlass13device_kernelIN5flash11enable_sm90INS1_16FlashAttnFwdSm90INS1_25CollectiveMainloopFwdSm90ILi2EN4cute5tupleIJNS5_1CILi1EEES8_S8_EEENS6_IJNS7_ILi128EEESA_NS7_ILi256EEEEEELi256ENS_12float_e4m3_tEfNS_4arch4Sm90ELb0ELb0ELb1ELb1ELb0ELb0ELb0ELb1ELb1ELb0ELb0ELb0EEENS1_21CollectiveEpilogueFwdINS6_IJSA_SB_SA_EEES9_NS_10bfloat16_tESF_Li256ELb1ELb0ELb0ELb1EEENS1_36VarlenDynamicPersistentTileSchedulerILi128ELi128ELi256ELi128ELb0ELb0ELb1ELb0ELb1ELb1EEEEEEEEEvNT_6ParamsE)
        /*0c14*/ 	.short	0x0210
        /*0c16*/ 	.short	0x0a70


	//----- nvinfo : EIATTR_SW_WAR
	.align		4
.L_389:
        /*0c18*/ 	.byte	0x04, 0x36
        /*0c1a*/ 	.short	(.L_391 - .L_390)
.L_390:
        /*0c1c*/ 	.word	0x00000008
.L_391:


//--------------------- .nv.info._ZN7cutlass13device_kernelIN5flash11enable_sm90INS1_16FlashAttnFwdSm90INS1_25CollectiveMainloopFwdSm90ILi2EN4cute5tupleIJNS5_1CILi1EEES8_S8_EEENS6_IJNS7_ILi128EEESA_NS7_ILi256EEEEEELi256ENS_12float_e4m3_tEfNS_4arch4Sm90ELb0ELb0ELb1ELb1ELb0ELb1ELb0ELb1ELb1ELb0ELb0ELb0EEENS1_21CollectiveEpilogueFwdINS6_IJSA_SB_SA_EEES9_NS_10bfloat16_tESF_Li256ELb1ELb0ELb0ELb1EEENS1_36VarlenDynamicPersistentTileSchedulerILi128ELi128ELi256ELi128ELb0ELb0ELb1ELb0ELb1ELb1EEEEEEEEEvNT_6ParamsE --------------------------
	.section	.nv.info._ZN7cutlass13device_kernelIN5flash11enable_sm90INS1_16FlashAttnFwdSm90INS1_25CollectiveMainloopFwdSm90ILi2EN4cute5tupleIJNS5_1CILi1EEES8_S8_EEENS6_IJNS7_ILi128EEESA_NS7_ILi256EEEEEELi256ENS_12float_e4m3_tEfNS_4arch4Sm90ELb0ELb0ELb1ELb1ELb0ELb1ELb0ELb1ELb1ELb0ELb0ELb0EEENS1_21CollectiveEpilogueFwdINS6_IJSA_SB_SA_EEES9_NS_10bfloat16_tESF_Li256ELb1ELb0ELb0ELb1EEENS1_36VarlenDynamicPersistentTileSchedulerILi128ELi128ELi256ELi128ELb0ELb0ELb1ELb0ELb1ELb1EEEEEEEEEvNT_6ParamsE,"",@"SHT_CUDA_INFO"
	.sectionflags	@""
	.align	4


	//----- nvinfo : EIATTR_CUDA_API_VERSION
	.align		4
        /*0000*/ 	.byte	0x04, 0x37
        /*0002*/ 	.short	(.L_393 - .L_392)
.L_392:
        /*0004*/ 	.word	0x00000082


	//----- nvinfo : EIATTR_KPARAM_INFO
	.align		4
.L_393:
        /*0008*/ 	.byte	0x04, 0x17
        /*000a*/ 	.short	(.L_395 - .L_394)
.L_394:
        /*000c*/ 	.word	0x00000000
        /*0010*/ 	.short	0x0000
        /*0012*/ 	.short	0x0070
        /*0014*/ 	.byte	0x00, 0xf0, 0x01, 0x28


	//----- nvinfo : EIATTR_SPARSE_MMA_MASK
	.align		4
.L_395:
        /*0018*/ 	.byte	0x03, 0x50
        /*001a*/ 	.short	0x0000


	//----- nvinfo : EIATTR_MAXREG_COUNT
	.align		4
        /*001c*/ 	.byte	0x03, 0x1b
        /*001e*/ 	.short	0x00a8


	//----- nvinfo : EIATTR_NUM_BARRIERS
	.align		4
        /*0020*/ 	.byte	0x02, 0x4c
        /*0022*/ 	.byte	0x10
	.zero		1


	//----- nvinfo : EIATTR_EXTERNS
	.align		4
        /*0024*/ 	.byte	0x04, 0x0f
        /*0026*/ 	.short	(.L_397 - .L_396)


	//   ....[0]....
	.align		4
.L_396:
        /*0028*/ 	.word	index@(__assertfail)


	//----- nvinfo : EIATTR_ANNOTATIONS
	.align		4
.L_397:
        /*002c*/ 	.byte	0x04, 0x55
        /*002e*/ 	.short	(.L_399 - .L_398)


	//   ....[0]....
.L_398:
        /* <DEDUP_REMOVED lines=119> */


	//----- nvinfo : EIATTR_MERCURY_ISA_VERSION
	.align		4
.L_399:
        /*0790*/ 	.byte	0x03, 0x5f
        /*0792*/ 	.short	0x0101


	//----- nvinfo : EIATTR_UNUSED_LOAD_BYTE_OFFSET
	.align		4
        /*0794*/ 	.byte	0x04, 0x44
        /*0796*/ 	.short	(.L_401 - .L_400)


	//   ....[0]....
.L_400:
        /*0798*/ 	.word	0x00000b00
        /*079c*/ 	.word	0x0000fff0


	//   ....[1]....
        /*07a0*/ 	.word	0x0001ac40
        /*07a4*/ 	.word	0x0000fff0


	//----- nvinfo : EIATTR_INT_WARP_WIDE_INSTR_OFFSETS
	.align		4
.L_401:
        /*07a8*/ 	.byte	0x04, 0x31
        /*07aa*/ 	.short	(.L_403 - .L_402)


	//   ....[0]....
.L_402:
        /*07ac*/ 	.word	0x000001c0


	//   ....[1]....
        /*07b0*/ 	.word	0x00000200


	//   ....[2]....
        /*07b4*/ 	.word	0x00000270


	//   ....[3]....
        /*07b8*/ 	.word	0x000207e0


	//   ....[4]....
        /*07bc*/ 	.word	0x00020870


	//   ....[5]....
        /*07c0*/ 	.word	0x00021000


	//   ....[6]....
        /*07c4*/ 	.word	0x00021030


	//   ....[7]....
        /*07c8*/ 	.word	0x00021100


	//   ....[8]....
        /*07cc*/ 	.word	0x000232e0


	//   ....[9]....
        /*07d0*/ 	.word	0x00023370


	//----- nvinfo : EIATTR_COOP_GROUP_MASK_REGIDS
	.align		4
.L_403:
        /*07d4*/ 	.byte	0x04, 0x29
        /*07d6*/ 	.short	(.L_405 - .L_404)


	//   ....[0]....
.L_404:
        /*07d8*/ 	.word	0xffffffff


	//   ....[1]....
        /*07dc*/ 	.word	0xffffffff


	//   ....[2]....
        /*07e0*/ 	.word	0xffffffff


	//   ....[3]....
        /*07e4*/ 	.word	0xffffffff


	//   ....[4]....
        /*07e8*/ 	.word	0xffffffff


	//   ....[5]....
        /*07ec*/ 	.word	0xffffffff


	//   ....[6]....
        /*07f0*/ 	.word	0xffffffff


	//   ....[7]....
        /*07f4*/ 	.word	0xffffffff


	//   ....[8]....
        /*07f8*/ 	.word	0xffffffff


	//   ....[9]....
        /*07fc*/ 	.word	0xffffffff


	//   ....[10]....
        /*0800*/ 	.word	0xffffffff


	//   ....[11]....
        /*0804*/ 	.word	0xffffffff


	//   ....[12]....
        /*0808*/ 	.word	0xffffffff


	//   ....[13]....
        /*080c*/ 	.word	0xffffffff


	//   ....[14]....
        /*0810*/ 	.word	0xffffffff


	//   ....[15]....
        /*0814*/ 	.word	0xffffffff


	//   ....[16]....
        /*0818*/ 	.word	0xffffffff


	//   ....[17]....
        /*081c*/ 	.word	0xffffffff


	//   ....[18]....
        /*0820*/ 	.word	0xffffffff


	//   ....[19]....
        /*0824*/ 	.word	0xffffffff


	//   ....[20]....
        /*0828*/ 	.word	0xffffffff


	//   ....[21]....
        /*082c*/ 	.word	0xffffffff


	//   ....[22]....
        /*0830*/ 	.word	0xffffffff


	//   ....[23]....
        /*0834*/ 	.word	0xffffffff


	//   ....[24]....
        /*0838*/ 	.word	0xffffffff


	//   ....[25]....
        /*083c*/ 	.word	0xffffffff


	//   ....[26]....
        /*0840*/ 	.word	0xffffffff


	//   ....[27]....
        /*0844*/ 	.word	0xffffffff


	//   ....[28]....
        /*0848*/ 	.word	0xffffffff


	//   ....[29]....
        /*084c*/ 	.word	0xffffffff


	//   ....[30]....
        /*0850*/ 	.word	0xffffffff


	//   ....[31]....
        /*0854*/ 	.word	0xffffffff


	//   ....[32]....
        /*0858*/ 	.word	0xffffffff


	//   ....[33]....
        /*085c*/ 	.word	0xffffffff


	//   ....[34]....
        /*0860*/ 	.word	0xffffffff


	//   ....[35]....
        /*0864*/ 	.word	0xffffffff


	//   ....[36]....
        /*0868*/ 	.word	0xffffffff


	//   ....[37]....
        /*086c*/ 	.word	0xffffffff


	//   ....[38]....
        /*0870*/ 	.word	0xffffffff


	//   ....[39]....
        /*0874*/ 	.word	0xffffffff


	//   ....[40]....
        /*0878*/ 	.word	0xffffffff


	//   ....[41]....
        /*087c*/ 	.word	0xffffffff


	//   ....[42]....
        /*0880*/ 	.word	0xffffffff


	//   ....[43]....
        /*0884*/ 	.word	0xffffffff


	//   ....[44]....
        /*0888*/ 	.word	0xffffffff


	//   ....[45]....
        /*088c*/ 	.word	0xffffffff


	//   ....[46]....
        /*0890*/ 	.word	0xffffffff


	//   ....[47]....
        /*0894*/ 	.word	0xffffffff


	//   ....[48]....
        /*0898*/ 	.word	0xffffffff


	//   ....[49]....
        /*089c*/ 	.word	0xffffffff


	//   ....[50]....
        /*08a0*/ 	.word	0xffffffff


	//   ....[51]....
        /*08a4*/ 	.word	0xffffffff


	//   ....[52]....
        /*08a8*/ 	.word	0xffffffff


	//   ....[53]....
        /*08ac*/ 	.word	0xffffffff


	//   ....[54]....
        /*08b0*/ 	.word	0xffffffff


	//   ....[55]....
        /*08b4*/ 	.word	0xffffffff


	//   ....[56]....
        /*08b8*/ 	.word	0xffffffff


	//   ....[57]....
        /*08bc*/ 	.word	0xffffffff


	//   ....[58]....
        /*08c0*/ 	.word	0xffffffff


	//   ....[59]....
        /*08c4*/ 	.word	0xffffffff


	//   ....[60]....
        /*08c8*/ 	.word	0xffffffff


	//   ....[61]....
        /*08cc*/ 	.word	0xffffffff


	//   ....[62]....
        /*08d0*/ 	.word	0xffffffff


	//   ....[63]....
        /*08d4*/ 	.word	0xffffffff


	//   ....[64]....
        /*08d8*/ 	.word	0xffffffff


	//   ....[65]....
        /*08dc*/ 	.word	0xffffffff


	//   ....[66]....
        /*08e0*/ 	.word	0xffffffff


	//   ....[67]....
        /*08e4*/ 	.word	0xffffffff


	//   ....[68]....
        /*08e8*/ 	.word	0xffffffff


	//   ....[69]....
        /*08ec*/ 	.word	0xffffffff


	//   ....[70]....
        /*08f0*/ 	.word	0xffffffff


	//   ....[71]....
        /*08f4*/ 	.word	0xffffffff


	//   ....[72]....
        /*08f8*/ 	.word	0xffffffff


	//   ....[73]....
        /*08fc*/ 	.word	0xffffffff


	//   ....[74]....
        /*0900*/ 	.word	0xffffffff


	//   ....[75]....
        /*0904*/ 	.word	0xffffffff


	//   ....[76]....
        /*0908*/ 	.word	0xffffffff


	//   ....[77]....
        /*090c*/ 	.word	0xffffffff


	//   ....[78]....
        /*0910*/ 	.word	0xffffffff


	//   ....[79]....
        /*0914*/ 	.word	0xffffffff


	//   ....[80]....
        /*0918*/ 	.word	0xffffffff


	//   ....[81]....
        /*091c*/ 	.word	0xffffffff


	//   ....[82]....
        /*0920*/ 	.word	0xffffffff


	//   ....[83]....
        /*0924*/ 	.word	0xffffffff


	//   ....[84]....
        /*0928*/ 	.word	0xffffffff


	//   ....[85]....
        /*092c*/ 	.word	0xffffffff


	//   ....[86]....
        /*0930*/ 	.word	0xffffffff


	//   ....[87]....
        /*0934*/ 	.word	0xffffffff


	//   ....[88]....
        /*0938*/ 	.word	0xffffffff


	//   ....[89]....
        /*093c*/ 	.word	0xffffffff


	//   ....[90]....
        /*0940*/ 	.word	0xffffffff


	//   ....[91]....
        /*0944*/ 	.word	0xffffffff


	//   ....[92]....
        /*0948*/ 	.word	0xffffffff


	//   ....[93]....
        /*094c*/ 	.word	0xffffffff


	//   ....[94]....
        /*0950*/ 	.word	0xffffffff


	//   ....[95]....
        /*0954*/ 	.word	0xffffffff


	//   ....[96]....
        /*0958*/ 	.word	0xffffffff


	//   ....[97]....
        /*095c*/ 	.word	0xffffffff


	//   ....[98]....
        /*0960*/ 	.word	0xffffffff


	//   ....[99]....
        /*0964*/ 	.word	0xffffffff


	//   ....[100]....
        /*0968*/ 	.word	0xffffffff


	//   ....[101]....
        /*096c*/ 	.word	0xffffffff


	//   ....[102]....
        /*0970*/ 	.word	0xffffffff


	//   ....[103]....
        /*0974*/ 	.word	0xffffffff


	//   ....[104]....
        /*0978*/ 	.word	0xffffffff


	//   ....[105]....
        /*097c*/ 	.word	0xffffffff


	//   ....[106]....
        /*0980*/ 	.word	0xffffffff


	//   ....[107]....
        /*0984*/ 	.word	0xffffffff


	//   ....[108]....
        /*0988*/ 	.word	0xffffffff


	//   ....[109]....
        /*098c*/ 	.word	0xffffffff


	//   ....[110]....
        /*0990*/ 	.word	0xffffffff


	//   ....[111]....
        /*0994*/ 	.word	0xffffffff


	//   ....[112]....
        /*0998*/ 	.word	0xffffffff


	//   ....[113]....
        /*099c*/ 	.word	0xffffffff


	//   ....[114]....
        /*09a0*/ 	.word	0xffffffff


	//   ....[115]....
        /*09a4*/ 	.word	0xffffffff


	//   ....[116]....
        /*09a8*/ 	.word	0xffffffff


	//   ....[117]....
        /*09ac*/ 	.word	0xffffffff


	//   ....[118]....
        /*09b0*/ 	.word	0xffffffff


	//   ....[119]....
        /*09b4*/ 	.word	0xffffffff


	//   ....[120]....
        /*09b8*/ 	.word	0x0500000f


	//   ....[121]....
        /*09bc*/ 	.word	0x0500000f


	//   ....[122]....
        /*09c0*/ 	.word	0x0500000f


	//   ....[123]....
        /*09c4*/ 	.word	0x0500000f


	//   ....[124]....
        /*09c8*/ 	.word	0x0500000f


	//   ....[125]....
        /*09cc*/ 	.word	0x0500000f


	//   ....[126]....
        /*09d0*/ 	.word	0x0500000f


	//   ....[127]....
        /*09d4*/ 	.word	0x0500000f


	//   ....[128]....
        /*09d8*/ 	.word	0x0500000f


	//   ....[129]....
        /*09dc*/ 	.word	0x0500000f


	//   ....[130]....
        /*09e0*/ 	.word	0x0500000f


	//   ....[131]....
        /*09e4*/ 	.word	0x0500000f


	//   ....[132]....
        /*09e8*/ 	.word	0x0500000f


	//   ....[133]....
        /*09ec*/ 	.word	0x0500000f


	//   ....[134]....
        /*09f0*/ 	.word	0x0500000f


	//   ....[135]....
        /*09f4*/ 	.word	0x0500000f


	//   ....[136]....
        /*09f8*/ 	.word	0x0500000f


	//   ....[137]....
        /*09fc*/ 	.word	0x0500000f


	//   ....[138]....
        /*0a00*/ 	.word	0x0500000f


	//   ....[139]....
        /*0a04*/ 	.word	0x0500000f


	//   ....[140]....
        /*0a08*/ 	.word	0x0500000f


	//   ....[141]....
        /*0a0c*/ 	.word	0x0500000f


	//   ....[142]....
        /*0a10*/ 	.word	0x0500000f


	//   ....[143]....
        /*0a14*/ 	.word	0x0500000f


	//   ....[144]....
        /*0a18*/ 	.word	0x0500000f


	//   ....[145]....
        /*0a1c*/ 	.word	0x0500000f


	//   ....[146]....
        /*0a20*/ 	.word	0x0500000f


	//   ....[147]....
        /*0a24*/ 	.word	0x0500000f


	//   ....[148]....
        /*0a28*/ 	.word	0x0500000f


	//   ....[149]....
        /*0a2c*/ 	.word	0x0500000f


	//   ....[150]....
        /*0a30*/ 	.word	0x0500000f


	//   ....[151]....
        /*0a34*/ 	.word	0x0500000f


	//   ....[152]....
        /*0a38*/ 	.word	0x0500000f


	//   ....[153]....
        /*0a3c*/ 	.word	0x0500000f


	//   ....[154]....
        /*0a40*/ 	.word	0x0500000f


	//   ....[155]....
        /*0a44*/ 	.word	0x0500000f


	//   ....[156]....
        /*0a48*/ 	.word	0x0500000f


	//   ....[157]....
        /*0a4c*/ 	.word	0x0500000f


	//   ....[158]....
        /*0a50*/ 	.word	0x0500000f


	//   ....[159]....
        /*0a54*/ 	.word	0x0500000f


	//   ....[160]....
        /*0a58*/ 	.word	0x0500000f


	//   ....[161]....
        /*0a5c*/ 	.word	0x0500000f


	//   ....[162]....
        /*0a60*/ 	.word	0x0500000f


	//   ....[163]....
        /*0a64*/ 	.word	0x0500000f


	//   ....[164]....
        /*0a68*/ 	.word	0x0500000f


	//   ....[165]....
        /*0a6c*/ 	.word	0x0500000f


	//   ....[166]....
        /*0a70*/ 	.word	0x0500000f


	//   ....[167]....
        /*0a74*/ 	.word	0x0500000f


	//   ....[168]....
        /*0a78*/ 	.word	0x0500000f


	//   ....[169]....
        /*0a7c*/ 	.word	0x0500000f


	//   ....[170]....
        /*0a80*/ 	.word	0x0500000f


	//   ....[171]....
        /*0a84*/ 	.word	0x0500000f


	//   ....[172]....
        /*0a88*/ 	.word	0x0500000f


	//   ....[173]....
        /*0a8c*/ 	.word	0x0500000f


	//   ....[174]....
        /*0a90*/ 	.word	0x0500000f


	//   ....[175]....
        /*0a94*/ 	.word	0x0500000f


	//   ....[176]....
        /*0a98*/ 	.word	0x0500000f


	//   ....[177]....
        /*0a9c*/ 	.word	0x0500000f


	//   ....[178]....
        /*0aa0*/ 	.word	0x0500000f


	//   ....[179]....
        /*0aa4*/ 	.word	0x0500000f


	//   ....[180]....
        /*0aa8*/ 	.word	0x0500000f


	//   ....[181]....
        /*0aac*/ 	.word	0x0500000f


	//   ....[182]....
        /*0ab0*/ 	.word	0x0500000f


	//   ....[183]....
        /*0ab4*/ 	.word	0x0500000f


	//   ....[184]....
        /*0ab8*/ 	.word	0x0500000f


	//   ....[185]....
        /*0abc*/ 	.word	0x0500000f


	//   ....[186]....
        /*0ac0*/ 	.word	0x0500000f


	//   ....[187]....
        /*0ac4*/ 	.word	0x0500000f


	//   ....[188]....
        /*0ac8*/ 	.word	0x0500000f


	//   ....[189]....
        /*0acc*/ 	.word	0x0500000f


	//   ....[190]....
        /*0ad0*/ 	.word	0x0500000f


	//   ....[191]....
        /*0ad4*/ 	.word	0x0500000f


	//   ....[192]....
        /*0ad8*/ 	.word	0x0500000f


	//   ....[193]....
        /*0adc*/ 	.word	0x0500000f


	//   ....[194]....
        /*0ae0*/ 	.word	0x0500000f


	//   ....[195]....
        /*0ae4*/ 	.word	0x0500000f


	//   ....[196]....
        /*0ae8*/ 	.word	0x0500000f


	//   ....[197]....
        /*0aec*/ 	.word	0x0500000f


	//   ....[198]....
        /*0af0*/ 	.word	0x0500000f


	//   ....[199]....
        /*0af4*/ 	.word	0x0500000f


	//   ....[200]....
        /*0af8*/ 	.word	0x0500000f


	//   ....[201]....
        /*0afc*/ 	.word	0x0500000f


	//   ....[202]....
        /*0b00*/ 	.word	0x0500000f


	//   ....[203]....
        /*0b04*/ 	.word	0x0500000f


	//   ....[204]....
        /*0b08*/ 	.word	0x0500000f


	//   ....[205]....
        /*0b0c*/ 	.word	0x0500000f


	//   ....[206]....
        /*0b10*/ 	.word	0x0500000f


	//   ....[207]....
        /*0b14*/ 	.word	0x0500000f


	//   ....[208]....
        /*0b18*/ 	.word	0x0500000f


	//   ....[209]....
        /*0b1c*/ 	.word	0x0500000f


	//   ....[210]....
        /*0b20*/ 	.word	0x0500000f


	//   ....[211]....
        /*0b24*/ 	.word	0x0500000f


	//   ....[212]....
        /*0b28*/ 	.word	0x0500000f


	//----- nvinfo : EIATTR_COOP_GROUP_INSTR_OFFSETS
	.align		4
.L_405:
        /*0b2c*/ 	.byte	0x04, 0x28
        /*0b2e*/ 	.short	(.L_407 - .L_406)


	//   ....[0]....
.L_406:
        /*0b30*/ 	.word	0x00000070


	//   ....[1]....
        /*0b34*/ 	.word	0x000001d0


	//   ....[2]....
        /*0b38*/ 	.word	0x00000220


	//   ....[3]....
        /*0b3c*/ 	.word	0x00000450


	//   ....[4]....
        /*0b40*/ 	.word	0x000005b0


	//   ....[5]....
        /*0b44*/ 	.word	0x000006d0


	//   ....[6]....
        /*0b48*/ 	.word	0x00000830


	//   ....[7]....
        /*0b4c*/ 	.word	0x0000c650


	//   ....[8]....
        /*0b50*/ 	.word	0x000155f0


	//   ....[9]....
        /*0b54*/ 	.word	0x00015690


	//   ....[10]....
        /*0b58*/ 	.word	0x00015b90


	//   ....[11]....
        /*0b5c*/ 	.word	0x00015c40


	//   ....[12]....
        /*0b60*/ 	.word	0x00018390


	//   ....[13]....
        /*0b64*/ 	.word	0x000183d0


	//   ....[14]....
        /*0b68*/ 	.word	0x00018410


	//   ....[15]....
        /*0b6c*/ 	.word	0x00018460


	//   ....[16]....
        /*0b70*/ 	.word	0x0001a0c0


	//   ....[17]....
        /*0b74*/ 	.word	0x0001a0d0


	//   ....[18]....
        /*0b78*/ 	.word	0x0001a100


	//   ....[19]....
        /*0b7c*/ 	.word	0x0001a110


	//   ....[20]....
        /*0b80*/ 	.word	0x0001b840


	//   ....[21]....
        /*0b84*/ 	.word	0x0001b890


	//   ....[22]....
        /*0b88*/ 	.word	0x0001b8c0


	//   ....[23]....
        /*0b8c*/ 	.word	0x0001b900


	//   ....[24]....
        /*0b90*/ 	.word	0x0001b930


	//   ....[25]....
        /*0b94*/ 	.word	0x0001b960


	//   ....[26]....
        /*0b98*/ 	.word	0x0001b990


	//   ....[27]....
        /*0b9c*/ 	.word	0x0001b9c0


	//   ....[28]....
        /*0ba0*/ 	.word	0x0001b9f0


	//   ....[29]....
        /*0ba4*/ 	.word	0x0001ba20


	//   ....[30]....
        /*0ba8*/ 	.word	0x0001ba50


	//   ....[31]....
        /*0bac*/ 	.word	0x0001ba80


	//   ....[32]....
        /*0bb0*/ 	.word	0x0001bab0


	//   ....[33]....
        /*0bb4*/ 	.word	0x0001bae0


	//   ....[34]....
        /*0bb8*/ 	.word	0x0001bb10


	//   ....[35]....
        /*0bbc*/ 	.word	0x0001bb40


	//   ....[36]....
        /*0bc0*/ 	.word	0x0001bb70


	//   ....[37]....
        /*0bc4*/ 	.word	0x0001bba0


	//   ....[38]....
        /*0bc8*/ 	.word	0x0001bbd0


	//   ....[39]....
        /*0bcc*/ 	.word	0x0001bc00


	//   ....[40]....
        /*0bd0*/ 	.word	0x0001bc30


	//   ....[41]....
        /*0bd4*/ 	.word	0x0001bc60


	//   ....[42]....
        /*0bd8*/ 	.word	0x0001bc90


	//   ....[43]....
        /*0bdc*/ 	.word	0x0001bcc0


	//   ....[44]....
        /*0be0*/ 	.word	0x0001bcf0


	//   ....[45]....
        /*0be4*/ 	.word	0x0001bd20


	//   ....[46]....
        /*0be8*/ 	.word	0x0001bd50


	//   ....[47]....
        /*0bec*/ 	.word	0x0001bd80


	//   ....[48]....
        /*0bf0*/ 	.word	0x0001bdb0


	//   ....[49]....
        /*0bf4*/ 	.word	0x0001bdd0


	//   ....[50]....
        /*0bf8*/ 	.word	0x0001be00


	//   ....[51]....
        /*0bfc*/ 	.word	0x0001be10


	//   ....[52]....
        /*0c00*/ 	.word	0x0001be40


	//   ....[53]....
        /*0c04*/ 	.word	0x0001be50


	//   ....[54]....
        /*0c08*/ 	.word	0x0001be80


	//   ....[55]....
        /*0c0c*/ 	.word	0x0001beb0


	//   ....[56]....
        /*0c10*/ 	.word	0x0001bee0


	//   ....[57]....
        /*0c14*/ 	.word	0x0001bef0


	//   ....[58]....
        /*0c18*/ 	.word	0x0001bf10


	//   ....[59]....
        /*0c1c*/ 	.word	0x0001bf30


	//   ....[60]....
        /*0c20*/ 	.word	0x0001bf40


	//   ....[61]....
        /*0c24*/ 	.word	0x0001bf60


	//   ....[62]....
        /*0c28*/ 	.word	0x0001bf90


	//   ....[63]....
        /*0c2c*/ 	.word	0x0001bfc0


	//   ....[64]....
        /*0c30*/ 	.word	0x0001bfd0


	//   ....[65]....
        /*0c34*/ 	.word	0x0001c000


	//   ....[66]....
        /*0c38*/ 	.word	0x0001c010


	//   ....[67]....
        /*0c3c*/ 	.word	0x0001c040


	//   ....[68]....
        /*0c40*/ 	.word	0x0001c050


	//   ....[69]....
        /*0c44*/ 	.word	0x0001c070


	//   ....[70]....
        /*0c48*/ 	.word	0x0001c0a0


	//   ....[71]....
        /*0c4c*/ 	.word	0x0001c0d0


	//   ....[72]....
        /*0c50*/ 	.word	0x0001c100


	//   ....[73]....
        /*0c54*/ 	.word	0x0001c120


	//   ....[74]....
        /*0c58*/ 	.word	0x0001c150


	//   ....[75]....
        /*0c5c*/ 	.word	0x0001c180


	//   ....[76]....
        /*0c60*/ 	.word	0x0001c1b0


	//   ....[77]....
        /*0c64*/ 	.word	0x0001c1e0


	//   ....[78]....
        /*0c68*/ 	.word	0x0001c200


	//   ....[79]....
        /*0c6c*/ 	.word	0x0001c210


	//   ....[80]....
        /*0c70*/ 	.word	0x0001c230


	//   ....[81]....
        /*0c74*/ 	.word	0x0001c260


	//   ....[82]....
        /*0c78*/ 	.word	0x0001c290


	//   ....[83]....
        /*0c7c*/ 	.word	0x0001c2b0


	//   ....[84]....
        /*0c80*/ 	.word	0x0001e370


	//   ....[85]....
        /*0c84*/ 	.word	0x0001e570


	//   ....[86]....
        /*0c88*/ 	.word	0x0001e5a0


	//   ....[87]....
        /*0c8c*/ 	.word	0x0001e5d0


	//   ....[88]....
        /*0c90*/ 	.word	0x0001e610


	//   ....[89]....
        /*0c94*/ 	.word	0x0001e640


	//   ....[90]....
        /*0c98*/ 	.word	0x0001e670


	//   ....[91]....
        /*0c9c*/ 	.word	0x0001e7f0


	//   ....[92]....
        /*0ca0*/ 	.word	0x0001e820


	//   ....[93]....
        /*0ca4*/ 	.word	0x0001e850


	//   ....[94]....
        /*0ca8*/ 	.word	0x0001e880


	//   ....[95]....
        /*0cac*/ 	.word	0x0001e8b0


	//   ....[96]....
        /*0cb0*/ 	.word	0x0001e8e0


	//   ....[97]....
        /*0cb4*/ 	.word	0x0001e980


	//   ....[98]....
        /*0cb8*/ 	.word	0x0001e9b0


	//   ....[99]....
        /*0cbc*/ 	.word	0x0001ea40


	//   ....[100]....
        /*0cc0*/ 	.word	0x0001f630


	//   ....[101]....
        /*0cc4*/ 	.word	0x00021290


	//   ....[102]....
        /*0cc8*/ 	.word	0x000242c0


	//   ....[103]....
        /*0ccc*/ 	.word	0x00024320


	//   ....[104]....
        /*0cd0*/ 	.word	0x00024350


	//   ....[105]....
        /*0cd4*/ 	.word	0x00024380


	//   ....[106]....
        /*0cd8*/ 	.word	0x000243b0


	//   ....[107]....
        /*0cdc*/ 	.word	0x000243e0


	//   ....[108]....
        /*0ce0*/ 	.word	0x00024410


	//   ....[109]....
        /*0ce4*/ 	.word	0x00024420


	//   ....[110]....
        /*0ce8*/ 	.word	0x000245d0


	//   ....[111]....
        /*0cec*/ 	.word	0x00024600


	//   ....[112]....
        /*0cf0*/ 	.word	0x00024630


	//   ....[113]....
        /*0cf4*/ 	.word	0x00024660


	//   ....[114]....
        /*0cf8*/ 	.word	0x00024690


	//   ....[115]....
        /*0cfc*/ 	.word	0x000246c0


	//   ....[116]....
        /*0d00*/ 	.word	0x00024780


	//   ....[117]....
        /*0d04*/ 	.word	0x000247a0


	//   ....[118]....
        /*0d08*/ 	.word	0x00024810


	//   ....[119]....
        /*0d0c*/ 	.word	0x00024d60


	//   ....[120]....
        /*0d10*/ 	.word	0x00025200


	//   ....[121]....
        /*0d14*/ 	.word	0x000252b0


	//   ....[122]....
        /*0d18*/ 	.word	0x00025350


	//   ....[123]....
        /*0d1c*/ 	.word	0x000253f0


	//   ....[124]....
        /*0d20*/ 	.word	0x00025490


	//   ....[125]....
        /*0d24*/ 	.word	0x00025580


	//   ....[126]....
        /*0d28*/ 	.word	0x00025620


	//   ....[127]....
        /*0d2c*/ 	.word	0x000256c0


	//   ....[128]....
        /*0d30*/ 	.word	0x00025760


	//   ....[129]....
        /*0d34*/ 	.word	0x00025a70


	//   ....[130]....
        /*0d38*/ 	.word	0x00025b90


	//   ....[131]....
        /*0d3c*/ 	.word	0x00025cb0


	//   ....[132]....
        /*0d40*/ 	.word	0x00025dd0


	//   ....[133]....
        /*0d44*/ 	.word	0x00025ef0


	//   ....[134]....
        /*0d48*/ 	.word	0x00025f80


	//   ....[135]....
        /*0d4c*/ 	.word	0x00025fe0


	//   ....[136]....
        /*0d50*/ 	.word	0x00026060


	//   ....[137]....
        /*0d54*/ 	.word	0x000260c0


	//   ....[138]....
        /*0d58*/ 	.word	0x00026140


	//   ....[139]....
        /*0d5c*/ 	.word	0x000261a0


	//   ....[140]....
        /*0d60*/ 	.word	0x00026220


	//   ....[141]....
        /*0d64*/ 	.word	0x00026280


	//   ....[142]....
        /*0d68*/ 	.word	0x00026300


	//   ....[143]....
        /*0d6c*/ 	.word	0x00026360


	//   ....[144]....
        /*0d70*/ 	.word	0x000263c0


	//   ....[145]....
        /*0d74*/ 	.word	0x00026420


	//   ....[146]....
        /*0d78*/ 	.word	0x00026480


	//   ....[147]....
        /*0d7c*/ 	.word	0x000264e0


	//   ....[148]....
        /*0d80*/ 	.word	0x00026540


	//   ....[149]....
        /*0d84*/ 	.word	0x000265a0


	//   ....[150]....
        /*0d88*/ 	.word	0x00026600


	//   ....[151]....
        /*0d8c*/ 	.word	0x00026660


	//   ....[152]....
        /*0d90*/ 	.word	0x000266c0


	//   ....[153]....
        /*0d94*/ 	.word	0x00026720


	//   ....[154]....
        /*0d98*/ 	.word	0x00026780


	//   ....[155]....
        /*0d9c*/ 	.word	0x000267e0


	//   ....[156]....
        /*0da0*/ 	.word	0x00026840


	//   ....[157]....
        /*0da4*/ 	.word	0x000268a0


	//   ....[158]....
        /*0da8*/ 	.word	0x00026900


	//   ....[159]....
        /*0dac*/ 	.word	0x00026960


	//   ....[160]....
        /*0db0*/ 	.word	0x000269d0


	//   ....[161]....
        /*0db4*/ 	.word	0x00026a30


	//   ....[162]....
        /*0db8*/ 	.word	0x00026ac0


	//   ....[163]....
        /*0dbc*/ 	.word	0x00026b20


	//   ....[164]....
        /*0dc0*/ 	.word	0x00026b90


	//   ....[165]....
        /*0dc4*/ 	.word	0x00026bf0


	//   ....[166]....
        /*0dc8*/ 	.word	0x00026c90


	//   ....[167]....
        /*0dcc*/ 	.word	0x00026cf0


	//   ....[168]....
        /*0dd0*/ 	.word	0x00026d80


	//   ....[169]....
        /*0dd4*/ 	.word	0x00026de0


	//   ....[170]....
        /*0dd8*/ 	.word	0x00026e90


	//   ....[171]....
        /*0ddc*/ 	.word	0x00026ef0


	//   ....[172]....
        /*0de0*/ 	.word	0x00026f60


	//   ....[173]....
        /*0de4*/ 	.word	0x00026fc0


	//   ....[174]....
        /*0de8*/ 	.word	0x00027050


	//   ....[175]....
        /*0dec*/ 	.word	0x000270b0


	//   ....[176]....
        /*0df0*/ 	.word	0x00027120


	//   ....[177]....
        /*0df4*/ 	.word	0x00027180


	//   ....[178]....
        /*0df8*/ 	.word	0x00027210


	//   ....[179]....
        /*0dfc*/ 	.word	0x00027270


	//   ....[180]....
        /*0e00*/ 	.word	0x000272e0


	//   ....[181]....
        /*0e04*/ 	.word	0x00027340


	//   ....[182]....
        /*0e08*/ 	.word	0x000273c0


	//   ....[183]....
        /*0e0c*/ 	.word	0x00027420


	//   ....[184]....
        /*0e10*/ 	.word	0x00027490


	//   ....[185]....
        /*0e14*/ 	.word	0x000274f0


	//   ....[186]....
        /*0e18*/ 	.word	0x00027570


	//   ....[187]....
        /*0e1c*/ 	.word	0x000275d0


	//   ....[188]....
        /*0e20*/ 	.word	0x00027640


	//   ....[189]....
        /*0e24*/ 	.word	0x000276a0


	//   ....[190]....
        /*0e28*/ 	.word	0x00027700


	//   ....[191]....
        /*0e2c*/ 	.word	0x00027780


	//   ....[192]....
        /*0e30*/ 	.word	0x00027810


	//   ....[193]....
        /*0e34*/ 	.word	0x000279c0


	//   ....[194]....
        /*0e38*/ 	.word	0x00027ca0


	//   ....[195]....
        /*0e3c*/ 	.word	0x000280f0


	//   ....[196]....
        /*0e40*/ 	.word	0x00028190


	//   ....[197]....
        /*0e44*/ 	.word	0x000282c0


	//   ....[198]....
        /*0e48*/ 	.word	0x00028340


	//   ....[199]....
        /*0e4c*/ 	.word	0x000283c0


	//   ....[200]....
        /*0e50*/ 	.word	0x00028440


	//   ....[201]....
        /*0e54*/ 	.word	0x000284c0


	//   ....[202]....
        /*0e58*/ 	.word	0x00028550


	//   ....[203]....
        /*0e5c*/ 	.word	0x000285f0


	//   ....[204]....
        /*0e60*/ 	.word	0x00028690


	//   ....[205]....
        /*0e64*/ 	.word	0x00028710


	//   ....[206]....
        /*0e68*/ 	.word	0x00028790


	//   ....[207]....
        /*0e6c*/ 	.word	0x00028810


	//   ....[208]....
        /*0e70*/ 	.word	0x000288a0


	//   ....[209]....
        /*0e74*/ 	.word	0x00028920


	//   ....[210]....
        /*0e78*/ 	.word	0x000289c0


	//   ....[211]....
        /*0e7c*/ 	.word	0x00028a50


	//   ....[212]....
        /*0e80*/ 	.word	0x00028b80


	//----- nvinfo : EIATTR_REG_RECONFIG
	.align		4
.L_407:
        /*0e84*/ 	.byte	0x01, 0x54
	.zero		2


	//----- nvinfo : EIATTR_SYSCALL_OFFSETS
	.align		4
        /*0e88*/ 	.byte	0x04, 0x46
        /*0e8a*/ 	.short	(.L_409 - .L_408)


	//   ....[0]....
.L_408:
        /*0e8c*/ 	.word	0x00001830


	//   ....[1]....
        /*0e90*/ 	.word	0x00001980


	//   ....[2]....
        /*0e94*/ 	.word	0x0000c810


	//   ....[3]....
        /*0e98*/ 	.word	0x0000cee0


	//   ....[4]....
        /*0e9c*/ 	.word	0x00020a10


	//   ....[5]....
        /*0ea0*/ 	.word	0x00020bc0


	//   ....[6]....
        /*0ea4*/ 	.word	0x00020d10


	//   ....[7]....
        /*0ea8*/ 	.word	0x00020e40


	//----- nvinfo : EIATTR_MBARRIER_INSTR_OFFSETS
	.align		4
.L_409:
        /*0eac*/ 	.byte	0x04, 0x39
        /*0eae*/ 	.short	(.L_411 - .L_410)


	//   ....[0]....
.L_410:
        /*0eb0*/ 	.word	0x00000300
        /*0eb4*/ 	.word	0x000000ff
        /*0eb8*/ 	.word	0x00038800
        /*0ebc*/ 	.short	0x0100
        /*0ebe*/ 	.byte	0x08
	.zero		1


	//   ....[1]....
        /*0ec0*/ 	.word	0x00000310
        /*0ec4*/ 	.word	0x000000ff
        /*0ec8*/ 	.word	0x00038820
        /*0ecc*/ 	.short	0x0100
        /*0ece*/ 	.byte	0x08
	.zero		1


	//   ....[2]....
        /*0ed0*/ 	.word	0x00000400
        /*0ed4*/ 	.word	0x000000ff
        /*0ed8*/ 	.word	0x00038830
        /*0edc*/ 	.short	0x0100
        /*0ede*/ 	.byte	0x08
	.zero		1


	//   ....[3]....
        /*0ee0*/ 	.word	0x00000410
        /*0ee4*/ 	.word	0x000000ff
        /*0ee8*/ 	.word	0x00038840
        /*0eec*/ 	.short	0x0100
        /*0eee*/ 	.byte	0x08
	.zero		1


	//   ....[4]....
        /*0ef0*/ 	.word	0x00000420
        /*0ef4*/ 	.word	0x000000ff
        /*0ef8*/ 	.word	0x00038838
        /*0efc*/ 	.short	0x0100
        /*0efe*/ 	.byte	0x08
	.zero		1


	//   ....[5]....
        /*0f00*/ 	.word	0x00000430
        /*0f04*/ 	.word	0x000000ff
        /*0f08*/ 	.word	0x00038848
        /*0f0c*/ 	.short	0x0100
        /*0f0e*/ 	.byte	0x08
	.zero		1


	//   ....[6]....
        /*0f10*/ 	.word	0x00000560
        /*0f14*/ 	.word	0x000000ff
        /*0f18*/ 	.word	0x00038850
        /*0f1c*/ 	.short	0x0100
        /*0f1e*/ 	.byte	0x08
	.zero		1


	//   ....[7]....
        /*0f20*/ 	.word	0x00000570
        /*0f24*/ 	.word	0x000000ff
        /*0f28*/ 	.word	0x00038860
        /*0f2c*/ 	.short	0x0100
        /*0f2e*/ 	.byte	0x08
	.zero		1


	//   ....[8]....
        /*0f30*/ 	.word	0x00000580
        /*0f34*/ 	.word	0x000000ff
        /*0f38*/ 	.word	0x00038858
        /*0f3c*/ 	.short	0x0100
        /*0f3e*/ 	.byte	0x08
	.zero		1


	//   ....[9]....
        /*0f40*/ 	.word	0x00000590
        /*0f44*/ 	.word	0x000000ff
        /*0f48*/ 	.word	0x00038868
        /*0f4c*/ 	.short	0x0100
        /*0f4e*/ 	.byte	0x08
	.zero		1


	//   ....[10]....
        /*0f50*/ 	.word	0x00000680
        /*0f54*/ 	.word	0x000000ff
        /*0f58*/ 	.word	0x00038870
        /*0f5c*/ 	.short	0x0100
        /*0f5e*/ 	.byte	0x06
	.zero		1


	//   ....[11]....
        /*0f60*/ 	.word	0x00000690
        /*0f64*/ 	.word	0x000000ff
        /*0f68*/ 	.word	0x00038880
        /*0f6c*/ 	.short	0x0100
        /*0f6e*/ 	.byte	0x06
	.zero		1


	//   ....[12]....
        /*0f70*/ 	.word	0x000006a0
        /*0f74*/ 	.word	0x000000ff
        /*0f78*/ 	.word	0x00038878
        /*0f7c*/ 	.short	0x0100
        /*0f7e*/ 	.byte	0x06
	.zero		1


	//   ....[13]....
        /*0f80*/ 	.word	0x000006b0
        /*0f84*/ 	.word	0x000000ff
        /*0f88*/ 	.word	0x00038888
        /*0f8c*/ 	.short	0x0100
        /*0f8e*/ 	.byte	0x06
	.zero		1


	//   ....[14]....
        /*0f90*/ 	.word	0x000007e0
        /*0f94*/ 	.word	0x000000ff
        /*0f98*/ 	.word	0x00038890
        /*0f9c*/ 	.short	0x0100
        /*0f9e*/ 	.byte	0x08
	.zero		1


	//   ....[15]....
        /*0fa0*/ 	.word	0x000007f0
        /*0fa4*/ 	.word	0x000000ff
        /*0fa8*/ 	.word	0x000388a0
        /*0fac*/ 	.short	0x0100
        /*0fae*/ 	.byte	0x08
	.zero		1


	//   ....[16]....
        /*0fb0*/ 	.word	0x00000800
        /*0fb4*/ 	.word	0x000000ff
        /*0fb8*/ 	.word	0x00038898
        /*0fbc*/ 	.short	0x0100
        /*0fbe*/ 	.byte	0x08
	.zero		1


	//   ....[17]....
        /*0fc0*/ 	.word	0x00000810
        /*0fc4*/ 	.word	0x000000ff
        /*0fc8*/ 	.word	0x000388a8
        /*0fcc*/ 	.short	0x0100
        /*0fce*/ 	.byte	0x08
	.zero		1


	//   ....[18]....
        /*0fd0*/ 	.word	0x00000940
        /*0fd4*/ 	.word	0x000000ff
        /*0fd8*/ 	.word	0x000388b0
        /*0fdc*/ 	.short	0x0100
        /*0fde*/ 	.byte	0x08
	.zero		1


	//   ....[19]....
        /*0fe0*/ 	.word	0x00000950
        /*0fe4*/ 	.word	0x000000ff
        /*0fe8*/ 	.word	0x000388c0
        /*0fec*/ 	.short	0x0100
        /*0fee*/ 	.byte	0x08
	.zero		1


	//   ....[20]....
        /*0ff0*/ 	.word	0x00000960
        /*0ff4*/ 	.word	0x000000ff
        /*0ff8*/ 	.word	0x000388b8
        /*0ffc*/ 	.short	0x0100
        /*0ffe*/ 	.byte	0x08
	.zero		1


	//   ....[21]....
        /*1000*/ 	.word	0x00000970
        /*1004*/ 	.word	0x000000ff
        /*1008*/ 	.word	0x000388c8
        /*100c*/ 	.short	0x0100
        /*100e*/ 	.byte	0x08
	.zero		1


	//   ....[22]....
        /*1010*/ 	.word	0x00002e70
        /*1014*/ 	.word	0x0000006d
        /*1018*/ 	.word	0x00038890
        /*101c*/ 	.short	0x010a
        /*101e*/ 	.byte	0x3f
	.zero		1


	//   ....[23]....
        /*1020*/ 	.word	0x000071a0
        /*1024*/ 	.word	0x0000006d
        /*1028*/ 	.word	0x00038890
        /*102c*/ 	.short	0x010a
        /*102e*/ 	.byte	0x3f
	.zero		1


	//   ....[24]....
        /*1030*/ 	.word	0x0000b450
        /*1034*/ 	.word	0x0000006d
        /*1038*/ 	.word	0x00038890
        /*103c*/ 	.short	0x010a
        /*103e*/ 	.byte	0x3f
	.zero		1


	//   ....[25]....
        /*1040*/ 	.word	0x0000b9a0
        /*1044*/ 	.word	0x00000030
        /*1048*/ 	.word	0x00000000
        /*104c*/ 	.short	0x0101
        /*104e*/ 	.byte	0x3f
	.zero		1


	//   ....[26]....
        /*1050*/ 	.word	0x0000b9e0
        /*1054*/ 	.word	0x0000006d
        /*1058*/ 	.word	0x000388b0
        /*105c*/ 	.short	0x010a
        /*105e*/ 	.byte	0x3f
	.zero		1


	//   ....[27]....
        /*1060*/ 	.word	0x0000bfb0
        /*1064*/ 	.word	0x0000006d
        /*1068*/ 	.word	0x00000000
        /*106c*/ 	.short	0x0101
        /*106e*/ 	.byte	0x3f
	.zero		1


	//   ....[28]....
        /*1070*/ 	.word	0x0000cb30
        /*1074*/ 	.word	0x00000013
        /*1078*/ 	.word	0x00038800
        /*107c*/ 	.short	0x010a
        /*107e*/ 	.byte	0x3f
	.zero		1


	//   ....[29]....
        /*1080*/ 	.word	0x0000cb80
        /*1084*/ 	.word	0x00000013
        /*1088*/ 	.word	0x00038800
        /*108c*/ 	.short	0x010a
        /*108e*/ 	.byte	0x3f
	.zero		1


	//   ....[30]....
        /*1090*/ 	.word	0x0000d210
        /*1094*/ 	.word	0x00000013
        /*1098*/ 	.word	0x00038800
        /*109c*/ 	.short	0x010a
        /*109e*/ 	.byte	0x3f
	.zero		1


	//   ....[31]....
        /*10a0*/ 	.word	0x00010700
        /*10a4*/ 	.word	0x00000013
        /*10a8*/ 	.word	0x00038800
        /*10ac*/ 	.short	0x010a
        /*10ae*/ 	.byte	0x3f
	.zero		1


	//   ....[32]....
        /*10b0*/ 	.word	0x00013ca0
        /*10b4*/ 	.word	0x00000000
        /*10b8*/ 	.word	0x00038830
        /*10bc*/ 	.short	0x010a
        /*10be*/ 	.byte	0x3f
	.zero		1


	//   ....[33]....
        /*10c0*/ 	.word	0x00013d50
        /*10c4*/ 	.word	0x00000000
        /*10c8*/ 	.word	0x00038830
        /*10cc*/ 	.short	0x010a
        /*10ce*/ 	.byte	0x3f
	.zero		1


	//   ....[34]....
        /*10d0*/ 	.word	0x00014ac0
        /*10d4*/ 	.word	0x00000000
        /*10d8*/ 	.word	0x00000000
        /*10dc*/ 	.short	0x0101
        /*10de*/ 	.byte	0x3f
	.zero		1


	//   ....[35]....
        /*10e0*/ 	.word	0x00017110
        /*10e4*/ 	.word	0x00000006
        /*10e8*/ 	.word	0x00038830
        /*10ec*/ 	.short	0x010a
        /*10ee*/ 	.byte	0x3f
	.zero		1


	//   ....[36]....
        /*10f0*/ 	.word	0x00017160
        /*10f4*/ 	.word	0x00000006
        /*10f8*/ 	.word	0x00038830
        /*10fc*/ 	.short	0x010a
        /*10fe*/ 	.byte	0x3f
	.zero		1


	//   ....[37]....
        /*1100*/ 	.word	0x000175a0
        /*1104*/ 	.word	0x00000005
        /*1108*/ 	.word	0x00038850
        /*110c*/ 	.short	0x010a
        /*110e*/ 	.byte	0x3f
	.zero		1


	//   ....[38]....
        /*1110*/ 	.word	0x000175e0
        /*1114*/ 	.word	0x00000005
        /*1118*/ 	.word	0x00038850
        /*111c*/ 	.short	0x010a
        /*111e*/ 	.byte	0x3f
	.zero		1


	//   ....[39]....
        /*1120*/ 	.word	0x00019120
        /*1124*/ 	.word	0x000000d4
        /*1128*/ 	.word	0x00000000
        /*112c*/ 	.short	0x0101
        /*112e*/ 	.byte	0x3f
	.zero		1


	//   ....[40]....
        /*1130*/ 	.word	0x000196d0
        /*1134*/ 	.word	0x0000000b
        /*1138*/ 	.word	0x00000000
        /*113c*/ 	.short	0x0101
        /*113e*/ 	.byte	0x3f
	.zero		1


	//   ....[41]....
        /*1140*/ 	.word	0x00019d40
        /*1144*/ 	.word	0x00000006
        /*1148*/ 	.word	0x00038850
        /*114c*/ 	.short	0x010a
        /*114e*/ 	.byte	0x3f
	.zero		1


	//   ....[42]....
        /*1150*/ 	.word	0x00019dc0
        /*1154*/ 	.word	0x00000006
        /*1158*/ 	.word	0x00038850
        /*115c*/ 	.short	0x010a
        /*115e*/ 	.byte	0x3f
	.zero		1


	//   ....[43]....
        /*1160*/ 	.word	0x0001a3a0
        /*1164*/ 	.word	0x00000013
        /*1168*/ 	.word	0x00000000
        /*116c*/ 	.short	0x0101
        /*116e*/ 	.byte	0x3f
	.zero		1


	//   ....[44]....
        /*1170*/ 	.word	0x0001d0f0
        /*1174*/ 	.word	0x00000000
        /*1178*/ 	.word	0x00000000
        /*117c*/ 	.short	0x0101
        /*117e*/ 	.byte	0x3f
	.zero		1


	//   ....[45]....
        /*1180*/ 	.word	0x0001f740
        /*1184*/ 	.word	0x0000000b
        /*1188*/ 	.word	0x00038820
        /*118c*/ 	.short	0x010a
        /*118e*/ 	.byte	0x3f
	.zero		1


	//   ....[46]....
        /*1190*/ 	.word	0x0001f810
        /*1194*/ 	.word	0x00000007
        /*1198*/ 	.word	0x000388a0
        /*119c*/ 	.short	0x010a
        /*119e*/ 	.byte	0x3f
	.zero		1


	//   ....[47]....
        /*11a0*/ 	.word	0x0001fb50
        /*11a4*/ 	.word	0x00000007
        /*11a8*/ 	.word	0x000388c0
        /*11ac*/ 	.short	0x010a
        /*11ae*/ 	.byte	0x3f
	.zero		1


	//   ....[48]....
        /*11b0*/ 	.word	0x00020020
        /*11b4*/ 	.word	0x00000007
        /*11b8*/ 	.word	0x000388a0
        /*11bc*/ 	.short	0x010a
        /*11be*/ 	.byte	0x3f
	.zero		1


	//   ....[49]....
        /*11c0*/ 	.word	0x00020340
        /*11c4*/ 	.word	0x00000007
        /*11c8*/ 	.word	0x000388c0
        /*11cc*/ 	.short	0x010a
        /*11ce*/ 	.byte	0x3f
	.zero		1


	//   ....[50]....
        /*11d0*/ 	.word	0x00021520
        /*11d4*/ 	.word	0x00000005
        /*11d8*/ 	.word	0x00038880
        /*11dc*/ 	.short	0x010a
        /*11de*/ 	.byte	0x3f
	.zero		1


	//   ....[51]....
        /*11e0*/ 	.word	0x00021750
        /*11e4*/ 	.word	0x00000005
        /*11e8*/ 	.word	0x00038840
        /*11ec*/ 	.short	0x010a
        /*11ee*/ 	.byte	0x3f
	.zero		1


	//   ....[52]....
        /*11f0*/ 	.word	0x00021bc0
        /*11f4*/ 	.word	0x00000004
        /*11f8*/ 	.word	0x00038820
        /*11fc*/ 	.short	0x010a
        /*11fe*/ 	.byte	0x3f
	.zero		1


	//   ....[53]....
        /*1200*/ 	.word	0x00021f00
        /*1204*/ 	.word	0x00000005
        /*1208*/ 	.word	0x00038880
        /*120c*/ 	.short	0x010a
        /*120e*/ 	.byte	0x3f
	.zero		1


	//   ....[54]....
        /*1210*/ 	.word	0x00022270
        /*1214*/ 	.word	0x00000005
        /*1218*/ 	.word	0x00038840
        /*121c*/ 	.short	0x010a
        /*121e*/ 	.byte	0x3f
	.zero		1


	//   ....[55]....
        /*1220*/ 	.word	0x00022660
        /*1224*/ 	.word	0x00000004
        /*1228*/ 	.word	0x00038870
        /*122c*/ 	.short	0x010a
        /*122e*/ 	.byte	0x3f
	.zero		1


	//   ....[56]....
        /*1230*/ 	.word	0x000226e0
        /*1234*/ 	.word	0x00000003
        /*1238*/ 	.word	0x00038860
        /*123c*/ 	.short	0x010a
        /*123e*/ 	.byte	0x3f
	.zero		1


	//   ....[57]....
        /*1240*/ 	.word	0x00023250
        /*1244*/ 	.word	0x00000003
        /*1248*/ 	.word	0x00038850
        /*124c*/ 	.short	0x0101
        /*124e*/ 	.byte	0x3f
	.zero		1


	//   ....[58]....
        /*1250*/ 	.word	0x00023290
        /*1254*/ 	.word	0x00000003
        /*1258*/ 	.word	0x00000000
        /*125c*/ 	.short	0x0101
        /*125e*/ 	.byte	0x3f
	.zero		1


	//   ....[59]....
        /*1260*/ 	.word	0x000234a0
        /*1264*/ 	.word	0x00000002
        /*1268*/ 	.word	0x00038870
        /*126c*/ 	.short	0x010a
        /*126e*/ 	.byte	0x3f
	.zero		1


	//   ....[60]....
        /*1270*/ 	.word	0x00023510
        /*1274*/ 	.word	0x00000002
        /*1278*/ 	.word	0x00038860
        /*127c*/ 	.short	0x010a
        /*127e*/ 	.byte	0x3f
	.zero		1


	//   ....[61]....
        /*1280*/ 	.word	0x00024020
        /*1284*/ 	.word	0x00000002
        /*1288*/ 	.word	0x00038850
        /*128c*/ 	.short	0x0101
        /*128e*/ 	.byte	0x3f
	.zero		1


	//   ....[62]....
        /*1290*/ 	.word	0x00024070
        /*1294*/ 	.word	0x00000002
        /*1298*/ 	.word	0x00000000
        /*129c*/ 	.short	0x0101
        /*129e*/ 	.byte	0x3f
	.zero		1


	//   ....[63]....
        /*12a0*/ 	.word	0x00024ce0
        /*12a4*/ 	.word	0x00000000
        /*12a8*/ 	.word	0x00038820
        /*12ac*/ 	.short	0x010a
        /*12ae*/ 	.byte	0x3f
	.zero		1


	//   ....[64]....
        /*12b0*/ 	.word	0x00024e90
        /*12b4*/ 	.word	0x00000006
        /*12b8*/ 	.word	0x00000000
        /*12bc*/ 	.short	0x010a
        /*12be*/ 	.byte	0x3f
	.zero		1


	//   ....[65]....
        /*12c0*/ 	.word	0x00024f00
        /*12c4*/ 	.word	0x00000007
        /*12c8*/ 	.word	0x00000000
        /*12cc*/ 	.short	0x010a
        /*12ce*/ 	.byte	0x3f
	.zero		1


	//   ....[66]....
        /*12d0*/ 	.word	0x00024f60
        /*12d4*/ 	.word	0x00000004
        /*12d8*/ 	.word	0x00038860
        /*12dc*/ 	.short	0x010a
        /*12de*/ 	.byte	0x3f
	.zero		1


	//   ....[67]....
        /*12e0*/ 	.word	0x00024fb0
        /*12e4*/ 	.word	0x00000003
        /*12e8*/ 	.word	0x00038860
        /*12ec*/ 	.short	0x010a
        /*12ee*/ 	.byte	0x3f
	.zero		1


	//   ....[68]....
        /*12f0*/ 	.word	0x00024ff0
        /*12f4*/ 	.word	0x00000004
        /*12f8*/ 	.word	0x00038880
        /*12fc*/ 	.short	0x010a
        /*12fe*/ 	.byte	0x3f
	.zero		1


	//   ....[69]....
        /*1300*/ 	.word	0x00025010
        /*1304*/ 	.word	0x00000003
        /*1308*/ 	.word	0x00038880
        /*130c*/ 	.short	0x010a
        /*130e*/ 	.byte	0x3f
	.zero		1


	//   ....[70]....
        /*1310*/ 	.word	0x00025070
        /*1314*/ 	.word	0x0000006d
        /*1318*/ 	.word	0x00038890
        /*131c*/ 	.short	0x010a
        /*131e*/ 	.byte	0x3f
	.zero		1


	//   ....[71]....
        /*1320*/ 	.word	0x000250c0
        /*1324*/ 	.word	0x0000006d
        /*1328*/ 	.word	0x00038890
        /*132c*/ 	.short	0x010a
        /*132e*/ 	.byte	0x3f
	.zero		1


	//   ....[72]....
        /*1330*/ 	.word	0x00025110
        /*1334*/ 	.word	0x0000006d
        /*1338*/ 	.word	0x00038890
        /*133c*/ 	.short	0x010a
        /*133e*/ 	.byte	0x3f
	.zero		1


	//   ....[73]....
        /*1340*/ 	.word	0x00025160
        /*1344*/ 	.word	0x0000006d
        /*1348*/ 	.word	0x000388b0
        /*134c*/ 	.short	0x010a
        /*134e*/ 	.byte	0x3f
	.zero		1


	//   ....[74]....
        /*1350*/ 	.word	0x000254d0
        /*1354*/ 	.word	0x00000013
        /*1358*/ 	.word	0x00038800
        /*135c*/ 	.short	0x010a
        /*135e*/ 	.byte	0x3f
	.zero		1


	//   ....[75]....
        /*1360*/ 	.word	0x000257a0
        /*1364*/ 	.word	0x00000013
        /*1368*/ 	.word	0x00038800
        /*136c*/ 	.short	0x010a
        /*136e*/ 	.byte	0x3f
	.zero		1


	//   ....[76]....
        /*1370*/ 	.word	0x000257f0
        /*1374*/ 	.word	0x00000000
        /*1378*/ 	.word	0x00038830
        /*137c*/ 	.short	0x010a
        /*137e*/ 	.byte	0x3f
	.zero		1


	//   ....[77]....
        /*1380*/ 	.word	0x00025840
        /*1384*/ 	.word	0x00000006
        /*1388*/ 	.word	0x00038830
        /*138c*/ 	.short	0x010a
        /*138e*/ 	.byte	0x3f
	.zero		1


	//   ....[78]....
        /*1390*/ 	.word	0x00025890
        /*1394*/ 	.word	0x00000005
        /*1398*/ 	.word	0x00038850
        /*139c*/ 	.short	0x010a
        /*139e*/ 	.byte	0x3f
	.zero		1


	//   ....[79]....
        /*13a0*/ 	.word	0x000258e0
        /*13a4*/ 	.word	0x00000006
        /*13a8*/ 	.word	0x00038850
        /*13ac*/ 	.short	0x010a
        /*13ae*/ 	.byte	0x3f
	.zero		1


	//   ....[80]....
        /*13b0*/ 	.word	0x00027a80
        /*13b4*/ 	.word	0x0000000b
        /*13b8*/ 	.word	0x00038820
        /*13bc*/ 	.short	0x010a
        /*13be*/ 	.byte	0x3f
	.zero		1


	//   ....[81]....
        /*13c0*/ 	.word	0x00027ad0
        /*13c4*/ 	.word	0x00000007
        /*13c8*/ 	.word	0x000388a0
        /*13cc*/ 	.short	0x010a
        /*13ce*/ 	.byte	0x3f
	.zero		1


	//   ....[82]....
        /*13d0*/ 	.word	0x00027b20
        /*13d4*/ 	.word	0x00000007
        /*13d8*/ 	.word	0x000388c0
        /*13dc*/ 	.short	0x010a
        /*13de*/ 	.byte	0x3f
	.zero		1


	//   ....[83]....
        /*13e0*/ 	.word	0x00027b70
        /*13e4*/ 	.word	0x00000007
        /*13e8*/ 	.word	0x000388a0
        /*13ec*/ 	.short	0x010a
        /*13ee*/ 	.byte	0x3f
	.zero		1


	//   ....[84]....
        /*13f0*/ 	.word	0x00027bc0
        /*13f4*/ 	.word	0x00000007
        /*13f8*/ 	.word	0x000388c0
        /*13fc*/ 	.short	0x010a
        /*13fe*/ 	.byte	0x3f
	.zero		1


	//   ....[85]....
        /*1400*/ 	.word	0x00027d60
        /*1404*/ 	.word	0x00000005
        /*1408*/ 	.word	0x00038880
        /*140c*/ 	.short	0x010a
        /*140e*/ 	.byte	0x3f
	.zero		1


	//   ....[86]....
        /*1410*/ 	.word	0x00027db0
        /*1414*/ 	.word	0x00000005
        /*1418*/ 	.word	0x00038840
        /*141c*/ 	.short	0x010a
        /*141e*/ 	.byte	0x3f
	.zero		1


	//   ....[87]....
        /*1420*/ 	.word	0x00027e30
        /*1424*/ 	.word	0x00000004
        /*1428*/ 	.word	0x00038820
        /*142c*/ 	.short	0x010a
        /*142e*/ 	.byte	0x3f
	.zero		1


	//   ....[88]....
        /*1430*/ 	.word	0x00027e80
        /*1434*/ 	.word	0x00000005
        /*1438*/ 	.word	0x00038880
        /*143c*/ 	.short	0x010a
        /*143e*/ 	.byte	0x3f
	.zero		1


	//   ....[89]....
        /*1440*/ 	.word	0x00027ed0
        /*1444*/ 	.word	0x00000005
        /*1448*/ 	.word	0x00038840
        /*144c*/ 	.short	0x010a
        /*144e*/ 	.byte	0x3f
	.zero		1


	//   ....[90]....
        /*1450*/ 	.word	0x00027f30
        /*1454*/ 	.word	0x00000004
        /*1458*/ 	.word	0x00038870
        /*145c*/ 	.short	0x010a
        /*145e*/ 	.byte	0x3f
	.zero		1


	//   ....[91]....
        /*1460*/ 	.word	0x00027f90
        /*1464*/ 	.word	0x00000005
        /*1468*/ 	.word	0x00038860
        /*146c*/ 	.short	0x010a
        /*146e*/ 	.byte	0x3f
	.zero		1


	//   ....[92]....
        /*1470*/ 	.word	0x00027fe0
        /*1474*/ 	.word	0x00000002
        /*1478*/ 	.word	0x00038870
        /*147c*/ 	.short	0x010a
        /*147e*/ 	.byte	0x3f
	.zero		1


	//   ....[93]....
        /*1480*/ 	.word	0x00028030
        /*1484*/ 	.word	0x00000002
        /*1488*/ 	.word	0x00038860
        /*148c*/ 	.short	0x010a
        /*148e*/ 	.byte	0x3f
	.zero		1


	//   ....[94]....
        /*1490*/ 	.word	0x00028aa0
        /*1494*/ 	.word	0x00000000
        /*1498*/ 	.word	0x00038820
        /*149c*/ 	.short	0x010a
        /*149e*/ 	.byte	0x3f
	.zero		1


	//   ....[95]....
        /*14a0*/ 	.word	0x00028c40
        /*14a4*/ 	.word	0x00000006
        /*14a8*/ 	.word	0x00000000
        /*14ac*/ 	.short	0x010a
        /*14ae*/ 	.byte	0x3f
	.zero		1


	//   ....[96]....
        /*14b0*/ 	.word	0x00028c90
        /*14b4*/ 	.word	0x00000007
        /*14b8*/ 	.word	0x00000000
        /*14bc*/ 	.short	0x010a
        /*14be*/ 	.byte	0x3f
	.zero		1


	//   ....[97]....
        /*14c0*/ 	.word	0x00028ce0
        /*14c4*/ 	.word	0x00000004
        /*14c8*/ 	.word	0x00038860
        /*14cc*/ 	.short	0x010a
        /*14ce*/ 	.byte	0x3f
	.zero		1


	//   ....[98]....
        /*14d0*/ 	.word	0x00028d30
        /*14d4*/ 	.word	0x00000003
        /*14d8*/ 	.word	0x00038860
        /*14dc*/ 	.short	0x010a
        /*14de*/ 	.byte	0x3f
	.zero		1


	//   ....[99]....
        /*14e0*/ 	.word	0x00028d80
        /*14e4*/ 	.word	0x00000004
        /*14e8*/ 	.word	0x00038880
        /*14ec*/ 	.short	0x010a
        /*14ee*/ 	.byte	0x3f
	.zero		1


	//----- nvinfo : EIATTR_NUM_MBARRIERS
	.align		4
.L_411:
        /*14f0*/ 	.byte	0x03, 0x38
        /*14f2*/ 	.short	0x0016


	//----- nvinfo : EIATTR_EXIT_INSTR_OFFSETS
	.align		4
        /*14f4*/ 	.byte	0x04, 0x1c
        /*14f6*/ 	.short	(.L_413 - .L_412)


	//   ....[0]....
.L_412:
        /*14f8*/ 	.word	0x00025060


	//----- nvinfo : EIATTR_MAX_THREADS
	.align		4
.L_413:
        /*14fc*/ 	.byte	0x04, 0x05
        /*14fe*/ 	.short	(.L_415 - .L_414)
.L_414:
        /*1500*/ 	.word	0x00000180
        /*1504*/ 	.word	0x00000001
        /*1508*/ 	.word	0x00000001


	//----- nvinfo : EIATTR_CRS_STACK_SIZE
	.align		4
.L_415:
        /*150c*/ 	.byte	0x04, 0x1e
        /*150e*/ 	.short	(.L_417 - .L_416)
.L_416:
        /*1510*/ 	.word	0x00000000


	//----- nvinfo : EIATTR_CBANK_PARAM_SIZE
	.align		4
.L_417:
        /*1514*/ 	.byte	0x03, 0x19
        /*1516*/ 	.short	0x0a70


	//----- nvinfo : EIATTR_PARAM_CBANK
	.align		4
        /*1518*/ 	.byte	0x04, 0x0a
        /*151a*/ 	.short	(.L_419 - .L_418)
	.align		4
.L_418:
        /*151c*/ 	.word	index@(.nv.constant0._ZN7cutlass13device_kernelIN5flash11enable_sm90INS1_16FlashAttnFwdSm90INS1_25CollectiveMainloopFwdSm90ILi2EN4cute5tupleIJNS5_1CILi1EEES8_S8_EEENS6_IJNS7_ILi128EEESA_NS7_ILi256EEEEEELi256ENS_12float_e4m3_tEfNS_4arch4Sm90ELb0ELb0ELb1ELb1ELb0ELb1ELb0ELb1ELb1ELb0ELb0ELb0EEENS1_21CollectiveEpilogueFwdINS6_IJSA_SB_SA_EEES9_NS_10bfloat16_tESF_Li256ELb1ELb0ELb0ELb1EEENS1_36VarlenDynamicPersistentTileSchedulerILi128ELi128ELi256ELi128ELb0ELb0ELb1ELb0ELb1ELb1EEEEEEEEEvNT_6ParamsE)
        /*1520*/ 	.short	0x0210
        /*1522*/ 	.short	0x0a70


	//----- nvinfo : EIATTR_SW_WAR
	.align		4
.L_419:
        /*1524*/ 	.byte	0x04, 0x36
        /*1526*/ 	.short	(.L_421 - .L_420)
.L_420:
        /*1528*/ 	.word	0x00000008
.L_421:


//--------------------- .nv.info._ZN7cutlass13device_kernelIN5flash11enable_sm90INS1_16FlashAttnFwdSm90INS1_25CollectiveMainloopFwdSm90ILi2EN4cute5tupleIJNS5_1CILi1EEES8_S8_EEENS6_IJNS7_ILi128EEENS7_ILi64EEENS7_ILi256EEEEEELi256ENS_12float_e4m3_tEfNS_4arch4Sm90ELb0ELb1ELb1ELb0ELb0ELb0ELb0ELb1ELb1ELb0ELb0ELb0EEENS1_21CollectiveEpilogueFwdINS6_IJSA_SC_SB_EEES9_NS_10bfloat16_tESG_Li256ELb0ELb0ELb0ELb1EEENS1_30DynamicPersistentTileSchedulerILi256ELi128ELb0ELb0ELb1EEEEEEEEEvNT_6ParamsE --------------------------
	.section	.nv.info._ZN7cutlass13device_kernelIN5flash11enable_sm90INS1_16FlashAttnFwdSm90INS1_25CollectiveMainloopFwdSm90ILi2EN4cute5tupleIJNS5_1CILi1EEES8_S8_EEENS6_IJNS7_ILi128EEENS7_ILi64EEENS7_ILi256EEEEEELi256ENS_12float_e4m3_tEfNS_4arch4Sm90ELb0ELb1ELb1ELb0ELb0ELb0ELb0ELb1ELb1ELb0ELb0ELb0EEENS1_21CollectiveEpilogueFwdINS6_IJSA_SC_SB_EEES9_NS_10bfloat16_tESG_Li256ELb0ELb0ELb0ELb1EEENS1_30DynamicPersistentTileSchedulerILi256ELi128ELb0ELb0ELb1EEEEEEEEEvNT_6ParamsE,"",@"SHT_CUDA_INFO"
	.sectionflags	@""
	.align	4


	//----- nvinfo : EIATTR_CUDA_API_VERSION
	.align		4
        /*0000*/ 	.byte	0x04, 0x37
        /*0002*/ 	.short	(.L_423 - .L_422)
.L_422:
        /*0004*/ 	.word	0x00000082


	//----- nvinfo : EIATTR_KPARAM_INFO
	.align		4
.L_423:
        /*0008*/ 	.byte	0x04, 0x17
        /*000a*/ 	.short	(.L_425 - .L_424)
.L_424:
        /*000c*/ 	.word	0x00000000
        /*0010*/ 	.short	0x0000
        /*0012*/ 	.short	0x0070
        /*0014*/ 	.byte	0x00, 0xf0, 0x01, 0x2e


	//----- nvinfo : EIATTR_SPARSE_MMA_MASK
	.align		4
.L_425:
        /*0018*/ 	.byte	0x03, 0x50
        /*001a*/ 	.short	0x0000


	//----- nvinfo : EIATTR_MAXREG_COUNT
	.align		4
        /*001c*/ 	.byte	0x03, 0x1b
        /*001e*/ 	.short	0x00a8


	//----- nvinfo : EIATTR_NUM_BARRIERS
	.align		4
        /*0020*/ 	.byte	0x02, 0x4c
        /*0022*/ 	.byte	0x10
	.zero		1


	//----- nvinfo : EIATTR_EXTERNS
	.align		4
        /*0024*/ 	.byte	0x04, 0x0f
        /*0026*/ 	.short	(.L_427 - .L_426)


	//   ....[0]....
	.align		4
.L_426:
        /*0028*/ 	.word	index@(__assertfail)


	//----- nvinfo : EIATTR_ANNOTATIONS
	.align		4
.L_427:
        /*002c*/ 	.byte	0x04, 0x55
        /*002e*/ 	.short	(.L_429 - .L_428)


	//   ....[0]....
.L_428:
        /* <DEDUP_REMOVED lines=33> */


	//----- nvinfo : EIATTR_MERCURY_ISA_VERSION
	.align		4
.L_429:
        /*0228*/ 	.byte	0x03, 0x5f
        /*022a*/ 	.short	0x0101


	//----- nvinfo : EIATTR_INT_WARP_WIDE_INSTR_OFFSETS
	.align		4
        /*022c*/ 	.byte	0x04, 0x31
        /*022e*/ 	.short	(.L_431 - .L_430)


	//   ....[0]....
.L_430:
        /*0230*/ 	.word	0x00000190


	//   ....[1]....
        /*0234*/ 	.word	0x000001c0


	//   ....[2]....
        /*0238*/ 	.word	0x000001d0


	//   ....[3]....
        /*023c*/ 	.word	0x0000f370


	//   ....[4]....
        /*0240*/ 	.word	0x0000f400


	//   ....[5]....
        /*0244*/ 	.word	0x0000fb30


	//   ....[6]....
        /*0248*/ 	.word	0x000114c0


	//   ....[7]....
        /*024c*/ 	.word	0x00011550


	//----- nvinfo : EIATTR_COOP_GROUP_MASK_REGIDS
	.align		4
.L_431:
        /*0250*/ 	.byte	0x04, 0x29
        /*0252*/ 	.short	(.L_433 - .L_432)


	//   ....[0]....
.L_432:
        /*0254*/ 	.word	0xffffffff


	//   ....[1]....
        /*0258*/ 	.word	0xffffffff


	//   ....[2]....
        /*025c*/ 	.word	0xffffffff


	//   ....[3]....
        /*0260*/ 	.word	0xffffffff


	//   ....[4]....
        /*0264*/ 	.word	0xffffffff


	//   ....[5]....
        /*0268*/ 	.word	0xffffffff


	//   ....[6]....
        /*026c*/ 	.word	0xffffffff


	//   ....[7]....
        /*0270*/ 	.word	0xffffffff


	//   ....[8]....
        /*0274*/ 	.word	0xffffffff


	//   ....[9]....
        /*0278*/ 	.word	0xffffffff


	//   ....[10]....
        /*027c*/ 	.word	0xffffffff


	//   ....[11]....
        /*0280*/ 	.word	0xffffffff


	//   ....[12]....
        /*0284*/ 	.word	0xffffffff


	//   ....[13]....
        /*0288*/ 	.word	0xffffffff


	//   ....[14]....
        /*028c*/ 	.word	0xffffffff


	//   ....[15]....
        /*0290*/ 	.word	0xffffffff


	//   ....[16]....
        /*0294*/ 	.word	0xffffffff


	//   ....[17]....
        /*0298*/ 	.word	0xffffffff


	//   ....[18]....
        /*029c*/ 	.word	0xffffffff


	//   ....[19]....
        /*02a0*/ 	.word	0xffffffff


	//   ....[20]....
        /*02a4*/ 	.word	0xffffffff


	//   ....[21]....
        /*02a8*/ 	.word	0xffffffff


	//   ....[22]....
        /*02ac*/ 	.word	0xffffffff


	//   ....[23]....
        /*02b0*/ 	.word	0xffffffff


	//   ....[24]....
        /*02b4*/ 	.word	0xffffffff


	//   ....[25]....
        /*02b8*/ 	.word	0xffffffff


	//   ....[26]....
        /*02bc*/ 	.word	0xffffffff


	//   ....[27]....
        /*02c0*/ 	.word	0xffffffff


	//   ....[28]....
        /*02c4*/ 	.word	0xffffffff


	//   ....[29]....
        /*02c8*/ 	.word	0xffffffff


	//   ....[30]....
        /*02cc*/ 	.word	0xffffffff


	//   ....[31]....
        /*02d0*/ 	.word	0xffffffff


	//   ....[32]....
        /*02d4*/ 	.word	0xffffffff


	//   ....[33]....
        /*02d8*/ 	.word	0xffffffff


	//   ....[34]....
        /*02dc*/ 	.word	0xffffffff


	//   ....[35]....
        /*02e0*/ 	.word	0xffffffff


	//   ....[36]....
        /*02e4*/ 	.word	0xffffffff


	//   ....[37]....
        /*02e8*/ 	.word	0xffffffff


	//   ....[38]....
        /*02ec*/ 	.word	0xffffffff


	//   ....[39]....
        /*02f0*/ 	.word	0xffffffff


	//   ....[40]....
        /*02f4*/ 	.word	0xffffffff


	//   ....[41]....
        /*02f8*/ 	.word	0xffffffff


	//   ....[42]....
        /*02fc*/ 	.word	0xffffffff


	//   ....[43]....
        /*0300*/ 	.word	0xffffffff


	//   ....[44]....
        /*0304*/ 	.word	0xffffffff


	//   ....[45]....
        /*0308*/ 	.word	0xffffffff


	//   ....[46]....
        /*030c*/ 	.word	0xffffffff


	//   ....[47]....
        /*0310*/ 	.word	0xffffffff


	//   ....[48]....
        /*0314*/ 	.word	0xffffffff


	//   ....[49]....
        /*0318*/ 	.word	0xffffffff


	//   ....[50]....
        /*031c*/ 	.word	0xffffffff


	//   ....[51]....
        /*0320*/ 	.word	0xffffffff


	//   ....[52]....
        /*0324*/ 	.word	0xffffffff


	//   ....[53]....
        /*0328*/ 	.word	0xffffffff


	//   ....[54]....
        /*032c*/ 	.word	0xffffffff


	//   ....[55]....
        /*0330*/ 	.word	0xffffffff


	//   ....[56]....
        /*0334*/ 	.word	0xffffffff


	//   ....[57]....
        /*0338*/ 	.word	0xffffffff


	//   ....[58]....
        /*033c*/ 	.word	0xffffffff


	//   ....[59]....
        /*0340*/ 	.word	0xffffffff


	//   ....[60]....
        /*0344*/ 	.word	0xffffffff


	//   ....[61]....
        /*0348*/ 	.word	0xffffffff


	//   ....[62]....
        /*034c*/ 	.word	0xffffffff


	//   ....[63]....
        /*0350*/ 	.word	0xffffffff


	//   ....[64]....
        /*0354*/ 	.word	0xffffffff


	//   ....[65]....
        /*0358*/ 	.word	0xffffffff


	//   ....[66]....
        /*035c*/ 	.word	0xffffffff


	//   ....[67]....
        /*0360*/ 	.word	0xffffffff


	//   ....[68]....
        /*0364*/ 	.word	0xffffffff


	//   ....[69]....
        /*0368*/ 	.word	0xffffffff


	//   ....[70]....
        /*036c*/ 	.word	0xffffffff


	//   ....[71]....
        /*0370*/ 	.word	0xffffffff


	//   ....[72]....
        /*0374*/ 	.word	0xffffffff


	//   ....[73]....
        /*0378*/ 	.word	0xffffffff


	//   ....[74]....
        /*037c*/ 	.word	0xffffffff


	//   ....[75]....
        /*0380*/ 	.word	0xffffffff


	//   ....[76]....
        /*0384*/ 	.word	0xffffffff


	//   ....[77]....
        /*0388*/ 	.word	0xffffffff


	//   ....[78]....
        /*038c*/ 	.word	0xffffffff


	//   ....[79]....
        /*0390*/ 	.word	0xffffffff


	//   ....[80]....
        /*0394*/ 	.word	0xffffffff


	//   ....[81]....
        /*0398*/ 	.word	0xffffffff


	//   ....[82]....
        /*039c*/ 	.word	0xffffffff


	//   ....[83]....
        /*03a0*/ 	.word	0xffffffff


	//   ....[84]....
        /*03a4*/ 	.word	0xffffffff


	//   ....[85]....
        /*03a8*/ 	.word	0xffffffff


	//   ....[86]....
        /*03ac*/ 	.word	0xffffffff


	//   ....[87]....
        /*03b0*/ 	.word	0xffffffff


	//   ....[88]....
        /*03b4*/ 	.word	0xffffffff


	//   ....[89]....
        /*03b8*/ 	.word	0xffffffff


	//   ....[90]....
        /*03bc*/ 	.word	0xffffffff


	//   ....[91]....
        /*03c0*/ 	.word	0xffffffff


	//   ....[92]....
        /*03c4*/ 	.word	0xffffffff


	//   ....[93]....
        /*03c8*/ 	.word	0xffffffff


	//   ....[94]....
        /*03cc*/ 	.word	0xffffffff


	//   ....[95]....
        /*03d0*/ 	.word	0xffffffff


	//   ....[96]....
        /*03d4*/ 	.word	0xffffffff


	//   ....[97]....
        /*03d8*/ 	.word	0x0500000f


	//   ....[98]....
        /*03dc*/ 	.word	0x0500000f


	//----- nvinfo : EIATTR_COOP_GROUP_INSTR_OFFSETS
	.align		4
.L_433:
        /*03e0*/ 	.byte	0x04, 0x28
        /*03e2*/ 	.short	(.L_435 - .L_434)


	//   ....[0]....
.L_434:
        /*03e4*/ 	.word	0x00000070


	//   ....[1]....
        /*03e8*/ 	.word	0x000001a0


	//   ....[2]....
        /*03ec*/ 	.word	0x000001f0


	//   ....[3]....
        /*03f0*/ 	.word	0x000003e0


	//   ....[4]....
        /*03f4*/ 	.word	0x00000540


	//   ....[5]....
        /*03f8*/ 	.word	0x00000660


	//   ....[6]....
        /*03fc*/ 	.word	0x000007c0


	//   ....[7]....
        /*0400*/ 	.word	0x00001970


	//   ....[8]....
        /*0404*/ 	.word	0x00003520


	//   ....[9]....
        /*0408*/ 	.word	0x00003590


	//   ....[10]....
        /*040c*/ 	.word	0x00003830


	//   ....[11]....
        /*0410*/ 	.word	0x000038a0


	//   ....[12]....
        /*0414*/ 	.word	0x000057e0


	//   ....[13]....
        /*0418*/ 	.word	0x000058e0


	//   ....[14]....
        /*041c*/ 	.word	0x00005c70


	//   ....[15]....
        /*0420*/ 	.word	0x00005cf0


	//   ....[16]....
        /*0424*/ 	.word	0x00007a50


	//   ....[17]....
        /*0428*/ 	.word	0x00007a60


	//   ....[18]....
        /*042c*/ 	.word	0x00007ac0


	//   ....[19]....
        /*0430*/ 	.word	0x00007ad0


	//   ....[20]....
        /*0434*/ 	.word	0x00009fd0


	//   ....[21]....
        /*0438*/ 	.word	0x0000a0b0


	//   ....[22]....
        /*043c*/ 	.word	0x0000a470


	//   ....[23]....
        /*0440*/ 	.word	0x0000a4f0


	//   ....[24]....
        /*0444*/ 	.word	0x0000b6e0


	//   ....[25]....
        /*0448*/ 	.word	0x0000b6f0


	//   ....[26]....
        /*044c*/ 	.word	0x0000b720


	//   ....[27]....
        /*0450*/ 	.word	0x0000b730


	//   ....[28]....
        /*0454*/ 	.word	0x0000cda0


	//   ....[29]....
        /*0458*/ 	.word	0x0000cdd0


	//   ....[30]....
        /*045c*/ 	.word	0x0000ce00


	//   ....[31]....
        /*0460*/ 	.word	0x0000ce30


	//   ....[32]....
        /*0464*/ 	.word	0x0000ce60


	//   ....[33]....
        /*0468*/ 	.word	0x0000ce90


	//   ....[34]....
        /*046c*/ 	.word	0x0000ced0


	//   ....[35]....
        /*0470*/ 	.word	0x0000cf00


	//   ....[36]....
        /*0474*/ 	.word	0x0000cf30


	//   ....[37]....
        /*0478*/ 	.word	0x0000cf80


	//   ....[38]....
        /*047c*/ 	.word	0x0000cfd0


	//   ....[39]....
        /*0480*/ 	.word	0x0000d000


	//   ....[40]....
        /*0484*/ 	.word	0x0000d030


	//   ....[41]....
        /*0488*/ 	.word	0x0000d060


	//   ....[42]....
        /*048c*/ 	.word	0x0000d090


	//   ....[43]....
        /*0490*/ 	.word	0x0000d0c0


	//   ....[44]....
        /*0494*/ 	.word	0x0000d0f0


	//   ....[45]....
        /*0498*/ 	.word	0x0000d120


	//   ....[46]....
        /*049c*/ 	.word	0x0000d150


	//   ....[47]....
        /*04a0*/ 	.word	0x0000d180


	//   ....[48]....
        /*04a4*/ 	.word	0x0000d210


	//   ....[49]....
        /*04a8*/ 	.word	0x0000d240


	//   ....[50]....
        /*04ac*/ 	.word	0x0000d270


	//   ....[51]....
        /*04b0*/ 	.word	0x0000d2a0


	//   ....[52]....
        /*04b4*/ 	.word	0x0000d2e0


	//   ....[53]....
        /*04b8*/ 	.word	0x0000d310


	//   ....[54]....
        /*04bc*/ 	.word	0x0000d350


	//   ....[55]....
        /*04c0*/ 	.word	0x0000d380


	//   ....[56]....
        /*04c4*/ 	.word	0x0000d3b0


	//   ....[57]....
        /*04c8*/ 	.word	0x0000d3f0


	//   ....[58]....
        /*04cc*/ 	.word	0x0000d430


	//   ....[59]....
        /*04d0*/ 	.word	0x0000d470


	//   ....[60]....
        /*04d4*/ 	.word	0x0000d4a0


	//   ....[61]....
        /*04d8*/ 	.word	0x0000d4d0


	//   ....[62]....
        /*04dc*/ 	.word	0x0000d500


	//   ....[63]....
        /*04e0*/ 	.word	0x0000d510


	//   ....[64]....
        /*04e4*/ 	.word	0x0000d520


	//   ....[65]....
        /*04e8*/ 	.word	0x0000d550


	//   ....[66]....
        /*04ec*/ 	.word	0x0000d580


	//   ....[67]....
        /*04f0*/ 	.word	0x0000d5b0


	//   ....[68]....
        /*04f4*/ 	.word	0x0000d5d0


	//   ....[69]....
        /*04f8*/ 	.word	0x0000d5e0


	//   ....[70]....
        /*04fc*/ 	.word	0x0000d5f0


	//   ....[71]....
        /*0500*/ 	.word	0x0000d610


	//   ....[72]....
        /*0504*/ 	.word	0x0000d630


	//   ....[73]....
        /*0508*/ 	.word	0x0000d650


	//   ....[74]....
        /*050c*/ 	.word	0x0000d660


	//   ....[75]....
        /*0510*/ 	.word	0x0000d670


	//   ....[76]....
        /*0514*/ 	.word	0x0000d690


	//   ....[77]....
        /*0518*/ 	.word	0x0000d6a0


	//   ....[78]....
        /*051c*/ 	.word	0x0000d6b0


	//   ....[79]....
        /*0520*/ 	.word	0x0000d6c0


	//   ....[80]....
        /*0524*/ 	.word	0x0000d6d0


	//   ....[81]....
        /*0528*/ 	.word	0x0000d6e0


	//   ....[82]....
        /*052c*/ 	.word	0x0000d6f0


	//   ....[83]....
        /*0530*/ 	.word	0x0000d710


	//   ....[84]....
        /*0534*/ 	.word	0x0000d730


	//   ....[85]....
        /*0538*/ 	.word	0x0000d740


	//   ....[86]....
        /*053c*/ 	.word	0x0000d750


	//   ....[87]....
        /*0540*/ 	.word	0x0000d770


	//   ....[88]....
        /*0544*/ 	.word	0x0000d780


	//   ....[89]....
        /*0548*/ 	.word	0x0000d790


	//   ....[90]....
        /*054c*/ 	.word	0x0000d7a0


	//   ....[91]....
        /*0550*/ 	.word	0x0000d7c0


	//   ....[92]....
        /*0554*/ 	.word	0x0000dbd0


	//   ....[93]....
        /*0558*/ 	.word	0x0000e8b0


	//   ....[94]....
        /*055c*/ 	.word	0x0000fc10


	//   ....[95]....
        /*0560*/ 	.word	0x00011e30


	//   ....[96]....
        /*0564*/ 	.word	0x00011fd0


	//   ....[97]....
        /*0568*/ 	.word	0x00012690


	//   ....[98]....
        /*056c*/ 	.word	0x00012af0


	//----- nvinfo : EIATTR_REG_RECONFIG
	.align		4
.L_435:
        /*0570*/ 	.byte	0x01, 0x54
	.zero		2


	//----- nvinfo : EIATTR_SYSCALL_OFFSETS
	.align		4
        /*0574*/ 	.byte	0x04, 0x46
        /*0576*/ 	.short	(.L_437 - .L_436)


	//   ....[0]....
.L_436:
        /*0578*/ 	.word	0x00001b20


	//   ....[1]....
        /*057c*/ 	.word	0x0000f5a0


	//   ....[2]....
        /*0580*/ 	.word	0x0000f720


	//   ....[3]....
        /*0584*/ 	.word	0x0000f860


	//   ....[4]....
        /*0588*/ 	.word	0x0000f980


	//----- nvinfo : EIATTR_MBARRIER_INSTR_OFFSETS
	.align		4
.L_437:
        /*058c*/ 	.byte	0x04, 0x39
        /*058e*/ 	.short	(.L_439 - .L_438)


	//   ....[0]....
.L_438:
        /*0590*/ 	.word	0x00000290
        /*0594*/ 	.word	0x000000ff
        /*0598*/ 	.word	0x00028400
        /*059c*/ 	.short	0x0100
        /*059e*/ 	.byte	0x06
	.zero		1


	//   ....[1]....
        /*05a0*/ 	.word	0x000002a0
        /*05a4*/ 	.word	0x000000ff
        /*05a8*/ 	.word	0x00028420
        /*05ac*/ 	.short	0x0100
        /*05ae*/ 	.byte	0x06
	.zero		1


	//   ....[2]....
        /*05b0*/ 	.word	0x00000390
        /*05b4*/ 	.word	0x000000ff
        /*05b8*/ 	.word	0x00028430
        /*05bc*/ 	.short	0x0100
        /*05be*/ 	.byte	0x08
	.zero		1


	//   ....[3]....
        /*05c0*/ 	.word	0x000003a0
        /*05c4*/ 	.word	0x000000ff
        /*05c8*/ 	.word	0x00028440
        /*05cc*/ 	.short	0x0100
        /*05ce*/ 	.byte	0x08
	.zero		1


	//   ....[4]....
        /*05d0*/ 	.word	0x000003b0
        /*05d4*/ 	.word	0x000000ff
        /*05d8*/ 	.word	0x00028438
        /*05dc*/ 	.short	0x0100
        /*05de*/ 	.byte	0x08
	.zero		1


	//   ....[5]....
        /*05e0*/ 	.word	0x000003c0
        /*05e4*/ 	.word	0x000000ff
        /*05e8*/ 	.word	0x00028448
        /*05ec*/ 	.short	0x0100
        /*05ee*/ 	.byte	0x08
	.zero		1


	//   ....[6]....
        /*05f0*/ 	.word	0x000004f0
        /*05f4*/ 	.word	0x000000ff
        /*05f8*/ 	.word	0x00028450
        /*05fc*/ 	.short	0x0100
        /*05fe*/ 	.byte	0x08
	.zero		1


	//   ....[7]....
        /*0600*/ 	.word	0x00000500
        /*0604*/ 	.word	0x000000ff
        /*0608*/ 	.word	0x00028460
        /*060c*/ 	.short	0x0100
        /*060e*/ 	.byte	0x08
	.zero		1


	//   ....[8]....
        /*0610*/ 	.word	0x00000510
        /*0614*/ 	.word	0x000000ff
        /*0618*/ 	.word	0x00028458
        /*061c*/ 	.short	0x0100
        /*061e*/ 	.byte	0x08
	.zero		1


	//   ....[9]....
        /*0620*/ 	.word	0x00000520
        /*0624*/ 	.word	0x000000ff
        /*0628*/ 	.word	0x00028468
        /*062c*/ 	.short	0x0100
        /*062e*/ 	.byte	0x08
	.zero		1


	//   ....[10]....
        /*0630*/ 	.word	0x00000610
        /*0634*/ 	.word	0x000000ff
        /*0638*/ 	.word	0x00028470
        /*063c*/ 	.short	0x0100
        /*063e*/ 	.byte	0x06
	.zero		1


	//   ....[11]....
        /*0640*/ 	.word	0x00000620
        /*0644*/ 	.word	0x000000ff
        /*0648*/ 	.word	0x00028480
        /*064c*/ 	.short	0x0100
        /*064e*/ 	.byte	0x06
	.zero		1


	//   ....[12]....
        /*0650*/ 	.word	0x00000630
        /*0654*/ 	.word	0x000000ff
        /*0658*/ 	.word	0x00028478
        /*065c*/ 	.short	0x0100
        /*065e*/ 	.byte	0x06
	.zero		1


	//   ....[13]....
        /*0660*/ 	.word	0x00000640
        /*0664*/ 	.word	0x000000ff
        /*0668*/ 	.word	0x00028488
        /*066c*/ 	.short	0x0100
        /*066e*/ 	.byte	0x06
	.zero		1


	//   ....[14]....
        /*0670*/ 	.word	0x00000770
        /*0674*/ 	.word	0x000000ff
        /*0678*/ 	.word	0x00028490
        /*067c*/ 	.short	0x0100
        /*067e*/ 	.byte	0x08
	.zero		1


	//   ....[15]....
        /*0680*/ 	.word	0x00000780
        /*0684*/ 	.word	0x000000ff
        /*0688*/ 	.word	0x000284a0
        /*068c*/ 	.short	0x0100
        /*068e*/ 	.byte	0x08
	.zero		1


	//   ....[16]....
        /*0690*/ 	.word	0x00000790
        /*0694*/ 	.word	0x000000ff
        /*0698*/ 	.word	0x00028498
        /*069c*/ 	.short	0x0100
        /*069e*/ 	.byte	0x08
	.zero		1


	//   ....[17]....
        /*06a0*/ 	.word	0x000007a0
        /*06a4*/ 	.word	0x000000ff
        /*06a8*/ 	.word	0x000284a8
        /*06ac*/ 	.short	0x0100
        /*06ae*/ 	.byte	0x08
	.zero		1


	//   ....[18]....
        /*06b0*/ 	.word	0x000008d0
        /*06b4*/ 	.word	0x000000ff
        /*06b8*/ 	.word	0x000284b0
        /*06bc*/ 	.short	0x0100
        /*06be*/ 	.byte	0x08
	.zero		1


	//   ....[19]....
        /*06c0*/ 	.word	0x000008e0
        /*06c4*/ 	.word	0x000000ff
        /*06c8*/ 	.word	0x000284c0
        /*06cc*/ 	.short	0x0100
        /*06ce*/ 	.byte	0x08
	.zero		1


	//   ....[20]....
        /*06d0*/ 	.word	0x000008f0
        /*06d4*/ 	.word	0x000000ff
        /*06d8*/ 	.word	0x000284b8
        /*06dc*/ 	.short	0x0100
        /*06de*/ 	.byte	0x08
	.zero		1


	//   ....[21]....
        /*06e0*/ 	.word	0x00000900
        /*06e4*/ 	.word	0x000000ff
        /*06e8*/ 	.word	0x000284c8
        /*06ec*/ 	.short	0x0100
        /*06ee*/ 	.byte	0x08
	.zero		1


	//   ....[22]....
        /*06f0*/ 	.word	0x00001e70
        /*06f4*/ 	.word	0x000000ff
        /*06f8*/ 	.word	0x00028400
        /*06fc*/ 	.short	0x010a
        /*06fe*/ 	.byte	0x26
	.zero		1


	//   ....[23]....
        /*0700*/ 	.word	0x00001f10
        /*0704*/ 	.word	0x00000005
        /*0708*/ 	.word	0x00028430
        /*070c*/ 	.short	0x010a
        /*070e*/ 	.byte	0x3f
	.zero		1


	//   ....[24]....
        /*0710*/ 	.word	0x00001f70
        /*0714*/ 	.word	0x00000005
        /*0718*/ 	.word	0x00028430
        /*071c*/ 	.short	0x010a
        /*071e*/ 	.byte	0x3f
	.zero		1


	//   ....[25]....
        /*0720*/ 	.word	0x00002660
        /*0724*/ 	.word	0x00000002
        /*0728*/ 	.word	0x00000000
        /*072c*/ 	.short	0x0101
        /*072e*/ 	.byte	0x3f
	.zero		1


	//   ....[26]....
        /*0730*/ 	.word	0x00004580
        /*0734*/ 	.word	0x000000ff
        /*0738*/ 	.word	0x00028430
        /*073c*/ 	.short	0x010a
        /*073e*/ 	.byte	0x0a
	.zero		1


	//   ....[27]....
        /*0740*/ 	.word	0x000045c0
        /*0744*/ 	.word	0x000000ff
        /*0748*/ 	.word	0x00028430
        /*074c*/ 	.short	0x010a
        /*074e*/ 	.byte	0x0a
	.zero		1


	//   ....[28]....
        /*0750*/ 	.word	0x00004910
        /*0754*/ 	.word	0x000000ff
        /*0758*/ 	.word	0x00028450
        /*075c*/ 	.short	0x010a
        /*075e*/ 	.byte	0x0a
	.zero		1


	//   ....[29]....
        /*0760*/ 	.word	0x00004950
        /*0764*/ 	.word	0x000000ff
        /*0768*/ 	.word	0x00028450
        /*076c*/ 	.short	0x010a
        /*076e*/ 	.byte	0x0a
	.zero		1


	//   ....[30]....
        /*0770*/ 	.word	0x00004f10
        /*0774*/ 	.word	0x0000000b
        /*0778*/ 	.word	0x00000000
        /*077c*/ 	.short	0x0101
        /*077e*/ 	.byte	0x3f
	.zero		1


	//   ....[31]....
        /*0780*/ 	.word	0x00006380
        /*0784*/ 	.word	0x000000ff
        /*0788*/ 	.word	0x00000000
        /*078c*/ 	.short	0x0101
        /*078e*/ 	.byte	0x0a
	.zero		1


	//   ....[32]....
        /*0790*/ 	.word	0x00006f50
        /*0794*/ 	.word	0x000000ff
        /*0798*/ 	.word	0x00028430
        /*079c*/ 	.short	0x010a
        /*079e*/ 	.byte	0x06
	.zero		1


	//   ....[33]....
        /*07a0*/ 	.word	0x00006f90
        /*07a4*/ 	.word	0x000000ff
        /*07a8*/ 	.word	0x00028430
        /*07ac*/ 	.short	0x010a
        /*07ae*/ 	.byte	0x06
	.zero		1


	//   ....[34]....
        /*07b0*/ 	.word	0x00007310
        /*07b4*/ 	.word	0x000000ff
        /*07b8*/ 	.word	0x00028450
        /*07bc*/ 	.short	0x010a
        /*07be*/ 	.byte	0x0a
	.zero		1


	//   ....[35]....
        /*07c0*/ 	.word	0x00007350
        /*07c4*/ 	.word	0x000000ff
        /*07c8*/ 	.word	0x00028450
        /*07cc*/ 	.short	0x010a
        /*07ce*/ 	.byte	0x0a
	.zero		1


	//   ....[36]....
        /*07d0*/ 	.word	0x00008130
        /*07d4*/ 	.word	0x00000004
        /*07d8*/ 	.word	0x00000000
        /*07dc*/ 	.short	0x0101
        /*07de*/ 	.byte	0x3f
	.zero		1


	//   ....[37]....
        /*07e0*/ 	.word	0x00008350
        /*07e4*/ 	.word	0x000000ff
        /*07e8*/ 	.word	0x00000000
        /*07ec*/ 	.short	0x0101
        /*07ee*/ 	.byte	0x05
	.zero		1


	//   ....[38]....
        /*07f0*/ 	.word	0x00008d70
        /*07f4*/ 	.word	0x000000ff
        /*07f8*/ 	.word	0x00028430
        /*07fc*/ 	.short	0x010a
        /*07fe*/ 	.byte	0x06
	.zero		1


	//   ....[39]....
        /*0800*/ 	.word	0x00008db0
        /*0804*/ 	.word	0x000000ff
        /*0808*/ 	.word	0x00028430
        /*080c*/ 	.short	0x010a
        /*080e*/ 	.byte	0x06
	.zero		1


	//   ....[40]....
        /*0810*/ 	.word	0x00009130
        /*0814*/ 	.word	0x000000ff
        /*0818*/ 	.word	0x00028450
        /*081c*/ 	.short	0x010a
        /*081e*/ 	.byte	0x0a
	.zero		1


	//   ....[41]....
        /*0820*/ 	.word	0x00009170
        /*0824*/ 	.word	0x000000ff
        /*0828*/ 	.word	0x00028450
        /*082c*/ 	.short	0x010a
        /*082e*/ 	.byte	0x0a
	.zero		1


	//   ....[42]....
        /*0830*/ 	.word	0x00009710
        /*0834*/ 	.word	0x000000a6
        /*0838*/ 	.word	0x00000000
        /*083c*/ 	.short	0x0101
        /*083e*/ 	.byte	0x3f
	.zero		1


	//   ....[43]....
        /*0840*/ 	.word	0x0000ab80
        /*0844*/ 	.word	0x000000ff
        /*0848*/ 	.word	0x00000000
        /*084c*/ 	.short	0x0101
        /*084e*/ 	.byte	0x05
	.zero		1


	//   ....[44]....
        /*0850*/ 	.word	0x0000b480
        /*0854*/ 	.word	0x000000ff
        /*0858*/ 	.word	0x00028450
        /*085c*/ 	.short	0x010a
        /*085e*/ 	.byte	0x09
	.zero		1


	//   ....[45]....
        /*0860*/ 	.word	0x0000b4c0
        /*0864*/ 	.word	0x000000ff
        /*0868*/ 	.word	0x00028450
        /*086c*/ 	.short	0x010a
        /*086e*/ 	.byte	0x09
	.zero		1


	//   ....[46]....
        /*0870*/ 	.word	0x0000bcc0
        /*0874*/ 	.word	0x000000ff
        /*0878*/ 	.word	0x00000000
        /*087c*/ 	.short	0x0101
        /*087e*/ 	.byte	0x04
	.zero		1


	//   ....[47]....
        /*0880*/ 	.word	0x0000de00
        /*0884*/ 	.word	0x000000ff
        /*0888*/ 	.word	0x00000000
        /*088c*/ 	.short	0x0101
        /*088e*/ 	.byte	0x05
	.zero		1


	//   ....[48]....
        /*0890*/ 	.word	0x0000fe30
        /*0894*/ 	.word	0x00000004
        /*0898*/ 	.word	0x00028480
        /*089c*/ 	.short	0x010a
        /*089e*/ 	.byte	0x3f
	.zero		1


	//   ....[49]....
        /*08a0*/ 	.word	0x00010030
        /*08a4*/ 	.word	0x00000004
        /*08a8*/ 	.word	0x00028440
        /*08ac*/ 	.short	0x010a
        /*08ae*/ 	.byte	0x3f
	.zero		1


	//   ....[50]....
        /*08b0*/ 	.word	0x00010410
        /*08b4*/ 	.word	0x000000ff
        /*08b8*/ 	.word	0x00028420
        /*08bc*/ 	.short	0x010a
        /*08be*/ 	.byte	0x28
	.zero		1


	//   ....[51]....
        /*08c0*/ 	.word	0x000106f0
        /*08c4*/ 	.word	0x00000006
        /*08c8*/ 	.word	0x00028480
        /*08cc*/ 	.short	0x010a
        /*08ce*/ 	.byte	0x3f
	.zero		1


	//   ....[52]....
        /*08d0*/ 	.word	0x00010a60
        /*08d4*/ 	.word	0x00000006
        /*08d8*/ 	.word	0x00028440
        /*08dc*/ 	.short	0x010a
        /*08de*/ 	.byte	0x3f
	.zero		1


	//   ....[53]....
        /*08e0*/ 	.word	0x00010e40
        /*08e4*/ 	.word	0x00000015
        /*08e8*/ 	.word	0x00028470
        /*08ec*/ 	.short	0x010a
        /*08ee*/ 	.byte	0x3f
	.zero		1


	//   ....[54]....
        /*08f0*/ 	.word	0x00010eb0
        /*08f4*/ 	.word	0x00000015
        /*08f8*/ 	.word	0x00028460
        /*08fc*/ 	.short	0x010a
        /*08fe*/ 	.byte	0x3f
	.zero		1


	//   ....[55]....
        /*0900*/ 	.word	0x00011400
        /*0904*/ 	.word	0x00000015
        /*0908*/ 	.word	0x00028450
        /*090c*/ 	.short	0x0101
        /*090e*/ 	.byte	0x3f
	.zero		1


	//   ....[56]....
        /*0910*/ 	.word	0x00011470
        /*0914*/ 	.word	0x00000015
        /*0918*/ 	.word	0x00000000
        /*091c*/ 	.short	0x0101
        /*091e*/ 	.byte	0x3f
	.zero		1


	//   ....[57]....
        /*0920*/ 	.word	0x00011630
        /*0924*/ 	.word	0x00000002
        /*0928*/ 	.word	0x00028470
        /*092c*/ 	.short	0x010a
        /*092e*/ 	.byte	0x3f
	.zero		1


	//   ....[58]....
        /*0930*/ 	.word	0x000116c0
        /*0934*/ 	.word	0x00000002
        /*0938*/ 	.word	0x00028460
        /*093c*/ 	.short	0x010a
        /*093e*/ 	.byte	0x3f
	.zero		1


	//   ....[59]....
        /*0940*/ 	.word	0x00011c20
        /*0944*/ 	.word	0x00000002
        /*0948*/ 	.word	0x00028450
        /*094c*/ 	.short	0x0101
        /*094e*/ 	.byte	0x3f
	.zero		1


	//   ....[60]....
        /*0950*/ 	.word	0x00011c70
        /*0954*/ 	.word	0x00000000
        /*0958*/ 	.word	0x00000000
        /*095c*/ 	.short	0x0101
        /*095e*/ 	.byte	0x3f
	.zero		1


	//   ....[61]....
        /*0960*/ 	.word	0x00011f50
        /*0964*/ 	.word	0x00000000
        /*0968*/ 	.word	0x00028420
        /*096c*/ 	.short	0x010a
        /*096e*/ 	.byte	0x3f
	.zero		1


	//   ....[62]....
        /*0970*/ 	.word	0x00012110
        /*0974*/ 	.word	0x00000006
        /*0978*/ 	.word	0x00000000
        /*097c*/ 	.short	0x010a
        /*097e*/ 	.byte	0x3f
	.zero		1


	//   ....[63]....
        /*0980*/ 	.word	0x00012180
        /*0984*/ 	.word	0x00000007
        /*0988*/ 	.word	0x00000000
        /*098c*/ 	.short	0x010a
        /*098e*/ 	.byte	0x3f
	.zero		1


	//   ....[64]....
        /*0990*/ 	.word	0x000121e0
        /*0994*/ 	.word	0x00000004
        /*0998*/ 	.word	0x00028460
        /*099c*/ 	.short	0x010a
        /*099e*/ 	.byte	0x3f
	.zero		1


	//   ....[65]....
        /*09a0*/ 	.word	0x00012230
        /*09a4*/ 	.word	0x00000003
        /*09a8*/ 	.word	0x00028460
        /*09ac*/ 	.short	0x010a
        /*09ae*/ 	.byte	0x3f
	.zero		1


	//   ....[66]....
        /*09b0*/ 	.word	0x00012270
        /*09b4*/ 	.word	0x00000004
        /*09b8*/ 	.word	0x00028480
        /*09bc*/ 	.short	0x010a
        /*09be*/ 	.byte	0x3f
	.zero		1


	//   ....[67]....
        /*09c0*/ 	.word	0x00012290
        /*09c4*/ 	.word	0x00000003
        /*09c8*/ 	.word	0x00028480
        /*09cc*/ 	.short	0x010a
        /*09ce*/ 	.byte	0x3f
	.zero		1


	//   ....[68]....
        /*09d0*/ 	.word	0x00012300
        /*09d4*/ 	.word	0x00000003
        /*09d8*/ 	.word	0x00028400
        /*09dc*/ 	.short	0x010a
        /*09de*/ 	.byte	0x3f
	.zero		1


	//   ....[69]....
        /*09e0*/ 	.word	0x00012350
        /*09e4*/ 	.word	0x00000005
        /*09e8*/ 	.word	0x00028430
        /*09ec*/ 	.short	0x010a
        /*09ee*/ 	.byte	0x3f
	.zero		1


	//   ....[70]....
        /*09f0*/ 	.word	0x000123b0
        /*09f4*/ 	.word	0x0000000b
        /*09f8*/ 	.word	0x00028430
        /*09fc*/ 	.short	0x010a
        /*09fe*/ 	.byte	0x3f
	.zero		1


	//   ....[71]....
        /*0a00*/ 	.word	0x00012410
        /*0a04*/ 	.word	0x0000000b
        /*0a08*/ 	.word	0x00028450
        /*0a0c*/ 	.short	0x010a
        /*0a0e*/ 	.byte	0x3f
	.zero		1


	//   ....[72]....
        /*0a10*/ 	.word	0x00012470
        /*0a14*/ 	.word	0x00000008
        /*0a18*/ 	.word	0x00028430
        /*0a1c*/ 	.short	0x010a
        /*0a1e*/ 	.byte	0x3f
	.zero		1


	//   ....[73]....
        /*0a20*/ 	.word	0x000124d0
        /*0a24*/ 	.word	0x00000008
        /*0a28*/ 	.word	0x00028450
        /*0a2c*/ 	.short	0x010a
        /*0a2e*/ 	.byte	0x3f
	.zero		1


	//   ....[74]....
        /*0a30*/ 	.word	0x00012530
        /*0a34*/ 	.word	0x00000008
        /*0a38*/ 	.word	0x00028430
        /*0a3c*/ 	.short	0x010a
        /*0a3e*/ 	.byte	0x3f
	.zero		1


	//   ....[75]....
        /*0a40*/ 	.word	0x00012590
        /*0a44*/ 	.word	0x00000008
        /*0a48*/ 	.word	0x00028450
        /*0a4c*/ 	.short	0x010a
        /*0a4e*/ 	.byte	0x3f
	.zero		1


	//   ....[76]....
        /*0a50*/ 	.word	0x000125f0
        /*0a54*/ 	.word	0x00000003
        /*0a58*/ 	.word	0x00028450
        /*0a5c*/ 	.short	0x010a
        /*0a5e*/ 	.byte	0x3f
	.zero		1


	//   ....[77]....
        /*0a60*/ 	.word	0x00012740
        /*0a64*/ 	.word	0x00000004
        /*0a68*/ 	.word	0x00028480
        /*0a6c*/ 	.short	0x010a
        /*0a6e*/ 	.byte	0x3f
	.zero		1


	//   ....[78]....
        /*0a70*/ 	.word	0x00012790
        /*0a74*/ 	.word	0x00000004
        /*0a78*/ 	.word	0x00028440
        /*0a7c*/ 	.short	0x010a
        /*0a7e*/ 	.byte	0x3f
	.zero		1


	//   ....[79]....
        /*0a80*/ 	.word	0x000127e0
        /*0a84*/ 	.word	0x00000011
        /*0a88*/ 	.word	0x00028420
        /*0a8c*/ 	.short	0x010a
        /*0a8e*/ 	.byte	0x3f
	.zero		1


	//   ....[80]....
        /*0a90*/ 	.word	0x00012830
        /*0a94*/ 	.word	0x00000006
        /*0a98*/ 	.word	0x00028480
        /*0a9c*/ 	.short	0x010a
        /*0a9e*/ 	.byte	0x3f
	.zero		1


	//   ....[81]....
        /*0aa0*/ 	.word	0x00012880
        /*0aa4*/ 	.word	0x00000006
        /*0aa8*/ 	.word	0x00028440
        /*0aac*/ 	.short	0x010a
        /*0aae*/ 	.byte	0x3f
	.zero		1


	//   ....[82]....
        /*0ab0*/ 	.word	0x000128d0
        /*0ab4*/ 	.word	0x00000015
        /*0ab8*/ 	.word	0x00028470
        /*0abc*/ 	.short	0x010a
        /*0abe*/ 	.byte	0x3f
	.zero		1


	//   ....[83]....
        /*0ac0*/ 	.word	0x00012920
        /*0ac4*/ 	.word	0x00000015
        /*0ac8*/ 	.word	0x00028460
        /*0acc*/ 	.short	0x010a
        /*0ace*/ 	.byte	0x3f
	.zero		1


	//   ....[84]....
        /*0ad0*/ 	.word	0x00012970
        /*0ad4*/ 	.word	0x00000002
        /*0ad8*/ 	.word	0x00028470
        /*0adc*/ 	.short	0x010a
        /*0ade*/ 	.byte	0x3f
	.zero		1


	//   ....[85]....
        /*0ae0*/ 	.word	0x000129c0
        /*0ae4*/ 	.word	0x00000002
        /*0ae8*/ 	.word	0x00028460
        /*0aec*/ 	.short	0x010a
        /*0aee*/ 	.byte	0x3f
	.zero		1


	//   ....[86]....
        /*0af0*/ 	.word	0x00012a10
        /*0af4*/ 	.word	0x00000000
        /*0af8*/ 	.word	0x00028420
        /*0afc*/ 	.short	0x010a
        /*0afe*/ 	.byte	0x3f
	.zero		1


	//   ....[87]....
        /*0b00*/ 	.word	0x00012bb0
        /*0b04*/ 	.word	0x00000006
        /*0b08*/ 	.word	0x00000000
        /*0b0c*/ 	.short	0x010a
        /*0b0e*/ 	.byte	0x3f
	.zero		1


	//   ....[88]....
        /*0b10*/ 	.word	0x00012c00
        /*0b14*/ 	.word	0x00000007
        /*0b18*/ 	.word	0x00000000
        /*0b1c*/ 	.short	0x010a
        /*0b1e*/ 	.byte	0x3f
	.zero		1


	//   ....[89]....
        /*0b20*/ 	.word	0x00012c50
        /*0b24*/ 	.word	0x00000004
        /*0b28*/ 	.word	0x00028460
        /*0b2c*/ 	.short	0x010a
        /*0b2e*/ 	.byte	0x3f
	.zero		1


	//   ....[90]....
        /*0b30*/ 	.word	0x00012ca0
        /*0b34*/ 	.word	0x00000003
        /*0b38*/ 	.word	0x00028460
        /*0b3c*/ 	.short	0x010a
        /*0b3e*/ 	.byte	0x3f
	.zero		1


	//   ....[91]....
        /*0b40*/ 	.word	0x00012cf0
        /*0b44*/ 	.word	0x00000004
        /*0b48*/ 	.word	0x00028480
        /*0b4c*/ 	.short	0x010a
        /*0b4e*/ 	.byte	0x3f
	.zero		1


	//----- nvinfo : EIATTR_NUM_MBARRIERS
	.align		4
.L_439:
        /*0b50*/ 	.byte	0x03, 0x38
        /*0b52*/ 	.short	0x0016


	//----- nvinfo : EIATTR_EXIT_INSTR_OFFSETS
	.align		4
        /*0b54*/ 	.byte	0x04, 0x1c
        /*0b56*/ 	.short	(.L_441 - .L_440)


	//   ....[0]....
.L_440:
        /*0b58*/ 	.word	0x00000a60


	//   ....[1]....
        /*0b5c*/ 	.word	0x0000e850


	//   ....[2]....
        /*0b60*/ 	.word	0x000122e0


	//----- nvinfo : EIATTR_MAX_THREADS
	.align		4
.L_441:
        /*0b64*/ 	.byte	0x04, 0x05
        /*0b66*/ 	.short	(.L_443 - .L_442)
.L_442:
        /*0b68*/ 	.word	0x00000180
        /*0b6c*/ 	.word	0x00000001
        /*0b70*/ 	.word	0x00000001


	//----- nvinfo : EIATTR_CRS_STACK_SIZE
	.align		4
.L_443:
        /*0b74*/ 	.byte	0x04, 0x1e
        /*0b76*/ 	.short	(.L_445 - .L_444)
.L_444:
        /*0b78*/ 	.word	0x00000000


	//----- nvinfo : EIATTR_CBANK_PARAM_SIZE
	.align		4
.L_445:
        /*0b7c*/ 	.byte	0x03, 0x19
        /*0b7e*/ 	.short	0x0bf0


	//----- nvinfo : EIATTR_PARAM_CBANK
	.align		4
        /*0b80*/ 	.byte	0x04, 0x0a
        /*0b82*/ 	.short	(.L_447 - .L_446)
	.align		4
.L_446:
        /*0b84*/ 	.word	index@(.nv.constant0._ZN7cutlass13device_kernelIN5flash11enable_sm90INS1_16FlashAttnFwdSm90INS1_25CollectiveMainloopFwdSm90ILi2EN4cute5tupleIJNS5_1CILi1EEES8_S8_EEENS6_IJNS7_ILi128EEENS7_ILi64EEENS7_ILi256EEEEEELi256ENS_12float_e4m3_tEfNS_4arch4Sm90ELb0ELb1ELb1ELb0ELb0ELb0ELb0ELb1ELb1ELb0ELb0ELb0EEENS1_21CollectiveEpilogueFwdINS6_IJSA_SC_SB_EEES9_NS_10bfloat16_tESG_Li256ELb0ELb0ELb0ELb1EEENS1_30DynamicPersistentTileSchedulerILi256ELi128ELb0ELb0ELb1EEEEEEEEEvNT_6ParamsE)
        /*0b88*/ 	.short	0x0210
        /*0b8a*/ 	.short	0x0bf0


	//----- nvinfo : EIATTR_SW_WAR
	.align		4
.L_447:
        /*0b8c*/ 	.byte	0x04, 0x36
        /*0b8e*/ 	.short	(.L_449 - .L_448)
.L_448:
        /*0b90*/ 	.word	0x00000008
.L_449:


//--------------------- .nv.info._ZN7cutlass13device_kernelIN5flash11enable_sm90INS1_16FlashAttnFwdSm90INS1_25CollectiveMainloopFwdSm90ILi2EN4cute5tupleIJNS5_1CILi1EEES8_S8_EEENS6_IJNS7_ILi128EEENS7_ILi64EEENS7_ILi256EEEEEELi256ENS_12float_e4m3_tEfNS_4arch4Sm90ELb0ELb1ELb1ELb1ELb0ELb0ELb0ELb1ELb1ELb0ELb0ELb0EEENS1_21CollectiveEpilogueFwdINS6_IJSA_SC_SB_EEES9_NS_10bfloat16_tESG_Li256ELb1ELb0ELb0ELb1EEENS1_36VarlenDynamicPersistentTileSchedulerILi128ELi64ELi256ELi128ELb0ELb0ELb1ELb1ELb0ELb1EEEEEEEEEvNT_6ParamsE --------------------------
	.section	.nv.info._ZN7cutlass13device_kernelIN5flash11enable_sm90INS1_16FlashAttnFwdSm90INS1_25CollectiveMainloopFwdSm90ILi2EN4cute5tupleIJNS5_1CILi1EEES8_S8_EEENS6_IJNS7_ILi128EEENS7_ILi64EEENS7_ILi256EEEEEELi256ENS_12float_e4m3_tEfNS_4arch4Sm90ELb0ELb1ELb1ELb1ELb0ELb0ELb0ELb1ELb1ELb0ELb0ELb0EEENS1_21CollectiveEpilogueFwdINS6_IJSA_SC_SB_EEES9_NS_10bfloat16_tESG_Li256ELb1ELb0ELb0ELb1EEENS1_36VarlenDynamicPersistentTileSchedulerILi128ELi64ELi256ELi128ELb0ELb0ELb1ELb1ELb0ELb1EEEEEEEEEvNT_6ParamsE,"",@"SHT_CUDA_INFO"
	.sectionflags	@""
	.align	4


	//----- nvinfo : EIATTR_CUDA_API_VERSION
	.align		4
        /*0000*/ 	.byte	0x04, 0x37
        /*0002*/ 	.short	(.L_451 - .L_450)
.L_450:
        /*0004*/ 	.word	0x00000082


	//----- nvinfo : EIATTR_KPARAM_INFO
	.align		4
.L_451:
        /*0008*/ 	.byte	0x04, 0x17
        /*000a*/ 	.short	(.L_453 - .L_452)
.L_452:
        /*000c*/ 	.word	0x00000000
        /*0010*/ 	.short	0x0000
        /*0012*/ 	.short	0x0070
        /*0014*/ 	.byte	0x00, 0xf0, 0x01, 0x28


	//----- nvinfo : EIATTR_SPARSE_MMA_MASK
	.align		4
.L_453:
        /*0018*/ 	.byte	0x03, 0x50
        /*001a*/ 	.short	0x0000


	//----- nvinfo : EIATTR_MAXREG_COUNT
	.align		4
        /*001c*/ 	.byte	0x03, 0x1b
        /*001e*/ 	.short	0x00a8


	//----- nvinfo : EIATTR_NUM_BARRIERS
	.align		4
        /*0020*/ 	.byte	0x02, 0x4c
        /*0022*/ 	.byte	0x10
	.zero		1


	//----- nvinfo : EIATTR_EXTERNS
	.align		4
        /*0024*/ 	.byte	0x04, 0x0f
        /*0026*/ 	.short	(.L_455 - .L_454)


	//   ....[0]....
	.align		4
.L_454:
        /*0028*/ 	.word	index@(__assertfail)


	//----- nvinfo : EIATTR_ANNOTATIONS
	.align		4
.L_455:
        /*002c*/ 	.byte	0x04, 0x55
        /*002e*/ 	.short	(.L_457 - .L_456)


	//   ....[0]....
.L_456:
        /* <DEDUP_REMOVED lines=42> */


	//----- nvinfo : EIATTR_MERCURY_ISA_VERSION
	.align		4
.L_457:
        /*02b8*/ 	.byte	0x03, 0x5f
        /*02ba*/ 	.short	0x0101


	//----- nvinfo : EIATTR_UNUSED_LOAD_BYTE_OFFSET
	.align		4
        /*02bc*/ 	.byte	0x04, 0x44
        /*02be*/ 	.short	(.L_459 - .L_458)


	//   ....[0]....
.L_458:
        /*02c0*/ 	.word	0x00000a70
        /*02c4*/ 	.word	0x0000fff0


	//   ....[1]....
        /*02c8*/ 	.word	0x0000c2e0
        /*02cc*/ 	.word	0x0000fff0


	//----- nvinfo : EIATTR_INT_WARP_WIDE_INSTR_OFFSETS
	.align		4
.L_459:
        /*02d0*/ 	.byte	0x04, 0x31
        /*02d2*/ 	.short	(.L_461 - .L_460)


	//   ....[0]....
.L_460:
        /*02d4*/ 	.word	0x00000160


	//   ....[1]....
        /*02d8*/ 	.word	0x000001a0


	//   ....[2]....
        /*02dc*/ 	.word	0x00000210


	//   ....[3]....
        /*02e0*/ 	.word	0x00011160


	//   ....[4]....
        /*02e4*/ 	.word	0x000111f0


	//   ....[5]....
        /*02e8*/ 	.word	0x00011980


	//   ....[6]....
        /*02ec*/ 	.word	0x000133b0


	//   ....[7]....
        /*02f0*/ 	.word	0x00013440


	//----- nvinfo : EIATTR_COOP_GROUP_MASK_REGIDS
	.align		4
.L_461:
        /*02f4*/ 	.byte	0x04, 0x29
        /*02f6*/ 	.short	(.L_463 - .L_462)


	//   ....[0]....
.L_462:
        /*02f8*/ 	.word	0xffffffff


	//   ....[1]....
        /*02fc*/ 	.word	0xffffffff


	//   ....[2]....
        /*0300*/ 	.word	0xffffffff


	//   ....[3]....
        /*0304*/ 	.word	0xffffffff


	//   ....[4]....
        /*0308*/ 	.word	0xffffffff


	//   ....[5]....
        /*030c*/ 	.word	0xffffffff


	//   ....[6]....
        /*0310*/ 	.word	0xffffffff


	//   ....[7]....
        /*0314*/ 	.word	0xffffffff


	//   ....[8]....
        /*0318*/ 	.word	0xffffffff


	//   ....[9]....
        /*031c*/ 	.word	0xffffffff


	//   ....[10]....
        /*0320*/ 	.word	0xffffffff


	//   ....[11]....
        /*0324*/ 	.word	0xffffffff


	//   ....[12]....
        /*0328*/ 	.word	0xffffffff


	//   ....[13]....
        /*032c*/ 	.word	0xffffffff


	//   ....[14]....
        /*0330*/ 	.word	0xffffffff


	//   ....[15]....
        /*0334*/ 	.word	0xffffffff


	//   ....[16]....
        /*0338*/ 	.word	0xffffffff


	//   ....[17]....
        /*033c*/ 	.word	0xffffffff


	//   ....[18]....
        /*0340*/ 	.word	0xffffffff


	//   ....[19]....
        /*0344*/ 	.word	0xffffffff


	//   ....[20]....
        /*0348*/ 	.word	0xffffffff


	//   ....[21]....
        /*034c*/ 	.word	0xffffffff


	//   ....[22]....
        /*0350*/ 	.word	0xffffffff


	//   ....[23]....
        /*0354*/ 	.word	0xffffffff


	//   ....[24]....
        /*0358*/ 	.word	0xffffffff


	//   ....[25]....
        /*035c*/ 	.word	0xffffffff


	//   ....[26]....
        /*0360*/ 	.word	0xffffffff


	//   ....[27]....
        /*0364*/ 	.word	0xffffffff


	//   ....[28]....
        /*0368*/ 	.word	0xffffffff


	//   ....[29]....
        /*036c*/ 	.word	0xffffffff


	//   ....[30]....
        /*0370*/ 	.word	0xffffffff


	//   ....[31]....
        /*0374*/ 	.word	0xffffffff


	//   ....[32]....
        /*0378*/ 	.word	0xffffffff


	//   ....[33]....
        /*037c*/ 	.word	0xffffffff


	//   ....[34]....
        /*0380*/ 	.word	0xffffffff


	//   ....[35]....
        /*0384*/ 	.word	0xffffffff


	//   ....[36]....
        /*0388*/ 	.word	0xffffffff


	//   ....[37]....
        /*038c*/ 	.word	0xffffffff


	//   ....[38]....
        /*0390*/ 	.word	0xffffffff


	//   ....[39]....
        /*0394*/ 	.word	0xffffffff


	//   ....[40]....
        /*0398*/ 	.word	0xffffffff


	//   ....[41]....
        /*039c*/ 	.word	0xffffffff


	//   ....[42]....
        /*03a0*/ 	.word	0xffffffff


	//   ....[43]....
        /*03a4*/ 	.word	0xffffffff


	//   ....[44]....
        /*03a8*/ 	.word	0xffffffff


	//   ....[45]....
        /*03ac*/ 	.word	0xffffffff


	//   ....[46]....
        /*03b0*/ 	.word	0xffffffff


	//   ....[47]....
        /*03b4*/ 	.word	0xffffffff


	//   ....[48]....
        /*03b8*/ 	.word	0xffffffff


	//   ....[49]....
        /*03bc*/ 	.word	0xffffffff


	//   ....[50]....
        /*03c0*/ 	.word	0xffffffff


	//   ....[51]....
        /*03c4*/ 	.word	0xffffffff


	//   ....[52]....
        /*03c8*/ 	.word	0xffffffff


	//   ....[53]....
        /*03cc*/ 	.word	0xffffffff


	//   ....[54]....
        /*03d0*/ 	.word	0xffffffff


	//   ....[55]....
        /*03d4*/ 	.word	0xffffffff


	//   ....[56]....
        /*03d8*/ 	.word	0xffffffff


	//   ....[57]....
        /*03dc*/ 	.word	0xffffffff


	//   ....[58]....
        /*03e0*/ 	.word	0xffffffff


	//   ....[59]....
        /*03e4*/ 	.word	0xffffffff


	//   ....[60]....
        /*03e8*/ 	.word	0xffffffff


	//   ....[61]....
        /*03ec*/ 	.word	0xffffffff


	//   ....[62]....
        /*03f0*/ 	.word	0xffffffff


	//   ....[63]....
        /*03f4*/ 	.word	0xffffffff


	//   ....[64]....
        /*03f8*/ 	.word	0xffffffff


	//   ....[65]....
        /*03fc*/ 	.word	0xffffffff


	//   ....[66]....
        /*0400*/ 	.word	0xffffffff


	//   ....[67]....
        /*0404*/ 	.word	0xffffffff


	//   ....[68]....
        /*0408*/ 	.word	0xffffffff


	//   ....[69]....
        /*040c*/ 	.word	0xffffffff


	//   ....[70]....
        /*0410*/ 	.word	0xffffffff


	//   ....[71]....
        /*0414*/ 	.word	0xffffffff


	//   ....[72]....
        /*0418*/ 	.word	0xffffffff


	//   ....[73]....
        /*041c*/ 	.word	0xffffffff


	//   ....[74]....
        /*0420*/ 	.word	0xffffffff


	//   ....[75]....
        /*0424*/ 	.word	0xffffffff


	//   ....[76]....
        /*0428*/ 	.word	0xffffffff


	//   ....[77]....
        /*042c*/ 	.word	0xffffffff


	//   ....[78]....
        /*0430*/ 	.word	0xffffffff


	//   ....[79]....
        /*0434*/ 	.word	0xffffffff


	//   ....[80]....
        /*0438*/ 	.word	0xffffffff


	//   ....[81]....
        /*043c*/ 	.word	0xffffffff


	//   ....[82]....
        /*0440*/ 	.word	0xffffffff


	//   ....[83]....
        /*0444*/ 	.word	0xffffffff


	//   ....[84]....
        /*0448*/ 	.word	0xffffffff


	//   ....[85]....
        /*044c*/ 	.word	0xffffffff


	//   ....[86]....
        /*0450*/ 	.word	0xffffffff


	//   ....[87]....
        /*0454*/ 	.word	0xffffffff


	//   ....[88]....
        /*0458*/ 	.word	0xffffffff


	//   ....[89]....
        /*045c*/ 	.word	0xffffffff


	//   ....[90]....
        /*0460*/ 	.word	0xffffffff


	//   ....[91]....
        /*0464*/ 	.word	0xffffffff


	//   ....[92]....
        /*0468*/ 	.word	0xffffffff


	//   ....[93]....
        /*046c*/ 	.word	0xffffffff


	//   ....[94]....
        /*0470*/ 	.word	0xffffffff


	//   ....[95]....
        /*0474*/ 	.word	0xffffffff


	//   ....[96]....
        /*0478*/ 	.word	0xffffffff


	//   ....[97]....
        /*047c*/ 	.word	0xffffffff


	//   ....[98]....
        /*0480*/ 	.word	0xffffffff


	//   ....[99]....
        /*0484*/ 	.word	0xffffffff


	//   ....[100]....
        /*0488*/ 	.word	0xffffffff


	//   ....[101]....
        /*048c*/ 	.word	0xffffffff


	//   ....[102]....
        /*0490*/ 	.word	0xffffffff


	//   ....[103]....
        /*0494*/ 	.word	0xffffffff


	//   ....[104]....
        /*0498*/ 	.word	0xffffffff


	//   ....[105]....
        /*049c*/ 	.word	0xffffffff


	//   ....[106]....
        /*04a0*/ 	.word	0xffffffff


	//   ....[107]....
        /*04a4*/ 	.word	0xffffffff


	//   ....[108]....
        /*04a8*/ 	.word	0xffffffff


	//   ....[109]....
        /*04ac*/ 	.word	0xffffffff


	//   ....[110]....
        /*04b0*/ 	.word	0xffffffff


	//   ....[111]....
        /*04b4*/ 	.word	0xffffffff


	//   ....[112]....
        /*04b8*/ 	.word	0xffffffff


	//   ....[113]....
        /*04bc*/ 	.word	0xffffffff


	//   ....[114]....
        /*04c0*/ 	.word	0xffffffff


	//   ....[115]....
        /*04c4*/ 	.word	0xffffffff


	//   ....[116]....
        /*04c8*/ 	.word	0xffffffff


	//   ....[117]....
        /*04cc*/ 	.word	0xffffffff


	//   ....[118]....
        /*04d0*/ 	.word	0xffffffff


	//   ....[119]....
        /*04d4*/ 	.word	0xffffffff


	//   ....[120]....
        /*04d8*/ 	.word	0xffffffff


	//   ....[121]....
        /*04dc*/ 	.word	0xffffffff


	//   ....[122]....
        /*04e0*/ 	.word	0xffffffff


	//   ....[123]....
        /*04e4*/ 	.word	0xffffffff


	//   ....[124]....
        /*04e8*/ 	.word	0xffffffff


	//   ....[125]....
        /*04ec*/ 	.word	0xffffffff


	//   ....[126]....
        /*04f0*/ 	.word	0xffffffff


	//   ....[127]....
        /*04f4*/ 	.word	0x0500000f


	//   ....[128]....
        /*04f8*/ 	.word	0x0500000f


	//----- nvinfo : EIATTR_COOP_GROUP_INSTR_OFFSETS
	.align		4
.L_463:
        /*04fc*/ 	.byte	0x04, 0x28
        /*04fe*/ 	.short	(.L_465 - .L_464)


	//   ....[0]....
.L_464:
        /*0500*/ 	.word	0x00000070


	//   ....[1]....
        /*0504*/ 	.word	0x00000170


	//   ....[2]....
        /*0508*/ 	.word	0x000001c0


	//   ....[3]....
        /*050c*/ 	.word	0x000003f0


	//   ....[4]....
        /*0510*/ 	.word	0x00000550


	//   ....[5]....
        /*0514*/ 	.word	0x00000670


	//   ....[6]....
        /*0518*/ 	.word	0x000007d0


	//   ....[7]....
        /*051c*/ 	.word	0x00001a10


	//   ....[8]....
        /*0520*/ 	.word	0x000035c0


	//   ....[9]....
        /*0524*/ 	.word	0x00003630


	//   ....[10]....
        /*0528*/ 	.word	0x000038d0


	//   ....[11]....
        /*052c*/ 	.word	0x00003940


	//   ....[12]....
        /*0530*/ 	.word	0x00005870


	//   ....[13]....
        /*0534*/ 	.word	0x00005970


	//   ....[14]....
        /*0538*/ 	.word	0x00005cf0


	//   ....[15]....
        /*053c*/ 	.word	0x00005d80


	//   ....[16]....
        /*0540*/ 	.word	0x00007ae0


	//   ....[17]....
        /*0544*/ 	.word	0x00007af0


	//   ....[18]....
        /*0548*/ 	.word	0x00007b50


	//   ....[19]....
        /*054c*/ 	.word	0x00007b60


	//   ....[20]....
        /*0550*/ 	.word	0x0000a060


	//   ....[21]....
        /*0554*/ 	.word	0x0000a140


	//   ....[22]....
        /*0558*/ 	.word	0x0000a510


	//   ....[23]....
        /*055c*/ 	.word	0x0000a590


	//   ....[24]....
        /*0560*/ 	.word	0x0000b790


	//   ....[25]....
        /*0564*/ 	.word	0x0000b7a0


	//   ....[26]....
        /*0568*/ 	.word	0x0000b7d0


	//   ....[27]....
        /*056c*/ 	.word	0x0000b7e0


	//   ....[28]....
        /*0570*/ 	.word	0x0000ce10


	//   ....[29]....
        /*0574*/ 	.word	0x0000ce40


	//   ....[30]....
        /*0578*/ 	.word	0x0000ce90


	//   ....[31]....
        /*057c*/ 	.word	0x0000cec0


	//   ....[32]....
        /*0580*/ 	.word	0x0000cef0


	//   ....[33]....
        /*0584*/ 	.word	0x0000cf20


	//   ....[34]....
        /*0588*/ 	.word	0x0000cf50


	//   ....[35]....
        /*058c*/ 	.word	0x0000cfb0


	//   ....[36]....
        /*0590*/ 	.word	0x0000cfe0


	//   ....[37]....
        /*0594*/ 	.word	0x0000d010


	//   ....[38]....
        /*0598*/ 	.word	0x0000d040


	//   ....[39]....
        /*059c*/ 	.word	0x0000d070


	//   ....[40]....
        /*05a0*/ 	.word	0x0000d0a0


	//   ....[41]....
        /*05a4*/ 	.word	0x0000d0d0


	//   ....[42]....
        /*05a8*/ 	.word	0x0000d140


	//   ....[43]....
        /*05ac*/ 	.word	0x0000d180


	//   ....[44]....
        /*05b0*/ 	.word	0x0000d1b0


	//   ....[45]....
        /*05b4*/ 	.word	0x0000d1f0


	//   ....[46]....
        /*05b8*/ 	.word	0x0000d220


	//   ....[47]....
        /*05bc*/ 	.word	0x0000d250


	//   ....[48]....
        /*05c0*/ 	.word	0x0000d280


	//   ....[49]....
        /*05c4*/ 	.word	0x0000d2b0


	//   ....[50]....
        /*05c8*/ 	.word	0x0000d2e0


	//   ....[51]....
        /*05cc*/ 	.word	0x0000d310


	//   ....[52]....
        /*05d0*/ 	.word	0x0000d340


	//   ....[53]....
        /*05d4*/ 	.word	0x0000d370


	//   ....[54]....
        /*05d8*/ 	.word	0x0000d3a0


	//   ....[55]....
        /*05dc*/ 	.word	0x0000d3d0


	//   ....[56]....
        /*05e0*/ 	.word	0x0000d400


	//   ....[57]....
        /*05e4*/ 	.word	0x0000d430


	//   ....[58]....
        /*05e8*/ 	.word	0x0000d460


	//   ....[59]....
        /*05ec*/ 	.word	0x0000d490


	//   ....[60]....
        /*05f0*/ 	.word	0x0000d4c0


	//   ....[61]....
        /*05f4*/ 	.word	0x0000d4f0


	//   ....[62]....
        /*05f8*/ 	.word	0x0000d520


	//   ....[63]....
        /*05fc*/ 	.word	0x0000d540


	//   ....[64]....
        /*0600*/ 	.word	0x0000d550


	//   ....[65]....
        /*0604*/ 	.word	0x0000d560


	//   ....[66]....
        /*0608*/ 	.word	0x0000d570


	//   ....[67]....
        /*060c*/ 	.word	0x0000d580


	//   ....[68]....
        /*0610*/ 	.word	0x0000d590


	//   ....[69]....
        /*0614*/ 	.word	0x0000d5a0


	//   ....[70]....
        /*0618*/ 	.word	0x0000d5c0


	//   ....[71]....
        /*061c*/ 	.word	0x0000d5d0


	//   ....[72]....
        /*0620*/ 	.word	0x0000d5e0


	//   ....[73]....
        /*0624*/ 	.word	0x0000d5f0


	//   ....[74]....
        /*0628*/ 	.word	0x0000d600


	//   ....[75]....
        /*062c*/ 	.word	0x0000d620


	//   ....[76]....
        /*0630*/ 	.word	0x0000d630


	//   ....[77]....
        /*0634*/ 	.word	0x0000d650


	//   ....[78]....
        /*0638*/ 	.word	0x0000d660


	//   ....[79]....
        /*063c*/ 	.word	0x0000d680


	//   ....[80]....
        /*0640*/ 	.word	0x0000d6a0


	//   ....[81]....
        /*0644*/ 	.word	0x0000d6b0


	//   ....[82]....
        /*0648*/ 	.word	0x0000d6d0


	//   ....[83]....
        /*064c*/ 	.word	0x0000d6e0


	//   ....[84]....
        /*0650*/ 	.word	0x0000d700


	//   ....[85]....
        /*0654*/ 	.word	0x0000d720


	//   ....[86]....
        /*0658*/ 	.word	0x0000d730


	//   ....[87]....
        /*065c*/ 	.word	0x0000d760


	//   ....[88]....
        /*0660*/ 	.word	0x0000d790


	//   ....[89]....
        /*0664*/ 	.word	0x0000d7c0


	//   ....[90]....
        /*0668*/ 	.word	0x0000d7f0


	//   ....[91]....
        /*066c*/ 	.word	0x0000d800


	//   ....[92]....
        /*0670*/ 	.word	0x0000fa40


	//   ....[93]....
        /*0674*/ 	.word	0x0000fc30


	//   ....[94]....
        /*0678*/ 	.word	0x0000fc60


	//   ....[95]....
        /*067c*/ 	.word	0x0000fc90


	//   ....[96]....
        /*0680*/ 	.word	0x0000fcd0


	//   ....[97]....
        /*0684*/ 	.word	0x0000fd00


	//   ....[98]....
        /*0688*/ 	.word	0x0000fd40


	//   ....[99]....
        /*068c*/ 	.word	0x0000fed0


	//   ....[100]....
        /*0690*/ 	.word	0x0000ff00


	//   ....[101]....
        /*0694*/ 	.word	0x0000ff30


	//   ....[102]....
        /*0698*/ 	.word	0x0000ff60


	//   ....[103]....
        /*069c*/ 	.word	0x0000ff90


	//   ....[104]....
        /*06a0*/ 	.word	0x0000ffd0


	//   ....[105]....
        /*06a4*/ 	.word	0x00010070


	//   ....[106]....
        /*06a8*/ 	.word	0x00010100


	//   ....[107]....
        /*06ac*/ 	.word	0x000101b0


	//   ....[108]....
        /*06b0*/ 	.word	0x00011ab0


	//   ....[109]....
        /*06b4*/ 	.word	0x00013e00


	//   ....[110]....
        /*06b8*/ 	.word	0x00013e30


	//   ....[111]....
        /*06bc*/ 	.word	0x00013e60


	//   ....[112]....
        /*06c0*/ 	.word	0x00013ea0


	//   ....[113]....
        /*06c4*/ 	.word	0x00013ed0


	//   ....[114]....
        /*06c8*/ 	.word	0x00013ee0


	//   ....[115]....
        /*06cc*/ 	.word	0x00013f10


	//   ....[116]....
        /*06d0*/ 	.word	0x00013f20


	//   ....[117]....
        /*06d4*/ 	.word	0x00014060


	//   ....[118]....
        /*06d8*/ 	.word	0x00014090


	//   ....[119]....
        /*06dc*/ 	.word	0x000140c0


	//   ....[120]....
        /*06e0*/ 	.word	0x000140f0


	//   ....[121]....
        /*06e4*/ 	.word	0x00014120


	//   ....[122]....
        /*06e8*/ 	.word	0x00014160


	//   ....[123]....
        /*06ec*/ 	.word	0x000141f0


	//   ....[124]....
        /*06f0*/ 	.word	0x00014280


	//   ....[125]....
        /*06f4*/ 	.word	0x000142f0


	//   ....[126]....
        /*06f8*/ 	.word	0x00014980


	//   ....[127]....
        /*06fc*/ 	.word	0x00015040


	//   ....[128]....
        /*0700*/ 	.word	0x000154a0


	//----- nvinfo : EIATTR_REG_RECONFIG
	.align		4
.L_465:
        /*0704*/ 	.byte	0x01, 0x54
	.zero		2


	//----- nvinfo : EIATTR_SYSCALL_OFFSETS
	.align		4
        /*0708*/ 	.byte	0x04, 0x46
        /*070a*/ 	.short	(.L_467 - .L_466)


	//   ....[0]....
.L_466:
        /*070c*/ 	.word	0x00001bf0


	//   ....[1]....
        /*0710*/ 	.word	0x00011390


	//   ....[2]....
        /*0714*/ 	.word	0x00011510


	//   ....[3]....
        /*0718*/ 	.word	0x00011650


	//   ....[4]....
        /*071c*/ 	.word	0x00011770


	//----- nvinfo : EIATTR_MBARRIER_INSTR_OFFSETS
	.align		4
.L_467:
        /*0720*/ 	.byte	0x04, 0x39
        /*0722*/ 	.short	(.L_469 - .L_468)


	//   ....[0]....
.L_468:
        /*0724*/ 	.word	0x000002a0
        /*0728*/ 	.word	0x000000ff
        /*072c*/ 	.word	0x00028400
        /*0730*/ 	.short	0x0100
        /*0732*/ 	.byte	0x08
	.zero		1


	//   ....[1]....
        /*0734*/ 	.word	0x000002b0
        /*0738*/ 	.word	0x000000ff
        /*073c*/ 	.word	0x00028420
        /*0740*/ 	.short	0x0100
        /*0742*/ 	.byte	0x08
	.zero		1


	//   ....[2]....
        /*0744*/ 	.word	0x000003a0
        /*0748*/ 	.word	0x000000ff
        /*074c*/ 	.word	0x00028430
        /*0750*/ 	.short	0x0100
        /*0752*/ 	.byte	0x08
	.zero		1


	//   ....[3]....
        /*0754*/ 	.word	0x000003b0
        /*0758*/ 	.word	0x000000ff
        /*075c*/ 	.word	0x00028440
        /*0760*/ 	.short	0x0100
        /*0762*/ 	.byte	0x08
	.zero		1


	//   ....[4]....
        /*0764*/ 	.word	0x000003c0
        /*0768*/ 	.word	0x000000ff
        /*076c*/ 	.word	0x00028438
        /*0770*/ 	.short	0x0100
        /*0772*/ 	.byte	0x08
	.zero		1


	//   ....[5]....
        /*0774*/ 	.word	0x000003d0
        /*0778*/ 	.word	0x000000ff
        /*077c*/ 	.word	0x00028448
        /*0780*/ 	.short	0x0100
        /*0782*/ 	.byte	0x08
	.zero		1


	//   ....[6]....
        /*0784*/ 	.word	0x00000500
        /*0788*/ 	.word	0x000000ff
        /*078c*/ 	.word	0x00028450
        /*0790*/ 	.short	0x0100
        /*0792*/ 	.byte	0x08
	.zero		1


	//   ....[7]....
        /*0794*/ 	.word	0x00000510
        /*0798*/ 	.word	0x000000ff
        /*079c*/ 	.word	0x00028460
        /*07a0*/ 	.short	0x0100
        /*07a2*/ 	.byte	0x08
	.zero		1


	//   ....[8]....
        /*07a4*/ 	.word	0x00000520
        /*07a8*/ 	.word	0x000000ff
        /*07ac*/ 	.word	0x00028458
        /*07b0*/ 	.short	0x0100
        /*07b2*/ 	.byte	0x08
	.zero		1


	//   ....[9]....
        /*07b4*/ 	.word	0x00000530
        /*07b8*/ 	.word	0x000000ff
        /*07bc*/ 	.word	0x00028468
        /*07c0*/ 	.short	0x0100
        /*07c2*/ 	.byte	0x08
	.zero		1


	//   ....[10]....
        /*07c4*/ 	.word	0x00000620
        /*07c8*/ 	.word	0x000000ff
        /*07cc*/ 	.word	0x00028470
        /*07d0*/ 	.short	0x0100
        /*07d2*/ 	.byte	0x06
	.zero		1


	//   ....[11]....
        /*07d4*/ 	.word	0x00000630
        /*07d8*/ 	.word	0x000000ff
        /*07dc*/ 	.word	0x00028480
        /*07e0*/ 	.short	0x0100
        /*07e2*/ 	.byte	0x06
	.zero		1


	//   ....[12]....
        /*07e4*/ 	.word	0x00000640
        /*07e8*/ 	.word	0x000000ff
        /*07ec*/ 	.word	0x00028478
        /*07f0*/ 	.short	0x0100
        /*07f2*/ 	.byte	0x06
	.zero		1


	//   ....[13]....
        /*07f4*/ 	.word	0x00000650
        /*07f8*/ 	.word	0x000000ff
        /*07fc*/ 	.word	0x00028488
        /*0800*/ 	.short	0x0100
        /*0802*/ 	.byte	0x06
	.zero		1


	//   ....[14]....
        /*0804*/ 	.word	0x00000780
        /*0808*/ 	.word	0x000000ff
        /*080c*/ 	.word	0x00028490
        /*0810*/ 	.short	0x0100
        /*0812*/ 	.byte	0x08
	.zero		1


	//   ....[15]....
        /*0814*/ 	.word	0x00000790
        /*0818*/ 	.word	0x000000ff
        /*081c*/ 	.word	0x000284a0
        /*0820*/ 	.short	0x0100
        /*0822*/ 	.byte	0x08
	.zero		1


	//   ....[16]....
        /*0824*/ 	.word	0x000007a0
        /*0828*/ 	.word	0x000000ff
        /*082c*/ 	.word	0x00028498
        /*0830*/ 	.short	0x0100
        /*0832*/ 	.byte	0x08
	.zero		1


	//   ....[17]....
        /*0834*/ 	.word	0x000007b0
        /*0838*/ 	.word	0x000000ff
        /*083c*/ 	.word	0x000284a8
        /*0840*/ 	.short	0x0100
        /*0842*/ 	.byte	0x08
	.zero		1


	//   ....[18]....
        /*0844*/ 	.word	0x000008e0
        /*0848*/ 	.word	0x000000ff
        /*084c*/ 	.word	0x000284b0
        /*0850*/ 	.short	0x0100
        /*0852*/ 	.byte	0x08
	.zero		1


	//   ....[19]....
        /*0854*/ 	.word	0x000008f0
        /*0858*/ 	.word	0x000000ff
        /*085c*/ 	.word	0x000284c0
        /*0860*/ 	.short	0x0100
        /*0862*/ 	.byte	0x08
	.zero		1


	//   ....[20]....
        /*0864*/ 	.word	0x00000900
        /*0868*/ 	.word	0x000000ff
        /*086c*/ 	.word	0x000284b8
        /*0870*/ 	.short	0x0100
        /*0872*/ 	.byte	0x08
	.zero		1


	//   ....[21]....
        /*0874*/ 	.word	0x00000910
        /*0878*/ 	.word	0x000000ff
        /*087c*/ 	.word	0x000284c8
        /*0880*/ 	.short	0x0100
        /*0882*/ 	.byte	0x08
	.zero		1


	//   ....[22]....
        /*0884*/ 	.word	0x00001f40
        /*0888*/ 	.word	0x000000ff
        /*088c*/ 	.word	0x00028400
        /*0890*/ 	.short	0x010a
        /*0892*/ 	.byte	0x29
	.zero		1


	//   ....[23]....
        /*0894*/ 	.word	0x00001fe0
        /*0898*/ 	.word	0x00000004
        /*089c*/ 	.word	0x00028430
        /*08a0*/ 	.short	0x010a
        /*08a2*/ 	.byte	0x3f
	.zero		1


	//   ....[24]....
        /*08a4*/ 	.word	0x00002040
        /*08a8*/ 	.word	0x00000004
        /*08ac*/ 	.word	0x00028430
        /*08b0*/ 	.short	0x010a
        /*08b2*/ 	.byte	0x3f
	.zero		1


	//   ....[25]....
        /*08b4*/ 	.word	0x000026b0
        /*08b8*/ 	.word	0x00000003
        /*08bc*/ 	.word	0x00000000
        /*08c0*/ 	.short	0x0101
        /*08c2*/ 	.byte	0x3f
	.zero		1


	//   ....[26]....
        /*08c4*/ 	.word	0x00004630
        /*08c8*/ 	.word	0x000000ff
        /*08cc*/ 	.word	0x00028430
        /*08d0*/ 	.short	0x010a
        /*08d2*/ 	.byte	0x06
	.zero		1


	//   ....[27]....
        /*08d4*/ 	.word	0x00004670
        /*08d8*/ 	.word	0x000000ff
        /*08dc*/ 	.word	0x00028430
        /*08e0*/ 	.short	0x010a
        /*08e2*/ 	.byte	0x06
	.zero		1


	//   ....[28]....
        /*08e4*/ 	.word	0x000049b0
        /*08e8*/ 	.word	0x000000ff
        /*08ec*/ 	.word	0x00028450
        /*08f0*/ 	.short	0x010a
        /*08f2*/ 	.byte	0x06
	.zero		1


	//   ....[29]....
        /*08f4*/ 	.word	0x000049f0
        /*08f8*/ 	.word	0x000000ff
        /*08fc*/ 	.word	0x00028450
        /*0900*/ 	.short	0x010a
        /*0902*/ 	.byte	0x06
	.zero		1


	//   ....[30]....
        /*0904*/ 	.word	0x00004f40
        /*0908*/ 	.word	0x0000000f
        /*090c*/ 	.word	0x00000000
        /*0910*/ 	.short	0x0101
        /*0912*/ 	.byte	0x3f
	.zero		1


	//   ....[31]....
        /*0914*/ 	.word	0x00006410
        /*0918*/ 	.word	0x000000ff
        /*091c*/ 	.word	0x00000000
        /*0920*/ 	.short	0x0101
        /*0922*/ 	.byte	0x06
	.zero		1


	//   ....[32]....
        /*0924*/ 	.word	0x00006ff0
        /*0928*/ 	.word	0x000000ff
        /*092c*/ 	.word	0x00028430
        /*0930*/ 	.short	0x010a
        /*0932*/ 	.byte	0x06
	.zero		1


	//   ....[33]....
        /*0934*/ 	.word	0x00007030
        /*0938*/ 	.word	0x000000ff
        /*093c*/ 	.word	0x00028430
        /*0940*/ 	.short	0x010a
        /*0942*/ 	.byte	0x06
	.zero		1


	//   ....[34]....
        /*0944*/ 	.word	0x000073a0
        /*0948*/ 	.word	0x000000ff
        /*094c*/ 	.word	0x00028450
        /*0950*/ 	.short	0x010a
        /*0952*/ 	.byte	0x06
	.zero		1


	//   ....[35]....
        /*0954*/ 	.word	0x000073e0
        /*0958*/ 	.word	0x000000ff
        /*095c*/ 	.word	0x00028450
        /*0960*/ 	.short	0x010a
        /*0962*/ 	.byte	0x06
	.zero		1


	//   ....[36]....
        /*0964*/ 	.word	0x000081f0
        /*0968*/ 	.word	0x00000004
        /*096c*/ 	.word	0x00000000
        /*0970*/ 	.short	0x0101
        /*0972*/ 	.byte	0x3f
	.zero		1


	//   ....[37]....
        /*0974*/ 	.word	0x000083e0
        /*0978*/ 	.word	0x000000ff
        /*097c*/ 	.word	0x00000000
        /*0980*/ 	.short	0x0101
        /*0982*/ 	.byte	0x06
	.zero		1


	//   ....[38]....
        /*0984*/ 	.word	0x00008e20
        /*0988*/ 	.word	0x000000ff
        /*098c*/ 	.word	0x00028430
        /*0990*/ 	.short	0x010a
        /*0992*/ 	.byte	0x06
	.zero		1


	//   ....[39]....
        /*0994*/ 	.word	0x00008e60
        /*0998*/ 	.word	0x000000ff
        /*099c*/ 	.word	0x00028430
        /*09a0*/ 	.short	0x010a
        /*09a2*/ 	.byte	0x06
	.zero		1


	//   ....[40]....
        /*09a4*/ 	.word	0x000091d0
        /*09a8*/ 	.word	0x000000ff
        /*09ac*/ 	.word	0x00028450
        /*09b0*/ 	.short	0x010a
        /*09b2*/ 	.byte	0x06
	.zero		1


	//   ....[41]....
        /*09b4*/ 	.word	0x00009210
        /*09b8*/ 	.word	0x000000ff
        /*09bc*/ 	.word	0x00028450
        /*09c0*/ 	.short	0x010a
        /*09c2*/ 	.byte	0x06
	.zero		1


	//   ....[42]....
        /*09c4*/ 	.word	0x000097b0
        /*09c8*/ 	.word	0x000000a4
        /*09cc*/ 	.word	0x00000000
        /*09d0*/ 	.short	0x0101
        /*09d2*/ 	.byte	0x3f
	.zero		1


	//   ....[43]....
        /*09d4*/ 	.word	0x0000ac10
        /*09d8*/ 	.word	0x000000ff
        /*09dc*/ 	.word	0x00000000
        /*09e0*/ 	.short	0x0101
        /*09e2*/ 	.byte	0x06
	.zero		1


	//   ....[44]....
        /*09e4*/ 	.word	0x0000b510
        /*09e8*/ 	.word	0x000000ff
        /*09ec*/ 	.word	0x00028450
        /*09f0*/ 	.short	0x010a
        /*09f2*/ 	.byte	0x0b
	.zero		1


	//   ....[45]....
        /*09f4*/ 	.word	0x0000b550
        /*09f8*/ 	.word	0x000000ff
        /*09fc*/ 	.word	0x00028450
        /*0a00*/ 	.short	0x010a
        /*0a02*/ 	.byte	0x0b
	.zero		1


	//   ....[46]....
        /*0a04*/ 	.word	0x0000bbd0
        /*0a08*/ 	.word	0x000000ff
        /*0a0c*/ 	.word	0x00000000
        /*0a10*/ 	.short	0x0101
        /*0a12*/ 	.byte	0x04
	.zero		1


	//   ....[47]....
        /*0a14*/ 	.word	0x0000e680
        /*0a18*/ 	.word	0x00000004
        /*0a1c*/ 	.word	0x00000000
        /*0a20*/ 	.short	0x0101
        /*0a22*/ 	.byte	0x3f
	.zero		1


	//   ....[48]....
        /*0a24*/ 	.word	0x00011ce0
        /*0a28*/ 	.word	0x00000004
        /*0a2c*/ 	.word	0x00028480
        /*0a30*/ 	.short	0x010a
        /*0a32*/ 	.byte	0x3f
	.zero		1


	//   ....[49]....
        /*0a34*/ 	.word	0x00011ef0
        /*0a38*/ 	.word	0x00000004
        /*0a3c*/ 	.word	0x00028440
        /*0a40*/ 	.short	0x010a
        /*0a42*/ 	.byte	0x3f
	.zero		1


	//   ....[50]....
        /*0a44*/ 	.word	0x000122d0
        /*0a48*/ 	.word	0x000000ff
        /*0a4c*/ 	.word	0x00028420
        /*0a50*/ 	.short	0x010a
        /*0a52*/ 	.byte	0x29
	.zero		1


	//   ....[51]....
        /*0a54*/ 	.word	0x000125c0
        /*0a58*/ 	.word	0x00000006
        /*0a5c*/ 	.word	0x00028480
        /*0a60*/ 	.short	0x010a
        /*0a62*/ 	.byte	0x3f
	.zero		1


	//   ....[52]....
        /*0a64*/ 	.word	0x00012940
        /*0a68*/ 	.word	0x00000006
        /*0a6c*/ 	.word	0x00028440
        /*0a70*/ 	.short	0x010a
        /*0a72*/ 	.byte	0x3f
	.zero		1


	//   ....[53]....
        /*0a74*/ 	.word	0x00012d20
        /*0a78*/ 	.word	0x00000015
        /*0a7c*/ 	.word	0x00028470
        /*0a80*/ 	.short	0x010a
        /*0a82*/ 	.byte	0x3f
	.zero		1


	//   ....[54]....
        /*0a84*/ 	.word	0x00012d90
        /*0a88*/ 	.word	0x00000015
        /*0a8c*/ 	.word	0x00028460
        /*0a90*/ 	.short	0x010a
        /*0a92*/ 	.byte	0x3f
	.zero		1


	//   ....[55]....
        /*0a94*/ 	.word	0x000132e0
        /*0a98*/ 	.word	0x00000015
        /*0a9c*/ 	.word	0x00028450
        /*0aa0*/ 	.short	0x0101
        /*0aa2*/ 	.byte	0x3f
	.zero		1


	//   ....[56]....
        /*0aa4*/ 	.word	0x00013330
        /*0aa8*/ 	.word	0x00000015
        /*0aac*/ 	.word	0x00000000
        /*0ab0*/ 	.short	0x0101
        /*0ab2*/ 	.byte	0x3f
	.zero		1


	//   ....[57]....
        /*0ab4*/ 	.word	0x00013520
        /*0ab8*/ 	.word	0x00000002
        /*0abc*/ 	.word	0x00028470
        /*0ac0*/ 	.short	0x010a
        /*0ac2*/ 	.byte	0x3f
	.zero		1


	//   ....[58]....
        /*0ac4*/ 	.word	0x000135b0
        /*0ac8*/ 	.word	0x00000002
        /*0acc*/ 	.word	0x00028460
        /*0ad0*/ 	.short	0x010a
        /*0ad2*/ 	.byte	0x3f
	.zero		1


	//   ....[59]....
        /*0ad4*/ 	.word	0x00013b10
        /*0ad8*/ 	.word	0x00000002
        /*0adc*/ 	.word	0x00028450
        /*0ae0*/ 	.short	0x0101
        /*0ae2*/ 	.byte	0x3f
	.zero		1


	//   ....[60]....
        /*0ae4*/ 	.word	0x00013b60
        /*0ae8*/ 	.word	0x00000000
        /*0aec*/ 	.word	0x00000000
        /*0af0*/ 	.short	0x0101
        /*0af2*/ 	.byte	0x3f
	.zero		1


	//   ....[61]....
        /*0af4*/ 	.word	0x00014900
        /*0af8*/ 	.word	0x00000000
        /*0afc*/ 	.word	0x00028420
        /*0b00*/ 	.short	0x010a
        /*0b02*/ 	.byte	0x3f
	.zero		1


	//   ....[62]....
        /*0b04*/ 	.word	0x00014ac0
        /*0b08*/ 	.word	0x00000006
        /*0b0c*/ 	.word	0x00000000
        /*0b10*/ 	.short	0x010a
        /*0b12*/ 	.byte	0x3f
	.zero		1


	//   ....[63]....
        /*0b14*/ 	.word	0x00014b30
        /*0b18*/ 	.word	0x00000007
        /*0b1c*/ 	.word	0x00000000
        /*0b20*/ 	.short	0x010a
        /*0b22*/ 	.byte	0x3f
	.zero		1


	//   ....[64]....
        /*0b24*/ 	.word	0x00014b90
        /*0b28*/ 	.word	0x00000004
        /*0b2c*/ 	.word	0x00028460
        /*0b30*/ 	.short	0x010a
        /*0b32*/ 	.byte	0x3f
	.zero		1


	//   ....[65]....
        /*0b34*/ 	.word	0x00014be0
        /*0b38*/ 	.word	0x00000003
        /*0b3c*/ 	.word	0x00028460
        /*0b40*/ 	.short	0x010a
        /*0b42*/ 	.byte	0x3f
	.zero		1


	//   ....[66]....
        /*0b44*/ 	.word	0x00014c20
        /*0b48*/ 	.word	0x00000004
        /*0b4c*/ 	.word	0x00028480
        /*0b50*/ 	.short	0x010a
        /*0b52*/ 	.byte	0x3f
	.zero		1


	//   ....[67]....
        /*0b54*/ 	.word	0x00014c40
        /*0b58*/ 	.word	0x00000003
        /*0b5c*/ 	.word	0x00028480
        /*0b60*/ 	.short	0x010a
        /*0b62*/ 	.byte	0x3f
	.zero		1


	//   ....[68]....
        /*0b64*/ 	.word	0x00014cb0
        /*0b68*/ 	.word	0x00000003
        /*0b6c*/ 	.word	0x00028400
        /*0b70*/ 	.short	0x010a
        /*0b72*/ 	.byte	0x3f
	.zero		1


	//   ....[69]....
        /*0b74*/ 	.word	0x00014d00
        /*0b78*/ 	.word	0x00000004
        /*0b7c*/ 	.word	0x00028430
        /*0b80*/ 	.short	0x010a
        /*0b82*/ 	.byte	0x3f
	.zero		1


	//   ....[70]....
        /*0b84*/ 	.word	0x00014d60
        /*0b88*/ 	.word	0x0000000f
        /*0b8c*/ 	.word	0x00028430
        /*0b90*/ 	.short	0x010a
        /*0b92*/ 	.byte	0x3f
	.zero		1


	//   ....[71]....
        /*0b94*/ 	.word	0x00014dc0
        /*0b98*/ 	.word	0x0000000f
        /*0b9c*/ 	.word	0x00028450
        /*0ba0*/ 	.short	0x010a
        /*0ba2*/ 	.byte	0x3f
	.zero		1


	//   ....[72]....
        /*0ba4*/ 	.word	0x00014e20
        /*0ba8*/ 	.word	0x00000008
        /*0bac*/ 	.word	0x00028430
        /*0bb0*/ 	.short	0x010a
        /*0bb2*/ 	.byte	0x3f
	.zero		1


	//   ....[73]....
        /*0bb4*/ 	.word	0x00014e80
        /*0bb8*/ 	.word	0x00000008
        /*0bbc*/ 	.word	0x00028450
        /*0bc0*/ 	.short	0x010a
        /*0bc2*/ 	.byte	0x3f
	.zero		1


	//   ....[74]....
        /*0bc4*/ 	.word	0x00014ee0
        /*0bc8*/ 	.word	0x00000008
        /*0bcc*/ 	.word	0x00028430
        /*0bd0*/ 	.short	0x010a
        /*0bd2*/ 	.byte	0x3f
	.zero		1


	//   ....[75]....
        /*0bd4*/ 	.word	0x00014f40
        /*0bd8*/ 	.word	0x00000008
        /*0bdc*/ 	.word	0x00028450
        /*0be0*/ 	.short	0x010a
        /*0be2*/ 	.byte	0x3f
	.zero		1


	//   ....[76]....
        /*0be4*/ 	.word	0x00014fa0
        /*0be8*/ 	.word	0x00000003
        /*0bec*/ 	.word	0x00028450
        /*0bf0*/ 	.short	0x010a
        /*0bf2*/ 	.byte	0x3f
	.zero		1


	//   ....[77]....
        /*0bf4*/ 	.word	0x000150f0
        /*0bf8*/ 	.word	0x00000004
        /*0bfc*/ 	.word	0x00028480
        /*0c00*/ 	.short	0x010a
        /*0c02*/ 	.byte	0x3f
	.zero		1


	//   ....[78]....
        /*0c04*/ 	.word	0x00015140
        /*0c08*/ 	.word	0x00000004
        /*0c0c*/ 	.word	0x00028440
        /*0c10*/ 	.short	0x010a
        /*0c12*/ 	.byte	0x3f
	.zero		1


	//   ....[79]....
        /*0c14*/ 	.word	0x00015190
        /*0c18*/ 	.word	0x00000013
        /*0c1c*/ 	.word	0x00028420
        /*0c20*/ 	.short	0x010a
        /*0c22*/ 	.byte	0x3f
	.zero		1


	//   ....[80]....
        /*0c24*/ 	.word	0x000151e0
        /*0c28*/ 	.word	0x00000006
        /*0c2c*/ 	.word	0x00028480
        /*0c30*/ 	.short	0x010a
        /*0c32*/ 	.byte	0x3f
	.zero		1


	//   ....[81]....
        /*0c34*/ 	.word	0x00015230
        /*0c38*/ 	.word	0x00000006
        /*0c3c*/ 	.word	0x00028440
        /*0c40*/ 	.short	0x010a
        /*0c42*/ 	.byte	0x3f
	.zero		1


	//   ....[82]....
        /*0c44*/ 	.word	0x00015280
        /*0c48*/ 	.word	0x00000015
        /*0c4c*/ 	.word	0x00028470
        /*0c50*/ 	.short	0x010a
        /*0c52*/ 	.byte	0x3f
	.zero		1


	//   ....[83]....
        /*0c54*/ 	.word	0x000152d0
        /*0c58*/ 	.word	0x00000015
        /*0c5c*/ 	.word	0x00028460
        /*0c60*/ 	.short	0x010a
        /*0c62*/ 	.byte	0x3f
	.zero		1


	//   ....[84]....
        /*0c64*/ 	.word	0x00015320
        /*0c68*/ 	.word	0x00000002
        /*0c6c*/ 	.word	0x00028470
        /*0c70*/ 	.short	0x010a
        /*0c72*/ 	.byte	0x3f
	.zero		1


	//   ....[85]....
        /*0c74*/ 	.word	0x00015370
        /*0c78*/ 	.word	0x00000002
        /*0c7c*/ 	.word	0x00028460
        /*0c80*/ 	.short	0x010a
        /*0c82*/ 	.byte	0x3f
	.zero		1


	//   ....[86]....
        /*0c84*/ 	.word	0x000153c0
        /*0c88*/ 	.word	0x00000000
        /*0c8c*/ 	.word	0x00028420
        /*0c90*/ 	.short	0x010a
        /*0c92*/ 	.byte	0x3f
	.zero		1


	//   ....[87]....
        /*0c94*/ 	.word	0x00015560
        /*0c98*/ 	.word	0x00000006
        /*0c9c*/ 	.word	0x00000000
        /*0ca0*/ 	.short	0x010a
        /*0ca2*/ 	.byte	0x3f
	.zero		1


	//   ....[88]....
        /*0ca4*/ 	.word	0x000155b0
        /*0ca8*/ 	.word	0x00000007
        /*0cac*/ 	.word	0x00000000
        /*0cb0*/ 	.short	0x010a
        /*0cb2*/ 	.byte	0x3f
	.zero		1


	//   ....[89]....
        /*0cb4*/ 	.word	0x00015600
        /*0cb8*/ 	.word	0x00000004
        /*0cbc*/ 	.word	0x00028460
        /*0cc0*/ 	.short	0x010a
        /*0cc2*/ 	.byte	0x3f
	.zero		1


	//   ....[90]....
        /*0cc4*/ 	.word	0x00015650
        /*0cc8*/ 	.word	0x00000003
        /*0ccc*/ 	.word	0x00028460
        /*0cd0*/ 	.short	0x010a
        /*0cd2*/ 	.byte	0x3f
	.zero		1


	//   ....[91]....
        /*0cd4*/ 	.word	0x000156a0
        /*0cd8*/ 	.word	0x00000004
        /*0cdc*/ 	.word	0x00028480
        /*0ce0*/ 	.short	0x010a
        /*0ce2*/ 	.byte	0x3f
	.zero		1


	//----- nvinfo : EIATTR_NUM_MBARRIERS
	.align		4
.L_469:
        /*0ce4*/ 	.byte	0x03, 0x38
        /*0ce6*/ 	.short	0x0016


	//----- nvinfo : EIATTR_EXIT_INSTR_OFFSETS
	.align		4
        /*0ce8*/ 	.byte	0x04, 0x1c
        /*0cea*/ 	.short	(.L_471 - .L_470)


	//   ....[0]....
.L_470:
        /*0cec*/ 	.word	0x00000ab0


	//   ....[1]....
        /*0cf0*/ 	.word	0x0000f9e0


	//   ....[2]....
        /*0cf4*/ 	.word	0x00014c90


	//----- nvinfo : EIATTR_MAX_THREADS
	.align		4
.L_471:
        /*0cf8*/ 	.byte	0x04, 0x05
        /*0cfa*/ 	.short	(.L_473 - .L_472)
.L_472:
        /*0cfc*/ 	.word	0x00000180
        /*0d00*/ 	.word	0x00000001
        /*0d04*/ 	.word	0x00000001


	//----- nvinfo : EIATTR_CRS_STACK_SIZE
	.align		4
.L_473:
        /*0d08*/ 	.byte	0x04, 0x1e
        /*0d0a*/ 	.short	(.L_475 - .L_474)
.L_474:
        /*0d0c*/ 	.word	0x00000000


	//----- nvinfo : EIATTR_CBANK_PARAM_SIZE
	.align		4
.L_475:
        /*0d10*/ 	.byte	0x03, 0x19
        /*0d12*/ 	.short	0x0a70


	//----- nvinfo : EIATTR_PARAM_CBANK
	.align		4
        /*0d14*/ 	.byte	0x04, 0x0a
        /*0d16*/ 	.short	(.L_477 - .L_476)
	.align		4
.L_476:
        /*0d18*/ 	.word	index@(.nv.constant0._ZN7cutlass13device_kernelIN5flash11enable_sm90INS1_16FlashAttnFwdSm90INS1_25CollectiveMainloopFwdSm90ILi2EN4cute5tupleIJNS5_1CILi1EEES8_S8_EEENS6_IJNS7_ILi128EEENS7_ILi64EEENS7_ILi256EEEEEELi256ENS_12float_e4m3_tEfNS_4arch4Sm90ELb0ELb1ELb1ELb1ELb0ELb0ELb0ELb1ELb1ELb0ELb0ELb0EEENS1_21CollectiveEpilogueFwdINS6_IJSA_SC_SB_EEES9_NS_10bfloat16_tESG_Li256ELb1ELb0ELb0ELb1EEENS1_36VarlenDynamicPersistentTileSchedulerILi128ELi64ELi256ELi128ELb0ELb0ELb1ELb1ELb0ELb1EEEEEEEEEvNT_6ParamsE)
        /*0d1c*/ 	.short	0x0210
        /*0d1e*/ 	.short	0x0a70


	//----- nvinfo : EIATTR_SW_WAR
	.align		4
.L_477:
        /*0d20*/ 	.byte	0x04, 0x36
        /*0d22*/ 	.short	(.L_479 - .L_478)
.L_478:
        /*0d24*/ 	.word	0x00000008
.L_479:


//--------------------- .nv.info._ZN7cutlass13device_kernelIN5flash11enable_sm90INS1_16FlashAttnFwdSm90INS1_25CollectiveMainloopFwdSm90ILi2EN4cute5tupleIJNS5_1CILi1EEES8_S8_EEENS6_IJNS7_ILi128EEENS7_ILi64EEENS7_ILi256EEEEEELi256ENS_12float_e4m3_tEfNS_4arch4Sm90ELb0ELb1ELb1ELb1ELb0ELb1ELb0ELb1ELb1ELb0ELb0ELb0EEENS1_21CollectiveEpilogueFwdINS6_IJSA_SC_SB_EEES9_NS_10bfloat16_tESG_Li256ELb1ELb0ELb0ELb1EEENS1_36VarlenDynamicPersistentTileSchedulerILi128ELi64ELi256ELi128ELb0ELb0ELb1ELb1ELb0ELb1EEEEEEEEEvNT_6ParamsE --------------------------
	.section	.nv.info._ZN7cutlass13device_kernelIN5flash11enable_sm90INS1_16FlashAttnFwdSm90INS1_25CollectiveMainloopFwdSm90ILi2EN4cute5tupleIJNS5_1CILi1EEES8_S8_EEENS6_IJNS7_ILi128EEENS7_ILi64EEENS7_ILi256EEEEEELi256ENS_12float_e4m3_tEfNS_4arch4Sm90ELb0ELb1ELb1ELb1ELb0ELb1ELb0ELb1ELb1ELb0ELb0ELb0EEENS1_21CollectiveEpilogueFwdINS6_IJSA_SC_SB_EEES9_NS_10bfloat16_tESG_Li256ELb1ELb0ELb0ELb1EEENS1_36VarlenDynamicPersistentTileSchedulerILi128ELi64ELi256ELi128ELb0ELb0ELb1ELb1ELb0ELb1EEEEEEEEEvNT_6ParamsE,"",@"SHT_CUDA_INFO"
	.sectionflags	@""
	.align	4


	//----- nvinfo : EIATTR_CUDA_API_VERSION
	.align		4
        /*0000*/ 	.byte	0x04, 0x37
        /*0002*/ 	.short	(.L_481 - .L_480)
.L_480:
        /*0004*/ 	.word	0x00000082


	//----- nvinfo : EIATTR_KPARAM_INFO
	.align		4
.L_481:
        /*0008*/ 	.byte	0x04, 0x17
        /*000a*/ 	.short	(.L_483 - .L_482)
.L_482:
        /*000c*/ 	.word	0x00000000
        /*0010*/ 	.short	0x0000
        /*0012*/ 	.short	0x0070
        /*0014*/ 	.byte	0x00, 0xf0, 0x01, 0x28


	//----- nvinfo : EIATTR_SPARSE_MMA_MASK
	.align		4
.L_483:
        /*0018*/ 	.byte	0x03, 0x50
        /*001a*/ 	.short	0x0000


	//----- nvinfo : EIATTR_MAXREG_COUNT
	.align		4
        /*001c*/ 	.byte	0x03, 0x1b
        /*001e*/ 	.short	0x00a8


	//----- nvinfo : EIATTR_NUM_BARRIERS
	.align		4
        /*0020*/ 	.byte	0x02, 0x4c
        /*0022*/ 	.byte	0x10
	.zero		1


	//----- nvinfo : EIATTR_EXTERNS
	.align		4
        /*0024*/ 	.byte	0x04, 0x0f
        /*0026*/ 	.short	(.L_485 - .L_484)


	//   ....[0]....
	.align		4
.L_484:
        /*0028*/ 	.word	index@(__assertfail)


	//----- nvinfo : EIATTR_ANNOTATIONS
	.align		4
.L_485:
        /*002c*/ 	.byte	0x04, 0x55
        /*002e*/ 	.short	(.L_487 - .L_486)


	//   ....[0]....
.L_486:
        /* <DEDUP_REMOVED lines=70> */


	//----- nvinfo : EIATTR_MERCURY_ISA_VERSION
	.align		4
.L_487:
        /*0480*/ 	.byte	0x03, 0x5f
        /*0482*/ 	.short	0x0101


	//----- nvinfo : EIATTR_UNUSED_LOAD_BYTE_OFFSET
	.align		4
        /*0484*/ 	.byte	0x04, 0x44
        /*0486*/ 	.short	(.L_489 - .L_488)


	//   ....[0]....
.L_488:
        /*0488*/ 	.word	0x00000b00
        /*048c*/ 	.word	0x0000fff0


	//   ....[1]....
        /*0490*/ 	.word	0x0001bfe0
        /*0494*/ 	.word	0x0000fff0


	//----- nvinfo : EIATTR_INT_WARP_WIDE_INSTR_OFFSETS
	.align		4
.L_489:
        /*0498*/ 	.byte	0x04, 0x31
        /*049a*/ 	.short	(.L_491 - .L_490)


	//   ....[0]....
.L_490:
        /*049c*/ 	.word	0x000001c0


	//   ....[1]....
        /*04a0*/ 	.word	0x00000200


	//   ....[2]....
        /*04a4*/ 	.word	0x00000270


	//   ....[3]....
        /*04a8*/ 	.word	0x000222f0


	//   ....[4]....
        /*04ac*/ 	.word	0x00022380


	//   ....[5]....
        /*04b0*/ 	.word	0x00022aa0


	//   ....[6]....
        /*04b4*/ 	.word	0x00022ad0


	//   ....[7]....
        /*04b8*/ 	.word	0x00022bb0


	//   ....[8]....
        /*04bc*/ 	.word	0x000248d0


	//   ....[9]....
        /*04c0*/ 	.word	0x00024960


	//----- nvinfo : EIATTR_COOP_GROUP_MASK_REGIDS
	.align		4
.L_491:
        /*04c4*/ 	.byte	0x04, 0x29
        /*04c6*/ 	.short	(.L_493 - .L_492)


	//   ....[0]....
.L_492:
        /*04c8*/ 	.word	0xffffffff


	//   ....[1]....
        /*04cc*/ 	.word	0xffffffff


	//   ....[2]....
        /*04d0*/ 	.word	0xffffffff


	//   ....[3]....
        /*04d4*/ 	.word	0xffffffff


	//   ....[4]....
        /*04d8*/ 	.word	0xffffffff


	//   ....[5]....
        /*04dc*/ 	.word	0xffffffff


	//   ....[6]....
        /*04e0*/ 	.word	0xffffffff


	//   ....[7]....
        /*04e4*/ 	.word	0xffffffff


	//   ....[8]....
        /*04e8*/ 	.word	0xffffffff


	//   ....[9]....
        /*04ec*/ 	.word	0xffffffff


	//   ....[10]....
        /*04f0*/ 	.word	0xffffffff


	//   ....[11]....
        /*04f4*/ 	.word	0xffffffff


	//   ....[12]....
        /*04f8*/ 	.word	0xffffffff


	//   ....[13]....
        /*04fc*/ 	.word	0xffffffff


	//   ....[14]....
        /*0500*/ 	.word	0xffffffff


	//   ....[15]....
        /*0504*/ 	.word	0xffffffff


	//   ....[16]....
        /*0508*/ 	.word	0xffffffff


	//   ....[17]....
        /*050c*/ 	.word	0xffffffff


	//   ....[18]....
        /*0510*/ 	.word	0xffffffff


	//   ....[19]....
        /*0514*/ 	.word	0xffffffff


	//   ....[20]....
        /*0518*/ 	.word	0xffffffff


	//   ....[21]....
        /*051c*/ 	.word	0xffffffff


	//   ....[22]....
        /*0520*/ 	.word	0xffffffff


	//   ....[23]....
        /*0524*/ 	.word	0xffffffff


	//   ....[24]....
        /*0528*/ 	.word	0xffffffff


	//   ....[25]....
        /*052c*/ 	.word	0xffffffff


	//   ....[26]....
        /*0530*/ 	.word	0xffffffff


	//   ....[27]....
        /*0534*/ 	.word	0xffffffff


	//   ....[28]....
        /*0538*/ 	.word	0xffffffff


	//   ....[29]....
        /*053c*/ 	.word	0xffffffff


	//   ....[30]....
        /*0540*/ 	.word	0xffffffff


	//   ....[31]....
        /*0544*/ 	.word	0xffffffff


	//   ....[32]....
        /*0548*/ 	.word	0xffffffff


	//   ....[33]....
        /*054c*/ 	.word	0xffffffff


	//   ....[34]....
        /*0550*/ 	.word	0xffffffff


	//   ....[35]....
        /*0554*/ 	.word	0xffffffff


	//   ....[36]....
        /*0558*/ 	.word	0xffffffff


	//   ....[37]....
        /*055c*/ 	.word	0xffffffff


	//   ....[38]....
        /*0560*/ 	.word	0xffffffff


	//   ....[39]....
        /*0564*/ 	.word	0xffffffff


	//   ....[40]....
        /*0568*/ 	.word	0xffffffff


	//   ....[41]....
        /*056c*/ 	.word	0xffffffff


	//   ....[42]....
        /*0570*/ 	.word	0xffffffff


	//   ....[43]....
        /*0574*/ 	.word	0xffffffff


	//   ....[44]....
        /*0578*/ 	.word	0xffffffff


	//   ....[45]....
        /*057c*/ 	.word	0xffffffff


	//   ....[46]....
        /*0580*/ 	.word	0xffffffff


	//   ....[47]....
        /*0584*/ 	.word	0xffffffff


	//   ....[48]....
        /*0588*/ 	.word	0xffffffff


	//   ....[49]....
        /*058c*/ 	.word	0xffffffff


	//   ....[50]....
        /*0590*/ 	.word	0xffffffff


	//   ....[51]....
        /*0594*/ 	.word	0xffffffff


	//   ....[52]....
        /*0598*/ 	.word	0xffffffff


	//   ....[53]....
        /*059c*/ 	.word	0xffffffff


	//   ....[54]....
        /*05a0*/ 	.word	0xffffffff


	//   ....[55]....
        /*05a4*/ 	.word	0xffffffff


	//   ....[56]....
        /*05a8*/ 	.word	0xffffffff


	//   ....[57]....
        /*05ac*/ 	.word	0xffffffff


	//   ....[58]....
        /*05b0*/ 	.word	0xffffffff


	//   ....[59]....
        /*05b4*/ 	.word	0xffffffff


	//   ....[60]....
        /*05b8*/ 	.word	0xffffffff


	//   ....[61]....
        /*05bc*/ 	.word	0xffffffff


	//   ....[62]....
        /*05c0*/ 	.word	0xffffffff


	//   ....[63]....
        /*05c4*/ 	.word	0xffffffff


	//   ....[64]....
        /*05c8*/ 	.word	0xffffffff


	//   ....[65]....
        /*05cc*/ 	.word	0xffffffff


	//   ....[66]....
        /*05d0*/ 	.word	0xffffffff


	//   ....[67]....
        /*05d4*/ 	.word	0xffffffff


	//   ....[68]....
        /*05d8*/ 	.word	0xffffffff


	//   ....[69]....
        /*05dc*/ 	.word	0xffffffff


	//   ....[70]....
        /*05e0*/ 	.word	0xffffffff


	//   ....[71]....
        /*05e4*/ 	.word	0xffffffff


	//   ....[72]....
        /*05e8*/ 	.word	0xffffffff


	//   ....[73]....
        /*05ec*/ 	.word	0xffffffff


	//   ....[74]....
        /*05f0*/ 	.word	0xffffffff


	//   ....[75]....
        /*05f4*/ 	.word	0xffffffff


	//   ....[76]....
        /*05f8*/ 	.word	0xffffffff


	//   ....[77]....
        /*05fc*/ 	.word	0xffffffff


	//   ....[78]....
        /*0600*/ 	.word	0xffffffff


	//   ....[79]....
        /*0604*/ 	.word	0xffffffff


	//   ....[80]....
        /*0608*/ 	.word	0xffffffff


	//   ....[81]....
        /*060c*/ 	.word	0xffffffff


	//   ....[82]....
        /*0610*/ 	.word	0xffffffff


	//   ....[83]....
        /*0614*/ 	.word	0xffffffff


	//   ....[84]....
        /*0618*/ 	.word	0xffffffff


	//   ....[85]....
        /*061c*/ 	.word	0xffffffff


	//   ....[86]....
        /*0620*/ 	.word	0xffffffff


	//   ....[87]....
        /*0624*/ 	.word	0xffffffff


	//   ....[88]....
        /*0628*/ 	.word	0xffffffff


	//   ....[89]....
        /*062c*/ 	.word	0xffffffff


	//   ....[90]....
        /*0630*/ 	.word	0xffffffff


	//   ....[91]....
        /*0634*/ 	.word	0xffffffff


	//   ....[92]....
        /*0638*/ 	.word	0xffffffff


	//   ....[93]....
        /*063c*/ 	.word	0xffffffff


	//   ....[94]....
        /*0640*/ 	.word	0xffffffff


	//   ....[95]....
        /*0644*/ 	.word	0xffffffff


	//   ....[96]....
        /*0648*/ 	.word	0xffffffff


	//   ....[97]....
        /*064c*/ 	.word	0xffffffff


	//   ....[98]....
        /*0650*/ 	.word	0xffffffff


	//   ....[99]....
        /*0654*/ 	.word	0xffffffff


	//   ....[100]....
        /*0658*/ 	.word	0xffffffff


	//   ....[101]....
        /*065c*/ 	.word	0xffffffff


	//   ....[102]....
        /*0660*/ 	.word	0xffffffff


	//   ....[103]....
        /*0664*/ 	.word	0xffffffff


	//   ....[104]....
        /*0668*/ 	.word	0xffffffff


	//   ....[105]....
        /*066c*/ 	.word	0xffffffff


	//   ....[106]....
        /*0670*/ 	.word	0xffffffff


	//   ....[107]....
        /*0674*/ 	.word	0xffffffff


	//   ....[108]....
        /*0678*/ 	.word	0xffffffff


	//   ....[109]....
        /*067c*/ 	.word	0xffffffff


	//   ....[110]....
        /*0680*/ 	.word	0xffffffff


	//   ....[111]....
        /*0684*/ 	.word	0xffffffff


	//   ....[112]....
        /*0688*/ 	.word	0xffffffff


	//   ....[113]....
        /*068c*/ 	.word	0xffffffff


	//   ....[114]....
        /*0690*/ 	.word	0xffffffff


	//   ....[115]....
        /*0694*/ 	.word	0xffffffff


	//   ....[116]....
        /*0698*/ 	.word	0xffffffff


	//   ....[117]....
        /*069c*/ 	.word	0xffffffff


	//   ....[118]....
        /*06a0*/ 	.word	0xffffffff


	//   ....[119]....
        /*06a4*/ 	.word	0xffffffff


	//   ....[120]....
        /*06a8*/ 	.word	0xffffffff


	//   ....[121]....
        /*06ac*/ 	.word	0xffffffff


	//   ....[122]....
        /*06b0*/ 	.word	0xffffffff


	//   ....[123]....
        /*06b4*/ 	.word	0xffffffff


	//   ....[124]....
        /*06b8*/ 	.word	0xffffffff


	//   ....[125]....
        /*06bc*/ 	.word	0xffffffff


	//   ....[126]....
        /*06c0*/ 	.word	0xffffffff


	//   ....[127]....
        /*06c4*/ 	.word	0xffffffff


	//   ....[128]....
        /*06c8*/ 	.word	0x0500000f


	//   ....[129]....
        /*06cc*/ 	.word	0x0500000f


	//   ....[130]....
        /*06d0*/ 	.word	0x0500000f


	//   ....[131]....
        /*06d4*/ 	.word	0x0500000f


	//   ....[132]....
        /*06d8*/ 	.word	0x0500000f


	//   ....[133]....
        /*06dc*/ 	.word	0x0500000f


	//   ....[134]....
        /*06e0*/ 	.word	0x0500000f


	//   ....[135]....
        /*06e4*/ 	.word	0x0500000f


	//   ....[136]....
        /*06e8*/ 	.word	0x0500000f


	//   ....[137]....
        /*06ec*/ 	.word	0x0500000f


	//   ....[138]....
        /*06f0*/ 	.word	0x0500000f


	//   ....[139]....
        /*06f4*/ 	.word	0x0500000f


	//   ....[140]....
        /*06f8*/ 	.word	0x0500000f


	//   ....[141]....
        /*06fc*/ 	.word	0x0500000f


	//   ....[142]....
        /*0700*/ 	.word	0x0500000f


	//   ....[143]....
        /*0704*/ 	.word	0x0500000f


	//   ....[144]....
        /*0708*/ 	.word	0x0500000f


	//   ....[145]....
        /*070c*/ 	.word	0x0500000f


	//   ....[146]....
        /*0710*/ 	.word	0x0500000f


	//   ....[147]....
        /*0714*/ 	.word	0x0500000f


	//   ....[148]....
        /*0718*/ 	.word	0x0500000f


	//   ....[149]....
        /*071c*/ 	.word	0x0500000f


	//   ....[150]....
        /*0720*/ 	.word	0x0500000f


	//   ....[151]....
        /*0724*/ 	.word	0x0500000f


	//   ....[152]....
        /*0728*/ 	.word	0x0500000f


	//   ....[153]....
        /*072c*/ 	.word	0x0500000f


	//   ....[154]....
        /*0730*/ 	.word	0x0500000f


	//   ....[155]....
        /*0734*/ 	.word	0x0500000f


	//   ....[156]....
        /*0738*/ 	.word	0x0500000f


	//   ....[157]....
        /*073c*/ 	.word	0x0500000f


	//   ....[158]....
        /*0740*/ 	.word	0x0500000f


	//   ....[159]....
        /*0744*/ 	.word	0x0500000f


	//   ....[160]....
        /*0748*/ 	.word	0x0500000f


	//   ....[161]....
        /*074c*/ 	.word	0x0500000f


	//   ....[162]....
        /*0750*/ 	.word	0x0500000f


	//   ....[163]....
        /*0754*/ 	.word	0x0500000f


	//   ....[164]....
        /*0758*/ 	.word	0x0500000f


	//   ....[165]....
        /*075c*/ 	.word	0x0500000f


	//   ....[166]....
        /*0760*/ 	.word	0x0500000f


	//   ....[167]....
        /*0764*/ 	.word	0x0500000f


	//   ....[168]....
        /*0768*/ 	.word	0x0500000f


	//   ....[169]....
        /*076c*/ 	.word	0x0500000f


	//   ....[170]....
        /*0770*/ 	.word	0x0500000f


	//   ....[171]....
        /*0774*/ 	.word	0x0500000f


	//   ....[172]....
        /*0778*/ 	.word	0x0500000f


	//   ....[173]....
        /*077c*/ 	.word	0x0500000f


	//   ....[174]....
        /*0780*/ 	.word	0x0500000f


	//   ....[175]....
        /*0784*/ 	.word	0x0500000f


	//   ....[176]....
        /*0788*/ 	.word	0x0500000f


	//   ....[177]....
        /*078c*/ 	.word	0x0500000f


	//   ....[178]....
        /*0790*/ 	.word	0x0500000f


	//   ....[179]....
        /*0794*/ 	.word	0x0500000f


	//   ....[180]....
        /*0798*/ 	.word	0x0500000f


	//   ....[181]....
        /*079c*/ 	.word	0x0500000f


	//   ....[182]....
        /*07a0*/ 	.word	0x0500000f


	//   ....[183]....
        /*07a4*/ 	.word	0x0500000f


	//   ....[184]....
        /*07a8*/ 	.word	0x0500000f


	//   ....[185]....
        /*07ac*/ 	.word	0x0500000f


	//   ....[186]....
        /*07b0*/ 	.word	0x0500000f


	//   ....[187]....
        /*07b4*/ 	.word	0x0500000f


	//   ....[188]....
        /*07b8*/ 	.word	0x0500000f


	//   ....[189]....
        /*07bc*/ 	.word	0x0500000f


	//   ....[190]....
        /*07c0*/ 	.word	0x0500000f


	//   ....[191]....
        /*07c4*/ 	.word	0x0500000f


	//   ....[192]....
        /*07c8*/ 	.word	0x0500000f


	//   ....[193]....
        /*07cc*/ 	.word	0x0500000f


	//   ....[194]....
        /*07d0*/ 	.word	0x0500000f


	//   ....[195]....
        /*07d4*/ 	.word	0x0500000f


	//   ....[196]....
        /*07d8*/ 	.word	0x0500000f


	//   ....[197]....
        /*07dc*/ 	.word	0x0500000f


	//   ....[198]....
        /*07e0*/ 	.word	0x0500000f


	//   ....[199]....
        /*07e4*/ 	.word	0x0500000f


	//   ....[200]....
        /*07e8*/ 	.word	0x0500000f


	//   ....[201]....
        /*07ec*/ 	.word	0x0500000f


	//   ....[202]....
        /*07f0*/ 	.word	0x0500000f


	//   ....[203]....
        /*07f4*/ 	.word	0x0500000f


	//   ....[204]....
        /*07f8*/ 	.word	0x0500000f


	//   ....[205]....
        /*07fc*/ 	.word	0x0500000f


	//   ....[206]....
        /*0800*/ 	.word	0x0500000f


	//   ....[207]....
        /*0804*/ 	.word	0x0500000f


	//   ....[208]....
        /*0808*/ 	.word	0x0500000f


	//   ....[209]....
        /*080c*/ 	.word	0x0500000f


	//   ....[210]....
        /*0810*/ 	.word	0x0500000f


	//   ....[211]....
        /*0814*/ 	.word	0x0500000f


	//   ....[212]....
        /*0818*/ 	.word	0x0500000f


	//   ....[213]....
        /*081c*/ 	.word	0x0500000f


	//   ....[214]....
        /*0820*/ 	.word	0x0500000f


	//   ....[215]....
        /*0824*/ 	.word	0x0500000f


	//   ....[216]....
        /*0828*/ 	.word	0x0500000f


	//   ....[217]....
        /*082c*/ 	.word	0x0500000f


	//   ....[218]....
        /*0830*/ 	.word	0x0500000f


	//   ....[219]....
        /*0834*/ 	.word	0x0500000f


	//   ....[220]....
        /*0838*/ 	.word	0x0500000f


	//   ....[221]....
        /*083c*/ 	.word	0x0500000f


	//   ....[222]....
        /*0840*/ 	.word	0x0500000f


	//   ....[223]....
        /*0844*/ 	.word	0x0500000f


	//   ....[224]....
        /*0848*/ 	.word	0x0500000f


	//   ....[225]....
        /*084c*/ 	.word	0x0500000f


	//   ....[226]....
        /*0850*/ 	.word	0x0500000f


	//   ....[227]....
        /*0854*/ 	.word	0x0500000f


	//   ....[228]....
        /*0858*/ 	.word	0x0500000f


	//   ....[229]....
        /*085c*/ 	.word	0x0500000f


	//   ....[230]....
        /*0860*/ 	.word	0x0500000f


	//   ....[231]....
        /*0864*/ 	.word	0x0500000f


	//   ....[232]....
        /*0868*/ 	.word	0x0500000f


	//   ....[233]....
        /*086c*/ 	.word	0x0500000f


	//   ....[234]....
        /*0870*/ 	.word	0x0500000f


	//   ....[235]....
        /*0874*/ 	.word	0x0500000f


	//   ....[236]....
        /*0878*/ 	.word	0x0500000f


	//   ....[237]....
        /*087c*/ 	.word	0x0500000f


	//   ....[238]....
        /*0880*/ 	.word	0x0500000f


	//   ....[239]....
        /*0884*/ 	.word	0x0500000f


	//   ....[240]....
        /*0888*/ 	.word	0x0500000f


	//   ....[241]....
        /*088c*/ 	.word	0x0500000f


	//   ....[242]....
        /*0890*/ 	.word	0x0500000f


	//   ....[243]....
        /*0894*/ 	.word	0x0500000f


	//   ....[244]....
        /*0898*/ 	.word	0x0500000f


	//----- nvinfo : EIATTR_COOP_GROUP_INSTR_OFFSETS
	.align		4
.L_493:
        /*089c*/ 	.byte	0x04, 0x28
        /*089e*/ 	.short	(.L_495 - .L_494)


	//   ....[0]....
.L_494:
        /*08a0*/ 	.word	0x00000070


	//   ....[1]....
        /*08a4*/ 	.word	0x000001d0


	//   ....[2]....
        /*08a8*/ 	.word	0x00000220


	//   ....[3]....
        /*08ac*/ 	.word	0x00000450


	//   ....[4]....
        /*08b0*/ 	.word	0x000005b0


	//   ....[5]....
        /*08b4*/ 	.word	0x000006d0


	//   ....[6]....
        /*08b8*/ 	.word	0x00000830


	//   ....[7]....
        /*08bc*/ 	.word	0x00007c20


	//   ....[8]....
        /*08c0*/ 	.word	0x00012d40


	//   ....[9]....
        /*08c4*/ 	.word	0x00012e50


	//   ....[10]....
        /*08c8*/ 	.word	0x00013270


	//   ....[11]....
        /*08cc*/ 	.word	0x000132d0


	//   ....[12]....
        /*08d0*/ 	.word	0x000152b0


	//   ....[13]....
        /*08d4*/ 	.word	0x000153b0


	//   ....[14]....
        /*08d8*/ 	.word	0x00015780


	//   ....[15]....
        /*08dc*/ 	.word	0x000157f0


	//   ....[16]....
        /*08e0*/ 	.word	0x00017560


	//   ....[17]....
        /*08e4*/ 	.word	0x00017670


	//   ....[18]....
        /*08e8*/ 	.word	0x000176a0


	//   ....[19]....
        /*08ec*/ 	.word	0x00017740


	//   ....[20]....
        /*08f0*/ 	.word	0x00019d30


	//   ....[21]....
        /*08f4*/ 	.word	0x00019e30


	//   ....[22]....
        /*08f8*/ 	.word	0x0001a1b0


	//   ....[23]....
        /*08fc*/ 	.word	0x0001a230


	//   ....[24]....
        /*0900*/ 	.word	0x0001b460


	//   ....[25]....
        /*0904*/ 	.word	0x0001b470


	//   ....[26]....
        /*0908*/ 	.word	0x0001b4a0


	//   ....[27]....
        /*090c*/ 	.word	0x0001b4b0


	//   ....[28]....
        /*0910*/ 	.word	0x0001cb30


	//   ....[29]....
        /*0914*/ 	.word	0x0001cb60


	//   ....[30]....
        /*0918*/ 	.word	0x0001cb90


	//   ....[31]....
        /*091c*/ 	.word	0x0001cbc0


	//   ....[32]....
        /*0920*/ 	.word	0x0001cbf0


	//   ....[33]....
        /*0924*/ 	.word	0x0001cc20


	//   ....[34]....
        /*0928*/ 	.word	0x0001cc50


	//   ....[35]....
        /*092c*/ 	.word	0x0001cc80


	//   ....[36]....
        /*0930*/ 	.word	0x0001ccb0


	//   ....[37]....
        /*0934*/ 	.word	0x0001cce0


	//   ....[38]....
        /*0938*/ 	.word	0x0001cd10


	//   ....[39]....
        /*093c*/ 	.word	0x0001cd40


	//   ....[40]....
        /*0940*/ 	.word	0x0001cd70


	//   ....[41]....
        /*0944*/ 	.word	0x0001cda0


	//   ....[42]....
        /*0948*/ 	.word	0x0001cdd0


	//   ....[43]....
        /*094c*/ 	.word	0x0001ce00


	//   ....[44]....
        /*0950*/ 	.word	0x0001ce30


	//   ....[45]....
        /*0954*/ 	.word	0x0001ce60


	//   ....[46]....
        /*0958*/ 	.word	0x0001ce90


	//   ....[47]....
        /*095c*/ 	.word	0x0001cec0


	//   ....[48]....
        /*0960*/ 	.word	0x0001cef0


	//   ....[49]....
        /*0964*/ 	.word	0x0001cf20


	//   ....[50]....
        /*0968*/ 	.word	0x0001cf50


	//   ....[51]....
        /*096c*/ 	.word	0x0001cf80


	//   ....[52]....
        /*0970*/ 	.word	0x0001cfb0


	//   ....[53]....
        /*0974*/ 	.word	0x0001cfe0


	//   ....[54]....
        /*0978*/ 	.word	0x0001d010


	//   ....[55]....
        /*097c*/ 	.word	0x0001d040


	//   ....[56]....
        /*0980*/ 	.word	0x0001d070


	//   ....[57]....
        /*0984*/ 	.word	0x0001d0a0


	//   ....[58]....
        /*0988*/ 	.word	0x0001d0d0


	//   ....[59]....
        /*098c*/ 	.word	0x0001d100


	//   ....[60]....
        /*0990*/ 	.word	0x0001d130


	//   ....[61]....
        /*0994*/ 	.word	0x0001d160


	//   ....[62]....
        /*0998*/ 	.word	0x0001d190


	//   ....[63]....
        /*099c*/ 	.word	0x0001d1c0


	//   ....[64]....
        /*09a0*/ 	.word	0x0001d1f0


	//   ....[65]....
        /*09a4*/ 	.word	0x0001d220


	//   ....[66]....
        /*09a8*/ 	.word	0x0001d250


	//   ....[67]....
        /*09ac*/ 	.word	0x0001d280


	//   ....[68]....
        /*09b0*/ 	.word	0x0001d2b0


	//   ....[69]....
        /*09b4*/ 	.word	0x0001d2e0


	//   ....[70]....
        /*09b8*/ 	.word	0x0001d310


	//   ....[71]....
        /*09bc*/ 	.word	0x0001d340


	//   ....[72]....
        /*09c0*/ 	.word	0x0001d370


	//   ....[73]....
        /*09c4*/ 	.word	0x0001d3a0


	//   ....[74]....
        /*09c8*/ 	.word	0x0001d3b0


	//   ....[75]....
        /*09cc*/ 	.word	0x0001d3c0


	//   ....[76]....
        /*09d0*/ 	.word	0x0001d3d0


	//   ....[77]....
        /*09d4*/ 	.word	0x0001d3e0


	//   ....[78]....
        /*09d8*/ 	.word	0x0001d400


	//   ....[79]....
        /*09dc*/ 	.word	0x0001d430


	//   ....[80]....
        /*09e0*/ 	.word	0x0001d460


	//   ....[81]....
        /*09e4*/ 	.word	0x0001d490


	//   ....[82]....
        /*09e8*/ 	.word	0x0001d4c0


	//   ....[83]....
        /*09ec*/ 	.word	0x0001d4f0


	//   ....[84]....
        /*09f0*/ 	.word	0x0001d520


	//   ....[85]....
        /*09f4*/ 	.word	0x0001d550


	//   ....[86]....
        /*09f8*/ 	.word	0x0001d580


	//   ....[87]....
        /*09fc*/ 	.word	0x0001d590


	//   ....[88]....
        /*0a00*/ 	.word	0x0001d5a0


	//   ....[89]....
        /*0a04*/ 	.word	0x0001d5b0


	//   ....[90]....
        /*0a08*/ 	.word	0x0001d5c0


	//   ....[91]....
        /*0a0c*/ 	.word	0x0001d5d0


	//   ....[92]....
        /*0a10*/ 	.word	0x0001f510


	//   ....[93]....
        /*0a14*/ 	.word	0x0001f700


	//   ....[94]....
        /*0a18*/ 	.word	0x0001f730


	//   ....[95]....
        /*0a1c*/ 	.word	0x0001f760


	//   ....[96]....
        /*0a20*/ 	.word	0x0001f790


	//   ....[97]....
        /*0a24*/ 	.word	0x0001f7c0


	//   ....[98]....
        /*0a28*/ 	.word	0x0001f800


	//   ....[99]....
        /*0a2c*/ 	.word	0x0001f980


	//   ....[100]....
        /*0a30*/ 	.word	0x0001f9b0


	//   ....[101]....
        /*0a34*/ 	.word	0x0001f9e0


	//   ....[102]....
        /*0a38*/ 	.word	0x0001fa10


	//   ....[103]....
        /*0a3c*/ 	.word	0x0001fa40


	//   ....[104]....
        /*0a40*/ 	.word	0x0001fa70


	//   ....[105]....
        /*0a44*/ 	.word	0x0001fb10


	//   ....[106]....
        /*0a48*/ 	.word	0x0001fb50


	//   ....[107]....
        /*0a4c*/ 	.word	0x0001fc10


	//   ....[108]....
        /*0a50*/ 	.word	0x00020e00


	//   ....[109]....
        /*0a54*/ 	.word	0x00022d40


	//   ....[110]....
        /*0a58*/ 	.word	0x000253b0


	//   ....[111]....
        /*0a5c*/ 	.word	0x00025410


	//   ....[112]....
        /*0a60*/ 	.word	0x00025440


	//   ....[113]....
        /*0a64*/ 	.word	0x00025450


	//   ....[114]....
        /*0a68*/ 	.word	0x00025480


	//   ....[115]....
        /*0a6c*/ 	.word	0x000254b0


	//   ....[116]....
        /*0a70*/ 	.word	0x000254e0


	//   ....[117]....
        /*0a74*/ 	.word	0x00025510


	//   ....[118]....
        /*0a78*/ 	.word	0x000256b0


	//   ....[119]....
        /*0a7c*/ 	.word	0x000256e0


	//   ....[120]....
        /*0a80*/ 	.word	0x00025710


	//   ....[121]....
        /*0a84*/ 	.word	0x00025740


	//   ....[122]....
        /*0a88*/ 	.word	0x00025770


	//   ....[123]....
        /*0a8c*/ 	.word	0x000257a0


	//   ....[124]....
        /*0a90*/ 	.word	0x00025860


	//   ....[125]....
        /*0a94*/ 	.word	0x00025880


	//   ....[126]....
        /*0a98*/ 	.word	0x000258f0


	//   ....[127]....
        /*0a9c*/ 	.word	0x00026090


	//   ....[128]....
        /*0aa0*/ 	.word	0x00026540


	//   ....[129]....
        /*0aa4*/ 	.word	0x000265f0


	//   ....[130]....
        /*0aa8*/ 	.word	0x00026690


	//   ....[131]....
        /*0aac*/ 	.word	0x00026730


	//   ....[132]....
        /*0ab0*/ 	.word	0x000267d0


	//   ....[133]....
        /*0ab4*/ 	.word	0x00026870


	//   ....[134]....
        /*0ab8*/ 	.word	0x00026910


	//   ....[135]....
        /*0abc*/ 	.word	0x000269b0


	//   ....[136]....
        /*0ac0*/ 	.word	0x00026a50


	//   ....[137]....
        /*0ac4*/ 	.word	0x00026af0


	//   ....[138]....
        /*0ac8*/ 	.word	0x00026b90


	//   ....[139]....
        /*0acc*/ 	.word	0x00026c30


	//   ....[140]....
        /*0ad0*/ 	.word	0x00026cd0


	//   ....[141]....
        /*0ad4*/ 	.word	0x00026d70


	//   ....[142]....
        /*0ad8*/ 	.word	0x00026e10


	//   ....[143]....
        /*0adc*/ 	.word	0x00026eb0


	//   ....[144]....
        /*0ae0*/ 	.word	0x00026f50


	//   ....[145]....
        /*0ae4*/ 	.word	0x00027040


	//   ....[146]....
        /*0ae8*/ 	.word	0x000270e0


	//   ....[147]....
        /*0aec*/ 	.word	0x00027180


	//   ....[148]....
        /*0af0*/ 	.word	0x00027220


	//   ....[149]....
        /*0af4*/ 	.word	0x000272c0


	//   ....[150]....
        /*0af8*/ 	.word	0x00027360


	//   ....[151]....
        /*0afc*/ 	.word	0x00027400


	//   ....[152]....
        /*0b00*/ 	.word	0x000274a0


	//   ....[153]....
        /*0b04*/ 	.word	0x00027540


	//   ....[154]....
        /*0b08*/ 	.word	0x000275e0


	//   ....[155]....
        /*0b0c*/ 	.word	0x00027680


	//   ....[156]....
        /*0b10*/ 	.word	0x00027720


	//   ....[157]....
        /*0b14*/ 	.word	0x000277c0


	//   ....[158]....
        /*0b18*/ 	.word	0x00027860


	//   ....[159]....
        /*0b1c*/ 	.word	0x00027900


	//   ....[160]....
        /*0b20*/ 	.word	0x000279a0


	//   ....[161]....
        /*0b24*/ 	.word	0x00027d90


	//   ....[162]....
        /*0b28*/ 	.word	0x00027ec0


	//   ....[163]....
        /*0b2c*/ 	.word	0x00027ff0


	//   ....[164]....
        /*0b30*/ 	.word	0x00028110


	//   ....[165]....
        /*0b34*/ 	.word	0x00028240


	//   ....[166]....
        /*0b38*/ 	.word	0x000282d0


	//   ....[167]....
        /*0b3c*/ 	.word	0x00028330


	//   ....[168]....
        /*0b40*/ 	.word	0x00028390


	//   ....[169]....
        /*0b44*/ 	.word	0x000283f0


	//   ....[170]....
        /*0b48*/ 	.word	0x00028460


	//   ....[171]....
        /*0b4c*/ 	.word	0x000284c0


	//   ....[172]....
        /*0b50*/ 	.word	0x00028530


	//   ....[173]....
        /*0b54*/ 	.word	0x00028590


	//   ....[174]....
        /*0b58*/ 	.word	0x00028600


	//   ....[175]....
        /*0b5c*/ 	.word	0x00028660


	//   ....[176]....
        /*0b60*/ 	.word	0x000286d0


	//   ....[177]....
        /*0b64*/ 	.word	0x00028730


	//   ....[178]....
        /*0b68*/ 	.word	0x000287a0


	//   ....[179]....
        /*0b6c*/ 	.word	0x00028800


	//   ....[180]....
        /*0b70*/ 	.word	0x00028870


	//   ....[181]....
        /*0b74*/ 	.word	0x000288d0


	//   ....[182]....
        /*0b78*/ 	.word	0x00028940


	//   ....[183]....
        /*0b7c*/ 	.word	0x000289a0


	//   ....[184]....
        /*0b80*/ 	.word	0x00028a10


	//   ....[185]....
        /*0b84*/ 	.word	0x00028a70


	//   ....[186]....
        /*0b88*/ 	.word	0x00028ae0


	//   ....[187]....
        /*0b8c*/ 	.word	0x00028b40


	//   ....[188]....
        /*0b90*/ 	.word	0x00028bb0


	//   ....[189]....
        /*0b94*/ 	.word	0x00028c10


	//   ....[190]....
        /*0b98*/ 	.word	0x00028c80


	//   ....[191]....
        /*0b9c*/ 	.word	0x00028ce0


	//   ....[192]....
        /*0ba0*/ 	.word	0x00028d50


	//   ....[193]....
        /*0ba4*/ 	.word	0x00028db0


	//   ....[194]....
        /*0ba8*/ 	.word	0x00028e20


	//   ....[195]....
        /*0bac*/ 	.word	0x00028e80


	//   ....[196]....
        /*0bb0*/ 	.word	0x00028ee0


	//   ....[197]....
        /*0bb4*/ 	.word	0x00028f40


	//   ....[198]....
        /*0bb8*/ 	.word	0x00028fa0


	//   ....[199]....
        /*0bbc*/ 	.word	0x00029000


	//   ....[200]....
        /*0bc0*/ 	.word	0x00029060


	//   ....[201]....
        /*0bc4*/ 	.word	0x000290c0


	//   ....[202]....
        /*0bc8*/ 	.word	0x00029120


	//   ....[203]....
        /*0bcc*/ 	.word	0x00029180


	//   ....[204]....
        /*0bd0*/ 	.word	0x000291e0


	//   ....[205]....
        /*0bd4*/ 	.word	0x00029240


	//   ....[206]....
        /*0bd8*/ 	.word	0x000292a0


	//   ....[207]....
        /*0bdc*/ 	.word	0x00029300


	//   ....[208]....
        /*0be0*/ 	.word	0x00029360


	//   ....[209]....
        /*0be4*/ 	.word	0x000293c0


	//   ....[210]....
        /*0be8*/ 	.word	0x00029420


	//   ....[211]....
        /*0bec*/ 	.word	0x00029480


	//   ....[212]....
        /*0bf0*/ 	.word	0x000294e0


	//   ....[213]....
        /*0bf4*/ 	.word	0x00029540


	//   ....[214]....
        /*0bf8*/ 	.word	0x000295a0


	//   ....[215]....
        /*0bfc*/ 	.word	0x00029600


	//   ....[216]....
        /*0c00*/ 	.word	0x00029660


	//   ....[217]....
        /*0c04*/ 	.word	0x000296c0


	//   ....[218]....
        /*0c08*/ 	.word	0x00029720


	//   ....[219]....
        /*0c0c*/ 	.word	0x00029780


	//   ....[220]....
        /*0c10*/ 	.word	0x000297e0


	//   ....[221]....
        /*0c14*/ 	.word	0x00029840


	//   ....[222]....
        /*0c18*/ 	.word	0x000298a0


	//   ....[223]....
        /*0c1c*/ 	.word	0x00029940


	//   ....[224]....
        /*0c20*/ 	.word	0x000299d0


	//   ....[225]....
        /*0c24*/ 	.word	0x00029d40


	//   ....[226]....
        /*0c28*/ 	.word	0x0002a020


	//   ....[227]....
        /*0c2c*/ 	.word	0x0002a450


	//   ....[228]....
        /*0c30*/ 	.word	0x0002a4f0


	//   ....[229]....
        /*0c34*/ 	.word	0x0002a620


	//   ....[230]....
        /*0c38*/ 	.word	0x0002a690


	//   ....[231]....
        /*0c3c*/ 	.word	0x0002a700


	//   ....[232]....
        /*0c40*/ 	.word	0x0002a770


	//   ....[233]....
        /*0c44*/ 	.word	0x0002a7e0


	//   ....[234]....
        /*0c48*/ 	.word	0x0002a860


	//   ....[235]....
        /*0c4c*/ 	.word	0x0002a8f0


	//   ....[236]....
        /*0c50*/ 	.word	0x0002a990


	//   ....[237]....
        /*0c54*/ 	.word	0x0002aa00


	//   ....[238]....
        /*0c58*/ 	.word	0x0002aa70


	//   ....[239]....
        /*0c5c*/ 	.word	0x0002aae0


	//   ....[240]....
        /*0c60*/ 	.word	0x0002ab60


	//   ....[241]....
        /*0c64*/ 	.word	0x0002abd0


	//   ....[242]....
        /*0c68*/ 	.word	0x0002ac70


	//   ....[243]....
        /*0c6c*/ 	.word	0x0002ad00


	//   ....[244]....
        /*0c70*/ 	.word	0x0002ae30


	//----- nvinfo : EIATTR_REG_RECONFIG
	.align		4
.L_495:
        /*0c74*/ 	.byte	0x01, 0x54
	.zero		2


	//----- nvinfo : EIATTR_SYSCALL_OFFSETS
	.align		4
        /*0c78*/ 	.byte	0x04, 0x46
        /*0c7a*/ 	.short	(.L_497 - .L_496)


	//   ....[0]....
.L_496:
        /*0c7c*/ 	.word	0x00001ba0


	//   ....[1]....
        /*0c80*/ 	.word	0x00001cf0


	//   ....[2]....
        /*0c84*/ 	.word	0x00007db0


	//   ....[3]....
        /*0c88*/ 	.word	0x000084d0


	//   ....[4]....
        /*0c8c*/ 	.word	0x00022520


	//   ....[5]....
        /*0c90*/ 	.word	0x00022690


	//   ....[6]....
        /*0c94*/ 	.word	0x000227d0


	//   ....[7]....
        /*0c98*/ 	.word	0x000228f0


	//----- nvinfo : EIATTR_MBARRIER_INSTR_OFFSETS
	.align		4
.L_497:
        /*0c9c*/ 	.byte	0x04, 0x39
        /*0c9e*/ 	.short	(.L_499 - .L_498)


	//   ....[0]....
.L_498:
        /*0ca0*/ 	.word	0x00000300
        /*0ca4*/ 	.word	0x000000ff
        /*0ca8*/ 	.word	0x00028400
        /*0cac*/ 	.short	0x0100
        /*0cae*/ 	.byte	0x08
	.zero		1


	//   ....[1]....
        /*0cb0*/ 	.word	0x00000310
        /*0cb4*/ 	.word	0x000000ff
        /*0cb8*/ 	.word	0x00028420
        /*0cbc*/ 	.short	0x0100
        /*0cbe*/ 	.byte	0x08
	.zero		1


	//   ....[2]....
        /*0cc0*/ 	.word	0x00000400
        /*0cc4*/ 	.word	0x000000ff
        /*0cc8*/ 	.word	0x00028430
        /*0ccc*/ 	.short	0x0100
        /*0cce*/ 	.byte	0x08
	.zero		1


	//   ....[3]....
        /*0cd0*/ 	.word	0x00000410
        /*0cd4*/ 	.word	0x000000ff
        /*0cd8*/ 	.word	0x00028440
        /*0cdc*/ 	.short	0x0100
        /*0cde*/ 	.byte	0x08
	.zero		1


	//   ....[4]....
        /*0ce0*/ 	.word	0x00000420
        /*0ce4*/ 	.word	0x000000ff
        /*0ce8*/ 	.word	0x00028438
        /*0cec*/ 	.short	0x0100
        /*0cee*/ 	.byte	0x08
	.zero		1


	//   ....[5]....
        /*0cf0*/ 	.word	0x00000430
        /*0cf4*/ 	.word	0x000000ff
        /*0cf8*/ 	.word	0x00028448
        /*0cfc*/ 	.short	0x0100
        /*0cfe*/ 	.byte	0x08
	.zero		1


	//   ....[6]....
        /*0d00*/ 	.word	0x00000560
        /*0d04*/ 	.word	0x000000ff
        /*0d08*/ 	.word	0x00028450
        /*0d0c*/ 	.short	0x0100
        /*0d0e*/ 	.byte	0x08
	.zero		1


	//   ....[7]....
        /*0d10*/ 	.word	0x00000570
        /*0d14*/ 	.word	0x000000ff
        /*0d18*/ 	.word	0x00028460
        /*0d1c*/ 	.short	0x0100
        /*0d1e*/ 	.byte	0x08
	.zero		1


	//   ....[8]....
        /*0d20*/ 	.word	0x00000580
        /*0d24*/ 	.word	0x000000ff
        /*0d28*/ 	.word	0x00028458
        /*0d2c*/ 	.short	0x0100
        /*0d2e*/ 	.byte	0x08
	.zero		1


	//   ....[9]....
        /*0d30*/ 	.word	0x00000590
        /*0d34*/ 	.word	0x000000ff
        /*0d38*/ 	.word	0x00028468
        /*0d3c*/ 	.short	0x0100
        /*0d3e*/ 	.byte	0x08
	.zero		1


	//   ....[10]....
        /*0d40*/ 	.word	0x00000680
        /*0d44*/ 	.word	0x000000ff
        /*0d48*/ 	.word	0x00028470
        /*0d4c*/ 	.short	0x0100
        /*0d4e*/ 	.byte	0x06
	.zero		1


	//   ....[11]....
        /*0d50*/ 	.word	0x00000690
        /*0d54*/ 	.word	0x000000ff
        /*0d58*/ 	.word	0x00028480
        /*0d5c*/ 	.short	0x0100
        /*0d5e*/ 	.byte	0x06
	.zero		1


	//   ....[12]....
        /*0d60*/ 	.word	0x000006a0
        /*0d64*/ 	.word	0x000000ff
        /*0d68*/ 	.word	0x00028478
        /*0d6c*/ 	.short	0x0100
        /*0d6e*/ 	.byte	0x06
	.zero		1


	//   ....[13]....
        /*0d70*/ 	.word	0x000006b0
        /*0d74*/ 	.word	0x000000ff
        /*0d78*/ 	.word	0x00028488
        /*0d7c*/ 	.short	0x0100
        /*0d7e*/ 	.byte	0x06
	.zero		1


	//   ....[14]....
        /*0d80*/ 	.word	0x000007e0
        /*0d84*/ 	.word	0x000000ff
        /*0d88*/ 	.word	0x00028490
        /*0d8c*/ 	.short	0x0100
        /*0d8e*/ 	.byte	0x08
	.zero		1


	//   ....[15]....
        /*0d90*/ 	.word	0x000007f0
        /*0d94*/ 	.word	0x000000ff
        /*0d98*/ 	.word	0x000284a0
        /*0d9c*/ 	.short	0x0100
        /*0d9e*/ 	.byte	0x08
	.zero		1


	//   ....[16]....
        /*0da0*/ 	.word	0x00000800
        /*0da4*/ 	.word	0x000000ff
        /*0da8*/ 	.word	0x00028498
        /*0dac*/ 	.short	0x0100
        /*0dae*/ 	.byte	0x08
	.zero		1


	//   ....[17]....
        /*0db0*/ 	.word	0x00000810
        /*0db4*/ 	.word	0x000000ff
        /*0db8*/ 	.word	0x000284a8
        /*0dbc*/ 	.short	0x0100
        /*0dbe*/ 	.byte	0x08
	.zero		1


	//   ....[18]....
        /*0dc0*/ 	.word	0x00000940
        /*0dc4*/ 	.word	0x000000ff
        /*0dc8*/ 	.word	0x000284b0
        /*0dcc*/ 	.short	0x0100
        /*0dce*/ 	.byte	0x08
	.zero		1


	//   ....[19]....
        /*0dd0*/ 	.word	0x00000950
        /*0dd4*/ 	.word	0x000000ff
        /*0dd8*/ 	.word	0x000284c0
        /*0ddc*/ 	.short	0x0100
        /*0dde*/ 	.byte	0x08
	.zero		1


	//   ....[20]....
        /*0de0*/ 	.word	0x00000960
        /*0de4*/ 	.word	0x000000ff
        /*0de8*/ 	.word	0x000284b8
        /*0dec*/ 	.short	0x0100
        /*0dee*/ 	.byte	0x08
	.zero		1


	//   ....[21]....
        /*0df0*/ 	.word	0x00000970
        /*0df4*/ 	.word	0x000000ff
        /*0df8*/ 	.word	0x000284c8
        /*0dfc*/ 	.short	0x0100
        /*0dfe*/ 	.byte	0x08
	.zero		1


	//   ....[22]....
        /*0e00*/ 	.word	0x00002b40
        /*0e04*/ 	.word	0x00000055
        /*0e08*/ 	.word	0x00028490
        /*0e0c*/ 	.short	0x010a
        /*0e0e*/ 	.byte	0x3f
	.zero		1


	//   ....[23]....
        /*0e10*/ 	.word	0x00004be0
        /*0e14*/ 	.word	0x00000055
        /*0e18*/ 	.word	0x00028490
        /*0e1c*/ 	.short	0x010a
        /*0e1e*/ 	.byte	0x3f
	.zero		1


	//   ....[24]....
        /*0e20*/ 	.word	0x00006cd0
        /*0e24*/ 	.word	0x00000055
        /*0e28*/ 	.word	0x00028490
        /*0e2c*/ 	.short	0x010a
        /*0e2e*/ 	.byte	0x3f
	.zero		1


	//   ....[25]....
        /*0e30*/ 	.word	0x00006ee0
        /*0e34*/ 	.word	0x00000004
        /*0e38*/ 	.word	0x00000000
        /*0e3c*/ 	.short	0x0101
        /*0e3e*/ 	.byte	0x3f
	.zero		1


	//   ....[26]....
        /*0e40*/ 	.word	0x00006f20
        /*0e44*/ 	.word	0x00000055
        /*0e48*/ 	.word	0x000284b0
        /*0e4c*/ 	.short	0x010a
        /*0e4e*/ 	.byte	0x3f
	.zero		1


	//   ....[27]....
        /*0e50*/ 	.word	0x000072d0
        /*0e54*/ 	.word	0x00000055
        /*0e58*/ 	.word	0x00000000
        /*0e5c*/ 	.short	0x0101
        /*0e5e*/ 	.byte	0x3f
	.zero		1


	//   ....[28]....
        /*0e60*/ 	.word	0x000080d0
        /*0e64*/ 	.word	0x00000010
        /*0e68*/ 	.word	0x00028400
        /*0e6c*/ 	.short	0x010a
        /*0e6e*/ 	.byte	0x3f
	.zero		1


	//   ....[29]....
        /*0e70*/ 	.word	0x00008120
        /*0e74*/ 	.word	0x00000010
        /*0e78*/ 	.word	0x00028400
        /*0e7c*/ 	.short	0x010a
        /*0e7e*/ 	.byte	0x3f
	.zero		1


	//   ....[30]....
        /*0e80*/ 	.word	0x00009120
        /*0e84*/ 	.word	0x00000010
        /*0e88*/ 	.word	0x00028400
        /*0e8c*/ 	.short	0x010a
        /*0e8e*/ 	.byte	0x3f
	.zero		1


	//   ....[31]....
        /*0e90*/ 	.word	0x0000d840
        /*0e94*/ 	.word	0x00000010
        /*0e98*/ 	.word	0x00028400
        /*0e9c*/ 	.short	0x010a
        /*0e9e*/ 	.byte	0x3f
	.zero		1


	//   ....[32]....
        /*0ea0*/ 	.word	0x00011880
        /*0ea4*/ 	.word	0x0000000b
        /*0ea8*/ 	.word	0x00028430
        /*0eac*/ 	.short	0x010a
        /*0eae*/ 	.byte	0x3f
	.zero		1


	//   ....[33]....
        /*0eb0*/ 	.word	0x000118f0
        /*0eb4*/ 	.word	0x0000000b
        /*0eb8*/ 	.word	0x00028430
        /*0ebc*/ 	.short	0x010a
        /*0ebe*/ 	.byte	0x3f
	.zero		1


	//   ....[34]....
        /*0ec0*/ 	.word	0x000120a0
        /*0ec4*/ 	.word	0x00000000
        /*0ec8*/ 	.word	0x00000000
        /*0ecc*/ 	.short	0x0101
        /*0ece*/ 	.byte	0x3f
	.zero		1


	//   ....[35]....
        /*0ed0*/ 	.word	0x00013f80
        /*0ed4*/ 	.word	0x00000009
        /*0ed8*/ 	.word	0x00028430
        /*0edc*/ 	.short	0x010a
        /*0ede*/ 	.byte	0x3f
	.zero		1


	//   ....[36]....
        /*0ee0*/ 	.word	0x00013fd0
        /*0ee4*/ 	.word	0x00000009
        /*0ee8*/ 	.word	0x00028430
        /*0eec*/ 	.short	0x010a
        /*0eee*/ 	.byte	0x3f
	.zero		1


	//   ....[37]....
        /*0ef0*/ 	.word	0x000143e0
        /*0ef4*/ 	.word	0x00000009
        /*0ef8*/ 	.word	0x00028450
        /*0efc*/ 	.short	0x010a
        /*0efe*/ 	.byte	0x3f
	.zero		1


	//   ....[38]....
        /*0f00*/ 	.word	0x00014420
        /*0f04*/ 	.word	0x00000009
        /*0f08*/ 	.word	0x00028450
        /*0f0c*/ 	.short	0x010a
        /*0f0e*/ 	.byte	0x3f
	.zero		1


	//   ....[39]....
        /*0f10*/ 	.word	0x000149e0
        /*0f14*/ 	.word	0x00000009
        /*0f18*/ 	.word	0x00000000
        /*0f1c*/ 	.short	0x0101
        /*0f1e*/ 	.byte	0x3f
	.zero		1


	//   ....[40]....
        /*0f20*/ 	.word	0x00015e70
        /*0f24*/ 	.word	0x00000007
        /*0f28*/ 	.word	0x00000000
        /*0f2c*/ 	.short	0x0101
        /*0f2e*/ 	.byte	0x3f
	.zero		1


	//   ....[41]....
        /*0f30*/ 	.word	0x00016a20
        /*0f34*/ 	.word	0x00000007
        /*0f38*/ 	.word	0x00028430
        /*0f3c*/ 	.short	0x010a
        /*0f3e*/ 	.byte	0x3f
	.zero		1


	//   ....[42]....
        /*0f40*/ 	.word	0x00016a70
        /*0f44*/ 	.word	0x00000007
        /*0f48*/ 	.word	0x00028430
        /*0f4c*/ 	.short	0x010a
        /*0f4e*/ 	.byte	0x3f
	.zero		1


	//   ....[43]....
        /*0f50*/ 	.word	0x00016ef0
        /*0f54*/ 	.word	0x00000007
        /*0f58*/ 	.word	0x00028450
        /*0f5c*/ 	.short	0x010a
        /*0f5e*/ 	.byte	0x3f
	.zero		1


	//   ....[44]....
        /*0f60*/ 	.word	0x00016f30
        /*0f64*/ 	.word	0x00000007
        /*0f68*/ 	.word	0x00028450
        /*0f6c*/ 	.short	0x010a
        /*0f6e*/ 	.byte	0x3f
	.zero		1


	//   ....[45]....
        /*0f70*/ 	.word	0x00017c00
        /*0f74*/ 	.word	0x000000b4
        /*0f78*/ 	.word	0x00000000
        /*0f7c*/ 	.short	0x0101
        /*0f7e*/ 	.byte	0x3f
	.zero		1


	//   ....[46]....
        /*0f80*/ 	.word	0x000182f0
        /*0f84*/ 	.word	0x00000008
        /*0f88*/ 	.word	0x00000000
        /*0f8c*/ 	.short	0x0101
        /*0f8e*/ 	.byte	0x3f
	.zero		1


	//   ....[47]....
        /*0f90*/ 	.word	0x00018970
        /*0f94*/ 	.word	0x00000007
        /*0f98*/ 	.word	0x00028430
        /*0f9c*/ 	.short	0x010a
        /*0f9e*/ 	.byte	0x3f
	.zero		1


	//   ....[48]....
        /*0fa0*/ 	.word	0x000189c0
        /*0fa4*/ 	.word	0x00000007
        /*0fa8*/ 	.word	0x00028430
        /*0fac*/ 	.short	0x010a
        /*0fae*/ 	.byte	0x3f
	.zero		1


	//   ....[49]....
        /*0fb0*/ 	.word	0x00018e40
        /*0fb4*/ 	.word	0x00000008
        /*0fb8*/ 	.word	0x00028450
        /*0fbc*/ 	.short	0x010a
        /*0fbe*/ 	.byte	0x3f
	.zero		1


	//   ....[50]....
        /*0fc0*/ 	.word	0x00018e80
        /*0fc4*/ 	.word	0x00000008
        /*0fc8*/ 	.word	0x00028450
        /*0fcc*/ 	.short	0x010a
        /*0fce*/ 	.byte	0x3f
	.zero		1


	//   ....[51]....
        /*0fd0*/ 	.word	0x000194b0
        /*0fd4*/ 	.word	0x00000008
        /*0fd8*/ 	.word	0x00000000
        /*0fdc*/ 	.short	0x0101
        /*0fde*/ 	.byte	0x3f
	.zero		1


	//   ....[52]....
        /*0fe0*/ 	.word	0x0001a8e0
        /*0fe4*/ 	.word	0x00000008
        /*0fe8*/ 	.word	0x00000000
        /*0fec*/ 	.short	0x0101
        /*0fee*/ 	.byte	0x3f
	.zero		1


	//   ....[53]....
        /*0ff0*/ 	.word	0x0001b1e0
        /*0ff4*/ 	.word	0x00000005
        /*0ff8*/ 	.word	0x00028450
        /*0ffc*/ 	.short	0x010a
        /*0ffe*/ 	.byte	0x3f
	.zero		1


	//   ....[54]....
        /*1000*/ 	.word	0x0001b220
        /*1004*/ 	.word	0x00000005
        /*1008*/ 	.word	0x00028450
        /*100c*/ 	.short	0x010a
        /*100e*/ 	.byte	0x3f
	.zero		1


	//   ....[55]....
        /*1010*/ 	.word	0x0001bc70
        /*1014*/ 	.word	0x0000000f
        /*1018*/ 	.word	0x00000000
        /*101c*/ 	.short	0x0101
        /*101e*/ 	.byte	0x3f
	.zero		1


	//   ....[56]....
        /*1020*/ 	.word	0x0001e2b0
        /*1024*/ 	.word	0x00000000
        /*1028*/ 	.word	0x00000000
        /*102c*/ 	.short	0x0101
        /*102e*/ 	.byte	0x3f
	.zero		1


	//   ....[57]....
        /*1030*/ 	.word	0x00020f10
        /*1034*/ 	.word	0x0000000c
        /*1038*/ 	.word	0x00028420
        /*103c*/ 	.short	0x010a
        /*103e*/ 	.byte	0x3f
	.zero		1


	//   ....[58]....
        /*1040*/ 	.word	0x00020fe0
        /*1044*/ 	.word	0x00000008
        /*1048*/ 	.word	0x000284a0
        /*104c*/ 	.short	0x010a
        /*104e*/ 	.byte	0x3f
	.zero		1


	//   ....[59]....
        /*1050*/ 	.word	0x00021320
        /*1054*/ 	.word	0x00000008
        /*1058*/ 	.word	0x000284c0
        /*105c*/ 	.short	0x010a
        /*105e*/ 	.byte	0x3f
	.zero		1


	//   ....[60]....
        /*1060*/ 	.word	0x000217f0
        /*1064*/ 	.word	0x00000008
        /*1068*/ 	.word	0x000284a0
        /*106c*/ 	.short	0x010a
        /*106e*/ 	.byte	0x3f
	.zero		1


	//   ....[61]....
        /*1070*/ 	.word	0x00021b10
        /*1074*/ 	.word	0x00000008
        /*1078*/ 	.word	0x000284c0
        /*107c*/ 	.short	0x010a
        /*107e*/ 	.byte	0x3f
	.zero		1


	//   ....[62]....
        /*1080*/ 	.word	0x00022fc0
        /*1084*/ 	.word	0x00000005
        /*1088*/ 	.word	0x00028480
        /*108c*/ 	.short	0x010a
        /*108e*/ 	.byte	0x3f
	.zero		1


	//   ....[63]....
        /*1090*/ 	.word	0x000231f0
        /*1094*/ 	.word	0x00000005
        /*1098*/ 	.word	0x00028440
        /*109c*/ 	.short	0x010a
        /*109e*/ 	.byte	0x3f
	.zero		1


	//   ....[64]....
        /*10a0*/ 	.word	0x00023660
        /*10a4*/ 	.word	0x00000004
        /*10a8*/ 	.word	0x00028420
        /*10ac*/ 	.short	0x010a
        /*10ae*/ 	.byte	0x3f
	.zero		1


	//   ....[65]....
        /*10b0*/ 	.word	0x000239b0
        /*10b4*/ 	.word	0x00000005
        /*10b8*/ 	.word	0x00028480
        /*10bc*/ 	.short	0x010a
        /*10be*/ 	.byte	0x3f
	.zero		1


	//   ....[66]....
        /*10c0*/ 	.word	0x00023d20
        /*10c4*/ 	.word	0x00000005
        /*10c8*/ 	.word	0x00028440
        /*10cc*/ 	.short	0x010a
        /*10ce*/ 	.byte	0x3f
	.zero		1


	//   ....[67]....
        /*10d0*/ 	.word	0x00024110
        /*10d4*/ 	.word	0x00000015
        /*10d8*/ 	.word	0x00028470
        /*10dc*/ 	.short	0x010a
        /*10de*/ 	.byte	0x3f
	.zero		1


	//   ....[68]....
        /*10e0*/ 	.word	0x00024180
        /*10e4*/ 	.word	0x00000015
        /*10e8*/ 	.word	0x00028460
        /*10ec*/ 	.short	0x010a
        /*10ee*/ 	.byte	0x3f
	.zero		1


	//   ....[69]....
        /*10f0*/ 	.word	0x00024800
        /*10f4*/ 	.word	0x00000015
        /*10f8*/ 	.word	0x00028450
        /*10fc*/ 	.short	0x0101
        /*10fe*/ 	.byte	0x3f
	.zero		1


	//   ....[70]....
        /*1100*/ 	.word	0x00024860
        /*1104*/ 	.word	0x00000015
        /*1108*/ 	.word	0x00000000
        /*110c*/ 	.short	0x0101
        /*110e*/ 	.byte	0x3f
	.zero		1


	//   ....[71]....
        /*1110*/ 	.word	0x00024a90
        /*1114*/ 	.word	0x00000000
        /*1118*/ 	.word	0x00028470
        /*111c*/ 	.short	0x010a
        /*111e*/ 	.byte	0x3f
	.zero		1


	//   ....[72]....
        /*1120*/ 	.word	0x00024b00
        /*1124*/ 	.word	0x00000000
        /*1128*/ 	.word	0x00028460
        /*112c*/ 	.short	0x010a
        /*112e*/ 	.byte	0x3f
	.zero		1


	//   ....[73]....
        /*1130*/ 	.word	0x00025110
        /*1134*/ 	.word	0x00000000
        /*1138*/ 	.word	0x00028450
        /*113c*/ 	.short	0x0101
        /*113e*/ 	.byte	0x3f
	.zero		1


	//   ....[74]....
        /*1140*/ 	.word	0x00025160
        /*1144*/ 	.word	0x00000002
        /*1148*/ 	.word	0x00000000
        /*114c*/ 	.short	0x0101
        /*114e*/ 	.byte	0x3f
	.zero		1


	//   ....[75]....
        /*1150*/ 	.word	0x00026010
        /*1154*/ 	.word	0x00000000
        /*1158*/ 	.word	0x00028420
        /*115c*/ 	.short	0x010a
        /*115e*/ 	.byte	0x3f
	.zero		1


	//   ....[76]....
        /*1160*/ 	.word	0x000261c0
        /*1164*/ 	.word	0x00000006
        /*1168*/ 	.word	0x00000000
        /*116c*/ 	.short	0x010a
        /*116e*/ 	.byte	0x3f
	.zero		1


	//   ....[77]....
        /*1170*/ 	.word	0x00026230
        /*1174*/ 	.word	0x00000007
        /*1178*/ 	.word	0x00000000
        /*117c*/ 	.short	0x010a
        /*117e*/ 	.byte	0x3f
	.zero		1


	//   ....[78]....
        /*1180*/ 	.word	0x00026290
        /*1184*/ 	.word	0x00000004
        /*1188*/ 	.word	0x00028460
        /*118c*/ 	.short	0x010a
        /*118e*/ 	.byte	0x3f
	.zero		1


	//   ....[79]....
        /*1190*/ 	.word	0x000262e0
        /*1194*/ 	.word	0x00000003
        /*1198*/ 	.word	0x00028460
        /*119c*/ 	.short	0x010a
        /*119e*/ 	.byte	0x3f
	.zero		1


	//   ....[80]....
        /*11a0*/ 	.word	0x00026320
        /*11a4*/ 	.word	0x00000004
        /*11a8*/ 	.word	0x00028480
        /*11ac*/ 	.short	0x010a
        /*11ae*/ 	.byte	0x3f
	.zero		1


	//   ....[81]....
        /*11b0*/ 	.word	0x00026340
        /*11b4*/ 	.word	0x00000003
        /*11b8*/ 	.word	0x00028480
        /*11bc*/ 	.short	0x010a
        /*11be*/ 	.byte	0x3f
	.zero		1


	//   ....[82]....
        /*11c0*/ 	.word	0x000263a0
        /*11c4*/ 	.word	0x00000055
        /*11c8*/ 	.word	0x00028490
        /*11cc*/ 	.short	0x010a
        /*11ce*/ 	.byte	0x3f
	.zero		1


	//   ....[83]....
        /*11d0*/ 	.word	0x000263f0
        /*11d4*/ 	.word	0x00000055
        /*11d8*/ 	.word	0x00028490
        /*11dc*/ 	.short	0x010a
        /*11de*/ 	.byte	0x3f
	.zero		1


	//   ....[84]....
        /*11e0*/ 	.word	0x00026440
        /*11e4*/ 	.word	0x00000055
        /*11e8*/ 	.word	0x00028490
        /*11ec*/ 	.short	0x010a
        /*11ee*/ 	.byte	0x3f
	.zero		1


	//   ....[85]....
        /*11f0*/ 	.word	0x00026490
        /*11f4*/ 	.word	0x00000055
        /*11f8*/ 	.word	0x000284b0
        /*11fc*/ 	.short	0x010a
        /*11fe*/ 	.byte	0x3f
	.zero		1


	//   ....[86]....
        /*1200*/ 	.word	0x00026f90
        /*1204*/ 	.word	0x00000010
        /*1208*/ 	.word	0x00028400
        /*120c*/ 	.short	0x010a
        /*120e*/ 	.byte	0x3f
	.zero		1


	//   ....[87]....
        /*1210*/ 	.word	0x000279e0
        /*1214*/ 	.word	0x00000010
        /*1218*/ 	.word	0x00028400
        /*121c*/ 	.short	0x010a
        /*121e*/ 	.byte	0x3f
	.zero		1


	//   ....[88]....
        /*1220*/ 	.word	0x00027a30
        /*1224*/ 	.word	0x0000000b
        /*1228*/ 	.word	0x00028430
        /*122c*/ 	.short	0x010a
        /*122e*/ 	.byte	0x3f
	.zero		1


	//   ....[89]....
        /*1230*/ 	.word	0x00027a80
        /*1234*/ 	.word	0x00000009
        /*1238*/ 	.word	0x00028430
        /*123c*/ 	.short	0x010a
        /*123e*/ 	.byte	0x3f
	.zero		1


	//   ....[90]....
        /*1240*/ 	.word	0x00027ad0
        /*1244*/ 	.word	0x00000009
        /*1248*/ 	.word	0x00028450
        /*124c*/ 	.short	0x010a
        /*124e*/ 	.byte	0x3f
	.zero		1


	//   ....[91]....
        /*1250*/ 	.word	0x00027b20
        /*1254*/ 	.word	0x00000007
        /*1258*/ 	.word	0x00028430
        /*125c*/ 	.short	0x010a
        /*125e*/ 	.byte	0x3f
	.zero		1


	//   ....[92]....
        /*1260*/ 	.word	0x00027b70
        /*1264*/ 	.word	0x00000007
        /*1268*/ 	.word	0x00028450
        /*126c*/ 	.short	0x010a
        /*126e*/ 	.byte	0x3f
	.zero		1


	//   ....[93]....
        /*1270*/ 	.word	0x00027bc0
        /*1274*/ 	.word	0x00000007
        /*1278*/ 	.word	0x00028430
        /*127c*/ 	.short	0x010a
        /*127e*/ 	.byte	0x3f
	.zero		1


	//   ....[94]....
        /*1280*/ 	.word	0x00027c10
        /*1284*/ 	.word	0x00000008
        /*1288*/ 	.word	0x00028450
        /*128c*/ 	.short	0x010a
        /*128e*/ 	.byte	0x3f
	.zero		1


	//   ....[95]....
        /*1290*/ 	.word	0x00027c60
        /*1294*/ 	.word	0x00000005
        /*1298*/ 	.word	0x00028450
        /*129c*/ 	.short	0x010a
        /*129e*/ 	.byte	0x3f
	.zero		1


	//   ....[96]....
        /*12a0*/ 	.word	0x00029e00
        /*12a4*/ 	.word	0x0000000c
        /*12a8*/ 	.word	0x00028420
        /*12ac*/ 	.short	0x010a
        /*12ae*/ 	.byte	0x3f
	.zero		1


	//   ....[97]....
        /*12b0*/ 	.word	0x00029e50
        /*12b4*/ 	.word	0x00000008
        /*12b8*/ 	.word	0x000284a0
        /*12bc*/ 	.short	0x010a
        /*12be*/ 	.byte	0x3f
	.zero		1


	//   ....[98]....
        /*12c0*/ 	.word	0x00029ea0
        /*12c4*/ 	.word	0x00000008
        /*12c8*/ 	.word	0x000284c0
        /*12cc*/ 	.short	0x010a
        /*12ce*/ 	.byte	0x3f
	.zero		1


	//   ....[99]....
        /*12d0*/ 	.word	0x00029ef0
        /*12d4*/ 	.word	0x00000008
        /*12d8*/ 	.word	0x000284a0
        /*12dc*/ 	.short	0x010a
        /*12de*/ 	.byte	0x3f
	.zero		1


	//   ....[100]....
        /*12e0*/ 	.word	0x00029f40
        /*12e4*/ 	.word	0x00000008
        /*12e8*/ 	.word	0x000284c0
        /*12ec*/ 	.short	0x010a
        /*12ee*/ 	.byte	0x3f
	.zero		1


	//   ....[101]....
        /*12f0*/ 	.word	0x0002a0e0
        /*12f4*/ 	.word	0x00000005
        /*12f8*/ 	.word	0x00028480
        /*12fc*/ 	.short	0x010a
        /*12fe*/ 	.byte	0x3f
	.zero		1


	//   ....[102]....
        /*1300*/ 	.word	0x0002a130
        /*1304*/ 	.word	0x00000005
        /*1308*/ 	.word	0x00028440
        /*130c*/ 	.short	0x010a
        /*130e*/ 	.byte	0x3f
	.zero		1


	//   ....[103]....
        /*1310*/ 	.word	0x0002a1b0
        /*1314*/ 	.word	0x00000004
        /*1318*/ 	.word	0x00028420
        /*131c*/ 	.short	0x010a
        /*131e*/ 	.byte	0x3f
	.zero		1


	//   ....[104]....
        /*1320*/ 	.word	0x0002a200
        /*1324*/ 	.word	0x00000005
        /*1328*/ 	.word	0x00028480
        /*132c*/ 	.short	0x010a
        /*132e*/ 	.byte	0x3f
	.zero		1


	//   ....[105]....
        /*1330*/ 	.word	0x0002a250
        /*1334*/ 	.word	0x00000005
        /*1338*/ 	.word	0x00028440
        /*133c*/ 	.short	0x010a
        /*133e*/ 	.byte	0x3f
	.zero		1


	//   ....[106]....
        /*1340*/ 	.word	0x0002a2a0
        /*1344*/ 	.word	0x00000015
        /*1348*/ 	.word	0x00028470
        /*134c*/ 	.short	0x010a
        /*134e*/ 	.byte	0x3f
	.zero		1


	//   ....[107]....
        /*1350*/ 	.word	0x0002a2f0
        /*1354*/ 	.word	0x00000015
        /*1358*/ 	.word	0x00028460
        /*135c*/ 	.short	0x010a
        /*135e*/ 	.byte	0x3f
	.zero		1


	//   ....[108]....
        /*1360*/ 	.word	0x0002a340
        /*1364*/ 	.word	0x00000000
        /*1368*/ 	.word	0x00028470
        /*136c*/ 	.short	0x010a
        /*136e*/ 	.byte	0x3f
	.zero		1


	//   ....[109]....
        /*1370*/ 	.word	0x0002a390
        /*1374*/ 	.word	0x00000000
        /*1378*/ 	.word	0x00028460
        /*137c*/ 	.short	0x010a
        /*137e*/ 	.byte	0x3f
	.zero		1


	//   ....[110]....
        /*1380*/ 	.word	0x0002ad50
        /*1384*/ 	.word	0x00000000
        /*1388*/ 	.word	0x00028420
        /*138c*/ 	.short	0x010a
        /*138e*/ 	.byte	0x3f
	.zero		1


	//   ....[111]....
        /*1390*/ 	.word	0x0002aef0
        /*1394*/ 	.word	0x00000006
        /*1398*/ 	.word	0x00000000
        /*139c*/ 	.short	0x010a
        /*139e*/ 	.byte	0x3f
	.zero		1


	//   ....[112]....
        /*13a0*/ 	.word	0x0002af40
        /*13a4*/ 	.word	0x00000007
        /*13a8*/ 	.word	0x00000000
        /*13ac*/ 	.short	0x010a
        /*13ae*/ 	.byte	0x3f
	.zero		1


	//   ....[113]....
        /*13b0*/ 	.word	0x0002af90
        /*13b4*/ 	.word	0x00000004
        /*13b8*/ 	.word	0x00028460
        /*13bc*/ 	.short	0x010a
        /*13be*/ 	.byte	0x3f
	.zero		1


	//   ....[114]....
        /*13c0*/ 	.word	0x0002afe0
        /*13c4*/ 	.word	0x00000003
        /*13c8*/ 	.word	0x00028460
        /*13cc*/ 	.short	0x010a
        /*13ce*/ 	.byte	0x3f
	.zero		1


	//   ....[115]....
        /*13d0*/ 	.word	0x0002b030
        /*13d4*/ 	.word	0x00000004
        /*13d8*/ 	.word	0x00028480
        /*13dc*/ 	.short	0x010a
        /*13de*/ 	.byte	0x3f
	.zero		1


	//----- nvinfo : EIATTR_NUM_MBARRIERS
	.align		4
.L_499:
        /*13e0*/ 	.byte	0x03, 0x38
        /*13e2*/ 	.short	0x0016


	//----- nvinfo : EIATTR_EXIT_INSTR_OFFSETS
	.align		4
        /*13e4*/ 	.byte	0x04, 0x1c
        /*13e6*/ 	.short	(.L_501 - .L_500)


	//   ....[0]....
.L_500:
        /*13e8*/ 	.word	0x00026390


	//----- nvinfo : EIATTR_MAX_THREADS
	.align		4
.L_501:
        /*13ec*/ 	.byte	0x04, 0x05
        /*13ee*/ 	.short	(.L_503 - .L_502)
.L_502:
        /*13f0*/ 	.word	0x00000180
        /*13f4*/ 	.word	0x00000001
        /*13f8*/ 	.word	0x00000001


	//----- nvinfo : EIATTR_CRS_STACK_SIZE
	.align		4
.L_503:
        /*13fc*/ 	.byte	0x04, 0x1e
        /*13fe*/ 	.short	(.L_505 - .L_504)
.L_504:
        /*1400*/ 	.word	0x00000000


	//----- nvinfo : EIATTR_CBANK_PARAM_SIZE
	.align		4
.L_505:
        /*1404*/ 	.byte	0x03, 0x19
        /*1406*/ 	.short	0x0a70


	//----- nvinfo : EIATTR_PARAM_CBANK
	.align		4
        /*1408*/ 	.byte	0x04, 0x0a
        /*140a*/ 	.short	(.L_507 - .L_506)
	.align		4
.L_506:
        /*140c*/ 	.word	index@(.nv.constant0._ZN7cutlass13device_kernelIN5flash11enable_sm90INS1_16FlashAttnFwdSm90INS1_25CollectiveMainloopFwdSm90ILi2EN4cute5tupleIJNS5_1CILi1EEES8_S8_EEENS6_IJNS7_ILi128EEENS7_ILi64EEENS7_ILi256EEEEEELi256ENS_12float_e4m3_tEfNS_4arch4Sm90ELb0ELb1ELb1ELb1ELb0ELb1ELb0ELb1ELb1ELb0ELb0ELb0EEENS1_21CollectiveEpilogueFwdINS6_IJSA_SC_SB_EEES9_NS_10bfloat16_tESG_Li256ELb1ELb0ELb0ELb1EEENS1_36VarlenDynamicPersistentTileSchedulerILi128ELi64ELi256ELi128ELb0ELb0ELb1ELb1ELb0ELb1EEEEEEEEEvNT_6ParamsE)
        /*1410*/ 	.short	0x0210
        /*1412*/ 	.short	0x0a70


	//----- nvinfo : EIATTR_SW_WAR
	.align		4
.L_507:
        /*1414*/ 	.byte	0x04, 0x36
        /*1416*/ 	.short	(.L_509 - .L_508)
.L_508:
        /*1418*/ 	.word	0x00000008
.L_509:


//--------------------- .nv.info._ZN7cutlass13device_kernelIN5flash11enable_sm90INS1_16FlashAttnFwdSm90INS1_25CollectiveMainloopFwdSm90ILi2EN4cute5tupleIJNS5_1CILi1EEES8_S8_EEENS6_IJNS7_ILi128EEESA_NS7_ILi256EEEEEELi256ENS_12float_e4m3_tEfNS_4arch4Sm90ELb1ELb0ELb1ELb0ELb0ELb0ELb0ELb1ELb1ELb0ELb0ELb0EEENS1_21CollectiveEpilogueFwdINS6_IJSA_SB_SA_EEES9_NS_10bfloat16_tESF_Li256ELb0ELb0ELb0ELb1EEENS1_30DynamicPersistentTileSchedulerILi256ELi128ELb0ELb0ELb1EEEEEEEEEvNT_6ParamsE --------------------------
	.section	.nv.info._ZN7cutlass13device_kernelIN5flash11enable_sm90INS1_16FlashAttnFwdSm90INS1_25CollectiveMainloopFwdSm90ILi2EN4cute5tupleIJNS5_1CILi1EEES8_S8_EEENS6_IJNS7_ILi128EEESA_NS7_ILi256EEEEEELi256ENS_12float_e4m3_tEfNS_4arch4Sm90ELb1ELb0ELb1ELb0ELb0ELb0ELb0ELb1ELb1ELb0ELb0ELb0EEENS1_21CollectiveEpilogueFwdINS6_IJSA_SB_SA_EEES9_NS_10bfloat16_tESF_Li256ELb0ELb0ELb0ELb1EEENS1_30DynamicPersistentTileSchedulerILi256ELi128ELb0ELb0ELb1EEEEEEEEEvNT_6ParamsE,"",@"SHT_CUDA_INFO"
	.sectionflags	@""
	.align	4


	//----- nvinfo : EIATTR_CUDA_API_VERSION
	.align		4
        /*0000*/ 	.byte	0x04, 0x37
        /*0002*/ 	.short	(.L_511 - .L_510)
.L_510:
        /*0004*/ 	.word	0x00000082


	//----- nvinfo : EIATTR_KPARAM_INFO
	.align		4
.L_511:
        /*0008*/ 	.byte	0x04, 0x17
        /*000a*/ 	.short	(.L_513 - .L_512)
.L_512:
        /*000c*/ 	.word	0x00000000
        /*0010*/ 	.short	0x0000
        /*0012*/ 	.short	0x0070
        /*0014*/ 	.byte	0x00, 0xf0, 0x01, 0x2e


	//----- nvinfo : EIATTR_SPARSE_MMA_MASK
	.align		4
.L_513:
        /*0018*/ 	.byte	0x03, 0x50
        /*001a*/ 	.short	0x0000


	//----- nvinfo : EIATTR_MAXREG_COUNT
	.align		4
        /*001c*/ 	.byte	0x03, 0x1b
        /*001e*/ 	.short	0x00a8


	//----- nvinfo : EIATTR_NUM_BARRIERS
	.align		4
        /*0020*/ 	.byte	0x02, 0x4c
        /*0022*/ 	.byte	0x10
	.zero		1


	//----- nvinfo : EIATTR_EXTERNS
	.align		4
        /*0024*/ 	.byte	0x04, 0x0f
        /*0026*/ 	.short	(.L_515 - .L_514)


	//   ....[0]....
	.align		4
.L_514:
        /*0028*/ 	.word	index@(__assertfail)


	//----- nvinfo : EIATTR_ANNOTATIONS
	.align		4
.L_515:
        /*002c*/ 	.byte	0x04, 0x55
        /*002e*/ 	.short	(.L_517 - .L_516)


	//   ....[0]....
.L_516:
        /* <DEDUP_REMOVED lines=38> */


	//----- nvinfo : EIATTR_MERCURY_ISA_VERSION
	.align		4
.L_517:
        /*0280*/ 	.byte	0x03, 0x5f
        /*0282*/ 	.short	0x0101


	//----- nvinfo : EIATTR_INT_WARP_WIDE_INSTR_OFFSETS
	.align		4
        /*0284*/ 	.byte	0x04, 0x31
        /*0286*/ 	.short	(.L_519 - .L_518)


	//   ....[0]....
.L_518:
        /*0288*/ 	.word	0x00000190


	//   ....[1]....
        /*028c*/ 	.word	0x000001c0


	//   ....[2]....
        /*0290*/ 	.word	0x000001d0


	//   ....[3]....
        /*0294*/ 	.word	0x0000ee00


	//   ....[4]....
        /*0298*/ 	.word	0x0000ee90


	//   ....[5]....
        /*029c*/ 	.word	0x0000f5a0


	//   ....[6]....
        /*02a0*/ 	.word	0x000113a0


	//   ....[7]....
        /*02a4*/ 	.word	0x00011430


	//----- nvinfo : EIATTR_COOP_GROUP_MASK_REGIDS
	.align		4
.L_519:
        /*02a8*/ 	.byte	0x04, 0x29
        /*02aa*/ 	.short	(.L_521 - .L_520)


	//   ....[0]....
.L_520:
        /*02ac*/ 	.word	0xffffffff


	//   ....[1]....
        /*02b0*/ 	.word	0xffffffff


	//   ....[2]....
        /*02b4*/ 	.word	0xffffffff


	//   ....[3]....
        /*02b8*/ 	.word	0xffffffff


	//   ....[4]....
        /*02bc*/ 	.word	0xffffffff


	//   ....[5]....
        /*02c0*/ 	.word	0xffffffff


	//   ....[6]....
        /*02c4*/ 	.word	0xffffffff


	//   ....[7]....
        /*02c8*/ 	.word	0xffffffff


	//   ....[8]....
        /*02cc*/ 	.word	0xffffffff


	//   ....[9]....
        /*02d0*/ 	.word	0xffffffff


	//   ....[10]....
        /*02d4*/ 	.word	0xffffffff


	//   ....[11]....
        /*02d8*/ 	.word	0xffffffff


	//   ....[12]....
        /*02dc*/ 	.word	0xffffffff


	//   ....[13]....
        /*02e0*/ 	.word	0xffffffff


	//   ....[14]....
        /*02e4*/ 	.word	0xffffffff


	//   ....[15]....
        /*02e8*/ 	.word	0xffffffff


	//   ....[16]....
        /*02ec*/ 	.word	0xffffffff


	//   ....[17]....
        /*02f0*/ 	.word	0xffffffff


	//   ....[18]....
        /*02f4*/ 	.word	0xffffffff


	//   ....[19]....
        /*02f8*/ 	.word	0xffffffff


	//   ....[20]....
        /*02fc*/ 	.word	0xffffffff


	//   ....[21]....
        /*0300*/ 	.word	0xffffffff


	//   ....[22]....
        /*0304*/ 	.word	0xffffffff


	//   ....[23]....
        /*0308*/ 	.word	0xffffffff


	//   ....[24]....
        /*030c*/ 	.word	0xffffffff


	//   ....[25]....
        /*0310*/ 	.word	0xffffffff


	//   ....[26]....
        /*0314*/ 	.word	0xffffffff


	//   ....[27]....
        /*0318*/ 	.word	0xffffffff


	//   ....[28]....
        /*031c*/ 	.word	0xffffffff


	//   ....[29]....
        /*0320*/ 	.word	0xffffffff


	//   ....[30]....
        /*0324*/ 	.word	0xffffffff


	//   ....[31]....
        /*0328*/ 	.word	0xffffffff


	//   ....[32]....
        /*032c*/ 	.word	0xffffffff


	//   ....[33]....
        /*0330*/ 	.word	0xffffffff


	//   ....[34]....
        /*0334*/ 	.word	0xffffffff


	//   ....[35]....
        /*0338*/ 	.word	0xffffffff


	//   ....[36]....
        /*033c*/ 	.word	0xffffffff


	//   ....[37]....
        /*0340*/ 	.word	0xffffffff


	//   ....[38]....
        /*0344*/ 	.word	0xffffffff


	//   ....[39]....
        /*0348*/ 	.word	0xffffffff


	//   ....[40]....
        /*034c*/ 	.word	0xffffffff


	//   ....[41]....
        /*0350*/ 	.word	0xffffffff


	//   ....[42]....
        /*0354*/ 	.word	0xffffffff


	//   ....[43]....
        /*0358*/ 	.word	0xffffffff


	//   ....[44]....
        /*035c*/ 	.word	0xffffffff


	//   ....[45]....
        /*0360*/ 	.word	0xffffffff


	//   ....[46]....
        /*0364*/ 	.word	0xffffffff


	//   ....[47]....
        /*0368*/ 	.word	0xffffffff


	//   ....[48]....
        /*036c*/ 	.word	0xffffffff


	//   ....[49]....
        /*0370*/ 	.word	0xffffffff


	//   ....[50]....
        /*0374*/ 	.word	0xffffffff


	//   ....[51]....
        /*0378*/ 	.word	0xffffffff


	//   ....[52]....
        /*037c*/ 	.word	0xffffffff


	//   ....[53]....
        /*0380*/ 	.word	0xffffffff


	//   ....[54]....
        /*0384*/ 	.word	0xffffffff


	//   ....[55]....
        /*0388*/ 	.word	0xffffffff


	//   ....[56]....
        /*038c*/ 	.word	0xffffffff


	//   ....[57]....
        /*0390*/ 	.word	0xffffffff


	//   ....[58]....
        /*0394*/ 	.word	0xffffffff


	//   ....[59]....
        /*0398*/ 	.word	0xffffffff


	//   ....[60]....
        /*039c*/ 	.word	0xffffffff


	//   ....[61]....
        /*03a0*/ 	.word	0xffffffff


	//   ....[62]....
        /*03a4*/ 	.word	0xffffffff


	//   ....[63]....
        /*03a8*/ 	.word	0xffffffff


	//   ....[64]....
        /*03ac*/ 	.word	0xffffffff


	//   ....[65]....
        /*03b0*/ 	.word	0xffffffff


	//   ....[66]....
        /*03b4*/ 	.word	0xffffffff


	//   ....[67]....
        /*03b8*/ 	.word	0xffffffff


	//   ....[68]....
        /*03bc*/ 	.word	0xffffffff


	//   ....[69]....
        /*03c0*/ 	.word	0xffffffff


	//   ....[70]....
        /*03c4*/ 	.word	0xffffffff


	//   ....[71]....
        /*03c8*/ 	.word	0xffffffff


	//   ....[72]....
        /*03cc*/ 	.word	0xffffffff


	//   ....[73]....
        /*03d0*/ 	.word	0xffffffff


	//   ....[74]....
        /*03d4*/ 	.word	0xffffffff


	//   ....[75]....
        /*03d8*/ 	.word	0xffffffff


	//   ....[76]....
        /*03dc*/ 	.word	0xffffffff


	//   ....[77]....
        /*03e0*/ 	.word	0xffffffff


	//   ....[78]....
        /*03e4*/ 	.word	0xffffffff


	//   ....[79]....
        /*03e8*/ 	.word	0xffffffff


	//   ....[80]....
        /*03ec*/ 	.word	0xffffffff


	//   ....[81]....
        /*03f0*/ 	.word	0xffffffff


	//   ....[82]....
        /*03f4*/ 	.word	0xffffffff


	//   ....[83]....
        /*03f8*/ 	.word	0xffffffff


	//   ....[84]....
        /*03fc*/ 	.word	0xffffffff


	//   ....[85]....
        /*0400*/ 	.word	0xffffffff


	//   ....[86]....
        /*0404*/ 	.word	0xffffffff


	//   ....[87]....
        /*0408*/ 	.word	0xffffffff


	//   ....[88]....
        /*040c*/ 	.word	0xffffffff


	//   ....[89]....
        /*0410*/ 	.word	0xffffffff


	//   ....[90]....
        /*0414*/ 	.word	0xffffffff


	//   ....[91]....
        /*0418*/ 	.word	0xffffffff


	//   ....[92]....
        /*041c*/ 	.word	0xffffffff


	//   ....[93]....
        /*0420*/ 	.word	0x0500000f


	//   ....[94]....
        /*0424*/ 	.word	0x0500000f


	//----- nvinfo : EIATTR_COOP_GROUP_INSTR_OFFSETS
	.align		4
.L_521:
        /*0428*/ 	.byte	0x04, 0x28
        /*042a*/ 	.short	(.L_523 - .L_522)


	//   ....[0]....
.L_522:
        /*042c*/ 	.word	0x00000070


	//   ....[1]....
        /*0430*/ 	.word	0x000001a0


	//   ....[2]....
        /*0434*/ 	.word	0x000001f0


	//   ....[3]....
        /*0438*/ 	.word	0x000003e0


	//   ....[4]....
        /*043c*/ 	.word	0x00000540


	//   ....[5]....
        /*0440*/ 	.word	0x00000660


	//   ....[6]....
        /*0444*/ 	.word	0x000007c0


	//   ....[7]....
        /*0448*/ 	.word	0x00001670


	//   ....[8]....
        /*044c*/ 	.word	0x00003220


	//   ....[9]....
        /*0450*/ 	.word	0x00003280


	//   ....[10]....
        /*0454*/ 	.word	0x00003c90


	//   ....[11]....
        /*0458*/ 	.word	0x00003d10


	//   ....[12]....
        /*045c*/ 	.word	0x00006630


	//   ....[13]....
        /*0460*/ 	.word	0x00006780


	//   ....[14]....
        /*0464*/ 	.word	0x00006fd0


	//   ....[15]....
        /*0468*/ 	.word	0x00007040


	//   ....[16]....
        /*046c*/ 	.word	0x00009810


	//   ....[17]....
        /*0470*/ 	.word	0x00009830


	//   ....[18]....
        /*0474*/ 	.word	0x00009870


	//   ....[19]....
        /*0478*/ 	.word	0x00009880


	//   ....[20]....
        /*047c*/ 	.word	0x0000b4a0


	//   ....[21]....
        /*0480*/ 	.word	0x0000b4b0


	//   ....[22]....
        /*0484*/ 	.word	0x0000b4e0


	//   ....[23]....
        /*0488*/ 	.word	0x0000b4f0


	//   ....[24]....
        /*048c*/ 	.word	0x0000cb60


	//   ....[25]....
        /*0490*/ 	.word	0x0000cb90


	//   ....[26]....
        /*0494*/ 	.word	0x0000cbc0


	//   ....[27]....
        /*0498*/ 	.word	0x0000cbf0


	//   ....[28]....
        /*049c*/ 	.word	0x0000cc20


	//   ....[29]....
        /*04a0*/ 	.word	0x0000cc70


	//   ....[30]....
        /*04a4*/ 	.word	0x0000cca0


	//   ....[31]....
        /*04a8*/ 	.word	0x0000ccd0


	//   ....[32]....
        /*04ac*/ 	.word	0x0000cd00


	//   ....[33]....
        /*04b0*/ 	.word	0x0000cd30


	//   ....[34]....
        /*04b4*/ 	.word	0x0000cd60


	//   ....[35]....
        /*04b8*/ 	.word	0x0000cd90


	//   ....[36]....
        /*04bc*/ 	.word	0x0000cdc0


	//   ....[37]....
        /*04c0*/ 	.word	0x0000cdf0


	//   ....[38]....
        /*04c4*/ 	.word	0x0000ce20


	//   ....[39]....
        /*04c8*/ 	.word	0x0000ce60


	//   ....[40]....
        /*04cc*/ 	.word	0x0000ce90


	//   ....[41]....
        /*04d0*/ 	.word	0x0000cee0


	//   ....[42]....
        /*04d4*/ 	.word	0x0000cf10


	//   ....[43]....
        /*04d8*/ 	.word	0x0000cf40


	//   ....[44]....
        /*04dc*/ 	.word	0x0000cf70


	//   ....[45]....
        /*04e0*/ 	.word	0x0000cfa0


	//   ....[46]....
        /*04e4*/ 	.word	0x0000cfd0


	//   ....[47]....
        /*04e8*/ 	.word	0x0000d000


	//   ....[48]....
        /*04ec*/ 	.word	0x0000d040


	//   ....[49]....
        /*04f0*/ 	.word	0x0000d070


	//   ....[50]....
        /*04f4*/ 	.word	0x0000d0a0


	//   ....[51]....
        /*04f8*/ 	.word	0x0000d0d0


	//   ....[52]....
        /*04fc*/ 	.word	0x0000d110


	//   ....[53]....
        /*0500*/ 	.word	0x0000d150


	//   ....[54]....
        /*0504*/ 	.word	0x0000d180


	//   ....[55]....
        /*0508*/ 	.word	0x0000d1b0


	//   ....[56]....
        /*050c*/ 	.word	0x0000d1f0


	//   ....[57]....
        /*0510*/ 	.word	0x0000d220


	//   ....[58]....
        /*0514*/ 	.word	0x0000d230


	//   ....[59]....
        /*0518*/ 	.word	0x0000d240


	//   ....[60]....
        /*051c*/ 	.word	0x0000d250


	//   ....[61]....
        /*0520*/ 	.word	0x0000d260


	//   ....[62]....
        /*0524*/ 	.word	0x0000d270


	//   ....[63]....
        /*0528*/ 	.word	0x0000d280


	//   ....[64]....
        /*052c*/ 	.word	0x0000d2c0


	//   ....[65]....
        /*0530*/ 	.word	0x0000d2d0


	//   ....[66]....
        /*0534*/ 	.word	0x0000d2e0


	//   ....[67]....
        /*0538*/ 	.word	0x0000d300


	//   ....[68]....
        /*053c*/ 	.word	0x0000d320


	//   ....[69]....
        /*0540*/ 	.word	0x0000d330


	//   ....[70]....
        /*0544*/ 	.word	0x0000d340


	//   ....[71]....
        /*0548*/ 	.word	0x0000d360


	//   ....[72]....
        /*054c*/ 	.word	0x0000d380


	//   ....[73]....
        /*0550*/ 	.word	0x0000d390


	//   ....[74]....
        /*0554*/ 	.word	0x0000d3c0


	//   ....[75]....
        /*0558*/ 	.word	0x0000d3d0


	//   ....[76]....
        /*055c*/ 	.word	0x0000d3f0


	//   ....[77]....
        /*0560*/ 	.word	0x0000d430


	//   ....[78]....
        /*0564*/ 	.word	0x0000d460


	//   ....[79]....
        /*0568*/ 	.word	0x0000d490


	//   ....[80]....
        /*056c*/ 	.word	0x0000d4c0


	//   ....[81]....
        /*0570*/ 	.word	0x0000d4f0


	//   ....[82]....
        /*0574*/ 	.word	0x0000d500


	//   ....[83]....
        /*0578*/ 	.word	0x0000d520


	//   ....[84]....
        /*057c*/ 	.word	0x0000d540


	//   ....[85]....
        /*0580*/ 	.word	0x0000d550


	//   ....[86]....
        /*0584*/ 	.word	0x0000d570


	//   ....[87]....
        /*0588*/ 	.word	0x0000d5a0


	//   ....[88]....
        /*058c*/ 	.word	0x0000d980


	//   ....[89]....
        /*0590*/ 	.word	0x0000e660


	//   ....[90]....
        /*0594*/ 	.word	0x0000f660


	//   ....[91]....
        /*0598*/ 	.word	0x00012180


	//   ....[92]....
        /*059c*/ 	.word	0x00012320


	//   ....[93]....
        /*05a0*/ 	.word	0x00012920


	//   ....[94]....
        /*05a4*/ 	.word	0x00012da0


	//----- nvinfo : EIATTR_REG_RECONFIG
	.align		4
.L_523:
        /*05a8*/ 	.byte	0x01, 0x54
	.zero		2


	//----- nvinfo : EIATTR_SYSCALL_OFFSETS
	.align		4
        /*05ac*/ 	.byte	0x04, 0x46
        /*05ae*/ 	.short	(.L_525 - .L_524)


	//   ....[0]....
.L_524:
        /*05b0*/ 	.word	0x00001820


	//   ....[1]....
        /*05b4*/ 	.word	0x0000f030


	//   ....[2]....
        /*05b8*/ 	.word	0x0000f170


	//   ....[3]....
        /*05bc*/ 	.word	0x0000f2b0


	//   ....[4]....
        /*05c0*/ 	.word	0x0000f3d0


	//----- nvinfo : EIATTR_MBARRIER_INSTR_OFFSETS
	.align		4
.L_525:
        /*05c4*/ 	.byte	0x04, 0x39
        /*05c6*/ 	.short	(.L_527 - .L_526)


	//   ....[0]....
.L_526:
        /*05c8*/ 	.word	0x00000290
        /*05cc*/ 	.word	0x000000ff
        /*05d0*/ 	.word	0x00038800
        /*05d4*/ 	.short	0x0100
        /*05d6*/ 	.byte	0x06
	.zero		1


	//   ....[1]....
        /*05d8*/ 	.word	0x000002a0
        /*05dc*/ 	.word	0x000000ff
        /*05e0*/ 	.word	0x00038820
        /*05e4*/ 	.short	0x0100
        /*05e6*/ 	.byte	0x06
	.zero		1


	//   ....[2]....
        /*05e8*/ 	.word	0x00000390
        /*05ec*/ 	.word	0x000000ff
        /*05f0*/ 	.word	0x00038830
        /*05f4*/ 	.short	0x0100
        /*05f6*/ 	.byte	0x08
	.zero		1


	//   ....[3]....
        /*05f8*/ 	.word	0x000003a0
        /*05fc*/ 	.word	0x000000ff
        /*0600*/ 	.word	0x00038840
        /*0604*/ 	.short	0x0100
        /*0606*/ 	.byte	0x08
	.zero		1


	//   ....[4]....
        /*0608*/ 	.word	0x000003b0
        /*060c*/ 	.word	0x000000ff
        /*0610*/ 	.word	0x00038838
        /*0614*/ 	.short	0x0100
        /*0616*/ 	.byte	0x08
	.zero		1


	//   ....[5]....
        /*0618*/ 	.word	0x000003c0
        /*061c*/ 	.word	0x000000ff
        /*0620*/ 	.word	0x00038848
        /*0624*/ 	.short	0x0100
        /*0626*/ 	.byte	0x08
	.zero		1


	//   ....[6]....
        /*0628*/ 	.word	0x000004f0
        /*062c*/ 	.word	0x000000ff
        /*0630*/ 	.word	0x00038850
        /*0634*/ 	.short	0x0100
        /*0636*/ 	.byte	0x08
	.zero		1


	//   ....[7]....
        /*0638*/ 	.word	0x00000500
        /*063c*/ 	.word	0x000000ff
        /*0640*/ 	.word	0x00038860
        /*0644*/ 	.short	0x0100
        /*0646*/ 	.byte	0x08
	.zero		1


	//   ....[8]....
        /*0648*/ 	.word	0x00000510
        /*064c*/ 	.word	0x000000ff
        /*0650*/ 	.word	0x00038858
        /*0654*/ 	.short	0x0100
        /*0656*/ 	.byte	0x08
	.zero		1


	//   ....[9]....
        /*0658*/ 	.word	0x00000520
        /*065c*/ 	.word	0x000000ff
        /*0660*/ 	.word	0x00038868
        /*0664*/ 	.short	0x0100
        /*0666*/ 	.byte	0x08
	.zero		1


	//   ....[10]....
        /*0668*/ 	.word	0x00000610
        /*066c*/ 	.word	0x000000ff
        /*0670*/ 	.word	0x00038870
        /*0674*/ 	.short	0x0100
        /*0676*/ 	.byte	0x06
	.zero		1


	//   ....[11]....
        /*0678*/ 	.word	0x00000620
        /*067c*/ 	.word	0x000000ff
        /*0680*/ 	.word	0x00038880
        /*0684*/ 	.short	0x0100
        /*0686*/ 	.byte	0x06
	.zero		1


	//   ....[12]....
        /*0688*/ 	.word	0x00000630
        /*068c*/ 	.word	0x000000ff
        /*0690*/ 	.word	0x00038878
        /*0694*/ 	.short	0x0100
        /*0696*/ 	.byte	0x06
	.zero		1


	//   ....[13]....
        /*0698*/ 	.word	0x00000640
        /*069c*/ 	.word	0x000000ff
        /*06a0*/ 	.word	0x00038888
        /*06a4*/ 	.short	0x0100
        /*06a6*/ 	.byte	0x06
	.zero		1


	//   ....[14]....
        /*06a8*/ 	.word	0x00000770
        /*06ac*/ 	.word	0x000000ff
        /*06b0*/ 	.word	0x00038890
        /*06b4*/ 	.short	0x0100
        /*06b6*/ 	.byte	0x08
	.zero		1


	//   ....[15]....
        /*06b8*/ 	.word	0x00000780
        /*06bc*/ 	.word	0x000000ff
        /*06c0*/ 	.word	0x000388a0
        /*06c4*/ 	.short	0x0100
        /*06c6*/ 	.byte	0x08
	.zero		1


	//   ....[16]....
        /*06c8*/ 	.word	0x00000790
        /*06cc*/ 	.word	0x000000ff
        /*06d0*/ 	.word	0x00038898
        /*06d4*/ 	.short	0x0100
        /*06d6*/ 	.byte	0x08
	.zero		1


	//   ....[17]....
        /*06d8*/ 	.word	0x000007a0
        /*06dc*/ 	.word	0x000000ff
        /*06e0*/ 	.word	0x000388a8
        /*06e4*/ 	.short	0x0100
        /*06e6*/ 	.byte	0x08
	.zero		1


	//   ....[18]....
        /*06e8*/ 	.word	0x000008d0
        /*06ec*/ 	.word	0x000000ff
        /*06f0*/ 	.word	0x000388b0
        /*06f4*/ 	.short	0x0100
        /*06f6*/ 	.byte	0x08
	.zero		1


	//   ....[19]....
        /*06f8*/ 	.word	0x000008e0
        /*06fc*/ 	.word	0x000000ff
        /*0700*/ 	.word	0x000388c0
        /*0704*/ 	.short	0x0100
        /*0706*/ 	.byte	0x08
	.zero		1


	//   ....[20]....
        /*0708*/ 	.word	0x000008f0
        /*070c*/ 	.word	0x000000ff
        /*0710*/ 	.word	0x000388b8
        /*0714*/ 	.short	0x0100
        /*0716*/ 	.byte	0x08
	.zero		1


	//   ....[21]....
        /*0718*/ 	.word	0x00000900
        /*071c*/ 	.word	0x000000ff
        /*0720*/ 	.word	0x000388c8
        /*0724*/ 	.short	0x0100
        /*0726*/ 	.byte	0x08
	.zero		1


	//   ....[22]....
        /*0728*/ 	.word	0x00001b70
        /*072c*/ 	.word	0x000000ff
        /*0730*/ 	.word	0x00038800
        /*0734*/ 	.short	0x010a
        /*0736*/ 	.byte	0x26
	.zero		1


	//   ....[23]....
        /*0738*/ 	.word	0x00001c10
        /*073c*/ 	.word	0x00000002
        /*0740*/ 	.word	0x00038830
        /*0744*/ 	.short	0x010a
        /*0746*/ 	.byte	0x3f
	.zero		1


	//   ....[24]....
        /*0748*/ 	.word	0x00001c80
        /*074c*/ 	.word	0x00000002
        /*0750*/ 	.word	0x00038830
        /*0754*/ 	.short	0x010a
        /*0756*/ 	.byte	0x3f
	.zero		1


	//   ....[25]....
        /*0758*/ 	.word	0x00002b60
        /*075c*/ 	.word	0x00000002
        /*0760*/ 	.word	0x00000000
        /*0764*/ 	.short	0x0101
        /*0766*/ 	.byte	0x3f
	.zero		1


	//   ....[26]....
        /*0768*/ 	.word	0x00005240
        /*076c*/ 	.word	0x000000ff
        /*0770*/ 	.word	0x00038830
        /*0774*/ 	.short	0x010a
        /*0776*/ 	.byte	0x06
	.zero		1


	//   ....[27]....
        /*0778*/ 	.word	0x00005280
        /*077c*/ 	.word	0x000000ff
        /*0780*/ 	.word	0x00038830
        /*0784*/ 	.short	0x010a
        /*0786*/ 	.byte	0x06
	.zero		1


	//   ....[28]....
        /*0788*/ 	.word	0x00005600
        /*078c*/ 	.word	0x000000ff
        /*0790*/ 	.word	0x00038850
        /*0794*/ 	.short	0x010a
        /*0796*/ 	.byte	0x0a
	.zero		1


	//   ....[29]....
        /*0798*/ 	.word	0x00005640
        /*079c*/ 	.word	0x000000ff
        /*07a0*/ 	.word	0x00038850
        /*07a4*/ 	.short	0x010a
        /*07a6*/ 	.byte	0x0a
	.zero		1


	//   ....[30]....
        /*07a8*/ 	.word	0x000079e0
        /*07ac*/ 	.word	0x00000002
        /*07b0*/ 	.word	0x00000000
        /*07b4*/ 	.short	0x0101
        /*07b6*/ 	.byte	0x3f
	.zero		1


	//   ....[31]....
        /*07b8*/ 	.word	0x00007c30
        /*07bc*/ 	.word	0x000000ff
        /*07c0*/ 	.word	0x00000000
        /*07c4*/ 	.short	0x0101
        /*07c6*/ 	.byte	0x0a
	.zero		1


	//   ....[32]....
        /*07c8*/ 	.word	0x000086f0
        /*07cc*/ 	.word	0x000000ff
        /*07d0*/ 	.word	0x00038830
        /*07d4*/ 	.short	0x010a
        /*07d6*/ 	.byte	0x0a
	.zero		1


	//   ....[33]....
        /*07d8*/ 	.word	0x00008730
        /*07dc*/ 	.word	0x000000ff
        /*07e0*/ 	.word	0x00038830
        /*07e4*/ 	.short	0x010a
        /*07e6*/ 	.byte	0x0a
	.zero		1


	//   ....[34]....
        /*07e8*/ 	.word	0x00008a80
        /*07ec*/ 	.word	0x000000ff
        /*07f0*/ 	.word	0x00038850
        /*07f4*/ 	.short	0x010a
        /*07f6*/ 	.byte	0x0a
	.zero		1


	//   ....[35]....
        /*07f8*/ 	.word	0x00008ac0
        /*07fc*/ 	.word	0x000000ff
        /*0800*/ 	.word	0x00038850
        /*0804*/ 	.short	0x010a
        /*0806*/ 	.byte	0x0a
	.zero		1


	//   ....[36]....
        /*0808*/ 	.word	0x0000a550
        /*080c*/ 	.word	0x00000002
        /*0810*/ 	.word	0x00000000
        /*0814*/ 	.short	0x0101
        /*0816*/ 	.byte	0x3f
	.zero		1


	//   ....[37]....
        /*0818*/ 	.word	0x0000a770
        /*081c*/ 	.word	0x000000ff
        /*0820*/ 	.word	0x00000000
        /*0824*/ 	.short	0x0101
        /*0826*/ 	.byte	0x06
	.zero		1


	//   ....[38]....
        /*0828*/ 	.word	0x0000b170
        /*082c*/ 	.word	0x000000ff
        /*0830*/ 	.word	0x00038850
        /*0834*/ 	.short	0x010a
        /*0836*/ 	.byte	0x0f
	.zero		1


	//   ....[39]....
        /*0838*/ 	.word	0x0000b1b0
        /*083c*/ 	.word	0x000000ff
        /*0840*/ 	.word	0x00038850
        /*0844*/ 	.short	0x010a
        /*0846*/ 	.byte	0x0f
	.zero		1


	//   ....[40]....
        /*0848*/ 	.word	0x0000bd20
        /*084c*/ 	.word	0x000000ff
        /*0850*/ 	.word	0x00000000
        /*0854*/ 	.short	0x0101
        /*0856*/ 	.byte	0x04
	.zero		1


	//   ....[41]....
        /*0858*/ 	.word	0x0000dbc0
        /*085c*/ 	.word	0x000000ff
        /*0860*/ 	.word	0x00000000
        /*0864*/ 	.short	0x0101
        /*0866*/ 	.byte	0x05
	.zero		1


	//   ....[42]....
        /*0868*/ 	.word	0x0000f880
        /*086c*/ 	.word	0x00000004
        /*0870*/ 	.word	0x00038880
        /*0874*/ 	.short	0x010a
        /*0876*/ 	.byte	0x3f
	.zero		1


	//   ....[43]....
        /*0878*/ 	.word	0x0000fa80
        /*087c*/ 	.word	0x00000004
        /*0880*/ 	.word	0x00038840
        /*0884*/ 	.short	0x010a
        /*0886*/ 	.byte	0x3f
	.zero		1


	//   ....[44]....
        /*0888*/ 	.word	0x0000fe60
        /*088c*/ 	.word	0x000000ff
        /*0890*/ 	.word	0x00038820
        /*0894*/ 	.short	0x010a
        /*0896*/ 	.byte	0x28
	.zero		1


	//   ....[45]....
        /*0898*/ 	.word	0x00010140
        /*089c*/ 	.word	0x00000004
        /*08a0*/ 	.word	0x00038880
        /*08a4*/ 	.short	0x010a
        /*08a6*/ 	.byte	0x3f
	.zero		1


	//   ....[46]....
        /*08a8*/ 	.word	0x000104b0
        /*08ac*/ 	.word	0x00000004
        /*08b0*/ 	.word	0x00038840
        /*08b4*/ 	.short	0x010a
        /*08b6*/ 	.byte	0x3f
	.zero		1


	//   ....[47]....
        /*08b8*/ 	.word	0x000108a0
        /*08bc*/ 	.word	0x00000003
        /*08c0*/ 	.word	0x00038870
        /*08c4*/ 	.short	0x010a
        /*08c6*/ 	.byte	0x3f
	.zero		1


	//   ....[48]....
        /*08c8*/ 	.word	0x00010910
        /*08cc*/ 	.word	0x00000002
        /*08d0*/ 	.word	0x00038860
        /*08d4*/ 	.short	0x010a
        /*08d6*/ 	.byte	0x3f
	.zero		1


	//   ....[49]....
        /*08d8*/ 	.word	0x00011310
        /*08dc*/ 	.word	0x00000002
        /*08e0*/ 	.word	0x00038850
        /*08e4*/ 	.short	0x0101
        /*08e6*/ 	.byte	0x3f
	.zero		1


	//   ....[50]....
        /*08e8*/ 	.word	0x00011350
        /*08ec*/ 	.word	0x00000002
        /*08f0*/ 	.word	0x00000000
        /*08f4*/ 	.short	0x0101
        /*08f6*/ 	.byte	0x3f
	.zero		1


	//   ....[51]....
        /*08f8*/ 	.word	0x00011510
        /*08fc*/ 	.word	0x00000003
        /*0900*/ 	.word	0x00038870
        /*0904*/ 	.short	0x010a
        /*0906*/ 	.byte	0x3f
	.zero		1


	//   ....[52]....
        /*0908*/ 	.word	0x000115a0
        /*090c*/ 	.word	0x00000003
        /*0910*/ 	.word	0x00038860
        /*0914*/ 	.short	0x010a
        /*0916*/ 	.byte	0x3f
	.zero		1


	//   ....[53]....
        /*0918*/ 	.word	0x00011f70
        /*091c*/ 	.word	0x00000003
        /*0920*/ 	.word	0x00038850
        /*0924*/ 	.short	0x0101
        /*0926*/ 	.byte	0x3f
	.zero		1


	//   ....[54]....
        /*0928*/ 	.word	0x00011fc0
        /*092c*/ 	.word	0x00000000
        /*0930*/ 	.word	0x00000000
        /*0934*/ 	.short	0x0101
        /*0936*/ 	.byte	0x3f
	.zero		1


	//   ....[55]....
        /*0938*/ 	.word	0x000122a0
        /*093c*/ 	.word	0x00000000
        /*0940*/ 	.word	0x00038820
        /*0944*/ 	.short	0x010a
        /*0946*/ 	.byte	0x3f
	.zero		1


	//   ....[56]....
        /*0948*/ 	.word	0x00012460
        /*094c*/ 	.word	0x00000006
        /*0950*/ 	.word	0x00000000
        /*0954*/ 	.short	0x010a
        /*0956*/ 	.byte	0x3f
	.zero		1


	//   ....[57]....
        /*0958*/ 	.word	0x000124d0
        /*095c*/ 	.word	0x00000007
        /*0960*/ 	.word	0x00000000
        /*0964*/ 	.short	0x010a
        /*0966*/ 	.byte	0x3f
	.zero		1


	//   ....[58]....
        /*0968*/ 	.word	0x00012530
        /*096c*/ 	.word	0x00000004
        /*0970*/ 	.word	0x00038860
        /*0974*/ 	.short	0x010a
        /*0976*/ 	.byte	0x3f
	.zero		1


	//   ....[59]....
        /*0978*/ 	.word	0x00012580
        /*097c*/ 	.word	0x00000003
        /*0980*/ 	.word	0x00038860
        /*0984*/ 	.short	0x010a
        /*0986*/ 	.byte	0x3f
	.zero		1


	//   ....[60]....
        /*0988*/ 	.word	0x000125c0
        /*098c*/ 	.word	0x00000004
        /*0990*/ 	.word	0x00038880
        /*0994*/ 	.short	0x010a
        /*0996*/ 	.byte	0x3f
	.zero		1


	//   ....[61]....
        /*0998*/ 	.word	0x000125e0
        /*099c*/ 	.word	0x00000003
        /*09a0*/ 	.word	0x00038880
        /*09a4*/ 	.short	0x010a
        /*09a6*/ 	.byte	0x3f
	.zero		1


	//   ....[62]....
        /*09a8*/ 	.word	0x00012650
        /*09ac*/ 	.word	0x00000003
        /*09b0*/ 	.word	0x00038800
        /*09b4*/ 	.short	0x010a
        /*09b6*/ 	.byte	0x3f
	.zero		1


	//   ....[63]....
        /*09b8*/ 	.word	0x000126a0
        /*09bc*/ 	.word	0x00000002
        /*09c0*/ 	.word	0x00038830
        /*09c4*/ 	.short	0x010a
        /*09c6*/ 	.byte	0x3f
	.zero		1


	//   ....[64]....
        /*09c8*/ 	.word	0x00012700
        /*09cc*/ 	.word	0x00000007
        /*09d0*/ 	.word	0x00038830
        /*09d4*/ 	.short	0x010a
        /*09d6*/ 	.byte	0x3f
	.zero		1


	//   ....[65]....
        /*09d8*/ 	.word	0x00012760
        /*09dc*/ 	.word	0x00000007
        /*09e0*/ 	.word	0x00038850
        /*09e4*/ 	.short	0x010a
        /*09e6*/ 	.byte	0x3f
	.zero		1


	//   ....[66]....
        /*09e8*/ 	.word	0x000127c0
        /*09ec*/ 	.word	0x00000007
        /*09f0*/ 	.word	0x00038830
        /*09f4*/ 	.short	0x010a
        /*09f6*/ 	.byte	0x3f
	.zero		1


	//   ....[67]....
        /*09f8*/ 	.word	0x00012820
        /*09fc*/ 	.word	0x00000007
        /*0a00*/ 	.word	0x00038850
        /*0a04*/ 	.short	0x010a
        /*0a06*/ 	.byte	0x3f
	.zero		1


	//   ....[68]....
        /*0a08*/ 	.word	0x00012880
        /*0a0c*/ 	.word	0x00000005
        /*0a10*/ 	.word	0x00038850
        /*0a14*/ 	.short	0x010a
        /*0a16*/ 	.byte	0x3f
	.zero		1


	//   ....[69]....
        /*0a18*/ 	.word	0x000129d0
        /*0a1c*/ 	.word	0x00000004
        /*0a20*/ 	.word	0x00038880
        /*0a24*/ 	.short	0x010a
        /*0a26*/ 	.byte	0x3f
	.zero		1


	//   ....[70]....
        /*0a28*/ 	.word	0x00012a20
        /*0a2c*/ 	.word	0x00000004
        /*0a30*/ 	.word	0x00038840
        /*0a34*/ 	.short	0x010a
        /*0a36*/ 	.byte	0x3f
	.zero		1


	//   ....[71]....
        /*0a38*/ 	.word	0x00012a70
        /*0a3c*/ 	.word	0x00000011
        /*0a40*/ 	.word	0x00038820
        /*0a44*/ 	.short	0x010a
        /*0a46*/ 	.byte	0x3f
	.zero		1


	//   ....[72]....
        /*0a48*/ 	.word	0x00012ac0
        /*0a4c*/ 	.word	0x00000004
        /*0a50*/ 	.word	0x00038880
        /*0a54*/ 	.short	0x010a
        /*0a56*/ 	.byte	0x3f
	.zero		1


	//   ....[73]....
        /*0a58*/ 	.word	0x00012b10
        /*0a5c*/ 	.word	0x00000004
        /*0a60*/ 	.word	0x00038840
        /*0a64*/ 	.short	0x010a
        /*0a66*/ 	.byte	0x3f
	.zero		1


	//   ....[74]....
        /*0a68*/ 	.word	0x00012b70
        /*0a6c*/ 	.word	0x00000003
        /*0a70*/ 	.word	0x00038870
        /*0a74*/ 	.short	0x010a
        /*0a76*/ 	.byte	0x3f
	.zero		1


	//   ....[75]....
        /*0a78*/ 	.word	0x00012bd0
        /*0a7c*/ 	.word	0x00000004
        /*0a80*/ 	.word	0x00038860
        /*0a84*/ 	.short	0x010a
        /*0a86*/ 	.byte	0x3f
	.zero		1


	//   ....[76]....
        /*0a88*/ 	.word	0x00012c20
        /*0a8c*/ 	.word	0x00000003
        /*0a90*/ 	.word	0x00038870
        /*0a94*/ 	.short	0x010a
        /*0a96*/ 	.byte	0x3f
	.zero		1


	//   ....[77]....
        /*0a98*/ 	.word	0x00012c70
        /*0a9c*/ 	.word	0x00000003
        /*0aa0*/ 	.word	0x00038860
        /*0aa4*/ 	.short	0x010a
        /*0aa6*/ 	.byte	0x3f
	.zero		1


	//   ....[78]....
        /*0aa8*/ 	.word	0x00012cc0
        /*0aac*/ 	.word	0x00000000
        /*0ab0*/ 	.word	0x00038820
        /*0ab4*/ 	.short	0x010a
        /*0ab6*/ 	.byte	0x3f
	.zero		1


	//   ....[79]....
        /*0ab8*/ 	.word	0x00012e60
        /*0abc*/ 	.word	0x00000006
        /*0ac0*/ 	.word	0x00000000
        /*0ac4*/ 	.short	0x010a
        /*0ac6*/ 	.byte	0x3f
	.zero		1


	//   ....[80]....
        /*0ac8*/ 	.word	0x00012eb0
        /*0acc*/ 	.word	0x00000007
        /*0ad0*/ 	.word	0x00000000
        /*0ad4*/ 	.short	0x010a
        /*0ad6*/ 	.byte	0x3f
	.zero		1


	//   ....[81]....
        /*0ad8*/ 	.word	0x00012f00
        /*0adc*/ 	.word	0x00000004
        /*0ae0*/ 	.word	0x00038860
        /*0ae4*/ 	.short	0x010a
        /*0ae6*/ 	.byte	0x3f
	.zero		1


	//   ....[82]....
        /*0ae8*/ 	.word	0x00012f50
        /*0aec*/ 	.word	0x00000003
        /*0af0*/ 	.word	0x00038860
        /*0af4*/ 	.short	0x010a
        /*0af6*/ 	.byte	0x3f
	.zero		1


	//   ....[83]....
        /*0af8*/ 	.word	0x00012fa0
        /*0afc*/ 	.word	0x00000004
        /*0b00*/ 	.word	0x00038880
        /*0b04*/ 	.short	0x010a
        /*0b06*/ 	.byte	0x3f
	.zero		1


	//----- nvinfo : EIATTR_NUM_MBARRIERS
	.align		4
.L_527:
        /*0b08*/ 	.byte	0x03, 0x38
        /*0b0a*/ 	.short	0x0016


	//----- nvinfo : EIATTR_EXIT_INSTR_OFFSETS
	.align		4
        /*0b0c*/ 	.byte	0x04, 0x1c
        /*0b0e*/ 	.short	(.L_529 - .L_528)


	//   ....[0]....
.L_528:
        /*0b10*/ 	.word	0x00000a60


	//   ....[1]....
        /*0b14*/ 	.word	0x0000e610


	//   ....[2]....
        /*0b18*/ 	.word	0x00012630


	//----- nvinfo : EIATTR_MAX_THREADS
	.align		4
.L_529:
        /*0b1c*/ 	.byte	0x04, 0x05
        /*0b1e*/ 	.short	(.L_531 - .L_530)
.L_530:
        /*0b20*/ 	.word	0x00000180
        /*0b24*/ 	.word	0x00000001
        /*0b28*/ 	.word	0x00000001


	//----- nvinfo : EIATTR_CRS_STACK_SIZE
	.align		4
.L_531:
        /*0b2c*/ 	.byte	0x04, 0x1e
        /*0b2e*/ 	.short	(.L_533 - .L_532)
.L_532:
        /*0b30*/ 	.word	0x00000000


	//----- nvinfo : EIATTR_CBANK_PARAM_SIZE
	.align		4
.L_533:
        /*0b34*/ 	.byte	0x03, 0x19
        /*0b36*/ 	.short	0x0bf0


	//----- nvinfo : EIATTR_PARAM_CBANK
	.align		4
        /*0b38*/ 	.byte	0x04, 0x0a
        /*0b3a*/ 	.short	(.L_535 - .L_534)
	.align		4
.L_534:
        /*0b3c*/ 	.word	index@(.nv.constant0._ZN7cutlass13device_kernelIN5flash11enable_sm90INS1_16FlashAttnFwdSm90INS1_25CollectiveMainloopFwdSm90ILi2EN4cute5tupleIJNS5_1CILi1EEES8_S8_EEENS6_IJNS7_ILi128EEESA_NS7_ILi256EEEEEELi256ENS_12float_e4m3_tEfNS_4arch4Sm90ELb1ELb0ELb1ELb0ELb0ELb0ELb0ELb1ELb1ELb0ELb0ELb0EEENS1_21CollectiveEpilogueFwdINS6_IJSA_SB_SA_EEES9_NS_10bfloat16_tESF_Li256ELb0ELb0ELb0ELb1EEENS1_30DynamicPersistentTileSchedulerILi256ELi128ELb0ELb0ELb1EEEEEEEEEvNT_6ParamsE)
        /*0b40*/ 	.short	0x0210
        /*0b42*/ 	.short	0x0bf0


	//----- nvinfo : EIATTR_SW_WAR
	.align		4
.L_535:
        /*0b44*/ 	.byte	0x04, 0x36
        /*0b46*/ 	.short	(.L_537 - .L_536)
.L_536:
        /*0b48*/ 	.word	0x00000008
.L_537:


//--------------------- .nv.info._ZN7cutlass13device_kernelIN5flash11enable_sm90INS1_16FlashAttnFwdSm90INS1_25CollectiveMainloopFwdSm90ILi2EN4cute5tupleIJNS5_1CILi1EEES8_S8_EEENS6_IJNS7_ILi128EEESA_NS7_ILi256EEEEEELi256ENS_12float_e4m3_tEfNS_4arch4Sm90ELb1ELb0ELb1ELb1ELb0ELb0ELb0ELb1ELb1ELb0ELb0ELb0EEENS1_21CollectiveEpilogueFwdINS6_IJSA_SB_SA_EEES9_NS_10bfloat16_tESF_Li256ELb1ELb0ELb0ELb1EEENS1_36VarlenDynamicPersistentTileSchedulerILi128ELi128ELi256ELi128ELb0ELb0ELb1ELb1ELb1ELb1EEEEEEEEEvNT_6ParamsE --------------------------
	.section	.nv.info._ZN7cutlass13device_kernelIN5flash11enable_sm90INS1_16FlashAttnFwdSm90INS1_25CollectiveMainloopFwdSm90ILi2EN4cute5tupleIJNS5_1CILi1EEES8_S8_EEENS6_IJNS7_ILi128EEESA_NS7_ILi256EEEEEELi256ENS_12float_e4m3_tEfNS_4arch4Sm90ELb1ELb0ELb1ELb1ELb0ELb0ELb0ELb1ELb1ELb0ELb0ELb0EEENS1_21CollectiveEpilogueFwdINS6_IJSA_SB_SA_EEES9_NS_10bfloat16_tESF_Li256ELb1ELb0ELb0ELb1EEENS1_36VarlenDynamicPersistentTileSchedulerILi128ELi128ELi256ELi128ELb0ELb0ELb1ELb1ELb1ELb1EEEEEEEEEvNT_6ParamsE,"",@"SHT_CUDA_INFO"
	.sectionflags	@""
	.align	4


	//----- nvinfo : EIATTR_CUDA_API_VERSION
	.align		4
        /*0000*/ 	.byte	0x04, 0x37
        /*0002*/ 	.short	(.L_539 - .L_538)
.L_538:
        /*0004*/ 	.word	0x00000082


	//----- nvinfo : EIATTR_KPARAM_INFO
	.align		4
.L_539:
        /*0008*/ 	.byte	0x04, 0x17
        /*000a*/ 	.short	(.L_541 - .L_540)
.L_540:
        /*000c*/ 	.word	0x00000000
        /*0010*/ 	.short	0x0000
        /*0012*/ 	.short	0x0070
        /*0014*/ 	.byte	0x00, 0xf0, 0x01, 0x28


	//----- nvinfo : EIATTR_SPARSE_MMA_MASK
	.align		4
.L_541:
        /*0018*/ 	.byte	0x03, 0x50
        /*001a*/ 	.short	0x0000


	//----- nvinfo : EIATTR_MAXREG_COUNT
	.align		4
        /*001c*/ 	.byte	0x03, 0x1b
        /*001e*/ 	.short	0x00a8


	//----- nvinfo : EIATTR_NUM_BARRIERS
	.align		4
        /*0020*/ 	.byte	0x02, 0x4c
        /*0022*/ 	.byte	0x10
	.zero		1


	//----- nvinfo : EIATTR_EXTERNS
	.align		4
        /*0024*/ 	.byte	0x04, 0x0f
        /*0026*/ 	.short	(.L_543 - .L_542)


	//   ....[0]....
	.align		4
.L_542:
        /*0028*/ 	.word	index@(__assertfail)


	//----- nvinfo : EIATTR_ANNOTATIONS
	.align		4
.L_543:
        /*002c*/ 	.byte	0x04, 0x55
        /*002e*/ 	.short	(.L_545 - .L_544)


	//   ....[0]....
.L_544:
        /* <DEDUP_REMOVED lines=46> */


	//----- nvinfo : EIATTR_MERCURY_ISA_VERSION
	.align		4
.L_545:
        /*02f8*/ 	.byte	0x03, 0x5f
        /*02fa*/ 	.short	0x0101


	//----- nvinfo : EIATTR_UNUSED_LOAD_BYTE_OFFSET
	.align		4
        /*02fc*/ 	.byte	0x04, 0x44
        /*02fe*/ 	.short	(.L_547 - .L_546)


	//   ....[0]....
.L_546:
        /*0300*/ 	.word	0x00000a70
        /*0304*/ 	.word	0x0000fff0


	//   ....[1]....
        /*0308*/ 	.word	0x0000c070
        /*030c*/ 	.word	0x0000fff0


	//----- nvinfo : EIATTR_INT_WARP_WIDE_INSTR_OFFSETS
	.align		4
.L_547:
        /*0310*/ 	.byte	0x04, 0x31
        /*0312*/ 	.short	(.L_549 - .L_548)


	//   ....[0]....
.L_548:
        /*0314*/ 	.word	0x00000160


	//   ....[1]....
        /*0318*/ 	.word	0x000001a0


	//   ....[2]....
        /*031c*/ 	.word	0x00000210


	//   ....[3]....
        /*0320*/ 	.word	0x00010d10


	//   ....[4]....
        /*0324*/ 	.word	0x00010da0


	//   ....[5]....
        /*0328*/ 	.word	0x00011500


	//   ....[6]....
        /*032c*/ 	.word	0x00013390


	//   ....[7]....
        /*0330*/ 	.word	0x00013420


	//----- nvinfo : EIATTR_COOP_GROUP_MASK_REGIDS
	.align		4
.L_549:
        /*0334*/ 	.byte	0x04, 0x29
        /*0336*/ 	.short	(.L_551 - .L_550)


	//   ....[0]....
.L_550:
        /*0338*/ 	.word	0xffffffff


	//   ....[1]....
        /*033c*/ 	.word	0xffffffff


	//   ....[2]....
        /*0340*/ 	.word	0xffffffff


	//   ....[3]....
        /*0344*/ 	.word	0xffffffff


	//   ....[4]....
        /*0348*/ 	.word	0xffffffff


	//   ....[5]....
        /*034c*/ 	.word	0xffffffff


	//   ....[6]....
        /*0350*/ 	.word	0xffffffff


	//   ....[7]....
        /*0354*/ 	.word	0xffffffff


	//   ....[8]....
        /*0358*/ 	.word	0xffffffff


	//   ....[9]....
        /*035c*/ 	.word	0xffffffff


	//   ....[10]....
        /*0360*/ 	.word	0xffffffff


	//   ....[11]....
        /*0364*/ 	.word	0xffffffff


	//   ....[12]....
        /*0368*/ 	.word	0xffffffff


	//   ....[13]....
        /*036c*/ 	.word	0xffffffff


	//   ....[14]....
        /*0370*/ 	.word	0xffffffff


	//   ....[15]....
        /*0374*/ 	.word	0xffffffff


	//   ....[16]....
        /*0378*/ 	.word	0xffffffff


	//   ....[17]....
        /*037c*/ 	.word	0xffffffff


	//   ....[18]....
        /*0380*/ 	.word	0xffffffff


	//   ....[19]....
        /*0384*/ 	.word	0xffffffff


	//   ....[20]....
        /*0388*/ 	.word	0xffffffff


	//   ....[21]....
        /*038c*/ 	.word	0xffffffff


	//   ....[22]....
        /*0390*/ 	.word	0xffffffff


	//   ....[23]....
        /*0394*/ 	.word	0xffffffff


	//   ....[24]....
        /*0398*/ 	.word	0xffffffff


	//   ....[25]....
        /*039c*/ 	.word	0xffffffff


	//   ....[26]....
        /*03a0*/ 	.word	0xffffffff


	//   ....[27]....
        /*03a4*/ 	.word	0xffffffff


	//   ....[28]....
        /*03a8*/ 	.word	0xffffffff


	//   ....[29]....
        /*03ac*/ 	.word	0xffffffff


	//   ....[30]....
        /*03b0*/ 	.word	0xffffffff


	//   ....[31]....
        /*03b4*/ 	.word	0xffffffff


	//   ....[32]....
        /*03b8*/ 	.word	0xffffffff


	//   ....[33]....
        /*03bc*/ 	.word	0xffffffff


	//   ....[34]....
        /*03c0*/ 	.word	0xffffffff


	//   ....[35]....
        /*03c4*/ 	.word	0xffffffff


	//   ....[36]....
        /*03c8*/ 	.word	0xffffffff


	//   ....[37]....
        /*03cc*/ 	.word	0xffffffff


	//   ....[38]....
        /*03d0*/ 	.word	0xffffffff


	//   ....[39]....
        /*03d4*/ 	.word	0xffffffff


	//   ....[40]....
        /*03d8*/ 	.word	0xffffffff


	//   ....[41]....
        /*03dc*/ 	.word	0xffffffff


	//   ....[42]....
        /*03e0*/ 	.word	0xffffffff


	//   ....[43]....
        /*03e4*/ 	.word	0xffffffff


	//   ....[44]....
        /*03e8*/ 	.word	0xffffffff


	//   ....[45]....
        /*03ec*/ 	.word	0xffffffff


	//   ....[46]....
        /*03f0*/ 	.word	0xffffffff


	//   ....[47]....
        /*03f4*/ 	.word	0xffffffff


	//   ....[48]....
        /*03f8*/ 	.word	0xffffffff


	//   ....[49]....
        /*03fc*/ 	.word	0xffffffff


	//   ....[50]....
        /*0400*/ 	.word	0xffffffff


	//   ....[51]....
        /*0404*/ 	.word	0xffffffff


	//   ....[52]....
        /*0408*/ 	.word	0xffffffff


	//   ....[53]....
        /*040c*/ 	.word	0xffffffff


	//   ....[54]....
        /*0410*/ 	.word	0xffffffff


	//   ....[55]....
        /*0414*/ 	.word	0xffffffff


	//   ....[56]....
        /*0418*/ 	.word	0xffffffff


	//   ....[57]....
        /*041c*/ 	.word	0xffffffff


	//   ....[58]....
        /*0420*/ 	.word	0xffffffff


	//   ....[59]....
        /*0424*/ 	.word	0xffffffff


	//   ....[60]....
        /*0428*/ 	.word	0xffffffff


	//   ....[61]....
        /*042c*/ 	.word	0xffffffff


	//   ....[62]....
        /*0430*/ 	.word	0xffffffff


	//   ....[63]....
        /*0434*/ 	.word	0xffffffff


	//   ....[64]....
        /*0438*/ 	.word	0xffffffff


	//   ....[65]....
        /*043c*/ 	.word	0xffffffff


	//   ....[66]....
        /*0440*/ 	.word	0xffffffff


	//   ....[67]....
        /*0444*/ 	.word	0xffffffff


	//   ....[68]....
        /*0448*/ 	.word	0xffffffff


	//   ....[69]....
        /*044c*/ 	.word	0xffffffff


	//   ....[70]....
        /*0450*/ 	.word	0xffffffff


	//   ....[71]....
        /*0454*/ 	.word	0xffffffff


	//   ....[72]....
        /*0458*/ 	.word	0xffffffff


	//   ....[73]....
        /*045c*/ 	.word	0xffffffff


	//   ....[74]....
        /*0460*/ 	.word	0xffffffff


	//   ....[75]....
        /*0464*/ 	.word	0xffffffff


	//   ....[76]....
        /*0468*/ 	.word	0xffffffff


	//   ....[77]....
        /*046c*/ 	.word	0xffffffff


	//   ....[78]....
        /*0470*/ 	.word	0xffffffff


	//   ....[79]....
        /*0474*/ 	.word	0xffffffff


	//   ....[80]....
        /*0478*/ 	.word	0xffffffff


	//   ....[81]....
        /*047c*/ 	.word	0xffffffff


	//   ....[82]....
        /*0480*/ 	.word	0xffffffff


	//   ....[83]....
        /*0484*/ 	.word	0xffffffff


	//   ....[84]....
        /*0488*/ 	.word	0xffffffff


	//   ....[85]....
        /*048c*/ 	.word	0xffffffff


	//   ....[86]....
        /*0490*/ 	.word	0xffffffff


	//   ....[87]....
        /*0494*/ 	.word	0xffffffff


	//   ....[88]....
        /*0498*/ 	.word	0xffffffff


	//   ....[89]....
        /*049c*/ 	.word	0xffffffff


	//   ....[90]....
        /*04a0*/ 	.word	0xffffffff


	//   ....[91]....
        /*04a4*/ 	.word	0xffffffff


	//   ....[92]....
        /*04a8*/ 	.word	0xffffffff


	//   ....[93]....
        /*04ac*/ 	.word	0xffffffff


	//   ....[94]....
        /*04b0*/ 	.word	0xffffffff


	//   ....[95]....
        /*04b4*/ 	.word	0xffffffff


	//   ....[96]....
        /*04b8*/ 	.word	0xffffffff


	//   ....[97]....
        /*04bc*/ 	.word	0xffffffff


	//   ....[98]....
        /*04c0*/ 	.word	0xffffffff


	//   ....[99]....
        /*04c4*/ 	.word	0xffffffff


	//   ....[100]....
        /*04c8*/ 	.word	0xffffffff


	//   ....[101]....
        /*04cc*/ 	.word	0xffffffff


	//   ....[102]....
        /*04d0*/ 	.word	0xffffffff


	//   ....[103]....
        /*04d4*/ 	.word	0xffffffff


	//   ....[104]....
        /*04d8*/ 	.word	0xffffffff


	//   ....[105]....
        /*04dc*/ 	.word	0xffffffff


	//   ....[106]....
        /*04e0*/ 	.word	0xffffffff


	//   ....[107]....
        /*04e4*/ 	.word	0xffffffff


	//   ....[108]....
        /*04e8*/ 	.word	0xffffffff


	//   ....[109]....
        /*04ec*/ 	.word	0xffffffff


	//   ....[110]....
        /*04f0*/ 	.word	0xffffffff


	//   ....[111]....
        /*04f4*/ 	.word	0xffffffff


	//   ....[112]....
        /*04f8*/ 	.word	0xffffffff


	//   ....[113]....
        /*04fc*/ 	.word	0xffffffff


	//   ....[114]....
        /*0500*/ 	.word	0xffffffff


	//   ....[115]....
        /*0504*/ 	.word	0xffffffff


	//   ....[116]....
        /*0508*/ 	.word	0xffffffff


	//   ....[117]....
        /*050c*/ 	.word	0xffffffff


	//   ....[118]....
        /*0510*/ 	.word	0xffffffff


	//   ....[119]....
        /*0514*/ 	.word	0xffffffff


	//   ....[120]....
        /*0518*/ 	.word	0xffffffff


	//   ....[121]....
        /*051c*/ 	.word	0xffffffff


	//   ....[122]....
        /*0520*/ 	.word	0xffffffff


	//   ....[123]....
        /*0524*/ 	.word	0x0500000f


	//   ....[124]....
        /*0528*/ 	.word	0x0500000f


	//----- nvinfo : EIATTR_COOP_GROUP_INSTR_OFFSETS
	.align		4
.L_551:
        /*052c*/ 	.byte	0x04, 0x28
        /*052e*/ 	.short	(.L_553 - .L_552)


	//   ....[0]....
.L_552:
        /*0530*/ 	.word	0x00000070


	//   ....[1]....
        /*0534*/ 	.word	0x00000170


	//   ....[2]....
        /*0538*/ 	.word	0x000001c0


	//   ....[3]....
        /*053c*/ 	.word	0x000003f0


	//   ....[4]....
        /*0540*/ 	.word	0x00000550


	//   ....[5]....
        /*0544*/ 	.word	0x00000670


	//   ....[6]....
        /*0548*/ 	.word	0x000007d0


	//   ....[7]....
        /*054c*/ 	.word	0x000017c0


	//   ....[8]....
        /*0550*/ 	.word	0x00003390


	//   ....[9]....
        /*0554*/ 	.word	0x00003400


	//   ....[10]....
        /*0558*/ 	.word	0x00003e20


	//   ....[11]....
        /*055c*/ 	.word	0x00003e80


	//   ....[12]....
        /*0560*/ 	.word	0x000064f0


	//   ....[13]....
        /*0564*/ 	.word	0x00006630


	//   ....[14]....
        /*0568*/ 	.word	0x00006ff0


	//   ....[15]....
        /*056c*/ 	.word	0x000070a0


	//   ....[16]....
        /*0570*/ 	.word	0x00009890


	//   ....[17]....
        /*0574*/ 	.word	0x000098b0


	//   ....[18]....
        /*0578*/ 	.word	0x000098e0


	//   ....[19]....
        /*057c*/ 	.word	0x000098f0


	//   ....[20]....
        /*0580*/ 	.word	0x0000b520


	//   ....[21]....
        /*0584*/ 	.word	0x0000b530


	//   ....[22]....
        /*0588*/ 	.word	0x0000b560


	//   ....[23]....
        /*058c*/ 	.word	0x0000b570


	//   ....[24]....
        /*0590*/ 	.word	0x0000cc20


	//   ....[25]....
        /*0594*/ 	.word	0x0000cc50


	//   ....[26]....
        /*0598*/ 	.word	0x0000cc80


	//   ....[27]....
        /*059c*/ 	.word	0x0000ccb0


	//   ....[28]....
        /*05a0*/ 	.word	0x0000cce0


	//   ....[29]....
        /*05a4*/ 	.word	0x0000cd10


	//   ....[30]....
        /*05a8*/ 	.word	0x0000cd40


	//   ....[31]....
        /*05ac*/ 	.word	0x0000cd70


	//   ....[32]....
        /*05b0*/ 	.word	0x0000cda0


	//   ....[33]....
        /*05b4*/ 	.word	0x0000cdd0


	//   ....[34]....
        /*05b8*/ 	.word	0x0000ce00


	//   ....[35]....
        /*05bc*/ 	.word	0x0000ce30


	//   ....[36]....
        /*05c0*/ 	.word	0x0000ce60


	//   ....[37]....
        /*05c4*/ 	.word	0x0000ceb0


	//   ....[38]....
        /*05c8*/ 	.word	0x0000cf00


	//   ....[39]....
        /*05cc*/ 	.word	0x0000cf50


	//   ....[40]....
        /*05d0*/ 	.word	0x0000cf80


	//   ....[41]....
        /*05d4*/ 	.word	0x0000cfb0


	//   ....[42]....
        /*05d8*/ 	.word	0x0000cff0


	//   ....[43]....
        /*05dc*/ 	.word	0x0000d030


	//   ....[44]....
        /*05e0*/ 	.word	0x0000d060


	//   ....[45]....
        /*05e4*/ 	.word	0x0000d090


	//   ....[46]....
        /*05e8*/ 	.word	0x0000d0c0


	//   ....[47]....
        /*05ec*/ 	.word	0x0000d0f0


	//   ....[48]....
        /*05f0*/ 	.word	0x0000d120


	//   ....[49]....
        /*05f4*/ 	.word	0x0000d150


	//   ....[50]....
        /*05f8*/ 	.word	0x0000d180


	//   ....[51]....
        /*05fc*/ 	.word	0x0000d1b0


	//   ....[52]....
        /*0600*/ 	.word	0x0000d1e0


	//   ....[53]....
        /*0604*/ 	.word	0x0000d260


	//   ....[54]....
        /*0608*/ 	.word	0x0000d290


	//   ....[55]....
        /*060c*/ 	.word	0x0000d2c0


	//   ....[56]....
        /*0610*/ 	.word	0x0000d2f0


	//   ....[57]....
        /*0614*/ 	.word	0x0000d320


	//   ....[58]....
        /*0618*/ 	.word	0x0000d350


	//   ....[59]....
        /*061c*/ 	.word	0x0000d380


	//   ....[60]....
        /*0620*/ 	.word	0x0000d3b0


	//   ....[61]....
        /*0624*/ 	.word	0x0000d3e0


	//   ....[62]....
        /*0628*/ 	.word	0x0000d410


	//   ....[63]....
        /*062c*/ 	.word	0x0000d440


	//   ....[64]....
        /*0630*/ 	.word	0x0000d460


	//   ....[65]....
        /*0634*/ 	.word	0x0000d470


	//   ....[66]....
        /*0638*/ 	.word	0x0000d480


	//   ....[67]....
        /*063c*/ 	.word	0x0000d490


	//   ....[68]....
        /*0640*/ 	.word	0x0000d4a0


	//   ....[69]....
        /*0644*/ 	.word	0x0000d4b0


	//   ....[70]....
        /*0648*/ 	.word	0x0000d4c0


	//   ....[71]....
        /*064c*/ 	.word	0x0000d4d0


	//   ....[72]....
        /*0650*/ 	.word	0x0000d4e0


	//   ....[73]....
        /*0654*/ 	.word	0x0000d4f0


	//   ....[74]....
        /*0658*/ 	.word	0x0000d500


	//   ....[75]....
        /*065c*/ 	.word	0x0000d510


	//   ....[76]....
        /*0660*/ 	.word	0x0000d520


	//   ....[77]....
        /*0664*/ 	.word	0x0000d530


	//   ....[78]....
        /*0668*/ 	.word	0x0000d550


	//   ....[79]....
        /*066c*/ 	.word	0x0000d560


	//   ....[80]....
        /*0670*/ 	.word	0x0000d570


	//   ....[81]....
        /*0674*/ 	.word	0x0000d580


	//   ....[82]....
        /*0678*/ 	.word	0x0000d590


	//   ....[83]....
        /*067c*/ 	.word	0x0000d5a0


	//   ....[84]....
        /*0680*/ 	.word	0x0000d5b0


	//   ....[85]....
        /*0684*/ 	.word	0x0000d5c0


	//   ....[86]....
        /*0688*/ 	.word	0x0000d5d0


	//   ....[87]....
        /*068c*/ 	.word	0x0000d5e0


	//   ....[88]....
        /*0690*/ 	.word	0x0000f840


	//   ....[89]....
        /*0694*/ 	.word	0x0000fa20


	//   ....[90]....
        /*0698*/ 	.word	0x0000fa50


	//   ....[91]....
        /*069c*/ 	.word	0x0000fa80


	//   ....[92]....
        /*06a0*/ 	.word	0x0000fac0


	//   ....[93]....
        /*06a4*/ 	.word	0x0000faf0


	//   ....[94]....
        /*06a8*/ 	.word	0x0000fb30


	//   ....[95]....
        /*06ac*/ 	.word	0x0000fcc0


	//   ....[96]....
        /*06b0*/ 	.word	0x0000fcf0


	//   ....[97]....
        /*06b4*/ 	.word	0x0000fd20


	//   ....[98]....
        /*06b8*/ 	.word	0x0000fd50


	//   ....[99]....
        /*06bc*/ 	.word	0x0000fd80


	//   ....[100]....
        /*06c0*/ 	.word	0x0000fdc0


	//   ....[101]....
        /*06c4*/ 	.word	0x0000fe60


	//   ....[102]....
        /*06c8*/ 	.word	0x0000fef0


	//   ....[103]....
        /*06cc*/ 	.word	0x0000ffa0


	//   ....[104]....
        /*06d0*/ 	.word	0x00011620


	//   ....[105]....
        /*06d4*/ 	.word	0x00014250


	//   ....[106]....
        /*06d8*/ 	.word	0x00014280


	//   ....[107]....
        /*06dc*/ 	.word	0x000142b0


	//   ....[108]....
        /*06e0*/ 	.word	0x000142f0


	//   ....[109]....
        /*06e4*/ 	.word	0x00014320


	//   ....[110]....
        /*06e8*/ 	.word	0x00014330


	//   ....[111]....
        /*06ec*/ 	.word	0x00014360


	//   ....[112]....
        /*06f0*/ 	.word	0x00014370


	//   ....[113]....
        /*06f4*/ 	.word	0x000144b0


	//   ....[114]....
        /*06f8*/ 	.word	0x000144e0


	//   ....[115]....
        /*06fc*/ 	.word	0x00014510


	//   ....[116]....
        /*0700*/ 	.word	0x00014540


	//   ....[117]....
        /*0704*/ 	.word	0x00014570


	//   ....[118]....
        /*0708*/ 	.word	0x000145b0


	//   ....[119]....
        /*070c*/ 	.word	0x00014640


	//   ....[120]....
        /*0710*/ 	.word	0x000146d0


	//   ....[121]....
        /*0714*/ 	.word	0x00014740


	//   ....[122]....
        /*0718*/ 	.word	0x00014dd0


	//   ....[123]....
        /*071c*/ 	.word	0x000153d0


	//   ....[124]....
        /*0720*/ 	.word	0x00015850


	//----- nvinfo : EIATTR_REG_RECONFIG
	.align		4
.L_553:
        /*0724*/ 	.byte	0x01, 0x54
	.zero		2


	//----- nvinfo : EIATTR_SYSCALL_OFFSETS
	.align		4
        /*0728*/ 	.byte	0x04, 0x46
        /*072a*/ 	.short	(.L_555 - .L_554)


	//   ....[0]....
.L_554:
        /*072c*/ 	.word	0x000019a0


	//   ....[1]....
        /*0730*/ 	.word	0x00010f40


	//   ....[2]....
        /*0734*/ 	.word	0x00011080


	//   ....[3]....
        /*0738*/ 	.word	0x000111c0


	//   ....[4]....
        /*073c*/ 	.word	0x000112e0


	//----- nvinfo : EIATTR_MBARRIER_INSTR_OFFSETS
	.align		4
.L_555:
        /*0740*/ 	.byte	0x04, 0x39
        /*0742*/ 	.short	(.L_557 - .L_556)


	//   ....[0]....
.L_556:
        /*0744*/ 	.word	0x000002a0
        /*0748*/ 	.word	0x000000ff
        /*074c*/ 	.word	0x00038800
        /*0750*/ 	.short	0x0100
        /*0752*/ 	.byte	0x08
	.zero		1


	//   ....[1]....
        /*0754*/ 	.word	0x000002b0
        /*0758*/ 	.word	0x000000ff
        /*075c*/ 	.word	0x00038820
        /*0760*/ 	.short	0x0100
        /*0762*/ 	.byte	0x08
	.zero		1


	//   ....[2]....
        /*0764*/ 	.word	0x000003a0
        /*0768*/ 	.word	0x000000ff
        /*076c*/ 	.word	0x00038830
        /*0770*/ 	.short	0x0100
        /*0772*/ 	.byte	0x08
	.zero		1


	//   ....[3]....
        /*0774*/ 	.word	0x000003b0
        /*0778*/ 	.word	0x000000ff
        /*077c*/ 	.word	0x00038840
        /*0780*/ 	.short	0x0100
        /*0782*/ 	.byte	0x08
	.zero		1


	//   ....[4]....
        /*0784*/ 	.word	0x000003c0
        /*0788*/ 	.word	0x000000ff
        /*078c*/ 	.word	0x00038838
        /*0790*/ 	.short	0x0100
        /*0792*/ 	.byte	0x08
	.zero		1


	//   ....[5]....
        /*0794*/ 	.word	0x000003d0
        /*0798*/ 	.word	0x000000ff
        /*079c*/ 	.word	0x00038848
        /*07a0*/ 	.short	0x0100
        /*07a2*/ 	.byte	0x08
	.zero		1


	//   ....[6]....
        /*07a4*/ 	.word	0x00000500
        /*07a8*/ 	.word	0x000000ff
        /*07ac*/ 	.word	0x00038850
        /*07b0*/ 	.short	0x0100
        /*07b2*/ 	.byte	0x08
	.zero		1


	//   ....[7]....
        /*07b4*/ 	.word	0x00000510
        /*07b8*/ 	.word	0x000000ff
        /*07bc*/ 	.word	0x00038860
        /*07c0*/ 	.short	0x0100
        /*07c2*/ 	.byte	0x08
	.zero		1


	//   ....[8]....
        /*07c4*/ 	.word	0x00000520
        /*07c8*/ 	.word	0x000000ff
        /*07cc*/ 	.word	0x00038858
        /*07d0*/ 	.short	0x0100
        /*07d2*/ 	.byte	0x08
	.zero		1


	//   ....[9]....
        /*07d4*/ 	.word	0x00000530
        /*07d8*/ 	.word	0x000000ff
        /*07dc*/ 	.word	0x00038868
        /*07e0*/ 	.short	0x0100
        /*07e2*/ 	.byte	0x08
	.zero		1


	//   ....[10]....
        /*07e4*/ 	.word	0x00000620
        /*07e8*/ 	.word	0x000000ff
        /*07ec*/ 	.word	0x00038870
        /*07f0*/ 	.short	0x0100
        /*07f2*/ 	.byte	0x06
	.zero		1


	//   ....[11]....
        /*07f4*/ 	.word	0x00000630
        /*07f8*/ 	.word	0x000000ff
        /*07fc*/ 	.word	0x00038880
        /*0800*/ 	.short	0x0100
        /*0802*/ 	.byte	0x06
	.zero		1


	//   ....[12]....
        /*0804*/ 	.word	0x00000640
        /*0808*/ 	.word	0x000000ff
        /*080c*/ 	.word	0x00038878
        /*0810*/ 	.short	0x0100
        /*0812*/ 	.byte	0x06
	.zero		1


	//   ....[13]....
        /*0814*/ 	.word	0x00000650
        /*0818*/ 	.word	0x000000ff
        /*081c*/ 	.word	0x00038888
        /*0820*/ 	.short	0x0100
        /*0822*/ 	.byte	0x06
	.zero		1


	//   ....[14]....
        /*0824*/ 	.word	0x00000780
        /*0828*/ 	.word	0x000000ff
        /*082c*/ 	.word	0x00038890
        /*0830*/ 	.short	0x0100
        /*0832*/ 	.byte	0x08
	.zero		1


	//   ....[15]....
        /*0834*/ 	.word	0x00000790
        /*0838*/ 	.word	0x000000ff
        /*083c*/ 	.word	0x000388a0
        /*0840*/ 	.short	0x0100
        /*0842*/ 	.byte	0x08
	.zero		1


	//   ....[16]....
        /*0844*/ 	.word	0x000007a0
        /*0848*/ 	.word	0x000000ff
        /*084c*/ 	.word	0x00038898
        /*0850*/ 	.short	0x0100
        /*0852*/ 	.byte	0x08
	.zero		1


	//   ....[17]....
        /*0854*/ 	.word	0x000007b0
        /*0858*/ 	.word	0x000000ff
        /*085c*/ 	.word	0x000388a8
        /*0860*/ 	.short	0x0100
        /*0862*/ 	.byte	0x08
	.zero		1


	//   ....[18]....
        /*0864*/ 	.word	0x000008e0
        /*0868*/ 	.word	0x000000ff
        /*086c*/ 	.word	0x000388b0
        /*0870*/ 	.short	0x0100
        /*0872*/ 	.byte	0x08
	.zero		1


	//   ....[19]....
        /*0874*/ 	.word	0x000008f0
        /*0878*/ 	.word	0x000000ff
        /*087c*/ 	.word	0x000388c0
        /*0880*/ 	.short	0x0100
        /*0882*/ 	.byte	0x08
	.zero		1


	//   ....[20]....
        /*0884*/ 	.word	0x00000900
        /*0888*/ 	.word	0x000000ff
        /*088c*/ 	.word	0x000388b8
        /*0890*/ 	.short	0x0100
        /*0892*/ 	.byte	0x08
	.zero		1


	//   ....[21]....
        /*0894*/ 	.word	0x00000910
        /*0898*/ 	.word	0x000000ff
        /*089c*/ 	.word	0x000388c8
        /*08a0*/ 	.short	0x0100
        /*08a2*/ 	.byte	0x08
	.zero		1


	//   ....[22]....
        /*08a4*/ 	.word	0x00001cd0
        /*08a8*/ 	.word	0x000000ff
        /*08ac*/ 	.word	0x00038800
        /*08b0*/ 	.short	0x010a
        /*08b2*/ 	.byte	0x29
	.zero		1


	//   ....[23]....
        /*08b4*/ 	.word	0x00001d70
        /*08b8*/ 	.word	0x00000002
        /*08bc*/ 	.word	0x00038830
        /*08c0*/ 	.short	0x010a
        /*08c2*/ 	.byte	0x3f
	.zero		1


	//   ....[24]....
        /*08c4*/ 	.word	0x00001de0
        /*08c8*/ 	.word	0x00000002
        /*08cc*/ 	.word	0x00038830
        /*08d0*/ 	.short	0x010a
        /*08d2*/ 	.byte	0x3f
	.zero		1


	//   ....[25]....
        /*08d4*/ 	.word	0x00002c20
        /*08d8*/ 	.word	0x00000002
        /*08dc*/ 	.word	0x00000000
        /*08e0*/ 	.short	0x0101
        /*08e2*/ 	.byte	0x3f
	.zero		1


	//   ....[26]....
        /*08e4*/ 	.word	0x00005360
        /*08e8*/ 	.word	0x000000ff
        /*08ec*/ 	.word	0x00038830
        /*08f0*/ 	.short	0x010a
        /*08f2*/ 	.byte	0x06
	.zero		1


	//   ....[27]....
        /*08f4*/ 	.word	0x000053a0
        /*08f8*/ 	.word	0x000000ff
        /*08fc*/ 	.word	0x00038830
        /*0900*/ 	.short	0x010a
        /*0902*/ 	.byte	0x06
	.zero		1


	//   ....[28]....
        /*0904*/ 	.word	0x000056f0
        /*0908*/ 	.word	0x000000ff
        /*090c*/ 	.word	0x00038850
        /*0910*/ 	.short	0x010a
        /*0912*/ 	.byte	0x06
	.zero		1


	//   ....[29]....
        /*0914*/ 	.word	0x00005730
        /*0918*/ 	.word	0x000000ff
        /*091c*/ 	.word	0x00038850
        /*0920*/ 	.short	0x010a
        /*0922*/ 	.byte	0x06
	.zero		1


	//   ....[30]....
        /*0924*/ 	.word	0x00007af0
        /*0928*/ 	.word	0x00000002
        /*092c*/ 	.word	0x00000000
        /*0930*/ 	.short	0x0101
        /*0932*/ 	.byte	0x3f
	.zero		1


	//   ....[31]....
        /*0934*/ 	.word	0x00007cc0
        /*0938*/ 	.word	0x000000ff
        /*093c*/ 	.word	0x00000000
        /*0940*/ 	.short	0x0101
        /*0942*/ 	.byte	0x06
	.zero		1


	//   ....[32]....
        /*0944*/ 	.word	0x00008790
        /*0948*/ 	.word	0x000000ff
        /*094c*/ 	.word	0x00038830
        /*0950*/ 	.short	0x010a
        /*0952*/ 	.byte	0x06
	.zero		1


	//   ....[33]....
        /*0954*/ 	.word	0x000087d0
        /*0958*/ 	.word	0x000000ff
        /*095c*/ 	.word	0x00038830
        /*0960*/ 	.short	0x010a
        /*0962*/ 	.byte	0x06
	.zero		1


	//   ....[34]....
        /*0964*/ 	.word	0x00008b20
        /*0968*/ 	.word	0x000000ff
        /*096c*/ 	.word	0x00038850
        /*0970*/ 	.short	0x010a
        /*0972*/ 	.byte	0x06
	.zero		1


	//   ....[35]....
        /*0974*/ 	.word	0x00008b60
        /*0978*/ 	.word	0x000000ff
        /*097c*/ 	.word	0x00038850
        /*0980*/ 	.short	0x010a
        /*0982*/ 	.byte	0x06
	.zero		1


	//   ....[36]....
        /*0984*/ 	.word	0x0000a5d0
        /*0988*/ 	.word	0x00000002
        /*098c*/ 	.word	0x00000000
        /*0990*/ 	.short	0x0101
        /*0992*/ 	.byte	0x3f
	.zero		1


	//   ....[37]....
        /*0994*/ 	.word	0x0000a7f0
        /*0998*/ 	.word	0x000000ff
        /*099c*/ 	.word	0x00000000
        /*09a0*/ 	.short	0x0101
        /*09a2*/ 	.byte	0x06
	.zero		1


	//   ....[38]....
        /*09a4*/ 	.word	0x0000b1f0
        /*09a8*/ 	.word	0x000000ff
        /*09ac*/ 	.word	0x00038850
        /*09b0*/ 	.short	0x010a
        /*09b2*/ 	.byte	0x10
	.zero		1


	//   ....[39]....
        /*09b4*/ 	.word	0x0000b230
        /*09b8*/ 	.word	0x000000ff
        /*09bc*/ 	.word	0x00038850
        /*09c0*/ 	.short	0x010a
        /*09c2*/ 	.byte	0x10
	.zero		1


	//   ....[40]....
        /*09c4*/ 	.word	0x0000bbd0
        /*09c8*/ 	.word	0x000000ff
        /*09cc*/ 	.word	0x00000000
        /*09d0*/ 	.short	0x0101
        /*09d2*/ 	.byte	0x04
	.zero		1


	//   ....[41]....
        /*09d4*/ 	.word	0x0000e480
        /*09d8*/ 	.word	0x00000003
        /*09dc*/ 	.word	0x00000000
        /*09e0*/ 	.short	0x0101
        /*09e2*/ 	.byte	0x3f
	.zero		1


	//   ....[42]....
        /*09e4*/ 	.word	0x00011850
        /*09e8*/ 	.word	0x00000003
        /*09ec*/ 	.word	0x00038880
        /*09f0*/ 	.short	0x010a
        /*09f2*/ 	.byte	0x3f
	.zero		1


	//   ....[43]....
        /*09f4*/ 	.word	0x00011a60
        /*09f8*/ 	.word	0x00000003
        /*09fc*/ 	.word	0x00038840
        /*0a00*/ 	.short	0x010a
        /*0a02*/ 	.byte	0x3f
	.zero		1


	//   ....[44]....
        /*0a04*/ 	.word	0x00011e40
        /*0a08*/ 	.word	0x000000ff
        /*0a0c*/ 	.word	0x00038820
        /*0a10*/ 	.short	0x010a
        /*0a12*/ 	.byte	0x29
	.zero		1


	//   ....[45]....
        /*0a14*/ 	.word	0x00012120
        /*0a18*/ 	.word	0x00000004
        /*0a1c*/ 	.word	0x00038880
        /*0a20*/ 	.short	0x010a
        /*0a22*/ 	.byte	0x3f
	.zero		1


	//   ....[46]....
        /*0a24*/ 	.word	0x000124a0
        /*0a28*/ 	.word	0x00000004
        /*0a2c*/ 	.word	0x00038840
        /*0a30*/ 	.short	0x010a
        /*0a32*/ 	.byte	0x3f
	.zero		1


	//   ....[47]....
        /*0a34*/ 	.word	0x00012890
        /*0a38*/ 	.word	0x00000003
        /*0a3c*/ 	.word	0x00038870
        /*0a40*/ 	.short	0x010a
        /*0a42*/ 	.byte	0x3f
	.zero		1


	//   ....[48]....
        /*0a44*/ 	.word	0x00012900
        /*0a48*/ 	.word	0x00000002
        /*0a4c*/ 	.word	0x00038860
        /*0a50*/ 	.short	0x010a
        /*0a52*/ 	.byte	0x3f
	.zero		1


	//   ....[49]....
        /*0a54*/ 	.word	0x00013300
        /*0a58*/ 	.word	0x00000002
        /*0a5c*/ 	.word	0x00038850
        /*0a60*/ 	.short	0x0101
        /*0a62*/ 	.byte	0x3f
	.zero		1


	//   ....[50]....
        /*0a64*/ 	.word	0x00013340
        /*0a68*/ 	.word	0x00000002
        /*0a6c*/ 	.word	0x00000000
        /*0a70*/ 	.short	0x0101
        /*0a72*/ 	.byte	0x3f
	.zero		1


	//   ....[51]....
        /*0a74*/ 	.word	0x00013500
        /*0a78*/ 	.word	0x00000003
        /*0a7c*/ 	.word	0x00038870
        /*0a80*/ 	.short	0x010a
        /*0a82*/ 	.byte	0x3f
	.zero		1


	//   ....[52]....
        /*0a84*/ 	.word	0x00013590
        /*0a88*/ 	.word	0x00000003
        /*0a8c*/ 	.word	0x00038860
        /*0a90*/ 	.short	0x010a
        /*0a92*/ 	.byte	0x3f
	.zero		1


	//   ....[53]....
        /*0a94*/ 	.word	0x00013f60
        /*0a98*/ 	.word	0x00000003
        /*0a9c*/ 	.word	0x00038850
        /*0aa0*/ 	.short	0x0101
        /*0aa2*/ 	.byte	0x3f
	.zero		1


	//   ....[54]....
        /*0aa4*/ 	.word	0x00013fb0
        /*0aa8*/ 	.word	0x00000000
        /*0aac*/ 	.word	0x00000000
        /*0ab0*/ 	.short	0x0101
        /*0ab2*/ 	.byte	0x3f
	.zero		1


	//   ....[55]....
        /*0ab4*/ 	.word	0x00014d50
        /*0ab8*/ 	.word	0x00000000
        /*0abc*/ 	.word	0x00038820
        /*0ac0*/ 	.short	0x010a
        /*0ac2*/ 	.byte	0x3f
	.zero		1


	//   ....[56]....
        /*0ac4*/ 	.word	0x00014f10
        /*0ac8*/ 	.word	0x00000006
        /*0acc*/ 	.word	0x00000000
        /*0ad0*/ 	.short	0x010a
        /*0ad2*/ 	.byte	0x3f
	.zero		1


	//   ....[57]....
        /*0ad4*/ 	.word	0x00014f80
        /*0ad8*/ 	.word	0x00000007
        /*0adc*/ 	.word	0x00000000
        /*0ae0*/ 	.short	0x010a
        /*0ae2*/ 	.byte	0x3f
	.zero		1


	//   ....[58]....
        /*0ae4*/ 	.word	0x00014fe0
        /*0ae8*/ 	.word	0x00000004
        /*0aec*/ 	.word	0x00038860
        /*0af0*/ 	.short	0x010a
        /*0af2*/ 	.byte	0x3f
	.zero		1


	//   ....[59]....
        /*0af4*/ 	.word	0x00015030
        /*0af8*/ 	.word	0x00000003
        /*0afc*/ 	.word	0x00038860
        /*0b00*/ 	.short	0x010a
        /*0b02*/ 	.byte	0x3f
	.zero		1


	//   ....[60]....
        /*0b04*/ 	.word	0x00015070
        /*0b08*/ 	.word	0x00000004
        /*0b0c*/ 	.word	0x00038880
        /*0b10*/ 	.short	0x010a
        /*0b12*/ 	.byte	0x3f
	.zero		1


	//   ....[61]....
        /*0b14*/ 	.word	0x00015090
        /*0b18*/ 	.word	0x00000003
        /*0b1c*/ 	.word	0x00038880
        /*0b20*/ 	.short	0x010a
        /*0b22*/ 	.byte	0x3f
	.zero		1


	//   ....[62]....
        /*0b24*/ 	.word	0x00015100
        /*0b28*/ 	.word	0x00000003
        /*0b2c*/ 	.word	0x00038800
        /*0b30*/ 	.short	0x010a
        /*0b32*/ 	.byte	0x3f
	.zero		1


	//   ....[63]....
        /*0b34*/ 	.word	0x00015150
        /*0b38*/ 	.word	0x00000002
        /*0b3c*/ 	.word	0x00038830
        /*0b40*/ 	.short	0x010a
        /*0b42*/ 	.byte	0x3f
	.zero		1


	//   ....[64]....
        /*0b44*/ 	.word	0x000151b0
        /*0b48*/ 	.word	0x00000007
        /*0b4c*/ 	.word	0x00038830
        /*0b50*/ 	.short	0x010a
        /*0b52*/ 	.byte	0x3f
	.zero		1


	//   ....[65]....
        /*0b54*/ 	.word	0x00015210
        /*0b58*/ 	.word	0x00000007
        /*0b5c*/ 	.word	0x00038850
        /*0b60*/ 	.short	0x010a
        /*0b62*/ 	.byte	0x3f
	.zero		1


	//   ....[66]....
        /*0b64*/ 	.word	0x00015270
        /*0b68*/ 	.word	0x00000007
        /*0b6c*/ 	.word	0x00038830
        /*0b70*/ 	.short	0x010a
        /*0b72*/ 	.byte	0x3f
	.zero		1


	//   ....[67]....
        /*0b74*/ 	.word	0x000152d0
        /*0b78*/ 	.word	0x00000007
        /*0b7c*/ 	.word	0x00038850
        /*0b80*/ 	.short	0x010a
        /*0b82*/ 	.byte	0x3f
	.zero		1


	//   ....[68]....
        /*0b84*/ 	.word	0x00015330
        /*0b88*/ 	.word	0x00000005
        /*0b8c*/ 	.word	0x00038850
        /*0b90*/ 	.short	0x010a
        /*0b92*/ 	.byte	0x3f
	.zero		1


	//   ....[69]....
        /*0b94*/ 	.word	0x00015480
        /*0b98*/ 	.word	0x00000003
        /*0b9c*/ 	.word	0x00038880
        /*0ba0*/ 	.short	0x010a
        /*0ba2*/ 	.byte	0x3f
	.zero		1


	//   ....[70]....
        /*0ba4*/ 	.word	0x000154d0
        /*0ba8*/ 	.word	0x00000003
        /*0bac*/ 	.word	0x00038840
        /*0bb0*/ 	.short	0x010a
        /*0bb2*/ 	.byte	0x3f
	.zero		1


	//   ....[71]....
        /*0bb4*/ 	.word	0x00015520
        /*0bb8*/ 	.word	0x00000013
        /*0bbc*/ 	.word	0x00038820
        /*0bc0*/ 	.short	0x010a
        /*0bc2*/ 	.byte	0x3f
	.zero		1


	//   ....[72]....
        /*0bc4*/ 	.word	0x00015570
        /*0bc8*/ 	.word	0x00000004
        /*0bcc*/ 	.word	0x00038880
        /*0bd0*/ 	.short	0x010a
        /*0bd2*/ 	.byte	0x3f
	.zero		1


	//   ....[73]....
        /*0bd4*/ 	.word	0x000155c0
        /*0bd8*/ 	.word	0x00000004
        /*0bdc*/ 	.word	0x00038840
        /*0be0*/ 	.short	0x010a
        /*0be2*/ 	.byte	0x3f
	.zero		1


	//   ....[74]....
        /*0be4*/ 	.word	0x00015620
        /*0be8*/ 	.word	0x00000003
        /*0bec*/ 	.word	0x00038870
        /*0bf0*/ 	.short	0x010a
        /*0bf2*/ 	.byte	0x3f
	.zero		1


	//   ....[75]....
        /*0bf4*/ 	.word	0x00015680
        /*0bf8*/ 	.word	0x00000004
        /*0bfc*/ 	.word	0x00038860
        /*0c00*/ 	.short	0x010a
        /*0c02*/ 	.byte	0x3f
	.zero		1


	//   ....[76]....
        /*0c04*/ 	.word	0x000156d0
        /*0c08*/ 	.word	0x00000003
        /*0c0c*/ 	.word	0x00038870
        /*0c10*/ 	.short	0x010a
        /*0c12*/ 	.byte	0x3f
	.zero		1


	//   ....[77]....
        /*0c14*/ 	.word	0x00015720
        /*0c18*/ 	.word	0x00000003
        /*0c1c*/ 	.word	0x00038860
        /*0c20*/ 	.short	0x010a
        /*0c22*/ 	.byte	0x3f
	.zero		1


	//   ....[78]....
        /*0c24*/ 	.word	0x00015770
        /*0c28*/ 	.word	0x00000000
        /*0c2c*/ 	.word	0x00038820
        /*0c30*/ 	.short	0x010a
        /*0c32*/ 	.byte	0x3f
	.zero		1


	//   ....[79]....
        /*0c34*/ 	.word	0x00015910
        /*0c38*/ 	.word	0x00000006
        /*0c3c*/ 	.word	0x00000000
        /*0c40*/ 	.short	0x010a
        /*0c42*/ 	.byte	0x3f
	.zero		1


	//   ....[80]....
        /*0c44*/ 	.word	0x00015960
        /*0c48*/ 	.word	0x00000007
        /*0c4c*/ 	.word	0x00000000
        /*0c50*/ 	.short	0x010a
        /*0c52*/ 	.byte	0x3f
	.zero		1


	//   ....[81]....
        /*0c54*/ 	.word	0x000159b0
        /*0c58*/ 	.word	0x00000004
        /*0c5c*/ 	.word	0x00038860
        /*0c60*/ 	.short	0x010a
        /*0c62*/ 	.byte	0x3f
	.zero		1


	//   ....[82]....
        /*0c64*/ 	.word	0x00015a00
        /*0c68*/ 	.word	0x00000003
        /*0c6c*/ 	.word	0x00038860
        /*0c70*/ 	.short	0x010a
        /*0c72*/ 	.byte	0x3f
	.zero		1


	//   ....[83]....
        /*0c74*/ 	.word	0x00015a50
        /*0c78*/ 	.word	0x00000004
        /*0c7c*/ 	.word	0x00038880
        /*0c80*/ 	.short	0x010a
        /*0c82*/ 	.byte	0x3f
	.zero		1


	//----- nvinfo : EIATTR_NUM_MBARRIERS
	.align		4
.L_557:
        /*0c84*/ 	.byte	0x03, 0x38
        /*0c86*/ 	.short	0x0016


	//----- nvinfo : EIATTR_EXIT_INSTR_OFFSETS
	.align		4
        /*0c88*/ 	.byte	0x04, 0x1c
        /*0c8a*/ 	.short	(.L_559 - .L_558)


	//   ....[0]....
.L_558:
        /*0c8c*/ 	.word	0x00000ab0


	//   ....[1]....
        /*0c90*/ 	.word	0x0000f7f0


	//   ....[2]....
        /*0c94*/ 	.word	0x000150e0


	//----- nvinfo : EIATTR_MAX_THREADS
	.align		4
.L_559:
        /*0c98*/ 	.byte	0x04, 0x05
        /*0c9a*/ 	.short	(.L_561 - .L_560)
.L_560:
        /*0c9c*/ 	.word	0x00000180
        /*0ca0*/ 	.word	0x00000001
        /*0ca4*/ 	.word	0x00000001


	//----- nvinfo : EIATTR_CRS_STACK_SIZE
	.align		4
.L_561:
        /*0ca8*/ 	.byte	0x04, 0x1e
        /*0caa*/ 	.short	(.L_563 - .L_562)
.L_562:
        /*0cac*/ 	.word	0x00000000


	//----- nvinfo : EIATTR_CBANK_PARAM_SIZE
	.align		4
.L_563:
        /*0cb0*/ 	.byte	0x03, 0x19
        /*0cb2*/ 	.short	0x0a70


	//----- nvinfo : EIATTR_PARAM_CBANK
	.align		4
        /*0cb4*/ 	.byte	0x04, 0x0a
        /*0cb6*/ 	.short	(.L_565 - .L_564)
	.align		4
.L_564:
        /*0cb8*/ 	.word	index@(.nv.constant0._ZN7cutlass13device_kernelIN5flash11enable_sm90INS1_16FlashAttnFwdSm90INS1_25CollectiveMainloopFwdSm90ILi2EN4cute5tupleIJNS5_1CILi1EEES8_S8_EEENS6_IJNS7_ILi128EEESA_NS7_ILi256EEEEEELi256ENS_12float_e4m3_tEfNS_4arch4Sm90ELb1ELb0ELb1ELb1ELb0ELb0ELb0ELb1ELb1ELb0ELb0ELb0EEENS1_21CollectiveEpilogueFwdINS6_IJSA_SB_SA_EEES9_NS_10bfloat16_tESF_Li256ELb1ELb0ELb0ELb1EEENS1_36VarlenDynamicPersistentTileSchedulerILi128ELi128ELi256ELi128ELb0ELb0ELb1ELb1ELb1ELb1EEEEEEEEEvNT_6ParamsE)
        /*0cbc*/ 	.short	0x0210
        /*0cbe*/ 	.short	0x0a70


	//----- nvinfo : EIATTR_SW_WAR
	.align		4
.L_565:
        /*0cc0*/ 	.byte	0x04, 0x36
        /*0cc2*/ 	.short	(.L_567 - .L_566)
.L_566:
        /*0cc4*/ 	.word	0x00000008
.L_567:


//--------------------- .nv.info._ZN7cutlass13device_kernelIN5flash11enable_sm90INS1_16FlashAttnFwdSm90INS1_25CollectiveMainloopFwdSm90ILi2EN4cute5tupleIJNS5_1CILi1EEES8_S8_EEENS6_IJNS7_ILi128EEESA_NS7_ILi256EEEEEELi256ENS_12float_e4m3_tEfNS_4arch4Sm90ELb1ELb0ELb1ELb1ELb0ELb1ELb0ELb1ELb1ELb0ELb0ELb0EEENS1_21CollectiveEpilogueFwdINS6_IJSA_SB_SA_EEES9_NS_10bfloat16_tESF_Li256ELb1ELb0ELb0ELb1EEENS1_36VarlenDynamicPersistentTileSchedulerILi128ELi128ELi256ELi128ELb0ELb0ELb1ELb1ELb1ELb1EEEEEEEEEvNT_6ParamsE --------------------------
	.section	.nv.info._ZN7cutlass13device_kernelIN5flash11enable_sm90INS1_16FlashAttnFwdSm90INS1_25CollectiveMainloopFwdSm90ILi2EN4cute5tupleIJNS5_1CILi1EEES8_S8_EEENS6_IJNS7_ILi128EEESA_NS7_ILi256EEEEEELi256ENS_12float_e4m3_tEfNS_4arch4Sm90ELb1ELb0ELb1ELb1ELb0ELb1ELb0ELb1ELb1ELb0ELb0ELb0EEENS1_21CollectiveEpilogueFwdINS6_IJSA_SB_SA_EEES9_NS_10bfloat16_tESF_Li256ELb1ELb0ELb0ELb1EEENS1_36VarlenDynamicPersistentTileSchedulerILi128ELi128ELi256ELi128ELb0ELb0ELb1ELb1ELb1ELb1EEEEEEEEEvNT_6ParamsE,"",@"SHT_CUDA_INFO"
	.sectionflags	@""
	.align	4


	//----- nvinfo : EIATTR_CUDA_API_VERSION
	.align		4
        /*0000*/ 	.byte	0x04, 0x37
        /*0002*/ 	.short	(.L_569 - .L_568)
.L_568:
        /*0004*/ 	.word	0x00000082


	//----- nvinfo : EIATTR_KPARAM_INFO
	.align		4
.L_569:
        /*0008*/ 	.byte	0x04, 0x17
        /*000a*/ 	.short	(.L_571 - .L_570)
.L_570:
        /*000c*/ 	.word	0x00000000
        /*0010*/ 	.short	0x0000
        /*0012*/ 	.short	0x0070
        /*0014*/ 	.byte	0x00, 0xf0, 0x01, 0x28


	//----- nvinfo : EIATTR_SPARSE_MMA_MASK
	.align		4
.L_571:
        /*0018*/ 	.byte	0x03, 0x50
        /*001a*/ 	.short	0x0000


	//----- nvinfo : EIATTR_MAXREG_COUNT
	.align		4
        /*001c*/ 	.byte	0x03, 0x1b
        /*001e*/ 	.short	0x00a8


	//----- nvinfo : EIATTR_NUM_BARRIERS
	.align		4
        /*0020*/ 	.byte	0x02, 0x4c
        /*0022*/ 	.byte	0x10
	.zero		1


	//----- nvinfo : EIATTR_EXTERNS
	.align		4
        /*0024*/ 	.byte	0x04, 0x0f
        /*0026*/ 	.short	(.L_573 - .L_572)


	//   ....[0]....
	.align		4
.L_572:
        /*0028*/ 	.word	index@(__assertfail)


	//----- nvinfo : EIATTR_ANNOTATIONS
	.align		4
.L_573:
        /*002c*/ 	.byte	0x04, 0x55
        /*002e*/ 	.short	(.L_575 - .L_574)


	//   ....[0]....
.L_574:
        /* <DEDUP_REMOVED lines=130> */


	//----- nvinfo : EIATTR_MERCURY_ISA_VERSION
	.align		4
.L_575:
        /*0838*/ 	.byte	0x03, 0x5f
        /*083a*/ 	.short	0x0101


	//----- nvinfo : EIATTR_UNUSED_LOAD_BYTE_OFFSET
	.align		4
        /*083c*/ 	.byte	0x04, 0x44
        /*083e*/ 	.short	(.L_577 - .L_576)


	//   ....[0]....
.L_576:
        /*0840*/ 	.word	0x00000b00
        /*0844*/ 	.word	0x0000fff0


	//   ....[1]....
        /*0848*/ 	.word	0x00021010
        /*084c*/ 	.word	0x0000fff0


	//----- nvinfo : EIATTR_INT_WARP_WIDE_INSTR_OFFSETS
	.align		4
.L_577:
        /*0850*/ 	.byte	0x04, 0x31
        /*0852*/ 	.short	(.L_579 - .L_578)


	//   ....[0]....
.L_578:
        /*0854*/ 	.word	0x000001c0


	//   ....[1]....
        /*0858*/ 	.word	0x00000200


	//   ....[2]....
        /*085c*/ 	.word	0x00000270


	//   ....[3]....
        /*0860*/ 	.word	0x00026e90


	//   ....[4]....
        /*0864*/ 	.word	0x00026f20


	//   ....[5]....
        /*0868*/ 	.word	0x000276b0


	//   ....[6]....
        /*086c*/ 	.word	0x000276e0


	//   ....[7]....
        /*0870*/ 	.word	0x000277b0


	//   ....[8]....
        /*0874*/ 	.word	0x00029970


	//   ....[9]....
        /*0878*/ 	.word	0x00029a00


	//----- nvinfo : EIATTR_COOP_GROUP_MASK_REGIDS
	.align		4
.L_579:
        /*087c*/ 	.byte	0x04, 0x29
        /*087e*/ 	.short	(.L_581 - .L_580)


	//   ....[0]....
.L_580:
        /*0880*/ 	.word	0xffffffff


	//   ....[1]....
        /*0884*/ 	.word	0xffffffff


	//   ....[2]....
        /*0888*/ 	.word	0xffffffff


	//   ....[3]....
        /*088c*/ 	.word	0xffffffff


	//   ....[4]....
        /*0890*/ 	.word	0xffffffff


	//   ....[5]....
        /*0894*/ 	.word	0xffffffff


	//   ....[6]....
        /*0898*/ 	.word	0xffffffff


	//   ....[7]....
        /*089c*/ 	.word	0xffffffff


	//   ....[8]....
        /*08a0*/ 	.word	0xffffffff


	//   ....[9]....
        /*08a4*/ 	.word	0xffffffff


	//   ....[10]....
        /*08a8*/ 	.word	0xffffffff


	//   ....[11]....
        /*08ac*/ 	.word	0xffffffff


	//   ....[12]....
        /*08b0*/ 	.word	0xffffffff


	//   ....[13]....
        /*08b4*/ 	.word	0xffffffff


	//   ....[14]....
        /*08b8*/ 	.word	0xffffffff


	//   ....[15]....
        /*08bc*/ 	.word	0xffffffff


	//   ....[16]....
        /*08c0*/ 	.word	0xffffffff


	//   ....[17]....
        /*08c4*/ 	.word	0xffffffff


	//   ....[18]....
        /*08c8*/ 	.word	0xffffffff


	//   ....[19]....
        /*08cc*/ 	.word	0xffffffff


	//   ....[20]....
        /*08d0*/ 	.word	0xffffffff


	//   ....[21]....
        /*08d4*/ 	.word	0xffffffff


	//   ....[22]....
        /*08d8*/ 	.word	0xffffffff


	//   ....[23]....
        /*08dc*/ 	.word	0xffffffff


	//   ....[24]....
        /*08e0*/ 	.word	0xffffffff


	//   ....[25]....
        /*08e4*/ 	.word	0xffffffff


	//   ....[26]....
        /*08e8*/ 	.word	0xffffffff


	//   ....[27]....
        /*08ec*/ 	.word	0xffffffff


	//   ....[28]....
        /*08f0*/ 	.word	0xffffffff


	//   ....[29]....
        /*08f4*/ 	.word	0xffffffff


	//   ....[30]....
        /*08f8*/ 	.word	0xffffffff


	//   ....[31]....
        /*08fc*/ 	.word	0xffffffff


	//   ....[32]....
        /*0900*/ 	.word	0xffffffff


	//   ....[33]....
        /*0904*/ 	.word	0xffffffff


	//   ....[34]....
        /*0908*/ 	.word	0xffffffff


	//   ....[35]....
        /*090c*/ 	.word	0xffffffff


	//   ....[36]....
        /*0910*/ 	.word	0xffffffff


	//   ....[37]....
        /*0914*/ 	.word	0xffffffff


	//   ....[38]....
        /*0918*/ 	.word	0xffffffff


	//   ....[39]....
        /*091c*/ 	.word	0xffffffff


	//   ....[40]....
        /*0920*/ 	.word	0xffffffff


	//   ....[41]....
        /*0924*/ 	.word	0xffffffff


	//   ....[42]....
        /*0928*/ 	.word	0xffffffff


	//   ....[43]....
        /*092c*/ 	.word	0xffffffff


	//   ....[44]....
        /*0930*/ 	.word	0xffffffff


	//   ....[45]....
        /*0934*/ 	.word	0xffffffff


	//   ....[46]....
        /*0938*/ 	.word	0xffffffff


	//   ....[47]....
        /*093c*/ 	.word	0xffffffff


	//   ....[48]....
        /*0940*/ 	.word	0xffffffff


	//   ....[49]....
        /*0944*/ 	.word	0xffffffff


	//   ....[50]....
        /*0948*/ 	.word	0xffffffff


	//   ....[51]....
        /*094c*/ 	.word	0xffffffff


	//   ....[52]....
        /*0950*/ 	.word	0xffffffff


	//   ....[53]....
        /*0954*/ 	.word	0xffffffff


	//   ....[54]....
        /*0958*/ 	.word	0xffffffff


	//   ....[55]....
        /*095c*/ 	.word	0xffffffff


	//   ....[56]....
        /*0960*/ 	.word	0xffffffff


	//   ....[57]....
        /*0964*/ 	.word	0xffffffff


	//   ....[58]....
        /*0968*/ 	.word	0xffffffff


	//   ....[59]....
        /*096c*/ 	.word	0xffffffff


	//   ....[60]....
        /*0970*/ 	.word	0xffffffff


	//   ....[61]....
        /*0974*/ 	.word	0xffffffff


	//   ....[62]....
        /*0978*/ 	.word	0xffffffff


	//   ....[63]....
        /*097c*/ 	.word	0xffffffff


	//   ....[64]....
        /*0980*/ 	.word	0xffffffff


	//   ....[65]....
        /*0984*/ 	.word	0xffffffff


	//   ....[66]....
        /*0988*/ 	.word	0xffffffff


	//   ....[67]....
        /*098c*/ 	.word	0xffffffff


	//   ....[68]....
        /*0990*/ 	.word	0xffffffff


	//   ....[69]....
        /*0994*/ 	.word	0xffffffff


	//   ....[70]....
        /*0998*/ 	.word	0xffffffff


	//   ....[71]....
        /*099c*/ 	.word	0xffffffff


	//   ....[72]....
        /*09a0*/ 	.word	0xffffffff


	//   ....[73]....
        /*09a4*/ 	.word	0xffffffff


	//   ....[74]....
        /*09a8*/ 	.word	0xffffffff


	//   ....[75]....
        /*09ac*/ 	.word	0xffffffff


	//   ....[76]....
        /*09b0*/ 	.word	0xffffffff


	//   ....[77]....
        /*09b4*/ 	.word	0xffffffff


	//   ....[78]....
        /*09b8*/ 	.word	0xffffffff


	//   ....[79]....
        /*09bc*/ 	.word	0xffffffff


	//   ....[80]....
        /*09c0*/ 	.word	0xffffffff


	//   ....[81]....
        /*09c4*/ 	.word	0xffffffff


	//   ....[82]....
        /*09c8*/ 	.word	0xffffffff


	//   ....[83]....
        /*09cc*/ 	.word	0xffffffff


	//   ....[84]....
        /*09d0*/ 	.word	0xffffffff


	//   ....[85]....
        /*09d4*/ 	.word	0xffffffff


	//   ....[86]....
        /*09d8*/ 	.word	0xffffffff


	//   ....[87]....
        /*09dc*/ 	.word	0xffffffff


	//   ....[88]....
        /*09e0*/ 	.word	0xffffffff


	//   ....[89]....
        /*09e4*/ 	.word	0xffffffff


	//   ....[90]....
        /*09e8*/ 	.word	0xffffffff


	//   ....[91]....
        /*09ec*/ 	.word	0xffffffff


	//   ....[92]....
        /*09f0*/ 	.word	0xffffffff


	//   ....[93]....
        /*09f4*/ 	.word	0xffffffff


	//   ....[94]....
        /*09f8*/ 	.word	0xffffffff


	//   ....[95]....
        /*09fc*/ 	.word	0xffffffff


	//   ....[96]....
        /*0a00*/ 	.word	0xffffffff


	//   ....[97]....
        /*0a04*/ 	.word	0xffffffff


	//   ....[98]....
        /*0a08*/ 	.word	0xffffffff


	//   ....[99]....
        /*0a0c*/ 	.word	0xffffffff


	//   ....[100]....
        /*0a10*/ 	.word	0xffffffff


	//   ....[101]....
        /*0a14*/ 	.word	0xffffffff


	//   ....[102]....
        /*0a18*/ 	.word	0xffffffff


	//   ....[103]....
        /*0a1c*/ 	.word	0xffffffff


	//   ....[104]....
        /*0a20*/ 	.word	0xffffffff


	//   ....[105]....
        /*0a24*/ 	.word	0xffffffff


	//   ....[106]....
        /*0a28*/ 	.word	0xffffffff


	//   ....[107]....
        /*0a2c*/ 	.word	0xffffffff


	//   ....[108]....
        /*0a30*/ 	.word	0xffffffff


	//   ....[109]....
        /*0a34*/ 	.word	0xffffffff


	//   ....[110]....
        /*0a38*/ 	.word	0xffffffff


	//   ....[111]....
        /*0a3c*/ 	.word	0xffffffff


	//   ....[112]....
        /*0a40*/ 	.word	0xffffffff


	//   ....[113]....
        /*0a44*/ 	.word	0xffffffff


	//   ....[114]....
        /*0a48*/ 	.word	0xffffffff


	//   ....[115]....
        /*0a4c*/ 	.word	0xffffffff


	//   ....[116]....
        /*0a50*/ 	.word	0xffffffff


	//   ....[117]....
        /*0a54*/ 	.word	0xffffffff


	//   ....[118]....
        /*0a58*/ 	.word	0xffffffff


	//   ....[119]....
        /*0a5c*/ 	.word	0xffffffff


	//   ....[120]....
        /*0a60*/ 	.word	0xffffffff


	//   ....[121]....
        /*0a64*/ 	.word	0xffffffff


	//   ....[122]....
        /*0a68*/ 	.word	0xffffffff


	//   ....[123]....
        /*0a6c*/ 	.word	0xffffffff


	//   ....[124]....
        /*0a70*/ 	.word	0x0500000f


	//   ....[125]....
        /*0a74*/ 	.word	0x0500000f


	//   ....[126]....
        /*0a78*/ 	.word	0x0500000f


	//   ....[127]....
        /*0a7c*/ 	.word	0x0500000f


	//   ....[128]....
        /*0a80*/ 	.word	0x0500000f


	//   ....[129]....
        /*0a84*/ 	.word	0x0500000f


	//   ....[130]....
        /*0a88*/ 	.word	0x0500000f


	//   ....[131]....
        /*0a8c*/ 	.word	0x0500000f


	//   ....[132]....
        /*0a90*/ 	.word	0x0500000f


	//   ....[133]....
        /*0a94*/ 	.word	0x0500000f


	//   ....[134]....
        /*0a98*/ 	.word	0x0500000f


	//   ....[135]....
        /*0a9c*/ 	.word	0x0500000f


	//   ....[136]....
        /*0aa0*/ 	.word	0x0500000f


	//   ....[137]....
        /*0aa4*/ 	.word	0x0500000f


	//   ....[138]....
        /*0aa8*/ 	.word	0x0500000f


	//   ....[139]....
        /*0aac*/ 	.word	0x0500000f


	//   ....[140]....
        /*0ab0*/ 	.word	0x0500000f


	//   ....[141]....
        /*0ab4*/ 	.word	0x0500000f


	//   ....[142]....
        /*0ab8*/ 	.word	0x0500000f


	//   ....[143]....
        /*0abc*/ 	.word	0x0500000f


	//   ....[144]....
        /*0ac0*/ 	.word	0x0500000f


	//   ....[145]....
        /*0ac4*/ 	.word	0x0500000f


	//   ....[146]....
        /*0ac8*/ 	.word	0x0500000f


	//   ....[147]....
        /*0acc*/ 	.word	0x0500000f


	//   ....[148]....
        /*0ad0*/ 	.word	0x0500000f


	//   ....[149]....
        /*0ad4*/ 	.word	0x0500000f


	//   ....[150]....
        /*0ad8*/ 	.word	0x0500000f


	//   ....[151]....
        /*0adc*/ 	.word	0x0500000f


	//   ....[152]....
        /*0ae0*/ 	.word	0x0500000f


	//   ....[153]....
        /*0ae4*/ 	.word	0x0500000f


	//   ....[154]....
        /*0ae8*/ 	.word	0x0500000f


	//   ....[155]....
        /*0aec*/ 	.word	0x0500000f


	//   ....[156]....
        /*0af0*/ 	.word	0x0500000f


	//   ....[157]....
        /*0af4*/ 	.word	0x0500000f


	//   ....[158]....
        /*0af8*/ 	.word	0x0500000f


	//   ....[159]....
        /*0afc*/ 	.word	0x0500000f


	//   ....[160]....
        /*0b00*/ 	.word	0x0500000f


	//   ....[161]....
        /*0b04*/ 	.word	0x0500000f


	//   ....[162]....
        /*0b08*/ 	.word	0x0500000f


	//   ....[163]....
        /*0b0c*/ 	.word	0x0500000f


	//   ....[164]....
        /*0b10*/ 	.word	0x0500000f


	//   ....[165]....
        /*0b14*/ 	.word	0x0500000f


	//   ....[166]....
        /*0b18*/ 	.word	0x0500000f


	//   ....[167]....
        /*0b1c*/ 	.word	0x0500000f


	//   ....[168]....
        /*0b20*/ 	.word	0x0500000f


	//   ....[169]....
        /*0b24*/ 	.word	0x0500000f


	//   ....[170]....
        /*0b28*/ 	.word	0x0500000f


	//   ....[171]....
        /*0b2c*/ 	.word	0x0500000f


	//   ....[172]....
        /*0b30*/ 	.word	0x0500000f


	//   ....[173]....
        /*0b34*/ 	.word	0x0500000f


	//   ....[174]....
        /*0b38*/ 	.word	0x0500000f


	//   ....[175]....
        /*0b3c*/ 	.word	0x0500000f


	//   ....[176]....
        /*0b40*/ 	.word	0x0500000f


	//   ....[177]....
        /*0b44*/ 	.word	0x0500000f


	//   ....[178]....
        /*0b48*/ 	.word	0x0500000f


	//   ....[179]....
        /*0b4c*/ 	.word	0x0500000f


	//   ....[180]....
        /*0b50*/ 	.word	0x0500000f


	//   ....[181]....
        /*0b54*/ 	.word	0x0500000f


	//   ....[182]....
        /*0b58*/ 	.word	0x0500000f


	//   ....[183]....
        /*0b5c*/ 	.word	0x0500000f


	//   ....[184]....
        /*0b60*/ 	.word	0x0500000f


	//   ....[185]....
        /*0b64*/ 	.word	0x0500000f


	//   ....[186]....
        /*0b68*/ 	.word	0x0500000f


	//   ....[187]....
        /*0b6c*/ 	.word	0x0500000f


	//   ....[188]....
        /*0b70*/ 	.word	0x0500000f


	//   ....[189]....
        /*0b74*/ 	.word	0x0500000f


	//   ....[190]....
        /*0b78*/ 	.word	0x0500000f


	//   ....[191]....
        /*0b7c*/ 	.word	0x0500000f


	//   ....[192]....
        /*0b80*/ 	.word	0x0500000f


	//   ....[193]....
        /*0b84*/ 	.word	0x0500000f


	//   ....[194]....
        /*0b88*/ 	.word	0x0500000f


	//   ....[195]....
        /*0b8c*/ 	.word	0x0500000f


	//   ....[196]....
        /*0b90*/ 	.word	0x0500000f


	//   ....[197]....
        /*0b94*/ 	.word	0x0500000f


	//   ....[198]....
        /*0b98*/ 	.word	0x0500000f


	//   ....[199]....
        /*0b9c*/ 	.word	0x0500000f


	//   ....[200]....
        /*0ba0*/ 	.word	0x0500000f


	//   ....[201]....
        /*0ba4*/ 	.word	0x0500000f


	//   ....[202]....
        /*0ba8*/ 	.word	0x0500000f


	//   ....[203]....
        /*0bac*/ 	.word	0x0500000f


	//   ....[204]....
        /*0bb0*/ 	.word	0x0500000f


	//   ....[205]....
        /*0bb4*/ 	.word	0x0500000f


	//   ....[206]....
        /*0bb8*/ 	.word	0x0500000f


	//   ....[207]....
        /*0bbc*/ 	.word	0x0500000f


	//   ....[208]....
        /*0bc0*/ 	.word	0x0500000f


	//   ....[209]....
        /*0bc4*/ 	.word	0x0500000f


	//   ....[210]....
        /*0bc8*/ 	.word	0x0500000f


	//   ....[211]....
        /*0bcc*/ 	.word	0x0500000f


	//   ....[212]....
        /*0bd0*/ 	.word	0x0500000f


	//   ....[213]....
        /*0bd4*/ 	.word	0x0500000f


	//   ....[214]....
        /*0bd8*/ 	.word	0x0500000f


	//   ....[215]....
        /*0bdc*/ 	.word	0x0500000f


	//   ....[216]....
        /*0be0*/ 	.word	0x0500000f


	//   ....[217]....
        /*0be4*/ 	.word	0x0500000f


	//   ....[218]....
        /*0be8*/ 	.word	0x0500000f


	//   ....[219]....
        /*0bec*/ 	.word	0x0500000f


	//   ....[220]....
        /*0bf0*/ 	.word	0x0500000f


	//   ....[221]....
        /*0bf4*/ 	.word	0x0500000f


	//   ....[222]....
        /*0bf8*/ 	.word	0x0500000f


	//   ....[223]....
        /*0bfc*/ 	.word	0x0500000f


	//   ....[224]....
        /*0c00*/ 	.word	0x0500000f


	//   ....[225]....
        /*0c04*/ 	.word	0x0500000f


	//   ....[226]....
        /*0c08*/ 	.word	0x0500000f


	//   ....[227]....
        /*0c0c*/ 	.word	0x0500000f


	//   ....[228]....
        /*0c10*/ 	.word	0x0500000f


	//   ....[229]....
        /*0c14*/ 	.word	0x0500000f


	//   ....[230]....
        /*0c18*/ 	.word	0x0500000f


	//   ....[231]....
        /*0c1c*/ 	.word	0x0500000f


	//   ....[232]....
        /*0c20*/ 	.word	0x0500000f


	//   ....[233]....
        /*0c24*/ 	.word	0x0500000f


	//   ....[234]....
        /*0c28*/ 	.word	0x0500000f


	//   ....[235]....
        /*0c2c*/ 	.word	0x0500000f


	//   ....[236]....
        /*0c30*/ 	.word	0x0500000f


	//   ....[237]....
        /*0c34*/ 	.word	0x0500000f


	//   ....[238]....
        /*0c38*/ 	.word	0x0500000f


	//   ....[239]....
        /*0c3c*/ 	.word	0x0500000f


	//   ....[240]....
        /*0c40*/ 	.word	0x0500000f


	//----- nvinfo : EIATTR_COOP_GROUP_INSTR_OFFSETS
	.align		4
.L_581:
        /*0c44*/ 	.byte	0x04, 0x28
        /*0c46*/ 	.short	(.L_583 - .L_582)


	//   ....[0]....
.L_582:
        /*0c48*/ 	.word	0x00000070


	//   ....[1]....
        /*0c4c*/ 	.word	0x000001d0


	//   ....[2]....
        /*0c50*/ 	.word	0x00000220


	//   ....[3]....
        /*0c54*/ 	.word	0x00000450


	//   ....[4]....
        /*0c58*/ 	.word	0x000005b0


	//   ....[5]....
        /*0c5c*/ 	.word	0x000006d0


	//   ....[6]....
        /*0c60*/ 	.word	0x00000830


	//   ....[7]....
        /*0c64*/ 	.word	0x0000c990


	//   ....[8]....
        /*0c68*/ 	.word	0x00017940


	//   ....[9]....
        /*0c6c*/ 	.word	0x00017980


	//   ....[10]....
        /*0c70*/ 	.word	0x000183c0


	//   ....[11]....
        /*0c74*/ 	.word	0x000183f0


	//   ....[12]....
        /*0c78*/ 	.word	0x0001b460


	//   ....[13]....
        /*0c7c*/ 	.word	0x0001b590


	//   ....[14]....
        /*0c80*/ 	.word	0x0001bdb0


	//   ....[15]....
        /*0c84*/ 	.word	0x0001be90


	//   ....[16]....
        /*0c88*/ 	.word	0x0001e7a0


	//   ....[17]....
        /*0c8c*/ 	.word	0x0001e7e0


	//   ....[18]....
        /*0c90*/ 	.word	0x0001e820


	//   ....[19]....
        /*0c94*/ 	.word	0x0001e870


	//   ....[20]....
        /*0c98*/ 	.word	0x000204b0


	//   ....[21]....
        /*0c9c*/ 	.word	0x000204c0


	//   ....[22]....
        /*0ca0*/ 	.word	0x000204f0


	//   ....[23]....
        /*0ca4*/ 	.word	0x00020500


	//   ....[24]....
        /*0ca8*/ 	.word	0x00021c30


	//   ....[25]....
        /*0cac*/ 	.word	0x00021c80


	//   ....[26]....
        /*0cb0*/ 	.word	0x00021cb0


	//   ....[27]....
        /*0cb4*/ 	.word	0x00021cf0


	//   ....[28]....
        /*0cb8*/ 	.word	0x00021d20


	//   ....[29]....
        /*0cbc*/ 	.word	0x00021d50


	//   ....[30]....
        /*0cc0*/ 	.word	0x00021d80


	//   ....[31]....
        /*0cc4*/ 	.word	0x00021db0


	//   ....[32]....
        /*0cc8*/ 	.word	0x00021de0


	//   ....[33]....
        /*0ccc*/ 	.word	0x00021e10


	//   ....[34]....
        /*0cd0*/ 	.word	0x00021e40


	//   ....[35]....
        /*0cd4*/ 	.word	0x00021e70


	//   ....[36]....
        /*0cd8*/ 	.word	0x00021ea0


	//   ....[37]....
        /*0cdc*/ 	.word	0x00021ed0


	//   ....[38]....
        /*0ce0*/ 	.word	0x00021f00


	//   ....[39]....
        /*0ce4*/ 	.word	0x00021f30


	//   ....[40]....
        /*0ce8*/ 	.word	0x00021f60


	//   ....[41]....
        /*0cec*/ 	.word	0x00021f90


	//   ....[42]....
        /*0cf0*/ 	.word	0x00021fc0


	//   ....[43]....
        /*0cf4*/ 	.word	0x00021ff0


	//   ....[44]....
        /*0cf8*/ 	.word	0x00022020


	//   ....[45]....
        /*0cfc*/ 	.word	0x00022050


	//   ....[46]....
        /*0d00*/ 	.word	0x00022080


	//   ....[47]....
        /*0d04*/ 	.word	0x000220b0


	//   ....[48]....
        /*0d08*/ 	.word	0x000220e0


	//   ....[49]....
        /*0d0c*/ 	.word	0x00022110


	//   ....[50]....
        /*0d10*/ 	.word	0x00022140


	//   ....[51]....
        /*0d14*/ 	.word	0x00022170


	//   ....[52]....
        /*0d18*/ 	.word	0x000221a0


	//   ....[53]....
        /*0d1c*/ 	.word	0x000221c0


	//   ....[54]....
        /*0d20*/ 	.word	0x000221f0


	//   ....[55]....
        /*0d24*/ 	.word	0x00022200


	//   ....[56]....
        /*0d28*/ 	.word	0x00022230


	//   ....[57]....
        /*0d2c*/ 	.word	0x00022240


	//   ....[58]....
        /*0d30*/ 	.word	0x00022270


	//   ....[59]....
        /*0d34*/ 	.word	0x000222a0


	//   ....[60]....
        /*0d38*/ 	.word	0x000222d0


	//   ....[61]....
        /*0d3c*/ 	.word	0x000222e0


	//   ....[62]....
        /*0d40*/ 	.word	0x00022300


	//   ....[63]....
        /*0d44*/ 	.word	0x00022320


	//   ....[64]....
        /*0d48*/ 	.word	0x00022330


	//   ....[65]....
        /*0d4c*/ 	.word	0x00022350


	//   ....[66]....
        /*0d50*/ 	.word	0x00022380


	//   ....[67]....
        /*0d54*/ 	.word	0x000223b0


	//   ....[68]....
        /*0d58*/ 	.word	0x000223c0


	//   ....[69]....
        /*0d5c*/ 	.word	0x000223f0


	//   ....[70]....
        /*0d60*/ 	.word	0x00022400


	//   ....[71]....
        /*0d64*/ 	.word	0x00022430


	//   ....[72]....
        /*0d68*/ 	.word	0x00022440


	//   ....[73]....
        /*0d6c*/ 	.word	0x00022460


	//   ....[74]....
        /*0d70*/ 	.word	0x00022490


	//   ....[75]....
        /*0d74*/ 	.word	0x000224c0


	//   ....[76]....
        /*0d78*/ 	.word	0x000224f0


	//   ....[77]....
        /*0d7c*/ 	.word	0x00022510


	//   ....[78]....
        /*0d80*/ 	.word	0x00022540


	//   ....[79]....
        /*0d84*/ 	.word	0x00022570


	//   ....[80]....
        /*0d88*/ 	.word	0x000225a0


	//   ....[81]....
        /*0d8c*/ 	.word	0x000225d0


	//   ....[82]....
        /*0d90*/ 	.word	0x000225f0


	//   ....[83]....
        /*0d94*/ 	.word	0x00022600


	//   ....[84]....
        /*0d98*/ 	.word	0x00022620


	//   ....[85]....
        /*0d9c*/ 	.word	0x00022650


	//   ....[86]....
        /*0da0*/ 	.word	0x00022680


	//   ....[87]....
        /*0da4*/ 	.word	0x000226a0


	//   ....[88]....
        /*0da8*/ 	.word	0x000246b0


	//   ....[89]....
        /*0dac*/ 	.word	0x000248a0


	//   ....[90]....
        /*0db0*/ 	.word	0x000248d0


	//   ....[91]....
        /*0db4*/ 	.word	0x00024900


	//   ....[92]....
        /*0db8*/ 	.word	0x00024930


	//   ....[93]....
        /*0dbc*/ 	.word	0x00024960


	//   ....[94]....
        /*0dc0*/ 	.word	0x000249a0


	//   ....[95]....
        /*0dc4*/ 	.word	0x00024b20


	//   ....[96]....
        /*0dc8*/ 	.word	0x00024b50


	//   ....[97]....
        /*0dcc*/ 	.word	0x00024b80


	//   ....[98]....
        /*0dd0*/ 	.word	0x00024bb0


	//   ....[99]....
        /*0dd4*/ 	.word	0x00024be0


	//   ....[100]....
        /*0dd8*/ 	.word	0x00024c10


	//   ....[101]....
        /*0ddc*/ 	.word	0x00024cb0


	//   ....[102]....
        /*0de0*/ 	.word	0x00024cf0


	//   ....[103]....
        /*0de4*/ 	.word	0x00024db0


	//   ....[104]....
        /*0de8*/ 	.word	0x00025ce0


	//   ....[105]....
        /*0dec*/ 	.word	0x00027940


	//   ....[106]....
        /*0df0*/ 	.word	0x0002a950


	//   ....[107]....
        /*0df4*/ 	.word	0x0002a9b0


	//   ....[108]....
        /*0df8*/ 	.word	0x0002a9e0


	//   ....[109]....
        /*0dfc*/ 	.word	0x0002aa10


	//   ....[110]....
        /*0e00*/ 	.word	0x0002aa40


	//   ....[111]....
        /*0e04*/ 	.word	0x0002aa70


	//   ....[112]....
        /*0e08*/ 	.word	0x0002aaa0


	//   ....[113]....
        /*0e0c*/ 	.word	0x0002aab0


	//   ....[114]....
        /*0e10*/ 	.word	0x0002ac60


	//   ....[115]....
        /*0e14*/ 	.word	0x0002ac90


	//   ....[116]....
        /*0e18*/ 	.word	0x0002acc0


	//   ....[117]....
        /*0e1c*/ 	.word	0x0002acf0


	//   ....[118]....
        /*0e20*/ 	.word	0x0002ad20


	//   ....[119]....
        /*0e24*/ 	.word	0x0002ad50


	//   ....[120]....
        /*0e28*/ 	.word	0x0002ae10


	//   ....[121]....
        /*0e2c*/ 	.word	0x0002ae30


	//   ....[122]....
        /*0e30*/ 	.word	0x0002aea0


	//   ....[123]....
        /*0e34*/ 	.word	0x0002b640


	//   ....[124]....
        /*0e38*/ 	.word	0x0002bae0


	//   ....[125]....
        /*0e3c*/ 	.word	0x0002bb90


	//   ....[126]....
        /*0e40*/ 	.word	0x0002bc30


	//   ....[127]....
        /*0e44*/ 	.word	0x0002bcd0


	//   ....[128]....
        /*0e48*/ 	.word	0x0002bd70


	//   ....[129]....
        /*0e4c*/ 	.word	0x0002be10


	//   ....[130]....
        /*0e50*/ 	.word	0x0002beb0


	//   ....[131]....
        /*0e54*/ 	.word	0x0002bf50


	//   ....[132]....
        /*0e58*/ 	.word	0x0002bff0


	//   ....[133]....
        /*0e5c*/ 	.word	0x0002c090


	//   ....[134]....
        /*0e60*/ 	.word	0x0002c130


	//   ....[135]....
        /*0e64*/ 	.word	0x0002c1d0


	//   ....[136]....
        /*0e68*/ 	.word	0x0002c270


	//   ....[137]....
        /*0e6c*/ 	.word	0x0002c310


	//   ....[138]....
        /*0e70*/ 	.word	0x0002c3b0


	//   ....[139]....
        /*0e74*/ 	.word	0x0002c450


	//   ....[140]....
        /*0e78*/ 	.word	0x0002c4f0


	//   ....[141]....
        /*0e7c*/ 	.word	0x0002c5e0


	//   ....[142]....
        /*0e80*/ 	.word	0x0002c680


	//   ....[143]....
        /*0e84*/ 	.word	0x0002c720


	//   ....[144]....
        /*0e88*/ 	.word	0x0002c7c0


	//   ....[145]....
        /*0e8c*/ 	.word	0x0002c860


	//   ....[146]....
        /*0e90*/ 	.word	0x0002c900


	//   ....[147]....
        /*0e94*/ 	.word	0x0002c9a0


	//   ....[148]....
        /*0e98*/ 	.word	0x0002ca40


	//   ....[149]....
        /*0e9c*/ 	.word	0x0002cae0


	//   ....[150]....
        /*0ea0*/ 	.word	0x0002cb80


	//   ....[151]....
        /*0ea4*/ 	.word	0x0002cc20


	//   ....[152]....
        /*0ea8*/ 	.word	0x0002ccc0


	//   ....[153]....
        /*0eac*/ 	.word	0x0002cd60


	//   ....[154]....
        /*0eb0*/ 	.word	0x0002ce00


	//   ....[155]....
        /*0eb4*/ 	.word	0x0002cea0


	//   ....[156]....
        /*0eb8*/ 	.word	0x0002cf40


	//   ....[157]....
        /*0ebc*/ 	.word	0x0002d2f0


	//   ....[158]....
        /*0ec0*/ 	.word	0x0002d410


	//   ....[159]....
        /*0ec4*/ 	.word	0x0002d540


	//   ....[160]....
        /*0ec8*/ 	.word	0x0002d660


	//   ....[161]....
        /*0ecc*/ 	.word	0x0002d780


	//   ....[162]....
        /*0ed0*/ 	.word	0x0002d800


	//   ....[163]....
        /*0ed4*/ 	.word	0x0002d860


	//   ....[164]....
        /*0ed8*/ 	.word	0x0002d8e0


	//   ....[165]....
        /*0edc*/ 	.word	0x0002d940


	//   ....[166]....
        /*0ee0*/ 	.word	0x0002d9c0


	//   ....[167]....
        /*0ee4*/ 	.word	0x0002da20


	//   ....[168]....
        /*0ee8*/ 	.word	0x0002daa0


	//   ....[169]....
        /*0eec*/ 	.word	0x0002db00


	//   ....[170]....
        /*0ef0*/ 	.word	0x0002db80


	//   ....[171]....
        /*0ef4*/ 	.word	0x0002dbe0


	//   ....[172]....
        /*0ef8*/ 	.word	0x0002dc40


	//   ....[173]....
        /*0efc*/ 	.word	0x0002dca0


	//   ....[174]....
        /*0f00*/ 	.word	0x0002dd00


	//   ....[175]....
        /*0f04*/ 	.word	0x0002dd60


	//   ....[176]....
        /*0f08*/ 	.word	0x0002ddc0


	//   ....[177]....
        /*0f0c*/ 	.word	0x0002de20


	//   ....[178]....
        /*0f10*/ 	.word	0x0002de80


	//   ....[179]....
        /*0f14*/ 	.word	0x0002dee0


	//   ....[180]....
        /*0f18*/ 	.word	0x0002df40


	//   ....[181]....
        /*0f1c*/ 	.word	0x0002dfa0


	//   ....[182]....
        /*0f20*/ 	.word	0x0002e000


	//   ....[183]....
        /*0f24*/ 	.word	0x0002e060


	//   ....[184]....
        /*0f28*/ 	.word	0x0002e0c0


	//   ....[185]....
        /*0f2c*/ 	.word	0x0002e120


	//   ....[186]....
        /*0f30*/ 	.word	0x0002e180


	//   ....[187]....
        /*0f34*/ 	.word	0x0002e1e0


	//   ....[188]....
        /*0f38*/ 	.word	0x0002e250


	//   ....[189]....
        /*0f3c*/ 	.word	0x0002e2b0


	//   ....[190]....
        /*0f40*/ 	.word	0x0002e340


	//   ....[191]....
        /*0f44*/ 	.word	0x0002e3a0


	//   ....[192]....
        /*0f48*/ 	.word	0x0002e410


	//   ....[193]....
        /*0f4c*/ 	.word	0x0002e470


	//   ....[194]....
        /*0f50*/ 	.word	0x0002e510


	//   ....[195]....
        /*0f54*/ 	.word	0x0002e570


	//   ....[196]....
        /*0f58*/ 	.word	0x0002e600


	//   ....[197]....
        /*0f5c*/ 	.word	0x0002e660


	//   ....[198]....
        /*0f60*/ 	.word	0x0002e710


	//   ....[199]....
        /*0f64*/ 	.word	0x0002e770


	//   ....[200]....
        /*0f68*/ 	.word	0x0002e7e0


	//   ....[201]....
        /*0f6c*/ 	.word	0x0002e840


	//   ....[202]....
        /*0f70*/ 	.word	0x0002e8d0


	//   ....[203]....
        /*0f74*/ 	.word	0x0002e930


	//   ....[204]....
        /*0f78*/ 	.word	0x0002e9a0


	//   ....[205]....
        /*0f7c*/ 	.word	0x0002ea00


	//   ....[206]....
        /*0f80*/ 	.word	0x0002ea90


	//   ....[207]....
        /*0f84*/ 	.word	0x0002eaf0


	//   ....[208]....
        /*0f88*/ 	.word	0x0002eb60


	//   ....[209]....
        /*0f8c*/ 	.word	0x0002ebc0


	//   ....[210]....
        /*0f90*/ 	.word	0x0002ec40


	//   ....[211]....
        /*0f94*/ 	.word	0x0002eca0


	//   ....[212]....
        /*0f98*/ 	.word	0x0002ed10


	//   ....[213]....
        /*0f9c*/ 	.word	0x0002ed70


	//   ....[214]....
        /*0fa0*/ 	.word	0x0002edf0


	//   ....[215]....
        /*0fa4*/ 	.word	0x0002ee50


	//   ....[216]....
        /*0fa8*/ 	.word	0x0002eec0


	//   ....[217]....
        /*0fac*/ 	.word	0x0002ef20


	//   ....[218]....
        /*0fb0*/ 	.word	0x0002ef80


	//   ....[219]....
        /*0fb4*/ 	.word	0x0002f000


	//   ....[220]....
        /*0fb8*/ 	.word	0x0002f090


	//   ....[221]....
        /*0fbc*/ 	.word	0x0002f240


	//   ....[222]....
        /*0fc0*/ 	.word	0x0002f520


	//   ....[223]....
        /*0fc4*/ 	.word	0x0002f970


	//   ....[224]....
        /*0fc8*/ 	.word	0x0002fa10


	//   ....[225]....
        /*0fcc*/ 	.word	0x0002fb40


	//   ....[226]....
        /*0fd0*/ 	.word	0x0002fbc0


	//   ....[227]....
        /*0fd4*/ 	.word	0x0002fc40


	//   ....[228]....
        /*0fd8*/ 	.word	0x0002fcc0


	//   ....[229]....
        /*0fdc*/ 	.word	0x0002fd40


	//   ....[230]....
        /*0fe0*/ 	.word	0x0002fdd0


	//   ....[231]....
        /*0fe4*/ 	.word	0x0002fe70


	//   ....[232]....
        /*0fe8*/ 	.word	0x0002ff10


	//   ....[233]....
        /*0fec*/ 	.word	0x0002ff90


	//   ....[234]....
        /*0ff0*/ 	.word	0x00030010


	//   ....[235]....
        /*0ff4*/ 	.word	0x00030090


	//   ....[236]....
        /*0ff8*/ 	.word	0x00030120


	//   ....[237]....
        /*0ffc*/ 	.word	0x000301a0


	//   ....[238]....
        /*1000*/ 	.word	0x00030240


	//   ....[239]....
        /*1004*/ 	.word	0x000302d0


	//   ....[240]....
        /*1008*/ 	.word	0x00030400


	//----- nvinfo : EIATTR_REG_RECONFIG
	.align		4
.L_583:
        /*100c*/ 	.byte	0x01, 0x54
	.zero		2


	//----- nvinfo : EIATTR_SYSCALL_OFFSETS
	.align		4
        /*1010*/ 	.byte	0x04, 0x46
        /*1012*/ 	.short	(.L_585 - .L_584)


	//   ....[0]....
.L_584:
        /*1014*/ 	.word	0x00001a60


	//   ....[1]....
        /*1018*/ 	.word	0x00001bb0


	//   ....[2]....
        /*101c*/ 	.word	0x0000cb50


	//   ....[3]....
        /*1020*/ 	.word	0x0000d260


	//   ....[4]....
        /*1024*/ 	.word	0x000270c0


	//   ....[5]....
        /*1028*/ 	.word	0x00027270


	//   ....[6]....
        /*102c*/ 	.word	0x000273c0


	//   ....[7]....
        /*1030*/ 	.word	0x000274f0


	//----- nvinfo : EIATTR_MBARRIER_INSTR_OFFSETS
	.align		4
.L_585:
        /*1034*/ 	.byte	0x04, 0x39
        /*1036*/ 	.short	(.L_587 - .L_586)


	//   ....[0]....
.L_586:
        /*1038*/ 	.word	0x00000300
        /*103c*/ 	.word	0x000000ff
        /*1040*/ 	.word	0x00038800
        /*1044*/ 	.short	0x0100
        /*1046*/ 	.byte	0x08
	.zero		1


	//   ....[1]....
        /*1048*/ 	.word	0x00000310
        /*104c*/ 	.word	0x000000ff
        /*1050*/ 	.word	0x00038820
        /*1054*/ 	.short	0x0100
        /*1056*/ 	.byte	0x08
	.zero		1


	//   ....[2]....
        /*1058*/ 	.word	0x00000400
        /*105c*/ 	.word	0x000000ff
        /*1060*/ 	.word	0x00038830
        /*1064*/ 	.short	0x0100
        /*1066*/ 	.byte	0x08
	.zero		1


	//   ....[3]....
        /*1068*/ 	.word	0x00000410
        /*106c*/ 	.word	0x000000ff
        /*1070*/ 	.word	0x00038840
        /*1074*/ 	.short	0x0100
        /*1076*/ 	.byte	0x08
	.zero		1


	//   ....[4]....
        /*1078*/ 	.word	0x00000420
        /*107c*/ 	.word	0x000000ff
        /*1080*/ 	.word	0x00038838
        /*1084*/ 	.short	0x0100
        /*1086*/ 	.byte	0x08
	.zero		1


	//   ....[5]....
        /*1088*/ 	.word	0x00000430
        /*108c*/ 	.word	0x000000ff
        /*1090*/ 	.word	0x00038848
        /*1094*/ 	.short	0x0100
        /*1096*/ 	.byte	0x08
	.zero		1


	//   ....[6]....
        /*1098*/ 	.word	0x00000560
        /*109c*/ 	.word	0x000000ff
        /*10a0*/ 	.word	0x00038850
        /*10a4*/ 	.short	0x0100
        /*10a6*/ 	.byte	0x08
	.zero		1


	//   ....[7]....
        /*10a8*/ 	.word	0x00000570
        /*10ac*/ 	.word	0x000000ff
        /*10b0*/ 	.word	0x00038860
        /*10b4*/ 	.short	0x0100
        /*10b6*/ 	.byte	0x08
	.zero		1


	//   ....[8]....
        /*10b8*/ 	.word	0x00000580
        /*10bc*/ 	.word	0x000000ff
        /*10c0*/ 	.word	0x00038858
        /*10c4*/ 	.short	0x0100
        /*10c6*/ 	.byte	0x08
	.zero		1


	//   ....[9]....
        /*10c8*/ 	.word	0x00000590
        /*10cc*/ 	.word	0x000000ff
        /*10d0*/ 	.word	0x00038868
        /*10d4*/ 	.short	0x0100
        /*10d6*/ 	.byte	0x08
	.zero		1


	//   ....[10]....
        /*10d8*/ 	.word	0x00000680
        /*10dc*/ 	.word	0x000000ff
        /*10e0*/ 	.word	0x00038870
        /*10e4*/ 	.short	0x0100
        /*10e6*/ 	.byte	0x06
	.zero		1


	//   ....[11]....
        /*10e8*/ 	.word	0x00000690
        /*10ec*/ 	.word	0x000000ff
        /*10f0*/ 	.word	0x00038880
        /*10f4*/ 	.short	0x0100
        /*10f6*/ 	.byte	0x06
	.zero		1


	//   ....[12]....
        /*10f8*/ 	.word	0x000006a0
        /*10fc*/ 	.word	0x000000ff
        /*1100*/ 	.word	0x00038878
        /*1104*/ 	.short	0x0100
        /*1106*/ 	.byte	0x06
	.zero		1


	//   ....[13]....
        /*1108*/ 	.word	0x000006b0
        /*110c*/ 	.word	0x000000ff
        /*1110*/ 	.word	0x00038888
        /*1114*/ 	.short	0x0100
        /*1116*/ 	.byte	0x06
	.zero		1


	//   ....[14]....
        /*1118*/ 	.word	0x000007e0
        /*111c*/ 	.word	0x000000ff
        /*1120*/ 	.word	0x00038890
        /*1124*/ 	.short	0x0100
        /*1126*/ 	.byte	0x08
	.zero		1


	//   ....[15]....
        /*1128*/ 	.word	0x000007f0
        /*112c*/ 	.word	0x000000ff
        /*1130*/ 	.word	0x000388a0
        /*1134*/ 	.short	0x0100
        /*1136*/ 	.byte	0x08
	.zero		1


	//   ....[16]....
        /*1138*/ 	.word	0x00000800
        /*113c*/ 	.word	0x000000ff
        /*1140*/ 	.word	0x00038898
        /*1144*/ 	.short	0x0100
        /*1146*/ 	.byte	0x08
	.zero		1


	//   ....[17]....
        /*1148*/ 	.word	0x00000810
        /*114c*/ 	.word	0x000000ff
        /*1150*/ 	.word	0x000388a8
        /*1154*/ 	.short	0x0100
        /*1156*/ 	.byte	0x08
	.zero		1


	//   ....[18]....
        /*1158*/ 	.word	0x00000940
        /*115c*/ 	.word	0x000000ff
        /*1160*/ 	.word	0x000388b0
        /*1164*/ 	.short	0x0100
        /*1166*/ 	.byte	0x08
	.zero		1


	//   ....[19]....
        /*1168*/ 	.word	0x00000950
        /*116c*/ 	.word	0x000000ff
        /*1170*/ 	.word	0x000388c0
        /*1174*/ 	.short	0x0100
        /*1176*/ 	.byte	0x08
	.zero		1


	//   ....[20]....
        /*1178*/ 	.word	0x00000960
        /*117c*/ 	.word	0x000000ff
        /*1180*/ 	.word	0x000388b8
        /*1184*/ 	.short	0x0100
        /*1186*/ 	.byte	0x08
	.zero		1


	//   ....[21]....
        /*1188*/ 	.word	0x00000970
        /*118c*/ 	.word	0x000000ff
        /*1190*/ 	.word	0x000388c8
        /*1194*/ 	.short	0x0100
        /*1196*/ 	.byte	0x08
	.zero		1


	//   ....[22]....
        /*1198*/ 	.word	0x000030e0
        /*119c*/ 	.word	0x0000006b
        /*11a0*/ 	.word	0x00038890
        /*11a4*/ 	.short	0x010a
        /*11a6*/ 	.byte	0x3f
	.zero		1


	//   ....[23]....
        /*11a8*/ 	.word	0x00007430
        /*11ac*/ 	.word	0x0000006b
        /*11b0*/ 	.word	0x00038890
        /*11b4*/ 	.short	0x010a
        /*11b6*/ 	.byte	0x3f
	.zero		1


	//   ....[24]....
        /*11b8*/ 	.word	0x0000b6c0
        /*11bc*/ 	.word	0x0000006b
        /*11c0*/ 	.word	0x00038890
        /*11c4*/ 	.short	0x010a
        /*11c6*/ 	.byte	0x3f
	.zero		1


	//   ....[25]....
        /*11c8*/ 	.word	0x0000bc00
        /*11cc*/ 	.word	0x00000030
        /*11d0*/ 	.word	0x00000000
        /*11d4*/ 	.short	0x0101
        /*11d6*/ 	.byte	0x3f
	.zero		1


	//   ....[26]....
        /*11d8*/ 	.word	0x0000bc40
        /*11dc*/ 	.word	0x0000006b
        /*11e0*/ 	.word	0x000388b0
        /*11e4*/ 	.short	0x010a
        /*11e6*/ 	.byte	0x3f
	.zero		1


	//   ....[27]....
        /*11e8*/ 	.word	0x0000c220
        /*11ec*/ 	.word	0x0000006b
        /*11f0*/ 	.word	0x00000000
        /*11f4*/ 	.short	0x0101
        /*11f6*/ 	.byte	0x3f
	.zero		1


	//   ....[28]....
        /*11f8*/ 	.word	0x0000ce70
        /*11fc*/ 	.word	0x00000012
        /*1200*/ 	.word	0x00038800
        /*1204*/ 	.short	0x010a
        /*1206*/ 	.byte	0x3f
	.zero		1


	//   ....[29]....
        /*1208*/ 	.word	0x0000cec0
        /*120c*/ 	.word	0x00000012
        /*1210*/ 	.word	0x00038800
        /*1214*/ 	.short	0x010a
        /*1216*/ 	.byte	0x3f
	.zero		1


	//   ....[30]....
        /*1218*/ 	.word	0x0000df00
        /*121c*/ 	.word	0x00000012
        /*1220*/ 	.word	0x00038800
        /*1224*/ 	.short	0x010a
        /*1226*/ 	.byte	0x3f
	.zero		1


	//   ....[31]....
        /*1228*/ 	.word	0x00012670
        /*122c*/ 	.word	0x00000012
        /*1230*/ 	.word	0x00038800
        /*1234*/ 	.short	0x010a
        /*1236*/ 	.byte	0x3f
	.zero		1


	//   ....[32]....
        /*1238*/ 	.word	0x000167e0
        /*123c*/ 	.word	0x00000000
        /*1240*/ 	.word	0x00038830
        /*1244*/ 	.short	0x010a
        /*1246*/ 	.byte	0x3f
	.zero		1


	//   ....[33]....
        /*1248*/ 	.word	0x00016860
        /*124c*/ 	.word	0x00000000
        /*1250*/ 	.word	0x00038830
        /*1254*/ 	.short	0x010a
        /*1256*/ 	.byte	0x3f
	.zero		1


	//   ....[34]....
        /*1258*/ 	.word	0x00018ac0
        /*125c*/ 	.word	0x00000000
        /*1260*/ 	.word	0x00000000
        /*1264*/ 	.short	0x0101
        /*1266*/ 	.byte	0x3f
	.zero		1


	//   ....[35]....
        /*1268*/ 	.word	0x00019f00
        /*126c*/ 	.word	0x00000005
        /*1270*/ 	.word	0x00038830
        /*1274*/ 	.short	0x010a
        /*1276*/ 	.byte	0x3f
	.zero		1


	//   ....[36]....
        /*1278*/ 	.word	0x00019f50
        /*127c*/ 	.word	0x00000005
        /*1280*/ 	.word	0x00038830
        /*1284*/ 	.short	0x010a
        /*1286*/ 	.byte	0x3f
	.zero		1


	//   ....[37]....
        /*1288*/ 	.word	0x0001a390
        /*128c*/ 	.word	0x00000005
        /*1290*/ 	.word	0x00038850
        /*1294*/ 	.short	0x010a
        /*1296*/ 	.byte	0x3f
	.zero		1


	//   ....[38]....
        /*1298*/ 	.word	0x0001a3d0
        /*129c*/ 	.word	0x00000005
        /*12a0*/ 	.word	0x00038850
        /*12a4*/ 	.short	0x010a
        /*12a6*/ 	.byte	0x3f
	.zero		1


	//   ....[39]....
        /*12a8*/ 	.word	0x0001c0b0
        /*12ac*/ 	.word	0x000000d4
        /*12b0*/ 	.word	0x00000000
        /*12b4*/ 	.short	0x0101
        /*12b6*/ 	.byte	0x3f
	.zero		1


	//   ....[40]....
        /*12b8*/ 	.word	0x0001c9e0
        /*12bc*/ 	.word	0x0000000b
        /*12c0*/ 	.word	0x00000000
        /*12c4*/ 	.short	0x0101
        /*12c6*/ 	.byte	0x3f
	.zero		1


	//   ....[41]....
        /*12c8*/ 	.word	0x0001d520
        /*12cc*/ 	.word	0x00000005
        /*12d0*/ 	.word	0x00038830
        /*12d4*/ 	.short	0x010a
        /*12d6*/ 	.byte	0x3f
	.zero		1


	//   ....[42]....
        /*12d8*/ 	.word	0x0001d570
        /*12dc*/ 	.word	0x00000005
        /*12e0*/ 	.word	0x00038830
        /*12e4*/ 	.short	0x010a
        /*12e6*/ 	.byte	0x3f
	.zero		1


	//   ....[43]....
        /*12e8*/ 	.word	0x0001d9b0
        /*12ec*/ 	.word	0x00000005
        /*12f0*/ 	.word	0x00038850
        /*12f4*/ 	.short	0x010a
        /*12f6*/ 	.byte	0x3f
	.zero		1


	//   ....[44]....
        /*12f8*/ 	.word	0x0001d9f0
        /*12fc*/ 	.word	0x00000005
        /*1300*/ 	.word	0x00038850
        /*1304*/ 	.short	0x010a
        /*1306*/ 	.byte	0x3f
	.zero		1


	//   ....[45]....
        /*1308*/ 	.word	0x0001f510
        /*130c*/ 	.word	0x000000d4
        /*1310*/ 	.word	0x00000000
        /*1314*/ 	.short	0x0101
        /*1316*/ 	.byte	0x3f
	.zero		1


	//   ....[46]....
        /*1318*/ 	.word	0x0001f6e0
        /*131c*/ 	.word	0x0000000b
        /*1320*/ 	.word	0x00000000
        /*1324*/ 	.short	0x0101
        /*1326*/ 	.byte	0x3f
	.zero		1


	//   ....[47]....
        /*1328*/ 	.word	0x00020130
        /*132c*/ 	.word	0x00000006
        /*1330*/ 	.word	0x00038850
        /*1334*/ 	.short	0x010a
        /*1336*/ 	.byte	0x3f
	.zero		1


	//   ....[48]....
        /*1338*/ 	.word	0x000201b0
        /*133c*/ 	.word	0x00000006
        /*1340*/ 	.word	0x00038850
        /*1344*/ 	.short	0x010a
        /*1346*/ 	.byte	0x3f
	.zero		1


	//   ....[49]....
        /*1348*/ 	.word	0x00020a00
        /*134c*/ 	.word	0x00000012
        /*1350*/ 	.word	0x00000000
        /*1354*/ 	.short	0x0101
        /*1356*/ 	.byte	0x3f
	.zero		1


	//   ....[50]....
        /*1358*/ 	.word	0x00023410
        /*135c*/ 	.word	0x00000000
        /*1360*/ 	.word	0x00000000
        /*1364*/ 	.short	0x0101
        /*1366*/ 	.byte	0x3f
	.zero		1


	//   ....[51]....
        /*1368*/ 	.word	0x00025df0
        /*136c*/ 	.word	0x0000000b
        /*1370*/ 	.word	0x00038820
        /*1374*/ 	.short	0x010a
        /*1376*/ 	.byte	0x3f
	.zero		1


	//   ....[52]....
        /*1378*/ 	.word	0x00025ec0
        /*137c*/ 	.word	0x00000007
        /*1380*/ 	.word	0x000388a0
        /*1384*/ 	.short	0x010a
        /*1386*/ 	.byte	0x3f
	.zero		1


	//   ....[53]....
        /*1388*/ 	.word	0x00026200
        /*138c*/ 	.word	0x00000007
        /*1390*/ 	.word	0x000388c0
        /*1394*/ 	.short	0x010a
        /*1396*/ 	.byte	0x3f
	.zero		1


	//   ....[54]....
        /*1398*/ 	.word	0x000266d0
        /*139c*/ 	.word	0x00000007
        /*13a0*/ 	.word	0x000388a0
        /*13a4*/ 	.short	0x010a
        /*13a6*/ 	.byte	0x3f
	.zero		1


	//   ....[55]....
        /*13a8*/ 	.word	0x000269f0
        /*13ac*/ 	.word	0x00000007
        /*13b0*/ 	.word	0x000388c0
        /*13b4*/ 	.short	0x010a
        /*13b6*/ 	.byte	0x3f
	.zero		1


	//   ....[56]....
        /*13b8*/ 	.word	0x00027bc0
        /*13bc*/ 	.word	0x00000005
        /*13c0*/ 	.word	0x00038880
        /*13c4*/ 	.short	0x010a
        /*13c6*/ 	.byte	0x3f
	.zero		1


	//   ....[57]....
        /*13c8*/ 	.word	0x00027df0
        /*13cc*/ 	.word	0x00000005
        /*13d0*/ 	.word	0x00038840
        /*13d4*/ 	.short	0x010a
        /*13d6*/ 	.byte	0x3f
	.zero		1


	//   ....[58]....
        /*13d8*/ 	.word	0x00028260
        /*13dc*/ 	.word	0x00000004
        /*13e0*/ 	.word	0x00038820
        /*13e4*/ 	.short	0x010a
        /*13e6*/ 	.byte	0x3f
	.zero		1


	//   ....[59]....
        /*13e8*/ 	.word	0x00028580
        /*13ec*/ 	.word	0x00000005
        /*13f0*/ 	.word	0x00038880
        /*13f4*/ 	.short	0x010a
        /*13f6*/ 	.byte	0x3f
	.zero		1


	//   ....[60]....
        /*13f8*/ 	.word	0x00028900
        /*13fc*/ 	.word	0x00000005
        /*1400*/ 	.word	0x00038840
        /*1404*/ 	.short	0x010a
        /*1406*/ 	.byte	0x3f
	.zero		1


	//   ....[61]....
        /*1408*/ 	.word	0x00028cf0
        /*140c*/ 	.word	0x00000004
        /*1410*/ 	.word	0x00038870
        /*1414*/ 	.short	0x010a
        /*1416*/ 	.byte	0x3f
	.zero		1


	//   ....[62]....
        /*1418*/ 	.word	0x00028d70
        /*141c*/ 	.word	0x00000003
        /*1420*/ 	.word	0x00038860
        /*1424*/ 	.short	0x010a
        /*1426*/ 	.byte	0x3f
	.zero		1


	//   ....[63]....
        /*1428*/ 	.word	0x000298e0
        /*142c*/ 	.word	0x00000003
        /*1430*/ 	.word	0x00038850
        /*1434*/ 	.short	0x0101
        /*1436*/ 	.byte	0x3f
	.zero		1


	//   ....[64]....
        /*1438*/ 	.word	0x00029920
        /*143c*/ 	.word	0x00000003
        /*1440*/ 	.word	0x00000000
        /*1444*/ 	.short	0x0101
        /*1446*/ 	.byte	0x3f
	.zero		1


	//   ....[65]....
        /*1448*/ 	.word	0x00029b30
        /*144c*/ 	.word	0x00000002
        /*1450*/ 	.word	0x00038870
        /*1454*/ 	.short	0x010a
        /*1456*/ 	.byte	0x3f
	.zero		1


	//   ....[66]....
        /*1458*/ 	.word	0x00029ba0
        /*145c*/ 	.word	0x00000002
        /*1460*/ 	.word	0x00038860
        /*1464*/ 	.short	0x010a
        /*1466*/ 	.byte	0x3f
	.zero		1


	//   ....[67]....
        /*1468*/ 	.word	0x0002a6b0
        /*146c*/ 	.word	0x00000002
        /*1470*/ 	.word	0x00038850
        /*1474*/ 	.short	0x0101
        /*1476*/ 	.byte	0x3f
	.zero		1


	//   ....[68]....
        /*1478*/ 	.word	0x0002a700
        /*147c*/ 	.word	0x00000002
        /*1480*/ 	.word	0x00000000
        /*1484*/ 	.short	0x0101
        /*1486*/ 	.byte	0x3f
	.zero		1


	//   ....[69]....
        /*1488*/ 	.word	0x0002b5c0
        /*148c*/ 	.word	0x00000000
        /*1490*/ 	.word	0x00038820
        /*1494*/ 	.short	0x010a
        /*1496*/ 	.byte	0x3f
	.zero		1


	//   ....[70]....
        /*1498*/ 	.word	0x0002b770
        /*149c*/ 	.word	0x00000006
        /*14a0*/ 	.word	0x00000000
        /*14a4*/ 	.short	0x010a
        /*14a6*/ 	.byte	0x3f
	.zero		1


	//   ....[71]....
        /*14a8*/ 	.word	0x0002b7e0
        /*14ac*/ 	.word	0x00000007
        /*14b0*/ 	.word	0x00000000
        /*14b4*/ 	.short	0x010a
        /*14b6*/ 	.byte	0x3f
	.zero		1


	//   ....[72]....
        /*14b8*/ 	.word	0x0002b840
        /*14bc*/ 	.word	0x00000004
        /*14c0*/ 	.word	0x00038860
        /*14c4*/ 	.short	0x010a
        /*14c6*/ 	.byte	0x3f
	.zero		1


	//   ....[73]....
        /*14c8*/ 	.word	0x0002b890
        /*14cc*/ 	.word	0x00000003
        /*14d0*/ 	.word	0x00038860
        /*14d4*/ 	.short	0x010a
        /*14d6*/ 	.byte	0x3f
	.zero		1


	//   ....[74]....
        /*14d8*/ 	.word	0x0002b8d0
        /*14dc*/ 	.word	0x00000004
        /*14e0*/ 	.word	0x00038880
        /*14e4*/ 	.short	0x010a
        /*14e6*/ 	.byte	0x3f
	.zero		1


	//   ....[75]....
        /*14e8*/ 	.word	0x0002b8f0
        /*14ec*/ 	.word	0x00000003
        /*14f0*/ 	.word	0x00038880
        /*14f4*/ 	.short	0x010a
        /*14f6*/ 	.byte	0x3f
	.zero		1


	//   ....[76]....
        /*14f8*/ 	.word	0x0002b950
        /*14fc*/ 	.word	0x0000006b
        /*1500*/ 	.word	0x00038890
        /*1504*/ 	.short	0x010a
        /*1506*/ 	.byte	0x3f
	.zero		1


	//   ....[77]....
        /*1508*/ 	.word	0x0002b9a0
        /*150c*/ 	.word	0x0000006b
        /*1510*/ 	.word	0x00038890
        /*1514*/ 	.short	0x010a
        /*1516*/ 	.byte	0x3f
	.zero		1


	//   ....[78]....
        /*1518*/ 	.word	0x0002b9f0
        /*151c*/ 	.word	0x0000006b
        /*1520*/ 	.word	0x00038890
        /*1524*/ 	.short	0x010a
        /*1526*/ 	.byte	0x3f
	.zero		1


	//   ....[79]....
        /*1528*/ 	.word	0x0002ba40
        /*152c*/ 	.word	0x0000006b
        /*1530*/ 	.word	0x000388b0
        /*1534*/ 	.short	0x010a
        /*1536*/ 	.byte	0x3f
	.zero		1


	//   ....[80]....
        /*1538*/ 	.word	0x0002c530
        /*153c*/ 	.word	0x00000012
        /*1540*/ 	.word	0x00038800
        /*1544*/ 	.short	0x010a
        /*1546*/ 	.byte	0x3f
	.zero		1


	//   ....[81]....
        /*1548*/ 	.word	0x0002cf80
        /*154c*/ 	.word	0x00000012
        /*1550*/ 	.word	0x00038800
        /*1554*/ 	.short	0x010a
        /*1556*/ 	.byte	0x3f
	.zero		1


	//   ....[82]....
        /*1558*/ 	.word	0x0002cfd0
        /*155c*/ 	.word	0x00000000
        /*1560*/ 	.word	0x00038830
        /*1564*/ 	.short	0x010a
        /*1566*/ 	.byte	0x3f
	.zero		1


	//   ....[83]....
        /*1568*/ 	.word	0x0002d020
        /*156c*/ 	.word	0x00000005
        /*1570*/ 	.word	0x00038830
        /*1574*/ 	.short	0x010a
        /*1576*/ 	.byte	0x3f
	.zero		1


	//   ....[84]....
        /*1578*/ 	.word	0x0002d070
        /*157c*/ 	.word	0x00000005
        /*1580*/ 	.word	0x00038850
        /*1584*/ 	.short	0x010a
        /*1586*/ 	.byte	0x3f
	.zero		1


	//   ....[85]....
        /*1588*/ 	.word	0x0002d0c0
        /*158c*/ 	.word	0x00000005
        /*1590*/ 	.word	0x00038830
        /*1594*/ 	.short	0x010a
        /*1596*/ 	.byte	0x3f
	.zero		1


	//   ....[86]....
        /*1598*/ 	.word	0x0002d110
        /*159c*/ 	.word	0x00000005
        /*15a0*/ 	.word	0x00038850
        /*15a4*/ 	.short	0x010a
        /*15a6*/ 	.byte	0x3f
	.zero		1


	//   ....[87]....
        /*15a8*/ 	.word	0x0002d160
        /*15ac*/ 	.word	0x00000006
        /*15b0*/ 	.word	0x00038850
        /*15b4*/ 	.short	0x010a
        /*15b6*/ 	.byte	0x3f
	.zero		1


	//   ....[88]....
        /*15b8*/ 	.word	0x0002f300
        /*15bc*/ 	.word	0x0000000b
        /*15c0*/ 	.word	0x00038820
        /*15c4*/ 	.short	0x010a
        /*15c6*/ 	.byte	0x3f
	.zero		1


	//   ....[89]....
        /*15c8*/ 	.word	0x0002f350
        /*15cc*/ 	.word	0x00000007
        /*15d0*/ 	.word	0x000388a0
        /*15d4*/ 	.short	0x010a
        /*15d6*/ 	.byte	0x3f
	.zero		1


	//   ....[90]....
        /*15d8*/ 	.word	0x0002f3a0
        /*15dc*/ 	.word	0x00000007
        /*15e0*/ 	.word	0x000388c0
        /*15e4*/ 	.short	0x010a
        /*15e6*/ 	.byte	0x3f
	.zero		1


	//   ....[91]....
        /*15e8*/ 	.word	0x0002f3f0
        /*15ec*/ 	.word	0x00000007
        /*15f0*/ 	.word	0x000388a0
        /*15f4*/ 	.short	0x010a
        /*15f6*/ 	.byte	0x3f
	.zero		1


	//   ....[92]....
        /*15f8*/ 	.word	0x0002f440
        /*15fc*/ 	.word	0x00000007
        /*1600*/ 	.word	0x000388c0
        /*1604*/ 	.short	0x010a
        /*1606*/ 	.byte	0x3f
	.zero		1


	//   ....[93]....
        /*1608*/ 	.word	0x0002f5e0
        /*160c*/ 	.word	0x00000005
        /*1610*/ 	.word	0x00038880
        /*1614*/ 	.short	0x010a
        /*1616*/ 	.byte	0x3f
	.zero		1


	//   ....[94]....
        /*1618*/ 	.word	0x0002f630
        /*161c*/ 	.word	0x00000005
        /*1620*/ 	.word	0x00038840
        /*1624*/ 	.short	0x010a
        /*1626*/ 	.byte	0x3f
	.zero		1


	//   ....[95]....
        /*1628*/ 	.word	0x0002f6b0
        /*162c*/ 	.word	0x00000004
        /*1630*/ 	.word	0x00038820
        /*1634*/ 	.short	0x010a
        /*1636*/ 	.byte	0x3f
	.zero		1


	//   ....[96]....
        /*1638*/ 	.word	0x0002f700
        /*163c*/ 	.word	0x00000005
        /*1640*/ 	.word	0x00038880
        /*1644*/ 	.short	0x010a
        /*1646*/ 	.byte	0x3f
	.zero		1


	//   ....[97]....
        /*1648*/ 	.word	0x0002f750
        /*164c*/ 	.word	0x00000005
        /*1650*/ 	.word	0x00038840
        /*1654*/ 	.short	0x010a
        /*1656*/ 	.byte	0x3f
	.zero		1


	//   ....[98]....
        /*1658*/ 	.word	0x0002f7b0
        /*165c*/ 	.word	0x00000004
        /*1660*/ 	.word	0x00038870
        /*1664*/ 	.short	0x010a
        /*1666*/ 	.byte	0x3f
	.zero		1


	//   ....[99]....
        /*1668*/ 	.word	0x0002f810
        /*166c*/ 	.word	0x00000005
        /*1670*/ 	.word	0x00038860
        /*1674*/ 	.short	0x010a
        /*1676*/ 	.byte	0x3f
	.zero		1


	//   ....[100]....
        /*1678*/ 	.word	0x0002f860
        /*167c*/ 	.word	0x00000002
        /*1680*/ 	.word	0x00038870
        /*1684*/ 	.short	0x010a
        /*1686*/ 	.byte	0x3f
	.zero		1


	//   ....[101]....
        /*1688*/ 	.word	0x0002f8b0
        /*168c*/ 	.word	0x00000002
        /*1690*/ 	.word	0x00038860
        /*1694*/ 	.short	0x010a
        /*1696*/ 	.byte	0x3f
	.zero		1


	//   ....[102]....
        /*1698*/ 	.word	0x00030320
        /*169c*/ 	.word	0x00000000
        /*16a0*/ 	.word	0x00038820
        /*16a4*/ 	.short	0x010a
        /*16a6*/ 	.byte	0x3f
	.zero		1


	//   ....[103]....
        /*16a8*/ 	.word	0x000304c0
        /*16ac*/ 	.word	0x00000006
        /*16b0*/ 	.word	0x00000000
        /*16b4*/ 	.short	0x010a
        /*16b6*/ 	.byte	0x3f
	.zero		1


	//   ....[104]....
        /*16b8*/ 	.word	0x00030510
        /*16bc*/ 	.word	0x00000007
        /*16c0*/ 	.word	0x00000000
        /*16c4*/ 	.short	0x010a
        /*16c6*/ 	.byte	0x3f
	.zero		1


	//   ....[105]....
        /*16c8*/ 	.word	0x00030560
        /*16cc*/ 	.word	0x00000004
        /*16d0*/ 	.word	0x00038860
        /*16d4*/ 	.short	0x010a
        /*16d6*/ 	.byte	0x3f
	.zero		1


	//   ....[106]....
        /*16d8*/ 	.word	0x000305b0
        /*16dc*/ 	.word	0x00000003
        /*16e0*/ 	.word	0x00038860
        /*16e4*/ 	.short	0x010a
        /*16e6*/ 	.byte	0x3f
	.zero		1


	//   ....[107]....
        /*16e8*/ 	.word	0x00030600
        /*16ec*/ 	.word	0x00000004
        /*16f0*/ 	.word	0x00038880
        /*16f4*/ 	.short	0x010a
        /*16f6*/ 	.byte	0x3f
	.zero		1


	//----- nvinfo : EIATTR_NUM_MBARRIERS
	.align		4
.L_587:
        /*16f8*/ 	.byte	0x03, 0x38
        /*16fa*/ 	.short	0x0016


	//----- nvinfo : EIATTR_EXIT_INSTR_OFFSETS
	.align		4
        /*16fc*/ 	.byte	0x04, 0x1c
        /*16fe*/ 	.short	(.L_589 - .L_588)


	//   ....[0]....
.L_588:
        /*1700*/ 	.word	0x0002b940


	//----- nvinfo : EIATTR_MAX_THREADS
	.align		4
.L_589:
        /*1704*/ 	.byte	0x04, 0x05
        /*1706*/ 	.short	(.L_591 - .L_590)
.L_590:
        /*1708*/ 	.word	0x00000180
        /*170c*/ 	.word	0x00000001
        /*1710*/ 	.word	0x00000001


	//----- nvinfo : EIATTR_CRS_STACK_SIZE
	.align		4
.L_591:
        /*1714*/ 	.byte	0x04, 0x1e
        /*1716*/ 	.short	(.L_593 - .L_592)
.L_592:
        /*1718*/ 	.word	0x00000000


	//----- nvinfo : EIATTR_CBANK_PARAM_SIZE
	.align		4
.L_593:
        /*171c*/ 	.byte	0x03, 0x19
        /*171e*/ 	.short	0x0a70


	//----- nvinfo : EIATTR_PARAM_CBANK
	.align		4
        /*1720*/ 	.byte	0x04, 0x0a
        /*1722*/ 	.short	(.L_595 - .L_594)
	.align		4
.L_594:
        /*1724*/ 	.word	index@(.nv.constant0._ZN7cutlass13device_kernelIN5flash11enable_sm90INS1_16FlashAttnFwdSm90INS1_25CollectiveMainloopFwdSm90ILi2EN4cute5tupleIJNS5_1CILi1EEES8_S8_EEENS6_IJNS7_ILi128EEESA_NS7_ILi256EEEEEELi256ENS_12float_e4m3_tEfNS_4arch4Sm90ELb1ELb0ELb1ELb1ELb0ELb1ELb0ELb1ELb1ELb0ELb0ELb0EEENS1_21CollectiveEpilogueFwdINS6_IJSA_SB_SA_EEES9_NS_10bfloat16_tESF_Li256ELb1ELb0ELb0ELb1EEENS1_36VarlenDynamicPersistentTileSchedulerILi128ELi128ELi256ELi128ELb0ELb0ELb1ELb1ELb1ELb1EEEEEEEEEvNT_6ParamsE)
        /*1728*/ 	.short	0x0210
        /*172a*/ 	.short	0x0a70


	//----- nvinfo : EIATTR_SW_WAR
	.align		4
.L_595:
        /*172c*/ 	.byte	0x04, 0x36
        /*172e*/ 	.short	(.L_597 - .L_596)
.L_596:
        /*1730*/ 	.word	0x00000008
.L_597:


//--------------------- .nv.info._ZN7cutlass13device_kernelIN5flash11enable_sm90INS1_16FlashAttnFwdSm90INS1_25CollectiveMainloopFwdSm90ILi2EN4cute5tupleIJNS5_1CILi1EEES8_S8_EEENS6_IJNS7_ILi128EEENS7_ILi160EEENS7_ILi192EEEEEELi192ENS_12float_e4m3_tEfNS_4arch4Sm90ELb0ELb0ELb1ELb0ELb0ELb0ELb0ELb1ELb1ELb0ELb0ELb0EEENS1_21CollectiveEpilogueFwdINS6_IJSA_SC_SB_EEES9_NS_10bfloat16_tESG_Li256ELb0ELb0ELb0ELb1EEENS1_29StaticPersistentTileSchedulerILb0EEEEEEEEEvNT_6ParamsE --------------------------
	.section	.nv.info._ZN7cutlass13device_kernelIN5flash11enable_sm90INS1_16FlashAttnFwdSm90INS1_25CollectiveMainloopFwdSm90ILi2EN4cute5tupleIJNS5_1CILi1EEES8_S8_EEENS6_IJNS7_ILi128EEENS7_ILi160EEENS7_ILi192EEEEEELi192ENS_12float_e4m3_tEfNS_4arch4Sm90ELb0ELb0ELb1ELb0ELb0ELb0ELb0ELb1ELb1ELb0ELb0ELb0EEENS1_21CollectiveEpilogueFwdINS6_IJSA_SC_SB_EEES9_NS_10bfloat16_tESG_Li256ELb0ELb0ELb0ELb1EEENS1_29StaticPersistentTileSchedulerILb0EEEEEEEEEvNT_6ParamsE,"",@"SHT_CUDA_INFO"
	.sectionflags	@""
	.align	4


	//----- nvinfo : EIATTR_CUDA_API_VERSION
	.align		4
        /*0000*/ 	.byte	0x04, 0x37
        /*0002*/ 	.short	(.L_599 - .L_598)
.L_598:
        /*0004*/ 	.word	0x00000082


	//----- nvinfo : EIATTR_KPARAM_INFO
	.align		4
.L_599:
        /*0008*/ 	.byte	0x04, 0x17
        /*000a*/ 	.short	(.L_601 - .L_600)
.L_600:
        /*000c*/ 	.word	0x00000000
        /*0010*/ 	.short	0x0000
        /*0012*/ 	.short	0x0070
        /*0014*/ 	.byte	0x00, 0xf0, 0x01, 0x2e


	//----- nvinfo : EIATTR_SPARSE_MMA_MASK
	.align		4
.L_601:
        /*0018*/ 	.byte	0x03, 0x50
        /*001a*/ 	.short	0x0000


	//----- nvinfo : EIATTR_MAXREG_COUNT
	.align		4
        /*001c*/ 	.byte	0x03, 0x1b
        /*001e*/ 	.short	0x00a8


	//----- nvinfo : EIATTR_NUM_BARRIERS
	.align		4
        /*0020*/ 	.byte	0x02, 0x4c
        /*0022*/ 	.byte	0x10
	.zero		1


	//----- nvinfo : EIATTR_EXTERNS
	.align		4
        /*0024*/ 	.byte	0x04, 0x0f
        /*0026*/ 	.short	(.L_603 - .L_602)


	//   ....[0]....
	.align		4
.L_602:
        /*0028*/ 	.word	index@(__assertfail)


	//----- nvinfo : EIATTR_ANNOTATIONS
	.align		4
.L_603:
        /*002c*/ 	.byte	0x04, 0x55
        /*002e*/ 	.short	(.L_605 - .L_604)


	//   ....[0]....
.L_604:
        /* <DEDUP_REMOVED lines=9> */


	//----- nvinfo : EIATTR_MERCURY_ISA_VERSION
	.align		4
.L_605:
        /*00a8*/ 	.byte	0x03, 0x5f
        /*00aa*/ 	.short	0x0101


	//----- nvinfo : EIATTR_INT_WARP_WIDE_INSTR_OFFSETS
	.align		4
        /*00ac*/ 	.byte	0x04, 0x31
        /*00ae*/ 	.short	(.L_607 - .L_606)


	//   ....[0]....
.L_606:
        /*00b0*/ 	.word	0x00000190


	//   ....[1]....
        /*00b4*/ 	.word	0x000001c0


	//   ....[2]....
        /*00b8*/ 	.word	0x000001d0


	//   ....[3]....
        /*00bc*/ 	.word	0x0000bae0


	//----- nvinfo : EIATTR_COOP_GROUP_MASK_REGIDS
	.align		4
.L_607:
        /*00c0*/ 	.byte	0x04, 0x29
        /*00c2*/ 	.short	(.L_609 - .L_608)


	//   ....[0]....
.L_608:
        /*00c4*/ 	.word	0xffffffff


	//   ....[1]....
        /*00c8*/ 	.word	0xffffffff


	//   ....[2]....
        /*00cc*/ 	.word	0xffffffff


	//   ....[3]....
        /*00d0*/ 	.word	0xffffffff


	//   ....[4]....
        /*00d4*/ 	.word	0xffffffff


	//   ....[5]....
        /*00d8*/ 	.word	0xffffffff


	//   ....[6]....
        /*00dc*/ 	.word	0xffffffff


	//   ....[7]....
        /*00e0*/ 	.word	0xffffffff


	//   ....[8]....
        /*00e4*/ 	.word	0xffffffff


	//   ....[9]....
        /*00e8*/ 	.word	0xffffffff


	//   ....[10]....
        /*00ec*/ 	.word	0xffffffff


	//   ....[11]....
        /*00f0*/ 	.word	0xffffffff


	//   ....[12]....
        /*00f4*/ 	.word	0xffffffff


	//   ....[13]....
        /*00f8*/ 	.word	0xffffffff


	//   ....[14]....
        /*00fc*/ 	.word	0xffffffff


	//   ....[15]....
        /*0100*/ 	.word	0xffffffff


	//   ....[16]....
        /*0104*/ 	.word	0xffffffff


	//   ....[17]....
        /*0108*/ 	.word	0xffffffff


	//   ....[18]....
        /*010c*/ 	.word	0xffffffff


	//   ....[19]....
        /*0110*/ 	.word	0xffffffff


	//   ....[20]....
        /*0114*/ 	.word	0xffffffff


	//   ....[21]....
        /*0118*/ 	.word	0xffffffff


	//   ....[22]....
        /*011c*/ 	.word	0xffffffff


	//   ....[23]....
        /*0120*/ 	.word	0xffffffff


	//   ....[24]....
        /*0124*/ 	.word	0xffffffff


	//   ....[25]....
        /*0128*/ 	.word	0xffffffff


	//   ....[26]....
        /*012c*/ 	.word	0xffffffff


	//   ....[27]....
        /*0130*/ 	.word	0xffffffff


	//   ....[28]....
        /*0134*/ 	.word	0xffffffff


	//   ....[29]....
        /*0138*/ 	.word	0xffffffff


	//   ....[30]....
        /*013c*/ 	.word	0xffffffff


	//   ....[31]....
        /*0140*/ 	.word	0xffffffff


	//   ....[32]....
        /*0144*/ 	.word	0xffffffff


	//   ....[33]....
        /*0148*/ 	.word	0xffffffff


	//   ....[34]....
        /*014c*/ 	.word	0xffffffff


	//   ....[35]....
        /*0150*/ 	.word	0xffffffff


	//   ....[36]....
        /*0154*/ 	.word	0xffffffff


	//   ....[37]....
        /*0158*/ 	.word	0xffffffff


	//   ....[38]....
        /*015c*/ 	.word	0xffffffff


	//   ....[39]....
        /*0160*/ 	.word	0xffffffff


	//   ....[40]....
        /*0164*/ 	.word	0xffffffff


	//   ....[41]....
        /*0168*/ 	.word	0xffffffff


	//   ....[42]....
        /*016c*/ 	.word	0xffffffff


	//   ....[43]....
        /*0170*/ 	.word	0xffffffff


	//   ....[44]....
        /*0174*/ 	.word	0xffffffff


	//   ....[45]....
        /*0178*/ 	.word	0xffffffff


	//   ....[46]....
        /*017c*/ 	.word	0xffffffff


	//   ....[47]....
        /*0180*/ 	.word	0xffffffff


	//   ....[48]....
        /*0184*/ 	.word	0xffffffff


	//   ....[49]....
        /*0188*/ 	.word	0xffffffff


	//   ....[50]....
        /*018c*/ 	.word	0xffffffff


	//   ....[51]....
        /*0190*/ 	.word	0xffffffff


	//   ....[52]....
        /*0194*/ 	.word	0xffffffff


	//   ....[53]....
        /*0198*/ 	.word	0xffffffff


	//   ....[54]....
        /*019c*/ 	.word	0xffffffff


	//   ....[55]....
        /*01a0*/ 	.word	0xffffffff


	//   ....[56]....
        /*01a4*/ 	.word	0xffffffff


	//   ....[57]....
        /*01a8*/ 	.word	0xffffffff


	//   ....[58]....
        /*01ac*/ 	.word	0xffffffff


	//   ....[59]....
        /*01b0*/ 	.word	0xffffffff


	//   ....[60]....
        /*01b4*/ 	.word	0xffffffff


	//   ....[61]....
        /*01b8*/ 	.word	0xffffffff


	//   ....[62]....
        /*01bc*/ 	.word	0xffffffff


	//   ....[63]....
        /*01c0*/ 	.word	0xffffffff


	//   ....[64]....
        /*01c4*/ 	.word	0xffffffff


	//   ....[65]....
        /*01c8*/ 	.word	0xffffffff


	//   ....[66]....
        /*01cc*/ 	.word	0xffffffff


	//   ....[67]....
        /*01d0*/ 	.word	0xffffffff


	//   ....[68]....
        /*01d4*/ 	.word	0xffffffff


	//   ....[69]....
        /*01d8*/ 	.word	0xffffffff


	//   ....[70]....
        /*01dc*/ 	.word	0xffffffff


	//   ....[71]....
        /*01e0*/ 	.word	0x0500000f


	//----- nvinfo : EIATTR_COOP_GROUP_INSTR_OFFSETS
	.align		4
.L_609:
        /*01e4*/ 	.byte	0x04, 0x28
        /*01e6*/ 	.short	(.L_611 - .L_610)


	//   ....[0]....
.L_610:
        /*01e8*/ 	.word	0x00000070


	//   ....[1]....
        /*01ec*/ 	.word	0x000001a0


	//   ....[2]....
        /*01f0*/ 	.word	0x000001f0


	//   ....[3]....
        /*01f4*/ 	.word	0x000003e0


	//   ....[4]....
        /*01f8*/ 	.word	0x00000540


	//   ....[5]....
        /*01fc*/ 	.word	0x00000660


	//   ....[6]....
        /*0200*/ 	.word	0x000007c0


	//   ....[7]....
        /*0204*/ 	.word	0x00000d80


	//   ....[8]....
        /*0208*/ 	.word	0x000036a0


	//   ....[9]....
        /*020c*/ 	.word	0x000036d0


	//   ....[10]....
        /*0210*/ 	.word	0x00003e30


	//   ....[11]....
        /*0214*/ 	.word	0x00003eb0


	//   ....[12]....
        /*0218*/ 	.word	0x00007290


	//   ....[13]....
        /*021c*/ 	.word	0x000072f0


	//   ....[14]....
        /*0220*/ 	.word	0x00007340


	//   ....[15]....
        /*0224*/ 	.word	0x00007360


	//   ....[16]....
        /*0228*/ 	.word	0x00009100


	//   ....[17]....
        /*022c*/ 	.word	0x00009110


	//   ....[18]....
        /*0230*/ 	.word	0x00009140


	//   ....[19]....
        /*0234*/ 	.word	0x00009150


	//   ....[20]....
        /*0238*/ 	.word	0x0000a370


	//   ....[21]....
        /*023c*/ 	.word	0x0000a3a0


	//   ....[22]....
        /*0240*/ 	.word	0x0000a3d0


	//   ....[23]....
        /*0244*/ 	.word	0x0000a410


	//   ....[24]....
        /*0248*/ 	.word	0x0000a450


	//   ....[25]....
        /*024c*/ 	.word	0x0000a480


	//   ....[26]....
        /*0250*/ 	.word	0x0000a4b0


	//   ....[27]....
        /*0254*/ 	.word	0x0000a4e0


	//   ....[28]....
        /*0258*/ 	.word	0x0000a510


	//   ....[29]....
        /*025c*/ 	.word	0x0000a540


	//   ....[30]....
        /*0260*/ 	.word	0x0000a570


	//   ....[31]....
        /*0264*/ 	.word	0x0000a5a0


	//   ....[32]....
        /*0268*/ 	.word	0x0000a5d0


	//   ....[33]....
        /*026c*/ 	.word	0x0000a600


	//   ....[34]....
        /*0270*/ 	.word	0x0000a630


	//   ....[35]....
        /*0274*/ 	.word	0x0000a660


	//   ....[36]....
        /*0278*/ 	.word	0x0000a690


	//   ....[37]....
        /*027c*/ 	.word	0x0000a6c0


	//   ....[38]....
        /*0280*/ 	.word	0x0000a700


	//   ....[39]....
        /*0284*/ 	.word	0x0000a780


	//   ....[40]....
        /*0288*/ 	.word	0x0000a7b0


	//   ....[41]....
        /*028c*/ 	.word	0x0000a7f0


	//   ....[42]....
        /*0290*/ 	.word	0x0000a820


	//   ....[43]....
        /*0294*/ 	.word	0x0000a850


	//   ....[44]....
        /*0298*/ 	.word	0x0000a880


	//   ....[45]....
        /*029c*/ 	.word	0x0000a8b0


	//   ....[46]....
        /*02a0*/ 	.word	0x0000a8e0


	//   ....[47]....
        /*02a4*/ 	.word	0x0000a8f0


	//   ....[48]....
        /*02a8*/ 	.word	0x0000a900


	//   ....[49]....
        /*02ac*/ 	.word	0x0000a910


	//   ....[50]....
        /*02b0*/ 	.word	0x0000a920


	//   ....[51]....
        /*02b4*/ 	.word	0x0000a930


	//   ....[52]....
        /*02b8*/ 	.word	0x0000a940


	//   ....[53]....
        /*02bc*/ 	.word	0x0000a950


	//   ....[54]....
        /*02c0*/ 	.word	0x0000a960


	//   ....[55]....
        /*02c4*/ 	.word	0x0000a970


	//   ....[56]....
        /*02c8*/ 	.word	0x0000a980


	//   ....[57]....
        /*02cc*/ 	.word	0x0000a990


	//   ....[58]....
        /*02d0*/ 	.word	0x0000a9a0


	//   ....[59]....
        /*02d4*/ 	.word	0x0000a9b0


	//   ....[60]....
        /*02d8*/ 	.word	0x0000a9c0


	//   ....[61]....
        /*02dc*/ 	.word	0x0000a9d0


	//   ....[62]....
        /*02e0*/ 	.word	0x0000a9e0


	//   ....[63]....
        /*02e4*/ 	.word	0x0000a9f0


	//   ....[64]....
        /*02e8*/ 	.word	0x0000aa00


	//   ....[65]....
        /*02ec*/ 	.word	0x0000aa10


	//   ....[66]....
        /*02f0*/ 	.word	0x0000aa20


	//   ....[67]....
        /*02f4*/ 	.word	0x0000aa30


	//   ....[68]....
        /*02f8*/ 	.word	0x0000ad60


	//   ....[69]....
        /*02fc*/ 	.word	0x0000bc50


	//   ....[70]....
        /*0300*/ 	.word	0x0000eb60


	//   ....[71]....
        /*0304*/ 	.word	0x0000f060


	//----- nvinfo : EIATTR_REG_RECONFIG
	.align		4
.L_611:
        /*0308*/ 	.byte	0x01, 0x54
	.zero		2


	//----- nvinfo : EIATTR_SYSCALL_OFFSETS
	.align		4
        /*030c*/ 	.byte	0x04, 0x46
        /*030e*/ 	.short	(.L_613 - .L_612)


	//   ....[0]....
.L_612:
        /*0310*/ 	.word	0x00001150


	//   ....[1]....
        /*0314*/ 	.word	0x0000b590


	//   ....[2]....
        /*0318*/ 	.word	0x0000b6d0


	//   ....[3]....
        /*031c*/ 	.word	0x0000b810


	//   ....[4]....
        /*0320*/ 	.word	0x0000b930


	//----- nvinfo : EIATTR_MBARRIER_INSTR_OFFSETS
	.align		4
.L_613:
        /*0324*/ 	.byte	0x04, 0x39
        /*0326*/ 	.short	(.L_615 - .L_614)


	//   ....[0]....
.L_614:
        /*0328*/ 	.word	0x00000290
        /*032c*/ 	.word	0x000000ff
        /*0330*/ 	.word	0x00033400
        /*0334*/ 	.short	0x0100
        /*0336*/ 	.byte	0x06
	.zero		1


	//   ....[1]....
        /*0338*/ 	.word	0x000002a0
        /*033c*/ 	.word	0x000000ff
        /*0340*/ 	.word	0x00033420
        /*0344*/ 	.short	0x0100
        /*0346*/ 	.byte	0x06
	.zero		1


	//   ....[2]....
        /*0348*/ 	.word	0x00000390
        /*034c*/ 	.word	0x000000ff
        /*0350*/ 	.word	0x00033430
        /*0354*/ 	.short	0x0100
        /*0356*/ 	.byte	0x08
	.zero		1


	//   ....[3]....
        /*0358*/ 	.word	0x000003a0
        /*035c*/ 	.word	0x000000ff
        /*0360*/ 	.word	0x00033440
        /*0364*/ 	.short	0x0100
        /*0366*/ 	.byte	0x08
	.zero		1


	//   ....[4]....
        /*0368*/ 	.word	0x000003b0
        /*036c*/ 	.word	0x000000ff
        /*0370*/ 	.word	0x00033438
        /*0374*/ 	.short	0x0100
        /*0376*/ 	.byte	0x08
	.zero		1


	//   ....[5]....
        /*0378*/ 	.word	0x000003c0
        /*037c*/ 	.word	0x000000ff
        /*0380*/ 	.word	0x00033448
        /*0384*/ 	.short	0x0100
        /*0386*/ 	.byte	0x08
	.zero		1


	//   ....[6]....
        /*0388*/ 	.word	0x000004f0
        /*038c*/ 	.word	0x000000ff
        /*0390*/ 	.word	0x00033450
        /*0394*/ 	.short	0x0100
        /*0396*/ 	.byte	0x08
	.zero		1


	//   ....[7]....
        /*0398*/ 	.word	0x00000500
        /*039c*/ 	.word	0x000000ff
        /*03a0*/ 	.word	0x00033460
        /*03a4*/ 	.short	0x0100
        /*03a6*/ 	.byte	0x08
	.zero		1


	//   ....[8]....
        /*03a8*/ 	.word	0x00000510
        /*03ac*/ 	.word	0x000000ff
        /*03b0*/ 	.word	0x00033458
        /*03b4*/ 	.short	0x0100
        /*03b6*/ 	.byte	0x08
	.zero		1


	//   ....[9]....
        /*03b8*/ 	.word	0x00000520
        /*03bc*/ 	.word	0x000000ff
        /*03c0*/ 	.word	0x00033468
        /*03c4*/ 	.short	0x0100
        /*03c6*/ 	.byte	0x08
	.zero		1


	//   ....[10]....
        /*03c8*/ 	.word	0x00000610
        /*03cc*/ 	.word	0x000000ff
        /*03d0*/ 	.word	0x00033470
        /*03d4*/ 	.short	0x0100
        /*03d6*/ 	.byte	0x06
	.zero		1


	//   ....[11]....
        /*03d8*/ 	.word	0x00000620
        /*03dc*/ 	.word	0x000000ff
        /*03e0*/ 	.word	0x00033480
        /*03e4*/ 	.short	0x0100
        /*03e6*/ 	.byte	0x06
	.zero		1


	//   ....[12]....
        /*03e8*/ 	.word	0x00000630
        /*03ec*/ 	.word	0x000000ff
        /*03f0*/ 	.word	0x00033478
        /*03f4*/ 	.short	0x0100
        /*03f6*/ 	.byte	0x06
	.zero		1


	//   ....[13]....
        /*03f8*/ 	.word	0x00000640
        /*03fc*/ 	.word	0x000000ff
        /*0400*/ 	.word	0x00033488
        /*0404*/ 	.short	0x0100
        /*0406*/ 	.byte	0x06
	.zero		1


	//   ....[14]....
        /*0408*/ 	.word	0x00000770
        /*040c*/ 	.word	0x000000ff
        /*0410*/ 	.word	0x00033490
        /*0414*/ 	.short	0x0100
        /*0416*/ 	.byte	0x08
	.zero		1


	//   ....[15]....
        /*0418*/ 	.word	0x00000780
        /*041c*/ 	.word	0x000000ff
        /*0420*/ 	.word	0x000334a0
        /*0424*/ 	.short	0x0100
        /*0426*/ 	.byte	0x08
	.zero		1


	//   ....[16]....
        /*0428*/ 	.word	0x00000790
        /*042c*/ 	.word	0x000000ff
        /*0430*/ 	.word	0x00033498
        /*0434*/ 	.short	0x0100
        /*0436*/ 	.byte	0x08
	.zero		1


	//   ....[17]....
        /*0438*/ 	.word	0x000007a0
        /*043c*/ 	.word	0x000000ff
        /*0440*/ 	.word	0x000334a8
        /*0444*/ 	.short	0x0100
        /*0446*/ 	.byte	0x08
	.zero		1


	//   ....[18]....
        /*0448*/ 	.word	0x000008d0
        /*044c*/ 	.word	0x000000ff
        /*0450*/ 	.word	0x000334b0
        /*0454*/ 	.short	0x0100
        /*0456*/ 	.byte	0x08
	.zero		1


	//   ....[19]....
        /*0458*/ 	.word	0x000008e0
        /*045c*/ 	.word	0x000000ff
        /*0460*/ 	.word	0x000334c0
        /*0464*/ 	.short	0x0100
        /*0466*/ 	.byte	0x08
	.zero		1


	//   ....[20]....
        /*0468*/ 	.word	0x000008f0
        /*046c*/ 	.word	0x000000ff
        /*0470*/ 	.word	0x000334b8
        /*0474*/ 	.short	0x0100
        /*0476*/ 	.byte	0x08
	.zero		1


	//   ....[21]....
        /*0478*/ 	.word	0x00000900
        /*047c*/ 	.word	0x000000ff
        /*0480*/ 	.word	0x000334c8
        /*0484*/ 	.short	0x0100
        /*0486*/ 	.byte	0x08
	.zero		1


	//   ....[22]....
        /*0488*/ 	.word	0x00001480
        /*048c*/ 	.word	0x000000ff
        /*0490*/ 	.word	0x00033400
        /*0494*/ 	.short	0x010a
        /*0496*/ 	.byte	0x26
	.zero		1


	//   ....[23]....
        /*0498*/ 	.word	0x00001520
        /*049c*/ 	.word	0x00000003
        /*04a0*/ 	.word	0x00033430
        /*04a4*/ 	.short	0x010a
        /*04a6*/ 	.byte	0x3f
	.zero		1


	//   ....[24]....
        /*04a8*/ 	.word	0x00001590
        /*04ac*/ 	.word	0x00000003
        /*04b0*/ 	.word	0x00033430
        /*04b4*/ 	.short	0x010a
        /*04b6*/ 	.byte	0x3f
	.zero		1


	//   ....[25]....
        /*04b8*/ 	.word	0x000039d0
        /*04bc*/ 	.word	0x00000003
        /*04c0*/ 	.word	0x00000000
        /*04c4*/ 	.short	0x0101
        /*04c6*/ 	.byte	0x3f
	.zero		1


	//   ....[26]....
        /*04c8*/ 	.word	0x00005570
        /*04cc*/ 	.word	0x000000ff
        /*04d0*/ 	.word	0x00033430
        /*04d4*/ 	.short	0x010a
        /*04d6*/ 	.byte	0x06
	.zero		1


	//   ....[27]....
        /*04d8*/ 	.word	0x000055b0
        /*04dc*/ 	.word	0x000000ff
        /*04e0*/ 	.word	0x00033430
        /*04e4*/ 	.short	0x010a
        /*04e6*/ 	.byte	0x06
	.zero		1


	//   ....[28]....
        /*04e8*/ 	.word	0x000061d0
        /*04ec*/ 	.word	0x000000ff
        /*04f0*/ 	.word	0x00033450
        /*04f4*/ 	.short	0x010a
        /*04f6*/ 	.byte	0x06
	.zero		1


	//   ....[29]....
        /*04f8*/ 	.word	0x00006210
        /*04fc*/ 	.word	0x000000ff
        /*0500*/ 	.word	0x00033450
        /*0504*/ 	.short	0x010a
        /*0506*/ 	.byte	0x06
	.zero		1


	//   ....[30]....
        /*0508*/ 	.word	0x00008200
        /*050c*/ 	.word	0x00000004
        /*0510*/ 	.word	0x00000000
        /*0514*/ 	.short	0x0101
        /*0516*/ 	.byte	0x3f
	.zero		1


	//   ....[31]....
        /*0518*/ 	.word	0x00008510
        /*051c*/ 	.word	0x000000ff
        /*0520*/ 	.word	0x00000000
        /*0524*/ 	.short	0x0101
        /*0526*/ 	.byte	0x06
	.zero		1


	//   ....[32]....
        /*0528*/ 	.word	0x00008da0
        /*052c*/ 	.word	0x000000ff
        /*0530*/ 	.word	0x00033450
        /*0534*/ 	.short	0x010a
        /*0536*/ 	.byte	0x04
	.zero		1


	//   ....[33]....
        /*0538*/ 	.word	0x00008de0
        /*053c*/ 	.word	0x000000ff
        /*0540*/ 	.word	0x00033450
        /*0544*/ 	.short	0x010a
        /*0546*/ 	.byte	0x04
	.zero		1


	//   ....[34]....
        /*0548*/ 	.word	0x00009d70
        /*054c*/ 	.word	0x000000ff
        /*0550*/ 	.word	0x00000000
        /*0554*/ 	.short	0x0101
        /*0556*/ 	.byte	0x04
	.zero		1


	//   ....[35]....
        /*0558*/ 	.word	0x0000af70
        /*055c*/ 	.word	0x000000ff
        /*0560*/ 	.word	0x00000000
        /*0564*/ 	.short	0x0101
        /*0566*/ 	.byte	0x06
	.zero		1


	//   ....[36]....
        /*0568*/ 	.word	0x0000be70
        /*056c*/ 	.word	0x00000005
        /*0570*/ 	.word	0x00033480
        /*0574*/ 	.short	0x010a
        /*0576*/ 	.byte	0x3f
	.zero		1


	//   ....[37]....
        /*0578*/ 	.word	0x0000c0b0
        /*057c*/ 	.word	0x00000005
        /*0580*/ 	.word	0x00033440
        /*0584*/ 	.short	0x010a
        /*0586*/ 	.byte	0x3f
	.zero		1


	//   ....[38]....
        /*0588*/ 	.word	0x0000c4f0
        /*058c*/ 	.word	0x000000ff
        /*0590*/ 	.word	0x00033420
        /*0594*/ 	.short	0x010a
        /*0596*/ 	.byte	0x28
	.zero		1


	//   ....[39]....
        /*0598*/ 	.word	0x0000c7c0
        /*059c*/ 	.word	0x00000006
        /*05a0*/ 	.word	0x00033480
        /*05a4*/ 	.short	0x010a
        /*05a6*/ 	.byte	0x3f
	.zero		1


	//   ....[40]....
        /*05a8*/ 	.word	0x0000cbf0
        /*05ac*/ 	.word	0x00000006
        /*05b0*/ 	.word	0x00033440
        /*05b4*/ 	.short	0x010a
        /*05b6*/ 	.byte	0x3f
	.zero		1


	//   ....[41]....
        /*05b8*/ 	.word	0x0000d0a0
        /*05bc*/ 	.word	0x0000000c
        /*05c0*/ 	.word	0x00033470
        /*05c4*/ 	.short	0x010a
        /*05c6*/ 	.byte	0x3f
	.zero		1


	//   ....[42]....
        /*05c8*/ 	.word	0x0000d110
        /*05cc*/ 	.word	0x0000000c
        /*05d0*/ 	.word	0x00033460
        /*05d4*/ 	.short	0x010a
        /*05d6*/ 	.byte	0x3f
	.zero		1


	//   ....[43]....
        /*05d8*/ 	.word	0x0000dcb0
        /*05dc*/ 	.word	0x0000000c
        /*05e0*/ 	.word	0x00033450
        /*05e4*/ 	.short	0x0101
        /*05e6*/ 	.byte	0x3f
	.zero		1


	//   ....[44]....
        /*05e8*/ 	.word	0x0000dd10
        /*05ec*/ 	.word	0x00000002
        /*05f0*/ 	.word	0x00000000
        /*05f4*/ 	.short	0x0101
        /*05f6*/ 	.byte	0x3f
	.zero		1


	//   ....[45]....
        /*05f8*/ 	.word	0x0000de00
        /*05fc*/ 	.word	0x00000000
        /*0600*/ 	.word	0x00033470
        /*0604*/ 	.short	0x010a
        /*0606*/ 	.byte	0x3f
	.zero		1


	//   ....[46]....
        /*0608*/ 	.word	0x0000de70
        /*060c*/ 	.word	0x00000000
        /*0610*/ 	.word	0x00033460
        /*0614*/ 	.short	0x010a
        /*0616*/ 	.byte	0x3f
	.zero		1


	//   ....[47]....
        /*0618*/ 	.word	0x0000ea20
        /*061c*/ 	.word	0x00000000
        /*0620*/ 	.word	0x00033450
        /*0624*/ 	.short	0x0101
        /*0626*/ 	.byte	0x3f
	.zero		1


	//   ....[48]....
        /*0628*/ 	.word	0x0000ea70
        /*062c*/ 	.word	0x00000002
        /*0630*/ 	.word	0x00000000
        /*0634*/ 	.short	0x0101
        /*0636*/ 	.byte	0x3f
	.zero		1


	//   ....[49]....
        /*0638*/ 	.word	0x0000eb10
        /*063c*/ 	.word	0x00000008
        /*0640*/ 	.word	0x00033420
        /*0644*/ 	.short	0x010a
        /*0646*/ 	.byte	0x3f
	.zero		1


	//   ....[50]....
        /*0648*/ 	.word	0x0000ec90
        /*064c*/ 	.word	0x00000005
        /*0650*/ 	.word	0x00000000
        /*0654*/ 	.short	0x010a
        /*0656*/ 	.byte	0x3f
	.zero		1


	//   ....[51]....
        /*0658*/ 	.word	0x0000ece0
        /*065c*/ 	.word	0x00000007
        /*0660*/ 	.word	0x00000000
        /*0664*/ 	.short	0x010a
        /*0666*/ 	.byte	0x3f
	.zero		1


	//   ....[52]....
        /*0668*/ 	.word	0x0000ed30
        /*066c*/ 	.word	0x00000013
        /*0670*/ 	.word	0x00033460
        /*0674*/ 	.short	0x010a
        /*0676*/ 	.byte	0x3f
	.zero		1


	//   ....[53]....
        /*0678*/ 	.word	0x0000ed80
        /*067c*/ 	.word	0x00000003
        /*0680*/ 	.word	0x00033460
        /*0684*/ 	.short	0x010a
        /*0686*/ 	.byte	0x3f
	.zero		1


	//   ....[54]....
        /*0688*/ 	.word	0x0000edc0
        /*068c*/ 	.word	0x00000013
        /*0690*/ 	.word	0x00033480
        /*0694*/ 	.short	0x010a
        /*0696*/ 	.byte	0x3f
	.zero		1


	//   ....[55]....
        /*0698*/ 	.word	0x0000ede0
        /*069c*/ 	.word	0x00000003
        /*06a0*/ 	.word	0x00033480
        /*06a4*/ 	.short	0x010a
        /*06a6*/ 	.byte	0x3f
	.zero		1


	//   ....[56]....
        /*06a8*/ 	.word	0x0000ee50
        /*06ac*/ 	.word	0x00000003
        /*06b0*/ 	.word	0x00033400
        /*06b4*/ 	.short	0x010a
        /*06b6*/ 	.byte	0x3f
	.zero		1


	//   ....[57]....
        /*06b8*/ 	.word	0x0000eea0
        /*06bc*/ 	.word	0x00000003
        /*06c0*/ 	.word	0x00033430
        /*06c4*/ 	.short	0x010a
        /*06c6*/ 	.byte	0x3f
	.zero		1


	//   ....[58]....
        /*06c8*/ 	.word	0x0000ef00
        /*06cc*/ 	.word	0x00000008
        /*06d0*/ 	.word	0x00033430
        /*06d4*/ 	.short	0x010a
        /*06d6*/ 	.byte	0x3f
	.zero		1


	//   ....[59]....
        /*06d8*/ 	.word	0x0000ef60
        /*06dc*/ 	.word	0x00000008
        /*06e0*/ 	.word	0x00033450
        /*06e4*/ 	.short	0x010a
        /*06e6*/ 	.byte	0x3f
	.zero		1


	//   ....[60]....
        /*06e8*/ 	.word	0x0000efc0
        /*06ec*/ 	.word	0x00000003
        /*06f0*/ 	.word	0x00033450
        /*06f4*/ 	.short	0x010a
        /*06f6*/ 	.byte	0x3f
	.zero		1


	//   ....[61]....
        /*06f8*/ 	.word	0x0000f110
        /*06fc*/ 	.word	0x00000005
        /*0700*/ 	.word	0x00033480
        /*0704*/ 	.short	0x010a
        /*0706*/ 	.byte	0x3f
	.zero		1


	//   ....[62]....
        /*0708*/ 	.word	0x0000f160
        /*070c*/ 	.word	0x00000005
        /*0710*/ 	.word	0x00033440
        /*0714*/ 	.short	0x010a
        /*0716*/ 	.byte	0x3f
	.zero		1


	//   ....[63]....
        /*0718*/ 	.word	0x0000f1c0
        /*071c*/ 	.word	0x00000003
        /*0720*/ 	.word	0x00033420
        /*0724*/ 	.short	0x010a
        /*0726*/ 	.byte	0x3f
	.zero		1


	//   ....[64]....
        /*0728*/ 	.word	0x0000f210
        /*072c*/ 	.word	0x00000006
        /*0730*/ 	.word	0x00033480
        /*0734*/ 	.short	0x010a
        /*0736*/ 	.byte	0x3f
	.zero		1


	//   ....[65]....
        /*0738*/ 	.word	0x0000f260
        /*073c*/ 	.word	0x00000006
        /*0740*/ 	.word	0x00033440
        /*0744*/ 	.short	0x010a
        /*0746*/ 	.byte	0x3f
	.zero		1


	//   ....[66]....
        /*0748*/ 	.word	0x0000f2b0
        /*074c*/ 	.word	0x0000000c
        /*0750*/ 	.word	0x00033470
        /*0754*/ 	.short	0x010a
        /*0756*/ 	.byte	0x3f
	.zero		1


	//   ....[67]....
        /*0758*/ 	.word	0x0000f300
        /*075c*/ 	.word	0x0000000c
        /*0760*/ 	.word	0x00033460
        /*0764*/ 	.short	0x010a
        /*0766*/ 	.byte	0x3f
	.zero		1


	//   ....[68]....
        /*0768*/ 	.word	0x0000f350
        /*076c*/ 	.word	0x00000000
        /*0770*/ 	.word	0x00033470
        /*0774*/ 	.short	0x010a
        /*0776*/ 	.byte	0x3f
	.zero		1


	//   ....[69]....
        /*0778*/ 	.word	0x0000f3a0
        /*077c*/ 	.word	0x00000000
        /*0780*/ 	.word	0x00033460
        /*0784*/ 	.short	0x010a
        /*0786*/ 	.byte	0x3f
	.zero		1


	//   ....[70]....
        /*0788*/ 	.word	0x0000f3f0
        /*078c*/ 	.word	0x00000008
        /*0790*/ 	.word	0x00033420
        /*0794*/ 	.short	0x010a
        /*0796*/ 	.byte	0x3f
	.zero		1


	//   ....[71]....
        /*0798*/ 	.word	0x0000f440
        /*079c*/ 	.word	0x00000005
        /*07a0*/ 	.word	0x00000000
        /*07a4*/ 	.short	0x010a
        /*07a6*/ 	.byte	0x3f
	.zero		1


	//   ....[72]....
        /*07a8*/ 	.word	0x0000f490
        /*07ac*/ 	.word	0x00000007
        /*07b0*/ 	.word	0x00000000
        /*07b4*/ 	.short	0x010a
        /*07b6*/ 	.byte	0x3f
	.zero		1


	//   ....[73]....
        /*07b8*/ 	.word	0x0000f4e0
        /*07bc*/ 	.word	0x00000013
        /*07c0*/ 	.word	0x00033460
        /*07c4*/ 	.short	0x010a
        /*07c6*/ 	.byte	0x3f
	.zero		1


	//   ....[74]....
        /*07c8*/ 	.word	0x0000f530
        /*07cc*/ 	.word	0x00000003
        /*07d0*/ 	.word	0x00033460
        /*07d4*/ 	.short	0x010a
        /*07d6*/ 	.byte	0x3f
	.zero		1


	//   ....[75]....
        /*07d8*/ 	.word	0x0000f580
        /*07dc*/ 	.word	0x00000013
        /*07e0*/ 	.word	0x00033480
        /*07e4*/ 	.short	0x010a
        /*07e6*/ 	.byte	0x3f
	.zero		1


	//----- nvinfo : EIATTR_NUM_MBARRIERS
	.align		4
.L_615:
        /*07e8*/ 	.byte	0x03, 0x38
        /*07ea*/ 	.short	0x0016


	//----- nvinfo : EIATTR_EXIT_INSTR_OFFSETS
	.align		4
        /*07ec*/ 	.byte	0x04, 0x1c
        /*07ee*/ 	.short	(.L_617 - .L_616)


	//   ....[0]....
.L_616:
        /*07f0*/ 	.word	0x00000a50


	//   ....[1]....
        /*07f4*/ 	.word	0x0000b020


	//   ....[2]....
        /*07f8*/ 	.word	0x0000eb80


	//   ....[3]....
        /*07fc*/ 	.word	0x0000ee30


	//----- nvinfo : EIATTR_MAX_THREADS
	.align		4
.L_617:
        /*0800*/ 	.byte	0x04, 0x05
        /*0802*/ 	.short	(.L_619 - .L_618)
.L_618:
        /*0804*/ 	.word	0x00000180
        /*0808*/ 	.word	0x00000001
        /*080c*/ 	.word	0x00000001


	//----- nvinfo : EIATTR_CRS_STACK_SIZE
	.align		4
.L_619:
        /*0810*/ 	.byte	0x04, 0x1e
        /*0812*/ 	.short	(.L_621 - .L_620)
.L_620:
        /*0814*/ 	.word	0x00000000


	//----- nvinfo : EIATTR_CBANK_PARAM_SIZE
	.align		4
.L_621:
        /*0818*/ 	.byte	0x03, 0x19
        /*081a*/ 	.short	0x0bf0


	//----- nvinfo : EIATTR_PARAM_CBANK
	.align		4
        /*081c*/ 	.byte	0x04, 0x0a
        /*081e*/ 	.short	(.L_623 - .L_622)
	.align		4
.L_622:
        /*0820*/ 	.word	index@(.nv.constant0._ZN7cutlass13device_kernelIN5flash11enable_sm90INS1_16FlashAttnFwdSm90INS1_25CollectiveMainloopFwdSm90ILi2EN4cute5tupleIJNS5_1CILi1EEES8_S8_EEENS6_IJNS7_ILi128EEENS7_ILi160EEENS7_ILi192EEEEEELi192ENS_12float_e4m3_tEfNS_4arch4Sm90ELb0ELb0ELb1ELb0ELb0ELb0ELb0ELb1ELb1ELb0ELb0ELb0EEENS1_21CollectiveEpilogueFwdINS6_IJSA_SC_SB_EEES9_NS_10bfloat16_tESG_Li256ELb0ELb0ELb0ELb1EEENS1_29StaticPersistentTileSchedulerILb0EEEEEEEEEvNT_6ParamsE)
        /*0824*/ 	.short	0x0210
        /*0826*/ 	.short	0x0bf0


	//----- nvinfo : EIATTR_SW_WAR
	.align		4
.L_623:
        /*0828*/ 	.byte	0x04, 0x36
        /*082a*/ 	.short	(.L_625 - .L_624)
.L_624:
        /*082c*/ 	.word	0x00000008
.L_625:


//--------------------- .nv.info._ZN7cutlass13device_kernelIN5flash11enable_sm90INS1_16FlashAttnFwdSm90INS1_25CollectiveMainloopFwdSm90ILi2EN4cute5tupleIJNS5_1CILi2EEENS7_ILi1EEES9_EEENS6_IJNS7_ILi128EEENS7_ILi160EEENS7_ILi192EEEEEELi192ENS_12float_e4m3_tEfNS_4arch4Sm90ELb0ELb0ELb1ELb0ELb0ELb0ELb0ELb1ELb1ELb0ELb0ELb0EEENS1_21CollectiveEpilogueFwdINS6_IJSB_SD_SC_EEESA_NS_10bfloat16_tESH_Li256ELb0ELb0ELb0ELb1EEENS1_29StaticPersistentTileSchedulerILb0EEEEEEEEEvNT_6ParamsE --------------------------
	.section	.nv.info._ZN7cutlass13device_kernelIN5flash11enable_sm90INS1_16FlashAttnFwdSm90INS1_25CollectiveMainloopFwdSm90ILi2EN4cute5tupleIJNS5_1CILi2EEENS7_ILi1EEES9_EEENS6_IJNS7_ILi128EEENS7_ILi160EEENS7_ILi192EEEEEELi192ENS_12float_e4m3_tEfNS_4arch4Sm90ELb0ELb0ELb1ELb0ELb0ELb0ELb0ELb1ELb1ELb0ELb0ELb0EEENS1_21CollectiveEpilogueFwdINS6_IJSB_SD_SC_EEESA_NS_10bfloat16_tESH_Li256ELb0ELb0ELb0ELb1EEENS1_29StaticPersistentTileSchedulerILb0EEEEEEEEEvNT_6ParamsE,"",@"SHT_CUDA_INFO"
	.sectionflags	@""
	.align	4


	//----- nvinfo : EIATTR_CUDA_API_VERSION
	.align		4
        /*0000*/ 	.byte	0x04, 0x37
        /*0002*/ 	.short	(.L_627 - .L_626)
.L_626:
        /*0004*/ 	.word	0x00000082


	//----- nvinfo : EIATTR_KPARAM_INFO
	.align		4
.L_627:
        /*0008*/ 	.byte	0x04, 0x17
        /*000a*/ 	.short	(.L_629 - .L_628)
.L_628:
        /*000c*/ 	.word	0x00000000
        /*0010*/ 	.short	0x0000
        /*0012*/ 	.short	0x0070
        /*0014*/ 	.byte	0x00, 0xf0, 0x01, 0x2e


	//----- nvinfo : EIATTR_SPARSE_MMA_MASK
	.align		4
.L_629:
        /*0018*/ 	.byte	0x03, 0x50
        /*001a*/ 	.short	0x0000


	//----- nvinfo : EIATTR_MAXREG_COUNT
	.align		4
        /*001c*/ 	.byte	0x03, 0x1b
        /*001e*/ 	.short	0x00a8


	//----- nvinfo : EIATTR_NUM_BARRIERS
	.align		4
        /*0020*/ 	.byte	0x02, 0x4c
        /*0022*/ 	.byte	0x10
	.zero		1


	//----- nvinfo : EIATTR_EXTERNS
	.align		4
        /*0024*/ 	.byte	0x04, 0x0f
        /*0026*/ 	.short	(.L_631 - .L_630)


	//   ....[0]....
	.align		4
.L_630:
        /*0028*/ 	.word	index@(__assertfail)


	//----- nvinfo : EIATTR_ANNOTATIONS
	.align		4
.L_631:
        /*002c*/ 	.byte	0x04, 0x55
        /*002e*/ 	.short	(.L_633 - .L_632)


	//   ....[0]....
.L_632:
        /* <DEDUP_REMOVED lines=23> */


	//----- nvinfo : EIATTR_MERCURY_ISA_VERSION
	.align		4
.L_633:
        /*0188*/ 	.byte	0x03, 0x5f
        /*018a*/ 	.short	0x0101


	//----- nvinfo : EIATTR_INT_WARP_WIDE_INSTR_OFFSETS
	.align		4
        /*018c*/ 	.byte	0x04, 0x31
        /*018e*/ 	.short	(.L_635 - .L_634)


	//   ....[0]....
.L_634:
        /*0190*/ 	.word	0x00000190


	//   ....[1]....
        /*0194*/ 	.word	0x000001d0


	//   ....[2]....
        /*0198*/ 	.word	0x00000240


	//   ....[3]....
        /*019c*/ 	.word	0x0000bbf0


	//----- nvinfo : EIATTR_COOP_GROUP_MASK_REGIDS
	.align		4
.L_635:
        /*01a0*/ 	.byte	0x04, 0x29
        /*01a2*/ 	.short	(.L_637 - .L_636)


	//   ....[0]....
.L_636:
        /*01a4*/ 	.word	0xffffffff


	//   ....[1]....
        /*01a8*/ 	.word	0xffffffff


	//   ....[2]....
        /*01ac*/ 	.word	0xffffffff


	//   ....[3]....
        /*01b0*/ 	.word	0xffffffff


	//   ....[4]....
        /*01b4*/ 	.word	0xffffffff


	//   ....[5]....
        /*01b8*/ 	.word	0xffffffff


	//   ....[6]....
        /*01bc*/ 	.word	0xffffffff


	//   ....[7]....
        /*01c0*/ 	.word	0xffffffff


	//   ....[8]....
        /*01c4*/ 	.word	0xffffffff


	//   ....[9]....
        /*01c8*/ 	.word	0xffffffff


	//   ....[10]....
        /*01cc*/ 	.word	0xffffffff


	//   ....[11]....
        /*01d0*/ 	.word	0xffffffff


	//   ....[12]....
        /*01d4*/ 	.word	0xffffffff


	//   ....[13]....
        /*01d8*/ 	.word	0xffffffff


	//   ....[14]....
        /*01dc*/ 	.word	0xffffffff


	//   ....[15]....
        /*01e0*/ 	.word	0xffffffff


	//   ....[16]....
        /*01e4*/ 	.word	0xffffffff


	//   ....[17]....
        /*01e8*/ 	.word	0xffffffff


	//   ....[18]....
        /*01ec*/ 	.word	0xffffffff


	//   ....[19]....
        /*01f0*/ 	.word	0xffffffff


	//   ....[20]....
        /*01f4*/ 	.word	0xffffffff


	//   ....[21]....
        /*01f8*/ 	.word	0xffffffff


	//   ....[22]....
        /*01fc*/ 	.word	0xffffffff


	//   ....[23]....
        /*0200*/ 	.word	0xffffffff


	//   ....[24]....
        /*0204*/ 	.word	0xffffffff


	//   ....[25]....
        /*0208*/ 	.word	0xffffffff


	//   ....[26]....
        /*020c*/ 	.word	0xffffffff


	//   ....[27]....
        /*0210*/ 	.word	0xffffffff


	//   ....[28]....
        /*0214*/ 	.word	0xffffffff


	//   ....[29]....
        /*0218*/ 	.word	0xffffffff


	//   ....[30]....
        /*021c*/ 	.word	0xffffffff


	//   ....[31]....
        /*0220*/ 	.word	0xffffffff


	//   ....[32]....
        /*0224*/ 	.word	0xffffffff


	//   ....[33]....
        /*0228*/ 	.word	0xffffffff


	//   ....[34]....
        /*022c*/ 	.word	0xffffffff


	//   ....[35]....
        /*0230*/ 	.word	0xffffffff


	//   ....[36]....
        /*0234*/ 	.word	0xffffffff


	//   ....[37]....
        /*0238*/ 	.word	0xffffffff


	//   ....[38]....
        /*023c*/ 	.word	0xffffffff


	//   ....[39]....
        /*0240*/ 	.word	0xffffffff


	//   ....[40]....
        /*0244*/ 	.word	0xffffffff


	//   ....[41]....
        /*0248*/ 	.word	0xffffffff


	//   ....[42]....
        /*024c*/ 	.word	0xffffffff


	//   ....[43]....
        /*0250*/ 	.word	0xffffffff


	//   ....[44]....
        /*0254*/ 	.word	0xffffffff


	//   ....[45]....
        /*0258*/ 	.word	0xffffffff


	//   ....[46]....
        /*025c*/ 	.word	0xffffffff


	//   ....[47]....
        /*0260*/ 	.word	0xffffffff


	//   ....[48]....
        /*0264*/ 	.word	0xffffffff


	//   ....[49]....
        /*0268*/ 	.word	0xffffffff


	//   ....[50]....
        /*026c*/ 	.word	0xffffffff


	//   ....[51]....
        /*0270*/ 	.word	0xffffffff


	//   ....[52]....
        /*0274*/ 	.word	0xffffffff


	//   ....[53]....
        /*0278*/ 	.word	0xffffffff


	//   ....[54]....
        /*027c*/ 	.word	0xffffffff


	//   ....[55]....
        /*0280*/ 	.word	0xffffffff


	//   ....[56]....
        /*0284*/ 	.word	0xffffffff


	//   ....[57]....
        /*0288*/ 	.word	0xffffffff


	//   ....[58]....
        /*028c*/ 	.word	0xffffffff


	//   ....[59]....
        /*0290*/ 	.word	0xffffffff


	//   ....[60]....
        /*0294*/ 	.word	0xffffffff


	//   ....[61]....
        /*0298*/ 	.word	0xffffffff


	//   ....[62]....
        /*029c*/ 	.word	0xffffffff


	//   ....[63]....
        /*02a0*/ 	.word	0xffffffff


	//   ....[64]....
        /*02a4*/ 	.word	0xffffffff


	//   ....[65]....
        /*02a8*/ 	.word	0xffffffff


	//   ....[66]....
        /*02ac*/ 	.word	0xffffffff


	//   ....[67]....
        /*02b0*/ 	.word	0xffffffff


	//   ....[68]....
        /*02b4*/ 	.word	0xffffffff


	//   ....[69]....
        /*02b8*/ 	.word	0xffffffff


	//   ....[70]....
        /*02bc*/ 	.word	0xffffffff


	//   ....[71]....
        /*02c0*/ 	.word	0xffffffff


	//   ....[72]....
        /*02c4*/ 	.word	0x0500000f


	//----- nvinfo : EIATTR_COOP_GROUP_INSTR_OFFSETS
	.align		4
.L_637:
        /*02c8*/ 	.byte	0x04, 0x28
        /*02ca*/ 	.short	(.L_639 - .L_638)


	//   ....[0]....
.L_638:
        /*02cc*/ 	.word	0x00000070


	//   ....[1]....
        /*02d0*/ 	.word	0x000001a0


	//   ....[2]....
        /*02d4*/ 	.word	0x000001f0


	//   ....[3]....
        /*02d8*/ 	.word	0x00000430


	//   ....[4]....
        /*02dc*/ 	.word	0x00000650


	//   ....[5]....
        /*02e0*/ 	.word	0x00000880


	//   ....[6]....
        /*02e4*/ 	.word	0x00000b00


	//   ....[7]....
        /*02e8*/ 	.word	0x00000e40


	//   ....[8]....
        /*02ec*/ 	.word	0x000012e0


	//   ....[9]....
        /*02f0*/ 	.word	0x00003c10


	//   ....[10]....
        /*02f4*/ 	.word	0x00003c50


	//   ....[11]....
        /*02f8*/ 	.word	0x00004370


	//   ....[12]....
        /*02fc*/ 	.word	0x000043e0


	//   ....[13]....
        /*0300*/ 	.word	0x00007370


	//   ....[14]....
        /*0304*/ 	.word	0x00007390


	//   ....[15]....
        /*0308*/ 	.word	0x000073b0


	//   ....[16]....
        /*030c*/ 	.word	0x000073d0


	//   ....[17]....
        /*0310*/ 	.word	0x00009110


	//   ....[18]....
        /*0314*/ 	.word	0x00009120


	//   ....[19]....
        /*0318*/ 	.word	0x00009150


	//   ....[20]....
        /*031c*/ 	.word	0x00009160


	//   ....[21]....
        /*0320*/ 	.word	0x0000a480


	//   ....[22]....
        /*0324*/ 	.word	0x0000a4b0


	//   ....[23]....
        /*0328*/ 	.word	0x0000a4e0


	//   ....[24]....
        /*032c*/ 	.word	0x0000a510


	//   ....[25]....
        /*0330*/ 	.word	0x0000a540


	//   ....[26]....
        /*0334*/ 	.word	0x0000a580


	//   ....[27]....
        /*0338*/ 	.word	0x0000a5c0


	//   ....[28]....
        /*033c*/ 	.word	0x0000a5f0


	//   ....[29]....
        /*0340*/ 	.word	0x0000a620


	//   ....[30]....
        /*0344*/ 	.word	0x0000a650


	//   ....[31]....
        /*0348*/ 	.word	0x0000a680


	//   ....[32]....
        /*034c*/ 	.word	0x0000a6b0


	//   ....[33]....
        /*0350*/ 	.word	0x0000a730


	//   ....[34]....
        /*0354*/ 	.word	0x0000a770


	//   ....[35]....
        /*0358*/ 	.word	0x0000a790


	//   ....[36]....
        /*035c*/ 	.word	0x0000a7c0


	//   ....[37]....
        /*0360*/ 	.word	0x0000a7f0


	//   ....[38]....
        /*0364*/ 	.word	0x0000a800


	//   ....[39]....
        /*0368*/ 	.word	0x0000a810


	//   ....[40]....
        /*036c*/ 	.word	0x0000a820


	//   ....[41]....
        /*0370*/ 	.word	0x0000a830


	//   ....[42]....
        /*0374*/ 	.word	0x0000a860


	//   ....[43]....
        /*0378*/ 	.word	0x0000a890


	//   ....[44]....
        /*037c*/ 	.word	0x0000a8a0


	//   ....[45]....
        /*0380*/ 	.word	0x0000a8b0


	//   ....[46]....
        /*0384*/ 	.word	0x0000a8d0


	//   ....[47]....
        /*0388*/ 	.word	0x0000a8f0


	//   ....[48]....
        /*038c*/ 	.word	0x0000a900


	//   ....[49]....
        /*0390*/ 	.word	0x0000a910


	//   ....[50]....
        /*0394*/ 	.word	0x0000a920


	//   ....[51]....
        /*0398*/ 	.word	0x0000a930


	//   ....[52]....
        /*039c*/ 	.word	0x0000a940


	//   ....[53]....
        /*03a0*/ 	.word	0x0000a950


	//   ....[54]....
        /*03a4*/ 	.word	0x0000a960


	//   ....[55]....
        /*03a8*/ 	.word	0x0000a970


	//   ....[56]....
        /*03ac*/ 	.word	0x0000a980


	//   ....[57]....
        /*03b0*/ 	.word	0x0000a990


	//   ....[58]....
        /*03b4*/ 	.word	0x0000a9a0


	//   ....[59]....
        /*03b8*/ 	.word	0x0000a9b0


	//   ....[60]....
        /*03bc*/ 	.word	0x0000a9c0


	//   ....[61]....
        /*03c0*/ 	.word	0x0000a9d0


	//   ....[62]....
        /*03c4*/ 	.word	0x0000a9e0


	//   ....[63]....
        /*03c8*/ 	.word	0x0000a9f0


	//   ....[64]....
        /*03cc*/ 	.word	0x0000aa00


	//   ....[65]....
        /*03d0*/ 	.word	0x0000aa10


	//   ....[66]....
        /*03d4*/ 	.word	0x0000aa20


	//   ....[67]....
        /*03d8*/ 	.word	0x0000aa30


	//   ....[68]....
        /*03dc*/ 	.word	0x0000aa40


	//   ....[69]....
        /*03e0*/ 	.word	0x0000ad70


	//   ....[70]....
        /*03e4*/ 	.word	0x0000bd50


	//   ....[71]....
        /*03e8*/ 	.word	0x0000ecf0


	//   ....[72]....
        /*03ec*/ 	.word	0x0000f210


	//----- nvinfo : EIATTR_REG_RECONFIG
	.align		4
.L_639:
        /*03f0*/ 	.byte	0x01, 0x54
	.zero		2


	//----- nvinfo : EIATTR_SYSCALL_OFFSETS
	.align		4
        /*03f4*/ 	.byte	0x04, 0x46
        /*03f6*/ 	.short	(.L_641 - .L_640)


	//   ....[0]....
.L_640:
        /*03f8*/ 	.word	0x000016b0


	//   ....[1]....
        /*03fc*/ 	.word	0x0000b640


	//   ....[2]....
        /*0400*/ 	.word	0x0000b7c0


	//   ....[3]....
        /*0404*/ 	.word	0x0000b900


	//   ....[4]....
        /*0408*/ 	.word	0x0000ba20


	//----- nvinfo : EIATTR_MBARRIER_INSTR_OFFSETS
	.align		4
.L_641:
        /*040c*/ 	.byte	0x04, 0x39
        /*040e*/ 	.short	(.L_643 - .L_642)


	//   ....[0]....
.L_642:
        /*0410*/ 	.word	0x000002d0
        /*0414*/ 	.word	0x000000ff
        /*0418*/ 	.word	0x00033400
        /*041c*/ 	.short	0x0100
        /*041e*/ 	.byte	0x08
	.zero		1


	//   ....[1]....
        /*0420*/ 	.word	0x000002e0
        /*0424*/ 	.word	0x000000ff
        /*0428*/ 	.word	0x00033420
        /*042c*/ 	.short	0x0100
        /*042e*/ 	.byte	0x08
	.zero		1


	//   ....[2]....
        /*0430*/ 	.word	0x000003d0
        /*0434*/ 	.word	0x000000ff
        /*0438*/ 	.word	0x00033430
        /*043c*/ 	.short	0x0100
        /*043e*/ 	.byte	0x08
	.zero		1


	//   ....[3]....
        /*0440*/ 	.word	0x000003e0
        /*0444*/ 	.word	0x000000ff
        /*0448*/ 	.word	0x00033440
        /*044c*/ 	.short	0x0100
        /*044e*/ 	.byte	0x08
	.zero		1


	//   ....[4]....
        /*0450*/ 	.word	0x000003f0
        /*0454*/ 	.word	0x000000ff
        /*0458*/ 	.word	0x00033438
        /*045c*/ 	.short	0x0100
        /*045e*/ 	.byte	0x08
	.zero		1


	//   ....[5]....
        /*0460*/ 	.word	0x00000400
        /*0464*/ 	.word	0x000000ff
        /*0468*/ 	.word	0x00033448
        /*046c*/ 	.short	0x0100
        /*046e*/ 	.byte	0x08
	.zero		1


	//   ....[6]....
        /*0470*/ 	.word	0x00000600
        /*0474*/ 	.word	0x000000ff
        /*0478*/ 	.word	0x00033450
        /*047c*/ 	.short	0x0100
        /*047e*/ 	.byte	0x08
	.zero		1


	//   ....[7]....
        /*0480*/ 	.word	0x00000610
        /*0484*/ 	.word	0x000000ff
        /*0488*/ 	.word	0x00033460
        /*048c*/ 	.short	0x0100
        /*048e*/ 	.byte	0x08
	.zero		1


	//   ....[8]....
        /*0490*/ 	.word	0x00000620
        /*0494*/ 	.word	0x000000ff
        /*0498*/ 	.word	0x00033458
        /*049c*/ 	.short	0x0100
        /*049e*/ 	.byte	0x08
	.zero		1


	//   ....[9]....
        /*04a0*/ 	.word	0x00000630
        /*04a4*/ 	.word	0x000000ff
        /*04a8*/ 	.word	0x00033468
        /*04ac*/ 	.short	0x0100
        /*04ae*/ 	.byte	0x08
	.zero		1


	//   ....[10]....
        /*04b0*/ 	.word	0x00000830
        /*04b4*/ 	.word	0x000000ff
        /*04b8*/ 	.word	0x00033470
        /*04bc*/ 	.short	0x0100
        /*04be*/ 	.byte	0x08
	.zero		1


	//   ....[11]....
        /*04c0*/ 	.word	0x00000840
        /*04c4*/ 	.word	0x000000ff
        /*04c8*/ 	.word	0x00033480
        /*04cc*/ 	.short	0x0100
        /*04ce*/ 	.byte	0x08
	.zero		1


	//   ....[12]....
        /*04d0*/ 	.word	0x00000850
        /*04d4*/ 	.word	0x000000ff
        /*04d8*/ 	.word	0x00033478
        /*04dc*/ 	.short	0x0100
        /*04de*/ 	.byte	0x08
	.zero		1


	//   ....[13]....
        /*04e0*/ 	.word	0x00000860
        /*04e4*/ 	.word	0x000000ff
        /*04e8*/ 	.word	0x00033488
        /*04ec*/ 	.short	0x0100
        /*04ee*/ 	.byte	0x08
	.zero		1


	//   ....[14]....
        /*04f0*/ 	.word	0x00000ab0
        /*04f4*/ 	.word	0x000000ff
        /*04f8*/ 	.word	0x00033490
        /*04fc*/ 	.short	0x0100
        /*04fe*/ 	.byte	0x08
	.zero		1


	//   ....[15]....
        /*0500*/ 	.word	0x00000ac0
        /*0504*/ 	.word	0x000000ff
        /*0508*/ 	.word	0x000334a0
        /*050c*/ 	.short	0x0100
        /*050e*/ 	.byte	0x08
	.zero		1


	//   ....[16]....
        /*0510*/ 	.word	0x00000ad0
        /*0514*/ 	.word	0x000000ff
        /*0518*/ 	.word	0x00033498
        /*051c*/ 	.short	0x0100
        /*051e*/ 	.byte	0x08
	.zero		1


	//   ....[17]....
        /*0520*/ 	.word	0x00000ae0
        /*0524*/ 	.word	0x000000ff
        /*0528*/ 	.word	0x000334a8
        /*052c*/ 	.short	0x0100
        /*052e*/ 	.byte	0x08
	.zero		1


	//   ....[18]....
        /*0530*/ 	.word	0x00000d90
        /*0534*/ 	.word	0x000000ff
        /*0538*/ 	.word	0x000334b0
        /*053c*/ 	.short	0x0100
        /*053e*/ 	.byte	0x08
	.zero		1


	//   ....[19]....
        /*0540*/ 	.word	0x00000da0
        /*0544*/ 	.word	0x000000ff
        /*0548*/ 	.word	0x000334c0
        /*054c*/ 	.short	0x0100
        /*054e*/ 	.byte	0x08
	.zero		1


	//   ....[20]....
        /*0550*/ 	.word	0x00000db0
        /*0554*/ 	.word	0x000000ff
        /*0558*/ 	.word	0x000334b8
        /*055c*/ 	.short	0x0100
        /*055e*/ 	.byte	0x08
	.zero		1


	//   ....[21]....
        /*0560*/ 	.word	0x00000dc0
        /*0564*/ 	.word	0x000000ff
        /*0568*/ 	.word	0x000334c8
        /*056c*/ 	.short	0x0100
        /*056e*/ 	.byte	0x08
	.zero		1


	//   ....[22]....
        /*0570*/ 	.word	0x000019e0
        /*0574*/ 	.word	0x000000ff
        /*0578*/ 	.word	0x00033400
        /*057c*/ 	.short	0x010a
        /*057e*/ 	.byte	0x26
	.zero		1


	//   ....[23]....
        /*0580*/ 	.word	0x00001a80
        /*0584*/ 	.word	0x00000003
        /*0588*/ 	.word	0x00033430
        /*058c*/ 	.short	0x010a
        /*058e*/ 	.byte	0x3f
	.zero		1


	//   ....[24]....
        /*0590*/ 	.word	0x00001ac0
        /*0594*/ 	.word	0x00000003
        /*0598*/ 	.word	0x00033430
        /*059c*/ 	.short	0x010a
        /*059e*/ 	.byte	0x3f
	.zero		1


	//   ....[25]....
        /*05a0*/ 	.word	0x00004640
        /*05a4*/ 	.word	0x00000003
        /*05a8*/ 	.word	0x00000000
        /*05ac*/ 	.short	0x0101
        /*05ae*/ 	.byte	0x3f
	.zero		1


	//   ....[26]....
        /*05b0*/ 	.word	0x00005570
        /*05b4*/ 	.word	0x000000ff
        /*05b8*/ 	.word	0x00033430
        /*05bc*/ 	.short	0x010a
        /*05be*/ 	.byte	0x06
	.zero		1


	//   ....[27]....
        /*05c0*/ 	.word	0x000055b0
        /*05c4*/ 	.word	0x000000ff
        /*05c8*/ 	.word	0x00033430
        /*05cc*/ 	.short	0x010a
        /*05ce*/ 	.byte	0x06
	.zero		1


	//   ....[28]....
        /*05d0*/ 	.word	0x000061d0
        /*05d4*/ 	.word	0x000000ff
        /*05d8*/ 	.word	0x00033450
        /*05dc*/ 	.short	0x010a
        /*05de*/ 	.byte	0x06
	.zero		1


	//   ....[29]....
        /*05e0*/ 	.word	0x00006210
        /*05e4*/ 	.word	0x000000ff
        /*05e8*/ 	.word	0x00033450
        /*05ec*/ 	.short	0x010a
        /*05ee*/ 	.byte	0x06
	.zero		1


	//   ....[30]....
        /*05f0*/ 	.word	0x00008250
        /*05f4*/ 	.word	0x00000003
        /*05f8*/ 	.word	0x00000000
        /*05fc*/ 	.short	0x0101
        /*05fe*/ 	.byte	0x3f
	.zero		1


	//   ....[31]....
        /*0600*/ 	.word	0x00008520
        /*0604*/ 	.word	0x000000ff
        /*0608*/ 	.word	0x00000000
        /*060c*/ 	.short	0x0101
        /*060e*/ 	.byte	0x06
	.zero		1


	//   ....[32]....
        /*0610*/ 	.word	0x00008db0
        /*0614*/ 	.word	0x000000ff
        /*0618*/ 	.word	0x00033450
        /*061c*/ 	.short	0x010a
        /*061e*/ 	.byte	0x04
	.zero		1


	//   ....[33]....
        /*0620*/ 	.word	0x00008df0
        /*0624*/ 	.word	0x000000ff
        /*0628*/ 	.word	0x00033450
        /*062c*/ 	.short	0x010a
        /*062e*/ 	.byte	0x04
	.zero		1


	//   ....[34]....
        /*0630*/ 	.word	0x00009d90
        /*0634*/ 	.word	0x000000ff
        /*0638*/ 	.word	0x00000000
        /*063c*/ 	.short	0x0101
        /*063e*/ 	.byte	0x04
	.zero		1


	//   ....[35]....
        /*0640*/ 	.word	0x0000afa0
        /*0644*/ 	.word	0x000000ff
        /*0648*/ 	.word	0x00000000
        /*064c*/ 	.short	0x0101
        /*064e*/ 	.byte	0x07
	.zero		1


	//   ....[36]....
        /*0650*/ 	.word	0x0000afb0
        /*0654*/ 	.word	0x000000ff
        /*0658*/ 	.word	0x00000000
        /*065c*/ 	.short	0x0101
        /*065e*/ 	.byte	0x06
	.zero		1


	//   ....[37]....
        /*0660*/ 	.word	0x0000bf50
        /*0664*/ 	.word	0x00000002
        /*0668*/ 	.word	0x00033480
        /*066c*/ 	.short	0x010a
        /*066e*/ 	.byte	0x3f
	.zero		1


	//   ....[38]....
        /*0670*/ 	.word	0x0000c270
        /*0674*/ 	.word	0x00000002
        /*0678*/ 	.word	0x00033440
        /*067c*/ 	.short	0x010a
        /*067e*/ 	.byte	0x3f
	.zero		1


	//   ....[39]....
        /*0680*/ 	.word	0x0000c700
        /*0684*/ 	.word	0x000000ff
        /*0688*/ 	.word	0x00033420
        /*068c*/ 	.short	0x010a
        /*068e*/ 	.byte	0x28
	.zero		1


	//   ....[40]....
        /*0690*/ 	.word	0x0000c9b0
        /*0694*/ 	.word	0x00000006
        /*0698*/ 	.word	0x00033480
        /*069c*/ 	.short	0x010a
        /*069e*/ 	.byte	0x3f
	.zero		1


	//   ....[41]....
        /*06a0*/ 	.word	0x0000cee0
        /*06a4*/ 	.word	0x00000006
        /*06a8*/ 	.word	0x00033440
        /*06ac*/ 	.short	0x010a
        /*06ae*/ 	.byte	0x3f
	.zero		1


	//   ....[42]....
        /*06b0*/ 	.word	0x0000d3d0
        /*06b4*/ 	.word	0x0000000c
        /*06b8*/ 	.word	0x00033470
        /*06bc*/ 	.short	0x010a
        /*06be*/ 	.byte	0x3f
	.zero		1


	//   ....[43]....
        /*06c0*/ 	.word	0x0000d440
        /*06c4*/ 	.word	0x0000000c
        /*06c8*/ 	.word	0x00033460
        /*06cc*/ 	.short	0x010a
        /*06ce*/ 	.byte	0x3f
	.zero		1


	//   ....[44]....
        /*06d0*/ 	.word	0x0000de60
        /*06d4*/ 	.word	0x0000000c
        /*06d8*/ 	.word	0x00033450
        /*06dc*/ 	.short	0x0101
        /*06de*/ 	.byte	0x3f
	.zero		1


	//   ....[45]....
        /*06e0*/ 	.word	0x0000def0
        /*06e4*/ 	.word	0x0000000c
        /*06e8*/ 	.word	0x00000000
        /*06ec*/ 	.short	0x0101
        /*06ee*/ 	.byte	0x3f
	.zero		1


	//   ....[46]....
        /*06f0*/ 	.word	0x0000e000
        /*06f4*/ 	.word	0x00000000
        /*06f8*/ 	.word	0x00033470
        /*06fc*/ 	.short	0x010a
        /*06fe*/ 	.byte	0x3f
	.zero		1


	//   ....[47]....
        /*0700*/ 	.word	0x0000e090
        /*0704*/ 	.word	0x00000000
        /*0708*/ 	.word	0x00033460
        /*070c*/ 	.short	0x010a
        /*070e*/ 	.byte	0x3f
	.zero		1


	//   ....[48]....
        /*0710*/ 	.word	0x0000eab0
        /*0714*/ 	.word	0x00000000
        /*0718*/ 	.word	0x00033450
        /*071c*/ 	.short	0x0101
        /*071e*/ 	.byte	0x3f
	.zero		1


	//   ....[49]....
        /*0720*/ 	.word	0x0000eb40
        /*0724*/ 	.word	0x00000000
        /*0728*/ 	.word	0x00000000
        /*072c*/ 	.short	0x0101
        /*072e*/ 	.byte	0x3f
	.zero		1


	//   ....[50]....
        /*0730*/ 	.word	0x0000eca0
        /*0734*/ 	.word	0x00000009
        /*0738*/ 	.word	0x00033420
        /*073c*/ 	.short	0x010a
        /*073e*/ 	.byte	0x3f
	.zero		1


	//   ....[51]....
        /*0740*/ 	.word	0x0000ee10
        /*0744*/ 	.word	0x00000005
        /*0748*/ 	.word	0x00000000
        /*074c*/ 	.short	0x010a
        /*074e*/ 	.byte	0x3f
	.zero		1


	//   ....[52]....
        /*0750*/ 	.word	0x0000ee80
        /*0754*/ 	.word	0x00000007
        /*0758*/ 	.word	0x00000000
        /*075c*/ 	.short	0x010a
        /*075e*/ 	.byte	0x3f
	.zero		1


	//   ....[53]....
        /*0760*/ 	.word	0x0000eee0
        /*0764*/ 	.word	0x00000005
        /*0768*/ 	.word	0x00033460
        /*076c*/ 	.short	0x010a
        /*076e*/ 	.byte	0x3f
	.zero		1


	//   ....[54]....
        /*0770*/ 	.word	0x0000ef30
        /*0774*/ 	.word	0x00000003
        /*0778*/ 	.word	0x00033460
        /*077c*/ 	.short	0x010a
        /*077e*/ 	.byte	0x3f
	.zero		1


	//   ....[55]....
        /*0780*/ 	.word	0x0000ef70
        /*0784*/ 	.word	0x00000005
        /*0788*/ 	.word	0x00033480
        /*078c*/ 	.short	0x010a
        /*078e*/ 	.byte	0x3f
	.zero		1


	//   ....[56]....
        /*0790*/ 	.word	0x0000ef90
        /*0794*/ 	.word	0x00000003
        /*0798*/ 	.word	0x00033480
        /*079c*/ 	.short	0x010a
        /*079e*/ 	.byte	0x3f
	.zero		1


	//   ....[57]....
        /*07a0*/ 	.word	0x0000f000
        /*07a4*/ 	.word	0x00000003
        /*07a8*/ 	.word	0x00033400
        /*07ac*/ 	.short	0x010a
        /*07ae*/ 	.byte	0x3f
	.zero		1


	//   ....[58]....
        /*07b0*/ 	.word	0x0000f050
        /*07b4*/ 	.word	0x00000003
        /*07b8*/ 	.word	0x00033430
        /*07bc*/ 	.short	0x010a
        /*07be*/ 	.byte	0x3f
	.zero		1


	//   ....[59]....
        /*07c0*/ 	.word	0x0000f0b0
        /*07c4*/ 	.word	0x00000008
        /*07c8*/ 	.word	0x00033430
        /*07cc*/ 	.short	0x010a
        /*07ce*/ 	.byte	0x3f
	.zero		1


	//   ....[60]....
        /*07d0*/ 	.word	0x0000f110
        /*07d4*/ 	.word	0x00000008
        /*07d8*/ 	.word	0x00033450
        /*07dc*/ 	.short	0x010a
        /*07de*/ 	.byte	0x3f
	.zero		1


	//   ....[61]....
        /*07e0*/ 	.word	0x0000f170
        /*07e4*/ 	.word	0x00000005
        /*07e8*/ 	.word	0x00033450
        /*07ec*/ 	.short	0x010a
        /*07ee*/ 	.byte	0x3f
	.zero		1


	//   ....[62]....
        /*07f0*/ 	.word	0x0000f2c0
        /*07f4*/ 	.word	0x00000002
        /*07f8*/ 	.word	0x00033480
        /*07fc*/ 	.short	0x010a
        /*07fe*/ 	.byte	0x3f
	.zero		1


	//   ....[63]....
        /*0800*/ 	.word	0x0000f310
        /*0804*/ 	.word	0x00000002
        /*0808*/ 	.word	0x00033440
        /*080c*/ 	.short	0x010a
        /*080e*/ 	.byte	0x3f
	.zero		1


	//   ....[64]....
        /*0810*/ 	.word	0x0000f370
        /*0814*/ 	.word	0x00000003
        /*0818*/ 	.word	0x00033420
        /*081c*/ 	.short	0x010a
        /*081e*/ 	.byte	0x3f
	.zero		1


	//   ....[65]....
        /*0820*/ 	.word	0x0000f3c0
        /*0824*/ 	.word	0x00000006
        /*0828*/ 	.word	0x00033480
        /*082c*/ 	.short	0x010a
        /*082e*/ 	.byte	0x3f
	.zero		1


	//   ....[66]....
        /*0830*/ 	.word	0x0000f410
        /*0834*/ 	.word	0x00000006
        /*0838*/ 	.word	0x00033440
        /*083c*/ 	.short	0x010a
        /*083e*/ 	.byte	0x3f
	.zero		1


	//   ....[67]....
        /*0840*/ 	.word	0x0000f460
        /*0844*/ 	.word	0x0000000c
        /*0848*/ 	.word	0x00033470
        /*084c*/ 	.short	0x010a
        /*084e*/ 	.byte	0x3f
	.zero		1


	//   ....[68]....
        /*0850*/ 	.word	0x0000f4b0
        /*0854*/ 	.word	0x0000000c
        /*0858*/ 	.word	0x00033460
        /*085c*/ 	.short	0x010a
        /*085e*/ 	.byte	0x3f
	.zero		1


	//   ....[69]....
        /*0860*/ 	.word	0x0000f500
        /*0864*/ 	.word	0x00000000
        /*0868*/ 	.word	0x00033470
        /*086c*/ 	.short	0x010a
        /*086e*/ 	.byte	0x3f
	.zero		1


	//   ....[70]....
        /*0870*/ 	.word	0x0000f550
        /*0874*/ 	.word	0x00000000
        /*0878*/ 	.word	0x00033460
        /*087c*/ 	.short	0x010a
        /*087e*/ 	.byte	0x3f
	.zero		1


	//   ....[71]....
        /*0880*/ 	.word	0x0000f5a0
        /*0884*/ 	.word	0x00000009
        /*0888*/ 	.word	0x00033420
        /*088c*/ 	.short	0x010a
        /*088e*/ 	.byte	0x3f
	.zero		1


	//   ....[72]....
        /*0890*/ 	.word	0x0000f5f0
        /*0894*/ 	.word	0x00000005
        /*0898*/ 	.word	0x00000000
        /*089c*/ 	.short	0x010a
        /*089e*/ 	.byte	0x3f
	.zero		1


	//   ....[73]....
        /*08a0*/ 	.word	0x0000f640
        /*08a4*/ 	.word	0x00000007
        /*08a8*/ 	.word	0x00000000
        /*08ac*/ 	.short	0x010a
        /*08ae*/ 	.byte	0x3f
	.zero		1


	//   ....[74]....
        /*08b0*/ 	.word	0x0000f690
        /*08b4*/ 	.word	0x00000005
        /*08b8*/ 	.word	0x00033460
        /*08bc*/ 	.short	0x010a
        /*08be*/ 	.byte	0x3f
	.zero		1


	//   ....[75]....
        /*08c0*/ 	.word	0x0000f6e0
        /*08c4*/ 	.word	0x00000003
        /*08c8*/ 	.word	0x00033460
        /*08cc*/ 	.short	0x010a
        /*08ce*/ 	.byte	0x3f
	.zero		1


	//   ....[76]....
        /*08d0*/ 	.word	0x0000f730
        /*08d4*/ 	.word	0x00000005
        /*08d8*/ 	.word	0x00033480
        /*08dc*/ 	.short	0x010a
        /*08de*/ 	.byte	0x3f
	.zero		1


	//----- nvinfo : EIATTR_NUM_MBARRIERS
	.align		4
.L_643:
        /*08e0*/ 	.byte	0x03, 0x38
        /*08e2*/ 	.short	0x0016


	//----- nvinfo : EIATTR_EXIT_INSTR_OFFSETS
	.align		4
        /*08e4*/ 	.byte	0x04, 0x1c
        /*08e6*/ 	.short	(.L_645 - .L_644)


	//   ....[0]....
.L_644:
        /*08e8*/ 	.word	0x00000fb0


	//   ....[1]....
        /*08ec*/ 	.word	0x0000b060


	//   ....[2]....
        /*08f0*/ 	.word	0x0000ed10


	//   ....[3]....
        /*08f4*/ 	.word	0x0000efe0


	//----- nvinfo : EIATTR_MAX_THREADS
	.align		4
.L_645:
        /*08f8*/ 	.byte	0x04, 0x05
        /*08fa*/ 	.short	(.L_647 - .L_646)
.L_646:
        /*08fc*/ 	.word	0x00000180
        /*0900*/ 	.word	0x00000001
        /*0904*/ 	.word	0x00000001


	//----- nvinfo : EIATTR_CRS_STACK_SIZE
	.align		4
.L_647:
        /*0908*/ 	.byte	0x04, 0x1e
        /*090a*/ 	.short	(.L_649 - .L_648)
.L_648:
        /*090c*/ 	.word	0x00000000


	//----- nvinfo : EIATTR_CBANK_PARAM_SIZE
	.align		4
.L_649:
        /*0910*/ 	.byte	0x03, 0x19
        /*0912*/ 	.short	0x0bf0


	//----- nvinfo : EIATTR_PARAM_CBANK
	.align		4
        /*0914*/ 	.byte	0x04, 0x0a
        /*0916*/ 	.short	(.L_651 - .L_650)
	.align		4
.L_650:
        /*0918*/ 	.word	index@(.nv.constant0._ZN7cutlass13device_kernelIN5flash11enable_sm90INS1_16FlashAttnFwdSm90INS1_25CollectiveMainloopFwdSm90ILi2EN4cute5tupleIJNS5_1CILi2EEENS7_ILi1EEES9_EEENS6_IJNS7_ILi128EEENS7_ILi160EEENS7_ILi192EEEEEELi192ENS_12float_e4m3_tEfNS_4arch4Sm90ELb0ELb0ELb1ELb0ELb0ELb0ELb0ELb1ELb1ELb0ELb0ELb0EEENS1_21CollectiveEpilogueFwdINS6_IJSB_SD_SC_EEESA_NS_10bfloat16_tESH_Li256ELb0ELb0ELb0ELb1EEENS1_29StaticPersistentTileSchedulerILb0EEEEEEEEEvNT_6ParamsE)
        /*091c*/ 	.short	0x0210
        /*091e*/ 	.short	0x0bf0


	//----- nvinfo : EIATTR_SW_WAR
	.align		4
.L_651:
        /*0920*/ 	.byte	0x04, 0x36
        /*0922*/ 	.short	(.L_653 - .L_652)
.L_652:
        /*0924*/ 	.word	0x00000008
.L_653:


//--------------------- .nv.info._ZN7cutlass13device_kernelIN5flash11enable_sm90INS1_16FlashAttnFwdSm90INS1_25CollectiveMainloopFwdSm90ILi2EN4cute5tupleIJNS5_1CILi1EEES8_S8_EEENS6_IJNS7_ILi128EEENS7_ILi160EEENS7_ILi192EEEEEELi192ENS_12float_e4m3_tEfNS_4arch4Sm90ELb0ELb0ELb1ELb1ELb0ELb0ELb0ELb1ELb1ELb0ELb0ELb0EEENS1_21CollectiveEpilogueFwdINS6_IJSA_SC_SB_EEES9_NS_10bfloat16_tESG_Li256ELb1ELb0ELb0ELb1EEENS1_36VarlenDynamicPersistentTileSchedulerILi128ELi160ELi256ELi128ELb0ELb0ELb1ELb0ELb1ELb1EEEEEEEEEvNT_6ParamsE --------------------------
	.section	.nv.info._ZN7cutlass13device_kernelIN5flash11enable_sm90INS1_16FlashAttnFwdSm90INS1_25CollectiveMainloopFwdSm90ILi2EN4cute5tupleIJNS5_1CILi1EEES8_S8_EEENS6_IJNS7_ILi128EEENS7_ILi160EEENS7_ILi192EEEEEELi192ENS_12float_e4m3_tEfNS_4arch4Sm90ELb0ELb0ELb1ELb1ELb0ELb0ELb0ELb1ELb1ELb0ELb0ELb0EEENS1_21CollectiveEpilogueFwdINS6_IJSA_SC_SB_EEES9_NS_10bfloat16_tESG_Li256ELb1ELb0ELb0ELb1EEENS1_36VarlenDynamicPersistentTileSchedulerILi128ELi160ELi256ELi128ELb0ELb0ELb1ELb0ELb1ELb1EEEEEEEEEvNT_6ParamsE,"",@"SHT_CUDA_INFO"
	.sectionflags	@""
	.align	4


	//----- nvinfo : EIATTR_CUDA_API_VERSION
	.align		4
        /*0000*/ 	.byte	0x04, 0x37
        /*0002*/ 	.short	(.L_655 - .L_654)
.L_654:
        /*0004*/ 	.word	0x00000082


	//----- nvinfo : EIATTR_KPARAM_INFO
	.align		4
.L_655:
        /*0008*/ 	.byte	0x04, 0x17
        /*000a*/ 	.short	(.L_657 - .L_656)
.L_656:
        /*000c*/ 	.word	0x00000000
        /*0010*/ 	.short	0x0000
        /*0012*/ 	.short	0x0070
        /*0014*/ 	.byte	0x00, 0xf0, 0x01, 0x28


	//----- nvinfo : EIATTR_SPARSE_MMA_MASK
	.align		4
.L_657:
        /*0018*/ 	.byte	0x03, 0x50
        /*001a*/ 	.short	0x0000


	//----- nvinfo : EIATTR_MAXREG_COUNT
	.align		4
        /*001c*/ 	.byte	0x03, 0x1b
        /*001e*/ 	.short	0x00a8


	//----- nvinfo : EIATTR_NUM_BARRIERS
	.align		4
        /*0020*/ 	.byte	0x02, 0x4c
        /*0022*/ 	.byte	0x10
	.zero		1


	//----- nvinfo : EIATTR_EXTERNS
	.align		4
        /*0024*/ 	.byte	0x04, 0x0f
        /*0026*/ 	.short	(.L_659 - .L_658)


	//   ....[0]....
	.align		4
.L_658:
        /*0028*/ 	.word	index@(__assertfail)


	//----- nvinfo : EIATTR_ANNOTATIONS
	.align		4
.L_659:
        /*002c*/ 	.byte	0x04, 0x55
        /*002e*/ 	.short	(.L_661 - .L_660)


	//   ....[0]....
.L_660:
        /* <DEDUP_REMOVED lines=25> */


	//----- nvinfo : EIATTR_MERCURY_ISA_VERSION
	.align		4
.L_661:
        /*01a8*/ 	.byte	0x03, 0x5f
        /*01aa*/ 	.short	0x0101


	//----- nvinfo : EIATTR_UNUSED_LOAD_BYTE_OFFSET
	.align		4
        /*01ac*/ 	.byte	0x04, 0x44
        /*01ae*/ 	.short	(.L_663 - .L_662)


	//   ....[0]....
.L_662:
        /*01b0*/ 	.word	0x00000a70
        /*01b4*/ 	.word	0x0000fff0


	//   ....[1]....
        /*01b8*/ 	.word	0x0000a1c0
        /*01bc*/ 	.word	0x0000fff0


	//----- nvinfo : EIATTR_INT_WARP_WIDE_INSTR_OFFSETS
	.align		4
.L_663:
        /*01c0*/ 	.byte	0x04, 0x31
        /*01c2*/ 	.short	(.L_665 - .L_664)


	//   ....[0]....
.L_664:
        /*01c4*/ 	.word	0x00000160


	//   ....[1]....
        /*01c8*/ 	.word	0x000001a0


	//   ....[2]....
        /*01cc*/ 	.word	0x00000210


	//   ....[3]....
        /*01d0*/ 	.word	0x0000e0c0


	//   ....[4]....
        /*01d4*/ 	.word	0x0000e150


	//   ....[5]....
        /*01d8*/ 	.word	0x0000e8d0


	//   ....[6]....
        /*01dc*/ 	.word	0x00010c00


	//   ....[7]....
        /*01e0*/ 	.word	0x00010c90


	//----- nvinfo : EIATTR_COOP_GROUP_MASK_REGIDS
	.align		4
.L_665:
        /*01e4*/ 	.byte	0x04, 0x29
        /*01e6*/ 	.short	(.L_667 - .L_666)


	//   ....[0]....
.L_666:
        /*01e8*/ 	.word	0xffffffff


	//   ....[1]....
        /*01ec*/ 	.word	0xffffffff


	//   ....[2]....
        /*01f0*/ 	.word	0xffffffff


	//   ....[3]....
        /*01f4*/ 	.word	0xffffffff


	//   ....[4]....
        /*01f8*/ 	.word	0xffffffff


	//   ....[5]....
        /*01fc*/ 	.word	0xffffffff


	//   ....[6]....
        /*0200*/ 	.word	0xffffffff


	//   ....[7]....
        /*0204*/ 	.word	0xffffffff


	//   ....[8]....
        /*0208*/ 	.word	0xffffffff


	//   ....[9]....
        /*020c*/ 	.word	0xffffffff


	//   ....[10]....
        /*0210*/ 	.word	0xffffffff


	//   ....[11]....
        /*0214*/ 	.word	0xffffffff


	//   ....[12]....
        /*0218*/ 	.word	0xffffffff


	//   ....[13]....
        /*021c*/ 	.word	0xffffffff


	//   ....[14]....
        /*0220*/ 	.word	0xffffffff


	//   ....[15]....
        /*0224*/ 	.word	0xffffffff


	//   ....[16]....
        /*0228*/ 	.word	0xffffffff


	//   ....[17]....
        /*022c*/ 	.word	0xffffffff


	//   ....[18]....
        /*0230*/ 	.word	0xffffffff


	//   ....[19]....
        /*0234*/ 	.word	0xffffffff


	//   ....[20]....
        /*0238*/ 	.word	0xffffffff


	//   ....[21]....
        /*023c*/ 	.word	0xffffffff


	//   ....[22]....
        /*0240*/ 	.word	0xffffffff


	//   ....[23]....
        /*0244*/ 	.word	0xffffffff


	//   ....[24]....
        /*0248*/ 	.word	0xffffffff


	//   ....[25]....
        /*024c*/ 	.word	0xffffffff


	//   ....[26]....
        /*0250*/ 	.word	0xffffffff


	//   ....[27]....
        /*0254*/ 	.word	0xffffffff


	//   ....[28]....
        /*0258*/ 	.word	0xffffffff


	//   ....[29]....
        /*025c*/ 	.word	0xffffffff


	//   ....[30]....
        /*0260*/ 	.word	0xffffffff


	//   ....[31]....
        /*0264*/ 	.word	0xffffffff


	//   ....[32]....
        /*0268*/ 	.word	0xffffffff


	//   ....[33]....
        /*026c*/ 	.word	0xffffffff


	//   ....[34]....
        /*0270*/ 	.word	0xffffffff


	//   ....[35]....
        /*0274*/ 	.word	0xffffffff


	//   ....[36]....
        /*0278*/ 	.word	0xffffffff


	//   ....[37]....
        /*027c*/ 	.word	0xffffffff


	//   ....[38]....
        /*0280*/ 	.word	0xffffffff


	//   ....[39]....
        /*0284*/ 	.word	0xffffffff


	//   ....[40]....
        /*0288*/ 	.word	0xffffffff


	//   ....[41]....
        /*028c*/ 	.word	0xffffffff


	//   ....[42]....
        /*0290*/ 	.word	0xffffffff


	//   ....[43]....
        /*0294*/ 	.word	0xffffffff


	//   ....[44]....
        /*0298*/ 	.word	0xffffffff


	//   ....[45]....
        /*029c*/ 	.word	0xffffffff


	//   ....[46]....
        /*02a0*/ 	.word	0xffffffff


	//   ....[47]....
        /*02a4*/ 	.word	0xffffffff


	//   ....[48]....
        /*02a8*/ 	.word	0xffffffff


	//   ....[49]....
        /*02ac*/ 	.word	0xffffffff


	//   ....[50]....
        /*02b0*/ 	.word	0xffffffff


	//   ....[51]....
        /*02b4*/ 	.word	0xffffffff


	//   ....[52]....
        /*02b8*/ 	.word	0xffffffff


	//   ....[53]....
        /*02bc*/ 	.word	0xffffffff


	//   ....[54]....
        /*02c0*/ 	.word	0xffffffff


	//   ....[55]....
        /*02c4*/ 	.word	0xffffffff


	//   ....[56]....
        /*02c8*/ 	.word	0xffffffff


	//   ....[57]....
        /*02cc*/ 	.word	0xffffffff


	//   ....[58]....
        /*02d0*/ 	.word	0xffffffff


	//   ....[59]....
        /*02d4*/ 	.word	0xffffffff


	//   ....[60]....
        /*02d8*/ 	.word	0xffffffff


	//   ....[61]....
        /*02dc*/ 	.word	0xffffffff


	//   ....[62]....
        /*02e0*/ 	.word	0xffffffff


	//   ....[63]....
        /*02e4*/ 	.word	0xffffffff


	//   ....[64]....
        /*02e8*/ 	.word	0xffffffff


	//   ....[65]....
        /*02ec*/ 	.word	0xffffffff


	//   ....[66]....
        /*02f0*/ 	.word	0xffffffff


	//   ....[67]....
        /*02f4*/ 	.word	0xffffffff


	//   ....[68]....
        /*02f8*/ 	.word	0xffffffff


	//   ....[69]....
        /*02fc*/ 	.word	0xffffffff


	//   ....[70]....
        /*0300*/ 	.word	0xffffffff


	//   ....[71]....
        /*0304*/ 	.word	0xffffffff


	//   ....[72]....
        /*0308*/ 	.word	0xffffffff


	//   ....[73]....
        /*030c*/ 	.word	0xffffffff


	//   ....[74]....
        /*0310*/ 	.word	0xffffffff


	//   ....[75]....
        /*0314*/ 	.word	0xffffffff


	//   ....[76]....
        /*0318*/ 	.word	0xffffffff


	//   ....[77]....
        /*031c*/ 	.word	0xffffffff


	//   ....[78]....
        /*0320*/ 	.word	0xffffffff


	//   ....[79]....
        /*0324*/ 	.word	0xffffffff


	//   ....[80]....
        /*0328*/ 	.word	0xffffffff


	//   ....[81]....
        /*032c*/ 	.word	0xffffffff


	//   ....[82]....
        /*0330*/ 	.word	0xffffffff


	//   ....[83]....
        /*0334*/ 	.word	0xffffffff


	//   ....[84]....
        /*0338*/ 	.word	0xffffffff


	//   ....[85]....
        /*033c*/ 	.word	0xffffffff


	//   ....[86]....
        /*0340*/ 	.word	0xffffffff


	//   ....[87]....
        /*0344*/ 	.word	0xffffffff


	//   ....[88]....
        /*0348*/ 	.word	0xffffffff


	//   ....[89]....
        /*034c*/ 	.word	0xffffffff


	//   ....[90]....
        /*0350*/ 	.word	0xffffffff


	//   ....[91]....
        /*0354*/ 	.word	0xffffffff


	//   ....[92]....
        /*0358*/ 	.word	0xffffffff


	//   ....[93]....
        /*035c*/ 	.word	0xffffffff


	//   ....[94]....
        /*0360*/ 	.word	0xffffffff


	//   ....[95]....
        /*0364*/ 	.word	0xffffffff


	//   ....[96]....
        /*0368*/ 	.word	0xffffffff


	//   ....[97]....
        /*036c*/ 	.word	0xffffffff


	//   ....[98]....
        /*0370*/ 	.word	0xffffffff


	//   ....[99]....
        /*0374*/ 	.word	0xffffffff


	//   ....[100]....
        /*0378*/ 	.word	0xffffffff


	//   ....[101]....
        /*037c*/ 	.word	0xffffffff


	//   ....[102]....
        /*0380*/ 	.word	0xffffffff


	//   ....[103]....
        /*0384*/ 	.word	0x0500000f


	//   ....[104]....
        /*0388*/ 	.word	0x0500000f


	//----- nvinfo : EIATTR_COOP_GROUP_INSTR_OFFSETS
	.align		4
.L_667:
        /*038c*/ 	.byte	0x04, 0x28
        /*038e*/ 	.short	(.L_669 - .L_668)


	//   ....[0]....
.L_668:
        /*0390*/ 	.word	0x00000070


	//   ....[1]....
        /*0394*/ 	.word	0x00000170


	//   ....[2]....
        /*0398*/ 	.word	0x000001c0


	//   ....[3]....
        /*039c*/ 	.word	0x000003f0


	//   ....[4]....
        /*03a0*/ 	.word	0x00000550


	//   ....[5]....
        /*03a4*/ 	.word	0x00000670


	//   ....[6]....
        /*03a8*/ 	.word	0x000007d0


	//   ....[7]....
        /*03ac*/ 	.word	0x00001520


	//   ....[8]....
        /*03b0*/ 	.word	0x00003c80


	//   ....[9]....
        /*03b4*/ 	.word	0x00003cc0


	//   ....[10]....
        /*03b8*/ 	.word	0x000043d0


	//   ....[11]....
        /*03bc*/ 	.word	0x000044a0


	//   ....[12]....
        /*03c0*/ 	.word	0x00007950


	//   ....[13]....
        /*03c4*/ 	.word	0x00007980


	//   ....[14]....
        /*03c8*/ 	.word	0x000079b0


	//   ....[15]....
        /*03cc*/ 	.word	0x000079d0


	//   ....[16]....
        /*03d0*/ 	.word	0x00009870


	//   ....[17]....
        /*03d4*/ 	.word	0x00009880


	//   ....[18]....
        /*03d8*/ 	.word	0x000098b0


	//   ....[19]....
        /*03dc*/ 	.word	0x000098c0


	//   ....[20]....
        /*03e0*/ 	.word	0x0000ad10


	//   ....[21]....
        /*03e4*/ 	.word	0x0000ad40


	//   ....[22]....
        /*03e8*/ 	.word	0x0000ad70


	//   ....[23]....
        /*03ec*/ 	.word	0x0000ada0


	//   ....[24]....
        /*03f0*/ 	.word	0x0000add0


	//   ....[25]....
        /*03f4*/ 	.word	0x0000adf0


	//   ....[26]....
        /*03f8*/ 	.word	0x0000ae00


	//   ....[27]....
        /*03fc*/ 	.word	0x0000ae10


	//   ....[28]....
        /*0400*/ 	.word	0x0000ae20


	//   ....[29]....
        /*0404*/ 	.word	0x0000ae50


	//   ....[30]....
        /*0408*/ 	.word	0x0000ae80


	//   ....[31]....
        /*040c*/ 	.word	0x0000ae90


	//   ....[32]....
        /*0410*/ 	.word	0x0000aea0


	//   ....[33]....
        /*0414*/ 	.word	0x0000aed0


	//   ....[34]....
        /*0418*/ 	.word	0x0000af00


	//   ....[35]....
        /*041c*/ 	.word	0x0000af10


	//   ....[36]....
        /*0420*/ 	.word	0x0000af20


	//   ....[37]....
        /*0424*/ 	.word	0x0000af50


	//   ....[38]....
        /*0428*/ 	.word	0x0000af80


	//   ....[39]....
        /*042c*/ 	.word	0x0000af90


	//   ....[40]....
        /*0430*/ 	.word	0x0000afa0


	//   ....[41]....
        /*0434*/ 	.word	0x0000afb0


	//   ....[42]....
        /*0438*/ 	.word	0x0000afe0


	//   ....[43]....
        /*043c*/ 	.word	0x0000b010


	//   ....[44]....
        /*0440*/ 	.word	0x0000b050


	//   ....[45]....
        /*0444*/ 	.word	0x0000b080


	//   ....[46]....
        /*0448*/ 	.word	0x0000b0b0


	//   ....[47]....
        /*044c*/ 	.word	0x0000b0c0


	//   ....[48]....
        /*0450*/ 	.word	0x0000b0d0


	//   ....[49]....
        /*0454*/ 	.word	0x0000b0f0


	//   ....[50]....
        /*0458*/ 	.word	0x0000b100


	//   ....[51]....
        /*045c*/ 	.word	0x0000b110


	//   ....[52]....
        /*0460*/ 	.word	0x0000b120


	//   ....[53]....
        /*0464*/ 	.word	0x0000b140


	//   ....[54]....
        /*0468*/ 	.word	0x0000b160


	//   ....[55]....
        /*046c*/ 	.word	0x0000b170


	//   ....[56]....
        /*0470*/ 	.word	0x0000b180


	//   ....[57]....
        /*0474*/ 	.word	0x0000b190


	//   ....[58]....
        /*0478*/ 	.word	0x0000b1b0


	//   ....[59]....
        /*047c*/ 	.word	0x0000b1c0


	//   ....[60]....
        /*0480*/ 	.word	0x0000b1d0


	//   ....[61]....
        /*0484*/ 	.word	0x0000b1e0


	//   ....[62]....
        /*0488*/ 	.word	0x0000b1f0


	//   ....[63]....
        /*048c*/ 	.word	0x0000b200


	//   ....[64]....
        /*0490*/ 	.word	0x0000b220


	//   ....[65]....
        /*0494*/ 	.word	0x0000b230


	//   ....[66]....
        /*0498*/ 	.word	0x0000b240


	//   ....[67]....
        /*049c*/ 	.word	0x0000b250


	//   ....[68]....
        /*04a0*/ 	.word	0x0000cff0


	//   ....[69]....
        /*04a4*/ 	.word	0x0000d1f0


	//   ....[70]....
        /*04a8*/ 	.word	0x0000d220


	//   ....[71]....
        /*04ac*/ 	.word	0x0000d250


	//   ....[72]....
        /*04b0*/ 	.word	0x0000d290


	//   ....[73]....
        /*04b4*/ 	.word	0x0000d2c0


	//   ....[74]....
        /*04b8*/ 	.word	0x0000d2f0


	//   ....[75]....
        /*04bc*/ 	.word	0x0000d480


	//   ....[76]....
        /*04c0*/ 	.word	0x0000d4b0


	//   ....[77]....
        /*04c4*/ 	.word	0x0000d4e0


	//   ....[78]....
        /*04c8*/ 	.word	0x0000d510


	//   ....[79]....
        /*04cc*/ 	.word	0x0000d540


	//   ....[80]....
        /*04d0*/ 	.word	0x0000d580


	//   ....[81]....
        /*04d4*/ 	.word	0x0000d610


	//   ....[82]....
        /*04d8*/ 	.word	0x0000d650


	//   ....[83]....
        /*04dc*/ 	.word	0x0000d6e0


	//   ....[84]....
        /*04e0*/ 	.word	0x0000ea20


	//   ....[85]....
        /*04e4*/ 	.word	0x00011bc0


	//   ....[86]....
        /*04e8*/ 	.word	0x00011bf0


	//   ....[87]....
        /*04ec*/ 	.word	0x00011c20


	//   ....[88]....
        /*04f0*/ 	.word	0x00011c50


	//   ....[89]....
        /*04f4*/ 	.word	0x00011c80


	//   ....[90]....
        /*04f8*/ 	.word	0x00011c90


	//   ....[91]....
        /*04fc*/ 	.word	0x00011cd0


	//   ....[92]....
        /*0500*/ 	.word	0x00011ce0


	//   ....[93]....
        /*0504*/ 	.word	0x00011e20


	//   ....[94]....
        /*0508*/ 	.word	0x00011e50


	//   ....[95]....
        /*050c*/ 	.word	0x00011e80


	//   ....[96]....
        /*0510*/ 	.word	0x00011eb0


	//   ....[97]....
        /*0514*/ 	.word	0x00011ee0


	//   ....[98]....
        /*0518*/ 	.word	0x00011f20


	//   ....[99]....
        /*051c*/ 	.word	0x00011fb0


	//   ....[100]....
        /*0520*/ 	.word	0x00011ff0


	//   ....[101]....
        /*0524*/ 	.word	0x00012080


	//   ....[102]....
        /*0528*/ 	.word	0x000124f0


	//   ....[103]....
        /*052c*/ 	.word	0x000129f0


	//   ....[104]....
        /*0530*/ 	.word	0x00012e60


	//----- nvinfo : EIATTR_REG_RECONFIG
	.align		4
.L_669:
        /*0534*/ 	.byte	0x01, 0x54
	.zero		2


	//----- nvinfo : EIATTR_SYSCALL_OFFSETS
	.align		4
        /*0538*/ 	.byte	0x04, 0x46
        /*053a*/ 	.short	(.L_671 - .L_670)


	//   ....[0]....
.L_670:
        /*053c*/ 	.word	0x00001700


	//   ....[1]....
        /*0540*/ 	.word	0x0000e2f0


	//   ....[2]....
        /*0544*/ 	.word	0x0000e430


	//   ....[3]....
        /*0548*/ 	.word	0x0000e570


	//   ....[4]....
        /*054c*/ 	.word	0x0000e690


	//----- nvinfo : EIATTR_MBARRIER_INSTR_OFFSETS
	.align		4
.L_671:
        /*0550*/ 	.byte	0x04, 0x39
        /*0552*/ 	.short	(.L_673 - .L_672)


	//   ....[0]....
.L_672:
        /*0554*/ 	.word	0x000002a0
        /*0558*/ 	.word	0x000000ff
        /*055c*/ 	.word	0x00033400
        /*0560*/ 	.short	0x0100
        /*0562*/ 	.byte	0x08
	.zero		1


	//   ....[1]....
        /*0564*/ 	.word	0x000002b0
        /*0568*/ 	.word	0x000000ff
        /*056c*/ 	.word	0x00033420
        /*0570*/ 	.short	0x0100
        /*0572*/ 	.byte	0x08
	.zero		1


	//   ....[2]....
        /*0574*/ 	.word	0x000003a0
        /*0578*/ 	.word	0x000000ff
        /*057c*/ 	.word	0x00033430
        /*0580*/ 	.short	0x0100
        /*0582*/ 	.byte	0x08
	.zero		1


	//   ....[3]....
        /*0584*/ 	.word	0x000003b0
        /*0588*/ 	.word	0x000000ff
        /*058c*/ 	.word	0x00033440
        /*0590*/ 	.short	0x0100
        /*0592*/ 	.byte	0x08
	.zero		1


	//   ....[4]....
        /*0594*/ 	.word	0x000003c0
        /*0598*/ 	.word	0x000000ff
        /*059c*/ 	.word	0x00033438
        /*05a0*/ 	.short	0x0100
        /*05a2*/ 	.byte	0x08
	.zero		1


	//   ....[5]....
        /*05a4*/ 	.word	0x000003d0
        /*05a8*/ 	.word	0x000000ff
        /*05ac*/ 	.word	0x00033448
        /*05b0*/ 	.short	0x0100
        /*05b2*/ 	.byte	0x08
	.zero		1


	//   ....[6]....
        /*05b4*/ 	.word	0x00000500
        /*05b8*/ 	.word	0x000000ff
        /*05bc*/ 	.word	0x00033450
        /*05c0*/ 	.short	0x0100
        /*05c2*/ 	.byte	0x08
	.zero		1


	//   ....[7]....
        /*05c4*/ 	.word	0x00000510
        /*05c8*/ 	.word	0x000000ff
        /*05cc*/ 	.word	0x00033460
        /*05d0*/ 	.short	0x0100
        /*05d2*/ 	.byte	0x08
	.zero		1


	//   ....[8]....
        /*05d4*/ 	.word	0x00000520
        /*05d8*/ 	.word	0x000000ff
        /*05dc*/ 	.word	0x00033458
        /*05e0*/ 	.short	0x0100
        /*05e2*/ 	.byte	0x08
	.zero		1


	//   ....[9]....
        /*05e4*/ 	.word	0x00000530
        /*05e8*/ 	.word	0x000000ff
        /*05ec*/ 	.word	0x00033468
        /*05f0*/ 	.short	0x0100
        /*05f2*/ 	.byte	0x08
	.zero		1


	//   ....[10]....
        /*05f4*/ 	.word	0x00000620
        /*05f8*/ 	.word	0x000000ff
        /*05fc*/ 	.word	0x00033470
        /*0600*/ 	.short	0x0100
        /*0602*/ 	.byte	0x06
	.zero		1


	//   ....[11]....
        /*0604*/ 	.word	0x00000630
        /*0608*/ 	.word	0x000000ff
        /*060c*/ 	.word	0x00033480
        /*0610*/ 	.short	0x0100
        /*0612*/ 	.byte	0x06
	.zero		1


	//   ....[12]....
        /*0614*/ 	.word	0x00000640
        /*0618*/ 	.word	0x000000ff
        /*061c*/ 	.word	0x00033478
        /*0620*/ 	.short	0x0100
        /*0622*/ 	.byte	0x06
	.zero		1


	//   ....[13]....
        /*0624*/ 	.word	0x00000650
        /*0628*/ 	.word	0x000000ff
        /*062c*/ 	.word	0x00033488
        /*0630*/ 	.short	0x0100
        /*0632*/ 	.byte	0x06
	.zero		1


	//   ....[14]....
        /*0634*/ 	.word	0x00000780
        /*0638*/ 	.word	0x000000ff
        /*063c*/ 	.word	0x00033490
        /*0640*/ 	.short	0x0100
        /*0642*/ 	.byte	0x08
	.zero		1


	//   ....[15]....
        /*0644*/ 	.word	0x00000790
        /*0648*/ 	.word	0x000000ff
        /*064c*/ 	.word	0x000334a0
        /*0650*/ 	.short	0x0100
        /*0652*/ 	.byte	0x08
	.zero		1


	//   ....[16]....
        /*0654*/ 	.word	0x000007a0
        /*0658*/ 	.word	0x000000ff
        /*065c*/ 	.word	0x00033498
        /*0660*/ 	.short	0x0100
        /*0662*/ 	.byte	0x08
	.zero		1


	//   ....[17]....
        /*0664*/ 	.word	0x000007b0
        /*0668*/ 	.word	0x000000ff
        /*066c*/ 	.word	0x000334a8
        /*0670*/ 	.short	0x0100
        /*0672*/ 	.byte	0x08
	.zero		1


	//   ....[18]....
        /*0674*/ 	.word	0x000008e0
        /*0678*/ 	.word	0x000000ff
        /*067c*/ 	.word	0x000334b0
        /*0680*/ 	.short	0x0100
        /*0682*/ 	.byte	0x08
	.zero		1


	//   ....[19]....
        /*0684*/ 	.word	0x000008f0
        /*0688*/ 	.word	0x000000ff
        /*068c*/ 	.word	0x000334c0
        /*0690*/ 	.short	0x0100
        /*0692*/ 	.byte	0x08
	.zero		1


	//   ....[20]....
        /*0694*/ 	.word	0x00000900
        /*0698*/ 	.word	0x000000ff
        /*069c*/ 	.word	0x000334b8
        /*06a0*/ 	.short	0x0100
        /*06a2*/ 	.byte	0x08
	.zero		1


	//   ....[21]....
        /*06a4*/ 	.word	0x00000910
        /*06a8*/ 	.word	0x000000ff
        /*06ac*/ 	.word	0x000334c8
        /*06b0*/ 	.short	0x0100
        /*06b2*/ 	.byte	0x08
	.zero		1


	//   ....[22]....
        /*06b4*/ 	.word	0x00001a70
        /*06b8*/ 	.word	0x00000003
        /*06bc*/ 	.word	0x00033400
        /*06c0*/ 	.short	0x010a
        /*06c2*/ 	.byte	0x3f
	.zero		1


	//   ....[23]....
        /*06c4*/ 	.word	0x00001b10
        /*06c8*/ 	.word	0x00000005
        /*06cc*/ 	.word	0x00033430
        /*06d0*/ 	.short	0x010a
        /*06d2*/ 	.byte	0x3f
	.zero		1


	//   ....[24]....
        /*06d4*/ 	.word	0x00001b80
        /*06d8*/ 	.word	0x00000005
        /*06dc*/ 	.word	0x00033430
        /*06e0*/ 	.short	0x010a
        /*06e2*/ 	.byte	0x3f
	.zero		1


	//   ....[25]....
        /*06e4*/ 	.word	0x00003fb0
        /*06e8*/ 	.word	0x00000005
        /*06ec*/ 	.word	0x00000000
        /*06f0*/ 	.short	0x0101
        /*06f2*/ 	.byte	0x3f
	.zero		1


	//   ....[26]....
        /*06f4*/ 	.word	0x00005ba0
        /*06f8*/ 	.word	0x000000ff
        /*06fc*/ 	.word	0x00033430
        /*0700*/ 	.short	0x010a
        /*0702*/ 	.byte	0x06
	.zero		1


	//   ....[27]....
        /*0704*/ 	.word	0x00005be0
        /*0708*/ 	.word	0x000000ff
        /*070c*/ 	.word	0x00033430
        /*0710*/ 	.short	0x010a
        /*0712*/ 	.byte	0x06
	.zero		1


	//   ....[28]....
        /*0714*/ 	.word	0x00006830
        /*0718*/ 	.word	0x000000ff
        /*071c*/ 	.word	0x00033450
        /*0720*/ 	.short	0x010a
        /*0722*/ 	.byte	0x06
	.zero		1


	//   ....[29]....
        /*0724*/ 	.word	0x00006870
        /*0728*/ 	.word	0x000000ff
        /*072c*/ 	.word	0x00033450
        /*0730*/ 	.short	0x010a
        /*0732*/ 	.byte	0x06
	.zero		1


	//   ....[30]....
        /*0734*/ 	.word	0x00008890
        /*0738*/ 	.word	0x00000006
        /*073c*/ 	.word	0x00000000
        /*0740*/ 	.short	0x0101
        /*0742*/ 	.byte	0x3f
	.zero		1


	//   ....[31]....
        /*0744*/ 	.word	0x00008c10
        /*0748*/ 	.word	0x00000009
        /*074c*/ 	.word	0x00000000
        /*0750*/ 	.short	0x0101
        /*0752*/ 	.byte	0x3f
	.zero		1


	//   ....[32]....
        /*0754*/ 	.word	0x00009460
        /*0758*/ 	.word	0x00000015
        /*075c*/ 	.word	0x00033450
        /*0760*/ 	.short	0x010a
        /*0762*/ 	.byte	0x3f
	.zero		1


	//   ....[33]....
        /*0764*/ 	.word	0x000094f0
        /*0768*/ 	.word	0x00000015
        /*076c*/ 	.word	0x00033450
        /*0770*/ 	.short	0x010a
        /*0772*/ 	.byte	0x3f
	.zero		1


	//   ....[34]....
        /*0774*/ 	.word	0x00009b60
        /*0778*/ 	.word	0x00000005
        /*077c*/ 	.word	0x00000000
        /*0780*/ 	.short	0x0101
        /*0782*/ 	.byte	0x3f
	.zero		1


	//   ....[35]....
        /*0784*/ 	.word	0x0000be00
        /*0788*/ 	.word	0x00000004
        /*078c*/ 	.word	0x00000000
        /*0790*/ 	.short	0x0101
        /*0792*/ 	.byte	0x3f
	.zero		1


	//   ....[36]....
        /*0794*/ 	.word	0x0000ec60
        /*0798*/ 	.word	0x00000004
        /*079c*/ 	.word	0x00033480
        /*07a0*/ 	.short	0x010a
        /*07a2*/ 	.byte	0x3f
	.zero		1


	//   ....[37]....
        /*07a4*/ 	.word	0x0000eeb0
        /*07a8*/ 	.word	0x00000004
        /*07ac*/ 	.word	0x00033440
        /*07b0*/ 	.short	0x010a
        /*07b2*/ 	.byte	0x3f
	.zero		1


	//   ....[38]....
        /*07b4*/ 	.word	0x0000f340
        /*07b8*/ 	.word	0x000000ff
        /*07bc*/ 	.word	0x00033420
        /*07c0*/ 	.short	0x010a
        /*07c2*/ 	.byte	0x29
	.zero		1


	//   ....[39]....
        /*07c4*/ 	.word	0x0000f630
        /*07c8*/ 	.word	0x00000006
        /*07cc*/ 	.word	0x00033480
        /*07d0*/ 	.short	0x010a
        /*07d2*/ 	.byte	0x3f
	.zero		1


	//   ....[40]....
        /*07d4*/ 	.word	0x0000fa90
        /*07d8*/ 	.word	0x00000006
        /*07dc*/ 	.word	0x00033440
        /*07e0*/ 	.short	0x010a
        /*07e2*/ 	.byte	0x3f
	.zero		1


	//   ....[41]....
        /*07e4*/ 	.word	0x0000ff40
        /*07e8*/ 	.word	0x0000000c
        /*07ec*/ 	.word	0x00033470
        /*07f0*/ 	.short	0x010a
        /*07f2*/ 	.byte	0x3f
	.zero		1


	//   ....[42]....
        /*07f4*/ 	.word	0x0000ffb0
        /*07f8*/ 	.word	0x0000000c
        /*07fc*/ 	.word	0x00033460
        /*0800*/ 	.short	0x010a
        /*0802*/ 	.byte	0x3f
	.zero		1


	//   ....[43]....
        /*0804*/ 	.word	0x00010b40
        /*0808*/ 	.word	0x0000000c
        /*080c*/ 	.word	0x00033450
        /*0810*/ 	.short	0x0101
        /*0812*/ 	.byte	0x3f
	.zero		1


	//   ....[44]....
        /*0814*/ 	.word	0x00010bb0
        /*0818*/ 	.word	0x0000000c
        /*081c*/ 	.word	0x00000000
        /*0820*/ 	.short	0x0101
        /*0822*/ 	.byte	0x3f
	.zero		1


	//   ....[45]....
        /*0824*/ 	.word	0x00010d80
        /*0828*/ 	.word	0x00000000
        /*082c*/ 	.word	0x00033470
        /*0830*/ 	.short	0x010a
        /*0832*/ 	.byte	0x3f
	.zero		1


	//   ....[46]....
        /*0834*/ 	.word	0x00010df0
        /*0838*/ 	.word	0x00000000
        /*083c*/ 	.word	0x00033460
        /*0840*/ 	.short	0x010a
        /*0842*/ 	.byte	0x3f
	.zero		1


	//   ....[47]....
        /*0844*/ 	.word	0x000118f0
        /*0848*/ 	.word	0x00000000
        /*084c*/ 	.word	0x00033450
        /*0850*/ 	.short	0x0101
        /*0852*/ 	.byte	0x3f
	.zero		1


	//   ....[48]....
        /*0854*/ 	.word	0x00011970
        /*0858*/ 	.word	0x00000002
        /*085c*/ 	.word	0x00000000
        /*0860*/ 	.short	0x0101
        /*0862*/ 	.byte	0x3f
	.zero		1


	//   ....[49]....
        /*0864*/ 	.word	0x00012470
        /*0868*/ 	.word	0x00000000
        /*086c*/ 	.word	0x00033420
        /*0870*/ 	.short	0x010a
        /*0872*/ 	.byte	0x3f
	.zero		1


	//   ....[50]....
        /*0874*/ 	.word	0x00012660
        /*0878*/ 	.word	0x00000006
        /*087c*/ 	.word	0x00000000
        /*0880*/ 	.short	0x010a
        /*0882*/ 	.byte	0x3f
	.zero		1


	//   ....[51]....
        /*0884*/ 	.word	0x00012690
        /*0888*/ 	.word	0x00000007
        /*088c*/ 	.word	0x00000000
        /*0890*/ 	.short	0x010a
        /*0892*/ 	.byte	0x3f
	.zero		1


	//   ....[52]....
        /*0894*/ 	.word	0x000126e0
        /*0898*/ 	.word	0x00000004
        /*089c*/ 	.word	0x00033460
        /*08a0*/ 	.short	0x010a
        /*08a2*/ 	.byte	0x3f
	.zero		1


	//   ....[53]....
        /*08a4*/ 	.word	0x00012730
        /*08a8*/ 	.word	0x00000003
        /*08ac*/ 	.word	0x00033460
        /*08b0*/ 	.short	0x010a
        /*08b2*/ 	.byte	0x3f
	.zero		1


	//   ....[54]....
        /*08b4*/ 	.word	0x00012770
        /*08b8*/ 	.word	0x00000004
        /*08bc*/ 	.word	0x00033480
        /*08c0*/ 	.short	0x010a
        /*08c2*/ 	.byte	0x3f
	.zero		1


	//   ....[55]....
        /*08c4*/ 	.word	0x00012790
        /*08c8*/ 	.word	0x00000003
        /*08cc*/ 	.word	0x00033480
        /*08d0*/ 	.short	0x010a
        /*08d2*/ 	.byte	0x3f
	.zero		1


	//   ....[56]....
        /*08d4*/ 	.word	0x000127f0
        /*08d8*/ 	.word	0x00000003
        /*08dc*/ 	.word	0x00033400
        /*08e0*/ 	.short	0x010a
        /*08e2*/ 	.byte	0x3f
	.zero		1


	//   ....[57]....
        /*08e4*/ 	.word	0x00012840
        /*08e8*/ 	.word	0x00000005
        /*08ec*/ 	.word	0x00033430
        /*08f0*/ 	.short	0x010a
        /*08f2*/ 	.byte	0x3f
	.zero		1


	//   ....[58]....
        /*08f4*/ 	.word	0x000128a0
        /*08f8*/ 	.word	0x00000004
        /*08fc*/ 	.word	0x00033430
        /*0900*/ 	.short	0x010a
        /*0902*/ 	.byte	0x3f
	.zero		1


	//   ....[59]....
        /*0904*/ 	.word	0x00012900
        /*0908*/ 	.word	0x00000004
        /*090c*/ 	.word	0x00033450
        /*0910*/ 	.short	0x010a
        /*0912*/ 	.byte	0x3f
	.zero		1


	//   ....[60]....
        /*0914*/ 	.word	0x00012950
        /*0918*/ 	.word	0x00000015
        /*091c*/ 	.word	0x00033450
        /*0920*/ 	.short	0x010a
        /*0922*/ 	.byte	0x3f
	.zero		1


	//   ....[61]....
        /*0924*/ 	.word	0x00012aa0
        /*0928*/ 	.word	0x00000004
        /*092c*/ 	.word	0x00033480
        /*0930*/ 	.short	0x010a
        /*0932*/ 	.byte	0x3f
	.zero		1


	//   ....[62]....
        /*0934*/ 	.word	0x00012af0
        /*0938*/ 	.word	0x00000004
        /*093c*/ 	.word	0x00033440
        /*0940*/ 	.short	0x010a
        /*0942*/ 	.byte	0x3f
	.zero		1


	//   ....[63]....
        /*0944*/ 	.word	0x00012b50
        /*0948*/ 	.word	0x00000003
        /*094c*/ 	.word	0x00033420
        /*0950*/ 	.short	0x010a
        /*0952*/ 	.byte	0x3f
	.zero		1


	//   ....[64]....
        /*0954*/ 	.word	0x00012ba0
        /*0958*/ 	.word	0x00000006
        /*095c*/ 	.word	0x00033480
        /*0960*/ 	.short	0x010a
        /*0962*/ 	.byte	0x3f
	.zero		1


	//   ....[65]....
        /*0964*/ 	.word	0x00012bf0
        /*0968*/ 	.word	0x00000006
        /*096c*/ 	.word	0x00033440
        /*0970*/ 	.short	0x010a
        /*0972*/ 	.byte	0x3f
	.zero		1


	//   ....[66]....
        /*0974*/ 	.word	0x00012c40
        /*0978*/ 	.word	0x0000000c
        /*097c*/ 	.word	0x00033470
        /*0980*/ 	.short	0x010a
        /*0982*/ 	.byte	0x3f
	.zero		1


	//   ....[67]....
        /*0984*/ 	.word	0x00012c90
        /*0988*/ 	.word	0x0000000c
        /*098c*/ 	.word	0x00033460
        /*0990*/ 	.short	0x010a
        /*0992*/ 	.byte	0x3f
	.zero		1


	//   ....[68]....
        /*0994*/ 	.word	0x00012ce0
        /*0998*/ 	.word	0x00000000
        /*099c*/ 	.word	0x00033470
        /*09a0*/ 	.short	0x010a
        /*09a2*/ 	.byte	0x3f
	.zero		1


	//   ....[69]....
        /*09a4*/ 	.word	0x00012d30
        /*09a8*/ 	.word	0x00000000
        /*09ac*/ 	.word	0x00033460
        /*09b0*/ 	.short	0x010a
        /*09b2*/ 	.byte	0x3f
	.zero		1


	//   ....[70]....
        /*09b4*/ 	.word	0x00012d80
        /*09b8*/ 	.word	0x00000000
        /*09bc*/ 	.word	0x00033420
        /*09c0*/ 	.short	0x010a
        /*09c2*/ 	.byte	0x3f
	.zero		1


	//   ....[71]....
        /*09c4*/ 	.word	0x00012f20
        /*09c8*/ 	.word	0x00000006
        /*09cc*/ 	.word	0x00000000
        /*09d0*/ 	.short	0x010a
        /*09d2*/ 	.byte	0x3f
	.zero		1


	//   ....[72]....
        /*09d4*/ 	.word	0x00012f70
        /*09d8*/ 	.word	0x00000007
        /*09dc*/ 	.word	0x00000000
        /*09e0*/ 	.short	0x010a
        /*09e2*/ 	.byte	0x3f
	.zero		1


	//   ....[73]....
        /*09e4*/ 	.word	0x00012fc0
        /*09e8*/ 	.word	0x00000004
        /*09ec*/ 	.word	0x00033460
        /*09f0*/ 	.short	0x010a
        /*09f2*/ 	.byte	0x3f
	.zero		1


	//   ....[74]....
        /*09f4*/ 	.word	0x00013010
        /*09f8*/ 	.word	0x00000003
        /*09fc*/ 	.word	0x00033460
        /*0a00*/ 	.short	0x010a
        /*0a02*/ 	.byte	0x3f
	.zero		1


	//   ....[75]....
        /*0a04*/ 	.word	0x00013060
        /*0a08*/ 	.word	0x00000004
        /*0a0c*/ 	.word	0x00033480
        /*0a10*/ 	.short	0x010a
        /*0a12*/ 	.byte	0x3f
	.zero		1


	//----- nvinfo : EIATTR_NUM_MBARRIERS
	.align		4
.L_673:
        /*0a14*/ 	.byte	0x03, 0x38
        /*0a16*/ 	.short	0x0016


	//----- nvinfo : EIATTR_EXIT_INSTR_OFFSETS
	.align		4
        /*0a18*/ 	.byte	0x04, 0x1c
        /*0a1a*/ 	.short	(.L_675 - .L_674)


	//   ....[0]....
.L_674:
        /*0a1c*/ 	.word	0x00000ab0


	//   ....[1]....
        /*0a20*/ 	.word	0x0000cfb0


	//   ....[2]....
        /*0a24*/ 	.word	0x000127e0


	//----- nvinfo : EIATTR_MAX_THREADS
	.align		4
.L_675:
        /*0a28*/ 	.byte	0x04, 0x05
        /*0a2a*/ 	.short	(.L_677 - .L_676)
.L_676:
        /*0a2c*/ 	.word	0x00000180
        /*0a30*/ 	.word	0x00000001
        /*0a34*/ 	.word	0x00000001


	//----- nvinfo : EIATTR_CRS_STACK_SIZE
	.align		4
.L_677:
        /*0a38*/ 	.byte	0x04, 0x1e
        /*0a3a*/ 	.short	(.L_679 - .L_678)
.L_678:
        /*0a3c*/ 	.word	0x00000000


	//----- nvinfo : EIATTR_CBANK_PARAM_SIZE
	.align		4
.L_679:
        /*0a40*/ 	.byte	0x03, 0x19
        /*0a42*/ 	.short	0x0a70


	//----- nvinfo : EIATTR_PARAM_CBANK
	.align		4
        /*0a44*/ 	.byte	0x04, 0x0a
        /*0a46*/ 	.short	(.L_681 - .L_680)
	.align		4
.L_680:
        /*0a48*/ 	.word	index@(.nv.constant0._ZN7cutlass13device_kernelIN5flash11enable_sm90INS1_16FlashAttnFwdSm90INS1_25CollectiveMainloopFwdSm90ILi2EN4cute5tupleIJNS5_1CILi1EEES8_S8_EEENS6_IJNS7_ILi128EEENS7_ILi160EEENS7_ILi192EEEEEELi192ENS_12float_e4m3_tEfNS_4arch4Sm90ELb0ELb0ELb1ELb1ELb0ELb0ELb0ELb1ELb1ELb0ELb0ELb0EEENS1_21CollectiveEpilogueFwdINS6_IJSA_SC_SB_EEES9_NS_10bfloat16_tESG_Li256ELb1ELb0ELb0ELb1EEENS1_36VarlenDynamicPersistentTileSchedulerILi128ELi160ELi256ELi128ELb0ELb0ELb1ELb0ELb1ELb1EEEEEEEEEvNT_6ParamsE)
        /*0a4c*/ 	.short	0x0210
        /*0a4e*/ 	.short	0x0a70


	//----- nvinfo : EIATTR_SW_WAR
	.align		4
.L_681:
        /*0a50*/ 	.byte	0x04, 0x36
        /*0a52*/ 	.short	(.L_683 - .L_682)
.L_682:
        /*0a54*/ 	.word	0x00000008
.L_683:


//--------------------- .nv.info._ZN7cutlass13device_kernelIN5flash11enable_sm90INS1_16FlashAttnFwdSm90INS1_25CollectiveMainloopFwdSm90ILi2EN4cute5tupleIJNS5_1CILi1EEES8_S8_EEENS6_IJNS7_ILi128EEENS7_ILi160EEENS7_ILi192EEEEEELi192ENS_12float_e4m3_tEfNS_4arch4Sm90ELb0ELb0ELb1ELb1ELb0ELb1ELb0ELb1ELb1ELb0ELb0ELb0EEENS1_21CollectiveEpilogueFwdINS6_IJSA_SC_SB_EEES9_NS_10bfloat16_tESG_Li256ELb1ELb0ELb0ELb1EEENS1_36VarlenDynamicPersistentTileSchedulerILi128ELi160ELi256ELi128ELb0ELb0ELb1ELb0ELb1ELb1EEEEEEEEEvNT_6ParamsE --------------------------
	.section	.nv.info._ZN7cutlass13device_kernelIN5flash11enable_sm90INS1_16FlashAttnFwdSm90INS1_25CollectiveMainloopFwdSm90ILi2EN4cute5tupleIJNS5_1CILi1EEES8_S8_EEENS6_IJNS7_ILi128EEENS7_ILi160EEENS7_ILi192EEEEEELi192ENS_12float_e4m3_tEfNS_4arch4Sm90ELb0ELb0ELb1ELb1ELb0ELb1ELb0ELb1ELb1ELb0ELb0ELb0EEENS1_21CollectiveEpilogueFwdINS6_IJSA_SC_SB_EEES9_NS_10bfloat16_tESG_Li256ELb1ELb0ELb0ELb1EEENS1_36VarlenDynamicPersistentTileSchedulerILi128ELi160ELi256ELi128ELb0ELb0ELb1ELb0ELb1ELb1EEEEEEEEEvNT_6ParamsE,"",@"SHT_CUDA_INFO"
	.sectionflags	@""
	.align	4


	//----- nvinfo : EIATTR_CUDA_API_VERSION
	.align		4
        /*0000*/ 	.byte	0x04, 0x37
        /*0002*/ 	.short	(.L_685 - .L_684)
.L_684:
        /*0004*/ 	.word	0x00000082


	//----- nvinfo : EIATTR_KPARAM_INFO
	.align		4
.L_685:
        /*0008*/ 	.byte	0x04, 0x17
        /*000a*/ 	.short	(.L_687 - .L_686)
.L_686:
        /*000c*/ 	.word	0x00000000
        /*0010*/ 	.short	0x0000
        /*0012*/ 	.short	0x0070
        /*0014*/ 	.byte	0x00, 0xf0, 0x01, 0x28


	//----- nvinfo : EIATTR_SPARSE_MMA_MASK
	.align		4
.L_687:
        /*0018*/ 	.byte	0x03, 0x50
        /*001a*/ 	.short	0x0000


	//----- nvinfo : EIATTR_MAXREG_COUNT
	.align		4
        /*001c*/ 	.byte	0x03, 0x1b
        /*001e*/ 	.short	0x00a8


	//----- nvinfo : EIATTR_NUM_BARRIERS
	.align		4
        /*0020*/ 	.byte	0x02, 0x4c
        /*0022*/ 	.byte	0x10
	.zero		1


	//----- nvinfo : EIATTR_EXTERNS
	.align		4
        /*0024*/ 	.byte	0x04, 0x0f
        /*0026*/ 	.short	(.L_689 - .L_688)


	//   ....[0]....
	.align		4
.L_688:
        /*0028*/ 	.word	index@(__assertfail)


	//----- nvinfo : EIATTR_ANNOTATIONS
	.align		4
.L_689:
        /*002c*/ 	.byte	0x04, 0x55
        /*002e*/ 	.short	(.L_691 - .L_690)


	//   ....[0]....
.L_690:
        /* <DEDUP_REMOVED lines=82> */


	//----- nvinfo : EIATTR_MERCURY_ISA_VERSION
	.align		4
.L_691:
        /*0538*/ 	.byte	0x03, 0x5f
        /*053a*/ 	.short	0x0101


	//----- nvinfo : EIATTR_UNUSED_LOAD_BYTE_OFFSET
	.align		4
        /*053c*/ 	.byte	0x04, 0x44
        /*053e*/ 	.short	(.L_693 - .L_692)


	//   ....[0]....
.L_692:
        /*0540*/ 	.word	0x00000b10
        /*0544*/ 	.word	0x0000fff0


	//   ....[1]....
        /*0548*/ 	.word	0x000204a0
        /*054c*/ 	.word	0x0000fff0


	//----- nvinfo : EIATTR_INT_WARP_WIDE_INSTR_OFFSETS
	.align		4
.L_693:
        /*0550*/ 	.byte	0x04, 0x31
        /*0552*/ 	.short	(.L_695 - .L_694)


	//   ....[0]....
.L_694:
        /*0554*/ 	.word	0x000001c0


	//   ....[1]....
        /*0558*/ 	.word	0x00000200


	//   ....[2]....
        /*055c*/ 	.word	0x00000270


	//   ....[3]....
        /*0560*/ 	.word	0x00025b10


	//   ....[4]....
        /*0564*/ 	.word	0x00025ba0


	//   ....[5]....
        /*0568*/ 	.word	0x00026350


	//   ....[6]....
        /*056c*/ 	.word	0x00026380


	//   ....[7]....
        /*0570*/ 	.word	0x00026450


	//   ....[8]....
        /*0574*/ 	.word	0x00026520


	//   ....[9]....
        /*0578*/ 	.word	0x00028c00


	//   ....[10]....
        /*057c*/ 	.word	0x00028c90


	//----- nvinfo : EIATTR_COOP_GROUP_MASK_REGIDS
	.align		4
.L_695:
        /*0580*/ 	.byte	0x04, 0x29
        /*0582*/ 	.short	(.L_697 - .L_696)


	//   ....[0]....
.L_696:
        /*0584*/ 	.word	0xffffffff


	//   ....[1]....
        /*0588*/ 	.word	0xffffffff


	//   ....[2]....
        /*058c*/ 	.word	0xffffffff


	//   ....[3]....
        /*0590*/ 	.word	0xffffffff


	//   ....[4]....
        /*0594*/ 	.word	0xffffffff


	//   ....[5]....
        /*0598*/ 	.word	0xffffffff


	//   ....[6]....
        /*059c*/ 	.word	0xffffffff


	//   ....[7]....
        /*05a0*/ 	.word	0xffffffff


	//   ....[8]....
        /*05a4*/ 	.word	0xffffffff


	//   ....[9]....
        /*05a8*/ 	.word	0xffffffff


	//   ....[10]....
        /*05ac*/ 	.word	0xffffffff


	//   ....[11]....
        /*05b0*/ 	.word	0xffffffff


	//   ....[12]....
        /*05b4*/ 	.word	0xffffffff


	//   ....[13]....
        /*05b8*/ 	.word	0xffffffff


	//   ....[14]....
        /*05bc*/ 	.word	0xffffffff


	//   ....[15]....
        /*05c0*/ 	.word	0xffffffff


	//   ....[16]....
        /*05c4*/ 	.word	0xffffffff


	//   ....[17]....
        /*05c8*/ 	.word	0xffffffff


	//   ....[18]....
        /*05cc*/ 	.word	0xffffffff


	//   ....[19]....
        /*05d0*/ 	.word	0xffffffff


	//   ....[20]....
        /*05d4*/ 	.word	0xffffffff


	//   ....[21]....
        /*05d8*/ 	.word	0xffffffff


	//   ....[22]....
        /*05dc*/ 	.word	0xffffffff


	//   ....[23]....
        /*05e0*/ 	.word	0xffffffff


	//   ....[24]....
        /*05e4*/ 	.word	0xffffffff


	//   ....[25]....
        /*05e8*/ 	.word	0xffffffff


	//   ....[26]....
        /*05ec*/ 	.word	0xffffffff


	//   ....[27]....
        /*05f0*/ 	.word	0xffffffff


	//   ....[28]....
        /*05f4*/ 	.word	0xffffffff


	//   ....[29]....
        /*05f8*/ 	.word	0xffffffff


	//   ....[30]....
        /*05fc*/ 	.word	0xffffffff


	//   ....[31]....
        /*0600*/ 	.word	0xffffffff


	//   ....[32]....
        /*0604*/ 	.word	0xffffffff


	//   ....[33]....
        /*0608*/ 	.word	0xffffffff


	//   ....[34]....
        /*060c*/ 	.word	0xffffffff


	//   ....[35]....
        /*0610*/ 	.word	0xffffffff


	//   ....[36]....
        /*0614*/ 	.word	0xffffffff


	//   ....[37]....
        /*0618*/ 	.word	0xffffffff


	//   ....[38]....
        /*061c*/ 	.word	0xffffffff


	//   ....[39]....
        /*0620*/ 	.word	0xffffffff


	//   ....[40]....
        /*0624*/ 	.word	0xffffffff


	//   ....[41]....
        /*0628*/ 	.word	0xffffffff


	//   ....[42]....
        /*062c*/ 	.word	0xffffffff


	//   ....[43]....
        /*0630*/ 	.word	0xffffffff


	//   ....[44]....
        /*0634*/ 	.word	0xffffffff


	//   ....[45]....
        /*0638*/ 	.word	0xffffffff


	//   ....[46]....
        /*063c*/ 	.word	0xffffffff


	//   ....[47]....
        /*0640*/ 	.word	0xffffffff


	//   ....[48]....
        /*0644*/ 	.word	0xffffffff


	//   ....[49]....
        /*0648*/ 	.word	0xffffffff


	//   ....[50]....
        /*064c*/ 	.word	0xffffffff


	//   ....[51]....
        /*0650*/ 	.word	0xffffffff


	//   ....[52]....
        /*0654*/ 	.word	0xffffffff


	//   ....[53]....
        /*0658*/ 	.word	0xffffffff


	//   ....[54]....
        /*065c*/ 	.word	0xffffffff


	//   ....[55]....
        /*0660*/ 	.word	0xffffffff


	//   ....[56]....
        /*0664*/ 	.word	0xffffffff


	//   ....[57]....
        /*0668*/ 	.word	0xffffffff


	//   ....[58]....
        /*066c*/ 	.word	0xffffffff


	//   ....[59]....
        /*0670*/ 	.word	0xffffffff


	//   ....[60]....
        /*0674*/ 	.word	0xffffffff


	//   ....[61]....
        /*0678*/ 	.word	0xffffffff


	//   ....[62]....
        /*067c*/ 	.word	0xffffffff


	//   ....[63]....
        /*0680*/ 	.word	0xffffffff


	//   ....[64]....
        /*0684*/ 	.word	0xffffffff


	//   ....[65]....
        /*0688*/ 	.word	0xffffffff


	//   ....[66]....
        /*068c*/ 	.word	0xffffffff


	//   ....[67]....
        /*0690*/ 	.word	0xffffffff


	//   ....[68]....
        /*0694*/ 	.word	0xffffffff


	//   ....[69]....
        /*0698*/ 	.word	0xffffffff


	//   ....[70]....
        /*069c*/ 	.word	0xffffffff


	//   ....[71]....
        /*06a0*/ 	.word	0xffffffff


	//   ....[72]....
        /*06a4*/ 	.word	0xffffffff


	//   ....[73]....
        /*06a8*/ 	.word	0xffffffff


	//   ....[74]....
        /*06ac*/ 	.word	0xffffffff


	//   ....[75]....
        /*06b0*/ 	.word	0xffffffff


	//   ....[76]....
        /*06b4*/ 	.word	0xffffffff


	//   ....[77]....
        /*06b8*/ 	.word	0xffffffff


	//   ....[78]....
        /*06bc*/ 	.word	0xffffffff


	//   ....[79]....
        /*06c0*/ 	.word	0xffffffff


	//   ....[80]....
        /*06c4*/ 	.word	0xffffffff


	//   ....[81]....
        /*06c8*/ 	.word	0xffffffff


	//   ....[82]....
        /*06cc*/ 	.word	0xffffffff


	//   ....[83]....
        /*06d0*/ 	.word	0xffffffff


	//   ....[84]....
        /*06d4*/ 	.word	0xffffffff


	//   ....[85]....
        /*06d8*/ 	.word	0xffffffff


	//   ....[86]....
        /*06dc*/ 	.word	0xffffffff


	//   ....[87]....
        /*06e0*/ 	.word	0xffffffff


	//   ....[88]....
        /*06e4*/ 	.word	0xffffffff


	//   ....[89]....
        /*06e8*/ 	.word	0xffffffff


	//   ....[90]....
        /*06ec*/ 	.word	0xffffffff


	//   ....[91]....
        /*06f0*/ 	.word	0xffffffff


	//   ....[92]....
        /*06f4*/ 	.word	0xffffffff


	//   ....[93]....
        /*06f8*/ 	.word	0xffffffff


	//   ....[94]....
        /*06fc*/ 	.word	0xffffffff


	//   ....[95]....
        /*0700*/ 	.word	0xffffffff


	//   ....[96]....
        /*0704*/ 	.word	0xffffffff


	//   ....[97]....
        /*0708*/ 	.word	0xffffffff


	//   ....[98]....
        /*070c*/ 	.word	0xffffffff


	//   ....[99]....
        /*0710*/ 	.word	0xffffffff


	//   ....[100]....
        /*0714*/ 	.word	0xffffffff


	//   ....[101]....
        /*0718*/ 	.word	0xffffffff


	//   ....[102]....
        /*071c*/ 	.word	0xffffffff


	//   ....[103]....
        /*0720*/ 	.word	0xffffffff


	//   ....[104]....
        /*0724*/ 	.word	0x0500000f


	//   ....[105]....
        /*0728*/ 	.word	0x0500000f


	//   ....[106]....
        /*072c*/ 	.word	0x0500000f


	//   ....[107]....
        /*0730*/ 	.word	0x0500000f


	//   ....[108]....
        /*0734*/ 	.word	0x0500000f


	//   ....[109]....
        /*0738*/ 	.word	0x0500000f


	//   ....[110]....
        /*073c*/ 	.word	0x0500000f


	//   ....[111]....
        /*0740*/ 	.word	0x0500000f


	//   ....[112]....
        /*0744*/ 	.word	0x0500000f


	//   ....[113]....
        /*0748*/ 	.word	0x0500000f


	//   ....[114]....
        /*074c*/ 	.word	0x0500000f


	//   ....[115]....
        /*0750*/ 	.word	0x0500000f


	//   ....[116]....
        /*0754*/ 	.word	0x0500000f


	//   ....[117]....
        /*0758*/ 	.word	0x0500000f


	//   ....[118]....
        /*075c*/ 	.word	0x0500000f


	//   ....[119]....
        /*0760*/ 	.word	0x0500000f


	//   ....[120]....
        /*0764*/ 	.word	0x0500000f


	//   ....[121]....
        /*0768*/ 	.word	0x0500000f


	//   ....[122]....
        /*076c*/ 	.word	0x0500000f


	//   ....[123]....
        /*0770*/ 	.word	0x0500000f


	//   ....[124]....
        /*0774*/ 	.word	0x0500000f


	//   ....[125]....
        /*0778*/ 	.word	0x0500000f


	//   ....[126]....
        /*077c*/ 	.word	0x0500000f


	//   ....[127]....
        /*0780*/ 	.word	0x0500000f


	//   ....[128]....
        /*0784*/ 	.word	0x0500000f


	//   ....[129]....
        /*0788*/ 	.word	0x0500000f


	//   ....[130]....
        /*078c*/ 	.word	0x0500000f


	//   ....[131]....
        /*0790*/ 	.word	0x0500000f


	//   ....[132]....
        /*0794*/ 	.word	0x0500000f


	//   ....[133]....
        /*0798*/ 	.word	0x0500000f


	//   ....[134]....
        /*079c*/ 	.word	0x0500000f


	//   ....[135]....
        /*07a0*/ 	.word	0x0500000f


	//   ....[136]....
        /*07a4*/ 	.word	0x0500000f


	//   ....[137]....
        /*07a8*/ 	.word	0x0500000f


	//   ....[138]....
        /*07ac*/ 	.word	0x0500000f


	//   ....[139]....
        /*07b0*/ 	.word	0x0500000f


	//   ....[140]....
        /*07b4*/ 	.word	0x0500000f


	//   ....[141]....
        /*07b8*/ 	.word	0x0500000f


	//   ....[142]....
        /*07bc*/ 	.word	0x0500000f


	//   ....[143]....
        /*07c0*/ 	.word	0x0500000f


	//   ....[144]....
        /*07c4*/ 	.word	0x0500000f


	//   ....[145]....
        /*07c8*/ 	.word	0x0500000f


	//   ....[146]....
        /*07cc*/ 	.word	0x0500000f


	//   ....[147]....
        /*07d0*/ 	.word	0x0500000f


	//   ....[148]....
        /*07d4*/ 	.word	0x0500000f


	//   ....[149]....
        /*07d8*/ 	.word	0x0500000f


	//   ....[150]....
        /*07dc*/ 	.word	0x0500000f


	//   ....[151]....
        /*07e0*/ 	.word	0x0500000f


	//   ....[152]....
        /*07e4*/ 	.word	0x0500000f


	//   ....[153]....
        /*07e8*/ 	.word	0x0500000f


	//   ....[154]....
        /*07ec*/ 	.word	0x0500000f


	//   ....[155]....
        /*07f0*/ 	.word	0x0500000f


	//   ....[156]....
        /*07f4*/ 	.word	0x0500000f


	//   ....[157]....
        /*07f8*/ 	.word	0x0500000f


	//   ....[158]....
        /*07fc*/ 	.word	0x0500000f


	//   ....[159]....
        /*0800*/ 	.word	0x0500000f


	//   ....[160]....
        /*0804*/ 	.word	0x0500000f


	//   ....[161]....
        /*0808*/ 	.word	0x0500000f


	//   ....[162]....
        /*080c*/ 	.word	0x0500000f


	//   ....[163]....
        /*0810*/ 	.word	0x0500000f


	//   ....[164]....
        /*0814*/ 	.word	0x0500000f


	//   ....[165]....
        /*0818*/ 	.word	0x0500000f


	//   ....[166]....
        /*081c*/ 	.word	0x0500000f


	//   ....[167]....
        /*0820*/ 	.word	0x0500000f


	//   ....[168]....
        /*0824*/ 	.word	0x0500000f


	//   ....[169]....
        /*0828*/ 	.word	0x0500000f


	//   ....[170]....
        /*082c*/ 	.word	0x0500000f


	//   ....[171]....
        /*0830*/ 	.word	0x0500000f


	//   ....[172]....
        /*0834*/ 	.word	0x0500000f


	//   ....[173]....
        /*0838*/ 	.word	0x0500000f


	//   ....[174]....
        /*083c*/ 	.word	0x0500000f


	//   ....[175]....
        /*0840*/ 	.word	0x0500000f


	//   ....[176]....
        /*0844*/ 	.word	0x0500000f


	//   ....[177]....
        /*0848*/ 	.word	0x0500000f


	//   ....[178]....
        /*084c*/ 	.word	0x0500000f


	//   ....[179]....
        /*0850*/ 	.word	0x0500000f


	//   ....[180]....
        /*0854*/ 	.word	0x0500000f


	//----- nvinfo : EIATTR_COOP_GROUP_INSTR_OFFSETS
	.align		4
.L_697:
        /*0858*/ 	.byte	0x04, 0x28
        /*085a*/ 	.short	(.L_699 - .L_698)


	//   ....[0]....
.L_698:
        /*085c*/ 	.word	0x00000070


	//   ....[1]....
        /*0860*/ 	.word	0x000001d0


	//   ....[2]....
        /*0864*/ 	.word	0x00000220


	//   ....[3]....
        /*0868*/ 	.word	0x00000450


	//   ....[4]....
        /*086c*/ 	.word	0x000005b0


	//   ....[5]....
        /*0870*/ 	.word	0x000006d0


	//   ....[6]....
        /*0874*/ 	.word	0x00000830


	//   ....[7]....
        /*0878*/ 	.word	0x000104e0


	//   ....[8]....
        /*087c*/ 	.word	0x00019c60


	//   ....[9]....
        /*0880*/ 	.word	0x00019d00


	//   ....[10]....
        /*0884*/ 	.word	0x0001a030


	//   ....[11]....
        /*0888*/ 	.word	0x0001a140


	//   ....[12]....
        /*088c*/ 	.word	0x0001dca0


	//   ....[13]....
        /*0890*/ 	.word	0x0001dcc0


	//   ....[14]....
        /*0894*/ 	.word	0x0001dd00


	//   ....[15]....
        /*0898*/ 	.word	0x0001dd30


	//   ....[16]....
        /*089c*/ 	.word	0x0001faf0


	//   ....[17]....
        /*08a0*/ 	.word	0x0001fb50


	//   ....[18]....
        /*08a4*/ 	.word	0x0001fb70


	//   ....[19]....
        /*08a8*/ 	.word	0x0001fb90


	//   ....[20]....
        /*08ac*/ 	.word	0x00020d70


	//   ....[21]....
        /*08b0*/ 	.word	0x00020dd0


	//   ....[22]....
        /*08b4*/ 	.word	0x00020e00


	//   ....[23]....
        /*08b8*/ 	.word	0x00020e30


	//   ....[24]....
        /*08bc*/ 	.word	0x00020e60


	//   ....[25]....
        /*08c0*/ 	.word	0x00020e90


	//   ....[26]....
        /*08c4*/ 	.word	0x00020ec0


	//   ....[27]....
        /*08c8*/ 	.word	0x00020ef0


	//   ....[28]....
        /*08cc*/ 	.word	0x00020f20


	//   ....[29]....
        /*08d0*/ 	.word	0x00020f50


	//   ....[30]....
        /*08d4*/ 	.word	0x00020f80


	//   ....[31]....
        /*08d8*/ 	.word	0x00020fb0


	//   ....[32]....
        /*08dc*/ 	.word	0x00020fe0


	//   ....[33]....
        /*08e0*/ 	.word	0x00021010


	//   ....[34]....
        /*08e4*/ 	.word	0x00021040


	//   ....[35]....
        /*08e8*/ 	.word	0x00021070


	//   ....[36]....
        /*08ec*/ 	.word	0x000210a0


	//   ....[37]....
        /*08f0*/ 	.word	0x000210d0


	//   ....[38]....
        /*08f4*/ 	.word	0x00021100


	//   ....[39]....
        /*08f8*/ 	.word	0x00021130


	//   ....[40]....
        /*08fc*/ 	.word	0x00021160


	//   ....[41]....
        /*0900*/ 	.word	0x00021190


	//   ....[42]....
        /*0904*/ 	.word	0x000211c0


	//   ....[43]....
        /*0908*/ 	.word	0x000211f0


	//   ....[44]....
        /*090c*/ 	.word	0x00021220


	//   ....[45]....
        /*0910*/ 	.word	0x00021250


	//   ....[46]....
        /*0914*/ 	.word	0x00021260


	//   ....[47]....
        /*0918*/ 	.word	0x00021290


	//   ....[48]....
        /*091c*/ 	.word	0x000212c0


	//   ....[49]....
        /*0920*/ 	.word	0x000212f0


	//   ....[50]....
        /*0924*/ 	.word	0x00021320


	//   ....[51]....
        /*0928*/ 	.word	0x00021340


	//   ....[52]....
        /*092c*/ 	.word	0x00021360


	//   ....[53]....
        /*0930*/ 	.word	0x00021370


	//   ....[54]....
        /*0934*/ 	.word	0x000213a0


	//   ....[55]....
        /*0938*/ 	.word	0x000213c0


	//   ....[56]....
        /*093c*/ 	.word	0x000213f0


	//   ....[57]....
        /*0940*/ 	.word	0x00021410


	//   ....[58]....
        /*0944*/ 	.word	0x00021430


	//   ....[59]....
        /*0948*/ 	.word	0x00021460


	//   ....[60]....
        /*094c*/ 	.word	0x00021490


	//   ....[61]....
        /*0950*/ 	.word	0x000214b0


	//   ....[62]....
        /*0954*/ 	.word	0x000214e0


	//   ....[63]....
        /*0958*/ 	.word	0x00021510


	//   ....[64]....
        /*095c*/ 	.word	0x00021540


	//   ....[65]....
        /*0960*/ 	.word	0x00021570


	//   ....[66]....
        /*0964*/ 	.word	0x000215a0


	//   ....[67]....
        /*0968*/ 	.word	0x000215b0


	//   ....[68]....
        /*096c*/ 	.word	0x00023310


	//   ....[69]....
        /*0970*/ 	.word	0x00023510


	//   ....[70]....
        /*0974*/ 	.word	0x00023540


	//   ....[71]....
        /*0978*/ 	.word	0x00023570


	//   ....[72]....
        /*097c*/ 	.word	0x000235b0


	//   ....[73]....
        /*0980*/ 	.word	0x000235e0


	//   ....[74]....
        /*0984*/ 	.word	0x00023610


	//   ....[75]....
        /*0988*/ 	.word	0x00023790


	//   ....[76]....
        /*098c*/ 	.word	0x000237c0


	//   ....[77]....
        /*0990*/ 	.word	0x000237f0


	//   ....[78]....
        /*0994*/ 	.word	0x00023820


	//   ....[79]....
        /*0998*/ 	.word	0x00023850


	//   ....[80]....
        /*099c*/ 	.word	0x00023880


	//   ....[81]....
        /*09a0*/ 	.word	0x00023920


	//   ....[82]....
        /*09a4*/ 	.word	0x00023950


	//   ....[83]....
        /*09a8*/ 	.word	0x000239e0


	//   ....[84]....
        /*09ac*/ 	.word	0x00024570


	//   ....[85]....
        /*09b0*/ 	.word	0x000266b0


	//   ....[86]....
        /*09b4*/ 	.word	0x00029cb0


	//   ....[87]....
        /*09b8*/ 	.word	0x00029cc0


	//   ....[88]....
        /*09bc*/ 	.word	0x00029d00


	//   ....[89]....
        /*09c0*/ 	.word	0x00029d30


	//   ....[90]....
        /*09c4*/ 	.word	0x00029d60


	//   ....[91]....
        /*09c8*/ 	.word	0x00029d90


	//   ....[92]....
        /*09cc*/ 	.word	0x00029dc0


	//   ....[93]....
        /*09d0*/ 	.word	0x00029df0


	//   ....[94]....
        /*09d4*/ 	.word	0x00029f90


	//   ....[95]....
        /*09d8*/ 	.word	0x00029fc0


	//   ....[96]....
        /*09dc*/ 	.word	0x00029ff0


	//   ....[97]....
        /*09e0*/ 	.word	0x0002a020


	//   ....[98]....
        /*09e4*/ 	.word	0x0002a050


	//   ....[99]....
        /*09e8*/ 	.word	0x0002a080


	//   ....[100]....
        /*09ec*/ 	.word	0x0002a140


	//   ....[101]....
        /*09f0*/ 	.word	0x0002a160


	//   ....[102]....
        /*09f4*/ 	.word	0x0002a1d0


	//   ....[103]....
        /*09f8*/ 	.word	0x0002a720


	//   ....[104]....
        /*09fc*/ 	.word	0x0002ac00


	//   ....[105]....
        /*0a00*/ 	.word	0x0002acb0


	//   ....[106]....
        /*0a04*/ 	.word	0x0002ad50


	//   ....[107]....
        /*0a08*/ 	.word	0x0002adf0


	//   ....[108]....
        /*0a0c*/ 	.word	0x0002ae90


	//   ....[109]....
        /*0a10*/ 	.word	0x0002af80


	//   ....[110]....
        /*0a14*/ 	.word	0x0002b020


	//   ....[111]....
        /*0a18*/ 	.word	0x0002b0c0


	//   ....[112]....
        /*0a1c*/ 	.word	0x0002b160


	//   ....[113]....
        /*0a20*/ 	.word	0x0002b3d0


	//   ....[114]....
        /*0a24*/ 	.word	0x0002b4f0


	//   ....[115]....
        /*0a28*/ 	.word	0x0002b610


	//   ....[116]....
        /*0a2c*/ 	.word	0x0002b740


	//   ....[117]....
        /*0a30*/ 	.word	0x0002b7f0


	//   ....[118]....
        /*0a34*/ 	.word	0x0002b870


	//   ....[119]....
        /*0a38*/ 	.word	0x0002b8d0


	//   ....[120]....
        /*0a3c*/ 	.word	0x0002b950


	//   ....[121]....
        /*0a40*/ 	.word	0x0002b9b0


	//   ....[122]....
        /*0a44*/ 	.word	0x0002ba30


	//   ....[123]....
        /*0a48*/ 	.word	0x0002ba90


	//   ....[124]....
        /*0a4c*/ 	.word	0x0002bb10


	//   ....[125]....
        /*0a50*/ 	.word	0x0002bb70


	//   ....[126]....
        /*0a54*/ 	.word	0x0002bbf0


	//   ....[127]....
        /*0a58*/ 	.word	0x0002bc50


	//   ....[128]....
        /*0a5c*/ 	.word	0x0002bcb0


	//   ....[129]....
        /*0a60*/ 	.word	0x0002bd10


	//   ....[130]....
        /*0a64*/ 	.word	0x0002bd70


	//   ....[131]....
        /*0a68*/ 	.word	0x0002bdd0


	//   ....[132]....
        /*0a6c*/ 	.word	0x0002be30


	//   ....[133]....
        /*0a70*/ 	.word	0x0002be90


	//   ....[134]....
        /*0a74*/ 	.word	0x0002bf00


	//   ....[135]....
        /*0a78*/ 	.word	0x0002bf60


	//   ....[136]....
        /*0a7c*/ 	.word	0x0002bff0


	//   ....[137]....
        /*0a80*/ 	.word	0x0002c050


	//   ....[138]....
        /*0a84*/ 	.word	0x0002c0b0


	//   ....[139]....
        /*0a88*/ 	.word	0x0002c110


	//   ....[140]....
        /*0a8c*/ 	.word	0x0002c1b0


	//   ....[141]....
        /*0a90*/ 	.word	0x0002c210


	//   ....[142]....
        /*0a94*/ 	.word	0x0002c2a0


	//   ....[143]....
        /*0a98*/ 	.word	0x0002c300


	//   ....[144]....
        /*0a9c*/ 	.word	0x0002c380


	//   ....[145]....
        /*0aa0*/ 	.word	0x0002c3e0


	//   ....[146]....
        /*0aa4*/ 	.word	0x0002c440


	//   ....[147]....
        /*0aa8*/ 	.word	0x0002c4a0


	//   ....[148]....
        /*0aac*/ 	.word	0x0002c520


	//   ....[149]....
        /*0ab0*/ 	.word	0x0002c580


	//   ....[150]....
        /*0ab4*/ 	.word	0x0002c600


	//   ....[151]....
        /*0ab8*/ 	.word	0x0002c660


	//   ....[152]....
        /*0abc*/ 	.word	0x0002c6c0


	//   ....[153]....
        /*0ac0*/ 	.word	0x0002c720


	//   ....[154]....
        /*0ac4*/ 	.word	0x0002c790


	//   ....[155]....
        /*0ac8*/ 	.word	0x0002c7f0


	//   ....[156]....
        /*0acc*/ 	.word	0x0002c870


	//   ....[157]....
        /*0ad0*/ 	.word	0x0002c8d0


	//   ....[158]....
        /*0ad4*/ 	.word	0x0002c940


	//   ....[159]....
        /*0ad8*/ 	.word	0x0002c9b0


	//   ....[160]....
        /*0adc*/ 	.word	0x0002ca20


	//   ....[161]....
        /*0ae0*/ 	.word	0x0002cbb0


	//   ....[162]....
        /*0ae4*/ 	.word	0x0002ce90


	//   ....[163]....
        /*0ae8*/ 	.word	0x0002d2c0


	//   ....[164]....
        /*0aec*/ 	.word	0x0002d360


	//   ....[165]....
        /*0af0*/ 	.word	0x0002d490


	//   ....[166]....
        /*0af4*/ 	.word	0x0002d500


	//   ....[167]....
        /*0af8*/ 	.word	0x0002d570


	//   ....[168]....
        /*0afc*/ 	.word	0x0002d5e0


	//   ....[169]....
        /*0b00*/ 	.word	0x0002d650


	//   ....[170]....
        /*0b04*/ 	.word	0x0002d6d0


	//   ....[171]....
        /*0b08*/ 	.word	0x0002d760


	//   ....[172]....
        /*0b0c*/ 	.word	0x0002d7f0


	//   ....[173]....
        /*0b10*/ 	.word	0x0002d860


	//   ....[174]....
        /*0b14*/ 	.word	0x0002d8d0


	//   ....[175]....
        /*0b18*/ 	.word	0x0002d940


	//   ....[176]....
        /*0b1c*/ 	.word	0x0002d9c0


	//   ....[177]....
        /*0b20*/ 	.word	0x0002da30


	//   ....[178]....
        /*0b24*/ 	.word	0x0002dad0


	//   ....[179]....
        /*0b28*/ 	.word	0x0002db60


	//   ....[180]....
        /*0b2c*/ 	.word	0x0002dc80


	//----- nvinfo : EIATTR_REG_RECONFIG
	.align		4
.L_699:
        /*0b30*/ 	.byte	0x01, 0x54
	.zero		2


	//----- nvinfo : EIATTR_SYSCALL_OFFSETS
	.align		4
        /*0b34*/ 	.byte	0x04, 0x46
        /*0b36*/ 	.short	(.L_701 - .L_700)


	//   ....[0]....
.L_700:
        /*0b38*/ 	.word	0x00001a80


	//   ....[1]....
        /*0b3c*/ 	.word	0x00001bd0


	//   ....[2]....
        /*0b40*/ 	.word	0x00010670


	//   ....[3]....
        /*0b44*/ 	.word	0x00010d40


	//   ....[4]....
        /*0b48*/ 	.word	0x00025d40


	//   ....[5]....
        /*0b4c*/ 	.word	0x00025ef0


	//   ....[6]....
        /*0b50*/ 	.word	0x00026040


	//   ....[7]....
        /*0b54*/ 	.word	0x00026170


	//----- nvinfo : EIATTR_MBARRIER_INSTR_OFFSETS
	.align		4
.L_701:
        /*0b58*/ 	.byte	0x04, 0x39
        /*0b5a*/ 	.short	(.L_703 - .L_702)


	//   ....[0]....
.L_702:
        /*0b5c*/ 	.word	0x00000300
        /*0b60*/ 	.word	0x000000ff
        /*0b64*/ 	.word	0x00033400
        /*0b68*/ 	.short	0x0100
        /*0b6a*/ 	.byte	0x08
	.zero		1


	//   ....[1]....
        /*0b6c*/ 	.word	0x00000310
        /*0b70*/ 	.word	0x000000ff
        /*0b74*/ 	.word	0x00033420
        /*0b78*/ 	.short	0x0100
        /*0b7a*/ 	.byte	0x08
	.zero		1


	//   ....[2]....
        /*0b7c*/ 	.word	0x00000400
        /*0b80*/ 	.word	0x000000ff
        /*0b84*/ 	.word	0x00033430
        /*0b88*/ 	.short	0x0100
        /*0b8a*/ 	.byte	0x08
	.zero		1


	//   ....[3]....
        /*0b8c*/ 	.word	0x00000410
        /*0b90*/ 	.word	0x000000ff
        /*0b94*/ 	.word	0x00033440
        /*0b98*/ 	.short	0x0100
        /*0b9a*/ 	.byte	0x08
	.zero		1


	//   ....[4]....
        /*0b9c*/ 	.word	0x00000420
        /*0ba0*/ 	.word	0x000000ff
        /*0ba4*/ 	.word	0x00033438
        /*0ba8*/ 	.short	0x0100
        /*0baa*/ 	.byte	0x08
	.zero		1


	//   ....[5]....
        /*0bac*/ 	.word	0x00000430
        /*0bb0*/ 	.word	0x000000ff
        /*0bb4*/ 	.word	0x00033448
        /*0bb8*/ 	.short	0x0100
        /*0bba*/ 	.byte	0x08
	.zero		1


	//   ....[6]....
        /*0bbc*/ 	.word	0x00000560
        /*0bc0*/ 	.word	0x000000ff
        /*0bc4*/ 	.word	0x00033450
        /*0bc8*/ 	.short	0x0100
        /*0bca*/ 	.byte	0x08
	.zero		1


	//   ....[7]....
        /*0bcc*/ 	.word	0x00000570
        /*0bd0*/ 	.word	0x000000ff
        /*0bd4*/ 	.word	0x00033460
        /*0bd8*/ 	.short	0x0100
        /*0bda*/ 	.byte	0x08
	.zero		1


	//   ....[8]....
        /*0bdc*/ 	.word	0x00000580
        /*0be0*/ 	.word	0x000000ff
        /*0be4*/ 	.word	0x00033458
        /*0be8*/ 	.short	0x0100
        /*0bea*/ 	.byte	0x08
	.zero		1


	//   ....[9]....
        /*0bec*/ 	.word	0x00000590
        /*0bf0*/ 	.word	0x000000ff
        /*0bf4*/ 	.word	0x00033468
        /*0bf8*/ 	.short	0x0100
        /*0bfa*/ 	.byte	0x08
	.zero		1


	//   ....[10]....
        /*0bfc*/ 	.word	0x00000680
        /*0c00*/ 	.word	0x000000ff
        /*0c04*/ 	.word	0x00033470
        /*0c08*/ 	.short	0x0100
        /*0c0a*/ 	.byte	0x06
	.zero		1


	//   ....[11]....
        /*0c0c*/ 	.word	0x00000690
        /*0c10*/ 	.word	0x000000ff
        /*0c14*/ 	.word	0x00033480
        /*0c18*/ 	.short	0x0100
        /*0c1a*/ 	.byte	0x06
	.zero		1


	//   ....[12]....
        /*0c1c*/ 	.word	0x000006a0
        /*0c20*/ 	.word	0x000000ff
        /*0c24*/ 	.word	0x00033478
        /*0c28*/ 	.short	0x0100
        /*0c2a*/ 	.byte	0x06
	.zero		1


	//   ....[13]....
        /*0c2c*/ 	.word	0x000006b0
        /*0c30*/ 	.word	0x000000ff
        /*0c34*/ 	.word	0x00033488
        /*0c38*/ 	.short	0x0100
        /*0c3a*/ 	.byte	0x06
	.zero		1


	//   ....[14]....
        /*0c3c*/ 	.word	0x000007e0
        /*0c40*/ 	.word	0x000000ff
        /*0c44*/ 	.word	0x00033490
        /*0c48*/ 	.short	0x0100
        /*0c4a*/ 	.byte	0x08
	.zero		1


	//   ....[15]....
        /*0c4c*/ 	.word	0x000007f0
        /*0c50*/ 	.word	0x000000ff
        /*0c54*/ 	.word	0x000334a0
        /*0c58*/ 	.short	0x0100
        /*0c5a*/ 	.byte	0x08
	.zero		1


	//   ....[16]....
        /*0c5c*/ 	.word	0x00000800
        /*0c60*/ 	.word	0x000000ff
        /*0c64*/ 	.word	0x00033498
        /*0c68*/ 	.short	0x0100
        /*0c6a*/ 	.byte	0x08
	.zero		1


	//   ....[17]....
        /*0c6c*/ 	.word	0x00000810
        /*0c70*/ 	.word	0x000000ff
        /*0c74*/ 	.word	0x000334a8
        /*0c78*/ 	.short	0x0100
        /*0c7a*/ 	.byte	0x08
	.zero		1


	//   ....[18]....
        /*0c7c*/ 	.word	0x00000940
        /*0c80*/ 	.word	0x000000ff
        /*0c84*/ 	.word	0x000334b0
        /*0c88*/ 	.short	0x0100
        /*0c8a*/ 	.byte	0x08
	.zero		1


	//   ....[19]....
        /*0c8c*/ 	.word	0x00000950
        /*0c90*/ 	.word	0x000000ff
        /*0c94*/ 	.word	0x000334c0
        /*0c98*/ 	.short	0x0100
        /*0c9a*/ 	.byte	0x08
	.zero		1


	//   ....[20]....
        /*0c9c*/ 	.word	0x00000960
        /*0ca0*/ 	.word	0x000000ff
        /*0ca4*/ 	.word	0x000334b8
        /*0ca8*/ 	.short	0x0100
        /*0caa*/ 	.byte	0x08
	.zero		1


	//   ....[21]....
        /*0cac*/ 	.word	0x00000970
        /*0cb0*/ 	.word	0x000000ff
        /*0cb4*/ 	.word	0x000334c8
        /*0cb8*/ 	.short	0x0100
        /*0cba*/ 	.byte	0x08
	.zero		1


	//   ....[22]....
        /*0cbc*/ 	.word	0x00003470
        /*0cc0*/ 	.word	0x0000002b
        /*0cc4*/ 	.word	0x00033490
        /*0cc8*/ 	.short	0x010a
        /*0cca*/ 	.byte	0x3f
	.zero		1


	//   ....[23]....
        /*0ccc*/ 	.word	0x00009520
        /*0cd0*/ 	.word	0x0000002b
        /*0cd4*/ 	.word	0x00033490
        /*0cd8*/ 	.short	0x010a
        /*0cda*/ 	.byte	0x3f
	.zero		1


	//   ....[24]....
        /*0cdc*/ 	.word	0x0000f640
        /*0ce0*/ 	.word	0x0000002b
        /*0ce4*/ 	.word	0x00033490
        /*0ce8*/ 	.short	0x010a
        /*0cea*/ 	.byte	0x3f
	.zero		1


	//   ....[25]....
        /*0cec*/ 	.word	0x0000fa20
        /*0cf0*/ 	.word	0x0000002c
        /*0cf4*/ 	.word	0x00000000
        /*0cf8*/ 	.short	0x0101
        /*0cfa*/ 	.byte	0x3f
	.zero		1


	//   ....[26]....
        /*0cfc*/ 	.word	0x0000fa60
        /*0d00*/ 	.word	0x0000002b
        /*0d04*/ 	.word	0x000334b0
        /*0d08*/ 	.short	0x010a
        /*0d0a*/ 	.byte	0x3f
	.zero		1


	//   ....[27]....
        /*0d0c*/ 	.word	0x0000ff80
        /*0d10*/ 	.word	0x0000002b
        /*0d14*/ 	.word	0x00000000
        /*0d18*/ 	.short	0x0101
        /*0d1a*/ 	.byte	0x3f
	.zero		1


	//   ....[28]....
        /*0d1c*/ 	.word	0x00010980
        /*0d20*/ 	.word	0x00000012
        /*0d24*/ 	.word	0x00033400
        /*0d28*/ 	.short	0x010a
        /*0d2a*/ 	.byte	0x3f
	.zero		1


	//   ....[29]....
        /*0d2c*/ 	.word	0x000109d0
        /*0d30*/ 	.word	0x00000012
        /*0d34*/ 	.word	0x00033400
        /*0d38*/ 	.short	0x010a
        /*0d3a*/ 	.byte	0x3f
	.zero		1


	//   ....[30]....
        /*0d3c*/ 	.word	0x000111d0
        /*0d40*/ 	.word	0x00000012
        /*0d44*/ 	.word	0x00033400
        /*0d48*/ 	.short	0x010a
        /*0d4a*/ 	.byte	0x3f
	.zero		1


	//   ....[31]....
        /*0d4c*/ 	.word	0x00014460
        /*0d50*/ 	.word	0x00000012
        /*0d54*/ 	.word	0x00033400
        /*0d58*/ 	.short	0x010a
        /*0d5a*/ 	.byte	0x3f
	.zero		1


	//   ....[32]....
        /*0d5c*/ 	.word	0x00017580
        /*0d60*/ 	.word	0x00000000
        /*0d64*/ 	.word	0x00033430
        /*0d68*/ 	.short	0x010a
        /*0d6a*/ 	.byte	0x3f
	.zero		1


	//   ....[33]....
        /*0d6c*/ 	.word	0x00017600
        /*0d70*/ 	.word	0x00000000
        /*0d74*/ 	.word	0x00033430
        /*0d78*/ 	.short	0x010a
        /*0d7a*/ 	.byte	0x3f
	.zero		1


	//   ....[34]....
        /*0d7c*/ 	.word	0x0001a500
        /*0d80*/ 	.word	0x0000000f
        /*0d84*/ 	.word	0x00000000
        /*0d88*/ 	.short	0x0101
        /*0d8a*/ 	.byte	0x3f
	.zero		1


	//   ....[35]....
        /*0d8c*/ 	.word	0x0001b9b0
        /*0d90*/ 	.word	0x00000009
        /*0d94*/ 	.word	0x00033430
        /*0d98*/ 	.short	0x010a
        /*0d9a*/ 	.byte	0x3f
	.zero		1


	//   ....[36]....
        /*0d9c*/ 	.word	0x0001ba00
        /*0da0*/ 	.word	0x00000009
        /*0da4*/ 	.word	0x00033430
        /*0da8*/ 	.short	0x010a
        /*0daa*/ 	.byte	0x3f
	.zero		1


	//   ....[37]....
        /*0dac*/ 	.word	0x0001cb00
        /*0db0*/ 	.word	0x0000000a
        /*0db4*/ 	.word	0x00033450
        /*0db8*/ 	.short	0x010a
        /*0dba*/ 	.byte	0x3f
	.zero		1


	//   ....[38]....
        /*0dbc*/ 	.word	0x0001cb40
        /*0dc0*/ 	.word	0x0000000a
        /*0dc4*/ 	.word	0x00033450
        /*0dc8*/ 	.short	0x010a
        /*0dca*/ 	.byte	0x3f
	.zero		1


	//   ....[39]....
        /*0dcc*/ 	.word	0x0001ec30
        /*0dd0*/ 	.word	0x00000000
        /*0dd4*/ 	.word	0x00000000
        /*0dd8*/ 	.short	0x0101
        /*0dda*/ 	.byte	0x3f
	.zero		1


	//   ....[40]....
        /*0ddc*/ 	.word	0x0001ef10
        /*0de0*/ 	.word	0x00000007
        /*0de4*/ 	.word	0x00000000
        /*0de8*/ 	.short	0x0101
        /*0dea*/ 	.byte	0x3f
	.zero		1


	//   ....[41]....
        /*0dec*/ 	.word	0x0001f770
        /*0df0*/ 	.word	0x0000000b
        /*0df4*/ 	.word	0x00033450
        /*0df8*/ 	.short	0x010a
        /*0dfa*/ 	.byte	0x3f
	.zero		1


	//   ....[42]....
        /*0dfc*/ 	.word	0x0001f7f0
        /*0e00*/ 	.word	0x0000000b
        /*0e04*/ 	.word	0x00033450
        /*0e08*/ 	.short	0x010a
        /*0e0a*/ 	.byte	0x3f
	.zero		1


	//   ....[43]....
        /*0e0c*/ 	.word	0x0001fe60
        /*0e10*/ 	.word	0x00000002
        /*0e14*/ 	.word	0x00000000
        /*0e18*/ 	.short	0x0101
        /*0e1a*/ 	.byte	0x3f
	.zero		1


	//   ....[44]....
        /*0e1c*/ 	.word	0x00022170
        /*0e20*/ 	.word	0x00000000
        /*0e24*/ 	.word	0x00000000
        /*0e28*/ 	.short	0x0101
        /*0e2a*/ 	.byte	0x3f
	.zero		1


	//   ....[45]....
        /*0e2c*/ 	.word	0x00024680
        /*0e30*/ 	.word	0x0000000b
        /*0e34*/ 	.word	0x00033420
        /*0e38*/ 	.short	0x010a
        /*0e3a*/ 	.byte	0x3f
	.zero		1


	//   ....[46]....
        /*0e3c*/ 	.word	0x00024750
        /*0e40*/ 	.word	0x00000007
        /*0e44*/ 	.word	0x000334a0
        /*0e48*/ 	.short	0x010a
        /*0e4a*/ 	.byte	0x3f
	.zero		1


	//   ....[47]....
        /*0e4c*/ 	.word	0x00024b90
        /*0e50*/ 	.word	0x00000007
        /*0e54*/ 	.word	0x000334c0
        /*0e58*/ 	.short	0x010a
        /*0e5a*/ 	.byte	0x3f
	.zero		1


	//   ....[48]....
        /*0e5c*/ 	.word	0x00025150
        /*0e60*/ 	.word	0x00000007
        /*0e64*/ 	.word	0x000334a0
        /*0e68*/ 	.short	0x010a
        /*0e6a*/ 	.byte	0x3f
	.zero		1


	//   ....[49]....
        /*0e6c*/ 	.word	0x00025570
        /*0e70*/ 	.word	0x00000007
        /*0e74*/ 	.word	0x000334c0
        /*0e78*/ 	.short	0x010a
        /*0e7a*/ 	.byte	0x3f
	.zero		1


	//   ....[50]....
        /*0e7c*/ 	.word	0x00026940
        /*0e80*/ 	.word	0x00000006
        /*0e84*/ 	.word	0x00033480
        /*0e88*/ 	.short	0x010a
        /*0e8a*/ 	.byte	0x3f
	.zero		1


	//   ....[51]....
        /*0e8c*/ 	.word	0x00026bb0
        /*0e90*/ 	.word	0x00000006
        /*0e94*/ 	.word	0x00033440
        /*0e98*/ 	.short	0x010a
        /*0e9a*/ 	.byte	0x3f
	.zero		1


	//   ....[52]....
        /*0e9c*/ 	.word	0x000270f0
        /*0ea0*/ 	.word	0x00000004
        /*0ea4*/ 	.word	0x00033420
        /*0ea8*/ 	.short	0x010a
        /*0eaa*/ 	.byte	0x3f
	.zero		1


	//   ....[53]....
        /*0eac*/ 	.word	0x00027430
        /*0eb0*/ 	.word	0x00000005
        /*0eb4*/ 	.word	0x00033480
        /*0eb8*/ 	.short	0x010a
        /*0eba*/ 	.byte	0x3f
	.zero		1


	//   ....[54]....
        /*0ebc*/ 	.word	0x00027890
        /*0ec0*/ 	.word	0x00000005
        /*0ec4*/ 	.word	0x00033440
        /*0ec8*/ 	.short	0x010a
        /*0eca*/ 	.byte	0x3f
	.zero		1


	//   ....[55]....
        /*0ecc*/ 	.word	0x00027d70
        /*0ed0*/ 	.word	0x0000000d
        /*0ed4*/ 	.word	0x00033470
        /*0ed8*/ 	.short	0x010a
        /*0eda*/ 	.byte	0x3f
	.zero		1


	//   ....[56]....
        /*0edc*/ 	.word	0x00027de0
        /*0ee0*/ 	.word	0x0000000d
        /*0ee4*/ 	.word	0x00033460
        /*0ee8*/ 	.short	0x010a
        /*0eea*/ 	.byte	0x3f
	.zero		1


	//   ....[57]....
        /*0eec*/ 	.word	0x00028b40
        /*0ef0*/ 	.word	0x0000000d
        /*0ef4*/ 	.word	0x00033450
        /*0ef8*/ 	.short	0x0101
        /*0efa*/ 	.byte	0x3f
	.zero		1


	//   ....[58]....
        /*0efc*/ 	.word	0x00028bb0
        /*0f00*/ 	.word	0x0000000d
        /*0f04*/ 	.word	0x00000000
        /*0f08*/ 	.short	0x0101
        /*0f0a*/ 	.byte	0x3f
	.zero		1


	//   ....[59]....
        /*0f0c*/ 	.word	0x00028db0
        /*0f10*/ 	.word	0x00000000
        /*0f14*/ 	.word	0x00033470
        /*0f18*/ 	.short	0x010a
        /*0f1a*/ 	.byte	0x3f
	.zero		1


	//   ....[60]....
        /*0f1c*/ 	.word	0x00028e20
        /*0f20*/ 	.word	0x00000000
        /*0f24*/ 	.word	0x00033460
        /*0f28*/ 	.short	0x010a
        /*0f2a*/ 	.byte	0x3f
	.zero		1


	//   ....[61]....
        /*0f2c*/ 	.word	0x00029a00
        /*0f30*/ 	.word	0x00000000
        /*0f34*/ 	.word	0x00033450
        /*0f38*/ 	.short	0x0101
        /*0f3a*/ 	.byte	0x3f
	.zero		1


	//   ....[62]....
        /*0f3c*/ 	.word	0x00029a80
        /*0f40*/ 	.word	0x00000002
        /*0f44*/ 	.word	0x00000000
        /*0f48*/ 	.short	0x0101
        /*0f4a*/ 	.byte	0x3f
	.zero		1


	//   ....[63]....
        /*0f4c*/ 	.word	0x0002a6a0
        /*0f50*/ 	.word	0x00000003
        /*0f54*/ 	.word	0x00033420
        /*0f58*/ 	.short	0x010a
        /*0f5a*/ 	.byte	0x3f
	.zero		1


	//   ....[64]....
        /*0f5c*/ 	.word	0x0002a860
        /*0f60*/ 	.word	0x00000007
        /*0f64*/ 	.word	0x00000000
        /*0f68*/ 	.short	0x010a
        /*0f6a*/ 	.byte	0x3f
	.zero		1


	//   ....[65]....
        /*0f6c*/ 	.word	0x0002a8b0
        /*0f70*/ 	.word	0x00000005
        /*0f74*/ 	.word	0x00000000
        /*0f78*/ 	.short	0x010a
        /*0f7a*/ 	.byte	0x3f
	.zero		1


	//   ....[66]....
        /*0f7c*/ 	.word	0x0002a900
        /*0f80*/ 	.word	0x00000005
        /*0f84*/ 	.word	0x00033460
        /*0f88*/ 	.short	0x010a
        /*0f8a*/ 	.byte	0x3f
	.zero		1


	//   ....[67]....
        /*0f8c*/ 	.word	0x0002a950
        /*0f90*/ 	.word	0x00000003
        /*0f94*/ 	.word	0x00033460
        /*0f98*/ 	.short	0x010a
        /*0f9a*/ 	.byte	0x3f
	.zero		1


	//   ....[68]....
        /*0f9c*/ 	.word	0x0002a990
        /*0fa0*/ 	.word	0x00000005
        /*0fa4*/ 	.word	0x00033480
        /*0fa8*/ 	.short	0x010a
        /*0faa*/ 	.byte	0x3f
	.zero		1


	//   ....[69]....
        /*0fac*/ 	.word	0x0002a9b0
        /*0fb0*/ 	.word	0x00000003
        /*0fb4*/ 	.word	0x00033480
        /*0fb8*/ 	.short	0x010a
        /*0fba*/ 	.byte	0x3f
	.zero		1


	//   ....[70]....
        /*0fbc*/ 	.word	0x0002aa10
        /*0fc0*/ 	.word	0x0000002b
        /*0fc4*/ 	.word	0x00033490
        /*0fc8*/ 	.short	0x010a
        /*0fca*/ 	.byte	0x3f
	.zero		1


	//   ....[71]....
        /*0fcc*/ 	.word	0x0002aa60
        /*0fd0*/ 	.word	0x0000002b
        /*0fd4*/ 	.word	0x00033490
        /*0fd8*/ 	.short	0x010a
        /*0fda*/ 	.byte	0x3f
	.zero		1


	//   ....[72]....
        /*0fdc*/ 	.word	0x0002aab0
        /*0fe0*/ 	.word	0x0000002b
        /*0fe4*/ 	.word	0x00033490
        /*0fe8*/ 	.short	0x010a
        /*0fea*/ 	.byte	0x3f
	.zero		1


	//   ....[73]....
        /*0fec*/ 	.word	0x0002ab00
        /*0ff0*/ 	.word	0x0000002b
        /*0ff4*/ 	.word	0x000334b0
        /*0ff8*/ 	.short	0x010a
        /*0ffa*/ 	.byte	0x3f
	.zero		1


	//   ....[74]....
        /*0ffc*/ 	.word	0x0002aed0
        /*1000*/ 	.word	0x00000012
        /*1004*/ 	.word	0x00033400
        /*1008*/ 	.short	0x010a
        /*100a*/ 	.byte	0x3f
	.zero		1


	//   ....[75]....
        /*100c*/ 	.word	0x0002b1a0
        /*1010*/ 	.word	0x00000012
        /*1014*/ 	.word	0x00033400
        /*1018*/ 	.short	0x010a
        /*101a*/ 	.byte	0x3f
	.zero		1


	//   ....[76]....
        /*101c*/ 	.word	0x0002b1f0
        /*1020*/ 	.word	0x00000000
        /*1024*/ 	.word	0x00033430
        /*1028*/ 	.short	0x010a
        /*102a*/ 	.byte	0x3f
	.zero		1


	//   ....[77]....
        /*102c*/ 	.word	0x0002b240
        /*1030*/ 	.word	0x00000009
        /*1034*/ 	.word	0x00033430
        /*1038*/ 	.short	0x010a
        /*103a*/ 	.byte	0x3f
	.zero		1


	//   ....[78]....
        /*103c*/ 	.word	0x0002b290
        /*1040*/ 	.word	0x0000000a
        /*1044*/ 	.word	0x00033450
        /*1048*/ 	.short	0x010a
        /*104a*/ 	.byte	0x3f
	.zero		1


	//   ....[79]....
        /*104c*/ 	.word	0x0002b2e0
        /*1050*/ 	.word	0x0000000b
        /*1054*/ 	.word	0x00033450
        /*1058*/ 	.short	0x010a
        /*105a*/ 	.byte	0x3f
	.zero		1


	//   ....[80]....
        /*105c*/ 	.word	0x0002cc70
        /*1060*/ 	.word	0x0000000b
        /*1064*/ 	.word	0x00033420
        /*1068*/ 	.short	0x010a
        /*106a*/ 	.byte	0x3f
	.zero		1


	//   ....[81]....
        /*106c*/ 	.word	0x0002ccc0
        /*1070*/ 	.word	0x00000007
        /*1074*/ 	.word	0x000334a0
        /*1078*/ 	.short	0x010a
        /*107a*/ 	.byte	0x3f
	.zero		1


	//   ....[82]....
        /*107c*/ 	.word	0x0002cd10
        /*1080*/ 	.word	0x00000007
        /*1084*/ 	.word	0x000334c0
        /*1088*/ 	.short	0x010a
        /*108a*/ 	.byte	0x3f
	.zero		1


	//   ....[83]....
        /*108c*/ 	.word	0x0002cd60
        /*1090*/ 	.word	0x00000007
        /*1094*/ 	.word	0x000334a0
        /*1098*/ 	.short	0x010a
        /*109a*/ 	.byte	0x3f
	.zero		1


	//   ....[84]....
        /*109c*/ 	.word	0x0002cdb0
        /*10a0*/ 	.word	0x00000007
        /*10a4*/ 	.word	0x000334c0
        /*10a8*/ 	.short	0x010a
        /*10aa*/ 	.byte	0x3f
	.zero		1


	//   ....[85]....
        /*10ac*/ 	.word	0x0002cf50
        /*10b0*/ 	.word	0x00000006
        /*10b4*/ 	.word	0x00033480
        /*10b8*/ 	.short	0x010a
        /*10ba*/ 	.byte	0x3f
	.zero		1


	//   ....[86]....
        /*10bc*/ 	.word	0x0002cfa0
        /*10c0*/ 	.word	0x00000006
        /*10c4*/ 	.word	0x00033440
        /*10c8*/ 	.short	0x010a
        /*10ca*/ 	.byte	0x3f
	.zero		1


	//   ....[87]....
        /*10cc*/ 	.word	0x0002d020
        /*10d0*/ 	.word	0x00000004
        /*10d4*/ 	.word	0x00033420
        /*10d8*/ 	.short	0x010a
        /*10da*/ 	.byte	0x3f
	.zero		1


	//   ....[88]....
        /*10dc*/ 	.word	0x0002d070
        /*10e0*/ 	.word	0x00000005
        /*10e4*/ 	.word	0x00033480
        /*10e8*/ 	.short	0x010a
        /*10ea*/ 	.byte	0x3f
	.zero		1


	//   ....[89]....
        /*10ec*/ 	.word	0x0002d0c0
        /*10f0*/ 	.word	0x00000005
        /*10f4*/ 	.word	0x00033440
        /*10f8*/ 	.short	0x010a
        /*10fa*/ 	.byte	0x3f
	.zero		1


	//   ....[90]....
        /*10fc*/ 	.word	0x0002d110
        /*1100*/ 	.word	0x0000000d
        /*1104*/ 	.word	0x00033470
        /*1108*/ 	.short	0x010a
        /*110a*/ 	.byte	0x3f
	.zero		1


	//   ....[91]....
        /*110c*/ 	.word	0x0002d160
        /*1110*/ 	.word	0x0000000d
        /*1114*/ 	.word	0x00033460
        /*1118*/ 	.short	0x010a
        /*111a*/ 	.byte	0x3f
	.zero		1


	//   ....[92]....
        /*111c*/ 	.word	0x0002d1b0
        /*1120*/ 	.word	0x00000000
        /*1124*/ 	.word	0x00033470
        /*1128*/ 	.short	0x010a
        /*112a*/ 	.byte	0x3f
	.zero		1


	//   ....[93]....
        /*112c*/ 	.word	0x0002d200
        /*1130*/ 	.word	0x00000000
        /*1134*/ 	.word	0x00033460
        /*1138*/ 	.short	0x010a
        /*113a*/ 	.byte	0x3f
	.zero		1


	//   ....[94]....
        /*113c*/ 	.word	0x0002dba0
        /*1140*/ 	.word	0x00000003
        /*1144*/ 	.word	0x00033420
        /*1148*/ 	.short	0x010a
        /*114a*/ 	.byte	0x3f
	.zero		1


	//   ....[95]....
        /*114c*/ 	.word	0x0002dd40
        /*1150*/ 	.word	0x00000007
        /*1154*/ 	.word	0x00000000
        /*1158*/ 	.short	0x010a
        /*115a*/ 	.byte	0x3f
	.zero		1


	//   ....[96]....
        /*115c*/ 	.word	0x0002dd90
        /*1160*/ 	.word	0x00000005
        /*1164*/ 	.word	0x00000000
        /*1168*/ 	.short	0x010a
        /*116a*/ 	.byte	0x3f
	.zero		1


	//   ....[97]....
        /*116c*/ 	.word	0x0002dde0
        /*1170*/ 	.word	0x00000005
        /*1174*/ 	.word	0x00033460
        /*1178*/ 	.short	0x010a
        /*117a*/ 	.byte	0x3f
	.zero		1


	//   ....[98]....
        /*117c*/ 	.word	0x0002de30
        /*1180*/ 	.word	0x00000003
        /*1184*/ 	.word	0x00033460
        /*1188*/ 	.short	0x010a
        /*118a*/ 	.byte	0x3f
	.zero		1


	//   ....[99]....
        /*118c*/ 	.word	0x0002de80
        /*1190*/ 	.word	0x00000005
        /*1194*/ 	.word	0x00033480
        /*1198*/ 	.short	0x010a
        /*119a*/ 	.byte	0x3f
	.zero		1


	//----- nvinfo : EIATTR_NUM_MBARRIERS
	.align		4
.L_703:
        /*119c*/ 	.byte	0x03, 0x38
        /*119e*/ 	.short	0x0016


	//----- nvinfo : EIATTR_EXIT_INSTR_OFFSETS
	.align		4
        /*11a0*/ 	.byte	0x04, 0x1c
        /*11a2*/ 	.short	(.L_705 - .L_704)


	//   ....[0]....
.L_704:
        /*11a4*/ 	.word	0x0002aa00


	//----- nvinfo : EIATTR_MAX_THREADS
	.align		4
.L_705:
        /*11a8*/ 	.byte	0x04, 0x05
        /*11aa*/ 	.short	(.L_707 - .L_706)
.L_706:
        /*11ac*/ 	.word	0x00000180
        /*11b0*/ 	.word	0x00000001
        /*11b4*/ 	.word	0x00000001


	//----- nvinfo : EIATTR_CRS_STACK_SIZE
	.align		4
.L_707:
        /*11b8*/ 	.byte	0x04, 0x1e
        /*11ba*/ 	.short	(.L_709 - .L_708)
.L_708:
        /*11bc*/ 	.word	0x00000000


	//----- nvinfo : EIATTR_CBANK_PARAM_SIZE
	.align		4
.L_709:
        /*11c0*/ 	.byte	0x03, 0x19
        /*11c2*/ 	.short	0x0a70


	//----- nvinfo : EIATTR_PARAM_CBANK
	.align		4
        /*11c4*/ 	.byte	0x04, 0x0a
        /*11c6*/ 	.short	(.L_711 - .L_710)
	.align		4
.L_710:
        /*11c8*/ 	.word	index@(.nv.constant0._ZN7cutlass13device_kernelIN5flash11enable_sm90INS1_16FlashAttnFwdSm90INS1_25CollectiveMainloopFwdSm90ILi2EN4cute5tupleIJNS5_1CILi1EEES8_S8_EEENS6_IJNS7_ILi128EEENS7_ILi160EEENS7_ILi192EEEEEELi192ENS_12float_e4m3_tEfNS_4arch4Sm90ELb0ELb0ELb1ELb1ELb0ELb1ELb0ELb1ELb1ELb0ELb0ELb0EEENS1_21CollectiveEpilogueFwdINS6_IJSA_SC_SB_EEES9_NS_10bfloat16_tESG_Li256ELb1ELb0ELb0ELb1EEENS1_36VarlenDynamicPersistentTileSchedulerILi128ELi160ELi256ELi128ELb0ELb0ELb1ELb0ELb1ELb1EEEEEEEEEvNT_6ParamsE)
        /*11cc*/ 	.short	0x0210
        /*11ce*/ 	.short	0x0a70


	//----- nvinfo : EIATTR_SW_WAR
	.align		4
.L_711:
        /*11d0*/ 	.byte	0x04, 0x36
        /*11d2*/ 	.short	(.L_713 - .L_712)
.L_712:
        /*11d4*/ 	.word	0x00000008
.L_713:


//--------------------- .nv.info._ZN7cutlass13device_kernelIN5flash11enable_sm90INS1_16FlashAttnFwdSm90INS1_25CollectiveMainloopFwdSm90ILi2EN4cute5tupleIJNS5_1CILi1EEES8_S8_EEENS6_IJNS7_ILi128EEESA_NS7_ILi192EEEEEELi192ENS_12float_e4m3_tEfNS_4arch4Sm90ELb0ELb1ELb1ELb0ELb0ELb0ELb0ELb1ELb1ELb0ELb0ELb0EEENS1_21CollectiveEpilogueFwdINS6_IJSA_SB_SA_EEES9_NS_10bfloat16_tESF_Li256ELb0ELb0ELb0ELb1EEENS1_30DynamicPersistentTileSchedulerILi256ELi128ELb0ELb0ELb1EEEEEEEEEvNT_6ParamsE --------------------------
	.section	.nv.info._ZN7cutlass13device_kernelIN5flash11enable_sm90INS1_16FlashAttnFwdSm90INS1_25CollectiveMainloopFwdSm90ILi2EN4cute5tupleIJNS5_1CILi1EEES8_S8_EEENS6_IJNS7_ILi128EEESA_NS7_ILi192EEEEEELi192ENS_12float_e4m3_tEfNS_4arch4Sm90ELb0ELb1ELb1ELb0ELb0ELb0ELb0ELb1ELb1ELb0ELb0ELb0EEENS1_21CollectiveEpilogueFwdINS6_IJSA_SB_SA_EEES9_NS_10bfloat16_tESF_Li256ELb0ELb0ELb0ELb1EEENS1_30DynamicPersistentTileSchedulerILi256ELi128ELb0ELb0ELb1EEEEEEEEEvNT_6ParamsE,"",@"SHT_CUDA_INFO"
	.sectionflags	@""
	.align	4


	//----- nvinfo : EIATTR_CUDA_API_VERSION
	.align		4
        /*0000*/ 	.byte	0x04, 0x37
        /*0002*/ 	.short	(.L_715 - .L_714)
.L_714:
        /*0004*/ 	.word	0x00000082


	//----- nvinfo : EIATTR_KPARAM_INFO
	.align		4
.L_715:
        /*0008*/ 	.byte	0x04, 0x17
        /*000a*/ 	.short	(.L_717 - .L_716)
.L_716:
        /*000c*/ 	.word	0x00000000
        /*0010*/ 	.short	0x0000
        /*0012*/ 	.short	0x0070
        /*0014*/ 	.byte	0x00, 0xf0, 0x01, 0x2e


	//----- nvinfo : EIATTR_SPARSE_MMA_MASK
	.align		4
.L_717:
        /*0018*/ 	.byte	0x03, 0x50
        /*001a*/ 	.short	0x0000


	//----- nvinfo : EIATTR_MAXREG_COUNT
	.align		4
        /*001c*/ 	.byte	0x03, 0x1b
        /*001e*/ 	.short	0x00a8


	//----- nvinfo : EIATTR_NUM_BARRIERS
	.align		4
        /*0020*/ 	.byte	0x02, 0x4c
        /*0022*/ 	.byte	0x10
	.zero		1


	//----- nvinfo : EIATTR_EXTERNS
	.align		4
        /*0024*/ 	.byte	0x04, 0x0f
        /*0026*/ 	.short	(.L_719 - .L_718)


	//   ....[0]....
	.align		4
.L_718:
        /*0028*/ 	.word	index@(__assertfail)


	//----- nvinfo : EIATTR_ANNOTATIONS
	.align		4
.L_719:
        /*002c*/ 	.byte	0x04, 0x55
        /*002e*/ 	.short	(.L_721 - .L_720)


	//   ....[0]....
.L_720:
        /* <DEDUP_REMOVED lines=18> */


	//----- nvinfo : EIATTR_MERCURY_ISA_VERSION
	.align		4
.L_721:
        /*0138*/ 	.byte	0x03, 0x5f
        /*013a*/ 	.short	0x0101


	//----- nvinfo : EIATTR_INT_WARP_WIDE_INSTR_OFFSETS
	.align		4
        /*013c*/ 	.byte	0x04, 0x31
        /*013e*/ 	.short	(.L_723 - .L_722)


	//   ....[0]....
.L_722:
        /*0140*/ 	.word	0x00000190


	//   ....[1]....
        /*0144*/ 	.word	0x000001c0


	//   ....[2]....
        /*0148*/ 	.word	0x000001d0


	//   ....[3]....
        /*014c*/ 	.word	0x00012c10


	//   ....[4]....
        /*0150*/ 	.word	0x00012ca0


	//   ....[5]....
        /*0154*/ 	.word	0x00013410


	//   ....[6]....
        /*0158*/ 	.word	0x000151e0


	//   ....[7]....
        /*015c*/ 	.word	0x00015270


	//----- nvinfo : EIATTR_COOP_GROUP_MASK_REGIDS
	.align		4
.L_723:
        /*0160*/ 	.byte	0x04, 0x29
        /*0162*/ 	.short	(.L_725 - .L_724)


	//   ....[0]....
.L_724:
        /*0164*/ 	.word	0xffffffff


	//   ....[1]....
        /*0168*/ 	.word	0xffffffff


	//   ....[2]....
        /*016c*/ 	.word	0xffffffff


	//   ....[3]....
        /*0170*/ 	.word	0xffffffff


	//   ....[4]....
        /*0174*/ 	.word	0xffffffff


	//   ....[5]....
        /*0178*/ 	.word	0xffffffff


	//   ....[6]....
        /*017c*/ 	.word	0xffffffff


	//   ....[7]....
        /*0180*/ 	.word	0xffffffff


	//   ....[8]....
        /*0184*/ 	.word	0xffffffff


	//   ....[9]....
        /*0188*/ 	.word	0xffffffff


	//   ....[10]....
        /*018c*/ 	.word	0xffffffff


	//   ....[11]....
        /*0190*/ 	.word	0xffffffff


	//   ....[12]....
        /*0194*/ 	.word	0xffffffff


	//   ....[13]....
        /*0198*/ 	.word	0xffffffff


	//   ....[14]....
        /*019c*/ 	.word	0xffffffff


	//   ....[15]....
        /*01a0*/ 	.word	0xffffffff


	//   ....[16]....
        /*01a4*/ 	.word	0xffffffff


	//   ....[17]....
        /*01a8*/ 	.word	0xffffffff


	//   ....[18]....
        /*01ac*/ 	.word	0xffffffff


	//   ....[19]....
        /*01b0*/ 	.word	0xffffffff


	//   ....[20]....
        /*01b4*/ 	.word	0xffffffff


	//   ....[21]....
        /*01b8*/ 	.word	0xffffffff


	//   ....[22]....
        /*01bc*/ 	.word	0xffffffff


	//   ....[23]....
        /*01c0*/ 	.word	0xffffffff


	//   ....[24]....
        /*01c4*/ 	.word	0xffffffff


	//   ....[25]....
        /*01c8*/ 	.word	0xffffffff


	//   ....[26]....
        /*01cc*/ 	.word	0xffffffff


	//   ....[27]....
        /*01d0*/ 	.word	0xffffffff


	//   ....[28]....
        /*01d4*/ 	.word	0xffffffff


	//   ....[29]....
        /*01d8*/ 	.word	0xffffffff


	//   ....[30]....
        /*01dc*/ 	.word	0xffffffff


	//   ....[31]....
        /*01e0*/ 	.word	0xffffffff


	//   ....[32]....
        /*01e4*/ 	.word	0xffffffff


	//   ....[33]....
        /*01e8*/ 	.word	0xffffffff


	//   ....[34]....
        /*01ec*/ 	.word	0xffffffff


	//   ....[35]....
        /*01f0*/ 	.word	0xffffffff


	//   ....[36]....
        /*01f4*/ 	.word	0xffffffff


	//   ....[37]....
        /*01f8*/ 	.word	0xffffffff


	//   ....[38]....
        /*01fc*/ 	.word	0xffffffff


	//   ....[39]....
        /*0200*/ 	.word	0xffffffff


	//   ....[40]....
        /*0204*/ 	.word	0xffffffff


	//   ....[41]....
        /*0208*/ 	.word	0xffffffff


	//   ....[42]....
        /*020c*/ 	.word	0xffffffff


	//   ....[43]....
        /*0210*/ 	.word	0xffffffff


	//   ....[44]....
        /*0214*/ 	.word	0xffffffff


	//   ....[45]....
        /*0218*/ 	.word	0xffffffff


	//   ....[46]....
        /*021c*/ 	.word	0xffffffff


	//   ....[47]....
        /*0220*/ 	.word	0xffffffff


	//   ....[48]....
        /*0224*/ 	.word	0xffffffff


	//   ....[49]....
        /*0228*/ 	.word	0xffffffff


	//   ....[50]....
        /*022c*/ 	.word	0xffffffff


	//   ....[51]....
        /*0230*/ 	.word	0xffffffff


	//   ....[52]....
        /*0234*/ 	.word	0xffffffff


	//   ....[53]....
        /*0238*/ 	.word	0xffffffff


	//   ....[54]....
        /*023c*/ 	.word	0xffffffff


	//   ....[55]....
        /*0240*/ 	.word	0xffffffff


	//   ....[56]....
        /*0244*/ 	.word	0xffffffff


	//   ....[57]....
        /*0248*/ 	.word	0xffffffff


	//   ....[58]....
        /*024c*/ 	.word	0xffffffff


	//   ....[59]....
        /*0250*/ 	.word	0xffffffff


	//   ....[60]....
        /*0254*/ 	.word	0xffffffff


	//   ....[61]....
        /*0258*/ 	.word	0xffffffff


	//   ....[62]....
        /*025c*/ 	.word	0xffffffff


	//   ....[63]....
        /*0260*/ 	.word	0xffffffff


	//   ....[64]....
        /*0264*/ 	.word	0xffffffff


	//   ....[65]....
        /*0268*/ 	.word	0xffffffff


	//   ....[66]....
        /*026c*/ 	.word	0xffffffff


	//   ....[67]....
        /*0270*/ 	.word	0xffffffff


	//   ....[68]....
        /*0274*/ 	.word	0xffffffff


	//   ....[69]....
        /*0278*/ 	.word	0xffffffff


	//   ....[70]....
        /*027c*/ 	.word	0xffffffff


	//   ....[71]....
        /*0280*/ 	.word	0xffffffff


	//   ....[72]....
        /*0284*/ 	.word	0xffffffff


	//   ....[73]....
        /*0288*/ 	.word	0xffffffff


	//   ....[74]....
        /*028c*/ 	.word	0xffffffff


	//   ....[75]....
        /*0290*/ 	.word	0xffffffff


	//   ....[76]....
        /*0294*/ 	.word	0xffffffff


	//   ....[77]....
        /*0298*/ 	.word	0xffffffff


	//   ....[78]....
        /*029c*/ 	.word	0xffffffff


	//   ....[79]....
        /*02a0*/ 	.word	0xffffffff


	//   ....[80]....
        /*02a4*/ 	.word	0xffffffff


	//   ....[81]....
        /*02a8*/ 	.word	0x0500000f


	//   ....[82]....
        /*02ac*/ 	.word	0x0500000f


	//----- nvinfo : EIATTR_COOP_GROUP_INSTR_OFFSETS
	.align		4
.L_725:
        /*02b0*/ 	.byte	0x04, 0x28
        /*02b2*/ 	.short	(.L_727 - .L_726)


	//   ....[0]....
.L_726:
        /*02b4*/ 	.word	0x00000070


	//   ....[1]....
        /*02b8*/ 	.word	0x000001a0


	//   ....[2]....
        /*02bc*/ 	.word	0x000001f0


	//   ....[3]....
        /*02c0*/ 	.word	0x000003e0


	//   ....[4]....
        /*02c4*/ 	.word	0x00000540


	//   ....[5]....
        /*02c8*/ 	.word	0x00000660


	//   ....[6]....
        /*02cc*/ 	.word	0x000007c0


	//   ....[7]....
        /*02d0*/ 	.word	0x00001890


	//   ....[8]....
        /*02d4*/ 	.word	0x00003f90


	//   ....[9]....
        /*02d8*/ 	.word	0x00004040


	//   ....[10]....
        /*02dc*/ 	.word	0x00004720


	//   ....[11]....
        /*02e0*/ 	.word	0x000047c0


	//   ....[12]....
        /*02e4*/ 	.word	0x000073e0


	//   ....[13]....
        /*02e8*/ 	.word	0x00007400


	//   ....[14]....
        /*02ec*/ 	.word	0x00007dc0


	//   ....[15]....
        /*02f0*/ 	.word	0x00007e40


	//   ....[16]....
        /*02f4*/ 	.word	0x0000a3d0


	//   ....[17]....
        /*02f8*/ 	.word	0x0000a4a0


	//   ....[18]....
        /*02fc*/ 	.word	0x0000a4c0


	//   ....[19]....
        /*0300*/ 	.word	0x0000a500


	//   ....[20]....
        /*0304*/ 	.word	0x0000d820


	//   ....[21]....
        /*0308*/ 	.word	0x0000d880


	//   ....[22]....
        /*030c*/ 	.word	0x0000e1d0


	//   ....[23]....
        /*0310*/ 	.word	0x0000e250


	//   ....[24]....
        /*0314*/ 	.word	0x0000f800


	//   ....[25]....
        /*0318*/ 	.word	0x0000f810


	//   ....[26]....
        /*031c*/ 	.word	0x0000f840


	//   ....[27]....
        /*0320*/ 	.word	0x0000f850


	//   ....[28]....
        /*0324*/ 	.word	0x00010dd0


	//   ....[29]....
        /*0328*/ 	.word	0x00010de0


	//   ....[30]....
        /*032c*/ 	.word	0x00010df0


	//   ....[31]....
        /*0330*/ 	.word	0x00010e00


	//   ....[32]....
        /*0334*/ 	.word	0x00010e10


	//   ....[33]....
        /*0338*/ 	.word	0x00010e20


	//   ....[34]....
        /*033c*/ 	.word	0x00010e30


	//   ....[35]....
        /*0340*/ 	.word	0x00010e40


	//   ....[36]....
        /*0344*/ 	.word	0x00010e70


	//   ....[37]....
        /*0348*/ 	.word	0x00010e80


	//   ....[38]....
        /*034c*/ 	.word	0x00010eb0


	//   ....[39]....
        /*0350*/ 	.word	0x00010ec0


	//   ....[40]....
        /*0354*/ 	.word	0x00010ef0


	//   ....[41]....
        /*0358*/ 	.word	0x00010f00


	//   ....[42]....
        /*035c*/ 	.word	0x00010f30


	//   ....[43]....
        /*0360*/ 	.word	0x00010f40


	//   ....[44]....
        /*0364*/ 	.word	0x00010f50


	//   ....[45]....
        /*0368*/ 	.word	0x00010f80


	//   ....[46]....
        /*036c*/ 	.word	0x00010fb0


	//   ....[47]....
        /*0370*/ 	.word	0x00010fc0


	//   ....[48]....
        /*0374*/ 	.word	0x00010fd0


	//   ....[49]....
        /*0378*/ 	.word	0x00011000


	//   ....[50]....
        /*037c*/ 	.word	0x00011030


	//   ....[51]....
        /*0380*/ 	.word	0x00011040


	//   ....[52]....
        /*0384*/ 	.word	0x00011050


	//   ....[53]....
        /*0388*/ 	.word	0x00011070


	//   ....[54]....
        /*038c*/ 	.word	0x00011090


	//   ....[55]....
        /*0390*/ 	.word	0x000110a0


	//   ....[56]....
        /*0394*/ 	.word	0x000110c0


	//   ....[57]....
        /*0398*/ 	.word	0x000110d0


	//   ....[58]....
        /*039c*/ 	.word	0x000110e0


	//   ....[59]....
        /*03a0*/ 	.word	0x000110f0


	//   ....[60]....
        /*03a4*/ 	.word	0x00011100


	//   ....[61]....
        /*03a8*/ 	.word	0x00011110


	//   ....[62]....
        /*03ac*/ 	.word	0x00011120


	//   ....[63]....
        /*03b0*/ 	.word	0x00011130


	//   ....[64]....
        /*03b4*/ 	.word	0x00011140


	//   ....[65]....
        /*03b8*/ 	.word	0x00011150


	//   ....[66]....
        /*03bc*/ 	.word	0x00011160


	//   ....[67]....
        /*03c0*/ 	.word	0x00011190


	//   ....[68]....
        /*03c4*/ 	.word	0x000111a0


	//   ....[69]....
        /*03c8*/ 	.word	0x000111b0


	//   ....[70]....
        /*03cc*/ 	.word	0x000111c0


	//   ....[71]....
        /*03d0*/ 	.word	0x000111d0


	//   ....[72]....
        /*03d4*/ 	.word	0x000111e0


	//   ....[73]....
        /*03d8*/ 	.word	0x000111f0


	//   ....[74]....
        /*03dc*/ 	.word	0x00011200


	//   ....[75]....
        /*03e0*/ 	.word	0x00011210


	//   ....[76]....
        /*03e4*/ 	.word	0x000112a0


	//   ....[77]....
        /*03e8*/ 	.word	0x00012110


	//   ....[78]....
        /*03ec*/ 	.word	0x000134d0


	//   ....[79]....
        /*03f0*/ 	.word	0x00015d00


	//   ....[80]....
        /*03f4*/ 	.word	0x00015ea0


	//   ....[81]....
        /*03f8*/ 	.word	0x00016530


	//   ....[82]....
        /*03fc*/ 	.word	0x000169a0


	//----- nvinfo : EIATTR_REG_RECONFIG
	.align		4
.L_727:
        /*0400*/ 	.byte	0x01, 0x54
	.zero		2


	//----- nvinfo : EIATTR_SYSCALL_OFFSETS
	.align		4
        /*0404*/ 	.byte	0x04, 0x46
        /*0406*/ 	.short	(.L_729 - .L_728)


	//   ....[0]....
.L_728:
        /*0408*/ 	.word	0x00001a40


	//   ....[1]....
        /*040c*/ 	.word	0x00012e40


	//   ....[2]....
        /*0410*/ 	.word	0x00012fc0


	//   ....[3]....
        /*0414*/ 	.word	0x00013100


	//   ....[4]....
        /*0418*/ 	.word	0x00013220


	//----- nvinfo : EIATTR_MBARRIER_INSTR_OFFSETS
	.align		4
.L_729:
        /*041c*/ 	.byte	0x04, 0x39
        /*041e*/ 	.short	(.L_731 - .L_730)


	//   ....[0]....
.L_730:
        /*0420*/ 	.word	0x00000290
        /*0424*/ 	.word	0x000000ff
        /*0428*/ 	.word	0x0002a800
        /*042c*/ 	.short	0x0100
        /*042e*/ 	.byte	0x06
	.zero		1


	//   ....[1]....
        /*0430*/ 	.word	0x000002a0
        /*0434*/ 	.word	0x000000ff
        /*0438*/ 	.word	0x0002a820
        /*043c*/ 	.short	0x0100
        /*043e*/ 	.byte	0x06
	.zero		1


	//   ....[2]....
        /*0440*/ 	.word	0x00000390
        /*0444*/ 	.word	0x000000ff
        /*0448*/ 	.word	0x0002a830
        /*044c*/ 	.short	0x0100
        /*044e*/ 	.byte	0x08
	.zero		1


	//   ....[3]....
        /*0450*/ 	.word	0x000003a0
        /*0454*/ 	.word	0x000000ff
        /*0458*/ 	.word	0x0002a840
        /*045c*/ 	.short	0x0100
        /*045e*/ 	.byte	0x08
	.zero		1


	//   ....[4]....
        /*0460*/ 	.word	0x000003b0
        /*0464*/ 	.word	0x000000ff
        /*0468*/ 	.word	0x0002a838
        /*046c*/ 	.short	0x0100
        /*046e*/ 	.byte	0x08
	.zero		1


	//   ....[5]....
        /*0470*/ 	.word	0x000003c0
        /*0474*/ 	.word	0x000000ff
        /*0478*/ 	.word	0x0002a848
        /*047c*/ 	.short	0x0100
        /*047e*/ 	.byte	0x08
	.zero		1


	//   ....[6]....
        /*0480*/ 	.word	0x000004f0
        /*0484*/ 	.word	0x000000ff
        /*0488*/ 	.word	0x0002a850
        /*048c*/ 	.short	0x0100
        /*048e*/ 	.byte	0x08
	.zero		1


	//   ....[7]....
        /*0490*/ 	.word	0x00000500
        /*0494*/ 	.word	0x000000ff
        /*0498*/ 	.word	0x0002a860
        /*049c*/ 	.short	0x0100
        /*049e*/ 	.byte	0x08
	.zero		1


	//   ....[8]....
        /*04a0*/ 	.word	0x00000510
        /*04a4*/ 	.word	0x000000ff
        /*04a8*/ 	.word	0x0002a858
        /*04ac*/ 	.short	0x0100
        /*04ae*/ 	.byte	0x08
	.zero		1


	//   ....[9]....
        /*04b0*/ 	.word	0x00000520
        /*04b4*/ 	.word	0x000000ff
        /*04b8*/ 	.word	0x0002a868
        /*04bc*/ 	.short	0x0100
        /*04be*/ 	.byte	0x08
	.zero		1


	//   ....[10]....
        /*04c0*/ 	.word	0x00000610
        /*04c4*/ 	.word	0x000000ff
        /*04c8*/ 	.word	0x0002a870
        /*04cc*/ 	.short	0x0100
        /*04ce*/ 	.byte	0x06
	.zero		1


	//   ....[11]....
        /*04d0*/ 	.word	0x00000620
        /*04d4*/ 	.word	0x000000ff
        /*04d8*/ 	.word	0x0002a880
        /*04dc*/ 	.short	0x0100
        /*04de*/ 	.byte	0x06
	.zero		1


	//   ....[12]....
        /*04e0*/ 	.word	0x00000630
        /*04e4*/ 	.word	0x000000ff
        /*04e8*/ 	.word	0x0002a878
        /*04ec*/ 	.short	0x0100
        /*04ee*/ 	.byte	0x06
	.zero		1


	//   ....[13]....
        /*04f0*/ 	.word	0x00000640
        /*04f4*/ 	.word	0x000000ff
        /*04f8*/ 	.word	0x0002a888
        /*04fc*/ 	.short	0x0100
        /*04fe*/ 	.byte	0x06
	.zero		1


	//   ....[14]....
        /*0500*/ 	.word	0x00000770
        /*0504*/ 	.word	0x000000ff
        /*0508*/ 	.word	0x0002a890
        /*050c*/ 	.short	0x0100
        /*050e*/ 	.byte	0x08
	.zero		1


	//   ....[15]....
        /*0510*/ 	.word	0x00000780
        /*0514*/ 	.word	0x000000ff
        /*0518*/ 	.word	0x0002a8a0
        /*051c*/ 	.short	0x0100
        /*051e*/ 	.byte	0x08
	.zero		1


	//   ....[16]....
        /*0520*/ 	.word	0x00000790
        /*0524*/ 	.word	0x000000ff
        /*0528*/ 	.word	0x0002a898
        /*052c*/ 	.short	0x0100
        /*052e*/ 	.byte	0x08
	.zero		1


	//   ....[17]....
        /*0530*/ 	.word	0x000007a0
        /*0534*/ 	.word	0x000000ff
        /*0538*/ 	.word	0x0002a8a8
        /*053c*/ 	.short	0x0100
        /*053e*/ 	.byte	0x08
	.zero		1


	//   ....[18]....
        /*0540*/ 	.word	0x000008d0
        /*0544*/ 	.word	0x000000ff
        /*0548*/ 	.word	0x0002a8b0
        /*054c*/ 	.short	0x0100
        /*054e*/ 	.byte	0x08
	.zero		1


	//   ....[19]....
        /*0550*/ 	.word	0x000008e0
        /*0554*/ 	.word	0x000000ff
        /*0558*/ 	.word	0x0002a8c0
        /*055c*/ 	.short	0x0100
        /*055e*/ 	.byte	0x08
	.zero		1


	//   ....[20]....
        /*0560*/ 	.word	0x000008f0
        /*0564*/ 	.word	0x000000ff
        /*0568*/ 	.word	0x0002a8b8
        /*056c*/ 	.short	0x0100
        /*056e*/ 	.byte	0x08
	.zero		1


	//   ....[21]....
        /*0570*/ 	.word	0x00000900
        /*0574*/ 	.word	0x000000ff
        /*0578*/ 	.word	0x0002a8c8
        /*057c*/ 	.short	0x0100
        /*057e*/ 	.byte	0x08
	.zero		1


	//   ....[22]....
        /*0580*/ 	.word	0x00001d90
        /*0584*/ 	.word	0x000000ff
        /*0588*/ 	.word	0x0002a800
        /*058c*/ 	.short	0x010a
        /*058e*/ 	.byte	0x27
	.zero		1


	//   ....[23]....
        /*0590*/ 	.word	0x00001e30
        /*0594*/ 	.word	0x00000003
        /*0598*/ 	.word	0x0002a830
        /*059c*/ 	.short	0x010a
        /*059e*/ 	.byte	0x3f
	.zero		1


	//   ....[24]....
        /*05a0*/ 	.word	0x00001e90
        /*05a4*/ 	.word	0x00000003
        /*05a8*/ 	.word	0x0002a830
        /*05ac*/ 	.short	0x010a
        /*05ae*/ 	.byte	0x3f
	.zero		1


	//   ....[25]....
        /*05b0*/ 	.word	0x000026b0
        /*05b4*/ 	.word	0x00000003
        /*05b8*/ 	.word	0x00000000
        /*05bc*/ 	.short	0x0101
        /*05be*/ 	.byte	0x3f
	.zero		1


	//   ....[26]....
        /*05c0*/ 	.word	0x000058c0
        /*05c4*/ 	.word	0x000000ff
        /*05c8*/ 	.word	0x0002a830
        /*05cc*/ 	.short	0x010a
        /*05ce*/ 	.byte	0x06
	.zero		1


	//   ....[27]....
        /*05d0*/ 	.word	0x00005900
        /*05d4*/ 	.word	0x000000ff
        /*05d8*/ 	.word	0x0002a830
        /*05dc*/ 	.short	0x010a
        /*05de*/ 	.byte	0x06
	.zero		1


	//   ....[28]....
        /*05e0*/ 	.word	0x00005ba0
        /*05e4*/ 	.word	0x000000ff
        /*05e8*/ 	.word	0x0002a850
        /*05ec*/ 	.short	0x010a
        /*05ee*/ 	.byte	0x06
	.zero		1


	//   ....[29]....
        /*05f0*/ 	.word	0x00005be0
        /*05f4*/ 	.word	0x000000ff
        /*05f8*/ 	.word	0x0002a850
        /*05fc*/ 	.short	0x010a
        /*05fe*/ 	.byte	0x06
	.zero		1


	//   ....[30]....
        /*0600*/ 	.word	0x00006650
        /*0604*/ 	.word	0x00000081
        /*0608*/ 	.word	0x00000000
        /*060c*/ 	.short	0x0101
        /*060e*/ 	.byte	0x3f
	.zero		1


	//   ....[31]....
        /*0610*/ 	.word	0x000088c0
        /*0614*/ 	.word	0x000000ff
        /*0618*/ 	.word	0x00000000
        /*061c*/ 	.short	0x0101
        /*061e*/ 	.byte	0x06
	.zero		1


	//   ....[32]....
        /*0620*/ 	.word	0x000093a0
        /*0624*/ 	.word	0x000000ff
        /*0628*/ 	.word	0x0002a830
        /*062c*/ 	.short	0x010a
        /*062e*/ 	.byte	0x06
	.zero		1


	//   ....[33]....
        /*0630*/ 	.word	0x000093e0
        /*0634*/ 	.word	0x000000ff
        /*0638*/ 	.word	0x0002a830
        /*063c*/ 	.short	0x010a
        /*063e*/ 	.byte	0x06
	.zero		1


	//   ....[34]....
        /*0640*/ 	.word	0x000096b0
        /*0644*/ 	.word	0x000000ff
        /*0648*/ 	.word	0x0002a850
        /*064c*/ 	.short	0x010a
        /*064e*/ 	.byte	0x06
	.zero		1


	//   ....[35]....
        /*0650*/ 	.word	0x000096f0
        /*0654*/ 	.word	0x000000ff
        /*0658*/ 	.word	0x0002a850
        /*065c*/ 	.short	0x010a
        /*065e*/ 	.byte	0x06
	.zero		1


	//   ....[36]....
        /*0660*/ 	.word	0x0000b0b0
        /*0664*/ 	.word	0x00000005
        /*0668*/ 	.word	0x00000000
        /*066c*/ 	.short	0x0101
        /*066e*/ 	.byte	0x3f
	.zero		1


	//   ....[37]....
        /*0670*/ 	.word	0x0000b3a0
        /*0674*/ 	.word	0x000000ff
        /*0678*/ 	.word	0x00000000
        /*067c*/ 	.short	0x0101
        /*067e*/ 	.byte	0x06
	.zero		1


	//   ....[38]....
        /*0680*/ 	.word	0x0000bcc0
        /*0684*/ 	.word	0x000000ff
        /*0688*/ 	.word	0x0002a830
        /*068c*/ 	.short	0x010a
        /*068e*/ 	.byte	0x06
	.zero		1


	//   ....[39]....
        /*0690*/ 	.word	0x0000bd00
        /*0694*/ 	.word	0x000000ff
        /*0698*/ 	.word	0x0002a830
        /*069c*/ 	.short	0x010a
        /*069e*/ 	.byte	0x06
	.zero		1


	//   ....[40]....
        /*06a0*/ 	.word	0x0000bfd0
        /*06a4*/ 	.word	0x000000ff
        /*06a8*/ 	.word	0x0002a850
        /*06ac*/ 	.short	0x010a
        /*06ae*/ 	.byte	0x06
	.zero		1


	//   ....[41]....
        /*06b0*/ 	.word	0x0000c010
        /*06b4*/ 	.word	0x000000ff
        /*06b8*/ 	.word	0x0002a850
        /*06bc*/ 	.short	0x010a
        /*06be*/ 	.byte	0x06
	.zero		1


	//   ....[42]....
        /*06c0*/ 	.word	0x0000cad0
        /*06c4*/ 	.word	0x00000080
        /*06c8*/ 	.word	0x00000000
        /*06cc*/ 	.short	0x0101
        /*06ce*/ 	.byte	0x3f
	.zero		1


	//   ....[43]....
        /*06d0*/ 	.word	0x0000ecd0
        /*06d4*/ 	.word	0x000000ff
        /*06d8*/ 	.word	0x00000000
        /*06dc*/ 	.short	0x0101
        /*06de*/ 	.byte	0x06
	.zero		1


	//   ....[44]....
        /*06e0*/ 	.word	0x0000f4c0
        /*06e4*/ 	.word	0x000000ff
        /*06e8*/ 	.word	0x0002a850
        /*06ec*/ 	.short	0x010a
        /*06ee*/ 	.byte	0x09
	.zero		1


	//   ....[45]....
        /*06f0*/ 	.word	0x0000f500
        /*06f4*/ 	.word	0x000000ff
        /*06f8*/ 	.word	0x0002a850
        /*06fc*/ 	.short	0x010a
        /*06fe*/ 	.byte	0x09
	.zero		1


	//   ....[46]....
        /*0700*/ 	.word	0x0000fbd0
        /*0704*/ 	.word	0x000000ff
        /*0708*/ 	.word	0x00000000
        /*070c*/ 	.short	0x0101
        /*070e*/ 	.byte	0x04
	.zero		1


	//   ....[47]....
        /*0710*/ 	.word	0x00011700
        /*0714*/ 	.word	0x000000ff
        /*0718*/ 	.word	0x00000000
        /*071c*/ 	.short	0x0101
        /*071e*/ 	.byte	0x05
	.zero		1


	//   ....[48]....
        /*0720*/ 	.word	0x000136e0
        /*0724*/ 	.word	0x00000004
        /*0728*/ 	.word	0x0002a880
        /*072c*/ 	.short	0x010a
        /*072e*/ 	.byte	0x3f
	.zero		1


	//   ....[49]....
        /*0730*/ 	.word	0x00013920
        /*0734*/ 	.word	0x00000004
        /*0738*/ 	.word	0x0002a840
        /*073c*/ 	.short	0x010a
        /*073e*/ 	.byte	0x3f
	.zero		1


	//   ....[50]....
        /*0740*/ 	.word	0x00013db0
        /*0744*/ 	.word	0x000000ff
        /*0748*/ 	.word	0x0002a820
        /*074c*/ 	.short	0x010a
        /*074e*/ 	.byte	0x28
	.zero		1


	//   ....[51]....
        /*0750*/ 	.word	0x00014040
        /*0754*/ 	.word	0x00000006
        /*0758*/ 	.word	0x0002a880
        /*075c*/ 	.short	0x010a
        /*075e*/ 	.byte	0x3f
	.zero		1


	//   ....[52]....
        /*0760*/ 	.word	0x00014490
        /*0764*/ 	.word	0x00000006
        /*0768*/ 	.word	0x0002a840
        /*076c*/ 	.short	0x010a
        /*076e*/ 	.byte	0x3f
	.zero		1


	//   ....[53]....
        /*0770*/ 	.word	0x00014940
        /*0774*/ 	.word	0x0000000d
        /*0778*/ 	.word	0x0002a870
        /*077c*/ 	.short	0x010a
        /*077e*/ 	.byte	0x3f
	.zero		1


	//   ....[54]....
        /*0780*/ 	.word	0x000149b0
        /*0784*/ 	.word	0x0000000d
        /*0788*/ 	.word	0x0002a860
        /*078c*/ 	.short	0x010a
        /*078e*/ 	.byte	0x3f
	.zero		1


	//   ....[55]....
        /*0790*/ 	.word	0x00015110
        /*0794*/ 	.word	0x0000000d
        /*0798*/ 	.word	0x0002a850
        /*079c*/ 	.short	0x0101
        /*079e*/ 	.byte	0x3f
	.zero		1


	//   ....[56]....
        /*07a0*/ 	.word	0x00015190
        /*07a4*/ 	.word	0x0000000d
        /*07a8*/ 	.word	0x00000000
        /*07ac*/ 	.short	0x0101
        /*07ae*/ 	.byte	0x3f
	.zero		1


	//   ....[57]....
        /*07b0*/ 	.word	0x00015350
        /*07b4*/ 	.word	0x00000002
        /*07b8*/ 	.word	0x0002a870
        /*07bc*/ 	.short	0x010a
        /*07be*/ 	.byte	0x3f
	.zero		1


	//   ....[58]....
        /*07c0*/ 	.word	0x000153b0
        /*07c4*/ 	.word	0x00000002
        /*07c8*/ 	.word	0x0002a860
        /*07cc*/ 	.short	0x010a
        /*07ce*/ 	.byte	0x3f
	.zero		1


	//   ....[59]....
        /*07d0*/ 	.word	0x00015b20
        /*07d4*/ 	.word	0x00000002
        /*07d8*/ 	.word	0x0002a850
        /*07dc*/ 	.short	0x0101
        /*07de*/ 	.byte	0x3f
	.zero		1


	//   ....[60]....
        /*07e0*/ 	.word	0x00015bb0
        /*07e4*/ 	.word	0x00000002
        /*07e8*/ 	.word	0x00000000
        /*07ec*/ 	.short	0x0101
        /*07ee*/ 	.byte	0x3f
	.zero		1


	//   ....[61]....
        /*07f0*/ 	.word	0x00015e20
        /*07f4*/ 	.word	0x00000003
        /*07f8*/ 	.word	0x0002a820
        /*07fc*/ 	.short	0x010a
        /*07fe*/ 	.byte	0x3f
	.zero		1


	//   ....[62]....
        /*0800*/ 	.word	0x00015fc0
        /*0804*/ 	.word	0x00000007
        /*0808*/ 	.word	0x00000000
        /*080c*/ 	.short	0x010a
        /*080e*/ 	.byte	0x3f
	.zero		1


	//   ....[63]....
        /*0810*/ 	.word	0x00016030
        /*0814*/ 	.word	0x00000005
        /*0818*/ 	.word	0x00000000
        /*081c*/ 	.short	0x010a
        /*081e*/ 	.byte	0x3f
	.zero		1


	//   ....[64]....
        /*0820*/ 	.word	0x00016080
        /*0824*/ 	.word	0x00000005
        /*0828*/ 	.word	0x0002a860
        /*082c*/ 	.short	0x010a
        /*082e*/ 	.byte	0x3f
	.zero		1


	//   ....[65]....
        /*0830*/ 	.word	0x000160d0
        /*0834*/ 	.word	0x00000003
        /*0838*/ 	.word	0x0002a860
        /*083c*/ 	.short	0x010a
        /*083e*/ 	.byte	0x3f
	.zero		1


	//   ....[66]....
        /*0840*/ 	.word	0x00016110
        /*0844*/ 	.word	0x00000005
        /*0848*/ 	.word	0x0002a880
        /*084c*/ 	.short	0x010a
        /*084e*/ 	.byte	0x3f
	.zero		1


	//   ....[67]....
        /*0850*/ 	.word	0x00016130
        /*0854*/ 	.word	0x00000003
        /*0858*/ 	.word	0x0002a880
        /*085c*/ 	.short	0x010a
        /*085e*/ 	.byte	0x3f
	.zero		1


	//   ....[68]....
        /*0860*/ 	.word	0x000161a0
        /*0864*/ 	.word	0x00000003
        /*0868*/ 	.word	0x0002a800
        /*086c*/ 	.short	0x010a
        /*086e*/ 	.byte	0x3f
	.zero		1


	//   ....[69]....
        /*0870*/ 	.word	0x000161f0
        /*0874*/ 	.word	0x00000003
        /*0878*/ 	.word	0x0002a830
        /*087c*/ 	.short	0x010a
        /*087e*/ 	.byte	0x3f
	.zero		1


	//   ....[70]....
        /*0880*/ 	.word	0x00016250
        /*0884*/ 	.word	0x0000000b
        /*0888*/ 	.word	0x0002a830
        /*088c*/ 	.short	0x010a
        /*088e*/ 	.byte	0x3f
	.zero		1


	//   ....[71]....
        /*0890*/ 	.word	0x000162b0
        /*0894*/ 	.word	0x0000000b
        /*0898*/ 	.word	0x0002a850
        /*089c*/ 	.short	0x010a
        /*089e*/ 	.byte	0x3f
	.zero		1


	//   ....[72]....
        /*08a0*/ 	.word	0x00016310
        /*08a4*/ 	.word	0x00000008
        /*08a8*/ 	.word	0x0002a830
        /*08ac*/ 	.short	0x010a
        /*08ae*/ 	.byte	0x3f
	.zero		1


	//   ....[73]....
        /*08b0*/ 	.word	0x00016370
        /*08b4*/ 	.word	0x00000008
        /*08b8*/ 	.word	0x0002a850
        /*08bc*/ 	.short	0x010a
        /*08be*/ 	.byte	0x3f
	.zero		1


	//   ....[74]....
        /*08c0*/ 	.word	0x000163d0
        /*08c4*/ 	.word	0x00000008
        /*08c8*/ 	.word	0x0002a830
        /*08cc*/ 	.short	0x010a
        /*08ce*/ 	.byte	0x3f
	.zero		1


	//   ....[75]....
        /*08d0*/ 	.word	0x00016430
        /*08d4*/ 	.word	0x00000008
        /*08d8*/ 	.word	0x0002a850
        /*08dc*/ 	.short	0x010a
        /*08de*/ 	.byte	0x3f
	.zero		1


	//   ....[76]....
        /*08e0*/ 	.word	0x00016490
        /*08e4*/ 	.word	0x00000003
        /*08e8*/ 	.word	0x0002a850
        /*08ec*/ 	.short	0x010a
        /*08ee*/ 	.byte	0x3f
	.zero		1


	//   ....[77]....
        /*08f0*/ 	.word	0x000165e0
        /*08f4*/ 	.word	0x00000004
        /*08f8*/ 	.word	0x0002a880
        /*08fc*/ 	.short	0x010a
        /*08fe*/ 	.byte	0x3f
	.zero		1


	//   ....[78]....
        /*0900*/ 	.word	0x00016630
        /*0904*/ 	.word	0x00000004
        /*0908*/ 	.word	0x0002a840
        /*090c*/ 	.short	0x010a
        /*090e*/ 	.byte	0x3f
	.zero		1


	//   ....[79]....
        /*0910*/ 	.word	0x00016690
        /*0914*/ 	.word	0x00000003
        /*0918*/ 	.word	0x0002a820
        /*091c*/ 	.short	0x010a
        /*091e*/ 	.byte	0x3f
	.zero		1


	//   ....[80]....
        /*0920*/ 	.word	0x000166e0
        /*0924*/ 	.word	0x00000006
        /*0928*/ 	.word	0x0002a880
        /*092c*/ 	.short	0x010a
        /*092e*/ 	.byte	0x3f
	.zero		1


	//   ....[81]....
        /*0930*/ 	.word	0x00016730
        /*0934*/ 	.word	0x00000006
        /*0938*/ 	.word	0x0002a840
        /*093c*/ 	.short	0x010a
        /*093e*/ 	.byte	0x3f
	.zero		1


	//   ....[82]....
        /*0940*/ 	.word	0x00016780
        /*0944*/ 	.word	0x0000000d
        /*0948*/ 	.word	0x0002a870
        /*094c*/ 	.short	0x010a
        /*094e*/ 	.byte	0x3f
	.zero		1


	//   ....[83]....
        /*0950*/ 	.word	0x000167d0
        /*0954*/ 	.word	0x0000000d
        /*0958*/ 	.word	0x0002a860
        /*095c*/ 	.short	0x010a
        /*095e*/ 	.byte	0x3f
	.zero		1


	//   ....[84]....
        /*0960*/ 	.word	0x00016820
        /*0964*/ 	.word	0x00000002
        /*0968*/ 	.word	0x0002a870
        /*096c*/ 	.short	0x010a
        /*096e*/ 	.byte	0x3f
	.zero		1


	//   ....[85]....
        /*0970*/ 	.word	0x00016870
        /*0974*/ 	.word	0x00000002
        /*0978*/ 	.word	0x0002a860
        /*097c*/ 	.short	0x010a
        /*097e*/ 	.byte	0x3f
	.zero		1


	//   ....[86]....
        /*0980*/ 	.word	0x000168c0
        /*0984*/ 	.word	0x00000003
        /*0988*/ 	.word	0x0002a820
        /*098c*/ 	.short	0x010a
        /*098e*/ 	.byte	0x3f
	.zero		1


	//   ....[87]....
        /*0990*/ 	.word	0x00016a60
        /*0994*/ 	.word	0x00000007
        /*0998*/ 	.word	0x00000000
        /*099c*/ 	.short	0x010a
        /*099e*/ 	.byte	0x3f
	.zero		1


	//   ....[88]....
        /*09a0*/ 	.word	0x00016ab0
        /*09a4*/ 	.word	0x00000005
        /*09a8*/ 	.word	0x00000000
        /*09ac*/ 	.short	0x010a
        /*09ae*/ 	.byte	0x3f
	.zero		1


	//   ....[89]....
        /*09b0*/ 	.word	0x00016b00
        /*09b4*/ 	.word	0x00000005
        /*09b8*/ 	.word	0x0002a860
        /*09bc*/ 	.short	0x010a
        /*09be*/ 	.byte	0x3f
	.zero		1


	//   ....[90]....
        /*09c0*/ 	.word	0x00016b50
        /*09c4*/ 	.word	0x00000003
        /*09c8*/ 	.word	0x0002a860
        /*09cc*/ 	.short	0x010a
        /*09ce*/ 	.byte	0x3f
	.zero		1


	//   ....[91]....
        /*09d0*/ 	.word	0x00016ba0
        /*09d4*/ 	.word	0x00000005
        /*09d8*/ 	.word	0x0002a880
        /*09dc*/ 	.short	0x010a
        /*09de*/ 	.byte	0x3f
	.zero		1


	//----- nvinfo : EIATTR_NUM_MBARRIERS
	.align		4
.L_731:
        /*09e0*/ 	.byte	0x03, 0x38
        /*09e2*/ 	.short	0x0016


	//----- nvinfo : EIATTR_EXIT_INSTR_OFFSETS
	.align		4
        /*09e4*/ 	.byte	0x04, 0x1c
        /*09e6*/ 	.short	(.L_733 - .L_732)


	//   ....[0]....
.L_732:
        /*09e8*/ 	.word	0x00000a60


	//   ....[1]....
        /*09ec*/ 	.word	0x00012090


	//   ....[2]....
        /*09f0*/ 	.word	0x00016180


	//----- nvinfo : EIATTR_MAX_THREADS
	.align		4
.L_733:
        /*09f4*/ 	.byte	0x04, 0x05
        /*09f6*/ 	.short	(.L_735 - .L_734)
.L_734:
        /*09f8*/ 	.word	0x00000180
        /*09fc*/ 	.word	0x00000001
        /*0a00*/ 	.word	0x00000001


	//----- nvinfo : EIATTR_CRS_STACK_SIZE
	.align		4
.L_735:
        /*0a04*/ 	.byte	0x04, 0x1e
        /*0a06*/ 	.short	(.L_737 - .L_736)
.L_736:
        /*0a08*/ 	.word	0x00000000


	//----- nvinfo : EIATTR_CBANK_PARAM_SIZE
	.align		4
.L_737:
        /*0a0c*/ 	.byte	0x03, 0x19
        /*0a0e*/ 	.short	0x0bf0


	//----- nvinfo : EIATTR_PARAM_CBANK
	.align		4
        /*0a10*/ 	.byte	0x04, 0x0a
        /*0a12*/ 	.short	(.L_739 - .L_738)
	.align		4
.L_738:
        /*0a14*/ 	.word	index@(.nv.constant0._ZN7cutlass13device_kernelIN5flash11enable_sm90INS1_16FlashAttnFwdSm90INS1_25CollectiveMainloopFwdSm90ILi2EN4cute5tupleIJNS5_1CILi1EEES8_S8_EEENS6_IJNS7_ILi128EEESA_NS7_ILi192EEEEEELi192ENS_12float_e4m3_tEfNS_4arch4Sm90ELb0ELb1ELb1ELb0ELb0ELb0ELb0ELb1ELb1ELb0ELb0ELb0EEENS1_21CollectiveEpilogueFwdINS6_IJSA_SB_SA_EEES9_NS_10bfloat16_tESF_Li256ELb0ELb0ELb0ELb1EEENS1_30DynamicPersistentTileSchedulerILi256ELi128ELb0ELb0ELb1EEEEEEEEEvNT_6ParamsE)
        /*0a18*/ 	.short	0x0210
        /*0a1a*/ 	.short	0x0bf0


	//----- nvinfo : EIATTR_SW_WAR
	.align		4
.L_739:
        /*0a1c*/ 	.byte	0x04, 0x36
        /*0a1e*/ 	.short	(.L_741 - .L_740)
.L_740:
        /*0a20*/ 	.word	0x00000008
.L_741:


//--------------------- .nv.info._ZN7cutlass13device_kernelIN5flash11enable_sm90INS1_16FlashAttnFwdSm90INS1_25CollectiveMainloopFwdSm90ILi2EN4cute5tupleIJNS5_1CILi1EEES8_S8_EEENS6_IJNS7_ILi128EEESA_NS7_ILi192EEEEEELi192ENS_12float_e4m3_tEfNS_4arch4Sm90ELb0ELb1ELb1ELb1ELb0ELb0ELb0ELb1ELb1ELb0ELb0ELb0EEENS1_21CollectiveEpilogueFwdINS6_IJSA_SB_SA_EEES9_NS_10bfloat16_tESF_Li256ELb1ELb0ELb0ELb1EEENS1_36VarlenDynamicPersistentTileSchedulerILi128ELi128ELi256ELi128ELb0ELb0ELb1ELb1ELb0ELb1EEEEEEEEEvNT_6ParamsE --------------------------
	.section	.nv.info._ZN7cutlass13device_kernelIN5flash11enable_sm90INS1_16FlashAttnFwdSm90INS1_25CollectiveMainloopFwdSm90ILi2EN4cute5tupleIJNS5_1CILi1EEES8_S8_EEENS6_IJNS7_ILi128EEESA_NS7_ILi192EEEEEELi192ENS_12float_e4m3_tEfNS_4arch4Sm90ELb0ELb1ELb1ELb1ELb0ELb0ELb0ELb1ELb1ELb0ELb0ELb0EEENS1_21CollectiveEpilogueFwdINS6_IJSA_SB_SA_EEES9_NS_10bfloat16_tESF_Li256ELb1ELb0ELb0ELb1EEENS1_36VarlenDynamicPersistentTileSchedulerILi128ELi128ELi256ELi128ELb0ELb0ELb1ELb1ELb0ELb1EEEEEEEEEvNT_6ParamsE,"",@"SHT_CUDA_INFO"
	.sectionflags	@""
	.align	4


	//----- nvinfo : EIATTR_CUDA_API_VERSION
	.align		4
        /*0000*/ 	.byte	0x04, 0x37
        /*0002*/ 	.short	(.L_743 - .L_742)
.L_742:
        /*0004*/ 	.word	0x00000082


	//----- nvinfo : EIATTR_KPARAM_INFO
	.align		4
.L_743:
        /*0008*/ 	.byte	0x04, 0x17
        /*000a*/ 	.short	(.L_745 - .L_744)
.L_744:
        /*000c*/ 	.word	0x00000000
        /*0010*/ 	.short	0x0000
        /*0012*/ 	.short	0x0070
        /*0014*/ 	.byte	0x00, 0xf0, 0x01, 0x28


	//----- nvinfo : EIATTR_SPARSE_MMA_MASK
	.align		4
.L_745:
        /*0018*/ 	.byte	0x03, 0x50
        /*001a*/ 	.short	0x0000


	//----- nvinfo : EIATTR_MAXREG_COUNT
	.align		4
        /*001c*/ 	.byte	0x03, 0x1b
        /*001e*/ 	.short	0x00a8


	//----- nvinfo : EIATTR_NUM_BARRIERS
	.align		4
        /*0020*/ 	.byte	0x02, 0x4c
        /*0022*/ 	.byte	0x10
	.zero		1


	//----- nvinfo : EIATTR_EXTERNS
	.align		4
        /*0024*/ 	.byte	0x04, 0x0f
        /*0026*/ 	.short	(.L_747 - .L_746)


	//   ....[0]....
	.align		4
.L_746:
        /*0028*/ 	.word	index@(__assertfail)


	//----- nvinfo : EIATTR_ANNOTATIONS
	.align		4
.L_747:
        /*002c*/ 	.byte	0x04, 0x55
        /*002e*/ 	.short	(.L_749 - .L_748)


	//   ....[0]....
.L_748:
        /* <DEDUP_REMOVED lines=28> */


	//----- nvinfo : EIATTR_MERCURY_ISA_VERSION
	.align		4
.L_749:
        /*01d8*/ 	.byte	0x03, 0x5f
        /*01da*/ 	.short	0x0101


	//----- nvinfo : EIATTR_UNUSED_LOAD_BYTE_OFFSET
	.align		4
        /*01dc*/ 	.byte	0x04, 0x44
        /*01de*/ 	.short	(.L_751 - .L_750)


	//   ....[0]....
.L_750:
        /*01e0*/ 	.word	0x00000a70
        /*01e4*/ 	.word	0x0000fff0


	//   ....[1]....
        /*01e8*/ 	.word	0x000101d0
        /*01ec*/ 	.word	0x0000fff0


	//----- nvinfo : EIATTR_INT_WARP_WIDE_INSTR_OFFSETS
	.align		4
.L_751:
        /*01f0*/ 	.byte	0x04, 0x31
        /*01f2*/ 	.short	(.L_753 - .L_752)


	//   ....[0]....
.L_752:
        /*01f4*/ 	.word	0x00000160


	//   ....[1]....
        /*01f8*/ 	.word	0x000001a0


	//   ....[2]....
        /*01fc*/ 	.word	0x00000210


	//   ....[3]....
        /*0200*/ 	.word	0x00014830


	//   ....[4]....
        /*0204*/ 	.word	0x000148c0


	//   ....[5]....
        /*0208*/ 	.word	0x00015080


	//   ....[6]....
        /*020c*/ 	.word	0x00016f30


	//   ....[7]....
        /*0210*/ 	.word	0x00016fc0


	//----- nvinfo : EIATTR_COOP_GROUP_MASK_REGIDS
	.align		4
.L_753:
        /*0214*/ 	.byte	0x04, 0x29
        /*0216*/ 	.short	(.L_755 - .L_754)


	//   ....[0]....
.L_754:
        /*0218*/ 	.word	0xffffffff


	//   ....[1]....
        /*021c*/ 	.word	0xffffffff


	//   ....[2]....
        /*0220*/ 	.word	0xffffffff


	//   ....[3]....
        /*0224*/ 	.word	0xffffffff


	//   ....[4]....
        /*0228*/ 	.word	0xffffffff


	//   ....[5]....
        /*022c*/ 	.word	0xffffffff


	//   ....[6]....
        /*0230*/ 	.word	0xffffffff


	//   ....[7]....
        /*0234*/ 	.word	0xffffffff


	//   ....[8]....
        /*0238*/ 	.word	0xffffffff


	//   ....[9]....
        /*023c*/ 	.word	0xffffffff


	//   ....[10]....
        /*0240*/ 	.word	0xffffffff


	//   ....[11]....
        /*0244*/ 	.word	0xffffffff


	//   ....[12]....
        /*0248*/ 	.word	0xffffffff


	//   ....[13]....
        /*024c*/ 	.word	0xffffffff


	//   ....[14]....
        /*0250*/ 	.word	0xffffffff


	//   ....[15]....
        /*0254*/ 	.word	0xffffffff


	//   ....[16]....
        /*0258*/ 	.word	0xffffffff


	//   ....[17]....
        /*025c*/ 	.word	0xffffffff


	//   ....[18]....
        /*0260*/ 	.word	0xffffffff


	//   ....[19]....
        /*0264*/ 	.word	0xffffffff


	//   ....[20]....
        /*0268*/ 	.word	0xffffffff


	//   ....[21]....
        /*026c*/ 	.word	0xffffffff


	//   ....[22]....
        /*0270*/ 	.word	0xffffffff


	//   ....[23]....
        /*0274*/ 	.word	0xffffffff


	//   ....[24]....
        /*0278*/ 	.word	0xffffffff


	//   ....[25]....
        /*027c*/ 	.word	0xffffffff


	//   ....[26]....
        /*0280*/ 	.word	0xffffffff


	//   ....[27]....
        /*0284*/ 	.word	0xffffffff


	//   ....[28]....
        /*0288*/ 	.word	0xffffffff


	//   ....[29]....
        /*028c*/ 	.word	0xffffffff


	//   ....[30]....
        /*0290*/ 	.word	0xffffffff


	//   ....[31]....
        /*0294*/ 	.word	0xffffffff


	//   ....[32]....
        /*0298*/ 	.word	0xffffffff


	//   ....[33]....
        /*029c*/ 	.word	0xffffffff


	//   ....[34]....
        /*02a0*/ 	.word	0xffffffff


	//   ....[35]....
        /*02a4*/ 	.word	0xffffffff


	//   ....[36]....
        /*02a8*/ 	.word	0xffffffff


	//   ....[37]....
        /*02ac*/ 	.word	0xffffffff


	//   ....[38]....
        /*02b0*/ 	.word	0xffffffff


	//   ....[39]....
        /*02b4*/ 	.word	0xffffffff


	//   ....[40]....
        /*02b8*/ 	.word	0xffffffff


	//   ....[41]....
        /*02bc*/ 	.word	0xffffffff


	//   ....[42]....
        /*02c0*/ 	.word	0xffffffff


	//   ....[43]....
        /*02c4*/ 	.word	0xffffffff


	//   ....[44]....
        /*02c8*/ 	.word	0xffffffff


	//   ....[45]....
        /*02cc*/ 	.word	0xffffffff


	//   ....[46]....
        /*02d0*/ 	.word	0xffffffff


	//   ....[47]....
        /*02d4*/ 	.word	0xffffffff


	//   ....[48]....
        /*02d8*/ 	.word	0xffffffff


	//   ....[49]....
        /*02dc*/ 	.word	0xffffffff


	//   ....[50]....
        /*02e0*/ 	.word	0xffffffff


	//   ....[51]....
        /*02e4*/ 	.word	0xffffffff


	//   ....[52]....
        /*02e8*/ 	.word	0xffffffff


	//   ....[53]....
        /*02ec*/ 	.word	0xffffffff


	//   ....[54]....
        /*02f0*/ 	.word	0xffffffff


	//   ....[55]....
        /*02f4*/ 	.word	0xffffffff


	//   ....[56]....
        /*02f8*/ 	.word	0xffffffff


	//   ....[57]....
        /*02fc*/ 	.word	0xffffffff


	//   ....[58]....
        /*0300*/ 	.word	0xffffffff


	//   ....[59]....
        /*0304*/ 	.word	0xffffffff


	//   ....[60]....
        /*0308*/ 	.word	0xffffffff


	//   ....[61]....
        /*030c*/ 	.word	0xffffffff


	//   ....[62]....
        /*0310*/ 	.word	0xffffffff


	//   ....[63]....
        /*0314*/ 	.word	0xffffffff


	//   ....[64]....
        /*0318*/ 	.word	0xffffffff


	//   ....[65]....
        /*031c*/ 	.word	0xffffffff


	//   ....[66]....
        /*0320*/ 	.word	0xffffffff


	//   ....[67]....
        /*0324*/ 	.word	0xffffffff


	//   ....[68]....
        /*0328*/ 	.word	0xffffffff


	//   ....[69]....
        /*032c*/ 	.word	0xffffffff


	//   ....[70]....
        /*0330*/ 	.word	0xffffffff


	//   ....[71]....
        /*0334*/ 	.word	0xffffffff


	//   ....[72]....
        /*0338*/ 	.word	0xffffffff


	//   ....[73]....
        /*033c*/ 	.word	0xffffffff


	//   ....[74]....
        /*0340*/ 	.word	0xffffffff


	//   ....[75]....
        /*0344*/ 	.word	0xffffffff


	//   ....[76]....
        /*0348*/ 	.word	0xffffffff


	//   ....[77]....
        /*034c*/ 	.word	0xffffffff


	//   ....[78]....
        /*0350*/ 	.word	0xffffffff


	//   ....[79]....
        /*0354*/ 	.word	0xffffffff


	//   ....[80]....
        /*0358*/ 	.word	0xffffffff


	//   ....[81]....
        /*035c*/ 	.word	0xffffffff


	//   ....[82]....
        /*0360*/ 	.word	0xffffffff


	//   ....[83]....
        /*0364*/ 	.word	0xffffffff


	//   ....[84]....
        /*0368*/ 	.word	0xffffffff


	//   ....[85]....
        /*036c*/ 	.word	0xffffffff


	//   ....[86]....
        /*0370*/ 	.word	0xffffffff


	//   ....[87]....
        /*0374*/ 	.word	0xffffffff


	//   ....[88]....
        /*0378*/ 	.word	0xffffffff


	//   ....[89]....
        /*037c*/ 	.word	0xffffffff


	//   ....[90]....
        /*0380*/ 	.word	0xffffffff


	//   ....[91]....
        /*0384*/ 	.word	0xffffffff


	//   ....[92]....
        /*0388*/ 	.word	0xffffffff


	//   ....[93]....
        /*038c*/ 	.word	0xffffffff


	//   ....[94]....
        /*0390*/ 	.word	0xffffffff


	//   ....[95]....
        /*0394*/ 	.word	0xffffffff


	//   ....[96]....
        /*0398*/ 	.word	0xffffffff


	//   ....[97]....
        /*039c*/ 	.word	0xffffffff


	//   ....[98]....
        /*03a0*/ 	.word	0xffffffff


	//   ....[99]....
        /*03a4*/ 	.word	0xffffffff


	//   ....[100]....
        /*03a8*/ 	.word	0xffffffff


	//   ....[101]....
        /*03ac*/ 	.word	0xffffffff


	//   ....[102]....
        /*03b0*/ 	.word	0xffffffff


	//   ....[103]....
        /*03b4*/ 	.word	0xffffffff


	//   ....[104]....
        /*03b8*/ 	.word	0xffffffff


	//   ....[105]....
        /*03bc*/ 	.word	0xffffffff


	//   ....[106]....
        /*03c0*/ 	.word	0xffffffff


	//   ....[107]....
        /*03c4*/ 	.word	0xffffffff


	//   ....[108]....
        /*03c8*/ 	.word	0xffffffff


	//   ....[109]....
        /*03cc*/ 	.word	0xffffffff


	//   ....[110]....
        /*03d0*/ 	.word	0xffffffff


	//   ....[111]....
        /*03d4*/ 	.word	0x0500000f


	//   ....[112]....
        /*03d8*/ 	.word	0x0500000f


	//----- nvinfo : EIATTR_COOP_GROUP_INSTR_OFFSETS
	.align		4
.L_755:
        /*03dc*/ 	.byte	0x04, 0x28
        /*03de*/ 	.short	(.L_757 - .L_756)


	//   ....[0]....
.L_756:
        /*03e0*/ 	.word	0x00000070


	//   ....[1]....
        /*03e4*/ 	.word	0x00000170


	//   ....[2]....
        /*03e8*/ 	.word	0x000001c0


	//   ....[3]....
        /*03ec*/ 	.word	0x000003f0


	//   ....[4]....
        /*03f0*/ 	.word	0x00000550


	//   ....[5]....
        /*03f4*/ 	.word	0x00000670


	//   ....[6]....
        /*03f8*/ 	.word	0x000007d0


	//   ....[7]....
        /*03fc*/ 	.word	0x00001910


	//   ....[8]....
        /*0400*/ 	.word	0x00004090


	//   ....[9]....
        /*0404*/ 	.word	0x00004140


	//   ....[10]....
        /*0408*/ 	.word	0x000047d0


	//   ....[11]....
        /*040c*/ 	.word	0x00004860


	//   ....[12]....
        /*0410*/ 	.word	0x000073a0


	//   ....[13]....
        /*0414*/ 	.word	0x000073e0


	//   ....[14]....
        /*0418*/ 	.word	0x00007e60


	//   ....[15]....
        /*041c*/ 	.word	0x00007ee0


	//   ....[16]....
        /*0420*/ 	.word	0x0000a500


	//   ....[17]....
        /*0424*/ 	.word	0x0000a520


	//   ....[18]....
        /*0428*/ 	.word	0x0000a550


	//   ....[19]....
        /*042c*/ 	.word	0x0000a570


	//   ....[20]....
        /*0430*/ 	.word	0x0000d880


	//   ....[21]....
        /*0434*/ 	.word	0x0000d8a0


	//   ....[22]....
        /*0438*/ 	.word	0x0000e240


	//   ....[23]....
        /*043c*/ 	.word	0x0000e2e0


	//   ....[24]....
        /*0440*/ 	.word	0x0000f880


	//   ....[25]....
        /*0444*/ 	.word	0x0000f890


	//   ....[26]....
        /*0448*/ 	.word	0x0000f8c0


	//   ....[27]....
        /*044c*/ 	.word	0x0000f8d0


	//   ....[28]....
        /*0450*/ 	.word	0x00010d30


	//   ....[29]....
        /*0454*/ 	.word	0x00010d60


	//   ....[30]....
        /*0458*/ 	.word	0x00010d90


	//   ....[31]....
        /*045c*/ 	.word	0x00010dc0


	//   ....[32]....
        /*0460*/ 	.word	0x00010df0


	//   ....[33]....
        /*0464*/ 	.word	0x00010e10


	//   ....[34]....
        /*0468*/ 	.word	0x00010e20


	//   ....[35]....
        /*046c*/ 	.word	0x00010e30


	//   ....[36]....
        /*0470*/ 	.word	0x00010e40


	//   ....[37]....
        /*0474*/ 	.word	0x00010e50


	//   ....[38]....
        /*0478*/ 	.word	0x00010e60


	//   ....[39]....
        /*047c*/ 	.word	0x00010e90


	//   ....[40]....
        /*0480*/ 	.word	0x00010ec0


	//   ....[41]....
        /*0484*/ 	.word	0x00010ef0


	//   ....[42]....
        /*0488*/ 	.word	0x00010f20


	//   ....[43]....
        /*048c*/ 	.word	0x00010f30


	//   ....[44]....
        /*0490*/ 	.word	0x00010f40


	//   ....[45]....
        /*0494*/ 	.word	0x00010f70


	//   ....[46]....
        /*0498*/ 	.word	0x00010fa0


	//   ....[47]....
        /*049c*/ 	.word	0x00010fb0


	//   ....[48]....
        /*04a0*/ 	.word	0x00010fc0


	//   ....[49]....
        /*04a4*/ 	.word	0x00010ff0


	//   ....[50]....
        /*04a8*/ 	.word	0x00011020


	//   ....[51]....
        /*04ac*/ 	.word	0x00011030


	//   ....[52]....
        /*04b0*/ 	.word	0x00011040


	//   ....[53]....
        /*04b4*/ 	.word	0x00011050


	//   ....[54]....
        /*04b8*/ 	.word	0x00011060


	//   ....[55]....
        /*04bc*/ 	.word	0x00011070


	//   ....[56]....
        /*04c0*/ 	.word	0x00011080


	//   ....[57]....
        /*04c4*/ 	.word	0x00011090


	//   ....[58]....
        /*04c8*/ 	.word	0x000110a0


	//   ....[59]....
        /*04cc*/ 	.word	0x000110b0


	//   ....[60]....
        /*04d0*/ 	.word	0x000110c0


	//   ....[61]....
        /*04d4*/ 	.word	0x000110d0


	//   ....[62]....
        /*04d8*/ 	.word	0x000110e0


	//   ....[63]....
        /*04dc*/ 	.word	0x000110f0


	//   ....[64]....
        /*04e0*/ 	.word	0x00011110


	//   ....[65]....
        /*04e4*/ 	.word	0x00011140


	//   ....[66]....
        /*04e8*/ 	.word	0x00011170


	//   ....[67]....
        /*04ec*/ 	.word	0x000111a0


	//   ....[68]....
        /*04f0*/ 	.word	0x000111d0


	//   ....[69]....
        /*04f4*/ 	.word	0x000111f0


	//   ....[70]....
        /*04f8*/ 	.word	0x00011200


	//   ....[71]....
        /*04fc*/ 	.word	0x00011210


	//   ....[72]....
        /*0500*/ 	.word	0x00011220


	//   ....[73]....
        /*0504*/ 	.word	0x00011230


	//   ....[74]....
        /*0508*/ 	.word	0x00011260


	//   ....[75]....
        /*050c*/ 	.word	0x00011270


	//   ....[76]....
        /*0510*/ 	.word	0x00013080


	//   ....[77]....
        /*0514*/ 	.word	0x00013270


	//   ....[78]....
        /*0518*/ 	.word	0x000132a0


	//   ....[79]....
        /*051c*/ 	.word	0x000132d0


	//   ....[80]....
        /*0520*/ 	.word	0x00013310


	//   ....[81]....
        /*0524*/ 	.word	0x00013340


	//   ....[82]....
        /*0528*/ 	.word	0x00013380


	//   ....[83]....
        /*052c*/ 	.word	0x00013510


	//   ....[84]....
        /*0530*/ 	.word	0x00013540


	//   ....[85]....
        /*0534*/ 	.word	0x00013570


	//   ....[86]....
        /*0538*/ 	.word	0x000135a0


	//   ....[87]....
        /*053c*/ 	.word	0x000135d0


	//   ....[88]....
        /*0540*/ 	.word	0x00013610


	//   ....[89]....
        /*0544*/ 	.word	0x000136b0


	//   ....[90]....
        /*0548*/ 	.word	0x00013740


	//   ....[91]....
        /*054c*/ 	.word	0x000137f0


	//   ....[92]....
        /*0550*/ 	.word	0x000151b0


	//   ....[93]....
        /*0554*/ 	.word	0x00017ae0


	//   ....[94]....
        /*0558*/ 	.word	0x00017b50


	//   ....[95]....
        /*055c*/ 	.word	0x00017b80


	//   ....[96]....
        /*0560*/ 	.word	0x00017bb0


	//   ....[97]....
        /*0564*/ 	.word	0x00017be0


	//   ....[98]....
        /*0568*/ 	.word	0x00017c10


	//   ....[99]....
        /*056c*/ 	.word	0x00017c40


	//   ....[100]....
        /*0570*/ 	.word	0x00017c50


	//   ....[101]....
        /*0574*/ 	.word	0x00017d90


	//   ....[102]....
        /*0578*/ 	.word	0x00017dd0


	//   ....[103]....
        /*057c*/ 	.word	0x00017e00


	//   ....[104]....
        /*0580*/ 	.word	0x00017e30


	//   ....[105]....
        /*0584*/ 	.word	0x00017e60


	//   ....[106]....
        /*0588*/ 	.word	0x00017e90


	//   ....[107]....
        /*058c*/ 	.word	0x00017f20


	//   ....[108]....
        /*0590*/ 	.word	0x00017fb0


	//   ....[109]....
        /*0594*/ 	.word	0x00018020


	//   ....[110]....
        /*0598*/ 	.word	0x000186c0


	//   ....[111]....
        /*059c*/ 	.word	0x00018d50


	//   ....[112]....
        /*05a0*/ 	.word	0x000191c0


	//----- nvinfo : EIATTR_REG_RECONFIG
	.align		4
.L_757:
        /*05a4*/ 	.byte	0x01, 0x54
	.zero		2


	//----- nvinfo : EIATTR_SYSCALL_OFFSETS
	.align		4
        /*05a8*/ 	.byte	0x04, 0x46
        /*05aa*/ 	.short	(.L_759 - .L_758)


	//   ....[0]....
.L_758:
        /*05ac*/ 	.word	0x00001af0


	//   ....[1]....
        /*05b0*/ 	.word	0x00014a60


	//   ....[2]....
        /*05b4*/ 	.word	0x00014be0


	//   ....[3]....
        /*05b8*/ 	.word	0x00014d20


	//   ....[4]....
        /*05bc*/ 	.word	0x00014e40


	//----- nvinfo : EIATTR_MBARRIER_INSTR_OFFSETS
	.align		4
.L_759:
        /*05c0*/ 	.byte	0x04, 0x39
        /*05c2*/ 	.short	(.L_761 - .L_760)


	//   ....[0]....
.L_760:
        /*05c4*/ 	.word	0x000002a0
        /*05c8*/ 	.word	0x000000ff
        /*05cc*/ 	.word	0x0002a800
        /*05d0*/ 	.short	0x0100
        /*05d2*/ 	.byte	0x08
	.zero		1


	//   ....[1]....
        /*05d4*/ 	.word	0x000002b0
        /*05d8*/ 	.word	0x000000ff
        /*05dc*/ 	.word	0x0002a820
        /*05e0*/ 	.short	0x0100
        /*05e2*/ 	.byte	0x08
	.zero		1


	//   ....[2]....
        /*05e4*/ 	.word	0x000003a0
        /*05e8*/ 	.word	0x000000ff
        /*05ec*/ 	.word	0x0002a830
        /*05f0*/ 	.short	0x0100
        /*05f2*/ 	.byte	0x08
	.zero		1


	//   ....[3]....
        /*05f4*/ 	.word	0x000003b0
        /*05f8*/ 	.word	0x000000ff
        /*05fc*/ 	.word	0x0002a840
        /*0600*/ 	.short	0x0100
        /*0602*/ 	.byte	0x08
	.zero		1


	//   ....[4]....
        /*0604*/ 	.word	0x000003c0
        /*0608*/ 	.word	0x000000ff
        /*060c*/ 	.word	0x0002a838
        /*0610*/ 	.short	0x0100
        /*0612*/ 	.byte	0x08
	.zero		1


	//   ....[5]....
        /*0614*/ 	.word	0x000003d0
        /*0618*/ 	.word	0x000000ff
        /*061c*/ 	.word	0x0002a848
        /*0620*/ 	.short	0x0100
        /*0622*/ 	.byte	0x08
	.zero		1


	//   ....[6]....
        /*0624*/ 	.word	0x00000500
        /*0628*/ 	.word	0x000000ff
        /*062c*/ 	.word	0x0002a850
        /*0630*/ 	.short	0x0100
        /*0632*/ 	.byte	0x08
	.zero		1


	//   ....[7]....
        /*0634*/ 	.word	0x00000510
        /*0638*/ 	.word	0x000000ff
        /*063c*/ 	.word	0x0002a860
        /*0640*/ 	.short	0x0100
        /*0642*/ 	.byte	0x08
	.zero		1


	//   ....[8]....
        /*0644*/ 	.word	0x00000520
        /*0648*/ 	.word	0x000000ff
        /*064c*/ 	.word	0x0002a858
        /*0650*/ 	.short	0x0100
        /*0652*/ 	.byte	0x08
	.zero		1


	//   ....[9]....
        /*0654*/ 	.word	0x00000530
        /*0658*/ 	.word	0x000000ff
        /*065c*/ 	.word	0x0002a868
        /*0660*/ 	.short	0x0100
        /*0662*/ 	.byte	0x08
	.zero		1


	//   ....[10]....
        /*0664*/ 	.word	0x00000620
        /*0668*/ 	.word	0x000000ff
        /*066c*/ 	.word	0x0002a870
        /*0670*/ 	.short	0x0100
        /*0672*/ 	.byte	0x06
	.zero		1


	//   ....[11]....
        /*0674*/ 	.word	0x00000630
        /*0678*/ 	.word	0x000000ff
        /*067c*/ 	.word	0x0002a880
        /*0680*/ 	.short	0x0100
        /*0682*/ 	.byte	0x06
	.zero		1


	//   ....[12]....
        /*0684*/ 	.word	0x00000640
        /*0688*/ 	.word	0x000000ff
        /*068c*/ 	.word	0x0002a878
        /*0690*/ 	.short	0x0100
        /*0692*/ 	.byte	0x06
	.zero		1


	//   ....[13]....
        /*0694*/ 	.word	0x00000650
        /*0698*/ 	.word	0x000000ff
        /*069c*/ 	.word	0x0002a888
        /*06a0*/ 	.short	0x0100
        /*06a2*/ 	.byte	0x06
	.zero		1


	//   ....[14]....
        /*06a4*/ 	.word	0x00000780
        /*06a8*/ 	.word	0x000000ff
        /*06ac*/ 	.word	0x0002a890
        /*06b0*/ 	.short	0x0100
        /*06b2*/ 	.byte	0x08
	.zero		1


	//   ....[15]....
        /*06b4*/ 	.word	0x00000790
        /*06b8*/ 	.word	0x000000ff
        /*06bc*/ 	.word	0x0002a8a0
        /*06c0*/ 	.short	0x0100
        /*06c2*/ 	.byte	0x08
	.zero		1


	//   ....[16]....
        /*06c4*/ 	.word	0x000007a0
        /*06c8*/ 	.word	0x000000ff
        /*06cc*/ 	.word	0x0002a898
        /*06d0*/ 	.short	0x0100
        /*06d2*/ 	.byte	0x08
	.zero		1


	//   ....[17]....
        /*06d4*/ 	.word	0x000007b0
        /*06d8*/ 	.word	0x000000ff
        /*06dc*/ 	.word	0x0002a8a8
        /*06e0*/ 	.short	0x0100
        /*06e2*/ 	.byte	0x08
	.zero		1


	//   ....[18]....
        /*06e4*/ 	.word	0x000008e0
        /*06e8*/ 	.word	0x000000ff
        /*06ec*/ 	.word	0x0002a8b0
        /*06f0*/ 	.short	0x0100
        /*06f2*/ 	.byte	0x08
	.zero		1


	//   ....[19]....
        /*06f4*/ 	.word	0x000008f0
        /*06f8*/ 	.word	0x000000ff
        /*06fc*/ 	.word	0x0002a8c0
        /*0700*/ 	.short	0x0100
        /*0702*/ 	.byte	0x08
	.zero		1


	//   ....[20]....
        /*0704*/ 	.word	0x00000900
        /*0708*/ 	.word	0x000000ff
        /*070c*/ 	.word	0x0002a8b8
        /*0710*/ 	.short	0x0100
        /*0712*/ 	.byte	0x08
	.zero		1


	//   ....[21]....
        /*0714*/ 	.word	0x00000910
        /*0718*/ 	.word	0x000000ff
        /*071c*/ 	.word	0x0002a8c8
        /*0720*/ 	.short	0x0100
        /*0722*/ 	.byte	0x08
	.zero		1


	//   ....[22]....
        /*0724*/ 	.word	0x00001e40
        /*0728*/ 	.word	0x000000ff
        /*072c*/ 	.word	0x0002a800
        /*0730*/ 	.short	0x010a
        /*0732*/ 	.byte	0x24
	.zero		1


	//   ....[23]....
        /*0734*/ 	.word	0x00001ee0
        /*0738*/ 	.word	0x00000003
        /*073c*/ 	.word	0x0002a830
        /*0740*/ 	.short	0x010a
        /*0742*/ 	.byte	0x3f
	.zero		1


	//   ....[24]....
        /*0744*/ 	.word	0x00001f40
        /*0748*/ 	.word	0x00000003
        /*074c*/ 	.word	0x0002a830
        /*0750*/ 	.short	0x010a
        /*0752*/ 	.byte	0x3f
	.zero		1


	//   ....[25]....
        /*0754*/ 	.word	0x00002760
        /*0758*/ 	.word	0x00000003
        /*075c*/ 	.word	0x00000000
        /*0760*/ 	.short	0x0101
        /*0762*/ 	.byte	0x3f
	.zero		1


	//   ....[26]....
        /*0764*/ 	.word	0x00005950
        /*0768*/ 	.word	0x000000ff
        /*076c*/ 	.word	0x0002a830
        /*0770*/ 	.short	0x010a
        /*0772*/ 	.byte	0x06
	.zero		1


	//   ....[27]....
        /*0774*/ 	.word	0x00005990
        /*0778*/ 	.word	0x000000ff
        /*077c*/ 	.word	0x0002a830
        /*0780*/ 	.short	0x010a
        /*0782*/ 	.byte	0x06
	.zero		1


	//   ....[28]....
        /*0784*/ 	.word	0x00005c30
        /*0788*/ 	.word	0x000000ff
        /*078c*/ 	.word	0x0002a850
        /*0790*/ 	.short	0x010a
        /*0792*/ 	.byte	0x06
	.zero		1


	//   ....[29]....
        /*0794*/ 	.word	0x00005c70
        /*0798*/ 	.word	0x000000ff
        /*079c*/ 	.word	0x0002a850
        /*07a0*/ 	.short	0x010a
        /*07a2*/ 	.byte	0x06
	.zero		1


	//   ....[30]....
        /*07a4*/ 	.word	0x00006730
        /*07a8*/ 	.word	0x0000007f
        /*07ac*/ 	.word	0x00000000
        /*07b0*/ 	.short	0x0101
        /*07b2*/ 	.byte	0x3f
	.zero		1


	//   ....[31]....
        /*07b4*/ 	.word	0x00008940
        /*07b8*/ 	.word	0x000000ff
        /*07bc*/ 	.word	0x00000000
        /*07c0*/ 	.short	0x0101
        /*07c2*/ 	.byte	0x06
	.zero		1


	//   ....[32]....
        /*07c4*/ 	.word	0x00009420
        /*07c8*/ 	.word	0x000000ff
        /*07cc*/ 	.word	0x0002a830
        /*07d0*/ 	.short	0x010a
        /*07d2*/ 	.byte	0x06
	.zero		1


	//   ....[33]....
        /*07d4*/ 	.word	0x00009460
        /*07d8*/ 	.word	0x000000ff
        /*07dc*/ 	.word	0x0002a830
        /*07e0*/ 	.short	0x010a
        /*07e2*/ 	.byte	0x06
	.zero		1


	//   ....[34]....
        /*07e4*/ 	.word	0x00009730
        /*07e8*/ 	.word	0x000000ff
        /*07ec*/ 	.word	0x0002a850
        /*07f0*/ 	.short	0x010a
        /*07f2*/ 	.byte	0x06
	.zero		1


	//   ....[35]....
        /*07f4*/ 	.word	0x00009770
        /*07f8*/ 	.word	0x000000ff
        /*07fc*/ 	.word	0x0002a850
        /*0800*/ 	.short	0x010a
        /*0802*/ 	.byte	0x06
	.zero		1


	//   ....[36]....
        /*0804*/ 	.word	0x0000b0e0
        /*0808*/ 	.word	0x00000004
        /*080c*/ 	.word	0x00000000
        /*0810*/ 	.short	0x0101
        /*0812*/ 	.byte	0x3f
	.zero		1


	//   ....[37]....
        /*0814*/ 	.word	0x0000b420
        /*0818*/ 	.word	0x000000ff
        /*081c*/ 	.word	0x00000000
        /*0820*/ 	.short	0x0101
        /*0822*/ 	.byte	0x06
	.zero		1


	//   ....[38]....
        /*0824*/ 	.word	0x0000bd50
        /*0828*/ 	.word	0x000000ff
        /*082c*/ 	.word	0x0002a830
        /*0830*/ 	.short	0x010a
        /*0832*/ 	.byte	0x06
	.zero		1


	//   ....[39]....
        /*0834*/ 	.word	0x0000bd90
        /*0838*/ 	.word	0x000000ff
        /*083c*/ 	.word	0x0002a830
        /*0840*/ 	.short	0x010a
        /*0842*/ 	.byte	0x06
	.zero		1


	//   ....[40]....
        /*0844*/ 	.word	0x0000c060
        /*0848*/ 	.word	0x000000ff
        /*084c*/ 	.word	0x0002a850
        /*0850*/ 	.short	0x010a
        /*0852*/ 	.byte	0x06
	.zero		1


	//   ....[41]....
        /*0854*/ 	.word	0x0000c0a0
        /*0858*/ 	.word	0x000000ff
        /*085c*/ 	.word	0x0002a850
        /*0860*/ 	.short	0x010a
        /*0862*/ 	.byte	0x06
	.zero		1


	//   ....[42]....
        /*0864*/ 	.word	0x0000cb40
        /*0868*/ 	.word	0x00000080
        /*086c*/ 	.word	0x00000000
        /*0870*/ 	.short	0x0101
        /*0872*/ 	.byte	0x3f
	.zero		1


	//   ....[43]....
        /*0874*/ 	.word	0x0000ed50
        /*0878*/ 	.word	0x000000ff
        /*087c*/ 	.word	0x00000000
        /*0880*/ 	.short	0x0101
        /*0882*/ 	.byte	0x06
	.zero		1


	//   ....[44]....
        /*0884*/ 	.word	0x0000f540
        /*0888*/ 	.word	0x000000ff
        /*088c*/ 	.word	0x0002a850
        /*0890*/ 	.short	0x010a
        /*0892*/ 	.byte	0x09
	.zero		1


	//   ....[45]....
        /*0894*/ 	.word	0x0000f580
        /*0898*/ 	.word	0x000000ff
        /*089c*/ 	.word	0x0002a850
        /*08a0*/ 	.short	0x010a
        /*08a2*/ 	.byte	0x09
	.zero		1


	//   ....[46]....
        /*08a4*/ 	.word	0x0000fc60
        /*08a8*/ 	.word	0x000000ff
        /*08ac*/ 	.word	0x00000000
        /*08b0*/ 	.short	0x0101
        /*08b2*/ 	.byte	0x04
	.zero		1


	//   ....[47]....
        /*08b4*/ 	.word	0x00011e70
        /*08b8*/ 	.word	0x00000003
        /*08bc*/ 	.word	0x00000000
        /*08c0*/ 	.short	0x0101
        /*08c2*/ 	.byte	0x3f
	.zero		1


	//   ....[48]....
        /*08c4*/ 	.word	0x000153d0
        /*08c8*/ 	.word	0x00000002
        /*08cc*/ 	.word	0x0002a880
        /*08d0*/ 	.short	0x010a
        /*08d2*/ 	.byte	0x3f
	.zero		1


	//   ....[49]....
        /*08d4*/ 	.word	0x00015620
        /*08d8*/ 	.word	0x00000002
        /*08dc*/ 	.word	0x0002a840
        /*08e0*/ 	.short	0x010a
        /*08e2*/ 	.byte	0x3f
	.zero		1


	//   ....[50]....
        /*08e4*/ 	.word	0x00015ab0
        /*08e8*/ 	.word	0x000000ff
        /*08ec*/ 	.word	0x0002a820
        /*08f0*/ 	.short	0x010a
        /*08f2*/ 	.byte	0x29
	.zero		1


	//   ....[51]....
        /*08f4*/ 	.word	0x00015d70
        /*08f8*/ 	.word	0x00000006
        /*08fc*/ 	.word	0x0002a880
        /*0900*/ 	.short	0x010a
        /*0902*/ 	.byte	0x3f
	.zero		1


	//   ....[52]....
        /*0904*/ 	.word	0x000161d0
        /*0908*/ 	.word	0x00000006
        /*090c*/ 	.word	0x0002a840
        /*0910*/ 	.short	0x010a
        /*0912*/ 	.byte	0x3f
	.zero		1


	//   ....[53]....
        /*0914*/ 	.word	0x00016680
        /*0918*/ 	.word	0x0000000d
        /*091c*/ 	.word	0x0002a870
        /*0920*/ 	.short	0x010a
        /*0922*/ 	.byte	0x3f
	.zero		1


	//   ....[54]....
        /*0924*/ 	.word	0x000166f0
        /*0928*/ 	.word	0x0000000d
        /*092c*/ 	.word	0x0002a860
        /*0930*/ 	.short	0x010a
        /*0932*/ 	.byte	0x3f
	.zero		1


	//   ....[55]....
        /*0934*/ 	.word	0x00016e60
        /*0938*/ 	.word	0x0000000d
        /*093c*/ 	.word	0x0002a850
        /*0940*/ 	.short	0x0101
        /*0942*/ 	.byte	0x3f
	.zero		1


	//   ....[56]....
        /*0944*/ 	.word	0x00016eb0
        /*0948*/ 	.word	0x0000000d
        /*094c*/ 	.word	0x00000000
        /*0950*/ 	.short	0x0101
        /*0952*/ 	.byte	0x3f
	.zero		1


	//   ....[57]....
        /*0954*/ 	.word	0x000170a0
        /*0958*/ 	.word	0x00000002
        /*095c*/ 	.word	0x0002a870
        /*0960*/ 	.short	0x010a
        /*0962*/ 	.byte	0x3f
	.zero		1


	//   ....[58]....
        /*0964*/ 	.word	0x00017100
        /*0968*/ 	.word	0x00000002
        /*096c*/ 	.word	0x0002a860
        /*0970*/ 	.short	0x010a
        /*0972*/ 	.byte	0x3f
	.zero		1


	//   ....[59]....
        /*0974*/ 	.word	0x00017870
        /*0978*/ 	.word	0x00000002
        /*097c*/ 	.word	0x0002a850
        /*0980*/ 	.short	0x0101
        /*0982*/ 	.byte	0x3f
	.zero		1


	//   ....[60]....
        /*0984*/ 	.word	0x00017900
        /*0988*/ 	.word	0x00000002
        /*098c*/ 	.word	0x00000000
        /*0990*/ 	.short	0x0101
        /*0992*/ 	.byte	0x3f
	.zero		1


	//   ....[61]....
        /*0994*/ 	.word	0x00018640
        /*0998*/ 	.word	0x00000003
        /*099c*/ 	.word	0x0002a820
        /*09a0*/ 	.short	0x010a
        /*09a2*/ 	.byte	0x3f
	.zero		1


	//   ....[62]....
        /*09a4*/ 	.word	0x000187e0
        /*09a8*/ 	.word	0x00000007
        /*09ac*/ 	.word	0x00000000
        /*09b0*/ 	.short	0x010a
        /*09b2*/ 	.byte	0x3f
	.zero		1


	//   ....[63]....
        /*09b4*/ 	.word	0x00018850
        /*09b8*/ 	.word	0x00000005
        /*09bc*/ 	.word	0x00000000
        /*09c0*/ 	.short	0x010a
        /*09c2*/ 	.byte	0x3f
	.zero		1


	//   ....[64]....
        /*09c4*/ 	.word	0x000188a0
        /*09c8*/ 	.word	0x00000005
        /*09cc*/ 	.word	0x0002a860
        /*09d0*/ 	.short	0x010a
        /*09d2*/ 	.byte	0x3f
	.zero		1


	//   ....[65]....
        /*09d4*/ 	.word	0x000188f0
        /*09d8*/ 	.word	0x00000003
        /*09dc*/ 	.word	0x0002a860
        /*09e0*/ 	.short	0x010a
        /*09e2*/ 	.byte	0x3f
	.zero		1


	//   ....[66]....
        /*09e4*/ 	.word	0x00018930
        /*09e8*/ 	.word	0x00000005
        /*09ec*/ 	.word	0x0002a880
        /*09f0*/ 	.short	0x010a
        /*09f2*/ 	.byte	0x3f
	.zero		1


	//   ....[67]....
        /*09f4*/ 	.word	0x00018950
        /*09f8*/ 	.word	0x00000003
        /*09fc*/ 	.word	0x0002a880
        /*0a00*/ 	.short	0x010a
        /*0a02*/ 	.byte	0x3f
	.zero		1


	//   ....[68]....
        /*0a04*/ 	.word	0x000189c0
        /*0a08*/ 	.word	0x00000003
        /*0a0c*/ 	.word	0x0002a800
        /*0a10*/ 	.short	0x010a
        /*0a12*/ 	.byte	0x3f
	.zero		1


	//   ....[69]....
        /*0a14*/ 	.word	0x00018a10
        /*0a18*/ 	.word	0x00000003
        /*0a1c*/ 	.word	0x0002a830
        /*0a20*/ 	.short	0x010a
        /*0a22*/ 	.byte	0x3f
	.zero		1


	//   ....[70]....
        /*0a24*/ 	.word	0x00018a70
        /*0a28*/ 	.word	0x0000000f
        /*0a2c*/ 	.word	0x0002a830
        /*0a30*/ 	.short	0x010a
        /*0a32*/ 	.byte	0x3f
	.zero		1


	//   ....[71]....
        /*0a34*/ 	.word	0x00018ad0
        /*0a38*/ 	.word	0x0000000f
        /*0a3c*/ 	.word	0x0002a850
        /*0a40*/ 	.short	0x010a
        /*0a42*/ 	.byte	0x3f
	.zero		1


	//   ....[72]....
        /*0a44*/ 	.word	0x00018b30
        /*0a48*/ 	.word	0x00000007
        /*0a4c*/ 	.word	0x0002a830
        /*0a50*/ 	.short	0x010a
        /*0a52*/ 	.byte	0x3f
	.zero		1


	//   ....[73]....
        /*0a54*/ 	.word	0x00018b90
        /*0a58*/ 	.word	0x00000007
        /*0a5c*/ 	.word	0x0002a850
        /*0a60*/ 	.short	0x010a
        /*0a62*/ 	.byte	0x3f
	.zero		1


	//   ....[74]....
        /*0a64*/ 	.word	0x00018bf0
        /*0a68*/ 	.word	0x00000007
        /*0a6c*/ 	.word	0x0002a830
        /*0a70*/ 	.short	0x010a
        /*0a72*/ 	.byte	0x3f
	.zero		1


	//   ....[75]....
        /*0a74*/ 	.word	0x00018c50
        /*0a78*/ 	.word	0x00000007
        /*0a7c*/ 	.word	0x0002a850
        /*0a80*/ 	.short	0x010a
        /*0a82*/ 	.byte	0x3f
	.zero		1


	//   ....[76]....
        /*0a84*/ 	.word	0x00018cb0
        /*0a88*/ 	.word	0x00000003
        /*0a8c*/ 	.word	0x0002a850
        /*0a90*/ 	.short	0x010a
        /*0a92*/ 	.byte	0x3f
	.zero		1


	//   ....[77]....
        /*0a94*/ 	.word	0x00018e00
        /*0a98*/ 	.word	0x00000002
        /*0a9c*/ 	.word	0x0002a880
        /*0aa0*/ 	.short	0x010a
        /*0aa2*/ 	.byte	0x3f
	.zero		1


	//   ....[78]....
        /*0aa4*/ 	.word	0x00018e50
        /*0aa8*/ 	.word	0x00000002
        /*0aac*/ 	.word	0x0002a840
        /*0ab0*/ 	.short	0x010a
        /*0ab2*/ 	.byte	0x3f
	.zero		1


	//   ....[79]....
        /*0ab4*/ 	.word	0x00018eb0
        /*0ab8*/ 	.word	0x00000003
        /*0abc*/ 	.word	0x0002a820
        /*0ac0*/ 	.short	0x010a
        /*0ac2*/ 	.byte	0x3f
	.zero		1


	//   ....[80]....
        /*0ac4*/ 	.word	0x00018f00
        /*0ac8*/ 	.word	0x00000006
        /*0acc*/ 	.word	0x0002a880
        /*0ad0*/ 	.short	0x010a
        /*0ad2*/ 	.byte	0x3f
	.zero		1


	//   ....[81]....
        /*0ad4*/ 	.word	0x00018f50
        /*0ad8*/ 	.word	0x00000006
        /*0adc*/ 	.word	0x0002a840
        /*0ae0*/ 	.short	0x010a
        /*0ae2*/ 	.byte	0x3f
	.zero		1


	//   ....[82]....
        /*0ae4*/ 	.word	0x00018fa0
        /*0ae8*/ 	.word	0x0000000d
        /*0aec*/ 	.word	0x0002a870
        /*0af0*/ 	.short	0x010a
        /*0af2*/ 	.byte	0x3f
	.zero		1


	//   ....[83]....
        /*0af4*/ 	.word	0x00018ff0
        /*0af8*/ 	.word	0x0000000d
        /*0afc*/ 	.word	0x0002a860
        /*0b00*/ 	.short	0x010a
        /*0b02*/ 	.byte	0x3f
	.zero		1


	//   ....[84]....
        /*0b04*/ 	.word	0x00019040
        /*0b08*/ 	.word	0x00000002
        /*0b0c*/ 	.word	0x0002a870
        /*0b10*/ 	.short	0x010a
        /*0b12*/ 	.byte	0x3f
	.zero		1


	//   ....[85]....
        /*0b14*/ 	.word	0x00019090
        /*0b18*/ 	.word	0x00000002
        /*0b1c*/ 	.word	0x0002a860
        /*0b20*/ 	.short	0x010a
        /*0b22*/ 	.byte	0x3f
	.zero		1


	//   ....[86]....
        /*0b24*/ 	.word	0x000190e0
        /*0b28*/ 	.word	0x00000003
        /*0b2c*/ 	.word	0x0002a820
        /*0b30*/ 	.short	0x010a
        /*0b32*/ 	.byte	0x3f
	.zero		1


	//   ....[87]....
        /*0b34*/ 	.word	0x00019280
        /*0b38*/ 	.word	0x00000007
        /*0b3c*/ 	.word	0x00000000
        /*0b40*/ 	.short	0x010a
        /*0b42*/ 	.byte	0x3f
	.zero		1


	//   ....[88]....
        /*0b44*/ 	.word	0x000192d0
        /*0b48*/ 	.word	0x00000005
        /*0b4c*/ 	.word	0x00000000
        /*0b50*/ 	.short	0x010a
        /*0b52*/ 	.byte	0x3f
	.zero		1


	//   ....[89]....
        /*0b54*/ 	.word	0x00019320
        /*0b58*/ 	.word	0x00000005
        /*0b5c*/ 	.word	0x0002a860
        /*0b60*/ 	.short	0x010a
        /*0b62*/ 	.byte	0x3f
	.zero		1


	//   ....[90]....
        /*0b64*/ 	.word	0x00019370
        /*0b68*/ 	.word	0x00000003
        /*0b6c*/ 	.word	0x0002a860
        /*0b70*/ 	.short	0x010a
        /*0b72*/ 	.byte	0x3f
	.zero		1


	//   ....[91]....
        /*0b74*/ 	.word	0x000193c0
        /*0b78*/ 	.word	0x00000005
        /*0b7c*/ 	.word	0x0002a880
        /*0b80*/ 	.short	0x010a
        /*0b82*/ 	.byte	0x3f
	.zero		1


	//----- nvinfo : EIATTR_NUM_MBARRIERS
	.align		4
.L_761:
        /*0b84*/ 	.byte	0x03, 0x38
        /*0b86*/ 	.short	0x0016


	//----- nvinfo : EIATTR_EXIT_INSTR_OFFSETS
	.align		4
        /*0b88*/ 	.byte	0x04, 0x1c
        /*0b8a*/ 	.short	(.L_763 - .L_762)


	//   ....[0]....
.L_762:
        /*0b8c*/ 	.word	0x00000ab0


	//   ....[1]....
        /*0b90*/ 	.word	0x00013020


	//   ....[2]....
        /*0b94*/ 	.word	0x000189a0


	//----- nvinfo : EIATTR_MAX_THREADS
	.align		4
.L_763:
        /*0b98*/ 	.byte	0x04, 0x05
        /*0b9a*/ 	.short	(.L_765 - .L_764)
.L_764:
        /*0b9c*/ 	.word	0x00000180
        /*0ba0*/ 	.word	0x00000001
        /*0ba4*/ 	.word	0x00000001


	//----- nvinfo : EIATTR_CRS_STACK_SIZE
	.align		4
.L_765:
        /*0ba8*/ 	.byte	0x04, 0x1e
        /*0baa*/ 	.short	(.L_767 - .L_766)
.L_766:
        /*0bac*/ 	.word	0x00000000


	//----- nvinfo : EIATTR_CBANK_PARAM_SIZE
	.align		4
.L_767:
        /*0bb0*/ 	.byte	0x03, 0x19
        /*0bb2*/ 	.short	0x0a70


	//----- nvinfo : EIATTR_PARAM_CBANK
	.align		4
        /*0bb4*/ 	.byte	0x04, 0x0a
        /*0bb6*/ 	.short	(.L_769 - .L_768)
	.align		4
.L_768:
        /*0bb8*/ 	.word	index@(.nv.constant0._ZN7cutlass13device_kernelIN5flash11enable_sm90INS1_16FlashAttnFwdSm90INS1_25CollectiveMainloopFwdSm90ILi2EN4cute5tupleIJNS5_1CILi1EEES8_S8_EEENS6_IJNS7_ILi128EEESA_NS7_ILi192EEEEEELi192ENS_12float_e4m3_tEfNS_4arch4Sm90ELb0ELb1ELb1ELb1ELb0ELb0ELb0ELb1ELb1ELb0ELb0ELb0EEENS1_21CollectiveEpilogueFwdINS6_IJSA_SB_SA_EEES9_NS_10bfloat16_tESF_Li256ELb1ELb0ELb0ELb1EEENS1_36VarlenDynamicPersistentTileSchedulerILi128ELi128ELi256ELi128ELb0ELb0ELb1ELb1ELb0ELb1EEEEEEEEEvNT_6ParamsE)
        /*0bbc*/ 	.short	0x0210
        /*0bbe*/ 	.short	0x0a70


	//----- nvinfo : EIATTR_SW_WAR
	.align		4
.L_769:
        /*0bc0*/ 	.byte	0x04, 0x36
        /*0bc2*/ 	.short	(.L_771 - .L_770)
.L_770:
        /*0bc4*/ 	.word	0x00000008
.L_771:


//--------------------- .nv.info._ZN7cutlass13device_kernelIN5flash11enable_sm90INS1_16FlashAttnFwdSm90INS1_25CollectiveMainloopFwdSm90ILi2EN4cute5tupleIJNS5_1CILi1EEES8_S8_EEENS6_IJNS7_ILi128EEESA_NS7_ILi192EEEEEELi192ENS_12float_e4m3_tEfNS_4arch4Sm90ELb0ELb1ELb1ELb1ELb0ELb1ELb0ELb1ELb1ELb0ELb0ELb0EEENS1_21CollectiveEpilogueFwdINS6_IJSA_SB_SA_EEES9_NS_10bfloat16_tESF_Li256ELb1ELb0ELb0ELb1EEENS1_36VarlenDynamicPersistentTileSchedulerILi128ELi128ELi256ELi128ELb0ELb0ELb1ELb1ELb0ELb1EEEEEEEEEvNT_6ParamsE --------------------------
	.section	.nv.info._ZN7cutlass13device_kernelIN5flash11enable_sm90INS1_16FlashAttnFwdSm90INS1_25CollectiveMainloopFwdSm90ILi2EN4cute5tupleIJNS5_1CILi1EEES8_S8_EEENS6_IJNS7_ILi128EEESA_NS7_ILi192EEEEEELi192ENS_12float_e4m3_tEfNS_4arch4Sm90ELb0ELb1ELb1ELb1ELb0ELb1ELb0ELb1ELb1ELb0ELb0ELb0EEENS1_21CollectiveEpilogueFwdINS6_IJSA_SB_SA_EEES9_NS_10bfloat16_tESF_Li256ELb1ELb0ELb0ELb1EEENS1_36VarlenDynamicPersistentTileSchedulerILi128ELi128ELi256ELi128ELb0ELb0ELb1ELb1ELb0ELb1EEEEEEEEEvNT_6ParamsE,"",@"SHT_CUDA_INFO"
	.sectionflags	@""
	.align	4


	//----- nvinfo : EIATTR_CUDA_API_VERSION
	.align		4
        /*0000*/ 	.byte	0x04, 0x37
        /*0002*/ 	.short	(.L_773 - .L_772)
.L_772:
        /*0004*/ 	.word	0x00000082


	//----- nvinfo : EIATTR_KPARAM_INFO
	.align		4
.L_773:
        /*0008*/ 	.byte	0x04, 0x17
        /*000a*/ 	.short	(.L_775 - .L_774)
.L_774:
        /*000c*/ 	.word	0x00000000
        /*0010*/ 	.short	0x0000
        /*0012*/ 	.short	0x0070
        /*0014*/ 	.byte	0x00, 0xf0, 0x01, 0x28


	//----- nvinfo : EIATTR_SPARSE_MMA_MASK
	.align		4
.L_775:
        /*0018*/ 	.byte	0x03, 0x50
        /*001a*/ 	.short	0x0000


	//----- nvinfo : EIATTR_MAXREG_COUNT
	.align		4
        /*001c*/ 	.byte	0x03, 0x1b
        /*001e*/ 	.short	0x00a8


	//----- nvinfo : EIATTR_NUM_BARRIERS
	.align		4
        /*0020*/ 	.byte	0x02, 0x4c
        /*0022*/ 	.byte	0x10
	.zero		1


	//----- nvinfo : EIATTR_EXTERNS
	.align		4
        /*0024*/ 	.byte	0x04, 0x0f
        /*0026*/ 	.short	(.L_777 - .L_776)


	//   ....[0]....
	.align		4
.L_776:
        /*0028*/ 	.word	index@(__assertfail)


	//----- nvinfo : EIATTR_ANNOTATIONS
	.align		4
.L_777:
        /*002c*/ 	.byte	0x04, 0x55
        /*002e*/ 	.short	(.L_779 - .L_778)


	//   ....[0]....
.L_778:
        /* <DEDUP_REMOVED lines=54> */


	//----- nvinfo : EIATTR_MERCURY_ISA_VERSION
	.align		4
.L_779:
        /*0378*/ 	.byte	0x03, 0x5f
        /*037a*/ 	.short	0x0101


	//----- nvinfo : EIATTR_UNUSED_LOAD_BYTE_OFFSET
	.align		4
        /*037c*/ 	.byte	0x04, 0x44
        /*037e*/ 	.short	(.L_781 - .L_780)


	//   ....[0]....
.L_780:
        /*0380*/ 	.word	0x00000b00
        /*0384*/ 	.word	0x0000fff0


	//   ....[1]....
        /*0388*/ 	.word	0x0001fb50
        /*038c*/ 	.word	0x0000fff0


	//----- nvinfo : EIATTR_INT_WARP_WIDE_INSTR_OFFSETS
	.align		4
.L_781:
        /*0390*/ 	.byte	0x04, 0x31
        /*0392*/ 	.short	(.L_783 - .L_782)


	//   ....[0]....
.L_782:
        /*0394*/ 	.word	0x000001c0


	//   ....[1]....
        /*0398*/ 	.word	0x00000200


	//   ....[2]....
        /*039c*/ 	.word	0x00000270


	//   ....[3]....
        /*03a0*/ 	.word	0x00025a90


	//   ....[4]....
        /*03a4*/ 	.word	0x00025af0


	//   ....[5]....
        /*03a8*/ 	.word	0x00026190


	//   ....[6]....
        /*03ac*/ 	.word	0x000261c0


	//   ....[7]....
        /*03b0*/ 	.word	0x00026360


	//   ....[8]....
        /*03b4*/ 	.word	0x00026420


	//   ....[9]....
        /*03b8*/ 	.word	0x000286b0


	//   ....[10]....
        /*03bc*/ 	.word	0x00028710


	//----- nvinfo : EIATTR_COOP_GROUP_MASK_REGIDS
	.align		4
.L_783:
        /*03c0*/ 	.byte	0x04, 0x29
        /*03c2*/ 	.short	(.L_785 - .L_784)


	//   ....[0]....
.L_784:
        /*03c4*/ 	.word	0xffffffff


	//   ....[1]....
        /*03c8*/ 	.word	0xffffffff


	//   ....[2]....
        /*03cc*/ 	.word	0xffffffff


	//   ....[3]....
        /*03d0*/ 	.word	0xffffffff


	//   ....[4]....
        /*03d4*/ 	.word	0xffffffff


	//   ....[5]....
        /*03d8*/ 	.word	0xffffffff


	//   ....[6]....
        /*03dc*/ 	.word	0xffffffff


	//   ....[7]....
        /*03e0*/ 	.word	0xffffffff


	//   ....[8]....
        /*03e4*/ 	.word	0xffffffff


	//   ....[9]....
        /*03e8*/ 	.word	0xffffffff


	//   ....[10]....
        /*03ec*/ 	.word	0xffffffff


	//   ....[11]....
        /*03f0*/ 	.word	0xffffffff


	//   ....[12]....
        /*03f4*/ 	.word	0xffffffff


	//   ....[13]....
        /*03f8*/ 	.word	0xffffffff


	//   ....[14]....
        /*03fc*/ 	.word	0xffffffff


	//   ....[15]....
        /*0400*/ 	.word	0xffffffff


	//   ....[16]....
        /*0404*/ 	.word	0xffffffff


	//   ....[17]....
        /*0408*/ 	.word	0xffffffff


	//   ....[18]....
        /*040c*/ 	.word	0xffffffff


	//   ....[19]....
        /*0410*/ 	.word	0xffffffff


	//   ....[20]....
        /*0414*/ 	.word	0xffffffff


	//   ....[21]....
        /*0418*/ 	.word	0xffffffff


	//   ....[22]....
        /*041c*/ 	.word	0xffffffff


	//   ....[23]....
        /*0420*/ 	.word	0xffffffff


	//   ....[24]....
        /*0424*/ 	.word	0xffffffff


	//   ....[25]....
        /*0428*/ 	.word	0xffffffff


	//   ....[26]....
        /*042c*/ 	.word	0xffffffff


	//   ....[27]....
        /*0430*/ 	.word	0xffffffff


	//   ....[28]....
        /*0434*/ 	.word	0xffffffff


	//   ....[29]....
        /*0438*/ 	.word	0xffffffff


	//   ....[30]....
        /*043c*/ 	.word	0xffffffff


	//   ....[31]....
        /*0440*/ 	.word	0xffffffff


	//   ....[32]....
        /*0444*/ 	.word	0xffffffff


	//   ....[33]....
        /*0448*/ 	.word	0xffffffff


	//   ....[34]....
        /*044c*/ 	.word	0xffffffff


	//   ....[35]....
        /*0450*/ 	.word	0xffffffff


	//   ....[36]....
        /*0454*/ 	.word	0xffffffff


	//   ....[37]....
        /*0458*/ 	.word	0xffffffff


	//   ....[38]....
        /*045c*/ 	.word	0xffffffff


	//   ....[39]....
        /*0460*/ 	.word	0xffffffff


	//   ....[40]....
        /*0464*/ 	.word	0xffffffff


	//   ....[41]....
        /*0468*/ 	.word	0xffffffff


	//   ....[42]....
        /*046c*/ 	.word	0xffffffff


	//   ....[43]....
        /*0470*/ 	.word	0xffffffff


	//   ....[44]....
        /*0474*/ 	.word	0xffffffff


	//   ....[45]....
        /*0478*/ 	.word	0xffffffff


	//   ....[46]....
        /*047c*/ 	.word	0xffffffff


	//   ....[47]....
        /*0480*/ 	.word	0xffffffff


	//   ....[48]....
        /*0484*/ 	.word	0xffffffff


	//   ....[49]....
        /*0488*/ 	.word	0xffffffff


	//   ....[50]....
        /*048c*/ 	.word	0xffffffff


	//   ....[51]....
        /*0490*/ 	.word	0xffffffff


	//   ....[52]....
        /*0494*/ 	.word	0xffffffff


	//   ....[53]....
        /*0498*/ 	.word	0xffffffff


	//   ....[54]....
        /*049c*/ 	.word	0xffffffff


	//   ....[55]....
        /*04a0*/ 	.word	0xffffffff


	//   ....[56]....
        /*04a4*/ 	.word	0xffffffff


	//   ....[57]....
        /*04a8*/ 	.word	0xffffffff


	//   ....[58]....
        /*04ac*/ 	.word	0xffffffff


	//   ....[59]....
        /*04b0*/ 	.word	0xffffffff


	//   ....[60]....
        /*04b4*/ 	.word	0xffffffff


	//   ....[61]....
        /*04b8*/ 	.word	0xffffffff


	//   ....[62]....
        /*04bc*/ 	.word	0xffffffff


	//   ....[63]....
        /*04c0*/ 	.word	0xffffffff


	//   ....[64]....
        /*04c4*/ 	.word	0xffffffff


	//   ....[65]....
        /*04c8*/ 	.word	0xffffffff


	//   ....[66]....
        /*04cc*/ 	.word	0xffffffff


	//   ....[67]....
        /*04d0*/ 	.word	0xffffffff


	//   ....[68]....
        /*04d4*/ 	.word	0xffffffff


	//   ....[69]....
        /*04d8*/ 	.word	0xffffffff


	//   ....[70]....
        /*04dc*/ 	.word	0xffffffff


	//   ....[71]....
        /*04e0*/ 	.word	0xffffffff


	//   ....[72]....
        /*04e4*/ 	.word	0xffffffff


	//   ....[73]....
        /*04e8*/ 	.word	0xffffffff


	//   ....[74]....
        /*04ec*/ 	.word	0xffffffff


	//   ....[75]....
        /*04f0*/ 	.word	0xffffffff


	//   ....[76]....
        /*04f4*/ 	.word	0xffffffff


	//   ....[77]....
        /*04f8*/ 	.word	0xffffffff


	//   ....[78]....
        /*04fc*/ 	.word	0xffffffff


	//   ....[79]....
        /*0500*/ 	.word	0xffffffff


	//   ....[80]....
        /*0504*/ 	.word	0xffffffff


	//   ....[81]....
        /*0508*/ 	.word	0xffffffff


	//   ....[82]....
        /*050c*/ 	.word	0xffffffff


	//   ....[83]....
        /*0510*/ 	.word	0xffffffff


	//   ....[84]....
        /*0514*/ 	.word	0xffffffff


	//   ....[85]....
        /*0518*/ 	.word	0xffffffff


	//   ....[86]....
        /*051c*/ 	.word	0xffffffff


	//   ....[87]....
        /*0520*/ 	.word	0xffffffff


	//   ....[88]....
        /*0524*/ 	.word	0xffffffff


	//   ....[89]....
        /*0528*/ 	.word	0xffffffff


	//   ....[90]....
        /*052c*/ 	.word	0xffffffff


	//   ....[91]....
        /*0530*/ 	.word	0xffffffff


	//   ....[92]....
        /*0534*/ 	.word	0xffffffff


	//   ....[93]....
        /*0538*/ 	.word	0xffffffff


	//   ....[94]....
        /*053c*/ 	.word	0xffffffff


	//   ....[95]....
        /*0540*/ 	.word	0xffffffff


	//   ....[96]....
        /*0544*/ 	.word	0xffffffff


	//   ....[97]....
        /*0548*/ 	.word	0xffffffff


	//   ....[98]....
        /*054c*/ 	.word	0xffffffff


	//   ....[99]....
        /*0550*/ 	.word	0xffffffff


	//   ....[100]....
        /*0554*/ 	.word	0xffffffff


	//   ....[101]....
        /*0558*/ 	.word	0xffffffff


	//   ....[102]....
        /*055c*/ 	.word	0xffffffff


	//   ....[103]....
        /*0560*/ 	.word	0xffffffff


	//   ....[104]....
        /*0564*/ 	.word	0xffffffff


	//   ....[105]....
        /*0568*/ 	.word	0xffffffff


	//   ....[106]....
        /*056c*/ 	.word	0xffffffff


	//   ....[107]....
        /*0570*/ 	.word	0xffffffff


	//   ....[108]....
        /*0574*/ 	.word	0xffffffff


	//   ....[109]....
        /*0578*/ 	.word	0xffffffff


	//   ....[110]....
        /*057c*/ 	.word	0xffffffff


	//   ....[111]....
        /*0580*/ 	.word	0xffffffff


	//   ....[112]....
        /*0584*/ 	.word	0x0500000f


	//   ....[113]....
        /*0588*/ 	.word	0x0500000f


	//   ....[114]....
        /*058c*/ 	.word	0x0500000f


	//   ....[115]....
        /*0590*/ 	.word	0x0500000f


	//   ....[116]....
        /*0594*/ 	.word	0x0500000f


	//   ....[117]....
        /*0598*/ 	.word	0x0500000f


	//   ....[118]....
        /*059c*/ 	.word	0x0500000f


	//   ....[119]....
        /*05a0*/ 	.word	0x0500000f


	//   ....[120]....
        /*05a4*/ 	.word	0x0500000f


	//   ....[121]....
        /*05a8*/ 	.word	0x0500000f


	//   ....[122]....
        /*05ac*/ 	.word	0x0500000f


	//   ....[123]....
        /*05b0*/ 	.word	0x0500000f


	//   ....[124]....
        /*05b4*/ 	.word	0x0500000f


	//   ....[125]....
        /*05b8*/ 	.word	0x0500000f


	//   ....[126]....
        /*05bc*/ 	.word	0x0500000f


	//   ....[127]....
        /*05c0*/ 	.word	0x0500000f


	//   ....[128]....
        /*05c4*/ 	.word	0x0500000f


	//   ....[129]....
        /*05c8*/ 	.word	0x0500000f


	//   ....[130]....
        /*05cc*/ 	.word	0x0500000f


	//   ....[131]....
        /*05d0*/ 	.word	0x0500000f


	//   ....[132]....
        /*05d4*/ 	.word	0x0500000f


	//   ....[133]....
        /*05d8*/ 	.word	0x0500000f


	//   ....[134]....
        /*05dc*/ 	.word	0x0500000f


	//   ....[135]....
        /*05e0*/ 	.word	0x0500000f


	//   ....[136]....
        /*05e4*/ 	.word	0x0500000f


	//   ....[137]....
        /*05e8*/ 	.word	0x0500000f


	//   ....[138]....
        /*05ec*/ 	.word	0x0500000f


	//   ....[139]....
        /*05f0*/ 	.word	0x0500000f


	//   ....[140]....
        /*05f4*/ 	.word	0x0500000f


	//   ....[141]....
        /*05f8*/ 	.word	0x0500000f


	//   ....[142]....
        /*05fc*/ 	.word	0x0500000f


	//   ....[143]....
        /*0600*/ 	.word	0x0500000f


	//   ....[144]....
        /*0604*/ 	.word	0x0500000f


	//   ....[145]....
        /*0608*/ 	.word	0x0500000f


	//   ....[146]....
        /*060c*/ 	.word	0x0500000f


	//   ....[147]....
        /*0610*/ 	.word	0x0500000f


	//   ....[148]....
        /*0614*/ 	.word	0x0500000f


	//   ....[149]....
        /*0618*/ 	.word	0x0500000f


	//   ....[150]....
        /*061c*/ 	.word	0x0500000f


	//   ....[151]....
        /*0620*/ 	.word	0x0500000f


	//   ....[152]....
        /*0624*/ 	.word	0x0500000f


	//   ....[153]....
        /*0628*/ 	.word	0x0500000f


	//   ....[154]....
        /*062c*/ 	.word	0x0500000f


	//   ....[155]....
        /*0630*/ 	.word	0x0500000f


	//   ....[156]....
        /*0634*/ 	.word	0x0500000f


	//   ....[157]....
        /*0638*/ 	.word	0x0500000f


	//   ....[158]....
        /*063c*/ 	.word	0x0500000f


	//   ....[159]....
        /*0640*/ 	.word	0x0500000f


	//   ....[160]....
        /*0644*/ 	.word	0x0500000f


	//   ....[161]....
        /*0648*/ 	.word	0x0500000f


	//   ....[162]....
        /*064c*/ 	.word	0x0500000f


	//   ....[163]....
        /*0650*/ 	.word	0x0500000f


	//   ....[164]....
        /*0654*/ 	.word	0x0500000f


	//   ....[165]....
        /*0658*/ 	.word	0x0500000f


	//   ....[166]....
        /*065c*/ 	.word	0x0500000f


	//   ....[167]....
        /*0660*/ 	.word	0x0500000f


	//   ....[168]....
        /*0664*/ 	.word	0x0500000f


	//   ....[169]....
        /*0668*/ 	.word	0x0500000f


	//   ....[170]....
        /*066c*/ 	.word	0x0500000f


	//   ....[171]....
        /*0670*/ 	.word	0x0500000f


	//   ....[172]....
        /*0674*/ 	.word	0x0500000f


	//   ....[173]....
        /*0678*/ 	.word	0x0500000f


	//   ....[174]....
        /*067c*/ 	.word	0x0500000f


	//   ....[175]....
        /*0680*/ 	.word	0x0500000f


	//   ....[176]....
        /*0684*/ 	.word	0x0500000f


	//   ....[177]....
        /*0688*/ 	.word	0x0500000f


	//   ....[178]....
        /*068c*/ 	.word	0x0500000f


	//   ....[179]....
        /*0690*/ 	.word	0x0500000f


	//   ....[180]....
        /*0694*/ 	.word	0x0500000f


	//   ....[181]....
        /*0698*/ 	.word	0x0500000f


	//   ....[182]....
        /*069c*/ 	.word	0x0500000f


	//   ....[183]....
        /*06a0*/ 	.word	0x0500000f


	//   ....[184]....
        /*06a4*/ 	.word	0x0500000f


	//   ....[185]....
        /*06a8*/ 	.word	0x0500000f


	//   ....[186]....
        /*06ac*/ 	.word	0x0500000f


	//   ....[187]....
        /*06b0*/ 	.word	0x0500000f


	//   ....[188]....
        /*06b4*/ 	.word	0x0500000f


	//----- nvinfo : EIATTR_COOP_GROUP_INSTR_OFFSETS
	.align		4
.L_785:
        /*06b8*/ 	.byte	0x04, 0x28
        /*06ba*/ 	.short	(.L_787 - .L_786)


	//   ....[0]....
.L_786:
        /*06bc*/ 	.word	0x00000070


	//   ....[1]....
        /*06c0*/ 	.word	0x000001d0


	//   ....[2]....
        /*06c4*/ 	.word	0x00000220


	//   ....[3]....
        /*06c8*/ 	.word	0x00000450


	//   ....[4]....
        /*06cc*/ 	.word	0x000005b0


	//   ....[5]....
        /*06d0*/ 	.word	0x000006d0


	//   ....[6]....
        /*06d4*/ 	.word	0x00000830


	//   ....[7]....
        /*06d8*/ 	.word	0x00009e60


	//   ....[8]....
        /*06dc*/ 	.word	0x00013510


	//   ....[9]....
        /*06e0*/ 	.word	0x000135b0


	//   ....[10]....
        /*06e4*/ 	.word	0x00013d30


	//   ....[11]....
        /*06e8*/ 	.word	0x00013d90


	//   ....[12]....
        /*06ec*/ 	.word	0x00016b20


	//   ....[13]....
        /*06f0*/ 	.word	0x00016c20


	//   ....[14]....
        /*06f4*/ 	.word	0x00017490


	//   ....[15]....
        /*06f8*/ 	.word	0x00017510


	//   ....[16]....
        /*06fc*/ 	.word	0x00019970


	//   ....[17]....
        /*0700*/ 	.word	0x00019d20


	//   ....[18]....
        /*0704*/ 	.word	0x00019d40


	//   ....[19]....
        /*0708*/ 	.word	0x00019d50


	//   ....[20]....
        /*070c*/ 	.word	0x0001d1b0


	//   ....[21]....
        /*0710*/ 	.word	0x0001d290


	//   ....[22]....
        /*0714*/ 	.word	0x0001daf0


	//   ....[23]....
        /*0718*/ 	.word	0x0001db70


	//   ....[24]....
        /*071c*/ 	.word	0x0001f180


	//   ....[25]....
        /*0720*/ 	.word	0x0001f1e0


	//   ....[26]....
        /*0724*/ 	.word	0x0001f200


	//   ....[27]....
        /*0728*/ 	.word	0x0001f220


	//   ....[28]....
        /*072c*/ 	.word	0x00020410


	//   ....[29]....
        /*0730*/ 	.word	0x00020440


	//   ....[30]....
        /*0734*/ 	.word	0x00020470


	//   ....[31]....
        /*0738*/ 	.word	0x000204b0


	//   ....[32]....
        /*073c*/ 	.word	0x000204e0


	//   ....[33]....
        /*0740*/ 	.word	0x00020510


	//   ....[34]....
        /*0744*/ 	.word	0x00020540


	//   ....[35]....
        /*0748*/ 	.word	0x00020570


	//   ....[36]....
        /*074c*/ 	.word	0x000205a0


	//   ....[37]....
        /*0750*/ 	.word	0x000205d0


	//   ....[38]....
        /*0754*/ 	.word	0x00020600


	//   ....[39]....
        /*0758*/ 	.word	0x00020630


	//   ....[40]....
        /*075c*/ 	.word	0x00020660


	//   ....[41]....
        /*0760*/ 	.word	0x00020690


	//   ....[42]....
        /*0764*/ 	.word	0x000206c0


	//   ....[43]....
        /*0768*/ 	.word	0x000206f0


	//   ....[44]....
        /*076c*/ 	.word	0x00020720


	//   ....[45]....
        /*0770*/ 	.word	0x00020750


	//   ....[46]....
        /*0774*/ 	.word	0x00020780


	//   ....[47]....
        /*0778*/ 	.word	0x000207b0


	//   ....[48]....
        /*077c*/ 	.word	0x000207e0


	//   ....[49]....
        /*0780*/ 	.word	0x00020810


	//   ....[50]....
        /*0784*/ 	.word	0x00020840


	//   ....[51]....
        /*0788*/ 	.word	0x00020870


	//   ....[52]....
        /*078c*/ 	.word	0x000208a0


	//   ....[53]....
        /*0790*/ 	.word	0x000208d0


	//   ....[54]....
        /*0794*/ 	.word	0x00020900


	//   ....[55]....
        /*0798*/ 	.word	0x00020930


	//   ....[56]....
        /*079c*/ 	.word	0x00020960


	//   ....[57]....
        /*07a0*/ 	.word	0x00020990


	//   ....[58]....
        /*07a4*/ 	.word	0x000209c0


	//   ....[59]....
        /*07a8*/ 	.word	0x000209f0


	//   ....[60]....
        /*07ac*/ 	.word	0x00020a20


	//   ....[61]....
        /*07b0*/ 	.word	0x00020a50


	//   ....[62]....
        /*07b4*/ 	.word	0x00020a80


	//   ....[63]....
        /*07b8*/ 	.word	0x00020ab0


	//   ....[64]....
        /*07bc*/ 	.word	0x00020ad0


	//   ....[65]....
        /*07c0*/ 	.word	0x00020ae0


	//   ....[66]....
        /*07c4*/ 	.word	0x00020af0


	//   ....[67]....
        /*07c8*/ 	.word	0x00020b20


	//   ....[68]....
        /*07cc*/ 	.word	0x00020b30


	//   ....[69]....
        /*07d0*/ 	.word	0x00020b60


	//   ....[70]....
        /*07d4*/ 	.word	0x00020b90


	//   ....[71]....
        /*07d8*/ 	.word	0x00020ba0


	//   ....[72]....
        /*07dc*/ 	.word	0x00020bb0


	//   ....[73]....
        /*07e0*/ 	.word	0x00020be0


	//   ....[74]....
        /*07e4*/ 	.word	0x00020c10


	//   ....[75]....
        /*07e8*/ 	.word	0x00020c40


	//   ....[76]....
        /*07ec*/ 	.word	0x000228e0


	//   ....[77]....
        /*07f0*/ 	.word	0x00022ac0


	//   ....[78]....
        /*07f4*/ 	.word	0x00022af0


	//   ....[79]....
        /*07f8*/ 	.word	0x00022b20


	//   ....[80]....
        /*07fc*/ 	.word	0x00022b50


	//   ....[81]....
        /*0800*/ 	.word	0x00022b80


	//   ....[82]....
        /*0804*/ 	.word	0x00022bb0


	//   ....[83]....
        /*0808*/ 	.word	0x00022d20


	//   ....[84]....
        /*080c*/ 	.word	0x00022d50


	//   ....[85]....
        /*0810*/ 	.word	0x00022d80


	//   ....[86]....
        /*0814*/ 	.word	0x00022db0


	//   ....[87]....
        /*0818*/ 	.word	0x00022de0


	//   ....[88]....
        /*081c*/ 	.word	0x00022e10


	//   ....[89]....
        /*0820*/ 	.word	0x00022eb0


	//   ....[90]....
        /*0824*/ 	.word	0x00022f10


	//   ....[91]....
        /*0828*/ 	.word	0x00022fa0


	//   ....[92]....
        /*082c*/ 	.word	0x00024190


	//   ....[93]....
        /*0830*/ 	.word	0x00026580


	//   ....[94]....
        /*0834*/ 	.word	0x00029390


	//   ....[95]....
        /*0838*/ 	.word	0x000293c0


	//   ....[96]....
        /*083c*/ 	.word	0x00029400


	//   ....[97]....
        /*0840*/ 	.word	0x00029430


	//   ....[98]....
        /*0844*/ 	.word	0x00029460


	//   ....[99]....
        /*0848*/ 	.word	0x00029490


	//   ....[100]....
        /*084c*/ 	.word	0x000294c0


	//   ....[101]....
        /*0850*/ 	.word	0x000294f0


	//   ....[102]....
        /*0854*/ 	.word	0x00029670


	//   ....[103]....
        /*0858*/ 	.word	0x000296a0


	//   ....[104]....
        /*085c*/ 	.word	0x000296d0


	//   ....[105]....
        /*0860*/ 	.word	0x00029700


	//   ....[106]....
        /*0864*/ 	.word	0x00029730


	//   ....[107]....
        /*0868*/ 	.word	0x00029760


	//   ....[108]....
        /*086c*/ 	.word	0x00029820


	//   ....[109]....
        /*0870*/ 	.word	0x00029840


	//   ....[110]....
        /*0874*/ 	.word	0x000298b0


	//   ....[111]....
        /*0878*/ 	.word	0x00029f60


	//   ....[112]....
        /*087c*/ 	.word	0x0002a410


	//   ....[113]....
        /*0880*/ 	.word	0x0002a4b0


	//   ....[114]....
        /*0884*/ 	.word	0x0002a550


	//   ....[115]....
        /*0888*/ 	.word	0x0002a5f0


	//   ....[116]....
        /*088c*/ 	.word	0x0002a690


	//   ....[117]....
        /*0890*/ 	.word	0x0002a770


	//   ....[118]....
        /*0894*/ 	.word	0x0002a810


	//   ....[119]....
        /*0898*/ 	.word	0x0002a8b0


	//   ....[120]....
        /*089c*/ 	.word	0x0002a950


	//   ....[121]....
        /*08a0*/ 	.word	0x0002ad50


	//   ....[122]....
        /*08a4*/ 	.word	0x0002ae80


	//   ....[123]....
        /*08a8*/ 	.word	0x0002afb0


	//   ....[124]....
        /*08ac*/ 	.word	0x0002b0c0


	//   ....[125]....
        /*08b0*/ 	.word	0x0002b120


	//   ....[126]....
        /*08b4*/ 	.word	0x0002b1a0


	//   ....[127]....
        /*08b8*/ 	.word	0x0002b200


	//   ....[128]....
        /*08bc*/ 	.word	0x0002b280


	//   ....[129]....
        /*08c0*/ 	.word	0x0002b2e0


	//   ....[130]....
        /*08c4*/ 	.word	0x0002b360


	//   ....[131]....
        /*08c8*/ 	.word	0x0002b3c0


	//   ....[132]....
        /*08cc*/ 	.word	0x0002b440


	//   ....[133]....
        /*08d0*/ 	.word	0x0002b4a0


	//   ....[134]....
        /*08d4*/ 	.word	0x0002b520


	//   ....[135]....
        /*08d8*/ 	.word	0x0002b580


	//   ....[136]....
        /*08dc*/ 	.word	0x0002b5e0


	//   ....[137]....
        /*08e0*/ 	.word	0x0002b640


	//   ....[138]....
        /*08e4*/ 	.word	0x0002b6a0


	//   ....[139]....
        /*08e8*/ 	.word	0x0002b700


	//   ....[140]....
        /*08ec*/ 	.word	0x0002b760


	//   ....[141]....
        /*08f0*/ 	.word	0x0002b7c0


	//   ....[142]....
        /*08f4*/ 	.word	0x0002b820


	//   ....[143]....
        /*08f8*/ 	.word	0x0002b880


	//   ....[144]....
        /*08fc*/ 	.word	0x0002b8e0


	//   ....[145]....
        /*0900*/ 	.word	0x0002b940


	//   ....[146]....
        /*0904*/ 	.word	0x0002b9a0


	//   ....[147]....
        /*0908*/ 	.word	0x0002ba00


	//   ....[148]....
        /*090c*/ 	.word	0x0002ba90


	//   ....[149]....
        /*0910*/ 	.word	0x0002baf0


	//   ....[150]....
        /*0914*/ 	.word	0x0002bb90


	//   ....[151]....
        /*0918*/ 	.word	0x0002bbf0


	//   ....[152]....
        /*091c*/ 	.word	0x0002bc80


	//   ....[153]....
        /*0920*/ 	.word	0x0002bce0


	//   ....[154]....
        /*0924*/ 	.word	0x0002bd70


	//   ....[155]....
        /*0928*/ 	.word	0x0002bdd0


	//   ....[156]....
        /*092c*/ 	.word	0x0002be50


	//   ....[157]....
        /*0930*/ 	.word	0x0002beb0


	//   ....[158]....
        /*0934*/ 	.word	0x0002bf30


	//   ....[159]....
        /*0938*/ 	.word	0x0002bf90


	//   ....[160]....
        /*093c*/ 	.word	0x0002bff0


	//   ....[161]....
        /*0940*/ 	.word	0x0002c050


	//   ....[162]....
        /*0944*/ 	.word	0x0002c0c0


	//   ....[163]....
        /*0948*/ 	.word	0x0002c120


	//   ....[164]....
        /*094c*/ 	.word	0x0002c180


	//   ....[165]....
        /*0950*/ 	.word	0x0002c1e0


	//   ....[166]....
        /*0954*/ 	.word	0x0002c250


	//   ....[167]....
        /*0958*/ 	.word	0x0002c2c0


	//   ....[168]....
        /*095c*/ 	.word	0x0002c320


	//   ....[169]....
        /*0960*/ 	.word	0x0002c4e0


	//   ....[170]....
        /*0964*/ 	.word	0x0002c7c0


	//   ....[171]....
        /*0968*/ 	.word	0x0002cbe0


	//   ....[172]....
        /*096c*/ 	.word	0x0002cc80


	//   ....[173]....
        /*0970*/ 	.word	0x0002cda0


	//   ....[174]....
        /*0974*/ 	.word	0x0002ce20


	//   ....[175]....
        /*0978*/ 	.word	0x0002cea0


	//   ....[176]....
        /*097c*/ 	.word	0x0002cf20


	//   ....[177]....
        /*0980*/ 	.word	0x0002cfa0


	//   ....[178]....
        /*0984*/ 	.word	0x0002d030


	//   ....[179]....
        /*0988*/ 	.word	0x0002d0d0


	//   ....[180]....
        /*098c*/ 	.word	0x0002d180


	//   ....[181]....
        /*0990*/ 	.word	0x0002d200


	//   ....[182]....
        /*0994*/ 	.word	0x0002d280


	//   ....[183]....
        /*0998*/ 	.word	0x0002d300


	//   ....[184]....
        /*099c*/ 	.word	0x0002d390


	//   ....[185]....
        /*09a0*/ 	.word	0x0002d410


	//   ....[186]....
        /*09a4*/ 	.word	0x0002d4b0


	//   ....[187]....
        /*09a8*/ 	.word	0x0002d540


	//   ....[188]....
        /*09ac*/ 	.word	0x0002d670


	//----- nvinfo : EIATTR_REG_RECONFIG
	.align		4
.L_787:
        /*09b0*/ 	.byte	0x01, 0x54
	.zero		2


	//----- nvinfo : EIATTR_SYSCALL_OFFSETS
	.align		4
        /*09b4*/ 	.byte	0x04, 0x46
        /*09b6*/ 	.short	(.L_789 - .L_788)


	//   ....[0]....
.L_788:
        /*09b8*/ 	.word	0x00001bb0


	//   ....[1]....
        /*09bc*/ 	.word	0x00001d00


	//   ....[2]....
        /*09c0*/ 	.word	0x00009ff0


	//   ....[3]....
        /*09c4*/ 	.word	0x0000a5b0


	//   ....[4]....
        /*09c8*/ 	.word	0x00025cb0


	//   ....[5]....
        /*09cc*/ 	.word	0x00025e60


	//   ....[6]....
        /*09d0*/ 	.word	0x00025fb0


	//   ....[7]....
        /*09d4*/ 	.word	0x000260e0


	//----- nvinfo : EIATTR_MBARRIER_INSTR_OFFSETS
	.align		4
.L_789:
        /*09d8*/ 	.byte	0x04, 0x39
        /*09da*/ 	.short	(.L_791 - .L_790)


	//   ....[0]....
.L_790:
        /*09dc*/ 	.word	0x00000300
        /*09e0*/ 	.word	0x000000ff
        /*09e4*/ 	.word	0x0002a800
        /*09e8*/ 	.short	0x0100
        /*09ea*/ 	.byte	0x08
	.zero		1


	//   ....[1]....
        /*09ec*/ 	.word	0x00000310
        /*09f0*/ 	.word	0x000000ff
        /*09f4*/ 	.word	0x0002a820
        /*09f8*/ 	.short	0x0100
        /*09fa*/ 	.byte	0x08
	.zero		1


	//   ....[2]....
        /*09fc*/ 	.word	0x00000400
        /*0a00*/ 	.word	0x000000ff
        /*0a04*/ 	.word	0x0002a830
        /*0a08*/ 	.short	0x0100
        /*0a0a*/ 	.byte	0x08
	.zero		1


	//   ....[3]....
        /*0a0c*/ 	.word	0x00000410
        /*0a10*/ 	.word	0x000000ff
        /*0a14*/ 	.word	0x0002a840
        /*0a18*/ 	.short	0x0100
        /*0a1a*/ 	.byte	0x08
	.zero		1


	//   ....[4]....
        /*0a1c*/ 	.word	0x00000420
        /*0a20*/ 	.word	0x000000ff
        /*0a24*/ 	.word	0x0002a838
        /*0a28*/ 	.short	0x0100
        /*0a2a*/ 	.byte	0x08
	.zero		1


	//   ....[5]....
        /*0a2c*/ 	.word	0x00000430
        /*0a30*/ 	.word	0x000000ff
        /*0a34*/ 	.word	0x0002a848
        /*0a38*/ 	.short	0x0100
        /*0a3a*/ 	.byte	0x08
	.zero		1


	//   ....[6]....
        /*0a3c*/ 	.word	0x00000560
        /*0a40*/ 	.word	0x000000ff
        /*0a44*/ 	.word	0x0002a850
        /*0a48*/ 	.short	0x0100
        /*0a4a*/ 	.byte	0x08
	.zero		1


	//   ....[7]....
        /*0a4c*/ 	.word	0x00000570
        /*0a50*/ 	.word	0x000000ff
        /*0a54*/ 	.word	0x0002a860
        /*0a58*/ 	.short	0x0100
        /*0a5a*/ 	.byte	0x08
	.zero		1


	//   ....[8]....
        /*0a5c*/ 	.word	0x00000580
        /*0a60*/ 	.word	0x000000ff
        /*0a64*/ 	.word	0x0002a858
        /*0a68*/ 	.short	0x0100
        /*0a6a*/ 	.byte	0x08
	.zero		1


	//   ....[9]....
        /*0a6c*/ 	.word	0x00000590
        /*0a70*/ 	.word	0x000000ff
        /*0a74*/ 	.word	0x0002a868
        /*0a78*/ 	.short	0x0100
        /*0a7a*/ 	.byte	0x08
	.zero		1


	//   ....[10]....
        /*0a7c*/ 	.word	0x00000680
        /*0a80*/ 	.word	0x000000ff
        /*0a84*/ 	.word	0x0002a870
        /*0a88*/ 	.short	0x0100
        /*0a8a*/ 	.byte	0x06
	.zero		1


	//   ....[11]....
        /*0a8c*/ 	.word	0x00000690
        /*0a90*/ 	.word	0x000000ff
        /*0a94*/ 	.word	0x0002a880
        /*0a98*/ 	.short	0x0100
        /*0a9a*/ 	.byte	0x06
	.zero		1


	//   ....[12]....
        /*0a9c*/ 	.word	0x000006a0
        /*0aa0*/ 	.word	0x000000ff
        /*0aa4*/ 	.word	0x0002a878
        /*0aa8*/ 	.short	0x0100
        /*0aaa*/ 	.byte	0x06
	.zero		1


	//   ....[13]....
        /*0aac*/ 	.word	0x000006b0
        /*0ab0*/ 	.word	0x000000ff
        /*0ab4*/ 	.word	0x0002a888
        /*0ab8*/ 	.short	0x0100
        /*0aba*/ 	.byte	0x06
	.zero		1


	//   ....[14]....
        /*0abc*/ 	.word	0x000007e0
        /*0ac0*/ 	.word	0x000000ff
        /*0ac4*/ 	.word	0x0002a890
        /*0ac8*/ 	.short	0x0100
        /*0aca*/ 	.byte	0x08
	.zero		1


	//   ....[15]....
        /*0acc*/ 	.word	0x000007f0
        /*0ad0*/ 	.word	0x000000ff
        /*0ad4*/ 	.word	0x0002a8a0
        /*0ad8*/ 	.short	0x0100
        /*0ada*/ 	.byte	0x08
	.zero		1


	//   ....[16]....
        /*0adc*/ 	.word	0x00000800
        /*0ae0*/ 	.word	0x000000ff
        /*0ae4*/ 	.word	0x0002a898
        /*0ae8*/ 	.short	0x0100
        /*0aea*/ 	.byte	0x08
	.zero		1


	//   ....[17]....
        /*0aec*/ 	.word	0x00000810
        /*0af0*/ 	.word	0x000000ff
        /*0af4*/ 	.word	0x0002a8a8
        /*0af8*/ 	.short	0x0100
        /*0afa*/ 	.byte	0x08
	.zero		1


	//   ....[18]....
        /*0afc*/ 	.word	0x00000940
        /*0b00*/ 	.word	0x000000ff
        /*0b04*/ 	.word	0x0002a8b0
        /*0b08*/ 	.short	0x0100
        /*0b0a*/ 	.byte	0x08
	.zero		1


	//   ....[19]....
        /*0b0c*/ 	.word	0x00000950
        /*0b10*/ 	.word	0x000000ff
        /*0b14*/ 	.word	0x0002a8c0
        /*0b18*/ 	.short	0x0100
        /*0b1a*/ 	.byte	0x08
	.zero		1


	//   ....[20]....
        /*0b1c*/ 	.word	0x00000960
        /*0b20*/ 	.word	0x000000ff
        /*0b24*/ 	.word	0x0002a8b8
        /*0b28*/ 	.short	0x0100
        /*0b2a*/ 	.byte	0x08
	.zero		1


	//   ....[21]....
        /*0b2c*/ 	.word	0x00000970
        /*0b30*/ 	.word	0x000000ff
        /*0b34*/ 	.word	0x0002a8c8
        /*0b38*/ 	.short	0x0100
        /*0b3a*/ 	.byte	0x08
	.zero		1


	//   ....[22]....
        /*0b3c*/ 	.word	0x00002e70
        /*0b40*/ 	.word	0x0000005e
        /*0b44*/ 	.word	0x0002a890
        /*0b48*/ 	.short	0x010a
        /*0b4a*/ 	.byte	0x3f
	.zero		1


	//   ....[23]....
        /*0b4c*/ 	.word	0x00005f50
        /*0b50*/ 	.word	0x0000005e
        /*0b54*/ 	.word	0x0002a890
        /*0b58*/ 	.short	0x010a
        /*0b5a*/ 	.byte	0x3f
	.zero		1


	//   ....[24]....
        /*0b5c*/ 	.word	0x00009030
        /*0b60*/ 	.word	0x0000005e
        /*0b64*/ 	.word	0x0002a890
        /*0b68*/ 	.short	0x010a
        /*0b6a*/ 	.byte	0x3f
	.zero		1


	//   ....[25]....
        /*0b6c*/ 	.word	0x000092a0
        /*0b70*/ 	.word	0x00000004
        /*0b74*/ 	.word	0x00000000
        /*0b78*/ 	.short	0x0101
        /*0b7a*/ 	.byte	0x3f
	.zero		1


	//   ....[26]....
        /*0b7c*/ 	.word	0x000092e0
        /*0b80*/ 	.word	0x0000005e
        /*0b84*/ 	.word	0x0002a8b0
        /*0b88*/ 	.short	0x010a
        /*0b8a*/ 	.byte	0x3f
	.zero		1


	//   ....[27]....
        /*0b8c*/ 	.word	0x00009610
        /*0b90*/ 	.word	0x0000005e
        /*0b94*/ 	.word	0x00000000
        /*0b98*/ 	.short	0x0101
        /*0b9a*/ 	.byte	0x3f
	.zero		1


	//   ....[28]....
        /*0b9c*/ 	.word	0x0000a310
        /*0ba0*/ 	.word	0x00000010
        /*0ba4*/ 	.word	0x0002a800
        /*0ba8*/ 	.short	0x010a
        /*0baa*/ 	.byte	0x3f
	.zero		1


	//   ....[29]....
        /*0bac*/ 	.word	0x0000a360
        /*0bb0*/ 	.word	0x00000010
        /*0bb4*/ 	.word	0x0002a800
        /*0bb8*/ 	.short	0x010a
        /*0bba*/ 	.byte	0x3f
	.zero		1


	//   ....[30]....
        /*0bbc*/ 	.word	0x0000adf0
        /*0bc0*/ 	.word	0x00000010
        /*0bc4*/ 	.word	0x0002a800
        /*0bc8*/ 	.short	0x010a
        /*0bca*/ 	.byte	0x3f
	.zero		1


	//   ....[31]....
        /*0bcc*/ 	.word	0x0000e340
        /*0bd0*/ 	.word	0x00000010
        /*0bd4*/ 	.word	0x0002a800
        /*0bd8*/ 	.short	0x010a
        /*0bda*/ 	.byte	0x3f
	.zero		1


	//   ....[32]....
        /*0bdc*/ 	.word	0x000113c0
        /*0be0*/ 	.word	0x00000003
        /*0be4*/ 	.word	0x0002a830
        /*0be8*/ 	.short	0x010a
        /*0bea*/ 	.byte	0x3f
	.zero		1


	//   ....[33]....
        /*0bec*/ 	.word	0x00011430
        /*0bf0*/ 	.word	0x00000003
        /*0bf4*/ 	.word	0x0002a830
        /*0bf8*/ 	.short	0x010a
        /*0bfa*/ 	.byte	0x3f
	.zero		1


	//   ....[34]....
        /*0bfc*/ 	.word	0x00011cf0
        /*0c00*/ 	.word	0x00000003
        /*0c04*/ 	.word	0x00000000
        /*0c08*/ 	.short	0x0101
        /*0c0a*/ 	.byte	0x3f
	.zero		1


	//   ....[35]....
        /*0c0c*/ 	.word	0x00014ea0
        /*0c10*/ 	.word	0x00000009
        /*0c14*/ 	.word	0x0002a830
        /*0c18*/ 	.short	0x010a
        /*0c1a*/ 	.byte	0x3f
	.zero		1


	//   ....[36]....
        /*0c1c*/ 	.word	0x00014ef0
        /*0c20*/ 	.word	0x00000009
        /*0c24*/ 	.word	0x0002a830
        /*0c28*/ 	.short	0x010a
        /*0c2a*/ 	.byte	0x3f
	.zero		1


	//   ....[37]....
        /*0c2c*/ 	.word	0x00015270
        /*0c30*/ 	.word	0x00000009
        /*0c34*/ 	.word	0x0002a850
        /*0c38*/ 	.short	0x010a
        /*0c3a*/ 	.byte	0x3f
	.zero		1


	//   ....[38]....
        /*0c3c*/ 	.word	0x000152b0
        /*0c40*/ 	.word	0x00000009
        /*0c44*/ 	.word	0x0002a850
        /*0c48*/ 	.short	0x010a
        /*0c4a*/ 	.byte	0x3f
	.zero		1


	//   ....[39]....
        /*0c4c*/ 	.word	0x00015d80
        /*0c50*/ 	.word	0x0000000b
        /*0c54*/ 	.word	0x00000000
        /*0c58*/ 	.short	0x0101
        /*0c5a*/ 	.byte	0x3f
	.zero		1


	//   ....[40]....
        /*0c5c*/ 	.word	0x00017fe0
        /*0c60*/ 	.word	0x0000000a
        /*0c64*/ 	.word	0x00000000
        /*0c68*/ 	.short	0x0101
        /*0c6a*/ 	.byte	0x3f
	.zero		1


	//   ....[41]....
        /*0c6c*/ 	.word	0x00018a80
        /*0c70*/ 	.word	0x00000009
        /*0c74*/ 	.word	0x0002a830
        /*0c78*/ 	.short	0x010a
        /*0c7a*/ 	.byte	0x3f
	.zero		1


	//   ....[42]....
        /*0c7c*/ 	.word	0x00018ad0
        /*0c80*/ 	.word	0x00000009
        /*0c84*/ 	.word	0x0002a830
        /*0c88*/ 	.short	0x010a
        /*0c8a*/ 	.byte	0x3f
	.zero		1


	//   ....[43]....
        /*0c8c*/ 	.word	0x00018e90
        /*0c90*/ 	.word	0x00000009
        /*0c94*/ 	.word	0x0002a850
        /*0c98*/ 	.short	0x010a
        /*0c9a*/ 	.byte	0x3f
	.zero		1


	//   ....[44]....
        /*0c9c*/ 	.word	0x00018ed0
        /*0ca0*/ 	.word	0x00000009
        /*0ca4*/ 	.word	0x0002a850
        /*0ca8*/ 	.short	0x010a
        /*0caa*/ 	.byte	0x3f
	.zero		1


	//   ....[45]....
        /*0cac*/ 	.word	0x0001a940
        /*0cb0*/ 	.word	0x00000004
        /*0cb4*/ 	.word	0x00000000
        /*0cb8*/ 	.short	0x0101
        /*0cba*/ 	.byte	0x3f
	.zero		1


	//   ....[46]....
        /*0cbc*/ 	.word	0x0001ac00
        /*0cc0*/ 	.word	0x00000009
        /*0cc4*/ 	.word	0x00000000
        /*0cc8*/ 	.short	0x0101
        /*0cca*/ 	.byte	0x3f
	.zero		1


	//   ....[47]....
        /*0ccc*/ 	.word	0x0001b4e0
        /*0cd0*/ 	.word	0x00000009
        /*0cd4*/ 	.word	0x0002a830
        /*0cd8*/ 	.short	0x010a
        /*0cda*/ 	.byte	0x3f
	.zero		1


	//   ....[48]....
        /*0cdc*/ 	.word	0x0001b530
        /*0ce0*/ 	.word	0x00000009
        /*0ce4*/ 	.word	0x0002a830
        /*0ce8*/ 	.short	0x010a
        /*0cea*/ 	.byte	0x3f
	.zero		1


	//   ....[49]....
        /*0cec*/ 	.word	0x0001b8f0
        /*0cf0*/ 	.word	0x00000009
        /*0cf4*/ 	.word	0x0002a850
        /*0cf8*/ 	.short	0x010a
        /*0cfa*/ 	.byte	0x3f
	.zero		1


	//   ....[50]....
        /*0cfc*/ 	.word	0x0001b930
        /*0d00*/ 	.word	0x00000009
        /*0d04*/ 	.word	0x0002a850
        /*0d08*/ 	.short	0x010a
        /*0d0a*/ 	.byte	0x3f
	.zero		1


	//   ....[51]....
        /*0d0c*/ 	.word	0x0001c440
        /*0d10*/ 	.word	0x00000008
        /*0d14*/ 	.word	0x00000000
        /*0d18*/ 	.short	0x0101
        /*0d1a*/ 	.byte	0x3f
	.zero		1


	//   ....[52]....
        /*0d1c*/ 	.word	0x0001e690
        /*0d20*/ 	.word	0x00000008
        /*0d24*/ 	.word	0x00000000
        /*0d28*/ 	.short	0x0101
        /*0d2a*/ 	.byte	0x3f
	.zero		1


	//   ....[53]....
        /*0d2c*/ 	.word	0x0001ee70
        /*0d30*/ 	.word	0x0000000b
        /*0d34*/ 	.word	0x0002a850
        /*0d38*/ 	.short	0x010a
        /*0d3a*/ 	.byte	0x3f
	.zero		1


	//   ....[54]....
        /*0d3c*/ 	.word	0x0001eef0
        /*0d40*/ 	.word	0x0000000b
        /*0d44*/ 	.word	0x0002a850
        /*0d48*/ 	.short	0x010a
        /*0d4a*/ 	.byte	0x3f
	.zero		1


	//   ....[55]....
        /*0d4c*/ 	.word	0x0001f4e0
        /*0d50*/ 	.word	0x00000000
        /*0d54*/ 	.word	0x00000000
        /*0d58*/ 	.short	0x0101
        /*0d5a*/ 	.byte	0x3f
	.zero		1


	//   ....[56]....
        /*0d5c*/ 	.word	0x00021760
        /*0d60*/ 	.word	0x00000000
        /*0d64*/ 	.word	0x00000000
        /*0d68*/ 	.short	0x0101
        /*0d6a*/ 	.byte	0x3f
	.zero		1


	//   ....[57]....
        /*0d6c*/ 	.word	0x000242a0
        /*0d70*/ 	.word	0x0000000c
        /*0d74*/ 	.word	0x0002a820
        /*0d78*/ 	.short	0x010a
        /*0d7a*/ 	.byte	0x3f
	.zero		1


	//   ....[58]....
        /*0d7c*/ 	.word	0x00024370
        /*0d80*/ 	.word	0x00000008
        /*0d84*/ 	.word	0x0002a8a0
        /*0d88*/ 	.short	0x010a
        /*0d8a*/ 	.byte	0x3f
	.zero		1


	//   ....[59]....
        /*0d8c*/ 	.word	0x000247b0
        /*0d90*/ 	.word	0x00000008
        /*0d94*/ 	.word	0x0002a8c0
        /*0d98*/ 	.short	0x010a
        /*0d9a*/ 	.byte	0x3f
	.zero		1


	//   ....[60]....
        /*0d9c*/ 	.word	0x00024d60
        /*0da0*/ 	.word	0x00000009
        /*0da4*/ 	.word	0x0002a8a0
        /*0da8*/ 	.short	0x010a
        /*0daa*/ 	.byte	0x3f
	.zero		1


	//   ....[61]....
        /*0dac*/ 	.word	0x00025190
        /*0db0*/ 	.word	0x00000009
        /*0db4*/ 	.word	0x0002a8c0
        /*0db8*/ 	.short	0x010a
        /*0dba*/ 	.byte	0x3f
	.zero		1


	//   ....[62]....
        /*0dbc*/ 	.word	0x00026810
        /*0dc0*/ 	.word	0x00000005
        /*0dc4*/ 	.word	0x0002a880
        /*0dc8*/ 	.short	0x010a
        /*0dca*/ 	.byte	0x3f
	.zero		1


	//   ....[63]....
        /*0dcc*/ 	.word	0x00026a90
        /*0dd0*/ 	.word	0x00000005
        /*0dd4*/ 	.word	0x0002a840
        /*0dd8*/ 	.short	0x010a
        /*0dda*/ 	.byte	0x3f
	.zero		1


	//   ....[64]....
        /*0ddc*/ 	.word	0x00026fc0
        /*0de0*/ 	.word	0x00000004
        /*0de4*/ 	.word	0x0002a820
        /*0de8*/ 	.short	0x010a
        /*0dea*/ 	.byte	0x3f
	.zero		1


	//   ....[65]....
        /*0dec*/ 	.word	0x000272f0
        /*0df0*/ 	.word	0x00000005
        /*0df4*/ 	.word	0x0002a880
        /*0df8*/ 	.short	0x010a
        /*0dfa*/ 	.byte	0x3f
	.zero		1


	//   ....[66]....
        /*0dfc*/ 	.word	0x00027760
        /*0e00*/ 	.word	0x00000005
        /*0e04*/ 	.word	0x0002a840
        /*0e08*/ 	.short	0x010a
        /*0e0a*/ 	.byte	0x3f
	.zero		1


	//   ....[67]....
        /*0e0c*/ 	.word	0x00027c40
        /*0e10*/ 	.word	0x0000000e
        /*0e14*/ 	.word	0x0002a870
        /*0e18*/ 	.short	0x010a
        /*0e1a*/ 	.byte	0x3f
	.zero		1


	//   ....[68]....
        /*0e1c*/ 	.word	0x00027cb0
        /*0e20*/ 	.word	0x0000000e
        /*0e24*/ 	.word	0x0002a860
        /*0e28*/ 	.short	0x010a
        /*0e2a*/ 	.byte	0x3f
	.zero		1


	//   ....[69]....
        /*0e2c*/ 	.word	0x000285e0
        /*0e30*/ 	.word	0x0000000e
        /*0e34*/ 	.word	0x0002a850
        /*0e38*/ 	.short	0x0101
        /*0e3a*/ 	.byte	0x3f
	.zero		1


	//   ....[70]....
        /*0e3c*/ 	.word	0x00028640
        /*0e40*/ 	.word	0x0000000e
        /*0e44*/ 	.word	0x00000000
        /*0e48*/ 	.short	0x0101
        /*0e4a*/ 	.byte	0x3f
	.zero		1


	//   ....[71]....
        /*0e4c*/ 	.word	0x00028860
        /*0e50*/ 	.word	0x00000000
        /*0e54*/ 	.word	0x0002a870
        /*0e58*/ 	.short	0x010a
        /*0e5a*/ 	.byte	0x3f
	.zero		1


	//   ....[72]....
        /*0e5c*/ 	.word	0x000288d0
        /*0e60*/ 	.word	0x00000000
        /*0e64*/ 	.word	0x0002a860
        /*0e68*/ 	.short	0x010a
        /*0e6a*/ 	.byte	0x3f
	.zero		1


	//   ....[73]....
        /*0e6c*/ 	.word	0x00029140
        /*0e70*/ 	.word	0x00000000
        /*0e74*/ 	.word	0x0002a850
        /*0e78*/ 	.short	0x0101
        /*0e7a*/ 	.byte	0x3f
	.zero		1


	//   ....[74]....
        /*0e7c*/ 	.word	0x00029180
        /*0e80*/ 	.word	0x00000000
        /*0e84*/ 	.word	0x00000000
        /*0e88*/ 	.short	0x0101
        /*0e8a*/ 	.byte	0x3f
	.zero		1


	//   ....[75]....
        /*0e8c*/ 	.word	0x00029ee0
        /*0e90*/ 	.word	0x00000000
        /*0e94*/ 	.word	0x0002a820
        /*0e98*/ 	.short	0x010a
        /*0e9a*/ 	.byte	0x3f
	.zero		1


	//   ....[76]....
        /*0e9c*/ 	.word	0x0002a090
        /*0ea0*/ 	.word	0x00000006
        /*0ea4*/ 	.word	0x00000000
        /*0ea8*/ 	.short	0x010a
        /*0eaa*/ 	.byte	0x3f
	.zero		1


	//   ....[77]....
        /*0eac*/ 	.word	0x0002a100
        /*0eb0*/ 	.word	0x00000007
        /*0eb4*/ 	.word	0x00000000
        /*0eb8*/ 	.short	0x010a
        /*0eba*/ 	.byte	0x3f
	.zero		1


	//   ....[78]....
        /*0ebc*/ 	.word	0x0002a160
        /*0ec0*/ 	.word	0x00000004
        /*0ec4*/ 	.word	0x0002a860
        /*0ec8*/ 	.short	0x010a
        /*0eca*/ 	.byte	0x3f
	.zero		1


	//   ....[79]....
        /*0ecc*/ 	.word	0x0002a1b0
        /*0ed0*/ 	.word	0x00000003
        /*0ed4*/ 	.word	0x0002a860
        /*0ed8*/ 	.short	0x010a
        /*0eda*/ 	.byte	0x3f
	.zero		1


	//   ....[80]....
        /*0edc*/ 	.word	0x0002a1f0
        /*0ee0*/ 	.word	0x00000004
        /*0ee4*/ 	.word	0x0002a880
        /*0ee8*/ 	.short	0x010a
        /*0eea*/ 	.byte	0x3f
	.zero		1


	//   ....[81]....
        /*0eec*/ 	.word	0x0002a210
        /*0ef0*/ 	.word	0x00000003
        /*0ef4*/ 	.word	0x0002a880
        /*0ef8*/ 	.short	0x010a
        /*0efa*/ 	.byte	0x3f
	.zero		1


	//   ....[82]....
        /*0efc*/ 	.word	0x0002a270
        /*0f00*/ 	.word	0x0000005e
        /*0f04*/ 	.word	0x0002a890
        /*0f08*/ 	.short	0x010a
        /*0f0a*/ 	.byte	0x3f
	.zero		1


	//   ....[83]....
        /*0f0c*/ 	.word	0x0002a2c0
        /*0f10*/ 	.word	0x0000005e
        /*0f14*/ 	.word	0x0002a890
        /*0f18*/ 	.short	0x010a
        /*0f1a*/ 	.byte	0x3f
	.zero		1


	//   ....[84]....
        /*0f1c*/ 	.word	0x0002a310
        /*0f20*/ 	.word	0x0000005e
        /*0f24*/ 	.word	0x0002a890
        /*0f28*/ 	.short	0x010a
        /*0f2a*/ 	.byte	0x3f
	.zero		1


	//   ....[85]....
        /*0f2c*/ 	.word	0x0002a360
        /*0f30*/ 	.word	0x0000005e
        /*0f34*/ 	.word	0x0002a8b0
        /*0f38*/ 	.short	0x010a
        /*0f3a*/ 	.byte	0x3f
	.zero		1


	//   ....[86]....
        /*0f3c*/ 	.word	0x0002a6d0
        /*0f40*/ 	.word	0x00000010
        /*0f44*/ 	.word	0x0002a800
        /*0f48*/ 	.short	0x010a
        /*0f4a*/ 	.byte	0x3f
	.zero		1


	//   ....[87]....
        /*0f4c*/ 	.word	0x0002a990
        /*0f50*/ 	.word	0x00000010
        /*0f54*/ 	.word	0x0002a800
        /*0f58*/ 	.short	0x010a
        /*0f5a*/ 	.byte	0x3f
	.zero		1


	//   ....[88]....
        /*0f5c*/ 	.word	0x0002a9e0
        /*0f60*/ 	.word	0x00000003
        /*0f64*/ 	.word	0x0002a830
        /*0f68*/ 	.short	0x010a
        /*0f6a*/ 	.byte	0x3f
	.zero		1


	//   ....[89]....
        /*0f6c*/ 	.word	0x0002aa30
        /*0f70*/ 	.word	0x00000009
        /*0f74*/ 	.word	0x0002a830
        /*0f78*/ 	.short	0x010a
        /*0f7a*/ 	.byte	0x3f
	.zero		1


	//   ....[90]....
        /*0f7c*/ 	.word	0x0002aa80
        /*0f80*/ 	.word	0x00000009
        /*0f84*/ 	.word	0x0002a850
        /*0f88*/ 	.short	0x010a
        /*0f8a*/ 	.byte	0x3f
	.zero		1


	//   ....[91]....
        /*0f8c*/ 	.word	0x0002aad0
        /*0f90*/ 	.word	0x00000009
        /*0f94*/ 	.word	0x0002a830
        /*0f98*/ 	.short	0x010a
        /*0f9a*/ 	.byte	0x3f
	.zero		1


	//   ....[92]....
        /*0f9c*/ 	.word	0x0002ab20
        /*0fa0*/ 	.word	0x00000009
        /*0fa4*/ 	.word	0x0002a850
        /*0fa8*/ 	.short	0x010a
        /*0faa*/ 	.byte	0x3f
	.zero		1


	//   ....[93]....
        /*0fac*/ 	.word	0x0002ab70
        /*0fb0*/ 	.word	0x00000009
        /*0fb4*/ 	.word	0x0002a830
        /*0fb8*/ 	.short	0x010a
        /*0fba*/ 	.byte	0x3f
	.zero		1


	//   ....[94]....
        /*0fbc*/ 	.word	0x0002abc0
        /*0fc0*/ 	.word	0x00000009
        /*0fc4*/ 	.word	0x0002a850
        /*0fc8*/ 	.short	0x010a
        /*0fca*/ 	.byte	0x3f
	.zero		1


	//   ....[95]....
        /*0fcc*/ 	.word	0x0002ac10
        /*0fd0*/ 	.word	0x0000000b
        /*0fd4*/ 	.word	0x0002a850
        /*0fd8*/ 	.short	0x010a
        /*0fda*/ 	.byte	0x3f
	.zero		1


	//   ....[96]....
        /*0fdc*/ 	.word	0x0002c5a0
        /*0fe0*/ 	.word	0x0000000c
        /*0fe4*/ 	.word	0x0002a820
        /*0fe8*/ 	.short	0x010a
        /*0fea*/ 	.byte	0x3f
	.zero		1


	//   ....[97]....
        /*0fec*/ 	.word	0x0002c5f0
        /*0ff0*/ 	.word	0x00000008
        /*0ff4*/ 	.word	0x0002a8a0
        /*0ff8*/ 	.short	0x010a
        /*0ffa*/ 	.byte	0x3f
	.zero		1


	//   ....[98]....
        /*0ffc*/ 	.word	0x0002c640
        /*1000*/ 	.word	0x00000008
        /*1004*/ 	.word	0x0002a8c0
        /*1008*/ 	.short	0x010a
        /*100a*/ 	.byte	0x3f
	.zero		1


	//   ....[99]....
        /*100c*/ 	.word	0x0002c690
        /*1010*/ 	.word	0x00000009
        /*1014*/ 	.word	0x0002a8a0
        /*1018*/ 	.short	0x010a
        /*101a*/ 	.byte	0x3f
	.zero		1


	//   ....[100]....
        /*101c*/ 	.word	0x0002c6e0
        /*1020*/ 	.word	0x00000009
        /*1024*/ 	.word	0x0002a8c0
        /*1028*/ 	.short	0x010a
        /*102a*/ 	.byte	0x3f
	.zero		1


	//   ....[101]....
        /*102c*/ 	.word	0x0002c880
        /*1030*/ 	.word	0x00000005
        /*1034*/ 	.word	0x0002a880
        /*1038*/ 	.short	0x010a
        /*103a*/ 	.byte	0x3f
	.zero		1


	//   ....[102]....
        /*103c*/ 	.word	0x0002c8d0
        /*1040*/ 	.word	0x00000005
        /*1044*/ 	.word	0x0002a840
        /*1048*/ 	.short	0x010a
        /*104a*/ 	.byte	0x3f
	.zero		1


	//   ....[103]....
        /*104c*/ 	.word	0x0002c950
        /*1050*/ 	.word	0x00000004
        /*1054*/ 	.word	0x0002a820
        /*1058*/ 	.short	0x010a
        /*105a*/ 	.byte	0x3f
	.zero		1


	//   ....[104]....
        /*105c*/ 	.word	0x0002c9a0
        /*1060*/ 	.word	0x00000005
        /*1064*/ 	.word	0x0002a880
        /*1068*/ 	.short	0x010a
        /*106a*/ 	.byte	0x3f
	.zero		1


	//   ....[105]....
        /*106c*/ 	.word	0x0002c9f0
        /*1070*/ 	.word	0x00000005
        /*1074*/ 	.word	0x0002a840
        /*1078*/ 	.short	0x010a
        /*107a*/ 	.byte	0x3f
	.zero		1


	//   ....[106]....
        /*107c*/ 	.word	0x0002ca40
        /*1080*/ 	.word	0x0000000e
        /*1084*/ 	.word	0x0002a870
        /*1088*/ 	.short	0x010a
        /*108a*/ 	.byte	0x3f
	.zero		1


	//   ....[107]....
        /*108c*/ 	.word	0x0002ca90
        /*1090*/ 	.word	0x0000000e
        /*1094*/ 	.word	0x0002a860
        /*1098*/ 	.short	0x010a
        /*109a*/ 	.byte	0x3f
	.zero		1


	//   ....[108]....
        /*109c*/ 	.word	0x0002cae0
        /*10a0*/ 	.word	0x00000000
        /*10a4*/ 	.word	0x0002a870
        /*10a8*/ 	.short	0x010a
        /*10aa*/ 	.byte	0x3f
	.zero		1


	//   ....[109]....
        /*10ac*/ 	.word	0x0002cb30
        /*10b0*/ 	.word	0x00000000
        /*10b4*/ 	.word	0x0002a860
        /*10b8*/ 	.short	0x010a
        /*10ba*/ 	.byte	0x3f
	.zero		1


	//   ....[110]....
        /*10bc*/ 	.word	0x0002d590
        /*10c0*/ 	.word	0x00000000
        /*10c4*/ 	.word	0x0002a820
        /*10c8*/ 	.short	0x010a
        /*10ca*/ 	.byte	0x3f
	.zero		1


	//   ....[111]....
        /*10cc*/ 	.word	0x0002d730
        /*10d0*/ 	.word	0x00000006
        /*10d4*/ 	.word	0x00000000
        /*10d8*/ 	.short	0x010a
        /*10da*/ 	.byte	0x3f
	.zero		1


	//   ....[112]....
        /*10dc*/ 	.word	0x0002d780
        /*10e0*/ 	.word	0x00000007
        /*10e4*/ 	.word	0x00000000
        /*10e8*/ 	.short	0x010a
        /*10ea*/ 	.byte	0x3f
	.zero		1


	//   ....[113]....
        /*10ec*/ 	.word	0x0002d7d0
        /*10f0*/ 	.word	0x00000004
        /*10f4*/ 	.word	0x0002a860
        /*10f8*/ 	.short	0x010a
        /*10fa*/ 	.byte	0x3f
	.zero		1


	//   ....[114]....
        /*10fc*/ 	.word	0x0002d820
        /*1100*/ 	.word	0x00000003
        /*1104*/ 	.word	0x0002a860
        /*1108*/ 	.short	0x010a
        /*110a*/ 	.byte	0x3f
	.zero		1


	//   ....[115]....
        /*110c*/ 	.word	0x0002d870
        /*1110*/ 	.word	0x00000004
        /*1114*/ 	.word	0x0002a880
        /*1118*/ 	.short	0x010a
        /*111a*/ 	.byte	0x3f
	.zero		1


	//----- nvinfo : EIATTR_NUM_MBARRIERS
	.align		4
.L_791:
        /*111c*/ 	.byte	0x03, 0x38
        /*111e*/ 	.short	0x0016


	//----- nvinfo : EIATTR_EXIT_INSTR_OFFSETS
	.align		4
        /*1120*/ 	.byte	0x04, 0x1c
        /*1122*/ 	.short	(.L_793 - .L_792)


	//   ....[0]....
.L_792:
        /*1124*/ 	.word	0x0002a260


	//----- nvinfo : EIATTR_MAX_THREADS
	.align		4
.L_793:
        /*1128*/ 	.byte	0x04, 0x05
        /*112a*/ 	.short	(.L_795 - .L_794)
.L_794:
        /*112c*/ 	.word	0x00000180
        /*1130*/ 	.word	0x00000001
        /*1134*/ 	.word	0x00000001


	//----- nvinfo : EIATTR_CRS_STACK_SIZE
	.align		4
.L_795:
        /*1138*/ 	.byte	0x04, 0x1e
        /*113a*/ 	.short	(.L_797 - .L_796)
.L_796:
        /*113c*/ 	.word	0x00000000


	//----- nvinfo : EIATTR_CBANK_PARAM_SIZE
	.align		4
.L_797:
        /*1140*/ 	.byte	0x03, 0x19
        /*1142*/ 	.short	0x0a70


	//----- nvinfo : EIATTR_PARAM_CBANK
	.align		4
        /*1144*/ 	.byte	0x04, 0x0a
        /*1146*/ 	.short	(.L_799 - .L_798)
	.align		4
.L_798:
        /*1148*/ 	.word	index@(.nv.constant0._ZN7cutlass13device_kernelIN5flash11enable_sm90INS1_16FlashAttnFwdSm90INS1_25CollectiveMainloopFwdSm90ILi2EN4cute5tupleIJNS5_1CILi1EEES8_S8_EEENS6_IJNS7_ILi128EEESA_NS7_ILi192EEEEEELi192ENS_12float_e4m3_tEfNS_4arch4Sm90ELb0ELb1ELb1ELb1ELb0ELb1ELb0ELb1ELb1ELb0ELb0ELb0EEENS1_21CollectiveEpilogueFwdINS6_IJSA_SB_SA_EEES9_NS_10bfloat16_tESF_Li256ELb1ELb0ELb0ELb1EEENS1_36VarlenDynamicPersistentTileSchedulerILi128ELi128ELi256ELi128ELb0ELb0ELb1ELb1ELb0ELb1EEEEEEEEEvNT_6ParamsE)
        /*114c*/ 	.short	0x0210
        /*114e*/ 	.short	0x0a70


	//----- nvinfo : EIATTR_SW_WAR
	.align		4
.L_799:
        /*1150*/ 	.byte	0x04, 0x36
        /*1152*/ 	.short	(.L_801 - .L_800)
.L_800:
        /*1154*/ 	.word	0x00000008
.L_801:


//--------------------- .nv.info._ZN7cutlass13device_kernelIN5flash11enable_sm90INS1_16FlashAttnFwdSm90INS1_25CollectiveMainloopFwdSm90ILi2EN4cute5tupleIJNS5_1CILi1EEES8_S8_EEENS6_IJNS7_ILi128EEENS7_ILi160EEENS7_ILi192EEEEEELi192ENS_12float_e4m3_tEfNS_4arch4Sm90ELb1ELb0ELb1ELb0ELb0ELb0ELb0ELb1ELb1ELb0ELb0ELb0EEENS1_21CollectiveEpilogueFwdINS6_IJSA_SC_SB_EEES9_NS_10bfloat16_tESG_Li256ELb0ELb0ELb0ELb1EEENS1_30DynamicPersistentTileSchedulerILi256ELi128ELb0ELb0ELb1EEEEEEEEEvNT_6ParamsE --------------------------
	.section	.nv.info._ZN7cutlass13device_kernelIN5flash11enable_sm90INS1_16FlashAttnFwdSm90INS1_25CollectiveMainloopFwdSm90ILi2EN4cute5tupleIJNS5_1CILi1EEES8_S8_EEENS6_IJNS7_ILi128EEENS7_ILi160EEENS7_ILi192EEEEEELi192ENS_12float_e4m3_tEfNS_4arch4Sm90ELb1ELb0ELb1ELb0ELb0ELb0ELb0ELb1ELb1ELb0ELb0ELb0EEENS1_21CollectiveEpilogueFwdINS6_IJSA_SC_SB_EEES9_NS_10bfloat16_tESG_Li256ELb0ELb0ELb0ELb1EEENS1_30DynamicPersistentTileSchedulerILi256ELi128ELb0ELb0ELb1EEEEEEEEEvNT_6ParamsE,"",@"SHT_CUDA_INFO"
	.sectionflags	@""
	.align	4


	//----- nvinfo : EIATTR_CUDA_API_VERSION
	.align		4
        /*0000*/ 	.byte	0x04, 0x37
        /*0002*/ 	.short	(.L_803 - .L_802)
.L_802:
        /*0004*/ 	.word	0x00000082


	//----- nvinfo : EIATTR_KPARAM_INFO
	.align		4
.L_803:
        /*0008*/ 	.byte	0x04, 0x17
        /*000a*/ 	.short	(.L_805 - .L_804)
.L_804:
        /*000c*/ 	.word	0x00000000
        /*0010*/ 	.short	0x0000
        /*0012*/ 	.short	0x0070
        /*0014*/ 	.byte	0x00, 0xf0, 0x01, 0x2e


	//----- nvinfo : EIATTR_SPARSE_MMA_MASK
	.align		4
.L_805:
        /*0018*/ 	.byte	0x03, 0x50
        /*001a*/ 	.short	0x0000


	//----- nvinfo : EIATTR_MAXREG_COUNT
	.align		4
        /*001c*/ 	.byte	0x03, 0x1b
        /*001e*/ 	.short	0x00a8


	//----- nvinfo : EIATTR_NUM_BARRIERS
	.align		4
        /*0020*/ 	.byte	0x02, 0x4c
        /*0022*/ 	.byte	0x10
	.zero		1


	//----- nvinfo : EIATTR_EXTERNS
	.align		4
        /*0024*/ 	.byte	0x04, 0x0f
        /*0026*/ 	.short	(.L_807 - .L_806)


	//   ....[0]....
	.align		4
.L_806:
        /*0028*/ 	.word	index@(__assertfail)


	//----- nvinfo : EIATTR_ANNOTATIONS
	.align		4
.L_807:
        /*002c*/ 	.byte	0x04, 0x55
        /*002e*/ 	.short	(.L_809 - .L_808)


	//   ....[0]....
.L_808:
        /* <DEDUP_REMOVED lines=21> */


	//----- nvinfo : EIATTR_MERCURY_ISA_VERSION
	.align		4
.L_809:
        /*0170*/ 	.byte	0x03, 0x5f
        /*0172*/ 	.short	0x0101


	//----- nvinfo : EIATTR_INT_WARP_WIDE_INSTR_OFFSETS
	.align		4
        /*0174*/ 	.byte	0x04, 0x31
        /*0176*/ 	.short	(.L_811 - .L_810)


	//   ....[0]....
.L_810:
        /*0178*/ 	.word	0x00000180


	//   ....[1]....
        /*017c*/ 	.word	0x000001c0


	//   ....[2]....
        /*0180*/ 	.word	0x00000250


	//   ....[3]....
        /*0184*/ 	.word	0x00010dc0


	//   ....[4]....
        /*0188*/ 	.word	0x00010e50


	//   ....[5]....
        /*018c*/ 	.word	0x00011580


	//   ....[6]....
        /*0190*/ 	.word	0x000137f0


	//   ....[7]....
        /*0194*/ 	.word	0x00013880


	//----- nvinfo : EIATTR_COOP_GROUP_MASK_REGIDS
	.align		4
.L_811:
        /*0198*/ 	.byte	0x04, 0x29
        /*019a*/ 	.short	(.L_813 - .L_812)


	//   ....[0]....
.L_812:
        /*019c*/ 	.word	0xffffffff


	//   ....[1]....
        /*01a0*/ 	.word	0xffffffff


	//   ....[2]....
        /*01a4*/ 	.word	0xffffffff


	//   ....[3]....
        /*01a8*/ 	.word	0xffffffff


	//   ....[4]....
        /*01ac*/ 	.word	0xffffffff


	//   ....[5]....
        /*01b0*/ 	.word	0xffffffff


	//   ....[6]....
        /*01b4*/ 	.word	0xffffffff


	//   ....[7]....
        /*01b8*/ 	.word	0xffffffff


	//   ....[8]....
        /*01bc*/ 	.word	0xffffffff


	//   ....[9]....
        /*01c0*/ 	.word	0xffffffff


	//   ....[10]....
        /*01c4*/ 	.word	0xffffffff


	//   ....[11]....
        /*01c8*/ 	.word	0xffffffff


	//   ....[12]....
        /*01cc*/ 	.word	0xffffffff


	//   ....[13]....
        /*01d0*/ 	.word	0xffffffff


	//   ....[14]....
        /*01d4*/ 	.word	0xffffffff


	//   ....[15]....
        /*01d8*/ 	.word	0xffffffff


	//   ....[16]....
        /*01dc*/ 	.word	0xffffffff


	//   ....[17]....
        /*01e0*/ 	.word	0xffffffff


	//   ....[18]....
        /*01e4*/ 	.word	0xffffffff


	//   ....[19]....
        /*01e8*/ 	.word	0xffffffff


	//   ....[20]....
        /*01ec*/ 	.word	0xffffffff


	//   ....[21]....
        /*01f0*/ 	.word	0xffffffff


	//   ....[22]....
        /*01f4*/ 	.word	0xffffffff


	//   ....[23]....
        /*01f8*/ 	.word	0xffffffff


	//   ....[24]....
        /*01fc*/ 	.word	0xffffffff


	//   ....[25]....
        /*0200*/ 	.word	0xffffffff


	//   ....[26]....
        /*0204*/ 	.word	0xffffffff


	//   ....[27]....
        /*0208*/ 	.word	0xffffffff


	//   ....[28]....
        /*020c*/ 	.word	0xffffffff


	//   ....[29]....
        /*0210*/ 	.word	0xffffffff


	//   ....[30]....
        /*0214*/ 	.word	0xffffffff


	//   ....[31]....
        /*0218*/ 	.word	0xffffffff


	//   ....[32]....
        /*021c*/ 	.word	0xffffffff


	//   ....[33]....
        /*0220*/ 	.word	0xffffffff


	//   ....[34]....
        /*0224*/ 	.word	0xffffffff


	//   ....[35]....
        /*0228*/ 	.word	0xffffffff


	//   ....[36]....
        /*022c*/ 	.word	0xffffffff


	//   ....[37]....
        /*0230*/ 	.word	0xffffffff


	//   ....[38]....
        /*0234*/ 	.word	0xffffffff


	//   ....[39]....
        /*0238*/ 	.word	0xffffffff


	//   ....[40]....
        /*023c*/ 	.word	0xffffffff


	//   ....[41]....
        /*0240*/ 	.word	0xffffffff


	//   ....[42]....
        /*0244*/ 	.word	0xffffffff


	//   ....[43]....
        /*0248*/ 	.word	0xffffffff


	//   ....[44]....
        /*024c*/ 	.word	0xffffffff


	//   ....[45]....
        /*0250*/ 	.word	0xffffffff


	//   ....[46]....
        /*0254*/ 	.word	0xffffffff


	//   ....[47]....
        /*0258*/ 	.word	0xffffffff


	//   ....[48]....
        /*025c*/ 	.word	0xffffffff


	//   ....[49]....
        /*0260*/ 	.word	0xffffffff


	//   ....[50]....
        /*0264*/ 	.word	0xffffffff


	//   ....[51]....
        /*0268*/ 	.word	0xffffffff


	//   ....[52]....
        /*026c*/ 	.word	0xffffffff


	//   ....[53]....
        /*0270*/ 	.word	0xffffffff


	//   ....[54]....
        /*0274*/ 	.word	0xffffffff


	//   ....[55]....
        /*0278*/ 	.word	0xffffffff


	//   ....[56]....
        /*027c*/ 	.word	0xffffffff


	//   ....[57]....
        /*0280*/ 	.word	0xffffffff


	//   ....[58]....
        /*0284*/ 	.word	0xffffffff


	//   ....[59]....
        /*0288*/ 	.word	0xffffffff


	//   ....[60]....
        /*028c*/ 	.word	0xffffffff


	//   ....[61]....
        /*0290*/ 	.word	0xffffffff


	//   ....[62]....
        /*0294*/ 	.word	0xffffffff


	//   ....[63]....
        /*0298*/ 	.word	0xffffffff


	//   ....[64]....
        /*029c*/ 	.word	0xffffffff


	//   ....[65]....
        /*02a0*/ 	.word	0xffffffff


	//   ....[66]....
        /*02a4*/ 	.word	0xffffffff


	//   ....[67]....
        /*02a8*/ 	.word	0xffffffff


	//   ....[68]....
        /*02ac*/ 	.word	0xffffffff


	//   ....[69]....
        /*02b0*/ 	.word	0xffffffff


	//   ....[70]....
        /*02b4*/ 	.word	0xffffffff


	//   ....[71]....
        /*02b8*/ 	.word	0xffffffff


	//   ....[72]....
        /*02bc*/ 	.word	0xffffffff


	//   ....[73]....
        /*02c0*/ 	.word	0xffffffff


	//   ....[74]....
        /*02c4*/ 	.word	0xffffffff


	//   ....[75]....
        /*02c8*/ 	.word	0xffffffff


	//   ....[76]....
        /*02cc*/ 	.word	0xffffffff


	//   ....[77]....
        /*02d0*/ 	.word	0x0500000f


	//   ....[78]....
        /*02d4*/ 	.word	0x0500000f


	//----- nvinfo : EIATTR_COOP_GROUP_INSTR_OFFSETS
	.align		4
.L_813:
        /*02d8*/ 	.byte	0x04, 0x28
        /*02da*/ 	.short	(.L_815 - .L_814)


	//   ....[0]....
.L_814:
        /*02dc*/ 	.word	0x00000060


	//   ....[1]....
        /*02e0*/ 	.word	0x00000190


	//   ....[2]....
        /*02e4*/ 	.word	0x00000230


	//   ....[3]....
        /*02e8*/ 	.word	0x000003c0


	//   ....[4]....
        /*02ec*/ 	.word	0x00000520


	//   ....[5]....
        /*02f0*/ 	.word	0x00000640


	//   ....[6]....
        /*02f4*/ 	.word	0x000007a0


	//   ....[7]....
        /*02f8*/ 	.word	0x00001570


	//   ....[8]....
        /*02fc*/ 	.word	0x00003960


	//   ....[9]....
        /*0300*/ 	.word	0x00003a50


	//   ....[10]....
        /*0304*/ 	.word	0x00004630


	//   ....[11]....
        /*0308*/ 	.word	0x000046f0


	//   ....[12]....
        /*030c*/ 	.word	0x00007e40


	//   ....[13]....
        /*0310*/ 	.word	0x00007f60


	//   ....[14]....
        /*0314*/ 	.word	0x00008ae0


	//   ....[15]....
        /*0318*/ 	.word	0x00008b60


	//   ....[16]....
        /*031c*/ 	.word	0x0000bfc0


	//   ....[17]....
        /*0320*/ 	.word	0x0000c010


	//   ....[18]....
        /*0324*/ 	.word	0x0000c030


	//   ....[19]....
        /*0328*/ 	.word	0x0000c060


	//   ....[20]....
        /*032c*/ 	.word	0x0000dd60


	//   ....[21]....
        /*0330*/ 	.word	0x0000dd70


	//   ....[22]....
        /*0334*/ 	.word	0x0000ddf0


	//   ....[23]....
        /*0338*/ 	.word	0x0000de00


	//   ....[24]....
        /*033c*/ 	.word	0x0000f290


	//   ....[25]....
        /*0340*/ 	.word	0x0000f2c0


	//   ....[26]....
        /*0344*/ 	.word	0x0000f2f0


	//   ....[27]....
        /*0348*/ 	.word	0x0000f320


	//   ....[28]....
        /*034c*/ 	.word	0x0000f360


	//   ....[29]....
        /*0350*/ 	.word	0x0000f390


	//   ....[30]....
        /*0354*/ 	.word	0x0000f3b0


	//   ....[31]....
        /*0358*/ 	.word	0x0000f3d0


	//   ....[32]....
        /*035c*/ 	.word	0x0000f3e0


	//   ....[33]....
        /*0360*/ 	.word	0x0000f410


	//   ....[34]....
        /*0364*/ 	.word	0x0000f440


	//   ....[35]....
        /*0368*/ 	.word	0x0000f450


	//   ....[36]....
        /*036c*/ 	.word	0x0000f4b0


	//   ....[37]....
        /*0370*/ 	.word	0x0000f4c0


	//   ....[38]....
        /*0374*/ 	.word	0x0000f4d0


	//   ....[39]....
        /*0378*/ 	.word	0x0000f500


	//   ....[40]....
        /*037c*/ 	.word	0x0000f530


	//   ....[41]....
        /*0380*/ 	.word	0x0000f540


	//   ....[42]....
        /*0384*/ 	.word	0x0000f550


	//   ....[43]....
        /*0388*/ 	.word	0x0000f560


	//   ....[44]....
        /*038c*/ 	.word	0x0000f570


	//   ....[45]....
        /*0390*/ 	.word	0x0000f5a0


	//   ....[46]....
        /*0394*/ 	.word	0x0000f5d0


	//   ....[47]....
        /*0398*/ 	.word	0x0000f5e0


	//   ....[48]....
        /*039c*/ 	.word	0x0000f5f0


	//   ....[49]....
        /*03a0*/ 	.word	0x0000f610


	//   ....[50]....
        /*03a4*/ 	.word	0x0000f630


	//   ....[51]....
        /*03a8*/ 	.word	0x0000f640


	//   ....[52]....
        /*03ac*/ 	.word	0x0000f650


	//   ....[53]....
        /*03b0*/ 	.word	0x0000f660


	//   ....[54]....
        /*03b4*/ 	.word	0x0000f670


	//   ....[55]....
        /*03b8*/ 	.word	0x0000f680


	//   ....[56]....
        /*03bc*/ 	.word	0x0000f690


	//   ....[57]....
        /*03c0*/ 	.word	0x0000f6a0


	//   ....[58]....
        /*03c4*/ 	.word	0x0000f6b0


	//   ....[59]....
        /*03c8*/ 	.word	0x0000f6c0


	//   ....[60]....
        /*03cc*/ 	.word	0x0000f6d0


	//   ....[61]....
        /*03d0*/ 	.word	0x0000f6e0


	//   ....[62]....
        /*03d4*/ 	.word	0x0000f6f0


	//   ....[63]....
        /*03d8*/ 	.word	0x0000f700


	//   ....[64]....
        /*03dc*/ 	.word	0x0000f710


	//   ....[65]....
        /*03e0*/ 	.word	0x0000f720


	//   ....[66]....
        /*03e4*/ 	.word	0x0000f730


	//   ....[67]....
        /*03e8*/ 	.word	0x0000f740


	//   ....[68]....
        /*03ec*/ 	.word	0x0000f750


	//   ....[69]....
        /*03f0*/ 	.word	0x0000f760


	//   ....[70]....
        /*03f4*/ 	.word	0x0000f770


	//   ....[71]....
        /*03f8*/ 	.word	0x0000f780


	//   ....[72]....
        /*03fc*/ 	.word	0x0000fa80


	//   ....[73]....
        /*0400*/ 	.word	0x00010680


	//   ....[74]....
        /*0404*/ 	.word	0x00011660


	//   ....[75]....
        /*0408*/ 	.word	0x00014650


	//   ....[76]....
        /*040c*/ 	.word	0x000147f0


	//   ....[77]....
        /*0410*/ 	.word	0x00014dd0


	//   ....[78]....
        /*0414*/ 	.word	0x00015240


	//----- nvinfo : EIATTR_REG_RECONFIG
	.align		4
.L_815:
        /*0418*/ 	.byte	0x01, 0x54
	.zero		2


	//----- nvinfo : EIATTR_SYSCALL_OFFSETS
	.align		4
        /*041c*/ 	.byte	0x04, 0x46
        /*041e*/ 	.short	(.L_817 - .L_816)


	//   ....[0]....
.L_816:
        /*0420*/ 	.word	0x00001720


	//   ....[1]....
        /*0424*/ 	.word	0x00010ff0


	//   ....[2]....
        /*0428*/ 	.word	0x00011130


	//   ....[3]....
        /*042c*/ 	.word	0x00011270


	//   ....[4]....
        /*0430*/ 	.word	0x00011390


	//----- nvinfo : EIATTR_MBARRIER_INSTR_OFFSETS
	.align		4
.L_817:
        /*0434*/ 	.byte	0x04, 0x39
        /*0436*/ 	.short	(.L_819 - .L_818)


	//   ....[0]....
.L_818:
        /*0438*/ 	.word	0x00000270
        /*043c*/ 	.word	0x000000ff
        /*0440*/ 	.word	0x00033400
        /*0444*/ 	.short	0x0100
        /*0446*/ 	.byte	0x06
	.zero		1


	//   ....[1]....
        /*0448*/ 	.word	0x00000280
        /*044c*/ 	.word	0x000000ff
        /*0450*/ 	.word	0x00033420
        /*0454*/ 	.short	0x0100
        /*0456*/ 	.byte	0x06
	.zero		1


	//   ....[2]....
        /*0458*/ 	.word	0x00000370
        /*045c*/ 	.word	0x000000ff
        /*0460*/ 	.word	0x00033430
        /*0464*/ 	.short	0x0100
        /*0466*/ 	.byte	0x08
	.zero		1


	//   ....[3]....
        /*0468*/ 	.word	0x00000380
        /*046c*/ 	.word	0x000000ff
        /*0470*/ 	.word	0x00033440
        /*0474*/ 	.short	0x0100
        /*0476*/ 	.byte	0x08
	.zero		1


	//   ....[4]....
        /*0478*/ 	.word	0x00000390
        /*047c*/ 	.word	0x000000ff
        /*0480*/ 	.word	0x00033438
        /*0484*/ 	.short	0x0100
        /*0486*/ 	.byte	0x08
	.zero		1


	//   ....[5]....
        /*0488*/ 	.word	0x000003a0
        /*048c*/ 	.word	0x000000ff
        /*0490*/ 	.word	0x00033448
        /*0494*/ 	.short	0x0100
        /*0496*/ 	.byte	0x08
	.zero		1


	//   ....[6]....
        /*0498*/ 	.word	0x000004d0
        /*049c*/ 	.word	0x000000ff
        /*04a0*/ 	.word	0x00033450
        /*04a4*/ 	.short	0x0100
        /*04a6*/ 	.byte	0x08
	.zero		1


	//   ....[7]....
        /*04a8*/ 	.word	0x000004e0
        /*04ac*/ 	.word	0x000000ff
        /*04b0*/ 	.word	0x00033460
        /*04b4*/ 	.short	0x0100
        /*04b6*/ 	.byte	0x08
	.zero		1


	//   ....[8]....
        /*04b8*/ 	.word	0x000004f0
        /*04bc*/ 	.word	0x000000ff
        /*04c0*/ 	.word	0x00033458
        /*04c4*/ 	.short	0x0100
        /*04c6*/ 	.byte	0x08
	.zero		1


	//   ....[9]....
        /*04c8*/ 	.word	0x00000500
        /*04cc*/ 	.word	0x000000ff
        /*04d0*/ 	.word	0x00033468
        /*04d4*/ 	.short	0x0100
        /*04d6*/ 	.byte	0x08
	.zero		1


	//   ....[10]....
        /*04d8*/ 	.word	0x000005f0
        /*04dc*/ 	.word	0x000000ff
        /*04e0*/ 	.word	0x00033470
        /*04e4*/ 	.short	0x0100
        /*04e6*/ 	.byte	0x06
	.zero		1


	//   ....[11]....
        /*04e8*/ 	.word	0x00000600
        /*04ec*/ 	.word	0x000000ff
        /*04f0*/ 	.word	0x00033480
        /*04f4*/ 	.short	0x0100
        /*04f6*/ 	.byte	0x06
	.zero		1


	//   ....[12]....
        /*04f8*/ 	.word	0x00000610
        /*04fc*/ 	.word	0x000000ff
        /*0500*/ 	.word	0x00033478
        /*0504*/ 	.short	0x0100
        /*0506*/ 	.byte	0x06
	.zero		1


	//   ....[13]....
        /*0508*/ 	.word	0x00000620
        /*050c*/ 	.word	0x000000ff
        /*0510*/ 	.word	0x00033488
        /*0514*/ 	.short	0x0100
        /*0516*/ 	.byte	0x06
	.zero		1


	//   ....[14]....
        /*0518*/ 	.word	0x00000750
        /*051c*/ 	.word	0x000000ff
        /*0520*/ 	.word	0x00033490
        /*0524*/ 	.short	0x0100
        /*0526*/ 	.byte	0x08
	.zero		1


	//   ....[15]....
        /*0528*/ 	.word	0x00000760
        /*052c*/ 	.word	0x000000ff
        /*0530*/ 	.word	0x000334a0
        /*0534*/ 	.short	0x0100
        /*0536*/ 	.byte	0x08
	.zero		1


	//   ....[16]....
        /*0538*/ 	.word	0x00000770
        /*053c*/ 	.word	0x000000ff
        /*0540*/ 	.word	0x00033498
        /*0544*/ 	.short	0x0100
        /*0546*/ 	.byte	0x08
	.zero		1


	//   ....[17]....
        /*0548*/ 	.word	0x00000780
        /*054c*/ 	.word	0x000000ff
        /*0550*/ 	.word	0x000334a8
        /*0554*/ 	.short	0x0100
        /*0556*/ 	.byte	0x08
	.zero		1


	//   ....[18]....
        /*0558*/ 	.word	0x000008b0
        /*055c*/ 	.word	0x000000ff
        /*0560*/ 	.word	0x000334b0
        /*0564*/ 	.short	0x0100
        /*0566*/ 	.byte	0x08
	.zero		1


	//   ....[19]....
        /*0568*/ 	.word	0x000008c0
        /*056c*/ 	.word	0x000000ff
        /*0570*/ 	.word	0x000334c0
        /*0574*/ 	.short	0x0100
        /*0576*/ 	.byte	0x08
	.zero		1


	//   ....[20]....
        /*0578*/ 	.word	0x000008d0
        /*057c*/ 	.word	0x000000ff
        /*0580*/ 	.word	0x000334b8
        /*0584*/ 	.short	0x0100
        /*0586*/ 	.byte	0x08
	.zero		1


	//   ....[21]....
        /*0588*/ 	.word	0x000008e0
        /*058c*/ 	.word	0x000000ff
        /*0590*/ 	.word	0x000334c8
        /*0594*/ 	.short	0x0100
        /*0596*/ 	.byte	0x08
	.zero		1


	//   ....[22]....
        /*0598*/ 	.word	0x00001a00
        /*059c*/ 	.word	0x000000ff
        /*05a0*/ 	.word	0x00033400
        /*05a4*/ 	.short	0x010a
        /*05a6*/ 	.byte	0x25
	.zero		1


	//   ....[23]....
        /*05a8*/ 	.word	0x00001a90
        /*05ac*/ 	.word	0x00000003
        /*05b0*/ 	.word	0x00033430
        /*05b4*/ 	.short	0x010a
        /*05b6*/ 	.byte	0x3f
	.zero		1


	//   ....[24]....
        /*05b8*/ 	.word	0x00001b00
        /*05bc*/ 	.word	0x00000003
        /*05c0*/ 	.word	0x00033430
        /*05c4*/ 	.short	0x010a
        /*05c6*/ 	.byte	0x3f
	.zero		1


	//   ....[25]....
        /*05c8*/ 	.word	0x00003320
        /*05cc*/ 	.word	0x00000003
        /*05d0*/ 	.word	0x00000000
        /*05d4*/ 	.short	0x0101
        /*05d6*/ 	.byte	0x3f
	.zero		1


	//   ....[26]....
        /*05d8*/ 	.word	0x00005e40
        /*05dc*/ 	.word	0x000000ff
        /*05e0*/ 	.word	0x00033430
        /*05e4*/ 	.short	0x010a
        /*05e6*/ 	.byte	0x0a
	.zero		1


	//   ....[27]....
        /*05e8*/ 	.word	0x00005e80
        /*05ec*/ 	.word	0x000000ff
        /*05f0*/ 	.word	0x00033430
        /*05f4*/ 	.short	0x010a
        /*05f6*/ 	.byte	0x0a
	.zero		1


	//   ....[28]....
        /*05f8*/ 	.word	0x00006b10
        /*05fc*/ 	.word	0x000000ff
        /*0600*/ 	.word	0x00033450
        /*0604*/ 	.short	0x010a
        /*0606*/ 	.byte	0x0a
	.zero		1


	//   ....[29]....
        /*0608*/ 	.word	0x00006b50
        /*060c*/ 	.word	0x000000ff
        /*0610*/ 	.word	0x00033450
        /*0614*/ 	.short	0x010a
        /*0616*/ 	.byte	0x0a
	.zero		1


	//   ....[30]....
        /*0618*/ 	.word	0x00009590
        /*061c*/ 	.word	0x00000003
        /*0620*/ 	.word	0x00000000
        /*0624*/ 	.short	0x0101
        /*0626*/ 	.byte	0x3f
	.zero		1


	//   ....[31]....
        /*0628*/ 	.word	0x00009940
        /*062c*/ 	.word	0x000000ff
        /*0630*/ 	.word	0x00000000
        /*0634*/ 	.short	0x0101
        /*0636*/ 	.byte	0x0a
	.zero		1


	//   ....[32]....
        /*0638*/ 	.word	0x0000a2a0
        /*063c*/ 	.word	0x000000ff
        /*0640*/ 	.word	0x00033430
        /*0644*/ 	.short	0x010a
        /*0646*/ 	.byte	0x06
	.zero		1


	//   ....[33]....
        /*0648*/ 	.word	0x0000a2e0
        /*064c*/ 	.word	0x000000ff
        /*0650*/ 	.word	0x00033430
        /*0654*/ 	.short	0x010a
        /*0656*/ 	.byte	0x06
	.zero		1


	//   ....[34]....
        /*0658*/ 	.word	0x0000aee0
        /*065c*/ 	.word	0x000000ff
        /*0660*/ 	.word	0x00033450
        /*0664*/ 	.short	0x010a
        /*0666*/ 	.byte	0x06
	.zero		1


	//   ....[35]....
        /*0668*/ 	.word	0x0000af20
        /*066c*/ 	.word	0x000000ff
        /*0670*/ 	.word	0x00033450
        /*0674*/ 	.short	0x010a
        /*0676*/ 	.byte	0x06
	.zero		1


	//   ....[36]....
        /*0678*/ 	.word	0x0000cec0
        /*067c*/ 	.word	0x00000003
        /*0680*/ 	.word	0x00000000
        /*0684*/ 	.short	0x0101
        /*0686*/ 	.byte	0x3f
	.zero		1


	//   ....[37]....
        /*0688*/ 	.word	0x0000d1f0
        /*068c*/ 	.word	0x000000ff
        /*0690*/ 	.word	0x00000000
        /*0694*/ 	.short	0x0101
        /*0696*/ 	.byte	0x06
	.zero		1


	//   ....[38]....
        /*0698*/ 	.word	0x0000da60
        /*069c*/ 	.word	0x000000ff
        /*06a0*/ 	.word	0x00033450
        /*06a4*/ 	.short	0x010a
        /*06a6*/ 	.byte	0x05
	.zero		1


	//   ....[39]....
        /*06a8*/ 	.word	0x0000daa0
        /*06ac*/ 	.word	0x000000ff
        /*06b0*/ 	.word	0x00033450
        /*06b4*/ 	.short	0x010a
        /*06b6*/ 	.byte	0x05
	.zero		1


	//   ....[40]....
        /*06b8*/ 	.word	0x0000e0c0
        /*06bc*/ 	.word	0x000000ff
        /*06c0*/ 	.word	0x00000000
        /*06c4*/ 	.short	0x0101
        /*06c6*/ 	.byte	0x04
	.zero		1


	//   ....[41]....
        /*06c8*/ 	.word	0x0000fc90
        /*06cc*/ 	.word	0x000000ff
        /*06d0*/ 	.word	0x00000000
        /*06d4*/ 	.short	0x0101
        /*06d6*/ 	.byte	0x05
	.zero		1


	//   ....[42]....
        /*06d8*/ 	.word	0x00011870
        /*06dc*/ 	.word	0x00000004
        /*06e0*/ 	.word	0x00033480
        /*06e4*/ 	.short	0x010a
        /*06e6*/ 	.byte	0x3f
	.zero		1


	//   ....[43]....
        /*06e8*/ 	.word	0x00011ab0
        /*06ec*/ 	.word	0x00000004
        /*06f0*/ 	.word	0x00033440
        /*06f4*/ 	.short	0x010a
        /*06f6*/ 	.byte	0x3f
	.zero		1


	//   ....[44]....
        /*06f8*/ 	.word	0x00011f40
        /*06fc*/ 	.word	0x000000ff
        /*0700*/ 	.word	0x00033420
        /*0704*/ 	.short	0x010a
        /*0706*/ 	.byte	0x28
	.zero		1


	//   ....[45]....
        /*0708*/ 	.word	0x00012210
        /*070c*/ 	.word	0x00000006
        /*0710*/ 	.word	0x00033480
        /*0714*/ 	.short	0x010a
        /*0716*/ 	.byte	0x3f
	.zero		1


	//   ....[46]....
        /*0718*/ 	.word	0x00012660
        /*071c*/ 	.word	0x00000006
        /*0720*/ 	.word	0x00033440
        /*0724*/ 	.short	0x010a
        /*0726*/ 	.byte	0x3f
	.zero		1


	//   ....[47]....
        /*0728*/ 	.word	0x00012b00
        /*072c*/ 	.word	0x0000000c
        /*0730*/ 	.word	0x00033470
        /*0734*/ 	.short	0x010a
        /*0736*/ 	.byte	0x3f
	.zero		1


	//   ....[48]....
        /*0738*/ 	.word	0x00012b80
        /*073c*/ 	.word	0x0000000c
        /*0740*/ 	.word	0x00033460
        /*0744*/ 	.short	0x010a
        /*0746*/ 	.byte	0x3f
	.zero		1


	//   ....[49]....
        /*0748*/ 	.word	0x00013710
        /*074c*/ 	.word	0x0000000c
        /*0750*/ 	.word	0x00033450
        /*0754*/ 	.short	0x0101
        /*0756*/ 	.byte	0x3f
	.zero		1


	//   ....[50]....
        /*0758*/ 	.word	0x00013780
        /*075c*/ 	.word	0x0000000c
        /*0760*/ 	.word	0x00000000
        /*0764*/ 	.short	0x0101
        /*0766*/ 	.byte	0x3f
	.zero		1


	//   ....[51]....
        /*0768*/ 	.word	0x00013950
        /*076c*/ 	.word	0x00000000
        /*0770*/ 	.word	0x00033470
        /*0774*/ 	.short	0x010a
        /*0776*/ 	.byte	0x3f
	.zero		1


	//   ....[52]....
        /*0778*/ 	.word	0x000139c0
        /*077c*/ 	.word	0x00000000
        /*0780*/ 	.word	0x00033460
        /*0784*/ 	.short	0x010a
        /*0786*/ 	.byte	0x3f
	.zero		1


	//   ....[53]....
        /*0788*/ 	.word	0x00014460
        /*078c*/ 	.word	0x00000000
        /*0790*/ 	.word	0x00033450
        /*0794*/ 	.short	0x0101
        /*0796*/ 	.byte	0x3f
	.zero		1


	//   ....[54]....
        /*0798*/ 	.word	0x000144e0
        /*079c*/ 	.word	0x00000002
        /*07a0*/ 	.word	0x00000000
        /*07a4*/ 	.short	0x0101
        /*07a6*/ 	.byte	0x3f
	.zero		1


	//   ....[55]....
        /*07a8*/ 	.word	0x00014770
        /*07ac*/ 	.word	0x00000000
        /*07b0*/ 	.word	0x00033420
        /*07b4*/ 	.short	0x010a
        /*07b6*/ 	.byte	0x3f
	.zero		1


	//   ....[56]....
        /*07b8*/ 	.word	0x00014960
        /*07bc*/ 	.word	0x00000006
        /*07c0*/ 	.word	0x00000000
        /*07c4*/ 	.short	0x010a
        /*07c6*/ 	.byte	0x3f
	.zero		1


	//   ....[57]....
        /*07c8*/ 	.word	0x00014990
        /*07cc*/ 	.word	0x00000007
        /*07d0*/ 	.word	0x00000000
        /*07d4*/ 	.short	0x010a
        /*07d6*/ 	.byte	0x3f
	.zero		1


	//   ....[58]....
        /*07d8*/ 	.word	0x000149e0
        /*07dc*/ 	.word	0x00000004
        /*07e0*/ 	.word	0x00033460
        /*07e4*/ 	.short	0x010a
        /*07e6*/ 	.byte	0x3f
	.zero		1


	//   ....[59]....
        /*07e8*/ 	.word	0x00014a30
        /*07ec*/ 	.word	0x00000003
        /*07f0*/ 	.word	0x00033460
        /*07f4*/ 	.short	0x010a
        /*07f6*/ 	.byte	0x3f
	.zero		1


	//   ....[60]....
        /*07f8*/ 	.word	0x00014a70
        /*07fc*/ 	.word	0x00000004
        /*0800*/ 	.word	0x00033480
        /*0804*/ 	.short	0x010a
        /*0806*/ 	.byte	0x3f
	.zero		1


	//   ....[61]....
        /*0808*/ 	.word	0x00014a90
        /*080c*/ 	.word	0x00000003
        /*0810*/ 	.word	0x00033480
        /*0814*/ 	.short	0x010a
        /*0816*/ 	.byte	0x3f
	.zero		1


	//   ....[62]....
        /*0818*/ 	.word	0x00014b00
        /*081c*/ 	.word	0x00000003
        /*0820*/ 	.word	0x00033400
        /*0824*/ 	.short	0x010a
        /*0826*/ 	.byte	0x3f
	.zero		1


	//   ....[63]....
        /*0828*/ 	.word	0x00014b50
        /*082c*/ 	.word	0x00000003
        /*0830*/ 	.word	0x00033430
        /*0834*/ 	.short	0x010a
        /*0836*/ 	.byte	0x3f
	.zero		1


	//   ....[64]....
        /*0838*/ 	.word	0x00014bb0
        /*083c*/ 	.word	0x0000000a
        /*0840*/ 	.word	0x00033430
        /*0844*/ 	.short	0x010a
        /*0846*/ 	.byte	0x3f
	.zero		1


	//   ....[65]....
        /*0848*/ 	.word	0x00014c10
        /*084c*/ 	.word	0x00000009
        /*0850*/ 	.word	0x00033450
        /*0854*/ 	.short	0x010a
        /*0856*/ 	.byte	0x3f
	.zero		1


	//   ....[66]....
        /*0858*/ 	.word	0x00014c70
        /*085c*/ 	.word	0x00000009
        /*0860*/ 	.word	0x00033430
        /*0864*/ 	.short	0x010a
        /*0866*/ 	.byte	0x3f
	.zero		1


	//   ....[67]....
        /*0868*/ 	.word	0x00014cd0
        /*086c*/ 	.word	0x00000008
        /*0870*/ 	.word	0x00033450
        /*0874*/ 	.short	0x010a
        /*0876*/ 	.byte	0x3f
	.zero		1


	//   ....[68]....
        /*0878*/ 	.word	0x00014d30
        /*087c*/ 	.word	0x00000005
        /*0880*/ 	.word	0x00033450
        /*0884*/ 	.short	0x010a
        /*0886*/ 	.byte	0x3f
	.zero		1


	//   ....[69]....
        /*0888*/ 	.word	0x00014e80
        /*088c*/ 	.word	0x00000004
        /*0890*/ 	.word	0x00033480
        /*0894*/ 	.short	0x010a
        /*0896*/ 	.byte	0x3f
	.zero		1


	//   ....[70]....
        /*0898*/ 	.word	0x00014ed0
        /*089c*/ 	.word	0x00000004
        /*08a0*/ 	.word	0x00033440
        /*08a4*/ 	.short	0x010a
        /*08a6*/ 	.byte	0x3f
	.zero		1


	//   ....[71]....
        /*08a8*/ 	.word	0x00014f30
        /*08ac*/ 	.word	0x00000003
        /*08b0*/ 	.word	0x00033420
        /*08b4*/ 	.short	0x010a
        /*08b6*/ 	.byte	0x3f
	.zero		1


	//   ....[72]....
        /*08b8*/ 	.word	0x00014f80
        /*08bc*/ 	.word	0x00000006
        /*08c0*/ 	.word	0x00033480
        /*08c4*/ 	.short	0x010a
        /*08c6*/ 	.byte	0x3f
	.zero		1


	//   ....[73]....
        /*08c8*/ 	.word	0x00014fd0
        /*08cc*/ 	.word	0x00000006
        /*08d0*/ 	.word	0x00033440
        /*08d4*/ 	.short	0x010a
        /*08d6*/ 	.byte	0x3f
	.zero		1


	//   ....[74]....
        /*08d8*/ 	.word	0x00015020
        /*08dc*/ 	.word	0x0000000c
        /*08e0*/ 	.word	0x00033470
        /*08e4*/ 	.short	0x010a
        /*08e6*/ 	.byte	0x3f
	.zero		1


	//   ....[75]....
        /*08e8*/ 	.word	0x00015070
        /*08ec*/ 	.word	0x0000000c
        /*08f0*/ 	.word	0x00033460
        /*08f4*/ 	.short	0x010a
        /*08f6*/ 	.byte	0x3f
	.zero		1


	//   ....[76]....
        /*08f8*/ 	.word	0x000150c0
        /*08fc*/ 	.word	0x00000000
        /*0900*/ 	.word	0x00033470
        /*0904*/ 	.short	0x010a
        /*0906*/ 	.byte	0x3f
	.zero		1


	//   ....[77]....
        /*0908*/ 	.word	0x00015110
        /*090c*/ 	.word	0x00000000
        /*0910*/ 	.word	0x00033460
        /*0914*/ 	.short	0x010a
        /*0916*/ 	.byte	0x3f
	.zero		1


	//   ....[78]....
        /*0918*/ 	.word	0x00015160
        /*091c*/ 	.word	0x00000000
        /*0920*/ 	.word	0x00033420
        /*0924*/ 	.short	0x010a
        /*0926*/ 	.byte	0x3f
	.zero		1


	//   ....[79]....
        /*0928*/ 	.word	0x00015300
        /*092c*/ 	.word	0x00000006
        /*0930*/ 	.word	0x00000000
        /*0934*/ 	.short	0x010a
        /*0936*/ 	.byte	0x3f
	.zero		1


	//   ....[80]....
        /*0938*/ 	.word	0x00015350
        /*093c*/ 	.word	0x00000007
        /*0940*/ 	.word	0x00000000
        /*0944*/ 	.short	0x010a
        /*0946*/ 	.byte	0x3f
	.zero		1


	//   ....[81]....
        /*0948*/ 	.word	0x000153a0
        /*094c*/ 	.word	0x00000004
        /*0950*/ 	.word	0x00033460
        /*0954*/ 	.short	0x010a
        /*0956*/ 	.byte	0x3f
	.zero		1


	//   ....[82]....
        /*0958*/ 	.word	0x000153f0
        /*095c*/ 	.word	0x00000003
        /*0960*/ 	.word	0x00033460
        /*0964*/ 	.short	0x010a
        /*0966*/ 	.byte	0x3f
	.zero		1


	//   ....[83]....
        /*0968*/ 	.word	0x00015440
        /*096c*/ 	.word	0x00000004
        /*0970*/ 	.word	0x00033480
        /*0974*/ 	.short	0x010a
        /*0976*/ 	.byte	0x3f
	.zero		1


	//----- nvinfo : EIATTR_NUM_MBARRIERS
	.align		4
.L_819:
        /*0978*/ 	.byte	0x03, 0x38
        /*097a*/ 	.short	0x0016


	//----- nvinfo : EIATTR_EXIT_INSTR_OFFSETS
	.align		4
        /*097c*/ 	.byte	0x04, 0x1c
        /*097e*/ 	.short	(.L_821 - .L_820)


	//   ....[0]....
.L_820:
        /*0980*/ 	.word	0x00000a50


	//   ....[1]....
        /*0984*/ 	.word	0x00010620


	//   ....[2]....
        /*0988*/ 	.word	0x00014ae0


	//----- nvinfo : EIATTR_MAX_THREADS
	.align		4
.L_821:
        /*098c*/ 	.byte	0x04, 0x05
        /*098e*/ 	.short	(.L_823 - .L_822)
.L_822:
        /*0990*/ 	.word	0x00000180
        /*0994*/ 	.word	0x00000001
        /*0998*/ 	.word	0x00000001


	//----- nvinfo : EIATTR_CRS_STACK_SIZE
	.align		4
.L_823:
        /*099c*/ 	.byte	0x04, 0x1e
        /*099e*/ 	.short	(.L_825 - .L_824)
.L_824:
        /*09a0*/ 	.word	0x00000000


	//----- nvinfo : EIATTR_CBANK_PARAM_SIZE
	.align		4
.L_825:
        /*09a4*/ 	.byte	0x03, 0x19
        /*09a6*/ 	.short	0x0bf0


	//----- nvinfo : EIATTR_PARAM_CBANK
	.align		4
        /*09a8*/ 	.byte	0x04, 0x0a
        /*09aa*/ 	.short	(.L_827 - .L_826)
	.align		4
.L_826:
        /*09ac*/ 	.word	index@(.nv.constant0._ZN7cutlass13device_kernelIN5flash11enable_sm90INS1_16FlashAttnFwdSm90INS1_25CollectiveMainloopFwdSm90ILi2EN4cute5tupleIJNS5_1CILi1EEES8_S8_EEENS6_IJNS7_ILi128EEENS7_ILi160EEENS7_ILi192EEEEEELi192ENS_12float_e4m3_tEfNS_4arch4Sm90ELb1ELb0ELb1ELb0ELb0ELb0ELb0ELb1ELb1ELb0ELb0ELb0EEENS1_21CollectiveEpilogueFwdINS6_IJSA_SC_SB_EEES9_NS_10bfloat16_tESG_Li256ELb0ELb0ELb0ELb1EEENS1_30DynamicPersistentTileSchedulerILi256ELi128ELb0ELb0ELb1EEEEEEEEEvNT_6ParamsE)
        /*09b0*/ 	.short	0x0210
        /*09b2*/ 	.short	0x0bf0


	//----- nvinfo : EIATTR_SW_WAR
	.align		4
.L_827:
        /*09b4*/ 	.byte	0x04, 0x36
        /*09b6*/ 	.short	(.L_829 - .L_828)
.L_828:
        /*09b8*/ 	.word	0x00000008
.L_829:


//--------------------- .nv.info._ZN7cutlass13device_kernelIN5flash11enable_sm90INS1_16FlashAttnFwdSm90INS1_25CollectiveMainloopFwdSm90ILi2EN4cute5tupleIJNS5_1CILi1EEES8_S8_EEENS6_IJNS7_ILi128EEENS7_ILi160EEENS7_ILi192EEEEEELi192ENS_12float_e4m3_tEfNS_4arch4Sm90ELb1ELb0ELb1ELb1ELb0ELb0ELb0ELb1ELb1ELb0ELb0ELb0EEENS1_21CollectiveEpilogueFwdINS6_IJSA_SC_SB_EEES9_NS_10bfloat16_tESG_Li256ELb1ELb0ELb0ELb1EEENS1_36VarlenDynamicPersistentTileSchedulerILi128ELi160ELi256ELi128ELb0ELb0ELb1ELb1ELb1ELb1EEEEEEEEEvNT_6ParamsE --------------------------
	.section	.nv.info._ZN7cutlass13device_kernelIN5flash11enable_sm90INS1_16FlashAttnFwdSm90INS1_25CollectiveMainloopFwdSm90ILi2EN4cute5tupleIJNS5_1CILi1EEES8_S8_EEENS6_IJNS7_ILi128EEENS7_ILi160EEENS7_ILi192EEEEEELi192ENS_12float_e4m3_tEfNS_4arch4Sm90ELb1ELb0ELb1ELb1ELb0ELb0ELb0ELb1ELb1ELb0ELb0ELb0EEENS1_21CollectiveEpilogueFwdINS6_IJSA_SC_SB_EEES9_NS_10bfloat16_tESG_Li256ELb1ELb0ELb0ELb1EEENS1_36VarlenDynamicPersistentTileSchedulerILi128ELi160ELi256ELi128ELb0ELb0ELb1ELb1ELb1ELb1EEEEEEEEEvNT_6ParamsE,"",@"SHT_CUDA_INFO"
	.sectionflags	@""
	.align	4


	//----- nvinfo : EIATTR_CUDA_API_VERSION
	.align		4
        /*0000*/ 	.byte	0x04, 0x37
        /*0002*/ 	.short	(.L_831 - .L_830)
.L_830:
        /*0004*/ 	.word	0x00000082


	//----- nvinfo : EIATTR_KPARAM_INFO
	.align		4
.L_831:
        /*0008*/ 	.byte	0x04, 0x17
        /*000a*/ 	.short	(.L_833 - .L_832)
.L_832:
        /*000c*/ 	.word	0x00000000
        /*0010*/ 	.short	0x0000
        /*0012*/ 	.short	0x0070
        /*0014*/ 	.byte	0x00, 0xf0, 0x01, 0x28


	//----- nvinfo : EIATTR_SPARSE_MMA_MASK
	.align		4
.L_833:
        /*0018*/ 	.byte	0x03, 0x50
        /*001a*/ 	.short	0x0000


	//----- nvinfo : EIATTR_MAXREG_COUNT
	.align		4
        /*001c*/ 	.byte	0x03, 0x1b
        /*001e*/ 	.short	0x00a8


	//----- nvinfo : EIATTR_NUM_BARRIERS
	.align		4
        /*0020*/ 	.byte	0x02, 0x4c
        /*0022*/ 	.byte	0x10
	.zero		1


	//----- nvinfo : EIATTR_EXTERNS
	.align		4
        /*0024*/ 	.byte	0x04, 0x0f
        /*0026*/ 	.short	(.L_835 - .L_834)


	//   ....[0]....
	.align		4
.L_834:
        /*0028*/ 	.word	index@(__assertfail)


	//----- nvinfo : EIATTR_ANNOTATIONS
	.align		4
.L_835:
        /*002c*/ 	.byte	0x04, 0x55
        /*002e*/ 	.short	(.L_837 - .L_836)


	//   ....[0]....
.L_836:
        /* <DEDUP_REMOVED lines=28> */


	//----- nvinfo : EIATTR_MERCURY_ISA_VERSION
	.align		4
.L_837:
        /*01d8*/ 	.byte	0x03, 0x5f
        /*01da*/ 	.short	0x0101


	//----- nvinfo : EIATTR_UNUSED_LOAD_BYTE_OFFSET
	.align		4
        /*01dc*/ 	.byte	0x04, 0x44
        /*01de*/ 	.short	(.L_839 - .L_838)


	//   ....[0]....
.L_838:
        /*01e0*/ 	.word	0x00000a70
        /*01e4*/ 	.word	0x0000fff0


	//   ....[1]....
        /*01e8*/ 	.word	0x0000e8b0
        /*01ec*/ 	.word	0x0000fff0


	//----- nvinfo : EIATTR_INT_WARP_WIDE_INSTR_OFFSETS
	.align		4
.L_839:
        /*01f0*/ 	.byte	0x04, 0x31
        /*01f2*/ 	.short	(.L_841 - .L_840)


	//   ....[0]....
.L_840:
        /*01f4*/ 	.word	0x00000160


	//   ....[1]....
        /*01f8*/ 	.word	0x000001a0


	//   ....[2]....
        /*01fc*/ 	.word	0x00000210


	//   ....[3]....
        /*0200*/ 	.word	0x00012c20


	//   ....[4]....
        /*0204*/ 	.word	0x00012cb0


	//   ....[5]....
        /*0208*/ 	.word	0x00013420


	//   ....[6]....
        /*020c*/ 	.word	0x00015770


	//   ....[7]....
        /*0210*/ 	.word	0x00015800


	//----- nvinfo : EIATTR_COOP_GROUP_MASK_REGIDS
	.align		4
.L_841:
        /*0214*/ 	.byte	0x04, 0x29
        /*0216*/ 	.short	(.L_843 - .L_842)


	//   ....[0]....
.L_842:
        /*0218*/ 	.word	0xffffffff


	//   ....[1]....
        /*021c*/ 	.word	0xffffffff


	//   ....[2]....
        /*0220*/ 	.word	0xffffffff


	//   ....[3]....
        /*0224*/ 	.word	0xffffffff


	//   ....[4]....
        /*0228*/ 	.word	0xffffffff


	//   ....[5]....
        /*022c*/ 	.word	0xffffffff


	//   ....[6]....
        /*0230*/ 	.word	0xffffffff


	//   ....[7]....
        /*0234*/ 	.word	0xffffffff


	//   ....[8]....
        /*0238*/ 	.word	0xffffffff


	//   ....[9]....
        /*023c*/ 	.word	0xffffffff


	//   ....[10]....
        /*0240*/ 	.word	0xffffffff


	//   ....[11]....
        /*0244*/ 	.word	0xffffffff


	//   ....[12]....
        /*0248*/ 	.word	0xffffffff


	//   ....[13]....
        /*024c*/ 	.word	0xffffffff


	//   ....[14]....
        /*0250*/ 	.word	0xffffffff


	//   ....[15]....
        /*0254*/ 	.word	0xffffffff


	//   ....[16]....
        /*0258*/ 	.word	0xffffffff


	//   ....[17]....
        /*025c*/ 	.word	0xffffffff


	//   ....[18]....
        /*0260*/ 	.word	0xffffffff


	//   ....[19]....
        /*0264*/ 	.word	0xffffffff


	//   ....[20]....
        /*0268*/ 	.word	0xffffffff


	//   ....[21]....
        /*026c*/ 	.word	0xffffffff


	//   ....[22]....
        /*0270*/ 	.word	0xffffffff


	//   ....[23]....
        /*0274*/ 	.word	0xffffffff


	//   ....[24]....
        /*0278*/ 	.word	0xffffffff


	//   ....[25]....
        /*027c*/ 	.word	0xffffffff


	//   ....[26]....
        /*0280*/ 	.word	0xffffffff


	//   ....[27]....
        /*0284*/ 	.word	0xffffffff


	//   ....[28]....
        /*0288*/ 	.word	0xffffffff


	//   ....[29]....
        /*028c*/ 	.word	0xffffffff


	//   ....[30]....
        /*0290*/ 	.word	0xffffffff


	//   ....[31]....
        /*0294*/ 	.word	0xffffffff


	//   ....[32]....
        /*0298*/ 	.word	0xffffffff


	//   ....[33]....
        /*029c*/ 	.word	0xffffffff


	//   ....[34]....
        /*02a0*/ 	.word	0xffffffff


	//   ....[35]....
        /*02a4*/ 	.word	0xffffffff


	//   ....[36]....
        /*02a8*/ 	.word	0xffffffff


	//   ....[37]....
        /*02ac*/ 	.word	0xffffffff


	//   ....[38]....
        /*02b0*/ 	.word	0xffffffff


	//   ....[39]....
        /*02b4*/ 	.word	0xffffffff


	//   ....[40]....
        /*02b8*/ 	.word	0xffffffff


	//   ....[41]....
        /*02bc*/ 	.word	0xffffffff


	//   ....[42]....
        /*02c0*/ 	.word	0xffffffff


	//   ....[43]....
        /*02c4*/ 	.word	0xffffffff


	//   ....[44]....
        /*02c8*/ 	.word	0xffffffff


	//   ....[45]....
        /*02cc*/ 	.word	0xffffffff


	//   ....[46]....
        /*02d0*/ 	.word	0xffffffff


	//   ....[47]....
        /*02d4*/ 	.word	0xffffffff


	//   ....[48]....
        /*02d8*/ 	.word	0xffffffff


	//   ....[49]....
        /*02dc*/ 	.word	0xffffffff


	//   ....[50]....
        /*02e0*/ 	.word	0xffffffff


	//   ....[51]....
        /*02e4*/ 	.word	0xffffffff


	//   ....[52]....
        /*02e8*/ 	.word	0xffffffff


	//   ....[53]....
        /*02ec*/ 	.word	0xffffffff


	//   ....[54]....
        /*02f0*/ 	.word	0xffffffff


	//   ....[55]....
        /*02f4*/ 	.word	0xffffffff


	//   ....[56]....
        /*02f8*/ 	.word	0xffffffff


	//   ....[57]....
        /*02fc*/ 	.word	0xffffffff


	//   ....[58]....
        /*0300*/ 	.word	0xffffffff


	//   ....[59]....
        /*0304*/ 	.word	0xffffffff


	//   ....[60]....
        /*0308*/ 	.word	0xffffffff


	//   ....[61]....
        /*030c*/ 	.word	0xffffffff


	//   ....[62]....
        /*0310*/ 	.word	0xffffffff


	//   ....[63]....
        /*0314*/ 	.word	0xffffffff


	//   ....[64]....
        /*0318*/ 	.word	0xffffffff


	//   ....[65]....
        /*031c*/ 	.word	0xffffffff


	//   ....[66]....
        /*0320*/ 	.word	0xffffffff


	//   ....[67]....
        /*0324*/ 	.word	0xffffffff


	//   ....[68]....
        /*0328*/ 	.word	0xffffffff


	//   ....[69]....
        /*032c*/ 	.word	0xffffffff


	//   ....[70]....
        /*0330*/ 	.word	0xffffffff


	//   ....[71]....
        /*0334*/ 	.word	0xffffffff


	//   ....[72]....
        /*0338*/ 	.word	0xffffffff


	//   ....[73]....
        /*033c*/ 	.word	0xffffffff


	//   ....[74]....
        /*0340*/ 	.word	0xffffffff


	//   ....[75]....
        /*0344*/ 	.word	0xffffffff


	//   ....[76]....
        /*0348*/ 	.word	0xffffffff


	//   ....[77]....
        /*034c*/ 	.word	0xffffffff


	//   ....[78]....
        /*0350*/ 	.word	0xffffffff


	//   ....[79]....
        /*0354*/ 	.word	0xffffffff


	//   ....[80]....
        /*0358*/ 	.word	0xffffffff


	//   ....[81]....
        /*035c*/ 	.word	0xffffffff


	//   ....[82]....
        /*0360*/ 	.word	0xffffffff


	//   ....[83]....
        /*0364*/ 	.word	0xffffffff


	//   ....[84]....
        /*0368*/ 	.word	0xffffffff


	//   ....[85]....
        /*036c*/ 	.word	0xffffffff


	//   ....[86]....
        /*0370*/ 	.word	0xffffffff


	//   ....[87]....
        /*0374*/ 	.word	0xffffffff


	//   ....[88]....
        /*0378*/ 	.word	0xffffffff


	//   ....[89]....
        /*037c*/ 	.word	0xffffffff


	//   ....[90]....
        /*0380*/ 	.word	0xffffffff


	//   ....[91]....
        /*0384*/ 	.word	0xffffffff


	//   ....[92]....
        /*0388*/ 	.word	0xffffffff


	//   ....[93]....
        /*038c*/ 	.word	0xffffffff


	//   ....[94]....
        /*0390*/ 	.word	0xffffffff


	//   ....[95]....
        /*0394*/ 	.word	0xffffffff


	//   ....[96]....
        /*0398*/ 	.word	0xffffffff


	//   ....[97]....
        /*039c*/ 	.word	0xffffffff


	//   ....[98]....
        /*03a0*/ 	.word	0xffffffff


	//   ....[99]....
        /*03a4*/ 	.word	0xffffffff


	//   ....[100]....
        /*03a8*/ 	.word	0xffffffff


	//   ....[101]....
        /*03ac*/ 	.word	0xffffffff


	//   ....[102]....
        /*03b0*/ 	.word	0xffffffff


	//   ....[103]....
        /*03b4*/ 	.word	0xffffffff


	//   ....[104]....
        /*03b8*/ 	.word	0xffffffff


	//   ....[105]....
        /*03bc*/ 	.word	0xffffffff


	//   ....[106]....
        /*03c0*/ 	.word	0xffffffff


	//   ....[107]....
        /*03c4*/ 	.word	0x0500000f


	//   ....[108]....
        /*03c8*/ 	.word	0x0500000f


	//----- nvinfo : EIATTR_COOP_GROUP_INSTR_OFFSETS
	.align		4
.L_843:
        /*03cc*/ 	.byte	0x04, 0x28
        /*03ce*/ 	.short	(.L_845 - .L_844)


	//   ....[0]....
.L_844:
        /*03d0*/ 	.word	0x00000070


	//   ....[1]....
        /*03d4*/ 	.word	0x00000170


	//   ....[2]....
        /*03d8*/ 	.word	0x000001c0


	//   ....[3]....
        /*03dc*/ 	.word	0x000003f0


	//   ....[4]....
        /*03e0*/ 	.word	0x00000550


	//   ....[5]....
        /*03e4*/ 	.word	0x00000670


	//   ....[6]....
        /*03e8*/ 	.word	0x000007d0


	//   ....[7]....
        /*03ec*/ 	.word	0x000016c0


	//   ....[8]....
        /*03f0*/ 	.word	0x00003b20


	//   ....[9]....
        /*03f4*/ 	.word	0x00003b80


	//   ....[10]....
        /*03f8*/ 	.word	0x000048a0


	//   ....[11]....
        /*03fc*/ 	.word	0x00004990


	//   ....[12]....
        /*0400*/ 	.word	0x00007dc0


	//   ....[13]....
        /*0404*/ 	.word	0x00007e70


	//   ....[14]....
        /*0408*/ 	.word	0x00008b80


	//   ....[15]....
        /*040c*/ 	.word	0x00008c00


	//   ....[16]....
        /*0410*/ 	.word	0x0000c110


	//   ....[17]....
        /*0414*/ 	.word	0x0000c160


	//   ....[18]....
        /*0418*/ 	.word	0x0000c1c0


	//   ....[19]....
        /*041c*/ 	.word	0x0000c1d0


	//   ....[20]....
        /*0420*/ 	.word	0x0000df60


	//   ....[21]....
        /*0424*/ 	.word	0x0000df70


	//   ....[22]....
        /*0428*/ 	.word	0x0000dfa0


	//   ....[23]....
        /*042c*/ 	.word	0x0000dfb0


	//   ....[24]....
        /*0430*/ 	.word	0x0000f460


	//   ....[25]....
        /*0434*/ 	.word	0x0000f490


	//   ....[26]....
        /*0438*/ 	.word	0x0000f4c0


	//   ....[27]....
        /*043c*/ 	.word	0x0000f4f0


	//   ....[28]....
        /*0440*/ 	.word	0x0000f510


	//   ....[29]....
        /*0444*/ 	.word	0x0000f520


	//   ....[30]....
        /*0448*/ 	.word	0x0000f530


	//   ....[31]....
        /*044c*/ 	.word	0x0000f540


	//   ....[32]....
        /*0450*/ 	.word	0x0000f550


	//   ....[33]....
        /*0454*/ 	.word	0x0000f580


	//   ....[34]....
        /*0458*/ 	.word	0x0000f5b0


	//   ....[35]....
        /*045c*/ 	.word	0x0000f5c0


	//   ....[36]....
        /*0460*/ 	.word	0x0000f5d0


	//   ....[37]....
        /*0464*/ 	.word	0x0000f600


	//   ....[38]....
        /*0468*/ 	.word	0x0000f630


	//   ....[39]....
        /*046c*/ 	.word	0x0000f640


	//   ....[40]....
        /*0470*/ 	.word	0x0000f6a0


	//   ....[41]....
        /*0474*/ 	.word	0x0000f6b0


	//   ....[42]....
        /*0478*/ 	.word	0x0000f6c0


	//   ....[43]....
        /*047c*/ 	.word	0x0000f6f0


	//   ....[44]....
        /*0480*/ 	.word	0x0000f720


	//   ....[45]....
        /*0484*/ 	.word	0x0000f730


	//   ....[46]....
        /*0488*/ 	.word	0x0000f740


	//   ....[47]....
        /*048c*/ 	.word	0x0000f750


	//   ....[48]....
        /*0490*/ 	.word	0x0000f760


	//   ....[49]....
        /*0494*/ 	.word	0x0000f770


	//   ....[50]....
        /*0498*/ 	.word	0x0000f780


	//   ....[51]....
        /*049c*/ 	.word	0x0000f790


	//   ....[52]....
        /*04a0*/ 	.word	0x0000f7a0


	//   ....[53]....
        /*04a4*/ 	.word	0x0000f7d0


	//   ....[54]....
        /*04a8*/ 	.word	0x0000f800


	//   ....[55]....
        /*04ac*/ 	.word	0x0000f810


	//   ....[56]....
        /*04b0*/ 	.word	0x0000f820


	//   ....[57]....
        /*04b4*/ 	.word	0x0000f840


	//   ....[58]....
        /*04b8*/ 	.word	0x0000f870


	//   ....[59]....
        /*04bc*/ 	.word	0x0000f880


	//   ....[60]....
        /*04c0*/ 	.word	0x0000f890


	//   ....[61]....
        /*04c4*/ 	.word	0x0000f8a0


	//   ....[62]....
        /*04c8*/ 	.word	0x0000f8b0


	//   ....[63]....
        /*04cc*/ 	.word	0x0000f8c0


	//   ....[64]....
        /*04d0*/ 	.word	0x0000f8d0


	//   ....[65]....
        /*04d4*/ 	.word	0x0000f8e0


	//   ....[66]....
        /*04d8*/ 	.word	0x0000f8f0


	//   ....[67]....
        /*04dc*/ 	.word	0x0000f900


	//   ....[68]....
        /*04e0*/ 	.word	0x0000f920


	//   ....[69]....
        /*04e4*/ 	.word	0x0000f950


	//   ....[70]....
        /*04e8*/ 	.word	0x0000f980


	//   ....[71]....
        /*04ec*/ 	.word	0x0000f990


	//   ....[72]....
        /*04f0*/ 	.word	0x000117c0


	//   ....[73]....
        /*04f4*/ 	.word	0x000119a0


	//   ....[74]....
        /*04f8*/ 	.word	0x000119d0


	//   ....[75]....
        /*04fc*/ 	.word	0x00011a00


	//   ....[76]....
        /*0500*/ 	.word	0x00011a40


	//   ....[77]....
        /*0504*/ 	.word	0x00011a70


	//   ....[78]....
        /*0508*/ 	.word	0x00011ab0


	//   ....[79]....
        /*050c*/ 	.word	0x00011c40


	//   ....[80]....
        /*0510*/ 	.word	0x00011c70


	//   ....[81]....
        /*0514*/ 	.word	0x00011ca0


	//   ....[82]....
        /*0518*/ 	.word	0x00011cd0


	//   ....[83]....
        /*051c*/ 	.word	0x00011d00


	//   ....[84]....
        /*0520*/ 	.word	0x00011d40


	//   ....[85]....
        /*0524*/ 	.word	0x00011de0


	//   ....[86]....
        /*0528*/ 	.word	0x00011e70


	//   ....[87]....
        /*052c*/ 	.word	0x00011f20


	//   ....[88]....
        /*0530*/ 	.word	0x00013580


	//   ....[89]....
        /*0534*/ 	.word	0x00016730


	//   ....[90]....
        /*0538*/ 	.word	0x00016760


	//   ....[91]....
        /*053c*/ 	.word	0x00016790


	//   ....[92]....
        /*0540*/ 	.word	0x000167c0


	//   ....[93]....
        /*0544*/ 	.word	0x000167f0


	//   ....[94]....
        /*0548*/ 	.word	0x00016800


	//   ....[95]....
        /*054c*/ 	.word	0x00016840


	//   ....[96]....
        /*0550*/ 	.word	0x00016850


	//   ....[97]....
        /*0554*/ 	.word	0x00016990


	//   ....[98]....
        /*0558*/ 	.word	0x000169c0


	//   ....[99]....
        /*055c*/ 	.word	0x000169f0


	//   ....[100]....
        /*0560*/ 	.word	0x00016a20


	//   ....[101]....
        /*0564*/ 	.word	0x00016a50


	//   ....[102]....
        /*0568*/ 	.word	0x00016a90


	//   ....[103]....
        /*056c*/ 	.word	0x00016b30


	//   ....[104]....
        /*0570*/ 	.word	0x00016bc0


	//   ....[105]....
        /*0574*/ 	.word	0x00016c70


	//   ....[106]....
        /*0578*/ 	.word	0x000172c0


	//   ....[107]....
        /*057c*/ 	.word	0x000178a0


	//   ....[108]....
        /*0580*/ 	.word	0x00017d10


	//----- nvinfo : EIATTR_REG_RECONFIG
	.align		4
.L_845:
        /*0584*/ 	.byte	0x01, 0x54
	.zero		2


	//----- nvinfo : EIATTR_SYSCALL_OFFSETS
	.align		4
        /*0588*/ 	.byte	0x04, 0x46
        /*058a*/ 	.short	(.L_847 - .L_846)


	//   ....[0]....
.L_846:
        /*058c*/ 	.word	0x000018a0


	//   ....[1]....
        /*0590*/ 	.word	0x00012e50


	//   ....[2]....
        /*0594*/ 	.word	0x00012f90


	//   ....[3]....
        /*0598*/ 	.word	0x000130d0


	//   ....[4]....
        /*059c*/ 	.word	0x000131f0


	//----- nvinfo : EIATTR_MBARRIER_INSTR_OFFSETS
	.align		4
.L_847:
        /*05a0*/ 	.byte	0x04, 0x39
        /*05a2*/ 	.short	(.L_849 - .L_848)


	//   ....[0]....
.L_848:
        /*05a4*/ 	.word	0x000002a0
        /*05a8*/ 	.word	0x000000ff
        /*05ac*/ 	.word	0x00033400
        /*05b0*/ 	.short	0x0100
        /*05b2*/ 	.byte	0x08
	.zero		1


	//   ....[1]....
        /*05b4*/ 	.word	0x000002b0
        /*05b8*/ 	.word	0x000000ff
        /*05bc*/ 	.word	0x00033420
        /*05c0*/ 	.short	0x0100
        /*05c2*/ 	.byte	0x08
	.zero		1


	//   ....[2]....
        /*05c4*/ 	.word	0x000003a0
        /*05c8*/ 	.word	0x000000ff
        /*05cc*/ 	.word	0x00033430
        /*05d0*/ 	.short	0x0100
        /*05d2*/ 	.byte	0x08
	.zero		1


	//   ....[3]....
        /*05d4*/ 	.word	0x000003b0
        /*05d8*/ 	.word	0x000000ff
        /*05dc*/ 	.word	0x00033440
        /*05e0*/ 	.short	0x0100
        /*05e2*/ 	.byte	0x08
	.zero		1


	//   ....[4]....
        /*05e4*/ 	.word	0x000003c0
        /*05e8*/ 	.word	0x000000ff
        /*05ec*/ 	.word	0x00033438
        /*05f0*/ 	.short	0x0100
        /*05f2*/ 	.byte	0x08
	.zero		1


	//   ....[5]....
        /*05f4*/ 	.word	0x000003d0
        /*05f8*/ 	.word	0x000000ff
        /*05fc*/ 	.word	0x00033448
        /*0600*/ 	.short	0x0100
        /*0602*/ 	.byte	0x08
	.zero		1


	//   ....[6]....
        /*0604*/ 	.word	0x00000500
        /*0608*/ 	.word	0x000000ff
        /*060c*/ 	.word	0x00033450
        /*0610*/ 	.short	0x0100
        /*0612*/ 	.byte	0x08
	.zero		1


	//   ....[7]....
        /*0614*/ 	.word	0x00000510
        /*0618*/ 	.word	0x000000ff
        /*061c*/ 	.word	0x00033460
        /*0620*/ 	.short	0x0100
        /*0622*/ 	.byte	0x08
	.zero		1


	//   ....[8]....
        /*0624*/ 	.word	0x00000520
        /*0628*/ 	.word	0x000000ff
        /*062c*/ 	.word	0x00033458
        /*0630*/ 	.short	0x0100
        /*0632*/ 	.byte	0x08
	.zero		1


	//   ....[9]....
        /*0634*/ 	.word	0x00000530
        /*0638*/ 	.word	0x000000ff
        /*063c*/ 	.word	0x00033468
        /*0640*/ 	.short	0x0100
        /*0642*/ 	.byte	0x08
	.zero		1


	//   ....[10]....
        /*0644*/ 	.word	0x00000620
        /*0648*/ 	.word	0x000000ff
        /*064c*/ 	.word	0x00033470
        /*0650*/ 	.short	0x0100
        /*0652*/ 	.byte	0x06
	.zero		1


	//   ....[11]....
        /*0654*/ 	.word	0x00000630
        /*0658*/ 	.word	0x000000ff
        /*065c*/ 	.word	0x00033480
        /*0660*/ 	.short	0x0100
        /*0662*/ 	.byte	0x06
	.zero		1


	//   ....[12]....
        /*0664*/ 	.word	0x00000640
        /*0668*/ 	.word	0x000000ff
        /*066c*/ 	.word	0x00033478
        /*0670*/ 	.short	0x0100
        /*0672*/ 	.byte	0x06
	.zero		1


	//   ....[13]....
        /*0674*/ 	.word	0x00000650
        /*0678*/ 	.word	0x000000ff
        /*067c*/ 	.word	0x00033488
        /*0680*/ 	.short	0x0100
        /*0682*/ 	.byte	0x06
	.zero		1


	//   ....[14]....
        /*0684*/ 	.word	0x00000780
        /*0688*/ 	.word	0x000000ff
        /*068c*/ 	.word	0x00033490
        /*0690*/ 	.short	0x0100
        /*0692*/ 	.byte	0x08
	.zero		1


	//   ....[15]....
        /*0694*/ 	.word	0x00000790
        /*0698*/ 	.word	0x000000ff
        /*069c*/ 	.word	0x000334a0
        /*06a0*/ 	.short	0x0100
        /*06a2*/ 	.byte	0x08
	.zero		1


	//   ....[16]....
        /*06a4*/ 	.word	0x000007a0
        /*06a8*/ 	.word	0x000000ff
        /*06ac*/ 	.word	0x00033498
        /*06b0*/ 	.short	0x0100
        /*06b2*/ 	.byte	0x08
	.zero		1


	//   ....[17]....
        /*06b4*/ 	.word	0x000007b0
        /*06b8*/ 	.word	0x000000ff
        /*06bc*/ 	.word	0x000334a8
        /*06c0*/ 	.short	0x0100
        /*06c2*/ 	.byte	0x08
	.zero		1


	//   ....[18]....
        /*06c4*/ 	.word	0x000008e0
        /*06c8*/ 	.word	0x000000ff
        /*06cc*/ 	.word	0x000334b0
        /*06d0*/ 	.short	0x0100
        /*06d2*/ 	.byte	0x08
	.zero		1


	//   ....[19]....
        /*06d4*/ 	.word	0x000008f0
        /*06d8*/ 	.word	0x000000ff
        /*06dc*/ 	.word	0x000334c0
        /*06e0*/ 	.short	0x0100
        /*06e2*/ 	.byte	0x08
	.zero		1


	//   ....[20]....
        /*06e4*/ 	.word	0x00000900
        /*06e8*/ 	.word	0x000000ff
        /*06ec*/ 	.word	0x000334b8
        /*06f0*/ 	.short	0x0100
        /*06f2*/ 	.byte	0x08
	.zero		1


	//   ....[21]....
        /*06f4*/ 	.word	0x00000910
        /*06f8*/ 	.word	0x000000ff
        /*06fc*/ 	.word	0x000334c8
        /*0700*/ 	.short	0x0100
        /*0702*/ 	.byte	0x08
	.zero		1


	//   ....[22]....
        /*0704*/ 	.word	0x00001bd0
        /*0708*/ 	.word	0x000000ff
        /*070c*/ 	.word	0x00033400
        /*0710*/ 	.short	0x010a
        /*0712*/ 	.byte	0x29
	.zero		1


	//   ....[23]....
        /*0714*/ 	.word	0x00001c70
        /*0718*/ 	.word	0x00000002
        /*071c*/ 	.word	0x00033430
        /*0720*/ 	.short	0x010a
        /*0722*/ 	.byte	0x3f
	.zero		1


	//   ....[24]....
        /*0724*/ 	.word	0x00001ce0
        /*0728*/ 	.word	0x00000002
        /*072c*/ 	.word	0x00033430
        /*0730*/ 	.short	0x010a
        /*0732*/ 	.byte	0x3f
	.zero		1


	//   ....[25]....
        /*0734*/ 	.word	0x00003600
        /*0738*/ 	.word	0x00000002
        /*073c*/ 	.word	0x00000000
        /*0740*/ 	.short	0x0101
        /*0742*/ 	.byte	0x3f
	.zero		1


	//   ....[26]....
        /*0744*/ 	.word	0x00006020
        /*0748*/ 	.word	0x000000ff
        /*074c*/ 	.word	0x00033430
        /*0750*/ 	.short	0x010a
        /*0752*/ 	.byte	0x06
	.zero		1


	//   ....[27]....
        /*0754*/ 	.word	0x00006060
        /*0758*/ 	.word	0x000000ff
        /*075c*/ 	.word	0x00033430
        /*0760*/ 	.short	0x010a
        /*0762*/ 	.byte	0x06
	.zero		1


	//   ....[28]....
        /*0764*/ 	.word	0x00006c80
        /*0768*/ 	.word	0x000000ff
        /*076c*/ 	.word	0x00033450
        /*0770*/ 	.short	0x010a
        /*0772*/ 	.byte	0x06
	.zero		1


	//   ....[29]....
        /*0774*/ 	.word	0x00006cc0
        /*0778*/ 	.word	0x000000ff
        /*077c*/ 	.word	0x00033450
        /*0780*/ 	.short	0x010a
        /*0782*/ 	.byte	0x06
	.zero		1


	//   ....[30]....
        /*0784*/ 	.word	0x00009690
        /*0788*/ 	.word	0x00000002
        /*078c*/ 	.word	0x00000000
        /*0790*/ 	.short	0x0101
        /*0792*/ 	.byte	0x3f
	.zero		1


	//   ....[31]....
        /*0794*/ 	.word	0x00009aa0
        /*0798*/ 	.word	0x000000ff
        /*079c*/ 	.word	0x00000000
        /*07a0*/ 	.short	0x0101
        /*07a2*/ 	.byte	0x06
	.zero		1


	//   ....[32]....
        /*07a4*/ 	.word	0x0000a3f0
        /*07a8*/ 	.word	0x000000ff
        /*07ac*/ 	.word	0x00033430
        /*07b0*/ 	.short	0x010a
        /*07b2*/ 	.byte	0x06
	.zero		1


	//   ....[33]....
        /*07b4*/ 	.word	0x0000a430
        /*07b8*/ 	.word	0x000000ff
        /*07bc*/ 	.word	0x00033430
        /*07c0*/ 	.short	0x010a
        /*07c2*/ 	.byte	0x06
	.zero		1


	//   ....[34]....
        /*07c4*/ 	.word	0x0000b050
        /*07c8*/ 	.word	0x000000ff
        /*07cc*/ 	.word	0x00033450
        /*07d0*/ 	.short	0x010a
        /*07d2*/ 	.byte	0x06
	.zero		1


	//   ....[35]....
        /*07d4*/ 	.word	0x0000b090
        /*07d8*/ 	.word	0x000000ff
        /*07dc*/ 	.word	0x00033450
        /*07e0*/ 	.short	0x010a
        /*07e2*/ 	.byte	0x06
	.zero		1


	//   ....[36]....
        /*07e4*/ 	.word	0x0000d060
        /*07e8*/ 	.word	0x00000002
        /*07ec*/ 	.word	0x00000000
        /*07f0*/ 	.short	0x0101
        /*07f2*/ 	.byte	0x3f
	.zero		1


	//   ....[37]....
        /*07f4*/ 	.word	0x0000d370
        /*07f8*/ 	.word	0x000000ff
        /*07fc*/ 	.word	0x00000000
        /*0800*/ 	.short	0x0101
        /*0802*/ 	.byte	0x06
	.zero		1


	//   ....[38]....
        /*0804*/ 	.word	0x0000dbf0
        /*0808*/ 	.word	0x000000ff
        /*080c*/ 	.word	0x00033450
        /*0810*/ 	.short	0x010a
        /*0812*/ 	.byte	0x09
	.zero		1


	//   ....[39]....
        /*0814*/ 	.word	0x0000dc30
        /*0818*/ 	.word	0x000000ff
        /*081c*/ 	.word	0x00033450
        /*0820*/ 	.short	0x010a
        /*0822*/ 	.byte	0x09
	.zero		1


	//   ....[40]....
        /*0824*/ 	.word	0x0000e460
        /*0828*/ 	.word	0x000000ff
        /*082c*/ 	.word	0x00000000
        /*0830*/ 	.short	0x0101
        /*0832*/ 	.byte	0x04
	.zero		1


	//   ....[41]....
        /*0834*/ 	.word	0x00010580
        /*0838*/ 	.word	0x00000003
        /*083c*/ 	.word	0x00000000
        /*0840*/ 	.short	0x0101
        /*0842*/ 	.byte	0x3f
	.zero		1


	//   ....[42]....
        /*0844*/ 	.word	0x000137d0
        /*0848*/ 	.word	0x00000004
        /*084c*/ 	.word	0x00033480
        /*0850*/ 	.short	0x010a
        /*0852*/ 	.byte	0x3f
	.zero		1


	//   ....[43]....
        /*0854*/ 	.word	0x00013a20
        /*0858*/ 	.word	0x00000004
        /*085c*/ 	.word	0x00033440
        /*0860*/ 	.short	0x010a
        /*0862*/ 	.byte	0x3f
	.zero		1


	//   ....[44]....
        /*0864*/ 	.word	0x00013ed0
        /*0868*/ 	.word	0x000000ff
        /*086c*/ 	.word	0x00033420
        /*0870*/ 	.short	0x010a
        /*0872*/ 	.byte	0x29
	.zero		1


	//   ....[45]....
        /*0874*/ 	.word	0x000141a0
        /*0878*/ 	.word	0x00000006
        /*087c*/ 	.word	0x00033480
        /*0880*/ 	.short	0x010a
        /*0882*/ 	.byte	0x3f
	.zero		1


	//   ....[46]....
        /*0884*/ 	.word	0x00014600
        /*0888*/ 	.word	0x00000006
        /*088c*/ 	.word	0x00033440
        /*0890*/ 	.short	0x010a
        /*0892*/ 	.byte	0x3f
	.zero		1


	//   ....[47]....
        /*0894*/ 	.word	0x00014ab0
        /*0898*/ 	.word	0x0000000c
        /*089c*/ 	.word	0x00033470
        /*08a0*/ 	.short	0x010a
        /*08a2*/ 	.byte	0x3f
	.zero		1


	//   ....[48]....
        /*08a4*/ 	.word	0x00014b20
        /*08a8*/ 	.word	0x0000000c
        /*08ac*/ 	.word	0x00033460
        /*08b0*/ 	.short	0x010a
        /*08b2*/ 	.byte	0x3f
	.zero		1


	//   ....[49]....
        /*08b4*/ 	.word	0x000156b0
        /*08b8*/ 	.word	0x0000000c
        /*08bc*/ 	.word	0x00033450
        /*08c0*/ 	.short	0x0101
        /*08c2*/ 	.byte	0x3f
	.zero		1


	//   ....[50]....
        /*08c4*/ 	.word	0x00015720
        /*08c8*/ 	.word	0x0000000c
        /*08cc*/ 	.word	0x00000000
        /*08d0*/ 	.short	0x0101
        /*08d2*/ 	.byte	0x3f
	.zero		1


	//   ....[51]....
        /*08d4*/ 	.word	0x000158f0
        /*08d8*/ 	.word	0x00000000
        /*08dc*/ 	.word	0x00033470
        /*08e0*/ 	.short	0x010a
        /*08e2*/ 	.byte	0x3f
	.zero		1


	//   ....[52]....
        /*08e4*/ 	.word	0x00015960
        /*08e8*/ 	.word	0x00000000
        /*08ec*/ 	.word	0x00033460
        /*08f0*/ 	.short	0x010a
        /*08f2*/ 	.byte	0x3f
	.zero		1


	//   ....[53]....
        /*08f4*/ 	.word	0x00016460
        /*08f8*/ 	.word	0x00000000
        /*08fc*/ 	.word	0x00033450
        /*0900*/ 	.short	0x0101
        /*0902*/ 	.byte	0x3f
	.zero		1


	//   ....[54]....
        /*0904*/ 	.word	0x000164e0
        /*0908*/ 	.word	0x00000002
        /*090c*/ 	.word	0x00000000
        /*0910*/ 	.short	0x0101
        /*0912*/ 	.byte	0x3f
	.zero		1


	//   ....[55]....
        /*0914*/ 	.word	0x00017240
        /*0918*/ 	.word	0x00000000
        /*091c*/ 	.word	0x00033420
        /*0920*/ 	.short	0x010a
        /*0922*/ 	.byte	0x3f
	.zero		1


	//   ....[56]....
        /*0924*/ 	.word	0x00017430
        /*0928*/ 	.word	0x00000006
        /*092c*/ 	.word	0x00000000
        /*0930*/ 	.short	0x010a
        /*0932*/ 	.byte	0x3f
	.zero		1


	//   ....[57]....
        /*0934*/ 	.word	0x00017460
        /*0938*/ 	.word	0x00000007
        /*093c*/ 	.word	0x00000000
        /*0940*/ 	.short	0x010a
        /*0942*/ 	.byte	0x3f
	.zero		1


	//   ....[58]....
        /*0944*/ 	.word	0x000174b0
        /*0948*/ 	.word	0x00000004
        /*094c*/ 	.word	0x00033460
        /*0950*/ 	.short	0x010a
        /*0952*/ 	.byte	0x3f
	.zero		1


	//   ....[59]....
        /*0954*/ 	.word	0x00017500
        /*0958*/ 	.word	0x00000003
        /*095c*/ 	.word	0x00033460
        /*0960*/ 	.short	0x010a
        /*0962*/ 	.byte	0x3f
	.zero		1


	//   ....[60]....
        /*0964*/ 	.word	0x00017540
        /*0968*/ 	.word	0x00000004
        /*096c*/ 	.word	0x00033480
        /*0970*/ 	.short	0x010a
        /*0972*/ 	.byte	0x3f
	.zero		1


	//   ....[61]....
        /*0974*/ 	.word	0x00017560
        /*0978*/ 	.word	0x00000003
        /*097c*/ 	.word	0x00033480
        /*0980*/ 	.short	0x010a
        /*0982*/ 	.byte	0x3f
	.zero		1


	//   ....[62]....
        /*0984*/ 	.word	0x000175d0
        /*0988*/ 	.word	0x00000003
        /*098c*/ 	.word	0x00033400
        /*0990*/ 	.short	0x010a
        /*0992*/ 	.byte	0x3f
	.zero		1


	//   ....[63]....
        /*0994*/ 	.word	0x00017620
        /*0998*/ 	.word	0x00000002
        /*099c*/ 	.word	0x00033430
        /*09a0*/ 	.short	0x010a
        /*09a2*/ 	.byte	0x3f
	.zero		1


	//   ....[64]....
        /*09a4*/ 	.word	0x00017680
        /*09a8*/ 	.word	0x00000007
        /*09ac*/ 	.word	0x00033430
        /*09b0*/ 	.short	0x010a
        /*09b2*/ 	.byte	0x3f
	.zero		1


	//   ....[65]....
        /*09b4*/ 	.word	0x000176e0
        /*09b8*/ 	.word	0x00000007
        /*09bc*/ 	.word	0x00033450
        /*09c0*/ 	.short	0x010a
        /*09c2*/ 	.byte	0x3f
	.zero		1


	//   ....[66]....
        /*09c4*/ 	.word	0x00017740
        /*09c8*/ 	.word	0x00000007
        /*09cc*/ 	.word	0x00033430
        /*09d0*/ 	.short	0x010a
        /*09d2*/ 	.byte	0x3f
	.zero		1


	//   ....[67]....
        /*09d4*/ 	.word	0x000177a0
        /*09d8*/ 	.word	0x00000007
        /*09dc*/ 	.word	0x00033450
        /*09e0*/ 	.short	0x010a
        /*09e2*/ 	.byte	0x3f
	.zero		1


	//   ....[68]....
        /*09e4*/ 	.word	0x00017800
        /*09e8*/ 	.word	0x00000005
        /*09ec*/ 	.word	0x00033450
        /*09f0*/ 	.short	0x010a
        /*09f2*/ 	.byte	0x3f
	.zero		1


	//   ....[69]....
        /*09f4*/ 	.word	0x00017950
        /*09f8*/ 	.word	0x00000004
        /*09fc*/ 	.word	0x00033480
        /*0a00*/ 	.short	0x010a
        /*0a02*/ 	.byte	0x3f
	.zero		1


	//   ....[70]....
        /*0a04*/ 	.word	0x000179a0
        /*0a08*/ 	.word	0x00000004
        /*0a0c*/ 	.word	0x00033440
        /*0a10*/ 	.short	0x010a
        /*0a12*/ 	.byte	0x3f
	.zero		1


	//   ....[71]....
        /*0a14*/ 	.word	0x00017a00
        /*0a18*/ 	.word	0x00000003
        /*0a1c*/ 	.word	0x00033420
        /*0a20*/ 	.short	0x010a
        /*0a22*/ 	.byte	0x3f
	.zero		1


	//   ....[72]....
        /*0a24*/ 	.word	0x00017a50
        /*0a28*/ 	.word	0x00000006
        /*0a2c*/ 	.word	0x00033480
        /*0a30*/ 	.short	0x010a
        /*0a32*/ 	.byte	0x3f
	.zero		1


	//   ....[73]....
        /*0a34*/ 	.word	0x00017aa0
        /*0a38*/ 	.word	0x00000006
        /*0a3c*/ 	.word	0x00033440
        /*0a40*/ 	.short	0x010a
        /*0a42*/ 	.byte	0x3f
	.zero		1


	//   ....[74]....
        /*0a44*/ 	.word	0x00017af0
        /*0a48*/ 	.word	0x0000000c
        /*0a4c*/ 	.word	0x00033470
        /*0a50*/ 	.short	0x010a
        /*0a52*/ 	.byte	0x3f
	.zero		1


	//   ....[75]....
        /*0a54*/ 	.word	0x00017b40
        /*0a58*/ 	.word	0x0000000c
        /*0a5c*/ 	.word	0x00033460
        /*0a60*/ 	.short	0x010a
        /*0a62*/ 	.byte	0x3f
	.zero		1


	//   ....[76]....
        /*0a64*/ 	.word	0x00017b90
        /*0a68*/ 	.word	0x00000000
        /*0a6c*/ 	.word	0x00033470
        /*0a70*/ 	.short	0x010a
        /*0a72*/ 	.byte	0x3f
	.zero		1


	//   ....[77]....
        /*0a74*/ 	.word	0x00017be0
        /*0a78*/ 	.word	0x00000000
        /*0a7c*/ 	.word	0x00033460
        /*0a80*/ 	.short	0x010a
        /*0a82*/ 	.byte	0x3f
	.zero		1


	//   ....[78]....
        /*0a84*/ 	.word	0x00017c30
        /*0a88*/ 	.word	0x00000000
        /*0a8c*/ 	.word	0x00033420
        /*0a90*/ 	.short	0x010a
        /*0a92*/ 	.byte	0x3f
	.zero		1


	//   ....[79]....
        /*0a94*/ 	.word	0x00017dd0
        /*0a98*/ 	.word	0x00000006
        /*0a9c*/ 	.word	0x00000000
        /*0aa0*/ 	.short	0x010a
        /*0aa2*/ 	.byte	0x3f
	.zero		1


	//   ....[80]....
        /*0aa4*/ 	.word	0x00017e20
        /*0aa8*/ 	.word	0x00000007
        /*0aac*/ 	.word	0x00000000
        /*0ab0*/ 	.short	0x010a
        /*0ab2*/ 	.byte	0x3f
	.zero		1


	//   ....[81]....
        /*0ab4*/ 	.word	0x00017e70
        /*0ab8*/ 	.word	0x00000004
        /*0abc*/ 	.word	0x00033460
        /*0ac0*/ 	.short	0x010a
        /*0ac2*/ 	.byte	0x3f
	.zero		1


	//   ....[82]....
        /*0ac4*/ 	.word	0x00017ec0
        /*0ac8*/ 	.word	0x00000003
        /*0acc*/ 	.word	0x00033460
        /*0ad0*/ 	.short	0x010a
        /*0ad2*/ 	.byte	0x3f
	.zero		1


	//   ....[83]....
        /*0ad4*/ 	.word	0x00017f10
        /*0ad8*/ 	.word	0x00000004
        /*0adc*/ 	.word	0x00033480
        /*0ae0*/ 	.short	0x010a
        /*0ae2*/ 	.byte	0x3f
	.zero		1


	//----- nvinfo : EIATTR_NUM_MBARRIERS
	.align		4
.L_849:
        /*0ae4*/ 	.byte	0x03, 0x38
        /*0ae6*/ 	.short	0x0016


	//----- nvinfo : EIATTR_EXIT_INSTR_OFFSETS
	.align		4
        /*0ae8*/ 	.byte	0x04, 0x1c
        /*0aea*/ 	.short	(.L_851 - .L_850)


	//   ....[0]....
.L_850:
        /*0aec*/ 	.word	0x00000ab0


	//   ....[1]....
        /*0af0*/ 	.word	0x00011770


	//   ....[2]....
        /*0af4*/ 	.word	0x000175b0


	//----- nvinfo : EIATTR_MAX_THREADS
	.align		4
.L_851:
        /*0af8*/ 	.byte	0x04, 0x05
        /*0afa*/ 	.short	(.L_853 - .L_852)
.L_852:
        /*0afc*/ 	.word	0x00000180
        /*0b00*/ 	.word	0x00000001
        /*0b04*/ 	.word	0x00000001


	//----- nvinfo : EIATTR_CRS_STACK_SIZE
	.align		4
.L_853:
        /*0b08*/ 	.byte	0x04, 0x1e
        /*0b0a*/ 	.short	(.L_855 - .L_854)
.L_854:
        /*0b0c*/ 	.word	0x00000000


	//----- nvinfo : EIATTR_CBANK_PARAM_SIZE
	.align		4
.L_855:
        /*0b10*/ 	.byte	0x03, 0x19
        /*0b12*/ 	.short	0x0a70


	//----- nvinfo : EIATTR_PARAM_CBANK
	.align		4
        /*0b14*/ 	.byte	0x04, 0x0a
        /*0b16*/ 	.short	(.L_857 - .L_856)
	.align		4
.L_856:
        /*0b18*/ 	.word	index@(.nv.constant0._ZN7cutlass13device_kernelIN5flash11enable_sm90INS1_16FlashAttnFwdSm90INS1_25CollectiveMainloopFwdSm90ILi2EN4cute5tupleIJNS5_1CILi1EEES8_S8_EEENS6_IJNS7_ILi128EEENS7_ILi160EEENS7_ILi192EEEEEELi192ENS_12float_e4m3_tEfNS_4arch4Sm90ELb1ELb0ELb1ELb1ELb0ELb0ELb0ELb1ELb1ELb0ELb0ELb0EEENS1_21CollectiveEpilogueFwdINS6_IJSA_SC_SB_EEES9_NS_10bfloat16_tESG_Li256ELb1ELb0ELb0ELb1EEENS1_36VarlenDynamicPersistentTileSchedulerILi128ELi160ELi256ELi128ELb0ELb0ELb1ELb1ELb1ELb1EEEEEEEEEvNT_6ParamsE)
        /*0b1c*/ 	.short	0x0210
        /*0b1e*/ 	.short	0x0a70


	//----- nvinfo : EIATTR_SW_WAR
	.align		4
.L_857:
        /*0b20*/ 	.byte	0x04, 0x36
        /*0b22*/ 	.short	(.L_859 - .L_858)
.L_858:
        /*0b24*/ 	.word	0x00000008
.L_859:


//--------------------- .nv.info._ZN7cutlass13device_kernelIN5flash11enable_sm90INS1_16FlashAttnFwdSm90INS1_25CollectiveMainloopFwdSm90ILi2EN4cute5tupleIJNS5_1CILi1EEES8_S8_EEENS6_IJNS7_ILi128EEENS7_ILi160EEENS7_ILi192EEEEEELi192ENS_12float_e4m3_tEfNS_4arch4Sm90ELb1ELb0ELb1ELb1ELb0ELb1ELb0ELb1ELb1ELb0ELb0ELb0EEENS1_21CollectiveEpilogueFwdINS6_IJSA_SC_SB_EEES9_NS_10bfloat16_tESG_Li256ELb1ELb0ELb0ELb1EEENS1_36VarlenDynamicPersistentTileSchedulerILi128ELi160ELi256ELi128ELb0ELb0ELb1ELb1ELb1ELb1EEEEEEEEEvNT_6ParamsE --------------------------
	.section	.nv.info._ZN7cutlass13device_kernelIN5flash11enable_sm90INS1_16FlashAttnFwdSm90INS1_25CollectiveMainloopFwdSm90ILi2EN4cute5tupleIJNS5_1CILi1EEES8_S8_EEENS6_IJNS7_ILi128EEENS7_ILi160EEENS7_ILi192EEEEEELi192ENS_12float_e4m3_tEfNS_4arch4Sm90ELb1ELb0ELb1ELb1ELb0ELb1ELb0ELb1ELb1ELb0ELb0ELb0EEENS1_21CollectiveEpilogueFwdINS6_IJSA_SC_SB_EEES9_NS_10bfloat16_tESG_Li256ELb1ELb0ELb0ELb1EEENS1_36VarlenDynamicPersistentTileSchedulerILi128ELi160ELi256ELi128ELb0ELb0ELb1ELb1ELb1ELb1EEEEEEEEEvNT_6ParamsE,"",@"SHT_CUDA_INFO"
	.sectionflags	@""
	.align	4


	//----- nvinfo : EIATTR_CUDA_API_VERSION
	.align		4
        /*0000*/ 	.byte	0x04, 0x37
        /*0002*/ 	.short	(.L_861 - .L_860)
.L_860:
        /*0004*/ 	.word	0x00000082


	//----- nvinfo : EIATTR_KPARAM_INFO
	.align		4
.L_861:
        /*0008*/ 	.byte	0x04, 0x17
        /*000a*/ 	.short	(.L_863 - .L_862)
.L_862:
        /*000c*/ 	.word	0x00000000
        /*0010*/ 	.short	0x0000
        /*0012*/ 	.short	0x0070
        /*0014*/ 	.byte	0x00, 0xf0, 0x01, 0x28


	//----- nvinfo : EIATTR_SPARSE_MMA_MASK
	.align		4
.L_863:
        /*0018*/ 	.byte	0x03, 0x50
        /*001a*/ 	.short	0x0000


	//----- nvinfo : EIATTR_MAXREG_COUNT
	.align		4
        /*001c*/ 	.byte	0x03, 0x1b
        /*001e*/ 	.short	0x00a8


	//----- nvinfo : EIATTR_NUM_BARRIERS
	.align		4
        /*0020*/ 	.byte	0x02, 0x4c
        /*0022*/ 	.byte	0x10
	.zero		1


	//----- nvinfo : EIATTR_EXTERNS
	.align		4
        /*0024*/ 	.byte	0x04, 0x0f
        /*0026*/ 	.short	(.L_865 - .L_864)


	//   ....[0]....
	.align		4
.L_864:
        /*0028*/ 	.word	index@(__assertfail)


	//----- nvinfo : EIATTR_ANNOTATIONS
	.align		4
.L_865:
        /*002c*/ 	.byte	0x04, 0x55
        /*002e*/ 	.short	(.L_867 - .L_866)


	//   ....[0]....
.L_866:
        /* <DEDUP_REMOVED lines=81> */


	//----- nvinfo : EIATTR_MERCURY_ISA_VERSION
	.align		4
.L_867:
        /*0530*/ 	.byte	0x03, 0x5f
        /*0532*/ 	.short	0x0101


	//----- nvinfo : EIATTR_UNUSED_LOAD_BYTE_OFFSET
	.align		4
        /*0534*/ 	.byte	0x04, 0x44
        /*0536*/ 	.short	(.L_869 - .L_868)


	//   ....[0]....
.L_868:
        /*0538*/ 	.word	0x00000b10
        /*053c*/ 	.word	0x0000fff0


	//   ....[1]....
        /*0540*/ 	.word	0x00025890
        /*0544*/ 	.word	0x0000fff0


	//----- nvinfo : EIATTR_INT_WARP_WIDE_INSTR_OFFSETS
	.align		4
.L_869:
        /*0548*/ 	.byte	0x04, 0x31
        /*054a*/ 	.short	(.L_871 - .L_870)


	//   ....[0]....
.L_870:
        /*054c*/ 	.word	0x000001c0


	//   ....[1]....
        /*0550*/ 	.word	0x00000200


	//   ....[2]....
        /*0554*/ 	.word	0x00000270


	//   ....[3]....
        /*0558*/ 	.word	0x0002b190


	//   ....[4]....
        /*055c*/ 	.word	0x0002b220


	//   ....[5]....
        /*0560*/ 	.word	0x0002b9b0


	//   ....[6]....
        /*0564*/ 	.word	0x0002b9e0


	//   ....[7]....
        /*0568*/ 	.word	0x0002baa0


	//   ....[8]....
        /*056c*/ 	.word	0x0002bb60


	//   ....[9]....
        /*0570*/ 	.word	0x0002e290


	//   ....[10]....
        /*0574*/ 	.word	0x0002e320


	//----- nvinfo : EIATTR_COOP_GROUP_MASK_REGIDS
	.align		4
.L_871:
        /*0578*/ 	.byte	0x04, 0x29
        /*057a*/ 	.short	(.L_873 - .L_872)


	//   ....[0]....
.L_872:
        /*057c*/ 	.word	0xffffffff


	//   ....[1]....
        /*0580*/ 	.word	0xffffffff


	//   ....[2]....
        /*0584*/ 	.word	0xffffffff


	//   ....[3]....
        /*0588*/ 	.word	0xffffffff


	//   ....[4]....
        /*058c*/ 	.word	0xffffffff


	//   ....[5]....
        /*0590*/ 	.word	0xffffffff


	//   ....[6]....
        /*0594*/ 	.word	0xffffffff


	//   ....[7]....
        /*0598*/ 	.word	0xffffffff


	//   ....[8]....
        /*059c*/ 	.word	0xffffffff


	//   ....[9]....
        /*05a0*/ 	.word	0xffffffff


	//   ....[10]....
        /*05a4*/ 	.word	0xffffffff


	//   ....[11]....
        /*05a8*/ 	.word	0xffffffff


	//   ....[12]....
        /*05ac*/ 	.word	0xffffffff


	//   ....[13]....
        /*05b0*/ 	.word	0xffffffff


	//   ....[14]....
        /*05b4*/ 	.word	0xffffffff


	//   ....[15]....
        /*05b8*/ 	.word	0xffffffff


	//   ....[16]....
        /*05bc*/ 	.word	0xffffffff


	//   ....[17]....
        /*05c0*/ 	.word	0xffffffff


	//   ....[18]....
        /*05c4*/ 	.word	0xffffffff


	//   ....[19]....
        /*05c8*/ 	.word	0xffffffff


	//   ....[20]....
        /*05cc*/ 	.word	0xffffffff


	//   ....[21]....
        /*05d0*/ 	.word	0xffffffff


	//   ....[22]....
        /*05d4*/ 	.word	0xffffffff


	//   ....[23]....
        /*05d8*/ 	.word	0xffffffff


	//   ....[24]....
        /*05dc*/ 	.word	0xffffffff


	//   ....[25]....
        /*05e0*/ 	.word	0xffffffff


	//   ....[26]....
        /*05e4*/ 	.word	0xffffffff


	//   ....[27]....
        /*05e8*/ 	.word	0xffffffff


	//   ....[28]....
        /*05ec*/ 	.word	0xffffffff


	//   ....[29]....
        /*05f0*/ 	.word	0xffffffff


	//   ....[30]....
        /*05f4*/ 	.word	0xffffffff


	//   ....[31]....
        /*05f8*/ 	.word	0xffffffff


	//   ....[32]....
        /*05fc*/ 	.word	0xffffffff


	//   ....[33]....
        /*0600*/ 	.word	0xffffffff


	//   ....[34]....
        /*0604*/ 	.word	0xffffffff


	//   ....[35]....
        /*0608*/ 	.word	0xffffffff


	//   ....[36]....
        /*060c*/ 	.word	0xffffffff


	//   ....[37]....
        /*0610*/ 	.word	0xffffffff


	//   ....[38]....
        /*0614*/ 	.word	0xffffffff


	//   ....[39]....
        /*0618*/ 	.word	0xffffffff


	//   ....[40]....
        /*061c*/ 	.word	0xffffffff


	//   ....[41]....
        /*0620*/ 	.word	0xffffffff


	//   ....[42]....
        /*0624*/ 	.word	0xffffffff


	//   ....[43]....
        /*0628*/ 	.word	0xffffffff


	//   ....[44]....
        /*062c*/ 	.word	0xffffffff


	//   ....[45]....
        /*0630*/ 	.word	0xffffffff


	//   ....[46]....
        /*0634*/ 	.word	0xffffffff


	//   ....[47]....
        /*0638*/ 	.word	0xffffffff


	//   ....[48]....
        /*063c*/ 	.word	0xffffffff


	//   ....[49]....
        /*0640*/ 	.word	0xffffffff


	//   ....[50]....
        /*0644*/ 	.word	0xffffffff


	//   ....[51]....
        /*0648*/ 	.word	0xffffffff


	//   ....[52]....
        /*064c*/ 	.word	0xffffffff


	//   ....[53]....
        /*0650*/ 	.word	0xffffffff


	//   ....[54]....
        /*0654*/ 	.word	0xffffffff


	//   ....[55]....
        /*0658*/ 	.word	0xffffffff


	//   ....[56]....
        /*065c*/ 	.word	0xffffffff


	//   ....[57]....
        /*0660*/ 	.word	0xffffffff


	//   ....[58]....
        /*0664*/ 	.word	0xffffffff


	//   ....[59]....
        /*0668*/ 	.word	0xffffffff


	//   ....[60]....
        /*066c*/ 	.word	0xffffffff


	//   ....[61]....
        /*0670*/ 	.word	0xffffffff


	//   ....[62]....
        /*0674*/ 	.word	0xffffffff


	//   ....[63]....
        /*0678*/ 	.word	0xffffffff


	//   ....[64]....
        /*067c*/ 	.word	0xffffffff


	//   ....[65]....
        /*0680*/ 	.word	0xffffffff


	//   ....[66]....
        /*0684*/ 	.word	0xffffffff


	//   ....[67]....
        /*0688*/ 	.word	0xffffffff


	//   ....[68]....
        /*068c*/ 	.word	0xffffffff


	//   ....[69]....
        /*0690*/ 	.word	0xffffffff


	//   ....[70]....
        /*0694*/ 	.word	0xffffffff


	//   ....[71]....
        /*0698*/ 	.word	0xffffffff


	//   ....[72]....
        /*069c*/ 	.word	0xffffffff


	//   ....[73]....
        /*06a0*/ 	.word	0xffffffff


	//   ....[74]....
        /*06a4*/ 	.word	0xffffffff


	//   ....[75]....
        /*06a8*/ 	.word	0xffffffff


	//   ....[76]....
        /*06ac*/ 	.word	0xffffffff


	//   ....[77]....
        /*06b0*/ 	.word	0xffffffff


	//   ....[78]....
        /*06b4*/ 	.word	0xffffffff


	//   ....[79]....
        /*06b8*/ 	.word	0xffffffff


	//   ....[80]....
        /*06bc*/ 	.word	0xffffffff


	//   ....[81]....
        /*06c0*/ 	.word	0xffffffff


	//   ....[82]....
        /*06c4*/ 	.word	0xffffffff


	//   ....[83]....
        /*06c8*/ 	.word	0xffffffff


	//   ....[84]....
        /*06cc*/ 	.word	0xffffffff


	//   ....[85]....
        /*06d0*/ 	.word	0xffffffff


	//   ....[86]....
        /*06d4*/ 	.word	0xffffffff


	//   ....[87]....
        /*06d8*/ 	.word	0xffffffff


	//   ....[88]....
        /*06dc*/ 	.word	0xffffffff


	//   ....[89]....
        /*06e0*/ 	.word	0xffffffff


	//   ....[90]....
        /*06e4*/ 	.word	0xffffffff


	//   ....[91]....
        /*06e8*/ 	.word	0xffffffff


	//   ....[92]....
        /*06ec*/ 	.word	0xffffffff


	//   ....[93]....
        /*06f0*/ 	.word	0xffffffff


	//   ....[94]....
        /*06f4*/ 	.word	0xffffffff


	//   ....[95]....
        /*06f8*/ 	.word	0xffffffff


	//   ....[96]....
        /*06fc*/ 	.word	0xffffffff


	//   ....[97]....
        /*0700*/ 	.word	0xffffffff


	//   ....[98]....
        /*0704*/ 	.word	0xffffffff


	//   ....[99]....
        /*0708*/ 	.word	0xffffffff


	//   ....[100]....
        /*070c*/ 	.word	0xffffffff


	//   ....[101]....
        /*0710*/ 	.word	0xffffffff


	//   ....[102]....
        /*0714*/ 	.word	0xffffffff


	//   ....[103]....
        /*0718*/ 	.word	0xffffffff


	//   ....[104]....
        /*071c*/ 	.word	0xffffffff


	//   ....[105]....
        /*0720*/ 	.word	0xffffffff


	//   ....[106]....
        /*0724*/ 	.word	0xffffffff


	//   ....[107]....
        /*0728*/ 	.word	0xffffffff


	//   ....[108]....
        /*072c*/ 	.word	0x0500000f


	//   ....[109]....
        /*0730*/ 	.word	0x0500000f


	//   ....[110]....
        /*0734*/ 	.word	0x0500000f


	//   ....[111]....
        /*0738*/ 	.word	0x0500000f


	//   ....[112]....
        /*073c*/ 	.word	0x0500000f


	//   ....[113]....
        /*0740*/ 	.word	0x0500000f


	//   ....[114]....
        /*0744*/ 	.word	0x0500000f


	//   ....[115]....
        /*0748*/ 	.word	0x0500000f


	//   ....[116]....
        /*074c*/ 	.word	0x0500000f


	//   ....[117]....
        /*0750*/ 	.word	0x0500000f


	//   ....[118]....
        /*0754*/ 	.word	0x0500000f


	//   ....[119]....
        /*0758*/ 	.word	0x0500000f


	//   ....[120]....
        /*075c*/ 	.word	0x0500000f


	//   ....[121]....
        /*0760*/ 	.word	0x0500000f


	//   ....[122]....
        /*0764*/ 	.word	0x0500000f


	//   ....[123]....
        /*0768*/ 	.word	0x0500000f


	//   ....[124]....
        /*076c*/ 	.word	0x0500000f


	//   ....[125]....
        /*0770*/ 	.word	0x0500000f


	//   ....[126]....
        /*0774*/ 	.word	0x0500000f


	//   ....[127]....
        /*0778*/ 	.word	0x0500000f


	//   ....[128]....
        /*077c*/ 	.word	0x0500000f


	//   ....[129]....
        /*0780*/ 	.word	0x0500000f


	//   ....[130]....
        /*0784*/ 	.word	0x0500000f


	//   ....[131]....
        /*0788*/ 	.word	0x0500000f


	//   ....[132]....
        /*078c*/ 	.word	0x0500000f


	//   ....[133]....
        /*0790*/ 	.word	0x0500000f


	//   ....[134]....
        /*0794*/ 	.word	0x0500000f


	//   ....[135]....
        /*0798*/ 	.word	0x0500000f


	//   ....[136]....
        /*079c*/ 	.word	0x0500000f


	//   ....[137]....
        /*07a0*/ 	.word	0x0500000f


	//   ....[138]....
        /*07a4*/ 	.word	0x0500000f


	//   ....[139]....
        /*07a8*/ 	.word	0x0500000f


	//   ....[140]....
        /*07ac*/ 	.word	0x0500000f


	//   ....[141]....
        /*07b0*/ 	.word	0x0500000f


	//   ....[142]....
        /*07b4*/ 	.word	0x0500000f


	//   ....[143]....
        /*07b8*/ 	.word	0x0500000f


	//   ....[144]....
        /*07bc*/ 	.word	0x0500000f


	//   ....[145]....
        /*07c0*/ 	.word	0x0500000f


	//   ....[146]....
        /*07c4*/ 	.word	0x0500000f


	//   ....[147]....
        /*07c8*/ 	.word	0x0500000f


	//   ....[148]....
        /*07cc*/ 	.word	0x0500000f


	//   ....[149]....
        /*07d0*/ 	.word	0x0500000f


	//   ....[150]....
        /*07d4*/ 	.word	0x0500000f


	//   ....[151]....
        /*07d8*/ 	.word	0x0500000f


	//   ....[152]....
        /*07dc*/ 	.word	0x0500000f


	//   ....[153]....
        /*07e0*/ 	.word	0x0500000f


	//   ....[154]....
        /*07e4*/ 	.word	0x0500000f


	//   ....[155]....
        /*07e8*/ 	.word	0x0500000f


	//   ....[156]....
        /*07ec*/ 	.word	0x0500000f


	//   ....[157]....
        /*07f0*/ 	.word	0x0500000f


	//   ....[158]....
        /*07f4*/ 	.word	0x0500000f


	//   ....[159]....
        /*07f8*/ 	.word	0x0500000f


	//   ....[160]....
        /*07fc*/ 	.word	0x0500000f


	//   ....[161]....
        /*0800*/ 	.word	0x0500000f


	//   ....[162]....
        /*0804*/ 	.word	0x0500000f


	//   ....[163]....
        /*0808*/ 	.word	0x0500000f


	//   ....[164]....
        /*080c*/ 	.word	0x0500000f


	//   ....[165]....
        /*0810*/ 	.word	0x0500000f


	//   ....[166]....
        /*0814*/ 	.word	0x0500000f


	//   ....[167]....
        /*0818*/ 	.word	0x0500000f


	//   ....[168]....
        /*081c*/ 	.word	0x0500000f


	//   ....[169]....
        /*0820*/ 	.word	0x0500000f


	//   ....[170]....
        /*0824*/ 	.word	0x0500000f


	//   ....[171]....
        /*0828*/ 	.word	0x0500000f


	//   ....[172]....
        /*082c*/ 	.word	0x0500000f


	//   ....[173]....
        /*0830*/ 	.word	0x0500000f


	//   ....[174]....
        /*0834*/ 	.word	0x0500000f


	//   ....[175]....
        /*0838*/ 	.word	0x0500000f


	//   ....[176]....
        /*083c*/ 	.word	0x0500000f


	//   ....[177]....
        /*0840*/ 	.word	0x0500000f


	//   ....[178]....
        /*0844*/ 	.word	0x0500000f


	//   ....[179]....
        /*0848*/ 	.word	0x0500000f


	//   ....[180]....
        /*084c*/ 	.word	0x0500000f


	//   ....[181]....
        /*0850*/ 	.word	0x0500000f


	//   ....[182]....
        /*0854*/ 	.word	0x0500000f


	//   ....[183]....
        /*0858*/ 	.word	0x0500000f


	//   ....[184]....
        /*085c*/ 	.word	0x0500000f


	//----- nvinfo : EIATTR_COOP_GROUP_INSTR_OFFSETS
	.align		4
.L_873:
        /*0860*/ 	.byte	0x04, 0x28
        /*0862*/ 	.short	(.L_875 - .L_874)


	//   ....[0]....
.L_874:
        /*0864*/ 	.word	0x00000070


	//   ....[1]....
        /*0868*/ 	.word	0x000001d0


	//   ....[2]....
        /*086c*/ 	.word	0x00000220


	//   ....[3]....
        /*0870*/ 	.word	0x00000450


	//   ....[4]....
        /*0874*/ 	.word	0x000005b0


	//   ....[5]....
        /*0878*/ 	.word	0x000006d0


	//   ....[6]....
        /*087c*/ 	.word	0x00000830


	//   ....[7]....
        /*0880*/ 	.word	0x00010640


	//   ....[8]....
        /*0884*/ 	.word	0x00019ed0


	//   ....[9]....
        /*0888*/ 	.word	0x00019f90


	//   ....[10]....
        /*088c*/ 	.word	0x0001abc0


	//   ....[11]....
        /*0890*/ 	.word	0x0001ac30


	//   ....[12]....
        /*0894*/ 	.word	0x0001ea60


	//   ....[13]....
        /*0898*/ 	.word	0x0001ea80


	//   ....[14]....
        /*089c*/ 	.word	0x0001f6a0


	//   ....[15]....
        /*08a0*/ 	.word	0x0001f6f0


	//   ....[16]....
        /*08a4*/ 	.word	0x00023040


	//   ....[17]....
        /*08a8*/ 	.word	0x000230a0


	//   ....[18]....
        /*08ac*/ 	.word	0x000230d0


	//   ....[19]....
        /*08b0*/ 	.word	0x00023110


	//   ....[20]....
        /*08b4*/ 	.word	0x00024ee0


	//   ....[21]....
        /*08b8*/ 	.word	0x00024f40


	//   ....[22]....
        /*08bc*/ 	.word	0x00024f60


	//   ....[23]....
        /*08c0*/ 	.word	0x00024f80


	//   ....[24]....
        /*08c4*/ 	.word	0x00026160


	//   ....[25]....
        /*08c8*/ 	.word	0x000261c0


	//   ....[26]....
        /*08cc*/ 	.word	0x00026200


	//   ....[27]....
        /*08d0*/ 	.word	0x00026230


	//   ....[28]....
        /*08d4*/ 	.word	0x00026260


	//   ....[29]....
        /*08d8*/ 	.word	0x00026290


	//   ....[30]....
        /*08dc*/ 	.word	0x000262c0


	//   ....[31]....
        /*08e0*/ 	.word	0x000262f0


	//   ....[32]....
        /*08e4*/ 	.word	0x00026320


	//   ....[33]....
        /*08e8*/ 	.word	0x00026350


	//   ....[34]....
        /*08ec*/ 	.word	0x00026380


	//   ....[35]....
        /*08f0*/ 	.word	0x000263b0


	//   ....[36]....
        /*08f4*/ 	.word	0x000263e0


	//   ....[37]....
        /*08f8*/ 	.word	0x00026410


	//   ....[38]....
        /*08fc*/ 	.word	0x00026440


	//   ....[39]....
        /*0900*/ 	.word	0x00026470


	//   ....[40]....
        /*0904*/ 	.word	0x000264a0


	//   ....[41]....
        /*0908*/ 	.word	0x000264d0


	//   ....[42]....
        /*090c*/ 	.word	0x00026500


	//   ....[43]....
        /*0910*/ 	.word	0x00026530


	//   ....[44]....
        /*0914*/ 	.word	0x00026560


	//   ....[45]....
        /*0918*/ 	.word	0x00026590


	//   ....[46]....
        /*091c*/ 	.word	0x000265c0


	//   ....[47]....
        /*0920*/ 	.word	0x000265f0


	//   ....[48]....
        /*0924*/ 	.word	0x00026620


	//   ....[49]....
        /*0928*/ 	.word	0x00026650


	//   ....[50]....
        /*092c*/ 	.word	0x00026680


	//   ....[51]....
        /*0930*/ 	.word	0x000266b0


	//   ....[52]....
        /*0934*/ 	.word	0x000266e0


	//   ....[53]....
        /*0938*/ 	.word	0x00026710


	//   ....[54]....
        /*093c*/ 	.word	0x00026740


	//   ....[55]....
        /*0940*/ 	.word	0x00026760


	//   ....[56]....
        /*0944*/ 	.word	0x00026780


	//   ....[57]....
        /*0948*/ 	.word	0x000267a0


	//   ....[58]....
        /*094c*/ 	.word	0x000267b0


	//   ....[59]....
        /*0950*/ 	.word	0x000267e0


	//   ....[60]....
        /*0954*/ 	.word	0x00026810


	//   ....[61]....
        /*0958*/ 	.word	0x00026840


	//   ....[62]....
        /*095c*/ 	.word	0x00026860


	//   ....[63]....
        /*0960*/ 	.word	0x00026880


	//   ....[64]....
        /*0964*/ 	.word	0x000268b0


	//   ....[65]....
        /*0968*/ 	.word	0x000268c0


	//   ....[66]....
        /*096c*/ 	.word	0x000268d0


	//   ....[67]....
        /*0970*/ 	.word	0x00026900


	//   ....[68]....
        /*0974*/ 	.word	0x00026930


	//   ....[69]....
        /*0978*/ 	.word	0x00026960


	//   ....[70]....
        /*097c*/ 	.word	0x00026990


	//   ....[71]....
        /*0980*/ 	.word	0x000269a0


	//   ....[72]....
        /*0984*/ 	.word	0x00028700


	//   ....[73]....
        /*0988*/ 	.word	0x000288e0


	//   ....[74]....
        /*098c*/ 	.word	0x00028910


	//   ....[75]....
        /*0990*/ 	.word	0x00028940


	//   ....[76]....
        /*0994*/ 	.word	0x00028970


	//   ....[77]....
        /*0998*/ 	.word	0x000289a0


	//   ....[78]....
        /*099c*/ 	.word	0x000289d0


	//   ....[79]....
        /*09a0*/ 	.word	0x00028b40


	//   ....[80]....
        /*09a4*/ 	.word	0x00028b70


	//   ....[81]....
        /*09a8*/ 	.word	0x00028ba0


	//   ....[82]....
        /*09ac*/ 	.word	0x00028bd0


	//   ....[83]....
        /*09b0*/ 	.word	0x00028c00


	//   ....[84]....
        /*09b4*/ 	.word	0x00028c30


	//   ....[85]....
        /*09b8*/ 	.word	0x00028cd0


	//   ....[86]....
        /*09bc*/ 	.word	0x00028d30


	//   ....[87]....
        /*09c0*/ 	.word	0x00028dc0


	//   ....[88]....
        /*09c4*/ 	.word	0x00029bf0


	//   ....[89]....
        /*09c8*/ 	.word	0x0002bce0


	//   ....[90]....
        /*09cc*/ 	.word	0x0002f3e0


	//   ....[91]....
        /*09d0*/ 	.word	0x0002f410


	//   ....[92]....
        /*09d4*/ 	.word	0x0002f450


	//   ....[93]....
        /*09d8*/ 	.word	0x0002f480


	//   ....[94]....
        /*09dc*/ 	.word	0x0002f4b0


	//   ....[95]....
        /*09e0*/ 	.word	0x0002f4e0


	//   ....[96]....
        /*09e4*/ 	.word	0x0002f510


	//   ....[97]....
        /*09e8*/ 	.word	0x0002f540


	//   ....[98]....
        /*09ec*/ 	.word	0x0002f6c0


	//   ....[99]....
        /*09f0*/ 	.word	0x0002f6f0


	//   ....[100]....
        /*09f4*/ 	.word	0x0002f720


	//   ....[101]....
        /*09f8*/ 	.word	0x0002f750


	//   ....[102]....
        /*09fc*/ 	.word	0x0002f780


	//   ....[103]....
        /*0a00*/ 	.word	0x0002f7b0


	//   ....[104]....
        /*0a04*/ 	.word	0x0002f870


	//   ....[105]....
        /*0a08*/ 	.word	0x0002f890


	//   ....[106]....
        /*0a0c*/ 	.word	0x0002f900


	//   ....[107]....
        /*0a10*/ 	.word	0x0002ffa0


	//   ....[108]....
        /*0a14*/ 	.word	0x000304b0


	//   ....[109]....
        /*0a18*/ 	.word	0x00030550


	//   ....[110]....
        /*0a1c*/ 	.word	0x000305f0


	//   ....[111]....
        /*0a20*/ 	.word	0x00030690


	//   ....[112]....
        /*0a24*/ 	.word	0x00030730


	//   ....[113]....
        /*0a28*/ 	.word	0x00030810


	//   ....[114]....
        /*0a2c*/ 	.word	0x000308b0


	//   ....[115]....
        /*0a30*/ 	.word	0x00030950


	//   ....[116]....
        /*0a34*/ 	.word	0x000309f0


	//   ....[117]....
        /*0a38*/ 	.word	0x00030d00


	//   ....[118]....
        /*0a3c*/ 	.word	0x00030e30


	//   ....[119]....
        /*0a40*/ 	.word	0x00030f50


	//   ....[120]....
        /*0a44*/ 	.word	0x00031070


	//   ....[121]....
        /*0a48*/ 	.word	0x00031120


	//   ....[122]....
        /*0a4c*/ 	.word	0x000311a0


	//   ....[123]....
        /*0a50*/ 	.word	0x00031200


	//   ....[124]....
        /*0a54*/ 	.word	0x00031280


	//   ....[125]....
        /*0a58*/ 	.word	0x000312e0


	//   ....[126]....
        /*0a5c*/ 	.word	0x00031360


	//   ....[127]....
        /*0a60*/ 	.word	0x000313c0


	//   ....[128]....
        /*0a64*/ 	.word	0x00031440


	//   ....[129]....
        /*0a68*/ 	.word	0x000314a0


	//   ....[130]....
        /*0a6c*/ 	.word	0x00031520


	//   ....[131]....
        /*0a70*/ 	.word	0x00031580


	//   ....[132]....
        /*0a74*/ 	.word	0x000315e0


	//   ....[133]....
        /*0a78*/ 	.word	0x00031640


	//   ....[134]....
        /*0a7c*/ 	.word	0x000316a0


	//   ....[135]....
        /*0a80*/ 	.word	0x00031700


	//   ....[136]....
        /*0a84*/ 	.word	0x00031760


	//   ....[137]....
        /*0a88*/ 	.word	0x000317c0


	//   ....[138]....
        /*0a8c*/ 	.word	0x00031830


	//   ....[139]....
        /*0a90*/ 	.word	0x00031890


	//   ....[140]....
        /*0a94*/ 	.word	0x00031920


	//   ....[141]....
        /*0a98*/ 	.word	0x00031980


	//   ....[142]....
        /*0a9c*/ 	.word	0x000319e0


	//   ....[143]....
        /*0aa0*/ 	.word	0x00031a40


	//   ....[144]....
        /*0aa4*/ 	.word	0x00031ae0


	//   ....[145]....
        /*0aa8*/ 	.word	0x00031b40


	//   ....[146]....
        /*0aac*/ 	.word	0x00031bd0


	//   ....[147]....
        /*0ab0*/ 	.word	0x00031c30


	//   ....[148]....
        /*0ab4*/ 	.word	0x00031cb0


	//   ....[149]....
        /*0ab8*/ 	.word	0x00031d10


	//   ....[150]....
        /*0abc*/ 	.word	0x00031d70


	//   ....[151]....
        /*0ac0*/ 	.word	0x00031dd0


	//   ....[152]....
        /*0ac4*/ 	.word	0x00031e50


	//   ....[153]....
        /*0ac8*/ 	.word	0x00031eb0


	//   ....[154]....
        /*0acc*/ 	.word	0x00031f30


	//   ....[155]....
        /*0ad0*/ 	.word	0x00031f90


	//   ....[156]....
        /*0ad4*/ 	.word	0x00031ff0


	//   ....[157]....
        /*0ad8*/ 	.word	0x00032050


	//   ....[158]....
        /*0adc*/ 	.word	0x000320c0


	//   ....[159]....
        /*0ae0*/ 	.word	0x00032120


	//   ....[160]....
        /*0ae4*/ 	.word	0x000321a0


	//   ....[161]....
        /*0ae8*/ 	.word	0x00032200


	//   ....[162]....
        /*0aec*/ 	.word	0x00032270


	//   ....[163]....
        /*0af0*/ 	.word	0x000322e0


	//   ....[164]....
        /*0af4*/ 	.word	0x00032350


	//   ....[165]....
        /*0af8*/ 	.word	0x000324e0


	//   ....[166]....
        /*0afc*/ 	.word	0x000327c0


	//   ....[167]....
        /*0b00*/ 	.word	0x00032be0


	//   ....[168]....
        /*0b04*/ 	.word	0x00032c80


	//   ....[169]....
        /*0b08*/ 	.word	0x00032da0


	//   ....[170]....
        /*0b0c*/ 	.word	0x00032e10


	//   ....[171]....
        /*0b10*/ 	.word	0x00032e80


	//   ....[172]....
        /*0b14*/ 	.word	0x00032ef0


	//   ....[173]....
        /*0b18*/ 	.word	0x00032f60


	//   ....[174]....
        /*0b1c*/ 	.word	0x00032fe0


	//   ....[175]....
        /*0b20*/ 	.word	0x00033070


	//   ....[176]....
        /*0b24*/ 	.word	0x00033100


	//   ....[177]....
        /*0b28*/ 	.word	0x00033170


	//   ....[178]....
        /*0b2c*/ 	.word	0x000331e0


	//   ....[179]....
        /*0b30*/ 	.word	0x00033250


	//   ....[180]....
        /*0b34*/ 	.word	0x000332d0


	//   ....[181]....
        /*0b38*/ 	.word	0x00033340


	//   ....[182]....
        /*0b3c*/ 	.word	0x000333e0


	//   ....[183]....
        /*0b40*/ 	.word	0x00033470


	//   ....[184]....
        /*0b44*/ 	.word	0x000335a0


	//----- nvinfo : EIATTR_REG_RECONFIG
	.align		4
.L_875:
        /*0b48*/ 	.byte	0x01, 0x54
	.zero		2


	//----- nvinfo : EIATTR_SYSCALL_OFFSETS
	.align		4
        /*0b4c*/ 	.byte	0x04, 0x46
        /*0b4e*/ 	.short	(.L_877 - .L_876)


	//   ....[0]....
.L_876:
        /*0b50*/ 	.word	0x00001ad0


	//   ....[1]....
        /*0b54*/ 	.word	0x00001c20


	//   ....[2]....
        /*0b58*/ 	.word	0x000107d0


	//   ....[3]....
        /*0b5c*/ 	.word	0x00010d90


	//   ....[4]....
        /*0b60*/ 	.word	0x0002b3b0


	//   ....[5]....
        /*0b64*/ 	.word	0x0002b560


	//   ....[6]....
        /*0b68*/ 	.word	0x0002b6b0


	//   ....[7]....
        /*0b6c*/ 	.word	0x0002b7e0


	//----- nvinfo : EIATTR_MBARRIER_INSTR_OFFSETS
	.align		4
.L_877:
        /*0b70*/ 	.byte	0x04, 0x39
        /*0b72*/ 	.short	(.L_879 - .L_878)


	//   ....[0]....
.L_878:
        /*0b74*/ 	.word	0x00000300
        /*0b78*/ 	.word	0x000000ff
        /*0b7c*/ 	.word	0x00033400
        /*0b80*/ 	.short	0x0100
        /*0b82*/ 	.byte	0x08
	.zero		1


	//   ....[1]....
        /*0b84*/ 	.word	0x00000310
        /*0b88*/ 	.word	0x000000ff
        /*0b8c*/ 	.word	0x00033420
        /*0b90*/ 	.short	0x0100
        /*0b92*/ 	.byte	0x08
	.zero		1


	//   ....[2]....
        /*0b94*/ 	.word	0x00000400
        /*0b98*/ 	.word	0x000000ff
        /*0b9c*/ 	.word	0x00033430
        /*0ba0*/ 	.short	0x0100
        /*0ba2*/ 	.byte	0x08
	.zero		1


	//   ....[3]....
        /*0ba4*/ 	.word	0x00000410
        /*0ba8*/ 	.word	0x000000ff
        /*0bac*/ 	.word	0x00033440
        /*0bb0*/ 	.short	0x0100
        /*0bb2*/ 	.byte	0x08
	.zero		1


	//   ....[4]....
        /*0bb4*/ 	.word	0x00000420
        /*0bb8*/ 	.word	0x000000ff
        /*0bbc*/ 	.word	0x00033438
        /*0bc0*/ 	.short	0x0100
        /*0bc2*/ 	.byte	0x08
	.zero		1


	//   ....[5]....
        /*0bc4*/ 	.word	0x00000430
        /*0bc8*/ 	.word	0x000000ff
        /*0bcc*/ 	.word	0x00033448
        /*0bd0*/ 	.short	0x0100
        /*0bd2*/ 	.byte	0x08
	.zero		1


	//   ....[6]....
        /*0bd4*/ 	.word	0x00000560
        /*0bd8*/ 	.word	0x000000ff
        /*0bdc*/ 	.word	0x00033450
        /*0be0*/ 	.short	0x0100
        /*0be2*/ 	.byte	0x08
	.zero		1


	//   ....[7]....
        /*0be4*/ 	.word	0x00000570
        /*0be8*/ 	.word	0x000000ff
        /*0bec*/ 	.word	0x00033460
        /*0bf0*/ 	.short	0x0100
        /*0bf2*/ 	.byte	0x08
	.zero		1


	//   ....[8]....
        /*0bf4*/ 	.word	0x00000580
        /*0bf8*/ 	.word	0x000000ff
        /*0bfc*/ 	.word	0x00033458
        /*0c00*/ 	.short	0x0100
        /*0c02*/ 	.byte	0x08
	.zero		1


	//   ....[9]....
        /*0c04*/ 	.word	0x00000590
        /*0c08*/ 	.word	0x000000ff
        /*0c0c*/ 	.word	0x00033468
        /*0c10*/ 	.short	0x0100
        /*0c12*/ 	.byte	0x08
	.zero		1


	//   ....[10]....
        /*0c14*/ 	.word	0x00000680
        /*0c18*/ 	.word	0x000000ff
        /*0c1c*/ 	.word	0x00033470
        /*0c20*/ 	.short	0x0100
        /*0c22*/ 	.byte	0x06
	.zero		1


	//   ....[11]....
        /*0c24*/ 	.word	0x00000690
        /*0c28*/ 	.word	0x000000ff
        /*0c2c*/ 	.word	0x00033480
        /*0c30*/ 	.short	0x0100
        /*0c32*/ 	.byte	0x06
	.zero		1


	//   ....[12]....
        /*0c34*/ 	.word	0x000006a0
        /*0c38*/ 	.word	0x000000ff
        /*0c3c*/ 	.word	0x00033478
        /*0c40*/ 	.short	0x0100
        /*0c42*/ 	.byte	0x06
	.zero		1


	//   ....[13]....
        /*0c44*/ 	.word	0x000006b0
        /*0c48*/ 	.word	0x000000ff
        /*0c4c*/ 	.word	0x00033488
        /*0c50*/ 	.short	0x0100
        /*0c52*/ 	.byte	0x06
	.zero		1


	//   ....[14]....
        /*0c54*/ 	.word	0x000007e0
        /*0c58*/ 	.word	0x000000ff
        /*0c5c*/ 	.word	0x00033490
        /*0c60*/ 	.short	0x0100
        /*0c62*/ 	.byte	0x08
	.zero		1


	//   ....[15]....
        /*0c64*/ 	.word	0x000007f0
        /*0c68*/ 	.word	0x000000ff
        /*0c6c*/ 	.word	0x000334a0
        /*0c70*/ 	.short	0x0100
        /*0c72*/ 	.byte	0x08
	.zero		1


	//   ....[16]....
        /*0c74*/ 	.word	0x00000800
        /*0c78*/ 	.word	0x000000ff
        /*0c7c*/ 	.word	0x00033498
        /*0c80*/ 	.short	0x0100
        /*0c82*/ 	.byte	0x08
	.zero		1


	//   ....[17]....
        /*0c84*/ 	.word	0x00000810
        /*0c88*/ 	.word	0x000000ff
        /*0c8c*/ 	.word	0x000334a8
        /*0c90*/ 	.short	0x0100
        /*0c92*/ 	.byte	0x08
	.zero		1


	//   ....[18]....
        /*0c94*/ 	.word	0x00000940
        /*0c98*/ 	.word	0x000000ff
        /*0c9c*/ 	.word	0x000334b0
        /*0ca0*/ 	.short	0x0100
        /*0ca2*/ 	.byte	0x08
	.zero		1


	//   ....[19]....
        /*0ca4*/ 	.word	0x00000950
        /*0ca8*/ 	.word	0x000000ff
        /*0cac*/ 	.word	0x000334c0
        /*0cb0*/ 	.short	0x0100
        /*0cb2*/ 	.byte	0x08
	.zero		1


	//   ....[20]....
        /*0cb4*/ 	.word	0x00000960
        /*0cb8*/ 	.word	0x000000ff
        /*0cbc*/ 	.word	0x000334b8
        /*0cc0*/ 	.short	0x0100
        /*0cc2*/ 	.byte	0x08
	.zero		1


	//   ....[21]....
        /*0cc4*/ 	.word	0x00000970
        /*0cc8*/ 	.word	0x000000ff
        /*0ccc*/ 	.word	0x000334c8
        /*0cd0*/ 	.short	0x0100
        /*0cd2*/ 	.byte	0x08
	.zero		1


	//   ....[22]....
        /*0cd4*/ 	.word	0x00003510
        /*0cd8*/ 	.word	0x0000002a
        /*0cdc*/ 	.word	0x00033490
        /*0ce0*/ 	.short	0x010a
        /*0ce2*/ 	.byte	0x3f
	.zero		1


	//   ....[23]....
        /*0ce4*/ 	.word	0x000095c0
        /*0ce8*/ 	.word	0x0000002a
        /*0cec*/ 	.word	0x00033490
        /*0cf0*/ 	.short	0x010a
        /*0cf2*/ 	.byte	0x3f
	.zero		1


	//   ....[24]....
        /*0cf4*/ 	.word	0x0000f740
        /*0cf8*/ 	.word	0x0000002a
        /*0cfc*/ 	.word	0x00033490
        /*0d00*/ 	.short	0x010a
        /*0d02*/ 	.byte	0x3f
	.zero		1


	//   ....[25]....
        /*0d04*/ 	.word	0x0000fb20
        /*0d08*/ 	.word	0x0000002c
        /*0d0c*/ 	.word	0x00000000
        /*0d10*/ 	.short	0x0101
        /*0d12*/ 	.byte	0x3f
	.zero		1


	//   ....[26]....
        /*0d14*/ 	.word	0x0000fb60
        /*0d18*/ 	.word	0x0000002a
        /*0d1c*/ 	.word	0x000334b0
        /*0d20*/ 	.short	0x010a
        /*0d22*/ 	.byte	0x3f
	.zero		1


	//   ....[27]....
        /*0d24*/ 	.word	0x000100a0
        /*0d28*/ 	.word	0x0000002a
        /*0d2c*/ 	.word	0x00000000
        /*0d30*/ 	.short	0x0101
        /*0d32*/ 	.byte	0x3f
	.zero		1


	//   ....[28]....
        /*0d34*/ 	.word	0x00010af0
        /*0d38*/ 	.word	0x00000010
        /*0d3c*/ 	.word	0x00033400
        /*0d40*/ 	.short	0x010a
        /*0d42*/ 	.byte	0x3f
	.zero		1


	//   ....[29]....
        /*0d44*/ 	.word	0x00010b40
        /*0d48*/ 	.word	0x00000010
        /*0d4c*/ 	.word	0x00033400
        /*0d50*/ 	.short	0x010a
        /*0d52*/ 	.byte	0x3f
	.zero		1


	//   ....[30]....
        /*0d54*/ 	.word	0x000115e0
        /*0d58*/ 	.word	0x00000010
        /*0d5c*/ 	.word	0x00033400
        /*0d60*/ 	.short	0x010a
        /*0d62*/ 	.byte	0x3f
	.zero		1


	//   ....[31]....
        /*0d64*/ 	.word	0x00014b60
        /*0d68*/ 	.word	0x00000010
        /*0d6c*/ 	.word	0x00033400
        /*0d70*/ 	.short	0x010a
        /*0d72*/ 	.byte	0x3f
	.zero		1


	//   ....[32]....
        /*0d74*/ 	.word	0x00017c70
        /*0d78*/ 	.word	0x00000000
        /*0d7c*/ 	.word	0x00033430
        /*0d80*/ 	.short	0x010a
        /*0d82*/ 	.byte	0x3f
	.zero		1


	//   ....[33]....
        /*0d84*/ 	.word	0x00017cf0
        /*0d88*/ 	.word	0x00000000
        /*0d8c*/ 	.word	0x00033430
        /*0d90*/ 	.short	0x010a
        /*0d92*/ 	.byte	0x3f
	.zero		1


	//   ....[34]....
        /*0d94*/ 	.word	0x0001b130
        /*0d98*/ 	.word	0x0000003d
        /*0d9c*/ 	.word	0x00000000
        /*0da0*/ 	.short	0x0101
        /*0da2*/ 	.byte	0x3f
	.zero		1


	//   ....[35]....
        /*0da4*/ 	.word	0x0001c410
        /*0da8*/ 	.word	0x00000009
        /*0dac*/ 	.word	0x00033430
        /*0db0*/ 	.short	0x010a
        /*0db2*/ 	.byte	0x3f
	.zero		1


	//   ....[36]....
        /*0db4*/ 	.word	0x0001c460
        /*0db8*/ 	.word	0x00000009
        /*0dbc*/ 	.word	0x00033430
        /*0dc0*/ 	.short	0x010a
        /*0dc2*/ 	.byte	0x3f
	.zero		1


	//   ....[37]....
        /*0dc4*/ 	.word	0x0001d560
        /*0dc8*/ 	.word	0x0000000a
        /*0dcc*/ 	.word	0x00033450
        /*0dd0*/ 	.short	0x010a
        /*0dd2*/ 	.byte	0x3f
	.zero		1


	//   ....[38]....
        /*0dd4*/ 	.word	0x0001d5a0
        /*0dd8*/ 	.word	0x0000000a
        /*0ddc*/ 	.word	0x00033450
        /*0de0*/ 	.short	0x010a
        /*0de2*/ 	.byte	0x3f
	.zero		1


	//   ....[39]....
        /*0de4*/ 	.word	0x00020160
        /*0de8*/ 	.word	0x00000000
        /*0dec*/ 	.word	0x00000000
        /*0df0*/ 	.short	0x0101
        /*0df2*/ 	.byte	0x3f
	.zero		1


	//   ....[40]....
        /*0df4*/ 	.word	0x00020460
        /*0df8*/ 	.word	0x00000007
        /*0dfc*/ 	.word	0x00000000
        /*0e00*/ 	.short	0x0101
        /*0e02*/ 	.byte	0x3f
	.zero		1


	//   ....[41]....
        /*0e04*/ 	.word	0x00020d90
        /*0e08*/ 	.word	0x00000009
        /*0e0c*/ 	.word	0x00033430
        /*0e10*/ 	.short	0x010a
        /*0e12*/ 	.byte	0x3f
	.zero		1


	//   ....[42]....
        /*0e14*/ 	.word	0x00020de0
        /*0e18*/ 	.word	0x00000009
        /*0e1c*/ 	.word	0x00033430
        /*0e20*/ 	.short	0x010a
        /*0e22*/ 	.byte	0x3f
	.zero		1


	//   ....[43]....
        /*0e24*/ 	.word	0x00021ee0
        /*0e28*/ 	.word	0x0000000a
        /*0e2c*/ 	.word	0x00033450
        /*0e30*/ 	.short	0x010a
        /*0e32*/ 	.byte	0x3f
	.zero		1


	//   ....[44]....
        /*0e34*/ 	.word	0x00021f20
        /*0e38*/ 	.word	0x0000000a
        /*0e3c*/ 	.word	0x00033450
        /*0e40*/ 	.short	0x010a
        /*0e42*/ 	.byte	0x3f
	.zero		1


	//   ....[45]....
        /*0e44*/ 	.word	0x00023fb0
        /*0e48*/ 	.word	0x00000000
        /*0e4c*/ 	.word	0x00000000
        /*0e50*/ 	.short	0x0101
        /*0e52*/ 	.byte	0x3f
	.zero		1


	//   ....[46]....
        /*0e54*/ 	.word	0x000242d0
        /*0e58*/ 	.word	0x00000007
        /*0e5c*/ 	.word	0x00000000
        /*0e60*/ 	.short	0x0101
        /*0e62*/ 	.byte	0x3f
	.zero		1


	//   ....[47]....
        /*0e64*/ 	.word	0x00024b50
        /*0e68*/ 	.word	0x0000000b
        /*0e6c*/ 	.word	0x00033450
        /*0e70*/ 	.short	0x010a
        /*0e72*/ 	.byte	0x3f
	.zero		1


	//   ....[48]....
        /*0e74*/ 	.word	0x00024bd0
        /*0e78*/ 	.word	0x0000000b
        /*0e7c*/ 	.word	0x00033450
        /*0e80*/ 	.short	0x010a
        /*0e82*/ 	.byte	0x3f
	.zero		1


	//   ....[49]....
        /*0e84*/ 	.word	0x00025200
        /*0e88*/ 	.word	0x00000002
        /*0e8c*/ 	.word	0x00000000
        /*0e90*/ 	.short	0x0101
        /*0e92*/ 	.byte	0x3f
	.zero		1


	//   ....[50]....
        /*0e94*/ 	.word	0x00027520
        /*0e98*/ 	.word	0x00000000
        /*0e9c*/ 	.word	0x00000000
        /*0ea0*/ 	.short	0x0101
        /*0ea2*/ 	.byte	0x3f
	.zero		1


	//   ....[51]....
        /*0ea4*/ 	.word	0x00029d00
        /*0ea8*/ 	.word	0x0000000b
        /*0eac*/ 	.word	0x00033420
        /*0eb0*/ 	.short	0x010a
        /*0eb2*/ 	.byte	0x3f
	.zero		1


	//   ....[52]....
        /*0eb4*/ 	.word	0x00029dd0
        /*0eb8*/ 	.word	0x00000007
        /*0ebc*/ 	.word	0x000334a0
        /*0ec0*/ 	.short	0x010a
        /*0ec2*/ 	.byte	0x3f
	.zero		1


	//   ....[53]....
        /*0ec4*/ 	.word	0x0002a210
        /*0ec8*/ 	.word	0x00000007
        /*0ecc*/ 	.word	0x000334c0
        /*0ed0*/ 	.short	0x010a
        /*0ed2*/ 	.byte	0x3f
	.zero		1


	//   ....[54]....
        /*0ed4*/ 	.word	0x0002a7d0
        /*0ed8*/ 	.word	0x00000007
        /*0edc*/ 	.word	0x000334a0
        /*0ee0*/ 	.short	0x010a
        /*0ee2*/ 	.byte	0x3f
	.zero		1


	//   ....[55]....
        /*0ee4*/ 	.word	0x0002abf0
        /*0ee8*/ 	.word	0x00000007
        /*0eec*/ 	.word	0x000334c0
        /*0ef0*/ 	.short	0x010a
        /*0ef2*/ 	.byte	0x3f
	.zero		1


	//   ....[56]....
        /*0ef4*/ 	.word	0x0002bf90
        /*0ef8*/ 	.word	0x00000004
        /*0efc*/ 	.word	0x00033480
        /*0f00*/ 	.short	0x010a
        /*0f02*/ 	.byte	0x3f
	.zero		1


	//   ....[57]....
        /*0f04*/ 	.word	0x0002c210
        /*0f08*/ 	.word	0x00000004
        /*0f0c*/ 	.word	0x00033440
        /*0f10*/ 	.short	0x010a
        /*0f12*/ 	.byte	0x3f
	.zero		1


	//   ....[58]....
        /*0f14*/ 	.word	0x0002c740
        /*0f18*/ 	.word	0x00000004
        /*0f1c*/ 	.word	0x00033420
        /*0f20*/ 	.short	0x010a
        /*0f22*/ 	.byte	0x3f
	.zero		1


	//   ....[59]....
        /*0f24*/ 	.word	0x0002ca80
        /*0f28*/ 	.word	0x00000005
        /*0f2c*/ 	.word	0x00033480
        /*0f30*/ 	.short	0x010a
        /*0f32*/ 	.byte	0x3f
	.zero		1


	//   ....[60]....
        /*0f34*/ 	.word	0x0002cef0
        /*0f38*/ 	.word	0x00000005
        /*0f3c*/ 	.word	0x00033440
        /*0f40*/ 	.short	0x010a
        /*0f42*/ 	.byte	0x3f
	.zero		1


	//   ....[61]....
        /*0f44*/ 	.word	0x0002d3d0
        /*0f48*/ 	.word	0x0000000d
        /*0f4c*/ 	.word	0x00033470
        /*0f50*/ 	.short	0x010a
        /*0f52*/ 	.byte	0x3f
	.zero		1


	//   ....[62]....
        /*0f54*/ 	.word	0x0002d440
        /*0f58*/ 	.word	0x0000000d
        /*0f5c*/ 	.word	0x00033460
        /*0f60*/ 	.short	0x010a
        /*0f62*/ 	.byte	0x3f
	.zero		1


	//   ....[63]....
        /*0f64*/ 	.word	0x0002e1d0
        /*0f68*/ 	.word	0x0000000d
        /*0f6c*/ 	.word	0x00033450
        /*0f70*/ 	.short	0x0101
        /*0f72*/ 	.byte	0x3f
	.zero		1


	//   ....[64]....
        /*0f74*/ 	.word	0x0002e240
        /*0f78*/ 	.word	0x0000000d
        /*0f7c*/ 	.word	0x00000000
        /*0f80*/ 	.short	0x0101
        /*0f82*/ 	.byte	0x3f
	.zero		1


	//   ....[65]....
        /*0f84*/ 	.word	0x0002e420
        /*0f88*/ 	.word	0x00000000
        /*0f8c*/ 	.word	0x00033470
        /*0f90*/ 	.short	0x010a
        /*0f92*/ 	.byte	0x3f
	.zero		1


	//   ....[66]....
        /*0f94*/ 	.word	0x0002e4b0
        /*0f98*/ 	.word	0x00000000
        /*0f9c*/ 	.word	0x00033460
        /*0fa0*/ 	.short	0x010a
        /*0fa2*/ 	.byte	0x3f
	.zero		1


	//   ....[67]....
        /*0fa4*/ 	.word	0x0002f180
        /*0fa8*/ 	.word	0x00000000
        /*0fac*/ 	.word	0x00033450
        /*0fb0*/ 	.short	0x0101
        /*0fb2*/ 	.byte	0x3f
	.zero		1


	//   ....[68]....
        /*0fb4*/ 	.word	0x0002f1d0
        /*0fb8*/ 	.word	0x00000002
        /*0fbc*/ 	.word	0x00000000
        /*0fc0*/ 	.short	0x0101
        /*0fc2*/ 	.byte	0x3f
	.zero		1


	//   ....[69]....
        /*0fc4*/ 	.word	0x0002ff20
        /*0fc8*/ 	.word	0x00000000
        /*0fcc*/ 	.word	0x00033420
        /*0fd0*/ 	.short	0x010a
        /*0fd2*/ 	.byte	0x3f
	.zero		1


	//   ....[70]....
        /*0fd4*/ 	.word	0x000300d0
        /*0fd8*/ 	.word	0x00000006
        /*0fdc*/ 	.word	0x00000000
        /*0fe0*/ 	.short	0x010a
        /*0fe2*/ 	.byte	0x3f
	.zero		1


	//   ....[71]....
        /*0fe4*/ 	.word	0x00030140
        /*0fe8*/ 	.word	0x00000007
        /*0fec*/ 	.word	0x00000000
        /*0ff0*/ 	.short	0x010a
        /*0ff2*/ 	.byte	0x3f
	.zero		1


	//   ....[72]....
        /*0ff4*/ 	.word	0x000301a0
        /*0ff8*/ 	.word	0x00000004
        /*0ffc*/ 	.word	0x00033460
        /*1000*/ 	.short	0x010a
        /*1002*/ 	.byte	0x3f
	.zero		1


	//   ....[73]....
        /*1004*/ 	.word	0x000301f0
        /*1008*/ 	.word	0x00000003
        /*100c*/ 	.word	0x00033460
        /*1010*/ 	.short	0x010a
        /*1012*/ 	.byte	0x3f
	.zero		1


	//   ....[74]....
        /*1014*/ 	.word	0x00030230
        /*1018*/ 	.word	0x00000004
        /*101c*/ 	.word	0x00033480
        /*1020*/ 	.short	0x010a
        /*1022*/ 	.byte	0x3f
	.zero		1


	//   ....[75]....
        /*1024*/ 	.word	0x00030250
        /*1028*/ 	.word	0x00000003
        /*102c*/ 	.word	0x00033480
        /*1030*/ 	.short	0x010a
        /*1032*/ 	.byte	0x3f
	.zero		1


	//   ....[76]....
        /*1034*/ 	.word	0x000302b0
        /*1038*/ 	.word	0x0000002a
        /*103c*/ 	.word	0x00033490
        /*1040*/ 	.short	0x010a
        /*1042*/ 	.byte	0x3f
	.zero		1


	//   ....[77]....
        /*1044*/ 	.word	0x00030300
        /*1048*/ 	.word	0x0000002a
        /*104c*/ 	.word	0x00033490
        /*1050*/ 	.short	0x010a
        /*1052*/ 	.byte	0x3f
	.zero		1


	//   ....[78]....
        /*1054*/ 	.word	0x00030350
        /*1058*/ 	.word	0x0000002a
        /*105c*/ 	.word	0x00033490
        /*1060*/ 	.short	0x010a
        /*1062*/ 	.byte	0x3f
	.zero		1


	//   ....[79]....
        /*1064*/ 	.word	0x000303a0
        /*1068*/ 	.word	0x0000002a
        /*106c*/ 	.word	0x000334b0
        /*1070*/ 	.short	0x010a
        /*1072*/ 	.byte	0x3f
	.zero		1


	//   ....[80]....
        /*1074*/ 	.word	0x00030770
        /*1078*/ 	.word	0x00000010
        /*107c*/ 	.word	0x00033400
        /*1080*/ 	.short	0x010a
        /*1082*/ 	.byte	0x3f
	.zero		1


	//   ....[81]....
        /*1084*/ 	.word	0x00030a30
        /*1088*/ 	.word	0x00000010
        /*108c*/ 	.word	0x00033400
        /*1090*/ 	.short	0x010a
        /*1092*/ 	.byte	0x3f
	.zero		1


	//   ....[82]....
        /*1094*/ 	.word	0x00030a80
        /*1098*/ 	.word	0x00000000
        /*109c*/ 	.word	0x00033430
        /*10a0*/ 	.short	0x010a
        /*10a2*/ 	.byte	0x3f
	.zero		1


	//   ....[83]....
        /*10a4*/ 	.word	0x00030ad0
        /*10a8*/ 	.word	0x00000009
        /*10ac*/ 	.word	0x00033430
        /*10b0*/ 	.short	0x010a
        /*10b2*/ 	.byte	0x3f
	.zero		1


	//   ....[84]....
        /*10b4*/ 	.word	0x00030b20
        /*10b8*/ 	.word	0x0000000a
        /*10bc*/ 	.word	0x00033450
        /*10c0*/ 	.short	0x010a
        /*10c2*/ 	.byte	0x3f
	.zero		1


	//   ....[85]....
        /*10c4*/ 	.word	0x00030b70
        /*10c8*/ 	.word	0x00000009
        /*10cc*/ 	.word	0x00033430
        /*10d0*/ 	.short	0x010a
        /*10d2*/ 	.byte	0x3f
	.zero		1


	//   ....[86]....
        /*10d4*/ 	.word	0x00030bc0
        /*10d8*/ 	.word	0x0000000a
        /*10dc*/ 	.word	0x00033450
        /*10e0*/ 	.short	0x010a
        /*10e2*/ 	.byte	0x3f
	.zero		1


	//   ....[87]....
        /*10e4*/ 	.word	0x00030c10
        /*10e8*/ 	.word	0x0000000b
        /*10ec*/ 	.word	0x00033450
        /*10f0*/ 	.short	0x010a
        /*10f2*/ 	.byte	0x3f
	.zero		1


	//   ....[88]....
        /*10f4*/ 	.word	0x000325a0
        /*10f8*/ 	.word	0x0000000b
        /*10fc*/ 	.word	0x00033420
        /*1100*/ 	.short	0x010a
        /*1102*/ 	.byte	0x3f
	.zero		1


	//   ....[89]....
        /*1104*/ 	.word	0x000325f0
        /*1108*/ 	.word	0x00000007
        /*110c*/ 	.word	0x000334a0
        /*1110*/ 	.short	0x010a
        /*1112*/ 	.byte	0x3f
	.zero		1


	//   ....[90]....
        /*1114*/ 	.word	0x00032640
        /*1118*/ 	.word	0x00000007
        /*111c*/ 	.word	0x000334c0
        /*1120*/ 	.short	0x010a
        /*1122*/ 	.byte	0x3f
	.zero		1


	//   ....[91]....
        /*1124*/ 	.word	0x00032690
        /*1128*/ 	.word	0x00000007
        /*112c*/ 	.word	0x000334a0
        /*1130*/ 	.short	0x010a
        /*1132*/ 	.byte	0x3f
	.zero		1


	//   ....[92]....
        /*1134*/ 	.word	0x000326e0
        /*1138*/ 	.word	0x00000007
        /*113c*/ 	.word	0x000334c0
        /*1140*/ 	.short	0x010a
        /*1142*/ 	.byte	0x3f
	.zero		1


	//   ....[93]....
        /*1144*/ 	.word	0x00032880
        /*1148*/ 	.word	0x00000004
        /*114c*/ 	.word	0x00033480
        /*1150*/ 	.short	0x010a
        /*1152*/ 	.byte	0x3f
	.zero		1


	//   ....[94]....
        /*1154*/ 	.word	0x000328d0
        /*1158*/ 	.word	0x00000004
        /*115c*/ 	.word	0x00033440
        /*1160*/ 	.short	0x010a
        /*1162*/ 	.byte	0x3f
	.zero		1


	//   ....[95]....
        /*1164*/ 	.word	0x00032950
        /*1168*/ 	.word	0x00000004
        /*116c*/ 	.word	0x00033420
        /*1170*/ 	.short	0x010a
        /*1172*/ 	.byte	0x3f
	.zero		1


	//   ....[96]....
        /*1174*/ 	.word	0x000329a0
        /*1178*/ 	.word	0x00000005
        /*117c*/ 	.word	0x00033480
        /*1180*/ 	.short	0x010a
        /*1182*/ 	.byte	0x3f
	.zero		1


	//   ....[97]....
        /*1184*/ 	.word	0x000329f0
        /*1188*/ 	.word	0x00000005
        /*118c*/ 	.word	0x00033440
        /*1190*/ 	.short	0x010a
        /*1192*/ 	.byte	0x3f
	.zero		1


	//   ....[98]....
        /*1194*/ 	.word	0x00032a40
        /*1198*/ 	.word	0x0000000d
        /*119c*/ 	.word	0x00033470
        /*11a0*/ 	.short	0x010a
        /*11a2*/ 	.byte	0x3f
	.zero		1


	//   ....[99]....
        /*11a4*/ 	.word	0x00032a90
        /*11a8*/ 	.word	0x0000000d
        /*11ac*/ 	.word	0x00033460
        /*11b0*/ 	.short	0x010a
        /*11b2*/ 	.byte	0x3f
	.zero		1


	//   ....[100]....
        /*11b4*/ 	.word	0x00032ae0
        /*11b8*/ 	.word	0x00000000
        /*11bc*/ 	.word	0x00033470
        /*11c0*/ 	.short	0x010a
        /*11c2*/ 	.byte	0x3f
	.zero		1


	//   ....[101]....
        /*11c4*/ 	.word	0x00032b30
        /*11c8*/ 	.word	0x00000000
        /*11cc*/ 	.word	0x00033460
        /*11d0*/ 	.short	0x010a
        /*11d2*/ 	.byte	0x3f
	.zero		1


	//   ....[102]....
        /*11d4*/ 	.word	0x000334c0
        /*11d8*/ 	.word	0x00000000
        /*11dc*/ 	.word	0x00033420
        /*11e0*/ 	.short	0x010a
        /*11e2*/ 	.byte	0x3f
	.zero		1


	//   ....[103]....
        /*11e4*/ 	.word	0x00033660
        /*11e8*/ 	.word	0x00000006
        /*11ec*/ 	.word	0x00000000
        /*11f0*/ 	.short	0x010a
        /*11f2*/ 	.byte	0x3f
	.zero		1


	//   ....[104]....
        /*11f4*/ 	.word	0x000336b0
        /*11f8*/ 	.word	0x00000007
        /*11fc*/ 	.word	0x00000000
        /*1200*/ 	.short	0x010a
        /*1202*/ 	.byte	0x3f
	.zero		1


	//   ....[105]....
        /*1204*/ 	.word	0x00033700
        /*1208*/ 	.word	0x00000004
        /*120c*/ 	.word	0x00033460
        /*1210*/ 	.short	0x010a
        /*1212*/ 	.byte	0x3f
	.zero		1


	//   ....[106]....
        /*1214*/ 	.word	0x00033750
        /*1218*/ 	.word	0x00000003
        /*121c*/ 	.word	0x00033460
        /*1220*/ 	.short	0x010a
        /*1222*/ 	.byte	0x3f
	.zero		1


	//   ....[107]....
        /*1224*/ 	.word	0x000337a0
        /*1228*/ 	.word	0x00000004
        /*122c*/ 	.word	0x00033480
        /*1230*/ 	.short	0x010a
        /*1232*/ 	.byte	0x3f
	.zero		1


	//----- nvinfo : EIATTR_NUM_MBARRIERS
	.align		4
.L_879:
        /*1234*/ 	.byte	0x03, 0x38
        /*1236*/ 	.short	0x0016


	//----- nvinfo : EIATTR_EXIT_INSTR_OFFSETS
	.align		4
        /*1238*/ 	.byte	0x04, 0x1c
        /*123a*/ 	.short	(.L_881 - .L_880)


	//   ....[0]....
.L_880:
        /*123c*/ 	.word	0x000302a0


	//----- nvinfo : EIATTR_MAX_THREADS
	.align		4
.L_881:
        /*1240*/ 	.byte	0x04, 0x05
        /*1242*/ 	.short	(.L_883 - .L_882)
.L_882:
        /*1244*/ 	.word	0x00000180
        /*1248*/ 	.word	0x00000001
        /*124c*/ 	.word	0x00000001


	//----- nvinfo : EIATTR_CRS_STACK_SIZE
	.align		4
.L_883:
        /*1250*/ 	.byte	0x04, 0x1e
        /*1252*/ 	.short	(.L_885 - .L_884)
.L_884:
        /*1254*/ 	.word	0x00000000


	//----- nvinfo : EIATTR_CBANK_PARAM_SIZE
	.align		4
.L_885:
        /*1258*/ 	.byte	0x03, 0x19
        /*125a*/ 	.short	0x0a70


	//----- nvinfo : EIATTR_PARAM_CBANK
	.align		4
        /*125c*/ 	.byte	0x04, 0x0a
        /*125e*/ 	.short	(.L_887 - .L_886)
	.align		4
.L_886:
        /*1260*/ 	.word	index@(.nv.constant0._ZN7cutlass13device_kernelIN5flash11enable_sm90INS1_16FlashAttnFwdSm90INS1_25CollectiveMainloopFwdSm90ILi2EN4cute5tupleIJNS5_1CILi1EEES8_S8_EEENS6_IJNS7_ILi128EEENS7_ILi160EEENS7_ILi192EEEEEELi192ENS_12float_e4m3_tEfNS_4arch4Sm90ELb1ELb0ELb1ELb1ELb0ELb1ELb0ELb1ELb1ELb0ELb0ELb0EEENS1_21CollectiveEpilogueFwdINS6_IJSA_SC_SB_EEES9_NS_10bfloat16_tESG_Li256ELb1ELb0ELb0ELb1EEENS1_36VarlenDynamicPersistentTileSchedulerILi128ELi160ELi256ELi128ELb0ELb0ELb1ELb1ELb1ELb1EEEEEEEEEvNT_6ParamsE)
        /*1264*/ 	.short	0x0210
        /*1266*/ 	.short	0x0a70


	//----- nvinfo : EIATTR_SW_WAR
	.align		4
.L_887:
        /*1268*/ 	.byte	0x04, 0x36
        /*126a*/ 	.short	(.L_889 - .L_888)
.L_888:
        /*126c*/ 	.word	0x00000008
.L_889:


//--------------------- .nv.info._ZN7cutlass13device_kernelIN5flash11enable_sm90INS1_16FlashAttnFwdSm90INS1_25CollectiveMainloopFwdSm90ILi2EN4cute5tupleIJNS5_1CILi1EEES8_S8_EEENS6_IJNS7_ILi128EEENS7_ILi224EEESA_EEELi128ENS_12float_e4m3_tEfNS_4arch4Sm90ELb0ELb0ELb1ELb0ELb0ELb0ELb0ELb1ELb1ELb0ELb0ELb0EEENS1_21CollectiveEpilogueFwdINS6_IJSA_SA_SB_EEES9_NS_10bfloat16_tESF_Li256ELb0ELb0ELb0ELb1EEENS1_29StaticPersistentTileSchedulerILb0EEEEEEEEEvNT_6ParamsE --------------------------
	.section	.nv.info._ZN7cutlass13device_kernelIN5flash11enable_sm90INS1_16FlashAttnFwdSm90INS1_25CollectiveMainloopFwdSm90ILi2EN4cute5tupleIJNS5_1CILi1EEES8_S8_EEENS6_IJNS7_ILi128EEENS7_ILi224EEESA_EEELi128ENS_12float_e4m3_tEfNS_4arch4Sm90ELb0ELb0ELb1ELb0ELb0ELb0ELb0ELb1ELb1ELb0ELb0ELb0EEENS1_21CollectiveEpilogueFwdINS6_IJSA_SA_SB_EEES9_NS_10bfloat16_tESF_Li256ELb0ELb0ELb0ELb1EEENS1_29StaticPersistentTileSchedulerILb0EEEEEEEEEvNT_6ParamsE,"",@"SHT_CUDA_INFO"
	.sectionflags	@""
	.align	4


	//----- nvinfo : EIATTR_CUDA_API_VERSION
	.align		4
        /*0000*/ 	.byte	0x04, 0x37
        /*0002*/ 	.short	(.L_891 - .L_890)
.L_890:
        /*0004*/ 	.word	0x00000082


	//----- nvinfo : EIATTR_KPARAM_INFO
	.align		4
.L_891:
        /*0008*/ 	.byte	0x04, 0x17
        /*000a*/ 	.short	(.L_893 - .L_892)
.L_892:
        /*000c*/ 	.word	0x00000000
        /*0010*/ 	.short	0x0000
        /*0012*/ 	.short	0x0070
        /*0014*/ 	.byte	0x00, 0xf0, 0x01, 0x2e


	//----- nvinfo : EIATTR_SPARSE_MMA_MASK
	.align		4
.L_893:
        /*0018*/ 	.byte	0x03, 0x50
        /*001a*/ 	.short	0x0000


	//----- nvinfo : EIATTR_MAXREG_COUNT
	.align		4
        /*001c*/ 	.byte	0x03, 0x1b
        /*001e*/ 	.short	0x00a8


	//----- nvinfo : EIATTR_NUM_BARRIERS
	.align		4
        /*0020*/ 	.byte	0x02, 0x4c
        /*0022*/ 	.byte	0x10
	.zero		1


	//----- nvinfo : EIATTR_EXTERNS
	.align		4
        /*0024*/ 	.byte	0x04, 0x0f
        /*0026*/ 	.short	(.L_895 - .L_894)


	//   ....[0]....
	.align		4
.L_894:
        /*0028*/ 	.word	index@(__assertfail)


	//----- nvinfo : EIATTR_ANNOTATIONS
	.align		4
.L_895:
        /*002c*/ 	.byte	0x04, 0x55
        /*002e*/ 	.short	(.L_897 - .L_896)


	//   ....[0]....
.L_896:
        /* <DEDUP_REMOVED lines=25> */


	//----- nvinfo : EIATTR_MERCURY_ISA_VERSION
	.align		4
.L_897:
        /*01a8*/ 	.byte	0x03, 0x5f
        /*01aa*/ 	.short	0x0101


	//----- nvinfo : EIATTR_INT_WARP_WIDE_INSTR_OFFSETS
	.align		4
        /*01ac*/ 	.byte	0x04, 0x31
        /*01ae*/ 	.short	(.L_899 - .L_898)


	//   ....[0]....
.L_898:
        /*01b0*/ 	.word	0x00000190


	//   ....[1]....
        /*01b4*/ 	.word	0x000001c0


	//   ....[2]....
        /*01b8*/ 	.word	0x000001d0


	//   ....[3]....
        /*01bc*/ 	.word	0x0000cb00


	//----- nvinfo : EIATTR_COOP_GROUP_MASK_REGIDS
	.align		4
.L_899:
        /*01c0*/ 	.byte	0x04, 0x29
        /*01c2*/ 	.short	(.L_901 - .L_900)


	//   ....[0]....
.L_900:
        /*01c4*/ 	.word	0xffffffff


	//   ....[1]....
        /*01c8*/ 	.word	0xffffffff


	//   ....[2]....
        /*01cc*/ 	.word	0xffffffff


	//   ....[3]....
        /*01d0*/ 	.word	0xffffffff


	//   ....[4]....
        /*01d4*/ 	.word	0xffffffff


	//   ....[5]....
        /*01d8*/ 	.word	0xffffffff


	//   ....[6]....
        /*01dc*/ 	.word	0xffffffff


	//   ....[7]....
        /*01e0*/ 	.word	0xffffffff


	//   ....[8]....
        /*01e4*/ 	.word	0xffffffff


	//   ....[9]....
        /*01e8*/ 	.word	0xffffffff


	//   ....[10]....
        /*01ec*/ 	.word	0xffffffff


	//   ....[11]....
        /*01f0*/ 	.word	0xffffffff


	//   ....[12]....
        /*01f4*/ 	.word	0xffffffff


	//   ....[13]....
        /*01f8*/ 	.word	0xffffffff


	//   ....[14]....
        /*01fc*/ 	.word	0xffffffff


	//   ....[15]....
        /*0200*/ 	.word	0xffffffff


	//   ....[16]....
        /*0204*/ 	.word	0xffffffff


	//   ....[17]....
        /*0208*/ 	.word	0xffffffff


	//   ....[18]....
        /*020c*/ 	.word	0xffffffff


	//   ....[19]....
        /*0210*/ 	.word	0xffffffff


	//   ....[20]....
        /*0214*/ 	.word	0xffffffff


	//   ....[21]....
        /*0218*/ 	.word	0xffffffff


	//   ....[22]....
        /*021c*/ 	.word	0xffffffff


	//   ....[23]....
        /*0220*/ 	.word	0xffffffff


	//   ....[24]....
        /*0224*/ 	.word	0xffffffff


	//   ....[25]....
        /*0228*/ 	.word	0xffffffff


	//   ....[26]....
        /*022c*/ 	.word	0xffffffff


	//   ....[27]....
        /*0230*/ 	.word	0xffffffff


	//   ....[28]....
        /*0234*/ 	.word	0xffffffff


	//   ....[29]....
        /*0238*/ 	.word	0xffffffff


	//   ....[30]....
        /*023c*/ 	.word	0xffffffff


	//   ....[31]....
        /*0240*/ 	.word	0xffffffff


	//   ....[32]....
        /*0244*/ 	.word	0xffffffff


	//   ....[33]....
        /*0248*/ 	.word	0xffffffff


	//   ....[34]....
        /*024c*/ 	.word	0xffffffff


	//   ....[35]....
        /*0250*/ 	.word	0xffffffff


	//   ....[36]....
        /*0254*/ 	.word	0xffffffff


	//   ....[37]....
        /*0258*/ 	.word	0xffffffff


	//   ....[38]....
        /*025c*/ 	.word	0xffffffff


	//   ....[39]....
        /*0260*/ 	.word	0xffffffff


	//   ....[40]....
        /*0264*/ 	.word	0xffffffff


	//   ....[41]....
        /*0268*/ 	.word	0xffffffff


	//   ....[42]....
        /*026c*/ 	.word	0xffffffff


	//   ....[43]....
        /*0270*/ 	.word	0xffffffff


	//   ....[44]....
        /*0274*/ 	.word	0xffffffff


	//   ....[45]....
        /*0278*/ 	.word	0xffffffff


	//   ....[46]....
        /*027c*/ 	.word	0xffffffff


	//   ....[47]....
        /*0280*/ 	.word	0xffffffff


	//   ....[48]....
        /*0284*/ 	.word	0xffffffff


	//   ....[49]....
        /*0288*/ 	.word	0xffffffff


	//   ....[50]....
        /*028c*/ 	.word	0xffffffff


	//   ....[51]....
        /*0290*/ 	.word	0xffffffff


	//   ....[52]....
        /*0294*/ 	.word	0xffffffff


	//   ....[53]....
        /*0298*/ 	.word	0xffffffff


	//   ....[54]....
        /*029c*/ 	.word	0xffffffff


	//   ....[55]....
        /*02a0*/ 	.word	0x0500000f


	//----- nvinfo : EIATTR_COOP_GROUP_INSTR_OFFSETS
	.align		4
.L_901:
        /*02a4*/ 	.byte	0x04, 0x28
        /*02a6*/ 	.short	(.L_903 - .L_902)


	//   ....[0]....
.L_902:
        /*02a8*/ 	.word	0x00000070


	//   ....[1]....
        /*02ac*/ 	.word	0x000001a0


	//   ....[2]....
        /*02b0*/ 	.word	0x000001f0


	//   ....[3]....
        /*02b4*/ 	.word	0x000003e0


	//   ....[4]....
        /*02b8*/ 	.word	0x00000540


	//   ....[5]....
        /*02bc*/ 	.word	0x00000660


	//   ....[6]....
        /*02c0*/ 	.word	0x000007c0


	//   ....[7]....
        /*02c4*/ 	.word	0x00000d80


	//   ....[8]....
        /*02c8*/ 	.word	0x00003c80


	//   ....[9]....
        /*02cc*/ 	.word	0x00003ce0


	//   ....[10]....
        /*02d0*/ 	.word	0x00004600


	//   ....[11]....
        /*02d4*/ 	.word	0x000046c0


	//   ....[12]....
        /*02d8*/ 	.word	0x00008510


	//   ....[13]....
        /*02dc*/ 	.word	0x00008540


	//   ....[14]....
        /*02e0*/ 	.word	0x00008590


	//   ....[15]....
        /*02e4*/ 	.word	0x000085c0


	//   ....[16]....
        /*02e8*/ 	.word	0x0000a880


	//   ....[17]....
        /*02ec*/ 	.word	0x0000a890


	//   ....[18]....
        /*02f0*/ 	.word	0x0000a910


	//   ....[19]....
        /*02f4*/ 	.word	0x0000a920


	//   ....[20]....
        /*02f8*/ 	.word	0x0000b850


	//   ....[21]....
        /*02fc*/ 	.word	0x0000b860


	//   ....[22]....
        /*0300*/ 	.word	0x0000b870


	//   ....[23]....
        /*0304*/ 	.word	0x0000b880


	//   ....[24]....
        /*0308*/ 	.word	0x0000b890


	//   ....[25]....
        /*030c*/ 	.word	0x0000b8a0


	//   ....[26]....
        /*0310*/ 	.word	0x0000b8b0


	//   ....[27]....
        /*0314*/ 	.word	0x0000b8c0


	//   ....[28]....
        /*0318*/ 	.word	0x0000b8d0


	//   ....[29]....
        /*031c*/ 	.word	0x0000b8e0


	//   ....[30]....
        /*0320*/ 	.word	0x0000b910


	//   ....[31]....
        /*0324*/ 	.word	0x0000b920


	//   ....[32]....
        /*0328*/ 	.word	0x0000b950


	//   ....[33]....
        /*032c*/ 	.word	0x0000b970


	//   ....[34]....
        /*0330*/ 	.word	0x0000b9a0


	//   ....[35]....
        /*0334*/ 	.word	0x0000b9b0


	//   ....[36]....
        /*0338*/ 	.word	0x0000ba00


	//   ....[37]....
        /*033c*/ 	.word	0x0000ba20


	//   ....[38]....
        /*0340*/ 	.word	0x0000ba50


	//   ....[39]....
        /*0344*/ 	.word	0x0000ba70


	//   ....[40]....
        /*0348*/ 	.word	0x0000baa0


	//   ....[41]....
        /*034c*/ 	.word	0x0000bab0


	//   ....[42]....
        /*0350*/ 	.word	0x0000bac0


	//   ....[43]....
        /*0354*/ 	.word	0x0000bad0


	//   ....[44]....
        /*0358*/ 	.word	0x0000baf0


	//   ....[45]....
        /*035c*/ 	.word	0x0000bb00


	//   ....[46]....
        /*0360*/ 	.word	0x0000bb20


	//   ....[47]....
        /*0364*/ 	.word	0x0000bb30


	//   ....[48]....
        /*0368*/ 	.word	0x0000bb40


	//   ....[49]....
        /*036c*/ 	.word	0x0000bb50


	//   ....[50]....
        /*0370*/ 	.word	0x0000bb60


	//   ....[51]....
        /*0374*/ 	.word	0x0000bb70


	//   ....[52]....
        /*0378*/ 	.word	0x0000bda0


	//   ....[53]....
        /*037c*/ 	.word	0x0000cbf0


	//   ....[54]....
        /*0380*/ 	.word	0x0000ed20


	//   ....[55]....
        /*0384*/ 	.word	0x0000f240


	//----- nvinfo : EIATTR_REG_RECONFIG
	.align		4
.L_903:
        /*0388*/ 	.byte	0x01, 0x54
	.zero		2


	//----- nvinfo : EIATTR_SYSCALL_OFFSETS
	.align		4
        /*038c*/ 	.byte	0x04, 0x46
        /*038e*/ 	.short	(.L_905 - .L_904)


	//   ....[0]....
.L_904:
        /*0390*/ 	.word	0x00001160


	//   ....[1]....
        /*0394*/ 	.word	0x0000c5c0


	//   ....[2]....
        /*0398*/ 	.word	0x0000c700


	//   ....[3]....
        /*039c*/ 	.word	0x0000c840


	//   ....[4]....
        /*03a0*/ 	.word	0x0000c960


	//----- nvinfo : EIATTR_MBARRIER_INSTR_OFFSETS
	.align		4
.L_905:
        /*03a4*/ 	.byte	0x04, 0x39
        /*03a6*/ 	.short	(.L_907 - .L_906)


	//   ....[0]....
.L_906:
        /*03a8*/ 	.word	0x00000290
        /*03ac*/ 	.word	0x000000ff
        /*03b0*/ 	.word	0x0002e800
        /*03b4*/ 	.short	0x0100
        /*03b6*/ 	.byte	0x06
	.zero		1


	//   ....[1]....
        /*03b8*/ 	.word	0x000002a0
        /*03bc*/ 	.word	0x000000ff
        /*03c0*/ 	.word	0x0002e820
        /*03c4*/ 	.short	0x0100
        /*03c6*/ 	.byte	0x06
	.zero		1


	//   ....[2]....
        /*03c8*/ 	.word	0x00000390
        /*03cc*/ 	.word	0x000000ff
        /*03d0*/ 	.word	0x0002e830
        /*03d4*/ 	.short	0x0100
        /*03d6*/ 	.byte	0x08
	.zero		1


	//   ....[3]....
        /*03d8*/ 	.word	0x000003a0
        /*03dc*/ 	.word	0x000000ff
        /*03e0*/ 	.word	0x0002e840
        /*03e4*/ 	.short	0x0100
        /*03e6*/ 	.byte	0x08
	.zero		1


	//   ....[4]....
        /*03e8*/ 	.word	0x000003b0
        /*03ec*/ 	.word	0x000000ff
        /*03f0*/ 	.word	0x0002e838
        /*03f4*/ 	.short	0x0100
        /*03f6*/ 	.byte	0x08
	.zero		1


	//   ....[5]....
        /*03f8*/ 	.word	0x000003c0
        /*03fc*/ 	.word	0x000000ff
        /*0400*/ 	.word	0x0002e848
        /*0404*/ 	.short	0x0100
        /*0406*/ 	.byte	0x08
	.zero		1


	//   ....[6]....
        /*0408*/ 	.word	0x000004f0
        /*040c*/ 	.word	0x000000ff
        /*0410*/ 	.word	0x0002e850
        /*0414*/ 	.short	0x0100
        /*0416*/ 	.byte	0x08
	.zero		1


	//   ....[7]....
        /*0418*/ 	.word	0x00000500
        /*041c*/ 	.word	0x000000ff
        /*0420*/ 	.word	0x0002e860
        /*0424*/ 	.short	0x0100
        /*0426*/ 	.byte	0x08
	.zero		1


	//   ....[8]....
        /*0428*/ 	.word	0x00000510
        /*042c*/ 	.word	0x000000ff
        /*0430*/ 	.word	0x0002e858
        /*0434*/ 	.short	0x0100
        /*0436*/ 	.byte	0x08
	.zero		1


	//   ....[9]....
        /*0438*/ 	.word	0x00000520
        /*043c*/ 	.word	0x000000ff
        /*0440*/ 	.word	0x0002e868
        /*0444*/ 	.short	0x0100
        /*0446*/ 	.byte	0x08
	.zero		1


	//   ....[10]....
        /*0448*/ 	.word	0x00000610
        /*044c*/ 	.word	0x000000ff
        /*0450*/ 	.word	0x0002e870
        /*0454*/ 	.short	0x0100
        /*0456*/ 	.byte	0x06
	.zero		1


	//   ....[11]....
        /*0458*/ 	.word	0x00000620
        /*045c*/ 	.word	0x000000ff
        /*0460*/ 	.word	0x0002e880
        /*0464*/ 	.short	0x0100
        /*0466*/ 	.byte	0x06
	.zero		1


	//   ....[12]....
        /*0468*/ 	.word	0x00000630
        /*046c*/ 	.word	0x000000ff
        /*0470*/ 	.word	0x0002e878
        /*0474*/ 	.short	0x0100
        /*0476*/ 	.byte	0x06
	.zero		1


	//   ....[13]....
        /*0478*/ 	.word	0x00000640
        /*047c*/ 	.word	0x000000ff
        /*0480*/ 	.word	0x0002e888
        /*0484*/ 	.short	0x0100
        /*0486*/ 	.byte	0x06
	.zero		1


	//   ....[14]....
        /*0488*/ 	.word	0x00000770
        /*048c*/ 	.word	0x000000ff
        /*0490*/ 	.word	0x0002e890
        /*0494*/ 	.short	0x0100
        /*0496*/ 	.byte	0x08
	.zero		1


	//   ....[15]....
        /*0498*/ 	.word	0x00000780
        /*049c*/ 	.word	0x000000ff
        /*04a0*/ 	.word	0x0002e8a0
        /*04a4*/ 	.short	0x0100
        /*04a6*/ 	.byte	0x08
	.zero		1


	//   ....[16]....
        /*04a8*/ 	.word	0x00000790
        /*04ac*/ 	.word	0x000000ff
        /*04b0*/ 	.word	0x0002e898
        /*04b4*/ 	.short	0x0100
        /*04b6*/ 	.byte	0x08
	.zero		1


	//   ....[17]....
        /*04b8*/ 	.word	0x000007a0
        /*04bc*/ 	.word	0x000000ff
        /*04c0*/ 	.word	0x0002e8a8
        /*04c4*/ 	.short	0x0100
        /*04c6*/ 	.byte	0x08
	.zero		1


	//   ....[18]....
        /*04c8*/ 	.word	0x000008d0
        /*04cc*/ 	.word	0x000000ff
        /*04d0*/ 	.word	0x0002e8b0
        /*04d4*/ 	.short	0x0100
        /*04d6*/ 	.byte	0x08
	.zero		1


	//   ....[19]....
        /*04d8*/ 	.word	0x000008e0
        /*04dc*/ 	.word	0x000000ff
        /*04e0*/ 	.word	0x0002e8c0
        /*04e4*/ 	.short	0x0100
        /*04e6*/ 	.byte	0x08
	.zero		1


	//   ....[20]....
        /*04e8*/ 	.word	0x000008f0
        /*04ec*/ 	.word	0x000000ff
        /*04f0*/ 	.word	0x0002e8b8
        /*04f4*/ 	.short	0x0100
        /*04f6*/ 	.byte	0x08
	.zero		1


	//   ....[21]....
        /*04f8*/ 	.word	0x00000900
        /*04fc*/ 	.word	0x000000ff
        /*0500*/ 	.word	0x0002e8c8
        /*0504*/ 	.short	0x0100
        /*0506*/ 	.byte	0x08
	.zero		1


	//   ....[22]....
        /*0508*/ 	.word	0x00001490
        /*050c*/ 	.word	0x000000ff
        /*0510*/ 	.word	0x0002e800
        /*0514*/ 	.short	0x010a
        /*0516*/ 	.byte	0x26
	.zero		1


	//   ....[23]....
        /*0518*/ 	.word	0x00001530
        /*051c*/ 	.word	0x00000003
        /*0520*/ 	.word	0x0002e830
        /*0524*/ 	.short	0x010a
        /*0526*/ 	.byte	0x3f
	.zero		1


	//   ....[24]....
        /*0528*/ 	.word	0x00001570
        /*052c*/ 	.word	0x00000003
        /*0530*/ 	.word	0x0002e830
        /*0534*/ 	.short	0x010a
        /*0536*/ 	.byte	0x3f
	.zero		1


	//   ....[25]....
        /*0538*/ 	.word	0x000040b0
        /*053c*/ 	.word	0x00000003
        /*0540*/ 	.word	0x00000000
        /*0544*/ 	.short	0x0101
        /*0546*/ 	.byte	0x3f
	.zero		1


	//   ....[26]....
        /*0548*/ 	.word	0x00006130
        /*054c*/ 	.word	0x000000ff
        /*0550*/ 	.word	0x0002e830
        /*0554*/ 	.short	0x010a
        /*0556*/ 	.byte	0x06
	.zero		1


	//   ....[27]....
        /*0558*/ 	.word	0x00006170
        /*055c*/ 	.word	0x000000ff
        /*0560*/ 	.word	0x0002e830
        /*0564*/ 	.short	0x010a
        /*0566*/ 	.byte	0x06
	.zero		1


	//   ....[28]....
        /*0568*/ 	.word	0x00006d60
        /*056c*/ 	.word	0x000000ff
        /*0570*/ 	.word	0x0002e850
        /*0574*/ 	.short	0x010a
        /*0576*/ 	.byte	0x06
	.zero		1


	//   ....[29]....
        /*0578*/ 	.word	0x00006da0
        /*057c*/ 	.word	0x000000ff
        /*0580*/ 	.word	0x0002e850
        /*0584*/ 	.short	0x010a
        /*0586*/ 	.byte	0x06
	.zero		1


	//   ....[30]....
        /*0588*/ 	.word	0x000099b0
        /*058c*/ 	.word	0x00000004
        /*0590*/ 	.word	0x00000000
        /*0594*/ 	.short	0x0101
        /*0596*/ 	.byte	0x3f
	.zero		1


	//   ....[31]....
        /*0598*/ 	.word	0x00009d40
        /*059c*/ 	.word	0x000000ff
        /*05a0*/ 	.word	0x00000000
        /*05a4*/ 	.short	0x0101
        /*05a6*/ 	.byte	0x06
	.zero		1


	//   ....[32]....
        /*05a8*/ 	.word	0x0000a4d0
        /*05ac*/ 	.word	0x000000ff
        /*05b0*/ 	.word	0x0002e850
        /*05b4*/ 	.short	0x010a
        /*05b6*/ 	.byte	0x04
	.zero		1


	//   ....[33]....
        /*05b8*/ 	.word	0x0000a510
        /*05bc*/ 	.word	0x000000ff
        /*05c0*/ 	.word	0x0002e850
        /*05c4*/ 	.short	0x010a
        /*05c6*/ 	.byte	0x04
	.zero		1


	//   ....[34]....
        /*05c8*/ 	.word	0x0000b2c0
        /*05cc*/ 	.word	0x000000ff
        /*05d0*/ 	.word	0x00000000
        /*05d4*/ 	.short	0x0101
        /*05d6*/ 	.byte	0x04
	.zero		1


	//   ....[35]....
        /*05d8*/ 	.word	0x0000bf30
        /*05dc*/ 	.word	0x000000ff
        /*05e0*/ 	.word	0x00000000
        /*05e4*/ 	.short	0x0101
        /*05e6*/ 	.byte	0x06
	.zero		1


	//   ....[36]....
        /*05e8*/ 	.word	0x0000ce10
        /*05ec*/ 	.word	0x00000003
        /*05f0*/ 	.word	0x0002e880
        /*05f4*/ 	.short	0x010a
        /*05f6*/ 	.byte	0x3f
	.zero		1


	//   ....[37]....
        /*05f8*/ 	.word	0x0000cfd0
        /*05fc*/ 	.word	0x00000003
        /*0600*/ 	.word	0x0002e840
        /*0604*/ 	.short	0x010a
        /*0606*/ 	.byte	0x3f
	.zero		1


	//   ....[38]....
        /*0608*/ 	.word	0x0000d2a0
        /*060c*/ 	.word	0x000000ff
        /*0610*/ 	.word	0x0002e820
        /*0614*/ 	.short	0x010a
        /*0616*/ 	.byte	0x28
	.zero		1


	//   ....[39]....
        /*0618*/ 	.word	0x0000d560
        /*061c*/ 	.word	0x00000005
        /*0620*/ 	.word	0x0002e880
        /*0624*/ 	.short	0x010a
        /*0626*/ 	.byte	0x3f
	.zero		1


	//   ....[40]....
        /*0628*/ 	.word	0x0000d7d0
        /*062c*/ 	.word	0x00000005
        /*0630*/ 	.word	0x0002e840
        /*0634*/ 	.short	0x010a
        /*0636*/ 	.byte	0x3f
	.zero		1


	//   ....[41]....
        /*0638*/ 	.word	0x0000dac0
        /*063c*/ 	.word	0x00000003
        /*0640*/ 	.word	0x0002e870
        /*0644*/ 	.short	0x010a
        /*0646*/ 	.byte	0x3f
	.zero		1


	//   ....[42]....
        /*0648*/ 	.word	0x0000db30
        /*064c*/ 	.word	0x00000003
        /*0650*/ 	.word	0x0002e860
        /*0654*/ 	.short	0x010a
        /*0656*/ 	.byte	0x3f
	.zero		1


	//   ....[43]....
        /*0658*/ 	.word	0x0000e300
        /*065c*/ 	.word	0x00000003
        /*0660*/ 	.word	0x0002e850
        /*0664*/ 	.short	0x0101
        /*0666*/ 	.byte	0x3f
	.zero		1


	//   ....[44]....
        /*0668*/ 	.word	0x0000e340
        /*066c*/ 	.word	0x00000002
        /*0670*/ 	.word	0x00000000
        /*0674*/ 	.short	0x0101
        /*0676*/ 	.byte	0x3f
	.zero		1


	//   ....[45]....
        /*0678*/ 	.word	0x0000e400
        /*067c*/ 	.word	0x00000014
        /*0680*/ 	.word	0x0002e870
        /*0684*/ 	.short	0x010a
        /*0686*/ 	.byte	0x3f
	.zero		1


	//   ....[46]....
        /*0688*/ 	.word	0x0000e490
        /*068c*/ 	.word	0x00000014
        /*0690*/ 	.word	0x0002e860
        /*0694*/ 	.short	0x010a
        /*0696*/ 	.byte	0x3f
	.zero		1


	//   ....[47]....
        /*0698*/ 	.word	0x0000eb50
        /*069c*/ 	.word	0x00000014
        /*06a0*/ 	.word	0x0002e850
        /*06a4*/ 	.short	0x0101
        /*06a6*/ 	.byte	0x3f
	.zero		1


	//   ....[48]....
        /*06a8*/ 	.word	0x0000ebe0
        /*06ac*/ 	.word	0x00000000
        /*06b0*/ 	.word	0x00000000
        /*06b4*/ 	.short	0x0101
        /*06b6*/ 	.byte	0x3f
	.zero		1


	//   ....[49]....
        /*06b8*/ 	.word	0x0000ecd0
        /*06bc*/ 	.word	0x00000009
        /*06c0*/ 	.word	0x0002e820
        /*06c4*/ 	.short	0x010a
        /*06c6*/ 	.byte	0x3f
	.zero		1


	//   ....[50]....
        /*06c8*/ 	.word	0x0000ee40
        /*06cc*/ 	.word	0x00000005
        /*06d0*/ 	.word	0x00000000
        /*06d4*/ 	.short	0x010a
        /*06d6*/ 	.byte	0x3f
	.zero		1


	//   ....[51]....
        /*06d8*/ 	.word	0x0000eeb0
        /*06dc*/ 	.word	0x00000007
        /*06e0*/ 	.word	0x00000000
        /*06e4*/ 	.short	0x010a
        /*06e6*/ 	.byte	0x3f
	.zero		1


	//   ....[52]....
        /*06e8*/ 	.word	0x0000ef10
        /*06ec*/ 	.word	0x00000005
        /*06f0*/ 	.word	0x0002e860
        /*06f4*/ 	.short	0x010a
        /*06f6*/ 	.byte	0x3f
	.zero		1


	//   ....[53]....
        /*06f8*/ 	.word	0x0000ef60
        /*06fc*/ 	.word	0x00000003
        /*0700*/ 	.word	0x0002e860
        /*0704*/ 	.short	0x010a
        /*0706*/ 	.byte	0x3f
	.zero		1


	//   ....[54]....
        /*0708*/ 	.word	0x0000efa0
        /*070c*/ 	.word	0x00000005
        /*0710*/ 	.word	0x0002e880
        /*0714*/ 	.short	0x010a
        /*0716*/ 	.byte	0x3f
	.zero		1


	//   ....[55]....
        /*0718*/ 	.word	0x0000efc0
        /*071c*/ 	.word	0x00000003
        /*0720*/ 	.word	0x0002e880
        /*0724*/ 	.short	0x010a
        /*0726*/ 	.byte	0x3f
	.zero		1


	//   ....[56]....
        /*0728*/ 	.word	0x0000f030
        /*072c*/ 	.word	0x00000003
        /*0730*/ 	.word	0x0002e800
        /*0734*/ 	.short	0x010a
        /*0736*/ 	.byte	0x3f
	.zero		1


	//   ....[57]....
        /*0738*/ 	.word	0x0000f080
        /*073c*/ 	.word	0x00000003
        /*0740*/ 	.word	0x0002e830
        /*0744*/ 	.short	0x010a
        /*0746*/ 	.byte	0x3f
	.zero		1


	//   ....[58]....
        /*0748*/ 	.word	0x0000f0e0
        /*074c*/ 	.word	0x00000008
        /*0750*/ 	.word	0x0002e830
        /*0754*/ 	.short	0x010a
        /*0756*/ 	.byte	0x3f
	.zero		1


	//   ....[59]....
        /*0758*/ 	.word	0x0000f140
        /*075c*/ 	.word	0x00000008
        /*0760*/ 	.word	0x0002e850
        /*0764*/ 	.short	0x010a
        /*0766*/ 	.byte	0x3f
	.zero		1


	//   ....[60]....
        /*0768*/ 	.word	0x0000f1a0
        /*076c*/ 	.word	0x00000003
        /*0770*/ 	.word	0x0002e850
        /*0774*/ 	.short	0x010a
        /*0776*/ 	.byte	0x3f
	.zero		1


	//   ....[61]....
        /*0778*/ 	.word	0x0000f2f0
        /*077c*/ 	.word	0x00000003
        /*0780*/ 	.word	0x0002e880
        /*0784*/ 	.short	0x010a
        /*0786*/ 	.byte	0x3f
	.zero		1


	//   ....[62]....
        /*0788*/ 	.word	0x0000f340
        /*078c*/ 	.word	0x00000003
        /*0790*/ 	.word	0x0002e840
        /*0794*/ 	.short	0x010a
        /*0796*/ 	.byte	0x3f
	.zero		1


	//   ....[63]....
        /*0798*/ 	.word	0x0000f3a0
        /*079c*/ 	.word	0x00000003
        /*07a0*/ 	.word	0x0002e820
        /*07a4*/ 	.short	0x010a
        /*07a6*/ 	.byte	0x3f
	.zero		1


	//   ....[64]....
        /*07a8*/ 	.word	0x0000f3f0
        /*07ac*/ 	.word	0x00000005
        /*07b0*/ 	.word	0x0002e880
        /*07b4*/ 	.short	0x010a
        /*07b6*/ 	.byte	0x3f
	.zero		1


	//   ....[65]....
        /*07b8*/ 	.word	0x0000f440
        /*07bc*/ 	.word	0x00000005
        /*07c0*/ 	.word	0x0002e840
        /*07c4*/ 	.short	0x010a
        /*07c6*/ 	.byte	0x3f
	.zero		1


	//   ....[66]....
        /*07c8*/ 	.word	0x0000f4a0
        /*07cc*/ 	.word	0x00000003
        /*07d0*/ 	.word	0x0002e870
        /*07d4*/ 	.short	0x010a
        /*07d6*/ 	.byte	0x3f
	.zero		1


	//   ....[67]....
        /*07d8*/ 	.word	0x0000f500
        /*07dc*/ 	.word	0x00000004
        /*07e0*/ 	.word	0x0002e860
        /*07e4*/ 	.short	0x010a
        /*07e6*/ 	.byte	0x3f
	.zero		1


	//   ....[68]....
        /*07e8*/ 	.word	0x0000f550
        /*07ec*/ 	.word	0x00000014
        /*07f0*/ 	.word	0x0002e870
        /*07f4*/ 	.short	0x010a
        /*07f6*/ 	.byte	0x3f
	.zero		1


	//   ....[69]....
        /*07f8*/ 	.word	0x0000f5a0
        /*07fc*/ 	.word	0x00000014
        /*0800*/ 	.word	0x0002e860
        /*0804*/ 	.short	0x010a
        /*0806*/ 	.byte	0x3f
	.zero		1


	//   ....[70]....
        /*0808*/ 	.word	0x0000f5f0
        /*080c*/ 	.word	0x00000009
        /*0810*/ 	.word	0x0002e820
        /*0814*/ 	.short	0x010a
        /*0816*/ 	.byte	0x3f
	.zero		1


	//   ....[71]....
        /*0818*/ 	.word	0x0000f640
        /*081c*/ 	.word	0x00000005
        /*0820*/ 	.word	0x00000000
        /*0824*/ 	.short	0x010a
        /*0826*/ 	.byte	0x3f
	.zero		1


	//   ....[72]....
        /*0828*/ 	.word	0x0000f690
        /*082c*/ 	.word	0x00000007
        /*0830*/ 	.word	0x00000000
        /*0834*/ 	.short	0x010a
        /*0836*/ 	.byte	0x3f
	.zero		1


	//   ....[73]....
        /*0838*/ 	.word	0x0000f6e0
        /*083c*/ 	.word	0x00000005
        /*0840*/ 	.word	0x0002e860
        /*0844*/ 	.short	0x010a
        /*0846*/ 	.byte	0x3f
	.zero		1


	//   ....[74]....
        /*0848*/ 	.word	0x0000f730
        /*084c*/ 	.word	0x00000003
        /*0850*/ 	.word	0x0002e860
        /*0854*/ 	.short	0x010a
        /*0856*/ 	.byte	0x3f
	.zero		1


	//   ....[75]....
        /*0858*/ 	.word	0x0000f780
        /*085c*/ 	.word	0x00000005
        /*0860*/ 	.word	0x0002e880
        /*0864*/ 	.short	0x010a
        /*0866*/ 	.byte	0x3f
	.zero		1


	//----- nvinfo : EIATTR_NUM_MBARRIERS
	.align		4
.L_907:
        /*0868*/ 	.byte	0x03, 0x38
        /*086a*/ 	.short	0x0016


	//----- nvinfo : EIATTR_EXIT_INSTR_OFFSETS
	.align		4
        /*086c*/ 	.byte	0x04, 0x1c
        /*086e*/ 	.short	(.L_909 - .L_908)


	//   ....[0]....
.L_908:
        /*0870*/ 	.word	0x00000a50


	//   ....[1]....
        /*0874*/ 	.word	0x0000bfe0


	//   ....[2]....
        /*0878*/ 	.word	0x0000ed40


	//   ....[3]....
        /*087c*/ 	.word	0x0000f010


	//----- nvinfo : EIATTR_MAX_THREADS
	.align		4
.L_909:
        /*0880*/ 	.byte	0x04, 0x05
        /*0882*/ 	.short	(.L_911 - .L_910)
.L_910:
        /*0884*/ 	.word	0x00000180
        /*0888*/ 	.word	0x00000001
        /*088c*/ 	.word	0x00000001


	//----- nvinfo : EIATTR_CRS_STACK_SIZE
	.align		4
.L_911:
        /*0890*/ 	.byte	0x04, 0x1e
        /*0892*/ 	.short	(.L_913 - .L_912)
.L_912:
        /*0894*/ 	.word	0x00000000


	//----- nvinfo : EIATTR_CBANK_PARAM_SIZE
	.align		4
.L_913:
        /*0898*/ 	.byte	0x03, 0x19
        /*089a*/ 	.short	0x0bf0


	//----- nvinfo : EIATTR_PARAM_CBANK
	.align		4
        /*089c*/ 	.byte	0x04, 0x0a
        /*089e*/ 	.short	(.L_915 - .L_914)
	.align		4
.L_914:
        /*08a0*/ 	.word	index@(.nv.constant0._ZN7cutlass13device_kernelIN5flash11enable_sm90INS1_16FlashAttnFwdSm90INS1_25CollectiveMainloopFwdSm90ILi2EN4cute5tupleIJNS5_1CILi1EEES8_S8_EEENS6_IJNS7_ILi128EEENS7_ILi224EEESA_EEELi128ENS_12float_e4m3_tEfNS_4arch4Sm90ELb0ELb0ELb1ELb0ELb0ELb0ELb0ELb1ELb1ELb0ELb0ELb0EEENS1_21CollectiveEpilogueFwdINS6_IJSA_SA_SB_EEES9_NS_10bfloat16_tESF_Li256ELb0ELb0ELb0ELb1EEENS1_29StaticPersistentTileSchedulerILb0EEEEEEEEEvNT_6ParamsE)
        /*08a4*/ 	.short	0x0210
        /*08a6*/ 	.short	0x0bf0


	//----- nvinfo : EIATTR_SW_WAR
	.align		4
.L_915:
        /*08a8*/ 	.byte	0x04, 0x36
        /*08aa*/ 	.short	(.L_917 - .L_916)
.L_916:
        /*08ac*/ 	.word	0x00000008
.L_917:


//--------------------- .nv.info._ZN7cutlass13device_kernelIN5flash11enable_sm90INS1_16FlashAttnFwdSm90INS1_25CollectiveMainloopFwdSm90ILi2EN4cute5tupleIJNS5_1CILi1EEES8_S8_EEENS6_IJNS7_ILi128EEENS7_ILi224EEESA_EEELi128ENS_12float_e4m3_tEfNS_4arch4Sm90ELb0ELb0ELb1ELb1ELb0ELb0ELb0ELb1ELb1ELb0ELb0ELb0EEENS1_21CollectiveEpilogueFwdINS6_IJSA_SA_SB_EEES9_NS_10bfloat16_tESF_Li256ELb1ELb0ELb0ELb1EEENS1_36VarlenDynamicPersistentTileSchedulerILi128ELi224ELi256ELi128ELb0ELb0ELb1ELb0ELb1ELb1EEEEEEEEEvNT_6ParamsE --------------------------
	.section	.nv.info._ZN7cutlass13device_kernelIN5flash11enable_sm90INS1_16FlashAttnFwdSm90INS1_25CollectiveMainloopFwdSm90ILi2EN4cute5tupleIJNS5_1CILi1EEES8_S8_EEENS6_IJNS7_ILi128EEENS7_ILi224EEESA_EEELi128ENS_12float_e4m3_tEfNS_4arch4Sm90ELb0ELb0ELb1ELb1ELb0ELb0ELb0ELb1ELb1ELb0ELb0ELb0EEENS1_21CollectiveEpilogueFwdINS6_IJSA_SA_SB_EEES9_NS_10bfloat16_tESF_Li256ELb1ELb0ELb0ELb1EEENS1_36VarlenDynamicPersistentTileSchedulerILi128ELi224ELi256ELi128ELb0ELb0ELb1ELb0ELb1ELb1EEEEEEEEEvNT_6ParamsE,"",@"SHT_CUDA_INFO"
	.sectionflags	@""
	.align	4


	//----- nvinfo : EIATTR_CUDA_API_VERSION
	.align		4
        /*0000*/ 	.byte	0x04, 0x37
        /*0002*/ 	.short	(.L_919 - .L_918)
.L_918:
        /*0004*/ 	.word	0x00000082


	//----- nvinfo : EIATTR_KPARAM_INFO
	.align		4
.L_919:
        /*0008*/ 	.byte	0x04, 0x17
        /*000a*/ 	.short	(.L_921 - .L_920)
.L_920:
        /*000c*/ 	.word	0x00000000
        /*0010*/ 	.short	0x0000
        /*0012*/ 	.short	0x0070
        /*0014*/ 	.byte	0x00, 0xf0, 0x01, 0x28


	//----- nvinfo : EIATTR_SPARSE_MMA_MASK
	.align		4
.L_921:
        /*0018*/ 	.byte	0x03, 0x50
        /*001a*/ 	.short	0x0000


	//----- nvinfo : EIATTR_MAXREG_COUNT
	.align		4
        /*001c*/ 	.byte	0x03, 0x1b
        /*001e*/ 	.short	0x00a8


	//----- nvinfo : EIATTR_NUM_BARRIERS
	.align		4
        /*0020*/ 	.byte	0x02, 0x4c
        /*0022*/ 	.byte	0x10
	.zero		1


	//----- nvinfo : EIATTR_EXTERNS
	.align		4
        /*0024*/ 	.byte	0x04, 0x0f
        /*0026*/ 	.short	(.L_923 - .L_922)


	//   ....[0]....
	.align		4
.L_922:
        /*0028*/ 	.word	index@(__assertfail)


	//----- nvinfo : EIATTR_ANNOTATIONS
	.align		4
.L_923:
        /*002c*/ 	.byte	0x04, 0x55
        /*002e*/ 	.short	(.L_925 - .L_924)


	//   ....[0]....
.L_924:
        /* <DEDUP_REMOVED lines=39> */


	//----- nvinfo : EIATTR_MERCURY_ISA_VERSION
	.align		4
.L_925:
        /*0290*/ 	.byte	0x03, 0x5f
        /*0292*/ 	.short	0x0101


	//----- nvinfo : EIATTR_UNUSED_LOAD_BYTE_OFFSET
	.align		4
        /*0294*/ 	.byte	0x04, 0x44
        /*0296*/ 	.short	(.L_927 - .L_926)


	//   ....[0]....
.L_926:
        /*0298*/ 	.word	0x00000a70
        /*029c*/ 	.word	0x0000fff0


	//   ....[1]....
        /*02a0*/ 	.word	0x0000b6a0
        /*02a4*/ 	.word	0x0000fff0


	//----- nvinfo : EIATTR_INT_WARP_WIDE_INSTR_OFFSETS
	.align		4
.L_927:
        /*02a8*/ 	.byte	0x04, 0x31
        /*02aa*/ 	.short	(.L_929 - .L_928)


	//   ....[0]....
.L_928:
        /*02ac*/ 	.word	0x00000160


	//   ....[1]....
        /*02b0*/ 	.word	0x000001a0


	//   ....[2]....
        /*02b4*/ 	.word	0x00000210


	//   ....[3]....
        /*02b8*/ 	.word	0x0000ed60


	//   ....[4]....
        /*02bc*/ 	.word	0x0000edf0


	//   ....[5]....
        /*02c0*/ 	.word	0x0000f530


	//   ....[6]....
        /*02c4*/ 	.word	0x00010e90


	//   ....[7]....
        /*02c8*/ 	.word	0x00010f20


	//----- nvinfo : EIATTR_COOP_GROUP_MASK_REGIDS
	.align		4
.L_929:
        /*02cc*/ 	.byte	0x04, 0x29
        /*02ce*/ 	.short	(.L_931 - .L_930)


	//   ....[0]....
.L_930:
        /*02d0*/ 	.word	0xffffffff


	//   ....[1]....
        /*02d4*/ 	.word	0xffffffff


	//   ....[2]....
        /*02d8*/ 	.word	0xffffffff


	//   ....[3]....
        /*02dc*/ 	.word	0xffffffff


	//   ....[4]....
        /*02e0*/ 	.word	0xffffffff


	//   ....[5]....
        /*02e4*/ 	.word	0xffffffff


	//   ....[6]....
        /*02e8*/ 	.word	0xffffffff


	//   ....[7]....
        /*02ec*/ 	.word	0xffffffff


	//   ....[8]....
        /*02f0*/ 	.word	0xffffffff


	//   ....[9]....
        /*02f4*/ 	.word	0xffffffff


	//   ....[10]....
        /*02f8*/ 	.word	0xffffffff


	//   ....[11]....
        /*02fc*/ 	.word	0xffffffff


	//   ....[12]....
        /*0300*/ 	.word	0xffffffff


	//   ....[13]....
        /*0304*/ 	.word	0xffffffff


	//   ....[14]....
        /*0308*/ 	.word	0xffffffff


	//   ....[15]....
        /*030c*/ 	.word	0xffffffff


	//   ....[16]....
        /*0310*/ 	.word	0xffffffff


	//   ....[17]....
        /*0314*/ 	.word	0xffffffff


	//   ....[18]....
        /*0318*/ 	.word	0xffffffff


	//   ....[19]....
        /*031c*/ 	.word	0xffffffff


	//   ....[20]....
        /*0320*/ 	.word	0xffffffff


	//   ....[21]....
        /*0324*/ 	.word	0xffffffff


	//   ....[22]....
        /*0328*/ 	.word	0xffffffff


	//   ....[23]....
        /*032c*/ 	.word	0xffffffff


	//   ....[24]....
        /*0330*/ 	.word	0xffffffff


	//   ....[25]....
        /*0334*/ 	.word	0xffffffff


	//   ....[26]....
        /*0338*/ 	.word	0xffffffff


	//   ....[27]....
        /*033c*/ 	.word	0xffffffff


	//   ....[28]....
        /*0340*/ 	.word	0xffffffff


	//   ....[29]....
        /*0344*/ 	.word	0xffffffff


	//   ....[30]....
        /*0348*/ 	.word	0xffffffff


	//   ....[31]....
        /*034c*/ 	.word	0xffffffff


	//   ....[32]....
        /*0350*/ 	.word	0xffffffff


	//   ....[33]....
        /*0354*/ 	.word	0xffffffff


	//   ....[34]....
        /*0358*/ 	.word	0xffffffff


	//   ....[35]....
        /*035c*/ 	.word	0xffffffff


	//   ....[36]....
        /*0360*/ 	.word	0xffffffff


	//   ....[37]....
        /*0364*/ 	.word	0xffffffff


	//   ....[38]....
        /*0368*/ 	.word	0xffffffff


	//   ....[39]....
        /*036c*/ 	.word	0xffffffff


	//   ....[40]....
        /*0370*/ 	.word	0xffffffff


	//   ....[41]....
        /*0374*/ 	.word	0xffffffff


	//   ....[42]....
        /*0378*/ 	.word	0xffffffff


	//   ....[43]....
        /*037c*/ 	.word	0xffffffff


	//   ....[44]....
        /*0380*/ 	.word	0xffffffff


	//   ....[45]....
        /*0384*/ 	.word	0xffffffff


	//   ....[46]....
        /*0388*/ 	.word	0xffffffff


	//   ....[47]....
        /*038c*/ 	.word	0xffffffff


	//   ....[48]....
        /*0390*/ 	.word	0xffffffff


	//   ....[49]....
        /*0394*/ 	.word	0xffffffff


	//   ....[50]....
        /*0398*/ 	.word	0xffffffff


	//   ....[51]....
        /*039c*/ 	.word	0xffffffff


	//   ....[52]....
        /*03a0*/ 	.word	0xffffffff


	//   ....[53]....
        /*03a4*/ 	.word	0xffffffff


	//   ....[54]....
        /*03a8*/ 	.word	0xffffffff


	//   ....[55]....
        /*03ac*/ 	.word	0xffffffff


	//   ....[56]....
        /*03b0*/ 	.word	0xffffffff


	//   ....[57]....
        /*03b4*/ 	.word	0xffffffff


	//   ....[58]....
        /*03b8*/ 	.word	0xffffffff


	//   ....[59]....
        /*03bc*/ 	.word	0xffffffff


	//   ....[60]....
        /*03c0*/ 	.word	0xffffffff


	//   ....[61]....
        /*03c4*/ 	.word	0xffffffff


	//   ....[62]....
        /*03c8*/ 	.word	0xffffffff


	//   ....[63]....
        /*03cc*/ 	.word	0xffffffff


	//   ....[64]....
        /*03d0*/ 	.word	0xffffffff


	//   ....[65]....
        /*03d4*/ 	.word	0xffffffff


	//   ....[66]....
        /*03d8*/ 	.word	0xffffffff


	//   ....[67]....
        /*03dc*/ 	.word	0xffffffff


	//   ....[68]....
        /*03e0*/ 	.word	0xffffffff


	//   ....[69]....
        /*03e4*/ 	.word	0xffffffff


	//   ....[70]....
        /*03e8*/ 	.word	0xffffffff


	//   ....[71]....
        /*03ec*/ 	.word	0xffffffff


	//   ....[72]....
        /*03f0*/ 	.word	0xffffffff


	//   ....[73]....
        /*03f4*/ 	.word	0xffffffff


	//   ....[74]....
        /*03f8*/ 	.word	0xffffffff


	//   ....[75]....
        /*03fc*/ 	.word	0xffffffff


	//   ....[76]....
        /*0400*/ 	.word	0xffffffff


	//   ....[77]....
        /*0404*/ 	.word	0xffffffff


	//   ....[78]....
        /*0408*/ 	.word	0xffffffff


	//   ....[79]....
        /*040c*/ 	.word	0xffffffff


	//   ....[80]....
        /*0410*/ 	.word	0xffffffff


	//   ....[81]....
        /*0414*/ 	.word	0xffffffff


	//   ....[82]....
        /*0418*/ 	.word	0xffffffff


	//   ....[83]....
        /*041c*/ 	.word	0xffffffff


	//   ....[84]....
        /*0420*/ 	.word	0xffffffff


	//   ....[85]....
        /*0424*/ 	.word	0xffffffff


	//   ....[86]....
        /*0428*/ 	.word	0xffffffff


	//   ....[87]....
        /*042c*/ 	.word	0x0500000f


	//   ....[88]....
        /*0430*/ 	.word	0x0500000f


	//----- nvinfo : EIATTR_COOP_GROUP_INSTR_OFFSETS
	.align		4
.L_931:
        /*0434*/ 	.byte	0x04, 0x28
        /*0436*/ 	.short	(.L_933 - .L_932)


	//   ....[0]....
.L_932:
        /*0438*/ 	.word	0x00000070


	//   ....[1]....
        /*043c*/ 	.word	0x00000170


	//   ....[2]....
        /*0440*/ 	.word	0x000001c0


	//   ....[3]....
        /*0444*/ 	.word	0x000003f0


	//   ....[4]....
        /*0448*/ 	.word	0x00000550


	//   ....[5]....
        /*044c*/ 	.word	0x00000670


	//   ....[6]....
        /*0450*/ 	.word	0x000007d0


	//   ....[7]....
        /*0454*/ 	.word	0x000013f0


	//   ....[8]....
        /*0458*/ 	.word	0x00004140


	//   ....[9]....
        /*045c*/ 	.word	0x000041b0


	//   ....[10]....
        /*0460*/ 	.word	0x00004b10


	//   ....[11]....
        /*0464*/ 	.word	0x00004b90


	//   ....[12]....
        /*0468*/ 	.word	0x00008ac0


	//   ....[13]....
        /*046c*/ 	.word	0x00008ae0


	//   ....[14]....
        /*0470*/ 	.word	0x00008b10


	//   ....[15]....
        /*0474*/ 	.word	0x00008b30


	//   ....[16]....
        /*0478*/ 	.word	0x0000af00


	//   ....[17]....
        /*047c*/ 	.word	0x0000af10


	//   ....[18]....
        /*0480*/ 	.word	0x0000af90


	//   ....[19]....
        /*0484*/ 	.word	0x0000afa0


	//   ....[20]....
        /*0488*/ 	.word	0x0000bf00


	//   ....[21]....
        /*048c*/ 	.word	0x0000bf10


	//   ....[22]....
        /*0490*/ 	.word	0x0000bf20


	//   ....[23]....
        /*0494*/ 	.word	0x0000bf30


	//   ....[24]....
        /*0498*/ 	.word	0x0000bf40


	//   ....[25]....
        /*049c*/ 	.word	0x0000bf50


	//   ....[26]....
        /*04a0*/ 	.word	0x0000bf60


	//   ....[27]....
        /*04a4*/ 	.word	0x0000bf70


	//   ....[28]....
        /*04a8*/ 	.word	0x0000bfa0


	//   ....[29]....
        /*04ac*/ 	.word	0x0000bfb0


	//   ....[30]....
        /*04b0*/ 	.word	0x0000bfe0


	//   ....[31]....
        /*04b4*/ 	.word	0x0000bff0


	//   ....[32]....
        /*04b8*/ 	.word	0x0000c000


	//   ....[33]....
        /*04bc*/ 	.word	0x0000c030


	//   ....[34]....
        /*04c0*/ 	.word	0x0000c060


	//   ....[35]....
        /*04c4*/ 	.word	0x0000c070


	//   ....[36]....
        /*04c8*/ 	.word	0x0000c080


	//   ....[37]....
        /*04cc*/ 	.word	0x0000c090


	//   ....[38]....
        /*04d0*/ 	.word	0x0000c0c0


	//   ....[39]....
        /*04d4*/ 	.word	0x0000c0f0


	//   ....[40]....
        /*04d8*/ 	.word	0x0000c120


	//   ....[41]....
        /*04dc*/ 	.word	0x0000c130


	//   ....[42]....
        /*04e0*/ 	.word	0x0000c140


	//   ....[43]....
        /*04e4*/ 	.word	0x0000c150


	//   ....[44]....
        /*04e8*/ 	.word	0x0000c160


	//   ....[45]....
        /*04ec*/ 	.word	0x0000c170


	//   ....[46]....
        /*04f0*/ 	.word	0x0000c180


	//   ....[47]....
        /*04f4*/ 	.word	0x0000c190


	//   ....[48]....
        /*04f8*/ 	.word	0x0000c1a0


	//   ....[49]....
        /*04fc*/ 	.word	0x0000c1f0


	//   ....[50]....
        /*0500*/ 	.word	0x0000c220


	//   ....[51]....
        /*0504*/ 	.word	0x0000c250


	//   ....[52]....
        /*0508*/ 	.word	0x0000dc30


	//   ....[53]....
        /*050c*/ 	.word	0x0000de30


	//   ....[54]....
        /*0510*/ 	.word	0x0000de60


	//   ....[55]....
        /*0514*/ 	.word	0x0000de90


	//   ....[56]....
        /*0518*/ 	.word	0x0000ded0


	//   ....[57]....
        /*051c*/ 	.word	0x0000df00


	//   ....[58]....
        /*0520*/ 	.word	0x0000df30


	//   ....[59]....
        /*0524*/ 	.word	0x0000e0c0


	//   ....[60]....
        /*0528*/ 	.word	0x0000e0f0


	//   ....[61]....
        /*052c*/ 	.word	0x0000e120


	//   ....[62]....
        /*0530*/ 	.word	0x0000e150


	//   ....[63]....
        /*0534*/ 	.word	0x0000e180


	//   ....[64]....
        /*0538*/ 	.word	0x0000e1c0


	//   ....[65]....
        /*053c*/ 	.word	0x0000e250


	//   ....[66]....
        /*0540*/ 	.word	0x0000e290


	//   ....[67]....
        /*0544*/ 	.word	0x0000e320


	//   ....[68]....
        /*0548*/ 	.word	0x0000f620


	//   ....[69]....
        /*054c*/ 	.word	0x00011a40


	//   ....[70]....
        /*0550*/ 	.word	0x00011a70


	//   ....[71]....
        /*0554*/ 	.word	0x00011aa0


	//   ....[72]....
        /*0558*/ 	.word	0x00011ad0


	//   ....[73]....
        /*055c*/ 	.word	0x00011b10


	//   ....[74]....
        /*0560*/ 	.word	0x00011b20


	//   ....[75]....
        /*0564*/ 	.word	0x00011b50


	//   ....[76]....
        /*0568*/ 	.word	0x00011b60


	//   ....[77]....
        /*056c*/ 	.word	0x00011ca0


	//   ....[78]....
        /*0570*/ 	.word	0x00011cd0


	//   ....[79]....
        /*0574*/ 	.word	0x00011d10


	//   ....[80]....
        /*0578*/ 	.word	0x00011d40


	//   ....[81]....
        /*057c*/ 	.word	0x00011d70


	//   ....[82]....
        /*0580*/ 	.word	0x00011da0


	//   ....[83]....
        /*0584*/ 	.word	0x00011e50


	//   ....[84]....
        /*0588*/ 	.word	0x00011e90


	//   ....[85]....
        /*058c*/ 	.word	0x00011f20


	//   ....[86]....
        /*0590*/ 	.word	0x00012390


	//   ....[87]....
        /*0594*/ 	.word	0x000128b0


	//   ....[88]....
        /*0598*/ 	.word	0x00012d40


	//----- nvinfo : EIATTR_REG_RECONFIG
	.align		4
.L_933:
        /*059c*/ 	.byte	0x01, 0x54
	.zero		2


	//----- nvinfo : EIATTR_SYSCALL_OFFSETS
	.align		4
        /*05a0*/ 	.byte	0x04, 0x46
        /*05a2*/ 	.short	(.L_935 - .L_934)


	//   ....[0]....
.L_934:
        /*05a4*/ 	.word	0x000015d0


	//   ....[1]....
        /*05a8*/ 	.word	0x0000ef90


	//   ....[2]....
        /*05ac*/ 	.word	0x0000f0d0


	//   ....[3]....
        /*05b0*/ 	.word	0x0000f210


	//   ....[4]....
        /*05b4*/ 	.word	0x0000f330


	//----- nvinfo : EIATTR_MBARRIER_INSTR_OFFSETS
	.align		4
.L_935:
        /*05b8*/ 	.byte	0x04, 0x39
        /*05ba*/ 	.short	(.L_937 - .L_936)


	//   ....[0]....
.L_936:
        /*05bc*/ 	.word	0x000002a0
        /*05c0*/ 	.word	0x000000ff
        /*05c4*/ 	.word	0x0002e800
        /*05c8*/ 	.short	0x0100
        /*05ca*/ 	.byte	0x08
	.zero		1


	//   ....[1]....
        /*05cc*/ 	.word	0x000002b0
        /*05d0*/ 	.word	0x000000ff
        /*05d4*/ 	.word	0x0002e820
        /*05d8*/ 	.short	0x0100
        /*05da*/ 	.byte	0x08
	.zero		1


	//   ....[2]....
        /*05dc*/ 	.word	0x000003a0
        /*05e0*/ 	.word	0x000000ff
        /*05e4*/ 	.word	0x0002e830
        /*05e8*/ 	.short	0x0100
        /*05ea*/ 	.byte	0x08
	.zero		1


	//   ....[3]....
        /*05ec*/ 	.word	0x000003b0
        /*05f0*/ 	.word	0x000000ff
        /*05f4*/ 	.word	0x0002e840
        /*05f8*/ 	.short	0x0100
        /*05fa*/ 	.byte	0x08
	.zero		1


	//   ....[4]....
        /*05fc*/ 	.word	0x000003c0
        /*0600*/ 	.word	0x000000ff
        /*0604*/ 	.word	0x0002e838
        /*0608*/ 	.short	0x0100
        /*060a*/ 	.byte	0x08
	.zero		1


	//   ....[5]....
        /*060c*/ 	.word	0x000003d0
        /*0610*/ 	.word	0x000000ff
        /*0614*/ 	.word	0x0002e848
        /*0618*/ 	.short	0x0100
        /*061a*/ 	.byte	0x08
	.zero		1


	//   ....[6]....
        /*061c*/ 	.word	0x00000500
        /*0620*/ 	.word	0x000000ff
        /*0624*/ 	.word	0x0002e850
        /*0628*/ 	.short	0x0100
        /*062a*/ 	.byte	0x08
	.zero		1


	//   ....[7]....
        /*062c*/ 	.word	0x00000510
        /*0630*/ 	.word	0x000000ff
        /*0634*/ 	.word	0x0002e860
        /*0638*/ 	.short	0x0100
        /*063a*/ 	.byte	0x08
	.zero		1


	//   ....[8]....
        /*063c*/ 	.word	0x00000520
        /*0640*/ 	.word	0x000000ff
        /*0644*/ 	.word	0x0002e858
        /*0648*/ 	.short	0x0100
        /*064a*/ 	.byte	0x08
	.zero		1


	//   ....[9]....
        /*064c*/ 	.word	0x00000530
        /*0650*/ 	.word	0x000000ff
        /*0654*/ 	.word	0x0002e868
        /*0658*/ 	.short	0x0100
        /*065a*/ 	.byte	0x08
	.zero		1


	//   ....[10]....
        /*065c*/ 	.word	0x00000620
        /*0660*/ 	.word	0x000000ff
        /*0664*/ 	.word	0x0002e870
        /*0668*/ 	.short	0x0100
        /*066a*/ 	.byte	0x06
	.zero		1


	//   ....[11]....
        /*066c*/ 	.word	0x00000630
        /*0670*/ 	.word	0x000000ff
        /*0674*/ 	.word	0x0002e880
        /*0678*/ 	.short	0x0100
        /*067a*/ 	.byte	0x06
	.zero		1


	//   ....[12]....
        /*067c*/ 	.word	0x00000640
        /*0680*/ 	.word	0x000000ff
        /*0684*/ 	.word	0x0002e878
        /*0688*/ 	.short	0x0100
        /*068a*/ 	.byte	0x06
	.zero		1


	//   ....[13]....
        /*068c*/ 	.word	0x00000650
        /*0690*/ 	.word	0x000000ff
        /*0694*/ 	.word	0x0002e888
        /*0698*/ 	.short	0x0100
        /*069a*/ 	.byte	0x06
	.zero		1


	//   ....[14]....
        /*069c*/ 	.word	0x00000780
        /*06a0*/ 	.word	0x000000ff
        /*06a4*/ 	.word	0x0002e890
        /*06a8*/ 	.short	0x0100
        /*06aa*/ 	.byte	0x08
	.zero		1


	//   ....[15]....
        /*06ac*/ 	.word	0x00000790
        /*06b0*/ 	.word	0x000000ff
        /*06b4*/ 	.word	0x0002e8a0
        /*06b8*/ 	.short	0x0100
        /*06ba*/ 	.byte	0x08
	.zero		1


	//   ....[16]....
        /*06bc*/ 	.word	0x000007a0
        /*06c0*/ 	.word	0x000000ff
        /*06c4*/ 	.word	0x0002e898
        /*06c8*/ 	.short	0x0100
        /*06ca*/ 	.byte	0x08
	.zero		1


	//   ....[17]....
        /*06cc*/ 	.word	0x000007b0
        /*06d0*/ 	.word	0x000000ff
        /*06d4*/ 	.word	0x0002e8a8
        /*06d8*/ 	.short	0x0100
        /*06da*/ 	.byte	0x08
	.zero		1


	//   ....[18]....
        /*06dc*/ 	.word	0x000008e0
        /*06e0*/ 	.word	0x000000ff
        /*06e4*/ 	.word	0x0002e8b0
        /*06e8*/ 	.short	0x0100
        /*06ea*/ 	.byte	0x08
	.zero		1


	//   ....[19]....
        /*06ec*/ 	.word	0x000008f0
        /*06f0*/ 	.word	0x000000ff
        /*06f4*/ 	.word	0x0002e8c0
        /*06f8*/ 	.short	0x0100
        /*06fa*/ 	.byte	0x08
	.zero		1


	//   ....[20]....
        /*06fc*/ 	.word	0x00000900
        /*0700*/ 	.word	0x000000ff
        /*0704*/ 	.word	0x0002e8b8
        /*0708*/ 	.short	0x0100
        /*070a*/ 	.byte	0x08
	.zero		1


	//   ....[21]....
        /*070c*/ 	.word	0x00000910
        /*0710*/ 	.word	0x000000ff
        /*0714*/ 	.word	0x0002e8c8
        /*0718*/ 	.short	0x0100
        /*071a*/ 	.byte	0x08
	.zero		1


	//   ....[22]....
        /*071c*/ 	.word	0x00001940
        /*0720*/ 	.word	0x00000002
        /*0724*/ 	.word	0x0002e800
        /*0728*/ 	.short	0x010a
        /*072a*/ 	.byte	0x3f
	.zero		1


	//   ....[23]....
        /*072c*/ 	.word	0x000019e0
        /*0730*/ 	.word	0x00000005
        /*0734*/ 	.word	0x0002e830
        /*0738*/ 	.short	0x010a
        /*073a*/ 	.byte	0x3f
	.zero		1


	//   ....[24]....
        /*073c*/ 	.word	0x00001a70
        /*0740*/ 	.word	0x00000005
        /*0744*/ 	.word	0x0002e830
        /*0748*/ 	.short	0x010a
        /*074a*/ 	.byte	0x3f
	.zero		1


	//   ....[25]....
        /*074c*/ 	.word	0x000045c0
        /*0750*/ 	.word	0x00000005
        /*0754*/ 	.word	0x00000000
        /*0758*/ 	.short	0x0101
        /*075a*/ 	.byte	0x3f
	.zero		1


	//   ....[26]....
        /*075c*/ 	.word	0x00006630
        /*0760*/ 	.word	0x000000ff
        /*0764*/ 	.word	0x0002e830
        /*0768*/ 	.short	0x010a
        /*076a*/ 	.byte	0x06
	.zero		1


	//   ....[27]....
        /*076c*/ 	.word	0x00006670
        /*0770*/ 	.word	0x000000ff
        /*0774*/ 	.word	0x0002e830
        /*0778*/ 	.short	0x010a
        /*077a*/ 	.byte	0x06
	.zero		1


	//   ....[28]....
        /*077c*/ 	.word	0x00007290
        /*0780*/ 	.word	0x000000ff
        /*0784*/ 	.word	0x0002e850
        /*0788*/ 	.short	0x010a
        /*078a*/ 	.byte	0x06
	.zero		1


	//   ....[29]....
        /*078c*/ 	.word	0x000072d0
        /*0790*/ 	.word	0x000000ff
        /*0794*/ 	.word	0x0002e850
        /*0798*/ 	.short	0x010a
        /*079a*/ 	.byte	0x06
	.zero		1


	//   ....[30]....
        /*079c*/ 	.word	0x00009ea0
        /*07a0*/ 	.word	0x00000006
        /*07a4*/ 	.word	0x00000000
        /*07a8*/ 	.short	0x0101
        /*07aa*/ 	.byte	0x3f
	.zero		1


	//   ....[31]....
        /*07ac*/ 	.word	0x0000a310
        /*07b0*/ 	.word	0x0000000a
        /*07b4*/ 	.word	0x00000000
        /*07b8*/ 	.short	0x0101
        /*07ba*/ 	.byte	0x3f
	.zero		1


	//   ....[32]....
        /*07bc*/ 	.word	0x0000aa60
        /*07c0*/ 	.word	0x0000000d
        /*07c4*/ 	.word	0x0002e850
        /*07c8*/ 	.short	0x010a
        /*07ca*/ 	.byte	0x3f
	.zero		1


	//   ....[33]....
        /*07cc*/ 	.word	0x0000aaf0
        /*07d0*/ 	.word	0x0000000d
        /*07d4*/ 	.word	0x0002e850
        /*07d8*/ 	.short	0x010a
        /*07da*/ 	.byte	0x3f
	.zero		1


	//   ....[34]....
        /*07dc*/ 	.word	0x0000b240
        /*07e0*/ 	.word	0x00000004
        /*07e4*/ 	.word	0x00000000
        /*07e8*/ 	.short	0x0101
        /*07ea*/ 	.byte	0x3f
	.zero		1


	//   ....[35]....
        /*07ec*/ 	.word	0x0000cbf0
        /*07f0*/ 	.word	0x00000003
        /*07f4*/ 	.word	0x00000000
        /*07f8*/ 	.short	0x0101
        /*07fa*/ 	.byte	0x3f
	.zero		1


	//   ....[36]....
        /*07fc*/ 	.word	0x0000f850
        /*0800*/ 	.word	0x00000004
        /*0804*/ 	.word	0x0002e880
        /*0808*/ 	.short	0x010a
        /*080a*/ 	.byte	0x3f
	.zero		1


	//   ....[37]....
        /*080c*/ 	.word	0x0000fa20
        /*0810*/ 	.word	0x00000004
        /*0814*/ 	.word	0x0002e840
        /*0818*/ 	.short	0x010a
        /*081a*/ 	.byte	0x3f
	.zero		1


	//   ....[38]....
        /*081c*/ 	.word	0x0000fd40
        /*0820*/ 	.word	0x000000ff
        /*0824*/ 	.word	0x0002e820
        /*0828*/ 	.short	0x010a
        /*082a*/ 	.byte	0x29
	.zero		1


	//   ....[39]....
        /*082c*/ 	.word	0x00010040
        /*0830*/ 	.word	0x00000004
        /*0834*/ 	.word	0x0002e880
        /*0838*/ 	.short	0x010a
        /*083a*/ 	.byte	0x3f
	.zero		1


	//   ....[40]....
        /*083c*/ 	.word	0x000102c0
        /*0840*/ 	.word	0x00000004
        /*0844*/ 	.word	0x0002e840
        /*0848*/ 	.short	0x010a
        /*084a*/ 	.byte	0x3f
	.zero		1


	//   ....[41]....
        /*084c*/ 	.word	0x000105b0
        /*0850*/ 	.word	0x00000003
        /*0854*/ 	.word	0x0002e870
        /*0858*/ 	.short	0x010a
        /*085a*/ 	.byte	0x3f
	.zero		1


	//   ....[42]....
        /*085c*/ 	.word	0x00010620
        /*0860*/ 	.word	0x00000003
        /*0864*/ 	.word	0x0002e860
        /*0868*/ 	.short	0x010a
        /*086a*/ 	.byte	0x3f
	.zero		1


	//   ....[43]....
        /*086c*/ 	.word	0x00010e00
        /*0870*/ 	.word	0x00000002
        /*0874*/ 	.word	0x0002e850
        /*0878*/ 	.short	0x0101
        /*087a*/ 	.byte	0x3f
	.zero		1


	//   ....[44]....
        /*087c*/ 	.word	0x00010e40
        /*0880*/ 	.word	0x00000002
        /*0884*/ 	.word	0x00000000
        /*0888*/ 	.short	0x0101
        /*088a*/ 	.byte	0x3f
	.zero		1


	//   ....[45]....
        /*088c*/ 	.word	0x00011000
        /*0890*/ 	.word	0x00000014
        /*0894*/ 	.word	0x0002e870
        /*0898*/ 	.short	0x010a
        /*089a*/ 	.byte	0x3f
	.zero		1


	//   ....[46]....
        /*089c*/ 	.word	0x00011090
        /*08a0*/ 	.word	0x00000014
        /*08a4*/ 	.word	0x0002e860
        /*08a8*/ 	.short	0x010a
        /*08aa*/ 	.byte	0x3f
	.zero		1


	//   ....[47]....
        /*08ac*/ 	.word	0x00011750
        /*08b0*/ 	.word	0x00000014
        /*08b4*/ 	.word	0x0002e850
        /*08b8*/ 	.short	0x0101
        /*08ba*/ 	.byte	0x3f
	.zero		1


	//   ....[48]....
        /*08bc*/ 	.word	0x000117a0
        /*08c0*/ 	.word	0x00000000
        /*08c4*/ 	.word	0x00000000
        /*08c8*/ 	.short	0x0101
        /*08ca*/ 	.byte	0x3f
	.zero		1


	//   ....[49]....
        /*08cc*/ 	.word	0x00012310
        /*08d0*/ 	.word	0x00000000
        /*08d4*/ 	.word	0x0002e820
        /*08d8*/ 	.short	0x010a
        /*08da*/ 	.byte	0x3f
	.zero		1


	//   ....[50]....
        /*08dc*/ 	.word	0x000124d0
        /*08e0*/ 	.word	0x00000006
        /*08e4*/ 	.word	0x00000000
        /*08e8*/ 	.short	0x010a
        /*08ea*/ 	.byte	0x3f
	.zero		1


	//   ....[51]....
        /*08ec*/ 	.word	0x00012540
        /*08f0*/ 	.word	0x00000007
        /*08f4*/ 	.word	0x00000000
        /*08f8*/ 	.short	0x010a
        /*08fa*/ 	.byte	0x3f
	.zero		1


	//   ....[52]....
        /*08fc*/ 	.word	0x000125a0
        /*0900*/ 	.word	0x00000004
        /*0904*/ 	.word	0x0002e860
        /*0908*/ 	.short	0x010a
        /*090a*/ 	.byte	0x3f
	.zero		1


	//   ....[53]....
        /*090c*/ 	.word	0x000125f0
        /*0910*/ 	.word	0x00000003
        /*0914*/ 	.word	0x0002e860
        /*0918*/ 	.short	0x010a
        /*091a*/ 	.byte	0x3f
	.zero		1


	//   ....[54]....
        /*091c*/ 	.word	0x00012630
        /*0920*/ 	.word	0x00000004
        /*0924*/ 	.word	0x0002e880
        /*0928*/ 	.short	0x010a
        /*092a*/ 	.byte	0x3f
	.zero		1


	//   ....[55]....
        /*092c*/ 	.word	0x00012650
        /*0930*/ 	.word	0x00000003
        /*0934*/ 	.word	0x0002e880
        /*0938*/ 	.short	0x010a
        /*093a*/ 	.byte	0x3f
	.zero		1


	//   ....[56]....
        /*093c*/ 	.word	0x000126b0
        /*0940*/ 	.word	0x00000002
        /*0944*/ 	.word	0x0002e800
        /*0948*/ 	.short	0x010a
        /*094a*/ 	.byte	0x3f
	.zero		1


	//   ....[57]....
        /*094c*/ 	.word	0x00012700
        /*0950*/ 	.word	0x00000005
        /*0954*/ 	.word	0x0002e830
        /*0958*/ 	.short	0x010a
        /*095a*/ 	.byte	0x3f
	.zero		1


	//   ....[58]....
        /*095c*/ 	.word	0x00012760
        /*0960*/ 	.word	0x00000003
        /*0964*/ 	.word	0x0002e830
        /*0968*/ 	.short	0x010a
        /*096a*/ 	.byte	0x3f
	.zero		1


	//   ....[59]....
        /*096c*/ 	.word	0x000127c0
        /*0970*/ 	.word	0x00000003
        /*0974*/ 	.word	0x0002e850
        /*0978*/ 	.short	0x010a
        /*097a*/ 	.byte	0x3f
	.zero		1


	//   ....[60]....
        /*097c*/ 	.word	0x00012810
        /*0980*/ 	.word	0x0000000d
        /*0984*/ 	.word	0x0002e850
        /*0988*/ 	.short	0x010a
        /*098a*/ 	.byte	0x3f
	.zero		1


	//   ....[61]....
        /*098c*/ 	.word	0x00012960
        /*0990*/ 	.word	0x00000004
        /*0994*/ 	.word	0x0002e880
        /*0998*/ 	.short	0x010a
        /*099a*/ 	.byte	0x3f
	.zero		1


	//   ....[62]....
        /*099c*/ 	.word	0x000129b0
        /*09a0*/ 	.word	0x00000004
        /*09a4*/ 	.word	0x0002e840
        /*09a8*/ 	.short	0x010a
        /*09aa*/ 	.byte	0x3f
	.zero		1


	//   ....[63]....
        /*09ac*/ 	.word	0x00012a10
        /*09b0*/ 	.word	0x00000003
        /*09b4*/ 	.word	0x0002e820
        /*09b8*/ 	.short	0x010a
        /*09ba*/ 	.byte	0x3f
	.zero		1


	//   ....[64]....
        /*09bc*/ 	.word	0x00012a60
        /*09c0*/ 	.word	0x00000004
        /*09c4*/ 	.word	0x0002e880
        /*09c8*/ 	.short	0x010a
        /*09ca*/ 	.byte	0x3f
	.zero		1


	//   ....[65]....
        /*09cc*/ 	.word	0x00012ab0
        /*09d0*/ 	.word	0x00000004
        /*09d4*/ 	.word	0x0002e840
        /*09d8*/ 	.short	0x010a
        /*09da*/ 	.byte	0x3f
	.zero		1


	//   ....[66]....
        /*09dc*/ 	.word	0x00012b10
        /*09e0*/ 	.word	0x00000003
        /*09e4*/ 	.word	0x0002e870
        /*09e8*/ 	.short	0x010a
        /*09ea*/ 	.byte	0x3f
	.zero		1


	//   ....[67]....
        /*09ec*/ 	.word	0x00012b70
        /*09f0*/ 	.word	0x00000004
        /*09f4*/ 	.word	0x0002e860
        /*09f8*/ 	.short	0x010a
        /*09fa*/ 	.byte	0x3f
	.zero		1


	//   ....[68]....
        /*09fc*/ 	.word	0x00012bc0
        /*0a00*/ 	.word	0x00000014
        /*0a04*/ 	.word	0x0002e870
        /*0a08*/ 	.short	0x010a
        /*0a0a*/ 	.byte	0x3f
	.zero		1


	//   ....[69]....
        /*0a0c*/ 	.word	0x00012c10
        /*0a10*/ 	.word	0x00000014
        /*0a14*/ 	.word	0x0002e860
        /*0a18*/ 	.short	0x010a
        /*0a1a*/ 	.byte	0x3f
	.zero		1


	//   ....[70]....
        /*0a1c*/ 	.word	0x00012c60
        /*0a20*/ 	.word	0x00000000
        /*0a24*/ 	.word	0x0002e820
        /*0a28*/ 	.short	0x010a
        /*0a2a*/ 	.byte	0x3f
	.zero		1


	//   ....[71]....
        /*0a2c*/ 	.word	0x00012e00
        /*0a30*/ 	.word	0x00000006
        /*0a34*/ 	.word	0x00000000
        /*0a38*/ 	.short	0x010a
        /*0a3a*/ 	.byte	0x3f
	.zero		1


	//   ....[72]....
        /*0a3c*/ 	.word	0x00012e50
        /*0a40*/ 	.word	0x00000007
        /*0a44*/ 	.word	0x00000000
        /*0a48*/ 	.short	0x010a
        /*0a4a*/ 	.byte	0x3f
	.zero		1


	//   ....[73]....
        /*0a4c*/ 	.word	0x00012ea0
        /*0a50*/ 	.word	0x00000004
        /*0a54*/ 	.word	0x0002e860
        /*0a58*/ 	.short	0x010a
        /*0a5a*/ 	.byte	0x3f
	.zero		1


	//   ....[74]....
        /*0a5c*/ 	.word	0x00012ef0
        /*0a60*/ 	.word	0x00000003
        /*0a64*/ 	.word	0x0002e860
        /*0a68*/ 	.short	0x010a
        /*0a6a*/ 	.byte	0x3f
	.zero		1


	//   ....[75]....
        /*0a6c*/ 	.word	0x00012f40
        /*0a70*/ 	.word	0x00000004
        /*0a74*/ 	.word	0x0002e880
        /*0a78*/ 	.short	0x010a
        /*0a7a*/ 	.byte	0x3f
	.zero		1


	//----- nvinfo : EIATTR_NUM_MBARRIERS
	.align		4
.L_937:
        /*0a7c*/ 	.byte	0x03, 0x38
        /*0a7e*/ 	.short	0x0016


	//----- nvinfo : EIATTR_EXIT_INSTR_OFFSETS
	.align		4
        /*0a80*/ 	.byte	0x04, 0x1c
        /*0a82*/ 	.short	(.L_939 - .L_938)


	//   ....[0]....
.L_938:
        /*0a84*/ 	.word	0x00000ab0


	//   ....[1]....
        /*0a88*/ 	.word	0x0000dbf0


	//   ....[2]....
        /*0a8c*/ 	.word	0x000126a0


	//----- nvinfo : EIATTR_MAX_THREADS
	.align		4
.L_939:
        /*0a90*/ 	.byte	0x04, 0x05
        /*0a92*/ 	.short	(.L_941 - .L_940)
.L_940:
        /*0a94*/ 	.word	0x00000180
        /*0a98*/ 	.word	0x00000001
        /*0a9c*/ 	.word	0x00000001


	//----- nvinfo : EIATTR_CRS_STACK_SIZE
	.align		4
.L_941:
        /*0aa0*/ 	.byte	0x04, 0x1e
        /*0aa2*/ 	.short	(.L_943 - .L_942)
.L_942:
        /*0aa4*/ 	.word	0x00000000


	//----- nvinfo : EIATTR_CBANK_PARAM_SIZE
	.align		4
.L_943:
        /*0aa8*/ 	.byte	0x03, 0x19
        /*0aaa*/ 	.short	0x0a70


	//----- nvinfo : EIATTR_PARAM_CBANK
	.align		4
        /*0aac*/ 	.byte	0x04, 0x0a
        /*0aae*/ 	.short	(.L_945 - .L_944)
	.align		4
.L_944:
        /*0ab0*/ 	.word	index@(.nv.constant0._ZN7cutlass13device_kernelIN5flash11enable_sm90INS1_16FlashAttnFwdSm90INS1_25CollectiveMainloopFwdSm90ILi2EN4cute5tupleIJNS5_1CILi1EEES8_S8_EEENS6_IJNS7_ILi128EEENS7_ILi224EEESA_EEELi128ENS_12float_e4m3_tEfNS_4arch4Sm90ELb0ELb0ELb1ELb1ELb0ELb0ELb0ELb1ELb1ELb0ELb0ELb0EEENS1_21CollectiveEpilogueFwdINS6_IJSA_SA_SB_EEES9_NS_10bfloat16_tESF_Li256ELb1ELb0ELb0ELb1EEENS1_36VarlenDynamicPersistentTileSchedulerILi128ELi224ELi256ELi128ELb0ELb0ELb1ELb0ELb1ELb1EEEEEEEEEvNT_6ParamsE)
        /*0ab4*/ 	.short	0x0210
        /*0ab6*/ 	.short	0x0a70


	//----- nvinfo : EIATTR_SW_WAR
	.align		4
.L_945:
        /*0ab8*/ 	.byte	0x04, 0x36
        /*0aba*/ 	.short	(.L_947 - .L_946)
.L_946:
        /*0abc*/ 	.word	0x00000008
.L_947:


//--------------------- .nv.info._ZN7cutlass13device_kernelIN5flash11enable_sm90INS1_16FlashAttnFwdSm90INS1_25CollectiveMainloopFwdSm90ILi2EN4cute5tupleIJNS5_1CILi1EEES8_S8_EEENS6_IJNS7_ILi128EEENS7_ILi224EEESA_EEELi128ENS_12float_e4m3_tEfNS_4arch4Sm90ELb0ELb0ELb1ELb1ELb0ELb1ELb0ELb1ELb1ELb0ELb0ELb0EEENS1_21CollectiveEpilogueFwdINS6_IJSA_SA_SB_EEES9_NS_10bfloat16_tESF_Li256ELb1ELb0ELb0ELb1EEENS1_36VarlenDynamicPersistentTileSchedulerILi128ELi224ELi256ELi128ELb0ELb0ELb1ELb0ELb1ELb1EEEEEEEEEvNT_6ParamsE --------------------------
	.section	.nv.info._ZN7cutlass13device_kernelIN5flash11enable_sm90INS1_16FlashAttnFwdSm90INS1_25CollectiveMainloopFwdSm90ILi2EN4cute5tupleIJNS5_1CILi1EEES8_S8_EEENS6_IJNS7_ILi128EEENS7_ILi224EEESA_EEELi128ENS_12float_e4m3_tEfNS_4arch4Sm90ELb0ELb0ELb1ELb1ELb0ELb1ELb0ELb1ELb1ELb0ELb0ELb0EEENS1_21CollectiveEpilogueFwdINS6_IJSA_SA_SB_EEES9_NS_10bfloat16_tESF_Li256ELb1ELb0ELb0ELb1EEENS1_36VarlenDynamicPersistentTileSchedulerILi128ELi224ELi256ELi128ELb0ELb0ELb1ELb0ELb1ELb1EEEEEEEEEvNT_6ParamsE,"",@"SHT_CUDA_INFO"
	.sectionflags	@""
	.align	4


	//----- nvinfo : EIATTR_CUDA_API_VERSION
	.align		4
        /*0000*/ 	.byte	0x04, 0x37
        /*0002*/ 	.short	(.L_949 - .L_948)
.L_948:
        /*0004*/ 	.word	0x00000082


	//----- nvinfo : EIATTR_KPARAM_INFO
	.align		4
.L_949:
        /*0008*/ 	.byte	0x04, 0x17
        /*000a*/ 	.short	(.L_951 - .L_950)
.L_950:
        /*000c*/ 	.word	0x00000000
        /*0010*/ 	.short	0x0000
        /*0012*/ 	.short	0x0070
        /*0014*/ 	.byte	0x00, 0xf0, 0x01, 0x28


	//----- nvinfo : EIATTR_SPARSE_MMA_MASK
	.align		4
.L_951:
        /*0018*/ 	.byte	0x03, 0x50
        /*001a*/ 	.short	0x0000


	//----- nvinfo : EIATTR_MAXREG_COUNT
	.align		4
        /*001c*/ 	.byte	0x03, 0x1b
        /*001e*/ 	.short	0x00a8


	//----- nvinfo : EIATTR_NUM_BARRIERS
	.align		4
        /*0020*/ 	.byte	0x02, 0x4c
        /*0022*/ 	.byte	0x10
	.zero		1


	//----- nvinfo : EIATTR_EXTERNS
	.align		4
        /*0024*/ 	.byte	0x04, 0x0f
        /*0026*/ 	.short	(.L_953 - .L_952)


	//   ....[0]....
	.align		4
.L_952:
        /*0028*/ 	.word	index@(__assertfail)


	//----- nvinfo : EIATTR_ANNOTATIONS
	.align		4
.L_953:
        /*002c*/ 	.byte	0x04, 0x55
        /*002e*/ 	.short	(.L_955 - .L_954)


	//   ....[0]....
.L_954:
        /* <DEDUP_REMOVED lines=115> */


	//----- nvinfo : EIATTR_MERCURY_ISA_VERSION
	.align		4
.L_955:
        /*0750*/ 	.byte	0x03, 0x5f
        /*0752*/ 	.short	0x0101


	//----- nvinfo : EIATTR_UNUSED_LOAD_BYTE_OFFSET
	.align		4
        /*0754*/ 	.byte	0x04, 0x44
        /*0756*/ 	.short	(.L_957 - .L_956)


	//   ....[0]....
.L_956:
        /*0758*/ 	.word	0x00000b40
        /*075c*/ 	.word	0x0000fff0


	//   ....[1]....
        /*0760*/ 	.word	0x0001bf50
        /*0764*/ 	.word	0x0000fff0


	//----- nvinfo : EIATTR_INT_WARP_WIDE_INSTR_OFFSETS
	.align		4
.L_957:
        /*0768*/ 	.byte	0x04, 0x31
        /*076a*/ 	.short	(.L_959 - .L_958)


	//   ....[0]....
.L_958:
        /*076c*/ 	.word	0x000001c0


	//   ....[1]....
        /*0770*/ 	.word	0x00000200


	//   ....[2]....
        /*0774*/ 	.word	0x00000270


	//   ....[3]....
        /*0778*/ 	.word	0x00020670


	//   ....[4]....
        /*077c*/ 	.word	0x000206d0


	//   ....[5]....
        /*0780*/ 	.word	0x00020e30


	//   ....[6]....
        /*0784*/ 	.word	0x00020e70


	//   ....[7]....
        /*0788*/ 	.word	0x00022cd0


	//   ....[8]....
        /*078c*/ 	.word	0x00022d30


	//----- nvinfo : EIATTR_COOP_GROUP_MASK_REGIDS
	.align		4
.L_959:
        /*0790*/ 	.byte	0x04, 0x29
        /*0792*/ 	.short	(.L_961 - .L_960)


	//   ....[0]....
.L_960:
        /*0794*/ 	.word	0xffffffff


	//   ....[1]....
        /*0798*/ 	.word	0xffffffff


	//   ....[2]....
        /*079c*/ 	.word	0xffffffff


	//   ....[3]....
        /*07a0*/ 	.word	0xffffffff


	//   ....[4]....
        /*07a4*/ 	.word	0xffffffff


	//   ....[5]....
        /*07a8*/ 	.word	0xffffffff


	//   ....[6]....
        /*07ac*/ 	.word	0xffffffff


	//   ....[7]....
        /*07b0*/ 	.word	0xffffffff


	//   ....[8]....
        /*07b4*/ 	.word	0xffffffff


	//   ....[9]....
        /*07b8*/ 	.word	0xffffffff


	//   ....[10]....
        /*07bc*/ 	.word	0xffffffff


	//   ....[11]....
        /*07c0*/ 	.word	0xffffffff


	//   ....[12]....
        /*07c4*/ 	.word	0xffffffff


	//   ....[13]....
        /*07c8*/ 	.word	0xffffffff


	//   ....[14]....
        /*07cc*/ 	.word	0xffffffff


	//   ....[15]....
        /*07d0*/ 	.word	0xffffffff


	//   ....[16]....
        /*07d4*/ 	.word	0xffffffff


	//   ....[17]....
        /*07d8*/ 	.word	0xffffffff


	//   ....[18]....
        /*07dc*/ 	.word	0xffffffff


	//   ....[19]....
        /*07e0*/ 	.word	0xffffffff


	//   ....[20]....
        /*07e4*/ 	.word	0xffffffff


	//   ....[21]....
        /*07e8*/ 	.word	0xffffffff


	//   ....[22]....
        /*07ec*/ 	.word	0xffffffff


	//   ....[23]....
        /*07f0*/ 	.word	0xffffffff


	//   ....[24]....
        /*07f4*/ 	.word	0xffffffff


	//   ....[25]....
        /*07f8*/ 	.word	0xffffffff


	//   ....[26]....
        /*07fc*/ 	.word	0xffffffff


	//   ....[27]....
        /*0800*/ 	.word	0xffffffff


	//   ....[28]....
        /*0804*/ 	.word	0xffffffff


	//   ....[29]....
        /*0808*/ 	.word	0xffffffff


	//   ....[30]....
        /*080c*/ 	.word	0xffffffff


	//   ....[31]....
        /*0810*/ 	.word	0xffffffff


	//   ....[32]....
        /*0814*/ 	.word	0xffffffff


	//   ....[33]....
        /*0818*/ 	.word	0xffffffff


	//   ....[34]....
        /*081c*/ 	.word	0xffffffff


	//   ....[35]....
        /*0820*/ 	.word	0xffffffff


	//   ....[36]....
        /*0824*/ 	.word	0xffffffff


	//   ....[37]....
        /*0828*/ 	.word	0xffffffff


	//   ....[38]....
        /*082c*/ 	.word	0xffffffff


	//   ....[39]....
        /*0830*/ 	.word	0xffffffff


	//   ....[40]....
        /*0834*/ 	.word	0xffffffff


	//   ....[41]....
        /*0838*/ 	.word	0xffffffff


	//   ....[42]....
        /*083c*/ 	.word	0xffffffff


	//   ....[43]....
        /*0840*/ 	.word	0xffffffff


	//   ....[44]....
        /*0844*/ 	.word	0xffffffff


	//   ....[45]....
        /*0848*/ 	.word	0xffffffff


	//   ....[46]....
        /*084c*/ 	.word	0xffffffff


	//   ....[47]....
        /*0850*/ 	.word	0xffffffff


	//   ....[48]....
        /*0854*/ 	.word	0xffffffff


	//   ....[49]....
        /*0858*/ 	.word	0xffffffff


	//   ....[50]....
        /*085c*/ 	.word	0xffffffff


	//   ....[51]....
        /*0860*/ 	.word	0xffffffff


	//   ....[52]....
        /*0864*/ 	.word	0xffffffff


	//   ....[53]....
        /*0868*/ 	.word	0xffffffff


	//   ....[54]....
        /*086c*/ 	.word	0xffffffff


	//   ....[55]....
        /*0870*/ 	.word	0xffffffff


	//   ....[56]....
        /*0874*/ 	.word	0xffffffff


	//   ....[57]....
        /*0878*/ 	.word	0xffffffff


	//   ....[58]....
        /*087c*/ 	.word	0xffffffff


	//   ....[59]....
        /*0880*/ 	.word	0xffffffff


	//   ....[60]....
        /*0884*/ 	.word	0xffffffff


	//   ....[61]....
        /*0888*/ 	.word	0xffffffff


	//   ....[62]....
        /*088c*/ 	.word	0xffffffff


	//   ....[63]....
        /*0890*/ 	.word	0xffffffff


	//   ....[64]....
        /*0894*/ 	.word	0xffffffff


	//   ....[65]....
        /*0898*/ 	.word	0xffffffff


	//   ....[66]....
        /*089c*/ 	.word	0xffffffff


	//   ....[67]....
        /*08a0*/ 	.word	0xffffffff


	//   ....[68]....
        /*08a4*/ 	.word	0xffffffff


	//   ....[69]....
        /*08a8*/ 	.word	0xffffffff


	//   ....[70]....
        /*08ac*/ 	.word	0xffffffff


	//   ....[71]....
        /*08b0*/ 	.word	0xffffffff


	//   ....[72]....
        /*08b4*/ 	.word	0xffffffff


	//   ....[73]....
        /*08b8*/ 	.word	0xffffffff


	//   ....[74]....
        /*08bc*/ 	.word	0xffffffff


	//   ....[75]....
        /*08c0*/ 	.word	0xffffffff


	//   ....[76]....
        /*08c4*/ 	.word	0xffffffff


	//   ....[77]....
        /*08c8*/ 	.word	0xffffffff


	//   ....[78]....
        /*08cc*/ 	.word	0xffffffff


	//   ....[79]....
        /*08d0*/ 	.word	0xffffffff


	//   ....[80]....
        /*08d4*/ 	.word	0xffffffff


	//   ....[81]....
        /*08d8*/ 	.word	0xffffffff


	//   ....[82]....
        /*08dc*/ 	.word	0xffffffff


	//   ....[83]....
        /*08e0*/ 	.word	0xffffffff


	//   ....[84]....
        /*08e4*/ 	.word	0xffffffff


	//   ....[85]....
        /*08e8*/ 	.word	0xffffffff


	//   ....[86]....
        /*08ec*/ 	.word	0xffffffff


	//   ....[87]....
        /*08f0*/ 	.word	0xffffffff


	//   ....[88]....
        /*08f4*/ 	.word	0x0500000f


	//   ....[89]....
        /*08f8*/ 	.word	0x0500000f


	//   ....[90]....
        /*08fc*/ 	.word	0x0500000f


	//   ....[91]....
        /*0900*/ 	.word	0x0500000f


	//   ....[92]....
        /*0904*/ 	.word	0x0500000f


	//   ....[93]....
        /*0908*/ 	.word	0x0500000f


	//   ....[94]....
        /*090c*/ 	.word	0x0500000f


	//   ....[95]....
        /*0910*/ 	.word	0x0500000f


	//   ....[96]....
        /*0914*/ 	.word	0x0500000f


	//   ....[97]....
        /*0918*/ 	.word	0x0500000f


	//   ....[98]....
        /*091c*/ 	.word	0x0500000f


	//   ....[99]....
        /*0920*/ 	.word	0x0500000f


	//   ....[100]....
        /*0924*/ 	.word	0x0500000f


	//   ....[101]....
        /*0928*/ 	.word	0x0500000f


	//   ....[102]....
        /*092c*/ 	.word	0x0500000f


	//   ....[103]....
        /*0930*/ 	.word	0x0500000f


	//   ....[104]....
        /*0934*/ 	.word	0x0500000f


	//   ....[105]....
        /*0938*/ 	.word	0x0500000f


	//   ....[106]....
        /*093c*/ 	.word	0x0500000f


	//   ....[107]....
        /*0940*/ 	.word	0x0500000f


	//   ....[108]....
        /*0944*/ 	.word	0x0500000f


	//   ....[109]....
        /*0948*/ 	.word	0x0500000f


	//   ....[110]....
        /*094c*/ 	.word	0x0500000f


	//   ....[111]....
        /*0950*/ 	.word	0x0500000f


	//   ....[112]....
        /*0954*/ 	.word	0x0500000f


	//   ....[113]....
        /*0958*/ 	.word	0x0500000f


	//   ....[114]....
        /*095c*/ 	.word	0x0500000f


	//   ....[115]....
        /*0960*/ 	.word	0x0500000f


	//   ....[116]....
        /*0964*/ 	.word	0x0500000f


	//   ....[117]....
        /*0968*/ 	.word	0x0500000f


	//   ....[118]....
        /*096c*/ 	.word	0x0500000f


	//   ....[119]....
        /*0970*/ 	.word	0x0500000f


	//   ....[120]....
        /*0974*/ 	.word	0x0500000f


	//   ....[121]....
        /*0978*/ 	.word	0x0500000f


	//   ....[122]....
        /*097c*/ 	.word	0x0500000f


	//   ....[123]....
        /*0980*/ 	.word	0x0500000f


	//   ....[124]....
        /*0984*/ 	.word	0x0500000f


	//   ....[125]....
        /*0988*/ 	.word	0x0500000f


	//   ....[126]....
        /*098c*/ 	.word	0x0500000f


	//   ....[127]....
        /*0990*/ 	.word	0x0500000f


	//   ....[128]....
        /*0994*/ 	.word	0x0500000f


	//   ....[129]....
        /*0998*/ 	.word	0x0500000f


	//   ....[130]....
        /*099c*/ 	.word	0x0500000f


	//   ....[131]....
        /*09a0*/ 	.word	0x0500000f


	//   ....[132]....
        /*09a4*/ 	.word	0x0500000f


	//   ....[133]....
        /*09a8*/ 	.word	0x0500000f


	//   ....[134]....
        /*09ac*/ 	.word	0x0500000f


	//   ....[135]....
        /*09b0*/ 	.word	0x0500000f


	//   ....[136]....
        /*09b4*/ 	.word	0x0500000f


	//   ....[137]....
        /*09b8*/ 	.word	0x0500000f


	//   ....[138]....
        /*09bc*/ 	.word	0x0500000f


	//   ....[139]....
        /*09c0*/ 	.word	0x0500000f


	//   ....[140]....
        /*09c4*/ 	.word	0x0500000f


	//   ....[141]....
        /*09c8*/ 	.word	0x0500000f


	//   ....[142]....
        /*09cc*/ 	.word	0x0500000f


	//   ....[143]....
        /*09d0*/ 	.word	0x0500000f


	//   ....[144]....
        /*09d4*/ 	.word	0x0500000f


	//   ....[145]....
        /*09d8*/ 	.word	0x0500000f


	//   ....[146]....
        /*09dc*/ 	.word	0x0500000f


	//   ....[147]....
        /*09e0*/ 	.word	0x0500000f


	//   ....[148]....
        /*09e4*/ 	.word	0x0500000f


	//----- nvinfo : EIATTR_COOP_GROUP_INSTR_OFFSETS
	.align		4
.L_961:
        /*09e8*/ 	.byte	0x04, 0x28
        /*09ea*/ 	.short	(.L_963 - .L_962)


	//   ....[0]....
.L_962:
        /*09ec*/ 	.word	0x00000070


	//   ....[1]....
        /*09f0*/ 	.word	0x000001d0


	//   ....[2]....
        /*09f4*/ 	.word	0x00000220


	//   ....[3]....
        /*09f8*/ 	.word	0x00000450


	//   ....[4]....
        /*09fc*/ 	.word	0x000005b0


	//   ....[5]....
        /*0a00*/ 	.word	0x000006d0


	//   ....[6]....
        /*0a04*/ 	.word	0x00000830


	//   ....[7]....
        /*0a08*/ 	.word	0x0000cbd0


	//   ....[8]....
        /*0a0c*/ 	.word	0x00014110


	//   ....[9]....
        /*0a10*/ 	.word	0x000141a0


	//   ....[10]....
        /*0a14*/ 	.word	0x000144e0


	//   ....[11]....
        /*0a18*/ 	.word	0x00014520


	//   ....[12]....
        /*0a1c*/ 	.word	0x00019260


	//   ....[13]....
        /*0a20*/ 	.word	0x00019270


	//   ....[14]....
        /*0a24*/ 	.word	0x000192b0


	//   ....[15]....
        /*0a28*/ 	.word	0x000192e0


	//   ....[16]....
        /*0a2c*/ 	.word	0x0001b720


	//   ....[17]....
        /*0a30*/ 	.word	0x0001b730


	//   ....[18]....
        /*0a34*/ 	.word	0x0001b7b0


	//   ....[19]....
        /*0a38*/ 	.word	0x0001b7c0


	//   ....[20]....
        /*0a3c*/ 	.word	0x0001c5a0


	//   ....[21]....
        /*0a40*/ 	.word	0x0001c5d0


	//   ....[22]....
        /*0a44*/ 	.word	0x0001c600


	//   ....[23]....
        /*0a48*/ 	.word	0x0001c630


	//   ....[24]....
        /*0a4c*/ 	.word	0x0001c660


	//   ....[25]....
        /*0a50*/ 	.word	0x0001c690


	//   ....[26]....
        /*0a54*/ 	.word	0x0001c6c0


	//   ....[27]....
        /*0a58*/ 	.word	0x0001c6f0


	//   ....[28]....
        /*0a5c*/ 	.word	0x0001c720


	//   ....[29]....
        /*0a60*/ 	.word	0x0001c750


	//   ....[30]....
        /*0a64*/ 	.word	0x0001c780


	//   ....[31]....
        /*0a68*/ 	.word	0x0001c7b0


	//   ....[32]....
        /*0a6c*/ 	.word	0x0001c7e0


	//   ....[33]....
        /*0a70*/ 	.word	0x0001c810


	//   ....[34]....
        /*0a74*/ 	.word	0x0001c840


	//   ....[35]....
        /*0a78*/ 	.word	0x0001c870


	//   ....[36]....
        /*0a7c*/ 	.word	0x0001c8a0


	//   ....[37]....
        /*0a80*/ 	.word	0x0001c8d0


	//   ....[38]....
        /*0a84*/ 	.word	0x0001c900


	//   ....[39]....
        /*0a88*/ 	.word	0x0001c930


	//   ....[40]....
        /*0a8c*/ 	.word	0x0001c960


	//   ....[41]....
        /*0a90*/ 	.word	0x0001c9a0


	//   ....[42]....
        /*0a94*/ 	.word	0x0001c9d0


	//   ....[43]....
        /*0a98*/ 	.word	0x0001c9f0


	//   ....[44]....
        /*0a9c*/ 	.word	0x0001ca20


	//   ....[45]....
        /*0aa0*/ 	.word	0x0001ca30


	//   ....[46]....
        /*0aa4*/ 	.word	0x0001ca40


	//   ....[47]....
        /*0aa8*/ 	.word	0x0001ca50


	//   ....[48]....
        /*0aac*/ 	.word	0x0001ca60


	//   ....[49]....
        /*0ab0*/ 	.word	0x0001ca70


	//   ....[50]....
        /*0ab4*/ 	.word	0x0001ca80


	//   ....[51]....
        /*0ab8*/ 	.word	0x0001cab0


	//   ....[52]....
        /*0abc*/ 	.word	0x0001e5b0


	//   ....[53]....
        /*0ac0*/ 	.word	0x0001e7a0


	//   ....[54]....
        /*0ac4*/ 	.word	0x0001e7d0


	//   ....[55]....
        /*0ac8*/ 	.word	0x0001e800


	//   ....[56]....
        /*0acc*/ 	.word	0x0001e830


	//   ....[57]....
        /*0ad0*/ 	.word	0x0001e860


	//   ....[58]....
        /*0ad4*/ 	.word	0x0001e890


	//   ....[59]....
        /*0ad8*/ 	.word	0x0001ea00


	//   ....[60]....
        /*0adc*/ 	.word	0x0001ea30


	//   ....[61]....
        /*0ae0*/ 	.word	0x0001ea60


	//   ....[62]....
        /*0ae4*/ 	.word	0x0001ea90


	//   ....[63]....
        /*0ae8*/ 	.word	0x0001eac0


	//   ....[64]....
        /*0aec*/ 	.word	0x0001eaf0


	//   ....[65]....
        /*0af0*/ 	.word	0x0001eb90


	//   ....[66]....
        /*0af4*/ 	.word	0x0001ebc0


	//   ....[67]....
        /*0af8*/ 	.word	0x0001ec50


	//   ....[68]....
        /*0afc*/ 	.word	0x0001f890


	//   ....[69]....
        /*0b00*/ 	.word	0x00021020


	//   ....[70]....
        /*0b04*/ 	.word	0x00023b70


	//   ....[71]....
        /*0b08*/ 	.word	0x00023ba0


	//   ....[72]....
        /*0b0c*/ 	.word	0x00023be0


	//   ....[73]....
        /*0b10*/ 	.word	0x00023c10


	//   ....[74]....
        /*0b14*/ 	.word	0x00023c40


	//   ....[75]....
        /*0b18*/ 	.word	0x00023c70


	//   ....[76]....
        /*0b1c*/ 	.word	0x00023ca0


	//   ....[77]....
        /*0b20*/ 	.word	0x00023cd0


	//   ....[78]....
        /*0b24*/ 	.word	0x00023e60


	//   ....[79]....
        /*0b28*/ 	.word	0x00023e90


	//   ....[80]....
        /*0b2c*/ 	.word	0x00023ec0


	//   ....[81]....
        /*0b30*/ 	.word	0x00023ef0


	//   ....[82]....
        /*0b34*/ 	.word	0x00023f20


	//   ....[83]....
        /*0b38*/ 	.word	0x00023f50


	//   ....[84]....
        /*0b3c*/ 	.word	0x00024020


	//   ....[85]....
        /*0b40*/ 	.word	0x00024040


	//   ....[86]....
        /*0b44*/ 	.word	0x000240b0


	//   ....[87]....
        /*0b48*/ 	.word	0x00024530


	//   ....[88]....
        /*0b4c*/ 	.word	0x00024a50


	//   ....[89]....
        /*0b50*/ 	.word	0x00024b00


	//   ....[90]....
        /*0b54*/ 	.word	0x00024ba0


	//   ....[91]....
        /*0b58*/ 	.word	0x00024c40


	//   ....[92]....
        /*0b5c*/ 	.word	0x00024ce0


	//   ....[93]....
        /*0b60*/ 	.word	0x00024dd0


	//   ....[94]....
        /*0b64*/ 	.word	0x00024e70


	//   ....[95]....
        /*0b68*/ 	.word	0x00024f10


	//   ....[96]....
        /*0b6c*/ 	.word	0x00024fb0


	//   ....[97]....
        /*0b70*/ 	.word	0x000251e0


	//   ....[98]....
        /*0b74*/ 	.word	0x00025310


	//   ....[99]....
        /*0b78*/ 	.word	0x00025430


	//   ....[100]....
        /*0b7c*/ 	.word	0x000254e0


	//   ....[101]....
        /*0b80*/ 	.word	0x00025540


	//   ....[102]....
        /*0b84*/ 	.word	0x000255c0


	//   ....[103]....
        /*0b88*/ 	.word	0x00025620


	//   ....[104]....
        /*0b8c*/ 	.word	0x000256a0


	//   ....[105]....
        /*0b90*/ 	.word	0x00025700


	//   ....[106]....
        /*0b94*/ 	.word	0x00025780


	//   ....[107]....
        /*0b98*/ 	.word	0x000257e0


	//   ....[108]....
        /*0b9c*/ 	.word	0x00025860


	//   ....[109]....
        /*0ba0*/ 	.word	0x000258c0


	//   ....[110]....
        /*0ba4*/ 	.word	0x00025940


	//   ....[111]....
        /*0ba8*/ 	.word	0x000259a0


	//   ....[112]....
        /*0bac*/ 	.word	0x00025a00


	//   ....[113]....
        /*0bb0*/ 	.word	0x00025a60


	//   ....[114]....
        /*0bb4*/ 	.word	0x00025ae0


	//   ....[115]....
        /*0bb8*/ 	.word	0x00025b40


	//   ....[116]....
        /*0bbc*/ 	.word	0x00025bc0


	//   ....[117]....
        /*0bc0*/ 	.word	0x00025c20


	//   ....[118]....
        /*0bc4*/ 	.word	0x00025c90


	//   ....[119]....
        /*0bc8*/ 	.word	0x00025cf0


	//   ....[120]....
        /*0bcc*/ 	.word	0x00025d70


	//   ....[121]....
        /*0bd0*/ 	.word	0x00025dd0


	//   ....[122]....
        /*0bd4*/ 	.word	0x00025e50


	//   ....[123]....
        /*0bd8*/ 	.word	0x00025eb0


	//   ....[124]....
        /*0bdc*/ 	.word	0x00025f30


	//   ....[125]....
        /*0be0*/ 	.word	0x00025f90


	//   ....[126]....
        /*0be4*/ 	.word	0x00026000


	//   ....[127]....
        /*0be8*/ 	.word	0x00026060


	//   ....[128]....
        /*0bec*/ 	.word	0x000260c0


	//   ....[129]....
        /*0bf0*/ 	.word	0x00026200


	//   ....[130]....
        /*0bf4*/ 	.word	0x000264e0


	//   ....[131]....
        /*0bf8*/ 	.word	0x00026900


	//   ....[132]....
        /*0bfc*/ 	.word	0x000269a0


	//   ....[133]....
        /*0c00*/ 	.word	0x00026ac0


	//   ....[134]....
        /*0c04*/ 	.word	0x00026b40


	//   ....[135]....
        /*0c08*/ 	.word	0x00026bc0


	//   ....[136]....
        /*0c0c*/ 	.word	0x00026c40


	//   ....[137]....
        /*0c10*/ 	.word	0x00026cc0


	//   ....[138]....
        /*0c14*/ 	.word	0x00026d50


	//   ....[139]....
        /*0c18*/ 	.word	0x00026df0


	//   ....[140]....
        /*0c1c*/ 	.word	0x00026ea0


	//   ....[141]....
        /*0c20*/ 	.word	0x00026f20


	//   ....[142]....
        /*0c24*/ 	.word	0x00026fa0


	//   ....[143]....
        /*0c28*/ 	.word	0x00027020


	//   ....[144]....
        /*0c2c*/ 	.word	0x000270b0


	//   ....[145]....
        /*0c30*/ 	.word	0x00027130


	//   ....[146]....
        /*0c34*/ 	.word	0x000271d0


	//   ....[147]....
        /*0c38*/ 	.word	0x00027260


	//   ....[148]....
        /*0c3c*/ 	.word	0x00027390


	//----- nvinfo : EIATTR_REG_RECONFIG
	.align		4
.L_963:
        /*0c40*/ 	.byte	0x01, 0x54
	.zero		2


	//----- nvinfo : EIATTR_SYSCALL_OFFSETS
	.align		4
        /*0c44*/ 	.byte	0x04, 0x46
        /*0c46*/ 	.short	(.L_965 - .L_964)


	//   ....[0]....
.L_964:
        /*0c48*/ 	.word	0x000019b0


	//   ....[1]....
        /*0c4c*/ 	.word	0x00001b00


	//   ....[2]....
        /*0c50*/ 	.word	0x0000cd90


	//   ....[3]....
        /*0c54*/ 	.word	0x0000d4a0


	//   ....[4]....
        /*0c58*/ 	.word	0x00020890


	//   ....[5]....
        /*0c5c*/ 	.word	0x00020a40


	//   ....[6]....
        /*0c60*/ 	.word	0x00020b90


	//   ....[7]....
        /*0c64*/ 	.word	0x00020cc0


	//----- nvinfo : EIATTR_MBARRIER_INSTR_OFFSETS
	.align		4
.L_965:
        /*0c68*/ 	.byte	0x04, 0x39
        /*0c6a*/ 	.short	(.L_967 - .L_966)


	//   ....[0]....
.L_966:
        /*0c6c*/ 	.word	0x00000300
        /*0c70*/ 	.word	0x000000ff
        /*0c74*/ 	.word	0x0002e800
        /*0c78*/ 	.short	0x0100
        /*0c7a*/ 	.byte	0x08
	.zero		1


	//   ....[1]....
        /*0c7c*/ 	.word	0x00000310
        /*0c80*/ 	.word	0x000000ff
        /*0c84*/ 	.word	0x0002e820
        /*0c88*/ 	.short	0x0100
        /*0c8a*/ 	.byte	0x08
	.zero		1


	//   ....[2]....
        /*0c8c*/ 	.word	0x00000400
        /*0c90*/ 	.word	0x000000ff
        /*0c94*/ 	.word	0x0002e830
        /*0c98*/ 	.short	0x0100
        /*0c9a*/ 	.byte	0x08
	.zero		1


	//   ....[3]....
        /*0c9c*/ 	.word	0x00000410
        /*0ca0*/ 	.word	0x000000ff
        /*0ca4*/ 	.word	0x0002e840
        /*0ca8*/ 	.short	0x0100
        /*0caa*/ 	.byte	0x08
	.zero		1


	//   ....[4]....
        /*0cac*/ 	.word	0x00000420
        /*0cb0*/ 	.word	0x000000ff
        /*0cb4*/ 	.word	0x0002e838
        /*0cb8*/ 	.short	0x0100
        /*0cba*/ 	.byte	0x08
	.zero		1


	//   ....[5]....
        /*0cbc*/ 	.word	0x00000430
        /*0cc0*/ 	.word	0x000000ff
        /*0cc4*/ 	.word	0x0002e848
        /*0cc8*/ 	.short	0x0100
        /*0cca*/ 	.byte	0x08
	.zero		1


	//   ....[6]....
        /*0ccc*/ 	.word	0x00000560
        /*0cd0*/ 	.word	0x000000ff
        /*0cd4*/ 	.word	0x0002e850
        /*0cd8*/ 	.short	0x0100
        /*0cda*/ 	.byte	0x08
	.zero		1


	//   ....[7]....
        /*0cdc*/ 	.word	0x00000570
        /*0ce0*/ 	.word	0x000000ff
        /*0ce4*/ 	.word	0x0002e860
        /*0ce8*/ 	.short	0x0100
        /*0cea*/ 	.byte	0x08
	.zero		1


	//   ....[8]....
        /*0cec*/ 	.word	0x00000580
        /*0cf0*/ 	.word	0x000000ff
        /*0cf4*/ 	.word	0x0002e858
        /*0cf8*/ 	.short	0x0100
        /*0cfa*/ 	.byte	0x08
	.zero		1


	//   ....[9]....
        /*0cfc*/ 	.word	0x00000590
        /*0d00*/ 	.word	0x000000ff
        /*0d04*/ 	.word	0x0002e868
        /*0d08*/ 	.short	0x0100
        /*0d0a*/ 	.byte	0x08
	.zero		1


	//   ....[10]....
        /*0d0c*/ 	.word	0x00000680
        /*0d10*/ 	.word	0x000000ff
        /*0d14*/ 	.word	0x0002e870
        /*0d18*/ 	.short	0x0100
        /*0d1a*/ 	.byte	0x06
	.zero		1


	//   ....[11]....
        /*0d1c*/ 	.word	0x00000690
        /*0d20*/ 	.word	0x000000ff
        /*0d24*/ 	.word	0x0002e880
        /*0d28*/ 	.short	0x0100
        /*0d2a*/ 	.byte	0x06
	.zero		1


	//   ....[12]....
        /*0d2c*/ 	.word	0x000006a0
        /*0d30*/ 	.word	0x000000ff
        /*0d34*/ 	.word	0x0002e878
        /*0d38*/ 	.short	0x0100
        /*0d3a*/ 	.byte	0x06
	.zero		1


	//   ....[13]....
        /*0d3c*/ 	.word	0x000006b0
        /*0d40*/ 	.word	0x000000ff
        /*0d44*/ 	.word	0x0002e888
        /*0d48*/ 	.short	0x0100
        /*0d4a*/ 	.byte	0x06
	.zero		1


	//   ....[14]....
        /*0d4c*/ 	.word	0x000007e0
        /*0d50*/ 	.word	0x000000ff
        /*0d54*/ 	.word	0x0002e890
        /*0d58*/ 	.short	0x0100
        /*0d5a*/ 	.byte	0x08
	.zero		1


	//   ....[15]....
        /*0d5c*/ 	.word	0x000007f0
        /*0d60*/ 	.word	0x000000ff
        /*0d64*/ 	.word	0x0002e8a0
        /*0d68*/ 	.short	0x0100
        /*0d6a*/ 	.byte	0x08
	.zero		1


	//   ....[16]....
        /*0d6c*/ 	.word	0x00000800
        /*0d70*/ 	.word	0x000000ff
        /*0d74*/ 	.word	0x0002e898
        /*0d78*/ 	.short	0x0100
        /*0d7a*/ 	.byte	0x08
	.zero		1


	//   ....[17]....
        /*0d7c*/ 	.word	0x00000810
        /*0d80*/ 	.word	0x000000ff
        /*0d84*/ 	.word	0x0002e8a8
        /*0d88*/ 	.short	0x0100
        /*0d8a*/ 	.byte	0x08
	.zero		1


	//   ....[18]....
        /*0d8c*/ 	.word	0x00000940
        /*0d90*/ 	.word	0x000000ff
        /*0d94*/ 	.word	0x0002e8b0
        /*0d98*/ 	.short	0x0100
        /*0d9a*/ 	.byte	0x08
	.zero		1


	//   ....[19]....
        /*0d9c*/ 	.word	0x00000950
        /*0da0*/ 	.word	0x000000ff
        /*0da4*/ 	.word	0x0002e8c0
        /*0da8*/ 	.short	0x0100
        /*0daa*/ 	.byte	0x08
	.zero		1


	//   ....[20]....
        /*0dac*/ 	.word	0x00000960
        /*0db0*/ 	.word	0x000000ff
        /*0db4*/ 	.word	0x0002e8b8
        /*0db8*/ 	.short	0x0100
        /*0dba*/ 	.byte	0x08
	.zero		1


	//   ....[21]....
        /*0dbc*/ 	.word	0x00000970
        /*0dc0*/ 	.word	0x000000ff
        /*0dc4*/ 	.word	0x0002e8c8
        /*0dc8*/ 	.short	0x0100
        /*0dca*/ 	.byte	0x08
	.zero		1


	//   ....[22]....
        /*0dcc*/ 	.word	0x00003180
        /*0dd0*/ 	.word	0x0000006f
        /*0dd4*/ 	.word	0x0002e890
        /*0dd8*/ 	.short	0x010a
        /*0dda*/ 	.byte	0x3f
	.zero		1


	//   ....[23]....
        /*0ddc*/ 	.word	0x000075c0
        /*0de0*/ 	.word	0x0000006f
        /*0de4*/ 	.word	0x0002e890
        /*0de8*/ 	.short	0x010a
        /*0dea*/ 	.byte	0x3f
	.zero		1


	//   ....[24]....
        /*0dec*/ 	.word	0x0000b870
        /*0df0*/ 	.word	0x0000006f
        /*0df4*/ 	.word	0x0002e890
        /*0df8*/ 	.short	0x010a
        /*0dfa*/ 	.byte	0x3f
	.zero		1


	//   ....[25]....
        /*0dfc*/ 	.word	0x0000bf90
        /*0e00*/ 	.word	0x00000034
        /*0e04*/ 	.word	0x00000000
        /*0e08*/ 	.short	0x0101
        /*0e0a*/ 	.byte	0x3f
	.zero		1


	//   ....[26]....
        /*0e0c*/ 	.word	0x0000bfd0
        /*0e10*/ 	.word	0x0000006f
        /*0e14*/ 	.word	0x0002e8b0
        /*0e18*/ 	.short	0x010a
        /*0e1a*/ 	.byte	0x3f
	.zero		1


	//   ....[27]....
        /*0e1c*/ 	.word	0x0000c780
        /*0e20*/ 	.word	0x0000006f
        /*0e24*/ 	.word	0x00000000
        /*0e28*/ 	.short	0x0101
        /*0e2a*/ 	.byte	0x3f
	.zero		1


	//   ....[28]....
        /*0e2c*/ 	.word	0x0000d0e0
        /*0e30*/ 	.word	0x00000010
        /*0e34*/ 	.word	0x0002e800
        /*0e38*/ 	.short	0x010a
        /*0e3a*/ 	.byte	0x3f
	.zero		1


	//   ....[29]....
        /*0e3c*/ 	.word	0x0000d130
        /*0e40*/ 	.word	0x00000010
        /*0e44*/ 	.word	0x0002e800
        /*0e48*/ 	.short	0x010a
        /*0e4a*/ 	.byte	0x3f
	.zero		1


	//   ....[30]....
        /*0e4c*/ 	.word	0x0000da60
        /*0e50*/ 	.word	0x00000010
        /*0e54*/ 	.word	0x0002e800
        /*0e58*/ 	.short	0x010a
        /*0e5a*/ 	.byte	0x3f
	.zero		1


	//   ....[31]....
        /*0e5c*/ 	.word	0x0000f760
        /*0e60*/ 	.word	0x00000010
        /*0e64*/ 	.word	0x0002e800
        /*0e68*/ 	.short	0x010a
        /*0e6a*/ 	.byte	0x3f
	.zero		1


	//   ....[32]....
        /*0e6c*/ 	.word	0x000112d0
        /*0e70*/ 	.word	0x00000000
        /*0e74*/ 	.word	0x0002e830
        /*0e78*/ 	.short	0x010a
        /*0e7a*/ 	.byte	0x3f
	.zero		1


	//   ....[33]....
        /*0e7c*/ 	.word	0x00011380
        /*0e80*/ 	.word	0x00000000
        /*0e84*/ 	.word	0x0002e830
        /*0e88*/ 	.short	0x010a
        /*0e8a*/ 	.byte	0x3f
	.zero		1


	//   ....[34]....
        /*0e8c*/ 	.word	0x00014c70
        /*0e90*/ 	.word	0x0000000f
        /*0e94*/ 	.word	0x00000000
        /*0e98*/ 	.short	0x0101
        /*0e9a*/ 	.byte	0x3f
	.zero		1


	//   ....[35]....
        /*0e9c*/ 	.word	0x00016470
        /*0ea0*/ 	.word	0x0000000d
        /*0ea4*/ 	.word	0x0002e830
        /*0ea8*/ 	.short	0x010a
        /*0eaa*/ 	.byte	0x3f
	.zero		1


	//   ....[36]....
        /*0eac*/ 	.word	0x000164c0
        /*0eb0*/ 	.word	0x0000000d
        /*0eb4*/ 	.word	0x0002e830
        /*0eb8*/ 	.short	0x010a
        /*0eba*/ 	.byte	0x3f
	.zero		1


	//   ....[37]....
        /*0ebc*/ 	.word	0x00017a10
        /*0ec0*/ 	.word	0x0000000d
        /*0ec4*/ 	.word	0x0002e850
        /*0ec8*/ 	.short	0x010a
        /*0eca*/ 	.byte	0x3f
	.zero		1


	//   ....[38]....
        /*0ecc*/ 	.word	0x00017a50
        /*0ed0*/ 	.word	0x0000000d
        /*0ed4*/ 	.word	0x0002e850
        /*0ed8*/ 	.short	0x010a
        /*0eda*/ 	.byte	0x3f
	.zero		1


	//   ....[39]....
        /*0edc*/ 	.word	0x0001a870
        /*0ee0*/ 	.word	0x000000c9
        /*0ee4*/ 	.word	0x00000000
        /*0ee8*/ 	.short	0x0101
        /*0eea*/ 	.byte	0x3f
	.zero		1


	//   ....[40]....
        /*0eec*/ 	.word	0x0001b200
        /*0ef0*/ 	.word	0x00000000
        /*0ef4*/ 	.word	0x00000000
        /*0ef8*/ 	.short	0x0101
        /*0efa*/ 	.byte	0x3f
	.zero		1


	//   ....[41]....
        /*0efc*/ 	.word	0x0001b2a0
        /*0f00*/ 	.word	0x0000000b
        /*0f04*/ 	.word	0x0002e850
        /*0f08*/ 	.short	0x010a
        /*0f0a*/ 	.byte	0x3f
	.zero		1


	//   ....[42]....
        /*0f0c*/ 	.word	0x0001b320
        /*0f10*/ 	.word	0x0000000b
        /*0f14*/ 	.word	0x0002e850
        /*0f18*/ 	.short	0x010a
        /*0f1a*/ 	.byte	0x3f
	.zero		1


	//   ....[43]....
        /*0f1c*/ 	.word	0x0001be60
        /*0f20*/ 	.word	0x00000000
        /*0f24*/ 	.word	0x00000000
        /*0f28*/ 	.short	0x0101
        /*0f2a*/ 	.byte	0x3f
	.zero		1


	//   ....[44]....
        /*0f2c*/ 	.word	0x0001d550
        /*0f30*/ 	.word	0x00000000
        /*0f34*/ 	.word	0x00000000
        /*0f38*/ 	.short	0x0101
        /*0f3a*/ 	.byte	0x3f
	.zero		1


	//   ....[45]....
        /*0f3c*/ 	.word	0x0001f9a0
        /*0f40*/ 	.word	0x0000000b
        /*0f44*/ 	.word	0x0002e820
        /*0f48*/ 	.short	0x010a
        /*0f4a*/ 	.byte	0x3f
	.zero		1


	//   ....[46]....
        /*0f4c*/ 	.word	0x0001fa70
        /*0f50*/ 	.word	0x00000008
        /*0f54*/ 	.word	0x0002e8a0
        /*0f58*/ 	.short	0x010a
        /*0f5a*/ 	.byte	0x3f
	.zero		1


	//   ....[47]....
        /*0f5c*/ 	.word	0x0001fcb0
        /*0f60*/ 	.word	0x00000008
        /*0f64*/ 	.word	0x0002e8c0
        /*0f68*/ 	.short	0x010a
        /*0f6a*/ 	.byte	0x3f
	.zero		1


	//   ....[48]....
        /*0f6c*/ 	.word	0x00020090
        /*0f70*/ 	.word	0x00000006
        /*0f74*/ 	.word	0x0002e8a0
        /*0f78*/ 	.short	0x010a
        /*0f7a*/ 	.byte	0x3f
	.zero		1


	//   ....[49]....
        /*0f7c*/ 	.word	0x000202b0
        /*0f80*/ 	.word	0x00000006
        /*0f84*/ 	.word	0x0002e8c0
        /*0f88*/ 	.short	0x010a
        /*0f8a*/ 	.byte	0x3f
	.zero		1


	//   ....[50]....
        /*0f8c*/ 	.word	0x000212c0
        /*0f90*/ 	.word	0x00000004
        /*0f94*/ 	.word	0x0002e880
        /*0f98*/ 	.short	0x010a
        /*0f9a*/ 	.byte	0x3f
	.zero		1


	//   ....[51]....
        /*0f9c*/ 	.word	0x000214a0
        /*0fa0*/ 	.word	0x00000004
        /*0fa4*/ 	.word	0x0002e840
        /*0fa8*/ 	.short	0x010a
        /*0faa*/ 	.byte	0x3f
	.zero		1


	//   ....[52]....
        /*0fac*/ 	.word	0x00021820
        /*0fb0*/ 	.word	0x00000004
        /*0fb4*/ 	.word	0x0002e820
        /*0fb8*/ 	.short	0x010a
        /*0fba*/ 	.byte	0x3f
	.zero		1


	//   ....[53]....
        /*0fbc*/ 	.word	0x00021b60
        /*0fc0*/ 	.word	0x00000005
        /*0fc4*/ 	.word	0x0002e880
        /*0fc8*/ 	.short	0x010a
        /*0fca*/ 	.byte	0x3f
	.zero		1


	//   ....[54]....
        /*0fcc*/ 	.word	0x00021dd0
        /*0fd0*/ 	.word	0x00000005
        /*0fd4*/ 	.word	0x0002e840
        /*0fd8*/ 	.short	0x010a
        /*0fda*/ 	.byte	0x3f
	.zero		1


	//   ....[55]....
        /*0fdc*/ 	.word	0x000220d0
        /*0fe0*/ 	.word	0x00000012
        /*0fe4*/ 	.word	0x0002e870
        /*0fe8*/ 	.short	0x010a
        /*0fea*/ 	.byte	0x3f
	.zero		1


	//   ....[56]....
        /*0fec*/ 	.word	0x00022140
        /*0ff0*/ 	.word	0x00000012
        /*0ff4*/ 	.word	0x0002e860
        /*0ff8*/ 	.short	0x010a
        /*0ffa*/ 	.byte	0x3f
	.zero		1


	//   ....[57]....
        /*0ffc*/ 	.word	0x00022c10
        /*1000*/ 	.word	0x00000012
        /*1004*/ 	.word	0x0002e850
        /*1008*/ 	.short	0x0101
        /*100a*/ 	.byte	0x3f
	.zero		1


	//   ....[58]....
        /*100c*/ 	.word	0x00022c80
        /*1010*/ 	.word	0x00000012
        /*1014*/ 	.word	0x00000000
        /*1018*/ 	.short	0x0101
        /*101a*/ 	.byte	0x3f
	.zero		1


	//   ....[59]....
        /*101c*/ 	.word	0x00022e80
        /*1020*/ 	.word	0x00000000
        /*1024*/ 	.word	0x0002e870
        /*1028*/ 	.short	0x010a
        /*102a*/ 	.byte	0x3f
	.zero		1


	//   ....[60]....
        /*102c*/ 	.word	0x00022ef0
        /*1030*/ 	.word	0x00000000
        /*1034*/ 	.word	0x0002e860
        /*1038*/ 	.short	0x010a
        /*103a*/ 	.byte	0x3f
	.zero		1


	//   ....[61]....
        /*103c*/ 	.word	0x00023920
        /*1040*/ 	.word	0x00000000
        /*1044*/ 	.word	0x0002e850
        /*1048*/ 	.short	0x0101
        /*104a*/ 	.byte	0x3f
	.zero		1


	//   ....[62]....
        /*104c*/ 	.word	0x00023960
        /*1050*/ 	.word	0x00000000
        /*1054*/ 	.word	0x00000000
        /*1058*/ 	.short	0x0101
        /*105a*/ 	.byte	0x3f
	.zero		1


	//   ....[63]....
        /*105c*/ 	.word	0x000244b0
        /*1060*/ 	.word	0x00000000
        /*1064*/ 	.word	0x0002e820
        /*1068*/ 	.short	0x010a
        /*106a*/ 	.byte	0x3f
	.zero		1


	//   ....[64]....
        /*106c*/ 	.word	0x00024680
        /*1070*/ 	.word	0x00000006
        /*1074*/ 	.word	0x00000000
        /*1078*/ 	.short	0x010a
        /*107a*/ 	.byte	0x3f
	.zero		1


	//   ....[65]....
        /*107c*/ 	.word	0x000246f0
        /*1080*/ 	.word	0x00000007
        /*1084*/ 	.word	0x00000000
        /*1088*/ 	.short	0x010a
        /*108a*/ 	.byte	0x3f
	.zero		1


	//   ....[66]....
        /*108c*/ 	.word	0x00024750
        /*1090*/ 	.word	0x00000004
        /*1094*/ 	.word	0x0002e860
        /*1098*/ 	.short	0x010a
        /*109a*/ 	.byte	0x3f
	.zero		1


	//   ....[67]....
        /*109c*/ 	.word	0x000247a0
        /*10a0*/ 	.word	0x00000003
        /*10a4*/ 	.word	0x0002e860
        /*10a8*/ 	.short	0x010a
        /*10aa*/ 	.byte	0x3f
	.zero		1


	//   ....[68]....
        /*10ac*/ 	.word	0x000247e0
        /*10b0*/ 	.word	0x00000004
        /*10b4*/ 	.word	0x0002e880
        /*10b8*/ 	.short	0x010a
        /*10ba*/ 	.byte	0x3f
	.zero		1


	//   ....[69]....
        /*10bc*/ 	.word	0x00024800
        /*10c0*/ 	.word	0x00000003
        /*10c4*/ 	.word	0x0002e880
        /*10c8*/ 	.short	0x010a
        /*10ca*/ 	.byte	0x3f
	.zero		1


	//   ....[70]....
        /*10cc*/ 	.word	0x00024860
        /*10d0*/ 	.word	0x0000006f
        /*10d4*/ 	.word	0x0002e890
        /*10d8*/ 	.short	0x010a
        /*10da*/ 	.byte	0x3f
	.zero		1


	//   ....[71]....
        /*10dc*/ 	.word	0x000248b0
        /*10e0*/ 	.word	0x0000006f
        /*10e4*/ 	.word	0x0002e890
        /*10e8*/ 	.short	0x010a
        /*10ea*/ 	.byte	0x3f
	.zero		1


	//   ....[72]....
        /*10ec*/ 	.word	0x00024900
        /*10f0*/ 	.word	0x0000006f
        /*10f4*/ 	.word	0x0002e890
        /*10f8*/ 	.short	0x010a
        /*10fa*/ 	.byte	0x3f
	.zero		1


	//   ....[73]....
        /*10fc*/ 	.word	0x00024950
        /*1100*/ 	.word	0x0000006f
        /*1104*/ 	.word	0x0002e8b0
        /*1108*/ 	.short	0x010a
        /*110a*/ 	.byte	0x3f
	.zero		1


	//   ....[74]....
        /*110c*/ 	.word	0x00024d20
        /*1110*/ 	.word	0x00000010
        /*1114*/ 	.word	0x0002e800
        /*1118*/ 	.short	0x010a
        /*111a*/ 	.byte	0x3f
	.zero		1


	//   ....[75]....
        /*111c*/ 	.word	0x00024ff0
        /*1120*/ 	.word	0x00000010
        /*1124*/ 	.word	0x0002e800
        /*1128*/ 	.short	0x010a
        /*112a*/ 	.byte	0x3f
	.zero		1


	//   ....[76]....
        /*112c*/ 	.word	0x00025040
        /*1130*/ 	.word	0x00000000
        /*1134*/ 	.word	0x0002e830
        /*1138*/ 	.short	0x010a
        /*113a*/ 	.byte	0x3f
	.zero		1


	//   ....[77]....
        /*113c*/ 	.word	0x00025090
        /*1140*/ 	.word	0x0000000d
        /*1144*/ 	.word	0x0002e830
        /*1148*/ 	.short	0x010a
        /*114a*/ 	.byte	0x3f
	.zero		1


	//   ....[78]....
        /*114c*/ 	.word	0x000250e0
        /*1150*/ 	.word	0x0000000d
        /*1154*/ 	.word	0x0002e850
        /*1158*/ 	.short	0x010a
        /*115a*/ 	.byte	0x3f
	.zero		1


	//   ....[79]....
        /*115c*/ 	.word	0x00025130
        /*1160*/ 	.word	0x0000000b
        /*1164*/ 	.word	0x0002e850
        /*1168*/ 	.short	0x010a
        /*116a*/ 	.byte	0x3f
	.zero		1


	//   ....[80]....
        /*116c*/ 	.word	0x000262c0
        /*1170*/ 	.word	0x0000000b
        /*1174*/ 	.word	0x0002e820
        /*1178*/ 	.short	0x010a
        /*117a*/ 	.byte	0x3f
	.zero		1


	//   ....[81]....
        /*117c*/ 	.word	0x00026310
        /*1180*/ 	.word	0x00000008
        /*1184*/ 	.word	0x0002e8a0
        /*1188*/ 	.short	0x010a
        /*118a*/ 	.byte	0x3f
	.zero		1


	//   ....[82]....
        /*118c*/ 	.word	0x00026360
        /*1190*/ 	.word	0x00000008
        /*1194*/ 	.word	0x0002e8c0
        /*1198*/ 	.short	0x010a
        /*119a*/ 	.byte	0x3f
	.zero		1


	//   ....[83]....
        /*119c*/ 	.word	0x000263b0
        /*11a0*/ 	.word	0x00000006
        /*11a4*/ 	.word	0x0002e8a0
        /*11a8*/ 	.short	0x010a
        /*11aa*/ 	.byte	0x3f
	.zero		1


	//   ....[84]....
        /*11ac*/ 	.word	0x00026400
        /*11b0*/ 	.word	0x00000006
        /*11b4*/ 	.word	0x0002e8c0
        /*11b8*/ 	.short	0x010a
        /*11ba*/ 	.byte	0x3f
	.zero		1


	//   ....[85]....
        /*11bc*/ 	.word	0x000265a0
        /*11c0*/ 	.word	0x00000004
        /*11c4*/ 	.word	0x0002e880
        /*11c8*/ 	.short	0x010a
        /*11ca*/ 	.byte	0x3f
	.zero		1


	//   ....[86]....
        /*11cc*/ 	.word	0x000265f0
        /*11d0*/ 	.word	0x00000004
        /*11d4*/ 	.word	0x0002e840
        /*11d8*/ 	.short	0x010a
        /*11da*/ 	.byte	0x3f
	.zero		1


	//   ....[87]....
        /*11dc*/ 	.word	0x00026670
        /*11e0*/ 	.word	0x00000004
        /*11e4*/ 	.word	0x0002e820
        /*11e8*/ 	.short	0x010a
        /*11ea*/ 	.byte	0x3f
	.zero		1


	//   ....[88]....
        /*11ec*/ 	.word	0x000266c0
        /*11f0*/ 	.word	0x00000005
        /*11f4*/ 	.word	0x0002e880
        /*11f8*/ 	.short	0x010a
        /*11fa*/ 	.byte	0x3f
	.zero		1


	//   ....[89]....
        /*11fc*/ 	.word	0x00026710
        /*1200*/ 	.word	0x00000005
        /*1204*/ 	.word	0x0002e840
        /*1208*/ 	.short	0x010a
        /*120a*/ 	.byte	0x3f
	.zero		1


	//   ....[90]....
        /*120c*/ 	.word	0x00026760
        /*1210*/ 	.word	0x00000012
        /*1214*/ 	.word	0x0002e870
        /*1218*/ 	.short	0x010a
        /*121a*/ 	.byte	0x3f
	.zero		1


	//   ....[91]....
        /*121c*/ 	.word	0x000267b0
        /*1220*/ 	.word	0x00000012
        /*1224*/ 	.word	0x0002e860
        /*1228*/ 	.short	0x010a
        /*122a*/ 	.byte	0x3f
	.zero		1


	//   ....[92]....
        /*122c*/ 	.word	0x00026800
        /*1230*/ 	.word	0x00000000
        /*1234*/ 	.word	0x0002e870
        /*1238*/ 	.short	0x010a
        /*123a*/ 	.byte	0x3f
	.zero		1


	//   ....[93]....
        /*123c*/ 	.word	0x00026850
        /*1240*/ 	.word	0x00000000
        /*1244*/ 	.word	0x0002e860
        /*1248*/ 	.short	0x010a
        /*124a*/ 	.byte	0x3f
	.zero		1


	//   ....[94]....
        /*124c*/ 	.word	0x000272b0
        /*1250*/ 	.word	0x00000000
        /*1254*/ 	.word	0x0002e820
        /*1258*/ 	.short	0x010a
        /*125a*/ 	.byte	0x3f
	.zero		1


	//   ....[95]....
        /*125c*/ 	.word	0x00027450
        /*1260*/ 	.word	0x00000006
        /*1264*/ 	.word	0x00000000
        /*1268*/ 	.short	0x010a
        /*126a*/ 	.byte	0x3f
	.zero		1


	//   ....[96]....
        /*126c*/ 	.word	0x000274a0
        /*1270*/ 	.word	0x00000007
        /*1274*/ 	.word	0x00000000
        /*1278*/ 	.short	0x010a
        /*127a*/ 	.byte	0x3f
	.zero		1


	//   ....[97]....
        /*127c*/ 	.word	0x000274f0
        /*1280*/ 	.word	0x00000004
        /*1284*/ 	.word	0x0002e860
        /*1288*/ 	.short	0x010a
        /*128a*/ 	.byte	0x3f
	.zero		1


	//   ....[98]....
        /*128c*/ 	.word	0x00027540
        /*1290*/ 	.word	0x00000003
        /*1294*/ 	.word	0x0002e860
        /*1298*/ 	.short	0x010a
        /*129a*/ 	.byte	0x3f
	.zero		1


	//   ....[99]....
        /*129c*/ 	.word	0x00027590
        /*12a0*/ 	.word	0x00000004
        /*12a4*/ 	.word	0x0002e880
        /*12a8*/ 	.short	0x010a
        /*12aa*/ 	.byte	0x3f
	.zero		1


	//----- nvinfo : EIATTR_NUM_MBARRIERS
	.align		4
.L_967:
        /*12ac*/ 	.byte	0x03, 0x38
        /*12ae*/ 	.short	0x0016


	//----- nvinfo : EIATTR_EXIT_INSTR_OFFSETS
	.align		4
        /*12b0*/ 	.byte	0x04, 0x1c
        /*12b2*/ 	.short	(.L_969 - .L_968)


	//   ....[0]....
.L_968:
        /*12b4*/ 	.word	0x00024850


	//----- nvinfo : EIATTR_MAX_THREADS
	.align		4
.L_969:
        /*12b8*/ 	.byte	0x04, 0x05
        /*12ba*/ 	.short	(.L_971 - .L_970)
.L_970:
        /*12bc*/ 	.word	0x00000180
        /*12c0*/ 	.word	0x00000001
        /*12c4*/ 	.word	0x00000001


	//----- nvinfo : EIATTR_CRS_STACK_SIZE
	.align		4
.L_971:
        /*12c8*/ 	.byte	0x04, 0x1e
        /*12ca*/ 	.short	(.L_973 - .L_972)
.L_972:
        /*12cc*/ 	.word	0x00000000


	//----- nvinfo : EIATTR_CBANK_PARAM_SIZE
	.align		4
.L_973:
        /*12d0*/ 	.byte	0x03, 0x19
        /*12d2*/ 	.short	0x0a70


	//----- nvinfo : EIATTR_PARAM_CBANK
	.align		4
        /*12d4*/ 	.byte	0x04, 0x0a
        /*12d6*/ 	.short	(.L_975 - .L_974)
	.align		4
.L_974:
        /*12d8*/ 	.word	index@(.nv.constant0._ZN7cutlass13device_kernelIN5flash11enable_sm90INS1_16FlashAttnFwdSm90INS1_25CollectiveMainloopFwdSm90ILi2EN4cute5tupleIJNS5_1CILi1EEES8_S8_EEENS6_IJNS7_ILi128EEENS7_ILi224EEESA_EEELi128ENS_12float_e4m3_tEfNS_4arch4Sm90ELb0ELb0ELb1ELb1ELb0ELb1ELb0ELb1ELb1ELb0ELb0ELb0EEENS1_21CollectiveEpilogueFwdINS6_IJSA_SA_SB_EEES9_NS_10bfloat16_tESF_Li256ELb1ELb0ELb0ELb1EEENS1_36VarlenDynamicPersistentTileSchedulerILi128ELi224ELi256ELi128ELb0ELb0ELb1ELb0ELb1ELb1EEEEEEEEEvNT_6ParamsE)
        /*12dc*/ 	.short	0x0210
        /*12de*/ 	.short	0x0a70


	//----- nvinfo : EIATTR_SW_WAR
	.align		4
.L_975:
        /*12e0*/ 	.byte	0x04, 0x36
        /*12e2*/ 	.short	(.L_977 - .L_976)
.L_976:
        /*12e4*/ 	.word	0x00000008
.L_977:


//--------------------- .nv.info._ZN7cutlass13device_kernelIN5flash11enable_sm90INS1_16FlashAttnFwdSm90INS1_25CollectiveMainloopFwdSm90ILi2EN4cute5tupleIJNS5_1CILi1EEES8_S8_EEENS6_IJNS7_ILi128EEENS7_ILi192EEESA_EEELi128ENS_12float_e4m3_tEfNS_4arch4Sm90ELb0ELb1ELb1ELb0ELb0ELb0ELb0ELb1ELb1ELb0ELb0ELb0EEENS1_21CollectiveEpilogueFwdINS6_IJSA_SA_SB_EEES9_NS_10bfloat16_tESF_Li256ELb0ELb0ELb0ELb1EEENS1_30DynamicPersistentTileSchedulerILi256ELi128ELb0ELb0ELb1EEEEEEEEEvNT_6ParamsE --------------------------
	.section	.nv.info._ZN7cutlass13device_kernelIN5flash11enable_sm90INS1_16FlashAttnFwdSm90INS1_25CollectiveMainloopFwdSm90ILi2EN4cute5tupleIJNS5_1CILi1EEES8_S8_EEENS6_IJNS7_ILi128EEENS7_ILi192EEESA_EEELi128ENS_12float_e4m3_tEfNS_4arch4Sm90ELb0ELb1ELb1ELb0ELb0ELb0ELb0ELb1ELb1ELb0ELb0ELb0EEENS1_21CollectiveEpilogueFwdINS6_IJSA_SA_SB_EEES9_NS_10bfloat16_tESF_Li256ELb0ELb0ELb0ELb1EEENS1_30DynamicPersistentTileSchedulerILi256ELi128ELb0ELb0ELb1EEEEEEEEEvNT_6ParamsE,"",@"SHT_CUDA_INFO"
	.sectionflags	@""
	.align	4


	//----- nvinfo : EIATTR_CUDA_API_VERSION
	.align		4
        /*0000*/ 	.byte	0x04, 0x37
        /*0002*/ 	.short	(.L_979 - .L_978)
.L_978:
        /*0004*/ 	.word	0x00000082


	//----- nvinfo : EIATTR_KPARAM_INFO
	.align		4
.L_979:
        /*0008*/ 	.byte	0x04, 0x17
        /*000a*/ 	.short	(.L_981 - .L_980)
.L_980:
        /*000c*/ 	.word	0x00000000
        /*0010*/ 	.short	0x0000
        /*0012*/ 	.short	0x0070
        /*0014*/ 	.byte	0x00, 0xf0, 0x01, 0x2e


	//----- nvinfo : EIATTR_SPARSE_MMA_MASK
	.align		4
.L_981:
        /*0018*/ 	.byte	0x03, 0x50
        /*001a*/ 	.short	0x0000


	//----- nvinfo : EIATTR_MAXREG_COUNT
	.align		4
        /*001c*/ 	.byte	0x03, 0x1b
        /*001e*/ 	.short	0x00a8


	//----- nvinfo : EIATTR_NUM_BARRIERS
	.align		4
        /*0020*/ 	.byte	0x02, 0x4c
        /*0022*/ 	.byte	0x10
	.zero		1


	//----- nvinfo : EIATTR_EXTERNS
	.align		4
        /*0024*/ 	.byte	0x04, 0x0f
        /*0026*/ 	.short	(.L_983 - .L_982)


	//   ....[0]....
	.align		4
.L_982:
        /*0028*/ 	.word	index@(__assertfail)


	//----- nvinfo : EIATTR_ANNOTATIONS
	.align		4
.L_983:
        /*002c*/ 	.byte	0x04, 0x55
        /*002e*/ 	.short	(.L_985 - .L_984)


	//   ....[0]....
.L_984:
        /* <DEDUP_REMOVED lines=34> */


	//----- nvinfo : EIATTR_MERCURY_ISA_VERSION
	.align		4
.L_985:
        /*0238*/ 	.byte	0x03, 0x5f
        /*023a*/ 	.short	0x0101


	//----- nvinfo : EIATTR_INT_WARP_WIDE_INSTR_OFFSETS
	.align		4
        /*023c*/ 	.byte	0x04, 0x31
        /*023e*/ 	.short	(.L_987 - .L_986)


	//   ....[0]....
.L_986:
        /*0240*/ 	.word	0x00000180


	//   ....[1]....
        /*0244*/ 	.word	0x000001c0


	//   ....[2]....
        /*0248*/ 	.word	0x00000250


	//   ....[3]....
        /*024c*/ 	.word	0x00017780


	//   ....[4]....
        /*0250*/ 	.word	0x00017810


	//   ....[5]....
        /*0254*/ 	.word	0x00017f00


	//   ....[6]....
        /*0258*/ 	.word	0x00019790


	//   ....[7]....
        /*025c*/ 	.word	0x00019820


	//----- nvinfo : EIATTR_COOP_GROUP_MASK_REGIDS
	.align		4
.L_987:
        /*0260*/ 	.byte	0x04, 0x29
        /*0262*/ 	.short	(.L_989 - .L_988)


	//   ....[0]....
.L_988:
        /*0264*/ 	.word	0xffffffff


	//   ....[1]....
        /*0268*/ 	.word	0xffffffff


	//   ....[2]....
        /*026c*/ 	.word	0xffffffff


	//   ....[3]....
        /*0270*/ 	.word	0xffffffff


	//   ....[4]....
        /*0274*/ 	.word	0xffffffff


	//   ....[5]....
        /*0278*/ 	.word	0xffffffff


	//   ....[6]....
        /*027c*/ 	.word	0xffffffff


	//   ....[7]....
        /*0280*/ 	.word	0xffffffff


	//   ....[8]....
        /*0284*/ 	.word	0xffffffff


	//   ....[9]....
        /*0288*/ 	.word	0xffffffff


	//   ....[10]....
        /*028c*/ 	.word	0xffffffff


	//   ....[11]....
        /*0290*/ 	.word	0xffffffff


	//   ....[12]....
        /*0294*/ 	.word	0xffffffff


	//   ....[13]....
        /*0298*/ 	.word	0xffffffff


	//   ....[14]....
        /*029c*/ 	.word	0xffffffff


	//   ....[15]....
        /*02a0*/ 	.word	0xffffffff


	//   ....[16]....
        /*02a4*/ 	.word	0xffffffff


	//   ....[17]....
        /*02a8*/ 	.word	0xffffffff


	//   ....[18]....
        /*02ac*/ 	.word	0xffffffff


	//   ....[19]....
        /*02b0*/ 	.word	0xffffffff


	//   ....[20]....
        /*02b4*/ 	.word	0xffffffff


	//   ....[21]....
        /*02b8*/ 	.word	0xffffffff


	//   ....[22]....
        /*02bc*/ 	.word	0xffffffff


	//   ....[23]....
        /*02c0*/ 	.word	0xffffffff


	//   ....[24]....
        /*02c4*/ 	.word	0xffffffff


	//   ....[25]....
        /*02c8*/ 	.word	0xffffffff


	//   ....[26]....
        /*02cc*/ 	.word	0xffffffff


	//   ....[27]....
        /*02d0*/ 	.word	0xffffffff


	//   ....[28]....
        /*02d4*/ 	.word	0xffffffff


	//   ....[29]....
        /*02d8*/ 	.word	0xffffffff


	//   ....[30]....
        /*02dc*/ 	.word	0xffffffff


	//   ....[31]....
        /*02e0*/ 	.word	0xffffffff


	//   ....[32]....
        /*02e4*/ 	.word	0xffffffff


	//   ....[33]....
        /*02e8*/ 	.word	0xffffffff


	//   ....[34]....
        /*02ec*/ 	.word	0xffffffff


	//   ....[35]....
        /*02f0*/ 	.word	0xffffffff


	//   ....[36]....
        /*02f4*/ 	.word	0xffffffff


	//   ....[37]....
        /*02f8*/ 	.word	0xffffffff


	//   ....[38]....
        /*02fc*/ 	.word	0xffffffff


	//   ....[39]....
        /*0300*/ 	.word	0xffffffff


	//   ....[40]....
        /*0304*/ 	.word	0xffffffff


	//   ....[41]....
        /*0308*/ 	.word	0xffffffff


	//   ....[42]....
        /*030c*/ 	.word	0xffffffff


	//   ....[43]....
        /*0310*/ 	.word	0xffffffff


	//   ....[44]....
        /*0314*/ 	.word	0xffffffff


	//   ....[45]....
        /*0318*/ 	.word	0xffffffff


	//   ....[46]....
        /*031c*/ 	.word	0xffffffff


	//   ....[47]....
        /*0320*/ 	.word	0xffffffff


	//   ....[48]....
        /*0324*/ 	.word	0xffffffff


	//   ....[49]....
        /*0328*/ 	.word	0xffffffff


	//   ....[50]....
        /*032c*/ 	.word	0xffffffff


	//   ....[51]....
        /*0330*/ 	.word	0xffffffff


	//   ....[52]....
        /*0334*/ 	.word	0xffffffff


	//   ....[53]....
        /*0338*/ 	.word	0xffffffff


	//   ....[54]....
        /*033c*/ 	.word	0xffffffff


	//   ....[55]....
        /*0340*/ 	.word	0xffffffff


	//   ....[56]....
        /*0344*/ 	.word	0xffffffff


	//   ....[57]....
        /*0348*/ 	.word	0xffffffff


	//   ....[58]....
        /*034c*/ 	.word	0xffffffff


	//   ....[59]....
        /*0350*/ 	.word	0xffffffff


	//   ....[60]....
        /*0354*/ 	.word	0xffffffff


	//   ....[61]....
        /*0358*/ 	.word	0xffffffff


	//   ....[62]....
        /*035c*/ 	.word	0xffffffff


	//   ....[63]....
        /*0360*/ 	.word	0xffffffff


	//   ....[64]....
        /*0364*/ 	.word	0xffffffff


	//   ....[65]....
        /*0368*/ 	.word	0x0500000f


	//   ....[66]....
        /*036c*/ 	.word	0x0500000f


	//----- nvinfo : EIATTR_COOP_GROUP_INSTR_OFFSETS
	.align		4
.L_989:
        /*0370*/ 	.byte	0x04, 0x28
        /*0372*/ 	.short	(.L_991 - .L_990)


	//   ....[0]....
.L_990:
        /*0374*/ 	.word	0x00000060


	//   ....[1]....
        /*0378*/ 	.word	0x00000190


	//   ....[2]....
        /*037c*/ 	.word	0x00000230


	//   ....[3]....
        /*0380*/ 	.word	0x000003c0


	//   ....[4]....
        /*0384*/ 	.word	0x00000520


	//   ....[5]....
        /*0388*/ 	.word	0x00000640


	//   ....[6]....
        /*038c*/ 	.word	0x000007a0


	//   ....[7]....
        /*0390*/ 	.word	0x00001760


	//   ....[8]....
        /*0394*/ 	.word	0x00004790


	//   ....[9]....
        /*0398*/ 	.word	0x00004880


	//   ....[10]....
        /*039c*/ 	.word	0x00005560


	//   ....[11]....
        /*03a0*/ 	.word	0x000055c0


	//   ....[12]....
        /*03a4*/ 	.word	0x00009a10


	//   ....[13]....
        /*03a8*/ 	.word	0x00009ac0


	//   ....[14]....
        /*03ac*/ 	.word	0x0000a6f0


	//   ....[15]....
        /*03b0*/ 	.word	0x0000a760


	//   ....[16]....
        /*03b4*/ 	.word	0x0000d790


	//   ....[17]....
        /*03b8*/ 	.word	0x0000d7b0


	//   ....[18]....
        /*03bc*/ 	.word	0x0000d7d0


	//   ....[19]....
        /*03c0*/ 	.word	0x0000d800


	//   ....[20]....
        /*03c4*/ 	.word	0x00012320


	//   ....[21]....
        /*03c8*/ 	.word	0x00012440


	//   ....[22]....
        /*03cc*/ 	.word	0x00013160


	//   ....[23]....
        /*03d0*/ 	.word	0x000131d0


	//   ....[24]....
        /*03d4*/ 	.word	0x00014bc0


	//   ....[25]....
        /*03d8*/ 	.word	0x00014bd0


	//   ....[26]....
        /*03dc*/ 	.word	0x00014c50


	//   ....[27]....
        /*03e0*/ 	.word	0x00014c60


	//   ....[28]....
        /*03e4*/ 	.word	0x00015c80


	//   ....[29]....
        /*03e8*/ 	.word	0x00015c90


	//   ....[30]....
        /*03ec*/ 	.word	0x00015ca0


	//   ....[31]....
        /*03f0*/ 	.word	0x00015cb0


	//   ....[32]....
        /*03f4*/ 	.word	0x00015cc0


	//   ....[33]....
        /*03f8*/ 	.word	0x00015cd0


	//   ....[34]....
        /*03fc*/ 	.word	0x00015ce0


	//   ....[35]....
        /*0400*/ 	.word	0x00015cf0


	//   ....[36]....
        /*0404*/ 	.word	0x00015d20


	//   ....[37]....
        /*0408*/ 	.word	0x00015d30


	//   ....[38]....
        /*040c*/ 	.word	0x00015d60


	//   ....[39]....
        /*0410*/ 	.word	0x00015d70


	//   ....[40]....
        /*0414*/ 	.word	0x00015da0


	//   ....[41]....
        /*0418*/ 	.word	0x00015db0


	//   ....[42]....
        /*041c*/ 	.word	0x00015de0


	//   ....[43]....
        /*0420*/ 	.word	0x00015df0


	//   ....[44]....
        /*0424*/ 	.word	0x00015e20


	//   ....[45]....
        /*0428*/ 	.word	0x00015e30


	//   ....[46]....
        /*042c*/ 	.word	0x00015e90


	//   ....[47]....
        /*0430*/ 	.word	0x00015ea0


	//   ....[48]....
        /*0434*/ 	.word	0x00015eb0


	//   ....[49]....
        /*0438*/ 	.word	0x00015ec0


	//   ....[50]....
        /*043c*/ 	.word	0x00015ef0


	//   ....[51]....
        /*0440*/ 	.word	0x00015f20


	//   ....[52]....
        /*0444*/ 	.word	0x00015f30


	//   ....[53]....
        /*0448*/ 	.word	0x00015f40


	//   ....[54]....
        /*044c*/ 	.word	0x00015f50


	//   ....[55]....
        /*0450*/ 	.word	0x00015f60


	//   ....[56]....
        /*0454*/ 	.word	0x00015f90


	//   ....[57]....
        /*0458*/ 	.word	0x00015fc0


	//   ....[58]....
        /*045c*/ 	.word	0x00015ff0


	//   ....[59]....
        /*0460*/ 	.word	0x00016000


	//   ....[60]....
        /*0464*/ 	.word	0x000161b0


	//   ....[61]....
        /*0468*/ 	.word	0x00016ce0


	//   ....[62]....
        /*046c*/ 	.word	0x00017fa0


	//   ....[63]....
        /*0470*/ 	.word	0x0001a1b0


	//   ....[64]....
        /*0474*/ 	.word	0x0001a350


	//   ....[65]....
        /*0478*/ 	.word	0x0001aa10


	//   ....[66]....
        /*047c*/ 	.word	0x0001ae80


	//----- nvinfo : EIATTR_REG_RECONFIG
	.align		4
.L_991:
        /*0480*/ 	.byte	0x01, 0x54
	.zero		2


	//----- nvinfo : EIATTR_SYSCALL_OFFSETS
	.align		4
        /*0484*/ 	.byte	0x04, 0x46
        /*0486*/ 	.short	(.L_993 - .L_992)


	//   ....[0]....
.L_992:
        /*0488*/ 	.word	0x000018e0


	//   ....[1]....
        /*048c*/ 	.word	0x000179b0


	//   ....[2]....
        /*0490*/ 	.word	0x00017b10


	//   ....[3]....
        /*0494*/ 	.word	0x00017c50


	//   ....[4]....
        /*0498*/ 	.word	0x00017d70


	//----- nvinfo : EIATTR_MBARRIER_INSTR_OFFSETS
	.align		4
.L_993:
        /*049c*/ 	.byte	0x04, 0x39
        /*049e*/ 	.short	(.L_995 - .L_994)


	//   ....[0]....
.L_994:
        /*04a0*/ 	.word	0x00000270
        /*04a4*/ 	.word	0x000000ff
        /*04a8*/ 	.word	0x00028800
        /*04ac*/ 	.short	0x0100
        /*04ae*/ 	.byte	0x06
	.zero		1


	//   ....[1]....
        /*04b0*/ 	.word	0x00000280
        /*04b4*/ 	.word	0x000000ff
        /*04b8*/ 	.word	0x00028820
        /*04bc*/ 	.short	0x0100
        /*04be*/ 	.byte	0x06
	.zero		1


	//   ....[2]....
        /*04c0*/ 	.word	0x00000370
        /*04c4*/ 	.word	0x000000ff
        /*04c8*/ 	.word	0x00028830
        /*04cc*/ 	.short	0x0100
        /*04ce*/ 	.byte	0x08
	.zero		1


	//   ....[3]....
        /*04d0*/ 	.word	0x00000380
        /*04d4*/ 	.word	0x000000ff
        /*04d8*/ 	.word	0x00028840
        /*04dc*/ 	.short	0x0100
        /*04de*/ 	.byte	0x08
	.zero		1


	//   ....[4]....
        /*04e0*/ 	.word	0x00000390
        /*04e4*/ 	.word	0x000000ff
        /*04e8*/ 	.word	0x00028838
        /*04ec*/ 	.short	0x0100
        /*04ee*/ 	.byte	0x08
	.zero		1


	//   ....[5]....
        /*04f0*/ 	.word	0x000003a0
        /*04f4*/ 	.word	0x000000ff
        /*04f8*/ 	.word	0x00028848
        /*04fc*/ 	.short	0x0100
        /*04fe*/ 	.byte	0x08
	.zero		1


	//   ....[6]....
        /*0500*/ 	.word	0x000004d0
        /*0504*/ 	.word	0x000000ff
        /*0508*/ 	.word	0x00028850
        /*050c*/ 	.short	0x0100
        /*050e*/ 	.byte	0x08
	.zero		1


	//   ....[7]....
        /*0510*/ 	.word	0x000004e0
        /*0514*/ 	.word	0x000000ff
        /*0518*/ 	.word	0x00028860
        /*051c*/ 	.short	0x0100
        /*051e*/ 	.byte	0x08
	.zero		1


	//   ....[8]....
        /*0520*/ 	.word	0x000004f0
        /*0524*/ 	.word	0x000000ff
        /*0528*/ 	.word	0x00028858
        /*052c*/ 	.short	0x0100
        /*052e*/ 	.byte	0x08
	.zero		1


	//   ....[9]....
        /*0530*/ 	.word	0x00000500
        /*0534*/ 	.word	0x000000ff
        /*0538*/ 	.word	0x00028868
        /*053c*/ 	.short	0x0100
        /*053e*/ 	.byte	0x08
	.zero		1


	//   ....[10]....
        /*0540*/ 	.word	0x000005f0
        /*0544*/ 	.word	0x000000ff
        /*0548*/ 	.word	0x00028870
        /*054c*/ 	.short	0x0100
        /*054e*/ 	.byte	0x06
	.zero		1


	//   ....[11]....
        /*0550*/ 	.word	0x00000600
        /*0554*/ 	.word	0x000000ff
        /*0558*/ 	.word	0x00028880
        /*055c*/ 	.short	0x0100
        /*055e*/ 	.byte	0x06
	.zero		1


	//   ....[12]....
        /*0560*/ 	.word	0x00000610
        /*0564*/ 	.word	0x000000ff
        /*0568*/ 	.word	0x00028878
        /*056c*/ 	.short	0x0100
        /*056e*/ 	.byte	0x06
	.zero		1


	//   ....[13]....
        /*0570*/ 	.word	0x00000620
        /*0574*/ 	.word	0x000000ff
        /*0578*/ 	.word	0x00028888
        /*057c*/ 	.short	0x0100
        /*057e*/ 	.byte	0x06
	.zero		1


	//   ....[14]....
        /*0580*/ 	.word	0x00000750
        /*0584*/ 	.word	0x000000ff
        /*0588*/ 	.word	0x00028890
        /*058c*/ 	.short	0x0100
        /*058e*/ 	.byte	0x08
	.zero		1


	//   ....[15]....
        /*0590*/ 	.word	0x00000760
        /*0594*/ 	.word	0x000000ff
        /*0598*/ 	.word	0x000288a0
        /*059c*/ 	.short	0x0100
        /*059e*/ 	.byte	0x08
	.zero		1


	//   ....[16]....
        /*05a0*/ 	.word	0x00000770
        /*05a4*/ 	.word	0x000000ff
        /*05a8*/ 	.word	0x00028898
        /*05ac*/ 	.short	0x0100
        /*05ae*/ 	.byte	0x08
	.zero		1


	//   ....[17]....
        /*05b0*/ 	.word	0x00000780
        /*05b4*/ 	.word	0x000000ff
        /*05b8*/ 	.word	0x000288a8
        /*05bc*/ 	.short	0x0100
        /*05be*/ 	.byte	0x08
	.zero		1


	//   ....[18]....
        /*05c0*/ 	.word	0x000008b0
        /*05c4*/ 	.word	0x000000ff
        /*05c8*/ 	.word	0x000288b0
        /*05cc*/ 	.short	0x0100
        /*05ce*/ 	.byte	0x08
	.zero		1


	//   ....[19]....
        /*05d0*/ 	.word	0x000008c0
        /*05d4*/ 	.word	0x000000ff
        /*05d8*/ 	.word	0x000288c0
        /*05dc*/ 	.short	0x0100
        /*05de*/ 	.byte	0x08
	.zero		1


	//   ....[20]....
        /*05e0*/ 	.word	0x000008d0
        /*05e4*/ 	.word	0x000000ff
        /*05e8*/ 	.word	0x000288b8
        /*05ec*/ 	.short	0x0100
        /*05ee*/ 	.byte	0x08
	.zero		1


	//   ....[21]....
        /*05f0*/ 	.word	0x000008e0
        /*05f4*/ 	.word	0x000000ff
        /*05f8*/ 	.word	0x000288c8
        /*05fc*/ 	.short	0x0100
        /*05fe*/ 	.byte	0x08
	.zero		1


	//   ....[22]....
        /*0600*/ 	.word	0x00001bc0
        /*0604*/ 	.word	0x000000ff
        /*0608*/ 	.word	0x00028800
        /*060c*/ 	.short	0x010a
        /*060e*/ 	.byte	0x27
	.zero		1


	//   ....[23]....
        /*0610*/ 	.word	0x00001c50
        /*0614*/ 	.word	0x00000004
        /*0618*/ 	.word	0x00028830
        /*061c*/ 	.short	0x010a
        /*061e*/ 	.byte	0x3f
	.zero		1


	//   ....[24]....
        /*0620*/ 	.word	0x00001cd0
        /*0624*/ 	.word	0x00000004
        /*0628*/ 	.word	0x00028830
        /*062c*/ 	.short	0x010a
        /*062e*/ 	.byte	0x3f
	.zero		1


	//   ....[25]....
        /*0630*/ 	.word	0x000025d0
        /*0634*/ 	.word	0x00000004
        /*0638*/ 	.word	0x00000000
        /*063c*/ 	.short	0x0101
        /*063e*/ 	.byte	0x3f
	.zero		1


	//   ....[26]....
        /*0640*/ 	.word	0x00006a40
        /*0644*/ 	.word	0x000000ff
        /*0648*/ 	.word	0x00028830
        /*064c*/ 	.short	0x010a
        /*064e*/ 	.byte	0x06
	.zero		1


	//   ....[27]....
        /*0650*/ 	.word	0x00006a80
        /*0654*/ 	.word	0x000000ff
        /*0658*/ 	.word	0x00028830
        /*065c*/ 	.short	0x010a
        /*065e*/ 	.byte	0x06
	.zero		1


	//   ....[28]....
        /*0660*/ 	.word	0x00006c70
        /*0664*/ 	.word	0x000000ff
        /*0668*/ 	.word	0x00028850
        /*066c*/ 	.short	0x010a
        /*066e*/ 	.byte	0x06
	.zero		1


	//   ....[29]....
        /*0670*/ 	.word	0x00006cb0
        /*0674*/ 	.word	0x000000ff
        /*0678*/ 	.word	0x00028850
        /*067c*/ 	.short	0x010a
        /*067e*/ 	.byte	0x06
	.zero		1


	//   ....[30]....
        /*0680*/ 	.word	0x00007bd0
        /*0684*/ 	.word	0x0000002d
        /*0688*/ 	.word	0x00000000
        /*068c*/ 	.short	0x0101
        /*068e*/ 	.byte	0x3f
	.zero		1


	//   ....[31]....
        /*0690*/ 	.word	0x0000b710
        /*0694*/ 	.word	0x000000ff
        /*0698*/ 	.word	0x00000000
        /*069c*/ 	.short	0x0101
        /*069e*/ 	.byte	0x06
	.zero		1


	//   ....[32]....
        /*06a0*/ 	.word	0x0000c0b0
        /*06a4*/ 	.word	0x000000ff
        /*06a8*/ 	.word	0x00028830
        /*06ac*/ 	.short	0x010a
        /*06ae*/ 	.byte	0x06
	.zero		1


	//   ....[33]....
        /*06b0*/ 	.word	0x0000c0f0
        /*06b4*/ 	.word	0x000000ff
        /*06b8*/ 	.word	0x00028830
        /*06bc*/ 	.short	0x010a
        /*06be*/ 	.byte	0x06
	.zero		1


	//   ....[34]....
        /*06c0*/ 	.word	0x0000c310
        /*06c4*/ 	.word	0x000000ff
        /*06c8*/ 	.word	0x00028850
        /*06cc*/ 	.short	0x010a
        /*06ce*/ 	.byte	0x06
	.zero		1


	//   ....[35]....
        /*06d0*/ 	.word	0x0000c350
        /*06d4*/ 	.word	0x000000ff
        /*06d8*/ 	.word	0x00028850
        /*06dc*/ 	.short	0x010a
        /*06de*/ 	.byte	0x06
	.zero		1


	//   ....[36]....
        /*06e0*/ 	.word	0x0000e980
        /*06e4*/ 	.word	0x00000006
        /*06e8*/ 	.word	0x00000000
        /*06ec*/ 	.short	0x0101
        /*06ee*/ 	.byte	0x3f
	.zero		1


	//   ....[37]....
        /*06f0*/ 	.word	0x0000ec90
        /*06f4*/ 	.word	0x000000ff
        /*06f8*/ 	.word	0x00000000
        /*06fc*/ 	.short	0x0101
        /*06fe*/ 	.byte	0x06
	.zero		1


	//   ....[38]....
        /*0700*/ 	.word	0x0000f480
        /*0704*/ 	.word	0x000000ff
        /*0708*/ 	.word	0x00028830
        /*070c*/ 	.short	0x010a
        /*070e*/ 	.byte	0x06
	.zero		1


	//   ....[39]....
        /*0710*/ 	.word	0x0000f4c0
        /*0714*/ 	.word	0x000000ff
        /*0718*/ 	.word	0x00028830
        /*071c*/ 	.short	0x010a
        /*071e*/ 	.byte	0x06
	.zero		1


	//   ....[40]....
        /*0720*/ 	.word	0x0000f6e0
        /*0724*/ 	.word	0x000000ff
        /*0728*/ 	.word	0x00028850
        /*072c*/ 	.short	0x010a
        /*072e*/ 	.byte	0x06
	.zero		1


	//   ....[41]....
        /*0730*/ 	.word	0x0000f720
        /*0734*/ 	.word	0x000000ff
        /*0738*/ 	.word	0x00028850
        /*073c*/ 	.short	0x010a
        /*073e*/ 	.byte	0x06
	.zero		1


	//   ....[42]....
        /*0740*/ 	.word	0x00010680
        /*0744*/ 	.word	0x0000002c
        /*0748*/ 	.word	0x00000000
        /*074c*/ 	.short	0x0101
        /*074e*/ 	.byte	0x3f
	.zero		1


	//   ....[43]....
        /*0750*/ 	.word	0x00014180
        /*0754*/ 	.word	0x000000ff
        /*0758*/ 	.word	0x00000000
        /*075c*/ 	.short	0x0101
        /*075e*/ 	.byte	0x06
	.zero		1


	//   ....[44]....
        /*0760*/ 	.word	0x00014870
        /*0764*/ 	.word	0x000000ff
        /*0768*/ 	.word	0x00028850
        /*076c*/ 	.short	0x010a
        /*076e*/ 	.byte	0x05
	.zero		1


	//   ....[45]....
        /*0770*/ 	.word	0x000148b0
        /*0774*/ 	.word	0x000000ff
        /*0778*/ 	.word	0x00028850
        /*077c*/ 	.short	0x010a
        /*077e*/ 	.byte	0x05
	.zero		1


	//   ....[46]....
        /*0780*/ 	.word	0x00014f20
        /*0784*/ 	.word	0x000000ff
        /*0788*/ 	.word	0x00000000
        /*078c*/ 	.short	0x0101
        /*078e*/ 	.byte	0x04
	.zero		1


	//   ....[47]....
        /*0790*/ 	.word	0x00016340
        /*0794*/ 	.word	0x000000ff
        /*0798*/ 	.word	0x00000000
        /*079c*/ 	.short	0x0101
        /*079e*/ 	.byte	0x05
	.zero		1


	//   ....[48]....
        /*07a0*/ 	.word	0x000181c0
        /*07a4*/ 	.word	0x00000004
        /*07a8*/ 	.word	0x00028880
        /*07ac*/ 	.short	0x010a
        /*07ae*/ 	.byte	0x3f
	.zero		1


	//   ....[49]....
        /*07b0*/ 	.word	0x00018380
        /*07b4*/ 	.word	0x00000004
        /*07b8*/ 	.word	0x00028840
        /*07bc*/ 	.short	0x010a
        /*07be*/ 	.byte	0x3f
	.zero		1


	//   ....[50]....
        /*07c0*/ 	.word	0x000186a0
        /*07c4*/ 	.word	0x000000ff
        /*07c8*/ 	.word	0x00028820
        /*07cc*/ 	.short	0x010a
        /*07ce*/ 	.byte	0x28
	.zero		1


	//   ....[51]....
        /*07d0*/ 	.word	0x00018970
        /*07d4*/ 	.word	0x00000004
        /*07d8*/ 	.word	0x00028880
        /*07dc*/ 	.short	0x010a
        /*07de*/ 	.byte	0x3f
	.zero		1


	//   ....[52]....
        /*07e0*/ 	.word	0x00018be0
        /*07e4*/ 	.word	0x00000004
        /*07e8*/ 	.word	0x00028840
        /*07ec*/ 	.short	0x010a
        /*07ee*/ 	.byte	0x3f
	.zero		1


	//   ....[53]....
        /*07f0*/ 	.word	0x00018eb0
        /*07f4*/ 	.word	0x00000014
        /*07f8*/ 	.word	0x00028870
        /*07fc*/ 	.short	0x010a
        /*07fe*/ 	.byte	0x3f
	.zero		1


	//   ....[54]....
        /*0800*/ 	.word	0x00018f30
        /*0804*/ 	.word	0x00000014
        /*0808*/ 	.word	0x00028860
        /*080c*/ 	.short	0x010a
        /*080e*/ 	.byte	0x3f
	.zero		1


	//   ....[55]....
        /*0810*/ 	.word	0x000196a0
        /*0814*/ 	.word	0x00000014
        /*0818*/ 	.word	0x00028850
        /*081c*/ 	.short	0x0101
        /*081e*/ 	.byte	0x3f
	.zero		1


	//   ....[56]....
        /*0820*/ 	.word	0x00019700
        /*0824*/ 	.word	0x00000014
        /*0828*/ 	.word	0x00000000
        /*082c*/ 	.short	0x0101
        /*082e*/ 	.byte	0x3f
	.zero		1


	//   ....[57]....
        /*0830*/ 	.word	0x00019900
        /*0834*/ 	.word	0x00000012
        /*0838*/ 	.word	0x00028870
        /*083c*/ 	.short	0x010a
        /*083e*/ 	.byte	0x3f
	.zero		1


	//   ....[58]....
        /*0840*/ 	.word	0x00019970
        /*0844*/ 	.word	0x00000012
        /*0848*/ 	.word	0x00028860
        /*084c*/ 	.short	0x010a
        /*084e*/ 	.byte	0x3f
	.zero		1


	//   ....[59]....
        /*0850*/ 	.word	0x00019fc0
        /*0854*/ 	.word	0x00000012
        /*0858*/ 	.word	0x00028850
        /*085c*/ 	.short	0x0101
        /*085e*/ 	.byte	0x3f
	.zero		1


	//   ....[60]....
        /*0860*/ 	.word	0x0001a000
        /*0864*/ 	.word	0x00000000
        /*0868*/ 	.word	0x00000000
        /*086c*/ 	.short	0x0101
        /*086e*/ 	.byte	0x3f
	.zero		1


	//   ....[61]....
        /*0870*/ 	.word	0x0001a2d0
        /*0874*/ 	.word	0x00000000
        /*0878*/ 	.word	0x00028820
        /*087c*/ 	.short	0x010a
        /*087e*/ 	.byte	0x3f
	.zero		1


	//   ....[62]....
        /*0880*/ 	.word	0x0001a490
        /*0884*/ 	.word	0x00000006
        /*0888*/ 	.word	0x00000000
        /*088c*/ 	.short	0x010a
        /*088e*/ 	.byte	0x3f
	.zero		1


	//   ....[63]....
        /*0890*/ 	.word	0x0001a500
        /*0894*/ 	.word	0x00000007
        /*0898*/ 	.word	0x00000000
        /*089c*/ 	.short	0x010a
        /*089e*/ 	.byte	0x3f
	.zero		1


	//   ....[64]....
        /*08a0*/ 	.word	0x0001a560
        /*08a4*/ 	.word	0x00000004
        /*08a8*/ 	.word	0x00028860
        /*08ac*/ 	.short	0x010a
        /*08ae*/ 	.byte	0x3f
	.zero		1


	//   ....[65]....
        /*08b0*/ 	.word	0x0001a5b0
        /*08b4*/ 	.word	0x00000003
        /*08b8*/ 	.word	0x00028860
        /*08bc*/ 	.short	0x010a
        /*08be*/ 	.byte	0x3f
	.zero		1


	//   ....[66]....
        /*08c0*/ 	.word	0x0001a5f0
        /*08c4*/ 	.word	0x00000004
        /*08c8*/ 	.word	0x00028880
        /*08cc*/ 	.short	0x010a
        /*08ce*/ 	.byte	0x3f
	.zero		1


	//   ....[67]....
        /*08d0*/ 	.word	0x0001a610
        /*08d4*/ 	.word	0x00000003
        /*08d8*/ 	.word	0x00028880
        /*08dc*/ 	.short	0x010a
        /*08de*/ 	.byte	0x3f
	.zero		1


	//   ....[68]....
        /*08e0*/ 	.word	0x0001a680
        /*08e4*/ 	.word	0x00000003
        /*08e8*/ 	.word	0x00028800
        /*08ec*/ 	.short	0x010a
        /*08ee*/ 	.byte	0x3f
	.zero		1


	//   ....[69]....
        /*08f0*/ 	.word	0x0001a6d0
        /*08f4*/ 	.word	0x00000004
        /*08f8*/ 	.word	0x00028830
        /*08fc*/ 	.short	0x010a
        /*08fe*/ 	.byte	0x3f
	.zero		1


	//   ....[70]....
        /*0900*/ 	.word	0x0001a730
        /*0904*/ 	.word	0x0000000e
        /*0908*/ 	.word	0x00028830
        /*090c*/ 	.short	0x010a
        /*090e*/ 	.byte	0x3f
	.zero		1


	//   ....[71]....
        /*0910*/ 	.word	0x0001a790
        /*0914*/ 	.word	0x0000000e
        /*0918*/ 	.word	0x00028850
        /*091c*/ 	.short	0x010a
        /*091e*/ 	.byte	0x3f
	.zero		1


	//   ....[72]....
        /*0920*/ 	.word	0x0001a7f0
        /*0924*/ 	.word	0x0000000a
        /*0928*/ 	.word	0x00028830
        /*092c*/ 	.short	0x010a
        /*092e*/ 	.byte	0x3f
	.zero		1


	//   ....[73]....
        /*0930*/ 	.word	0x0001a850
        /*0934*/ 	.word	0x0000000a
        /*0938*/ 	.word	0x00028850
        /*093c*/ 	.short	0x010a
        /*093e*/ 	.byte	0x3f
	.zero		1


	//   ....[74]....
        /*0940*/ 	.word	0x0001a8b0
        /*0944*/ 	.word	0x0000000a
        /*0948*/ 	.word	0x00028830
        /*094c*/ 	.short	0x010a
        /*094e*/ 	.byte	0x3f
	.zero		1


	//   ....[75]....
        /*0950*/ 	.word	0x0001a910
        /*0954*/ 	.word	0x0000000a
        /*0958*/ 	.word	0x00028850
        /*095c*/ 	.short	0x010a
        /*095e*/ 	.byte	0x3f
	.zero		1


	//   ....[76]....
        /*0960*/ 	.word	0x0001a970
        /*0964*/ 	.word	0x00000003
        /*0968*/ 	.word	0x00028850
        /*096c*/ 	.short	0x010a
        /*096e*/ 	.byte	0x3f
	.zero		1


	//   ....[77]....
        /*0970*/ 	.word	0x0001aac0
        /*0974*/ 	.word	0x00000004
        /*0978*/ 	.word	0x00028880
        /*097c*/ 	.short	0x010a
        /*097e*/ 	.byte	0x3f
	.zero		1


	//   ....[78]....
        /*0980*/ 	.word	0x0001ab10
        /*0984*/ 	.word	0x00000004
        /*0988*/ 	.word	0x00028840
        /*098c*/ 	.short	0x010a
        /*098e*/ 	.byte	0x3f
	.zero		1


	//   ....[79]....
        /*0990*/ 	.word	0x0001ab70
        /*0994*/ 	.word	0x00000003
        /*0998*/ 	.word	0x00028820
        /*099c*/ 	.short	0x010a
        /*099e*/ 	.byte	0x3f
	.zero		1


	//   ....[80]....
        /*09a0*/ 	.word	0x0001abc0
        /*09a4*/ 	.word	0x00000004
        /*09a8*/ 	.word	0x00028880
        /*09ac*/ 	.short	0x010a
        /*09ae*/ 	.byte	0x3f
	.zero		1


	//   ....[81]....
        /*09b0*/ 	.word	0x0001ac10
        /*09b4*/ 	.word	0x00000004
        /*09b8*/ 	.word	0x00028840
        /*09bc*/ 	.short	0x010a
        /*09be*/ 	.byte	0x3f
	.zero		1


	//   ....[82]....
        /*09c0*/ 	.word	0x0001ac60
        /*09c4*/ 	.word	0x00000014
        /*09c8*/ 	.word	0x00028870
        /*09cc*/ 	.short	0x010a
        /*09ce*/ 	.byte	0x3f
	.zero		1


	//   ....[83]....
        /*09d0*/ 	.word	0x0001acb0
        /*09d4*/ 	.word	0x00000014
        /*09d8*/ 	.word	0x00028860
        /*09dc*/ 	.short	0x010a
        /*09de*/ 	.byte	0x3f
	.zero		1


	//   ....[84]....
        /*09e0*/ 	.word	0x0001ad00
        /*09e4*/ 	.word	0x00000012
        /*09e8*/ 	.word	0x00028870
        /*09ec*/ 	.short	0x010a
        /*09ee*/ 	.byte	0x3f
	.zero		1


	//   ....[85]....
        /*09f0*/ 	.word	0x0001ad50
        /*09f4*/ 	.word	0x00000012
        /*09f8*/ 	.word	0x00028860
        /*09fc*/ 	.short	0x010a
        /*09fe*/ 	.byte	0x3f
	.zero		1


	//   ....[86]....
        /*0a00*/ 	.word	0x0001ada0
        /*0a04*/ 	.word	0x00000000
        /*0a08*/ 	.word	0x00028820
        /*0a0c*/ 	.short	0x010a
        /*0a0e*/ 	.byte	0x3f
	.zero		1


	//   ....[87]....
        /*0a10*/ 	.word	0x0001af40
        /*0a14*/ 	.word	0x00000006
        /*0a18*/ 	.word	0x00000000
        /*0a1c*/ 	.short	0x010a
        /*0a1e*/ 	.byte	0x3f
	.zero		1


	//   ....[88]....
        /*0a20*/ 	.word	0x0001af90
        /*0a24*/ 	.word	0x00000007
        /*0a28*/ 	.word	0x00000000
        /*0a2c*/ 	.short	0x010a
        /*0a2e*/ 	.byte	0x3f
	.zero		1


	//   ....[89]....
        /*0a30*/ 	.word	0x0001afe0
        /*0a34*/ 	.word	0x00000004
        /*0a38*/ 	.word	0x00028860
        /*0a3c*/ 	.short	0x010a
        /*0a3e*/ 	.byte	0x3f
	.zero		1


	//   ....[90]....
        /*0a40*/ 	.word	0x0001b030
        /*0a44*/ 	.word	0x00000003
        /*0a48*/ 	.word	0x00028860
        /*0a4c*/ 	.short	0x010a
        /*0a4e*/ 	.byte	0x3f
	.zero		1


	//   ....[91]....
        /*0a50*/ 	.word	0x0001b080
        /*0a54*/ 	.word	0x00000004
        /*0a58*/ 	.word	0x00028880
        /*0a5c*/ 	.short	0x010a
        /*0a5e*/ 	.byte	0x3f
	.zero		1


	//----- nvinfo : EIATTR_NUM_MBARRIERS
	.align		4
.L_995:
        /*0a60*/ 	.byte	0x03, 0x38
        /*0a62*/ 	.short	0x0016


	//----- nvinfo : EIATTR_EXIT_INSTR_OFFSETS
	.align		4
        /*0a64*/ 	.byte	0x04, 0x1c
        /*0a66*/ 	.short	(.L_997 - .L_996)


	//   ....[0]....
.L_996:
        /*0a68*/ 	.word	0x00000a50


	//   ....[1]....
        /*0a6c*/ 	.word	0x00016c70


	//   ....[2]....
        /*0a70*/ 	.word	0x0001a660


	//----- nvinfo : EIATTR_MAX_THREADS
	.align		4
.L_997:
        /*0a74*/ 	.byte	0x04, 0x05
        /*0a76*/ 	.short	(.L_999 - .L_998)
.L_998:
        /*0a78*/ 	.word	0x00000180
        /*0a7c*/ 	.word	0x00000001
        /*0a80*/ 	.word	0x00000001


	//----- nvinfo : EIATTR_CRS_STACK_SIZE
	.align		4
.L_999:
        /*0a84*/ 	.byte	0x04, 0x1e
        /*0a86*/ 	.short	(.L_1001 - .L_1000)
.L_1000:
        /*0a88*/ 	.word	0x00000000


	//----- nvinfo : EIATTR_CBANK_PARAM_SIZE
	.align		4
.L_1001:
        /*0a8c*/ 	.byte	0x03, 0x19
        /*0a8e*/ 	.short	0x0bf0


	//----- nvinfo : EIATTR_PARAM_CBANK
	.align		4
        /*0a90*/ 	.byte	0x04, 0x0a
        /*0a92*/ 	.short	(.L_1003 - .L_1002)
	.align		4
.L_1002:
        /*0a94*/ 	.word	index@(.nv.constant0._ZN7cutlass13device_kernelIN5flash11enable_sm90INS1_16FlashAttnFwdSm90INS1_25CollectiveMainloopFwdSm90ILi2EN4cute5tupleIJNS5_1CILi1EEES8_S8_EEENS6_IJNS7_ILi128EEENS7_ILi192EEESA_EEELi128ENS_12float_e4m3_tEfNS_4arch4Sm90ELb0ELb1ELb1ELb0ELb0ELb0ELb0ELb1ELb1ELb0ELb0ELb0EEENS1_21CollectiveEpilogueFwdINS6_IJSA_SA_SB_EEES9_NS_10bfloat16_tESF_Li256ELb0ELb0ELb0ELb1EEENS1_30DynamicPersistentTileSchedulerILi256ELi128ELb0ELb0ELb1EEEEEEEEEvNT_6ParamsE)
        /*0a98*/ 	.short	0x0210
        /*0a9a*/ 	.short	0x0bf0


	//----- nvinfo : EIATTR_SW_WAR
	.align		4
.L_1003:
        /*0a9c*/ 	.byte	0x04, 0x36
        /*0a9e*/ 	.short	(.L_1005 - .L_1004)
.L_1004:
        /*0aa0*/ 	.word	0x00000008
.L_1005:


//--------------------- .nv.info._ZN7cutlass13device_kernelIN5flash11enable_sm90INS1_16FlashAttnFwdSm90INS1_25CollectiveMainloopFwdSm90ILi2EN4cute5tupleIJNS5_1CILi1EEES8_S8_EEENS6_IJNS7_ILi128EEENS7_ILi192EEESA_EEELi128ENS_12float_e4m3_tEfNS_4arch4Sm90ELb0ELb1ELb1ELb1ELb0ELb0ELb0ELb1ELb1ELb0ELb0ELb0EEENS1_21CollectiveEpilogueFwdINS6_IJSA_SA_SB_EEES9_NS_10bfloat16_tESF_Li256ELb1ELb0ELb0ELb1EEENS1_36VarlenDynamicPersistentTileSchedulerILi128ELi192ELi256ELi128ELb0ELb0ELb1ELb1ELb0ELb1EEEEEEEEEvNT_6ParamsE --------------------------
	.section	.nv.info._ZN7cutlass13device_kernelIN5flash11enable_sm90INS1_16FlashAttnFwdSm90INS1_25CollectiveMainloopFwdSm90ILi2EN4cute5tupleIJNS5_1CILi1EEES8_S8_EEENS6_IJNS7_ILi128EEENS7_ILi192EEESA_EEELi128ENS_12float_e4m3_tEfNS_4arch4Sm90ELb0ELb1ELb1ELb1ELb0ELb0ELb0ELb1ELb1ELb0ELb0ELb0EEENS1_21CollectiveEpilogueFwdINS6_IJSA_SA_SB_EEES9_NS_10bfloat16_tESF_Li256ELb1ELb0ELb0ELb1EEENS1_36VarlenDynamicPersistentTileSchedulerILi128ELi192ELi256ELi128ELb0ELb0ELb1ELb1ELb0ELb1EEEEEEEEEvNT_6ParamsE,"",@"SHT_CUDA_INFO"
	.sectionflags	@""
	.align	4


	//----- nvinfo : EIATTR_CUDA_API_VERSION
	.align		4
        /*0000*/ 	.byte	0x04, 0x37
        /*0002*/ 	.short	(.L_1007 - .L_1006)
.L_1006:
        /*0004*/ 	.word	0x00000082


	//----- nvinfo : EIATTR_KPARAM_INFO
	.align		4
.L_1007:
        /*0008*/ 	.byte	0x04, 0x17
        /*000a*/ 	.short	(.L_1009 - .L_1008)
.L_1008:
        /*000c*/ 	.word	0x00000000
        /*0010*/ 	.short	0x0000
        /*0012*/ 	.short	0x0070
        /*0014*/ 	.byte	0x00, 0xf0, 0x01, 0x28


	//----- nvinfo : EIATTR_SPARSE_MMA_MASK
	.align		4
.L_1009:
        /*0018*/ 	.byte	0x03, 0x50
        /*001a*/ 	.short	0x0000


	//----- nvinfo : EIATTR_MAXREG_COUNT
	.align		4
        /*001c*/ 	.byte	0x03, 0x1b
        /*001e*/ 	.short	0x00a8


	//----- nvinfo : EIATTR_NUM_BARRIERS
	.align		4
        /*0020*/ 	.byte	0x02, 0x4c
        /*0022*/ 	.byte	0x10
	.zero		1


	//----- nvinfo : EIATTR_EXTERNS
	.align		4
        /*0024*/ 	.byte	0x04, 0x0f
        /*0026*/ 	.short	(.L_1011 - .L_1010)


	//   ....[0]....
	.align		4
.L_1010:
        /*0028*/ 	.word	index@(__assertfail)


	//----- nvinfo : EIATTR_ANNOTATIONS
	.align		4
.L_1011:
        /*002c*/ 	.byte	0x04, 0x55
        /*002e*/ 	.short	(.L_1013 - .L_1012)


	//   ....[0]....
.L_1012:
        /* <DEDUP_REMOVED lines=49> */


	//----- nvinfo : EIATTR_MERCURY_ISA_VERSION
	.align		4
.L_1013:
        /*0328*/ 	.byte	0x03, 0x5f
        /*032a*/ 	.short	0x0101


	//----- nvinfo : EIATTR_UNUSED_LOAD_BYTE_OFFSET
	.align		4
        /*032c*/ 	.byte	0x04, 0x44
        /*032e*/ 	.short	(.L_1015 - .L_1014)


	//   ....[0]....
.L_1014:
        /*0330*/ 	.word	0x00000a60
        /*0334*/ 	.word	0x0000fff0


	//   ....[1]....
        /*0338*/ 	.word	0x000153a0
        /*033c*/ 	.word	0x0000fff0


	//----- nvinfo : EIATTR_INT_WARP_WIDE_INSTR_OFFSETS
	.align		4
.L_1015:
        /*0340*/ 	.byte	0x04, 0x31
        /*0342*/ 	.short	(.L_1017 - .L_1016)


	//   ....[0]....
.L_1016:
        /*0344*/ 	.word	0x00000150


	//   ....[1]....
        /*0348*/ 	.word	0x000001f0


	//   ....[2]....
        /*034c*/ 	.word	0x00000260


	//   ....[3]....
        /*0350*/ 	.word	0x00018df0


	//   ....[4]....
        /*0354*/ 	.word	0x00018e80


	//   ....[5]....
        /*0358*/ 	.word	0x00019560


	//   ....[6]....
        /*035c*/ 	.word	0x0001aee0


	//   ....[7]....
        /*0360*/ 	.word	0x0001af70


	//----- nvinfo : EIATTR_COOP_GROUP_MASK_REGIDS
	.align		4
.L_1017:
        /*0364*/ 	.byte	0x04, 0x29
        /*0366*/ 	.short	(.L_1019 - .L_1018)


	//   ....[0]....
.L_1018:
        /*0368*/ 	.word	0xffffffff


	//   ....[1]....
        /*036c*/ 	.word	0xffffffff


	//   ....[2]....
        /*0370*/ 	.word	0xffffffff


	//   ....[3]....
        /*0374*/ 	.word	0xffffffff


	//   ....[4]....
        /*0378*/ 	.word	0xffffffff


	//   ....[5]....
        /*037c*/ 	.word	0xffffffff


	//   ....[6]....
        /*0380*/ 	.word	0xffffffff


	//   ....[7]....
        /*0384*/ 	.word	0xffffffff


	//   ....[8]....
        /*0388*/ 	.word	0xffffffff


	//   ....[9]....
        /*038c*/ 	.word	0xffffffff


	//   ....[10]....
        /*0390*/ 	.word	0xffffffff


	//   ....[11]....
        /*0394*/ 	.word	0xffffffff


	//   ....[12]....
        /*0398*/ 	.word	0xffffffff


	//   ....[13]....
        /*039c*/ 	.word	0xffffffff


	//   ....[14]....
        /*03a0*/ 	.word	0xffffffff


	//   ....[15]....
        /*03a4*/ 	.word	0xffffffff


	//   ....[16]....
        /*03a8*/ 	.word	0xffffffff


	//   ....[17]....
        /*03ac*/ 	.word	0xffffffff


	//   ....[18]....
        /*03b0*/ 	.word	0xffffffff


	//   ....[19]....
        /*03b4*/ 	.word	0xffffffff


	//   ....[20]....
        /*03b8*/ 	.word	0xffffffff


	//   ....[21]....
        /*03bc*/ 	.word	0xffffffff


	//   ....[22]....
        /*03c0*/ 	.word	0xffffffff


	//   ....[23]....
        /*03c4*/ 	.word	0xffffffff


	//   ....[24]....
        /*03c8*/ 	.word	0xffffffff


	//   ....[25]....
        /*03cc*/ 	.word	0xffffffff


	//   ....[26]....
        /*03d0*/ 	.word	0xffffffff


	//   ....[27]....
        /*03d4*/ 	.word	0xffffffff


	//   ....[28]....
        /*03d8*/ 	.word	0xffffffff


	//   ....[29]....
        /*03dc*/ 	.word	0xffffffff


	//   ....[30]....
        /*03e0*/ 	.word	0xffffffff


	//   ....[31]....
        /*03e4*/ 	.word	0xffffffff


	//   ....[32]....
        /*03e8*/ 	.word	0xffffffff


	//   ....[33]....
        /*03ec*/ 	.word	0xffffffff


	//   ....[34]....
        /*03f0*/ 	.word	0xffffffff


	//   ....[35]....
        /*03f4*/ 	.word	0xffffffff


	//   ....[36]....
        /*03f8*/ 	.word	0xffffffff


	//   ....[37]....
        /*03fc*/ 	.word	0xffffffff


	//   ....[38]....
        /*0400*/ 	.word	0xffffffff


	//   ....[39]....
        /*0404*/ 	.word	0xffffffff


	//   ....[40]....
        /*0408*/ 	.word	0xffffffff


	//   ....[41]....
        /*040c*/ 	.word	0xffffffff


	//   ....[42]....
        /*0410*/ 	.word	0xffffffff


	//   ....[43]....
        /*0414*/ 	.word	0xffffffff


	//   ....[44]....
        /*0418*/ 	.word	0xffffffff


	//   ....[45]....
        /*041c*/ 	.word	0xffffffff


	//   ....[46]....
        /*0420*/ 	.word	0xffffffff


	//   ....[47]....
        /*0424*/ 	.word	0xffffffff


	//   ....[48]....
        /*0428*/ 	.word	0xffffffff


	//   ....[49]....
        /*042c*/ 	.word	0xffffffff


	//   ....[50]....
        /*0430*/ 	.word	0xffffffff


	//   ....[51]....
        /*0434*/ 	.word	0xffffffff


	//   ....[52]....
        /*0438*/ 	.word	0xffffffff


	//   ....[53]....
        /*043c*/ 	.word	0xffffffff


	//   ....[54]....
        /*0440*/ 	.word	0xffffffff


	//   ....[55]....
        /*0444*/ 	.word	0xffffffff


	//   ....[56]....
        /*0448*/ 	.word	0xffffffff


	//   ....[57]....
        /*044c*/ 	.word	0xffffffff


	//   ....[58]....
        /*0450*/ 	.word	0xffffffff


	//   ....[59]....
        /*0454*/ 	.word	0xffffffff


	//   ....[60]....
        /*0458*/ 	.word	0xffffffff


	//   ....[61]....
        /*045c*/ 	.word	0xffffffff


	//   ....[62]....
        /*0460*/ 	.word	0xffffffff


	//   ....[63]....
        /*0464*/ 	.word	0xffffffff


	//   ....[64]....
        /*0468*/ 	.word	0xffffffff


	//   ....[65]....
        /*046c*/ 	.word	0xffffffff


	//   ....[66]....
        /*0470*/ 	.word	0xffffffff


	//   ....[67]....
        /*0474*/ 	.word	0xffffffff


	//   ....[68]....
        /*0478*/ 	.word	0xffffffff


	//   ....[69]....
        /*047c*/ 	.word	0xffffffff


	//   ....[70]....
        /*0480*/ 	.word	0xffffffff


	//   ....[71]....
        /*0484*/ 	.word	0xffffffff


	//   ....[72]....
        /*0488*/ 	.word	0xffffffff


	//   ....[73]....
        /*048c*/ 	.word	0xffffffff


	//   ....[74]....
        /*0490*/ 	.word	0xffffffff


	//   ....[75]....
        /*0494*/ 	.word	0xffffffff


	//   ....[76]....
        /*0498*/ 	.word	0xffffffff


	//   ....[77]....
        /*049c*/ 	.word	0xffffffff


	//   ....[78]....
        /*04a0*/ 	.word	0xffffffff


	//   ....[79]....
        /*04a4*/ 	.word	0xffffffff


	//   ....[80]....
        /*04a8*/ 	.word	0xffffffff


	//   ....[81]....
        /*04ac*/ 	.word	0xffffffff


	//   ....[82]....
        /*04b0*/ 	.word	0xffffffff


	//   ....[83]....
        /*04b4*/ 	.word	0xffffffff


	//   ....[84]....
        /*04b8*/ 	.word	0xffffffff


	//   ....[85]....
        /*04bc*/ 	.word	0xffffffff


	//   ....[86]....
        /*04c0*/ 	.word	0xffffffff


	//   ....[87]....
        /*04c4*/ 	.word	0xffffffff


	//   ....[88]....
        /*04c8*/ 	.word	0xffffffff


	//   ....[89]....
        /*04cc*/ 	.word	0xffffffff


	//   ....[90]....
        /*04d0*/ 	.word	0xffffffff


	//   ....[91]....
        /*04d4*/ 	.word	0xffffffff


	//   ....[92]....
        /*04d8*/ 	.word	0xffffffff


	//   ....[93]....
        /*04dc*/ 	.word	0xffffffff


	//   ....[94]....
        /*04e0*/ 	.word	0xffffffff


	//   ....[95]....
        /*04e4*/ 	.word	0x0500000f


	//   ....[96]....
        /*04e8*/ 	.word	0x0500000f


	//----- nvinfo : EIATTR_COOP_GROUP_INSTR_OFFSETS
	.align		4
.L_1019:
        /*04ec*/ 	.byte	0x04, 0x28
        /*04ee*/ 	.short	(.L_1021 - .L_1020)


	//   ....[0]....
.L_1020:
        /*04f0*/ 	.word	0x00000060


	//   ....[1]....
        /*04f4*/ 	.word	0x00000160


	//   ....[2]....
        /*04f8*/ 	.word	0x00000210


	//   ....[3]....
        /*04fc*/ 	.word	0x000003d0


	//   ....[4]....
        /*0500*/ 	.word	0x00000530


	//   ....[5]....
        /*0504*/ 	.word	0x00000650


	//   ....[6]....
        /*0508*/ 	.word	0x000007b0


	//   ....[7]....
        /*050c*/ 	.word	0x000016f0


	//   ....[8]....
        /*0510*/ 	.word	0x00004750


	//   ....[9]....
        /*0514*/ 	.word	0x00004840


	//   ....[10]....
        /*0518*/ 	.word	0x00005520


	//   ....[11]....
        /*051c*/ 	.word	0x00005580


	//   ....[12]....
        /*0520*/ 	.word	0x00009b00


	//   ....[13]....
        /*0524*/ 	.word	0x00009bb0


	//   ....[14]....
        /*0528*/ 	.word	0x0000a6d0


	//   ....[15]....
        /*052c*/ 	.word	0x0000a760


	//   ....[16]....
        /*0530*/ 	.word	0x0000d7b0


	//   ....[17]....
        /*0534*/ 	.word	0x0000d7d0


	//   ....[18]....
        /*0538*/ 	.word	0x0000d7f0


	//   ....[19]....
        /*053c*/ 	.word	0x0000d820


	//   ....[20]....
        /*0540*/ 	.word	0x000122e0


	//   ....[21]....
        /*0544*/ 	.word	0x000123f0


	//   ....[22]....
        /*0548*/ 	.word	0x000131c0


	//   ....[23]....
        /*054c*/ 	.word	0x00013240


	//   ....[24]....
        /*0550*/ 	.word	0x00014c20


	//   ....[25]....
        /*0554*/ 	.word	0x00014c30


	//   ....[26]....
        /*0558*/ 	.word	0x00014cb0


	//   ....[27]....
        /*055c*/ 	.word	0x00014cc0


	//   ....[28]....
        /*0560*/ 	.word	0x00015b90


	//   ....[29]....
        /*0564*/ 	.word	0x00015ba0


	//   ....[30]....
        /*0568*/ 	.word	0x00015bb0


	//   ....[31]....
        /*056c*/ 	.word	0x00015bc0


	//   ....[32]....
        /*0570*/ 	.word	0x00015bd0


	//   ....[33]....
        /*0574*/ 	.word	0x00015be0


	//   ....[34]....
        /*0578*/ 	.word	0x00015bf0


	//   ....[35]....
        /*057c*/ 	.word	0x00015c10


	//   ....[36]....
        /*0580*/ 	.word	0x00015c30


	//   ....[37]....
        /*0584*/ 	.word	0x00015c50


	//   ....[38]....
        /*0588*/ 	.word	0x00015c90


	//   ....[39]....
        /*058c*/ 	.word	0x00015ca0


	//   ....[40]....
        /*0590*/ 	.word	0x00015cb0


	//   ....[41]....
        /*0594*/ 	.word	0x00015ce0


	//   ....[42]....
        /*0598*/ 	.word	0x00015d30


	//   ....[43]....
        /*059c*/ 	.word	0x00015d40


	//   ....[44]....
        /*05a0*/ 	.word	0x00015d50


	//   ....[45]....
        /*05a4*/ 	.word	0x00015d70


	//   ....[46]....
        /*05a8*/ 	.word	0x00015da0


	//   ....[47]....
        /*05ac*/ 	.word	0x00015dc0


	//   ....[48]....
        /*05b0*/ 	.word	0x00015dd0


	//   ....[49]....
        /*05b4*/ 	.word	0x00015de0


	//   ....[50]....
        /*05b8*/ 	.word	0x00015e10


	//   ....[51]....
        /*05bc*/ 	.word	0x00015e40


	//   ....[52]....
        /*05c0*/ 	.word	0x00015e80


	//   ....[53]....
        /*05c4*/ 	.word	0x00015eb0


	//   ....[54]....
        /*05c8*/ 	.word	0x00015ed0


	//   ....[55]....
        /*05cc*/ 	.word	0x00015ee0


	//   ....[56]....
        /*05d0*/ 	.word	0x00015ef0


	//   ....[57]....
        /*05d4*/ 	.word	0x00015f20


	//   ....[58]....
        /*05d8*/ 	.word	0x00015f50


	//   ....[59]....
        /*05dc*/ 	.word	0x00015f70


	//   ....[60]....
        /*05e0*/ 	.word	0x00017800


	//   ....[61]....
        /*05e4*/ 	.word	0x000179e0


	//   ....[62]....
        /*05e8*/ 	.word	0x00017a10


	//   ....[63]....
        /*05ec*/ 	.word	0x00017a50


	//   ....[64]....
        /*05f0*/ 	.word	0x00017a90


	//   ....[65]....
        /*05f4*/ 	.word	0x00017ac0


	//   ....[66]....
        /*05f8*/ 	.word	0x00017af0


	//   ....[67]....
        /*05fc*/ 	.word	0x00017c50


	//   ....[68]....
        /*0600*/ 	.word	0x00017c80


	//   ....[69]....
        /*0604*/ 	.word	0x00017cb0


	//   ....[70]....
        /*0608*/ 	.word	0x00017ce0


	//   ....[71]....
        /*060c*/ 	.word	0x00017d10


	//   ....[72]....
        /*0610*/ 	.word	0x00017d50


	//   ....[73]....
        /*0614*/ 	.word	0x00017de0


	//   ....[74]....
        /*0618*/ 	.word	0x00017e20


	//   ....[75]....
        /*061c*/ 	.word	0x00017ee0


	//   ....[76]....
        /*0620*/ 	.word	0x000196a0


	//   ....[77]....
        /*0624*/ 	.word	0x0001b9f0


	//   ....[78]....
        /*0628*/ 	.word	0x0001ba20


	//   ....[79]....
        /*062c*/ 	.word	0x0001ba50


	//   ....[80]....
        /*0630*/ 	.word	0x0001ba70


	//   ....[81]....
        /*0634*/ 	.word	0x0001ba90


	//   ....[82]....
        /*0638*/ 	.word	0x0001baa0


	//   ....[83]....
        /*063c*/ 	.word	0x0001bad0


	//   ....[84]....
        /*0640*/ 	.word	0x0001bb00


	//   ....[85]....
        /*0644*/ 	.word	0x0001bc50


	//   ....[86]....
        /*0648*/ 	.word	0x0001bc90


	//   ....[87]....
        /*064c*/ 	.word	0x0001bcc0


	//   ....[88]....
        /*0650*/ 	.word	0x0001bcf0


	//   ....[89]....
        /*0654*/ 	.word	0x0001bd20


	//   ....[90]....
        /*0658*/ 	.word	0x0001bd50


	//   ....[91]....
        /*065c*/ 	.word	0x0001bdf0


	//   ....[92]....
        /*0660*/ 	.word	0x0001be20


	//   ....[93]....
        /*0664*/ 	.word	0x0001bea0


	//   ....[94]....
        /*0668*/ 	.word	0x0001c570


	//   ....[95]....
        /*066c*/ 	.word	0x0001cc30


	//   ....[96]....
        /*0670*/ 	.word	0x0001d0a0


	//----- nvinfo : EIATTR_REG_RECONFIG
	.align		4
.L_1021:
        /*0674*/ 	.byte	0x01, 0x54
	.zero		2


	//----- nvinfo : EIATTR_SYSCALL_OFFSETS
	.align		4
        /*0678*/ 	.byte	0x04, 0x46
        /*067a*/ 	.short	(.L_1023 - .L_1022)


	//   ....[0]....
.L_1022:
        /*067c*/ 	.word	0x000018d0


	//   ....[1]....
        /*0680*/ 	.word	0x00019020


	//   ....[2]....
        /*0684*/ 	.word	0x00019180


	//   ....[3]....
        /*0688*/ 	.word	0x000192c0


	//   ....[4]....
        /*068c*/ 	.word	0x000193e0


	//----- nvinfo : EIATTR_MBARRIER_INSTR_OFFSETS
	.align		4
.L_1023:
        /*0690*/ 	.byte	0x04, 0x39
        /*0692*/ 	.short	(.L_1025 - .L_1024)


	//   ....[0]....
.L_1024:
        /*0694*/ 	.word	0x00000280
        /*0698*/ 	.word	0x000000ff
        /*069c*/ 	.word	0x00028800
        /*06a0*/ 	.short	0x0100
        /*06a2*/ 	.byte	0x08
	.zero		1


	//   ....[1]....
        /*06a4*/ 	.word	0x00000290
        /*06a8*/ 	.word	0x000000ff
        /*06ac*/ 	.word	0x00028820
        /*06b0*/ 	.short	0x0100
        /*06b2*/ 	.byte	0x08
	.zero		1


	//   ....[2]....
        /*06b4*/ 	.word	0x00000380
        /*06b8*/ 	.word	0x000000ff
        /*06bc*/ 	.word	0x00028830
        /*06c0*/ 	.short	0x0100
        /*06c2*/ 	.byte	0x08
	.zero		1


	//   ....[3]....
        /*06c4*/ 	.word	0x00000390
        /*06c8*/ 	.word	0x000000ff
        /*06cc*/ 	.word	0x00028840
        /*06d0*/ 	.short	0x0100
        /*06d2*/ 	.byte	0x08
	.zero		1


	//   ....[4]....
        /*06d4*/ 	.word	0x000003a0
        /*06d8*/ 	.word	0x000000ff
        /*06dc*/ 	.word	0x00028838
        /*06e0*/ 	.short	0x0100
        /*06e2*/ 	.byte	0x08
	.zero		1


	//   ....[5]....
        /*06e4*/ 	.word	0x000003b0
        /*06e8*/ 	.word	0x000000ff
        /*06ec*/ 	.word	0x00028848
        /*06f0*/ 	.short	0x0100
        /*06f2*/ 	.byte	0x08
	.zero		1


	//   ....[6]....
        /*06f4*/ 	.word	0x000004e0
        /*06f8*/ 	.word	0x000000ff
        /*06fc*/ 	.word	0x00028850
        /*0700*/ 	.short	0x0100
        /*0702*/ 	.byte	0x08
	.zero		1


	//   ....[7]....
        /*0704*/ 	.word	0x000004f0
        /*0708*/ 	.word	0x000000ff
        /*070c*/ 	.word	0x00028860
        /*0710*/ 	.short	0x0100
        /*0712*/ 	.byte	0x08
	.zero		1


	//   ....[8]....
        /*0714*/ 	.word	0x00000500
        /*0718*/ 	.word	0x000000ff
        /*071c*/ 	.word	0x00028858
        /*0720*/ 	.short	0x0100
        /*0722*/ 	.byte	0x08
	.zero		1


	//   ....[9]....
        /*0724*/ 	.word	0x00000510
        /*0728*/ 	.word	0x000000ff
        /*072c*/ 	.word	0x00028868
        /*0730*/ 	.short	0x0100
        /*0732*/ 	.byte	0x08
	.zero		1


	//   ....[10]....
        /*0734*/ 	.word	0x00000600
        /*0738*/ 	.word	0x000000ff
        /*073c*/ 	.word	0x00028870
        /*0740*/ 	.short	0x0100
        /*0742*/ 	.byte	0x06
	.zero		1


	//   ....[11]....
        /*0744*/ 	.word	0x00000610
        /*0748*/ 	.word	0x000000ff
        /*074c*/ 	.word	0x00028880
        /*0750*/ 	.short	0x0100
        /*0752*/ 	.byte	0x06
	.zero		1


	//   ....[12]....
        /*0754*/ 	.word	0x00000620
        /*0758*/ 	.word	0x000000ff
        /*075c*/ 	.word	0x00028878
        /*0760*/ 	.short	0x0100
        /*0762*/ 	.byte	0x06
	.zero		1


	//   ....[13]....
        /*0764*/ 	.word	0x00000630
        /*0768*/ 	.word	0x000000ff
        /*076c*/ 	.word	0x00028888
        /*0770*/ 	.short	0x0100
        /*0772*/ 	.byte	0x06
	.zero		1


	//   ....[14]....
        /*0774*/ 	.word	0x00000760
        /*0778*/ 	.word	0x000000ff
        /*077c*/ 	.word	0x00028890
        /*0780*/ 	.short	0x0100
        /*0782*/ 	.byte	0x08
	.zero		1


	//   ....[15]....
        /*0784*/ 	.word	0x00000770
        /*0788*/ 	.word	0x000000ff
        /*078c*/ 	.word	0x000288a0
        /*0790*/ 	.short	0x0100
        /*0792*/ 	.byte	0x08
	.zero		1


	//   ....[16]....
        /*0794*/ 	.word	0x00000780
        /*0798*/ 	.word	0x000000ff
        /*079c*/ 	.word	0x00028898
        /*07a0*/ 	.short	0x0100
        /*07a2*/ 	.byte	0x08
	.zero		1


	//   ....[17]....
        /*07a4*/ 	.word	0x00000790
        /*07a8*/ 	.word	0x000000ff
        /*07ac*/ 	.word	0x000288a8
        /*07b0*/ 	.short	0x0100
        /*07b2*/ 	.byte	0x08
	.zero		1


	//   ....[18]....
        /*07b4*/ 	.word	0x000008c0
        /*07b8*/ 	.word	0x000000ff
        /*07bc*/ 	.word	0x000288b0
        /*07c0*/ 	.short	0x0100
        /*07c2*/ 	.byte	0x08
	.zero		1


	//   ....[19]....
        /*07c4*/ 	.word	0x000008d0
        /*07c8*/ 	.word	0x000000ff
        /*07cc*/ 	.word	0x000288c0
        /*07d0*/ 	.short	0x0100
        /*07d2*/ 	.byte	0x08
	.zero		1


	//   ....[20]....
        /*07d4*/ 	.word	0x000008e0
        /*07d8*/ 	.word	0x000000ff
        /*07dc*/ 	.word	0x000288b8
        /*07e0*/ 	.short	0x0100
        /*07e2*/ 	.byte	0x08
	.zero		1


	//   ....[21]....
        /*07e4*/ 	.word	0x000008f0
        /*07e8*/ 	.word	0x000000ff
        /*07ec*/ 	.word	0x000288c8
        /*07f0*/ 	.short	0x0100
        /*07f2*/ 	.byte	0x08
	.zero		1


	//   ....[22]....
        /*07f4*/ 	.word	0x00001ba0
        /*07f8*/ 	.word	0x000000ff
        /*07fc*/ 	.word	0x00028800
        /*0800*/ 	.short	0x010a
        /*0802*/ 	.byte	0x27
	.zero		1


	//   ....[23]....
        /*0804*/ 	.word	0x00001c40
        /*0808*/ 	.word	0x00000004
        /*080c*/ 	.word	0x00028830
        /*0810*/ 	.short	0x010a
        /*0812*/ 	.byte	0x3f
	.zero		1


	//   ....[24]....
        /*0814*/ 	.word	0x00001cc0
        /*0818*/ 	.word	0x00000004
        /*081c*/ 	.word	0x00028830
        /*0820*/ 	.short	0x010a
        /*0822*/ 	.byte	0x3f
	.zero		1


	//   ....[25]....
        /*0824*/ 	.word	0x000025a0
        /*0828*/ 	.word	0x00000004
        /*082c*/ 	.word	0x00000000
        /*0830*/ 	.short	0x0101
        /*0832*/ 	.byte	0x3f
	.zero		1


	//   ....[26]....
        /*0834*/ 	.word	0x00006a40
        /*0838*/ 	.word	0x000000ff
        /*083c*/ 	.word	0x00028830
        /*0840*/ 	.short	0x010a
        /*0842*/ 	.byte	0x0a
	.zero		1


	//   ....[27]....
        /*0844*/ 	.word	0x00006a80
        /*0848*/ 	.word	0x000000ff
        /*084c*/ 	.word	0x00028830
        /*0850*/ 	.short	0x010a
        /*0852*/ 	.byte	0x0a
	.zero		1


	//   ....[28]....
        /*0854*/ 	.word	0x00006ca0
        /*0858*/ 	.word	0x000000ff
        /*085c*/ 	.word	0x00028850
        /*0860*/ 	.short	0x010a
        /*0862*/ 	.byte	0x0a
	.zero		1


	//   ....[29]....
        /*0864*/ 	.word	0x00006ce0
        /*0868*/ 	.word	0x000000ff
        /*086c*/ 	.word	0x00028850
        /*0870*/ 	.short	0x010a
        /*0872*/ 	.byte	0x0a
	.zero		1


	//   ....[30]....
        /*0874*/ 	.word	0x00007bd0
        /*0878*/ 	.word	0x0000002f
        /*087c*/ 	.word	0x00000000
        /*0880*/ 	.short	0x0101
        /*0882*/ 	.byte	0x3f
	.zero		1


	//   ....[31]....
        /*0884*/ 	.word	0x0000b720
        /*0888*/ 	.word	0x000000ff
        /*088c*/ 	.word	0x00000000
        /*0890*/ 	.short	0x0101
        /*0892*/ 	.byte	0x0a
	.zero		1


	//   ....[32]....
        /*0894*/ 	.word	0x0000c0d0
        /*0898*/ 	.word	0x000000ff
        /*089c*/ 	.word	0x00028830
        /*08a0*/ 	.short	0x010a
        /*08a2*/ 	.byte	0x0a
	.zero		1


	//   ....[33]....
        /*08a4*/ 	.word	0x0000c110
        /*08a8*/ 	.word	0x000000ff
        /*08ac*/ 	.word	0x00028830
        /*08b0*/ 	.short	0x010a
        /*08b2*/ 	.byte	0x0a
	.zero		1


	//   ....[34]....
        /*08b4*/ 	.word	0x0000c330
        /*08b8*/ 	.word	0x000000ff
        /*08bc*/ 	.word	0x00028850
        /*08c0*/ 	.short	0x010a
        /*08c2*/ 	.byte	0x0a
	.zero		1


	//   ....[35]....
        /*08c4*/ 	.word	0x0000c370
        /*08c8*/ 	.word	0x000000ff
        /*08cc*/ 	.word	0x00028850
        /*08d0*/ 	.short	0x010a
        /*08d2*/ 	.byte	0x0a
	.zero		1


	//   ....[36]....
        /*08d4*/ 	.word	0x0000e9e0
        /*08d8*/ 	.word	0x00000005
        /*08dc*/ 	.word	0x00000000
        /*08e0*/ 	.short	0x0101
        /*08e2*/ 	.byte	0x3f
	.zero		1


	//   ....[37]....
        /*08e4*/ 	.word	0x0000ecb0
        /*08e8*/ 	.word	0x000000ff
        /*08ec*/ 	.word	0x00000000
        /*08f0*/ 	.short	0x0101
        /*08f2*/ 	.byte	0x07
	.zero		1


	//   ....[38]....
        /*08f4*/ 	.word	0x0000f4c0
        /*08f8*/ 	.word	0x000000ff
        /*08fc*/ 	.word	0x00028830
        /*0900*/ 	.short	0x010a
        /*0902*/ 	.byte	0x07
	.zero		1


	//   ....[39]....
        /*0904*/ 	.word	0x0000f500
        /*0908*/ 	.word	0x000000ff
        /*090c*/ 	.word	0x00028830
        /*0910*/ 	.short	0x010a
        /*0912*/ 	.byte	0x07
	.zero		1


	//   ....[40]....
        /*0914*/ 	.word	0x0000f750
        /*0918*/ 	.word	0x000000ff
        /*091c*/ 	.word	0x00028850
        /*0920*/ 	.short	0x010a
        /*0922*/ 	.byte	0x0a
	.zero		1


	//   ....[41]....
        /*0924*/ 	.word	0x0000f790
        /*0928*/ 	.word	0x000000ff
        /*092c*/ 	.word	0x00028850
        /*0930*/ 	.short	0x010a
        /*0932*/ 	.byte	0x0a
	.zero		1


	//   ....[42]....
        /*0934*/ 	.word	0x00010680
        /*0938*/ 	.word	0x0000002c
        /*093c*/ 	.word	0x00000000
        /*0940*/ 	.short	0x0101
        /*0942*/ 	.byte	0x3f
	.zero		1


	//   ....[43]....
        /*0944*/ 	.word	0x000141d0
        /*0948*/ 	.word	0x000000ff
        /*094c*/ 	.word	0x00000000
        /*0950*/ 	.short	0x0101
        /*0952*/ 	.byte	0x0a
	.zero		1


	//   ....[44]....
        /*0954*/ 	.word	0x000148e0
        /*0958*/ 	.word	0x000000ff
        /*095c*/ 	.word	0x00028850
        /*0960*/ 	.short	0x010a
        /*0962*/ 	.byte	0x05
	.zero		1


	//   ....[45]....
        /*0964*/ 	.word	0x00014920
        /*0968*/ 	.word	0x000000ff
        /*096c*/ 	.word	0x00028850
        /*0970*/ 	.short	0x010a
        /*0972*/ 	.byte	0x05
	.zero		1


	//   ....[46]....
        /*0974*/ 	.word	0x00014f80
        /*0978*/ 	.word	0x000000ff
        /*097c*/ 	.word	0x00000000
        /*0980*/ 	.short	0x0101
        /*0982*/ 	.byte	0x04
	.zero		1


	//   ....[47]....
        /*0984*/ 	.word	0x00016800
        /*0988*/ 	.word	0x00000004
        /*098c*/ 	.word	0x00000000
        /*0990*/ 	.short	0x0101
        /*0992*/ 	.byte	0x3f
	.zero		1


	//   ....[48]....
        /*0994*/ 	.word	0x000198d0
        /*0998*/ 	.word	0x00000003
        /*099c*/ 	.word	0x00028880
        /*09a0*/ 	.short	0x010a
        /*09a2*/ 	.byte	0x3f
	.zero		1


	//   ....[49]....
        /*09a4*/ 	.word	0x00019aa0
        /*09a8*/ 	.word	0x00000003
        /*09ac*/ 	.word	0x00028840
        /*09b0*/ 	.short	0x010a
        /*09b2*/ 	.byte	0x3f
	.zero		1


	//   ....[50]....
        /*09b4*/ 	.word	0x00019dc0
        /*09b8*/ 	.word	0x000000ff
        /*09bc*/ 	.word	0x00028820
        /*09c0*/ 	.short	0x010a
        /*09c2*/ 	.byte	0x28
	.zero		1


	//   ....[51]....
        /*09c4*/ 	.word	0x0001a0b0
        /*09c8*/ 	.word	0x00000004
        /*09cc*/ 	.word	0x00028880
        /*09d0*/ 	.short	0x010a
        /*09d2*/ 	.byte	0x3f
	.zero		1


	//   ....[52]....
        /*09d4*/ 	.word	0x0001a330
        /*09d8*/ 	.word	0x00000004
        /*09dc*/ 	.word	0x00028840
        /*09e0*/ 	.short	0x010a
        /*09e2*/ 	.byte	0x3f
	.zero		1


	//   ....[53]....
        /*09e4*/ 	.word	0x0001a600
        /*09e8*/ 	.word	0x00000014
        /*09ec*/ 	.word	0x00028870
        /*09f0*/ 	.short	0x010a
        /*09f2*/ 	.byte	0x3f
	.zero		1


	//   ....[54]....
        /*09f4*/ 	.word	0x0001a680
        /*09f8*/ 	.word	0x00000014
        /*09fc*/ 	.word	0x00028860
        /*0a00*/ 	.short	0x010a
        /*0a02*/ 	.byte	0x3f
	.zero		1


	//   ....[55]....
        /*0a04*/ 	.word	0x0001adf0
        /*0a08*/ 	.word	0x00000014
        /*0a0c*/ 	.word	0x00028850
        /*0a10*/ 	.short	0x0101
        /*0a12*/ 	.byte	0x3f
	.zero		1


	//   ....[56]....
        /*0a14*/ 	.word	0x0001ae50
        /*0a18*/ 	.word	0x00000014
        /*0a1c*/ 	.word	0x00000000
        /*0a20*/ 	.short	0x0101
        /*0a22*/ 	.byte	0x3f
	.zero		1


	//   ....[57]....
        /*0a24*/ 	.word	0x0001b050
        /*0a28*/ 	.word	0x00000012
        /*0a2c*/ 	.word	0x00028870
        /*0a30*/ 	.short	0x010a
        /*0a32*/ 	.byte	0x3f
	.zero		1


	//   ....[58]....
        /*0a34*/ 	.word	0x0001b0c0
        /*0a38*/ 	.word	0x00000012
        /*0a3c*/ 	.word	0x00028860
        /*0a40*/ 	.short	0x010a
        /*0a42*/ 	.byte	0x3f
	.zero		1


	//   ....[59]....
        /*0a44*/ 	.word	0x0001b710
        /*0a48*/ 	.word	0x00000012
        /*0a4c*/ 	.word	0x00028850
        /*0a50*/ 	.short	0x0101
        /*0a52*/ 	.byte	0x3f
	.zero		1


	//   ....[60]....
        /*0a54*/ 	.word	0x0001b750
        /*0a58*/ 	.word	0x00000000
        /*0a5c*/ 	.word	0x00000000
        /*0a60*/ 	.short	0x0101
        /*0a62*/ 	.byte	0x3f
	.zero		1


	//   ....[61]....
        /*0a64*/ 	.word	0x0001c4f0
        /*0a68*/ 	.word	0x00000000
        /*0a6c*/ 	.word	0x00028820
        /*0a70*/ 	.short	0x010a
        /*0a72*/ 	.byte	0x3f
	.zero		1


	//   ....[62]....
        /*0a74*/ 	.word	0x0001c6b0
        /*0a78*/ 	.word	0x00000006
        /*0a7c*/ 	.word	0x00000000
        /*0a80*/ 	.short	0x010a
        /*0a82*/ 	.byte	0x3f
	.zero		1


	//   ....[63]....
        /*0a84*/ 	.word	0x0001c720
        /*0a88*/ 	.word	0x00000007
        /*0a8c*/ 	.word	0x00000000
        /*0a90*/ 	.short	0x010a
        /*0a92*/ 	.byte	0x3f
	.zero		1


	//   ....[64]....
        /*0a94*/ 	.word	0x0001c780
        /*0a98*/ 	.word	0x00000004
        /*0a9c*/ 	.word	0x00028860
        /*0aa0*/ 	.short	0x010a
        /*0aa2*/ 	.byte	0x3f
	.zero		1


	//   ....[65]....
        /*0aa4*/ 	.word	0x0001c7d0
        /*0aa8*/ 	.word	0x00000003
        /*0aac*/ 	.word	0x00028860
        /*0ab0*/ 	.short	0x010a
        /*0ab2*/ 	.byte	0x3f
	.zero		1


	//   ....[66]....
        /*0ab4*/ 	.word	0x0001c810
        /*0ab8*/ 	.word	0x00000004
        /*0abc*/ 	.word	0x00028880
        /*0ac0*/ 	.short	0x010a
        /*0ac2*/ 	.byte	0x3f
	.zero		1


	//   ....[67]....
        /*0ac4*/ 	.word	0x0001c830
        /*0ac8*/ 	.word	0x00000003
        /*0acc*/ 	.word	0x00028880
        /*0ad0*/ 	.short	0x010a
        /*0ad2*/ 	.byte	0x3f
	.zero		1


	//   ....[68]....
        /*0ad4*/ 	.word	0x0001c8a0
        /*0ad8*/ 	.word	0x00000003
        /*0adc*/ 	.word	0x00028800
        /*0ae0*/ 	.short	0x010a
        /*0ae2*/ 	.byte	0x3f
	.zero		1


	//   ....[69]....
        /*0ae4*/ 	.word	0x0001c8f0
        /*0ae8*/ 	.word	0x00000004
        /*0aec*/ 	.word	0x00028830
        /*0af0*/ 	.short	0x010a
        /*0af2*/ 	.byte	0x3f
	.zero		1


	//   ....[70]....
        /*0af4*/ 	.word	0x0001c950
        /*0af8*/ 	.word	0x00000015
        /*0afc*/ 	.word	0x00028830
        /*0b00*/ 	.short	0x010a
        /*0b02*/ 	.byte	0x3f
	.zero		1


	//   ....[71]....
        /*0b04*/ 	.word	0x0001c9b0
        /*0b08*/ 	.word	0x00000015
        /*0b0c*/ 	.word	0x00028850
        /*0b10*/ 	.short	0x010a
        /*0b12*/ 	.byte	0x3f
	.zero		1


	//   ....[72]....
        /*0b14*/ 	.word	0x0001ca10
        /*0b18*/ 	.word	0x00000009
        /*0b1c*/ 	.word	0x00028830
        /*0b20*/ 	.short	0x010a
        /*0b22*/ 	.byte	0x3f
	.zero		1


	//   ....[73]....
        /*0b24*/ 	.word	0x0001ca70
        /*0b28*/ 	.word	0x00000009
        /*0b2c*/ 	.word	0x00028850
        /*0b30*/ 	.short	0x010a
        /*0b32*/ 	.byte	0x3f
	.zero		1


	//   ....[74]....
        /*0b34*/ 	.word	0x0001cad0
        /*0b38*/ 	.word	0x00000009
        /*0b3c*/ 	.word	0x00028830
        /*0b40*/ 	.short	0x010a
        /*0b42*/ 	.byte	0x3f
	.zero		1


	//   ....[75]....
        /*0b44*/ 	.word	0x0001cb30
        /*0b48*/ 	.word	0x00000009
        /*0b4c*/ 	.word	0x00028850
        /*0b50*/ 	.short	0x010a
        /*0b52*/ 	.byte	0x3f
	.zero		1


	//   ....[76]....
        /*0b54*/ 	.word	0x0001cb90
        /*0b58*/ 	.word	0x00000003
        /*0b5c*/ 	.word	0x00028850
        /*0b60*/ 	.short	0x010a
        /*0b62*/ 	.byte	0x3f
	.zero		1


	//   ....[77]....
        /*0b64*/ 	.word	0x0001cce0
        /*0b68*/ 	.word	0x00000003
        /*0b6c*/ 	.word	0x00028880
        /*0b70*/ 	.short	0x010a
        /*0b72*/ 	.byte	0x3f
	.zero		1


	//   ....[78]....
        /*0b74*/ 	.word	0x0001cd30
        /*0b78*/ 	.word	0x00000003
        /*0b7c*/ 	.word	0x00028840
        /*0b80*/ 	.short	0x010a
        /*0b82*/ 	.byte	0x3f
	.zero		1


	//   ....[79]....
        /*0b84*/ 	.word	0x0001cd90
        /*0b88*/ 	.word	0x00000003
        /*0b8c*/ 	.word	0x00028820
        /*0b90*/ 	.short	0x010a
        /*0b92*/ 	.byte	0x3f
	.zero		1


	//   ....[80]....
        /*0b94*/ 	.word	0x0001cde0
        /*0b98*/ 	.word	0x00000004
        /*0b9c*/ 	.word	0x00028880
        /*0ba0*/ 	.short	0x010a
        /*0ba2*/ 	.byte	0x3f
	.zero		1


	//   ....[81]....
        /*0ba4*/ 	.word	0x0001ce30
        /*0ba8*/ 	.word	0x00000004
        /*0bac*/ 	.word	0x00028840
        /*0bb0*/ 	.short	0x010a
        /*0bb2*/ 	.byte	0x3f
	.zero		1


	//   ....[82]....
        /*0bb4*/ 	.word	0x0001ce80
        /*0bb8*/ 	.word	0x00000014
        /*0bbc*/ 	.word	0x00028870
        /*0bc0*/ 	.short	0x010a
        /*0bc2*/ 	.byte	0x3f
	.zero		1


	//   ....[83]....
        /*0bc4*/ 	.word	0x0001ced0
        /*0bc8*/ 	.word	0x00000014
        /*0bcc*/ 	.word	0x00028860
        /*0bd0*/ 	.short	0x010a
        /*0bd2*/ 	.byte	0x3f
	.zero		1


	//   ....[84]....
        /*0bd4*/ 	.word	0x0001cf20
        /*0bd8*/ 	.word	0x00000012
        /*0bdc*/ 	.word	0x00028870
        /*0be0*/ 	.short	0x010a
        /*0be2*/ 	.byte	0x3f
	.zero		1


	//   ....[85]....
        /*0be4*/ 	.word	0x0001cf70
        /*0be8*/ 	.word	0x00000012
        /*0bec*/ 	.word	0x00028860
        /*0bf0*/ 	.short	0x010a
        /*0bf2*/ 	.byte	0x3f
	.zero		1


	//   ....[86]....
        /*0bf4*/ 	.word	0x0001cfc0
        /*0bf8*/ 	.word	0x00000000
        /*0bfc*/ 	.word	0x00028820
        /*0c00*/ 	.short	0x010a
        /*0c02*/ 	.byte	0x3f
	.zero		1


	//   ....[87]....
        /*0c04*/ 	.word	0x0001d160
        /*0c08*/ 	.word	0x00000006
        /*0c0c*/ 	.word	0x00000000
        /*0c10*/ 	.short	0x010a
        /*0c12*/ 	.byte	0x3f
	.zero		1


	//   ....[88]....
        /*0c14*/ 	.word	0x0001d1b0
        /*0c18*/ 	.word	0x00000007
        /*0c1c*/ 	.word	0x00000000
        /*0c20*/ 	.short	0x010a
        /*0c22*/ 	.byte	0x3f
	.zero		1


	//   ....[89]....
        /*0c24*/ 	.word	0x0001d200
        /*0c28*/ 	.word	0x00000004
        /*0c2c*/ 	.word	0x00028860
        /*0c30*/ 	.short	0x010a
        /*0c32*/ 	.byte	0x3f
	.zero		1


	//   ....[90]....
        /*0c34*/ 	.word	0x0001d250
        /*0c38*/ 	.word	0x00000003
        /*0c3c*/ 	.word	0x00028860
        /*0c40*/ 	.short	0x010a
        /*0c42*/ 	.byte	0x3f
	.zero		1


	//   ....[91]....
        /*0c44*/ 	.word	0x0001d2a0
        /*0c48*/ 	.word	0x00000004
        /*0c4c*/ 	.word	0x00028880
        /*0c50*/ 	.short	0x010a
        /*0c52*/ 	.byte	0x3f
	.zero		1


	//----- nvinfo : EIATTR_NUM_MBARRIERS
	.align		4
.L_1025:
        /*0c54*/ 	.byte	0x03, 0x38
        /*0c56*/ 	.short	0x0016


	//----- nvinfo : EIATTR_EXIT_INSTR_OFFSETS
	.align		4
        /*0c58*/ 	.byte	0x04, 0x1c
        /*0c5a*/ 	.short	(.L_1027 - .L_1026)


	//   ....[0]....
.L_1026:
        /*0c5c*/ 	.word	0x00000aa0


	//   ....[1]....
        /*0c60*/ 	.word	0x000177a0


	//   ....[2]....
        /*0c64*/ 	.word	0x0001c880


	//----- nvinfo : EIATTR_MAX_THREADS
	.align		4
.L_1027:
        /*0c68*/ 	.byte	0x04, 0x05
        /*0c6a*/ 	.short	(.L_1029 - .L_1028)
.L_1028:
        /*0c6c*/ 	.word	0x00000180
        /*0c70*/ 	.word	0x00000001
        /*0c74*/ 	.word	0x00000001


	//----- nvinfo : EIATTR_CRS_STACK_SIZE
	.align		4
.L_1029:
        /*0c78*/ 	.byte	0x04, 0x1e
        /*0c7a*/ 	.short	(.L_1031 - .L_1030)
.L_1030:
        /*0c7c*/ 	.word	0x00000000


	//----- nvinfo : EIATTR_CBANK_PARAM_SIZE
	.align		4
.L_1031:
        /*0c80*/ 	.byte	0x03, 0x19
        /*0c82*/ 	.short	0x0a70


	//----- nvinfo : EIATTR_PARAM_CBANK
	.align		4
        /*0c84*/ 	.byte	0x04, 0x0a
        /*0c86*/ 	.short	(.L_1033 - .L_1032)
	.align		4
.L_1032:
        /*0c88*/ 	.word	index@(.nv.constant0._ZN7cutlass13device_kernelIN5flash11enable_sm90INS1_16FlashAttnFwdSm90INS1_25CollectiveMainloopFwdSm90ILi2EN4cute5tupleIJNS5_1CILi1EEES8_S8_EEENS6_IJNS7_ILi128EEENS7_ILi192EEESA_EEELi128ENS_12float_e4m3_tEfNS_4arch4Sm90ELb0ELb1ELb1ELb1ELb0ELb0ELb0ELb1ELb1ELb0ELb0ELb0EEENS1_21CollectiveEpilogueFwdINS6_IJSA_SA_SB_EEES9_NS_10bfloat16_tESF_Li256ELb1ELb0ELb0ELb1EEENS1_36VarlenDynamicPersistentTileSchedulerILi128ELi192ELi256ELi128ELb0ELb0ELb1ELb1ELb0ELb1EEEEEEEEEvNT_6ParamsE)
        /*0c8c*/ 	.short	0x0210
        /*0c8e*/ 	.short	0x0a70


	//----- nvinfo : EIATTR_SW_WAR
	.align		4
.L_1033:
        /*0c90*/ 	.byte	0x04, 0x36
        /*0c92*/ 	.short	(.L_1035 - .L_1034)
.L_1034:
        /*0c94*/ 	.word	0x00000008
.L_1035:


//--------------------- .nv.info._ZN7cutlass13device_kernelIN5flash11enable_sm90INS1_16FlashAttnFwdSm90INS1_25CollectiveMainloopFwdSm90ILi2EN4cute5tupleIJNS5_1CILi1EEES8_S8_EEENS6_IJNS7_ILi128EEENS7_ILi192EEESA_EEELi128ENS_12float_e4m3_tEfNS_4arch4Sm90ELb0ELb1ELb1ELb1ELb0ELb1ELb0ELb1ELb1ELb0ELb0ELb0EEENS1_21CollectiveEpilogueFwdINS6_IJSA_SA_SB_EEES9_NS_10bfloat16_tESF_Li256ELb1ELb0ELb0ELb1EEENS1_36VarlenDynamicPersistentTileSchedulerILi128ELi192ELi256ELi128ELb0ELb0ELb1ELb1ELb0ELb1EEEEEEEEEvNT_6ParamsE --------------------------
	.section	.nv.info._ZN7cutlass13device_kernelIN5flash11enable_sm90INS1_16FlashAttnFwdSm90INS1_25CollectiveMainloopFwdSm90ILi2EN4cute5tupleIJNS5_1CILi1EEES8_S8_EEENS6_IJNS7_ILi128EEENS7_ILi192EEESA_EEELi128ENS_12float_e4m3_tEfNS_4arch4Sm90ELb0ELb1ELb1ELb1ELb0ELb1ELb0ELb1ELb1ELb0ELb0ELb0EEENS1_21CollectiveEpilogueFwdINS6_IJSA_SA_SB_EEES9_NS_10bfloat16_tESF_Li256ELb1ELb0ELb0ELb1EEENS1_36VarlenDynamicPersistentTileSchedulerILi128ELi192ELi256ELi128ELb0ELb0ELb1ELb1ELb0ELb1EEEEEEEEEvNT_6ParamsE,"",@"SHT_CUDA_INFO"
	.sectionflags	@""
	.align	4


	//----- nvinfo : EIATTR_CUDA_API_VERSION
	.align		4
        /*0000*/ 	.byte	0x04, 0x37
        /*0002*/ 	.short	(.L_1037 - .L_1036)
.L_1036:
        /*0004*/ 	.word	0x00000082


	//----- nvinfo : EIATTR_KPARAM_INFO
	.align		4
.L_1037:
        /*0008*/ 	.byte	0x04, 0x17
        /*000a*/ 	.short	(.L_1039 - .L_1038)
.L_1038:
        /*000c*/ 	.word	0x00000000
        /*0010*/ 	.short	0x0000
        /*0012*/ 	.short	0x0070
        /*0014*/ 	.byte	0x00, 0xf0, 0x01, 0x28


	//----- nvinfo : EIATTR_SPARSE_MMA_MASK
	.align		4
.L_1039:
        /*0018*/ 	.byte	0x03, 0x50
        /*001a*/ 	.short	0x0000


	//----- nvinfo : EIATTR_MAXREG_COUNT
	.align		4
        /*001c*/ 	.byte	0x03, 0x1b
        /*001e*/ 	.short	0x00a8


	//----- nvinfo : EIATTR_NUM_BARRIERS
	.align		4
        /*0020*/ 	.byte	0x02, 0x4c
        /*0022*/ 	.byte	0x10
	.zero		1


	//----- nvinfo : EIATTR_EXTERNS
	.align		4
        /*0024*/ 	.byte	0x04, 0x0f
        /*0026*/ 	.short	(.L_1041 - .L_1040)


	//   ....[0]....
	.align		4
.L_1040:
        /*0028*/ 	.word	index@(__assertfail)


	//----- nvinfo : EIATTR_ANNOTATIONS
	.align		4
.L_1041:
        /*002c*/ 	.byte	0x04, 0x55
        /*002e*/ 	.short	(.L_1043 - .L_1042)


	//   ....[0]....
.L_1042:
        /* <DEDUP_REMOVED lines=63> */


	//----- nvinfo : EIATTR_MERCURY_ISA_VERSION
	.align		4
.L_1043:
        /*0410*/ 	.byte	0x03, 0x5f
        /*0412*/ 	.short	0x0101


	//----- nvinfo : EIATTR_UNUSED_LOAD_BYTE_OFFSET
	.align		4
        /*0414*/ 	.byte	0x04, 0x44
        /*0416*/ 	.short	(.L_1045 - .L_1044)


	//   ....[0]....
.L_1044:
        /*0418*/ 	.word	0x00000b20
        /*041c*/ 	.word	0x0000fff0


	//   ....[1]....
        /*0420*/ 	.word	0x000239f0
        /*0424*/ 	.word	0x0000fff0


	//----- nvinfo : EIATTR_INT_WARP_WIDE_INSTR_OFFSETS
	.align		4
.L_1045:
        /*0428*/ 	.byte	0x04, 0x31
        /*042a*/ 	.short	(.L_1047 - .L_1046)


	//   ....[0]....
.L_1046:
        /*042c*/ 	.word	0x000001c0


	//   ....[1]....
        /*0430*/ 	.word	0x00000200


	//   ....[2]....
        /*0434*/ 	.word	0x00000270


	//   ....[3]....
        /*0438*/ 	.word	0x000289e0


	//   ....[4]....
        /*043c*/ 	.word	0x00028a70


	//   ....[5]....
        /*0440*/ 	.word	0x00029180


	//   ....[6]....
        /*0444*/ 	.word	0x000291b0


	//   ....[7]....
        /*0448*/ 	.word	0x0002aee0


	//   ....[8]....
        /*044c*/ 	.word	0x0002af70


	//----- nvinfo : EIATTR_COOP_GROUP_MASK_REGIDS
	.align		4
.L_1047:
        /*0450*/ 	.byte	0x04, 0x29
        /*0452*/ 	.short	(.L_1049 - .L_1048)


	//   ....[0]....
.L_1048:
        /*0454*/ 	.word	0xffffffff


	//   ....[1]....
        /*0458*/ 	.word	0xffffffff


	//   ....[2]....
        /*045c*/ 	.word	0xffffffff


	//   ....[3]....
        /*0460*/ 	.word	0xffffffff


	//   ....[4]....
        /*0464*/ 	.word	0xffffffff


	//   ....[5]....
        /*0468*/ 	.word	0xffffffff


	//   ....[6]....
        /*046c*/ 	.word	0xffffffff


	//   ....[7]....
        /*0470*/ 	.word	0xffffffff


	//   ....[8]....
        /*0474*/ 	.word	0xffffffff


	//   ....[9]....
        /*0478*/ 	.word	0xffffffff


	//   ....[10]....
        /*047c*/ 	.word	0xffffffff


	//   ....[11]....
        /*0480*/ 	.word	0xffffffff


	//   ....[12]....
        /*0484*/ 	.word	0xffffffff


	//   ....[13]....
        /*0488*/ 	.word	0xffffffff


	//   ....[14]....
        /*048c*/ 	.word	0xffffffff


	//   ....[15]....
        /*0490*/ 	.word	0xffffffff


	//   ....[16]....
        /*0494*/ 	.word	0xffffffff


	//   ....[17]....
        /*0498*/ 	.word	0xffffffff


	//   ....[18]....
        /*049c*/ 	.word	0xffffffff


	//   ....[19]....
        /*04a0*/ 	.word	0xffffffff


	//   ....[20]....
        /*04a4*/ 	.word	0xffffffff


	//   ....[21]....
        /*04a8*/ 	.word	0xffffffff


	//   ....[22]....
        /*04ac*/ 	.word	0xffffffff


	//   ....[23]....
        /*04b0*/ 	.word	0xffffffff


	//   ....[24]....
        /*04b4*/ 	.word	0xffffffff


	//   ....[25]....
        /*04b8*/ 	.word	0xffffffff


	//   ....[26]....
        /*04bc*/ 	.word	0xffffffff


	//   ....[27]....
        /*04c0*/ 	.word	0xffffffff


	//   ....[28]....
        /*04c4*/ 	.word	0xffffffff


	//   ....[29]....
        /*04c8*/ 	.word	0xffffffff


	//   ....[30]....
        /*04cc*/ 	.word	0xffffffff


	//   ....[31]....
        /*04d0*/ 	.word	0xffffffff


	//   ....[32]....
        /*04d4*/ 	.word	0xffffffff


	//   ....[33]....
        /*04d8*/ 	.word	0xffffffff


	//   ....[34]....
        /*04dc*/ 	.word	0xffffffff


	//   ....[35]....
        /*04e0*/ 	.word	0xffffffff


	//   ....[36]....
        /*04e4*/ 	.word	0xffffffff


	//   ....[37]....
        /*04e8*/ 	.word	0xffffffff


	//   ....[38]....
        /*04ec*/ 	.word	0xffffffff


	//   ....[39]....
        /*04f0*/ 	.word	0xffffffff


	//   ....[40]....
        /*04f4*/ 	.word	0xffffffff


	//   ....[41]....
        /*04f8*/ 	.word	0xffffffff


	//   ....[42]....
        /*04fc*/ 	.word	0xffffffff


	//   ....[43]....
        /*0500*/ 	.word	0xffffffff


	//   ....[44]....
        /*0504*/ 	.word	0xffffffff


	//   ....[45]....
        /*0508*/ 	.word	0xffffffff


	//   ....[46]....
        /*050c*/ 	.word	0xffffffff


	//   ....[47]....
        /*0510*/ 	.word	0xffffffff


	//   ....[48]....
        /*0514*/ 	.word	0xffffffff


	//   ....[49]....
        /*0518*/ 	.word	0xffffffff


	//   ....[50]....
        /*051c*/ 	.word	0xffffffff


	//   ....[51]....
        /*0520*/ 	.word	0xffffffff


	//   ....[52]....
        /*0524*/ 	.word	0xffffffff


	//   ....[53]....
        /*0528*/ 	.word	0xffffffff


	//   ....[54]....
        /*052c*/ 	.word	0xffffffff


	//   ....[55]....
        /*0530*/ 	.word	0xffffffff


	//   ....[56]....
        /*0534*/ 	.word	0xffffffff


	//   ....[57]....
        /*0538*/ 	.word	0xffffffff


	//   ....[58]....
        /*053c*/ 	.word	0xffffffff


	//   ....[59]....
        /*0540*/ 	.word	0xffffffff


	//   ....[60]....
        /*0544*/ 	.word	0xffffffff


	//   ....[61]....
        /*0548*/ 	.word	0xffffffff


	//   ....[62]....
        /*054c*/ 	.word	0xffffffff


	//   ....[63]....
        /*0550*/ 	.word	0xffffffff


	//   ....[64]....
        /*0554*/ 	.word	0xffffffff


	//   ....[65]....
        /*0558*/ 	.word	0xffffffff


	//   ....[66]....
        /*055c*/ 	.word	0xffffffff


	//   ....[67]....
        /*0560*/ 	.word	0xffffffff


	//   ....[68]....
        /*0564*/ 	.word	0xffffffff


	//   ....[69]....
        /*0568*/ 	.word	0xffffffff


	//   ....[70]....
        /*056c*/ 	.word	0xffffffff


	//   ....[71]....
        /*0570*/ 	.word	0xffffffff


	//   ....[72]....
        /*0574*/ 	.word	0xffffffff


	//   ....[73]....
        /*0578*/ 	.word	0xffffffff


	//   ....[74]....
        /*057c*/ 	.word	0xffffffff


	//   ....[75]....
        /*0580*/ 	.word	0xffffffff


	//   ....[76]....
        /*0584*/ 	.word	0xffffffff


	//   ....[77]....
        /*0588*/ 	.word	0xffffffff


	//   ....[78]....
        /*058c*/ 	.word	0xffffffff


	//   ....[79]....
        /*0590*/ 	.word	0xffffffff


	//   ....[80]....
        /*0594*/ 	.word	0xffffffff


	//   ....[81]....
        /*0598*/ 	.word	0xffffffff


	//   ....[82]....
        /*059c*/ 	.word	0xffffffff


	//   ....[83]....
        /*05a0*/ 	.word	0xffffffff


	//   ....[84]....
        /*05a4*/ 	.word	0xffffffff


	//   ....[85]....
        /*05a8*/ 	.word	0xffffffff


	//   ....[86]....
        /*05ac*/ 	.word	0xffffffff


	//   ....[87]....
        /*05b0*/ 	.word	0xffffffff


	//   ....[88]....
        /*05b4*/ 	.word	0xffffffff


	//   ....[89]....
        /*05b8*/ 	.word	0xffffffff


	//   ....[90]....
        /*05bc*/ 	.word	0xffffffff


	//   ....[91]....
        /*05c0*/ 	.word	0xffffffff


	//   ....[92]....
        /*05c4*/ 	.word	0xffffffff


	//   ....[93]....
        /*05c8*/ 	.word	0xffffffff


	//   ....[94]....
        /*05cc*/ 	.word	0xffffffff


	//   ....[95]....
        /*05d0*/ 	.word	0xffffffff


	//   ....[96]....
        /*05d4*/ 	.word	0x0500000f


	//   ....[97]....
        /*05d8*/ 	.word	0x0500000f


	//   ....[98]....
        /*05dc*/ 	.word	0x0500000f


	//   ....[99]....
        /*05e0*/ 	.word	0x0500000f


	//   ....[100]....
        /*05e4*/ 	.word	0x0500000f


	//   ....[101]....
        /*05e8*/ 	.word	0x0500000f


	//   ....[102]....
        /*05ec*/ 	.word	0x0500000f


	//   ....[103]....
        /*05f0*/ 	.word	0x0500000f


	//   ....[104]....
        /*05f4*/ 	.word	0x0500000f


	//   ....[105]....
        /*05f8*/ 	.word	0x0500000f


	//   ....[106]....
        /*05fc*/ 	.word	0x0500000f


	//   ....[107]....
        /*0600*/ 	.word	0x0500000f


	//   ....[108]....
        /*0604*/ 	.word	0x0500000f


	//   ....[109]....
        /*0608*/ 	.word	0x0500000f


	//   ....[110]....
        /*060c*/ 	.word	0x0500000f


	//   ....[111]....
        /*0610*/ 	.word	0x0500000f


	//   ....[112]....
        /*0614*/ 	.word	0x0500000f


	//   ....[113]....
        /*0618*/ 	.word	0x0500000f


	//   ....[114]....
        /*061c*/ 	.word	0x0500000f


	//   ....[115]....
        /*0620*/ 	.word	0x0500000f


	//   ....[116]....
        /*0624*/ 	.word	0x0500000f


	//   ....[117]....
        /*0628*/ 	.word	0x0500000f


	//   ....[118]....
        /*062c*/ 	.word	0x0500000f


	//   ....[119]....
        /*0630*/ 	.word	0x0500000f


	//   ....[120]....
        /*0634*/ 	.word	0x0500000f


	//   ....[121]....
        /*0638*/ 	.word	0x0500000f


	//   ....[122]....
        /*063c*/ 	.word	0x0500000f


	//   ....[123]....
        /*0640*/ 	.word	0x0500000f


	//   ....[124]....
        /*0644*/ 	.word	0x0500000f


	//   ....[125]....
        /*0648*/ 	.word	0x0500000f


	//   ....[126]....
        /*064c*/ 	.word	0x0500000f


	//   ....[127]....
        /*0650*/ 	.word	0x0500000f


	//   ....[128]....
        /*0654*/ 	.word	0x0500000f


	//   ....[129]....
        /*0658*/ 	.word	0x0500000f


	//   ....[130]....
        /*065c*/ 	.word	0x0500000f


	//   ....[131]....
        /*0660*/ 	.word	0x0500000f


	//   ....[132]....
        /*0664*/ 	.word	0x0500000f


	//   ....[133]....
        /*0668*/ 	.word	0x0500000f


	//   ....[134]....
        /*066c*/ 	.word	0x0500000f


	//   ....[135]....
        /*0670*/ 	.word	0x0500000f


	//   ....[136]....
        /*0674*/ 	.word	0x0500000f


	//   ....[137]....
        /*0678*/ 	.word	0x0500000f


	//   ....[138]....
        /*067c*/ 	.word	0x0500000f


	//   ....[139]....
        /*0680*/ 	.word	0x0500000f


	//   ....[140]....
        /*0684*/ 	.word	0x0500000f


	//   ....[141]....
        /*0688*/ 	.word	0x0500000f


	//   ....[142]....
        /*068c*/ 	.word	0x0500000f


	//   ....[143]....
        /*0690*/ 	.word	0x0500000f


	//   ....[144]....
        /*0694*/ 	.word	0x0500000f


	//   ....[145]....
        /*0698*/ 	.word	0x0500000f


	//   ....[146]....
        /*069c*/ 	.word	0x0500000f


	//   ....[147]....
        /*06a0*/ 	.word	0x0500000f


	//   ....[148]....
        /*06a4*/ 	.word	0x0500000f


	//   ....[149]....
        /*06a8*/ 	.word	0x0500000f


	//   ....[150]....
        /*06ac*/ 	.word	0x0500000f


	//   ....[151]....
        /*06b0*/ 	.word	0x0500000f


	//   ....[152]....
        /*06b4*/ 	.word	0x0500000f


	//   ....[153]....
        /*06b8*/ 	.word	0x0500000f


	//   ....[154]....
        /*06bc*/ 	.word	0x0500000f


	//   ....[155]....
        /*06c0*/ 	.word	0x0500000f


	//   ....[156]....
        /*06c4*/ 	.word	0x0500000f


	//   ....[157]....
        /*06c8*/ 	.word	0x0500000f


	//   ....[158]....
        /*06cc*/ 	.word	0x0500000f


	//   ....[159]....
        /*06d0*/ 	.word	0x0500000f


	//   ....[160]....
        /*06d4*/ 	.word	0x0500000f


	//   ....[161]....
        /*06d8*/ 	.word	0x0500000f


	//   ....[162]....
        /*06dc*/ 	.word	0x0500000f


	//   ....[163]....
        /*06e0*/ 	.word	0x0500000f


	//   ....[164]....
        /*06e4*/ 	.word	0x0500000f


	//----- nvinfo : EIATTR_COOP_GROUP_INSTR_OFFSETS
	.align		4
.L_1049:
        /*06e8*/ 	.byte	0x04, 0x28
        /*06ea*/ 	.short	(.L_1051 - .L_1050)


	//   ....[0]....
.L_1050:
        /*06ec*/ 	.word	0x00000070


	//   ....[1]....
        /*06f0*/ 	.word	0x000001d0


	//   ....[2]....
        /*06f4*/ 	.word	0x00000220


	//   ....[3]....
        /*06f8*/ 	.word	0x00000450


	//   ....[4]....
        /*06fc*/ 	.word	0x000005b0


	//   ....[5]....
        /*0700*/ 	.word	0x000006d0


	//   ....[6]....
        /*0704*/ 	.word	0x00000830


	//   ....[7]....
        /*0708*/ 	.word	0x0000a2a0


	//   ....[8]....
        /*070c*/ 	.word	0x000124e0


	//   ....[9]....
        /*0710*/ 	.word	0x000125e0


	//   ....[10]....
        /*0714*/ 	.word	0x00013350


	//   ....[11]....
        /*0718*/ 	.word	0x000133d0


	//   ....[12]....
        /*071c*/ 	.word	0x00017920


	//   ....[13]....
        /*0720*/ 	.word	0x00017a30


	//   ....[14]....
        /*0724*/ 	.word	0x00018810


	//   ....[15]....
        /*0728*/ 	.word	0x000188c0


	//   ....[16]....
        /*072c*/ 	.word	0x0001ba40


	//   ....[17]....
        /*0730*/ 	.word	0x0001ba70


	//   ....[18]....
        /*0734*/ 	.word	0x0001bac0


	//   ....[19]....
        /*0738*/ 	.word	0x0001bae0


	//   ....[20]....
        /*073c*/ 	.word	0x000207a0


	//   ....[21]....
        /*0740*/ 	.word	0x000208b0


	//   ....[22]....
        /*0744*/ 	.word	0x000216d0


	//   ....[23]....
        /*0748*/ 	.word	0x00021740


	//   ....[24]....
        /*074c*/ 	.word	0x00023190


	//   ....[25]....
        /*0750*/ 	.word	0x000231a0


	//   ....[26]....
        /*0754*/ 	.word	0x00023220


	//   ....[27]....
        /*0758*/ 	.word	0x00023230


	//   ....[28]....
        /*075c*/ 	.word	0x000240b0


	//   ....[29]....
        /*0760*/ 	.word	0x000240e0


	//   ....[30]....
        /*0764*/ 	.word	0x00024110


	//   ....[31]....
        /*0768*/ 	.word	0x00024140


	//   ....[32]....
        /*076c*/ 	.word	0x00024170


	//   ....[33]....
        /*0770*/ 	.word	0x000241a0


	//   ....[34]....
        /*0774*/ 	.word	0x000241d0


	//   ....[35]....
        /*0778*/ 	.word	0x00024200


	//   ....[36]....
        /*077c*/ 	.word	0x00024230


	//   ....[37]....
        /*0780*/ 	.word	0x00024260


	//   ....[38]....
        /*0784*/ 	.word	0x00024290


	//   ....[39]....
        /*0788*/ 	.word	0x000242c0


	//   ....[40]....
        /*078c*/ 	.word	0x000242f0


	//   ....[41]....
        /*0790*/ 	.word	0x00024320


	//   ....[42]....
        /*0794*/ 	.word	0x00024350


	//   ....[43]....
        /*0798*/ 	.word	0x00024380


	//   ....[44]....
        /*079c*/ 	.word	0x000243b0


	//   ....[45]....
        /*07a0*/ 	.word	0x000243e0


	//   ....[46]....
        /*07a4*/ 	.word	0x00024420


	//   ....[47]....
        /*07a8*/ 	.word	0x00024450


	//   ....[48]....
        /*07ac*/ 	.word	0x00024480


	//   ....[49]....
        /*07b0*/ 	.word	0x000244b0


	//   ....[50]....
        /*07b4*/ 	.word	0x000244e0


	//   ....[51]....
        /*07b8*/ 	.word	0x00024500


	//   ....[52]....
        /*07bc*/ 	.word	0x00024530


	//   ....[53]....
        /*07c0*/ 	.word	0x00024540


	//   ....[54]....
        /*07c4*/ 	.word	0x00024550


	//   ....[55]....
        /*07c8*/ 	.word	0x00024560


	//   ....[56]....
        /*07cc*/ 	.word	0x00024570


	//   ....[57]....
        /*07d0*/ 	.word	0x00024580


	//   ....[58]....
        /*07d4*/ 	.word	0x00024590


	//   ....[59]....
        /*07d8*/ 	.word	0x000245c0


	//   ....[60]....
        /*07dc*/ 	.word	0x00025ff0


	//   ....[61]....
        /*07e0*/ 	.word	0x000261c0


	//   ....[62]....
        /*07e4*/ 	.word	0x000261f0


	//   ....[63]....
        /*07e8*/ 	.word	0x00026220


	//   ....[64]....
        /*07ec*/ 	.word	0x00026250


	//   ....[65]....
        /*07f0*/ 	.word	0x00026280


	//   ....[66]....
        /*07f4*/ 	.word	0x000262c0


	//   ....[67]....
        /*07f8*/ 	.word	0x00026440


	//   ....[68]....
        /*07fc*/ 	.word	0x00026470


	//   ....[69]....
        /*0800*/ 	.word	0x000264a0


	//   ....[70]....
        /*0804*/ 	.word	0x000264d0


	//   ....[71]....
        /*0808*/ 	.word	0x00026500


	//   ....[72]....
        /*080c*/ 	.word	0x00026530


	//   ....[73]....
        /*0810*/ 	.word	0x000265d0


	//   ....[74]....
        /*0814*/ 	.word	0x00026610


	//   ....[75]....
        /*0818*/ 	.word	0x000266d0


	//   ....[76]....
        /*081c*/ 	.word	0x000278c0


	//   ....[77]....
        /*0820*/ 	.word	0x00029350


	//   ....[78]....
        /*0824*/ 	.word	0x0002bce0


	//   ....[79]....
        /*0828*/ 	.word	0x0002bd40


	//   ....[80]....
        /*082c*/ 	.word	0x0002bd70


	//   ....[81]....
        /*0830*/ 	.word	0x0002bd80


	//   ....[82]....
        /*0834*/ 	.word	0x0002bdb0


	//   ....[83]....
        /*0838*/ 	.word	0x0002bde0


	//   ....[84]....
        /*083c*/ 	.word	0x0002be10


	//   ....[85]....
        /*0840*/ 	.word	0x0002be40


	//   ....[86]....
        /*0844*/ 	.word	0x0002bfe0


	//   ....[87]....
        /*0848*/ 	.word	0x0002c010


	//   ....[88]....
        /*084c*/ 	.word	0x0002c040


	//   ....[89]....
        /*0850*/ 	.word	0x0002c070


	//   ....[90]....
        /*0854*/ 	.word	0x0002c0a0


	//   ....[91]....
        /*0858*/ 	.word	0x0002c0d0


	//   ....[92]....
        /*085c*/ 	.word	0x0002c190


	//   ....[93]....
        /*0860*/ 	.word	0x0002c1b0


	//   ....[94]....
        /*0864*/ 	.word	0x0002c220


	//   ....[95]....
        /*0868*/ 	.word	0x0002c9c0


	//   ....[96]....
        /*086c*/ 	.word	0x0002ce70


	//   ....[97]....
        /*0870*/ 	.word	0x0002cf20


	//   ....[98]....
        /*0874*/ 	.word	0x0002cfc0


	//   ....[99]....
        /*0878*/ 	.word	0x0002d060


	//   ....[100]....
        /*087c*/ 	.word	0x0002d100


	//   ....[101]....
        /*0880*/ 	.word	0x0002d1a0


	//   ....[102]....
        /*0884*/ 	.word	0x0002d240


	//   ....[103]....
        /*0888*/ 	.word	0x0002d2e0


	//   ....[104]....
        /*088c*/ 	.word	0x0002d380


	//   ....[105]....
        /*0890*/ 	.word	0x0002d470


	//   ....[106]....
        /*0894*/ 	.word	0x0002d510


	//   ....[107]....
        /*0898*/ 	.word	0x0002d5b0


	//   ....[108]....
        /*089c*/ 	.word	0x0002d650


	//   ....[109]....
        /*08a0*/ 	.word	0x0002d6f0


	//   ....[110]....
        /*08a4*/ 	.word	0x0002d790


	//   ....[111]....
        /*08a8*/ 	.word	0x0002d830


	//   ....[112]....
        /*08ac*/ 	.word	0x0002d8d0


	//   ....[113]....
        /*08b0*/ 	.word	0x0002dc60


	//   ....[114]....
        /*08b4*/ 	.word	0x0002dd90


	//   ....[115]....
        /*08b8*/ 	.word	0x0002dec0


	//   ....[116]....
        /*08bc*/ 	.word	0x0002df40


	//   ....[117]....
        /*08c0*/ 	.word	0x0002dfa0


	//   ....[118]....
        /*08c4*/ 	.word	0x0002e020


	//   ....[119]....
        /*08c8*/ 	.word	0x0002e080


	//   ....[120]....
        /*08cc*/ 	.word	0x0002e100


	//   ....[121]....
        /*08d0*/ 	.word	0x0002e160


	//   ....[122]....
        /*08d4*/ 	.word	0x0002e1e0


	//   ....[123]....
        /*08d8*/ 	.word	0x0002e240


	//   ....[124]....
        /*08dc*/ 	.word	0x0002e2c0


	//   ....[125]....
        /*08e0*/ 	.word	0x0002e320


	//   ....[126]....
        /*08e4*/ 	.word	0x0002e3a0


	//   ....[127]....
        /*08e8*/ 	.word	0x0002e400


	//   ....[128]....
        /*08ec*/ 	.word	0x0002e490


	//   ....[129]....
        /*08f0*/ 	.word	0x0002e4f0


	//   ....[130]....
        /*08f4*/ 	.word	0x0002e570


	//   ....[131]....
        /*08f8*/ 	.word	0x0002e5d0


	//   ....[132]....
        /*08fc*/ 	.word	0x0002e650


	//   ....[133]....
        /*0900*/ 	.word	0x0002e6b0


	//   ....[134]....
        /*0904*/ 	.word	0x0002e720


	//   ....[135]....
        /*0908*/ 	.word	0x0002e780


	//   ....[136]....
        /*090c*/ 	.word	0x0002e800


	//   ....[137]....
        /*0910*/ 	.word	0x0002e860


	//   ....[138]....
        /*0914*/ 	.word	0x0002e8e0


	//   ....[139]....
        /*0918*/ 	.word	0x0002e940


	//   ....[140]....
        /*091c*/ 	.word	0x0002e9c0


	//   ....[141]....
        /*0920*/ 	.word	0x0002ea20


	//   ....[142]....
        /*0924*/ 	.word	0x0002eaa0


	//   ....[143]....
        /*0928*/ 	.word	0x0002eb00


	//   ....[144]....
        /*092c*/ 	.word	0x0002eb80


	//   ....[145]....
        /*0930*/ 	.word	0x0002ec50


	//   ....[146]....
        /*0934*/ 	.word	0x0002ef30


	//   ....[147]....
        /*0938*/ 	.word	0x0002f360


	//   ....[148]....
        /*093c*/ 	.word	0x0002f400


	//   ....[149]....
        /*0940*/ 	.word	0x0002f530


	//   ....[150]....
        /*0944*/ 	.word	0x0002f5a0


	//   ....[151]....
        /*0948*/ 	.word	0x0002f610


	//   ....[152]....
        /*094c*/ 	.word	0x0002f680


	//   ....[153]....
        /*0950*/ 	.word	0x0002f6f0


	//   ....[154]....
        /*0954*/ 	.word	0x0002f770


	//   ....[155]....
        /*0958*/ 	.word	0x0002f800


	//   ....[156]....
        /*095c*/ 	.word	0x0002f8a0


	//   ....[157]....
        /*0960*/ 	.word	0x0002f910


	//   ....[158]....
        /*0964*/ 	.word	0x0002f980


	//   ....[159]....
        /*0968*/ 	.word	0x0002f9f0


	//   ....[160]....
        /*096c*/ 	.word	0x0002fa70


	//   ....[161]....
        /*0970*/ 	.word	0x0002fae0


	//   ....[162]....
        /*0974*/ 	.word	0x0002fb80


	//   ....[163]....
        /*0978*/ 	.word	0x0002fc10


	//   ....[164]....
        /*097c*/ 	.word	0x0002fd40


	//----- nvinfo : EIATTR_REG_RECONFIG
	.align		4
.L_1051:
        /*0980*/ 	.byte	0x01, 0x54
	.zero		2


	//----- nvinfo : EIATTR_SYSCALL_OFFSETS
	.align		4
        /*0984*/ 	.byte	0x04, 0x46
        /*0986*/ 	.short	(.L_1053 - .L_1052)


	//   ....[0]....
.L_1052:
        /*0988*/ 	.word	0x000018e0


	//   ....[1]....
        /*098c*/ 	.word	0x00001a30


	//   ....[2]....
        /*0990*/ 	.word	0x0000a440


	//   ....[3]....
        /*0994*/ 	.word	0x0000abb0


	//   ....[4]....
        /*0998*/ 	.word	0x00028c10


	//   ....[5]....
        /*099c*/ 	.word	0x00028d60


	//   ....[6]....
        /*09a0*/ 	.word	0x00028ea0


	//   ....[7]....
        /*09a4*/ 	.word	0x00028fc0


	//----- nvinfo : EIATTR_MBARRIER_INSTR_OFFSETS
	.align		4
.L_1053:
        /*09a8*/ 	.byte	0x04, 0x39
        /*09aa*/ 	.short	(.L_1055 - .L_1054)


	//   ....[0]....
.L_1054:
        /*09ac*/ 	.word	0x00000300
        /*09b0*/ 	.word	0x000000ff
        /*09b4*/ 	.word	0x00028800
        /*09b8*/ 	.short	0x0100
        /*09ba*/ 	.byte	0x08
	.zero		1


	//   ....[1]....
        /*09bc*/ 	.word	0x00000310
        /*09c0*/ 	.word	0x000000ff
        /*09c4*/ 	.word	0x00028820
        /*09c8*/ 	.short	0x0100
        /*09ca*/ 	.byte	0x08
	.zero		1


	//   ....[2]....
        /*09cc*/ 	.word	0x00000400
        /*09d0*/ 	.word	0x000000ff
        /*09d4*/ 	.word	0x00028830
        /*09d8*/ 	.short	0x0100
        /*09da*/ 	.byte	0x08
	.zero		1


	//   ....[3]....
        /*09dc*/ 	.word	0x00000410
        /*09e0*/ 	.word	0x000000ff
        /*09e4*/ 	.word	0x00028840
        /*09e8*/ 	.short	0x0100
        /*09ea*/ 	.byte	0x08
	.zero		1


	//   ....[4]....
        /*09ec*/ 	.word	0x00000420
        /*09f0*/ 	.word	0x000000ff
        /*09f4*/ 	.word	0x00028838
        /*09f8*/ 	.short	0x0100
        /*09fa*/ 	.byte	0x08
	.zero		1


	//   ....[5]....
        /*09fc*/ 	.word	0x00000430
        /*0a00*/ 	.word	0x000000ff
        /*0a04*/ 	.word	0x00028848
        /*0a08*/ 	.short	0x0100
        /*0a0a*/ 	.byte	0x08
	.zero		1


	//   ....[6]....
        /*0a0c*/ 	.word	0x00000560
        /*0a10*/ 	.word	0x000000ff
        /*0a14*/ 	.word	0x00028850
        /*0a18*/ 	.short	0x0100
        /*0a1a*/ 	.byte	0x08
	.zero		1


	//   ....[7]....
        /*0a1c*/ 	.word	0x00000570
        /*0a20*/ 	.word	0x000000ff
        /*0a24*/ 	.word	0x00028860
        /*0a28*/ 	.short	0x0100
        /*0a2a*/ 	.byte	0x08
	.zero		1


	//   ....[8]....
        /*0a2c*/ 	.word	0x00000580
        /*0a30*/ 	.word	0x000000ff
        /*0a34*/ 	.word	0x00028858
        /*0a38*/ 	.short	0x0100
        /*0a3a*/ 	.byte	0x08
	.zero		1


	//   ....[9]....
        /*0a3c*/ 	.word	0x00000590
        /*0a40*/ 	.word	0x000000ff
        /*0a44*/ 	.word	0x00028868
        /*0a48*/ 	.short	0x0100
        /*0a4a*/ 	.byte	0x08
	.zero		1


	//   ....[10]....
        /*0a4c*/ 	.word	0x00000680
        /*0a50*/ 	.word	0x000000ff
        /*0a54*/ 	.word	0x00028870
        /*0a58*/ 	.short	0x0100
        /*0a5a*/ 	.byte	0x06
	.zero		1


	//   ....[11]....
        /*0a5c*/ 	.word	0x00000690
        /*0a60*/ 	.word	0x000000ff
        /*0a64*/ 	.word	0x00028880
        /*0a68*/ 	.short	0x0100
        /*0a6a*/ 	.byte	0x06
	.zero		1


	//   ....[12]....
        /*0a6c*/ 	.word	0x000006a0
        /*0a70*/ 	.word	0x000000ff
        /*0a74*/ 	.word	0x00028878
        /*0a78*/ 	.short	0x0100
        /*0a7a*/ 	.byte	0x06
	.zero		1


	//   ....[13]....
        /*0a7c*/ 	.word	0x000006b0
        /*0a80*/ 	.word	0x000000ff
        /*0a84*/ 	.word	0x00028888
        /*0a88*/ 	.short	0x0100
        /*0a8a*/ 	.byte	0x06
	.zero		1


	//   ....[14]....
        /*0a8c*/ 	.word	0x000007e0
        /*0a90*/ 	.word	0x000000ff
        /*0a94*/ 	.word	0x00028890
        /*0a98*/ 	.short	0x0100
        /*0a9a*/ 	.byte	0x08
	.zero		1


	//   ....[15]....
        /*0a9c*/ 	.word	0x000007f0
        /*0aa0*/ 	.word	0x000000ff
        /*0aa4*/ 	.word	0x000288a0
        /*0aa8*/ 	.short	0x0100
        /*0aaa*/ 	.byte	0x08
	.zero		1


	//   ....[16]....
        /*0aac*/ 	.word	0x00000800
        /*0ab0*/ 	.word	0x000000ff
        /*0ab4*/ 	.word	0x00028898
        /*0ab8*/ 	.short	0x0100
        /*0aba*/ 	.byte	0x08
	.zero		1


	//   ....[17]....
        /*0abc*/ 	.word	0x00000810
        /*0ac0*/ 	.word	0x000000ff
        /*0ac4*/ 	.word	0x000288a8
        /*0ac8*/ 	.short	0x0100
        /*0aca*/ 	.byte	0x08
	.zero		1


	//   ....[18]....
        /*0acc*/ 	.word	0x00000940
        /*0ad0*/ 	.word	0x000000ff
        /*0ad4*/ 	.word	0x000288b0
        /*0ad8*/ 	.short	0x0100
        /*0ada*/ 	.byte	0x08
	.zero		1


	//   ....[19]....
        /*0adc*/ 	.word	0x00000950
        /*0ae0*/ 	.word	0x000000ff
        /*0ae4*/ 	.word	0x000288c0
        /*0ae8*/ 	.short	0x0100
        /*0aea*/ 	.byte	0x08
	.zero		1


	//   ....[20]....
        /*0aec*/ 	.word	0x00000960
        /*0af0*/ 	.word	0x000000ff
        /*0af4*/ 	.word	0x000288b8
        /*0af8*/ 	.short	0x0100
        /*0afa*/ 	.byte	0x08
	.zero		1


	//   ....[21]....
        /*0afc*/ 	.word	0x00000970
        /*0b00*/ 	.word	0x000000ff
        /*0b04*/ 	.word	0x000288c8
        /*0b08*/ 	.short	0x0100
        /*0b0a*/ 	.byte	0x08
	.zero		1


	//   ....[22]....
        /*0b0c*/ 	.word	0x00002c30
        /*0b10*/ 	.word	0x00000070
        /*0b14*/ 	.word	0x00028890
        /*0b18*/ 	.short	0x010a
        /*0b1a*/ 	.byte	0x3f
	.zero		1


	//   ....[23]....
        /*0b1c*/ 	.word	0x00005f80
        /*0b20*/ 	.word	0x00000070
        /*0b24*/ 	.word	0x00028890
        /*0b28*/ 	.short	0x010a
        /*0b2a*/ 	.byte	0x3f
	.zero		1


	//   ....[24]....
        /*0b2c*/ 	.word	0x00008fb0
        /*0b30*/ 	.word	0x00000070
        /*0b34*/ 	.word	0x00028890
        /*0b38*/ 	.short	0x010a
        /*0b3a*/ 	.byte	0x3f
	.zero		1


	//   ....[25]....
        /*0b3c*/ 	.word	0x00009500
        /*0b40*/ 	.word	0x00000004
        /*0b44*/ 	.word	0x00000000
        /*0b48*/ 	.short	0x0101
        /*0b4a*/ 	.byte	0x3f
	.zero		1


	//   ....[26]....
        /*0b4c*/ 	.word	0x00009540
        /*0b50*/ 	.word	0x00000070
        /*0b54*/ 	.word	0x000288b0
        /*0b58*/ 	.short	0x010a
        /*0b5a*/ 	.byte	0x3f
	.zero		1


	//   ....[27]....
        /*0b5c*/ 	.word	0x00009b00
        /*0b60*/ 	.word	0x00000070
        /*0b64*/ 	.word	0x00000000
        /*0b68*/ 	.short	0x0101
        /*0b6a*/ 	.byte	0x3f
	.zero		1


	//   ....[28]....
        /*0b6c*/ 	.word	0x0000a770
        /*0b70*/ 	.word	0x00000012
        /*0b74*/ 	.word	0x00028800
        /*0b78*/ 	.short	0x010a
        /*0b7a*/ 	.byte	0x3f
	.zero		1


	//   ....[29]....
        /*0b7c*/ 	.word	0x0000a7c0
        /*0b80*/ 	.word	0x00000012
        /*0b84*/ 	.word	0x00028800
        /*0b88*/ 	.short	0x010a
        /*0b8a*/ 	.byte	0x3f
	.zero		1


	//   ....[30]....
        /*0b8c*/ 	.word	0x0000b400
        /*0b90*/ 	.word	0x00000012
        /*0b94*/ 	.word	0x00028800
        /*0b98*/ 	.short	0x010a
        /*0b9a*/ 	.byte	0x3f
	.zero		1


	//   ....[31]....
        /*0b9c*/ 	.word	0x0000d8c0
        /*0ba0*/ 	.word	0x00000012
        /*0ba4*/ 	.word	0x00028800
        /*0ba8*/ 	.short	0x010a
        /*0baa*/ 	.byte	0x3f
	.zero		1


	//   ....[32]....
        /*0bac*/ 	.word	0x0000f940
        /*0bb0*/ 	.word	0x0000007f
        /*0bb4*/ 	.word	0x00028830
        /*0bb8*/ 	.short	0x010a
        /*0bba*/ 	.byte	0x3f
	.zero		1


	//   ....[33]....
        /*0bbc*/ 	.word	0x0000faa0
        /*0bc0*/ 	.word	0x0000007f
        /*0bc4*/ 	.word	0x00028830
        /*0bc8*/ 	.short	0x010a
        /*0bca*/ 	.byte	0x3f
	.zero		1


	//   ....[34]....
        /*0bcc*/ 	.word	0x000104d0
        /*0bd0*/ 	.word	0x0000007f
        /*0bd4*/ 	.word	0x00000000
        /*0bd8*/ 	.short	0x0101
        /*0bda*/ 	.byte	0x3f
	.zero		1


	//   ....[35]....
        /*0bdc*/ 	.word	0x00014960
        /*0be0*/ 	.word	0x00000015
        /*0be4*/ 	.word	0x00028830
        /*0be8*/ 	.short	0x010a
        /*0bea*/ 	.byte	0x3f
	.zero		1


	//   ....[36]....
        /*0bec*/ 	.word	0x000149b0
        /*0bf0*/ 	.word	0x00000015
        /*0bf4*/ 	.word	0x00028830
        /*0bf8*/ 	.short	0x010a
        /*0bfa*/ 	.byte	0x3f
	.zero		1


	//   ....[37]....
        /*0bfc*/ 	.word	0x00014cc0
        /*0c00*/ 	.word	0x00000015
        /*0c04*/ 	.word	0x00028850
        /*0c08*/ 	.short	0x010a
        /*0c0a*/ 	.byte	0x3f
	.zero		1


	//   ....[38]....
        /*0c0c*/ 	.word	0x00014d00
        /*0c10*/ 	.word	0x00000015
        /*0c14*/ 	.word	0x00028850
        /*0c18*/ 	.short	0x010a
        /*0c1a*/ 	.byte	0x3f
	.zero		1


	//   ....[39]....
        /*0c1c*/ 	.word	0x00015ce0
        /*0c20*/ 	.word	0x00000027
        /*0c24*/ 	.word	0x00000000
        /*0c28*/ 	.short	0x0101
        /*0c2a*/ 	.byte	0x3f
	.zero		1


	//   ....[40]....
        /*0c2c*/ 	.word	0x00019850
        /*0c30*/ 	.word	0x0000000f
        /*0c34*/ 	.word	0x00000000
        /*0c38*/ 	.short	0x0101
        /*0c3a*/ 	.byte	0x3f
	.zero		1


	//   ....[41]....
        /*0c3c*/ 	.word	0x0001a200
        /*0c40*/ 	.word	0x0000000f
        /*0c44*/ 	.word	0x00028830
        /*0c48*/ 	.short	0x010a
        /*0c4a*/ 	.byte	0x3f
	.zero		1


	//   ....[42]....
        /*0c4c*/ 	.word	0x0001a250
        /*0c50*/ 	.word	0x0000000f
        /*0c54*/ 	.word	0x00028830
        /*0c58*/ 	.short	0x010a
        /*0c5a*/ 	.byte	0x3f
	.zero		1


	//   ....[43]....
        /*0c5c*/ 	.word	0x0001a560
        /*0c60*/ 	.word	0x00000014
        /*0c64*/ 	.word	0x00028850
        /*0c68*/ 	.short	0x010a
        /*0c6a*/ 	.byte	0x3f
	.zero		1


	//   ....[44]....
        /*0c6c*/ 	.word	0x0001a5a0
        /*0c70*/ 	.word	0x00000014
        /*0c74*/ 	.word	0x00028850
        /*0c78*/ 	.short	0x010a
        /*0c7a*/ 	.byte	0x3f
	.zero		1


	//   ....[45]....
        /*0c7c*/ 	.word	0x0001ccc0
        /*0c80*/ 	.word	0x00000004
        /*0c84*/ 	.word	0x00000000
        /*0c88*/ 	.short	0x0101
        /*0c8a*/ 	.byte	0x3f
	.zero		1


	//   ....[46]....
        /*0c8c*/ 	.word	0x0001cfc0
        /*0c90*/ 	.word	0x00000015
        /*0c94*/ 	.word	0x00000000
        /*0c98*/ 	.short	0x0101
        /*0c9a*/ 	.byte	0x3f
	.zero		1


	//   ....[47]....
        /*0c9c*/ 	.word	0x0001d7a0
        /*0ca0*/ 	.word	0x0000000f
        /*0ca4*/ 	.word	0x00028830
        /*0ca8*/ 	.short	0x010a
        /*0caa*/ 	.byte	0x3f
	.zero		1


	//   ....[48]....
        /*0cac*/ 	.word	0x0001d7f0
        /*0cb0*/ 	.word	0x0000000f
        /*0cb4*/ 	.word	0x00028830
        /*0cb8*/ 	.short	0x010a
        /*0cba*/ 	.byte	0x3f
	.zero		1


	//   ....[49]....
        /*0cbc*/ 	.word	0x0001db00
        /*0cc0*/ 	.word	0x00000014
        /*0cc4*/ 	.word	0x00028850
        /*0cc8*/ 	.short	0x010a
        /*0cca*/ 	.byte	0x3f
	.zero		1


	//   ....[50]....
        /*0ccc*/ 	.word	0x0001db40
        /*0cd0*/ 	.word	0x00000014
        /*0cd4*/ 	.word	0x00028850
        /*0cd8*/ 	.short	0x010a
        /*0cda*/ 	.byte	0x3f
	.zero		1


	//   ....[51]....
        /*0cdc*/ 	.word	0x0001eab0
        /*0ce0*/ 	.word	0x00000072
        /*0ce4*/ 	.word	0x00000000
        /*0ce8*/ 	.short	0x0101
        /*0cea*/ 	.byte	0x3f
	.zero		1


	//   ....[52]....
        /*0cec*/ 	.word	0x000226a0
        /*0cf0*/ 	.word	0x00000014
        /*0cf4*/ 	.word	0x00000000
        /*0cf8*/ 	.short	0x0101
        /*0cfa*/ 	.byte	0x3f
	.zero		1


	//   ....[53]....
        /*0cfc*/ 	.word	0x00022da0
        /*0d00*/ 	.word	0x0000000b
        /*0d04*/ 	.word	0x00028850
        /*0d08*/ 	.short	0x010a
        /*0d0a*/ 	.byte	0x3f
	.zero		1


	//   ....[54]....
        /*0d0c*/ 	.word	0x00022e20
        /*0d10*/ 	.word	0x0000000b
        /*0d14*/ 	.word	0x00028850
        /*0d18*/ 	.short	0x010a
        /*0d1a*/ 	.byte	0x3f
	.zero		1


	//   ....[55]....
        /*0d1c*/ 	.word	0x00023500
        /*0d20*/ 	.word	0x00000000
        /*0d24*/ 	.word	0x00000000
        /*0d28*/ 	.short	0x0101
        /*0d2a*/ 	.byte	0x3f
	.zero		1


	//   ....[56]....
        /*0d2c*/ 	.word	0x00025040
        /*0d30*/ 	.word	0x00000000
        /*0d34*/ 	.word	0x00000000
        /*0d38*/ 	.short	0x0101
        /*0d3a*/ 	.byte	0x3f
	.zero		1


	//   ....[57]....
        /*0d3c*/ 	.word	0x000279d0
        /*0d40*/ 	.word	0x0000000b
        /*0d44*/ 	.word	0x00028820
        /*0d48*/ 	.short	0x010a
        /*0d4a*/ 	.byte	0x3f
	.zero		1


	//   ....[58]....
        /*0d4c*/ 	.word	0x00027aa0
        /*0d50*/ 	.word	0x00000008
        /*0d54*/ 	.word	0x000288a0
        /*0d58*/ 	.short	0x010a
        /*0d5a*/ 	.byte	0x3f
	.zero		1


	//   ....[59]....
        /*0d5c*/ 	.word	0x00027ce0
        /*0d60*/ 	.word	0x00000008
        /*0d64*/ 	.word	0x000288c0
        /*0d68*/ 	.short	0x010a
        /*0d6a*/ 	.byte	0x3f
	.zero		1


	//   ....[60]....
        /*0d6c*/ 	.word	0x000280c0
        /*0d70*/ 	.word	0x00000006
        /*0d74*/ 	.word	0x000288a0
        /*0d78*/ 	.short	0x010a
        /*0d7a*/ 	.byte	0x3f
	.zero		1


	//   ....[61]....
        /*0d7c*/ 	.word	0x000282e0
        /*0d80*/ 	.word	0x00000006
        /*0d84*/ 	.word	0x000288c0
        /*0d88*/ 	.short	0x010a
        /*0d8a*/ 	.byte	0x3f
	.zero		1


	//   ....[62]....
        /*0d8c*/ 	.word	0x000295f0
        /*0d90*/ 	.word	0x00000005
        /*0d94*/ 	.word	0x00028880
        /*0d98*/ 	.short	0x010a
        /*0d9a*/ 	.byte	0x3f
	.zero		1


	//   ....[63]....
        /*0d9c*/ 	.word	0x000297d0
        /*0da0*/ 	.word	0x00000005
        /*0da4*/ 	.word	0x00028840
        /*0da8*/ 	.short	0x010a
        /*0daa*/ 	.byte	0x3f
	.zero		1


	//   ....[64]....
        /*0dac*/ 	.word	0x00029b60
        /*0db0*/ 	.word	0x00000004
        /*0db4*/ 	.word	0x00028820
        /*0db8*/ 	.short	0x010a
        /*0dba*/ 	.byte	0x3f
	.zero		1


	//   ....[65]....
        /*0dbc*/ 	.word	0x00029eb0
        /*0dc0*/ 	.word	0x00000005
        /*0dc4*/ 	.word	0x00028880
        /*0dc8*/ 	.short	0x010a
        /*0dca*/ 	.byte	0x3f
	.zero		1


	//   ....[66]....
        /*0dcc*/ 	.word	0x0002a120
        /*0dd0*/ 	.word	0x00000005
        /*0dd4*/ 	.word	0x00028840
        /*0dd8*/ 	.short	0x010a
        /*0dda*/ 	.byte	0x3f
	.zero		1


	//   ....[67]....
        /*0ddc*/ 	.word	0x0002a420
        /*0de0*/ 	.word	0x00000015
        /*0de4*/ 	.word	0x00028870
        /*0de8*/ 	.short	0x010a
        /*0dea*/ 	.byte	0x3f
	.zero		1


	//   ....[68]....
        /*0dec*/ 	.word	0x0002a490
        /*0df0*/ 	.word	0x00000015
        /*0df4*/ 	.word	0x00028860
        /*0df8*/ 	.short	0x010a
        /*0dfa*/ 	.byte	0x3f
	.zero		1


	//   ....[69]....
        /*0dfc*/ 	.word	0x0002ae10
        /*0e00*/ 	.word	0x00000015
        /*0e04*/ 	.word	0x00028850
        /*0e08*/ 	.short	0x0101
        /*0e0a*/ 	.byte	0x3f
	.zero		1


	//   ....[70]....
        /*0e0c*/ 	.word	0x0002ae70
        /*0e10*/ 	.word	0x00000015
        /*0e14*/ 	.word	0x00000000
        /*0e18*/ 	.short	0x0101
        /*0e1a*/ 	.byte	0x3f
	.zero		1


	//   ....[71]....
        /*0e1c*/ 	.word	0x0002b0a0
        /*0e20*/ 	.word	0x00000000
        /*0e24*/ 	.word	0x00028870
        /*0e28*/ 	.short	0x010a
        /*0e2a*/ 	.byte	0x3f
	.zero		1


	//   ....[72]....
        /*0e2c*/ 	.word	0x0002b110
        /*0e30*/ 	.word	0x00000000
        /*0e34*/ 	.word	0x00028860
        /*0e38*/ 	.short	0x010a
        /*0e3a*/ 	.byte	0x3f
	.zero		1


	//   ....[73]....
        /*0e3c*/ 	.word	0x0002ba50
        /*0e40*/ 	.word	0x00000000
        /*0e44*/ 	.word	0x00028850
        /*0e48*/ 	.short	0x0101
        /*0e4a*/ 	.byte	0x3f
	.zero		1


	//   ....[74]....
        /*0e4c*/ 	.word	0x0002baa0
        /*0e50*/ 	.word	0x00000002
        /*0e54*/ 	.word	0x00000000
        /*0e58*/ 	.short	0x0101
        /*0e5a*/ 	.byte	0x3f
	.zero		1


	//   ....[75]....
        /*0e5c*/ 	.word	0x0002c940
        /*0e60*/ 	.word	0x00000000
        /*0e64*/ 	.word	0x00028820
        /*0e68*/ 	.short	0x010a
        /*0e6a*/ 	.byte	0x3f
	.zero		1


	//   ....[76]....
        /*0e6c*/ 	.word	0x0002caf0
        /*0e70*/ 	.word	0x00000006
        /*0e74*/ 	.word	0x00000000
        /*0e78*/ 	.short	0x010a
        /*0e7a*/ 	.byte	0x3f
	.zero		1


	//   ....[77]....
        /*0e7c*/ 	.word	0x0002cb60
        /*0e80*/ 	.word	0x00000007
        /*0e84*/ 	.word	0x00000000
        /*0e88*/ 	.short	0x010a
        /*0e8a*/ 	.byte	0x3f
	.zero		1


	//   ....[78]....
        /*0e8c*/ 	.word	0x0002cbc0
        /*0e90*/ 	.word	0x00000004
        /*0e94*/ 	.word	0x00028860
        /*0e98*/ 	.short	0x010a
        /*0e9a*/ 	.byte	0x3f
	.zero		1


	//   ....[79]....
        /*0e9c*/ 	.word	0x0002cc10
        /*0ea0*/ 	.word	0x00000003
        /*0ea4*/ 	.word	0x00028860
        /*0ea8*/ 	.short	0x010a
        /*0eaa*/ 	.byte	0x3f
	.zero		1


	//   ....[80]....
        /*0eac*/ 	.word	0x0002cc50
        /*0eb0*/ 	.word	0x00000004
        /*0eb4*/ 	.word	0x00028880
        /*0eb8*/ 	.short	0x010a
        /*0eba*/ 	.byte	0x3f
	.zero		1


	//   ....[81]....
        /*0ebc*/ 	.word	0x0002cc70
        /*0ec0*/ 	.word	0x00000003
        /*0ec4*/ 	.word	0x00028880
        /*0ec8*/ 	.short	0x010a
        /*0eca*/ 	.byte	0x3f
	.zero		1


	//   ....[82]....
        /*0ecc*/ 	.word	0x0002ccd0
        /*0ed0*/ 	.word	0x00000070
        /*0ed4*/ 	.word	0x00028890
        /*0ed8*/ 	.short	0x010a
        /*0eda*/ 	.byte	0x3f
	.zero		1


	//   ....[83]....
        /*0edc*/ 	.word	0x0002cd20
        /*0ee0*/ 	.word	0x00000070
        /*0ee4*/ 	.word	0x00028890
        /*0ee8*/ 	.short	0x010a
        /*0eea*/ 	.byte	0x3f
	.zero		1


	//   ....[84]....
        /*0eec*/ 	.word	0x0002cd70
        /*0ef0*/ 	.word	0x00000070
        /*0ef4*/ 	.word	0x00028890
        /*0ef8*/ 	.short	0x010a
        /*0efa*/ 	.byte	0x3f
	.zero		1


	//   ....[85]....
        /*0efc*/ 	.word	0x0002cdc0
        /*0f00*/ 	.word	0x00000070
        /*0f04*/ 	.word	0x000288b0
        /*0f08*/ 	.short	0x010a
        /*0f0a*/ 	.byte	0x3f
	.zero		1


	//   ....[86]....
        /*0f0c*/ 	.word	0x0002d3c0
        /*0f10*/ 	.word	0x00000012
        /*0f14*/ 	.word	0x00028800
        /*0f18*/ 	.short	0x010a
        /*0f1a*/ 	.byte	0x3f
	.zero		1


	//   ....[87]....
        /*0f1c*/ 	.word	0x0002d910
        /*0f20*/ 	.word	0x00000012
        /*0f24*/ 	.word	0x00028800
        /*0f28*/ 	.short	0x010a
        /*0f2a*/ 	.byte	0x3f
	.zero		1


	//   ....[88]....
        /*0f2c*/ 	.word	0x0002d960
        /*0f30*/ 	.word	0x0000007f
        /*0f34*/ 	.word	0x00028830
        /*0f38*/ 	.short	0x010a
        /*0f3a*/ 	.byte	0x3f
	.zero		1


	//   ....[89]....
        /*0f3c*/ 	.word	0x0002d9b0
        /*0f40*/ 	.word	0x00000015
        /*0f44*/ 	.word	0x00028830
        /*0f48*/ 	.short	0x010a
        /*0f4a*/ 	.byte	0x3f
	.zero		1


	//   ....[90]....
        /*0f4c*/ 	.word	0x0002da00
        /*0f50*/ 	.word	0x00000015
        /*0f54*/ 	.word	0x00028850
        /*0f58*/ 	.short	0x010a
        /*0f5a*/ 	.byte	0x3f
	.zero		1


	//   ....[91]....
        /*0f5c*/ 	.word	0x0002da50
        /*0f60*/ 	.word	0x0000000f
        /*0f64*/ 	.word	0x00028830
        /*0f68*/ 	.short	0x010a
        /*0f6a*/ 	.byte	0x3f
	.zero		1


	//   ....[92]....
        /*0f6c*/ 	.word	0x0002daa0
        /*0f70*/ 	.word	0x00000014
        /*0f74*/ 	.word	0x00028850
        /*0f78*/ 	.short	0x010a
        /*0f7a*/ 	.byte	0x3f
	.zero		1


	//   ....[93]....
        /*0f7c*/ 	.word	0x0002daf0
        /*0f80*/ 	.word	0x0000000f
        /*0f84*/ 	.word	0x00028830
        /*0f88*/ 	.short	0x010a
        /*0f8a*/ 	.byte	0x3f
	.zero		1


	//   ....[94]....
        /*0f8c*/ 	.word	0x0002db40
        /*0f90*/ 	.word	0x00000014
        /*0f94*/ 	.word	0x00028850
        /*0f98*/ 	.short	0x010a
        /*0f9a*/ 	.byte	0x3f
	.zero		1


	//   ....[95]....
        /*0f9c*/ 	.word	0x0002db90
        /*0fa0*/ 	.word	0x0000000b
        /*0fa4*/ 	.word	0x00028850
        /*0fa8*/ 	.short	0x010a
        /*0faa*/ 	.byte	0x3f
	.zero		1


	//   ....[96]....
        /*0fac*/ 	.word	0x0002ed10
        /*0fb0*/ 	.word	0x0000000b
        /*0fb4*/ 	.word	0x00028820
        /*0fb8*/ 	.short	0x010a
        /*0fba*/ 	.byte	0x3f
	.zero		1


	//   ....[97]....
        /*0fbc*/ 	.word	0x0002ed60
        /*0fc0*/ 	.word	0x00000008
        /*0fc4*/ 	.word	0x000288a0
        /*0fc8*/ 	.short	0x010a
        /*0fca*/ 	.byte	0x3f
	.zero		1


	//   ....[98]....
        /*0fcc*/ 	.word	0x0002edb0
        /*0fd0*/ 	.word	0x00000008
        /*0fd4*/ 	.word	0x000288c0
        /*0fd8*/ 	.short	0x010a
        /*0fda*/ 	.byte	0x3f
	.zero		1


	//   ....[99]....
        /*0fdc*/ 	.word	0x0002ee00
        /*0fe0*/ 	.word	0x00000006
        /*0fe4*/ 	.word	0x000288a0
        /*0fe8*/ 	.short	0x010a
        /*0fea*/ 	.byte	0x3f
	.zero		1


	//   ....[100]....
        /*0fec*/ 	.word	0x0002ee50
        /*0ff0*/ 	.word	0x00000006
        /*0ff4*/ 	.word	0x000288c0
        /*0ff8*/ 	.short	0x010a
        /*0ffa*/ 	.byte	0x3f
	.zero		1


	//   ....[101]....
        /*0ffc*/ 	.word	0x0002eff0
        /*1000*/ 	.word	0x00000005
        /*1004*/ 	.word	0x00028880
        /*1008*/ 	.short	0x010a
        /*100a*/ 	.byte	0x3f
	.zero		1


	//   ....[102]....
        /*100c*/ 	.word	0x0002f040
        /*1010*/ 	.word	0x00000005
        /*1014*/ 	.word	0x00028840
        /*1018*/ 	.short	0x010a
        /*101a*/ 	.byte	0x3f
	.zero		1


	//   ....[103]....
        /*101c*/ 	.word	0x0002f0c0
        /*1020*/ 	.word	0x00000004
        /*1024*/ 	.word	0x00028820
        /*1028*/ 	.short	0x010a
        /*102a*/ 	.byte	0x3f
	.zero		1


	//   ....[104]....
        /*102c*/ 	.word	0x0002f110
        /*1030*/ 	.word	0x00000005
        /*1034*/ 	.word	0x00028880
        /*1038*/ 	.short	0x010a
        /*103a*/ 	.byte	0x3f
	.zero		1


	//   ....[105]....
        /*103c*/ 	.word	0x0002f160
        /*1040*/ 	.word	0x00000005
        /*1044*/ 	.word	0x00028840
        /*1048*/ 	.short	0x010a
        /*104a*/ 	.byte	0x3f
	.zero		1


	//   ....[106]....
        /*104c*/ 	.word	0x0002f1b0
        /*1050*/ 	.word	0x00000015
        /*1054*/ 	.word	0x00028870
        /*1058*/ 	.short	0x010a
        /*105a*/ 	.byte	0x3f
	.zero		1


	//   ....[107]....
        /*105c*/ 	.word	0x0002f200
        /*1060*/ 	.word	0x00000015
        /*1064*/ 	.word	0x00028860
        /*1068*/ 	.short	0x010a
        /*106a*/ 	.byte	0x3f
	.zero		1


	//   ....[108]....
        /*106c*/ 	.word	0x0002f250
        /*1070*/ 	.word	0x00000000
        /*1074*/ 	.word	0x00028870
        /*1078*/ 	.short	0x010a
        /*107a*/ 	.byte	0x3f
	.zero		1


	//   ....[109]....
        /*107c*/ 	.word	0x0002f2a0
        /*1080*/ 	.word	0x00000000
        /*1084*/ 	.word	0x00028860
        /*1088*/ 	.short	0x010a
        /*108a*/ 	.byte	0x3f
	.zero		1


	//   ....[110]....
        /*108c*/ 	.word	0x0002fc60
        /*1090*/ 	.word	0x00000000
        /*1094*/ 	.word	0x00028820
        /*1098*/ 	.short	0x010a
        /*109a*/ 	.byte	0x3f
	.zero		1


	//   ....[111]....
        /*109c*/ 	.word	0x0002fe00
        /*10a0*/ 	.word	0x00000006
        /*10a4*/ 	.word	0x00000000
        /*10a8*/ 	.short	0x010a
        /*10aa*/ 	.byte	0x3f
	.zero		1


	//   ....[112]....
        /*10ac*/ 	.word	0x0002fe50
        /*10b0*/ 	.word	0x00000007
        /*10b4*/ 	.word	0x00000000
        /*10b8*/ 	.short	0x010a
        /*10ba*/ 	.byte	0x3f
	.zero		1


	//   ....[113]....
        /*10bc*/ 	.word	0x0002fea0
        /*10c0*/ 	.word	0x00000004
        /*10c4*/ 	.word	0x00028860
        /*10c8*/ 	.short	0x010a
        /*10ca*/ 	.byte	0x3f
	.zero		1


	//   ....[114]....
        /*10cc*/ 	.word	0x0002fef0
        /*10d0*/ 	.word	0x00000003
        /*10d4*/ 	.word	0x00028860
        /*10d8*/ 	.short	0x010a
        /*10da*/ 	.byte	0x3f
	.zero		1


	//   ....[115]....
        /*10dc*/ 	.word	0x0002ff40
        /*10e0*/ 	.word	0x00000004
        /*10e4*/ 	.word	0x00028880
        /*10e8*/ 	.short	0x010a
        /*10ea*/ 	.byte	0x3f
	.zero		1


	//----- nvinfo : EIATTR_NUM_MBARRIERS
	.align		4
.L_1055:
        /*10ec*/ 	.byte	0x03, 0x38
        /*10ee*/ 	.short	0x0016


	//----- nvinfo : EIATTR_EXIT_INSTR_OFFSETS
	.align		4
        /*10f0*/ 	.byte	0x04, 0x1c
        /*10f2*/ 	.short	(.L_1057 - .L_1056)


	//   ....[0]....
.L_1056:
        /*10f4*/ 	.word	0x0002ccc0


	//----- nvinfo : EIATTR_MAX_THREADS
	.align		4
.L_1057:
        /*10f8*/ 	.byte	0x04, 0x05
        /*10fa*/ 	.short	(.L_1059 - .L_1058)
.L_1058:
        /*10fc*/ 	.word	0x00000180
        /*1100*/ 	.word	0x00000001
        /*1104*/ 	.word	0x00000001


	//----- nvinfo : EIATTR_CRS_STACK_SIZE
	.align		4
.L_1059:
        /*1108*/ 	.byte	0x04, 0x1e
        /*110a*/ 	.short	(.L_1061 - .L_1060)
.L_1060:
        /*110c*/ 	.word	0x00000000


	//----- nvinfo : EIATTR_CBANK_PARAM_SIZE
	.align		4
.L_1061:
        /*1110*/ 	.byte	0x03, 0x19
        /*1112*/ 	.short	0x0a70


	//----- nvinfo : EIATTR_PARAM_CBANK
	.align		4
        /*1114*/ 	.byte	0x04, 0x0a
        /*1116*/ 	.short	(.L_1063 - .L_1062)
	.align		4
.L_1062:
        /*1118*/ 	.word	index@(.nv.constant0._ZN7cutlass13device_kernelIN5flash11enable_sm90INS1_16FlashAttnFwdSm90INS1_25CollectiveMainloopFwdSm90ILi2EN4cute5tupleIJNS5_1CILi1EEES8_S8_EEENS6_IJNS7_ILi128EEENS7_ILi192EEESA_EEELi128ENS_12float_e4m3_tEfNS_4arch4Sm90ELb0ELb1ELb1ELb1ELb0ELb1ELb0ELb1ELb1ELb0ELb0ELb0EEENS1_21CollectiveEpilogueFwdINS6_IJSA_SA_SB_EEES9_NS_10bfloat16_tESF_Li256ELb1ELb0ELb0ELb1EEENS1_36VarlenDynamicPersistentTileSchedulerILi128ELi192ELi256ELi128ELb0ELb0ELb1ELb1ELb0ELb1EEEEEEEEEvNT_6ParamsE)
        /*111c*/ 	.short	0x0210
        /*111e*/ 	.short	0x0a70


	//----- nvinfo : EIATTR_SW_WAR
	.align		4
.L_1063:
        /*1120*/ 	.byte	0x04, 0x36
        /*1122*/ 	.short	(.L_1065 - .L_1064)
.L_1064:
        /*1124*/ 	.word	0x00000008
.L_1065:


//--------------------- .nv.info._ZN7cutlass13device_kernelIN5flash11enable_sm90INS1_16FlashAttnFwdSm90INS1_25CollectiveMainloopFwdSm90ILi2EN4cute5tupleIJNS5_1CILi1EEES8_S8_EEENS6_IJNS7_ILi128EEENS7_ILi224EEESA_EEELi128ENS_12float_e4m3_tEfNS_4arch4Sm90ELb1ELb0ELb1ELb0ELb0ELb0ELb0ELb1ELb1ELb0ELb0ELb0EEENS1_21CollectiveEpilogueFwdINS6_IJSA_SA_SB_EEES9_NS_10bfloat16_tESF_Li256ELb0ELb0ELb0ELb1EEENS1_30DynamicPersistentTileSchedulerILi256ELi128ELb0ELb0ELb1EEEEEEEEEvNT_6ParamsE --------------------------
	.section	.nv.info._ZN7cutlass13device_kernelIN5flash11enable_sm90INS1_16FlashAttnFwdSm90INS1_25CollectiveMainloopFwdSm90ILi2EN4cute5tupleIJNS5_1CILi1EEES8_S8_EEENS6_IJNS7_ILi128EEENS7_ILi224EEESA_EEELi128ENS_12float_e4m3_tEfNS_4arch4Sm90ELb1ELb0ELb1ELb0ELb0ELb0ELb0ELb1ELb1ELb0ELb0ELb0EEENS1_21CollectiveEpilogueFwdINS6_IJSA_SA_SB_EEES9_NS_10bfloat16_tESF_Li256ELb0ELb0ELb0ELb1EEENS1_30DynamicPersistentTileSchedulerILi256ELi128ELb0ELb0ELb1EEEEEEEEEvNT_6ParamsE,"",@"SHT_CUDA_INFO"
	.sectionflags	@""
	.align	4


	//----- nvinfo : EIATTR_CUDA_API_VERSION
	.align		4
        /*0000*/ 	.byte	0x04, 0x37
        /*0002*/ 	.short	(.L_1067 - .L_1066)
.L_1066:
        /*0004*/ 	.word	0x00000082


	//----- nvinfo : EIATTR_KPARAM_INFO
	.align		4
.L_1067:
        /*0008*/ 	.byte	0x04, 0x17
        /*000a*/ 	.short	(.L_1069 - .L_1068)
.L_1068:
        /*000c*/ 	.word	0x00000000
        /*0010*/ 	.short	0x0000
        /*0012*/ 	.short	0x0070
        /*0014*/ 	.byte	0x00, 0xf0, 0x01, 0x2e


	//----- nvinfo : EIATTR_SPARSE_MMA_MASK
	.align		4
.L_1069:
        /*0018*/ 	.byte	0x03, 0x50
        /*001a*/ 	.short	0x0000


	//----- nvinfo : EIATTR_MAXREG_COUNT
	.align		4
        /*001c*/ 	.byte	0x03, 0x1b
        /*001e*/ 	.short	0x00a8


	//----- nvinfo : EIATTR_NUM_BARRIERS
	.align		4
        /*0020*/ 	.byte	0x02, 0x4c
        /*0022*/ 	.byte	0x10
	.zero		1


	//----- nvinfo : EIATTR_EXTERNS
	.align		4
        /*0024*/ 	.byte	0x04, 0x0f
        /*0026*/ 	.short	(.L_1071 - .L_1070)


	//   ....[0]....
	.align		4
.L_1070:
        /*0028*/ 	.word	index@(__assertfail)


	//----- nvinfo : EIATTR_ANNOTATIONS
	.align		4
.L_1071:
        /*002c*/ 	.byte	0x04, 0x55
        /*002e*/ 	.short	(.L_1073 - .L_1072)


	//   ....[0]....
.L_1072:
        /* <DEDUP_REMOVED lines=37> */


	//----- nvinfo : EIATTR_MERCURY_ISA_VERSION
	.align		4
.L_1073:
        /*0270*/ 	.byte	0x03, 0x5f
        /*0272*/ 	.short	0x0101


	//----- nvinfo : EIATTR_INT_WARP_WIDE_INSTR_OFFSETS
	.align		4
        /*0274*/ 	.byte	0x04, 0x31
        /*0276*/ 	.short	(.L_1075 - .L_1074)


	//   ....[0]....
.L_1074:
        /*0278*/ 	.word	0x00000180


	//   ....[1]....
        /*027c*/ 	.word	0x000001c0


	//   ....[2]....
        /*0280*/ 	.word	0x00000250


	//   ....[3]....
        /*0284*/ 	.word	0x00012d80


	//   ....[4]....
        /*0288*/ 	.word	0x00012e10


	//   ....[5]....
        /*028c*/ 	.word	0x000134e0


	//   ....[6]....
        /*0290*/ 	.word	0x00014dd0


	//   ....[7]....
        /*0294*/ 	.word	0x00014e60


	//----- nvinfo : EIATTR_COOP_GROUP_MASK_REGIDS
	.align		4
.L_1075:
        /*0298*/ 	.byte	0x04, 0x29
        /*029a*/ 	.short	(.L_1077 - .L_1076)


	//   ....[0]....
.L_1076:
        /*029c*/ 	.word	0xffffffff


	//   ....[1]....
        /*02a0*/ 	.word	0xffffffff


	//   ....[2]....
        /*02a4*/ 	.word	0xffffffff


	//   ....[3]....
        /*02a8*/ 	.word	0xffffffff


	//   ....[4]....
        /*02ac*/ 	.word	0xffffffff


	//   ....[5]....
        /*02b0*/ 	.word	0xffffffff


	//   ....[6]....
        /*02b4*/ 	.word	0xffffffff


	//   ....[7]....
        /*02b8*/ 	.word	0xffffffff


	//   ....[8]....
        /*02bc*/ 	.word	0xffffffff


	//   ....[9]....
        /*02c0*/ 	.word	0xffffffff


	//   ....[10]....
        /*02c4*/ 	.word	0xffffffff


	//   ....[11]....
        /*02c8*/ 	.word	0xffffffff


	//   ....[12]....
        /*02cc*/ 	.word	0xffffffff


	//   ....[13]....
        /*02d0*/ 	.word	0xffffffff


	//   ....[14]....
        /*02d4*/ 	.word	0xffffffff


	//   ....[15]....
        /*02d8*/ 	.word	0xffffffff


	//   ....[16]....
        /*02dc*/ 	.word	0xffffffff


	//   ....[17]....
        /*02e0*/ 	.word	0xffffffff


	//   ....[18]....
        /*02e4*/ 	.word	0xffffffff


	//   ....[19]....
        /*02e8*/ 	.word	0xffffffff


	//   ....[20]....
        /*02ec*/ 	.word	0xffffffff


	//   ....[21]....
        /*02f0*/ 	.word	0xffffffff


	//   ....[22]....
        /*02f4*/ 	.word	0xffffffff


	//   ....[23]....
        /*02f8*/ 	.word	0xffffffff


	//   ....[24]....
        /*02fc*/ 	.word	0xffffffff


	//   ....[25]....
        /*0300*/ 	.word	0xffffffff


	//   ....[26]....
        /*0304*/ 	.word	0xffffffff


	//   ....[27]....
        /*0308*/ 	.word	0xffffffff


	//   ....[28]....
        /*030c*/ 	.word	0xffffffff


	//   ....[29]....
        /*0310*/ 	.word	0xffffffff


	//   ....[30]....
        /*0314*/ 	.word	0xffffffff


	//   ....[31]....
        /*0318*/ 	.word	0xffffffff


	//   ....[32]....
        /*031c*/ 	.word	0xffffffff


	//   ....[33]....
        /*0320*/ 	.word	0xffffffff


	//   ....[34]....
        /*0324*/ 	.word	0xffffffff


	//   ....[35]....
        /*0328*/ 	.word	0xffffffff


	//   ....[36]....
        /*032c*/ 	.word	0xffffffff


	//   ....[37]....
        /*0330*/ 	.word	0xffffffff


	//   ....[38]....
        /*0334*/ 	.word	0xffffffff


	//   ....[39]....
        /*0338*/ 	.word	0xffffffff


	//   ....[40]....
        /*033c*/ 	.word	0xffffffff


	//   ....[41]....
        /*0340*/ 	.word	0xffffffff


	//   ....[42]....
        /*0344*/ 	.word	0xffffffff


	//   ....[43]....
        /*0348*/ 	.word	0xffffffff


	//   ....[44]....
        /*034c*/ 	.word	0xffffffff


	//   ....[45]....
        /*0350*/ 	.word	0xffffffff


	//   ....[46]....
        /*0354*/ 	.word	0xffffffff


	//   ....[47]....
        /*0358*/ 	.word	0xffffffff


	//   ....[48]....
        /*035c*/ 	.word	0xffffffff


	//   ....[49]....
        /*0360*/ 	.word	0xffffffff


	//   ....[50]....
        /*0364*/ 	.word	0xffffffff


	//   ....[51]....
        /*0368*/ 	.word	0xffffffff


	//   ....[52]....
        /*036c*/ 	.word	0xffffffff


	//   ....[53]....
        /*0370*/ 	.word	0xffffffff


	//   ....[54]....
        /*0374*/ 	.word	0xffffffff


	//   ....[55]....
        /*0378*/ 	.word	0xffffffff


	//   ....[56]....
        /*037c*/ 	.word	0xffffffff


	//   ....[57]....
        /*0380*/ 	.word	0xffffffff


	//   ....[58]....
        /*0384*/ 	.word	0xffffffff


	//   ....[59]....
        /*0388*/ 	.word	0xffffffff


	//   ....[60]....
        /*038c*/ 	.word	0xffffffff


	//   ....[61]....
        /*0390*/ 	.word	0x0500000f


	//   ....[62]....
        /*0394*/ 	.word	0x0500000f


	//----- nvinfo : EIATTR_COOP_GROUP_INSTR_OFFSETS
	.align		4
.L_1077:
        /*0398*/ 	.byte	0x04, 0x28
        /*039a*/ 	.short	(.L_1079 - .L_1078)


	//   ....[0]....
.L_1078:
        /*039c*/ 	.word	0x00000060


	//   ....[1]....
        /*03a0*/ 	.word	0x00000190


	//   ....[2]....
        /*03a4*/ 	.word	0x00000230


	//   ....[3]....
        /*03a8*/ 	.word	0x000003c0


	//   ....[4]....
        /*03ac*/ 	.word	0x00000520


	//   ....[5]....
        /*03b0*/ 	.word	0x00000640


	//   ....[6]....
        /*03b4*/ 	.word	0x000007a0


	//   ....[7]....
        /*03b8*/ 	.word	0x00001490


	//   ....[8]....
        /*03bc*/ 	.word	0x00003cb0


	//   ....[9]....
        /*03c0*/ 	.word	0x00003d70


	//   ....[10]....
        /*03c4*/ 	.word	0x00004e00


	//   ....[11]....
        /*03c8*/ 	.word	0x00004e70


	//   ....[12]....
        /*03cc*/ 	.word	0x00009060


	//   ....[13]....
        /*03d0*/ 	.word	0x000091b0


	//   ....[14]....
        /*03d4*/ 	.word	0x0000a2b0


	//   ....[15]....
        /*03d8*/ 	.word	0x0000a330


	//   ....[16]....
        /*03dc*/ 	.word	0x0000e260


	//   ....[17]....
        /*03e0*/ 	.word	0x0000e280


	//   ....[18]....
        /*03e4*/ 	.word	0x0000e2d0


	//   ....[19]....
        /*03e8*/ 	.word	0x0000e2f0


	//   ....[20]....
        /*03ec*/ 	.word	0x00010570


	//   ....[21]....
        /*03f0*/ 	.word	0x00010580


	//   ....[22]....
        /*03f4*/ 	.word	0x00010600


	//   ....[23]....
        /*03f8*/ 	.word	0x00010610


	//   ....[24]....
        /*03fc*/ 	.word	0x000115f0


	//   ....[25]....
        /*0400*/ 	.word	0x00011600


	//   ....[26]....
        /*0404*/ 	.word	0x00011610


	//   ....[27]....
        /*0408*/ 	.word	0x00011620


	//   ....[28]....
        /*040c*/ 	.word	0x00011630


	//   ....[29]....
        /*0410*/ 	.word	0x00011640


	//   ....[30]....
        /*0414*/ 	.word	0x00011650


	//   ....[31]....
        /*0418*/ 	.word	0x00011660


	//   ....[32]....
        /*041c*/ 	.word	0x00011690


	//   ....[33]....
        /*0420*/ 	.word	0x000116b0


	//   ....[34]....
        /*0424*/ 	.word	0x000116e0


	//   ....[35]....
        /*0428*/ 	.word	0x000116f0


	//   ....[36]....
        /*042c*/ 	.word	0x00011720


	//   ....[37]....
        /*0430*/ 	.word	0x00011730


	//   ....[38]....
        /*0434*/ 	.word	0x00011760


	//   ....[39]....
        /*0438*/ 	.word	0x00011770


	//   ....[40]....
        /*043c*/ 	.word	0x00011780


	//   ....[41]....
        /*0440*/ 	.word	0x00011790


	//   ....[42]....
        /*0444*/ 	.word	0x000117b0


	//   ....[43]....
        /*0448*/ 	.word	0x000117f0


	//   ....[44]....
        /*044c*/ 	.word	0x00011820


	//   ....[45]....
        /*0450*/ 	.word	0x00011830


	//   ....[46]....
        /*0454*/ 	.word	0x00011840


	//   ....[47]....
        /*0458*/ 	.word	0x00011870


	//   ....[48]....
        /*045c*/ 	.word	0x000118a0


	//   ....[49]....
        /*0460*/ 	.word	0x000118b0


	//   ....[50]....
        /*0464*/ 	.word	0x000118e0


	//   ....[51]....
        /*0468*/ 	.word	0x000118f0


	//   ....[52]....
        /*046c*/ 	.word	0x00011900


	//   ....[53]....
        /*0470*/ 	.word	0x00011910


	//   ....[54]....
        /*0474*/ 	.word	0x00011920


	//   ....[55]....
        /*0478*/ 	.word	0x00011940


	//   ....[56]....
        /*047c*/ 	.word	0x00011b00


	//   ....[57]....
        /*0480*/ 	.word	0x000125b0


	//   ....[58]....
        /*0484*/ 	.word	0x00013590


	//   ....[59]....
        /*0488*/ 	.word	0x00015880


	//   ....[60]....
        /*048c*/ 	.word	0x00015a20


	//   ....[61]....
        /*0490*/ 	.word	0x00016020


	//   ....[62]....
        /*0494*/ 	.word	0x000164b0


	//----- nvinfo : EIATTR_REG_RECONFIG
	.align		4
.L_1079:
        /*0498*/ 	.byte	0x01, 0x54
	.zero		2


	//----- nvinfo : EIATTR_SYSCALL_OFFSETS
	.align		4
        /*049c*/ 	.byte	0x04, 0x46
        /*049e*/ 	.short	(.L_1081 - .L_1080)


	//   ....[0]....
.L_1080:
        /*04a0*/ 	.word	0x00001640


	//   ....[1]....
        /*04a4*/ 	.word	0x00012fb0


	//   ....[2]....
        /*04a8*/ 	.word	0x000130f0


	//   ....[3]....
        /*04ac*/ 	.word	0x00013230


	//   ....[4]....
        /*04b0*/ 	.word	0x00013350


	//----- nvinfo : EIATTR_MBARRIER_INSTR_OFFSETS
	.align		4
.L_1081:
        /*04b4*/ 	.byte	0x04, 0x39
        /*04b6*/ 	.short	(.L_1083 - .L_1082)


	//   ....[0]....
.L_1082:
        /*04b8*/ 	.word	0x00000270
        /*04bc*/ 	.word	0x000000ff
        /*04c0*/ 	.word	0x0002e800
        /*04c4*/ 	.short	0x0100
        /*04c6*/ 	.byte	0x06
	.zero		1


	//   ....[1]....
        /*04c8*/ 	.word	0x00000280
        /*04cc*/ 	.word	0x000000ff
        /*04d0*/ 	.word	0x0002e820
        /*04d4*/ 	.short	0x0100
        /*04d6*/ 	.byte	0x06
	.zero		1


	//   ....[2]....
        /*04d8*/ 	.word	0x00000370
        /*04dc*/ 	.word	0x000000ff
        /*04e0*/ 	.word	0x0002e830
        /*04e4*/ 	.short	0x0100
        /*04e6*/ 	.byte	0x08
	.zero		1


	//   ....[3]....
        /*04e8*/ 	.word	0x00000380
        /*04ec*/ 	.word	0x000000ff
        /*04f0*/ 	.word	0x0002e840
        /*04f4*/ 	.short	0x0100
        /*04f6*/ 	.byte	0x08
	.zero		1


	//   ....[4]....
        /*04f8*/ 	.word	0x00000390
        /*04fc*/ 	.word	0x000000ff
        /*0500*/ 	.word	0x0002e838
        /*0504*/ 	.short	0x0100
        /*0506*/ 	.byte	0x08
	.zero		1


	//   ....[5]....
        /*0508*/ 	.word	0x000003a0
        /*050c*/ 	.word	0x000000ff
        /*0510*/ 	.word	0x0002e848
        /*0514*/ 	.short	0x0100
        /*0516*/ 	.byte	0x08
	.zero		1


	//   ....[6]....
        /*0518*/ 	.word	0x000004d0
        /*051c*/ 	.word	0x000000ff
        /*0520*/ 	.word	0x0002e850
        /*0524*/ 	.short	0x0100
        /*0526*/ 	.byte	0x08
	.zero		1


	//   ....[7]....
        /*0528*/ 	.word	0x000004e0
        /*052c*/ 	.word	0x000000ff
        /*0530*/ 	.word	0x0002e860
        /*0534*/ 	.short	0x0100
        /*0536*/ 	.byte	0x08
	.zero		1


	//   ....[8]....
        /*0538*/ 	.word	0x000004f0
        /*053c*/ 	.word	0x000000ff
        /*0540*/ 	.word	0x0002e858
        /*0544*/ 	.short	0x0100
        /*0546*/ 	.byte	0x08
	.zero		1


	//   ....[9]....
        /*0548*/ 	.word	0x00000500
        /*054c*/ 	.word	0x000000ff
        /*0550*/ 	.word	0x0002e868
        /*0554*/ 	.short	0x0100
        /*0556*/ 	.byte	0x08
	.zero		1


	//   ....[10]....
        /*0558*/ 	.word	0x000005f0
        /*055c*/ 	.word	0x000000ff
        /*0560*/ 	.word	0x0002e870
        /*0564*/ 	.short	0x0100
        /*0566*/ 	.byte	0x06
	.zero		1


	//   ....[11]....
        /*0568*/ 	.word	0x00000600
        /*056c*/ 	.word	0x000000ff
        /*0570*/ 	.word	0x0002e880
        /*0574*/ 	.short	0x0100
        /*0576*/ 	.byte	0x06
	.zero		1


	//   ....[12]....
        /*0578*/ 	.word	0x00000610
        /*057c*/ 	.word	0x000000ff
        /*0580*/ 	.word	0x0002e878
        /*0584*/ 	.short	0x0100
        /*0586*/ 	.byte	0x06
	.zero		1


	//   ....[13]....
        /*0588*/ 	.word	0x00000620
        /*058c*/ 	.word	0x000000ff
        /*0590*/ 	.word	0x0002e888
        /*0594*/ 	.short	0x0100
        /*0596*/ 	.byte	0x06
	.zero		1


	//   ....[14]....
        /*0598*/ 	.word	0x00000750
        /*059c*/ 	.word	0x000000ff
        /*05a0*/ 	.word	0x0002e890
        /*05a4*/ 	.short	0x0100
        /*05a6*/ 	.byte	0x08
	.zero		1


	//   ....[15]....
        /*05a8*/ 	.word	0x00000760
        /*05ac*/ 	.word	0x000000ff
        /*05b0*/ 	.word	0x0002e8a0
        /*05b4*/ 	.short	0x0100
        /*05b6*/ 	.byte	0x08
	.zero		1


	//   ....[16]....
        /*05b8*/ 	.word	0x00000770
        /*05bc*/ 	.word	0x000000ff
        /*05c0*/ 	.word	0x0002e898
        /*05c4*/ 	.short	0x0100
        /*05c6*/ 	.byte	0x08
	.zero		1


	//   ....[17]....
        /*05c8*/ 	.word	0x00000780
        /*05cc*/ 	.word	0x000000ff
        /*05d0*/ 	.word	0x0002e8a8
        /*05d4*/ 	.short	0x0100
        /*05d6*/ 	.byte	0x08
	.zero		1


	//   ....[18]....
        /*05d8*/ 	.word	0x000008b0
        /*05dc*/ 	.word	0x000000ff
        /*05e0*/ 	.word	0x0002e8b0
        /*05e4*/ 	.short	0x0100
        /*05e6*/ 	.byte	0x08
	.zero		1


	//   ....[19]....
        /*05e8*/ 	.word	0x000008c0
        /*05ec*/ 	.word	0x000000ff
        /*05f0*/ 	.word	0x0002e8c0
        /*05f4*/ 	.short	0x0100
        /*05f6*/ 	.byte	0x08
	.zero		1


	//   ....[20]....
        /*05f8*/ 	.word	0x000008d0
        /*05fc*/ 	.word	0x000000ff
        /*0600*/ 	.word	0x0002e8b8
        /*0604*/ 	.short	0x0100
        /*0606*/ 	.byte	0x08
	.zero		1


	//   ....[21]....
        /*0608*/ 	.word	0x000008e0
        /*060c*/ 	.word	0x000000ff
        /*0610*/ 	.word	0x0002e8c8
        /*0614*/ 	.short	0x0100
        /*0616*/ 	.byte	0x08
	.zero		1


	//   ....[22]....
        /*0618*/ 	.word	0x00001920
        /*061c*/ 	.word	0x000000ff
        /*0620*/ 	.word	0x0002e800
        /*0624*/ 	.short	0x010a
        /*0626*/ 	.byte	0x25
	.zero		1


	//   ....[23]....
        /*0628*/ 	.word	0x000019b0
        /*062c*/ 	.word	0x00000003
        /*0630*/ 	.word	0x0002e830
        /*0634*/ 	.short	0x010a
        /*0636*/ 	.byte	0x3f
	.zero		1


	//   ....[24]....
        /*0638*/ 	.word	0x000019f0
        /*063c*/ 	.word	0x00000003
        /*0640*/ 	.word	0x0002e830
        /*0644*/ 	.short	0x010a
        /*0646*/ 	.byte	0x3f
	.zero		1


	//   ....[25]....
        /*0648*/ 	.word	0x000034d0
        /*064c*/ 	.word	0x00000003
        /*0650*/ 	.word	0x00000000
        /*0654*/ 	.short	0x0101
        /*0656*/ 	.byte	0x3f
	.zero		1


	//   ....[26]....
        /*0658*/ 	.word	0x00006ad0
        /*065c*/ 	.word	0x000000ff
        /*0660*/ 	.word	0x0002e830
        /*0664*/ 	.short	0x010a
        /*0666*/ 	.byte	0x0a
	.zero		1


	//   ....[27]....
        /*0668*/ 	.word	0x00006b10
        /*066c*/ 	.word	0x000000ff
        /*0670*/ 	.word	0x0002e830
        /*0674*/ 	.short	0x010a
        /*0676*/ 	.byte	0x0a
	.zero		1


	//   ....[28]....
        /*0678*/ 	.word	0x00007770
        /*067c*/ 	.word	0x000000ff
        /*0680*/ 	.word	0x0002e850
        /*0684*/ 	.short	0x010a
        /*0686*/ 	.byte	0x0a
	.zero		1


	//   ....[29]....
        /*0688*/ 	.word	0x000077b0
        /*068c*/ 	.word	0x000000ff
        /*0690*/ 	.word	0x0002e850
        /*0694*/ 	.short	0x010a
        /*0696*/ 	.byte	0x0a
	.zero		1


	//   ....[30]....
        /*0698*/ 	.word	0x0000b2b0
        /*069c*/ 	.word	0x00000003
        /*06a0*/ 	.word	0x00000000
        /*06a4*/ 	.short	0x0101
        /*06a6*/ 	.byte	0x3f
	.zero		1


	//   ....[31]....
        /*06a8*/ 	.word	0x0000b640
        /*06ac*/ 	.word	0x000000ff
        /*06b0*/ 	.word	0x00000000
        /*06b4*/ 	.short	0x0101
        /*06b6*/ 	.byte	0x0a
	.zero		1


	//   ....[32]....
        /*06b8*/ 	.word	0x0000bea0
        /*06bc*/ 	.word	0x000000ff
        /*06c0*/ 	.word	0x0002e830
        /*06c4*/ 	.short	0x010a
        /*06c6*/ 	.byte	0x06
	.zero		1


	//   ....[33]....
        /*06c8*/ 	.word	0x0000bee0
        /*06cc*/ 	.word	0x000000ff
        /*06d0*/ 	.word	0x0002e830
        /*06d4*/ 	.short	0x010a
        /*06d6*/ 	.byte	0x06
	.zero		1


	//   ....[34]....
        /*06d8*/ 	.word	0x0000cab0
        /*06dc*/ 	.word	0x000000ff
        /*06e0*/ 	.word	0x0002e850
        /*06e4*/ 	.short	0x010a
        /*06e6*/ 	.byte	0x06
	.zero		1


	//   ....[35]....
        /*06e8*/ 	.word	0x0000caf0
        /*06ec*/ 	.word	0x000000ff
        /*06f0*/ 	.word	0x0002e850
        /*06f4*/ 	.short	0x010a
        /*06f6*/ 	.byte	0x06
	.zero		1


	//   ....[36]....
        /*06f8*/ 	.word	0x0000f730
        /*06fc*/ 	.word	0x00000003
        /*0700*/ 	.word	0x00000000
        /*0704*/ 	.short	0x0101
        /*0706*/ 	.byte	0x3f
	.zero		1


	//   ....[37]....
        /*0708*/ 	.word	0x0000fa60
        /*070c*/ 	.word	0x000000ff
        /*0710*/ 	.word	0x00000000
        /*0714*/ 	.short	0x0101
        /*0716*/ 	.byte	0x06
	.zero		1


	//   ....[38]....
        /*0718*/ 	.word	0x000101d0
        /*071c*/ 	.word	0x000000ff
        /*0720*/ 	.word	0x0002e850
        /*0724*/ 	.short	0x010a
        /*0726*/ 	.byte	0x05
	.zero		1


	//   ....[39]....
        /*0728*/ 	.word	0x00010210
        /*072c*/ 	.word	0x000000ff
        /*0730*/ 	.word	0x0002e850
        /*0734*/ 	.short	0x010a
        /*0736*/ 	.byte	0x05
	.zero		1


	//   ....[40]....
        /*0738*/ 	.word	0x000108d0
        /*073c*/ 	.word	0x000000ff
        /*0740*/ 	.word	0x00000000
        /*0744*/ 	.short	0x0101
        /*0746*/ 	.byte	0x04
	.zero		1


	//   ....[41]....
        /*0748*/ 	.word	0x00011c90
        /*074c*/ 	.word	0x000000ff
        /*0750*/ 	.word	0x00000000
        /*0754*/ 	.short	0x0101
        /*0756*/ 	.byte	0x05
	.zero		1


	//   ....[42]....
        /*0758*/ 	.word	0x000137b0
        /*075c*/ 	.word	0x00000004
        /*0760*/ 	.word	0x0002e880
        /*0764*/ 	.short	0x010a
        /*0766*/ 	.byte	0x3f
	.zero		1


	//   ....[43]....
        /*0768*/ 	.word	0x00013970
        /*076c*/ 	.word	0x00000004
        /*0770*/ 	.word	0x0002e840
        /*0774*/ 	.short	0x010a
        /*0776*/ 	.byte	0x3f
	.zero		1


	//   ....[44]....
        /*0778*/ 	.word	0x00013c90
        /*077c*/ 	.word	0x000000ff
        /*0780*/ 	.word	0x0002e820
        /*0784*/ 	.short	0x010a
        /*0786*/ 	.byte	0x28
	.zero		1


	//   ....[45]....
        /*0788*/ 	.word	0x00013f70
        /*078c*/ 	.word	0x00000004
        /*0790*/ 	.word	0x0002e880
        /*0794*/ 	.short	0x010a
        /*0796*/ 	.byte	0x3f
	.zero		1


	//   ....[46]....
        /*0798*/ 	.word	0x000141e0
        /*079c*/ 	.word	0x00000004
        /*07a0*/ 	.word	0x0002e840
        /*07a4*/ 	.short	0x010a
        /*07a6*/ 	.byte	0x3f
	.zero		1


	//   ....[47]....
        /*07a8*/ 	.word	0x000144c0
        /*07ac*/ 	.word	0x00000004
        /*07b0*/ 	.word	0x0002e870
        /*07b4*/ 	.short	0x010a
        /*07b6*/ 	.byte	0x3f
	.zero		1


	//   ....[48]....
        /*07b8*/ 	.word	0x00014540
        /*07bc*/ 	.word	0x00000003
        /*07c0*/ 	.word	0x0002e860
        /*07c4*/ 	.short	0x010a
        /*07c6*/ 	.byte	0x3f
	.zero		1


	//   ....[49]....
        /*07c8*/ 	.word	0x00014d20
        /*07cc*/ 	.word	0x00000002
        /*07d0*/ 	.word	0x0002e850
        /*07d4*/ 	.short	0x0101
        /*07d6*/ 	.byte	0x3f
	.zero		1


	//   ....[50]....
        /*07d8*/ 	.word	0x00014d60
        /*07dc*/ 	.word	0x00000002
        /*07e0*/ 	.word	0x00000000
        /*07e4*/ 	.short	0x0101
        /*07e6*/ 	.byte	0x3f
	.zero		1


	//   ....[51]....
        /*07e8*/ 	.word	0x00014f40
        /*07ec*/ 	.word	0x00000014
        /*07f0*/ 	.word	0x0002e870
        /*07f4*/ 	.short	0x010a
        /*07f6*/ 	.byte	0x3f
	.zero		1


	//   ....[52]....
        /*07f8*/ 	.word	0x00014fb0
        /*07fc*/ 	.word	0x00000014
        /*0800*/ 	.word	0x0002e860
        /*0804*/ 	.short	0x010a
        /*0806*/ 	.byte	0x3f
	.zero		1


	//   ....[53]....
        /*0808*/ 	.word	0x00015670
        /*080c*/ 	.word	0x00000014
        /*0810*/ 	.word	0x0002e850
        /*0814*/ 	.short	0x0101
        /*0816*/ 	.byte	0x3f
	.zero		1


	//   ....[54]....
        /*0818*/ 	.word	0x000156c0
        /*081c*/ 	.word	0x00000000
        /*0820*/ 	.word	0x00000000
        /*0824*/ 	.short	0x0101
        /*0826*/ 	.byte	0x3f
	.zero		1


	//   ....[55]....
        /*0828*/ 	.word	0x000159a0
        /*082c*/ 	.word	0x00000000
        /*0830*/ 	.word	0x0002e820
        /*0834*/ 	.short	0x010a
        /*0836*/ 	.byte	0x3f
	.zero		1


	//   ....[56]....
        /*0838*/ 	.word	0x00015b60
        /*083c*/ 	.word	0x00000006
        /*0840*/ 	.word	0x00000000
        /*0844*/ 	.short	0x010a
        /*0846*/ 	.byte	0x3f
	.zero		1


	//   ....[57]....
        /*0848*/ 	.word	0x00015bd0
        /*084c*/ 	.word	0x00000007
        /*0850*/ 	.word	0x00000000
        /*0854*/ 	.short	0x010a
        /*0856*/ 	.byte	0x3f
	.zero		1


	//   ....[58]....
        /*0858*/ 	.word	0x00015c30
        /*085c*/ 	.word	0x00000004
        /*0860*/ 	.word	0x0002e860
        /*0864*/ 	.short	0x010a
        /*0866*/ 	.byte	0x3f
	.zero		1


	//   ....[59]....
        /*0868*/ 	.word	0x00015c80
        /*086c*/ 	.word	0x00000003
        /*0870*/ 	.word	0x0002e860
        /*0874*/ 	.short	0x010a
        /*0876*/ 	.byte	0x3f
	.zero		1


	//   ....[60]....
        /*0878*/ 	.word	0x00015cc0
        /*087c*/ 	.word	0x00000004
        /*0880*/ 	.word	0x0002e880
        /*0884*/ 	.short	0x010a
        /*0886*/ 	.byte	0x3f
	.zero		1


	//   ....[61]....
        /*0888*/ 	.word	0x00015ce0
        /*088c*/ 	.word	0x00000003
        /*0890*/ 	.word	0x0002e880
        /*0894*/ 	.short	0x010a
        /*0896*/ 	.byte	0x3f
	.zero		1


	//   ....[62]....
        /*0898*/ 	.word	0x00015d50
        /*089c*/ 	.word	0x00000003
        /*08a0*/ 	.word	0x0002e800
        /*08a4*/ 	.short	0x010a
        /*08a6*/ 	.byte	0x3f
	.zero		1


	//   ....[63]....
        /*08a8*/ 	.word	0x00015da0
        /*08ac*/ 	.word	0x00000003
        /*08b0*/ 	.word	0x0002e830
        /*08b4*/ 	.short	0x010a
        /*08b6*/ 	.byte	0x3f
	.zero		1


	//   ....[64]....
        /*08b8*/ 	.word	0x00015e00
        /*08bc*/ 	.word	0x0000000b
        /*08c0*/ 	.word	0x0002e830
        /*08c4*/ 	.short	0x010a
        /*08c6*/ 	.byte	0x3f
	.zero		1


	//   ....[65]....
        /*08c8*/ 	.word	0x00015e60
        /*08cc*/ 	.word	0x0000000a
        /*08d0*/ 	.word	0x0002e850
        /*08d4*/ 	.short	0x010a
        /*08d6*/ 	.byte	0x3f
	.zero		1


	//   ....[66]....
        /*08d8*/ 	.word	0x00015ec0
        /*08dc*/ 	.word	0x0000000a
        /*08e0*/ 	.word	0x0002e830
        /*08e4*/ 	.short	0x010a
        /*08e6*/ 	.byte	0x3f
	.zero		1


	//   ....[67]....
        /*08e8*/ 	.word	0x00015f20
        /*08ec*/ 	.word	0x00000009
        /*08f0*/ 	.word	0x0002e850
        /*08f4*/ 	.short	0x010a
        /*08f6*/ 	.byte	0x3f
	.zero		1


	//   ....[68]....
        /*08f8*/ 	.word	0x00015f80
        /*08fc*/ 	.word	0x00000005
        /*0900*/ 	.word	0x0002e850
        /*0904*/ 	.short	0x010a
        /*0906*/ 	.byte	0x3f
	.zero		1


	//   ....[69]....
        /*0908*/ 	.word	0x000160d0
        /*090c*/ 	.word	0x00000004
        /*0910*/ 	.word	0x0002e880
        /*0914*/ 	.short	0x010a
        /*0916*/ 	.byte	0x3f
	.zero		1


	//   ....[70]....
        /*0918*/ 	.word	0x00016120
        /*091c*/ 	.word	0x00000004
        /*0920*/ 	.word	0x0002e840
        /*0924*/ 	.short	0x010a
        /*0926*/ 	.byte	0x3f
	.zero		1


	//   ....[71]....
        /*0928*/ 	.word	0x00016180
        /*092c*/ 	.word	0x00000003
        /*0930*/ 	.word	0x0002e820
        /*0934*/ 	.short	0x010a
        /*0936*/ 	.byte	0x3f
	.zero		1


	//   ....[72]....
        /*0938*/ 	.word	0x000161d0
        /*093c*/ 	.word	0x00000004
        /*0940*/ 	.word	0x0002e880
        /*0944*/ 	.short	0x010a
        /*0946*/ 	.byte	0x3f
	.zero		1


	//   ....[73]....
        /*0948*/ 	.word	0x00016220
        /*094c*/ 	.word	0x00000004
        /*0950*/ 	.word	0x0002e840
        /*0954*/ 	.short	0x010a
        /*0956*/ 	.byte	0x3f
	.zero		1


	//   ....[74]....
        /*0958*/ 	.word	0x00016280
        /*095c*/ 	.word	0x00000003
        /*0960*/ 	.word	0x0002e870
        /*0964*/ 	.short	0x010a
        /*0966*/ 	.byte	0x3f
	.zero		1


	//   ....[75]....
        /*0968*/ 	.word	0x000162e0
        /*096c*/ 	.word	0x00000004
        /*0970*/ 	.word	0x0002e860
        /*0974*/ 	.short	0x010a
        /*0976*/ 	.byte	0x3f
	.zero		1


	//   ....[76]....
        /*0978*/ 	.word	0x00016330
        /*097c*/ 	.word	0x00000014
        /*0980*/ 	.word	0x0002e870
        /*0984*/ 	.short	0x010a
        /*0986*/ 	.byte	0x3f
	.zero		1


	//   ....[77]....
        /*0988*/ 	.word	0x00016380
        /*098c*/ 	.word	0x00000014
        /*0990*/ 	.word	0x0002e860
        /*0994*/ 	.short	0x010a
        /*0996*/ 	.byte	0x3f
	.zero		1


	//   ....[78]....
        /*0998*/ 	.word	0x000163d0
        /*099c*/ 	.word	0x00000000
        /*09a0*/ 	.word	0x0002e820
        /*09a4*/ 	.short	0x010a
        /*09a6*/ 	.byte	0x3f
	.zero		1


	//   ....[79]....
        /*09a8*/ 	.word	0x00016570
        /*09ac*/ 	.word	0x00000006
        /*09b0*/ 	.word	0x00000000
        /*09b4*/ 	.short	0x010a
        /*09b6*/ 	.byte	0x3f
	.zero		1


	//   ....[80]....
        /*09b8*/ 	.word	0x000165c0
        /*09bc*/ 	.word	0x00000007
        /*09c0*/ 	.word	0x00000000
        /*09c4*/ 	.short	0x010a
        /*09c6*/ 	.byte	0x3f
	.zero		1


	//   ....[81]....
        /*09c8*/ 	.word	0x00016610
        /*09cc*/ 	.word	0x00000004
        /*09d0*/ 	.word	0x0002e860
        /*09d4*/ 	.short	0x010a
        /*09d6*/ 	.byte	0x3f
	.zero		1


	//   ....[82]....
        /*09d8*/ 	.word	0x00016660
        /*09dc*/ 	.word	0x00000003
        /*09e0*/ 	.word	0x0002e860
        /*09e4*/ 	.short	0x010a
        /*09e6*/ 	.byte	0x3f
	.zero		1


	//   ....[83]....
        /*09e8*/ 	.word	0x000166b0
        /*09ec*/ 	.word	0x00000004
        /*09f0*/ 	.word	0x0002e880
        /*09f4*/ 	.short	0x010a
        /*09f6*/ 	.byte	0x3f
	.zero		1


	//----- nvinfo : EIATTR_NUM_MBARRIERS
	.align		4
.L_1083:
        /*09f8*/ 	.byte	0x03, 0x38
        /*09fa*/ 	.short	0x0016


	//----- nvinfo : EIATTR_EXIT_INSTR_OFFSETS
	.align		4
        /*09fc*/ 	.byte	0x04, 0x1c
        /*09fe*/ 	.short	(.L_1085 - .L_1084)


	//   ....[0]....
.L_1084:
        /*0a00*/ 	.word	0x00000a50


	//   ....[1]....
        /*0a04*/ 	.word	0x00012560


	//   ....[2]....
        /*0a08*/ 	.word	0x00015d30


	//----- nvinfo : EIATTR_MAX_THREADS
	.align		4
.L_1085:
        /*0a0c*/ 	.byte	0x04, 0x05
        /*0a0e*/ 	.short	(.L_1087 - .L_1086)
.L_1086:
        /*0a10*/ 	.word	0x00000180
        /*0a14*/ 	.word	0x00000001
        /*0a18*/ 	.word	0x00000001


	//----- nvinfo : EIATTR_CRS_STACK_SIZE
	.align		4
.L_1087:
        /*0a1c*/ 	.byte	0x04, 0x1e
        /*0a1e*/ 	.short	(.L_1089 - .L_1088)
.L_1088:
        /*0a20*/ 	.word	0x00000000


	//----- nvinfo : EIATTR_CBANK_PARAM_SIZE
	.align		4
.L_1089:
        /*0a24*/ 	.byte	0x03, 0x19
        /*0a26*/ 	.short	0x0bf0


	//----- nvinfo : EIATTR_PARAM_CBANK
	.align		4
        /*0a28*/ 	.byte	0x04, 0x0a
        /*0a2a*/ 	.short	(.L_1091 - .L_1090)
	.align		4
.L_1090:
        /*0a2c*/ 	.word	index@(.nv.constant0._ZN7cutlass13device_kernelIN5flash11enable_sm90INS1_16FlashAttnFwdSm90INS1_25CollectiveMainloopFwdSm90ILi2EN4cute5tupleIJNS5_1CILi1EEES8_S8_EEENS6_IJNS7_ILi128EEENS7_ILi224EEESA_EEELi128ENS_12float_e4m3_tEfNS_4arch4Sm90ELb1ELb0ELb1ELb0ELb0ELb0ELb0ELb1ELb1ELb0ELb0ELb0EEENS1_21CollectiveEpilogueFwdINS6_IJSA_SA_SB_EEES9_NS_10bfloat16_tESF_Li256ELb0ELb0ELb0ELb1EEENS1_30DynamicPersistentTileSchedulerILi256ELi128ELb0ELb0ELb1EEEEEEEEEvNT_6ParamsE)
        /*0a30*/ 	.short	0x0210
        /*0a32*/ 	.short	0x0bf0


	//----- nvinfo : EIATTR_SW_WAR
	.align		4
.L_1091:
        /*0a34*/ 	.byte	0x04, 0x36
        /*0a36*/ 	.short	(.L_1093 - .L_1092)
.L_1092:
        /*0a38*/ 	.word	0x00000008
.L_1093:


//--------------------- .nv.info._ZN7cutlass13device_kernelIN5flash11enable_sm90INS1_16FlashAttnFwdSm90INS1_25CollectiveMainloopFwdSm90ILi2EN4cute5tupleIJNS5_1CILi1EEES8_S8_EEENS6_IJNS7_ILi128EEENS7_ILi224EEESA_EEELi128ENS_12float_e4m3_tEfNS_4arch4Sm90ELb1ELb0ELb1ELb1ELb0ELb0ELb0ELb1ELb1ELb0ELb0ELb0EEENS1_21CollectiveEpilogueFwdINS6_IJSA_SA_SB_EEES9_NS_10bfloat16_tESF_Li256ELb1ELb0ELb0ELb1EEENS1_36VarlenDynamicPersistentTileSchedulerILi128ELi224ELi256ELi128ELb0ELb0ELb1ELb1ELb1ELb1EEEEEEEEEvNT_6ParamsE --------------------------
	.section	.nv.info._ZN7cutlass13device_kernelIN5flash11enable_sm90INS1_16FlashAttnFwdSm90INS1_25CollectiveMainloopFwdSm90ILi2EN4cute5tupleIJNS5_1CILi1EEES8_S8_EEENS6_IJNS7_ILi128EEENS7_ILi224EEESA_EEELi128ENS_12float_e4m3_tEfNS_4arch4Sm90ELb1ELb0ELb1ELb1ELb0ELb0ELb0ELb1ELb1ELb0ELb0ELb0EEENS1_21CollectiveEpilogueFwdINS6_IJSA_SA_SB_EEES9_NS_10bfloat16_tESF_Li256ELb1ELb0ELb0ELb1EEENS1_36VarlenDynamicPersistentTileSchedulerILi128ELi224ELi256ELi128ELb0ELb0ELb1ELb1ELb1ELb1EEEEEEEEEvNT_6ParamsE,"",@"SHT_CUDA_INFO"
	.sectionflags	@""
	.align	4


	//----- nvinfo : EIATTR_CUDA_API_VERSION
	.align		4
        /*0000*/ 	.byte	0x04, 0x37
        /*0002*/ 	.short	(.L_1095 - .L_1094)
.L_1094:
        /*0004*/ 	.word	0x00000082


	//----- nvinfo : EIATTR_KPARAM_INFO
	.align		4
.L_1095:
        /*0008*/ 	.byte	0x04, 0x17
        /*000a*/ 	.short	(.L_1097 - .L_1096)
.L_1096:
        /*000c*/ 	.word	0x00000000
        /*0010*/ 	.short	0x0000
        /*0012*/ 	.short	0x0070
        /*0014*/ 	.byte	0x00, 0xf0, 0x01, 0x28


	//----- nvinfo : EIATTR_SPARSE_MMA_MASK
	.align		4
.L_1097:
        /*0018*/ 	.byte	0x03, 0x50
        /*001a*/ 	.short	0x0000


	//----- nvinfo : EIATTR_MAXREG_COUNT
	.align		4
        /*001c*/ 	.byte	0x03, 0x1b
        /*001e*/ 	.short	0x00a8


	//----- nvinfo : EIATTR_NUM_BARRIERS
	.align		4
        /*0020*/ 	.byte	0x02, 0x4c
        /*0022*/ 	.byte	0x10
	.zero		1


	//----- nvinfo : EIATTR_EXTERNS
	.align		4
        /*0024*/ 	.byte	0x04, 0x0f
        /*0026*/ 	.short	(.L_1099 - .L_1098)


	//   ....[0]....
	.align		4
.L_1098:
        /*0028*/ 	.word	index@(__assertfail)


	//----- nvinfo : EIATTR_ANNOTATIONS
	.align		4
.L_1099:
        /*002c*/ 	.byte	0x04, 0x55
        /*002e*/ 	.short	(.L_1101 - .L_1100)


	//   ....[0]....
.L_1100:
        /* <DEDUP_REMOVED lines=39> */


	//----- nvinfo : EIATTR_MERCURY_ISA_VERSION
	.align		4
.L_1101:
        /*0290*/ 	.byte	0x03, 0x5f
        /*0292*/ 	.short	0x0101


	//----- nvinfo : EIATTR_UNUSED_LOAD_BYTE_OFFSET
	.align		4
        /*0294*/ 	.byte	0x04, 0x44
        /*0296*/ 	.short	(.L_1103 - .L_1102)


	//   ....[0]....
.L_1102:
        /*0298*/ 	.word	0x00000a70
        /*029c*/ 	.word	0x0000fff0


	//   ....[1]....
        /*02a0*/ 	.word	0x00010e40
        /*02a4*/ 	.word	0x0000fff0


	//----- nvinfo : EIATTR_INT_WARP_WIDE_INSTR_OFFSETS
	.align		4
.L_1103:
        /*02a8*/ 	.byte	0x04, 0x31
        /*02aa*/ 	.short	(.L_1105 - .L_1104)


	//   ....[0]....
.L_1104:
        /*02ac*/ 	.word	0x00000160


	//   ....[1]....
        /*02b0*/ 	.word	0x000001a0


	//   ....[2]....
        /*02b4*/ 	.word	0x00000210


	//   ....[3]....
        /*02b8*/ 	.word	0x00014950


	//   ....[4]....
        /*02bc*/ 	.word	0x000149e0


	//   ....[5]....
        /*02c0*/ 	.word	0x00015130


	//   ....[6]....
        /*02c4*/ 	.word	0x00016a50


	//   ....[7]....
        /*02c8*/ 	.word	0x00016ae0


	//----- nvinfo : EIATTR_COOP_GROUP_MASK_REGIDS
	.align		4
.L_1105:
        /*02cc*/ 	.byte	0x04, 0x29
        /*02ce*/ 	.short	(.L_1107 - .L_1106)


	//   ....[0]....
.L_1106:
        /*02d0*/ 	.word	0xffffffff


	//   ....[1]....
        /*02d4*/ 	.word	0xffffffff


	//   ....[2]....
        /*02d8*/ 	.word	0xffffffff


	//   ....[3]....
        /*02dc*/ 	.word	0xffffffff


	//   ....[4]....
        /*02e0*/ 	.word	0xffffffff


	//   ....[5]....
        /*02e4*/ 	.word	0xffffffff


	//   ....[6]....
        /*02e8*/ 	.word	0xffffffff


	//   ....[7]....
        /*02ec*/ 	.word	0xffffffff


	//   ....[8]....
        /*02f0*/ 	.word	0xffffffff


	//   ....[9]....
        /*02f4*/ 	.word	0xffffffff


	//   ....[10]....
        /*02f8*/ 	.word	0xffffffff


	//   ....[11]....
        /*02fc*/ 	.word	0xffffffff


	//   ....[12]....
        /*0300*/ 	.word	0xffffffff


	//   ....[13]....
        /*0304*/ 	.word	0xffffffff


	//   ....[14]....
        /*0308*/ 	.word	0xffffffff


	//   ....[15]....
        /*030c*/ 	.word	0xffffffff


	//   ....[16]....
        /*0310*/ 	.word	0xffffffff


	//   ....[17]....
        /*0314*/ 	.word	0xffffffff


	//   ....[18]....
        /*0318*/ 	.word	0xffffffff


	//   ....[19]....
        /*031c*/ 	.word	0xffffffff


	//   ....[20]....
        /*0320*/ 	.word	0xffffffff


	//   ....[21]....
        /*0324*/ 	.word	0xffffffff


	//   ....[22]....
        /*0328*/ 	.word	0xffffffff


	//   ....[23]....
        /*032c*/ 	.word	0xffffffff


	//   ....[24]....
        /*0330*/ 	.word	0xffffffff


	//   ....[25]....
        /*0334*/ 	.word	0xffffffff


	//   ....[26]....
        /*0338*/ 	.word	0xffffffff


	//   ....[27]....
        /*033c*/ 	.word	0xffffffff


	//   ....[28]....
        /*0340*/ 	.word	0xffffffff


	//   ....[29]....
        /*0344*/ 	.word	0xffffffff


	//   ....[30]....
        /*0348*/ 	.word	0xffffffff


	//   ....[31]....
        /*034c*/ 	.word	0xffffffff


	//   ....[32]....
        /*0350*/ 	.word	0xffffffff


	//   ....[33]....
        /*0354*/ 	.word	0xffffffff


	//   ....[34]....
        /*0358*/ 	.word	0xffffffff


	//   ....[35]....
        /*035c*/ 	.word	0xffffffff


	//   ....[36]....
        /*0360*/ 	.word	0xffffffff


	//   ....[37]....
        /*0364*/ 	.word	0xffffffff


	//   ....[38]....
        /*0368*/ 	.word	0xffffffff


	//   ....[39]....
        /*036c*/ 	.word	0xffffffff


	//   ....[40]....
        /*0370*/ 	.word	0xffffffff


	//   ....[41]....
        /*0374*/ 	.word	0xffffffff


	//   ....[42]....
        /*0378*/ 	.word	0xffffffff


	//   ....[43]....
        /*037c*/ 	.word	0xffffffff


	//   ....[44]....
        /*0380*/ 	.word	0xffffffff


	//   ....[45]....
        /*0384*/ 	.word	0xffffffff


	//   ....[46]....
        /*0388*/ 	.word	0xffffffff


	//   ....[47]....
        /*038c*/ 	.word	0xffffffff


	//   ....[48]....
        /*0390*/ 	.word	0xffffffff


	//   ....[49]....
        /*0394*/ 	.word	0xffffffff


	//   ....[50]....
        /*0398*/ 	.word	0xffffffff


	//   ....[51]....
        /*039c*/ 	.word	0xffffffff


	//   ....[52]....
        /*03a0*/ 	.word	0xffffffff


	//   ....[53]....
        /*03a4*/ 	.word	0xffffffff


	//   ....[54]....
        /*03a8*/ 	.word	0xffffffff


	//   ....[55]....
        /*03ac*/ 	.word	0xffffffff


	//   ....[56]....
        /*03b0*/ 	.word	0xffffffff


	//   ....[57]....
        /*03b4*/ 	.word	0xffffffff


	//   ....[58]....
        /*03b8*/ 	.word	0xffffffff


	//   ....[59]....
        /*03bc*/ 	.word	0xffffffff


	//   ....[60]....
        /*03c0*/ 	.word	0xffffffff


	//   ....[61]....
        /*03c4*/ 	.word	0xffffffff


	//   ....[62]....
        /*03c8*/ 	.word	0xffffffff


	//   ....[63]....
        /*03cc*/ 	.word	0xffffffff


	//   ....[64]....
        /*03d0*/ 	.word	0xffffffff


	//   ....[65]....
        /*03d4*/ 	.word	0xffffffff


	//   ....[66]....
        /*03d8*/ 	.word	0xffffffff


	//   ....[67]....
        /*03dc*/ 	.word	0xffffffff


	//   ....[68]....
        /*03e0*/ 	.word	0xffffffff


	//   ....[69]....
        /*03e4*/ 	.word	0xffffffff


	//   ....[70]....
        /*03e8*/ 	.word	0xffffffff


	//   ....[71]....
        /*03ec*/ 	.word	0xffffffff


	//   ....[72]....
        /*03f0*/ 	.word	0xffffffff


	//   ....[73]....
        /*03f4*/ 	.word	0xffffffff


	//   ....[74]....
        /*03f8*/ 	.word	0xffffffff


	//   ....[75]....
        /*03fc*/ 	.word	0xffffffff


	//   ....[76]....
        /*0400*/ 	.word	0xffffffff


	//   ....[77]....
        /*0404*/ 	.word	0xffffffff


	//   ....[78]....
        /*0408*/ 	.word	0xffffffff


	//   ....[79]....
        /*040c*/ 	.word	0xffffffff


	//   ....[80]....
        /*0410*/ 	.word	0xffffffff


	//   ....[81]....
        /*0414*/ 	.word	0xffffffff


	//   ....[82]....
        /*0418*/ 	.word	0xffffffff


	//   ....[83]....
        /*041c*/ 	.word	0xffffffff


	//   ....[84]....
        /*0420*/ 	.word	0xffffffff


	//   ....[85]....
        /*0424*/ 	.word	0xffffffff


	//   ....[86]....
        /*0428*/ 	.word	0xffffffff


	//   ....[87]....
        /*042c*/ 	.word	0xffffffff


	//   ....[88]....
        /*0430*/ 	.word	0xffffffff


	//   ....[89]....
        /*0434*/ 	.word	0xffffffff


	//   ....[90]....
        /*0438*/ 	.word	0xffffffff


	//   ....[91]....
        /*043c*/ 	.word	0x0500000f


	//   ....[92]....
        /*0440*/ 	.word	0x0500000f


	//----- nvinfo : EIATTR_COOP_GROUP_INSTR_OFFSETS
	.align		4
.L_1107:
        /*0444*/ 	.byte	0x04, 0x28
        /*0446*/ 	.short	(.L_1109 - .L_1108)


	//   ....[0]....
.L_1108:
        /*0448*/ 	.word	0x00000070


	//   ....[1]....
        /*044c*/ 	.word	0x00000170


	//   ....[2]....
        /*0450*/ 	.word	0x000001c0


	//   ....[3]....
        /*0454*/ 	.word	0x000003f0


	//   ....[4]....
        /*0458*/ 	.word	0x00000550


	//   ....[5]....
        /*045c*/ 	.word	0x00000670


	//   ....[6]....
        /*0460*/ 	.word	0x000007d0


	//   ....[7]....
        /*0464*/ 	.word	0x000015e0


	//   ....[8]....
        /*0468*/ 	.word	0x00003e50


	//   ....[9]....
        /*046c*/ 	.word	0x00003f00


	//   ....[10]....
        /*0470*/ 	.word	0x00004fe0


	//   ....[11]....
        /*0474*/ 	.word	0x00005040


	//   ....[12]....
        /*0478*/ 	.word	0x00009000


	//   ....[13]....
        /*047c*/ 	.word	0x000090f0


	//   ....[14]....
        /*0480*/ 	.word	0x0000a2e0


	//   ....[15]....
        /*0484*/ 	.word	0x0000a380


	//   ....[16]....
        /*0488*/ 	.word	0x0000e350


	//   ....[17]....
        /*048c*/ 	.word	0x0000e380


	//   ....[18]....
        /*0490*/ 	.word	0x0000e3d0


	//   ....[19]....
        /*0494*/ 	.word	0x0000e3f0


	//   ....[20]....
        /*0498*/ 	.word	0x000106a0


	//   ....[21]....
        /*049c*/ 	.word	0x000106b0


	//   ....[22]....
        /*04a0*/ 	.word	0x00010730


	//   ....[23]....
        /*04a4*/ 	.word	0x00010740


	//   ....[24]....
        /*04a8*/ 	.word	0x000116e0


	//   ....[25]....
        /*04ac*/ 	.word	0x000116f0


	//   ....[26]....
        /*04b0*/ 	.word	0x00011700


	//   ....[27]....
        /*04b4*/ 	.word	0x00011710


	//   ....[28]....
        /*04b8*/ 	.word	0x00011720


	//   ....[29]....
        /*04bc*/ 	.word	0x00011730


	//   ....[30]....
        /*04c0*/ 	.word	0x00011740


	//   ....[31]....
        /*04c4*/ 	.word	0x00011750


	//   ....[32]....
        /*04c8*/ 	.word	0x00011780


	//   ....[33]....
        /*04cc*/ 	.word	0x00011790


	//   ....[34]....
        /*04d0*/ 	.word	0x000117c0


	//   ....[35]....
        /*04d4*/ 	.word	0x000117d0


	//   ....[36]....
        /*04d8*/ 	.word	0x00011830


	//   ....[37]....
        /*04dc*/ 	.word	0x00011840


	//   ....[38]....
        /*04e0*/ 	.word	0x00011850


	//   ....[39]....
        /*04e4*/ 	.word	0x00011880


	//   ....[40]....
        /*04e8*/ 	.word	0x000118b0


	//   ....[41]....
        /*04ec*/ 	.word	0x000118c0


	//   ....[42]....
        /*04f0*/ 	.word	0x000118d0


	//   ....[43]....
        /*04f4*/ 	.word	0x000118e0


	//   ....[44]....
        /*04f8*/ 	.word	0x00011910


	//   ....[45]....
        /*04fc*/ 	.word	0x00011920


	//   ....[46]....
        /*0500*/ 	.word	0x00011930


	//   ....[47]....
        /*0504*/ 	.word	0x00011940


	//   ....[48]....
        /*0508*/ 	.word	0x00011950


	//   ....[49]....
        /*050c*/ 	.word	0x00011960


	//   ....[50]....
        /*0510*/ 	.word	0x00011970


	//   ....[51]....
        /*0514*/ 	.word	0x00011980


	//   ....[52]....
        /*0518*/ 	.word	0x00011990


	//   ....[53]....
        /*051c*/ 	.word	0x000119a0


	//   ....[54]....
        /*0520*/ 	.word	0x000119c0


	//   ....[55]....
        /*0524*/ 	.word	0x000119f0


	//   ....[56]....
        /*0528*/ 	.word	0x00013490


	//   ....[57]....
        /*052c*/ 	.word	0x00013670


	//   ....[58]....
        /*0530*/ 	.word	0x000136a0


	//   ....[59]....
        /*0534*/ 	.word	0x000136d0


	//   ....[60]....
        /*0538*/ 	.word	0x00013710


	//   ....[61]....
        /*053c*/ 	.word	0x00013740


	//   ....[62]....
        /*0540*/ 	.word	0x00013780


	//   ....[63]....
        /*0544*/ 	.word	0x00013910


	//   ....[64]....
        /*0548*/ 	.word	0x00013940


	//   ....[65]....
        /*054c*/ 	.word	0x00013970


	//   ....[66]....
        /*0550*/ 	.word	0x000139a0


	//   ....[67]....
        /*0554*/ 	.word	0x000139d0


	//   ....[68]....
        /*0558*/ 	.word	0x00013a10


	//   ....[69]....
        /*055c*/ 	.word	0x00013ab0


	//   ....[70]....
        /*0560*/ 	.word	0x00013b40


	//   ....[71]....
        /*0564*/ 	.word	0x00013bf0


	//   ....[72]....
        /*0568*/ 	.word	0x00015200


	//   ....[73]....
        /*056c*/ 	.word	0x00017600


	//   ....[74]....
        /*0570*/ 	.word	0x00017630


	//   ....[75]....
        /*0574*/ 	.word	0x00017660


	//   ....[76]....
        /*0578*/ 	.word	0x000176a0


	//   ....[77]....
        /*057c*/ 	.word	0x000176d0


	//   ....[78]....
        /*0580*/ 	.word	0x000176e0


	//   ....[79]....
        /*0584*/ 	.word	0x00017710


	//   ....[80]....
        /*0588*/ 	.word	0x00017720


	//   ....[81]....
        /*058c*/ 	.word	0x00017860


	//   ....[82]....
        /*0590*/ 	.word	0x00017890


	//   ....[83]....
        /*0594*/ 	.word	0x000178c0


	//   ....[84]....
        /*0598*/ 	.word	0x000178f0


	//   ....[85]....
        /*059c*/ 	.word	0x00017920


	//   ....[86]....
        /*05a0*/ 	.word	0x00017960


	//   ....[87]....
        /*05a4*/ 	.word	0x000179f0


	//   ....[88]....
        /*05a8*/ 	.word	0x00017a80


	//   ....[89]....
        /*05ac*/ 	.word	0x00017af0


	//   ....[90]....
        /*05b0*/ 	.word	0x00018180


	//   ....[91]....
        /*05b4*/ 	.word	0x00018780


	//   ....[92]....
        /*05b8*/ 	.word	0x00018c10


	//----- nvinfo : EIATTR_REG_RECONFIG
	.align		4
.L_1109:
        /*05bc*/ 	.byte	0x01, 0x54
	.zero		2


	//----- nvinfo : EIATTR_SYSCALL_OFFSETS
	.align		4
        /*05c0*/ 	.byte	0x04, 0x46
        /*05c2*/ 	.short	(.L_1111 - .L_1110)


	//   ....[0]....
.L_1110:
        /*05c4*/ 	.word	0x000017c0


	//   ....[1]....
        /*05c8*/ 	.word	0x00014b80


	//   ....[2]....
        /*05cc*/ 	.word	0x00014cc0


	//   ....[3]....
        /*05d0*/ 	.word	0x00014e00


	//   ....[4]....
        /*05d4*/ 	.word	0x00014f20


	//----- nvinfo : EIATTR_MBARRIER_INSTR_OFFSETS
	.align		4
.L_1111:
        /*05d8*/ 	.byte	0x04, 0x39
        /*05da*/ 	.short	(.L_1113 - .L_1112)


	//   ....[0]....
.L_1112:
        /*05dc*/ 	.word	0x000002a0
        /*05e0*/ 	.word	0x000000ff
        /*05e4*/ 	.word	0x0002e800
        /*05e8*/ 	.short	0x0100
        /*05ea*/ 	.byte	0x08
	.zero		1


	//   ....[1]....
        /*05ec*/ 	.word	0x000002b0
        /*05f0*/ 	.word	0x000000ff
        /*05f4*/ 	.word	0x0002e820
        /*05f8*/ 	.short	0x0100
        /*05fa*/ 	.byte	0x08
	.zero		1


	//   ....[2]....
        /*05fc*/ 	.word	0x000003a0
        /*0600*/ 	.word	0x000000ff
        /*0604*/ 	.word	0x0002e830
        /*0608*/ 	.short	0x0100
        /*060a*/ 	.byte	0x08
	.zero		1


	//   ....[3]....
        /*060c*/ 	.word	0x000003b0
        /*0610*/ 	.word	0x000000ff
        /*0614*/ 	.word	0x0002e840
        /*0618*/ 	.short	0x0100
        /*061a*/ 	.byte	0x08
	.zero		1


	//   ....[4]....
        /*061c*/ 	.word	0x000003c0
        /*0620*/ 	.word	0x000000ff
        /*0624*/ 	.word	0x0002e838
        /*0628*/ 	.short	0x0100
        /*062a*/ 	.byte	0x08
	.zero		1


	//   ....[5]....
        /*062c*/ 	.word	0x000003d0
        /*0630*/ 	.word	0x000000ff
        /*0634*/ 	.word	0x0002e848
        /*0638*/ 	.short	0x0100
        /*063a*/ 	.byte	0x08
	.zero		1


	//   ....[6]....
        /*063c*/ 	.word	0x00000500
        /*0640*/ 	.word	0x000000ff
        /*0644*/ 	.word	0x0002e850
        /*0648*/ 	.short	0x0100
        /*064a*/ 	.byte	0x08
	.zero		1


	//   ....[7]....
        /*064c*/ 	.word	0x00000510
        /*0650*/ 	.word	0x000000ff
        /*0654*/ 	.word	0x0002e860
        /*0658*/ 	.short	0x0100
        /*065a*/ 	.byte	0x08
	.zero		1


	//   ....[8]....
        /*065c*/ 	.word	0x00000520
        /*0660*/ 	.word	0x000000ff
        /*0664*/ 	.word	0x0002e858
        /*0668*/ 	.short	0x0100
        /*066a*/ 	.byte	0x08
	.zero		1


	//   ....[9]....
        /*066c*/ 	.word	0x00000530
        /*0670*/ 	.word	0x000000ff
        /*0674*/ 	.word	0x0002e868
        /*0678*/ 	.short	0x0100
        /*067a*/ 	.byte	0x08
	.zero		1


	//   ....[10]....
        /*067c*/ 	.word	0x00000620
        /*0680*/ 	.word	0x000000ff
        /*0684*/ 	.word	0x0002e870
        /*0688*/ 	.short	0x0100
        /*068a*/ 	.byte	0x06
	.zero		1


	//   ....[11]....
        /*068c*/ 	.word	0x00000630
        /*0690*/ 	.word	0x000000ff
        /*0694*/ 	.word	0x0002e880
        /*0698*/ 	.short	0x0100
        /*069a*/ 	.byte	0x06
	.zero		1


	//   ....[12]....
        /*069c*/ 	.word	0x00000640
        /*06a0*/ 	.word	0x000000ff
        /*06a4*/ 	.word	0x0002e878
        /*06a8*/ 	.short	0x0100
        /*06aa*/ 	.byte	0x06
	.zero		1


	//   ....[13]....
        /*06ac*/ 	.word	0x00000650
        /*06b0*/ 	.word	0x000000ff
        /*06b4*/ 	.word	0x0002e888
        /*06b8*/ 	.short	0x0100
        /*06ba*/ 	.byte	0x06
	.zero		1


	//   ....[14]....
        /*06bc*/ 	.word	0x00000780
        /*06c0*/ 	.word	0x000000ff
        /*06c4*/ 	.word	0x0002e890
        /*06c8*/ 	.short	0x0100
        /*06ca*/ 	.byte	0x08
	.zero		1


	//   ....[15]....
        /*06cc*/ 	.word	0x00000790
        /*06d0*/ 	.word	0x000000ff
        /*06d4*/ 	.word	0x0002e8a0
        /*06d8*/ 	.short	0x0100
        /*06da*/ 	.byte	0x08
	.zero		1


	//   ....[16]....
        /*06dc*/ 	.word	0x000007a0
        /*06e0*/ 	.word	0x000000ff
        /*06e4*/ 	.word	0x0002e898
        /*06e8*/ 	.short	0x0100
        /*06ea*/ 	.byte	0x08
	.zero		1


	//   ....[17]....
        /*06ec*/ 	.word	0x000007b0
        /*06f0*/ 	.word	0x000000ff
        /*06f4*/ 	.word	0x0002e8a8
        /*06f8*/ 	.short	0x0100
        /*06fa*/ 	.byte	0x08
	.zero		1


	//   ....[18]....
        /*06fc*/ 	.word	0x000008e0
        /*0700*/ 	.word	0x000000ff
        /*0704*/ 	.word	0x0002e8b0
        /*0708*/ 	.short	0x0100
        /*070a*/ 	.byte	0x08
	.zero		1


	//   ....[19]....
        /*070c*/ 	.word	0x000008f0
        /*0710*/ 	.word	0x000000ff
        /*0714*/ 	.word	0x0002e8c0
        /*0718*/ 	.short	0x0100
        /*071a*/ 	.byte	0x08
	.zero		1


	//   ....[20]....
        /*071c*/ 	.word	0x00000900
        /*0720*/ 	.word	0x000000ff
        /*0724*/ 	.word	0x0002e8b8
        /*0728*/ 	.short	0x0100
        /*072a*/ 	.byte	0x08
	.zero		1


	//   ....[21]....
        /*072c*/ 	.word	0x00000910
        /*0730*/ 	.word	0x000000ff
        /*0734*/ 	.word	0x0002e8c8
        /*0738*/ 	.short	0x0100
        /*073a*/ 	.byte	0x08
	.zero		1


	//   ....[22]....
        /*073c*/ 	.word	0x00001af0
        /*0740*/ 	.word	0x000000ff
        /*0744*/ 	.word	0x0002e800
        /*0748*/ 	.short	0x010a
        /*074a*/ 	.byte	0x29
	.zero		1


	//   ....[23]....
        /*074c*/ 	.word	0x00001b90
        /*0750*/ 	.word	0x00000002
        /*0754*/ 	.word	0x0002e830
        /*0758*/ 	.short	0x010a
        /*075a*/ 	.byte	0x3f
	.zero		1


	//   ....[24]....
        /*075c*/ 	.word	0x00001bd0
        /*0760*/ 	.word	0x00000002
        /*0764*/ 	.word	0x0002e830
        /*0768*/ 	.short	0x010a
        /*076a*/ 	.byte	0x3f
	.zero		1


	//   ....[25]....
        /*076c*/ 	.word	0x000053e0
        /*0770*/ 	.word	0x00000053
        /*0774*/ 	.word	0x00000000
        /*0778*/ 	.short	0x0101
        /*077a*/ 	.byte	0x3f
	.zero		1


	//   ....[26]....
        /*077c*/ 	.word	0x00006c30
        /*0780*/ 	.word	0x000000ff
        /*0784*/ 	.word	0x0002e830
        /*0788*/ 	.short	0x010a
        /*078a*/ 	.byte	0x06
	.zero		1


	//   ....[27]....
        /*078c*/ 	.word	0x00006c70
        /*0790*/ 	.word	0x000000ff
        /*0794*/ 	.word	0x0002e830
        /*0798*/ 	.short	0x010a
        /*079a*/ 	.byte	0x06
	.zero		1


	//   ....[28]....
        /*079c*/ 	.word	0x00007860
        /*07a0*/ 	.word	0x000000ff
        /*07a4*/ 	.word	0x0002e850
        /*07a8*/ 	.short	0x010a
        /*07aa*/ 	.byte	0x06
	.zero		1


	//   ....[29]....
        /*07ac*/ 	.word	0x000078a0
        /*07b0*/ 	.word	0x000000ff
        /*07b4*/ 	.word	0x0002e850
        /*07b8*/ 	.short	0x010a
        /*07ba*/ 	.byte	0x06
	.zero		1


	//   ....[30]....
        /*07bc*/ 	.word	0x0000b340
        /*07c0*/ 	.word	0x00000002
        /*07c4*/ 	.word	0x00000000
        /*07c8*/ 	.short	0x0101
        /*07ca*/ 	.byte	0x3f
	.zero		1


	//   ....[31]....
        /*07cc*/ 	.word	0x0000b720
        /*07d0*/ 	.word	0x000000ff
        /*07d4*/ 	.word	0x00000000
        /*07d8*/ 	.short	0x0101
        /*07da*/ 	.byte	0x06
	.zero		1


	//   ....[32]....
        /*07dc*/ 	.word	0x0000bf90
        /*07e0*/ 	.word	0x000000ff
        /*07e4*/ 	.word	0x0002e830
        /*07e8*/ 	.short	0x010a
        /*07ea*/ 	.byte	0x06
	.zero		1


	//   ....[33]....
        /*07ec*/ 	.word	0x0000bfd0
        /*07f0*/ 	.word	0x000000ff
        /*07f4*/ 	.word	0x0002e830
        /*07f8*/ 	.short	0x010a
        /*07fa*/ 	.byte	0x06
	.zero		1


	//   ....[34]....
        /*07fc*/ 	.word	0x0000cbc0
        /*0800*/ 	.word	0x000000ff
        /*0804*/ 	.word	0x0002e850
        /*0808*/ 	.short	0x010a
        /*080a*/ 	.byte	0x06
	.zero		1


	//   ....[35]....
        /*080c*/ 	.word	0x0000cc00
        /*0810*/ 	.word	0x000000ff
        /*0814*/ 	.word	0x0002e850
        /*0818*/ 	.short	0x010a
        /*081a*/ 	.byte	0x06
	.zero		1


	//   ....[36]....
        /*081c*/ 	.word	0x0000f8b0
        /*0820*/ 	.word	0x00000002
        /*0824*/ 	.word	0x00000000
        /*0828*/ 	.short	0x0101
        /*082a*/ 	.byte	0x3f
	.zero		1


	//   ....[37]....
        /*082c*/ 	.word	0x0000fb80
        /*0830*/ 	.word	0x000000ff
        /*0834*/ 	.word	0x00000000
        /*0838*/ 	.short	0x0101
        /*083a*/ 	.byte	0x06
	.zero		1


	//   ....[38]....
        /*083c*/ 	.word	0x00010300
        /*0840*/ 	.word	0x000000ff
        /*0844*/ 	.word	0x0002e850
        /*0848*/ 	.short	0x010a
        /*084a*/ 	.byte	0x04
	.zero		1


	//   ....[39]....
        /*084c*/ 	.word	0x00010340
        /*0850*/ 	.word	0x000000ff
        /*0854*/ 	.word	0x0002e850
        /*0858*/ 	.short	0x010a
        /*085a*/ 	.byte	0x04
	.zero		1


	//   ....[40]....
        /*085c*/ 	.word	0x00010af0
        /*0860*/ 	.word	0x000000ff
        /*0864*/ 	.word	0x00000000
        /*0868*/ 	.short	0x0101
        /*086a*/ 	.byte	0x04
	.zero		1


	//   ....[41]....
        /*086c*/ 	.word	0x00012410
        /*0870*/ 	.word	0x00000003
        /*0874*/ 	.word	0x00000000
        /*0878*/ 	.short	0x0101
        /*087a*/ 	.byte	0x3f
	.zero		1


	//   ....[42]....
        /*087c*/ 	.word	0x00015430
        /*0880*/ 	.word	0x00000004
        /*0884*/ 	.word	0x0002e880
        /*0888*/ 	.short	0x010a
        /*088a*/ 	.byte	0x3f
	.zero		1


	//   ....[43]....
        /*088c*/ 	.word	0x00015600
        /*0890*/ 	.word	0x00000004
        /*0894*/ 	.word	0x0002e840
        /*0898*/ 	.short	0x010a
        /*089a*/ 	.byte	0x3f
	.zero		1


	//   ....[44]....
        /*089c*/ 	.word	0x00015920
        /*08a0*/ 	.word	0x000000ff
        /*08a4*/ 	.word	0x0002e820
        /*08a8*/ 	.short	0x010a
        /*08aa*/ 	.byte	0x29
	.zero		1


	//   ....[45]....
        /*08ac*/ 	.word	0x00015c00
        /*08b0*/ 	.word	0x00000004
        /*08b4*/ 	.word	0x0002e880
        /*08b8*/ 	.short	0x010a
        /*08ba*/ 	.byte	0x3f
	.zero		1


	//   ....[46]....
        /*08bc*/ 	.word	0x00015e80
        /*08c0*/ 	.word	0x00000004
        /*08c4*/ 	.word	0x0002e840
        /*08c8*/ 	.short	0x010a
        /*08ca*/ 	.byte	0x3f
	.zero		1


	//   ....[47]....
        /*08cc*/ 	.word	0x00016170
        /*08d0*/ 	.word	0x00000003
        /*08d4*/ 	.word	0x0002e870
        /*08d8*/ 	.short	0x010a
        /*08da*/ 	.byte	0x3f
	.zero		1


	//   ....[48]....
        /*08dc*/ 	.word	0x000161e0
        /*08e0*/ 	.word	0x00000003
        /*08e4*/ 	.word	0x0002e860
        /*08e8*/ 	.short	0x010a
        /*08ea*/ 	.byte	0x3f
	.zero		1


	//   ....[49]....
        /*08ec*/ 	.word	0x000169c0
        /*08f0*/ 	.word	0x00000002
        /*08f4*/ 	.word	0x0002e850
        /*08f8*/ 	.short	0x0101
        /*08fa*/ 	.byte	0x3f
	.zero		1


	//   ....[50]....
        /*08fc*/ 	.word	0x00016a00
        /*0900*/ 	.word	0x00000002
        /*0904*/ 	.word	0x00000000
        /*0908*/ 	.short	0x0101
        /*090a*/ 	.byte	0x3f
	.zero		1


	//   ....[51]....
        /*090c*/ 	.word	0x00016bc0
        /*0910*/ 	.word	0x00000014
        /*0914*/ 	.word	0x0002e870
        /*0918*/ 	.short	0x010a
        /*091a*/ 	.byte	0x3f
	.zero		1


	//   ....[52]....
        /*091c*/ 	.word	0x00016c50
        /*0920*/ 	.word	0x00000014
        /*0924*/ 	.word	0x0002e860
        /*0928*/ 	.short	0x010a
        /*092a*/ 	.byte	0x3f
	.zero		1


	//   ....[53]....
        /*092c*/ 	.word	0x00017310
        /*0930*/ 	.word	0x00000014
        /*0934*/ 	.word	0x0002e850
        /*0938*/ 	.short	0x0101
        /*093a*/ 	.byte	0x3f
	.zero		1


	//   ....[54]....
        /*093c*/ 	.word	0x00017360
        /*0940*/ 	.word	0x00000000
        /*0944*/ 	.word	0x00000000
        /*0948*/ 	.short	0x0101
        /*094a*/ 	.byte	0x3f
	.zero		1


	//   ....[55]....
        /*094c*/ 	.word	0x00018100
        /*0950*/ 	.word	0x00000000
        /*0954*/ 	.word	0x0002e820
        /*0958*/ 	.short	0x010a
        /*095a*/ 	.byte	0x3f
	.zero		1


	//   ....[56]....
        /*095c*/ 	.word	0x000182c0
        /*0960*/ 	.word	0x00000006
        /*0964*/ 	.word	0x00000000
        /*0968*/ 	.short	0x010a
        /*096a*/ 	.byte	0x3f
	.zero		1


	//   ....[57]....
        /*096c*/ 	.word	0x00018330
        /*0970*/ 	.word	0x00000007
        /*0974*/ 	.word	0x00000000
        /*0978*/ 	.short	0x010a
        /*097a*/ 	.byte	0x3f
	.zero		1


	//   ....[58]....
        /*097c*/ 	.word	0x00018390
        /*0980*/ 	.word	0x00000004
        /*0984*/ 	.word	0x0002e860
        /*0988*/ 	.short	0x010a
        /*098a*/ 	.byte	0x3f
	.zero		1


	//   ....[59]....
        /*098c*/ 	.word	0x000183e0
        /*0990*/ 	.word	0x00000003
        /*0994*/ 	.word	0x0002e860
        /*0998*/ 	.short	0x010a
        /*099a*/ 	.byte	0x3f
	.zero		1


	//   ....[60]....
        /*099c*/ 	.word	0x00018420
        /*09a0*/ 	.word	0x00000004
        /*09a4*/ 	.word	0x0002e880
        /*09a8*/ 	.short	0x010a
        /*09aa*/ 	.byte	0x3f
	.zero		1


	//   ....[61]....
        /*09ac*/ 	.word	0x00018440
        /*09b0*/ 	.word	0x00000003
        /*09b4*/ 	.word	0x0002e880
        /*09b8*/ 	.short	0x010a
        /*09ba*/ 	.byte	0x3f
	.zero		1


	//   ....[62]....
        /*09bc*/ 	.word	0x000184b0
        /*09c0*/ 	.word	0x00000003
        /*09c4*/ 	.word	0x0002e800
        /*09c8*/ 	.short	0x010a
        /*09ca*/ 	.byte	0x3f
	.zero		1


	//   ....[63]....
        /*09cc*/ 	.word	0x00018500
        /*09d0*/ 	.word	0x00000002
        /*09d4*/ 	.word	0x0002e830
        /*09d8*/ 	.short	0x010a
        /*09da*/ 	.byte	0x3f
	.zero		1


	//   ....[64]....
        /*09dc*/ 	.word	0x00018560
        /*09e0*/ 	.word	0x00000008
        /*09e4*/ 	.word	0x0002e830
        /*09e8*/ 	.short	0x010a
        /*09ea*/ 	.byte	0x3f
	.zero		1


	//   ....[65]....
        /*09ec*/ 	.word	0x000185c0
        /*09f0*/ 	.word	0x00000008
        /*09f4*/ 	.word	0x0002e850
        /*09f8*/ 	.short	0x010a
        /*09fa*/ 	.byte	0x3f
	.zero		1


	//   ....[66]....
        /*09fc*/ 	.word	0x00018620
        /*0a00*/ 	.word	0x00000008
        /*0a04*/ 	.word	0x0002e830
        /*0a08*/ 	.short	0x010a
        /*0a0a*/ 	.byte	0x3f
	.zero		1


	//   ....[67]....
        /*0a0c*/ 	.word	0x00018680
        /*0a10*/ 	.word	0x00000008
        /*0a14*/ 	.word	0x0002e850
        /*0a18*/ 	.short	0x010a
        /*0a1a*/ 	.byte	0x3f
	.zero		1


	//   ....[68]....
        /*0a1c*/ 	.word	0x000186e0
        /*0a20*/ 	.word	0x00000005
        /*0a24*/ 	.word	0x0002e850
        /*0a28*/ 	.short	0x010a
        /*0a2a*/ 	.byte	0x3f
	.zero		1


	//   ....[69]....
        /*0a2c*/ 	.word	0x00018830
        /*0a30*/ 	.word	0x00000004
        /*0a34*/ 	.word	0x0002e880
        /*0a38*/ 	.short	0x010a
        /*0a3a*/ 	.byte	0x3f
	.zero		1


	//   ....[70]....
        /*0a3c*/ 	.word	0x00018880
        /*0a40*/ 	.word	0x00000004
        /*0a44*/ 	.word	0x0002e840
        /*0a48*/ 	.short	0x010a
        /*0a4a*/ 	.byte	0x3f
	.zero		1


	//   ....[71]....
        /*0a4c*/ 	.word	0x000188e0
        /*0a50*/ 	.word	0x00000003
        /*0a54*/ 	.word	0x0002e820
        /*0a58*/ 	.short	0x010a
        /*0a5a*/ 	.byte	0x3f
	.zero		1


	//   ....[72]....
        /*0a5c*/ 	.word	0x00018930
        /*0a60*/ 	.word	0x00000004
        /*0a64*/ 	.word	0x0002e880
        /*0a68*/ 	.short	0x010a
        /*0a6a*/ 	.byte	0x3f
	.zero		1


	//   ....[73]....
        /*0a6c*/ 	.word	0x00018980
        /*0a70*/ 	.word	0x00000004
        /*0a74*/ 	.word	0x0002e840
        /*0a78*/ 	.short	0x010a
        /*0a7a*/ 	.byte	0x3f
	.zero		1


	//   ....[74]....
        /*0a7c*/ 	.word	0x000189e0
        /*0a80*/ 	.word	0x00000003
        /*0a84*/ 	.word	0x0002e870
        /*0a88*/ 	.short	0x010a
        /*0a8a*/ 	.byte	0x3f
	.zero		1


	//   ....[75]....
        /*0a8c*/ 	.word	0x00018a40
        /*0a90*/ 	.word	0x00000004
        /*0a94*/ 	.word	0x0002e860
        /*0a98*/ 	.short	0x010a
        /*0a9a*/ 	.byte	0x3f
	.zero		1


	//   ....[76]....
        /*0a9c*/ 	.word	0x00018a90
        /*0aa0*/ 	.word	0x00000014
        /*0aa4*/ 	.word	0x0002e870
        /*0aa8*/ 	.short	0x010a
        /*0aaa*/ 	.byte	0x3f
	.zero		1


	//   ....[77]....
        /*0aac*/ 	.word	0x00018ae0
        /*0ab0*/ 	.word	0x00000014
        /*0ab4*/ 	.word	0x0002e860
        /*0ab8*/ 	.short	0x010a
        /*0aba*/ 	.byte	0x3f
	.zero		1


	//   ....[78]....
        /*0abc*/ 	.word	0x00018b30
        /*0ac0*/ 	.word	0x00000000
        /*0ac4*/ 	.word	0x0002e820
        /*0ac8*/ 	.short	0x010a
        /*0aca*/ 	.byte	0x3f
	.zero		1


	//   ....[79]....
        /*0acc*/ 	.word	0x00018cd0
        /*0ad0*/ 	.word	0x00000006
        /*0ad4*/ 	.word	0x00000000
        /*0ad8*/ 	.short	0x010a
        /*0ada*/ 	.byte	0x3f
	.zero		1


	//   ....[80]....
        /*0adc*/ 	.word	0x00018d20
        /*0ae0*/ 	.word	0x00000007
        /*0ae4*/ 	.word	0x00000000
        /*0ae8*/ 	.short	0x010a
        /*0aea*/ 	.byte	0x3f
	.zero		1


	//   ....[81]....
        /*0aec*/ 	.word	0x00018d70
        /*0af0*/ 	.word	0x00000004
        /*0af4*/ 	.word	0x0002e860
        /*0af8*/ 	.short	0x010a
        /*0afa*/ 	.byte	0x3f
	.zero		1


	//   ....[82]....
        /*0afc*/ 	.word	0x00018dc0
        /*0b00*/ 	.word	0x00000003
        /*0b04*/ 	.word	0x0002e860
        /*0b08*/ 	.short	0x010a
        /*0b0a*/ 	.byte	0x3f
	.zero		1


	//   ....[83]....
        /*0b0c*/ 	.word	0x00018e10
        /*0b10*/ 	.word	0x00000004
        /*0b14*/ 	.word	0x0002e880
        /*0b18*/ 	.short	0x010a
        /*0b1a*/ 	.byte	0x3f
	.zero		1


	//----- nvinfo : EIATTR_NUM_MBARRIERS
	.align		4
.L_1113:
        /*0b1c*/ 	.byte	0x03, 0x38
        /*0b1e*/ 	.short	0x0016


	//----- nvinfo : EIATTR_EXIT_INSTR_OFFSETS
	.align		4
        /*0b20*/ 	.byte	0x04, 0x1c
        /*0b22*/ 	.short	(.L_1115 - .L_1114)


	//   ....[0]....
.L_1114:
        /*0b24*/ 	.word	0x00000ab0


	//   ....[1]....
        /*0b28*/ 	.word	0x00013440


	//   ....[2]....
        /*0b2c*/ 	.word	0x00018490


	//----- nvinfo : EIATTR_MAX_THREADS
	.align		4
.L_1115:
        /*0b30*/ 	.byte	0x04, 0x05
        /*0b32*/ 	.short	(.L_1117 - .L_1116)
.L_1116:
        /*0b34*/ 	.word	0x00000180
        /*0b38*/ 	.word	0x00000001
        /*0b3c*/ 	.word	0x00000001


	//----- nvinfo : EIATTR_CRS_STACK_SIZE
	.align		4
.L_1117:
        /*0b40*/ 	.byte	0x04, 0x1e
        /*0b42*/ 	.short	(.L_1119 - .L_1118)
.L_1118:
        /*0b44*/ 	.word	0x00000000


	//----- nvinfo : EIATTR_CBANK_PARAM_SIZE
	.align		4
.L_1119:
        /*0b48*/ 	.byte	0x03, 0x19
        /*0b4a*/ 	.short	0x0a70


	//----- nvinfo : EIATTR_PARAM_CBANK
	.align		4
        /*0b4c*/ 	.byte	0x04, 0x0a
        /*0b4e*/ 	.short	(.L_1121 - .L_1120)
	.align		4
.L_1120:
        /*0b50*/ 	.word	index@(.nv.constant0._ZN7cutlass13device_kernelIN5flash11enable_sm90INS1_16FlashAttnFwdSm90INS1_25CollectiveMainloopFwdSm90ILi2EN4cute5tupleIJNS5_1CILi1EEES8_S8_EEENS6_IJNS7_ILi128EEENS7_ILi224EEESA_EEELi128ENS_12float_e4m3_tEfNS_4arch4Sm90ELb1ELb0ELb1ELb1ELb0ELb0ELb0ELb1ELb1ELb0ELb0ELb0EEENS1_21CollectiveEpilogueFwdINS6_IJSA_SA_SB_EEES9_NS_10bfloat16_tESF_Li256ELb1ELb0ELb0ELb1EEENS1_36VarlenDynamicPersistentTileSchedulerILi128ELi224ELi256ELi128ELb0ELb0ELb1ELb1ELb1ELb1EEEEEEEEEvNT_6ParamsE)
        /*0b54*/ 	.short	0x0210
        /*0b56*/ 	.short	0x0a70


	//----- nvinfo : EIATTR_SW_WAR
	.align		4
.L_1121:
        /*0b58*/ 	.byte	0x04, 0x36
        /*0b5a*/ 	.short	(.L_1123 - .L_1122)
.L_1122:
        /*0b5c*/ 	.word	0x00000008
.L_1123:


//--------------------- .nv.info._ZN7cutlass13device_kernelIN5flash11enable_sm90INS1_16FlashAttnFwdSm90INS1_25CollectiveMainloopFwdSm90ILi2EN4cute5tupleIJNS5_1CILi1EEES8_S8_EEENS6_IJNS7_ILi128EEENS7_ILi224EEESA_EEELi128ENS_12float_e4m3_tEfNS_4arch4Sm90ELb1ELb0ELb1ELb1ELb0ELb1ELb0ELb1ELb1ELb0ELb0ELb0EEENS1_21CollectiveEpilogueFwdINS6_IJSA_SA_SB_EEES9_NS_10bfloat16_tESF_Li256ELb1ELb0ELb0ELb1EEENS1_36VarlenDynamicPersistentTileSchedulerILi128ELi224ELi256ELi128ELb0ELb0ELb1ELb1ELb1ELb1EEEEEEEEEvNT_6ParamsE --------------------------
	.section	.nv.info._ZN7cutlass13device_kernelIN5flash11enable_sm90INS1_16FlashAttnFwdSm90INS1_25CollectiveMainloopFwdSm90ILi2EN4cute5tupleIJNS5_1CILi1EEES8_S8_EEENS6_IJNS7_ILi128EEENS7_ILi224EEESA_EEELi128ENS_12float_e4m3_tEfNS_4arch4Sm90ELb1ELb0ELb1ELb1ELb0ELb1ELb0ELb1ELb1ELb0ELb0ELb0EEENS1_21CollectiveEpilogueFwdINS6_IJSA_SA_SB_EEES9_NS_10bfloat16_tESF_Li256ELb1ELb0ELb0ELb1EEENS1_36VarlenDynamicPersistentTileSchedulerILi128ELi224ELi256ELi128ELb0ELb0ELb1ELb1ELb1ELb1EEEEEEEEEvNT_6ParamsE,"",@"SHT_CUDA_INFO"
	.sectionflags	@""
	.align	4


	//----- nvinfo : EIATTR_CUDA_API_VERSION
	.align		4
        /*0000*/ 	.byte	0x04, 0x37
        /*0002*/ 	.short	(.L_1125 - .L_1124)
.L_1124:
        /*0004*/ 	.word	0x00000082


	//----- nvinfo : EIATTR_KPARAM_INFO
	.align		4
.L_1125:
        /*0008*/ 	.byte	0x04, 0x17
        /*000a*/ 	.short	(.L_1127 - .L_1126)
.L_1126:
        /*000c*/ 	.word	0x00000000
        /*0010*/ 	.short	0x0000
        /*0012*/ 	.short	0x0070
        /*0014*/ 	.byte	0x00, 0xf0, 0x01, 0x28


	//----- nvinfo : EIATTR_SPARSE_MMA_MASK
	.align		4
.L_1127:
        /*0018*/ 	.byte	0x03, 0x50
        /*001a*/ 	.short	0x0000


	//----- nvinfo : EIATTR_MAXREG_COUNT
	.align		4
        /*001c*/ 	.byte	0x03, 0x1b
        /*001e*/ 	.short	0x00a8


	//----- nvinfo : EIATTR_NUM_BARRIERS
	.align		4
        /*0020*/ 	.byte	0x02, 0x4c
        /*0022*/ 	.byte	0x10
	.zero		1


	//----- nvinfo : EIATTR_EXTERNS
	.align		4
        /*0024*/ 	.byte	0x04, 0x0f
        /*0026*/ 	.short	(.L_1129 - .L_1128)


	//   ....[0]....
	.align		4
.L_1128:
        /*0028*/ 	.word	index@(__assertfail)


	//----- nvinfo : EIATTR_ANNOTATIONS
	.align		4
.L_1129:
        /*002c*/ 	.byte	0x04, 0x55
        /*002e*/ 	.short	(.L_1131 - .L_1130)


	//   ....[0]....
.L_1130:
        /* <DEDUP_REMOVED lines=139> */


	//----- nvinfo : EIATTR_MERCURY_ISA_VERSION
	.align		4
.L_1131:
        /*08d0*/ 	.byte	0x03, 0x5f
        /*08d2*/ 	.short	0x0101


	//----- nvinfo : EIATTR_UNUSED_LOAD_BYTE_OFFSET
	.align		4
        /*08d4*/ 	.byte	0x04, 0x44
        /*08d6*/ 	.short	(.L_1133 - .L_1132)


	//   ....[0]....
.L_1132:
        /*08d8*/ 	.word	0x00000b40
        /*08dc*/ 	.word	0x0000fff0


	//   ....[1]....
        /*08e0*/ 	.word	0x00023590
        /*08e4*/ 	.word	0x0000fff0


	//----- nvinfo : EIATTR_INT_WARP_WIDE_INSTR_OFFSETS
	.align		4
.L_1133:
        /*08e8*/ 	.byte	0x04, 0x31
        /*08ea*/ 	.short	(.L_1135 - .L_1134)


	//   ....[0]....
.L_1134:
        /*08ec*/ 	.word	0x000001c0


	//   ....[1]....
        /*08f0*/ 	.word	0x00000200


	//   ....[2]....
        /*08f4*/ 	.word	0x00000270


	//   ....[3]....
        /*08f8*/ 	.word	0x00028030


	//   ....[4]....
        /*08fc*/ 	.word	0x00028090


	//   ....[5]....
        /*0900*/ 	.word	0x000287f0


	//   ....[6]....
        /*0904*/ 	.word	0x00028830


	//   ....[7]....
        /*0908*/ 	.word	0x0002a680


	//   ....[8]....
        /*090c*/ 	.word	0x0002a6e0


	//----- nvinfo : EIATTR_COOP_GROUP_MASK_REGIDS
	.align		4
.L_1135:
        /*0910*/ 	.byte	0x04, 0x29
        /*0912*/ 	.short	(.L_1137 - .L_1136)


	//   ....[0]....
.L_1136:
        /*0914*/ 	.word	0xffffffff


	//   ....[1]....
        /*0918*/ 	.word	0xffffffff


	//   ....[2]....
        /*091c*/ 	.word	0xffffffff


	//   ....[3]....
        /*0920*/ 	.word	0xffffffff


	//   ....[4]....
        /*0924*/ 	.word	0xffffffff


	//   ....[5]....
        /*0928*/ 	.word	0xffffffff


	//   ....[6]....
        /*092c*/ 	.word	0xffffffff


	//   ....[7]....
        /*0930*/ 	.word	0xffffffff


	//   ....[8]....
        /*0934*/ 	.word	0xffffffff


	//   ....[9]....
        /*0938*/ 	.word	0xffffffff


	//   ....[10]....
        /*093c*/ 	.word	0xffffffff


	//   ....[11]....
        /*0940*/ 	.word	0xffffffff


	//   ....[12]....
        /*0944*/ 	.word	0xffffffff


	//   ....[13]....
        /*0948*/ 	.word	0xffffffff


	//   ....[14]....
        /*094c*/ 	.word	0xffffffff


	//   ....[15]....
        /*0950*/ 	.word	0xffffffff


	//   ....[16]....
        /*0954*/ 	.word	0xffffffff


	//   ....[17]....
        /*0958*/ 	.word	0xffffffff


	//   ....[18]....
        /*095c*/ 	.word	0xffffffff


	//   ....[19]....
        /*0960*/ 	.word	0xffffffff


	//   ....[20]....
        /*0964*/ 	.word	0xffffffff


	//   ....[21]....
        /*0968*/ 	.word	0xffffffff


	//   ....[22]....
        /*096c*/ 	.word	0xffffffff


	//   ....[23]....
        /*0970*/ 	.word	0xffffffff


	//   ....[24]....
        /*0974*/ 	.word	0xffffffff


	//   ....[25]....
        /*0978*/ 	.word	0xffffffff


	//   ....[26]....
        /*097c*/ 	.word	0xffffffff


	//   ....[27]....
        /*0980*/ 	.word	0xffffffff


	//   ....[28]....
        /*0984*/ 	.word	0xffffffff


	//   ....[29]....
        /*0988*/ 	.word	0xffffffff


	//   ....[30]....
        /*098c*/ 	.word	0xffffffff


	//   ....[31]....
        /*0990*/ 	.word	0xffffffff


	//   ....[32]....
        /*0994*/ 	.word	0xffffffff


	//   ....[33]....
        /*0998*/ 	.word	0xffffffff


	//   ....[34]....
        /*099c*/ 	.word	0xffffffff


	//   ....[35]....
        /*09a0*/ 	.word	0xffffffff


	//   ....[36]....
        /*09a4*/ 	.word	0xffffffff


	//   ....[37]....
        /*09a8*/ 	.word	0xffffffff


	//   ....[38]....
        /*09ac*/ 	.word	0xffffffff


	//   ....[39]....
        /*09b0*/ 	.word	0xffffffff


	//   ....[40]....
        /*09b4*/ 	.word	0xffffffff


	//   ....[41]....
        /*09b8*/ 	.word	0xffffffff


	//   ....[42]....
        /*09bc*/ 	.word	0xffffffff


	//   ....[43]....
        /*09c0*/ 	.word	0xffffffff


	//   ....[44]....
        /*09c4*/ 	.word	0xffffffff


	//   ....[45]....
        /*09c8*/ 	.word	0xffffffff


	//   ....[46]....
        /*09cc*/ 	.word	0xffffffff


	//   ....[47]....
        /*09d0*/ 	.word	0xffffffff


	//   ....[48]....
        /*09d4*/ 	.word	0xffffffff


	//   ....[49]....
        /*09d8*/ 	.word	0xffffffff


	//   ....[50]....
        /*09dc*/ 	.word	0xffffffff


	//   ....[51]....
        /*09e0*/ 	.word	0xffffffff


	//   ....[52]....
        /*09e4*/ 	.word	0xffffffff


	//   ....[53]....
        /*09e8*/ 	.word	0xffffffff


	//   ....[54]....
        /*09ec*/ 	.word	0xffffffff


	//   ....[55]....
        /*09f0*/ 	.word	0xffffffff


	//   ....[56]....
        /*09f4*/ 	.word	0xffffffff


	//   ....[57]....
        /*09f8*/ 	.word	0xffffffff


	//   ....[58]....
        /*09fc*/ 	.word	0xffffffff


	//   ....[59]....
        /*0a00*/ 	.word	0xffffffff


	//   ....[60]....
        /*0a04*/ 	.word	0xffffffff


	//   ....[61]....
        /*0a08*/ 	.word	0xffffffff


	//   ....[62]....
        /*0a0c*/ 	.word	0xffffffff


	//   ....[63]....
        /*0a10*/ 	.word	0xffffffff


	//   ....[64]....
        /*0a14*/ 	.word	0xffffffff


	//   ....[65]....
        /*0a18*/ 	.word	0xffffffff


	//   ....[66]....
        /*0a1c*/ 	.word	0xffffffff


	//   ....[67]....
        /*0a20*/ 	.word	0xffffffff


	//   ....[68]....
        /*0a24*/ 	.word	0xffffffff


	//   ....[69]....
        /*0a28*/ 	.word	0xffffffff


	//   ....[70]....
        /*0a2c*/ 	.word	0xffffffff


	//   ....[71]....
        /*0a30*/ 	.word	0xffffffff


	//   ....[72]....
        /*0a34*/ 	.word	0xffffffff


	//   ....[73]....
        /*0a38*/ 	.word	0xffffffff


	//   ....[74]....
        /*0a3c*/ 	.word	0xffffffff


	//   ....[75]....
        /*0a40*/ 	.word	0xffffffff


	//   ....[76]....
        /*0a44*/ 	.word	0xffffffff


	//   ....[77]....
        /*0a48*/ 	.word	0xffffffff


	//   ....[78]....
        /*0a4c*/ 	.word	0xffffffff


	//   ....[79]....
        /*0a50*/ 	.word	0xffffffff


	//   ....[80]....
        /*0a54*/ 	.word	0xffffffff


	//   ....[81]....
        /*0a58*/ 	.word	0xffffffff


	//   ....[82]....
        /*0a5c*/ 	.word	0xffffffff


	//   ....[83]....
        /*0a60*/ 	.word	0xffffffff


	//   ....[84]....
        /*0a64*/ 	.word	0xffffffff


	//   ....[85]....
        /*0a68*/ 	.word	0xffffffff


	//   ....[86]....
        /*0a6c*/ 	.word	0xffffffff


	//   ....[87]....
        /*0a70*/ 	.word	0xffffffff


	//   ....[88]....
        /*0a74*/ 	.word	0xffffffff


	//   ....[89]....
        /*0a78*/ 	.word	0xffffffff


	//   ....[90]....
        /*0a7c*/ 	.word	0xffffffff


	//   ....[91]....
        /*0a80*/ 	.word	0xffffffff


	//   ....[92]....
        /*0a84*/ 	.word	0x0500000f


	//   ....[93]....
        /*0a88*/ 	.word	0x0500000f


	//   ....[94]....
        /*0a8c*/ 	.word	0x0500000f


	//   ....[95]....
        /*0a90*/ 	.word	0x0500000f


	//   ....[96]....
        /*0a94*/ 	.word	0x0500000f


	//   ....[97]....
        /*0a98*/ 	.word	0x0500000f


	//   ....[98]....
        /*0a9c*/ 	.word	0x0500000f


	//   ....[99]....
        /*0aa0*/ 	.word	0x0500000f


	//   ....[100]....
        /*0aa4*/ 	.word	0x0500000f


	//   ....[101]....
        /*0aa8*/ 	.word	0x0500000f


	//   ....[102]....
        /*0aac*/ 	.word	0x0500000f


	//   ....[103]....
        /*0ab0*/ 	.word	0x0500000f


	//   ....[104]....
        /*0ab4*/ 	.word	0x0500000f


	//   ....[105]....
        /*0ab8*/ 	.word	0x0500000f


	//   ....[106]....
        /*0abc*/ 	.word	0x0500000f


	//   ....[107]....
        /*0ac0*/ 	.word	0x0500000f


	//   ....[108]....
        /*0ac4*/ 	.word	0x0500000f


	//   ....[109]....
        /*0ac8*/ 	.word	0x0500000f


	//   ....[110]....
        /*0acc*/ 	.word	0x0500000f


	//   ....[111]....
        /*0ad0*/ 	.word	0x0500000f


	//   ....[112]....
        /*0ad4*/ 	.word	0x0500000f


	//   ....[113]....
        /*0ad8*/ 	.word	0x0500000f


	//   ....[114]....
        /*0adc*/ 	.word	0x0500000f


	//   ....[115]....
        /*0ae0*/ 	.word	0x0500000f


	//   ....[116]....
        /*0ae4*/ 	.word	0x0500000f


	//   ....[117]....
        /*0ae8*/ 	.word	0x0500000f


	//   ....[118]....
        /*0aec*/ 	.word	0x0500000f


	//   ....[119]....
        /*0af0*/ 	.word	0x0500000f


	//   ....[120]....
        /*0af4*/ 	.word	0x0500000f


	//   ....[121]....
        /*0af8*/ 	.word	0x0500000f


	//   ....[122]....
        /*0afc*/ 	.word	0x0500000f


	//   ....[123]....
        /*0b00*/ 	.word	0x0500000f


	//   ....[124]....
        /*0b04*/ 	.word	0x0500000f


	//   ....[125]....
        /*0b08*/ 	.word	0x0500000f


	//   ....[126]....
        /*0b0c*/ 	.word	0x0500000f


	//   ....[127]....
        /*0b10*/ 	.word	0x0500000f


	//   ....[128]....
        /*0b14*/ 	.word	0x0500000f


	//   ....[129]....
        /*0b18*/ 	.word	0x0500000f


	//   ....[130]....
        /*0b1c*/ 	.word	0x0500000f


	//   ....[131]....
        /*0b20*/ 	.word	0x0500000f


	//   ....[132]....
        /*0b24*/ 	.word	0x0500000f


	//   ....[133]....
        /*0b28*/ 	.word	0x0500000f


	//   ....[134]....
        /*0b2c*/ 	.word	0x0500000f


	//   ....[135]....
        /*0b30*/ 	.word	0x0500000f


	//   ....[136]....
        /*0b34*/ 	.word	0x0500000f


	//   ....[137]....
        /*0b38*/ 	.word	0x0500000f


	//   ....[138]....
        /*0b3c*/ 	.word	0x0500000f


	//   ....[139]....
        /*0b40*/ 	.word	0x0500000f


	//   ....[140]....
        /*0b44*/ 	.word	0x0500000f


	//   ....[141]....
        /*0b48*/ 	.word	0x0500000f


	//   ....[142]....
        /*0b4c*/ 	.word	0x0500000f


	//   ....[143]....
        /*0b50*/ 	.word	0x0500000f


	//   ....[144]....
        /*0b54*/ 	.word	0x0500000f


	//   ....[145]....
        /*0b58*/ 	.word	0x0500000f


	//   ....[146]....
        /*0b5c*/ 	.word	0x0500000f


	//   ....[147]....
        /*0b60*/ 	.word	0x0500000f


	//   ....[148]....
        /*0b64*/ 	.word	0x0500000f


	//   ....[149]....
        /*0b68*/ 	.word	0x0500000f


	//   ....[150]....
        /*0b6c*/ 	.word	0x0500000f


	//   ....[151]....
        /*0b70*/ 	.word	0x0500000f


	//   ....[152]....
        /*0b74*/ 	.word	0x0500000f


	//   ....[153]....
        /*0b78*/ 	.word	0x0500000f


	//   ....[154]....
        /*0b7c*/ 	.word	0x0500000f


	//   ....[155]....
        /*0b80*/ 	.word	0x0500000f


	//   ....[156]....
        /*0b84*/ 	.word	0x0500000f


	//   ....[157]....
        /*0b88*/ 	.word	0x0500000f


	//   ....[158]....
        /*0b8c*/ 	.word	0x0500000f


	//   ....[159]....
        /*0b90*/ 	.word	0x0500000f


	//   ....[160]....
        /*0b94*/ 	.word	0x0500000f


	//----- nvinfo : EIATTR_COOP_GROUP_INSTR_OFFSETS
	.align		4
.L_1137:
        /*0b98*/ 	.byte	0x04, 0x28
        /*0b9a*/ 	.short	(.L_1139 - .L_1138)


	//   ....[0]....
.L_1138:
        /*0b9c*/ 	.word	0x00000070


	//   ....[1]....
        /*0ba0*/ 	.word	0x000001d0


	//   ....[2]....
        /*0ba4*/ 	.word	0x00000220


	//   ....[3]....
        /*0ba8*/ 	.word	0x00000450


	//   ....[4]....
        /*0bac*/ 	.word	0x000005b0


	//   ....[5]....
        /*0bb0*/ 	.word	0x000006d0


	//   ....[6]....
        /*0bb4*/ 	.word	0x00000830


	//   ....[7]....
        /*0bb8*/ 	.word	0x0000cce0


	//   ....[8]....
        /*0bbc*/ 	.word	0x00014a00


	//   ....[9]....
        /*0bc0*/ 	.word	0x00014a20


	//   ....[10]....
        /*0bc4*/ 	.word	0x00015d50


	//   ....[11]....
        /*0bc8*/ 	.word	0x00015d70


	//   ....[12]....
        /*0bcc*/ 	.word	0x0001b400


	//   ....[13]....
        /*0bd0*/ 	.word	0x0001b5a0


	//   ....[14]....
        /*0bd4*/ 	.word	0x0001be00


	//   ....[15]....
        /*0bd8*/ 	.word	0x0001be80


	//   ....[16]....
        /*0bdc*/ 	.word	0x00020880


	//   ....[17]....
        /*0be0*/ 	.word	0x000208a0


	//   ....[18]....
        /*0be4*/ 	.word	0x000208d0


	//   ....[19]....
        /*0be8*/ 	.word	0x00020910


	//   ....[20]....
        /*0bec*/ 	.word	0x00022d60


	//   ....[21]....
        /*0bf0*/ 	.word	0x00022d70


	//   ....[22]....
        /*0bf4*/ 	.word	0x00022df0


	//   ....[23]....
        /*0bf8*/ 	.word	0x00022e00


	//   ....[24]....
        /*0bfc*/ 	.word	0x00023be0


	//   ....[25]....
        /*0c00*/ 	.word	0x00023c10


	//   ....[26]....
        /*0c04*/ 	.word	0x00023c40


	//   ....[27]....
        /*0c08*/ 	.word	0x00023c70


	//   ....[28]....
        /*0c0c*/ 	.word	0x00023ca0


	//   ....[29]....
        /*0c10*/ 	.word	0x00023cd0


	//   ....[30]....
        /*0c14*/ 	.word	0x00023d00


	//   ....[31]....
        /*0c18*/ 	.word	0x00023d30


	//   ....[32]....
        /*0c1c*/ 	.word	0x00023d60


	//   ....[33]....
        /*0c20*/ 	.word	0x00023d90


	//   ....[34]....
        /*0c24*/ 	.word	0x00023dc0


	//   ....[35]....
        /*0c28*/ 	.word	0x00023df0


	//   ....[36]....
        /*0c2c*/ 	.word	0x00023e20


	//   ....[37]....
        /*0c30*/ 	.word	0x00023e50


	//   ....[38]....
        /*0c34*/ 	.word	0x00023e80


	//   ....[39]....
        /*0c38*/ 	.word	0x00023eb0


	//   ....[40]....
        /*0c3c*/ 	.word	0x00023ee0


	//   ....[41]....
        /*0c40*/ 	.word	0x00023f10


	//   ....[42]....
        /*0c44*/ 	.word	0x00023f40


	//   ....[43]....
        /*0c48*/ 	.word	0x00023f70


	//   ....[44]....
        /*0c4c*/ 	.word	0x00023fa0


	//   ....[45]....
        /*0c50*/ 	.word	0x00023fe0


	//   ....[46]....
        /*0c54*/ 	.word	0x00024010


	//   ....[47]....
        /*0c58*/ 	.word	0x00024030


	//   ....[48]....
        /*0c5c*/ 	.word	0x00024060


	//   ....[49]....
        /*0c60*/ 	.word	0x00024070


	//   ....[50]....
        /*0c64*/ 	.word	0x00024080


	//   ....[51]....
        /*0c68*/ 	.word	0x00024090


	//   ....[52]....
        /*0c6c*/ 	.word	0x000240a0


	//   ....[53]....
        /*0c70*/ 	.word	0x000240b0


	//   ....[54]....
        /*0c74*/ 	.word	0x000240c0


	//   ....[55]....
        /*0c78*/ 	.word	0x000240f0


	//   ....[56]....
        /*0c7c*/ 	.word	0x00025c00


	//   ....[57]....
        /*0c80*/ 	.word	0x00025de0


	//   ....[58]....
        /*0c84*/ 	.word	0x00025e10


	//   ....[59]....
        /*0c88*/ 	.word	0x00025e40


	//   ....[60]....
        /*0c8c*/ 	.word	0x00025e70


	//   ....[61]....
        /*0c90*/ 	.word	0x00025ea0


	//   ....[62]....
        /*0c94*/ 	.word	0x00025ed0


	//   ....[63]....
        /*0c98*/ 	.word	0x00026040


	//   ....[64]....
        /*0c9c*/ 	.word	0x00026070


	//   ....[65]....
        /*0ca0*/ 	.word	0x000260a0


	//   ....[66]....
        /*0ca4*/ 	.word	0x000260d0


	//   ....[67]....
        /*0ca8*/ 	.word	0x00026100


	//   ....[68]....
        /*0cac*/ 	.word	0x00026130


	//   ....[69]....
        /*0cb0*/ 	.word	0x000261d0


	//   ....[70]....
        /*0cb4*/ 	.word	0x00026230


	//   ....[71]....
        /*0cb8*/ 	.word	0x000262c0


	//   ....[72]....
        /*0cbc*/ 	.word	0x00027250


	//   ....[73]....
        /*0cc0*/ 	.word	0x000289e0


	//   ....[74]....
        /*0cc4*/ 	.word	0x0002b520


	//   ....[75]....
        /*0cc8*/ 	.word	0x0002b550


	//   ....[76]....
        /*0ccc*/ 	.word	0x0002b590


	//   ....[77]....
        /*0cd0*/ 	.word	0x0002b5c0


	//   ....[78]....
        /*0cd4*/ 	.word	0x0002b5f0


	//   ....[79]....
        /*0cd8*/ 	.word	0x0002b620


	//   ....[80]....
        /*0cdc*/ 	.word	0x0002b650


	//   ....[81]....
        /*0ce0*/ 	.word	0x0002b680


	//   ....[82]....
        /*0ce4*/ 	.word	0x0002b810


	//   ....[83]....
        /*0ce8*/ 	.word	0x0002b840


	//   ....[84]....
        /*0cec*/ 	.word	0x0002b870


	//   ....[85]....
        /*0cf0*/ 	.word	0x0002b8a0


	//   ....[86]....
        /*0cf4*/ 	.word	0x0002b8d0


	//   ....[87]....
        /*0cf8*/ 	.word	0x0002b900


	//   ....[88]....
        /*0cfc*/ 	.word	0x0002b9d0


	//   ....[89]....
        /*0d00*/ 	.word	0x0002b9f0


	//   ....[90]....
        /*0d04*/ 	.word	0x0002ba60


	//   ....[91]....
        /*0d08*/ 	.word	0x0002c120


	//   ....[92]....
        /*0d0c*/ 	.word	0x0002c640


	//   ....[93]....
        /*0d10*/ 	.word	0x0002c6f0


	//   ....[94]....
        /*0d14*/ 	.word	0x0002c790


	//   ....[95]....
        /*0d18*/ 	.word	0x0002c830


	//   ....[96]....
        /*0d1c*/ 	.word	0x0002c8d0


	//   ....[97]....
        /*0d20*/ 	.word	0x0002c970


	//   ....[98]....
        /*0d24*/ 	.word	0x0002ca10


	//   ....[99]....
        /*0d28*/ 	.word	0x0002cab0


	//   ....[100]....
        /*0d2c*/ 	.word	0x0002cb50


	//   ....[101]....
        /*0d30*/ 	.word	0x0002cc40


	//   ....[102]....
        /*0d34*/ 	.word	0x0002cce0


	//   ....[103]....
        /*0d38*/ 	.word	0x0002cd80


	//   ....[104]....
        /*0d3c*/ 	.word	0x0002ce20


	//   ....[105]....
        /*0d40*/ 	.word	0x0002cec0


	//   ....[106]....
        /*0d44*/ 	.word	0x0002cf60


	//   ....[107]....
        /*0d48*/ 	.word	0x0002d000


	//   ....[108]....
        /*0d4c*/ 	.word	0x0002d0a0


	//   ....[109]....
        /*0d50*/ 	.word	0x0002d390


	//   ....[110]....
        /*0d54*/ 	.word	0x0002d4c0


	//   ....[111]....
        /*0d58*/ 	.word	0x0002d5e0


	//   ....[112]....
        /*0d5c*/ 	.word	0x0002d670


	//   ....[113]....
        /*0d60*/ 	.word	0x0002d6d0


	//   ....[114]....
        /*0d64*/ 	.word	0x0002d750


	//   ....[115]....
        /*0d68*/ 	.word	0x0002d7b0


	//   ....[116]....
        /*0d6c*/ 	.word	0x0002d830


	//   ....[117]....
        /*0d70*/ 	.word	0x0002d890


	//   ....[118]....
        /*0d74*/ 	.word	0x0002d910


	//   ....[119]....
        /*0d78*/ 	.word	0x0002d970


	//   ....[120]....
        /*0d7c*/ 	.word	0x0002d9f0


	//   ....[121]....
        /*0d80*/ 	.word	0x0002da50


	//   ....[122]....
        /*0d84*/ 	.word	0x0002dad0


	//   ....[123]....
        /*0d88*/ 	.word	0x0002db30


	//   ....[124]....
        /*0d8c*/ 	.word	0x0002db90


	//   ....[125]....
        /*0d90*/ 	.word	0x0002dbf0


	//   ....[126]....
        /*0d94*/ 	.word	0x0002dc70


	//   ....[127]....
        /*0d98*/ 	.word	0x0002dcd0


	//   ....[128]....
        /*0d9c*/ 	.word	0x0002dd50


	//   ....[129]....
        /*0da0*/ 	.word	0x0002ddb0


	//   ....[130]....
        /*0da4*/ 	.word	0x0002de20


	//   ....[131]....
        /*0da8*/ 	.word	0x0002de80


	//   ....[132]....
        /*0dac*/ 	.word	0x0002df00


	//   ....[133]....
        /*0db0*/ 	.word	0x0002df60


	//   ....[134]....
        /*0db4*/ 	.word	0x0002dfe0


	//   ....[135]....
        /*0db8*/ 	.word	0x0002e040


	//   ....[136]....
        /*0dbc*/ 	.word	0x0002e0c0


	//   ....[137]....
        /*0dc0*/ 	.word	0x0002e120


	//   ....[138]....
        /*0dc4*/ 	.word	0x0002e190


	//   ....[139]....
        /*0dc8*/ 	.word	0x0002e1f0


	//   ....[140]....
        /*0dcc*/ 	.word	0x0002e250


	//   ....[141]....
        /*0dd0*/ 	.word	0x0002e390


	//   ....[142]....
        /*0dd4*/ 	.word	0x0002e670


	//   ....[143]....
        /*0dd8*/ 	.word	0x0002ea90


	//   ....[144]....
        /*0ddc*/ 	.word	0x0002eb30


	//   ....[145]....
        /*0de0*/ 	.word	0x0002ec50


	//   ....[146]....
        /*0de4*/ 	.word	0x0002ecd0


	//   ....[147]....
        /*0de8*/ 	.word	0x0002ed50


	//   ....[148]....
        /*0dec*/ 	.word	0x0002edd0


	//   ....[149]....
        /*0df0*/ 	.word	0x0002ee50


	//   ....[150]....
        /*0df4*/ 	.word	0x0002eee0


	//   ....[151]....
        /*0df8*/ 	.word	0x0002ef80


	//   ....[152]....
        /*0dfc*/ 	.word	0x0002f030


	//   ....[153]....
        /*0e00*/ 	.word	0x0002f0b0


	//   ....[154]....
        /*0e04*/ 	.word	0x0002f130


	//   ....[155]....
        /*0e08*/ 	.word	0x0002f1b0


	//   ....[156]....
        /*0e0c*/ 	.word	0x0002f240


	//   ....[157]....
        /*0e10*/ 	.word	0x0002f2c0


	//   ....[158]....
        /*0e14*/ 	.word	0x0002f360


	//   ....[159]....
        /*0e18*/ 	.word	0x0002f3f0


	//   ....[160]....
        /*0e1c*/ 	.word	0x0002f520


	//----- nvinfo : EIATTR_REG_RECONFIG
	.align		4
.L_1139:
        /*0e20*/ 	.byte	0x01, 0x54
	.zero		2


	//----- nvinfo : EIATTR_SYSCALL_OFFSETS
	.align		4
        /*0e24*/ 	.byte	0x04, 0x46
        /*0e26*/ 	.short	(.L_1141 - .L_1140)


	//   ....[0]....
.L_1140:
        /*0e28*/ 	.word	0x00001a50


	//   ....[1]....
        /*0e2c*/ 	.word	0x00001ba0


	//   ....[2]....
        /*0e30*/ 	.word	0x0000cea0


	//   ....[3]....
        /*0e34*/ 	.word	0x0000d600


	//   ....[4]....
        /*0e38*/ 	.word	0x00028250


	//   ....[5]....
        /*0e3c*/ 	.word	0x00028400


	//   ....[6]....
        /*0e40*/ 	.word	0x00028550


	//   ....[7]....
        /*0e44*/ 	.word	0x00028680


	//----- nvinfo : EIATTR_MBARRIER_INSTR_OFFSETS
	.align		4
.L_1141:
        /*0e48*/ 	.byte	0x04, 0x39
        /*0e4a*/ 	.short	(.L_1143 - .L_1142)


	//   ....[0]....
.L_1142:
        /*0e4c*/ 	.word	0x00000300
        /*0e50*/ 	.word	0x000000ff
        /*0e54*/ 	.word	0x0002e800
        /*0e58*/ 	.short	0x0100
        /*0e5a*/ 	.byte	0x08
	.zero		1


	//   ....[1]....
        /*0e5c*/ 	.word	0x00000310
        /*0e60*/ 	.word	0x000000ff
        /*0e64*/ 	.word	0x0002e820
        /*0e68*/ 	.short	0x0100
        /*0e6a*/ 	.byte	0x08
	.zero		1


	//   ....[2]....
        /*0e6c*/ 	.word	0x00000400
        /*0e70*/ 	.word	0x000000ff
        /*0e74*/ 	.word	0x0002e830
        /*0e78*/ 	.short	0x0100
        /*0e7a*/ 	.byte	0x08
	.zero		1


	//   ....[3]....
        /*0e7c*/ 	.word	0x00000410
        /*0e80*/ 	.word	0x000000ff
        /*0e84*/ 	.word	0x0002e840
        /*0e88*/ 	.short	0x0100
        /*0e8a*/ 	.byte	0x08
	.zero		1


	//   ....[4]....
        /*0e8c*/ 	.word	0x00000420
        /*0e90*/ 	.word	0x000000ff
        /*0e94*/ 	.word	0x0002e838
        /*0e98*/ 	.short	0x0100
        /*0e9a*/ 	.byte	0x08
	.zero		1


	//   ....[5]....
        /*0e9c*/ 	.word	0x00000430
        /*0ea0*/ 	.word	0x000000ff
        /*0ea4*/ 	.word	0x0002e848
        /*0ea8*/ 	.short	0x0100
        /*0eaa*/ 	.byte	0x08
	.zero		1


	//   ....[6]....
        /*0eac*/ 	.word	0x00000560
        /*0eb0*/ 	.word	0x000000ff
        /*0eb4*/ 	.word	0x0002e850
        /*0eb8*/ 	.short	0x0100
        /*0eba*/ 	.byte	0x08
	.zero		1


	//   ....[7]....
        /*0ebc*/ 	.word	0x00000570
        /*0ec0*/ 	.word	0x000000ff
        /*0ec4*/ 	.word	0x0002e860
        /*0ec8*/ 	.short	0x0100
        /*0eca*/ 	.byte	0x08
	.zero		1


	//   ....[8]....
        /*0ecc*/ 	.word	0x00000580
        /*0ed0*/ 	.word	0x000000ff
        /*0ed4*/ 	.word	0x0002e858
        /*0ed8*/ 	.short	0x0100
        /*0eda*/ 	.byte	0x08
	.zero		1


	//   ....[9]....
        /*0edc*/ 	.word	0x00000590
        /*0ee0*/ 	.word	0x000000ff
        /*0ee4*/ 	.word	0x0002e868
        /*0ee8*/ 	.short	0x0100
        /*0eea*/ 	.byte	0x08
	.zero		1


	//   ....[10]....
        /*0eec*/ 	.word	0x00000680
        /*0ef0*/ 	.word	0x000000ff
        /*0ef4*/ 	.word	0x0002e870
        /*0ef8*/ 	.short	0x0100
        /*0efa*/ 	.byte	0x06
	.zero		1


	//   ....[11]....
        /*0efc*/ 	.word	0x00000690
        /*0f00*/ 	.word	0x000000ff
        /*0f04*/ 	.word	0x0002e880
        /*0f08*/ 	.short	0x0100
        /*0f0a*/ 	.byte	0x06
	.zero		1


	//   ....[12]....
        /*0f0c*/ 	.word	0x000006a0
        /*0f10*/ 	.word	0x000000ff
        /*0f14*/ 	.word	0x0002e878
        /*0f18*/ 	.short	0x0100
        /*0f1a*/ 	.byte	0x06
	.zero		1


	//   ....[13]....
        /*0f1c*/ 	.word	0x000006b0
        /*0f20*/ 	.word	0x000000ff
        /*0f24*/ 	.word	0x0002e888
        /*0f28*/ 	.short	0x0100
        /*0f2a*/ 	.byte	0x06
	.zero		1


	//   ....[14]....
        /*0f2c*/ 	.word	0x000007e0
        /*0f30*/ 	.word	0x000000ff
        /*0f34*/ 	.word	0x0002e890
        /*0f38*/ 	.short	0x0100
        /*0f3a*/ 	.byte	0x08
	.zero		1


	//   ....[15]....
        /*0f3c*/ 	.word	0x000007f0
        /*0f40*/ 	.word	0x000000ff
        /*0f44*/ 	.word	0x0002e8a0
        /*0f48*/ 	.short	0x0100
        /*0f4a*/ 	.byte	0x08
	.zero		1


	//   ....[16]....
        /*0f4c*/ 	.word	0x00000800
        /*0f50*/ 	.word	0x000000ff
        /*0f54*/ 	.word	0x0002e898
        /*0f58*/ 	.short	0x0100
        /*0f5a*/ 	.byte	0x08
	.zero		1


	//   ....[17]....
        /*0f5c*/ 	.word	0x00000810
        /*0f60*/ 	.word	0x000000ff
        /*0f64*/ 	.word	0x0002e8a8
        /*0f68*/ 	.short	0x0100
        /*0f6a*/ 	.byte	0x08
	.zero		1


	//   ....[18]....
        /*0f6c*/ 	.word	0x00000940
        /*0f70*/ 	.word	0x000000ff
        /*0f74*/ 	.word	0x0002e8b0
        /*0f78*/ 	.short	0x0100
        /*0f7a*/ 	.byte	0x08
	.zero		1


	//   ....[19]....
        /*0f7c*/ 	.word	0x00000950
        /*0f80*/ 	.word	0x000000ff
        /*0f84*/ 	.word	0x0002e8c0
        /*0f88*/ 	.short	0x0100
        /*0f8a*/ 	.byte	0x08
	.zero		1


	//   ....[20]....
        /*0f8c*/ 	.word	0x00000960
        /*0f90*/ 	.word	0x000000ff
        /*0f94*/ 	.word	0x0002e8b8
        /*0f98*/ 	.short	0x0100
        /*0f9a*/ 	.byte	0x08
	.zero		1


	//   ....[21]....
        /*0f9c*/ 	.word	0x00000970
        /*0fa0*/ 	.word	0x000000ff
        /*0fa4*/ 	.word	0x0002e8c8
        /*0fa8*/ 	.short	0x0100
        /*0faa*/ 	.byte	0x08
	.zero		1


	//   ....[22]....
        /*0fac*/ 	.word	0x00003200
        /*0fb0*/ 	.word	0x0000006d
        /*0fb4*/ 	.word	0x0002e890
        /*0fb8*/ 	.short	0x010a
        /*0fba*/ 	.byte	0x3f
	.zero		1


	//   ....[23]....
        /*0fbc*/ 	.word	0x00007630
        /*0fc0*/ 	.word	0x0000006d
        /*0fc4*/ 	.word	0x0002e890
        /*0fc8*/ 	.short	0x010a
        /*0fca*/ 	.byte	0x3f
	.zero		1


	//   ....[24]....
        /*0fcc*/ 	.word	0x0000b900
        /*0fd0*/ 	.word	0x0000006d
        /*0fd4*/ 	.word	0x0002e890
        /*0fd8*/ 	.short	0x010a
        /*0fda*/ 	.byte	0x3f
	.zero		1


	//   ....[25]....
        /*0fdc*/ 	.word	0x0000c010
        /*0fe0*/ 	.word	0x00000030
        /*0fe4*/ 	.word	0x00000000
        /*0fe8*/ 	.short	0x0101
        /*0fea*/ 	.byte	0x3f
	.zero		1


	//   ....[26]....
        /*0fec*/ 	.word	0x0000c050
        /*0ff0*/ 	.word	0x0000006d
        /*0ff4*/ 	.word	0x0002e8b0
        /*0ff8*/ 	.short	0x010a
        /*0ffa*/ 	.byte	0x3f
	.zero		1


	//   ....[27]....
        /*0ffc*/ 	.word	0x0000c800
        /*1000*/ 	.word	0x0000006d
        /*1004*/ 	.word	0x00000000
        /*1008*/ 	.short	0x0101
        /*100a*/ 	.byte	0x3f
	.zero		1


	//   ....[28]....
        /*100c*/ 	.word	0x0000d1f0
        /*1010*/ 	.word	0x00000010
        /*1014*/ 	.word	0x0002e800
        /*1018*/ 	.short	0x010a
        /*101a*/ 	.byte	0x3f
	.zero		1


	//   ....[29]....
        /*101c*/ 	.word	0x0000d240
        /*1020*/ 	.word	0x00000010
        /*1024*/ 	.word	0x0002e800
        /*1028*/ 	.short	0x010a
        /*102a*/ 	.byte	0x3f
	.zero		1


	//   ....[30]....
        /*102c*/ 	.word	0x0000de90
        /*1030*/ 	.word	0x00000010
        /*1034*/ 	.word	0x0002e800
        /*1038*/ 	.short	0x010a
        /*103a*/ 	.byte	0x3f
	.zero		1


	//   ....[31]....
        /*103c*/ 	.word	0x00010460
        /*1040*/ 	.word	0x00000010
        /*1044*/ 	.word	0x0002e800
        /*1048*/ 	.short	0x010a
        /*104a*/ 	.byte	0x3f
	.zero		1


	//   ....[32]....
        /*104c*/ 	.word	0x000125b0
        /*1050*/ 	.word	0x00000000
        /*1054*/ 	.word	0x0002e830
        /*1058*/ 	.short	0x010a
        /*105a*/ 	.byte	0x3f
	.zero		1


	//   ....[33]....
        /*105c*/ 	.word	0x00012660
        /*1060*/ 	.word	0x00000000
        /*1064*/ 	.word	0x0002e830
        /*1068*/ 	.short	0x010a
        /*106a*/ 	.byte	0x3f
	.zero		1


	//   ....[34]....
        /*106c*/ 	.word	0x00016330
        /*1070*/ 	.word	0x00000038
        /*1074*/ 	.word	0x00000000
        /*1078*/ 	.short	0x0101
        /*107a*/ 	.byte	0x3f
	.zero		1


	//   ....[35]....
        /*107c*/ 	.word	0x00017c30
        /*1080*/ 	.word	0x00000003
        /*1084*/ 	.word	0x0002e830
        /*1088*/ 	.short	0x010a
        /*108a*/ 	.byte	0x3f
	.zero		1


	//   ....[36]....
        /*108c*/ 	.word	0x00017c80
        /*1090*/ 	.word	0x00000003
        /*1094*/ 	.word	0x0002e830
        /*1098*/ 	.short	0x010a
        /*109a*/ 	.byte	0x3f
	.zero		1


	//   ....[37]....
        /*109c*/ 	.word	0x00019200
        /*10a0*/ 	.word	0x0000000d
        /*10a4*/ 	.word	0x0002e850
        /*10a8*/ 	.short	0x010a
        /*10aa*/ 	.byte	0x3f
	.zero		1


	//   ....[38]....
        /*10ac*/ 	.word	0x00019240
        /*10b0*/ 	.word	0x0000000d
        /*10b4*/ 	.word	0x0002e850
        /*10b8*/ 	.short	0x010a
        /*10ba*/ 	.byte	0x3f
	.zero		1


	//   ....[39]....
        /*10bc*/ 	.word	0x0001cf70
        /*10c0*/ 	.word	0x000000c8
        /*10c4*/ 	.word	0x00000000
        /*10c8*/ 	.short	0x0101
        /*10ca*/ 	.byte	0x3f
	.zero		1


	//   ....[40]....
        /*10cc*/ 	.word	0x0001d8c0
        /*10d0*/ 	.word	0x00000000
        /*10d4*/ 	.word	0x00000000
        /*10d8*/ 	.short	0x0101
        /*10da*/ 	.byte	0x3f
	.zero		1


	//   ....[41]....
        /*10dc*/ 	.word	0x0001da80
        /*10e0*/ 	.word	0x00000003
        /*10e4*/ 	.word	0x0002e830
        /*10e8*/ 	.short	0x010a
        /*10ea*/ 	.byte	0x3f
	.zero		1


	//   ....[42]....
        /*10ec*/ 	.word	0x0001dad0
        /*10f0*/ 	.word	0x00000003
        /*10f4*/ 	.word	0x0002e830
        /*10f8*/ 	.short	0x010a
        /*10fa*/ 	.byte	0x3f
	.zero		1


	//   ....[43]....
        /*10fc*/ 	.word	0x0001f040
        /*1100*/ 	.word	0x0000000d
        /*1104*/ 	.word	0x0002e850
        /*1108*/ 	.short	0x010a
        /*110a*/ 	.byte	0x3f
	.zero		1


	//   ....[44]....
        /*110c*/ 	.word	0x0001f080
        /*1110*/ 	.word	0x0000000d
        /*1114*/ 	.word	0x0002e850
        /*1118*/ 	.short	0x010a
        /*111a*/ 	.byte	0x3f
	.zero		1


	//   ....[45]....
        /*111c*/ 	.word	0x00021b60
        /*1120*/ 	.word	0x000000c8
        /*1124*/ 	.word	0x00000000
        /*1128*/ 	.short	0x0101
        /*112a*/ 	.byte	0x3f
	.zero		1


	//   ....[46]....
        /*112c*/ 	.word	0x00022840
        /*1130*/ 	.word	0x00000000
        /*1134*/ 	.word	0x00000000
        /*1138*/ 	.short	0x0101
        /*113a*/ 	.byte	0x3f
	.zero		1


	//   ....[47]....
        /*113c*/ 	.word	0x000228e0
        /*1140*/ 	.word	0x0000000b
        /*1144*/ 	.word	0x0002e850
        /*1148*/ 	.short	0x010a
        /*114a*/ 	.byte	0x3f
	.zero		1


	//   ....[48]....
        /*114c*/ 	.word	0x00022960
        /*1150*/ 	.word	0x0000000b
        /*1154*/ 	.word	0x0002e850
        /*1158*/ 	.short	0x010a
        /*115a*/ 	.byte	0x3f
	.zero		1


	//   ....[49]....
        /*115c*/ 	.word	0x000234a0
        /*1160*/ 	.word	0x00000000
        /*1164*/ 	.word	0x00000000
        /*1168*/ 	.short	0x0101
        /*116a*/ 	.byte	0x3f
	.zero		1


	//   ....[50]....
        /*116c*/ 	.word	0x00024b80
        /*1170*/ 	.word	0x00000000
        /*1174*/ 	.word	0x00000000
        /*1178*/ 	.short	0x0101
        /*117a*/ 	.byte	0x3f
	.zero		1


	//   ....[51]....
        /*117c*/ 	.word	0x00027360
        /*1180*/ 	.word	0x0000000b
        /*1184*/ 	.word	0x0002e820
        /*1188*/ 	.short	0x010a
        /*118a*/ 	.byte	0x3f
	.zero		1


	//   ....[52]....
        /*118c*/ 	.word	0x00027430
        /*1190*/ 	.word	0x00000008
        /*1194*/ 	.word	0x0002e8a0
        /*1198*/ 	.short	0x010a
        /*119a*/ 	.byte	0x3f
	.zero		1


	//   ....[53]....
        /*119c*/ 	.word	0x00027670
        /*11a0*/ 	.word	0x00000008
        /*11a4*/ 	.word	0x0002e8c0
        /*11a8*/ 	.short	0x010a
        /*11aa*/ 	.byte	0x3f
	.zero		1


	//   ....[54]....
        /*11ac*/ 	.word	0x00027a50
        /*11b0*/ 	.word	0x00000006
        /*11b4*/ 	.word	0x0002e8a0
        /*11b8*/ 	.short	0x010a
        /*11ba*/ 	.byte	0x3f
	.zero		1


	//   ....[55]....
        /*11bc*/ 	.word	0x00027c70
        /*11c0*/ 	.word	0x00000006
        /*11c4*/ 	.word	0x0002e8c0
        /*11c8*/ 	.short	0x010a
        /*11ca*/ 	.byte	0x3f
	.zero		1


	//   ....[56]....
        /*11cc*/ 	.word	0x00028c80
        /*11d0*/ 	.word	0x00000004
        /*11d4*/ 	.word	0x0002e880
        /*11d8*/ 	.short	0x010a
        /*11da*/ 	.byte	0x3f
	.zero		1


	//   ....[57]....
        /*11dc*/ 	.word	0x00028e60
        /*11e0*/ 	.word	0x00000004
        /*11e4*/ 	.word	0x0002e840
        /*11e8*/ 	.short	0x010a
        /*11ea*/ 	.byte	0x3f
	.zero		1


	//   ....[58]....
        /*11ec*/ 	.word	0x000291e0
        /*11f0*/ 	.word	0x00000004
        /*11f4*/ 	.word	0x0002e820
        /*11f8*/ 	.short	0x010a
        /*11fa*/ 	.byte	0x3f
	.zero		1


	//   ....[59]....
        /*11fc*/ 	.word	0x00029510
        /*1200*/ 	.word	0x00000005
        /*1204*/ 	.word	0x0002e880
        /*1208*/ 	.short	0x010a
        /*120a*/ 	.byte	0x3f
	.zero		1


	//   ....[60]....
        /*120c*/ 	.word	0x00029780
        /*1210*/ 	.word	0x00000005
        /*1214*/ 	.word	0x0002e840
        /*1218*/ 	.short	0x010a
        /*121a*/ 	.byte	0x3f
	.zero		1


	//   ....[61]....
        /*121c*/ 	.word	0x00029a80
        /*1220*/ 	.word	0x00000012
        /*1224*/ 	.word	0x0002e870
        /*1228*/ 	.short	0x010a
        /*122a*/ 	.byte	0x3f
	.zero		1


	//   ....[62]....
        /*122c*/ 	.word	0x00029af0
        /*1230*/ 	.word	0x00000012
        /*1234*/ 	.word	0x0002e860
        /*1238*/ 	.short	0x010a
        /*123a*/ 	.byte	0x3f
	.zero		1


	//   ....[63]....
        /*123c*/ 	.word	0x0002a5c0
        /*1240*/ 	.word	0x00000012
        /*1244*/ 	.word	0x0002e850
        /*1248*/ 	.short	0x0101
        /*124a*/ 	.byte	0x3f
	.zero		1


	//   ....[64]....
        /*124c*/ 	.word	0x0002a630
        /*1250*/ 	.word	0x00000012
        /*1254*/ 	.word	0x00000000
        /*1258*/ 	.short	0x0101
        /*125a*/ 	.byte	0x3f
	.zero		1


	//   ....[65]....
        /*125c*/ 	.word	0x0002a830
        /*1260*/ 	.word	0x00000000
        /*1264*/ 	.word	0x0002e870
        /*1268*/ 	.short	0x010a
        /*126a*/ 	.byte	0x3f
	.zero		1


	//   ....[66]....
        /*126c*/ 	.word	0x0002a8a0
        /*1270*/ 	.word	0x00000000
        /*1274*/ 	.word	0x0002e860
        /*1278*/ 	.short	0x010a
        /*127a*/ 	.byte	0x3f
	.zero		1


	//   ....[67]....
        /*127c*/ 	.word	0x0002b2d0
        /*1280*/ 	.word	0x00000000
        /*1284*/ 	.word	0x0002e850
        /*1288*/ 	.short	0x0101
        /*128a*/ 	.byte	0x3f
	.zero		1


	//   ....[68]....
        /*128c*/ 	.word	0x0002b310
        /*1290*/ 	.word	0x00000000
        /*1294*/ 	.word	0x00000000
        /*1298*/ 	.short	0x0101
        /*129a*/ 	.byte	0x3f
	.zero		1


	//   ....[69]....
        /*129c*/ 	.word	0x0002c0a0
        /*12a0*/ 	.word	0x00000000
        /*12a4*/ 	.word	0x0002e820
        /*12a8*/ 	.short	0x010a
        /*12aa*/ 	.byte	0x3f
	.zero		1


	//   ....[70]....
        /*12ac*/ 	.word	0x0002c270
        /*12b0*/ 	.word	0x00000006
        /*12b4*/ 	.word	0x00000000
        /*12b8*/ 	.short	0x010a
        /*12ba*/ 	.byte	0x3f
	.zero		1


	//   ....[71]....
        /*12bc*/ 	.word	0x0002c2e0
        /*12c0*/ 	.word	0x00000007
        /*12c4*/ 	.word	0x00000000
        /*12c8*/ 	.short	0x010a
        /*12ca*/ 	.byte	0x3f
	.zero		1


	//   ....[72]....
        /*12cc*/ 	.word	0x0002c340
        /*12d0*/ 	.word	0x00000004
        /*12d4*/ 	.word	0x0002e860
        /*12d8*/ 	.short	0x010a
        /*12da*/ 	.byte	0x3f
	.zero		1


	//   ....[73]....
        /*12dc*/ 	.word	0x0002c390
        /*12e0*/ 	.word	0x00000003
        /*12e4*/ 	.word	0x0002e860
        /*12e8*/ 	.short	0x010a
        /*12ea*/ 	.byte	0x3f
	.zero		1


	//   ....[74]....
        /*12ec*/ 	.word	0x0002c3d0
        /*12f0*/ 	.word	0x00000004
        /*12f4*/ 	.word	0x0002e880
        /*12f8*/ 	.short	0x010a
        /*12fa*/ 	.byte	0x3f
	.zero		1


	//   ....[75]....
        /*12fc*/ 	.word	0x0002c3f0
        /*1300*/ 	.word	0x00000003
        /*1304*/ 	.word	0x0002e880
        /*1308*/ 	.short	0x010a
        /*130a*/ 	.byte	0x3f
	.zero		1


	//   ....[76]....
        /*130c*/ 	.word	0x0002c450
        /*1310*/ 	.word	0x0000006d
        /*1314*/ 	.word	0x0002e890
        /*1318*/ 	.short	0x010a
        /*131a*/ 	.byte	0x3f
	.zero		1


	//   ....[77]....
        /*131c*/ 	.word	0x0002c4a0
        /*1320*/ 	.word	0x0000006d
        /*1324*/ 	.word	0x0002e890
        /*1328*/ 	.short	0x010a
        /*132a*/ 	.byte	0x3f
	.zero		1


	//   ....[78]....
        /*132c*/ 	.word	0x0002c4f0
        /*1330*/ 	.word	0x0000006d
        /*1334*/ 	.word	0x0002e890
        /*1338*/ 	.short	0x010a
        /*133a*/ 	.byte	0x3f
	.zero		1


	//   ....[79]....
        /*133c*/ 	.word	0x0002c540
        /*1340*/ 	.word	0x0000006d
        /*1344*/ 	.word	0x0002e8b0
        /*1348*/ 	.short	0x010a
        /*134a*/ 	.byte	0x3f
	.zero		1


	//   ....[80]....
        /*134c*/ 	.word	0x0002cb90
        /*1350*/ 	.word	0x00000010
        /*1354*/ 	.word	0x0002e800
        /*1358*/ 	.short	0x010a
        /*135a*/ 	.byte	0x3f
	.zero		1


	//   ....[81]....
        /*135c*/ 	.word	0x0002d0e0
        /*1360*/ 	.word	0x00000010
        /*1364*/ 	.word	0x0002e800
        /*1368*/ 	.short	0x010a
        /*136a*/ 	.byte	0x3f
	.zero		1


	//   ....[82]....
        /*136c*/ 	.word	0x0002d130
        /*1370*/ 	.word	0x00000000
        /*1374*/ 	.word	0x0002e830
        /*1378*/ 	.short	0x010a
        /*137a*/ 	.byte	0x3f
	.zero		1


	//   ....[83]....
        /*137c*/ 	.word	0x0002d180
        /*1380*/ 	.word	0x00000003
        /*1384*/ 	.word	0x0002e830
        /*1388*/ 	.short	0x010a
        /*138a*/ 	.byte	0x3f
	.zero		1


	//   ....[84]....
        /*138c*/ 	.word	0x0002d1d0
        /*1390*/ 	.word	0x0000000d
        /*1394*/ 	.word	0x0002e850
        /*1398*/ 	.short	0x010a
        /*139a*/ 	.byte	0x3f
	.zero		1


	//   ....[85]....
        /*139c*/ 	.word	0x0002d220
        /*13a0*/ 	.word	0x00000003
        /*13a4*/ 	.word	0x0002e830
        /*13a8*/ 	.short	0x010a
        /*13aa*/ 	.byte	0x3f
	.zero		1


	//   ....[86]....
        /*13ac*/ 	.word	0x0002d270
        /*13b0*/ 	.word	0x0000000d
        /*13b4*/ 	.word	0x0002e850
        /*13b8*/ 	.short	0x010a
        /*13ba*/ 	.byte	0x3f
	.zero		1


	//   ....[87]....
        /*13bc*/ 	.word	0x0002d2c0
        /*13c0*/ 	.word	0x0000000b
        /*13c4*/ 	.word	0x0002e850
        /*13c8*/ 	.short	0x010a
        /*13ca*/ 	.byte	0x3f
	.zero		1


	//   ....[88]....
        /*13cc*/ 	.word	0x0002e450
        /*13d0*/ 	.word	0x0000000b
        /*13d4*/ 	.word	0x0002e820
        /*13d8*/ 	.short	0x010a
        /*13da*/ 	.byte	0x3f
	.zero		1


	//   ....[89]....
        /*13dc*/ 	.word	0x0002e4a0
        /*13e0*/ 	.word	0x00000008
        /*13e4*/ 	.word	0x0002e8a0
        /*13e8*/ 	.short	0x010a
        /*13ea*/ 	.byte	0x3f
	.zero		1


	//   ....[90]....
        /*13ec*/ 	.word	0x0002e4f0
        /*13f0*/ 	.word	0x00000008
        /*13f4*/ 	.word	0x0002e8c0
        /*13f8*/ 	.short	0x010a
        /*13fa*/ 	.byte	0x3f
	.zero		1


	//   ....[91]....
        /*13fc*/ 	.word	0x0002e540
        /*1400*/ 	.word	0x00000006
        /*1404*/ 	.word	0x0002e8a0
        /*1408*/ 	.short	0x010a
        /*140a*/ 	.byte	0x3f
	.zero		1


	//   ....[92]....
        /*140c*/ 	.word	0x0002e590
        /*1410*/ 	.word	0x00000006
        /*1414*/ 	.word	0x0002e8c0
        /*1418*/ 	.short	0x010a
        /*141a*/ 	.byte	0x3f
	.zero		1


	//   ....[93]....
        /*141c*/ 	.word	0x0002e730
        /*1420*/ 	.word	0x00000004
        /*1424*/ 	.word	0x0002e880
        /*1428*/ 	.short	0x010a
        /*142a*/ 	.byte	0x3f
	.zero		1


	//   ....[94]....
        /*142c*/ 	.word	0x0002e780
        /*1430*/ 	.word	0x00000004
        /*1434*/ 	.word	0x0002e840
        /*1438*/ 	.short	0x010a
        /*143a*/ 	.byte	0x3f
	.zero		1


	//   ....[95]....
        /*143c*/ 	.word	0x0002e800
        /*1440*/ 	.word	0x00000004
        /*1444*/ 	.word	0x0002e820
        /*1448*/ 	.short	0x010a
        /*144a*/ 	.byte	0x3f
	.zero		1


	//   ....[96]....
        /*144c*/ 	.word	0x0002e850
        /*1450*/ 	.word	0x00000005
        /*1454*/ 	.word	0x0002e880
        /*1458*/ 	.short	0x010a
        /*145a*/ 	.byte	0x3f
	.zero		1


	//   ....[97]....
        /*145c*/ 	.word	0x0002e8a0
        /*1460*/ 	.word	0x00000005
        /*1464*/ 	.word	0x0002e840
        /*1468*/ 	.short	0x010a
        /*146a*/ 	.byte	0x3f
	.zero		1


	//   ....[98]....
        /*146c*/ 	.word	0x0002e8f0
        /*1470*/ 	.word	0x00000012
        /*1474*/ 	.word	0x0002e870
        /*1478*/ 	.short	0x010a
        /*147a*/ 	.byte	0x3f
	.zero		1


	//   ....[99]....
        /*147c*/ 	.word	0x0002e940
        /*1480*/ 	.word	0x00000012
        /*1484*/ 	.word	0x0002e860
        /*1488*/ 	.short	0x010a
        /*148a*/ 	.byte	0x3f
	.zero		1


	//   ....[100]....
        /*148c*/ 	.word	0x0002e990
        /*1490*/ 	.word	0x00000000
        /*1494*/ 	.word	0x0002e870
        /*1498*/ 	.short	0x010a
        /*149a*/ 	.byte	0x3f
	.zero		1


	//   ....[101]....
        /*149c*/ 	.word	0x0002e9e0
        /*14a0*/ 	.word	0x00000000
        /*14a4*/ 	.word	0x0002e860
        /*14a8*/ 	.short	0x010a
        /*14aa*/ 	.byte	0x3f
	.zero		1


	//   ....[102]....
        /*14ac*/ 	.word	0x0002f440
        /*14b0*/ 	.word	0x00000000
        /*14b4*/ 	.word	0x0002e820
        /*14b8*/ 	.short	0x010a
        /*14ba*/ 	.byte	0x3f
	.zero		1


	//   ....[103]....
        /*14bc*/ 	.word	0x0002f5e0
        /*14c0*/ 	.word	0x00000006
        /*14c4*/ 	.word	0x00000000
        /*14c8*/ 	.short	0x010a
        /*14ca*/ 	.byte	0x3f
	.zero		1


	//   ....[104]....
        /*14cc*/ 	.word	0x0002f630
        /*14d0*/ 	.word	0x00000007
        /*14d4*/ 	.word	0x00000000
        /*14d8*/ 	.short	0x010a
        /*14da*/ 	.byte	0x3f
	.zero		1


	//   ....[105]....
        /*14dc*/ 	.word	0x0002f680
        /*14e0*/ 	.word	0x00000004
        /*14e4*/ 	.word	0x0002e860
        /*14e8*/ 	.short	0x010a
        /*14ea*/ 	.byte	0x3f
	.zero		1


	//   ....[106]....
        /*14ec*/ 	.word	0x0002f6d0
        /*14f0*/ 	.word	0x00000003
        /*14f4*/ 	.word	0x0002e860
        /*14f8*/ 	.short	0x010a
        /*14fa*/ 	.byte	0x3f
	.zero		1


	//   ....[107]....
        /*14fc*/ 	.word	0x0002f720
        /*1500*/ 	.word	0x00000004
        /*1504*/ 	.word	0x0002e880
        /*1508*/ 	.short	0x010a
        /*150a*/ 	.byte	0x3f
	.zero		1


	//----- nvinfo : EIATTR_NUM_MBARRIERS
	.align		4
.L_1143:
        /*150c*/ 	.byte	0x03, 0x38
        /*150e*/ 	.short	0x0016


	//----- nvinfo : EIATTR_EXIT_INSTR_OFFSETS
	.align		4
        /*1510*/ 	.byte	0x04, 0x1c
        /*1512*/ 	.short	(.L_1145 - .L_1144)


	//   ....[0]....
.L_1144:
        /*1514*/ 	.word	0x0002c440


	//----- nvinfo : EIATTR_MAX_THREADS
	.align		4
.L_1145:
        /*1518*/ 	.byte	0x04, 0x05
        /*151a*/ 	.short	(.L_1147 - .L_1146)
.L_1146:
        /*151c*/ 	.word	0x00000180
        /*1520*/ 	.word	0x00000001
        /*1524*/ 	.word	0x00000001


	//----- nvinfo : EIATTR_CRS_STACK_SIZE
	.align		4
.L_1147:
        /*1528*/ 	.byte	0x04, 0x1e
        /*152a*/ 	.short	(.L_1149 - .L_1148)
.L_1148:
        /*152c*/ 	.word	0x00000000


	//----- nvinfo : EIATTR_CBANK_PARAM_SIZE
	.align		4
.L_1149:
        /*1530*/ 	.byte	0x03, 0x19
        /*1532*/ 	.short	0x0a70


	//----- nvinfo : EIATTR_PARAM_CBANK
	.align		4
        /*1534*/ 	.byte	0x04, 0x0a
        /*1536*/ 	.short	(.L_1151 - .L_1150)
	.align		4
.L_1150:
        /*1538*/ 	.word	index@(.nv.constant0._ZN7cutlass13device_kernelIN5flash11enable_sm90INS1_16FlashAttnFwdSm90INS1_25CollectiveMainloopFwdSm90ILi2EN4cute5tupleIJNS5_1CILi1EEES8_S8_EEENS6_IJNS7_ILi128EEENS7_ILi224EEESA_EEELi128ENS_12float_e4m3_tEfNS_4arch4Sm90ELb1ELb0ELb1ELb1ELb0ELb1ELb0ELb1ELb1ELb0ELb0ELb0EEENS1_21CollectiveEpilogueFwdINS6_IJSA_SA_SB_EEES9_NS_10bfloat16_tESF_Li256ELb1ELb0ELb0ELb1EEENS1_36VarlenDynamicPersistentTileSchedulerILi128ELi224ELi256ELi128ELb0ELb0ELb1ELb1ELb1ELb1EEEEEEEEEvNT_6ParamsE)
        /*153c*/ 	.short	0x0210
        /*153e*/ 	.short	0x0a70


	//----- nvinfo : EIATTR_SW_WAR
	.align		4
.L_1151:
        /*1540*/ 	.byte	0x04, 0x36
        /*1542*/ 	.short	(.L_1153 - .L_1152)
.L_1152:
        /*1544*/ 	.word	0x00000008
.L_1153:


//--------------------- .nv.info._ZN7cutlass13device_kernelIN5flash11enable_sm90INS1_16FlashAttnFwdSm90INS1_25CollectiveMainloopFwdSm90ILi2EN4cute5tupleIJNS5_1CILi1EEES8_S8_EEENS6_IJNS7_ILi192EEENS7_ILi128EEENS7_ILi96EEEEEELi96ENS_12float_e4m3_tEfNS_4arch4Sm90ELb0ELb0ELb1ELb0ELb0ELb0ELb0ELb1ELb1ELb0ELb0ELb0EEENS1_21CollectiveEpilogueFwdINS6_IJSA_SC_SB_EEES9_NS_10bfloat16_tESG_Li384ELb0ELb0ELb0ELb1EEENS1_29StaticPersistentTileSchedulerILb0EEEEEEEEEvNT_6ParamsE --------------------------
	.section	.nv.info._ZN7cutlass13device_kernelIN5flash11enable_sm90INS1_16FlashAttnFwdSm90INS1_25CollectiveMainloopFwdSm90ILi2EN4cute5tupleIJNS5_1CILi1EEES8_S8_EEENS6_IJNS7_ILi192EEENS7_ILi128EEENS7_ILi96EEEEEELi96ENS_12float_e4m3_tEfNS_4arch4Sm90ELb0ELb0ELb1ELb0ELb0ELb0ELb0ELb1ELb1ELb0ELb0ELb0EEENS1_21CollectiveEpilogueFwdINS6_IJSA_SC_SB_EEES9_NS_10bfloat16_tESG_Li384ELb0ELb0ELb0ELb1EEENS1_29StaticPersistentTileSchedulerILb0EEEEEEEEEvNT_6ParamsE,"",@"SHT_CUDA_INFO"
	.sectionflags	@""
	.align	4


	//----- nvinfo : EIATTR_CUDA_API_VERSION
	.align		4
        /*0000*/ 	.byte	0x04, 0x37
        /*0002*/ 	.short	(.L_1155 - .L_1154)
.L_1154:
        /*0004*/ 	.word	0x00000082


	//----- nvinfo : EIATTR_KPARAM_INFO
	.align		4
.L_1155:
        /*0008*/ 	.byte	0x04, 0x17
        /*000a*/ 	.short	(.L_1157 - .L_1156)
.L_1156:
        /*000c*/ 	.word	0x00000000
        /*0010*/ 	.short	0x0000
        /*0012*/ 	.short	0x0070
        /*0014*/ 	.byte	0x00, 0xf0, 0x01, 0x2e


	//----- nvinfo : EIATTR_SPARSE_MMA_MASK
	.align		4
.L_1157:
        /*0018*/ 	.byte	0x03, 0x50
        /*001a*/ 	.short	0x0000


	//----- nvinfo : EIATTR_MAXREG_COUNT
	.align		4
        /*001c*/ 	.byte	0x03, 0x1b
        /*001e*/ 	.short	0x0080


	//----- nvinfo : EIATTR_NUM_BARRIERS
	.align		4
        /*0020*/ 	.byte	0x02, 0x4c
        /*0022*/ 	.byte	0x09
	.zero		1


	//----- nvinfo : EIATTR_EXTERNS
	.align		4
        /*0024*/ 	.byte	0x04, 0x0f
        /*0026*/ 	.short	(.L_1159 - .L_1158)


	//   ....[0]....
	.align		4
.L_1158:
        /*0028*/ 	.word	index@(__assertfail)


	//----- nvinfo : EIATTR_MERCURY_ISA_VERSION
	.align		4
.L_1159:
        /*002c*/ 	.byte	0x03, 0x5f
        /*002e*/ 	.short	0x0101


	//----- nvinfo : EIATTR_INT_WARP_WIDE_INSTR_OFFSETS
	.align		4
        /*0030*/ 	.byte	0x04, 0x31
        /*0032*/ 	.short	(.L_1161 - .L_1160)


	//   ....[0]....
.L_1160:
        /*0034*/ 	.word	0x00000180


	//   ....[1]....
        /*0038*/ 	.word	0x000001b0


	//   ....[2]....
        /*003c*/ 	.word	0x000001c0


	//   ....[3]....
        /*0040*/ 	.word	0x00008280


	//----- nvinfo : EIATTR_COOP_GROUP_MASK_REGIDS
	.align		4
.L_1161:
        /*0044*/ 	.byte	0x04, 0x29
        /*0046*/ 	.short	(.L_1163 - .L_1162)


	//   ....[0]....
.L_1162:
        /*0048*/ 	.word	0xffffffff


	//   ....[1]....
        /*004c*/ 	.word	0xffffffff


	//   ....[2]....
        /*0050*/ 	.word	0xffffffff


	//   ....[3]....
        /*0054*/ 	.word	0xffffffff


	//   ....[4]....
        /*0058*/ 	.word	0xffffffff


	//   ....[5]....
        /*005c*/ 	.word	0xffffffff


	//   ....[6]....
        /*0060*/ 	.word	0xffffffff


	//   ....[7]....
        /*0064*/ 	.word	0xffffffff


	//   ....[8]....
        /*0068*/ 	.word	0xffffffff


	//   ....[9]....
        /*006c*/ 	.word	0xffffffff


	//   ....[10]....
        /*0070*/ 	.word	0xffffffff


	//   ....[11]....
        /*0074*/ 	.word	0xffffffff


	//   ....[12]....
        /*0078*/ 	.word	0xffffffff


	//   ....[13]....
        /*007c*/ 	.word	0xffffffff


	//   ....[14]....
        /*0080*/ 	.word	0xffffffff


	//   ....[15]....
        /*0084*/ 	.word	0xffffffff


	//   ....[16]....
        /*0088*/ 	.word	0xffffffff


	//   ....[17]....
        /*008c*/ 	.word	0xffffffff


	//   ....[18]....
        /*0090*/ 	.word	0xffffffff


	//   ....[19]....
        /*0094*/ 	.word	0xffffffff


	//   ....[20]....
        /*0098*/ 	.word	0xffffffff


	//   ....[21]....
        /*009c*/ 	.word	0xffffffff


	//   ....[22]....
        /*00a0*/ 	.word	0xffffffff


	//   ....[23]....
        /*00a4*/ 	.word	0xffffffff


	//   ....[24]....
        /*00a8*/ 	.word	0xffffffff


	//   ....[25]....
        /*00ac*/ 	.word	0xffffffff


	//   ....[26]....
        /*00b0*/ 	.word	0xffffffff


	//   ....[27]....
        /*00b4*/ 	.word	0xffffffff


	//   ....[28]....
        /*00b8*/ 	.word	0xffffffff


	//   ....[29]....
        /*00bc*/ 	.word	0xffffffff


	//   ....[30]....
        /*00c0*/ 	.word	0xffffffff


	//   ....[31]....
        /*00c4*/ 	.word	0xffffffff


	//   ....[32]....
        /*00c8*/ 	.word	0xffffffff


	//   ....[33]....
        /*00cc*/ 	.word	0xffffffff


	//   ....[34]....
        /*00d0*/ 	.word	0xffffffff


	//   ....[35]....
        /*00d4*/ 	.word	0xffffffff


	//   ....[36]....
        /*00d8*/ 	.word	0xffffffff


	//   ....[37]....
        /*00dc*/ 	.word	0xffffffff


	//   ....[38]....
        /*00e0*/ 	.word	0xffffffff


	//   ....[39]....
        /*00e4*/ 	.word	0xffffffff


	//   ....[40]....
        /*00e8*/ 	.word	0xffffffff


	//   ....[41]....
        /*00ec*/ 	.word	0xffffffff


	//   ....[42]....
        /*00f0*/ 	.word	0xffffffff


	//   ....[43]....
        /*00f4*/ 	.word	0xffffffff


	//   ....[44]....
        /*00f8*/ 	.word	0xffffffff


	//   ....[45]....
        /*00fc*/ 	.word	0xffffffff


	//   ....[46]....
        /*0100*/ 	.word	0xffffffff


	//   ....[47]....
        /*0104*/ 	.word	0x0500000f


	//----- nvinfo : EIATTR_COOP_GROUP_INSTR_OFFSETS
	.align		4
.L_1163:
        /*0108*/ 	.byte	0x04, 0x28
        /*010a*/ 	.short	(.L_1165 - .L_1164)


	//   ....[0]....
.L_1164:
        /*010c*/ 	.word	0x00000050


	//   ....[1]....
        /*0110*/ 	.word	0x00000190


	//   ....[2]....
        /*0114*/ 	.word	0x000001e0


	//   ....[3]....
        /*0118*/ 	.word	0x000003d0


	//   ....[4]....
        /*011c*/ 	.word	0x00000530


	//   ....[5]....
        /*0120*/ 	.word	0x00000650


	//   ....[6]....
        /*0124*/ 	.word	0x000007b0


	//   ....[7]....
        /*0128*/ 	.word	0x00000d40


	//   ....[8]....
        /*012c*/ 	.word	0x000029c0


	//   ....[9]....
        /*0130*/ 	.word	0x00002a20


	//   ....[10]....
        /*0134*/ 	.word	0x00002f40


	//   ....[11]....
        /*0138*/ 	.word	0x00003000


	//   ....[12]....
        /*013c*/ 	.word	0x00004c30


	//   ....[13]....
        /*0140*/ 	.word	0x00004c70


	//   ....[14]....
        /*0144*/ 	.word	0x00004d10


	//   ....[15]....
        /*0148*/ 	.word	0x00004d20


	//   ....[16]....
        /*014c*/ 	.word	0x000063f0


	//   ....[17]....
        /*0150*/ 	.word	0x00006400


	//   ....[18]....
        /*0154*/ 	.word	0x00006480


	//   ....[19]....
        /*0158*/ 	.word	0x00006490


	//   ....[20]....
        /*015c*/ 	.word	0x00007130


	//   ....[21]....
        /*0160*/ 	.word	0x00007140


	//   ....[22]....
        /*0164*/ 	.word	0x00007150


	//   ....[23]....
        /*0168*/ 	.word	0x00007160


	//   ....[24]....
        /*016c*/ 	.word	0x00007170


	//   ....[25]....
        /*0170*/ 	.word	0x00007190


	//   ....[26]....
        /*0174*/ 	.word	0x000071a0


	//   ....[27]....
        /*0178*/ 	.word	0x000071b0


	//   ....[28]....
        /*017c*/ 	.word	0x000071c0


	//   ....[29]....
        /*0180*/ 	.word	0x000071f0


	//   ....[30]....
        /*0184*/ 	.word	0x00007220


	//   ....[31]....
        /*0188*/ 	.word	0x00007230


	//   ....[32]....
        /*018c*/ 	.word	0x00007240


	//   ....[33]....
        /*0190*/ 	.word	0x00007270


	//   ....[34]....
        /*0194*/ 	.word	0x000072d0


	//   ....[35]....
        /*0198*/ 	.word	0x000072e0


	//   ....[36]....
        /*019c*/ 	.word	0x00007310


	//   ....[37]....
        /*01a0*/ 	.word	0x00007320


	//   ....[38]....
        /*01a4*/ 	.word	0x00007350


	//   ....[39]....
        /*01a8*/ 	.word	0x00007360


	//   ....[40]....
        /*01ac*/ 	.word	0x00007370


	//   ....[41]....
        /*01b0*/ 	.word	0x00007380


	//   ....[42]....
        /*01b4*/ 	.word	0x00007390


	//   ....[43]....
        /*01b8*/ 	.word	0x000073b0


	//   ....[44]....
        /*01bc*/ 	.word	0x00007450


	//   ....[45]....
        /*01c0*/ 	.word	0x000083c0


	//   ....[46]....
        /*01c4*/ 	.word	0x0000a280


	//   ....[47]....
        /*01c8*/ 	.word	0x0000a770


	//----- nvinfo : EIATTR_REG_RECONFIG
	.align		4
.L_1165:
        /*01cc*/ 	.byte	0x01, 0x54
	.zero		2


	//----- nvinfo : EIATTR_SYSCALL_OFFSETS
	.align		4
        /*01d0*/ 	.byte	0x04, 0x46
        /*01d2*/ 	.short	(.L_1167 - .L_1166)


	//   ....[0]....
.L_1166:
        /*01d4*/ 	.word	0x00001100


	//   ....[1]....
        /*01d8*/ 	.word	0x00007d50


	//   ....[2]....
        /*01dc*/ 	.word	0x00007ea0


	//   ....[3]....
        /*01e0*/ 	.word	0x00007fe0


	//   ....[4]....
        /*01e4*/ 	.word	0x00008100


	//----- nvinfo : EIATTR_MBARRIER_INSTR_OFFSETS
	.align		4
.L_1167:
        /*01e8*/ 	.byte	0x04, 0x39
        /*01ea*/ 	.short	(.L_1169 - .L_1168)


	//   ....[0]....
.L_1168:
        /*01ec*/ 	.word	0x00000280
        /*01f0*/ 	.word	0x000000ff
        /*01f4*/ 	.word	0x00019c00
        /*01f8*/ 	.short	0x0100
        /*01fa*/ 	.byte	0x06
	.zero		1


	//   ....[1]....
        /*01fc*/ 	.word	0x00000290
        /*0200*/ 	.word	0x000000ff
        /*0204*/ 	.word	0x00019c20
        /*0208*/ 	.short	0x0100
        /*020a*/ 	.byte	0x06
	.zero		1


	//   ....[2]....
        /*020c*/ 	.word	0x00000380
        /*0210*/ 	.word	0x000000ff
        /*0214*/ 	.word	0x00019c30
        /*0218*/ 	.short	0x0100
        /*021a*/ 	.byte	0x08
	.zero		1


	//   ....[3]....
        /*021c*/ 	.word	0x00000390
        /*0220*/ 	.word	0x000000ff
        /*0224*/ 	.word	0x00019c40
        /*0228*/ 	.short	0x0100
        /*022a*/ 	.byte	0x08
	.zero		1


	//   ....[4]....
        /*022c*/ 	.word	0x000003a0
        /*0230*/ 	.word	0x000000ff
        /*0234*/ 	.word	0x00019c38
        /*0238*/ 	.short	0x0100
        /*023a*/ 	.byte	0x08
	.zero		1


	//   ....[5]....
        /*023c*/ 	.word	0x000003b0
        /*0240*/ 	.word	0x000000ff
        /*0244*/ 	.word	0x00019c48
        /*0248*/ 	.short	0x0100
        /*024a*/ 	.byte	0x08
	.zero		1


	//   ....[6]....
        /*024c*/ 	.word	0x000004e0
        /*0250*/ 	.word	0x000000ff
        /*0254*/ 	.word	0x00019c50
        /*0258*/ 	.short	0x0100
        /*025a*/ 	.byte	0x08
	.zero		1


	//   ....[7]....
        /*025c*/ 	.word	0x000004f0
        /*0260*/ 	.word	0x000000ff
        /*0264*/ 	.word	0x00019c60
        /*0268*/ 	.short	0x0100
        /*026a*/ 	.byte	0x08
	.zero		1


	//   ....[8]....
        /*026c*/ 	.word	0x00000500
        /*0270*/ 	.word	0x000000ff
        /*0274*/ 	.word	0x00019c58
        /*0278*/ 	.short	0x0100
        /*027a*/ 	.byte	0x08
	.zero		1


	//   ....[9]....
        /*027c*/ 	.word	0x00000510
        /*0280*/ 	.word	0x000000ff
        /*0284*/ 	.word	0x00019c68
        /*0288*/ 	.short	0x0100
        /*028a*/ 	.byte	0x08
	.zero		1


	//   ....[10]....
        /*028c*/ 	.word	0x00000600
        /*0290*/ 	.word	0x000000ff
        /*0294*/ 	.word	0x00019c70
        /*0298*/ 	.short	0x0100
        /*029a*/ 	.byte	0x06
	.zero		1


	//   ....[11]....
        /*029c*/ 	.word	0x00000610
        /*02a0*/ 	.word	0x000000ff
        /*02a4*/ 	.word	0x00019c80
        /*02a8*/ 	.short	0x0100
        /*02aa*/ 	.byte	0x06
	.zero		1


	//   ....[12]....
        /*02ac*/ 	.word	0x00000620
        /*02b0*/ 	.word	0x000000ff
        /*02b4*/ 	.word	0x00019c78
        /*02b8*/ 	.short	0x0100
        /*02ba*/ 	.byte	0x06
	.zero		1


	//   ....[13]....
        /*02bc*/ 	.word	0x00000630
        /*02c0*/ 	.word	0x000000ff
        /*02c4*/ 	.word	0x00019c88
        /*02c8*/ 	.short	0x0100
        /*02ca*/ 	.byte	0x06
	.zero		1


	//   ....[14]....
        /*02cc*/ 	.word	0x00000760
        /*02d0*/ 	.word	0x000000ff
        /*02d4*/ 	.word	0x00019c90
        /*02d8*/ 	.short	0x0100
        /*02da*/ 	.byte	0x08
	.zero		1


	//   ....[15]....
        /*02dc*/ 	.word	0x00000770
        /*02e0*/ 	.word	0x000000ff
        /*02e4*/ 	.word	0x00019ca0
        /*02e8*/ 	.short	0x0100
        /*02ea*/ 	.byte	0x08
	.zero		1


	//   ....[16]....
        /*02ec*/ 	.word	0x00000780
        /*02f0*/ 	.word	0x000000ff
        /*02f4*/ 	.word	0x00019c98
        /*02f8*/ 	.short	0x0100
        /*02fa*/ 	.byte	0x08
	.zero		1


	//   ....[17]....
        /*02fc*/ 	.word	0x00000790
        /*0300*/ 	.word	0x000000ff
        /*0304*/ 	.word	0x00019ca8
        /*0308*/ 	.short	0x0100
        /*030a*/ 	.byte	0x08
	.zero		1


	//   ....[18]....
        /*030c*/ 	.word	0x000008c0
        /*0310*/ 	.word	0x000000ff
        /*0314*/ 	.word	0x00019cb0
        /*0318*/ 	.short	0x0100
        /*031a*/ 	.byte	0x08
	.zero		1


	//   ....[19]....
        /*031c*/ 	.word	0x000008d0
        /*0320*/ 	.word	0x000000ff
        /*0324*/ 	.word	0x00019cc0
        /*0328*/ 	.short	0x0100
        /*032a*/ 	.byte	0x08
	.zero		1


	//   ....[20]....
        /*032c*/ 	.word	0x000008e0
        /*0330*/ 	.word	0x000000ff
        /*0334*/ 	.word	0x00019cb8
        /*0338*/ 	.short	0x0100
        /*033a*/ 	.byte	0x08
	.zero		1


	//   ....[21]....
        /*033c*/ 	.word	0x000008f0
        /*0340*/ 	.word	0x000000ff
        /*0344*/ 	.word	0x00019cc8
        /*0348*/ 	.short	0x0100
        /*034a*/ 	.byte	0x08
	.zero		1


	//   ....[22]....
        /*034c*/ 	.word	0x00001430
        /*0350*/ 	.word	0x000000ff
        /*0354*/ 	.word	0x00019c00
        /*0358*/ 	.short	0x010a
        /*035a*/ 	.byte	0x30
	.zero		1


	//   ....[23]....
        /*035c*/ 	.word	0x000014d0
        /*0360*/ 	.word	0x00000004
        /*0364*/ 	.word	0x00019c30
        /*0368*/ 	.short	0x010a
        /*036a*/ 	.byte	0x3f
	.zero		1


	//   ....[24]....
        /*036c*/ 	.word	0x00001540
        /*0370*/ 	.word	0x00000004
        /*0374*/ 	.word	0x00019c30
        /*0378*/ 	.short	0x010a
        /*037a*/ 	.byte	0x3f
	.zero		1


	//   ....[25]....
        /*037c*/ 	.word	0x00003430
        /*0380*/ 	.word	0x0000000f
        /*0384*/ 	.word	0x00000000
        /*0388*/ 	.short	0x0101
        /*038a*/ 	.byte	0x3f
	.zero		1


	//   ....[26]....
        /*038c*/ 	.word	0x00003df0
        /*0390*/ 	.word	0x000000ff
        /*0394*/ 	.word	0x00019c30
        /*0398*/ 	.short	0x010a
        /*039a*/ 	.byte	0x14
	.zero		1


	//   ....[27]....
        /*039c*/ 	.word	0x00003e30
        /*03a0*/ 	.word	0x000000ff
        /*03a4*/ 	.word	0x00019c30
        /*03a8*/ 	.short	0x010a
        /*03aa*/ 	.byte	0x14
	.zero		1


	//   ....[28]....
        /*03ac*/ 	.word	0x00003f90
        /*03b0*/ 	.word	0x000000ff
        /*03b4*/ 	.word	0x00019c50
        /*03b8*/ 	.short	0x010a
        /*03ba*/ 	.byte	0x0e
	.zero		1


	//   ....[29]....
        /*03bc*/ 	.word	0x00004bc0
        /*03c0*/ 	.word	0x000000ff
        /*03c4*/ 	.word	0x00019c50
        /*03c8*/ 	.short	0x010a
        /*03ca*/ 	.byte	0x0e
	.zero		1


	//   ....[30]....
        /*03cc*/ 	.word	0x00005970
        /*03d0*/ 	.word	0x00000006
        /*03d4*/ 	.word	0x00000000
        /*03d8*/ 	.short	0x0101
        /*03da*/ 	.byte	0x3f
	.zero		1


	//   ....[31]....
        /*03dc*/ 	.word	0x00005c00
        /*03e0*/ 	.word	0x000000ff
        /*03e4*/ 	.word	0x00000000
        /*03e8*/ 	.short	0x0101
        /*03ea*/ 	.byte	0x06
	.zero		1


	//   ....[32]....
        /*03ec*/ 	.word	0x00006130
        /*03f0*/ 	.word	0x000000ff
        /*03f4*/ 	.word	0x00019c50
        /*03f8*/ 	.short	0x010a
        /*03fa*/ 	.byte	0x05
	.zero		1


	//   ....[33]....
        /*03fc*/ 	.word	0x00006170
        /*0400*/ 	.word	0x000000ff
        /*0404*/ 	.word	0x00019c50
        /*0408*/ 	.short	0x010a
        /*040a*/ 	.byte	0x05
	.zero		1


	//   ....[34]....
        /*040c*/ 	.word	0x00006e60
        /*0410*/ 	.word	0x000000ff
        /*0414*/ 	.word	0x00000000
        /*0418*/ 	.short	0x0101
        /*041a*/ 	.byte	0x05
	.zero		1


	//   ....[35]....
        /*041c*/ 	.word	0x000076f0
        /*0420*/ 	.word	0x000000ff
        /*0424*/ 	.word	0x00000000
        /*0428*/ 	.short	0x0101
        /*042a*/ 	.byte	0x05
	.zero		1


	//   ....[36]....
        /*042c*/ 	.word	0x000085e0
        /*0430*/ 	.word	0x00000007
        /*0434*/ 	.word	0x00019c80
        /*0438*/ 	.short	0x010a
        /*043a*/ 	.byte	0x3f
	.zero		1


	//   ....[37]....
        /*043c*/ 	.word	0x000087f0
        /*0440*/ 	.word	0x00000007
        /*0444*/ 	.word	0x00019c40
        /*0448*/ 	.short	0x010a
        /*044a*/ 	.byte	0x3f
	.zero		1


	//   ....[38]....
        /*044c*/ 	.word	0x00008c10
        /*0450*/ 	.word	0x000000ff
        /*0454*/ 	.word	0x00019c20
        /*0458*/ 	.short	0x010a
        /*045a*/ 	.byte	0x28
	.zero		1


	//   ....[39]....
        /*045c*/ 	.word	0x00008ea0
        /*0460*/ 	.word	0x00000007
        /*0464*/ 	.word	0x00019c80
        /*0468*/ 	.short	0x010a
        /*046a*/ 	.byte	0x3f
	.zero		1


	//   ....[40]....
        /*046c*/ 	.word	0x000092a0
        /*0470*/ 	.word	0x00000007
        /*0474*/ 	.word	0x00019c40
        /*0478*/ 	.short	0x010a
        /*047a*/ 	.byte	0x3f
	.zero		1


	//   ....[41]....
        /*047c*/ 	.word	0x00009730
        /*0480*/ 	.word	0x0000000e
        /*0484*/ 	.word	0x00019c70
        /*0488*/ 	.short	0x010a
        /*048a*/ 	.byte	0x3f
	.zero		1


	//   ....[42]....
        /*048c*/ 	.word	0x000097a0
        /*0490*/ 	.word	0x0000000e
        /*0494*/ 	.word	0x00019c60
        /*0498*/ 	.short	0x010a
        /*049a*/ 	.byte	0x3f
	.zero		1


	//   ....[43]....
        /*049c*/ 	.word	0x00009b80
        /*04a0*/ 	.word	0x0000000e
        /*04a4*/ 	.word	0x00019c50
        /*04a8*/ 	.short	0x0101
        /*04aa*/ 	.byte	0x3f
	.zero		1


	//   ....[44]....
        /*04ac*/ 	.word	0x00009c00
        /*04b0*/ 	.word	0x00000004
        /*04b4*/ 	.word	0x00000000
        /*04b8*/ 	.short	0x0101
        /*04ba*/ 	.byte	0x3f
	.zero		1


	//   ....[45]....
        /*04bc*/ 	.word	0x00009cc0
        /*04c0*/ 	.word	0x00000000
        /*04c4*/ 	.word	0x00019c70
        /*04c8*/ 	.short	0x010a
        /*04ca*/ 	.byte	0x3f
	.zero		1


	//   ....[46]....
        /*04cc*/ 	.word	0x00009d30
        /*04d0*/ 	.word	0x00000000
        /*04d4*/ 	.word	0x00019c60
        /*04d8*/ 	.short	0x010a
        /*04da*/ 	.byte	0x3f
	.zero		1


	//   ....[47]....
        /*04dc*/ 	.word	0x0000a170
        /*04e0*/ 	.word	0x00000000
        /*04e4*/ 	.word	0x00019c50
        /*04e8*/ 	.short	0x0101
        /*04ea*/ 	.byte	0x3f
	.zero		1


	//   ....[48]....
        /*04ec*/ 	.word	0x0000a1c0
        /*04f0*/ 	.word	0x00000003
        /*04f4*/ 	.word	0x00000000
        /*04f8*/ 	.short	0x0101
        /*04fa*/ 	.byte	0x3f
	.zero		1


	//   ....[49]....
        /*04fc*/ 	.word	0x0000a260
        /*0500*/ 	.word	0x00000006
        /*0504*/ 	.word	0x00019c20
        /*0508*/ 	.short	0x010a
        /*050a*/ 	.byte	0x3f
	.zero		1


	//   ....[50]....
        /*050c*/ 	.word	0x0000a380
        /*0510*/ 	.word	0x00000005
        /*0514*/ 	.word	0x00000000
        /*0518*/ 	.short	0x010a
        /*051a*/ 	.byte	0x3f
	.zero		1


	//   ....[51]....
        /*051c*/ 	.word	0x0000a3f0
        /*0520*/ 	.word	0x00000009
        /*0524*/ 	.word	0x00000000
        /*0528*/ 	.short	0x010a
        /*052a*/ 	.byte	0x3f
	.zero		1


	//   ....[52]....
        /*052c*/ 	.word	0x0000a440
        /*0530*/ 	.word	0x00000013
        /*0534*/ 	.word	0x00019c60
        /*0538*/ 	.short	0x010a
        /*053a*/ 	.byte	0x3f
	.zero		1


	//   ....[53]....
        /*053c*/ 	.word	0x0000a490
        /*0540*/ 	.word	0x00000007
        /*0544*/ 	.word	0x00019c60
        /*0548*/ 	.short	0x010a
        /*054a*/ 	.byte	0x3f
	.zero		1


	//   ....[54]....
        /*054c*/ 	.word	0x0000a4d0
        /*0550*/ 	.word	0x00000013
        /*0554*/ 	.word	0x00019c80
        /*0558*/ 	.short	0x010a
        /*055a*/ 	.byte	0x3f
	.zero		1


	//   ....[55]....
        /*055c*/ 	.word	0x0000a4f0
        /*0560*/ 	.word	0x00000007
        /*0564*/ 	.word	0x00019c80
        /*0568*/ 	.short	0x010a
        /*056a*/ 	.byte	0x3f
	.zero		1


	//   ....[56]....
        /*056c*/ 	.word	0x0000a560
        /*0570*/ 	.word	0x00000003
        /*0574*/ 	.word	0x00019c00
        /*0578*/ 	.short	0x010a
        /*057a*/ 	.byte	0x3f
	.zero		1


	//   ....[57]....
        /*057c*/ 	.word	0x0000a5b0
        /*0580*/ 	.word	0x00000004
        /*0584*/ 	.word	0x00019c30
        /*0588*/ 	.short	0x010a
        /*058a*/ 	.byte	0x3f
	.zero		1


	//   ....[58]....
        /*058c*/ 	.word	0x0000a610
        /*0590*/ 	.word	0x00000008
        /*0594*/ 	.word	0x00019c30
        /*0598*/ 	.short	0x010a
        /*059a*/ 	.byte	0x3f
	.zero		1


	//   ....[59]....
        /*059c*/ 	.word	0x0000a670
        /*05a0*/ 	.word	0x0000004a
        /*05a4*/ 	.word	0x00019c50
        /*05a8*/ 	.short	0x010a
        /*05aa*/ 	.byte	0x3f
	.zero		1


	//   ....[60]....
        /*05ac*/ 	.word	0x0000a6d0
        /*05b0*/ 	.word	0x00000005
        /*05b4*/ 	.word	0x00019c50
        /*05b8*/ 	.short	0x010a
        /*05ba*/ 	.byte	0x3f
	.zero		1


	//   ....[61]....
        /*05bc*/ 	.word	0x0000a820
        /*05c0*/ 	.word	0x00000007
        /*05c4*/ 	.word	0x00019c80
        /*05c8*/ 	.short	0x010a
        /*05ca*/ 	.byte	0x3f
	.zero		1


	//   ....[62]....
        /*05cc*/ 	.word	0x0000a870
        /*05d0*/ 	.word	0x00000007
        /*05d4*/ 	.word	0x00019c40
        /*05d8*/ 	.short	0x010a
        /*05da*/ 	.byte	0x3f
	.zero		1


	//   ....[63]....
        /*05dc*/ 	.word	0x0000a8c0
        /*05e0*/ 	.word	0x0000001c
        /*05e4*/ 	.word	0x00019c20
        /*05e8*/ 	.short	0x010a
        /*05ea*/ 	.byte	0x3f
	.zero		1


	//   ....[64]....
        /*05ec*/ 	.word	0x0000a910
        /*05f0*/ 	.word	0x00000007
        /*05f4*/ 	.word	0x00019c80
        /*05f8*/ 	.short	0x010a
        /*05fa*/ 	.byte	0x3f
	.zero		1


	//   ....[65]....
        /*05fc*/ 	.word	0x0000a960
        /*0600*/ 	.word	0x00000007
        /*0604*/ 	.word	0x00019c40
        /*0608*/ 	.short	0x010a
        /*060a*/ 	.byte	0x3f
	.zero		1


	//   ....[66]....
        /*060c*/ 	.word	0x0000a9b0
        /*0610*/ 	.word	0x0000000e
        /*0614*/ 	.word	0x00019c70
        /*0618*/ 	.short	0x010a
        /*061a*/ 	.byte	0x3f
	.zero		1


	//   ....[67]....
        /*061c*/ 	.word	0x0000aa00
        /*0620*/ 	.word	0x0000000e
        /*0624*/ 	.word	0x00019c60
        /*0628*/ 	.short	0x010a
        /*062a*/ 	.byte	0x3f
	.zero		1


	//   ....[68]....
        /*062c*/ 	.word	0x0000aa50
        /*0630*/ 	.word	0x00000000
        /*0634*/ 	.word	0x00019c70
        /*0638*/ 	.short	0x010a
        /*063a*/ 	.byte	0x3f
	.zero		1


	//   ....[69]....
        /*063c*/ 	.word	0x0000aaa0
        /*0640*/ 	.word	0x00000000
        /*0644*/ 	.word	0x00019c60
        /*0648*/ 	.short	0x010a
        /*064a*/ 	.byte	0x3f
	.zero		1


	//   ....[70]....
        /*064c*/ 	.word	0x0000aaf0
        /*0650*/ 	.word	0x00000006
        /*0654*/ 	.word	0x00019c20
        /*0658*/ 	.short	0x010a
        /*065a*/ 	.byte	0x3f
	.zero		1


	//   ....[71]....
        /*065c*/ 	.word	0x0000ab40
        /*0660*/ 	.word	0x00000005
        /*0664*/ 	.word	0x00000000
        /*0668*/ 	.short	0x010a
        /*066a*/ 	.byte	0x3f
	.zero		1


	//   ....[72]....
        /*066c*/ 	.word	0x0000ab90
        /*0670*/ 	.word	0x00000009
        /*0674*/ 	.word	0x00000000
        /*0678*/ 	.short	0x010a
        /*067a*/ 	.byte	0x3f
	.zero		1


	//   ....[73]....
        /*067c*/ 	.word	0x0000abe0
        /*0680*/ 	.word	0x00000013
        /*0684*/ 	.word	0x00019c60
        /*0688*/ 	.short	0x010a
        /*068a*/ 	.byte	0x3f
	.zero		1


	//   ....[74]....
        /*068c*/ 	.word	0x0000ac30
        /*0690*/ 	.word	0x00000007
        /*0694*/ 	.word	0x00019c60
        /*0698*/ 	.short	0x010a
        /*069a*/ 	.byte	0x3f
	.zero		1


	//   ....[75]....
        /*069c*/ 	.word	0x0000ac80
        /*06a0*/ 	.word	0x00000013
        /*06a4*/ 	.word	0x00019c80
        /*06a8*/ 	.short	0x010a
        /*06aa*/ 	.byte	0x3f
	.zero		1


	//----- nvinfo : EIATTR_NUM_MBARRIERS
	.align		4
.L_1169:
        /*06ac*/ 	.byte	0x03, 0x38
        /*06ae*/ 	.short	0x0016


	//----- nvinfo : EIATTR_EXIT_INSTR_OFFSETS
	.align		4
        /*06b0*/ 	.byte	0x04, 0x1c
        /*06b2*/ 	.short	(.L_1171 - .L_1170)


	//   ....[0]....
.L_1170:
        /*06b4*/ 	.word	0x00000a10


	//   ....[1]....
        /*06b8*/ 	.word	0x000077a0


	//   ....[2]....
        /*06bc*/ 	.word	0x0000a2a0


	//   ....[3]....
        /*06c0*/ 	.word	0x0000a540


	//----- nvinfo : EIATTR_MAX_THREADS
	.align		4
.L_1171:
        /*06c4*/ 	.byte	0x04, 0x05
        /*06c6*/ 	.short	(.L_1173 - .L_1172)
.L_1172:
        /*06c8*/ 	.word	0x00000200
        /*06cc*/ 	.word	0x00000001
        /*06d0*/ 	.word	0x00000001


	//----- nvinfo : EIATTR_CRS_STACK_SIZE
	.align		4
.L_1173:
        /*06d4*/ 	.byte	0x04, 0x1e
        /*06d6*/ 	.short	(.L_1175 - .L_1174)
.L_1174:
        /*06d8*/ 	.word	0x00000000


	//----- nvinfo : EIATTR_CBANK_PARAM_SIZE
	.align		4
.L_1175:
        /*06dc*/ 	.byte	0x03, 0x19
        /*06de*/ 	.short	0x0bf0


	//----- nvinfo : EIATTR_PARAM_CBANK
	.align		4
        /*06e0*/ 	.byte	0x04, 0x0a
        /*06e2*/ 	.short	(.L_1177 - .L_1176)
	.align		4
.L_1176:
        /*06e4*/ 	.word	index@(.nv.constant0._ZN7cutlass13device_kernelIN5flash11enable_sm90INS1_16FlashAttnFwdSm90INS1_25CollectiveMainloopFwdSm90ILi2EN4cute5tupleIJNS5_1CILi1EEES8_S8_EEENS6_IJNS7_ILi192EEENS7_ILi128EEENS7_ILi96EEEEEELi96ENS_12float_e4m3_tEfNS_4arch4Sm90ELb0ELb0ELb1ELb0ELb0ELb0ELb0ELb1ELb1ELb0ELb0ELb0EEENS1_21CollectiveEpilogueFwdINS6_IJSA_SC_SB_EEES9_NS_10bfloat16_tESG_Li384ELb0ELb0ELb0ELb1EEENS1_29StaticPersistentTileSchedulerILb0EEEEEEEEEvNT_6ParamsE)
        /*06e8*/ 	.short	0x0210
        /*06ea*/ 	.short	0x0bf0


	//----- nvinfo : EIATTR_SW_WAR
	.align		4
.L_1177:
        /*06ec*/ 	.byte	0x04, 0x36
        /*06ee*/ 	.short	(.L_1179 - .L_1178)
.L_1178:
        /*06f0*/ 	.word	0x00000008
.L_1179:


//--------------------- .nv.info._ZN7cutlass13device_kernelIN5flash11enable_sm90INS1_16FlashAttnFwdSm90INS1_25CollectiveMainloopFwdSm90ILi2EN4cute5tupleIJNS5_1CILi1EEES8_S8_EEENS6_IJNS7_ILi192EEENS7_ILi128EEENS7_ILi96EEEEEELi96ENS_12float_e4m3_tEfNS_4arch4Sm90ELb0ELb0ELb1ELb1ELb0ELb0ELb0ELb1ELb1ELb0ELb0ELb0EEENS1_21CollectiveEpilogueFwdINS6_IJSA_SC_SB_EEES9_NS_10bfloat16_tESG_Li384ELb1ELb0ELb0ELb1EEENS1_36VarlenDynamicPersistentTileSchedulerILi192ELi128ELi384ELi128ELb0ELb0ELb1ELb0ELb1ELb1EEEEEEEEEvNT_6ParamsE --------------------------
	.section	.nv.info._ZN7cutlass13device_kernelIN5flash11enable_sm90INS1_16FlashAttnFwdSm90INS1_25CollectiveMainloopFwdSm90ILi2EN4cute5tupleIJNS5_1CILi1EEES8_S8_EEENS6_IJNS7_ILi192EEENS7_ILi128EEENS7_ILi96EEEEEELi96ENS_12float_e4m3_tEfNS_4arch4Sm90ELb0ELb0ELb1ELb1ELb0ELb0ELb0ELb1ELb1ELb0ELb0ELb0EEENS1_21CollectiveEpilogueFwdINS6_IJSA_SC_SB_EEES9_NS_10bfloat16_tESG_Li384ELb1ELb0ELb0ELb1EEENS1_36VarlenDynamicPersistentTileSchedulerILi192ELi128ELi384ELi128ELb0ELb0ELb1ELb0ELb1ELb1EEEEEEEEEvNT_6ParamsE,"",@"SHT_CUDA_INFO"
	.sectionflags	@""
	.align	4


	//----- nvinfo : EIATTR_CUDA_API_VERSION
	.align		4
        /*0000*/ 	.byte	0x04, 0x37
        /*0002*/ 	.short	(.L_1181 - .L_1180)
.L_1180:
        /*0004*/ 	.word	0x00000082


	//----- nvinfo : EIATTR_KPARAM_INFO
	.align		4
.L_1181:
        /*0008*/ 	.byte	0x04, 0x17
        /*000a*/ 	.short	(.L_1183 - .L_1182)
.L_1182:
        /*000c*/ 	.word	0x00000000
        /*0010*/ 	.short	0x0000
        /*0012*/ 	.short	0x0070
        /*0014*/ 	.byte	0x00, 0xf0, 0x01, 0x28


	//----- nvinfo : EIATTR_SPARSE_MMA_MASK
	.align		4
.L_1183:
        /*0018*/ 	.byte	0x03, 0x50
        /*001a*/ 	.short	0x0000


	//----- nvinfo : EIATTR_MAXREG_COUNT
	.align		4
        /*001c*/ 	.byte	0x03, 0x1b
        /*001e*/ 	.short	0x0080


	//----- nvinfo : EIATTR_NUM_BARRIERS
	.align		4
        /*0020*/ 	.byte	0x02, 0x4c
        /*0022*/ 	.byte	0x09
	.zero		1


	//----- nvinfo : EIATTR_EXTERNS
	.align		4
        /*0024*/ 	.byte	0x04, 0x0f
        /*0026*/ 	.short	(.L_1185 - .L_1184)


	//   ....[0]....
	.align		4
.L_1184:
        /*0028*/ 	.word	index@(__assertfail)


	//----- nvinfo : EIATTR_ANNOTATIONS
	.align		4
.L_1185:
        /*002c*/ 	.byte	0x04, 0x55
        /*002e*/ 	.short	(.L_1187 - .L_1186)


	//   ....[0]....
.L_1186:
        /*0030*/ 	.word	0x00000001
        /*0034*/ 	.byte	0x60, 0x8d, 0x00, 0x00, 0x01, 0x00, 0x00, 0x00, 0x80, 0x96, 0x00, 0x00, 0x01, 0x00, 0x00, 0x00
        /*0044*/ 	.byte	0x50, 0x97, 0x00, 0x00, 0x01, 0x00, 0x00, 0x00, 0xa0, 0x9c, 0x00, 0x00, 0x01, 0x00, 0x00, 0x00
        /*0054*/ 	.byte	0xd0, 0xa3, 0x00, 0x00, 0x01, 0x00, 0x00, 0x00, 0x60, 0xaf, 0x00, 0x00, 0x01, 0x00, 0x00, 0x00
        /*0064*/ 	.byte	0xa0, 0xaf, 0x00, 0x00, 0x01, 0x00, 0x00, 0x00, 0x20, 0xc7, 0x00, 0x00, 0x01, 0x00, 0x00, 0x00
        /*0074*/ 	.byte	0xb0, 0xd0, 0x00, 0x00


	//----- nvinfo : EIATTR_MERCURY_ISA_VERSION
	.align		4
.L_1187:
        /*0078*/ 	.byte	0x03, 0x5f
        /*007a*/ 	.short	0x0101


	//----- nvinfo : EIATTR_UNUSED_LOAD_BYTE_OFFSET
	.align		4
        /*007c*/ 	.byte	0x04, 0x44
        /*007e*/ 	.short	(.L_1189 - .L_1188)


	//   ....[0]....
.L_1188:
        /*0080*/ 	.word	0x00000a30
        /*0084*/ 	.word	0x0000fff0


	//   ....[1]....
        /*0088*/ 	.word	0x00007020
        /*008c*/ 	.word	0x0000fff0


	//----- nvinfo : EIATTR_INT_WARP_WIDE_INSTR_OFFSETS
	.align		4
.L_1189:
        /*0090*/ 	.byte	0x04, 0x31
        /*0092*/ 	.short	(.L_1191 - .L_1190)


	//   ....[0]....
.L_1190:
        /*0094*/ 	.word	0x00000160


	//   ....[1]....
        /*0098*/ 	.word	0x000001a0


	//   ....[2]....
        /*009c*/ 	.word	0x00000210


	//   ....[3]....
        /*00a0*/ 	.word	0x00009df0


	//   ....[4]....
        /*00a4*/ 	.word	0x00009e80


	//   ....[5]....
        /*00a8*/ 	.word	0x0000a570


	//   ....[6]....
        /*00ac*/ 	.word	0x0000c0c0


	//   ....[7]....
        /*00b0*/ 	.word	0x0000c150


	//----- nvinfo : EIATTR_COOP_GROUP_MASK_REGIDS
	.align		4
.L_1191:
        /*00b4*/ 	.byte	0x04, 0x29
        /*00b6*/ 	.short	(.L_1193 - .L_1192)


	//   ....[0]....
.L_1192:
        /*00b8*/ 	.word	0xffffffff


	//   ....[1]....
        /*00bc*/ 	.word	0xffffffff


	//   ....[2]....
        /*00c0*/ 	.word	0xffffffff


	//   ....[3]....
        /*00c4*/ 	.word	0xffffffff


	//   ....[4]....
        /*00c8*/ 	.word	0xffffffff


	//   ....[5]....
        /*00cc*/ 	.word	0xffffffff


	//   ....[6]....
        /*00d0*/ 	.word	0xffffffff


	//   ....[7]....
        /*00d4*/ 	.word	0xffffffff


	//   ....[8]....
        /*00d8*/ 	.word	0xffffffff


	//   ....[9]....
        /*00dc*/ 	.word	0xffffffff


	//   ....[10]....
        /*00e0*/ 	.word	0xffffffff


	//   ....[11]....
        /*00e4*/ 	.word	0xffffffff


	//   ....[12]....
        /*00e8*/ 	.word	0xffffffff


	//   ....[13]....
        /*00ec*/ 	.word	0xffffffff


	//   ....[14]....
        /*00f0*/ 	.word	0xffffffff


	//   ....[15]....
        /*00f4*/ 	.word	0xffffffff


	//   ....[16]....
        /*00f8*/ 	.word	0xffffffff


	//   ....[17]....
        /*00fc*/ 	.word	0xffffffff


	//   ....[18]....
        /*0100*/ 	.word	0xffffffff


	//   ....[19]....
        /*0104*/ 	.word	0xffffffff


	//   ....[20]....
        /*0108*/ 	.word	0xffffffff


	//   ....[21]....
        /*010c*/ 	.word	0xffffffff


	//   ....[22]....
        /*0110*/ 	.word	0xffffffff


	//   ....[23]....
        /*0114*/ 	.word	0xffffffff


	//   ....[24]....
        /*0118*/ 	.word	0xffffffff


	//   ....[25]....
        /*011c*/ 	.word	0xffffffff


	//   ....[26]....
        /*0120*/ 	.word	0xffffffff


	//   ....[27]....
        /*0124*/ 	.word	0xffffffff


	//   ....[28]....
        /*0128*/ 	.word	0xffffffff


	//   ....[29]....
        /*012c*/ 	.word	0xffffffff


	//   ....[30]....
        /*0130*/ 	.word	0xffffffff


	//   ....[31]....
        /*0134*/ 	.word	0xffffffff


	//   ....[32]....
        /*0138*/ 	.word	0xffffffff


	//   ....[33]....
        /*013c*/ 	.word	0xffffffff


	//   ....[34]....
        /*0140*/ 	.word	0xffffffff


	//   ....[35]....
        /*0144*/ 	.word	0xffffffff


	//   ....[36]....
        /*0148*/ 	.word	0xffffffff


	//   ....[37]....
        /*014c*/ 	.word	0xffffffff


	//   ....[38]....
        /*0150*/ 	.word	0xffffffff


	//   ....[39]....
        /*0154*/ 	.word	0xffffffff


	//   ....[40]....
        /*0158*/ 	.word	0xffffffff


	//   ....[41]....
        /*015c*/ 	.word	0xffffffff


	//   ....[42]....
        /*0160*/ 	.word	0xffffffff


	//   ....[43]....
        /*0164*/ 	.word	0xffffffff


	//   ....[44]....
        /*0168*/ 	.word	0xffffffff


	//   ....[45]....
        /*016c*/ 	.word	0xffffffff


	//   ....[46]....
        /*0170*/ 	.word	0xffffffff


	//   ....[47]....
        /*0174*/ 	.word	0xffffffff


	//   ....[48]....
        /*0178*/ 	.word	0xffffffff


	//   ....[49]....
        /*017c*/ 	.word	0xffffffff


	//   ....[50]....
        /*0180*/ 	.word	0xffffffff


	//   ....[51]....
        /*0184*/ 	.word	0xffffffff


	//   ....[52]....
        /*0188*/ 	.word	0xffffffff


	//   ....[53]....
        /*018c*/ 	.word	0xffffffff


	//   ....[54]....
        /*0190*/ 	.word	0xffffffff


	//   ....[55]....
        /*0194*/ 	.word	0xffffffff


	//   ....[56]....
        /*0198*/ 	.word	0xffffffff


	//   ....[57]....
        /*019c*/ 	.word	0xffffffff


	//   ....[58]....
        /*01a0*/ 	.word	0xffffffff


	//   ....[59]....
        /*01a4*/ 	.word	0xffffffff


	//   ....[60]....
        /*01a8*/ 	.word	0xffffffff


	//   ....[61]....
        /*01ac*/ 	.word	0xffffffff


	//   ....[62]....
        /*01b0*/ 	.word	0xffffffff


	//   ....[63]....
        /*01b4*/ 	.word	0xffffffff


	//   ....[64]....
        /*01b8*/ 	.word	0xffffffff


	//   ....[65]....
        /*01bc*/ 	.word	0xffffffff


	//   ....[66]....
        /*01c0*/ 	.word	0xffffffff


	//   ....[67]....
        /*01c4*/ 	.word	0xffffffff


	//   ....[68]....
        /*01c8*/ 	.word	0xffffffff


	//   ....[69]....
        /*01cc*/ 	.word	0xffffffff


	//   ....[70]....
        /*01d0*/ 	.word	0xffffffff


	//   ....[71]....
        /*01d4*/ 	.word	0xffffffff


	//   ....[72]....
        /*01d8*/ 	.word	0xffffffff


	//   ....[73]....
        /*01dc*/ 	.word	0xffffffff


	//   ....[74]....
        /*01e0*/ 	.word	0xffffffff


	//   ....[75]....
        /*01e4*/ 	.word	0xffffffff


	//   ....[76]....
        /*01e8*/ 	.word	0xffffffff


	//   ....[77]....
        /*01ec*/ 	.word	0xffffffff


	//   ....[78]....
        /*01f0*/ 	.word	0xffffffff


	//   ....[79]....
        /*01f4*/ 	.word	0x0500000f


	//   ....[80]....
        /*01f8*/ 	.word	0x0500000f


	//----- nvinfo : EIATTR_COOP_GROUP_INSTR_OFFSETS
	.align		4
.L_1193:
        /*01fc*/ 	.byte	0x04, 0x28
        /*01fe*/ 	.short	(.L_1195 - .L_1194)


	//   ....[0]....
.L_1194:
        /*0200*/ 	.word	0x00000060


	//   ....[1]....
        /*0204*/ 	.word	0x00000170


	//   ....[2]....
        /*0208*/ 	.word	0x000001c0


	//   ....[3]....
        /*020c*/ 	.word	0x000003f0


	//   ....[4]....
        /*0210*/ 	.word	0x00000550


	//   ....[5]....
        /*0214*/ 	.word	0x00000670


	//   ....[6]....
        /*0218*/ 	.word	0x000007d0


	//   ....[7]....
        /*021c*/ 	.word	0x00001320


	//   ....[8]....
        /*0220*/ 	.word	0x00002e30


	//   ....[9]....
        /*0224*/ 	.word	0x00002e80


	//   ....[10]....
        /*0228*/ 	.word	0x000033f0


	//   ....[11]....
        /*022c*/ 	.word	0x000034a0


	//   ....[12]....
        /*0230*/ 	.word	0x00005190


	//   ....[13]....
        /*0234*/ 	.word	0x00005200


	//   ....[14]....
        /*0238*/ 	.word	0x00005240


	//   ....[15]....
        /*023c*/ 	.word	0x00005270


	//   ....[16]....
        /*0240*/ 	.word	0x00006970


	//   ....[17]....
        /*0244*/ 	.word	0x00006990


	//   ....[18]....
        /*0248*/ 	.word	0x00006a10


	//   ....[19]....
        /*024c*/ 	.word	0x00006a20


	//   ....[20]....
        /*0250*/ 	.word	0x000076c0


	//   ....[21]....
        /*0254*/ 	.word	0x000076d0


	//   ....[22]....
        /*0258*/ 	.word	0x000076e0


	//   ....[23]....
        /*025c*/ 	.word	0x000076f0


	//   ....[24]....
        /*0260*/ 	.word	0x00007700


	//   ....[25]....
        /*0264*/ 	.word	0x00007710


	//   ....[26]....
        /*0268*/ 	.word	0x00007720


	//   ....[27]....
        /*026c*/ 	.word	0x00007730


	//   ....[28]....
        /*0270*/ 	.word	0x00007760


	//   ....[29]....
        /*0274*/ 	.word	0x00007770


	//   ....[30]....
        /*0278*/ 	.word	0x000077a0


	//   ....[31]....
        /*027c*/ 	.word	0x000077b0


	//   ....[32]....
        /*0280*/ 	.word	0x000077e0


	//   ....[33]....
        /*0284*/ 	.word	0x000077f0


	//   ....[34]....
        /*0288*/ 	.word	0x00007820


	//   ....[35]....
        /*028c*/ 	.word	0x00007830


	//   ....[36]....
        /*0290*/ 	.word	0x00007840


	//   ....[37]....
        /*0294*/ 	.word	0x00007850


	//   ....[38]....
        /*0298*/ 	.word	0x00007870


	//   ....[39]....
        /*029c*/ 	.word	0x00007880


	//   ....[40]....
        /*02a0*/ 	.word	0x000078b0


	//   ....[41]....
        /*02a4*/ 	.word	0x000078d0


	//   ....[42]....
        /*02a8*/ 	.word	0x00007900


	//   ....[43]....
        /*02ac*/ 	.word	0x00007910


	//   ....[44]....
        /*02b0*/ 	.word	0x00008d30


	//   ....[45]....
        /*02b4*/ 	.word	0x00008f10


	//   ....[46]....
        /*02b8*/ 	.word	0x00008f40


	//   ....[47]....
        /*02bc*/ 	.word	0x00008f70


	//   ....[48]....
        /*02c0*/ 	.word	0x00008fa0


	//   ....[49]....
        /*02c4*/ 	.word	0x00008fd0


	//   ....[50]....
        /*02c8*/ 	.word	0x00009010


	//   ....[51]....
        /*02cc*/ 	.word	0x00009190


	//   ....[52]....
        /*02d0*/ 	.word	0x000091c0


	//   ....[53]....
        /*02d4*/ 	.word	0x000091f0


	//   ....[54]....
        /*02d8*/ 	.word	0x00009220


	//   ....[55]....
        /*02dc*/ 	.word	0x00009250


	//   ....[56]....
        /*02e0*/ 	.word	0x00009290


	//   ....[57]....
        /*02e4*/ 	.word	0x00009310


	//   ....[58]....
        /*02e8*/ 	.word	0x00009350


	//   ....[59]....
        /*02ec*/ 	.word	0x000093e0


	//   ....[60]....
        /*02f0*/ 	.word	0x0000a710


	//   ....[61]....
        /*02f4*/ 	.word	0x0000c8e0


	//   ....[62]....
        /*02f8*/ 	.word	0x0000c910


	//   ....[63]....
        /*02fc*/ 	.word	0x0000c940


	//   ....[64]....
        /*0300*/ 	.word	0x0000c950


	//   ....[65]....
        /*0304*/ 	.word	0x0000c980


	//   ....[66]....
        /*0308*/ 	.word	0x0000c990


	//   ....[67]....
        /*030c*/ 	.word	0x0000c9c0


	//   ....[68]....
        /*0310*/ 	.word	0x0000ca00


	//   ....[69]....
        /*0314*/ 	.word	0x0000cb40


	//   ....[70]....
        /*0318*/ 	.word	0x0000cb70


	//   ....[71]....
        /*031c*/ 	.word	0x0000cba0


	//   ....[72]....
        /*0320*/ 	.word	0x0000cbd0


	//   ....[73]....
        /*0324*/ 	.word	0x0000cc00


	//   ....[74]....
        /*0328*/ 	.word	0x0000cc40


	//   ....[75]....
        /*032c*/ 	.word	0x0000ccd0


	//   ....[76]....
        /*0330*/ 	.word	0x0000cd10


	//   ....[77]....
        /*0334*/ 	.word	0x0000cda0


	//   ....[78]....
        /*0338*/ 	.word	0x0000d1d0


	//   ....[79]....
        /*033c*/ 	.word	0x0000d6b0


	//   ....[80]....
        /*0340*/ 	.word	0x0000db10


	//----- nvinfo : EIATTR_REG_RECONFIG
	.align		4
.L_1195:
        /*0344*/ 	.byte	0x01, 0x54
	.zero		2


	//----- nvinfo : EIATTR_SYSCALL_OFFSETS
	.align		4
        /*0348*/ 	.byte	0x04, 0x46
        /*034a*/ 	.short	(.L_1197 - .L_1196)


	//   ....[0]....
.L_1196:
        /*034c*/ 	.word	0x00001510


	//   ....[1]....
        /*0350*/ 	.word	0x0000a010


	//   ....[2]....
        /*0354*/ 	.word	0x0000a150


	//   ....[3]....
        /*0358*/ 	.word	0x0000a290


	//   ....[4]....
        /*035c*/ 	.word	0x0000a3b0


	//----- nvinfo : EIATTR_MBARRIER_INSTR_OFFSETS
	.align		4
.L_1197:
        /*0360*/ 	.byte	0x04, 0x39
        /*0362*/ 	.short	(.L_1199 - .L_1198)


	//   ....[0]....
.L_1198:
        /*0364*/ 	.word	0x000002a0
        /*0368*/ 	.word	0x000000ff
        /*036c*/ 	.word	0x00019c00
        /*0370*/ 	.short	0x0100
        /*0372*/ 	.byte	0x08
	.zero		1


	//   ....[1]....
        /*0374*/ 	.word	0x000002b0
        /*0378*/ 	.word	0x000000ff
        /*037c*/ 	.word	0x00019c20
        /*0380*/ 	.short	0x0100
        /*0382*/ 	.byte	0x08
	.zero		1


	//   ....[2]....
        /*0384*/ 	.word	0x000003a0
        /*0388*/ 	.word	0x000000ff
        /*038c*/ 	.word	0x00019c30
        /*0390*/ 	.short	0x0100
        /*0392*/ 	.byte	0x08
	.zero		1


	//   ....[3]....
        /*0394*/ 	.word	0x000003b0
        /*0398*/ 	.word	0x000000ff
        /*039c*/ 	.word	0x00019c40
        /*03a0*/ 	.short	0x0100
        /*03a2*/ 	.byte	0x08
	.zero		1


	//   ....[4]....
        /*03a4*/ 	.word	0x000003c0
        /*03a8*/ 	.word	0x000000ff
        /*03ac*/ 	.word	0x00019c38
        /*03b0*/ 	.short	0x0100
        /*03b2*/ 	.byte	0x08
	.zero		1


	//   ....[5]....
        /*03b4*/ 	.word	0x000003d0
        /*03b8*/ 	.word	0x000000ff
        /*03bc*/ 	.word	0x00019c48
        /*03c0*/ 	.short	0x0100
        /*03c2*/ 	.byte	0x08
	.zero		1


	//   ....[6]....
        /*03c4*/ 	.word	0x00000500
        /*03c8*/ 	.word	0x000000ff
        /*03cc*/ 	.word	0x00019c50
        /*03d0*/ 	.short	0x0100
        /*03d2*/ 	.byte	0x08
	.zero		1


	//   ....[7]....
        /*03d4*/ 	.word	0x00000510
        /*03d8*/ 	.word	0x000000ff
        /*03dc*/ 	.word	0x00019c60
        /*03e0*/ 	.short	0x0100
        /*03e2*/ 	.byte	0x08
	.zero		1


	//   ....[8]....
        /*03e4*/ 	.word	0x00000520
        /*03e8*/ 	.word	0x000000ff
        /*03ec*/ 	.word	0x00019c58
        /*03f0*/ 	.short	0x0100
        /*03f2*/ 	.byte	0x08
	.zero		1


	//   ....[9]....
        /*03f4*/ 	.word	0x00000530
        /*03f8*/ 	.word	0x000000ff
        /*03fc*/ 	.word	0x00019c68
        /*0400*/ 	.short	0x0100
        /*0402*/ 	.byte	0x08
	.zero		1


	//   ....[10]....
        /*0404*/ 	.word	0x00000620
        /*0408*/ 	.word	0x000000ff
        /*040c*/ 	.word	0x00019c70
        /*0410*/ 	.short	0x0100
        /*0412*/ 	.byte	0x06
	.zero		1


	//   ....[11]....
        /*0414*/ 	.word	0x00000630
        /*0418*/ 	.word	0x000000ff
        /*041c*/ 	.word	0x00019c80
        /*0420*/ 	.short	0x0100
        /*0422*/ 	.byte	0x06
	.zero		1


	//   ....[12]....
        /*0424*/ 	.word	0x00000640
        /*0428*/ 	.word	0x000000ff
        /*042c*/ 	.word	0x00019c78
        /*0430*/ 	.short	0x0100
        /*0432*/ 	.byte	0x06
	.zero		1


	//   ....[13]....
        /*0434*/ 	.word	0x00000650
        /*0438*/ 	.word	0x000000ff
        /*043c*/ 	.word	0x00019c88
        /*0440*/ 	.short	0x0100
        /*0442*/ 	.byte	0x06
	.zero		1


	//   ....[14]....
        /*0444*/ 	.word	0x00000780
        /*0448*/ 	.word	0x000000ff
        /*044c*/ 	.word	0x00019c90
        /*0450*/ 	.short	0x0100
        /*0452*/ 	.byte	0x08
	.zero		1


	//   ....[15]....
        /*0454*/ 	.word	0x00000790
        /*0458*/ 	.word	0x000000ff
        /*045c*/ 	.word	0x00019ca0
        /*0460*/ 	.short	0x0100
        /*0462*/ 	.byte	0x08
	.zero		1


	//   ....[16]....
        /*0464*/ 	.word	0x000007a0
        /*0468*/ 	.word	0x000000ff
        /*046c*/ 	.word	0x00019c98
        /*0470*/ 	.short	0x0100
        /*0472*/ 	.byte	0x08
	.zero		1


	//   ....[17]....
        /*0474*/ 	.word	0x000007b0
        /*0478*/ 	.word	0x000000ff
        /*047c*/ 	.word	0x00019ca8
        /*0480*/ 	.short	0x0100
        /*0482*/ 	.byte	0x08
	.zero		1


	//   ....[18]....
        /*0484*/ 	.word	0x000008e0
        /*0488*/ 	.word	0x000000ff
        /*048c*/ 	.word	0x00019cb0
        /*0490*/ 	.short	0x0100
        /*0492*/ 	.byte	0x08
	.zero		1


	//   ....[19]....
        /*0494*/ 	.word	0x000008f0
        /*0498*/ 	.word	0x000000ff
        /*049c*/ 	.word	0x00019cc0
        /*04a0*/ 	.short	0x0100
        /*04a2*/ 	.byte	0x08
	.zero		1


	//   ....[20]....
        /*04a4*/ 	.word	0x00000900
        /*04a8*/ 	.word	0x000000ff
        /*04ac*/ 	.word	0x00019cb8
        /*04b0*/ 	.short	0x0100
        /*04b2*/ 	.byte	0x08
	.zero		1


	//   ....[21]....
        /*04b4*/ 	.word	0x00000910
        /*04b8*/ 	.word	0x000000ff
        /*04bc*/ 	.word	0x00019cc8
        /*04c0*/ 	.short	0x0100
        /*04c2*/ 	.byte	0x08
	.zero		1


	//   ....[22]....
        /*04c4*/ 	.word	0x00001880
        /*04c8*/ 	.word	0x00000002
        /*04cc*/ 	.word	0x00019c00
        /*04d0*/ 	.short	0x010a
        /*04d2*/ 	.byte	0x3f
	.zero		1


	//   ....[23]....
        /*04d4*/ 	.word	0x00001920
        /*04d8*/ 	.word	0x00000004
        /*04dc*/ 	.word	0x00019c30
        /*04e0*/ 	.short	0x010a
        /*04e2*/ 	.byte	0x3f
	.zero		1


	//   ....[24]....
        /*04e4*/ 	.word	0x00001990
        /*04e8*/ 	.word	0x00000004
        /*04ec*/ 	.word	0x00019c30
        /*04f0*/ 	.short	0x010a
        /*04f2*/ 	.byte	0x3f
	.zero		1


	//   ....[25]....
        /*04f4*/ 	.word	0x00003740
        /*04f8*/ 	.word	0x00000015
        /*04fc*/ 	.word	0x00000000
        /*0500*/ 	.short	0x0101
        /*0502*/ 	.byte	0x3f
	.zero		1


	//   ....[26]....
        /*0504*/ 	.word	0x000042b0
        /*0508*/ 	.word	0x00000005
        /*050c*/ 	.word	0x00019c30
        /*0510*/ 	.short	0x010a
        /*0512*/ 	.byte	0x3f
	.zero		1


	//   ....[27]....
        /*0514*/ 	.word	0x000042f0
        /*0518*/ 	.word	0x00000005
        /*051c*/ 	.word	0x00019c30
        /*0520*/ 	.short	0x010a
        /*0522*/ 	.byte	0x3f
	.zero		1


	//   ....[28]....
        /*0524*/ 	.word	0x00004460
        /*0528*/ 	.word	0x000000ff
        /*052c*/ 	.word	0x00019c50
        /*0530*/ 	.short	0x010a
        /*0532*/ 	.byte	0x0f
	.zero		1


	//   ....[29]....
        /*0534*/ 	.word	0x00004ad0
        /*0538*/ 	.word	0x000000ff
        /*053c*/ 	.word	0x00019c50
        /*0540*/ 	.short	0x010a
        /*0542*/ 	.byte	0x0f
	.zero		1


	//   ....[30]....
        /*0544*/ 	.word	0x00005df0
        /*0548*/ 	.word	0x00000008
        /*054c*/ 	.word	0x00000000
        /*0550*/ 	.short	0x0101
        /*0552*/ 	.byte	0x3f
	.zero		1


	//   ....[31]....
        /*0554*/ 	.word	0x00006170
        /*0558*/ 	.word	0x000000ff
        /*055c*/ 	.word	0x00000000
        /*0560*/ 	.short	0x0101
        /*0562*/ 	.byte	0x07
	.zero		1


	//   ....[32]....
        /*0564*/ 	.word	0x00006630
        /*0568*/ 	.word	0x0000000d
        /*056c*/ 	.word	0x00019c50
        /*0570*/ 	.short	0x010a
        /*0572*/ 	.byte	0x3f
	.zero		1


	//   ....[33]....
        /*0574*/ 	.word	0x00006680
        /*0578*/ 	.word	0x0000000d
        /*057c*/ 	.word	0x00019c50
        /*0580*/ 	.short	0x010a
        /*0582*/ 	.byte	0x3f
	.zero		1


	//   ....[34]....
        /*0584*/ 	.word	0x00006cc0
        /*0588*/ 	.word	0x00000003
        /*058c*/ 	.word	0x00000000
        /*0590*/ 	.short	0x0101
        /*0592*/ 	.byte	0x3f
	.zero		1


	//   ....[35]....
        /*0594*/ 	.word	0x000081c0
        /*0598*/ 	.word	0x00000000
        /*059c*/ 	.word	0x00000000
        /*05a0*/ 	.short	0x0101
        /*05a2*/ 	.byte	0x3f
	.zero		1


	//   ....[36]....
        /*05a4*/ 	.word	0x0000a920
        /*05a8*/ 	.word	0x00000005
        /*05ac*/ 	.word	0x00019c80
        /*05b0*/ 	.short	0x010a
        /*05b2*/ 	.byte	0x3f
	.zero		1


	//   ....[37]....
        /*05b4*/ 	.word	0x0000ab50
        /*05b8*/ 	.word	0x00000005
        /*05bc*/ 	.word	0x00019c40
        /*05c0*/ 	.short	0x010a
        /*05c2*/ 	.byte	0x3f
	.zero		1


	//   ....[38]....
        /*05c4*/ 	.word	0x0000afe0
        /*05c8*/ 	.word	0x000000ff
        /*05cc*/ 	.word	0x00019c20
        /*05d0*/ 	.short	0x010a
        /*05d2*/ 	.byte	0x28
	.zero		1


	//   ....[39]....
        /*05d4*/ 	.word	0x0000b2b0
        /*05d8*/ 	.word	0x0000000a
        /*05dc*/ 	.word	0x00019c80
        /*05e0*/ 	.short	0x010a
        /*05e2*/ 	.byte	0x3f
	.zero		1


	//   ....[40]....
        /*05e4*/ 	.word	0x0000b6f0
        /*05e8*/ 	.word	0x0000000a
        /*05ec*/ 	.word	0x00019c40
        /*05f0*/ 	.short	0x010a
        /*05f2*/ 	.byte	0x3f
	.zero		1


	//   ....[41]....
        /*05f4*/ 	.word	0x0000bba0
        /*05f8*/ 	.word	0x0000000c
        /*05fc*/ 	.word	0x00019c70
        /*0600*/ 	.short	0x010a
        /*0602*/ 	.byte	0x3f
	.zero		1


	//   ....[42]....
        /*0604*/ 	.word	0x0000bc10
        /*0608*/ 	.word	0x0000000c
        /*060c*/ 	.word	0x00019c60
        /*0610*/ 	.short	0x010a
        /*0612*/ 	.byte	0x3f
	.zero		1


	//   ....[43]....
        /*0614*/ 	.word	0x0000bff0
        /*0618*/ 	.word	0x0000000c
        /*061c*/ 	.word	0x00019c50
        /*0620*/ 	.short	0x0101
        /*0622*/ 	.byte	0x3f
	.zero		1


	//   ....[44]....
        /*0624*/ 	.word	0x0000c060
        /*0628*/ 	.word	0x00000003
        /*062c*/ 	.word	0x00000000
        /*0630*/ 	.short	0x0101
        /*0632*/ 	.byte	0x3f
	.zero		1


	//   ....[45]....
        /*0634*/ 	.word	0x0000c220
        /*0638*/ 	.word	0x00000002
        /*063c*/ 	.word	0x00019c70
        /*0640*/ 	.short	0x010a
        /*0642*/ 	.byte	0x3f
	.zero		1


	//   ....[46]....
        /*0644*/ 	.word	0x0000c290
        /*0648*/ 	.word	0x00000002
        /*064c*/ 	.word	0x00019c60
        /*0650*/ 	.short	0x010a
        /*0652*/ 	.byte	0x3f
	.zero		1


	//   ....[47]....
        /*0654*/ 	.word	0x0000c670
        /*0658*/ 	.word	0x00000002
        /*065c*/ 	.word	0x00019c50
        /*0660*/ 	.short	0x0101
        /*0662*/ 	.byte	0x3f
	.zero		1


	//   ....[48]....
        /*0664*/ 	.word	0x0000c6e0
        /*0668*/ 	.word	0x00000000
        /*066c*/ 	.word	0x00000000
        /*0670*/ 	.short	0x0101
        /*0672*/ 	.byte	0x3f
	.zero		1


	//   ....[49]....
        /*0674*/ 	.word	0x0000d150
        /*0678*/ 	.word	0x00000008
        /*067c*/ 	.word	0x00019c20
        /*0680*/ 	.short	0x010a
        /*0682*/ 	.byte	0x3f
	.zero		1


	//   ....[50]....
        /*0684*/ 	.word	0x0000d2f0
        /*0688*/ 	.word	0x00000006
        /*068c*/ 	.word	0x00000000
        /*0690*/ 	.short	0x010a
        /*0692*/ 	.byte	0x3f
	.zero		1


	//   ....[51]....
        /*0694*/ 	.word	0x0000d360
        /*0698*/ 	.word	0x00000007
        /*069c*/ 	.word	0x00000000
        /*06a0*/ 	.short	0x010a
        /*06a2*/ 	.byte	0x3f
	.zero		1


	//   ....[52]....
        /*06a4*/ 	.word	0x0000d3b0
        /*06a8*/ 	.word	0x00000002
        /*06ac*/ 	.word	0x00019c60
        /*06b0*/ 	.short	0x010a
        /*06b2*/ 	.byte	0x3f
	.zero		1


	//   ....[53]....
        /*06b4*/ 	.word	0x0000d400
        /*06b8*/ 	.word	0x00000005
        /*06bc*/ 	.word	0x00019c60
        /*06c0*/ 	.short	0x010a
        /*06c2*/ 	.byte	0x3f
	.zero		1


	//   ....[54]....
        /*06c4*/ 	.word	0x0000d440
        /*06c8*/ 	.word	0x00000002
        /*06cc*/ 	.word	0x00019c80
        /*06d0*/ 	.short	0x010a
        /*06d2*/ 	.byte	0x3f
	.zero		1


	//   ....[55]....
        /*06d4*/ 	.word	0x0000d460
        /*06d8*/ 	.word	0x00000005
        /*06dc*/ 	.word	0x00019c80
        /*06e0*/ 	.short	0x010a
        /*06e2*/ 	.byte	0x3f
	.zero		1


	//   ....[56]....
        /*06e4*/ 	.word	0x0000d4c0
        /*06e8*/ 	.word	0x00000002
        /*06ec*/ 	.word	0x00019c00
        /*06f0*/ 	.short	0x010a
        /*06f2*/ 	.byte	0x3f
	.zero		1


	//   ....[57]....
        /*06f4*/ 	.word	0x0000d510
        /*06f8*/ 	.word	0x00000004
        /*06fc*/ 	.word	0x00019c30
        /*0700*/ 	.short	0x010a
        /*0702*/ 	.byte	0x3f
	.zero		1


	//   ....[58]....
        /*0704*/ 	.word	0x0000d560
        /*0708*/ 	.word	0x00000005
        /*070c*/ 	.word	0x00019c30
        /*0710*/ 	.short	0x010a
        /*0712*/ 	.byte	0x3f
	.zero		1


	//   ....[59]....
        /*0714*/ 	.word	0x0000d5c0
        /*0718*/ 	.word	0x00000041
        /*071c*/ 	.word	0x00019c50
        /*0720*/ 	.short	0x010a
        /*0722*/ 	.byte	0x3f
	.zero		1


	//   ....[60]....
        /*0724*/ 	.word	0x0000d610
        /*0728*/ 	.word	0x0000000d
        /*072c*/ 	.word	0x00019c50
        /*0730*/ 	.short	0x010a
        /*0732*/ 	.byte	0x3f
	.zero		1


	//   ....[61]....
        /*0734*/ 	.word	0x0000d760
        /*0738*/ 	.word	0x00000005
        /*073c*/ 	.word	0x00019c80
        /*0740*/ 	.short	0x010a
        /*0742*/ 	.byte	0x3f
	.zero		1


	//   ....[62]....
        /*0744*/ 	.word	0x0000d7b0
        /*0748*/ 	.word	0x00000005
        /*074c*/ 	.word	0x00019c40
        /*0750*/ 	.short	0x010a
        /*0752*/ 	.byte	0x3f
	.zero		1


	//   ....[63]....
        /*0754*/ 	.word	0x0000d800
        /*0758*/ 	.word	0x0000001a
        /*075c*/ 	.word	0x00019c20
        /*0760*/ 	.short	0x010a
        /*0762*/ 	.byte	0x3f
	.zero		1


	//   ....[64]....
        /*0764*/ 	.word	0x0000d850
        /*0768*/ 	.word	0x0000000a
        /*076c*/ 	.word	0x00019c80
        /*0770*/ 	.short	0x010a
        /*0772*/ 	.byte	0x3f
	.zero		1


	//   ....[65]....
        /*0774*/ 	.word	0x0000d8a0
        /*0778*/ 	.word	0x0000000a
        /*077c*/ 	.word	0x00019c40
        /*0780*/ 	.short	0x010a
        /*0782*/ 	.byte	0x3f
	.zero		1


	//   ....[66]....
        /*0784*/ 	.word	0x0000d8f0
        /*0788*/ 	.word	0x0000000c
        /*078c*/ 	.word	0x00019c70
        /*0790*/ 	.short	0x010a
        /*0792*/ 	.byte	0x3f
	.zero		1


	//   ....[67]....
        /*0794*/ 	.word	0x0000d940
        /*0798*/ 	.word	0x0000000c
        /*079c*/ 	.word	0x00019c60
        /*07a0*/ 	.short	0x010a
        /*07a2*/ 	.byte	0x3f
	.zero		1


	//   ....[68]....
        /*07a4*/ 	.word	0x0000d990
        /*07a8*/ 	.word	0x00000002
        /*07ac*/ 	.word	0x00019c70
        /*07b0*/ 	.short	0x010a
        /*07b2*/ 	.byte	0x3f
	.zero		1


	//   ....[69]....
        /*07b4*/ 	.word	0x0000d9e0
        /*07b8*/ 	.word	0x00000002
        /*07bc*/ 	.word	0x00019c60
        /*07c0*/ 	.short	0x010a
        /*07c2*/ 	.byte	0x3f
	.zero		1


	//   ....[70]....
        /*07c4*/ 	.word	0x0000da30
        /*07c8*/ 	.word	0x00000008
        /*07cc*/ 	.word	0x00019c20
        /*07d0*/ 	.short	0x010a
        /*07d2*/ 	.byte	0x3f
	.zero		1


	//   ....[71]....
        /*07d4*/ 	.word	0x0000dbd0
        /*07d8*/ 	.word	0x00000006
        /*07dc*/ 	.word	0x00000000
        /*07e0*/ 	.short	0x010a
        /*07e2*/ 	.byte	0x3f
	.zero		1


	//   ....[72]....
        /*07e4*/ 	.word	0x0000dc20
        /*07e8*/ 	.word	0x00000007
        /*07ec*/ 	.word	0x00000000
        /*07f0*/ 	.short	0x010a
        /*07f2*/ 	.byte	0x3f
	.zero		1


	//   ....[73]....
        /*07f4*/ 	.word	0x0000dc70
        /*07f8*/ 	.word	0x00000002
        /*07fc*/ 	.word	0x00019c60
        /*0800*/ 	.short	0x010a
        /*0802*/ 	.byte	0x3f
	.zero		1


	//   ....[74]....
        /*0804*/ 	.word	0x0000dcc0
        /*0808*/ 	.word	0x00000005
        /*080c*/ 	.word	0x00019c60
        /*0810*/ 	.short	0x010a
        /*0812*/ 	.byte	0x3f
	.zero		1


	//   ....[75]....
        /*0814*/ 	.word	0x0000dd10
        /*0818*/ 	.word	0x00000002
        /*081c*/ 	.word	0x00019c80
        /*0820*/ 	.short	0x010a
        /*0822*/ 	.byte	0x3f
	.zero		1


	//----- nvinfo : EIATTR_NUM_MBARRIERS
	.align		4
.L_1199:
        /*0824*/ 	.byte	0x03, 0x38
        /*0826*/ 	.short	0x0016


	//----- nvinfo : EIATTR_EXIT_INSTR_OFFSETS
	.align		4
        /*0828*/ 	.byte	0x04, 0x1c
        /*082a*/ 	.short	(.L_1201 - .L_1200)


	//   ....[0]....
.L_1200:
        /*082c*/ 	.word	0x00000a70


	//   ....[1]....
        /*0830*/ 	.word	0x00008ce0


	//   ....[2]....
        /*0834*/ 	.word	0x0000d4b0


	//----- nvinfo : EIATTR_MAX_THREADS
	.align		4
.L_1201:
        /*0838*/ 	.byte	0x04, 0x05
        /*083a*/ 	.short	(.L_1203 - .L_1202)
.L_1202:
        /*083c*/ 	.word	0x00000200
        /*0840*/ 	.word	0x00000001
        /*0844*/ 	.word	0x00000001


	//----- nvinfo : EIATTR_CRS_STACK_SIZE
	.align		4
.L_1203:
        /*0848*/ 	.byte	0x04, 0x1e
        /*084a*/ 	.short	(.L_1205 - .L_1204)
.L_1204:
        /*084c*/ 	.word	0x00000000


	//----- nvinfo : EIATTR_CBANK_PARAM_SIZE
	.align		4
.L_1205:
        /*0850*/ 	.byte	0x03, 0x19
        /*0852*/ 	.short	0x0a70


	//----- nvinfo : EIATTR_PARAM_CBANK
	.align		4
        /*0854*/ 	.byte	0x04, 0x0a
        /*0856*/ 	.short	(.L_1207 - .L_1206)
	.align		4
.L_1206:
        /*0858*/ 	.word	index@(.nv.constant0._ZN7cutlass13device_kernelIN5flash11enable_sm90INS1_16FlashAttnFwdSm90INS1_25CollectiveMainloopFwdSm90ILi2EN4cute5tupleIJNS5_1CILi1EEES8_S8_EEENS6_IJNS7_ILi192EEENS7_ILi128EEENS7_ILi96EEEEEELi96ENS_12float_e4m3_tEfNS_4arch4Sm90ELb0ELb0ELb1ELb1ELb0ELb0ELb0ELb1ELb1ELb0ELb0ELb0EEENS1_21CollectiveEpilogueFwdINS6_IJSA_SC_SB_EEES9_NS_10bfloat16_tESG_Li384ELb1ELb0ELb0ELb1EEENS1_36VarlenDynamicPersistentTileSchedulerILi192ELi128ELi384ELi128ELb0ELb0ELb1ELb0ELb1ELb1EEEEEEEEEvNT_6ParamsE)
        /*085c*/ 	.short	0x0210
        /*085e*/ 	.short	0x0a70


	//----- nvinfo : EIATTR_SW_WAR
	.align		4
.L_1207:
        /*0860*/ 	.byte	0x04, 0x36
        /*0862*/ 	.short	(.L_1209 - .L_1208)
.L_1208:
        /*0864*/ 	.word	0x00000008
.L_1209:


//--------------------- .nv.info._ZN7cutlass13device_kernelIN5flash11enable_sm90INS1_16FlashAttnFwdSm90INS1_25CollectiveMainloopFwdSm90ILi2EN4cute5tupleIJNS5_1CILi1EEES8_S8_EEENS6_IJNS7_ILi192EEENS7_ILi128EEENS7_ILi96EEEEEELi96ENS_12float_e4m3_tEfNS_4arch4Sm90ELb0ELb0ELb1ELb1ELb0ELb1ELb0ELb1ELb1ELb0ELb0ELb0EEENS1_21CollectiveEpilogueFwdINS6_IJSA_SC_SB_EEES9_NS_10bfloat16_tESG_Li384ELb1ELb0ELb0ELb1EEENS1_36VarlenDynamicPersistentTileSchedulerILi192ELi128ELi384ELi128ELb0ELb0ELb1ELb0ELb1ELb1EEEEEEEEEvNT_6ParamsE --------------------------
	.section	.nv.info._ZN7cutlass13device_kernelIN5flash11enable_sm90INS1_16FlashAttnFwdSm90INS1_25CollectiveMainloopFwdSm90ILi2EN4cute5tupleIJNS5_1CILi1EEES8_S8_EEENS6_IJNS7_ILi192EEENS7_ILi128EEENS7_ILi96EEEEEELi96ENS_12float_e4m3_tEfNS_4arch4Sm90ELb0ELb0ELb1ELb1ELb0ELb1ELb0ELb1ELb1ELb0ELb0ELb0EEENS1_21CollectiveEpilogueFwdINS6_IJSA_SC_SB_EEES9_NS_10bfloat16_tESG_Li384ELb1ELb0ELb0ELb1EEENS1_36VarlenDynamicPersistentTileSchedulerILi192ELi128ELi384ELi128ELb0ELb0ELb1ELb0ELb1ELb1EEEEEEEEEvNT_6ParamsE,"",@"SHT_CUDA_INFO"
	.sectionflags	@""
	.align	4


	//----- nvinfo : EIATTR_CUDA_API_VERSION
	.align		4
        /*0000*/ 	.byte	0x04, 0x37
        /*0002*/ 	.short	(.L_1211 - .L_1210)
.L_1210:
        /*0004*/ 	.word	0x00000082


	//----- nvinfo : EIATTR_KPARAM_INFO
	.align		4
.L_1211:
        /*0008*/ 	.byte	0x04, 0x17
        /*000a*/ 	.short	(.L_1213 - .L_1212)
.L_1212:
        /*000c*/ 	.word	0x00000000
        /*0010*/ 	.short	0x0000
        /*0012*/ 	.short	0x0070
        /*0014*/ 	.byte	0x00, 0xf0, 0x01, 0x28


	//----- nvinfo : EIATTR_SPARSE_MMA_MASK
	.align		4
.L_1213:
        /*0018*/ 	.byte	0x03, 0x50
        /*001a*/ 	.short	0x0000


	//----- nvinfo : EIATTR_MAXREG_COUNT
	.align		4
        /*001c*/ 	.byte	0x03, 0x1b
        /*001e*/ 	.short	0x0080


	//----- nvinfo : EIATTR_NUM_BARRIERS
	.align		4
        /*0020*/ 	.byte	0x02, 0x4c
        /*0022*/ 	.byte	0x10
	.zero		1


	//----- nvinfo : EIATTR_EXTERNS
	.align		4
        /*0024*/ 	.byte	0x04, 0x0f
        /*0026*/ 	.short	(.L_1215 - .L_1214)


	//   ....[0]....
	.align		4
.L_1214:
        /*0028*/ 	.word	index@(__assertfail)


	//----- nvinfo : EIATTR_ANNOTATIONS
	.align		4
.L_1215:
        /*002c*/ 	.byte	0x04, 0x55
        /*002e*/ 	.short	(.L_1217 - .L_1216)


	//   ....[0]....
.L_1216:
        /* <DEDUP_REMOVED lines=58> */


	//----- nvinfo : EIATTR_MERCURY_ISA_VERSION
	.align		4
.L_1217:
        /*03b8*/ 	.byte	0x03, 0x5f
        /*03ba*/ 	.short	0x0101


	//----- nvinfo : EIATTR_UNUSED_LOAD_BYTE_OFFSET
	.align		4
        /*03bc*/ 	.byte	0x04, 0x44
        /*03be*/ 	.short	(.L_1219 - .L_1218)


	//   ....[0]....
.L_1218:
        /*03c0*/ 	.word	0x00000ac0
        /*03c4*/ 	.word	0x0000fff0


	//   ....[1]....
        /*03c8*/ 	.word	0x00010870
        /*03cc*/ 	.word	0x0000fff0


	//----- nvinfo : EIATTR_INT_WARP_WIDE_INSTR_OFFSETS
	.align		4
.L_1219:
        /*03d0*/ 	.byte	0x04, 0x31
        /*03d2*/ 	.short	(.L_1221 - .L_1220)


	//   ....[0]....
.L_1220:
        /*03d4*/ 	.word	0x000001b0


	//   ....[1]....
        /*03d8*/ 	.word	0x00000250


	//   ....[2]....
        /*03dc*/ 	.word	0x000002c0


	//   ....[3]....
        /*03e0*/ 	.word	0x00014cc0


	//   ....[4]....
        /*03e4*/ 	.word	0x00014d50


	//   ....[5]....
        /*03e8*/ 	.word	0x000153d0


	//   ....[6]....
        /*03ec*/ 	.word	0x00015420


	//   ....[7]....
        /*03f0*/ 	.word	0x00015550


	//   ....[8]....
        /*03f4*/ 	.word	0x00015610


	//   ....[9]....
        /*03f8*/ 	.word	0x00017210


	//   ....[10]....
        /*03fc*/ 	.word	0x000172a0


	//----- nvinfo : EIATTR_COOP_GROUP_MASK_REGIDS
	.align		4
.L_1221:
        /*0400*/ 	.byte	0x04, 0x29
        /*0402*/ 	.short	(.L_1223 - .L_1222)


	//   ....[0]....
.L_1222:
        /*0404*/ 	.word	0xffffffff


	//   ....[1]....
        /*0408*/ 	.word	0xffffffff


	//   ....[2]....
        /*040c*/ 	.word	0xffffffff


	//   ....[3]....
        /*0410*/ 	.word	0xffffffff


	//   ....[4]....
        /*0414*/ 	.word	0xffffffff


	//   ....[5]....
        /*0418*/ 	.word	0xffffffff


	//   ....[6]....
        /*041c*/ 	.word	0xffffffff


	//   ....[7]....
        /*0420*/ 	.word	0xffffffff


	//   ....[8]....
        /*0424*/ 	.word	0xffffffff


	//   ....[9]....
        /*0428*/ 	.word	0xffffffff


	//   ....[10]....
        /*042c*/ 	.word	0xffffffff


	//   ....[11]....
        /*0430*/ 	.word	0xffffffff


	//   ....[12]....
        /*0434*/ 	.word	0xffffffff


	//   ....[13]....
        /*0438*/ 	.word	0xffffffff


	//   ....[14]....
        /*043c*/ 	.word	0xffffffff


	//   ....[15]....
        /*0440*/ 	.word	0xffffffff


	//   ....[16]....
        /*0444*/ 	.word	0xffffffff


	//   ....[17]....
        /*0448*/ 	.word	0xffffffff


	//   ....[18]....
        /*044c*/ 	.word	0xffffffff


	//   ....[19]....
        /*0450*/ 	.word	0xffffffff


	//   ....[20]....
        /*0454*/ 	.word	0xffffffff


	//   ....[21]....
        /*0458*/ 	.word	0xffffffff


	//   ....[22]....
        /*045c*/ 	.word	0xffffffff


	//   ....[23]....
        /*0460*/ 	.word	0xffffffff


	//   ....[24]....
        /*0464*/ 	.word	0xffffffff


	//   ....[25]....
        /*0468*/ 	.word	0xffffffff


	//   ....[26]....
        /*046c*/ 	.word	0xffffffff


	//   ....[27]....
        /*0470*/ 	.word	0xffffffff


	//   ....[28]....
        /*0474*/ 	.word	0xffffffff


	//   ....[29]....
        /*0478*/ 	.word	0xffffffff


	//   ....[30]....
        /*047c*/ 	.word	0xffffffff


	//   ....[31]....
        /*0480*/ 	.word	0xffffffff


	//   ....[32]....
        /*0484*/ 	.word	0xffffffff


	//   ....[33]....
        /*0488*/ 	.word	0xffffffff


	//   ....[34]....
        /*048c*/ 	.word	0xffffffff


	//   ....[35]....
        /*0490*/ 	.word	0xffffffff


	//   ....[36]....
        /*0494*/ 	.word	0xffffffff


	//   ....[37]....
        /*0498*/ 	.word	0xffffffff


	//   ....[38]....
        /*049c*/ 	.word	0xffffffff


	//   ....[39]....
        /*04a0*/ 	.word	0xffffffff


	//   ....[40]....
        /*04a4*/ 	.word	0xffffffff


	//   ....[41]....
        /*04a8*/ 	.word	0xffffffff


	//   ....[42]....
        /*04ac*/ 	.word	0xffffffff


	//   ....[43]....
        /*04b0*/ 	.word	0xffffffff


	//   ....[44]....
        /*04b4*/ 	.word	0xffffffff


	//   ....[45]....
        /*04b8*/ 	.word	0xffffffff


	//   ....[46]....
        /*04bc*/ 	.word	0xffffffff


	//   ....[47]....
        /*04c0*/ 	.word	0xffffffff


	//   ....[48]....
        /*04c4*/ 	.word	0xffffffff


	//   ....[49]....
        /*04c8*/ 	.word	0xffffffff


	//   ....[50]....
        /*04cc*/ 	.word	0xffffffff


	//   ....[51]....
        /*04d0*/ 	.word	0xffffffff


	//   ....[52]....
        /*04d4*/ 	.word	0xffffffff


	//   ....[53]....
        /*04d8*/ 	.word	0xffffffff


	//   ....[54]....
        /*04dc*/ 	.word	0xffffffff


	//   ....[55]....
        /*04e0*/ 	.word	0xffffffff


	//   ....[56]....
        /*04e4*/ 	.word	0xffffffff


	//   ....[57]....
        /*04e8*/ 	.word	0xffffffff


	//   ....[58]....
        /*04ec*/ 	.word	0xffffffff


	//   ....[59]....
        /*04f0*/ 	.word	0xffffffff


	//   ....[60]....
        /*04f4*/ 	.word	0xffffffff


	//   ....[61]....
        /*04f8*/ 	.word	0xffffffff


	//   ....[62]....
        /*04fc*/ 	.word	0xffffffff


	//   ....[63]....
        /*0500*/ 	.word	0xffffffff


	//   ....[64]....
        /*0504*/ 	.word	0xffffffff


	//   ....[65]....
        /*0508*/ 	.word	0xffffffff


	//   ....[66]....
        /*050c*/ 	.word	0xffffffff


	//   ....[67]....
        /*0510*/ 	.word	0xffffffff


	//   ....[68]....
        /*0514*/ 	.word	0xffffffff


	//   ....[69]....
        /*0518*/ 	.word	0xffffffff


	//   ....[70]....
        /*051c*/ 	.word	0xffffffff


	//   ....[71]....
        /*0520*/ 	.word	0xffffffff


	//   ....[72]....
        /*0524*/ 	.word	0xffffffff


	//   ....[73]....
        /*0528*/ 	.word	0xffffffff


	//   ....[74]....
        /*052c*/ 	.word	0xffffffff


	//   ....[75]....
        /*0530*/ 	.word	0xffffffff


	//   ....[76]....
        /*0534*/ 	.word	0xffffffff


	//   ....[77]....
        /*0538*/ 	.word	0xffffffff


	//   ....[78]....
        /*053c*/ 	.word	0xffffffff


	//   ....[79]....
        /*0540*/ 	.word	0xffffffff


	//   ....[80]....
        /*0544*/ 	.word	0x0500000f


	//   ....[81]....
        /*0548*/ 	.word	0x0500000f


	//   ....[82]....
        /*054c*/ 	.word	0x0500000f


	//   ....[83]....
        /*0550*/ 	.word	0x0500000f


	//   ....[84]....
        /*0554*/ 	.word	0x0500000f


	//   ....[85]....
        /*0558*/ 	.word	0x0500000f


	//   ....[86]....
        /*055c*/ 	.word	0x0500000f


	//   ....[87]....
        /*0560*/ 	.word	0x0500000f


	//   ....[88]....
        /*0564*/ 	.word	0x0500000f


	//   ....[89]....
        /*0568*/ 	.word	0x0500000f


	//   ....[90]....
        /*056c*/ 	.word	0x0500000f


	//   ....[91]....
        /*0570*/ 	.word	0x0500000f


	//   ....[92]....
        /*0574*/ 	.word	0x0500000f


	//   ....[93]....
        /*0578*/ 	.word	0x0500000f


	//   ....[94]....
        /*057c*/ 	.word	0x0500000f


	//   ....[95]....
        /*0580*/ 	.word	0x0500000f


	//   ....[96]....
        /*0584*/ 	.word	0x0500000f


	//   ....[97]....
        /*0588*/ 	.word	0x0500000f


	//   ....[98]....
        /*058c*/ 	.word	0x0500000f


	//   ....[99]....
        /*0590*/ 	.word	0x0500000f


	//   ....[100]....
        /*0594*/ 	.word	0x0500000f


	//   ....[101]....
        /*0598*/ 	.word	0x0500000f


	//   ....[102]....
        /*059c*/ 	.word	0x0500000f


	//   ....[103]....
        /*05a0*/ 	.word	0x0500000f


	//   ....[104]....
        /*05a4*/ 	.word	0x0500000f


	//   ....[105]....
        /*05a8*/ 	.word	0x0500000f


	//   ....[106]....
        /*05ac*/ 	.word	0x0500000f


	//   ....[107]....
        /*05b0*/ 	.word	0x0500000f


	//----- nvinfo : EIATTR_COOP_GROUP_INSTR_OFFSETS
	.align		4
.L_1223:
        /*05b4*/ 	.byte	0x04, 0x28
        /*05b6*/ 	.short	(.L_1225 - .L_1224)


	//   ....[0]....
.L_1224:
        /*05b8*/ 	.word	0x00000060


	//   ....[1]....
        /*05bc*/ 	.word	0x000001c0


	//   ....[2]....
        /*05c0*/ 	.word	0x00000270


	//   ....[3]....
        /*05c4*/ 	.word	0x00000430


	//   ....[4]....
        /*05c8*/ 	.word	0x00000590


	//   ....[5]....
        /*05cc*/ 	.word	0x000006b0


	//   ....[6]....
        /*05d0*/ 	.word	0x00000810


	//   ....[7]....
        /*05d4*/ 	.word	0x000068d0


	//   ....[8]....
        /*05d8*/ 	.word	0x0000c1b0


	//   ....[9]....
        /*05dc*/ 	.word	0x0000c2a0


	//   ....[10]....
        /*05e0*/ 	.word	0x0000c5d0


	//   ....[11]....
        /*05e4*/ 	.word	0x0000c610


	//   ....[12]....
        /*05e8*/ 	.word	0x0000eab0


	//   ....[13]....
        /*05ec*/ 	.word	0x0000eac0


	//   ....[14]....
        /*05f0*/ 	.word	0x0000eb00


	//   ....[15]....
        /*05f4*/ 	.word	0x0000eb30


	//   ....[16]....
        /*05f8*/ 	.word	0x000101b0


	//   ....[17]....
        /*05fc*/ 	.word	0x000101c0


	//   ....[18]....
        /*0600*/ 	.word	0x00010200


	//   ....[19]....
        /*0604*/ 	.word	0x000102e0


	//   ....[20]....
        /*0608*/ 	.word	0x00010e90


	//   ....[21]....
        /*060c*/ 	.word	0x00010ec0


	//   ....[22]....
        /*0610*/ 	.word	0x00010ee0


	//   ....[23]....
        /*0614*/ 	.word	0x00010f00


	//   ....[24]....
        /*0618*/ 	.word	0x00010f20


	//   ....[25]....
        /*061c*/ 	.word	0x00010f30


	//   ....[26]....
        /*0620*/ 	.word	0x00010f40


	//   ....[27]....
        /*0624*/ 	.word	0x00010f50


	//   ....[28]....
        /*0628*/ 	.word	0x00010f60


	//   ....[29]....
        /*062c*/ 	.word	0x00010f70


	//   ....[30]....
        /*0630*/ 	.word	0x00010f80


	//   ....[31]....
        /*0634*/ 	.word	0x00010f90


	//   ....[32]....
        /*0638*/ 	.word	0x00010fc0


	//   ....[33]....
        /*063c*/ 	.word	0x00010fd0


	//   ....[34]....
        /*0640*/ 	.word	0x00010fe0


	//   ....[35]....
        /*0644*/ 	.word	0x00010ff0


	//   ....[36]....
        /*0648*/ 	.word	0x00011000


	//   ....[37]....
        /*064c*/ 	.word	0x00011010


	//   ....[38]....
        /*0650*/ 	.word	0x00011020


	//   ....[39]....
        /*0654*/ 	.word	0x00011030


	//   ....[40]....
        /*0658*/ 	.word	0x00011040


	//   ....[41]....
        /*065c*/ 	.word	0x00011050


	//   ....[42]....
        /*0660*/ 	.word	0x00011060


	//   ....[43]....
        /*0664*/ 	.word	0x00011070


	//   ....[44]....
        /*0668*/ 	.word	0x00012630


	//   ....[45]....
        /*066c*/ 	.word	0x00012810


	//   ....[46]....
        /*0670*/ 	.word	0x00012840


	//   ....[47]....
        /*0674*/ 	.word	0x00012870


	//   ....[48]....
        /*0678*/ 	.word	0x000128a0


	//   ....[49]....
        /*067c*/ 	.word	0x000128d0


	//   ....[50]....
        /*0680*/ 	.word	0x00012900


	//   ....[51]....
        /*0684*/ 	.word	0x00012a70


	//   ....[52]....
        /*0688*/ 	.word	0x00012aa0


	//   ....[53]....
        /*068c*/ 	.word	0x00012ad0


	//   ....[54]....
        /*0690*/ 	.word	0x00012b00


	//   ....[55]....
        /*0694*/ 	.word	0x00012b30


	//   ....[56]....
        /*0698*/ 	.word	0x00012b60


	//   ....[57]....
        /*069c*/ 	.word	0x00012bf0


	//   ....[58]....
        /*06a0*/ 	.word	0x00012c20


	//   ....[59]....
        /*06a4*/ 	.word	0x00012cb0


	//   ....[60]....
        /*06a8*/ 	.word	0x00013830


	//   ....[61]....
        /*06ac*/ 	.word	0x00015770


	//   ....[62]....
        /*06b0*/ 	.word	0x00017a50


	//   ....[63]....
        /*06b4*/ 	.word	0x00017a80


	//   ....[64]....
        /*06b8*/ 	.word	0x00017ac0


	//   ....[65]....
        /*06bc*/ 	.word	0x00017af0


	//   ....[66]....
        /*06c0*/ 	.word	0x00017b20


	//   ....[67]....
        /*06c4*/ 	.word	0x00017b50


	//   ....[68]....
        /*06c8*/ 	.word	0x00017b80


	//   ....[69]....
        /*06cc*/ 	.word	0x00017bb0


	//   ....[70]....
        /*06d0*/ 	.word	0x00017d30


	//   ....[71]....
        /*06d4*/ 	.word	0x00017d60


	//   ....[72]....
        /*06d8*/ 	.word	0x00017d90


	//   ....[73]....
        /*06dc*/ 	.word	0x00017dc0


	//   ....[74]....
        /*06e0*/ 	.word	0x00017df0


	//   ....[75]....
        /*06e4*/ 	.word	0x00017e20


	//   ....[76]....
        /*06e8*/ 	.word	0x00017ee0


	//   ....[77]....
        /*06ec*/ 	.word	0x00017f00


	//   ....[78]....
        /*06f0*/ 	.word	0x00017f70


	//   ....[79]....
        /*06f4*/ 	.word	0x000183e0


	//   ....[80]....
        /*06f8*/ 	.word	0x00018860


	//   ....[81]....
        /*06fc*/ 	.word	0x00018900


	//   ....[82]....
        /*0700*/ 	.word	0x000189a0


	//   ....[83]....
        /*0704*/ 	.word	0x00018a40


	//   ....[84]....
        /*0708*/ 	.word	0x00018b30


	//   ....[85]....
        /*070c*/ 	.word	0x00018bd0


	//   ....[86]....
        /*0710*/ 	.word	0x00018c70


	//   ....[87]....
        /*0714*/ 	.word	0x00018d10


	//   ....[88]....
        /*0718*/ 	.word	0x00018f70


	//   ....[89]....
        /*071c*/ 	.word	0x00019250


	//   ....[90]....
        /*0720*/ 	.word	0x00019640


	//   ....[91]....
        /*0724*/ 	.word	0x000196e0


	//   ....[92]....
        /*0728*/ 	.word	0x00019800


	//   ....[93]....
        /*072c*/ 	.word	0x00019870


	//   ....[94]....
        /*0730*/ 	.word	0x000198e0


	//   ....[95]....
        /*0734*/ 	.word	0x00019950


	//   ....[96]....
        /*0738*/ 	.word	0x000199c0


	//   ....[97]....
        /*073c*/ 	.word	0x00019a40


	//   ....[98]....
        /*0740*/ 	.word	0x00019ad0


	//   ....[99]....
        /*0744*/ 	.word	0x00019b60


	//   ....[100]....
        /*0748*/ 	.word	0x00019bd0


	//   ....[101]....
        /*074c*/ 	.word	0x00019c40


	//   ....[102]....
        /*0750*/ 	.word	0x00019cb0


	//   ....[103]....
        /*0754*/ 	.word	0x00019d30


	//   ....[104]....
        /*0758*/ 	.word	0x00019da0


	//   ....[105]....
        /*075c*/ 	.word	0x00019e40


	//   ....[106]....
        /*0760*/ 	.word	0x00019ed0


	//   ....[107]....
        /*0764*/ 	.word	0x00019ff0


	//----- nvinfo : EIATTR_REG_RECONFIG
	.align		4
.L_1225:
        /*0768*/ 	.byte	0x01, 0x54
	.zero		2


	//----- nvinfo : EIATTR_SYSCALL_OFFSETS
	.align		4
        /*076c*/ 	.byte	0x04, 0x46
        /*076e*/ 	.short	(.L_1227 - .L_1226)


	//   ....[0]....
.L_1226:
        /*0770*/ 	.word	0x00001850


	//   ....[1]....
        /*0774*/ 	.word	0x000019a0


	//   ....[2]....
        /*0778*/ 	.word	0x00006a40


	//   ....[3]....
        /*077c*/ 	.word	0x00007130


	//   ....[4]....
        /*0780*/ 	.word	0x00014ed0


	//   ....[5]....
        /*0784*/ 	.word	0x00015040


	//   ....[6]....
        /*0788*/ 	.word	0x00015170


	//   ....[7]....
        /*078c*/ 	.word	0x000152a0


	//----- nvinfo : EIATTR_MBARRIER_INSTR_OFFSETS
	.align		4
.L_1227:
        /*0790*/ 	.byte	0x04, 0x39
        /*0792*/ 	.short	(.L_1229 - .L_1228)


	//   ....[0]....
.L_1228:
        /*0794*/ 	.word	0x000002e0
        /*0798*/ 	.word	0x000000ff
        /*079c*/ 	.word	0x00019c00
        /*07a0*/ 	.short	0x0100
        /*07a2*/ 	.byte	0x08
	.zero		1


	//   ....[1]....
        /*07a4*/ 	.word	0x000002f0
        /*07a8*/ 	.word	0x000000ff
        /*07ac*/ 	.word	0x00019c20
        /*07b0*/ 	.short	0x0100
        /*07b2*/ 	.byte	0x08
	.zero		1


	//   ....[2]....
        /*07b4*/ 	.word	0x000003e0
        /*07b8*/ 	.word	0x000000ff
        /*07bc*/ 	.word	0x00019c30
        /*07c0*/ 	.short	0x0100
        /*07c2*/ 	.byte	0x08
	.zero		1


	//   ....[3]....
        /*07c4*/ 	.word	0x000003f0
        /*07c8*/ 	.word	0x000000ff
        /*07cc*/ 	.word	0x00019c40
        /*07d0*/ 	.short	0x0100
        /*07d2*/ 	.byte	0x08
	.zero		1


	//   ....[4]....
        /*07d4*/ 	.word	0x00000400
        /*07d8*/ 	.word	0x000000ff
        /*07dc*/ 	.word	0x00019c38
        /*07e0*/ 	.short	0x0100
        /*07e2*/ 	.byte	0x08
	.zero		1


	//   ....[5]....
        /*07e4*/ 	.word	0x00000410
        /*07e8*/ 	.word	0x000000ff
        /*07ec*/ 	.word	0x00019c48
        /*07f0*/ 	.short	0x0100
        /*07f2*/ 	.byte	0x08
	.zero		1


	//   ....[6]....
        /*07f4*/ 	.word	0x00000540
        /*07f8*/ 	.word	0x000000ff
        /*07fc*/ 	.word	0x00019c50
        /*0800*/ 	.short	0x0100
        /*0802*/ 	.byte	0x08
	.zero		1


	//   ....[7]....
        /*0804*/ 	.word	0x00000550
        /*0808*/ 	.word	0x000000ff
        /*080c*/ 	.word	0x00019c60
        /*0810*/ 	.short	0x0100
        /*0812*/ 	.byte	0x08
	.zero		1


	//   ....[8]....
        /*0814*/ 	.word	0x00000560
        /*0818*/ 	.word	0x000000ff
        /*081c*/ 	.word	0x00019c58
        /*0820*/ 	.short	0x0100
        /*0822*/ 	.byte	0x08
	.zero		1


	//   ....[9]....
        /*0824*/ 	.word	0x00000570
        /*0828*/ 	.word	0x000000ff
        /*082c*/ 	.word	0x00019c68
        /*0830*/ 	.short	0x0100
        /*0832*/ 	.byte	0x08
	.zero		1


	//   ....[10]....
        /*0834*/ 	.word	0x00000660
        /*0838*/ 	.word	0x000000ff
        /*083c*/ 	.word	0x00019c70
        /*0840*/ 	.short	0x0100
        /*0842*/ 	.byte	0x06
	.zero		1


	//   ....[11]....
        /*0844*/ 	.word	0x00000670
        /*0848*/ 	.word	0x000000ff
        /*084c*/ 	.word	0x00019c80
        /*0850*/ 	.short	0x0100
        /*0852*/ 	.byte	0x06
	.zero		1


	//   ....[12]....
        /*0854*/ 	.word	0x00000680
        /*0858*/ 	.word	0x000000ff
        /*085c*/ 	.word	0x00019c78
        /*0860*/ 	.short	0x0100
        /*0862*/ 	.byte	0x06
	.zero		1


	//   ....[13]....
        /*0864*/ 	.word	0x00000690
        /*0868*/ 	.word	0x000000ff
        /*086c*/ 	.word	0x00019c88
        /*0870*/ 	.short	0x0100
        /*0872*/ 	.byte	0x06
	.zero		1


	//   ....[14]....
        /*0874*/ 	.word	0x000007c0
        /*0878*/ 	.word	0x000000ff
        /*087c*/ 	.word	0x00019c90
        /*0880*/ 	.short	0x0100
        /*0882*/ 	.byte	0x08
	.zero		1


	//   ....[15]....
        /*0884*/ 	.word	0x000007d0
        /*0888*/ 	.word	0x000000ff
        /*088c*/ 	.word	0x00019ca0
        /*0890*/ 	.short	0x0100
        /*0892*/ 	.byte	0x08
	.zero		1


	//   ....[16]....
        /*0894*/ 	.word	0x000007e0
        /*0898*/ 	.word	0x000000ff
        /*089c*/ 	.word	0x00019c98
        /*08a0*/ 	.short	0x0100
        /*08a2*/ 	.byte	0x08
	.zero		1


	//   ....[17]....
        /*08a4*/ 	.word	0x000007f0
        /*08a8*/ 	.word	0x000000ff
        /*08ac*/ 	.word	0x00019ca8
        /*08b0*/ 	.short	0x0100
        /*08b2*/ 	.byte	0x08
	.zero		1


	//   ....[18]....
        /*08b4*/ 	.word	0x00000920
        /*08b8*/ 	.word	0x000000ff
        /*08bc*/ 	.word	0x00019cb0
        /*08c0*/ 	.short	0x0100
        /*08c2*/ 	.byte	0x08
	.zero		1


	//   ....[19]....
        /*08c4*/ 	.word	0x00000930
        /*08c8*/ 	.word	0x000000ff
        /*08cc*/ 	.word	0x00019cc0
        /*08d0*/ 	.short	0x0100
        /*08d2*/ 	.byte	0x08
	.zero		1


	//   ....[20]....
        /*08d4*/ 	.word	0x00000940
        /*08d8*/ 	.word	0x000000ff
        /*08dc*/ 	.word	0x00019cb8
        /*08e0*/ 	.short	0x0100
        /*08e2*/ 	.byte	0x08
	.zero		1


	//   ....[21]....
        /*08e4*/ 	.word	0x00000950
        /*08e8*/ 	.word	0x000000ff
        /*08ec*/ 	.word	0x00019cc8
        /*08f0*/ 	.short	0x0100
        /*08f2*/ 	.byte	0x08
	.zero		1


	//   ....[22]....
        /*08f4*/ 	.word	0x00002710
        /*08f8*/ 	.word	0x00000059
        /*08fc*/ 	.word	0x00019c90
        /*0900*/ 	.short	0x010a
        /*0902*/ 	.byte	0x3f
	.zero		1


	//   ....[23]....
        /*0904*/ 	.word	0x00003fd0
        /*0908*/ 	.word	0x00000059
        /*090c*/ 	.word	0x00019c90
        /*0910*/ 	.short	0x010a
        /*0912*/ 	.byte	0x3f
	.zero		1


	//   ....[24]....
        /*0914*/ 	.word	0x000060b0
        /*0918*/ 	.word	0x00000059
        /*091c*/ 	.word	0x00019c90
        /*0920*/ 	.short	0x010a
        /*0922*/ 	.byte	0x3f
	.zero		1


	//   ....[25]....
        /*0924*/ 	.word	0x00006280
        /*0928*/ 	.word	0x00000008
        /*092c*/ 	.word	0x00000000
        /*0930*/ 	.short	0x0101
        /*0932*/ 	.byte	0x3f
	.zero		1


	//   ....[26]....
        /*0934*/ 	.word	0x000062c0
        /*0938*/ 	.word	0x00000059
        /*093c*/ 	.word	0x00019cb0
        /*0940*/ 	.short	0x010a
        /*0942*/ 	.byte	0x3f
	.zero		1


	//   ....[27]....
        /*0944*/ 	.word	0x00006530
        /*0948*/ 	.word	0x00000059
        /*094c*/ 	.word	0x00000000
        /*0950*/ 	.short	0x0101
        /*0952*/ 	.byte	0x3f
	.zero		1


	//   ....[28]....
        /*0954*/ 	.word	0x00006d70
        /*0958*/ 	.word	0x00000012
        /*095c*/ 	.word	0x00019c00
        /*0960*/ 	.short	0x010a
        /*0962*/ 	.byte	0x3f
	.zero		1


	//   ....[29]....
        /*0964*/ 	.word	0x00006dc0
        /*0968*/ 	.word	0x00000012
        /*096c*/ 	.word	0x00019c00
        /*0970*/ 	.short	0x010a
        /*0972*/ 	.byte	0x3f
	.zero		1


	//   ....[30]....
        /*0974*/ 	.word	0x00007460
        /*0978*/ 	.word	0x00000012
        /*097c*/ 	.word	0x00019c00
        /*0980*/ 	.short	0x010a
        /*0982*/ 	.byte	0x3f
	.zero		1


	//   ....[31]....
        /*0984*/ 	.word	0x00008e70
        /*0988*/ 	.word	0x00000012
        /*098c*/ 	.word	0x00019c00
        /*0990*/ 	.short	0x010a
        /*0992*/ 	.byte	0x3f
	.zero		1


	//   ....[32]....
        /*0994*/ 	.word	0x0000afb0
        /*0998*/ 	.word	0x00000000
        /*099c*/ 	.word	0x00019c30
        /*09a0*/ 	.short	0x010a
        /*09a2*/ 	.byte	0x3f
	.zero		1


	//   ....[33]....
        /*09a4*/ 	.word	0x0000b050
        /*09a8*/ 	.word	0x00000000
        /*09ac*/ 	.word	0x00019c30
        /*09b0*/ 	.short	0x010a
        /*09b2*/ 	.byte	0x3f
	.zero		1


	//   ....[34]....
        /*09b4*/ 	.word	0x0000ce20
        /*09b8*/ 	.word	0x00000037
        /*09bc*/ 	.word	0x00000000
        /*09c0*/ 	.short	0x0101
        /*09c2*/ 	.byte	0x3f
	.zero		1


	//   ....[35]....
        /*09c4*/ 	.word	0x0000d9b0
        /*09c8*/ 	.word	0x0000000d
        /*09cc*/ 	.word	0x00019c30
        /*09d0*/ 	.short	0x010a
        /*09d2*/ 	.byte	0x3f
	.zero		1


	//   ....[36]....
        /*09d4*/ 	.word	0x0000da20
        /*09d8*/ 	.word	0x0000000d
        /*09dc*/ 	.word	0x00019c30
        /*09e0*/ 	.short	0x010a
        /*09e2*/ 	.byte	0x3f
	.zero		1


	//   ....[37]....
        /*09e4*/ 	.word	0x0000dc30
        /*09e8*/ 	.word	0x0000000e
        /*09ec*/ 	.word	0x00019c50
        /*09f0*/ 	.short	0x010a
        /*09f2*/ 	.byte	0x3f
	.zero		1


	//   ....[38]....
        /*09f4*/ 	.word	0x0000dc80
        /*09f8*/ 	.word	0x0000000e
        /*09fc*/ 	.word	0x00019c50
        /*0a00*/ 	.short	0x010a
        /*0a02*/ 	.byte	0x3f
	.zero		1


	//   ....[39]....
        /*0a04*/ 	.word	0x0000f0e0
        /*0a08*/ 	.word	0x0000000d
        /*0a0c*/ 	.word	0x00000000
        /*0a10*/ 	.short	0x0101
        /*0a12*/ 	.byte	0x3f
	.zero		1


	//   ....[40]....
        /*0a14*/ 	.word	0x0000fde0
        /*0a18*/ 	.word	0x0000000e
        /*0a1c*/ 	.word	0x00000000
        /*0a20*/ 	.short	0x0101
        /*0a22*/ 	.byte	0x3f
	.zero		1


	//   ....[41]....
        /*0a24*/ 	.word	0x0000fe60
        /*0a28*/ 	.word	0x0000000a
        /*0a2c*/ 	.word	0x00019c50
        /*0a30*/ 	.short	0x010a
        /*0a32*/ 	.byte	0x3f
	.zero		1


	//   ....[42]....
        /*0a34*/ 	.word	0x0000feb0
        /*0a38*/ 	.word	0x0000000a
        /*0a3c*/ 	.word	0x00019c50
        /*0a40*/ 	.short	0x010a
        /*0a42*/ 	.byte	0x3f
	.zero		1


	//   ....[43]....
        /*0a44*/ 	.word	0x000107a0
        /*0a48*/ 	.word	0x00000004
        /*0a4c*/ 	.word	0x00000000
        /*0a50*/ 	.short	0x0101
        /*0a52*/ 	.byte	0x3f
	.zero		1


	//   ....[44]....
        /*0a54*/ 	.word	0x00011a70
        /*0a58*/ 	.word	0x00000000
        /*0a5c*/ 	.word	0x00000000
        /*0a60*/ 	.short	0x0101
        /*0a62*/ 	.byte	0x3f
	.zero		1


	//   ....[45]....
        /*0a64*/ 	.word	0x00013940
        /*0a68*/ 	.word	0x0000000b
        /*0a6c*/ 	.word	0x00019c20
        /*0a70*/ 	.short	0x010a
        /*0a72*/ 	.byte	0x3f
	.zero		1


	//   ....[46]....
        /*0a74*/ 	.word	0x000139d0
        /*0a78*/ 	.word	0x00000009
        /*0a7c*/ 	.word	0x00019ca0
        /*0a80*/ 	.short	0x010a
        /*0a82*/ 	.byte	0x3f
	.zero		1


	//   ....[47]....
        /*0a84*/ 	.word	0x00013e20
        /*0a88*/ 	.word	0x00000009
        /*0a8c*/ 	.word	0x00019cc0
        /*0a90*/ 	.short	0x010a
        /*0a92*/ 	.byte	0x3f
	.zero		1


	//   ....[48]....
        /*0a94*/ 	.word	0x00014330
        /*0a98*/ 	.word	0x00000009
        /*0a9c*/ 	.word	0x00019ca0
        /*0aa0*/ 	.short	0x010a
        /*0aa2*/ 	.byte	0x3f
	.zero		1


	//   ....[49]....
        /*0aa4*/ 	.word	0x00014770
        /*0aa8*/ 	.word	0x00000009
        /*0aac*/ 	.word	0x00019cc0
        /*0ab0*/ 	.short	0x010a
        /*0ab2*/ 	.byte	0x3f
	.zero		1


	//   ....[50]....
        /*0ab4*/ 	.word	0x00015980
        /*0ab8*/ 	.word	0x00000005
        /*0abc*/ 	.word	0x00019c80
        /*0ac0*/ 	.short	0x010a
        /*0ac2*/ 	.byte	0x3f
	.zero		1


	//   ....[51]....
        /*0ac4*/ 	.word	0x00015bd0
        /*0ac8*/ 	.word	0x00000005
        /*0acc*/ 	.word	0x00019c40
        /*0ad0*/ 	.short	0x010a
        /*0ad2*/ 	.byte	0x3f
	.zero		1


	//   ....[52]....
        /*0ad4*/ 	.word	0x000160a0
        /*0ad8*/ 	.word	0x0000001c
        /*0adc*/ 	.word	0x00019c20
        /*0ae0*/ 	.short	0x010a
        /*0ae2*/ 	.byte	0x3f
	.zero		1


	//   ....[53]....
        /*0ae4*/ 	.word	0x00016360
        /*0ae8*/ 	.word	0x00000005
        /*0aec*/ 	.word	0x00019c80
        /*0af0*/ 	.short	0x010a
        /*0af2*/ 	.byte	0x3f
	.zero		1


	//   ....[54]....
        /*0af4*/ 	.word	0x000167a0
        /*0af8*/ 	.word	0x00000005
        /*0afc*/ 	.word	0x00019c40
        /*0b00*/ 	.short	0x010a
        /*0b02*/ 	.byte	0x3f
	.zero		1


	//   ....[55]....
        /*0b04*/ 	.word	0x00016c40
        /*0b08*/ 	.word	0x0000000d
        /*0b0c*/ 	.word	0x00019c70
        /*0b10*/ 	.short	0x010a
        /*0b12*/ 	.byte	0x3f
	.zero		1


	//   ....[56]....
        /*0b14*/ 	.word	0x00016cc0
        /*0b18*/ 	.word	0x0000000d
        /*0b1c*/ 	.word	0x00019c60
        /*0b20*/ 	.short	0x010a
        /*0b22*/ 	.byte	0x3f
	.zero		1


	//   ....[57]....
        /*0b24*/ 	.word	0x00017120
        /*0b28*/ 	.word	0x0000000d
        /*0b2c*/ 	.word	0x00019c50
        /*0b30*/ 	.short	0x0101
        /*0b32*/ 	.byte	0x3f
	.zero		1


	//   ....[58]....
        /*0b34*/ 	.word	0x000171a0
        /*0b38*/ 	.word	0x0000000d
        /*0b3c*/ 	.word	0x00000000
        /*0b40*/ 	.short	0x0101
        /*0b42*/ 	.byte	0x3f
	.zero		1


	//   ....[59]....
        /*0b44*/ 	.word	0x00017340
        /*0b48*/ 	.word	0x00000000
        /*0b4c*/ 	.word	0x00019c70
        /*0b50*/ 	.short	0x010a
        /*0b52*/ 	.byte	0x3f
	.zero		1


	//   ....[60]....
        /*0b54*/ 	.word	0x000173b0
        /*0b58*/ 	.word	0x00000000
        /*0b5c*/ 	.word	0x00019c60
        /*0b60*/ 	.short	0x010a
        /*0b62*/ 	.byte	0x3f
	.zero		1


	//   ....[61]....
        /*0b64*/ 	.word	0x00017820
        /*0b68*/ 	.word	0x00000000
        /*0b6c*/ 	.word	0x00019c50
        /*0b70*/ 	.short	0x0101
        /*0b72*/ 	.byte	0x3f
	.zero		1


	//   ....[62]....
        /*0b74*/ 	.word	0x000178b0
        /*0b78*/ 	.word	0x00000002
        /*0b7c*/ 	.word	0x00000000
        /*0b80*/ 	.short	0x0101
        /*0b82*/ 	.byte	0x3f
	.zero		1


	//   ....[63]....
        /*0b84*/ 	.word	0x00018360
        /*0b88*/ 	.word	0x00000007
        /*0b8c*/ 	.word	0x00019c20
        /*0b90*/ 	.short	0x010a
        /*0b92*/ 	.byte	0x3f
	.zero		1


	//   ....[64]....
        /*0b94*/ 	.word	0x000184f0
        /*0b98*/ 	.word	0x00000005
        /*0b9c*/ 	.word	0x00000000
        /*0ba0*/ 	.short	0x010a
        /*0ba2*/ 	.byte	0x3f
	.zero		1


	//   ....[65]....
        /*0ba4*/ 	.word	0x00018560
        /*0ba8*/ 	.word	0x00000003
        /*0bac*/ 	.word	0x00000000
        /*0bb0*/ 	.short	0x010a
        /*0bb2*/ 	.byte	0x3f
	.zero		1


	//   ....[66]....
        /*0bb4*/ 	.word	0x000185b0
        /*0bb8*/ 	.word	0x00000003
        /*0bbc*/ 	.word	0x00019c60
        /*0bc0*/ 	.short	0x010a
        /*0bc2*/ 	.byte	0x3f
	.zero		1


	//   ....[67]....
        /*0bc4*/ 	.word	0x00018600
        /*0bc8*/ 	.word	0x00000005
        /*0bcc*/ 	.word	0x00019c60
        /*0bd0*/ 	.short	0x010a
        /*0bd2*/ 	.byte	0x3f
	.zero		1


	//   ....[68]....
        /*0bd4*/ 	.word	0x00018640
        /*0bd8*/ 	.word	0x00000003
        /*0bdc*/ 	.word	0x00019c80
        /*0be0*/ 	.short	0x010a
        /*0be2*/ 	.byte	0x3f
	.zero		1


	//   ....[69]....
        /*0be4*/ 	.word	0x00018660
        /*0be8*/ 	.word	0x00000005
        /*0bec*/ 	.word	0x00019c80
        /*0bf0*/ 	.short	0x010a
        /*0bf2*/ 	.byte	0x3f
	.zero		1


	//   ....[70]....
        /*0bf4*/ 	.word	0x000186c0
        /*0bf8*/ 	.word	0x00000059
        /*0bfc*/ 	.word	0x00019c90
        /*0c00*/ 	.short	0x010a
        /*0c02*/ 	.byte	0x3f
	.zero		1


	//   ....[71]....
        /*0c04*/ 	.word	0x00018710
        /*0c08*/ 	.word	0x00000059
        /*0c0c*/ 	.word	0x00019c90
        /*0c10*/ 	.short	0x010a
        /*0c12*/ 	.byte	0x3f
	.zero		1


	//   ....[72]....
        /*0c14*/ 	.word	0x00018760
        /*0c18*/ 	.word	0x00000059
        /*0c1c*/ 	.word	0x00019c90
        /*0c20*/ 	.short	0x010a
        /*0c22*/ 	.byte	0x3f
	.zero		1


	//   ....[73]....
        /*0c24*/ 	.word	0x000187b0
        /*0c28*/ 	.word	0x00000059
        /*0c2c*/ 	.word	0x00019cb0
        /*0c30*/ 	.short	0x010a
        /*0c32*/ 	.byte	0x3f
	.zero		1


	//   ....[74]....
        /*0c34*/ 	.word	0x00018a80
        /*0c38*/ 	.word	0x00000012
        /*0c3c*/ 	.word	0x00019c00
        /*0c40*/ 	.short	0x010a
        /*0c42*/ 	.byte	0x3f
	.zero		1


	//   ....[75]....
        /*0c44*/ 	.word	0x00018d50
        /*0c48*/ 	.word	0x00000012
        /*0c4c*/ 	.word	0x00019c00
        /*0c50*/ 	.short	0x010a
        /*0c52*/ 	.byte	0x3f
	.zero		1


	//   ....[76]....
        /*0c54*/ 	.word	0x00018da0
        /*0c58*/ 	.word	0x00000000
        /*0c5c*/ 	.word	0x00019c30
        /*0c60*/ 	.short	0x010a
        /*0c62*/ 	.byte	0x3f
	.zero		1


	//   ....[77]....
        /*0c64*/ 	.word	0x00018df0
        /*0c68*/ 	.word	0x0000000d
        /*0c6c*/ 	.word	0x00019c30
        /*0c70*/ 	.short	0x010a
        /*0c72*/ 	.byte	0x3f
	.zero		1


	//   ....[78]....
        /*0c74*/ 	.word	0x00018e40
        /*0c78*/ 	.word	0x0000000e
        /*0c7c*/ 	.word	0x00019c50
        /*0c80*/ 	.short	0x010a
        /*0c82*/ 	.byte	0x3f
	.zero		1


	//   ....[79]....
        /*0c84*/ 	.word	0x00018e90
        /*0c88*/ 	.word	0x0000000a
        /*0c8c*/ 	.word	0x00019c50
        /*0c90*/ 	.short	0x010a
        /*0c92*/ 	.byte	0x3f
	.zero		1


	//   ....[80]....
        /*0c94*/ 	.word	0x00019030
        /*0c98*/ 	.word	0x0000000b
        /*0c9c*/ 	.word	0x00019c20
        /*0ca0*/ 	.short	0x010a
        /*0ca2*/ 	.byte	0x3f
	.zero		1


	//   ....[81]....
        /*0ca4*/ 	.word	0x00019080
        /*0ca8*/ 	.word	0x00000009
        /*0cac*/ 	.word	0x00019ca0
        /*0cb0*/ 	.short	0x010a
        /*0cb2*/ 	.byte	0x3f
	.zero		1


	//   ....[82]....
        /*0cb4*/ 	.word	0x000190d0
        /*0cb8*/ 	.word	0x00000009
        /*0cbc*/ 	.word	0x00019cc0
        /*0cc0*/ 	.short	0x010a
        /*0cc2*/ 	.byte	0x3f
	.zero		1


	//   ....[83]....
        /*0cc4*/ 	.word	0x00019120
        /*0cc8*/ 	.word	0x00000009
        /*0ccc*/ 	.word	0x00019ca0
        /*0cd0*/ 	.short	0x010a
        /*0cd2*/ 	.byte	0x3f
	.zero		1


	//   ....[84]....
        /*0cd4*/ 	.word	0x00019170
        /*0cd8*/ 	.word	0x00000009
        /*0cdc*/ 	.word	0x00019cc0
        /*0ce0*/ 	.short	0x010a
        /*0ce2*/ 	.byte	0x3f
	.zero		1


	//   ....[85]....
        /*0ce4*/ 	.word	0x00019310
        /*0ce8*/ 	.word	0x00000005
        /*0cec*/ 	.word	0x00019c80
        /*0cf0*/ 	.short	0x010a
        /*0cf2*/ 	.byte	0x3f
	.zero		1


	//   ....[86]....
        /*0cf4*/ 	.word	0x00019360
        /*0cf8*/ 	.word	0x00000005
        /*0cfc*/ 	.word	0x00019c40
        /*0d00*/ 	.short	0x010a
        /*0d02*/ 	.byte	0x3f
	.zero		1


	//   ....[87]....
        /*0d04*/ 	.word	0x000193b0
        /*0d08*/ 	.word	0x0000001c
        /*0d0c*/ 	.word	0x00019c20
        /*0d10*/ 	.short	0x010a
        /*0d12*/ 	.byte	0x3f
	.zero		1


	//   ....[88]....
        /*0d14*/ 	.word	0x00019400
        /*0d18*/ 	.word	0x00000005
        /*0d1c*/ 	.word	0x00019c80
        /*0d20*/ 	.short	0x010a
        /*0d22*/ 	.byte	0x3f
	.zero		1


	//   ....[89]....
        /*0d24*/ 	.word	0x00019450
        /*0d28*/ 	.word	0x00000005
        /*0d2c*/ 	.word	0x00019c40
        /*0d30*/ 	.short	0x010a
        /*0d32*/ 	.byte	0x3f
	.zero		1


	//   ....[90]....
        /*0d34*/ 	.word	0x000194a0
        /*0d38*/ 	.word	0x0000000d
        /*0d3c*/ 	.word	0x00019c70
        /*0d40*/ 	.short	0x010a
        /*0d42*/ 	.byte	0x3f
	.zero		1


	//   ....[91]....
        /*0d44*/ 	.word	0x000194f0
        /*0d48*/ 	.word	0x0000000d
        /*0d4c*/ 	.word	0x00019c60
        /*0d50*/ 	.short	0x010a
        /*0d52*/ 	.byte	0x3f
	.zero		1


	//   ....[92]....
        /*0d54*/ 	.word	0x00019540
        /*0d58*/ 	.word	0x00000000
        /*0d5c*/ 	.word	0x00019c70
        /*0d60*/ 	.short	0x010a
        /*0d62*/ 	.byte	0x3f
	.zero		1


	//   ....[93]....
        /*0d64*/ 	.word	0x00019590
        /*0d68*/ 	.word	0x00000000
        /*0d6c*/ 	.word	0x00019c60
        /*0d70*/ 	.short	0x010a
        /*0d72*/ 	.byte	0x3f
	.zero		1


	//   ....[94]....
        /*0d74*/ 	.word	0x00019f10
        /*0d78*/ 	.word	0x00000007
        /*0d7c*/ 	.word	0x00019c20
        /*0d80*/ 	.short	0x010a
        /*0d82*/ 	.byte	0x3f
	.zero		1


	//   ....[95]....
        /*0d84*/ 	.word	0x0001a0b0
        /*0d88*/ 	.word	0x00000005
        /*0d8c*/ 	.word	0x00000000
        /*0d90*/ 	.short	0x010a
        /*0d92*/ 	.byte	0x3f
	.zero		1


	//   ....[96]....
        /*0d94*/ 	.word	0x0001a100
        /*0d98*/ 	.word	0x00000003
        /*0d9c*/ 	.word	0x00000000
        /*0da0*/ 	.short	0x010a
        /*0da2*/ 	.byte	0x3f
	.zero		1


	//   ....[97]....
        /*0da4*/ 	.word	0x0001a150
        /*0da8*/ 	.word	0x00000003
        /*0dac*/ 	.word	0x00019c60
        /*0db0*/ 	.short	0x010a
        /*0db2*/ 	.byte	0x3f
	.zero		1


	//   ....[98]....
        /*0db4*/ 	.word	0x0001a1a0
        /*0db8*/ 	.word	0x00000005
        /*0dbc*/ 	.word	0x00019c60
        /*0dc0*/ 	.short	0x010a
        /*0dc2*/ 	.byte	0x3f
	.zero		1


	//   ....[99]....
        /*0dc4*/ 	.word	0x0001a1f0
        /*0dc8*/ 	.word	0x00000003
        /*0dcc*/ 	.word	0x00019c80
        /*0dd0*/ 	.short	0x010a
        /*0dd2*/ 	.byte	0x3f
	.zero		1


	//----- nvinfo : EIATTR_NUM_MBARRIERS
	.align		4
.L_1229:
        /*0dd4*/ 	.byte	0x03, 0x38
        /*0dd6*/ 	.short	0x0016


	//----- nvinfo : EIATTR_EXIT_INSTR_OFFSETS
	.align		4
        /*0dd8*/ 	.byte	0x04, 0x1c
        /*0dda*/ 	.short	(.L_1231 - .L_1230)


	//   ....[0]....
.L_1230:
        /*0ddc*/ 	.word	0x000186b0


	//----- nvinfo : EIATTR_MAX_THREADS
	.align		4
.L_1231:
        /*0de0*/ 	.byte	0x04, 0x05
        /*0de2*/ 	.short	(.L_1233 - .L_1232)
.L_1232:
        /*0de4*/ 	.word	0x00000200
        /*0de8*/ 	.word	0x00000001
        /*0dec*/ 	.word	0x00000001


	//----- nvinfo : EIATTR_CRS_STACK_SIZE
	.align		4
.L_1233:
        /*0df0*/ 	.byte	0x04, 0x1e
        /*0df2*/ 	.short	(.L_1235 - .L_1234)
.L_1234:
        /*0df4*/ 	.word	0x00000000


	//----- nvinfo : EIATTR_CBANK_PARAM_SIZE
	.align		4
.L_1235:
        /*0df8*/ 	.byte	0x03, 0x19
        /*0dfa*/ 	.short	0x0a70


	//----- nvinfo : EIATTR_PARAM_CBANK
	.align		4
        /*0dfc*/ 	.byte	0x04, 0x0a
        /*0dfe*/ 	.short	(.L_1237 - .L_1236)
	.align		4
.L_1236:
        /*0e00*/ 	.word	index@(.nv.constant0._ZN7cutlass13device_kernelIN5flash11enable_sm90INS1_16FlashAttnFwdSm90INS1_25CollectiveMainloopFwdSm90ILi2EN4cute5tupleIJNS5_1CILi1EEES8_S8_EEENS6_IJNS7_ILi192EEENS7_ILi128EEENS7_ILi96EEEEEELi96ENS_12float_e4m3_tEfNS_4arch4Sm90ELb0ELb0ELb1ELb1ELb0ELb1ELb0ELb1ELb1ELb0ELb0ELb0EEENS1_21CollectiveEpilogueFwdINS6_IJSA_SC_SB_EEES9_NS_10bfloat16_tESG_Li384ELb1ELb0ELb0ELb1EEENS1_36VarlenDynamicPersistentTileSchedulerILi192ELi128ELi384ELi128ELb0ELb0ELb1ELb0ELb1ELb1EEEEEEEEEvNT_6ParamsE)
        /*0e04*/ 	.short	0x0210
        /*0e06*/ 	.short	0x0a70


	//----- nvinfo : EIATTR_SW_WAR
	.align		4
.L_1237:
        /*0e08*/ 	.byte	0x04, 0x36
        /*0e0a*/ 	.short	(.L_1239 - .L_1238)
.L_1238:
        /*0e0c*/ 	.word	0x00000008
.L_1239:


//--------------------- .nv.info._ZN7cutlass13device_kernelIN5flash11enable_sm90INS1_16FlashAttnFwdSm90INS1_25CollectiveMainloopFwdSm90ILi2EN4cute5tupleIJNS5_1CILi1EEES8_S8_EEENS6_IJNS7_ILi192EEENS7_ILi128EEENS7_ILi96EEEEEELi96ENS_12float_e4m3_tEfNS_4arch4Sm90ELb0ELb1ELb1ELb0ELb0ELb0ELb0ELb1ELb1ELb0ELb0ELb0EEENS1_21CollectiveEpilogueFwdINS6_IJSA_SC_SB_EEES9_NS_10bfloat16_tESG_Li384ELb0ELb0ELb0ELb1EEENS1_30DynamicPersistentTileSchedulerILi384ELi128ELb0ELb0ELb1EEEEEEEEEvNT_6ParamsE --------------------------
	.section	.nv.info._ZN7cutlass13device_kernelIN5flash11enable_sm90INS1_16FlashAttnFwdSm90INS1_25CollectiveMainloopFwdSm90ILi2EN4cute5tupleIJNS5_1CILi1EEES8_S8_EEENS6_IJNS7_ILi192EEENS7_ILi128EEENS7_ILi96EEEEEELi96ENS_12float_e4m3_tEfNS_4arch4Sm90ELb0ELb1ELb1ELb0ELb0ELb0ELb0ELb1ELb1ELb0ELb0ELb0EEENS1_21CollectiveEpilogueFwdINS6_IJSA_SC_SB_EEES9_NS_10bfloat16_tESG_Li384ELb0ELb0ELb0ELb1EEENS1_30DynamicPersistentTileSchedulerILi384ELi128ELb0ELb0ELb1EEEEEEEEEvNT_6ParamsE,"",@"SHT_CUDA_INFO"
	.sectionflags	@""
	.align	4


	//----- nvinfo : EIATTR_CUDA_API_VERSION
	.align		4
        /*0000*/ 	.byte	0x04, 0x37
        /*0002*/ 	.short	(.L_1241 - .L_1240)
.L_1240:
        /*0004*/ 	.word	0x00000082


	//----- nvinfo : EIATTR_KPARAM_INFO
	.align		4
.L_1241:
        /*0008*/ 	.byte	0x04, 0x17
        /*000a*/ 	.short	(.L_1243 - .L_1242)
.L_1242:
        /*000c*/ 	.word	0x00000000
        /*0010*/ 	.short	0x0000
        /*0012*/ 	.short	0x0070
        /*0014*/ 	.byte	0x00, 0xf0, 0x01, 0x2e


	//----- nvinfo : EIATTR_SPARSE_MMA_MASK
	.align		4
.L_1243:
        /*0018*/ 	.byte	0x03, 0x50
        /*001a*/ 	.short	0x0000


	//----- nvinfo : EIATTR_MAXREG_COUNT
	.align		4
        /*001c*/ 	.byte	0x03, 0x1b
        /*001e*/ 	.short	0x0080


	//----- nvinfo : EIATTR_NUM_BARRIERS
	.align		4
        /*0020*/ 	.byte	0x02, 0x4c
        /*0022*/ 	.byte	0x09
	.zero		1


	//----- nvinfo : EIATTR_EXTERNS
	.align		4
        /*0024*/ 	.byte	0x04, 0x0f
        /*0026*/ 	.short	(.L_1245 - .L_1244)


	//   ....[0]....
	.align		4
.L_1244:
        /*0028*/ 	.word	index@(__assertfail)


	//----- nvinfo : EIATTR_ANNOTATIONS
	.align		4
.L_1245:
        /*002c*/ 	.byte	0x04, 0x55
        /*002e*/ 	.short	(.L_1247 - .L_1246)


	//   ....[0]....
.L_1246:
        /*0030*/ 	.word	0x00000001
        /*0034*/ 	.byte	0x90, 0x0d, 0x00, 0x00, 0x01, 0x00, 0x00, 0x00, 0x70, 0x1d, 0x00, 0x00, 0x01, 0x00, 0x00, 0x00
        /*0044*/ 	.byte	0x90, 0xef, 0x00, 0x00, 0x01, 0x00, 0x00, 0x00, 0x70, 0x01, 0x01, 0x00, 0x01, 0x00, 0x00, 0x00
        /*0054*/ 	.byte	0x90, 0x02, 0x01, 0x00, 0x01, 0x00, 0x00, 0x00, 0xc0, 0x1c, 0x01, 0x00, 0x01, 0x00, 0x00, 0x00
        /*0064*/ 	.byte	0x00, 0x1d, 0x01, 0x00, 0x01, 0x00, 0x00, 0x00, 0xd0, 0x35, 0x01, 0x00


	//----- nvinfo : EIATTR_MERCURY_ISA_VERSION
	.align		4
.L_1247:
        /*0070*/ 	.byte	0x03, 0x5f
        /*0072*/ 	.short	0x0101


	//----- nvinfo : EIATTR_INT_WARP_WIDE_INSTR_OFFSETS
	.align		4
        /*0074*/ 	.byte	0x04, 0x31
        /*0076*/ 	.short	(.L_1249 - .L_1248)


	//   ....[0]....
.L_1248:
        /*0078*/ 	.word	0x00000190


	//   ....[1]....
        /*007c*/ 	.word	0x000001c0


	//   ....[2]....
        /*0080*/ 	.word	0x000001d0


	//   ....[3]....
        /*0084*/ 	.word	0x00010be0


	//   ....[4]....
        /*0088*/ 	.word	0x00010c70


	//   ....[5]....
        /*008c*/ 	.word	0x00011370


	//   ....[6]....
        /*0090*/ 	.word	0x00012e00


	//   ....[7]....
        /*0094*/ 	.word	0x00012e90


	//----- nvinfo : EIATTR_COOP_GROUP_MASK_REGIDS
	.align		4
.L_1249:
        /*0098*/ 	.byte	0x04, 0x29
        /*009a*/ 	.short	(.L_1251 - .L_1250)


	//   ....[0]....
.L_1250:
        /*009c*/ 	.word	0xffffffff


	//   ....[1]....
        /*00a0*/ 	.word	0xffffffff


	//   ....[2]....
        /*00a4*/ 	.word	0xffffffff


	//   ....[3]....
        /*00a8*/ 	.word	0xffffffff


	//   ....[4]....
        /*00ac*/ 	.word	0xffffffff


	//   ....[5]....
        /*00b0*/ 	.word	0xffffffff


	//   ....[6]....
        /*00b4*/ 	.word	0xffffffff


	//   ....[7]....
        /*00b8*/ 	.word	0xffffffff


	//   ....[8]....
        /*00bc*/ 	.word	0xffffffff


	//   ....[9]....
        /*00c0*/ 	.word	0xffffffff


	//   ....[10]....
        /*00c4*/ 	.word	0xffffffff


	//   ....[11]....
        /*00c8*/ 	.word	0xffffffff


	//   ....[12]....
        /*00cc*/ 	.word	0xffffffff


	//   ....[13]....
        /*00d0*/ 	.word	0xffffffff


	//   ....[14]....
        /*00d4*/ 	.word	0xffffffff


	//   ....[15]....
        /*00d8*/ 	.word	0xffffffff


	//   ....[16]....
        /*00dc*/ 	.word	0xffffffff


	//   ....[17]....
        /*00e0*/ 	.word	0xffffffff


	//   ....[18]....
        /*00e4*/ 	.word	0xffffffff


	//   ....[19]....
        /*00e8*/ 	.word	0xffffffff


	//   ....[20]....
        /*00ec*/ 	.word	0xffffffff


	//   ....[21]....
        /*00f0*/ 	.word	0xffffffff


	//   ....[22]....
        /*00f4*/ 	.word	0xffffffff


	//   ....[23]....
        /*00f8*/ 	.word	0xffffffff


	//   ....[24]....
        /*00fc*/ 	.word	0xffffffff


	//   ....[25]....
        /*0100*/ 	.word	0xffffffff


	//   ....[26]....
        /*0104*/ 	.word	0xffffffff


	//   ....[27]....
        /*0108*/ 	.word	0xffffffff


	//   ....[28]....
        /*010c*/ 	.word	0xffffffff


	//   ....[29]....
        /*0110*/ 	.word	0xffffffff


	//   ....[30]....
        /*0114*/ 	.word	0xffffffff


	//   ....[31]....
        /*0118*/ 	.word	0xffffffff


	//   ....[32]....
        /*011c*/ 	.word	0xffffffff


	//   ....[33]....
        /*0120*/ 	.word	0xffffffff


	//   ....[34]....
        /*0124*/ 	.word	0xffffffff


	//   ....[35]....
        /*0128*/ 	.word	0xffffffff


	//   ....[36]....
        /*012c*/ 	.word	0xffffffff


	//   ....[37]....
        /*0130*/ 	.word	0xffffffff


	//   ....[38]....
        /*0134*/ 	.word	0xffffffff


	//   ....[39]....
        /*0138*/ 	.word	0xffffffff


	//   ....[40]....
        /*013c*/ 	.word	0xffffffff


	//   ....[41]....
        /*0140*/ 	.word	0xffffffff


	//   ....[42]....
        /*0144*/ 	.word	0xffffffff


	//   ....[43]....
        /*0148*/ 	.word	0xffffffff


	//   ....[44]....
        /*014c*/ 	.word	0xffffffff


	//   ....[45]....
        /*0150*/ 	.word	0xffffffff


	//   ....[46]....
        /*0154*/ 	.word	0xffffffff


	//   ....[47]....
        /*0158*/ 	.word	0xffffffff


	//   ....[48]....
        /*015c*/ 	.word	0xffffffff


	//   ....[49]....
        /*0160*/ 	.word	0xffffffff


	//   ....[50]....
        /*0164*/ 	.word	0xffffffff


	//   ....[51]....
        /*0168*/ 	.word	0xffffffff


	//   ....[52]....
        /*016c*/ 	.word	0xffffffff


	//   ....[53]....
        /*0170*/ 	.word	0xffffffff


	//   ....[54]....
        /*0174*/ 	.word	0xffffffff


	//   ....[55]....
        /*0178*/ 	.word	0xffffffff


	//   ....[56]....
        /*017c*/ 	.word	0xffffffff


	//   ....[57]....
        /*0180*/ 	.word	0x0500000f


	//   ....[58]....
        /*0184*/ 	.word	0x0500000f


	//----- nvinfo : EIATTR_COOP_GROUP_INSTR_OFFSETS
	.align		4
.L_1251:
        /*0188*/ 	.byte	0x04, 0x28
        /*018a*/ 	.short	(.L_1253 - .L_1252)


	//   ....[0]....
.L_1252:
        /*018c*/ 	.word	0x00000060


	//   ....[1]....
        /*0190*/ 	.word	0x000001a0


	//   ....[2]....
        /*0194*/ 	.word	0x000001f0


	//   ....[3]....
        /*0198*/ 	.word	0x000003e0


	//   ....[4]....
        /*019c*/ 	.word	0x00000540


	//   ....[5]....
        /*01a0*/ 	.word	0x00000660


	//   ....[6]....
        /*01a4*/ 	.word	0x000007c0


	//   ....[7]....
        /*01a8*/ 	.word	0x00001730


	//   ....[8]....
        /*01ac*/ 	.word	0x00003df0


	//   ....[9]....
        /*01b0*/ 	.word	0x00003e90


	//   ....[10]....
        /*01b4*/ 	.word	0x000046e0


	//   ....[11]....
        /*01b8*/ 	.word	0x00004740


	//   ....[12]....
        /*01bc*/ 	.word	0x00007000


	//   ....[13]....
        /*01c0*/ 	.word	0x000070b0


	//   ....[14]....
        /*01c4*/ 	.word	0x00007970


	//   ....[15]....
        /*01c8*/ 	.word	0x00007a00


	//   ....[16]....
        /*01cc*/ 	.word	0x00009bf0


	//   ....[17]....
        /*01d0*/ 	.word	0x00009c10


	//   ....[18]....
        /*01d4*/ 	.word	0x00009c50


	//   ....[19]....
        /*01d8*/ 	.word	0x00009c60


	//   ....[20]....
        /*01dc*/ 	.word	0x0000ca40


	//   ....[21]....
        /*01e0*/ 	.word	0x0000caa0


	//   ....[22]....
        /*01e4*/ 	.word	0x0000d3f0


	//   ....[23]....
        /*01e8*/ 	.word	0x0000d470


	//   ....[24]....
        /*01ec*/ 	.word	0x0000e690


	//   ....[25]....
        /*01f0*/ 	.word	0x0000e6b0


	//   ....[26]....
        /*01f4*/ 	.word	0x0000e720


	//   ....[27]....
        /*01f8*/ 	.word	0x0000e730


	//   ....[28]....
        /*01fc*/ 	.word	0x0000f4b0


	//   ....[29]....
        /*0200*/ 	.word	0x0000f4d0


	//   ....[30]....
        /*0204*/ 	.word	0x0000f4e0


	//   ....[31]....
        /*0208*/ 	.word	0x0000f4f0


	//   ....[32]....
        /*020c*/ 	.word	0x0000f500


	//   ....[33]....
        /*0210*/ 	.word	0x0000f510


	//   ....[34]....
        /*0214*/ 	.word	0x0000f520


	//   ....[35]....
        /*0218*/ 	.word	0x0000f530


	//   ....[36]....
        /*021c*/ 	.word	0x0000f540


	//   ....[37]....
        /*0220*/ 	.word	0x0000f550


	//   ....[38]....
        /*0224*/ 	.word	0x0000f560


	//   ....[39]....
        /*0228*/ 	.word	0x0000f570


	//   ....[40]....
        /*022c*/ 	.word	0x0000f580


	//   ....[41]....
        /*0230*/ 	.word	0x0000f590


	//   ....[42]....
        /*0234*/ 	.word	0x0000f5a0


	//   ....[43]....
        /*0238*/ 	.word	0x0000f5b0


	//   ....[44]....
        /*023c*/ 	.word	0x0000f5c0


	//   ....[45]....
        /*0240*/ 	.word	0x0000f5d0


	//   ....[46]....
        /*0244*/ 	.word	0x0000f5e0


	//   ....[47]....
        /*0248*/ 	.word	0x0000f5f0


	//   ....[48]....
        /*024c*/ 	.word	0x0000f600


	//   ....[49]....
        /*0250*/ 	.word	0x0000f610


	//   ....[50]....
        /*0254*/ 	.word	0x0000f620


	//   ....[51]....
        /*0258*/ 	.word	0x0000f630


	//   ....[52]....
        /*025c*/ 	.word	0x0000f8b0


	//   ....[53]....
        /*0260*/ 	.word	0x000101a0


	//   ....[54]....
        /*0264*/ 	.word	0x00011470


	//   ....[55]....
        /*0268*/ 	.word	0x00013560


	//   ....[56]....
        /*026c*/ 	.word	0x000136f0


	//   ....[57]....
        /*0270*/ 	.word	0x00013d80


	//   ....[58]....
        /*0274*/ 	.word	0x000141e0


	//----- nvinfo : EIATTR_REG_RECONFIG
	.align		4
.L_1253:
        /*0278*/ 	.byte	0x01, 0x54
	.zero		2


	//----- nvinfo : EIATTR_SYSCALL_OFFSETS
	.align		4
        /*027c*/ 	.byte	0x04, 0x46
        /*027e*/ 	.short	(.L_1255 - .L_1254)


	//   ....[0]....
.L_1254:
        /*0280*/ 	.word	0x000018e0


	//   ....[1]....
        /*0284*/ 	.word	0x00010e00


	//   ....[2]....
        /*0288*/ 	.word	0x00010f60


	//   ....[3]....
        /*028c*/ 	.word	0x000110a0


	//   ....[4]....
        /*0290*/ 	.word	0x000111c0


	//----- nvinfo : EIATTR_MBARRIER_INSTR_OFFSETS
	.align		4
.L_1255:
        /*0294*/ 	.byte	0x04, 0x39
        /*0296*/ 	.short	(.L_1257 - .L_1256)


	//   ....[0]....
.L_1256:
        /*0298*/ 	.word	0x00000290
        /*029c*/ 	.word	0x000000ff
        /*02a0*/ 	.word	0x00019c00
        /*02a4*/ 	.short	0x0100
        /*02a6*/ 	.byte	0x06
	.zero		1


	//   ....[1]....
        /*02a8*/ 	.word	0x000002a0
        /*02ac*/ 	.word	0x000000ff
        /*02b0*/ 	.word	0x00019c20
        /*02b4*/ 	.short	0x0100
        /*02b6*/ 	.byte	0x06
	.zero		1


	//   ....[2]....
        /*02b8*/ 	.word	0x00000390
        /*02bc*/ 	.word	0x000000ff
        /*02c0*/ 	.word	0x00019c30
        /*02c4*/ 	.short	0x0100
        /*02c6*/ 	.byte	0x08
	.zero		1


	//   ....[3]....
        /*02c8*/ 	.word	0x000003a0
        /*02cc*/ 	.word	0x000000ff
        /*02d0*/ 	.word	0x00019c40
        /*02d4*/ 	.short	0x0100
        /*02d6*/ 	.byte	0x08
	.zero		1


	//   ....[4]....
        /*02d8*/ 	.word	0x000003b0
        /*02dc*/ 	.word	0x000000ff
        /*02e0*/ 	.word	0x00019c38
        /*02e4*/ 	.short	0x0100
        /*02e6*/ 	.byte	0x08
	.zero		1


	//   ....[5]....
        /*02e8*/ 	.word	0x000003c0
        /*02ec*/ 	.word	0x000000ff
        /*02f0*/ 	.word	0x00019c48
        /*02f4*/ 	.short	0x0100
        /*02f6*/ 	.byte	0x08
	.zero		1


	//   ....[6]....
        /*02f8*/ 	.word	0x000004f0
        /*02fc*/ 	.word	0x000000ff
        /*0300*/ 	.word	0x00019c50
        /*0304*/ 	.short	0x0100
        /*0306*/ 	.byte	0x08
	.zero		1


	//   ....[7]....
        /*0308*/ 	.word	0x00000500
        /*030c*/ 	.word	0x000000ff
        /*0310*/ 	.word	0x00019c60
        /*0314*/ 	.short	0x0100
        /*0316*/ 	.byte	0x08
	.zero		1


	//   ....[8]....
        /*0318*/ 	.word	0x00000510
        /*031c*/ 	.word	0x000000ff
        /*0320*/ 	.word	0x00019c58
        /*0324*/ 	.short	0x0100
        /*0326*/ 	.byte	0x08
	.zero		1


	//   ....[9]....
        /*0328*/ 	.word	0x00000520
        /*032c*/ 	.word	0x000000ff
        /*0330*/ 	.word	0x00019c68
        /*0334*/ 	.short	0x0100
        /*0336*/ 	.byte	0x08
	.zero		1


	//   ....[10]....
        /*0338*/ 	.word	0x00000610
        /*033c*/ 	.word	0x000000ff
        /*0340*/ 	.word	0x00019c70
        /*0344*/ 	.short	0x0100
        /*0346*/ 	.byte	0x06
	.zero		1


	//   ....[11]....
        /*0348*/ 	.word	0x00000620
        /*034c*/ 	.word	0x000000ff
        /*0350*/ 	.word	0x00019c80
        /*0354*/ 	.short	0x0100
        /*0356*/ 	.byte	0x06
	.zero		1


	//   ....[12]....
        /*0358*/ 	.word	0x00000630
        /*035c*/ 	.word	0x000000ff
        /*0360*/ 	.word	0x00019c78
        /*0364*/ 	.short	0x0100
        /*0366*/ 	.byte	0x06
	.zero		1


	//   ....[13]....
        /*0368*/ 	.word	0x00000640
        /*036c*/ 	.word	0x000000ff
        /*0370*/ 	.word	0x00019c88
        /*0374*/ 	.short	0x0100
        /*0376*/ 	.byte	0x06
	.zero		1


	//   ....[14]....
        /*0378*/ 	.word	0x00000770
        /*037c*/ 	.word	0x000000ff
        /*0380*/ 	.word	0x00019c90
        /*0384*/ 	.short	0x0100
        /*0386*/ 	.byte	0x08
	.zero		1


	//   ....[15]....
        /*0388*/ 	.word	0x00000780
        /*038c*/ 	.word	0x000000ff
        /*0390*/ 	.word	0x00019ca0
        /*0394*/ 	.short	0x0100
        /*0396*/ 	.byte	0x08
	.zero		1


	//   ....[16]....
        /*0398*/ 	.word	0x00000790
        /*039c*/ 	.word	0x000000ff
        /*03a0*/ 	.word	0x00019c98
        /*03a4*/ 	.short	0x0100
        /*03a6*/ 	.byte	0x08
	.zero		1


	//   ....[17]....
        /*03a8*/ 	.word	0x000007a0
        /*03ac*/ 	.word	0x000000ff
        /*03b0*/ 	.word	0x00019ca8
        /*03b4*/ 	.short	0x0100
        /*03b6*/ 	.byte	0x08
	.zero		1


	//   ....[18]....
        /*03b8*/ 	.word	0x000008d0
        /*03bc*/ 	.word	0x000000ff
        /*03c0*/ 	.word	0x00019cb0
        /*03c4*/ 	.short	0x0100
        /*03c6*/ 	.byte	0x08
	.zero		1


	//   ....[19]....
        /*03c8*/ 	.word	0x000008e0
        /*03cc*/ 	.word	0x000000ff
        /*03d0*/ 	.word	0x00019cc0
        /*03d4*/ 	.short	0x0100
        /*03d6*/ 	.byte	0x08
	.zero		1


	//   ....[20]....
        /*03d8*/ 	.word	0x000008f0
        /*03dc*/ 	.word	0x000000ff
        /*03e0*/ 	.word	0x00019cb8
        /*03e4*/ 	.short	0x0100
        /*03e6*/ 	.byte	0x08
	.zero		1


	//   ....[21]....
        /*03e8*/ 	.word	0x00000900
        /*03ec*/ 	.word	0x000000ff
        /*03f0*/ 	.word	0x00019cc8
        /*03f4*/ 	.short	0x0100
        /*03f6*/ 	.byte	0x08
	.zero		1


	//   ....[22]....
        /*03f8*/ 	.word	0x00001c30
        /*03fc*/ 	.word	0x000000ff
        /*0400*/ 	.word	0x00019c00
        /*0404*/ 	.short	0x010a
        /*0406*/ 	.byte	0x2f
	.zero		1


	//   ....[23]....
        /*0408*/ 	.word	0x00001cd0
        /*040c*/ 	.word	0x00000003
        /*0410*/ 	.word	0x00019c30
        /*0414*/ 	.short	0x010a
        /*0416*/ 	.byte	0x3f
	.zero		1


	//   ....[24]....
        /*0418*/ 	.word	0x00001d30
        /*041c*/ 	.word	0x00000003
        /*0420*/ 	.word	0x00019c30
        /*0424*/ 	.short	0x010a
        /*0426*/ 	.byte	0x3f
	.zero		1


	//   ....[25]....
        /*0428*/ 	.word	0x000023c0
        /*042c*/ 	.word	0x00000003
        /*0430*/ 	.word	0x00000000
        /*0434*/ 	.short	0x0101
        /*0436*/ 	.byte	0x3f
	.zero		1


	//   ....[26]....
        /*0438*/ 	.word	0x00005640
        /*043c*/ 	.word	0x000000ff
        /*0440*/ 	.word	0x00019c30
        /*0444*/ 	.short	0x010a
        /*0446*/ 	.byte	0x1a
	.zero		1


	//   ....[27]....
        /*0448*/ 	.word	0x00005680
        /*044c*/ 	.word	0x000000ff
        /*0450*/ 	.word	0x00019c30
        /*0454*/ 	.short	0x010a
        /*0456*/ 	.byte	0x1a
	.zero		1


	//   ....[28]....
        /*0458*/ 	.word	0x000057e0
        /*045c*/ 	.word	0x000000ff
        /*0460*/ 	.word	0x00019c50
        /*0464*/ 	.short	0x010a
        /*0466*/ 	.byte	0x0b
	.zero		1


	//   ....[29]....
        /*0468*/ 	.word	0x00005820
        /*046c*/ 	.word	0x000000ff
        /*0470*/ 	.word	0x00019c50
        /*0474*/ 	.short	0x010a
        /*0476*/ 	.byte	0x0b
	.zero		1


	//   ....[30]....
        /*0478*/ 	.word	0x000061d0
        /*047c*/ 	.word	0x00000028
        /*0480*/ 	.word	0x00000000
        /*0484*/ 	.short	0x0101
        /*0486*/ 	.byte	0x3f
	.zero		1


	//   ....[31]....
        /*0488*/ 	.word	0x00008470
        /*048c*/ 	.word	0x000000ff
        /*0490*/ 	.word	0x00000000
        /*0494*/ 	.short	0x0101
        /*0496*/ 	.byte	0x06
	.zero		1


	//   ....[32]....
        /*0498*/ 	.word	0x00008c60
        /*049c*/ 	.word	0x000000ff
        /*04a0*/ 	.word	0x00019c30
        /*04a4*/ 	.short	0x010a
        /*04a6*/ 	.byte	0x16
	.zero		1


	//   ....[33]....
        /*04a8*/ 	.word	0x00008ca0
        /*04ac*/ 	.word	0x000000ff
        /*04b0*/ 	.word	0x00019c30
        /*04b4*/ 	.short	0x010a
        /*04b6*/ 	.byte	0x16
	.zero		1


	//   ....[34]....
        /*04b8*/ 	.word	0x00008e00
        /*04bc*/ 	.word	0x000000ff
        /*04c0*/ 	.word	0x00019c50
        /*04c4*/ 	.short	0x010a
        /*04c6*/ 	.byte	0x0e
	.zero		1


	//   ....[35]....
        /*04c8*/ 	.word	0x00008e40
        /*04cc*/ 	.word	0x000000ff
        /*04d0*/ 	.word	0x00019c50
        /*04d4*/ 	.short	0x010a
        /*04d6*/ 	.byte	0x0e
	.zero		1


	//   ....[36]....
        /*04d8*/ 	.word	0x0000a7b0
        /*04dc*/ 	.word	0x00000005
        /*04e0*/ 	.word	0x00000000
        /*04e4*/ 	.short	0x0101
        /*04e6*/ 	.byte	0x3f
	.zero		1


	//   ....[37]....
        /*04e8*/ 	.word	0x0000aa60
        /*04ec*/ 	.word	0x000000ff
        /*04f0*/ 	.word	0x00000000
        /*04f4*/ 	.short	0x0101
        /*04f6*/ 	.byte	0x06
	.zero		1


	//   ....[38]....
        /*04f8*/ 	.word	0x0000b090
        /*04fc*/ 	.word	0x000000ff
        /*0500*/ 	.word	0x00019c30
        /*0504*/ 	.short	0x010a
        /*0506*/ 	.byte	0x19
	.zero		1


	//   ....[39]....
        /*0508*/ 	.word	0x0000b0d0
        /*050c*/ 	.word	0x000000ff
        /*0510*/ 	.word	0x00019c30
        /*0514*/ 	.short	0x010a
        /*0516*/ 	.byte	0x19
	.zero		1


	//   ....[40]....
        /*0518*/ 	.word	0x0000b230
        /*051c*/ 	.word	0x000000ff
        /*0520*/ 	.word	0x00019c50
        /*0524*/ 	.short	0x010a
        /*0526*/ 	.byte	0x0b
	.zero		1


	//   ....[41]....
        /*0528*/ 	.word	0x0000b270
        /*052c*/ 	.word	0x000000ff
        /*0530*/ 	.word	0x00019c50
        /*0534*/ 	.short	0x010a
        /*0536*/ 	.byte	0x0b
	.zero		1


	//   ....[42]....
        /*0538*/ 	.word	0x0000bc20
        /*053c*/ 	.word	0x00000028
        /*0540*/ 	.word	0x00000000
        /*0544*/ 	.short	0x0101
        /*0546*/ 	.byte	0x3f
	.zero		1


	//   ....[43]....
        /*0548*/ 	.word	0x0000dea0
        /*054c*/ 	.word	0x000000ff
        /*0550*/ 	.word	0x00000000
        /*0554*/ 	.short	0x0101
        /*0556*/ 	.byte	0x06
	.zero		1


	//   ....[44]....
        /*0558*/ 	.word	0x0000e3c0
        /*055c*/ 	.word	0x000000ff
        /*0560*/ 	.word	0x00019c50
        /*0564*/ 	.short	0x010a
        /*0566*/ 	.byte	0x0e
	.zero		1


	//   ....[45]....
        /*0568*/ 	.word	0x0000e400
        /*056c*/ 	.word	0x000000ff
        /*0570*/ 	.word	0x00019c50
        /*0574*/ 	.short	0x010a
        /*0576*/ 	.byte	0x0e
	.zero		1


	//   ....[46]....
        /*0578*/ 	.word	0x0000ea10
        /*057c*/ 	.word	0x000000ff
        /*0580*/ 	.word	0x00000000
        /*0584*/ 	.short	0x0101
        /*0586*/ 	.byte	0x04
	.zero		1


	//   ....[47]....
        /*0588*/ 	.word	0x0000faa0
        /*058c*/ 	.word	0x000000ff
        /*0590*/ 	.word	0x00000000
        /*0594*/ 	.short	0x0101
        /*0596*/ 	.byte	0x05
	.zero		1


	//   ....[48]....
        /*0598*/ 	.word	0x00011680
        /*059c*/ 	.word	0x00000005
        /*05a0*/ 	.word	0x00019c80
        /*05a4*/ 	.short	0x010a
        /*05a6*/ 	.byte	0x3f
	.zero		1


	//   ....[49]....
        /*05a8*/ 	.word	0x000118b0
        /*05ac*/ 	.word	0x00000005
        /*05b0*/ 	.word	0x00019c40
        /*05b4*/ 	.short	0x010a
        /*05b6*/ 	.byte	0x3f
	.zero		1


	//   ....[50]....
        /*05b8*/ 	.word	0x00011d40
        /*05bc*/ 	.word	0x000000ff
        /*05c0*/ 	.word	0x00019c20
        /*05c4*/ 	.short	0x010a
        /*05c6*/ 	.byte	0x28
	.zero		1


	//   ....[51]....
        /*05c8*/ 	.word	0x00012010
        /*05cc*/ 	.word	0x0000000a
        /*05d0*/ 	.word	0x00019c80
        /*05d4*/ 	.short	0x010a
        /*05d6*/ 	.byte	0x3f
	.zero		1


	//   ....[52]....
        /*05d8*/ 	.word	0x00012430
        /*05dc*/ 	.word	0x0000000a
        /*05e0*/ 	.word	0x00019c40
        /*05e4*/ 	.short	0x010a
        /*05e6*/ 	.byte	0x3f
	.zero		1


	//   ....[53]....
        /*05e8*/ 	.word	0x000128e0
        /*05ec*/ 	.word	0x0000000c
        /*05f0*/ 	.word	0x00019c70
        /*05f4*/ 	.short	0x010a
        /*05f6*/ 	.byte	0x3f
	.zero		1


	//   ....[54]....
        /*05f8*/ 	.word	0x00012950
        /*05fc*/ 	.word	0x0000000c
        /*0600*/ 	.word	0x00019c60
        /*0604*/ 	.short	0x010a
        /*0606*/ 	.byte	0x3f
	.zero		1


	//   ....[55]....
        /*0608*/ 	.word	0x00012d30
        /*060c*/ 	.word	0x0000000c
        /*0610*/ 	.word	0x00019c50
        /*0614*/ 	.short	0x0101
        /*0616*/ 	.byte	0x3f
	.zero		1


	//   ....[56]....
        /*0618*/ 	.word	0x00012da0
        /*061c*/ 	.word	0x00000003
        /*0620*/ 	.word	0x00000000
        /*0624*/ 	.short	0x0101
        /*0626*/ 	.byte	0x3f
	.zero		1


	//   ....[57]....
        /*0628*/ 	.word	0x00012f60
        /*062c*/ 	.word	0x00000002
        /*0630*/ 	.word	0x00019c70
        /*0634*/ 	.short	0x010a
        /*0636*/ 	.byte	0x3f
	.zero		1


	//   ....[58]....
        /*0638*/ 	.word	0x00012fd0
        /*063c*/ 	.word	0x00000002
        /*0640*/ 	.word	0x00019c60
        /*0644*/ 	.short	0x010a
        /*0646*/ 	.byte	0x3f
	.zero		1


	//   ....[59]....
        /*0648*/ 	.word	0x000133b0
        /*064c*/ 	.word	0x00000002
        /*0650*/ 	.word	0x00019c50
        /*0654*/ 	.short	0x0101
        /*0656*/ 	.byte	0x3f
	.zero		1


	//   ....[60]....
        /*0658*/ 	.word	0x00013440
        /*065c*/ 	.word	0x00000000
        /*0660*/ 	.word	0x00000000
        /*0664*/ 	.short	0x0101
        /*0666*/ 	.byte	0x3f
	.zero		1


	//   ....[61]....
        /*0668*/ 	.word	0x00013670
        /*066c*/ 	.word	0x00000006
        /*0670*/ 	.word	0x00019c20
        /*0674*/ 	.short	0x010a
        /*0676*/ 	.byte	0x3f
	.zero		1


	//   ....[62]....
        /*0678*/ 	.word	0x00013810
        /*067c*/ 	.word	0x00000005
        /*0680*/ 	.word	0x00000000
        /*0684*/ 	.short	0x010a
        /*0686*/ 	.byte	0x3f
	.zero		1


	//   ....[63]....
        /*0688*/ 	.word	0x00013880
        /*068c*/ 	.word	0x00000009
        /*0690*/ 	.word	0x00000000
        /*0694*/ 	.short	0x010a
        /*0696*/ 	.byte	0x3f
	.zero		1


	//   ....[64]....
        /*0698*/ 	.word	0x000138d0
        /*069c*/ 	.word	0x00000011
        /*06a0*/ 	.word	0x00019c60
        /*06a4*/ 	.short	0x010a
        /*06a6*/ 	.byte	0x3f
	.zero		1


	//   ....[65]....
        /*06a8*/ 	.word	0x00013920
        /*06ac*/ 	.word	0x00000007
        /*06b0*/ 	.word	0x00019c60
        /*06b4*/ 	.short	0x010a
        /*06b6*/ 	.byte	0x3f
	.zero		1


	//   ....[66]....
        /*06b8*/ 	.word	0x00013960
        /*06bc*/ 	.word	0x00000011
        /*06c0*/ 	.word	0x00019c80
        /*06c4*/ 	.short	0x010a
        /*06c6*/ 	.byte	0x3f
	.zero		1


	//   ....[67]....
        /*06c8*/ 	.word	0x00013980
        /*06cc*/ 	.word	0x00000007
        /*06d0*/ 	.word	0x00019c80
        /*06d4*/ 	.short	0x010a
        /*06d6*/ 	.byte	0x3f
	.zero		1


	//   ....[68]....
        /*06d8*/ 	.word	0x000139f0
        /*06dc*/ 	.word	0x00000003
        /*06e0*/ 	.word	0x00019c00
        /*06e4*/ 	.short	0x010a
        /*06e6*/ 	.byte	0x3f
	.zero		1


	//   ....[69]....
        /*06e8*/ 	.word	0x00013a40
        /*06ec*/ 	.word	0x00000003
        /*06f0*/ 	.word	0x00019c30
        /*06f4*/ 	.short	0x010a
        /*06f6*/ 	.byte	0x3f
	.zero		1


	//   ....[70]....
        /*06f8*/ 	.word	0x00013aa0
        /*06fc*/ 	.word	0x0000000b
        /*0700*/ 	.word	0x00019c30
        /*0704*/ 	.short	0x010a
        /*0706*/ 	.byte	0x3f
	.zero		1


	//   ....[71]....
        /*0708*/ 	.word	0x00013b00
        /*070c*/ 	.word	0x0000000b
        /*0710*/ 	.word	0x00019c50
        /*0714*/ 	.short	0x010a
        /*0716*/ 	.byte	0x3f
	.zero		1


	//   ....[72]....
        /*0718*/ 	.word	0x00013b60
        /*071c*/ 	.word	0x00000008
        /*0720*/ 	.word	0x00019c30
        /*0724*/ 	.short	0x010a
        /*0726*/ 	.byte	0x3f
	.zero		1


	//   ....[73]....
        /*0728*/ 	.word	0x00013bc0
        /*072c*/ 	.word	0x00000008
        /*0730*/ 	.word	0x00019c50
        /*0734*/ 	.short	0x010a
        /*0736*/ 	.byte	0x3f
	.zero		1


	//   ....[74]....
        /*0738*/ 	.word	0x00013c20
        /*073c*/ 	.word	0x00000008
        /*0740*/ 	.word	0x00019c30
        /*0744*/ 	.short	0x010a
        /*0746*/ 	.byte	0x3f
	.zero		1


	//   ....[75]....
        /*0748*/ 	.word	0x00013c80
        /*074c*/ 	.word	0x00000008
        /*0750*/ 	.word	0x00019c50
        /*0754*/ 	.short	0x010a
        /*0756*/ 	.byte	0x3f
	.zero		1


	//   ....[76]....
        /*0758*/ 	.word	0x00013ce0
        /*075c*/ 	.word	0x00000003
        /*0760*/ 	.word	0x00019c50
        /*0764*/ 	.short	0x010a
        /*0766*/ 	.byte	0x3f
	.zero		1


	//   ....[77]....
        /*0768*/ 	.word	0x00013e30
        /*076c*/ 	.word	0x00000005
        /*0770*/ 	.word	0x00019c80
        /*0774*/ 	.short	0x010a
        /*0776*/ 	.byte	0x3f
	.zero		1


	//   ....[78]....
        /*0778*/ 	.word	0x00013e80
        /*077c*/ 	.word	0x00000005
        /*0780*/ 	.word	0x00019c40
        /*0784*/ 	.short	0x010a
        /*0786*/ 	.byte	0x3f
	.zero		1


	//   ....[79]....
        /*0788*/ 	.word	0x00013ed0
        /*078c*/ 	.word	0x0000001b
        /*0790*/ 	.word	0x00019c20
        /*0794*/ 	.short	0x010a
        /*0796*/ 	.byte	0x3f
	.zero		1


	//   ....[80]....
        /*0798*/ 	.word	0x00013f20
        /*079c*/ 	.word	0x0000000a
        /*07a0*/ 	.word	0x00019c80
        /*07a4*/ 	.short	0x010a
        /*07a6*/ 	.byte	0x3f
	.zero		1


	//   ....[81]....
        /*07a8*/ 	.word	0x00013f70
        /*07ac*/ 	.word	0x0000000a
        /*07b0*/ 	.word	0x00019c40
        /*07b4*/ 	.short	0x010a
        /*07b6*/ 	.byte	0x3f
	.zero		1


	//   ....[82]....
        /*07b8*/ 	.word	0x00013fc0
        /*07bc*/ 	.word	0x0000000c
        /*07c0*/ 	.word	0x00019c70
        /*07c4*/ 	.short	0x010a
        /*07c6*/ 	.byte	0x3f
	.zero		1


	//   ....[83]....
        /*07c8*/ 	.word	0x00014010
        /*07cc*/ 	.word	0x0000000c
        /*07d0*/ 	.word	0x00019c60
        /*07d4*/ 	.short	0x010a
        /*07d6*/ 	.byte	0x3f
	.zero		1


	//   ....[84]....
        /*07d8*/ 	.word	0x00014060
        /*07dc*/ 	.word	0x00000002
        /*07e0*/ 	.word	0x00019c70
        /*07e4*/ 	.short	0x010a
        /*07e6*/ 	.byte	0x3f
	.zero		1


	//   ....[85]....
        /*07e8*/ 	.word	0x000140b0
        /*07ec*/ 	.word	0x00000002
        /*07f0*/ 	.word	0x00019c60
        /*07f4*/ 	.short	0x010a
        /*07f6*/ 	.byte	0x3f
	.zero		1


	//   ....[86]....
        /*07f8*/ 	.word	0x00014100
        /*07fc*/ 	.word	0x00000006
        /*0800*/ 	.word	0x00019c20
        /*0804*/ 	.short	0x010a
        /*0806*/ 	.byte	0x3f
	.zero		1


	//   ....[87]....
        /*0808*/ 	.word	0x000142a0
        /*080c*/ 	.word	0x00000005
        /*0810*/ 	.word	0x00000000
        /*0814*/ 	.short	0x010a
        /*0816*/ 	.byte	0x3f
	.zero		1


	//   ....[88]....
        /*0818*/ 	.word	0x000142f0
        /*081c*/ 	.word	0x00000009
        /*0820*/ 	.word	0x00000000
        /*0824*/ 	.short	0x010a
        /*0826*/ 	.byte	0x3f
	.zero		1


	//   ....[89]....
        /*0828*/ 	.word	0x00014340
        /*082c*/ 	.word	0x00000011
        /*0830*/ 	.word	0x00019c60
        /*0834*/ 	.short	0x010a
        /*0836*/ 	.byte	0x3f
	.zero		1


	//   ....[90]....
        /*0838*/ 	.word	0x00014390
        /*083c*/ 	.word	0x00000007
        /*0840*/ 	.word	0x00019c60
        /*0844*/ 	.short	0x010a
        /*0846*/ 	.byte	0x3f
	.zero		1


	//   ....[91]....
        /*0848*/ 	.word	0x000143e0
        /*084c*/ 	.word	0x00000011
        /*0850*/ 	.word	0x00019c80
        /*0854*/ 	.short	0x010a
        /*0856*/ 	.byte	0x3f
	.zero		1


	//----- nvinfo : EIATTR_NUM_MBARRIERS
	.align		4
.L_1257:
        /*0858*/ 	.byte	0x03, 0x38
        /*085a*/ 	.short	0x0016


	//----- nvinfo : EIATTR_EXIT_INSTR_OFFSETS
	.align		4
        /*085c*/ 	.byte	0x04, 0x1c
        /*085e*/ 	.short	(.L_1259 - .L_1258)


	//   ....[0]....
.L_1258:
        /*0860*/ 	.word	0x00000a20


	//   ....[1]....
        /*0864*/ 	.word	0x00010110


	//   ....[2]....
        /*0868*/ 	.word	0x000139d0


	//----- nvinfo : EIATTR_MAX_THREADS
	.align		4
.L_1259:
        /*086c*/ 	.byte	0x04, 0x05
        /*086e*/ 	.short	(.L_1261 - .L_1260)
.L_1260:
        /*0870*/ 	.word	0x00000200
        /*0874*/ 	.word	0x00000001
        /*0878*/ 	.word	0x00000001


	//----- nvinfo : EIATTR_CRS_STACK_SIZE
	.align		4
.L_1261:
        /*087c*/ 	.byte	0x04, 0x1e
        /*087e*/ 	.short	(.L_1263 - .L_1262)
.L_1262:
        /*0880*/ 	.word	0x00000000


	//----- nvinfo : EIATTR_CBANK_PARAM_SIZE
	.align		4
.L_1263:
        /*0884*/ 	.byte	0x03, 0x19
        /*0886*/ 	.short	0x0bf0


	//----- nvinfo : EIATTR_PARAM_CBANK
	.align		4
        /*0888*/ 	.byte	0x04, 0x0a
        /*088a*/ 	.short	(.L_1265 - .L_1264)
	.align		4
.L_1264:
        /*088c*/ 	.word	index@(.nv.constant0._ZN7cutlass13device_kernelIN5flash11enable_sm90INS1_16FlashAttnFwdSm90INS1_25CollectiveMainloopFwdSm90ILi2EN4cute5tupleIJNS5_1CILi1EEES8_S8_EEENS6_IJNS7_ILi192EEENS7_ILi128EEENS7_ILi96EEEEEELi96ENS_12float_e4m3_tEfNS_4arch4Sm90ELb0ELb1ELb1ELb0ELb0ELb0ELb0ELb1ELb1ELb0ELb0ELb0EEENS1_21CollectiveEpilogueFwdINS6_IJSA_SC_SB_EEES9_NS_10bfloat16_tESG_Li384ELb0ELb0ELb0ELb1EEENS1_30DynamicPersistentTileSchedulerILi384ELi128ELb0ELb0ELb1EEEEEEEEEvNT_6ParamsE)
        /*0890*/ 	.short	0x0210
        /*0892*/ 	.short	0x0bf0


	//----- nvinfo : EIATTR_SW_WAR
	.align		4
.L_1265:
        /*0894*/ 	.byte	0x04, 0x36
        /*0896*/ 	.short	(.L_1267 - .L_1266)
.L_1266:
        /*0898*/ 	.word	0x00000008
.L_1267:


//--------------------- .nv.info._ZN7cutlass13device_kernelIN5flash11enable_sm90INS1_16FlashAttnFwdSm90INS1_25CollectiveMainloopFwdSm90ILi2EN4cute5tupleIJNS5_1CILi1EEES8_S8_EEENS6_IJNS7_ILi192EEENS7_ILi128EEENS7_ILi96EEEEEELi96ENS_12float_e4m3_tEfNS_4arch4Sm90ELb0ELb1ELb1ELb1ELb0ELb0ELb0ELb1ELb1ELb0ELb0ELb0EEENS1_21CollectiveEpilogueFwdINS6_IJSA_SC_SB_EEES9_NS_10bfloat16_tESG_Li384ELb1ELb0ELb0ELb1EEENS1_36VarlenDynamicPersistentTileSchedulerILi192ELi128ELi384ELi128ELb0ELb0ELb1ELb1ELb0ELb1EEEEEEEEEvNT_6ParamsE --------------------------
	.section	.nv.info._ZN7cutlass13device_kernelIN5flash11enable_sm90INS1_16FlashAttnFwdSm90INS1_25CollectiveMainloopFwdSm90ILi2EN4cute5tupleIJNS5_1CILi1EEES8_S8_EEENS6_IJNS7_ILi192EEENS7_ILi128EEENS7_ILi96EEEEEELi96ENS_12float_e4m3_tEfNS_4arch4Sm90ELb0ELb1ELb1ELb1ELb0ELb0ELb0ELb1ELb1ELb0ELb0ELb0EEENS1_21CollectiveEpilogueFwdINS6_IJSA_SC_SB_EEES9_NS_10bfloat16_tESG_Li384ELb1ELb0ELb0ELb1EEENS1_36VarlenDynamicPersistentTileSchedulerILi192ELi128ELi384ELi128ELb0ELb0ELb1ELb1ELb0ELb1EEEEEEEEEvNT_6ParamsE,"",@"SHT_CUDA_INFO"
	.sectionflags	@""
	.align	4


	//----- nvinfo : EIATTR_CUDA_API_VERSION
	.align		4
        /*0000*/ 	.byte	0x04, 0x37
        /*0002*/ 	.short	(.L_1269 - .L_1268)
.L_1268:
        /*0004*/ 	.word	0x00000082


	//----- nvinfo : EIATTR_KPARAM_INFO
	.align		4
.L_1269:
        /*0008*/ 	.byte	0x04, 0x17
        /*000a*/ 	.short	(.L_1271 - .L_1270)
.L_1270:
        /*000c*/ 	.word	0x00000000
        /*0010*/ 	.short	0x0000
        /*0012*/ 	.short	0x0070
        /*0014*/ 	.byte	0x00, 0xf0, 0x01, 0x28


	//----- nvinfo : EIATTR_SPARSE_MMA_MASK
	.align		4
.L_1271:
        /*0018*/ 	.byte	0x03, 0x50
        /*001a*/ 	.short	0x0000


	//----- nvinfo : EIATTR_MAXREG_COUNT
	.align		4
        /*001c*/ 	.byte	0x03, 0x1b
        /*001e*/ 	.short	0x0080


	//----- nvinfo : EIATTR_NUM_BARRIERS
	.align		4
        /*0020*/ 	.byte	0x02, 0x4c
        /*0022*/ 	.byte	0x09
	.zero		1


	//----- nvinfo : EIATTR_EXTERNS
	.align		4
        /*0024*/ 	.byte	0x04, 0x0f
        /*0026*/ 	.short	(.L_1273 - .L_1272)


	//   ....[0]....
	.align		4
.L_1272:
        /*0028*/ 	.word	index@(__assertfail)


	//----- nvinfo : EIATTR_ANNOTATIONS
	.align		4
.L_1273:
        /*002c*/ 	.byte	0x04, 0x55
        /*002e*/ 	.short	(.L_1275 - .L_1274)


	//   ....[0]....
.L_1274:
        /*0030*/ 	.word	0x00000001
        /*0034*/ 	.byte	0x60, 0x0c, 0x00, 0x00, 0x01, 0x00, 0x00, 0x00, 0xd0, 0xed, 0x00, 0x00, 0x01, 0x00, 0x00, 0x00
        /*0044*/ 	.byte	0x50, 0x16, 0x01, 0x00, 0x01, 0x00, 0x00, 0x00, 0x20, 0x17, 0x01, 0x00, 0x01, 0x00, 0x00, 0x00
        /*0054*/ 	.byte	0x40, 0x1b, 0x01, 0x00, 0x01, 0x00, 0x00, 0x00, 0xa0, 0x1f, 0x01, 0x00, 0x01, 0x00, 0x00, 0x00
        /*0064*/ 	.byte	0x70, 0x27, 0x01, 0x00, 0x01, 0x00, 0x00, 0x00, 0xf0, 0x2a, 0x01, 0x00, 0x01, 0x00, 0x00, 0x00
        /*0074*/ 	.byte	0x10, 0x33, 0x01, 0x00, 0x01, 0x00, 0x00, 0x00, 0x20, 0x33, 0x01, 0x00, 0x01, 0x00, 0x00, 0x00
        /*0084*/ 	.byte	0x60, 0x33, 0x01, 0x00, 0x01, 0x00, 0x00, 0x00, 0x30, 0x57, 0x01, 0x00


	//----- nvinfo : EIATTR_MERCURY_ISA_VERSION
	.align		4
.L_1275:
        /*0090*/ 	.byte	0x03, 0x5f
        /*0092*/ 	.short	0x0101


	//----- nvinfo : EIATTR_UNUSED_LOAD_BYTE_OFFSET
	.align		4
        /*0094*/ 	.byte	0x04, 0x44
        /*0096*/ 	.short	(.L_1277 - .L_1276)


	//   ....[0]....
.L_1276:
        /*0098*/ 	.word	0x00000a30
        /*009c*/ 	.word	0x0000fff0


	//   ....[1]....
        /*00a0*/ 	.word	0x0000ed60
        /*00a4*/ 	.word	0x0000fff0


	//----- nvinfo : EIATTR_INT_WARP_WIDE_INSTR_OFFSETS
	.align		4
.L_1277:
        /*00a8*/ 	.byte	0x04, 0x31
        /*00aa*/ 	.short	(.L_1279 - .L_1278)


	//   ....[0]....
.L_1278:
        /*00ac*/ 	.word	0x00000160


	//   ....[1]....
        /*00b0*/ 	.word	0x000001a0


	//   ....[2]....
        /*00b4*/ 	.word	0x00000210


	//   ....[3]....
        /*00b8*/ 	.word	0x00012170


	//   ....[4]....
        /*00bc*/ 	.word	0x00012200


	//   ....[5]....
        /*00c0*/ 	.word	0x00012920


	//   ....[6]....
        /*00c4*/ 	.word	0x000144b0


	//   ....[7]....
        /*00c8*/ 	.word	0x00014540


	//----- nvinfo : EIATTR_COOP_GROUP_MASK_REGIDS
	.align		4
.L_1279:
        /*00cc*/ 	.byte	0x04, 0x29
        /*00ce*/ 	.short	(.L_1281 - .L_1280)


	//   ....[0]....
.L_1280:
        /*00d0*/ 	.word	0xffffffff


	//   ....[1]....
        /*00d4*/ 	.word	0xffffffff


	//   ....[2]....
        /*00d8*/ 	.word	0xffffffff


	//   ....[3]....
        /*00dc*/ 	.word	0xffffffff


	//   ....[4]....
        /*00e0*/ 	.word	0xffffffff


	//   ....[5]....
        /*00e4*/ 	.word	0xffffffff


	//   ....[6]....
        /*00e8*/ 	.word	0xffffffff


	//   ....[7]....
        /*00ec*/ 	.word	0xffffffff


	//   ....[8]....
        /*00f0*/ 	.word	0xffffffff


	//   ....[9]....
        /*00f4*/ 	.word	0xffffffff


	//   ....[10]....
        /*00f8*/ 	.word	0xffffffff


	//   ....[11]....
        /*00fc*/ 	.word	0xffffffff


	//   ....[12]....
        /*0100*/ 	.word	0xffffffff


	//   ....[13]....
        /*0104*/ 	.word	0xffffffff


	//   ....[14]....
        /*0108*/ 	.word	0xffffffff


	//   ....[15]....
        /*010c*/ 	.word	0xffffffff


	//   ....[16]....
        /*0110*/ 	.word	0xffffffff


	//   ....[17]....
        /*0114*/ 	.word	0xffffffff


	//   ....[18]....
        /*0118*/ 	.word	0xffffffff


	//   ....[19]....
        /*011c*/ 	.word	0xffffffff


	//   ....[20]....
        /*0120*/ 	.word	0xffffffff


	//   ....[21]....
        /*0124*/ 	.word	0xffffffff


	//   ....[22]....
        /*0128*/ 	.word	0xffffffff


	//   ....[23]....
        /*012c*/ 	.word	0xffffffff


	//   ....[24]....
        /*0130*/ 	.word	0xffffffff


	//   ....[25]....
        /*0134*/ 	.word	0xffffffff


	//   ....[26]....
        /*0138*/ 	.word	0xffffffff


	//   ....[27]....
        /*013c*/ 	.word	0xffffffff


	//   ....[28]....
        /*0140*/ 	.word	0xffffffff


	//   ....[29]....
        /*0144*/ 	.word	0xffffffff


	//   ....[30]....
        /*0148*/ 	.word	0xffffffff


	//   ....[31]....
        /*014c*/ 	.word	0xffffffff


	//   ....[32]....
        /*0150*/ 	.word	0xffffffff


	//   ....[33]....
        /*0154*/ 	.word	0xffffffff


	//   ....[34]....
        /*0158*/ 	.word	0xffffffff


	//   ....[35]....
        /*015c*/ 	.word	0xffffffff


	//   ....[36]....
        /*0160*/ 	.word	0xffffffff


	//   ....[37]....
        /*0164*/ 	.word	0xffffffff


	//   ....[38]....
        /*0168*/ 	.word	0xffffffff


	//   ....[39]....
        /*016c*/ 	.word	0xffffffff


	//   ....[40]....
        /*0170*/ 	.word	0xffffffff


	//   ....[41]....
        /*0174*/ 	.word	0xffffffff


	//   ....[42]....
        /*0178*/ 	.word	0xffffffff


	//   ....[43]....
        /*017c*/ 	.word	0xffffffff


	//   ....[44]....
        /*0180*/ 	.word	0xffffffff


	//   ....[45]....
        /*0184*/ 	.word	0xffffffff


	//   ....[46]....
        /*0188*/ 	.word	0xffffffff


	//   ....[47]....
        /*018c*/ 	.word	0xffffffff


	//   ....[48]....
        /*0190*/ 	.word	0xffffffff


	//   ....[49]....
        /*0194*/ 	.word	0xffffffff


	//   ....[50]....
        /*0198*/ 	.word	0xffffffff


	//   ....[51]....
        /*019c*/ 	.word	0xffffffff


	//   ....[52]....
        /*01a0*/ 	.word	0xffffffff


	//   ....[53]....
        /*01a4*/ 	.word	0xffffffff


	//   ....[54]....
        /*01a8*/ 	.word	0xffffffff


	//   ....[55]....
        /*01ac*/ 	.word	0xffffffff


	//   ....[56]....
        /*01b0*/ 	.word	0xffffffff


	//   ....[57]....
        /*01b4*/ 	.word	0xffffffff


	//   ....[58]....
        /*01b8*/ 	.word	0xffffffff


	//   ....[59]....
        /*01bc*/ 	.word	0xffffffff


	//   ....[60]....
        /*01c0*/ 	.word	0xffffffff


	//   ....[61]....
        /*01c4*/ 	.word	0xffffffff


	//   ....[62]....
        /*01c8*/ 	.word	0xffffffff


	//   ....[63]....
        /*01cc*/ 	.word	0xffffffff


	//   ....[64]....
        /*01d0*/ 	.word	0xffffffff


	//   ....[65]....
        /*01d4*/ 	.word	0xffffffff


	//   ....[66]....
        /*01d8*/ 	.word	0xffffffff


	//   ....[67]....
        /*01dc*/ 	.word	0xffffffff


	//   ....[68]....
        /*01e0*/ 	.word	0xffffffff


	//   ....[69]....
        /*01e4*/ 	.word	0xffffffff


	//   ....[70]....
        /*01e8*/ 	.word	0xffffffff


	//   ....[71]....
        /*01ec*/ 	.word	0xffffffff


	//   ....[72]....
        /*01f0*/ 	.word	0xffffffff


	//   ....[73]....
        /*01f4*/ 	.word	0xffffffff


	//   ....[74]....
        /*01f8*/ 	.word	0xffffffff


	//   ....[75]....
        /*01fc*/ 	.word	0xffffffff


	//   ....[76]....
        /*0200*/ 	.word	0xffffffff


	//   ....[77]....
        /*0204*/ 	.word	0xffffffff


	//   ....[78]....
        /*0208*/ 	.word	0xffffffff


	//   ....[79]....
        /*020c*/ 	.word	0xffffffff


	//   ....[80]....
        /*0210*/ 	.word	0xffffffff


	//   ....[81]....
        /*0214*/ 	.word	0xffffffff


	//   ....[82]....
        /*0218*/ 	.word	0xffffffff


	//   ....[83]....
        /*021c*/ 	.word	0xffffffff


	//   ....[84]....
        /*0220*/ 	.word	0xffffffff


	//   ....[85]....
        /*0224*/ 	.word	0xffffffff


	//   ....[86]....
        /*0228*/ 	.word	0xffffffff


	//   ....[87]....
        /*022c*/ 	.word	0x0500000f


	//   ....[88]....
        /*0230*/ 	.word	0x0500000f


	//----- nvinfo : EIATTR_COOP_GROUP_INSTR_OFFSETS
	.align		4
.L_1281:
        /*0234*/ 	.byte	0x04, 0x28
        /*0236*/ 	.short	(.L_1283 - .L_1282)


	//   ....[0]....
.L_1282:
        /*0238*/ 	.word	0x00000060


	//   ....[1]....
        /*023c*/ 	.word	0x00000170


	//   ....[2]....
        /*0240*/ 	.word	0x000001c0


	//   ....[3]....
        /*0244*/ 	.word	0x000003f0


	//   ....[4]....
        /*0248*/ 	.word	0x00000550


	//   ....[5]....
        /*024c*/ 	.word	0x00000670


	//   ....[6]....
        /*0250*/ 	.word	0x000007d0


	//   ....[7]....
        /*0254*/ 	.word	0x00001770


	//   ....[8]....
        /*0258*/ 	.word	0x00003cd0


	//   ....[9]....
        /*025c*/ 	.word	0x00003de0


	//   ....[10]....
        /*0260*/ 	.word	0x00004700


	//   ....[11]....
        /*0264*/ 	.word	0x00004760


	//   ....[12]....
        /*0268*/ 	.word	0x00006f90


	//   ....[13]....
        /*026c*/ 	.word	0x00006fd0


	//   ....[14]....
        /*0270*/ 	.word	0x000079c0


	//   ....[15]....
        /*0274*/ 	.word	0x00007a30


	//   ....[16]....
        /*0278*/ 	.word	0x00009c10


	//   ....[17]....
        /*027c*/ 	.word	0x00009c20


	//   ....[18]....
        /*0280*/ 	.word	0x00009c60


	//   ....[19]....
        /*0284*/ 	.word	0x00009c70


	//   ....[20]....
        /*0288*/ 	.word	0x0000ca50


	//   ....[21]....
        /*028c*/ 	.word	0x0000ca80


	//   ....[22]....
        /*0290*/ 	.word	0x0000d400


	//   ....[23]....
        /*0294*/ 	.word	0x0000d480


	//   ....[24]....
        /*0298*/ 	.word	0x0000e6c0


	//   ....[25]....
        /*029c*/ 	.word	0x0000e6e0


	//   ....[26]....
        /*02a0*/ 	.word	0x0000e750


	//   ....[27]....
        /*02a4*/ 	.word	0x0000e760


	//   ....[28]....
        /*02a8*/ 	.word	0x0000f390


	//   ....[29]....
        /*02ac*/ 	.word	0x0000f3c0


	//   ....[30]....
        /*02b0*/ 	.word	0x0000f3f0


	//   ....[31]....
        /*02b4*/ 	.word	0x0000f420


	//   ....[32]....
        /*02b8*/ 	.word	0x0000f450


	//   ....[33]....
        /*02bc*/ 	.word	0x0000f460


	//   ....[34]....
        /*02c0*/ 	.word	0x0000f470


	//   ....[35]....
        /*02c4*/ 	.word	0x0000f480


	//   ....[36]....
        /*02c8*/ 	.word	0x0000f490


	//   ....[37]....
        /*02cc*/ 	.word	0x0000f4c0


	//   ....[38]....
        /*02d0*/ 	.word	0x0000f4d0


	//   ....[39]....
        /*02d4*/ 	.word	0x0000f500


	//   ....[40]....
        /*02d8*/ 	.word	0x0000f520


	//   ....[41]....
        /*02dc*/ 	.word	0x0000f530


	//   ....[42]....
        /*02e0*/ 	.word	0x0000f540


	//   ....[43]....
        /*02e4*/ 	.word	0x0000f550


	//   ....[44]....
        /*02e8*/ 	.word	0x0000f580


	//   ....[45]....
        /*02ec*/ 	.word	0x0000f590


	//   ....[46]....
        /*02f0*/ 	.word	0x0000f5c0


	//   ....[47]....
        /*02f4*/ 	.word	0x0000f5d0


	//   ....[48]....
        /*02f8*/ 	.word	0x0000f5e0


	//   ....[49]....
        /*02fc*/ 	.word	0x0000f610


	//   ....[50]....
        /*0300*/ 	.word	0x0000f640


	//   ....[51]....
        /*0304*/ 	.word	0x0000f670


	//   ....[52]....
        /*0308*/ 	.word	0x00010ab0


	//   ....[53]....
        /*030c*/ 	.word	0x00010c80


	//   ....[54]....
        /*0310*/ 	.word	0x00010cb0


	//   ....[55]....
        /*0314*/ 	.word	0x00010ce0


	//   ....[56]....
        /*0318*/ 	.word	0x00010d10


	//   ....[57]....
        /*031c*/ 	.word	0x00010d40


	//   ....[58]....
        /*0320*/ 	.word	0x00010d80


	//   ....[59]....
        /*0324*/ 	.word	0x00010f00


	//   ....[60]....
        /*0328*/ 	.word	0x00010f30


	//   ....[61]....
        /*032c*/ 	.word	0x00010f60


	//   ....[62]....
        /*0330*/ 	.word	0x00010f90


	//   ....[63]....
        /*0334*/ 	.word	0x00010fc0


	//   ....[64]....
        /*0338*/ 	.word	0x00011000


	//   ....[65]....
        /*033c*/ 	.word	0x00011090


	//   ....[66]....
        /*0340*/ 	.word	0x00011120


	//   ....[67]....
        /*0344*/ 	.word	0x000111d0


	//   ....[68]....
        /*0348*/ 	.word	0x00012ab0


	//   ....[69]....
        /*034c*/ 	.word	0x00014cf0


	//   ....[70]....
        /*0350*/ 	.word	0x00014d20


	//   ....[71]....
        /*0354*/ 	.word	0x00014d50


	//   ....[72]....
        /*0358*/ 	.word	0x00014d80


	//   ....[73]....
        /*035c*/ 	.word	0x00014d90


	//   ....[74]....
        /*0360*/ 	.word	0x00014db0


	//   ....[75]....
        /*0364*/ 	.word	0x00014dd0


	//   ....[76]....
        /*0368*/ 	.word	0x00014e10


	//   ....[77]....
        /*036c*/ 	.word	0x00014f50


	//   ....[78]....
        /*0370*/ 	.word	0x00014f80


	//   ....[79]....
        /*0374*/ 	.word	0x00014fc0


	//   ....[80]....
        /*0378*/ 	.word	0x00014ff0


	//   ....[81]....
        /*037c*/ 	.word	0x00015020


	//   ....[82]....
        /*0380*/ 	.word	0x00015050


	//   ....[83]....
        /*0384*/ 	.word	0x000150f0


	//   ....[84]....
        /*0388*/ 	.word	0x00015190


	//   ....[85]....
        /*038c*/ 	.word	0x00015240


	//   ....[86]....
        /*0390*/ 	.word	0x00015850


	//   ....[87]....
        /*0394*/ 	.word	0x00015ee0


	//   ....[88]....
        /*0398*/ 	.word	0x00016350


	//----- nvinfo : EIATTR_REG_RECONFIG
	.align		4
.L_1283:
        /*039c*/ 	.byte	0x01, 0x54
	.zero		2


	//----- nvinfo : EIATTR_SYSCALL_OFFSETS
	.align		4
        /*03a0*/ 	.byte	0x04, 0x46
        /*03a2*/ 	.short	(.L_1285 - .L_1284)


	//   ....[0]....
.L_1284:
        /*03a4*/ 	.word	0x00001950


	//   ....[1]....
        /*03a8*/ 	.word	0x00012390


	//   ....[2]....
        /*03ac*/ 	.word	0x000124f0


	//   ....[3]....
        /*03b0*/ 	.word	0x00012630


	//   ....[4]....
        /*03b4*/ 	.word	0x00012750


	//----- nvinfo : EIATTR_MBARRIER_INSTR_OFFSETS
	.align		4
.L_1285:
        /*03b8*/ 	.byte	0x04, 0x39
        /*03ba*/ 	.short	(.L_1287 - .L_1286)


	//   ....[0]....
.L_1286:
        /*03bc*/ 	.word	0x000002a0
        /*03c0*/ 	.word	0x000000ff
        /*03c4*/ 	.word	0x00019c00
        /*03c8*/ 	.short	0x0100
        /*03ca*/ 	.byte	0x08
	.zero		1


	//   ....[1]....
        /*03cc*/ 	.word	0x000002b0
        /*03d0*/ 	.word	0x000000ff
        /*03d4*/ 	.word	0x00019c20
        /*03d8*/ 	.short	0x0100
        /*03da*/ 	.byte	0x08
	.zero		1


	//   ....[2]....
        /*03dc*/ 	.word	0x000003a0
        /*03e0*/ 	.word	0x000000ff
        /*03e4*/ 	.word	0x00019c30
        /*03e8*/ 	.short	0x0100
        /*03ea*/ 	.byte	0x08
	.zero		1


	//   ....[3]....
        /*03ec*/ 	.word	0x000003b0
        /*03f0*/ 	.word	0x000000ff
        /*03f4*/ 	.word	0x00019c40
        /*03f8*/ 	.short	0x0100
        /*03fa*/ 	.byte	0x08
	.zero		1


	//   ....[4]....
        /*03fc*/ 	.word	0x000003c0
        /*0400*/ 	.word	0x000000ff
        /*0404*/ 	.word	0x00019c38
        /*0408*/ 	.short	0x0100
        /*040a*/ 	.byte	0x08
	.zero		1


	//   ....[5]....
        /*040c*/ 	.word	0x000003d0
        /*0410*/ 	.word	0x000000ff
        /*0414*/ 	.word	0x00019c48
        /*0418*/ 	.short	0x0100
        /*041a*/ 	.byte	0x08
	.zero		1


	//   ....[6]....
        /*041c*/ 	.word	0x00000500
        /*0420*/ 	.word	0x000000ff
        /*0424*/ 	.word	0x00019c50
        /*0428*/ 	.short	0x0100
        /*042a*/ 	.byte	0x08
	.zero		1


	//   ....[7]....
        /*042c*/ 	.word	0x00000510
        /*0430*/ 	.word	0x000000ff
        /*0434*/ 	.word	0x00019c60
        /*0438*/ 	.short	0x0100
        /*043a*/ 	.byte	0x08
	.zero		1


	//   ....[8]....
        /*043c*/ 	.word	0x00000520
        /*0440*/ 	.word	0x000000ff
        /*0444*/ 	.word	0x00019c58
        /*0448*/ 	.short	0x0100
        /*044a*/ 	.byte	0x08
	.zero		1


	//   ....[9]....
        /*044c*/ 	.word	0x00000530
        /*0450*/ 	.word	0x000000ff
        /*0454*/ 	.word	0x00019c68
        /*0458*/ 	.short	0x0100
        /*045a*/ 	.byte	0x08
	.zero		1


	//   ....[10]....
        /*045c*/ 	.word	0x00000620
        /*0460*/ 	.word	0x000000ff
        /*0464*/ 	.word	0x00019c70
        /*0468*/ 	.short	0x0100
        /*046a*/ 	.byte	0x06
	.zero		1


	//   ....[11]....
        /*046c*/ 	.word	0x00000630
        /*0470*/ 	.word	0x000000ff
        /*0474*/ 	.word	0x00019c80
        /*0478*/ 	.short	0x0100
        /*047a*/ 	.byte	0x06
	.zero		1


	//   ....[12]....
        /*047c*/ 	.word	0x00000640
        /*0480*/ 	.word	0x000000ff
        /*0484*/ 	.word	0x00019c78
        /*0488*/ 	.short	0x0100
        /*048a*/ 	.byte	0x06
	.zero		1


	//   ....[13]....
        /*048c*/ 	.word	0x00000650
        /*0490*/ 	.word	0x000000ff
        /*0494*/ 	.word	0x00019c88
        /*0498*/ 	.short	0x0100
        /*049a*/ 	.byte	0x06
	.zero		1


	//   ....[14]....
        /*049c*/ 	.word	0x00000780
        /*04a0*/ 	.word	0x000000ff
        /*04a4*/ 	.word	0x00019c90
        /*04a8*/ 	.short	0x0100
        /*04aa*/ 	.byte	0x08
	.zero		1


	//   ....[15]....
        /*04ac*/ 	.word	0x00000790
        /*04b0*/ 	.word	0x000000ff
        /*04b4*/ 	.word	0x00019ca0
        /*04b8*/ 	.short	0x0100
        /*04ba*/ 	.byte	0x08
	.zero		1


	//   ....[16]....
        /*04bc*/ 	.word	0x000007a0
        /*04c0*/ 	.word	0x000000ff
        /*04c4*/ 	.word	0x00019c98
        /*04c8*/ 	.short	0x0100
        /*04ca*/ 	.byte	0x08
	.zero		1


	//   ....[17]....
        /*04cc*/ 	.word	0x000007b0
        /*04d0*/ 	.word	0x000000ff
        /*04d4*/ 	.word	0x00019ca8
        /*04d8*/ 	.short	0x0100
        /*04da*/ 	.byte	0x08
	.zero		1


	//   ....[18]....
        /*04dc*/ 	.word	0x000008e0
        /*04e0*/ 	.word	0x000000ff
        /*04e4*/ 	.word	0x00019cb0
        /*04e8*/ 	.short	0x0100
        /*04ea*/ 	.byte	0x08
	.zero		1


	//   ....[19]....
        /*04ec*/ 	.word	0x000008f0
        /*04f0*/ 	.word	0x000000ff
        /*04f4*/ 	.word	0x00019cc0
        /*04f8*/ 	.short	0x0100
        /*04fa*/ 	.byte	0x08
	.zero		1


	//   ....[20]....
        /*04fc*/ 	.word	0x00000900
        /*0500*/ 	.word	0x000000ff
        /*0504*/ 	.word	0x00019cb8
        /*0508*/ 	.short	0x0100
        /*050a*/ 	.byte	0x08
	.zero		1


	//   ....[21]....
        /*050c*/ 	.word	0x00000910
        /*0510*/ 	.word	0x000000ff
        /*0514*/ 	.word	0x00019cc8
        /*0518*/ 	.short	0x0100
        /*051a*/ 	.byte	0x08
	.zero		1


	//   ....[22]....
        /*051c*/ 	.word	0x00001ca0
        /*0520*/ 	.word	0x000000ff
        /*0524*/ 	.word	0x00019c00
        /*0528*/ 	.short	0x010a
        /*052a*/ 	.byte	0x2d
	.zero		1


	//   ....[23]....
        /*052c*/ 	.word	0x00001d40
        /*0530*/ 	.word	0x00000005
        /*0534*/ 	.word	0x00019c30
        /*0538*/ 	.short	0x010a
        /*053a*/ 	.byte	0x3f
	.zero		1


	//   ....[24]....
        /*053c*/ 	.word	0x00001da0
        /*0540*/ 	.word	0x00000005
        /*0544*/ 	.word	0x00019c30
        /*0548*/ 	.short	0x010a
        /*054a*/ 	.byte	0x3f
	.zero		1


	//   ....[25]....
        /*054c*/ 	.word	0x000023f0
        /*0550*/ 	.word	0x00000005
        /*0554*/ 	.word	0x00000000
        /*0558*/ 	.short	0x0101
        /*055a*/ 	.byte	0x3f
	.zero		1


	//   ....[26]....
        /*055c*/ 	.word	0x00005680
        /*0560*/ 	.word	0x000000ff
        /*0564*/ 	.word	0x00019c30
        /*0568*/ 	.short	0x010a
        /*056a*/ 	.byte	0x18
	.zero		1


	//   ....[27]....
        /*056c*/ 	.word	0x000056c0
        /*0570*/ 	.word	0x000000ff
        /*0574*/ 	.word	0x00019c30
        /*0578*/ 	.short	0x010a
        /*057a*/ 	.byte	0x18
	.zero		1


	//   ....[28]....
        /*057c*/ 	.word	0x00005820
        /*0580*/ 	.word	0x000000ff
        /*0584*/ 	.word	0x00019c50
        /*0588*/ 	.short	0x010a
        /*058a*/ 	.byte	0x0b
	.zero		1


	//   ....[29]....
        /*058c*/ 	.word	0x00005860
        /*0590*/ 	.word	0x000000ff
        /*0594*/ 	.word	0x00019c50
        /*0598*/ 	.short	0x010a
        /*059a*/ 	.byte	0x0b
	.zero		1


	//   ....[30]....
        /*059c*/ 	.word	0x000061d0
        /*05a0*/ 	.word	0x00000028
        /*05a4*/ 	.word	0x00000000
        /*05a8*/ 	.short	0x0101
        /*05aa*/ 	.byte	0x3f
	.zero		1


	//   ....[31]....
        /*05ac*/ 	.word	0x00008490
        /*05b0*/ 	.word	0x000000ff
        /*05b4*/ 	.word	0x00000000
        /*05b8*/ 	.short	0x0101
        /*05ba*/ 	.byte	0x06
	.zero		1


	//   ....[32]....
        /*05bc*/ 	.word	0x00008c70
        /*05c0*/ 	.word	0x000000ff
        /*05c4*/ 	.word	0x00019c30
        /*05c8*/ 	.short	0x010a
        /*05ca*/ 	.byte	0x06
	.zero		1


	//   ....[33]....
        /*05cc*/ 	.word	0x00008cb0
        /*05d0*/ 	.word	0x000000ff
        /*05d4*/ 	.word	0x00019c30
        /*05d8*/ 	.short	0x010a
        /*05da*/ 	.byte	0x06
	.zero		1


	//   ....[34]....
        /*05dc*/ 	.word	0x00008e10
        /*05e0*/ 	.word	0x000000ff
        /*05e4*/ 	.word	0x00019c50
        /*05e8*/ 	.short	0x010a
        /*05ea*/ 	.byte	0x0e
	.zero		1


	//   ....[35]....
        /*05ec*/ 	.word	0x00008e50
        /*05f0*/ 	.word	0x000000ff
        /*05f4*/ 	.word	0x00019c50
        /*05f8*/ 	.short	0x010a
        /*05fa*/ 	.byte	0x0e
	.zero		1


	//   ....[36]....
        /*05fc*/ 	.word	0x0000a7c0
        /*0600*/ 	.word	0x00000003
        /*0604*/ 	.word	0x00000000
        /*0608*/ 	.short	0x0101
        /*060a*/ 	.byte	0x3f
	.zero		1


	//   ....[37]....
        /*060c*/ 	.word	0x0000aa80
        /*0610*/ 	.word	0x000000ff
        /*0614*/ 	.word	0x00000000
        /*0618*/ 	.short	0x0101
        /*061a*/ 	.byte	0x06
	.zero		1


	//   ....[38]....
        /*061c*/ 	.word	0x0000b0d0
        /*0620*/ 	.word	0x000000ff
        /*0624*/ 	.word	0x00019c30
        /*0628*/ 	.short	0x010a
        /*062a*/ 	.byte	0x17
	.zero		1


	//   ....[39]....
        /*062c*/ 	.word	0x0000b110
        /*0630*/ 	.word	0x000000ff
        /*0634*/ 	.word	0x00019c30
        /*0638*/ 	.short	0x010a
        /*063a*/ 	.byte	0x17
	.zero		1


	//   ....[40]....
        /*063c*/ 	.word	0x0000b270
        /*0640*/ 	.word	0x000000ff
        /*0644*/ 	.word	0x00019c50
        /*0648*/ 	.short	0x010a
        /*064a*/ 	.byte	0x0b
	.zero		1


	//   ....[41]....
        /*064c*/ 	.word	0x0000b2b0
        /*0650*/ 	.word	0x000000ff
        /*0654*/ 	.word	0x00019c50
        /*0658*/ 	.short	0x010a
        /*065a*/ 	.byte	0x0b
	.zero		1


	//   ....[42]....
        /*065c*/ 	.word	0x0000bc40
        /*0660*/ 	.word	0x00000028
        /*0664*/ 	.word	0x00000000
        /*0668*/ 	.short	0x0101
        /*066a*/ 	.byte	0x3f
	.zero		1


	//   ....[43]....
        /*066c*/ 	.word	0x0000dec0
        /*0670*/ 	.word	0x000000ff
        /*0674*/ 	.word	0x00000000
        /*0678*/ 	.short	0x0101
        /*067a*/ 	.byte	0x06
	.zero		1


	//   ....[44]....
        /*067c*/ 	.word	0x0000e3f0
        /*0680*/ 	.word	0x000000ff
        /*0684*/ 	.word	0x00019c50
        /*0688*/ 	.short	0x010a
        /*068a*/ 	.byte	0x0b
	.zero		1


	//   ....[45]....
        /*068c*/ 	.word	0x0000e430
        /*0690*/ 	.word	0x000000ff
        /*0694*/ 	.word	0x00019c50
        /*0698*/ 	.short	0x010a
        /*069a*/ 	.byte	0x0b
	.zero		1


	//   ....[46]....
        /*069c*/ 	.word	0x0000ea40
        /*06a0*/ 	.word	0x000000ff
        /*06a4*/ 	.word	0x00000000
        /*06a8*/ 	.short	0x0101
        /*06aa*/ 	.byte	0x04
	.zero		1


	//   ....[47]....
        /*06ac*/ 	.word	0x0000ff00
        /*06b0*/ 	.word	0x00000000
        /*06b4*/ 	.word	0x00000000
        /*06b8*/ 	.short	0x0101
        /*06ba*/ 	.byte	0x3f
	.zero		1


	//   ....[48]....
        /*06bc*/ 	.word	0x00012cc0
        /*06c0*/ 	.word	0x00000003
        /*06c4*/ 	.word	0x00019c80
        /*06c8*/ 	.short	0x010a
        /*06ca*/ 	.byte	0x3f
	.zero		1


	//   ....[49]....
        /*06cc*/ 	.word	0x00012f00
        /*06d0*/ 	.word	0x00000003
        /*06d4*/ 	.word	0x00019c40
        /*06d8*/ 	.short	0x010a
        /*06da*/ 	.byte	0x3f
	.zero		1


	//   ....[50]....
        /*06dc*/ 	.word	0x000133b0
        /*06e0*/ 	.word	0x000000ff
        /*06e4*/ 	.word	0x00019c20
        /*06e8*/ 	.short	0x010a
        /*06ea*/ 	.byte	0x28
	.zero		1


	//   ....[51]....
        /*06ec*/ 	.word	0x00013660
        /*06f0*/ 	.word	0x00000006
        /*06f4*/ 	.word	0x00019c80
        /*06f8*/ 	.short	0x010a
        /*06fa*/ 	.byte	0x3f
	.zero		1


	//   ....[52]....
        /*06fc*/ 	.word	0x00013a90
        /*0700*/ 	.word	0x00000006
        /*0704*/ 	.word	0x00019c40
        /*0708*/ 	.short	0x010a
        /*070a*/ 	.byte	0x3f
	.zero		1


	//   ....[53]....
        /*070c*/ 	.word	0x00013f40
        /*0710*/ 	.word	0x0000000c
        /*0714*/ 	.word	0x00019c70
        /*0718*/ 	.short	0x010a
        /*071a*/ 	.byte	0x3f
	.zero		1


	//   ....[54]....
        /*071c*/ 	.word	0x00013fb0
        /*0720*/ 	.word	0x0000000c
        /*0724*/ 	.word	0x00019c60
        /*0728*/ 	.short	0x010a
        /*072a*/ 	.byte	0x3f
	.zero		1


	//   ....[55]....
        /*072c*/ 	.word	0x000143e0
        /*0730*/ 	.word	0x0000000c
        /*0734*/ 	.word	0x00019c50
        /*0738*/ 	.short	0x0101
        /*073a*/ 	.byte	0x3f
	.zero		1


	//   ....[56]....
        /*073c*/ 	.word	0x00014450
        /*0740*/ 	.word	0x00000003
        /*0744*/ 	.word	0x00000000
        /*0748*/ 	.short	0x0101
        /*074a*/ 	.byte	0x3f
	.zero		1


	//   ....[57]....
        /*074c*/ 	.word	0x00014610
        /*0750*/ 	.word	0x00000002
        /*0754*/ 	.word	0x00019c70
        /*0758*/ 	.short	0x010a
        /*075a*/ 	.byte	0x3f
	.zero		1


	//   ....[58]....
        /*075c*/ 	.word	0x00014680
        /*0760*/ 	.word	0x00000002
        /*0764*/ 	.word	0x00019c60
        /*0768*/ 	.short	0x010a
        /*076a*/ 	.byte	0x3f
	.zero		1


	//   ....[59]....
        /*076c*/ 	.word	0x00014a90
        /*0770*/ 	.word	0x00000002
        /*0774*/ 	.word	0x00019c50
        /*0778*/ 	.short	0x0101
        /*077a*/ 	.byte	0x3f
	.zero		1


	//   ....[60]....
        /*077c*/ 	.word	0x00014b20
        /*0780*/ 	.word	0x00000000
        /*0784*/ 	.word	0x00000000
        /*0788*/ 	.short	0x0101
        /*078a*/ 	.byte	0x3f
	.zero		1


	//   ....[61]....
        /*078c*/ 	.word	0x000157d0
        /*0790*/ 	.word	0x00000006
        /*0794*/ 	.word	0x00019c20
        /*0798*/ 	.short	0x010a
        /*079a*/ 	.byte	0x3f
	.zero		1


	//   ....[62]....
        /*079c*/ 	.word	0x00015970
        /*07a0*/ 	.word	0x00000005
        /*07a4*/ 	.word	0x00000000
        /*07a8*/ 	.short	0x010a
        /*07aa*/ 	.byte	0x3f
	.zero		1


	//   ....[63]....
        /*07ac*/ 	.word	0x000159e0
        /*07b0*/ 	.word	0x00000009
        /*07b4*/ 	.word	0x00000000
        /*07b8*/ 	.short	0x010a
        /*07ba*/ 	.byte	0x3f
	.zero		1


	//   ....[64]....
        /*07bc*/ 	.word	0x00015a30
        /*07c0*/ 	.word	0x00000011
        /*07c4*/ 	.word	0x00019c60
        /*07c8*/ 	.short	0x010a
        /*07ca*/ 	.byte	0x3f
	.zero		1


	//   ....[65]....
        /*07cc*/ 	.word	0x00015a80
        /*07d0*/ 	.word	0x00000007
        /*07d4*/ 	.word	0x00019c60
        /*07d8*/ 	.short	0x010a
        /*07da*/ 	.byte	0x3f
	.zero		1


	//   ....[66]....
        /*07dc*/ 	.word	0x00015ac0
        /*07e0*/ 	.word	0x00000011
        /*07e4*/ 	.word	0x00019c80
        /*07e8*/ 	.short	0x010a
        /*07ea*/ 	.byte	0x3f
	.zero		1


	//   ....[67]....
        /*07ec*/ 	.word	0x00015ae0
        /*07f0*/ 	.word	0x00000007
        /*07f4*/ 	.word	0x00019c80
        /*07f8*/ 	.short	0x010a
        /*07fa*/ 	.byte	0x3f
	.zero		1


	//   ....[68]....
        /*07fc*/ 	.word	0x00015b50
        /*0800*/ 	.word	0x00000003
        /*0804*/ 	.word	0x00019c00
        /*0808*/ 	.short	0x010a
        /*080a*/ 	.byte	0x3f
	.zero		1


	//   ....[69]....
        /*080c*/ 	.word	0x00015ba0
        /*0810*/ 	.word	0x00000005
        /*0814*/ 	.word	0x00019c30
        /*0818*/ 	.short	0x010a
        /*081a*/ 	.byte	0x3f
	.zero		1


	//   ....[70]....
        /*081c*/ 	.word	0x00015c00
        /*0820*/ 	.word	0x0000000f
        /*0824*/ 	.word	0x00019c30
        /*0828*/ 	.short	0x010a
        /*082a*/ 	.byte	0x3f
	.zero		1


	//   ....[71]....
        /*082c*/ 	.word	0x00015c60
        /*0830*/ 	.word	0x0000000f
        /*0834*/ 	.word	0x00019c50
        /*0838*/ 	.short	0x010a
        /*083a*/ 	.byte	0x3f
	.zero		1


	//   ....[72]....
        /*083c*/ 	.word	0x00015cc0
        /*0840*/ 	.word	0x0000000b
        /*0844*/ 	.word	0x00019c30
        /*0848*/ 	.short	0x010a
        /*084a*/ 	.byte	0x3f
	.zero		1


	//   ....[73]....
        /*084c*/ 	.word	0x00015d20
        /*0850*/ 	.word	0x0000000b
        /*0854*/ 	.word	0x00019c50
        /*0858*/ 	.short	0x010a
        /*085a*/ 	.byte	0x3f
	.zero		1


	//   ....[74]....
        /*085c*/ 	.word	0x00015d80
        /*0860*/ 	.word	0x0000000f
        /*0864*/ 	.word	0x00019c30
        /*0868*/ 	.short	0x010a
        /*086a*/ 	.byte	0x3f
	.zero		1


	//   ....[75]....
        /*086c*/ 	.word	0x00015de0
        /*0870*/ 	.word	0x0000000f
        /*0874*/ 	.word	0x00019c50
        /*0878*/ 	.short	0x010a
        /*087a*/ 	.byte	0x3f
	.zero		1


	//   ....[76]....
        /*087c*/ 	.word	0x00015e40
        /*0880*/ 	.word	0x00000005
        /*0884*/ 	.word	0x00019c50
        /*0888*/ 	.short	0x010a
        /*088a*/ 	.byte	0x3f
	.zero		1


	//   ....[77]....
        /*088c*/ 	.word	0x00015f90
        /*0890*/ 	.word	0x00000003
        /*0894*/ 	.word	0x00019c80
        /*0898*/ 	.short	0x010a
        /*089a*/ 	.byte	0x3f
	.zero		1


	//   ....[78]....
        /*089c*/ 	.word	0x00015fe0
        /*08a0*/ 	.word	0x00000003
        /*08a4*/ 	.word	0x00019c40
        /*08a8*/ 	.short	0x010a
        /*08aa*/ 	.byte	0x3f
	.zero		1


	//   ....[79]....
        /*08ac*/ 	.word	0x00016040
        /*08b0*/ 	.word	0x00000004
        /*08b4*/ 	.word	0x00019c20
        /*08b8*/ 	.short	0x010a
        /*08ba*/ 	.byte	0x3f
	.zero		1


	//   ....[80]....
        /*08bc*/ 	.word	0x00016090
        /*08c0*/ 	.word	0x00000006
        /*08c4*/ 	.word	0x00019c80
        /*08c8*/ 	.short	0x010a
        /*08ca*/ 	.byte	0x3f
	.zero		1


	//   ....[81]....
        /*08cc*/ 	.word	0x000160e0
        /*08d0*/ 	.word	0x00000006
        /*08d4*/ 	.word	0x00019c40
        /*08d8*/ 	.short	0x010a
        /*08da*/ 	.byte	0x3f
	.zero		1


	//   ....[82]....
        /*08dc*/ 	.word	0x00016130
        /*08e0*/ 	.word	0x0000000c
        /*08e4*/ 	.word	0x00019c70
        /*08e8*/ 	.short	0x010a
        /*08ea*/ 	.byte	0x3f
	.zero		1


	//   ....[83]....
        /*08ec*/ 	.word	0x00016180
        /*08f0*/ 	.word	0x0000000c
        /*08f4*/ 	.word	0x00019c60
        /*08f8*/ 	.short	0x010a
        /*08fa*/ 	.byte	0x3f
	.zero		1


	//   ....[84]....
        /*08fc*/ 	.word	0x000161d0
        /*0900*/ 	.word	0x00000002
        /*0904*/ 	.word	0x00019c70
        /*0908*/ 	.short	0x010a
        /*090a*/ 	.byte	0x3f
	.zero		1


	//   ....[85]....
        /*090c*/ 	.word	0x00016220
        /*0910*/ 	.word	0x00000002
        /*0914*/ 	.word	0x00019c60
        /*0918*/ 	.short	0x010a
        /*091a*/ 	.byte	0x3f
	.zero		1


	//   ....[86]....
        /*091c*/ 	.word	0x00016270
        /*0920*/ 	.word	0x00000006
        /*0924*/ 	.word	0x00019c20
        /*0928*/ 	.short	0x010a
        /*092a*/ 	.byte	0x3f
	.zero		1


	//   ....[87]....
        /*092c*/ 	.word	0x00016410
        /*0930*/ 	.word	0x00000005
        /*0934*/ 	.word	0x00000000
        /*0938*/ 	.short	0x010a
        /*093a*/ 	.byte	0x3f
	.zero		1


	//   ....[88]....
        /*093c*/ 	.word	0x00016460
        /*0940*/ 	.word	0x00000009
        /*0944*/ 	.word	0x00000000
        /*0948*/ 	.short	0x010a
        /*094a*/ 	.byte	0x3f
	.zero		1


	//   ....[89]....
        /*094c*/ 	.word	0x000164b0
        /*0950*/ 	.word	0x00000011
        /*0954*/ 	.word	0x00019c60
        /*0958*/ 	.short	0x010a
        /*095a*/ 	.byte	0x3f
	.zero		1


	//   ....[90]....
        /*095c*/ 	.word	0x00016500
        /*0960*/ 	.word	0x00000007
        /*0964*/ 	.word	0x00019c60
        /*0968*/ 	.short	0x010a
        /*096a*/ 	.byte	0x3f
	.zero		1


	//   ....[91]....
        /*096c*/ 	.word	0x00016550
        /*0970*/ 	.word	0x00000011
        /*0974*/ 	.word	0x00019c80
        /*0978*/ 	.short	0x010a
        /*097a*/ 	.byte	0x3f
	.zero		1


	//----- nvinfo : EIATTR_NUM_MBARRIERS
	.align		4
.L_1287:
        /*097c*/ 	.byte	0x03, 0x38
        /*097e*/ 	.short	0x0016


	//----- nvinfo : EIATTR_EXIT_INSTR_OFFSETS
	.align		4
        /*0980*/ 	.byte	0x04, 0x1c
        /*0982*/ 	.short	(.L_1289 - .L_1288)


	//   ....[0]....
.L_1288:
        /*0984*/ 	.word	0x00000a70


	//   ....[1]....
        /*0988*/ 	.word	0x00010a50


	//   ....[2]....
        /*098c*/ 	.word	0x00015b30


	//----- nvinfo : EIATTR_MAX_THREADS
	.align		4
.L_1289:
        /*0990*/ 	.byte	0x04, 0x05
        /*0992*/ 	.short	(.L_1291 - .L_1290)
.L_1290:
        /*0994*/ 	.word	0x00000200
        /*0998*/ 	.word	0x00000001
        /*099c*/ 	.word	0x00000001


	//----- nvinfo : EIATTR_CRS_STACK_SIZE
	.align		4
.L_1291:
        /*09a0*/ 	.byte	0x04, 0x1e
        /*09a2*/ 	.short	(.L_1293 - .L_1292)
.L_1292:
        /*09a4*/ 	.word	0x00000000


	//----- nvinfo : EIATTR_CBANK_PARAM_SIZE
	.align		4
.L_1293:
        /*09a8*/ 	.byte	0x03, 0x19
        /*09aa*/ 	.short	0x0a70


	//----- nvinfo : EIATTR_PARAM_CBANK
	.align		4
        /*09ac*/ 	.byte	0x04, 0x0a
        /*09ae*/ 	.short	(.L_1295 - .L_1294)
	.align		4
.L_1294:
        /*09b0*/ 	.word	index@(.nv.constant0._ZN7cutlass13device_kernelIN5flash11enable_sm90INS1_16FlashAttnFwdSm90INS1_25CollectiveMainloopFwdSm90ILi2EN4cute5tupleIJNS5_1CILi1EEES8_S8_EEENS6_IJNS7_ILi192EEENS7_ILi128EEENS7_ILi96EEEEEELi96ENS_12float_e4m3_tEfNS_4arch4Sm90ELb0ELb1ELb1ELb1ELb0ELb0ELb0ELb1ELb1ELb0ELb0ELb0EEENS1_21CollectiveEpilogueFwdINS6_IJSA_SC_SB_EEES9_NS_10bfloat16_tESG_Li384ELb1ELb0ELb0ELb1EEENS1_36VarlenDynamicPersistentTileSchedulerILi192ELi128ELi384ELi128ELb0ELb0ELb1ELb1ELb0ELb1EEEEEEEEEvNT_6ParamsE)
        /*09b4*/ 	.short	0x0210
        /*09b6*/ 	.short	0x0a70


	//----- nvinfo : EIATTR_SW_WAR
	.align		4
.L_1295:
        /*09b8*/ 	.byte	0x04, 0x36
        /*09ba*/ 	.short	(.L_1297 - .L_1296)
.L_1296:
        /*09bc*/ 	.word	0x00000008
.L_1297:


//--------------------- .nv.info._ZN7cutlass13device_kernelIN5flash11enable_sm90INS1_16FlashAttnFwdSm90INS1_25CollectiveMainloopFwdSm90ILi2EN4cute5tupleIJNS5_1CILi1EEES8_S8_EEENS6_IJNS7_ILi192EEENS7_ILi128EEENS7_ILi96EEEEEELi96ENS_12float_e4m3_tEfNS_4arch4Sm90ELb0ELb1ELb1ELb1ELb0ELb1ELb0ELb1ELb1ELb0ELb0ELb0EEENS1_21CollectiveEpilogueFwdINS6_IJSA_SC_SB_EEES9_NS_10bfloat16_tESG_Li384ELb1ELb0ELb0ELb1EEENS1_36VarlenDynamicPersistentTileSchedulerILi192ELi128ELi384ELi128ELb0ELb0ELb1ELb1ELb0ELb1EEEEEEEEEvNT_6ParamsE --------------------------
	.section	.nv.info._ZN7cutlass13device_kernelIN5flash11enable_sm90INS1_16FlashAttnFwdSm90INS1_25CollectiveMainloopFwdSm90ILi2EN4cute5tupleIJNS5_1CILi1EEES8_S8_EEENS6_IJNS7_ILi192EEENS7_ILi128EEENS7_ILi96EEEEEELi96ENS_12float_e4m3_tEfNS_4arch4Sm90ELb0ELb1ELb1ELb1ELb0ELb1ELb0ELb1ELb1ELb0ELb0ELb0EEENS1_21CollectiveEpilogueFwdINS6_IJSA_SC_SB_EEES9_NS_10bfloat16_tESG_Li384ELb1ELb0ELb0ELb1EEENS1_36VarlenDynamicPersistentTileSchedulerILi192ELi128ELi384ELi128ELb0ELb0ELb1ELb1ELb0ELb1EEEEEEEEEvNT_6ParamsE,"",@"SHT_CUDA_INFO"
	.sectionflags	@""
	.align	4


	//----- nvinfo : EIATTR_CUDA_API_VERSION
	.align		4
        /*0000*/ 	.byte	0x04, 0x37
        /*0002*/ 	.short	(.L_1299 - .L_1298)
.L_1298:
        /*0004*/ 	.word	0x00000082


	//----- nvinfo : EIATTR_KPARAM_INFO
	.align		4
.L_1299:
        /*0008*/ 	.byte	0x04, 0x17
        /*000a*/ 	.short	(.L_1301 - .L_1300)
.L_1300:
        /*000c*/ 	.word	0x00000000
        /*0010*/ 	.short	0x0000
        /*0012*/ 	.short	0x0070
        /*0014*/ 	.byte	0x00, 0xf0, 0x01, 0x28


	//----- nvinfo : EIATTR_SPARSE_MMA_MASK
	.align		4
.L_1301:
        /*0018*/ 	.byte	0x03, 0x50
        /*001a*/ 	.short	0x0000


	//----- nvinfo : EIATTR_MAXREG_COUNT
	.align		4
        /*001c*/ 	.byte	0x03, 0x1b
        /*001e*/ 	.short	0x0080


	//----- nvinfo : EIATTR_NUM_BARRIERS
	.align		4
        /*0020*/ 	.byte	0x02, 0x4c
        /*0022*/ 	.byte	0x10
	.zero		1


	//----- nvinfo : EIATTR_EXTERNS
	.align		4
        /*0024*/ 	.byte	0x04, 0x0f
        /*0026*/ 	.short	(.L_1303 - .L_1302)


	//   ....[0]....
	.align		4
.L_1302:
        /*0028*/ 	.word	index@(__assertfail)


	//----- nvinfo : EIATTR_ANNOTATIONS
	.align		4
.L_1303:
        /*002c*/ 	.byte	0x04, 0x55
        /*002e*/ 	.short	(.L_1305 - .L_1304)


	//   ....[0]....
.L_1304:
        /* <DEDUP_REMOVED lines=76> */


	//----- nvinfo : EIATTR_MERCURY_ISA_VERSION
	.align		4
.L_1305:
        /*04e0*/ 	.byte	0x03, 0x5f
        /*04e2*/ 	.short	0x0101


	//----- nvinfo : EIATTR_UNUSED_LOAD_BYTE_OFFSET
	.align		4
        /*04e4*/ 	.byte	0x04, 0x44
        /*04e6*/ 	.short	(.L_1307 - .L_1306)


	//   ....[0]....
.L_1306:
        /*04e8*/ 	.word	0x00000ac0
        /*04ec*/ 	.word	0x0000fff0


	//   ....[1]....
        /*04f0*/ 	.word	0x00019bf0
        /*04f4*/ 	.word	0x0000fff0


	//----- nvinfo : EIATTR_INT_WARP_WIDE_INSTR_OFFSETS
	.align		4
.L_1307:
        /*04f8*/ 	.byte	0x04, 0x31
        /*04fa*/ 	.short	(.L_1309 - .L_1308)


	//   ....[0]....
.L_1308:
        /*04fc*/ 	.word	0x000001b0


	//   ....[1]....
        /*0500*/ 	.word	0x00000250


	//   ....[2]....
        /*0504*/ 	.word	0x000002c0


	//   ....[3]....
        /*0508*/ 	.word	0x0001e970


	//   ....[4]....
        /*050c*/ 	.word	0x0001ea00


	//   ....[5]....
        /*0510*/ 	.word	0x0001f000


	//   ....[6]....
        /*0514*/ 	.word	0x0001f030


	//   ....[7]....
        /*0518*/ 	.word	0x0001f1b0


	//   ....[8]....
        /*051c*/ 	.word	0x0001f270


	//   ....[9]....
        /*0520*/ 	.word	0x00020eb0


	//   ....[10]....
        /*0524*/ 	.word	0x00020f40


	//----- nvinfo : EIATTR_COOP_GROUP_MASK_REGIDS
	.align		4
.L_1309:
        /*0528*/ 	.byte	0x04, 0x29
        /*052a*/ 	.short	(.L_1311 - .L_1310)


	//   ....[0]....
.L_1310:
        /*052c*/ 	.word	0xffffffff


	//   ....[1]....
        /*0530*/ 	.word	0xffffffff


	//   ....[2]....
        /*0534*/ 	.word	0xffffffff


	//   ....[3]....
        /*0538*/ 	.word	0xffffffff


	//   ....[4]....
        /*053c*/ 	.word	0xffffffff


	//   ....[5]....
        /*0540*/ 	.word	0xffffffff


	//   ....[6]....
        /*0544*/ 	.word	0xffffffff


	//   ....[7]....
        /*0548*/ 	.word	0xffffffff


	//   ....[8]....
        /*054c*/ 	.word	0xffffffff


	//   ....[9]....
        /*0550*/ 	.word	0xffffffff


	//   ....[10]....
        /*0554*/ 	.word	0xffffffff


	//   ....[11]....
        /*0558*/ 	.word	0xffffffff


	//   ....[12]....
        /*055c*/ 	.word	0xffffffff


	//   ....[13]....
        /*0560*/ 	.word	0xffffffff


	//   ....[14]....
        /*0564*/ 	.word	0xffffffff


	//   ....[15]....
        /*0568*/ 	.word	0xffffffff


	//   ....[16]....
        /*056c*/ 	.word	0xffffffff


	//   ....[17]....
        /*0570*/ 	.word	0xffffffff


	//   ....[18]....
        /*0574*/ 	.word	0xffffffff


	//   ....[19]....
        /*0578*/ 	.word	0xffffffff


	//   ....[20]....
        /*057c*/ 	.word	0xffffffff


	//   ....[21]....
        /*0580*/ 	.word	0xffffffff


	//   ....[22]....
        /*0584*/ 	.word	0xffffffff


	//   ....[23]....
        /*0588*/ 	.word	0xffffffff


	//   ....[24]....
        /*058c*/ 	.word	0xffffffff


	//   ....[25]....
        /*0590*/ 	.word	0xffffffff


	//   ....[26]....
        /*0594*/ 	.word	0xffffffff


	//   ....[27]....
        /*0598*/ 	.word	0xffffffff


	//   ....[28]....
        /*059c*/ 	.word	0xffffffff


	//   ....[29]....
        /*05a0*/ 	.word	0xffffffff


	//   ....[30]....
        /*05a4*/ 	.word	0xffffffff


	//   ....[31]....
        /*05a8*/ 	.word	0xffffffff


	//   ....[32]....
        /*05ac*/ 	.word	0xffffffff


	//   ....[33]....
        /*05b0*/ 	.word	0xffffffff


	//   ....[34]....
        /*05b4*/ 	.word	0xffffffff


	//   ....[35]....
        /*05b8*/ 	.word	0xffffffff


	//   ....[36]....
        /*05bc*/ 	.word	0xffffffff


	//   ....[37]....
        /*05c0*/ 	.word	0xffffffff


	//   ....[38]....
        /*05c4*/ 	.word	0xffffffff


	//   ....[39]....
        /*05c8*/ 	.word	0xffffffff


	//   ....[40]....
        /*05cc*/ 	.word	0xffffffff


	//   ....[41]....
        /*05d0*/ 	.word	0xffffffff


	//   ....[42]....
        /*05d4*/ 	.word	0xffffffff


	//   ....[43]....
        /*05d8*/ 	.word	0xffffffff


	//   ....[44]....
        /*05dc*/ 	.word	0xffffffff


	//   ....[45]....
        /*05e0*/ 	.word	0xffffffff


	//   ....[46]....
        /*05e4*/ 	.word	0xffffffff


	//   ....[47]....
        /*05e8*/ 	.word	0xffffffff


	//   ....[48]....
        /*05ec*/ 	.word	0xffffffff


	//   ....[49]....
        /*05f0*/ 	.word	0xffffffff


	//   ....[50]....
        /*05f4*/ 	.word	0xffffffff


	//   ....[51]....
        /*05f8*/ 	.word	0xffffffff


	//   ....[52]....
        /*05fc*/ 	.word	0xffffffff


	//   ....[53]....
        /*0600*/ 	.word	0xffffffff


	//   ....[54]....
        /*0604*/ 	.word	0xffffffff


	//   ....[55]....
        /*0608*/ 	.word	0xffffffff


	//   ....[56]....
        /*060c*/ 	.word	0xffffffff


	//   ....[57]....
        /*0610*/ 	.word	0xffffffff


	//   ....[58]....
        /*0614*/ 	.word	0xffffffff


	//   ....[59]....
        /*0618*/ 	.word	0xffffffff


	//   ....[60]....
        /*061c*/ 	.word	0xffffffff


	//   ....[61]....
        /*0620*/ 	.word	0xffffffff


	//   ....[62]....
        /*0624*/ 	.word	0xffffffff


	//   ....[63]....
        /*0628*/ 	.word	0xffffffff


	//   ....[64]....
        /*062c*/ 	.word	0xffffffff


	//   ....[65]....
        /*0630*/ 	.word	0xffffffff


	//   ....[66]....
        /*0634*/ 	.word	0xffffffff


	//   ....[67]....
        /*0638*/ 	.word	0xffffffff


	//   ....[68]....
        /*063c*/ 	.word	0xffffffff


	//   ....[69]....
        /*0640*/ 	.word	0xffffffff


	//   ....[70]....
        /*0644*/ 	.word	0xffffffff


	//   ....[71]....
        /*0648*/ 	.word	0xffffffff


	//   ....[72]....
        /*064c*/ 	.word	0xffffffff


	//   ....[73]....
        /*0650*/ 	.word	0xffffffff


	//   ....[74]....
        /*0654*/ 	.word	0xffffffff


	//   ....[75]....
        /*0658*/ 	.word	0xffffffff


	//   ....[76]....
        /*065c*/ 	.word	0xffffffff


	//   ....[77]....
        /*0660*/ 	.word	0xffffffff


	//   ....[78]....
        /*0664*/ 	.word	0xffffffff


	//   ....[79]....
        /*0668*/ 	.word	0xffffffff


	//   ....[80]....
        /*066c*/ 	.word	0xffffffff


	//   ....[81]....
        /*0670*/ 	.word	0xffffffff


	//   ....[82]....
        /*0674*/ 	.word	0xffffffff


	//   ....[83]....
        /*0678*/ 	.word	0xffffffff


	//   ....[84]....
        /*067c*/ 	.word	0xffffffff


	//   ....[85]....
        /*0680*/ 	.word	0xffffffff


	//   ....[86]....
        /*0684*/ 	.word	0xffffffff


	//   ....[87]....
        /*0688*/ 	.word	0xffffffff


	//   ....[88]....
        /*068c*/ 	.word	0x0500000f


	//   ....[89]....
        /*0690*/ 	.word	0x0500000f


	//   ....[90]....
        /*0694*/ 	.word	0x0500000f


	//   ....[91]....
        /*0698*/ 	.word	0x0500000f


	//   ....[92]....
        /*069c*/ 	.word	0x0500000f


	//   ....[93]....
        /*06a0*/ 	.word	0x0500000f


	//   ....[94]....
        /*06a4*/ 	.word	0x0500000f


	//   ....[95]....
        /*06a8*/ 	.word	0x0500000f


	//   ....[96]....
        /*06ac*/ 	.word	0x0500000f


	//   ....[97]....
        /*06b0*/ 	.word	0x0500000f


	//   ....[98]....
        /*06b4*/ 	.word	0x0500000f


	//   ....[99]....
        /*06b8*/ 	.word	0x0500000f


	//   ....[100]....
        /*06bc*/ 	.word	0x0500000f


	//   ....[101]....
        /*06c0*/ 	.word	0x0500000f


	//   ....[102]....
        /*06c4*/ 	.word	0x0500000f


	//   ....[103]....
        /*06c8*/ 	.word	0x0500000f


	//   ....[104]....
        /*06cc*/ 	.word	0x0500000f


	//   ....[105]....
        /*06d0*/ 	.word	0x0500000f


	//   ....[106]....
        /*06d4*/ 	.word	0x0500000f


	//   ....[107]....
        /*06d8*/ 	.word	0x0500000f


	//   ....[108]....
        /*06dc*/ 	.word	0x0500000f


	//   ....[109]....
        /*06e0*/ 	.word	0x0500000f


	//   ....[110]....
        /*06e4*/ 	.word	0x0500000f


	//   ....[111]....
        /*06e8*/ 	.word	0x0500000f


	//   ....[112]....
        /*06ec*/ 	.word	0x0500000f


	//   ....[113]....
        /*06f0*/ 	.word	0x0500000f


	//   ....[114]....
        /*06f4*/ 	.word	0x0500000f


	//   ....[115]....
        /*06f8*/ 	.word	0x0500000f


	//----- nvinfo : EIATTR_COOP_GROUP_INSTR_OFFSETS
	.align		4
.L_1311:
        /*06fc*/ 	.byte	0x04, 0x28
        /*06fe*/ 	.short	(.L_1313 - .L_1312)


	//   ....[0]....
.L_1312:
        /*0700*/ 	.word	0x00000060


	//   ....[1]....
        /*0704*/ 	.word	0x000001c0


	//   ....[2]....
        /*0708*/ 	.word	0x00000270


	//   ....[3]....
        /*070c*/ 	.word	0x00000430


	//   ....[4]....
        /*0710*/ 	.word	0x00000590


	//   ....[5]....
        /*0714*/ 	.word	0x000006b0


	//   ....[6]....
        /*0718*/ 	.word	0x00000810


	//   ....[7]....
        /*071c*/ 	.word	0x000072b0


	//   ....[8]....
        /*0720*/ 	.word	0x0000e2d0


	//   ....[9]....
        /*0724*/ 	.word	0x0000e410


	//   ....[10]....
        /*0728*/ 	.word	0x0000ea10


	//   ....[11]....
        /*072c*/ 	.word	0x0000eaf0


	//   ....[12]....
        /*0730*/ 	.word	0x00011b70


	//   ....[13]....
        /*0734*/ 	.word	0x00011c70


	//   ....[14]....
        /*0738*/ 	.word	0x00012130


	//   ....[15]....
        /*073c*/ 	.word	0x000121b0


	//   ....[16]....
        /*0740*/ 	.word	0x000145f0


	//   ....[17]....
        /*0744*/ 	.word	0x00014620


	//   ....[18]....
        /*0748*/ 	.word	0x00014650


	//   ....[19]....
        /*074c*/ 	.word	0x00014690


	//   ....[20]....
        /*0750*/ 	.word	0x00017b20


	//   ....[21]....
        /*0754*/ 	.word	0x00017c20


	//   ....[22]....
        /*0758*/ 	.word	0x00018100


	//   ....[23]....
        /*075c*/ 	.word	0x00018170


	//   ....[24]....
        /*0760*/ 	.word	0x00019510


	//   ....[25]....
        /*0764*/ 	.word	0x00019520


	//   ....[26]....
        /*0768*/ 	.word	0x00019570


	//   ....[27]....
        /*076c*/ 	.word	0x00019640


	//   ....[28]....
        /*0770*/ 	.word	0x0001a3b0


	//   ....[29]....
        /*0774*/ 	.word	0x0001a3c0


	//   ....[30]....
        /*0778*/ 	.word	0x0001a3d0


	//   ....[31]....
        /*077c*/ 	.word	0x0001a3e0


	//   ....[32]....
        /*0780*/ 	.word	0x0001a3f0


	//   ....[33]....
        /*0784*/ 	.word	0x0001a400


	//   ....[34]....
        /*0788*/ 	.word	0x0001a410


	//   ....[35]....
        /*078c*/ 	.word	0x0001a420


	//   ....[36]....
        /*0790*/ 	.word	0x0001a450


	//   ....[37]....
        /*0794*/ 	.word	0x0001a460


	//   ....[38]....
        /*0798*/ 	.word	0x0001a470


	//   ....[39]....
        /*079c*/ 	.word	0x0001a4a0


	//   ....[40]....
        /*07a0*/ 	.word	0x0001a4d0


	//   ....[41]....
        /*07a4*/ 	.word	0x0001a4e0


	//   ....[42]....
        /*07a8*/ 	.word	0x0001a500


	//   ....[43]....
        /*07ac*/ 	.word	0x0001a510


	//   ....[44]....
        /*07b0*/ 	.word	0x0001a520


	//   ....[45]....
        /*07b4*/ 	.word	0x0001a530


	//   ....[46]....
        /*07b8*/ 	.word	0x0001a560


	//   ....[47]....
        /*07bc*/ 	.word	0x0001a570


	//   ....[48]....
        /*07c0*/ 	.word	0x0001a5b0


	//   ....[49]....
        /*07c4*/ 	.word	0x0001a5c0


	//   ....[50]....
        /*07c8*/ 	.word	0x0001a5f0


	//   ....[51]....
        /*07cc*/ 	.word	0x0001a610


	//   ....[52]....
        /*07d0*/ 	.word	0x0001b9b0


	//   ....[53]....
        /*07d4*/ 	.word	0x0001bb70


	//   ....[54]....
        /*07d8*/ 	.word	0x0001bba0


	//   ....[55]....
        /*07dc*/ 	.word	0x0001bbd0


	//   ....[56]....
        /*07e0*/ 	.word	0x0001bc00


	//   ....[57]....
        /*07e4*/ 	.word	0x0001bc30


	//   ....[58]....
        /*07e8*/ 	.word	0x0001bc60


	//   ....[59]....
        /*07ec*/ 	.word	0x0001bdd0


	//   ....[60]....
        /*07f0*/ 	.word	0x0001be00


	//   ....[61]....
        /*07f4*/ 	.word	0x0001be30


	//   ....[62]....
        /*07f8*/ 	.word	0x0001be60


	//   ....[63]....
        /*07fc*/ 	.word	0x0001be90


	//   ....[64]....
        /*0800*/ 	.word	0x0001bec0


	//   ....[65]....
        /*0804*/ 	.word	0x0001bf60


	//   ....[66]....
        /*0808*/ 	.word	0x0001bfc0


	//   ....[67]....
        /*080c*/ 	.word	0x0001c060


	//   ....[68]....
        /*0810*/ 	.word	0x0001d180


	//   ....[69]....
        /*0814*/ 	.word	0x0001f3d0


	//   ....[70]....
        /*0818*/ 	.word	0x000216e0


	//   ....[71]....
        /*081c*/ 	.word	0x00021710


	//   ....[72]....
        /*0820*/ 	.word	0x00021750


	//   ....[73]....
        /*0824*/ 	.word	0x00021780


	//   ....[74]....
        /*0828*/ 	.word	0x000217b0


	//   ....[75]....
        /*082c*/ 	.word	0x000217e0


	//   ....[76]....
        /*0830*/ 	.word	0x00021810


	//   ....[77]....
        /*0834*/ 	.word	0x00021840


	//   ....[78]....
        /*0838*/ 	.word	0x000219c0


	//   ....[79]....
        /*083c*/ 	.word	0x000219f0


	//   ....[80]....
        /*0840*/ 	.word	0x00021a20


	//   ....[81]....
        /*0844*/ 	.word	0x00021a50


	//   ....[82]....
        /*0848*/ 	.word	0x00021a80


	//   ....[83]....
        /*084c*/ 	.word	0x00021ab0


	//   ....[84]....
        /*0850*/ 	.word	0x00021b70


	//   ....[85]....
        /*0854*/ 	.word	0x00021b90


	//   ....[86]....
        /*0858*/ 	.word	0x00021c00


	//   ....[87]....
        /*085c*/ 	.word	0x000222a0


	//   ....[88]....
        /*0860*/ 	.word	0x00022710


	//   ....[89]....
        /*0864*/ 	.word	0x000227b0


	//   ....[90]....
        /*0868*/ 	.word	0x00022850


	//   ....[91]....
        /*086c*/ 	.word	0x000228f0


	//   ....[92]....
        /*0870*/ 	.word	0x000229d0


	//   ....[93]....
        /*0874*/ 	.word	0x00022a70


	//   ....[94]....
        /*0878*/ 	.word	0x00022b10


	//   ....[95]....
        /*087c*/ 	.word	0x00022bb0


	//   ....[96]....
        /*0880*/ 	.word	0x00022f50


	//   ....[97]....
        /*0884*/ 	.word	0x00023230


	//   ....[98]....
        /*0888*/ 	.word	0x00023620


	//   ....[99]....
        /*088c*/ 	.word	0x000236c0


	//   ....[100]....
        /*0890*/ 	.word	0x000237e0


	//   ....[101]....
        /*0894*/ 	.word	0x00023850


	//   ....[102]....
        /*0898*/ 	.word	0x000238c0


	//   ....[103]....
        /*089c*/ 	.word	0x00023930


	//   ....[104]....
        /*08a0*/ 	.word	0x000239a0


	//   ....[105]....
        /*08a4*/ 	.word	0x00023a20


	//   ....[106]....
        /*08a8*/ 	.word	0x00023ab0


	//   ....[107]....
        /*08ac*/ 	.word	0x00023b40


	//   ....[108]....
        /*08b0*/ 	.word	0x00023bb0


	//   ....[109]....
        /*08b4*/ 	.word	0x00023c20


	//   ....[110]....
        /*08b8*/ 	.word	0x00023c90


	//   ....[111]....
        /*08bc*/ 	.word	0x00023d10


	//   ....[112]....
        /*08c0*/ 	.word	0x00023d80


	//   ....[113]....
        /*08c4*/ 	.word	0x00023e20


	//   ....[114]....
        /*08c8*/ 	.word	0x00023eb0


	//   ....[115]....
        /*08cc*/ 	.word	0x00023fe0


	//----- nvinfo : EIATTR_REG_RECONFIG
	.align		4
.L_1313:
        /*08d0*/ 	.byte	0x01, 0x54
	.zero		2


	//----- nvinfo : EIATTR_SYSCALL_OFFSETS
	.align		4
        /*08d4*/ 	.byte	0x04, 0x46
        /*08d6*/ 	.short	(.L_1315 - .L_1314)


	//   ....[0]....
.L_1314:
        /*08d8*/ 	.word	0x00001a50


	//   ....[1]....
        /*08dc*/ 	.word	0x00001ba0


	//   ....[2]....
        /*08e0*/ 	.word	0x00007420


	//   ....[3]....
        /*08e4*/ 	.word	0x00007aa0


	//   ....[4]....
        /*08e8*/ 	.word	0x0001eb80


	//   ....[5]....
        /*08ec*/ 	.word	0x0001ecd0


	//   ....[6]....
        /*08f0*/ 	.word	0x0001ee00


	//   ....[7]....
        /*08f4*/ 	.word	0x0001ef30


	//----- nvinfo : EIATTR_MBARRIER_INSTR_OFFSETS
	.align		4
.L_1315:
        /*08f8*/ 	.byte	0x04, 0x39
        /*08fa*/ 	.short	(.L_1317 - .L_1316)


	//   ....[0]....
.L_1316:
        /*08fc*/ 	.word	0x000002e0
        /*0900*/ 	.word	0x000000ff
        /*0904*/ 	.word	0x00019c00
        /*0908*/ 	.short	0x0100
        /*090a*/ 	.byte	0x08
	.zero		1


	//   ....[1]....
        /*090c*/ 	.word	0x000002f0
        /*0910*/ 	.word	0x000000ff
        /*0914*/ 	.word	0x00019c20
        /*0918*/ 	.short	0x0100
        /*091a*/ 	.byte	0x08
	.zero		1


	//   ....[2]....
        /*091c*/ 	.word	0x000003e0
        /*0920*/ 	.word	0x000000ff
        /*0924*/ 	.word	0x00019c30
        /*0928*/ 	.short	0x0100
        /*092a*/ 	.byte	0x08
	.zero		1


	//   ....[3]....
        /*092c*/ 	.word	0x000003f0
        /*0930*/ 	.word	0x000000ff
        /*0934*/ 	.word	0x00019c40
        /*0938*/ 	.short	0x0100
        /*093a*/ 	.byte	0x08
	.zero		1


	//   ....[4]....
        /*093c*/ 	.word	0x00000400
        /*0940*/ 	.word	0x000000ff
        /*0944*/ 	.word	0x00019c38
        /*0948*/ 	.short	0x0100
        /*094a*/ 	.byte	0x08
	.zero		1


	//   ....[5]....
        /*094c*/ 	.word	0x00000410
        /*0950*/ 	.word	0x000000ff
        /*0954*/ 	.word	0x00019c48
        /*0958*/ 	.short	0x0100
        /*095a*/ 	.byte	0x08
	.zero		1


	//   ....[6]....
        /*095c*/ 	.word	0x00000540
        /*0960*/ 	.word	0x000000ff
        /*0964*/ 	.word	0x00019c50
        /*0968*/ 	.short	0x0100
        /*096a*/ 	.byte	0x08
	.zero		1


	//   ....[7]....
        /*096c*/ 	.word	0x00000550
        /*0970*/ 	.word	0x000000ff
        /*0974*/ 	.word	0x00019c60
        /*0978*/ 	.short	0x0100
        /*097a*/ 	.byte	0x08
	.zero		1


	//   ....[8]....
        /*097c*/ 	.word	0x00000560
        /*0980*/ 	.word	0x000000ff
        /*0984*/ 	.word	0x00019c58
        /*0988*/ 	.short	0x0100
        /*098a*/ 	.byte	0x08
	.zero		1


	//   ....[9]....
        /*098c*/ 	.word	0x00000570
        /*0990*/ 	.word	0x000000ff
        /*0994*/ 	.word	0x00019c68
        /*0998*/ 	.short	0x0100
        /*099a*/ 	.byte	0x08
	.zero		1


	//   ....[10]....
        /*099c*/ 	.word	0x00000660
        /*09a0*/ 	.word	0x000000ff
        /*09a4*/ 	.word	0x00019c70
        /*09a8*/ 	.short	0x0100
        /*09aa*/ 	.byte	0x06
	.zero		1


	//   ....[11]....
        /*09ac*/ 	.word	0x00000670
        /*09b0*/ 	.word	0x000000ff
        /*09b4*/ 	.word	0x00019c80
        /*09b8*/ 	.short	0x0100
        /*09ba*/ 	.byte	0x06
	.zero		1


	//   ....[12]....
        /*09bc*/ 	.word	0x00000680
        /*09c0*/ 	.word	0x000000ff
        /*09c4*/ 	.word	0x00019c78
        /*09c8*/ 	.short	0x0100
        /*09ca*/ 	.byte	0x06
	.zero		1


	//   ....[13]....
        /*09cc*/ 	.word	0x00000690
        /*09d0*/ 	.word	0x000000ff
        /*09d4*/ 	.word	0x00019c88
        /*09d8*/ 	.short	0x0100
        /*09da*/ 	.byte	0x06
	.zero		1


	//   ....[14]....
        /*09dc*/ 	.word	0x000007c0
        /*09e0*/ 	.word	0x000000ff
        /*09e4*/ 	.word	0x00019c90
        /*09e8*/ 	.short	0x0100
        /*09ea*/ 	.byte	0x08
	.zero		1


	//   ....[15]....
        /*09ec*/ 	.word	0x000007d0
        /*09f0*/ 	.word	0x000000ff
        /*09f4*/ 	.word	0x00019ca0
        /*09f8*/ 	.short	0x0100
        /*09fa*/ 	.byte	0x08
	.zero		1


	//   ....[16]....
        /*09fc*/ 	.word	0x000007e0
        /*0a00*/ 	.word	0x000000ff
        /*0a04*/ 	.word	0x00019c98
        /*0a08*/ 	.short	0x0100
        /*0a0a*/ 	.byte	0x08
	.zero		1


	//   ....[17]....
        /*0a0c*/ 	.word	0x000007f0
        /*0a10*/ 	.word	0x000000ff
        /*0a14*/ 	.word	0x00019ca8
        /*0a18*/ 	.short	0x0100
        /*0a1a*/ 	.byte	0x08
	.zero		1


	//   ....[18]....
        /*0a1c*/ 	.word	0x00000920
        /*0a20*/ 	.word	0x000000ff
        /*0a24*/ 	.word	0x00019cb0
        /*0a28*/ 	.short	0x0100
        /*0a2a*/ 	.byte	0x08
	.zero		1


	//   ....[19]....
        /*0a2c*/ 	.word	0x00000930
        /*0a30*/ 	.word	0x000000ff
        /*0a34*/ 	.word	0x00019cc0
        /*0a38*/ 	.short	0x0100
        /*0a3a*/ 	.byte	0x08
	.zero		1


	//   ....[20]....
        /*0a3c*/ 	.word	0x00000940
        /*0a40*/ 	.word	0x000000ff
        /*0a44*/ 	.word	0x00019cb8
        /*0a48*/ 	.short	0x0100
        /*0a4a*/ 	.byte	0x08
	.zero		1


	//   ....[21]....
        /*0a4c*/ 	.word	0x00000950
        /*0a50*/ 	.word	0x000000ff
        /*0a54*/ 	.word	0x00019cc8
        /*0a58*/ 	.short	0x0100
        /*0a5a*/ 	.byte	0x08
	.zero		1


	//   ....[22]....
        /*0a5c*/ 	.word	0x00002a50
        /*0a60*/ 	.word	0x00000056
        /*0a64*/ 	.word	0x00019c90
        /*0a68*/ 	.short	0x010a
        /*0a6a*/ 	.byte	0x3f
	.zero		1


	//   ....[23]....
        /*0a6c*/ 	.word	0x000044a0
        /*0a70*/ 	.word	0x00000056
        /*0a74*/ 	.word	0x00019c90
        /*0a78*/ 	.short	0x010a
        /*0a7a*/ 	.byte	0x3f
	.zero		1


	//   ....[24]....
        /*0a7c*/ 	.word	0x00006620
        /*0a80*/ 	.word	0x00000056
        /*0a84*/ 	.word	0x00019c90
        /*0a88*/ 	.short	0x010a
        /*0a8a*/ 	.byte	0x3f
	.zero		1


	//   ....[25]....
        /*0a8c*/ 	.word	0x000067d0
        /*0a90*/ 	.word	0x00000008
        /*0a94*/ 	.word	0x00000000
        /*0a98*/ 	.short	0x0101
        /*0a9a*/ 	.byte	0x3f
	.zero		1


	//   ....[26]....
        /*0a9c*/ 	.word	0x00006810
        /*0aa0*/ 	.word	0x00000056
        /*0aa4*/ 	.word	0x00019cb0
        /*0aa8*/ 	.short	0x010a
        /*0aaa*/ 	.byte	0x3f
	.zero		1


	//   ....[27]....
        /*0aac*/ 	.word	0x00006b00
        /*0ab0*/ 	.word	0x00000056
        /*0ab4*/ 	.word	0x00000000
        /*0ab8*/ 	.short	0x0101
        /*0aba*/ 	.byte	0x3f
	.zero		1


	//   ....[28]....
        /*0abc*/ 	.word	0x00007760
        /*0ac0*/ 	.word	0x00000011
        /*0ac4*/ 	.word	0x00019c00
        /*0ac8*/ 	.short	0x010a
        /*0aca*/ 	.byte	0x3f
	.zero		1


	//   ....[29]....
        /*0acc*/ 	.word	0x000077b0
        /*0ad0*/ 	.word	0x00000011
        /*0ad4*/ 	.word	0x00019c00
        /*0ad8*/ 	.short	0x010a
        /*0ada*/ 	.byte	0x3f
	.zero		1


	//   ....[30]....
        /*0adc*/ 	.word	0x00008190
        /*0ae0*/ 	.word	0x00000011
        /*0ae4*/ 	.word	0x00019c00
        /*0ae8*/ 	.short	0x010a
        /*0aea*/ 	.byte	0x3f
	.zero		1


	//   ....[31]....
        /*0aec*/ 	.word	0x00009f70
        /*0af0*/ 	.word	0x00000011
        /*0af4*/ 	.word	0x00019c00
        /*0af8*/ 	.short	0x010a
        /*0afa*/ 	.byte	0x3f
	.zero		1


	//   ....[32]....
        /*0afc*/ 	.word	0x0000c140
        /*0b00*/ 	.word	0x0000000c
        /*0b04*/ 	.word	0x00019c30
        /*0b08*/ 	.short	0x010a
        /*0b0a*/ 	.byte	0x3f
	.zero		1


	//   ....[33]....
        /*0b0c*/ 	.word	0x0000c1b0
        /*0b10*/ 	.word	0x0000000c
        /*0b14*/ 	.word	0x00019c30
        /*0b18*/ 	.short	0x010a
        /*0b1a*/ 	.byte	0x3f
	.zero		1


	//   ....[34]....
        /*0b1c*/ 	.word	0x0000c980
        /*0b20*/ 	.word	0x0000000c
        /*0b24*/ 	.word	0x00000000
        /*0b28*/ 	.short	0x0101
        /*0b2a*/ 	.byte	0x3f
	.zero		1


	//   ....[35]....
        /*0b2c*/ 	.word	0x0000fbd0
        /*0b30*/ 	.word	0x0000000d
        /*0b34*/ 	.word	0x00019c30
        /*0b38*/ 	.short	0x010a
        /*0b3a*/ 	.byte	0x3f
	.zero		1


	//   ....[36]....
        /*0b3c*/ 	.word	0x0000fc50
        /*0b40*/ 	.word	0x0000000d
        /*0b44*/ 	.word	0x00019c30
        /*0b48*/ 	.short	0x010a
        /*0b4a*/ 	.byte	0x3f
	.zero		1


	//   ....[37]....
        /*0b4c*/ 	.word	0x0000fe50
        /*0b50*/ 	.word	0x00000016
        /*0b54*/ 	.word	0x00019c50
        /*0b58*/ 	.short	0x010a
        /*0b5a*/ 	.byte	0x3f
	.zero		1


	//   ....[38]....
        /*0b5c*/ 	.word	0x0000fea0
        /*0b60*/ 	.word	0x00000016
        /*0b64*/ 	.word	0x00019c50
        /*0b68*/ 	.short	0x010a
        /*0b6a*/ 	.byte	0x3f
	.zero		1


	//   ....[39]....
        /*0b6c*/ 	.word	0x000107d0
        /*0b70*/ 	.word	0x0000002a
        /*0b74*/ 	.word	0x00000000
        /*0b78*/ 	.short	0x0101
        /*0b7a*/ 	.byte	0x3f
	.zero		1


	//   ....[40]....
        /*0b7c*/ 	.word	0x00012c60
        /*0b80*/ 	.word	0x00000016
        /*0b84*/ 	.word	0x00000000
        /*0b88*/ 	.short	0x0101
        /*0b8a*/ 	.byte	0x3f
	.zero		1


	//   ....[41]....
        /*0b8c*/ 	.word	0x00013570
        /*0b90*/ 	.word	0x00000005
        /*0b94*/ 	.word	0x00019c30
        /*0b98*/ 	.short	0x010a
        /*0b9a*/ 	.byte	0x3f
	.zero		1


	//   ....[42]....
        /*0b9c*/ 	.word	0x000135f0
        /*0ba0*/ 	.word	0x00000005
        /*0ba4*/ 	.word	0x00019c30
        /*0ba8*/ 	.short	0x010a
        /*0baa*/ 	.byte	0x3f
	.zero		1


	//   ....[43]....
        /*0bac*/ 	.word	0x000137f0
        /*0bb0*/ 	.word	0x00000098
        /*0bb4*/ 	.word	0x00019c50
        /*0bb8*/ 	.short	0x010a
        /*0bba*/ 	.byte	0x3f
	.zero		1


	//   ....[44]....
        /*0bbc*/ 	.word	0x00013840
        /*0bc0*/ 	.word	0x00000098
        /*0bc4*/ 	.word	0x00019c50
        /*0bc8*/ 	.short	0x010a
        /*0bca*/ 	.byte	0x3f
	.zero		1


	//   ....[45]....
        /*0bcc*/ 	.word	0x00014cb0
        /*0bd0*/ 	.word	0x00000054
        /*0bd4*/ 	.word	0x00000000
        /*0bd8*/ 	.short	0x0101
        /*0bda*/ 	.byte	0x3f
	.zero		1


	//   ....[46]....
        /*0bdc*/ 	.word	0x00015970
        /*0be0*/ 	.word	0x00000098
        /*0be4*/ 	.word	0x00000000
        /*0be8*/ 	.short	0x0101
        /*0bea*/ 	.byte	0x3f
	.zero		1


	//   ....[47]....
        /*0bec*/ 	.word	0x00015b70
        /*0bf0*/ 	.word	0x00000005
        /*0bf4*/ 	.word	0x00019c30
        /*0bf8*/ 	.short	0x010a
        /*0bfa*/ 	.byte	0x3f
	.zero		1


	//   ....[48]....
        /*0bfc*/ 	.word	0x00015bf0
        /*0c00*/ 	.word	0x00000005
        /*0c04*/ 	.word	0x00019c30
        /*0c08*/ 	.short	0x010a
        /*0c0a*/ 	.byte	0x3f
	.zero		1


	//   ....[49]....
        /*0c0c*/ 	.word	0x00015df0
        /*0c10*/ 	.word	0x0000009a
        /*0c14*/ 	.word	0x00019c50
        /*0c18*/ 	.short	0x010a
        /*0c1a*/ 	.byte	0x3f
	.zero		1


	//   ....[50]....
        /*0c1c*/ 	.word	0x00015e40
        /*0c20*/ 	.word	0x0000009a
        /*0c24*/ 	.word	0x00019c50
        /*0c28*/ 	.short	0x010a
        /*0c2a*/ 	.byte	0x3f
	.zero		1


	//   ....[51]....
        /*0c2c*/ 	.word	0x00016710
        /*0c30*/ 	.word	0x0000002c
        /*0c34*/ 	.word	0x00000000
        /*0c38*/ 	.short	0x0101
        /*0c3a*/ 	.byte	0x3f
	.zero		1


	//   ....[52]....
        /*0c3c*/ 	.word	0x00018c00
        /*0c40*/ 	.word	0x0000009a
        /*0c44*/ 	.word	0x00000000
        /*0c48*/ 	.short	0x0101
        /*0c4a*/ 	.byte	0x3f
	.zero		1


	//   ....[53]....
        /*0c4c*/ 	.word	0x000191d0
        /*0c50*/ 	.word	0x00000002
        /*0c54*/ 	.word	0x00019c50
        /*0c58*/ 	.short	0x010a
        /*0c5a*/ 	.byte	0x3f
	.zero		1


	//   ....[54]....
        /*0c5c*/ 	.word	0x00019220
        /*0c60*/ 	.word	0x00000002
        /*0c64*/ 	.word	0x00019c50
        /*0c68*/ 	.short	0x010a
        /*0c6a*/ 	.byte	0x3f
	.zero		1


	//   ....[55]....
        /*0c6c*/ 	.word	0x00019b30
        /*0c70*/ 	.word	0x00000002
        /*0c74*/ 	.word	0x00000000
        /*0c78*/ 	.short	0x0101
        /*0c7a*/ 	.byte	0x3f
	.zero		1


	//   ....[56]....
        /*0c7c*/ 	.word	0x0001ae70
        /*0c80*/ 	.word	0x00000000
        /*0c84*/ 	.word	0x00000000
        /*0c88*/ 	.short	0x0101
        /*0c8a*/ 	.byte	0x3f
	.zero		1


	//   ....[57]....
        /*0c8c*/ 	.word	0x0001d290
        /*0c90*/ 	.word	0x0000000d
        /*0c94*/ 	.word	0x00019c20
        /*0c98*/ 	.short	0x010a
        /*0c9a*/ 	.byte	0x3f
	.zero		1


	//   ....[58]....
        /*0c9c*/ 	.word	0x0001d320
        /*0ca0*/ 	.word	0x0000000b
        /*0ca4*/ 	.word	0x00019ca0
        /*0ca8*/ 	.short	0x010a
        /*0caa*/ 	.byte	0x3f
	.zero		1


	//   ....[59]....
        /*0cac*/ 	.word	0x0001d770
        /*0cb0*/ 	.word	0x0000000b
        /*0cb4*/ 	.word	0x00019cc0
        /*0cb8*/ 	.short	0x010a
        /*0cba*/ 	.byte	0x3f
	.zero		1


	//   ....[60]....
        /*0cbc*/ 	.word	0x0001dc90
        /*0cc0*/ 	.word	0x0000000b
        /*0cc4*/ 	.word	0x00019ca0
        /*0cc8*/ 	.short	0x010a
        /*0cca*/ 	.byte	0x3f
	.zero		1


	//   ....[61]....
        /*0ccc*/ 	.word	0x0001e0d0
        /*0cd0*/ 	.word	0x0000000b
        /*0cd4*/ 	.word	0x00019cc0
        /*0cd8*/ 	.short	0x010a
        /*0cda*/ 	.byte	0x3f
	.zero		1


	//   ....[62]....
        /*0cdc*/ 	.word	0x0001f5f0
        /*0ce0*/ 	.word	0x00000006
        /*0ce4*/ 	.word	0x00019c80
        /*0ce8*/ 	.short	0x010a
        /*0cea*/ 	.byte	0x3f
	.zero		1


	//   ....[63]....
        /*0cec*/ 	.word	0x0001f850
        /*0cf0*/ 	.word	0x00000006
        /*0cf4*/ 	.word	0x00019c40
        /*0cf8*/ 	.short	0x010a
        /*0cfa*/ 	.byte	0x3f
	.zero		1


	//   ....[64]....
        /*0cfc*/ 	.word	0x0001fd20
        /*0d00*/ 	.word	0x0000001d
        /*0d04*/ 	.word	0x00019c20
        /*0d08*/ 	.short	0x010a
        /*0d0a*/ 	.byte	0x3f
	.zero		1


	//   ....[65]....
        /*0d0c*/ 	.word	0x0001ffe0
        /*0d10*/ 	.word	0x00000005
        /*0d14*/ 	.word	0x00019c80
        /*0d18*/ 	.short	0x010a
        /*0d1a*/ 	.byte	0x3f
	.zero		1


	//   ....[66]....
        /*0d1c*/ 	.word	0x00020430
        /*0d20*/ 	.word	0x00000005
        /*0d24*/ 	.word	0x00019c40
        /*0d28*/ 	.short	0x010a
        /*0d2a*/ 	.byte	0x3f
	.zero		1


	//   ....[67]....
        /*0d2c*/ 	.word	0x000208d0
        /*0d30*/ 	.word	0x0000000d
        /*0d34*/ 	.word	0x00019c70
        /*0d38*/ 	.short	0x010a
        /*0d3a*/ 	.byte	0x3f
	.zero		1


	//   ....[68]....
        /*0d3c*/ 	.word	0x00020950
        /*0d40*/ 	.word	0x0000000d
        /*0d44*/ 	.word	0x00019c60
        /*0d48*/ 	.short	0x010a
        /*0d4a*/ 	.byte	0x3f
	.zero		1


	//   ....[69]....
        /*0d4c*/ 	.word	0x00020dc0
        /*0d50*/ 	.word	0x0000000d
        /*0d54*/ 	.word	0x00019c50
        /*0d58*/ 	.short	0x0101
        /*0d5a*/ 	.byte	0x3f
	.zero		1


	//   ....[70]....
        /*0d5c*/ 	.word	0x00020e20
        /*0d60*/ 	.word	0x0000000d
        /*0d64*/ 	.word	0x00000000
        /*0d68*/ 	.short	0x0101
        /*0d6a*/ 	.byte	0x3f
	.zero		1


	//   ....[71]....
        /*0d6c*/ 	.word	0x00020fe0
        /*0d70*/ 	.word	0x00000000
        /*0d74*/ 	.word	0x00019c70
        /*0d78*/ 	.short	0x010a
        /*0d7a*/ 	.byte	0x3f
	.zero		1


	//   ....[72]....
        /*0d7c*/ 	.word	0x00021050
        /*0d80*/ 	.word	0x00000000
        /*0d84*/ 	.word	0x00019c60
        /*0d88*/ 	.short	0x010a
        /*0d8a*/ 	.byte	0x3f
	.zero		1


	//   ....[73]....
        /*0d8c*/ 	.word	0x000214c0
        /*0d90*/ 	.word	0x00000000
        /*0d94*/ 	.word	0x00019c50
        /*0d98*/ 	.short	0x0101
        /*0d9a*/ 	.byte	0x3f
	.zero		1


	//   ....[74]....
        /*0d9c*/ 	.word	0x00021550
        /*0da0*/ 	.word	0x00000002
        /*0da4*/ 	.word	0x00000000
        /*0da8*/ 	.short	0x0101
        /*0daa*/ 	.byte	0x3f
	.zero		1


	//   ....[75]....
        /*0dac*/ 	.word	0x00022220
        /*0db0*/ 	.word	0x00000006
        /*0db4*/ 	.word	0x00019c20
        /*0db8*/ 	.short	0x010a
        /*0dba*/ 	.byte	0x3f
	.zero		1


	//   ....[76]....
        /*0dbc*/ 	.word	0x000223b0
        /*0dc0*/ 	.word	0x00000005
        /*0dc4*/ 	.word	0x00000000
        /*0dc8*/ 	.short	0x010a
        /*0dca*/ 	.byte	0x3f
	.zero		1


	//   ....[77]....
        /*0dcc*/ 	.word	0x00022420
        /*0dd0*/ 	.word	0x00000009
        /*0dd4*/ 	.word	0x00000000
        /*0dd8*/ 	.short	0x010a
        /*0dda*/ 	.byte	0x3f
	.zero		1


	//   ....[78]....
        /*0ddc*/ 	.word	0x00022470
        /*0de0*/ 	.word	0x00000011
        /*0de4*/ 	.word	0x00019c60
        /*0de8*/ 	.short	0x010a
        /*0dea*/ 	.byte	0x3f
	.zero		1


	//   ....[79]....
        /*0dec*/ 	.word	0x000224c0
        /*0df0*/ 	.word	0x00000007
        /*0df4*/ 	.word	0x00019c60
        /*0df8*/ 	.short	0x010a
        /*0dfa*/ 	.byte	0x3f
	.zero		1


	//   ....[80]....
        /*0dfc*/ 	.word	0x00022500
        /*0e00*/ 	.word	0x00000011
        /*0e04*/ 	.word	0x00019c80
        /*0e08*/ 	.short	0x010a
        /*0e0a*/ 	.byte	0x3f
	.zero		1


	//   ....[81]....
        /*0e0c*/ 	.word	0x00022520
        /*0e10*/ 	.word	0x00000007
        /*0e14*/ 	.word	0x00019c80
        /*0e18*/ 	.short	0x010a
        /*0e1a*/ 	.byte	0x3f
	.zero		1


	//   ....[82]....
        /*0e1c*/ 	.word	0x00022580
        /*0e20*/ 	.word	0x00000056
        /*0e24*/ 	.word	0x00019c90
        /*0e28*/ 	.short	0x010a
        /*0e2a*/ 	.byte	0x3f
	.zero		1


	//   ....[83]....
        /*0e2c*/ 	.word	0x000225d0
        /*0e30*/ 	.word	0x00000056
        /*0e34*/ 	.word	0x00019c90
        /*0e38*/ 	.short	0x010a
        /*0e3a*/ 	.byte	0x3f
	.zero		1


	//   ....[84]....
        /*0e3c*/ 	.word	0x00022620
        /*0e40*/ 	.word	0x00000056
        /*0e44*/ 	.word	0x00019c90
        /*0e48*/ 	.short	0x010a
        /*0e4a*/ 	.byte	0x3f
	.zero		1


	//   ....[85]....
        /*0e4c*/ 	.word	0x00022670
        /*0e50*/ 	.word	0x00000056
        /*0e54*/ 	.word	0x00019cb0
        /*0e58*/ 	.short	0x010a
        /*0e5a*/ 	.byte	0x3f
	.zero		1


	//   ....[86]....
        /*0e5c*/ 	.word	0x00022930
        /*0e60*/ 	.word	0x00000011
        /*0e64*/ 	.word	0x00019c00
        /*0e68*/ 	.short	0x010a
        /*0e6a*/ 	.byte	0x3f
	.zero		1


	//   ....[87]....
        /*0e6c*/ 	.word	0x00022bf0
        /*0e70*/ 	.word	0x00000011
        /*0e74*/ 	.word	0x00019c00
        /*0e78*/ 	.short	0x010a
        /*0e7a*/ 	.byte	0x3f
	.zero		1


	//   ....[88]....
        /*0e7c*/ 	.word	0x00022c40
        /*0e80*/ 	.word	0x0000000c
        /*0e84*/ 	.word	0x00019c30
        /*0e88*/ 	.short	0x010a
        /*0e8a*/ 	.byte	0x3f
	.zero		1


	//   ....[89]....
        /*0e8c*/ 	.word	0x00022c90
        /*0e90*/ 	.word	0x0000000d
        /*0e94*/ 	.word	0x00019c30
        /*0e98*/ 	.short	0x010a
        /*0e9a*/ 	.byte	0x3f
	.zero		1


	//   ....[90]....
        /*0e9c*/ 	.word	0x00022ce0
        /*0ea0*/ 	.word	0x00000016
        /*0ea4*/ 	.word	0x00019c50
        /*0ea8*/ 	.short	0x010a
        /*0eaa*/ 	.byte	0x3f
	.zero		1


	//   ....[91]....
        /*0eac*/ 	.word	0x00022d30
        /*0eb0*/ 	.word	0x00000005
        /*0eb4*/ 	.word	0x00019c30
        /*0eb8*/ 	.short	0x010a
        /*0eba*/ 	.byte	0x3f
	.zero		1


	//   ....[92]....
        /*0ebc*/ 	.word	0x00022d80
        /*0ec0*/ 	.word	0x00000098
        /*0ec4*/ 	.word	0x00019c50
        /*0ec8*/ 	.short	0x010a
        /*0eca*/ 	.byte	0x3f
	.zero		1


	//   ....[93]....
        /*0ecc*/ 	.word	0x00022dd0
        /*0ed0*/ 	.word	0x00000005
        /*0ed4*/ 	.word	0x00019c30
        /*0ed8*/ 	.short	0x010a
        /*0eda*/ 	.byte	0x3f
	.zero		1


	//   ....[94]....
        /*0edc*/ 	.word	0x00022e20
        /*0ee0*/ 	.word	0x0000009a
        /*0ee4*/ 	.word	0x00019c50
        /*0ee8*/ 	.short	0x010a
        /*0eea*/ 	.byte	0x3f
	.zero		1


	//   ....[95]....
        /*0eec*/ 	.word	0x00022e70
        /*0ef0*/ 	.word	0x00000002
        /*0ef4*/ 	.word	0x00019c50
        /*0ef8*/ 	.short	0x010a
        /*0efa*/ 	.byte	0x3f
	.zero		1


	//   ....[96]....
        /*0efc*/ 	.word	0x00023010
        /*0f00*/ 	.word	0x0000000d
        /*0f04*/ 	.word	0x00019c20
        /*0f08*/ 	.short	0x010a
        /*0f0a*/ 	.byte	0x3f
	.zero		1


	//   ....[97]....
        /*0f0c*/ 	.word	0x00023060
        /*0f10*/ 	.word	0x0000000b
        /*0f14*/ 	.word	0x00019ca0
        /*0f18*/ 	.short	0x010a
        /*0f1a*/ 	.byte	0x3f
	.zero		1


	//   ....[98]....
        /*0f1c*/ 	.word	0x000230b0
        /*0f20*/ 	.word	0x0000000b
        /*0f24*/ 	.word	0x00019cc0
        /*0f28*/ 	.short	0x010a
        /*0f2a*/ 	.byte	0x3f
	.zero		1


	//   ....[99]....
        /*0f2c*/ 	.word	0x00023100
        /*0f30*/ 	.word	0x0000000b
        /*0f34*/ 	.word	0x00019ca0
        /*0f38*/ 	.short	0x010a
        /*0f3a*/ 	.byte	0x3f
	.zero		1


	//   ....[100]....
        /*0f3c*/ 	.word	0x00023150
        /*0f40*/ 	.word	0x0000000b
        /*0f44*/ 	.word	0x00019cc0
        /*0f48*/ 	.short	0x010a
        /*0f4a*/ 	.byte	0x3f
	.zero		1


	//   ....[101]....
        /*0f4c*/ 	.word	0x000232f0
        /*0f50*/ 	.word	0x00000006
        /*0f54*/ 	.word	0x00019c80
        /*0f58*/ 	.short	0x010a
        /*0f5a*/ 	.byte	0x3f
	.zero		1


	//   ....[102]....
        /*0f5c*/ 	.word	0x00023340
        /*0f60*/ 	.word	0x00000006
        /*0f64*/ 	.word	0x00019c40
        /*0f68*/ 	.short	0x010a
        /*0f6a*/ 	.byte	0x3f
	.zero		1


	//   ....[103]....
        /*0f6c*/ 	.word	0x00023390
        /*0f70*/ 	.word	0x0000001d
        /*0f74*/ 	.word	0x00019c20
        /*0f78*/ 	.short	0x010a
        /*0f7a*/ 	.byte	0x3f
	.zero		1


	//   ....[104]....
        /*0f7c*/ 	.word	0x000233e0
        /*0f80*/ 	.word	0x00000005
        /*0f84*/ 	.word	0x00019c80
        /*0f88*/ 	.short	0x010a
        /*0f8a*/ 	.byte	0x3f
	.zero		1


	//   ....[105]....
        /*0f8c*/ 	.word	0x00023430
        /*0f90*/ 	.word	0x00000005
        /*0f94*/ 	.word	0x00019c40
        /*0f98*/ 	.short	0x010a
        /*0f9a*/ 	.byte	0x3f
	.zero		1


	//   ....[106]....
        /*0f9c*/ 	.word	0x00023480
        /*0fa0*/ 	.word	0x0000000d
        /*0fa4*/ 	.word	0x00019c70
        /*0fa8*/ 	.short	0x010a
        /*0faa*/ 	.byte	0x3f
	.zero		1


	//   ....[107]....
        /*0fac*/ 	.word	0x000234d0
        /*0fb0*/ 	.word	0x0000000d
        /*0fb4*/ 	.word	0x00019c60
        /*0fb8*/ 	.short	0x010a
        /*0fba*/ 	.byte	0x3f
	.zero		1


	//   ....[108]....
        /*0fbc*/ 	.word	0x00023520
        /*0fc0*/ 	.word	0x00000000
        /*0fc4*/ 	.word	0x00019c70
        /*0fc8*/ 	.short	0x010a
        /*0fca*/ 	.byte	0x3f
	.zero		1


	//   ....[109]....
        /*0fcc*/ 	.word	0x00023570
        /*0fd0*/ 	.word	0x00000000
        /*0fd4*/ 	.word	0x00019c60
        /*0fd8*/ 	.short	0x010a
        /*0fda*/ 	.byte	0x3f
	.zero		1


	//   ....[110]....
        /*0fdc*/ 	.word	0x00023f00
        /*0fe0*/ 	.word	0x00000006
        /*0fe4*/ 	.word	0x00019c20
        /*0fe8*/ 	.short	0x010a
        /*0fea*/ 	.byte	0x3f
	.zero		1


	//   ....[111]....
        /*0fec*/ 	.word	0x000240a0
        /*0ff0*/ 	.word	0x00000005
        /*0ff4*/ 	.word	0x00000000
        /*0ff8*/ 	.short	0x010a
        /*0ffa*/ 	.byte	0x3f
	.zero		1


	//   ....[112]....
        /*0ffc*/ 	.word	0x000240f0
        /*1000*/ 	.word	0x00000009
        /*1004*/ 	.word	0x00000000
        /*1008*/ 	.short	0x010a
        /*100a*/ 	.byte	0x3f
	.zero		1


	//   ....[113]....
        /*100c*/ 	.word	0x00024140
        /*1010*/ 	.word	0x00000011
        /*1014*/ 	.word	0x00019c60
        /*1018*/ 	.short	0x010a
        /*101a*/ 	.byte	0x3f
	.zero		1


	//   ....[114]....
        /*101c*/ 	.word	0x00024190
        /*1020*/ 	.word	0x00000007
        /*1024*/ 	.word	0x00019c60
        /*1028*/ 	.short	0x010a
        /*102a*/ 	.byte	0x3f
	.zero		1


	//   ....[115]....
        /*102c*/ 	.word	0x000241e0
        /*1030*/ 	.word	0x00000011
        /*1034*/ 	.word	0x00019c80
        /*1038*/ 	.short	0x010a
        /*103a*/ 	.byte	0x3f
	.zero		1


	//----- nvinfo : EIATTR_NUM_MBARRIERS
	.align		4
.L_1317:
        /*103c*/ 	.byte	0x03, 0x38
        /*103e*/ 	.short	0x0016


	//----- nvinfo : EIATTR_EXIT_INSTR_OFFSETS
	.align		4
        /*1040*/ 	.byte	0x04, 0x1c
        /*1042*/ 	.short	(.L_1319 - .L_1318)


	//   ....[0]....
.L_1318:
        /*1044*/ 	.word	0x00022570


	//----- nvinfo : EIATTR_MAX_THREADS
	.align		4
.L_1319:
        /*1048*/ 	.byte	0x04, 0x05
        /*104a*/ 	.short	(.L_1321 - .L_1320)
.L_1320:
        /*104c*/ 	.word	0x00000200
        /*1050*/ 	.word	0x00000001
        /*1054*/ 	.word	0x00000001


	//----- nvinfo : EIATTR_CRS_STACK_SIZE
	.align		4
.L_1321:
        /*1058*/ 	.byte	0x04, 0x1e
        /*105a*/ 	.short	(.L_1323 - .L_1322)
.L_1322:
        /*105c*/ 	.word	0x00000000


	//----- nvinfo : EIATTR_CBANK_PARAM_SIZE
	.align		4
.L_1323:
        /*1060*/ 	.byte	0x03, 0x19
        /*1062*/ 	.short	0x0a70


	//----- nvinfo : EIATTR_PARAM_CBANK
	.align		4
        /*1064*/ 	.byte	0x04, 0x0a
        /*1066*/ 	.short	(.L_1325 - .L_1324)
	.align		4
.L_1324:
        /*1068*/ 	.word	index@(.nv.constant0._ZN7cutlass13device_kernelIN5flash11enable_sm90INS1_16FlashAttnFwdSm90INS1_25CollectiveMainloopFwdSm90ILi2EN4cute5tupleIJNS5_1CILi1EEES8_S8_EEENS6_IJNS7_ILi192EEENS7_ILi128EEENS7_ILi96EEEEEELi96ENS_12float_e4m3_tEfNS_4arch4Sm90ELb0ELb1ELb1ELb1ELb0ELb1ELb0ELb1ELb1ELb0ELb0ELb0EEENS1_21CollectiveEpilogueFwdINS6_IJSA_SC_SB_EEES9_NS_10bfloat16_tESG_Li384ELb1ELb0ELb0ELb1EEENS1_36VarlenDynamicPersistentTileSchedulerILi192ELi128ELi384ELi128ELb0ELb0ELb1ELb1ELb0ELb1EEEEEEEEEvNT_6ParamsE)
        /*106c*/ 	.short	0x0210
        /*106e*/ 	.short	0x0a70


	//----- nvinfo : EIATTR_SW_WAR
	.align		4
.L_1325:
        /*1070*/ 	.byte	0x04, 0x36
        /*1072*/ 	.short	(.L_1327 - .L_1326)
.L_1326:
        /*1074*/ 	.word	0x00000008
.L_1327:


//--------------------- .nv.info._ZN7cutlass13device_kernelIN5flash11enable_sm90INS1_16FlashAttnFwdSm90INS1_25CollectiveMainloopFwdSm90ILi2EN4cute5tupleIJNS5_1CILi1EEES8_S8_EEENS6_IJNS7_ILi192EEENS7_ILi128EEENS7_ILi96EEEEEELi96ENS_12float_e4m3_tEfNS_4arch4Sm90ELb1ELb0ELb1ELb0ELb0ELb0ELb0ELb1ELb1ELb0ELb0ELb0EEENS1_21CollectiveEpilogueFwdINS6_IJSA_SC_SB_EEES9_NS_10bfloat16_tESG_Li384ELb0ELb0ELb0ELb1EEENS1_30DynamicPersistentTileSchedulerILi384ELi128ELb0ELb0ELb1EEEEEEEEEvNT_6ParamsE --------------------------
	.section	.nv.info._ZN7cutlass13device_kernelIN5flash11enable_sm90INS1_16FlashAttnFwdSm90INS1_25CollectiveMainloopFwdSm90ILi2EN4cute5tupleIJNS5_1CILi1EEES8_S8_EEENS6_IJNS7_ILi192EEENS7_ILi128EEENS7_ILi96EEEEEELi96ENS_12float_e4m3_tEfNS_4arch4Sm90ELb1ELb0ELb1ELb0ELb0ELb0ELb0ELb1ELb1ELb0ELb0ELb0EEENS1_21CollectiveEpilogueFwdINS6_IJSA_SC_SB_EEES9_NS_10bfloat16_tESG_Li384ELb0ELb0ELb0ELb1EEENS1_30DynamicPersistentTileSchedulerILi384ELi128ELb0ELb0ELb1EEEEEEEEEvNT_6ParamsE,"",@"SHT_CUDA_INFO"
	.sectionflags	@""
	.align	4


	//----- nvinfo : EIATTR_CUDA_API_VERSION
	.align		4
        /*0000*/ 	.byte	0x04, 0x37
        /*0002*/ 	.short	(.L_1329 - .L_1328)
.L_1328:
        /*0004*/ 	.word	0x00000082


	//----- nvinfo : EIATTR_KPARAM_INFO
	.align		4
.L_1329:
        /*0008*/ 	.byte	0x04, 0x17
        /*000a*/ 	.short	(.L_1331 - .L_1330)
.L_1330:
        /*000c*/ 	.word	0x00000000
        /*0010*/ 	.short	0x0000
        /*0012*/ 	.short	0x0070
        /*0014*/ 	.byte	0x00, 0xf0, 0x01, 0x2e


	//----- nvinfo : EIATTR_SPARSE_MMA_MASK
	.align		4
.L_1331:
        /*0018*/ 	.byte	0x03, 0x50
        /*001a*/ 	.short	0x0000


	//----- nvinfo : EIATTR_MAXREG_COUNT
	.align		4
        /*001c*/ 	.byte	0x03, 0x1b
        /*001e*/ 	.short	0x0080


	//----- nvinfo : EIATTR_NUM_BARRIERS
	.align		4
        /*0020*/ 	.byte	0x02, 0x4c
        /*0022*/ 	.byte	0x09
	.zero		1


	//----- nvinfo : EIATTR_EXTERNS
	.align		4
        /*0024*/ 	.byte	0x04, 0x0f
        /*0026*/ 	.short	(.L_1333 - .L_1332)


	//   ....[0]....
	.align		4
.L_1332:
        /*0028*/ 	.word	index@(__assertfail)


	//----- nvinfo : EIATTR_ANNOTATIONS
	.align		4
.L_1333:
        /*002c*/ 	.byte	0x04, 0x55
        /*002e*/ 	.short	(.L_1335 - .L_1334)


	//   ....[0]....
.L_1334:
        /*0030*/ 	.word	0x00000001
        /*0034*/ 	.byte	0x50, 0x09, 0x00, 0x00, 0x01, 0x00, 0x00, 0x00, 0x20, 0x0a, 0x00, 0x00, 0x01, 0x00, 0x00, 0x00
        /*0044*/ 	.byte	0xa0, 0xb2, 0x00, 0x00, 0x01, 0x00, 0x00, 0x00, 0xb0, 0xb2, 0x00, 0x00, 0x01, 0x00, 0x00, 0x00
        /*0054*/ 	.byte	0xf0, 0xb2, 0x00, 0x00, 0x01, 0x00, 0x00, 0x00, 0x20, 0xb5, 0x00, 0x00, 0x01, 0x00, 0x00, 0x00
        /*0064*/ 	.byte	0x30, 0xb5, 0x00, 0x00, 0x01, 0x00, 0x00, 0x00, 0x60, 0xca, 0x00, 0x00, 0x01, 0x00, 0x00, 0x00
        /*0074*/ 	.byte	0xa0, 0xca, 0x00, 0x00, 0x01, 0x00, 0x00, 0x00, 0xd0, 0xd5, 0x00, 0x00, 0x01, 0x00, 0x00, 0x00
        /*0084*/ 	.byte	0x50, 0xdb, 0x00, 0x00, 0x01, 0x00, 0x00, 0x00, 0xd0, 0xe1, 0x00, 0x00, 0x01, 0x00, 0x00, 0x00
        /*0094*/ 	.byte	0x50, 0xe3, 0x00, 0x00, 0x01, 0x00, 0x00, 0x00, 0xf0, 0xe4, 0x00, 0x00


	//----- nvinfo : EIATTR_MERCURY_ISA_VERSION
	.align		4
.L_1335:
        /*00a0*/ 	.byte	0x03, 0x5f
        /*00a2*/ 	.short	0x0101


	//----- nvinfo : EIATTR_INT_WARP_WIDE_INSTR_OFFSETS
	.align		4
        /*00a4*/ 	.byte	0x04, 0x31
        /*00a6*/ 	.short	(.L_1337 - .L_1336)


	//   ....[0]....
.L_1336:
        /*00a8*/ 	.word	0x00000180


	//   ....[1]....
        /*00ac*/ 	.word	0x000001b0


	//   ....[2]....
        /*00b0*/ 	.word	0x00000240


	//   ....[3]....
        /*00b4*/ 	.word	0x0000b9b0


	//   ....[4]....
        /*00b8*/ 	.word	0x0000ba40


	//   ....[5]....
        /*00bc*/ 	.word	0x0000c120


	//   ....[6]....
        /*00c0*/ 	.word	0x0000dba0


	//   ....[7]....
        /*00c4*/ 	.word	0x0000dc30


	//----- nvinfo : EIATTR_COOP_GROUP_MASK_REGIDS
	.align		4
.L_1337:
        /*00c8*/ 	.byte	0x04, 0x29
        /*00ca*/ 	.short	(.L_1339 - .L_1338)


	//   ....[0]....
.L_1338:
        /*00cc*/ 	.word	0xffffffff


	//   ....[1]....
        /*00d0*/ 	.word	0xffffffff


	//   ....[2]....
        /*00d4*/ 	.word	0xffffffff


	//   ....[3]....
        /*00d8*/ 	.word	0xffffffff


	//   ....[4]....
        /*00dc*/ 	.word	0xffffffff


	//   ....[5]....
        /*00e0*/ 	.word	0xffffffff


	//   ....[6]....
        /*00e4*/ 	.word	0xffffffff


	//   ....[7]....
        /*00e8*/ 	.word	0xffffffff


	//   ....[8]....
        /*00ec*/ 	.word	0xffffffff


	//   ....[9]....
        /*00f0*/ 	.word	0xffffffff


	//   ....[10]....
        /*00f4*/ 	.word	0xffffffff


	//   ....[11]....
        /*00f8*/ 	.word	0xffffffff


	//   ....[12]....
        /*00fc*/ 	.word	0xffffffff


	//   ....[13]....
        /*0100*/ 	.word	0xffffffff


	//   ....[14]....
        /*0104*/ 	.word	0xffffffff


	//   ....[15]....
        /*0108*/ 	.word	0xffffffff


	//   ....[16]....
        /*010c*/ 	.word	0xffffffff


	//   ....[17]....
        /*0110*/ 	.word	0xffffffff


	//   ....[18]....
        /*0114*/ 	.word	0xffffffff


	//   ....[19]....
        /*0118*/ 	.word	0xffffffff


	//   ....[20]....
        /*011c*/ 	.word	0xffffffff


	//   ....[21]....
        /*0120*/ 	.word	0xffffffff


	//   ....[22]....
        /*0124*/ 	.word	0xffffffff


	//   ....[23]....
        /*0128*/ 	.word	0xffffffff


	//   ....[24]....
        /*012c*/ 	.word	0xffffffff


	//   ....[25]....
        /*0130*/ 	.word	0xffffffff


	//   ....[26]....
        /*0134*/ 	.word	0xffffffff


	//   ....[27]....
        /*0138*/ 	.word	0xffffffff


	//   ....[28]....
        /*013c*/ 	.word	0xffffffff


	//   ....[29]....
        /*0140*/ 	.word	0xffffffff


	//   ....[30]....
        /*0144*/ 	.word	0xffffffff


	//   ....[31]....
        /*0148*/ 	.word	0xffffffff


	//   ....[32]....
        /*014c*/ 	.word	0xffffffff


	//   ....[33]....
        /*0150*/ 	.word	0xffffffff


	//   ....[34]....
        /*0154*/ 	.word	0xffffffff


	//   ....[35]....
        /*0158*/ 	.word	0xffffffff


	//   ....[36]....
        /*015c*/ 	.word	0xffffffff


	//   ....[37]....
        /*0160*/ 	.word	0xffffffff


	//   ....[38]....
        /*0164*/ 	.word	0xffffffff


	//   ....[39]....
        /*0168*/ 	.word	0xffffffff


	//   ....[40]....
        /*016c*/ 	.word	0xffffffff


	//   ....[41]....
        /*0170*/ 	.word	0xffffffff


	//   ....[42]....
        /*0174*/ 	.word	0xffffffff


	//   ....[43]....
        /*0178*/ 	.word	0xffffffff


	//   ....[44]....
        /*017c*/ 	.word	0xffffffff


	//   ....[45]....
        /*0180*/ 	.word	0xffffffff


	//   ....[46]....
        /*0184*/ 	.word	0xffffffff


	//   ....[47]....
        /*0188*/ 	.word	0xffffffff


	//   ....[48]....
        /*018c*/ 	.word	0xffffffff


	//   ....[49]....
        /*0190*/ 	.word	0xffffffff


	//   ....[50]....
        /*0194*/ 	.word	0xffffffff


	//   ....[51]....
        /*0198*/ 	.word	0xffffffff


	//   ....[52]....
        /*019c*/ 	.word	0xffffffff


	//   ....[53]....
        /*01a0*/ 	.word	0x0500000f


	//   ....[54]....
        /*01a4*/ 	.word	0x0500000f


	//----- nvinfo : EIATTR_COOP_GROUP_INSTR_OFFSETS
	.align		4
.L_1339:
        /*01a8*/ 	.byte	0x04, 0x28
        /*01aa*/ 	.short	(.L_1341 - .L_1340)


	//   ....[0]....
.L_1340:
        /*01ac*/ 	.word	0x00000060


	//   ....[1]....
        /*01b0*/ 	.word	0x00000190


	//   ....[2]....
        /*01b4*/ 	.word	0x00000250


	//   ....[3]....
        /*01b8*/ 	.word	0x000003c0


	//   ....[4]....
        /*01bc*/ 	.word	0x00000520


	//   ....[5]....
        /*01c0*/ 	.word	0x00000640


	//   ....[6]....
        /*01c4*/ 	.word	0x000007a0


	//   ....[7]....
        /*01c8*/ 	.word	0x00001410


	//   ....[8]....
        /*01cc*/ 	.word	0x00002a80


	//   ....[9]....
        /*01d0*/ 	.word	0x00002b10


	//   ....[10]....
        /*01d4*/ 	.word	0x00003480


	//   ....[11]....
        /*01d8*/ 	.word	0x00003520


	//   ....[12]....
        /*01dc*/ 	.word	0x00005590


	//   ....[13]....
        /*01e0*/ 	.word	0x00005630


	//   ....[14]....
        /*01e4*/ 	.word	0x00006060


	//   ....[15]....
        /*01e8*/ 	.word	0x00006100


	//   ....[16]....
        /*01ec*/ 	.word	0x00008160


	//   ....[17]....
        /*01f0*/ 	.word	0x00008180


	//   ....[18]....
        /*01f4*/ 	.word	0x000081a0


	//   ....[19]....
        /*01f8*/ 	.word	0x000081c0


	//   ....[20]....
        /*01fc*/ 	.word	0x00009770


	//   ....[21]....
        /*0200*/ 	.word	0x00009790


	//   ....[22]....
        /*0204*/ 	.word	0x00009810


	//   ....[23]....
        /*0208*/ 	.word	0x00009820


	//   ....[24]....
        /*020c*/ 	.word	0x0000a580


	//   ....[25]....
        /*0210*/ 	.word	0x0000a590


	//   ....[26]....
        /*0214*/ 	.word	0x0000a5a0


	//   ....[27]....
        /*0218*/ 	.word	0x0000a5c0


	//   ....[28]....
        /*021c*/ 	.word	0x0000a5d0


	//   ....[29]....
        /*0220*/ 	.word	0x0000a5e0


	//   ....[30]....
        /*0224*/ 	.word	0x0000a5f0


	//   ....[31]....
        /*0228*/ 	.word	0x0000a600


	//   ....[32]....
        /*022c*/ 	.word	0x0000a610


	//   ....[33]....
        /*0230*/ 	.word	0x0000a620


	//   ....[34]....
        /*0234*/ 	.word	0x0000a650


	//   ....[35]....
        /*0238*/ 	.word	0x0000a660


	//   ....[36]....
        /*023c*/ 	.word	0x0000a670


	//   ....[37]....
        /*0240*/ 	.word	0x0000a680


	//   ....[38]....
        /*0244*/ 	.word	0x0000a6c0


	//   ....[39]....
        /*0248*/ 	.word	0x0000a6f0


	//   ....[40]....
        /*024c*/ 	.word	0x0000a720


	//   ....[41]....
        /*0250*/ 	.word	0x0000a730


	//   ....[42]....
        /*0254*/ 	.word	0x0000a750


	//   ....[43]....
        /*0258*/ 	.word	0x0000a760


	//   ....[44]....
        /*025c*/ 	.word	0x0000a790


	//   ....[45]....
        /*0260*/ 	.word	0x0000a7a0


	//   ....[46]....
        /*0264*/ 	.word	0x0000a7b0


	//   ....[47]....
        /*0268*/ 	.word	0x0000a7e0


	//   ....[48]....
        /*026c*/ 	.word	0x0000a910


	//   ....[49]....
        /*0270*/ 	.word	0x0000b260


	//   ....[50]....
        /*0274*/ 	.word	0x0000c220


	//   ....[51]....
        /*0278*/ 	.word	0x0000e2e0


	//   ....[52]....
        /*027c*/ 	.word	0x0000e470


	//   ....[53]....
        /*0280*/ 	.word	0x0000ea40


	//   ....[54]....
        /*0284*/ 	.word	0x0000eea0


	//----- nvinfo : EIATTR_REG_RECONFIG
	.align		4
.L_1341:
        /*0288*/ 	.byte	0x01, 0x54
	.zero		2


	//----- nvinfo : EIATTR_SYSCALL_OFFSETS
	.align		4
        /*028c*/ 	.byte	0x04, 0x46
        /*028e*/ 	.short	(.L_1343 - .L_1342)


	//   ....[0]....
.L_1342:
        /*0290*/ 	.word	0x000015c0


	//   ....[1]....
        /*0294*/ 	.word	0x0000bbd0


	//   ....[2]....
        /*0298*/ 	.word	0x0000bd10


	//   ....[3]....
        /*029c*/ 	.word	0x0000be50


	//   ....[4]....
        /*02a0*/ 	.word	0x0000bf70


	//----- nvinfo : EIATTR_MBARRIER_INSTR_OFFSETS
	.align		4
.L_1343:
        /*02a4*/ 	.byte	0x04, 0x39
        /*02a6*/ 	.short	(.L_1345 - .L_1344)


	//   ....[0]....
.L_1344:
        /*02a8*/ 	.word	0x00000270
        /*02ac*/ 	.word	0x000000ff
        /*02b0*/ 	.word	0x00019c00
        /*02b4*/ 	.short	0x0100
        /*02b6*/ 	.byte	0x06
	.zero		1


	//   ....[1]....
        /*02b8*/ 	.word	0x00000280
        /*02bc*/ 	.word	0x000000ff
        /*02c0*/ 	.word	0x00019c20
        /*02c4*/ 	.short	0x0100
        /*02c6*/ 	.byte	0x06
	.zero		1


	//   ....[2]....
        /*02c8*/ 	.word	0x00000370
        /*02cc*/ 	.word	0x000000ff
        /*02d0*/ 	.word	0x00019c30
        /*02d4*/ 	.short	0x0100
        /*02d6*/ 	.byte	0x08
	.zero		1


	//   ....[3]....
        /*02d8*/ 	.word	0x00000380
        /*02dc*/ 	.word	0x000000ff
        /*02e0*/ 	.word	0x00019c40
        /*02e4*/ 	.short	0x0100
        /*02e6*/ 	.byte	0x08
	.zero		1


	//   ....[4]....
        /*02e8*/ 	.word	0x00000390
        /*02ec*/ 	.word	0x000000ff
        /*02f0*/ 	.word	0x00019c38
        /*02f4*/ 	.short	0x0100
        /*02f6*/ 	.byte	0x08
	.zero		1


	//   ....[5]....
        /*02f8*/ 	.word	0x000003a0
        /*02fc*/ 	.word	0x000000ff
        /*0300*/ 	.word	0x00019c48
        /*0304*/ 	.short	0x0100
        /*0306*/ 	.byte	0x08
	.zero		1


	//   ....[6]....
        /*0308*/ 	.word	0x000004d0
        /*030c*/ 	.word	0x000000ff
        /*0310*/ 	.word	0x00019c50
        /*0314*/ 	.short	0x0100
        /*0316*/ 	.byte	0x08
	.zero		1


	//   ....[7]....
        /*0318*/ 	.word	0x000004e0
        /*031c*/ 	.word	0x000000ff
        /*0320*/ 	.word	0x00019c60
        /*0324*/ 	.short	0x0100
        /*0326*/ 	.byte	0x08
	.zero		1


	//   ....[8]....
        /*0328*/ 	.word	0x000004f0
        /*032c*/ 	.word	0x000000ff
        /*0330*/ 	.word	0x00019c58
        /*0334*/ 	.short	0x0100
        /*0336*/ 	.byte	0x08
	.zero		1


	//   ....[9]....
        /*0338*/ 	.word	0x00000500
        /*033c*/ 	.word	0x000000ff
        /*0340*/ 	.word	0x00019c68
        /*0344*/ 	.short	0x0100
        /*0346*/ 	.byte	0x08
	.zero		1


	//   ....[10]....
        /*0348*/ 	.word	0x000005f0
        /*034c*/ 	.word	0x000000ff
        /*0350*/ 	.word	0x00019c70
        /*0354*/ 	.short	0x0100
        /*0356*/ 	.byte	0x06
	.zero		1


	//   ....[11]....
        /*0358*/ 	.word	0x00000600
        /*035c*/ 	.word	0x000000ff
        /*0360*/ 	.word	0x00019c80
        /*0364*/ 	.short	0x0100
        /*0366*/ 	.byte	0x06
	.zero		1


	//   ....[12]....
        /*0368*/ 	.word	0x00000610
        /*036c*/ 	.word	0x000000ff
        /*0370*/ 	.word	0x00019c78
        /*0374*/ 	.short	0x0100
        /*0376*/ 	.byte	0x06
	.zero		1


	//   ....[13]....
        /*0378*/ 	.word	0x00000620
        /*037c*/ 	.word	0x000000ff
        /*0380*/ 	.word	0x00019c88
        /*0384*/ 	.short	0x0100
        /*0386*/ 	.byte	0x06
	.zero		1


	//   ....[14]....
        /*0388*/ 	.word	0x00000750
        /*038c*/ 	.word	0x000000ff
        /*0390*/ 	.word	0x00019c90
        /*0394*/ 	.short	0x0100
        /*0396*/ 	.byte	0x08
	.zero		1


	//   ....[15]....
        /*0398*/ 	.word	0x00000760
        /*039c*/ 	.word	0x000000ff
        /*03a0*/ 	.word	0x00019ca0
        /*03a4*/ 	.short	0x0100
        /*03a6*/ 	.byte	0x08
	.zero		1


	//   ....[16]....
        /*03a8*/ 	.word	0x00000770
        /*03ac*/ 	.word	0x000000ff
        /*03b0*/ 	.word	0x00019c98
        /*03b4*/ 	.short	0x0100
        /*03b6*/ 	.byte	0x08
	.zero		1


	//   ....[17]....
        /*03b8*/ 	.word	0x00000780
        /*03bc*/ 	.word	0x000000ff
        /*03c0*/ 	.word	0x00019ca8
        /*03c4*/ 	.short	0x0100
        /*03c6*/ 	.byte	0x08
	.zero		1


	//   ....[18]....
        /*03c8*/ 	.word	0x000008b0
        /*03cc*/ 	.word	0x000000ff
        /*03d0*/ 	.word	0x00019cb0
        /*03d4*/ 	.short	0x0100
        /*03d6*/ 	.byte	0x08
	.zero		1


	//   ....[19]....
        /*03d8*/ 	.word	0x000008c0
        /*03dc*/ 	.word	0x000000ff
        /*03e0*/ 	.word	0x00019cc0
        /*03e4*/ 	.short	0x0100
        /*03e6*/ 	.byte	0x08
	.zero		1


	//   ....[20]....
        /*03e8*/ 	.word	0x000008d0
        /*03ec*/ 	.word	0x000000ff
        /*03f0*/ 	.word	0x00019cb8
        /*03f4*/ 	.short	0x0100
        /*03f6*/ 	.byte	0x08
	.zero		1


	//   ....[21]....
        /*03f8*/ 	.word	0x000008e0
        /*03fc*/ 	.word	0x000000ff
        /*0400*/ 	.word	0x00019cc8
        /*0404*/ 	.short	0x0100
        /*0406*/ 	.byte	0x08
	.zero		1


	//   ....[22]....
        /*0408*/ 	.word	0x000018a0
        /*040c*/ 	.word	0x000000ff
        /*0410*/ 	.word	0x00019c00
        /*0414*/ 	.short	0x010a
        /*0416*/ 	.byte	0x27
	.zero		1


	//   ....[23]....
        /*0418*/ 	.word	0x00001930
        /*041c*/ 	.word	0x00000003
        /*0420*/ 	.word	0x00019c30
        /*0424*/ 	.short	0x010a
        /*0426*/ 	.byte	0x3f
	.zero		1


	//   ....[24]....
        /*0428*/ 	.word	0x000019a0
        /*042c*/ 	.word	0x00000003
        /*0430*/ 	.word	0x00019c30
        /*0434*/ 	.short	0x010a
        /*0436*/ 	.byte	0x3f
	.zero		1


	//   ....[25]....
        /*0438*/ 	.word	0x000022f0
        /*043c*/ 	.word	0x00000003
        /*0440*/ 	.word	0x00000000
        /*0444*/ 	.short	0x0101
        /*0446*/ 	.byte	0x3f
	.zero		1


	//   ....[26]....
        /*0448*/ 	.word	0x00004520
        /*044c*/ 	.word	0x000000ff
        /*0450*/ 	.word	0x00019c30
        /*0454*/ 	.short	0x010a
        /*0456*/ 	.byte	0x16
	.zero		1


	//   ....[27]....
        /*0458*/ 	.word	0x00004560
        /*045c*/ 	.word	0x000000ff
        /*0460*/ 	.word	0x00019c30
        /*0464*/ 	.short	0x010a
        /*0466*/ 	.byte	0x16
	.zero		1


	//   ....[28]....
        /*0468*/ 	.word	0x000046b0
        /*046c*/ 	.word	0x000000ff
        /*0470*/ 	.word	0x00019c50
        /*0474*/ 	.short	0x010a
        /*0476*/ 	.byte	0x07
	.zero		1


	//   ....[29]....
        /*0478*/ 	.word	0x000046f0
        /*047c*/ 	.word	0x000000ff
        /*0480*/ 	.word	0x00019c50
        /*0484*/ 	.short	0x010a
        /*0486*/ 	.byte	0x07
	.zero		1


	//   ....[30]....
        /*0488*/ 	.word	0x000069a0
        /*048c*/ 	.word	0x00000003
        /*0490*/ 	.word	0x00000000
        /*0494*/ 	.short	0x0101
        /*0496*/ 	.byte	0x3f
	.zero		1


	//   ....[31]....
        /*0498*/ 	.word	0x00006c20
        /*049c*/ 	.word	0x000000ff
        /*04a0*/ 	.word	0x00000000
        /*04a4*/ 	.short	0x0101
        /*04a6*/ 	.byte	0x06
	.zero		1


	//   ....[32]....
        /*04a8*/ 	.word	0x000071d0
        /*04ac*/ 	.word	0x000000ff
        /*04b0*/ 	.word	0x00019c30
        /*04b4*/ 	.short	0x010a
        /*04b6*/ 	.byte	0x06
	.zero		1


	//   ....[33]....
        /*04b8*/ 	.word	0x00007210
        /*04bc*/ 	.word	0x000000ff
        /*04c0*/ 	.word	0x00019c30
        /*04c4*/ 	.short	0x010a
        /*04c6*/ 	.byte	0x06
	.zero		1


	//   ....[34]....
        /*04c8*/ 	.word	0x00007360
        /*04cc*/ 	.word	0x000000ff
        /*04d0*/ 	.word	0x00019c50
        /*04d4*/ 	.short	0x010a
        /*04d6*/ 	.byte	0x07
	.zero		1


	//   ....[35]....
        /*04d8*/ 	.word	0x000073a0
        /*04dc*/ 	.word	0x000000ff
        /*04e0*/ 	.word	0x00019c50
        /*04e4*/ 	.short	0x010a
        /*04e6*/ 	.byte	0x07
	.zero		1


	//   ....[36]....
        /*04e8*/ 	.word	0x00008ca0
        /*04ec*/ 	.word	0x00000003
        /*04f0*/ 	.word	0x00000000
        /*04f4*/ 	.short	0x0101
        /*04f6*/ 	.byte	0x3f
	.zero		1


	//   ....[37]....
        /*04f8*/ 	.word	0x00008fc0
        /*04fc*/ 	.word	0x000000ff
        /*0500*/ 	.word	0x00000000
        /*0504*/ 	.short	0x0101
        /*0506*/ 	.byte	0x06
	.zero		1


	//   ....[38]....
        /*0508*/ 	.word	0x000094d0
        /*050c*/ 	.word	0x000000ff
        /*0510*/ 	.word	0x00019c50
        /*0514*/ 	.short	0x010a
        /*0516*/ 	.byte	0x05
	.zero		1


	//   ....[39]....
        /*0518*/ 	.word	0x00009560
        /*051c*/ 	.word	0x000000ff
        /*0520*/ 	.word	0x00019c50
        /*0524*/ 	.short	0x010a
        /*0526*/ 	.byte	0x05
	.zero		1


	//   ....[40]....
        /*0528*/ 	.word	0x00009ae0
        /*052c*/ 	.word	0x000000ff
        /*0530*/ 	.word	0x00000000
        /*0534*/ 	.short	0x0101
        /*0536*/ 	.byte	0x04
	.zero		1


	//   ....[41]....
        /*0538*/ 	.word	0x0000ab80
        /*053c*/ 	.word	0x000000ff
        /*0540*/ 	.word	0x00000000
        /*0544*/ 	.short	0x0101
        /*0546*/ 	.byte	0x05
	.zero		1


	//   ....[42]....
        /*0548*/ 	.word	0x0000c420
        /*054c*/ 	.word	0x00000005
        /*0550*/ 	.word	0x00019c80
        /*0554*/ 	.short	0x010a
        /*0556*/ 	.byte	0x3f
	.zero		1


	//   ....[43]....
        /*0558*/ 	.word	0x0000c650
        /*055c*/ 	.word	0x00000005
        /*0560*/ 	.word	0x00019c40
        /*0564*/ 	.short	0x010a
        /*0566*/ 	.byte	0x3f
	.zero		1


	//   ....[44]....
        /*0568*/ 	.word	0x0000cae0
        /*056c*/ 	.word	0x000000ff
        /*0570*/ 	.word	0x00019c20
        /*0574*/ 	.short	0x010a
        /*0576*/ 	.byte	0x28
	.zero		1


	//   ....[45]....
        /*0578*/ 	.word	0x0000cda0
        /*057c*/ 	.word	0x00000006
        /*0580*/ 	.word	0x00019c80
        /*0584*/ 	.short	0x010a
        /*0586*/ 	.byte	0x3f
	.zero		1


	//   ....[46]....
        /*0588*/ 	.word	0x0000d1c0
        /*058c*/ 	.word	0x00000006
        /*0590*/ 	.word	0x00019c40
        /*0594*/ 	.short	0x010a
        /*0596*/ 	.byte	0x3f
	.zero		1


	//   ....[47]....
        /*0598*/ 	.word	0x0000d660
        /*059c*/ 	.word	0x0000000c
        /*05a0*/ 	.word	0x00019c70
        /*05a4*/ 	.short	0x010a
        /*05a6*/ 	.byte	0x3f
	.zero		1


	//   ....[48]....
        /*05a8*/ 	.word	0x0000d6d0
        /*05ac*/ 	.word	0x0000000c
        /*05b0*/ 	.word	0x00019c60
        /*05b4*/ 	.short	0x010a
        /*05b6*/ 	.byte	0x3f
	.zero		1


	//   ....[49]....
        /*05b8*/ 	.word	0x0000dab0
        /*05bc*/ 	.word	0x0000000c
        /*05c0*/ 	.word	0x00019c50
        /*05c4*/ 	.short	0x0101
        /*05c6*/ 	.byte	0x3f
	.zero		1


	//   ....[50]....
        /*05c8*/ 	.word	0x0000db20
        /*05cc*/ 	.word	0x00000003
        /*05d0*/ 	.word	0x00000000
        /*05d4*/ 	.short	0x0101
        /*05d6*/ 	.byte	0x3f
	.zero		1


	//   ....[51]....
        /*05d8*/ 	.word	0x0000dcd0
        /*05dc*/ 	.word	0x00000000
        /*05e0*/ 	.word	0x00019c70
        /*05e4*/ 	.short	0x010a
        /*05e6*/ 	.byte	0x3f
	.zero		1


	//   ....[52]....
        /*05e8*/ 	.word	0x0000dd30
        /*05ec*/ 	.word	0x00000000
        /*05f0*/ 	.word	0x00019c60
        /*05f4*/ 	.short	0x010a
        /*05f6*/ 	.byte	0x3f
	.zero		1


	//   ....[53]....
        /*05f8*/ 	.word	0x0000e120
        /*05fc*/ 	.word	0x00000000
        /*0600*/ 	.word	0x00019c50
        /*0604*/ 	.short	0x0101
        /*0606*/ 	.byte	0x3f
	.zero		1


	//   ....[54]....
        /*0608*/ 	.word	0x0000e1b0
        /*060c*/ 	.word	0x00000002
        /*0610*/ 	.word	0x00000000
        /*0614*/ 	.short	0x0101
        /*0616*/ 	.byte	0x3f
	.zero		1


	//   ....[55]....
        /*0618*/ 	.word	0x0000e3f0
        /*061c*/ 	.word	0x00000008
        /*0620*/ 	.word	0x00019c20
        /*0624*/ 	.short	0x010a
        /*0626*/ 	.byte	0x3f
	.zero		1


	//   ....[56]....
        /*0628*/ 	.word	0x0000e590
        /*062c*/ 	.word	0x00000006
        /*0630*/ 	.word	0x00000000
        /*0634*/ 	.short	0x010a
        /*0636*/ 	.byte	0x3f
	.zero		1


	//   ....[57]....
        /*0638*/ 	.word	0x0000e600
        /*063c*/ 	.word	0x00000007
        /*0640*/ 	.word	0x00000000
        /*0644*/ 	.short	0x010a
        /*0646*/ 	.byte	0x3f
	.zero		1


	//   ....[58]....
        /*0648*/ 	.word	0x0000e650
        /*064c*/ 	.word	0x00000002
        /*0650*/ 	.word	0x00019c60
        /*0654*/ 	.short	0x010a
        /*0656*/ 	.byte	0x3f
	.zero		1


	//   ....[59]....
        /*0658*/ 	.word	0x0000e6a0
        /*065c*/ 	.word	0x00000005
        /*0660*/ 	.word	0x00019c60
        /*0664*/ 	.short	0x010a
        /*0666*/ 	.byte	0x3f
	.zero		1


	//   ....[60]....
        /*0668*/ 	.word	0x0000e6e0
        /*066c*/ 	.word	0x00000002
        /*0670*/ 	.word	0x00019c80
        /*0674*/ 	.short	0x010a
        /*0676*/ 	.byte	0x3f
	.zero		1


	//   ....[61]....
        /*0678*/ 	.word	0x0000e700
        /*067c*/ 	.word	0x00000005
        /*0680*/ 	.word	0x00019c80
        /*0684*/ 	.short	0x010a
        /*0686*/ 	.byte	0x3f
	.zero		1


	//   ....[62]....
        /*0688*/ 	.word	0x0000e770
        /*068c*/ 	.word	0x00000003
        /*0690*/ 	.word	0x00019c00
        /*0694*/ 	.short	0x010a
        /*0696*/ 	.byte	0x3f
	.zero		1


	//   ....[63]....
        /*0698*/ 	.word	0x0000e7c0
        /*069c*/ 	.word	0x00000003
        /*06a0*/ 	.word	0x00019c30
        /*06a4*/ 	.short	0x010a
        /*06a6*/ 	.byte	0x3f
	.zero		1


	//   ....[64]....
        /*06a8*/ 	.word	0x0000e820
        /*06ac*/ 	.word	0x0000000b
        /*06b0*/ 	.word	0x00019c30
        /*06b4*/ 	.short	0x010a
        /*06b6*/ 	.byte	0x3f
	.zero		1


	//   ....[65]....
        /*06b8*/ 	.word	0x0000e880
        /*06bc*/ 	.word	0x0000000a
        /*06c0*/ 	.word	0x00019c50
        /*06c4*/ 	.short	0x010a
        /*06c6*/ 	.byte	0x3f
	.zero		1


	//   ....[66]....
        /*06c8*/ 	.word	0x0000e8e0
        /*06cc*/ 	.word	0x0000000a
        /*06d0*/ 	.word	0x00019c30
        /*06d4*/ 	.short	0x010a
        /*06d6*/ 	.byte	0x3f
	.zero		1


	//   ....[67]....
        /*06d8*/ 	.word	0x0000e940
        /*06dc*/ 	.word	0x0000000a
        /*06e0*/ 	.word	0x00019c50
        /*06e4*/ 	.short	0x010a
        /*06e6*/ 	.byte	0x3f
	.zero		1


	//   ....[68]....
        /*06e8*/ 	.word	0x0000e9a0
        /*06ec*/ 	.word	0x00000005
        /*06f0*/ 	.word	0x00019c50
        /*06f4*/ 	.short	0x010a
        /*06f6*/ 	.byte	0x3f
	.zero		1


	//   ....[69]....
        /*06f8*/ 	.word	0x0000eaf0
        /*06fc*/ 	.word	0x00000005
        /*0700*/ 	.word	0x00019c80
        /*0704*/ 	.short	0x010a
        /*0706*/ 	.byte	0x3f
	.zero		1


	//   ....[70]....
        /*0708*/ 	.word	0x0000eb40
        /*070c*/ 	.word	0x00000005
        /*0710*/ 	.word	0x00019c40
        /*0714*/ 	.short	0x010a
        /*0716*/ 	.byte	0x3f
	.zero		1


	//   ....[71]....
        /*0718*/ 	.word	0x0000eb90
        /*071c*/ 	.word	0x0000001a
        /*0720*/ 	.word	0x00019c20
        /*0724*/ 	.short	0x010a
        /*0726*/ 	.byte	0x3f
	.zero		1


	//   ....[72]....
        /*0728*/ 	.word	0x0000ebe0
        /*072c*/ 	.word	0x00000006
        /*0730*/ 	.word	0x00019c80
        /*0734*/ 	.short	0x010a
        /*0736*/ 	.byte	0x3f
	.zero		1


	//   ....[73]....
        /*0738*/ 	.word	0x0000ec30
        /*073c*/ 	.word	0x00000006
        /*0740*/ 	.word	0x00019c40
        /*0744*/ 	.short	0x010a
        /*0746*/ 	.byte	0x3f
	.zero		1


	//   ....[74]....
        /*0748*/ 	.word	0x0000ec80
        /*074c*/ 	.word	0x0000000c
        /*0750*/ 	.word	0x00019c70
        /*0754*/ 	.short	0x010a
        /*0756*/ 	.byte	0x3f
	.zero		1


	//   ....[75]....
        /*0758*/ 	.word	0x0000ecd0
        /*075c*/ 	.word	0x0000000c
        /*0760*/ 	.word	0x00019c60
        /*0764*/ 	.short	0x010a
        /*0766*/ 	.byte	0x3f
	.zero		1


	//   ....[76]....
        /*0768*/ 	.word	0x0000ed20
        /*076c*/ 	.word	0x00000000
        /*0770*/ 	.word	0x00019c70
        /*0774*/ 	.short	0x010a
        /*0776*/ 	.byte	0x3f
	.zero		1


	//   ....[77]....
        /*0778*/ 	.word	0x0000ed70
        /*077c*/ 	.word	0x00000000
        /*0780*/ 	.word	0x00019c60
        /*0784*/ 	.short	0x010a
        /*0786*/ 	.byte	0x3f
	.zero		1


	//   ....[78]....
        /*0788*/ 	.word	0x0000edc0
        /*078c*/ 	.word	0x00000008
        /*0790*/ 	.word	0x00019c20
        /*0794*/ 	.short	0x010a
        /*0796*/ 	.byte	0x3f
	.zero		1


	//   ....[79]....
        /*0798*/ 	.word	0x0000ef60
        /*079c*/ 	.word	0x00000006
        /*07a0*/ 	.word	0x00000000
        /*07a4*/ 	.short	0x010a
        /*07a6*/ 	.byte	0x3f
	.zero		1


	//   ....[80]....
        /*07a8*/ 	.word	0x0000efb0
        /*07ac*/ 	.word	0x00000007
        /*07b0*/ 	.word	0x00000000
        /*07b4*/ 	.short	0x010a
        /*07b6*/ 	.byte	0x3f
	.zero		1


	//   ....[81]....
        /*07b8*/ 	.word	0x0000f000
        /*07bc*/ 	.word	0x00000002
        /*07c0*/ 	.word	0x00019c60
        /*07c4*/ 	.short	0x010a
        /*07c6*/ 	.byte	0x3f
	.zero		1


	//   ....[82]....
        /*07c8*/ 	.word	0x0000f050
        /*07cc*/ 	.word	0x00000005
        /*07d0*/ 	.word	0x00019c60
        /*07d4*/ 	.short	0x010a
        /*07d6*/ 	.byte	0x3f
	.zero		1


	//   ....[83]....
        /*07d8*/ 	.word	0x0000f0a0
        /*07dc*/ 	.word	0x00000002
        /*07e0*/ 	.word	0x00019c80
        /*07e4*/ 	.short	0x010a
        /*07e6*/ 	.byte	0x3f
	.zero		1


	//----- nvinfo : EIATTR_NUM_MBARRIERS
	.align		4
.L_1345:
        /*07e8*/ 	.byte	0x03, 0x38
        /*07ea*/ 	.short	0x0016


	//----- nvinfo : EIATTR_EXIT_INSTR_OFFSETS
	.align		4
        /*07ec*/ 	.byte	0x04, 0x1c
        /*07ee*/ 	.short	(.L_1347 - .L_1346)


	//   ....[0]....
.L_1346:
        /*07f0*/ 	.word	0x00000a10


	//   ....[1]....
        /*07f4*/ 	.word	0x0000b1f0


	//   ....[2]....
        /*07f8*/ 	.word	0x0000e750


	//----- nvinfo : EIATTR_MAX_THREADS
	.align		4
.L_1347:
        /*07fc*/ 	.byte	0x04, 0x05
        /*07fe*/ 	.short	(.L_1349 - .L_1348)
.L_1348:
        /*0800*/ 	.word	0x00000200
        /*0804*/ 	.word	0x00000001
        /*0808*/ 	.word	0x00000001


	//----- nvinfo : EIATTR_CRS_STACK_SIZE
	.align		4
.L_1349:
        /*080c*/ 	.byte	0x04, 0x1e
        /*080e*/ 	.short	(.L_1351 - .L_1350)
.L_1350:
        /*0810*/ 	.word	0x00000000


	//----- nvinfo : EIATTR_CBANK_PARAM_SIZE
	.align		4
.L_1351:
        /*0814*/ 	.byte	0x03, 0x19
        /*0816*/ 	.short	0x0bf0


	//----- nvinfo : EIATTR_PARAM_CBANK
	.align		4
        /*0818*/ 	.byte	0x04, 0x0a
        /*081a*/ 	.short	(.L_1353 - .L_1352)
	.align		4
.L_1352:
        /*081c*/ 	.word	index@(.nv.constant0._ZN7cutlass13device_kernelIN5flash11enable_sm90INS1_16FlashAttnFwdSm90INS1_25CollectiveMainloopFwdSm90ILi2EN4cute5tupleIJNS5_1CILi1EEES8_S8_EEENS6_IJNS7_ILi192EEENS7_ILi128EEENS7_ILi96EEEEEELi96ENS_12float_e4m3_tEfNS_4arch4Sm90ELb1ELb0ELb1ELb0ELb0ELb0ELb0ELb1ELb1ELb0ELb0ELb0EEENS1_21CollectiveEpilogueFwdINS6_IJSA_SC_SB_EEES9_NS_10bfloat16_tESG_Li384ELb0ELb0ELb0ELb1EEENS1_30DynamicPersistentTileSchedulerILi384ELi128ELb0ELb0ELb1EEEEEEEEEvNT_6ParamsE)
        /*0820*/ 	.short	0x0210
        /*0822*/ 	.short	0x0bf0


	//----- nvinfo : EIATTR_SW_WAR
	.align		4
.L_1353:
        /*0824*/ 	.byte	0x04, 0x36
        /*0826*/ 	.short	(.L_1355 - .L_1354)
.L_1354:
        /*0828*/ 	.word	0x00000008
.L_1355:


//--------------------- .nv.info._ZN7cutlass13device_kernelIN5flash11enable_sm90INS1_16FlashAttnFwdSm90INS1_25CollectiveMainloopFwdSm90ILi2EN4cute5tupleIJNS5_1CILi1EEES8_S8_EEENS6_IJNS7_ILi192EEENS7_ILi128EEENS7_ILi96EEEEEELi96ENS_12float_e4m3_tEfNS_4arch4Sm90ELb1ELb0ELb1ELb1ELb0ELb0ELb0ELb1ELb1ELb0ELb0ELb0EEENS1_21CollectiveEpilogueFwdINS6_IJSA_SC_SB_EEES9_NS_10bfloat16_tESG_Li384ELb1ELb0ELb0ELb1EEENS1_36VarlenDynamicPersistentTileSchedulerILi192ELi128ELi384ELi128ELb0ELb0ELb1ELb1ELb1ELb1EEEEEEEEEvNT_6ParamsE --------------------------
	.section	.nv.info._ZN7cutlass13device_kernelIN5flash11enable_sm90INS1_16FlashAttnFwdSm90INS1_25CollectiveMainloopFwdSm90ILi2EN4cute5tupleIJNS5_1CILi1EEES8_S8_EEENS6_IJNS7_ILi192EEENS7_ILi128EEENS7_ILi96EEEEEELi96ENS_12float_e4m3_tEfNS_4arch4Sm90ELb1ELb0ELb1ELb1ELb0ELb0ELb0ELb1ELb1ELb0ELb0ELb0EEENS1_21CollectiveEpilogueFwdINS6_IJSA_SC_SB_EEES9_NS_10bfloat16_tESG_Li384ELb1ELb0ELb0ELb1EEENS1_36VarlenDynamicPersistentTileSchedulerILi192ELi128ELi384ELi128ELb0ELb0ELb1ELb1ELb1ELb1EEEEEEEEEvNT_6ParamsE,"",@"SHT_CUDA_INFO"
	.sectionflags	@""
	.align	4


	//----- nvinfo : EIATTR_CUDA_API_VERSION
	.align		4
        /*0000*/ 	.byte	0x04, 0x37
        /*0002*/ 	.short	(.L_1357 - .L_1356)
.L_1356:
        /*0004*/ 	.word	0x00000082


	//----- nvinfo : EIATTR_KPARAM_INFO
	.align		4
.L_1357:
        /*0008*/ 	.byte	0x04, 0x17
        /*000a*/ 	.short	(.L_1359 - .L_1358)
.L_1358:
        /*000c*/ 	.word	0x00000000
        /*0010*/ 	.short	0x0000
        /*0012*/ 	.short	0x0070
        /*0014*/ 	.byte	0x00, 0xf0, 0x01, 0x28


	//----- nvinfo : EIATTR_SPARSE_MMA_MASK
	.align		4
.L_1359:
        /*0018*/ 	.byte	0x03, 0x50
        /*001a*/ 	.short	0x0000


	//----- nvinfo : EIATTR_MAXREG_COUNT
	.align		4
        /*001c*/ 	.byte	0x03, 0x1b
        /*001e*/ 	.short	0x0080


	//----- nvinfo : EIATTR_NUM_BARRIERS
	.align		4
        /*0020*/ 	.byte	0x02, 0x4c
        /*0022*/ 	.byte	0x09
	.zero		1


	//----- nvinfo : EIATTR_EXTERNS
	.align		4
        /*0024*/ 	.byte	0x04, 0x0f
        /*0026*/ 	.short	(.L_1361 - .L_1360)


	//   ....[0]....
	.align		4
.L_1360:
        /*0028*/ 	.word	index@(__assertfail)


	//----- nvinfo : EIATTR_ANNOTATIONS
	.align		4
.L_1361:
        /*002c*/ 	.byte	0x04, 0x55
        /*002e*/ 	.short	(.L_1363 - .L_1362)


	//   ....[0]....
.L_1362:
        /*0030*/ 	.word	0x00000001
        /*0034*/ 	.byte	0x20, 0xbe, 0x00, 0x00, 0x01, 0x00, 0x00, 0x00, 0xa0, 0xc9, 0x00, 0x00, 0x01, 0x00, 0x00, 0x00
        /*0044*/ 	.byte	0x70, 0xca, 0x00, 0x00, 0x01, 0x00, 0x00, 0x00, 0x00, 0xcf, 0x00, 0x00, 0x01, 0x00, 0x00, 0x00
        /*0054*/ 	.byte	0xd0, 0xd1, 0x00, 0x00, 0x01, 0x00, 0x00, 0x00, 0x20, 0xd8, 0x00, 0x00, 0x01, 0x00, 0x00, 0x00
        /*0064*/ 	.byte	0xa0, 0xdb, 0x00, 0x00, 0x01, 0x00, 0x00, 0x00, 0xb0, 0xe3, 0x00, 0x00, 0x01, 0x00, 0x00, 0x00
        /*0074*/ 	.byte	0xc0, 0xe3, 0x00, 0x00, 0x01, 0x00, 0x00, 0x00, 0x00, 0xe4, 0x00, 0x00, 0x01, 0x00, 0x00, 0x00
        /*0084*/ 	.byte	0x90, 0xe4, 0x00, 0x00, 0x01, 0x00, 0x00, 0x00, 0x80, 0xfb, 0x00, 0x00, 0x01, 0x00, 0x00, 0x00
        /*0094*/ 	.byte	0x80, 0x07, 0x01, 0x00


	//----- nvinfo : EIATTR_MERCURY_ISA_VERSION
	.align		4
.L_1363:
        /*0098*/ 	.byte	0x03, 0x5f
        /*009a*/ 	.short	0x0101


	//----- nvinfo : EIATTR_UNUSED_LOAD_BYTE_OFFSET
	.align		4
        /*009c*/ 	.byte	0x04, 0x44
        /*009e*/ 	.short	(.L_1365 - .L_1364)


	//   ....[0]....
.L_1364:
        /*00a0*/ 	.word	0x00000a30
        /*00a4*/ 	.word	0x0000fff0


	//   ....[1]....
        /*00a8*/ 	.word	0x0000a040
        /*00ac*/ 	.word	0x0000fff0


	//----- nvinfo : EIATTR_INT_WARP_WIDE_INSTR_OFFSETS
	.align		4
.L_1365:
        /*00b0*/ 	.byte	0x04, 0x31
        /*00b2*/ 	.short	(.L_1367 - .L_1366)


	//   ....[0]....
.L_1366:
        /*00b4*/ 	.word	0x00000160


	//   ....[1]....
        /*00b8*/ 	.word	0x000001a0


	//   ....[2]....
        /*00bc*/ 	.word	0x00000210


	//   ....[3]....
        /*00c0*/ 	.word	0x0000d240


	//   ....[4]....
        /*00c4*/ 	.word	0x0000d2d0


	//   ....[5]....
        /*00c8*/ 	.word	0x0000d9c0


	//   ....[6]....
        /*00cc*/ 	.word	0x0000f510


	//   ....[7]....
        /*00d0*/ 	.word	0x0000f5a0


	//----- nvinfo : EIATTR_COOP_GROUP_MASK_REGIDS
	.align		4
.L_1367:
        /*00d4*/ 	.byte	0x04, 0x29
        /*00d6*/ 	.short	(.L_1369 - .L_1368)


	//   ....[0]....
.L_1368:
        /*00d8*/ 	.word	0xffffffff


	//   ....[1]....
        /*00dc*/ 	.word	0xffffffff


	//   ....[2]....
        /*00e0*/ 	.word	0xffffffff


	//   ....[3]....
        /*00e4*/ 	.word	0xffffffff


	//   ....[4]....
        /*00e8*/ 	.word	0xffffffff


	//   ....[5]....
        /*00ec*/ 	.word	0xffffffff


	//   ....[6]....
        /*00f0*/ 	.word	0xffffffff


	//   ....[7]....
        /*00f4*/ 	.word	0xffffffff


	//   ....[8]....
        /*00f8*/ 	.word	0xffffffff


	//   ....[9]....
        /*00fc*/ 	.word	0xffffffff


	//   ....[10]....
        /*0100*/ 	.word	0xffffffff


	//   ....[11]....
        /*0104*/ 	.word	0xffffffff


	//   ....[12]....
        /*0108*/ 	.word	0xffffffff


	//   ....[13]....
        /*010c*/ 	.word	0xffffffff


	//   ....[14]....
        /*0110*/ 	.word	0xffffffff


	//   ....[15]....
        /*0114*/ 	.word	0xffffffff


	//   ....[16]....
        /*0118*/ 	.word	0xffffffff


	//   ....[17]....
        /*011c*/ 	.word	0xffffffff


	//   ....[18]....
        /*0120*/ 	.word	0xffffffff


	//   ....[19]....
        /*0124*/ 	.word	0xffffffff


	//   ....[20]....
        /*0128*/ 	.word	0xffffffff


	//   ....[21]....
        /*012c*/ 	.word	0xffffffff


	//   ....[22]....
        /*0130*/ 	.word	0xffffffff


	//   ....[23]....
        /*0134*/ 	.word	0xffffffff


	//   ....[24]....
        /*0138*/ 	.word	0xffffffff


	//   ....[25]....
        /*013c*/ 	.word	0xffffffff


	//   ....[26]....
        /*0140*/ 	.word	0xffffffff


	//   ....[27]....
        /*0144*/ 	.word	0xffffffff


	//   ....[28]....
        /*0148*/ 	.word	0xffffffff


	//   ....[29]....
        /*014c*/ 	.word	0xffffffff


	//   ....[30]....
        /*0150*/ 	.word	0xffffffff


	//   ....[31]....
        /*0154*/ 	.word	0xffffffff


	//   ....[32]....
        /*0158*/ 	.word	0xffffffff


	//   ....[33]....
        /*015c*/ 	.word	0xffffffff


	//   ....[34]....
        /*0160*/ 	.word	0xffffffff


	//   ....[35]....
        /*0164*/ 	.word	0xffffffff


	//   ....[36]....
        /*0168*/ 	.word	0xffffffff


	//   ....[37]....
        /*016c*/ 	.word	0xffffffff


	//   ....[38]....
        /*0170*/ 	.word	0xffffffff


	//   ....[39]....
        /*0174*/ 	.word	0xffffffff


	//   ....[40]....
        /*0178*/ 	.word	0xffffffff


	//   ....[41]....
        /*017c*/ 	.word	0xffffffff


	//   ....[42]....
        /*0180*/ 	.word	0xffffffff


	//   ....[43]....
        /*0184*/ 	.word	0xffffffff


	//   ....[44]....
        /*0188*/ 	.word	0xffffffff


	//   ....[45]....
        /*018c*/ 	.word	0xffffffff


	//   ....[46]....
        /*0190*/ 	.word	0xffffffff


	//   ....[47]....
        /*0194*/ 	.word	0xffffffff


	//   ....[48]....
        /*0198*/ 	.word	0xffffffff


	//   ....[49]....
        /*019c*/ 	.word	0xffffffff


	//   ....[50]....
        /*01a0*/ 	.word	0xffffffff


	//   ....[51]....
        /*01a4*/ 	.word	0xffffffff


	//   ....[52]....
        /*01a8*/ 	.word	0xffffffff


	//   ....[53]....
        /*01ac*/ 	.word	0xffffffff


	//   ....[54]....
        /*01b0*/ 	.word	0xffffffff


	//   ....[55]....
        /*01b4*/ 	.word	0xffffffff


	//   ....[56]....
        /*01b8*/ 	.word	0xffffffff


	//   ....[57]....
        /*01bc*/ 	.word	0xffffffff


	//   ....[58]....
        /*01c0*/ 	.word	0xffffffff


	//   ....[59]....
        /*01c4*/ 	.word	0xffffffff


	//   ....[60]....
        /*01c8*/ 	.word	0xffffffff


	//   ....[61]....
        /*01cc*/ 	.word	0xffffffff


	//   ....[62]....
        /*01d0*/ 	.word	0xffffffff


	//   ....[63]....
        /*01d4*/ 	.word	0xffffffff


	//   ....[64]....
        /*01d8*/ 	.word	0xffffffff


	//   ....[65]....
        /*01dc*/ 	.word	0xffffffff


	//   ....[66]....
        /*01e0*/ 	.word	0xffffffff


	//   ....[67]....
        /*01e4*/ 	.word	0xffffffff


	//   ....[68]....
        /*01e8*/ 	.word	0xffffffff


	//   ....[69]....
        /*01ec*/ 	.word	0xffffffff


	//   ....[70]....
        /*01f0*/ 	.word	0xffffffff


	//   ....[71]....
        /*01f4*/ 	.word	0xffffffff


	//   ....[72]....
        /*01f8*/ 	.word	0xffffffff


	//   ....[73]....
        /*01fc*/ 	.word	0xffffffff


	//   ....[74]....
        /*0200*/ 	.word	0xffffffff


	//   ....[75]....
        /*0204*/ 	.word	0xffffffff


	//   ....[76]....
        /*0208*/ 	.word	0xffffffff


	//   ....[77]....
        /*020c*/ 	.word	0xffffffff


	//   ....[78]....
        /*0210*/ 	.word	0xffffffff


	//   ....[79]....
        /*0214*/ 	.word	0xffffffff


	//   ....[80]....
        /*0218*/ 	.word	0xffffffff


	//   ....[81]....
        /*021c*/ 	.word	0xffffffff


	//   ....[82]....
        /*0220*/ 	.word	0xffffffff


	//   ....[83]....
        /*0224*/ 	.word	0x0500000f


	//   ....[84]....
        /*0228*/ 	.word	0x0500000f


	//----- nvinfo : EIATTR_COOP_GROUP_INSTR_OFFSETS
	.align		4
.L_1369:
        /*022c*/ 	.byte	0x04, 0x28
        /*022e*/ 	.short	(.L_1371 - .L_1370)


	//   ....[0]....
.L_1370:
        /*0230*/ 	.word	0x00000060


	//   ....[1]....
        /*0234*/ 	.word	0x00000170


	//   ....[2]....
        /*0238*/ 	.word	0x000001c0


	//   ....[3]....
        /*023c*/ 	.word	0x000003f0


	//   ....[4]....
        /*0240*/ 	.word	0x00000550


	//   ....[5]....
        /*0244*/ 	.word	0x00000670


	//   ....[6]....
        /*0248*/ 	.word	0x000007d0


	//   ....[7]....
        /*024c*/ 	.word	0x00001510


	//   ....[8]....
        /*0250*/ 	.word	0x00002d20


	//   ....[9]....
        /*0254*/ 	.word	0x00002d80


	//   ....[10]....
        /*0258*/ 	.word	0x000037c0


	//   ....[11]....
        /*025c*/ 	.word	0x00003860


	//   ....[12]....
        /*0260*/ 	.word	0x00005800


	//   ....[13]....
        /*0264*/ 	.word	0x00005960


	//   ....[14]....
        /*0268*/ 	.word	0x00006210


	//   ....[15]....
        /*026c*/ 	.word	0x000062c0


	//   ....[16]....
        /*0270*/ 	.word	0x000081c0


	//   ....[17]....
        /*0274*/ 	.word	0x00008210


	//   ....[18]....
        /*0278*/ 	.word	0x000082a0


	//   ....[19]....
        /*027c*/ 	.word	0x000082d0


	//   ....[20]....
        /*0280*/ 	.word	0x000099a0


	//   ....[21]....
        /*0284*/ 	.word	0x000099c0


	//   ....[22]....
        /*0288*/ 	.word	0x00009a30


	//   ....[23]....
        /*028c*/ 	.word	0x00009a40


	//   ....[24]....
        /*0290*/ 	.word	0x0000a720


	//   ....[25]....
        /*0294*/ 	.word	0x0000a730


	//   ....[26]....
        /*0298*/ 	.word	0x0000a740


	//   ....[27]....
        /*029c*/ 	.word	0x0000a750


	//   ....[28]....
        /*02a0*/ 	.word	0x0000a760


	//   ....[29]....
        /*02a4*/ 	.word	0x0000a770


	//   ....[30]....
        /*02a8*/ 	.word	0x0000a780


	//   ....[31]....
        /*02ac*/ 	.word	0x0000a790


	//   ....[32]....
        /*02b0*/ 	.word	0x0000a7c0


	//   ....[33]....
        /*02b4*/ 	.word	0x0000a7d0


	//   ....[34]....
        /*02b8*/ 	.word	0x0000a7e0


	//   ....[35]....
        /*02bc*/ 	.word	0x0000a810


	//   ....[36]....
        /*02c0*/ 	.word	0x0000a840


	//   ....[37]....
        /*02c4*/ 	.word	0x0000a850


	//   ....[38]....
        /*02c8*/ 	.word	0x0000a880


	//   ....[39]....
        /*02cc*/ 	.word	0x0000a890


	//   ....[40]....
        /*02d0*/ 	.word	0x0000a8c0


	//   ....[41]....
        /*02d4*/ 	.word	0x0000a8d0


	//   ....[42]....
        /*02d8*/ 	.word	0x0000a900


	//   ....[43]....
        /*02dc*/ 	.word	0x0000a910


	//   ....[44]....
        /*02e0*/ 	.word	0x0000a940


	//   ....[45]....
        /*02e4*/ 	.word	0x0000a950


	//   ....[46]....
        /*02e8*/ 	.word	0x0000a960


	//   ....[47]....
        /*02ec*/ 	.word	0x0000a990


	//   ....[48]....
        /*02f0*/ 	.word	0x0000bdf0


	//   ....[49]....
        /*02f4*/ 	.word	0x0000bfd0


	//   ....[50]....
        /*02f8*/ 	.word	0x0000c000


	//   ....[51]....
        /*02fc*/ 	.word	0x0000c030


	//   ....[52]....
        /*0300*/ 	.word	0x0000c060


	//   ....[53]....
        /*0304*/ 	.word	0x0000c090


	//   ....[54]....
        /*0308*/ 	.word	0x0000c0d0


	//   ....[55]....
        /*030c*/ 	.word	0x0000c250


	//   ....[56]....
        /*0310*/ 	.word	0x0000c280


	//   ....[57]....
        /*0314*/ 	.word	0x0000c2b0


	//   ....[58]....
        /*0318*/ 	.word	0x0000c2e0


	//   ....[59]....
        /*031c*/ 	.word	0x0000c310


	//   ....[60]....
        /*0320*/ 	.word	0x0000c350


	//   ....[61]....
        /*0324*/ 	.word	0x0000c3e0


	//   ....[62]....
        /*0328*/ 	.word	0x0000c470


	//   ....[63]....
        /*032c*/ 	.word	0x0000c520


	//   ....[64]....
        /*0330*/ 	.word	0x0000db60


	//   ....[65]....
        /*0334*/ 	.word	0x0000fd40


	//   ....[66]....
        /*0338*/ 	.word	0x0000fd70


	//   ....[67]....
        /*033c*/ 	.word	0x0000fda0


	//   ....[68]....
        /*0340*/ 	.word	0x0000fdd0


	//   ....[69]....
        /*0344*/ 	.word	0x0000fde0


	//   ....[70]....
        /*0348*/ 	.word	0x0000fe00


	//   ....[71]....
        /*034c*/ 	.word	0x0000fe20


	//   ....[72]....
        /*0350*/ 	.word	0x0000fe60


	//   ....[73]....
        /*0354*/ 	.word	0x0000ffa0


	//   ....[74]....
        /*0358*/ 	.word	0x0000ffd0


	//   ....[75]....
        /*035c*/ 	.word	0x00010010


	//   ....[76]....
        /*0360*/ 	.word	0x00010040


	//   ....[77]....
        /*0364*/ 	.word	0x00010070


	//   ....[78]....
        /*0368*/ 	.word	0x000100a0


	//   ....[79]....
        /*036c*/ 	.word	0x00010140


	//   ....[80]....
        /*0370*/ 	.word	0x000101e0


	//   ....[81]....
        /*0374*/ 	.word	0x00010290


	//   ....[82]....
        /*0378*/ 	.word	0x000108a0


	//   ....[83]....
        /*037c*/ 	.word	0x00010e70


	//   ....[84]....
        /*0380*/ 	.word	0x000112d0


	//----- nvinfo : EIATTR_REG_RECONFIG
	.align		4
.L_1371:
        /*0384*/ 	.byte	0x01, 0x54
	.zero		2


	//----- nvinfo : EIATTR_SYSCALL_OFFSETS
	.align		4
        /*0388*/ 	.byte	0x04, 0x46
        /*038a*/ 	.short	(.L_1373 - .L_1372)


	//   ....[0]....
.L_1372:
        /*038c*/ 	.word	0x000016f0


	//   ....[1]....
        /*0390*/ 	.word	0x0000d460


	//   ....[2]....
        /*0394*/ 	.word	0x0000d5a0


	//   ....[3]....
        /*0398*/ 	.word	0x0000d6e0


	//   ....[4]....
        /*039c*/ 	.word	0x0000d800


	//----- nvinfo : EIATTR_MBARRIER_INSTR_OFFSETS
	.align		4
.L_1373:
        /*03a0*/ 	.byte	0x04, 0x39
        /*03a2*/ 	.short	(.L_1375 - .L_1374)


	//   ....[0]....
.L_1374:
        /*03a4*/ 	.word	0x000002a0
        /*03a8*/ 	.word	0x000000ff
        /*03ac*/ 	.word	0x00019c00
        /*03b0*/ 	.short	0x0100
        /*03b2*/ 	.byte	0x08
	.zero		1


	//   ....[1]....
        /*03b4*/ 	.word	0x000002b0
        /*03b8*/ 	.word	0x000000ff
        /*03bc*/ 	.word	0x00019c20
        /*03c0*/ 	.short	0x0100
        /*03c2*/ 	.byte	0x08
	.zero		1


	//   ....[2]....
        /*03c4*/ 	.word	0x000003a0
        /*03c8*/ 	.word	0x000000ff
        /*03cc*/ 	.word	0x00019c30
        /*03d0*/ 	.short	0x0100
        /*03d2*/ 	.byte	0x08
	.zero		1


	//   ....[3]....
        /*03d4*/ 	.word	0x000003b0
        /*03d8*/ 	.word	0x000000ff
        /*03dc*/ 	.word	0x00019c40
        /*03e0*/ 	.short	0x0100
        /*03e2*/ 	.byte	0x08
	.zero		1


	//   ....[4]....
        /*03e4*/ 	.word	0x000003c0
        /*03e8*/ 	.word	0x000000ff
        /*03ec*/ 	.word	0x00019c38
        /*03f0*/ 	.short	0x0100
        /*03f2*/ 	.byte	0x08
	.zero		1


	//   ....[5]....
        /*03f4*/ 	.word	0x000003d0
        /*03f8*/ 	.word	0x000000ff
        /*03fc*/ 	.word	0x00019c48
        /*0400*/ 	.short	0x0100
        /*0402*/ 	.byte	0x08
	.zero		1


	//   ....[6]....
        /*0404*/ 	.word	0x00000500
        /*0408*/ 	.word	0x000000ff
        /*040c*/ 	.word	0x00019c50
        /*0410*/ 	.short	0x0100
        /*0412*/ 	.byte	0x08
	.zero		1


	//   ....[7]....
        /*0414*/ 	.word	0x00000510
        /*0418*/ 	.word	0x000000ff
        /*041c*/ 	.word	0x00019c60
        /*0420*/ 	.short	0x0100
        /*0422*/ 	.byte	0x08
	.zero		1


	//   ....[8]....
        /*0424*/ 	.word	0x00000520
        /*0428*/ 	.word	0x000000ff
        /*042c*/ 	.word	0x00019c58
        /*0430*/ 	.short	0x0100
        /*0432*/ 	.byte	0x08
	.zero		1


	//   ....[9]....
        /*0434*/ 	.word	0x00000530
        /*0438*/ 	.word	0x000000ff
        /*043c*/ 	.word	0x00019c68
        /*0440*/ 	.short	0x0100
        /*0442*/ 	.byte	0x08
	.zero		1


	//   ....[10]....
        /*0444*/ 	.word	0x00000620
        /*0448*/ 	.word	0x000000ff
        /*044c*/ 	.word	0x00019c70
        /*0450*/ 	.short	0x0100
        /*0452*/ 	.byte	0x06
	.zero		1


	//   ....[11]....
        /*0454*/ 	.word	0x00000630
        /*0458*/ 	.word	0x000000ff
        /*045c*/ 	.word	0x00019c80
        /*0460*/ 	.short	0x0100
        /*0462*/ 	.byte	0x06
	.zero		1


	//   ....[12]....
        /*0464*/ 	.word	0x00000640
        /*0468*/ 	.word	0x000000ff
        /*046c*/ 	.word	0x00019c78
        /*0470*/ 	.short	0x0100
        /*0472*/ 	.byte	0x06
	.zero		1


	//   ....[13]....
        /*0474*/ 	.word	0x00000650
        /*0478*/ 	.word	0x000000ff
        /*047c*/ 	.word	0x00019c88
        /*0480*/ 	.short	0x0100
        /*0482*/ 	.byte	0x06
	.zero		1


	//   ....[14]....
        /*0484*/ 	.word	0x00000780
        /*0488*/ 	.word	0x000000ff
        /*048c*/ 	.word	0x00019c90
        /*0490*/ 	.short	0x0100
        /*0492*/ 	.byte	0x08
	.zero		1


	//   ....[15]....
        /*0494*/ 	.word	0x00000790
        /*0498*/ 	.word	0x000000ff
        /*049c*/ 	.word	0x00019ca0
        /*04a0*/ 	.short	0x0100
        /*04a2*/ 	.byte	0x08
	.zero		1


	//   ....[16]....
        /*04a4*/ 	.word	0x000007a0
        /*04a8*/ 	.word	0x000000ff
        /*04ac*/ 	.word	0x00019c98
        /*04b0*/ 	.short	0x0100
        /*04b2*/ 	.byte	0x08
	.zero		1


	//   ....[17]....
        /*04b4*/ 	.word	0x000007b0
        /*04b8*/ 	.word	0x000000ff
        /*04bc*/ 	.word	0x00019ca8
        /*04c0*/ 	.short	0x0100
        /*04c2*/ 	.byte	0x08
	.zero		1


	//   ....[18]....
        /*04c4*/ 	.word	0x000008e0
        /*04c8*/ 	.word	0x000000ff
        /*04cc*/ 	.word	0x00019cb0
        /*04d0*/ 	.short	0x0100
        /*04d2*/ 	.byte	0x08
	.zero		1


	//   ....[19]....
        /*04d4*/ 	.word	0x000008f0
        /*04d8*/ 	.word	0x000000ff
        /*04dc*/ 	.word	0x00019cc0
        /*04e0*/ 	.short	0x0100
        /*04e2*/ 	.byte	0x08
	.zero		1


	//   ....[20]....
        /*04e4*/ 	.word	0x00000900
        /*04e8*/ 	.word	0x000000ff
        /*04ec*/ 	.word	0x00019cb8
        /*04f0*/ 	.short	0x0100
        /*04f2*/ 	.byte	0x08
	.zero		1


	//   ....[21]....
        /*04f4*/ 	.word	0x00000910
        /*04f8*/ 	.word	0x000000ff
        /*04fc*/ 	.word	0x00019cc8
        /*0500*/ 	.short	0x0100
        /*0502*/ 	.byte	0x08
	.zero		1


	//   ....[22]....
        /*0504*/ 	.word	0x00001a20
        /*0508*/ 	.word	0x000000ff
        /*050c*/ 	.word	0x00019c00
        /*0510*/ 	.short	0x010a
        /*0512*/ 	.byte	0x2c
	.zero		1


	//   ....[23]....
        /*0514*/ 	.word	0x00001ac0
        /*0518*/ 	.word	0x00000002
        /*051c*/ 	.word	0x00019c30
        /*0520*/ 	.short	0x010a
        /*0522*/ 	.byte	0x3f
	.zero		1


	//   ....[24]....
        /*0524*/ 	.word	0x00001b30
        /*0528*/ 	.word	0x00000002
        /*052c*/ 	.word	0x00019c30
        /*0530*/ 	.short	0x010a
        /*0532*/ 	.byte	0x3f
	.zero		1


	//   ....[25]....
        /*0534*/ 	.word	0x00003ac0
        /*0538*/ 	.word	0x00000030
        /*053c*/ 	.word	0x00000000
        /*0540*/ 	.short	0x0101
        /*0542*/ 	.byte	0x3f
	.zero		1


	//   ....[26]....
        /*0544*/ 	.word	0x000046e0
        /*0548*/ 	.word	0x000000ff
        /*054c*/ 	.word	0x00019c30
        /*0550*/ 	.short	0x010a
        /*0552*/ 	.byte	0x16
	.zero		1


	//   ....[27]....
        /*0554*/ 	.word	0x00004720
        /*0558*/ 	.word	0x000000ff
        /*055c*/ 	.word	0x00019c30
        /*0560*/ 	.short	0x010a
        /*0562*/ 	.byte	0x16
	.zero		1


	//   ....[28]....
        /*0564*/ 	.word	0x00004880
        /*0568*/ 	.word	0x000000ff
        /*056c*/ 	.word	0x00019c50
        /*0570*/ 	.short	0x010a
        /*0572*/ 	.byte	0x0e
	.zero		1


	//   ....[29]....
        /*0574*/ 	.word	0x00004cd0
        /*0578*/ 	.word	0x000000ff
        /*057c*/ 	.word	0x00019c50
        /*0580*/ 	.short	0x010a
        /*0582*/ 	.byte	0x0e
	.zero		1


	//   ....[30]....
        /*0584*/ 	.word	0x00006af0
        /*0588*/ 	.word	0x00000002
        /*058c*/ 	.word	0x00000000
        /*0590*/ 	.short	0x0101
        /*0592*/ 	.byte	0x3f
	.zero		1


	//   ....[31]....
        /*0594*/ 	.word	0x00006de0
        /*0598*/ 	.word	0x000000ff
        /*059c*/ 	.word	0x00000000
        /*05a0*/ 	.short	0x0101
        /*05a2*/ 	.byte	0x06
	.zero		1


	//   ....[32]....
        /*05a4*/ 	.word	0x000073a0
        /*05a8*/ 	.word	0x000000ff
        /*05ac*/ 	.word	0x00019c30
        /*05b0*/ 	.short	0x010a
        /*05b2*/ 	.byte	0x06
	.zero		1


	//   ....[33]....
        /*05b4*/ 	.word	0x000073e0
        /*05b8*/ 	.word	0x000000ff
        /*05bc*/ 	.word	0x00019c30
        /*05c0*/ 	.short	0x010a
        /*05c2*/ 	.byte	0x06
	.zero		1


	//   ....[34]....
        /*05c4*/ 	.word	0x00007540
        /*05c8*/ 	.word	0x000000ff
        /*05cc*/ 	.word	0x00019c50
        /*05d0*/ 	.short	0x010a
        /*05d2*/ 	.byte	0x0e
	.zero		1


	//   ....[35]....
        /*05d4*/ 	.word	0x00008170
        /*05d8*/ 	.word	0x000000ff
        /*05dc*/ 	.word	0x00019c50
        /*05e0*/ 	.short	0x010a
        /*05e2*/ 	.byte	0x0e
	.zero		1


	//   ....[36]....
        /*05e4*/ 	.word	0x00008ea0
        /*05e8*/ 	.word	0x00000002
        /*05ec*/ 	.word	0x00000000
        /*05f0*/ 	.short	0x0101
        /*05f2*/ 	.byte	0x3f
	.zero		1


	//   ....[37]....
        /*05f4*/ 	.word	0x000091b0
        /*05f8*/ 	.word	0x000000ff
        /*05fc*/ 	.word	0x00000000
        /*0600*/ 	.short	0x0101
        /*0602*/ 	.byte	0x06
	.zero		1


	//   ....[38]....
        /*0604*/ 	.word	0x000096e0
        /*0608*/ 	.word	0x000000ff
        /*060c*/ 	.word	0x00019c50
        /*0610*/ 	.short	0x010a
        /*0612*/ 	.byte	0x10
	.zero		1


	//   ....[39]....
        /*0614*/ 	.word	0x00009720
        /*0618*/ 	.word	0x000000ff
        /*061c*/ 	.word	0x00019c50
        /*0620*/ 	.short	0x010a
        /*0622*/ 	.byte	0x10
	.zero		1


	//   ....[40]....
        /*0624*/ 	.word	0x00009d20
        /*0628*/ 	.word	0x000000ff
        /*062c*/ 	.word	0x00000000
        /*0630*/ 	.short	0x0101
        /*0632*/ 	.byte	0x04
	.zero		1


	//   ....[41]....
        /*0634*/ 	.word	0x0000b200
        /*0638*/ 	.word	0x00000003
        /*063c*/ 	.word	0x00000000
        /*0640*/ 	.short	0x0101
        /*0642*/ 	.byte	0x3f
	.zero		1


	//   ....[42]....
        /*0644*/ 	.word	0x0000dd70
        /*0648*/ 	.word	0x00000002
        /*064c*/ 	.word	0x00019c80
        /*0650*/ 	.short	0x010a
        /*0652*/ 	.byte	0x3f
	.zero		1


	//   ....[43]....
        /*0654*/ 	.word	0x0000dfa0
        /*0658*/ 	.word	0x00000002
        /*065c*/ 	.word	0x00019c40
        /*0660*/ 	.short	0x010a
        /*0662*/ 	.byte	0x3f
	.zero		1


	//   ....[44]....
        /*0664*/ 	.word	0x0000e450
        /*0668*/ 	.word	0x000000ff
        /*066c*/ 	.word	0x00019c20
        /*0670*/ 	.short	0x010a
        /*0672*/ 	.byte	0x28
	.zero		1


	//   ....[45]....
        /*0674*/ 	.word	0x0000e710
        /*0678*/ 	.word	0x00000006
        /*067c*/ 	.word	0x00019c80
        /*0680*/ 	.short	0x010a
        /*0682*/ 	.byte	0x3f
	.zero		1


	//   ....[46]....
        /*0684*/ 	.word	0x0000eb30
        /*0688*/ 	.word	0x00000006
        /*068c*/ 	.word	0x00019c40
        /*0690*/ 	.short	0x010a
        /*0692*/ 	.byte	0x3f
	.zero		1


	//   ....[47]....
        /*0694*/ 	.word	0x0000efe0
        /*0698*/ 	.word	0x0000000c
        /*069c*/ 	.word	0x00019c70
        /*06a0*/ 	.short	0x010a
        /*06a2*/ 	.byte	0x3f
	.zero		1


	//   ....[48]....
        /*06a4*/ 	.word	0x0000f050
        /*06a8*/ 	.word	0x0000000c
        /*06ac*/ 	.word	0x00019c60
        /*06b0*/ 	.short	0x010a
        /*06b2*/ 	.byte	0x3f
	.zero		1


	//   ....[49]....
        /*06b4*/ 	.word	0x0000f440
        /*06b8*/ 	.word	0x0000000c
        /*06bc*/ 	.word	0x00019c50
        /*06c0*/ 	.short	0x0101
        /*06c2*/ 	.byte	0x3f
	.zero		1


	//   ....[50]....
        /*06c4*/ 	.word	0x0000f4b0
        /*06c8*/ 	.word	0x00000003
        /*06cc*/ 	.word	0x00000000
        /*06d0*/ 	.short	0x0101
        /*06d2*/ 	.byte	0x3f
	.zero		1


	//   ....[51]....
        /*06d4*/ 	.word	0x0000f670
        /*06d8*/ 	.word	0x00000002
        /*06dc*/ 	.word	0x00019c70
        /*06e0*/ 	.short	0x010a
        /*06e2*/ 	.byte	0x3f
	.zero		1


	//   ....[52]....
        /*06e4*/ 	.word	0x0000f6e0
        /*06e8*/ 	.word	0x00000002
        /*06ec*/ 	.word	0x00019c60
        /*06f0*/ 	.short	0x010a
        /*06f2*/ 	.byte	0x3f
	.zero		1


	//   ....[53]....
        /*06f4*/ 	.word	0x0000fad0
        /*06f8*/ 	.word	0x00000002
        /*06fc*/ 	.word	0x00019c50
        /*0700*/ 	.short	0x0101
        /*0702*/ 	.byte	0x3f
	.zero		1


	//   ....[54]....
        /*0704*/ 	.word	0x0000fb40
        /*0708*/ 	.word	0x00000000
        /*070c*/ 	.word	0x00000000
        /*0710*/ 	.short	0x0101
        /*0712*/ 	.byte	0x3f
	.zero		1


	//   ....[55]....
        /*0714*/ 	.word	0x00010820
        /*0718*/ 	.word	0x00000008
        /*071c*/ 	.word	0x00019c20
        /*0720*/ 	.short	0x010a
        /*0722*/ 	.byte	0x3f
	.zero		1


	//   ....[56]....
        /*0724*/ 	.word	0x000109c0
        /*0728*/ 	.word	0x00000006
        /*072c*/ 	.word	0x00000000
        /*0730*/ 	.short	0x010a
        /*0732*/ 	.byte	0x3f
	.zero		1


	//   ....[57]....
        /*0734*/ 	.word	0x00010a30
        /*0738*/ 	.word	0x00000007
        /*073c*/ 	.word	0x00000000
        /*0740*/ 	.short	0x010a
        /*0742*/ 	.byte	0x3f
	.zero		1


	//   ....[58]....
        /*0744*/ 	.word	0x00010a80
        /*0748*/ 	.word	0x00000002
        /*074c*/ 	.word	0x00019c60
        /*0750*/ 	.short	0x010a
        /*0752*/ 	.byte	0x3f
	.zero		1


	//   ....[59]....
        /*0754*/ 	.word	0x00010ad0
        /*0758*/ 	.word	0x00000005
        /*075c*/ 	.word	0x00019c60
        /*0760*/ 	.short	0x010a
        /*0762*/ 	.byte	0x3f
	.zero		1


	//   ....[60]....
        /*0764*/ 	.word	0x00010b10
        /*0768*/ 	.word	0x00000002
        /*076c*/ 	.word	0x00019c80
        /*0770*/ 	.short	0x010a
        /*0772*/ 	.byte	0x3f
	.zero		1


	//   ....[61]....
        /*0774*/ 	.word	0x00010b30
        /*0778*/ 	.word	0x00000005
        /*077c*/ 	.word	0x00019c80
        /*0780*/ 	.short	0x010a
        /*0782*/ 	.byte	0x3f
	.zero		1


	//   ....[62]....
        /*0784*/ 	.word	0x00010ba0
        /*0788*/ 	.word	0x00000003
        /*078c*/ 	.word	0x00019c00
        /*0790*/ 	.short	0x010a
        /*0792*/ 	.byte	0x3f
	.zero		1


	//   ....[63]....
        /*0794*/ 	.word	0x00010bf0
        /*0798*/ 	.word	0x00000002
        /*079c*/ 	.word	0x00019c30
        /*07a0*/ 	.short	0x010a
        /*07a2*/ 	.byte	0x3f
	.zero		1


	//   ....[64]....
        /*07a4*/ 	.word	0x00010c50
        /*07a8*/ 	.word	0x00000007
        /*07ac*/ 	.word	0x00019c30
        /*07b0*/ 	.short	0x010a
        /*07b2*/ 	.byte	0x3f
	.zero		1


	//   ....[65]....
        /*07b4*/ 	.word	0x00010cb0
        /*07b8*/ 	.word	0x0000002d
        /*07bc*/ 	.word	0x00019c50
        /*07c0*/ 	.short	0x010a
        /*07c2*/ 	.byte	0x3f
	.zero		1


	//   ....[66]....
        /*07c4*/ 	.word	0x00010d10
        /*07c8*/ 	.word	0x00000007
        /*07cc*/ 	.word	0x00019c30
        /*07d0*/ 	.short	0x010a
        /*07d2*/ 	.byte	0x3f
	.zero		1


	//   ....[67]....
        /*07d4*/ 	.word	0x00010d70
        /*07d8*/ 	.word	0x0000000f
        /*07dc*/ 	.word	0x00019c50
        /*07e0*/ 	.short	0x010a
        /*07e2*/ 	.byte	0x3f
	.zero		1


	//   ....[68]....
        /*07e4*/ 	.word	0x00010dd0
        /*07e8*/ 	.word	0x00000005
        /*07ec*/ 	.word	0x00019c50
        /*07f0*/ 	.short	0x010a
        /*07f2*/ 	.byte	0x3f
	.zero		1


	//   ....[69]....
        /*07f4*/ 	.word	0x00010f20
        /*07f8*/ 	.word	0x00000002
        /*07fc*/ 	.word	0x00019c80
        /*0800*/ 	.short	0x010a
        /*0802*/ 	.byte	0x3f
	.zero		1


	//   ....[70]....
        /*0804*/ 	.word	0x00010f70
        /*0808*/ 	.word	0x00000002
        /*080c*/ 	.word	0x00019c40
        /*0810*/ 	.short	0x010a
        /*0812*/ 	.byte	0x3f
	.zero		1


	//   ....[71]....
        /*0814*/ 	.word	0x00010fc0
        /*0818*/ 	.word	0x0000001a
        /*081c*/ 	.word	0x00019c20
        /*0820*/ 	.short	0x010a
        /*0822*/ 	.byte	0x3f
	.zero		1


	//   ....[72]....
        /*0824*/ 	.word	0x00011010
        /*0828*/ 	.word	0x00000006
        /*082c*/ 	.word	0x00019c80
        /*0830*/ 	.short	0x010a
        /*0832*/ 	.byte	0x3f
	.zero		1


	//   ....[73]....
        /*0834*/ 	.word	0x00011060
        /*0838*/ 	.word	0x00000006
        /*083c*/ 	.word	0x00019c40
        /*0840*/ 	.short	0x010a
        /*0842*/ 	.byte	0x3f
	.zero		1


	//   ....[74]....
        /*0844*/ 	.word	0x000110b0
        /*0848*/ 	.word	0x0000000c
        /*084c*/ 	.word	0x00019c70
        /*0850*/ 	.short	0x010a
        /*0852*/ 	.byte	0x3f
	.zero		1


	//   ....[75]....
        /*0854*/ 	.word	0x00011100
        /*0858*/ 	.word	0x0000000c
        /*085c*/ 	.word	0x00019c60
        /*0860*/ 	.short	0x010a
        /*0862*/ 	.byte	0x3f
	.zero		1


	//   ....[76]....
        /*0864*/ 	.word	0x00011150
        /*0868*/ 	.word	0x00000002
        /*086c*/ 	.word	0x00019c70
        /*0870*/ 	.short	0x010a
        /*0872*/ 	.byte	0x3f
	.zero		1


	//   ....[77]....
        /*0874*/ 	.word	0x000111a0
        /*0878*/ 	.word	0x00000002
        /*087c*/ 	.word	0x00019c60
        /*0880*/ 	.short	0x010a
        /*0882*/ 	.byte	0x3f
	.zero		1


	//   ....[78]....
        /*0884*/ 	.word	0x000111f0
        /*0888*/ 	.word	0x00000008
        /*088c*/ 	.word	0x00019c20
        /*0890*/ 	.short	0x010a
        /*0892*/ 	.byte	0x3f
	.zero		1


	//   ....[79]....
        /*0894*/ 	.word	0x00011390
        /*0898*/ 	.word	0x00000006
        /*089c*/ 	.word	0x00000000
        /*08a0*/ 	.short	0x010a
        /*08a2*/ 	.byte	0x3f
	.zero		1


	//   ....[80]....
        /*08a4*/ 	.word	0x000113e0
        /*08a8*/ 	.word	0x00000007
        /*08ac*/ 	.word	0x00000000
        /*08b0*/ 	.short	0x010a
        /*08b2*/ 	.byte	0x3f
	.zero		1


	//   ....[81]....
        /*08b4*/ 	.word	0x00011430
        /*08b8*/ 	.word	0x00000002
        /*08bc*/ 	.word	0x00019c60
        /*08c0*/ 	.short	0x010a
        /*08c2*/ 	.byte	0x3f
	.zero		1


	//   ....[82]....
        /*08c4*/ 	.word	0x00011480
        /*08c8*/ 	.word	0x00000005
        /*08cc*/ 	.word	0x00019c60
        /*08d0*/ 	.short	0x010a
        /*08d2*/ 	.byte	0x3f
	.zero		1


	//   ....[83]....
        /*08d4*/ 	.word	0x000114d0
        /*08d8*/ 	.word	0x00000002
        /*08dc*/ 	.word	0x00019c80
        /*08e0*/ 	.short	0x010a
        /*08e2*/ 	.byte	0x3f
	.zero		1


	//----- nvinfo : EIATTR_NUM_MBARRIERS
	.align		4
.L_1375:
        /*08e4*/ 	.byte	0x03, 0x38
        /*08e6*/ 	.short	0x0016


	//----- nvinfo : EIATTR_EXIT_INSTR_OFFSETS
	.align		4
        /*08e8*/ 	.byte	0x04, 0x1c
        /*08ea*/ 	.short	(.L_1377 - .L_1376)


	//   ....[0]....
.L_1376:
        /*08ec*/ 	.word	0x00000a70


	//   ....[1]....
        /*08f0*/ 	.word	0x0000bda0


	//   ....[2]....
        /*08f4*/ 	.word	0x00010b80


	//----- nvinfo : EIATTR_MAX_THREADS
	.align		4
.L_1377:
        /*08f8*/ 	.byte	0x04, 0x05
        /*08fa*/ 	.short	(.L_1379 - .L_1378)
.L_1378:
        /*08fc*/ 	.word	0x00000200
        /*0900*/ 	.word	0x00000001
        /*0904*/ 	.word	0x00000001


	//----- nvinfo : EIATTR_CRS_STACK_SIZE
	.align		4
.L_1379:
        /*0908*/ 	.byte	0x04, 0x1e
        /*090a*/ 	.short	(.L_1381 - .L_1380)
.L_1380:
        /*090c*/ 	.word	0x00000000


	//----- nvinfo : EIATTR_CBANK_PARAM_SIZE
	.align		4
.L_1381:
        /*0910*/ 	.byte	0x03, 0x19
        /*0912*/ 	.short	0x0a70


	//----- nvinfo : EIATTR_PARAM_CBANK
	.align		4
        /*0914*/ 	.byte	0x04, 0x0a
        /*0916*/ 	.short	(.L_1383 - .L_1382)
	.align		4
.L_1382:
        /*0918*/ 	.word	index@(.nv.constant0._ZN7cutlass13device_kernelIN5flash11enable_sm90INS1_16FlashAttnFwdSm90INS1_25CollectiveMainloopFwdSm90ILi2EN4cute5tupleIJNS5_1CILi1EEES8_S8_EEENS6_IJNS7_ILi192EEENS7_ILi128EEENS7_ILi96EEEEEELi96ENS_12float_e4m3_tEfNS_4arch4Sm90ELb1ELb0ELb1ELb1ELb0ELb0ELb0ELb1ELb1ELb0ELb0ELb0EEENS1_21CollectiveEpilogueFwdINS6_IJSA_SC_SB_EEES9_NS_10bfloat16_tESG_Li384ELb1ELb0ELb0ELb1EEENS1_36VarlenDynamicPersistentTileSchedulerILi192ELi128ELi384ELi128ELb0ELb0ELb1ELb1ELb1ELb1EEEEEEEEEvNT_6ParamsE)
        /*091c*/ 	.short	0x0210
        /*091e*/ 	.short	0x0a70


	//----- nvinfo : EIATTR_SW_WAR
	.align		4
.L_1383:
        /*0920*/ 	.byte	0x04, 0x36
        /*0922*/ 	.short	(.L_1385 - .L_1384)
.L_1384:
        /*0924*/ 	.word	0x00000008
.L_1385:


//--------------------- .nv.info._ZN7cutlass13device_kernelIN5flash11enable_sm90INS1_16FlashAttnFwdSm90INS1_25CollectiveMainloopFwdSm90ILi2EN4cute5tupleIJNS5_1CILi1EEES8_S8_EEENS6_IJNS7_ILi192EEENS7_ILi128EEENS7_ILi96EEEEEELi96ENS_12float_e4m3_tEfNS_4arch4Sm90ELb1ELb0ELb1ELb1ELb0ELb1ELb0ELb1ELb1ELb0ELb0ELb0EEENS1_21CollectiveEpilogueFwdINS6_IJSA_SC_SB_EEES9_NS_10bfloat16_tESG_Li384ELb1ELb0ELb0ELb1EEENS1_36VarlenDynamicPersistentTileSchedulerILi192ELi128ELi384ELi128ELb0ELb0ELb1ELb1ELb1ELb1EEEEEEEEEvNT_6ParamsE --------------------------
	.section	.nv.info._ZN7cutlass13device_kernelIN5flash11enable_sm90INS1_16FlashAttnFwdSm90INS1_25CollectiveMainloopFwdSm90ILi2EN4cute5tupleIJNS5_1CILi1EEES8_S8_EEENS6_IJNS7_ILi192EEENS7_ILi128EEENS7_ILi96EEEEEELi96ENS_12float_e4m3_tEfNS_4arch4Sm90ELb1ELb0ELb1ELb1ELb0ELb1ELb0ELb1ELb1ELb0ELb0ELb0EEENS1_21CollectiveEpilogueFwdINS6_IJSA_SC_SB_EEES9_NS_10bfloat16_tESG_Li384ELb1ELb0ELb0ELb1EEENS1_36VarlenDynamicPersistentTileSchedulerILi192ELi128ELi384ELi128ELb0ELb0ELb1ELb1ELb1ELb1EEEEEEEEEvNT_6ParamsE,"",@"SHT_CUDA_INFO"
	.sectionflags	@""
	.align	4


	//----- nvinfo : EIATTR_CUDA_API_VERSION
	.align		4
        /*0000*/ 	.byte	0x04, 0x37
        /*0002*/ 	.short	(.L_1387 - .L_1386)
.L_1386:
        /*0004*/ 	.word	0x00000082


	//----- nvinfo : EIATTR_KPARAM_INFO
	.align		4
.L_1387:
        /*0008*/ 	.byte	0x04, 0x17
        /*000a*/ 	.short	(.L_1389 - .L_1388)
.L_1388:
        /*000c*/ 	.word	0x00000000
        /*0010*/ 	.short	0x0000
        /*0012*/ 	.short	0x0070
        /*0014*/ 	.byte	0x00, 0xf0, 0x01, 0x28


	//----- nvinfo : EIATTR_SPARSE_MMA_MASK
	.align		4
.L_1389:
        /*0018*/ 	.byte	0x03, 0x50
        /*001a*/ 	.short	0x0000


	//----- nvinfo : EIATTR_MAXREG_COUNT
	.align		4
        /*001c*/ 	.byte	0x03, 0x1b
        /*001e*/ 	.short	0x0080


	//----- nvinfo : EIATTR_NUM_BARRIERS
	.align		4
        /*0020*/ 	.byte	0x02, 0x4c
        /*0022*/ 	.byte	0x10
	.zero		1


	//----- nvinfo : EIATTR_EXTERNS
	.align		4
        /*0024*/ 	.byte	0x04, 0x0f
        /*0026*/ 	.short	(.L_1391 - .L_1390)


	//   ....[0]....
	.align		4
.L_1390:
        /*0028*/ 	.word	index@(__assertfail)


	//----- nvinfo : EIATTR_ANNOTATIONS
	.align		4
.L_1391:
        /*002c*/ 	.byte	0x04, 0x55
        /*002e*/ 	.short	(.L_1393 - .L_1392)


	//   ....[0]....
.L_1392:
        /* <DEDUP_REMOVED lines=59> */


	//----- nvinfo : EIATTR_MERCURY_ISA_VERSION
	.align		4
.L_1393:
        /*03c8*/ 	.byte	0x03, 0x5f
        /*03ca*/ 	.short	0x0101


	//----- nvinfo : EIATTR_UNUSED_LOAD_BYTE_OFFSET
	.align		4
        /*03cc*/ 	.byte	0x04, 0x44
        /*03ce*/ 	.short	(.L_1395 - .L_1394)


	//   ....[0]....
.L_1394:
        /*03d0*/ 	.word	0x00000ac0
        /*03d4*/ 	.word	0x0000fff0


	//   ....[1]....
        /*03d8*/ 	.word	0x00014390
        /*03dc*/ 	.word	0x0000fff0


	//----- nvinfo : EIATTR_INT_WARP_WIDE_INSTR_OFFSETS
	.align		4
.L_1395:
        /*03e0*/ 	.byte	0x04, 0x31
        /*03e2*/ 	.short	(.L_1397 - .L_1396)


	//   ....[0]....
.L_1396:
        /*03e4*/ 	.word	0x000001b0


	//   ....[1]....
        /*03e8*/ 	.word	0x00000250


	//   ....[2]....
        /*03ec*/ 	.word	0x000002c0


	//   ....[3]....
        /*03f0*/ 	.word	0x00018b10


	//   ....[4]....
        /*03f4*/ 	.word	0x00018ba0


	//   ....[5]....
        /*03f8*/ 	.word	0x000191e0


	//   ....[6]....
        /*03fc*/ 	.word	0x00019230


	//   ....[7]....
        /*0400*/ 	.word	0x00019360


	//   ....[8]....
        /*0404*/ 	.word	0x00019420


	//   ....[9]....
        /*0408*/ 	.word	0x0001b010


	//   ....[10]....
        /*040c*/ 	.word	0x0001b0a0


	//----- nvinfo : EIATTR_COOP_GROUP_MASK_REGIDS
	.align		4
.L_1397:
        /*0410*/ 	.byte	0x04, 0x29
        /*0412*/ 	.short	(.L_1399 - .L_1398)


	//   ....[0]....
.L_1398:
        /*0414*/ 	.word	0xffffffff


	//   ....[1]....
        /*0418*/ 	.word	0xffffffff


	//   ....[2]....
        /*041c*/ 	.word	0xffffffff


	//   ....[3]....
        /*0420*/ 	.word	0xffffffff


	//   ....[4]....
        /*0424*/ 	.word	0xffffffff


	//   ....[5]....
        /*0428*/ 	.word	0xffffffff


	//   ....[6]....
        /*042c*/ 	.word	0xffffffff


	//   ....[7]....
        /*0430*/ 	.word	0xffffffff


	//   ....[8]....
        /*0434*/ 	.word	0xffffffff


	//   ....[9]....
        /*0438*/ 	.word	0xffffffff


	//   ....[10]....
        /*043c*/ 	.word	0xffffffff


	//   ....[11]....
        /*0440*/ 	.word	0xffffffff


	//   ....[12]....
        /*0444*/ 	.word	0xffffffff


	//   ....[13]....
        /*0448*/ 	.word	0xffffffff


	//   ....[14]....
        /*044c*/ 	.word	0xffffffff


	//   ....[15]....
        /*0450*/ 	.word	0xffffffff


	//   ....[16]....
        /*0454*/ 	.word	0xffffffff


	//   ....[17]....
        /*0458*/ 	.word	0xffffffff


	//   ....[18]....
        /*045c*/ 	.word	0xffffffff


	//   ....[19]....
        /*0460*/ 	.word	0xffffffff


	//   ....[20]....
        /*0464*/ 	.word	0xffffffff


	//   ....[21]....
        /*0468*/ 	.word	0xffffffff


	//   ....[22]....
        /*046c*/ 	.word	0xffffffff


	//   ....[23]....
        /*0470*/ 	.word	0xffffffff


	//   ....[24]....
        /*0474*/ 	.word	0xffffffff


	//   ....[25]....
        /*0478*/ 	.word	0xffffffff


	//   ....[26]....
        /*047c*/ 	.word	0xffffffff


	//   ....[27]....
        /*0480*/ 	.word	0xffffffff


	//   ....[28]....
        /*0484*/ 	.word	0xffffffff


	//   ....[29]....
        /*0488*/ 	.word	0xffffffff


	//   ....[30]....
        /*048c*/ 	.word	0xffffffff


	//   ....[31]....
        /*0490*/ 	.word	0xffffffff


	//   ....[32]....
        /*0494*/ 	.word	0xffffffff


	//   ....[33]....
        /*0498*/ 	.word	0xffffffff


	//   ....[34]....
        /*049c*/ 	.word	0xffffffff


	//   ....[35]....
        /*04a0*/ 	.word	0xffffffff


	//   ....[36]....
        /*04a4*/ 	.word	0xffffffff


	//   ....[37]....
        /*04a8*/ 	.word	0xffffffff


	//   ....[38]....
        /*04ac*/ 	.word	0xffffffff


	//   ....[39]....
        /*04b0*/ 	.word	0xffffffff


	//   ....[40]....
        /*04b4*/ 	.word	0xffffffff


	//   ....[41]....
        /*04b8*/ 	.word	0xffffffff


	//   ....[42]....
        /*04bc*/ 	.word	0xffffffff


	//   ....[43]....
        /*04c0*/ 	.word	0xffffffff


	//   ....[44]....
        /*04c4*/ 	.word	0xffffffff


	//   ....[45]....
        /*04c8*/ 	.word	0xffffffff


	//   ....[46]....
        /*04cc*/ 	.word	0xffffffff


	//   ....[47]....
        /*04d0*/ 	.word	0xffffffff


	//   ....[48]....
        /*04d4*/ 	.word	0xffffffff


	//   ....[49]....
        /*04d8*/ 	.word	0xffffffff


	//   ....[50]....
        /*04dc*/ 	.word	0xffffffff


	//   ....[51]....
        /*04e0*/ 	.word	0xffffffff


	//   ....[52]....
        /*04e4*/ 	.word	0xffffffff


	//   ....[53]....
        /*04e8*/ 	.word	0xffffffff


	//   ....[54]....
        /*04ec*/ 	.word	0xffffffff


	//   ....[55]....
        /*04f0*/ 	.word	0xffffffff


	//   ....[56]....
        /*04f4*/ 	.word	0xffffffff


	//   ....[57]....
        /*04f8*/ 	.word	0xffffffff


	//   ....[58]....
        /*04fc*/ 	.word	0xffffffff


	//   ....[59]....
        /*0500*/ 	.word	0xffffffff


	//   ....[60]....
        /*0504*/ 	.word	0xffffffff


	//   ....[61]....
        /*0508*/ 	.word	0xffffffff


	//   ....[62]....
        /*050c*/ 	.word	0xffffffff


	//   ....[63]....
        /*0510*/ 	.word	0xffffffff


	//   ....[64]....
        /*0514*/ 	.word	0xffffffff


	//   ....[65]....
        /*0518*/ 	.word	0xffffffff


	//   ....[66]....
        /*051c*/ 	.word	0xffffffff


	//   ....[67]....
        /*0520*/ 	.word	0xffffffff


	//   ....[68]....
        /*0524*/ 	.word	0xffffffff


	//   ....[69]....
        /*0528*/ 	.word	0xffffffff


	//   ....[70]....
        /*052c*/ 	.word	0xffffffff


	//   ....[71]....
        /*0530*/ 	.word	0xffffffff


	//   ....[72]....
        /*0534*/ 	.word	0xffffffff


	//   ....[73]....
        /*0538*/ 	.word	0xffffffff


	//   ....[74]....
        /*053c*/ 	.word	0xffffffff


	//   ....[75]....
        /*0540*/ 	.word	0xffffffff


	//   ....[76]....
        /*0544*/ 	.word	0xffffffff


	//   ....[77]....
        /*0548*/ 	.word	0xffffffff


	//   ....[78]....
        /*054c*/ 	.word	0xffffffff


	//   ....[79]....
        /*0550*/ 	.word	0xffffffff


	//   ....[80]....
        /*0554*/ 	.word	0xffffffff


	//   ....[81]....
        /*0558*/ 	.word	0xffffffff


	//   ....[82]....
        /*055c*/ 	.word	0xffffffff


	//   ....[83]....
        /*0560*/ 	.word	0xffffffff


	//   ....[84]....
        /*0564*/ 	.word	0x0500000f


	//   ....[85]....
        /*0568*/ 	.word	0x0500000f


	//   ....[86]....
        /*056c*/ 	.word	0x0500000f


	//   ....[87]....
        /*0570*/ 	.word	0x0500000f


	//   ....[88]....
        /*0574*/ 	.word	0x0500000f


	//   ....[89]....
        /*0578*/ 	.word	0x0500000f


	//   ....[90]....
        /*057c*/ 	.word	0x0500000f


	//   ....[91]....
        /*0580*/ 	.word	0x0500000f


	//   ....[92]....
        /*0584*/ 	.word	0x0500000f


	//   ....[93]....
        /*0588*/ 	.word	0x0500000f


	//   ....[94]....
        /*058c*/ 	.word	0x0500000f


	//   ....[95]....
        /*0590*/ 	.word	0x0500000f


	//   ....[96]....
        /*0594*/ 	.word	0x0500000f


	//   ....[97]....
        /*0598*/ 	.word	0x0500000f


	//   ....[98]....
        /*059c*/ 	.word	0x0500000f


	//   ....[99]....
        /*05a0*/ 	.word	0x0500000f


	//   ....[100]....
        /*05a4*/ 	.word	0x0500000f


	//   ....[101]....
        /*05a8*/ 	.word	0x0500000f


	//   ....[102]....
        /*05ac*/ 	.word	0x0500000f


	//   ....[103]....
        /*05b0*/ 	.word	0x0500000f


	//   ....[104]....
        /*05b4*/ 	.word	0x0500000f


	//   ....[105]....
        /*05b8*/ 	.word	0x0500000f


	//   ....[106]....
        /*05bc*/ 	.word	0x0500000f


	//   ....[107]....
        /*05c0*/ 	.word	0x0500000f


	//   ....[108]....
        /*05c4*/ 	.word	0x0500000f


	//   ....[109]....
        /*05c8*/ 	.word	0x0500000f


	//   ....[110]....
        /*05cc*/ 	.word	0x0500000f


	//   ....[111]....
        /*05d0*/ 	.word	0x0500000f


	//----- nvinfo : EIATTR_COOP_GROUP_INSTR_OFFSETS
	.align		4
.L_1399:
        /*05d4*/ 	.byte	0x04, 0x28
        /*05d6*/ 	.short	(.L_1401 - .L_1400)


	//   ....[0]....
.L_1400:
        /*05d8*/ 	.word	0x00000060


	//   ....[1]....
        /*05dc*/ 	.word	0x000001c0


	//   ....[2]....
        /*05e0*/ 	.word	0x00000270


	//   ....[3]....
        /*05e4*/ 	.word	0x00000430


	//   ....[4]....
        /*05e8*/ 	.word	0x00000590


	//   ....[5]....
        /*05ec*/ 	.word	0x000006b0


	//   ....[6]....
        /*05f0*/ 	.word	0x00000810


	//   ....[7]....
        /*05f4*/ 	.word	0x00006c10


	//   ....[8]....
        /*05f8*/ 	.word	0x0000c7d0


	//   ....[9]....
        /*05fc*/ 	.word	0x0000c810


	//   ....[10]....
        /*0600*/ 	.word	0x0000d2a0


	//   ....[11]....
        /*0604*/ 	.word	0x0000d2c0


	//   ....[12]....
        /*0608*/ 	.word	0x0000fa40


	//   ....[13]....
        /*060c*/ 	.word	0x0000fb70


	//   ....[14]....
        /*0610*/ 	.word	0x00010390


	//   ....[15]....
        /*0614*/ 	.word	0x000103f0


	//   ....[16]....
        /*0618*/ 	.word	0x00012590


	//   ....[17]....
        /*061c*/ 	.word	0x000125b0


	//   ....[18]....
        /*0620*/ 	.word	0x000125e0


	//   ....[19]....
        /*0624*/ 	.word	0x00012630


	//   ....[20]....
        /*0628*/ 	.word	0x00013c30


	//   ....[21]....
        /*062c*/ 	.word	0x00013ce0


	//   ....[22]....
        /*0630*/ 	.word	0x00013d70


	//   ....[23]....
        /*0634*/ 	.word	0x00013d80


	//   ....[24]....
        /*0638*/ 	.word	0x00014920


	//   ....[25]....
        /*063c*/ 	.word	0x00014950


	//   ....[26]....
        /*0640*/ 	.word	0x00014980


	//   ....[27]....
        /*0644*/ 	.word	0x000149d0


	//   ....[28]....
        /*0648*/ 	.word	0x00014a00


	//   ....[29]....
        /*064c*/ 	.word	0x00014a20


	//   ....[30]....
        /*0650*/ 	.word	0x00014a40


	//   ....[31]....
        /*0654*/ 	.word	0x00014a50


	//   ....[32]....
        /*0658*/ 	.word	0x00014a60


	//   ....[33]....
        /*065c*/ 	.word	0x00014a70


	//   ....[34]....
        /*0660*/ 	.word	0x00014a80


	//   ....[35]....
        /*0664*/ 	.word	0x00014a90


	//   ....[36]....
        /*0668*/ 	.word	0x00014ac0


	//   ....[37]....
        /*066c*/ 	.word	0x00014ad0


	//   ....[38]....
        /*0670*/ 	.word	0x00014ae0


	//   ....[39]....
        /*0674*/ 	.word	0x00014af0


	//   ....[40]....
        /*0678*/ 	.word	0x00014b00


	//   ....[41]....
        /*067c*/ 	.word	0x00014b10


	//   ....[42]....
        /*0680*/ 	.word	0x00014b20


	//   ....[43]....
        /*0684*/ 	.word	0x00014b30


	//   ....[44]....
        /*0688*/ 	.word	0x00014b40


	//   ....[45]....
        /*068c*/ 	.word	0x00014b50


	//   ....[46]....
        /*0690*/ 	.word	0x00014b60


	//   ....[47]....
        /*0694*/ 	.word	0x00014b70


	//   ....[48]....
        /*0698*/ 	.word	0x00016140


	//   ....[49]....
        /*069c*/ 	.word	0x00016310


	//   ....[50]....
        /*06a0*/ 	.word	0x00016340


	//   ....[51]....
        /*06a4*/ 	.word	0x00016370


	//   ....[52]....
        /*06a8*/ 	.word	0x000163a0


	//   ....[53]....
        /*06ac*/ 	.word	0x000163d0


	//   ....[54]....
        /*06b0*/ 	.word	0x00016400


	//   ....[55]....
        /*06b4*/ 	.word	0x00016570


	//   ....[56]....
        /*06b8*/ 	.word	0x000165a0


	//   ....[57]....
        /*06bc*/ 	.word	0x000165d0


	//   ....[58]....
        /*06c0*/ 	.word	0x00016600


	//   ....[59]....
        /*06c4*/ 	.word	0x00016630


	//   ....[60]....
        /*06c8*/ 	.word	0x00016660


	//   ....[61]....
        /*06cc*/ 	.word	0x00016700


	//   ....[62]....
        /*06d0*/ 	.word	0x00016760


	//   ....[63]....
        /*06d4*/ 	.word	0x00016800


	//   ....[64]....
        /*06d8*/ 	.word	0x00017680


	//   ....[65]....
        /*06dc*/ 	.word	0x00019580


	//   ....[66]....
        /*06e0*/ 	.word	0x0001b850


	//   ....[67]....
        /*06e4*/ 	.word	0x0001b880


	//   ....[68]....
        /*06e8*/ 	.word	0x0001b8c0


	//   ....[69]....
        /*06ec*/ 	.word	0x0001b8f0


	//   ....[70]....
        /*06f0*/ 	.word	0x0001b920


	//   ....[71]....
        /*06f4*/ 	.word	0x0001b950


	//   ....[72]....
        /*06f8*/ 	.word	0x0001b980


	//   ....[73]....
        /*06fc*/ 	.word	0x0001b9b0


	//   ....[74]....
        /*0700*/ 	.word	0x0001bb30


	//   ....[75]....
        /*0704*/ 	.word	0x0001bb60


	//   ....[76]....
        /*0708*/ 	.word	0x0001bb90


	//   ....[77]....
        /*070c*/ 	.word	0x0001bbc0


	//   ....[78]....
        /*0710*/ 	.word	0x0001bbf0


	//   ....[79]....
        /*0714*/ 	.word	0x0001bc20


	//   ....[80]....
        /*0718*/ 	.word	0x0001bce0


	//   ....[81]....
        /*071c*/ 	.word	0x0001bd00


	//   ....[82]....
        /*0720*/ 	.word	0x0001bd70


	//   ....[83]....
        /*0724*/ 	.word	0x0001c410


	//   ....[84]....
        /*0728*/ 	.word	0x0001c880


	//   ....[85]....
        /*072c*/ 	.word	0x0001c920


	//   ....[86]....
        /*0730*/ 	.word	0x0001c9c0


	//   ....[87]....
        /*0734*/ 	.word	0x0001ca60


	//   ....[88]....
        /*0738*/ 	.word	0x0001cb40


	//   ....[89]....
        /*073c*/ 	.word	0x0001cbe0


	//   ....[90]....
        /*0740*/ 	.word	0x0001cc80


	//   ....[91]....
        /*0744*/ 	.word	0x0001cd20


	//   ....[92]....
        /*0748*/ 	.word	0x0001d020


	//   ....[93]....
        /*074c*/ 	.word	0x0001d300


	//   ....[94]....
        /*0750*/ 	.word	0x0001d6f0


	//   ....[95]....
        /*0754*/ 	.word	0x0001d790


	//   ....[96]....
        /*0758*/ 	.word	0x0001d8b0


	//   ....[97]....
        /*075c*/ 	.word	0x0001d920


	//   ....[98]....
        /*0760*/ 	.word	0x0001d990


	//   ....[99]....
        /*0764*/ 	.word	0x0001da00


	//   ....[100]....
        /*0768*/ 	.word	0x0001da70


	//   ....[101]....
        /*076c*/ 	.word	0x0001daf0


	//   ....[102]....
        /*0770*/ 	.word	0x0001db80


	//   ....[103]....
        /*0774*/ 	.word	0x0001dc10


	//   ....[104]....
        /*0778*/ 	.word	0x0001dc80


	//   ....[105]....
        /*077c*/ 	.word	0x0001dcf0


	//   ....[106]....
        /*0780*/ 	.word	0x0001dd60


	//   ....[107]....
        /*0784*/ 	.word	0x0001dde0


	//   ....[108]....
        /*0788*/ 	.word	0x0001de50


	//   ....[109]....
        /*078c*/ 	.word	0x0001def0


	//   ....[110]....
        /*0790*/ 	.word	0x0001df80


	//   ....[111]....
        /*0794*/ 	.word	0x0001e0b0


	//----- nvinfo : EIATTR_REG_RECONFIG
	.align		4
.L_1401:
        /*0798*/ 	.byte	0x01, 0x54
	.zero		2


	//----- nvinfo : EIATTR_SYSCALL_OFFSETS
	.align		4
        /*079c*/ 	.byte	0x04, 0x46
        /*079e*/ 	.short	(.L_1403 - .L_1402)


	//   ....[0]....
.L_1402:
        /*07a0*/ 	.word	0x000018c0


	//   ....[1]....
        /*07a4*/ 	.word	0x00001a10


	//   ....[2]....
        /*07a8*/ 	.word	0x00006d80


	//   ....[3]....
        /*07ac*/ 	.word	0x000073b0


	//   ....[4]....
        /*07b0*/ 	.word	0x00018d20


	//   ....[5]....
        /*07b4*/ 	.word	0x00018e50


	//   ....[6]....
        /*07b8*/ 	.word	0x00018f80


	//   ....[7]....
        /*07bc*/ 	.word	0x000190b0


	//----- nvinfo : EIATTR_MBARRIER_INSTR_OFFSETS
	.align		4
.L_1403:
        /*07c0*/ 	.byte	0x04, 0x39
        /*07c2*/ 	.short	(.L_1405 - .L_1404)


	//   ....[0]....
.L_1404:
        /*07c4*/ 	.word	0x000002e0
        /*07c8*/ 	.word	0x000000ff
        /*07cc*/ 	.word	0x00019c00
        /*07d0*/ 	.short	0x0100
        /*07d2*/ 	.byte	0x08
	.zero		1


	//   ....[1]....
        /*07d4*/ 	.word	0x000002f0
        /*07d8*/ 	.word	0x000000ff
        /*07dc*/ 	.word	0x00019c20
        /*07e0*/ 	.short	0x0100
        /*07e2*/ 	.byte	0x08
	.zero		1


	//   ....[2]....
        /*07e4*/ 	.word	0x000003e0
        /*07e8*/ 	.word	0x000000ff
        /*07ec*/ 	.word	0x00019c30
        /*07f0*/ 	.short	0x0100
        /*07f2*/ 	.byte	0x08
	.zero		1


	//   ....[3]....
        /*07f4*/ 	.word	0x000003f0
        /*07f8*/ 	.word	0x000000ff
        /*07fc*/ 	.word	0x00019c40
        /*0800*/ 	.short	0x0100
        /*0802*/ 	.byte	0x08
	.zero		1


	//   ....[4]....
        /*0804*/ 	.word	0x00000400
        /*0808*/ 	.word	0x000000ff
        /*080c*/ 	.word	0x00019c38
        /*0810*/ 	.short	0x0100
        /*0812*/ 	.byte	0x08
	.zero		1


	//   ....[5]....
        /*0814*/ 	.word	0x00000410
        /*0818*/ 	.word	0x000000ff
        /*081c*/ 	.word	0x00019c48
        /*0820*/ 	.short	0x0100
        /*0822*/ 	.byte	0x08
	.zero		1


	//   ....[6]....
        /*0824*/ 	.word	0x00000540
        /*0828*/ 	.word	0x000000ff
        /*082c*/ 	.word	0x00019c50
        /*0830*/ 	.short	0x0100
        /*0832*/ 	.byte	0x08
	.zero		1


	//   ....[7]....
        /*0834*/ 	.word	0x00000550
        /*0838*/ 	.word	0x000000ff
        /*083c*/ 	.word	0x00019c60
        /*0840*/ 	.short	0x0100
        /*0842*/ 	.byte	0x08
	.zero		1


	//   ....[8]....
        /*0844*/ 	.word	0x00000560
        /*0848*/ 	.word	0x000000ff
        /*084c*/ 	.word	0x00019c58
        /*0850*/ 	.short	0x0100
        /*0852*/ 	.byte	0x08
	.zero		1


	//   ....[9]....
        /*0854*/ 	.word	0x00000570
        /*0858*/ 	.word	0x000000ff
        /*085c*/ 	.word	0x00019c68
        /*0860*/ 	.short	0x0100
        /*0862*/ 	.byte	0x08
	.zero		1


	//   ....[10]....
        /*0864*/ 	.word	0x00000660
        /*0868*/ 	.word	0x000000ff
        /*086c*/ 	.word	0x00019c70
        /*0870*/ 	.short	0x0100
        /*0872*/ 	.byte	0x06
	.zero		1


	//   ....[11]....
        /*0874*/ 	.word	0x00000670
        /*0878*/ 	.word	0x000000ff
        /*087c*/ 	.word	0x00019c80
        /*0880*/ 	.short	0x0100
        /*0882*/ 	.byte	0x06
	.zero		1


	//   ....[12]....
        /*0884*/ 	.word	0x00000680
        /*0888*/ 	.word	0x000000ff
        /*088c*/ 	.word	0x00019c78
        /*0890*/ 	.short	0x0100
        /*0892*/ 	.byte	0x06
	.zero		1


	//   ....[13]....
        /*0894*/ 	.word	0x00000690
        /*0898*/ 	.word	0x000000ff
        /*089c*/ 	.word	0x00019c88
        /*08a0*/ 	.short	0x0100
        /*08a2*/ 	.byte	0x06
	.zero		1


	//   ....[14]....
        /*08a4*/ 	.word	0x000007c0
        /*08a8*/ 	.word	0x000000ff
        /*08ac*/ 	.word	0x00019c90
        /*08b0*/ 	.short	0x0100
        /*08b2*/ 	.byte	0x08
	.zero		1


	//   ....[15]....
        /*08b4*/ 	.word	0x000007d0
        /*08b8*/ 	.word	0x000000ff
        /*08bc*/ 	.word	0x00019ca0
        /*08c0*/ 	.short	0x0100
        /*08c2*/ 	.byte	0x08
	.zero		1


	//   ....[16]....
        /*08c4*/ 	.word	0x000007e0
        /*08c8*/ 	.word	0x000000ff
        /*08cc*/ 	.word	0x00019c98
        /*08d0*/ 	.short	0x0100
        /*08d2*/ 	.byte	0x08
	.zero		1


	//   ....[17]....
        /*08d4*/ 	.word	0x000007f0
        /*08d8*/ 	.word	0x000000ff
        /*08dc*/ 	.word	0x00019ca8
        /*08e0*/ 	.short	0x0100
        /*08e2*/ 	.byte	0x08
	.zero		1


	//   ....[18]....
        /*08e4*/ 	.word	0x00000920
        /*08e8*/ 	.word	0x000000ff
        /*08ec*/ 	.word	0x00019cb0
        /*08f0*/ 	.short	0x0100
        /*08f2*/ 	.byte	0x08
	.zero		1


	//   ....[19]....
        /*08f4*/ 	.word	0x00000930
        /*08f8*/ 	.word	0x000000ff
        /*08fc*/ 	.word	0x00019cc0
        /*0900*/ 	.short	0x0100
        /*0902*/ 	.byte	0x08
	.zero		1


	//   ....[20]....
        /*0904*/ 	.word	0x00000940
        /*0908*/ 	.word	0x000000ff
        /*090c*/ 	.word	0x00019cb8
        /*0910*/ 	.short	0x0100
        /*0912*/ 	.byte	0x08
	.zero		1


	//   ....[21]....
        /*0914*/ 	.word	0x00000950
        /*0918*/ 	.word	0x000000ff
        /*091c*/ 	.word	0x00019cc8
        /*0920*/ 	.short	0x0100
        /*0922*/ 	.byte	0x08
	.zero		1


	//   ....[22]....
        /*0924*/ 	.word	0x00002860
        /*0928*/ 	.word	0x00000056
        /*092c*/ 	.word	0x00019c90
        /*0930*/ 	.short	0x010a
        /*0932*/ 	.byte	0x3f
	.zero		1


	//   ....[23]....
        /*0934*/ 	.word	0x00004250
        /*0938*/ 	.word	0x00000056
        /*093c*/ 	.word	0x00019c90
        /*0940*/ 	.short	0x010a
        /*0942*/ 	.byte	0x3f
	.zero		1


	//   ....[24]....
        /*0944*/ 	.word	0x00006350
        /*0948*/ 	.word	0x00000056
        /*094c*/ 	.word	0x00019c90
        /*0950*/ 	.short	0x010a
        /*0952*/ 	.byte	0x3f
	.zero		1


	//   ....[25]....
        /*0954*/ 	.word	0x00006520
        /*0958*/ 	.word	0x00000008
        /*095c*/ 	.word	0x00000000
        /*0960*/ 	.short	0x0101
        /*0962*/ 	.byte	0x3f
	.zero		1


	//   ....[26]....
        /*0964*/ 	.word	0x00006560
        /*0968*/ 	.word	0x00000056
        /*096c*/ 	.word	0x00019cb0
        /*0970*/ 	.short	0x010a
        /*0972*/ 	.byte	0x3f
	.zero		1


	//   ....[27]....
        /*0974*/ 	.word	0x000067e0
        /*0978*/ 	.word	0x00000056
        /*097c*/ 	.word	0x00000000
        /*0980*/ 	.short	0x0101
        /*0982*/ 	.byte	0x3f
	.zero		1


	//   ....[28]....
        /*0984*/ 	.word	0x000070b0
        /*0988*/ 	.word	0x00000010
        /*098c*/ 	.word	0x00019c00
        /*0990*/ 	.short	0x010a
        /*0992*/ 	.byte	0x3f
	.zero		1


	//   ....[29]....
        /*0994*/ 	.word	0x00007100
        /*0998*/ 	.word	0x00000010
        /*099c*/ 	.word	0x00019c00
        /*09a0*/ 	.short	0x010a
        /*09a2*/ 	.byte	0x3f
	.zero		1


	//   ....[30]....
        /*09a4*/ 	.word	0x00007a90
        /*09a8*/ 	.word	0x00000010
        /*09ac*/ 	.word	0x00019c00
        /*09b0*/ 	.short	0x010a
        /*09b2*/ 	.byte	0x3f
	.zero		1


	//   ....[31]....
        /*09b4*/ 	.word	0x00009800
        /*09b8*/ 	.word	0x00000010
        /*09bc*/ 	.word	0x00019c00
        /*09c0*/ 	.short	0x010a
        /*09c2*/ 	.byte	0x3f
	.zero		1


	//   ....[32]....
        /*09c4*/ 	.word	0x0000b990
        /*09c8*/ 	.word	0x00000000
        /*09cc*/ 	.word	0x00019c30
        /*09d0*/ 	.short	0x010a
        /*09d2*/ 	.byte	0x3f
	.zero		1


	//   ....[33]....
        /*09d4*/ 	.word	0x0000ba30
        /*09d8*/ 	.word	0x00000000
        /*09dc*/ 	.word	0x00019c30
        /*09e0*/ 	.short	0x010a
        /*09e2*/ 	.byte	0x3f
	.zero		1


	//   ....[34]....
        /*09e4*/ 	.word	0x0000d7e0
        /*09e8*/ 	.word	0x00000025
        /*09ec*/ 	.word	0x00000000
        /*09f0*/ 	.short	0x0101
        /*09f2*/ 	.byte	0x3f
	.zero		1


	//   ....[35]....
        /*09f4*/ 	.word	0x0000e660
        /*09f8*/ 	.word	0x0000000e
        /*09fc*/ 	.word	0x00019c30
        /*0a00*/ 	.short	0x010a
        /*0a02*/ 	.byte	0x3f
	.zero		1


	//   ....[36]....
        /*0a04*/ 	.word	0x0000e6d0
        /*0a08*/ 	.word	0x0000000e
        /*0a0c*/ 	.word	0x00019c30
        /*0a10*/ 	.short	0x010a
        /*0a12*/ 	.byte	0x3f
	.zero		1


	//   ....[37]....
        /*0a14*/ 	.word	0x0000e8d0
        /*0a18*/ 	.word	0x00000098
        /*0a1c*/ 	.word	0x00019c50
        /*0a20*/ 	.short	0x010a
        /*0a22*/ 	.byte	0x3f
	.zero		1


	//   ....[38]....
        /*0a24*/ 	.word	0x0000e920
        /*0a28*/ 	.word	0x00000098
        /*0a2c*/ 	.word	0x00019c50
        /*0a30*/ 	.short	0x010a
        /*0a32*/ 	.byte	0x3f
	.zero		1


	//   ....[39]....
        /*0a34*/ 	.word	0x000108d0
        /*0a38*/ 	.word	0x0000000e
        /*0a3c*/ 	.word	0x00000000
        /*0a40*/ 	.short	0x0101
        /*0a42*/ 	.byte	0x3f
	.zero		1


	//   ....[40]....
        /*0a44*/ 	.word	0x00011390
        /*0a48*/ 	.word	0x00000098
        /*0a4c*/ 	.word	0x00000000
        /*0a50*/ 	.short	0x0101
        /*0a52*/ 	.byte	0x3f
	.zero		1


	//   ....[41]....
        /*0a54*/ 	.word	0x000114d0
        /*0a58*/ 	.word	0x0000000c
        /*0a5c*/ 	.word	0x00019c30
        /*0a60*/ 	.short	0x010a
        /*0a62*/ 	.byte	0x3f
	.zero		1


	//   ....[42]....
        /*0a64*/ 	.word	0x00011540
        /*0a68*/ 	.word	0x0000000c
        /*0a6c*/ 	.word	0x00019c30
        /*0a70*/ 	.short	0x010a
        /*0a72*/ 	.byte	0x3f
	.zero		1


	//   ....[43]....
        /*0a74*/ 	.word	0x00011740
        /*0a78*/ 	.word	0x00000014
        /*0a7c*/ 	.word	0x00019c50
        /*0a80*/ 	.short	0x010a
        /*0a82*/ 	.byte	0x3f
	.zero		1


	//   ....[44]....
        /*0a84*/ 	.word	0x00011790
        /*0a88*/ 	.word	0x00000014
        /*0a8c*/ 	.word	0x00019c50
        /*0a90*/ 	.short	0x010a
        /*0a92*/ 	.byte	0x3f
	.zero		1


	//   ....[45]....
        /*0a94*/ 	.word	0x00012c40
        /*0a98*/ 	.word	0x00000088
        /*0a9c*/ 	.word	0x00000000
        /*0aa0*/ 	.short	0x0101
        /*0aa2*/ 	.byte	0x3f
	.zero		1


	//   ....[46]....
        /*0aa4*/ 	.word	0x00013900
        /*0aa8*/ 	.word	0x00000014
        /*0aac*/ 	.word	0x00000000
        /*0ab0*/ 	.short	0x0101
        /*0ab2*/ 	.byte	0x3f
	.zero		1


	//   ....[47]....
        /*0ab4*/ 	.word	0x00013980
        /*0ab8*/ 	.word	0x0000000a
        /*0abc*/ 	.word	0x00019c50
        /*0ac0*/ 	.short	0x010a
        /*0ac2*/ 	.byte	0x3f
	.zero		1


	//   ....[48]....
        /*0ac4*/ 	.word	0x000139d0
        /*0ac8*/ 	.word	0x0000000a
        /*0acc*/ 	.word	0x00019c50
        /*0ad0*/ 	.short	0x010a
        /*0ad2*/ 	.byte	0x3f
	.zero		1


	//   ....[49]....
        /*0ad4*/ 	.word	0x000142c0
        /*0ad8*/ 	.word	0x00000004
        /*0adc*/ 	.word	0x00000000
        /*0ae0*/ 	.short	0x0101
        /*0ae2*/ 	.byte	0x3f
	.zero		1


	//   ....[50]....
        /*0ae4*/ 	.word	0x00015590
        /*0ae8*/ 	.word	0x00000000
        /*0aec*/ 	.word	0x00000000
        /*0af0*/ 	.short	0x0101
        /*0af2*/ 	.byte	0x3f
	.zero		1


	//   ....[51]....
        /*0af4*/ 	.word	0x00017790
        /*0af8*/ 	.word	0x0000000c
        /*0afc*/ 	.word	0x00019c20
        /*0b00*/ 	.short	0x010a
        /*0b02*/ 	.byte	0x3f
	.zero		1


	//   ....[52]....
        /*0b04*/ 	.word	0x00017820
        /*0b08*/ 	.word	0x00000009
        /*0b0c*/ 	.word	0x00019ca0
        /*0b10*/ 	.short	0x010a
        /*0b12*/ 	.byte	0x3f
	.zero		1


	//   ....[53]....
        /*0b14*/ 	.word	0x00017c70
        /*0b18*/ 	.word	0x00000009
        /*0b1c*/ 	.word	0x00019cc0
        /*0b20*/ 	.short	0x010a
        /*0b22*/ 	.byte	0x3f
	.zero		1


	//   ....[54]....
        /*0b24*/ 	.word	0x00018180
        /*0b28*/ 	.word	0x00000009
        /*0b2c*/ 	.word	0x00019ca0
        /*0b30*/ 	.short	0x010a
        /*0b32*/ 	.byte	0x3f
	.zero		1


	//   ....[55]....
        /*0b34*/ 	.word	0x000185c0
        /*0b38*/ 	.word	0x00000009
        /*0b3c*/ 	.word	0x00019cc0
        /*0b40*/ 	.short	0x010a
        /*0b42*/ 	.byte	0x3f
	.zero		1


	//   ....[56]....
        /*0b44*/ 	.word	0x00019790
        /*0b48*/ 	.word	0x00000005
        /*0b4c*/ 	.word	0x00019c80
        /*0b50*/ 	.short	0x010a
        /*0b52*/ 	.byte	0x3f
	.zero		1


	//   ....[57]....
        /*0b54*/ 	.word	0x000199e0
        /*0b58*/ 	.word	0x00000005
        /*0b5c*/ 	.word	0x00019c40
        /*0b60*/ 	.short	0x010a
        /*0b62*/ 	.byte	0x3f
	.zero		1


	//   ....[58]....
        /*0b64*/ 	.word	0x00019eb0
        /*0b68*/ 	.word	0x0000001c
        /*0b6c*/ 	.word	0x00019c20
        /*0b70*/ 	.short	0x010a
        /*0b72*/ 	.byte	0x3f
	.zero		1


	//   ....[59]....
        /*0b74*/ 	.word	0x0001a160
        /*0b78*/ 	.word	0x00000005
        /*0b7c*/ 	.word	0x00019c80
        /*0b80*/ 	.short	0x010a
        /*0b82*/ 	.byte	0x3f
	.zero		1


	//   ....[60]....
        /*0b84*/ 	.word	0x0001a5a0
        /*0b88*/ 	.word	0x00000005
        /*0b8c*/ 	.word	0x00019c40
        /*0b90*/ 	.short	0x010a
        /*0b92*/ 	.byte	0x3f
	.zero		1


	//   ....[61]....
        /*0b94*/ 	.word	0x0001aa40
        /*0b98*/ 	.word	0x0000000d
        /*0b9c*/ 	.word	0x00019c70
        /*0ba0*/ 	.short	0x010a
        /*0ba2*/ 	.byte	0x3f
	.zero		1


	//   ....[62]....
        /*0ba4*/ 	.word	0x0001aac0
        /*0ba8*/ 	.word	0x0000000d
        /*0bac*/ 	.word	0x00019c60
        /*0bb0*/ 	.short	0x010a
        /*0bb2*/ 	.byte	0x3f
	.zero		1


	//   ....[63]....
        /*0bb4*/ 	.word	0x0001af20
        /*0bb8*/ 	.word	0x0000000d
        /*0bbc*/ 	.word	0x00019c50
        /*0bc0*/ 	.short	0x0101
        /*0bc2*/ 	.byte	0x3f
	.zero		1


	//   ....[64]....
        /*0bc4*/ 	.word	0x0001afa0
        /*0bc8*/ 	.word	0x0000000d
        /*0bcc*/ 	.word	0x00000000
        /*0bd0*/ 	.short	0x0101
        /*0bd2*/ 	.byte	0x3f
	.zero		1


	//   ....[65]....
        /*0bd4*/ 	.word	0x0001b140
        /*0bd8*/ 	.word	0x00000000
        /*0bdc*/ 	.word	0x00019c70
        /*0be0*/ 	.short	0x010a
        /*0be2*/ 	.byte	0x3f
	.zero		1


	//   ....[66]....
        /*0be4*/ 	.word	0x0001b1b0
        /*0be8*/ 	.word	0x00000000
        /*0bec*/ 	.word	0x00019c60
        /*0bf0*/ 	.short	0x010a
        /*0bf2*/ 	.byte	0x3f
	.zero		1


	//   ....[67]....
        /*0bf4*/ 	.word	0x0001b620
        /*0bf8*/ 	.word	0x00000000
        /*0bfc*/ 	.word	0x00019c50
        /*0c00*/ 	.short	0x0101
        /*0c02*/ 	.byte	0x3f
	.zero		1


	//   ....[68]....
        /*0c04*/ 	.word	0x0001b6b0
        /*0c08*/ 	.word	0x00000002
        /*0c0c*/ 	.word	0x00000000
        /*0c10*/ 	.short	0x0101
        /*0c12*/ 	.byte	0x3f
	.zero		1


	//   ....[69]....
        /*0c14*/ 	.word	0x0001c390
        /*0c18*/ 	.word	0x00000007
        /*0c1c*/ 	.word	0x00019c20
        /*0c20*/ 	.short	0x010a
        /*0c22*/ 	.byte	0x3f
	.zero		1


	//   ....[70]....
        /*0c24*/ 	.word	0x0001c520
        /*0c28*/ 	.word	0x00000005
        /*0c2c*/ 	.word	0x00000000
        /*0c30*/ 	.short	0x010a
        /*0c32*/ 	.byte	0x3f
	.zero		1


	//   ....[71]....
        /*0c34*/ 	.word	0x0001c590
        /*0c38*/ 	.word	0x00000003
        /*0c3c*/ 	.word	0x00000000
        /*0c40*/ 	.short	0x010a
        /*0c42*/ 	.byte	0x3f
	.zero		1


	//   ....[72]....
        /*0c44*/ 	.word	0x0001c5e0
        /*0c48*/ 	.word	0x00000003
        /*0c4c*/ 	.word	0x00019c60
        /*0c50*/ 	.short	0x010a
        /*0c52*/ 	.byte	0x3f
	.zero		1


	//   ....[73]....
        /*0c54*/ 	.word	0x0001c630
        /*0c58*/ 	.word	0x00000005
        /*0c5c*/ 	.word	0x00019c60
        /*0c60*/ 	.short	0x010a
        /*0c62*/ 	.byte	0x3f
	.zero		1


	//   ....[74]....
        /*0c64*/ 	.word	0x0001c670
        /*0c68*/ 	.word	0x00000003
        /*0c6c*/ 	.word	0x00019c80
        /*0c70*/ 	.short	0x010a
        /*0c72*/ 	.byte	0x3f
	.zero		1


	//   ....[75]....
        /*0c74*/ 	.word	0x0001c690
        /*0c78*/ 	.word	0x00000005
        /*0c7c*/ 	.word	0x00019c80
        /*0c80*/ 	.short	0x010a
        /*0c82*/ 	.byte	0x3f
	.zero		1


	//   ....[76]....
        /*0c84*/ 	.word	0x0001c6f0
        /*0c88*/ 	.word	0x00000056
        /*0c8c*/ 	.word	0x00019c90
        /*0c90*/ 	.short	0x010a
        /*0c92*/ 	.byte	0x3f
	.zero		1


	//   ....[77]....
        /*0c94*/ 	.word	0x0001c740
        /*0c98*/ 	.word	0x00000056
        /*0c9c*/ 	.word	0x00019c90
        /*0ca0*/ 	.short	0x010a
        /*0ca2*/ 	.byte	0x3f
	.zero		1


	//   ....[78]....
        /*0ca4*/ 	.word	0x0001c790
        /*0ca8*/ 	.word	0x00000056
        /*0cac*/ 	.word	0x00019c90
        /*0cb0*/ 	.short	0x010a
        /*0cb2*/ 	.byte	0x3f
	.zero		1


	//   ....[79]....
        /*0cb4*/ 	.word	0x0001c7e0
        /*0cb8*/ 	.word	0x00000056
        /*0cbc*/ 	.word	0x00019cb0
        /*0cc0*/ 	.short	0x010a
        /*0cc2*/ 	.byte	0x3f
	.zero		1


	//   ....[80]....
        /*0cc4*/ 	.word	0x0001caa0
        /*0cc8*/ 	.word	0x00000010
        /*0ccc*/ 	.word	0x00019c00
        /*0cd0*/ 	.short	0x010a
        /*0cd2*/ 	.byte	0x3f
	.zero		1


	//   ....[81]....
        /*0cd4*/ 	.word	0x0001cd60
        /*0cd8*/ 	.word	0x00000010
        /*0cdc*/ 	.word	0x00019c00
        /*0ce0*/ 	.short	0x010a
        /*0ce2*/ 	.byte	0x3f
	.zero		1


	//   ....[82]....
        /*0ce4*/ 	.word	0x0001cdb0
        /*0ce8*/ 	.word	0x00000000
        /*0cec*/ 	.word	0x00019c30
        /*0cf0*/ 	.short	0x010a
        /*0cf2*/ 	.byte	0x3f
	.zero		1


	//   ....[83]....
        /*0cf4*/ 	.word	0x0001ce00
        /*0cf8*/ 	.word	0x0000000e
        /*0cfc*/ 	.word	0x00019c30
        /*0d00*/ 	.short	0x010a
        /*0d02*/ 	.byte	0x3f
	.zero		1


	//   ....[84]....
        /*0d04*/ 	.word	0x0001ce50
        /*0d08*/ 	.word	0x00000098
        /*0d0c*/ 	.word	0x00019c50
        /*0d10*/ 	.short	0x010a
        /*0d12*/ 	.byte	0x3f
	.zero		1


	//   ....[85]....
        /*0d14*/ 	.word	0x0001cea0
        /*0d18*/ 	.word	0x0000000c
        /*0d1c*/ 	.word	0x00019c30
        /*0d20*/ 	.short	0x010a
        /*0d22*/ 	.byte	0x3f
	.zero		1


	//   ....[86]....
        /*0d24*/ 	.word	0x0001cef0
        /*0d28*/ 	.word	0x00000014
        /*0d2c*/ 	.word	0x00019c50
        /*0d30*/ 	.short	0x010a
        /*0d32*/ 	.byte	0x3f
	.zero		1


	//   ....[87]....
        /*0d34*/ 	.word	0x0001cf40
        /*0d38*/ 	.word	0x0000000a
        /*0d3c*/ 	.word	0x00019c50
        /*0d40*/ 	.short	0x010a
        /*0d42*/ 	.byte	0x3f
	.zero		1


	//   ....[88]....
        /*0d44*/ 	.word	0x0001d0e0
        /*0d48*/ 	.word	0x0000000c
        /*0d4c*/ 	.word	0x00019c20
        /*0d50*/ 	.short	0x010a
        /*0d52*/ 	.byte	0x3f
	.zero		1


	//   ....[89]....
        /*0d54*/ 	.word	0x0001d130
        /*0d58*/ 	.word	0x00000009
        /*0d5c*/ 	.word	0x00019ca0
        /*0d60*/ 	.short	0x010a
        /*0d62*/ 	.byte	0x3f
	.zero		1


	//   ....[90]....
        /*0d64*/ 	.word	0x0001d180
        /*0d68*/ 	.word	0x00000009
        /*0d6c*/ 	.word	0x00019cc0
        /*0d70*/ 	.short	0x010a
        /*0d72*/ 	.byte	0x3f
	.zero		1


	//   ....[91]....
        /*0d74*/ 	.word	0x0001d1d0
        /*0d78*/ 	.word	0x00000009
        /*0d7c*/ 	.word	0x00019ca0
        /*0d80*/ 	.short	0x010a
        /*0d82*/ 	.byte	0x3f
	.zero		1


	//   ....[92]....
        /*0d84*/ 	.word	0x0001d220
        /*0d88*/ 	.word	0x00000009
        /*0d8c*/ 	.word	0x00019cc0
        /*0d90*/ 	.short	0x010a
        /*0d92*/ 	.byte	0x3f
	.zero		1


	//   ....[93]....
        /*0d94*/ 	.word	0x0001d3c0
        /*0d98*/ 	.word	0x00000005
        /*0d9c*/ 	.word	0x00019c80
        /*0da0*/ 	.short	0x010a
        /*0da2*/ 	.byte	0x3f
	.zero		1


	//   ....[94]....
        /*0da4*/ 	.word	0x0001d410
        /*0da8*/ 	.word	0x00000005
        /*0dac*/ 	.word	0x00019c40
        /*0db0*/ 	.short	0x010a
        /*0db2*/ 	.byte	0x3f
	.zero		1


	//   ....[95]....
        /*0db4*/ 	.word	0x0001d460
        /*0db8*/ 	.word	0x0000001c
        /*0dbc*/ 	.word	0x00019c20
        /*0dc0*/ 	.short	0x010a
        /*0dc2*/ 	.byte	0x3f
	.zero		1


	//   ....[96]....
        /*0dc4*/ 	.word	0x0001d4b0
        /*0dc8*/ 	.word	0x00000005
        /*0dcc*/ 	.word	0x00019c80
        /*0dd0*/ 	.short	0x010a
        /*0dd2*/ 	.byte	0x3f
	.zero		1


	//   ....[97]....
        /*0dd4*/ 	.word	0x0001d500
        /*0dd8*/ 	.word	0x00000005
        /*0ddc*/ 	.word	0x00019c40
        /*0de0*/ 	.short	0x010a
        /*0de2*/ 	.byte	0x3f
	.zero		1


	//   ....[98]....
        /*0de4*/ 	.word	0x0001d550
        /*0de8*/ 	.word	0x0000000d
        /*0dec*/ 	.word	0x00019c70
        /*0df0*/ 	.short	0x010a
        /*0df2*/ 	.byte	0x3f
	.zero		1


	//   ....[99]....
        /*0df4*/ 	.word	0x0001d5a0
        /*0df8*/ 	.word	0x0000000d
        /*0dfc*/ 	.word	0x00019c60
        /*0e00*/ 	.short	0x010a
        /*0e02*/ 	.byte	0x3f
	.zero		1


	//   ....[100]....
        /*0e04*/ 	.word	0x0001d5f0
        /*0e08*/ 	.word	0x00000000
        /*0e0c*/ 	.word	0x00019c70
        /*0e10*/ 	.short	0x010a
        /*0e12*/ 	.byte	0x3f
	.zero		1


	//   ....[101]....
        /*0e14*/ 	.word	0x0001d640
        /*0e18*/ 	.word	0x00000000
        /*0e1c*/ 	.word	0x00019c60
        /*0e20*/ 	.short	0x010a
        /*0e22*/ 	.byte	0x3f
	.zero		1


	//   ....[102]....
        /*0e24*/ 	.word	0x0001dfd0
        /*0e28*/ 	.word	0x00000007
        /*0e2c*/ 	.word	0x00019c20
        /*0e30*/ 	.short	0x010a
        /*0e32*/ 	.byte	0x3f
	.zero		1


	//   ....[103]....
        /*0e34*/ 	.word	0x0001e170
        /*0e38*/ 	.word	0x00000005
        /*0e3c*/ 	.word	0x00000000
        /*0e40*/ 	.short	0x010a
        /*0e42*/ 	.byte	0x3f
	.zero		1


	//   ....[104]....
        /*0e44*/ 	.word	0x0001e1c0
        /*0e48*/ 	.word	0x00000003
        /*0e4c*/ 	.word	0x00000000
        /*0e50*/ 	.short	0x010a
        /*0e52*/ 	.byte	0x3f
	.zero		1


	//   ....[105]....
        /*0e54*/ 	.word	0x0001e210
        /*0e58*/ 	.word	0x00000003
        /*0e5c*/ 	.word	0x00019c60
        /*0e60*/ 	.short	0x010a
        /*0e62*/ 	.byte	0x3f
	.zero		1


	//   ....[106]....
        /*0e64*/ 	.word	0x0001e260
        /*0e68*/ 	.word	0x00000005
        /*0e6c*/ 	.word	0x00019c60
        /*0e70*/ 	.short	0x010a
        /*0e72*/ 	.byte	0x3f
	.zero		1


	//   ....[107]....
        /*0e74*/ 	.word	0x0001e2b0
        /*0e78*/ 	.word	0x00000003
        /*0e7c*/ 	.word	0x00019c80
        /*0e80*/ 	.short	0x010a
        /*0e82*/ 	.byte	0x3f
	.zero		1


	//----- nvinfo : EIATTR_NUM_MBARRIERS
	.align		4
.L_1405:
        /*0e84*/ 	.byte	0x03, 0x38
        /*0e86*/ 	.short	0x0016


	//----- nvinfo : EIATTR_EXIT_INSTR_OFFSETS
	.align		4
        /*0e88*/ 	.byte	0x04, 0x1c
        /*0e8a*/ 	.short	(.L_1407 - .L_1406)


	//   ....[0]....
.L_1406:
        /*0e8c*/ 	.word	0x0001c6e0


	//----- nvinfo : EIATTR_MAX_THREADS
	.align		4
.L_1407:
        /*0e90*/ 	.byte	0x04, 0x05
        /*0e92*/ 	.short	(.L_1409 - .L_1408)
.L_1408:
        /*0e94*/ 	.word	0x00000200
        /*0e98*/ 	.word	0x00000001
        /*0e9c*/ 	.word	0x00000001


	//----- nvinfo : EIATTR_CRS_STACK_SIZE
	.align		4
.L_1409:
        /*0ea0*/ 	.byte	0x04, 0x1e
        /*0ea2*/ 	.short	(.L_1411 - .L_1410)
.L_1410:
        /*0ea4*/ 	.word	0x00000000


	//----- nvinfo : EIATTR_CBANK_PARAM_SIZE
	.align		4
.L_1411:
        /*0ea8*/ 	.byte	0x03, 0x19
        /*0eaa*/ 	.short	0x0a70


	//----- nvinfo : EIATTR_PARAM_CBANK
	.align		4
        /*0eac*/ 	.byte	0x04, 0x0a
        /*0eae*/ 	.short	(.L_1413 - .L_1412)
	.align		4
.L_1412:
        /*0eb0*/ 	.word	index@(.nv.constant0._ZN7cutlass13device_kernelIN5flash11enable_sm90INS1_16FlashAttnFwdSm90INS1_25CollectiveMainloopFwdSm90ILi2EN4cute5tupleIJNS5_1CILi1EEES8_S8_EEENS6_IJNS7_ILi192EEENS7_ILi128EEENS7_ILi96EEEEEELi96ENS_12float_e4m3_tEfNS_4arch4Sm90ELb1ELb0ELb1ELb1ELb0ELb1ELb0ELb1ELb1ELb0ELb0ELb0EEENS1_21CollectiveEpilogueFwdINS6_IJSA_SC_SB_EEES9_NS_10bfloat16_tESG_Li384ELb1ELb0ELb0ELb1EEENS1_36VarlenDynamicPersistentTileSchedulerILi192ELi128ELi384ELi128ELb0ELb0ELb1ELb1ELb1ELb1EEEEEEEEEvNT_6ParamsE)
        /*0eb4*/ 	.short	0x0210
        /*0eb6*/ 	.short	0x0a70


	//----- nvinfo : EIATTR_SW_WAR
	.align		4
.L_1413:
        /*0eb8*/ 	.byte	0x04, 0x36
        /*0eba*/ 	.short	(.L_1415 - .L_1414)
.L_1414:
        /*0ebc*/ 	.word	0x00000008
.L_1415:


//--------------------- .nv.info._ZN7cutlass13device_kernelIN5flash11enable_sm90INS1_16FlashAttnFwdSm90INS1_25CollectiveMainloopFwdSm90ILi2EN4cute5tupleIJNS5_1CILi1EEES8_S8_EEENS6_IJNS7_ILi192EEENS7_ILi160EEENS7_ILi64EEEEEELi64ENS_12float_e4m3_tEfNS_4arch4Sm90ELb0ELb0ELb1ELb0ELb0ELb0ELb0ELb1ELb1ELb0ELb0ELb0EEENS1_21CollectiveEpilogueFwdINS6_IJSA_SC_SB_EEES9_NS_10bfloat16_tESG_Li384ELb0ELb0ELb0ELb1EEENS1_29StaticPersistentTileSchedulerILb0EEEEEEEEEvNT_6ParamsE --------------------------
	.section	.nv.info._ZN7cutlass13device_kernelIN5flash11enable_sm90INS1_16FlashAttnFwdSm90INS1_25CollectiveMainloopFwdSm90ILi2EN4cute5tupleIJNS5_1CILi1EEES8_S8_EEENS6_IJNS7_ILi192EEENS7_ILi160EEENS7_ILi64EEEEEELi64ENS_12float_e4m3_tEfNS_4arch4Sm90ELb0ELb0ELb1ELb0ELb0ELb0ELb0ELb1ELb1ELb0ELb0ELb0EEENS1_21CollectiveEpilogueFwdINS6_IJSA_SC_SB_EEES9_NS_10bfloat16_tESG_Li384ELb0ELb0ELb0ELb1EEENS1_29StaticPersistentTileSchedulerILb0EEEEEEEEEvNT_6ParamsE,"",@"SHT_CUDA_INFO"
	.sectionflags	@""
	.align	4


	//----- nvinfo : EIATTR_CUDA_API_VERSION
	.align		4
        /*0000*/ 	.byte	0x04, 0x37
        /*0002*/ 	.short	(.L_1417 - .L_1416)
.L_1416:
        /*0004*/ 	.word	0x00000082


	//----- nvinfo : EIATTR_KPARAM_INFO
	.align		4
.L_1417:
        /*0008*/ 	.byte	0x04, 0x17
        /*000a*/ 	.short	(.L_1419 - .L_1418)
.L_1418:
        /*000c*/ 	.word	0x00000000
        /*0010*/ 	.short	0x0000
        /*0012*/ 	.short	0x0070
        /*0014*/ 	.byte	0x00, 0xf0, 0x01, 0x2e


	//----- nvinfo : EIATTR_SPARSE_MMA_MASK
	.align		4
.L_1419:
        /*0018*/ 	.byte	0x03, 0x50
        /*001a*/ 	.short	0x0000


	//----- nvinfo : EIATTR_MAXREG_COUNT
	.align		4
        /*001c*/ 	.byte	0x03, 0x1b
        /*001e*/ 	.short	0x0080


	//----- nvinfo : EIATTR_NUM_BARRIERS
	.align		4
        /*0020*/ 	.byte	0x02, 0x4c
        /*0022*/ 	.byte	0x09
	.zero		1


	//----- nvinfo : EIATTR_EXTERNS
	.align		4
        /*0024*/ 	.byte	0x04, 0x0f
        /*0026*/ 	.short	(.L_1421 - .L_1420)


	//   ....[0]....
	.align		4
.L_1420:
        /*0028*/ 	.word	index@(__assertfail)


	//----- nvinfo : EIATTR_MERCURY_ISA_VERSION
	.align		4
.L_1421:
        /*002c*/ 	.byte	0x03, 0x5f
        /*002e*/ 	.short	0x0101


	//----- nvinfo : EIATTR_INT_WARP_WIDE_INSTR_OFFSETS
	.align		4
        /*0030*/ 	.byte	0x04, 0x31
        /*0032*/ 	.short	(.L_1423 - .L_1422)


	//   ....[0]....
.L_1422:
        /*0034*/ 	.word	0x00000180


	//   ....[1]....
        /*0038*/ 	.word	0x000001b0


	//   ....[2]....
        /*003c*/ 	.word	0x000001c0


	//   ....[3]....
        /*0040*/ 	.word	0x00008f90


	//----- nvinfo : EIATTR_COOP_GROUP_MASK_REGIDS
	.align		4
.L_1423:
        /*0044*/ 	.byte	0x04, 0x29
        /*0046*/ 	.short	(.L_1425 - .L_1424)


	//   ....[0]....
.L_1424:
        /*0048*/ 	.word	0xffffffff


	//   ....[1]....
        /*004c*/ 	.word	0xffffffff


	//   ....[2]....
        /*0050*/ 	.word	0xffffffff


	//   ....[3]....
        /*0054*/ 	.word	0xffffffff


	//   ....[4]....
        /*0058*/ 	.word	0xffffffff


	//   ....[5]....
        /*005c*/ 	.word	0xffffffff


	//   ....[6]....
        /*0060*/ 	.word	0xffffffff


	//   ....[7]....
        /*0064*/ 	.word	0xffffffff


	//   ....[8]....
        /*0068*/ 	.word	0xffffffff


	//   ....[9]....
        /*006c*/ 	.word	0xffffffff


	//   ....[10]....
        /*0070*/ 	.word	0xffffffff


	//   ....[11]....
        /*0074*/ 	.word	0xffffffff


	//   ....[12]....
        /*0078*/ 	.word	0xffffffff


	//   ....[13]....
        /*007c*/ 	.word	0xffffffff


	//   ....[14]....
        /*0080*/ 	.word	0xffffffff


	//   ....[15]....
        /*0084*/ 	.word	0xffffffff


	//   ....[16]....
        /*0088*/ 	.word	0xffffffff


	//   ....[17]....
        /*008c*/ 	.word	0xffffffff


	//   ....[18]....
        /*0090*/ 	.word	0xffffffff


	//   ....[19]....
        /*0094*/ 	.word	0xffffffff


	//   ....[20]....
        /*0098*/ 	.word	0xffffffff


	//   ....[21]....
        /*009c*/ 	.word	0xffffffff


	//   ....[22]....
        /*00a0*/ 	.word	0xffffffff


	//   ....[23]....
        /*00a4*/ 	.word	0xffffffff


	//   ....[24]....
        /*00a8*/ 	.word	0xffffffff


	//   ....[25]....
        /*00ac*/ 	.word	0xffffffff


	//   ....[26]....
        /*00b0*/ 	.word	0xffffffff


	//   ....[27]....
        /*00b4*/ 	.word	0xffffffff


	//   ....[28]....
        /*00b8*/ 	.word	0xffffffff


	//   ....[29]....
        /*00bc*/ 	.word	0xffffffff


	//   ....[30]....
        /*00c0*/ 	.word	0xffffffff


	//   ....[31]....
        /*00c4*/ 	.word	0xffffffff


	//   ....[32]....
        /*00c8*/ 	.word	0xffffffff


	//   ....[33]....
        /*00cc*/ 	.word	0xffffffff


	//   ....[34]....
        /*00d0*/ 	.word	0xffffffff


	//   ....[35]....
        /*00d4*/ 	.word	0xffffffff


	//   ....[36]....
        /*00d8*/ 	.word	0xffffffff


	//   ....[37]....
        /*00dc*/ 	.word	0xffffffff


	//   ....[38]....
        /*00e0*/ 	.word	0xffffffff


	//   ....[39]....
        /*00e4*/ 	.word	0x0500000f


	//----- nvinfo : EIATTR_COOP_GROUP_INSTR_OFFSETS
	.align		4
.L_1425:
        /*00e8*/ 	.byte	0x04, 0x28
        /*00ea*/ 	.short	(.L_1427 - .L_1426)


	//   ....[0]....
.L_1426:
        /*00ec*/ 	.word	0x00000050


	//   ....[1]....
        /*00f0*/ 	.word	0x00000190


	//   ....[2]....
        /*00f4*/ 	.word	0x000001e0


	//   ....[3]....
        /*00f8*/ 	.word	0x000003d0


	//   ....[4]....
        /*00fc*/ 	.word	0x00000530


	//   ....[5]....
        /*0100*/ 	.word	0x00000650


	//   ....[6]....
        /*0104*/ 	.word	0x000007b0


	//   ....[7]....
        /*0108*/ 	.word	0x00000d40


	//   ....[8]....
        /*010c*/ 	.word	0x00002d80


	//   ....[9]....
        /*0110*/ 	.word	0x00002de0


	//   ....[10]....
        /*0114*/ 	.word	0x000034b0


	//   ....[11]....
        /*0118*/ 	.word	0x00003550


	//   ....[12]....
        /*011c*/ 	.word	0x00005bd0


	//   ....[13]....
        /*0120*/ 	.word	0x00005c30


	//   ....[14]....
        /*0124*/ 	.word	0x00005c40


	//   ....[15]....
        /*0128*/ 	.word	0x00005cd0


	//   ....[16]....
        /*012c*/ 	.word	0x00007610


	//   ....[17]....
        /*0130*/ 	.word	0x00007620


	//   ....[18]....
        /*0134*/ 	.word	0x000076a0


	//   ....[19]....
        /*0138*/ 	.word	0x000076b0


	//   ....[20]....
        /*013c*/ 	.word	0x00008090


	//   ....[21]....
        /*0140*/ 	.word	0x000080a0


	//   ....[22]....
        /*0144*/ 	.word	0x000080b0


	//   ....[23]....
        /*0148*/ 	.word	0x000080c0


	//   ....[24]....
        /*014c*/ 	.word	0x000080d0


	//   ....[25]....
        /*0150*/ 	.word	0x000080e0


	//   ....[26]....
        /*0154*/ 	.word	0x000080f0


	//   ....[27]....
        /*0158*/ 	.word	0x00008100


	//   ....[28]....
        /*015c*/ 	.word	0x00008130


	//   ....[29]....
        /*0160*/ 	.word	0x00008150


	//   ....[30]....
        /*0164*/ 	.word	0x00008180


	//   ....[31]....
        /*0168*/ 	.word	0x00008190


	//   ....[32]....
        /*016c*/ 	.word	0x000081c0


	//   ....[33]....
        /*0170*/ 	.word	0x000081d0


	//   ....[34]....
        /*0174*/ 	.word	0x000081e0


	//   ....[35]....
        /*0178*/ 	.word	0x000081f0


	//   ....[36]....
        /*017c*/ 	.word	0x000083a0


	//   ....[37]....
        /*0180*/ 	.word	0x00009090


	//   ....[38]....
        /*0184*/ 	.word	0x0000a730


	//   ....[39]....
        /*0188*/ 	.word	0x0000ac20


	//----- nvinfo : EIATTR_REG_RECONFIG
	.align		4
.L_1427:
        /*018c*/ 	.byte	0x01, 0x54
	.zero		2


	//----- nvinfo : EIATTR_SYSCALL_OFFSETS
	.align		4
        /*0190*/ 	.byte	0x04, 0x46
        /*0192*/ 	.short	(.L_1429 - .L_1428)


	//   ....[0]....
.L_1428:
        /*0194*/ 	.word	0x00001130


	//   ....[1]....
        /*0198*/ 	.word	0x00008ac0


	//   ....[2]....
        /*019c*/ 	.word	0x00008c10


	//   ....[3]....
        /*01a0*/ 	.word	0x00008d50


	//   ....[4]....
        /*01a4*/ 	.word	0x00008e70


	//----- nvinfo : EIATTR_MBARRIER_INSTR_OFFSETS
	.align		4
.L_1429:
        /*01a8*/ 	.byte	0x04, 0x39
        /*01aa*/ 	.short	(.L_1431 - .L_1430)


	//   ....[0]....
.L_1430:
        /*01ac*/ 	.word	0x00000280
        /*01b0*/ 	.word	0x000000ff
        /*01b4*/ 	.word	0x00013200
        /*01b8*/ 	.short	0x0100
        /*01ba*/ 	.byte	0x06
	.zero		1


	//   ....[1]....
        /*01bc*/ 	.word	0x00000290
        /*01c0*/ 	.word	0x000000ff
        /*01c4*/ 	.word	0x00013220
        /*01c8*/ 	.short	0x0100
        /*01ca*/ 	.byte	0x06
	.zero		1


	//   ....[2]....
        /*01cc*/ 	.word	0x00000380
        /*01d0*/ 	.word	0x000000ff
        /*01d4*/ 	.word	0x00013230
        /*01d8*/ 	.short	0x0100
        /*01da*/ 	.byte	0x08
	.zero		1


	//   ....[3]....
        /*01dc*/ 	.word	0x00000390
        /*01e0*/ 	.word	0x000000ff
        /*01e4*/ 	.word	0x00013240
        /*01e8*/ 	.short	0x0100
        /*01ea*/ 	.byte	0x08
	.zero		1


	//   ....[4]....
        /*01ec*/ 	.word	0x000003a0
        /*01f0*/ 	.word	0x000000ff
        /*01f4*/ 	.word	0x00013238
        /*01f8*/ 	.short	0x0100
        /*01fa*/ 	.byte	0x08
	.zero		1


	//   ....[5]....
        /*01fc*/ 	.word	0x000003b0
        /*0200*/ 	.word	0x000000ff
        /*0204*/ 	.word	0x00013248
        /*0208*/ 	.short	0x0100
        /*020a*/ 	.byte	0x08
	.zero		1


	//   ....[6]....
        /*020c*/ 	.word	0x000004e0
        /*0210*/ 	.word	0x000000ff
        /*0214*/ 	.word	0x00013250
        /*0218*/ 	.short	0x0100
        /*021a*/ 	.byte	0x08
	.zero		1


	//   ....[7]....
        /*021c*/ 	.word	0x000004f0
        /*0220*/ 	.word	0x000000ff
        /*0224*/ 	.word	0x00013260
        /*0228*/ 	.short	0x0100
        /*022a*/ 	.byte	0x08
	.zero		1


	//   ....[8]....
        /*022c*/ 	.word	0x00000500
        /*0230*/ 	.word	0x000000ff
        /*0234*/ 	.word	0x00013258
        /*0238*/ 	.short	0x0100
        /*023a*/ 	.byte	0x08
	.zero		1


	//   ....[9]....
        /*023c*/ 	.word	0x00000510
        /*0240*/ 	.word	0x000000ff
        /*0244*/ 	.word	0x00013268
        /*0248*/ 	.short	0x0100
        /*024a*/ 	.byte	0x08
	.zero		1


	//   ....[10]....
        /*024c*/ 	.word	0x00000600
        /*0250*/ 	.word	0x000000ff
        /*0254*/ 	.word	0x00013270
        /*0258*/ 	.short	0x0100
        /*025a*/ 	.byte	0x06
	.zero		1


	//   ....[11]....
        /*025c*/ 	.word	0x00000610
        /*0260*/ 	.word	0x000000ff
        /*0264*/ 	.word	0x00013280
        /*0268*/ 	.short	0x0100
        /*026a*/ 	.byte	0x06
	.zero		1


	//   ....[12]....
        /*026c*/ 	.word	0x00000620
        /*0270*/ 	.word	0x000000ff
        /*0274*/ 	.word	0x00013278
        /*0278*/ 	.short	0x0100
        /*027a*/ 	.byte	0x06
	.zero		1


	//   ....[13]....
        /*027c*/ 	.word	0x00000630
        /*0280*/ 	.word	0x000000ff
        /*0284*/ 	.word	0x00013288
        /*0288*/ 	.short	0x0100
        /*028a*/ 	.byte	0x06
	.zero		1


	//   ....[14]....
        /*028c*/ 	.word	0x00000760
        /*0290*/ 	.word	0x000000ff
        /*0294*/ 	.word	0x00013290
        /*0298*/ 	.short	0x0100
        /*029a*/ 	.byte	0x08
	.zero		1


	//   ....[15]....
        /*029c*/ 	.word	0x00000770
        /*02a0*/ 	.word	0x000000ff
        /*02a4*/ 	.word	0x000132a0
        /*02a8*/ 	.short	0x0100
        /*02aa*/ 	.byte	0x08
	.zero		1


	//   ....[16]....
        /*02ac*/ 	.word	0x00000780
        /*02b0*/ 	.word	0x000000ff
        /*02b4*/ 	.word	0x00013298
        /*02b8*/ 	.short	0x0100
        /*02ba*/ 	.byte	0x08
	.zero		1


	//   ....[17]....
        /*02bc*/ 	.word	0x00000790
        /*02c0*/ 	.word	0x000000ff
        /*02c4*/ 	.word	0x000132a8
        /*02c8*/ 	.short	0x0100
        /*02ca*/ 	.byte	0x08
	.zero		1


	//   ....[18]....
        /*02cc*/ 	.word	0x000008c0
        /*02d0*/ 	.word	0x000000ff
        /*02d4*/ 	.word	0x000132b0
        /*02d8*/ 	.short	0x0100
        /*02da*/ 	.byte	0x08
	.zero		1


	//   ....[19]....
        /*02dc*/ 	.word	0x000008d0
        /*02e0*/ 	.word	0x000000ff
        /*02e4*/ 	.word	0x000132c0
        /*02e8*/ 	.short	0x0100
        /*02ea*/ 	.byte	0x08
	.zero		1


	//   ....[20]....
        /*02ec*/ 	.word	0x000008e0
        /*02f0*/ 	.word	0x000000ff
        /*02f4*/ 	.word	0x000132b8
        /*02f8*/ 	.short	0x0100
        /*02fa*/ 	.byte	0x08
	.zero		1


	//   ....[21]....
        /*02fc*/ 	.word	0x000008f0
        /*0300*/ 	.word	0x000000ff
        /*0304*/ 	.word	0x000132c8
        /*0308*/ 	.short	0x0100
        /*030a*/ 	.byte	0x08
	.zero		1


	//   ....[22]....
        /*030c*/ 	.word	0x00001460
        /*0310*/ 	.word	0x000000ff
        /*0314*/ 	.word	0x00013200
        /*0318*/ 	.short	0x010a
        /*031a*/ 	.byte	0x28
	.zero		1


	//   ....[23]....
        /*031c*/ 	.word	0x00001500
        /*0320*/ 	.word	0x00000004
        /*0324*/ 	.word	0x00013230
        /*0328*/ 	.short	0x010a
        /*032a*/ 	.byte	0x3f
	.zero		1


	//   ....[24]....
        /*032c*/ 	.word	0x00001540
        /*0330*/ 	.word	0x00000004
        /*0334*/ 	.word	0x00013230
        /*0338*/ 	.short	0x010a
        /*033a*/ 	.byte	0x3f
	.zero		1


	//   ....[25]....
        /*033c*/ 	.word	0x00003890
        /*0340*/ 	.word	0x0000001c
        /*0344*/ 	.word	0x00000000
        /*0348*/ 	.short	0x0101
        /*034a*/ 	.byte	0x3f
	.zero		1


	//   ....[26]....
        /*034c*/ 	.word	0x00004710
        /*0350*/ 	.word	0x000000ff
        /*0354*/ 	.word	0x00013230
        /*0358*/ 	.short	0x010a
        /*035a*/ 	.byte	0x11
	.zero		1


	//   ....[27]....
        /*035c*/ 	.word	0x00004750
        /*0360*/ 	.word	0x000000ff
        /*0364*/ 	.word	0x00013230
        /*0368*/ 	.short	0x010a
        /*036a*/ 	.byte	0x11
	.zero		1


	//   ....[28]....
        /*036c*/ 	.word	0x00004ba0
        /*0370*/ 	.word	0x000000ff
        /*0374*/ 	.word	0x00013250
        /*0378*/ 	.short	0x010a
        /*037a*/ 	.byte	0x09
	.zero		1


	//   ....[29]....
        /*037c*/ 	.word	0x00005390
        /*0380*/ 	.word	0x000000ff
        /*0384*/ 	.word	0x00013250
        /*0388*/ 	.short	0x010a
        /*038a*/ 	.byte	0x09
	.zero		1


	//   ....[30]....
        /*038c*/ 	.word	0x00006bc0
        /*0390*/ 	.word	0x00000007
        /*0394*/ 	.word	0x00000000
        /*0398*/ 	.short	0x0101
        /*039a*/ 	.byte	0x3f
	.zero		1


	//   ....[31]....
        /*039c*/ 	.word	0x00006e50
        /*03a0*/ 	.word	0x000000ff
        /*03a4*/ 	.word	0x00000000
        /*03a8*/ 	.short	0x0101
        /*03aa*/ 	.byte	0x06
	.zero		1


	//   ....[32]....
        /*03ac*/ 	.word	0x00007300
        /*03b0*/ 	.word	0x000000ff
        /*03b4*/ 	.word	0x00013250
        /*03b8*/ 	.short	0x010a
        /*03ba*/ 	.byte	0x08
	.zero		1


	//   ....[33]....
        /*03bc*/ 	.word	0x00007340
        /*03c0*/ 	.word	0x000000ff
        /*03c4*/ 	.word	0x00013250
        /*03c8*/ 	.short	0x010a
        /*03ca*/ 	.byte	0x08
	.zero		1


	//   ....[34]....
        /*03cc*/ 	.word	0x00007da0
        /*03d0*/ 	.word	0x000000ff
        /*03d4*/ 	.word	0x00000000
        /*03d8*/ 	.short	0x0101
        /*03da*/ 	.byte	0x08
	.zero		1


	//   ....[35]....
        /*03dc*/ 	.word	0x000084d0
        /*03e0*/ 	.word	0x000000ff
        /*03e4*/ 	.word	0x00000000
        /*03e8*/ 	.short	0x0101
        /*03ea*/ 	.byte	0x06
	.zero		1


	//   ....[36]....
        /*03ec*/ 	.word	0x000092a0
        /*03f0*/ 	.word	0x0000000b
        /*03f4*/ 	.word	0x00013280
        /*03f8*/ 	.short	0x010a
        /*03fa*/ 	.byte	0x3f
	.zero		1


	//   ....[37]....
        /*03fc*/ 	.word	0x00009430
        /*0400*/ 	.word	0x0000000b
        /*0404*/ 	.word	0x00013240
        /*0408*/ 	.short	0x010a
        /*040a*/ 	.byte	0x3f
	.zero		1


	//   ....[38]....
        /*040c*/ 	.word	0x000096d0
        /*0410*/ 	.word	0x000000ff
        /*0414*/ 	.word	0x00013220
        /*0418*/ 	.short	0x010a
        /*041a*/ 	.byte	0x28
	.zero		1


	//   ....[39]....
        /*041c*/ 	.word	0x00009940
        /*0420*/ 	.word	0x00000008
        /*0424*/ 	.word	0x00013280
        /*0428*/ 	.short	0x010a
        /*042a*/ 	.byte	0x3f
	.zero		1


	//   ....[40]....
        /*042c*/ 	.word	0x00009b70
        /*0430*/ 	.word	0x00000008
        /*0434*/ 	.word	0x00013240
        /*0438*/ 	.short	0x010a
        /*043a*/ 	.byte	0x3f
	.zero		1


	//   ....[41]....
        /*043c*/ 	.word	0x00009e20
        /*0440*/ 	.word	0x0000000d
        /*0444*/ 	.word	0x00013270
        /*0448*/ 	.short	0x010a
        /*044a*/ 	.byte	0x3f
	.zero		1


	//   ....[42]....
        /*044c*/ 	.word	0x00009e90
        /*0450*/ 	.word	0x0000000d
        /*0454*/ 	.word	0x00013260
        /*0458*/ 	.short	0x010a
        /*045a*/ 	.byte	0x3f
	.zero		1


	//   ....[43]....
        /*045c*/ 	.word	0x0000a150
        /*0460*/ 	.word	0x0000000d
        /*0464*/ 	.word	0x00013250
        /*0468*/ 	.short	0x0101
        /*046a*/ 	.byte	0x3f
	.zero		1


	//   ....[44]....
        /*046c*/ 	.word	0x0000a1d0
        /*0470*/ 	.word	0x00000004
        /*0474*/ 	.word	0x00000000
        /*0478*/ 	.short	0x0101
        /*047a*/ 	.byte	0x3f
	.zero		1


	//   ....[45]....
        /*047c*/ 	.word	0x0000a290
        /*0480*/ 	.word	0x00000000
        /*0484*/ 	.word	0x00013270
        /*0488*/ 	.short	0x010a
        /*048a*/ 	.byte	0x3f
	.zero		1


	//   ....[46]....
        /*048c*/ 	.word	0x0000a300
        /*0490*/ 	.word	0x00000000
        /*0494*/ 	.word	0x00013260
        /*0498*/ 	.short	0x010a
        /*049a*/ 	.byte	0x3f
	.zero		1


	//   ....[47]....
        /*049c*/ 	.word	0x0000a620
        /*04a0*/ 	.word	0x00000000
        /*04a4*/ 	.word	0x00013250
        /*04a8*/ 	.short	0x0101
        /*04aa*/ 	.byte	0x3f
	.zero		1


	//   ....[48]....
        /*04ac*/ 	.word	0x0000a670
        /*04b0*/ 	.word	0x00000003
        /*04b4*/ 	.word	0x00000000
        /*04b8*/ 	.short	0x0101
        /*04ba*/ 	.byte	0x3f
	.zero		1


	//   ....[49]....
        /*04bc*/ 	.word	0x0000a710
        /*04c0*/ 	.word	0x00000006
        /*04c4*/ 	.word	0x00013220
        /*04c8*/ 	.short	0x010a
        /*04ca*/ 	.byte	0x3f
	.zero		1


	//   ....[50]....
        /*04cc*/ 	.word	0x0000a830
        /*04d0*/ 	.word	0x00000005
        /*04d4*/ 	.word	0x00000000
        /*04d8*/ 	.short	0x010a
        /*04da*/ 	.byte	0x3f
	.zero		1


	//   ....[51]....
        /*04dc*/ 	.word	0x0000a8a0
        /*04e0*/ 	.word	0x00000009
        /*04e4*/ 	.word	0x00000000
        /*04e8*/ 	.short	0x010a
        /*04ea*/ 	.byte	0x3f
	.zero		1


	//   ....[52]....
        /*04ec*/ 	.word	0x0000a8f0
        /*04f0*/ 	.word	0x00000013
        /*04f4*/ 	.word	0x00013260
        /*04f8*/ 	.short	0x010a
        /*04fa*/ 	.byte	0x3f
	.zero		1


	//   ....[53]....
        /*04fc*/ 	.word	0x0000a940
        /*0500*/ 	.word	0x00000007
        /*0504*/ 	.word	0x00013260
        /*0508*/ 	.short	0x010a
        /*050a*/ 	.byte	0x3f
	.zero		1


	//   ....[54]....
        /*050c*/ 	.word	0x0000a980
        /*0510*/ 	.word	0x00000013
        /*0514*/ 	.word	0x00013280
        /*0518*/ 	.short	0x010a
        /*051a*/ 	.byte	0x3f
	.zero		1


	//   ....[55]....
        /*051c*/ 	.word	0x0000a9a0
        /*0520*/ 	.word	0x00000007
        /*0524*/ 	.word	0x00013280
        /*0528*/ 	.short	0x010a
        /*052a*/ 	.byte	0x3f
	.zero		1


	//   ....[56]....
        /*052c*/ 	.word	0x0000aa10
        /*0530*/ 	.word	0x00000003
        /*0534*/ 	.word	0x00013200
        /*0538*/ 	.short	0x010a
        /*053a*/ 	.byte	0x3f
	.zero		1


	//   ....[57]....
        /*053c*/ 	.word	0x0000aa60
        /*0540*/ 	.word	0x00000004
        /*0544*/ 	.word	0x00013230
        /*0548*/ 	.short	0x010a
        /*054a*/ 	.byte	0x3f
	.zero		1


	//   ....[58]....
        /*054c*/ 	.word	0x0000aac0
        /*0550*/ 	.word	0x00000009
        /*0554*/ 	.word	0x00013230
        /*0558*/ 	.short	0x010a
        /*055a*/ 	.byte	0x3f
	.zero		1


	//   ....[59]....
        /*055c*/ 	.word	0x0000ab20
        /*0560*/ 	.word	0x00000055
        /*0564*/ 	.word	0x00013250
        /*0568*/ 	.short	0x010a
        /*056a*/ 	.byte	0x3f
	.zero		1


	//   ....[60]....
        /*056c*/ 	.word	0x0000ab80
        /*0570*/ 	.word	0x00000003
        /*0574*/ 	.word	0x00013250
        /*0578*/ 	.short	0x010a
        /*057a*/ 	.byte	0x3f
	.zero		1


	//   ....[61]....
        /*057c*/ 	.word	0x0000acd0
        /*0580*/ 	.word	0x0000000b
        /*0584*/ 	.word	0x00013280
        /*0588*/ 	.short	0x010a
        /*058a*/ 	.byte	0x3f
	.zero		1


	//   ....[62]....
        /*058c*/ 	.word	0x0000ad20
        /*0590*/ 	.word	0x0000000b
        /*0594*/ 	.word	0x00013240
        /*0598*/ 	.short	0x010a
        /*059a*/ 	.byte	0x3f
	.zero		1


	//   ....[63]....
        /*059c*/ 	.word	0x0000ad80
        /*05a0*/ 	.word	0x00000005
        /*05a4*/ 	.word	0x00013220
        /*05a8*/ 	.short	0x010a
        /*05aa*/ 	.byte	0x3f
	.zero		1


	//   ....[64]....
        /*05ac*/ 	.word	0x0000add0
        /*05b0*/ 	.word	0x00000008
        /*05b4*/ 	.word	0x00013280
        /*05b8*/ 	.short	0x010a
        /*05ba*/ 	.byte	0x3f
	.zero		1


	//   ....[65]....
        /*05bc*/ 	.word	0x0000ae20
        /*05c0*/ 	.word	0x00000008
        /*05c4*/ 	.word	0x00013240
        /*05c8*/ 	.short	0x010a
        /*05ca*/ 	.byte	0x3f
	.zero		1


	//   ....[66]....
        /*05cc*/ 	.word	0x0000ae70
        /*05d0*/ 	.word	0x0000000d
        /*05d4*/ 	.word	0x00013270
        /*05d8*/ 	.short	0x010a
        /*05da*/ 	.byte	0x3f
	.zero		1


	//   ....[67]....
        /*05dc*/ 	.word	0x0000aec0
        /*05e0*/ 	.word	0x0000000d
        /*05e4*/ 	.word	0x00013260
        /*05e8*/ 	.short	0x010a
        /*05ea*/ 	.byte	0x3f
	.zero		1


	//   ....[68]....
        /*05ec*/ 	.word	0x0000af10
        /*05f0*/ 	.word	0x00000000
        /*05f4*/ 	.word	0x00013270
        /*05f8*/ 	.short	0x010a
        /*05fa*/ 	.byte	0x3f
	.zero		1


	//   ....[69]....
        /*05fc*/ 	.word	0x0000af60
        /*0600*/ 	.word	0x00000000
        /*0604*/ 	.word	0x00013260
        /*0608*/ 	.short	0x010a
        /*060a*/ 	.byte	0x3f
	.zero		1


	//   ....[70]....
        /*060c*/ 	.word	0x0000afb0
        /*0610*/ 	.word	0x00000006
        /*0614*/ 	.word	0x00013220
        /*0618*/ 	.short	0x010a
        /*061a*/ 	.byte	0x3f
	.zero		1


	//   ....[71]....
        /*061c*/ 	.word	0x0000b000
        /*0620*/ 	.word	0x00000005
        /*0624*/ 	.word	0x00000000
        /*0628*/ 	.short	0x010a
        /*062a*/ 	.byte	0x3f
	.zero		1


	//   ....[72]....
        /*062c*/ 	.word	0x0000b050
        /*0630*/ 	.word	0x00000009
        /*0634*/ 	.word	0x00000000
        /*0638*/ 	.short	0x010a
        /*063a*/ 	.byte	0x3f
	.zero		1


	//   ....[73]....
        /*063c*/ 	.word	0x0000b0a0
        /*0640*/ 	.word	0x00000013
        /*0644*/ 	.word	0x00013260
        /*0648*/ 	.short	0x010a
        /*064a*/ 	.byte	0x3f
	.zero		1


	//   ....[74]....
        /*064c*/ 	.word	0x0000b0f0
        /*0650*/ 	.word	0x00000007
        /*0654*/ 	.word	0x00013260
        /*0658*/ 	.short	0x010a
        /*065a*/ 	.byte	0x3f
	.zero		1


	//   ....[75]....
        /*065c*/ 	.word	0x0000b140
        /*0660*/ 	.word	0x00000013
        /*0664*/ 	.word	0x00013280
        /*0668*/ 	.short	0x010a
        /*066a*/ 	.byte	0x3f
	.zero		1


	//----- nvinfo : EIATTR_NUM_MBARRIERS
	.align		4
.L_1431:
        /*066c*/ 	.byte	0x03, 0x38
        /*066e*/ 	.short	0x0016


	//----- nvinfo : EIATTR_EXIT_INSTR_OFFSETS
	.align		4
        /*0670*/ 	.byte	0x04, 0x1c
        /*0672*/ 	.short	(.L_1433 - .L_1432)


	//   ....[0]....
.L_1432:
        /*0674*/ 	.word	0x00000a10


	//   ....[1]....
        /*0678*/ 	.word	0x00008580


	//   ....[2]....
        /*067c*/ 	.word	0x0000a750


	//   ....[3]....
        /*0680*/ 	.word	0x0000a9f0


	//----- nvinfo : EIATTR_MAX_THREADS
	.align		4
.L_1433:
        /*0684*/ 	.byte	0x04, 0x05
        /*0686*/ 	.short	(.L_1435 - .L_1434)
.L_1434:
        /*0688*/ 	.word	0x00000200
        /*068c*/ 	.word	0x00000001
        /*0690*/ 	.word	0x00000001


	//----- nvinfo : EIATTR_CRS_STACK_SIZE
	.align		4
.L_1435:
        /*0694*/ 	.byte	0x04, 0x1e
        /*0696*/ 	.short	(.L_1437 - .L_1436)
.L_1436:
        /*0698*/ 	.word	0x00000000


	//----- nvinfo : EIATTR_CBANK_PARAM_SIZE
	.align		4
.L_1437:
        /*069c*/ 	.byte	0x03, 0x19
        /*069e*/ 	.short	0x0bf0


	//----- nvinfo : EIATTR_PARAM_CBANK
	.align		4
        /*06a0*/ 	.byte	0x04, 0x0a
        /*06a2*/ 	.short	(.L_1439 - .L_1438)
	.align		4
.L_1438:
        /*06a4*/ 	.word	index@(.nv.constant0._ZN7cutlass13device_kernelIN5flash11enable_sm90INS1_16FlashAttnFwdSm90INS1_25CollectiveMainloopFwdSm90ILi2EN4cute5tupleIJNS5_1CILi1EEES8_S8_EEENS6_IJNS7_ILi192EEENS7_ILi160EEENS7_ILi64EEEEEELi64ENS_12float_e4m3_tEfNS_4arch4Sm90ELb0ELb0ELb1ELb0ELb0ELb0ELb0ELb1ELb1ELb0ELb0ELb0EEENS1_21CollectiveEpilogueFwdINS6_IJSA_SC_SB_EEES9_NS_10bfloat16_tESG_Li384ELb0ELb0ELb0ELb1EEENS1_29StaticPersistentTileSchedulerILb0EEEEEEEEEvNT_6ParamsE)
        /*06a8*/ 	.short	0x0210
        /*06aa*/ 	.short	0x0bf0


	//----- nvinfo : EIATTR_SW_WAR
	.align		4
.L_1439:
        /*06ac*/ 	.byte	0x04, 0x36
        /*06ae*/ 	.short	(.L_1441 - .L_1440)
.L_1440:
        /*06b0*/ 	.word	0x00000008
.L_1441:


//--------------------- .nv.info._ZN7cutlass13device_kernelIN5flash11enable_sm90INS1_16FlashAttnFwdSm90INS1_25CollectiveMainloopFwdSm90ILi2EN4cute5tupleIJNS5_1CILi1EEES8_S8_EEENS6_IJNS7_ILi192EEENS7_ILi160EEENS7_ILi64EEEEEELi64ENS_12float_e4m3_tEfNS_4arch4Sm90ELb0ELb0ELb1ELb1ELb0ELb0ELb0ELb1ELb1ELb0ELb0ELb0EEENS1_21CollectiveEpilogueFwdINS6_IJSA_SC_SB_EEES9_NS_10bfloat16_tESG_Li384ELb1ELb0ELb0ELb1EEENS1_36VarlenDynamicPersistentTileSchedulerILi192ELi160ELi384ELi128ELb0ELb0ELb1ELb0ELb1ELb1EEEEEEEEEvNT_6ParamsE --------------------------
	.section	.nv.info._ZN7cutlass13device_kernelIN5flash11enable_sm90INS1_16FlashAttnFwdSm90INS1_25CollectiveMainloopFwdSm90ILi2EN4cute5tupleIJNS5_1CILi1EEES8_S8_EEENS6_IJNS7_ILi192EEENS7_ILi160EEENS7_ILi64EEEEEELi64ENS_12float_e4m3_tEfNS_4arch4Sm90ELb0ELb0ELb1ELb1ELb0ELb0ELb0ELb1ELb1ELb0ELb0ELb0EEENS1_21CollectiveEpilogueFwdINS6_IJSA_SC_SB_EEES9_NS_10bfloat16_tESG_Li384ELb1ELb0ELb0ELb1EEENS1_36VarlenDynamicPersistentTileSchedulerILi192ELi160ELi384ELi128ELb0ELb0ELb1ELb0ELb1ELb1EEEEEEEEEvNT_6ParamsE,"",@"SHT_CUDA_INFO"
	.sectionflags	@""
	.align	4


	//----- nvinfo : EIATTR_CUDA_API_VERSION
	.align		4
        /*0000*/ 	.byte	0x04, 0x37
        /*0002*/ 	.short	(.L_1443 - .L_1442)
.L_1442:
        /*0004*/ 	.word	0x00000082


	//----- nvinfo : EIATTR_KPARAM_INFO
	.align		4
.L_1443:
        /*0008*/ 	.byte	0x04, 0x17
        /*000a*/ 	.short	(.L_1445 - .L_1444)
.L_1444:
        /*000c*/ 	.word	0x00000000
        /*0010*/ 	.short	0x0000
        /*0012*/ 	.short	0x0070
        /*0014*/ 	.byte	0x00, 0xf0, 0x01, 0x28


	//----- nvinfo : EIATTR_SPARSE_MMA_MASK
	.align		4
.L_1445:
        /*0018*/ 	.byte	0x03, 0x50
        /*001a*/ 	.short	0x0000


	//----- nvinfo : EIATTR_MAXREG_COUNT
	.align		4
        /*001c*/ 	.byte	0x03, 0x1b
        /*001e*/ 	.short	0x0080


	//----- nvinfo : EIATTR_NUM_BARRIERS
	.align		4
        /*0020*/ 	.byte	0x02, 0x4c
        /*0022*/ 	.byte	0x09
	.zero		1


	//----- nvinfo : EIATTR_EXTERNS
	.align		4
        /*0024*/ 	.byte	0x04, 0x0f
        /*0026*/ 	.short	(.L_1447 - .L_1446)


	//   ....[0]....
	.align		4
.L_1446:
        /*0028*/ 	.word	index@(__assertfail)


	//----- nvinfo : EIATTR_ANNOTATIONS
	.align		4
.L_1447:
        /*002c*/ 	.byte	0x04, 0x55
        /*002e*/ 	.short	(.L_1449 - .L_1448)


	//   ....[0]....
.L_1448:
        /*0030*/ 	.word	0x00000001
        /*0034*/ 	.byte	0x70, 0x0c, 0x00, 0x00, 0x01, 0x00, 0x00, 0x00, 0x40, 0x81, 0x00, 0x00, 0x01, 0x00, 0x00, 0x00
        /*0044*/ 	.byte	0x60, 0x9d, 0x00, 0x00, 0x01, 0x00, 0x00, 0x00, 0x70, 0xcd, 0x00, 0x00


	//----- nvinfo : EIATTR_MERCURY_ISA_VERSION
	.align		4
.L_1449:
        /*0050*/ 	.byte	0x03, 0x5f
        /*0052*/ 	.short	0x0101


	//----- nvinfo : EIATTR_UNUSED_LOAD_BYTE_OFFSET
	.align		4
        /*0054*/ 	.byte	0x04, 0x44
        /*0056*/ 	.short	(.L_1451 - .L_1450)


	//   ....[0]....
.L_1450:
        /*0058*/ 	.word	0x00000a30
        /*005c*/ 	.word	0x0000fff0


	//   ....[1]....
        /*0060*/ 	.word	0x000080e0
        /*0064*/ 	.word	0x0000fff0


	//----- nvinfo : EIATTR_INT_WARP_WIDE_INSTR_OFFSETS
	.align		4
.L_1451:
        /*0068*/ 	.byte	0x04, 0x31
        /*006a*/ 	.short	(.L_1453 - .L_1452)


	//   ....[0]....
.L_1452:
        /*006c*/ 	.word	0x00000160


	//   ....[1]....
        /*0070*/ 	.word	0x000001a0


	//   ....[2]....
        /*0074*/ 	.word	0x00000210


	//   ....[3]....
        /*0078*/ 	.word	0x0000ad80


	//   ....[4]....
        /*007c*/ 	.word	0x0000ae10


	//   ....[5]....
        /*0080*/ 	.word	0x0000b4d0


	//   ....[6]....
        /*0084*/ 	.word	0x0000c830


	//   ....[7]....
        /*0088*/ 	.word	0x0000c8c0


	//----- nvinfo : EIATTR_COOP_GROUP_MASK_REGIDS
	.align		4
.L_1453:
        /*008c*/ 	.byte	0x04, 0x29
        /*008e*/ 	.short	(.L_1455 - .L_1454)


	//   ....[0]....
.L_1454:
        /*0090*/ 	.word	0xffffffff


	//   ....[1]....
        /*0094*/ 	.word	0xffffffff


	//   ....[2]....
        /*0098*/ 	.word	0xffffffff


	//   ....[3]....
        /*009c*/ 	.word	0xffffffff


	//   ....[4]....
        /*00a0*/ 	.word	0xffffffff


	//   ....[5]....
        /*00a4*/ 	.word	0xffffffff


	//   ....[6]....
        /*00a8*/ 	.word	0xffffffff


	//   ....[7]....
        /*00ac*/ 	.word	0xffffffff


	//   ....[8]....
        /*00b0*/ 	.word	0xffffffff


	//   ....[9]....
        /*00b4*/ 	.word	0xffffffff


	//   ....[10]....
        /*00b8*/ 	.word	0xffffffff


	//   ....[11]....
        /*00bc*/ 	.word	0xffffffff


	//   ....[12]....
        /*00c0*/ 	.word	0xffffffff


	//   ....[13]....
        /*00c4*/ 	.word	0xffffffff


	//   ....[14]....
        /*00c8*/ 	.word	0xffffffff


	//   ....[15]....
        /*00cc*/ 	.word	0xffffffff


	//   ....[16]....
        /*00d0*/ 	.word	0xffffffff


	//   ....[17]....
        /*00d4*/ 	.word	0xffffffff


	//   ....[18]....
        /*00d8*/ 	.word	0xffffffff


	//   ....[19]....
        /*00dc*/ 	.word	0xffffffff


	//   ....[20]....
        /*00e0*/ 	.word	0xffffffff


	//   ....[21]....
        /*00e4*/ 	.word	0xffffffff


	//   ....[22]....
        /*00e8*/ 	.word	0xffffffff


	//   ....[23]....
        /*00ec*/ 	.word	0xffffffff


	//   ....[24]....
        /*00f0*/ 	.word	0xffffffff


	//   ....[25]....
        /*00f4*/ 	.word	0xffffffff


	//   ....[26]....
        /*00f8*/ 	.word	0xffffffff


	//   ....[27]....
        /*00fc*/ 	.word	0xffffffff


	//   ....[28]....
        /*0100*/ 	.word	0xffffffff


	//   ....[29]....
        /*0104*/ 	.word	0xffffffff


	//   ....[30]....
        /*0108*/ 	.word	0xffffffff


	//   ....[31]....
        /*010c*/ 	.word	0xffffffff


	//   ....[32]....
        /*0110*/ 	.word	0xffffffff


	//   ....[33]....
        /*0114*/ 	.word	0xffffffff


	//   ....[34]....
        /*0118*/ 	.word	0xffffffff


	//   ....[35]....
        /*011c*/ 	.word	0xffffffff


	//   ....[36]....
        /*0120*/ 	.word	0xffffffff


	//   ....[37]....
        /*0124*/ 	.word	0xffffffff


	//   ....[38]....
        /*0128*/ 	.word	0xffffffff


	//   ....[39]....
        /*012c*/ 	.word	0xffffffff


	//   ....[40]....
        /*0130*/ 	.word	0xffffffff


	//   ....[41]....
        /*0134*/ 	.word	0xffffffff


	//   ....[42]....
        /*0138*/ 	.word	0xffffffff


	//   ....[43]....
        /*013c*/ 	.word	0xffffffff


	//   ....[44]....
        /*0140*/ 	.word	0xffffffff


	//   ....[45]....
        /*0144*/ 	.word	0xffffffff


	//   ....[46]....
        /*0148*/ 	.word	0xffffffff


	//   ....[47]....
        /*014c*/ 	.word	0xffffffff


	//   ....[48]....
        /*0150*/ 	.word	0xffffffff


	//   ....[49]....
        /*0154*/ 	.word	0xffffffff


	//   ....[50]....
        /*0158*/ 	.word	0xffffffff


	//   ....[51]....
        /*015c*/ 	.word	0xffffffff


	//   ....[52]....
        /*0160*/ 	.word	0xffffffff


	//   ....[53]....
        /*0164*/ 	.word	0xffffffff


	//   ....[54]....
        /*0168*/ 	.word	0xffffffff


	//   ....[55]....
        /*016c*/ 	.word	0xffffffff


	//   ....[56]....
        /*0170*/ 	.word	0xffffffff


	//   ....[57]....
        /*0174*/ 	.word	0xffffffff


	//   ....[58]....
        /*0178*/ 	.word	0xffffffff


	//   ....[59]....
        /*017c*/ 	.word	0xffffffff


	//   ....[60]....
        /*0180*/ 	.word	0xffffffff


	//   ....[61]....
        /*0184*/ 	.word	0xffffffff


	//   ....[62]....
        /*0188*/ 	.word	0xffffffff


	//   ....[63]....
        /*018c*/ 	.word	0xffffffff


	//   ....[64]....
        /*0190*/ 	.word	0xffffffff


	//   ....[65]....
        /*0194*/ 	.word	0xffffffff


	//   ....[66]....
        /*0198*/ 	.word	0xffffffff


	//   ....[67]....
        /*019c*/ 	.word	0xffffffff


	//   ....[68]....
        /*01a0*/ 	.word	0xffffffff


	//   ....[69]....
        /*01a4*/ 	.word	0xffffffff


	//   ....[70]....
        /*01a8*/ 	.word	0xffffffff


	//   ....[71]....
        /*01ac*/ 	.word	0x0500000f


	//   ....[72]....
        /*01b0*/ 	.word	0x0500000f


	//----- nvinfo : EIATTR_COOP_GROUP_INSTR_OFFSETS
	.align		4
.L_1455:
        /*01b4*/ 	.byte	0x04, 0x28
        /*01b6*/ 	.short	(.L_1457 - .L_1456)


	//   ....[0]....
.L_1456:
        /*01b8*/ 	.word	0x00000060


	//   ....[1]....
        /*01bc*/ 	.word	0x00000170


	//   ....[2]....
        /*01c0*/ 	.word	0x000001c0


	//   ....[3]....
        /*01c4*/ 	.word	0x000003f0


	//   ....[4]....
        /*01c8*/ 	.word	0x00000550


	//   ....[5]....
        /*01cc*/ 	.word	0x00000670


	//   ....[6]....
        /*01d0*/ 	.word	0x000007d0


	//   ....[7]....
        /*01d4*/ 	.word	0x000012d0


	//   ....[8]....
        /*01d8*/ 	.word	0x00003190


	//   ....[9]....
        /*01dc*/ 	.word	0x000031d0


	//   ....[10]....
        /*01e0*/ 	.word	0x00003840


	//   ....[11]....
        /*01e4*/ 	.word	0x000038f0


	//   ....[12]....
        /*01e8*/ 	.word	0x00006150


	//   ....[13]....
        /*01ec*/ 	.word	0x00006170


	//   ....[14]....
        /*01f0*/ 	.word	0x000061a0


	//   ....[15]....
        /*01f4*/ 	.word	0x000061b0


	//   ....[16]....
        /*01f8*/ 	.word	0x00007b20


	//   ....[17]....
        /*01fc*/ 	.word	0x00007b30


	//   ....[18]....
        /*0200*/ 	.word	0x00007bc0


	//   ....[19]....
        /*0204*/ 	.word	0x00007be0


	//   ....[20]....
        /*0208*/ 	.word	0x000085e0


	//   ....[21]....
        /*020c*/ 	.word	0x000085f0


	//   ....[22]....
        /*0210*/ 	.word	0x00008600


	//   ....[23]....
        /*0214*/ 	.word	0x00008610


	//   ....[24]....
        /*0218*/ 	.word	0x00008620


	//   ....[25]....
        /*021c*/ 	.word	0x00008630


	//   ....[26]....
        /*0220*/ 	.word	0x00008650


	//   ....[27]....
        /*0224*/ 	.word	0x00008660


	//   ....[28]....
        /*0228*/ 	.word	0x00008690


	//   ....[29]....
        /*022c*/ 	.word	0x000086a0


	//   ....[30]....
        /*0230*/ 	.word	0x000086c0


	//   ....[31]....
        /*0234*/ 	.word	0x000086e0


	//   ....[32]....
        /*0238*/ 	.word	0x00008750


	//   ....[33]....
        /*023c*/ 	.word	0x00008760


	//   ....[34]....
        /*0240*/ 	.word	0x00008770


	//   ....[35]....
        /*0244*/ 	.word	0x00008780


	//   ....[36]....
        /*0248*/ 	.word	0x00009d20


	//   ....[37]....
        /*024c*/ 	.word	0x00009f10


	//   ....[38]....
        /*0250*/ 	.word	0x00009f40


	//   ....[39]....
        /*0254*/ 	.word	0x00009f70


	//   ....[40]....
        /*0258*/ 	.word	0x00009fa0


	//   ....[41]....
        /*025c*/ 	.word	0x00009fd0


	//   ....[42]....
        /*0260*/ 	.word	0x0000a010


	//   ....[43]....
        /*0264*/ 	.word	0x0000a190


	//   ....[44]....
        /*0268*/ 	.word	0x0000a1c0


	//   ....[45]....
        /*026c*/ 	.word	0x0000a1f0


	//   ....[46]....
        /*0270*/ 	.word	0x0000a220


	//   ....[47]....
        /*0274*/ 	.word	0x0000a250


	//   ....[48]....
        /*0278*/ 	.word	0x0000a290


	//   ....[49]....
        /*027c*/ 	.word	0x0000a310


	//   ....[50]....
        /*0280*/ 	.word	0x0000a350


	//   ....[51]....
        /*0284*/ 	.word	0x0000a3e0


	//   ....[52]....
        /*0288*/ 	.word	0x0000b5f0


	//   ....[53]....
        /*028c*/ 	.word	0x0000cf10


	//   ....[54]....
        /*0290*/ 	.word	0x0000cf40


	//   ....[55]....
        /*0294*/ 	.word	0x0000cf70


	//   ....[56]....
        /*0298*/ 	.word	0x0000cf80


	//   ....[57]....
        /*029c*/ 	.word	0x0000cfb0


	//   ....[58]....
        /*02a0*/ 	.word	0x0000cfc0


	//   ....[59]....
        /*02a4*/ 	.word	0x0000cff0


	//   ....[60]....
        /*02a8*/ 	.word	0x0000d030


	//   ....[61]....
        /*02ac*/ 	.word	0x0000d150


	//   ....[62]....
        /*02b0*/ 	.word	0x0000d180


	//   ....[63]....
        /*02b4*/ 	.word	0x0000d1b0


	//   ....[64]....
        /*02b8*/ 	.word	0x0000d1e0


	//   ....[65]....
        /*02bc*/ 	.word	0x0000d210


	//   ....[66]....
        /*02c0*/ 	.word	0x0000d250


	//   ....[67]....
        /*02c4*/ 	.word	0x0000d2e0


	//   ....[68]....
        /*02c8*/ 	.word	0x0000d320


	//   ....[69]....
        /*02cc*/ 	.word	0x0000d3c0


	//   ....[70]....
        /*02d0*/ 	.word	0x0000d7c0


	//   ....[71]....
        /*02d4*/ 	.word	0x0000dca0


	//   ....[72]....
        /*02d8*/ 	.word	0x0000e110


	//----- nvinfo : EIATTR_REG_RECONFIG
	.align		4
.L_1457:
        /*02dc*/ 	.byte	0x01, 0x54
	.zero		2


	//----- nvinfo : EIATTR_SYSCALL_OFFSETS
	.align		4
        /*02e0*/ 	.byte	0x04, 0x46
        /*02e2*/ 	.short	(.L_1459 - .L_1458)


	//   ....[0]....
.L_1458:
        /*02e4*/ 	.word	0x000014d0


	//   ....[1]....
        /*02e8*/ 	.word	0x0000afa0


	//   ....[2]....
        /*02ec*/ 	.word	0x0000b0e0


	//   ....[3]....
        /*02f0*/ 	.word	0x0000b220


	//   ....[4]....
        /*02f4*/ 	.word	0x0000b340


	//----- nvinfo : EIATTR_MBARRIER_INSTR_OFFSETS
	.align		4
.L_1459:
        /*02f8*/ 	.byte	0x04, 0x39
        /*02fa*/ 	.short	(.L_1461 - .L_1460)


	//   ....[0]....
.L_1460:
        /*02fc*/ 	.word	0x000002a0
        /*0300*/ 	.word	0x000000ff
        /*0304*/ 	.word	0x00013200
        /*0308*/ 	.short	0x0100
        /*030a*/ 	.byte	0x08
	.zero		1


	//   ....[1]....
        /*030c*/ 	.word	0x000002b0
        /*0310*/ 	.word	0x000000ff
        /*0314*/ 	.word	0x00013220
        /*0318*/ 	.short	0x0100
        /*031a*/ 	.byte	0x08
	.zero		1


	//   ....[2]....
        /*031c*/ 	.word	0x000003a0
        /*0320*/ 	.word	0x000000ff
        /*0324*/ 	.word	0x00013230
        /*0328*/ 	.short	0x0100
        /*032a*/ 	.byte	0x08
	.zero		1


	//   ....[3]....
        /*032c*/ 	.word	0x000003b0
        /*0330*/ 	.word	0x000000ff
        /*0334*/ 	.word	0x00013240
        /*0338*/ 	.short	0x0100
        /*033a*/ 	.byte	0x08
	.zero		1


	//   ....[4]....
        /*033c*/ 	.word	0x000003c0
        /*0340*/ 	.word	0x000000ff
        /*0344*/ 	.word	0x00013238
        /*0348*/ 	.short	0x0100
        /*034a*/ 	.byte	0x08
	.zero		1


	//   ....[5]....
        /*034c*/ 	.word	0x000003d0
        /*0350*/ 	.word	0x000000ff
        /*0354*/ 	.word	0x00013248
        /*0358*/ 	.short	0x0100
        /*035a*/ 	.byte	0x08
	.zero		1


	//   ....[6]....
        /*035c*/ 	.word	0x00000500
        /*0360*/ 	.word	0x000000ff
        /*0364*/ 	.word	0x00013250
        /*0368*/ 	.short	0x0100
        /*036a*/ 	.byte	0x08
	.zero		1


	//   ....[7]....
        /*036c*/ 	.word	0x00000510
        /*0370*/ 	.word	0x000000ff
        /*0374*/ 	.word	0x00013260
        /*0378*/ 	.short	0x0100
        /*037a*/ 	.byte	0x08
	.zero		1


	//   ....[8]....
        /*037c*/ 	.word	0x00000520
        /*0380*/ 	.word	0x000000ff
        /*0384*/ 	.word	0x00013258
        /*0388*/ 	.short	0x0100
        /*038a*/ 	.byte	0x08
	.zero		1


	//   ....[9]....
        /*038c*/ 	.word	0x00000530
        /*0390*/ 	.word	0x000000ff
        /*0394*/ 	.word	0x00013268
        /*0398*/ 	.short	0x0100
        /*039a*/ 	.byte	0x08
	.zero		1


	//   ....[10]....
        /*039c*/ 	.word	0x00000620
        /*03a0*/ 	.word	0x000000ff
        /*03a4*/ 	.word	0x00013270
        /*03a8*/ 	.short	0x0100
        /*03aa*/ 	.byte	0x06
	.zero		1


	//   ....[11]....
        /*03ac*/ 	.word	0x00000630
        /*03b0*/ 	.word	0x000000ff
        /*03b4*/ 	.word	0x00013280
        /*03b8*/ 	.short	0x0100
        /*03ba*/ 	.byte	0x06
	.zero		1


	//   ....[12]....
        /*03bc*/ 	.word	0x00000640
        /*03c0*/ 	.word	0x000000ff
        /*03c4*/ 	.word	0x00013278
        /*03c8*/ 	.short	0x0100
        /*03ca*/ 	.byte	0x06
	.zero		1


	//   ....[13]....
        /*03cc*/ 	.word	0x00000650
        /*03d0*/ 	.word	0x000000ff
        /*03d4*/ 	.word	0x00013288
        /*03d8*/ 	.short	0x0100
        /*03da*/ 	.byte	0x06
	.zero		1


	//   ....[14]....
        /*03dc*/ 	.word	0x00000780
        /*03e0*/ 	.word	0x000000ff
        /*03e4*/ 	.word	0x00013290
        /*03e8*/ 	.short	0x0100
        /*03ea*/ 	.byte	0x08
	.zero		1


	//   ....[15]....
        /*03ec*/ 	.word	0x00000790
        /*03f0*/ 	.word	0x000000ff
        /*03f4*/ 	.word	0x000132a0
        /*03f8*/ 	.short	0x0100
        /*03fa*/ 	.byte	0x08
	.zero		1


	//   ....[16]....
        /*03fc*/ 	.word	0x000007a0
        /*0400*/ 	.word	0x000000ff
        /*0404*/ 	.word	0x00013298
        /*0408*/ 	.short	0x0100
        /*040a*/ 	.byte	0x08
	.zero		1


	//   ....[17]....
        /*040c*/ 	.word	0x000007b0
        /*0410*/ 	.word	0x000000ff
        /*0414*/ 	.word	0x000132a8
        /*0418*/ 	.short	0x0100
        /*041a*/ 	.byte	0x08
	.zero		1


	//   ....[18]....
        /*041c*/ 	.word	0x000008e0
        /*0420*/ 	.word	0x000000ff
        /*0424*/ 	.word	0x000132b0
        /*0428*/ 	.short	0x0100
        /*042a*/ 	.byte	0x08
	.zero		1


	//   ....[19]....
        /*042c*/ 	.word	0x000008f0
        /*0430*/ 	.word	0x000000ff
        /*0434*/ 	.word	0x000132c0
        /*0438*/ 	.short	0x0100
        /*043a*/ 	.byte	0x08
	.zero		1


	//   ....[20]....
        /*043c*/ 	.word	0x00000900
        /*0440*/ 	.word	0x000000ff
        /*0444*/ 	.word	0x000132b8
        /*0448*/ 	.short	0x0100
        /*044a*/ 	.byte	0x08
	.zero		1


	//   ....[21]....
        /*044c*/ 	.word	0x00000910
        /*0450*/ 	.word	0x000000ff
        /*0454*/ 	.word	0x000132c8
        /*0458*/ 	.short	0x0100
        /*045a*/ 	.byte	0x08
	.zero		1


	//   ....[22]....
        /*045c*/ 	.word	0x00001840
        /*0460*/ 	.word	0x00000002
        /*0464*/ 	.word	0x00013200
        /*0468*/ 	.short	0x010a
        /*046a*/ 	.byte	0x3f
	.zero		1


	//   ....[23]....
        /*046c*/ 	.word	0x000018e0
        /*0470*/ 	.word	0x00000005
        /*0474*/ 	.word	0x00013230
        /*0478*/ 	.short	0x010a
        /*047a*/ 	.byte	0x3f
	.zero		1


	//   ....[24]....
        /*047c*/ 	.word	0x00001970
        /*0480*/ 	.word	0x00000005
        /*0484*/ 	.word	0x00013230
        /*0488*/ 	.short	0x010a
        /*048a*/ 	.byte	0x3f
	.zero		1


	//   ....[25]....
        /*048c*/ 	.word	0x00003c50
        /*0490*/ 	.word	0x0000004d
        /*0494*/ 	.word	0x00000000
        /*0498*/ 	.short	0x0101
        /*049a*/ 	.byte	0x3f
	.zero		1


	//   ....[26]....
        /*049c*/ 	.word	0x00004b40
        /*04a0*/ 	.word	0x00000007
        /*04a4*/ 	.word	0x00013230
        /*04a8*/ 	.short	0x010a
        /*04aa*/ 	.byte	0x3f
	.zero		1


	//   ....[27]....
        /*04ac*/ 	.word	0x00004b80
        /*04b0*/ 	.word	0x00000007
        /*04b4*/ 	.word	0x00013230
        /*04b8*/ 	.short	0x010a
        /*04ba*/ 	.byte	0x3f
	.zero		1


	//   ....[28]....
        /*04bc*/ 	.word	0x00004fe0
        /*04c0*/ 	.word	0x000000ff
        /*04c4*/ 	.word	0x00013250
        /*04c8*/ 	.short	0x010a
        /*04ca*/ 	.byte	0x09
	.zero		1


	//   ....[29]....
        /*04cc*/ 	.word	0x00005020
        /*04d0*/ 	.word	0x000000ff
        /*04d4*/ 	.word	0x00013250
        /*04d8*/ 	.short	0x010a
        /*04da*/ 	.byte	0x09
	.zero		1


	//   ....[30]....
        /*04dc*/ 	.word	0x00006fb0
        /*04e0*/ 	.word	0x00000006
        /*04e4*/ 	.word	0x00000000
        /*04e8*/ 	.short	0x0101
        /*04ea*/ 	.byte	0x3f
	.zero		1


	//   ....[31]....
        /*04ec*/ 	.word	0x00007340
        /*04f0*/ 	.word	0x000000ff
        /*04f4*/ 	.word	0x00000000
        /*04f8*/ 	.short	0x0101
        /*04fa*/ 	.byte	0x06
	.zero		1


	//   ....[32]....
        /*04fc*/ 	.word	0x00007780
        /*0500*/ 	.word	0x0000000f
        /*0504*/ 	.word	0x00013250
        /*0508*/ 	.short	0x010a
        /*050a*/ 	.byte	0x3f
	.zero		1


	//   ....[33]....
        /*050c*/ 	.word	0x000077d0
        /*0510*/ 	.word	0x0000000f
        /*0514*/ 	.word	0x00013250
        /*0518*/ 	.short	0x010a
        /*051a*/ 	.byte	0x3f
	.zero		1


	//   ....[34]....
        /*051c*/ 	.word	0x00007e80
        /*0520*/ 	.word	0x00000004
        /*0524*/ 	.word	0x00000000
        /*0528*/ 	.short	0x0101
        /*052a*/ 	.byte	0x3f
	.zero		1


	//   ....[35]....
        /*052c*/ 	.word	0x00008f30
        /*0530*/ 	.word	0x00000003
        /*0534*/ 	.word	0x00000000
        /*0538*/ 	.short	0x0101
        /*053a*/ 	.byte	0x3f
	.zero		1


	//   ....[36]....
        /*053c*/ 	.word	0x0000b810
        /*0540*/ 	.word	0x00000005
        /*0544*/ 	.word	0x00013280
        /*0548*/ 	.short	0x010a
        /*054a*/ 	.byte	0x3f
	.zero		1


	//   ....[37]....
        /*054c*/ 	.word	0x0000b9a0
        /*0550*/ 	.word	0x00000005
        /*0554*/ 	.word	0x00013240
        /*0558*/ 	.short	0x010a
        /*055a*/ 	.byte	0x3f
	.zero		1


	//   ....[38]....
        /*055c*/ 	.word	0x0000bc70
        /*0560*/ 	.word	0x000000ff
        /*0564*/ 	.word	0x00013220
        /*0568*/ 	.short	0x010a
        /*056a*/ 	.byte	0x29
	.zero		1


	//   ....[39]....
        /*056c*/ 	.word	0x0000bf20
        /*0570*/ 	.word	0x00000009
        /*0574*/ 	.word	0x00013280
        /*0578*/ 	.short	0x010a
        /*057a*/ 	.byte	0x3f
	.zero		1


	//   ....[40]....
        /*057c*/ 	.word	0x0000c180
        /*0580*/ 	.word	0x00000009
        /*0584*/ 	.word	0x00013240
        /*0588*/ 	.short	0x010a
        /*058a*/ 	.byte	0x3f
	.zero		1


	//   ....[41]....
        /*058c*/ 	.word	0x0000c420
        /*0590*/ 	.word	0x0000000c
        /*0594*/ 	.word	0x00013270
        /*0598*/ 	.short	0x010a
        /*059a*/ 	.byte	0x3f
	.zero		1


	//   ....[42]....
        /*059c*/ 	.word	0x0000c4a0
        /*05a0*/ 	.word	0x0000000c
        /*05a4*/ 	.word	0x00013260
        /*05a8*/ 	.short	0x010a
        /*05aa*/ 	.byte	0x3f
	.zero		1


	//   ....[43]....
        /*05ac*/ 	.word	0x0000c760
        /*05b0*/ 	.word	0x0000000c
        /*05b4*/ 	.word	0x00013250
        /*05b8*/ 	.short	0x0101
        /*05ba*/ 	.byte	0x3f
	.zero		1


	//   ....[44]....
        /*05bc*/ 	.word	0x0000c7d0
        /*05c0*/ 	.word	0x00000003
        /*05c4*/ 	.word	0x00000000
        /*05c8*/ 	.short	0x0101
        /*05ca*/ 	.byte	0x3f
	.zero		1


	//   ....[45]....
        /*05cc*/ 	.word	0x0000c990
        /*05d0*/ 	.word	0x00000002
        /*05d4*/ 	.word	0x00013270
        /*05d8*/ 	.short	0x010a
        /*05da*/ 	.byte	0x3f
	.zero		1


	//   ....[46]....
        /*05dc*/ 	.word	0x0000ca00
        /*05e0*/ 	.word	0x00000002
        /*05e4*/ 	.word	0x00013260
        /*05e8*/ 	.short	0x010a
        /*05ea*/ 	.byte	0x3f
	.zero		1


	//   ....[47]....
        /*05ec*/ 	.word	0x0000ccc0
        /*05f0*/ 	.word	0x00000002
        /*05f4*/ 	.word	0x00013250
        /*05f8*/ 	.short	0x0101
        /*05fa*/ 	.byte	0x3f
	.zero		1


	//   ....[48]....
        /*05fc*/ 	.word	0x0000cd30
        /*0600*/ 	.word	0x00000000
        /*0604*/ 	.word	0x00000000
        /*0608*/ 	.short	0x0101
        /*060a*/ 	.byte	0x3f
	.zero		1


	//   ....[49]....
        /*060c*/ 	.word	0x0000d740
        /*0610*/ 	.word	0x00000007
        /*0614*/ 	.word	0x00013220
        /*0618*/ 	.short	0x010a
        /*061a*/ 	.byte	0x3f
	.zero		1


	//   ....[50]....
        /*061c*/ 	.word	0x0000d8e0
        /*0620*/ 	.word	0x00000005
        /*0624*/ 	.word	0x00000000
        /*0628*/ 	.short	0x010a
        /*062a*/ 	.byte	0x3f
	.zero		1


	//   ....[51]....
        /*062c*/ 	.word	0x0000d950
        /*0630*/ 	.word	0x00000003
        /*0634*/ 	.word	0x00000000
        /*0638*/ 	.short	0x010a
        /*063a*/ 	.byte	0x3f
	.zero		1


	//   ....[52]....
        /*063c*/ 	.word	0x0000d9a0
        /*0640*/ 	.word	0x00000003
        /*0644*/ 	.word	0x00013260
        /*0648*/ 	.short	0x010a
        /*064a*/ 	.byte	0x3f
	.zero		1


	//   ....[53]....
        /*064c*/ 	.word	0x0000d9f0
        /*0650*/ 	.word	0x00000005
        /*0654*/ 	.word	0x00013260
        /*0658*/ 	.short	0x010a
        /*065a*/ 	.byte	0x3f
	.zero		1


	//   ....[54]....
        /*065c*/ 	.word	0x0000da30
        /*0660*/ 	.word	0x00000003
        /*0664*/ 	.word	0x00013280
        /*0668*/ 	.short	0x010a
        /*066a*/ 	.byte	0x3f
	.zero		1


	//   ....[55]....
        /*066c*/ 	.word	0x0000da50
        /*0670*/ 	.word	0x00000005
        /*0674*/ 	.word	0x00013280
        /*0678*/ 	.short	0x010a
        /*067a*/ 	.byte	0x3f
	.zero		1


	//   ....[56]....
        /*067c*/ 	.word	0x0000dab0
        /*0680*/ 	.word	0x00000002
        /*0684*/ 	.word	0x00013200
        /*0688*/ 	.short	0x010a
        /*068a*/ 	.byte	0x3f
	.zero		1


	//   ....[57]....
        /*068c*/ 	.word	0x0000db00
        /*0690*/ 	.word	0x00000005
        /*0694*/ 	.word	0x00013230
        /*0698*/ 	.short	0x010a
        /*069a*/ 	.byte	0x3f
	.zero		1


	//   ....[58]....
        /*069c*/ 	.word	0x0000db50
        /*06a0*/ 	.word	0x00000007
        /*06a4*/ 	.word	0x00013230
        /*06a8*/ 	.short	0x010a
        /*06aa*/ 	.byte	0x3f
	.zero		1


	//   ....[59]....
        /*06ac*/ 	.word	0x0000dbb0
        /*06b0*/ 	.word	0x0000000b
        /*06b4*/ 	.word	0x00013250
        /*06b8*/ 	.short	0x010a
        /*06ba*/ 	.byte	0x3f
	.zero		1


	//   ....[60]....
        /*06bc*/ 	.word	0x0000dc00
        /*06c0*/ 	.word	0x0000000f
        /*06c4*/ 	.word	0x00013250
        /*06c8*/ 	.short	0x010a
        /*06ca*/ 	.byte	0x3f
	.zero		1


	//   ....[61]....
        /*06cc*/ 	.word	0x0000dd50
        /*06d0*/ 	.word	0x00000005
        /*06d4*/ 	.word	0x00013280
        /*06d8*/ 	.short	0x010a
        /*06da*/ 	.byte	0x3f
	.zero		1


	//   ....[62]....
        /*06dc*/ 	.word	0x0000dda0
        /*06e0*/ 	.word	0x00000005
        /*06e4*/ 	.word	0x00013240
        /*06e8*/ 	.short	0x010a
        /*06ea*/ 	.byte	0x3f
	.zero		1


	//   ....[63]....
        /*06ec*/ 	.word	0x0000de00
        /*06f0*/ 	.word	0x00000003
        /*06f4*/ 	.word	0x00013220
        /*06f8*/ 	.short	0x010a
        /*06fa*/ 	.byte	0x3f
	.zero		1


	//   ....[64]....
        /*06fc*/ 	.word	0x0000de50
        /*0700*/ 	.word	0x00000009
        /*0704*/ 	.word	0x00013280
        /*0708*/ 	.short	0x010a
        /*070a*/ 	.byte	0x3f
	.zero		1


	//   ....[65]....
        /*070c*/ 	.word	0x0000dea0
        /*0710*/ 	.word	0x00000009
        /*0714*/ 	.word	0x00013240
        /*0718*/ 	.short	0x010a
        /*071a*/ 	.byte	0x3f
	.zero		1


	//   ....[66]....
        /*071c*/ 	.word	0x0000def0
        /*0720*/ 	.word	0x0000000c
        /*0724*/ 	.word	0x00013270
        /*0728*/ 	.short	0x010a
        /*072a*/ 	.byte	0x3f
	.zero		1


	//   ....[67]....
        /*072c*/ 	.word	0x0000df40
        /*0730*/ 	.word	0x0000000c
        /*0734*/ 	.word	0x00013260
        /*0738*/ 	.short	0x010a
        /*073a*/ 	.byte	0x3f
	.zero		1


	//   ....[68]....
        /*073c*/ 	.word	0x0000df90
        /*0740*/ 	.word	0x00000002
        /*0744*/ 	.word	0x00013270
        /*0748*/ 	.short	0x010a
        /*074a*/ 	.byte	0x3f
	.zero		1


	//   ....[69]....
        /*074c*/ 	.word	0x0000dfe0
        /*0750*/ 	.word	0x00000002
        /*0754*/ 	.word	0x00013260
        /*0758*/ 	.short	0x010a
        /*075a*/ 	.byte	0x3f
	.zero		1


	//   ....[70]....
        /*075c*/ 	.word	0x0000e030
        /*0760*/ 	.word	0x00000007
        /*0764*/ 	.word	0x00013220
        /*0768*/ 	.short	0x010a
        /*076a*/ 	.byte	0x3f
	.zero		1


	//   ....[71]....
        /*076c*/ 	.word	0x0000e1d0
        /*0770*/ 	.word	0x00000005
        /*0774*/ 	.word	0x00000000
        /*0778*/ 	.short	0x010a
        /*077a*/ 	.byte	0x3f
	.zero		1


	//   ....[72]....
        /*077c*/ 	.word	0x0000e220
        /*0780*/ 	.word	0x00000003
        /*0784*/ 	.word	0x00000000
        /*0788*/ 	.short	0x010a
        /*078a*/ 	.byte	0x3f
	.zero		1


	//   ....[73]....
        /*078c*/ 	.word	0x0000e270
        /*0790*/ 	.word	0x00000003
        /*0794*/ 	.word	0x00013260
        /*0798*/ 	.short	0x010a
        /*079a*/ 	.byte	0x3f
	.zero		1


	//   ....[74]....
        /*079c*/ 	.word	0x0000e2c0
        /*07a0*/ 	.word	0x00000005
        /*07a4*/ 	.word	0x00013260
        /*07a8*/ 	.short	0x010a
        /*07aa*/ 	.byte	0x3f
	.zero		1


	//   ....[75]....
        /*07ac*/ 	.word	0x0000e310
        /*07b0*/ 	.word	0x00000003
        /*07b4*/ 	.word	0x00013280
        /*07b8*/ 	.short	0x010a
        /*07ba*/ 	.byte	0x3f
	.zero		1


	//----- nvinfo : EIATTR_NUM_MBARRIERS
	.align		4
.L_1461:
        /*07bc*/ 	.byte	0x03, 0x38
        /*07be*/ 	.short	0x0016


	//----- nvinfo : EIATTR_EXIT_INSTR_OFFSETS
	.align		4
        /*07c0*/ 	.byte	0x04, 0x1c
        /*07c2*/ 	.short	(.L_1463 - .L_1462)


	//   ....[0]....
.L_1462:
        /*07c4*/ 	.word	0x00000a70


	//   ....[1]....
        /*07c8*/ 	.word	0x00009ce0


	//   ....[2]....
        /*07cc*/ 	.word	0x0000daa0


	//----- nvinfo : EIATTR_MAX_THREADS
	.align		4
.L_1463:
        /*07d0*/ 	.byte	0x04, 0x05
        /*07d2*/ 	.short	(.L_1465 - .L_1464)
.L_1464:
        /*07d4*/ 	.word	0x00000200
        /*07d8*/ 	.word	0x00000001
        /*07dc*/ 	.word	0x00000001


	//----- nvinfo : EIATTR_CRS_STACK_SIZE
	.align		4
.L_1465:
        /*07e0*/ 	.byte	0x04, 0x1e
        /*07e2*/ 	.short	(.L_1467 - .L_1466)
.L_1466:
        /*07e4*/ 	.word	0x00000000


	//----- nvinfo : EIATTR_CBANK_PARAM_SIZE
	.align		4
.L_1467:
        /*07e8*/ 	.byte	0x03, 0x19
        /*07ea*/ 	.short	0x0a70


	//----- nvinfo : EIATTR_PARAM_CBANK
	.align		4
        /*07ec*/ 	.byte	0x04, 0x0a
        /*07ee*/ 	.short	(.L_1469 - .L_1468)
	.align		4
.L_1468:
        /*07f0*/ 	.word	index@(.nv.constant0._ZN7cutlass13device_kernelIN5flash11enable_sm90INS1_16FlashAttnFwdSm90INS1_25CollectiveMainloopFwdSm90ILi2EN4cute5tupleIJNS5_1CILi1EEES8_S8_EEENS6_IJNS7_ILi192EEENS7_ILi160EEENS7_ILi64EEEEEELi64ENS_12float_e4m3_tEfNS_4arch4Sm90ELb0ELb0ELb1ELb1ELb0ELb0ELb0ELb1ELb1ELb0ELb0ELb0EEENS1_21CollectiveEpilogueFwdINS6_IJSA_SC_SB_EEES9_NS_10bfloat16_tESG_Li384ELb1ELb0ELb0ELb1EEENS1_36VarlenDynamicPersistentTileSchedulerILi192ELi160ELi384ELi128ELb0ELb0ELb1ELb0ELb1ELb1EEEEEEEEEvNT_6ParamsE)
        /*07f4*/ 	.short	0x0210
        /*07f6*/ 	.short	0x0a70


	//----- nvinfo : EIATTR_SW_WAR
	.align		4
.L_1469:
        /*07f8*/ 	.byte	0x04, 0x36
        /*07fa*/ 	.short	(.L_1471 - .L_1470)
.L_1470:
        /*07fc*/ 	.word	0x00000008
.L_1471:


//--------------------- .nv.info._ZN7cutlass13device_kernelIN5flash11enable_sm90INS1_16FlashAttnFwdSm90INS1_25CollectiveMainloopFwdSm90ILi2EN4cute5tupleIJNS5_1CILi1EEES8_S8_EEENS6_IJNS7_ILi192EEENS7_ILi160EEENS7_ILi64EEEEEELi64ENS_12float_e4m3_tEfNS_4arch4Sm90ELb0ELb0ELb1ELb1ELb0ELb1ELb0ELb1ELb1ELb0ELb0ELb0EEENS1_21CollectiveEpilogueFwdINS6_IJSA_SC_SB_EEES9_NS_10bfloat16_tESG_Li384ELb1ELb0ELb0ELb1EEENS1_36VarlenDynamicPersistentTileSchedulerILi192ELi160ELi384ELi128ELb0ELb0ELb1ELb0ELb1ELb1EEEEEEEEEvNT_6ParamsE --------------------------
	.section	.nv.info._ZN7cutlass13device_kernelIN5flash11enable_sm90INS1_16FlashAttnFwdSm90INS1_25CollectiveMainloopFwdSm90ILi2EN4cute5tupleIJNS5_1CILi1EEES8_S8_EEENS6_IJNS7_ILi192EEENS7_ILi160EEENS7_ILi64EEEEEELi64ENS_12float_e4m3_tEfNS_4arch4Sm90ELb0ELb0ELb1ELb1ELb0ELb1ELb0ELb1ELb1ELb0ELb0ELb0EEENS1_21CollectiveEpilogueFwdINS6_IJSA_SC_SB_EEES9_NS_10bfloat16_tESG_Li384ELb1ELb0ELb0ELb1EEENS1_36VarlenDynamicPersistentTileSchedulerILi192ELi160ELi384ELi128ELb0ELb0ELb1ELb0ELb1ELb1EEEEEEEEEvNT_6ParamsE,"",@"SHT_CUDA_INFO"
	.sectionflags	@""
	.align	4


	//----- nvinfo : EIATTR_CUDA_API_VERSION
	.align		4
        /*0000*/ 	.byte	0x04, 0x37
        /*0002*/ 	.short	(.L_1473 - .L_1472)
.L_1472:
        /*0004*/ 	.word	0x00000082


	//----- nvinfo : EIATTR_KPARAM_INFO
	.align		4
.L_1473:
        /*0008*/ 	.byte	0x04, 0x17
        /*000a*/ 	.short	(.L_1475 - .L_1474)
.L_1474:
        /*000c*/ 	.word	0x00000000
        /*0010*/ 	.short	0x0000
        /*0012*/ 	.short	0x0070
        /*0014*/ 	.byte	0x00, 0xf0, 0x01, 0x28


	//----- nvinfo : EIATTR_SPARSE_MMA_MASK
	.align		4
.L_1475:
        /*0018*/ 	.byte	0x03, 0x50
        /*001a*/ 	.short	0x0000


	//----- nvinfo : EIATTR_MAXREG_COUNT
	.align		4
        /*001c*/ 	.byte	0x03, 0x1b
        /*001e*/ 	.short	0x0080


	//----- nvinfo : EIATTR_NUM_BARRIERS
	.align		4
        /*0020*/ 	.byte	0x02, 0x4c
        /*0022*/ 	.byte	0x10
	.zero		1


	//----- nvinfo : EIATTR_EXTERNS
	.align		4
        /*0024*/ 	.byte	0x04, 0x0f
        /*0026*/ 	.short	(.L_1477 - .L_1476)


	//   ....[0]....
	.align		4
.L_1476:
        /*0028*/ 	.word	index@(__assertfail)


	//----- nvinfo : EIATTR_ANNOTATIONS
	.align		4
.L_1477:
        /*002c*/ 	.byte	0x04, 0x55
        /*002e*/ 	.short	(.L_1479 - .L_1478)


	//   ....[0]....
.L_1478:
        /* <DEDUP_REMOVED lines=51> */


	//----- nvinfo : EIATTR_MERCURY_ISA_VERSION
	.align		4
.L_1479:
        /*0350*/ 	.byte	0x03, 0x5f
        /*0352*/ 	.short	0x0101


	//----- nvinfo : EIATTR_UNUSED_LOAD_BYTE_OFFSET
	.align		4
        /*0354*/ 	.byte	0x04, 0x44
        /*0356*/ 	.short	(.L_1481 - .L_1480)


	//   ....[0]....
.L_1480:
        /*0358*/ 	.word	0x00000ad0
        /*035c*/ 	.word	0x0000fff0


	//   ....[1]....
        /*0360*/ 	.word	0x0000e930
        /*0364*/ 	.word	0x0000fff0


	//----- nvinfo : EIATTR_INT_WARP_WIDE_INSTR_OFFSETS
	.align		4
.L_1481:
        /*0368*/ 	.byte	0x04, 0x31
        /*036a*/ 	.short	(.L_1483 - .L_1482)


	//   ....[0]....
.L_1482:
        /*036c*/ 	.word	0x000001c0


	//   ....[1]....
        /*0370*/ 	.word	0x00000200


	//   ....[2]....
        /*0374*/ 	.word	0x00000270


	//   ....[3]....
        /*0378*/ 	.word	0x00012400


	//   ....[4]....
        /*037c*/ 	.word	0x00012490


	//   ....[5]....
        /*0380*/ 	.word	0x00012b20


	//   ....[6]....
        /*0384*/ 	.word	0x00012b60


	//   ....[7]....
        /*0388*/ 	.word	0x00014140


	//   ....[8]....
        /*038c*/ 	.word	0x000141d0


	//----- nvinfo : EIATTR_COOP_GROUP_MASK_REGIDS
	.align		4
.L_1483:
        /*0390*/ 	.byte	0x04, 0x29
        /*0392*/ 	.short	(.L_1485 - .L_1484)


	//   ....[0]....
.L_1484:
        /*0394*/ 	.word	0xffffffff


	//   ....[1]....
        /*0398*/ 	.word	0xffffffff


	//   ....[2]....
        /*039c*/ 	.word	0xffffffff


	//   ....[3]....
        /*03a0*/ 	.word	0xffffffff


	//   ....[4]....
        /*03a4*/ 	.word	0xffffffff


	//   ....[5]....
        /*03a8*/ 	.word	0xffffffff


	//   ....[6]....
        /*03ac*/ 	.word	0xffffffff


	//   ....[7]....
        /*03b0*/ 	.word	0xffffffff


	//   ....[8]....
        /*03b4*/ 	.word	0xffffffff


	//   ....[9]....
        /*03b8*/ 	.word	0xffffffff


	//   ....[10]....
        /*03bc*/ 	.word	0xffffffff


	//   ....[11]....
        /*03c0*/ 	.word	0xffffffff


	//   ....[12]....
        /*03c4*/ 	.word	0xffffffff


	//   ....[13]....
        /*03c8*/ 	.word	0xffffffff


	//   ....[14]....
        /*03cc*/ 	.word	0xffffffff


	//   ....[15]....
        /*03d0*/ 	.word	0xffffffff


	//   ....[16]....
        /*03d4*/ 	.word	0xffffffff


	//   ....[17]....
        /*03d8*/ 	.word	0xffffffff


	//   ....[18]....
        /*03dc*/ 	.word	0xffffffff


	//   ....[19]....
        /*03e0*/ 	.word	0xffffffff


	//   ....[20]....
        /*03e4*/ 	.word	0xffffffff


	//   ....[21]....
        /*03e8*/ 	.word	0xffffffff


	//   ....[22]....
        /*03ec*/ 	.word	0xffffffff


	//   ....[23]....
        /*03f0*/ 	.word	0xffffffff


	//   ....[24]....
        /*03f4*/ 	.word	0xffffffff


	//   ....[25]....
        /*03f8*/ 	.word	0xffffffff


	//   ....[26]....
        /*03fc*/ 	.word	0xffffffff


	//   ....[27]....
        /*0400*/ 	.word	0xffffffff


	//   ....[28]....
        /*0404*/ 	.word	0xffffffff


	//   ....[29]....
        /*0408*/ 	.word	0xffffffff


	//   ....[30]....
        /*040c*/ 	.word	0xffffffff


	//   ....[31]....
        /*0410*/ 	.word	0xffffffff


	//   ....[32]....
        /*0414*/ 	.word	0xffffffff


	//   ....[33]....
        /*0418*/ 	.word	0xffffffff


	//   ....[34]....
        /*041c*/ 	.word	0xffffffff


	//   ....[35]....
        /*0420*/ 	.word	0xffffffff


	//   ....[36]....
        /*0424*/ 	.word	0xffffffff


	//   ....[37]....
        /*0428*/ 	.word	0xffffffff


	//   ....[38]....
        /*042c*/ 	.word	0xffffffff


	//   ....[39]....
        /*0430*/ 	.word	0xffffffff


	//   ....[40]....
        /*0434*/ 	.word	0xffffffff


	//   ....[41]....
        /*0438*/ 	.word	0xffffffff


	//   ....[42]....
        /*043c*/ 	.word	0xffffffff


	//   ....[43]....
        /*0440*/ 	.word	0xffffffff


	//   ....[44]....
        /*0444*/ 	.word	0xffffffff


	//   ....[45]....
        /*0448*/ 	.word	0xffffffff


	//   ....[46]....
        /*044c*/ 	.word	0xffffffff


	//   ....[47]....
        /*0450*/ 	.word	0xffffffff


	//   ....[48]....
        /*0454*/ 	.word	0xffffffff


	//   ....[49]....
        /*0458*/ 	.word	0xffffffff


	//   ....[50]....
        /*045c*/ 	.word	0xffffffff


	//   ....[51]....
        /*0460*/ 	.word	0xffffffff


	//   ....[52]....
        /*0464*/ 	.word	0xffffffff


	//   ....[53]....
        /*0468*/ 	.word	0xffffffff


	//   ....[54]....
        /*046c*/ 	.word	0xffffffff


	//   ....[55]....
        /*0470*/ 	.word	0xffffffff


	//   ....[56]....
        /*0474*/ 	.word	0xffffffff


	//   ....[57]....
        /*0478*/ 	.word	0xffffffff


	//   ....[58]....
        /*047c*/ 	.word	0xffffffff


	//   ....[59]....
        /*0480*/ 	.word	0xffffffff


	//   ....[60]....
        /*0484*/ 	.word	0xffffffff


	//   ....[61]....
        /*0488*/ 	.word	0xffffffff


	//   ....[62]....
        /*048c*/ 	.word	0xffffffff


	//   ....[63]....
        /*0490*/ 	.word	0xffffffff


	//   ....[64]....
        /*0494*/ 	.word	0xffffffff


	//   ....[65]....
        /*0498*/ 	.word	0xffffffff


	//   ....[66]....
        /*049c*/ 	.word	0xffffffff


	//   ....[67]....
        /*04a0*/ 	.word	0xffffffff


	//   ....[68]....
        /*04a4*/ 	.word	0xffffffff


	//   ....[69]....
        /*04a8*/ 	.word	0xffffffff


	//   ....[70]....
        /*04ac*/ 	.word	0xffffffff


	//   ....[71]....
        /*04b0*/ 	.word	0xffffffff


	//   ....[72]....
        /*04b4*/ 	.word	0x0500000f


	//   ....[73]....
        /*04b8*/ 	.word	0x0500000f


	//   ....[74]....
        /*04bc*/ 	.word	0x0500000f


	//   ....[75]....
        /*04c0*/ 	.word	0x0500000f


	//   ....[76]....
        /*04c4*/ 	.word	0x0500000f


	//   ....[77]....
        /*04c8*/ 	.word	0x0500000f


	//   ....[78]....
        /*04cc*/ 	.word	0x0500000f


	//   ....[79]....
        /*04d0*/ 	.word	0x0500000f


	//   ....[80]....
        /*04d4*/ 	.word	0x0500000f


	//   ....[81]....
        /*04d8*/ 	.word	0x0500000f


	//   ....[82]....
        /*04dc*/ 	.word	0x0500000f


	//   ....[83]....
        /*04e0*/ 	.word	0x0500000f


	//   ....[84]....
        /*04e4*/ 	.word	0x0500000f


	//   ....[85]....
        /*04e8*/ 	.word	0x0500000f


	//   ....[86]....
        /*04ec*/ 	.word	0x0500000f


	//   ....[87]....
        /*04f0*/ 	.word	0x0500000f


	//   ....[88]....
        /*04f4*/ 	.word	0x0500000f


	//   ....[89]....
        /*04f8*/ 	.word	0x0500000f


	//   ....[90]....
        /*04fc*/ 	.word	0x0500000f


	//   ....[91]....
        /*0500*/ 	.word	0x0500000f


	//   ....[92]....
        /*0504*/ 	.word	0x0500000f


	//   ....[93]....
        /*0508*/ 	.word	0x0500000f


	//   ....[94]....
        /*050c*/ 	.word	0x0500000f


	//   ....[95]....
        /*0510*/ 	.word	0x0500000f


	//   ....[96]....
        /*0514*/ 	.word	0x0500000f


	//   ....[97]....
        /*0518*/ 	.word	0x0500000f


	//   ....[98]....
        /*051c*/ 	.word	0x0500000f


	//   ....[99]....
        /*0520*/ 	.word	0x0500000f


	//----- nvinfo : EIATTR_COOP_GROUP_INSTR_OFFSETS
	.align		4
.L_1485:
        /*0524*/ 	.byte	0x04, 0x28
        /*0526*/ 	.short	(.L_1487 - .L_1486)


	//   ....[0]....
.L_1486:
        /*0528*/ 	.word	0x00000070


	//   ....[1]....
        /*052c*/ 	.word	0x000001d0


	//   ....[2]....
        /*0530*/ 	.word	0x00000220


	//   ....[3]....
        /*0534*/ 	.word	0x00000450


	//   ....[4]....
        /*0538*/ 	.word	0x000005b0


	//   ....[5]....
        /*053c*/ 	.word	0x000006d0


	//   ....[6]....
        /*0540*/ 	.word	0x00000830


	//   ....[7]....
        /*0544*/ 	.word	0x00004ed0


	//   ....[8]....
        /*0548*/ 	.word	0x000098d0


	//   ....[9]....
        /*054c*/ 	.word	0x000099a0


	//   ....[10]....
        /*0550*/ 	.word	0x00009c90


	//   ....[11]....
        /*0554*/ 	.word	0x00009e20


	//   ....[12]....
        /*0558*/ 	.word	0x0000c8f0


	//   ....[13]....
        /*055c*/ 	.word	0x0000c910


	//   ....[14]....
        /*0560*/ 	.word	0x0000c940


	//   ....[15]....
        /*0564*/ 	.word	0x0000c980


	//   ....[16]....
        /*0568*/ 	.word	0x0000e280


	//   ....[17]....
        /*056c*/ 	.word	0x0000e290


	//   ....[18]....
        /*0570*/ 	.word	0x0000e390


	//   ....[19]....
        /*0574*/ 	.word	0x0000e470


	//   ....[20]....
        /*0578*/ 	.word	0x0000ed50


	//   ....[21]....
        /*057c*/ 	.word	0x0000ed60


	//   ....[22]....
        /*0580*/ 	.word	0x0000ed70


	//   ....[23]....
        /*0584*/ 	.word	0x0000ed80


	//   ....[24]....
        /*0588*/ 	.word	0x0000ed90


	//   ....[25]....
        /*058c*/ 	.word	0x0000eda0


	//   ....[26]....
        /*0590*/ 	.word	0x0000edb0


	//   ....[27]....
        /*0594*/ 	.word	0x0000edc0


	//   ....[28]....
        /*0598*/ 	.word	0x0000edd0


	//   ....[29]....
        /*059c*/ 	.word	0x0000ede0


	//   ....[30]....
        /*05a0*/ 	.word	0x0000edf0


	//   ....[31]....
        /*05a4*/ 	.word	0x0000ee00


	//   ....[32]....
        /*05a8*/ 	.word	0x0000ee10


	//   ....[33]....
        /*05ac*/ 	.word	0x0000ee20


	//   ....[34]....
        /*05b0*/ 	.word	0x0000ee30


	//   ....[35]....
        /*05b4*/ 	.word	0x0000ee40


	//   ....[36]....
        /*05b8*/ 	.word	0x000105e0


	//   ....[37]....
        /*05bc*/ 	.word	0x000107b0


	//   ....[38]....
        /*05c0*/ 	.word	0x000107e0


	//   ....[39]....
        /*05c4*/ 	.word	0x00010810


	//   ....[40]....
        /*05c8*/ 	.word	0x00010840


	//   ....[41]....
        /*05cc*/ 	.word	0x00010870


	//   ....[42]....
        /*05d0*/ 	.word	0x000108a0


	//   ....[43]....
        /*05d4*/ 	.word	0x00010a10


	//   ....[44]....
        /*05d8*/ 	.word	0x00010a40


	//   ....[45]....
        /*05dc*/ 	.word	0x00010a70


	//   ....[46]....
        /*05e0*/ 	.word	0x00010aa0


	//   ....[47]....
        /*05e4*/ 	.word	0x00010ad0


	//   ....[48]....
        /*05e8*/ 	.word	0x00010b00


	//   ....[49]....
        /*05ec*/ 	.word	0x00010b90


	//   ....[50]....
        /*05f0*/ 	.word	0x00010bc0


	//   ....[51]....
        /*05f4*/ 	.word	0x00010c40


	//   ....[52]....
        /*05f8*/ 	.word	0x00011730


	//   ....[53]....
        /*05fc*/ 	.word	0x00012d10


	//   ....[54]....
        /*0600*/ 	.word	0x00014960


	//   ....[55]....
        /*0604*/ 	.word	0x000149b0


	//   ....[56]....
        /*0608*/ 	.word	0x000149e0


	//   ....[57]....
        /*060c*/ 	.word	0x000149f0


	//   ....[58]....
        /*0610*/ 	.word	0x00014a20


	//   ....[59]....
        /*0614*/ 	.word	0x00014a50


	//   ....[60]....
        /*0618*/ 	.word	0x00014a80


	//   ....[61]....
        /*061c*/ 	.word	0x00014ab0


	//   ....[62]....
        /*0620*/ 	.word	0x00014c30


	//   ....[63]....
        /*0624*/ 	.word	0x00014c60


	//   ....[64]....
        /*0628*/ 	.word	0x00014c90


	//   ....[65]....
        /*062c*/ 	.word	0x00014cc0


	//   ....[66]....
        /*0630*/ 	.word	0x00014cf0


	//   ....[67]....
        /*0634*/ 	.word	0x00014d20


	//   ....[68]....
        /*0638*/ 	.word	0x00014de0


	//   ....[69]....
        /*063c*/ 	.word	0x00014e00


	//   ....[70]....
        /*0640*/ 	.word	0x00014e70


	//   ....[71]....
        /*0644*/ 	.word	0x000152e0


	//   ....[72]....
        /*0648*/ 	.word	0x00015760


	//   ....[73]....
        /*064c*/ 	.word	0x00015800


	//   ....[74]....
        /*0650*/ 	.word	0x000158a0


	//   ....[75]....
        /*0654*/ 	.word	0x00015940


	//   ....[76]....
        /*0658*/ 	.word	0x00015a30


	//   ....[77]....
        /*065c*/ 	.word	0x00015ad0


	//   ....[78]....
        /*0660*/ 	.word	0x00015b70


	//   ....[79]....
        /*0664*/ 	.word	0x00015c10


	//   ....[80]....
        /*0668*/ 	.word	0x00015e70


	//   ....[81]....
        /*066c*/ 	.word	0x00016150


	//   ....[82]....
        /*0670*/ 	.word	0x00016540


	//   ....[83]....
        /*0674*/ 	.word	0x000165e0


	//   ....[84]....
        /*0678*/ 	.word	0x00016700


	//   ....[85]....
        /*067c*/ 	.word	0x00016770


	//   ....[86]....
        /*0680*/ 	.word	0x000167e0


	//   ....[87]....
        /*0684*/ 	.word	0x00016850


	//   ....[88]....
        /*0688*/ 	.word	0x000168c0


	//   ....[89]....
        /*068c*/ 	.word	0x00016940


	//   ....[90]....
        /*0690*/ 	.word	0x000169d0


	//   ....[91]....
        /*0694*/ 	.word	0x00016a60


	//   ....[92]....
        /*0698*/ 	.word	0x00016ad0


	//   ....[93]....
        /*069c*/ 	.word	0x00016b40


	//   ....[94]....
        /*06a0*/ 	.word	0x00016bb0


	//   ....[95]....
        /*06a4*/ 	.word	0x00016c30


	//   ....[96]....
        /*06a8*/ 	.word	0x00016ca0


	//   ....[97]....
        /*06ac*/ 	.word	0x00016d40


	//   ....[98]....
        /*06b0*/ 	.word	0x00016dd0


	//   ....[99]....
        /*06b4*/ 	.word	0x00016ef0


	//----- nvinfo : EIATTR_REG_RECONFIG
	.align		4
.L_1487:
        /*06b8*/ 	.byte	0x01, 0x54
	.zero		2


	//----- nvinfo : EIATTR_SYSCALL_OFFSETS
	.align		4
        /*06bc*/ 	.byte	0x04, 0x46
        /*06be*/ 	.short	(.L_1489 - .L_1488)


	//   ....[0]....
.L_1488:
        /*06c0*/ 	.word	0x000017f0


	//   ....[1]....
        /*06c4*/ 	.word	0x00001940


	//   ....[2]....
        /*06c8*/ 	.word	0x00005040


	//   ....[3]....
        /*06cc*/ 	.word	0x00005780


	//   ....[4]....
        /*06d0*/ 	.word	0x00012610


	//   ....[5]....
        /*06d4*/ 	.word	0x00012760


	//   ....[6]....
        /*06d8*/ 	.word	0x00012890


	//   ....[7]....
        /*06dc*/ 	.word	0x000129c0


	//----- nvinfo : EIATTR_MBARRIER_INSTR_OFFSETS
	.align		4
.L_1489:
        /*06e0*/ 	.byte	0x04, 0x39
        /*06e2*/ 	.short	(.L_1491 - .L_1490)


	//   ....[0]....
.L_1490:
        /*06e4*/ 	.word	0x00000300
        /*06e8*/ 	.word	0x000000ff
        /*06ec*/ 	.word	0x00013200
        /*06f0*/ 	.short	0x0100
        /*06f2*/ 	.byte	0x08
	.zero		1


	//   ....[1]....
        /*06f4*/ 	.word	0x00000310
        /*06f8*/ 	.word	0x000000ff
        /*06fc*/ 	.word	0x00013220
        /*0700*/ 	.short	0x0100
        /*0702*/ 	.byte	0x08
	.zero		1


	//   ....[2]....
        /*0704*/ 	.word	0x00000400
        /*0708*/ 	.word	0x000000ff
        /*070c*/ 	.word	0x00013230
        /*0710*/ 	.short	0x0100
        /*0712*/ 	.byte	0x08
	.zero		1


	//   ....[3]....
        /*0714*/ 	.word	0x00000410
        /*0718*/ 	.word	0x000000ff
        /*071c*/ 	.word	0x00013240
        /*0720*/ 	.short	0x0100
        /*0722*/ 	.byte	0x08
	.zero		1


	//   ....[4]....
        /*0724*/ 	.word	0x00000420
        /*0728*/ 	.word	0x000000ff
        /*072c*/ 	.word	0x00013238
        /*0730*/ 	.short	0x0100
        /*0732*/ 	.byte	0x08
	.zero		1


	//   ....[5]....
        /*0734*/ 	.word	0x00000430
        /*0738*/ 	.word	0x000000ff
        /*073c*/ 	.word	0x00013248
        /*0740*/ 	.short	0x0100
        /*0742*/ 	.byte	0x08
	.zero		1


	//   ....[6]....
        /*0744*/ 	.word	0x00000560
        /*0748*/ 	.word	0x000000ff
        /*074c*/ 	.word	0x00013250
        /*0750*/ 	.short	0x0100
        /*0752*/ 	.byte	0x08
	.zero		1


	//   ....[7]....
        /*0754*/ 	.word	0x00000570
        /*0758*/ 	.word	0x000000ff
        /*075c*/ 	.word	0x00013260
        /*0760*/ 	.short	0x0100
        /*0762*/ 	.byte	0x08
	.zero		1


	//   ....[8]....
        /*0764*/ 	.word	0x00000580
        /*0768*/ 	.word	0x000000ff
        /*076c*/ 	.word	0x00013258
        /*0770*/ 	.short	0x0100
        /*0772*/ 	.byte	0x08
	.zero		1


	//   ....[9]....
        /*0774*/ 	.word	0x00000590
        /*0778*/ 	.word	0x000000ff
        /*077c*/ 	.word	0x00013268
        /*0780*/ 	.short	0x0100
        /*0782*/ 	.byte	0x08
	.zero		1


	//   ....[10]....
        /*0784*/ 	.word	0x00000680
        /*0788*/ 	.word	0x000000ff
        /*078c*/ 	.word	0x00013270
        /*0790*/ 	.short	0x0100
        /*0792*/ 	.byte	0x06
	.zero		1


	//   ....[11]....
        /*0794*/ 	.word	0x00000690
        /*0798*/ 	.word	0x000000ff
        /*079c*/ 	.word	0x00013280
        /*07a0*/ 	.short	0x0100
        /*07a2*/ 	.byte	0x06
	.zero		1


	//   ....[12]....
        /*07a4*/ 	.word	0x000006a0
        /*07a8*/ 	.word	0x000000ff
        /*07ac*/ 	.word	0x00013278
        /*07b0*/ 	.short	0x0100
        /*07b2*/ 	.byte	0x06
	.zero		1


	//   ....[13]....
        /*07b4*/ 	.word	0x000006b0
        /*07b8*/ 	.word	0x000000ff
        /*07bc*/ 	.word	0x00013288
        /*07c0*/ 	.short	0x0100
        /*07c2*/ 	.byte	0x06
	.zero		1


	//   ....[14]....
        /*07c4*/ 	.word	0x000007e0
        /*07c8*/ 	.word	0x000000ff
        /*07cc*/ 	.word	0x00013290
        /*07d0*/ 	.short	0x0100
        /*07d2*/ 	.byte	0x08
	.zero		1


	//   ....[15]....
        /*07d4*/ 	.word	0x000007f0
        /*07d8*/ 	.word	0x000000ff
        /*07dc*/ 	.word	0x000132a0
        /*07e0*/ 	.short	0x0100
        /*07e2*/ 	.byte	0x08
	.zero		1


	//   ....[16]....
        /*07e4*/ 	.word	0x00000800
        /*07e8*/ 	.word	0x000000ff
        /*07ec*/ 	.word	0x00013298
        /*07f0*/ 	.short	0x0100
        /*07f2*/ 	.byte	0x08
	.zero		1


	//   ....[17]....
        /*07f4*/ 	.word	0x00000810
        /*07f8*/ 	.word	0x000000ff
        /*07fc*/ 	.word	0x000132a8
        /*0800*/ 	.short	0x0100
        /*0802*/ 	.byte	0x08
	.zero		1


	//   ....[18]....
        /*0804*/ 	.word	0x00000940
        /*0808*/ 	.word	0x000000ff
        /*080c*/ 	.word	0x000132b0
        /*0810*/ 	.short	0x0100
        /*0812*/ 	.byte	0x08
	.zero		1


	//   ....[19]....
        /*0814*/ 	.word	0x00000950
        /*0818*/ 	.word	0x000000ff
        /*081c*/ 	.word	0x000132c0
        /*0820*/ 	.short	0x0100
        /*0822*/ 	.byte	0x08
	.zero		1


	//   ....[20]....
        /*0824*/ 	.word	0x00000960
        /*0828*/ 	.word	0x000000ff
        /*082c*/ 	.word	0x000132b8
        /*0830*/ 	.short	0x0100
        /*0832*/ 	.byte	0x08
	.zero		1


	//   ....[21]....
        /*0834*/ 	.word	0x00000970
        /*0838*/ 	.word	0x000000ff
        /*083c*/ 	.word	0x000132c8
        /*0840*/ 	.short	0x0100
        /*0842*/ 	.byte	0x08
	.zero		1


	//   ....[22]....
        /*0844*/ 	.word	0x000025a0
        /*0848*/ 	.word	0x0000004e
        /*084c*/ 	.word	0x00013290
        /*0850*/ 	.short	0x010a
        /*0852*/ 	.byte	0x3f
	.zero		1


	//   ....[23]....
        /*0854*/ 	.word	0x000036e0
        /*0858*/ 	.word	0x0000004e
        /*085c*/ 	.word	0x00013290
        /*0860*/ 	.short	0x010a
        /*0862*/ 	.byte	0x3f
	.zero		1


	//   ....[24]....
        /*0864*/ 	.word	0x000047b0
        /*0868*/ 	.word	0x0000004e
        /*086c*/ 	.word	0x00013290
        /*0870*/ 	.short	0x010a
        /*0872*/ 	.byte	0x3f
	.zero		1


	//   ....[25]....
        /*0874*/ 	.word	0x00004940
        /*0878*/ 	.word	0x00000004
        /*087c*/ 	.word	0x00000000
        /*0880*/ 	.short	0x0101
        /*0882*/ 	.byte	0x3f
	.zero		1


	//   ....[26]....
        /*0884*/ 	.word	0x00004980
        /*0888*/ 	.word	0x0000004e
        /*088c*/ 	.word	0x000132b0
        /*0890*/ 	.short	0x010a
        /*0892*/ 	.byte	0x3f
	.zero		1


	//   ....[27]....
        /*0894*/ 	.word	0x00004c00
        /*0898*/ 	.word	0x0000004e
        /*089c*/ 	.word	0x00000000
        /*08a0*/ 	.short	0x0101
        /*08a2*/ 	.byte	0x3f
	.zero		1


	//   ....[28]....
        /*08a4*/ 	.word	0x00005370
        /*08a8*/ 	.word	0x00000010
        /*08ac*/ 	.word	0x00013200
        /*08b0*/ 	.short	0x010a
        /*08b2*/ 	.byte	0x3f
	.zero		1


	//   ....[29]....
        /*08b4*/ 	.word	0x000053c0
        /*08b8*/ 	.word	0x00000010
        /*08bc*/ 	.word	0x00013200
        /*08c0*/ 	.short	0x010a
        /*08c2*/ 	.byte	0x3f
	.zero		1


	//   ....[30]....
        /*08c4*/ 	.word	0x00005a10
        /*08c8*/ 	.word	0x00000010
        /*08cc*/ 	.word	0x00013200
        /*08d0*/ 	.short	0x010a
        /*08d2*/ 	.byte	0x3f
	.zero		1


	//   ....[31]....
        /*08d4*/ 	.word	0x00006bc0
        /*08d8*/ 	.word	0x00000010
        /*08dc*/ 	.word	0x00013200
        /*08e0*/ 	.short	0x010a
        /*08e2*/ 	.byte	0x3f
	.zero		1


	//   ....[32]....
        /*08e4*/ 	.word	0x00007cf0
        /*08e8*/ 	.word	0x00000000
        /*08ec*/ 	.word	0x00013230
        /*08f0*/ 	.short	0x010a
        /*08f2*/ 	.byte	0x3f
	.zero		1


	//   ....[33]....
        /*08f4*/ 	.word	0x00007d90
        /*08f8*/ 	.word	0x00000000
        /*08fc*/ 	.word	0x00013230
        /*0900*/ 	.short	0x010a
        /*0902*/ 	.byte	0x3f
	.zero		1


	//   ....[34]....
        /*0904*/ 	.word	0x0000a070
        /*0908*/ 	.word	0x0000001b
        /*090c*/ 	.word	0x00000000
        /*0910*/ 	.short	0x0101
        /*0912*/ 	.byte	0x3f
	.zero		1


	//   ....[35]....
        /*0914*/ 	.word	0x0000b120
        /*0918*/ 	.word	0x0000000e
        /*091c*/ 	.word	0x00013230
        /*0920*/ 	.short	0x010a
        /*0922*/ 	.byte	0x3f
	.zero		1


	//   ....[36]....
        /*0924*/ 	.word	0x0000b1a0
        /*0928*/ 	.word	0x0000000e
        /*092c*/ 	.word	0x00013230
        /*0930*/ 	.short	0x010a
        /*0932*/ 	.byte	0x3f
	.zero		1


	//   ....[37]....
        /*0934*/ 	.word	0x0000b760
        /*0938*/ 	.word	0x0000000f
        /*093c*/ 	.word	0x00013250
        /*0940*/ 	.short	0x010a
        /*0942*/ 	.byte	0x3f
	.zero		1


	//   ....[38]....
        /*0944*/ 	.word	0x0000b7b0
        /*0948*/ 	.word	0x0000000f
        /*094c*/ 	.word	0x00013250
        /*0950*/ 	.short	0x010a
        /*0952*/ 	.byte	0x3f
	.zero		1


	//   ....[39]....
        /*0954*/ 	.word	0x0000d160
        /*0958*/ 	.word	0x0000000e
        /*095c*/ 	.word	0x00000000
        /*0960*/ 	.short	0x0101
        /*0962*/ 	.byte	0x3f
	.zero		1


	//   ....[40]....
        /*0964*/ 	.word	0x0000df00
        /*0968*/ 	.word	0x0000000f
        /*096c*/ 	.word	0x00000000
        /*0970*/ 	.short	0x0101
        /*0972*/ 	.byte	0x3f
	.zero		1


	//   ....[41]....
        /*0974*/ 	.word	0x0000df90
        /*0978*/ 	.word	0x0000000b
        /*097c*/ 	.word	0x00013250
        /*0980*/ 	.short	0x010a
        /*0982*/ 	.byte	0x3f
	.zero		1


	//   ....[42]....
        /*0984*/ 	.word	0x0000dfe0
        /*0988*/ 	.word	0x0000000b
        /*098c*/ 	.word	0x00013250
        /*0990*/ 	.short	0x010a
        /*0992*/ 	.byte	0x3f
	.zero		1


	//   ....[43]....
        /*0994*/ 	.word	0x0000e850
        /*0998*/ 	.word	0x00000004
        /*099c*/ 	.word	0x00000000
        /*09a0*/ 	.short	0x0101
        /*09a2*/ 	.byte	0x3f
	.zero		1


	//   ....[44]....
        /*09a4*/ 	.word	0x0000f7e0
        /*09a8*/ 	.word	0x00000000
        /*09ac*/ 	.word	0x00000000
        /*09b0*/ 	.short	0x0101
        /*09b2*/ 	.byte	0x3f
	.zero		1


	//   ....[45]....
        /*09b4*/ 	.word	0x00011840
        /*09b8*/ 	.word	0x00000006
        /*09bc*/ 	.word	0x00013220
        /*09c0*/ 	.short	0x010a
        /*09c2*/ 	.byte	0x3f
	.zero		1


	//   ....[46]....
        /*09c4*/ 	.word	0x000118f0
        /*09c8*/ 	.word	0x00000007
        /*09cc*/ 	.word	0x000132a0
        /*09d0*/ 	.short	0x010a
        /*09d2*/ 	.byte	0x3f
	.zero		1


	//   ....[47]....
        /*09d4*/ 	.word	0x00011b20
        /*09d8*/ 	.word	0x00000007
        /*09dc*/ 	.word	0x000132c0
        /*09e0*/ 	.short	0x010a
        /*09e2*/ 	.byte	0x3f
	.zero		1


	//   ....[48]....
        /*09e4*/ 	.word	0x00011e70
        /*09e8*/ 	.word	0x00000007
        /*09ec*/ 	.word	0x000132a0
        /*09f0*/ 	.short	0x010a
        /*09f2*/ 	.byte	0x3f
	.zero		1


	//   ....[49]....
        /*09f4*/ 	.word	0x00012090
        /*09f8*/ 	.word	0x00000007
        /*09fc*/ 	.word	0x000132c0
        /*0a00*/ 	.short	0x010a
        /*0a02*/ 	.byte	0x3f
	.zero		1


	//   ....[50]....
        /*0a04*/ 	.word	0x00012f40
        /*0a08*/ 	.word	0x00000004
        /*0a0c*/ 	.word	0x00013280
        /*0a10*/ 	.short	0x010a
        /*0a12*/ 	.byte	0x3f
	.zero		1


	//   ....[51]....
        /*0a14*/ 	.word	0x000130e0
        /*0a18*/ 	.word	0x00000004
        /*0a1c*/ 	.word	0x00013240
        /*0a20*/ 	.short	0x010a
        /*0a22*/ 	.byte	0x3f
	.zero		1


	//   ....[52]....
        /*0a24*/ 	.word	0x00013420
        /*0a28*/ 	.word	0x0000001d
        /*0a2c*/ 	.word	0x00013220
        /*0a30*/ 	.short	0x010a
        /*0a32*/ 	.byte	0x3f
	.zero		1


	//   ....[53]....
        /*0a34*/ 	.word	0x000136e0
        /*0a38*/ 	.word	0x00000003
        /*0a3c*/ 	.word	0x00013280
        /*0a40*/ 	.short	0x010a
        /*0a42*/ 	.byte	0x3f
	.zero		1


	//   ....[54]....
        /*0a44*/ 	.word	0x00013910
        /*0a48*/ 	.word	0x00000003
        /*0a4c*/ 	.word	0x00013240
        /*0a50*/ 	.short	0x010a
        /*0a52*/ 	.byte	0x3f
	.zero		1


	//   ....[55]....
        /*0a54*/ 	.word	0x00013be0
        /*0a58*/ 	.word	0x0000000d
        /*0a5c*/ 	.word	0x00013270
        /*0a60*/ 	.short	0x010a
        /*0a62*/ 	.byte	0x3f
	.zero		1


	//   ....[56]....
        /*0a64*/ 	.word	0x00013c50
        /*0a68*/ 	.word	0x0000000d
        /*0a6c*/ 	.word	0x00013260
        /*0a70*/ 	.short	0x010a
        /*0a72*/ 	.byte	0x3f
	.zero		1


	//   ....[57]....
        /*0a74*/ 	.word	0x00014070
        /*0a78*/ 	.word	0x0000000d
        /*0a7c*/ 	.word	0x00013250
        /*0a80*/ 	.short	0x0101
        /*0a82*/ 	.byte	0x3f
	.zero		1


	//   ....[58]....
        /*0a84*/ 	.word	0x000140f0
        /*0a88*/ 	.word	0x00000003
        /*0a8c*/ 	.word	0x00000000
        /*0a90*/ 	.short	0x0101
        /*0a92*/ 	.byte	0x3f
	.zero		1


	//   ....[59]....
        /*0a94*/ 	.word	0x00014290
        /*0a98*/ 	.word	0x00000002
        /*0a9c*/ 	.word	0x00013270
        /*0aa0*/ 	.short	0x010a
        /*0aa2*/ 	.byte	0x3f
	.zero		1


	//   ....[60]....
        /*0aa4*/ 	.word	0x00014310
        /*0aa8*/ 	.word	0x00000002
        /*0aac*/ 	.word	0x00013260
        /*0ab0*/ 	.short	0x010a
        /*0ab2*/ 	.byte	0x3f
	.zero		1


	//   ....[61]....
        /*0ab4*/ 	.word	0x00014730
        /*0ab8*/ 	.word	0x00000002
        /*0abc*/ 	.word	0x00013250
        /*0ac0*/ 	.short	0x0101
        /*0ac2*/ 	.byte	0x3f
	.zero		1


	//   ....[62]....
        /*0ac4*/ 	.word	0x000147a0
        /*0ac8*/ 	.word	0x00000000
        /*0acc*/ 	.word	0x00000000
        /*0ad0*/ 	.short	0x0101
        /*0ad2*/ 	.byte	0x3f
	.zero		1


	//   ....[63]....
        /*0ad4*/ 	.word	0x00015260
        /*0ad8*/ 	.word	0x00000008
        /*0adc*/ 	.word	0x00013220
        /*0ae0*/ 	.short	0x010a
        /*0ae2*/ 	.byte	0x3f
	.zero		1


	//   ....[64]....
        /*0ae4*/ 	.word	0x000153f0
        /*0ae8*/ 	.word	0x00000006
        /*0aec*/ 	.word	0x00000000
        /*0af0*/ 	.short	0x010a
        /*0af2*/ 	.byte	0x3f
	.zero		1


	//   ....[65]....
        /*0af4*/ 	.word	0x00015460
        /*0af8*/ 	.word	0x00000007
        /*0afc*/ 	.word	0x00000000
        /*0b00*/ 	.short	0x010a
        /*0b02*/ 	.byte	0x3f
	.zero		1


	//   ....[66]....
        /*0b04*/ 	.word	0x000154b0
        /*0b08*/ 	.word	0x00000002
        /*0b0c*/ 	.word	0x00013260
        /*0b10*/ 	.short	0x010a
        /*0b12*/ 	.byte	0x3f
	.zero		1


	//   ....[67]....
        /*0b14*/ 	.word	0x00015500
        /*0b18*/ 	.word	0x00000005
        /*0b1c*/ 	.word	0x00013260
        /*0b20*/ 	.short	0x010a
        /*0b22*/ 	.byte	0x3f
	.zero		1


	//   ....[68]....
        /*0b24*/ 	.word	0x00015540
        /*0b28*/ 	.word	0x00000002
        /*0b2c*/ 	.word	0x00013280
        /*0b30*/ 	.short	0x010a
        /*0b32*/ 	.byte	0x3f
	.zero		1


	//   ....[69]....
        /*0b34*/ 	.word	0x00015560
        /*0b38*/ 	.word	0x00000005
        /*0b3c*/ 	.word	0x00013280
        /*0b40*/ 	.short	0x010a
        /*0b42*/ 	.byte	0x3f
	.zero		1


	//   ....[70]....
        /*0b44*/ 	.word	0x000155c0
        /*0b48*/ 	.word	0x0000004e
        /*0b4c*/ 	.word	0x00013290
        /*0b50*/ 	.short	0x010a
        /*0b52*/ 	.byte	0x3f
	.zero		1


	//   ....[71]....
        /*0b54*/ 	.word	0x00015610
        /*0b58*/ 	.word	0x0000004e
        /*0b5c*/ 	.word	0x00013290
        /*0b60*/ 	.short	0x010a
        /*0b62*/ 	.byte	0x3f
	.zero		1


	//   ....[72]....
        /*0b64*/ 	.word	0x00015660
        /*0b68*/ 	.word	0x0000004e
        /*0b6c*/ 	.word	0x00013290
        /*0b70*/ 	.short	0x010a
        /*0b72*/ 	.byte	0x3f
	.zero		1


	//   ....[73]....
        /*0b74*/ 	.word	0x000156b0
        /*0b78*/ 	.word	0x0000004e
        /*0b7c*/ 	.word	0x000132b0
        /*0b80*/ 	.short	0x010a
        /*0b82*/ 	.byte	0x3f
	.zero		1


	//   ....[74]....
        /*0b84*/ 	.word	0x00015980
        /*0b88*/ 	.word	0x00000010
        /*0b8c*/ 	.word	0x00013200
        /*0b90*/ 	.short	0x010a
        /*0b92*/ 	.byte	0x3f
	.zero		1


	//   ....[75]....
        /*0b94*/ 	.word	0x00015c50
        /*0b98*/ 	.word	0x00000010
        /*0b9c*/ 	.word	0x00013200
        /*0ba0*/ 	.short	0x010a
        /*0ba2*/ 	.byte	0x3f
	.zero		1


	//   ....[76]....
        /*0ba4*/ 	.word	0x00015ca0
        /*0ba8*/ 	.word	0x00000000
        /*0bac*/ 	.word	0x00013230
        /*0bb0*/ 	.short	0x010a
        /*0bb2*/ 	.byte	0x3f
	.zero		1


	//   ....[77]....
        /*0bb4*/ 	.word	0x00015cf0
        /*0bb8*/ 	.word	0x0000000e
        /*0bbc*/ 	.word	0x00013230
        /*0bc0*/ 	.short	0x010a
        /*0bc2*/ 	.byte	0x3f
	.zero		1


	//   ....[78]....
        /*0bc4*/ 	.word	0x00015d40
        /*0bc8*/ 	.word	0x0000000f
        /*0bcc*/ 	.word	0x00013250
        /*0bd0*/ 	.short	0x010a
        /*0bd2*/ 	.byte	0x3f
	.zero		1


	//   ....[79]....
        /*0bd4*/ 	.word	0x00015d90
        /*0bd8*/ 	.word	0x0000000b
        /*0bdc*/ 	.word	0x00013250
        /*0be0*/ 	.short	0x010a
        /*0be2*/ 	.byte	0x3f
	.zero		1


	//   ....[80]....
        /*0be4*/ 	.word	0x00015f30
        /*0be8*/ 	.word	0x00000006
        /*0bec*/ 	.word	0x00013220
        /*0bf0*/ 	.short	0x010a
        /*0bf2*/ 	.byte	0x3f
	.zero		1


	//   ....[81]....
        /*0bf4*/ 	.word	0x00015f80
        /*0bf8*/ 	.word	0x00000007
        /*0bfc*/ 	.word	0x000132a0
        /*0c00*/ 	.short	0x010a
        /*0c02*/ 	.byte	0x3f
	.zero		1


	//   ....[82]....
        /*0c04*/ 	.word	0x00015fd0
        /*0c08*/ 	.word	0x00000007
        /*0c0c*/ 	.word	0x000132c0
        /*0c10*/ 	.short	0x010a
        /*0c12*/ 	.byte	0x3f
	.zero		1


	//   ....[83]....
        /*0c14*/ 	.word	0x00016020
        /*0c18*/ 	.word	0x00000007
        /*0c1c*/ 	.word	0x000132a0
        /*0c20*/ 	.short	0x010a
        /*0c22*/ 	.byte	0x3f
	.zero		1


	//   ....[84]....
        /*0c24*/ 	.word	0x00016070
        /*0c28*/ 	.word	0x00000007
        /*0c2c*/ 	.word	0x000132c0
        /*0c30*/ 	.short	0x010a
        /*0c32*/ 	.byte	0x3f
	.zero		1


	//   ....[85]....
        /*0c34*/ 	.word	0x00016210
        /*0c38*/ 	.word	0x00000004
        /*0c3c*/ 	.word	0x00013280
        /*0c40*/ 	.short	0x010a
        /*0c42*/ 	.byte	0x3f
	.zero		1


	//   ....[86]....
        /*0c44*/ 	.word	0x00016260
        /*0c48*/ 	.word	0x00000004
        /*0c4c*/ 	.word	0x00013240
        /*0c50*/ 	.short	0x010a
        /*0c52*/ 	.byte	0x3f
	.zero		1


	//   ....[87]....
        /*0c54*/ 	.word	0x000162b0
        /*0c58*/ 	.word	0x0000001d
        /*0c5c*/ 	.word	0x00013220
        /*0c60*/ 	.short	0x010a
        /*0c62*/ 	.byte	0x3f
	.zero		1


	//   ....[88]....
        /*0c64*/ 	.word	0x00016300
        /*0c68*/ 	.word	0x00000003
        /*0c6c*/ 	.word	0x00013280
        /*0c70*/ 	.short	0x010a
        /*0c72*/ 	.byte	0x3f
	.zero		1


	//   ....[89]....
        /*0c74*/ 	.word	0x00016350
        /*0c78*/ 	.word	0x00000003
        /*0c7c*/ 	.word	0x00013240
        /*0c80*/ 	.short	0x010a
        /*0c82*/ 	.byte	0x3f
	.zero		1


	//   ....[90]....
        /*0c84*/ 	.word	0x000163a0
        /*0c88*/ 	.word	0x0000000d
        /*0c8c*/ 	.word	0x00013270
        /*0c90*/ 	.short	0x010a
        /*0c92*/ 	.byte	0x3f
	.zero		1


	//   ....[91]....
        /*0c94*/ 	.word	0x000163f0
        /*0c98*/ 	.word	0x0000000d
        /*0c9c*/ 	.word	0x00013260
        /*0ca0*/ 	.short	0x010a
        /*0ca2*/ 	.byte	0x3f
	.zero		1


	//   ....[92]....
        /*0ca4*/ 	.word	0x00016440
        /*0ca8*/ 	.word	0x00000002
        /*0cac*/ 	.word	0x00013270
        /*0cb0*/ 	.short	0x010a
        /*0cb2*/ 	.byte	0x3f
	.zero		1


	//   ....[93]....
        /*0cb4*/ 	.word	0x00016490
        /*0cb8*/ 	.word	0x00000002
        /*0cbc*/ 	.word	0x00013260
        /*0cc0*/ 	.short	0x010a
        /*0cc2*/ 	.byte	0x3f
	.zero		1


	//   ....[94]....
        /*0cc4*/ 	.word	0x00016e10
        /*0cc8*/ 	.word	0x00000008
        /*0ccc*/ 	.word	0x00013220
        /*0cd0*/ 	.short	0x010a
        /*0cd2*/ 	.byte	0x3f
	.zero		1


	//   ....[95]....
        /*0cd4*/ 	.word	0x00016fb0
        /*0cd8*/ 	.word	0x00000006
        /*0cdc*/ 	.word	0x00000000
        /*0ce0*/ 	.short	0x010a
        /*0ce2*/ 	.byte	0x3f
	.zero		1


	//   ....[96]....
        /*0ce4*/ 	.word	0x00017000
        /*0ce8*/ 	.word	0x00000007
        /*0cec*/ 	.word	0x00000000
        /*0cf0*/ 	.short	0x010a
        /*0cf2*/ 	.byte	0x3f
	.zero		1


	//   ....[97]....
        /*0cf4*/ 	.word	0x00017050
        /*0cf8*/ 	.word	0x00000002
        /*0cfc*/ 	.word	0x00013260
        /*0d00*/ 	.short	0x010a
        /*0d02*/ 	.byte	0x3f
	.zero		1


	//   ....[98]....
        /*0d04*/ 	.word	0x000170a0
        /*0d08*/ 	.word	0x00000005
        /*0d0c*/ 	.word	0x00013260
        /*0d10*/ 	.short	0x010a
        /*0d12*/ 	.byte	0x3f
	.zero		1


	//   ....[99]....
        /*0d14*/ 	.word	0x000170f0
        /*0d18*/ 	.word	0x00000002
        /*0d1c*/ 	.word	0x00013280
        /*0d20*/ 	.short	0x010a
        /*0d22*/ 	.byte	0x3f
	.zero		1


	//----- nvinfo : EIATTR_NUM_MBARRIERS
	.align		4
.L_1491:
        /*0d24*/ 	.byte	0x03, 0x38
        /*0d26*/ 	.short	0x0016


	//----- nvinfo : EIATTR_EXIT_INSTR_OFFSETS
	.align		4
        /*0d28*/ 	.byte	0x04, 0x1c
        /*0d2a*/ 	.short	(.L_1493 - .L_1492)


	//   ....[0]....
.L_1492:
        /*0d2c*/ 	.word	0x000155b0


	//----- nvinfo : EIATTR_MAX_THREADS
	.align		4
.L_1493:
        /*0d30*/ 	.byte	0x04, 0x05
        /*0d32*/ 	.short	(.L_1495 - .L_1494)
.L_1494:
        /*0d34*/ 	.word	0x00000200
        /*0d38*/ 	.word	0x00000001
        /*0d3c*/ 	.word	0x00000001


	//----- nvinfo : EIATTR_CRS_STACK_SIZE
	.align		4
.L_1495:
        /*0d40*/ 	.byte	0x04, 0x1e
        /*0d42*/ 	.short	(.L_1497 - .L_1496)
.L_1496:
        /*0d44*/ 	.word	0x00000000


	//----- nvinfo : EIATTR_CBANK_PARAM_SIZE
	.align		4
.L_1497:
        /*0d48*/ 	.byte	0x03, 0x19
        /*0d4a*/ 	.short	0x0a70


	//----- nvinfo : EIATTR_PARAM_CBANK
	.align		4
        /*0d4c*/ 	.byte	0x04, 0x0a
        /*0d4e*/ 	.short	(.L_1499 - .L_1498)
	.align		4
.L_1498:
        /*0d50*/ 	.word	index@(.nv.constant0._ZN7cutlass13device_kernelIN5flash11enable_sm90INS1_16FlashAttnFwdSm90INS1_25CollectiveMainloopFwdSm90ILi2EN4cute5tupleIJNS5_1CILi1EEES8_S8_EEENS6_IJNS7_ILi192EEENS7_ILi160EEENS7_ILi64EEEEEELi64ENS_12float_e4m3_tEfNS_4arch4Sm90ELb0ELb0ELb1ELb1ELb0ELb1ELb0ELb1ELb1ELb0ELb0ELb0EEENS1_21CollectiveEpilogueFwdINS6_IJSA_SC_SB_EEES9_NS_10bfloat16_tESG_Li384ELb1ELb0ELb0ELb1EEENS1_36VarlenDynamicPersistentTileSchedulerILi192ELi160ELi384ELi128ELb0ELb0ELb1ELb0ELb1ELb1EEEEEEEEEvNT_6ParamsE)
        /*0d54*/ 	.short	0x0210
        /*0d56*/ 	.short	0x0a70


	//----- nvinfo : EIATTR_SW_WAR
	.align		4
.L_1499:
        /*0d58*/ 	.byte	0x04, 0x36
        /*0d5a*/ 	.short	(.L_1501 - .L_1500)
.L_1500:
        /*0d5c*/ 	.word	0x00000008
.L_1501:


//--------------------- .nv.info._ZN7cutlass13device_kernelIN5flash11enable_sm90INS1_16FlashAttnFwdSm90INS1_25CollectiveMainloopFwdSm90ILi2EN4cute5tupleIJNS5_1CILi1EEES8_S8_EEENS6_IJNS7_ILi192EEENS7_ILi160EEENS7_ILi64EEEEEELi64ENS_12float_e4m3_tEfNS_4arch4Sm90ELb0ELb1ELb1ELb0ELb0ELb0ELb0ELb1ELb1ELb0ELb0ELb0EEENS1_21CollectiveEpilogueFwdINS6_IJSA_SC_SB_EEES9_NS_10bfloat16_tESG_Li384ELb0ELb0ELb0ELb1EEENS1_30DynamicPersistentTileSchedulerILi384ELi128ELb0ELb0ELb1EEEEEEEEEvNT_6ParamsE --------------------------
	.section	.nv.info._ZN7cutlass13device_kernelIN5flash11enable_sm90INS1_16FlashAttnFwdSm90INS1_25CollectiveMainloopFwdSm90ILi2EN4cute5tupleIJNS5_1CILi1EEES8_S8_EEENS6_IJNS7_ILi192EEENS7_ILi160EEENS7_ILi64EEEEEELi64ENS_12float_e4m3_tEfNS_4arch4Sm90ELb0ELb1ELb1ELb0ELb0ELb0ELb0ELb1ELb1ELb0ELb0ELb0EEENS1_21CollectiveEpilogueFwdINS6_IJSA_SC_SB_EEES9_NS_10bfloat16_tESG_Li384ELb0ELb0ELb0ELb1EEENS1_30DynamicPersistentTileSchedulerILi384ELi128ELb0ELb0ELb1EEEEEEEEEvNT_6ParamsE,"",@"SHT_CUDA_INFO"
	.sectionflags	@""
	.align	4


	//----- nvinfo : EIATTR_CUDA_API_VERSION
	.align		4
        /*0000*/ 	.byte	0x04, 0x37
        /*0002*/ 	.short	(.L_1503 - .L_1502)
.L_1502:
        /*0004*/ 	.word	0x00000082


	//----- nvinfo : EIATTR_KPARAM_INFO
	.align		4
.L_1503:
        /*0008*/ 	.byte	0x04, 0x17
        /*000a*/ 	.short	(.L_1505 - .L_1504)
.L_1504:
        /*000c*/ 	.word	0x00000000
        /*0010*/ 	.short	0x0000
        /*0012*/ 	.short	0x0070
        /*0014*/ 	.byte	0x00, 0xf0, 0x01, 0x2e


	//----- nvinfo : EIATTR_SPARSE_MMA_MASK
	.align		4
.L_1505:
        /*0018*/ 	.byte	0x03, 0x50
        /*001a*/ 	.short	0x0000


	//----- nvinfo : EIATTR_MAXREG_COUNT
	.align		4
        /*001c*/ 	.byte	0x03, 0x1b
        /*001e*/ 	.short	0x0080


	//----- nvinfo : EIATTR_NUM_BARRIERS
	.align		4
        /*0020*/ 	.byte	0x02, 0x4c
        /*0022*/ 	.byte	0x09
	.zero		1


	//----- nvinfo : EIATTR_EXTERNS
	.align		4
        /*0024*/ 	.byte	0x04, 0x0f
        /*0026*/ 	.short	(.L_1507 - .L_1506)


	//   ....[0]....
	.align		4
.L_1506:
        /*0028*/ 	.word	index@(__assertfail)


	//----- nvinfo : EIATTR_MERCURY_ISA_VERSION
	.align		4
.L_1507:
        /*002c*/ 	.byte	0x03, 0x5f
        /*002e*/ 	.short	0x0101


	//----- nvinfo : EIATTR_INT_WARP_WIDE_INSTR_OFFSETS
	.align		4
        /*0030*/ 	.byte	0x04, 0x31
        /*0032*/ 	.short	(.L_1509 - .L_1508)


	//   ....[0]....
.L_1508:
        /*0034*/ 	.word	0x00000180


	//   ....[1]....
        /*0038*/ 	.word	0x000001b0


	//   ....[2]....
        /*003c*/ 	.word	0x000001c0


	//   ....[3]....
        /*0040*/ 	.word	0x000147a0


	//   ....[4]....
        /*0044*/ 	.word	0x00014830


	//   ....[5]....
        /*0048*/ 	.word	0x00014e80


	//   ....[6]....
        /*004c*/ 	.word	0x00016120


	//   ....[7]....
        /*0050*/ 	.word	0x000161b0


	//----- nvinfo : EIATTR_COOP_GROUP_MASK_REGIDS
	.align		4
.L_1509:
        /*0054*/ 	.byte	0x04, 0x29
        /*0056*/ 	.short	(.L_1511 - .L_1510)


	//   ....[0]....
.L_1510:
        /*0058*/ 	.word	0xffffffff


	//   ....[1]....
        /*005c*/ 	.word	0xffffffff


	//   ....[2]....
        /*0060*/ 	.word	0xffffffff


	//   ....[3]....
        /*0064*/ 	.word	0xffffffff


	//   ....[4]....
        /*0068*/ 	.word	0xffffffff


	//   ....[5]....
        /*006c*/ 	.word	0xffffffff


	//   ....[6]....
        /*0070*/ 	.word	0xffffffff


	//   ....[7]....
        /*0074*/ 	.word	0xffffffff


	//   ....[8]....
        /*0078*/ 	.word	0xffffffff


	//   ....[9]....
        /*007c*/ 	.word	0xffffffff


	//   ....[10]....
        /*0080*/ 	.word	0xffffffff


	//   ....[11]....
        /*0084*/ 	.word	0xffffffff


	//   ....[12]....
        /*0088*/ 	.word	0xffffffff


	//   ....[13]....
        /*008c*/ 	.word	0xffffffff


	//   ....[14]....
        /*0090*/ 	.word	0xffffffff


	//   ....[15]....
        /*0094*/ 	.word	0xffffffff


	//   ....[16]....
        /*0098*/ 	.word	0xffffffff


	//   ....[17]....
        /*009c*/ 	.word	0xffffffff


	//   ....[18]....
        /*00a0*/ 	.word	0xffffffff


	//   ....[19]....
        /*00a4*/ 	.word	0xffffffff


	//   ....[20]....
        /*00a8*/ 	.word	0xffffffff


	//   ....[21]....
        /*00ac*/ 	.word	0xffffffff


	//   ....[22]....
        /*00b0*/ 	.word	0xffffffff


	//   ....[23]....
        /*00b4*/ 	.word	0xffffffff


	//   ....[24]....
        /*00b8*/ 	.word	0xffffffff


	//   ....[25]....
        /*00bc*/ 	.word	0xffffffff


	//   ....[26]....
        /*00c0*/ 	.word	0xffffffff


	//   ....[27]....
        /*00c4*/ 	.word	0xffffffff


	//   ....[28]....
        /*00c8*/ 	.word	0xffffffff


	//   ....[29]....
        /*00cc*/ 	.word	0xffffffff


	//   ....[30]....
        /*00d0*/ 	.word	0xffffffff


	//   ....[31]....
        /*00d4*/ 	.word	0xffffffff


	//   ....[32]....
        /*00d8*/ 	.word	0xffffffff


	//   ....[33]....
        /*00dc*/ 	.word	0xffffffff


	//   ....[34]....
        /*00e0*/ 	.word	0xffffffff


	//   ....[35]....
        /*00e4*/ 	.word	0xffffffff


	//   ....[36]....
        /*00e8*/ 	.word	0xffffffff


	//   ....[37]....
        /*00ec*/ 	.word	0xffffffff


	//   ....[38]....
        /*00f0*/ 	.word	0xffffffff


	//   ....[39]....
        /*00f4*/ 	.word	0xffffffff


	//   ....[40]....
        /*00f8*/ 	.word	0xffffffff


	//   ....[41]....
        /*00fc*/ 	.word	0xffffffff


	//   ....[42]....
        /*0100*/ 	.word	0xffffffff


	//   ....[43]....
        /*0104*/ 	.word	0xffffffff


	//   ....[44]....
        /*0108*/ 	.word	0xffffffff


	//   ....[45]....
        /*010c*/ 	.word	0xffffffff


	//   ....[46]....
        /*0110*/ 	.word	0xffffffff


	//   ....[47]....
        /*0114*/ 	.word	0xffffffff


	//   ....[48]....
        /*0118*/ 	.word	0xffffffff


	//   ....[49]....
        /*011c*/ 	.word	0x0500000f


	//   ....[50]....
        /*0120*/ 	.word	0x0500000f


	//----- nvinfo : EIATTR_COOP_GROUP_INSTR_OFFSETS
	.align		4
.L_1511:
        /*0124*/ 	.byte	0x04, 0x28
        /*0126*/ 	.short	(.L_1513 - .L_1512)


	//   ....[0]....
.L_1512:
        /*0128*/ 	.word	0x00000050


	//   ....[1]....
        /*012c*/ 	.word	0x00000190


	//   ....[2]....
        /*0130*/ 	.word	0x000001e0


	//   ....[3]....
        /*0134*/ 	.word	0x000003d0


	//   ....[4]....
        /*0138*/ 	.word	0x00000530


	//   ....[5]....
        /*013c*/ 	.word	0x00000650


	//   ....[6]....
        /*0140*/ 	.word	0x000007b0


	//   ....[7]....
        /*0144*/ 	.word	0x00001650


	//   ....[8]....
        /*0148*/ 	.word	0x000045b0


	//   ....[9]....
        /*014c*/ 	.word	0x000046c0


	//   ....[10]....
        /*0150*/ 	.word	0x00005140


	//   ....[11]....
        /*0154*/ 	.word	0x000051b0


	//   ....[12]....
        /*0158*/ 	.word	0x00008c40


	//   ....[13]....
        /*015c*/ 	.word	0x00008d50


	//   ....[14]....
        /*0160*/ 	.word	0x000098a0


	//   ....[15]....
        /*0164*/ 	.word	0x00009940


	//   ....[16]....
        /*0168*/ 	.word	0x0000c380


	//   ....[17]....
        /*016c*/ 	.word	0x0000c3a0


	//   ....[18]....
        /*0170*/ 	.word	0x0000c3c0


	//   ....[19]....
        /*0174*/ 	.word	0x0000c3f0


	//   ....[20]....
        /*0178*/ 	.word	0x00010420


	//   ....[21]....
        /*017c*/ 	.word	0x00010530


	//   ....[22]....
        /*0180*/ 	.word	0x00011080


	//   ....[23]....
        /*0184*/ 	.word	0x00011110


	//   ....[24]....
        /*0188*/ 	.word	0x000125e0


	//   ....[25]....
        /*018c*/ 	.word	0x000125f0


	//   ....[26]....
        /*0190*/ 	.word	0x00012670


	//   ....[27]....
        /*0194*/ 	.word	0x00012680


	//   ....[28]....
        /*0198*/ 	.word	0x00013140


	//   ....[29]....
        /*019c*/ 	.word	0x00013150


	//   ....[30]....
        /*01a0*/ 	.word	0x00013160


	//   ....[31]....
        /*01a4*/ 	.word	0x00013170


	//   ....[32]....
        /*01a8*/ 	.word	0x00013180


	//   ....[33]....
        /*01ac*/ 	.word	0x00013190


	//   ....[34]....
        /*01b0*/ 	.word	0x000131a0


	//   ....[35]....
        /*01b4*/ 	.word	0x000131b0


	//   ....[36]....
        /*01b8*/ 	.word	0x000131e0


	//   ....[37]....
        /*01bc*/ 	.word	0x00013200


	//   ....[38]....
        /*01c0*/ 	.word	0x00013240


	//   ....[39]....
        /*01c4*/ 	.word	0x00013270


	//   ....[40]....
        /*01c8*/ 	.word	0x00013290


	//   ....[41]....
        /*01cc*/ 	.word	0x000132a0


	//   ....[42]....
        /*01d0*/ 	.word	0x000132c0


	//   ....[43]....
        /*01d4*/ 	.word	0x000132f0


	//   ....[44]....
        /*01d8*/ 	.word	0x000133e0


	//   ....[45]....
        /*01dc*/ 	.word	0x00013de0


	//   ....[46]....
        /*01e0*/ 	.word	0x00014f50


	//   ....[47]....
        /*01e4*/ 	.word	0x00016740


	//   ....[48]....
        /*01e8*/ 	.word	0x00016890


	//   ....[49]....
        /*01ec*/ 	.word	0x00016f20


	//   ....[50]....
        /*01f0*/ 	.word	0x00017360


	//----- nvinfo : EIATTR_REG_RECONFIG
	.align		4
.L_1513:
        /*01f4*/ 	.byte	0x01, 0x54
	.zero		2


	//----- nvinfo : EIATTR_SYSCALL_OFFSETS
	.align		4
        /*01f8*/ 	.byte	0x04, 0x46
        /*01fa*/ 	.short	(.L_1515 - .L_1514)


	//   ....[0]....
.L_1514:
        /*01fc*/ 	.word	0x00001800


	//   ....[1]....
        /*0200*/ 	.word	0x000149c0


	//   ....[2]....
        /*0204*/ 	.word	0x00014b20


	//   ....[3]....
        /*0208*/ 	.word	0x00014c60


	//   ....[4]....
        /*020c*/ 	.word	0x00014d80


	//----- nvinfo : EIATTR_MBARRIER_INSTR_OFFSETS
	.align		4
.L_1515:
        /*0210*/ 	.byte	0x04, 0x39
        /*0212*/ 	.short	(.L_1517 - .L_1516)


	//   ....[0]....
.L_1516:
        /*0214*/ 	.word	0x00000280
        /*0218*/ 	.word	0x000000ff
        /*021c*/ 	.word	0x00013200
        /*0220*/ 	.short	0x0100
        /*0222*/ 	.byte	0x06
	.zero		1


	//   ....[1]....
        /*0224*/ 	.word	0x00000290
        /*0228*/ 	.word	0x000000ff
        /*022c*/ 	.word	0x00013220
        /*0230*/ 	.short	0x0100
        /*0232*/ 	.byte	0x06
	.zero		1


	//   ....[2]....
        /*0234*/ 	.word	0x00000380
        /*0238*/ 	.word	0x000000ff
        /*023c*/ 	.word	0x00013230
        /*0240*/ 	.short	0x0100
        /*0242*/ 	.byte	0x08
	.zero		1


	//   ....[3]....
        /*0244*/ 	.word	0x00000390
        /*0248*/ 	.word	0x000000ff
        /*024c*/ 	.word	0x00013240
        /*0250*/ 	.short	0x0100
        /*0252*/ 	.byte	0x08
	.zero		1


	//   ....[4]....
        /*0254*/ 	.word	0x000003a0
        /*0258*/ 	.word	0x000000ff
        /*025c*/ 	.word	0x00013238
        /*0260*/ 	.short	0x0100
        /*0262*/ 	.byte	0x08
	.zero		1


	//   ....[5]....
        /*0264*/ 	.word	0x000003b0
        /*0268*/ 	.word	0x000000ff
        /*026c*/ 	.word	0x00013248
        /*0270*/ 	.short	0x0100
        /*0272*/ 	.byte	0x08
	.zero		1


	//   ....[6]....
        /*0274*/ 	.word	0x000004e0
        /*0278*/ 	.word	0x000000ff
        /*027c*/ 	.word	0x00013250
        /*0280*/ 	.short	0x0100
        /*0282*/ 	.byte	0x08
	.zero		1


	//   ....[7]....
        /*0284*/ 	.word	0x000004f0
        /*0288*/ 	.word	0x000000ff
        /*028c*/ 	.word	0x00013260
        /*0290*/ 	.short	0x0100
        /*0292*/ 	.byte	0x08
	.zero		1


	//   ....[8]....
        /*0294*/ 	.word	0x00000500
        /*0298*/ 	.word	0x000000ff
        /*029c*/ 	.word	0x00013258
        /*02a0*/ 	.short	0x0100
        /*02a2*/ 	.byte	0x08
	.zero		1


	//   ....[9]....
        /*02a4*/ 	.word	0x00000510
        /*02a8*/ 	.word	0x000000ff
        /*02ac*/ 	.word	0x00013268
        /*02b0*/ 	.short	0x0100
        /*02b2*/ 	.byte	0x08
	.zero		1


	//   ....[10]....
        /*02b4*/ 	.word	0x00000600
        /*02b8*/ 	.word	0x000000ff
        /*02bc*/ 	.word	0x00013270
        /*02c0*/ 	.short	0x0100
        /*02c2*/ 	.byte	0x06
	.zero		1


	//   ....[11]....
        /*02c4*/ 	.word	0x00000610
        /*02c8*/ 	.word	0x000000ff
        /*02cc*/ 	.word	0x00013280
        /*02d0*/ 	.short	0x0100
        /*02d2*/ 	.byte	0x06
	.zero		1


	//   ....[12]....
        /*02d4*/ 	.word	0x00000620
        /*02d8*/ 	.word	0x000000ff
        /*02dc*/ 	.word	0x00013278
        /*02e0*/ 	.short	0x0100
        /*02e2*/ 	.byte	0x06
	.zero		1


	//   ....[13]....
        /*02e4*/ 	.word	0x00000630
        /*02e8*/ 	.word	0x000000ff
        /*02ec*/ 	.word	0x00013288
        /*02f0*/ 	.short	0x0100
        /*02f2*/ 	.byte	0x06
	.zero		1


	//   ....[14]....
        /*02f4*/ 	.word	0x00000760
        /*02f8*/ 	.word	0x000000ff
        /*02fc*/ 	.word	0x00013290
        /*0300*/ 	.short	0x0100
        /*0302*/ 	.byte	0x08
	.zero		1


	//   ....[15]....
        /*0304*/ 	.word	0x00000770
        /*0308*/ 	.word	0x000000ff
        /*030c*/ 	.word	0x000132a0
        /*0310*/ 	.short	0x0100
        /*0312*/ 	.byte	0x08
	.zero		1


	//   ....[16]....
        /*0314*/ 	.word	0x00000780
        /*0318*/ 	.word	0x000000ff
        /*031c*/ 	.word	0x00013298
        /*0320*/ 	.short	0x0100
        /*0322*/ 	.byte	0x08
	.zero		1


	//   ....[17]....
        /*0324*/ 	.word	0x00000790
        /*0328*/ 	.word	0x000000ff
        /*032c*/ 	.word	0x000132a8
        /*0330*/ 	.short	0x0100
        /*0332*/ 	.byte	0x08
	.zero		1


	//   ....[18]....
        /*0334*/ 	.word	0x000008c0
        /*0338*/ 	.word	0x000000ff
        /*033c*/ 	.word	0x000132b0
        /*0340*/ 	.short	0x0100
        /*0342*/ 	.byte	0x08
	.zero		1


	//   ....[19]....
        /*0344*/ 	.word	0x000008d0
        /*0348*/ 	.word	0x000000ff
        /*034c*/ 	.word	0x000132c0
        /*0350*/ 	.short	0x0100
        /*0352*/ 	.byte	0x08
	.zero		1


	//   ....[20]....
        /*0354*/ 	.word	0x000008e0
        /*0358*/ 	.word	0x000000ff
        /*035c*/ 	.word	0x000132b8
        /*0360*/ 	.short	0x0100
        /*0362*/ 	.byte	0x08
	.zero		1


	//   ....[21]....
        /*0364*/ 	.word	0x000008f0
        /*0368*/ 	.word	0x000000ff
        /*036c*/ 	.word	0x000132c8
        /*0370*/ 	.short	0x0100
        /*0372*/ 	.byte	0x08
	.zero		1


	//   ....[22]....
        /*0374*/ 	.word	0x00001b50
        /*0378*/ 	.word	0x000000ff
        /*037c*/ 	.word	0x00013200
        /*0380*/ 	.short	0x010a
        /*0382*/ 	.byte	0x28
	.zero		1


	//   ....[23]....
        /*0384*/ 	.word	0x00001bf0
        /*0388*/ 	.word	0x00000004
        /*038c*/ 	.word	0x00013230
        /*0390*/ 	.short	0x010a
        /*0392*/ 	.byte	0x3f
	.zero		1


	//   ....[24]....
        /*0394*/ 	.word	0x00001c30
        /*0398*/ 	.word	0x00000004
        /*039c*/ 	.word	0x00013230
        /*03a0*/ 	.short	0x010a
        /*03a2*/ 	.byte	0x3f
	.zero		1


	//   ....[25]....
        /*03a4*/ 	.word	0x00002700
        /*03a8*/ 	.word	0x00000004
        /*03ac*/ 	.word	0x00000000
        /*03b0*/ 	.short	0x0101
        /*03b2*/ 	.byte	0x3f
	.zero		1


	//   ....[26]....
        /*03b4*/ 	.word	0x000062b0
        /*03b8*/ 	.word	0x000000ff
        /*03bc*/ 	.word	0x00013230
        /*03c0*/ 	.short	0x010a
        /*03c2*/ 	.byte	0x19
	.zero		1


	//   ....[27]....
        /*03c4*/ 	.word	0x000062f0
        /*03c8*/ 	.word	0x000000ff
        /*03cc*/ 	.word	0x00013230
        /*03d0*/ 	.short	0x010a
        /*03d2*/ 	.byte	0x19
	.zero		1


	//   ....[28]....
        /*03d4*/ 	.word	0x00006740
        /*03d8*/ 	.word	0x000000ff
        /*03dc*/ 	.word	0x00013250
        /*03e0*/ 	.short	0x010a
        /*03e2*/ 	.byte	0x0b
	.zero		1


	//   ....[29]....
        /*03e4*/ 	.word	0x00006780
        /*03e8*/ 	.word	0x000000ff
        /*03ec*/ 	.word	0x00013250
        /*03f0*/ 	.short	0x010a
        /*03f2*/ 	.byte	0x0b
	.zero		1


	//   ....[30]....
        /*03f4*/ 	.word	0x000071e0
        /*03f8*/ 	.word	0x00000038
        /*03fc*/ 	.word	0x00000000
        /*0400*/ 	.short	0x0101
        /*0402*/ 	.byte	0x3f
	.zero		1


	//   ....[31]....
        /*0404*/ 	.word	0x0000a620
        /*0408*/ 	.word	0x000000ff
        /*040c*/ 	.word	0x00000000
        /*0410*/ 	.short	0x0101
        /*0412*/ 	.byte	0x06
	.zero		1


	//   ....[32]....
        /*0414*/ 	.word	0x0000ada0
        /*0418*/ 	.word	0x000000ff
        /*041c*/ 	.word	0x00013230
        /*0420*/ 	.short	0x010a
        /*0422*/ 	.byte	0x06
	.zero		1


	//   ....[33]....
        /*0424*/ 	.word	0x0000ade0
        /*0428*/ 	.word	0x000000ff
        /*042c*/ 	.word	0x00013230
        /*0430*/ 	.short	0x010a
        /*0432*/ 	.byte	0x06
	.zero		1


	//   ....[34]....
        /*0434*/ 	.word	0x0000b230
        /*0438*/ 	.word	0x000000ff
        /*043c*/ 	.word	0x00013250
        /*0440*/ 	.short	0x010a
        /*0442*/ 	.byte	0x0b
	.zero		1


	//   ....[35]....
        /*0444*/ 	.word	0x0000b270
        /*0448*/ 	.word	0x000000ff
        /*044c*/ 	.word	0x00013250
        /*0450*/ 	.short	0x010a
        /*0452*/ 	.byte	0x0b
	.zero		1


	//   ....[36]....
        /*0454*/ 	.word	0x0000d230
        /*0458*/ 	.word	0x00000006
        /*045c*/ 	.word	0x00000000
        /*0460*/ 	.short	0x0101
        /*0462*/ 	.byte	0x3f
	.zero		1


	//   ....[37]....
        /*0464*/ 	.word	0x0000d500
        /*0468*/ 	.word	0x000000ff
        /*046c*/ 	.word	0x00000000
        /*0470*/ 	.short	0x0101
        /*0472*/ 	.byte	0x06
	.zero		1


	//   ....[38]....
        /*0474*/ 	.word	0x0000daa0
        /*0478*/ 	.word	0x000000ff
        /*047c*/ 	.word	0x00013230
        /*0480*/ 	.short	0x010a
        /*0482*/ 	.byte	0x19
	.zero		1


	//   ....[39]....
        /*0484*/ 	.word	0x0000dae0
        /*0488*/ 	.word	0x000000ff
        /*048c*/ 	.word	0x00013230
        /*0490*/ 	.short	0x010a
        /*0492*/ 	.byte	0x19
	.zero		1


	//   ....[40]....
        /*0494*/ 	.word	0x0000df30
        /*0498*/ 	.word	0x000000ff
        /*049c*/ 	.word	0x00013250
        /*04a0*/ 	.short	0x010a
        /*04a2*/ 	.byte	0x0b
	.zero		1


	//   ....[41]....
        /*04a4*/ 	.word	0x0000df70
        /*04a8*/ 	.word	0x000000ff
        /*04ac*/ 	.word	0x00013250
        /*04b0*/ 	.short	0x010a
        /*04b2*/ 	.byte	0x0b
	.zero		1


	//   ....[42]....
        /*04b4*/ 	.word	0x0000e9d0
        /*04b8*/ 	.word	0x00000038
        /*04bc*/ 	.word	0x00000000
        /*04c0*/ 	.short	0x0101
        /*04c2*/ 	.byte	0x3f
	.zero		1


	//   ....[43]....
        /*04c4*/ 	.word	0x00011e10
        /*04c8*/ 	.word	0x000000ff
        /*04cc*/ 	.word	0x00000000
        /*04d0*/ 	.short	0x0101
        /*04d2*/ 	.byte	0x06
	.zero		1


	//   ....[44]....
        /*04d4*/ 	.word	0x000122b0
        /*04d8*/ 	.word	0x000000ff
        /*04dc*/ 	.word	0x00013250
        /*04e0*/ 	.short	0x010a
        /*04e2*/ 	.byte	0x0e
	.zero		1


	//   ....[45]....
        /*04e4*/ 	.word	0x000122f0
        /*04e8*/ 	.word	0x000000ff
        /*04ec*/ 	.word	0x00013250
        /*04f0*/ 	.short	0x010a
        /*04f2*/ 	.byte	0x0e
	.zero		1


	//   ....[46]....
        /*04f4*/ 	.word	0x00012960
        /*04f8*/ 	.word	0x000000ff
        /*04fc*/ 	.word	0x00000000
        /*0500*/ 	.short	0x0101
        /*0502*/ 	.byte	0x04
	.zero		1


	//   ....[47]....
        /*0504*/ 	.word	0x00013580
        /*0508*/ 	.word	0x000000ff
        /*050c*/ 	.word	0x00000000
        /*0510*/ 	.short	0x0101
        /*0512*/ 	.byte	0x05
	.zero		1


	//   ....[48]....
        /*0514*/ 	.word	0x00015160
        /*0518*/ 	.word	0x00000005
        /*051c*/ 	.word	0x00013280
        /*0520*/ 	.short	0x010a
        /*0522*/ 	.byte	0x3f
	.zero		1


	//   ....[49]....
        /*0524*/ 	.word	0x000152e0
        /*0528*/ 	.word	0x00000005
        /*052c*/ 	.word	0x00013240
        /*0530*/ 	.short	0x010a
        /*0532*/ 	.byte	0x3f
	.zero		1


	//   ....[50]....
        /*0534*/ 	.word	0x000155b0
        /*0538*/ 	.word	0x000000ff
        /*053c*/ 	.word	0x00013220
        /*0540*/ 	.short	0x010a
        /*0542*/ 	.byte	0x28
	.zero		1


	//   ....[51]....
        /*0544*/ 	.word	0x00015840
        /*0548*/ 	.word	0x00000009
        /*054c*/ 	.word	0x00013280
        /*0550*/ 	.short	0x010a
        /*0552*/ 	.byte	0x3f
	.zero		1


	//   ....[52]....
        /*0554*/ 	.word	0x00015a70
        /*0558*/ 	.word	0x00000009
        /*055c*/ 	.word	0x00013240
        /*0560*/ 	.short	0x010a
        /*0562*/ 	.byte	0x3f
	.zero		1


	//   ....[53]....
        /*0564*/ 	.word	0x00015d20
        /*0568*/ 	.word	0x0000000c
        /*056c*/ 	.word	0x00013270
        /*0570*/ 	.short	0x010a
        /*0572*/ 	.byte	0x3f
	.zero		1


	//   ....[54]....
        /*0574*/ 	.word	0x00015d90
        /*0578*/ 	.word	0x0000000c
        /*057c*/ 	.word	0x00013260
        /*0580*/ 	.short	0x010a
        /*0582*/ 	.byte	0x3f
	.zero		1


	//   ....[55]....
        /*0584*/ 	.word	0x00016050
        /*0588*/ 	.word	0x0000000c
        /*058c*/ 	.word	0x00013250
        /*0590*/ 	.short	0x0101
        /*0592*/ 	.byte	0x3f
	.zero		1


	//   ....[56]....
        /*0594*/ 	.word	0x000160c0
        /*0598*/ 	.word	0x00000003
        /*059c*/ 	.word	0x00000000
        /*05a0*/ 	.short	0x0101
        /*05a2*/ 	.byte	0x3f
	.zero		1


	//   ....[57]....
        /*05a4*/ 	.word	0x00016280
        /*05a8*/ 	.word	0x00000002
        /*05ac*/ 	.word	0x00013270
        /*05b0*/ 	.short	0x010a
        /*05b2*/ 	.byte	0x3f
	.zero		1


	//   ....[58]....
        /*05b4*/ 	.word	0x000162f0
        /*05b8*/ 	.word	0x00000002
        /*05bc*/ 	.word	0x00013260
        /*05c0*/ 	.short	0x010a
        /*05c2*/ 	.byte	0x3f
	.zero		1


	//   ....[59]....
        /*05c4*/ 	.word	0x000165b0
        /*05c8*/ 	.word	0x00000002
        /*05cc*/ 	.word	0x00013250
        /*05d0*/ 	.short	0x0101
        /*05d2*/ 	.byte	0x3f
	.zero		1


	//   ....[60]....
        /*05d4*/ 	.word	0x00016640
        /*05d8*/ 	.word	0x00000000
        /*05dc*/ 	.word	0x00000000
        /*05e0*/ 	.short	0x0101
        /*05e2*/ 	.byte	0x3f
	.zero		1


	//   ....[61]....
        /*05e4*/ 	.word	0x00016840
        /*05e8*/ 	.word	0x00000006
        /*05ec*/ 	.word	0x00013220
        /*05f0*/ 	.short	0x010a
        /*05f2*/ 	.byte	0x3f
	.zero		1


	//   ....[62]....
        /*05f4*/ 	.word	0x000169b0
        /*05f8*/ 	.word	0x00000005
        /*05fc*/ 	.word	0x00000000
        /*0600*/ 	.short	0x010a
        /*0602*/ 	.byte	0x3f
	.zero		1


	//   ....[63]....
        /*0604*/ 	.word	0x00016a20
        /*0608*/ 	.word	0x00000009
        /*060c*/ 	.word	0x00000000
        /*0610*/ 	.short	0x010a
        /*0612*/ 	.byte	0x3f
	.zero		1


	//   ....[64]....
        /*0614*/ 	.word	0x00016a70
        /*0618*/ 	.word	0x00000011
        /*061c*/ 	.word	0x00013260
        /*0620*/ 	.short	0x010a
        /*0622*/ 	.byte	0x3f
	.zero		1


	//   ....[65]....
        /*0624*/ 	.word	0x00016ac0
        /*0628*/ 	.word	0x00000007
        /*062c*/ 	.word	0x00013260
        /*0630*/ 	.short	0x010a
        /*0632*/ 	.byte	0x3f
	.zero		1


	//   ....[66]....
        /*0634*/ 	.word	0x00016b00
        /*0638*/ 	.word	0x00000011
        /*063c*/ 	.word	0x00013280
        /*0640*/ 	.short	0x010a
        /*0642*/ 	.byte	0x3f
	.zero		1


	//   ....[67]....
        /*0644*/ 	.word	0x00016b20
        /*0648*/ 	.word	0x00000007
        /*064c*/ 	.word	0x00013280
        /*0650*/ 	.short	0x010a
        /*0652*/ 	.byte	0x3f
	.zero		1


	//   ....[68]....
        /*0654*/ 	.word	0x00016b90
        /*0658*/ 	.word	0x00000003
        /*065c*/ 	.word	0x00013200
        /*0660*/ 	.short	0x010a
        /*0662*/ 	.byte	0x3f
	.zero		1


	//   ....[69]....
        /*0664*/ 	.word	0x00016be0
        /*0668*/ 	.word	0x00000004
        /*066c*/ 	.word	0x00013230
        /*0670*/ 	.short	0x010a
        /*0672*/ 	.byte	0x3f
	.zero		1


	//   ....[70]....
        /*0674*/ 	.word	0x00016c40
        /*0678*/ 	.word	0x0000000d
        /*067c*/ 	.word	0x00013230
        /*0680*/ 	.short	0x010a
        /*0682*/ 	.byte	0x3f
	.zero		1


	//   ....[71]....
        /*0684*/ 	.word	0x00016ca0
        /*0688*/ 	.word	0x0000000d
        /*068c*/ 	.word	0x00013250
        /*0690*/ 	.short	0x010a
        /*0692*/ 	.byte	0x3f
	.zero		1


	//   ....[72]....
        /*0694*/ 	.word	0x00016d00
        /*0698*/ 	.word	0x0000000b
        /*069c*/ 	.word	0x00013230
        /*06a0*/ 	.short	0x010a
        /*06a2*/ 	.byte	0x3f
	.zero		1


	//   ....[73]....
        /*06a4*/ 	.word	0x00016d60
        /*06a8*/ 	.word	0x0000000b
        /*06ac*/ 	.word	0x00013250
        /*06b0*/ 	.short	0x010a
        /*06b2*/ 	.byte	0x3f
	.zero		1


	//   ....[74]....
        /*06b4*/ 	.word	0x00016dc0
        /*06b8*/ 	.word	0x0000000b
        /*06bc*/ 	.word	0x00013230
        /*06c0*/ 	.short	0x010a
        /*06c2*/ 	.byte	0x3f
	.zero		1


	//   ....[75]....
        /*06c4*/ 	.word	0x00016e20
        /*06c8*/ 	.word	0x0000000b
        /*06cc*/ 	.word	0x00013250
        /*06d0*/ 	.short	0x010a
        /*06d2*/ 	.byte	0x3f
	.zero		1


	//   ....[76]....
        /*06d4*/ 	.word	0x00016e80
        /*06d8*/ 	.word	0x00000003
        /*06dc*/ 	.word	0x00013250
        /*06e0*/ 	.short	0x010a
        /*06e2*/ 	.byte	0x3f
	.zero		1


	//   ....[77]....
        /*06e4*/ 	.word	0x00016fd0
        /*06e8*/ 	.word	0x00000005
        /*06ec*/ 	.word	0x00013280
        /*06f0*/ 	.short	0x010a
        /*06f2*/ 	.byte	0x3f
	.zero		1


	//   ....[78]....
        /*06f4*/ 	.word	0x00017020
        /*06f8*/ 	.word	0x00000005
        /*06fc*/ 	.word	0x00013240
        /*0700*/ 	.short	0x010a
        /*0702*/ 	.byte	0x3f
	.zero		1


	//   ....[79]....
        /*0704*/ 	.word	0x00017080
        /*0708*/ 	.word	0x00000003
        /*070c*/ 	.word	0x00013220
        /*0710*/ 	.short	0x010a
        /*0712*/ 	.byte	0x3f
	.zero		1


	//   ....[80]....
        /*0714*/ 	.word	0x000170d0
        /*0718*/ 	.word	0x00000009
        /*071c*/ 	.word	0x00013280
        /*0720*/ 	.short	0x010a
        /*0722*/ 	.byte	0x3f
	.zero		1


	//   ....[81]....
        /*0724*/ 	.word	0x00017120
        /*0728*/ 	.word	0x00000009
        /*072c*/ 	.word	0x00013240
        /*0730*/ 	.short	0x010a
        /*0732*/ 	.byte	0x3f
	.zero		1


	//   ....[82]....
        /*0734*/ 	.word	0x00017170
        /*0738*/ 	.word	0x0000000c
        /*073c*/ 	.word	0x00013270
        /*0740*/ 	.short	0x010a
        /*0742*/ 	.byte	0x3f
	.zero		1


	//   ....[83]....
        /*0744*/ 	.word	0x000171c0
        /*0748*/ 	.word	0x0000000c
        /*074c*/ 	.word	0x00013260
        /*0750*/ 	.short	0x010a
        /*0752*/ 	.byte	0x3f
	.zero		1


	//   ....[84]....
        /*0754*/ 	.word	0x00017210
        /*0758*/ 	.word	0x00000002
        /*075c*/ 	.word	0x00013270
        /*0760*/ 	.short	0x010a
        /*0762*/ 	.byte	0x3f
	.zero		1


	//   ....[85]....
        /*0764*/ 	.word	0x00017260
        /*0768*/ 	.word	0x00000002
        /*076c*/ 	.word	0x00013260
        /*0770*/ 	.short	0x010a
        /*0772*/ 	.byte	0x3f
	.zero		1


	//   ....[86]....
        /*0774*/ 	.word	0x000172b0
        /*0778*/ 	.word	0x00000006
        /*077c*/ 	.word	0x00013220
        /*0780*/ 	.short	0x010a
        /*0782*/ 	.byte	0x3f
	.zero		1


	//   ....[87]....
        /*0784*/ 	.word	0x00017420
        /*0788*/ 	.word	0x00000005
        /*078c*/ 	.word	0x00000000
        /*0790*/ 	.short	0x010a
        /*0792*/ 	.byte	0x3f
	.zero		1


	//   ....[88]....
        /*0794*/ 	.word	0x00017470
        /*0798*/ 	.word	0x00000009
        /*079c*/ 	.word	0x00000000
        /*07a0*/ 	.short	0x010a
        /*07a2*/ 	.byte	0x3f
	.zero		1


	//   ....[89]....
        /*07a4*/ 	.word	0x000174c0
        /*07a8*/ 	.word	0x00000011
        /*07ac*/ 	.word	0x00013260
        /*07b0*/ 	.short	0x010a
        /*07b2*/ 	.byte	0x3f
	.zero		1


	//   ....[90]....
        /*07b4*/ 	.word	0x00017510
        /*07b8*/ 	.word	0x00000007
        /*07bc*/ 	.word	0x00013260
        /*07c0*/ 	.short	0x010a
        /*07c2*/ 	.byte	0x3f
	.zero		1


	//   ....[91]....
        /*07c4*/ 	.word	0x00017560
        /*07c8*/ 	.word	0x00000011
        /*07cc*/ 	.word	0x00013280
        /*07d0*/ 	.short	0x010a
        /*07d2*/ 	.byte	0x3f
	.zero		1


	//----- nvinfo : EIATTR_NUM_MBARRIERS
	.align		4
.L_1517:
        /*07d4*/ 	.byte	0x03, 0x38
        /*07d6*/ 	.short	0x0016


	//----- nvinfo : EIATTR_EXIT_INSTR_OFFSETS
	.align		4
        /*07d8*/ 	.byte	0x04, 0x1c
        /*07da*/ 	.short	(.L_1519 - .L_1518)


	//   ....[0]....
.L_1518:
        /*07dc*/ 	.word	0x00000a20


	//   ....[1]....
        /*07e0*/ 	.word	0x00013d70


	//   ....[2]....
        /*07e4*/ 	.word	0x00016b70


	//----- nvinfo : EIATTR_MAX_THREADS
	.align		4
.L_1519:
        /*07e8*/ 	.byte	0x04, 0x05
        /*07ea*/ 	.short	(.L_1521 - .L_1520)
.L_1520:
        /*07ec*/ 	.word	0x00000200
        /*07f0*/ 	.word	0x00000001
        /*07f4*/ 	.word	0x00000001


	//----- nvinfo : EIATTR_CRS_STACK_SIZE
	.align		4
.L_1521:
        /*07f8*/ 	.byte	0x04, 0x1e
        /*07fa*/ 	.short	(.L_1523 - .L_1522)
.L_1522:
        /*07fc*/ 	.word	0x00000000


	//----- nvinfo : EIATTR_CBANK_PARAM_SIZE
	.align		4
.L_1523:
        /*0800*/ 	.byte	0x03, 0x19
        /*0802*/ 	.short	0x0bf0


	//----- nvinfo : EIATTR_PARAM_CBANK
	.align		4
        /*0804*/ 	.byte	0x04, 0x0a
        /*0806*/ 	.short	(.L_1525 - .L_1524)
	.align		4
.L_1524:
        /*0808*/ 	.word	index@(.nv.constant0._ZN7cutlass13device_kernelIN5flash11enable_sm90INS1_16FlashAttnFwdSm90INS1_25CollectiveMainloopFwdSm90ILi2EN4cute5tupleIJNS5_1CILi1EEES8_S8_EEENS6_IJNS7_ILi192EEENS7_ILi160EEENS7_ILi64EEEEEELi64ENS_12float_e4m3_tEfNS_4arch4Sm90ELb0ELb1ELb1ELb0ELb0ELb0ELb0ELb1ELb1ELb0ELb0ELb0EEENS1_21CollectiveEpilogueFwdINS6_IJSA_SC_SB_EEES9_NS_10bfloat16_tESG_Li384ELb0ELb0ELb0ELb1EEENS1_30DynamicPersistentTileSchedulerILi384ELi128ELb0ELb0ELb1EEEEEEEEEvNT_6ParamsE)
        /*080c*/ 	.short	0x0210
        /*080e*/ 	.short	0x0bf0


	//----- nvinfo : EIATTR_SW_WAR
	.align		4
.L_1525:
        /*0810*/ 	.byte	0x04, 0x36
        /*0812*/ 	.short	(.L_1527 - .L_1526)
.L_1526:
        /*0814*/ 	.word	0x00000008
.L_1527:


//--------------------- .nv.info._ZN7cutlass13device_kernelIN5flash11enable_sm90INS1_16FlashAttnFwdSm90INS1_25CollectiveMainloopFwdSm90ILi2EN4cute5tupleIJNS5_1CILi1EEES8_S8_EEENS6_IJNS7_ILi192EEENS7_ILi160EEENS7_ILi64EEEEEELi64ENS_12float_e4m3_tEfNS_4arch4Sm90ELb0ELb1ELb1ELb1ELb0ELb0ELb0ELb1ELb1ELb0ELb0ELb0EEENS1_21CollectiveEpilogueFwdINS6_IJSA_SC_SB_EEES9_NS_10bfloat16_tESG_Li384ELb1ELb0ELb0ELb1EEENS1_36VarlenDynamicPersistentTileSchedulerILi192ELi160ELi384ELi128ELb0ELb0ELb1ELb1ELb0ELb1EEEEEEEEEvNT_6ParamsE --------------------------
	.section	.nv.info._ZN7cutlass13device_kernelIN5flash11enable_sm90INS1_16FlashAttnFwdSm90INS1_25CollectiveMainloopFwdSm90ILi2EN4cute5tupleIJNS5_1CILi1EEES8_S8_EEENS6_IJNS7_ILi192EEENS7_ILi160EEENS7_ILi64EEEEEELi64ENS_12float_e4m3_tEfNS_4arch4Sm90ELb0ELb1ELb1ELb1ELb0ELb0ELb0ELb1ELb1ELb0ELb0ELb0EEENS1_21CollectiveEpilogueFwdINS6_IJSA_SC_SB_EEES9_NS_10bfloat16_tESG_Li384ELb1ELb0ELb0ELb1EEENS1_36VarlenDynamicPersistentTileSchedulerILi192ELi160ELi384ELi128ELb0ELb0ELb1ELb1ELb0ELb1EEEEEEEEEvNT_6ParamsE,"",@"SHT_CUDA_INFO"
	.sectionflags	@""
	.align	4


	//----- nvinfo : EIATTR_CUDA_API_VERSION
	.align		4
        /*0000*/ 	.byte	0x04, 0x37
        /*0002*/ 	.short	(.L_1529 - .L_1528)
.L_1528:
        /*0004*/ 	.word	0x00000082


	//----- nvinfo : EIATTR_KPARAM_INFO
	.align		4
.L_1529:
        /*0008*/ 	.byte	0x04, 0x17
        /*000a*/ 	.short	(.L_1531 - .L_1530)
.L_1530:
        /*000c*/ 	.word	0x00000000
        /*0010*/ 	.short	0x0000
        /*0012*/ 	.short	0x0070
        /*0014*/ 	.byte	0x00, 0xf0, 0x01, 0x28


	//----- nvinfo : EIATTR_SPARSE_MMA_MASK
	.align		4
.L_1531:
        /*0018*/ 	.byte	0x03, 0x50
        /*001a*/ 	.short	0x0000


	//----- nvinfo : EIATTR_MAXREG_COUNT
	.align		4
        /*001c*/ 	.byte	0x03, 0x1b
        /*001e*/ 	.short	0x0080


	//----- nvinfo : EIATTR_NUM_BARRIERS
	.align		4
        /*0020*/ 	.byte	0x02, 0x4c
        /*0022*/ 	.byte	0x09
	.zero		1


	//----- nvinfo : EIATTR_EXTERNS
	.align		4
        /*0024*/ 	.byte	0x04, 0x0f
        /*0026*/ 	.short	(.L_1533 - .L_1532)


	//   ....[0]....
	.align		4
.L_1532:
        /*0028*/ 	.word	index@(__assertfail)


	//----- nvinfo : EIATTR_ANNOTATIONS
	.align		4
.L_1533:
        /*002c*/ 	.byte	0x04, 0x55
        /*002e*/ 	.short	(.L_1535 - .L_1534)


	//   ....[0]....
.L_1534:
        /*0030*/ 	.word	0x00000001
        /*0034*/ 	.byte	0xa0, 0x54, 0x01, 0x00, 0x01, 0x00, 0x00, 0x00, 0x70, 0x55, 0x01, 0x00, 0x01, 0x00, 0x00, 0x00
        /*0044*/ 	.byte	0x30, 0x6e, 0x01, 0x00, 0x01, 0x00, 0x00, 0x00, 0x70, 0x6e, 0x01, 0x00, 0x01, 0x00, 0x00, 0x00
        /*0054*/ 	.byte	0xc0, 0x8b, 0x01, 0x00


	//----- nvinfo : EIATTR_MERCURY_ISA_VERSION
	.align		4
.L_1535:
        /*0058*/ 	.byte	0x03, 0x5f
        /*005a*/ 	.short	0x0101


	//----- nvinfo : EIATTR_UNUSED_LOAD_BYTE_OFFSET
	.align		4
        /*005c*/ 	.byte	0x04, 0x44
        /*005e*/ 	.short	(.L_1537 - .L_1536)


	//   ....[0]....
.L_1536:
        /*0060*/ 	.word	0x00000a30
        /*0064*/ 	.word	0x0000fff0


	//   ....[1]....
        /*0068*/ 	.word	0x00012c30
        /*006c*/ 	.word	0x0000fff0


	//----- nvinfo : EIATTR_INT_WARP_WIDE_INSTR_OFFSETS
	.align		4
.L_1537:
        /*0070*/ 	.byte	0x04, 0x31
        /*0072*/ 	.short	(.L_1539 - .L_1538)


	//   ....[0]....
.L_1538:
        /*0074*/ 	.word	0x00000160


	//   ....[1]....
        /*0078*/ 	.word	0x000001a0


	//   ....[2]....
        /*007c*/ 	.word	0x00000210


	//   ....[3]....
        /*0080*/ 	.word	0x00015f60


	//   ....[4]....
        /*0084*/ 	.word	0x00015ff0


	//   ....[5]....
        /*0088*/ 	.word	0x000166e0


	//   ....[6]....
        /*008c*/ 	.word	0x00017a80


	//   ....[7]....
        /*0090*/ 	.word	0x00017b10


	//----- nvinfo : EIATTR_COOP_GROUP_MASK_REGIDS
	.align		4
.L_1539:
        /*0094*/ 	.byte	0x04, 0x29
        /*0096*/ 	.short	(.L_1541 - .L_1540)


	//   ....[0]....
.L_1540:
        /*0098*/ 	.word	0xffffffff


	//   ....[1]....
        /*009c*/ 	.word	0xffffffff


	//   ....[2]....
        /*00a0*/ 	.word	0xffffffff


	//   ....[3]....
        /*00a4*/ 	.word	0xffffffff


	//   ....[4]....
        /*00a8*/ 	.word	0xffffffff


	//   ....[5]....
        /*00ac*/ 	.word	0xffffffff


	//   ....[6]....
        /*00b0*/ 	.word	0xffffffff


	//   ....[7]....
        /*00b4*/ 	.word	0xffffffff


	//   ....[8]....
        /*00b8*/ 	.word	0xffffffff


	//   ....[9]....
        /*00bc*/ 	.word	0xffffffff


	//   ....[10]....
        /*00c0*/ 	.word	0xffffffff


	//   ....[11]....
        /*00c4*/ 	.word	0xffffffff


	//   ....[12]....
        /*00c8*/ 	.word	0xffffffff


	//   ....[13]....
        /*00cc*/ 	.word	0xffffffff


	//   ....[14]....
        /*00d0*/ 	.word	0xffffffff


	//   ....[15]....
        /*00d4*/ 	.word	0xffffffff


	//   ....[16]....
        /*00d8*/ 	.word	0xffffffff


	//   ....[17]....
        /*00dc*/ 	.word	0xffffffff


	//   ....[18]....
        /*00e0*/ 	.word	0xffffffff


	//   ....[19]....
        /*00e4*/ 	.word	0xffffffff


	//   ....[20]....
        /*00e8*/ 	.word	0xffffffff


	//   ....[21]....
        /*00ec*/ 	.word	0xffffffff


	//   ....[22]....
        /*00f0*/ 	.word	0xffffffff


	//   ....[23]....
        /*00f4*/ 	.word	0xffffffff


	//   ....[24]....
        /*00f8*/ 	.word	0xffffffff


	//   ....[25]....
        /*00fc*/ 	.word	0xffffffff


	//   ....[26]....
        /*0100*/ 	.word	0xffffffff


	//   ....[27]....
        /*0104*/ 	.word	0xffffffff


	//   ....[28]....
        /*0108*/ 	.word	0xffffffff


	//   ....[29]....
        /*010c*/ 	.word	0xffffffff


	//   ....[30]....
        /*0110*/ 	.word	0xffffffff


	//   ....[31]....
        /*0114*/ 	.word	0xffffffff


	//   ....[32]....
        /*0118*/ 	.word	0xffffffff


	//   ....[33]....
        /*011c*/ 	.word	0xffffffff


	//   ....[34]....
        /*0120*/ 	.word	0xffffffff


	//   ....[35]....
        /*0124*/ 	.word	0xffffffff


	//   ....[36]....
        /*0128*/ 	.word	0xffffffff


	//   ....[37]....
        /*012c*/ 	.word	0xffffffff


	//   ....[38]....
        /*0130*/ 	.word	0xffffffff


	//   ....[39]....
        /*0134*/ 	.word	0xffffffff


	//   ....[40]....
        /*0138*/ 	.word	0xffffffff


	//   ....[41]....
        /*013c*/ 	.word	0xffffffff


	//   ....[42]....
        /*0140*/ 	.word	0xffffffff


	//   ....[43]....
        /*0144*/ 	.word	0xffffffff


	//   ....[44]....
        /*0148*/ 	.word	0xffffffff


	//   ....[45]....
        /*014c*/ 	.word	0xffffffff


	//   ....[46]....
        /*0150*/ 	.word	0xffffffff


	//   ....[47]....
        /*0154*/ 	.word	0xffffffff


	//   ....[48]....
        /*0158*/ 	.word	0xffffffff


	//   ....[49]....
        /*015c*/ 	.word	0xffffffff


	//   ....[50]....
        /*0160*/ 	.word	0xffffffff


	//   ....[51]....
        /*0164*/ 	.word	0xffffffff


	//   ....[52]....
        /*0168*/ 	.word	0xffffffff


	//   ....[53]....
        /*016c*/ 	.word	0xffffffff


	//   ....[54]....
        /*0170*/ 	.word	0xffffffff


	//   ....[55]....
        /*0174*/ 	.word	0xffffffff


	//   ....[56]....
        /*0178*/ 	.word	0xffffffff


	//   ....[57]....
        /*017c*/ 	.word	0xffffffff


	//   ....[58]....
        /*0180*/ 	.word	0xffffffff


	//   ....[59]....
        /*0184*/ 	.word	0xffffffff


	//   ....[60]....
        /*0188*/ 	.word	0xffffffff


	//   ....[61]....
        /*018c*/ 	.word	0xffffffff


	//   ....[62]....
        /*0190*/ 	.word	0xffffffff


	//   ....[63]....
        /*0194*/ 	.word	0xffffffff


	//   ....[64]....
        /*0198*/ 	.word	0xffffffff


	//   ....[65]....
        /*019c*/ 	.word	0xffffffff


	//   ....[66]....
        /*01a0*/ 	.word	0xffffffff


	//   ....[67]....
        /*01a4*/ 	.word	0xffffffff


	//   ....[68]....
        /*01a8*/ 	.word	0xffffffff


	//   ....[69]....
        /*01ac*/ 	.word	0xffffffff


	//   ....[70]....
        /*01b0*/ 	.word	0xffffffff


	//   ....[71]....
        /*01b4*/ 	.word	0xffffffff


	//   ....[72]....
        /*01b8*/ 	.word	0xffffffff


	//   ....[73]....
        /*01bc*/ 	.word	0xffffffff


	//   ....[74]....
        /*01c0*/ 	.word	0xffffffff


	//   ....[75]....
        /*01c4*/ 	.word	0xffffffff


	//   ....[76]....
        /*01c8*/ 	.word	0xffffffff


	//   ....[77]....
        /*01cc*/ 	.word	0xffffffff


	//   ....[78]....
        /*01d0*/ 	.word	0xffffffff


	//   ....[79]....
        /*01d4*/ 	.word	0x0500000f


	//   ....[80]....
        /*01d8*/ 	.word	0x0500000f


	//----- nvinfo : EIATTR_COOP_GROUP_INSTR_OFFSETS
	.align		4
.L_1541:
        /*01dc*/ 	.byte	0x04, 0x28
        /*01de*/ 	.short	(.L_1543 - .L_1542)


	//   ....[0]....
.L_1542:
        /*01e0*/ 	.word	0x00000060


	//   ....[1]....
        /*01e4*/ 	.word	0x00000170


	//   ....[2]....
        /*01e8*/ 	.word	0x000001c0


	//   ....[3]....
        /*01ec*/ 	.word	0x000003f0


	//   ....[4]....
        /*01f0*/ 	.word	0x00000550


	//   ....[5]....
        /*01f4*/ 	.word	0x00000670


	//   ....[6]....
        /*01f8*/ 	.word	0x000007d0


	//   ....[7]....
        /*01fc*/ 	.word	0x00001710


	//   ....[8]....
        /*0200*/ 	.word	0x000045c0


	//   ....[9]....
        /*0204*/ 	.word	0x000046d0


	//   ....[10]....
        /*0208*/ 	.word	0x000051d0


	//   ....[11]....
        /*020c*/ 	.word	0x00005260


	//   ....[12]....
        /*0210*/ 	.word	0x00008cc0


	//   ....[13]....
        /*0214*/ 	.word	0x00008dd0


	//   ....[14]....
        /*0218*/ 	.word	0x000098e0


	//   ....[15]....
        /*021c*/ 	.word	0x000099a0


	//   ....[16]....
        /*0220*/ 	.word	0x0000c400


	//   ....[17]....
        /*0224*/ 	.word	0x0000c420


	//   ....[18]....
        /*0228*/ 	.word	0x0000c440


	//   ....[19]....
        /*022c*/ 	.word	0x0000c470


	//   ....[20]....
        /*0230*/ 	.word	0x000104c0


	//   ....[21]....
        /*0234*/ 	.word	0x000105d0


	//   ....[22]....
        /*0238*/ 	.word	0x000110e0


	//   ....[23]....
        /*023c*/ 	.word	0x00011170


	//   ....[24]....
        /*0240*/ 	.word	0x00012680


	//   ....[25]....
        /*0244*/ 	.word	0x00012690


	//   ....[26]....
        /*0248*/ 	.word	0x00012710


	//   ....[27]....
        /*024c*/ 	.word	0x00012720


	//   ....[28]....
        /*0250*/ 	.word	0x000131f0


	//   ....[29]....
        /*0254*/ 	.word	0x00013200


	//   ....[30]....
        /*0258*/ 	.word	0x00013210


	//   ....[31]....
        /*025c*/ 	.word	0x00013220


	//   ....[32]....
        /*0260*/ 	.word	0x00013230


	//   ....[33]....
        /*0264*/ 	.word	0x00013240


	//   ....[34]....
        /*0268*/ 	.word	0x00013250


	//   ....[35]....
        /*026c*/ 	.word	0x00013260


	//   ....[36]....
        /*0270*/ 	.word	0x00013280


	//   ....[37]....
        /*0274*/ 	.word	0x00013290


	//   ....[38]....
        /*0278*/ 	.word	0x000132c0


	//   ....[39]....
        /*027c*/ 	.word	0x000132d0


	//   ....[40]....
        /*0280*/ 	.word	0x000132f0


	//   ....[41]....
        /*0284*/ 	.word	0x00013320


	//   ....[42]....
        /*0288*/ 	.word	0x00013350


	//   ....[43]....
        /*028c*/ 	.word	0x00013360


	//   ....[44]....
        /*0290*/ 	.word	0x000148e0


	//   ....[45]....
        /*0294*/ 	.word	0x00014ac0


	//   ....[46]....
        /*0298*/ 	.word	0x00014af0


	//   ....[47]....
        /*029c*/ 	.word	0x00014b20


	//   ....[48]....
        /*02a0*/ 	.word	0x00014b50


	//   ....[49]....
        /*02a4*/ 	.word	0x00014b80


	//   ....[50]....
        /*02a8*/ 	.word	0x00014bc0


	//   ....[51]....
        /*02ac*/ 	.word	0x00014d40


	//   ....[52]....
        /*02b0*/ 	.word	0x00014d70


	//   ....[53]....
        /*02b4*/ 	.word	0x00014da0


	//   ....[54]....
        /*02b8*/ 	.word	0x00014dd0


	//   ....[55]....
        /*02bc*/ 	.word	0x00014e00


	//   ....[56]....
        /*02c0*/ 	.word	0x00014e40


	//   ....[57]....
        /*02c4*/ 	.word	0x00014ed0


	//   ....[58]....
        /*02c8*/ 	.word	0x00014f60


	//   ....[59]....
        /*02cc*/ 	.word	0x00015010


	//   ....[60]....
        /*02d0*/ 	.word	0x000167f0


	//   ....[61]....
        /*02d4*/ 	.word	0x00018170


	//   ....[62]....
        /*02d8*/ 	.word	0x000181a0


	//   ....[63]....
        /*02dc*/ 	.word	0x000181d0


	//   ....[64]....
        /*02e0*/ 	.word	0x00018210


	//   ....[65]....
        /*02e4*/ 	.word	0x00018220


	//   ....[66]....
        /*02e8*/ 	.word	0x00018250


	//   ....[67]....
        /*02ec*/ 	.word	0x00018280


	//   ....[68]....
        /*02f0*/ 	.word	0x00018290


	//   ....[69]....
        /*02f4*/ 	.word	0x000183d0


	//   ....[70]....
        /*02f8*/ 	.word	0x00018400


	//   ....[71]....
        /*02fc*/ 	.word	0x00018430


	//   ....[72]....
        /*0300*/ 	.word	0x00018460


	//   ....[73]....
        /*0304*/ 	.word	0x00018490


	//   ....[74]....
        /*0308*/ 	.word	0x000184d0


	//   ....[75]....
        /*030c*/ 	.word	0x00018580


	//   ....[76]....
        /*0310*/ 	.word	0x00018620


	//   ....[77]....
        /*0314*/ 	.word	0x000186d0


	//   ....[78]....
        /*0318*/ 	.word	0x00018ce0


	//   ....[79]....
        /*031c*/ 	.word	0x00019370


	//   ....[80]....
        /*0320*/ 	.word	0x000197e0


	//----- nvinfo : EIATTR_REG_RECONFIG
	.align		4
.L_1543:
        /*0324*/ 	.byte	0x01, 0x54
	.zero		2


	//----- nvinfo : EIATTR_SYSCALL_OFFSETS
	.align		4
        /*0328*/ 	.byte	0x04, 0x46
        /*032a*/ 	.short	(.L_1545 - .L_1544)


	//   ....[0]....
.L_1544:
        /*032c*/ 	.word	0x000018c0


	//   ....[1]....
        /*0330*/ 	.word	0x00016180


	//   ....[2]....
        /*0334*/ 	.word	0x000162e0


	//   ....[3]....
        /*0338*/ 	.word	0x00016420


	//   ....[4]....
        /*033c*/ 	.word	0x00016540


	//----- nvinfo : EIATTR_MBARRIER_INSTR_OFFSETS
	.align		4
.L_1545:
        /*0340*/ 	.byte	0x04, 0x39
        /*0342*/ 	.short	(.L_1547 - .L_1546)


	//   ....[0]....
.L_1546:
        /*0344*/ 	.word	0x000002a0
        /*0348*/ 	.word	0x000000ff
        /*034c*/ 	.word	0x00013200
        /*0350*/ 	.short	0x0100
        /*0352*/ 	.byte	0x08
	.zero		1


	//   ....[1]....
        /*0354*/ 	.word	0x000002b0
        /*0358*/ 	.word	0x000000ff
        /*035c*/ 	.word	0x00013220
        /*0360*/ 	.short	0x0100
        /*0362*/ 	.byte	0x08
	.zero		1


	//   ....[2]....
        /*0364*/ 	.word	0x000003a0
        /*0368*/ 	.word	0x000000ff
        /*036c*/ 	.word	0x00013230
        /*0370*/ 	.short	0x0100
        /*0372*/ 	.byte	0x08
	.zero		1


	//   ....[3]....
        /*0374*/ 	.word	0x000003b0
        /*0378*/ 	.word	0x000000ff
        /*037c*/ 	.word	0x00013240
        /*0380*/ 	.short	0x0100
        /*0382*/ 	.byte	0x08
	.zero		1


	//   ....[4]....
        /*0384*/ 	.word	0x000003c0
        /*0388*/ 	.word	0x000000ff
        /*038c*/ 	.word	0x00013238
        /*0390*/ 	.short	0x0100
        /*0392*/ 	.byte	0x08
	.zero		1


	//   ....[5]....
        /*0394*/ 	.word	0x000003d0
        /*0398*/ 	.word	0x000000ff
        /*039c*/ 	.word	0x00013248
        /*03a0*/ 	.short	0x0100
        /*03a2*/ 	.byte	0x08
	.zero		1


	//   ....[6]....
        /*03a4*/ 	.word	0x00000500
        /*03a8*/ 	.word	0x000000ff
        /*03ac*/ 	.word	0x00013250
        /*03b0*/ 	.short	0x0100
        /*03b2*/ 	.byte	0x08
	.zero		1


	//   ....[7]....
        /*03b4*/ 	.word	0x00000510
        /*03b8*/ 	.word	0x000000ff
        /*03bc*/ 	.word	0x00013260
        /*03c0*/ 	.short	0x0100
        /*03c2*/ 	.byte	0x08
	.zero		1


	//   ....[8]....
        /*03c4*/ 	.word	0x00000520
        /*03c8*/ 	.word	0x000000ff
        /*03cc*/ 	.word	0x00013258
        /*03d0*/ 	.short	0x0100
        /*03d2*/ 	.byte	0x08
	.zero		1


	//   ....[9]....
        /*03d4*/ 	.word	0x00000530
        /*03d8*/ 	.word	0x000000ff
        /*03dc*/ 	.word	0x00013268
        /*03e0*/ 	.short	0x0100
        /*03e2*/ 	.byte	0x08
	.zero		1


	//   ....[10]....
        /*03e4*/ 	.word	0x00000620
        /*03e8*/ 	.word	0x000000ff
        /*03ec*/ 	.word	0x00013270
        /*03f0*/ 	.short	0x0100
        /*03f2*/ 	.byte	0x06
	.zero		1


	//   ....[11]....
        /*03f4*/ 	.word	0x00000630
        /*03f8*/ 	.word	0x000000ff
        /*03fc*/ 	.word	0x00013280
        /*0400*/ 	.short	0x0100
        /*0402*/ 	.byte	0x06
	.zero		1


	//   ....[12]....
        /*0404*/ 	.word	0x00000640
        /*0408*/ 	.word	0x000000ff
        /*040c*/ 	.word	0x00013278
        /*0410*/ 	.short	0x0100
        /*0412*/ 	.byte	0x06
	.zero		1


	//   ....[13]....
        /*0414*/ 	.word	0x00000650
        /*0418*/ 	.word	0x000000ff
        /*041c*/ 	.word	0x00013288
        /*0420*/ 	.short	0x0100
        /*0422*/ 	.byte	0x06
	.zero		1


	//   ....[14]....
        /*0424*/ 	.word	0x00000780
        /*0428*/ 	.word	0x000000ff
        /*042c*/ 	.word	0x00013290
        /*0430*/ 	.short	0x0100
        /*0432*/ 	.byte	0x08
	.zero		1


	//   ....[15]....
        /*0434*/ 	.word	0x00000790
        /*0438*/ 	.word	0x000000ff
        /*043c*/ 	.word	0x000132a0
        /*0440*/ 	.short	0x0100
        /*0442*/ 	.byte	0x08
	.zero		1


	//   ....[16]....
        /*0444*/ 	.word	0x000007a0
        /*0448*/ 	.word	0x000000ff
        /*044c*/ 	.word	0x00013298
        /*0450*/ 	.short	0x0100
        /*0452*/ 	.byte	0x08
	.zero		1


	//   ....[17]....
        /*0454*/ 	.word	0x000007b0
        /*0458*/ 	.word	0x000000ff
        /*045c*/ 	.word	0x000132a8
        /*0460*/ 	.short	0x0100
        /*0462*/ 	.byte	0x08
	.zero		1


	//   ....[18]....
        /*0464*/ 	.word	0x000008e0
        /*0468*/ 	.word	0x000000ff
        /*046c*/ 	.word	0x000132b0
        /*0470*/ 	.short	0x0100
        /*0472*/ 	.byte	0x08
	.zero		1


	//   ....[19]....
        /*0474*/ 	.word	0x000008f0
        /*0478*/ 	.word	0x000000ff
        /*047c*/ 	.word	0x000132c0
        /*0480*/ 	.short	0x0100
        /*0482*/ 	.byte	0x08
	.zero		1


	//   ....[20]....
        /*0484*/ 	.word	0x00000900
        /*0488*/ 	.word	0x000000ff
        /*048c*/ 	.word	0x000132b8
        /*0490*/ 	.short	0x0100
        /*0492*/ 	.byte	0x08
	.zero		1


	//   ....[21]....
        /*0494*/ 	.word	0x00000910
        /*0498*/ 	.word	0x000000ff
        /*049c*/ 	.word	0x000132c8
        /*04a0*/ 	.short	0x0100
        /*04a2*/ 	.byte	0x08
	.zero		1


	//   ....[22]....
        /*04a4*/ 	.word	0x00001c10
        /*04a8*/ 	.word	0x000000ff
        /*04ac*/ 	.word	0x00013200
        /*04b0*/ 	.short	0x010a
        /*04b2*/ 	.byte	0x2d
	.zero		1


	//   ....[23]....
        /*04b4*/ 	.word	0x00001cb0
        /*04b8*/ 	.word	0x00000006
        /*04bc*/ 	.word	0x00013230
        /*04c0*/ 	.short	0x010a
        /*04c2*/ 	.byte	0x3f
	.zero		1


	//   ....[24]....
        /*04c4*/ 	.word	0x00001cf0
        /*04c8*/ 	.word	0x00000006
        /*04cc*/ 	.word	0x00013230
        /*04d0*/ 	.short	0x010a
        /*04d2*/ 	.byte	0x3f
	.zero		1


	//   ....[25]....
        /*04d4*/ 	.word	0x00002890
        /*04d8*/ 	.word	0x00000006
        /*04dc*/ 	.word	0x00000000
        /*04e0*/ 	.short	0x0101
        /*04e2*/ 	.byte	0x3f
	.zero		1


	//   ....[26]....
        /*04e4*/ 	.word	0x00006350
        /*04e8*/ 	.word	0x000000ff
        /*04ec*/ 	.word	0x00013230
        /*04f0*/ 	.short	0x010a
        /*04f2*/ 	.byte	0x18
	.zero		1


	//   ....[27]....
        /*04f4*/ 	.word	0x00006390
        /*04f8*/ 	.word	0x000000ff
        /*04fc*/ 	.word	0x00013230
        /*0500*/ 	.short	0x010a
        /*0502*/ 	.byte	0x18
	.zero		1


	//   ....[28]....
        /*0504*/ 	.word	0x000067e0
        /*0508*/ 	.word	0x000000ff
        /*050c*/ 	.word	0x00013250
        /*0510*/ 	.short	0x010a
        /*0512*/ 	.byte	0x0b
	.zero		1


	//   ....[29]....
        /*0514*/ 	.word	0x00006820
        /*0518*/ 	.word	0x000000ff
        /*051c*/ 	.word	0x00013250
        /*0520*/ 	.short	0x010a
        /*0522*/ 	.byte	0x0b
	.zero		1


	//   ....[30]....
        /*0524*/ 	.word	0x00007260
        /*0528*/ 	.word	0x00000038
        /*052c*/ 	.word	0x00000000
        /*0530*/ 	.short	0x0101
        /*0532*/ 	.byte	0x3f
	.zero		1


	//   ....[31]....
        /*0534*/ 	.word	0x0000a6a0
        /*0538*/ 	.word	0x000000ff
        /*053c*/ 	.word	0x00000000
        /*0540*/ 	.short	0x0101
        /*0542*/ 	.byte	0x06
	.zero		1


	//   ....[32]....
        /*0544*/ 	.word	0x0000ae20
        /*0548*/ 	.word	0x000000ff
        /*054c*/ 	.word	0x00013230
        /*0550*/ 	.short	0x010a
        /*0552*/ 	.byte	0x06
	.zero		1


	//   ....[33]....
        /*0554*/ 	.word	0x0000ae60
        /*0558*/ 	.word	0x000000ff
        /*055c*/ 	.word	0x00013230
        /*0560*/ 	.short	0x010a
        /*0562*/ 	.byte	0x06
	.zero		1


	//   ....[34]....
        /*0564*/ 	.word	0x0000b2b0
        /*0568*/ 	.word	0x000000ff
        /*056c*/ 	.word	0x00013250
        /*0570*/ 	.short	0x010a
        /*0572*/ 	.byte	0x0b
	.zero		1


	//   ....[35]....
        /*0574*/ 	.word	0x0000b2f0
        /*0578*/ 	.word	0x000000ff
        /*057c*/ 	.word	0x00013250
        /*0580*/ 	.short	0x010a
        /*0582*/ 	.byte	0x0b
	.zero		1


	//   ....[36]....
        /*0584*/ 	.word	0x0000d2b0
        /*0588*/ 	.word	0x00000004
        /*058c*/ 	.word	0x00000000
        /*0590*/ 	.short	0x0101
        /*0592*/ 	.byte	0x3f
	.zero		1


	//   ....[37]....
        /*0594*/ 	.word	0x0000d580
        /*0598*/ 	.word	0x000000ff
        /*059c*/ 	.word	0x00000000
        /*05a0*/ 	.short	0x0101
        /*05a2*/ 	.byte	0x06
	.zero		1


	//   ....[38]....
        /*05a4*/ 	.word	0x0000db50
        /*05a8*/ 	.word	0x000000ff
        /*05ac*/ 	.word	0x00013230
        /*05b0*/ 	.short	0x010a
        /*05b2*/ 	.byte	0x18
	.zero		1


	//   ....[39]....
        /*05b4*/ 	.word	0x0000db90
        /*05b8*/ 	.word	0x000000ff
        /*05bc*/ 	.word	0x00013230
        /*05c0*/ 	.short	0x010a
        /*05c2*/ 	.byte	0x18
	.zero		1


	//   ....[40]....
        /*05c4*/ 	.word	0x0000dfe0
        /*05c8*/ 	.word	0x000000ff
        /*05cc*/ 	.word	0x00013250
        /*05d0*/ 	.short	0x010a
        /*05d2*/ 	.byte	0x0b
	.zero		1


	//   ....[41]....
        /*05d4*/ 	.word	0x0000e020
        /*05d8*/ 	.word	0x000000ff
        /*05dc*/ 	.word	0x00013250
        /*05e0*/ 	.short	0x010a
        /*05e2*/ 	.byte	0x0b
	.zero		1


	//   ....[42]....
        /*05e4*/ 	.word	0x0000ea40
        /*05e8*/ 	.word	0x00000038
        /*05ec*/ 	.word	0x00000000
        /*05f0*/ 	.short	0x0101
        /*05f2*/ 	.byte	0x3f
	.zero		1


	//   ....[43]....
        /*05f4*/ 	.word	0x00011ea0
        /*05f8*/ 	.word	0x000000ff
        /*05fc*/ 	.word	0x00000000
        /*0600*/ 	.short	0x0101
        /*0602*/ 	.byte	0x06
	.zero		1


	//   ....[44]....
        /*0604*/ 	.word	0x00012350
        /*0608*/ 	.word	0x000000ff
        /*060c*/ 	.word	0x00013250
        /*0610*/ 	.short	0x010a
        /*0612*/ 	.byte	0x0e
	.zero		1


	//   ....[45]....
        /*0614*/ 	.word	0x00012390
        /*0618*/ 	.word	0x000000ff
        /*061c*/ 	.word	0x00013250
        /*0620*/ 	.short	0x010a
        /*0622*/ 	.byte	0x0e
	.zero		1


	//   ....[46]....
        /*0624*/ 	.word	0x00012a00
        /*0628*/ 	.word	0x000000ff
        /*062c*/ 	.word	0x00000000
        /*0630*/ 	.short	0x0101
        /*0632*/ 	.byte	0x04
	.zero		1


	//   ....[47]....
        /*0634*/ 	.word	0x00013b10
        /*0638*/ 	.word	0x00000007
        /*063c*/ 	.word	0x00000000
        /*0640*/ 	.short	0x0101
        /*0642*/ 	.byte	0x3f
	.zero		1


	//   ....[48]....
        /*0644*/ 	.word	0x00016a00
        /*0648*/ 	.word	0x00000005
        /*064c*/ 	.word	0x00013280
        /*0650*/ 	.short	0x010a
        /*0652*/ 	.byte	0x3f
	.zero		1


	//   ....[49]....
        /*0654*/ 	.word	0x00016ba0
        /*0658*/ 	.word	0x00000005
        /*065c*/ 	.word	0x00013240
        /*0660*/ 	.short	0x010a
        /*0662*/ 	.byte	0x3f
	.zero		1


	//   ....[50]....
        /*0664*/ 	.word	0x00016ec0
        /*0668*/ 	.word	0x000000ff
        /*066c*/ 	.word	0x00013220
        /*0670*/ 	.short	0x010a
        /*0672*/ 	.byte	0x29
	.zero		1


	//   ....[51]....
        /*0674*/ 	.word	0x00017180
        /*0678*/ 	.word	0x00000006
        /*067c*/ 	.word	0x00013280
        /*0680*/ 	.short	0x010a
        /*0682*/ 	.byte	0x3f
	.zero		1


	//   ....[52]....
        /*0684*/ 	.word	0x000173b0
        /*0688*/ 	.word	0x00000006
        /*068c*/ 	.word	0x00013240
        /*0690*/ 	.short	0x010a
        /*0692*/ 	.byte	0x3f
	.zero		1


	//   ....[53]....
        /*0694*/ 	.word	0x00017680
        /*0698*/ 	.word	0x0000000c
        /*069c*/ 	.word	0x00013270
        /*06a0*/ 	.short	0x010a
        /*06a2*/ 	.byte	0x3f
	.zero		1


	//   ....[54]....
        /*06a4*/ 	.word	0x000176f0
        /*06a8*/ 	.word	0x0000000c
        /*06ac*/ 	.word	0x00013260
        /*06b0*/ 	.short	0x010a
        /*06b2*/ 	.byte	0x3f
	.zero		1


	//   ....[55]....
        /*06b4*/ 	.word	0x000179b0
        /*06b8*/ 	.word	0x0000000c
        /*06bc*/ 	.word	0x00013250
        /*06c0*/ 	.short	0x0101
        /*06c2*/ 	.byte	0x3f
	.zero		1


	//   ....[56]....
        /*06c4*/ 	.word	0x00017a20
        /*06c8*/ 	.word	0x00000003
        /*06cc*/ 	.word	0x00000000
        /*06d0*/ 	.short	0x0101
        /*06d2*/ 	.byte	0x3f
	.zero		1


	//   ....[57]....
        /*06d4*/ 	.word	0x00017be0
        /*06d8*/ 	.word	0x00000002
        /*06dc*/ 	.word	0x00013270
        /*06e0*/ 	.short	0x010a
        /*06e2*/ 	.byte	0x3f
	.zero		1


	//   ....[58]....
        /*06e4*/ 	.word	0x00017c50
        /*06e8*/ 	.word	0x00000002
        /*06ec*/ 	.word	0x00013260
        /*06f0*/ 	.short	0x010a
        /*06f2*/ 	.byte	0x3f
	.zero		1


	//   ....[59]....
        /*06f4*/ 	.word	0x00017f10
        /*06f8*/ 	.word	0x00000002
        /*06fc*/ 	.word	0x00013250
        /*0700*/ 	.short	0x0101
        /*0702*/ 	.byte	0x3f
	.zero		1


	//   ....[60]....
        /*0704*/ 	.word	0x00017fa0
        /*0708*/ 	.word	0x00000000
        /*070c*/ 	.word	0x00000000
        /*0710*/ 	.short	0x0101
        /*0712*/ 	.byte	0x3f
	.zero		1


	//   ....[61]....
        /*0714*/ 	.word	0x00018c60
        /*0718*/ 	.word	0x00000006
        /*071c*/ 	.word	0x00013220
        /*0720*/ 	.short	0x010a
        /*0722*/ 	.byte	0x3f
	.zero		1


	//   ....[62]....
        /*0724*/ 	.word	0x00018e00
        /*0728*/ 	.word	0x00000005
        /*072c*/ 	.word	0x00000000
        /*0730*/ 	.short	0x010a
        /*0732*/ 	.byte	0x3f
	.zero		1


	//   ....[63]....
        /*0734*/ 	.word	0x00018e70
        /*0738*/ 	.word	0x00000009
        /*073c*/ 	.word	0x00000000
        /*0740*/ 	.short	0x010a
        /*0742*/ 	.byte	0x3f
	.zero		1


	//   ....[64]....
        /*0744*/ 	.word	0x00018ec0
        /*0748*/ 	.word	0x00000011
        /*074c*/ 	.word	0x00013260
        /*0750*/ 	.short	0x010a
        /*0752*/ 	.byte	0x3f
	.zero		1


	//   ....[65]....
        /*0754*/ 	.word	0x00018f10
        /*0758*/ 	.word	0x00000007
        /*075c*/ 	.word	0x00013260
        /*0760*/ 	.short	0x010a
        /*0762*/ 	.byte	0x3f
	.zero		1


	//   ....[66]....
        /*0764*/ 	.word	0x00018f50
        /*0768*/ 	.word	0x00000011
        /*076c*/ 	.word	0x00013280
        /*0770*/ 	.short	0x010a
        /*0772*/ 	.byte	0x3f
	.zero		1


	//   ....[67]....
        /*0774*/ 	.word	0x00018f70
        /*0778*/ 	.word	0x00000007
        /*077c*/ 	.word	0x00013280
        /*0780*/ 	.short	0x010a
        /*0782*/ 	.byte	0x3f
	.zero		1


	//   ....[68]....
        /*0784*/ 	.word	0x00018fe0
        /*0788*/ 	.word	0x00000003
        /*078c*/ 	.word	0x00013200
        /*0790*/ 	.short	0x010a
        /*0792*/ 	.byte	0x3f
	.zero		1


	//   ....[69]....
        /*0794*/ 	.word	0x00019030
        /*0798*/ 	.word	0x00000006
        /*079c*/ 	.word	0x00013230
        /*07a0*/ 	.short	0x010a
        /*07a2*/ 	.byte	0x3f
	.zero		1


	//   ....[70]....
        /*07a4*/ 	.word	0x00019090
        /*07a8*/ 	.word	0x00000039
        /*07ac*/ 	.word	0x00013230
        /*07b0*/ 	.short	0x010a
        /*07b2*/ 	.byte	0x3f
	.zero		1


	//   ....[71]....
        /*07b4*/ 	.word	0x000190f0
        /*07b8*/ 	.word	0x0000000e
        /*07bc*/ 	.word	0x00013250
        /*07c0*/ 	.short	0x010a
        /*07c2*/ 	.byte	0x3f
	.zero		1


	//   ....[72]....
        /*07c4*/ 	.word	0x00019150
        /*07c8*/ 	.word	0x0000000b
        /*07cc*/ 	.word	0x00013230
        /*07d0*/ 	.short	0x010a
        /*07d2*/ 	.byte	0x3f
	.zero		1


	//   ....[73]....
        /*07d4*/ 	.word	0x000191b0
        /*07d8*/ 	.word	0x0000000b
        /*07dc*/ 	.word	0x00013250
        /*07e0*/ 	.short	0x010a
        /*07e2*/ 	.byte	0x3f
	.zero		1


	//   ....[74]....
        /*07e4*/ 	.word	0x00019210
        /*07e8*/ 	.word	0x0000000b
        /*07ec*/ 	.word	0x00013230
        /*07f0*/ 	.short	0x010a
        /*07f2*/ 	.byte	0x3f
	.zero		1


	//   ....[75]....
        /*07f4*/ 	.word	0x00019270
        /*07f8*/ 	.word	0x0000000b
        /*07fc*/ 	.word	0x00013250
        /*0800*/ 	.short	0x010a
        /*0802*/ 	.byte	0x3f
	.zero		1


	//   ....[76]....
        /*0804*/ 	.word	0x000192d0
        /*0808*/ 	.word	0x00000003
        /*080c*/ 	.word	0x00013250
        /*0810*/ 	.short	0x010a
        /*0812*/ 	.byte	0x3f
	.zero		1


	//   ....[77]....
        /*0814*/ 	.word	0x00019420
        /*0818*/ 	.word	0x00000005
        /*081c*/ 	.word	0x00013280
        /*0820*/ 	.short	0x010a
        /*0822*/ 	.byte	0x3f
	.zero		1


	//   ....[78]....
        /*0824*/ 	.word	0x00019470
        /*0828*/ 	.word	0x00000005
        /*082c*/ 	.word	0x00013240
        /*0830*/ 	.short	0x010a
        /*0832*/ 	.byte	0x3f
	.zero		1


	//   ....[79]....
        /*0834*/ 	.word	0x000194d0
        /*0838*/ 	.word	0x00000004
        /*083c*/ 	.word	0x00013220
        /*0840*/ 	.short	0x010a
        /*0842*/ 	.byte	0x3f
	.zero		1


	//   ....[80]....
        /*0844*/ 	.word	0x00019520
        /*0848*/ 	.word	0x00000006
        /*084c*/ 	.word	0x00013280
        /*0850*/ 	.short	0x010a
        /*0852*/ 	.byte	0x3f
	.zero		1


	//   ....[81]....
        /*0854*/ 	.word	0x00019570
        /*0858*/ 	.word	0x00000006
        /*085c*/ 	.word	0x00013240
        /*0860*/ 	.short	0x010a
        /*0862*/ 	.byte	0x3f
	.zero		1


	//   ....[82]....
        /*0864*/ 	.word	0x000195c0
        /*0868*/ 	.word	0x0000000c
        /*086c*/ 	.word	0x00013270
        /*0870*/ 	.short	0x010a
        /*0872*/ 	.byte	0x3f
	.zero		1


	//   ....[83]....
        /*0874*/ 	.word	0x00019610
        /*0878*/ 	.word	0x0000000c
        /*087c*/ 	.word	0x00013260
        /*0880*/ 	.short	0x010a
        /*0882*/ 	.byte	0x3f
	.zero		1


	//   ....[84]....
        /*0884*/ 	.word	0x00019660
        /*0888*/ 	.word	0x00000002
        /*088c*/ 	.word	0x00013270
        /*0890*/ 	.short	0x010a
        /*0892*/ 	.byte	0x3f
	.zero		1


	//   ....[85]....
        /*0894*/ 	.word	0x000196b0
        /*0898*/ 	.word	0x00000002
        /*089c*/ 	.word	0x00013260
        /*08a0*/ 	.short	0x010a
        /*08a2*/ 	.byte	0x3f
	.zero		1


	//   ....[86]....
        /*08a4*/ 	.word	0x00019700
        /*08a8*/ 	.word	0x00000006
        /*08ac*/ 	.word	0x00013220
        /*08b0*/ 	.short	0x010a
        /*08b2*/ 	.byte	0x3f
	.zero		1


	//   ....[87]....
        /*08b4*/ 	.word	0x000198a0
        /*08b8*/ 	.word	0x00000005
        /*08bc*/ 	.word	0x00000000
        /*08c0*/ 	.short	0x010a
        /*08c2*/ 	.byte	0x3f
	.zero		1


	//   ....[88]....
        /*08c4*/ 	.word	0x000198f0
        /*08c8*/ 	.word	0x00000009
        /*08cc*/ 	.word	0x00000000
        /*08d0*/ 	.short	0x010a
        /*08d2*/ 	.byte	0x3f
	.zero		1


	//   ....[89]....
        /*08d4*/ 	.word	0x00019940
        /*08d8*/ 	.word	0x00000011
        /*08dc*/ 	.word	0x00013260
        /*08e0*/ 	.short	0x010a
        /*08e2*/ 	.byte	0x3f
	.zero		1


	//   ....[90]....
        /*08e4*/ 	.word	0x00019990
        /*08e8*/ 	.word	0x00000007
        /*08ec*/ 	.word	0x00013260
        /*08f0*/ 	.short	0x010a
        /*08f2*/ 	.byte	0x3f
	.zero		1


	//   ....[91]....
        /*08f4*/ 	.word	0x000199e0
        /*08f8*/ 	.word	0x00000011
        /*08fc*/ 	.word	0x00013280
        /*0900*/ 	.short	0x010a
        /*0902*/ 	.byte	0x3f
	.zero		1


	//----- nvinfo : EIATTR_NUM_MBARRIERS
	.align		4
.L_1547:
        /*0904*/ 	.byte	0x03, 0x38
        /*0906*/ 	.short	0x0016


	//----- nvinfo : EIATTR_EXIT_INSTR_OFFSETS
	.align		4
        /*0908*/ 	.byte	0x04, 0x1c
        /*090a*/ 	.short	(.L_1549 - .L_1548)


	//   ....[0]....
.L_1548:
        /*090c*/ 	.word	0x00000a70


	//   ....[1]....
        /*0910*/ 	.word	0x00014890


	//   ....[2]....
        /*0914*/ 	.word	0x00018fc0


	//----- nvinfo : EIATTR_MAX_THREADS
	.align		4
.L_1549:
        /*0918*/ 	.byte	0x04, 0x05
        /*091a*/ 	.short	(.L_1551 - .L_1550)
.L_1550:
        /*091c*/ 	.word	0x00000200
        /*0920*/ 	.word	0x00000001
        /*0924*/ 	.word	0x00000001


	//----- nvinfo : EIATTR_CRS_STACK_SIZE
	.align		4
.L_1551:
        /*0928*/ 	.byte	0x04, 0x1e
        /*092a*/ 	.short	(.L_1553 - .L_1552)
.L_1552:
        /*092c*/ 	.word	0x00000000


	//----- nvinfo : EIATTR_CBANK_PARAM_SIZE
	.align		4
.L_1553:
        /*0930*/ 	.byte	0x03, 0x19
        /*0932*/ 	.short	0x0a70


	//----- nvinfo : EIATTR_PARAM_CBANK
	.align		4
        /*0934*/ 	.byte	0x04, 0x0a
        /*0936*/ 	.short	(.L_1555 - .L_1554)
	.align		4
.L_1554:
        /*0938*/ 	.word	index@(.nv.constant0._ZN7cutlass13device_kernelIN5flash11enable_sm90INS1_16FlashAttnFwdSm90INS1_25CollectiveMainloopFwdSm90ILi2EN4cute5tupleIJNS5_1CILi1EEES8_S8_EEENS6_IJNS7_ILi192EEENS7_ILi160EEENS7_ILi64EEEEEELi64ENS_12float_e4m3_tEfNS_4arch4Sm90ELb0ELb1ELb1ELb1ELb0ELb0ELb0ELb1ELb1ELb0ELb0ELb0EEENS1_21CollectiveEpilogueFwdINS6_IJSA_SC_SB_EEES9_NS_10bfloat16_tESG_Li384ELb1ELb0ELb0ELb1EEENS1_36VarlenDynamicPersistentTileSchedulerILi192ELi160ELi384ELi128ELb0ELb0ELb1ELb1ELb0ELb1EEEEEEEEEvNT_6ParamsE)
        /*093c*/ 	.short	0x0210
        /*093e*/ 	.short	0x0a70


	//----- nvinfo : EIATTR_SW_WAR
	.align		4
.L_1555:
        /*0940*/ 	.byte	0x04, 0x36
        /*0942*/ 	.short	(.L_1557 - .L_1556)
.L_1556:
        /*0944*/ 	.word	0x00000008
.L_1557:


//--------------------- .nv.info._ZN7cutlass13device_kernelIN5flash11enable_sm90INS1_16FlashAttnFwdSm90INS1_25CollectiveMainloopFwdSm90ILi2EN4cute5tupleIJNS5_1CILi1EEES8_S8_EEENS6_IJNS7_ILi192EEENS7_ILi160EEENS7_ILi64EEEEEELi64ENS_12float_e4m3_tEfNS_4arch4Sm90ELb0ELb1ELb1ELb1ELb0ELb1ELb0ELb1ELb1ELb0ELb0ELb0EEENS1_21CollectiveEpilogueFwdINS6_IJSA_SC_SB_EEES9_NS_10bfloat16_tESG_Li384ELb1ELb0ELb0ELb1EEENS1_36VarlenDynamicPersistentTileSchedulerILi192ELi160ELi384ELi128ELb0ELb0ELb1ELb1ELb0ELb1EEEEEEEEEvNT_6ParamsE --------------------------
	.section	.nv.info._ZN7cutlass13device_kernelIN5flash11enable_sm90INS1_16FlashAttnFwdSm90INS1_25CollectiveMainloopFwdSm90ILi2EN4cute5tupleIJNS5_1CILi1EEES8_S8_EEENS6_IJNS7_ILi192EEENS7_ILi160EEENS7_ILi64EEEEEELi64ENS_12float_e4m3_tEfNS_4arch4Sm90ELb0ELb1ELb1ELb1ELb0ELb1ELb0ELb1ELb1ELb0ELb0ELb0EEENS1_21CollectiveEpilogueFwdINS6_IJSA_SC_SB_EEES9_NS_10bfloat16_tESG_Li384ELb1ELb0ELb0ELb1EEENS1_36VarlenDynamicPersistentTileSchedulerILi192ELi160ELi384ELi128ELb0ELb0ELb1ELb1ELb0ELb1EEEEEEEEEvNT_6ParamsE,"",@"SHT_CUDA_INFO"
	.sectionflags	@""
	.align	4


	//----- nvinfo : EIATTR_CUDA_API_VERSION
	.align		4
        /*0000*/ 	.byte	0x04, 0x37
        /*0002*/ 	.short	(.L_1559 - .L_1558)
.L_1558:
        /*0004*/ 	.word	0x00000082


	//----- nvinfo : EIATTR_KPARAM_INFO
	.align		4
.L_1559:
        /*0008*/ 	.byte	0x04, 0x17
        /*000a*/ 	.short	(.L_1561 - .L_1560)
.L_1560:
        /*000c*/ 	.word	0x00000000
        /*0010*/ 	.short	0x0000
        /*0012*/ 	.short	0x0070
        /*0014*/ 	.byte	0x00, 0xf0, 0x01, 0x28


	//----- nvinfo : EIATTR_SPARSE_MMA_MASK
	.align		4
.L_1561:
        /*0018*/ 	.byte	0x03, 0x50
        /*001a*/ 	.short	0x0000


	//----- nvinfo : EIATTR_MAXREG_COUNT
	.align		4
        /*001c*/ 	.byte	0x03, 0x1b
        /*001e*/ 	.short	0x0080


	//----- nvinfo : EIATTR_NUM_BARRIERS
	.align		4
        /*0020*/ 	.byte	0x02, 0x4c
        /*0022*/ 	.byte	0x10
	.zero		1


	//----- nvinfo : EIATTR_EXTERNS
	.align		4
        /*0024*/ 	.byte	0x04, 0x0f
        /*0026*/ 	.short	(.L_1563 - .L_1562)


	//   ....[0]....
	.align		4
.L_1562:
        /*0028*/ 	.word	index@(__assertfail)


	//----- nvinfo : EIATTR_ANNOTATIONS
	.align		4
.L_1563:
        /*002c*/ 	.byte	0x04, 0x55
        /*002e*/ 	.short	(.L_1565 - .L_1564)


	//   ....[0]....
.L_1564:
        /* <DEDUP_REMOVED lines=83> */


	//----- nvinfo : EIATTR_MERCURY_ISA_VERSION
	.align		4
.L_1565:
        /*0550*/ 	.byte	0x03, 0x5f
        /*0552*/ 	.short	0x0101


	//----- nvinfo : EIATTR_UNUSED_LOAD_BYTE_OFFSET
	.align		4
        /*0554*/ 	.byte	0x04, 0x44
        /*0556*/ 	.short	(.L_1567 - .L_1566)


	//   ....[0]....
.L_1566:
        /*0558*/ 	.word	0x00000ac0
        /*055c*/ 	.word	0x0000fff0


	//   ....[1]....
        /*0560*/ 	.word	0x0001ab00
        /*0564*/ 	.word	0x0000fff0


	//----- nvinfo : EIATTR_INT_WARP_WIDE_INSTR_OFFSETS
	.align		4
.L_1567:
        /*0568*/ 	.byte	0x04, 0x31
        /*056a*/ 	.short	(.L_1569 - .L_1568)


	//   ....[0]....
.L_1568:
        /*056c*/ 	.word	0x000001b0


	//   ....[1]....
        /*0570*/ 	.word	0x000001f0


	//   ....[2]....
        /*0574*/ 	.word	0x000002b0


	//   ....[3]....
        /*0578*/ 	.word	0x0001ef20


	//   ....[4]....
        /*057c*/ 	.word	0x0001efb0


	//   ....[5]....
        /*0580*/ 	.word	0x0001f670


	//   ....[6]....
        /*0584*/ 	.word	0x0001f6a0


	//   ....[7]....
        /*0588*/ 	.word	0x00020c60


	//   ....[8]....
        /*058c*/ 	.word	0x00020cf0


	//----- nvinfo : EIATTR_COOP_GROUP_MASK_REGIDS
	.align		4
.L_1569:
        /*0590*/ 	.byte	0x04, 0x29
        /*0592*/ 	.short	(.L_1571 - .L_1570)


	//   ....[0]....
.L_1570:
        /*0594*/ 	.word	0xffffffff


	//   ....[1]....
        /*0598*/ 	.word	0xffffffff


	//   ....[2]....
        /*059c*/ 	.word	0xffffffff


	//   ....[3]....
        /*05a0*/ 	.word	0xffffffff


	//   ....[4]....
        /*05a4*/ 	.word	0xffffffff


	//   ....[5]....
        /*05a8*/ 	.word	0xffffffff


	//   ....[6]....
        /*05ac*/ 	.word	0xffffffff


	//   ....[7]....
        /*05b0*/ 	.word	0xffffffff


	//   ....[8]....
        /*05b4*/ 	.word	0xffffffff


	//   ....[9]....
        /*05b8*/ 	.word	0xffffffff


	//   ....[10]....
        /*05bc*/ 	.word	0xffffffff


	//   ....[11]....
        /*05c0*/ 	.word	0xffffffff


	//   ....[12]....
        /*05c4*/ 	.word	0xffffffff


	//   ....[13]....
        /*05c8*/ 	.word	0xffffffff


	//   ....[14]....
        /*05cc*/ 	.word	0xffffffff


	//   ....[15]....
        /*05d0*/ 	.word	0xffffffff


	//   ....[16]....
        /*05d4*/ 	.word	0xffffffff


	//   ....[17]....
        /*05d8*/ 	.word	0xffffffff


	//   ....[18]....
        /*05dc*/ 	.word	0xffffffff


	//   ....[19]....
        /*05e0*/ 	.word	0xffffffff


	//   ....[20]....
        /*05e4*/ 	.word	0xffffffff


	//   ....[21]....
        /*05e8*/ 	.word	0xffffffff


	//   ....[22]....
        /*05ec*/ 	.word	0xffffffff


	//   ....[23]....
        /*05f0*/ 	.word	0xffffffff


	//   ....[24]....
        /*05f4*/ 	.word	0xffffffff


	//   ....[25]....
        /*05f8*/ 	.word	0xffffffff


	//   ....[26]....
        /*05fc*/ 	.word	0xffffffff


	//   ....[27]....
        /*0600*/ 	.word	0xffffffff


	//   ....[28]....
        /*0604*/ 	.word	0xffffffff


	//   ....[29]....
        /*0608*/ 	.word	0xffffffff


	//   ....[30]....
        /*060c*/ 	.word	0xffffffff


	//   ....[31]....
        /*0610*/ 	.word	0xffffffff


	//   ....[32]....
        /*0614*/ 	.word	0xffffffff


	//   ....[33]....
        /*0618*/ 	.word	0xffffffff


	//   ....[34]....
        /*061c*/ 	.word	0xffffffff


	//   ....[35]....
        /*0620*/ 	.word	0xffffffff


	//   ....[36]....
        /*0624*/ 	.word	0xffffffff


	//   ....[37]....
        /*0628*/ 	.word	0xffffffff


	//   ....[38]....
        /*062c*/ 	.word	0xffffffff


	//   ....[39]....
        /*0630*/ 	.word	0xffffffff


	//   ....[40]....
        /*0634*/ 	.word	0xffffffff


	//   ....[41]....
        /*0638*/ 	.word	0xffffffff


	//   ....[42]....
        /*063c*/ 	.word	0xffffffff


	//   ....[43]....
        /*0640*/ 	.word	0xffffffff


	//   ....[44]....
        /*0644*/ 	.word	0xffffffff


	//   ....[45]....
        /*0648*/ 	.word	0xffffffff


	//   ....[46]....
        /*064c*/ 	.word	0xffffffff


	//   ....[47]....
        /*0650*/ 	.word	0xffffffff


	//   ....[48]....
        /*0654*/ 	.word	0xffffffff


	//   ....[49]....
        /*0658*/ 	.word	0xffffffff


	//   ....[50]....
        /*065c*/ 	.word	0xffffffff


	//   ....[51]....
        /*0660*/ 	.word	0xffffffff


	//   ....[52]....
        /*0664*/ 	.word	0xffffffff


	//   ....[53]....
        /*0668*/ 	.word	0xffffffff


	//   ....[54]....
        /*066c*/ 	.word	0xffffffff


	//   ....[55]....
        /*0670*/ 	.word	0xffffffff


	//   ....[56]....
        /*0674*/ 	.word	0xffffffff


	//   ....[57]....
        /*0678*/ 	.word	0xffffffff


	//   ....[58]....
        /*067c*/ 	.word	0xffffffff


	//   ....[59]....
        /*0680*/ 	.word	0xffffffff


	//   ....[60]....
        /*0684*/ 	.word	0xffffffff


	//   ....[61]....
        /*0688*/ 	.word	0xffffffff


	//   ....[62]....
        /*068c*/ 	.word	0xffffffff


	//   ....[63]....
        /*0690*/ 	.word	0xffffffff


	//   ....[64]....
        /*0694*/ 	.word	0xffffffff


	//   ....[65]....
        /*0698*/ 	.word	0xffffffff


	//   ....[66]....
        /*069c*/ 	.word	0xffffffff


	//   ....[67]....
        /*06a0*/ 	.word	0xffffffff


	//   ....[68]....
        /*06a4*/ 	.word	0xffffffff


	//   ....[69]....
        /*06a8*/ 	.word	0xffffffff


	//   ....[70]....
        /*06ac*/ 	.word	0xffffffff


	//   ....[71]....
        /*06b0*/ 	.word	0xffffffff


	//   ....[72]....
        /*06b4*/ 	.word	0xffffffff


	//   ....[73]....
        /*06b8*/ 	.word	0xffffffff


	//   ....[74]....
        /*06bc*/ 	.word	0xffffffff


	//   ....[75]....
        /*06c0*/ 	.word	0xffffffff


	//   ....[76]....
        /*06c4*/ 	.word	0xffffffff


	//   ....[77]....
        /*06c8*/ 	.word	0xffffffff


	//   ....[78]....
        /*06cc*/ 	.word	0xffffffff


	//   ....[79]....
        /*06d0*/ 	.word	0xffffffff


	//   ....[80]....
        /*06d4*/ 	.word	0x0500000f


	//   ....[81]....
        /*06d8*/ 	.word	0x0500000f


	//   ....[82]....
        /*06dc*/ 	.word	0x0500000f


	//   ....[83]....
        /*06e0*/ 	.word	0x0500000f


	//   ....[84]....
        /*06e4*/ 	.word	0x0500000f


	//   ....[85]....
        /*06e8*/ 	.word	0x0500000f


	//   ....[86]....
        /*06ec*/ 	.word	0x0500000f


	//   ....[87]....
        /*06f0*/ 	.word	0x0500000f


	//   ....[88]....
        /*06f4*/ 	.word	0x0500000f


	//   ....[89]....
        /*06f8*/ 	.word	0x0500000f


	//   ....[90]....
        /*06fc*/ 	.word	0x0500000f


	//   ....[91]....
        /*0700*/ 	.word	0x0500000f


	//   ....[92]....
        /*0704*/ 	.word	0x0500000f


	//   ....[93]....
        /*0708*/ 	.word	0x0500000f


	//   ....[94]....
        /*070c*/ 	.word	0x0500000f


	//   ....[95]....
        /*0710*/ 	.word	0x0500000f


	//   ....[96]....
        /*0714*/ 	.word	0x0500000f


	//   ....[97]....
        /*0718*/ 	.word	0x0500000f


	//   ....[98]....
        /*071c*/ 	.word	0x0500000f


	//   ....[99]....
        /*0720*/ 	.word	0x0500000f


	//   ....[100]....
        /*0724*/ 	.word	0x0500000f


	//   ....[101]....
        /*0728*/ 	.word	0x0500000f


	//   ....[102]....
        /*072c*/ 	.word	0x0500000f


	//   ....[103]....
        /*0730*/ 	.word	0x0500000f


	//   ....[104]....
        /*0734*/ 	.word	0x0500000f


	//   ....[105]....
        /*0738*/ 	.word	0x0500000f


	//   ....[106]....
        /*073c*/ 	.word	0x0500000f


	//   ....[107]....
        /*0740*/ 	.word	0x0500000f


	//----- nvinfo : EIATTR_COOP_GROUP_INSTR_OFFSETS
	.align		4
.L_1571:
        /*0744*/ 	.byte	0x04, 0x28
        /*0746*/ 	.short	(.L_1573 - .L_1572)


	//   ....[0]....
.L_1572:
        /*0748*/ 	.word	0x00000060


	//   ....[1]....
        /*074c*/ 	.word	0x000001c0


	//   ....[2]....
        /*0750*/ 	.word	0x000002c0


	//   ....[3]....
        /*0754*/ 	.word	0x00000430


	//   ....[4]....
        /*0758*/ 	.word	0x00000590


	//   ....[5]....
        /*075c*/ 	.word	0x000006b0


	//   ....[6]....
        /*0760*/ 	.word	0x00000810


	//   ....[7]....
        /*0764*/ 	.word	0x00005710


	//   ....[8]....
        /*0768*/ 	.word	0x0000b6a0


	//   ....[9]....
        /*076c*/ 	.word	0x0000b7b0


	//   ....[10]....
        /*0770*/ 	.word	0x0000c1c0


	//   ....[11]....
        /*0774*/ 	.word	0x0000c260


	//   ....[12]....
        /*0778*/ 	.word	0x00010670


	//   ....[13]....
        /*077c*/ 	.word	0x00010820


	//   ....[14]....
        /*0780*/ 	.word	0x00010e50


	//   ....[15]....
        /*0784*/ 	.word	0x00010eb0


	//   ....[16]....
        /*0788*/ 	.word	0x00013c70


	//   ....[17]....
        /*078c*/ 	.word	0x00013c90


	//   ....[18]....
        /*0790*/ 	.word	0x00013cd0


	//   ....[19]....
        /*0794*/ 	.word	0x00013cf0


	//   ....[20]....
        /*0798*/ 	.word	0x00018530


	//   ....[21]....
        /*079c*/ 	.word	0x00018630


	//   ....[22]....
        /*07a0*/ 	.word	0x00018f70


	//   ....[23]....
        /*07a4*/ 	.word	0x00018fd0


	//   ....[24]....
        /*07a8*/ 	.word	0x0001a460


	//   ....[25]....
        /*07ac*/ 	.word	0x0001a480


	//   ....[26]....
        /*07b0*/ 	.word	0x0001a580


	//   ....[27]....
        /*07b4*/ 	.word	0x0001a640


	//   ....[28]....
        /*07b8*/ 	.word	0x0001b100


	//   ....[29]....
        /*07bc*/ 	.word	0x0001b110


	//   ....[30]....
        /*07c0*/ 	.word	0x0001b120


	//   ....[31]....
        /*07c4*/ 	.word	0x0001b130


	//   ....[32]....
        /*07c8*/ 	.word	0x0001b140


	//   ....[33]....
        /*07cc*/ 	.word	0x0001b150


	//   ....[34]....
        /*07d0*/ 	.word	0x0001b170


	//   ....[35]....
        /*07d4*/ 	.word	0x0001b180


	//   ....[36]....
        /*07d8*/ 	.word	0x0001b1b0


	//   ....[37]....
        /*07dc*/ 	.word	0x0001b1c0


	//   ....[38]....
        /*07e0*/ 	.word	0x0001b1f0


	//   ....[39]....
        /*07e4*/ 	.word	0x0001b200


	//   ....[40]....
        /*07e8*/ 	.word	0x0001b220


	//   ....[41]....
        /*07ec*/ 	.word	0x0001b240


	//   ....[42]....
        /*07f0*/ 	.word	0x0001b250


	//   ....[43]....
        /*07f4*/ 	.word	0x0001b270


	//   ....[44]....
        /*07f8*/ 	.word	0x0001c7b0


	//   ....[45]....
        /*07fc*/ 	.word	0x0001c980


	//   ....[46]....
        /*0800*/ 	.word	0x0001c9b0


	//   ....[47]....
        /*0804*/ 	.word	0x0001c9e0


	//   ....[48]....
        /*0808*/ 	.word	0x0001ca10


	//   ....[49]....
        /*080c*/ 	.word	0x0001ca40


	//   ....[50]....
        /*0810*/ 	.word	0x0001ca70


	//   ....[51]....
        /*0814*/ 	.word	0x0001cbe0


	//   ....[52]....
        /*0818*/ 	.word	0x0001cc10


	//   ....[53]....
        /*081c*/ 	.word	0x0001cc40


	//   ....[54]....
        /*0820*/ 	.word	0x0001cc70


	//   ....[55]....
        /*0824*/ 	.word	0x0001cca0


	//   ....[56]....
        /*0828*/ 	.word	0x0001ccd0


	//   ....[57]....
        /*082c*/ 	.word	0x0001cd80


	//   ....[58]....
        /*0830*/ 	.word	0x0001cde0


	//   ....[59]....
        /*0834*/ 	.word	0x0001ce80


	//   ....[60]....
        /*0838*/ 	.word	0x0001df10


	//   ....[61]....
        /*083c*/ 	.word	0x0001f800


	//   ....[62]....
        /*0840*/ 	.word	0x00021460


	//   ....[63]....
        /*0844*/ 	.word	0x000214b0


	//   ....[64]....
        /*0848*/ 	.word	0x000214e0


	//   ....[65]....
        /*084c*/ 	.word	0x00021510


	//   ....[66]....
        /*0850*/ 	.word	0x00021520


	//   ....[67]....
        /*0854*/ 	.word	0x00021550


	//   ....[68]....
        /*0858*/ 	.word	0x00021580


	//   ....[69]....
        /*085c*/ 	.word	0x000215b0


	//   ....[70]....
        /*0860*/ 	.word	0x00021730


	//   ....[71]....
        /*0864*/ 	.word	0x00021760


	//   ....[72]....
        /*0868*/ 	.word	0x00021790


	//   ....[73]....
        /*086c*/ 	.word	0x000217c0


	//   ....[74]....
        /*0870*/ 	.word	0x000217f0


	//   ....[75]....
        /*0874*/ 	.word	0x00021820


	//   ....[76]....
        /*0878*/ 	.word	0x000218e0


	//   ....[77]....
        /*087c*/ 	.word	0x00021900


	//   ....[78]....
        /*0880*/ 	.word	0x00021970


	//   ....[79]....
        /*0884*/ 	.word	0x00022010


	//   ....[80]....
        /*0888*/ 	.word	0x00022480


	//   ....[81]....
        /*088c*/ 	.word	0x00022520


	//   ....[82]....
        /*0890*/ 	.word	0x000225c0


	//   ....[83]....
        /*0894*/ 	.word	0x00022660


	//   ....[84]....
        /*0898*/ 	.word	0x00022740


	//   ....[85]....
        /*089c*/ 	.word	0x000227e0


	//   ....[86]....
        /*08a0*/ 	.word	0x00022880


	//   ....[87]....
        /*08a4*/ 	.word	0x00022920


	//   ....[88]....
        /*08a8*/ 	.word	0x00022cc0


	//   ....[89]....
        /*08ac*/ 	.word	0x00022fa0


	//   ....[90]....
        /*08b0*/ 	.word	0x00023390


	//   ....[91]....
        /*08b4*/ 	.word	0x00023430


	//   ....[92]....
        /*08b8*/ 	.word	0x00023550


	//   ....[93]....
        /*08bc*/ 	.word	0x000235c0


	//   ....[94]....
        /*08c0*/ 	.word	0x00023630


	//   ....[95]....
        /*08c4*/ 	.word	0x000236a0


	//   ....[96]....
        /*08c8*/ 	.word	0x00023710


	//   ....[97]....
        /*08cc*/ 	.word	0x00023790


	//   ....[98]....
        /*08d0*/ 	.word	0x00023820


	//   ....[99]....
        /*08d4*/ 	.word	0x000238b0


	//   ....[100]....
        /*08d8*/ 	.word	0x00023920


	//   ....[101]....
        /*08dc*/ 	.word	0x00023990


	//   ....[102]....
        /*08e0*/ 	.word	0x00023a00


	//   ....[103]....
        /*08e4*/ 	.word	0x00023a80


	//   ....[104]....
        /*08e8*/ 	.word	0x00023af0


	//   ....[105]....
        /*08ec*/ 	.word	0x00023b90


	//   ....[106]....
        /*08f0*/ 	.word	0x00023c20


	//   ....[107]....
        /*08f4*/ 	.word	0x00023d40


	//----- nvinfo : EIATTR_REG_RECONFIG
	.align		4
.L_1573:
        /*08f8*/ 	.byte	0x01, 0x54
	.zero		2


	//----- nvinfo : EIATTR_SYSCALL_OFFSETS
	.align		4
        /*08fc*/ 	.byte	0x04, 0x46
        /*08fe*/ 	.short	(.L_1575 - .L_1574)


	//   ....[0]....
.L_1574:
        /*0900*/ 	.word	0x00001a10


	//   ....[1]....
        /*0904*/ 	.word	0x00001b60


	//   ....[2]....
        /*0908*/ 	.word	0x00005880


	//   ....[3]....
        /*090c*/ 	.word	0x00005e90


	//   ....[4]....
        /*0910*/ 	.word	0x0001f130


	//   ....[5]....
        /*0914*/ 	.word	0x0001f280


	//   ....[6]....
        /*0918*/ 	.word	0x0001f3b0


	//   ....[7]....
        /*091c*/ 	.word	0x0001f4e0


	//----- nvinfo : EIATTR_MBARRIER_INSTR_OFFSETS
	.align		4
.L_1575:
        /*0920*/ 	.byte	0x04, 0x39
        /*0922*/ 	.short	(.L_1577 - .L_1576)


	//   ....[0]....
.L_1576:
        /*0924*/ 	.word	0x000002e0
        /*0928*/ 	.word	0x000000ff
        /*092c*/ 	.word	0x00013200
        /*0930*/ 	.short	0x0100
        /*0932*/ 	.byte	0x08
	.zero		1


	//   ....[1]....
        /*0934*/ 	.word	0x000002f0
        /*0938*/ 	.word	0x000000ff
        /*093c*/ 	.word	0x00013220
        /*0940*/ 	.short	0x0100
        /*0942*/ 	.byte	0x08
	.zero		1


	//   ....[2]....
        /*0944*/ 	.word	0x000003e0
        /*0948*/ 	.word	0x000000ff
        /*094c*/ 	.word	0x00013230
        /*0950*/ 	.short	0x0100
        /*0952*/ 	.byte	0x08
	.zero		1


	//   ....[3]....
        /*0954*/ 	.word	0x000003f0
        /*0958*/ 	.word	0x000000ff
        /*095c*/ 	.word	0x00013240
        /*0960*/ 	.short	0x0100
        /*0962*/ 	.byte	0x08
	.zero		1


	//   ....[4]....
        /*0964*/ 	.word	0x00000400
        /*0968*/ 	.word	0x000000ff
        /*096c*/ 	.word	0x00013238
        /*0970*/ 	.short	0x0100
        /*0972*/ 	.byte	0x08
	.zero		1


	//   ....[5]....
        /*0974*/ 	.word	0x00000410
        /*0978*/ 	.word	0x000000ff
        /*097c*/ 	.word	0x00013248
        /*0980*/ 	.short	0x0100
        /*0982*/ 	.byte	0x08
	.zero		1


	//   ....[6]....
        /*0984*/ 	.word	0x00000540
        /*0988*/ 	.word	0x000000ff
        /*098c*/ 	.word	0x00013250
        /*0990*/ 	.short	0x0100
        /*0992*/ 	.byte	0x08
	.zero		1


	//   ....[7]....
        /*0994*/ 	.word	0x00000550
        /*0998*/ 	.word	0x000000ff
        /*099c*/ 	.word	0x00013260
        /*09a0*/ 	.short	0x0100
        /*09a2*/ 	.byte	0x08
	.zero		1


	//   ....[8]....
        /*09a4*/ 	.word	0x00000560
        /*09a8*/ 	.word	0x000000ff
        /*09ac*/ 	.word	0x00013258
        /*09b0*/ 	.short	0x0100
        /*09b2*/ 	.byte	0x08
	.zero		1


	//   ....[9]....
        /*09b4*/ 	.word	0x00000570
        /*09b8*/ 	.word	0x000000ff
        /*09bc*/ 	.word	0x00013268
        /*09c0*/ 	.short	0x0100
        /*09c2*/ 	.byte	0x08
	.zero		1


	//   ....[10]....
        /*09c4*/ 	.word	0x00000660
        /*09c8*/ 	.word	0x000000ff
        /*09cc*/ 	.word	0x00013270
        /*09d0*/ 	.short	0x0100
        /*09d2*/ 	.byte	0x06
	.zero		1


	//   ....[11]....
        /*09d4*/ 	.word	0x00000670
        /*09d8*/ 	.word	0x000000ff
        /*09dc*/ 	.word	0x00013280
        /*09e0*/ 	.short	0x0100
        /*09e2*/ 	.byte	0x06
	.zero		1


	//   ....[12]....
        /*09e4*/ 	.word	0x00000680
        /*09e8*/ 	.word	0x000000ff
        /*09ec*/ 	.word	0x00013278
        /*09f0*/ 	.short	0x0100
        /*09f2*/ 	.byte	0x06
	.zero		1


	//   ....[13]....
        /*09f4*/ 	.word	0x00000690
        /*09f8*/ 	.word	0x000000ff
        /*09fc*/ 	.word	0x00013288
        /*0a00*/ 	.short	0x0100
        /*0a02*/ 	.byte	0x06
	.zero		1


	//   ....[14]....
        /*0a04*/ 	.word	0x000007c0
        /*0a08*/ 	.word	0x000000ff
        /*0a0c*/ 	.word	0x00013290
        /*0a10*/ 	.short	0x0100
        /*0a12*/ 	.byte	0x08
	.zero		1


	//   ....[15]....
        /*0a14*/ 	.word	0x000007d0
        /*0a18*/ 	.word	0x000000ff
        /*0a1c*/ 	.word	0x000132a0
        /*0a20*/ 	.short	0x0100
        /*0a22*/ 	.byte	0x08
	.zero		1


	//   ....[16]....
        /*0a24*/ 	.word	0x000007e0
        /*0a28*/ 	.word	0x000000ff
        /*0a2c*/ 	.word	0x00013298
        /*0a30*/ 	.short	0x0100
        /*0a32*/ 	.byte	0x08
	.zero		1


	//   ....[17]....
        /*0a34*/ 	.word	0x000007f0
        /*0a38*/ 	.word	0x000000ff
        /*0a3c*/ 	.word	0x000132a8
        /*0a40*/ 	.short	0x0100
        /*0a42*/ 	.byte	0x08
	.zero		1


	//   ....[18]....
        /*0a44*/ 	.word	0x00000920
        /*0a48*/ 	.word	0x000000ff
        /*0a4c*/ 	.word	0x000132b0
        /*0a50*/ 	.short	0x0100
        /*0a52*/ 	.byte	0x08
	.zero		1


	//   ....[19]....
        /*0a54*/ 	.word	0x00000930
        /*0a58*/ 	.word	0x000000ff
        /*0a5c*/ 	.word	0x000132c0
        /*0a60*/ 	.short	0x0100
        /*0a62*/ 	.byte	0x08
	.zero		1


	//   ....[20]....
        /*0a64*/ 	.word	0x00000940
        /*0a68*/ 	.word	0x000000ff
        /*0a6c*/ 	.word	0x000132b8
        /*0a70*/ 	.short	0x0100
        /*0a72*/ 	.byte	0x08
	.zero		1


	//   ....[21]....
        /*0a74*/ 	.word	0x00000950
        /*0a78*/ 	.word	0x000000ff
        /*0a7c*/ 	.word	0x000132c8
        /*0a80*/ 	.short	0x0100
        /*0a82*/ 	.byte	0x08
	.zero		1


	//   ....[22]....
        /*0a84*/ 	.word	0x000028c0
        /*0a88*/ 	.word	0x00000048
        /*0a8c*/ 	.word	0x00013290
        /*0a90*/ 	.short	0x010a
        /*0a92*/ 	.byte	0x3f
	.zero		1


	//   ....[23]....
        /*0a94*/ 	.word	0x00003a60
        /*0a98*/ 	.word	0x00000048
        /*0a9c*/ 	.word	0x00013290
        /*0aa0*/ 	.short	0x010a
        /*0aa2*/ 	.byte	0x3f
	.zero		1


	//   ....[24]....
        /*0aa4*/ 	.word	0x00004b80
        /*0aa8*/ 	.word	0x00000048
        /*0aac*/ 	.word	0x00013290
        /*0ab0*/ 	.short	0x010a
        /*0ab2*/ 	.byte	0x3f
	.zero		1


	//   ....[25]....
        /*0ab4*/ 	.word	0x00004d60
        /*0ab8*/ 	.word	0x00000004
        /*0abc*/ 	.word	0x00000000
        /*0ac0*/ 	.short	0x0101
        /*0ac2*/ 	.byte	0x3f
	.zero		1


	//   ....[26]....
        /*0ac4*/ 	.word	0x00004da0
        /*0ac8*/ 	.word	0x00000048
        /*0acc*/ 	.word	0x000132b0
        /*0ad0*/ 	.short	0x010a
        /*0ad2*/ 	.byte	0x3f
	.zero		1


	//   ....[27]....
        /*0ad4*/ 	.word	0x00005020
        /*0ad8*/ 	.word	0x00000048
        /*0adc*/ 	.word	0x00000000
        /*0ae0*/ 	.short	0x0101
        /*0ae2*/ 	.byte	0x3f
	.zero		1


	//   ....[28]....
        /*0ae4*/ 	.word	0x00005bc0
        /*0ae8*/ 	.word	0x00000012
        /*0aec*/ 	.word	0x00013200
        /*0af0*/ 	.short	0x010a
        /*0af2*/ 	.byte	0x3f
	.zero		1


	//   ....[29]....
        /*0af4*/ 	.word	0x00005c10
        /*0af8*/ 	.word	0x00000012
        /*0afc*/ 	.word	0x00013200
        /*0b00*/ 	.short	0x010a
        /*0b02*/ 	.byte	0x3f
	.zero		1


	//   ....[30]....
        /*0b04*/ 	.word	0x00006510
        /*0b08*/ 	.word	0x00000012
        /*0b0c*/ 	.word	0x00013200
        /*0b10*/ 	.short	0x010a
        /*0b12*/ 	.byte	0x3f
	.zero		1


	//   ....[31]....
        /*0b14*/ 	.word	0x00007a60
        /*0b18*/ 	.word	0x00000012
        /*0b1c*/ 	.word	0x00013200
        /*0b20*/ 	.short	0x010a
        /*0b22*/ 	.byte	0x3f
	.zero		1


	//   ....[32]....
        /*0b24*/ 	.word	0x00008b80
        /*0b28*/ 	.word	0x0000000d
        /*0b2c*/ 	.word	0x00013230
        /*0b30*/ 	.short	0x010a
        /*0b32*/ 	.byte	0x3f
	.zero		1


	//   ....[33]....
        /*0b34*/ 	.word	0x00008c30
        /*0b38*/ 	.word	0x0000000d
        /*0b3c*/ 	.word	0x00013230
        /*0b40*/ 	.short	0x010a
        /*0b42*/ 	.byte	0x3f
	.zero		1


	//   ....[34]....
        /*0b44*/ 	.word	0x00009870
        /*0b48*/ 	.word	0x00000018
        /*0b4c*/ 	.word	0x00000000
        /*0b50*/ 	.short	0x0101
        /*0b52*/ 	.byte	0x3f
	.zero		1


	//   ....[35]....
        /*0b54*/ 	.word	0x0000d520
        /*0b58*/ 	.word	0x00000008
        /*0b5c*/ 	.word	0x00013230
        /*0b60*/ 	.short	0x010a
        /*0b62*/ 	.byte	0x3f
	.zero		1


	//   ....[36]....
        /*0b64*/ 	.word	0x0000d5b0
        /*0b68*/ 	.word	0x00000008
        /*0b6c*/ 	.word	0x00013230
        /*0b70*/ 	.short	0x010a
        /*0b72*/ 	.byte	0x3f
	.zero		1


	//   ....[37]....
        /*0b74*/ 	.word	0x0000db70
        /*0b78*/ 	.word	0x00000014
        /*0b7c*/ 	.word	0x00013250
        /*0b80*/ 	.short	0x010a
        /*0b82*/ 	.byte	0x3f
	.zero		1


	//   ....[38]....
        /*0b84*/ 	.word	0x0000dbc0
        /*0b88*/ 	.word	0x00000014
        /*0b8c*/ 	.word	0x00013250
        /*0b90*/ 	.short	0x010a
        /*0b92*/ 	.byte	0x3f
	.zero		1


	//   ....[39]....
        /*0b94*/ 	.word	0x0000e660
        /*0b98*/ 	.word	0x00000038
        /*0b9c*/ 	.word	0x00000000
        /*0ba0*/ 	.short	0x0101
        /*0ba2*/ 	.byte	0x3f
	.zero		1


	//   ....[40]....
        /*0ba4*/ 	.word	0x00011c20
        /*0ba8*/ 	.word	0x00000014
        /*0bac*/ 	.word	0x00000000
        /*0bb0*/ 	.short	0x0101
        /*0bb2*/ 	.byte	0x3f
	.zero		1


	//   ....[41]....
        /*0bb4*/ 	.word	0x000124d0
        /*0bb8*/ 	.word	0x00000003
        /*0bbc*/ 	.word	0x00013230
        /*0bc0*/ 	.short	0x010a
        /*0bc2*/ 	.byte	0x3f
	.zero		1


	//   ....[42]....
        /*0bc4*/ 	.word	0x00012560
        /*0bc8*/ 	.word	0x00000003
        /*0bcc*/ 	.word	0x00013230
        /*0bd0*/ 	.short	0x010a
        /*0bd2*/ 	.byte	0x3f
	.zero		1


	//   ....[43]....
        /*0bd4*/ 	.word	0x00012b20
        /*0bd8*/ 	.word	0x0000000e
        /*0bdc*/ 	.word	0x00013250
        /*0be0*/ 	.short	0x010a
        /*0be2*/ 	.byte	0x3f
	.zero		1


	//   ....[44]....
        /*0be4*/ 	.word	0x00012b70
        /*0be8*/ 	.word	0x0000000e
        /*0bec*/ 	.word	0x00013250
        /*0bf0*/ 	.short	0x010a
        /*0bf2*/ 	.byte	0x3f
	.zero		1


	//   ....[45]....
        /*0bf4*/ 	.word	0x00014580
        /*0bf8*/ 	.word	0x0000000f
        /*0bfc*/ 	.word	0x00000000
        /*0c00*/ 	.short	0x0101
        /*0c02*/ 	.byte	0x3f
	.zero		1


	//   ....[46]....
        /*0c04*/ 	.word	0x00014e40
        /*0c08*/ 	.word	0x0000000e
        /*0c0c*/ 	.word	0x00000000
        /*0c10*/ 	.short	0x0101
        /*0c12*/ 	.byte	0x3f
	.zero		1


	//   ....[47]....
        /*0c14*/ 	.word	0x00015510
        /*0c18*/ 	.word	0x00000003
        /*0c1c*/ 	.word	0x00013230
        /*0c20*/ 	.short	0x010a
        /*0c22*/ 	.byte	0x3f
	.zero		1


	//   ....[48]....
        /*0c24*/ 	.word	0x000155a0
        /*0c28*/ 	.word	0x00000003
        /*0c2c*/ 	.word	0x00013230
        /*0c30*/ 	.short	0x010a
        /*0c32*/ 	.byte	0x3f
	.zero		1


	//   ....[49]....
        /*0c34*/ 	.word	0x00015b60
        /*0c38*/ 	.word	0x0000000e
        /*0c3c*/ 	.word	0x00013250
        /*0c40*/ 	.short	0x010a
        /*0c42*/ 	.byte	0x3f
	.zero		1


	//   ....[50]....
        /*0c44*/ 	.word	0x00015bb0
        /*0c48*/ 	.word	0x0000000e
        /*0c4c*/ 	.word	0x00013250
        /*0c50*/ 	.short	0x010a
        /*0c52*/ 	.byte	0x3f
	.zero		1


	//   ....[51]....
        /*0c54*/ 	.word	0x00016620
        /*0c58*/ 	.word	0x00000003
        /*0c5c*/ 	.word	0x00000000
        /*0c60*/ 	.short	0x0101
        /*0c62*/ 	.byte	0x3f
	.zero		1


	//   ....[52]....
        /*0c64*/ 	.word	0x00019c00
        /*0c68*/ 	.word	0x0000000e
        /*0c6c*/ 	.word	0x00000000
        /*0c70*/ 	.short	0x0101
        /*0c72*/ 	.byte	0x3f
	.zero		1


	//   ....[53]....
        /*0c74*/ 	.word	0x0001a150
        /*0c78*/ 	.word	0x0000000d
        /*0c7c*/ 	.word	0x00013250
        /*0c80*/ 	.short	0x010a
        /*0c82*/ 	.byte	0x3f
	.zero		1


	//   ....[54]....
        /*0c84*/ 	.word	0x0001a1a0
        /*0c88*/ 	.word	0x0000000d
        /*0c8c*/ 	.word	0x00013250
        /*0c90*/ 	.short	0x010a
        /*0c92*/ 	.byte	0x3f
	.zero		1


	//   ....[55]....
        /*0c94*/ 	.word	0x0001aa40
        /*0c98*/ 	.word	0x00000002
        /*0c9c*/ 	.word	0x00000000
        /*0ca0*/ 	.short	0x0101
        /*0ca2*/ 	.byte	0x3f
	.zero		1


	//   ....[56]....
        /*0ca4*/ 	.word	0x0001ba40
        /*0ca8*/ 	.word	0x00000000
        /*0cac*/ 	.word	0x00000000
        /*0cb0*/ 	.short	0x0101
        /*0cb2*/ 	.byte	0x3f
	.zero		1


	//   ....[57]....
        /*0cb4*/ 	.word	0x0001e020
        /*0cb8*/ 	.word	0x00000008
        /*0cbc*/ 	.word	0x00013220
        /*0cc0*/ 	.short	0x010a
        /*0cc2*/ 	.byte	0x3f
	.zero		1


	//   ....[58]....
        /*0cc4*/ 	.word	0x0001e0d0
        /*0cc8*/ 	.word	0x00000009
        /*0ccc*/ 	.word	0x000132a0
        /*0cd0*/ 	.short	0x010a
        /*0cd2*/ 	.byte	0x3f
	.zero		1


	//   ....[59]....
        /*0cd4*/ 	.word	0x0001e300
        /*0cd8*/ 	.word	0x00000009
        /*0cdc*/ 	.word	0x000132c0
        /*0ce0*/ 	.short	0x010a
        /*0ce2*/ 	.byte	0x3f
	.zero		1


	//   ....[60]....
        /*0ce4*/ 	.word	0x0001e650
        /*0ce8*/ 	.word	0x00000009
        /*0cec*/ 	.word	0x000132a0
        /*0cf0*/ 	.short	0x010a
        /*0cf2*/ 	.byte	0x3f
	.zero		1


	//   ....[61]....
        /*0cf4*/ 	.word	0x0001e870
        /*0cf8*/ 	.word	0x00000009
        /*0cfc*/ 	.word	0x000132c0
        /*0d00*/ 	.short	0x010a
        /*0d02*/ 	.byte	0x3f
	.zero		1


	//   ....[62]....
        /*0d04*/ 	.word	0x0001fa10
        /*0d08*/ 	.word	0x00000005
        /*0d0c*/ 	.word	0x00013280
        /*0d10*/ 	.short	0x010a
        /*0d12*/ 	.byte	0x3f
	.zero		1


	//   ....[63]....
        /*0d14*/ 	.word	0x0001fbd0
        /*0d18*/ 	.word	0x00000005
        /*0d1c*/ 	.word	0x00013240
        /*0d20*/ 	.short	0x010a
        /*0d22*/ 	.byte	0x3f
	.zero		1


	//   ....[64]....
        /*0d24*/ 	.word	0x0001ff30
        /*0d28*/ 	.word	0x0000001d
        /*0d2c*/ 	.word	0x00013220
        /*0d30*/ 	.short	0x010a
        /*0d32*/ 	.byte	0x3f
	.zero		1


	//   ....[65]....
        /*0d34*/ 	.word	0x000201b0
        /*0d38*/ 	.word	0x00000005
        /*0d3c*/ 	.word	0x00013280
        /*0d40*/ 	.short	0x010a
        /*0d42*/ 	.byte	0x3f
	.zero		1


	//   ....[66]....
        /*0d44*/ 	.word	0x00020400
        /*0d48*/ 	.word	0x00000005
        /*0d4c*/ 	.word	0x00013240
        /*0d50*/ 	.short	0x010a
        /*0d52*/ 	.byte	0x3f
	.zero		1


	//   ....[67]....
        /*0d54*/ 	.word	0x000206c0
        /*0d58*/ 	.word	0x0000000d
        /*0d5c*/ 	.word	0x00013270
        /*0d60*/ 	.short	0x010a
        /*0d62*/ 	.byte	0x3f
	.zero		1


	//   ....[68]....
        /*0d64*/ 	.word	0x00020740
        /*0d68*/ 	.word	0x0000000d
        /*0d6c*/ 	.word	0x00013260
        /*0d70*/ 	.short	0x010a
        /*0d72*/ 	.byte	0x3f
	.zero		1


	//   ....[69]....
        /*0d74*/ 	.word	0x00020b70
        /*0d78*/ 	.word	0x0000000d
        /*0d7c*/ 	.word	0x00013250
        /*0d80*/ 	.short	0x0101
        /*0d82*/ 	.byte	0x3f
	.zero		1


	//   ....[70]....
        /*0d84*/ 	.word	0x00020bd0
        /*0d88*/ 	.word	0x00000003
        /*0d8c*/ 	.word	0x00000000
        /*0d90*/ 	.short	0x0101
        /*0d92*/ 	.byte	0x3f
	.zero		1


	//   ....[71]....
        /*0d94*/ 	.word	0x00020d90
        /*0d98*/ 	.word	0x00000000
        /*0d9c*/ 	.word	0x00013270
        /*0da0*/ 	.short	0x010a
        /*0da2*/ 	.byte	0x3f
	.zero		1


	//   ....[72]....
        /*0da4*/ 	.word	0x00020e00
        /*0da8*/ 	.word	0x00000000
        /*0dac*/ 	.word	0x00013260
        /*0db0*/ 	.short	0x010a
        /*0db2*/ 	.byte	0x3f
	.zero		1


	//   ....[73]....
        /*0db4*/ 	.word	0x00021230
        /*0db8*/ 	.word	0x00000000
        /*0dbc*/ 	.word	0x00013250
        /*0dc0*/ 	.short	0x0101
        /*0dc2*/ 	.byte	0x3f
	.zero		1


	//   ....[74]....
        /*0dc4*/ 	.word	0x000212c0
        /*0dc8*/ 	.word	0x00000002
        /*0dcc*/ 	.word	0x00000000
        /*0dd0*/ 	.short	0x0101
        /*0dd2*/ 	.byte	0x3f
	.zero		1


	//   ....[75]....
        /*0dd4*/ 	.word	0x00021f90
        /*0dd8*/ 	.word	0x00000008
        /*0ddc*/ 	.word	0x00013220
        /*0de0*/ 	.short	0x010a
        /*0de2*/ 	.byte	0x3f
	.zero		1


	//   ....[76]....
        /*0de4*/ 	.word	0x00022120
        /*0de8*/ 	.word	0x00000006
        /*0dec*/ 	.word	0x00000000
        /*0df0*/ 	.short	0x010a
        /*0df2*/ 	.byte	0x3f
	.zero		1


	//   ....[77]....
        /*0df4*/ 	.word	0x00022190
        /*0df8*/ 	.word	0x00000007
        /*0dfc*/ 	.word	0x00000000
        /*0e00*/ 	.short	0x010a
        /*0e02*/ 	.byte	0x3f
	.zero		1


	//   ....[78]....
        /*0e04*/ 	.word	0x000221e0
        /*0e08*/ 	.word	0x00000002
        /*0e0c*/ 	.word	0x00013260
        /*0e10*/ 	.short	0x010a
        /*0e12*/ 	.byte	0x3f
	.zero		1


	//   ....[79]....
        /*0e14*/ 	.word	0x00022230
        /*0e18*/ 	.word	0x00000005
        /*0e1c*/ 	.word	0x00013260
        /*0e20*/ 	.short	0x010a
        /*0e22*/ 	.byte	0x3f
	.zero		1


	//   ....[80]....
        /*0e24*/ 	.word	0x00022270
        /*0e28*/ 	.word	0x00000002
        /*0e2c*/ 	.word	0x00013280
        /*0e30*/ 	.short	0x010a
        /*0e32*/ 	.byte	0x3f
	.zero		1


	//   ....[81]....
        /*0e34*/ 	.word	0x00022290
        /*0e38*/ 	.word	0x00000005
        /*0e3c*/ 	.word	0x00013280
        /*0e40*/ 	.short	0x010a
        /*0e42*/ 	.byte	0x3f
	.zero		1


	//   ....[82]....
        /*0e44*/ 	.word	0x000222f0
        /*0e48*/ 	.word	0x00000048
        /*0e4c*/ 	.word	0x00013290
        /*0e50*/ 	.short	0x010a
        /*0e52*/ 	.byte	0x3f
	.zero		1


	//   ....[83]....
        /*0e54*/ 	.word	0x00022340
        /*0e58*/ 	.word	0x00000048
        /*0e5c*/ 	.word	0x00013290
        /*0e60*/ 	.short	0x010a
        /*0e62*/ 	.byte	0x3f
	.zero		1


	//   ....[84]....
        /*0e64*/ 	.word	0x00022390
        /*0e68*/ 	.word	0x00000048
        /*0e6c*/ 	.word	0x00013290
        /*0e70*/ 	.short	0x010a
        /*0e72*/ 	.byte	0x3f
	.zero		1


	//   ....[85]....
        /*0e74*/ 	.word	0x000223e0
        /*0e78*/ 	.word	0x00000048
        /*0e7c*/ 	.word	0x000132b0
        /*0e80*/ 	.short	0x010a
        /*0e82*/ 	.byte	0x3f
	.zero		1


	//   ....[86]....
        /*0e84*/ 	.word	0x000226a0
        /*0e88*/ 	.word	0x00000012
        /*0e8c*/ 	.word	0x00013200
        /*0e90*/ 	.short	0x010a
        /*0e92*/ 	.byte	0x3f
	.zero		1


	//   ....[87]....
        /*0e94*/ 	.word	0x00022960
        /*0e98*/ 	.word	0x00000012
        /*0e9c*/ 	.word	0x00013200
        /*0ea0*/ 	.short	0x010a
        /*0ea2*/ 	.byte	0x3f
	.zero		1


	//   ....[88]....
        /*0ea4*/ 	.word	0x000229b0
        /*0ea8*/ 	.word	0x0000000d
        /*0eac*/ 	.word	0x00013230
        /*0eb0*/ 	.short	0x010a
        /*0eb2*/ 	.byte	0x3f
	.zero		1


	//   ....[89]....
        /*0eb4*/ 	.word	0x00022a00
        /*0eb8*/ 	.word	0x00000008
        /*0ebc*/ 	.word	0x00013230
        /*0ec0*/ 	.short	0x010a
        /*0ec2*/ 	.byte	0x3f
	.zero		1


	//   ....[90]....
        /*0ec4*/ 	.word	0x00022a50
        /*0ec8*/ 	.word	0x00000014
        /*0ecc*/ 	.word	0x00013250
        /*0ed0*/ 	.short	0x010a
        /*0ed2*/ 	.byte	0x3f
	.zero		1


	//   ....[91]....
        /*0ed4*/ 	.word	0x00022aa0
        /*0ed8*/ 	.word	0x00000003
        /*0edc*/ 	.word	0x00013230
        /*0ee0*/ 	.short	0x010a
        /*0ee2*/ 	.byte	0x3f
	.zero		1


	//   ....[92]....
        /*0ee4*/ 	.word	0x00022af0
        /*0ee8*/ 	.word	0x0000000e
        /*0eec*/ 	.word	0x00013250
        /*0ef0*/ 	.short	0x010a
        /*0ef2*/ 	.byte	0x3f
	.zero		1


	//   ....[93]....
        /*0ef4*/ 	.word	0x00022b40
        /*0ef8*/ 	.word	0x00000003
        /*0efc*/ 	.word	0x00013230
        /*0f00*/ 	.short	0x010a
        /*0f02*/ 	.byte	0x3f
	.zero		1


	//   ....[94]....
        /*0f04*/ 	.word	0x00022b90
        /*0f08*/ 	.word	0x0000000e
        /*0f0c*/ 	.word	0x00013250
        /*0f10*/ 	.short	0x010a
        /*0f12*/ 	.byte	0x3f
	.zero		1


	//   ....[95]....
        /*0f14*/ 	.word	0x00022be0
        /*0f18*/ 	.word	0x0000000d
        /*0f1c*/ 	.word	0x00013250
        /*0f20*/ 	.short	0x010a
        /*0f22*/ 	.byte	0x3f
	.zero		1


	//   ....[96]....
        /*0f24*/ 	.word	0x00022d80
        /*0f28*/ 	.word	0x00000008
        /*0f2c*/ 	.word	0x00013220
        /*0f30*/ 	.short	0x010a
        /*0f32*/ 	.byte	0x3f
	.zero		1


	//   ....[97]....
        /*0f34*/ 	.word	0x00022dd0
        /*0f38*/ 	.word	0x00000009
        /*0f3c*/ 	.word	0x000132a0
        /*0f40*/ 	.short	0x010a
        /*0f42*/ 	.byte	0x3f
	.zero		1


	//   ....[98]....
        /*0f44*/ 	.word	0x00022e20
        /*0f48*/ 	.word	0x00000009
        /*0f4c*/ 	.word	0x000132c0
        /*0f50*/ 	.short	0x010a
        /*0f52*/ 	.byte	0x3f
	.zero		1


	//   ....[99]....
        /*0f54*/ 	.word	0x00022e70
        /*0f58*/ 	.word	0x00000009
        /*0f5c*/ 	.word	0x000132a0
        /*0f60*/ 	.short	0x010a
        /*0f62*/ 	.byte	0x3f
	.zero		1


	//   ....[100]....
        /*0f64*/ 	.word	0x00022ec0
        /*0f68*/ 	.word	0x00000009
        /*0f6c*/ 	.word	0x000132c0
        /*0f70*/ 	.short	0x010a
        /*0f72*/ 	.byte	0x3f
	.zero		1


	//   ....[101]....
        /*0f74*/ 	.word	0x00023060
        /*0f78*/ 	.word	0x00000005
        /*0f7c*/ 	.word	0x00013280
        /*0f80*/ 	.short	0x010a
        /*0f82*/ 	.byte	0x3f
	.zero		1


	//   ....[102]....
        /*0f84*/ 	.word	0x000230b0
        /*0f88*/ 	.word	0x00000005
        /*0f8c*/ 	.word	0x00013240
        /*0f90*/ 	.short	0x010a
        /*0f92*/ 	.byte	0x3f
	.zero		1


	//   ....[103]....
        /*0f94*/ 	.word	0x00023100
        /*0f98*/ 	.word	0x0000001d
        /*0f9c*/ 	.word	0x00013220
        /*0fa0*/ 	.short	0x010a
        /*0fa2*/ 	.byte	0x3f
	.zero		1


	//   ....[104]....
        /*0fa4*/ 	.word	0x00023150
        /*0fa8*/ 	.word	0x00000005
        /*0fac*/ 	.word	0x00013280
        /*0fb0*/ 	.short	0x010a
        /*0fb2*/ 	.byte	0x3f
	.zero		1


	//   ....[105]....
        /*0fb4*/ 	.word	0x000231a0
        /*0fb8*/ 	.word	0x00000005
        /*0fbc*/ 	.word	0x00013240
        /*0fc0*/ 	.short	0x010a
        /*0fc2*/ 	.byte	0x3f
	.zero		1


	//   ....[106]....
        /*0fc4*/ 	.word	0x000231f0
        /*0fc8*/ 	.word	0x0000000d
        /*0fcc*/ 	.word	0x00013270
        /*0fd0*/ 	.short	0x010a
        /*0fd2*/ 	.byte	0x3f
	.zero		1


	//   ....[107]....
        /*0fd4*/ 	.word	0x00023240
        /*0fd8*/ 	.word	0x0000000d
        /*0fdc*/ 	.word	0x00013260
        /*0fe0*/ 	.short	0x010a
        /*0fe2*/ 	.byte	0x3f
	.zero		1


	//   ....[108]....
        /*0fe4*/ 	.word	0x00023290
        /*0fe8*/ 	.word	0x00000000
        /*0fec*/ 	.word	0x00013270
        /*0ff0*/ 	.short	0x010a
        /*0ff2*/ 	.byte	0x3f
	.zero		1


	//   ....[109]....
        /*0ff4*/ 	.word	0x000232e0
        /*0ff8*/ 	.word	0x00000000
        /*0ffc*/ 	.word	0x00013260
        /*1000*/ 	.short	0x010a
        /*1002*/ 	.byte	0x3f
	.zero		1


	//   ....[110]....
        /*1004*/ 	.word	0x00023c60
        /*1008*/ 	.word	0x00000008
        /*100c*/ 	.word	0x00013220
        /*1010*/ 	.short	0x010a
        /*1012*/ 	.byte	0x3f
	.zero		1


	//   ....[111]....
        /*1014*/ 	.word	0x00023e00
        /*1018*/ 	.word	0x00000006
        /*101c*/ 	.word	0x00000000
        /*1020*/ 	.short	0x010a
        /*1022*/ 	.byte	0x3f
	.zero		1


	//   ....[112]....
        /*1024*/ 	.word	0x00023e50
        /*1028*/ 	.word	0x00000007
        /*102c*/ 	.word	0x00000000
        /*1030*/ 	.short	0x010a
        /*1032*/ 	.byte	0x3f
	.zero		1


	//   ....[113]....
        /*1034*/ 	.word	0x00023ea0
        /*1038*/ 	.word	0x00000002
        /*103c*/ 	.word	0x00013260
        /*1040*/ 	.short	0x010a
        /*1042*/ 	.byte	0x3f
	.zero		1


	//   ....[114]....
        /*1044*/ 	.word	0x00023ef0
        /*1048*/ 	.word	0x00000005
        /*104c*/ 	.word	0x00013260
        /*1050*/ 	.short	0x010a
        /*1052*/ 	.byte	0x3f
	.zero		1


	//   ....[115]....
        /*1054*/ 	.word	0x00023f40
        /*1058*/ 	.word	0x00000002
        /*105c*/ 	.word	0x00013280
        /*1060*/ 	.short	0x010a
        /*1062*/ 	.byte	0x3f
	.zero		1


	//----- nvinfo : EIATTR_NUM_MBARRIERS
	.align		4
.L_1577:
        /*1064*/ 	.byte	0x03, 0x38
        /*1066*/ 	.short	0x0016


	//----- nvinfo : EIATTR_EXIT_INSTR_OFFSETS
	.align		4
        /*1068*/ 	.byte	0x04, 0x1c
        /*106a*/ 	.short	(.L_1579 - .L_1578)


	//   ....[0]....
.L_1578:
        /*106c*/ 	.word	0x000222e0


	//----- nvinfo : EIATTR_MAX_THREADS
	.align		4
.L_1579:
        /*1070*/ 	.byte	0x04, 0x05
        /*1072*/ 	.short	(.L_1581 - .L_1580)
.L_1580:
        /*1074*/ 	.word	0x00000200
        /*1078*/ 	.word	0x00000001
        /*107c*/ 	.word	0x00000001


	//----- nvinfo : EIATTR_CRS_STACK_SIZE
	.align		4
.L_1581:
        /*1080*/ 	.byte	0x04, 0x1e
        /*1082*/ 	.short	(.L_1583 - .L_1582)
.L_1582:
        /*1084*/ 	.word	0x00000000


	//----- nvinfo : EIATTR_CBANK_PARAM_SIZE
	.align		4
.L_1583:
        /*1088*/ 	.byte	0x03, 0x19
        /*108a*/ 	.short	0x0a70


	//----- nvinfo : EIATTR_PARAM_CBANK
	.align		4
        /*108c*/ 	.byte	0x04, 0x0a
        /*108e*/ 	.short	(.L_1585 - .L_1584)
	.align		4
.L_1584:
        /*1090*/ 	.word	index@(.nv.constant0._ZN7cutlass13device_kernelIN5flash11enable_sm90INS1_16FlashAttnFwdSm90INS1_25CollectiveMainloopFwdSm90ILi2EN4cute5tupleIJNS5_1CILi1EEES8_S8_EEENS6_IJNS7_ILi192EEENS7_ILi160EEENS7_ILi64EEEEEELi64ENS_12float_e4m3_tEfNS_4arch4Sm90ELb0ELb1ELb1ELb1ELb0ELb1ELb0ELb1ELb1ELb0ELb0ELb0EEENS1_21CollectiveEpilogueFwdINS6_IJSA_SC_SB_EEES9_NS_10bfloat16_tESG_Li384ELb1ELb0ELb0ELb1EEENS1_36VarlenDynamicPersistentTileSchedulerILi192ELi160ELi384ELi128ELb0ELb0ELb1ELb1ELb0ELb1EEEEEEEEEvNT_6ParamsE)
        /*1094*/ 	.short	0x0210
        /*1096*/ 	.short	0x0a70


	//----- nvinfo : EIATTR_SW_WAR
	.align		4
.L_1585:
        /*1098*/ 	.byte	0x04, 0x36
        /*109a*/ 	.short	(.L_1587 - .L_1586)
.L_1586:
        /*109c*/ 	.word	0x00000008
.L_1587:


//--------------------- .nv.info._ZN7cutlass13device_kernelIN5flash11enable_sm90INS1_16FlashAttnFwdSm90INS1_25CollectiveMainloopFwdSm90ILi2EN4cute5tupleIJNS5_1CILi1EEES8_S8_EEENS6_IJNS7_ILi192EEENS7_ILi160EEENS7_ILi64EEEEEELi64ENS_12float_e4m3_tEfNS_4arch4Sm90ELb1ELb0ELb1ELb0ELb0ELb0ELb0ELb1ELb1ELb0ELb0ELb0EEENS1_21CollectiveEpilogueFwdINS6_IJSA_SC_SB_EEES9_NS_10bfloat16_tESG_Li384ELb0ELb0ELb0ELb1EEENS1_30DynamicPersistentTileSchedulerILi384ELi128ELb0ELb0ELb1EEEEEEEEEvNT_6ParamsE --------------------------
	.section	.nv.info._ZN7cutlass13device_kernelIN5flash11enable_sm90INS1_16FlashAttnFwdSm90INS1_25CollectiveMainloopFwdSm90ILi2EN4cute5tupleIJNS5_1CILi1EEES8_S8_EEENS6_IJNS7_ILi192EEENS7_ILi160EEENS7_ILi64EEEEEELi64ENS_12float_e4m3_tEfNS_4arch4Sm90ELb1ELb0ELb1ELb0ELb0ELb0ELb0ELb1ELb1ELb0ELb0ELb0EEENS1_21CollectiveEpilogueFwdINS6_IJSA_SC_SB_EEES9_NS_10bfloat16_tESG_Li384ELb0ELb0ELb0ELb1EEENS1_30DynamicPersistentTileSchedulerILi384ELi128ELb0ELb0ELb1EEEEEEEEEvNT_6ParamsE,"",@"SHT_CUDA_INFO"
	.sectionflags	@""
	.align	4


	//----- nvinfo : EIATTR_CUDA_API_VERSION
	.align		4
        /*0000*/ 	.byte	0x04, 0x37
        /*0002*/ 	.short	(.L_1589 - .L_1588)
.L_1588:
        /*0004*/ 	.word	0x00000082


	//----- nvinfo : EIATTR_KPARAM_INFO
	.align		4
.L_1589:
        /*0008*/ 	.byte	0x04, 0x17
        /*000a*/ 	.short	(.L_1591 - .L_1590)
.L_1590:
        /*000c*/ 	.word	0x00000000
        /*0010*/ 	.short	0x0000
        /*0012*/ 	.short	0x0070
        /*0014*/ 	.byte	0x00, 0xf0, 0x01, 0x2e


	//----- nvinfo : EIATTR_SPARSE_MMA_MASK
	.align		4
.L_1591:
        /*0018*/ 	.byte	0x03, 0x50
        /*001a*/ 	.short	0x0000


	//----- nvinfo : EIATTR_MAXREG_COUNT
	.align		4
        /*001c*/ 	.byte	0x03, 0x1b
        /*001e*/ 	.short	0x0080


	//----- nvinfo : EIATTR_NUM_BARRIERS
	.align		4
        /*0020*/ 	.byte	0x02, 0x4c
        /*0022*/ 	.byte	0x09
	.zero		1


	//----- nvinfo : EIATTR_EXTERNS
	.align		4
        /*0024*/ 	.byte	0x04, 0x0f
        /*0026*/ 	.short	(.L_1593 - .L_1592)


	//   ....[0]....
	.align		4
.L_1592:
        /*0028*/ 	.word	index@(__assertfail)


	//----- nvinfo : EIATTR_ANNOTATIONS
	.align		4
.L_1593:
        /*002c*/ 	.byte	0x04, 0x55
        /*002e*/ 	.short	(.L_1595 - .L_1594)


	//   ....[0]....
.L_1594:
        /*0030*/ 	.word	0x00000001
        /*0034*/ 	.byte	0x50, 0x0a, 0x00, 0x00, 0x01, 0x00, 0x00, 0x00, 0x90, 0x0d, 0x00, 0x00, 0x01, 0x00, 0x00, 0x00
        /*0044*/ 	.byte	0x60, 0x15, 0x00, 0x00, 0x01, 0x00, 0x00, 0x00, 0x40, 0xb7, 0x00, 0x00, 0x01, 0x00, 0x00, 0x00
        /*0054*/ 	.byte	0xf0, 0xb9, 0x00, 0x00, 0x01, 0x00, 0x00, 0x00, 0xd0, 0xc6, 0x00, 0x00, 0x01, 0x00, 0x00, 0x00
        /*0064*/ 	.byte	0xf0, 0xcc, 0x00, 0x00, 0x01, 0x00, 0x00, 0x00, 0x30, 0xf2, 0x00, 0x00


	//----- nvinfo : EIATTR_MERCURY_ISA_VERSION
	.align		4
.L_1595:
        /*0070*/ 	.byte	0x03, 0x5f
        /*0072*/ 	.short	0x0101


	//----- nvinfo : EIATTR_INT_WARP_WIDE_INSTR_OFFSETS
	.align		4
        /*0074*/ 	.byte	0x04, 0x31
        /*0076*/ 	.short	(.L_1597 - .L_1596)


	//   ....[0]....
.L_1596:
        /*0078*/ 	.word	0x00000180


	//   ....[1]....
        /*007c*/ 	.word	0x000001b0


	//   ....[2]....
        /*0080*/ 	.word	0x00000240


	//   ....[3]....
        /*0084*/ 	.word	0x0000d370


	//   ....[4]....
        /*0088*/ 	.word	0x0000d400


	//   ....[5]....
        /*008c*/ 	.word	0x0000da70


	//   ....[6]....
        /*0090*/ 	.word	0x0000ed20


	//   ....[7]....
        /*0094*/ 	.word	0x0000edb0


	//----- nvinfo : EIATTR_COOP_GROUP_MASK_REGIDS
	.align		4
.L_1597:
        /*0098*/ 	.byte	0x04, 0x29
        /*009a*/ 	.short	(.L_1599 - .L_1598)


	//   ....[0]....
.L_1598:
        /*009c*/ 	.word	0xffffffff


	//   ....[1]....
        /*00a0*/ 	.word	0xffffffff


	//   ....[2]....
        /*00a4*/ 	.word	0xffffffff


	//   ....[3]....
        /*00a8*/ 	.word	0xffffffff


	//   ....[4]....
        /*00ac*/ 	.word	0xffffffff


	//   ....[5]....
        /*00b0*/ 	.word	0xffffffff


	//   ....[6]....
        /*00b4*/ 	.word	0xffffffff


	//   ....[7]....
        /*00b8*/ 	.word	0xffffffff


	//   ....[8]....
        /*00bc*/ 	.word	0xffffffff


	//   ....[9]....
        /*00c0*/ 	.word	0xffffffff


	//   ....[10]....
        /*00c4*/ 	.word	0xffffffff


	//   ....[11]....
        /*00c8*/ 	.word	0xffffffff


	//   ....[12]....
        /*00cc*/ 	.word	0xffffffff


	//   ....[13]....
        /*00d0*/ 	.word	0xffffffff


	//   ....[14]....
        /*00d4*/ 	.word	0xffffffff


	//   ....[15]....
        /*00d8*/ 	.word	0xffffffff


	//   ....[16]....
        /*00dc*/ 	.word	0xffffffff


	//   ....[17]....
        /*00e0*/ 	.word	0xffffffff


	//   ....[18]....
        /*00e4*/ 	.word	0xffffffff


	//   ....[19]....
        /*00e8*/ 	.word	0xffffffff


	//   ....[20]....
        /*00ec*/ 	.word	0xffffffff


	//   ....[21]....
        /*00f0*/ 	.word	0xffffffff


	//   ....[22]....
        /*00f4*/ 	.word	0xffffffff


	//   ....[23]....
        /*00f8*/ 	.word	0xffffffff


	//   ....[24]....
        /*00fc*/ 	.word	0xffffffff


	//   ....[25]....
        /*0100*/ 	.word	0xffffffff


	//   ....[26]....
        /*0104*/ 	.word	0xffffffff


	//   ....[27]....
        /*0108*/ 	.word	0xffffffff


	//   ....[28]....
        /*010c*/ 	.word	0xffffffff


	//   ....[29]....
        /*0110*/ 	.word	0xffffffff


	//   ....[30]....
        /*0114*/ 	.word	0xffffffff


	//   ....[31]....
        /*0118*/ 	.word	0xffffffff


	//   ....[32]....
        /*011c*/ 	.word	0xffffffff


	//   ....[33]....
        /*0120*/ 	.word	0xffffffff


	//   ....[34]....
        /*0124*/ 	.word	0xffffffff


	//   ....[35]....
        /*0128*/ 	.word	0xffffffff


	//   ....[36]....
        /*012c*/ 	.word	0xffffffff


	//   ....[37]....
        /*0130*/ 	.word	0xffffffff


	//   ....[38]....
        /*0134*/ 	.word	0xffffffff


	//   ....[39]....
        /*0138*/ 	.word	0xffffffff


	//   ....[40]....
        /*013c*/ 	.word	0xffffffff


	//   ....[41]....
        /*0140*/ 	.word	0xffffffff


	//   ....[42]....
        /*0144*/ 	.word	0xffffffff


	//   ....[43]....
        /*0148*/ 	.word	0xffffffff


	//   ....[44]....
        /*014c*/ 	.word	0xffffffff


	//   ....[45]....
        /*0150*/ 	.word	0x0500000f


	//   ....[46]....
        /*0154*/ 	.word	0x0500000f


	//----- nvinfo : EIATTR_COOP_GROUP_INSTR_OFFSETS
	.align		4
.L_1599:
        /*0158*/ 	.byte	0x04, 0x28
        /*015a*/ 	.short	(.L_1601 - .L_1600)


	//   ....[0]....
.L_1600:
        /*015c*/ 	.word	0x00000060


	//   ....[1]....
        /*0160*/ 	.word	0x00000190


	//   ....[2]....
        /*0164*/ 	.word	0x00000250


	//   ....[3]....
        /*0168*/ 	.word	0x000003c0


	//   ....[4]....
        /*016c*/ 	.word	0x00000520


	//   ....[5]....
        /*0170*/ 	.word	0x00000640


	//   ....[6]....
        /*0174*/ 	.word	0x000007a0


	//   ....[7]....
        /*0178*/ 	.word	0x00001390


	//   ....[8]....
        /*017c*/ 	.word	0x00002dc0


	//   ....[9]....
        /*0180*/ 	.word	0x00002e90


	//   ....[10]....
        /*0184*/ 	.word	0x00003a60


	//   ....[11]....
        /*0188*/ 	.word	0x00003ab0


	//   ....[12]....
        /*018c*/ 	.word	0x000065f0


	//   ....[13]....
        /*0190*/ 	.word	0x000066f0


	//   ....[14]....
        /*0194*/ 	.word	0x00007230


	//   ....[15]....
        /*0198*/ 	.word	0x00007300


	//   ....[16]....
        /*019c*/ 	.word	0x00009ba0


	//   ....[17]....
        /*01a0*/ 	.word	0x00009bd0


	//   ....[18]....
        /*01a4*/ 	.word	0x00009bf0


	//   ....[19]....
        /*01a8*/ 	.word	0x00009c10


	//   ....[20]....
        /*01ac*/ 	.word	0x0000b4a0


	//   ....[21]....
        /*01b0*/ 	.word	0x0000b4b0


	//   ....[22]....
        /*01b4*/ 	.word	0x0000b530


	//   ....[23]....
        /*01b8*/ 	.word	0x0000b550


	//   ....[24]....
        /*01bc*/ 	.word	0x0000c080


	//   ....[25]....
        /*01c0*/ 	.word	0x0000c090


	//   ....[26]....
        /*01c4*/ 	.word	0x0000c0a0


	//   ....[27]....
        /*01c8*/ 	.word	0x0000c0b0


	//   ....[28]....
        /*01cc*/ 	.word	0x0000c0c0


	//   ....[29]....
        /*01d0*/ 	.word	0x0000c0d0


	//   ....[30]....
        /*01d4*/ 	.word	0x0000c0e0


	//   ....[31]....
        /*01d8*/ 	.word	0x0000c0f0


	//   ....[32]....
        /*01dc*/ 	.word	0x0000c120


	//   ....[33]....
        /*01e0*/ 	.word	0x0000c150


	//   ....[34]....
        /*01e4*/ 	.word	0x0000c180


	//   ....[35]....
        /*01e8*/ 	.word	0x0000c1a0


	//   ....[36]....
        /*01ec*/ 	.word	0x0000c1c0


	//   ....[37]....
        /*01f0*/ 	.word	0x0000c1d0


	//   ....[38]....
        /*01f4*/ 	.word	0x0000c1e0


	//   ....[39]....
        /*01f8*/ 	.word	0x0000c210


	//   ....[40]....
        /*01fc*/ 	.word	0x0000c250


	//   ....[41]....
        /*0200*/ 	.word	0x0000cca0


	//   ....[42]....
        /*0204*/ 	.word	0x0000db40


	//   ....[43]....
        /*0208*/ 	.word	0x0000f340


	//   ....[44]....
        /*020c*/ 	.word	0x0000f4c0


	//   ....[45]....
        /*0210*/ 	.word	0x0000fa80


	//   ....[46]....
        /*0214*/ 	.word	0x0000fef0


	//----- nvinfo : EIATTR_REG_RECONFIG
	.align		4
.L_1601:
        /*0218*/ 	.byte	0x01, 0x54
	.zero		2


	//----- nvinfo : EIATTR_SYSCALL_OFFSETS
	.align		4
        /*021c*/ 	.byte	0x04, 0x46
        /*021e*/ 	.short	(.L_1603 - .L_1602)


	//   ....[0]....
.L_1602:
        /*0220*/ 	.word	0x00001540


	//   ....[1]....
        /*0224*/ 	.word	0x0000d590


	//   ....[2]....
        /*0228*/ 	.word	0x0000d6d0


	//   ....[3]....
        /*022c*/ 	.word	0x0000d810


	//   ....[4]....
        /*0230*/ 	.word	0x0000d930


	//----- nvinfo : EIATTR_MBARRIER_INSTR_OFFSETS
	.align		4
.L_1603:
        /*0234*/ 	.byte	0x04, 0x39
        /*0236*/ 	.short	(.L_1605 - .L_1604)


	//   ....[0]....
.L_1604:
        /*0238*/ 	.word	0x00000270
        /*023c*/ 	.word	0x000000ff
        /*0240*/ 	.word	0x00013200
        /*0244*/ 	.short	0x0100
        /*0246*/ 	.byte	0x06
	.zero		1


	//   ....[1]....
        /*0248*/ 	.word	0x00000280
        /*024c*/ 	.word	0x000000ff
        /*0250*/ 	.word	0x00013220
        /*0254*/ 	.short	0x0100
        /*0256*/ 	.byte	0x06
	.zero		1


	//   ....[2]....
        /*0258*/ 	.word	0x00000370
        /*025c*/ 	.word	0x000000ff
        /*0260*/ 	.word	0x00013230
        /*0264*/ 	.short	0x0100
        /*0266*/ 	.byte	0x08
	.zero		1


	//   ....[3]....
        /*0268*/ 	.word	0x00000380
        /*026c*/ 	.word	0x000000ff
        /*0270*/ 	.word	0x00013240
        /*0274*/ 	.short	0x0100
        /*0276*/ 	.byte	0x08
	.zero		1


	//   ....[4]....
        /*0278*/ 	.word	0x00000390
        /*027c*/ 	.word	0x000000ff
        /*0280*/ 	.word	0x00013238
        /*0284*/ 	.short	0x0100
        /*0286*/ 	.byte	0x08
	.zero		1


	//   ....[5]....
        /*0288*/ 	.word	0x000003a0
        /*028c*/ 	.word	0x000000ff
        /*0290*/ 	.word	0x00013248
        /*0294*/ 	.short	0x0100
        /*0296*/ 	.byte	0x08
	.zero		1


	//   ....[6]....
        /*0298*/ 	.word	0x000004d0
        /*029c*/ 	.word	0x000000ff
        /*02a0*/ 	.word	0x00013250
        /*02a4*/ 	.short	0x0100
        /*02a6*/ 	.byte	0x08
	.zero		1


	//   ....[7]....
        /*02a8*/ 	.word	0x000004e0
        /*02ac*/ 	.word	0x000000ff
        /*02b0*/ 	.word	0x00013260
        /*02b4*/ 	.short	0x0100
        /*02b6*/ 	.byte	0x08
	.zero		1


	//   ....[8]....
        /*02b8*/ 	.word	0x000004f0
        /*02bc*/ 	.word	0x000000ff
        /*02c0*/ 	.word	0x00013258
        /*02c4*/ 	.short	0x0100
        /*02c6*/ 	.byte	0x08
	.zero		1


	//   ....[9]....
        /*02c8*/ 	.word	0x00000500
        /*02cc*/ 	.word	0x000000ff
        /*02d0*/ 	.word	0x00013268
        /*02d4*/ 	.short	0x0100
        /*02d6*/ 	.byte	0x08
	.zero		1


	//   ....[10]....
        /*02d8*/ 	.word	0x000005f0
        /*02dc*/ 	.word	0x000000ff
        /*02e0*/ 	.word	0x00013270
        /*02e4*/ 	.short	0x0100
        /*02e6*/ 	.byte	0x06
	.zero		1


	//   ....[11]....
        /*02e8*/ 	.word	0x00000600
        /*02ec*/ 	.word	0x000000ff
        /*02f0*/ 	.word	0x00013280
        /*02f4*/ 	.short	0x0100
        /*02f6*/ 	.byte	0x06
	.zero		1


	//   ....[12]....
        /*02f8*/ 	.word	0x00000610
        /*02fc*/ 	.word	0x000000ff
        /*0300*/ 	.word	0x00013278
        /*0304*/ 	.short	0x0100
        /*0306*/ 	.byte	0x06
	.zero		1


	//   ....[13]....
        /*0308*/ 	.word	0x00000620
        /*030c*/ 	.word	0x000000ff
        /*0310*/ 	.word	0x00013288
        /*0314*/ 	.short	0x0100
        /*0316*/ 	.byte	0x06
	.zero		1


	//   ....[14]....
        /*0318*/ 	.word	0x00000750
        /*031c*/ 	.word	0x000000ff
        /*0320*/ 	.word	0x00013290
        /*0324*/ 	.short	0x0100
        /*0326*/ 	.byte	0x08
	.zero		1


	//   ....[15]....
        /*0328*/ 	.word	0x00000760
        /*032c*/ 	.word	0x000000ff
        /*0330*/ 	.word	0x000132a0
        /*0334*/ 	.short	0x0100
        /*0336*/ 	.byte	0x08
	.zero		1


	//   ....[16]....
        /*0338*/ 	.word	0x00000770
        /*033c*/ 	.word	0x000000ff
        /*0340*/ 	.word	0x00013298
        /*0344*/ 	.short	0x0100
        /*0346*/ 	.byte	0x08
	.zero		1


	//   ....[17]....
        /*0348*/ 	.word	0x00000780
        /*034c*/ 	.word	0x000000ff
        /*0350*/ 	.word	0x000132a8
        /*0354*/ 	.short	0x0100
        /*0356*/ 	.byte	0x08
	.zero		1


	//   ....[18]....
        /*0358*/ 	.word	0x000008b0
        /*035c*/ 	.word	0x000000ff
        /*0360*/ 	.word	0x000132b0
        /*0364*/ 	.short	0x0100
        /*0366*/ 	.byte	0x08
	.zero		1


	//   ....[19]....
        /*0368*/ 	.word	0x000008c0
        /*036c*/ 	.word	0x000000ff
        /*0370*/ 	.word	0x000132c0
        /*0374*/ 	.short	0x0100
        /*0376*/ 	.byte	0x08
	.zero		1


	//   ....[20]....
        /*0378*/ 	.word	0x000008d0
        /*037c*/ 	.word	0x000000ff
        /*0380*/ 	.word	0x000132b8
        /*0384*/ 	.short	0x0100
        /*0386*/ 	.byte	0x08
	.zero		1


	//   ....[21]....
        /*0388*/ 	.word	0x000008e0
        /*038c*/ 	.word	0x000000ff
        /*0390*/ 	.word	0x000132c8
        /*0394*/ 	.short	0x0100
        /*0396*/ 	.byte	0x08
	.zero		1


	//   ....[22]....
        /*0398*/ 	.word	0x00001830
        /*039c*/ 	.word	0x000000ff
        /*03a0*/ 	.word	0x00013200
        /*03a4*/ 	.short	0x010a
        /*03a6*/ 	.byte	0x28
	.zero		1


	//   ....[23]....
        /*03a8*/ 	.word	0x000018c0
        /*03ac*/ 	.word	0x00000003
        /*03b0*/ 	.word	0x00013230
        /*03b4*/ 	.short	0x010a
        /*03b6*/ 	.byte	0x3f
	.zero		1


	//   ....[24]....
        /*03b8*/ 	.word	0x00001900
        /*03bc*/ 	.word	0x00000003
        /*03c0*/ 	.word	0x00013230
        /*03c4*/ 	.short	0x010a
        /*03c6*/ 	.byte	0x3f
	.zero		1


	//   ....[25]....
        /*03c8*/ 	.word	0x00002950
        /*03cc*/ 	.word	0x00000003
        /*03d0*/ 	.word	0x00000000
        /*03d4*/ 	.short	0x0101
        /*03d6*/ 	.byte	0x3f
	.zero		1


	//   ....[26]....
        /*03d8*/ 	.word	0x00004e20
        /*03dc*/ 	.word	0x000000ff
        /*03e0*/ 	.word	0x00013230
        /*03e4*/ 	.short	0x010a
        /*03e6*/ 	.byte	0x07
	.zero		1


	//   ....[27]....
        /*03e8*/ 	.word	0x00004e60
        /*03ec*/ 	.word	0x000000ff
        /*03f0*/ 	.word	0x00013230
        /*03f4*/ 	.short	0x010a
        /*03f6*/ 	.byte	0x07
	.zero		1


	//   ....[28]....
        /*03f8*/ 	.word	0x000052a0
        /*03fc*/ 	.word	0x000000ff
        /*0400*/ 	.word	0x00013250
        /*0404*/ 	.short	0x010a
        /*0406*/ 	.byte	0x0b
	.zero		1


	//   ....[29]....
        /*0408*/ 	.word	0x000052e0
        /*040c*/ 	.word	0x000000ff
        /*0410*/ 	.word	0x00013250
        /*0414*/ 	.short	0x010a
        /*0416*/ 	.byte	0x0b
	.zero		1


	//   ....[30]....
        /*0418*/ 	.word	0x00007e00
        /*041c*/ 	.word	0x00000003
        /*0420*/ 	.word	0x00000000
        /*0424*/ 	.short	0x0101
        /*0426*/ 	.byte	0x3f
	.zero		1


	//   ....[31]....
        /*0428*/ 	.word	0x00008080
        /*042c*/ 	.word	0x000000ff
        /*0430*/ 	.word	0x00000000
        /*0434*/ 	.short	0x0101
        /*0436*/ 	.byte	0x04
	.zero		1


	//   ....[32]....
        /*0438*/ 	.word	0x000085d0
        /*043c*/ 	.word	0x000000ff
        /*0440*/ 	.word	0x00013230
        /*0444*/ 	.short	0x010a
        /*0446*/ 	.byte	0x05
	.zero		1


	//   ....[33]....
        /*0448*/ 	.word	0x00008610
        /*044c*/ 	.word	0x000000ff
        /*0450*/ 	.word	0x00013230
        /*0454*/ 	.short	0x010a
        /*0456*/ 	.byte	0x05
	.zero		1


	//   ....[34]....
        /*0458*/ 	.word	0x00008a60
        /*045c*/ 	.word	0x000000ff
        /*0460*/ 	.word	0x00013250
        /*0464*/ 	.short	0x010a
        /*0466*/ 	.byte	0x05
	.zero		1


	//   ....[35]....
        /*0468*/ 	.word	0x00008aa0
        /*046c*/ 	.word	0x000000ff
        /*0470*/ 	.word	0x00013250
        /*0474*/ 	.short	0x010a
        /*0476*/ 	.byte	0x05
	.zero		1


	//   ....[36]....
        /*0478*/ 	.word	0x0000aa00
        /*047c*/ 	.word	0x00000003
        /*0480*/ 	.word	0x00000000
        /*0484*/ 	.short	0x0101
        /*0486*/ 	.byte	0x3f
	.zero		1


	//   ....[37]....
        /*0488*/ 	.word	0x0000ad10
        /*048c*/ 	.word	0x000000ff
        /*0490*/ 	.word	0x00000000
        /*0494*/ 	.short	0x0101
        /*0496*/ 	.byte	0x04
	.zero		1


	//   ....[38]....
        /*0498*/ 	.word	0x0000b1b0
        /*049c*/ 	.word	0x000000ff
        /*04a0*/ 	.word	0x00013250
        /*04a4*/ 	.short	0x010a
        /*04a6*/ 	.byte	0x05
	.zero		1


	//   ....[39]....
        /*04a8*/ 	.word	0x0000b240
        /*04ac*/ 	.word	0x000000ff
        /*04b0*/ 	.word	0x00013250
        /*04b4*/ 	.short	0x010a
        /*04b6*/ 	.byte	0x05
	.zero		1


	//   ....[40]....
        /*04b8*/ 	.word	0x0000b820
        /*04bc*/ 	.word	0x000000ff
        /*04c0*/ 	.word	0x00000000
        /*04c4*/ 	.short	0x0101
        /*04c6*/ 	.byte	0x04
	.zero		1


	//   ....[41]....
        /*04c8*/ 	.word	0x0000c470
        /*04cc*/ 	.word	0x000000ff
        /*04d0*/ 	.word	0x00000000
        /*04d4*/ 	.short	0x0101
        /*04d6*/ 	.byte	0x05
	.zero		1


	//   ....[42]....
        /*04d8*/ 	.word	0x0000dd50
        /*04dc*/ 	.word	0x00000006
        /*04e0*/ 	.word	0x00013280
        /*04e4*/ 	.short	0x010a
        /*04e6*/ 	.byte	0x3f
	.zero		1


	//   ....[43]....
        /*04e8*/ 	.word	0x0000ded0
        /*04ec*/ 	.word	0x00000006
        /*04f0*/ 	.word	0x00013240
        /*04f4*/ 	.short	0x010a
        /*04f6*/ 	.byte	0x3f
	.zero		1


	//   ....[44]....
        /*04f8*/ 	.word	0x0000e1a0
        /*04fc*/ 	.word	0x000000ff
        /*0500*/ 	.word	0x00013220
        /*0504*/ 	.short	0x010a
        /*0506*/ 	.byte	0x28
	.zero		1


	//   ....[45]....
        /*0508*/ 	.word	0x0000e470
        /*050c*/ 	.word	0x00000003
        /*0510*/ 	.word	0x00013280
        /*0514*/ 	.short	0x010a
        /*0516*/ 	.byte	0x3f
	.zero		1


	//   ....[46]....
        /*0518*/ 	.word	0x0000e680
        /*051c*/ 	.word	0x00000003
        /*0520*/ 	.word	0x00013240
        /*0524*/ 	.short	0x010a
        /*0526*/ 	.byte	0x3f
	.zero		1


	//   ....[47]....
        /*0528*/ 	.word	0x0000e910
        /*052c*/ 	.word	0x0000000c
        /*0530*/ 	.word	0x00013270
        /*0534*/ 	.short	0x010a
        /*0536*/ 	.byte	0x3f
	.zero		1


	//   ....[48]....
        /*0538*/ 	.word	0x0000e980
        /*053c*/ 	.word	0x0000000c
        /*0540*/ 	.word	0x00013260
        /*0544*/ 	.short	0x010a
        /*0546*/ 	.byte	0x3f
	.zero		1


	//   ....[49]....
        /*0548*/ 	.word	0x0000ec40
        /*054c*/ 	.word	0x0000000c
        /*0550*/ 	.word	0x00013250
        /*0554*/ 	.short	0x0101
        /*0556*/ 	.byte	0x3f
	.zero		1


	//   ....[50]....
        /*0558*/ 	.word	0x0000ecc0
        /*055c*/ 	.word	0x00000003
        /*0560*/ 	.word	0x00000000
        /*0564*/ 	.short	0x0101
        /*0566*/ 	.byte	0x3f
	.zero		1


	//   ....[51]....
        /*0568*/ 	.word	0x0000ee50
        /*056c*/ 	.word	0x00000002
        /*0570*/ 	.word	0x00013270
        /*0574*/ 	.short	0x010a
        /*0576*/ 	.byte	0x3f
	.zero		1


	//   ....[52]....
        /*0578*/ 	.word	0x0000eec0
        /*057c*/ 	.word	0x00000002
        /*0580*/ 	.word	0x00013260
        /*0584*/ 	.short	0x010a
        /*0586*/ 	.byte	0x3f
	.zero		1


	//   ....[53]....
        /*0588*/ 	.word	0x0000f180
        /*058c*/ 	.word	0x00000002
        /*0590*/ 	.word	0x00013250
        /*0594*/ 	.short	0x0101
        /*0596*/ 	.byte	0x3f
	.zero		1


	//   ....[54]....
        /*0598*/ 	.word	0x0000f1f0
        /*059c*/ 	.word	0x00000000
        /*05a0*/ 	.word	0x00000000
        /*05a4*/ 	.short	0x0101
        /*05a6*/ 	.byte	0x3f
	.zero		1


	//   ....[55]....
        /*05a8*/ 	.word	0x0000f440
        /*05ac*/ 	.word	0x00000007
        /*05b0*/ 	.word	0x00013220
        /*05b4*/ 	.short	0x010a
        /*05b6*/ 	.byte	0x3f
	.zero		1


	//   ....[56]....
        /*05b8*/ 	.word	0x0000f5d0
        /*05bc*/ 	.word	0x00000005
        /*05c0*/ 	.word	0x00000000
        /*05c4*/ 	.short	0x010a
        /*05c6*/ 	.byte	0x3f
	.zero		1


	//   ....[57]....
        /*05c8*/ 	.word	0x0000f640
        /*05cc*/ 	.word	0x00000003
        /*05d0*/ 	.word	0x00000000
        /*05d4*/ 	.short	0x010a
        /*05d6*/ 	.byte	0x3f
	.zero		1


	//   ....[58]....
        /*05d8*/ 	.word	0x0000f690
        /*05dc*/ 	.word	0x00000003
        /*05e0*/ 	.word	0x00013260
        /*05e4*/ 	.short	0x010a
        /*05e6*/ 	.byte	0x3f
	.zero		1


	//   ....[59]....
        /*05e8*/ 	.word	0x0000f6e0
        /*05ec*/ 	.word	0x00000005
        /*05f0*/ 	.word	0x00013260
        /*05f4*/ 	.short	0x010a
        /*05f6*/ 	.byte	0x3f
	.zero		1


	//   ....[60]....
        /*05f8*/ 	.word	0x0000f720
        /*05fc*/ 	.word	0x00000003
        /*0600*/ 	.word	0x00013280
        /*0604*/ 	.short	0x010a
        /*0606*/ 	.byte	0x3f
	.zero		1


	//   ....[61]....
        /*0608*/ 	.word	0x0000f740
        /*060c*/ 	.word	0x00000005
        /*0610*/ 	.word	0x00013280
        /*0614*/ 	.short	0x010a
        /*0616*/ 	.byte	0x3f
	.zero		1


	//   ....[62]....
        /*0618*/ 	.word	0x0000f7b0
        /*061c*/ 	.word	0x00000003
        /*0620*/ 	.word	0x00013200
        /*0624*/ 	.short	0x010a
        /*0626*/ 	.byte	0x3f
	.zero		1


	//   ....[63]....
        /*0628*/ 	.word	0x0000f800
        /*062c*/ 	.word	0x00000003
        /*0630*/ 	.word	0x00013230
        /*0634*/ 	.short	0x010a
        /*0636*/ 	.byte	0x3f
	.zero		1


	//   ....[64]....
        /*0638*/ 	.word	0x0000f860
        /*063c*/ 	.word	0x0000000b
        /*0640*/ 	.word	0x00013230
        /*0644*/ 	.short	0x010a
        /*0646*/ 	.byte	0x3f
	.zero		1


	//   ....[65]....
        /*0648*/ 	.word	0x0000f8c0
        /*064c*/ 	.word	0x0000000a
        /*0650*/ 	.word	0x00013250
        /*0654*/ 	.short	0x010a
        /*0656*/ 	.byte	0x3f
	.zero		1


	//   ....[66]....
        /*0658*/ 	.word	0x0000f920
        /*065c*/ 	.word	0x0000000a
        /*0660*/ 	.word	0x00013230
        /*0664*/ 	.short	0x010a
        /*0666*/ 	.byte	0x3f
	.zero		1


	//   ....[67]....
        /*0668*/ 	.word	0x0000f980
        /*066c*/ 	.word	0x00000009
        /*0670*/ 	.word	0x00013250
        /*0674*/ 	.short	0x010a
        /*0676*/ 	.byte	0x3f
	.zero		1


	//   ....[68]....
        /*0678*/ 	.word	0x0000f9e0
        /*067c*/ 	.word	0x00000005
        /*0680*/ 	.word	0x00013250
        /*0684*/ 	.short	0x010a
        /*0686*/ 	.byte	0x3f
	.zero		1


	//   ....[69]....
        /*0688*/ 	.word	0x0000fb30
        /*068c*/ 	.word	0x00000006
        /*0690*/ 	.word	0x00013280
        /*0694*/ 	.short	0x010a
        /*0696*/ 	.byte	0x3f
	.zero		1


	//   ....[70]....
        /*0698*/ 	.word	0x0000fb80
        /*069c*/ 	.word	0x00000006
        /*06a0*/ 	.word	0x00013240
        /*06a4*/ 	.short	0x010a
        /*06a6*/ 	.byte	0x3f
	.zero		1


	//   ....[71]....
        /*06a8*/ 	.word	0x0000fbe0
        /*06ac*/ 	.word	0x00000003
        /*06b0*/ 	.word	0x00013220
        /*06b4*/ 	.short	0x010a
        /*06b6*/ 	.byte	0x3f
	.zero		1


	//   ....[72]....
        /*06b8*/ 	.word	0x0000fc30
        /*06bc*/ 	.word	0x00000003
        /*06c0*/ 	.word	0x00013280
        /*06c4*/ 	.short	0x010a
        /*06c6*/ 	.byte	0x3f
	.zero		1


	//   ....[73]....
        /*06c8*/ 	.word	0x0000fc80
        /*06cc*/ 	.word	0x00000003
        /*06d0*/ 	.word	0x00013240
        /*06d4*/ 	.short	0x010a
        /*06d6*/ 	.byte	0x3f
	.zero		1


	//   ....[74]....
        /*06d8*/ 	.word	0x0000fcd0
        /*06dc*/ 	.word	0x0000000c
        /*06e0*/ 	.word	0x00013270
        /*06e4*/ 	.short	0x010a
        /*06e6*/ 	.byte	0x3f
	.zero		1


	//   ....[75]....
        /*06e8*/ 	.word	0x0000fd20
        /*06ec*/ 	.word	0x0000000c
        /*06f0*/ 	.word	0x00013260
        /*06f4*/ 	.short	0x010a
        /*06f6*/ 	.byte	0x3f
	.zero		1


	//   ....[76]....
        /*06f8*/ 	.word	0x0000fd70
        /*06fc*/ 	.word	0x00000002
        /*0700*/ 	.word	0x00013270
        /*0704*/ 	.short	0x010a
        /*0706*/ 	.byte	0x3f
	.zero		1


	//   ....[77]....
        /*0708*/ 	.word	0x0000fdc0
        /*070c*/ 	.word	0x00000002
        /*0710*/ 	.word	0x00013260
        /*0714*/ 	.short	0x010a
        /*0716*/ 	.byte	0x3f
	.zero		1


	//   ....[78]....
        /*0718*/ 	.word	0x0000fe10
        /*071c*/ 	.word	0x00000007
        /*0720*/ 	.word	0x00013220
        /*0724*/ 	.short	0x010a
        /*0726*/ 	.byte	0x3f
	.zero		1


	//   ....[79]....
        /*0728*/ 	.word	0x0000ffb0
        /*072c*/ 	.word	0x00000005
        /*0730*/ 	.word	0x00000000
        /*0734*/ 	.short	0x010a
        /*0736*/ 	.byte	0x3f
	.zero		1


	//   ....[80]....
        /*0738*/ 	.word	0x00010000
        /*073c*/ 	.word	0x00000003
        /*0740*/ 	.word	0x00000000
        /*0744*/ 	.short	0x010a
        /*0746*/ 	.byte	0x3f
	.zero		1


	//   ....[81]....
        /*0748*/ 	.word	0x00010050
        /*074c*/ 	.word	0x00000003
        /*0750*/ 	.word	0x00013260
        /*0754*/ 	.short	0x010a
        /*0756*/ 	.byte	0x3f
	.zero		1


	//   ....[82]....
        /*0758*/ 	.word	0x000100a0
        /*075c*/ 	.word	0x00000005
        /*0760*/ 	.word	0x00013260
        /*0764*/ 	.short	0x010a
        /*0766*/ 	.byte	0x3f
	.zero		1


	//   ....[83]....
        /*0768*/ 	.word	0x000100f0
        /*076c*/ 	.word	0x00000003
        /*0770*/ 	.word	0x00013280
        /*0774*/ 	.short	0x010a
        /*0776*/ 	.byte	0x3f
	.zero		1


	//----- nvinfo : EIATTR_NUM_MBARRIERS
	.align		4
.L_1605:
        /*0778*/ 	.byte	0x03, 0x38
        /*077a*/ 	.short	0x0016


	//----- nvinfo : EIATTR_EXIT_INSTR_OFFSETS
	.align		4
        /*077c*/ 	.byte	0x04, 0x1c
        /*077e*/ 	.short	(.L_1607 - .L_1606)


	//   ....[0]....
.L_1606:
        /*0780*/ 	.word	0x00000a00


	//   ....[1]....
        /*0784*/ 	.word	0x0000cc30


	//   ....[2]....
        /*0788*/ 	.word	0x0000f790


	//----- nvinfo : EIATTR_MAX_THREADS
	.align		4
.L_1607:
        /*078c*/ 	.byte	0x04, 0x05
        /*078e*/ 	.short	(.L_1609 - .L_1608)
.L_1608:
        /*0790*/ 	.word	0x00000200
        /*0794*/ 	.word	0x00000001
        /*0798*/ 	.word	0x00000001


	//----- nvinfo : EIATTR_CRS_STACK_SIZE
	.align		4
.L_1609:
        /*079c*/ 	.byte	0x04, 0x1e
        /*079e*/ 	.short	(.L_1611 - .L_1610)
.L_1610:
        /*07a0*/ 	.word	0x00000000


	//----- nvinfo : EIATTR_CBANK_PARAM_SIZE
	.align		4
.L_1611:
        /*07a4*/ 	.byte	0x03, 0x19
        /*07a6*/ 	.short	0x0bf0


	//----- nvinfo : EIATTR_PARAM_CBANK
	.align		4
        /*07a8*/ 	.byte	0x04, 0x0a
        /*07aa*/ 	.short	(.L_1613 - .L_1612)
	.align		4
.L_1612:
        /*07ac*/ 	.word	index@(.nv.constant0._ZN7cutlass13device_kernelIN5flash11enable_sm90INS1_16FlashAttnFwdSm90INS1_25CollectiveMainloopFwdSm90ILi2EN4cute5tupleIJNS5_1CILi1EEES8_S8_EEENS6_IJNS7_ILi192EEENS7_ILi160EEENS7_ILi64EEEEEELi64ENS_12float_e4m3_tEfNS_4arch4Sm90ELb1ELb0ELb1ELb0ELb0ELb0ELb0ELb1ELb1ELb0ELb0ELb0EEENS1_21CollectiveEpilogueFwdINS6_IJSA_SC_SB_EEES9_NS_10bfloat16_tESG_Li384ELb0ELb0ELb0ELb1EEENS1_30DynamicPersistentTileSchedulerILi384ELi128ELb0ELb0ELb1EEEEEEEEEvNT_6ParamsE)
        /*07b0*/ 	.short	0x0210
        /*07b2*/ 	.short	0x0bf0


	//----- nvinfo : EIATTR_SW_WAR
	.align		4
.L_1613:
        /*07b4*/ 	.byte	0x04, 0x36
        /*07b6*/ 	.short	(.L_1615 - .L_1614)
.L_1614:
        /*07b8*/ 	.word	0x00000008
.L_1615:


//--------------------- .nv.info._ZN7cutlass13device_kernelIN5flash11enable_sm90INS1_16FlashAttnFwdSm90INS1_25CollectiveMainloopFwdSm90ILi2EN4cute5tupleIJNS5_1CILi1EEES8_S8_EEENS6_IJNS7_ILi192EEENS7_ILi160EEENS7_ILi64EEEEEELi64ENS_12float_e4m3_tEfNS_4arch4Sm90ELb1ELb0ELb1ELb1ELb0ELb0ELb0ELb1ELb1ELb0ELb0ELb0EEENS1_21CollectiveEpilogueFwdINS6_IJSA_SC_SB_EEES9_NS_10bfloat16_tESG_Li384ELb1ELb0ELb0ELb1EEENS1_36VarlenDynamicPersistentTileSchedulerILi192ELi160ELi384ELi128ELb0ELb0ELb1ELb1ELb1ELb1EEEEEEEEEvNT_6ParamsE --------------------------
	.section	.nv.info._ZN7cutlass13device_kernelIN5flash11enable_sm90INS1_16FlashAttnFwdSm90INS1_25CollectiveMainloopFwdSm90ILi2EN4cute5tupleIJNS5_1CILi1EEES8_S8_EEENS6_IJNS7_ILi192EEENS7_ILi160EEENS7_ILi64EEEEEELi64ENS_12float_e4m3_tEfNS_4arch4Sm90ELb1ELb0ELb1ELb1ELb0ELb0ELb0ELb1ELb1ELb0ELb0ELb0EEENS1_21CollectiveEpilogueFwdINS6_IJSA_SC_SB_EEES9_NS_10bfloat16_tESG_Li384ELb1ELb0ELb0ELb1EEENS1_36VarlenDynamicPersistentTileSchedulerILi192ELi160ELi384ELi128ELb0ELb0ELb1ELb1ELb1ELb1EEEEEEEEEvNT_6ParamsE,"",@"SHT_CUDA_INFO"
	.sectionflags	@""
	.align	4


	//----- nvinfo : EIATTR_CUDA_API_VERSION
	.align		4
        /*0000*/ 	.byte	0x04, 0x37
        /*0002*/ 	.short	(.L_1617 - .L_1616)
.L_1616:
        /*0004*/ 	.word	0x00000082


	//----- nvinfo : EIATTR_KPARAM_INFO
	.align		4
.L_1617:
        /*0008*/ 	.byte	0x04, 0x17
        /*000a*/ 	.short	(.L_1619 - .L_1618)
.L_1618:
        /*000c*/ 	.word	0x00000000
        /*0010*/ 	.short	0x0000
        /*0012*/ 	.short	0x0070
        /*0014*/ 	.byte	0x00, 0xf0, 0x01, 0x28


	//----- nvinfo : EIATTR_SPARSE_MMA_MASK
	.align		4
.L_1619:
        /*0018*/ 	.byte	0x03, 0x50
        /*001a*/ 	.short	0x0000


	//----- nvinfo : EIATTR_MAXREG_COUNT
	.align		4
        /*001c*/ 	.byte	0x03, 0x1b
        /*001e*/ 	.short	0x0080


	//----- nvinfo : EIATTR_NUM_BARRIERS
	.align		4
        /*0020*/ 	.byte	0x02, 0x4c
        /*0022*/ 	.byte	0x09
	.zero		1


	//----- nvinfo : EIATTR_EXTERNS
	.align		4
        /*0024*/ 	.byte	0x04, 0x0f
        /*0026*/ 	.short	(.L_1621 - .L_1620)


	//   ....[0]....
	.align		4
.L_1620:
        /*0028*/ 	.word	index@(__assertfail)


	//----- nvinfo : EIATTR_ANNOTATIONS
	.align		4
.L_1621:
        /*002c*/ 	.byte	0x04, 0x55
        /*002e*/ 	.short	(.L_1623 - .L_1622)


	//   ....[0]....
.L_1622:
        /*0030*/ 	.word	0x00000001
        /*0034*/ 	.byte	0x20, 0xd9, 0x00, 0x00, 0x01, 0x00, 0x00, 0x00, 0xd0, 0x0c, 0x01, 0x00


	//----- nvinfo : EIATTR_MERCURY_ISA_VERSION
	.align		4
.L_1623:
        /*0040*/ 	.byte	0x03, 0x5f
        /*0042*/ 	.short	0x0101


	//----- nvinfo : EIATTR_UNUSED_LOAD_BYTE_OFFSET
	.align		4
        /*0044*/ 	.byte	0x04, 0x44
        /*0046*/ 	.short	(.L_1625 - .L_1624)


	//   ....[0]....
.L_1624:
        /*0048*/ 	.word	0x00000a30
        /*004c*/ 	.word	0x0000fff0


	//   ....[1]....
        /*0050*/ 	.word	0x0000bc10
        /*0054*/ 	.word	0x0000fff0


	//----- nvinfo : EIATTR_INT_WARP_WIDE_INSTR_OFFSETS
	.align		4
.L_1625:
        /*0058*/ 	.byte	0x04, 0x31
        /*005a*/ 	.short	(.L_1627 - .L_1626)


	//   ....[0]....
.L_1626:
        /*005c*/ 	.word	0x00000160


	//   ....[1]....
        /*0060*/ 	.word	0x000001a0


	//   ....[2]....
        /*0064*/ 	.word	0x00000210


	//   ....[3]....
        /*0068*/ 	.word	0x0000ecb0


	//   ....[4]....
        /*006c*/ 	.word	0x0000ed40


	//   ....[5]....
        /*0070*/ 	.word	0x0000f440


	//   ....[6]....
        /*0074*/ 	.word	0x00010790


	//   ....[7]....
        /*0078*/ 	.word	0x00010820


	//----- nvinfo : EIATTR_COOP_GROUP_MASK_REGIDS
	.align		4
.L_1627:
        /*007c*/ 	.byte	0x04, 0x29
        /*007e*/ 	.short	(.L_1629 - .L_1628)


	//   ....[0]....
.L_1628:
        /*0080*/ 	.word	0xffffffff


	//   ....[1]....
        /*0084*/ 	.word	0xffffffff


	//   ....[2]....
        /*0088*/ 	.word	0xffffffff


	//   ....[3]....
        /*008c*/ 	.word	0xffffffff


	//   ....[4]....
        /*0090*/ 	.word	0xffffffff


	//   ....[5]....
        /*0094*/ 	.word	0xffffffff


	//   ....[6]....
        /*0098*/ 	.word	0xffffffff


	//   ....[7]....
        /*009c*/ 	.word	0xffffffff


	//   ....[8]....
        /*00a0*/ 	.word	0xffffffff


	//   ....[9]....
        /*00a4*/ 	.word	0xffffffff


	//   ....[10]....
        /*00a8*/ 	.word	0xffffffff


	//   ....[11]....
        /*00ac*/ 	.word	0xffffffff


	//   ....[12]....
        /*00b0*/ 	.word	0xffffffff


	//   ....[13]....
        /*00b4*/ 	.word	0xffffffff


	//   ....[14]....
        /*00b8*/ 	.word	0xffffffff


	//   ....[15]....
        /*00bc*/ 	.word	0xffffffff


	//   ....[16]....
        /*00c0*/ 	.word	0xffffffff


	//   ....[17]....
        /*00c4*/ 	.word	0xffffffff


	//   ....[18]....
        /*00c8*/ 	.word	0xffffffff


	//   ....[19]....
        /*00cc*/ 	.word	0xffffffff


	//   ....[20]....
        /*00d0*/ 	.word	0xffffffff


	//   ....[21]....
        /*00d4*/ 	.word	0xffffffff


	//   ....[22]....
        /*00d8*/ 	.word	0xffffffff


	//   ....[23]....
        /*00dc*/ 	.word	0xffffffff


	//   ....[24]....
        /*00e0*/ 	.word	0xffffffff


	//   ....[25]....
        /*00e4*/ 	.word	0xffffffff


	//   ....[26]....
        /*00e8*/ 	.word	0xffffffff


	//   ....[27]....
        /*00ec*/ 	.word	0xffffffff


	//   ....[28]....
        /*00f0*/ 	.word	0xffffffff


	//   ....[29]....
        /*00f4*/ 	.word	0xffffffff


	//   ....[30]....
        /*00f8*/ 	.word	0xffffffff


	//   ....[31]....
        /*00fc*/ 	.word	0xffffffff


	//   ....[32]....
        /*0100*/ 	.word	0xffffffff


	//   ....[33]....
        /*0104*/ 	.word	0xffffffff


	//   ....[34]....
        /*0108*/ 	.word	0xffffffff


	//   ....[35]....
        /*010c*/ 	.word	0xffffffff


	//   ....[36]....
        /*0110*/ 	.word	0xffffffff


	//   ....[37]....
        /*0114*/ 	.word	0xffffffff


	//   ....[38]....
        /*0118*/ 	.word	0xffffffff


	//   ....[39]....
        /*011c*/ 	.word	0xffffffff


	//   ....[40]....
        /*0120*/ 	.word	0xffffffff


	//   ....[41]....
        /*0124*/ 	.word	0xffffffff


	//   ....[42]....
        /*0128*/ 	.word	0xffffffff


	//   ....[43]....
        /*012c*/ 	.word	0xffffffff


	//   ....[44]....
        /*0130*/ 	.word	0xffffffff


	//   ....[45]....
        /*0134*/ 	.word	0xffffffff


	//   ....[46]....
        /*0138*/ 	.word	0xffffffff


	//   ....[47]....
        /*013c*/ 	.word	0xffffffff


	//   ....[48]....
        /*0140*/ 	.word	0xffffffff


	//   ....[49]....
        /*0144*/ 	.word	0xffffffff


	//   ....[50]....
        /*0148*/ 	.word	0xffffffff


	//   ....[51]....
        /*014c*/ 	.word	0xffffffff


	//   ....[52]....
        /*0150*/ 	.word	0xffffffff


	//   ....[53]....
        /*0154*/ 	.word	0xffffffff


	//   ....[54]....
        /*0158*/ 	.word	0xffffffff


	//   ....[55]....
        /*015c*/ 	.word	0xffffffff


	//   ....[56]....
        /*0160*/ 	.word	0xffffffff


	//   ....[57]....
        /*0164*/ 	.word	0xffffffff


	//   ....[58]....
        /*0168*/ 	.word	0xffffffff


	//   ....[59]....
        /*016c*/ 	.word	0xffffffff


	//   ....[60]....
        /*0170*/ 	.word	0xffffffff


	//   ....[61]....
        /*0174*/ 	.word	0xffffffff


	//   ....[62]....
        /*0178*/ 	.word	0xffffffff


	//   ....[63]....
        /*017c*/ 	.word	0xffffffff


	//   ....[64]....
        /*0180*/ 	.word	0xffffffff


	//   ....[65]....
        /*0184*/ 	.word	0xffffffff


	//   ....[66]....
        /*0188*/ 	.word	0xffffffff


	//   ....[67]....
        /*018c*/ 	.word	0xffffffff


	//   ....[68]....
        /*0190*/ 	.word	0xffffffff


	//   ....[69]....
        /*0194*/ 	.word	0xffffffff


	//   ....[70]....
        /*0198*/ 	.word	0xffffffff


	//   ....[71]....
        /*019c*/ 	.word	0xffffffff


	//   ....[72]....
        /*01a0*/ 	.word	0xffffffff


	//   ....[73]....
        /*01a4*/ 	.word	0xffffffff


	//   ....[74]....
        /*01a8*/ 	.word	0xffffffff


	//   ....[75]....
        /*01ac*/ 	.word	0x0500000f


	//   ....[76]....
        /*01b0*/ 	.word	0x0500000f


	//----- nvinfo : EIATTR_COOP_GROUP_INSTR_OFFSETS
	.align		4
.L_1629:
        /*01b4*/ 	.byte	0x04, 0x28
        /*01b6*/ 	.short	(.L_1631 - .L_1630)


	//   ....[0]....
.L_1630:
        /*01b8*/ 	.word	0x00000060


	//   ....[1]....
        /*01bc*/ 	.word	0x00000170


	//   ....[2]....
        /*01c0*/ 	.word	0x000001c0


	//   ....[3]....
        /*01c4*/ 	.word	0x000003f0


	//   ....[4]....
        /*01c8*/ 	.word	0x00000550


	//   ....[5]....
        /*01cc*/ 	.word	0x00000670


	//   ....[6]....
        /*01d0*/ 	.word	0x000007d0


	//   ....[7]....
        /*01d4*/ 	.word	0x00001490


	//   ....[8]....
        /*01d8*/ 	.word	0x00002f70


	//   ....[9]....
        /*01dc*/ 	.word	0x00003000


	//   ....[10]....
        /*01e0*/ 	.word	0x00003cb0


	//   ....[11]....
        /*01e4*/ 	.word	0x00003d20


	//   ....[12]....
        /*01e8*/ 	.word	0x00006650


	//   ....[13]....
        /*01ec*/ 	.word	0x000066c0


	//   ....[14]....
        /*01f0*/ 	.word	0x000073a0


	//   ....[15]....
        /*01f4*/ 	.word	0x00007400


	//   ....[16]....
        /*01f8*/ 	.word	0x00009d10


	//   ....[17]....
        /*01fc*/ 	.word	0x00009d30


	//   ....[18]....
        /*0200*/ 	.word	0x00009d60


	//   ....[19]....
        /*0204*/ 	.word	0x00009d80


	//   ....[20]....
        /*0208*/ 	.word	0x0000b670


	//   ....[21]....
        /*020c*/ 	.word	0x0000b680


	//   ....[22]....
        /*0210*/ 	.word	0x0000b700


	//   ....[23]....
        /*0214*/ 	.word	0x0000b710


	//   ....[24]....
        /*0218*/ 	.word	0x0000c120


	//   ....[25]....
        /*021c*/ 	.word	0x0000c130


	//   ....[26]....
        /*0220*/ 	.word	0x0000c140


	//   ....[27]....
        /*0224*/ 	.word	0x0000c150


	//   ....[28]....
        /*0228*/ 	.word	0x0000c160


	//   ....[29]....
        /*022c*/ 	.word	0x0000c170


	//   ....[30]....
        /*0230*/ 	.word	0x0000c180


	//   ....[31]....
        /*0234*/ 	.word	0x0000c190


	//   ....[32]....
        /*0238*/ 	.word	0x0000c1a0


	//   ....[33]....
        /*023c*/ 	.word	0x0000c1b0


	//   ....[34]....
        /*0240*/ 	.word	0x0000c1c0


	//   ....[35]....
        /*0244*/ 	.word	0x0000c1d0


	//   ....[36]....
        /*0248*/ 	.word	0x0000c1e0


	//   ....[37]....
        /*024c*/ 	.word	0x0000c1f0


	//   ....[38]....
        /*0250*/ 	.word	0x0000c220


	//   ....[39]....
        /*0254*/ 	.word	0x0000c250


	//   ....[40]....
        /*0258*/ 	.word	0x0000d8e0


	//   ....[41]....
        /*025c*/ 	.word	0x0000dad0


	//   ....[42]....
        /*0260*/ 	.word	0x0000db00


	//   ....[43]....
        /*0264*/ 	.word	0x0000db30


	//   ....[44]....
        /*0268*/ 	.word	0x0000db60


	//   ....[45]....
        /*026c*/ 	.word	0x0000db90


	//   ....[46]....
        /*0270*/ 	.word	0x0000dbd0


	//   ....[47]....
        /*0274*/ 	.word	0x0000dd50


	//   ....[48]....
        /*0278*/ 	.word	0x0000dd80


	//   ....[49]....
        /*027c*/ 	.word	0x0000ddb0


	//   ....[50]....
        /*0280*/ 	.word	0x0000dde0


	//   ....[51]....
        /*0284*/ 	.word	0x0000de10


	//   ....[52]....
        /*0288*/ 	.word	0x0000de50


	//   ....[53]....
        /*028c*/ 	.word	0x0000dee0


	//   ....[54]....
        /*0290*/ 	.word	0x0000df70


	//   ....[55]....
        /*0294*/ 	.word	0x0000e020


	//   ....[56]....
        /*0298*/ 	.word	0x0000f520


	//   ....[57]....
        /*029c*/ 	.word	0x00010e90


	//   ....[58]....
        /*02a0*/ 	.word	0x00010ec0


	//   ....[59]....
        /*02a4*/ 	.word	0x00010ef0


	//   ....[60]....
        /*02a8*/ 	.word	0x00010f30


	//   ....[61]....
        /*02ac*/ 	.word	0x00010f40


	//   ....[62]....
        /*02b0*/ 	.word	0x00010f70


	//   ....[63]....
        /*02b4*/ 	.word	0x00010fa0


	//   ....[64]....
        /*02b8*/ 	.word	0x00010fb0


	//   ....[65]....
        /*02bc*/ 	.word	0x000110f0


	//   ....[66]....
        /*02c0*/ 	.word	0x00011120


	//   ....[67]....
        /*02c4*/ 	.word	0x00011150


	//   ....[68]....
        /*02c8*/ 	.word	0x00011180


	//   ....[69]....
        /*02cc*/ 	.word	0x000111b0


	//   ....[70]....
        /*02d0*/ 	.word	0x000111f0


	//   ....[71]....
        /*02d4*/ 	.word	0x000112a0


	//   ....[72]....
        /*02d8*/ 	.word	0x00011340


	//   ....[73]....
        /*02dc*/ 	.word	0x000113f0


	//   ....[74]....
        /*02e0*/ 	.word	0x000119f0


	//   ....[75]....
        /*02e4*/ 	.word	0x00011fc0


	//   ....[76]....
        /*02e8*/ 	.word	0x00012430


	//----- nvinfo : EIATTR_REG_RECONFIG
	.align		4
.L_1631:
        /*02ec*/ 	.byte	0x01, 0x54
	.zero		2


	//----- nvinfo : EIATTR_SYSCALL_OFFSETS
	.align		4
        /*02f0*/ 	.byte	0x04, 0x46
        /*02f2*/ 	.short	(.L_1633 - .L_1632)


	//   ....[0]....
.L_1632:
        /*02f4*/ 	.word	0x00001670


	//   ....[1]....
        /*02f8*/ 	.word	0x0000eed0


	//   ....[2]....
        /*02fc*/ 	.word	0x0000f010


	//   ....[3]....
        /*0300*/ 	.word	0x0000f150


	//   ....[4]....
        /*0304*/ 	.word	0x0000f270


	//----- nvinfo : EIATTR_MBARRIER_INSTR_OFFSETS
	.align		4
.L_1633:
        /*0308*/ 	.byte	0x04, 0x39
        /*030a*/ 	.short	(.L_1635 - .L_1634)


	//   ....[0]....
.L_1634:
        /*030c*/ 	.word	0x000002a0
        /*0310*/ 	.word	0x000000ff
        /*0314*/ 	.word	0x00013200
        /*0318*/ 	.short	0x0100
        /*031a*/ 	.byte	0x08
	.zero		1


	//   ....[1]....
        /*031c*/ 	.word	0x000002b0
        /*0320*/ 	.word	0x000000ff
        /*0324*/ 	.word	0x00013220
        /*0328*/ 	.short	0x0100
        /*032a*/ 	.byte	0x08
	.zero		1


	//   ....[2]....
        /*032c*/ 	.word	0x000003a0
        /*0330*/ 	.word	0x000000ff
        /*0334*/ 	.word	0x00013230
        /*0338*/ 	.short	0x0100
        /*033a*/ 	.byte	0x08
	.zero		1


	//   ....[3]....
        /*033c*/ 	.word	0x000003b0
        /*0340*/ 	.word	0x000000ff
        /*0344*/ 	.word	0x00013240
        /*0348*/ 	.short	0x0100
        /*034a*/ 	.byte	0x08
	.zero		1


	//   ....[4]....
        /*034c*/ 	.word	0x000003c0
        /*0350*/ 	.word	0x000000ff
        /*0354*/ 	.word	0x00013238
        /*0358*/ 	.short	0x0100
        /*035a*/ 	.byte	0x08
	.zero		1


	//   ....[5]....
        /*035c*/ 	.word	0x000003d0
        /*0360*/ 	.word	0x000000ff
        /*0364*/ 	.word	0x00013248
        /*0368*/ 	.short	0x0100
        /*036a*/ 	.byte	0x08
	.zero		1


	//   ....[6]....
        /*036c*/ 	.word	0x00000500
        /*0370*/ 	.word	0x000000ff
        /*0374*/ 	.word	0x00013250
        /*0378*/ 	.short	0x0100
        /*037a*/ 	.byte	0x08
	.zero		1


	//   ....[7]....
        /*037c*/ 	.word	0x00000510
        /*0380*/ 	.word	0x000000ff
        /*0384*/ 	.word	0x00013260
        /*0388*/ 	.short	0x0100
        /*038a*/ 	.byte	0x08
	.zero		1


	//   ....[8]....
        /*038c*/ 	.word	0x00000520
        /*0390*/ 	.word	0x000000ff
        /*0394*/ 	.word	0x00013258
        /*0398*/ 	.short	0x0100
        /*039a*/ 	.byte	0x08
	.zero		1


	//   ....[9]....
        /*039c*/ 	.word	0x00000530
        /*03a0*/ 	.word	0x000000ff
        /*03a4*/ 	.word	0x00013268
        /*03a8*/ 	.short	0x0100
        /*03aa*/ 	.byte	0x08
	.zero		1


	//   ....[10]....
        /*03ac*/ 	.word	0x00000620
        /*03b0*/ 	.word	0x000000ff
        /*03b4*/ 	.word	0x00013270
        /*03b8*/ 	.short	0x0100
        /*03ba*/ 	.byte	0x06
	.zero		1


	//   ....[11]....
        /*03bc*/ 	.word	0x00000630
        /*03c0*/ 	.word	0x000000ff
        /*03c4*/ 	.word	0x00013280
        /*03c8*/ 	.short	0x0100
        /*03ca*/ 	.byte	0x06
	.zero		1


	//   ....[12]....
        /*03cc*/ 	.word	0x00000640
        /*03d0*/ 	.word	0x000000ff
        /*03d4*/ 	.word	0x00013278
        /*03d8*/ 	.short	0x0100
        /*03da*/ 	.byte	0x06
	.zero		1


	//   ....[13]....
        /*03dc*/ 	.word	0x00000650
        /*03e0*/ 	.word	0x000000ff
        /*03e4*/ 	.word	0x00013288
        /*03e8*/ 	.short	0x0100
        /*03ea*/ 	.byte	0x06
	.zero		1


	//   ....[14]....
        /*03ec*/ 	.word	0x00000780
        /*03f0*/ 	.word	0x000000ff
        /*03f4*/ 	.word	0x00013290
        /*03f8*/ 	.short	0x0100
        /*03fa*/ 	.byte	0x08
	.zero		1


	//   ....[15]....
        /*03fc*/ 	.word	0x00000790
        /*0400*/ 	.word	0x000000ff
        /*0404*/ 	.word	0x000132a0
        /*0408*/ 	.short	0x0100
        /*040a*/ 	.byte	0x08
	.zero		1


	//   ....[16]....
        /*040c*/ 	.word	0x000007a0
        /*0410*/ 	.word	0x000000ff
        /*0414*/ 	.word	0x00013298
        /*0418*/ 	.short	0x0100
        /*041a*/ 	.byte	0x08
	.zero		1


	//   ....[17]....
        /*041c*/ 	.word	0x000007b0
        /*0420*/ 	.word	0x000000ff
        /*0424*/ 	.word	0x000132a8
        /*0428*/ 	.short	0x0100
        /*042a*/ 	.byte	0x08
	.zero		1


	//   ....[18]....
        /*042c*/ 	.word	0x000008e0
        /*0430*/ 	.word	0x000000ff
        /*0434*/ 	.word	0x000132b0
        /*0438*/ 	.short	0x0100
        /*043a*/ 	.byte	0x08
	.zero		1


	//   ....[19]....
        /*043c*/ 	.word	0x000008f0
        /*0440*/ 	.word	0x000000ff
        /*0444*/ 	.word	0x000132c0
        /*0448*/ 	.short	0x0100
        /*044a*/ 	.byte	0x08
	.zero		1


	//   ....[20]....
        /*044c*/ 	.word	0x00000900
        /*0450*/ 	.word	0x000000ff
        /*0454*/ 	.word	0x000132b8
        /*0458*/ 	.short	0x0100
        /*045a*/ 	.byte	0x08
	.zero		1


	//   ....[21]....
        /*045c*/ 	.word	0x00000910
        /*0460*/ 	.word	0x000000ff
        /*0464*/ 	.word	0x000132c8
        /*0468*/ 	.short	0x0100
        /*046a*/ 	.byte	0x08
	.zero		1


	//   ....[22]....
        /*046c*/ 	.word	0x000019a0
        /*0470*/ 	.word	0x000000ff
        /*0474*/ 	.word	0x00013200
        /*0478*/ 	.short	0x010a
        /*047a*/ 	.byte	0x2d
	.zero		1


	//   ....[23]....
        /*047c*/ 	.word	0x00001a40
        /*0480*/ 	.word	0x00000002
        /*0484*/ 	.word	0x00013230
        /*0488*/ 	.short	0x010a
        /*048a*/ 	.byte	0x3f
	.zero		1


	//   ....[24]....
        /*048c*/ 	.word	0x00001a80
        /*0490*/ 	.word	0x00000002
        /*0494*/ 	.word	0x00013230
        /*0498*/ 	.short	0x010a
        /*049a*/ 	.byte	0x3f
	.zero		1


	//   ....[25]....
        /*049c*/ 	.word	0x00004010
        /*04a0*/ 	.word	0x0000002d
        /*04a4*/ 	.word	0x00000000
        /*04a8*/ 	.short	0x0101
        /*04aa*/ 	.byte	0x3f
	.zero		1


	//   ....[26]....
        /*04ac*/ 	.word	0x00004fe0
        /*04b0*/ 	.word	0x000000ff
        /*04b4*/ 	.word	0x00013230
        /*04b8*/ 	.short	0x010a
        /*04ba*/ 	.byte	0x15
	.zero		1


	//   ....[27]....
        /*04bc*/ 	.word	0x00005020
        /*04c0*/ 	.word	0x000000ff
        /*04c4*/ 	.word	0x00013230
        /*04c8*/ 	.short	0x010a
        /*04ca*/ 	.byte	0x15
	.zero		1


	//   ....[28]....
        /*04cc*/ 	.word	0x00005470
        /*04d0*/ 	.word	0x000000ff
        /*04d4*/ 	.word	0x00013250
        /*04d8*/ 	.short	0x010a
        /*04da*/ 	.byte	0x0b
	.zero		1


	//   ....[29]....
        /*04dc*/ 	.word	0x000054b0
        /*04e0*/ 	.word	0x000000ff
        /*04e4*/ 	.word	0x00013250
        /*04e8*/ 	.short	0x010a
        /*04ea*/ 	.byte	0x0b
	.zero		1


	//   ....[30]....
        /*04ec*/ 	.word	0x00007f30
        /*04f0*/ 	.word	0x00000002
        /*04f4*/ 	.word	0x00000000
        /*04f8*/ 	.short	0x0101
        /*04fa*/ 	.byte	0x3f
	.zero		1


	//   ....[31]....
        /*04fc*/ 	.word	0x00008210
        /*0500*/ 	.word	0x000000ff
        /*0504*/ 	.word	0x00000000
        /*0508*/ 	.short	0x0101
        /*050a*/ 	.byte	0x06
	.zero		1


	//   ....[32]....
        /*050c*/ 	.word	0x00008750
        /*0510*/ 	.word	0x000000ff
        /*0514*/ 	.word	0x00013230
        /*0518*/ 	.short	0x010a
        /*051a*/ 	.byte	0x06
	.zero		1


	//   ....[33]....
        /*051c*/ 	.word	0x00008790
        /*0520*/ 	.word	0x000000ff
        /*0524*/ 	.word	0x00013230
        /*0528*/ 	.short	0x010a
        /*052a*/ 	.byte	0x06
	.zero		1


	//   ....[34]....
        /*052c*/ 	.word	0x00008be0
        /*0530*/ 	.word	0x000000ff
        /*0534*/ 	.word	0x00013250
        /*0538*/ 	.short	0x010a
        /*053a*/ 	.byte	0x0b
	.zero		1


	//   ....[35]....
        /*053c*/ 	.word	0x00008c20
        /*0540*/ 	.word	0x000000ff
        /*0544*/ 	.word	0x00013250
        /*0548*/ 	.short	0x010a
        /*054a*/ 	.byte	0x0b
	.zero		1


	//   ....[36]....
        /*054c*/ 	.word	0x0000abc0
        /*0550*/ 	.word	0x00000002
        /*0554*/ 	.word	0x00000000
        /*0558*/ 	.short	0x0101
        /*055a*/ 	.byte	0x3f
	.zero		1


	//   ....[37]....
        /*055c*/ 	.word	0x0000ae90
        /*0560*/ 	.word	0x000000ff
        /*0564*/ 	.word	0x00000000
        /*0568*/ 	.short	0x0101
        /*056a*/ 	.byte	0x06
	.zero		1


	//   ....[38]....
        /*056c*/ 	.word	0x0000b340
        /*0570*/ 	.word	0x000000ff
        /*0574*/ 	.word	0x00013250
        /*0578*/ 	.short	0x010a
        /*057a*/ 	.byte	0x0e
	.zero		1


	//   ....[39]....
        /*057c*/ 	.word	0x0000b380
        /*0580*/ 	.word	0x000000ff
        /*0584*/ 	.word	0x00013250
        /*0588*/ 	.short	0x010a
        /*058a*/ 	.byte	0x0e
	.zero		1


	//   ....[40]....
        /*058c*/ 	.word	0x0000b9f0
        /*0590*/ 	.word	0x000000ff
        /*0594*/ 	.word	0x00000000
        /*0598*/ 	.short	0x0101
        /*059a*/ 	.byte	0x04
	.zero		1


	//   ....[41]....
        /*059c*/ 	.word	0x0000cab0
        /*05a0*/ 	.word	0x00000003
        /*05a4*/ 	.word	0x00000000
        /*05a8*/ 	.short	0x0101
        /*05aa*/ 	.byte	0x3f
	.zero		1


	//   ....[42]....
        /*05ac*/ 	.word	0x0000f730
        /*05b0*/ 	.word	0x00000005
        /*05b4*/ 	.word	0x00013280
        /*05b8*/ 	.short	0x010a
        /*05ba*/ 	.byte	0x3f
	.zero		1


	//   ....[43]....
        /*05bc*/ 	.word	0x0000f8d0
        /*05c0*/ 	.word	0x00000005
        /*05c4*/ 	.word	0x00013240
        /*05c8*/ 	.short	0x010a
        /*05ca*/ 	.byte	0x3f
	.zero		1


	//   ....[44]....
        /*05cc*/ 	.word	0x0000fbd0
        /*05d0*/ 	.word	0x000000ff
        /*05d4*/ 	.word	0x00013220
        /*05d8*/ 	.short	0x010a
        /*05da*/ 	.byte	0x29
	.zero		1


	//   ....[45]....
        /*05dc*/ 	.word	0x0000fe50
        /*05e0*/ 	.word	0x00000009
        /*05e4*/ 	.word	0x00013280
        /*05e8*/ 	.short	0x010a
        /*05ea*/ 	.byte	0x3f
	.zero		1


	//   ....[46]....
        /*05ec*/ 	.word	0x000100c0
        /*05f0*/ 	.word	0x00000009
        /*05f4*/ 	.word	0x00013240
        /*05f8*/ 	.short	0x010a
        /*05fa*/ 	.byte	0x3f
	.zero		1


	//   ....[47]....
        /*05fc*/ 	.word	0x00010380
        /*0600*/ 	.word	0x0000000c
        /*0604*/ 	.word	0x00013270
        /*0608*/ 	.short	0x010a
        /*060a*/ 	.byte	0x3f
	.zero		1


	//   ....[48]....
        /*060c*/ 	.word	0x00010400
        /*0610*/ 	.word	0x0000000c
        /*0614*/ 	.word	0x00013260
        /*0618*/ 	.short	0x010a
        /*061a*/ 	.byte	0x3f
	.zero		1


	//   ....[49]....
        /*061c*/ 	.word	0x000106c0
        /*0620*/ 	.word	0x0000000c
        /*0624*/ 	.word	0x00013250
        /*0628*/ 	.short	0x0101
        /*062a*/ 	.byte	0x3f
	.zero		1


	//   ....[50]....
        /*062c*/ 	.word	0x00010730
        /*0630*/ 	.word	0x00000003
        /*0634*/ 	.word	0x00000000
        /*0638*/ 	.short	0x0101
        /*063a*/ 	.byte	0x3f
	.zero		1


	//   ....[51]....
        /*063c*/ 	.word	0x000108f0
        /*0640*/ 	.word	0x00000002
        /*0644*/ 	.word	0x00013270
        /*0648*/ 	.short	0x010a
        /*064a*/ 	.byte	0x3f
	.zero		1


	//   ....[52]....
        /*064c*/ 	.word	0x00010960
        /*0650*/ 	.word	0x00000002
        /*0654*/ 	.word	0x00013260
        /*0658*/ 	.short	0x010a
        /*065a*/ 	.byte	0x3f
	.zero		1


	//   ....[53]....
        /*065c*/ 	.word	0x00010c20
        /*0660*/ 	.word	0x00000002
        /*0664*/ 	.word	0x00013250
        /*0668*/ 	.short	0x0101
        /*066a*/ 	.byte	0x3f
	.zero		1


	//   ....[54]....
        /*066c*/ 	.word	0x00010c90
        /*0670*/ 	.word	0x00000000
        /*0674*/ 	.word	0x00000000
        /*0678*/ 	.short	0x0101
        /*067a*/ 	.byte	0x3f
	.zero		1


	//   ....[55]....
        /*067c*/ 	.word	0x00011970
        /*0680*/ 	.word	0x00000007
        /*0684*/ 	.word	0x00013220
        /*0688*/ 	.short	0x010a
        /*068a*/ 	.byte	0x3f
	.zero		1


	//   ....[56]....
        /*068c*/ 	.word	0x00011b10
        /*0690*/ 	.word	0x00000005
        /*0694*/ 	.word	0x00000000
        /*0698*/ 	.short	0x010a
        /*069a*/ 	.byte	0x3f
	.zero		1


	//   ....[57]....
        /*069c*/ 	.word	0x00011b80
        /*06a0*/ 	.word	0x00000003
        /*06a4*/ 	.word	0x00000000
        /*06a8*/ 	.short	0x010a
        /*06aa*/ 	.byte	0x3f
	.zero		1


	//   ....[58]....
        /*06ac*/ 	.word	0x00011bd0
        /*06b0*/ 	.word	0x00000003
        /*06b4*/ 	.word	0x00013260
        /*06b8*/ 	.short	0x010a
        /*06ba*/ 	.byte	0x3f
	.zero		1


	//   ....[59]....
        /*06bc*/ 	.word	0x00011c20
        /*06c0*/ 	.word	0x00000005
        /*06c4*/ 	.word	0x00013260
        /*06c8*/ 	.short	0x010a
        /*06ca*/ 	.byte	0x3f
	.zero		1


	//   ....[60]....
        /*06cc*/ 	.word	0x00011c60
        /*06d0*/ 	.word	0x00000003
        /*06d4*/ 	.word	0x00013280
        /*06d8*/ 	.short	0x010a
        /*06da*/ 	.byte	0x3f
	.zero		1


	//   ....[61]....
        /*06dc*/ 	.word	0x00011c80
        /*06e0*/ 	.word	0x00000005
        /*06e4*/ 	.word	0x00013280
        /*06e8*/ 	.short	0x010a
        /*06ea*/ 	.byte	0x3f
	.zero		1


	//   ....[62]....
        /*06ec*/ 	.word	0x00011cf0
        /*06f0*/ 	.word	0x00000003
        /*06f4*/ 	.word	0x00013200
        /*06f8*/ 	.short	0x010a
        /*06fa*/ 	.byte	0x3f
	.zero		1


	//   ....[63]....
        /*06fc*/ 	.word	0x00011d40
        /*0700*/ 	.word	0x00000002
        /*0704*/ 	.word	0x00013230
        /*0708*/ 	.short	0x010a
        /*070a*/ 	.byte	0x3f
	.zero		1


	//   ....[64]....
        /*070c*/ 	.word	0x00011da0
        /*0710*/ 	.word	0x00000008
        /*0714*/ 	.word	0x00013230
        /*0718*/ 	.short	0x010a
        /*071a*/ 	.byte	0x3f
	.zero		1


	//   ....[65]....
        /*071c*/ 	.word	0x00011e00
        /*0720*/ 	.word	0x00000008
        /*0724*/ 	.word	0x00013250
        /*0728*/ 	.short	0x010a
        /*072a*/ 	.byte	0x3f
	.zero		1


	//   ....[66]....
        /*072c*/ 	.word	0x00011e60
        /*0730*/ 	.word	0x00000008
        /*0734*/ 	.word	0x00013230
        /*0738*/ 	.short	0x010a
        /*073a*/ 	.byte	0x3f
	.zero		1


	//   ....[67]....
        /*073c*/ 	.word	0x00011ec0
        /*0740*/ 	.word	0x00000008
        /*0744*/ 	.word	0x00013250
        /*0748*/ 	.short	0x010a
        /*074a*/ 	.byte	0x3f
	.zero		1


	//   ....[68]....
        /*074c*/ 	.word	0x00011f20
        /*0750*/ 	.word	0x00000005
        /*0754*/ 	.word	0x00013250
        /*0758*/ 	.short	0x010a
        /*075a*/ 	.byte	0x3f
	.zero		1


	//   ....[69]....
        /*075c*/ 	.word	0x00012070
        /*0760*/ 	.word	0x00000005
        /*0764*/ 	.word	0x00013280
        /*0768*/ 	.short	0x010a
        /*076a*/ 	.byte	0x3f
	.zero		1


	//   ....[70]....
        /*076c*/ 	.word	0x000120c0
        /*0770*/ 	.word	0x00000005
        /*0774*/ 	.word	0x00013240
        /*0778*/ 	.short	0x010a
        /*077a*/ 	.byte	0x3f
	.zero		1


	//   ....[71]....
        /*077c*/ 	.word	0x00012120
        /*0780*/ 	.word	0x00000003
        /*0784*/ 	.word	0x00013220
        /*0788*/ 	.short	0x010a
        /*078a*/ 	.byte	0x3f
	.zero		1


	//   ....[72]....
        /*078c*/ 	.word	0x00012170
        /*0790*/ 	.word	0x00000009
        /*0794*/ 	.word	0x00013280
        /*0798*/ 	.short	0x010a
        /*079a*/ 	.byte	0x3f
	.zero		1


	//   ....[73]....
        /*079c*/ 	.word	0x000121c0
        /*07a0*/ 	.word	0x00000009
        /*07a4*/ 	.word	0x00013240
        /*07a8*/ 	.short	0x010a
        /*07aa*/ 	.byte	0x3f
	.zero		1


	//   ....[74]....
        /*07ac*/ 	.word	0x00012210
        /*07b0*/ 	.word	0x0000000c
        /*07b4*/ 	.word	0x00013270
        /*07b8*/ 	.short	0x010a
        /*07ba*/ 	.byte	0x3f
	.zero		1


	//   ....[75]....
        /*07bc*/ 	.word	0x00012260
        /*07c0*/ 	.word	0x0000000c
        /*07c4*/ 	.word	0x00013260
        /*07c8*/ 	.short	0x010a
        /*07ca*/ 	.byte	0x3f
	.zero		1


	//   ....[76]....
        /*07cc*/ 	.word	0x000122b0
        /*07d0*/ 	.word	0x00000002
        /*07d4*/ 	.word	0x00013270
        /*07d8*/ 	.short	0x010a
        /*07da*/ 	.byte	0x3f
	.zero		1


	//   ....[77]....
        /*07dc*/ 	.word	0x00012300
        /*07e0*/ 	.word	0x00000002
        /*07e4*/ 	.word	0x00013260
        /*07e8*/ 	.short	0x010a
        /*07ea*/ 	.byte	0x3f
	.zero		1


	//   ....[78]....
        /*07ec*/ 	.word	0x00012350
        /*07f0*/ 	.word	0x00000007
        /*07f4*/ 	.word	0x00013220
        /*07f8*/ 	.short	0x010a
        /*07fa*/ 	.byte	0x3f
	.zero		1


	//   ....[79]....
        /*07fc*/ 	.word	0x000124f0
        /*0800*/ 	.word	0x00000005
        /*0804*/ 	.word	0x00000000
        /*0808*/ 	.short	0x010a
        /*080a*/ 	.byte	0x3f
	.zero		1


	//   ....[80]....
        /*080c*/ 	.word	0x00012540
        /*0810*/ 	.word	0x00000003
        /*0814*/ 	.word	0x00000000
        /*0818*/ 	.short	0x010a
        /*081a*/ 	.byte	0x3f
	.zero		1


	//   ....[81]....
        /*081c*/ 	.word	0x00012590
        /*0820*/ 	.word	0x00000003
        /*0824*/ 	.word	0x00013260
        /*0828*/ 	.short	0x010a
        /*082a*/ 	.byte	0x3f
	.zero		1


	//   ....[82]....
        /*082c*/ 	.word	0x000125e0
        /*0830*/ 	.word	0x00000005
        /*0834*/ 	.word	0x00013260
        /*0838*/ 	.short	0x010a
        /*083a*/ 	.byte	0x3f
	.zero		1


	//   ....[83]....
        /*083c*/ 	.word	0x00012630
        /*0840*/ 	.word	0x00000003
        /*0844*/ 	.word	0x00013280
        /*0848*/ 	.short	0x010a
        /*084a*/ 	.byte	0x3f
	.zero		1


	//----- nvinfo : EIATTR_NUM_MBARRIERS
	.align		4
.L_1635:
        /*084c*/ 	.byte	0x03, 0x38
        /*084e*/ 	.short	0x0016


	//----- nvinfo : EIATTR_EXIT_INSTR_OFFSETS
	.align		4
        /*0850*/ 	.byte	0x04, 0x1c
        /*0852*/ 	.short	(.L_1637 - .L_1636)


	//   ....[0]....
.L_1636:
        /*0854*/ 	.word	0x00000a70


	//   ....[1]....
        /*0858*/ 	.word	0x0000d8a0


	//   ....[2]....
        /*085c*/ 	.word	0x00011cd0


	//----- nvinfo : EIATTR_MAX_THREADS
	.align		4
.L_1637:
        /*0860*/ 	.byte	0x04, 0x05
        /*0862*/ 	.short	(.L_1639 - .L_1638)
.L_1638:
        /*0864*/ 	.word	0x00000200
        /*0868*/ 	.word	0x00000001
        /*086c*/ 	.word	0x00000001


	//----- nvinfo : EIATTR_CRS_STACK_SIZE
	.align		4
.L_1639:
        /*0870*/ 	.byte	0x04, 0x1e
        /*0872*/ 	.short	(.L_1641 - .L_1640)
.L_1640:
        /*0874*/ 	.word	0x00000000


	//----- nvinfo : EIATTR_CBANK_PARAM_SIZE
	.align		4
.L_1641:
        /*0878*/ 	.byte	0x03, 0x19
        /*087a*/ 	.short	0x0a70


	//----- nvinfo : EIATTR_PARAM_CBANK
	.align		4
        /*087c*/ 	.byte	0x04, 0x0a
        /*087e*/ 	.short	(.L_1643 - .L_1642)
	.align		4
.L_1642:
        /*0880*/ 	.word	index@(.nv.constant0._ZN7cutlass13device_kernelIN5flash11enable_sm90INS1_16FlashAttnFwdSm90INS1_25CollectiveMainloopFwdSm90ILi2EN4cute5tupleIJNS5_1CILi1EEES8_S8_EEENS6_IJNS7_ILi192EEENS7_ILi160EEENS7_ILi64EEEEEELi64ENS_12float_e4m3_tEfNS_4arch4Sm90ELb1ELb0ELb1ELb1ELb0ELb0ELb0ELb1ELb1ELb0ELb0ELb0EEENS1_21CollectiveEpilogueFwdINS6_IJSA_SC_SB_EEES9_NS_10bfloat16_tESG_Li384ELb1ELb0ELb0ELb1EEENS1_36VarlenDynamicPersistentTileSchedulerILi192ELi160ELi384ELi128ELb0ELb0ELb1ELb1ELb1ELb1EEEEEEEEEvNT_6ParamsE)
        /*0884*/ 	.short	0x0210
        /*0886*/ 	.short	0x0a70


	//----- nvinfo : EIATTR_SW_WAR
	.align		4
.L_1643:
        /*0888*/ 	.byte	0x04, 0x36
        /*088a*/ 	.short	(.L_1645 - .L_1644)
.L_1644:
        /*088c*/ 	.word	0x00000008
.L_1645:


//--------------------- .nv.info._ZN7cutlass13device_kernelIN5flash11enable_sm90INS1_16FlashAttnFwdSm90INS1_25CollectiveMainloopFwdSm90ILi2EN4cute5tupleIJNS5_1CILi1EEES8_S8_EEENS6_IJNS7_ILi192EEENS7_ILi160EEENS7_ILi64EEEEEELi64ENS_12float_e4m3_tEfNS_4arch4Sm90ELb1ELb0ELb1ELb1ELb0ELb1ELb0ELb1ELb1ELb0ELb0ELb0EEENS1_21CollectiveEpilogueFwdINS6_IJSA_SC_SB_EEES9_NS_10bfloat16_tESG_Li384ELb1ELb0ELb0ELb1EEENS1_36VarlenDynamicPersistentTileSchedulerILi192ELi160ELi384ELi128ELb0ELb0ELb1ELb1ELb1ELb1EEEEEEEEEvNT_6ParamsE --------------------------
	.section	.nv.info._ZN7cutlass13device_kernelIN5flash11enable_sm90INS1_16FlashAttnFwdSm90INS1_25CollectiveMainloopFwdSm90ILi2EN4cute5tupleIJNS5_1CILi1EEES8_S8_EEENS6_IJNS7_ILi192EEENS7_ILi160EEENS7_ILi64EEEEEELi64ENS_12float_e4m3_tEfNS_4arch4Sm90ELb1ELb0ELb1ELb1ELb0ELb1ELb0ELb1ELb1ELb0ELb0ELb0EEENS1_21CollectiveEpilogueFwdINS6_IJSA_SC_SB_EEES9_NS_10bfloat16_tESG_Li384ELb1ELb0ELb0ELb1EEENS1_36VarlenDynamicPersistentTileSchedulerILi192ELi160ELi384ELi128ELb0ELb0ELb1ELb1ELb1ELb1EEEEEEEEEvNT_6ParamsE,"",@"SHT_CUDA_INFO"
	.sectionflags	@""
	.align	4


	//----- nvinfo : EIATTR_CUDA_API_VERSION
	.align		4
        /*0000*/ 	.byte	0x04, 0x37
        /*0002*/ 	.short	(.L_1647 - .L_1646)
.L_1646:
        /*0004*/ 	.word	0x00000082


	//----- nvinfo : EIATTR_KPARAM_INFO
	.align		4
.L_1647:
        /*0008*/ 	.byte	0x04, 0x17
        /*000a*/ 	.short	(.L_1649 - .L_1648)
.L_1648:
        /*000c*/ 	.word	0x00000000
        /*0010*/ 	.short	0x0000
        /*0012*/ 	.short	0x0070
        /*0014*/ 	.byte	0x00, 0xf0, 0x01, 0x28


	//----- nvinfo : EIATTR_SPARSE_MMA_MASK
	.align		4
.L_1649:
        /*0018*/ 	.byte	0x03, 0x50
        /*001a*/ 	.short	0x0000


	//----- nvinfo : EIATTR_MAXREG_COUNT
	.align		4
        /*001c*/ 	.byte	0x03, 0x1b
        /*001e*/ 	.short	0x0080


	//----- nvinfo : EIATTR_NUM_BARRIERS
	.align		4
        /*0020*/ 	.byte	0x02, 0x4c
        /*0022*/ 	.byte	0x10
	.zero		1


	//----- nvinfo : EIATTR_EXTERNS
	.align		4
        /*0024*/ 	.byte	0x04, 0x0f
        /*0026*/ 	.short	(.L_1651 - .L_1650)


	//   ....[0]....
	.align		4
.L_1650:
        /*0028*/ 	.word	index@(__assertfail)


	//----- nvinfo : EIATTR_ANNOTATIONS
	.align		4
.L_1651:
        /*002c*/ 	.byte	0x04, 0x55
        /*002e*/ 	.short	(.L_1653 - .L_1652)


	//   ....[0]....
.L_1652:
        /* <DEDUP_REMOVED lines=77> */


	//----- nvinfo : EIATTR_MERCURY_ISA_VERSION
	.align		4
.L_1653:
        /*04e8*/ 	.byte	0x03, 0x5f
        /*04ea*/ 	.short	0x0101


	//----- nvinfo : EIATTR_UNUSED_LOAD_BYTE_OFFSET
	.align		4
        /*04ec*/ 	.byte	0x04, 0x44
        /*04ee*/ 	.short	(.L_1655 - .L_1654)


	//   ....[0]....
.L_1654:
        /*04f0*/ 	.word	0x00000ac0
        /*04f4*/ 	.word	0x0000fff0


	//   ....[1]....
        /*04f8*/ 	.word	0x00012eb0
        /*04fc*/ 	.word	0x0000fff0


	//----- nvinfo : EIATTR_INT_WARP_WIDE_INSTR_OFFSETS
	.align		4
.L_1655:
        /*0500*/ 	.byte	0x04, 0x31
        /*0502*/ 	.short	(.L_1657 - .L_1656)


	//   ....[0]....
.L_1656:
        /*0504*/ 	.word	0x000001b0


	//   ....[1]....
        /*0508*/ 	.word	0x00000250


	//   ....[2]....
        /*050c*/ 	.word	0x000002c0


	//   ....[3]....
        /*0510*/ 	.word	0x00016d40


	//   ....[4]....
        /*0514*/ 	.word	0x00016dd0


	//   ....[5]....
        /*0518*/ 	.word	0x00017480


	//   ....[6]....
        /*051c*/ 	.word	0x000174c0


	//   ....[7]....
        /*0520*/ 	.word	0x00018aa0


	//   ....[8]....
        /*0524*/ 	.word	0x00018b30


	//----- nvinfo : EIATTR_COOP_GROUP_MASK_REGIDS
	.align		4
.L_1657:
        /*0528*/ 	.byte	0x04, 0x29
        /*052a*/ 	.short	(.L_1659 - .L_1658)


	//   ....[0]....
.L_1658:
        /*052c*/ 	.word	0xffffffff


	//   ....[1]....
        /*0530*/ 	.word	0xffffffff


	//   ....[2]....
        /*0534*/ 	.word	0xffffffff


	//   ....[3]....
        /*0538*/ 	.word	0xffffffff


	//   ....[4]....
        /*053c*/ 	.word	0xffffffff


	//   ....[5]....
        /*0540*/ 	.word	0xffffffff


	//   ....[6]....
        /*0544*/ 	.word	0xffffffff


	//   ....[7]....
        /*0548*/ 	.word	0xffffffff


	//   ....[8]....
        /*054c*/ 	.word	0xffffffff


	//   ....[9]....
        /*0550*/ 	.word	0xffffffff


	//   ....[10]....
        /*0554*/ 	.word	0xffffffff


	//   ....[11]....
        /*0558*/ 	.word	0xffffffff


	//   ....[12]....
        /*055c*/ 	.word	0xffffffff


	//   ....[13]....
        /*0560*/ 	.word	0xffffffff


	//   ....[14]....
        /*0564*/ 	.word	0xffffffff


	//   ....[15]....
        /*0568*/ 	.word	0xffffffff


	//   ....[16]....
        /*056c*/ 	.word	0xffffffff


	//   ....[17]....
        /*0570*/ 	.word	0xffffffff


	//   ....[18]....
        /*0574*/ 	.word	0xffffffff


	//   ....[19]....
        /*0578*/ 	.word	0xffffffff


	//   ....[20]....
        /*057c*/ 	.word	0xffffffff


	//   ....[21]....
        /*0580*/ 	.word	0xffffffff


	//   ....[22]....
        /*0584*/ 	.word	0xffffffff


	//   ....[23]....
        /*0588*/ 	.word	0xffffffff


	//   ....[24]....
        /*058c*/ 	.word	0xffffffff


	//   ....[25]....
        /*0590*/ 	.word	0xffffffff


	//   ....[26]....
        /*0594*/ 	.word	0xffffffff


	//   ....[27]....
        /*0598*/ 	.word	0xffffffff


	//   ....[28]....
        /*059c*/ 	.word	0xffffffff


	//   ....[29]....
        /*05a0*/ 	.word	0xffffffff


	//   ....[30]....
        /*05a4*/ 	.word	0xffffffff


	//   ....[31]....
        /*05a8*/ 	.word	0xffffffff


	//   ....[32]....
        /*05ac*/ 	.word	0xffffffff


	//   ....[33]....
        /*05b0*/ 	.word	0xffffffff


	//   ....[34]....
        /*05b4*/ 	.word	0xffffffff


	//   ....[35]....
        /*05b8*/ 	.word	0xffffffff


	//   ....[36]....
        /*05bc*/ 	.word	0xffffffff


	//   ....[37]....
        /*05c0*/ 	.word	0xffffffff


	//   ....[38]....
        /*05c4*/ 	.word	0xffffffff


	//   ....[39]....
        /*05c8*/ 	.word	0xffffffff


	//   ....[40]....
        /*05cc*/ 	.word	0xffffffff


	//   ....[41]....
        /*05d0*/ 	.word	0xffffffff


	//   ....[42]....
        /*05d4*/ 	.word	0xffffffff


	//   ....[43]....
        /*05d8*/ 	.word	0xffffffff


	//   ....[44]....
        /*05dc*/ 	.word	0xffffffff


	//   ....[45]....
        /*05e0*/ 	.word	0xffffffff


	//   ....[46]....
        /*05e4*/ 	.word	0xffffffff


	//   ....[47]....
        /*05e8*/ 	.word	0xffffffff


	//   ....[48]....
        /*05ec*/ 	.word	0xffffffff


	//   ....[49]....
        /*05f0*/ 	.word	0xffffffff


	//   ....[50]....
        /*05f4*/ 	.word	0xffffffff


	//   ....[51]....
        /*05f8*/ 	.word	0xffffffff


	//   ....[52]....
        /*05fc*/ 	.word	0xffffffff


	//   ....[53]....
        /*0600*/ 	.word	0xffffffff


	//   ....[54]....
        /*0604*/ 	.word	0xffffffff


	//   ....[55]....
        /*0608*/ 	.word	0xffffffff


	//   ....[56]....
        /*060c*/ 	.word	0xffffffff


	//   ....[57]....
        /*0610*/ 	.word	0xffffffff


	//   ....[58]....
        /*0614*/ 	.word	0xffffffff


	//   ....[59]....
        /*0618*/ 	.word	0xffffffff


	//   ....[60]....
        /*061c*/ 	.word	0xffffffff


	//   ....[61]....
        /*0620*/ 	.word	0xffffffff


	//   ....[62]....
        /*0624*/ 	.word	0xffffffff


	//   ....[63]....
        /*0628*/ 	.word	0xffffffff


	//   ....[64]....
        /*062c*/ 	.word	0xffffffff


	//   ....[65]....
        /*0630*/ 	.word	0xffffffff


	//   ....[66]....
        /*0634*/ 	.word	0xffffffff


	//   ....[67]....
        /*0638*/ 	.word	0xffffffff


	//   ....[68]....
        /*063c*/ 	.word	0xffffffff


	//   ....[69]....
        /*0640*/ 	.word	0xffffffff


	//   ....[70]....
        /*0644*/ 	.word	0xffffffff


	//   ....[71]....
        /*0648*/ 	.word	0xffffffff


	//   ....[72]....
        /*064c*/ 	.word	0xffffffff


	//   ....[73]....
        /*0650*/ 	.word	0xffffffff


	//   ....[74]....
        /*0654*/ 	.word	0xffffffff


	//   ....[75]....
        /*0658*/ 	.word	0xffffffff


	//   ....[76]....
        /*065c*/ 	.word	0x0500000f


	//   ....[77]....
        /*0660*/ 	.word	0x0500000f


	//   ....[78]....
        /*0664*/ 	.word	0x0500000f


	//   ....[79]....
        /*0668*/ 	.word	0x0500000f


	//   ....[80]....
        /*066c*/ 	.word	0x0500000f


	//   ....[81]....
        /*0670*/ 	.word	0x0500000f


	//   ....[82]....
        /*0674*/ 	.word	0x0500000f


	//   ....[83]....
        /*0678*/ 	.word	0x0500000f


	//   ....[84]....
        /*067c*/ 	.word	0x0500000f


	//   ....[85]....
        /*0680*/ 	.word	0x0500000f


	//   ....[86]....
        /*0684*/ 	.word	0x0500000f


	//   ....[87]....
        /*0688*/ 	.word	0x0500000f


	//   ....[88]....
        /*068c*/ 	.word	0x0500000f


	//   ....[89]....
        /*0690*/ 	.word	0x0500000f


	//   ....[90]....
        /*0694*/ 	.word	0x0500000f


	//   ....[91]....
        /*0698*/ 	.word	0x0500000f


	//   ....[92]....
        /*069c*/ 	.word	0x0500000f


	//   ....[93]....
        /*06a0*/ 	.word	0x0500000f


	//   ....[94]....
        /*06a4*/ 	.word	0x0500000f


	//   ....[95]....
        /*06a8*/ 	.word	0x0500000f


	//   ....[96]....
        /*06ac*/ 	.word	0x0500000f


	//   ....[97]....
        /*06b0*/ 	.word	0x0500000f


	//   ....[98]....
        /*06b4*/ 	.word	0x0500000f


	//   ....[99]....
        /*06b8*/ 	.word	0x0500000f


	//   ....[100]....
        /*06bc*/ 	.word	0x0500000f


	//   ....[101]....
        /*06c0*/ 	.word	0x0500000f


	//   ....[102]....
        /*06c4*/ 	.word	0x0500000f


	//   ....[103]....
        /*06c8*/ 	.word	0x0500000f


	//----- nvinfo : EIATTR_COOP_GROUP_INSTR_OFFSETS
	.align		4
.L_1659:
        /*06cc*/ 	.byte	0x04, 0x28
        /*06ce*/ 	.short	(.L_1661 - .L_1660)


	//   ....[0]....
.L_1660:
        /*06d0*/ 	.word	0x00000060


	//   ....[1]....
        /*06d4*/ 	.word	0x000001c0


	//   ....[2]....
        /*06d8*/ 	.word	0x00000270


	//   ....[3]....
        /*06dc*/ 	.word	0x00000430


	//   ....[4]....
        /*06e0*/ 	.word	0x00000590


	//   ....[5]....
        /*06e4*/ 	.word	0x000006b0


	//   ....[6]....
        /*06e8*/ 	.word	0x00000810


	//   ....[7]....
        /*06ec*/ 	.word	0x00005130


	//   ....[8]....
        /*06f0*/ 	.word	0x000099a0


	//   ....[9]....
        /*06f4*/ 	.word	0x000099d0


	//   ....[10]....
        /*06f8*/ 	.word	0x0000a730


	//   ....[11]....
        /*06fc*/ 	.word	0x0000a750


	//   ....[12]....
        /*0700*/ 	.word	0x0000d6b0


	//   ....[13]....
        /*0704*/ 	.word	0x0000d740


	//   ....[14]....
        /*0708*/ 	.word	0x0000e3f0


	//   ....[15]....
        /*070c*/ 	.word	0x0000e450


	//   ....[16]....
        /*0710*/ 	.word	0x00010ea0


	//   ....[17]....
        /*0714*/ 	.word	0x00010ec0


	//   ....[18]....
        /*0718*/ 	.word	0x00010ef0


	//   ....[19]....
        /*071c*/ 	.word	0x00010f30


	//   ....[20]....
        /*0720*/ 	.word	0x00012820


	//   ....[21]....
        /*0724*/ 	.word	0x00012830


	//   ....[22]....
        /*0728*/ 	.word	0x00012930


	//   ....[23]....
        /*072c*/ 	.word	0x00012a10


	//   ....[24]....
        /*0730*/ 	.word	0x000132f0


	//   ....[25]....
        /*0734*/ 	.word	0x00013300


	//   ....[26]....
        /*0738*/ 	.word	0x00013310


	//   ....[27]....
        /*073c*/ 	.word	0x00013320


	//   ....[28]....
        /*0740*/ 	.word	0x00013330


	//   ....[29]....
        /*0744*/ 	.word	0x00013340


	//   ....[30]....
        /*0748*/ 	.word	0x00013350


	//   ....[31]....
        /*074c*/ 	.word	0x00013360


	//   ....[32]....
        /*0750*/ 	.word	0x00013370


	//   ....[33]....
        /*0754*/ 	.word	0x00013380


	//   ....[34]....
        /*0758*/ 	.word	0x00013390


	//   ....[35]....
        /*075c*/ 	.word	0x000133a0


	//   ....[36]....
        /*0760*/ 	.word	0x000133b0


	//   ....[37]....
        /*0764*/ 	.word	0x000133c0


	//   ....[38]....
        /*0768*/ 	.word	0x000133d0


	//   ....[39]....
        /*076c*/ 	.word	0x000133e0


	//   ....[40]....
        /*0770*/ 	.word	0x00014b90


	//   ....[41]....
        /*0774*/ 	.word	0x00014d80


	//   ....[42]....
        /*0778*/ 	.word	0x00014db0


	//   ....[43]....
        /*077c*/ 	.word	0x00014de0


	//   ....[44]....
        /*0780*/ 	.word	0x00014e10


	//   ....[45]....
        /*0784*/ 	.word	0x00014e40


	//   ....[46]....
        /*0788*/ 	.word	0x00014e70


	//   ....[47]....
        /*078c*/ 	.word	0x00014fe0


	//   ....[48]....
        /*0790*/ 	.word	0x00015010


	//   ....[49]....
        /*0794*/ 	.word	0x00015040


	//   ....[50]....
        /*0798*/ 	.word	0x00015070


	//   ....[51]....
        /*079c*/ 	.word	0x000150a0


	//   ....[52]....
        /*07a0*/ 	.word	0x000150d0


	//   ....[53]....
        /*07a4*/ 	.word	0x00015180


	//   ....[54]....
        /*07a8*/ 	.word	0x000151e0


	//   ....[55]....
        /*07ac*/ 	.word	0x00015280


	//   ....[56]....
        /*07b0*/ 	.word	0x00016070


	//   ....[57]....
        /*07b4*/ 	.word	0x00017670


	//   ....[58]....
        /*07b8*/ 	.word	0x000192b0


	//   ....[59]....
        /*07bc*/ 	.word	0x00019300


	//   ....[60]....
        /*07c0*/ 	.word	0x00019330


	//   ....[61]....
        /*07c4*/ 	.word	0x00019360


	//   ....[62]....
        /*07c8*/ 	.word	0x00019370


	//   ....[63]....
        /*07cc*/ 	.word	0x000193a0


	//   ....[64]....
        /*07d0*/ 	.word	0x000193d0


	//   ....[65]....
        /*07d4*/ 	.word	0x00019400


	//   ....[66]....
        /*07d8*/ 	.word	0x00019580


	//   ....[67]....
        /*07dc*/ 	.word	0x000195b0


	//   ....[68]....
        /*07e0*/ 	.word	0x000195e0


	//   ....[69]....
        /*07e4*/ 	.word	0x00019610


	//   ....[70]....
        /*07e8*/ 	.word	0x00019640


	//   ....[71]....
        /*07ec*/ 	.word	0x00019670


	//   ....[72]....
        /*07f0*/ 	.word	0x00019730


	//   ....[73]....
        /*07f4*/ 	.word	0x00019750


	//   ....[74]....
        /*07f8*/ 	.word	0x000197c0


	//   ....[75]....
        /*07fc*/ 	.word	0x00019e60


	//   ....[76]....
        /*0800*/ 	.word	0x0001a2d0


	//   ....[77]....
        /*0804*/ 	.word	0x0001a370


	//   ....[78]....
        /*0808*/ 	.word	0x0001a410


	//   ....[79]....
        /*080c*/ 	.word	0x0001a4b0


	//   ....[80]....
        /*0810*/ 	.word	0x0001a590


	//   ....[81]....
        /*0814*/ 	.word	0x0001a630


	//   ....[82]....
        /*0818*/ 	.word	0x0001a6d0


	//   ....[83]....
        /*081c*/ 	.word	0x0001a770


	//   ....[84]....
        /*0820*/ 	.word	0x0001aa70


	//   ....[85]....
        /*0824*/ 	.word	0x0001ad50


	//   ....[86]....
        /*0828*/ 	.word	0x0001b140


	//   ....[87]....
        /*082c*/ 	.word	0x0001b1e0


	//   ....[88]....
        /*0830*/ 	.word	0x0001b300


	//   ....[89]....
        /*0834*/ 	.word	0x0001b370


	//   ....[90]....
        /*0838*/ 	.word	0x0001b3e0


	//   ....[91]....
        /*083c*/ 	.word	0x0001b450


	//   ....[92]....
        /*0840*/ 	.word	0x0001b4c0


	//   ....[93]....
        /*0844*/ 	.word	0x0001b540


	//   ....[94]....
        /*0848*/ 	.word	0x0001b5d0


	//   ....[95]....
        /*084c*/ 	.word	0x0001b660


	//   ....[96]....
        /*0850*/ 	.word	0x0001b6d0


	//   ....[97]....
        /*0854*/ 	.word	0x0001b740


	//   ....[98]....
        /*0858*/ 	.word	0x0001b7b0


	//   ....[99]....
        /*085c*/ 	.word	0x0001b830


	//   ....[100]....
        /*0860*/ 	.word	0x0001b8a0


	//   ....[101]....
        /*0864*/ 	.word	0x0001b940


	//   ....[102]....
        /*0868*/ 	.word	0x0001b9d0


	//   ....[103]....
        /*086c*/ 	.word	0x0001baf0


	//----- nvinfo : EIATTR_REG_RECONFIG
	.align		4
.L_1661:
        /*0870*/ 	.byte	0x01, 0x54
	.zero		2


	//----- nvinfo : EIATTR_SYSCALL_OFFSETS
	.align		4
        /*0874*/ 	.byte	0x04, 0x46
        /*0876*/ 	.short	(.L_1663 - .L_1662)


	//   ....[0]....
.L_1662:
        /*0878*/ 	.word	0x000018e0


	//   ....[1]....
        /*087c*/ 	.word	0x00001a30


	//   ....[2]....
        /*0880*/ 	.word	0x000052a0


	//   ....[3]....
        /*0884*/ 	.word	0x000058c0


	//   ....[4]....
        /*0888*/ 	.word	0x00016f50


	//   ....[5]....
        /*088c*/ 	.word	0x000170c0


	//   ....[6]....
        /*0890*/ 	.word	0x000171f0


	//   ....[7]....
        /*0894*/ 	.word	0x00017320


	//----- nvinfo : EIATTR_MBARRIER_INSTR_OFFSETS
	.align		4
.L_1663:
        /*0898*/ 	.byte	0x04, 0x39
        /*089a*/ 	.short	(.L_1665 - .L_1664)


	//   ....[0]....
.L_1664:
        /*089c*/ 	.word	0x000002e0
        /*08a0*/ 	.word	0x000000ff
        /*08a4*/ 	.word	0x00013200
        /*08a8*/ 	.short	0x0100
        /*08aa*/ 	.byte	0x08
	.zero		1


	//   ....[1]....
        /*08ac*/ 	.word	0x000002f0
        /*08b0*/ 	.word	0x000000ff
        /*08b4*/ 	.word	0x00013220
        /*08b8*/ 	.short	0x0100
        /*08ba*/ 	.byte	0x08
	.zero		1


	//   ....[2]....
        /*08bc*/ 	.word	0x000003e0
        /*08c0*/ 	.word	0x000000ff
        /*08c4*/ 	.word	0x00013230
        /*08c8*/ 	.short	0x0100
        /*08ca*/ 	.byte	0x08
	.zero		1


	//   ....[3]....
        /*08cc*/ 	.word	0x000003f0
        /*08d0*/ 	.word	0x000000ff
        /*08d4*/ 	.word	0x00013240
        /*08d8*/ 	.short	0x0100
        /*08da*/ 	.byte	0x08
	.zero		1


	//   ....[4]....
        /*08dc*/ 	.word	0x00000400
        /*08e0*/ 	.word	0x000000ff
        /*08e4*/ 	.word	0x00013238
        /*08e8*/ 	.short	0x0100
        /*08ea*/ 	.byte	0x08
	.zero		1


	//   ....[5]....
        /*08ec*/ 	.word	0x00000410
        /*08f0*/ 	.word	0x000000ff
        /*08f4*/ 	.word	0x00013248
        /*08f8*/ 	.short	0x0100
        /*08fa*/ 	.byte	0x08
	.zero		1


	//   ....[6]....
        /*08fc*/ 	.word	0x00000540
        /*0900*/ 	.word	0x000000ff
        /*0904*/ 	.word	0x00013250
        /*0908*/ 	.short	0x0100
        /*090a*/ 	.byte	0x08
	.zero		1


	//   ....[7]....
        /*090c*/ 	.word	0x00000550
        /*0910*/ 	.word	0x000000ff
        /*0914*/ 	.word	0x00013260
        /*0918*/ 	.short	0x0100
        /*091a*/ 	.byte	0x08
	.zero		1


	//   ....[8]....
        /*091c*/ 	.word	0x00000560
        /*0920*/ 	.word	0x000000ff
        /*0924*/ 	.word	0x00013258
        /*0928*/ 	.short	0x0100
        /*092a*/ 	.byte	0x08
	.zero		1


	//   ....[9]....
        /*092c*/ 	.word	0x00000570
        /*0930*/ 	.word	0x000000ff
        /*0934*/ 	.word	0x00013268
        /*0938*/ 	.short	0x0100
        /*093a*/ 	.byte	0x08
	.zero		1


	//   ....[10]....
        /*093c*/ 	.word	0x00000660
        /*0940*/ 	.word	0x000000ff
        /*0944*/ 	.word	0x00013270
        /*0948*/ 	.short	0x0100
        /*094a*/ 	.byte	0x06
	.zero		1


	//   ....[11]....
        /*094c*/ 	.word	0x00000670
        /*0950*/ 	.word	0x000000ff
        /*0954*/ 	.word	0x00013280
        /*0958*/ 	.short	0x0100
        /*095a*/ 	.byte	0x06
	.zero		1


	//   ....[12]....
        /*095c*/ 	.word	0x00000680
        /*0960*/ 	.word	0x000000ff
        /*0964*/ 	.word	0x00013278
        /*0968*/ 	.short	0x0100
        /*096a*/ 	.byte	0x06
	.zero		1


	//   ....[13]....
        /*096c*/ 	.word	0x00000690
        /*0970*/ 	.word	0x000000ff
        /*0974*/ 	.word	0x00013288
        /*0978*/ 	.short	0x0100
        /*097a*/ 	.byte	0x06
	.zero		1


	//   ....[14]....
        /*097c*/ 	.word	0x000007c0
        /*0980*/ 	.word	0x000000ff
        /*0984*/ 	.word	0x00013290
        /*0988*/ 	.short	0x0100
        /*098a*/ 	.byte	0x08
	.zero		1


	//   ....[15]....
        /*098c*/ 	.word	0x000007d0
        /*0990*/ 	.word	0x000000ff
        /*0994*/ 	.word	0x000132a0
        /*0998*/ 	.short	0x0100
        /*099a*/ 	.byte	0x08
	.zero		1


	//   ....[16]....
        /*099c*/ 	.word	0x000007e0
        /*09a0*/ 	.word	0x000000ff
        /*09a4*/ 	.word	0x00013298
        /*09a8*/ 	.short	0x0100
        /*09aa*/ 	.byte	0x08
	.zero		1


	//   ....[17]....
        /*09ac*/ 	.word	0x000007f0
        /*09b0*/ 	.word	0x000000ff
        /*09b4*/ 	.word	0x000132a8
        /*09b8*/ 	.short	0x0100
        /*09ba*/ 	.byte	0x08
	.zero		1


	//   ....[18]....
        /*09bc*/ 	.word	0x00000920
        /*09c0*/ 	.word	0x000000ff
        /*09c4*/ 	.word	0x000132b0
        /*09c8*/ 	.short	0x0100
        /*09ca*/ 	.byte	0x08
	.zero		1


	//   ....[19]....
        /*09cc*/ 	.word	0x00000930
        /*09d0*/ 	.word	0x000000ff
        /*09d4*/ 	.word	0x000132c0
        /*09d8*/ 	.short	0x0100
        /*09da*/ 	.byte	0x08
	.zero		1


	//   ....[20]....
        /*09dc*/ 	.word	0x00000940
        /*09e0*/ 	.word	0x000000ff
        /*09e4*/ 	.word	0x000132b8
        /*09e8*/ 	.short	0x0100
        /*09ea*/ 	.byte	0x08
	.zero		1


	//   ....[21]....
        /*09ec*/ 	.word	0x00000950
        /*09f0*/ 	.word	0x000000ff
        /*09f4*/ 	.word	0x000132c8
        /*09f8*/ 	.short	0x0100
        /*09fa*/ 	.byte	0x08
	.zero		1


	//   ....[22]....
        /*09fc*/ 	.word	0x000026e0
        /*0a00*/ 	.word	0x0000004b
        /*0a04*/ 	.word	0x00013290
        /*0a08*/ 	.short	0x010a
        /*0a0a*/ 	.byte	0x3f
	.zero		1


	//   ....[23]....
        /*0a0c*/ 	.word	0x00003840
        /*0a10*/ 	.word	0x0000004b
        /*0a14*/ 	.word	0x00013290
        /*0a18*/ 	.short	0x010a
        /*0a1a*/ 	.byte	0x3f
	.zero		1


	//   ....[24]....
        /*0a1c*/ 	.word	0x00004920
        /*0a20*/ 	.word	0x0000004b
        /*0a24*/ 	.word	0x00013290
        /*0a28*/ 	.short	0x010a
        /*0a2a*/ 	.byte	0x3f
	.zero		1


	//   ....[25]....
        /*0a2c*/ 	.word	0x00004ab0
        /*0a30*/ 	.word	0x00000004
        /*0a34*/ 	.word	0x00000000
        /*0a38*/ 	.short	0x0101
        /*0a3a*/ 	.byte	0x3f
	.zero		1


	//   ....[26]....
        /*0a3c*/ 	.word	0x00004af0
        /*0a40*/ 	.word	0x0000004b
        /*0a44*/ 	.word	0x000132b0
        /*0a48*/ 	.short	0x010a
        /*0a4a*/ 	.byte	0x3f
	.zero		1


	//   ....[27]....
        /*0a4c*/ 	.word	0x00004d60
        /*0a50*/ 	.word	0x0000004b
        /*0a54*/ 	.word	0x00000000
        /*0a58*/ 	.short	0x0101
        /*0a5a*/ 	.byte	0x3f
	.zero		1


	//   ....[28]....
        /*0a5c*/ 	.word	0x000055d0
        /*0a60*/ 	.word	0x00000010
        /*0a64*/ 	.word	0x00013200
        /*0a68*/ 	.short	0x010a
        /*0a6a*/ 	.byte	0x3f
	.zero		1


	//   ....[29]....
        /*0a6c*/ 	.word	0x00005620
        /*0a70*/ 	.word	0x00000010
        /*0a74*/ 	.word	0x00013200
        /*0a78*/ 	.short	0x010a
        /*0a7a*/ 	.byte	0x3f
	.zero		1


	//   ....[30]....
        /*0a7c*/ 	.word	0x00005ee0
        /*0a80*/ 	.word	0x00000010
        /*0a84*/ 	.word	0x00013200
        /*0a88*/ 	.short	0x010a
        /*0a8a*/ 	.byte	0x3f
	.zero		1


	//   ....[31]....
        /*0a8c*/ 	.word	0x00007380
        /*0a90*/ 	.word	0x00000010
        /*0a94*/ 	.word	0x00013200
        /*0a98*/ 	.short	0x010a
        /*0a9a*/ 	.byte	0x3f
	.zero		1


	//   ....[32]....
        /*0a9c*/ 	.word	0x00008490
        /*0aa0*/ 	.word	0x00000000
        /*0aa4*/ 	.word	0x00013230
        /*0aa8*/ 	.short	0x010a
        /*0aaa*/ 	.byte	0x3f
	.zero		1


	//   ....[33]....
        /*0aac*/ 	.word	0x00008540
        /*0ab0*/ 	.word	0x00000000
        /*0ab4*/ 	.word	0x00013230
        /*0ab8*/ 	.short	0x010a
        /*0aba*/ 	.byte	0x3f
	.zero		1


	//   ....[34]....
        /*0abc*/ 	.word	0x0000af50
        /*0ac0*/ 	.word	0x00000008
        /*0ac4*/ 	.word	0x00000000
        /*0ac8*/ 	.short	0x0101
        /*0aca*/ 	.byte	0x3f
	.zero		1


	//   ....[35]....
        /*0acc*/ 	.word	0x0000bc50
        /*0ad0*/ 	.word	0x0000000c
        /*0ad4*/ 	.word	0x00013230
        /*0ad8*/ 	.short	0x010a
        /*0ada*/ 	.byte	0x3f
	.zero		1


	//   ....[36]....
        /*0adc*/ 	.word	0x0000bce0
        /*0ae0*/ 	.word	0x0000000c
        /*0ae4*/ 	.word	0x00013230
        /*0ae8*/ 	.short	0x010a
        /*0aea*/ 	.byte	0x3f
	.zero		1


	//   ....[37]....
        /*0aec*/ 	.word	0x0000c2a0
        /*0af0*/ 	.word	0x0000000e
        /*0af4*/ 	.word	0x00013250
        /*0af8*/ 	.short	0x010a
        /*0afa*/ 	.byte	0x3f
	.zero		1


	//   ....[38]....
        /*0afc*/ 	.word	0x0000c2f0
        /*0b00*/ 	.word	0x0000000e
        /*0b04*/ 	.word	0x00013250
        /*0b08*/ 	.short	0x010a
        /*0b0a*/ 	.byte	0x3f
	.zero		1


	//   ....[39]....
        /*0b0c*/ 	.word	0x0000ea40
        /*0b10*/ 	.word	0x0000000c
        /*0b14*/ 	.word	0x00000000
        /*0b18*/ 	.short	0x0101
        /*0b1a*/ 	.byte	0x3f
	.zero		1


	//   ....[40]....
        /*0b1c*/ 	.word	0x0000f550
        /*0b20*/ 	.word	0x0000000e
        /*0b24*/ 	.word	0x00000000
        /*0b28*/ 	.short	0x0101
        /*0b2a*/ 	.byte	0x3f
	.zero		1


	//   ....[41]....
        /*0b2c*/ 	.word	0x0000f6b0
        /*0b30*/ 	.word	0x0000000a
        /*0b34*/ 	.word	0x00013230
        /*0b38*/ 	.short	0x010a
        /*0b3a*/ 	.byte	0x3f
	.zero		1


	//   ....[42]....
        /*0b3c*/ 	.word	0x0000f740
        /*0b40*/ 	.word	0x0000000a
        /*0b44*/ 	.word	0x00013230
        /*0b48*/ 	.short	0x010a
        /*0b4a*/ 	.byte	0x3f
	.zero		1


	//   ....[43]....
        /*0b4c*/ 	.word	0x0000fd00
        /*0b50*/ 	.word	0x0000000e
        /*0b54*/ 	.word	0x00013250
        /*0b58*/ 	.short	0x010a
        /*0b5a*/ 	.byte	0x3f
	.zero		1


	//   ....[44]....
        /*0b5c*/ 	.word	0x0000fd50
        /*0b60*/ 	.word	0x0000000e
        /*0b64*/ 	.word	0x00013250
        /*0b68*/ 	.short	0x010a
        /*0b6a*/ 	.byte	0x3f
	.zero		1


	//   ....[45]....
        /*0b6c*/ 	.word	0x00011770
        /*0b70*/ 	.word	0x0000000f
        /*0b74*/ 	.word	0x00000000
        /*0b78*/ 	.short	0x0101
        /*0b7a*/ 	.byte	0x3f
	.zero		1


	//   ....[46]....
        /*0b7c*/ 	.word	0x000124b0
        /*0b80*/ 	.word	0x0000000e
        /*0b84*/ 	.word	0x00000000
        /*0b88*/ 	.short	0x0101
        /*0b8a*/ 	.byte	0x3f
	.zero		1


	//   ....[47]....
        /*0b8c*/ 	.word	0x00012530
        /*0b90*/ 	.word	0x0000000b
        /*0b94*/ 	.word	0x00013250
        /*0b98*/ 	.short	0x010a
        /*0b9a*/ 	.byte	0x3f
	.zero		1


	//   ....[48]....
        /*0b9c*/ 	.word	0x00012580
        /*0ba0*/ 	.word	0x0000000b
        /*0ba4*/ 	.word	0x00013250
        /*0ba8*/ 	.short	0x010a
        /*0baa*/ 	.byte	0x3f
	.zero		1


	//   ....[49]....
        /*0bac*/ 	.word	0x00012df0
        /*0bb0*/ 	.word	0x00000004
        /*0bb4*/ 	.word	0x00000000
        /*0bb8*/ 	.short	0x0101
        /*0bba*/ 	.byte	0x3f
	.zero		1


	//   ....[50]....
        /*0bbc*/ 	.word	0x00013d80
        /*0bc0*/ 	.word	0x00000000
        /*0bc4*/ 	.word	0x00000000
        /*0bc8*/ 	.short	0x0101
        /*0bca*/ 	.byte	0x3f
	.zero		1


	//   ....[51]....
        /*0bcc*/ 	.word	0x00016180
        /*0bd0*/ 	.word	0x00000005
        /*0bd4*/ 	.word	0x00013220
        /*0bd8*/ 	.short	0x010a
        /*0bda*/ 	.byte	0x3f
	.zero		1


	//   ....[52]....
        /*0bdc*/ 	.word	0x00016230
        /*0be0*/ 	.word	0x00000008
        /*0be4*/ 	.word	0x000132a0
        /*0be8*/ 	.short	0x010a
        /*0bea*/ 	.byte	0x3f
	.zero		1


	//   ....[53]....
        /*0bec*/ 	.word	0x00016460
        /*0bf0*/ 	.word	0x00000008
        /*0bf4*/ 	.word	0x000132c0
        /*0bf8*/ 	.short	0x010a
        /*0bfa*/ 	.byte	0x3f
	.zero		1


	//   ....[54]....
        /*0bfc*/ 	.word	0x000167b0
        /*0c00*/ 	.word	0x00000007
        /*0c04*/ 	.word	0x000132a0
        /*0c08*/ 	.short	0x010a
        /*0c0a*/ 	.byte	0x3f
	.zero		1


	//   ....[55]....
        /*0c0c*/ 	.word	0x000169d0
        /*0c10*/ 	.word	0x00000007
        /*0c14*/ 	.word	0x000132c0
        /*0c18*/ 	.short	0x010a
        /*0c1a*/ 	.byte	0x3f
	.zero		1


	//   ....[56]....
        /*0c1c*/ 	.word	0x00017880
        /*0c20*/ 	.word	0x00000005
        /*0c24*/ 	.word	0x00013280
        /*0c28*/ 	.short	0x010a
        /*0c2a*/ 	.byte	0x3f
	.zero		1


	//   ....[57]....
        /*0c2c*/ 	.word	0x00017a30
        /*0c30*/ 	.word	0x00000005
        /*0c34*/ 	.word	0x00013240
        /*0c38*/ 	.short	0x010a
        /*0c3a*/ 	.byte	0x3f
	.zero		1


	//   ....[58]....
        /*0c3c*/ 	.word	0x00017d70
        /*0c40*/ 	.word	0x0000001c
        /*0c44*/ 	.word	0x00013220
        /*0c48*/ 	.short	0x010a
        /*0c4a*/ 	.byte	0x3f
	.zero		1


	//   ....[59]....
        /*0c4c*/ 	.word	0x00018010
        /*0c50*/ 	.word	0x00000005
        /*0c54*/ 	.word	0x00013280
        /*0c58*/ 	.short	0x010a
        /*0c5a*/ 	.byte	0x3f
	.zero		1


	//   ....[60]....
        /*0c5c*/ 	.word	0x00018250
        /*0c60*/ 	.word	0x00000005
        /*0c64*/ 	.word	0x00013240
        /*0c68*/ 	.short	0x010a
        /*0c6a*/ 	.byte	0x3f
	.zero		1


	//   ....[61]....
        /*0c6c*/ 	.word	0x00018510
        /*0c70*/ 	.word	0x0000000d
        /*0c74*/ 	.word	0x00013270
        /*0c78*/ 	.short	0x010a
        /*0c7a*/ 	.byte	0x3f
	.zero		1


	//   ....[62]....
        /*0c7c*/ 	.word	0x00018590
        /*0c80*/ 	.word	0x0000000d
        /*0c84*/ 	.word	0x00013260
        /*0c88*/ 	.short	0x010a
        /*0c8a*/ 	.byte	0x3f
	.zero		1


	//   ....[63]....
        /*0c8c*/ 	.word	0x000189b0
        /*0c90*/ 	.word	0x0000000d
        /*0c94*/ 	.word	0x00013250
        /*0c98*/ 	.short	0x0101
        /*0c9a*/ 	.byte	0x3f
	.zero		1


	//   ....[64]....
        /*0c9c*/ 	.word	0x00018a30
        /*0ca0*/ 	.word	0x00000003
        /*0ca4*/ 	.word	0x00000000
        /*0ca8*/ 	.short	0x0101
        /*0caa*/ 	.byte	0x3f
	.zero		1


	//   ....[65]....
        /*0cac*/ 	.word	0x00018bd0
        /*0cb0*/ 	.word	0x00000000
        /*0cb4*/ 	.word	0x00013270
        /*0cb8*/ 	.short	0x010a
        /*0cba*/ 	.byte	0x3f
	.zero		1


	//   ....[66]....
        /*0cbc*/ 	.word	0x00018c40
        /*0cc0*/ 	.word	0x00000000
        /*0cc4*/ 	.word	0x00013260
        /*0cc8*/ 	.short	0x010a
        /*0cca*/ 	.byte	0x3f
	.zero		1


	//   ....[67]....
        /*0ccc*/ 	.word	0x00019070
        /*0cd0*/ 	.word	0x00000000
        /*0cd4*/ 	.word	0x00013250
        /*0cd8*/ 	.short	0x0101
        /*0cda*/ 	.byte	0x3f
	.zero		1


	//   ....[68]....
        /*0cdc*/ 	.word	0x00019100
        /*0ce0*/ 	.word	0x00000002
        /*0ce4*/ 	.word	0x00000000
        /*0ce8*/ 	.short	0x0101
        /*0cea*/ 	.byte	0x3f
	.zero		1


	//   ....[69]....
        /*0cec*/ 	.word	0x00019de0
        /*0cf0*/ 	.word	0x00000009
        /*0cf4*/ 	.word	0x00013220
        /*0cf8*/ 	.short	0x010a
        /*0cfa*/ 	.byte	0x3f
	.zero		1


	//   ....[70]....
        /*0cfc*/ 	.word	0x00019f70
        /*0d00*/ 	.word	0x00000007
        /*0d04*/ 	.word	0x00000000
        /*0d08*/ 	.short	0x010a
        /*0d0a*/ 	.byte	0x3f
	.zero		1


	//   ....[71]....
        /*0d0c*/ 	.word	0x00019fe0
        /*0d10*/ 	.word	0x00000003
        /*0d14*/ 	.word	0x00000000
        /*0d18*/ 	.short	0x010a
        /*0d1a*/ 	.byte	0x3f
	.zero		1


	//   ....[72]....
        /*0d1c*/ 	.word	0x0001a030
        /*0d20*/ 	.word	0x00000003
        /*0d24*/ 	.word	0x00013260
        /*0d28*/ 	.short	0x010a
        /*0d2a*/ 	.byte	0x3f
	.zero		1


	//   ....[73]....
        /*0d2c*/ 	.word	0x0001a080
        /*0d30*/ 	.word	0x00000005
        /*0d34*/ 	.word	0x00013260
        /*0d38*/ 	.short	0x010a
        /*0d3a*/ 	.byte	0x3f
	.zero		1


	//   ....[74]....
        /*0d3c*/ 	.word	0x0001a0c0
        /*0d40*/ 	.word	0x00000003
        /*0d44*/ 	.word	0x00013280
        /*0d48*/ 	.short	0x010a
        /*0d4a*/ 	.byte	0x3f
	.zero		1


	//   ....[75]....
        /*0d4c*/ 	.word	0x0001a0e0
        /*0d50*/ 	.word	0x00000005
        /*0d54*/ 	.word	0x00013280
        /*0d58*/ 	.short	0x010a
        /*0d5a*/ 	.byte	0x3f
	.zero		1


	//   ....[76]....
        /*0d5c*/ 	.word	0x0001a140
        /*0d60*/ 	.word	0x0000004b
        /*0d64*/ 	.word	0x00013290
        /*0d68*/ 	.short	0x010a
        /*0d6a*/ 	.byte	0x3f
	.zero		1


	//   ....[77]....
        /*0d6c*/ 	.word	0x0001a190
        /*0d70*/ 	.word	0x0000004b
        /*0d74*/ 	.word	0x00013290
        /*0d78*/ 	.short	0x010a
        /*0d7a*/ 	.byte	0x3f
	.zero		1


	//   ....[78]....
        /*0d7c*/ 	.word	0x0001a1e0
        /*0d80*/ 	.word	0x0000004b
        /*0d84*/ 	.word	0x00013290
        /*0d88*/ 	.short	0x010a
        /*0d8a*/ 	.byte	0x3f
	.zero		1


	//   ....[79]....
        /*0d8c*/ 	.word	0x0001a230
        /*0d90*/ 	.word	0x0000004b
        /*0d94*/ 	.word	0x000132b0
        /*0d98*/ 	.short	0x010a
        /*0d9a*/ 	.byte	0x3f
	.zero		1


	//   ....[80]....
        /*0d9c*/ 	.word	0x0001a4f0
        /*0da0*/ 	.word	0x00000010
        /*0da4*/ 	.word	0x00013200
        /*0da8*/ 	.short	0x010a
        /*0daa*/ 	.byte	0x3f
	.zero		1


	//   ....[81]....
        /*0dac*/ 	.word	0x0001a7b0
        /*0db0*/ 	.word	0x00000010
        /*0db4*/ 	.word	0x00013200
        /*0db8*/ 	.short	0x010a
        /*0dba*/ 	.byte	0x3f
	.zero		1


	//   ....[82]....
        /*0dbc*/ 	.word	0x0001a800
        /*0dc0*/ 	.word	0x00000000
        /*0dc4*/ 	.word	0x00013230
        /*0dc8*/ 	.short	0x010a
        /*0dca*/ 	.byte	0x3f
	.zero		1


	//   ....[83]....
        /*0dcc*/ 	.word	0x0001a850
        /*0dd0*/ 	.word	0x0000000c
        /*0dd4*/ 	.word	0x00013230
        /*0dd8*/ 	.short	0x010a
        /*0dda*/ 	.byte	0x3f
	.zero		1


	//   ....[84]....
        /*0ddc*/ 	.word	0x0001a8a0
        /*0de0*/ 	.word	0x0000000e
        /*0de4*/ 	.word	0x00013250
        /*0de8*/ 	.short	0x010a
        /*0dea*/ 	.byte	0x3f
	.zero		1


	//   ....[85]....
        /*0dec*/ 	.word	0x0001a8f0
        /*0df0*/ 	.word	0x0000000a
        /*0df4*/ 	.word	0x00013230
        /*0df8*/ 	.short	0x010a
        /*0dfa*/ 	.byte	0x3f
	.zero		1


	//   ....[86]....
        /*0dfc*/ 	.word	0x0001a940
        /*0e00*/ 	.word	0x0000000e
        /*0e04*/ 	.word	0x00013250
        /*0e08*/ 	.short	0x010a
        /*0e0a*/ 	.byte	0x3f
	.zero		1


	//   ....[87]....
        /*0e0c*/ 	.word	0x0001a990
        /*0e10*/ 	.word	0x0000000b
        /*0e14*/ 	.word	0x00013250
        /*0e18*/ 	.short	0x010a
        /*0e1a*/ 	.byte	0x3f
	.zero		1


	//   ....[88]....
        /*0e1c*/ 	.word	0x0001ab30
        /*0e20*/ 	.word	0x00000005
        /*0e24*/ 	.word	0x00013220
        /*0e28*/ 	.short	0x010a
        /*0e2a*/ 	.byte	0x3f
	.zero		1


	//   ....[89]....
        /*0e2c*/ 	.word	0x0001ab80
        /*0e30*/ 	.word	0x00000008
        /*0e34*/ 	.word	0x000132a0
        /*0e38*/ 	.short	0x010a
        /*0e3a*/ 	.byte	0x3f
	.zero		1


	//   ....[90]....
        /*0e3c*/ 	.word	0x0001abd0
        /*0e40*/ 	.word	0x00000008
        /*0e44*/ 	.word	0x000132c0
        /*0e48*/ 	.short	0x010a
        /*0e4a*/ 	.byte	0x3f
	.zero		1


	//   ....[91]....
        /*0e4c*/ 	.word	0x0001ac20
        /*0e50*/ 	.word	0x00000007
        /*0e54*/ 	.word	0x000132a0
        /*0e58*/ 	.short	0x010a
        /*0e5a*/ 	.byte	0x3f
	.zero		1


	//   ....[92]....
        /*0e5c*/ 	.word	0x0001ac70
        /*0e60*/ 	.word	0x00000007
        /*0e64*/ 	.word	0x000132c0
        /*0e68*/ 	.short	0x010a
        /*0e6a*/ 	.byte	0x3f
	.zero		1


	//   ....[93]....
        /*0e6c*/ 	.word	0x0001ae10
        /*0e70*/ 	.word	0x00000005
        /*0e74*/ 	.word	0x00013280
        /*0e78*/ 	.short	0x010a
        /*0e7a*/ 	.byte	0x3f
	.zero		1


	//   ....[94]....
        /*0e7c*/ 	.word	0x0001ae60
        /*0e80*/ 	.word	0x00000005
        /*0e84*/ 	.word	0x00013240
        /*0e88*/ 	.short	0x010a
        /*0e8a*/ 	.byte	0x3f
	.zero		1


	//   ....[95]....
        /*0e8c*/ 	.word	0x0001aeb0
        /*0e90*/ 	.word	0x0000001c
        /*0e94*/ 	.word	0x00013220
        /*0e98*/ 	.short	0x010a
        /*0e9a*/ 	.byte	0x3f
	.zero		1


	//   ....[96]....
        /*0e9c*/ 	.word	0x0001af00
        /*0ea0*/ 	.word	0x00000005
        /*0ea4*/ 	.word	0x00013280
        /*0ea8*/ 	.short	0x010a
        /*0eaa*/ 	.byte	0x3f
	.zero		1


	//   ....[97]....
        /*0eac*/ 	.word	0x0001af50
        /*0eb0*/ 	.word	0x00000005
        /*0eb4*/ 	.word	0x00013240
        /*0eb8*/ 	.short	0x010a
        /*0eba*/ 	.byte	0x3f
	.zero		1


	//   ....[98]....
        /*0ebc*/ 	.word	0x0001afa0
        /*0ec0*/ 	.word	0x0000000d
        /*0ec4*/ 	.word	0x00013270
        /*0ec8*/ 	.short	0x010a
        /*0eca*/ 	.byte	0x3f
	.zero		1


	//   ....[99]....
        /*0ecc*/ 	.word	0x0001aff0
        /*0ed0*/ 	.word	0x0000000d
        /*0ed4*/ 	.word	0x00013260
        /*0ed8*/ 	.short	0x010a
        /*0eda*/ 	.byte	0x3f
	.zero		1


	//   ....[100]....
        /*0edc*/ 	.word	0x0001b040
        /*0ee0*/ 	.word	0x00000000
        /*0ee4*/ 	.word	0x00013270
        /*0ee8*/ 	.short	0x010a
        /*0eea*/ 	.byte	0x3f
	.zero		1


	//   ....[101]....
        /*0eec*/ 	.word	0x0001b090
        /*0ef0*/ 	.word	0x00000000
        /*0ef4*/ 	.word	0x00013260
        /*0ef8*/ 	.short	0x010a
        /*0efa*/ 	.byte	0x3f
	.zero		1


	//   ....[102]....
        /*0efc*/ 	.word	0x0001ba10
        /*0f00*/ 	.word	0x00000009
        /*0f04*/ 	.word	0x00013220
        /*0f08*/ 	.short	0x010a
        /*0f0a*/ 	.byte	0x3f
	.zero		1


	//   ....[103]....
        /*0f0c*/ 	.word	0x0001bbb0
        /*0f10*/ 	.word	0x00000007
        /*0f14*/ 	.word	0x00000000
        /*0f18*/ 	.short	0x010a
        /*0f1a*/ 	.byte	0x3f
	.zero		1


	//   ....[104]....
        /*0f1c*/ 	.word	0x0001bc00
        /*0f20*/ 	.word	0x00000003
        /*0f24*/ 	.word	0x00000000
        /*0f28*/ 	.short	0x010a
        /*0f2a*/ 	.byte	0x3f
	.zero		1


	//   ....[105]....
        /*0f2c*/ 	.word	0x0001bc50
        /*0f30*/ 	.word	0x00000003
        /*0f34*/ 	.word	0x00013260
        /*0f38*/ 	.short	0x010a
        /*0f3a*/ 	.byte	0x3f
	.zero		1


	//   ....[106]....
        /*0f3c*/ 	.word	0x0001bca0
        /*0f40*/ 	.word	0x00000005
        /*0f44*/ 	.word	0x00013260
        /*0f48*/ 	.short	0x010a
        /*0f4a*/ 	.byte	0x3f
	.zero		1


	//   ....[107]....
        /*0f4c*/ 	.word	0x0001bcf0
        /*0f50*/ 	.word	0x00000003
        /*0f54*/ 	.word	0x00013280
        /*0f58*/ 	.short	0x010a
        /*0f5a*/ 	.byte	0x3f
	.zero		1


	//----- nvinfo : EIATTR_NUM_MBARRIERS
	.align		4
.L_1665:
        /*0f5c*/ 	.byte	0x03, 0x38
        /*0f5e*/ 	.short	0x0016


	//----- nvinfo : EIATTR_EXIT_INSTR_OFFSETS
	.align		4
        /*0f60*/ 	.byte	0x04, 0x1c
        /*0f62*/ 	.short	(.L_1667 - .L_1666)


	//   ....[0]....
.L_1666:
        /*0f64*/ 	.word	0x0001a130


	//----- nvinfo : EIATTR_MAX_THREADS
	.align		4
.L_1667:
        /*0f68*/ 	.byte	0x04, 0x05
        /*0f6a*/ 	.short	(.L_1669 - .L_1668)
.L_1668:
        /*0f6c*/ 	.word	0x00000200
        /*0f70*/ 	.word	0x00000001
        /*0f74*/ 	.word	0x00000001


	//----- nvinfo : EIATTR_CRS_STACK_SIZE
	.align		4
.L_1669:
        /*0f78*/ 	.byte	0x04, 0x1e
        /*0f7a*/ 	.short	(.L_1671 - .L_1670)
.L_1670:
        /*0f7c*/ 	.word	0x00000000


	//----- nvinfo : EIATTR_CBANK_PARAM_SIZE
	.align		4
.L_1671:
        /*0f80*/ 	.byte	0x03, 0x19
        /*0f82*/ 	.short	0x0a70


	//----- nvinfo : EIATTR_PARAM_CBANK
	.align		4
        /*0f84*/ 	.byte	0x04, 0x0a
        /*0f86*/ 	.short	(.L_1673 - .L_1672)
	.align		4
.L_1672:
        /*0f88*/ 	.word	index@(.nv.constant0._ZN7cutlass13device_kernelIN5flash11enable_sm90INS1_16FlashAttnFwdSm90INS1_25CollectiveMainloopFwdSm90ILi2EN4cute5tupleIJNS5_1CILi1EEES8_S8_EEENS6_IJNS7_ILi192EEENS7_ILi160EEENS7_ILi64EEEEEELi64ENS_12float_e4m3_tEfNS_4arch4Sm90ELb1ELb0ELb1ELb1ELb0ELb1ELb0ELb1ELb1ELb0ELb0ELb0EEENS1_21CollectiveEpilogueFwdINS6_IJSA_SC_SB_EEES9_NS_10bfloat16_tESG_Li384ELb1ELb0ELb0ELb1EEENS1_36VarlenDynamicPersistentTileSchedulerILi192ELi160ELi384ELi128ELb0ELb0ELb1ELb1ELb1ELb1EEEEEEEEEvNT_6ParamsE)
        /*0f8c*/ 	.short	0x0210
        /*0f8e*/ 	.short	0x0a70


	//----- nvinfo : EIATTR_SW_WAR
	.align		4
.L_1673:
        /*0f90*/ 	.byte	0x04, 0x36
        /*0f92*/ 	.short	(.L_1675 - .L_1674)
.L_1674:
        /*0f94*/ 	.word	0x00000008
.L_1675:


//--------------------- .nv.callgraph             --------------------------
	.section	.nv.callgraph,"",@"SHT_CUDA_CALLGRAPH"
	.align	4
	.sectionentsize	8
	.align		4
        /*0000*/ 	.word	0x00000000
	.align		4
        /*0004*/ 	.word	0xffffffff
	.align		4
        /*0008*/ 	.word	index@(_ZN7cutlass13device_kernelIN5flash11enable_sm90INS1_16FlashAttnFwdSm90INS1_25CollectiveMainloopFwdSm90ILi2EN4cute5tupleIJNS5_1CILi1EEES8_S8_EEENS6_IJNS7_ILi128EEESA_NS7_ILi256EEEEEELi256ENS_12float_e4m3_tEfNS_4arch4Sm90ELb0ELb0ELb1ELb0ELb0ELb0ELb0ELb1ELb1ELb0ELb0ELb0EEENS1_21CollectiveEpilogueFwdINS6_IJSA_SB_SA_EEES9_NS_10bfloat16_tESF_Li256ELb0ELb0ELb0ELb1EEENS1_29StaticPersistentTileSchedulerILb0EEEEEEEEEvNT_6ParamsE)
	.align		4
        /*000c*/ 	.word	index@(__assertfail)
	.align		4
        /*0010*/ 	.word	index@(_ZN7cutlass13device_kernelIN5flash11enable_sm90INS1_16FlashAttnFwdSm90INS1_25CollectiveMainloopFwdSm90ILi2EN4cute5tupleIJNS5_1CILi1EEES8_S8_EEENS6_IJNS7_ILi128EEESA_NS7_ILi256EEEEEELi256ENS_12float_e4m3_tEfNS_4arch4Sm90ELb0ELb0ELb1ELb1ELb0ELb0ELb0ELb1ELb1ELb0ELb0ELb0EEENS1_21CollectiveEpilogueFwdINS6_IJSA_SB_SA_EEES9_NS_10bfloat16_tESF_Li256ELb1ELb0ELb0ELb1EEENS1_36VarlenDynamicPersistentTileSchedulerILi128ELi128ELi256ELi128ELb0ELb0ELb1ELb0ELb1ELb1EEEEEEEEEvNT_6ParamsE)
	.align		4
        /*0014*/ 	.word	index@(__assertfail)
	.align		4
        /*0018*/ 	.word	index@(_ZN7cutlass13device_kernelIN5flash11enable_sm90INS1_16FlashAttnFwdSm90INS1_25CollectiveMainloopFwdSm90ILi2EN4cute5tupleIJNS5_1CILi1EEES8_S8_EEENS6_IJNS7_ILi128EEESA_NS7_ILi256EEEEEELi256ENS_12float_e4m3_tEfNS_4arch4Sm90ELb0ELb0ELb1ELb1ELb0ELb1ELb0ELb1ELb1ELb0ELb0ELb0EEENS1_21CollectiveEpilogueFwdINS6_IJSA_SB_SA_EEES9_NS_10bfloat16_tESF_Li256ELb1ELb0ELb0ELb1EEENS1_36VarlenDynamicPersistentTileSchedulerILi128ELi128ELi256ELi128ELb0ELb0ELb1ELb0ELb1ELb1EEEEEEEEEvNT_6ParamsE)
	.align		4
        /*001c*/ 	.word	index@(__assertfail)
	.align		4
        /*0020*/ 	.word	index@(_ZN7cutlass13device_kernelIN5flash11enable_sm90INS1_16FlashAttnFwdSm90INS1_25CollectiveMainloopFwdSm90ILi2EN4cute5tupleIJNS5_1CILi1EEES8_S8_EEENS6_IJNS7_ILi128EEENS7_ILi64EEENS7_ILi256EEEEEELi256ENS_12float_e4m3_tEfNS_4arch4Sm90ELb0ELb1ELb1ELb0ELb0ELb0ELb0ELb1ELb1ELb0ELb0ELb0EEENS1_21CollectiveEpilogueFwdINS6_IJSA_SC_SB_EEES9_NS_10bfloat16_tESG_Li256ELb0ELb0ELb0ELb1EEENS1_30DynamicPersistentTileSchedulerILi256ELi128ELb0ELb0ELb1EEEEEEEEEvNT_6ParamsE)
	.align		4
        /*0024*/ 	.word	index@(__assertfail)
	.align		4
        /*0028*/ 	.word	index@(_ZN7cutlass13device_kernelIN5flash11enable_sm90INS1_16FlashAttnFwdSm90INS1_25CollectiveMainloopFwdSm90ILi2EN4cute5tupleIJNS5_1CILi1EEES8_S8_EEENS6_IJNS7_ILi128EEENS7_ILi64EEENS7_ILi256EEEEEELi256ENS_12float_e4m3_tEfNS_4arch4Sm90ELb0ELb1ELb1ELb1ELb0ELb0ELb0ELb1ELb1ELb0ELb0ELb0EEENS1_21CollectiveEpilogueFwdINS6_IJSA_SC_SB_EEES9_NS_10bfloat16_tESG_Li256ELb1ELb0ELb0ELb1EEENS1_36VarlenDynamicPersistentTileSchedulerILi128ELi64ELi256ELi128ELb0ELb0ELb1ELb1ELb0ELb1EEEEEEEEEvNT_6ParamsE)
	.align		4
        /*002c*/ 	.word	index@(__assertfail)
	.align		4
        /*0030*/ 	.word	index@(_ZN7cutlass13device_kernelIN5flash11enable_sm90INS1_16FlashAttnFwdSm90INS1_25CollectiveMainloopFwdSm90ILi2EN4cute5tupleIJNS5_1CILi1EEES8_S8_EEENS6_IJNS7_ILi128EEENS7_ILi64EEENS7_ILi256EEEEEELi256ENS_12float_e4m3_tEfNS_4arch4Sm90ELb0ELb1ELb1ELb1ELb0ELb1ELb0ELb1ELb1ELb0ELb0ELb0EEENS1_21CollectiveEpilogueFwdINS6_IJSA_SC_SB_EEES9_NS_10bfloat16_tESG_Li256ELb1ELb0ELb0ELb1EEENS1_36VarlenDynamicPersistentTileSchedulerILi128ELi64ELi256ELi128ELb0ELb0ELb1ELb1ELb0ELb1EEEEEEEEEvNT_6ParamsE)
	.align		4
        /*0034*/ 	.word	index@(__assertfail)
	.align		4
        /*0038*/ 	.word	index@(_ZN7cutlass13device_kernelIN5flash11enable_sm90INS1_16FlashAttnFwdSm90INS1_25CollectiveMainloopFwdSm90ILi2EN4cute5tupleIJNS5_1CILi1EEES8_S8_EEENS6_IJNS7_ILi128EEESA_NS7_ILi256EEEEEELi256ENS_12float_e4m3_tEfNS_4arch4Sm90ELb1ELb0ELb1ELb0ELb0ELb0ELb0ELb1ELb1ELb0ELb0ELb0EEENS1_21CollectiveEpilogueFwdINS6_IJSA_SB_SA_EEES9_NS_10bfloat16_tESF_Li256ELb0ELb0ELb0ELb1EEENS1_30DynamicPersistentTileSchedulerILi256ELi128ELb0ELb0ELb1EEEEEEEEEvNT_6ParamsE)
	.align		4
        /*003c*/ 	.word	index@(__assertfail)
	.align		4
        /*0040*/ 	.word	index@(_ZN7cutlass13device_kernelIN5flash11enable_sm90INS1_16FlashAttnFwdSm90INS1_25CollectiveMainloopFwdSm90ILi2EN4cute5tupleIJNS5_1CILi1EEES8_S8_EEENS6_IJNS7_ILi128EEESA_NS7_ILi256EEEEEELi256ENS_12float_e4m3_tEfNS_4arch4Sm90ELb1ELb0ELb1ELb1ELb0ELb0ELb0ELb1ELb1ELb0ELb0ELb0EEENS1_21CollectiveEpilogueFwdINS6_IJSA_SB_SA_EEES9_NS_10bfloat16_tESF_Li256ELb1ELb0ELb0ELb1EEENS1_36VarlenDynamicPersistentTileSchedulerILi128ELi128ELi256ELi128ELb0ELb0ELb1ELb1ELb1ELb1EEEEEEEEEvNT_6ParamsE)
	.align		4
        /*0044*/ 	.word	index@(__assertfail)
	.align		4
        /*0048*/ 	.word	index@(_ZN7cutlass13device_kernelIN5flash11enable_sm90INS1_16FlashAttnFwdSm90INS1_25CollectiveMainloopFwdSm90ILi2EN4cute5tupleIJNS5_1CILi1EEES8_S8_EEENS6_IJNS7_ILi128EEESA_NS7_ILi256EEEEEELi256ENS_12float_e4m3_tEfNS_4arch4Sm90ELb1ELb0ELb1ELb1ELb0ELb1ELb0ELb1ELb1ELb0ELb0ELb0EEENS1_21CollectiveEpilogueFwdINS6_IJSA_SB_SA_EEES9_NS_10bfloat16_tESF_Li256ELb1ELb0ELb0ELb1EEENS1_36VarlenDynamicPersistentTileSchedulerILi128ELi128ELi256ELi128ELb0ELb0ELb1ELb1ELb1ELb1EEEEEEEEEvNT_6ParamsE)
	.align		4
        /*004c*/ 	.word	index@(__assertfail)
	.align		4
        /*0050*/ 	.word	index@(_ZN7cutlass13device_kernelIN5flash11enable_sm90INS1_16FlashAttnFwdSm90INS1_25CollectiveMainloopFwdSm90ILi2EN4cute5tupleIJNS5_1CILi1EEES8_S8_EEENS6_IJNS7_ILi128EEENS7_ILi160EEENS7_ILi192EEEEEELi192ENS_12float_e4m3_tEfNS_4arch4Sm90ELb0ELb0ELb1ELb0ELb0ELb0ELb0ELb1ELb1ELb0ELb0ELb0EEENS1_21CollectiveEpilogueFwdINS6_IJSA_SC_SB_EEES9_NS_10bfloat16_tESG_Li256ELb0ELb0ELb0ELb1EEENS1_29StaticPersistentTileSchedulerILb0EEEEEEEEEvNT_6ParamsE)
	.align		4
        /*0054*/ 	.word	index@(__assertfail)
	.align		4
        /*0058*/ 	.word	index@(_ZN7cutlass13device_kernelIN5flash11enable_sm90INS1_16FlashAttnFwdSm90INS1_25CollectiveMainloopFwdSm90ILi2EN4cute5tupleIJNS5_1CILi2EEENS7_ILi1EEES9_EEENS6_IJNS7_ILi128EEENS7_ILi160EEENS7_ILi192EEEEEELi192ENS_12float_e4m3_tEfNS_4arch4Sm90ELb0ELb0ELb1ELb0ELb0ELb0ELb0ELb1ELb1ELb0ELb0ELb0EEENS1_21CollectiveEpilogueFwdINS6_IJSB_SD_SC_EEESA_NS_10bfloat16_tESH_Li256ELb0ELb0ELb0ELb1EEENS1_29StaticPersistentTileSchedulerILb0EEEEEEEEEvNT_6ParamsE)
	.align		4
        /*005c*/ 	.word	index@(__assertfail)
	.align		4
        /*0060*/ 	.word	index@(_ZN7cutlass13device_kernelIN5flash11enable_sm90INS1_16FlashAttnFwdSm90INS1_25CollectiveMainloopFwdSm90ILi2EN4cute5tupleIJNS5_1CILi1EEES8_S8_EEENS6_IJNS7_ILi128EEENS7_ILi160EEENS7_ILi192EEEEEELi192ENS_12float_e4m3_tEfNS_4arch4Sm90ELb0ELb0ELb1ELb1ELb0ELb0ELb0ELb1ELb1ELb0ELb0ELb0EEENS1_21CollectiveEpilogueFwdINS6_IJSA_SC_SB_EEES9_NS_10bfloat16_tESG_Li256ELb1ELb0ELb0ELb1EEENS1_36VarlenDynamicPersistentTileSchedulerILi128ELi160ELi256ELi128ELb0ELb0ELb1ELb0ELb1ELb1EEEEEEEEEvNT_6ParamsE)
	.align		4
        /*0064*/ 	.word	index@(__assertfail)
	.align		4
        /*0068*/ 	.word	index@(_ZN7cutlass13device_kernelIN5flash11enable_sm90INS1_16FlashAttnFwdSm90INS1_25CollectiveMainloopFwdSm90ILi2EN4cute5tupleIJNS5_1CILi1EEES8_S8_EEENS6_IJNS7_ILi128EEENS7_ILi160EEENS7_ILi192EEEEEELi192ENS_12float_e4m3_tEfNS_4arch4Sm90ELb0ELb0ELb1ELb1ELb0ELb1ELb0ELb1ELb1ELb0ELb0ELb0EEENS1_21CollectiveEpilogueFwdINS6_IJSA_SC_SB_EEES9_NS_10bfloat16_tESG_Li256ELb1ELb0ELb0ELb1EEENS1_36VarlenDynamicPersistentTileSchedulerILi128ELi160ELi256ELi128ELb0ELb0ELb1ELb0ELb1ELb1EEEEEEEEEvNT_6ParamsE)
	.align		4
        /*006c*/ 	.word	index@(__assertfail)
	.align		4
        /*0070*/ 	.word	index@(_ZN7cutlass13device_kernelIN5flash11enable_sm90INS1_16FlashAttnFwdSm90INS1_25CollectiveMainloopFwdSm90ILi2EN4cute5tupleIJNS5_1CILi1EEES8_S8_EEENS6_IJNS7_ILi128EEESA_NS7_ILi192EEEEEELi192ENS_12float_e4m3_tEfNS_4arch4Sm90ELb0ELb1ELb1ELb0ELb0ELb0ELb0ELb1ELb1ELb0ELb0ELb0EEENS1_21CollectiveEpilogueFwdINS6_IJSA_SB_SA_EEES9_NS_10bfloat16_tESF_Li256ELb0ELb0ELb0ELb1EEENS1_30DynamicPersistentTileSchedulerILi256ELi128ELb0ELb0ELb1EEEEEEEEEvNT_6ParamsE)
	.align		4
        /*0074*/ 	.word	index@(__assertfail)
	.align		4
        /*0078*/ 	.word	index@(_ZN7cutlass13device_kernelIN5flash11enable_sm90INS1_16FlashAttnFwdSm90INS1_25CollectiveMainloopFwdSm90ILi2EN4cute5tupleIJNS5_1CILi1EEES8_S8_EEENS6_IJNS7_ILi128EEESA_NS7_ILi192EEEEEELi192ENS_12float_e4m3_tEfNS_4arch4Sm90ELb0ELb1ELb1ELb1ELb0ELb0ELb0ELb1ELb1ELb0ELb0ELb0EEENS1_21CollectiveEpilogueFwdINS6_IJSA_SB_SA_EEES9_NS_10bfloat16_tESF_Li256ELb1ELb0ELb0ELb1EEENS1_36VarlenDynamicPersistentTileSchedulerILi128ELi128ELi256ELi128ELb0ELb0ELb1ELb1ELb0ELb1EEEEEEEEEvNT_6ParamsE)
	.align		4
        /*007c*/ 	.word	index@(__assertfail)
	.align		4
        /*0080*/ 	.word	index@(_ZN7cutlass13device_kernelIN5flash11enable_sm90INS1_16FlashAttnFwdSm90INS1_25CollectiveMainloopFwdSm90ILi2EN4cute5tupleIJNS5_1CILi1EEES8_S8_EEENS6_IJNS7_ILi128EEESA_NS7_ILi192EEEEEELi192ENS_12float_e4m3_tEfNS_4arch4Sm90ELb0ELb1ELb1ELb1ELb0ELb1ELb0ELb1ELb1ELb0ELb0ELb0EEENS1_21CollectiveEpilogueFwdINS6_IJSA_SB_SA_EEES9_NS_10bfloat16_tESF_Li256ELb1ELb0ELb0ELb1EEENS1_36VarlenDynamicPersistentTileSchedulerILi128ELi128ELi256ELi128ELb0ELb0ELb1ELb1ELb0ELb1EEEEEEEEEvNT_6ParamsE)
	.align		4
        /*0084*/ 	.word	index@(__assertfail)
	.align		4
        /*0088*/ 	.word	index@(_ZN7cutlass13device_kernelIN5flash11enable_sm90INS1_16FlashAttnFwdSm90INS1_25CollectiveMainloopFwdSm90ILi2EN4cute5tupleIJNS5_1CILi1EEES8_S8_EEENS6_IJNS7_ILi128EEENS7_ILi160EEENS7_ILi192EEEEEELi192ENS_12float_e4m3_tEfNS_4arch4Sm90ELb1ELb0ELb1ELb0ELb0ELb0ELb0ELb1ELb1ELb0ELb0ELb0EEENS1_21CollectiveEpilogueFwdINS6_IJSA_SC_SB_EEES9_NS_10bfloat16_tESG_Li256ELb0ELb0ELb0ELb1EEENS1_30DynamicPersistentTileSchedulerILi256ELi128ELb0ELb0ELb1EEEEEEEEEvNT_6ParamsE)
	.align		4
        /*008c*/ 	.word	index@(__assertfail)
	.align		4
        /*0090*/ 	.word	index@(_ZN7cutlass13device_kernelIN5flash11enable_sm90INS1_16FlashAttnFwdSm90INS1_25CollectiveMainloopFwdSm90ILi2EN4cute5tupleIJNS5_1CILi1EEES8_S8_EEENS6_IJNS7_ILi128EEENS7_ILi160EEENS7_ILi192EEEEEELi192ENS_12float_e4m3_tEfNS_4arch4Sm90ELb1ELb0ELb1ELb1ELb0ELb0ELb0ELb1ELb1ELb0ELb0ELb0EEENS1_21CollectiveEpilogueFwdINS6_IJSA_SC_SB_EEES9_NS_10bfloat16_tESG_Li256ELb1ELb0ELb0ELb1EEENS1_36VarlenDynamicPersistentTileSchedulerILi128ELi160ELi256ELi128ELb0ELb0ELb1ELb1ELb1ELb1EEEEEEEEEvNT_6ParamsE)
	.align		4
        /*0094*/ 	.word	index@(__assertfail)
	.align		4
        /*0098*/ 	.word	index@(_ZN7cutlass13device_kernelIN5flash11enable_sm90INS1_16FlashAttnFwdSm90INS1_25CollectiveMainloopFwdSm90ILi2EN4cute5tupleIJNS5_1CILi1EEES8_S8_EEENS6_IJNS7_ILi128EEENS7_ILi160EEENS7_ILi192EEEEEELi192ENS_12float_e4m3_tEfNS_4arch4Sm90ELb1ELb0ELb1ELb1ELb0ELb1ELb0ELb1ELb1ELb0ELb0ELb0EEENS1_21CollectiveEpilogueFwdINS6_IJSA_SC_SB_EEES9_NS_10bfloat16_tESG_Li256ELb1ELb0ELb0ELb1EEENS1_36VarlenDynamicPersistentTileSchedulerILi128ELi160ELi256ELi128ELb0ELb0ELb1ELb1ELb1ELb1EEEEEEEEEvNT_6ParamsE)
	.align		4
        /*009c*/ 	.word	index@(__assertfail)
	.align		4
        /*00a0*/ 	.word	index@(_ZN7cutlass13device_kernelIN5flash11enable_sm90INS1_16FlashAttnFwdSm90INS1_25CollectiveMainloopFwdSm90ILi2EN4cute5tupleIJNS5_1CILi1EEES8_S8_EEENS6_IJNS7_ILi128EEENS7_ILi224EEESA_EEELi128ENS_12float_e4m3_tEfNS_4arch4Sm90ELb0ELb0ELb1ELb0ELb0ELb0ELb0ELb1ELb1ELb0ELb0ELb0EEENS1_21CollectiveEpilogueFwdINS6_IJSA_SA_SB_EEES9_NS_10bfloat16_tESF_Li256ELb0ELb0ELb0ELb1EEENS1_29StaticPersistentTileSchedulerILb0EEEEEEEEEvNT_6ParamsE)
	.align		4
        /*00a4*/ 	.word	index@(__assertfail)
	.align		4
        /*00a8*/ 	.word	index@(_ZN7cutlass13device_kernelIN5flash11enable_sm90INS1_16FlashAttnFwdSm90INS1_25CollectiveMainloopFwdSm90ILi2EN4cute5tupleIJNS5_1CILi1EEES8_S8_EEENS6_IJNS7_ILi128EEENS7_ILi224EEESA_EEELi128ENS_12float_e4m3_tEfNS_4arch4Sm90ELb0ELb0ELb1ELb1ELb0ELb0ELb0ELb1ELb1ELb0ELb0ELb0EEENS1_21CollectiveEpilogueFwdINS6_IJSA_SA_SB_EEES9_NS_10bfloat16_tESF_Li256ELb1ELb0ELb0ELb1EEENS1_36VarlenDynamicPersistentTileSchedulerILi128ELi224ELi256ELi128ELb0ELb0ELb1ELb0ELb1ELb1EEEEEEEEEvNT_6ParamsE)
	.align		4
        /*00ac*/ 	.word	index@(__assertfail)
	.align		4
        /*00b0*/ 	.word	index@(_ZN7cutlass13device_kernelIN5flash11enable_sm90INS1_16FlashAttnFwdSm90INS1_25CollectiveMainloopFwdSm90ILi2EN4cute5tupleIJNS5_1CILi1EEES8_S8_EEENS6_IJNS7_ILi128EEENS7_ILi224EEESA_EEELi128ENS_12float_e4m3_tEfNS_4arch4Sm90ELb0ELb0ELb1ELb1ELb0ELb1ELb0ELb1ELb1ELb0ELb0ELb0EEENS1_21CollectiveEpilogueFwdINS6_IJSA_SA_SB_EEES9_NS_10bfloat16_tESF_Li256ELb1ELb0ELb0ELb1EEENS1_36VarlenDynamicPersistentTileSchedulerILi128ELi224ELi256ELi128ELb0ELb0ELb1ELb0ELb1ELb1EEEEEEEEEvNT_6ParamsE)
	.align		4
        /*00b4*/ 	.word	index@(__assertfail)
	.align		4
        /*00b8*/ 	.word	index@(_ZN7cutlass13device_kernelIN5flash11enable_sm90INS1_16FlashAttnFwdSm90INS1_25CollectiveMainloopFwdSm90ILi2EN4cute5tupleIJNS5_1CILi1EEES8_S8_EEENS6_IJNS7_ILi128EEENS7_ILi192EEESA_EEELi128ENS_12float_e4m3_tEfNS_4arch4Sm90ELb0ELb1ELb1ELb0ELb0ELb0ELb0ELb1ELb1ELb0ELb0ELb0EEENS1_21CollectiveEpilogueFwdINS6_IJSA_SA_SB_EEES9_NS_10bfloat16_tESF_Li256ELb0ELb0ELb0ELb1EEENS1_30DynamicPersistentTileSchedulerILi256ELi128ELb0ELb0ELb1EEEEEEEEEvNT_6ParamsE)
	.align		4
        /*00bc*/ 	.word	index@(__assertfail)
	.align		4
        /*00c0*/ 	.word	index@(_ZN7cutlass13device_kernelIN5flash11enable_sm90INS1_16FlashAttnFwdSm90INS1_25CollectiveMainloopFwdSm90ILi2EN4cute5tupleIJNS5_1CILi1EEES8_S8_EEENS6_IJNS7_ILi128EEENS7_ILi192EEESA_EEELi128ENS_12float_e4m3_tEfNS_4arch4Sm90ELb0ELb1ELb1ELb1ELb0ELb0ELb0ELb1ELb1ELb0ELb0ELb0EEENS1_21CollectiveEpilogueFwdINS6_IJSA_SA_SB_EEES9_NS_10bfloat16_tESF_Li256ELb1ELb0ELb0ELb1EEENS1_36VarlenDynamicPersistentTileSchedulerILi128ELi192ELi256ELi128ELb0ELb0ELb1ELb1ELb0ELb1EEEEEEEEEvNT_6ParamsE)
	.align		4
        /*00c4*/ 	.word	index@(__assertfail)
	.align		4
        /*00c8*/ 	.word	index@(_ZN7cutlass13device_kernelIN5flash11enable_sm90INS1_16FlashAttnFwdSm90INS1_25CollectiveMainloopFwdSm90ILi2EN4cute5tupleIJNS5_1CILi1EEES8_S8_EEENS6_IJNS7_ILi128EEENS7_ILi192EEESA_EEELi128ENS_12float_e4m3_tEfNS_4arch4Sm90ELb0ELb1ELb1ELb1ELb0ELb1ELb0ELb1ELb1ELb0ELb0ELb0EEENS1_21CollectiveEpilogueFwdINS6_IJSA_SA_SB_EEES9_NS_10bfloat16_tESF_Li256ELb1ELb0ELb0ELb1EEENS1_36VarlenDynamicPersistentTileSchedulerILi128ELi192ELi256ELi128ELb0ELb0ELb1ELb1ELb0ELb1EEEEEEEEEvNT_6ParamsE)
	.align		4
        /*00cc*/ 	.word	index@(__assertfail)
	.align		4
        /*00d0*/ 	.word	index@(_ZN7cutlass13device_kernelIN5flash11enable_sm90INS1_16FlashAttnFwdSm90INS1_25CollectiveMainloopFwdSm90ILi2EN4cute5tupleIJNS5_1CILi1EEES8_S8_EEENS6_IJNS7_ILi128EEENS7_ILi224EEESA_EEELi128ENS_12float_e4m3_tEfNS_4arch4Sm90ELb1ELb0ELb1ELb0ELb0ELb0ELb0ELb1ELb1ELb0ELb0ELb0EEENS1_21CollectiveEpilogueFwdINS6_IJSA_SA_SB_EEES9_NS_10bfloat16_tESF_Li256ELb0ELb0ELb0ELb1EEENS1_30DynamicPersistentTileSchedulerILi256ELi128ELb0ELb0ELb1EEEEEEEEEvNT_6ParamsE)
	.align		4
        /*00d4*/ 	.word	index@(__assertfail)
	.align		4
        /*00d8*/ 	.word	index@(_ZN7cutlass13device_kernelIN5flash11enable_sm90INS1_16FlashAttnFwdSm90INS1_25CollectiveMainloopFwdSm90ILi2EN4cute5tupleIJNS5_1CILi1EEES8_S8_EEENS6_IJNS7_ILi128EEENS7_ILi224EEESA_EEELi128ENS_12float_e4m3_tEfNS_4arch4Sm90ELb1ELb0ELb1ELb1ELb0ELb0ELb0ELb1ELb1ELb0ELb0ELb0EEENS1_21CollectiveEpilogueFwdINS6_IJSA_SA_SB_EEES9_NS_10bfloat16_tESF_Li256ELb1ELb0ELb0ELb1EEENS1_36VarlenDynamicPersistentTileSchedulerILi128ELi224ELi256ELi128ELb0ELb0ELb1ELb1ELb1ELb1EEEEEEEEEvNT_6ParamsE)
	.align		4
        /*00dc*/ 	.word	index@(__assertfail)
	.align		4
        /*00e0*/ 	.word	index@(_ZN7cutlass13device_kernelIN5flash11enable_sm90INS1_16FlashAttnFwdSm90INS1_25CollectiveMainloopFwdSm90ILi2EN4cute5tupleIJNS5_1CILi1EEES8_S8_EEENS6_IJNS7_ILi128EEENS7_ILi224EEESA_EEELi128ENS_12float_e4m3_tEfNS_4arch4Sm90ELb1ELb0ELb1ELb1ELb0ELb1ELb0ELb1ELb1ELb0ELb0ELb0EEENS1_21CollectiveEpilogueFwdINS6_IJSA_SA_SB_EEES9_NS_10bfloat16_tESF_Li256ELb1ELb0ELb0ELb1EEENS1_36VarlenDynamicPersistentTileSchedulerILi128ELi224ELi256ELi128ELb0ELb0ELb1ELb1ELb1ELb1EEEEEEEEEvNT_6ParamsE)
	.align		4
        /*00e4*/ 	.word	index@(__assertfail)
	.align		4
        /*00e8*/ 	.word	index@(_ZN7cutlass13device_kernelIN5flash11enable_sm90INS1_16FlashAttnFwdSm90INS1_25CollectiveMainloopFwdSm90ILi2EN4cute5tupleIJNS5_1CILi1EEES8_S8_EEENS6_IJNS7_ILi192EEENS7_ILi128EEENS7_ILi96EEEEEELi96ENS_12float_e4m3_tEfNS_4arch4Sm90ELb0ELb0ELb1ELb0ELb0ELb0ELb0ELb1ELb1ELb0ELb0ELb0EEENS1_21CollectiveEpilogueFwdINS6_IJSA_SC_SB_EEES9_NS_10bfloat16_tESG_Li384ELb0ELb0ELb0ELb1EEENS1_29StaticPersistentTileSchedulerILb0EEEEEEEEEvNT_6ParamsE)
	.align		4
        /*00ec*/ 	.word	index@(__assertfail)
	.align		4
        /*00f0*/ 	.word	index@(_ZN7cutlass13device_kernelIN5flash11enable_sm90INS1_16FlashAttnFwdSm90INS1_25CollectiveMainloopFwdSm90ILi2EN4cute5tupleIJNS5_1CILi1EEES8_S8_EEENS6_IJNS7_ILi192EEENS7_ILi128EEENS7_ILi96EEEEEELi96ENS_12float_e4m3_tEfNS_4arch4Sm90ELb0ELb0ELb1ELb1ELb0ELb0ELb0ELb1ELb1ELb0ELb0ELb0EEENS1_21CollectiveEpilogueFwdINS6_IJSA_SC_SB_EEES9_NS_10bfloat16_tESG_Li384ELb1ELb0ELb0ELb1EEENS1_36VarlenDynamicPersistentTileSchedulerILi192ELi128ELi384ELi128ELb0ELb0ELb1ELb0ELb1ELb1EEEEEEEEEvNT_6ParamsE)
	.align		4
        /*00f4*/ 	.word	index@(__assertfail)
	.align		4
        /*00f8*/ 	.word	index@(_ZN7cutlass13device_kernelIN5flash11enable_sm90INS1_16FlashAttnFwdSm90INS1_25CollectiveMainloopFwdSm90ILi2EN4cute5tupleIJNS5_1CILi1EEES8_S8_EEENS6_IJNS7_ILi192EEENS7_ILi128EEENS7_ILi96EEEEEELi96ENS_12float_e4m3_tEfNS_4arch4Sm90ELb0ELb0ELb1ELb1ELb0ELb1ELb0ELb1ELb1ELb0ELb0ELb0EEENS1_21CollectiveEpilogueFwdINS6_IJSA_SC_SB_EEES9_NS_10bfloat16_tESG_Li384ELb1ELb0ELb0ELb1EEENS1_36VarlenDynamicPersistentTileSchedulerILi192ELi128ELi384ELi128ELb0ELb0ELb1ELb0ELb1ELb1EEEEEEEEEvNT_6ParamsE)
	.align		4
        /*00fc*/ 	.word	index@(__assertfail)
	.align		4
        /*0100*/ 	.word	index@(_ZN7cutlass13device_kernelIN5flash11enable_sm90INS1_16FlashAttnFwdSm90INS1_25CollectiveMainloopFwdSm90ILi2EN4cute5tupleIJNS5_1CILi1EEES8_S8_EEENS6_IJNS7_ILi192EEENS7_ILi128EEENS7_ILi96EEEEEELi96ENS_12float_e4m3_tEfNS_4arch4Sm90ELb0ELb1ELb1ELb0ELb0ELb0ELb0ELb1ELb1ELb0ELb0ELb0EEENS1_21CollectiveEpilogueFwdINS6_IJSA_SC_SB_EEES9_NS_10bfloat16_tESG_Li384ELb0ELb0ELb0ELb1EEENS1_30DynamicPersistentTileSchedulerILi384ELi128ELb0ELb0ELb1EEEEEEEEEvNT_6ParamsE)
	.align		4
        /*0104*/ 	.word	index@(__assertfail)
	.align		4
        /*0108*/ 	.word	index@(_ZN7cutlass13device_kernelIN5flash11enable_sm90INS1_16FlashAttnFwdSm90INS1_25CollectiveMainloopFwdSm90ILi2EN4cute5tupleIJNS5_1CILi1EEES8_S8_EEENS6_IJNS7_ILi192EEENS7_ILi128EEENS7_ILi96EEEEEELi96ENS_12float_e4m3_tEfNS_4arch4Sm90ELb0ELb1ELb1ELb1ELb0ELb0ELb0ELb1ELb1ELb0ELb0ELb0EEENS1_21CollectiveEpilogueFwdINS6_IJSA_SC_SB_EEES9_NS_10bfloat16_tESG_Li384ELb1ELb0ELb0ELb1EEENS1_36VarlenDynamicPersistentTileSchedulerILi192ELi128ELi384ELi128ELb0ELb0ELb1ELb1ELb0ELb1EEEEEEEEEvNT_6ParamsE)
	.align		4
        /*010c*/ 	.word	index@(__assertfail)
	.align		4
        /*0110*/ 	.word	index@(_ZN7cutlass13device_kernelIN5flash11enable_sm90INS1_16FlashAttnFwdSm90INS1_25CollectiveMainloopFwdSm90ILi2EN4cute5tupleIJNS5_1CILi1EEES8_S8_EEENS6_IJNS7_ILi192EEENS7_ILi128EEENS7_ILi96EEEEEELi96ENS_12float_e4m3_tEfNS_4arch4Sm90ELb0ELb1ELb1ELb1ELb0ELb1ELb0ELb1ELb1ELb0ELb0ELb0EEENS1_21CollectiveEpilogueFwdINS6_IJSA_SC_SB_EEES9_NS_10bfloat16_tESG_Li384ELb1ELb0ELb0ELb1EEENS1_36VarlenDynamicPersistentTileSchedulerILi192ELi128ELi384ELi128ELb0ELb0ELb1ELb1ELb0ELb1EEEEEEEEEvNT_6ParamsE)
	.align		4
        /*0114*/ 	.word	index@(__assertfail)
	.align		4
        /*0118*/ 	.word	index@(_ZN7cutlass13device_kernelIN5flash11enable_sm90INS1_16FlashAttnFwdSm90INS1_25CollectiveMainloopFwdSm90ILi2EN4cute5tupleIJNS5_1CILi1EEES8_S8_EEENS6_IJNS7_ILi192EEENS7_ILi128EEENS7_ILi96EEEEEELi96ENS_12float_e4m3_tEfNS_4arch4Sm90ELb1ELb0ELb1ELb0ELb0ELb0ELb0ELb1ELb1ELb0ELb0ELb0EEENS1_21CollectiveEpilogueFwdINS6_IJSA_SC_SB_EEES9_NS_10bfloat16_tESG_Li384ELb0ELb0ELb0ELb1EEENS1_30DynamicPersistentTileSchedulerILi384ELi128ELb0ELb0ELb1EEEEEEEEEvNT_6ParamsE)
	.align		4
        /*011c*/ 	.word	index@(__assertfail)
	.align		4
        /*0120*/ 	.word	index@(_ZN7cutlass13device_kernelIN5flash11enable_sm90INS1_16FlashAttnFwdSm90INS1_25CollectiveMainloopFwdSm90ILi2EN4cute5tupleIJNS5_1CILi1EEES8_S8_EEENS6_IJNS7_ILi192EEENS7_ILi128EEENS7_ILi96EEEEEELi96ENS_12float_e4m3_tEfNS_4arch4Sm90ELb1ELb0ELb1ELb1ELb0ELb0ELb0ELb1ELb1ELb0ELb0ELb0EEENS1_21CollectiveEpilogueFwdINS6_IJSA_SC_SB_EEES9_NS_10bfloat16_tESG_Li384ELb1ELb0ELb0ELb1EEENS1_36VarlenDynamicPersistentTileSchedulerILi192ELi128ELi384ELi128ELb0ELb0ELb1ELb1ELb1ELb1EEEEEEEEEvNT_6ParamsE)
	.align		4
        /*0124*/ 	.word	index@(__assertfail)
	.align		4
        /*0128*/ 	.word	index@(_ZN7cutlass13device_kernelIN5flash11enable_sm90INS1_16FlashAttnFwdSm90INS1_25CollectiveMainloopFwdSm90ILi2EN4cute5tupleIJNS5_1CILi1EEES8_S8_EEENS6_IJNS7_ILi192EEENS7_ILi128EEENS7_ILi96EEEEEELi96ENS_12float_e4m3_tEfNS_4arch4Sm90ELb1ELb0ELb1ELb1ELb0ELb1ELb0ELb1ELb1ELb0ELb0ELb0EEENS1_21CollectiveEpilogueFwdINS6_IJSA_SC_SB_EEES9_NS_10bfloat16_tESG_Li384ELb1ELb0ELb0ELb1EEENS1_36VarlenDynamicPersistentTileSchedulerILi192ELi128ELi384ELi128ELb0ELb0ELb1ELb1ELb1ELb1EEEEEEEEEvNT_6ParamsE)
	.align		4
        /*012c*/ 	.word	index@(__assertfail)
	.align		4
        /*0130*/ 	.word	index@(_ZN7cutlass13device_kernelIN5flash11enable_sm90INS1_16FlashAttnFwdSm90INS1_25CollectiveMainloopFwdSm90ILi2EN4cute5tupleIJNS5_1CILi1EEES8_S8_EEENS6_IJNS7_ILi192EEENS7_ILi160EEENS7_ILi64EEEEEELi64ENS_12float_e4m3_tEfNS_4arch4Sm90ELb0ELb0ELb1ELb0ELb0ELb0ELb0ELb1ELb1ELb0ELb0ELb0EEENS1_21CollectiveEpilogueFwdINS6_IJSA_SC_SB_EEES9_NS_10bfloat16_tESG_Li384ELb0ELb0ELb0ELb1EEENS1_29StaticPersistentTileSchedulerILb0EEEEEEEEEvNT_6ParamsE)
	.align		4
        /*0134*/ 	.word	index@(__assertfail)
	.align		4
        /*0138*/ 	.word	index@(_ZN7cutlass13device_kernelIN5flash11enable_sm90INS1_16FlashAttnFwdSm90INS1_25CollectiveMainloopFwdSm90ILi2EN4cute5tupleIJNS5_1CILi1EEES8_S8_EEENS6_IJNS7_ILi192EEENS7_ILi160EEENS7_ILi64EEEEEELi64ENS_12float_e4m3_tEfNS_4arch4Sm90ELb0ELb0ELb1ELb1ELb0ELb0ELb0ELb1ELb1ELb0ELb0ELb0EEENS1_21CollectiveEpilogueFwdINS6_IJSA_SC_SB_EEES9_NS_10bfloat16_tESG_Li384ELb1ELb0ELb0ELb1EEENS1_36VarlenDynamicPersistentTileSchedulerILi192ELi160ELi384ELi128ELb0ELb0ELb1ELb0ELb1ELb1EEEEEEEEEvNT_6ParamsE)
	.align		4
        /*013c*/ 	.word	index@(__assertfail)
	.align		4
        /*0140*/ 	.word	index@(_ZN7cutlass13device_kernelIN5flash11enable_sm90INS1_16FlashAttnFwdSm90INS1_25CollectiveMainloopFwdSm90ILi2EN4cute5tupleIJNS5_1CILi1EEES8_S8_EEENS6_IJNS7_ILi192EEENS7_ILi160EEENS7_ILi64EEEEEELi64ENS_12float_e4m3_tEfNS_4arch4Sm90ELb0ELb0ELb1ELb1ELb0ELb1ELb0ELb1ELb1ELb0ELb0ELb0EEENS1_21CollectiveEpilogueFwdINS6_IJSA_SC_SB_EEES9_NS_10bfloat16_tESG_Li384ELb1ELb0ELb0ELb1EEENS1_36VarlenDynamicPersistentTileSchedulerILi192ELi160ELi384ELi128ELb0ELb0ELb1ELb0ELb1ELb1EEEEEEEEEvNT_6ParamsE)
	.align		4
        /*0144*/ 	.word	index@(__assertfail)
	.align		4
        /*0148*/ 	.word	index@(_ZN7cutlass13device_kernelIN5flash11enable_sm90INS1_16FlashAttnFwdSm90INS1_25CollectiveMainloopFwdSm90ILi2EN4cute5tupleIJNS5_1CILi1EEES8_S8_EEENS6_IJNS7_ILi192EEENS7_ILi160EEENS7_ILi64EEEEEELi64ENS_12float_e4m3_tEfNS_4arch4Sm90ELb0ELb1ELb1ELb0ELb0ELb0ELb0ELb1ELb1ELb0ELb0ELb0EEENS1_21CollectiveEpilogueFwdINS6_IJSA_SC_SB_EEES9_NS_10bfloat16_tESG_Li384ELb0ELb0ELb0ELb1EEENS1_30DynamicPersistentTileSchedulerILi384ELi128ELb0ELb0ELb1EEEEEEEEEvNT_6ParamsE)
	.align		4
        /*014c*/ 	.word	index@(__assertfail)
	.align		4
        /*0150*/ 	.word	index@(_ZN7cutlass13device_kernelIN5flash11enable_sm90INS1_16FlashAttnFwdSm90INS1_25CollectiveMainloopFwdSm90ILi2EN4cute5tupleIJNS5_1CILi1EEES8_S8_EEENS6_IJNS7_ILi192EEENS7_ILi160EEENS7_ILi64EEEEEELi64ENS_12float_e4m3_tEfNS_4arch4Sm90ELb0ELb1ELb1ELb1ELb0ELb0ELb0ELb1ELb1ELb0ELb0ELb0EEENS1_21CollectiveEpilogueFwdINS6_IJSA_SC_SB_EEES9_NS_10bfloat16_tESG_Li384ELb1ELb0ELb0ELb1EEENS1_36VarlenDynamicPersistentTileSchedulerILi192ELi160ELi384ELi128ELb0ELb0ELb1ELb1ELb0ELb1EEEEEEEEEvNT_6ParamsE)
	.align		4
        /*0154*/ 	.word	index@(__assertfail)
	.align		4
        /*0158*/ 	.word	index@(_ZN7cutlass13device_kernelIN5flash11enable_sm90INS1_16FlashAttnFwdSm90INS1_25CollectiveMainloopFwdSm90ILi2EN4cute5tupleIJNS5_1CILi1EEES8_S8_EEENS6_IJNS7_ILi192EEENS7_ILi160EEENS7_ILi64EEEEEELi64ENS_12float_e4m3_tEfNS_4arch4Sm90ELb0ELb1ELb1ELb1ELb0ELb1ELb0ELb1ELb1ELb0ELb0ELb0EEENS1_21CollectiveEpilogueFwdINS6_IJSA_SC_SB_EEES9_NS_10bfloat16_tESG_Li384ELb1ELb0ELb0ELb1EEENS1_36VarlenDynamicPersistentTileSchedulerILi192ELi160ELi384ELi128ELb0ELb0ELb1ELb1ELb0ELb1EEEEEEEEEvNT_6ParamsE)
	.align		4
        /*015c*/ 	.word	index@(__assertfail)
	.align		4
        /*0160*/ 	.word	index@(_ZN7cutlass13device_kernelIN5flash11enable_sm90INS1_16FlashAttnFwdSm90INS1_25CollectiveMainloopFwdSm90ILi2EN4cute5tupleIJNS5_1CILi1EEES8_S8_EEENS6_IJNS7_ILi192EEENS7_ILi160EEENS7_ILi64EEEEEELi64ENS_12float_e4m3_tEfNS_4arch4Sm90ELb1ELb0ELb1ELb0ELb0ELb0ELb0ELb1ELb1ELb0ELb0ELb0EEENS1_21CollectiveEpilogueFwdINS6_IJSA_SC_SB_EEES9_NS_10bfloat16_tESG_Li384ELb0ELb0ELb0ELb1EEENS1_30DynamicPersistentTileSchedulerILi384ELi128ELb0ELb0ELb1EEEEEEEEEvNT_6ParamsE)
	.align		4
        /*0164*/ 	.word	index@(__assertfail)
	.align		4
        /*0168*/ 	.word	index@(_ZN7cutlass13device_kernelIN5flash11enable_sm90INS1_16FlashAttnFwdSm90INS1_25CollectiveMainloopFwdSm90ILi2EN4cute5tupleIJNS5_1CILi1EEES8_S8_EEENS6_IJNS7_ILi192EEENS7_ILi160EEENS7_ILi64EEEEEELi64ENS_12float_e4m3_tEfNS_4arch4Sm90ELb1ELb0ELb1ELb1ELb0ELb0ELb0ELb1ELb1ELb0ELb0ELb0EEENS1_21CollectiveEpilogueFwdINS6_IJSA_SC_SB_EEES9_NS_10bfloat16_tESG_Li384ELb1ELb0ELb0ELb1EEENS1_36VarlenDynamicPersistentTileSchedulerILi192ELi160ELi384ELi128ELb0ELb0ELb1ELb1ELb1ELb1EEEEEEEEEvNT_6ParamsE)
	.align		4
        /*016c*/ 	.word	index@(__assertfail)
	.align		4
        /*0170*/ 	.word	index@(_ZN7cutlass13device_kernelIN5flash11enable_sm90INS1_16FlashAttnFwdSm90INS1_25CollectiveMainloopFwdSm90ILi2EN4cute5tupleIJNS5_1CILi1EEES8_S8_EEENS6_IJNS7_ILi192EEENS7_ILi160EEENS7_ILi64EEEEEELi64ENS_12float_e4m3_tEfNS_4arch4Sm90ELb1ELb0ELb1ELb1ELb0ELb1ELb0ELb1ELb1ELb0ELb0ELb0EEENS1_21CollectiveEpilogueFwdINS6_IJSA_SC_SB_EEES9_NS_10bfloat16_tESG_Li384ELb1ELb0ELb0ELb1EEENS1_36VarlenDynamicPersistentTileSchedulerILi192ELi160ELi384ELi128ELb0ELb0ELb1ELb1ELb1ELb1EEEEEEEEEvNT_6ParamsE)
	.align		4
        /*0174*/ 	.word	index@(__assertfail)
	.align		4
        /*0178*/ 	.word	0x00000000
	.align		4
        /*017c*/ 	.word	0xfffffffe
	.align		4
        /*0180*/ 	.word	0x00000000
	.align		4
        /*0184*/ 	.word	0xfffffffd
	.align		4
        /*0188*/ 	.word	0x00000000
	.align		4
        /*018c*/ 	.word	0xfffffffc


//--------------------- .nv.constant4             --------------------------
	.section	.nv.constant4,"a",@progbits
	.align	8
	.align		8
.nv.constant4:
        /*0000*/ 	.dword	__assertfail
	.align		8
        /*0008*/ 	.dword	__unnamed_1
	.align		8
        /*0010*/ 	.dword	__unnamed_2
	.align		8
        /*0018*/ 	.dword	__unnamed_3
	.align		8
        /*0020*/ 	.dword	__unnamed_4
	.align		8
        /*0028*/ 	.dword	__unnamed_5
	.align		8
        /*0030*/ 	.dword	__unnamed_6
	.align		8
        /*0038*/ 	.dword	_ZZN5flash28permute_output_fp8_VcolmajorIN4cute6TensorINS1_11ArrayEngineIN7cutlass10bfloat16_tELm32EEENS1_6LayoutINS1_5tupleIJNS8_IJNS1_1CILi2EEESA_NS9_ILi8EEEEEENS9_ILi1EEESD_EEENS8_IJNS8_IJSD_SA_NS9_ILi4EEEEEENS9_ILi0EEESH_EEEEEEEEEvRT_E9upper_map
	.align		8
        /*0040*/ 	.dword	__unnamed_7
	.align		8
        /*0048*/ 	.dword	__unnamed_8
	.align		8
        /*0050*/ 	.dword	__unnamed_9
	.align		8
        /*0058*/ 	.dword	__unnamed_10
	.align		8
        /*0060*/ 	.dword	__unnamed_11
	.align		8
        /*0068*/ 	.dword	__unnamed_12
	.align		8
        /*0070*/ 	.dword	_ZZN5flash28permute_output_fp8_VcolmajorIN4cute6TensorINS1_11ArrayEngineIN7cutlass10bfloat16_tELm48EEENS1_6LayoutINS1_5tupleIJNS8_IJNS1_1CILi2EEESA_NS9_ILi12EEEEEENS9_ILi1EEESD_EEENS8_IJNS8_IJSD_SA_NS9_ILi4EEEEEENS9_ILi0EEESH_EEEEEEEEEvRT_E9upper_map
	.align		8
        /*0078*/ 	.dword	__unnamed_13
	.align		8
        /*0080*/ 	.dword	__unnamed_14
	.align		8
        /*0088*/ 	.dword	__unnamed_15
	.align		8
        /*0090*/ 	.dword	__unnamed_16
	.align		8
        /*0098*/ 	.dword	__unnamed_17
	.align		8
        /*00a0*/ 	.dword	__unnamed_18
	.align		8
        /*00a8*/ 	.dword	_ZZN5flash28permute_output_fp8_VcolmajorIN4cute6TensorINS1_11ArrayEngineIN7cutlass10bfloat16_tELm64EEENS1_6LayoutINS1_5tupleIJNS8_IJNS1_1CILi2EEESA_NS9_ILi16EEEEEENS9_ILi1EEESD_EEENS8_IJNS8_IJSD_SA_NS9_ILi4EEEEEENS9_ILi0EEESH_EEEEEEEEEvRT_E9upper_map
	.align		8
        /*00b0*/ 	.dword	__unnamed_19
	.align		8
        /*00b8*/ 	.dword	__unnamed_20
	.align		8
        /*00c0*/ 	.dword	__unnamed_21
	.align		8
        /*00c8*/ 	.dword	__unnamed_22
	.align		8
        /*00d0*/ 	.dword	__unnamed_23
	.align		8
        /*00d8*/ 	.dword	__unnamed_24
	.align		8
        /*00e0*/ 	.dword	__unnamed_25
	.align		8
        /*00e8*/ 	.dword	__unnamed_26
	.align		8
        /*00f0*/ 	.dword	__unnamed_27
	.align		8
        /*00f8*/ 	.dword	__unnamed_28
	.align		8
        /*0100*/ 	.dword	_ZZN5flash28permute_output_fp8_VcolmajorIN4cute6TensorINS1_11ArrayEngineIN7cutlass10bfloat16_tELm96EEENS1_6LayoutINS1_5tupleIJNS8_IJNS1_1CILi2EEESA_NS9_ILi24EEEEEENS9_ILi1EEESD_EEENS8_IJNS8_IJSD_SA_NS9_ILi4EEEEEENS9_ILi0EEESH_EEEEEEEEEvRT_E9upper_map
	.align		8
        /*0108*/ 	.dword	__unnamed_29
	.align		8
        /*0110*/ 	.dword	__unnamed_30
	.align		8
        /*0118*/ 	.dword	__unnamed_31
	.align		8
        /*0120*/ 	.dword	__unnamed_32
	.align		8
        /*0128*/ 	.dword	__unnamed_33
	.align		8
        /*0130*/ 	.dword	__unnamed_34
	.align		8
        /*0138*/ 	.dword	__unnamed_35
	.align		8
        /*0140*/ 	.dword	_ZZN5flash28permute_output_fp8_VcolmajorIN4cute6TensorINS1_11ArrayEngineIN7cutlass10bfloat16_tELm128EEENS1_6LayoutINS1_5tupleIJNS8_IJNS1_1CILi2EEESA_NS9_ILi32EEEEEENS9_ILi1EEESD_EEENS8_IJNS8_IJSD_SA_NS9_ILi4EEEEEENS9_ILi0EEESH_EEEEEEEEEvRT_E9upper_map
	.align		8
        /*0148*/ 	.dword	__unnamed_36
	.align		8
        /*0150*/ 	.dword	__unnamed_37
	.align		8
        /*0158*/ 	.dword	__unnamed_38
	.align		8
        /*0160*/ 	.dword	__unnamed_39
	.align		8
        /*0168*/ 	.dword	__unnamed_40
	.align		8
        /*0170*/ 	.dword	_ZN74_INTERNAL_16fca202_38_flash_fwd_hdimall_e4m3_softcap_sm90_cu_59c7631c_32984cuda3std3__45__cpo5beginE
	.align		8
        /*0178*/ 	.dword	_ZN74_INTERNAL_16fca202_38_flash_fwd_hdimall_e4m3_softcap_sm90_cu_59c7631c_32984cuda3std3__45__cpo3endE
	.align		8
        /*0180*/ 	.dword	_ZN74_INTERNAL_16fca202_38_flash_fwd_hdimall_e4m3_softcap_sm90_cu_59c7631c_32984cuda3std3__45__cpo6cbeginE
	.align		8
        /*0188*/ 	.dword	_ZN74_INTERNAL_16fca202_38_flash_fwd_hdimall_e4m3_softcap_sm90_cu_59c7631c_32984cuda3std3__45__cpo4cendE
	.align		8
        /*0190*/ 	.dword	_ZN74_INTERNAL_16fca202_38_flash_fwd_hdimall_e4m3_softcap_sm90_cu_59c7631c_32984cuda3std3__476_GLOBAL__N__16fca202_38_flash_fwd_hdimall_e4m3_softcap_sm90_cu_59c7631c_32986ignoreE
	.align		8
        /*0198*/ 	.dword	_ZN74_INTERNAL_16fca202_38_flash_fwd_hdimall_e4m3_softcap_sm90_cu_59c7631c_32984cuda3std3__419piecewise_constructE
	.align		8
        /*01a0*/ 	.dword	_ZN74_INTERNAL_16fca202_38_flash_fwd_hdimall_e4m3_softcap_sm90_cu_59c7631c_32984cuda3std3__48in_placeE
	.align		8
        /*01a8*/ 	.dword	_ZN74_INTERNAL_16fca202_38_flash_fwd_hdimall_e4m3_softcap_sm90_cu_59c7631c_32984cuda3std6ranges3__45__cpo4swapE
	.align		8
        /*01b0*/ 	.dword	_ZN74_INTERNAL_16fca202_38_flash_fwd_hdimall_e4m3_softcap_sm90_cu_59c7631c_32984cuda3std6ranges3__45__cpo9iter_moveE
	.align		8
        /*01b8*/ 	.dword	_ZN74_INTERNAL_16fca202_38_flash_fwd_hdimall_e4m3_softcap_sm90_cu_59c7631c_32984cute7productE
	.align		8
        /*01c0*/ 	.dword	_ZN74_INTERNAL_16fca202_38_flash_fwd_hdimall_e4m3_softcap_sm90_cu_59c7631c_32984cute1_E
	.align		8
        /*01c8*/ 	.dword	$str$25
	.align		8
        /*01d0*/ 	.dword	$str$26


//--------------------- .text._ZN7cutlass13device_kernelIN5flash11enable_sm90INS1_16FlashAttnFwdSm90INS1_25CollectiveMainloopFwdSm90ILi2EN4cute5tupleIJNS5_1CILi1EEES8_S8_EEENS6_IJNS7_ILi128EEESA_NS7_ILi256EEEEEELi256ENS_12float_e4m3_tEfNS_4arch4Sm90ELb0ELb0ELb1ELb0ELb0ELb0ELb0ELb1ELb1ELb0ELb0ELb0EEENS1_21CollectiveEpilogueFwdINS6_IJSA_SB_SA_EEES9_NS_10bfloat16_tESF_Li256ELb0ELb0ELb0ELb1EEENS1_29StaticPersistentTileSchedulerILb0EEEEEEEEEvNT_6ParamsE --------------------------
	.section	.text._ZN7cutlass13device_kernelIN5flash11enable_sm90INS1_16FlashAttnFwdSm90INS1_25CollectiveMainloopFwdSm90ILi2EN4cute5tupleIJNS5_1CILi1EEES8_S8_EEENS6_IJNS7_ILi128EEESA_NS7_ILi256EEEEEELi256ENS_12float_e4m3_tEfNS_4arch4Sm90ELb0ELb0ELb1ELb0ELb0ELb0ELb0ELb1ELb1ELb0ELb0ELb0EEENS1_21CollectiveEpilogueFwdINS6_IJSA_SB_SA_EEES9_NS_10bfloat16_tESF_Li256ELb0ELb0ELb0ELb1EEENS1_29StaticPersistentTileSchedulerILb0EEEEEEEEEvNT_6ParamsE,"ax",@progbits
	.align	128
.text._ZN7cutlass13device_kernelIN5flash11enable_sm90INS1_16FlashAttnFwdSm90INS1_25CollectiveMainloopFwdSm90ILi2EN4cute5tupleIJNS5_1CILi1EEES8_S8_EEENS6_IJNS7_ILi128EEESA_NS7_ILi256EEEEEELi256ENS_12float_e4m3_tEfNS_4arch4Sm90ELb0ELb0ELb1ELb0ELb0ELb0ELb0ELb1ELb1ELb0ELb0ELb0EEENS1_21CollectiveEpilogueFwdINS6_IJSA_SB_SA_EEES9_NS_10bfloat16_tESF_Li256ELb0ELb0ELb0ELb1EEENS1_29StaticPersistentTileSchedulerILb0EEEEEEEEEvNT_6ParamsE:
        .type           _ZN7cutlass13device_kernelIN5flash11enable_sm90INS1_16FlashAttnFwdSm90INS1_25CollectiveMainloopFwdSm90ILi2EN4cute5tupleIJNS5_1CILi1EEES8_S8_EEENS6_IJNS7_ILi128EEESA_NS7_ILi256EEEEEELi256ENS_12float_e4m3_tEfNS_4arch4Sm90ELb0ELb0ELb1ELb0ELb0ELb0ELb0ELb1ELb1ELb0ELb0ELb0EEENS1_21CollectiveEpilogueFwdINS6_IJSA_SB_SA_EEES9_NS_10bfloat16_tESF_Li256ELb0ELb0ELb0ELb1EEENS1_29StaticPersistentTileSchedulerILb0EEEEEEEEEvNT_6ParamsE,@function
        .size           _ZN7cutlass13device_kernelIN5flash11enable_sm90INS1_16FlashAttnFwdSm90INS1_25CollectiveMainloopFwdSm90ILi2EN4cute5tupleIJNS5_1CILi1EEES8_S8_EEENS6_IJNS7_ILi128EEESA_NS7_ILi256EEEEEELi256ENS_12float_e4m3_tEfNS_4arch4Sm90ELb0ELb0ELb1ELb0ELb0ELb0ELb0ELb1ELb1ELb0ELb0ELb0EEENS1_21CollectiveEpilogueFwdINS6_IJSA_SB_SA_EEES9_NS_10bfloat16_tESF_Li256ELb0ELb0ELb0ELb1EEENS1_29StaticPersistentTileSchedulerILb0EEEEEEEEEvNT_6ParamsE,(.L_x_12334 - _ZN7cutlass13device_kernelIN5flash11enable_sm90INS1_16FlashAttnFwdSm90INS1_25CollectiveMainloopFwdSm90ILi2EN4cute5tupleIJNS5_1CILi1EEES8_S8_EEENS6_IJNS7_ILi128EEESA_NS7_ILi256EEEEEELi256ENS_12float_e4m3_tEfNS_4arch4Sm90ELb0ELb0ELb1ELb0ELb0ELb0ELb0ELb1ELb1ELb0ELb0ELb0EEENS1_21CollectiveEpilogueFwdINS6_IJSA_SB_SA_EEES9_NS_10bfloat16_tESF_Li256ELb0ELb0ELb0ELb1EEENS1_29StaticPersistentTileSchedulerILb0EEEEEEEEEvNT_6ParamsE)
        .other          _ZN7cutlass13device_kernelIN5flash11enable_sm90INS1_16FlashAttnFwdSm90INS1_25CollectiveMainloopFwdSm90ILi2EN4cute5tupleIJNS5_1CILi1EEES8_S8_EEENS6_IJNS7_ILi128EEESA_NS7_ILi256EEEEEELi256ENS_12float_e4m3_tEfNS_4arch4Sm90ELb0ELb0ELb1ELb0ELb0ELb0ELb0ELb1ELb1ELb0ELb0ELb0EEENS1_21CollectiveEpilogueFwdINS6_IJSA_SB_SA_EEES9_NS_10bfloat16_tESF_Li256ELb0ELb0ELb0ELb1EEENS1_29StaticPersistentTileSchedulerILb0EEEEEEEEEvNT_6ParamsE,@"STO_CUDA_ENTRY STV_DEFAULT"
_ZN7cutlass13device_kernelIN5flash11enable_sm90INS1_16FlashAttnFwdSm90INS1_25CollectiveMainloopFwdSm90ILi2EN4cute5tupleIJNS5_1CILi1EEES8_S8_EEENS6_IJNS7_ILi128EEESA_NS7_ILi256EEEEEELi256ENS_12float_e4m3_tEfNS_4arch4Sm90ELb0ELb0ELb1ELb0ELb0ELb0ELb0ELb1ELb1ELb0ELb0ELb0EEENS1_21CollectiveEpilogueFwdINS6_IJSA_SB_SA_EEES9_NS_10bfloat16_tESF_Li256ELb0ELb0ELb0ELb1EEENS1_29StaticPersistentTileSchedulerILb0EEEEEEEEEvNT_6ParamsE:
[----:B------:R-:W1:Y:S02]  /*0000*/  LDC R1, c[0x0][0x28] ;  /* 0x00000a00ff017b82 */ /* 0x000e640000000800 */
[----:B-1----:R-:W-:Y:S01]  /*0010*/  VIADD R1, R1, 0xffffffd0 ;  /* 0xffffffd001017836 */ /* 0x002fe20000000000 */
[----:B------:R-:W1:Y:S01]  /*0020*/  S2R R3, SR_TID.X ;  /* 0x0000000000037919 */ /* 0x000e620000002100 */
[----:B------:R-:W-:Y:S01]  /*0030*/  ELECT P0, URZ, PT ;  /* 0x00000000003f782f */ /* 0x000fe20003800000 */
[----:B------:R-:W-:Y:S01]  /*0040*/  BSSY B0, `(.L_x_0) ;  /* 0x0000014000007945 */ /* 0x000fe20003800000 */
[--C-:B-1----:R-:W-:Y:S02]  /*0050*/  SHF.R.U32.HI R0, RZ, 0x5, R3.reuse ;  /* 0x00000005ff007819 */ /* 0x102fe40000011603 */
[----:B------:R-:W-:-:S03]  /*0060*/  SHF.R.U32.HI R18, RZ, 0x7, R3 ;  /* 0x00000007ff127819 */ /* 0x000fc60000011603 */
[----:B------:R-:W1:Y:S02]  /*0070*/  SHFL.IDX PT, R2, R0, RZ, 0x1f ;  /* 0x00001fff00027589 */ /* 0x000e6400000e0000 */
[----:B-1----:R-:W-:-:S13]  /*0080*/  ISETP.EQ.AND P0, PT, R2, RZ, P0 ;  /* 0x000000ff0200720c */ /* 0x002fda0000702270 */
[----:B------:R-:W-:Y:S05]  /*0090*/  @!P0 BRA `(.L_x_1) ;  /* 0x0000000000388947 */ /* 0x000fea0003800000 */
[----:B------:R-:W-:Y:S02]  /*00a0*/  ULDC.64 UR4, c[0x0][0x198] ;  /* 0x0000660000047ab9 */ /* 0x000fe40000000a00 */
[----:B------:R-:W-:Y:S02]  /*00b0*/  UIADD3 UR6, UP0, UR4, 0x270, URZ ;  /* 0x0000027004067890 */ /* 0x000fe4000ff1e03f */
[----:B------:R-:W-:Y:S02]  /*00c0*/  UIADD3 UR8, UP1, UR4, 0x370, URZ ;  /* 0x0000037004087890 */ /* 0x000fe4000ff3e03f */
[----:B------:R-:W-:Y:S02]  /*00d0*/  UIADD3 UR10, UP2, UR4, 0x470, URZ ;  /* 0x00000470040a7890 */ /* 0x000fe4000ff5e03f */
[----:B------:R-:W-:Y:S02]  /*00e0*/  UIADD3 UR4, UP3, UR4, 0x9f0, URZ ;  /* 0x000009f004047890 */ /* 0x000fe4000ff7e03f */
[----:B------:R-:W-:-:S02]  /*00f0*/  UIADD3.X UR7, URZ, UR5, URZ, UP0, !UPT ;  /* 0x000000053f077290 */ /* 0x000fc400087fe43f */
[----:B------:R-:W-:Y:S02]  /*0100*/  UIADD3.X UR9, URZ, UR5, URZ, UP1, !UPT ;  /* 0x000000053f097290 */ /* 0x000fe40008ffe43f */
[----:B------:R-:W-:Y:S02]  /*0110*/  UIADD3.X UR11, URZ, UR5, URZ, UP2, !UPT ;  /* 0x000000053f0b7290 */ /* 0x000fe400097fe43f */
[----:B------:R-:W-:-:S03]  /*0120*/  UIADD3.X UR5, URZ, UR5, URZ, UP3, !UPT ;  /* 0x000000053f057290 */ /* 0x000fc60009ffe43f */
[----:B------:R1:W-:Y:S02]  /*0130*/  UTMACCTL.PF [UR6] ;  /* 0x00000000060079b9 */ /* 0x0003e40008040000 */
[----:B------:R1:W-:Y:S02]  /*0140*/  UTMACCTL.PF [UR8] ;  /* 0x00000000080079b9 */ /* 0x0003e40008040000 */
[----:B------:R1:W-:Y:S02]  /*0150*/  UTMACCTL.PF [UR10] ;  /* 0x000000000a0079b9 */ /* 0x0003e40008040000 */
[----:B------:R1:W-:Y:S02]  /*0160*/  UTMACCTL.PF [UR4] ;  /* 0x00000000040079b9 */ /* 0x0003e40008040000 */
[----:B-1----:R-:W-:Y:S01]  /*0170*/  NOP ;  /* 0x0000000000007918 */ /* 0x002fe20000000000 */
.L_x_1:
[----:B------:R-:W-:Y:S05]  /*0180*/  BSYNC B0 ;  /* 0x0000000000007941 */ /* 0x000fea0003800000 */
.L_x_0:
[----:B------:R-:W-:Y:S01]  /*0190*/  VOTEU.ANY UP0, P0 ;  /* 0x00000000003f7886 */ /* 0x000fe20000000100 */
[----:B------:R-:W1:Y:S01]  /*01a0*/  SHFL.IDX PT, R3, R18, RZ, 0x1f ;  /* 0x00001fff12037589 */ /* 0x000e6200000e0000 */
[----:B------:R-:W-:Y:S01]  /*01b0*/  UMOV UR4, 0x1 ;  /* 0x0000000100047882 */ /* 0x000fe20000000000 */
[----:B------:R-:W-:Y:S01]  /*01c0*/  VOTEU.ANY UP1, P0 ;  /* 0x00000000003f7886 */ /* 0x000fe20000020100 */
[----:B------:R-:W-:Y:S01]  /*01d0*/  VOTEU.ANY UP2, P0 ;  /* 0x00000000003f7886 */ /* 0x000fe20000040100 */
[----:B------:R-:W2:Y:S01]  /*01e0*/  @UP0 S2UR UR7, SR_CgaCtaId ;  /* 0x00000000000709c3 */ /* 0x000ea20000008800 */
[----:B------:R-:W3:Y:S01]  /*01f0*/  SHFL.IDX PT, R2, R0, RZ, 0x1f ;  /* 0x00001fff00027589 */ /* 0x000ee200000e0000 */
[----:B------:R-:W-:Y:S01]  /*0200*/  @UP0 UMOV UR6, 0x400 ;  /* 0x0000040000060882 */ /* 0x000fe20000000000 */
[----:B------:R-:W-:-:S04]  /*0210*/  @UP0 UIADD3 UR4, -UR4, 0x100000, URZ ;  /* 0x0010000004040890 */ /* 0x000fc8000fffe13f */
[----:B------:R-:W-:Y:S02]  /*0220*/  @UP0 USHF.L.U32 UR5, UR4, 0xb, URZ ;  /* 0x0000000b04050899 */ /* 0x000fe4000800063f */
[----:B------:R-:W-:Y:S01]  /*0230*/  @UP0 USHF.L.U32 UR4, UR4, 0x1, URZ ;  /* 0x0000000104040899 */ /* 0x000fe2000800063f */
[----:B-1----:R-:W-:Y:S01]  /*0240*/  R2UR UR8, R3 ;  /* 0x00000000030872ca */ /* 0x002fe200000e0000 */
[----:B--2---:R-:W-:Y:S01]  /*0250*/  @UP0 ULEA UR6, UR7, UR6, 0x18 ;  /* 0x0000000607060291 */ /* 0x004fe2000f8ec03f */
[----:B---3--:R-:W-:-:S11]  /*0260*/  ISETP.NE.AND P1, PT, R2, RZ, PT ;  /* 0x000000ff0200720c */ /* 0x008fd60003f25270 */
[----:B------:R-:W-:Y:S01]  /*0270*/  UISETP.NE.AND UP0, UPT, UR8, URZ, UPT ;  /* 0x0000003f0800728c */ /* 0x000fe2000bf05270 */
[----:B------:R-:W1:Y:S02]  /*0280*/  FENCE.VIEW.ASYNC.S ;  /* 0x00000000000073c6 */ /* 0x000e640000000000 */
[----:B-1----:R1:W2:Y:S01]  /*0290*/  @UP1 SYNCS.EXCH.64 URZ, [UR6+0x38800], UR4 ;  /* 0x03880004063f15b2 */ /* 0x0022a20008000100 */
[----:B------:R1:W3:Y:S01]  /*02a0*/  @UP2 SYNCS.EXCH.64 URZ, [UR6+0x38820], UR4 ;  /* 0x03882004063f25b2 */ /* 0x0002e20008000100 */
[----:B------:R-:W-:Y:S06]  /*02b0*/  @P1 BRA `(.L_x_2) ;  /* 0x0000000000481947 */ /* 0x000fec0003800000 */
[----:B-1----:R-:W1:Y:S01]  /*02c0*/  S2UR UR5, SR_CgaCtaId ;  /* 0x00000000000579c3 */ /* 0x002e620000008800 */
[----:B------:R-:W-:Y:S01]  /*02d0*/  UMOV UR4, 0x400 ;  /* 0x0000040000047882 */ /* 0x000fe20000000000 */
[----:B------:R-:W-:Y:S01]  /*02e0*/  UMOV UR6, 0x1 ;  /* 0x0000000100067882 */ /* 0x000fe20000000000 */
[----:B------:R-:W-:Y:S01]  /*02f0*/  UMOV UR9, 0x2 ;  /* 0x0000000200097882 */ /* 0x000fe20000000000 */
[----:B------:R-:W-:-:S04]  /*0300*/  UIADD3 UR6, -UR6, 0x100000, URZ ;  /* 0x0010000006067890 */ /* 0x000fc8000fffe13f */
[----:B------:R-:W-:Y:S02]  /*0310*/  USHF.L.U32 UR7, UR6, 0xb, URZ ;  /* 0x0000000b06077899 */ /* 0x000fe4000800063f */
[----:B------:R-:W-:Y:S01]  /*0320*/  USHF.L.U32 UR6, UR6, 0x1, URZ ;  /* 0x0000000106067899 */ /* 0x000fe2000800063f */
[----:B------:R-:W-:Y:S01]  /*0330*/  ELECT P0, URZ, PT ;  /* 0x00000000003f782f */ /* 0x000fe20003800000 */
[----:B-1----:R-:W-:Y:S02]  /*0340*/  ULEA UR8, UR5, UR4, 0x18 ;  /* 0x0000000405087291 */ /* 0x002fe4000f8ec03f */
[----:B------:R-:W-:-:S04]  /*0350*/  UIADD3 UR4, -UR9, 0x100000, URZ ;  /* 0x0010000009047890 */ /* 0x000fc8000fffe13f */
[----:B------:R-:W-:Y:S02]  /*0360*/  USHF.L.U32 UR5, UR4, 0xb, URZ ;  /* 0x0000000b04057899 */ /* 0x000fe4000800063f */
[----:B------:R-:W-:Y:S01]  /*0370*/  USHF.L.U32 UR4, UR4, 0x1, URZ ;  /* 0x0000000104047899 */ /* 0x000fe2000800063f */
[----:B------:R-:W1:Y:S03]  /*0380*/  FENCE.VIEW.ASYNC.S ;  /* 0x00000000000073c6 */ /* 0x000e660000000000 */
[----:B-1----:R4:W1:Y:S08]  /*0390*/  SYNCS.EXCH.64 URZ, [UR8+0x38830], UR6 ;  /* 0x03883006083f75b2 */ /* 0x0028700008000100 */
[----:B------:R4:W1:Y:S01]  /*03a0*/  SYNCS.EXCH.64 URZ, [UR8+0x38840], UR4 ;  /* 0x03884004083f75b2 */ /* 0x0008620008000100 */
[----:B------:R4:W1:Y:S01]  /*03b0*/  SYNCS.EXCH.64 URZ, [UR8+0x38838], UR6 ;  /* 0x03883806083f75b2 */ /* 0x0008620008000100 */
[----:B------:R4:W1:Y:S02]  /*03c0*/  SYNCS.EXCH.64 URZ, [UR8+0x38848], UR4 ;  /* 0x03884804083f75b2 */ /* 0x0008640008000100 */
[----:B----4-:R-:W-:Y:S01]  /*03d0*/  NOP ;  /* 0x0000000000007918 */ /* 0x010fe20000000000 */
.L_x_2:
[----:B------:R-:W4:Y:S01]  /*03e0*/  SHFL.IDX PT, R2, R0, RZ, 0x1f ;  /* 0x00001fff00027589 */ /* 0x000f2200000e0000 */
[----:B------:R-:W-:Y:S01]  /*03f0*/  NOP ;  /* 0x0000000000007918 */ /* 0x000fe20000000000 */
[----:B----4-:R-:W-:-:S13]  /*0400*/  ISETP.NE.AND P0, PT, R2, RZ, PT ;  /* 0x000000ff0200720c */ /* 0x010fda0003f05270 */
[----:B------:R-:W-:Y:S05]  /*0410*/  @P0 BRA `(.L_x_3) ;  /* 0x0000000000480947 */ /* 0x000fea0003800000 */
[----:B-1----:R-:W1:Y:S01]  /*0420*/  S2UR UR5, SR_CgaCtaId ;  /* 0x00000000000579c3 */ /* 0x002e620000008800 */
[----:B------:R-:W-:Y:S01]  /*0430*/  UMOV UR4, 0x400 ;  /* 0x0000040000047882 */ /* 0x000fe20000000000 */
[----:B------:R-:W-:Y:S01]  /*0440*/  UMOV UR6, 0x80 ;  /* 0x0000008000067882 */ /* 0x000fe20000000000 */
[----:B------:R-:W-:Y:S01]  /*0450*/  UMOV UR7, 0x100 ;  /* 0x0000010000077882 */ /* 0x000fe20000000000 */
[----:B------:R-:W-:Y:S01]  /*0460*/  ELECT P0, URZ, PT ;  /* 0x00000000003f782f */ /* 0x000fe20003800000 */
[----:B-1----:R-:W-:Y:S02]  /*0470*/  ULEA UR8, UR5, UR4, 0x18 ;  /* 0x0000000405087291 */ /* 0x002fe4000f8ec03f */
[----:B------:R-:W-:-:S04]  /*0480*/  UIADD3 UR4, -UR6, 0x100000, URZ ;  /* 0x0010000006047890 */ /* 0x000fc8000fffe13f */
[----:B------:R-:W-:Y:S02]  /*0490*/  USHF.L.U32 UR5, UR4, 0xb, URZ ;  /* 0x0000000b04057899 */ /* 0x000fe4000800063f */
[----:B------:R-:W-:Y:S02]  /*04a0*/  USHF.L.U32 UR4, UR4, 0x1, URZ ;  /* 0x0000000104047899 */ /* 0x000fe4000800063f */
        /* <DEDUP_REMOVED lines=9> */
.L_x_3:
[----:B------:R-:W4:Y:S01]  /*0540*/  SHFL.IDX PT, R2, R0, RZ, 0x1f ;  /* 0x00001fff00027589 */ /* 0x000f2200000e0000 */
[----:B------:R-:W-:Y:S01]  /*0550*/  NOP ;  /* 0x0000000000007918 */ /* 0x000fe20000000000 */
[----:B----4-:R-:W-:-:S13]  /*0560*/  ISETP.NE.AND P0, PT, R2, RZ, PT ;  /* 0x000000ff0200720c */ /* 0x010fda0003f05270 */
[----:B------:R-:W-:Y:S05]  /*0570*/  @P0 BRA `(.L_x_4) ;  /* 0x0000000000380947 */ /* 0x000fea0003800000 */
[----:B-1----:R-:W1:Y:S01]  /*0580*/  S2UR UR5, SR_CgaCtaId ;  /* 0x00000000000579c3 */ /* 0x002e620000008800 */
[----:B------:R-:W-:Y:S01]  /*0590*/  UMOV UR4, 0x400 ;  /* 0x0000040000047882 */ /* 0x000fe20000000000 */
[----:B------:R-:W-:Y:S01]  /*05a0*/  UMOV UR7, 0x1 ;  /* 0x0000000100077882 */ /* 0x000fe20000000000 */
[----:B------:R-:W-:Y:S01]  /*05b0*/  ELECT P0, URZ, PT ;  /* 0x00000000003f782f */ /* 0x000fe20003800000 */
[----:B-1----:R-:W-:Y:S02]  /*05c0*/  ULEA UR6, UR5, UR4, 0x18 ;  /* 0x0000000405067291 */ /* 0x002fe4000f8ec03f */
[----:B------:R-:W-:-:S04]  /*05d0*/  UIADD3 UR4, -UR7, 0x100000, URZ ;  /* 0x0010000007047890 */ /* 0x000fc8000fffe13f */
[----:B------:R-:W-:Y:S02]  /*05e0*/  USHF.L.U32 UR5, UR4, 0xb, URZ ;  /* 0x0000000b04057899 */ /* 0x000fe4000800063f */
[----:B------:R-:W-:Y:S01]  /*05f0*/  USHF.L.U32 UR4, UR4, 0x1, URZ ;  /* 0x0000000104047899 */ /* 0x000fe2000800063f */
[----:B------:R-:W1:Y:S11]  /*0600*/  FENCE.VIEW.ASYNC.S ;  /* 0x00000000000073c6 */ /* 0x000e760000000000 */
[----:B-1----:R4:W1:Y:S01]  /*0610*/  SYNCS.EXCH.64 URZ, [UR6+0x38870], UR4 ;  /* 0x03887004063f75b2 */ /* 0x0028620008000100 */
[----:B------:R4:W1:Y:S01]  /*0620*/  SYNCS.EXCH.64 URZ, [UR6+0x38880], UR4 ;  /* 0x03888004063f75b2 */ /* 0x0008620008000100 */
[----:B------:R4:W1:Y:S01]  /*0630*/  SYNCS.EXCH.64 URZ, [UR6+0x38878], UR4 ;  /* 0x03887804063f75b2 */ /* 0x0008620008000100 */
[----:B------:R4:W1:Y:S02]  /*0640*/  SYNCS.EXCH.64 URZ, [UR6+0x38888], UR4 ;  /* 0x03888804063f75b2 */ /* 0x0008640008000100 */
[----:B----4-:R-:W-:Y:S01]  /*0650*/  NOP ;  /* 0x0000000000007918 */ /* 0x010fe20000000000 */
.L_x_4:
        /* <DEDUP_REMOVED lines=22> */
.L_x_5:
        /* <DEDUP_REMOVED lines=22> */
.L_x_6:
[----:B------:R-:W-:Y:S01]  /*0920*/  PLOP3.LUT P0, PT, PT, PT, UP0, 0x80, 0x0 ;  /* 0x000000000000781c */ /* 0x000fe20003f0f008 */
[----:B------:R-:W-:Y:S01]  /*0930*/  UMOV UR46, 0x1 ;  /* 0x00000001002e7882 */ /* 0x000fe20000000000 */
[----:B------:R-:W-:Y:S01]  /*0940*/  NOP ;  /* 0x0000000000007918 */ /* 0x000fe20000000000 */
[----:B------:R-:W-:Y:S01]  /*0950*/  USEL UR46, UR46, 0x2, !UP0 ;  /* 0x000000022e2e7887 */ /* 0x000fe2000c000000 */
[----:B------:R-:W-:Y:S01]  /*0960*/  ULDC.64 UR50, c[0x0][0x208] ;  /* 0x0000820000327ab9 */ /* 0x000fe20000000a00 */
[----:B-123--:R-:W-:Y:S08]  /*0970*/  BAR.SYNC.DEFER_BLOCKING 0x0 ;  /* 0x0000000000007b1d */ /* 0x00eff00000010000 */
[----:B------:R-:W-:Y:S05]  /*0980*/  @!P0 BRA `(.L_x_7) ;  /* 0x0000009000dc8947 */ /* 0x000fea0003800000 */
.L_x_8:
[----:B------:R-:W-:-:S08]  /*0990*/  NOP ;  /* 0x0000000000007918 */ /* 0x000fd00000000000 */
[----:B------:R-:W1:Y:S02]  /*09a0*/  USETMAXREG.TRY_ALLOC.CTAPOOL UP0, 0xf0 ;  /* 0x000000f0000079c8 */ /* 0x000e640008000600 */
[----:B-1----:R-:W-:-:S13]  /*09b0*/  PLOP3.LUT P0, PT, PT, PT, UP0, 0x80, 0x0 ;  /* 0x000000000000781c */ /* 0x002fda0003f0f008 */
[----:B------:R-:W-:Y:S05]  /*09c0*/  @!P0 BRA `(.L_x_8) ;  /* 0xfffffffc00f08947 */ /* 0x000fea000383ffff */
[----:B------:R-:W1:Y:S01]  /*09d0*/  S2R R2, SR_TID.X ;  /* 0x0000000000027919 */ /* 0x000e620000002100 */
[----:B------:R-:W2:Y:S08]  /*09e0*/  S2UR UR48, SR_CTAID.X ;  /* 0x00000000003079c3 */ /* 0x000eb00000002500 */
[----:B------:R-:W-:Y:S06]  /*09f0*/  BAR.ARV 0x8, 0x120 ;  /* 0x0204800000007b1d */ /* 0x000fec0000002000 */
[----:B-1----:R-:W-:-:S04]  /*0a00*/  LOP3.LUT R0, R2, 0xffffff80, RZ, 0xc0, !PT ;  /* 0xffffff8002007812 */ /* 0x002fc800078ec0ff */
[----:B------:R-:W-:Y:S02]  /*0a10*/  ISETP.NE.AND P0, PT, R0, 0x80, PT ;  /* 0x000000800000780c */ /* 0x000fe40003f05270 */
[----:B------:R-:W2:Y:S11]  /*0a20*/  LDC R0, c[0x0][0xda4] ;  /* 0x00036900ff007b82 */ /* 0x000eb60000000800 */
[----:B------:R-:W-:Y:S06]  /*0a30*/  @!P0 BAR.ARV 0x9, 0x100 ;  /* 0x0244000000008b1d */ /* 0x000fec0000002000 */
[----:B--2---:R-:W-:-:S13]  /*0a40*/  ISETP.LE.AND P0, PT, R0, UR48, PT ;  /* 0x0000003000007c0c */ /* 0x004fda000bf03270 */
[----:B------:R-:W-:Y:S05]  /*0a50*/  @P0 EXIT ;  /* 0x000000000000094d */ /* 0x000fea0003800000 */
[----:B------:R-:W-:Y:S01]  /*0a60*/  VIADD R0, R2, 0xffffff80 ;  /* 0xffffff8002007836 */ /* 0x000fe20000000000 */
[----:B------:R-:W1:Y:S01]  /*0a70*/  S2UR UR37, SR_CgaCtaId ;  /* 0x00000000002579c3 */ /* 0x000e620000008800 */
[----:B------:R-:W-:Y:S01]  /*0a80*/  UMOV UR38, 0x400 ;  /* 0x0000040000267882 */ /* 0x000fe20000000000 */
[----:B------:R-:W-:Y:S01]  /*0a90*/  IMAD.MOV.U32 R232, RZ, RZ, -0x2 ;  /* 0xfffffffeffe87424 */ /* 0x000fe200078e00ff */
[----:B------:R-:W-:Y:S01]  /*0aa0*/  ULOP3.LUT UR47, UR46, 0x1, URZ, 0xfc, !UPT ;  /* 0x000000012e2f7892 */ /* 0x000fe2000f8efc3f */
[----:B------:R-:W-:Y:S01]  /*0ab0*/  SHF.R.S32.HI R3, RZ, 0x1f, R0 ;  /* 0x0000001fff037819 */ /* 0x000fe20000011400 */
[----:B------:R-:W-:Y:S01]  /*0ac0*/  ULDC.64 UR52, c[0x0][0x198] ;  /* 0x0000660000347ab9 */ /* 0x000fe20000000a00 */
[----:B------:R-:W-:Y:S01]  /*0ad0*/  UMOV UR39, URZ ;  /* 0x0000003f00277c82 */ /* 0x000fe20008000000 */
[----:B------:R-:W-:Y:S01]  /*0ae0*/  UMOV UR36, URZ ;  /* 0x0000003f00247c82 */ /* 0x000fe20008000000 */
[CC--:B------:R-:W-:Y:S01]  /*0af0*/  LEA.HI R4, R3.reuse, R0.reuse, RZ, 0x7 ;  /* 0x0000000003047211 */ /* 0x0c0fe200078f38ff */
[----:B------:R-:W2:Y:S01]  /*0b00*/  S2UR UR6, SR_SWINHI ;  /* 0x00000000000679c3 */ /* 0x000ea20000002f00 */
[----:B------:R-:W-:Y:S01]  /*0b10*/  LEA.HI R7, R3, R0, RZ, 0x4 ;  /* 0x0000000003077211 */ /* 0x000fe200078f20ff */
[----:B------:R-:W-:Y:S01]  /*0b20*/  UMOV UR49, URZ ;  /* 0x0000003f00317c82 */ /* 0x000fe20008000000 */
[----:B------:R-:W-:-:S02]  /*0b30*/  LOP3.LUT R5, R4, 0xffffff80, RZ, 0xc0, !PT ;  /* 0xffffff8004057812 */ /* 0x000fc400078ec0ff */
[----:B------:R-:W-:Y:S02]  /*0b40*/  SHF.R.S32.HI R8, RZ, 0x4, R7 ;  /* 0x00000004ff087819 */ /* 0x000fe40000011407 */
[----:B------:R-:W-:Y:S01]  /*0b50*/  LEA.HI R22, R3, R0, RZ, 0x5 ;  /* 0x0000000003167211 */ /* 0x000fe200078f28ff */
[C---:B------:R-:W-:Y:S01]  /*0b60*/  IMAD.IADD R2, R0.reuse, 0x1, -R5 ;  /* 0x0000000100027824 */ /* 0x040fe200078e0a05 */
[C---:B------:R-:W-:Y:S02]  /*0b70*/  LEA.HI R3, R7.reuse, R8, RZ, 0x1 ;  /* 0x0000000807037211 */ /* 0x040fe400078f08ff */
[----:B------:R-:W-:Y:S02]  /*0b80*/  LOP3.LUT R7, R7, 0x3fffff0, RZ, 0xc0, !PT ;  /* 0x03fffff007077812 */ /* 0x000fe400078ec0ff */
[----:B------:R-:W-:Y:S02]  /*0b90*/  SHF.R.S32.HI R5, RZ, 0x1f, R2 ;  /* 0x0000001fff057819 */ /* 0x000fe40000011402 */
[----:B------:R-:W-:Y:S01]  /*0ba0*/  LOP3.LUT R3, R3, 0x1ffffffe, RZ, 0xc0, !PT ;  /* 0x1ffffffe03037812 */ /* 0x000fe200078ec0ff */
[----:B------:R-:W-:Y:S01]  /*0bb0*/  IMAD.IADD R7, R0, 0x1, -R7 ;  /* 0x0000000100077824 */ /* 0x000fe200078e0a07 */
[----:B------:R-:W-:Y:S01]  /*0bc0*/  LEA.HI R6, R5, R2, RZ, 0x2 ;  /* 0x0000000205067211 */ /* 0x000fe200078f10ff */
[----:B-1----:R-:W-:Y:S01]  /*0bd0*/  ULEA UR38, UR37, UR38, 0x18 ;  /* 0x0000002625267291 */ /* 0x002fe2000f8ec03f */
[----:B------:R-:W-:Y:S01]  /*0be0*/  SHF.R.S32.HI R22, RZ, 0x5, R22 ;  /* 0x00000005ff167819 */ /* 0x000fe20000011416 */
[----:B------:R-:W-:Y:S01]  /*0bf0*/  IMAD.IADD R3, R8, 0x1, -R3 ;  /* 0x0000000108037824 */ /* 0x000fe200078e0a03 */
[----:B------:R-:W-:-:S02]  /*0c00*/  SHF.R.S32.HI R9, RZ, 0x2, R6 ;  /* 0x00000002ff097819 */ /* 0x000fc40000011406 */
[----:B------:R-:W-:Y:S01]  /*0c10*/  SHF.R.S32.HI R10, RZ, 0x1f, R6 ;  /* 0x0000001fff0a7819 */ /* 0x000fe20000011406 */
[----:B------:R-:W-:Y:S01]  /*0c20*/  IMAD R0, R22, 0x10, R7 ;  /* 0x0000001016007824 */ /* 0x000fe200078e0207 */
[----:B------:R-:W-:Y:S01]  /*0c30*/  SHF.R.S32.HI R19, RZ, 0x7, R4 ;  /* 0x00000007ff137819 */ /* 0x000fe20000011404 */
[----:B------:R-:W-:Y:S01]  /*0c40*/  UMOV UR4, UR38 ;  /* 0x0000002600047c82 */ /* 0x000fe20008000000 */
[----:B--2---:R-:W-:Y:S01]  /*0c50*/  UMOV UR5, UR6 ;  /* 0x0000000600057c82 */ /* 0x004fe20008000000 */
[----:B------:R-:W-:Y:S01]  /*0c60*/  LEA.HI R10, R10, R9, RZ, 0x3 ;  /* 0x000000090a0a7211 */ /* 0x000fe200078f18ff */
[----:B------:R-:W-:Y:S01]  /*0c70*/  IMAD R7, R0, 0x8, R3 ;  /* 0x0000000800077824 */ /* 0x000fe200078e0203 */
[----:B------:R-:W-:Y:S01]  /*0c80*/  LEA.HI R4, R4, R19, RZ, 0x1 ;  /* 0x0000001304047211 */ /* 0x000fe200078f08ff */
[----:B------:R-:W-:Y:S01]  /*0c90*/  IMAD.U32 R16, RZ, RZ, UR4 ;  /* 0x00000004ff107e24 */ /* 0x000fe2000f8e00ff */
[----:B------:R-:W-:Y:S01]  /*0ca0*/  LOP3.LUT R10, R10, 0xfffffff8, RZ, 0xc0, !PT ;  /* 0xfffffff80a0a7812 */ /* 0x000fe200078ec0ff */
[----:B------:R-:W-:Y:S01]  /*0cb0*/  IMAD.U32 R17, RZ, RZ, UR5 ;  /* 0x00000005ff117e24 */ /* 0x000fe2000f8e00ff */
[----:B------:R-:W-:-:S02]  /*0cc0*/  LEA.HI R5, R5, R2, RZ, 0x5 ;  /* 0x0000000205057211 */ /* 0x000fc400078f28ff */
[----:B------:R-:W-:Y:S01]  /*0cd0*/  LOP3.LUT R3, R6, 0x7ffffffc, RZ, 0xc0, !PT ;  /* 0x7ffffffc06037812 */ /* 0x000fe200078ec0ff */
[----:B------:R-:W-:Y:S01]  /*0ce0*/  IMAD.IADD R9, R9, 0x1, -R10 ;  /* 0x0000000109097824 */ /* 0x000fe200078e0a0a */
[----:B------:R-:W-:Y:S02]  /*0cf0*/  LOP3.LUT R4, R4, 0x3fffffe, RZ, 0xc0, !PT ;  /* 0x03fffffe04047812 */ /* 0x000fe400078ec0ff */
[----:B------:R-:W-:Y:S01]  /*0d00*/  SHF.R.S32.HI R0, RZ, 0x5, R5 ;  /* 0x00000005ff007819 */ /* 0x000fe20000011405 */
[----:B------:R-:W-:Y:S02]  /*0d10*/  IMAD.IADD R3, R2, 0x1, -R3 ;  /* 0x0000000102037824 */ /* 0x000fe400078e0a03 */
[----:B------:R-:W-:Y:S02]  /*0d20*/  IMAD.SHL.U32 R5, R7, 0x8, RZ ;  /* 0x0000000807057824 */ /* 0x000fe400078e00ff */
[----:B------:R-:W-:Y:S02]  /*0d30*/  IMAD R9, R0, 0x10, R9 ;  /* 0x0000001000097824 */ /* 0x000fe400078e0209 */
[----:B------:R-:W-:-:S02]  /*0d40*/  IMAD.IADD R4, R19, 0x1, -R4 ;  /* 0x0000000113047824 */ /* 0x000fc400078e0a04 */
[----:B------:R-:W-:Y:S02]  /*0d50*/  IMAD R232, R3, R232, 0x80 ;  /* 0x0000008003e87424 */ /* 0x000fe400078e02e8 */
[----:B------:R-:W-:-:S04]  /*0d60*/  IMAD.WIDE R16, R5, 0x2, R16 ;  /* 0x0000000205107825 */ /* 0x000fc800078e0210 */
[----:B------:R-:W-:-:S07]  /*0d70*/  IMAD R23, R4, 0x40, R9 ;  /* 0x0000004004177824 */ /* 0x000fce00078e0209 */
.L_x_33:
[----:B------:R-:W1:Y:S01]  /*0d80*/  SHFL.IDX PT, R0, R19, RZ, 0x1f ;  /* 0x00001fff13007589 */ /* 0x000e6200000e0000 */
[----:B------:R-:W-:Y:S01]  /*0d90*/  ULDC UR4, c[0x0][0xda8] ;  /* 0x00036a0000047ab9 */ /* 0x000fe20000000800 */
[----:B------:R-:W-:Y:S01]  /*0da0*/  ULDC UR43, c[0x0][0xdb4] ;  /* 0x00036d00002b7ab9 */ /* 0x000fe20000000800 */
[----:B------:R-:W-:Y:S02]  /*0db0*/  UISETP.NE.AND UP1, UPT, UR4, 0x1, UPT ;  /* 0x000000010400788c */ /* 0x000fe4000bf25270 */
[----:B------:R-:W-:Y:S01]  /*0dc0*/  UISETP.NE.AND UP2, UPT, UR43, 0x1, UPT ;  /* 0x000000012b00788c */ /* 0x000fe2000bf45270 */
[----:B------:R-:W-:Y:S01]  /*0dd0*/  ULDC.64 UR6, c[0x0][0x3f8] ;  /* 0x0000fe0000067ab9 */ /* 0x000fe20000000a00 */
[----:B------:R-:W-:Y:S01]  /*0de0*/  UMOV UR42, UR48 ;  /* 0x00000030002a7c82 */ /* 0x000fe20008000000 */
[----:B------:R-:W-:Y:S01]  /*0df0*/  UISETP.NE.U32.AND UP0, UPT, UR6, URZ, UPT ;  /* 0x0000003f0600728c */ /* 0x000fe2000bf05070 */
[----:B------:R-:W-:Y:S02]  /*0e00*/  ULDC UR55, c[0x0][0x404] ;  /* 0x0001010000377ab9 */ /* 0x000fe40000000800 */
[----:B------:R-:W-:Y:S01]  /*0e10*/  ULDC UR6, c[0x0][0x428] ;  /* 0x00010a0000067ab9 */ /* 0x000fe20000000800 */
[----:B------:R-:W-:-:S02]  /*0e20*/  UISETP.NE.AND.EX UP0, UPT, UR7, URZ, UPT, UP0 ;  /* 0x0000003f0700728c */ /* 0x000fc4000bf05300 */
[----:B------:R-:W-:Y:S01]  /*0e30*/  @UP1 ULDC UR4, c[0x0][0xdac] ;  /* 0x00036b0000041ab9 */ /* 0x000fe20000000800 */
[----:B------:R-:W-:Y:S02]  /*0e40*/  UISETP.NE.AND UP3, UPT, UR6, 0x1, UPT ;  /* 0x000000010600788c */ /* 0x000fe4000bf65270 */
[----:B------:R-:W-:Y:S01]  /*0e50*/  UIMAD.WIDE.U32 UR4, UR48, UR4, URZ ;  /* 0x00000004300472a5 */ /* 0x000fe2000f8e003f */
[----:B------:R-:W-:Y:S01]  /*0e60*/  @UP1 ULDC UR6, c[0x0][0xdb0] ;  /* 0x00036c0000061ab9 */ /* 0x000fe20000000800 */
[----:B------:R-:W-:Y:S02]  /*0e70*/  UIADD3 UR7, UR38, 0x20400, URZ ;  /* 0x0002040026077890 */ /* 0x000fe4000fffe03f */
[----:B------:R-:W-:Y:S01]  /*0e80*/  @UP1 USHF.R.U32.HI UR42, URZ, UR6, UR5 ;  /* 0x000000063f2a1299 */ /* 0x000fe20008011605 */
[----:B-1----:R-:W-:Y:S01]  /*0e90*/  R2UR UR40, R0 ;  /* 0x00000000002872ca */ /* 0x002fe200000e0000 */
[----:B------:R-:W-:Y:S01]  /*0ea0*/  @UP2 ULDC.64 UR8, c[0x0][0xdb8] ;  /* 0x00036e0000082ab9 */ /* 0x000fe20000000a00 */
[----:B------:R-:W-:-:S02]  /*0eb0*/  USEL UR55, UR55, 0x1, UP0 ;  /* 0x0000000137377887 */ /* 0x000fc40008000000 */
[----:B------:R-:W-:Y:S01]  /*0ec0*/  UIMAD.WIDE.U32 UR4, UR42, UR8, URZ ;  /* 0x000000082a0472a5 */ /* 0x000fe2000f8e003f */
[----:B------:R-:W-:Y:S01]  /*0ed0*/  ULDC UR10, c[0x0][0x2e0] ;  /* 0x0000b800000a7ab9 */ /* 0x000fe20000000800 */
[----:B------:R-:W-:Y:S02]  /*0ee0*/  ULOP3.LUT UP4, URZ, UR7, 0x3ff, URZ, 0xc0, !UPT ;  /* 0x000003ff073f7892 */ /* 0x000fe4000f88c03f */
[----:B------:R-:W-:Y:S01]  /*0ef0*/  UIMAD UR55, UR55, UR10, URZ ;  /* 0x0000000a373772a4 */ /* 0x000fe2000f8e023f */
[----:B------:R-:W-:Y:S01]  /*0f00*/  UMOV UR44, UR42 ;  /* 0x0000002a002c7c82 */ /* 0x000fe20008000000 */
[----:B------:R-:W-:Y:S02]  /*0f10*/  @UP2 USHF.R.U32.HI UR44, URZ, UR9, UR5 ;  /* 0x000000093f2c2299 */ /* 0x000fe40008011605 */
[----:B------:R-:W-:Y:S01]  /*0f20*/  PLOP3.LUT P0, PT, PT, PT, UP4, 0x80, 0x0 ;  /* 0x000000000000781c */ /* 0x000fe20003f0f048 */
[----:B------:R-:W-:Y:S02]  /*0f30*/  ULEA.HI UR6, UR40, UR40, URZ, 0x1 ;  /* 0x0000002828067291 */ /* 0x000fe4000f8f083f */
[----:B------:R-:W-:-:S02]  /*0f40*/  UIADD3 UR4, UR55, 0x7f, URZ ;  /* 0x0000007f37047890 */ /* 0x000fc4000fffe03f */
[----:B------:R-:W-:Y:S02]  /*0f50*/  ULOP3.LUT UR6, UR6, 0x1e, URZ, 0xc0, !UPT ;  /* 0x0000001e06067892 */ /* 0x000fe4000f8ec03f */
[----:B------:R-:W-:Y:S02]  /*0f60*/  UIADD3 UR8, -UR44, URZ, URZ ;  /* 0x0000003f2c087290 */ /* 0x000fe4000fffe13f */
[----:B------:R-:W-:Y:S02]  /*0f70*/  UIADD3 UR6, UR40, -UR6, URZ ;  /* 0x8000000628067290 */ /* 0x000fe4000fffe03f */
[----:B------:R-:W-:Y:S02]  /*0f80*/  USHF.R.S32.HI UR5, URZ, 0x1f, UR4 ;  /* 0x0000001f3f057899 */ /* 0x000fe40008011404 */
[----:B------:R-:W-:Y:S02]  /*0f90*/  ULEA UR6, UR6, UR7, 0xd ;  /* 0x0000000706067291 */ /* 0x000fe4000f8e683f */
[----:B------:R-:W-:Y:S01]  /*0fa0*/  UIMAD UR43, UR43, UR8, UR42 ;  /* 0x000000082b2b72a4 */ /* 0x000fe2000f8e022a */
[----:B------:R-:W-:Y:S01]  /*0fb0*/  @UP3 ULDC UR11, c[0x0][0x42c] ;  /* 0x00010b00000b3ab9 */ /* 0x000fe20000000800 */
[----:B------:R-:W-:-:S02]  /*0fc0*/  ULEA.HI UR54, UR5, UR4, URZ, 0x7 ;  /* 0x0000000405367291 */ /* 0x000fc4000f8f383f */
[----:B------:R-:W-:Y:S02]  /*0fd0*/  USHF.R.U32.HI UR6, URZ, 0x4, UR6 ;  /* 0x000000043f067899 */ /* 0x000fe40008011606 */
[----:B------:R-:W-:Y:S01]  /*0fe0*/  UIMAD.WIDE.U32 UR4, UR43, UR11, URZ ;  /* 0x0000000b2b0472a5 */ /* 0x000fe2000f8e003f */
[----:B------:R-:W-:Y:S01]  /*0ff0*/  @UP3 ULDC UR12, c[0x0][0x430] ;  /* 0x00010c00000c3ab9 */ /* 0x000fe20000000800 */
[----:B------:R-:W-:Y:S01]  /*1000*/  UMOV UR41, UR43 ;  /* 0x0000002b00297c82 */ /* 0x000fe20008000000 */
[----:B------:R-:W-:Y:S02]  /*1010*/  ULOP3.LUT UR56, UR6, 0x3fff, URZ, 0xc0, !UPT ;  /* 0x00003fff06387892 */ /* 0x000fe4000f8ec03f */
[----:B------:R-:W-:Y:S02]  /*1020*/  USHF.R.S32.HI UR54, URZ, 0x7, UR54 ;  /* 0x000000073f367899 */ /* 0x000fe40008011436 */
[----:B------:R-:W-:Y:S01]  /*1030*/  @UP3 USHF.R.U32.HI UR41, URZ, UR12, UR5 ;  /* 0x0000000c3f293299 */ /* 0x000fe20008011605 */
[----:B------:R-:W-:Y:S11]  /*1040*/  @!P0 BRA `(.L_x_9) ;  /* 0x0000000000408947 */ /* 0x000ff60003800000 */
[----:B------:R-:W-:Y:S01]  /*1050*/  MOV R0, 0x0 ;  /* 0x0000000000007802 */ /* 0x000fe20000000f00 */
[----:B------:R-:W-:Y:S01]  /*1060*/  ULDC.64 UR4, c[0x4][0x1c8] ;  /* 0x0100720000047ab9 */ /* 0x000fe20000000a00 */
[----:B------:R-:W-:Y:S01]  /*1070*/  ULDC.64 UR6, c[0x4][0xa0] ;  /* 0x0100280000067ab9 */ /* 0x000fe20000000a00 */
[----:B------:R-:W-:Y:S01]  /*1080*/  IMAD.U32 R4, RZ, RZ, UR4 ;  /* 0x00000004ff047e24 */ /* 0x000fe2000f8e00ff */
[----:B------:R1:W2:Y:S01]  /*1090*/  LDC.64 R14, c[0x4][R0] ;  /* 0x01000000000e7b82 */ /* 0x0002a20000000a00 */
[----:B------:R-:W-:Y:S01]  /*10a0*/  IMAD.U32 R5, RZ, RZ, UR5 ;  /* 0x00000005ff057e24 */ /* 0x000fe2000f8e00ff */
[----:B------:R-:W-:Y:S01]  /*10b0*/  ULDC.64 UR4, c[0x4][0x1d0] ;  /* 0x0100740000047ab9 */ /* 0x000fe20000000a00 */
[----:B------:R-:W-:Y:S02]  /*10c0*/  IMAD.U32 R10, RZ, RZ, UR6 ;  /* 0x00000006ff0a7e24 */ /* 0x000fe4000f8e00ff */
[----:B------:R-:W-:Y:S02]  /*10d0*/  IMAD.U32 R6, RZ, RZ, UR4 ;  /* 0x00000004ff067e24 */ /* 0x000fe4000f8e00ff */
[----:B------:R-:W-:-:S02]  /*10e0*/  IMAD.U32 R7, RZ, RZ, UR5 ;  /* 0x00000005ff077e24 */ /* 0x000fc4000f8e00ff */
[----:B------:R-:W-:Y:S02]  /*10f0*/  IMAD.U32 R11, RZ, RZ, UR7 ;  /* 0x00000007ff0b7e24 */ /* 0x000fe4000f8e00ff */
[----:B------:R-:W-:Y:S02]  /*1100*/  IMAD.MOV.U32 R8, RZ, RZ, 0x70 ;  /* 0x00000070ff087424 */ /* 0x000fe400078e00ff */
[----:B------:R-:W-:Y:S02]  /*1110*/  IMAD.MOV.U32 R12, RZ, RZ, 0x1 ;  /* 0x00000001ff0c7424 */ /* 0x000fe400078e00ff */
[----:B-1----:R-:W-:-:S07]  /*1120*/  IMAD.MOV.U32 R13, RZ, RZ, RZ ;  /* 0x000000ffff0d7224 */ /* 0x002fce00078e00ff */
[----:B------:R-:W-:-:S07]  /*1130*/  LEPC R20, `(.L_x_9) ;  /* 0x000000001014794e */ /* 0x000fce0000000000 */
[----:B--2---:R-:W-:Y:S05]  /*1140*/  CALL.ABS.NOINC R14 ;  /* 0x000000000e007343 */ /* 0x004fea0003c00000 */
.L_x_9:
[----:B------:R-:W-:Y:S01]  /*1150*/  ULDC.64 UR4, c[0x0][0x998] ;  /* 0x0002660000047ab9 */ /* 0x000fe20000000a00 */
[----:B------:R-:W-:Y:S01]  /*1160*/  ULDC.64 UR6, c[0x0][0x990] ;  /* 0x0002640000067ab9 */ /* 0x000fe20000000a00 */
[----:B------:R-:W-:Y:S01]  /*1170*/  UISETP.NE.U32.AND UP1, UPT, UR4, URZ, UPT ;  /* 0x0000003f0400728c */ /* 0x000fe2000bf25070 */
[----:B------:R-:W-:Y:S01]  /*1180*/  IMAD.MOV.U32 R3, RZ, RZ, 0x3f800000 ;  /* 0x3f800000ff037424 */ /* 0x000fe200078e00ff */
[----:B------:R-:W-:Y:S01]  /*1190*/  UISETP.NE.U32.AND UP0, UPT, UR6, URZ, UPT ;  /* 0x0000003f0600728c */ /* 0x000fe2000bf05070 */
[----:B------:R-:W-:Y:S01]  /*11a0*/  IMAD.MOV.U32 R0, RZ, RZ, 0x3f800000 ;  /* 0x3f800000ff007424 */ /* 0x000fe200078e00ff */
[----:B------:R-:W-:Y:S02]  /*11b0*/  UISETP.NE.AND.EX UP1, UPT, UR5, URZ, UPT, UP1 ;  /* 0x0000003f0500728c */ /* 0x000fe4000bf25310 */
[----:B------:R-:W-:-:S04]  /*11c0*/  UISETP.NE.AND.EX UP0, UPT, UR7, URZ, UPT, UP0 ;  /* 0x0000003f0700728c */ /* 0x000fc8000bf05300 */
[----:B------:R-:W-:Y:S02]  /*11d0*/  PLOP3.LUT P1, PT, PT, PT, UP1, 0x80, 0x0 ;  /* 0x000000000000781c */ /* 0x000fe40003f2f018 */
[----:B------:R-:W-:-:S03]  /*11e0*/  PLOP3.LUT P0, PT, PT, PT, UP0, 0x80, 0x0 ;  /* 0x000000000000781c */ /* 0x000fc60003f0f008 */
[----:B------:R-:W-:Y:S02]  /*11f0*/  @UP1 USHF.R.S32.HI UR14, URZ, 0x1f, UR44 ;  /* 0x0000001f3f0e1899 */ /* 0x000fe4000801142c */
[----:B------:R-:W-:Y:S01]  /*1200*/  @UP0 USHF.R.S32.HI UR10, URZ, 0x1f, UR44 ;  /* 0x0000001f3f0a0899 */ /* 0x000fe2000801142c */
[----:B------:R-:W-:Y:S01]  /*1210*/  @UP1 ULDC.64 UR12, c[0x0][0x9b8] ;  /* 0x00026e00000c1ab9 */ /* 0x000fe20000000a00 */
[----:B------:R-:W-:Y:S01]  /*1220*/  @UP0 ULDC.64 UR16, c[0x0][0x9a8] ;  /* 0x00026a0000100ab9 */ /* 0x000fe20000000a00 */
[----:B------:R-:W-:Y:S02]  /*1230*/  @UP1 UIMAD UR14, UR14, UR12, URZ ;  /* 0x0000000c0e0e12a4 */ /* 0x000fe4000f8e023f */
[----:B------:R-:W-:Y:S02]  /*1240*/  @UP0 UIMAD UR10, UR10, UR16, URZ ;  /* 0x000000100a0a02a4 */ /* 0x000fe4000f8e023f */
[----:B------:R-:W-:Y:S02]  /*1250*/  @UP0 UIMAD.WIDE.U32 UR8, UR44, UR16, URZ ;  /* 0x000000102c0802a5 */ /* 0x000fe4000f8e003f */
[----:B------:R-:W-:-:S02]  /*1260*/  @UP0 UIMAD UR17, UR44, UR17, UR10 ;  /* 0x000000112c1102a4 */ /* 0x000fc4000f8e020a */
[----:B------:R-:W-:Y:S02]  /*1270*/  @UP0 USHF.R.S32.HI UR16, URZ, 0x1f, UR41 ;  /* 0x0000001f3f100899 */ /* 0x000fe40008011429 */
[----:B------:R-:W-:Y:S02]  /*1280*/  @UP1 UIMAD.WIDE.U32 UR10, UR44, UR12, URZ ;  /* 0x0000000c2c0a12a5 */ /* 0x000fe4000f8e003f */
[----:B------:R-:W-:Y:S02]  /*1290*/  @UP1 UIMAD UR18, UR44, UR13, UR14 ;  /* 0x0000000d2c1212a4 */ /* 0x000fe4000f8e020e */
[----:B------:R-:W-:Y:S01]  /*12a0*/  @UP1 USHF.R.S32.HI UR19, URZ, 0x1f, UR41 ;  /* 0x0000001f3f131899 */ /* 0x000fe20008011429 */
[----:B------:R-:W-:Y:S01]  /*12b0*/  @UP0 ULDC.64 UR14, c[0x0][0x9b0] ;  /* 0x00026c00000e0ab9 */ /* 0x000fe20000000a00 */
[----:B------:R-:W-:Y:S01]  /*12c0*/  @UP1 ULDC.64 UR12, c[0x0][0x9c0] ;  /* 0x00027000000c1ab9 */ /* 0x000fe20000000a00 */
[----:B------:R-:W-:Y:S02]  /*12d0*/  @UP0 UIMAD UR16, UR16, UR14, URZ ;  /* 0x0000000e101002a4 */ /* 0x000fe4000f8e023f */
[----:B------:R-:W-:-:S02]  /*12e0*/  @UP0 UIADD3 UR9, UR9, UR17, URZ ;  /* 0x0000001109090290 */ /* 0x000fc4000fffe03f */
[----:B------:R-:W-:Y:S02]  /*12f0*/  @UP1 UIMAD UR17, UR19, UR12, URZ ;  /* 0x0000000c131112a4 */ /* 0x000fe4000f8e023f */
[----:B------:R-:W-:Y:S02]  /*1300*/  @UP1 UIADD3 UR11, UR11, UR18, URZ ;  /* 0x000000120b0b1290 */ /* 0x000fe4000fffe03f */
[----:B------:R-:W-:Y:S02]  /*1310*/  @UP0 UIMAD UR15, UR41, UR15, UR16 ;  /* 0x0000000f290f02a4 */ /* 0x000fe4000f8e0210 */
[----:B------:R-:W-:Y:S02]  /*1320*/  @UP0 UIMAD.WIDE.U32 UR8, UR41, UR14, UR8 ;  /* 0x0000000e290802a5 */ /* 0x000fe4000f8e0008 */
[----:B------:R-:W-:Y:S02]  /*1330*/  @UP1 UIMAD UR13, UR41, UR13, UR17 ;  /* 0x0000000d290d12a4 */ /* 0x000fe4000f8e0211 */
[----:B------:R-:W-:-:S02]  /*1340*/  @UP1 UIMAD.WIDE.U32 UR10, UR41, UR12, UR10 ;  /* 0x0000000c290a12a5 */ /* 0x000fc4000f8e000a */
[----:B------:R-:W-:Y:S02]  /*1350*/  @UP0 UIADD3 UR12, UR9, UR15, URZ ;  /* 0x0000000f090c0290 */ /* 0x000fe4000fffe03f */
[----:B------:R-:W-:Y:S02]  /*1360*/  @UP0 ULEA UR6, UP2, UR8, UR6, 0x2 ;  /* 0x0000000608060291 */ /* 0x000fe4000f84103f */
[----:B------:R-:W-:Y:S02]  /*1370*/  @UP1 UIADD3 UR9, UR11, UR13, URZ ;  /* 0x0000000d0b091290 */ /* 0x000fe4000fffe03f */
[----:B------:R-:W-:Y:S02]  /*1380*/  @UP1 ULEA UR4, UP3, UR10, UR4, 0x2 ;  /* 0x000000040a041291 */ /* 0x000fe4000f86103f */
[----:B------:R-:W-:Y:S01]  /*1390*/  @UP0 ULEA.HI.X UR7, UR8, UR7, UR12, 0x2, UP2 ;  /* 0x0000000708070291 */ /* 0x000fe200090f140c */
[----:B------:R-:W-:Y:S01]  /*13a0*/  IMAD.U32 R4, RZ, RZ, UR6 ;  /* 0x00000006ff047e24 */ /* 0x000fe2000f8e00ff */
[----:B------:R-:W-:-:S02]  /*13b0*/  @UP1 ULEA.HI.X UR5, UR10, UR5, UR9, 0x2, UP3 ;  /* 0x000000050a051291 */ /* 0x000fc400098f1409 */
[----:B------:R-:W-:Y:S02]  /*13c0*/  IMAD.U32 R6, RZ, RZ, UR4 ;  /* 0x00000004ff067e24 */ /* 0x000fe4000f8e00ff */
[----:B------:R-:W-:Y:S02]  /*13d0*/  IMAD.U32 R5, RZ, RZ, UR7 ;  /* 0x00000007ff057e24 */ /* 0x000fe4000f8e00ff */
[----:B------:R-:W-:-:S03]  /*13e0*/  IMAD.U32 R7, RZ, RZ, UR5 ;  /* 0x00000005ff077e24 */ /* 0x000fc6000f8e00ff */
[----:B------:R-:W2:Y:S04]  /*13f0*/  @P0 LDG.E R3, desc[UR50][R4.64] ;  /* 0x0000003204030981 */ /* 0x000ea8000c1e1900 */
[----:B------:R-:W2:Y:S01]  /*1400*/  @P1 LDG.E R0, desc[UR50][R6.64] ;  /* 0x0000003206001981 */ /* 0x000ea2000c1e1900 */
[----:B------:R-:W-:Y:S01]  /*1410*/  ULOP3.LUT UR4, UR39, 0x1, URZ, 0xc0, !UPT ;  /* 0x0000000127047892 */ /* 0x000fe2000f8ec03f */
[----:B------:R-:W-:-:S05]  /*1420*/  IMAD.U32 R9, RZ, RZ, UR47 ;  /* 0x0000002fff097e24 */ /* 0x000fca000f8e00ff */
[----:B------:R-:W-:Y:S01]  /*1430*/  IMAD.U32 R8, RZ, RZ, UR4 ;  /* 0x00000004ff087e24 */ /* 0x000fe2000f8e00ff */
[----:B------:R-:W-:Y:S01]  /*1440*/  ULDC UR4, c[0x0][0x9d8] ;  /* 0x0002760000047ab9 */ /* 0x000fe20000000800 */
[----:B------:R-:W-:-:S03]  /*1450*/  ISETP.NE.AND P0, PT, R9, 0x3, PT ;  /* 0x000000030900780c */ /* 0x000fc60003f05270 */
[----:B------:R-:W-:-:S04]  /*1460*/  SHF.L.U32 R8, R8, 0x1f, RZ ;  /* 0x0000001f08087819 */ /* 0x000fc800000006ff */
[----:B------:R-:W1:Y:S01]  /*1470*/  SYNCS.PHASECHK.TRANS64.TRYWAIT P1, [UR38+0x38800], R8 ;  /* 0x03880008ff0075a7 */ /* 0x000e620008020166 */
[----:B--2---:R-:W-:-:S04]  /*1480*/  FMUL.FTZ R0, R3, R0 ;  /* 0x0000000003007220 */ /* 0x004fc80000410000 */
[----:B------:R-:W-:Y:S01]  /*1490*/  FMUL.FTZ R0, R0, UR4 ;  /* 0x0000000400007c20 */ /* 0x000fe20008410000 */
[----:B-1----:R-:W-:Y:S06]  /*14a0*/  @!P1 BRA `(.L_x_10) ;  /* 0x000000c000489947 */ /* 0x002fec0003800000 */
.L_x_92:
[----:B------:R-:W-:Y:S05]  /*14b0*/  @!P0 BRA `(.L_x_11) ;  /* 0x0000000000048947 */ /* 0x000fea0003800000 */
[----:B------:R-:W-:Y:S01]  /*14c0*/  BPT.TRAP 0x1 ;  /* 0x000000040000795c */ /* 0x000fe20000300000 */
.L_x_11:
[----:B-1----:R-:W-:Y:S01]  /*14d0*/  IMAD.U32 R3, RZ, RZ, UR49 ;  /* 0x00000031ff037e24 */ /* 0x002fe2000f8e00ff */
[----:B------:R-:W-:-:S04]  /*14e0*/  MOV R4, UR36 ;  /* 0x0000002400047c02 */ /* 0x000fc80008000f00 */
[----:B------:R-:W-:Y:S02]  /*14f0*/  LEA R3, R3, UR38, 0x3 ;  /* 0x0000002603037c11 */ /* 0x000fe4000f8e18ff */
[----:B------:R-:W-:-:S04]  /*1500*/  SHF.L.U32 R4, R4, 0x1f, RZ ;  /* 0x0000001f04047819 */ /* 0x000fc800000006ff */
[----:B------:R1:W2:Y:S01]  /*1510*/  SYNCS.PHASECHK.TRANS64.TRYWAIT P1, [R3+URZ+0x38830], R4 ;  /* 0x03883004030075a7 */ /* 0x0002a2000802017f */
[----:B------:R-:W-:Y:S05]  /*1520*/  @!P0 BRA `(.L_x_12) ;  /* 0x0000000000048947 */ /* 0x000fea0003800000 */
[----:B------:R-:W-:Y:S01]  /*1530*/  BPT.TRAP 0x1 ;  /* 0x000000040000795c */ /* 0x000fe20000300000 */
.L_x_12:
[----:B------:R-:W3:Y:S01]  /*1540*/  S2R R5, SR_TID.X ;  /* 0x0000000000057919 */ /* 0x000ee20000002100 */
[----:B------:R-:W-:Y:S01]  /*1550*/  IMAD.MOV.U32 R151, RZ, RZ, RZ ;  /* 0x000000ffff977224 */ /* 0x000fe200078e00ff */
[----:B---3--:R-:W-:Y:S01]  /*1560*/  LOP3.LUT P2, RZ, R5, 0x7f, RZ, 0xc0, !PT ;  /* 0x0000007f05ff7812 */ /* 0x008fe2000784c0ff */
[----:B--2---:R-:W-:-:S12]  /*1570*/  @P1 BRA `(.L_x_13) ;  /* 0x0000000000081947 */ /* 0x004fd80003800000 */
[----:B------:R-:W2:Y:S02]  /*1580*/  SYNCS.PHASECHK.TRANS64.TRYWAIT P1, [R3+URZ+0x38830], R4 ;  /* 0x03883004030075a7 */ /* 0x000ea4000802017f */
[----:B--2---:R-:W-:Y:S05]  /*1590*/  @!P1 BRA `(.L_x_14) ;  /* 0x000000c000249947 */ /* 0x004fea0003800000 */
.L_x_13:
[----:B------:R-:W-:Y:S05]  /*15a0*/  WARPSYNC.ALL ;  /* 0x0000000000007948 */ /* 0x000fea0003800000 */
[----:B------:R-:W-:Y:S01]  /*15b0*/  UIADD3 UR4, UR38, 0x28400, URZ ;  /* 0x0002840026047890 */ /* 0x000fe2000fffe03f */
[----:B------:R-:W-:Y:S01]  /*15c0*/  WARPGROUP.ARRIVE ;  /* 0x00000000000079c5 */ /* 0x000fe20000000000 */
[----:B------:R-:W-:-:S05]  /*15d0*/  ULOP3.LUT UR32, UR56, 0x10000, URZ, 0xfc, !UPT ;  /* 0x0001000038207892 */ /* 0x000fca000f8efc3f */
[----:B------:R-:W3:Y:S01]  /*15e0*/  S2R R89, SR_TID.X ;  /* 0x0000000000597919 */ /* 0x000ee20000002100 */
[----:B------:R-:W-:Y:S01]  /*15f0*/  USHF.R.U32.HI UR4, URZ, 0x4, UR4 ;  /* 0x000000043f047899 */ /* 0x000fe20008011604 */
[--C-:B------:R-:W-:Y:S01]  /*1600*/  IMAD.MOV.U32 R150, RZ, RZ, R151.reuse ;  /* 0x000000ffff967224 */ /* 0x100fe200078e0097 */
[----:B------:R-:W-:Y:S01]  /*1610*/  UMOV UR33, 0x40000040 ;  /* 0x4000004000217882 */ /* 0x000fe20000000000 */
[----:B------:R-:W-:Y:S01]  /*1620*/  UMOV UR35, 0x40000040 ;  /* 0x4000004000237882 */ /* 0x000fe20000000000 */
[----:B------:R-:W-:Y:S01]  /*1630*/  ULOP3.LUT UR4, UR4, 0x3fff, URZ, 0xc0, !UPT ;  /* 0x00003fff04047892 */ /* 0x000fe2000f8ec03f */
[--C-:B------:R-:W-:Y:S01]  /*1640*/  IMAD.MOV.U32 R149, RZ, RZ, R151.reuse ;  /* 0x000000ffff957224 */ /* 0x100fe200078e0097 */
[----:B------:R-:W-:Y:S01]  /*1650*/  UMOV UR5, 0x40000040 ;  /* 0x4000004000057882 */ /* 0x000fe20000000000 */
[----:B------:R-:W-:Y:S01]  /*1660*/  UMOV UR7, 0x40000040 ;  /* 0x4000004000077882 */ /* 0x000fe20000000000 */
[----:B------:R-:W-:Y:S01]  /*1670*/  ULOP3.LUT UR45, UR4, 0x10000, URZ, 0xfc, !UPT ;  /* 0x00010000042d7892 */ /* 0x000fe2000f8efc3f */
[--C-:B------:R-:W-:Y:S01]  /*1680*/  IMAD.MOV.U32 R148, RZ, RZ, R151.reuse ;  /* 0x000000ffff947224 */ /* 0x100fe200078e0097 */
[----:B------:R-:W-:Y:S01]  /*1690*/  UIADD3 UR4, UR32, 0x2, URZ ;  /* 0x0000000220047890 */ /* 0x000fe2000fffe03f */
[--C-:B------:R-:W-:Y:S01]  /*16a0*/  IMAD.MOV.U32 R147, RZ, RZ, R151.reuse ;  /* 0x000000ffff937224 */ /* 0x100fe200078e0097 */
[----:B------:R-:W-:Y:S01]  /*16b0*/  ULEA UR34, UR49, UR45, 0xb ;  /* 0x0000002d31227291 */ /* 0x000fe2000f8e583f */
[--C-:B------:R-:W-:Y:S01]  /*16c0*/  IMAD.MOV.U32 R146, RZ, RZ, R151.reuse ;  /* 0x000000ffff927224 */ /* 0x100fe200078e0097 */
[----:B------:R-:W-:Y:S01]  /*16d0*/  UIADD3 UR8, UR32, 0x4, URZ ;  /* 0x0000000420087890 */ /* 0x000fe2000fffe03f */
[--C-:B------:R-:W-:Y:S01]  /*16e0*/  IMAD.MOV.U32 R145, RZ, RZ, R151.reuse ;  /* 0x000000ffff917224 */ /* 0x100fe200078e0097 */
[----:B------:R-:W-:Y:S01]  /*16f0*/  UIADD3 UR6, UR34, 0x2, URZ ;  /* 0x0000000222067890 */ /* 0x000fe2000fffe03f */
[--C-:B------:R-:W-:Y:S01]  /*1700*/  IMAD.MOV.U32 R144, RZ, RZ, R151.reuse ;  /* 0x000000ffff907224 */ /* 0x100fe200078e0097 */
[----:B------:R-:W-:Y:S01]  /*1710*/  UIADD3 UR10, UR34, 0x4, URZ ;  /* 0x00000004220a7890 */ /* 0x000fe2000fffe03f */
[--C-:B------:R-:W-:Y:S01]  /*1720*/  IMAD.MOV.U32 R143, RZ, RZ, R151.reuse ;  /* 0x000000ffff8f7224 */ /* 0x100fe200078e0097 */
[----:B------:R-:W-:Y:S01]  /*1730*/  UMOV UR9, 0x40000040 ;  /* 0x4000004000097882 */ /* 0x000fe20000000000 */
[----:B------:R-:W-:Y:S01]  /*1740*/  QGMMA.64x128x32.F32.E4M3.E4M3 R24, gdesc[UR32], RZ, !UPT, gsb0 ;  /* 0x01e00000201879f3 */ /* 0x000fe2000c0008ff */
[----:B------:R-:W-:Y:S01]  /*1750*/  UMOV UR11, 0x40000040 ;  /* 0x40000040000b7882 */ /* 0x000fe20000000000 */
[----:B------:R-:W-:Y:S01]  /*1760*/  UIADD3 UR12, UR32, 0x6, URZ ;  /* 0x00000006200c7890 */ /* 0x000fe2000fffe03f */
[--C-:B------:R-:W-:Y:S01]  /*1770*/  IMAD.MOV.U32 R142, RZ, RZ, R151.reuse ;  /* 0x000000ffff8e7224 */ /* 0x100fe200078e0097 */
[----:B------:R-:W-:Y:S01]  /*1780*/  UIADD3 UR14, UR34, 0x6, URZ ;  /* 0x00000006220e7890 */ /* 0x000fe2000fffe03f */
[--C-:B------:R-:W-:Y:S01]  /*1790*/  IMAD.MOV.U32 R141, RZ, RZ, R151.reuse ;  /* 0x000000ffff8d7224 */ /* 0x100fe200078e0097 */
[----:B------:R-:W-:Y:S01]  /*17a0*/  UMOV UR13, 0x40000040 ;  /* 0x40000040000d7882 */ /* 0x000fe20000000000 */
        /* <DEDUP_REMOVED lines=25> */
[----:B------:R-:W-:Y:S01]  /*1940*/  UISETP.GE.AND UP0, UPT, UR55, 0x81, UPT ;  /* 0x000000813700788c */ /* 0x000fe2000bf06270 */
[--C-:B------:R-:W-:Y:S01]  /*1950*/  IMAD.MOV.U32 R132, RZ, RZ, R151.reuse ;  /* 0x000000ffff847224 */ /* 0x100fe200078e0097 */
[-C--:B------:R-:W-:Y:S01]  /*1960*/  MOV R125, R151.reuse ;  /* 0x00000097007d7202 */ /* 0x080fe20000000f00 */
[--C-:B------:R-:W-:Y:S01]  /*1970*/  IMAD.MOV.U32 R131, RZ, RZ, R151.reuse ;  /* 0x000000ffff837224 */ /* 0x100fe200078e0097 */
[----:B------:R-:W-:Y:S01]  /*1980*/  MOV R93, R151 ;  /* 0x00000097005d7202 */ /* 0x000fe20000000f00 */
[----:B------:R-:W-:-:S02]  /*1990*/  IMAD.MOV.U32 R130, RZ, RZ, R151 ;  /* 0x000000ffff827224 */ /* 0x000fc400078e0097 */
[--C-:B------:R-:W-:Y:S02]  /*19a0*/  IMAD.MOV.U32 R129, RZ, RZ, R151.reuse ;  /* 0x000000ffff817224 */ /* 0x100fe400078e0097 */
[--C-:B------:R-:W-:Y:S02]  /*19b0*/  IMAD.MOV.U32 R128, RZ, RZ, R151.reuse ;  /* 0x000000ffff807224 */ /* 0x100fe400078e0097 */
[--C-:B------:R-:W-:Y:S02]  /*19c0*/  IMAD.MOV.U32 R127, RZ, RZ, R151.reuse ;  /* 0x000000ffff7f7224 */ /* 0x100fe400078e0097 */
[--C-:B------:R-:W-:Y:S02]  /*19d0*/  IMAD.MOV.U32 R126, RZ, RZ, R151.reuse ;  /* 0x000000ffff7e7224 */ /* 0x100fe400078e0097 */
[--C-:B------:R-:W-:Y:S02]  /*19e0*/  IMAD.MOV.U32 R124, RZ, RZ, R151.reuse ;  /* 0x000000ffff7c7224 */ /* 0x100fe400078e0097 */
        /* <DEDUP_REMOVED lines=32> */
[----:B------:R-:W-:Y:S01]  /*1bf0*/  IMAD.MOV.U32 R90, RZ, RZ, R151 ;  /* 0x000000ffff5a7224 */ /* 0x000fe200078e0097 */
[----:B------:R-:W-:Y:S02]  /*1c00*/  WARPGROUP.DEPBAR.LE gsb0, 0x0 ;  /* 0x00008000000079c5 */ /* 0x000fe40000010000 */
[----:B------:R-:W-:-:S06]  /*1c10*/  WARPGROUP.ARRIVE ;  /* 0x00000000000079c5 */ /* 0x000fcc0000000000 */
[----:B------:R-:W-:Y:S03]  /*1c20*/  QGMMA.64x128x32.F32.E4M3.E4M3 R24, gdesc[UR4], R24, gsb0 ;  /* 0x01e00000041879f3 */ /* 0x000fe60008000818 */
[----:B------:R-:W-:Y:S02]  /*1c30*/  WARPGROUP.DEPBAR.LE gsb0, 0x0 ;  /* 0x00008000000079c5 */ /* 0x000fe40000010000 */
[----:B------:R-:W-:-:S07]  /*1c40*/  WARPGROUP.ARRIVE ;  /* 0x00000000000079c5 */ /* 0x000fce0000000000 */
[----:B------:R-:W-:Y:S01]  /*1c50*/  QGMMA.64x128x32.F32.E4M3.E4M3 R24, gdesc[UR8], R24, gsb0 ;  /* 0x01e00000081879f3 */ /* 0x000fe20008000818 */
[----:B------:R-:W-:Y:S02]  /*1c60*/  ULDC UR10, c[0x0][0x988] ;  /* 0x00026200000a7ab9 */ /* 0x000fe40000000800 */
[----:B------:R-:W-:Y:S02]  /*1c70*/  WARPGROUP.DEPBAR.LE gsb0, 0x0 ;  /* 0x00008000000079c5 */ /* 0x000fe40000010000 */
[----:B------:R-:W-:-:S07]  /*1c80*/  WARPGROUP.ARRIVE ;  /* 0x00000000000079c5 */ /* 0x000fce0000000000 */
[----:B------:R-:W-:Y:S03]  /*1c90*/  QGMMA.64x128x32.F32.E4M3.E4M3 R24, gdesc[UR12], R24, gsb0 ;  /* 0x01e000000c1879f3 */ /* 0x000fe60008000818 */
        /* <DEDUP_REMOVED lines=13> */
[C---:B------:R-:W-:Y:S01]  /*1d70*/  FMUL.FTZ R24, R0.reuse, R24 ;  /* 0x0000001800187220 */ /* 0x040fe20000410000 */
[C---:B------:R-:W-:Y:S01]  /*1d80*/  FMUL.FTZ R25, R0.reuse, R25 ;  /* 0x0000001900197220 */ /* 0x040fe20000410000 */
[C---:B------:R-:W-:Y:S01]  /*1d90*/  FMUL.FTZ R28, R0.reuse, R28 ;  /* 0x0000001c001c7220 */ /* 0x040fe20000410000 */
[C---:B------:R-:W-:Y:S01]  /*1da0*/  FMUL.FTZ R34, R0.reuse, R34 ;  /* 0x0000002200227220 */ /* 0x040fe20000410000 */
[C---:B------:R-:W-:Y:S01]  /*1db0*/  FMUL.FTZ R35, R0.reuse, R35 ;  /* 0x0000002300237220 */ /* 0x040fe20000410000 */
[C---:B------:R-:W-:Y:S01]  /*1dc0*/  FMUL.FTZ R29, R0.reuse, R29 ;  /* 0x0000001d001d7220 */ /* 0x040fe20000410000 */
[----:B------:R-:W-:Y:S01]  /*1dd0*/  MUFU.TANH R24, R24 ;  /* 0x0000001800187308 */ /* 0x000fe20000002400 */
[C---:B------:R-:W-:Y:S01]  /*1de0*/  FMUL.FTZ R38, R0.reuse, R38 ;  /* 0x0000002600267220 */ /* 0x040fe20000410000 */
        /* <DEDUP_REMOVED lines=14> */
[----:B------:R4:W5:Y:S01]  /*1ed0*/  MUFU.TANH R8, R34 ;  /* 0x0000002200087308 */ /* 0x0009620000002400 */
[C---:B------:R-:W-:Y:S01]  /*1ee0*/  FMUL.FTZ R47, R0.reuse, R47 ;  /* 0x0000002f002f7220 */ /* 0x040fe20000410000 */
[C---:B------:R-:W-:Y:S01]  /*1ef0*/  FMUL.FTZ R41, R0.reuse, R41 ;  /* 0x0000002900297220 */ /* 0x040fe20000410000 */
[C---:B------:R-:W-:Y:S01]  /*1f00*/  FMUL.FTZ R50, R0.reuse, R50 ;  /* 0x0000003200327220 */ /* 0x040fe20000410000 */
[C---:B------:R-:W-:Y:S01]  /*1f10*/  FMUL.FTZ R44, R0.reuse, R44 ;  /* 0x0000002c002c7220 */ /* 0x040fe20000410000 */
[C---:B------:R-:W-:Y:S01]  /*1f20*/  FMUL.FTZ R51, R0.reuse, R51 ;  /* 0x0000003300337220 */ /* 0x040fe20000410000 */
[C---:B------:R-:W-:Y:S01]  /*1f30*/  FMUL.FTZ R45, R0.reuse, R45 ;  /* 0x0000002d002d7220 */ /* 0x040fe20000410000 */
[----:B------:R-:W-:Y:S01]  /*1f40*/  FMUL.FTZ R58, R0, R58 ;  /* 0x0000003a003a7220 */ /* 0x000fe20000410000 */
[----:B------:R1:W-:Y:S01]  /*1f50*/  MUFU.TANH R9, R35 ;  /* 0x0000002300097308 */ /* 0x0003e20000002400 */
[----:B----4-:R-:W-:-:S02]  /*1f60*/  VIADD R34, R232, UR55 ;  /* 0x00000037e8227c36 */ /* 0x010fc40008000000 */
[C---:B------:R-:W-:Y:S01]  /*1f70*/  FMUL.FTZ R48, R0.reuse, R48 ;  /* 0x0000003000307220 */ /* 0x040fe20000410000 */
[C---:B------:R-:W-:Y:S01]  /*1f80*/  FMUL.FTZ R59, R0.reuse, R59 ;  /* 0x0000003b003b7220 */ /* 0x040fe20000410000 */
[C---:B------:R-:W-:Y:S01]  /*1f90*/  FMUL.FTZ R49, R0.reuse, R49 ;  /* 0x0000003100317220 */ /* 0x040fe20000410000 */
[C---:B------:R-:W-:Y:S01]  /*1fa0*/  FMUL.FTZ R66, R0.reuse, R66 ;  /* 0x0000004200427220 */ /* 0x040fe20000410000 */
[C---:B------:R-:W-:Y:S01]  /*1fb0*/  FMUL.FTZ R52, R0.reuse, R52 ;  /* 0x0000003400347220 */ /* 0x040fe20000410000 */
[C---:B------:R-:W-:Y:S01]  /*1fc0*/  FMUL.FTZ R67, R0.reuse, R67 ;  /* 0x0000004300437220 */ /* 0x040fe20000410000 */
[----:B------:R-:W-:Y:S01]  /*1fd0*/  MUFU.TANH R28, R28 ;  /* 0x0000001c001c7308 */ /* 0x000fe20000002400 */
[----:B-1----:R-:W-:Y:S02]  /*1fe0*/  IMAD.U32 R35, RZ, RZ, UR54 ;  /* 0x00000036ff237e24 */ /* 0x002fe4000f8e00ff */
[C---:B------:R-:W-:Y:S01]  /*1ff0*/  FMUL.FTZ R53, R0.reuse, R53 ;  /* 0x0000003500357220 */ /* 0x040fe20000410000 */
[C---:B------:R-:W-:Y:S01]  /*2000*/  FMUL.FTZ R56, R0.reuse, R56 ;  /* 0x0000003800387220 */ /* 0x040fe20000410000 */
[C---:B------:R-:W-:Y:S01]  /*2010*/  FMUL.FTZ R57, R0.reuse, R57 ;  /* 0x0000003900397220 */ /* 0x040fe20000410000 */
[C---:B------:R-:W-:Y:S01]  /*2020*/  FMUL.FTZ R54, R0.reuse, R54 ;  /* 0x0000003600367220 */ /* 0x040fe20000410000 */
[C---:B------:R-:W-:Y:S01]  /*2030*/  FMUL.FTZ R60, R0.reuse, R60 ;  /* 0x0000003c003c7220 */ /* 0x040fe20000410000 */
[C---:B------:R-:W-:Y:S01]  /*2040*/  FMUL.FTZ R55, R0.reuse, R55 ;  /* 0x0000003700377220 */ /* 0x040fe20000410000 */
[----:B------:R1:W-:Y:S01]  /*2050*/  MUFU.TANH R10, R38 ;  /* 0x00000026000a7308 */ /* 0x0003e20000002400 */
[C---:B------:R-:W-:Y:S01]  /*2060*/  FMUL.FTZ R61, R0.reuse, R61 ;  /* 0x0000003d003d7220 */ /* 0x040fe20000410000 */
[C---:B------:R-:W-:Y:S01]  /*2070*/  FMUL.FTZ R64, R0.reuse, R64 ;  /* 0x0000004000407220 */ /* 0x040fe20000410000 */
[C---:B------:R-:W-:Y:S01]  /*2080*/  FMUL.FTZ R65, R0.reuse, R65 ;  /* 0x0000004100417220 */ /* 0x040fe20000410000 */
[C---:B------:R-:W-:Y:S01]  /*2090*/  FMUL.FTZ R62, R0.reuse, R62 ;  /* 0x0000003e003e7220 */ /* 0x040fe20000410000 */
[C---:B------:R-:W-:Y:S01]  /*20a0*/  FMUL.FTZ R68, R0.reuse, R68 ;  /* 0x0000004400447220 */ /* 0x040fe20000410000 */
[C---:B------:R-:W-:Y:S01]  /*20b0*/  FMUL.FTZ R63, R0.reuse, R63 ;  /* 0x0000003f003f7220 */ /* 0x040fe20000410000 */
[----:B------:R-:W-:Y:S01]  /*20c0*/  FMUL.FTZ R69, R0, R69 ;  /* 0x0000004500457220 */ /* 0x000fe20000410000 */
[----:B------:R-:W-:Y:S01]  /*20d0*/  MUFU.TANH R29, R29 ;  /* 0x0000001d001d7308 */ /* 0x000fe20000002400 */
[----:B-1----:R-:W-:-:S02]  /*20e0*/  IMAD R38, R35, -0x80, R34 ;  /* 0xffffff8023267824 */ /* 0x002fc400078e0222 */
[C---:B------:R-:W-:Y:S01]  /*20f0*/  FMUL.FTZ R72, R0.reuse, R72 ;  /* 0x0000004800487220 */ /* 0x040fe20000410000 */
[C---:B------:R-:W-:Y:S01]  /*2100*/  FMUL.FTZ R73, R0.reuse, R73 ;  /* 0x0000004900497220 */ /* 0x040fe20000410000 */
[C---:B------:R-:W-:Y:S01]  /*2110*/  FMUL.FTZ R70, R0.reuse, R70 ;  /* 0x0000004600467220 */ /* 0x040fe20000410000 */
[----:B------:R-:W-:Y:S01]  /*2120*/  FMUL.FTZ R76, R0, R76 ;  /* 0x0000004c004c7220 */ /* 0x000fe20000410000 */
[----:B------:R-:W-:Y:S01]  /*2130*/  ISETP.GT.AND P4, PT, R38, RZ, PT ;  /* 0x000000ff2600720c */ /* 0x000fe20003f84270 */
[----:B------:R-:W-:Y:S01]  /*2140*/  FMUL.FTZ R71, R0, R71 ;  /* 0x0000004700477220 */ /* 0x000fe20000410000 */
[----:B--2---:R-:W1:Y:S01]  /*2150*/  MUFU.TANH R4, R26 ;  /* 0x0000001a00047308 */ /* 0x004e620000002400 */
[----:B------:R-:W-:Y:S01]  /*2160*/  ISETP.GT.AND P5, PT, R38, 0x1, PT ;  /* 0x000000012600780c */ /* 0x000fe20003fa4270 */
[----:B------:R-:W-:Y:S01]  /*2170*/  FMUL.FTZ R77, R0, R77 ;  /* 0x0000004d004d7220 */ /* 0x000fe20000410000 */
[----:B------:R-:W-:Y:S01]  /*2180*/  ISETP.GT.AND P1, PT, R38, 0x8, PT ;  /* 0x000000082600780c */ /* 0x000fe20003f24270 */
[----:B------:R-:W-:Y:S01]  /*2190*/  FMUL.FTZ R80, R0, R80 ;  /* 0x0000005000507220 */ /* 0x000fe20000410000 */
[----:B------:R-:W-:Y:S01]  /*21a0*/  ISETP.GT.AND P2, PT, R38, 0x9, PT ;  /* 0x000000092600780c */ /* 0x000fe20003f44270 */
[----:B------:R-:W-:Y:S01]  /*21b0*/  FMUL.FTZ R74, R0, R74 ;  /* 0x0000004a004a7220 */ /* 0x000fe20000410000 */
[----:B------:R-:W-:Y:S01]  /*21c0*/  ISETP.GT.AND P3, PT, R38, 0x10, PT ;  /* 0x000000102600780c */ /* 0x000fe20003f64270 */
[----:B------:R-:W-:Y:S01]  /*21d0*/  MUFU.TANH R32, R32 ;  /* 0x0000002000207308 */ /* 0x000fe20000002400 */
[C---:B------:R-:W-:Y:S01]  /*21e0*/  FMUL.FTZ R81, R0.reuse, R81 ;  /* 0x0000005100517220 */ /* 0x040fe20000410000 */
[----:B------:R-:W-:Y:S01]  /*21f0*/  FMUL.FTZ R75, R0, R75 ;  /* 0x0000004b004b7220 */ /* 0x000fe20000410000 */
[----:B-----5:R-:W-:Y:S01]  /*2200*/  FSEL R8, R8, -INF , P3 ;  /* 0xff80000008087808 */ /* 0x020fe20001800000 */
[C---:B------:R-:W-:Y:S01]  /*2210*/  FMUL.FTZ R84, R0.reuse, R84 ;  /* 0x0000005400547220 */ /* 0x040fe20000410000 */
[C---:B------:R-:W-:Y:S01]  /*2220*/  FMUL.FTZ R78, R0.reuse, R78 ;  /* 0x0000004e004e7220 */ /* 0x040fe20000410000 */
[C---:B------:R-:W-:Y:S01]  /*2230*/  FMUL.FTZ R85, R0.reuse, R85 ;  /* 0x0000005500557220 */ /* 0x040fe20000410000 */
[----:B------:R-:W-:Y:S01]  /*2240*/  FMUL.FTZ R79, R0, R79 ;  /* 0x0000004f004f7220 */ /* 0x000fe20000410000 */
[----:B------:R-:W2:Y:S01]  /*2250*/  MUFU.TANH R5, R27 ;  /* 0x0000001b00057308 */ /* 0x000ea20000002400 */
[----:B-1----:R-:W-:Y:S01]  /*2260*/  FSEL R4, R4, -INF , P4 ;  /* 0xff80000004047808 */ /* 0x002fe20002000000 */
[C---:B------:R-:W-:Y:S01]  /*2270*/  FMUL.FTZ R82, R0.reuse, R82 ;  /* 0x0000005200527220 */ /* 0x040fe20000410000 */
[C---:B------:R-:W-:Y:S01]  /*2280*/  FMUL.FTZ R83, R0.reuse, R83 ;  /* 0x0000005300537220 */ /* 0x040fe20000410000 */
[C---:B------:R-:W-:Y:S01]  /*2290*/  FMUL.FTZ R86, R0.reuse, R86 ;  /* 0x0000005600567220 */ /* 0x040fe20000410000 */
[----:B------:R-:W-:-:S03]  /*22a0*/  FMUL.FTZ R87, R0, R87 ;  /* 0x0000005700577220 */ /* 0x000fc60000410000 */
[----:B------:R-:W-:Y:S08]  /*22b0*/  MUFU.TANH R33, R33 ;  /* 0x0000002100217308 */ /* 0x000ff00000002400 */
[----:B------:R1:W-:Y:S01]  /*22c0*/  MUFU.TANH R11, R39 ;  /* 0x00000027000b7308 */ /* 0x0003e20000002400 */
[----:B--2---:R-:W-:-:S07]  /*22d0*/  FSEL R5, R5, -INF , P5 ;  /* 0xff80000005057808 */ /* 0x004fce0002800000 */
[----:B------:R2:W-:Y:S01]  /*22e0*/  MUFU.TANH R12, R42 ;  /* 0x0000002a000c7308 */ /* 0x0005e20000002400 */
[----:B-1----:R-:W-:Y:S02]  /*22f0*/  FSEL R39, R24, -INF , P4 ;  /* 0xff80000018277808 */ /* 0x002fe40002000000 */
[----:B------:R-:W-:-:S04]  /*2300*/  ISETP.GT.AND P4, PT, R38, 0x11, PT ;  /* 0x000000112600780c */ /* 0x000fc80003f84270 */
[----:B------:R-:W-:Y:S01]  /*2310*/  FSEL R9, R9, -INF , P4 ;  /* 0xff80000009097808 */ /* 0x000fe20002000000 */
[----:B------:R-:W1:Y:S01]  /*2320*/  MUFU.TANH R6, R30 ;  /* 0x0000001e00067308 */ /* 0x000e620000002400 */
[----:B--2---:R-:W-:Y:S02]  /*2330*/  FSEL R42, R25, -INF , P5 ;  /* 0xff800000192a7808 */ /* 0x004fe40002800000 */
[----:B------:R-:W-:Y:S02]  /*2340*/  ISETP.GT.AND P5, PT, R38, 0x18, PT ;  /* 0x000000182600780c */ /* 0x000fe40003fa4270 */
[----:B------:R-:W-:Y:S02]  /*2350*/  FMNMX.FTZ R24, R39, R42, !PT ;  /* 0x0000002a27187209 */ /* 0x000fe40007810000 */
[----:B------:R-:W-:Y:S01]  /*2360*/  FSEL R10, R10, -INF , P5 ;  /* 0xff8000000a0a7808 */ /* 0x000fe20002800000 */
[----:B------:R-:W-:Y:S08]  /*2370*/  MUFU.TANH R36, R36 ;  /* 0x0000002400247308 */ /* 0x000ff00000002400 */
[----:B------:R2:W-:Y:S01]  /*2380*/  MUFU.TANH R13, R43 ;  /* 0x0000002b000d7308 */ /* 0x0005e20000002400 */
[----:B-1----:R-:W-:-:S07]  /*2390*/  FSEL R6, R6, -INF , P1 ;  /* 0xff80000006067808 */ /* 0x002fce0000800000 */
[----:B------:R-:W1:Y:S01]  /*23a0*/  MUFU.TANH R7, R31 ;  /* 0x0000001f00077308 */ /* 0x000e620000002400 */
[----:B--2---:R-:W-:Y:S02]  /*23b0*/  FSEL R43, R28, -INF , P1 ;  /* 0xff8000001c2b7808 */ /* 0x004fe40000800000 */
[----:B------:R-:W-:Y:S02]  /*23c0*/  ISETP.GT.AND P1, PT, R38, 0x19, PT ;  /* 0x000000192600780c */ /* 0x000fe40003f24270 */
[----:B------:R-:W-:Y:S02]  /*23d0*/  FMNMX.FTZ R25, R43, R24, !PT ;  /* 0x000000182b197209 */ /* 0x000fe40007810000 */
[----:B------:R-:W-:Y:S01]  /*23e0*/  FSEL R11, R11, -INF , P1 ;  /* 0xff8000000b0b7808 */ /* 0x000fe20000800000 */
[----:B------:R-:W-:Y:S08]  /*23f0*/  MUFU.TANH R37, R37 ;  /* 0x0000002500257308 */ /* 0x000ff00000002400 */
[----:B------:R2:W4:Y:S01]  /*2400*/  MUFU.TANH R14, R46 ;  /* 0x0000002e000e7308 */ /* 0x0005220000002400 */
[----:B-1----:R-:W-:-:S07]  /*2410*/  FSEL R7, R7, -INF , P2 ;  /* 0xff80000007077808 */ /* 0x002fce0001000000 */
[----:B------:R-:W-:Y:S01]  /*2420*/  MUFU.TANH R40, R40 ;  /* 0x0000002800287308 */ /* 0x000fe20000002400 */
[----:B--2---:R-:W-:Y:S02]  /*2430*/  FSEL R46, R29, -INF , P2 ;  /* 0xff8000001d2e7808 */ /* 0x004fe40001000000 */
[----:B------:R-:W-:Y:S02]  /*2440*/  ISETP.GT.AND P2, PT, R38, 0x20, PT ;  /* 0x000000202600780c */ /* 0x000fe40003f44270 */
[----:B------:R-:W-:Y:S02]  /*2450*/  FMNMX.FTZ R24, R46, R25, !PT ;  /* 0x000000192e187209 */ /* 0x000fe40007810000 */
[----:B------:R-:W-:Y:S01]  /*2460*/  FSEL R12, R12, -INF , P2 ;  /* 0xff8000000c0c7808 */ /* 0x000fe20001000000 */
[----:B------:R1:W2:Y:S08]  /*2470*/  MUFU.TANH R15, R47 ;  /* 0x0000002f000f7308 */ /* 0x0002b00000002400 */
[----:B------:R-:W-:Y:S01]  /*2480*/  MUFU.TANH R41, R41 ;  /* 0x0000002900297308 */ /* 0x000fe20000002400 */
[----:B-1----:R-:W-:-:S02]  /*2490*/  FSEL R47, R32, -INF , P3 ;  /* 0xff800000202f7808 */ /* 0x002fc40001800000 */
[----:B------:R-:W-:Y:S02]  /*24a0*/  ISETP.GT.AND P3, PT, R38, 0x21, PT ;  /* 0x000000212600780c */ /* 0x000fe40003f64270 */
[----:B------:R-:W-:Y:S02]  /*24b0*/  FMNMX.FTZ R25, R47, R24, !PT ;  /* 0x000000182f197209 */ /* 0x000fe40007810000 */
[----:B------:R-:W-:Y:S01]  /*24c0*/  FSEL R13, R13, -INF , P3 ;  /* 0xff8000000d0d7808 */ /* 0x000fe20001800000 */
[----:B------:R1:W-:Y:S08]  /*24d0*/  MUFU.TANH R20, R50 ;  /* 0x0000003200147308 */ /* 0x0003f00000002400 */
[----:B------:R-:W-:Y:S01]  /*24e0*/  MUFU.TANH R44, R44 ;  /* 0x0000002c002c7308 */ /* 0x000fe20000002400 */
[----:B-1----:R-:W-:-:S02]  /*24f0*/  FSEL R50, R33, -INF , P4 ;  /* 0xff80000021327808 */ /* 0x002fc40002000000 */
[----:B------:R-:W-:Y:S02]  /*2500*/  ISETP.GT.AND P4, PT, R38, 0x28, PT ;  /* 0x000000282600780c */ /* 0x000fe40003f84270 */
[----:B------:R-:W-:Y:S02]  /*2510*/  FMNMX.FTZ R24, R50, R25, !PT ;  /* 0x0000001932187209 */ /* 0x000fe40007810000 */
[----:B----4-:R-:W-:Y:S01]  /*2520*/  FSEL R14, R14, -INF , P4 ;  /* 0xff8000000e0e7808 */ /* 0x010fe20002000000 */
[----:B------:R1:W-:Y:S08]  /*2530*/  MUFU.TANH R21, R51 ;  /* 0x0000003300157308 */ /* 0x0003f00000002400 */
[----:B------:R-:W4:Y:S01]  /*2540*/  MUFU.TANH R45, R45 ;  /* 0x0000002d002d7308 */ /* 0x000f220000002400 */
[----:B-1----:R-:W-:-:S02]  /*2550*/  FSEL R51, R36, -INF , P5 ;  /* 0xff80000024337808 */ /* 0x002fc40002800000 */
[----:B------:R-:W-:Y:S02]  /*2560*/  ISETP.GT.AND P5, PT, R38, 0x29, PT ;  /* 0x000000292600780c */ /* 0x000fe40003fa4270 */
[----:B------:R-:W-:Y:S02]  /*2570*/  FMNMX.FTZ R25, R51, R24, !PT ;  /* 0x0000001833197209 */ /* 0x000fe40007810000 */
[----:B--2---:R-:W-:Y:S01]  /*2580*/  FSEL R15, R15, -INF , P5 ;  /* 0xff8000000f0f7808 */ /* 0x004fe20002800000 */
[----:B------:R1:W2:Y:S08]  /*2590*/  MUFU.TANH R26, R58 ;  /* 0x0000003a001a7308 */ /* 0x0002b00000002400 */
[----:B------:R-:W5:Y:S01]  /*25a0*/  MUFU.TANH R48, R48 ;  /* 0x0000003000307308 */ /* 0x000f620000002400 */
[----:B-1----:R-:W-:-:S02]  /*25b0*/  FSEL R58, R37, -INF , P1 ;  /* 0xff800000253a7808 */ /* 0x002fc40000800000 */
[----:B------:R-:W-:Y:S02]  /*25c0*/  ISETP.GT.AND P1, PT, R38, 0x30, PT ;  /* 0x000000302600780c */ /* 0x000fe40003f24270 */
[----:B------:R-:W-:Y:S02]  /*25d0*/  FMNMX.FTZ R24, R58, R25, !PT ;  /* 0x000000193a187209 */ /* 0x000fe40007810000 */
[----:B----4-:R-:W-:Y:S01]  /*25e0*/  FSEL R88, R45, -INF , P5 ;  /* 0xff8000002d587808 */ /* 0x010fe20002800000 */
[----:B------:R1:W4:Y:S01]  /*25f0*/  MUFU.TANH R27, R59 ;  /* 0x0000003b001b7308 */ /* 0x0003220000002400 */
[----:B------:R-:W-:Y:S02]  /*2600*/  ISETP.GT.AND P5, PT, R38, 0x40, PT ;  /* 0x000000402600780c */ /* 0x000fe40003fa4270 */
[----:B------:R-:W-:Y:S02]  /*2610*/  FSEL R20, R20, -INF , P1 ;  /* 0xff80000014147808 */ /* 0x000fe40000800000 */
[----:B--2---:R-:W-:-:S03]  /*2620*/  FSEL R26, R26, -INF , P5 ;  /* 0xff8000001a1a7808 */ /* 0x004fc60002800000 */
[----:B------:R-:W2:Y:S01]  /*2630*/  MUFU.TANH R49, R49 ;  /* 0x0000003100317308 */ /* 0x000ea20000002400 */
[----:B-1----:R-:W-:Y:S02]  /*2640*/  FSEL R59, R40, -INF , P2 ;  /* 0xff800000283b7808 */ /* 0x002fe40001000000 */
[----:B------:R-:W-:Y:S02]  /*2650*/  ISETP.GT.AND P2, PT, R38, 0x31, PT ;  /* 0x000000312600780c */ /* 0x000fe40003f44270 */
[----:B------:R-:W-:Y:S02]  /*2660*/  FMNMX.FTZ R25, R59, R24, !PT ;  /* 0x000000183b197209 */ /* 0x000fe40007810000 */
[----:B-----5:R-:W-:Y:S01]  /*2670*/  FSEL R48, R48, -INF , P1 ;  /* 0xff80000030307808 */ /* 0x020fe20000800000 */
[----:B------:R1:W-:Y:S01]  /*2680*/  MUFU.TANH R30, R66 ;  /* 0x00000042001e7308 */ /* 0x0003e20000002400 */
[----:B------:R-:W-:Y:S02]  /*2690*/  ISETP.GT.AND P1, PT, R38, 0x41, PT ;  /* 0x000000412600780c */ /* 0x000fe40003f24270 */
[----:B------:R-:W-:-:S02]  /*26a0*/  FSEL R21, R21, -INF , P2 ;  /* 0xff80000015157808 */ /* 0x000fc40001000000 */
[----:B----4-:R-:W-:-:S03]  /*26b0*/  FSEL R27, R27, -INF , P1 ;  /* 0xff8000001b1b7808 */ /* 0x010fc60000800000 */
[----:B------:R-:W4:Y:S01]  /*26c0*/  MUFU.TANH R52, R52 ;  /* 0x0000003400347308 */ /* 0x000f220000002400 */
[----:B-1----:R-:W-:Y:S01]  /*26d0*/  FSEL R66, R41, -INF , P3 ;  /* 0xff80000029427808 */ /* 0x002fe20001800000 */
[----:B------:R-:W-:Y:S01]  /*26e0*/  IMAD.U32 R41, RZ, RZ, UR10 ;  /* 0x0000000aff297e24 */ /* 0x000fe2000f8e00ff */
[----:B------:R-:W-:Y:S02]  /*26f0*/  ISETP.GT.AND P3, PT, R38, 0x38, PT ;  /* 0x000000382600780c */ /* 0x000fe40003f64270 */
[----:B------:R-:W-:Y:S02]  /*2700*/  FMNMX.FTZ R24, R66, R25, !PT ;  /* 0x0000001942187209 */ /* 0x000fe40007810000 */
[----:B--2---:R-:W-:Y:S01]  /*2710*/  FSEL R49, R49, -INF , P2 ;  /* 0xff80000031317808 */ /* 0x004fe20001000000 */
[----:B------:R1:W-:Y:S01]  /*2720*/  MUFU.TANH R31, R67 ;  /* 0x00000043001f7308 */ /* 0x0003e20000002400 */
[----:B------:R-:W-:-:S07]  /*2730*/  ISETP.GT.AND P2, PT, R38, 0x48, PT ;  /* 0x000000482600780c */ /* 0x000fce0003f44270 */
[----:B------:R-:W2:Y:S01]  /*2740*/  MUFU.TANH R53, R53 ;  /* 0x0000003500357308 */ /* 0x000ea20000002400 */
[----:B-1----:R-:W-:Y:S02]  /*2750*/  FSEL R67, R44, -INF , P4 ;  /* 0xff8000002c437808 */ /* 0x002fe40002000000 */
[----:B------:R-:W-:Y:S02]  /*2760*/  ISETP.GT.AND P4, PT, R38, 0x39, PT ;  /* 0x000000392600780c */ /* 0x000fe40003f84270 */
[----:B------:R-:W-:Y:S02]  /*2770*/  FMNMX.FTZ R25, R67, R24, !PT ;  /* 0x0000001843197209 */ /* 0x000fe40007810000 */
[----:B----4-:R-:W-:Y:S01]  /*2780*/  FSEL R52, R52, -INF , P3 ;  /* 0xff80000034347808 */ /* 0x010fe20001800000 */
[----:B------:R-:W1:Y:S01]  /*2790*/  MUFU.TANH R56, R56 ;  /* 0x0000003800387308 */ /* 0x000e620000002400 */
[----:B------:R-:W-:-:S04]  /*27a0*/  FMNMX.FTZ R29, R88, R25, !PT ;  /* 0x00000019581d7209 */ /* 0x000fc80007810000 */
[----:B------:R-:W-:-:S03]  /*27b0*/  FMNMX.FTZ R28, R48, R29, !PT ;  /* 0x0000001d301c7209 */ /* 0x000fc60007810000 */
[----:B------:R-:W4:Y:S01]  /*27c0*/  MUFU.TANH R57, R57 ;  /* 0x0000003900397308 */ /* 0x000f220000002400 */
[----:B------:R-:W-:Y:S02]  /*27d0*/  FMNMX.FTZ R29, R49, R28, !PT ;  /* 0x0000001c311d7209 */ /* 0x000fe40007810000 */
[----:B--2---:R-:W-:Y:S02]  /*27e0*/  FSEL R53, R53, -INF , P4 ;  /* 0xff80000035357808 */ /* 0x004fe40002000000 */
[----:B------:R-:W-:-:S03]  /*27f0*/  FMNMX.FTZ R28, R52, R29, !PT ;  /* 0x0000001d341c7209 */ /* 0x000fc60007810000 */
[----:B------:R-:W2:Y:S01]  /*2800*/  MUFU.TANH R54, R54 ;  /* 0x0000003600367308 */ /* 0x000ea20000002400 */
[----:B-1----:R-:W-:Y:S02]  /*2810*/  FSEL R56, R56, -INF , P5 ;  /* 0xff80000038387808 */ /* 0x002fe40002800000 */
[----:B------:R-:W-:Y:S02]  /*2820*/  FMNMX.FTZ R29, R53, R28, !PT ;  /* 0x0000001c351d7209 */ /* 0x000fe40007810000 */
[----:B------:R-:W-:Y:S02]  /*2830*/  ISETP.GT.AND P5, PT, R38, 0x51, PT ;  /* 0x000000512600780c */ /* 0x000fe40003fa4270 */
[----:B------:R-:W-:Y:S01]  /*2840*/  FMNMX.FTZ R32, R56, R29, !PT ;  /* 0x0000001d38207209 */ /* 0x000fe20007810000 */
[----:B------:R-:W1:Y:S01]  /*2850*/  MUFU.TANH R60, R60 ;  /* 0x0000003c003c7308 */ /* 0x000e620000002400 */
[----:B----4-:R-:W-:Y:S02]  /*2860*/  FSEL R57, R57, -INF , P1 ;  /* 0xff80000039397808 */ /* 0x010fe40000800000 */
[----:B------:R-:W-:-:S02]  /*2870*/  ISETP.GT.AND P1, PT, R38, 0x58, PT ;  /* 0x000000582600780c */ /* 0x000fc40003f24270 */
[----:B------:R-:W-:Y:S02]  /*2880*/  FMNMX.FTZ R33, R57, R32, !PT ;  /* 0x0000002039217209 */ /* 0x000fe40007810000 */
[----:B------:R-:W-:Y:S01]  /*2890*/  FSEL R31, R31, -INF , P5 ;  /* 0xff8000001f1f7808 */ /* 0x000fe20002800000 */
[----:B------:R-:W4:Y:S01]  /*28a0*/  MUFU.TANH R55, R55 ;  /* 0x0000003700377308 */ /* 0x000f220000002400 */
[----:B--2---:R-:W-:Y:S02]  /*28b0*/  FSEL R24, R54, -INF , P3 ;  /* 0xff80000036187808 */ /* 0x004fe40001800000 */
[----:B------:R-:W-:-:S05]  /*28c0*/  ISETP.GT.AND P3, PT, R38, 0x49, PT ;  /* 0x000000492600780c */ /* 0x000fca0003f64270 */
[----:B------:R-:W2:Y:S01]  /*28d0*/  MUFU.TANH R61, R61 ;  /* 0x0000003d003d7308 */ /* 0x000ea20000002400 */
[----:B-1----:R-:W-:-:S04]  /*28e0*/  FSEL R60, R60, -INF , P2 ;  /* 0xff8000003c3c7808 */ /* 0x002fc80001000000 */
[----:B------:R-:W-:-:S03]  /*28f0*/  FMNMX.FTZ R32, R60, R33, !PT ;  /* 0x000000213c207209 */ /* 0x000fc60007810000 */
[----:B------:R-:W1:Y:S01]  /*2900*/  MUFU.TANH R64, R64 ;  /* 0x0000004000407308 */ /* 0x000e620000002400 */
[----:B----4-:R-:W-:Y:S02]  /*2910*/  FSEL R25, R55, -INF , P4 ;  /* 0xff80000037197808 */ /* 0x010fe40002000000 */
[----:B------:R-:W-:-:S04]  /*2920*/  ISETP.GT.AND P4, PT, R38, 0x50, PT ;  /* 0x000000502600780c */ /* 0x000fc80003f84270 */
[----:B------:R-:W-:Y:S01]  /*2930*/  FSEL R30, R30, -INF , P4 ;  /* 0xff8000001e1e7808 */ /* 0x000fe20002000000 */
[----:B------:R-:W4:Y:S01]  /*2940*/  MUFU.TANH R65, R65 ;  /* 0x0000004100417308 */ /* 0x000f220000002400 */
[----:B--2---:R-:W-:-:S04]  /*2950*/  FSEL R61, R61, -INF , P3 ;  /* 0xff8000003d3d7808 */ /* 0x004fc80001800000 */
[----:B------:R-:W-:-:S03]  /*2960*/  FMNMX.FTZ R33, R61, R32, !PT ;  /* 0x000000203d217209 */ /* 0x000fc60007810000 */
[----:B------:R-:W2:Y:S01]  /*2970*/  MUFU.TANH R62, R62 ;  /* 0x0000003e003e7308 */ /* 0x000ea20000002400 */
[----:B-1----:R-:W-:Y:S02]  /*2980*/  FSEL R64, R64, -INF , P4 ;  /* 0xff80000040407808 */ /* 0x002fe40002000000 */
[----:B------:R-:W-:Y:S02]  /*2990*/  ISETP.GT.AND P4, PT, R38, 0x61, PT ;  /* 0x000000612600780c */ /* 0x000fe40003f84270 */
[----:B------:R-:W-:-:S03]  /*29a0*/  FMNMX.FTZ R32, R64, R33, !PT ;  /* 0x0000002140207209 */ /* 0x000fc60007810000 */
[----:B------:R-:W1:Y:S01]  /*29b0*/  MUFU.TANH R68, R68 ;  /* 0x0000004400447308 */ /* 0x000e620000002400 */
[----:B----4-:R-:W-:Y:S02]  /*29c0*/  FSEL R65, R65, -INF , P5 ;  /* 0xff80000041417808 */ /* 0x010fe40002800000 */
[----:B------:R-:W-:Y:S02]  /*29d0*/  ISETP.GT.AND P5, PT, R38, 0x68, PT ;  /* 0x000000682600780c */ /* 0x000fe40003fa4270 */
[----:B------:R-:W-:-:S03]  /*29e0*/  FMNMX.FTZ R33, R65, R32, !PT ;  /* 0x0000002041217209 */ /* 0x000fc60007810000 */
[----:B------:R-:W4:Y:S01]  /*29f0*/  MUFU.TANH R63, R63 ;  /* 0x0000003f003f7308 */ /* 0x000f220000002400 */
[----:B--2---:R-:W-:Y:S02]  /*2a00*/  FSEL R28, R62, -INF , P2 ;  /* 0xff8000003e1c7808 */ /* 0x004fe40001000000 */
[----:B------:R-:W-:-:S05]  /*2a10*/  ISETP.GT.AND P2, PT, R38, 0x59, PT ;  /* 0x000000592600780c */ /* 0x000fca0003f44270 */
[----:B------:R-:W2:Y:S01]  /*2a20*/  MUFU.TANH R69, R69 ;  /* 0x0000004500457308 */ /* 0x000ea20000002400 */
[----:B-1----:R-:W-:-:S04]  /*2a30*/  FSEL R68, R68, -INF , P1 ;  /* 0xff80000044447808 */ /* 0x002fc80000800000 */
[----:B------:R-:W-:-:S03]  /*2a40*/  FMNMX.FTZ R40, R68, R33, !PT ;  /* 0x0000002144287209 */ /* 0x000fc60007810000 */
[----:B------:R-:W1:Y:S01]  /*2a50*/  MUFU.TANH R72, R72 ;  /* 0x0000004800487308 */ /* 0x000e620000002400 */
[----:B----4-:R-:W-:Y:S01]  /*2a60*/  FSEL R29, R63, -INF , P3 ;  /* 0xff8000003f1d7808 */ /* 0x010fe20001800000 */
[----:B------:R-:W-:Y:S01]  /*2a70*/  IMAD.MOV.U32 R63, RZ, RZ, R151 ;  /* 0x000000ffff3f7224 */ /* 0x000fe200078e0097 */
[----:B------:R-:W-:-:S05]  /*2a80*/  ISETP.GT.AND P3, PT, R38, 0x60, PT ;  /* 0x000000602600780c */ /* 0x000fca0003f64270 */
[----:B------:R-:W4:Y:S01]  /*2a90*/  MUFU.TANH R73, R73 ;  /* 0x0000004900497308 */ /* 0x000f220000002400 */
[----:B--2---:R-:W-:-:S04]  /*2aa0*/  FSEL R69, R69, -INF , P2 ;  /* 0xff80000045457808 */ /* 0x004fc80001000000 */
[----:B------:R-:W-:-:S03]  /*2ab0*/  FMNMX.FTZ R33, R69, R40, !PT ;  /* 0x0000002845217209 */ /* 0x000fc60007810000 */
[----:B------:R-:W2:Y:S01]  /*2ac0*/  MUFU.TANH R70, R70 ;  /* 0x0000004600467308 */ /* 0x000ea20000002400 */
[----:B-1----:R-:W-:-:S04]  /*2ad0*/  FSEL R72, R72, -INF , P3 ;  /* 0xff80000048487808 */ /* 0x002fc80001800000 */
[----:B------:R-:W-:-:S03]  /*2ae0*/  FMNMX.FTZ R40, R72, R33, !PT ;  /* 0x0000002148287209 */ /* 0x000fc60007810000 */
[----:B------:R-:W1:Y:S01]  /*2af0*/  MUFU.TANH R76, R76 ;  /* 0x0000004c004c7308 */ /* 0x000e620000002400 */
[----:B----4-:R-:W-:-:S04]  /*2b00*/  FSEL R73, R73, -INF , P4 ;  /* 0xff80000049497808 */ /* 0x010fc80002000000 */
[----:B------:R-:W-:-:S03]  /*2b10*/  FMNMX.FTZ R37, R73, R40, !PT ;  /* 0x0000002849257209 */ /* 0x000fc60007810000 */
[----:B------:R-:W4:Y:S01]  /*2b20*/  MUFU.TANH R71, R71 ;  /* 0x0000004700477308 */ /* 0x000f220000002400 */
[----:B--2---:R-:W-:Y:S01]  /*2b30*/  FSEL R32, R70, -INF , P1 ;  /* 0xff80000046207808 */ /* 0x004fe20000800000 */
[----:B------:R-:W-:Y:S01]  /*2b40*/  IMAD.MOV.U32 R70, RZ, RZ, R151 ;  /* 0x000000ffff467224 */ /* 0x000fe200078e0097 */
[----:B------:R-:W-:-:S05]  /*2b50*/  ISETP.GT.AND P1, PT, R38, 0x69, PT ;  /* 0x000000692600780c */ /* 0x000fca0003f24270 */
[----:B------:R-:W2:Y:S01]  /*2b60*/  MUFU.TANH R77, R77 ;  /* 0x0000004d004d7308 */ /* 0x000ea20000002400 */
[----:B-1----:R-:W-:-:S04]  /*2b70*/  FSEL R76, R76, -INF , P5 ;  /* 0xff8000004c4c7808 */ /* 0x002fc80002800000 */
[----:B------:R-:W-:-:S03]  /*2b80*/  FMNMX.FTZ R40, R76, R37, !PT ;  /* 0x000000254c287209 */ /* 0x000fc60007810000 */
[----:B------:R1:W5:Y:S01]  /*2b90*/  MUFU.TANH R34, R74 ;  /* 0x0000004a00227308 */ /* 0x0003620000002400 */
[----:B----4-:R-:W-:Y:S01]  /*2ba0*/  FSEL R33, R71, -INF , P2 ;  /* 0xff80000047217808 */ /* 0x010fe20001000000 */
[----:B------:R-:W-:Y:S01]  /*2bb0*/  IMAD.MOV.U32 R71, RZ, RZ, R151 ;  /* 0x000000ffff477224 */ /* 0x000fe200078e0097 */
[----:B------:R-:W-:-:S05]  /*2bc0*/  ISETP.GT.AND P2, PT, R38, 0x70, PT ;  /* 0x000000702600780c */ /* 0x000fca0003f44270 */
[----:B------:R-:W4:Y:S01]  /*2bd0*/  MUFU.TANH R80, R80 ;  /* 0x0000005000507308 */ /* 0x000f220000002400 */
[----:B--2---:R-:W-:Y:S01]  /*2be0*/  FSEL R77, R77, -INF , P1 ;  /* 0xff8000004d4d7808 */ /* 0x004fe20000800000 */
[----:B-1----:R-:W-:-:S03]  /*2bf0*/  IMAD.MOV.U32 R74, RZ, RZ, R151 ;  /* 0x000000ffff4a7224 */ /* 0x002fc600078e0097 */
[----:B------:R-:W-:-:S03]  /*2c00*/  FMNMX.FTZ R37, R77, R40, !PT ;  /* 0x000000284d257209 */ /* 0x000fc60007810000 */
[----:B------:R1:W2:Y:S01]  /*2c10*/  MUFU.TANH R35, R75 ;  /* 0x0000004b00237308 */ /* 0x0002a20000002400 */
[----:B-----5:R-:W-:Y:S02]  /*2c20*/  FSEL R34, R34, -INF , P3 ;  /* 0xff80000022227808 */ /* 0x020fe40001800000 */
[----:B------:R-:W-:-:S05]  /*2c30*/  ISETP.GT.AND P3, PT, R38, 0x71, PT ;  /* 0x000000712600780c */ /* 0x000fca0003f64270 */
[----:B------:R-:W5:Y:S01]  /*2c40*/  MUFU.TANH R81, R81 ;  /* 0x0000005100517308 */ /* 0x000f620000002400 */
[----:B----4-:R-:W-:Y:S01]  /*2c50*/  FSEL R80, R80, -INF , P2 ;  /* 0xff80000050507808 */ /* 0x010fe20001000000 */
[----:B-1----:R-:W-:-:S03]  /*2c60*/  IMAD.MOV.U32 R75, RZ, RZ, R151 ;  /* 0x000000ffff4b7224 */ /* 0x002fc600078e0097 */
[----:B------:R-:W-:-:S03]  /*2c70*/  FMNMX.FTZ R40, R80, R37, !PT ;  /* 0x0000002550287209 */ /* 0x000fc60007810000 */
[----:B------:R1:W4:Y:S01]  /*2c80*/  MUFU.TANH R36, R78 ;  /* 0x0000004e00247308 */ /* 0x0003220000002400 */
[----:B--2---:R-:W-:Y:S02]  /*2c90*/  FSEL R35, R35, -INF , P4 ;  /* 0xff80000023237808 */ /* 0x004fe40002000000 */
[----:B------:R-:W-:-:S05]  /*2ca0*/  ISETP.GT.AND P4, PT, R38, 0x78, PT ;  /* 0x000000782600780c */ /* 0x000fca0003f84270 */
[----:B------:R-:W2:Y:S01]  /*2cb0*/  MUFU.TANH R84, R84 ;  /* 0x0000005400547308 */ /* 0x000ea20000002400 */
[----:B-----5:R-:W-:Y:S01]  /*2cc0*/  FSEL R81, R81, -INF , P3 ;  /* 0xff80000051517808 */ /* 0x020fe20001800000 */
[----:B-1----:R-:W-:-:S03]  /*2cd0*/  IMAD.MOV.U32 R78, RZ, RZ, R151 ;  /* 0x000000ffff4e7224 */ /* 0x002fc600078e0097 */
[----:B------:R-:W-:-:S03]  /*2ce0*/  FMNMX.FTZ R37, R81, R40, !PT ;  /* 0x0000002851257209 */ /* 0x000fc60007810000 */
[----:B------:R-:W1:Y:S01]  /*2cf0*/  MUFU.TANH R85, R85 ;  /* 0x0000005500557308 */ /* 0x000e620000002400 */
[----:B----4-:R-:W-:Y:S02]  /*2d00*/  FSEL R36, R36, -INF , P5 ;  /* 0xff80000024247808 */ /* 0x010fe40002800000 */
        /* <DEDUP_REMOVED lines=8> */
[----:B----4-:R-:W-:Y:S01]  /*2d90*/  FSEL R79, R79, -INF , P1 ;  /* 0xff8000004f4f7808 */ /* 0x010fe20000800000 */
[----:B------:R-:W4:Y:S06]  /*2da0*/  SHFL.BFLY PT, R37, R38, 0x2, 0x1f ;  /* 0x0c401f0026257f89 */ /* 0x000f2c00000e0000 */
[----:B------:R-:W5:Y:S01]  /*2db0*/  MUFU.TANH R86, R86 ;  /* 0x0000005600567308 */ /* 0x000f620000002400 */
[----:B--2---:R-:W-:-:S07]  /*2dc0*/  FSEL R82, R82, -INF , P2 ;  /* 0xff80000052527808 */ /* 0x004fce0001000000 */
[----:B------:R-:W2:Y:S01]  /*2dd0*/  MUFU.TANH R87, R87 ;  /* 0x0000005700577308 */ /* 0x000ea20000002400 */
[----:B-1----:R-:W-:Y:S02]  /*2de0*/  FSEL R83, R83, -INF , P3 ;  /* 0xff80000053537808 */ /* 0x002fe40001800000 */
[----:B-----5:R-:W-:Y:S02]  /*2df0*/  FSEL R86, R86, -INF , P4 ;  /* 0xff80000056567808 */ /* 0x020fe40002000000 */
[----:B----4-:R-:W-:-:S05]  /*2e00*/  FMNMX.FTZ R37, R38, R37, !PT ;  /* 0x0000002526257209 */ /* 0x010fca0007810000 */
[----:B------:R-:W1:Y:S01]  /*2e10*/  SHFL.BFLY PT, R192, R37, 0x1, 0x1f ;  /* 0x0c201f0025c07f89 */ /* 0x000e6200000e0000 */
[----:B--2---:R-:W-:Y:S02]  /*2e20*/  FSEL R87, R87, -INF , P5 ;  /* 0xff80000057577808 */ /* 0x004fe40002800000 */
[----:B-1----:R-:W-:-:S04]  /*2e30*/  FMNMX.FTZ R192, R37, R192, !PT ;  /* 0x000000c025c07209 */ /* 0x002fc80007810000 */
[C---:B------:R-:W-:Y:S01]  /*2e40*/  FSETP.NEU.FTZ.AND P6, PT, R192.reuse, -INF , PT ;  /* 0xff800000c000780b */ /* 0x040fe20003fdd000 */
[----:B------:R-:W-:-:S01]  /*2e50*/  FFMA.FTZ R40, R192, R41, -8 ;  /* 0xc1000000c0287423 */ /* 0x000fc20000010029 */
[----:B------:R-:W-:-:S04]  /*2e60*/  FMNMX.FTZ R41, R4, R5, !PT ;  /* 0x0000000504297209 */ /* 0x000fc80007810000 */
[----:B------:R-:W-:Y:S02]  /*2e70*/  FSEL R54, R40, RZ, P6 ;  /* 0x000000ff28367208 */ /* 0x000fe40003000000 */
[----:B------:R-:W-:Y:S02]  /*2e80*/  FMNMX.FTZ R40, R6, R41, !PT ;  /* 0x0000002906287209 */ /* 0x000fe40007810000 */
[----:B---3--:R-:W-:Y:S01]  /*2e90*/  LOP3.LUT P6, RZ, R89, 0x7f, RZ, 0xc0, !PT ;  /* 0x0000007f59ff7812 */ /* 0x008fe200078cc0ff */
[----:B------:R-:W-:-:S01]  /*2ea0*/  FFMA.FTZ R37, R39, UR10, -R54 ;  /* 0x0000000a27257c23 */ /* 0x000fc20008010836 */
[----:B------:R-:W-:Y:S01]  /*2eb0*/  FMNMX.FTZ R41, R7, R40, !PT ;  /* 0x0000002807297209 */ /* 0x000fe20007810000 */
[----:B------:R-:W-:-:S01]  /*2ec0*/  FFMA.FTZ R39, R43, UR10, -R54 ;  /* 0x0000000a2b277c23 */ /* 0x000fc20008010836 */
[--C-:B------:R-:W-:Y:S01]  /*2ed0*/  FFMA.FTZ R50, R50, UR10, -R54.reuse ;  /* 0x0000000a32327c23 */ /* 0x100fe20008010836 */
        /* <DEDUP_REMOVED lines=11> */
[----:B------:R1:W-:Y:S01]  /*2f90*/  MUFU.EX2 R41, R50 ;  /* 0x0000003200297308 */ /* 0x0003e20000000800 */
        /* <DEDUP_REMOVED lines=15> */
[----:B------:R-:W-:Y:S01]  /*3090*/  MUFU.EX2 R58, R52 ;  /* 0x00000034003a7308 */ /* 0x000fe20000000800 */
[----:B------:R-:W-:-:S01]  /*30a0*/  FFMA.FTZ R72, R72, UR10, -R54 ;  /* 0x0000000a48487c23 */ /* 0x000fc20008010836 */
[----:B------:R-:W-:Y:S01]  /*30b0*/  FMNMX.FTZ R45, R15, R44, !PT ;  /* 0x0000002c0f2d7209 */ /* 0x000fe20007810000 */
[----:B------:R-:W-:-:S01]  /*30c0*/  FFMA.FTZ R44, R59, UR10, -R54 ;  /* 0x0000000a3b2c7c23 */ /* 0x000fc20008010836 */
[--C-:B------:R-:W-:Y:S01]  /*30d0*/  FFMA.FTZ R73, R73, UR10, -R54.reuse ;  /* 0x0000000a49497c23 */ /* 0x100fe20008010836 */
[----:B------:R-:W-:-:S01]  /*30e0*/  FFMA.FTZ R76, R76, UR10, -R54 ;  /* 0x0000000a4c4c7c23 */ /* 0x000fc20008010836 */
[----:B-1----:R-:W-:Y:S01]  /*30f0*/  FMNMX.FTZ R50, R20, R45, !PT ;  /* 0x0000002d14327209 */ /* 0x002fe20007810000 */
[----:B------:R-:W-:-:S01]  /*3100*/  FFMA.FTZ R77, R77, UR10, -R54 ;  /* 0x0000000a4d4d7c23 */ /* 0x000fc20008010836 */
[----:B------:R-:W-:Y:S01]  /*3110*/  MUFU.EX2 R37, R37 ;  /* 0x0000002500257308 */ /* 0x000fe20000000800 */
[----:B------:R-:W-:-:S01]  /*3120*/  FFMA.FTZ R81, R81, UR10, -R54 ;  /* 0x0000000a51517c23 */ /* 0x000fc20008010836 */
[----:B------:R-:W-:Y:S01]  /*3130*/  FMNMX.FTZ R45, R21, R50, !PT ;  /* 0x00000032152d7209 */ /* 0x000fe20007810000 */
[----:B------:R-:W-:-:S01]  /*3140*/  FFMA.FTZ R84, R84, UR10, -R54 ;  /* 0x0000000a54547c23 */ /* 0x000fc20008010836 */
[----:B------:R-:W-:-:S02]  /*3150*/  @!P6 VIADD R3, R3, 0x38840 ;  /* 0x000388400303e836 */ /* 0x000fc40000000000 */
[----:B------:R-:W-:Y:S01]  /*3160*/  FMNMX.FTZ R50, R24, R45, !PT ;  /* 0x0000002d18327209 */ /* 0x000fe20007810000 */
[----:B------:R-:W-:Y:S01]  /*3170*/  IMAD.MOV.U32 R89, RZ, RZ, R151 ;  /* 0x000000ffff597224 */ /* 0x000fe200078e0097 */
[----:B------:R-:W-:Y:S01]  /*3180*/  MUFU.EX2 R38, R38 ;  /* 0x0000002600267308 */ /* 0x000fe20000000800 */
[----:B------:R-:W-:Y:S02]  /*3190*/  @!P6 PRMT R3, RZ, 0x654, R3 ;  /* 0x00000654ff03e816 */ /* 0x000fe40000000003 */
[----:B------:R-:W-:Y:S02]  /*31a0*/  FMNMX.FTZ R47, R25, R50, !PT ;  /* 0x00000032192f7209 */ /* 0x000fe40007810000 */
[----:B------:R1:W-:Y:S02]  /*31b0*/  @!P6 SYNCS.ARRIVE.TRANS64.RED.A1T0 RZ, [R3+URZ], RZ ;  /* 0x000000ff03ffe9a7 */ /* 0x0003e4000810043f */
[----:B------:R-:W-:Y:S01]  /*31c0*/  FMNMX.FTZ R50, R26, R47, !PT ;  /* 0x0000002f1a327209 */ /* 0x000fe20007810000 */
[----:B------:R-:W-:Y:S03]  /*31d0*/  MUFU.EX2 R39, R39 ;  /* 0x0000002700277308 */ /* 0x000fe60000000800 */
[----:B------:R-:W-:-:S04]  /*31e0*/  FMNMX.FTZ R47, R27, R50, !PT ;  /* 0x000000321b2f7209 */ /* 0x000fc80007810000 */
[----:B------:R-:W-:Y:S01]  /*31f0*/  FMNMX.FTZ R50, R28, R47, !PT ;  /* 0x0000002f1c327209 */ /* 0x000fe20007810000 */
[----:B------:R-:W3:Y:S03]  /*3200*/  MUFU.EX2 R42, R42 ;  /* 0x0000002a002a7308 */ /* 0x000ee60000000800 */
[----:B------:R-:W-:-:S04]  /*3210*/  FMNMX.FTZ R47, R29, R50, !PT ;  /* 0x000000321d2f7209 */ /* 0x000fc80007810000 */
[----:B------:R-:W-:Y:S01]  /*3220*/  FMNMX.FTZ R48, R30, R47, !PT ;  /* 0x0000002f1e307209 */ /* 0x000fe20007810000 */
[----:B------:R-:W-:Y:S03]  /*3230*/  MUFU.EX2 R40, R40 ;  /* 0x0000002800287308 */ /* 0x000fe60000000800 */
[----:B--2---:R-:W-:Y:S01]  /*3240*/  FMNMX.FTZ R51, R31, R48, !PT ;  /* 0x000000301f337209 */ /* 0x004fe20007810000 */
[----:B------:R-:W-:-:S03]  /*3250*/  FFMA.FTZ R48, R49, UR10, -R54 ;  /* 0x0000000a31307c23 */ /* 0x000fc60008010836 */
[----:B------:R-:W-:Y:S01]  /*3260*/  FMNMX.FTZ R50, R32, R51, !PT ;  /* 0x0000003320327209 */ /* 0x000fe20007810000 */
[----:B------:R-:W-:Y:S01]  /*3270*/  MUFU.EX2 R47, R55 ;  /* 0x00000037002f7308 */ /* 0x000fe20000000800 */
[----:B---3--:R-:W-:Y:S02]  /*3280*/  F2FP.SATFINITE.E4M3.F32.PACK_AB_MERGE_C R228, R42, R39, RZ ;  /* 0x000000272ae4723e */ /* 0x008fe400048070ff */
[----:B------:R-:W-:Y:S02]  /*3290*/  FMNMX.FTZ R49, R33, R50, !PT ;  /* 0x0000003221317209 */ /* 0x000fe40007810000 */
[----:B------:R-:W-:Y:S02]  /*32a0*/  F2FP.SATFINITE.E4M3.F32.PACK_AB_MERGE_C R228, R38, R37, R228 ;  /* 0x0000002526e4723e */ /* 0x000fe400048070e4 */
[----:B------:R-:W-:Y:S01]  /*32b0*/  FMNMX.FTZ R50, R34, R49, !PT ;  /* 0x0000003122327209 */ /* 0x000fe20007810000 */
[----:B------:R2:W-:Y:S03]  /*32c0*/  MUFU.EX2 R55, R53 ;  /* 0x0000003500377308 */ /* 0x0005e60000000800 */
[----:B------:R-:W-:-:S04]  /*32d0*/  FMNMX.FTZ R49, R35, R50, !PT ;  /* 0x0000003223317209 */ /* 0x000fc80007810000 */
[----:B------:R-:W-:Y:S01]  /*32e0*/  FMNMX.FTZ R50, R36, R49, !PT ;  /* 0x0000003124327209 */ /* 0x000fe20007810000 */
[----:B------:R-:W-:Y:S03]  /*32f0*/  MUFU.EX2 R62, R57 ;  /* 0x00000039003e7308 */ /* 0x000fe60000000800 */
[----:B------:R-:W-:-:S04]  /*3300*/  FMNMX.FTZ R49, R79, R50, !PT ;  /* 0x000000324f317209 */ /* 0x000fc80007810000 */
[----:B------:R-:W-:Y:S01]  /*3310*/  FMNMX.FTZ R50, R82, R49, !PT ;  /* 0x0000003152327209 */ /* 0x000fe20007810000 */
[----:B------:R-:W3:Y:S03]  /*3320*/  MUFU.EX2 R46, R46 ;  /* 0x0000002e002e7308 */ /* 0x000ee60000000800 */
[----:B------:R-:W-:-:S04]  /*3330*/  FMNMX.FTZ R51, R83, R50, !PT ;  /* 0x0000003253337209 */ /* 0x000fc80007810000 */
[----:B------:R-:W-:Y:S01]  /*3340*/  FMNMX.FTZ R50, R86, R51, !PT ;  /* 0x0000003356327209 */ /* 0x000fe20007810000 */
[----:B------:R-:W-:-:S01]  /*3350*/  FFMA.FTZ R51, R64, UR10, -R54 ;  /* 0x0000000a40337c23 */ /* 0x000fc20008010836 */
[----:B------:R-:W-:Y:S02]  /*3360*/  MUFU.EX2 R44, R44 ;  /* 0x0000002c002c7308 */ /* 0x000fe40000000800 */
[----:B------:R-:W-:-:S05]  /*3370*/  FMNMX.FTZ R50, R87, R50, !PT ;  /* 0x0000003257327209 */ /* 0x000fca0007810000 */
[----:B--2---:R-:W2:Y:S01]  /*3380*/  SHFL.BFLY PT, R53, R50, 0x2, 0x1f ;  /* 0x0c401f0032357f89 */ /* 0x004ea200000e0000 */
[----:B------:R4:W-:Y:S01]  /*3390*/  MUFU.EX2 R45, R66 ;  /* 0x00000042002d7308 */ /* 0x0009e20000000800 */
[----:B---3--:R-:W-:-:S04]  /*33a0*/  F2FP.SATFINITE.E4M3.F32.PACK_AB_MERGE_C R230, R46, R43, RZ ;  /* 0x0000002b2ee6723e */ /* 0x008fc800048070ff */
[----:B------:R-:W-:-:S03]  /*33b0*/  F2FP.SATFINITE.E4M3.F32.PACK_AB_MERGE_C R230, R41, R40, R230 ;  /* 0x0000002829e6723e */ /* 0x000fc600048070e6 */
[----:B------:R-:W-:Y:S01]  /*33c0*/  MUFU.EX2 R67, R67 ;  /* 0x0000004300437308 */ /* 0x000fe20000000800 */
[----:B----4-:R-:W-:-:S07]  /*33d0*/  IMAD.MOV.U32 R66, RZ, RZ, R151 ;  /* 0x000000ffff427224 */ /* 0x010fce00078e0097 */
[----:B------:R-:W-:Y:S01]  /*33e0*/  MUFU.EX2 R88, R88 ;  /* 0x0000005800587308 */ /* 0x000fe20000000800 */
[----:B--2---:R-:W-:Y:S01]  /*33f0*/  FMNMX.FTZ R53, R50, R53, !PT ;  /* 0x0000003532357209 */ /* 0x004fe20007810000 */
[--C-:B------:R-:W-:Y:S01]  /*3400*/  FFMA.FTZ R50, R80, UR10, -R54.reuse ;  /* 0x0000000a50327c23 */ /* 0x100fe20008010836 */
[----:B------:R-:W-:-:S05]  /*3410*/  FFMA.FTZ R54, R85, UR10, -R54 ;  /* 0x0000000a55367c23 */ /* 0x000fca0008010836 */
[----:B------:R-:W-:Y:S01]  /*3420*/  MUFU.EX2 R48, R48 ;  /* 0x0000003000307308 */ /* 0x000fe20000000800 */
[--C-:B------:R-:W-:Y:S01]  /*3430*/  IMAD.MOV.U32 R85, RZ, RZ, R151.reuse ;  /* 0x000000ffff557224 */ /* 0x100fe200078e0097 */
[----:B------:R-:W2:Y:S01]  /*3440*/  SHFL.BFLY PT, R52, R53, 0x1, 0x1f ;  /* 0x0c201f0035347f89 */ /* 0x000ea200000e0000 */
[----:B------:R-:W-:-:S05]  /*3450*/  IMAD.MOV.U32 R80, RZ, RZ, R151 ;  /* 0x000000ffff507224 */ /* 0x000fca00078e0097 */
[----:B------:R-:W-:Y:S08]  /*3460*/  MUFU.EX2 R49, R56 ;  /* 0x0000003800317308 */ /* 0x000ff00000000800 */
[----:B------:R-:W-:Y:S08]  /*3470*/  MUFU.EX2 R60, R60 ;  /* 0x0000003c003c7308 */ /* 0x000ff00000000800 */
[----:B------:R-:W-:Y:S01]  /*3480*/  MUFU.EX2 R61, R61 ;  /* 0x0000003d003d7308 */ /* 0x000fe20000000800 */
[----:B--2---:R-:W-:Y:S01]  /*3490*/  FMNMX.FTZ R197, R53, R52, !PT ;  /* 0x0000003435c57209 */ /* 0x004fe20007810000 */
[----:B------:R-:W-:-:S03]  /*34a0*/  IMAD.U32 R52, RZ, RZ, UR10 ;  /* 0x0000000aff347e24 */ /* 0x000fc6000f8e00ff */
[C---:B------:R-:W-:Y:S01]  /*34b0*/  FSETP.NEU.FTZ.AND P1, PT, R197.reuse, -INF , PT ;  /* 0xff800000c500780b */ /* 0x040fe20003f3d000 */
[----:B------:R-:W-:-:S02]  /*34c0*/  FFMA.FTZ R52, R197, R52, -8 ;  /* 0xc1000000c5347423 */ /* 0x000fc40000010034 */
[----:B------:R2:W-:Y:S03]  /*34d0*/  MUFU.EX2 R53, R54 ;  /* 0x0000003600357308 */ /* 0x0005e60000000800 */
[----:B------:R-:W-:Y:S02]  /*34e0*/  FSEL R52, R52, RZ, P1 ;  /* 0x000000ff34347208 */ /* 0x000fe40000800000 */
[----:B------:R-:W-:-:S03]  /*34f0*/  PLOP3.LUT P1, PT, PT, PT, UP0, 0x80, 0x0 ;  /* 0x000000000000781c */ /* 0x000fc60003f2f008 */
[----:B------:R-:W-:Y:S01]  /*3500*/  MUFU.EX2 R51, R51 ;  /* 0x0000003300337308 */ /* 0x000fe20000000800 */
[----:B------:R-:W-:-:S01]  /*3510*/  FFMA.FTZ R4, R4, UR10, -R52 ;  /* 0x0000000a04047c23 */ /* 0x000fc20008010834 */
[--C-:B------:R-:W-:Y:S01]  /*3520*/  FFMA.FTZ R5, R5, UR10, -R52.reuse ;  /* 0x0000000a05057c23 */ /* 0x100fe20008010834 */
[----:B------:R-:W-:-:S01]  /*3530*/  FFMA.FTZ R6, R6, UR10, -R52 ;  /* 0x0000000a06067c23 */ /* 0x000fc20008010834 */
[--C-:B------:R-:W-:Y:S01]  /*3540*/  FFMA.FTZ R7, R7, UR10, -R52.reuse ;  /* 0x0000000a07077c23 */ /* 0x100fe20008010834 */
[----:B------:R-:W-:-:S01]  /*3550*/  FFMA.FTZ R8, R8, UR10, -R52 ;  /* 0x0000000a08087c23 */ /* 0x000fc20008010834 */
[--C-:B------:R-:W-:Y:S01]  /*3560*/  FFMA.FTZ R9, R9, UR10, -R52.reuse ;  /* 0x0000000a09097c23 */ /* 0x100fe20008010834 */
[----:B------:R-:W-:-:S01]  /*3570*/  FFMA.FTZ R10, R10, UR10, -R52 ;  /* 0x0000000a0a0a7c23 */ /* 0x000fc20008010834 */
[----:B------:R-:W-:Y:S01]  /*3580*/  MUFU.EX2 R4, R4 ;  /* 0x0000000400047308 */ /* 0x000fe20000000800 */
[----:B--2---:R-:W-:-:S01]  /*3590*/  FADD.FTZ R54, R37, R38 ;  /* 0x0000002625367221 */ /* 0x004fc20000010000 */
[--C-:B------:R-:W-:Y:S01]  /*35a0*/  FFMA.FTZ R11, R11, UR10, -R52.reuse ;  /* 0x0000000a0b0b7c23 */ /* 0x100fe20008010834 */
[----:B------:R-:W-:-:S01]  /*35b0*/  FFMA.FTZ R12, R12, UR10, -R52 ;  /* 0x0000000a0c0c7c23 */ /* 0x000fc20008010834 */
[----:B------:R-:W-:Y:S01]  /*35c0*/  FFMA.FTZ R13, R13, UR10, -R52 ;  /* 0x0000000a0d0d7c23 */ /* 0x000fe20008010834 */
[----:B------:R-:W-:-:S01]  /*35d0*/  FADD.FTZ R59, R39, R54 ;  /* 0x00000036273b7221 */ /* 0x000fc20000010000 */
[--C-:B------:R-:W-:Y:S01]  /*35e0*/  FFMA.FTZ R14, R14, UR10, -R52.reuse ;  /* 0x0000000a0e0e7c23 */ /* 0x100fe20008010834 */
[----:B------:R-:W-:-:S01]  /*35f0*/  FFMA.FTZ R15, R15, UR10, -R52 ;  /* 0x0000000a0f0f7c23 */ /* 0x000fc20008010834 */
[----:B------:R-:W2:Y:S01]  /*3600*/  MUFU.EX2 R5, R5 ;  /* 0x0000000500057308 */ /* 0x000ea20000000800 */
[----:B------:R-:W-:-:S01]  /*3610*/  FADD.FTZ R59, R42, R59 ;  /* 0x0000003b2a3b7221 */ /* 0x000fc20000010000 */
[--C-:B------:R-:W-:Y:S01]  /*3620*/  FFMA.FTZ R20, R20, UR10, -R52.reuse ;  /* 0x0000000a14147c23 */ /* 0x100fe20008010834 */
[----:B------:R-:W-:-:S01]  /*3630*/  FFMA.FTZ R21, R21, UR10, -R52 ;  /* 0x0000000a15157c23 */ /* 0x000fc20008010834 */
[--C-:B------:R-:W-:Y:S01]  /*3640*/  FFMA.FTZ R24, R24, UR10, -R52.reuse ;  /* 0x0000000a18187c23 */ /* 0x100fe20008010834 */
[----:B------:R-:W-:-:S01]  /*3650*/  FFMA.FTZ R25, R25, UR10, -R52 ;  /* 0x0000000a19197c23 */ /* 0x000fc20008010834 */
[--C-:B------:R-:W-:Y:S01]  /*3660*/  FFMA.FTZ R26, R26, UR10, -R52.reuse ;  /* 0x0000000a1a1a7c23 */ /* 0x100fe20008010834 */
[----:B------:R-:W-:-:S01]  /*3670*/  FFMA.FTZ R27, R27, UR10, -R52 ;  /* 0x0000000a1b1b7c23 */ /* 0x000fc20008010834 */
[----:B------:R-:W3:Y:S01]  /*3680*/  MUFU.EX2 R6, R6 ;  /* 0x0000000600067308 */ /* 0x000ee20000000800 */
[----:B------:R-:W-:-:S01]  /*3690*/  FFMA.FTZ R28, R28, UR10, -R52 ;  /* 0x0000000a1c1c7c23 */ /* 0x000fc20008010834 */
[--C-:B------:R-:W-:Y:S01]  /*36a0*/  FFMA.FTZ R29, R29, UR10, -R52.reuse ;  /* 0x0000000a1d1d7c23 */ /* 0x100fe20008010834 */
[----:B------:R-:W-:-:S01]  /*36b0*/  FFMA.FTZ R30, R30, UR10, -R52 ;  /* 0x0000000a1e1e7c23 */ /* 0x000fc20008010834 */
[--C-:B------:R-:W-:Y:S01]  /*36c0*/  FFMA.FTZ R31, R31, UR10, -R52.reuse ;  /* 0x0000000a1f1f7c23 */ /* 0x100fe20008010834 */
[----:B------:R-:W-:-:S01]  /*36d0*/  FFMA.FTZ R32, R32, UR10, -R52 ;  /* 0x0000000a20207c23 */ /* 0x000fc20008010834 */
[--C-:B------:R-:W-:Y:S01]  /*36e0*/  FFMA.FTZ R33, R33, UR10, -R52.reuse ;  /* 0x0000000a21217c23 */ /* 0x100fe20008010834 */
[----:B------:R-:W-:-:S01]  /*36f0*/  FFMA.FTZ R34, R34, UR10, -R52 ;  /* 0x0000000a22227c23 */ /* 0x000fc20008010834 */
[----:B------:R-:W4:Y:S01]  /*3700*/  MUFU.EX2 R7, R7 ;  /* 0x0000000700077308 */ /* 0x000f220000000800 */
[----:B--2---:R-:W-:-:S01]  /*3710*/  FADD.FTZ R57, R4, R5 ;  /* 0x0000000504397221 */ /* 0x004fc20000010000 */
[--C-:B------:R-:W-:Y:S01]  /*3720*/  FFMA.FTZ R35, R35, UR10, -R52.reuse ;  /* 0x0000000a23237c23 */ /* 0x100fe20008010834 */
[----:B------:R-:W-:-:S01]  /*3730*/  FFMA.FTZ R36, R36, UR10, -R52 ;  /* 0x0000000a24247c23 */ /* 0x000fc20008010834 */
[--C-:B------:R-:W-:Y:S01]  /*3740*/  FFMA.FTZ R79, R79, UR10, -R52.reuse ;  /* 0x0000000a4f4f7c23 */ /* 0x100fe20008010834 */
[----:B------:R-:W-:-:S01]  /*3750*/  FFMA.FTZ R82, R82, UR10, -R52 ;  /* 0x0000000a52527c23 */ /* 0x000fc20008010834 */
[--C-:B------:R-:W-:Y:S01]  /*3760*/  FFMA.FTZ R83, R83, UR10, -R52.reuse ;  /* 0x0000000a53537c23 */ /* 0x100fe20008010834 */
[----:B------:R-:W-:-:S01]  /*3770*/  FFMA.FTZ R86, R86, UR10, -R52 ;  /* 0x0000000a56567c23 */ /* 0x000fc20008010834 */
[----:B------:R-:W2:Y:S01]  /*3780*/  MUFU.EX2 R8, R8 ;  /* 0x0000000800087308 */ /* 0x000ea20000000800 */
[----:B---3--:R-:W-:-:S01]  /*3790*/  FADD.FTZ R54, R6, R57 ;  /* 0x0000003906367221 */ /* 0x008fc20000010000 */
[----:B------:R-:W-:Y:S01]  /*37a0*/  FFMA.FTZ R52, R87, UR10, -R52 ;  /* 0x0000000a57347c23 */ /* 0x000fe20008010834 */
[----:B------:R-:W-:-:S02]  /*37b0*/  IMAD.MOV.U32 R87, RZ, RZ, R151 ;  /* 0x000000ffff577224 */ /* 0x000fc400078e0097 */
[--C-:B------:R-:W-:Y:S02]  /*37c0*/  IMAD.MOV.U32 R38, RZ, RZ, R151.reuse ;  /* 0x000000ffff267224 */ /* 0x100fe400078e0097 */
[----:B------:R-:W-:Y:S01]  /*37d0*/  IMAD.MOV.U32 R37, RZ, RZ, R151 ;  /* 0x000000ffff257224 */ /* 0x000fe200078e0097 */
[----:B------:R-:W1:Y:S01]  /*37e0*/  MUFU.EX2 R9, R9 ;  /* 0x0000000900097308 */ /* 0x000e620000000800 */
[----:B----4-:R-:W-:-:S01]  /*37f0*/  FADD.FTZ R57, R7, R54 ;  /* 0x0000003607397221 */ /* 0x010fc20000010000 */
[----:B------:R-:W-:Y:S01]  /*3800*/  FADD.FTZ R54, R40, R59 ;  /* 0x0000003b28367221 */ /* 0x000fe20000010000 */
[----:B------:R-:W-:Y:S01]  /*3810*/  F2FP.SATFINITE.E4M3.F32.PACK_AB_MERGE_C R39, R7, R6, RZ ;  /* 0x000000060727723e */ /* 0x000fe200048070ff */
[----:B------:R-:W-:Y:S02]  /*3820*/  IMAD.MOV.U32 R59, RZ, RZ, R151 ;  /* 0x000000ffff3b7224 */ /* 0x000fe400078e0097 */
[----:B------:R-:W-:-:S01]  /*3830*/  FADD.FTZ R54, R41, R54 ;  /* 0x0000003629367221 */ /* 0x000fc20000010000 */
[----:B------:R-:W-:Y:S01]  /*3840*/  F2FP.SATFINITE.E4M3.F32.PACK_AB_MERGE_C R229, R5, R4, R39 ;  /* 0x0000000405e5723e */ /* 0x000fe20004807027 */
[----:B------:R-:W3:Y:S01]  /*3850*/  MUFU.EX2 R10, R10 ;  /* 0x0000000a000a7308 */ /* 0x000ee20000000800 */
[----:B--2---:R-:W-:-:S01]  /*3860*/  FADD.FTZ R64, R8, R57 ;  /* 0x0000003908407221 */ /* 0x004fc20000010000 */
[----:B------:R-:W-:Y:S01]  /*3870*/  FADD.FTZ R57, R43, R54 ;  /* 0x000000362b397221 */ /* 0x000fe20000010000 */
[----:B------:R-:W-:-:S02]  /*3880*/  IMAD.MOV.U32 R43, RZ, RZ, R151 ;  /* 0x000000ffff2b7224 */ /* 0x000fc400078e0097 */
[----:B------:R-:W-:Y:S02]  /*3890*/  IMAD.MOV.U32 R41, RZ, RZ, R151 ;  /* 0x000000ffff297224 */ /* 0x000fe400078e0097 */
[----:B------:R-:W-:-:S01]  /*38a0*/  FADD.FTZ R57, R46, R57 ;  /* 0x000000392e397221 */ /* 0x000fc20000010000 */
[----:B------:R-:W-:Y:S01]  /*38b0*/  IMAD.MOV.U32 R40, RZ, RZ, R151 ;  /* 0x000000ffff287224 */ /* 0x000fe200078e0097 */
[----:B------:R-:W2:Y:S01]  /*38c0*/  MUFU.EX2 R11, R11 ;  /* 0x0000000b000b7308 */ /* 0x000ea20000000800 */
[----:B-1----:R-:W-:-:S01]  /*38d0*/  FADD.FTZ R3, R9, R64 ;  /* 0x0000004009037221 */ /* 0x002fc20000010000 */
[----:B------:R-:W-:-:S06]  /*38e0*/  IMAD.MOV.U32 R39, RZ, RZ, R151 ;  /* 0x000000ffff277224 */ /* 0x000fcc00078e0097 */
[----:B------:R-:W1:Y:S01]  /*38f0*/  MUFU.EX2 R12, R12 ;  /* 0x0000000c000c7308 */ /* 0x000e620000000800 */
[----:B---3--:R-:W-:-:S07]  /*3900*/  FADD.FTZ R54, R10, R3 ;  /* 0x000000030a367221 */ /* 0x008fce0000010000 */
[----:B------:R-:W3:Y:S01]  /*3910*/  MUFU.EX2 R13, R13 ;  /* 0x0000000d000d7308 */ /* 0x000ee20000000800 */
[----:B--2---:R-:W-:-:S01]  /*3920*/  FADD.FTZ R3, R11, R54 ;  /* 0x000000360b037221 */ /* 0x004fc20000010000 */
[----:B------:R-:W-:Y:S01]  /*3930*/  FADD.FTZ R54, R44, R57 ;  /* 0x000000392c367221 */ /* 0x000fe20000010000 */
[----:B------:R-:W-:-:S03]  /*3940*/  F2FP.SATFINITE.E4M3.F32.PACK_AB_MERGE_C R11, R11, R10, RZ ;  /* 0x0000000a0b0b723e */ /* 0x000fc600048070ff */
[----:B------:R-:W-:Y:S01]  /*3950*/  FADD.FTZ R54, R45, R54 ;  /* 0x000000362d367221 */ /* 0x000fe20000010000 */
[----:B------:R-:W-:Y:S01]  /*3960*/  F2FP.SATFINITE.E4M3.F32.PACK_AB_MERGE_C R231, R9, R8, R11 ;  /* 0x0000000809e7723e */ /* 0x000fe2000480700b */
[----:B------:R-:W2:Y:S01]  /*3970*/  MUFU.EX2 R14, R14 ;  /* 0x0000000e000e7308 */ /* 0x000ea20000000800 */
[----:B-1----:R-:W-:-:S01]  /*3980*/  FADD.FTZ R64, R12, R3 ;  /* 0x000000030c407221 */ /* 0x002fc20000010000 */
[----:B------:R-:W-:Y:S01]  /*3990*/  FADD.FTZ R57, R67, R54 ;  /* 0x0000003643397221 */ /* 0x000fe20000010000 */
[----:B------:R-:W-:-:S04]  /*39a0*/  F2FP.SATFINITE.E4M3.F32.PACK_AB_MERGE_C R67, R88, R67, RZ ;  /* 0x000000435843723e */ /* 0x000fc800048070ff */
[----:B------:R-:W-:Y:S01]  /*39b0*/  F2FP.SATFINITE.E4M3.F32.PACK_AB_MERGE_C R216, R45, R44, R67 ;  /* 0x0000002c2dd8723e */ /* 0x000fe20004807043 */
[----:B------:R-:W1:Y:S01]  /*39c0*/  MUFU.EX2 R15, R15 ;  /* 0x0000000f000f7308 */ /* 0x000e620000000800 */
[----:B---3--:R-:W-:-:S01]  /*39d0*/  FADD.FTZ R3, R13, R64 ;  /* 0x000000400d037221 */ /* 0x008fc20000010000 */
[----:B------:R-:W-:Y:S01]  /*39e0*/  FADD.FTZ R64, R88, R57 ;  /* 0x0000003958407221 */ /* 0x000fe20000010000 */
[--C-:B------:R-:W-:Y:S02]  /*39f0*/  IMAD.MOV.U32 R88, RZ, RZ, R151.reuse ;  /* 0x000000ffff587224 */ /* 0x100fe400078e0097 */
[----:B------:R-:W-:Y:S02]  /*3a00*/  IMAD.MOV.U32 R67, RZ, RZ, R151 ;  /* 0x000000ffff437224 */ /* 0x000fe400078e0097 */
[----:B------:R-:W-:-:S01]  /*3a10*/  FADD.FTZ R57, R47, R64 ;  /* 0x000000402f397221 */ /* 0x000fc20000010000 */
[----:B------:R-:W-:Y:S01]  /*3a20*/  IMAD.MOV.U32 R64, RZ, RZ, R151 ;  /* 0x000000ffff407224 */ /* 0x000fe200078e0097 */
[----:B------:R-:W3:Y:S01]  /*3a30*/  MUFU.EX2 R20, R20 ;  /* 0x0000001400147308 */ /* 0x000ee20000000800 */
[----:B--2---:R-:W-:-:S01]  /*3a40*/  FADD.FTZ R54, R14, R3 ;  /* 0x000000030e367221 */ /* 0x004fc20000010000 */
[----:B------:R-:W-:Y:S01]  /*3a50*/  FADD.FTZ R57, R48, R57 ;  /* 0x0000003930397221 */ /* 0x000fe20000010000 */
[----:B------:R-:W-:-:S02]  /*3a60*/  IMAD.MOV.U32 R45, RZ, RZ, R151 ;  /* 0x000000ffff2d7224 */ /* 0x000fc400078e0097 */
[----:B------:R-:W-:Y:S02]  /*3a70*/  IMAD.MOV.U32 R44, RZ, RZ, R151 ;  /* 0x000000ffff2c7224 */ /* 0x000fe400078e0097 */
[----:B------:R-:W-:-:S01]  /*3a80*/  FADD.FTZ R42, R58, R57 ;  /* 0x000000393a2a7221 */ /* 0x000fc20000010000 */
[----:B------:R-:W-:Y:S01]  /*3a90*/  F2FP.SATFINITE.E4M3.F32.PACK_AB_MERGE_C R58, R55, R58, RZ ;  /* 0x0000003a373a723e */ /* 0x000fe200048070ff */
[----:B------:R-:W2:Y:S01]  /*3aa0*/  MUFU.EX2 R21, R21 ;  /* 0x0000001500157308 */ /* 0x000ea20000000800 */
[----:B-1----:R-:W-:-:S01]  /*3ab0*/  FADD.FTZ R3, R15, R54 ;  /* 0x000000360f037221 */ /* 0x002fc20000010000 */
[----:B------:R-:W-:Y:S01]  /*3ac0*/  FADD.FTZ R42, R55, R42 ;  /* 0x0000002a372a7221 */ /* 0x000fe20000010000 */
[----:B------:R-:W-:Y:S01]  /*3ad0*/  F2FP.SATFINITE.E4M3.F32.PACK_AB_MERGE_C R14, R15, R14, RZ ;  /* 0x0000000e0f0e723e */ /* 0x000fe200048070ff */
[----:B------:R-:W-:Y:S01]  /*3ae0*/  IMAD.MOV.U32 R57, RZ, RZ, R151 ;  /* 0x000000ffff397224 */ /* 0x000fe200078e0097 */
[----:B------:R-:W-:Y:S01]  /*3af0*/  F2FP.SATFINITE.E4M3.F32.PACK_AB_MERGE_C R218, R48, R47, R58 ;  /* 0x0000002f30da723e */ /* 0x000fe2000480703a */
[----:B------:R-:W-:Y:S01]  /*3b00*/  FADD.FTZ R7, R49, R42 ;  /* 0x0000002a31077221 */ /* 0x000fe20000010000 */
[----:B------:R-:W-:Y:S01]  /*3b10*/  F2FP.SATFINITE.E4M3.F32.PACK_AB_MERGE_C R217, R13, R12, R14 ;  /* 0x0000000c0dd9723e */ /* 0x000fe2000480700e */
[----:B------:R-:W1:Y:S01]  /*3b20*/  MUFU.EX2 R24, R24 ;  /* 0x0000001800187308 */ /* 0x000e620000000800 */
[----:B---3--:R-:W-:-:S01]  /*3b30*/  FADD.FTZ R54, R20, R3 ;  /* 0x0000000314367221 */ /* 0x008fc20000010000 */
[----:B------:R-:W-:Y:S01]  /*3b40*/  FADD.FTZ R7, R62, R7 ;  /* 0x000000073e077221 */ /* 0x000fe20000010000 */
[----:B------:R-:W-:-:S02]  /*3b50*/  IMAD.MOV.U32 R58, RZ, RZ, R151 ;  /* 0x000000ffff3a7224 */ /* 0x000fc400078e0097 */
[--C-:B------:R-:W-:Y:S02]  /*3b60*/  IMAD.MOV.U32 R55, RZ, RZ, R151.reuse ;  /* 0x000000ffff377224 */ /* 0x100fe400078e0097 */
[----:B------:R-:W-:Y:S01]  /*3b70*/  IMAD.MOV.U32 R48, RZ, RZ, R151 ;  /* 0x000000ffff307224 */ /* 0x000fe200078e0097 */
[----:B------:R-:W3:Y:S01]  /*3b80*/  MUFU.EX2 R25, R25 ;  /* 0x0000001900197308 */ /* 0x000ee20000000800 */
[----:B--2---:R-:W-:-:S01]  /*3b90*/  FADD.FTZ R3, R21, R54 ;  /* 0x0000003615037221 */ /* 0x004fc20000010000 */
[--C-:B------:R-:W-:Y:S02]  /*3ba0*/  IMAD.MOV.U32 R54, RZ, RZ, R151.reuse ;  /* 0x000000ffff367224 */ /* 0x100fe400078e0097 */
[--C-:B------:R-:W-:Y:S02]  /*3bb0*/  IMAD.MOV.U32 R47, RZ, RZ, R151.reuse ;  /* 0x000000ffff2f7224 */ /* 0x100fe400078e0097 */
[----:B------:R-:W-:Y:S02]  /*3bc0*/  IMAD.MOV.U32 R42, RZ, RZ, R151 ;  /* 0x000000ffff2a7224 */ /* 0x000fe400078e0097 */
[----:B------:R-:W2:Y:S01]  /*3bd0*/  MUFU.EX2 R26, R26 ;  /* 0x0000001a001a7308 */ /* 0x000ea20000000800 */
[----:B-1----:R-:W-:-:S07]  /*3be0*/  FADD.FTZ R46, R24, R3 ;  /* 0x00000003182e7221 */ /* 0x002fce0000010000 */
[----:B------:R-:W1:Y:S01]  /*3bf0*/  MUFU.EX2 R27, R27 ;  /* 0x0000001b001b7308 */ /* 0x000e620000000800 */
[----:B---3--:R-:W-:-:S01]  /*3c00*/  FADD.FTZ R3, R25, R46 ;  /* 0x0000002e19037221 */ /* 0x008fc20000010000 */
[----:B------:R-:W-:Y:S01]  /*3c10*/  F2FP.SATFINITE.E4M3.F32.PACK_AB_MERGE_C R24, R25, R24, RZ ;  /* 0x000000181918723e */ /* 0x000fe200048070ff */
[--C-:B------:R-:W-:Y:S02]  /*3c20*/  IMAD.MOV.U32 R46, RZ, RZ, R151.reuse ;  /* 0x000000ffff2e7224 */ /* 0x100fe400078e0097 */
[--C-:B------:R-:W-:Y:S01]  /*3c30*/  IMAD.MOV.U32 R25, RZ, RZ, R151.reuse ;  /* 0x000000ffff197224 */ /* 0x100fe200078e0097 */
[----:B------:R-:W-:Y:S01]  /*3c40*/  F2FP.SATFINITE.E4M3.F32.PACK_AB_MERGE_C R219, R21, R20, R24 ;  /* 0x0000001415db723e */ /* 0x000fe20004807018 */
[----:B------:R-:W-:Y:S01]  /*3c50*/  IMAD.MOV.U32 R24, RZ, RZ, R151 ;  /* 0x000000ffff187224 */ /* 0x000fe200078e0097 */
[----:B------:R-:W3:Y:S01]  /*3c60*/  MUFU.EX2 R28, R28 ;  /* 0x0000001c001c7308 */ /* 0x000ee20000000800 */
[----:B--2---:R-:W-:-:S07]  /*3c70*/  FADD.FTZ R6, R26, R3 ;  /* 0x000000031a067221 */ /* 0x004fce0000010000 */
[----:B------:R-:W2:Y:S01]  /*3c80*/  MUFU.EX2 R29, R29 ;  /* 0x0000001d001d7308 */ /* 0x000ea20000000800 */
[----:B-1----:R-:W-:-:S01]  /*3c90*/  FADD.FTZ R3, R27, R6 ;  /* 0x000000061b037221 */ /* 0x002fc20000010000 */
[----:B------:R-:W-:Y:S01]  /*3ca0*/  FADD.FTZ R6, R60, R7 ;  /* 0x000000073c067221 */ /* 0x000fe20000010000 */
[----:B------:R-:W-:-:S03]  /*3cb0*/  F2FP.SATFINITE.E4M3.F32.PACK_AB_MERGE_C R60, R61, R60, RZ ;  /* 0x0000003c3d3c723e */ /* 0x000fc600048070ff */
[----:B------:R-:W-:Y:S01]  /*3cc0*/  FADD.FTZ R6, R61, R6 ;  /* 0x000000063d067221 */ /* 0x000fe20000010000 */
[----:B------:R-:W-:Y:S01]  /*3cd0*/  F2FP.SATFINITE.E4M3.F32.PACK_AB_MERGE_C R220, R62, R49, R60 ;  /* 0x000000313edc723e */ /* 0x000fe2000480703c */
[----:B------:R-:W1:Y:S01]  /*3ce0*/  MUFU.EX2 R30, R30 ;  /* 0x0000001e001e7308 */ /* 0x000e620000000800 */
[----:B---3--:R-:W-:-:S01]  /*3cf0*/  FADD.FTZ R10, R28, R3 ;  /* 0x000000031c0a7221 */ /* 0x008fc20000010000 */
[----:B------:R-:W-:Y:S01]  /*3d00*/  FADD.FTZ R3, R51, R6 ;  /* 0x0000000633037221 */ /* 0x000fe20000010000 */
[--C-:B------:R-:W-:Y:S01]  /*3d10*/  IMAD.MOV.U32 R62, RZ, RZ, R151.reuse ;  /* 0x000000ffff3e7224 */ /* 0x100fe200078e0097 */
[----:B------:R-:W-:Y:S01]  /*3d20*/  MOV R61, R151 ;  /* 0x00000097003d7202 */ /* 0x000fe20000000f00 */
[--C-:B------:R-:W-:Y:S02]  /*3d30*/  IMAD.MOV.U32 R60, RZ, RZ, R151.reuse ;  /* 0x000000ffff3c7224 */ /* 0x100fe400078e0097 */
[----:B------:R-:W-:Y:S01]  /*3d40*/  IMAD.MOV.U32 R49, RZ, RZ, R151 ;  /* 0x000000ffff317224 */ /* 0x000fe200078e0097 */
[----:B------:R3:W4:Y:S01]  /*3d50*/  MUFU.EX2 R56, R65 ;  /* 0x0000004100387308 */ /* 0x0007220000000800 */
[C---:B--2---:R-:W-:Y:S01]  /*3d60*/  F2FP.SATFINITE.E4M3.F32.PACK_AB_MERGE_C R28, R29.reuse, R28, RZ ;  /* 0x0000001c1d1c723e */ /* 0x044fe200048070ff */
[----:B------:R-:W-:-:S03]  /*3d70*/  FADD.FTZ R29, R29, R10 ;  /* 0x0000000a1d1d7221 */ /* 0x000fc60000010000 */
[----:B------:R-:W-:Y:S01]  /*3d80*/  F2FP.SATFINITE.E4M3.F32.PACK_AB_MERGE_C R221, R27, R26, R28 ;  /* 0x0000001a1bdd723e */ /* 0x000fe2000480701c */
[----:B------:R-:W-:Y:S02]  /*3d90*/  IMAD.MOV.U32 R28, RZ, RZ, R151 ;  /* 0x000000ffff1c7224 */ /* 0x000fe400078e0097 */
[----:B------:R-:W2:Y:S01]  /*3da0*/  MUFU.EX2 R31, R31 ;  /* 0x0000001f001f7308 */ /* 0x000ea20000000800 */
[----:B-1----:R-:W-:-:S01]  /*3db0*/  FADD.FTZ R6, R30, R29 ;  /* 0x0000001d1e067221 */ /* 0x002fc20000010000 */
[--C-:B---3--:R-:W-:Y:S02]  /*3dc0*/  IMAD.MOV.U32 R65, RZ, RZ, R151.reuse ;  /* 0x000000ffff417224 */ /* 0x108fe400078e0097 */
[--C-:B------:R-:W-:Y:S02]  /*3dd0*/  IMAD.MOV.U32 R29, RZ, RZ, R151.reuse ;  /* 0x000000ffff1d7224 */ /* 0x100fe400078e0097 */
[----:B------:R-:W-:Y:S02]  /*3de0*/  IMAD.MOV.U32 R27, RZ, RZ, R151 ;  /* 0x000000ffff1b7224 */ /* 0x000fe400078e0097 */
[----:B------:R-:W1:Y:S01]  /*3df0*/  MUFU.EX2 R68, R68 ;  /* 0x0000004400447308 */ /* 0x000e620000000800 */
[----:B----4-:R-:W-:-:S01]  /*3e00*/  FADD.FTZ R3, R56, R3 ;  /* 0x0000000338037221 */ /* 0x010fc20000010000 */
[----:B------:R-:W-:-:S06]  /*3e10*/  IMAD.MOV.U32 R26, RZ, RZ, R151 ;  /* 0x000000ffff1a7224 */ /* 0x000fcc00078e0097 */
[----:B------:R-:W3:Y:S01]  /*3e20*/  MUFU.EX2 R32, R32 ;  /* 0x0000002000207308 */ /* 0x000ee20000000800 */
[----:B--2---:R-:W-:-:S07]  /*3e30*/  FADD.FTZ R7, R31, R6 ;  /* 0x000000061f077221 */ /* 0x004fce0000010000 */
[----:B------:R-:W2:Y:S01]  /*3e40*/  MUFU.EX2 R69, R69 ;  /* 0x0000004500457308 */ /* 0x000ea20000000800 */
[----:B-1----:R-:W-:-:S07]  /*3e50*/  FADD.FTZ R6, R68, R3 ;  /* 0x0000000344067221 */ /* 0x002fce0000010000 */
[----:B------:R-:W1:Y:S01]  /*3e60*/  MUFU.EX2 R33, R33 ;  /* 0x0000002100217308 */ /* 0x000e620000000800 */
[----:B---3--:R-:W-:-:S07]  /*3e70*/  FADD.FTZ R10, R32, R7 ;  /* 0x00000007200a7221 */ /* 0x008fce0000010000 */
[----:B------:R-:W-:Y:S01]  /*3e80*/  MUFU.EX2 R76, R76 ;  /* 0x0000004c004c7308 */ /* 0x000fe20000000800 */
[C---:B--2---:R-:W-:Y:S01]  /*3e90*/  F2FP.SATFINITE.E4M3.F32.PACK_AB_MERGE_C R68, R69.reuse, R68, RZ ;  /* 0x000000444544723e */ /* 0x044fe200048070ff */
[----:B------:R-:W-:-:S03]  /*3ea0*/  FADD.FTZ R69, R69, R6 ;  /* 0x0000000645457221 */ /* 0x000fc60000010000 */
[----:B------:R-:W-:Y:S01]  /*3eb0*/  F2FP.SATFINITE.E4M3.F32.PACK_AB_MERGE_C R222, R56, R51, R68 ;  /* 0x0000003338de723e */ /* 0x000fe20004807044 */
[--C-:B------:R-:W-:Y:S02]  /*3ec0*/  IMAD.MOV.U32 R68, RZ, RZ, R151.reuse ;  /* 0x000000ffff447224 */ /* 0x100fe400078e0097 */
[----:B------:R-:W2:Y:S01]  /*3ed0*/  MUFU.EX2 R77, R77 ;  /* 0x0000004d004d7308 */ /* 0x000ea20000000800 */
[C---:B-1----:R-:W-:Y:S01]  /*3ee0*/  F2FP.SATFINITE.E4M3.F32.PACK_AB_MERGE_C R32, R33.reuse, R32, RZ ;  /* 0x000000202120723e */ /* 0x042fe200048070ff */
[----:B------:R-:W-:Y:S01]  /*3ef0*/  FADD.FTZ R33, R33, R10 ;  /* 0x0000000a21217221 */ /* 0x000fe20000010000 */
[--C-:B------:R-:W-:Y:S02]  /*3f00*/  IMAD.MOV.U32 R56, RZ, RZ, R151.reuse ;  /* 0x000000ffff387224 */ /* 0x100fe400078e0097 */
[----:B------:R-:W-:Y:S01]  /*3f10*/  F2FP.SATFINITE.E4M3.F32.PACK_AB_MERGE_C R223, R31, R30, R32 ;  /* 0x0000001e1fdf723e */ /* 0x000fe20004807020 */
[--C-:B------:R-:W-:Y:S01]  /*3f20*/  IMAD.MOV.U32 R51, RZ, RZ, R151.reuse ;  /* 0x000000ffff337224 */ /* 0x100fe200078e0097 */
[----:B------:R-:W-:Y:S01]  /*3f30*/  MOV R30, R151 ;  /* 0x00000097001e7202 */ /* 0x000fe20000000f00 */
[----:B------:R-:W1:Y:S01]  /*3f40*/  MUFU.EX2 R72, R72 ;  /* 0x0000004800487308 */ /* 0x000e620000000800 */
[----:B------:R-:W-:-:S02]  /*3f50*/  IMAD.MOV.U32 R32, RZ, RZ, R151 ;  /* 0x000000ffff207224 */ /* 0x000fc400078e0097 */
[----:B------:R-:W-:-:S05]  /*3f60*/  IMAD.MOV.U32 R31, RZ, RZ, R151 ;  /* 0x000000ffff1f7224 */ /* 0x000fca00078e0097 */
[----:B------:R-:W3:Y:S01]  /*3f70*/  MUFU.EX2 R34, R34 ;  /* 0x0000002200227308 */ /* 0x000ee20000000800 */
[----:B--2---:R-:W-:-:S07]  /*3f80*/  F2FP.SATFINITE.E4M3.F32.PACK_AB_MERGE_C R3, R77, R76, RZ ;  /* 0x0000004c4d03723e */ /* 0x004fce00048070ff */
[----:B------:R-:W2:Y:S01]  /*3f90*/  MUFU.EX2 R73, R73 ;  /* 0x0000004900497308 */ /* 0x000ea20000000800 */
[----:B-1----:R-:W-:-:S01]  /*3fa0*/  FADD.FTZ R6, R72, R69 ;  /* 0x0000004548067221 */ /* 0x002fc20000010000 */
[----:B------:R-:W-:-:S06]  /*3fb0*/  IMAD.MOV.U32 R69, RZ, RZ, R151 ;  /* 0x000000ffff457224 */ /* 0x000fcc00078e0097 */
[----:B------:R-:W1:Y:S01]  /*3fc0*/  MUFU.EX2 R35, R35 ;  /* 0x0000002300237308 */ /* 0x000e620000000800 */
[----:B---3--:R-:W-:-:S01]  /*3fd0*/  FADD.FTZ R10, R34, R33 ;  /* 0x00000021220a7221 */ /* 0x008fc20000010000 */
[----:B------:R-:W-:-:S06]  /*3fe0*/  IMAD.MOV.U32 R33, RZ, RZ, R151 ;  /* 0x000000ffff217224 */ /* 0x000fcc00078e0097 */
[----:B------:R-:W3:Y:S01]  /*3ff0*/  MUFU.EX2 R36, R36 ;  /* 0x0000002400247308 */ /* 0x000ee20000000800 */
[C---:B--2---:R-:W-:Y:S01]  /*4000*/  F2FP.SATFINITE.E4M3.F32.PACK_AB_MERGE_C R224, R73.reuse, R72, R3 ;  /* 0x0000004849e0723e */ /* 0x044fe20004807003 */
[----:B------:R-:W-:Y:S01]  /*4010*/  FADD.FTZ R73, R73, R6 ;  /* 0x0000000649497221 */ /* 0x000fe20000010000 */
[----:B------:R-:W-:-:S03]  /*4020*/  IMAD.MOV.U32 R72, RZ, RZ, R151 ;  /* 0x000000ffff487224 */ /* 0x000fc600078e0097 */
[----:B------:R-:W-:Y:S01]  /*4030*/  FADD.FTZ R76, R76, R73 ;  /* 0x000000494c4c7221 */ /* 0x000fe20000010000 */
[----:B------:R-:W-:Y:S01]  /*4040*/  IMAD.MOV.U32 R73, RZ, RZ, R151 ;  /* 0x000000ffff497224 */ /* 0x000fe200078e0097 */
[----:B------:R-:W2:Y:S01]  /*4050*/  MUFU.EX2 R79, R79 ;  /* 0x0000004f004f7308 */ /* 0x000ea20000000800 */
[----:B-1----:R-:W-:-:S01]  /*4060*/  FADD.FTZ R5, R35, R10 ;  /* 0x0000000a23057221 */ /* 0x002fc20000010000 */
[----:B------:R-:W-:Y:S01]  /*4070*/  FADD.FTZ R77, R77, R76 ;  /* 0x0000004c4d4d7221 */ /* 0x000fe20000010000 */
[----:B------:R-:W-:-:S05]  /*4080*/  IMAD.MOV.U32 R76, RZ, RZ, R151 ;  /* 0x000000ffff4c7224 */ /* 0x000fca00078e0097 */
[----:B------:R-:W1:Y:S01]  /*4090*/  MUFU.EX2 R84, R84 ;  /* 0x0000005400547308 */ /* 0x000e620000000800 */
[----:B---3--:R-:W-:-:S07]  /*40a0*/  FADD.FTZ R4, R36, R5 ;  /* 0x0000000524047221 */ /* 0x008fce0000010000 */
[----:B------:R-:W3:Y:S01]  /*40b0*/  MUFU.EX2 R50, R50 ;  /* 0x0000003200327308 */ /* 0x000ee20000000800 */
[C---:B--2---:R-:W-:Y:S01]  /*40c0*/  F2FP.SATFINITE.E4M3.F32.PACK_AB_MERGE_C R36, R79.reuse, R36, RZ ;  /* 0x000000244f24723e */ /* 0x044fe200048070ff */
[----:B------:R-:W-:-:S03]  /*40d0*/  FADD.FTZ R79, R79, R4 ;  /* 0x000000044f4f7221 */ /* 0x000fc60000010000 */
[----:B------:R-:W-:Y:S01]  /*40e0*/  F2FP.SATFINITE.E4M3.F32.PACK_AB_MERGE_C R225, R35, R34, R36 ;  /* 0x0000002223e1723e */ /* 0x000fe20004807024 */
[--C-:B------:R-:W-:Y:S02]  /*40f0*/  IMAD.MOV.U32 R36, RZ, RZ, R151.reuse ;  /* 0x000000ffff247224 */ /* 0x100fe400078e0097 */
[----:B------:R-:W2:Y:S01]  /*4100*/  MUFU.EX2 R82, R82 ;  /* 0x0000005200527308 */ /* 0x000ea20000000800 */
[----:B-1----:R-:W-:Y:S01]  /*4110*/  F2FP.SATFINITE.E4M3.F32.PACK_AB_MERGE_C R5, R53, R84, RZ ;  /* 0x000000543505723e */ /* 0x002fe200048070ff */
[--C-:B------:R-:W-:Y:S02]  /*4120*/  IMAD.MOV.U32 R35, RZ, RZ, R151.reuse ;  /* 0x000000ffff237224 */ /* 0x100fe400078e0097 */
[----:B------:R-:W-:-:S04]  /*4130*/  IMAD.MOV.U32 R34, RZ, RZ, R151 ;  /* 0x000000ffff227224 */ /* 0x000fc800078e0097 */
[----:B------:R-:W1:Y:S01]  /*4140*/  MUFU.EX2 R81, R81 ;  /* 0x0000005100517308 */ /* 0x000e620000000800 */
[----:B---3--:R-:W-:-:S01]  /*4150*/  FADD.FTZ R4, R50, R77 ;  /* 0x0000004d32047221 */ /* 0x008fc20000010000 */
[----:B------:R-:W-:-:S06]  /*4160*/  IMAD.MOV.U32 R77, RZ, RZ, R151 ;  /* 0x000000ffff4d7224 */ /* 0x000fcc00078e0097 */
[----:B------:R-:W3:Y:S01]  /*4170*/  MUFU.EX2 R83, R83 ;  /* 0x0000005300537308 */ /* 0x000ee20000000800 */
[----:B--2---:R-:W-:-:S01]  /*4180*/  FADD.FTZ R6, R82, R79 ;  /* 0x0000004f52067221 */ /* 0x004fc20000010000 */
[----:B------:R-:W-:-:S06]  /*4190*/  IMAD.MOV.U32 R79, RZ, RZ, R151 ;  /* 0x000000ffff4f7224 */ /* 0x000fcc00078e0097 */
[----:B------:R-:W2:Y:S01]  /*41a0*/  MUFU.EX2 R86, R86 ;  /* 0x0000005600567308 */ /* 0x000ea20000000800 */
[C---:B-1----:R-:W-:Y:S01]  /*41b0*/  F2FP.SATFINITE.E4M3.F32.PACK_AB_MERGE_C R226, R81.reuse, R50, R5 ;  /* 0x0000003251e2723e */ /* 0x042fe20004807005 */
[----:B------:R-:W-:Y:S01]  /*41c0*/  FADD.FTZ R81, R81, R4 ;  /* 0x0000000451517221 */ /* 0x000fe20000010000 */
[----:B------:R-:W-:-:S03]  /*41d0*/  IMAD.MOV.U32 R50, RZ, RZ, R151 ;  /* 0x000000ffff327224 */ /* 0x000fc600078e0097 */
[----:B------:R-:W-:Y:S01]  /*41e0*/  FADD.FTZ R84, R84, R81 ;  /* 0x0000005154547221 */ /* 0x000fe20000010000 */
[----:B------:R-:W-:Y:S01]  /*41f0*/  IMAD.MOV.U32 R81, RZ, RZ, R151 ;  /* 0x000000ffff517224 */ /* 0x000fe200078e0097 */
[----:B------:R1:W4:Y:S01]  /*4200*/  MUFU.EX2 R3, R52 ;  /* 0x0000003400037308 */ /* 0x0003220000000800 */
[----:B---3--:R-:W-:-:S04]  /*4210*/  FADD.FTZ R5, R83, R6 ;  /* 0x0000000653057221 */ /* 0x008fc80000010000 */
[----:B--2---:R-:W-:Y:S01]  /*4220*/  FADD.FTZ R4, R86, R5 ;  /* 0x0000000556047221 */ /* 0x004fe20000010000 */
[----:B------:R-:W-:-:S01]  /*4230*/  FADD.FTZ R5, R53, R84 ;  /* 0x0000005435057221 */ /* 0x000fc20000010000 */
[--C-:B------:R-:W-:Y:S02]  /*4240*/  IMAD.MOV.U32 R84, RZ, RZ, R151.reuse ;  /* 0x000000ffff547224 */ /* 0x100fe400078e0097 */
[--C-:B------:R-:W-:Y:S02]  /*4250*/  IMAD.MOV.U32 R53, RZ, RZ, R151.reuse ;  /* 0x000000ffff357224 */ /* 0x100fe400078e0097 */
[--C-:B-1----:R-:W-:Y:S01]  /*4260*/  IMAD.MOV.U32 R52, RZ, RZ, R151.reuse ;  /* 0x000000ffff347224 */ /* 0x102fe200078e0097 */
[C---:B----4-:R-:W-:Y:S01]  /*4270*/  F2FP.SATFINITE.E4M3.F32.PACK_AB_MERGE_C R6, R3.reuse, R86, RZ ;  /* 0x000000560306723e */ /* 0x050fe200048070ff */
[----:B------:R-:W-:Y:S01]  /*4280*/  FADD.FTZ R4, R3, R4 ;  /* 0x0000000403047221 */ /* 0x000fe20000010000 */
[--C-:B------:R-:W-:Y:S02]  /*4290*/  IMAD.MOV.U32 R86, RZ, RZ, R151.reuse ;  /* 0x000000ffff567224 */ /* 0x100fe400078e0097 */
[----:B------:R-:W-:Y:S01]  /*42a0*/  F2FP.SATFINITE.E4M3.F32.PACK_AB_MERGE_C R227, R83, R82, R6 ;  /* 0x0000005253e3723e */ /* 0x000fe20004807006 */
[----:B------:R-:W-:-:S02]  /*42b0*/  IMAD.MOV.U32 R83, RZ, RZ, R151 ;  /* 0x000000ffff537224 */ /* 0x000fc400078e0097 */
[----:B------:R-:W-:Y:S01]  /*42c0*/  IMAD.MOV.U32 R82, RZ, RZ, R151 ;  /* 0x000000ffff527224 */ /* 0x000fe200078e0097 */
[----:B------:R-:W-:Y:S06]  /*42d0*/  @!P1 BRA `(.L_x_15) ;  /* 0x0000002c00d89947 */ /* 0x000fec0003800000 */
[----:B------:R-:W-:Y:S01]  /*42e0*/  IMAD.MOV.U32 R6, RZ, RZ, R197 ;  /* 0x000000ffff067224 */ /* 0x000fe200078e00c5 */
[----:B------:R-:W-:Y:S01]  /*42f0*/  CS2R R150, SRZ ;  /* 0x0000000000967805 */ /* 0x000fe2000001ff00 */
[----:B------:R-:W-:Y:S01]  /*4300*/  IMAD.MOV.U32 R3, RZ, RZ, R192 ;  /* 0x000000ffff037224 */ /* 0x000fe200078e00c0 */
[----:B------:R-:W-:Y:S02]  /*4310*/  CS2R R148, SRZ ;  /* 0x0000000000947805 */ /* 0x000fe4000001ff00 */
[----:B------:R-:W-:Y:S02]  /*4320*/  CS2R R146, SRZ ;  /* 0x0000000000927805 */ /* 0x000fe4000001ff00 */
[----:B------:R-:W-:Y:S02]  /*4330*/  CS2R R144, SRZ ;  /* 0x0000000000907805 */ /* 0x000fe4000001ff00 */
[----:B------:R-:W-:Y:S02]  /*4340*/  CS2R R142, SRZ ;  /* 0x00000000008e7805 */ /* 0x000fe4000001ff00 */
[----:B------:R-:W-:-:S02]  /*4350*/  CS2R R140, SRZ ;  /* 0x00000000008c7805 */ /* 0x000fc4000001ff00 */
[----:B------:R-:W-:Y:S02]  /*4360*/  CS2R R138, SRZ ;  /* 0x00000000008a7805 */ /* 0x000fe4000001ff00 */
        /* <DEDUP_REMOVED lines=56> */
[----:B------:R-:W-:Y:S01]  /*46f0*/  CS2R R24, SRZ ;  /* 0x0000000000187805 */ /* 0x000fe2000001ff00 */
[----:B------:R-:W-:Y:S01]  /*4700*/  UMOV UR56, UR49 ;  /* 0x0000003100387c82 */ /* 0x000fe20008000000 */
[----:B------:R-:W-:Y:S01]  /*4710*/  UIADD3 UR54, UR54, -0x2, URZ ;  /* 0xfffffffe36367890 */ /* 0x000fe2000fffe03f */
[----:B------:R-:W-:Y:S01]  /*4720*/  UMOV UR57, UR36 ;  /* 0x0000002400397c82 */ /* 0x000fe20008000000 */
[----:B------:R-:W-:-:S10]  /*4730*/  ULDC UR49, c[0x0][0x988] ;  /* 0x0002620000317ab9 */ /* 0x000fd40000000800 */
.L_x_25:
[----:B------:R-:W-:Y:S01]  /*4740*/  ISETP.NE.AND P2, PT, RZ, UR40, PT ;  /* 0x00000028ff007c0c */ /* 0x000fe2000bf45270 */
[----:B------:R-:W-:-:S04]  /*4750*/  UISETP.NE.AND UP0, UPT, UR56, 0x1, UPT ;  /* 0x000000013800788c */ /* 0x000fc8000bf05270 */
[----:B------:R-:W-:-:S04]  /*4760*/  USEL UR36, URZ, 0x1, UP0 ;  /* 0x000000013f247887 */ /* 0x000fc80008000000 */
[----:B------:R-:W-:-:S04]  /*4770*/  ULOP3.LUT UR36, UR57, UR36, URZ, 0x3c, !UPT ;  /* 0x0000002439247292 */ /* 0x000fc8000f8e3c3f */
[----:B------:R-:W-:Y:S08]  /*4780*/  @P2 BRA `(.L_x_16) ;  /* 0x0000000000382947 */ /* 0x000ff00003800000 */
[----:B------:R-:W-:Y:S05]  /*4790*/  @!P0 BRA `(.L_x_17) ;  /* 0x0000000000048947 */ /* 0x000fea0003800000 */
[----:B------:R-:W-:Y:S01]  /*47a0*/  BPT.TRAP 0x1 ;  /* 0x000000040000795c */ /* 0x000fe20000300000 */
.L_x_17:
[----:B------:R-:W-:Y:S01]  /*47b0*/  UIADD3 UR6, UR56, 0x1, URZ ;  /* 0x0000000138067890 */ /* 0x000fe2000fffe03f */
[----:B------:R-:W-:-:S03]  /*47c0*/  IMAD.U32 R7, RZ, RZ, UR36 ;  /* 0x00000024ff077e24 */ /* 0x000fc6000f8e00ff */
[----:B------:R-:W-:Y:S02]  /*47d0*/  UISETP.NE.AND UP0, UPT, UR6, 0x2, UPT ;  /* 0x000000020600788c */ /* 0x000fe4000bf05270 */
[----:B------:R-:W-:Y:S02]  /*47e0*/  SHF.L.U32 R7, R7, 0x1f, RZ ;  /* 0x0000001f07077819 */ /* 0x000fe400000006ff */
[----:B------:R-:W-:-:S04]  /*47f0*/  USEL UR6, UR6, URZ, UP0 ;  /* 0x0000003f06067287 */ /* 0x000fc80008000000 */
[----:B------:R-:W-:-:S09]  /*4800*/  ULEA UR6, UR6, UR38, 0x3 ;  /* 0x0000002606067291 */ /* 0x000fd2000f8e183f */
[----:B------:R1:W2:Y:S01]  /*4810*/  SYNCS.PHASECHK.TRANS64.TRYWAIT P1, [UR6+0x38830], R7 ;  /* 0x03883007ff0075a7 */ /* 0x0002a20008020146 */
[----:B------:R-:W-:Y:S05]  /*4820*/  @!P0 BRA `(.L_x_18) ;  /* 0x0000000000048947 */ /* 0x000fea0003800000 */
[----:B------:R-:W-:Y:S01]  /*4830*/  BPT.TRAP 0x1 ;  /* 0x000000040000795c */ /* 0x000fe20000300000 */
.L_x_18:
[----:B--2---:R-:W-:Y:S05]  /*4840*/  @P1 BRA `(.L_x_16) ;  /* 0x0000000000081947 */ /* 0x004fea0003800000 */
[----:B------:R-:W2:Y:S02]  /*4850*/  SYNCS.PHASECHK.TRANS64.TRYWAIT P1, [UR6+0x38830], R7 ;  /* 0x03883007ff0075a7 */ /* 0x000ea40008020146 */
[----:B--2---:R-:W-:Y:S05]  /*4860*/  @!P1 BRA `(.L_x_19) ;  /* 0x0000008c00849947 */ /* 0x004fea0003800000 */
.L_x_16:
[----:B-12---:R-:W-:Y:S01]  /*4870*/  VIADD R7, R18, 0x8 ;  /* 0x0000000812077836 */ /* 0x006fe20000000000 */
[----:B------:R-:W-:Y:S01]  /*4880*/  UIADD3 UR55, UR56, 0x1, URZ ;  /* 0x0000000138377890 */ /* 0x000fe2000fffe03f */
[----:B------:R-:W-:Y:S01]  /*4890*/  UMOV UR35, 0x40000040 ;  /* 0x4000004000237882 */ /* 0x000fe20000000000 */
[----:B------:R-:W-:Y:S02]  /*48a0*/  UMOV UR7, 0x40000040 ;  /* 0x4000004000077882 */ /* 0x000fe40000000000 */
[----:B------:R1:W-:Y:S01]  /*48b0*/  BAR.SYNC.DEFER_BLOCKING R7, 0x100 ;  /* 0x000400070000751d */ /* 0x0003e20000010000 */
[----:B------:R-:W-:-:S04]  /*48c0*/  UISETP.NE.AND UP0, UPT, UR55, 0x2, UPT ;  /* 0x000000023700788c */ /* 0x000fc8000bf05270 */
[----:B------:R-:W-:Y:S01]  /*48d0*/  USEL UR55, UR55, URZ, UP0 ;  /* 0x0000003f37377287 */ /* 0x000fe20008000000 */
[----:B------:R-:W-:Y:S01]  /*48e0*/  UMOV UR11, 0x40000040 ;  /* 0x40000040000b7882 */ /* 0x000fe20000000000 */
[----:B------:R-:W-:Y:S02]  /*48f0*/  UMOV UR15, 0x40000040 ;  /* 0x40000040000f7882 */ /* 0x000fe40000000000 */
[----:B------:R-:W-:Y:S01]  /*4900*/  ULEA UR34, UR55, UR45, 0xb ;  /* 0x0000002d37227291 */ /* 0x000fe2000f8e583f */
[----:B------:R-:W-:Y:S01]  /*4910*/  UMOV UR19, 0x40000040 ;  /* 0x4000004000137882 */ /* 0x000fe20000000000 */
[----:B------:R-:W-:Y:S02]  /*4920*/  UMOV UR23, 0x40000040 ;  /* 0x4000004000177882 */ /* 0x000fe40000000000 */
[----:B------:R-:W-:Y:S02]  /*4930*/  UIADD3 UR6, UR34, 0x2, URZ ;  /* 0x0000000222067890 */ /* 0x000fe4000fffe03f */
[----:B------:R-:W-:-:S02]  /*4940*/  UIADD3 UR10, UR34, 0x4, URZ ;  /* 0x00000004220a7890 */ /* 0x000fc4000fffe03f */
[----:B------:R-:W-:Y:S02]  /*4950*/  UIADD3 UR14, UR34, 0x6, URZ ;  /* 0x00000006220e7890 */ /* 0x000fe4000fffe03f */
[----:B------:R-:W-:Y:S02]  /*4960*/  UIADD3 UR18, UR34, 0x400, URZ ;  /* 0x0000040022127890 */ /* 0x000fe4000fffe03f */
[----:B------:R-:W-:Y:S02]  /*4970*/  UIADD3 UR22, UR34, 0x402, URZ ;  /* 0x0000040222167890 */ /* 0x000fe4000fffe03f */
[----:B------:R-:W-:Y:S01]  /*4980*/  UIADD3 UR26, UR34, 0x404, URZ ;  /* 0x00000404221a7890 */ /* 0x000fe2000fffe03f */
[----:B------:R-:W-:Y:S01]  /*4990*/  WARPGROUP.ARRIVE ;  /* 0x00000000000079c5 */ /* 0x000fe20000000000 */
[----:B------:R-:W-:Y:S01]  /*49a0*/  UMOV UR27, 0x40000040 ;  /* 0x40000040001b7882 */ /* 0x000fe20000000000 */
[----:B------:R-:W-:Y:S01]  /*49b0*/  UIADD3 UR30, UR34, 0x406, URZ ;  /* 0x00000406221e7890 */ /* 0x000fe2000fffe03f */
[----:B------:R-:W-:-:S03]  /*49c0*/  UMOV UR31, 0x40000040 ;  /* 0x40000040001f7882 */ /* 0x000fc60000000000 */
[----:B------:R-:W-:Y:S03]  /*49d0*/  QGMMA.64x128x32.F32.E4M3.E4M3 R152, gdesc[UR32], RZ, !UPT, gsb0 ;  /* 0x01e00000209879f3 */ /* 0x000fe6000c0008ff */
        /* <DEDUP_REMOVED lines=22> */
[----:B-1----:R-:W-:Y:S05]  /*4b40*/  @P2 BRA `(.L_x_20) ;  /* 0x00000000002c2947 */ /* 0x002fea0003800000 */
[----:B------:R-:W-:Y:S05]  /*4b50*/  @!P0 BRA `(.L_x_21) ;  /* 0x0000000000048947 */ /* 0x000fea0003800000 */
[----:B------:R-:W-:Y:S01]  /*4b60*/  BPT.TRAP 0x1 ;  /* 0x000000040000795c */ /* 0x000fe20000300000 */
.L_x_21:
[----:B------:R-:W-:Y:S01]  /*4b70*/  ULEA UR6, UR56, UR38, 0x3 ;  /* 0x0000002638067291 */ /* 0x000fe2000f8e183f */
[----:B------:R-:W-:-:S05]  /*4b80*/  IMAD.U32 R7, RZ, RZ, UR57 ;  /* 0x00000039ff077e24 */ /* 0x000fca000f8e00ff */
[----:B------:R-:W-:-:S04]  /*4b90*/  SHF.L.U32 R7, R7, 0x1f, RZ ;  /* 0x0000001f07077819 */ /* 0x000fc800000006ff */
[----:B------:R1:W2:Y:S01]  /*4ba0*/  SYNCS.PHASECHK.TRANS64.TRYWAIT P1, [UR6+0x38850], R7 ;  /* 0x03885007ff0075a7 */ /* 0x0002a20008020146 */
[----:B------:R-:W-:Y:S05]  /*4bb0*/  @!P0 BRA `(.L_x_22) ;  /* 0x0000000000048947 */ /* 0x000fea0003800000 */
[----:B------:R-:W-:Y:S01]  /*4bc0*/  BPT.TRAP 0x1 ;  /* 0x000000040000795c */ /* 0x000fe20000300000 */
.L_x_22:
[----:B--2---:R-:W-:Y:S05]  /*4bd0*/  @P1 BRA `(.L_x_20) ;  /* 0x0000000000081947 */ /* 0x004fea0003800000 */
[----:B------:R-:W2:Y:S02]  /*4be0*/  SYNCS.PHASECHK.TRANS64.TRYWAIT P1, [UR6+0x38850], R7 ;  /* 0x03885007ff0075a7 */ /* 0x000ea40008020146 */
[----:B--2---:R-:W-:Y:S05]  /*4bf0*/  @!P1 BRA `(.L_x_23) ;  /* 0x0000008800b89947 */ /* 0x004fea0003800000 */
.L_x_20:
[----:B------:R-:W-:Y:S01]  /*4c00*/  UIADD3 UR6, UR38, 0x400, URZ ;  /* 0x0000040026067890 */ /* 0x000fe2000fffe03f */
[----:B------:R-:W-:Y:S01]  /*4c10*/  WARPGROUP.ARRIVE ;  /* 0x00000000000079c5 */ /* 0x000fe20000000000 */
[----:B------:R-:W-:Y:S01]  /*4c20*/  UMOV UR7, 0x40000040 ;  /* 0x4000004000077882 */ /* 0x000fe20000000000 */
[C---:B--2---:R-:W-:Y:S01]  /*4c30*/  FMUL.FTZ R8, R0.reuse, R152 ;  /* 0x0000009800087220 */ /* 0x044fe20000410000 */
[----:B------:R-:W-:Y:S01]  /*4c40*/  USHF.R.U32.HI UR6, URZ, 0x4, UR6 ;  /* 0x000000043f067899 */ /* 0x000fe20008011606 */
[C---:B------:R-:W-:Y:S01]  /*4c50*/  FMUL.FTZ R9, R0.reuse, R154 ;  /* 0x0000009a00097220 */ /* 0x040fe20000410000 */
[C---:B-1----:R-:W-:Y:S01]  /*4c60*/  FMUL.FTZ R7, R0.reuse, R153 ;  /* 0x0000009900077220 */ /* 0x042fe20000410000 */
[C---:B------:R-:W-:Y:S01]  /*4c70*/  FMUL.FTZ R10, R0.reuse, R155 ;  /* 0x0000009b000a7220 */ /* 0x040fe20000410000 */
[----:B------:R-:W-:Y:S01]  /*4c80*/  ULOP3.LUT UR6, UR6, 0x3fff, URZ, 0xc0, !UPT ;  /* 0x00003fff06067892 */ /* 0x000fe2000f8ec03f */
[----:B------:R-:W1:Y:S01]  /*4c90*/  MUFU.TANH R8, R8 ;  /* 0x0000000800087308 */ /* 0x000e620000002400 */
[C---:B------:R-:W-:Y:S01]  /*4ca0*/  FMUL.FTZ R11, R0.reuse, R156 ;  /* 0x0000009c000b7220 */ /* 0x040fe20000410000 */
[C---:B------:R-:W-:Y:S01]  /*4cb0*/  FMUL.FTZ R13, R0.reuse, R158 ;  /* 0x0000009e000d7220 */ /* 0x040fe20000410000 */
[----:B------:R-:W-:Y:S01]  /*4cc0*/  ULOP3.LUT UR6, UR6, 0x10000, URZ, 0xfc, !UPT ;  /* 0x0001000006067892 */ /* 0x000fe2000f8efc3f */
[C---:B------:R-:W-:Y:S01]  /*4cd0*/  FMUL.FTZ R12, R0.reuse, R157 ;  /* 0x0000009d000c7220 */ /* 0x040fe20000410000 */
[C---:B------:R-:W-:Y:S01]  /*4ce0*/  FMUL.FTZ R14, R0.reuse, R159 ;  /* 0x0000009f000e7220 */ /* 0x040fe20000410000 */
[C---:B------:R-:W-:Y:S01]  /*4cf0*/  FMUL.FTZ R15, R0.reuse, R160 ;  /* 0x000000a0000f7220 */ /* 0x040fe20000410000 */
[----:B------:R-:W-:Y:S01]  /*4d00*/  ULEA UR11, UR56, UR6, 0xb ;  /* 0x00000006380b7291 */ /* 0x000fe2000f8e583f */
[----:B------:R-:W2:Y:S01]  /*4d10*/  MUFU.TANH R9, R9 ;  /* 0x0000000900097308 */ /* 0x000ea20000002400 */
[C---:B------:R-:W-:Y:S01]  /*4d20*/  FMUL.FTZ R21, R0.reuse, R162 ;  /* 0x000000a200157220 */ /* 0x040fe20000410000 */
[C---:B------:R-:W-:Y:S01]  /*4d30*/  FMUL.FTZ R20, R0.reuse, R161 ;  /* 0x000000a100147220 */ /* 0x040fe20000410000 */
[C---:B------:R-:W-:Y:S01]  /*4d40*/  FMUL.FTZ R159, R0.reuse, R170 ;  /* 0x000000aa009f7220 */ /* 0x040fe20000410000 */
[C---:B------:R-:W-:Y:S01]  /*4d50*/  FMUL.FTZ R170, R0.reuse, R181 ;  /* 0x000000b500aa7220 */ /* 0x040fe20000410000 */
[C---:B------:R-:W-:Y:S01]  /*4d60*/  FMUL.FTZ R181, R0.reuse, R192 ;  /* 0x000000c000b57220 */ /* 0x040fe20000410000 */
[----:B------:R-:W-:Y:S01]  /*4d70*/  UMOV UR6, UR11 ;  /* 0x0000000b00067c82 */ /* 0x000fe20008000000 */
[C---:B------:R-:W-:Y:S01]  /*4d80*/  FMUL.FTZ R152, R0.reuse, R163 ;  /* 0x000000a300987220 */ /* 0x040fe20000410000 */
[----:B------:R-:W-:Y:S01]  /*4d90*/  QGMMA.64x256x32.F32.E4M3.E4M3 R24, R228, gdesc[UR4], R24, gsb0 ;  /* 0x03e00004e4187df3 */ /* 0x000fe20008000818 */
[----:B------:R-:W-:Y:S01]  /*4da0*/  UIADD3 UR6, UR11, 0x2, URZ ;  /* 0x000000020b067890 */ /* 0x000fe2000fffe03f */
[----:B------:R-:W3:Y:S01]  /*4db0*/  MUFU.TANH R7, R7 ;  /* 0x0000000700077308 */ /* 0x000ee20000002400 */
[----:B------:R-:W-:Y:S01]  /*4dc0*/  UMOV UR7, 0x40000040 ;  /* 0x4000004000077882 */ /* 0x000fe20000000000 */
[----:B------:R-:W-:Y:S01]  /*4dd0*/  FMUL.FTZ R160, R0, R171 ;  /* 0x000000ab00a07220 */ /* 0x000fe20000410000 */
[----:B-1----:R-:W-:Y:S01]  /*4de0*/  FMNMX.FTZ R192, R8, R3, !PT ;  /* 0x0000000308c07209 */ /* 0x002fe20007810000 */
[C---:B------:R-:W-:Y:S01]  /*4df0*/  FMUL.FTZ R153, R0.reuse, R164 ;  /* 0x000000a400997220 */ /* 0x040fe20000410000 */
[C---:B------:R-:W-:Y:S01]  /*4e00*/  FMUL.FTZ R171, R0.reuse, R182 ;  /* 0x000000b600ab7220 */ /* 0x040fe20000410000 */
[C---:B------:R-:W-:Y:S01]  /*4e10*/  FMUL.FTZ R182, R0.reuse, R193 ;  /* 0x000000c100b67220 */ /* 0x040fe20000410000 */
[----:B--2---:R-:W-:Y:S01]  /*4e20*/  FMNMX.FTZ R193, R9, R6, !PT ;  /* 0x0000000609c17209 */ /* 0x004fe20007810000 */
[----:B------:R-:W1:Y:S01]  /*4e30*/  MUFU.TANH R10, R10 ;  /* 0x0000000a000a7308 */ /* 0x000e620000002400 */
[C---:B------:R-:W-:Y:S01]  /*4e40*/  FMUL.FTZ R155, R0.reuse, R166 ;  /* 0x000000a6009b7220 */ /* 0x040fe20000410000 */
[C---:B------:R-:W-:Y:S01]  /*4e50*/  FMUL.FTZ R161, R0.reuse, R172 ;  /* 0x000000ac00a17220 */ /* 0x040fe20000410000 */
[C---:B------:R-:W-:Y:S01]  /*4e60*/  FMUL.FTZ R154, R0.reuse, R165 ;  /* 0x000000a5009a7220 */ /* 0x040fe20000410000 */
[C---:B------:R-:W-:Y:S01]  /*4e70*/  FMUL.FTZ R162, R0.reuse, R173 ;  /* 0x000000ad00a27220 */ /* 0x040fe20000410000 */
[C---:B------:R-:W-:Y:S01]  /*4e80*/  FMUL.FTZ R172, R0.reuse, R183 ;  /* 0x000000b700ac7220 */ /* 0x040fe20000410000 */
[C---:B------:R-:W-:Y:S01]  /*4e90*/  FMUL.FTZ R173, R0.reuse, R184 ;  /* 0x000000b800ad7220 */ /* 0x040fe20000410000 */
[C---:B------:R-:W-:Y:S01]  /*4ea0*/  FMUL.FTZ R183, R0.reuse, R194 ;  /* 0x000000c200b77220 */ /* 0x040fe20000410000 */
[----:B------:R-:W2:Y:S01]  /*4eb0*/  MUFU.TANH R11, R11 ;  /* 0x0000000b000b7308 */ /* 0x000ea20000002400 */
[----:B---3--:R-:W-:Y:S01]  /*4ec0*/  FMNMX.FTZ R192, R7, R192, !PT ;  /* 0x000000c007c07209 */ /* 0x008fe20007810000 */
[C---:B------:R-:W-:Y:S01]  /*4ed0*/  FMUL.FTZ R184, R0.reuse, R195 ;  /* 0x000000c300b87220 */ /* 0x040fe20000410000 */
[C---:B------:R-:W-:Y:S01]  /*4ee0*/  FMUL.FTZ R156, R0.reuse, R167 ;  /* 0x000000a7009c7220 */ /* 0x040fe20000410000 */
[C---:B------:R-:W-:Y:S01]  /*4ef0*/  FMUL.FTZ R164, R0.reuse, R175 ;  /* 0x000000af00a47220 */ /* 0x040fe20000410000 */
[C---:B------:R-:W-:Y:S01]  /*4f00*/  FMUL.FTZ R157, R0.reuse, R168 ;  /* 0x000000a8009d7220 */ /* 0x040fe20000410000 */
[C---:B------:R-:W-:Y:S01]  /*4f10*/  FMUL.FTZ R175, R0.reuse, R186 ;  /* 0x000000ba00af7220 */ /* 0x040fe20000410000 */
[----:B------:R-:W-:Y:S01]  /*4f20*/  FMUL.FTZ R186, R0, R197 ;  /* 0x000000c500ba7220 */ /* 0x000fe20000410000 */
[----:B------:R-:W3:Y:S01]  /*4f30*/  MUFU.TANH R13, R13 ;  /* 0x0000000d000d7308 */ /* 0x000ee20000002400 */
[----:B-1----:R-:W-:Y:S01]  /*4f40*/  FMNMX.FTZ R194, R10, R193, !PT ;  /* 0x000000c10ac27209 */ /* 0x002fe20007810000 */
[C---:B------:R-:W-:Y:S01]  /*4f50*/  FMUL.FTZ R163, R0.reuse, R174 ;  /* 0x000000ae00a37220 */ /* 0x040fe20000410000 */
[C---:B------:R-:W-:Y:S01]  /*4f60*/  FMUL.FTZ R158, R0.reuse, R169 ;  /* 0x000000a9009e7220 */ /* 0x040fe20000410000 */
[C---:B------:R-:W-:Y:S01]  /*4f70*/  FMUL.FTZ R174, R0.reuse, R185 ;  /* 0x000000b900ae7220 */ /* 0x040fe20000410000 */
[C---:B------:R-:W-:Y:S01]  /*4f80*/  FMUL.FTZ R185, R0.reuse, R196 ;  /* 0x000000c400b97220 */ /* 0x040fe20000410000 */
[C---:B------:R-:W-:Y:S01]  /*4f90*/  FMUL.FTZ R166, R0.reuse, R177 ;  /* 0x000000b100a67220 */ /* 0x040fe20000410000 */
[C---:B------:R-:W-:Y:S01]  /*4fa0*/  FMUL.FTZ R165, R0.reuse, R176 ;  /* 0x000000b000a57220 */ /* 0x040fe20000410000 */
[----:B------:R-:W1:Y:S01]  /*4fb0*/  MUFU.TANH R12, R12 ;  /* 0x0000000c000c7308 */ /* 0x000e620000002400 */
[----:B--2---:R-:W-:Y:S01]  /*4fc0*/  FMNMX.FTZ R195, R11, R192, !PT ;  /* 0x000000c00bc37209 */ /* 0x004fe20007810000 */
        /* <DEDUP_REMOVED lines=18> */
[----:B------:R-:W-:Y:S01]  /*50f0*/  FMUL.FTZ R194, R0, R204 ;  /* 0x000000cc00c27220 */ /* 0x000fe20000410000 */
[----:B------:R-:W-:Y:S01]  /*5100*/  UMOV UR10, UR49 ;  /* 0x00000031000a7c82 */ /* 0x000fe20008000000 */
[----:B------:R-:W1:Y:S02]  /*5110*/  S2R R233, SR_TID.X ;  /* 0x0000000000e97919 */ /* 0x000e640000002100 */
[----:B------:R-:W4:Y:S01]  /*5120*/  MUFU.TANH R21, R21 ;  /* 0x0000001500157308 */ /* 0x000f220000002400 */
[----:B--2---:R-:W-:-:S07]  /*5130*/  FMNMX.FTZ R196, R14, R197, !PT ;  /* 0x000000c50ec47209 */ /* 0x004fce0007810000 */
[----:B------:R-:W2:Y:S01]  /*5140*/  MUFU.TANH R20, R20 ;  /* 0x0000001400147308 */ /* 0x000ea20000002400 */
[----:B---3--:R-:W-:-:S07]  /*5150*/  FMNMX.FTZ R195, R15, R192, !PT ;  /* 0x000000c00fc37209 */ /* 0x008fce0007810000 */
[----:B------:R-:W3:Y:S01]  /*5160*/  MUFU.TANH R152, R152 ;  /* 0x0000009800987308 */ /* 0x000ee20000002400 */
[----:B----4-:R-:W-:-:S07]  /*5170*/  FMNMX.FTZ R197, R21, R196, !PT ;  /* 0x000000c415c57209 */ /* 0x010fce0007810000 */
[----:B------:R-:W4:Y:S01]  /*5180*/  MUFU.TANH R153, R153 ;  /* 0x0000009900997308 */ /* 0x000f220000002400 */
[----:B--2---:R-:W-:Y:S01]  /*5190*/  FMNMX.FTZ R192, R20, R195, !PT ;  /* 0x000000c314c07209 */ /* 0x004fe20007810000 */
[----:B------:R-:W-:Y:S01]  /*51a0*/  FMUL.FTZ R195, R0, R205 ;  /* 0x000000cd00c37220 */ /* 0x000fe20000410000 */
[----:B-1----:R-:W-:-:S05]  /*51b0*/  LOP3.LUT P1, RZ, R233, 0x7f, RZ, 0xc0, !PT ;  /* 0x0000007fe9ff7812 */ /* 0x002fca000782c0ff */
[----:B------:R-:W1:Y:S01]  /*51c0*/  MUFU.TANH R155, R155 ;  /* 0x0000009b009b7308 */ /* 0x000e620000002400 */
[----:B---3--:R-:W-:-:S07]  /*51d0*/  FMNMX.FTZ R196, R152, R197, !PT ;  /* 0x000000c598c47209 */ /* 0x008fce0007810000 */
[----:B------:R-:W2:Y:S01]  /*51e0*/  MUFU.TANH R154, R154 ;  /* 0x0000009a009a7308 */ /* 0x000ea20000002400 */
[----:B----4-:R-:W-:-:S07]  /*51f0*/  FMNMX.FTZ R197, R153, R192, !PT ;  /* 0x000000c099c57209 */ /* 0x010fce0007810000 */
[----:B------:R-:W3:Y:S01]  /*5200*/  MUFU.TANH R156, R156 ;  /* 0x0000009c009c7308 */ /* 0x000ee20000002400 */
[----:B-1----:R-:W-:Y:S01]  /*5210*/  FMNMX.FTZ R199, R155, R196, !PT ;  /* 0x000000c49bc77209 */ /* 0x002fe20007810000 */
[----:B------:R-:W-:-:S06]  /*5220*/  FMUL.FTZ R196, R0, R206 ;  /* 0x000000ce00c47220 */ /* 0x000fcc0000410000 */
[----:B------:R-:W1:Y:S01]  /*5230*/  MUFU.TANH R157, R157 ;  /* 0x0000009d009d7308 */ /* 0x000e620000002400 */
[----:B--2---:R-:W-:-:S07]  /*5240*/  FMNMX.FTZ R192, R154, R197, !PT ;  /* 0x000000c59ac07209 */ /* 0x004fce0007810000 */
[----:B------:R-:W2:Y:S01]  /*5250*/  MUFU.TANH R159, R159 ;  /* 0x0000009f009f7308 */ /* 0x000ea20000002400 */
[----:B---3--:R-:W-:-:S07]  /*5260*/  FMNMX.FTZ R198, R156, R199, !PT ;  /* 0x000000c79cc67209 */ /* 0x008fce0007810000 */
[----:B------:R-:W3:Y:S01]  /*5270*/  MUFU.TANH R158, R158 ;  /* 0x0000009e009e7308 */ /* 0x000ee20000002400 */
[----:B-1----:R-:W-:-:S07]  /*5280*/  FMNMX.FTZ R197, R157, R192, !PT ;  /* 0x000000c09dc57209 */ /* 0x002fce0007810000 */
[----:B------:R-:W1:Y:S01]  /*5290*/  MUFU.TANH R160, R160 ;  /* 0x000000a000a07308 */ /* 0x000e620000002400 */
[----:B--2---:R-:W-:Y:S01]  /*52a0*/  FMNMX.FTZ R199, R159, R198, !PT ;  /* 0x000000c69fc77209 */ /* 0x004fe20007810000 */
[----:B------:R-:W-:-:S06]  /*52b0*/  FMUL.FTZ R198, R0, R207 ;  /* 0x000000cf00c67220 */ /* 0x000fcc0000410000 */
[----:B------:R-:W2:Y:S01]  /*52c0*/  MUFU.TANH R161, R161 ;  /* 0x000000a100a17308 */ /* 0x000ea20000002400 */
[----:B---3--:R-:W-:-:S07]  /*52d0*/  FMNMX.FTZ R192, R158, R197, !PT ;  /* 0x000000c59ec07209 */ /* 0x008fce0007810000 */
[----:B------:R-:W3:Y:S01]  /*52e0*/  MUFU.TANH R163, R163 ;  /* 0x000000a300a37308 */ /* 0x000ee20000002400 */
[----:B-1----:R-:W-:-:S07]  /*52f0*/  FMNMX.FTZ R200, R160, R199, !PT ;  /* 0x000000c7a0c87209 */ /* 0x002fce0007810000 */
        /* <DEDUP_REMOVED lines=30> */
[----:B---3--:R-:W-:Y:S01]  /*54e0*/  FMNMX.FTZ R203, R175, R202, !PT ;  /* 0x000000caafcb7209 */ /* 0x008fe20007810000 */
[----:B------:R-:W-:Y:S01]  /*54f0*/  FMUL.FTZ R202, R0, R211 ;  /* 0x000000d300ca7220 */ /* 0x000fe20000410000 */
[----:B------:R-:W-:Y:S01]  /*5500*/  IMAD.U32 R211, RZ, RZ, UR10 ;  /* 0x0000000affd37e24 */ /* 0x000fe2000f8e00ff */
[----:B------:R-:W-:Y:S02]  /*5510*/  WARPGROUP.DEPBAR.LE gsb0, 0x0 ;  /* 0x00008000000079c5 */ /* 0x000fe40000010000 */
[----:B------:R-:W-:Y:S02]  /*5520*/  WARPGROUP.ARRIVE ;  /* 0x00000000000079c5 */ /* 0x000fe40000000000 */
[----:B------:R-:W3:Y:S01]  /*5530*/  MUFU.TANH R177, R177 ;  /* 0x000000b100b17308 */ /* 0x000ee20000002400 */
[----:B-1----:R-:W-:-:S03]  /*5540*/  FMNMX.FTZ R192, R174, R197, !PT ;  /* 0x000000c5aec07209 */ /* 0x002fc60007810000 */
[----:B------:R-:W-:Y:S01]  /*5550*/  QGMMA.64x256x32.F32.E4M3.E4M3 R24, R216, gdesc[UR4], R24, gsb0 ;  /* 0x03e00004d8187df3 */ /* 0x000fe20008000818 */
[----:B------:R-:W-:Y:S01]  /*5560*/  UIADD3 UR6, UR11, 0x4, URZ ;  /* 0x000000040b067890 */ /* 0x000fe2000fffe03f */
[----:B------:R-:W-:Y:S02]  /*5570*/  UMOV UR7, 0x40000040 ;  /* 0x4000004000077882 */ /* 0x000fe40000000000 */
        /* <DEDUP_REMOVED lines=9> */
[----:B---3--:R-:W-:Y:S01]  /*5610*/  FMNMX.FTZ R204, R180, R203, !PT ;  /* 0x000000cbb4cc7209 */ /* 0x008fe20007810000 */
[----:B------:R-:W-:-:S06]  /*5620*/  FMUL.FTZ R203, R0, R212 ;  /* 0x000000d400cb7220 */ /* 0x000fcc0000410000 */
        /* <DEDUP_REMOVED lines=46> */
[----:B-1----:R-:W-:Y:S02]  /*5910*/  FMNMX.FTZ R207, R205, R208, !PT ;  /* 0x000000d0cdcf7209 */ /* 0x002fe40007810000 */
[----:B--2---:R-:W-:-:S05]  /*5920*/  FMNMX.FTZ R208, R204, R197, !PT ;  /* 0x000000c5ccd07209 */ /* 0x004fca0007810000 */
[----:B------:R-:W1:Y:S01]  /*5930*/  SHFL.BFLY PT, R197, R208, 0x2, 0x1f ;  /* 0x0c401f00d0c57f89 */ /* 0x000e6200000e0000 */
[----:B---3--:R-:W-:-:S05]  /*5940*/  FMNMX.FTZ R207, R206, R207, !PT ;  /* 0x000000cfcecf7209 */ /* 0x008fca0007810000 */
[----:B------:R-:W2:Y:S01]  /*5950*/  SHFL.BFLY PT, R192, R207, 0x2, 0x1f ;  /* 0x0c401f00cfc07f89 */ /* 0x000ea200000e0000 */
[----:B-1----:R-:W-:Y:S02]  /*5960*/  FMNMX.FTZ R209, R208, R197, !PT ;  /* 0x000000c5d0d17209 */ /* 0x002fe40007810000 */
[----:B--2---:R-:W-:-:S03]  /*5970*/  FMNMX.FTZ R210, R207, R192, !PT ;  /* 0x000000c0cfd27209 */ /* 0x004fc60007810000 */
[----:B------:R-:W1:Y:S04]  /*5980*/  SHFL.BFLY PT, R192, R209, 0x1, 0x1f ;  /* 0x0c201f00d1c07f89 */ /* 0x000e6800000e0000 */
[----:B------:R-:W2:Y:S01]  /*5990*/  SHFL.BFLY PT, R197, R210, 0x1, 0x1f ;  /* 0x0c201f00d2c57f89 */ /* 0x000ea200000e0000 */
[----:B------:R-:W-:Y:S02]  /*59a0*/  WARPGROUP.DEPBAR.LE gsb0, 0x0 ;  /* 0x00008000000079c5 */ /* 0x000fe40000010000 */
[----:B------:R-:W-:-:S06]  /*59b0*/  WARPGROUP.ARRIVE ;  /* 0x00000000000079c5 */ /* 0x000fcc0000000000 */
[----:B------:R-:W-:Y:S01]  /*59c0*/  QGMMA.64x256x32.F32.E4M3.E4M3 R24, R220, gdesc[UR4], R24, gsb0 ;  /* 0x03e00004dc187df3 */ /* 0x000fe20008000818 */
[----:B------:R-:W-:Y:S01]  /*59d0*/  UIADD3 UR6, UR11, 0x6, URZ ;  /* 0x000000060b067890 */ /* 0x000fe2000fffe03f */
[----:B------:R-:W-:Y:S01]  /*59e0*/  UMOV UR7, 0x40000040 ;  /* 0x4000004000077882 */ /* 0x000fe20000000000 */
[----:B-1----:R-:W-:Y:S02]  /*59f0*/  FMNMX.FTZ R192, R209, R192, !PT ;  /* 0x000000c0d1c07209 */ /* 0x002fe40007810000 */
[----:B--2---:R-:W-:-:S03]  /*5a00*/  FMNMX.FTZ R197, R210, R197, !PT ;  /* 0x000000c5d2c57209 */ /* 0x004fc60007810000 */
[C---:B------:R-:W-:Y:S01]  /*5a10*/  FFMA.FTZ R207, R192.reuse, R211, -8 ;  /* 0xc1000000c0cf7423 */ /* 0x040fe200000100d3 */
[----:B------:R-:W-:-:S01]  /*5a20*/  FADD.FTZ R3, -R192, R3 ;  /* 0x00000003c0037221 */ /* 0x000fc20000010100 */
[----:B------:R-:W-:Y:S02]  /*5a30*/  IMAD.U32 R211, RZ, RZ, UR55 ;  /* 0x00000037ffd37e24 */ /* 0x000fe4000f8e00ff */
[----:B------:R-:W-:-:S01]  /*5a40*/  FFMA.FTZ R209, R8, UR10, -R207 ;  /* 0x0000000a08d17c23 */ /* 0x000fc200080108cf */
[--C-:B------:R-:W-:Y:S01]  /*5a50*/  FFMA.FTZ R8, R7, UR10, -R207.reuse ;  /* 0x0000000a07087c23 */ /* 0x100fe200080108cf */
[----:B------:R-:W-:-:S01]  /*5a60*/  FFMA.FTZ R7, R11, UR10, -R207 ;  /* 0x0000000a0b077c23 */ /* 0x000fc200080108cf */
[--C-:B------:R-:W-:Y:S01]  /*5a70*/  FFMA.FTZ R11, R15, UR10, -R207.reuse ;  /* 0x0000000a0f0b7c23 */ /* 0x100fe200080108cf */
[----:B------:R-:W-:-:S01]  /*5a80*/  FFMA.FTZ R15, R153, UR10, -R207 ;  /* 0x0000000a990f7c23 */ /* 0x000fc200080108cf */
[--C-:B------:R-:W-:Y:S01]  /*5a90*/  FFMA.FTZ R153, R157, UR10, -R207.reuse ;  /* 0x0000000a9d997c23 */ /* 0x100fe200080108cf */
[----:B------:R-:W-:-:S01]  /*5aa0*/  FFMA.FTZ R157, R161, UR10, -R207 ;  /* 0x0000000aa19d7c23 */ /* 0x000fc200080108cf */
[--C-:B------:R-:W-:Y:S01]  /*5ab0*/  FFMA.FTZ R161, R165, UR10, -R207.reuse ;  /* 0x0000000aa5a17c23 */ /* 0x100fe200080108cf */
[----:B------:R-:W-:-:S01]  /*5ac0*/  FFMA.FTZ R165, R169, UR10, -R207 ;  /* 0x0000000aa9a57c23 */ /* 0x000fc200080108cf */
[----:B------:R-:W-:Y:S01]  /*5ad0*/  FMUL.FTZ R208, R3, UR10 ;  /* 0x0000000a03d07c20 */ /* 0x000fe20008410000 */
[----:B------:R-:W-:-:S01]  /*5ae0*/  FFMA.FTZ R169, R173, UR10, -R207 ;  /* 0x0000000aada97c23 */ /* 0x000fc200080108cf */
[--C-:B------:R-:W-:Y:S01]  /*5af0*/  FFMA.FTZ R173, R177, UR10, -R207.reuse ;  /* 0x0000000ab1ad7c23 */ /* 0x100fe200080108cf */
[----:B------:R-:W-:-:S01]  /*5b00*/  FFMA.FTZ R177, R181, UR10, -R207 ;  /* 0x0000000ab5b17c23 */ /* 0x000fc200080108cf */
[----:B------:R-:W-:Y:S01]  /*5b10*/  FADD.FTZ R3, -R197, R6 ;  /* 0x00000006c5037221 */ /* 0x000fe20000010100 */
[----:B------:R-:W-:-:S01]  /*5b20*/  FFMA.FTZ R181, R185, UR10, -R207 ;  /* 0x0000000ab9b57c23 */ /* 0x000fc200080108cf */
[----:B------:R1:W-:Y:S01]  /*5b30*/  MUFU.EX2 R6, R208 ;  /* 0x000000d000067308 */ /* 0x0003e20000000800 */
[----:B------:R-:W-:-:S01]  /*5b40*/  FFMA.FTZ R185, R189, UR10, -R207 ;  /* 0x0000000abdb97c23 */ /* 0x000fc200080108cf */
[--C-:B------:R-:W-:Y:S01]  /*5b50*/  FFMA.FTZ R189, R194, UR10, -R207.reuse ;  /* 0x0000000ac2bd7c23 */ /* 0x100fe200080108cf */
[----:B------:R-:W-:-:S01]  /*5b60*/  FFMA.FTZ R194, R195, UR10, -R207 ;  /* 0x0000000ac3c27c23 */ /* 0x000fc200080108cf */
[--C-:B------:R-:W-:Y:S01]  /*5b70*/  FFMA.FTZ R195, R199, UR10, -R207.reuse ;  /* 0x0000000ac7c37c23 */ /* 0x100fe200080108cf */
[----:B------:R-:W-:-:S01]  /*5b80*/  FFMA.FTZ R199, R203, UR10, -R207 ;  /* 0x0000000acbc77c23 */ /* 0x000fc200080108cf */
[----:B------:R-:W-:Y:S01]  /*5b90*/  FMUL.FTZ R3, R3, UR10 ;  /* 0x0000000a03037c20 */ /* 0x000fe20008410000 */
[----:B------:R-:W-:-:S01]  /*5ba0*/  FFMA.FTZ R12, R12, UR10, -R207 ;  /* 0x0000000a0c0c7c23 */ /* 0x000fc200080108cf */
[----:B------:R-:W2:Y:S01]  /*5bb0*/  MUFU.EX2 R209, R209 ;  /* 0x000000d100d17308 */ /* 0x000ea20000000800 */
[----:B-1----:R-:W-:-:S02]  /*5bc0*/  IMAD.U32 R208, RZ, RZ, UR10 ;  /* 0x0000000affd07e24 */ /* 0x002fc4000f8e00ff */
[--C-:B------:R-:W-:Y:S01]  /*5bd0*/  FFMA.FTZ R20, R20, UR10, -R207.reuse ;  /* 0x0000000a14147c23 */ /* 0x100fe200080108cf */
[----:B------:R-:W-:-:S01]  /*5be0*/  FFMA.FTZ R154, R154, UR10, -R207 ;  /* 0x0000000a9a9a7c23 */ /* 0x000fc200080108cf */
[----:B------:R-:W-:Y:S01]  /*5bf0*/  FFMA.FTZ R158, R158, UR10, -R207 ;  /* 0x0000000a9e9e7c23 */ /* 0x000fe200080108cf */
[----:B------:R-:W-:-:S01]  /*5c00*/  FFMA.FTZ R203, R197, R208, -8 ;  /* 0xc1000000c5cb7423 */ /* 0x000fc200000100d0 */
[--C-:B------:R-:W-:Y:S01]  /*5c10*/  FFMA.FTZ R162, R162, UR10, -R207.reuse ;  /* 0x0000000aa2a27c23 */ /* 0x100fe200080108cf */
[----:B------:R-:W-:-:S01]  /*5c20*/  FFMA.FTZ R166, R166, UR10, -R207 ;  /* 0x0000000aa6a67c23 */ /* 0x000fc200080108cf */
        /* <DEDUP_REMOVED lines=8> */
[----:B------:R-:W1:Y:S01]  /*5cb0*/  MUFU.EX2 R208, R208 ;  /* 0x000000d000d07308 */ /* 0x000e620000000800 */
[----:B--2---:R-:W-:-:S01]  /*5cc0*/  FFMA.FTZ R5, R6, R5, R209 ;  /* 0x0000000506057223 */ /* 0x004fc200000100d1 */
[--C-:B------:R-:W-:Y:S01]  /*5cd0*/  FFMA.FTZ R155, R156, UR10, -R203.reuse ;  /* 0x0000000a9c9b7c23 */ /* 0x100fe200080108cb */
[----:B------:R-:W-:-:S01]  /*5ce0*/  FFMA.FTZ R156, R159, UR10, -R203 ;  /* 0x0000000a9f9c7c23 */ /* 0x000fc200080108cb */
[--C-:B------:R-:W-:Y:S01]  /*5cf0*/  FFMA.FTZ R159, R160, UR10, -R203.reuse ;  /* 0x0000000aa09f7c23 */ /* 0x100fe200080108cb */
[----:B------:R-:W-:-:S01]  /*5d00*/  FFMA.FTZ R160, R163, UR10, -R203 ;  /* 0x0000000aa3a07c23 */ /* 0x000fc200080108cb */
[----:B------:R-:W-:Y:S01]  /*5d10*/  FFMA.FTZ R163, R164, UR10, -R203 ;  /* 0x0000000aa4a37c23 */ /* 0x000fe200080108cb */
[----:B------:R-:W-:-:S01]  /*5d20*/  FFMA.FTZ R170, R170, UR10, -R207 ;  /* 0x0000000aaaaa7c23 */ /* 0x000fc200080108cf */
[----:B------:R-:W2:Y:S01]  /*5d30*/  MUFU.EX2 R8, R8 ;  /* 0x0000000800087308 */ /* 0x000ea20000000800 */
[----:B------:R-:W-:-:S01]  /*5d40*/  FFMA.FTZ R174, R174, UR10, -R207 ;  /* 0x0000000aaeae7c23 */ /* 0x000fc200080108cf */
[--C-:B------:R-:W-:Y:S01]  /*5d50*/  FFMA.FTZ R178, R178, UR10, -R207.reuse ;  /* 0x0000000ab2b27c23 */ /* 0x100fe200080108cf */
[----:B------:R-:W-:-:S01]  /*5d60*/  FFMA.FTZ R182, R182, UR10, -R207 ;  /* 0x0000000ab6b67c23 */ /* 0x000fc200080108cf */
[--C-:B------:R-:W-:Y:S01]  /*5d70*/  FFMA.FTZ R186, R186, UR10, -R207.reuse ;  /* 0x0000000ababa7c23 */ /* 0x100fe200080108cf */
[----:B------:R-:W-:-:S01]  /*5d80*/  FFMA.FTZ R190, R190, UR10, -R207 ;  /* 0x0000000abebe7c23 */ /* 0x000fc200080108cf */
[--C-:B------:R-:W-:Y:S01]  /*5d90*/  FFMA.FTZ R200, R200, UR10, -R207.reuse ;  /* 0x0000000ac8c87c23 */ /* 0x100fe200080108cf */
[----:B------:R-:W-:-:S01]  /*5da0*/  FFMA.FTZ R204, R204, UR10, -R207 ;  /* 0x0000000acccc7c23 */ /* 0x000fc200080108cf */
[----:B------:R-:W3:Y:S01]  /*5db0*/  MUFU.EX2 R9, R9 ;  /* 0x0000000900097308 */ /* 0x000ee20000000800 */
[----:B-1----:R-:W-:-:S01]  /*5dc0*/  FFMA.FTZ R4, R3, R4, R208 ;  /* 0x0000000403047223 */ /* 0x002fc200000100d0 */
[--C-:B------:R-:W-:Y:S01]  /*5dd0*/  FFMA.FTZ R164, R167, UR10, -R203.reuse ;  /* 0x0000000aa7a47c23 */ /* 0x100fe200080108cb */
[----:B------:R-:W-:-:S01]  /*5de0*/  FFMA.FTZ R167, R168, UR10, -R203 ;  /* 0x0000000aa8a77c23 */ /* 0x000fc200080108cb */
[--C-:B------:R-:W-:Y:S01]  /*5df0*/  FFMA.FTZ R168, R171, UR10, -R203.reuse ;  /* 0x0000000aaba87c23 */ /* 0x100fe200080108cb */
[----:B------:R-:W-:-:S01]  /*5e00*/  FFMA.FTZ R171, R172, UR10, -R203 ;  /* 0x0000000aacab7c23 */ /* 0x000fc200080108cb */
[--C-:B------:R-:W-:Y:S01]  /*5e10*/  FFMA.FTZ R172, R175, UR10, -R203.reuse ;  /* 0x0000000aafac7c23 */ /* 0x100fe200080108cb */
[----:B------:R-:W-:-:S01]  /*5e20*/  FFMA.FTZ R175, R176, UR10, -R203 ;  /* 0x0000000ab0af7c23 */ /* 0x000fc200080108cb */
[----:B------:R-:W1:Y:S01]  /*5e30*/  MUFU.EX2 R7, R7 ;  /* 0x0000000700077308 */ /* 0x000e620000000800 */
[----:B--2---:R-:W-:-:S01]  /*5e40*/  FADD.FTZ R210, R8, R5 ;  /* 0x0000000508d27221 */ /* 0x004fc20000010000 */
[--C-:B------:R-:W-:Y:S01]  /*5e50*/  FFMA.FTZ R176, R179, UR10, -R203.reuse ;  /* 0x0000000ab3b07c23 */ /* 0x100fe200080108cb */
[----:B------:R-:W-:-:S01]  /*5e60*/  FFMA.FTZ R179, R180, UR10, -R203 ;  /* 0x0000000ab4b37c23 */ /* 0x000fc200080108cb */
[----:B------:R-:W-:-:S04]  /*5e70*/  FFMA.FTZ R180, R183, UR10, -R203 ;  /* 0x0000000ab7b47c23 */ /* 0x000fc800080108cb */
[----:B------:R-:W2:Y:S01]  /*5e80*/  MUFU.EX2 R10, R10 ;  /* 0x0000000a000a7308 */ /* 0x000ea20000000800 */
[----:B---3--:R-:W-:-:S07]  /*5e90*/  FADD.FTZ R5, R9, R4 ;  /* 0x0000000409057221 */ /* 0x008fce0000010000 */
[----:B------:R-:W3:Y:S01]  /*5ea0*/  MUFU.EX2 R12, R12 ;  /* 0x0000000c000c7308 */ /* 0x000ee20000000800 */
[----:B-1----:R-:W-:-:S07]  /*5eb0*/  FADD.FTZ R207, R7, R210 ;  /* 0x000000d207cf7221 */ /* 0x002fce0000010000 */
[----:B------:R-:W1:Y:S01]  /*5ec0*/  MUFU.EX2 R13, R13 ;  /* 0x0000000d000d7308 */ /* 0x000e620000000800 */
[----:B--2---:R-:W-:-:S07]  /*5ed0*/  FADD.FTZ R4, R10, R5 ;  /* 0x000000050a047221 */ /* 0x004fce0000010000 */
        /* <DEDUP_REMOVED lines=9> */
[----:B-1----:R-:W-:-:S01]  /*5f70*/  FADD.FTZ R210, R20, R183 ;  /* 0x000000b714d27221 */ /* 0x002fc20000010000 */
[--C-:B------:R-:W-:Y:S01]  /*5f80*/  FFMA.FTZ R183, R184, UR10, -R203.reuse ;  /* 0x0000000ab8b77c23 */ /* 0x100fe200080108cb */
[----:B------:R-:W-:-:S05]  /*5f90*/  FFMA.FTZ R184, R187, UR10, -R203 ;  /* 0x0000000abbb87c23 */ /* 0x000fca00080108cb */
        /* <DEDUP_REMOVED lines=15> */
[----:B---3--:R-:W-:-:S01]  /*6090*/  FADD.FTZ R210, R158, R187 ;  /* 0x000000bb9ed27221 */ /* 0x008fc20000010000 */
[--C-:B------:R-:W-:Y:S01]  /*60a0*/  FFMA.FTZ R187, R188, UR10, -R203.reuse ;  /* 0x0000000abcbb7c23 */ /* 0x100fe200080108cb */
[----:B------:R-:W-:-:S05]  /*60b0*/  FFMA.FTZ R188, R191, UR10, -R203 ;  /* 0x0000000abfbc7c23 */ /* 0x000fca00080108cb */
        /* <DEDUP_REMOVED lines=14> */
[----:B------:R-:W-:Y:S02]  /*61a0*/  WARPGROUP.DEPBAR.LE gsb0, 0x0 ;  /* 0x00008000000079c5 */ /* 0x000fe40000010000 */
[----:B------:R-:W-:-:S04]  /*61b0*/  WARPGROUP.ARRIVE ;  /* 0x00000000000079c5 */ /* 0x000fc80000000000 */
[----:B------:R-:W1:Y:S01]  /*61c0*/  MUFU.EX2 R165, R165 ;  /* 0x000000a500a57308 */ /* 0x000e620000000800 */
[----:B--2---:R-:W-:-:S01]  /*61d0*/  FADD.FTZ R210, R166, R191 ;  /* 0x000000bfa6d27221 */ /* 0x004fc20000010000 */
[----:B------:R-:W-:Y:S01]  /*61e0*/  FFMA.FTZ R191, R193, UR10, -R203 ;  /* 0x0000000ac1bf7c23 */ /* 0x000fe200080108cb */
[----:B------:R-:W-:Y:S01]  /*61f0*/  QGMMA.64x256x32.F32.E4M3.E4M3 R24, R224, gdesc[UR4], R24, gsb0 ;  /* 0x03e00004e0187df3 */ /* 0x000fe20008000818 */
[----:B---3--:R-:W-:-:S04]  /*6200*/  FADD.FTZ R5, R167, R4 ;  /* 0x00000004a7057221 */ /* 0x008fc80000010000 */
[----:B------:R-:W2:Y:S08]  /*6210*/  MUFU.EX2 R168, R168 ;  /* 0x000000a800a87308 */ /* 0x000eb00000000800 */
[----:B------:R-:W3:Y:S01]  /*6220*/  MUFU.EX2 R170, R170 ;  /* 0x000000aa00aa7308 */ /* 0x000ee20000000800 */
[----:B-1----:R-:W-:-:S07]  /*6230*/  FADD.FTZ R193, R165, R210 ;  /* 0x000000d2a5c17221 */ /* 0x002fce0000010000 */
[----:B------:R-:W1:Y:S01]  /*6240*/  MUFU.EX2 R171, R171 ;  /* 0x000000ab00ab7308 */ /* 0x000e620000000800 */
[----:B--2---:R-:W-:-:S07]  /*6250*/  FADD.FTZ R4, R168, R5 ;  /* 0x00000005a8047221 */ /* 0x004fce0000010000 */
[----:B------:R-:W2:Y:S01]  /*6260*/  MUFU.EX2 R169, R169 ;  /* 0x000000a900a97308 */ /* 0x000ea20000000800 */
[----:B---3--:R-:W-:-:S01]  /*6270*/  FADD.FTZ R210, R170, R193 ;  /* 0x000000c1aad27221 */ /* 0x008fc20000010000 */
[--C-:B------:R-:W-:Y:S01]  /*6280*/  FFMA.FTZ R193, R196, UR10, -R203.reuse ;  /* 0x0000000ac4c17c23 */ /* 0x100fe200080108cb */
[----:B------:R-:W-:-:S01]  /*6290*/  FFMA.FTZ R196, R198, UR10, -R203 ;  /* 0x0000000ac6c47c23 */ /* 0x000fc200080108cb */
[----:B------:R-:W-:-:S04]  /*62a0*/  FFMA.FTZ R198, R201, UR10, -R203 ;  /* 0x0000000ac9c67c23 */ /* 0x000fc800080108cb */
        /* <DEDUP_REMOVED lines=18> */
[----:B------:R-:W-:-:S06]  /*63d0*/  IADD3 R4, -R18, 0xb, RZ ;  /* 0x0000000b12047810 */ /* 0x000fcc0007ffe1ff */
[----:B------:R-:W3:Y:S01]  /*63e0*/  MUFU.EX2 R182, R182 ;  /* 0x000000b600b67308 */ /* 0x000ee20000000800 */
[----:B-1----:R-:W-:-:S07]  /*63f0*/  FADD.FTZ R201, R177, R210 ;  /* 0x000000d2b1c97221 */ /* 0x002fce0000010000 */
[----:B------:R-:W1:Y:S01]  /*6400*/  MUFU.EX2 R183, R183 ;  /* 0x000000b700b77308 */ /* 0x000e620000000800 */
[----:B--2---:R-:W-:-:S07]  /*6410*/  FADD.FTZ R210, R180, R5 ;  /* 0x00000005b4d27221 */ /* 0x004fce0000010000 */
[----:B------:R-:W2:Y:S01]  /*6420*/  MUFU.EX2 R181, R181 ;  /* 0x000000b500b57308 */ /* 0x000ea20000000800 */
[----:B---3--:R-:W-:-:S01]  /*6430*/  FADD.FTZ R212, R182, R201 ;  /* 0x000000c9b6d47221 */ /* 0x008fc20000010000 */
[----:B------:R-:W-:-:S06]  /*6440*/  FFMA.FTZ R201, R202, UR10, -R203 ;  /* 0x0000000acac97c23 */ /* 0x000fcc00080108cb */
        /* <DEDUP_REMOVED lines=8> */
[----:B------:R-:W-:-:S06]  /*64d0*/  @!P1 LEA R207, R211, UR38, 0x3 ;  /* 0x00000026d3cf9c11 */ /* 0x000fcc000f8e18ff */
[----:B------:R-:W1:Y:S01]  /*64e0*/  MUFU.EX2 R188, R188 ;  /* 0x000000bc00bc7308 */ /* 0x000e620000000800 */
[----:B--2---:R-:W-:-:S01]  /*64f0*/  FADD.FTZ R5, R187, R202 ;  /* 0x000000cabb057221 */ /* 0x004fc20000010000 */
[--C-:B------:R-:W-:Y:S01]  /*6500*/  FFMA.FTZ R202, R205, UR10, -R203.reuse ;  /* 0x0000000acdca7c23 */ /* 0x100fe200080108cb */
[----:B------:R-:W-:-:S05]  /*6510*/  FFMA.FTZ R203, R206, UR10, -R203 ;  /* 0x0000000acecb7c23 */ /* 0x000fca00080108cb */
        /* <DEDUP_REMOVED lines=8> */
[----:B------:R-:W-:Y:S01]  /*65a0*/  MUFU.EX2 R194, R194 ;  /* 0x000000c200c27308 */ /* 0x000fe20000000800 */
[----:B-1----:R-:W-:-:S07]  /*65b0*/  FADD.FTZ R5, R189, R212 ;  /* 0x000000d4bd057221 */ /* 0x002fce0000010000 */
[----:B------:R-:W1:Y:S01]  /*65c0*/  MUFU.EX2 R196, R196 ;  /* 0x000000c400c47308 */ /* 0x000e620000000800 */
[----:B--2---:R-:W-:-:S07]  /*65d0*/  FADD.FTZ R205, R193, R210 ;  /* 0x000000d2c1cd7221 */ /* 0x004fce0000010000 */
[----:B------:R-:W2:Y:S08]  /*65e0*/  MUFU.EX2 R195, R195 ;  /* 0x000000c300c37308 */ /* 0x000eb00000000800 */
[----:B------:R-:W3:Y:S01]  /*65f0*/  MUFU.EX2 R198, R198 ;  /* 0x000000c600c67308 */ /* 0x000ee20000000800 */
[----:B-1----:R-:W-:-:S07]  /*6600*/  FADD.FTZ R205, R196, R205 ;  /* 0x000000cdc4cd7221 */ /* 0x002fce0000010000 */
[----:B------:R-:W1:Y:S08]  /*6610*/  MUFU.EX2 R200, R200 ;  /* 0x000000c800c87308 */ /* 0x000e700000000800 */
[----:B------:R-:W4:Y:S08]  /*6620*/  MUFU.EX2 R201, R201 ;  /* 0x000000c900c97308 */ /* 0x000f300000000800 */
[----:B------:R-:W5:Y:S08]  /*6630*/  MUFU.EX2 R199, R199 ;  /* 0x000000c700c77308 */ /* 0x000f700000000800 */
[----:B------:R-:W5:Y:S08]  /*6640*/  MUFU.EX2 R202, R202 ;  /* 0x000000ca00ca7308 */ /* 0x000f700000000800 */
[----:B------:R-:W5:Y:S01]  /*6650*/  MUFU.EX2 R204, R204 ;  /* 0x000000cc00cc7308 */ /* 0x000f620000000800 */
[----:B------:R-:W-:-:S02]  /*6660*/  WARPGROUP.DEPBAR.LE gsb0, 0x0 ;  /* 0x00008000000079c5 */ /* 0x000fc40000010000 */
[----:B------:R2:W-:Y:S06]  /*6670*/  BAR.ARV R4, 0x100 ;  /* 0x000400040000751d */ /* 0x0005ec0000002000 */
[----:B------:R-:W5:Y:S01]  /*6680*/  MUFU.EX2 R203, R203 ;  /* 0x000000cb00cb7308 */ /* 0x000f620000000800 */
[----:B--2---:R-:W-:-:S05]  /*6690*/  @!P1 VIADD R4, R207, 0x38840 ;  /* 0x00038840cf049836 */ /* 0x004fca0000000000 */
[----:B------:R-:W-:-:S04]  /*66a0*/  @!P1 PRMT R4, RZ, 0x654, R4 ;  /* 0x00000654ff049816 */ /* 0x000fc80000000004 */
[----:B------:R2:W-:Y:S02]  /*66b0*/  @!P1 SYNCS.ARRIVE.TRANS64.RED.A1T0 RZ, [R4+URZ], RZ ;  /* 0x000000ff04ff99a7 */ /* 0x0005e4000810043f */
[----:B--2---:R-:W-:-:S04]  /*66c0*/  FADD.FTZ R4, R194, R5 ;  /* 0x00000005c2047221 */ /* 0x004fc80000010000 */
[----:B------:R-:W-:Y:S01]  /*66d0*/  FADD.FTZ R5, R195, R4 ;  /* 0x00000004c3057221 */ /* 0x000fe20000010000 */
[----:B---3--:R-:W-:-:S03]  /*66e0*/  FADD.FTZ R4, R198, R205 ;  /* 0x000000cdc6047221 */ /* 0x008fc60000010000 */
[----:B-1----:R-:W-:Y:S01]  /*66f0*/  FADD.FTZ R206, R200, R5 ;  /* 0x00000005c8ce7221 */ /* 0x002fe20000010000 */
[----:B----4-:R-:W-:-:S03]  /*6700*/  FADD.FTZ R5, R201, R4 ;  /* 0x00000004c9057221 */ /* 0x010fc60000010000 */
[----:B-----5:R-:W-:Y:S01]  /*6710*/  FADD.FTZ R205, R199, R206 ;  /* 0x000000cec7cd7221 */ /* 0x020fe20000010000 */
[----:B------:R-:W-:-:S03]  /*6720*/  FADD.FTZ R4, R202, R5 ;  /* 0x00000005ca047221 */ /* 0x000fc60000010000 */
[----:B------:R-:W-:Y:S01]  /*6730*/  FADD.FTZ R5, R204, R205 ;  /* 0x000000cdcc057221 */ /* 0x000fe20000010000 */
[----:B------:R-:W-:-:S01]  /*6740*/  FADD.FTZ R4, R203, R4 ;  /* 0x00000004cb047221 */ /* 0x000fc20000010000 */
[----:B------:R-:W-:Y:S06]  /*6750*/  @!P0 BRA `(.L_x_24) ;  /* 0x0000000000048947 */ /* 0x000fec0003800000 */
[----:B------:R-:W-:Y:S01]  /*6760*/  BPT.TRAP 0x1 ;  /* 0x000000040000795c */ /* 0x000fe20000300000 */
.L_x_24:
[----:B------:R-:W-:Y:S01]  /*6770*/  ULEA UR6, UR56, UR38, 0x3 ;  /* 0x0000002638067291 */ /* 0x000fe2000f8e183f */
[----:B------:R-:W-:Y:S01]  /*6780*/  ISETP.LT.AND P1, PT, RZ, UR54, PT ;  /* 0x00000036ff007c0c */ /* 0x000fe2000bf21270 */
[----:B------:R-:W-:Y:S01]  /*6790*/  UIADD3 UR7, UR54, -0x1, URZ ;  /* 0xffffffff36077890 */ /* 0x000fe2000fffe03f */
[----:B------:R-:W-:Y:S01]  /*67a0*/  F2FP.SATFINITE.E4M3.F32.PACK_AB_MERGE_C R7, R12, R7, RZ ;  /* 0x000000070c07723e */ /* 0x000fe200048070ff */
[----:B------:R-:W-:Y:S01]  /*67b0*/  UIADD3 UR6, UR6, 0x38860, URZ ;  /* 0x0003886006067890 */ /* 0x000fe2000fffe03f */
[----:B------:R-:W-:Y:S01]  /*67c0*/  F2FP.SATFINITE.E4M3.F32.PACK_AB_MERGE_C R10, R13, R10, RZ ;  /* 0x0000000a0d0a723e */ /* 0x000fe200048070ff */
[----:B------:R-:W-:Y:S01]  /*67d0*/  UMOV UR57, UR36 ;  /* 0x0000002400397c82 */ /* 0x000fe20008000000 */
[----:B------:R-:W-:Y:S01]  /*67e0*/  F2FP.SATFINITE.E4M3.F32.PACK_AB_MERGE_C R15, R154, R15, RZ ;  /* 0x0000000f9a0f723e */ /* 0x000fe200048070ff */
[----:B------:R-:W-:Y:S01]  /*67f0*/  UPRMT UR6, UR37, 0x654, UR6 ;  /* 0x0000065425067896 */ /* 0x000fe20008000006 */
[----:B------:R-:W-:Y:S01]  /*6800*/  F2FP.SATFINITE.E4M3.F32.PACK_AB_MERGE_C R152, R155, R152, RZ ;  /* 0x000000989b98723e */ /* 0x000fe200048070ff */
[----:B------:R-:W-:Y:S01]  /*6810*/  UMOV UR54, UR7 ;  /* 0x0000000700367c82 */ /* 0x000fe20008000000 */
[----:B------:R-:W-:Y:S01]  /*6820*/  F2FP.SATFINITE.E4M3.F32.PACK_AB_MERGE_C R157, R162, R157, RZ ;  /* 0x0000009da29d723e */ /* 0x000fe200048070ff */
[----:B------:R-:W-:Y:S01]  /*6830*/  UMOV UR56, UR55 ;  /* 0x0000003700387c82 */ /* 0x000fe20008000000 */
[----:B------:R-:W-:Y:S01]  /*6840*/  F2FP.SATFINITE.E4M3.F32.PACK_AB_MERGE_C R160, R163, R160, RZ ;  /* 0x000000a0a3a0723e */ /* 0x000fe200048070ff */
[-C--:B------:R-:W-:Y:S01]  /*6850*/  FMUL.FTZ R24, R24, R6.reuse ;  /* 0x0000000618187220 */ /* 0x080fe20000410000 */
[----:B------:R-:W-:Y:S01]  /*6860*/  F2FP.SATFINITE.E4M3.F32.PACK_AB_MERGE_C R165, R170, R165, RZ ;  /* 0x000000a5aaa5723e */ /* 0x000fe200048070ff */
[----:B------:R-:W-:Y:S01]  /*6870*/  FMUL.FTZ R25, R25, R6 ;  /* 0x0000000619197220 */ /* 0x000fe20000410000 */
[----:B------:R-:W-:Y:S01]  /*6880*/  F2FP.SATFINITE.E4M3.F32.PACK_AB_MERGE_C R168, R171, R168, RZ ;  /* 0x000000a8aba8723e */ /* 0x000fe200048070ff */
[----:B------:R-:W-:Y:S01]  /*6890*/  SYNCS.ARRIVE.TRANS64.RED.A1T0 RZ, [UR6], RZ ;  /* 0x000000ffffff79a7 */ /* 0x000fe20008100406 */
[----:B------:R-:W-:Y:S01]  /*68a0*/  F2FP.SATFINITE.E4M3.F32.PACK_AB_MERGE_C R173, R178, R173, RZ ;  /* 0x000000adb2ad723e */ /* 0x000fe200048070ff */
[----:B------:R-:W-:Y:S01]  /*68b0*/  FMUL.FTZ R28, R28, R6 ;  /* 0x000000061c1c7220 */ /* 0x000fe20000410000 */
[----:B------:R-:W-:Y:S01]  /*68c0*/  F2FP.SATFINITE.E4M3.F32.PACK_AB_MERGE_C R176, R179, R176, RZ ;  /* 0x000000b0b3b0723e */ /* 0x000fe200048070ff */
[-C--:B------:R-:W-:Y:S01]  /*68d0*/  FMUL.FTZ R29, R29, R6.reuse ;  /* 0x000000061d1d7220 */ /* 0x080fe20000410000 */
[----:B------:R-:W-:Y:S01]  /*68e0*/  F2FP.SATFINITE.E4M3.F32.PACK_AB_MERGE_C R181, R186, R181, RZ ;  /* 0x000000b5bab5723e */ /* 0x000fe200048070ff */
[----:B------:R-:W-:Y:S01]  /*68f0*/  FMUL.FTZ R32, R32, R6 ;  /* 0x0000000620207220 */ /* 0x000fe20000410000 */
[----:B------:R-:W-:Y:S01]  /*6900*/  F2FP.SATFINITE.E4M3.F32.PACK_AB_MERGE_C R184, R187, R184, RZ ;  /* 0x000000b8bbb8723e */ /* 0x000fe200048070ff */
[-C--:B------:R-:W-:Y:S01]  /*6910*/  FMUL.FTZ R33, R33, R6.reuse ;  /* 0x0000000621217220 */ /* 0x080fe20000410000 */
[----:B------:R-:W-:Y:S01]  /*6920*/  F2FP.SATFINITE.E4M3.F32.PACK_AB_MERGE_C R189, R194, R189, RZ ;  /* 0x000000bdc2bd723e */ /* 0x000fe200048070ff */
[-C--:B------:R-:W-:Y:S01]  /*6930*/  FMUL.FTZ R36, R36, R6.reuse ;  /* 0x0000000624247220 */ /* 0x080fe20000410000 */
[----:B------:R-:W-:Y:S01]  /*6940*/  F2FP.SATFINITE.E4M3.F32.PACK_AB_MERGE_C R193, R196, R193, RZ ;  /* 0x000000c1c4c1723e */ /* 0x000fe200048070ff */
[-C--:B------:R-:W-:Y:S01]  /*6950*/  FMUL.FTZ R37, R37, R6.reuse ;  /* 0x0000000625257220 */ /* 0x080fe20000410000 */
[----:B------:R-:W-:Y:S01]  /*6960*/  F2FP.SATFINITE.E4M3.F32.PACK_AB_MERGE_C R199, R204, R199, RZ ;  /* 0x000000c7ccc7723e */ /* 0x000fe200048070ff */
[----:B------:R-:W-:Y:S01]  /*6970*/  FMUL.FTZ R40, R40, R6 ;  /* 0x0000000628287220 */ /* 0x000fe20000410000 */
[----:B------:R-:W-:Y:S01]  /*6980*/  F2FP.SATFINITE.E4M3.F32.PACK_AB_MERGE_C R202, R203, R202, RZ ;  /* 0x000000cacbca723e */ /* 0x000fe200048070ff */
[-C--:B------:R-:W-:Y:S01]  /*6990*/  FMUL.FTZ R41, R41, R6.reuse ;  /* 0x0000000629297220 */ /* 0x080fe20000410000 */
        /* <DEDUP_REMOVED lines=53> */
[----:B------:R-:W-:Y:S01]  /*6cf0*/  FMUL.FTZ R149, R149, R6 ;  /* 0x0000000695957220 */ /* 0x000fe20000410000 */
        /* <DEDUP_REMOVED lines=64> */
[----:B------:R-:W-:Y:S01]  /*7100*/  F2FP.SATFINITE.E4M3.F32.PACK_AB_MERGE_C R228, R8, R209, R7 ;  /* 0x000000d108e4723e */ /* 0x000fe20004807007 */
[----:B------:R-:W-:Y:S01]  /*7110*/  IMAD.MOV.U32 R6, RZ, RZ, R197 ;  /* 0x000000ffff067224 */ /* 0x000fe200078e00c5 */
[----:B------:R-:W-:Y:S01]  /*7120*/  F2FP.SATFINITE.E4M3.F32.PACK_AB_MERGE_C R229, R9, R208, R10 ;  /* 0x000000d009e5723e */ /* 0x000fe2000480700a */
[----:B------:R-:W-:Y:S01]  /*7130*/  IMAD.MOV.U32 R3, RZ, RZ, R192 ;  /* 0x000000ffff037224 */ /* 0x000fe200078e00c0 */
[----:B------:R-:W-:-:S02]  /*7140*/  F2FP.SATFINITE.E4M3.F32.PACK_AB_MERGE_C R230, R20, R11, R15 ;  /* 0x0000000b14e6723e */ /* 0x000fc4000480700f */
[----:B------:R-:W-:Y:S02]  /*7150*/  F2FP.SATFINITE.E4M3.F32.PACK_AB_MERGE_C R231, R21, R14, R152 ;  /* 0x0000000e15e7723e */ /* 0x000fe40004807098 */
[----:B------:R-:W-:Y:S02]  /*7160*/  F2FP.SATFINITE.E4M3.F32.PACK_AB_MERGE_C R216, R158, R153, R157 ;  /* 0x000000999ed8723e */ /* 0x000fe4000480709d */
[----:B------:R-:W-:Y:S02]  /*7170*/  F2FP.SATFINITE.E4M3.F32.PACK_AB_MERGE_C R217, R159, R156, R160 ;  /* 0x0000009c9fd9723e */ /* 0x000fe400048070a0 */
[----:B------:R-:W-:Y:S02]  /*7180*/  F2FP.SATFINITE.E4M3.F32.PACK_AB_MERGE_C R218, R166, R161, R165 ;  /* 0x000000a1a6da723e */ /* 0x000fe400048070a5 */
[----:B------:R-:W-:Y:S02]  /*7190*/  F2FP.SATFINITE.E4M3.F32.PACK_AB_MERGE_C R219, R167, R164, R168 ;  /* 0x000000a4a7db723e */ /* 0x000fe400048070a8 */
[----:B------:R-:W-:-:S02]  /*71a0*/  F2FP.SATFINITE.E4M3.F32.PACK_AB_MERGE_C R220, R174, R169, R173 ;  /* 0x000000a9aedc723e */ /* 0x000fc400048070ad */
[----:B------:R-:W-:Y:S02]  /*71b0*/  F2FP.SATFINITE.E4M3.F32.PACK_AB_MERGE_C R221, R175, R172, R176 ;  /* 0x000000acafdd723e */ /* 0x000fe400048070b0 */
[----:B------:R-:W-:Y:S02]  /*71c0*/  F2FP.SATFINITE.E4M3.F32.PACK_AB_MERGE_C R222, R182, R177, R181 ;  /* 0x000000b1b6de723e */ /* 0x000fe400048070b5 */
[----:B------:R-:W-:Y:S02]  /*71d0*/  F2FP.SATFINITE.E4M3.F32.PACK_AB_MERGE_C R223, R183, R180, R184 ;  /* 0x000000b4b7df723e */ /* 0x000fe400048070b8 */
[----:B------:R-:W-:Y:S02]  /*71e0*/  F2FP.SATFINITE.E4M3.F32.PACK_AB_MERGE_C R224, R190, R185, R189 ;  /* 0x000000b9bee0723e */ /* 0x000fe400048070bd */
[----:B------:R-:W-:Y:S02]  /*71f0*/  F2FP.SATFINITE.E4M3.F32.PACK_AB_MERGE_C R225, R191, R188, R193 ;  /* 0x000000bcbfe1723e */ /* 0x000fe400048070c1 */
[----:B------:R-:W-:-:S02]  /*7200*/  F2FP.SATFINITE.E4M3.F32.PACK_AB_MERGE_C R226, R200, R195, R199 ;  /* 0x000000c3c8e2723e */ /* 0x000fc400048070c7 */
[----:B------:R-:W-:Y:S01]  /*7210*/  F2FP.SATFINITE.E4M3.F32.PACK_AB_MERGE_C R227, R201, R198, R202 ;  /* 0x000000c6c9e3723e */ /* 0x000fe200048070ca */
[----:B------:R-:W-:Y:S06]  /*7220*/  @P1 BRA `(.L_x_25) ;  /* 0xffffffd400441947 */ /* 0x000fec000383ffff */
[----:B------:R-:W-:-:S05]  /*7230*/  UMOV UR49, UR55 ;  /* 0x0000003700317c82 */ /* 0x000fca0008000000 */
.L_x_15:
[----:B------:R-:W-:Y:S06]  /*7240*/  BAR.ARV 0x8, 0x120 ;  /* 0x0204800000007b1d */ /* 0x000fec0000002000 */
[----:B------:R-:W-:Y:S05]  /*7250*/  @!P0 BRA `(.L_x_26) ;  /* 0x0000000000048947 */ /* 0x000fea0003800000 */
[----:B------:R-:W-:Y:S01]  /*7260*/  BPT.TRAP 0x1 ;  /* 0x000000040000795c */ /* 0x000fe20000300000 */
.L_x_26:
[----:B------:R-:W-:Y:S01]  /*7270*/  ULEA UR8, UR49, UR38, 0x3 ;  /* 0x0000002631087291 */ /* 0x000fe2000f8e183f */
[----:B------:R-:W-:-:S05]  /*7280*/  IMAD.U32 R0, RZ, RZ, UR36 ;  /* 0x00000024ff007e24 */ /* 0x000fca000f8e00ff */
[----:B------:R-:W-:-:S04]  /*7290*/  SHF.L.U32 R0, R0, 0x1f, RZ ;  /* 0x0000001f00007819 */ /* 0x000fc800000006ff */
[----:B------:R1:W2:Y:S01]  /*72a0*/  SYNCS.PHASECHK.TRANS64.TRYWAIT P1, [UR8+0x38850], R0 ;  /* 0x03885000ff0075a7 */ /* 0x0002a20008020148 */
[----:B------:R-:W-:Y:S05]  /*72b0*/  @!P0 BRA `(.L_x_27) ;  /* 0x0000000000048947 */ /* 0x000fea0003800000 */
[----:B------:R-:W-:Y:S01]  /*72c0*/  BPT.TRAP 0x1 ;  /* 0x000000040000795c */ /* 0x000fe20000300000 */
.L_x_27:
[----:B--2---:R-:W-:Y:S05]  /*72d0*/  @P1 BRA `(.L_x_28) ;  /* 0x0000000000081947 */ /* 0x004fea0003800000 */
[----:B------:R-:W2:Y:S02]  /*72e0*/  SYNCS.PHASECHK.TRANS64.TRYWAIT P1, [UR8+0x38850], R0 ;  /* 0x03885000ff0075a7 */ /* 0x000ea40008020148 */
[----:B--2---:R-:W-:Y:S05]  /*72f0*/  @!P1 BRA `(.L_x_29) ;  /* 0x0000006400109947 */ /* 0x004fea0003800000 */
.L_x_28:
[----:B------:R-:W-:Y:S01]  /*7300*/  UIADD3 UR4, UR38, 0x400, URZ ;  /* 0x0000040026047890 */ /* 0x000fe2000fffe03f */
[----:B------:R-:W-:Y:S01]  /*7310*/  WARPGROUP.ARRIVE ;  /* 0x00000000000079c5 */ /* 0x000fe20000000000 */
[----:B------:R-:W-:Y:S01]  /*7320*/  UMOV UR7, 0x40000040 ;  /* 0x4000004000077882 */ /* 0x000fe20000000000 */
[----:B------:R-:W-:Y:S01]  /*7330*/  IMAD.MOV.U32 R8, RZ, RZ, 0x3f800000 ;  /* 0x3f800000ff087424 */ /* 0x000fe200078e00ff */
[----:B------:R-:W-:-:S04]  /*7340*/  USHF.R.U32.HI UR4, URZ, 0x4, UR4 ;  /* 0x000000043f047899 */ /* 0x000fc80008011604 */
[----:B------:R-:W-:-:S04]  /*7350*/  ULOP3.LUT UR4, UR4, 0x3fff, URZ, 0xc0, !UPT ;  /* 0x00003fff04047892 */ /* 0x000fc8000f8ec03f */
[----:B------:R-:W-:-:S04]  /*7360*/  ULOP3.LUT UR4, UR4, 0x10000, URZ, 0xfc, !UPT ;  /* 0x0001000004047892 */ /* 0x000fc8000f8efc3f */
[----:B------:R-:W-:-:S03]  /*7370*/  ULEA UR9, UR49, UR4, 0xb ;  /* 0x0000000431097291 */ /* 0x000fc6000f8e583f */
[----:B------:R-:W-:Y:S02]  /*7380*/  ULDC.64 UR4, c[0x0][0x9a0] ;  /* 0x0002680000047ab9 */ /* 0x000fe40000000a00 */
[----:B------:R-:W-:Y:S02]  /*7390*/  UISETP.NE.U32.AND UP0, UPT, UR4, URZ, UPT ;  /* 0x0000003f0400728c */ /* 0x000fe4000bf05070 */
[----:B------:R-:W-:Y:S02]  /*73a0*/  UMOV UR6, UR9 ;  /* 0x0000000900067c82 */ /* 0x000fe40008000000 */
[----:B------:R-:W-:Y:S01]  /*73b0*/  QGMMA.64x256x32.F32.E4M3.E4M3 R24, R228, gdesc[UR4], R24, gsb0 ;  /* 0x03e00004e4187df3 */ /* 0x000fe20008000818 */
[----:B------:R-:W-:Y:S01]  /*73c0*/  UIADD3 UR6, UR9, 0x2, URZ ;  /* 0x0000000209067890 */ /* 0x000fe2000fffe03f */
[----:B------:R-:W-:Y:S01]  /*73d0*/  UMOV UR7, 0x40000040 ;  /* 0x4000004000077882 */ /* 0x000fe20000000000 */
[----:B------:R-:W-:-:S06]  /*73e0*/  UISETP.NE.AND.EX UP0, UPT, UR5, URZ, UPT, UP0 ;  /* 0x0000003f0500728c */ /* 0x000fcc000bf05300 */
[----:B------:R-:W-:-:S05]  /*73f0*/  PLOP3.LUT P1, PT, PT, PT, UP0, 0x80, 0x0 ;  /* 0x000000000000781c */ /* 0x000fca0003f2f008 */
[----:B------:R-:W-:Y:S01]  /*7400*/  @UP0 USHF.R.S32.HI UR11, URZ, 0x1f, UR44 ;  /* 0x0000001f3f0b0899 */ /* 0x000fe2000801142c */
[----:B------:R-:W-:Y:S01]  /*7410*/  @UP0 ULDC.64 UR12, c[0x0][0x9c8] ;  /* 0x00027200000c0ab9 */ /* 0x000fe20000000a00 */
[----:B------:R-:W-:Y:S02]  /*7420*/  @UP0 ULDC.64 UR16, c[0x0][0x9d0] ;  /* 0x0002740000100ab9 */ /* 0x000fe40000000a00 */
[----:B------:R-:W-:-:S04]  /*7430*/  @UP0 UIMAD UR11, UR11, UR12, URZ ;  /* 0x0000000c0b0b02a4 */ /* 0x000fc8000f8e023f */
[----:B------:R-:W-:Y:S01]  /*7440*/  @UP0 UIMAD UR11, UR44, UR13, UR11 ;  /* 0x0000000d2c0b02a4 */ /* 0x000fe2000f8e020b */
[----:B------:R-:W-:Y:S02]  /*7450*/  WARPGROUP.DEPBAR.LE gsb0, 0x0 ;  /* 0x00008000000079c5 */ /* 0x000fe40000010000 */
[----:B------:R-:W-:-:S06]  /*7460*/  WARPGROUP.ARRIVE ;  /* 0x00000000000079c5 */ /* 0x000fcc0000000000 */
[----:B------:R-:W-:Y:S01]  /*7470*/  QGMMA.64x256x32.F32.E4M3.E4M3 R24, R216, gdesc[UR4], R24, gsb0 ;  /* 0x03e00004d8187df3 */ /* 0x000fe20008000818 */
[----:B------:R-:W-:Y:S02]  /*7480*/  @UP0 UIMAD.WIDE.U32 UR6, UR44, UR12, URZ ;  /* 0x0000000c2c0602a5 */ /* 0x000fe4000f8e003f */
[----:B------:R-:W-:Y:S02]  /*7490*/  @UP0 USHF.R.S32.HI UR12, URZ, 0x1f, UR41 ;  /* 0x0000001f3f0c0899 */ /* 0x000fe40008011429 */
[----:B------:R-:W-:Y:S02]  /*74a0*/  @UP0 UIADD3 UR7, UR7, UR11, URZ ;  /* 0x0000000b07070290 */ /* 0x000fe4000fffe03f */
[----:B------:R-:W-:Y:S02]  /*74b0*/  UIADD3 UR11, UR9, 0x4, URZ ;  /* 0x00000004090b7890 */ /* 0x000fe4000fffe03f */
[----:B------:R-:W-:-:S04]  /*74c0*/  @UP0 UIMAD UR12, UR12, UR16, URZ ;  /* 0x000000100c0c02a4 */ /* 0x000fc8000f8e023f */
[----:B------:R-:W-:Y:S02]  /*74d0*/  @UP0 UIMAD UR14, UR41, UR17, UR12 ;  /* 0x00000011290e02a4 */ /* 0x000fe4000f8e020c */
[----:B------:R-:W-:-:S03]  /*74e0*/  @UP0 UIMAD.WIDE.U32 UR12, UR41, UR16, UR6 ;  /* 0x00000010290c02a5 */ /* 0x000fc6000f8e0006 */
[----:B------:R-:W-:Y:S01]  /*74f0*/  UMOV UR6, UR11 ;  /* 0x0000000b00067c82 */ /* 0x000fe20008000000 */
[----:B------:R-:W-:Y:S01]  /*7500*/  UMOV UR7, 0x40000040 ;  /* 0x4000004000077882 */ /* 0x000fe20000000000 */
[----:B------:R-:W-:Y:S02]  /*7510*/  @UP0 UIADD3 UR11, UR13, UR14, URZ ;  /* 0x0000000e0d0b0290 */ /* 0x000fe4000fffe03f */
[----:B------:R-:W-:-:S04]  /*7520*/  @UP0 ULEA UR4, UP1, UR12, UR4, 0x2 ;  /* 0x000000040c040291 */ /* 0x000fc8000f82103f */
[----:B------:R-:W-:Y:S02]  /*7530*/  @UP0 ULEA.HI.X UR5, UR12, UR5, UR11, 0x2, UP1 ;  /* 0x000000050c050291 */ /* 0x000fe400088f140b */
[----:B------:R-:W-:-:S04]  /*7540*/  IMAD.U32 R6, RZ, RZ, UR4 ;  /* 0x00000004ff067e24 */ /* 0x000fc8000f8e00ff */
[----:B------:R-:W-:-:S05]  /*7550*/  IMAD.U32 R7, RZ, RZ, UR5 ;  /* 0x00000005ff077e24 */ /* 0x000fca000f8e00ff */
[----:B------:R3:W4:Y:S01]  /*7560*/  @P1 LDG.E R8, desc[UR50][R6.64] ;  /* 0x0000003206081981 */ /* 0x000722000c1e1900 */
[----:B------:R-:W-:Y:S02]  /*7570*/  WARPGROUP.DEPBAR.LE gsb0, 0x0 ;  /* 0x00008000000079c5 */ /* 0x000fe40000010000 */
[----:B------:R-:W-:-:S06]  /*7580*/  WARPGROUP.ARRIVE ;  /* 0x00000000000079c5 */ /* 0x000fcc0000000000 */
[----:B------:R-:W-:Y:S01]  /*7590*/  QGMMA.64x256x32.F32.E4M3.E4M3 R24, R220, gdesc[UR4], R24, gsb0 ;  /* 0x03e00004dc187df3 */ /* 0x000fe20008000818 */
[----:B------:R-:W-:Y:S01]  /*75a0*/  UIADD3 UR6, UR9, 0x6, URZ ;  /* 0x0000000609067890 */ /* 0x000fe2000fffe03f */
[----:B------:R-:W-:Y:S01]  /*75b0*/  UMOV UR7, 0x40000040 ;  /* 0x4000004000077882 */ /* 0x000fe20000000000 */
[----:B-12---:R-:W1:Y:S04]  /*75c0*/  SHFL.BFLY PT, R0, R5, 0x2, 0x1f ;  /* 0x0c401f0005007f89 */ /* 0x006e6800000e0000 */
[----:B------:R-:W2:Y:S01]  /*75d0*/  SHFL.BFLY PT, R9, R4, 0x2, 0x1f ;  /* 0x0c401f0004097f89 */ /* 0x000ea200000e0000 */
[----:B-1----:R-:W-:-:S01]  /*75e0*/  FADD.FTZ R0, R0, R5 ;  /* 0x0000000500007221 */ /* 0x002fc20000010000 */
[----:B--2---:R-:W-:-:S04]  /*75f0*/  FADD.FTZ R9, R9, R4 ;  /* 0x0000000409097221 */ /* 0x004fc80000010000 */
[----:B------:R-:W1:Y:S04]  /*7600*/  SHFL.BFLY PT, R3, R0, 0x1, 0x1f ;  /* 0x0c201f0000037f89 */ /* 0x000e6800000e0000 */
[----:B------:R-:W2:Y:S01]  /*7610*/  SHFL.BFLY PT, R10, R9, 0x1, 0x1f ;  /* 0x0c201f00090a7f89 */ /* 0x000ea200000e0000 */
[----:B------:R-:W-:Y:S02]  /*7620*/  IMAD.MOV.U32 R5, RZ, RZ, RZ ;  /* 0x000000ffff057224 */ /* 0x000fe400078e00ff */
[----:B-1----:R-:W-:Y:S01]  /*7630*/  FADD.FTZ R11, R0, R3 ;  /* 0x00000003000b7221 */ /* 0x002fe20000010000 */
[----:B--2---:R-:W-:-:S04]  /*7640*/  FADD.FTZ R10, R9, R10 ;  /* 0x0000000a090a7221 */ /* 0x004fc80000010000 */
[C---:B------:R-:W-:Y:S01]  /*7650*/  FSETP.NE.FTZ.AND P1, PT, R11.reuse, RZ, PT ;  /* 0x000000ff0b00720b */ /* 0x040fe20003f35000 */
[----:B------:R-:W-:Y:S01]  /*7660*/  FMUL.FTZ R12, R11, 0.00390625 ;  /* 0x3b8000000b0c7820 */ /* 0x000fe20000410000 */
[----:B------:R-:W-:-:S04]  /*7670*/  FMUL.FTZ R13, R10, 0.00390625 ;  /* 0x3b8000000a0d7820 */ /* 0x000fc80000410000 */
[----:B------:R-:W-:Y:S02]  /*7680*/  FSETP.NE.FTZ.AND P2, PT, R12, RZ, PT ;  /* 0x000000ff0c00720b */ /* 0x000fe40003f55000 */
[----:B------:R-:W-:-:S05]  /*7690*/  FSETP.NE.FTZ.AND P3, PT, R13, RZ, PT ;  /* 0x000000ff0d00720b */ /* 0x000fca0003f75000 */
[----:B------:R-:W-:Y:S01]  /*76a0*/  @P1 MUFU.RCP R5, R11 ;  /* 0x0000000b00051308 */ /* 0x000fe20000001000 */
[----:B------:R-:W-:Y:S01]  /*76b0*/  FSETP.NE.FTZ.AND P1, PT, R10, RZ, PT ;  /* 0x000000ff0a00720b */ /* 0x000fe20003f35000 */
[----:B------:R-:W-:-:S06]  /*76c0*/  IMAD.MOV.U32 R9, RZ, RZ, RZ ;  /* 0x000000ffff097224 */ /* 0x000fcc00078e00ff */
[----:B---3--:R-:W1:Y:S08]  /*76d0*/  @P3 MUFU.LG2 R6, R13 ;  /* 0x0000000d00063308 */ /* 0x008e700000000c00 */
[----:B------:R-:W2:Y:S08]  /*76e0*/  @P2 MUFU.LG2 R4, R12 ;  /* 0x0000000c00042308 */ /* 0x000eb00000000c00 */
[----:B------:R-:W3:Y:S01]  /*76f0*/  @P1 MUFU.RCP R9, R10 ;  /* 0x0000000a00091308 */ /* 0x000ee20000001000 */
[----:B------:R-:W-:-:S02]  /*7700*/  IMAD.U32 R14, RZ, RZ, UR10 ;  /* 0x0000000aff0e7e24 */ /* 0x000fc4000f8e00ff */
[----:B------:R-:W-:Y:S02]  /*7710*/  IMAD.U32 R7, RZ, RZ, UR10 ;  /* 0x0000000aff077e24 */ /* 0x000fe4000f8e00ff */
[----:B-1----:R-:W-:Y:S01]  /*7720*/  @P3 FMUL.FTZ R6, R6, 0.69314718246459960938 ;  /* 0x3f31721806063820 */ /* 0x002fe20000410000 */
[----:B------:R-:W-:Y:S02]  /*7730*/  WARPGROUP.DEPBAR.LE gsb0, 0x0 ;  /* 0x00008000000079c5 */ /* 0x000fe40000010000 */
[----:B------:R-:W-:-:S06]  /*7740*/  WARPGROUP.ARRIVE ;  /* 0x00000000000079c5 */ /* 0x000fcc0000000000 */
[----:B------:R-:W-:Y:S01]  /*7750*/  QGMMA.64x256x32.F32.E4M3.E4M3 R24, R224, gdesc[UR4], R24, gsb0 ;  /* 0x03e00004e0187df3 */ /* 0x000fe20008000818 */
[----:B------:R-:W-:Y:S01]  /*7760*/  @P3 FMUL.FTZ R11, R14, 0.69314718246459960938 ;  /* 0x3f3172180e0b3820 */ /* 0x000fe20000410000 */
[----:B------:R-:W-:Y:S01]  /*7770*/  @P2 FMUL.FTZ R7, R7, 0.69314718246459960938 ;  /* 0x3f31721807072820 */ /* 0x000fe20000410000 */
[----:B--2---:R-:W-:Y:S01]  /*7780*/  @P2 FMUL.FTZ R4, R4, 0.69314718246459960938 ;  /* 0x3f31721804042820 */ /* 0x004fe20000410000 */
[----:B------:R-:W-:Y:S02]  /*7790*/  IMAD.MOV.U32 R0, RZ, RZ, -0x800000 ;  /* 0xff800000ff007424 */ /* 0x000fe400078e00ff */
[----:B------:R-:W-:-:S01]  /*77a0*/  @P3 FFMA.FTZ R0, R11, R197, R6 ;  /* 0x000000c50b003223 */ /* 0x000fc20000010006 */
[----:B------:R-:W-:Y:S02]  /*77b0*/  IMAD.MOV.U32 R3, RZ, RZ, -0x800000 ;  /* 0xff800000ff037424 */ /* 0x000fe400078e00ff */
[----:B------:R-:W-:-:S01]  /*77c0*/  @P2 FFMA.FTZ R3, R7, R192, R4 ;  /* 0x000000c007032223 */ /* 0x000fc20000010004 */
[-C--:B----4-:R-:W-:Y:S01]  /*77d0*/  FMUL.FTZ R160, R5, R8.reuse ;  /* 0x0000000805a07220 */ /* 0x090fe20000410000 */
[----:B---3--:R-:W-:Y:S01]  /*77e0*/  FMUL.FTZ R6, R9, R8 ;  /* 0x0000000809067220 */ /* 0x008fe20000410000 */
[----:B------:R-:W-:-:S02]  /*77f0*/  WARPGROUP.DEPBAR.LE gsb0, 0x0 ;  /* 0x00008000000079c5 */ /* 0x000fc40000010000 */
[----:B------:R-:W-:Y:S05]  /*7800*/  @!P0 BRA `(.L_x_30) ;  /* 0x0000000000048947 */ /* 0x000fea0003800000 */
[----:B------:R-:W-:Y:S01]  /*7810*/  BPT.TRAP 0x1 ;  /* 0x000000040000795c */ /* 0x000fe20000300000 */
.L_x_30:
[----:B------:R-:W1:Y:S01]  /*7820*/  S2R R162, SR_TID.X ;  /* 0x0000000000a27919 */ /* 0x000e620000002100 */
[----:B------:R-:W-:Y:S01]  /*7830*/  ULDC.64 UR4, c[0x4][0x140] ;  /* 0x0100500000047ab9 */ /* 0x000fe20000000a00 */
        /* <DEDUP_REMOVED lines=20> */
[----:B------:R-:W-:Y:S01]  /*7980*/  FMUL.FTZ R27, R27, R6 ;  /* 0x000000061b1b7220 */ /* 0x000fe20000410000 */
        /* <DEDUP_REMOVED lines=8> */
[----:B------:R-:W-:Y:S01]  /*7a10*/  FMUL.FTZ R66, R66, R6 ;  /* 0x0000000642427220 */ /* 0x000fe20000410000 */
[----:B-1----:R-:W-:-:S02]  /*7a20*/  IMAD.SHL.U32 R4, R162, 0x4, RZ ;  /* 0x00000004a2047824 */ /* 0x002fc400078e00ff */
[----:B------:R-:W-:Y:S01]  /*7a30*/  FMUL.FTZ R109, R26, R6 ;  /* 0x000000061a6d7220 */ /* 0x000fe20000410000 */
[-C--:B------:R-:W-:Y:S01]  /*7a40*/  FMUL.FTZ R49, R56, R160.reuse ;  /* 0x000000a038317220 */ /* 0x080fe20000410000 */
[-C--:B------:R-:W-:Y:S01]  /*7a50*/  FMUL.FTZ R29, R53, R160.reuse ;  /* 0x000000a0351d7220 */ /* 0x080fe20000410000 */
[----:B------:R-:W-:Y:S01]  /*7a60*/  FMUL.FTZ R48, R64, R160 ;  /* 0x000000a040307220 */ /* 0x000fe20000410000 */
[----:B------:R-:W-:Y:S01]  /*7a70*/  LOP3.LUT R4, R4, 0xc, RZ, 0xc0, !PT ;  /* 0x0000000c04047812 */ /* 0x000fe200078ec0ff */
[----:B------:R-:W-:Y:S01]  /*7a80*/  FMUL.FTZ R26, R31, R6 ;  /* 0x000000061f1a7220 */ /* 0x000fe20000410000 */
[-C--:B------:R-:W-:Y:S01]  /*7a90*/  FMUL.FTZ R32, R92, R160.reuse ;  /* 0x000000a05c207220 */ /* 0x080fe20000410000 */
[----:B------:R-:W-:Y:S01]  /*7aa0*/  FMUL.FTZ R56, R89, R160 ;  /* 0x000000a059387220 */ /* 0x000fe20000410000 */
[----:B------:R-:W-:Y:S01]  /*7ab0*/  IADD3 R4, P0, R4, UR4, RZ ;  /* 0x0000000404047c10 */ /* 0x000fe2000ff1e0ff */
[----:B------:R-:W-:Y:S01]  /*7ac0*/  FMUL.FTZ R31, R38, R6 ;  /* 0x00000006261f7220 */ /* 0x000fe20000410000 */
[-C--:B------:R-:W-:Y:S01]  /*7ad0*/  FMUL.FTZ R60, R96, R160.reuse ;  /* 0x000000a0603c7220 */ /* 0x080fe20000410000 */
[-C--:B------:R-:W-:Y:S01]  /*7ae0*/  FMUL.FTZ R52, R57, R160.reuse ;  /* 0x000000a039347220 */ /* 0x080fe20000410000 */
[----:B------:R-:W-:Y:S01]  /*7af0*/  FMUL.FTZ R40, R72, R160 ;  /* 0x000000a048287220 */ /* 0x000fe20000410000 */
[----:B------:R-:W-:-:S02]  /*7b00*/  IMAD.X R5, RZ, RZ, UR5, P0 ;  /* 0x00000005ff057e24 */ /* 0x000fc400080e06ff */
[----:B------:R-:W-:Y:S01]  /*7b10*/  FMUL.FTZ R38, R39, R6 ;  /* 0x0000000627267220 */ /* 0x000fe20000410000 */
[-C--:B------:R-:W-:Y:S01]  /*7b20*/  FMUL.FTZ R28, R84, R160.reuse ;  /* 0x000000a0541c7220 */ /* 0x080fe20000410000 */
[-C--:B------:R-:W-:Y:S01]  /*7b30*/  FMUL.FTZ R33, R93, R160.reuse ;  /* 0x000000a05d217220 */ /* 0x080fe20000410000 */
[----:B------:R-:W-:Y:S01]  /*7b40*/  FMUL.FTZ R53, R100, R160 ;  /* 0x000000a064357220 */ /* 0x000fe20000410000 */
[----:B------:R1:W2:Y:S01]  /*7b50*/  LDG.E.CONSTANT R4, desc[UR50][R4.64] ;  /* 0x0000003204047981 */ /* 0x0002a2000c1e9900 */
        /* <DEDUP_REMOVED lines=10> */
[-C--:B-1----:R-:W-:Y:S01]  /*7c00*/  FMUL.FTZ R5, R47, R6.reuse ;  /* 0x000000062f057220 */ /* 0x082fe20000410000 */
        /* <DEDUP_REMOVED lines=10> */
[----:B------:R-:W-:Y:S01]  /*7cb0*/  F2FP.BF16.F32.PACK_AB R46, R5, R46 ;  /* 0x0000002e052e723e */ /* 0x000fe200000010ff */
[-C--:B------:R-:W-:Y:S01]  /*7cc0*/  FMUL.FTZ R64, R97, R160.reuse ;  /* 0x000000a061407220 */ /* 0x080fe20000410000 */
[-C--:B------:R-:W-:Y:S01]  /*7cd0*/  FMUL.FTZ R68, R104, R160.reuse ;  /* 0x000000a068447220 */ /* 0x080fe20000410000 */
[-C--:B------:R-:W-:Y:S01]  /*7ce0*/  FMUL.FTZ R85, R132, R160.reuse ;  /* 0x000000a084557220 */ /* 0x080fe20000410000 */
[-C--:B------:R-:W-:Y:S01]  /*7cf0*/  FMUL.FTZ R92, R128, R160.reuse ;  /* 0x000000a0805c7220 */ /* 0x080fe20000410000 */
[-C--:B------:R-:W-:Y:S01]  /*7d00*/  FMUL.FTZ R89, R133, R160.reuse ;  /* 0x000000a085597220 */ /* 0x080fe20000410000 */
[----:B------:R-:W-:Y:S01]  /*7d10*/  FMUL.FTZ R96, R129, R160 ;  /* 0x000000a081607220 */ /* 0x000fe20000410000 */
[-C--:B------:R-:W-:Y:S01]  /*7d20*/  FMUL.FTZ R79, R87, R6.reuse ;  /* 0x00000006574f7220 */ /* 0x080fe20000410000 */
[----:B------:R-:W-:Y:S01]  /*7d30*/  FMUL.FTZ R99, R110, R6 ;  /* 0x000000066e637220 */ /* 0x000fe20000410000 */
[----:B------:R-:W-:Y:S01]  /*7d40*/  LOP3.LUT P0, R5, R162, 0x3, RZ, 0xc0, !PT ;  /* 0x00000003a2057812 */ /* 0x000fe2000780c0ff */
        /* <DEDUP_REMOVED lines=20> */
[----:B------:R-:W-:Y:S01]  /*7e90*/  FMUL.FTZ R120, R123, R6 ;  /* 0x000000067b787220 */ /* 0x000fe20000410000 */
        /* <DEDUP_REMOVED lines=18> */
[----:B------:R-:W-:Y:S01]  /*7fc0*/  F2FP.BF16.F32.PACK_AB R14, R14, R153 ;  /* 0x000000990e0e723e */ /* 0x000fe200000010ff */
[----:B------:R-:W-:Y:S01]  /*7fd0*/  FMUL.FTZ R74, R74, R6 ;  /* 0x000000064a4a7220 */ /* 0x000fe20000410000 */
[----:B------:R-:W-:Y:S01]  /*7fe0*/  F2FP.BF16.F32.PACK_AB R29, R29, R154 ;  /* 0x0000009a1d1d723e */ /* 0x000fe200000010ff */
[-C--:B------:R-:W-:Y:S01]  /*7ff0*/  FMUL.FTZ R82, R82, R6.reuse ;  /* 0x0000000652527220 */ /* 0x080fe20000410000 */
[----:B------:R-:W-:Y:S01]  /*8000*/  ISETP.EQ.OR P0, PT, R5, 0x3, !P0 ;  /* 0x000000030500780c */ /* 0x000fe20004702670 */
        /* <DEDUP_REMOVED lines=14> */
[----:B------:R-:W-:Y:S01]  /*80f0*/  UIADD3 UR42, -UR42, URZ, URZ ;  /* 0x0000003f2a2a7290 */ /* 0x000fe2000fffe13f */
[----:B------:R-:W-:Y:S01]  /*8100*/  F2FP.BF16.F32.PACK_AB R7, R7, R158 ;  /* 0x0000009e0707723e */ /* 0x000fe200000010ff */
[----:B------:R-:W-:Y:S01]  /*8110*/  ULDC.64 UR6, c[0x0][0xb70] ;  /* 0x0002dc0000067ab9 */ /* 0x000fe20000000a00 */
[----:B------:R-:W-:-:S02]  /*8120*/  F2FP.BF16.F32.PACK_AB R85, R85, R92 ;  /* 0x0000005c5555723e */ /* 0x000fc400000010ff */
[----:B------:R-:W-:Y:S02]  /*8130*/  F2FP.BF16.F32.PACK_AB R109, R30, R109 ;  /* 0x0000006d1e6d723e */ /* 0x000fe400000010ff */
[----:B------:R-:W-:Y:S02]  /*8140*/  F2FP.BF16.F32.PACK_AB R49, R12, R49 ;  /* 0x000000310c31723e */ /* 0x000fe400000010ff */
[----:B------:R-:W-:Y:S02]  /*8150*/  F2FP.BF16.F32.PACK_AB R15, R15, R156 ;  /* 0x0000009c0f0f723e */ /* 0x000fe400000010ff */
[----:B------:R-:W-:Y:S02]  /*8160*/  F2FP.BF16.F32.PACK_AB R10, R10, R155 ;  /* 0x0000009b0a0a723e */ /* 0x000fe400000010ff */
[----:B------:R-:W-:Y:S02]  /*8170*/  F2FP.BF16.F32.PACK_AB R11, R11, R48 ;  /* 0x000000300b0b723e */ /* 0x000fe400000010ff */
[----:B------:R-:W-:-:S02]  /*8180*/  F2FP.BF16.F32.PACK_AB R152, R152, R161 ;  /* 0x000000a19898723e */ /* 0x000fc400000010ff */
[----:B------:R-:W-:Y:S01]  /*8190*/  F2FP.BF16.F32.PACK_AB R159, R8, R159 ;  /* 0x0000009f089f723e */ /* 0x000fe200000010ff */
[----:B------:R-:W-:Y:S01]  /*81a0*/  USHF.R.S32.HI UR4, URZ, 0x1f, UR43 ;  /* 0x0000001f3f047899 */ /* 0x000fe2000801142b */
[----:B------:R-:W-:Y:S01]  /*81b0*/  F2FP.BF16.F32.PACK_AB R96, R89, R96 ;  /* 0x000000605960723e */ /* 0x000fe200000010ff */
[----:B------:R-:W-:Y:S01]  /*81c0*/  ULDC UR5, c[0x0][0xda8] ;  /* 0x00036a0000057ab9 */ /* 0x000fe20000000800 */
[----:B------:R-:W-:Y:S02]  /*81d0*/  F2FP.BF16.F32.PACK_AB R6, R26, R27 ;  /* 0x0000001b1a06723e */ /* 0x000fe400000010ff */
[----:B------:R-:W-:Y:S02]  /*81e0*/  F2FP.BF16.F32.PACK_AB R93, R93, R100 ;  /* 0x000000645d5d723e */ /* 0x000fe400000010ff */
[----:B------:R-:W-:Y:S02]  /*81f0*/  F2FP.BF16.F32.PACK_AB R104, R97, R104 ;  /* 0x000000686168723e */ /* 0x000fe400000010ff */
[----:B------:R-:W-:-:S02]  /*8200*/  F2FP.BF16.F32.PACK_AB R52, R13, R52 ;  /* 0x000000340d34723e */ /* 0x000fc400000010ff */
[----:B------:R-:W-:Y:S02]  /*8210*/  F2FP.BF16.F32.PACK_AB R27, R65, R72 ;  /* 0x00000048411b723e */ /* 0x000fe400000010ff */
[----:B------:R-:W-:Y:S02]  /*8220*/  F2FP.BF16.F32.PACK_AB R101, R101, R108 ;  /* 0x0000006c6565723e */ /* 0x000fe400000010ff */
[----:B------:R-:W-:Y:S02]  /*8230*/  F2FP.BF16.F32.PACK_AB R112, R105, R112 ;  /* 0x000000706970723e */ /* 0x000fe400000010ff */
[----:B------:R-:W-:Y:S02]  /*8240*/  F2FP.BF16.F32.PACK_AB R68, R61, R68 ;  /* 0x000000443d44723e */ /* 0x000fe400000010ff */
[----:B------:R-:W-:Y:S02]  /*8250*/  F2FP.BF16.F32.PACK_AB R128, R123, R128 ;  /* 0x000000807b80723e */ /* 0x000fe400000010ff */
[----:B------:R-:W-:-:S02]  /*8260*/  SEL R65, R14, R29, P0 ;  /* 0x0000001d0e417207 */ /* 0x000fc40000000000 */
[----:B------:R-:W-:Y:S02]  /*8270*/  SEL R13, R29, R14, P0 ;  /* 0x0000000e1d0d7207 */ /* 0x000fe40000000000 */
[----:B------:R-:W-:Y:S02]  /*8280*/  SEL R61, R20, R7, P0 ;  /* 0x00000007143d7207 */ /* 0x000fe40000000000 */
[----:B------:R-:W-:Y:S02]  /*8290*/  SEL R5, R7, R20, P0 ;  /* 0x0000001407057207 */ /* 0x000fe40000000000 */
[----:B------:R-:W-:Y:S02]  /*82a0*/  SEL R123, R85, R96, P0 ;  /* 0x00000060557b7207 */ /* 0x000fe40000000000 */
[----:B------:R-:W-:Y:S02]  /*82b0*/  SEL R29, R96, R85, P0 ;  /* 0x00000055601d7207 */ /* 0x000fe40000000000 */
[----:B------:R-:W-:-:S02]  /*82c0*/  F2FP.BF16.F32.PACK_AB R34, R31, R34 ;  /* 0x000000221f22723e */ /* 0x000fc400000010ff */
[----:B------:R-:W-:Y:S02]  /*82d0*/  SEL R85, R93, R104, P0 ;  /* 0x000000685d557207 */ /* 0x000fe40000000000 */
[----:B------:R-:W-:Y:S02]  /*82e0*/  SEL R30, R104, R93, P0 ;  /* 0x0000005d681e7207 */ /* 0x000fe40000000000 */
[----:B------:R-:W-:Y:S02]  /*82f0*/  IADD3 R7, P2, R16, 0x20, RZ ;  /* 0x0000002010077810 */ /* 0x000fe40007f5e0ff */
[----:B------:R-:W-:Y:S02]  /*8300*/  SEL R93, R101, R112, P0 ;  /* 0x00000070655d7207 */ /* 0x000fe40000000000 */
[----:B------:R-:W-:Y:S02]  /*8310*/  SEL R31, R112, R101, P0 ;  /* 0x00000065701f7207 */ /* 0x000fe40000000000 */
[----:B------:R-:W-:-:S02]  /*8320*/  SEL R101, R109, R6, P0 ;  /* 0x000000066d657207 */ /* 0x000fc40000000000 */
[----:B------:R-:W-:Y:S02]  /*8330*/  F2FP.BF16.F32.PACK_AB R53, R53, R60 ;  /* 0x0000003c3535723e */ /* 0x000fe400000010ff */
[----:B------:R-:W-:Y:S02]  /*8340*/  F2FP.BF16.F32.PACK_AB R64, R57, R64 ;  /* 0x000000403940723e */ /* 0x000fe400000010ff */
[----:B------:R-:W-:Y:S02]  /*8350*/  SEL R109, R6, R109, P0 ;  /* 0x0000006d066d7207 */ /* 0x000fe40000000000 */
[----:B------:R-:W-:Y:S02]  /*8360*/  LOP3.LUT R6, R7, 0x380, RZ, 0xc0, !PT ;  /* 0x0000038007067812 */ /* 0x000fe400078ec0ff */
[----:B------:R-:W-:Y:S02]  /*8370*/  F2FP.BF16.F32.PACK_AB R44, R25, R44 ;  /* 0x0000002c192c723e */ /* 0x000fe400000010ff */
[----:B------:R-:W-:-:S02]  /*8380*/  SEL R105, R53, R64, P0 ;  /* 0x0000004035697207 */ /* 0x000fc40000000000 */
[----:B------:R-:W-:Y:S02]  /*8390*/  SEL R25, R64, R53, P0 ;  /* 0x0000003540197207 */ /* 0x000fe40000000000 */
[----:B------:R-:W-:Y:S02]  /*83a0*/  SHF.R.U64 R6, R6, 0x3, RZ ;  /* 0x0000000306067819 */ /* 0x000fe400000012ff */
[----:B------:R-:W-:Y:S02]  /*83b0*/  IADD3 R53, P1, R16, 0x4040, RZ ;  /* 0x0000404010357810 */ /* 0x000fe40007f3e0ff */
[----:B------:R-:W-:Y:S02]  /*83c0*/  F2FP.BF16.F32.PACK_AB R94, R87, R94 ;  /* 0x0000005e575e723e */ /* 0x000fe400000010ff */
[----:B------:R-:W-:Y:S02]  /*83d0*/  F2FP.BF16.F32.PACK_AB R9, R9, R40 ;  /* 0x000000280909723e */ /* 0x000fe400000010ff */
[----:B------:R-:W-:-:S02]  /*83e0*/  F2FP.BF16.F32.PACK_AB R24, R24, R45 ;  /* 0x0000002d1818723e */ /* 0x000fc400000010ff */
[----:B------:R-:W-:Y:S02]  /*83f0*/  SEL R87, R49, R52, P0 ;  /* 0x0000003431577207 */ /* 0x000fe40000000000 */
[----:B------:R-:W-:Y:S02]  /*8400*/  SEL R14, R52, R49, P0 ;  /* 0x00000031340e7207 */ /* 0x000fe40000000000 */
[----:B------:R-:W-:Y:S02]  /*8410*/  F2FP.BF16.F32.PACK_AB R32, R32, R37 ;  /* 0x000000252020723e */ /* 0x000fe400000010ff */
[----:B------:R-:W-:Y:S02]  /*8420*/  F2FP.BF16.F32.PACK_AB R33, R33, R56 ;  /* 0x000000382121723e */ /* 0x000fe400000010ff */
[----:B------:R-:W-:Y:S01]  /*8430*/  LOP3.LUT R6, R6, R7, RZ, 0x3c, !PT ;  /* 0x0000000706067212 */ /* 0x000fe200078e3cff */
[----:B------:R-:W-:Y:S01]  /*8440*/  IMAD.X R7, RZ, RZ, R17, P2 ;  /* 0x000000ffff077224 */ /* 0x000fe200010e0611 */
[----:B------:R-:W-:-:S02]  /*8450*/  LOP3.LUT R52, R53, 0x380, RZ, 0xc0, !PT ;  /* 0x0000038035347812 */ /* 0x000fc400078ec0ff */
[----:B------:R-:W-:Y:S02]  /*8460*/  F2FP.BF16.F32.PACK_AB R43, R43, R50 ;  /* 0x000000322b2b723e */ /* 0x000fe400000010ff */
[----:B------:R-:W-:Y:S02]  /*8470*/  F2FP.BF16.F32.PACK_AB R54, R47, R54 ;  /* 0x000000362f36723e */ /* 0x000fe400000010ff */
[----:B------:R-:W-:Y:S02]  /*8480*/  F2FP.BF16.F32.PACK_AB R62, R55, R62 ;  /* 0x0000003e373e723e */ /* 0x000fe400000010ff */
[----:B------:R-:W-:Y:S02]  /*8490*/  F2FP.BF16.F32.PACK_AB R102, R95, R102 ;  /* 0x000000665f66723e */ /* 0x000fe400000010ff */
[----:B------:R-:W-:Y:S02]  /*84a0*/  IADD3 R55, P2, R16, 0x4060, RZ ;  /* 0x0000406010377810 */ /* 0x000fe40007f5e0ff */
[----:B------:R-:W-:-:S02]  /*84b0*/  F2FP.BF16.F32.PACK_AB R110, R103, R110 ;  /* 0x0000006e676e723e */ /* 0x000fc400000010ff */
[----:B------:R-:W-:Y:S02]  /*84c0*/  SEL R95, R9, R24, P0 ;  /* 0x00000018095f7207 */ /* 0x000fe40000000000 */
[----:B------:R-:W-:Y:S02]  /*84d0*/  SEL R20, R24, R9, P0 ;  /* 0x0000000918147207 */ /* 0x000fe40000000000 */
[----:B------:R-:W-:Y:S02]  /*84e0*/  SEL R103, R32, R33, P0 ;  /* 0x0000002120677207 */ /* 0x000fe40000000000 */
[----:B------:R-:W-:Y:S02]  /*84f0*/  SEL R24, R33, R32, P0 ;  /* 0x0000002021187207 */ /* 0x000fe40000000000 */
[----:B------:R-:W-:Y:S02]  /*8500*/  SHF.R.U64 R52, R52, 0x3, RZ ;  /* 0x0000000334347819 */ /* 0x000fe400000012ff */
[----:B------:R-:W-:-:S02]  /*8510*/  F2FP.BF16.F32.PACK_AB R70, R63, R70 ;  /* 0x000000463f46723e */ /* 0x000fc400000010ff */
[----:B------:R-:W-:Y:S02]  /*8520*/  SEL R131, R43, R54, P0 ;  /* 0x000000362b837207 */ /* 0x000fe40000000000 */
[----:B------:R-:W-:Y:S02]  /*8530*/  SEL R32, R54, R43, P0 ;  /* 0x0000002b36207207 */ /* 0x000fe40000000000 */
[----:B------:R-:W-:Y:S02]  /*8540*/  SEL R63, R15, R10, P0 ;  /* 0x0000000a0f3f7207 */ /* 0x000fe40000000000 */
[----:B------:R-:W-:Y:S02]  /*8550*/  SEL R12, R10, R15, P0 ;  /* 0x0000000f0a0c7207 */ /* 0x000fe40000000000 */
[----:B------:R-:W-:Y:S02]  /*8560*/  LOP3.LUT R54, R55, 0x380, RZ, 0xc0, !PT ;  /* 0x0000038037367812 */ /* 0x000fe400078ec0ff */
[----:B------:R-:W-:-:S02]  /*8570*/  SEL R89, R11, R44, P0 ;  /* 0x0000002c0b597207 */ /* 0x000fc40000000000 */
[----:B------:R-:W-:Y:S02]  /*8580*/  SEL R15, R44, R11, P0 ;  /* 0x0000000b2c0f7207 */ /* 0x000fe40000000000 */
[----:B------:R-:W-:Y:S02]  /*8590*/  IADD3 R11, P4, R16, 0x60, RZ ;  /* 0x00000060100b7810 */ /* 0x000fe40007f9e0ff */
[----:B------:R-:W-:Y:S01]  /*85a0*/  LOP3.LUT R52, R52, R53, RZ, 0x3c, !PT ;  /* 0x0000003534347212 */ /* 0x000fe200078e3cff */
[----:B------:R-:W-:Y:S01]  /*85b0*/  IMAD.X R53, RZ, RZ, R17, P1 ;  /* 0x000000ffff357224 */ /* 0x000fe200008e0611 */
[----:B------:R-:W-:Y:S02]  /*85c0*/  IADD3 R9, P3, R16, 0x40, RZ ;  /* 0x0000004010097810 */ /* 0x000fe40007f7e0ff */
[----:B------:R-:W-:Y:S02]  /*85d0*/  SHF.R.U64 R54, R54, 0x3, RZ ;  /* 0x0000000336367819 */ /* 0x000fe400000012ff */
[----:B------:R-:W-:-:S02]  /*85e0*/  LOP3.LUT R10, R11, 0x380, RZ, 0xc0, !PT ;  /* 0x000003800b0a7812 */ /* 0x000fc400078ec0ff */
[----:B------:R-:W-:Y:S02]  /*85f0*/  LOP3.LUT R8, R9, 0x380, RZ, 0xc0, !PT ;  /* 0x0000038009087812 */ /* 0x000fe400078ec0ff */
[----:B------:R-:W-:Y:S02]  /*8600*/  SEL R57, R152, R159, P0 ;  /* 0x0000009f98397207 */ /* 0x000fe40000000000 */
[----:B------:R-:W-:Y:S02]  /*8610*/  SEL R40, R159, R152, P0 ;  /* 0x000000989f287207 */ /* 0x000fe40000000000 */
[----:B------:R-:W-:Y:S01]  /*8620*/  LOP3.LUT R54, R54, R55, RZ, 0x3c, !PT ;  /* 0x0000003736367212 */ /* 0x000fe200078e3cff */
[----:B------:R-:W-:Y:S01]  /*8630*/  IMAD.X R55, RZ, RZ, R17, P2 ;  /* 0x000000ffff377224 */ /* 0x000fe200010e0611 */
[----:B------:R-:W-:Y:S02]  /*8640*/  MOV R53, R52 ;  /* 0x0000003400357202 */ /* 0x000fe40000000f00 */
[----:B------:R-:W-:-:S02]  /*8650*/  SHF.R.U64 R10, R10, 0x3, RZ ;  /* 0x000000030a0a7819 */ /* 0x000fc400000012ff */
[----:B------:R-:W-:Y:S02]  /*8660*/  SHF.R.U64 R8, R8, 0x3, RZ ;  /* 0x0000000308087819 */ /* 0x000fe400000012ff */
[----:B------:R-:W-:Y:S02]  /*8670*/  F2FP.BF16.F32.PACK_AB R59, R59, R66 ;  /* 0x000000423b3b723e */ /* 0x000fe400000010ff */
[----:B------:R-:W-:Y:S01]  /*8680*/  LOP3.LUT R10, R10, R11, RZ, 0x3c, !PT ;  /* 0x0000000b0a0a7212 */ /* 0x000fe200078e3cff */
[----:B------:R-:W-:Y:S01]  /*8690*/  IMAD.X R11, RZ, RZ, R17, P4 ;  /* 0x000000ffff0b7224 */ /* 0x000fe200020e0611 */
[----:B------:R-:W-:Y:S02]  /*86a0*/  MOV R55, R54 ;  /* 0x0000003600377202 */ /* 0x000fe40000000f00 */
[----:B------:R-:W-:Y:S02]  /*86b0*/  F2FP.BF16.F32.PACK_AB R39, R39, R42 ;  /* 0x0000002a2727723e */ /* 0x000fe400000010ff */
[----:B------:R-:W-:-:S02]  /*86c0*/  F2FP.BF16.F32.PACK_AB R67, R67, R74 ;  /* 0x0000004a4343723e */ /* 0x000fc400000010ff */
[----:B------:R-:W-:Y:S02]  /*86d0*/  F2FP.BF16.F32.PACK_AB R78, R71, R78 ;  /* 0x0000004e474e723e */ /* 0x000fe400000010ff */
[----:B------:R-:W-:Y:S02]  /*86e0*/  F2FP.BF16.F32.PACK_AB R21, R21, R36 ;  /* 0x000000241515723e */ /* 0x000fe400000010ff */
[----:B------:R-:W-:Y:S02]  /*86f0*/  F2FP.BF16.F32.PACK_AB R86, R79, R86 ;  /* 0x000000564f56723e */ /* 0x000fe400000010ff */
[----:B------:R-:W-:Y:S02]  /*8700*/  LOP3.LUT R8, R8, R9, RZ, 0x3c, !PT ;  /* 0x0000000908087212 */ /* 0x000fe400078e3cff */
[----:B------:R-:W-:Y:S02]  /*8710*/  F2FP.BF16.F32.PACK_AB R83, R83, R90 ;  /* 0x0000005a5353723e */ /* 0x000fe400000010ff */
[----:B------:R-:W-:-:S02]  /*8720*/  SEL R135, R59, R70, P0 ;  /* 0x000000463b877207 */ /* 0x000fc40000000000 */
[----:B------:R-:W-:Y:S02]  /*8730*/  SEL R36, R70, R59, P0 ;  /* 0x0000003b46247207 */ /* 0x000fe40000000000 */
[----:B------:R-:W-:Y:S02]  /*8740*/  IADD3.X R9, RZ, R17, RZ, P3, !PT ;  /* 0x00000011ff097210 */ /* 0x000fe40001ffe4ff */
[C---:B------:R-:W-:Y:S01]  /*8750*/  IADD3 R79, P4, R16.reuse, 0x8020, RZ ;  /* 0x00008020104f7810 */ /* 0x040fe20007f9e0ff */
[----:B------:R-:W-:Y:S01]  /*8760*/  UIMAD UR42, UR5, UR42, UR48 ;  /* 0x0000002a052a72a4 */ /* 0x000fe2000f8e0230 */
[----:B------:R-:W-:Y:S02]  /*8770*/  F2FP.BF16.F32.PACK_AB R91, R91, R98 ;  /* 0x000000625b5b723e */ /* 0x000fe400000010ff */
[----:B------:R-:W-:Y:S02]  /*8780*/  IADD3 R59, P3, R16, 0x8000, RZ ;  /* 0x00008000103b7810 */ /* 0x000fe40007f7e0ff */
[----:B------:R-:W-:-:S02]  /*8790*/  F2FP.BF16.F32.PACK_AB R99, R99, R106 ;  /* 0x0000006a6363723e */ /* 0x000fc400000010ff */
[----:B------:R-:W-:Y:S01]  /*87a0*/  F2FP.BF16.F32.PACK_AB R80, R73, R80 ;  /* 0x000000504950723e */ /* 0x000fe200000010ff */
[----:B------:R-:W-:Y:S01]  /*87b0*/  UIMAD UR4, UR4, UR6, URZ ;  /* 0x00000006040472a4 */ /* 0x000fe2000f8e023f */
[----:B------:R-:W-:Y:S02]  /*87c0*/  F2FP.BF16.F32.PACK_AB R107, R107, R114 ;  /* 0x000000726b6b723e */ /* 0x000fe400000010ff */
[----:B--2---:R-:W-:Y:S01]  /*87d0*/  LOP3.LUT R52, R4, 0x2, RZ, 0x3c, !PT ;  /* 0x0000000204347812 */ /* 0x004fe200078e3cff */
[----:B------:R-:W-:Y:S04]  /*87e0*/  SHFL.IDX PT, R57, R57, R4, 0x1c1f ;  /* 0x001c1f0439397589 */ /* 0x000fe800000e0000 */
[----:B------:R-:W1:Y:S04]  /*87f0*/  SHFL.IDX PT, R40, R40, R52, 0x1c1f ;  /* 0x001c1f3428287589 */ /* 0x000e6800000e0000 */
[----:B------:R-:W-:Y:S04]  /*8800*/  SHFL.IDX PT, R101, R101, R4, 0x1c1f ;  /* 0x001c1f0465657589 */ /* 0x000fe800000e0000 */
[----:B------:R-:W2:Y:S01]  /*8810*/  SHFL.IDX PT, R54, R109, R52, 0x1c1f ;  /* 0x001c1f346d367589 */ /* 0x000ea200000e0000 */
[----:B------:R-:W-:-:S02]  /*8820*/  F2FP.BF16.F32.PACK_AB R116, R111, R116 ;  /* 0x000000746f74723e */ /* 0x000fc400000010ff */
[----:B------:R-:W-:Y:S02]  /*8830*/  SEL R129, R39, R46, P0 ;  /* 0x0000002e27817207 */ /* 0x000fe40000000000 */
[----:B------:R-:W-:Y:S02]  /*8840*/  SEL R33, R46, R39, P0 ;  /* 0x000000272e217207 */ /* 0x000fe40000000000 */
[----:B------:R-:W-:Y:S02]  /*8850*/  SEL R137, R67, R78, P0 ;  /* 0x0000004e43897207 */ /* 0x000fe40000000000 */
[----:B------:R-:W-:Y:S02]  /*8860*/  SEL R37, R78, R67, P0 ;  /* 0x000000434e257207 */ /* 0x000fe40000000000 */
[----:B------:R-:W-:Y:S02]  /*8870*/  IADD3 R73, P1, R16, 0xc000, RZ ;  /* 0x0000c00010497810 */ /* 0x000fe40007f3e0ff */
[----:B------:R-:W-:-:S02]  /*8880*/  F2FP.BF16.F32.PACK_AB R35, R38, R35 ;  /* 0x000000232623723e */ /* 0x000fc400000010ff */
[----:B------:R-:W-:Y:S02]  /*8890*/  F2FP.BF16.F32.PACK_AB R51, R51, R58 ;  /* 0x0000003a3333723e */ /* 0x000fe400000010ff */
[----:B------:R-:W-:Y:S02]  /*88a0*/  F2FP.BF16.F32.PACK_AB R28, R28, R41 ;  /* 0x000000291c1c723e */ /* 0x000fe400000010ff */
[----:B------:R-:W-:Y:S02]  /*88b0*/  F2FP.BF16.F32.PACK_AB R113, R113, R118 ;  /* 0x000000767171723e */ /* 0x000fe400000010ff */
[----:B------:R-:W-:Y:S02]  /*88c0*/  F2FP.BF16.F32.PACK_AB R120, R115, R120 ;  /* 0x000000787378723e */ /* 0x000fe400000010ff */
[----:B------:R-:W-:Y:S02]  /*88d0*/  SEL R141, R83, R94, P0 ;  /* 0x0000005e538d7207 */ /* 0x000fe40000000000 */
[----:B------:R-:W-:-:S02]  /*88e0*/  SEL R39, R94, R83, P0 ;  /* 0x000000535e277207 */ /* 0x000fc40000000000 */
[----:B------:R-:W-:Y:S01]  /*88f0*/  LOP3.LUT R78, R79, 0x380, RZ, 0xc0, !PT ;  /* 0x000003804f4e7812 */ /* 0x000fe200078ec0ff */
[----:B------:R-:W-:Y:S01]  /*8900*/  USHF.L.U32 UR42, UR42, 0x7, URZ ;  /* 0x000000072a2a7899 */ /* 0x000fe2000800063f */
[----:B------:R-:W-:Y:S02]  /*8910*/  F2FP.BF16.F32.PACK_AB R117, R117, R122 ;  /* 0x0000007a7575723e */ /* 0x000fe400000010ff */
[----:B------:R-:W-:Y:S02]  /*8920*/  F2FP.BF16.F32.PACK_AB R124, R119, R124 ;  /* 0x0000007c777c723e */ /* 0x000fe400000010ff */
[----:B------:R-:W-:Y:S02]  /*8930*/  SEL R83, R91, R102, P0 ;  /* 0x000000665b537207 */ /* 0x000fe40000000000 */
[----:B------:R-:W-:Y:S02]  /*8940*/  SEL R41, R102, R91, P0 ;  /* 0x0000005b66297207 */ /* 0x000fe40000000000 */
[----:B------:R-:W-:-:S02]  /*8950*/  IADD3 R49, P6, R16, 0x4020, RZ ;  /* 0x0000402010317810 */ /* 0x000fc40007fde0ff */
[----:B------:R-:W-:Y:S02]  /*8960*/  LOP3.LUT R58, R59, 0x380, RZ, 0xc0, !PT ;  /* 0x000003803b3a7812 */ /* 0x000fe400078ec0ff */
[----:B------:R-:W-:Y:S02]  /*8970*/  F2FP.BF16.F32.PACK_AB R121, R121, R126 ;  /* 0x0000007e7979723e */ /* 0x000fe400000010ff */
[----:B------:R-:W-:Y:S02]  /*8980*/  SEL R91, R99, R110, P0 ;  /* 0x0000006e635b7207 */ /* 0x000fe40000000000 */
[----:B------:R-:W-:Y:S01]  /*8990*/  SEL R42, R110, R99, P0 ;  /* 0x000000636e2a7207 */ /* 0x000fe20000000000 */
[----:B------:R-:W-:Y:S01]  /*89a0*/  UIMAD.WIDE.U32 UR10, UR43, UR6, URZ ;  /* 0x000000062b0a72a5 */ /* 0x000fe2000f8e003f */
[----:B------:R-:W-:Y:S01]  /*89b0*/  F2FP.BF16.F32.PACK_AB R125, R125, R130 ;  /* 0x000000827d7d723e */ /* 0x000fe200000010ff */
[----:B------:R-:W-:Y:S01]  /*89c0*/  UIMAD UR4, UR43, UR7, UR4 ;  /* 0x000000072b0472a4 */ /* 0x000fe2000f8e0204 */
[----:B------:R-:W-:-:S02]  /*89d0*/  F2FP.BF16.F32.PACK_AB R132, R127, R132 ;  /* 0x000000847f84723e */ /* 0x000fc400000010ff */
[----:B------:R-:W-:Y:S02]  /*89e0*/  SEL R99, R107, R116, P0 ;  /* 0x000000746b637207 */ /* 0x000fe40000000000 */
[----:B------:R-:W-:Y:S02]  /*89f0*/  SEL R43, R116, R107, P0 ;  /* 0x0000006b742b7207 */ /* 0x000fe40000000000 */
[----:B------:R-:W-:Y:S02]  /*8a00*/  IADD3 R71, P2, R16, 0xc020, RZ ;  /* 0x0000c02010477810 */ /* 0x000fe40007f5e0ff */
[----:B------:R-:W-:Y:S02]  /*8a10*/  LOP3.LUT R72, R73, 0x380, RZ, 0xc0, !PT ;  /* 0x0000038049487812 */ /* 0x000fe400078ec0ff */
[----:B------:R-:W-:Y:S02]  /*8a20*/  F2FP.BF16.F32.PACK_AB R88, R81, R88 ;  /* 0x000000585158723e */ /* 0x000fe400000010ff */
[----:B------:R-:W-:-:S02]  /*8a30*/  SEL R127, R34, R35, P0 ;  /* 0x00000023227f7207 */ /* 0x000fc40000000000 */
[----:B------:R-:W-:Y:S02]  /*8a40*/  SEL R107, R113, R120, P0 ;  /* 0x00000078716b7207 */ /* 0x000fe40000000000 */
[----:B------:R-:W-:Y:S02]  /*8a50*/  SEL R44, R120, R113, P0 ;  /* 0x00000071782c7207 */ /* 0x000fe40000000000 */
[----:B------:R-:W-:Y:S02]  /*8a60*/  SHF.R.U64 R78, R78, 0x3, RZ ;  /* 0x000000034e4e7819 */ /* 0x000fe400000012ff */
[----:B------:R-:W-:Y:S02]  /*8a70*/  SEL R35, R35, R34, P0 ;  /* 0x0000002223237207 */ /* 0x000fe40000000000 */
[----:B------:R-:W-:Y:S02]  /*8a80*/  SEL R113, R117, R124, P0 ;  /* 0x0000007c75717207 */ /* 0x000fe40000000000 */
[----:B------:R-:W-:-:S02]  /*8a90*/  SEL R45, R124, R117, P0 ;  /* 0x000000757c2d7207 */ /* 0x000fc40000000000 */
[----:B------:R-:W-:Y:S02]  /*8aa0*/  LOP3.LUT R48, R49, 0x380, RZ, 0xc0, !PT ;  /* 0x0000038031307812 */ /* 0x000fe400078ec0ff */
[----:B------:R-:W-:Y:S02]  /*8ab0*/  SHF.R.U64 R58, R58, 0x3, RZ ;  /* 0x000000033a3a7819 */ /* 0x000fe400000012ff */
[----:B------:R-:W-:Y:S01]  /*8ac0*/  LOP3.LUT R81, R16, 0x380, RZ, 0xc0, !PT ;  /* 0x0000038010517812 */ /* 0x000fe200078ec0ff */
[----:B------:R-:W-:Y:S01]  /*8ad0*/  UIADD3 UR8, UR8, 0x38860, URZ ;  /* 0x0003886008087890 */ /* 0x000fe2000fffe03f */
[----:B------:R-:W-:Y:S02]  /*8ae0*/  F2FP.BF16.F32.PACK_AB R69, R69, R76 ;  /* 0x0000004c4545723e */ /* 0x000fe400000010ff */
[----:B------:R-:W-:Y:S02]  /*8af0*/  SEL R133, R51, R62, P0 ;  /* 0x0000003e33857207 */ /* 0x000fe40000000000 */
[----:B------:R-:W-:-:S02]  /*8b00*/  SEL R34, R62, R51, P0 ;  /* 0x000000333e227207 */ /* 0x000fc40000000000 */
[----:B------:R-:W-:Y:S02]  /*8b10*/  SEL R117, R121, R128, P0 ;  /* 0x0000008079757207 */ /* 0x000fe40000000000 */
[----:B------:R-:W-:Y:S02]  /*8b20*/  SEL R50, R128, R121, P0 ;  /* 0x0000007980327207 */ /* 0x000fe40000000000 */
[----:B------:R-:W-:Y:S01]  /*8b30*/  IADD3 R47, P5, R16, 0x4000, RZ ;  /* 0x00004000102f7810 */ /* 0x000fe20007fbe0ff */
[----:B------:R-:W-:Y:S01]  /*8b40*/  UIADD3 UR4, UR11, UR4, URZ ;  /* 0x000000040b047290 */ /* 0x000fe2000fffe03f */
[----:B------:R-:W-:Y:S02]  /*8b50*/  SEL R121, R125, R132, P0 ;  /* 0x000000847d797207 */ /* 0x000fe40000000000 */
[----:B------:R-:W-:Y:S01]  /*8b60*/  SEL R51, R132, R125, P0 ;  /* 0x0000007d84337207 */ /* 0x000fe20000000000 */
[----:B------:R-:W-:Y:S01]  /*8b70*/  VIADD R125, R23, UR42 ;  /* 0x0000002a177d7c36 */ /* 0x000fe20008000000 */
[----:B------:R-:W-:-:S02]  /*8b80*/  LOP3.LUT R70, R71, 0x380, RZ, 0xc0, !PT ;  /* 0x0000038047467812 */ /* 0x000fc400078ec0ff */
[----:B------:R-:W-:Y:S02]  /*8b90*/  SHF.R.U64 R72, R72, 0x3, RZ ;  /* 0x0000000348487819 */ /* 0x000fe400000012ff */
[----:B------:R-:W-:Y:S01]  /*8ba0*/  LOP3.LUT R78, R78, R79, RZ, 0x3c, !PT ;  /* 0x0000004f4e4e7212 */ /* 0x000fe200078e3cff */
[--C-:B------:R-:W-:Y:S01]  /*8bb0*/  IMAD.X R79, RZ, RZ, R17.reuse, P4 ;  /* 0x000000ffff4f7224 */ /* 0x100fe200020e0611 */
[----:B------:R-:W-:Y:S02]  /*8bc0*/  SEL R111, R68, R27, P0 ;  /* 0x0000001b446f7207 */ /* 0x000fe40000000000 */
[----:B------:R-:W-:Y:S02]  /*8bd0*/  SEL R26, R27, R68, P0 ;  /* 0x000000441b1a7207 */ /* 0x000fe40000000000 */
[----:B------:R-:W-:Y:S02]  /*8be0*/  SHF.R.U64 R48, R48, 0x3, RZ ;  /* 0x0000000330307819 */ /* 0x000fe400000012ff */
[----:B------:R-:W-:Y:S01]  /*8bf0*/  LOP3.LUT R58, R58, R59, RZ, 0x3c, !PT ;  /* 0x0000003b3a3a7212 */ /* 0x000fe200078e3cff */
[----:B------:R-:W-:Y:S01]  /*8c00*/  IMAD.X R59, RZ, RZ, R17, P3 ;  /* 0x000000ffff3b7224 */ /* 0x000fe200018e0611 */
[----:B------:R-:W-:Y:S01]  /*8c10*/  SHF.R.U64 R81, R81, 0x3, RZ ;  /* 0x0000000351517819 */ /* 0x000fe200000012ff */
[----:B------:R-:W-:Y:S01]  /*8c20*/  SHFL.IDX PT, R65, R65, R4, 0x1c1f ;  /* 0x001c1f0441417589 */ /* 0x000fe200000e0000 */
[----:B------:R-:W-:Y:S01]  /*8c30*/  F2FP.BF16.F32.PACK_AB R75, R75, R82 ;  /* 0x000000524b4b723e */ /* 0x000fe200000010ff */
[----:B------:R-:W-:Y:S01]  /*8c40*/  UPRMT UR8, UR37, 0x654, UR8 ;  /* 0x0000065425087896 */ /* 0x000fe20008000008 */
[----:B------:R-:W-:Y:S01]  /*8c50*/  SEL R115, R69, R80, P0 ;  /* 0x0000005045737207 */ /* 0x000fe20000000000 */
[----:B------:R-:W3:Y:S01]  /*8c60*/  SHFL.IDX PT, R56, R13, R52, 0x1c1f ;  /* 0x001c1f340d387589 */ /* 0x000ee200000e0000 */
[----:B------:R-:W-:-:S02]  /*8c70*/  SEL R27, R80, R69, P0 ;  /* 0x00000045501b7207 */ /* 0x000fc40000000000 */
[----:B------:R-:W-:Y:S02]  /*8c80*/  LOP3.LUT R46, R47, 0x380, RZ, 0xc0, !PT ;  /* 0x000003802f2e7812 */ /* 0x000fe400078ec0ff */
[C---:B------:R-:W-:Y:S02]  /*8c90*/  IADD3 R67, P4, R16.reuse, 0xc060, RZ ;  /* 0x0000c06010437810 */ /* 0x040fe40007f9e0ff */
[----:B------:R-:W-:Y:S02]  /*8ca0*/  IADD3 R69, P3, R16, 0xc040, RZ ;  /* 0x0000c04010457810 */ /* 0x000fe40007f7e0ff */
[----:B------:R-:W-:Y:S01]  /*8cb0*/  MOV R100, R8 ;  /* 0x0000000800647202 */ /* 0x000fe20000000f00 */
[----:B------:R-:W-:Y:S01]  /*8cc0*/  VIADD R8, R125, 0x8 ;  /* 0x000000087d087836 */ /* 0x000fe20000000000 */
[----:B------:R-:W-:Y:S02]  /*8cd0*/  SHF.R.U64 R70, R70, 0x3, RZ ;  /* 0x0000000346467819 */ /* 0x000fe400000012ff */
[----:B------:R-:W-:-:S02]  /*8ce0*/  MOV R102, R6 ;  /* 0x0000000600667202 */ /* 0x000fc40000000f00 */
[----:B------:R-:W-:Y:S01]  /*8cf0*/  LOP3.LUT R72, R72, R73, RZ, 0x3c, !PT ;  /* 0x0000004948487212 */ /* 0x000fe200078e3cff */
[--C-:B------:R-:W-:Y:S01]  /*8d00*/  IMAD.X R73, RZ, RZ, R17.reuse, P1 ;  /* 0x000000ffff497224 */ /* 0x100fe200008e0611 */
[----:B------:R-:W-:Y:S01]  /*8d10*/  LOP3.LUT R48, R48, R49, RZ, 0x3c, !PT ;  /* 0x0000003130307212 */ /* 0x000fe200078e3cff */
[----:B------:R-:W-:Y:S01]  /*8d20*/  IMAD.U32 R7, RZ, RZ, UR11 ;  /* 0x0000000bff077e24 */ /* 0x000fe2000f8e00ff */
[----:B------:R-:W-:Y:S01]  /*8d30*/  LOP3.LUT R80, R81, R16, RZ, 0x3c, !PT ;  /* 0x0000001051507212 */ /* 0x000fe200078e3cff */
[--C-:B------:R-:W-:Y:S01]  /*8d40*/  IMAD.X R49, RZ, RZ, R17.reuse, P6 ;  /* 0x000000ffff317224 */ /* 0x100fe200030e0611 */
[----:B------:R-:W-:Y:S01]  /*8d50*/  LOP3.LUT P1, RZ, R2, 0x3, RZ, 0xc0, !PT ;  /* 0x0000000302ff7812 */ /* 0x000fe2000782c0ff */
[----:B------:R-:W-:Y:S01]  /*8d60*/  IMAD.MOV.U32 R81, RZ, RZ, R17 ;  /* 0x000000ffff517224 */ /* 0x000fe200078e0011 */
[----:B------:R-:W-:Y:S01]  /*8d70*/  F2FP.BF16.F32.PACK_AB R77, R77, R84 ;  /* 0x000000544d4d723e */ /* 0x000fe200000010ff */
[----:B------:R-:W-:Y:S01]  /*8d80*/  IMAD.U32 R7, RZ, RZ, UR4 ;  /* 0x00000004ff077e24 */ /* 0x000fe2000f8e00ff */
[----:B------:R-:W-:Y:S01]  /*8d90*/  SEL R139, R75, R86, P0 ;  /* 0x000000564b8b7207 */ /* 0x000fe20000000000 */
[----:B------:R-:W-:Y:S01]  /*8da0*/  ULDC UR4, c[0x0][0xa88] ;  /* 0x0002a20000047ab9 */ /* 0x000fe20000000800 */
[----:B------:R-:W-:-:S02]  /*8db0*/  SEL R38, R86, R75, P0 ;  /* 0x0000004b56267207 */ /* 0x000fc40000000000 */
[----:B------:R-:W-:Y:S02]  /*8dc0*/  SEL R97, R28, R21, P0 ;  /* 0x000000151c617207 */ /* 0x000fe40000000000 */
[----:B------:R-:W-:Y:S01]  /*8dd0*/  MOV R98, R10 ;  /* 0x0000000a00627202 */ /* 0x000fe20000000f00 */
[----:B------:R-:W-:Y:S01]  /*8de0*/  SHFL.IDX PT, R61, R61, R4, 0x1c1f ;  /* 0x001c1f043d3d7589 */ /* 0x000fe200000e0000 */
[----:B------:R-:W-:Y:S01]  /*8df0*/  SHF.R.U64 R46, R46, 0x3, RZ ;  /* 0x000000032e2e7819 */ /* 0x000fe200000012ff */
[----:B------:R-:W-:Y:S01]  /*8e00*/  SYNCS.ARRIVE.TRANS64.RED.A1T0 RZ, [UR8], RZ ;  /* 0x000000ffffff79a7 */ /* 0x000fe20008100408 */
[----:B------:R-:W-:Y:S02]  /*8e10*/  LOP3.LUT R66, R67, 0x380, RZ, 0xc0, !PT ;  /* 0x0000038043427812 */ /* 0x000fe400078ec0ff */
[----:B------:R-:W-:Y:S02]  /*8e20*/  IADD3 R75, P6, R16, 0x8060, RZ ;  /* 0x00008060104b7810 */ /* 0x000fe40007fde0ff */
[----:B------:R-:W-:-:S02]  /*8e30*/  LOP3.LUT R68, R69, 0x380, RZ, 0xc0, !PT ;  /* 0x0000038045447812 */ /* 0x000fc400078ec0ff */
[----:B------:R-:W-:Y:S01]  /*8e40*/  LOP3.LUT R70, R70, R71, RZ, 0x3c, !PT ;  /* 0x0000004746467212 */ /* 0x000fe200078e3cff */
[--C-:B------:R-:W-:Y:S01]  /*8e50*/  IMAD.X R71, RZ, RZ, R17.reuse, P2 ;  /* 0x000000ffff477224 */ /* 0x100fe200010e0611 */
[----:B------:R-:W-:Y:S01]  /*8e60*/  ISETP.GE.OR P2, PT, R8, UR4, P1 ;  /* 0x0000000408007c0c */ /* 0x000fe20008f46670 */
[----:B------:R-:W-:Y:S01]  /*8e70*/  SHFL.IDX PT, R127, R127, R4, 0x1c1f ;  /* 0x001c1f047f7f7589 */ /* 0x000fe200000e0000 */
[----:B------:R-:W-:Y:S02]  /*8e80*/  SEL R21, R21, R28, P0 ;  /* 0x0000001c15157207 */ /* 0x000fe40000000000 */
[----:B------:R-:W-:Y:S02]  /*8e90*/  SEL R119, R77, R88, P0 ;  /* 0x000000584d777207 */ /* 0x000fe40000000000 */
[----:B------:R-:W-:Y:S01]  /*8ea0*/  LOP3.LUT R46, R46, R47, RZ, 0x3c, !PT ;  /* 0x0000002f2e2e7212 */ /* 0x000fe200078e3cff */
[----:B------:R-:W-:Y:S01]  /*8eb0*/  IMAD.X R47, RZ, RZ, R17, P5 ;  /* 0x000000ffff2f7224 */ /* 0x000fe200028e0611 */
[----:B------:R-:W-:-:S02]  /*8ec0*/  SHF.R.U64 R66, R66, 0x3, RZ ;  /* 0x0000000342427819 */ /* 0x000fc400000012ff */
[----:B------:R-:W-:Y:S02]  /*8ed0*/  MOV R79, R78 ;  /* 0x0000004e004f7202 */ /* 0x000fe40000000f00 */
[----:B-1----:R-:W-:Y:S01]  /*8ee0*/  SEL R8, R57, R40, P0 ;  /* 0x0000002839087207 */ /* 0x002fe20000000000 */
[----:B------:R-:W-:Y:S01]  /*8ef0*/  SHFL.IDX PT, R78, R35, R52, 0x1c1f ;  /* 0x001c1f34234e7589 */ /* 0x000fe200000e0000 */
[----:B------:R-:W-:Y:S02]  /*8f00*/  SEL R10, R40, R57, P0 ;  /* 0x00000039280a7207 */ /* 0x000fe40000000000 */
[----:B------:R-:W-:Y:S01]  /*8f10*/  SEL R28, R88, R77, P0 ;  /* 0x0000004d581c7207 */ /* 0x000fe20000000000 */
[----:B------:R-:W1:Y:S01]  /*8f20*/  SHFL.IDX PT, R40, R5, R52, 0x1c1f ;  /* 0x001c1f3405287589 */ /* 0x000e6200000e0000 */
[----:B------:R-:W-:Y:S02]  /*8f30*/  LOP3.LUT R74, R75, 0x380, RZ, 0xc0, !PT ;  /* 0x000003804b4a7812 */ /* 0x000fe400078ec0ff */
[----:B------:R-:W-:Y:S01]  /*8f40*/  SHF.R.U64 R68, R68, 0x3, RZ ;  /* 0x0000000344447819 */ /* 0x000fe200000012ff */
[----:B------:R-:W-:Y:S01]  /*8f50*/  SHFL.IDX PT, R63, R63, R4, 0x1c1f ;  /* 0x001c1f043f3f7589 */ /* 0x000fe200000e0000 */
[----:B------:R-:W-:-:S02]  /*8f60*/  MOV R104, R80 ;  /* 0x0000005000687202 */ /* 0x000fc40000000f00 */
[----:B--2---:R-:W-:Y:S01]  /*8f70*/  SEL R9, R101, R54, P0 ;  /* 0x0000003665097207 */ /* 0x004fe20000000000 */
[----:B------:R-:W-:Y:S01]  /*8f80*/  SHFL.IDX PT, R129, R129, R4, 0x1c1f ;  /* 0x001c1f0481817589 */ /* 0x000fe200000e0000 */
[----:B------:R-:W-:Y:S02]  /*8f90*/  SEL R11, R54, R101, P0 ;  /* 0x00000065360b7207 */ /* 0x000fe40000000000 */
[----:B------:R-:W-:Y:S01]  /*8fa0*/  IADD3 R77, P5, R16, 0x8040, RZ ;  /* 0x00008040104d7810 */ /* 0x000fe20007fbe0ff */
[----:B------:R-:W2:Y:S01]  /*8fb0*/  SHFL.IDX PT, R54, R12, R52, 0x1c1f ;  /* 0x001c1f340c367589 */ /* 0x000ea200000e0000 */
[----:B------:R-:W-:-:S03]  /*8fc0*/  MOV R59, R58 ;  /* 0x0000003a003b7202 */ /* 0x000fc60000000f00 */
[----:B------:R-:W4:Y:S01]  /*8fd0*/  SHFL.IDX PT, R80, R33, R52, 0x1c1f ;  /* 0x001c1f3421507589 */ /* 0x000f2200000e0000 */
[----:B------:R-:W-:Y:S01]  /*8fe0*/  LOP3.LUT R66, R66, R67, RZ, 0x3c, !PT ;  /* 0x0000004342427212 */ /* 0x000fe200078e3cff */
[----:B------:R-:W-:Y:S02]  /*8ff0*/  IMAD.X R67, RZ, RZ, R17, P4 ;  /* 0x000000ffff437224 */ /* 0x000fe400020e0611 */
[----:B------:R-:W-:Y:S01]  /*9000*/  SHFL.IDX PT, R131, R131, R4, 0x1c1f ;  /* 0x001c1f0483837589 */ /* 0x000fe200000e0000 */
[----:B------:R-:W-:-:S03]  /*9010*/  SHF.R.U64 R74, R74, 0x3, RZ ;  /* 0x000000034a4a7819 */ /* 0x000fc600000012ff */
[----:B------:R-:W5:Y:S01]  /*9020*/  SHFL.IDX PT, R32, R32, R52, 0x1c1f ;  /* 0x001c1f3420207589 */ /* 0x000f6200000e0000 */
[----:B------:R-:W-:Y:S01]  /*9030*/  LOP3.LUT R68, R68, R69, RZ, 0x3c, !PT ;  /* 0x0000004544447212 */ /* 0x000fe200078e3cff */
[----:B------:R-:W-:Y:S01]  /*9040*/  BAR.SYNC.DEFER_BLOCKING 0x1, 0x100 ;  /* 0x0044000000007b1d */ /* 0x000fe20000010000 */
[----:B------:R-:W-:Y:S01]  /*9050*/  LOP3.LUT R76, R77, 0x380, RZ, 0xc0, !PT ;  /* 0x000003804d4c7812 */ /* 0x000fe200078ec0ff */
[----:B------:R-:W-:Y:S01]  /*9060*/  IMAD.X R69, RZ, RZ, R17, P3 ;  /* 0x000000ffff457224 */ /* 0x000fe200018e0611 */
[----:B------:R-:W-:-:S03]  /*9070*/  LOP3.LUT R74, R74, R75, RZ, 0x3c, !PT ;  /* 0x0000004b4a4a7212 */ /* 0x000fc600078e3cff */
[----:B------:R-:W-:Y:S04]  /*9080*/  SHFL.IDX PT, R87, R87, R4, 0x1c1f ;  /* 0x001c1f0457577589 */ /* 0x000fe800000e0000 */
[----:B------:R-:W-:Y:S04]  /*9090*/  SHFL.IDX PT, R133, R133, R4, 0x1c1f ;  /* 0x001c1f0485857589 */ /* 0x000fe800000e0000 */
[----:B------:R-:W-:Y:S04]  /*90a0*/  SHFL.IDX PT, R58, R14, R52, 0x1c1f ;  /* 0x001c1f340e3a7589 */ /* 0x000fe800000e0000 */
[----:B------:R-:W-:Y:S01]  /*90b0*/  SHFL.IDX PT, R34, R34, R52, 0x1c1f ;  /* 0x001c1f3422227589 */ /* 0x000fe200000e0000 */
[----:B------:R-:W-:-:S03]  /*90c0*/  MOV R49, R48 ;  /* 0x0000003000317202 */ /* 0x000fc60000000f00 */
[----:B------:R-:W-:Y:S04]  /*90d0*/  SHFL.IDX PT, R89, R89, R4, 0x1c1f ;  /* 0x001c1f0459597589 */ /* 0x000fe800000e0000 */
        /* <DEDUP_REMOVED lines=20> */
[----:B------:R-:W-:Y:S01]  /*9220*/  SHFL.IDX PT, R121, R121, R4, 0x1c1f ;  /* 0x001c1f0479797589 */ /* 0x000fe200000e0000 */
[----:B------:R-:W-:-:S03]  /*9230*/  SHF.R.U64 R76, R76, 0x3, RZ ;  /* 0x000000034c4c7819 */ /* 0x000fc600000012ff */
[----:B------:R-:W5:Y:S01]  /*9240*/  SHFL.IDX PT, R4, R15, R52, 0x1c1f ;  /* 0x001c1f340f047589 */ /* 0x000f6200000e0000 */
[----:B------:R-:W-:-:S03]  /*9250*/  MOV R81, R46 ;  /* 0x0000002e00517202 */ /* 0x000fc60000000f00 */
[----:B------:R-:W5:Y:S01]  /*9260*/  SHFL.IDX PT, R36, R36, R52, 0x1c1f ;  /* 0x001c1f3424247589 */ /* 0x000f6200000e0000 */
[----:B------:R-:W-:Y:S01]  /*9270*/  IMAD.X R75, RZ, RZ, R17, P6 ;  /* 0x000000ffff4b7224 */ /* 0x000fe200030e0611 */
[----:B------:R-:W-:Y:S02]  /*9280*/  MOV R48, R66 ;  /* 0x0000004200307202 */ /* 0x000fe40000000f00 */
[----:B------:R-:W5:Y:S01]  /*9290*/  SHFL.IDX PT, R20, R20, R52, 0x1c1f ;  /* 0x001c1f3414147589 */ /* 0x000f6200000e0000 */
[----:B------:R-:W-:-:S03]  /*92a0*/  MOV R47, R68 ;  /* 0x00000044002f7202 */ /* 0x000fc60000000f00 */
[----:B------:R-:W5:Y:S01]  /*92b0*/  SHFL.IDX PT, R82, R37, R52, 0x1c1f ;  /* 0x001c1f3425527589 */ /* 0x000f6200000e0000 */
[----:B------:R-:W-:-:S03]  /*92c0*/  MOV R46, R70 ;  /* 0x00000046002e7202 */ /* 0x000fc60000000f00 */
[----:B------:R-:W5:Y:S04]  /*92d0*/  SHFL.IDX PT, R60, R21, R52, 0x1c1f ;  /* 0x001c1f34153c7589 */ /* 0x000f6800000e0000 */
[----:B------:R-:W5:Y:S04]  /*92e0*/  SHFL.IDX PT, R84, R38, R52, 0x1c1f ;  /* 0x001c1f3426547589 */ /* 0x000f6800000e0000 */
[----:B------:R-:W5:Y:S04]  /*92f0*/  SHFL.IDX PT, R62, R24, R52, 0x1c1f ;  /* 0x001c1f34183e7589 */ /* 0x000f6800000e0000 */
[----:B------:R-:W-:Y:S04]  /*9300*/  SHFL.IDX PT, R64, R25, R52, 0x1c1f ;  /* 0x001c1f3419407589 */ /* 0x000fe800000e0000 */
[----:B------:R-:W5:Y:S01]  /*9310*/  SHFL.IDX PT, R86, R39, R52, 0x1c1f ;  /* 0x001c1f3427567589 */ /* 0x000f6200000e0000 */
[----:B------:R-:W-:-:S03]  /*9320*/  LOP3.LUT R76, R76, R77, RZ, 0x3c, !PT ;  /* 0x0000004d4c4c7212 */ /* 0x000fc600078e3cff */
[----:B------:R-:W-:Y:S04]  /*9330*/  SHFL.IDX PT, R66, R26, R52, 0x1c1f ;  /* 0x001c1f341a427589 */ /* 0x000fe800000e0000 */
[----:B------:R-:W5:Y:S01]  /*9340*/  SHFL.IDX PT, R88, R41, R52, 0x1c1f ;  /* 0x001c1f3429587589 */ /* 0x000f6200000e0000 */
[----:B------:R-:W-:-:S03]  /*9350*/  IMAD.X R77, RZ, RZ, R17, P5 ;  /* 0x000000ffff4d7224 */ /* 0x000fc600028e0611 */
[----:B------:R-:W-:Y:S01]  /*9360*/  SHFL.IDX PT, R68, R27, R52, 0x1c1f ;  /* 0x001c1f341b447589 */ /* 0x000fe200000e0000 */
[----:B------:R-:W-:-:S03]  /*9370*/  MOV R75, R74 ;  /* 0x0000004a004b7202 */ /* 0x000fc60000000f00 */
[----:B------:R-:W5:Y:S04]  /*9380*/  SHFL.IDX PT, R90, R42, R52, 0x1c1f ;  /* 0x001c1f342a5a7589 */ /* 0x000f6800000e0000 */
[----:B------:R3:W-:Y:S04]  /*9390*/  SHFL.IDX PT, R70, R28, R52, 0x1c1f ;  /* 0x001c1f341c467589 */ /* 0x0007e800000e0000 */
[----:B------:R-:W5:Y:S01]  /*93a0*/  SHFL.IDX PT, R92, R43, R52, 0x1c1f ;  /* 0x001c1f342b5c7589 */ /* 0x000f6200000e0000 */
[----:B------:R-:W-:-:S03]  /*93b0*/  MOV R73, R72 ;  /* 0x0000004800497202 */ /* 0x000fc60000000f00 */
[----:B------:R-:W5:Y:S01]  /*93c0*/  SHFL.IDX PT, R44, R44, R52, 0x1c1f ;  /* 0x001c1f342c2c7589 */ /* 0x000f6200000e0000 */
[----:B---3--:R-:W-:-:S03]  /*93d0*/  SEL R28, R65, R56, P0 ;  /* 0x00000038411c7207 */ /* 0x008fc60000000000 */
[----:B------:R3:W-:Y:S01]  /*93e0*/  SHFL.IDX PT, R74, R30, R52, 0x1c1f ;  /* 0x001c1f341e4a7589 */ /* 0x0007e200000e0000 */
[----:B------:R-:W-:-:S03]  /*93f0*/  MOV R77, R76 ;  /* 0x0000004c004d7202 */ /* 0x000fc60000000f00 */
[----:B------:R5:W-:Y:S04]  /*9400*/  SHFL.IDX PT, R72, R29, R52, 0x1c1f ;  /* 0x001c1f341d487589 */ /* 0x000be800000e0000 */
[----:B------:R-:W-:Y:S01]  /*9410*/  SHFL.IDX PT, R94, R45, R52, 0x1c1f ;  /* 0x001c1f342d5e7589 */ /* 0x000fe200000e0000 */
[----:B---3--:R-:W-:Y:S02]  /*9420*/  SEL R30, R56, R65, P0 ;  /* 0x00000041381e7207 */ /* 0x008fe40000000000 */
[----:B------:R-:W3:Y:S01]  /*9430*/  LDC.64 R56, c[0x0][0xb78] ;  /* 0x0002de00ff387b82 */ /* 0x000ee20000000a00 */
[----:B------:R-:W-:Y:S04]  /*9440*/  SHFL.IDX PT, R50, R50, R52, 0x1c1f ;  /* 0x001c1f3432327589 */ /* 0x000fe800000e0000 */
[----:B------:R5:W-:Y:S04]  /*9450*/  SHFL.IDX PT, R76, R31, R52, 0x1c1f ;  /* 0x001c1f341f4c7589 */ /* 0x000be800000e0000 */
[----:B------:R-:W3:Y:S01]  /*9460*/  SHFL.IDX PT, R96, R51, R52, 0x1c1f ;  /* 0x001c1f3433607589 */ /* 0x000ee200000e0000 */
[----:B-1----:R-:W-:-:S02]  /*9470*/  SEL R12, R61, R40, P0 ;  /* 0x000000283d0c7207 */ /* 0x002fc40000000000 */
[----:B------:R-:W-:Y:S02]  /*9480*/  SEL R14, R40, R61, P0 ;  /* 0x0000003d280e7207 */ /* 0x000fe40000000000 */
[----:B------:R-:W-:Y:S02]  /*9490*/  SEL R13, R127, R78, P0 ;  /* 0x0000004e7f0d7207 */ /* 0x000fe40000000000 */
[----:B------:R-:W-:Y:S01]  /*94a0*/  SEL R15, R78, R127, P0 ;  /* 0x0000007f4e0f7207 */ /* 0x000fe20000000000 */
[----:B------:R1:W-:Y:S01]  /*94b0*/  STSM.16.M88.4 [R104], R8 ;  /* 0x0000000868007844 */ /* 0x0003e20000000200 */
[----:B--2---:R-:W-:Y:S02]  /*94c0*/  SEL R24, R63, R54, P0 ;  /* 0x000000363f187207 */ /* 0x004fe40000000000 */
[----:B------:R-:W-:Y:S02]  /*94d0*/  SEL R26, R54, R63, P0 ;  /* 0x0000003f361a7207 */ /* 0x000fe40000000000 */
[----:B----4-:R-:W-:-:S02]  /*94e0*/  SEL R25, R129, R80, P0 ;  /* 0x0000005081197207 */ /* 0x010fc40000000000 */
[----:B------:R-:W-:Y:S02]  /*94f0*/  SEL R27, R80, R129, P0 ;  /* 0x00000081501b7207 */ /* 0x000fe40000000000 */
[----:B-----5:R-:W-:Y:S02]  /*9500*/  SEL R29, R131, R32, P0 ;  /* 0x00000020831d7207 */ /* 0x020fe40000000000 */
[----:B------:R-:W-:Y:S01]  /*9510*/  SEL R31, R32, R131, P0 ;  /* 0x00000083201f7207 */ /* 0x000fe20000000000 */
[----:B------:R2:W-:Y:S01]  /*9520*/  STSM.16.M88.4 [R102], R12 ;  /* 0x0000000c66007844 */ /* 0x0005e20000000200 */
[----:B------:R-:W-:Y:S02]  /*9530*/  SEL R32, R89, R4, P0 ;  /* 0x0000000459207207 */ /* 0x000fe40000000000 */
[----:B-1----:R-:W-:Y:S02]  /*9540*/  SEL R8, R87, R58, P0 ;  /* 0x0000003a57087207 */ /* 0x002fe40000000000 */
[----:B------:R-:W-:-:S02]  /*9550*/  SEL R10, R58, R87, P0 ;  /* 0x000000573a0a7207 */ /* 0x000fc40000000000 */
[----:B------:R-:W-:Y:S02]  /*9560*/  SEL R9, R133, R34, P0 ;  /* 0x0000002285097207 */ /* 0x000fe40000000000 */
[----:B------:R-:W-:Y:S01]  /*9570*/  SEL R11, R34, R133, P0 ;  /* 0x00000085220b7207 */ /* 0x000fe20000000000 */
[----:B------:R-:W-:Y:S01]  /*9580*/  STSM.16.M88.4 [R100], R24 ;  /* 0x0000001864007844 */ /* 0x000fe20000000200 */
[----:B------:R-:W-:Y:S02]  /*9590*/  SEL R34, R4, R89, P0 ;  /* 0x0000005904227207 */ /* 0x000fe40000000000 */
[----:B------:R-:W-:Y:S01]  /*95a0*/  SEL R33, R135, R36, P0 ;  /* 0x0000002487217207 */ /* 0x000fe20000000000 */
[----:B------:R-:W-:Y:S01]  /*95b0*/  STSM.16.M88.4 [R98], R28 ;  /* 0x0000001c62007844 */ /* 0x000fe20000000200 */
[----:B------:R-:W-:Y:S02]  /*95c0*/  SEL R35, R36, R135, P0 ;  /* 0x0000008724237207 */ /* 0x000fe40000000000 */
[----:B------:R-:W-:Y:S01]  /*95d0*/  SEL R36, R95, R20, P0 ;  /* 0x000000145f247207 */ /* 0x000fe20000000000 */
[----:B------:R1:W-:Y:S01]  /*95e0*/  STSM.16.M88.4 [R81], R8 ;  /* 0x0000000851007844 */ /* 0x0003e20000000200 */
[----:B------:R-:W-:-:S02]  /*95f0*/  SEL R38, R20, R95, P0 ;  /* 0x0000005f14267207 */ /* 0x000fc40000000000 */
[----:B------:R-:W-:Y:S02]  /*9600*/  SEL R37, R137, R82, P0 ;  /* 0x0000005289257207 */ /* 0x000fe40000000000 */
[----:B------:R-:W-:Y:S02]  /*9610*/  SEL R39, R82, R137, P0 ;  /* 0x0000008952277207 */ /* 0x000fe40000000000 */
[----:B------:R-:W-:Y:S02]  /*9620*/  SEL R40, R97, R60, P0 ;  /* 0x0000003c61287207 */ /* 0x000fe40000000000 */
[----:B------:R-:W-:Y:S02]  /*9630*/  SEL R42, R60, R97, P0 ;  /* 0x000000613c2a7207 */ /* 0x000fe40000000000 */
[----:B------:R-:W-:Y:S02]  /*9640*/  SEL R41, R139, R84, P0 ;  /* 0x000000548b297207 */ /* 0x000fe40000000000 */
[----:B------:R-:W-:-:S02]  /*9650*/  SEL R43, R84, R139, P0 ;  /* 0x0000008b542b7207 */ /* 0x000fc40000000000 */
[----:B--2---:R-:W-:Y:S02]  /*9660*/  SEL R12, R103, R62, P0 ;  /* 0x0000003e670c7207 */ /* 0x004fe40000000000 */
[----:B------:R-:W-:Y:S02]  /*9670*/  SEL R14, R62, R103, P0 ;  /* 0x000000673e0e7207 */ /* 0x000fe40000000000 */
[----:B------:R-:W-:Y:S02]  /*9680*/  SEL R13, R141, R86, P0 ;  /* 0x000000568d0d7207 */ /* 0x000fe40000000000 */
[----:B------:R-:W-:Y:S02]  /*9690*/  SEL R15, R86, R141, P0 ;  /* 0x0000008d560f7207 */ /* 0x000fe40000000000 */
[----:B-1----:R-:W-:Y:S02]  /*96a0*/  SEL R8, R105, R64, P0 ;  /* 0x0000004069087207 */ /* 0x002fe40000000000 */
[----:B------:R-:W-:Y:S01]  /*96b0*/  SEL R10, R64, R105, P0 ;  /* 0x00000069400a7207 */ /* 0x000fe20000000000 */
[----:B------:R-:W-:Y:S01]  /*96c0*/  STSM.16.M88.4 [R49], R32 ;  /* 0x0000002031007844 */ /* 0x000fe20000000200 */
[----:B------:R-:W-:Y:S01]  /*96d0*/  SEL R9, R83, R88, P0 ;  /* 0x0000005853097207 */ /* 0x000fe20000000000 */
[----:B------:R-:W-:Y:S01]  /*96e0*/  USHF.R.S32.HI UR5, URZ, 0x1f, UR44 ;  /* 0x0000001f3f057899 */ /* 0x000fe2000801142c */
[----:B------:R-:W-:-:S02]  /*96f0*/  SEL R11, R88, R83, P0 ;  /* 0x00000053580b7207 */ /* 0x000fc40000000000 */
[----:B------:R-:W-:Y:S01]  /*9700*/  SEL R64, R111, R66, P0 ;  /* 0x000000426f407207 */ /* 0x000fe20000000000 */
[----:B------:R-:W-:Y:S01]  /*9710*/  STSM.16.M88.4 [R53], R36 ;  /* 0x0000002435007844 */ /* 0x000fe20000000200 */
[----:B------:R-:W-:Y:S02]  /*9720*/  SEL R66, R66, R111, P0 ;  /* 0x0000006f42427207 */ /* 0x000fe40000000000 */
[----:B------:R-:W-:Y:S02]  /*9730*/  SEL R65, R91, R90, P0 ;  /* 0x0000005a5b417207 */ /* 0x000fe40000000000 */
[----:B------:R-:W-:Y:S02]  /*9740*/  SEL R67, R90, R91, P0 ;  /* 0x0000005b5a437207 */ /* 0x000fe40000000000 */
[----:B------:R-:W-:Y:S02]  /*9750*/  SEL R24, R115, R68, P0 ;  /* 0x0000004473187207 */ /* 0x000fe40000000000 */
[----:B------:R-:W-:Y:S01]  /*9760*/  SEL R26, R68, R115, P0 ;  /* 0x00000073441a7207 */ /* 0x000fe20000000000 */
[----:B------:R-:W-:Y:S01]  /*9770*/  IMAD.U32 R6, RZ, RZ, UR10 ;  /* 0x0000000aff067e24 */ /* 0x000fe2000f8e00ff */
[----:B------:R-:W-:Y:S01]  /*9780*/  SEL R25, R99, R92, P0 ;  /* 0x0000005c63197207 */ /* 0x000fe20000000000 */
[----:B------:R-:W-:Y:S01]  /*9790*/  STSM.16.M88.4 [R55], R40 ;  /* 0x0000002837007844 */ /* 0x000fe20000000200 */
[----:B------:R-:W-:-:S02]  /*97a0*/  SEL R27, R92, R99, P0 ;  /* 0x000000635c1b7207 */ /* 0x000fc40000000000 */
[----:B------:R-:W-:Y:S01]  /*97b0*/  SEL R68, R119, R70, P0 ;  /* 0x0000004677447207 */ /* 0x000fe20000000000 */
[----:B------:R1:W-:Y:S01]  /*97c0*/  STSM.16.M88.4 [R59], R12 ;  /* 0x0000000c3b007844 */ /* 0x0003e20000000200 */
[----:B------:R-:W-:Y:S02]  /*97d0*/  SEL R70, R70, R119, P0 ;  /* 0x0000007746467207 */ /* 0x000fe40000000000 */
[----:B------:R-:W-:Y:S02]  /*97e0*/  SEL R69, R107, R44, P0 ;  /* 0x0000002c6b457207 */ /* 0x000fe40000000000 */
[----:B------:R-:W-:Y:S01]  /*97f0*/  SEL R71, R44, R107, P0 ;  /* 0x0000006b2c477207 */ /* 0x000fe20000000000 */
[----:B------:R2:W-:Y:S01]  /*9800*/  STSM.16.M88.4 [R79], R8 ;  /* 0x000000084f007844 */ /* 0x0005e20000000200 */
[C---:B---3--:R-:W-:Y:S02]  /*9810*/  IMAD R4, R56.reuse, UR5, RZ ;  /* 0x0000000538047c24 */ /* 0x048fe4000f8e02ff */
[----:B------:R-:W-:Y:S01]  /*9820*/  IMAD.WIDE.U32 R6, R56, UR44, R6 ;  /* 0x0000002c38067c25 */ /* 0x000fe2000f8e0006 */
[----:B------:R-:W-:Y:S04]  /*9830*/  STSM.16.M88.4 [R77], R64 ;  /* 0x000000404d007844 */ /* 0x000fe80000000200 */
[----:B------:R-:W-:Y:S01]  /*9840*/  STSM.16.M88.4 [R75], R24 ;  /* 0x000000184b007844 */ /* 0x000fe20000000200 */
[----:B------:R-:W-:Y:S01]  /*9850*/  IMAD R4, R57, UR44, R4 ;  /* 0x0000002c39047c24 */ /* 0x000fe2000f8e0204 */
[----:B-1----:R-:W-:-:S02]  /*9860*/  SEL R13, R121, R96, P0 ;  /* 0x00000060790d7207 */ /* 0x002fc40000000000 */
[----:B------:R1:W-:Y:S01]  /*9870*/  STSM.16.M88.4 [R73], R68 ;  /* 0x0000004449007844 */ /* 0x0003e20000000200 */
[----:B------:R-:W-:Y:S02]  /*9880*/  SEL R15, R96, R121, P0 ;  /* 0x00000079600f7207 */ /* 0x000fe40000000000 */
[----:B--2---:R-:W-:Y:S02]  /*9890*/  SEL R8, R123, R72, P0 ;  /* 0x000000487b087207 */ /* 0x004fe40000000000 */
[----:B------:R-:W-:Y:S02]  /*98a0*/  SEL R10, R72, R123, P0 ;  /* 0x0000007b480a7207 */ /* 0x000fe40000000000 */
[----:B------:R-:W-:Y:S02]  /*98b0*/  SEL R9, R113, R94, P0 ;  /* 0x0000005e71097207 */ /* 0x000fe40000000000 */
[----:B------:R-:W-:Y:S02]  /*98c0*/  SEL R11, R94, R113, P0 ;  /* 0x000000715e0b7207 */ /* 0x000fe40000000000 */
[----:B------:R-:W-:-:S02]  /*98d0*/  SEL R72, R85, R74, P0 ;  /* 0x0000004a55487207 */ /* 0x000fc40000000000 */
[----:B------:R-:W-:Y:S02]  /*98e0*/  SEL R74, R74, R85, P0 ;  /* 0x000000554a4a7207 */ /* 0x000fe40000000000 */
[----:B-1----:R-:W-:Y:S02]  /*98f0*/  SEL R73, R117, R50, P0 ;  /* 0x0000003275497207 */ /* 0x002fe40000000000 */
[----:B------:R-:W-:Y:S02]  /*9900*/  SEL R75, R50, R117, P0 ;  /* 0x00000075324b7207 */ /* 0x000fe40000000000 */
[----:B------:R-:W-:Y:S02]  /*9910*/  SEL R12, R93, R76, P0 ;  /* 0x0000004c5d0c7207 */ /* 0x000fe40000000000 */
[----:B------:R-:W-:Y:S01]  /*9920*/  SEL R14, R76, R93, P0 ;  /* 0x0000005d4c0e7207 */ /* 0x000fe20000000000 */
[----:B------:R-:W-:Y:S01]  /*9930*/  STSM.16.M88.4 [R46], R8 ;  /* 0x000000082e007844 */ /* 0x000fe20000000200 */
[----:B------:R-:W-:-:S02]  /*9940*/  SHF.R.S32.HI R5, RZ, 0x1f, R125 ;  /* 0x0000001fff057819 */ /* 0x000fc4000001147d */
[C---:B------:R-:W-:Y:S01]  /*9950*/  IADD3 R6, P3, R125.reuse, R6, RZ ;  /* 0x000000067d067210 */ /* 0x040fe20007f7e0ff */
[----:B------:R-:W-:Y:S01]  /*9960*/  STSM.16.M88.4 [R47], R72 ;  /* 0x000000482f007844 */ /* 0x000fe20000000200 */
[----:B------:R-:W-:Y:S01]  /*9970*/  ISETP.GE.OR P1, PT, R125, UR4, P1 ;  /* 0x000000047d007c0c */ /* 0x000fe20008f26670 */
[----:B------:R-:W-:Y:S01]  /*9980*/  ULDC.64 UR4, c[0x0][0xb40] ;  /* 0x0002d00000047ab9 */ /* 0x000fe20000000a00 */
[----:B------:R-:W-:Y:S01]  /*9990*/  IADD3.X R5, R5, R7, R4, P3, !PT ;  /* 0x0000000705057210 */ /* 0x000fe20001ffe404 */
[----:B------:R-:W-:Y:S01]  /*99a0*/  STSM.16.M88.4 [R48], R12 ;  /* 0x0000000c30007844 */ /* 0x000fe20000000200 */
[C---:B------:R-:W-:Y:S01]  /*99b0*/  LEA R4, P3, R6.reuse, UR4, 0x2 ;  /* 0x0000000406047c11 */ /* 0x040fe2000f8610ff */
[----:B------:R1:W-:Y:S06]  /*99c0*/  MEMBAR.ALL.CTA ;  /* 0x0000000000007992 */ /* 0x0003ec0000008000 */
[----:B-1----:R-:W1:Y:S01]  /*99d0*/  FENCE.VIEW.ASYNC.S ;  /* 0x00000000000073c6 */ /* 0x002e620000000000 */
[----:B------:R-:W-:-:S03]  /*99e0*/  LEA.HI.X R5, R6, UR5, R5, 0x2, P3 ;  /* 0x0000000506057c11 */ /* 0x000fc600098f1405 */
[----:B-1----:R-:W1:Y:S01]  /*99f0*/  SHFL.IDX PT, R6, R22, RZ, 0x1f ;  /* 0x00001fff16067589 */ /* 0x002e6200000e0000 */
[----:B------:R-:W-:Y:S01]  /*9a00*/  ULDC UR4, c[0x0][0xc] ;  /* 0x0000030000047ab9 */ /* 0x000fe20000000800 */
[----:B------:R-:W-:Y:S06]  /*9a10*/  BAR.ARV 0x1, 0x120 ;  /* 0x0044800000007b1d */ /* 0x000fec0000002000 */
[----:B------:R2:W-:Y:S04]  /*9a20*/  @!P1 STG.E desc[UR50][R4.64], R3 ;  /* 0x0000000304009986 */ /* 0x0005e8000c101932 */
[----:B------:R2:W-:Y:S01]  /*9a30*/  @!P2 STG.E desc[UR50][R4.64+0x20], R0 ;  /* 0x000020000400a986 */ /* 0x0005e2000c101932 */
[----:B-1----:R-:W-:Y:S01]  /*9a40*/  ISETP.NE.AND P0, PT, R6, 0x7, PT ;  /* 0x000000070600780c */ /* 0x002fe20003f05270 */
[----:B------:R-:W-:-:S12]  /*9a50*/  UIADD3 UR48, UR4, UR48, URZ ;  /* 0x0000003004307290 */ /* 0x000fd8000fffe03f */
[----:B--2---:R-:W-:Y:S05]  /*9a60*/  @P0 BRA `(.L_x_31) ;  /* 0x00000000007c0947 */ /* 0x004fea0003800000 */
[----:B------:R-:W-:Y:S01]  /*9a70*/  BAR.SYNC.DEFER_BLOCKING 0x1, 0x120 ;  /* 0x0044800000007b1d */ /* 0x000fe20000010000 */
[----:B------:R-:W-:-:S05]  /*9a80*/  ELECT P0, URZ, PT ;  /* 0x00000000003f782f */ /* 0x000fca0003800000 */
[----:B------:R-:W-:Y:S08]  /*9a90*/  BSSY B0, `(.L_x_31) ;  /* 0x000001c000007945 */ /* 0x000ff00003800000 */
[----:B------:R-:W-:Y:S05]  /*9aa0*/  @!P0 BRA `(.L_x_32) ;  /* 0x0000000000688947 */ /* 0x000fea0003800000 */
[----:B------:R-:W-:Y:S02]  /*9ab0*/  UIADD3 UR4, UP0, UR52, 0x9f0, URZ ;  /* 0x000009f034047890 */ /* 0x000fe4000ff1e03f */
[----:B------:R-:W-:Y:S02]  /*9ac0*/  UIADD3 UR6, UR38, 0x4000, URZ ;  /* 0x0000400026067890 */ /* 0x000fe4000fffe03f */
[----:B------:R-:W-:Y:S02]  /*9ad0*/  UIADD3.X UR5, URZ, UR53, URZ, UP0, !UPT ;  /* 0x000000353f057290 */ /* 0x000fe400087fe43f */
[----:B------:R-:W-:Y:S01]  /*9ae0*/  UIADD3 UR8, UR38, 0x8000, URZ ;  /* 0x0000800026087890 */ /* 0x000fe2000fffe03f */
[----:B------:R-:W-:Y:S01]  /*9af0*/  UMOV UR41, URZ ;  /* 0x0000003f00297c82 */ /* 0x000fe20008000000 */
[----:B------:R-:W-:Y:S01]  /*9b00*/  UMOV UR45, URZ ;  /* 0x0000003f002d7c82 */ /* 0x000fe20008000000 */
[----:B------:R-:W-:Y:S01]  /*9b10*/  UMOV UR40, UR38 ;  /* 0x0000002600287c82 */ /* 0x000fe20008000000 */
[----:B------:R-:W-:Y:S01]  /*9b20*/  UMOV UR7, 0x40 ;  /* 0x0000004000077882 */ /* 0x000fe20000000000 */
[----:B------:R-:W-:-:S02]  /*9b30*/  UIADD3 UR9, UR38, 0xc000, URZ ;  /* 0x0000c00026097890 */ /* 0x000fc4000fffe03f */
[----:B------:R1:W-:Y:S02]  /*9b40*/  UTMASTG.5D [UR40], [UR4] ;  /* 0x00000028040073b5 */ /* 0x0003e40008020000 */
[----:B-1----:R-:W-:Y:S01]  /*9b50*/  UMOV UR40, UR6 ;  /* 0x0000000600287c82 */ /* 0x002fe20008000000 */
[----:B------:R-:W-:Y:S01]  /*9b60*/  UMOV UR41, UR7 ;  /* 0x0000000700297c82 */ /* 0x000fe20008000000 */
[----:B------:R-:W-:Y:S01]  /*9b70*/  UMOV UR6, 0x80 ;  /* 0x0000008000067882 */ /* 0x000fe20000000000 */
[----:B------:R1:W-:Y:S02]  /*9b80*/  UTMASTG.5D [UR40], [UR4] ;  /* 0x00000028040073b5 */ /* 0x0003e40008020000 */
[----:B-1----:R-:W-:Y:S01]  /*9b90*/  UMOV UR40, UR8 ;  /* 0x0000000800287c82 */ /* 0x002fe20008000000 */
[----:B------:R-:W-:Y:S01]  /*9ba0*/  UMOV UR41, UR6 ;  /* 0x0000000600297c82 */ /* 0x000fe20008000000 */
[----:B------:R-:W-:Y:S01]  /*9bb0*/  UMOV UR6, 0xc0 ;  /* 0x000000c000067882 */ /* 0x000fe20000000000 */
[----:B------:R1:W-:Y:S02]  /*9bc0*/  UTMASTG.5D [UR40], [UR4] ;  /* 0x00000028040073b5 */ /* 0x0003e40008020000 */
[----:B-1----:R-:W-:Y:S01]  /*9bd0*/  UMOV UR40, UR9 ;  /* 0x0000000900287c82 */ /* 0x002fe20008000000 */
[----:B------:R-:W-:Y:S01]  /*9be0*/  UMOV UR41, UR6 ;  /* 0x0000000600297c82 */ /* 0x000fe20008000000 */
[----:B------:R-:W-:Y:S01]  /*9bf0*/  UIADD3 UR6, UR38, 0x38820, URZ ;  /* 0x0003882026067890 */ /* 0x000fe2000fffe03f */
[----:B------:R1:W-:Y:S03]  /*9c00*/  UTMASTG.5D [UR40], [UR4] ;  /* 0x00000028040073b5 */ /* 0x0003e60008020000 */
[----:B------:R-:W-:Y:S01]  /*9c10*/  UPRMT UR6, URZ, 0x654, UR6 ;  /* 0x000006543f067896 */ /* 0x000fe20008000006 */
[----:B------:R0:W-:Y:S01]  /*9c20*/  UTMACMDFLUSH ;  /* 0x00000000000079b7 */ /* 0x0001e20000000000 */
[----:B------:R-:W-:-:S07]  /*9c30*/  DEPBAR.LE SB0, 0x0 ;  /* 0x000080000000791a */ /* 0x000fce0000000000 */
[----:B-1----:R-:W-:Y:S03]  /*9c40*/  SYNCS.ARRIVE.TRANS64.RED.A1T0 RZ, [UR6], RZ ;  /* 0x000000ffffff79a7 */ /* 0x002fe60008100406 */
.L_x_32:
[----:B------:R-:W-:Y:S05]  /*9c50*/  BSYNC B0 ;  /* 0x0000000000007941 */ /* 0x000fea0003800000 */
.L_x_31:
[----:B------:R-:W1:Y:S01]  /*9c60*/  LDC R0, c[0x0][0xda4] ;  /* 0x00036900ff007b82 */ /* 0x000e620000000800 */
[----:B------:R-:W-:Y:S02]  /*9c70*/  UIADD3 UR49, UR49, 0x1, URZ ;  /* 0x0000000131317890 */ /* 0x000fe4000fffe03f */
[----:B------:R-:W-:Y:S02]  /*9c80*/  UIADD3 UR39, UR39, 0x1, URZ ;  /* 0x0000000127277890 */ /* 0x000fe4000fffe03f */
[----:B------:R-:W-:-:S04]  /*9c90*/  UISETP.NE.AND UP0, UPT, UR49, 0x2, UPT ;  /* 0x000000023100788c */ /* 0x000fc8000bf05270 */
[----:B------:R-:W-:Y:S02]  /*9ca0*/  USEL UR4, URZ, 0x1, UP0 ;  /* 0x000000013f047887 */ /* 0x000fe40008000000 */
[----:B------:R-:W-:Y:S02]  /*9cb0*/  USEL UR49, UR49, URZ, UP0 ;  /* 0x0000003f31317287 */ /* 0x000fe40008000000 */
[----:B------:R-:W-:Y:S01]  /*9cc0*/  ULOP3.LUT UR36, UR36, UR4, URZ, 0x3c, !UPT ;  /* 0x0000000424247292 */ /* 0x000fe2000f8e3c3f */
[----:B-1----:R-:W-:-:S13]  /*9cd0*/  ISETP.LE.AND P0, PT, R0, UR48, PT ;  /* 0x0000003000007c0c */ /* 0x002fda000bf03270 */
[----:B------:R-:W-:Y:S05]  /*9ce0*/  @!P0 BRA `(.L_x_33) ;  /* 0xffffff7000248947 */ /* 0x000fea000383ffff */
[----:B------:R-:W-:Y:S05]  /*9cf0*/  EXIT ;  /* 0x000000000000794d */ /* 0x000fea0003800000 */
.L_x_7:
[----:B------:R-:W-:-:S08]  /*9d00*/  NOP ;  /* 0x0000000000007918 */ /* 0x000fd00000000000 */
[----:B------:R-:W1:-:S00]  /*9d10*/  USETMAXREG.DEALLOC.CTAPOOL 0x18 ;  /* 0x00000018000079c8 */ /* 0x000e4000080e0500 */
[----:B------:R-:W2:Y:S01]  /*9d20*/  S2UR UR49, SR_CTAID.X ;  /* 0x00000000003179c3 */ /* 0x000ea20000002500 */
[----:B-1----:R-:W-:Y:S01]  /*9d30*/  IMAD.MOV.U32 R0, RZ, RZ, 0x1 ;  /* 0x00000001ff007424 */ /* 0x002fe200078e00ff */
[----:B------:R1:W-:Y:S01]  /*9d40*/  STL [R1+0xc], RZ ;  /* 0x00000cff01007387 */ /* 0x0003e20000100800 */
[----:B------:R-:W-:-:S03]  /*9d50*/  UMOV UR47, 0x1 ;  /* 0x00000001002f7882 */ /* 0x000fc60000000000 */
[----:B------:R1:W-:Y:S02]  /*9d60*/  STL [R1+0x14], R0 ;  /* 0x0000140001007387 */ /* 0x0003e40000100800 */
[----:B------:R-:W2:Y:S02]  /*9d70*/  LDC R2, c[0x0][0xda4] ;  /* 0x00036900ff027b82 */ /* 0x000ea40000000800 */
[----:B--2---:R-:W-:-:S13]  /*9d80*/  ISETP.LE.AND P0, PT, R2, UR49, PT ;  /* 0x0000003102007c0c */ /* 0x004fda000bf03270 */
[----:B-1----:R-:W-:Y:S05]  /*9d90*/  @P0 BRA `(.L_x_34) ;  /* 0x0000003400240947 */ /* 0x002fea0003800000 */
[----:B------:R-:W1:Y:S01]  /*9da0*/  S2R R8, SR_TID.X ;  /* 0x0000000000087919 */ /* 0x000e620000002100 */
[----:B------:R-:W-:Y:S01]  /*9db0*/  ULDC.64 UR52, c[0x0][0x198] ;  /* 0x0000660000347ab9 */ /* 0x000fe20000000a00 */
[----:B------:R-:W-:Y:S01]  /*9dc0*/  ULOP3.LUT UR43, UR46, 0x1, URZ, 0xfc, !UPT ;  /* 0x000000012e2b7892 */ /* 0x000fe2000f8efc3f */
[----:B------:R-:W2:Y:S01]  /*9dd0*/  S2R R3, SR_TID.X ;  /* 0x0000000000037919 */ /* 0x000ea20000002100 */
[----:B------:R-:W-:Y:S01]  /*9de0*/  ULOP3.LUT UR48, UR46, 0x2, URZ, 0xfc, !UPT ;  /* 0x000000022e307892 */ /* 0x000fe2000f8efc3f */
[----:B------:R-:W-:Y:S01]  /*9df0*/  ULDC UR44, c[0x0][0xc] ;  /* 0x00000300002c7ab9 */ /* 0x000fe20000000800 */
[----:B------:R-:W-:Y:S01]  /*9e00*/  UMOV UR47, URZ ;  /* 0x0000003f002f7c82 */ /* 0x000fe20008000000 */
[C---:B-1----:R-:W-:Y:S01]  /*9e10*/  IMAD.SHL.U32 R0, R8.reuse, 0x80, RZ ;  /* 0x0000008008007824 */ /* 0x042fe200078e00ff */
[C---:B------:R-:W-:Y:S01]  /*9e20*/  R2P PR, R8.reuse, 0x6 ;  /* 0x0000000608007804 */ /* 0x040fe20000000000 */
[----:B------:R-:W-:Y:S01]  /*9e30*/  IMAD.SHL.U32 R4, R8, 0x10, RZ ;  /* 0x0000001008047824 */ /* 0x000fe200078e00ff */
[----:B--2---:R-:W-:-:S02]  /*9e40*/  LOP3.LUT R3, R3, 0x7f, RZ, 0xc0, !PT ;  /* 0x0000007f03037812 */ /* 0x004fc400078ec0ff */
[----:B------:R-:W-:Y:S02]  /*9e50*/  LOP3.LUT R2, R0, 0x380, RZ, 0xc0, !PT ;  /* 0x0000038000027812 */ /* 0x000fe400078ec0ff */
[----:B------:R-:W-:Y:S02]  /*9e60*/  SHF.R.U32.HI R3, RZ, 0x5, R3 ;  /* 0x00000005ff037819 */ /* 0x000fe40000011603 */
[----:B------:R-:W-:-:S03]  /*9e70*/  LOP3.LUT R5, R4, 0x70, RZ, 0xc0, !PT ;  /* 0x0000007004057812 */ /* 0x000fc600078ec0ff */
[----:B------:R-:W-:Y:S01]  /*9e80*/  IMAD R4, R3, 0x10, R2 ;  /* 0x0000001003047824 */ /* 0x000fe200078e0202 */
[----:B------:R-:W-:-:S04]  /*9e90*/  LOP3.LUT R2, R2, 0x10, R8, 0xf8, !PT ;  /* 0x0000001002027812 */ /* 0x000fc800078ef808 */
[-C--:B------:R-:W-:Y:S02]  /*9ea0*/  LOP3.LUT R7, R4, R5.reuse, RZ, 0x3c, !PT ;  /* 0x0000000504077212 */ /* 0x080fe400078e3cff */
[----:B------:R-:W-:Y:S02]  /*9eb0*/  LOP3.LUT R5, R2, R5, RZ, 0x3c, !PT ;  /* 0x0000000502057212 */ /* 0x000fe400078e3cff */
[----:B------:R-:W-:Y:S02]  /*9ec0*/  LOP3.LUT R2, R0, 0x400, RZ, 0xc0, !PT ;  /* 0x0000040000027812 */ /* 0x000fe400078ec0ff */
[----:B------:R-:W-:-:S03]  /*9ed0*/  LOP3.LUT R6, R7, 0xc00, R0, 0xf8, !PT ;  /* 0x00000c0007067812 */ /* 0x000fc600078ef800 */
[----:B------:R-:W-:-:S04]  /*9ee0*/  IMAD R2, R3, 0x800, R2 ;  /* 0x0000080003027824 */ /* 0x000fc800078e0202 */
[----:B------:R-:W-:Y:S02]  /*9ef0*/  IMAD.IADD R0, R2, 0x1, R5 ;  /* 0x0000000102007824 */ /* 0x000fe400078e0205 */
[----:B------:R-:W-:Y:S02]  /*9f00*/  IMAD.MOV.U32 R2, RZ, RZ, 0x20 ;  /* 0x00000020ff027424 */ /* 0x000fe400078e00ff */
[----:B------:R-:W-:Y:S01]  /*9f10*/  IMAD.MOV.U32 R5, RZ, RZ, 0x1 ;  /* 0x00000001ff057424 */ /* 0x000fe200078e00ff */
[----:B------:R1:W-:Y:S02]  /*9f20*/  STL [R1+0x10], R0 ;  /* 0x0000100001007387 */ /* 0x0003e40000100800 */
[----:B------:R-:W-:Y:S02]  /*9f30*/  SEL R4, R2, 0xffffffe0, !P1 ;  /* 0xffffffe002047807 */ /* 0x000fe40004800000 */
[----:B------:R2:W-:Y:S04]  /*9f40*/  STL [R1], R6 ;  /* 0x0000000601007387 */ /* 0x0005e80000100800 */
[----:B------:R2:W-:Y:S01]  /*9f50*/  STL [R1+0xc], RZ ;  /* 0x00000cff01007387 */ /* 0x0005e20000100800 */
[----:B-1----:R-:W-:-:S05]  /*9f60*/  IMAD.MOV.U32 R0, RZ, RZ, 0x40 ;  /* 0x00000040ff007424 */ /* 0x002fca00078e00ff */
[----:B------:R-:W-:-:S05]  /*9f70*/  SEL R3, R0, 0xffffffc0, !P2 ;  /* 0xffffffc000037807 */ /* 0x000fca0005000000 */
[C---:B------:R-:W-:Y:S01]  /*9f80*/  IMAD.IADD R2, R3.reuse, 0x1, R4 ;  /* 0x0000000103027824 */ /* 0x040fe200078e0204 */
[----:B------:R2:W-:Y:S01]  /*9f90*/  STL [R1+0x20], R3 ;  /* 0x0000200301007387 */ /* 0x0005e20000100800 */
[----:B------:R-:W-:-:S03]  /*9fa0*/  IMAD.IADD R0, R3, 0x1, R6 ;  /* 0x0000000103007824 */ /* 0x000fc600078e0206 */
[----:B------:R2:W-:Y:S04]  /*9fb0*/  STL [R1+0x24], R4 ;  /* 0x0000240401007387 */ /* 0x0005e80000100800 */
[----:B------:R2:W-:Y:S04]  /*9fc0*/  STL [R1+0x14], R5 ;  /* 0x0000140501007387 */ /* 0x0005e80000100800 */
[----:B------:R2:W-:Y:S04]  /*9fd0*/  STL [R1+0x28], R2 ;  /* 0x0000280201007387 */ /* 0x0005e80000100800 */
[----:B------:R2:W-:Y:S02]  /*9fe0*/  STL [R1+0x2c], R0 ;  /* 0x00002c0001007387 */ /* 0x0005e40000100800 */
.L_x_78:
[----:B-1----:R-:W1:Y:S01]  /*9ff0*/  S2UR UR8, SR_CgaCtaId ;  /* 0x00000000000879c3 */ /* 0x002e620000008800 */
[----:B------:R-:W-:Y:S01]  /*a000*/  ULDC UR4, c[0x0][0xda8] ;  /* 0x00036a0000047ab9 */ /* 0x000fe20000000800 */
[----:B------:R-:W-:Y:S01]  /*a010*/  ULDC.64 UR6, c[0x0][0x3f8] ;  /* 0x0000fe0000067ab9 */ /* 0x000fe20000000a00 */
[----:B------:R-:W-:Y:S02]  /*a020*/  UISETP.NE.AND UP1, UPT, UR4, 0x1, UPT ;  /* 0x000000010400788c */ /* 0x000fe4000bf25270 */
[----:B------:R-:W-:Y:S01]  /*a030*/  UISETP.NE.U32.AND UP0, UPT, UR6, URZ, UPT ;  /* 0x0000003f0600728c */ /* 0x000fe2000bf05070 */
[----:B------:R-:W-:Y:S02]  /*a040*/  UMOV UR40, 0x400 ;  /* 0x0000040000287882 */ /* 0x000fe40000000000 */
[----:B------:R-:W-:Y:S01]  /*a050*/  ULDC UR6, c[0x0][0xdb4] ;  /* 0x00036d0000067ab9 */ /* 0x000fe20000000800 */
[----:B------:R-:W-:Y:S02]  /*a060*/  UISETP.NE.AND.EX UP0, UPT, UR7, URZ, UPT, UP0 ;  /* 0x0000003f0700728c */ /* 0x000fe4000bf05300 */
[----:B------:R-:W-:Y:S01]  /*a070*/  UISETP.NE.AND UP2, UPT, UR6, 0x1, UPT ;  /* 0x000000010600788c */ /* 0x000fe2000bf45270 */
[----:B------:R-:W-:-:S02]  /*a080*/  ULDC UR7, c[0x0][0x404] ;  /* 0x0001010000077ab9 */ /* 0x000fc40000000800 */
[----:B------:R-:W-:Y:S01]  /*a090*/  @UP1 ULDC UR4, c[0x0][0xdac] ;  /* 0x00036b0000041ab9 */ /* 0x000fe20000000800 */
[----:B------:R-:W-:Y:S02]  /*a0a0*/  USEL UR7, UR7, 0x1, UP0 ;  /* 0x0000000107077887 */ /* 0x000fe40008000000 */
[----:B------:R-:W-:Y:S02]  /*a0b0*/  UIMAD.WIDE.U32 UR4, UR49, UR4, URZ ;  /* 0x00000004310472a5 */ /* 0x000fe4000f8e003f */
[----:B------:R-:W-:Y:S01]  /*a0c0*/  UMOV UR45, UR49 ;  /* 0x00000031002d7c82 */ /* 0x000fe20008000000 */
[----:B------:R-:W-:Y:S02]  /*a0d0*/  ULDC UR42, c[0x0][0x2e0] ;  /* 0x0000b800002a7ab9 */ /* 0x000fe40000000800 */
[----:B------:R-:W-:Y:S02]  /*a0e0*/  UIMAD UR42, UR7, UR42, URZ ;  /* 0x0000002a072a72a4 */ /* 0x000fe4000f8e023f */
[----:B-1----:R-:W-:-:S02]  /*a0f0*/  ULEA UR40, UR8, UR40, 0x18 ;  /* 0x0000002808287291 */ /* 0x002fc4000f8ec03f */
[----:B------:R-:W-:Y:S02]  /*a100*/  UIADD3 UR41, UR42, 0x7f, URZ ;  /* 0x0000007f2a297890 */ /* 0x000fe4000fffe03f */
[----:B------:R-:W-:Y:S01]  /*a110*/  UIADD3 UR10, UR40, 0x28400, URZ ;  /* 0x00028400280a7890 */ /* 0x000fe2000fffe03f */
[----:B------:R-:W-:-:S03]  /*a120*/  @UP1 ULDC UR8, c[0x0][0xdb0] ;  /* 0x00036c0000081ab9 */ /* 0x000fc60000000800 */
[----:B------:R-:W-:Y:S02]  /*a130*/  ULOP3.LUT UP0, URZ, UR10, 0x3ff, URZ, 0xc0, !UPT ;  /* 0x000003ff0a3f7892 */ /* 0x000fe4000f80c03f */
[----:B------:R-:W-:-:S03]  /*a140*/  @UP1 USHF.R.U32.HI UR45, URZ, UR8, UR5 ;  /* 0x000000083f2d1299 */ /* 0x000fc60008011605 */
[----:B------:R-:W-:Y:S01]  /*a150*/  @UP2 ULDC.64 UR8, c[0x0][0xdb8] ;  /* 0x00036e0000082ab9 */ /* 0x000fe20000000a00 */
[----:B------:R-:W-:Y:S01]  /*a160*/  PLOP3.LUT P0, PT, PT, PT, UP0, 0x80, 0x0 ;  /* 0x000000000000781c */ /* 0x000fe20003f0f008 */
[----:B------:R-:W-:Y:S02]  /*a170*/  UIMAD.WIDE.U32 UR4, UR45, UR8, URZ ;  /* 0x000000082d0472a5 */ /* 0x000fe4000f8e003f */
[----:B------:R-:W-:Y:S01]  /*a180*/  UMOV UR39, UR45 ;  /* 0x0000002d00277c82 */ /* 0x000fe20008000000 */
[----:B------:R-:W-:Y:S02]  /*a190*/  USHF.R.S32.HI UR4, URZ, 0x1f, UR41 ;  /* 0x0000001f3f047899 */ /* 0x000fe40008011429 */
[----:B------:R-:W-:Y:S02]  /*a1a0*/  @UP2 USHF.R.U32.HI UR39, URZ, UR9, UR5 ;  /* 0x000000093f272299 */ /* 0x000fe40008011605 */
[----:B------:R-:W-:Y:S02]  /*a1b0*/  ULEA.HI UR41, UR4, UR41, URZ, 0x7 ;  /* 0x0000002904297291 */ /* 0x000fe4000f8f383f */
[----:B------:R-:W-:-:S04]  /*a1c0*/  UIADD3 UR38, -UR39, URZ, URZ ;  /* 0x0000003f27267290 */ /* 0x000fc8000fffe13f */
[----:B------:R-:W-:Y:S01]  /*a1d0*/  UIMAD UR38, UR6, UR38, UR45 ;  /* 0x00000026062672a4 */ /* 0x000fe2000f8e022d */
[----:B------:R-:W-:Y:S11]  /*a1e0*/  @!P0 BRA `(.L_x_35) ;  /* 0x0000000000408947 */ /* 0x000ff60003800000 */
[----:B--2---:R-:W-:Y:S01]  /*a1f0*/  MOV R2, 0x0 ;  /* 0x0000000000027802 */ /* 0x004fe20000000f00 */
[----:B------:R-:W-:Y:S01]  /*a200*/  ULDC.64 UR6, c[0x4][0x1c8] ;  /* 0x0100720000067ab9 */ /* 0x000fe20000000a00 */
[----:B------:R-:W-:Y:S01]  /*a210*/  ULDC.64 UR8, c[0x4][0x1d0] ;  /* 0x0100740000087ab9 */ /* 0x000fe20000000a00 */
[----:B------:R-:W-:Y:S01]  /*a220*/  ULDC.64 UR4, c[0x4][0x118] ;  /* 0x0100460000047ab9 */ /* 0x000fe20000000a00 */
[----:B------:R-:W-:Y:S01]  /*a230*/  MOV R4, UR6 ;  /* 0x0000000600047c02 */ /* 0x000fe20008000f00 */
[----:B------:R-:W-:Y:S01]  /*a240*/  IMAD.U32 R5, RZ, RZ, UR7 ;  /* 0x00000007ff057e24 */ /* 0x000fe2000f8e00ff */
[----:B------:R-:W1:Y:S01]  /*a250*/  LDC.64 R2, c[0x4][R2] ;  /* 0x0100000002027b82 */ /* 0x000e620000000a00 */
[----:B------:R-:W-:Y:S02]  /*a260*/  IMAD.U32 R6, RZ, RZ, UR8 ;  /* 0x00000008ff067e24 */ /* 0x000fe4000f8e00ff */
[----:B------:R-:W-:Y:S02]  /*a270*/  IMAD.U32 R7, RZ, RZ, UR9 ;  /* 0x00000009ff077e24 */ /* 0x000fe4000f8e00ff */
[----:B------:R-:W-:-:S02]  /*a280*/  IMAD.U32 R10, RZ, RZ, UR4 ;  /* 0x00000004ff0a7e24 */ /* 0x000fc4000f8e00ff */
[----:B------:R-:W-:Y:S02]  /*a290*/  IMAD.U32 R11, RZ, RZ, UR5 ;  /* 0x00000005ff0b7e24 */ /* 0x000fe4000f8e00ff */
[----:B------:R-:W-:Y:S02]  /*a2a0*/  IMAD.MOV.U32 R8, RZ, RZ, 0x70 ;  /* 0x00000070ff087424 */ /* 0x000fe400078e00ff */
[----:B------:R-:W-:Y:S02]  /*a2b0*/  IMAD.MOV.U32 R12, RZ, RZ, 0x1 ;  /* 0x00000001ff0c7424 */ /* 0x000fe400078e00ff */
[----:B------:R-:W-:-:S07]  /*a2c0*/  IMAD.MOV.U32 R13, RZ, RZ, RZ ;  /* 0x000000ffff0d7224 */ /* 0x000fce00078e00ff */
[----:B------:R-:W-:-:S07]  /*a2d0*/  LEPC R20, `(.L_x_35) ;  /* 0x000000001014794e */ /* 0x000fce0000000000 */
[----:B-1----:R-:W-:Y:S05]  /*a2e0*/  CALL.ABS.NOINC R2 ;  /* 0x0000000002007343 */ /* 0x002fea0003c00000 */
.L_x_35:
[----:B------:R-:W-:-:S06]  /*a2f0*/  UIADD3 UR4, UR40, 0x10400, URZ ;  /* 0x0001040028047890 */ /* 0x000fcc000fffe03f */
[----:B------:R-:W-:-:S05]  /*a300*/  IMAD.U32 R16, RZ, RZ, UR4 ;  /* 0x00000004ff107e24 */ /* 0x000fca000f8e00ff */
[----:B------:R-:W-:-:S13]  /*a310*/  LOP3.LUT P0, RZ, R16, 0x3ff, RZ, 0xc0, !PT ;  /* 0x000003ff10ff7812 */ /* 0x000fda000780c0ff */
[----:B------:R-:W-:Y:S05]  /*a320*/  @!P0 BRA `(.L_x_36) ;  /* 0x0000000000408947 */ /* 0x000fea0003800000 */
[----:B--2---:R-:W-:Y:S01]  /*a330*/  MOV R2, 0x0 ;  /* 0x0000000000027802 */ /* 0x004fe20000000f00 */
[----:B------:R-:W-:Y:S01]  /*a340*/  ULDC.64 UR6, c[0x4][0x1c8] ;  /* 0x0100720000067ab9 */ /* 0x000fe20000000a00 */
[----:B------:R-:W-:Y:S01]  /*a350*/  ULDC.64 UR8, c[0x4][0x1d0] ;  /* 0x0100740000087ab9 */ /* 0x000fe20000000a00 */
[----:B------:R-:W-:Y:S01]  /*a360*/  ULDC.64 UR4, c[0x4][0x120] ;  /* 0x0100480000047ab9 */ /* 0x000fe20000000a00 */
[----:B------:R-:W-:Y:S02]  /*a370*/  IMAD.U32 R4, RZ, RZ, UR6 ;  /* 0x00000006ff047e24 */ /* 0x000fe4000f8e00ff */
[----:B------:R-:W1:Y:S01]  /*a380*/  LDC.64 R2, c[0x4][R2] ;  /* 0x0100000002027b82 */ /* 0x000e620000000a00 */
[----:B------:R-:W-:Y:S02]  /*a390*/  IMAD.U32 R5, RZ, RZ, UR7 ;  /* 0x00000007ff057e24 */ /* 0x000fe4000f8e00ff */
[----:B------:R-:W-:Y:S02]  /*a3a0*/  IMAD.U32 R6, RZ, RZ, UR8 ;  /* 0x00000008ff067e24 */ /* 0x000fe4000f8e00ff */
[----:B------:R-:W-:-:S02]  /*a3b0*/  IMAD.U32 R7, RZ, RZ, UR9 ;  /* 0x00000009ff077e24 */ /* 0x000fc4000f8e00ff */
[----:B------:R-:W-:Y:S02]  /*a3c0*/  IMAD.U32 R10, RZ, RZ, UR4 ;  /* 0x00000004ff0a7e24 */ /* 0x000fe4000f8e00ff */
[----:B------:R-:W-:Y:S02]  /*a3d0*/  IMAD.U32 R11, RZ, RZ, UR5 ;  /* 0x00000005ff0b7e24 */ /* 0x000fe4000f8e00ff */
[----:B------:R-:W-:Y:S02]  /*a3e0*/  IMAD.MOV.U32 R8, RZ, RZ, 0x70 ;  /* 0x00000070ff087424 */ /* 0x000fe400078e00ff */
[----:B------:R-:W-:Y:S02]  /*a3f0*/  IMAD.MOV.U32 R12, RZ, RZ, 0x1 ;  /* 0x00000001ff0c7424 */ /* 0x000fe400078e00ff */
[----:B------:R-:W-:-:S07]  /*a400*/  IMAD.MOV.U32 R13, RZ, RZ, RZ ;  /* 0x000000ffff0d7224 */ /* 0x000fce00078e00ff */
[----:B------:R-:W-:-:S07]  /*a410*/  LEPC R20, `(.L_x_36) ;  /* 0x000000001014794e */ /* 0x000fce0000000000 */
[----:B-1----:R-:W-:Y:S05]  /*a420*/  CALL.ABS.NOINC R2 ;  /* 0x0000000002007343 */ /* 0x002fea0003c00000 */
.L_x_36:
[----:B------:R-:W-:-:S04]  /*a430*/  IMAD.U32 R17, RZ, RZ, UR40 ;  /* 0x00000028ff117e24 */ /* 0x000fc8000f8e00ff */
[----:B--2---:R-:W-:-:S05]  /*a440*/  VIADD R0, R17, 0x400 ;  /* 0x0000040011007836 */ /* 0x004fca0000000000 */
[----:B------:R-:W-:-:S13]  /*a450*/  LOP3.LUT P0, RZ, R0, 0x3ff, RZ, 0xc0, !PT ;  /* 0x000003ff00ff7812 */ /* 0x000fda000780c0ff */
[----:B------:R-:W-:Y:S05]  /*a460*/  @!P0 BRA `(.L_x_37) ;  /* 0x0000000000408947 */ /* 0x000fea0003800000 */
[----:B------:R-:W-:Y:S01]  /*a470*/  MOV R2, 0x0 ;  /* 0x0000000000027802 */ /* 0x000fe20000000f00 */
        /* <DEDUP_REMOVED lines=15> */
.L_x_37:
[----:B------:R-:W-:-:S13]  /*a570*/  LOP3.LUT P6, RZ, R16, 0x3ff, RZ, 0xc0, !PT ;  /* 0x000003ff10ff7812 */ /* 0x000fda00078cc0ff */
[----:B------:R-:W-:Y:S05]  /*a580*/  @!P6 BRA `(.L_x_38) ;  /* 0x000000000040e947 */ /* 0x000fea0003800000 */
[----:B------:R-:W-:Y:S01]  /*a590*/  MOV R2, 0x0 ;  /* 0x0000000000027802 */ /* 0x000fe20000000f00 */
[----:B------:R-:W-:Y:S01]  /*a5a0*/  ULDC.64 UR6, c[0x4][0x1c8] ;  /* 0x0100720000067ab9 */ /* 0x000fe20000000a00 */
[----:B------:R-:W-:Y:S01]  /*a5b0*/  ULDC.64 UR8, c[0x4][0x1d0] ;  /* 0x0100740000087ab9 */ /* 0x000fe20000000a00 */
[----:B------:R-:W-:Y:S01]  /*a5c0*/  ULDC.64 UR4, c[0x4][0x130] ;  /* 0x01004c0000047ab9 */ /* 0x000fe20000000a00 */
[----:B------:R-:W-:Y:S01]  /*a5d0*/  IMAD.U32 R4, RZ, RZ, UR6 ;  /* 0x00000006ff047e24 */ /* 0x000fe2000f8e00ff */
[----:B------:R-:W-:Y:S01]  /*a5e0*/  MOV R5, UR7 ;  /* 0x0000000700057c02 */ /* 0x000fe20008000f00 */
        /* <DEDUP_REMOVED lines=10> */
.L_x_38:
[----:B------:R-:W1:Y:S01]  /*a690*/  LDC R0, c[0x0][0x428] ;  /* 0x00010a00ff007b82 */ /* 0x000e620000000800 */
[----:B------:R-:W-:Y:S01]  /*a6a0*/  ULDC.64 UR4, c[0x0][0x9f8] ;  /* 0x00027e0000047ab9 */ /* 0x000fe20000000a00 */
[----:B------:R-:W-:Y:S01]  /*a6b0*/  IMAD.U32 R4, RZ, RZ, UR38 ;  /* 0x00000026ff047e24 */ /* 0x000fe2000f8e00ff */
[----:B------:R-:W-:Y:S01]  /*a6c0*/  ISETP.NE.U32.AND P0, PT, RZ, UR4, PT ;  /* 0x00000004ff007c0c */ /* 0x000fe2000bf05070 */
[----:B------:R-:W-:Y:S01]  /*a6d0*/  IMAD.U32 R9, RZ, RZ, UR39 ;  /* 0x00000027ff097e24 */ /* 0x000fe2000f8e00ff */
[----:B------:R-:W2:Y:S02]  /*a6e0*/  S2R R18, SR_TID.X ;  /* 0x0000000000127919 */ /* 0x000ea40000002100 */
[----:B------:R-:W-:-:S13]  /*a6f0*/  ISETP.NE.AND.EX P0, PT, RZ, UR5, PT, P0 ;  /* 0x00000005ff007c0c */ /* 0x000fda000bf05300 */
[----:B------:R-:W3:Y:S01]  /*a700*/  @P0 LDC.64 R2, c[0x0][0x9f8] ;  /* 0x00027e00ff020b82 */ /* 0x000ee20000000a00 */
[----:B-1----:R-:W-:-:S13]  /*a710*/  ISETP.NE.AND P1, PT, R0, 0x1, PT ;  /* 0x000000010000780c */ /* 0x002fda0003f25270 */
[----:B------:R-:W1:Y:S01]  /*a720*/  @P1 LDC R0, c[0x0][0x42c] ;  /* 0x00010b00ff001b82 */ /* 0x000e620000000800 */
[----:B--2---:R-:W-:-:S07]  /*a730*/  LOP3.LUT R16, R18, 0x7f, RZ, 0xc0, !PT ;  /* 0x0000007f12107812 */ /* 0x004fce00078ec0ff */
[----:B------:R-:W2:Y:S01]  /*a740*/  @P1 LDC R5, c[0x0][0x430] ;  /* 0x00010c00ff051b82 */ /* 0x000ea20000000800 */
[----:B-1----:R-:W-:-:S05]  /*a750*/  @P1 IMAD.HI.U32 R0, R0, UR38, RZ ;  /* 0x0000002600001c27 */ /* 0x002fca000f8e00ff */
[----:B--2---:R-:W-:Y:S01]  /*a760*/  @P1 SHF.R.U32.HI R4, RZ, R5, R0 ;  /* 0x00000005ff041219 */ /* 0x004fe20000011600 */
[----:B------:R-:W-:Y:S01]  /*a770*/  IMAD.U32 R5, RZ, RZ, UR39 ;  /* 0x00000027ff057e24 */ /* 0x000fe2000f8e00ff */
[----:B------:R-:W1:Y:S03]  /*a780*/  LDC R0, c[0x0][0xda8] ;  /* 0x00036a00ff007b82 */ /* 0x000e660000000800 */
[----:B---3--:R-:W-:Y:S01]  /*a790*/  @P0 IMAD.WIDE R2, R5, 0x4, R2 ;  /* 0x0000000405020825 */ /* 0x008fe200078e0202 */
[----:B------:R-:W-:Y:S01]  /*a7a0*/  ISETP.NE.AND P2, PT, R16, RZ, PT ;  /* 0x000000ff1000720c */ /* 0x000fe20003f45270 */
[----:B------:R2:W-:Y:S04]  /*a7b0*/  STL [R1+0x8], R4 ;  /* 0x0000080401007387 */ /* 0x0005e80000100800 */
[----:B------:R3:W4:Y:S01]  /*a7c0*/  @P0 LDG.E R9, desc[UR50][R2.64] ;  /* 0x0000003202090981 */ /* 0x000722000c1e1900 */
[----:B------:R-:W-:Y:S01]  /*a7d0*/  IMAD R7, RZ, RZ, -UR45 ;  /* 0x8000002dff077e24 */ /* 0x000fe2000f8e02ff */
[----:B------:R-:W-:Y:S01]  /*a7e0*/  UMOV UR36, URZ ;  /* 0x0000003f00247c82 */ /* 0x000fe20008000000 */
[----:B------:R-:W-:Y:S01]  /*a7f0*/  UMOV UR4, 0x80 ;  /* 0x0000008000047882 */ /* 0x000fe20000000000 */
[----:B------:R-:W-:Y:S01]  /*a800*/  UMOV UR6, UR38 ;  /* 0x0000002600067c82 */ /* 0x000fe20008000000 */
[----:B------:R-:W-:Y:S01]  /*a810*/  UMOV UR7, UR39 ;  /* 0x0000002700077c82 */ /* 0x000fe20008000000 */
[----:B------:R-:W-:Y:S01]  /*a820*/  UMOV UR10, 0xffffffff ;  /* 0xffffffff000a7882 */ /* 0x000fe20000000000 */
[----:B--2---:R-:W-:Y:S01]  /*a830*/  SHF.R.U32.HI R4, RZ, 0x5, R18 ;  /* 0x00000005ff047819 */ /* 0x004fe20000011612 */
[----:B------:R-:W-:Y:S01]  /*a840*/  VOTEU.ALL UP1, P2 ;  /* 0x00000000003f7886 */ /* 0x000fe20001020000 */
[----:B---3--:R-:W2:Y:S02]  /*a850*/  LDC.64 R2, c[0x0][0x3f8] ;  /* 0x0000fe00ff027b82 */ /* 0x008ea40000000a00 */
[----:B------:R-:W-:-:S02]  /*a860*/  LOP3.LUT R4, R4, 0x3, RZ, 0xc0, !PT ;  /* 0x0000000304047812 */ /* 0x000fc400078ec0ff */
[----:B------:R-:W-:Y:S01]  /*a870*/  @!UP1 UIADD3 UR8, UP0, UR52, 0x270, URZ ;  /* 0x0000027034089890 */ /* 0x000fe2000ff1e03f */
[----:B-1----:R-:W-:-:S03]  /*a880*/  IMAD R7, R0, R7, UR49 ;  /* 0x0000003100077e24 */ /* 0x002fc6000f8e0207 */
[----:B------:R-:W-:Y:S01]  /*a890*/  @!UP1 UIADD3.X UR9, URZ, UR53, URZ, UP0, !UPT ;  /* 0x000000353f099290 */ /* 0x000fe200087fe43f */
[----:B------:R-:W-:-:S05]  /*a8a0*/  IMAD.SHL.U32 R7, R7, 0x80, RZ ;  /* 0x0000008007077824 */ /* 0x000fca00078e00ff */
[----:B------:R-:W-:Y:S02]  /*a8b0*/  R2UR UR37, R7 ;  /* 0x00000000072572ca */ /* 0x000fe400000e0000 */
[----:B--2---:R-:W-:-:S11]  /*a8c0*/  ISETP.NE.U32.AND P1, PT, R2, RZ, PT ;  /* 0x000000ff0200720c */ /* 0x004fd60003f25070 */
[----:B------:R-:W-:Y:S01]  /*a8d0*/  UMOV UR5, UR37 ;  /* 0x0000002500057c82 */ /* 0x000fe20008000000 */
[----:B------:R1:W-:Y:S01]  /*a8e0*/  @!UP1 UTMAPF.L2.4D [UR36], [UR8] ;  /* 0x00000024080095b8 */ /* 0x0003e20008018000 */
[----:B------:R-:W-:Y:S01]  /*a8f0*/  ISETP.NE.AND.EX P1, PT, R3, RZ, PT, P1 ;  /* 0x000000ff0300720c */ /* 0x000fe20003f25310 */
[----:B------:R1:W-:Y:S01]  /*a900*/  @!UP1 UTMAPF.L2.4D [UR4], [UR8] ;  /* 0x00000004080095b8 */ /* 0x0003e20008018000 */
[----:B----4-:R-:W-:Y:S01]  /*a910*/  SHF.R.S32.HI R10, RZ, 0x1f, R9 ;  /* 0x0000001fff0a7819 */ /* 0x010fe20000011409 */
[----:B------:R1:W-:Y:S01]  /*a920*/  STL [R1+0x18], R9 ;  /* 0x0000180901007387 */ /* 0x0003e20000100800 */
[----:B------:R-:W-:-:S03]  /*a930*/  SEL R0, R9, RZ, !P1 ;  /* 0x000000ff09007207 */ /* 0x000fc60004800000 */
[----:B------:R1:W-:Y:S01]  /*a940*/  STL [R1+0x1c], R10 ;  /* 0x00001c0a01007387 */ /* 0x0003e20000100800 */
[----:B------:R-:W-:Y:S05]  /*a950*/  BRA.DIV UR10, `(.L_x_39) ;  /* 0x0000002e0a907947 */ /* 0x000fea000b800000 */
[----:B------:R2:W3:Y:S02]  /*a960*/  SHFL.IDX PT, R14, R4, RZ, 0x1f ;  /* 0x00001fff040e7589 */ /* 0x0004e400000e0000 */
.L_x_94:
[----:B---3--:R-:W-:Y:S02]  /*a970*/  ISETP.NE.AND P0, PT, R14, RZ, PT ;  /* 0x000000ff0e00720c */ /* 0x008fe40003f05270 */
[----:B------:R-:W-:-:S11]  /*a980*/  PLOP3.LUT P6, PT, PT, PT, PT, 0x8, 0x0 ;  /* 0x000000000000781c */ /* 0x000fd60003fce170 */
[----:B------:R-:W-:Y:S05]  /*a990*/  @P0 BRA `(.L_x_40) ;  /* 0x0000000400d00947 */ /* 0x000fea0003800000 */
[----:B-1----:R-:W-:-:S06]  /*a9a0*/  ULEA.HI.SX32 UR4, UR41, 0xffffffff, 0x19 ;  /* 0xffffffff29047891 */ /* 0x002fcc000f8fca3f */
[----:B------:R-:W-:Y:S01]  /*a9b0*/  IMAD.U32 R6, RZ, RZ, UR4 ;  /* 0x00000004ff067e24 */ /* 0x000fe2000f8e00ff */
[----:B------:R-:W-:-:S03]  /*a9c0*/  UMOV UR4, 0xffffffff ;  /* 0xffffffff00047882 */ /* 0x000fc60000000000 */
[----:B------:R-:W-:Y:S05]  /*a9d0*/  BRA.DIV UR4, `(.L_x_41) ;  /* 0x0000002e04907947 */ /* 0x000fea000b800000 */
[----:B------:R-:W-:-:S13]  /*a9e0*/  ELECT P6, URZ, PT ;  /* 0x00000000003f782f */ /* 0x000fda00038c0000 */
.L_x_97:
[----:B------:R-:W-:Y:S05]  /*a9f0*/  @!P6 BRA `(.L_x_42) ;  /* 0x000000040058e947 */ /* 0x000fea0003800000 */
[----:B------:R-:W-:Y:S01]  /*aa00*/  IMAD.MOV.U32 R0, RZ, RZ, R9 ;  /* 0x000000ffff007224 */ /* 0x000fe200078e0009 */
[----:B------:R-:W-:Y:S06]  /*aa10*/  @!P1 BRA `(.L_x_43) ;  /* 0x0000000000449947 */ /* 0x000fec0003800000 */
[----:B------:R-:W1:Y:S01]  /*aa20*/  LDC R8, c[0x0][0x41c] ;  /* 0x00010700ff087b82 */ /* 0x000e620000000800 */
[----:B------:R-:W-:Y:S01]  /*aa30*/  ULDC.64 UR4, c[0x0][0x408] ;  /* 0x0001020000047ab9 */ /* 0x000fe20000000a00 */
[----:B-1----:R-:W-:-:S13]  /*aa40*/  ISETP.NE.AND P0, PT, R8, 0x1, PT ;  /* 0x000000010800780c */ /* 0x002fda0003f05270 */
[----:B--2---:R-:W1:Y:S02]  /*aa50*/  @P0 LDC.64 R4, c[0x0][0x420] ;  /* 0x00010800ff040b82 */ /* 0x004e640000000a00 */
[----:B-1----:R-:W-:-:S04]  /*aa60*/  @P0 IMAD.HI.U32 R0, R6, R4, RZ ;  /* 0x0000000406000227 */ /* 0x002fc800078e00ff */
[----:B------:R-:W-:Y:S01]  /*aa70*/  IMAD.MOV.U32 R4, RZ, RZ, R6 ;  /* 0x000000ffff047224 */ /* 0x000fe200078e0006 */
[----:B------:R-:W-:-:S04]  /*aa80*/  @P0 SHF.R.U32.HI R4, RZ, R5, R0 ;  /* 0x00000005ff040219 */ /* 0x000fc80000011600 */
[--C-:B------:R-:W-:Y:S01]  /*aa90*/  SHF.R.S32.HI R5, RZ, 0x1f, R4.reuse ;  /* 0x0000001fff057819 */ /* 0x100fe20000011404 */
[----:B------:R-:W-:-:S04]  /*aaa0*/  IMAD.MOV R0, RZ, RZ, -R4 ;  /* 0x000000ffff007224 */ /* 0x000fc800078e0a04 */
[----:B------:R-:W-:Y:S02]  /*aab0*/  IMAD R6, R8, R0, R6 ;  /* 0x0000000008067224 */ /* 0x000fe400078e0206 */
[----:B------:R-:W-:Y:S02]  /*aac0*/  IMAD R0, R10, UR4, RZ ;  /* 0x000000040a007c24 */ /* 0x000fe4000f8e02ff */
[----:B------:R-:W-:-:S04]  /*aad0*/  IMAD.WIDE.U32 R4, R9, UR4, R4 ;  /* 0x0000000409047c25 */ /* 0x000fc8000f8e0004 */
[----:B------:R-:W-:Y:S01]  /*aae0*/  IMAD R0, R9, UR5, R0 ;  /* 0x0000000509007c24 */ /* 0x000fe2000f8e0200 */
[----:B------:R-:W-:-:S03]  /*aaf0*/  LEA R2, P0, R4, R2, 0x2 ;  /* 0x0000000204027211 */ /* 0x000fc600078010ff */
[----:B------:R-:W-:-:S05]  /*ab00*/  IMAD.IADD R0, R5, 0x1, R0 ;  /* 0x0000000105007824 */ /* 0x000fca00078e0200 */
[----:B------:R-:W-:-:S05]  /*ab10*/  LEA.HI.X R3, R4, R3, R0, 0x2, P0 ;  /* 0x0000000304037211 */ /* 0x000fca00000f1400 */
[----:B------:R1:W5:Y:S02]  /*ab20*/  LDG.E R0, desc[UR50][R2.64] ;  /* 0x0000003202007981 */ /* 0x000364000c1e1900 */
.L_x_43:
[----:B-1----:R-:W2:Y:S04]  /*ab30*/  LDL R3, [R1+0xc] ;  /* 0x00000c0001037983 */ /* 0x002ea80000100800 */
[----:B------:R-:W3:Y:S01]  /*ab40*/  LDL R2, [R1+0x14] ;  /* 0x0000140001027983 */ /* 0x000ee20000100800 */
[----:B------:R-:W-:Y:S02]  /*ab50*/  ISETP.NE.AND P0, PT, R16, RZ, PT ;  /* 0x000000ff1000720c */ /* 0x000fe40003f05270 */
[----:B--2---:R-:W-:Y:S02]  /*ab60*/  LEA R4, R3, UR40, 0x3 ;  /* 0x0000002803047c11 */ /* 0x004fe4000f8e18ff */
[----:B---3--:R-:W-:-:S04]  /*ab70*/  SHF.L.U32 R3, R2, 0x1f, RZ ;  /* 0x0000001f02037819 */ /* 0x008fc800000006ff */
[----:B------:R-:W1:Y:S02]  /*ab80*/  SYNCS.PHASECHK.TRANS64.TRYWAIT P3, [R4+URZ+0x38880], R3 ;  /* 0x03888003040075a7 */ /* 0x000e64000806017f */
[----:B-1----:R-:W-:Y:S05]  /*ab90*/  @!P3 BRA `(.L_x_44) ;  /* 0x0000002c0040b947 */ /* 0x002fea0003800000 */
.L_x_98:
[----:B------:R-:W-:Y:S05]  /*aba0*/  @P0 BRA `(.L_x_45) ;  /* 0x00000000001c0947 */ /* 0x000fea0003800000 */
[----:B------:R-:W2:Y:S01]  /*abb0*/  S2R R2, SR_TID.X ;  /* 0x0000000000027919 */ /* 0x000ea20000002100 */
[----:B------:R-:W-:-:S04]  /*abc0*/  IMAD.MOV.U32 R5, RZ, RZ, 0x8000 ;  /* 0x00008000ff057424 */ /* 0x000fc800078e00ff */
[----:B------:R3:W-:Y:S01]  /*abd0*/  SYNCS.ARRIVE.TRANS64 RZ, [R4+URZ+0x38870], R5 ;  /* 0x0388700504ff79a7 */ /* 0x0007e2000800003f */
[----:B--2---:R-:W-:-:S04]  /*abe0*/  LOP3.LUT R2, R2, 0x1f, RZ, 0xc0, !PT ;  /* 0x0000001f02027812 */ /* 0x004fc800078ec0ff */
[----:B------:R-:W-:-:S13]  /*abf0*/  ISETP.NE.AND P3, PT, R2, RZ, PT ;  /* 0x000000ff0200720c */ /* 0x000fda0003f65270 */
[----:B---3--:R-:W-:Y:S05]  /*ac00*/  @!P3 BRA `(.L_x_45) ;  /* 0x000000000004b947 */ /* 0x008fea0003800000 */
[----:B------:R-:W-:Y:S01]  /*ac10*/  BPT.TRAP 0x1 ;  /* 0x000000040000795c */ /* 0x000fe20000300000 */
.L_x_45:
[----:B------:R-:W2:Y:S04]  /*ac20*/  LDL R2, [R1+0xc] ;  /* 0x00000c0001027983 */ /* 0x000ea80000100800 */
[----:B------:R-:W3:Y:S01]  /*ac30*/  LDL R5, [R1+0x8] ;  /* 0x0000080001057983 */ /* 0x000ee20000100800 */
[----:B------:R-:W-:Y:S01]  /*ac40*/  R2UR UR9, R4 ;  /* 0x00000000040972ca */ /* 0x000fe200000e0000 */
[----:B------:R-:W-:Y:S01]  /*ac50*/  IMAD.SHL.U32 R6, R6, 0x80, RZ ;  /* 0x0000008006067824 */ /* 0x000fe200078e00ff */
[----:B-----5:R-:W-:Y:S01]  /*ac60*/  R2UR UR13, R0 ;  /* 0x00000000000d72ca */ /* 0x020fe200000e0000 */
[----:B------:R-:W-:Y:S01]  /*ac70*/  UIADD3 UR4, UP0, UR52, 0x470, URZ ;  /* 0x0000047034047890 */ /* 0x000fe2000ff1e03f */
[----:B------:R-:W-:Y:S02]  /*ac80*/  UMOV UR10, URZ ;  /* 0x0000003f000a7c82 */ /* 0x000fe40008000000 */
[----:B------:R-:W-:Y:S01]  /*ac90*/  R2UR UR11, R6 ;  /* 0x00000000060b72ca */ /* 0x000fe200000e0000 */
[----:B------:R-:W-:Y:S01]  /*aca0*/  UIADD3.X UR5, URZ, UR53, URZ, UP0, !UPT ;  /* 0x000000353f057290 */ /* 0x000fe200087fe43f */
[----:B------:R-:W-:Y:S01]  /*acb0*/  UMOV UR6, 0x0 ;  /* 0x0000000000067882 */ /* 0x000fe20000000000 */
[----:B------:R-:W-:Y:S01]  /*acc0*/  UMOV UR7, 0x14f00000 ;  /* 0x14f0000000077882 */ /* 0x000fe20000000000 */
[----:B------:R-:W-:-:S03]  /*acd0*/  UMOV UR15, 0x80 ;  /* 0x00000080000f7882 */ /* 0x000fc60000000000 */
[----:B------:R-:W-:Y:S01]  /*ace0*/  UIADD3 UR9, UR9, 0x38870, URZ ;  /* 0x0003887009097890 */ /* 0x000fe2000fffe03f */
[----:B--2---:R-:W-:-:S04]  /*acf0*/  LEA R2, R2, UR40, 0xf ;  /* 0x0000002802027c11 */ /* 0x004fc8000f8e78ff */
[----:B------:R-:W-:Y:S02]  /*ad00*/  R2UR UR14, R2 ;  /* 0x00000000020e72ca */ /* 0x000fe400000e0000 */
[----:B---3--:R-:W-:-:S11]  /*ad10*/  R2UR UR12, R5 ;  /* 0x00000000050c72ca */ /* 0x008fd600000e0000 */
[----:B------:R-:W-:Y:S02]  /*ad20*/  UIADD3 UR8, UR14, 0x10400, URZ ;  /* 0x000104000e087890 */ /* 0x000fe4000fffe03f */
[----:B------:R-:W-:-:S07]  /*ad30*/  UIADD3 UR14, UR14, 0x14400, URZ ;  /* 0x000144000e0e7890 */ /* 0x000fce000fffe03f */
[----:B------:R2:W-:Y:S02]  /*ad40*/  UTMALDG.4D [UR8], [UR4], desc[UR6] ;  /* 0x00000608040075b4 */ /* 0x0005e40008019000 */
[----:B--2---:R-:W-:Y:S01]  /*ad50*/  UMOV UR8, UR14 ;  /* 0x0000000e00087c82 */ /* 0x004fe20008000000 */
[----:B------:R-:W-:Y:S02]  /*ad60*/  UMOV UR10, UR15 ;  /* 0x0000000f000a7c82 */ /* 0x000fe40008000000 */
[----:B------:R2:W-:Y:S01]  /*ad70*/  UTMALDG.4D [UR8], [UR4], desc[UR6] ;  /* 0x00000608040075b4 */ /* 0x0005e20008019000 */
[----:B------:R-:W3:Y:S02]  /*ad80*/  SYNCS.PHASECHK.TRANS64.TRYWAIT P3, [R4+URZ+0x38840], R3 ;  /* 0x03884003040075a7 */ /* 0x000ee4000806017f */
[----:B--23--:R-:W-:Y:S05]  /*ad90*/  @!P3 BRA `(.L_x_46) ;  /* 0x0000002800d4b947 */ /* 0x00cfea0003800000 */
.L_x_99:
[----:B------:R-:W-:Y:S05]  /*ada0*/  @P0 BRA `(.L_x_47) ;  /* 0x00000000001c0947 */ /* 0x000fea0003800000 */
[----:B------:R-:W3:Y:S01]  /*adb0*/  S2R R5, SR_TID.X ;  /* 0x0000000000057919 */ /* 0x000ee20000002100 */
[----:B-12---:R-:W-:-:S04]  /*adc0*/  IMAD.MOV.U32 R3, RZ, RZ, 0x8000 ;  /* 0x00008000ff037424 */ /* 0x006fc800078e00ff */
[----:B------:R4:W-:Y:S01]  /*add0*/  SYNCS.ARRIVE.TRANS64 RZ, [R4+URZ+0x38830], R3 ;  /* 0x0388300304ff79a7 */ /* 0x0009e2000800003f */
[----:B---3--:R-:W-:-:S04]  /*ade0*/  LOP3.LUT R5, R5, 0x1f, RZ, 0xc0, !PT ;  /* 0x0000001f05057812 */ /* 0x008fc800078ec0ff */
[----:B------:R-:W-:-:S13]  /*adf0*/  ISETP.NE.AND P0, PT, R5, RZ, PT ;  /* 0x000000ff0500720c */ /* 0x000fda0003f05270 */
[----:B----4-:R-:W-:Y:S05]  /*ae00*/  @!P0 BRA `(.L_x_47) ;  /* 0x0000000000048947 */ /* 0x010fea0003800000 */
[----:B------:R-:W-:Y:S01]  /*ae10*/  BPT.TRAP 0x1 ;  /* 0x000000040000795c */ /* 0x000fe20000300000 */
.L_x_47:
[----:B-12---:R-:W2:Y:S01]  /*ae20*/  LDL R3, [R1+0x8] ;  /* 0x0000080001037983 */ /* 0x006ea20000100800 */
[----:B------:R-:W-:Y:S01]  /*ae30*/  R2UR UR14, R2 ;  /* 0x00000000020e72ca */ /* 0x000fe200000e0000 */
[----:B------:R-:W-:Y:S01]  /*ae40*/  UIADD3 UR4, UP0, UR52, 0x370, URZ ;  /* 0x0000037034047890 */ /* 0x000fe2000ff1e03f */
[----:B------:R-:W-:Y:S01]  /*ae50*/  R2UR UR9, R4 ;  /* 0x00000000040972ca */ /* 0x000fe200000e0000 */
[----:B------:R-:W-:Y:S01]  /*ae60*/  UMOV UR10, URZ ;  /* 0x0000003f000a7c82 */ /* 0x000fe20008000000 */
[----:B------:R-:W-:Y:S01]  /*ae70*/  R2UR UR11, R6 ;  /* 0x00000000060b72ca */ /* 0x000fe200000e0000 */
[----:B------:R-:W-:Y:S01]  /*ae80*/  UIADD3.X UR5, URZ, UR53, URZ, UP0, !UPT ;  /* 0x000000353f057290 */ /* 0x000fe200087fe43f */
[----:B------:R-:W-:Y:S01]  /*ae90*/  R2UR UR13, R0 ;  /* 0x00000000000d72ca */ /* 0x000fe200000e0000 */
[----:B------:R-:W-:Y:S01]  /*aea0*/  UMOV UR6, 0x0 ;  /* 0x0000000000067882 */ /* 0x000fe20000000000 */
[----:B------:R-:W-:Y:S01]  /*aeb0*/  UMOV UR7, 0x14f00000 ;  /* 0x14f0000000077882 */ /* 0x000fe20000000000 */
[----:B------:R-:W-:-:S04]  /*aec0*/  UMOV UR15, 0x80 ;  /* 0x00000080000f7882 */ /* 0x000fc80000000000 */
[----:B------:R-:W-:Y:S02]  /*aed0*/  UIADD3 UR8, UR14, 0x28400, URZ ;  /* 0x000284000e087890 */ /* 0x000fe4000fffe03f */
[----:B------:R-:W-:Y:S02]  /*aee0*/  UIADD3 UR9, UR9, 0x38830, URZ ;  /* 0x0003883009097890 */ /* 0x000fe4000fffe03f */
[----:B------:R-:W-:Y:S01]  /*aef0*/  UIADD3 UR14, UR14, 0x2c400, URZ ;  /* 0x0002c4000e0e7890 */ /* 0x000fe2000fffe03f */
[----:B--2---:R-:W-:-:S13]  /*af00*/  R2UR UR12, R3 ;  /* 0x00000000030c72ca */ /* 0x004fda00000e0000 */
[----:B------:R1:W-:Y:S02]  /*af10*/  UTMALDG.4D [UR8], [UR4], desc[UR6] ;  /* 0x00000608040075b4 */ /* 0x0003e40008019000 */
[----:B-1----:R-:W-:Y:S01]  /*af20*/  UMOV UR8, UR14 ;  /* 0x0000000e00087c82 */ /* 0x002fe20008000000 */
[----:B------:R-:W-:Y:S02]  /*af30*/  UMOV UR10, UR15 ;  /* 0x0000000f000a7c82 */ /* 0x000fe40008000000 */
[----:B------:R1:W-:Y:S02]  /*af40*/  UTMALDG.4D [UR8], [UR4], desc[UR6] ;  /* 0x00000608040075b4 */ /* 0x0003e40008019000 */
[----:B-1----:R-:W-:Y:S01]  /*af50*/  NOP ;  /* 0x0000000000007918 */ /* 0x002fe20000000000 */
.L_x_42:
[----:B------:R-:W-:Y:S05]  /*af60*/  WARPSYNC.ALL ;  /* 0x0000000000007948 */ /* 0x000fea0003800000 */
[----:B------:R-:W-:Y:S01]  /*af70*/  ELECT P0, URZ, PT ;  /* 0x00000000003f782f */ /* 0x000fe20003800000 */
[----:B------:R-:W-:Y:S01]  /*af80*/  BAR.SYNC.DEFER_BLOCKING 0x8, 0x120 ;  /* 0x0204800000007b1d */ /* 0x000fe20000010000 */
[----:B------:R-:W-:Y:S02]  /*af90*/  UIADD3 UR4, UP0, UR52, 0x270, URZ ;  /* 0x0000027034047890 */ /* 0x000fe4000ff1e03f */
[----:B------:R-:W-:Y:S02]  /*afa0*/  UIADD3 UR8, UR40, 0x20400, URZ ;  /* 0x0002040028087890 */ /* 0x000fe4000fffe03f */
[----:B------:R-:W-:-:S02]  /*afb0*/  UIADD3 UR9, UR40, 0x38800, URZ ;  /* 0x0003880028097890 */ /* 0x000fc4000fffe03f */
[----:B------:R-:W-:Y:S02]  /*afc0*/  UIADD3.X UR5, URZ, UR53, URZ, UP0, !UPT ;  /* 0x000000353f057290 */ /* 0x000fe400087fe43f */
[----:B------:R-:W-:Y:S01]  /*afd0*/  UIADD3 UR16, UR40, 0x24400, URZ ;  /* 0x0002440028107890 */ /* 0x000fe2000fffe03f */
[----:B------:R-:W-:Y:S02]  /*afe0*/  UMOV UR6, 0x0 ;  /* 0x0000000000067882 */ /* 0x000fe40000000000 */
[C---:B------:R-:W-:Y:S01]  /*aff0*/  @P0 R2UR UR11, R7.reuse ;  /* 0x00000000070b02ca */ /* 0x040fe200000e0000 */
[----:B------:R-:W-:Y:S01]  /*b000*/  @P0 IMAD.MOV.U32 R2, RZ, RZ, 0x8000 ;  /* 0x00008000ff020424 */ /* 0x000fe200078e00ff */
[----:B------:R-:W-:Y:S01]  /*b010*/  @P0 R2UR UR19, R7 ;  /* 0x00000000071302ca */ /* 0x000fe200000e0000 */
[----:B------:R-:W-:Y:S01]  /*b020*/  UMOV UR7, 0x12f00000 ;  /* 0x12f0000000077882 */ /* 0x000fe20000000000 */
[----:B------:R-:W-:Y:S01]  /*b030*/  UMOV UR10, URZ ;  /* 0x0000003f000a7c82 */ /* 0x000fe20008000000 */
[----:B------:R-:W-:Y:S01]  /*b040*/  UMOV UR12, UR38 ;  /* 0x00000026000c7c82 */ /* 0x000fe20008000000 */
[----:B------:R-:W-:Y:S01]  /*b050*/  UMOV UR13, UR39 ;  /* 0x00000027000d7c82 */ /* 0x000fe20008000000 */
[----:B------:R-:W-:Y:S01]  /*b060*/  UMOV UR18, 0x80 ;  /* 0x0000008000127882 */ /* 0x000fe20000000000 */
[----:B------:R-:W-:Y:S01]  /*b070*/  UMOV UR20, UR38 ;  /* 0x0000002600147c82 */ /* 0x000fe20008000000 */
[----:B------:R-:W-:Y:S01]  /*b080*/  UMOV UR21, UR39 ;  /* 0x0000002700157c82 */ /* 0x000fe20008000000 */
[----:B------:R-:W-:Y:S01]  /*b090*/  UMOV UR17, UR9 ;  /* 0x0000000900117c82 */ /* 0x000fe20008000000 */
[----:B------:R3:W-:Y:S02]  /*b0a0*/  @P0 SYNCS.ARRIVE.TRANS64 RZ, [UR40+0x38800], R2 ;  /* 0x03880002ffff09a7 */ /* 0x0007e40008000028 */
[----:B------:R3:W-:Y:S02]  /*b0b0*/  UTMALDG.4D [UR8], [UR4], desc[UR6] ;  /* 0x00000608040075b4 */ /* 0x0007e40008019000 */
[----:B------:R3:W-:Y:S01]  /*b0c0*/  UTMALDG.4D [UR16], [UR4], desc[UR6] ;  /* 0x00000610040075b4 */ /* 0x0007e20008019000 */
[----:B------:R-:W-:Y:S01]  /*b0d0*/  NOP ;  /* 0x0000000000007918 */ /* 0x000fe20000000000 */
.L_x_40:
[----:B-1-3--:R-:W-:-:S06]  /*b0e0*/  ULOP3.LUT UR4, UR47, 0x1, URZ, 0xc, !UPT ;  /* 0x000000012f047892 */ /* 0x00afcc000f8e0c3f */
[----:B------:R-:W-:-:S05]  /*b0f0*/  IMAD.U32 R2, RZ, RZ, UR4 ;  /* 0x00000004ff027e24 */ /* 0x000fca000f8e00ff */
[----:B------:R-:W-:-:S04]  /*b100*/  SHF.L.U32 R2, R2, 0x1f, RZ ;  /* 0x0000001f02027819 */ /* 0x000fc800000006ff */
[----:B------:R-:W1:Y:S02]  /*b110*/  SYNCS.PHASECHK.TRANS64.TRYWAIT P0, [UR40+0x38820], R2 ;  /* 0x03882002ff0075a7 */ /* 0x000e640008000168 */
[----:B-1----:R-:W-:Y:S05]  /*b120*/  @!P0 BRA `(.L_x_48) ;  /* 0x0000002800048947 */ /* 0x002fea0003800000 */
.L_x_100:
[----:B------:R-:W-:-:S06]  /*b130*/  UISETP.GE.AND UP0, UPT, UR42, 0x81, UPT ;  /* 0x000000812a00788c */ /* 0x000fcc000bf06270 */
[----:B------:R-:W-:-:S13]  /*b140*/  PLOP3.LUT P0, PT, PT, PT, UP0, 0x80, 0x0 ;  /* 0x000000000000781c */ /* 0x000fda0003f0f008 */
[----:B------:R-:W-:Y:S05]  /*b150*/  @!P0 BRA `(.L_x_49) ;  /* 0x0000001400288947 */ /* 0x000fea0003800000 */
[----:B------:R3:W5:Y:S01]  /*b160*/  LDL.LU R6, [R1+0x14] ;  /* 0x0000140001067983 */ /* 0x0007620000300800 */
[----:B------:R-:W-:-:S03]  /*b170*/  ULEA.HI.SX32 UR4, UR41, 0xfffffffe, 0x19 ;  /* 0xfffffffe29047891 */ /* 0x000fc6000f8fca3f */
[----:B------:R3:W5:Y:S03]  /*b180*/  LDL.LU R7, [R1+0xc] ;  /* 0x00000c0001077983 */ /* 0x0007660000300800 */
[----:B------:R-:W-:-:S07]  /*b190*/  IMAD.U32 R20, RZ, RZ, UR4 ;  /* 0x00000004ff147e24 */ /* 0x000fce000f8e00ff */
.L_x_71:
[----:B-1--45:R-:W-:Y:S01]  /*b1a0*/  VIADD R2, R7, 0x1 ;  /* 0x0000000107027836 */ /* 0x032fe20000000000 */
[----:B------:R-:W-:Y:S04]  /*b1b0*/  BSSY B0, `(.L_x_50) ;  /* 0x000008c000007945 */ /* 0x000fe80003800000 */
[----:B------:R-:W-:-:S04]  /*b1c0*/  ISETP.NE.AND P0, PT, R2, 0x2, PT ;  /* 0x000000020200780c */ /* 0x000fc80003f05270 */
[----:B------:R-:W-:Y:S02]  /*b1d0*/  SEL R3, RZ, 0x1, P0 ;  /* 0x00000001ff037807 */ /* 0x000fe40000000000 */
[----:B------:R-:W-:Y:S02]  /*b1e0*/  SEL R10, R2, RZ, P0 ;  /* 0x000000ff020a7207 */ /* 0x000fe40000000000 */
[----:B------:R-:W-:-:S05]  /*b1f0*/  LOP3.LUT R9, R6, R3, RZ, 0x3c, !PT ;  /* 0x0000000306097212 */ /* 0x000fca00078e3cff */
[----:B------:R1:W-:Y:S04]  /*b200*/  STL [R1+0x14], R9 ;  /* 0x0000140901007387 */ /* 0x0003e80000100800 */
[----:B------:R1:W-:Y:S01]  /*b210*/  STL [R1+0xc], R10 ;  /* 0x00000c0a01007387 */ /* 0x0003e20000100800 */
[----:B------:R-:W-:Y:S05]  /*b220*/  @!P6 BRA `(.L_x_51) ;  /* 0x000000080010e947 */ /* 0x000fea0003800000 */
[----:B------:R-:W-:Y:S01]  /*b230*/  IMAD.MOV.U32 R8, RZ, RZ, R20 ;  /* 0x000000ffff087224 */ /* 0x000fe200078e0014 */
[----:B------:R-:W-:Y:S06]  /*b240*/  @!P1 BRA `(.L_x_52) ;  /* 0x0000000000509947 */ /* 0x000fec0003800000 */
[----:B------:R-:W4:Y:S01]  /*b250*/  LDL R5, [R1+0x1c] ;  /* 0x00001c0001057983 */ /* 0x000f220000100800 */
[----:B------:R-:W1:Y:S01]  /*b260*/  LDC R8, c[0x0][0x41c] ;  /* 0x00010700ff087b82 */ /* 0x000e620000000800 */
[----:B------:R-:W-:Y:S02]  /*b270*/  ULDC.64 UR4, c[0x0][0x408] ;  /* 0x0001020000047ab9 */ /* 0x000fe40000000a00 */
[----:B--2---:R-:W2:Y:S01]  /*b280*/  LDL R4, [R1+0x18] ;  /* 0x0000180001047983 */ /* 0x004ea20000100800 */
[----:B-1----:R-:W-:-:S13]  /*b290*/  ISETP.NE.AND P0, PT, R8, 0x1, PT ;  /* 0x000000010800780c */ /* 0x002fda0003f05270 */
[----:B------:R-:W1:Y:S02]  /*b2a0*/  @P0 LDC.64 R2, c[0x0][0x420] ;  /* 0x00010800ff020b82 */ /* 0x000e640000000a00 */
[----:B-1----:R-:W-:-:S04]  /*b2b0*/  @P0 IMAD.HI.U32 R0, R20, R2, RZ ;  /* 0x0000000214000227 */ /* 0x002fc800078e00ff */
[----:B------:R-:W-:Y:S01]  /*b2c0*/  IMAD.MOV.U32 R2, RZ, RZ, R20 ;  /* 0x000000ffff027224 */ /* 0x000fe200078e0014 */
[----:B------:R-:W-:-:S05]  /*b2d0*/  @P0 SHF.R.U32.HI R2, RZ, R3, R0 ;  /* 0x00000003ff020219 */ /* 0x000fca0000011600 */
[----:B------:R-:W-:-:S04]  /*b2e0*/  IMAD.MOV R3, RZ, RZ, -R2 ;  /* 0x000000ffff037224 */ /* 0x000fc800078e0a02 */
[----:B------:R-:W-:Y:S01]  /*b2f0*/  IMAD R8, R8, R3, R20 ;  /* 0x0000000308087224 */ /* 0x000fe200078e0214 */
[----:B------:R-:W-:Y:S01]  /*b300*/  SHF.R.S32.HI R3, RZ, 0x1f, R2 ;  /* 0x0000001fff037819 */ /* 0x000fe20000011402 */
[----:B----4-:R-:W-:-:S04]  /*b310*/  IMAD R0, R5, UR4, RZ ;  /* 0x0000000405007c24 */ /* 0x010fc8000f8e02ff */
[C---:B--2---:R-:W-:Y:S02]  /*b320*/  IMAD R0, R4.reuse, UR5, R0 ;  /* 0x0000000504007c24 */ /* 0x044fe4000f8e0200 */
[----:B------:R-:W-:Y:S01]  /*b330*/  IMAD.WIDE.U32 R2, R4, UR4, R2 ;  /* 0x0000000404027c25 */ /* 0x000fe2000f8e0002 */
[----:B------:R-:W-:-:S03]  /*b340*/  ULDC.64 UR4, c[0x0][0x3f8] ;  /* 0x0000fe0000047ab9 */ /* 0x000fc60000000a00 */
[----:B------:R-:W-:Y:S01]  /*b350*/  IMAD.IADD R0, R0, 0x1, R3 ;  /* 0x0000000100007824 */ /* 0x000fe200078e0203 */
[----:B------:R-:W-:-:S04]  /*b360*/  LEA R4, P0, R2, UR4, 0x2 ;  /* 0x0000000402047c11 */ /* 0x000fc8000f8010ff */
[----:B------:R-:W-:-:S05]  /*b370*/  LEA.HI.X R5, R2, UR5, R0, 0x2, P0 ;  /* 0x0000000502057c11 */ /* 0x000fca00080f1400 */
[----:B------:R4:W5:Y:S04]  /*b380*/  LDG.E R0, desc[UR50][R4.64] ;  /* 0x0000003204007981 */ /* 0x000968000c1e1900 */
.L_x_52:
[----:B--2-4-:R-:W-:Y:S01]  /*b390*/  LEA R4, R10, UR40, 0x3 ;  /* 0x000000280a047c11 */ /* 0x014fe2000f8e18ff */
[----:B------:R-:W2:Y:S01]  /*b3a0*/  S2R R2, SR_TID.X ;  /* 0x0000000000027919 */ /* 0x000ea20000002100 */
[----:B------:R-:W-:Y:S01]  /*b3b0*/  SHF.L.U32 R3, R9, 0x1f, RZ ;  /* 0x0000001f09037819 */ /* 0x000fe200000006ff */
[----:B------:R-:W-:Y:S03]  /*b3c0*/  BSSY B1, `(.L_x_53) ;  /* 0x0000005000017945 */ /* 0x000fe60003800000 */
[----:B------:R-:W4:Y:S01]  /*b3d0*/  SYNCS.PHASECHK.TRANS64.TRYWAIT P0, [R4+URZ+0x38880], R3 ;  /* 0x03888003040075a7 */ /* 0x000f22000800017f */
[----:B--2---:R-:W-:-:S04]  /*b3e0*/  LOP3.LUT R2, R2, 0x7f, RZ, 0xc0, !PT ;  /* 0x0000007f02027812 */ /* 0x004fc800078ec0ff */
[----:B------:R-:W-:Y:S01]  /*b3f0*/  ISETP.NE.AND P3, PT, R2, RZ, PT ;  /* 0x000000ff0200720c */ /* 0x000fe20003f65270 */
[----:B----4-:R-:W-:-:S12]  /*b400*/  @!P0 BRA `(.L_x_54) ;  /* 0x0000002400608947 */ /* 0x010fd80003800000 */
.L_x_101:
[----:B------:R-:W-:Y:S05]  /*b410*/  BSYNC B1 ;  /* 0x0000000000017941 */ /* 0x000fea0003800000 */
.L_x_53:
[----:B------:R-:W-:Y:S04]  /*b420*/  BSSY B1, `(.L_x_55) ;  /* 0x0000009000017945 */ /* 0x000fe80003800000 */
[----:B------:R-:W-:Y:S05]  /*b430*/  @P3 BRA `(.L_x_56) ;  /* 0x00000000001c3947 */ /* 0x000fea0003800000 */
[----:B------:R-:W4:Y:S02]  /*b440*/  S2R R2, SR_TID.X ;  /* 0x0000000000027919 */ /* 0x000f240000002100 */
[----:B----4-:R-:W-:Y:S01]  /*b450*/  LOP3.LUT R5, R2, 0x1f, RZ, 0xc0, !PT ;  /* 0x0000001f02057812 */ /* 0x010fe200078ec0ff */
[----:B------:R-:W-:-:S03]  /*b460*/  IMAD.MOV.U32 R2, RZ, RZ, 0x8000 ;  /* 0x00008000ff027424 */ /* 0x000fc600078e00ff */
[----:B------:R-:W-:Y:S01]  /*b470*/  ISETP.NE.AND P0, PT, R5, RZ, PT ;  /* 0x000000ff0500720c */ /* 0x000fe20003f05270 */
[----:B------:R4:W-:-:S12]  /*b480*/  SYNCS.ARRIVE.TRANS64 RZ, [R4+URZ+0x38870], R2 ;  /* 0x0388700204ff79a7 */ /* 0x0009d8000800003f */
[----:B----4-:R-:W-:Y:S05]  /*b490*/  @!P0 BRA `(.L_x_56) ;  /* 0x0000000000048947 */ /* 0x010fea0003800000 */
[----:B------:R-:W-:Y:S01]  /*b4a0*/  BPT.TRAP 0x1 ;  /* 0x000000040000795c */ /* 0x000fe20000300000 */
.L_x_56:
[----:B------:R-:W-:Y:S05]  /*b4b0*/  BSYNC B1 ;  /* 0x0000000000017941 */ /* 0x000fea0003800000 */
.L_x_55:
[----:B------:R-:W4:Y:S04]  /*b4c0*/  LDL R2, [R1+0xc] ;  /* 0x00000c0001027983 */ /* 0x000f280000100800 */
[----:B------:R-:W2:Y:S01]  /*b4d0*/  LDL R5, [R1+0x8] ;  /* 0x0000080001057983 */ /* 0x000ea20000100800 */
[----:B------:R-:W-:-:S05]  /*b4e0*/  IMAD.MOV.U32 R13, RZ, RZ, RZ ;  /* 0x000000ffff0d7224 */ /* 0x000fca00078e00ff */
[----:B------:R-:W-:Y:S01]  /*b4f0*/  R2UR UR10, R13 ;  /* 0x000000000d0a72ca */ /* 0x000fe200000e0000 */
[----:B------:R-:W-:Y:S01]  /*b500*/  UIADD3 UR4, UP0, UR52, 0x470, URZ ;  /* 0x0000047034047890 */ /* 0x000fe2000ff1e03f */
[----:B------:R-:W-:Y:S02]  /*b510*/  PLOP3.LUT P0, PT, PT, PT, PT, 0x80, 0x0 ;  /* 0x000000000000781c */ /* 0x000fe40003f0f070 */
[----:B------:R-:W-:Y:S01]  /*b520*/  SHF.L.U32 R8, R8, 0x7, RZ ;  /* 0x0000000708087819 */ /* 0x000fe200000006ff */
[----:B------:R-:W-:Y:S01]  /*b530*/  UIADD3.X UR5, URZ, UR53, URZ, UP0, !UPT ;  /* 0x000000353f057290 */ /* 0x000fe200087fe43f */
[----:B------:R-:W-:Y:S01]  /*b540*/  UMOV UR6, 0x0 ;  /* 0x0000000000067882 */ /* 0x000fe20000000000 */
[----:B------:R-:W-:Y:S01]  /*b550*/  UMOV UR7, 0x14f00000 ;  /* 0x14f0000000077882 */ /* 0x000fe20000000000 */
[----:B----4-:R-:W-:Y:S02]  /*b560*/  LEA R2, R2, UR40, 0xf ;  /* 0x0000002802027c11 */ /* 0x010fe4000f8e78ff */
[----:B--2---:R-:W-:Y:S01]  /*b570*/  R2UR UR12, R5 ;  /* 0x00000000050c72ca */ /* 0x004fe200000e0000 */
[----:B------:R-:W-:-:S02]  /*b580*/  VIADD R5, R4, 0x38870 ;  /* 0x0003887004057836 */ /* 0x000fc40000000000 */
[----:B-1----:R-:W-:-:S12]  /*b590*/  VIADD R9, R2, 0x10400 ;  /* 0x0001040002097836 */ /* 0x002fd80000000000 */
.L_x_57:
[----:B------:R-:W-:-:S13]  /*b5a0*/  @P0 ELECT P4, URZ, PT ;  /* 0x00000000003f082f */ /* 0x000fda0003880000 */
[----:B-----5:R-:W-:Y:S02]  /*b5b0*/  @P4 R2UR UR13, R0 ;  /* 0x00000000000d42ca */ /* 0x020fe400000e0000 */
[----:B------:R-:W-:Y:S02]  /*b5c0*/  @P4 R2UR UR11, R8 ;  /* 0x00000000080b42ca */ /* 0x000fe400000e0000 */
[----:B------:R-:W-:Y:S02]  /*b5d0*/  @P4 R2UR UR9, R5 ;  /* 0x00000000050942ca */ /* 0x000fe400000e0000 */
[----:B------:R-:W-:Y:S02]  /*b5e0*/  @P4 R2UR UR8, R9 ;  /* 0x00000000090842ca */ /* 0x000fe400000e0000 */
[----:B------:R-:W-:Y:S02]  /*b5f0*/  @P4 PLOP3.LUT P0, PT, P4, PT, PT, 0x8, 0x0 ;  /* 0x000000000000481c */ /* 0x000fe4000270e170 */
[----:B------:R-:W-:-:S09]  /*b600*/  PLOP3.LUT P4, PT, PT, PT, PT, 0x8, 0x0 ;  /* 0x000000000000781c */ /* 0x000fd20003f8e170 */
[----:B------:R1:W-:Y:S02]  /*b610*/  UTMALDG.4D [UR8], [UR4], desc[UR6] ;  /* 0x00000608040075b4 */ /* 0x0003e40008019000 */
[----:B-1----:R-:W-:Y:S05]  /*b620*/  @P0 BRA.U.ANY `(.L_x_57) ;  /* 0xfffffffd00dc0947 */ /* 0x002fea000393ffff */
[----:B------:R-:W2:Y:S01]  /*b630*/  LDL R10, [R1+0x8] ;  /* 0x00000800010a7983 */ /* 0x000ea20000100800 */
[----:B------:R-:W-:Y:S01]  /*b640*/  IMAD.MOV.U32 R12, RZ, RZ, 0x80 ;  /* 0x00000080ff0c7424 */ /* 0x000fe200078e00ff */
[----:B------:R-:W-:Y:S01]  /*b650*/  PLOP3.LUT P0, PT, PT, PT, PT, 0x80, 0x0 ;  /* 0x000000000000781c */ /* 0x000fe20003f0f070 */
[----:B------:R-:W-:Y:S01]  /*b660*/  VIADD R9, R2, 0x14400 ;  /* 0x0001440002097836 */ /* 0x000fe20000000000 */
[----:B------:R-:W-:Y:S01]  /*b670*/  UMOV UR6, 0x0 ;  /* 0x0000000000067882 */ /* 0x000fe20000000000 */
[----:B------:R-:W-:Y:S01]  /*b680*/  UMOV UR7, 0x14f00000 ;  /* 0x14f0000000077882 */ /* 0x000fe20000000000 */
[----:B------:R-:W-:Y:S02]  /*b690*/  R2UR UR10, R12 ;  /* 0x000000000c0a72ca */ /* 0x000fe400000e0000 */
[----:B--2---:R-:W-:-:S15]  /*b6a0*/  R2UR UR12, R10 ;  /* 0x000000000a0c72ca */ /* 0x004fde00000e0000 */
.L_x_58:
[----:B------:R-:W-:-:S13]  /*b6b0*/  @P0 ELECT P4, URZ, PT ;  /* 0x00000000003f082f */ /* 0x000fda0003880000 */
[----:B------:R-:W-:Y:S02]  /*b6c0*/  @P4 R2UR UR13, R0 ;  /* 0x00000000000d42ca */ /* 0x000fe400000e0000 */
[----:B------:R-:W-:Y:S02]  /*b6d0*/  @P4 R2UR UR11, R8 ;  /* 0x00000000080b42ca */ /* 0x000fe400000e0000 */
[----:B------:R-:W-:Y:S02]  /*b6e0*/  @P4 R2UR UR9, R5 ;  /* 0x00000000050942ca */ /* 0x000fe400000e0000 */
[----:B------:R-:W-:Y:S02]  /*b6f0*/  @P4 R2UR UR8, R9 ;  /* 0x00000000090842ca */ /* 0x000fe400000e0000 */
[----:B------:R-:W-:Y:S02]  /*b700*/  @P4 PLOP3.LUT P0, PT, P4, PT, PT, 0x8, 0x0 ;  /* 0x000000000000481c */ /* 0x000fe4000270e170 */
[----:B------:R-:W-:-:S09]  /*b710*/  PLOP3.LUT P4, PT, PT, PT, PT, 0x8, 0x0 ;  /* 0x000000000000781c */ /* 0x000fd20003f8e170 */
[----:B------:R1:W-:Y:S02]  /*b720*/  UTMALDG.4D [UR8], [UR4], desc[UR6] ;  /* 0x00000608040075b4 */ /* 0x0003e40008019000 */
[----:B-1----:R-:W-:Y:S05]  /*b730*/  @P0 BRA.U.ANY `(.L_x_58) ;  /* 0xfffffffd00dc0947 */ /* 0x002fea000393ffff */
[----:B------:R-:W1:Y:S01]  /*b740*/  SYNCS.PHASECHK.TRANS64.TRYWAIT P0, [R4+URZ+0x38840], R3 ;  /* 0x03884003040075a7 */ /* 0x000e62000800017f */
[----:B------:R-:W-:Y:S04]  /*b750*/  BSSY B1, `(.L_x_59) ;  /* 0x0000002000017945 */ /* 0x000fe80003800000 */
[----:B-1----:R-:W-:Y:S05]  /*b760*/  @!P0 BRA `(.L_x_60) ;  /* 0x00000020009c8947 */ /* 0x002fea0003800000 */
.L_x_102:
[----:B------:R-:W-:Y:S05]  /*b770*/  BSYNC B1 ;  /* 0x0000000000017941 */ /* 0x000fea0003800000 */
.L_x_59:
[----:B------:R-:W-:Y:S01]  /*b780*/  BSSY B1, `(.L_x_61) ;  /* 0x000000b000017945 */ /* 0x000fe20003800000 */
[----:B------:R-:W-:Y:S02]  /*b790*/  IMAD.MOV.U32 R10, RZ, RZ, 0x0 ;  /* 0x00000000ff0a7424 */ /* 0x000fe400078e00ff */
[----:B------:R-:W-:Y:S01]  /*b7a0*/  IMAD.MOV.U32 R11, RZ, RZ, 0x14f00000 ;  /* 0x14f00000ff0b7424 */ /* 0x000fe200078e00ff */
[----:B------:R-:W-:Y:S06]  /*b7b0*/  @P3 BRA `(.L_x_62) ;  /* 0x00000000001c3947 */ /* 0x000fec0003800000 */
[----:B------:R-:W2:Y:S01]  /*b7c0*/  S2R R5, SR_TID.X ;  /* 0x0000000000057919 */ /* 0x000ea20000002100 */
[----:B-1----:R-:W-:-:S04]  /*b7d0*/  IMAD.MOV.U32 R3, RZ, RZ, 0x8000 ;  /* 0x00008000ff037424 */ /* 0x002fc800078e00ff */
[----:B------:R4:W-:Y:S01]  /*b7e0*/  SYNCS.ARRIVE.TRANS64 RZ, [R4+URZ+0x38830], R3 ;  /* 0x0388300304ff79a7 */ /* 0x0009e2000800003f */
[----:B--2---:R-:W-:-:S04]  /*b7f0*/  LOP3.LUT R5, R5, 0x1f, RZ, 0xc0, !PT ;  /* 0x0000001f05057812 */ /* 0x004fc800078ec0ff */
[----:B------:R-:W-:-:S13]  /*b800*/  ISETP.NE.AND P0, PT, R5, RZ, PT ;  /* 0x000000ff0500720c */ /* 0x000fda0003f05270 */
[----:B----4-:R-:W-:Y:S05]  /*b810*/  @!P0 BRA `(.L_x_62) ;  /* 0x0000000000048947 */ /* 0x010fea0003800000 */
[----:B------:R-:W-:Y:S01]  /*b820*/  BPT.TRAP 0x1 ;  /* 0x000000040000795c */ /* 0x000fe20000300000 */
.L_x_62:
[----:B------:R-:W-:Y:S05]  /*b830*/  BSYNC B1 ;  /* 0x0000000000017941 */ /* 0x000fea0003800000 */
.L_x_61:
[----:B-1----:R-:W2:Y:S01]  /*b840*/  LDL R3, [R1+0x8] ;  /* 0x0000080001037983 */ /* 0x002ea20000100800 */
[----:B------:R-:W-:Y:S01]  /*b850*/  R2UR UR10, R13 ;  /* 0x000000000d0a72ca */ /* 0x000fe200000e0000 */
[----:B------:R-:W-:Y:S01]  /*b860*/  UIADD3 UR4, UP0, UR52, 0x370, URZ ;  /* 0x0000037034047890 */ /* 0x000fe2000ff1e03f */
[----:B------:R-:W-:Y:S01]  /*b870*/  R2UR UR6, R10 ;  /* 0x000000000a0672ca */ /* 0x000fe200000e0000 */
[----:B------:R-:W-:Y:S01]  /*b880*/  VIADD R4, R4, 0x38830 ;  /* 0x0003883004047836 */ /* 0x000fe20000000000 */
[----:B------:R-:W-:Y:S01]  /*b890*/  R2UR UR7, R11 ;  /* 0x000000000b0772ca */ /* 0x000fe200000e0000 */
[----:B------:R-:W-:Y:S01]  /*b8a0*/  UIADD3.X UR5, URZ, UR53, URZ, UP0, !UPT ;  /* 0x000000353f057290 */ /* 0x000fe200087fe43f */
[----:B------:R-:W-:Y:S02]  /*b8b0*/  PLOP3.LUT P0, PT, PT, PT, PT, 0x80, 0x0 ;  /* 0x000000000000781c */ /* 0x000fe40003f0f070 */
[----:B--2---:R-:W-:Y:S01]  /*b8c0*/  R2UR UR12, R3 ;  /* 0x00000000030c72ca */ /* 0x004fe200000e0000 */
[----:B------:R-:W-:-:S14]  /*b8d0*/  VIADD R3, R2, 0x28400 ;  /* 0x0002840002037836 */ /* 0x000fdc0000000000 */
.L_x_63:
        /* <DEDUP_REMOVED lines=10> */
[----:B------:R-:W-:Y:S01]  /*b980*/  R2UR UR10, R12 ;  /* 0x000000000c0a72ca */ /* 0x000fe200000e0000 */
[----:B------:R-:W-:Y:S01]  /*b990*/  VIADD R2, R2, 0x2c400 ;  /* 0x0002c40002027836 */ /* 0x000fe20000000000 */
[----:B------:R-:W-:Y:S02]  /*b9a0*/  R2UR UR6, R10 ;  /* 0x000000000a0672ca */ /* 0x000fe400000e0000 */
[----:B------:R-:W-:Y:S02]  /*b9b0*/  R2UR UR7, R11 ;  /* 0x000000000b0772ca */ /* 0x000fe400000e0000 */
[----:B------:R-:W-:Y:S02]  /*b9c0*/  PLOP3.LUT P0, PT, PT, PT, PT, 0x80, 0x0 ;  /* 0x000000000000781c */ /* 0x000fe40003f0f070 */
[----:B--2---:R-:W-:-:S15]  /*b9d0*/  R2UR UR12, R5 ;  /* 0x00000000050c72ca */ /* 0x004fde00000e0000 */
.L_x_64:
        /* <DEDUP_REMOVED lines=8> */
[----:B----4-:R-:W-:Y:S05]  /*ba60*/  @P0 BRA.U.ANY `(.L_x_64) ;  /* 0xfffffffd00dc0947 */ /* 0x010fea000393ffff */
.L_x_51:
[----:B------:R-:W-:Y:S05]  /*ba70*/  BSYNC B0 ;  /* 0x0000000000007941 */ /* 0x000fea0003800000 */
.L_x_50:
[----:B------:R-:W-:-:S06]  /*ba80*/  UISETP.NE.AND UP0, UPT, UR43, 0x3, UPT ;  /* 0x000000032b00788c */ /* 0x000fcc000bf05270 */
[----:B------:R-:W-:-:S13]  /*ba90*/  PLOP3.LUT P0, PT, PT, PT, UP0, 0x80, 0x0 ;  /* 0x000000000000781c */ /* 0x000fda0003f0f008 */
[----:B------:R-:W-:Y:S05]  /*baa0*/  @!P0 BRA `(.L_x_65) ;  /* 0x0000000000048947 */ /* 0x000fea0003800000 */
[----:B------:R-:W-:Y:S01]  /*bab0*/  BPT.TRAP 0x1 ;  /* 0x000000040000795c */ /* 0x000fe20000300000 */
.L_x_65:
[----:B------:R-:W-:Y:S01]  /*bac0*/  IMAD.U32 R2, RZ, RZ, UR48 ;  /* 0x00000030ff027e24 */ /* 0x000fe2000f8e00ff */
[----:B------:R-:W-:Y:S01]  /*bad0*/  LEA R3, R7, UR40, 0x3 ;  /* 0x0000002807037c11 */ /* 0x000fe2000f8e18ff */
[----:B------:R-:W-:Y:S03]  /*bae0*/  BSSY B0, `(.L_x_66) ;  /* 0x0000007000007945 */ /* 0x000fe60003800000 */
[----:B------:R-:W-:Y:S01]  /*baf0*/  ISETP.NE.AND P0, PT, R2, 0x3, PT ;  /* 0x000000030200780c */ /* 0x000fe20003f05270 */
[----:B------:R4:W-:Y:S01]  /*bb00*/  STL [R1+0x4], R3 ;  /* 0x0000040301007387 */ /* 0x0009e20000100800 */
[----:B------:R-:W-:-:S04]  /*bb10*/  LOP3.LUT R2, R6, 0x1, RZ, 0x3c, !PT ;  /* 0x0000000106027812 */ /* 0x000fc800078e3cff */
[----:B------:R-:W-:-:S04]  /*bb20*/  SHF.L.U32 R2, R2, 0x1f, RZ ;  /* 0x0000001f02027819 */ /* 0x000fc800000006ff */
[----:B------:R-:W5:Y:S02]  /*bb30*/  SYNCS.PHASECHK.TRANS64.TRYWAIT P3, [R3+URZ+0x38870], R2 ;  /* 0x03887002030075a7 */ /* 0x000f64000806017f */
[----:B----45:R-:W-:Y:S05]  /*bb40*/  @!P3 BRA `(.L_x_67) ;  /* 0x0000001c00b8b947 */ /* 0x030fea0003800000 */
.L_x_103:
[----:B------:R-:W-:Y:S05]  /*bb50*/  BSYNC B0 ;  /* 0x0000000000007941 */ /* 0x000fea0003800000 */
.L_x_66:
[----:B------:R-:W-:Y:S05]  /*bb60*/  @!P0 BRA `(.L_x_68) ;  /* 0x0000000000048947 */ /* 0x000fea0003800000 */
[----:B------:R-:W-:Y:S01]  /*bb70*/  BPT.TRAP 0x1 ;  /* 0x000000040000795c */ /* 0x000fe20000300000 */
.L_x_68:
[----:B----4-:R-:W4:Y:S01]  /*bb80*/  LDL R2, [R1+0x4] ;  /* 0x0000040001027983 */ /* 0x010f220000100800 */
[----:B------:R-:W-:-:S04]  /*bb90*/  SHF.L.U32 R3, R6, 0x1f, RZ ;  /* 0x0000001f06037819 */ /* 0x000fc800000006ff */
[----:B----4-:R4:W5:Y:S02]  /*bba0*/  SYNCS.PHASECHK.TRANS64.TRYWAIT P3, [R2+URZ+0x38860], R3 ;  /* 0x03886003020075a7 */ /* 0x010964000806017f */
[----:B----4-:R-:W-:Y:S01]  /*bbb0*/  IMAD.SHL.U32 R2, R7, 0x8000, RZ ;  /* 0x0000800007027824 */ /* 0x010fe200078e00ff */
[----:B-----5:R-:W-:Y:S06]  /*bbc0*/  @!P3 BRA `(.L_x_69) ;  /* 0x0000001c00b0b947 */ /* 0x020fec0003800000 */
.L_x_104:
[----:B------:R-:W4:Y:S04]  /*bbd0*/  LDL R13, [R1] ;  /* 0x00000000010d7983 */ /* 0x000f280000100800 */
[----:B------:R-:W5:Y:S04]  /*bbe0*/  LDL R16, [R1+0x2c] ;  /* 0x00002c0001107983 */ /* 0x000f680000100800 */
[----:B------:R-:W3:Y:S01]  /*bbf0*/  LDL R14, [R1+0x10] ;  /* 0x00001000010e7983 */ /* 0x000ee20000100800 */
[----:B------:R-:W-:Y:S05]  /*bc00*/  WARPSYNC.ALL ;  /* 0x0000000000007948 */ /* 0x000fea0003800000 */
[----:B------:R-:W-:-:S04]  /*bc10*/  IMAD.U32 R15, RZ, RZ, UR40 ;  /* 0x00000028ff0f7e24 */ /* 0x000fc8000f8e00ff */
[----:B------:R-:W-:Y:S01]  /*bc20*/  VIADD R15, R15, 0x400 ;  /* 0x000004000f0f7836 */ /* 0x000fe20000000000 */
[----:B----4-:R-:W-:-:S05]  /*bc30*/  LOP3.LUT R12, R2, R13, RZ, 0xfc, !PT ;  /* 0x0000000d020c7212 */ /* 0x010fca00078efcff */
[----:B--2---:R-:W2:Y:S01]  /*bc40*/  LDSM.16.MT88.4 R4, [R12+UR40+0x10400] ;  /* 0x010400280c04783b */ /* 0x004ea20008004200 */
[----:B-----5:R-:W-:Y:S02]  /*bc50*/  IADD3 R21, R16, UR40, R2 ;  /* 0x0000002810157c10 */ /* 0x020fe4000fffe002 */
[----:B---3--:R-:W-:Y:S02]  /*bc60*/  IADD3 R3, R15, R2, R14 ;  /* 0x000000020f037210 */ /* 0x008fe40007ffe00e */
[C-C-:B--2---:R-:W-:Y:S02]  /*bc70*/  PRMT R8, R4.reuse, 0x6420, R5.reuse ;  /* 0x0000642004087816 */ /* 0x144fe40000000005 */
[----:B-1----:R-:W-:Y:S02]  /*bc80*/  PRMT R9, R4, 0x7531, R5 ;  /* 0x0000753104097816 */ /* 0x002fe40000000005 */
[C-C-:B------:R-:W-:Y:S02]  /*bc90*/  PRMT R10, R6.reuse, 0x6420, R7.reuse ;  /* 0x00006420060a7816 */ /* 0x140fe40000000007 */
[----:B------:R-:W-:-:S02]  /*bca0*/  PRMT R11, R6, 0x7531, R7 ;  /* 0x00007531060b7816 */ /* 0x000fc40000000007 */
[----:B------:R-:W1:Y:S04]  /*bcb0*/  LDSM.16.MT88.4 R4, [R21+0x10400] ;  /* 0x010400001504783b */ /* 0x000e680000004200 */
[----:B------:R1:W-:Y:S02]  /*bcc0*/  STSM.16.M88.4 [R3], R8 ;  /* 0x0000000803007844 */ /* 0x0003e40000000200 */
[C-C-:B-1----:R-:W-:Y:S02]  /*bcd0*/  PRMT R8, R4.reuse, 0x6420, R5.reuse ;  /* 0x0000642004087816 */ /* 0x142fe40000000005 */
[----:B------:R-:W-:Y:S01]  /*bce0*/  PRMT R9, R4, 0x7531, R5 ;  /* 0x0000753104097816 */ /* 0x000fe20000000005 */
[----:B------:R-:W-:Y:S01]  /*bcf0*/  VIADD R4, R2, 0x4000 ;  /* 0x0000400002047836 */ /* 0x000fe20000000000 */
[----:B------:R-:W-:-:S02]  /*bd00*/  PRMT R10, R6, 0x6420, R7 ;  /* 0x00006420060a7816 */ /* 0x000fc40000000007 */
[----:B------:R-:W-:Y:S02]  /*bd10*/  PRMT R11, R6, 0x7531, R7 ;  /* 0x00007531060b7816 */ /* 0x000fe40000000007 */
[----:B------:R-:W-:-:S03]  /*bd20*/  LOP3.LUT R4, R4, R13, RZ, 0xfc, !PT ;  /* 0x0000000d04047212 */ /* 0x000fc600078efcff */
[----:B------:R-:W-:Y:S04]  /*bd30*/  STSM.16.M88.4 [R3+0x2000], R8 ;  /* 0x0020000803007844 */ /* 0x000fe80000000200 */
[----:B------:R-:W1:Y:S02]  /*bd40*/  LDSM.16.MT88.4 R4, [R4+UR40+0x10400] ;  /* 0x010400280404783b */ /* 0x000e640008004200 */
[C-C-:B-1----:R-:W-:Y:S02]  /*bd50*/  PRMT R16, R4.reuse, 0x6420, R5.reuse ;  /* 0x0000642004107816 */ /* 0x142fe40000000005 */
[----:B------:R-:W-:Y:S02]  /*bd60*/  PRMT R17, R4, 0x7531, R5 ;  /* 0x0000753104117816 */ /* 0x000fe40000000005 */
[----:B------:R-:W-:-:S02]  /*bd70*/  PRMT R18, R6, 0x6420, R7 ;  /* 0x0000642006127816 */ /* 0x000fc40000000007 */
[----:B------:R-:W-:Y:S02]  /*bd80*/  PRMT R19, R6, 0x7531, R7 ;  /* 0x0000753106137816 */ /* 0x000fe40000000007 */
[----:B------:R-:W1:Y:S04]  /*bd90*/  LDSM.16.MT88.4 R4, [R21+0x14400] ;  /* 0x014400001504783b */ /* 0x000e680000004200 */
[----:B------:R2:W-:Y:S04]  /*bda0*/  STSM.16.M88.4 [R3+0x4000], R16 ;  /* 0x0040001003007844 */ /* 0x0005e80000000200 */
[----:B--2---:R-:W2:Y:S01]  /*bdb0*/  LDL R16, [R1+0x24] ;  /* 0x0000240001107983 */ /* 0x004ea20000100800 */
[----:B------:R-:W-:Y:S01]  /*bdc0*/  IMAD.MOV.U32 R19, RZ, RZ, R13 ;  /* 0x000000ffff137224 */ /* 0x000fe200078e000d */
[----:B-1----:R-:W-:-:S02]  /*bdd0*/  PRMT R8, R4, 0x6420, R5 ;  /* 0x0000642004087816 */ /* 0x002fc40000000005 */
[----:B------:R-:W-:Y:S01]  /*bde0*/  PRMT R9, R4, 0x7531, R5 ;  /* 0x0000753104097816 */ /* 0x000fe20000000005 */
[----:B------:R-:W-:Y:S01]  /*bdf0*/  VIADD R4, R2, 0x1000 ;  /* 0x0000100002047836 */ /* 0x000fe20000000000 */
[C-C-:B------:R-:W-:Y:S02]  /*be00*/  PRMT R10, R6.reuse, 0x6420, R7.reuse ;  /* 0x00006420060a7816 */ /* 0x140fe40000000007 */
[----:B------:R-:W-:Y:S02]  /*be10*/  PRMT R11, R6, 0x7531, R7 ;  /* 0x00007531060b7816 */ /* 0x000fe40000000007 */
[----:B------:R-:W-:-:S03]  /*be20*/  LOP3.LUT R4, R4, R19, RZ, 0xfc, !PT ;  /* 0x0000001304047212 */ /* 0x000fc600078efcff */
[----:B------:R-:W-:Y:S04]  /*be30*/  STSM.16.M88.4 [R3+0x6000], R8 ;  /* 0x0060000803007844 */ /* 0x000fe80000000200 */
[----:B------:R-:W1:Y:S01]  /*be40*/  LDSM.16.MT88.4 R4, [R4+UR40+0x10400] ;  /* 0x010400280404783b */ /* 0x000e620008004200 */
[----:B------:R-:W-:Y:S02]  /*be50*/  IMAD.MOV.U32 R18, RZ, RZ, R14 ;  /* 0x000000ffff127224 */ /* 0x000fe400078e000e */
[----:B------:R-:W-:-:S04]  /*be60*/  IMAD.U32 R17, RZ, RZ, UR40 ;  /* 0x00000028ff117e24 */ /* 0x000fc8000f8e00ff */
[----:B------:R-:W-:Y:S01]  /*be70*/  VIADD R17, R17, 0x400 ;  /* 0x0000040011117836 */ /* 0x000fe20000000000 */
[C-C-:B-1----:R-:W-:Y:S02]  /*be80*/  PRMT R12, R4.reuse, 0x6420, R5.reuse ;  /* 0x00006420040c7816 */ /* 0x142fe40000000005 */
[----:B------:R-:W-:Y:S02]  /*be90*/  PRMT R13, R4, 0x7531, R5 ;  /* 0x00007531040d7816 */ /* 0x000fe40000000005 */
[C-C-:B------:R-:W-:Y:S02]  /*bea0*/  PRMT R14, R6.reuse, 0x6420, R7.reuse ;  /* 0x00006420060e7816 */ /* 0x140fe40000000007 */
[----:B------:R-:W-:Y:S02]  /*beb0*/  PRMT R15, R6, 0x7531, R7 ;  /* 0x00007531060f7816 */ /* 0x000fe40000000007 */
[----:B------:R-:W1:Y:S02]  /*bec0*/  LDSM.16.MT88.4 R4, [R21+0x11400] ;  /* 0x011400001504783b */ /* 0x000e640000004200 */
[----:B-1----:R-:W-:-:S02]  /*bed0*/  PRMT R8, R4, 0x6420, R5 ;  /* 0x0000642004087816 */ /* 0x002fc40000000005 */
[----:B------:R-:W-:Y:S01]  /*bee0*/  PRMT R9, R4, 0x7531, R5 ;  /* 0x0000753104097816 */ /* 0x000fe20000000005 */
[----:B------:R-:W-:Y:S01]  /*bef0*/  VIADD R4, R2, 0x5000 ;  /* 0x0000500002047836 */ /* 0x000fe20000000000 */
[C-C-:B------:R-:W-:Y:S02]  /*bf00*/  PRMT R10, R6.reuse, 0x6420, R7.reuse ;  /* 0x00006420060a7816 */ /* 0x140fe40000000007 */
[----:B------:R-:W-:Y:S02]  /*bf10*/  PRMT R11, R6, 0x7531, R7 ;  /* 0x00007531060b7816 */ /* 0x000fe40000000007 */
[----:B--2---:R-:W-:-:S05]  /*bf20*/  IADD3 R3, R18, R2, R16 ;  /* 0x0000000212037210 */ /* 0x004fca0007ffe010 */
[----:B------:R-:W-:-:S05]  /*bf30*/  IMAD.IADD R3, R17, 0x1, R3 ;  /* 0x0000000111037824 */ /* 0x000fca00078e0203 */
[----:B------:R1:W-:Y:S04]  /*bf40*/  STSM.16.M88.4 [R3], R12 ;  /* 0x0000000c03007844 */ /* 0x0003e80000000200 */
[----:B------:R-:W-:Y:S01]  /*bf50*/  STSM.16.M88.4 [R3+0x2000], R8 ;  /* 0x0020000803007844 */ /* 0x000fe20000000200 */
[----:B-1----:R-:W-:-:S05]  /*bf60*/  IMAD.MOV.U32 R15, RZ, RZ, R19 ;  /* 0x000000ffff0f7224 */ /* 0x002fca00078e0013 */
[----:B------:R-:W-:-:S06]  /*bf70*/  LOP3.LUT R4, R4, R15, RZ, 0xfc, !PT ;  /* 0x0000000f04047212 */ /* 0x000fcc00078efcff */
[----:B------:R-:W1:Y:S01]  /*bf80*/  LDSM.16.MT88.4 R4, [R4+UR40+0x10400] ;  /* 0x010400280404783b */ /* 0x000e620008004200 */
[----:B------:R-:W-:Y:S01]  /*bf90*/  IMAD.MOV.U32 R14, RZ, RZ, R18 ;  /* 0x000000ffff0e7224 */ /* 0x000fe200078e0012 */
[C-C-:B-1----:R-:W-:Y:S02]  /*bfa0*/  PRMT R16, R4.reuse, 0x6420, R5.reuse ;  /* 0x0000642004107816 */ /* 0x142fe40000000005 */
[----:B------:R-:W-:Y:S02]  /*bfb0*/  PRMT R17, R4, 0x7531, R5 ;  /* 0x0000753104117816 */ /* 0x000fe40000000005 */
[C-C-:B------:R-:W-:Y:S02]  /*bfc0*/  PRMT R18, R6.reuse, 0x6420, R7.reuse ;  /* 0x0000642006127816 */ /* 0x140fe40000000007 */
        /* <DEDUP_REMOVED lines=33> */
[----:B------:R-:W-:Y:S02]  /*c1e0*/  MOV R14, R18 ;  /* 0x00000012000e7202 */ /* 0x000fe40000000f00 */
        /* <DEDUP_REMOVED lines=17> */
[----:B------:R-:W-:Y:S01]  /*c300*/  IMAD.U32 R18, RZ, RZ, UR40 ;  /* 0x00000028ff127e24 */ /* 0x000fe2000f8e00ff */
[C-C-:B-1----:R-:W-:Y:S02]  /*c310*/  PRMT R12, R4.reuse, 0x6420, R5.reuse ;  /* 0x00006420040c7816 */ /* 0x142fe40000000005 */
[----:B------:R-:W-:-:S02]  /*c320*/  PRMT R13, R4, 0x7531, R5 ;  /* 0x00007531040d7816 */ /* 0x000fc40000000005 */
[C-C-:B------:R-:W-:Y:S02]  /*c330*/  PRMT R14, R6.reuse, 0x6420, R7.reuse ;  /* 0x00006420060e7816 */ /* 0x140fe40000000007 */
[----:B------:R-:W-:Y:S02]  /*c340*/  PRMT R15, R6, 0x7531, R7 ;  /* 0x00007531060f7816 */ /* 0x000fe40000000007 */
[----:B------:R-:W1:Y:S01]  /*c350*/  LDSM.16.MT88.4 R4, [R21+0x13400] ;  /* 0x013400001504783b */ /* 0x000e620000004200 */
[----:B------:R-:W-:Y:S01]  /*c360*/  VIADD R18, R18, 0x400 ;  /* 0x0000040012127836 */ /* 0x000fe20000000000 */
[C-C-:B-1----:R-:W-:Y:S02]  /*c370*/  PRMT R8, R4.reuse, 0x6420, R5.reuse ;  /* 0x0000642004087816 */ /* 0x142fe40000000005 */
[----:B------:R-:W-:Y:S02]  /*c380*/  PRMT R9, R4, 0x7531, R5 ;  /* 0x0000753104097816 */ /* 0x000fe40000000005 */
[----:B------:R-:W-:-:S02]  /*c390*/  PRMT R10, R6, 0x6420, R7 ;  /* 0x00006420060a7816 */ /* 0x000fc40000000007 */
[----:B------:R-:W-:Y:S02]  /*c3a0*/  PRMT R11, R6, 0x7531, R7 ;  /* 0x00007531060b7816 */ /* 0x000fe40000000007 */
[----:B--2---:R-:W-:Y:S01]  /*c3b0*/  IADD3 R3, R17, R16, R2 ;  /* 0x0000001011037210 */ /* 0x004fe20007ffe002 */
[----:B------:R-:W-:-:S04]  /*c3c0*/  VIADD R2, R2, 0x7000 ;  /* 0x0000700002027836 */ /* 0x000fc80000000000 */
[----:B------:R-:W-:Y:S01]  /*c3d0*/  IMAD.IADD R3, R18, 0x1, R3 ;  /* 0x0000000112037824 */ /* 0x000fe200078e0203 */
[----:B------:R-:W-:-:S04]  /*c3e0*/  LOP3.LUT R2, R2, R19, RZ, 0xfc, !PT ;  /* 0x0000001302027212 */ /* 0x000fc800078efcff */
[----:B------:R-:W-:Y:S04]  /*c3f0*/  STSM.16.M88.4 [R3], R12 ;  /* 0x0000000c03007844 */ /* 0x000fe80000000200 */
[----:B------:R-:W-:Y:S04]  /*c400*/  STSM.16.M88.4 [R3+0x2000], R8 ;  /* 0x0020000803007844 */ /* 0x000fe80000000200 */
[----:B------:R-:W1:Y:S02]  /*c410*/  LDSM.16.MT88.4 R8, [R2+UR40+0x10400] ;  /* 0x010400280208783b */ /* 0x000e640008004200 */
[----:B-1----:R-:W-:-:S02]  /*c420*/  PRMT R4, R8, 0x6420, R9 ;  /* 0x0000642008047816 */ /* 0x002fc40000000009 */
[----:B------:R-:W-:Y:S02]  /*c430*/  PRMT R5, R8, 0x7531, R9 ;  /* 0x0000753108057816 */ /* 0x000fe40000000009 */
[C-C-:B------:R-:W-:Y:S02]  /*c440*/  PRMT R6, R10.reuse, 0x6420, R11.reuse ;  /* 0x000064200a067816 */ /* 0x140fe4000000000b */
[----:B------:R-:W-:Y:S02]  /*c450*/  PRMT R7, R10, 0x7531, R11 ;  /* 0x000075310a077816 */ /* 0x000fe4000000000b */
[----:B------:R-:W1:Y:S04]  /*c460*/  LDSM.16.MT88.4 R8, [R21+0x17400] ;  /* 0x017400001508783b */ /* 0x000e680000004200 */
[----:B------:R1:W-:Y:S02]  /*c470*/  STSM.16.M88.4 [R3+0x4000], R4 ;  /* 0x0040000403007844 */ /* 0x0003e40000000200 */
[----:B-1----:R-:W-:-:S02]  /*c480*/  PRMT R4, R8, 0x6420, R9 ;  /* 0x0000642008047816 */ /* 0x002fc40000000009 */
[----:B------:R-:W-:Y:S02]  /*c490*/  PRMT R5, R8, 0x7531, R9 ;  /* 0x0000753108057816 */ /* 0x000fe40000000009 */
[C-C-:B------:R-:W-:Y:S02]  /*c4a0*/  PRMT R6, R10.reuse, 0x6420, R11.reuse ;  /* 0x000064200a067816 */ /* 0x140fe4000000000b */
[----:B------:R-:W-:-:S05]  /*c4b0*/  PRMT R7, R10, 0x7531, R11 ;  /* 0x000075310a077816 */ /* 0x000fca000000000b */
[----:B------:R1:W-:Y:S01]  /*c4c0*/  STSM.16.M88.4 [R3+0x6000], R4 ;  /* 0x0060000403007844 */ /* 0x0003e20000000200 */
[----:B------:R-:W-:Y:S01]  /*c4d0*/  @!PT LDS RZ, [RZ] ;  /* 0x00000000fffff984 */ /* 0x000fe20000000800 */
[----:B------:R-:W-:Y:S01]  /*c4e0*/  @!PT LDS RZ, [RZ] ;  /* 0x00000000fffff984 */ /* 0x000fe20000000800 */
[----:B------:R-:W-:Y:S01]  /*c4f0*/  @!PT LDS RZ, [RZ] ;  /* 0x00000000fffff984 */ /* 0x000fe20000000800 */
[----:B------:R-:W-:Y:S01]  /*c500*/  @!PT LDS RZ, [RZ] ;  /* 0x00000000fffff984 */ /* 0x000fe20000000800 */
[----:B------:R2:W-:Y:S06]  /*c510*/  MEMBAR.ALL.CTA ;  /* 0x0000000000007992 */ /* 0x0005ec0000008000 */
[----:B--2---:R-:W2:Y:S01]  /*c520*/  FENCE.VIEW.ASYNC.S ;  /* 0x00000000000073c6 */ /* 0x004ea20000000000 */
[----:B------:R-:W-:Y:S05]  /*c530*/  @!P0 BRA `(.L_x_70) ;  /* 0x0000000000048947 */ /* 0x000fea0003800000 */
[----:B------:R-:W-:Y:S01]  /*c540*/  BPT.TRAP 0x1 ;  /* 0x000000040000795c */ /* 0x000fe20000300000 */
.L_x_70:
[----:B------:R-:W2:Y:S01]  /*c550*/  LDL.LU R2, [R1+0x4] ;  /* 0x0000040001027983 */ /* 0x000ea20000300800 */
[C---:B------:R-:W-:Y:S01]  /*c560*/  ISETP.GT.AND P0, PT, R20.reuse, RZ, PT ;  /* 0x000000ff1400720c */ /* 0x040fe20003f04270 */
[----:B------:R-:W-:Y:S02]  /*c570*/  VIADD R20, R20, 0xffffffff ;  /* 0xffffffff14147836 */ /* 0x000fe40000000000 */
[----:B-1----:R4:W5:Y:S04]  /*c580*/  LDL R6, [R1+0x14] ;  /* 0x0000140001067983 */ /* 0x0029680000100800 */
[----:B------:R4:W5:Y:S01]  /*c590*/  LDL R7, [R1+0xc] ;  /* 0x00000c0001077983 */ /* 0x0009620000100800 */
[----:B--2---:R1:W-:Y:S02]  /*c5a0*/  SYNCS.ARRIVE.TRANS64.A1T0 RZ, [R2+URZ+0x38850], RZ ;  /* 0x038850ff02ff79a7 */ /* 0x0043e4000810003f */
[----:B-1----:R-:W-:-:S05]  /*c5b0*/  @!P2 VIADD R2, R2, 0x38880 ;  /* 0x000388800202a836 */ /* 0x002fca0000000000 */
[----:B------:R-:W-:Y:S01]  /*c5c0*/  @!P2 PRMT R2, RZ, 0x654, R2 ;  /* 0x00000654ff02a816 */ /* 0x000fe20000000002 */
[----:B------:R-:W-:Y:S06]  /*c5d0*/  BAR.SYNC.DEFER_BLOCKING 0x2, 0x80 ;  /* 0x0082000000007b1d */ /* 0x000fec0000010000 */
[----:B------:R4:W-:Y:S01]  /*c5e0*/  @!P2 SYNCS.ARRIVE.TRANS64.RED.A1T0 RZ, [R2+URZ], RZ ;  /* 0x000000ff02ffa9a7 */ /* 0x0009e2000810043f */
[----:B------:R-:W-:Y:S05]  /*c5f0*/  @P0 BRA `(.L_x_71) ;  /* 0xffffffe800e80947 */ /* 0x000fea000383ffff */
.L_x_49:
[----:B------:R-:W-:-:S06]  /*c600*/  UISETP.NE.AND UP0, UPT, UR43, 0x3, UPT ;  /* 0x000000032b00788c */ /* 0x000fcc000bf05270 */
[----:B------:R-:W-:-:S13]  /*c610*/  PLOP3.LUT P0, PT, PT, PT, UP0, 0x80, 0x0 ;  /* 0x000000000000781c */ /* 0x000fda0003f0f008 */
[----:B------:R-:W-:Y:S05]  /*c620*/  @!P0 BRA `(.L_x_72) ;  /* 0x0000000000048947 */ /* 0x000fea0003800000 */
[----:B------:R-:W-:Y:S01]  /*c630*/  BPT.TRAP 0x1 ;  /* 0x000000040000795c */ /* 0x000fe20000300000 */
.L_x_72:
[----:B------:R-:W3:Y:S04]  /*c640*/  LDL R0, [R1+0x14] ;  /* 0x0000140001007983 */ /* 0x000ee80000100800 */
[----:B-1--4-:R-:W4:Y:S01]  /*c650*/  LDL R2, [R1+0xc] ;  /* 0x00000c0001027983 */ /* 0x012f220000100800 */
[----:B------:R-:W-:Y:S01]  /*c660*/  BSSY B0, `(.L_x_73) ;  /* 0x0000008000007945 */ /* 0x000fe20003800000 */
[----:B---3--:R-:W-:-:S04]  /*c670*/  LOP3.LUT R0, R0, 0x1, RZ, 0x3c, !PT ;  /* 0x0000000100007812 */ /* 0x008fc800078e3cff */
[----:B------:R-:W-:Y:S02]  /*c680*/  SHF.L.U32 R0, R0, 0x1f, RZ ;  /* 0x0000001f00007819 */ /* 0x000fe400000006ff */
[----:B----4-:R-:W-:-:S04]  /*c690*/  LEA R3, R2, UR40, 0x3 ;  /* 0x0000002802037c11 */ /* 0x010fc8000f8e18ff */
[----:B------:R-:W1:Y:S01]  /*c6a0*/  SYNCS.PHASECHK.TRANS64.TRYWAIT P0, [R3+URZ+0x38870], R0 ;  /* 0x03887000030075a7 */ /* 0x000e62000800017f */
[----:B------:R-:W-:-:S05]  /*c6b0*/  IMAD.U32 R2, RZ, RZ, UR48 ;  /* 0x00000030ff027e24 */ /* 0x000fca000f8e00ff */
[----:B------:R-:W-:Y:S01]  /*c6c0*/  ISETP.NE.AND P1, PT, R2, 0x3, PT ;  /* 0x000000030200780c */ /* 0x000fe20003f25270 */
[----:B-1----:R-:W-:-:S12]  /*c6d0*/  @!P0 BRA `(.L_x_74) ;  /* 0x0000001400048947 */ /* 0x002fd80003800000 */
.L_x_105:
[----:B------:R-:W-:Y:S05]  /*c6e0*/  BSYNC B0 ;  /* 0x0000000000007941 */ /* 0x000fea0003800000 */
.L_x_73:
[----:B------:R-:W-:Y:S05]  /*c6f0*/  @!P1 BRA `(.L_x_75) ;  /* 0x0000000000049947 */ /* 0x000fea0003800000 */
[----:B------:R-:W-:Y:S01]  /*c700*/  BPT.TRAP 0x1 ;  /* 0x000000040000795c */ /* 0x000fe20000300000 */
.L_x_75:
[----:B-1----:R-:W3:Y:S02]  /*c710*/  LDL R0, [R1+0x14] ;  /* 0x0000140001007983 */ /* 0x002ee40000100800 */
[----:B---3--:R-:W-:-:S04]  /*c720*/  SHF.L.U32 R0, R0, 0x1f, RZ ;  /* 0x0000001f00007819 */ /* 0x008fc800000006ff */
[----:B------:R-:W1:Y:S02]  /*c730*/  SYNCS.PHASECHK.TRANS64.TRYWAIT P0, [R3+URZ+0x38860], R0 ;  /* 0x03886000030075a7 */ /* 0x000e64000800017f */
[----:B-1----:R-:W-:Y:S05]  /*c740*/  @!P0 BRA `(.L_x_76) ;  /* 0x0000001000fc8947 */ /* 0x002fea0003800000 */
.L_x_106:
[----:B--2---:R-:W2:Y:S04]  /*c750*/  LDL R4, [R1+0xc] ;  /* 0x00000c0001047983 */ /* 0x004ea80000100800 */
[----:B------:R-:W3:Y:S04]  /*c760*/  LDL R17, [R1] ;  /* 0x0000000001117983 */ /* 0x000ee80000100800 */
[----:B------:R-:W4:Y:S04]  /*c770*/  LDL R2, [R1+0x2c] ;  /* 0x00002c0001027983 */ /* 0x000f280000100800 */
[----:B------:R-:W1:Y:S01]  /*c780*/  LDL R18, [R1+0x10] ;  /* 0x0000100001127983 */ /* 0x000e620000100800 */
[----:B------:R-:W-:Y:S05]  /*c790*/  WARPSYNC.ALL ;  /* 0x0000000000007948 */ /* 0x000fea0003800000 */
[----:B------:R-:W-:-:S04]  /*c7a0*/  IMAD.U32 R13, RZ, RZ, UR40 ;  /* 0x00000028ff0d7e24 */ /* 0x000fc8000f8e00ff */
[----:B------:R-:W-:Y:S02]  /*c7b0*/  VIADD R13, R13, 0x400 ;  /* 0x000004000d0d7836 */ /* 0x000fe40000000000 */
[----:B--2---:R-:W-:-:S05]  /*c7c0*/  IMAD.SHL.U32 R20, R4, 0x8000, RZ ;  /* 0x0000800004147824 */ /* 0x004fca00078e00ff */
[----:B---3--:R-:W-:-:S05]  /*c7d0*/  LOP3.LUT R12, R20, R17, RZ, 0xfc, !PT ;  /* 0x00000011140c7212 */ /* 0x008fca00078efcff */
[----:B-----5:R-:W2:Y:S01]  /*c7e0*/  LDSM.16.MT88.4 R4, [R12+UR40+0x10400] ;  /* 0x010400280c04783b */ /* 0x020ea20008004200 */
[----:B----4-:R-:W-:Y:S02]  /*c7f0*/  IADD3 R2, R2, UR40, R20 ;  /* 0x0000002802027c10 */ /* 0x010fe4000fffe014 */
[----:B-1----:R-:W-:Y:S02]  /*c800*/  IADD3 R0, R13, R20, R18 ;  /* 0x000000140d007210 */ /* 0x002fe40007ffe012 */
[C-C-:B--2---:R-:W-:Y:S02]  /*c810*/  PRMT R8, R4.reuse, 0x6420, R5.reuse ;  /* 0x0000642004087816 */ /* 0x144fe40000000005 */
[----:B------:R-:W-:Y:S02]  /*c820*/  PRMT R9, R4, 0x7531, R5 ;  /* 0x0000753104097816 */ /* 0x000fe40000000005 */
        /* <DEDUP_REMOVED lines=46> */
[----:B------:R-:W-:-:S05]  /*cb10*/  LOP3.LUT R21, R4, R19, RZ, 0xfc, !PT ;  /* 0x0000001304157212 */ /* 0x000fca00078efcff */
        /* <DEDUP_REMOVED lines=31> */
[----:B--2---:R-:W-:-:S04]  /*cd10*/  IADD3 R0, R14, R20, R12 ;  /* 0x000000140e007210 */ /* 0x004fc80007ffe00c */
[----:B------:R-:W-:-:S05]  /*cd20*/  IADD3 R0, R13, R0, RZ ;  /* 0x000000000d007210 */ /* 0x000fca0007ffe0ff */
        /* <DEDUP_REMOVED lines=29> */
[----:B--2---:R-:W-:-:S05]  /*cf00*/  IADD3 R4, R13, R12, R20 ;  /* 0x0000000c0d047210 */ /* 0x004fca0007ffe014 */
[----:B------:R-:W-:Y:S02]  /*cf10*/  IMAD.IADD R0, R14, 0x1, R4 ;  /* 0x000000010e007824 */ /* 0x000fe400078e0204 */
[----:B------:R-:W1:Y:S01]  /*cf20*/  LDSM.16.MT88.4 R4, [R2+0x13400] ;  /* 0x013400000204783b */ /* 0x000e620000004200 */
[----:B------:R-:W-:-:S05]  /*cf30*/  VIADD R20, R20, 0x7000 ;  /* 0x0000700014147836 */ /* 0x000fca0000000000 */
[----:B------:R-:W-:Y:S01]  /*cf40*/  LOP3.LUT R20, R20, R15, RZ, 0xfc, !PT ;  /* 0x0000000f14147212 */ /* 0x000fe200078efcff */
[----:B------:R-:W-:Y:S01]  /*cf50*/  STSM.16.M88.4 [R0], R16 ;  /* 0x0000001000007844 */ /* 0x000fe20000000200 */
[C-C-:B-1----:R-:W-:Y:S02]  /*cf60*/  PRMT R8, R4.reuse, 0x6420, R5.reuse ;  /* 0x0000642004087816 */ /* 0x142fe40000000005 */
[----:B------:R-:W-:Y:S02]  /*cf70*/  PRMT R9, R4, 0x7531, R5 ;  /* 0x0000753104097816 */ /* 0x000fe40000000005 */
[C-C-:B------:R-:W-:Y:S02]  /*cf80*/  PRMT R10, R6.reuse, 0x6420, R7.reuse ;  /* 0x00006420060a7816 */ /* 0x140fe40000000007 */
[----:B------:R-:W-:-:S05]  /*cf90*/  PRMT R11, R6, 0x7531, R7 ;  /* 0x00007531060b7816 */ /* 0x000fca0000000007 */
[----:B------:R-:W-:Y:S04]  /*cfa0*/  STSM.16.M88.4 [R0+0x2000], R8 ;  /* 0x0020000800007844 */ /* 0x000fe80000000200 */
[----:B------:R-:W1:Y:S02]  /*cfb0*/  LDSM.16.MT88.4 R4, [R20+UR40+0x10400] ;  /* 0x010400281404783b */ /* 0x000e640008004200 */
[C-C-:B-1----:R-:W-:Y:S02]  /*cfc0*/  PRMT R12, R4.reuse, 0x6420, R5.reuse ;  /* 0x00006420040c7816 */ /* 0x142fe40000000005 */
[----:B------:R-:W-:Y:S02]  /*cfd0*/  PRMT R13, R4, 0x7531, R5 ;  /* 0x00007531040d7816 */ /* 0x000fe40000000005 */
[----:B------:R-:W-:-:S02]  /*cfe0*/  PRMT R14, R6, 0x6420, R7 ;  /* 0x00006420060e7816 */ /* 0x000fc40000000007 */
[----:B------:R-:W-:Y:S02]  /*cff0*/  PRMT R15, R6, 0x7531, R7 ;  /* 0x00007531060f7816 */ /* 0x000fe40000000007 */
[----:B------:R-:W1:Y:S04]  /*d000*/  LDSM.16.MT88.4 R4, [R2+0x17400] ;  /* 0x017400000204783b */ /* 0x000e680000004200 */
[----:B------:R2:W-:Y:S01]  /*d010*/  STSM.16.M88.4 [R0+0x4000], R12 ;  /* 0x0040000c00007844 */ /* 0x0005e20000000200 */
[C-C-:B-1----:R-:W-:Y:S02]  /*d020*/  PRMT R8, R4.reuse, 0x6420, R5.reuse ;  /* 0x0000642004087816 */ /* 0x142fe40000000005 */
[----:B------:R-:W-:Y:S02]  /*d030*/  PRMT R9, R4, 0x7531, R5 ;  /* 0x0000753104097816 */ /* 0x000fe40000000005 */
[----:B------:R-:W-:-:S02]  /*d040*/  PRMT R10, R6, 0x6420, R7 ;  /* 0x00006420060a7816 */ /* 0x000fc40000000007 */
[----:B------:R-:W-:-:S05]  /*d050*/  PRMT R11, R6, 0x7531, R7 ;  /* 0x00007531060b7816 */ /* 0x000fca0000000007 */
[----:B------:R2:W-:Y:S01]  /*d060*/  STSM.16.M88.4 [R0+0x6000], R8 ;  /* 0x0060000800007844 */ /* 0x0005e20000000200 */
[----:B------:R-:W-:Y:S01]  /*d070*/  @!PT LDS RZ, [RZ] ;  /* 0x00000000fffff984 */ /* 0x000fe20000000800 */
[----:B------:R-:W-:Y:S01]  /*d080*/  @!PT LDS RZ, [RZ] ;  /* 0x00000000fffff984 */ /* 0x000fe20000000800 */
[----:B------:R-:W-:Y:S01]  /*d090*/  @!PT LDS RZ, [RZ] ;  /* 0x00000000fffff984 */ /* 0x000fe20000000800 */
[----:B------:R-:W-:Y:S01]  /*d0a0*/  @!PT LDS RZ, [RZ] ;  /* 0x00000000fffff984 */ /* 0x000fe20000000800 */
[----:B------:R1:W-:Y:S06]  /*d0b0*/  MEMBAR.ALL.CTA ;  /* 0x0000000000007992 */ /* 0x0003ec0000008000 */
[----:B-1----:R-:W1:Y:S01]  /*d0c0*/  FENCE.VIEW.ASYNC.S ;  /* 0x00000000000073c6 */ /* 0x002e620000000000 */
[----:B------:R-:W-:Y:S05]  /*d0d0*/  @!P1 BRA `(.L_x_77) ;  /* 0x0000000000049947 */ /* 0x000fea0003800000 */
[----:B------:R-:W-:Y:S01]  /*d0e0*/  BPT.TRAP 0x1 ;  /* 0x000000040000795c */ /* 0x000fe20000300000 */
.L_x_77:
[----:B------:R-:W3:Y:S01]  /*d0f0*/  LDL.LU R5, [R1+0xc] ;  /* 0x00000c0001057983 */ /* 0x000ee20000300800 */
[----:B-1----:R-:W-:Y:S03]  /*d100*/  SYNCS.ARRIVE.TRANS64.A1T0 RZ, [R3+URZ+0x38850], RZ ;  /* 0x038850ff03ff79a7 */ /* 0x002fe6000810003f */
[----:B------:R-:W4:Y:S01]  /*d110*/  LDL.LU R4, [R1+0x14] ;  /* 0x0000140001047983 */ /* 0x000f220000300800 */
[----:B--2---:R-:W-:Y:S01]  /*d120*/  @!P2 VIADD R0, R3, 0x38880 ;  /* 0x000388800300a836 */ /* 0x004fe20000000000 */
[----:B------:R-:W-:Y:S02]  /*d130*/  UIADD3 UR49, UR44, UR49, URZ ;  /* 0x000000312c317290 */ /* 0x000fe4000fffe03f */
[----:B------:R-:W-:Y:S01]  /*d140*/  UIADD3 UR47, UR47, 0x1, URZ ;  /* 0x000000012f2f7890 */ /* 0x000fe2000fffe03f */
[----:B------:R-:W1:Y:S01]  /*d150*/  LDC R2, c[0x0][0xda4] ;  /* 0x00036900ff027b82 */ /* 0x000e620000000800 */
[----:B------:R-:W-:-:S07]  /*d160*/  @!P2 PRMT R0, RZ, 0x654, R0 ;  /* 0x00000654ff00a816 */ /* 0x000fce0000000000 */
[----:B------:R-:W-:Y:S01]  /*d170*/  BAR.SYNC.DEFER_BLOCKING 0x2, 0x80 ;  /* 0x0082000000007b1d */ /* 0x000fe20000010000 */
[----:B-1----:R-:W-:-:S05]  /*d180*/  ISETP.LE.AND P1, PT, R2, UR49, PT ;  /* 0x0000003102007c0c */ /* 0x002fca000bf23270 */
[----:B------:R3:W-:Y:S02]  /*d190*/  @!P2 SYNCS.ARRIVE.TRANS64.RED.A1T0 RZ, [R0+URZ], RZ ;  /* 0x000000ff00ffa9a7 */ /* 0x0007e4000810043f */
[----:B---3--:R-:W-:-:S05]  /*d1a0*/  VIADD R0, R5, 0x1 ;  /* 0x0000000105007836 */ /* 0x008fca0000000000 */
[----:B------:R-:W-:-:S04]  /*d1b0*/  ISETP.NE.AND P0, PT, R0, 0x2, PT ;  /* 0x000000020000780c */ /* 0x000fc80003f05270 */
[----:B------:R-:W-:Y:S02]  /*d1c0*/  SEL R2, RZ, 0x1, P0 ;  /* 0x00000001ff027807 */ /* 0x000fe40000000000 */
[----:B------:R-:W-:Y:S02]  /*d1d0*/  SEL R0, R0, RZ, P0 ;  /* 0x000000ff00007207 */ /* 0x000fe40000000000 */
[----:B----4-:R-:W-:-:S03]  /*d1e0*/  LOP3.LUT R4, R4, R2, RZ, 0x3c, !PT ;  /* 0x0000000204047212 */ /* 0x010fc600078e3cff */
[----:B------:R1:W-:Y:S04]  /*d1f0*/  STL [R1+0xc], R0 ;  /* 0x00000c0001007387 */ /* 0x0003e80000100800 */
[----:B------:R1:W-:Y:S01]  /*d200*/  STL [R1+0x14], R4 ;  /* 0x0000140401007387 */ /* 0x0003e20000100800 */
[----:B------:R-:W-:Y:S05]  /*d210*/  @!P1 BRA `(.L_x_78) ;  /* 0xffffffcc00749947 */ /* 0x000fea000383ffff */
[----:B------:R-:W-:-:S12]  /*d220*/  ULOP3.LUT UR47, UR47, 0x1, URZ, 0xc, !UPT ;  /* 0x000000012f2f7892 */ /* 0x000fd8000f8e0c3f */
.L_x_34:
[----:B------:R-:W2:Y:S01]  /*d230*/  S2R R3, SR_CgaCtaId ;  /* 0x0000000000037919 */ /* 0x000ea20000008800 */
[----:B-1----:R-:W-:-:S04]  /*d240*/  MOV R0, 0x400 ;  /* 0x0000040000007802 */ /* 0x002fc80000000f00 */
[----:B--2---:R-:W-:Y:S01]  /*d250*/  LEA R9, R3, R0, 0x18 ;  /* 0x0000000003097211 */ /* 0x004fe200078ec0ff */
[----:B------:R-:W-:-:S05]  /*d260*/  IMAD.U32 R0, RZ, RZ, UR47 ;  /* 0x0000002fff007e24 */ /* 0x000fca000f8e00ff */
[----:B------:R-:W-:-:S04]  /*d270*/  SHF.L.U32 R0, R0, 0x1f, RZ ;  /* 0x0000001f00007819 */ /* 0x000fc800000006ff */
[----:B------:R-:W1:Y:S02]  /*d280*/  SYNCS.PHASECHK.TRANS64.TRYWAIT P0, [R9+URZ+0x38820], R0 ;  /* 0x03882000090075a7 */ /* 0x000e64000800017f */
[----:B-1----:R-:W-:Y:S05]  /*d290*/  @!P0 BRA `(.L_x_79) ;  /* 0x00000008003c8947 */ /* 0x002fea0003800000 */
.L_x_107:
[----:B------:R-:W2:Y:S02]  /*d2a0*/  S2R R2, SR_TID.X ;  /* 0x0000000000027919 */ /* 0x000ea40000002100 */
[----:B--2---:R-:W-:-:S04]  /*d2b0*/  SHF.R.U32.HI R2, RZ, 0x5, R2 ;  /* 0x00000005ff027819 */ /* 0x004fc80000011602 */
[----:B------:R-:W-:-:S05]  /*d2c0*/  LOP3.LUT R2, R2, 0x3, RZ, 0xc0, !PT ;  /* 0x0000000302027812 */ /* 0x000fca00078ec0ff */
[----:B-1----:R-:W1:Y:S02]  /*d2d0*/  SHFL.IDX PT, R0, R2, RZ, 0x1f ;  /* 0x00001fff02007589 */ /* 0x002e6400000e0000 */
[----:B-1----:R-:W-:-:S13]  /*d2e0*/  ISETP.NE.AND P0, PT, R0, RZ, PT ;  /* 0x000000ff0000720c */ /* 0x002fda0003f05270 */
[----:B------:R-:W-:Y:S05]  /*d2f0*/  @P0 EXIT ;  /* 0x000000000000094d */ /* 0x000fea0003800000 */
[----:B------:R-:W-:Y:S01]  /*d300*/  ELECT P0, URZ, PT ;  /* 0x00000000003f782f */ /* 0x000fe20003800000 */
[----:B------:R-:W-:-:S12]  /*d310*/  BSSY B0, `(.L_x_80) ;  /* 0x000002a000007945 */ /* 0x000fd80003800000 */
[----:B------:R-:W-:Y:S05]  /*d320*/  @!P0 BRA `(.L_x_81) ;  /* 0x0000000000a08947 */ /* 0x000fea0003800000 */
[----:B------:R-:W-:-:S06]  /*d330*/  ULOP3.LUT UR4, UR46, 0x2, URZ, 0xfc, !UPT ;  /* 0x000000022e047892 */ /* 0x000fcc000f8efc3f */
[----:B------:R-:W-:-:S05]  /*d340*/  IMAD.U32 R0, RZ, RZ, UR4 ;  /* 0x00000004ff007e24 */ /* 0x000fca000f8e00ff */
[----:B------:R-:W-:-:S13]  /*d350*/  ISETP.NE.AND P0, PT, R0, 0x3, PT ;  /* 0x000000030000780c */ /* 0x000fda0003f05270 */
[----:B------:R-:W-:Y:S05]  /*d360*/  @!P0 BRA `(.L_x_82) ;  /* 0x0000000000048947 */ /* 0x000fea0003800000 */
[----:B------:R-:W-:Y:S01]  /*d370*/  BPT.TRAP 0x1 ;  /* 0x000000040000795c */ /* 0x000fe20000300000 */
.L_x_82:
[----:B------:R-:W2:Y:S04]  /*d380*/  LDL R2, [R1+0xc] ;  /* 0x00000c0001027983 */ /* 0x000ea80000100800 */
[----:B------:R-:W3:Y:S01]  /*d390*/  LDL.LU R6, [R1+0x14] ;  /* 0x0000140001067983 */ /* 0x000ee20000300800 */
[----:B------:R-:W-:-:S04]  /*d3a0*/  VIADD R0, R9, 0x38840 ;  /* 0x0003884009007836 */ /* 0x000fc80000000000 */
[C---:B--2---:R-:W-:Y:S02]  /*d3b0*/  IMAD R5, R2.reuse, 0x8, R0 ;  /* 0x0000000802057824 */ /* 0x044fe400078e0200 */
[----:B------:R-:W-:Y:S01]  /*d3c0*/  VIADD R2, R2, 0x1 ;  /* 0x0000000102027836 */ /* 0x000fe20000000000 */
[----:B---3--:R-:W-:-:S04]  /*d3d0*/  SHF.L.U32 R4, R6, 0x1f, RZ ;  /* 0x0000001f06047819 */ /* 0x008fc800000006ff */
[----:B------:R-:W-:Y:S01]  /*d3e0*/  ISETP.NE.AND P2, PT, R2, 0x2, PT ;  /* 0x000000020200780c */ /* 0x000fe20003f45270 */
[----:B------:R-:W1:Y:S03]  /*d3f0*/  SYNCS.PHASECHK.TRANS64.TRYWAIT P1, [R5+URZ], R4 ;  /* 0x00000004050075a7 */ /* 0x000e66000802017f */
[----:B------:R-:W-:-:S04]  /*d400*/  SEL R3, RZ, 0x1, P2 ;  /* 0x00000001ff037807 */ /* 0x000fc80001000000 */
[----:B------:R-:W-:Y:S02]  /*d410*/  LOP3.LUT R6, R6, R3, RZ, 0x3c, !PT ;  /* 0x0000000306067212 */ /* 0x000fe400078e3cff */
[----:B------:R-:W-:-:S05]  /*d420*/  SEL R3, R2, RZ, P2 ;  /* 0x000000ff02037207 */ /* 0x000fca0001000000 */
[----:B------:R-:W-:Y:S01]  /*d430*/  IMAD R7, R3, 0x8, R0 ;  /* 0x0000000803077824 */ /* 0x000fe200078e0200 */
[----:B------:R-:W-:Y:S01]  /*d440*/  SHF.L.U32 R0, R6, 0x1f, RZ ;  /* 0x0000001f06007819 */ /* 0x000fe200000006ff */
[----:B-1----:R-:W-:Y:S06]  /*d450*/  @!P1 BRA `(.L_x_83) ;  /* 0x0000000400e09947 */ /* 0x002fec0003800000 */
.L_x_108:
[----:B------:R-:W2:Y:S02]  /*d460*/  SYNCS.PHASECHK.TRANS64.TRYWAIT P1, [R7+URZ], R0 ;  /* 0x00000000070075a7 */ /* 0x000ea4000802017f */
[----:B--2---:R-:W-:Y:S05]  /*d470*/  @!P1 BRA `(.L_x_84) ;  /* 0x0000000400ec9947 */ /* 0x004fea0003800000 */
.L_x_109:
[----:B------:R-:W-:Y:S05]  /*d480*/  @!P0 BRA `(.L_x_85) ;  /* 0x0000000000048947 */ /* 0x000fea0003800000 */
[----:B------:R-:W-:Y:S01]  /*d490*/  BPT.TRAP 0x1 ;  /* 0x000000040000795c */ /* 0x000fe20000300000 */
.L_x_85:
[----:B------:R-:W1:Y:S02]  /*d4a0*/  LDL.LU R2, [R1+0xc] ;  /* 0x00000c0001027983 */ /* 0x000e640000300800 */
[----:B-1----:R-:W-:-:S04]  /*d4b0*/  IMAD R5, R2, 0x8, R9 ;  /* 0x0000000802057824 */ /* 0x002fc800078e0209 */
[----:B------:R-:W1:Y:S02]  /*d4c0*/  SYNCS.PHASECHK.TRANS64.TRYWAIT P1, [R5+URZ+0x38860], R4 ;  /* 0x03886004050075a7 */ /* 0x000e64000802017f */
[----:B-1----:R-:W-:Y:S05]  /*d4d0*/  @!P1 BRA `(.L_x_86) ;  /* 0x0000000400e89947 */ /* 0x002fea0003800000 */
.L_x_110:
[----:B------:R-:W-:Y:S05]  /*d4e0*/  @!P0 BRA `(.L_x_87) ;  /* 0x0000000000048947 */ /* 0x000fea0003800000 */
[----:B------:R-:W-:Y:S01]  /*d4f0*/  BPT.TRAP 0x1 ;  /* 0x000000040000795c */ /* 0x000fe20000300000 */
.L_x_87:
[----:B------:R-:W-:-:S04]  /*d500*/  IMAD R3, R3, 0x8, R9 ;  /* 0x0000000803037824 */ /* 0x000fc800078e0209 */
[----:B------:R-:W3:Y:S02]  /*d510*/  SYNCS.PHASECHK.TRANS64.TRYWAIT P1, [R3+URZ+0x38860], R0 ;  /* 0x03886000030075a7 */ /* 0x000ee4000802017f */
[----:B---3--:R-:W-:Y:S05]  /*d520*/  @!P1 BRA `(.L_x_88) ;  /* 0x0000000400e89947 */ /* 0x008fea0003800000 */
.L_x_111:
[----:B------:R-:W-:Y:S05]  /*d530*/  @!P0 BRA `(.L_x_89) ;  /* 0x0000000000048947 */ /* 0x000fea0003800000 */
[----:B------:R-:W-:Y:S01]  /*d540*/  BPT.TRAP 0x1 ;  /* 0x000000040000795c */ /* 0x000fe20000300000 */
.L_x_89:
[----:B------:R-:W4:Y:S02]  /*d550*/  SYNCS.PHASECHK.TRANS64.TRYWAIT P0, [R5+URZ+0x38880], R4 ;  /* 0x03888004050075a7 */ /* 0x000f24000800017f */
[----:B----4-:R-:W-:Y:S05]  /*d560*/  @!P0 BRA `(.L_x_90) ;  /* 0x0000000400ec8947 */ /* 0x010fea0003800000 */
.L_x_91:
[----:B------:R1:W1:Y:S02]  /*d570*/  SYNCS.PHASECHK.TRANS64.TRYWAIT P0, [R3+URZ+0x38880], R0 ;  /* 0x03888000030075a7 */ /* 0x000264000800017f */
[----:B-1----:R-:W-:Y:S05]  /*d580*/  @!P0 NANOSLEEP.SYNCS 0x989680 ;  /* 0x009896800000895d */ /* 0x002fea0003900000 */
[----:B------:R-:W1:Y:S02]  /*d590*/  @!P0 SYNCS.PHASECHK.TRANS64 P0, [R3+URZ+0x38880], R0 ;  /* 0x03888000030085a7 */ /* 0x000e64000800007f */
[----:B-1----:R-:W-:Y:S05]  /*d5a0*/  @!P0 BRA `(.L_x_91) ;  /* 0xfffffffc00f08947 */ /* 0x002fea000383ffff */
.L_x_81:
[----:B------:R-:W-:Y:S05]  /*d5b0*/  BSYNC B0 ;  /* 0x0000000000007941 */ /* 0x000fea0003800000 */
.L_x_80:
[----:B------:R-:W-:Y:S05]  /*d5c0*/  EXIT ;  /* 0x000000000000794d */ /* 0x000fea0003800000 */
.L_x_10:
[----:B-1----:R-:W-:-:S04]  /*d5d0*/  IMAD.U32 R3, RZ, RZ, UR38 ;  /* 0x00000026ff037e24 */ /* 0x002fc8000f8e00ff */
[----:B------:R1:W2:Y:S03]  /*d5e0*/  SYNCS.PHASECHK.TRANS64.TRYWAIT P1, [R3+URZ+0x38800], R8 ;  /* 0x03880008030075a7 */ /* 0x0002a6000802017f */
[----:B--2---:R-:W-:Y:S05]  /*d5f0*/  @!P1 NANOSLEEP.SYNCS 0x989680 ;  /* 0x009896800000995d */ /* 0x004fea0003900000 */
[----:B------:R-:W2:Y:S02]  /*d600*/  @!P1 SYNCS.PHASECHK.TRANS64 P1, [R3+URZ+0x38800], R8 ;  /* 0x03880008030095a7 */ /* 0x000ea4000802007f */
[----:B--2---:R-:W-:Y:S05]  /*d610*/  @!P1 BRA `(.L_x_10) ;  /* 0xfffffffc00ec9947 */ /* 0x004fea000383ffff */
[----:B------:R-:W-:Y:S05]  /*d620*/  BRA `(.L_x_92) ;  /* 0xffffff3c00a07947 */ /* 0x000fea000383ffff */
.L_x_14:
[----:B--2---:R2:W3:Y:S02]  /*d630*/  SYNCS.PHASECHK.TRANS64.TRYWAIT P1, [R3+URZ+0x38830], R4 ;  /* 0x03883004030075a7 */ /* 0x0044e4000802017f */
[----:B---3--:R-:W-:Y:S05]  /*d640*/  @!P1 NANOSLEEP.SYNCS 0x989680 ;  /* 0x009896800000995d */ /* 0x008fea0003900000 */
[----:B------:R-:W3:Y:S02]  /*d650*/  @!P1 SYNCS.PHASECHK.TRANS64 P1, [R3+URZ+0x38830], R4 ;  /* 0x03883004030095a7 */ /* 0x000ee4000802007f */
[----:B---3--:R-:W-:Y:S05]  /*d660*/  @!P1 BRA `(.L_x_14) ;  /* 0xfffffffc00f09947 */ /* 0x008fea000383ffff */
[----:B------:R-:W-:Y:S05]  /*d670*/  BRA `(.L_x_13) ;  /* 0xffffff3c00c87947 */ /* 0x000fea000383ffff */
.L_x_19:
[----:B--2---:R-:W-:-:S04]  /*d680*/  IMAD.U32 R8, RZ, RZ, UR6 ;  /* 0x00000006ff087e24 */ /* 0x004fc8000f8e00ff */
[----:B------:R2:W3:Y:S03]  /*d690*/  SYNCS.PHASECHK.TRANS64.TRYWAIT P1, [R8+URZ+0x38830], R7 ;  /* 0x03883007080075a7 */ /* 0x0004e6000802017f */
[----:B---3--:R-:W-:Y:S05]  /*d6a0*/  @!P1 NANOSLEEP.SYNCS 0x989680 ;  /* 0x009896800000995d */ /* 0x008fea0003900000 */
[----:B------:R-:W3:Y:S02]  /*d6b0*/  @!P1 SYNCS.PHASECHK.TRANS64 P1, [R8+URZ+0x38830], R7 ;  /* 0x03883007080095a7 */ /* 0x000ee4000802007f */
[----:B---3--:R-:W-:Y:S05]  /*d6c0*/  @!P1 BRA `(.L_x_19) ;  /* 0xfffffffc00ec9947 */ /* 0x008fea000383ffff */
[----:B------:R-:W-:Y:S05]  /*d6d0*/  BRA `(.L_x_16) ;  /* 0xffffff7000647947 */ /* 0x000fea000383ffff */
.L_x_23:
[----:B--2---:R-:W-:-:S04]  /*d6e0*/  IMAD.U32 R8, RZ, RZ, UR6 ;  /* 0x00000006ff087e24 */ /* 0x004fc8000f8e00ff */
[----:B------:R2:W3:Y:S03]  /*d6f0*/  SYNCS.PHASECHK.TRANS64.TRYWAIT P1, [R8+URZ+0x38850], R7 ;  /* 0x03885007080075a7 */ /* 0x0004e6000802017f */
[----:B---3--:R-:W-:Y:S05]  /*d700*/  @!P1 NANOSLEEP.SYNCS 0x989680 ;  /* 0x009896800000995d */ /* 0x008fea0003900000 */
[----:B------:R-:W3:Y:S02]  /*d710*/  @!P1 SYNCS.PHASECHK.TRANS64 P1, [R8+URZ+0x38850], R7 ;  /* 0x03885007080095a7 */ /* 0x000ee4000802007f */
[----:B---3--:R-:W-:Y:S05]  /*d720*/  @!P1 BRA `(.L_x_23) ;  /* 0xfffffffc00ec9947 */ /* 0x008fea000383ffff */
[----:B------:R-:W-:Y:S05]  /*d730*/  BRA `(.L_x_20) ;  /* 0xffffff7400307947 */ /* 0x000fea000383ffff */
.L_x_29:
[----:B--2---:R-:W-:-:S04]  /*d740*/  IMAD.U32 R3, RZ, RZ, UR8 ;  /* 0x00000008ff037e24 */ /* 0x004fc8000f8e00ff */
[----:B------:R2:W3:Y:S03]  /*d750*/  SYNCS.PHASECHK.TRANS64.TRYWAIT P1, [R3+URZ+0x38850], R0 ;  /* 0x03885000030075a7 */ /* 0x0004e6000802017f */
[----:B---3--:R-:W-:Y:S05]  /*d760*/  @!P1 NANOSLEEP.SYNCS 0x989680 ;  /* 0x009896800000995d */ /* 0x008fea0003900000 */
[----:B------:R-:W3:Y:S02]  /*d770*/  @!P1 SYNCS.PHASECHK.TRANS64 P1, [R3+URZ+0x38850], R0 ;  /* 0x03885000030095a7 */ /* 0x000ee4000802007f */
[----:B---3--:R-:W-:Y:S05]  /*d780*/  @!P1 BRA `(.L_x_29) ;  /* 0xfffffffc00ec9947 */ /* 0x008fea000383ffff */
[----:B------:R-:W-:Y:S05]  /*d790*/  BRA `(.L_x_28) ;  /* 0xffffff9800d87947 */ /* 0x000fea000383ffff */
.L_x_39:
[----:B------:R-:W-:Y:S02]  /*d7a0*/  IMAD.MOV.U32 R13, RZ, RZ, R4 ;  /* 0x000000ffff0d7224 */ /* 0x000fe400078e0004 */
[----:B------:R-:W-:Y:S02]  /*d7b0*/  IMAD.MOV.U32 R12, RZ, RZ, RZ ;  /* 0x000000ffff0c7224 */ /* 0x000fe400078e00ff */
[----:B------:R-:W-:Y:S02]  /*d7c0*/  IMAD.MOV.U32 R11, RZ, RZ, 0x1f ;  /* 0x0000001fff0b7424 */ /* 0x000fe400078e00ff */
[----:B------:R-:W-:-:S07]  /*d7d0*/  IMAD.MOV.U32 R15, RZ, RZ, -0x1 ;  /* 0xffffffffff0f7424 */ /* 0x000fce00078e00ff */
[----:B-1----:R-:W-:Y:S05]  /*d7e0*/  WARPSYNC.COLLECTIVE R15, `(.L_x_93) ;  /* 0x000000000f087348 */ /* 0x002fea0003c00000 */
[----:B------:R2:W3:Y:S02]  /*d7f0*/  SHFL.IDX P6, R14, R13, R12, R11 ;  /* 0x0000000c0d0e7389 */ /* 0x0004e400000c000b */
[----:B-123--:R-:W-:Y:S01]  /*d800*/  ENDCOLLECTIVE ;  /* 0x000000000000791b */ /* 0x00efe20003800000 */
.L_x_93:
[----:B------:R-:W-:Y:S05]  /*d810*/  BRA `(.L_x_94) ;  /* 0xffffffd000547947 */ /* 0x000fea000383ffff */
.L_x_41:
[----:B------:R-:W-:Y:S01]  /*d820*/  BSSY B0, `(.L_x_95) ;  /* 0x0000006000007945 */ /* 0x000fe20003800000 */
[----:B------:R-:W-:-:S07]  /*d830*/  IMAD.MOV.U32 R15, RZ, RZ, -0x1 ;  /* 0xffffffffff0f7424 */ /* 0x000fce00078e00ff */
[----:B--2---:R-:W-:Y:S05]  /*d840*/  WARPSYNC.COLLECTIVE R15, `(.L_x_96) ;  /* 0x000000000f0c7348 */ /* 0x004fea0003c00000 */
[----:B------:R-:W-:Y:S02]  /*d850*/  ELECT P6, UR62, PT ;  /* 0x00000000003e782f */ /* 0x000fe400038c0000 */
[----:B------:R-:W-:Y:S01]  /*d860*/  MOV R14, UR62 ;  /* 0x0000003e000e7c02 */ /* 0x000fe20008000f00 */
[----:B--2---:R-:W-:Y:S10]  /*d870*/  ENDCOLLECTIVE ;  /* 0x000000000000791b */ /* 0x004ff40003800000 */
.L_x_96:
[----:B------:R-:W-:Y:S05]  /*d880*/  BSYNC B0 ;  /* 0x0000000000007941 */ /* 0x000fea0003800000 */
.L_x_95:
[----:B------:R-:W-:Y:S05]  /*d890*/  BRA `(.L_x_97) ;  /* 0xffffffd000547947 */ /* 0x000fea000383ffff */
.L_x_44:
[----:B-1----:R1:W2:Y:S02]  /*d8a0*/  SYNCS.PHASECHK.TRANS64.TRYWAIT P3, [R4+URZ+0x38880], R3 ;  /* 0x03888003040075a7 */ /* 0x0022a4000806017f */
[----:B--2---:R-:W-:Y:S05]  /*d8b0*/  @!P3 NANOSLEEP.SYNCS 0x989680 ;  /* 0x009896800000b95d */ /* 0x004fea0003900000 */
[----:B------:R-:W2:Y:S02]  /*d8c0*/  @!P3 SYNCS.PHASECHK.TRANS64 P3, [R4+URZ+0x38880], R3 ;  /* 0x038880030400b5a7 */ /* 0x000ea4000806007f */
[----:B--2---:R-:W-:Y:S05]  /*d8d0*/  @!P3 BRA `(.L_x_44) ;  /* 0xfffffffc00f0b947 */ /* 0x004fea000383ffff */
[----:B------:R-:W-:Y:S05]  /*d8e0*/  BRA `(.L_x_98) ;  /* 0xffffffd000ac7947 */ /* 0x000fea000383ffff */
.L_x_46:
[----:B--2---:R2:W3:Y:S02]  /*d8f0*/  SYNCS.PHASECHK.TRANS64.TRYWAIT P3, [R4+URZ+0x38840], R3 ;  /* 0x03884003040075a7 */ /* 0x0044e4000806017f */
[----:B---3--:R-:W-:Y:S05]  /*d900*/  @!P3 NANOSLEEP.SYNCS 0x989680 ;  /* 0x009896800000b95d */ /* 0x008fea0003900000 */
[----:B------:R-:W3:Y:S02]  /*d910*/  @!P3 SYNCS.PHASECHK.TRANS64 P3, [R4+URZ+0x38840], R3 ;  /* 0x038840030400b5a7 */ /* 0x000ee4000806007f */
[----:B---3--:R-:W-:Y:S05]  /*d920*/  @!P3 BRA `(.L_x_46) ;  /* 0xfffffffc00f0b947 */ /* 0x008fea000383ffff */
[----:B------:R-:W-:Y:S05]  /*d930*/  BRA `(.L_x_99) ;  /* 0xffffffd400187947 */ /* 0x000fea000383ffff */
.L_x_48:
[----:B-1----:R1:W3:Y:S02]  /*d940*/  SYNCS.PHASECHK.TRANS64.TRYWAIT P0, [R17+URZ+0x38820], R2 ;  /* 0x03882002110075a7 */ /* 0x0022e4000800017f */
[----:B---3--:R-:W-:Y:S05]  /*d950*/  @!P0 NANOSLEEP.SYNCS 0x989680 ;  /* 0x009896800000895d */ /* 0x008fea0003900000 */
[----:B------:R-:W3:Y:S02]  /*d960*/  @!P0 SYNCS.PHASECHK.TRANS64 P0, [R17+URZ+0x38820], R2 ;  /* 0x03882002110085a7 */ /* 0x000ee4000800007f */
[----:B---3--:R-:W-:Y:S05]  /*d970*/  @!P0 BRA `(.L_x_48) ;  /* 0xfffffffc00f08947 */ /* 0x008fea000383ffff */
[----:B------:R-:W-:Y:S05]  /*d980*/  BRA `(.L_x_100) ;  /* 0xffffffd400e87947 */ /* 0x000fea000383ffff */
.L_x_54:
[----:B--2---:R2:W4:Y:S02]  /*d990*/  SYNCS.PHASECHK.TRANS64.TRYWAIT P0, [R4+URZ+0x38880], R3 ;  /* 0x03888003040075a7 */ /* 0x004524000800017f */
[----:B----4-:R-:W-:Y:S05]  /*d9a0*/  @!P0 NANOSLEEP.SYNCS 0x989680 ;  /* 0x009896800000895d */ /* 0x010fea0003900000 */
[----:B------:R-:W4:Y:S02]  /*d9b0*/  @!P0 SYNCS.PHASECHK.TRANS64 P0, [R4+URZ+0x38880], R3 ;  /* 0x03888003040085a7 */ /* 0x000f24000800007f */
[----:B----4-:R-:W-:Y:S05]  /*d9c0*/  @!P0 BRA `(.L_x_54) ;  /* 0xfffffffc00f08947 */ /* 0x010fea000383ffff */
[----:B------:R-:W-:Y:S05]  /*d9d0*/  BRA `(.L_x_101) ;  /* 0xffffffd8008c7947 */ /* 0x000fea000383ffff */
.L_x_60:
[----:B-1----:R1:W2:Y:S02]  /*d9e0*/  SYNCS.PHASECHK.TRANS64.TRYWAIT P0, [R4+URZ+0x38840], R3 ;  /* 0x03884003040075a7 */ /* 0x0022a4000800017f */
[----:B--2---:R-:W-:Y:S05]  /*d9f0*/  @!P0 NANOSLEEP.SYNCS 0x989680 ;  /* 0x009896800000895d */ /* 0x004fea0003900000 */
[----:B------:R-:W2:Y:S02]  /*da00*/  @!P0 SYNCS.PHASECHK.TRANS64 P0, [R4+URZ+0x38840], R3 ;  /* 0x03884003040085a7 */ /* 0x000ea4000800007f */
[----:B--2---:R-:W-:Y:S05]  /*da10*/  @!P0 BRA `(.L_x_60) ;  /* 0xfffffffc00f08947 */ /* 0x004fea000383ffff */
[----:B------:R-:W-:Y:S05]  /*da20*/  BRA `(.L_x_102) ;  /* 0xffffffdc00507947 */ /* 0x000fea000383ffff */
.L_x_67:
[----:B----4-:R-:W4:Y:S02]  /*da30*/  LDL R3, [R1+0x4] ;  /* 0x0000040001037983 */ /* 0x010f240000100800 */
[----:B----4-:R4:W1:Y:S02]  /*da40*/  SYNCS.PHASECHK.TRANS64.TRYWAIT P3, [R3+URZ+0x38870], R2 ;  /* 0x03887002030075a7 */ /* 0x010864000806017f */
[----:B-1----:R-:W-:Y:S05]  /*da50*/  @!P3 NANOSLEEP.SYNCS 0x989680 ;  /* 0x009896800000b95d */ /* 0x002fea0003900000 */
[----:B------:R-:W1:Y:S02]  /*da60*/  @!P3 SYNCS.PHASECHK.TRANS64 P3, [R3+URZ+0x38870], R2 ;  /* 0x038870020300b5a7 */ /* 0x000e64000806007f */
[----:B-1----:R-:W-:Y:S05]  /*da70*/  @!P3 BRA `(.L_x_67) ;  /* 0xfffffffc00ecb947 */ /* 0x002fea000383ffff */
[----:B------:R-:W-:Y:S05]  /*da80*/  BRA `(.L_x_103) ;  /* 0xffffffe000307947 */ /* 0x000fea000383ffff */
.L_x_69:
[----:B--2---:R-:W2:Y:S02]  /*da90*/  LDL R4, [R1+0x4] ;  /* 0x0000040001047983 */ /* 0x004ea40000100800 */
[----:B--2---:R2:W4:Y:S02]  /*daa0*/  SYNCS.PHASECHK.TRANS64.TRYWAIT P3, [R4+URZ+0x38860], R3 ;  /* 0x03886003040075a7 */ /* 0x004524000806017f */
[----:B----4-:R-:W-:Y:S05]  /*dab0*/  @!P3 NANOSLEEP.SYNCS 0x989680 ;  /* 0x009896800000b95d */ /* 0x010fea0003900000 */
[----:B------:R-:W4:Y:S02]  /*dac0*/  @!P3 SYNCS.PHASECHK.TRANS64 P3, [R4+URZ+0x38860], R3 ;  /* 0x038860030400b5a7 */ /* 0x000f24000806007f */
[----:B----4-:R-:W-:Y:S05]  /*dad0*/  @!P3 BRA `(.L_x_69) ;  /* 0xfffffffc00ecb947 */ /* 0x010fea000383ffff */
[----:B------:R-:W-:Y:S05]  /*dae0*/  BRA `(.L_x_104) ;  /* 0xffffffe000387947 */ /* 0x000fea000383ffff */
.L_x_74:
[----:B-1----:R1:W3:Y:S02]  /*daf0*/  SYNCS.PHASECHK.TRANS64.TRYWAIT P0, [R3+URZ+0x38870], R0 ;  /* 0x03887000030075a7 */ /* 0x0022e4000800017f */
[----:B---3--:R-:W-:Y:S05]  /*db00*/  @!P0 NANOSLEEP.SYNCS 0x989680 ;  /* 0x009896800000895d */ /* 0x008fea0003900000 */
[----:B------:R-:W3:Y:S02]  /*db10*/  @!P0 SYNCS.PHASECHK.TRANS64 P0, [R3+URZ+0x38870], R0 ;  /* 0x03887000030085a7 */ /* 0x000ee4000800007f */
[----:B---3--:R-:W-:Y:S05]  /*db20*/  @!P0 BRA `(.L_x_74) ;  /* 0xfffffffc00f08947 */ /* 0x008fea000383ffff */
[----:B------:R-:W-:Y:S05]  /*db30*/  BRA `(.L_x_105) ;  /* 0xffffffe800e87947 */ /* 0x000fea000383ffff */
.L_x_76:
[----:B-1----:R1:W3:Y:S02]  /*db40*/  SYNCS.PHASECHK.TRANS64.TRYWAIT P0, [R3+URZ+0x38860], R0 ;  /* 0x03886000030075a7 */ /* 0x0022e4000800017f */
[----:B---3--:R-:W-:Y:S05]  /*db50*/  @!P0 NANOSLEEP.SYNCS 0x989680 ;  /* 0x009896800000895d */ /* 0x008fea0003900000 */
[----:B------:R-:W3:Y:S02]  /*db60*/  @!P0 SYNCS.PHASECHK.TRANS64 P0, [R3+URZ+0x38860], R0 ;  /* 0x03886000030085a7 */ /* 0x000ee4000800007f */
[----:B---3--:R-:W-:Y:S05]  /*db70*/  @!P0 BRA `(.L_x_76) ;  /* 0xfffffffc00f08947 */ /* 0x008fea000383ffff */
[----:B------:R-:W-:Y:S05]  /*db80*/  BRA `(.L_x_106) ;  /* 0xffffffe800f07947 */ /* 0x000fea000383ffff */
.L_x_79:
[----:B-1----:R1:W2:Y:S02]  /*db90*/  SYNCS.PHASECHK.TRANS64.TRYWAIT P0, [R9+URZ+0x38820], R0 ;  /* 0x03882000090075a7 */ /* 0x0022a4000800017f */
[----:B--2---:R-:W-:Y:S05]  /*dba0*/  @!P0 NANOSLEEP.SYNCS 0x989680 ;  /* 0x009896800000895d */ /* 0x004fea0003900000 */
[----:B------:R-:W2:Y:S02]  /*dbb0*/  @!P0 SYNCS.PHASECHK.TRANS64 P0, [R9+URZ+0x38820], R0 ;  /* 0x03882000090085a7 */ /* 0x000ea4000800007f */
[----:B--2---:R-:W-:Y:S05]  /*dbc0*/  @!P0 BRA `(.L_x_79) ;  /* 0xfffffffc00f08947 */ /* 0x004fea000383ffff */
[----:B------:R-:W-:Y:S05]  /*dbd0*/  BRA `(.L_x_107) ;  /* 0xfffffff400b07947 */ /* 0x000fea000383ffff */
.L_x_83:
[----:B-1----:R1:W2:Y:S02]  /*dbe0*/  SYNCS.PHASECHK.TRANS64.TRYWAIT P1, [R5+URZ], R4 ;  /* 0x00000004050075a7 */ /* 0x0022a4000802017f */
[----:B--2---:R-:W-:Y:S05]  /*dbf0*/  @!P1 NANOSLEEP.SYNCS 0x989680 ;  /* 0x009896800000995d */ /* 0x004fea0003900000 */
[----:B------:R-:W2:Y:S02]  /*dc00*/  @!P1 SYNCS.PHASECHK.TRANS64 P1, [R5+URZ], R4 ;  /* 0x00000004050095a7 */ /* 0x000ea4000802007f */
[----:B--2---:R-:W-:Y:S05]  /*dc10*/  @!P1 BRA `(.L_x_83) ;  /* 0xfffffffc00f09947 */ /* 0x004fea000383ffff */
[----:B------:R-:W-:Y:S05]  /*dc20*/  BRA `(.L_x_108) ;  /* 0xfffffff8000c7947 */ /* 0x000fea000383ffff */
.L_x_84:
[----:B--2---:R2:W3:Y:S02]  /*dc30*/  SYNCS.PHASECHK.TRANS64.TRYWAIT P1, [R7+URZ], R0 ;  /* 0x00000000070075a7 */ /* 0x0044e4000802017f */
[----:B---3--:R-:W-:Y:S05]  /*dc40*/  @!P1 NANOSLEEP.SYNCS 0x989680 ;  /* 0x009896800000995d */ /* 0x008fea0003900000 */
[----:B------:R-:W3:Y:S02]  /*dc50*/  @!P1 SYNCS.PHASECHK.TRANS64 P1, [R7+URZ], R0 ;  /* 0x00000000070095a7 */ /* 0x000ee4000802007f */
[----:B---3--:R-:W-:Y:S05]  /*dc60*/  @!P1 BRA `(.L_x_84) ;  /* 0xfffffffc00f09947 */ /* 0x008fea000383ffff */
[----:B------:R-:W-:Y:S05]  /*dc70*/  BRA `(.L_x_109) ;  /* 0xfffffff800007947 */ /* 0x000fea000383ffff */
.L_x_86:
[----:B-1----:R1:W3:Y:S02]  /*dc80*/  SYNCS.PHASECHK.TRANS64.TRYWAIT P1, [R5+URZ+0x38860], R4 ;  /* 0x03886004050075a7 */ /* 0x0022e4000802017f */
[----:B---3--:R-:W-:Y:S05]  /*dc90*/  @!P1 NANOSLEEP.SYNCS 0x989680 ;  /* 0x009896800000995d */ /* 0x008fea0003900000 */
[----:B------:R-:W3:Y:S02]  /*dca0*/  @!P1 SYNCS.PHASECHK.TRANS64 P1, [R5+URZ+0x38860], R4 ;  /* 0x03886004050095a7 */ /* 0x000ee4000802007f */
[----:B---3--:R-:W-:Y:S05]  /*dcb0*/  @!P1 BRA `(.L_x_86) ;  /* 0xfffffffc00f09947 */ /* 0x008fea000383ffff */
[----:B------:R-:W-:Y:S05]  /*dcc0*/  BRA `(.L_x_110) ;  /* 0xfffffff800047947 */ /* 0x000fea000383ffff */
.L_x_88:
[----:B---3--:R3:W4:Y:S02]  /*dcd0*/  SYNCS.PHASECHK.TRANS64.TRYWAIT P1, [R3+URZ+0x38860], R0 ;  /* 0x03886000030075a7 */ /* 0x008724000802017f */
[----:B----4-:R-:W-:Y:S05]  /*dce0*/  @!P1 NANOSLEEP.SYNCS 0x989680 ;  /* 0x009896800000995d */ /* 0x010fea0003900000 */
[----:B------:R-:W4:Y:S02]  /*dcf0*/  @!P1 SYNCS.PHASECHK.TRANS64 P1, [R3+URZ+0x38860], R0 ;  /* 0x03886000030095a7 */ /* 0x000f24000802007f */
[----:B----4-:R-:W-:Y:S05]  /*dd00*/  @!P1 BRA `(.L_x_88) ;  /* 0xfffffffc00f09947 */ /* 0x010fea000383ffff */
[----:B------:R-:W-:Y:S05]  /*dd10*/  BRA `(.L_x_111) ;  /* 0xfffffff800047947 */ /* 0x000fea000383ffff */
.L_x_90:
[----:B----4-:R4:W1:Y:S02]  /*dd20*/  SYNCS.PHASECHK.TRANS64.TRYWAIT P0, [R5+URZ+0x38880], R4 ;  /* 0x03888004050075a7 */ /* 0x010864000800017f */
[----:B-1----:R-:W-:Y:S05]  /*dd30*/  @!P0 NANOSLEEP.SYNCS 0x989680 ;  /* 0x009896800000895d */ /* 0x002fea0003900000 */
[----:B------:R-:W1:Y:S02]  /*dd40*/  @!P0 SYNCS.PHASECHK.TRANS64 P0, [R5+URZ+0x38880], R4 ;  /* 0x03888004050085a7 */ /* 0x000e64000800007f */
[----:B-1----:R-:W-:Y:S05]  /*dd50*/  @!P0 BRA `(.L_x_90) ;  /* 0xfffffffc00f08947 */ /* 0x002fea000383ffff */
[----:B------:R-:W-:Y:S05]  /*dd60*/  BRA `(.L_x_91) ;  /* 0xfffffff800007947 */ /* 0x000fea000383ffff */
.L_x_112:
[----:B------:R-:W-:-:S00]  /*dd70*/  BRA `(.L_x_112) ;  /* 0xfffffffc00fc7947 */ /* 0x000fc0000383ffff */
[----:B------:R-:W-:-:S00]  /*dd80*/  NOP ;  /* 0x0000000000007918 */ /* 0x000fc00000000000 */
[----:B------:R-:W-:-:S00]  /*dd90*/  NOP ;  /* 0x0000000000007918 */ /* 0x000fc00000000000 */
[----:B------:R-:W-:-:S00]  /*dda0*/  NOP ;  /* 0x0000000000007918 */ /* 0x000fc00000000000 */
[----:B------:R-:W-:-:S00]  /*ddb0*/  NOP ;  /* 0x0000000000007918 */ /* 0x000fc00000000000 */
[----:B------:R-:W-:-:S00]  /*ddc0*/  NOP ;  /* 0x0000000000007918 */ /* 0x000fc00000000000 */
[----:B------:R-:W-:-:S00]  /*ddd0*/  NOP ;  /* 0x0000000000007918 */ /* 0x000fc00000000000 */
[----:B------:R-:W-:-:S00]  /*dde0*/  NOP ;  /* 0x0000000000007918 */ /* 0x000fc00000000000 */
[----:B------:R-:W-:-:S00]  /*ddf0*/  NOP ;  /* 0x0000000000007918 */ /* 0x000fc00000000000 */
.L_x_12334:


//--------------------- .text._ZN7cutlass13device_kernelIN5flash11enable_sm90INS1_16FlashAttnFwdSm90INS1_25CollectiveMainloopFwdSm90ILi2EN4cute5tupleIJNS5_1CILi1EEES8_S8_EEENS6_IJNS7_ILi128EEESA_NS7_ILi256EEEEEELi256ENS_12float_e4m3_tEfNS_4arch4Sm90ELb0ELb0ELb1ELb1ELb0ELb0ELb0ELb1ELb1ELb0ELb0ELb0EEENS1_21CollectiveEpilogueFwdINS6_IJSA_SB_SA_EEES9_NS_10bfloat16_tESF_Li256ELb1ELb0ELb0ELb1EEENS1_36VarlenDynamicPersistentTileSchedulerILi128ELi128ELi256ELi128ELb0ELb0ELb1ELb0ELb1ELb1EEEEEEEEEvNT_6ParamsE --------------------------
	.section	.text._ZN7cutlass13device_kernelIN5flash11enable_sm90INS1_16FlashAttnFwdSm90INS1_25CollectiveMainloopFwdSm90ILi2EN4cute5tupleIJNS5_1CILi1EEES8_S8_EEENS6_IJNS7_ILi128EEESA_NS7_ILi256EEEEEELi256ENS_12float_e4m3_tEfNS_4arch4Sm90ELb0ELb0ELb1ELb1ELb0ELb0ELb0ELb1ELb1ELb0ELb0ELb0EEENS1_21CollectiveEpilogueFwdINS6_IJSA_SB_SA_EEES9_NS_10bfloat16_tESF_Li256ELb1ELb0ELb0ELb1EEENS1_36VarlenDynamicPersistentTileSchedulerILi128ELi128ELi256ELi128ELb0ELb0ELb1ELb0ELb1ELb1EEEEEEEEEvNT_6ParamsE,"ax",@progbits
	.align	128
.text._ZN7cutlass13device_kernelIN5flash11enable_sm90INS1_16FlashAttnFwdSm90INS1_25CollectiveMainloopFwdSm90ILi2EN4cute5tupleIJNS5_1CILi1EEES8_S8_EEENS6_IJNS7_ILi128EEESA_NS7_ILi256EEEEEELi256ENS_12float_e4m3_tEfNS_4arch4Sm90ELb0ELb0ELb1ELb1ELb0ELb0ELb0ELb1ELb1ELb0ELb0ELb0EEENS1_21CollectiveEpilogueFwdINS6_IJSA_SB_SA_EEES9_NS_10bfloat16_tESF_Li256ELb1ELb0ELb0ELb1EEENS1_36VarlenDynamicPersistentTileSchedulerILi128ELi128ELi256ELi128ELb0ELb0ELb1ELb0ELb1ELb1EEEEEEEEEvNT_6ParamsE:
        .type           _ZN7cutlass13device_kernelIN5flash11enable_sm90INS1_16FlashAttnFwdSm90INS1_25CollectiveMainloopFwdSm90ILi2EN4cute5tupleIJNS5_1CILi1EEES8_S8_EEENS6_IJNS7_ILi128EEESA_NS7_ILi256EEEEEELi256ENS_12float_e4m3_tEfNS_4arch4Sm90ELb0ELb0ELb1ELb1ELb0ELb0ELb0ELb1ELb1ELb0ELb0ELb0EEENS1_21CollectiveEpilogueFwdINS6_IJSA_SB_SA_EEES9_NS_10bfloat16_tESF_Li256ELb1ELb0ELb0ELb1EEENS1_36VarlenDynamicPersistentTileSchedulerILi128ELi128ELi256ELi128ELb0ELb0ELb1ELb0ELb1ELb1EEEEEEEEEvNT_6ParamsE,@function
        .size           _ZN7cutlass13device_kernelIN5flash11enable_sm90INS1_16FlashAttnFwdSm90INS1_25CollectiveMainloopFwdSm90ILi2EN4cute5tupleIJNS5_1CILi1EEES8_S8_EEENS6_IJNS7_ILi128EEESA_NS7_ILi256EEEEEELi256ENS_12float_e4m3_tEfNS_4arch4Sm90ELb0ELb0ELb1ELb1ELb0ELb0ELb0ELb1ELb1ELb0ELb0ELb0EEENS1_21CollectiveEpilogueFwdINS6_IJSA_SB_SA_EEES9_NS_10bfloat16_tESF_Li256ELb1ELb0ELb0ELb1EEENS1_36VarlenDynamicPersistentTileSchedulerILi128ELi128ELi256ELi128ELb0ELb0ELb1ELb0ELb1ELb1EEEEEEEEEvNT_6ParamsE,(.L_x_12335 - _ZN7cutlass13device_kernelIN5flash11enable_sm90INS1_16FlashAttnFwdSm90INS1_25CollectiveMainloopFwdSm90ILi2EN4cute5tupleIJNS5_1CILi1EEES8_S8_EEENS6_IJNS7_ILi128EEESA_NS7_ILi256EEEEEELi256ENS_12float_e4m3_tEfNS_4arch4Sm90ELb0ELb0ELb1ELb1ELb0ELb0ELb0ELb1ELb1ELb0ELb0ELb0EEENS1_21CollectiveEpilogueFwdINS6_IJSA_SB_SA_EEES9_NS_10bfloat16_tESF_Li256ELb1ELb0ELb0ELb1EEENS1_36VarlenDynamicPersistentTileSchedulerILi128ELi128ELi256ELi128ELb0ELb0ELb1ELb0ELb1ELb1EEEEEEEEEvNT_6ParamsE)
        .other          _ZN7cutlass13device_kernelIN5flash11enable_sm90INS1_16FlashAttnFwdSm90INS1_25CollectiveMainloopFwdSm90ILi2EN4cute5tupleIJNS5_1CILi1EEES8_S8_EEENS6_IJNS7_ILi128EEESA_NS7_ILi256EEEEEELi256ENS_12float_e4m3_tEfNS_4arch4Sm90ELb0ELb0ELb1ELb1ELb0ELb0ELb0ELb1ELb1ELb0ELb0ELb0EEENS1_21CollectiveEpilogueFwdINS6_IJSA_SB_SA_EEES9_NS_10bfloat16_tESF_Li256ELb1ELb0ELb0ELb1EEENS1_36VarlenDynamicPersistentTileSchedulerILi128ELi128ELi256ELi128ELb0ELb0ELb1ELb0ELb1ELb1EEEEEEEEEvNT_6ParamsE,@"STO_CUDA_ENTRY STV_DEFAULT"
_ZN7cutlass13device_kernelIN5flash11enable_sm90INS1_16FlashAttnFwdSm90INS1_25CollectiveMainloopFwdSm90ILi2EN4cute5tupleIJNS5_1CILi1EEES8_S8_EEENS6_IJNS7_ILi128EEESA_NS7_ILi256EEEEEELi256ENS_12float_e4m3_tEfNS_4arch4Sm90ELb0ELb0ELb1ELb1ELb0ELb0ELb0ELb1ELb1ELb0ELb0ELb0EEENS1_21CollectiveEpilogueFwdINS6_IJSA_SB_SA_EEES9_NS_10bfloat16_tESF_Li256ELb1ELb0ELb0ELb1EEENS1_36VarlenDynamicPersistentTileSchedulerILi128ELi128ELi256ELi128ELb0ELb0ELb1ELb0ELb1ELb1EEEEEEEEEvNT_6ParamsE:
[----:B------:R-:W0:Y:S02]  /*0000*/  LDC R1, c[0x0][0x28] ;  /* 0x00000a00ff017b82 */ /* 0x000e240000000800 */
[----:B0-----:R-:W-:Y:S01]  /*0010*/  VIADD R1, R1, 0xffffffb8 ;  /* 0xffffffb801017836 */ /* 0x001fe20000000000 */
[----:B------:R-:W0:Y:S01]  /*0020*/  S2R R3, SR_TID.X ;  /* 0x0000000000037919 */ /* 0x000e220000002100 */
[----:B------:R-:W-:Y:S01]  /*0030*/  ELECT P0, URZ, PT ;  /* 0x00000000003f782f */ /* 0x000fe20003800000 */
[----:B------:R-:W-:Y:S01]  /*0040*/  BSSY B0, `(.L_x_113) ;  /* 0x0000011000007945 */ /* 0x000fe20003800000 */
[--C-:B0-----:R-:W-:Y:S02]  /*0050*/  SHF.R.U32.HI R0, RZ, 0x5, R3.reuse ;  /* 0x00000005ff007819 */ /* 0x101fe40000011603 */
[----:B------:R-:W-:-:S03]  /*0060*/  SHF.R.U32.HI R23, RZ, 0x7, R3 ;  /* 0x00000007ff177819 */ /* 0x000fc60000011603 */
[----:B------:R-:W0:Y:S02]  /*0070*/  SHFL.IDX PT, R2, R0, RZ, 0x1f ;  /* 0x00001fff00027589 */ /* 0x000e2400000e0000 */
[----:B0-----:R-:W-:-:S13]  /*0080*/  ISETP.EQ.AND P0, PT, R2, RZ, P0 ;  /* 0x000000ff0200720c */ /* 0x001fda0000702270 */
[----:B------:R-:W-:Y:S05]  /*0090*/  @!P0 BRA `(.L_x_114) ;  /* 0x00000000002c8947 */ /* 0x000fea0003800000 */
[----:B------:R-:W-:Y:S02]  /*00a0*/  ULDC.64 UR4, c[0x0][0x198] ;  /* 0x0000660000047ab9 */ /* 0x000fe40000000a00 */
[----:B------:R-:W-:Y:S02]  /*00b0*/  UIADD3 UR6, UP0, UR4, 0x270, URZ ;  /* 0x0000027004067890 */ /* 0x000fe4000ff1e03f */
[----:B------:R-:W-:Y:S02]  /*00c0*/  UIADD3 UR8, UP1, UR4, 0x370, URZ ;  /* 0x0000037004087890 */ /* 0x000fe4000ff3e03f */
[----:B------:R-:W-:Y:S02]  /*00d0*/  UIADD3 UR4, UP2, UR4, 0x470, URZ ;  /* 0x0000047004047890 */ /* 0x000fe4000ff5e03f */
[----:B------:R-:W-:Y:S02]  /*00e0*/  UIADD3.X UR7, URZ, UR5, URZ, UP0, !UPT ;  /* 0x000000053f077290 */ /* 0x000fe400087fe43f */
[----:B------:R-:W-:-:S02]  /*00f0*/  UIADD3.X UR9, URZ, UR5, URZ, UP1, !UPT ;  /* 0x000000053f097290 */ /* 0x000fc40008ffe43f */
[----:B------:R-:W-:-:S05]  /*0100*/  UIADD3.X UR5, URZ, UR5, URZ, UP2, !UPT ;  /* 0x000000053f057290 */ /* 0x000fca00097fe43f */
[----:B------:R0:W-:Y:S02]  /*0110*/  UTMACCTL.PF [UR6] ;  /* 0x00000000060079b9 */ /* 0x0001e40008040000 */
[----:B------:R0:W-:Y:S02]  /*0120*/  UTMACCTL.PF [UR8] ;  /* 0x00000000080079b9 */ /* 0x0001e40008040000 */
[----:B------:R0:W-:Y:S02]  /*0130*/  UTMACCTL.PF [UR4] ;  /* 0x00000000040079b9 */ /* 0x0001e40008040000 */
[----:B0-----:R-:W-:Y:S01]  /*0140*/  NOP ;  /* 0x0000000000007918 */ /* 0x001fe20000000000 */
.L_x_114:
[----:B------:R-:W-:Y:S05]  /*0150*/  BSYNC B0 ;  /* 0x0000000000007941 */ /* 0x000fea0003800000 */
.L_x_113:
[----:B------:R-:W-:Y:S01]  /*0160*/  VOTEU.ANY UP0, P0 ;  /* 0x00000000003f7886 */ /* 0x000fe20000000100 */
[----:B------:R-:W0:Y:S01]  /*0170*/  SHFL.IDX PT, R3, R23, RZ, 0x1f ;  /* 0x00001fff17037589 */ /* 0x000e2200000e0000 */
[----:B------:R-:W-:Y:S01]  /*0180*/  UMOV UR4, 0x1 ;  /* 0x0000000100047882 */ /* 0x000fe20000000000 */
[----:B------:R-:W-:Y:S01]  /*0190*/  UMOV UR7, 0x100 ;  /* 0x0000010000077882 */ /* 0x000fe20000000000 */
[----:B------:R-:W-:Y:S01]  /*01a0*/  VOTEU.ANY UP1, P0 ;  /* 0x00000000003f7886 */ /* 0x000fe20000020100 */
[----:B------:R-:W1:Y:S01]  /*01b0*/  @UP0 S2UR UR8, SR_CgaCtaId ;  /* 0x00000000000809c3 */ /* 0x000e620000008800 */
[----:B------:R-:W2:Y:S01]  /*01c0*/  SHFL.IDX PT, R2, R0, RZ, 0x1f ;  /* 0x00001fff00027589 */ /* 0x000ea200000e0000 */
[----:B------:R-:W-:Y:S01]  /*01d0*/  @UP0 UMOV UR6, 0x400 ;  /* 0x0000040000060882 */ /* 0x000fe20000000000 */
[----:B------:R-:W-:-:S04]  /*01e0*/  @UP0 UIADD3 UR4, -UR4, 0x100000, URZ ;  /* 0x0010000004040890 */ /* 0x000fc8000fffe13f */
[----:B------:R-:W-:Y:S02]  /*01f0*/  @UP0 USHF.L.U32 UR5, UR4, 0xb, URZ ;  /* 0x0000000b04050899 */ /* 0x000fe4000800063f */
[----:B------:R-:W-:Y:S01]  /*0200*/  @UP0 USHF.L.U32 UR4, UR4, 0x1, URZ ;  /* 0x0000000104040899 */ /* 0x000fe2000800063f */
[----:B------:R-:W-:Y:S01]  /*0210*/  VOTEU.ANY UP2, P0 ;  /* 0x00000000003f7886 */ /* 0x000fe20000040100 */
[----:B0-----:R-:W-:Y:S01]  /*0220*/  R2UR UR9, R3 ;  /* 0x00000000030972ca */ /* 0x001fe200000e0000 */
[----:B-1----:R-:W-:Y:S01]  /*0230*/  @UP0 ULEA UR8, UR8, UR6, 0x18 ;  /* 0x0000000608080291 */ /* 0x002fe2000f8ec03f */
[----:B--2---:R-:W-:Y:S01]  /*0240*/  ISETP.NE.AND P1, PT, R2, RZ, PT ;  /* 0x000000ff0200720c */ /* 0x004fe20003f25270 */
[----:B------:R-:W-:-:S04]  /*0250*/  @UP0 UIADD3 UR6, -UR7, 0x100000, URZ ;  /* 0x0010000007060890 */ /* 0x000fc8000fffe13f */
[----:B------:R-:W-:Y:S02]  /*0260*/  @UP0 USHF.L.U32 UR7, UR6, 0xb, URZ ;  /* 0x0000000b06070899 */ /* 0x000fe4000800063f */
[----:B------:R-:W-:-:S04]  /*0270*/  @UP0 USHF.L.U32 UR6, UR6, 0x1, URZ ;  /* 0x0000000106060899 */ /* 0x000fc8000800063f */
[----:B------:R-:W-:Y:S01]  /*0280*/  UISETP.NE.AND UP0, UPT, UR9, URZ, UPT ;  /* 0x0000003f0900728c */ /* 0x000fe2000bf05270 */
[----:B------:R-:W0:Y:S02]  /*0290*/  FENCE.VIEW.ASYNC.S ;  /* 0x00000000000073c6 */ /* 0x000e240000000000 */
[----:B0-----:R0:W1:Y:S05]  /*02a0*/  @UP1 SYNCS.EXCH.64 URZ, [UR8+0x38800], UR4 ;  /* 0x03880004083f15b2 */ /* 0x00106a0008000100 */
[----:B------:R0:W2:Y:S01]  /*02b0*/  @UP2 SYNCS.EXCH.64 URZ, [UR8+0x38820], UR6 ;  /* 0x03882006083f25b2 */ /* 0x0000a20008000100 */
[----:B------:R-:W-:Y:S05]  /*02c0*/  @P1 BRA `(.L_x_115) ;  /* 0x0000000000481947 */ /* 0x000fea0003800000 */
[----:B0-----:R-:W0:Y:S01]  /*02d0*/  S2UR UR5, SR_CgaCtaId ;  /* 0x00000000000579c3 */ /* 0x001e220000008800 */
[----:B------:R-:W-:Y:S01]  /*02e0*/  UMOV UR4, 0x400 ;  /* 0x0000040000047882 */ /* 0x000fe20000000000 */
[----:B------:R-:W-:Y:S01]  /*02f0*/  UMOV UR6, 0x1 ;  /* 0x0000000100067882 */ /* 0x000fe20000000000 */
[----:B------:R-:W-:Y:S01]  /*0300*/  UMOV UR9, 0x2 ;  /* 0x0000000200097882 */ /* 0x000fe20000000000 */
[----:B------:R-:W-:-:S04]  /*0310*/  UIADD3 UR6, -UR6, 0x100000, URZ ;  /* 0x0010000006067890 */ /* 0x000fc8000fffe13f */
[----:B------:R-:W-:Y:S02]  /*0320*/  USHF.L.U32 UR7, UR6, 0xb, URZ ;  /* 0x0000000b06077899 */ /* 0x000fe4000800063f */
[----:B------:R-:W-:Y:S01]  /*0330*/  USHF.L.U32 UR6, UR6, 0x1, URZ ;  /* 0x0000000106067899 */ /* 0x000fe2000800063f */
[----:B------:R-:W-:Y:S01]  /*0340*/  ELECT P0, URZ, PT ;  /* 0x00000000003f782f */ /* 0x000fe20003800000 */
[----:B0-----:R-:W-:Y:S02]  /*0350*/  ULEA UR8, UR5, UR4, 0x18 ;  /* 0x0000000405087291 */ /* 0x001fe4000f8ec03f */
[----:B------:R-:W-:-:S04]  /*0360*/  UIADD3 UR4, -UR9, 0x100000, URZ ;  /* 0x0010000009047890 */ /* 0x000fc8000fffe13f */
[----:B------:R-:W-:Y:S02]  /*0370*/  USHF.L.U32 UR5, UR4, 0xb, URZ ;  /* 0x0000000b04057899 */ /* 0x000fe4000800063f */
[----:B------:R-:W-:Y:S01]  /*0380*/  USHF.L.U32 UR4, UR4, 0x1, URZ ;  /* 0x0000000104047899 */ /* 0x000fe2000800063f */
[----:B------:R-:W0:Y:S03]  /*0390*/  FENCE.VIEW.ASYNC.S ;  /* 0x00000000000073c6 */ /* 0x000e260000000000 */
[----:B0-----:R3:W4:Y:S08]  /*03a0*/  SYNCS.EXCH.64 URZ, [UR8+0x38830], UR6 ;  /* 0x03883006083f75b2 */ /* 0x0017300008000100 */
[----:B------:R3:W0:Y:S01]  /*03b0*/  SYNCS.EXCH.64 URZ, [UR8+0x38840], UR4 ;  /* 0x03884004083f75b2 */ /* 0x0006220008000100 */
[----:B------:R3:W0:Y:S01]  /*03c0*/  SYNCS.EXCH.64 URZ, [UR8+0x38838], UR6 ;  /* 0x03883806083f75b2 */ /* 0x0006220008000100 */
[----:B------:R3:W0:Y:S02]  /*03d0*/  SYNCS.EXCH.64 URZ, [UR8+0x38848], UR4 ;  /* 0x03884804083f75b2 */ /* 0x0006240008000100 */
[----:B---3--:R-:W-:Y:S01]  /*03e0*/  NOP ;  /* 0x0000000000007918 */ /* 0x008fe20000000000 */
.L_x_115:
[----:B------:R-:W3:Y:S01]  /*03f0*/  SHFL.IDX PT, R2, R0, RZ, 0x1f ;  /* 0x00001fff00027589 */ /* 0x000ee200000e0000 */
[----:B------:R-:W-:Y:S01]  /*0400*/  NOP ;  /* 0x0000000000007918 */ /* 0x000fe20000000000 */
[----:B---3--:R-:W-:-:S13]  /*0410*/  ISETP.NE.AND P0, PT, R2, RZ, PT ;  /* 0x000000ff0200720c */ /* 0x008fda0003f05270 */
[----:B------:R-:W-:Y:S05]  /*0420*/  @P0 BRA `(.L_x_116) ;  /* 0x0000000000480947 */ /* 0x000fea0003800000 */
[----:B0-----:R-:W0:Y:S01]  /*0430*/  S2UR UR5, SR_CgaCtaId ;  /* 0x00000000000579c3 */ /* 0x001e220000008800 */
[----:B------:R-:W-:Y:S01]  /*0440*/  UMOV UR4, 0x400 ;  /* 0x0000040000047882 */ /* 0x000fe20000000000 */
[----:B------:R-:W-:Y:S01]  /*0450*/  UMOV UR6, 0x80 ;  /* 0x0000008000067882 */ /* 0x000fe20000000000 */
[----:B------:R-:W-:Y:S01]  /*0460*/  UMOV UR7, 0x100 ;  /* 0x0000010000077882 */ /* 0x000fe20000000000 */
[----:B------:R-:W-:Y:S01]  /*0470*/  ELECT P0, URZ, PT ;  /* 0x00000000003f782f */ /* 0x000fe20003800000 */
[----:B0-----:R-:W-:Y:S02]  /*0480*/  ULEA UR8, UR5, UR4, 0x18 ;  /* 0x0000000405087291 */ /* 0x001fe4000f8ec03f */
[----:B------:R-:W-:-:S04]  /*0490*/  UIADD3 UR4, -UR6, 0x100000, URZ ;  /* 0x0010000006047890 */ /* 0x000fc8000fffe13f */
[----:B------:R-:W-:Y:S02]  /*04a0*/  USHF.L.U32 UR5, UR4, 0xb, URZ ;  /* 0x0000000b04057899 */ /* 0x000fe4000800063f */
[----:B------:R-:W-:Y:S02]  /*04b0*/  USHF.L.U32 UR4, UR4, 0x1, URZ ;  /* 0x0000000104047899 */ /* 0x000fe4000800063f */
[----:B------:R-:W-:-:S04]  /*04c0*/  UIADD3 UR6, -UR7, 0x100000, URZ ;  /* 0x0010000007067890 */ /* 0x000fc8000fffe13f */
[----:B------:R-:W-:Y:S02]  /*04d0*/  USHF.L.U32 UR7, UR6, 0xb, URZ ;  /* 0x0000000b06077899 */ /* 0x000fe4000800063f */
[----:B------:R-:W-:Y:S01]  /*04e0*/  USHF.L.U32 UR6, UR6, 0x1, URZ ;  /* 0x0000000106067899 */ /* 0x000fe2000800063f */
[----:B------:R-:W0:Y:S03]  /*04f0*/  FENCE.VIEW.ASYNC.S ;  /* 0x00000000000073c6 */ /* 0x000e260000000000 */
[----:B0-----:R3:W0:Y:S08]  /*0500*/  SYNCS.EXCH.64 URZ, [UR8+0x38850], UR4 ;  /* 0x03885004083f75b2 */ /* 0x0016300008000100 */
[----:B------:R3:W0:Y:S01]  /*0510*/  SYNCS.EXCH.64 URZ, [UR8+0x38860], UR6 ;  /* 0x03886006083f75b2 */ /* 0x0006220008000100 */
[----:B------:R3:W0:Y:S01]  /*0520*/  SYNCS.EXCH.64 URZ, [UR8+0x38858], UR4 ;  /* 0x03885804083f75b2 */ /* 0x0006220008000100 */
[----:B------:R3:W0:Y:S02]  /*0530*/  SYNCS.EXCH.64 URZ, [UR8+0x38868], UR6 ;  /* 0x03886806083f75b2 */ /* 0x0006240008000100 */
[----:B---3--:R-:W-:Y:S01]  /*0540*/  NOP ;  /* 0x0000000000007918 */ /* 0x008fe20000000000 */
.L_x_116:
[----:B------:R-:W3:Y:S01]  /*0550*/  SHFL.IDX PT, R2, R0, RZ, 0x1f ;  /* 0x00001fff00027589 */ /* 0x000ee200000e0000 */
[----:B------:R-:W-:Y:S01]  /*0560*/  NOP ;  /* 0x0000000000007918 */ /* 0x000fe20000000000 */
[----:B---3--:R-:W-:-:S13]  /*0570*/  ISETP.NE.AND P0, PT, R2, RZ, PT ;  /* 0x000000ff0200720c */ /* 0x008fda0003f05270 */
[----:B------:R-:W-:Y:S05]  /*0580*/  @P0 BRA `(.L_x_117) ;  /* 0x0000000000380947 */ /* 0x000fea0003800000 */
[----:B0-----:R-:W0:Y:S01]  /*0590*/  S2UR UR5, SR_CgaCtaId ;  /* 0x00000000000579c3 */ /* 0x001e220000008800 */
[----:B------:R-:W-:Y:S01]  /*05a0*/  UMOV UR4, 0x400 ;  /* 0x0000040000047882 */ /* 0x000fe20000000000 */
[----:B------:R-:W-:Y:S01]  /*05b0*/  UMOV UR7, 0x1 ;  /* 0x0000000100077882 */ /* 0x000fe20000000000 */
[----:B------:R-:W-:Y:S01]  /*05c0*/  ELECT P0, URZ, PT ;  /* 0x00000000003f782f */ /* 0x000fe20003800000 */
[----:B0-----:R-:W-:Y:S02]  /*05d0*/  ULEA UR6, UR5, UR4, 0x18 ;  /* 0x0000000405067291 */ /* 0x001fe4000f8ec03f */
[----:B------:R-:W-:-:S04]  /*05e0*/  UIADD3 UR4, -UR7, 0x100000, URZ ;  /* 0x0010000007047890 */ /* 0x000fc8000fffe13f */
[----:B------:R-:W-:Y:S02]  /*05f0*/  USHF.L.U32 UR5, UR4, 0xb, URZ ;  /* 0x0000000b04057899 */ /* 0x000fe4000800063f */
[----:B------:R-:W-:Y:S01]  /*0600*/  USHF.L.U32 UR4, UR4, 0x1, URZ ;  /* 0x0000000104047899 */ /* 0x000fe2000800063f */
[----:B------:R-:W0:Y:S11]  /*0610*/  FENCE.VIEW.ASYNC.S ;  /* 0x00000000000073c6 */ /* 0x000e360000000000 */
[----:B0-----:R3:W0:Y:S01]  /*0620*/  SYNCS.EXCH.64 URZ, [UR6+0x38870], UR4 ;  /* 0x03887004063f75b2 */ /* 0x0016220008000100 */
[----:B------:R3:W0:Y:S01]  /*0630*/  SYNCS.EXCH.64 URZ, [UR6+0x38880], UR4 ;  /* 0x03888004063f75b2 */ /* 0x0006220008000100 */
[----:B------:R3:W0:Y:S01]  /*0640*/  SYNCS.EXCH.64 URZ, [UR6+0x38878], UR4 ;  /* 0x03887804063f75b2 */ /* 0x0006220008000100 */
[----:B------:R3:W0:Y:S02]  /*0650*/  SYNCS.EXCH.64 URZ, [UR6+0x38888], UR4 ;  /* 0x03888804063f75b2 */ /* 0x0006240008000100 */
[----:B---3--:R-:W-:Y:S01]  /*0660*/  NOP ;  /* 0x0000000000007918 */ /* 0x008fe20000000000 */
.L_x_117:
        /* <DEDUP_REMOVED lines=22> */
.L_x_118:
        /* <DEDUP_REMOVED lines=22> */
.L_x_119:
[----:B------:R-:W-:Y:S01]  /*0930*/  PLOP3.LUT P0, PT, PT, PT, UP0, 0x80, 0x0 ;  /* 0x000000000000781c */ /* 0x000fe20003f0f008 */
[----:B------:R-:W-:Y:S01]  /*0940*/  UMOV UR40, 0x1 ;  /* 0x0000000100287882 */ /* 0x000fe20000000000 */
[----:B------:R-:W-:Y:S01]  /*0950*/  NOP ;  /* 0x0000000000007918 */ /* 0x000fe20000000000 */
[----:B------:R-:W-:Y:S01]  /*0960*/  USEL UR40, UR40, 0x2, !UP0 ;  /* 0x0000000228287887 */ /* 0x000fe2000c000000 */
[----:B------:R-:W-:Y:S01]  /*0970*/  ULDC.64 UR46, c[0x0][0x208] ;  /* 0x00008200002e7ab9 */ /* 0x000fe20000000a00 */
[----:B012-4-:R-:W-:Y:S08]  /*0980*/  BAR.SYNC.DEFER_BLOCKING 0x0 ;  /* 0x0000000000007b1d */ /* 0x017ff00000010000 */
[----:B------:R-:W-:Y:S05]  /*0990*/  @!P0 BRA `(.L_x_120) ;  /* 0x000000b400a88947 */ /* 0x000fea0003800000 */
.L_x_121:
[----:B------:R-:W-:-:S08]  /*09a0*/  NOP ;  /* 0x0000000000007918 */ /* 0x000fd00000000000 */
[----:B------:R-:W0:Y:S02]  /*09b0*/  USETMAXREG.TRY_ALLOC.CTAPOOL UP0, 0xf0 ;  /* 0x000000f0000079c8 */ /* 0x000e240008000600 */
[----:B0-----:R-:W-:-:S13]  /*09c0*/  PLOP3.LUT P0, PT, PT, PT, UP0, 0x80, 0x0 ;  /* 0x000000000000781c */ /* 0x001fda0003f0f008 */
[----:B------:R-:W-:Y:S05]  /*09d0*/  @!P0 BRA `(.L_x_121) ;  /* 0xfffffffc00f08947 */ /* 0x000fea000383ffff */
[----:B------:R-:W0:Y:S01]  /*09e0*/  S2R R2, SR_TID.X ;  /* 0x0000000000027919 */ /* 0x000e220000002100 */
[----:B------:R-:W1:Y:S01]  /*09f0*/  S2UR UR5, SR_CgaCtaId ;  /* 0x00000000000579c3 */ /* 0x000e620000008800 */
[----:B------:R-:W-:-:S07]  /*0a00*/  UMOV UR4, 0x400 ;  /* 0x0000040000047882 */ /* 0x000fce0000000000 */
[----:B------:R-:W-:Y:S06]  /*0a10*/  BAR.ARV 0x8, 0x120 ;  /* 0x0204800000007b1d */ /* 0x000fec0000002000 */
[----:B-1----:R-:W-:Y:S01]  /*0a20*/  ULEA UR4, UR5, UR4, 0x18 ;  /* 0x0000000405047291 */ /* 0x002fe2000f8ec03f */
[----:B0-----:R-:W-:-:S04]  /*0a30*/  LOP3.LUT R0, R2, 0xffffff80, RZ, 0xc0, !PT ;  /* 0xffffff8002007812 */ /* 0x001fc800078ec0ff */
[----:B------:R-:W-:-:S13]  /*0a40*/  ISETP.NE.AND P0, PT, R0, 0x80, PT ;  /* 0x000000800000780c */ /* 0x000fda0003f05270 */
[----:B------:R-:W-:Y:S08]  /*0a50*/  @!P0 BAR.ARV 0x9, 0x100 ;  /* 0x0244000000008b1d */ /* 0x000ff00000002000 */
[----:B------:R-:W-:Y:S06]  /*0a60*/  BAR.SYNC.DEFER_BLOCKING 0x5, 0x180 ;  /* 0x0146000000007b1d */ /* 0x000fec0000010000 */
[----:B------:R-:W0:Y:S01]  /*0a70*/  LDS.128 R80, [UR4+0x388d0] ;  /* 0x0388d004ff507984 */ /* 0x000e220008000c00 */
[----:B------:R-:W-:Y:S01]  /*0a80*/  ULDC UR4, c[0x0][0xc14] ;  /* 0x0003050000047ab9 */ /* 0x000fe20000000800 */
[----:B------:R-:W-:Y:S06]  /*0a90*/  BAR.ARV 0x4, 0x180 ;  /* 0x0106000000007b1d */ /* 0x000fec0000002000 */
[----:B0-----:R-:W-:-:S13]  /*0aa0*/  ISETP.GE.AND P0, PT, R83, UR4, PT ;  /* 0x0000000453007c0c */ /* 0x001fda000bf06270 */
[----:B------:R-:W-:Y:S05]  /*0ab0*/  @P0 EXIT ;  /* 0x000000000000094d */ /* 0x000fea0003800000 */
[----:B------:R-:W-:Y:S01]  /*0ac0*/  VIADD R236, R2, 0xffffff80 ;  /* 0xffffff8002ec7836 */ /* 0x000fe20000000000 */
[----:B------:R-:W-:Y:S01]  /*0ad0*/  R2UR UR5, R82 ;  /* 0x00000000520572ca */ /* 0x000fe200000e0000 */
[----:B------:R-:W-:Y:S01]  /*0ae0*/  ULOP3.LUT UR44, UR40, 0x1, URZ, 0xfc, !UPT ;  /* 0x00000001282c7892 */ /* 0x000fe2000f8efc3f */
[----:B------:R-:W-:Y:S02]  /*0af0*/  UMOV UR43, URZ ;  /* 0x0000003f002b7c82 */ /* 0x000fe40008000000 */
[----:B------:R-:W-:Y:S01]  /*0b00*/  SHF.R.S32.HI R3, RZ, 0x1f, R236 ;  /* 0x0000001fff037819 */ /* 0x000fe200000114ec */
[----:B------:R-:W-:Y:S01]  /*0b10*/  UMOV UR42, URZ ;  /* 0x0000003f002a7c82 */ /* 0x000fe20008000000 */
[----:B------:R-:W-:Y:S02]  /*0b20*/  UMOV UR50, URZ ;  /* 0x0000003f00327c82 */ /* 0x000fe40008000000 */
[CC--:B------:R-:W-:Y:S02]  /*0b30*/  LEA.HI R5, R3.reuse, R236.reuse, RZ, 0x7 ;  /* 0x000000ec03057211 */ /* 0x0c0fe400078f38ff */
[----:B------:R-:W-:-:S02]  /*0b40*/  LEA.HI R0, R3, R236, RZ, 0x4 ;  /* 0x000000ec03007211 */ /* 0x000fc400078f20ff */
[----:B------:R-:W-:Y:S02]  /*0b50*/  LOP3.LUT R7, R5, 0xffffff80, RZ, 0xc0, !PT ;  /* 0xffffff8005077812 */ /* 0x000fe400078ec0ff */
[----:B------:R-:W-:Y:S02]  /*0b60*/  SHF.R.S32.HI R9, RZ, 0x4, R0 ;  /* 0x00000004ff097819 */ /* 0x000fe40000011400 */
[----:B------:R-:W-:Y:S01]  /*0b70*/  SHF.R.S32.HI R232, RZ, 0x7, R5 ;  /* 0x00000007ffe87819 */ /* 0x000fe20000011405 */
[----:B------:R-:W-:Y:S01]  /*0b80*/  IMAD.IADD R22, R236, 0x1, -R7 ;  /* 0x00000001ec167824 */ /* 0x000fe200078e0a07 */
[----:B------:R-:W-:Y:S02]  /*0b90*/  LEA.HI R2, R3, R236, RZ, 0x5 ;  /* 0x000000ec03027211 */ /* 0x000fe400078f28ff */
[----:B------:R-:W-:Y:S02]  /*0ba0*/  LOP3.LUT R7, R0, 0x3fffff0, RZ, 0xc0, !PT ;  /* 0x03fffff000077812 */ /* 0x000fe400078ec0ff */
[----:B------:R-:W-:Y:S01]  /*0bb0*/  SHF.R.S32.HI R11, RZ, 0x1f, R22 ;  /* 0x0000001fff0b7819 */ /* 0x000fe20000011416 */
[----:B------:R-:W-:Y:S01]  /*0bc0*/  IMAD.SHL.U32 R2, R2, 0x20, RZ ;  /* 0x0000002002027824 */ /* 0x000fe200078e00ff */
[----:B------:R-:W-:Y:S01]  /*0bd0*/  LEA.HI R0, R0, R9, RZ, 0x1 ;  /* 0x0000000900007211 */ /* 0x000fe200078f08ff */
[----:B------:R-:W-:Y:S01]  /*0be0*/  IMAD.IADD R7, R236, 0x1, -R7 ;  /* 0x00000001ec077824 */ /* 0x000fe200078e0a07 */
[----:B------:R-:W-:-:S02]  /*0bf0*/  LEA.HI R4, R11, R22, RZ, 0x2 ;  /* 0x000000160b047211 */ /* 0x000fc400078f10ff */
[----:B------:R-:W-:Y:S02]  /*0c00*/  LEA.HI R5, R5, R232, RZ, 0x1 ;  /* 0x000000e805057211 */ /* 0x000fe400078f08ff */
[--C-:B------:R-:W-:Y:S02]  /*0c10*/  SHF.R.S32.HI R6, RZ, 0x2, R4.reuse ;  /* 0x00000002ff067819 */ /* 0x100fe40000011404 */
[----:B------:R-:W-:Y:S02]  /*0c20*/  SHF.R.S32.HI R13, RZ, 0x1f, R4 ;  /* 0x0000001fff0d7819 */ /* 0x000fe40000011404 */
[----:B------:R-:W-:Y:S02]  /*0c30*/  LOP3.LUT R0, R0, 0x1ffffffe, RZ, 0xc0, !PT ;  /* 0x1ffffffe00007812 */ /* 0x000fe400078ec0ff */
[----:B------:R-:W-:Y:S02]  /*0c40*/  LEA.HI R13, R13, R6, RZ, 0x3 ;  /* 0x000000060d0d7211 */ /* 0x000fe400078f18ff */
[----:B------:R-:W-:Y:S01]  /*0c50*/  LOP3.LUT R5, R5, 0x3fffffe, RZ, 0xc0, !PT ;  /* 0x03fffffe05057812 */ /* 0x000fe200078ec0ff */
[----:B------:R-:W-:Y:S01]  /*0c60*/  IMAD.IADD R0, R9, 0x1, -R0 ;  /* 0x0000000109007824 */ /* 0x000fe200078e0a00 */
[----:B------:R-:W-:-:S02]  /*0c70*/  LOP3.LUT R13, R13, 0xfffffff8, RZ, 0xc0, !PT ;  /* 0xfffffff80d0d7812 */ /* 0x000fc400078ec0ff */
[----:B------:R-:W-:Y:S01]  /*0c80*/  LEA.HI R11, R11, R22, RZ, 0x5 ;  /* 0x000000160b0b7211 */ /* 0x000fe200078f28ff */
[----:B------:R-:W-:Y:S01]  /*0c90*/  IMAD.IADD R234, R232, 0x1, -R5 ;  /* 0x00000001e8ea7824 */ /* 0x000fe200078e0a05 */
[----:B------:R-:W-:Y:S01]  /*0ca0*/  LEA.HI R3, R3, R236, RZ, 0x3 ;  /* 0x000000ec03037211 */ /* 0x000fe200078f18ff */
[----:B------:R-:W-:Y:S01]  /*0cb0*/  IMAD.IADD R6, R6, 0x1, -R13 ;  /* 0x0000000106067824 */ /* 0x000fe200078e0a0d */
[----:B------:R-:W-:Y:S02]  /*0cc0*/  LOP3.LUT R2, R2, 0xfffffc00, RZ, 0xc0, !PT ;  /* 0xfffffc0002027812 */ /* 0x000fe400078ec0ff */
[----:B------:R-:W-:Y:S02]  /*0cd0*/  LOP3.LUT R9, R4, 0x7ffffffc, RZ, 0xc0, !PT ;  /* 0x7ffffffc04097812 */ /* 0x000fe400078ec0ff */
[----:B------:R-:W-:Y:S01]  /*0ce0*/  SHF.R.S32.HI R11, RZ, 0x5, R11 ;  /* 0x00000005ff0b7819 */ /* 0x000fe2000001140b */
[----:B------:R-:W-:Y:S01]  /*0cf0*/  IMAD R7, R7, 0x40, R2 ;  /* 0x0000004007077824 */ /* 0x000fe200078e0202 */
[----:B------:R-:W-:Y:S01]  /*0d00*/  LOP3.LUT R5, R3, 0x1ffffff8, RZ, 0xc0, !PT ;  /* 0x1ffffff803057812 */ /* 0x000fe200078ec0ff */
[----:B------:R-:W-:Y:S01]  /*0d10*/  IMAD.MOV.U32 R2, RZ, RZ, -0x2 ;  /* 0xfffffffeff027424 */ /* 0x000fe200078e00ff */
[----:B------:R-:W-:Y:S01]  /*0d20*/  SHF.R.S32.HI R18, RZ, 0x3, R3 ;  /* 0x00000003ff127819 */ /* 0x000fe20000011403 */
[----:B------:R-:W-:-:S02]  /*0d30*/  IMAD.IADD R9, R22, 0x1, -R9 ;  /* 0x0000000116097824 */ /* 0x000fc400078e0a09 */
[----:B------:R-:W-:Y:S02]  /*0d40*/  IMAD R11, R11, 0x10, R6 ;  /* 0x000000100b0b7824 */ /* 0x000fe400078e0206 */
[----:B------:R-:W-:Y:S02]  /*0d50*/  IMAD.IADD R5, R236, 0x1, -R5 ;  /* 0x00000001ec057824 */ /* 0x000fe400078e0a05 */
[----:B------:R-:W-:Y:S02]  /*0d60*/  IMAD R235, R0, 0x8, R7 ;  /* 0x0000000800eb7824 */ /* 0x000fe400078e0207 */
[----:B------:R-:W-:Y:S02]  /*0d70*/  IMAD R233, R9, R2, 0x80 ;  /* 0x0000008009e97424 */ /* 0x000fe400078e0202 */
[----:B------:R-:W-:Y:S02]  /*0d80*/  IMAD R234, R234, 0x40, R11 ;  /* 0x00000040eaea7824 */ /* 0x000fe400078e020b */
[----:B------:R-:W-:-:S07]  /*0d90*/  IMAD.SHL.U32 R16, R5, 0x8, RZ ;  /* 0x0000000805107824 */ /* 0x000fce00078e00ff */
.L_x_165:
[----:B0-----:R-:W0:Y:S01]  /*0da0*/  LDC.64 R2, c[0x0][0xc60] ;  /* 0x00031800ff027b82 */ /* 0x001e220000000a00 */
[----:B------:R-:W-:Y:S01]  /*0db0*/  ULDC.64 UR6, c[0x0][0xa28] ;  /* 0x00028a0000067ab9 */ /* 0x000fe20000000a00 */
[----:B------:R-:W-:Y:S01]  /*0dc0*/  ULDC.64 UR8, c[0x0][0xa20] ;  /* 0x0002880000087ab9 */ /* 0x000fe20000000a00 */
[----:B------:R-:W-:Y:S01]  /*0dd0*/  ULDC UR4, c[0x0][0x404] ;  /* 0x0001010000047ab9 */ /* 0x000fe20000000800 */
[----:B0-----:R-:W-:-:S06]  /*0de0*/  IMAD.WIDE R2, R83, 0x4, R2 ;  /* 0x0000000453027825 */ /* 0x001fcc00078e0202 */
[----:B--2---:R-:W2:Y:S01]  /*0df0*/  LDG.E R2, desc[UR46][R2.64] ;  /* 0x0000002e02027981 */ /* 0x004ea2000c1e1900 */
[----:B------:R-:W-:Y:S02]  /*0e00*/  UISETP.NE.U32.AND UP0, UPT, UR6, URZ, UPT ;  /* 0x0000003f0600728c */ /* 0x000fe4000bf05070 */
[----:B------:R-:W-:Y:S02]  /*0e10*/  UISETP.NE.U32.AND UP1, UPT, UR8, URZ, UPT ;  /* 0x0000003f0800728c */ /* 0x000fe4000bf25070 */
[----:B------:R-:W-:Y:S02]  /*0e20*/  UISETP.NE.AND.EX UP0, UPT, UR7, URZ, UPT, UP0 ;  /* 0x0000003f0700728c */ /* 0x000fe4000bf05300 */
[----:B------:R-:W-:-:S04]  /*0e30*/  UISETP.NE.AND.EX UP1, UPT, UR9, URZ, UPT, UP1 ;  /* 0x0000003f0900728c */ /* 0x000fc8000bf25310 */
[----:B------:R-:W-:Y:S02]  /*0e40*/  PLOP3.LUT P0, PT, PT, PT, UP0, 0x80, 0x0 ;  /* 0x000000000000781c */ /* 0x000fe40003f0f008 */
[----:B------:R-:W-:Y:S02]  /*0e50*/  PLOP3.LUT P1, PT, PT, PT, UP1, 0x80, 0x0 ;  /* 0x000000000000781c */ /* 0x000fe40003f2f018 */
[----:B--2---:R-:W-:-:S13]  /*0e60*/  R2UR UR36, R2 ;  /* 0x00000000022472ca */ /* 0x004fda00000e0000 */
[----:B------:R-:W-:Y:S02]  /*0e70*/  USHF.R.S32.HI UR37, URZ, 0x1f, UR36 ;  /* 0x0000001f3f257899 */ /* 0x000fe40008011424 */
[----:B------:R-:W-:Y:S02]  /*0e80*/  @UP0 ULEA UR6, UP2, UR36, UR6, 0x2 ;  /* 0x0000000624060291 */ /* 0x000fe4000f84103f */
[----:B------:R-:W-:Y:S02]  /*0e90*/  @UP1 ULEA UR8, UP3, UR36, UR8, 0x2 ;  /* 0x0000000824081291 */ /* 0x000fe4000f86103f */
[----:B------:R-:W-:Y:S02]  /*0ea0*/  @UP0 ULEA.HI.X UR7, UR36, UR7, UR37, 0x2, UP2 ;  /* 0x0000000724070291 */ /* 0x000fe400090f1425 */
[----:B------:R-:W-:Y:S01]  /*0eb0*/  @UP1 ULEA.HI.X UR9, UR36, UR9, UR37, 0x2, UP3 ;  /* 0x0000000924091291 */ /* 0x000fe200098f1425 */
[----:B------:R-:W-:Y:S02]  /*0ec0*/  IMAD.U32 R2, RZ, RZ, UR6 ;  /* 0x00000006ff027e24 */ /* 0x000fe4000f8e00ff */
[----:B---345:R-:W-:-:S02]  /*0ed0*/  IMAD.U32 R4, RZ, RZ, UR8 ;  /* 0x00000008ff047e24 */ /* 0x038fc4000f8e00ff */
[----:B------:R-:W-:Y:S01]  /*0ee0*/  IMAD.U32 R3, RZ, RZ, UR7 ;  /* 0x00000007ff037e24 */ /* 0x000fe2000f8e00ff */
[----:B------:R-:W-:Y:S01]  /*0ef0*/  ULDC.64 UR6, c[0x0][0x3f8] ;  /* 0x0000fe0000067ab9 */ /* 0x000fe20000000a00 */
[----:B------:R-:W-:-:S03]  /*0f00*/  IMAD.U32 R5, RZ, RZ, UR9 ;  /* 0x00000009ff057e24 */ /* 0x000fc6000f8e00ff */
[----:B------:R-:W2:Y:S04]  /*0f10*/  @P0 LDG.E R2, desc[UR46][R2.64] ;  /* 0x0000002e02020981 */ /* 0x000ea8000c1e1900 */
[----:B------:R-:W3:Y:S01]  /*0f20*/  @P1 LDG.E R4, desc[UR46][R4.64] ;  /* 0x0000002e04041981 */ /* 0x000ee2000c1e1900 */
[----:B------:R-:W-:Y:S01]  /*0f30*/  UISETP.NE.U32.AND UP0, UPT, UR6, URZ, UPT ;  /* 0x0000003f0600728c */ /* 0x000fe2000bf05070 */
[----:B------:R-:W-:Y:S01]  /*0f40*/  IMAD.MOV.U32 R17, RZ, RZ, R81 ;  /* 0x000000ffff117224 */ /* 0x000fe200078e0051 */
[----:B------:R-:W-:Y:S01]  /*0f50*/  UMOV UR48, URZ ;  /* 0x0000003f00307c82 */ /* 0x000fe20008000000 */
[----:B------:R-:W-:Y:S01]  /*0f60*/  ULDC UR6, c[0x0][0x2e0] ;  /* 0x0000b80000067ab9 */ /* 0x000fe20000000800 */
[----:B------:R-:W-:Y:S01]  /*0f70*/  UISETP.NE.AND.EX UP0, UPT, UR7, URZ, UPT, UP0 ;  /* 0x0000003f0700728c */ /* 0x000fe2000bf05300 */
[----:B------:R-:W-:Y:S01]  /*0f80*/  IMAD.MOV.U32 R0, RZ, RZ, RZ ;  /* 0x000000ffff007224 */ /* 0x000fe200078e00ff */
[----:B------:R-:W-:Y:S01]  /*0f90*/  UMOV UR38, UR5 ;  /* 0x0000000500267c82 */ /* 0x000fe20008000000 */
[----:B-1----:R-:W-:Y:S01]  /*0fa0*/  CS2R R14, SRZ ;  /* 0x00000000000e7805 */ /* 0x002fe2000001ff00 */
[----:B------:R-:W-:Y:S01]  /*0fb0*/  USEL UR4, UR4, 0x1, UP0 ;  /* 0x0000000104047887 */ /* 0x000fe20008000000 */
[----:B------:R-:W-:-:S02]  /*0fc0*/  CS2R R30, SRZ ;  /* 0x00000000001e7805 */ /* 0x000fc4000001ff00 */
[----:B------:R-:W-:Y:S02]  /*0fd0*/  CS2R R124, SRZ ;  /* 0x00000000007c7805 */ /* 0x000fe4000001ff00 */
[----:B------:R-:W-:Y:S01]  /*0fe0*/  CS2R R34, SRZ ;  /* 0x0000000000227805 */ /* 0x000fe2000001ff00 */
[----:B------:R-:W-:Y:S01]  /*0ff0*/  UIMAD UR4, UR4, UR6, URZ ;  /* 0x00000006040472a4 */ /* 0x000fe2000f8e023f */
[----:B------:R-:W-:Y:S02]  /*1000*/  CS2R R128, SRZ ;  /* 0x0000000000807805 */ /* 0x000fe4000001ff00 */
[----:B------:R-:W-:Y:S01]  /*1010*/  CS2R R120, SRZ ;  /* 0x0000000000787805 */ /* 0x000fe2000001ff00 */
[----:B------:R-:W-:Y:S01]  /*1020*/  ULDC UR6, c[0x0][0x428] ;  /* 0x00010a0000067ab9 */ /* 0x000fe20000000800 */
[----:B------:R-:W-:Y:S01]  /*1030*/  CS2R R38, SRZ ;  /* 0x0000000000267805 */ /* 0x000fe2000001ff00 */
[----:B------:R-:W-:Y:S01]  /*1040*/  UISETP.NE.AND UP0, UPT, UR6, 0x1, UPT ;  /* 0x000000010600788c */ /* 0x000fe2000bf05270 */
        /* <DEDUP_REMOVED lines=9> */
[----:B------:R-:W-:Y:S01]  /*10e0*/  CS2R R58, SRZ ;  /* 0x00000000003a7805 */ /* 0x000fe2000001ff00 */
[----:B------:R-:W-:Y:S01]  /*10f0*/  @UP0 ULDC UR8, c[0x0][0x42c] ;  /* 0x00010b0000080ab9 */ /* 0x000fe20000000800 */
        /* <DEDUP_REMOVED lines=39> */
[----:B------:R-:W-:Y:S01]  /*1370*/  CS2R R166, SRZ ;  /* 0x0000000000a67805 */ /* 0x000fe2000001ff00 */
[----:B------:R-:W-:Y:S01]  /*1380*/  IMAD.MOV.U32 R11, RZ, RZ, RZ ;  /* 0x000000ffff0b7224 */ /* 0x000fe200078e00ff */
[----:B------:R-:W-:Y:S01]  /*1390*/  CS2R R168, SRZ ;  /* 0x0000000000a87805 */ /* 0x000fe2000001ff00 */
[----:B------:R-:W-:Y:S02]  /*13a0*/  IMAD.MOV.U32 R6, RZ, RZ, RZ ;  /* 0x000000ffff067224 */ /* 0x000fe400078e00ff */
[----:B------:R-:W-:Y:S01]  /*13b0*/  IMAD.MOV.U32 R9, RZ, RZ, RZ ;  /* 0x000000ffff097224 */ /* 0x000fe200078e00ff */
[----:B--2---:R-:W-:Y:S01]  /*13c0*/  @P0 R2UR UR48, R2 ;  /* 0x00000000023002ca */ /* 0x004fe200000e0000 */
[----:B------:R-:W-:Y:S01]  /*13d0*/  IMAD.MOV.U32 R2, RZ, RZ, RZ ;  /* 0x000000ffff027224 */ /* 0x000fe200078e00ff */
[----:B------:R-:W-:Y:S02]  /*13e0*/  PLOP3.LUT P0, PT, PT, PT, PT, 0x80, 0x0 ;  /* 0x000000000000781c */ /* 0x000fe40003f0f070 */
[----:B---3--:R-:W-:Y:S01]  /*13f0*/  @P1 R2UR UR4, R4 ;  /* 0x00000000040412ca */ /* 0x008fe200000e0000 */
[----:B------:R-:W-:-:S14]  /*1400*/  @P1 BRA `(.L_x_122) ;  /* 0x0000000000341947 */ /* 0x000fdc0003800000 */
[----:B------:R-:W-:Y:S02]  /*1410*/  ULDC.64 UR6, c[0x0][0xa08] ;  /* 0x0002820000067ab9 */ /* 0x000fe40000000a00 */
[----:B------:R-:W-:-:S04]  /*1420*/  ISETP.NE.U32.AND P1, PT, RZ, UR6, PT ;  /* 0x00000006ff007c0c */ /* 0x000fc8000bf25070 */
[----:B------:R-:W-:-:S13]  /*1430*/  ISETP.NE.AND.EX P1, PT, RZ, UR7, PT, P1 ;  /* 0x00000007ff007c0c */ /* 0x000fda000bf25310 */
[----:B------:R-:W-:Y:S05]  /*1440*/  @!P1 BRA `(.L_x_122) ;  /* 0x0000000000249947 */ /* 0x000fea0003800000 */
[----:B------:R-:W-:Y:S02]  /*1450*/  ULDC.64 UR6, c[0x0][0xa08] ;  /* 0x0002820000067ab9 */ /* 0x000fe40000000a00 */
[----:B------:R-:W-:-:S06]  /*1460*/  UIMAD.WIDE UR6, UR36, 0x4, UR6 ;  /* 0x00000004240678a5 */ /* 0x000fcc000f8e0206 */
[----:B------:R-:W-:Y:S02]  /*1470*/  IMAD.U32 R4, RZ, RZ, UR6 ;  /* 0x00000006ff047e24 */ /* 0x000fe4000f8e00ff */
[----:B------:R-:W-:-:S05]  /*1480*/  IMAD.U32 R5, RZ, RZ, UR7 ;  /* 0x00000007ff057e24 */ /* 0x000fca000f8e00ff */
[----:B------:R-:W2:Y:S04]  /*1490*/  LDG.E R7, desc[UR46][R4.64] ;  /* 0x0000002e04077981 */ /* 0x000ea8000c1e1900 */
[----:B------:R-:W3:Y:S01]  /*14a0*/  LDG.E R3, desc[UR46][R4.64+0x4] ;  /* 0x0000042e04037981 */ /* 0x000ee2000c1e1900 */
[----:B--2---:R-:W-:Y:S02]  /*14b0*/  R2UR UR4, R7 ;  /* 0x00000000070472ca */ /* 0x004fe400000e0000 */
[----:B---3--:R-:W-:-:S13]  /*14c0*/  R2UR UR6, R3 ;  /* 0x00000000030672ca */ /* 0x008fda00000e0000 */
[----:B------:R-:W-:-:S12]  /*14d0*/  UIADD3 UR4, -UR4, UR6, URZ ;  /* 0x0000000604047290 */ /* 0x000fd8000fffe13f */
.L_x_122:
[----:B------:R-:W-:Y:S01]  /*14e0*/  UIADD3 UR48, -UR48, UR4, URZ ;  /* 0x0000000430307290 */ /* 0x000fe2000fffe13f */
[----:B------:R-:W-:Y:S01]  /*14f0*/  IMAD.MOV.U32 R10, RZ, RZ, RZ ;  /* 0x000000ffff0a7224 */ /* 0x000fe200078e00ff */
[----:B------:R-:W-:Y:S01]  /*1500*/  UIMAD.WIDE.U32 UR6, UR5, UR8, URZ ;  /* 0x00000008050672a5 */ /* 0x000fe2000f8e003f */
[----:B------:R-:W-:Y:S01]  /*1510*/  CS2R R170, SRZ ;  /* 0x0000000000aa7805 */ /* 0x000fe2000001ff00 */
[----:B------:R-:W-:Y:S01]  /*1520*/  UISETP.GE.AND UP1, UPT, UR48, 0x1, UPT ;  /* 0x000000013000788c */ /* 0x000fe2000bf26270 */
[----:B------:R-:W-:Y:S01]  /*1530*/  IMAD.MOV.U32 R7, RZ, RZ, RZ ;  /* 0x000000ffff077224 */ /* 0x000fe200078e00ff */
[----:B------:R-:W-:Y:S01]  /*1540*/  UIADD3 UR4, UR48, 0x7f, URZ ;  /* 0x0000007f30047890 */ /* 0x000fe2000fffe03f */
[----:B------:R-:W-:Y:S01]  /*1550*/  CS2R R4, SRZ ;  /* 0x0000000000047805 */ /* 0x000fe2000001ff00 */
[----:B------:R-:W-:Y:S01]  /*1560*/  @UP0 ULDC UR9, c[0x0][0x430] ;  /* 0x00010c0000090ab9 */ /* 0x000fe20000000800 */
[----:B------:R-:W-:Y:S01]  /*1570*/  UMOV UR39, UR5 ;  /* 0x0000000500277c82 */ /* 0x000fe20008000000 */
[----:B------:R-:W-:Y:S01]  /*1580*/  PLOP3.LUT P1, PT, PT, PT, UP1, 0x80, 0x0 ;  /* 0x000000000000781c */ /* 0x000fe20003f2f018 */
[----:B------:R-:W-:Y:S01]  /*1590*/  USHF.R.S32.HI UR8, URZ, 0x1f, UR4 ;  /* 0x0000001f3f087899 */ /* 0x000fe20008011404 */
[----:B------:R-:W-:Y:S01]  /*15a0*/  CS2R R172, SRZ ;  /* 0x0000000000ac7805 */ /* 0x000fe2000001ff00 */
[----:B------:R-:W-:Y:S01]  /*15b0*/  @UP0 USHF.R.U32.HI UR38, URZ, UR9, UR7 ;  /* 0x000000093f260299 */ /* 0x000fe20008011607 */
[----:B------:R-:W-:Y:S01]  /*15c0*/  IMAD.MOV.U32 R8, RZ, RZ, RZ ;  /* 0x000000ffff087224 */ /* 0x000fe200078e00ff */
[----:B------:R-:W-:-:S08]  /*15d0*/  ULEA.HI UR8, UR8, UR4, URZ, 0x7 ;  /* 0x0000000408087291 */ /* 0x000fd0000f8f383f */
[----:B------:R-:W-:Y:S05]  /*15e0*/  @!P1 BRA `(.L_x_123) ;  /* 0x0000007000c49947 */ /* 0x000fea0003800000 */
[----:B------:R-:W0:Y:S01]  /*15f0*/  SHFL.IDX PT, R0, R232, RZ, 0x1f ;  /* 0x00001fffe8007589 */ /* 0x000e2200000e0000 */
[----:B------:R-:W1:Y:S01]  /*1600*/  S2UR UR6, SR_CgaCtaId ;  /* 0x00000000000679c3 */ /* 0x000e620000008800 */
[----:B------:R-:W-:Y:S01]  /*1610*/  UMOV UR5, 0x400 ;  /* 0x0000040000057882 */ /* 0x000fe20000000000 */
[----:B------:R-:W-:Y:S01]  /*1620*/  USHF.R.S32.HI UR45, URZ, 0x7, UR8 ;  /* 0x000000073f2d7899 */ /* 0x000fe20008011408 */
[----:B0-----:R-:W-:Y:S01]  /*1630*/  R2UR UR41, R0 ;  /* 0x00000000002972ca */ /* 0x001fe200000e0000 */
[----:B-1----:R-:W-:-:S04]  /*1640*/  ULEA UR5, UR6, UR5, 0x18 ;  /* 0x0000000506057291 */ /* 0x002fc8000f8ec03f */
[----:B------:R-:W-:-:S04]  /*1650*/  UIADD3 UR5, UR5, 0x20400, URZ ;  /* 0x0002040005057890 */ /* 0x000fc8000fffe03f */
[----:B------:R-:W-:-:S04]  /*1660*/  ULOP3.LUT UP0, URZ, UR5, 0x3ff, URZ, 0xc0, !UPT ;  /* 0x000003ff053f7892 */ /* 0x000fc8000f80c03f */
[----:B------:R-:W-:Y:S02]  /*1670*/  ULEA.HI UR4, UR41, UR41, URZ, 0x1 ;  /* 0x0000002929047291 */ /* 0x000fe4000f8f083f */
[----:B------:R-:W-:Y:S02]  /*1680*/  PLOP3.LUT P0, PT, PT, PT, UP0, 0x80, 0x0 ;  /* 0x000000000000781c */ /* 0x000fe40003f0f008 */
[----:B------:R-:W-:-:S04]  /*1690*/  ULOP3.LUT UR4, UR4, 0x1e, URZ, 0xc0, !UPT ;  /* 0x0000001e04047892 */ /* 0x000fc8000f8ec03f */
[----:B------:R-:W-:-:S04]  /*16a0*/  UIADD3 UR4, UR41, -UR4, URZ ;  /* 0x8000000429047290 */ /* 0x000fc8000fffe03f */
[----:B------:R-:W-:-:S04]  /*16b0*/  ULEA UR4, UR4, UR5, 0xd ;  /* 0x0000000504047291 */ /* 0x000fc8000f8e683f */
[----:B------:R-:W-:-:S04]  /*16c0*/  USHF.R.U32.HI UR4, URZ, 0x4, UR4 ;  /* 0x000000043f047899 */ /* 0x000fc80008011604 */
[----:B------:R-:W-:Y:S01]  /*16d0*/  ULOP3.LUT UR51, UR4, 0x3fff, URZ, 0xc0, !UPT ;  /* 0x00003fff04337892 */ /* 0x000fe2000f8ec03f */
[----:B------:R-:W-:Y:S11]  /*16e0*/  @!P0 BRA `(.L_x_124) ;  /* 0x0000000000408947 */ /* 0x000ff60003800000 */
[----:B------:R-:W-:Y:S01]  /*16f0*/  MOV R0, 0x0 ;  /* 0x0000000000007802 */ /* 0x000fe20000000f00 */
[----:B------:R-:W-:Y:S01]  /*1700*/  ULDC.64 UR4, c[0x4][0x1c8] ;  /* 0x0100720000047ab9 */ /* 0x000fe20000000a00 */
[----:B------:R-:W-:Y:S01]  /*1710*/  ULDC.64 UR6, c[0x4][0xa0] ;  /* 0x0100280000067ab9 */ /* 0x000fe20000000a00 */
[----:B------:R-:W-:Y:S01]  /*1720*/  IMAD.U32 R4, RZ, RZ, UR4 ;  /* 0x00000004ff047e24 */ /* 0x000fe2000f8e00ff */
[----:B------:R0:W1:Y:S01]  /*1730*/  LDC.64 R2, c[0x4][R0] ;  /* 0x0100000000027b82 */ /* 0x0000620000000a00 */
        /* <DEDUP_REMOVED lines=8> */
[----:B0-----:R-:W-:-:S07]  /*17c0*/  IMAD.MOV.U32 R13, RZ, RZ, RZ ;  /* 0x000000ffff0d7224 */ /* 0x001fce00078e00ff */
[----:B------:R-:W-:-:S07]  /*17d0*/  LEPC R20, `(.L_x_124) ;  /* 0x000000001014794e */ /* 0x000fce0000000000 */
[----:B-1----:R-:W-:Y:S05]  /*17e0*/  CALL.ABS.NOINC R2 ;  /* 0x0000000002007343 */ /* 0x002fea0003c00000 */
.L_x_124:
        /* <DEDUP_REMOVED lines=10> */
[----:B------:R-:W-:Y:S01]  /*1890*/  @UP0 ULDC.64 UR14, c[0x0][0x9a8] ;  /* 0x00026a00000e0ab9 */ /* 0x000fe20000000a00 */
[----:B------:R-:W-:Y:S01]  /*18a0*/  @UP0 ULDC.64 UR18, c[0x0][0x9b0] ;  /* 0x00026c0000120ab9 */ /* 0x000fe20000000a00 */
[----:B------:R-:W-:Y:S01]  /*18b0*/  @UP1 ULDC.64 UR16, c[0x0][0x9b8] ;  /* 0x00026e0000101ab9 */ /* 0x000fe20000000a00 */
[----:B------:R-:W-:Y:S02]  /*18c0*/  @UP0 UIMAD UR8, UR37, UR14, URZ ;  /* 0x0000000e250802a4 */ /* 0x000fe4000f8e023f */
[----:B------:R-:W-:Y:S02]  /*18d0*/  @UP1 UIMAD UR10, UR37, UR16, URZ ;  /* 0x00000010250a12a4 */ /* 0x000fe4000f8e023f */
[----:B------:R-:W-:Y:S02]  /*18e0*/  @UP0 UIMAD UR15, UR36, UR15, UR8 ;  /* 0x0000000f240f02a4 */ /* 0x000fe4000f8e0208 */
[----:B------:R-:W-:Y:S02]  /*18f0*/  @UP1 UIMAD.WIDE.U32 UR8, UR36, UR16, URZ ;  /* 0x00000010240812a5 */ /* 0x000fe4000f8e003f */
[----:B------:R-:W-:-:S02]  /*1900*/  @UP0 UIMAD.WIDE.U32 UR12, UR36, UR14, URZ ;  /* 0x0000000e240c02a5 */ /* 0x000fc4000f8e003f */
[----:B------:R-:W-:Y:S02]  /*1910*/  @UP1 UIMAD UR16, UR36, UR17, UR10 ;  /* 0x00000011241012a4 */ /* 0x000fe4000f8e020a */
[----:B------:R-:W-:Y:S02]  /*1920*/  @UP1 USHF.R.S32.HI UR17, URZ, 0x1f, UR38 ;  /* 0x0000001f3f111899 */ /* 0x000fe40008011426 */
[----:B------:R-:W-:Y:S01]  /*1930*/  @UP0 USHF.R.S32.HI UR14, URZ, 0x1f, UR38 ;  /* 0x0000001f3f0e0899 */ /* 0x000fe20008011426 */
[----:B------:R-:W-:Y:S01]  /*1940*/  @UP1 ULDC.64 UR10, c[0x0][0x9c0] ;  /* 0x00027000000a1ab9 */ /* 0x000fe20000000a00 */
[----:B------:R-:W-:Y:S02]  /*1950*/  @UP0 UIADD3 UR13, UR13, UR15, URZ ;  /* 0x0000000f0d0d0290 */ /* 0x000fe4000fffe03f */
[----:B------:R-:W-:Y:S02]  /*1960*/  @UP1 UIMAD UR15, UR17, UR10, URZ ;  /* 0x0000000a110f12a4 */ /* 0x000fe4000f8e023f */
[----:B------:R-:W-:-:S02]  /*1970*/  @UP0 UIMAD UR14, UR14, UR18, URZ ;  /* 0x000000120e0e02a4 */ /* 0x000fc4000f8e023f */
[----:B------:R-:W-:Y:S02]  /*1980*/  @UP1 UIADD3 UR9, UR9, UR16, URZ ;  /* 0x0000001009091290 */ /* 0x000fe4000fffe03f */
[----:B------:R-:W-:Y:S02]  /*1990*/  @UP1 UIMAD UR15, UR38, UR11, UR15 ;  /* 0x0000000b260f12a4 */ /* 0x000fe4000f8e020f */
[----:B------:R-:W-:Y:S02]  /*19a0*/  @UP0 UIMAD UR14, UR38, UR19, UR14 ;  /* 0x00000013260e02a4 */ /* 0x000fe4000f8e020e */
[----:B------:R-:W-:Y:S02]  /*19b0*/  @UP0 UIMAD.WIDE.U32 UR12, UR38, UR18, UR12 ;  /* 0x00000012260c02a5 */ /* 0x000fe4000f8e000c */
[----:B------:R-:W-:Y:S02]  /*19c0*/  @UP1 UIMAD.WIDE.U32 UR10, UR38, UR10, UR8 ;  /* 0x0000000a260a12a5 */ /* 0x000fe4000f8e0008 */
[----:B------:R-:W-:-:S02]  /*19d0*/  @UP0 UIADD3 UR9, UR13, UR14, URZ ;  /* 0x0000000e0d090290 */ /* 0x000fc4000fffe03f */
[----:B------:R-:W-:Y:S02]  /*19e0*/  @UP0 ULEA UR6, UP2, UR12, UR6, 0x2 ;  /* 0x000000060c060291 */ /* 0x000fe4000f84103f */
[----:B------:R-:W-:Y:S02]  /*19f0*/  @UP1 UIADD3 UR8, UR11, UR15, URZ ;  /* 0x0000000f0b081290 */ /* 0x000fe4000fffe03f */
[----:B------:R-:W-:Y:S02]  /*1a00*/  @UP1 ULEA UR4, UP3, UR10, UR4, 0x2 ;  /* 0x000000040a041291 */ /* 0x000fe4000f86103f */
[----:B------:R-:W-:Y:S01]  /*1a10*/  @UP0 ULEA.HI.X UR7, UR12, UR7, UR9, 0x2, UP2 ;  /* 0x000000070c070291 */ /* 0x000fe200090f1409 */
[----:B------:R-:W-:Y:S01]  /*1a20*/  IMAD.U32 R4, RZ, RZ, UR6 ;  /* 0x00000006ff047e24 */ /* 0x000fe2000f8e00ff */
[----:B------:R-:W-:Y:S02]  /*1a30*/  @UP1 ULEA.HI.X UR5, UR10, UR5, UR8, 0x2, UP3 ;  /* 0x000000050a051291 */ /* 0x000fe400098f1408 */
[----:B------:R-:W-:-:S02]  /*1a40*/  IMAD.U32 R6, RZ, RZ, UR4 ;  /* 0x00000004ff067e24 */ /* 0x000fc4000f8e00ff */
[----:B------:R-:W-:Y:S02]  /*1a50*/  IMAD.U32 R5, RZ, RZ, UR7 ;  /* 0x00000007ff057e24 */ /* 0x000fe4000f8e00ff */
[----:B------:R-:W-:-:S03]  /*1a60*/  IMAD.U32 R7, RZ, RZ, UR5 ;  /* 0x00000005ff077e24 */ /* 0x000fc6000f8e00ff */
[----:B------:R0:W2:Y:S04]  /*1a70*/  @P0 LDG.E R9, desc[UR46][R4.64] ;  /* 0x0000002e04090981 */ /* 0x0000a8000c1e1900 */
[----:B------:R-:W2:Y:S01]  /*1a80*/  @P1 LDG.E R0, desc[UR46][R6.64] ;  /* 0x0000002e06001981 */ /* 0x000ea2000c1e1900 */
[----:B------:R-:W1:Y:S01]  /*1a90*/  S2UR UR5, SR_CgaCtaId ;  /* 0x00000000000579c3 */ /* 0x000e620000008800 */
[----:B------:R-:W-:Y:S01]  /*1aa0*/  ULEA.HI UR4, UR43, UR43, URZ, 0x1 ;  /* 0x0000002b2b047291 */ /* 0x000fe2000f8f083f */
[----:B------:R-:W-:-:S03]  /*1ab0*/  MOV R2, 0x400 ;  /* 0x0000040000027802 */ /* 0x000fc60000000f00 */
[----:B------:R-:W-:Y:S01]  /*1ac0*/  ULOP3.LUT UR4, UR4, 0xfffffffe, URZ, 0xc0, !UPT ;  /* 0xfffffffe04047892 */ /* 0x000fe2000f8ec03f */
[----:B0-----:R-:W-:-:S03]  /*1ad0*/  IMAD.U32 R4, RZ, RZ, UR44 ;  /* 0x0000002cff047e24 */ /* 0x001fc6000f8e00ff */
[----:B------:R-:W-:Y:S02]  /*1ae0*/  UIADD3 UR4, UR43, -UR4, URZ ;  /* 0x800000042b047290 */ /* 0x000fe4000fffe03f */
[----:B------:R-:W-:-:S04]  /*1af0*/  ISETP.NE.AND P0, PT, R4, 0x3, PT ;  /* 0x000000030400780c */ /* 0x000fc80003f05270 */
[----:B------:R-:W-:Y:S01]  /*1b00*/  IMAD.U32 R11, RZ, RZ, UR4 ;  /* 0x00000004ff0b7e24 */ /* 0x000fe2000f8e00ff */
[----:B------:R-:W-:-:S04]  /*1b10*/  ULDC UR4, c[0x0][0x9d8] ;  /* 0x0002760000047ab9 */ /* 0x000fc80000000800 */
[----:B------:R-:W-:Y:S01]  /*1b20*/  SHF.L.U32 R11, R11, 0x1f, RZ ;  /* 0x0000001f0b0b7819 */ /* 0x000fe200000006ff */
[----:B-1----:R-:W-:-:S05]  /*1b30*/  IMAD.U32 R3, RZ, RZ, UR5 ;  /* 0x00000005ff037e24 */ /* 0x002fca000f8e00ff */
[----:B------:R-:W-:-:S04]  /*1b40*/  LEA R2, R3, R2, 0x18 ;  /* 0x0000000203027211 */ /* 0x000fc800078ec0ff */
[----:B------:R-:W0:Y:S01]  /*1b50*/  SYNCS.PHASECHK.TRANS64.TRYWAIT P1, [R2+URZ+0x38800], R11 ;  /* 0x0388000b020075a7 */ /* 0x000e22000802017f */
[----:B--2---:R-:W-:-:S04]  /*1b60*/  FMUL.FTZ R0, R9, R0 ;  /* 0x0000000009007220 */ /* 0x004fc80000410000 */
[----:B------:R-:W-:Y:S01]  /*1b70*/  FMUL.FTZ R0, R0, UR4 ;  /* 0x0000000400007c20 */ /* 0x000fe20008410000 */
[----:B0-----:R-:W-:Y:S06]  /*1b80*/  @!P1 BRA `(.L_x_125) ;  /* 0x000000f400fc9947 */ /* 0x001fec0003800000 */
.L_x_252:
[----:B------:R-:W-:Y:S05]  /*1b90*/  @!P0 BRA `(.L_x_126) ;  /* 0x0000000000048947 */ /* 0x000fea0003800000 */
[----:B------:R-:W-:Y:S01]  /*1ba0*/  BPT.TRAP 0x1 ;  /* 0x000000040000795c */ /* 0x000fe20000300000 */
.L_x_126:
[----:B------:R-:W-:Y:S02]  /*1bb0*/  IMAD.U32 R5, RZ, RZ, UR50 ;  /* 0x00000032ff057e24 */ /* 0x000fe4000f8e00ff */
[----:B------:R-:W-:Y:S02]  /*1bc0*/  IMAD.U32 R6, RZ, RZ, UR42 ;  /* 0x0000002aff067e24 */ /* 0x000fe4000f8e00ff */
[----:B------:R-:W-:-:S03]  /*1bd0*/  IMAD R4, R5, 0x8, R2 ;  /* 0x0000000805047824 */ /* 0x000fc600078e0202 */
[----:B------:R-:W-:-:S04]  /*1be0*/  SHF.L.U32 R5, R6, 0x1f, RZ ;  /* 0x0000001f06057819 */ /* 0x000fc800000006ff */
[----:B------:R1:W2:Y:S01]  /*1bf0*/  SYNCS.PHASECHK.TRANS64.TRYWAIT P1, [R4+URZ+0x38830], R5 ;  /* 0x03883005040075a7 */ /* 0x0002a2000802017f */
[----:B------:R-:W-:Y:S05]  /*1c00*/  @!P0 BRA `(.L_x_127) ;  /* 0x0000000000048947 */ /* 0x000fea0003800000 */
[----:B------:R-:W-:Y:S01]  /*1c10*/  BPT.TRAP 0x1 ;  /* 0x000000040000795c */ /* 0x000fe20000300000 */
.L_x_127:
[----:B------:R-:W3:Y:S01]  /*1c20*/  S2R R6, SR_TID.X ;  /* 0x0000000000067919 */ /* 0x000ee20000002100 */
[----:B------:R-:W-:Y:S01]  /*1c30*/  IMAD.MOV.U32 R151, RZ, RZ, RZ ;  /* 0x000000ffff977224 */ /* 0x000fe200078e00ff */
[----:B---3--:R-:W-:Y:S01]  /*1c40*/  LOP3.LUT P2, RZ, R6, 0x7f, RZ, 0xc0, !PT ;  /* 0x0000007f06ff7812 */ /* 0x008fe2000784c0ff */
[----:B--2---:R-:W-:-:S12]  /*1c50*/  @P1 BRA `(.L_x_128) ;  /* 0x0000000000081947 */ /* 0x004fd80003800000 */
[----:B------:R-:W2:Y:S02]  /*1c60*/  SYNCS.PHASECHK.TRANS64.TRYWAIT P1, [R4+URZ+0x38830], R5 ;  /* 0x03883005040075a7 */ /* 0x000ea4000802017f */
[----:B--2---:R-:W-:Y:S05]  /*1c70*/  @!P1 BRA `(.L_x_129) ;  /* 0x000000f400d49947 */ /* 0x004fea0003800000 */
.L_x_128:
[----:B------:R-:W-:Y:S05]  /*1c80*/  WARPSYNC.ALL ;  /* 0x0000000000007948 */ /* 0x000fea0003800000 */
[----:B------:R-:W-:Y:S01]  /*1c90*/  R2UR UR4, R2 ;  /* 0x00000000020472ca */ /* 0x000fe200000e0000 */
[----:B------:R-:W-:Y:S01]  /*1ca0*/  ULOP3.LUT UR32, UR51, 0x10000, URZ, 0xfc, !UPT ;  /* 0x0001000033207892 */ /* 0x000fe2000f8efc3f */
[----:B------:R-:W-:Y:S01]  /*1cb0*/  WARPGROUP.ARRIVE ;  /* 0x00000000000079c5 */ /* 0x000fe20000000000 */
[----:B------:R-:W-:Y:S01]  /*1cc0*/  UMOV UR33, 0x40000040 ;  /* 0x4000004000217882 */ /* 0x000fe20000000000 */
[----:B------:R-:W-:Y:S01]  /*1cd0*/  UMOV UR35, 0x40000040 ;  /* 0x4000004000237882 */ /* 0x000fe20000000000 */
[----:B------:R-:W-:Y:S01]  /*1ce0*/  UMOV UR5, 0x40000040 ;  /* 0x4000004000057882 */ /* 0x000fe20000000000 */
[----:B------:R-:W-:Y:S01]  /*1cf0*/  UMOV UR7, 0x40000040 ;  /* 0x4000004000077882 */ /* 0x000fe20000000000 */
[----:B------:R-:W-:Y:S01]  /*1d00*/  UIADD3 UR8, UR32, 0x4, URZ ;  /* 0x0000000420087890 */ /* 0x000fe2000fffe03f */
[----:B------:R-:W3:Y:S01]  /*1d10*/  S2R R90, SR_TID.X ;  /* 0x00000000005a7919 */ /* 0x000ee20000002100 */
        /* <DEDUP_REMOVED lines=8> */
[----:B------:R-:W-:Y:S01]  /*1da0*/  USHF.R.U32.HI UR4, URZ, 0x4, UR4 ;  /* 0x000000043f047899 */ /* 0x000fe20008011604 */
[--C-:B------:R-:W-:Y:S01]  /*1db0*/  IMAD.MOV.U32 R148, RZ, RZ, R151.reuse ;  /* 0x000000ffff947224 */ /* 0x100fe200078e0097 */
[----:B------:R-:W-:Y:S01]  /*1dc0*/  UIADD3 UR16, UR32, 0x400, URZ ;  /* 0x0000040020107890 */ /* 0x000fe2000fffe03f */
[--C-:B------:R-:W-:Y:S01]  /*1dd0*/  IMAD.MOV.U32 R147, RZ, RZ, R151.reuse ;  /* 0x000000ffff937224 */ /* 0x100fe200078e0097 */
        /* <DEDUP_REMOVED lines=15> */
[----:B------:R-:W-:Y:S01]  /*1ed0*/  IMAD.MOV.U32 R140, RZ, RZ, R151 ;  /* 0x000000ffff8c7224 */ /* 0x000fe200078e0097 */
[----:B------:R-:W-:-:S02]  /*1ee0*/  UIADD3 UR14, UR34, 0x6, URZ ;  /* 0x00000006220e7890 */ /* 0x000fc4000fffe03f */
[----:B------:R-:W-:Y:S01]  /*1ef0*/  QGMMA.64x128x32.F32.E4M3.E4M3 R24, gdesc[UR32], RZ, !UPT, gsb0 ;  /* 0x01e00000201879f3 */ /* 0x000fe2000c0008ff */
        /* <DEDUP_REMOVED lines=61> */
[----:B------:R-:W-:Y:S01]  /*22d0*/  IMAD.MOV.U32 R91, RZ, RZ, R151 ;  /* 0x000000ffff5b7224 */ /* 0x000fe200078e0097 */
[----:B------:R-:W-:-:S02]  /*22e0*/  WARPGROUP.DEPBAR.LE gsb0, 0x0 ;  /* 0x00008000000079c5 */ /* 0x000fc40000010000 */
        /* <DEDUP_REMOVED lines=61> */
[----:B0-----:R-:W-:Y:S02]  /*26c0*/  IMAD.U32 R35, RZ, RZ, UR45 ;  /* 0x0000002dff237e24 */ /* 0x001fe4000f8e00ff */
        /* <DEDUP_REMOVED lines=15> */
[----:B0-----:R-:W-:-:S02]  /*27c0*/  IMAD R38, R35, -0x80, R34 ;  /* 0xffffff8023267824 */ /* 0x001fc400078e0222 */
[C---:B------:R-:W-:Y:S01]  /*27d0*/  FMUL.FTZ R72, R0.reuse, R72 ;  /* 0x0000004800487220 */ /* 0x040fe20000410000 */
[C---:B------:R-:W-:Y:S01]  /*27e0*/  FMUL.FTZ R67, R0.reuse, R67 ;  /* 0x0000004300437220 */ /* 0x040fe20000410000 */
[C---:B------:R-:W-:Y:S01]  /*27f0*/  FMUL.FTZ R73, R0.reuse, R73 ;  /* 0x0000004900497220 */ /* 0x040fe20000410000 */
[----:B------:R-:W-:Y:S01]  /*2800*/  FMUL.FTZ R70, R0, R70 ;  /* 0x0000004600467220 */ /* 0x000fe20000410000 */
[----:B------:R-:W-:Y:S01]  /*2810*/  ISETP.GT.AND P4, PT, R38, RZ, PT ;  /* 0x000000ff2600720c */ /* 0x000fe20003f84270 */
[----:B------:R-:W-:Y:S01]  /*2820*/  FMUL.FTZ R76, R0, R76 ;  /* 0x0000004c004c7220 */ /* 0x000fe20000410000 */
[----:B-12---:R-:W0:Y:S01]  /*2830*/  MUFU.TANH R5, R26 ;  /* 0x0000001a00057308 */ /* 0x006e220000002400 */
        /* <DEDUP_REMOVED lines=9> */
[C---:B------:R-:W-:Y:S01]  /*28d0*/  FMUL.FTZ R75, R0.reuse, R75 ;  /* 0x0000004b004b7220 */ /* 0x040fe20000410000 */
[----:B-----5:R-:W-:Y:S01]  /*28e0*/  FSEL R9, R9, -INF , P3 ;  /* 0xff80000009097808 */ /* 0x020fe20001800000 */
[C---:B------:R-:W-:Y:S01]  /*28f0*/  FMUL.FTZ R84, R0.reuse, R84 ;  /* 0x0000005400547220 */ /* 0x040fe20000410000 */
[C---:B------:R-:W-:Y:S01]  /*2900*/  FMUL.FTZ R78, R0.reuse, R78 ;  /* 0x0000004e004e7220 */ /* 0x040fe20000410000 */
[C---:B------:R-:W-:Y:S01]  /*2910*/  FMUL.FTZ R85, R0.reuse, R85 ;  /* 0x0000005500557220 */ /* 0x040fe20000410000 */
[C---:B------:R-:W-:Y:S01]  /*2920*/  FMUL.FTZ R79, R0.reuse, R79 ;  /* 0x0000004f004f7220 */ /* 0x040fe20000410000 */
[----:B------:R-:W1:Y:S01]  /*2930*/  MUFU.TANH R6, R27 ;  /* 0x0000001b00067308 */ /* 0x000e620000002400 */
[----:B0-----:R-:W-:Y:S01]  /*2940*/  FSEL R5, R5, -INF , P4 ;  /* 0xff80000005057808 */ /* 0x001fe20002000000 */
[C---:B------:R-:W-:Y:S01]  /*2950*/  FMUL.FTZ R82, R0.reuse, R82 ;  /* 0x0000005200527220 */ /* 0x040fe20000410000 */
[C---:B------:R-:W-:Y:S01]  /*2960*/  FMUL.FTZ R83, R0.reuse, R83 ;  /* 0x0000005300537220 */ /* 0x040fe20000410000 */
[C---:B------:R-:W-:Y:S01]  /*2970*/  FMUL.FTZ R86, R0.reuse, R86 ;  /* 0x0000005600567220 */ /* 0x040fe20000410000 */
[----:B------:R-:W-:-:S03]  /*2980*/  FMUL.FTZ R87, R0, R87 ;  /* 0x0000005700577220 */ /* 0x000fc60000410000 */
[----:B------:R-:W-:Y:S08]  /*2990*/  MUFU.TANH R33, R33 ;  /* 0x0000002100217308 */ /* 0x000ff00000002400 */
[----:B------:R0:W-:Y:S01]  /*29a0*/  MUFU.TANH R12, R39 ;  /* 0x00000027000c7308 */ /* 0x0001e20000002400 */
[----:B-1----:R-:W-:-:S07]  /*29b0*/  FSEL R6, R6, -INF , P5 ;  /* 0xff80000006067808 */ /* 0x002fce0002800000 */
[----:B------:R1:W-:Y:S01]  /*29c0*/  MUFU.TANH R13, R42 ;  /* 0x0000002a000d7308 */ /* 0x0003e20000002400 */
[----:B0-----:R-:W-:Y:S02]  /*29d0*/  FSEL R39, R24, -INF , P4 ;  /* 0xff80000018277808 */ /* 0x001fe40002000000 */
[----:B------:R-:W-:-:S04]  /*29e0*/  ISETP.GT.AND P4, PT, R38, 0x11, PT ;  /* 0x000000112600780c */ /* 0x000fc80003f84270 */
[----:B------:R-:W-:Y:S01]  /*29f0*/  FSEL R10, R10, -INF , P4 ;  /* 0xff8000000a0a7808 */ /* 0x000fe20002000000 */
[----:B------:R-:W0:Y:S01]  /*2a00*/  MUFU.TANH R7, R30 ;  /* 0x0000001e00077308 */ /* 0x000e220000002400 */
[----:B-1----:R-:W-:Y:S02]  /*2a10*/  FSEL R42, R25, -INF , P5 ;  /* 0xff800000192a7808 */ /* 0x002fe40002800000 */
[----:B------:R-:W-:Y:S02]  /*2a20*/  ISETP.GT.AND P5, PT, R38, 0x18, PT ;  /* 0x000000182600780c */ /* 0x000fe40003fa4270 */
[----:B------:R-:W-:Y:S02]  /*2a30*/  FMNMX.FTZ R24, R39, R42, !PT ;  /* 0x0000002a27187209 */ /* 0x000fe40007810000 */
[----:B------:R-:W-:Y:S01]  /*2a40*/  FSEL R11, R11, -INF , P5 ;  /* 0xff8000000b0b7808 */ /* 0x000fe20002800000 */
[----:B------:R-:W-:Y:S08]  /*2a50*/  MUFU.TANH R36, R36 ;  /* 0x0000002400247308 */ /* 0x000ff00000002400 */
[----:B------:R1:W-:Y:S01]  /*2a60*/  MUFU.TANH R14, R43 ;  /* 0x0000002b000e7308 */ /* 0x0003e20000002400 */
[----:B0-----:R-:W-:-:S07]  /*2a70*/  FSEL R7, R7, -INF , P1 ;  /* 0xff80000007077808 */ /* 0x001fce0000800000 */
[----:B------:R-:W0:Y:S01]  /*2a80*/  MUFU.TANH R8, R31 ;  /* 0x0000001f00087308 */ /* 0x000e220000002400 */
[----:B-1----:R-:W-:Y:S02]  /*2a90*/  FSEL R43, R28, -INF , P1 ;  /* 0xff8000001c2b7808 */ /* 0x002fe40000800000 */
[----:B------:R-:W-:Y:S02]  /*2aa0*/  ISETP.GT.AND P1, PT, R38, 0x19, PT ;  /* 0x000000192600780c */ /* 0x000fe40003f24270 */
[----:B------:R-:W-:Y:S02]  /*2ab0*/  FMNMX.FTZ R25, R43, R24, !PT ;  /* 0x000000182b197209 */ /* 0x000fe40007810000 */
[----:B------:R-:W-:Y:S01]  /*2ac0*/  FSEL R12, R12, -INF , P1 ;  /* 0xff8000000c0c7808 */ /* 0x000fe20000800000 */
[----:B------:R-:W-:Y:S08]  /*2ad0*/  MUFU.TANH R37, R37 ;  /* 0x0000002500257308 */ /* 0x000ff00000002400 */
[----:B------:R1:W2:Y:S01]  /*2ae0*/  MUFU.TANH R15, R46 ;  /* 0x0000002e000f7308 */ /* 0x0002a20000002400 */
[----:B0-----:R-:W-:-:S07]  /*2af0*/  FSEL R8, R8, -INF , P2 ;  /* 0xff80000008087808 */ /* 0x001fce0001000000 */
[----:B------:R-:W-:Y:S01]  /*2b00*/  MUFU.TANH R40, R40 ;  /* 0x0000002800287308 */ /* 0x000fe20000002400 */
[----:B-1----:R-:W-:Y:S02]  /*2b10*/  FSEL R46, R29, -INF , P2 ;  /* 0xff8000001d2e7808 */ /* 0x002fe40001000000 */
[----:B------:R-:W-:Y:S02]  /*2b20*/  ISETP.GT.AND P2, PT, R38, 0x20, PT ;  /* 0x000000202600780c */ /* 0x000fe40003f44270 */
[----:B------:R-:W-:Y:S02]  /*2b30*/  FMNMX.FTZ R24, R46, R25, !PT ;  /* 0x000000192e187209 */ /* 0x000fe40007810000 */
[----:B------:R-:W-:Y:S01]  /*2b40*/  FSEL R13, R13, -INF , P2 ;  /* 0xff8000000d0d7808 */ /* 0x000fe20001000000 */
[----:B------:R0:W1:Y:S08]  /*2b50*/  MUFU.TANH R20, R47 ;  /* 0x0000002f00147308 */ /* 0x0000700000002400 */
[----:B------:R-:W-:Y:S01]  /*2b60*/  MUFU.TANH R41, R41 ;  /* 0x0000002900297308 */ /* 0x000fe20000002400 */
[----:B0-----:R-:W-:-:S02]  /*2b70*/  FSEL R47, R32, -INF , P3 ;  /* 0xff800000202f7808 */ /* 0x001fc40001800000 */
[----:B------:R-:W-:Y:S02]  /*2b80*/  ISETP.GT.AND P3, PT, R38, 0x21, PT ;  /* 0x000000212600780c */ /* 0x000fe40003f64270 */
[----:B------:R-:W-:Y:S02]  /*2b90*/  FMNMX.FTZ R25, R47, R24, !PT ;  /* 0x000000182f197209 */ /* 0x000fe40007810000 */
[----:B------:R-:W-:Y:S01]  /*2ba0*/  FSEL R14, R14, -INF , P3 ;  /* 0xff8000000e0e7808 */ /* 0x000fe20001800000 */
[----:B------:R0:W-:Y:S08]  /*2bb0*/  MUFU.TANH R21, R50 ;  /* 0x0000003200157308 */ /* 0x0001f00000002400 */
[----:B------:R-:W-:Y:S01]  /*2bc0*/  MUFU.TANH R44, R44 ;  /* 0x0000002c002c7308 */ /* 0x000fe20000002400 */
[----:B0-----:R-:W-:-:S02]  /*2bd0*/  FSEL R50, R33, -INF , P4 ;  /* 0xff80000021327808 */ /* 0x001fc40002000000 */
[----:B------:R-:W-:Y:S02]  /*2be0*/  ISETP.GT.AND P4, PT, R38, 0x28, PT ;  /* 0x000000282600780c */ /* 0x000fe40003f84270 */
[----:B------:R-:W-:Y:S02]  /*2bf0*/  FMNMX.FTZ R24, R50, R25, !PT ;  /* 0x0000001932187209 */ /* 0x000fe40007810000 */
[----:B--2---:R-:W-:Y:S01]  /*2c00*/  FSEL R15, R15, -INF , P4 ;  /* 0xff8000000f0f7808 */ /* 0x004fe20002000000 */
[----:B------:R0:W-:Y:S08]  /*2c10*/  MUFU.TANH R26, R55 ;  /* 0x00000037001a7308 */ /* 0x0001f00000002400 */
[----:B------:R-:W2:Y:S01]  /*2c20*/  MUFU.TANH R45, R45 ;  /* 0x0000002d002d7308 */ /* 0x000ea20000002400 */
[----:B0-----:R-:W-:-:S02]  /*2c30*/  FSEL R55, R36, -INF , P5 ;  /* 0xff80000024377808 */ /* 0x001fc40002800000 */
[----:B------:R-:W-:Y:S02]  /*2c40*/  ISETP.GT.AND P5, PT, R38, 0x29, PT ;  /* 0x000000292600780c */ /* 0x000fe40003fa4270 */
[----:B------:R-:W-:Y:S02]  /*2c50*/  FMNMX.FTZ R25, R55, R24, !PT ;  /* 0x0000001837197209 */ /* 0x000fe40007810000 */
[----:B-1----:R-:W-:Y:S01]  /*2c60*/  FSEL R20, R20, -INF , P5 ;  /* 0xff80000014147808 */ /* 0x002fe20002800000 */
[----:B------:R0:W1:Y:S08]  /*2c70*/  MUFU.TANH R27, R58 ;  /* 0x0000003a001b7308 */ /* 0x0000700000002400 */
[----:B------:R-:W4:Y:S01]  /*2c80*/  MUFU.TANH R48, R48 ;  /* 0x0000003000307308 */ /* 0x000f220000002400 */
[----:B0-----:R-:W-:-:S02]  /*2c90*/  FSEL R58, R37, -INF , P1 ;  /* 0xff800000253a7808 */ /* 0x001fc40000800000 */
[----:B------:R-:W-:Y:S02]  /*2ca0*/  ISETP.GT.AND P1, PT, R38, 0x30, PT ;  /* 0x000000302600780c */ /* 0x000fe40003f24270 */
[----:B------:R-:W-:Y:S02]  /*2cb0*/  FMNMX.FTZ R24, R58, R25, !PT ;  /* 0x000000193a187209 */ /* 0x000fe40007810000 */
[----:B--2---:R-:W-:Y:S01]  /*2cc0*/  FSEL R88, R45, -INF , P5 ;  /* 0xff8000002d587808 */ /* 0x004fe20002800000 */
[----:B------:R0:W-:Y:S01]  /*2cd0*/  MUFU.TANH R30, R63 ;  /* 0x0000003f001e7308 */ /* 0x0001e20000002400 */
[----:B------:R-:W-:Y:S02]  /*2ce0*/  ISETP.GT.AND P5, PT, R38, 0x40, PT ;  /* 0x000000402600780c */ /* 0x000fe40003fa4270 */
[----:B------:R-:W-:Y:S02]  /*2cf0*/  FSEL R21, R21, -INF , P1 ;  /* 0xff80000015157808 */ /* 0x000fe40000800000 */
[----:B-1----:R-:W-:-:S03]  /*2d00*/  FSEL R27, R27, -INF , P5 ;  /* 0xff8000001b1b7808 */ /* 0x002fc60002800000 */
[----:B------:R-:W1:Y:S01]  /*2d10*/  MUFU.TANH R51, R51 ;  /* 0x0000003300337308 */ /* 0x000e620000002400 */
[----:B0-----:R-:W-:Y:S02]  /*2d20*/  FSEL R63, R40, -INF , P2 ;  /* 0xff800000283f7808 */ /* 0x001fe40001000000 */
[----:B------:R-:W-:Y:S02]  /*2d30*/  ISETP.GT.AND P2, PT, R38, 0x31, PT ;  /* 0x000000312600780c */ /* 0x000fe40003f44270 */
[----:B------:R-:W-:Y:S02]  /*2d40*/  FMNMX.FTZ R25, R63, R24, !PT ;  /* 0x000000183f197209 */ /* 0x000fe40007810000 */
[----:B----4-:R-:W-:Y:S01]  /*2d50*/  FSEL R89, R48, -INF , P1 ;  /* 0xff80000030597808 */ /* 0x010fe20000800000 */
[----:B------:R-:W0:Y:S01]  /*2d60*/  MUFU.TANH R49, R49 ;  /* 0x0000003100317308 */ /* 0x000e220000002400 */
[----:B------:R-:W-:-:S07]  /*2d70*/  ISETP.GT.AND P1, PT, R38, 0x41, PT ;  /* 0x000000412600780c */ /* 0x000fce0003f24270 */
[----:B------:R2:W-:Y:S01]  /*2d80*/  MUFU.TANH R31, R66 ;  /* 0x00000042001f7308 */ /* 0x0005e20000002400 */
[----:B-1----:R-:W-:-:S07]  /*2d90*/  FSEL R24, R51, -INF , P2 ;  /* 0xff80000033187808 */ /* 0x002fce0001000000 */
[----:B------:R-:W1:Y:S01]  /*2da0*/  MUFU.TANH R52, R52 ;  /* 0x0000003400347308 */ /* 0x000e620000002400 */
[----:B--2---:R-:W-:Y:S02]  /*2db0*/  FSEL R66, R41, -INF , P3 ;  /* 0xff80000029427808 */ /* 0x004fe40001800000 */
[----:B------:R-:W-:Y:S02]  /*2dc0*/  ISETP.GT.AND P3, PT, R38, 0x38, PT ;  /* 0x000000382600780c */ /* 0x000fe40003f64270 */
[----:B------:R-:W-:Y:S02]  /*2dd0*/  FMNMX.FTZ R28, R66, R25, !PT ;  /* 0x00000019421c7209 */ /* 0x000fe40007810000 */
[----:B0-----:R-:W-:Y:S01]  /*2de0*/  FSEL R51, R49, -INF , P2 ;  /* 0xff80000031337808 */ /* 0x001fe20001000000 */
[----:B------:R0:W-:Y:S01]  /*2df0*/  MUFU.TANH R34, R71 ;  /* 0x0000004700227308 */ /* 0x0001e20000002400 */
[----:B------:R-:W-:-:S07]  /*2e00*/  ISETP.GT.AND P2, PT, R38, 0x48, PT ;  /* 0x000000482600780c */ /* 0x000fce0003f44270 */
[----:B------:R-:W2:Y:S01]  /*2e10*/  MUFU.TANH R53, R53 ;  /* 0x0000003500357308 */ /* 0x000ea20000002400 */
[----:B0-----:R-:W-:Y:S02]  /*2e20*/  FSEL R71, R44, -INF , P4 ;  /* 0xff8000002c477808 */ /* 0x001fe40002000000 */
[----:B------:R-:W-:Y:S02]  /*2e30*/  ISETP.GT.AND P4, PT, R38, 0x39, PT ;  /* 0x000000392600780c */ /* 0x000fe40003f84270 */
[----:B------:R-:W-:Y:S02]  /*2e40*/  FMNMX.FTZ R29, R71, R28, !PT ;  /* 0x0000001c471d7209 */ /* 0x000fe40007810000 */
[----:B-1----:R-:W-:Y:S01]  /*2e50*/  FSEL R52, R52, -INF , P3 ;  /* 0xff80000034347808 */ /* 0x002fe20001800000 */
[----:B------:R-:W0:Y:S01]  /*2e60*/  MUFU.TANH R56, R56 ;  /* 0x0000003800387308 */ /* 0x000e220000002400 */
[----:B------:R-:W-:Y:S02]  /*2e70*/  FMNMX.FTZ R28, R88, R29, !PT ;  /* 0x0000001d581c7209 */ /* 0x000fe40007810000 */
[----:B------:R-:W-:-:S02]  /*2e80*/  FSEL R26, R26, -INF , P4 ;  /* 0xff8000001a1a7808 */ /* 0x000fc40002000000 */
[----:B------:R-:W-:-:S03]  /*2e90*/  FMNMX.FTZ R28, R89, R28, !PT ;  /* 0x0000001c591c7209 */ /* 0x000fc60007810000 */
[----:B------:R-:W1:Y:S01]  /*2ea0*/  MUFU.TANH R57, R57 ;  /* 0x0000003900397308 */ /* 0x000e620000002400 */
[----:B------:R-:W-:Y:S02]  /*2eb0*/  FMNMX.FTZ R29, R51, R28, !PT ;  /* 0x0000001c331d7209 */ /* 0x000fe40007810000 */
[----:B--2---:R-:W-:Y:S02]  /*2ec0*/  FSEL R53, R53, -INF , P4 ;  /* 0xff80000035357808 */ /* 0x004fe40002000000 */
[----:B------:R-:W-:Y:S02]  /*2ed0*/  FMNMX.FTZ R32, R52, R29, !PT ;  /* 0x0000001d34207209 */ /* 0x000fe40007810000 */
[----:B------:R-:W-:Y:S01]  /*2ee0*/  ISETP.GT.AND P4, PT, R38, 0x50, PT ;  /* 0x000000502600780c */ /* 0x000fe20003f84270 */
[----:B------:R-:W2:Y:S01]  /*2ef0*/  MUFU.TANH R54, R54 ;  /* 0x0000003600367308 */ /* 0x000ea20000002400 */
[----:B0-----:R-:W-:Y:S02]  /*2f00*/  FSEL R56, R56, -INF , P5 ;  /* 0xff80000038387808 */ /* 0x001fe40002800000 */
[----:B------:R-:W-:-:S02]  /*2f10*/  FMNMX.FTZ R33, R53, R32, !PT ;  /* 0x0000002035217209 */ /* 0x000fc40007810000 */
[----:B------:R-:W-:Y:S02]  /*2f20*/  ISETP.GT.AND P5, PT, R38, 0x51, PT ;  /* 0x000000512600780c */ /* 0x000fe40003fa4270 */
[----:B------:R-:W-:Y:S01]  /*2f30*/  FMNMX.FTZ R32, R56, R33, !PT ;  /* 0x0000002138207209 */ /* 0x000fe20007810000 */
[----:B------:R-:W0:Y:S01]  /*2f40*/  MUFU.TANH R60, R60 ;  /* 0x0000003c003c7308 */ /* 0x000e220000002400 */
[----:B-1----:R-:W-:Y:S02]  /*2f50*/  FSEL R57, R57, -INF , P1 ;  /* 0xff80000039397808 */ /* 0x002fe40000800000 */
[----:B------:R-:W-:Y:S02]  /*2f60*/  FSEL R31, R31, -INF , P4 ;  /* 0xff8000001f1f7808 */ /* 0x000fe40002000000 */
[----:B------:R-:W-:-:S03]  /*2f70*/  FMNMX.FTZ R33, R57, R32, !PT ;  /* 0x0000002039217209 */ /* 0x000fc60007810000 */
[----:B------:R-:W1:Y:S01]  /*2f80*/  MUFU.TANH R61, R61 ;  /* 0x0000003d003d7308 */ /* 0x000e620000002400 */
[----:B--2---:R-:W-:Y:S02]  /*2f90*/  FSEL R25, R54, -INF , P3 ;  /* 0xff80000036197808 */ /* 0x004fe40001800000 */
[----:B------:R-:W-:-:S04]  /*2fa0*/  ISETP.GT.AND P3, PT, R38, 0x49, PT ;  /* 0x000000492600780c */ /* 0x000fc80003f64270 */
[----:B------:R-:W-:Y:S01]  /*2fb0*/  FSEL R30, R30, -INF , P3 ;  /* 0xff8000001e1e7808 */ /* 0x000fe20001800000 */
[----:B------:R-:W2:Y:S01]  /*2fc0*/  MUFU.TANH R64, R64 ;  /* 0x0000004000407308 */ /* 0x000ea20000002400 */
[----:B0-----:R-:W-:-:S04]  /*2fd0*/  FSEL R60, R60, -INF , P2 ;  /* 0xff8000003c3c7808 */ /* 0x001fc80001000000 */
[----:B------:R-:W-:-:S03]  /*2fe0*/  FMNMX.FTZ R33, R60, R33, !PT ;  /* 0x000000213c217209 */ /* 0x000fc60007810000 */
[----:B------:R-:W0:Y:S01]  /*2ff0*/  MUFU.TANH R59, R59 ;  /* 0x0000003b003b7308 */ /* 0x000e220000002400 */
[----:B-1----:R-:W-:Y:S02]  /*3000*/  FSEL R54, R61, -INF , P3 ;  /* 0xff8000003d367808 */ /* 0x002fe40001800000 */
[----:B------:R-:W-:Y:S02]  /*3010*/  ISETP.GT.AND P3, PT, R38, 0x60, PT ;  /* 0x000000602600780c */ /* 0x000fe40003f64270 */
[----:B------:R-:W-:-:S03]  /*3020*/  FMNMX.FTZ R33, R54, R33, !PT ;  /* 0x0000002136217209 */ /* 0x000fc60007810000 */
[----:B------:R-:W1:Y:S01]  /*3030*/  MUFU.TANH R65, R65 ;  /* 0x0000004100417308 */ /* 0x000e620000002400 */
[----:B--2---:R-:W-:Y:S02]  /*3040*/  FSEL R64, R64, -INF , P4 ;  /* 0xff80000040407808 */ /* 0x004fe40002000000 */
[----:B------:R-:W-:Y:S02]  /*3050*/  ISETP.GT.AND P4, PT, R38, 0x61, PT ;  /* 0x000000612600780c */ /* 0x000fe40003f84270 */
[----:B------:R-:W-:-:S03]  /*3060*/  FMNMX.FTZ R40, R64, R33, !PT ;  /* 0x0000002140287209 */ /* 0x000fc60007810000 */
[----:B------:R-:W2:Y:S01]  /*3070*/  MUFU.TANH R62, R62 ;  /* 0x0000003e003e7308 */ /* 0x000ea20000002400 */
[----:B0-----:R-:W-:Y:S02]  /*3080*/  FSEL R28, R59, -INF , P1 ;  /* 0xff8000003b1c7808 */ /* 0x001fe40000800000 */
[----:B------:R-:W-:-:S05]  /*3090*/  ISETP.GT.AND P1, PT, R38, 0x58, PT ;  /* 0x000000582600780c */ /* 0x000fca0003f24270 */
[----:B------:R-:W0:Y:S01]  /*30a0*/  MUFU.TANH R68, R68 ;  /* 0x0000004400447308 */ /* 0x000e220000002400 */
[----:B-1----:R-:W-:-:S04]  /*30b0*/  FSEL R65, R65, -INF , P5 ;  /* 0xff80000041417808 */ /* 0x002fc80002800000 */
        /* <DEDUP_REMOVED lines=13> */
[----:B--2---:R-:W-:-:S04]  /*3190*/  FSEL R72, R72, -INF , P3 ;  /* 0xff80000048487808 */ /* 0x004fc80001800000 */
        /* <DEDUP_REMOVED lines=9> */
[----:B------:R-:W-:-:S05]  /*3230*/  ISETP.GT.AND P1, PT, R38, 0x69, PT ;  /* 0x000000692600780c */ /* 0x000fca0003f24270 */
[----:B------:R2:W4:Y:S01]  /*3240*/  MUFU.TANH R35, R74 ;  /* 0x0000004a00237308 */ /* 0x0005220000002400 */
[----:B0-----:R-:W-:-:S04]  /*3250*/  FSEL R76, R76, -INF , P5 ;  /* 0xff8000004c4c7808 */ /* 0x001fc80002800000 */
[----:B------:R-:W-:-:S03]  /*3260*/  FMNMX.FTZ R40, R76, R41, !PT ;  /* 0x000000294c287209 */ /* 0x000fc60007810000 */
[----:B------:R-:W0:Y:S01]  /*3270*/  MUFU.TANH R80, R80 ;  /* 0x0000005000507308 */ /* 0x000e220000002400 */
[----:B-1----:R-:W-:Y:S01]  /*3280*/  FSEL R77, R77, -INF , P1 ;  /* 0xff8000004d4d7808 */ /* 0x002fe20000800000 */
[----:B--2---:R-:W-:-:S03]  /*3290*/  IMAD.MOV.U32 R74, RZ, RZ, R151 ;  /* 0x000000ffff4a7224 */ /* 0x004fc600078e0097 */
[----:B------:R-:W-:-:S03]  /*32a0*/  FMNMX.FTZ R41, R77, R40, !PT ;  /* 0x000000284d297209 */ /* 0x000fc60007810000 */
[----:B------:R1:W2:Y:S01]  /*32b0*/  MUFU.TANH R36, R75 ;  /* 0x0000004b00247308 */ /* 0x0002a20000002400 */
[----:B----4-:R-:W-:Y:S02]  /*32c0*/  FSEL R35, R35, -INF , P3 ;  /* 0xff80000023237808 */ /* 0x010fe40001800000 */
[----:B------:R-:W-:-:S05]  /*32d0*/  ISETP.GT.AND P3, PT, R38, 0x71, PT ;  /* 0x000000712600780c */ /* 0x000fca0003f64270 */
[----:B------:R-:W4:Y:S01]  /*32e0*/  MUFU.TANH R81, R81 ;  /* 0x0000005100517308 */ /* 0x000f220000002400 */
[----:B0-----:R-:W-:Y:S01]  /*32f0*/  FSEL R80, R80, -INF , P2 ;  /* 0xff80000050507808 */ /* 0x001fe20001000000 */
[----:B-1----:R-:W-:-:S03]  /*3300*/  IMAD.MOV.U32 R75, RZ, RZ, R151 ;  /* 0x000000ffff4b7224 */ /* 0x002fc600078e0097 */
[----:B------:R-:W-:-:S03]  /*3310*/  FMNMX.FTZ R40, R80, R41, !PT ;  /* 0x0000002950287209 */ /* 0x000fc60007810000 */
[----:B------:R0:W1:Y:S01]  /*3320*/  MUFU.TANH R37, R78 ;  /* 0x0000004e00257308 */ /* 0x0000620000002400 */
[----:B--2---:R-:W-:Y:S02]  /*3330*/  FSEL R36, R36, -INF , P4 ;  /* 0xff80000024247808 */ /* 0x004fe40002000000 */
[----:B------:R-:W-:-:S05]  /*3340*/  ISETP.GT.AND P4, PT, R38, 0x78, PT ;  /* 0x000000782600780c */ /* 0x000fca0003f84270 */
[----:B------:R-:W2:Y:S01]  /*3350*/  MUFU.TANH R84, R84 ;  /* 0x0000005400547308 */ /* 0x000ea20000002400 */
[----:B----4-:R-:W-:Y:S01]  /*3360*/  FSEL R81, R81, -INF , P3 ;  /* 0xff80000051517808 */ /* 0x010fe20001800000 */
[----:B0-----:R-:W-:-:S03]  /*3370*/  IMAD.MOV.U32 R78, RZ, RZ, R151 ;  /* 0x000000ffff4e7224 */ /* 0x001fc600078e0097 */
[----:B------:R-:W-:-:S03]  /*3380*/  FMNMX.FTZ R41, R81, R40, !PT ;  /* 0x0000002851297209 */ /* 0x000fc60007810000 */
[----:B------:R-:W0:Y:S01]  /*3390*/  MUFU.TANH R85, R85 ;  /* 0x0000005500557308 */ /* 0x000e220000002400 */
[----:B-1----:R-:W-:Y:S02]  /*33a0*/  FSEL R37, R37, -INF , P5 ;  /* 0xff80000025257808 */ /* 0x002fe40002800000 */
[----:B------:R-:W-:-:S05]  /*33b0*/  ISETP.GT.AND P5, PT, R38, 0x79, PT ;  /* 0x000000792600780c */ /* 0x000fca0003fa4270 */
[----:B------:R-:W1:Y:S01]  /*33c0*/  MUFU.TANH R79, R79 ;  /* 0x0000004f004f7308 */ /* 0x000e620000002400 */
[----:B--2---:R-:W-:-:S04]  /*33d0*/  FSEL R84, R84, -INF , P4 ;  /* 0xff80000054547808 */ /* 0x004fc80002000000 */
[----:B------:R-:W-:-:S03]  /*33e0*/  FMNMX.FTZ R38, R84, R41, !PT ;  /* 0x0000002954267209 */ /* 0x000fc60007810000 */
[----:B------:R-:W2:Y:S01]  /*33f0*/  MUFU.TANH R82, R82 ;  /* 0x0000005200527308 */ /* 0x000ea20000002400 */
[----:B0-----:R-:W-:-:S04]  /*3400*/  FSEL R85, R85, -INF , P5 ;  /* 0xff80000055557808 */ /* 0x001fc80002800000 */
[----:B------:R-:W-:-:S03]  /*3410*/  FMNMX.FTZ R38, R85, R38, !PT ;  /* 0x0000002655267209 */ /* 0x000fc60007810000 */
[----:B------:R-:W0:Y:S01]  /*3420*/  MUFU.TANH R83, R83 ;  /* 0x0000005300537308 */ /* 0x000e220000002400 */
[----:B-1----:R-:W-:Y:S01]  /*3430*/  FSEL R79, R79, -INF , P1 ;  /* 0xff8000004f4f7808 */ /* 0x002fe20000800000 */
[----:B------:R-:W1:Y:S06]  /*3440*/  SHFL.BFLY PT, R41, R38, 0x2, 0x1f ;  /* 0x0c401f0026297f89 */ /* 0x000e6c00000e0000 */
[----:B------:R-:W4:Y:S01]  /*3450*/  MUFU.TANH R86, R86 ;  /* 0x0000005600567308 */ /* 0x000f220000002400 */
[----:B--2---:R-:W-:-:S07]  /*3460*/  FSEL R82, R82, -INF , P2 ;  /* 0xff80000052527808 */ /* 0x004fce0001000000 */
[----:B------:R-:W2:Y:S01]  /*3470*/  MUFU.TANH R87, R87 ;  /* 0x0000005700577308 */ /* 0x000ea20000002400 */
[----:B0-----:R-:W-:Y:S02]  /*3480*/  FSEL R83, R83, -INF , P3 ;  /* 0xff80000053537808 */ /* 0x001fe40001800000 */
[----:B----4-:R-:W-:Y:S02]  /*3490*/  FSEL R86, R86, -INF , P4 ;  /* 0xff80000056567808 */ /* 0x010fe40002000000 */
[----:B-1----:R-:W-:-:S05]  /*34a0*/  FMNMX.FTZ R41, R38, R41, !PT ;  /* 0x0000002926297209 */ /* 0x002fca0007810000 */
[----:B------:R-:W0:Y:S01]  /*34b0*/  SHFL.BFLY PT, R40, R41, 0x1, 0x1f ;  /* 0x0c201f0029287f89 */ /* 0x000e2200000e0000 */
[----:B--2---:R-:W-:Y:S02]  /*34c0*/  FSEL R87, R87, -INF , P5 ;  /* 0xff80000057577808 */ /* 0x004fe40002800000 */
[----:B0-----:R-:W-:Y:S01]  /*34d0*/  FMNMX.FTZ R193, R41, R40, !PT ;  /* 0x0000002829c17209 */ /* 0x001fe20007810000 */
[----:B------:R-:W-:-:S03]  /*34e0*/  IMAD.U32 R40, RZ, RZ, UR10 ;  /* 0x0000000aff287e24 */ /* 0x000fc6000f8e00ff */
[C---:B------:R-:W-:Y:S01]  /*34f0*/  FSETP.NEU.FTZ.AND P6, PT, R193.reuse, -INF , PT ;  /* 0xff800000c100780b */ /* 0x040fe20003fdd000 */
[----:B------:R-:W-:-:S05]  /*3500*/  FFMA.FTZ R40, R193, R40, -8 ;  /* 0xc1000000c1287423 */ /* 0x000fca0000010028 */
[----:B------:R-:W-:Y:S02]  /*3510*/  FSEL R62, R40, RZ, P6 ;  /* 0x000000ff283e7208 */ /* 0x000fe40003000000 */
[----:B---3--:R-:W-:Y:S01]  /*3520*/  LOP3.LUT P6, RZ, R90, 0x7f, RZ, 0xc0, !PT ;  /* 0x0000007f5aff7812 */ /* 0x008fe200078cc0ff */
[----:B------:R-:W-:Y:S02]  /*3530*/  IMAD.MOV.U32 R90, RZ, RZ, R151 ;  /* 0x000000ffff5a7224 */ /* 0x000fe400078e0097 */
[----:B------:R-:W-:-:S01]  /*3540*/  FFMA.FTZ R38, R39, UR10, -R62 ;  /* 0x0000000a27267c23 */ /* 0x000fc2000801083e */
[--C-:B------:R-:W-:Y:S01]  /*3550*/  FFMA.FTZ R39, R42, UR10, -R62.reuse ;  /* 0x0000000a2a277c23 */ /* 0x100fe2000801083e */
[----:B------:R-:W-:Y:S01]  /*3560*/  FMNMX.FTZ R42, R5, R6, !PT ;  /* 0x00000006052a7209 */ /* 0x000fe20007810000 */
[--C-:B------:R-:W-:Y:S01]  /*3570*/  FFMA.FTZ R40, R43, UR10, -R62.reuse ;  /* 0x0000000a2b287c23 */ /* 0x100fe2000801083e */
        /* <DEDUP_REMOVED lines=9> */
[----:B------:R-:W-:Y:S01]  /*3610*/  MUFU.EX2 R38, R38 ;  /* 0x0000002600267308 */ /* 0x000fe20000000800 */
        /* <DEDUP_REMOVED lines=13> */
[----:B------:R-:W-:Y:S01]  /*36f0*/  FFMA.FTZ R76, R76, UR10, -R62 ;  /* 0x0000000a4c4c7c23 */ /* 0x000fe2000801083e */
[----:B------:R-:W-:Y:S01]  /*3700*/  @!P6 VIADD R4, R4, 0x38840 ;  /* 0x000388400404e836 */ /* 0x000fe20000000000 */
[----:B------:R0:W-:Y:S01]  /*3710*/  MUFU.EX2 R42, R50 ;  /* 0x00000032002a7308 */ /* 0x0001e20000000800 */
[----:B------:R-:W-:Y:S01]  /*3720*/  FMNMX.FTZ R45, R13, R44, !PT ;  /* 0x0000002c0d2d7209 */ /* 0x000fe20007810000 */
[----:B------:R-:W-:-:S02]  /*3730*/  IMAD.MOV.U32 R88, RZ, RZ, R151 ;  /* 0x000000ffff587224 */ /* 0x000fc400078e0097 */
[----:B------:R-:W-:Y:S02]  /*3740*/  @!P6 PRMT R4, RZ, 0x654, R4 ;  /* 0x00000654ff04e816 */ /* 0x000fe40000000004 */
[----:B------:R-:W-:Y:S02]  /*3750*/  FMNMX.FTZ R46, R14, R45, !PT ;  /* 0x0000002d0e2e7209 */ /* 0x000fe40007810000 */
[----:B------:R-:W-:Y:S01]  /*3760*/  MUFU.EX2 R44, R55 ;  /* 0x00000037002c7308 */ /* 0x000fe20000000800 */
[----:B------:R1:W-:Y:S01]  /*3770*/  @!P6 SYNCS.ARRIVE.TRANS64.RED.A1T0 RZ, [R4+URZ], RZ ;  /* 0x000000ff04ffe9a7 */ /* 0x0003e2000810043f */
[----:B------:R-:W-:-:S04]  /*3780*/  FMNMX.FTZ R45, R15, R46, !PT ;  /* 0x0000002e0f2d7209 */ /* 0x000fc80007810000 */
[----:B------:R-:W-:Y:S01]  /*3790*/  FMNMX.FTZ R46, R20, R45, !PT ;  /* 0x0000002d142e7209 */ /* 0x000fe20007810000 */
[----:B------:R-:W-:-:S01]  /*37a0*/  FFMA.FTZ R45, R63, UR10, -R62 ;  /* 0x0000000a3f2d7c23 */ /* 0x000fc2000801083e */
[----:B------:R-:W-:Y:S02]  /*37b0*/  MUFU.EX2 R40, R40 ;  /* 0x0000002800287308 */ /* 0x000fe40000000800 */
[----:B------:R-:W-:-:S04]  /*37c0*/  FMNMX.FTZ R49, R21, R46, !PT ;  /* 0x0000002e15317209 */ /* 0x000fc80007810000 */
[----:B------:R-:W-:Y:S02]  /*37d0*/  FMNMX.FTZ R46, R24, R49, !PT ;  /* 0x00000031182e7209 */ /* 0x000fe40007810000 */
[----:B------:R-:W2:Y:S02]  /*37e0*/  MUFU.EX2 R43, R43 ;  /* 0x0000002b002b7308 */ /* 0x000ea40000000800 */
[----:B------:R-:W-:-:S04]  /*37f0*/  FMNMX.FTZ R49, R25, R46, !PT ;  /* 0x0000002e19317209 */ /* 0x000fc80007810000 */
[----:B------:R-:W-:Y:S02]  /*3800*/  FMNMX.FTZ R48, R26, R49, !PT ;  /* 0x000000311a307209 */ /* 0x000fe40007810000 */
[----:B------:R-:W-:Y:S02]  /*3810*/  MUFU.EX2 R46, R66 ;  /* 0x00000042002e7308 */ /* 0x000fe40000000800 */
[----:B------:R-:W-:-:S04]  /*3820*/  FMNMX.FTZ R49, R27, R48, !PT ;  /* 0x000000301b317209 */ /* 0x000fc80007810000 */
[----:B0-----:R-:W-:Y:S02]  /*3830*/  FMNMX.FTZ R50, R28, R49, !PT ;  /* 0x000000311c327209 */ /* 0x001fe40007810000 */
[----:B------:R-:W-:Y:S01]  /*3840*/  MUFU.EX2 R41, R41 ;  /* 0x0000002900297308 */ /* 0x000fe20000000800 */
[----:B--2---:R-:W-:Y:S02]  /*3850*/  F2FP.SATFINITE.E4M3.F32.PACK_AB_MERGE_C R228, R43, R40, RZ ;  /* 0x000000282be4723e */ /* 0x004fe400048070ff */
[----:B------:R-:W-:Y:S02]  /*3860*/  FMNMX.FTZ R49, R29, R50, !PT ;  /* 0x000000321d317209 */ /* 0x000fe40007810000 */
[----:B------:R-:W-:Y:S02]  /*3870*/  F2FP.SATFINITE.E4M3.F32.PACK_AB_MERGE_C R228, R39, R38, R228 ;  /* 0x0000002627e4723e */ /* 0x000fe400048070e4 */
[----:B------:R-:W-:Y:S01]  /*3880*/  FMNMX.FTZ R50, R30, R49, !PT ;  /* 0x000000311e327209 */ /* 0x000fe20007810000 */
[----:B------:R0:W-:Y:S01]  /*3890*/  MUFU.EX2 R63, R59 ;  /* 0x0000003b003f7308 */ /* 0x0001e20000000800 */
[----:B------:R-:W-:-:S01]  /*38a0*/  FFMA.FTZ R49, R89, UR10, -R62 ;  /* 0x0000000a59317c23 */ /* 0x000fc2000801083e */
[----:B------:R-:W-:Y:S01]  /*38b0*/  IMAD.MOV.U32 R89, RZ, RZ, R151 ;  /* 0x000000ffff597224 */ /* 0x000fe200078e0097 */
[----:B------:R-:W-:-:S04]  /*38c0*/  FMNMX.FTZ R55, R31, R50, !PT ;  /* 0x000000321f377209 */ /* 0x000fc80007810000 */
[----:B------:R-:W-:Y:S01]  /*38d0*/  FMNMX.FTZ R50, R32, R55, !PT ;  /* 0x0000003720327209 */ /* 0x000fe20007810000 */
[----:B------:R-:W-:-:S01]  /*38e0*/  FFMA.FTZ R55, R51, UR10, -R62 ;  /* 0x0000000a33377c23 */ /* 0x000fc2000801083e */
[----:B0-----:R-:W-:Y:S01]  /*38f0*/  FFMA.FTZ R59, R77, UR10, -R62 ;  /* 0x0000000a4d3b7c23 */ /* 0x001fe2000801083e */
[----:B------:R-:W0:Y:S01]  /*3900*/  MUFU.EX2 R47, R47 ;  /* 0x0000002f002f7308 */ /* 0x000e220000000800 */
[----:B------:R-:W-:Y:S01]  /*3910*/  FMNMX.FTZ R51, R33, R50, !PT ;  /* 0x0000003221337209 */ /* 0x000fe20007810000 */
[----:B------:R-:W-:-:S03]  /*3920*/  IMAD.MOV.U32 R77, RZ, RZ, R151 ;  /* 0x000000ffff4d7224 */ /* 0x000fc600078e0097 */
[----:B------:R-:W-:-:S03]  /*3930*/  FMNMX.FTZ R58, R34, R51, !PT ;  /* 0x00000033223a7209 */ /* 0x000fc60007810000 */
[----:B------:R-:W-:Y:S01]  /*3940*/  MUFU.EX2 R50, R55 ;  /* 0x0000003700327308 */ /* 0x000fe20000000800 */
[----:B------:R-:W-:Y:S01]  /*3950*/  FMNMX.FTZ R51, R35, R58, !PT ;  /* 0x0000003a23337209 */ /* 0x000fe20007810000 */
[----:B------:R-:W-:-:S03]  /*3960*/  FFMA.FTZ R58, R53, UR10, -R62 ;  /* 0x0000000a353a7c23 */ /* 0x000fc6000801083e */
[----:B------:R-:W-:-:S03]  /*3970*/  FMNMX.FTZ R52, R36, R51, !PT ;  /* 0x0000003324347209 */ /* 0x000fc60007810000 */
[----:B------:R2:W3:Y:S01]  /*3980*/  MUFU.EX2 R66, R58 ;  /* 0x0000003a00427308 */ /* 0x0004e20000000800 */
[----:B------:R-:W-:Y:S02]  /*3990*/  FMNMX.FTZ R52, R37, R52, !PT ;  /* 0x0000003425347209 */ /* 0x000fe40007810000 */
[----:B0-----:R-:W-:Y:S02]  /*39a0*/  F2FP.SATFINITE.E4M3.F32.PACK_AB_MERGE_C R230, R47, R44, RZ ;  /* 0x0000002c2fe6723e */ /* 0x001fe400048070ff */
[----:B------:R-:W-:Y:S02]  /*39b0*/  FMNMX.FTZ R51, R79, R52, !PT ;  /* 0x000000344f337209 */ /* 0x000fe40007810000 */
[----:B------:R-:W-:Y:S01]  /*39c0*/  F2FP.SATFINITE.E4M3.F32.PACK_AB_MERGE_C R230, R42, R41, R230 ;  /* 0x000000292ae6723e */ /* 0x000fe200048070e6 */
[----:B------:R-:W-:Y:S01]  /*39d0*/  MUFU.EX2 R45, R45 ;  /* 0x0000002d002d7308 */ /* 0x000fe20000000800 */
[----:B------:R-:W-:Y:S01]  /*39e0*/  FMNMX.FTZ R52, R82, R51, !PT ;  /* 0x0000003352347209 */ /* 0x000fe20007810000 */
[--C-:B--2---:R-:W-:Y:S01]  /*39f0*/  FFMA.FTZ R58, R54, UR10, -R62.reuse ;  /* 0x0000000a363a7c23 */ /* 0x104fe2000801083e */
[----:B------:R-:W-:-:S01]  /*3a00*/  FFMA.FTZ R54, R65, UR10, -R62 ;  /* 0x0000000a41367c23 */ /* 0x000fc2000801083e */
[----:B------:R-:W-:Y:S01]  /*3a10*/  FADD.FTZ R65, R38, R39 ;  /* 0x0000002726417221 */ /* 0x000fe20000010000 */
[----:B------:R-:W-:Y:S01]  /*3a20*/  FMNMX.FTZ R53, R83, R52, !PT ;  /* 0x0000003453357209 */ /* 0x000fe20007810000 */
[--C-:B------:R-:W-:Y:S01]  /*3a30*/  FFMA.FTZ R52, R57, UR10, -R62.reuse ;  /* 0x0000000a39347c23 */ /* 0x100fe2000801083e */
[----:B------:R-:W-:Y:S01]  /*3a40*/  IMAD.MOV.U32 R39, RZ, RZ, R151 ;  /* 0x000000ffff277224 */ /* 0x000fe200078e0097 */
[----:B------:R-:W-:Y:S01]  /*3a50*/  MUFU.EX2 R51, R67 ;  /* 0x0000004300337308 */ /* 0x000fe20000000800 */
[----:B------:R-:W-:Y:S01]  /*3a60*/  FMNMX.FTZ R56, R86, R53, !PT ;  /* 0x0000003556387209 */ /* 0x000fe20007810000 */
[----:B------:R-:W-:Y:S01]  /*3a70*/  FFMA.FTZ R53, R64, UR10, -R62 ;  /* 0x0000000a40357c23 */ /* 0x000fe2000801083e */
[----:B------:R-:W-:-:S01]  /*3a80*/  FADD.FTZ R70, R40, R65 ;  /* 0x0000004128467221 */ /* 0x000fc20000010000 */
[----:B---3--:R-:W-:Y:S01]  /*3a90*/  F2FP.SATFINITE.E4M3.F32.PACK_AB_MERGE_C R218, R66, R63, RZ ;  /* 0x0000003f42da723e */ /* 0x008fe200048070ff */
[----:B------:R-:W-:Y:S01]  /*3aa0*/  IMAD.MOV.U32 R38, RZ, RZ, R151 ;  /* 0x000000ffff267224 */ /* 0x000fe200078e0097 */
[----:B------:R-:W-:Y:S01]  /*3ab0*/  FMNMX.FTZ R56, R87, R56, !PT ;  /* 0x0000003857387209 */ /* 0x000fe20007810000 */
[----:B------:R-:W-:-:S01]  /*3ac0*/  FADD.FTZ R70, R43, R70 ;  /* 0x000000462b467221 */ /* 0x000fc20000010000 */
[----:B------:R0:W-:Y:S03]  /*3ad0*/  MUFU.EX2 R67, R58 ;  /* 0x0000003a00437308 */ /* 0x0001e60000000800 */
[----:B------:R-:W2:Y:S05]  /*3ae0*/  SHFL.BFLY PT, R55, R56, 0x2, 0x1f ;  /* 0x0c401f0038377f89 */ /* 0x000eaa00000e0000 */
[----:B------:R-:W-:Y:S01]  /*3af0*/  MUFU.EX2 R48, R71 ;  /* 0x0000004700307308 */ /* 0x000fe20000000800 */
[----:B0-----:R-:W-:-:S01]  /*3b00*/  FFMA.FTZ R58, R81, UR10, -R62 ;  /* 0x0000000a513a7c23 */ /* 0x001fc2000801083e */
[----:B------:R-:W-:-:S06]  /*3b10*/  IMAD.MOV.U32 R81, RZ, RZ, R151 ;  /* 0x000000ffff517224 */ /* 0x000fcc00078e0097 */
[----:B------:R-:W0:Y:S08]  /*3b20*/  MUFU.EX2 R61, R61 ;  /* 0x0000003d003d7308 */ /* 0x000e300000000800 */
[----:B------:R-:W3:Y:S01]  /*3b30*/  MUFU.EX2 R49, R49 ;  /* 0x0000003100317308 */ /* 0x000ee20000000800 */
[----:B--2---:R-:W-:Y:S01]  /*3b40*/  FMNMX.FTZ R57, R56, R55, !PT ;  /* 0x0000003738397209 */ /* 0x004fe20007810000 */
[--C-:B------:R-:W-:Y:S01]  /*3b50*/  FFMA.FTZ R55, R80, UR10, -R62.reuse ;  /* 0x0000000a50377c23 */ /* 0x100fe2000801083e */
[----:B------:R-:W-:-:S01]  /*3b60*/  FFMA.FTZ R56, R84, UR10, -R62 ;  /* 0x0000000a54387c23 */ /* 0x000fc2000801083e */
[----:B------:R-:W-:-:S02]  /*3b70*/  IMAD.MOV.U32 R84, RZ, RZ, R151 ;  /* 0x000000ffff547224 */ /* 0x000fc400078e0097 */
[----:B------:R-:W2:Y:S02]  /*3b80*/  SHFL.BFLY PT, R198, R57, 0x1, 0x1f ;  /* 0x0c201f0039c67f89 */ /* 0x000ea400000e0000 */
[----:B------:R-:W-:Y:S01]  /*3b90*/  MUFU.EX2 R52, R52 ;  /* 0x0000003400347308 */ /* 0x000fe20000000800 */
[----:B0-----:R-:W-:Y:S01]  /*3ba0*/  F2FP.SATFINITE.E4M3.F32.PACK_AB_MERGE_C R216, R61, R48, RZ ;  /* 0x000000303dd8723e */ /* 0x001fe200048070ff */
[----:B------:R-:W-:-:S03]  /*3bb0*/  IMAD.MOV.U32 R80, RZ, RZ, R151 ;  /* 0x000000ffff507224 */ /* 0x000fc600078e0097 */
[----:B------:R-:W-:-:S03]  /*3bc0*/  F2FP.SATFINITE.E4M3.F32.PACK_AB_MERGE_C R216, R46, R45, R216 ;  /* 0x0000002d2ed8723e */ /* 0x000fc600048070d8 */
[----:B------:R-:W-:Y:S01]  /*3bd0*/  MUFU.EX2 R60, R60 ;  /* 0x0000003c003c7308 */ /* 0x000fe20000000800 */
[----:B---3--:R-:W-:-:S07]  /*3be0*/  F2FP.SATFINITE.E4M3.F32.PACK_AB_MERGE_C R218, R50, R49, R218 ;  /* 0x0000003132da723e */ /* 0x008fce00048070da */
[----:B------:R-:W-:Y:S01]  /*3bf0*/  MUFU.EX2 R53, R53 ;  /* 0x0000003500357308 */ /* 0x000fe20000000800 */
[----:B--2---:R-:W-:Y:S01]  /*3c00*/  FMNMX.FTZ R198, R57, R198, !PT ;  /* 0x000000c639c67209 */ /* 0x004fe20007810000 */
[----:B------:R-:W-:-:S06]  /*3c10*/  IMAD.U32 R57, RZ, RZ, UR10 ;  /* 0x0000000aff397e24 */ /* 0x000fcc000f8e00ff */
[----:B------:R-:W-:Y:S01]  /*3c20*/  MUFU.EX2 R54, R54 ;  /* 0x0000003600367308 */ /* 0x000fe20000000800 */
[C---:B------:R-:W-:Y:S01]  /*3c30*/  FSETP.NEU.FTZ.AND P1, PT, R198.reuse, -INF , PT ;  /* 0xff800000c600780b */ /* 0x040fe20003f3d000 */
[----:B------:R-:W-:Y:S01]  /*3c40*/  FFMA.FTZ R64, R198, R57, -8 ;  /* 0xc1000000c6407423 */ /* 0x000fe20000010039 */
[----:B------:R-:W-:-:S01]  /*3c50*/  FFMA.FTZ R57, R85, UR10, -R62 ;  /* 0x0000000a55397c23 */ /* 0x000fc2000801083e */
[----:B------:R-:W-:-:S03]  /*3c60*/  IMAD.MOV.U32 R85, RZ, RZ, R151 ;  /* 0x000000ffff557224 */ /* 0x000fc600078e0097 */
[----:B------:R-:W-:Y:S01]  /*3c70*/  FSEL R64, R64, RZ, P1 ;  /* 0x000000ff40407208 */ /* 0x000fe20000800000 */
[----:B------:R-:W-:Y:S01]  /*3c80*/  MUFU.EX2 R68, R68 ;  /* 0x0000004400447308 */ /* 0x000fe20000000800 */
[----:B------:R-:W-:-:S03]  /*3c90*/  PLOP3.LUT P1, PT, PT, PT, UP0, 0x80, 0x0 ;  /* 0x000000000000781c */ /* 0x000fc60003f2f008 */
[--C-:B------:R-:W-:Y:S01]  /*3ca0*/  FFMA.FTZ R5, R5, UR10, -R64.reuse ;  /* 0x0000000a05057c23 */ /* 0x100fe20008010840 */
[----:B------:R-:W-:-:S01]  /*3cb0*/  FFMA.FTZ R6, R6, UR10, -R64 ;  /* 0x0000000a06067c23 */ /* 0x000fc20008010840 */
[--C-:B------:R-:W-:Y:S01]  /*3cc0*/  FFMA.FTZ R7, R7, UR10, -R64.reuse ;  /* 0x0000000a07077c23 */ /* 0x100fe20008010840 */
[----:B------:R-:W-:-:S01]  /*3cd0*/  FFMA.FTZ R8, R8, UR10, -R64 ;  /* 0x0000000a08087c23 */ /* 0x000fc20008010840 */
        /* <DEDUP_REMOVED lines=10> */
[----:B------:R-:W0:Y:S01]  /*3d80*/  MUFU.EX2 R6, R6 ;  /* 0x0000000600067308 */ /* 0x000e220000000800 */
[----:B------:R-:W-:-:S01]  /*3d90*/  FFMA.FTZ R24, R24, UR10, -R64 ;  /* 0x0000000a18187c23 */ /* 0x000fc20008010840 */
[--C-:B------:R-:W-:Y:S01]  /*3da0*/  FFMA.FTZ R25, R25, UR10, -R64.reuse ;  /* 0x0000000a19197c23 */ /* 0x100fe20008010840 */
[----:B------:R-:W-:-:S01]  /*3db0*/  FFMA.FTZ R26, R26, UR10, -R64 ;  /* 0x0000000a1a1a7c23 */ /* 0x000fc20008010840 */
[--C-:B------:R-:W-:Y:S01]  /*3dc0*/  FFMA.FTZ R27, R27, UR10, -R64.reuse ;  /* 0x0000000a1b1b7c23 */ /* 0x100fe20008010840 */
[----:B------:R-:W-:-:S01]  /*3dd0*/  FFMA.FTZ R28, R28, UR10, -R64 ;  /* 0x0000000a1c1c7c23 */ /* 0x000fc20008010840 */
[--C-:B------:R-:W-:Y:S01]  /*3de0*/  FFMA.FTZ R29, R29, UR10, -R64.reuse ;  /* 0x0000000a1d1d7c23 */ /* 0x100fe20008010840 */
        /* <DEDUP_REMOVED lines=10> */
[----:B0-----:R-:W-:-:S01]  /*3e90*/  FADD.FTZ R62, R5, R6 ;  /* 0x00000006053e7221 */ /* 0x001fc20000010000 */
[--C-:B------:R-:W-:Y:S01]  /*3ea0*/  FFMA.FTZ R79, R79, UR10, -R64.reuse ;  /* 0x0000000a4f4f7c23 */ /* 0x100fe20008010840 */
[----:B------:R-:W-:-:S01]  /*3eb0*/  FFMA.FTZ R82, R82, UR10, -R64 ;  /* 0x0000000a52527c23 */ /* 0x000fc20008010840 */
[--C-:B------:R-:W-:Y:S01]  /*3ec0*/  FFMA.FTZ R83, R83, UR10, -R64.reuse ;  /* 0x0000000a53537c23 */ /* 0x100fe20008010840 */
[----:B------:R-:W-:-:S01]  /*3ed0*/  FFMA.FTZ R86, R86, UR10, -R64 ;  /* 0x0000000a56567c23 */ /* 0x000fc20008010840 */
[----:B------:R-:W-:Y:S01]  /*3ee0*/  FFMA.FTZ R64, R87, UR10, -R64 ;  /* 0x0000000a57407c23 */ /* 0x000fe20008010840 */
[----:B------:R-:W-:Y:S01]  /*3ef0*/  IMAD.MOV.U32 R87, RZ, RZ, R151 ;  /* 0x000000ffff577224 */ /* 0x000fe200078e0097 */
[----:B------:R-:W0:Y:S01]  /*3f00*/  MUFU.EX2 R9, R9 ;  /* 0x0000000900097308 */ /* 0x000e220000000800 */
[----:B--2---:R-:W-:-:S07]  /*3f10*/  FADD.FTZ R65, R7, R62 ;  /* 0x0000003e07417221 */ /* 0x004fce0000010000 */
[----:B------:R-:W1:Y:S01]  /*3f20*/  MUFU.EX2 R10, R10 ;  /* 0x0000000a000a7308 */ /* 0x000e620000000800 */
[----:B---3--:R-:W-:-:S01]  /*3f30*/  FADD.FTZ R62, R8, R65 ;  /* 0x00000041083e7221 */ /* 0x008fc20000010000 */
[----:B------:R-:W-:Y:S01]  /*3f40*/  FADD.FTZ R65, R41, R70 ;  /* 0x0000004629417221 */ /* 0x000fe20000010000 */
[--C-:B------:R-:W-:Y:S02]  /*3f50*/  IMAD.MOV.U32 R70, RZ, RZ, R151.reuse ;  /* 0x000000ffff467224 */ /* 0x100fe400078e0097 */
[----:B------:R-:W-:Y:S02]  /*3f60*/  IMAD.MOV.U32 R41, RZ, RZ, R151 ;  /* 0x000000ffff297224 */ /* 0x000fe400078e0097 */
[----:B------:R-:W-:-:S01]  /*3f70*/  FADD.FTZ R65, R42, R65 ;  /* 0x000000412a417221 */ /* 0x000fc20000010000 */
[----:B------:R-:W-:Y:S01]  /*3f80*/  IMAD.MOV.U32 R42, RZ, RZ, R151 ;  /* 0x000000ffff2a7224 */ /* 0x000fe200078e0097 */
[----:B------:R-:W2:Y:S01]  /*3f90*/  MUFU.EX2 R11, R11 ;  /* 0x0000000b000b7308 */ /* 0x000ea20000000800 */
[----:B0-----:R-:W-:-:S01]  /*3fa0*/  FADD.FTZ R71, R9, R62 ;  /* 0x0000003e09477221 */ /* 0x001fc20000010000 */
[----:B------:R-:W-:Y:S01]  /*3fb0*/  FADD.FTZ R62, R44, R65 ;  /* 0x000000412c3e7221 */ /* 0x000fe20000010000 */
[----:B------:R-:W-:-:S03]  /*3fc0*/  IMAD.MOV.U32 R44, RZ, RZ, R151 ;  /* 0x000000ffff2c7224 */ /* 0x000fc600078e0097 */
[----:B------:R-:W-:Y:S02]  /*3fd0*/  FADD.FTZ R62, R47, R62 ;  /* 0x0000003e2f3e7221 */ /* 0x000fe40000010000 */
[----:B------:R-:W0:Y:S01]  /*3fe0*/  MUFU.EX2 R12, R12 ;  /* 0x0000000c000c7308 */ /* 0x000e220000000800 */
[----:B-1----:R-:W-:-:S07]  /*3ff0*/  FADD.FTZ R4, R10, R71 ;  /* 0x000000470a047221 */ /* 0x002fce0000010000 */
[----:B------:R-:W1:Y:S01]  /*4000*/  MUFU.EX2 R13, R13 ;  /* 0x0000000d000d7308 */ /* 0x000e620000000800 */
[----:B--2---:R-:W-:-:S07]  /*4010*/  FADD.FTZ R65, R11, R4 ;  /* 0x000000040b417221 */ /* 0x004fce0000010000 */
[----:B------:R-:W2:Y:S01]  /*4020*/  MUFU.EX2 R14, R14 ;  /* 0x0000000e000e7308 */ /* 0x000ea20000000800 */
[----:B0-----:R-:W-:-:S01]  /*4030*/  FADD.FTZ R4, R12, R65 ;  /* 0x000000410c047221 */ /* 0x001fc20000010000 */
[----:B------:R-:W-:Y:S01]  /*4040*/  FADD.FTZ R65, R45, R62 ;  /* 0x0000003e2d417221 */ /* 0x000fe20000010000 */
[----:B------:R-:W-:-:S03]  /*4050*/  IMAD.MOV.U32 R45, RZ, RZ, R151 ;  /* 0x000000ffff2d7224 */ /* 0x000fc600078e0097 */
[----:B------:R-:W-:Y:S01]  /*4060*/  FADD.FTZ R65, R46, R65 ;  /* 0x000000412e417221 */ /* 0x000fe20000010000 */
[----:B------:R-:W-:Y:S01]  /*4070*/  IMAD.MOV.U32 R46, RZ, RZ, R151 ;  /* 0x000000ffff2e7224 */ /* 0x000fe200078e0097 */
[----:B------:R-:W0:Y:S01]  /*4080*/  MUFU.EX2 R15, R15 ;  /* 0x0000000f000f7308 */ /* 0x000e220000000800 */
[----:B-1----:R-:W-:-:S01]  /*4090*/  FADD.FTZ R71, R13, R4 ;  /* 0x000000040d477221 */ /* 0x002fc20000010000 */
[----:B------:R-:W-:Y:S01]  /*40a0*/  FADD.FTZ R62, R48, R65 ;  /* 0x00000041303e7221 */ /* 0x000fe20000010000 */
[----:B------:R-:W-:-:S03]  /*40b0*/  IMAD.MOV.U32 R48, RZ, RZ, R151 ;  /* 0x000000ffff307224 */ /* 0x000fc600078e0097 */
[----:B------:R-:W-:Y:S01]  /*40c0*/  FADD.FTZ R62, R61, R62 ;  /* 0x0000003e3d3e7221 */ /* 0x000fe20000010000 */
[----:B------:R-:W-:Y:S01]  /*40d0*/  IMAD.MOV.U32 R61, RZ, RZ, R151 ;  /* 0x000000ffff3d7224 */ /* 0x000fe200078e0097 */
[----:B------:R-:W1:Y:S01]  /*40e0*/  MUFU.EX2 R20, R20 ;  /* 0x0000001400147308 */ /* 0x000e620000000800 */
[----:B--2---:R-:W-:-:S07]  /*40f0*/  FADD.FTZ R4, R14, R71 ;  /* 0x000000470e047221 */ /* 0x004fce0000010000 */
[----:B------:R-:W2:Y:S01]  /*4100*/  MUFU.EX2 R21, R21 ;  /* 0x0000001500157308 */ /* 0x000ea20000000800 */
[----:B0-----:R-:W-:-:S07]  /*4110*/  FADD.FTZ R65, R15, R4 ;  /* 0x000000040f417221 */ /* 0x001fce0000010000 */
[----:B------:R-:W0:Y:S01]  /*4120*/  MUFU.EX2 R24, R24 ;  /* 0x0000001800187308 */ /* 0x000e220000000800 */
[----:B-1----:R-:W-:-:S01]  /*4130*/  FADD.FTZ R4, R20, R65 ;  /* 0x0000004114047221 */ /* 0x002fc20000010000 */
[----:B------:R-:W-:Y:S01]  /*4140*/  FADD.FTZ R65, R49, R62 ;  /* 0x0000003e31417221 */ /* 0x000fe20000010000 */
[----:B------:R-:W-:Y:S01]  /*4150*/  F2FP.SATFINITE.E4M3.F32.PACK_AB_MERGE_C R15, R20, R15, RZ ;  /* 0x0000000f140f723e */ /* 0x000fe200048070ff */
[--C-:B------:R-:W-:Y:S02]  /*4160*/  IMAD.MOV.U32 R62, RZ, RZ, R151.reuse ;  /* 0x000000ffff3e7224 */ /* 0x100fe400078e0097 */
[----:B------:R-:W-:Y:S01]  /*4170*/  IMAD.MOV.U32 R49, RZ, RZ, R151 ;  /* 0x000000ffff317224 */ /* 0x000fe200078e0097 */
[----:B------:R-:W-:Y:S01]  /*4180*/  F2FP.SATFINITE.E4M3.F32.PACK_AB_MERGE_C R217, R14, R13, R15 ;  /* 0x0000000d0ed9723e */ /* 0x000fe2000480700f */
[----:B------:R-:W1:Y:S01]  /*4190*/  MUFU.EX2 R25, R25 ;  /* 0x0000001900197308 */ /* 0x000e620000000800 */
[----:B--2---:R-:W-:-:S01]  /*41a0*/  FADD.FTZ R71, R21, R4 ;  /* 0x0000000415477221 */ /* 0x004fc20000010000 */
[----:B------:R-:W-:Y:S01]  /*41b0*/  FADD.FTZ R4, R50, R65 ;  /* 0x0000004132047221 */ /* 0x000fe20000010000 */
[----:B------:R-:W-:-:S02]  /*41c0*/  IMAD.MOV.U32 R65, RZ, RZ, R151 ;  /* 0x000000ffff417224 */ /* 0x000fc400078e0097 */
[----:B------:R-:W-:Y:S02]  /*41d0*/  IMAD.MOV.U32 R50, RZ, RZ, R151 ;  /* 0x000000ffff327224 */ /* 0x000fe400078e0097 */
[----:B------:R-:W-:-:S01]  /*41e0*/  FADD.FTZ R43, R63, R4 ;  /* 0x000000043f2b7221 */ /* 0x000fc20000010000 */
[----:B------:R-:W-:Y:S01]  /*41f0*/  IMAD.MOV.U32 R63, RZ, RZ, R151 ;  /* 0x000000ffff3f7224 */ /* 0x000fe200078e0097 */
[----:B------:R-:W2:Y:S01]  /*4200*/  MUFU.EX2 R26, R26 ;  /* 0x0000001a001a7308 */ /* 0x000ea20000000800 */
[----:B0-----:R-:W-:-:S01]  /*4210*/  FADD.FTZ R40, R24, R71 ;  /* 0x0000004718287221 */ /* 0x001fc20000010000 */
[----:B------:R-:W-:Y:S01]  /*4220*/  FADD.FTZ R66, R66, R43 ;  /* 0x0000002b42427221 */ /* 0x000fe20000010000 */
[----:B------:R-:W-:Y:S01]  /*4230*/  F2FP.SATFINITE.E4M3.F32.PACK_AB_MERGE_C R43, R12, R11, RZ ;  /* 0x0000000b0c2b723e */ /* 0x000fe200048070ff */
[----:B------:R-:W-:-:S03]  /*4240*/  IMAD.MOV.U32 R71, RZ, RZ, R151 ;  /* 0x000000ffff477224 */ /* 0x000fc600078e0097 */
[----:B------:R-:W-:Y:S01]  /*4250*/  F2FP.SATFINITE.E4M3.F32.PACK_AB_MERGE_C R231, R10, R9, R43 ;  /* 0x000000090ae7723e */ /* 0x000fe2000480702b */
[----:B------:R-:W0:Y:S01]  /*4260*/  MUFU.EX2 R27, R27 ;  /* 0x0000001b001b7308 */ /* 0x000e220000000800 */
[----:B-1----:R-:W-:-:S01]  /*4270*/  FADD.FTZ R47, R25, R40 ;  /* 0x00000028192f7221 */ /* 0x002fc20000010000 */
[----:B------:R-:W-:Y:S01]  /*4280*/  F2FP.SATFINITE.E4M3.F32.PACK_AB_MERGE_C R40, R8, R7, RZ ;  /* 0x000000070828723e */ /* 0x000fe200048070ff */
[----:B------:R-:W-:-:S01]  /*4290*/  FADD.FTZ R7, R51, R66 ;  /* 0x0000004233077221 */ /* 0x000fc20000010000 */
[----:B------:R-:W-:Y:S02]  /*42a0*/  IMAD.MOV.U32 R66, RZ, RZ, R151 ;  /* 0x000000ffff427224 */ /* 0x000fe400078e0097 */
[----:B------:R-:W-:Y:S01]  /*42b0*/  F2FP.SATFINITE.E4M3.F32.PACK_AB_MERGE_C R229, R6, R5, R40 ;  /* 0x0000000506e5723e */ /* 0x000fe20004807028 */
[----:B------:R-:W-:Y:S01]  /*42c0*/  FADD.FTZ R7, R52, R7 ;  /* 0x0000000734077221 */ /* 0x000fe20000010000 */
[----:B------:R-:W1:Y:S01]  /*42d0*/  MUFU.EX2 R28, R28 ;  /* 0x0000001c001c7308 */ /* 0x000e620000000800 */
[----:B--2---:R-:W-:-:S01]  /*42e0*/  FADD.FTZ R4, R26, R47 ;  /* 0x0000002f1a047221 */ /* 0x004fc20000010000 */
[----:B------:R-:W-:Y:S01]  /*42f0*/  F2FP.SATFINITE.E4M3.F32.PACK_AB_MERGE_C R25, R26, R25, RZ ;  /* 0x000000191a19723e */ /* 0x000fe200048070ff */
[----:B------:R-:W-:-:S01]  /*4300*/  FADD.FTZ R12, R60, R7 ;  /* 0x000000073c0c7221 */ /* 0x000fc20000010000 */
[C---:B------:R-:W-:Y:S01]  /*4310*/  F2FP.SATFINITE.E4M3.F32.PACK_AB_MERGE_C R60, R67.reuse, R60, RZ ;  /* 0x0000003c433c723e */ /* 0x040fe200048070ff */
[----:B------:R-:W-:Y:S01]  /*4320*/  IMAD.MOV.U32 R47, RZ, RZ, R151 ;  /* 0x000000ffff2f7224 */ /* 0x000fe200078e0097 */
[----:B------:R-:W-:Y:S01]  /*4330*/  F2FP.SATFINITE.E4M3.F32.PACK_AB_MERGE_C R219, R24, R21, R25 ;  /* 0x0000001518db723e */ /* 0x000fe20004807019 */
[----:B------:R-:W-:-:S01]  /*4340*/  FADD.FTZ R12, R67, R12 ;  /* 0x0000000c430c7221 */ /* 0x000fc20000010000 */
[----:B------:R-:W2:Y:S01]  /*4350*/  MUFU.EX2 R29, R29 ;  /* 0x0000001d001d7308 */ /* 0x000ea20000000800 */
[----:B0-----:R-:W-:-:S01]  /*4360*/  FADD.FTZ R11, R27, R4 ;  /* 0x000000041b0b7221 */ /* 0x001fc20000010000 */
[----:B------:R-:W-:Y:S01]  /*4370*/  F2FP.SATFINITE.E4M3.F32.PACK_AB_MERGE_C R220, R52, R51, R60 ;  /* 0x0000003334dc723e */ /* 0x000fe2000480703c */
[----:B------:R-:W-:-:S02]  /*4380*/  IMAD.MOV.U32 R67, RZ, RZ, R151 ;  /* 0x000000ffff437224 */ /* 0x000fc400078e0097 */
[--C-:B------:R-:W-:Y:S02]  /*4390*/  IMAD.MOV.U32 R60, RZ, RZ, R151.reuse ;  /* 0x000000ffff3c7224 */ /* 0x100fe400078e0097 */
[----:B------:R-:W-:Y:S01]  /*43a0*/  IMAD.MOV.U32 R52, RZ, RZ, R151 ;  /* 0x000000ffff347224 */ /* 0x000fe200078e0097 */
[----:B------:R-:W0:Y:S01]  /*43b0*/  MUFU.EX2 R30, R30 ;  /* 0x0000001e001e7308 */ /* 0x000e220000000800 */
[----:B-1----:R-:W-:-:S01]  /*43c0*/  FADD.FTZ R8, R28, R11 ;  /* 0x0000000b1c087221 */ /* 0x002fc20000010000 */
[--C-:B------:R-:W-:Y:S02]  /*43d0*/  IMAD.MOV.U32 R51, RZ, RZ, R151.reuse ;  /* 0x000000ffff337224 */ /* 0x100fe400078e0097 */
[--C-:B------:R-:W-:Y:S02]  /*43e0*/  IMAD.MOV.U32 R43, RZ, RZ, R151.reuse ;  /* 0x000000ffff2b7224 */ /* 0x100fe400078e0097 */
[----:B------:R-:W-:Y:S02]  /*43f0*/  IMAD.MOV.U32 R40, RZ, RZ, R151 ;  /* 0x000000ffff287224 */ /* 0x000fe400078e0097 */
[----:B------:R-:W1:Y:S01]  /*4400*/  MUFU.EX2 R31, R31 ;  /* 0x0000001f001f7308 */ /* 0x000e620000000800 */
[----:B--2---:R-:W-:-:S01]  /*4410*/  FADD.FTZ R7, R29, R8 ;  /* 0x000000081d077221 */ /* 0x004fc20000010000 */
[----:B------:R-:W-:-:S02]  /*4420*/  IMAD.MOV.U32 R26, RZ, RZ, R151 ;  /* 0x000000ffff1a7224 */ /* 0x000fc400078e0097 */
[--C-:B------:R-:W-:Y:S02]  /*4430*/  IMAD.MOV.U32 R25, RZ, RZ, R151.reuse ;  /* 0x000000ffff197224 */ /* 0x100fe400078e0097 */
[----:B------:R-:W-:Y:S02]  /*4440*/  IMAD.MOV.U32 R24, RZ, RZ, R151 ;  /* 0x000000ffff187224 */ /* 0x000fe400078e0097 */
[----:B------:R-:W2:Y:S01]  /*4450*/  MUFU.EX2 R32, R32 ;  /* 0x0000002000207308 */ /* 0x000ea20000000800 */
[C---:B0-----:R-:W-:Y:S01]  /*4460*/  F2FP.SATFINITE.E4M3.F32.PACK_AB_MERGE_C R29, R30.reuse, R29, RZ ;  /* 0x0000001d1e1d723e */ /* 0x041fe200048070ff */
[----:B------:R-:W-:Y:S01]  /*4470*/  FADD.FTZ R30, R30, R7 ;  /* 0x000000071e1e7221 */ /* 0x000fe20000010000 */
[----:B------:R-:W-:-:S02]  /*4480*/  FADD.FTZ R7, R53, R12 ;  /* 0x0000000c35077221 */ /* 0x000fc40000010000 */
[----:B------:R-:W-:Y:S01]  /*4490*/  F2FP.SATFINITE.E4M3.F32.PACK_AB_MERGE_C R221, R28, R27, R29 ;  /* 0x0000001b1cdd723e */ /* 0x000fe2000480701d */
[----:B------:R-:W-:-:S02]  /*44a0*/  IMAD.MOV.U32 R29, RZ, RZ, R151 ;  /* 0x000000ffff1d7224 */ /* 0x000fc400078e0097 */
[----:B------:R-:W-:Y:S01]  /*44b0*/  FADD.FTZ R7, R54, R7 ;  /* 0x0000000736077221 */ /* 0x000fe20000010000 */
[----:B------:R-:W0:Y:S01]  /*44c0*/  MUFU.EX2 R33, R33 ;  /* 0x0000002100217308 */ /* 0x000e220000000800 */
[----:B-1----:R-:W-:-:S01]  /*44d0*/  FADD.FTZ R11, R31, R30 ;  /* 0x0000001e1f0b7221 */ /* 0x002fc20000010000 */
[----:B------:R-:W-:Y:S02]  /*44e0*/  IMAD.MOV.U32 R30, RZ, RZ, R151 ;  /* 0x000000ffff1e7224 */ /* 0x000fe400078e0097 */
[----:B------:R-:W-:-:S01]  /*44f0*/  FADD.FTZ R12, R68, R7 ;  /* 0x00000007440c7221 */ /* 0x000fc20000010000 */
[--C-:B------:R-:W-:Y:S02]  /*4500*/  IMAD.MOV.U32 R28, RZ, RZ, R151.reuse ;  /* 0x000000ffff1c7224 */ /* 0x100fe400078e0097 */
[----:B------:R-:W-:Y:S01]  /*4510*/  IMAD.MOV.U32 R27, RZ, RZ, R151 ;  /* 0x000000ffff1b7224 */ /* 0x000fe200078e0097 */
[----:B------:R-:W1:Y:S01]  /*4520*/  MUFU.EX2 R69, R69 ;  /* 0x0000004500457308 */ /* 0x000e620000000800 */
[----:B--2---:R-:W-:-:S07]  /*4530*/  FADD.FTZ R8, R32, R11 ;  /* 0x0000000b20087221 */ /* 0x004fce0000010000 */
[----:B------:R-:W2:Y:S01]  /*4540*/  MUFU.EX2 R34, R34 ;  /* 0x0000002200227308 */ /* 0x000ea20000000800 */
[----:B0-----:R-:W-:-:S07]  /*4550*/  FADD.FTZ R7, R33, R8 ;  /* 0x0000000821077221 */ /* 0x001fce0000010000 */
[----:B------:R-:W-:Y:S01]  /*4560*/  MUFU.EX2 R76, R76 ;  /* 0x0000004c004c7308 */ /* 0x000fe20000000800 */
[C---:B-1----:R-:W-:Y:S01]  /*4570*/  F2FP.SATFINITE.E4M3.F32.PACK_AB_MERGE_C R68, R69.reuse, R68, RZ ;  /* 0x000000444544723e */ /* 0x042fe200048070ff */
[----:B------:R-:W-:-:S03]  /*4580*/  FADD.FTZ R69, R69, R12 ;  /* 0x0000000c45457221 */ /* 0x000fc60000010000 */
[----:B------:R-:W-:Y:S01]  /*4590*/  F2FP.SATFINITE.E4M3.F32.PACK_AB_MERGE_C R222, R54, R53, R68 ;  /* 0x0000003536de723e */ /* 0x000fe20004807044 */
[----:B------:R-:W-:Y:S02]  /*45a0*/  IMAD.MOV.U32 R68, RZ, RZ, R151 ;  /* 0x000000ffff447224 */ /* 0x000fe400078e0097 */
[----:B------:R-:W0:Y:S01]  /*45b0*/  MUFU.EX2 R59, R59 ;  /* 0x0000003b003b7308 */ /* 0x000e220000000800 */
[C---:B--2---:R-:W-:Y:S01]  /*45c0*/  F2FP.SATFINITE.E4M3.F32.PACK_AB_MERGE_C R33, R34.reuse, R33, RZ ;  /* 0x000000212221723e */ /* 0x044fe200048070ff */
[----:B------:R-:W-:Y:S01]  /*45d0*/  FADD.FTZ R34, R34, R7 ;  /* 0x0000000722227221 */ /* 0x000fe20000010000 */
[----:B------:R-:W-:Y:S02]  /*45e0*/  IMAD.MOV.U32 R54, RZ, RZ, R151 ;  /* 0x000000ffff367224 */ /* 0x000fe400078e0097 */
[----:B------:R-:W-:Y:S01]  /*45f0*/  F2FP.SATFINITE.E4M3.F32.PACK_AB_MERGE_C R223, R32, R31, R33 ;  /* 0x0000001f20df723e */ /* 0x000fe20004807021 */
[--C-:B------:R-:W-:Y:S02]  /*4600*/  IMAD.MOV.U32 R53, RZ, RZ, R151.reuse ;  /* 0x000000ffff357224 */ /* 0x100fe400078e0097 */
[----:B------:R-:W1:Y:S01]  /*4610*/  MUFU.EX2 R72, R72 ;  /* 0x0000004800487308 */ /* 0x000e620000000800 */
[----:B------:R-:W-:-:S02]  /*4620*/  IMAD.MOV.U32 R33, RZ, RZ, R151 ;  /* 0x000000ffff217224 */ /* 0x000fc400078e0097 */
[--C-:B------:R-:W-:Y:S02]  /*4630*/  IMAD.MOV.U32 R32, RZ, RZ, R151.reuse ;  /* 0x000000ffff207224 */ /* 0x100fe400078e0097 */
[----:B------:R-:W-:-:S03]  /*4640*/  IMAD.MOV.U32 R31, RZ, RZ, R151 ;  /* 0x000000ffff1f7224 */ /* 0x000fc600078e0097 */
[----:B------:R-:W2:Y:S01]  /*4650*/  MUFU.EX2 R35, R35 ;  /* 0x0000002300237308 */ /* 0x000ea20000000800 */
[----:B0-----:R-:W-:-:S07]  /*4660*/  F2FP.SATFINITE.E4M3.F32.PACK_AB_MERGE_C R11, R59, R76, RZ ;  /* 0x0000004c3b0b723e */ /* 0x001fce00048070ff */
[----:B------:R-:W0:Y:S01]  /*4670*/  MUFU.EX2 R73, R73 ;  /* 0x0000004900497308 */ /* 0x000e220000000800 */
[----:B-1----:R-:W-:-:S01]  /*4680*/  FADD.FTZ R8, R72, R69 ;  /* 0x0000004548087221 */ /* 0x002fc20000010000 */
[----:B------:R-:W-:-:S06]  /*4690*/  IMAD.MOV.U32 R69, RZ, RZ, R151 ;  /* 0x000000ffff457224 */ /* 0x000fcc00078e0097 */
[----:B------:R-:W1:Y:S01]  /*46a0*/  MUFU.EX2 R36, R36 ;  /* 0x0000002400247308 */ /* 0x000e620000000800 */
[----:B--2---:R-:W-:-:S01]  /*46b0*/  FADD.FTZ R7, R35, R34 ;  /* 0x0000002223077221 */ /* 0x004fc20000010000 */
[----:B------:R-:W-:-:S06]  /*46c0*/  IMAD.MOV.U32 R34, RZ, RZ, R151 ;  /* 0x000000ffff227224 */ /* 0x000fcc00078e0097 */
[----:B------:R-:W2:Y:S01]  /*46d0*/  MUFU.EX2 R37, R37 ;  /* 0x0000002500257308 */ /* 0x000ea20000000800 */
[C---:B0-----:R-:W-:Y:S01]  /*46e0*/  F2FP.SATFINITE.E4M3.F32.PACK_AB_MERGE_C R224, R73.reuse, R72, R11 ;  /* 0x0000004849e0723e */ /* 0x041fe2000480700b */
[----:B------:R-:W-:Y:S01]  /*46f0*/  FADD.FTZ R73, R73, R8 ;  /* 0x0000000849497221 */ /* 0x000fe20000010000 */
[----:B------:R-:W-:-:S03]  /*4700*/  IMAD.MOV.U32 R72, RZ, RZ, R151 ;  /* 0x000000ffff487224 */ /* 0x000fc600078e0097 */
[----:B------:R-:W-:Y:S01]  /*4710*/  FADD.FTZ R76, R76, R73 ;  /* 0x000000494c4c7221 */ /* 0x000fe20000010000 */
[----:B------:R-:W-:Y:S01]  /*4720*/  IMAD.MOV.U32 R73, RZ, RZ, R151 ;  /* 0x000000ffff497224 */ /* 0x000fe200078e0097 */
[----:B------:R0:W3:Y:S01]  /*4730*/  MUFU.EX2 R4, R79 ;  /* 0x0000004f00047308 */ /* 0x0000e20000000800 */
[----:B-1----:R-:W-:-:S01]  /*4740*/  FADD.FTZ R6, R36, R7 ;  /* 0x0000000724067221 */ /* 0x002fc20000010000 */
[----:B------:R-:W-:Y:S01]  /*4750*/  FADD.FTZ R76, R59, R76 ;  /* 0x0000004c3b4c7221 */ /* 0x000fe20000010000 */
[----:B------:R-:W-:-:S05]  /*4760*/  IMAD.MOV.U32 R59, RZ, RZ, R151 ;  /* 0x000000ffff3b7224 */ /* 0x000fca00078e0097 */
[----:B------:R-:W1:Y:S01]  /*4770*/  MUFU.EX2 R55, R55 ;  /* 0x0000003700377308 */ /* 0x000e620000000800 */
[----:B--2---:R-:W-:-:S01]  /*4780*/  FADD.FTZ R7, R37, R6 ;  /* 0x0000000625077221 */ /* 0x004fc20000010000 */
[----:B0-----:R-:W-:-:S06]  /*4790*/  IMAD.MOV.U32 R79, RZ, RZ, R151 ;  /* 0x000000ffff4f7224 */ /* 0x001fcc00078e0097 */
[----:B------:R-:W0:Y:S01]  /*47a0*/  MUFU.EX2 R82, R82 ;  /* 0x0000005200527308 */ /* 0x000e220000000800 */
[----:B---3--:R-:W-:-:S01]  /*47b0*/  FADD.FTZ R7, R4, R7 ;  /* 0x0000000704077221 */ /* 0x008fc20000010000 */
[----:B------:R-:W-:-:S04]  /*47c0*/  F2FP.SATFINITE.E4M3.F32.PACK_AB_MERGE_C R37, R4, R37, RZ ;  /* 0x000000250425723e */ /* 0x000fc800048070ff */
[----:B------:R-:W-:Y:S01]  /*47d0*/  F2FP.SATFINITE.E4M3.F32.PACK_AB_MERGE_C R225, R36, R35, R37 ;  /* 0x0000002324e1723e */ /* 0x000fe20004807025 */
[----:B------:R-:W-:Y:S01]  /*47e0*/  IMAD.MOV.U32 R37, RZ, RZ, R151 ;  /* 0x000000ffff257224 */ /* 0x000fe200078e0097 */
[----:B------:R-:W-:Y:S01]  /*47f0*/  MUFU.EX2 R56, R56 ;  /* 0x0000003800387308 */ /* 0x000fe20000000800 */
[----:B-1----:R-:W-:-:S01]  /*4800*/  FADD.FTZ R9, R55, R76 ;  /* 0x0000004c37097221 */ /* 0x002fc20000010000 */
[--C-:B------:R-:W-:Y:S02]  /*4810*/  IMAD.MOV.U32 R76, RZ, RZ, R151.reuse ;  /* 0x000000ffff4c7224 */ /* 0x100fe400078e0097 */
[--C-:B------:R-:W-:Y:S02]  /*4820*/  IMAD.MOV.U32 R36, RZ, RZ, R151.reuse ;  /* 0x000000ffff247224 */ /* 0x100fe400078e0097 */
[----:B------:R-:W-:Y:S02]  /*4830*/  IMAD.MOV.U32 R35, RZ, RZ, R151 ;  /* 0x000000ffff237224 */ /* 0x000fe400078e0097 */
[----:B------:R-:W1:Y:S01]  /*4840*/  MUFU.EX2 R57, R57 ;  /* 0x0000003900397308 */ /* 0x000e620000000800 */
[----:B0-----:R-:W-:-:S07]  /*4850*/  FADD.FTZ R4, R82, R7 ;  /* 0x0000000752047221 */ /* 0x001fce0000010000 */
[----:B------:R-:W0:Y:S08]  /*4860*/  MUFU.EX2 R58, R58 ;  /* 0x0000003a003a7308 */ /* 0x000e300000000800 */
[----:B------:R-:W2:Y:S01]  /*4870*/  MUFU.EX2 R83, R83 ;  /* 0x0000005300537308 */ /* 0x000ea20000000800 */
[----:B-1----:R-:W-:-:S07]  /*4880*/  F2FP.SATFINITE.E4M3.F32.PACK_AB_MERGE_C R6, R57, R56, RZ ;  /* 0x000000383906723e */ /* 0x002fce00048070ff */
[----:B------:R-:W-:Y:S01]  /*4890*/  MUFU.EX2 R86, R86 ;  /* 0x0000005600567308 */ /* 0x000fe20000000800 */
[----:B0-----:R-:W-:-:S01]  /*48a0*/  FADD.FTZ R9, R58, R9 ;  /* 0x000000093a097221 */ /* 0x001fc20000010000 */
[----:B------:R-:W-:Y:S01]  /*48b0*/  F2FP.SATFINITE.E4M3.F32.PACK_AB_MERGE_C R226, R58, R55, R6 ;  /* 0x000000373ae2723e */ /* 0x000fe20004807006 */
[----:B------:R-:W-:Y:S02]  /*48c0*/  IMAD.MOV.U32 R58, RZ, RZ, R151 ;  /* 0x000000ffff3a7224 */ /* 0x000fe400078e0097 */
[----:B------:R-:W-:Y:S01]  /*48d0*/  FADD.FTZ R6, R56, R9 ;  /* 0x0000000938067221 */ /* 0x000fe20000010000 */
[----:B------:R-:W-:Y:S02]  /*48e0*/  IMAD.MOV.U32 R56, RZ, RZ, R151 ;  /* 0x000000ffff387224 */ /* 0x000fe400078e0097 */
[----:B------:R0:W1:Y:S01]  /*48f0*/  MUFU.EX2 R5, R64 ;  /* 0x0000004000057308 */ /* 0x0000620000000800 */
[----:B--2---:R-:W-:-:S01]  /*4900*/  FADD.FTZ R7, R83, R4 ;  /* 0x0000000453077221 */ /* 0x004fc20000010000 */
[----:B------:R-:W-:Y:S01]  /*4910*/  FADD.FTZ R6, R57, R6 ;  /* 0x0000000639067221 */ /* 0x000fe20000010000 */
[----:B------:R-:W-:-:S02]  /*4920*/  IMAD.MOV.U32 R57, RZ, RZ, R151 ;  /* 0x000000ffff397224 */ /* 0x000fc400078e0097 */
[--C-:B------:R-:W-:Y:S02]  /*4930*/  IMAD.MOV.U32 R55, RZ, RZ, R151.reuse ;  /* 0x000000ffff377224 */ /* 0x100fe400078e0097 */
[----:B0-----:R-:W-:Y:S01]  /*4940*/  IMAD.MOV.U32 R64, RZ, RZ, R151 ;  /* 0x000000ffff407224 */ /* 0x001fe200078e0097 */
[----:B-1----:R-:W-:Y:S01]  /*4950*/  F2FP.SATFINITE.E4M3.F32.PACK_AB_MERGE_C R4, R5, R86, RZ ;  /* 0x000000560504723e */ /* 0x002fe200048070ff */
[----:B------:R-:W-:-:S03]  /*4960*/  FADD.FTZ R86, R86, R7 ;  /* 0x0000000756567221 */ /* 0x000fc60000010000 */
[----:B------:R-:W-:Y:S01]  /*4970*/  F2FP.SATFINITE.E4M3.F32.PACK_AB_MERGE_C R227, R83, R82, R4 ;  /* 0x0000005253e3723e */ /* 0x000fe20004807004 */
[----:B------:R-:W-:-:S01]  /*4980*/  FADD.FTZ R5, R5, R86 ;  /* 0x0000005605057221 */ /* 0x000fc20000010000 */
[--C-:B------:R-:W-:Y:S02]  /*4990*/  IMAD.MOV.U32 R86, RZ, RZ, R151.reuse ;  /* 0x000000ffff567224 */ /* 0x100fe400078e0097 */
[--C-:B------:R-:W-:Y:S02]  /*49a0*/  IMAD.MOV.U32 R83, RZ, RZ, R151.reuse ;  /* 0x000000ffff537224 */ /* 0x100fe400078e0097 */
        /* <DEDUP_REMOVED lines=68> */
[----:B------:R-:W-:Y:S01]  /*4df0*/  UIADD3 UR45, UR45, -0x2, URZ ;  /* 0xfffffffe2d2d7890 */ /* 0x000fe2000fffe03f */
[----:B------:R-:W-:Y:S01]  /*4e00*/  UMOV UR52, UR42 ;  /* 0x0000002a00347c82 */ /* 0x000fe20008000000 */
[----:B------:R-:W-:Y:S01]  /*4e10*/  UMOV UR51, UR50 ;  /* 0x0000003200337c82 */ /* 0x000fe20008000000 */
[----:B------:R-:W-:-:S09]  /*4e20*/  ULDC UR48, c[0x0][0x988] ;  /* 0x0002620000307ab9 */ /* 0x000fd20000000800 */
.L_x_140:
[----:B------:R-:W-:Y:S01]  /*4e30*/  ISETP.NE.AND P2, PT, RZ, UR41, PT ;  /* 0x00000029ff007c0c */ /* 0x000fe2000bf45270 */
[----:B------:R-:W-:-:S04]  /*4e40*/  UISETP.NE.AND UP0, UPT, UR51, 0x1, UPT ;  /* 0x000000013300788c */ /* 0x000fc8000bf05270 */
[----:B------:R-:W-:-:S04]  /*4e50*/  USEL UR42, URZ, 0x1, UP0 ;  /* 0x000000013f2a7887 */ /* 0x000fc80008000000 */
[----:B------:R-:W-:-:S04]  /*4e60*/  ULOP3.LUT UR42, UR52, UR42, URZ, 0x3c, !UPT ;  /* 0x0000002a342a7292 */ /* 0x000fc8000f8e3c3f */
[----:B------:R-:W-:Y:S08]  /*4e70*/  @P2 BRA `(.L_x_131) ;  /* 0x0000000000442947 */ /* 0x000ff00003800000 */
[----:B------:R-:W-:Y:S05]  /*4e80*/  @!P0 BRA `(.L_x_132) ;  /* 0x0000000000048947 */ /* 0x000fea0003800000 */
[----:B------:R-:W-:Y:S01]  /*4e90*/  BPT.TRAP 0x1 ;  /* 0x000000040000795c */ /* 0x000fe20000300000 */
.L_x_132:
[----:B------:R-:W0:Y:S01]  /*4ea0*/  S2UR UR10, SR_CgaCtaId ;  /* 0x00000000000a79c3 */ /* 0x000e220000008800 */
[----:B------:R-:W-:Y:S01]  /*4eb0*/  UIADD3 UR6, UR51, 0x1, URZ ;  /* 0x0000000133067890 */ /* 0x000fe2000fffe03f */
[----:B------:R-:W-:Y:S01]  /*4ec0*/  IMAD.U32 R2, RZ, RZ, UR42 ;  /* 0x0000002aff027e24 */ /* 0x000fe2000f8e00ff */
[----:B------:R-:W-:Y:S02]  /*4ed0*/  UMOV UR7, 0x400 ;  /* 0x0000040000077882 */ /* 0x000fe40000000000 */
[----:B------:R-:W-:Y:S02]  /*4ee0*/  UISETP.NE.AND UP0, UPT, UR6, 0x2, UPT ;  /* 0x000000020600788c */ /* 0x000fe4000bf05270 */
[----:B------:R-:W-:Y:S02]  /*4ef0*/  SHF.L.U32 R2, R2, 0x1f, RZ ;  /* 0x0000001f02027819 */ /* 0x000fe400000006ff */
[----:B------:R-:W-:Y:S02]  /*4f00*/  USEL UR6, UR6, URZ, UP0 ;  /* 0x0000003f06067287 */ /* 0x000fe40008000000 */
[----:B0-----:R-:W-:-:S04]  /*4f10*/  ULEA UR7, UR10, UR7, 0x18 ;  /* 0x000000070a077291 */ /* 0x001fc8000f8ec03f */
[----:B------:R-:W-:-:S09]  /*4f20*/  ULEA UR6, UR6, UR7, 0x3 ;  /* 0x0000000706067291 */ /* 0x000fd2000f8e183f */
[----:B------:R0:W1:Y:S01]  /*4f30*/  SYNCS.PHASECHK.TRANS64.TRYWAIT P1, [UR6+0x38830], R2 ;  /* 0x03883002ff0075a7 */ /* 0x0000620008020146 */
[----:B------:R-:W-:Y:S05]  /*4f40*/  @!P0 BRA `(.L_x_133) ;  /* 0x0000000000048947 */ /* 0x000fea0003800000 */
[----:B------:R-:W-:Y:S01]  /*4f50*/  BPT.TRAP 0x1 ;  /* 0x000000040000795c */ /* 0x000fe20000300000 */
.L_x_133:
[----:B-1----:R-:W-:Y:S05]  /*4f60*/  @P1 BRA `(.L_x_131) ;  /* 0x0000000000081947 */ /* 0x002fea0003800000 */
[----:B------:R-:W1:Y:S02]  /*4f70*/  SYNCS.PHASECHK.TRANS64.TRYWAIT P1, [UR6+0x38830], R2 ;  /* 0x03883002ff0075a7 */ /* 0x000e640008020146 */
[----:B-1----:R-:W-:Y:S05]  /*4f80*/  @!P1 BRA `(.L_x_134) ;  /* 0x000000c400249947 */ /* 0x002fea0003800000 */
.L_x_131:
[----:B01----:R-:W-:Y:S01]  /*4f90*/  VIADD R2, R23, 0x8 ;  /* 0x0000000817027836 */ /* 0x003fe20000000000 */
        /* <DEDUP_REMOVED lines=44> */
[----:B0-----:R-:W-:Y:S05]  /*5260*/  @P2 BRA `(.L_x_135) ;  /* 0x0000000000382947 */ /* 0x001fea0003800000 */
[----:B------:R-:W-:Y:S05]  /*5270*/  @!P0 BRA `(.L_x_136) ;  /* 0x0000000000048947 */ /* 0x000fea0003800000 */
[----:B------:R-:W-:Y:S01]  /*5280*/  BPT.TRAP 0x1 ;  /* 0x000000040000795c */ /* 0x000fe20000300000 */
.L_x_136:
[----:B------:R-:W0:Y:S01]  /*5290*/  S2UR UR7, SR_CgaCtaId ;  /* 0x00000000000779c3 */ /* 0x000e220000008800 */
[----:B------:R-:W-:Y:S01]  /*52a0*/  UMOV UR6, 0x400 ;  /* 0x0000040000067882 */ /* 0x000fe20000000000 */
[----:B------:R-:W-:-:S05]  /*52b0*/  IMAD.U32 R2, RZ, RZ, UR52 ;  /* 0x00000034ff027e24 */ /* 0x000fca000f8e00ff */
[----:B------:R-:W-:Y:S01]  /*52c0*/  SHF.L.U32 R2, R2, 0x1f, RZ ;  /* 0x0000001f02027819 */ /* 0x000fe200000006ff */
[----:B0-----:R-:W-:-:S04]  /*52d0*/  ULEA UR6, UR7, UR6, 0x18 ;  /* 0x0000000607067291 */ /* 0x001fc8000f8ec03f */
[----:B------:R-:W-:-:S09]  /*52e0*/  ULEA UR6, UR51, UR6, 0x3 ;  /* 0x0000000633067291 */ /* 0x000fd2000f8e183f */
[----:B------:R0:W1:Y:S01]  /*52f0*/  SYNCS.PHASECHK.TRANS64.TRYWAIT P1, [UR6+0x38850], R2 ;  /* 0x03885002ff0075a7 */ /* 0x0000620008020146 */
[----:B------:R-:W-:Y:S05]  /*5300*/  @!P0 BRA `(.L_x_137) ;  /* 0x0000000000048947 */ /* 0x000fea0003800000 */
[----:B------:R-:W-:Y:S01]  /*5310*/  BPT.TRAP 0x1 ;  /* 0x000000040000795c */ /* 0x000fe20000300000 */
.L_x_137:
[----:B-1----:R-:W-:Y:S05]  /*5320*/  @P1 BRA `(.L_x_135) ;  /* 0x0000000000081947 */ /* 0x002fea0003800000 */
[----:B------:R-:W1:Y:S02]  /*5330*/  SYNCS.PHASECHK.TRANS64.TRYWAIT P1, [UR6+0x38850], R2 ;  /* 0x03885002ff0075a7 */ /* 0x000e640008020146 */
[----:B-1----:R-:W-:Y:S05]  /*5340*/  @!P1 BRA `(.L_x_138) ;  /* 0x000000c0004c9947 */ /* 0x002fea0003800000 */
.L_x_135:
[----:B------:R-:W2:Y:S01]  /*5350*/  S2UR UR6, SR_CgaCtaId ;  /* 0x00000000000679c3 */ /* 0x000ea20000008800 */
[----:B01----:R-:W-:Y:S01]  /*5360*/  MOV R2, 0x400 ;  /* 0x0000040000027802 */ /* 0x003fe20000000f00 */
[----:B------:R-:W-:Y:S01]  /*5370*/  WARPGROUP.ARRIVE ;  /* 0x00000000000079c5 */ /* 0x000fe20000000000 */
[----:B------:R-:W-:Y:S01]  /*5380*/  UMOV UR7, 0x40000040 ;  /* 0x4000004000077882 */ /* 0x000fe20000000000 */
[C---:B------:R-:W-:Y:S01]  /*5390*/  FMUL.FTZ R9, R0.reuse, R152 ;  /* 0x0000009800097220 */ /* 0x040fe20000410000 */
[C---:B------:R-:W-:Y:S01]  /*53a0*/  FMUL.FTZ R10, R0.reuse, R154 ;  /* 0x0000009a000a7220 */ /* 0x040fe20000410000 */
[C---:B------:R-:W-:Y:S01]  /*53b0*/  FMUL.FTZ R8, R0.reuse, R153 ;  /* 0x0000009900087220 */ /* 0x040fe20000410000 */
[C---:B------:R-:W-:Y:S01]  /*53c0*/  FMUL.FTZ R11, R0.reuse, R155 ;  /* 0x0000009b000b7220 */ /* 0x040fe20000410000 */
[C---:B------:R-:W-:Y:S01]  /*53d0*/  FMUL.FTZ R12, R0.reuse, R156 ;  /* 0x0000009c000c7220 */ /* 0x040fe20000410000 */
[C---:B------:R-:W-:Y:S01]  /*53e0*/  FMUL.FTZ R14, R0.reuse, R158 ;  /* 0x0000009e000e7220 */ /* 0x040fe20000410000 */
[----:B------:R-:W0:Y:S01]  /*53f0*/  MUFU.TANH R9, R9 ;  /* 0x0000000900097308 */ /* 0x000e220000002400 */
[C---:B------:R-:W-:Y:S01]  /*5400*/  FMUL.FTZ R13, R0.reuse, R157 ;  /* 0x0000009d000d7220 */ /* 0x040fe20000410000 */
[C---:B------:R-:W-:Y:S01]  /*5410*/  FMUL.FTZ R15, R0.reuse, R159 ;  /* 0x0000009f000f7220 */ /* 0x040fe20000410000 */
[C---:B------:R-:W-:Y:S01]  /*5420*/  FMUL.FTZ R20, R0.reuse, R160 ;  /* 0x000000a000147220 */ /* 0x040fe20000410000 */
[C---:B------:R-:W-:Y:S01]  /*5430*/  FMUL.FTZ R152, R0.reuse, R162 ;  /* 0x000000a200987220 */ /* 0x040fe20000410000 */
[C---:B------:R-:W-:Y:S01]  /*5440*/  FMUL.FTZ R153, R0.reuse, R163 ;  /* 0x000000a300997220 */ /* 0x040fe20000410000 */
[C---:B------:R-:W-:Y:S01]  /*5450*/  FMUL.FTZ R21, R0.reuse, R161 ;  /* 0x000000a100157220 */ /* 0x040fe20000410000 */
[C---:B------:R-:W-:Y:S01]  /*5460*/  FMUL.FTZ R163, R0.reuse, R173 ;  /* 0x000000ad00a37220 */ /* 0x040fe20000410000 */
[----:B------:R-:W1:Y:S01]  /*5470*/  MUFU.TANH R10, R10 ;  /* 0x0000000a000a7308 */ /* 0x000e620000002400 */
[C---:B------:R-:W-:Y:S01]  /*5480*/  FMUL.FTZ R173, R0.reuse, R183 ;  /* 0x000000b700ad7220 */ /* 0x040fe20000410000 */
[C---:B------:R-:W-:Y:S01]  /*5490*/  FMUL.FTZ R154, R0.reuse, R164 ;  /* 0x000000a4009a7220 */ /* 0x040fe20000410000 */
[C---:B------:R-:W-:Y:S01]  /*54a0*/  FMUL.FTZ R183, R0.reuse, R193 ;  /* 0x000000c100b77220 */ /* 0x040fe20000410000 */
[C---:B------:R-:W-:Y:S01]  /*54b0*/  FMUL.FTZ R164, R0.reuse, R174 ;  /* 0x000000ae00a47220 */ /* 0x040fe20000410000 */
[----:B------:R-:W-:Y:S01]  /*54c0*/  FMUL.FTZ R174, R0, R184 ;  /* 0x000000b800ae7220 */ /* 0x000fe20000410000 */
[----:B--2---:R-:W-:-:S02]  /*54d0*/  IMAD.U32 R3, RZ, RZ, UR6 ;  /* 0x00000006ff037e24 */ /* 0x004fc4000f8e00ff */
[C---:B------:R-:W-:Y:S01]  /*54e0*/  FMUL.FTZ R184, R0.reuse, R194 ;  /* 0x000000c200b87220 */ /* 0x040fe20000410000 */
[----:B------:R-:W2:Y:S01]  /*54f0*/  MUFU.TANH R8, R8 ;  /* 0x0000000800087308 */ /* 0x000ea20000002400 */
[----:B0-----:R-:W-:Y:S01]  /*5500*/  FMNMX.FTZ R193, R9, R4, !PT ;  /* 0x0000000409c17209 */ /* 0x001fe20007810000 */
[C---:B------:R-:W-:Y:S01]  /*5510*/  FMUL.FTZ R155, R0.reuse, R165 ;  /* 0x000000a5009b7220 */ /* 0x040fe20000410000 */
[----:B------:R-:W-:Y:S01]  /*5520*/  LEA R2, R3, R2, 0x18 ;  /* 0x0000000203027211 */ /* 0x000fe200078ec0ff */
[C---:B------:R-:W-:Y:S01]  /*5530*/  FMUL.FTZ R156, R0.reuse, R166 ;  /* 0x000000a6009c7220 */ /* 0x040fe20000410000 */
[C---:B------:R-:W-:Y:S01]  /*5540*/  FMUL.FTZ R165, R0.reuse, R175 ;  /* 0x000000af00a57220 */ /* 0x040fe20000410000 */
[----:B------:R-:W-:Y:S01]  /*5550*/  FMUL.FTZ R166, R0, R176 ;  /* 0x000000b000a67220 */ /* 0x000fe20000410000 */
[----:B------:R-:W-:Y:S01]  /*5560*/  R2UR UR6, R2 ;  /* 0x00000000020672ca */ /* 0x000fe200000e0000 */
[----:B------:R-:W0:Y:S01]  /*5570*/  MUFU.TANH R11, R11 ;  /* 0x0000000b000b7308 */ /* 0x000e220000002400 */
[----:B-1----:R-:W-:Y:S01]  /*5580*/  FMNMX.FTZ R194, R10, R7, !PT ;  /* 0x000000070ac27209 */ /* 0x002fe20007810000 */
[C---:B------:R-:W-:Y:S01]  /*5590*/  FMUL.FTZ R175, R0.reuse, R185 ;  /* 0x000000b900af7220 */ /* 0x040fe20000410000 */
[C---:B------:R-:W-:Y:S01]  /*55a0*/  FMUL.FTZ R176, R0.reuse, R186 ;  /* 0x000000ba00b07220 */ /* 0x040fe20000410000 */
[C---:B------:R-:W-:Y:S01]  /*55b0*/  FMUL.FTZ R185, R0.reuse, R195 ;  /* 0x000000c300b97220 */ /* 0x040fe20000410000 */
[C---:B------:R-:W-:Y:S01]  /*55c0*/  FMUL.FTZ R158, R0.reuse, R168 ;  /* 0x000000a8009e7220 */ /* 0x040fe20000410000 */
[C---:B------:R-:W-:Y:S01]  /*55d0*/  FMUL.FTZ R186, R0.reuse, R196 ;  /* 0x000000c400ba7220 */ /* 0x040fe20000410000 */
[----:B------:R-:W-:Y:S01]  /*55e0*/  FMUL.FTZ R157, R0, R167 ;  /* 0x000000a7009d7220 */ /* 0x000fe20000410000 */
[----:B------:R-:W1:Y:S01]  /*55f0*/  MUFU.TANH R12, R12 ;  /* 0x0000000c000c7308 */ /* 0x000e620000002400 */
[----:B--2---:R-:W-:Y:S01]  /*5600*/  FMNMX.FTZ R193, R8, R193, !PT ;  /* 0x000000c108c17209 */ /* 0x004fe20007810000 */
[C---:B------:R-:W-:Y:S01]  /*5610*/  FMUL.FTZ R168, R0.reuse, R178 ;  /* 0x000000b200a87220 */ /* 0x040fe20000410000 */
[C---:B------:R-:W-:Y:S01]  /*5620*/  FMUL.FTZ R178, R0.reuse, R188 ;  /* 0x000000bc00b27220 */ /* 0x040fe20000410000 */
[----:B------:R-:W-:Y:S01]  /*5630*/  UIADD3 UR6, UR6, 0x400, URZ ;  /* 0x0000040006067890 */ /* 0x000fe2000fffe03f */
[C---:B------:R-:W-:Y:S01]  /*5640*/  FMUL.FTZ R188, R0.reuse, R198 ;  /* 0x000000c600bc7220 */ /* 0x040fe20000410000 */
[C---:B------:R-:W-:Y:S01]  /*5650*/  FMUL.FTZ R160, R0.reuse, R170 ;  /* 0x000000aa00a07220 */ /* 0x040fe20000410000 */
[C---:B------:R-:W-:Y:S01]  /*5660*/  FMUL.FTZ R167, R0.reuse, R177 ;  /* 0x000000b100a77220 */ /* 0x040fe20000410000 */
[----:B------:R-:W-:Y:S01]  /*5670*/  USHF.R.U32.HI UR6, URZ, 0x4, UR6 ;  /* 0x000000043f067899 */ /* 0x000fe20008011606 */
[----:B------:R-:W2:Y:S01]  /*5680*/  MUFU.TANH R14, R14 ;  /* 0x0000000e000e7308 */ /* 0x000ea20000002400 */
[----:B0-----:R-:W-:Y:S01]  /*5690*/  FMNMX.FTZ R195, R11, R194, !PT ;  /* 0x000000c20bc37209 */ /* 0x001fe20007810000 */
[C---:B------:R-:W-:Y:S01]  /*56a0*/  FMUL.FTZ R159, R0.reuse, R169 ;  /* 0x000000a9009f7220 */ /* 0x040fe20000410000 */
[----:B------:R-:W-:Y:S01]  /*56b0*/  ULOP3.LUT UR6, UR6, 0x3fff, URZ, 0xc0, !UPT ;  /* 0x00003fff06067892 */ /* 0x000fe2000f8ec03f */
[C---:B------:R-:W-:Y:S01]  /*56c0*/  FMUL.FTZ R177, R0.reuse, R187 ;  /* 0x000000bb00b17220 */ /* 0x040fe20000410000 */
[C---:B------:R-:W-:Y:S01]  /*56d0*/  FMUL.FTZ R187, R0.reuse, R197 ;  /* 0x000000c500bb7220 */ /* 0x040fe20000410000 */
[----:B------:R-:W-:Y:S01]  /*56e0*/  FMUL.FTZ R161, R0, R171 ;  /* 0x000000ab00a17220 */ /* 0x000fe20000410000 */
[----:B------:R-:W-:Y:S01]  /*56f0*/  ULOP3.LUT UR6, UR6, 0x10000, URZ, 0xfc, !UPT ;  /* 0x0001000006067892 */ /* 0x000fe2000f8efc3f */
[----:B------:R-:W0:Y:S01]  /*5700*/  MUFU.TANH R13, R13 ;  /* 0x0000000d000d7308 */ /* 0x000e220000002400 */
[----:B-1----:R-:W-:Y:S01]  /*5710*/  FMNMX.FTZ R196, R12, R193, !PT ;  /* 0x000000c10cc47209 */ /* 0x002fe20007810000 */
[C---:B------:R-:W-:Y:S01]  /*5720*/  FMUL.FTZ R162, R0.reuse, R172 ;  /* 0x000000ac00a27220 */ /* 0x040fe20000410000 */
[----:B------:R-:W-:Y:S01]  /*5730*/  ULEA UR11, UR51, UR6, 0xb ;  /* 0x00000006330b7291 */ /* 0x000fe2000f8e583f */
[C---:B------:R-:W-:Y:S01]  /*5740*/  FMUL.FTZ R170, R0.reuse, R180 ;  /* 0x000000b400aa7220 */ /* 0x040fe20000410000 */
[C---:B------:R-:W-:Y:S01]  /*5750*/  FMUL.FTZ R180, R0.reuse, R190 ;  /* 0x000000be00b47220 */ /* 0x040fe20000410000 */
[C---:B------:R-:W-:Y:S01]  /*5760*/  FMUL.FTZ R190, R0.reuse, R200 ;  /* 0x000000c800be7220 */ /* 0x040fe20000410000 */
[----:B------:R-:W-:Y:S01]  /*5770*/  FMUL.FTZ R169, R0, R179 ;  /* 0x000000b300a97220 */ /* 0x000fe20000410000 */
[----:B------:R-:W1:Y:S01]  /*5780*/  MUFU.TANH R15, R15 ;  /* 0x0000000f000f7308 */ /* 0x000e620000002400 */
[----:B--2---:R-:W-:Y:S01]  /*5790*/  FMNMX.FTZ R198, R14, R195, !PT ;  /* 0x000000c30ec67209 */ /* 0x004fe20007810000 */
[----:B------:R-:W-:Y:S01]  /*57a0*/  UMOV UR6, UR11 ;  /* 0x0000000b00067c82 */ /* 0x000fe20008000000 */
[C---:B------:R-:W-:Y:S01]  /*57b0*/  FMUL.FTZ R179, R0.reuse, R189 ;  /* 0x000000bd00b37220 */ /* 0x040fe20000410000 */
[----:B------:R-:W-:Y:S01]  /*57c0*/  QGMMA.64x256x32.F32.E4M3.E4M3 R24, R228, gdesc[UR4], R24, gsb0 ;  /* 0x03e00004e4187df3 */ /* 0x000fe20008000818 */
[----:B------:R-:W-:Y:S01]  /*57d0*/  UIADD3 UR6, UR11, 0x2, URZ ;  /* 0x000000020b067890 */ /* 0x000fe2000fffe03f */
[C---:B------:R-:W-:Y:S01]  /*57e0*/  FMUL.FTZ R189, R0.reuse, R199 ;  /* 0x000000c700bd7220 */ /* 0x040fe20000410000 */
[----:B------:R-:W-:Y:S01]  /*57f0*/  UMOV UR7, 0x40000040 ;  /* 0x4000004000077882 */ /* 0x000fe20000000000 */
[----:B------:R-:W2:Y:S01]  /*5800*/  MUFU.TANH R20, R20 ;  /* 0x0000001400147308 */ /* 0x000ea20000002400 */
[----:B0-----:R-:W-:Y:S01]  /*5810*/  FMNMX.FTZ R193, R13, R196, !PT ;  /* 0x000000c40dc17209 */ /* 0x001fe20007810000 */
[C---:B------:R-:W-:Y:S01]  /*5820*/  FMUL.FTZ R171, R0.reuse, R181 ;  /* 0x000000b500ab7220 */ /* 0x040fe20000410000 */
[C---:B------:R-:W-:Y:S01]  /*5830*/  FMUL.FTZ R172, R0.reuse, R182 ;  /* 0x000000b600ac7220 */ /* 0x040fe20000410000 */
[C---:B------:R-:W-:Y:S01]  /*5840*/  FMUL.FTZ R181, R0.reuse, R191 ;  /* 0x000000bf00b57220 */ /* 0x040fe20000410000 */
[C---:B------:R-:W-:Y:S01]  /*5850*/  FMUL.FTZ R191, R0.reuse, R201 ;  /* 0x000000c900bf7220 */ /* 0x040fe20000410000 */
[C---:B------:R-:W-:Y:S01]  /*5860*/  FMUL.FTZ R182, R0.reuse, R192 ;  /* 0x000000c000b67220 */ /* 0x040fe20000410000 */
[C---:B------:R-:W-:Y:S01]  /*5870*/  FMUL.FTZ R192, R0.reuse, R202 ;  /* 0x000000ca00c07220 */ /* 0x040fe20000410000 */
[----:B------:R-:W0:Y:S01]  /*5880*/  MUFU.TANH R152, R152 ;  /* 0x0000009800987308 */ /* 0x000e220000002400 */
[----:B-1----:R-:W-:Y:S01]  /*5890*/  FMNMX.FTZ R197, R15, R198, !PT ;  /* 0x000000c60fc57209 */ /* 0x002fe20007810000 */
[C---:B------:R-:W-:Y:S01]  /*58a0*/  FMUL.FTZ R194, R0.reuse, R203 ;  /* 0x000000cb00c27220 */ /* 0x040fe20000410000 */
[----:B------:R-:W-:Y:S01]  /*58b0*/  FMUL.FTZ R195, R0, R204 ;  /* 0x000000cc00c37220 */ /* 0x000fe20000410000 */
[----:B------:R-:W-:-:S04]  /*58c0*/  UMOV UR10, UR48 ;  /* 0x00000030000a7c82 */ /* 0x000fc80008000000 */
[----:B------:R-:W1:Y:S01]  /*58d0*/  MUFU.TANH R21, R21 ;  /* 0x0000001500157308 */ /* 0x000e620000002400 */
[----:B--2---:R-:W-:-:S07]  /*58e0*/  FMNMX.FTZ R196, R20, R193, !PT ;  /* 0x000000c114c47209 */ /* 0x004fce0007810000 */
[----:B------:R-:W2:Y:S01]  /*58f0*/  MUFU.TANH R153, R153 ;  /* 0x0000009900997308 */ /* 0x000ea20000002400 */
[----:B0-----:R-:W-:-:S07]  /*5900*/  FMNMX.FTZ R198, R152, R197, !PT ;  /* 0x000000c598c67209 */ /* 0x001fce0007810000 */
[----:B------:R-:W0:Y:S01]  /*5910*/  MUFU.TANH R154, R154 ;  /* 0x0000009a009a7308 */ /* 0x000e220000002400 */
[----:B-1----:R-:W-:Y:S01]  /*5920*/  FMNMX.FTZ R193, R21, R196, !PT ;  /* 0x000000c415c17209 */ /* 0x002fe20007810000 */
[----:B------:R-:W-:-:S06]  /*5930*/  FMUL.FTZ R196, R0, R205 ;  /* 0x000000cd00c47220 */ /* 0x000fcc0000410000 */
        /* <DEDUP_REMOVED lines=12> */
[----:B-1----:R-:W-:-:S07]  /*5a00*/  FMNMX.FTZ R198, R158, R193, !PT ;  /* 0x000000c19ec67209 */ /* 0x002fce0007810000 */
[----:B------:R-:W1:Y:S01]  /*5a10*/  MUFU.TANH R161, R161 ;  /* 0x000000a100a17308 */ /* 0x000e620000002400 */
[----:B--2---:R-:W-:Y:S01]  /*5a20*/  FMNMX.FTZ R200, R160, R199, !PT ;  /* 0x000000c7a0c87209 */ /* 0x004fe20007810000 */
[----:B------:R-:W-:-:S06]  /*5a30*/  FMUL.FTZ R199, R0, R207 ;  /* 0x000000cf00c77220 */ /* 0x000fcc0000410000 */
[----:B------:R-:W2:Y:S01]  /*5a40*/  MUFU.TANH R162, R162 ;  /* 0x000000a200a27308 */ /* 0x000ea20000002400 */
[----:B0-----:R-:W-:-:S07]  /*5a50*/  FMNMX.FTZ R193, R159, R198, !PT ;  /* 0x000000c69fc17209 */ /* 0x001fce0007810000 */
[----:B------:R-:W0:Y:S01]  /*5a60*/  MUFU.TANH R164, R164 ;  /* 0x000000a400a47308 */ /* 0x000e220000002400 */
[----:B-1----:R-:W-:-:S07]  /*5a70*/  FMNMX.FTZ R201, R161, R200, !PT ;  /* 0x000000c8a1c97209 */ /* 0x002fce0007810000 */
        /* <DEDUP_REMOVED lines=30> */
[----:B0-----:R-:W-:Y:S01]  /*5c60*/  FMNMX.FTZ R204, R176, R203, !PT ;  /* 0x000000cbb0cc7209 */ /* 0x001fe20007810000 */
[----:B------:R-:W-:-:S06]  /*5c70*/  FMUL.FTZ R203, R0, R211 ;  /* 0x000000d300cb7220 */ /* 0x000fcc0000410000 */
        /* <DEDUP_REMOVED lines=11> */
[----:B0-----:R-:W-:Y:S01]  /*5d30*/  FMNMX.FTZ R205, R181, R204, !PT ;  /* 0x000000ccb5cd7209 */ /* 0x001fe20007810000 */
[----:B------:R-:W-:Y:S02]  /*5d40*/  WARPGROUP.DEPBAR.LE gsb0, 0x0 ;  /* 0x00008000000079c5 */ /* 0x000fe40000010000 */
[----:B------:R-:W-:Y:S01]  /*5d50*/  WARPGROUP.ARRIVE ;  /* 0x00000000000079c5 */ /* 0x000fe20000000000 */
[----:B------:R-:W-:-:S05]  /*5d60*/  FMUL.FTZ R204, R0, R212 ;  /* 0x000000d400cc7220 */ /* 0x000fca0000410000 */
[----:B------:R-:W0:Y:S01]  /*5d70*/  S2R R231, SR_TID.X ;  /* 0x0000000000e77919 */ /* 0x000e220000002100 */
[----:B------:R-:W3:Y:S01]  /*5d80*/  MUFU.TANH R183, R183 ;  /* 0x000000b700b77308 */ /* 0x000ee20000002400 */
[----:B-1----:R-:W-:Y:S01]  /*5d90*/  FMNMX.FTZ R198, R182, R193, !PT ;  /* 0x000000c1b6c67209 */ /* 0x002fe20007810000 */
[----:B------:R-:W-:Y:S01]  /*5da0*/  QGMMA.64x256x32.F32.E4M3.E4M3 R24, R216, gdesc[UR4], R24, gsb0 ;  /* 0x03e00004d8187df3 */ /* 0x000fe20008000818 */
[----:B------:R-:W-:Y:S01]  /*5db0*/  UIADD3 UR6, UR11, 0x4, URZ ;  /* 0x000000040b067890 */ /* 0x000fe2000fffe03f */
[----:B------:R-:W-:-:S04]  /*5dc0*/  UMOV UR7, 0x40000040 ;  /* 0x4000004000077882 */ /* 0x000fc80000000000 */
[----:B------:R-:W1:Y:S01]  /*5dd0*/  MUFU.TANH R185, R185 ;  /* 0x000000b900b97308 */ /* 0x000e620000002400 */
[----:B--2---:R-:W-:Y:S01]  /*5de0*/  FMNMX.FTZ R206, R184, R205, !PT ;  /* 0x000000cdb8ce7209 */ /* 0x004fe20007810000 */
[----:B------:R-:W-:-:S06]  /*5df0*/  FMUL.FTZ R205, R0, R213 ;  /* 0x000000d500cd7220 */ /* 0x000fcc0000410000 */
[----:B------:R-:W2:Y:S01]  /*5e00*/  MUFU.TANH R186, R186 ;  /* 0x000000ba00ba7308 */ /* 0x000ea20000002400 */
[----:B---3--:R-:W-:-:S07]  /*5e10*/  FMNMX.FTZ R193, R183, R198, !PT ;  /* 0x000000c6b7c17209 */ /* 0x008fce0007810000 */
[----:B------:R-:W3:Y:S01]  /*5e20*/  MUFU.TANH R188, R188 ;  /* 0x000000bc00bc7308 */ /* 0x000ee20000002400 */
[----:B-1----:R-:W-:Y:S02]  /*5e30*/  FMNMX.FTZ R207, R185, R206, !PT ;  /* 0x000000ceb9cf7209 */ /* 0x002fe40007810000 */
[----:B0-----:R-:W-:-:S05]  /*5e40*/  LOP3.LUT P1, RZ, R231, 0x7f, RZ, 0xc0, !PT ;  /* 0x0000007fe7ff7812 */ /* 0x001fca000782c0ff */
[----:B------:R-:W0:Y:S01]  /*5e50*/  MUFU.TANH R187, R187 ;  /* 0x000000bb00bb7308 */ /* 0x000e220000002400 */
[----:B--2---:R-:W-:-:S07]  /*5e60*/  FMNMX.FTZ R198, R186, R193, !PT ;  /* 0x000000c1bac67209 */ /* 0x004fce0007810000 */
[----:B------:R-:W1:Y:S01]  /*5e70*/  MUFU.TANH R189, R189 ;  /* 0x000000bd00bd7308 */ /* 0x000e620000002400 */
[----:B---3--:R-:W-:-:S07]  /*5e80*/  FMNMX.FTZ R206, R188, R207, !PT ;  /* 0x000000cfbcce7209 */ /* 0x008fce0007810000 */
        /* <DEDUP_REMOVED lines=33> */
[----:B0-----:R-:W-:Y:S02]  /*60a0*/  FMNMX.FTZ R208, R206, R209, !PT ;  /* 0x000000d1ced07209 */ /* 0x001fe40007810000 */
[----:B-1----:R-:W-:-:S05]  /*60b0*/  FMNMX.FTZ R209, R205, R198, !PT ;  /* 0x000000c6cdd17209 */ /* 0x002fca0007810000 */
[----:B------:R-:W0:Y:S01]  /*60c0*/  SHFL.BFLY PT, R198, R209, 0x2, 0x1f ;  /* 0x0c401f00d1c67f89 */ /* 0x000e2200000e0000 */
[----:B--2---:R-:W-:-:S05]  /*60d0*/  FMNMX.FTZ R208, R207, R208, !PT ;  /* 0x000000d0cfd07209 */ /* 0x004fca0007810000 */
[----:B------:R-:W1:Y:S01]  /*60e0*/  SHFL.BFLY PT, R193, R208, 0x2, 0x1f ;  /* 0x0c401f00d0c17f89 */ /* 0x000e6200000e0000 */
[----:B0-----:R-:W-:Y:S02]  /*60f0*/  FMNMX.FTZ R210, R209, R198, !PT ;  /* 0x000000c6d1d27209 */ /* 0x001fe40007810000 */
[----:B-1----:R-:W-:Y:S01]  /*6100*/  FMNMX.FTZ R211, R208, R193, !PT ;  /* 0x000000c1d0d37209 */ /* 0x002fe20007810000 */
[----:B------:R-:W-:Y:S02]  /*6110*/  IMAD.U32 R208, RZ, RZ, UR10 ;  /* 0x0000000affd07e24 */ /* 0x000fe4000f8e00ff */
[----:B------:R-:W0:Y:S04]  /*6120*/  SHFL.BFLY PT, R193, R210, 0x1, 0x1f ;  /* 0x0c201f00d2c17f89 */ /* 0x000e2800000e0000 */
[----:B------:R-:W1:Y:S01]  /*6130*/  SHFL.BFLY PT, R198, R211, 0x1, 0x1f ;  /* 0x0c201f00d3c67f89 */ /* 0x000e6200000e0000 */
[----:B0-----:R-:W-:-:S02]  /*6140*/  FMNMX.FTZ R193, R210, R193, !PT ;  /* 0x000000c1d2c17209 */ /* 0x001fc40007810000 */
[----:B-1----:R-:W-:-:S03]  /*6150*/  FMNMX.FTZ R198, R211, R198, !PT ;  /* 0x000000c6d3c67209 */ /* 0x002fc60007810000 */
[C---:B------:R-:W-:Y:S01]  /*6160*/  FFMA.FTZ R208, R193.reuse, R208, -8 ;  /* 0xc1000000c1d07423 */ /* 0x040fe200000100d0 */
[----:B------:R-:W-:-:S03]  /*6170*/  FADD.FTZ R4, -R193, R4 ;  /* 0x00000004c1047221 */ /* 0x000fc60000010100 */
        /* <DEDUP_REMOVED lines=9> */
[----:B------:R-:W-:Y:S01]  /*6210*/  FMUL.FTZ R209, R4, UR10 ;  /* 0x0000000a04d17c20 */ /* 0x000fe20008410000 */
[--C-:B------:R-:W-:Y:S01]  /*6220*/  FFMA.FTZ R170, R174, UR10, -R208.reuse ;  /* 0x0000000aaeaa7c23 */ /* 0x100fe200080108d0 */
[----:B------:R-:W-:-:S01]  /*6230*/  FFMA.FTZ R174, R178, UR10, -R208 ;  /* 0x0000000ab2ae7c23 */ /* 0x000fc200080108d0 */
[----:B------:R-:W-:Y:S01]  /*6240*/  FFMA.FTZ R178, R182, UR10, -R208 ;  /* 0x0000000ab6b27c23 */ /* 0x000fe200080108d0 */
[----:B------:R-:W-:-:S01]  /*6250*/  FADD.FTZ R4, -R198, R7 ;  /* 0x00000007c6047221 */ /* 0x000fc20000010100 */
[--C-:B------:R-:W-:Y:S01]  /*6260*/  FFMA.FTZ R182, R186, UR10, -R208.reuse ;  /* 0x0000000abab67c23 */ /* 0x100fe200080108d0 */
        /* <DEDUP_REMOVED lines=8> */
[----:B------:R-:W-:-:S02]  /*62f0*/  WARPGROUP.DEPBAR.LE gsb0, 0x0 ;  /* 0x00008000000079c5 */ /* 0x000fc40000010000 */
[----:B------:R-:W-:Y:S01]  /*6300*/  WARPGROUP.ARRIVE ;  /* 0x00000000000079c5 */ /* 0x000fe20000000000 */
[----:B0-----:R-:W-:Y:S01]  /*6310*/  IMAD.U32 R209, RZ, RZ, UR10 ;  /* 0x0000000affd17e24 */ /* 0x001fe2000f8e00ff */
[----:B------:R-:W0:Y:S01]  /*6320*/  MUFU.EX2 R210, R210 ;  /* 0x000000d200d27308 */ /* 0x000e220000000800 */
[----:B------:R-:W-:-:S01]  /*6330*/  FFMA.FTZ R21, R21, UR10, -R208 ;  /* 0x0000000a15157c23 */ /* 0x000fc200080108d0 */
[----:B------:R-:W-:Y:S01]  /*6340*/  FFMA.FTZ R155, R155, UR10, -R208 ;  /* 0x0000000a9b9b7c23 */ /* 0x000fe200080108d0 */
[----:B------:R-:W-:-:S01]  /*6350*/  FFMA.FTZ R204, R198, R209, -8 ;  /* 0xc1000000c6cc7423 */ /* 0x000fc200000100d1 */
[----:B------:R-:W-:Y:S01]  /*6360*/  QGMMA.64x256x32.F32.E4M3.E4M3 R24, R220, gdesc[UR4], R24, gsb0 ;  /* 0x03e00004dc187df3 */ /* 0x000fe20008000818 */
[----:B------:R-:W-:Y:S01]  /*6370*/  UIADD3 UR6, UR11, 0x6, URZ ;  /* 0x000000060b067890 */ /* 0x000fe2000fffe03f */
[----:B------:R-:W-:Y:S01]  /*6380*/  FFMA.FTZ R159, R159, UR10, -R208 ;  /* 0x0000000a9f9f7c23 */ /* 0x000fe200080108d0 */
[----:B------:R-:W-:Y:S01]  /*6390*/  UMOV UR7, 0x40000040 ;  /* 0x4000004000077882 */ /* 0x000fe20000000000 */
        /* <DEDUP_REMOVED lines=8> */
[----:B------:R-:W-:Y:S01]  /*6420*/  FFMA.FTZ R156, R157, UR10, -R204 ;  /* 0x0000000a9d9c7c23 */ /* 0x000fe200080108cc */
[----:B0-----:R-:W-:-:S01]  /*6430*/  FFMA.FTZ R6, R7, R6, R210 ;  /* 0x0000000607067223 */ /* 0x001fc200000100d2 */
[----:B------:R-:W0:Y:S01]  /*6440*/  MUFU.EX2 R209, R209 ;  /* 0x000000d100d17308 */ /* 0x000e220000000800 */
[----:B------:R-:W-:-:S01]  /*6450*/  FFMA.FTZ R157, R160, UR10, -R204 ;  /* 0x0000000aa09d7c23 */ /* 0x000fc200080108cc */
[--C-:B------:R-:W-:Y:S01]  /*6460*/  FFMA.FTZ R160, R161, UR10, -R204.reuse ;  /* 0x0000000aa1a07c23 */ /* 0x100fe200080108cc */
[----:B------:R-:W-:-:S01]  /*6470*/  FFMA.FTZ R161, R164, UR10, -R204 ;  /* 0x0000000aa4a17c23 */ /* 0x000fc200080108cc */
[----:B------:R-:W-:Y:S01]  /*6480*/  FFMA.FTZ R164, R165, UR10, -R204 ;  /* 0x0000000aa5a47c23 */ /* 0x000fe200080108cc */
[----:B------:R-:W-:-:S01]  /*6490*/  FFMA.FTZ R163, R163, UR10, -R208 ;  /* 0x0000000aa3a37c23 */ /* 0x000fc200080108d0 */
[--C-:B------:R-:W-:Y:S01]  /*64a0*/  FFMA.FTZ R167, R167, UR10, -R208.reuse ;  /* 0x0000000aa7a77c23 */ /* 0x100fe200080108d0 */
[----:B------:R-:W-:-:S01]  /*64b0*/  FFMA.FTZ R171, R171, UR10, -R208 ;  /* 0x0000000aabab7c23 */ /* 0x000fc200080108d0 */
[----:B------:R-:W1:Y:S01]  /*64c0*/  MUFU.EX2 R9, R9 ;  /* 0x0000000900097308 */ /* 0x000e620000000800 */
        /* <DEDUP_REMOVED lines=8> */
[----:B0-----:R-:W-:-:S01]  /*6550*/  FFMA.FTZ R5, R4, R5, R209 ;  /* 0x0000000504057223 */ /* 0x001fc200000100d1 */
[--C-:B------:R-:W-:Y:S01]  /*6560*/  FFMA.FTZ R165, R168, UR10, -R204.reuse ;  /* 0x0000000aa8a57c23 */ /* 0x100fe200080108cc */
[----:B------:R-:W-:-:S01]  /*6570*/  FFMA.FTZ R168, R169, UR10, -R204 ;  /* 0x0000000aa9a87c23 */ /* 0x000fc200080108cc */
[--C-:B------:R-:W-:Y:S01]  /*6580*/  FFMA.FTZ R169, R172, UR10, -R204.reuse ;  /* 0x0000000aaca97c23 */ /* 0x100fe200080108cc */
[----:B------:R-:W-:-:S01]  /*6590*/  FFMA.FTZ R172, R173, UR10, -R204 ;  /* 0x0000000aadac7c23 */ /* 0x000fc200080108cc */
[--C-:B------:R-:W-:Y:S01]  /*65a0*/  FFMA.FTZ R173, R176, UR10, -R204.reuse ;  /* 0x0000000ab0ad7c23 */ /* 0x100fe200080108cc */
[----:B------:R-:W-:-:S01]  /*65b0*/  FFMA.FTZ R176, R177, UR10, -R204 ;  /* 0x0000000ab1b07c23 */ /* 0x000fc200080108cc */
[----:B------:R-:W0:Y:S01]  /*65c0*/  MUFU.EX2 R8, R8 ;  /* 0x0000000800087308 */ /* 0x000e220000000800 */
[----:B-1----:R-:W-:-:S01]  /*65d0*/  FADD.FTZ R211, R9, R6 ;  /* 0x0000000609d37221 */ /* 0x002fc20000010000 */
[--C-:B------:R-:W-:Y:S01]  /*65e0*/  FFMA.FTZ R177, R180, UR10, -R204.reuse ;  /* 0x0000000ab4b17c23 */ /* 0x100fe200080108cc */
[----:B------:R-:W-:-:S01]  /*65f0*/  FFMA.FTZ R180, R181, UR10, -R204 ;  /* 0x0000000ab5b47c23 */ /* 0x000fc200080108cc */
[----:B------:R-:W-:-:S04]  /*6600*/  FFMA.FTZ R181, R184, UR10, -R204 ;  /* 0x0000000ab8b57c23 */ /* 0x000fc800080108cc */
[----:B------:R-:W1:Y:S01]  /*6610*/  MUFU.EX2 R11, R11 ;  /* 0x0000000b000b7308 */ /* 0x000e620000000800 */
[----:B--2---:R-:W-:-:S07]  /*6620*/  FADD.FTZ R6, R10, R5 ;  /* 0x000000050a067221 */ /* 0x004fce0000010000 */
[----:B------:R-:W2:Y:S01]  /*6630*/  MUFU.EX2 R13, R13 ;  /* 0x0000000d000d7308 */ /* 0x000ea20000000800 */
[----:B0-----:R-:W-:-:S07]  /*6640*/  FADD.FTZ R208, R8, R211 ;  /* 0x000000d308d07221 */ /* 0x001fce0000010000 */
[----:B------:R-:W0:Y:S01]  /*6650*/  MUFU.EX2 R14, R14 ;  /* 0x0000000e000e7308 */ /* 0x000e220000000800 */
[----:B-1----:R-:W-:-:S07]  /*6660*/  FADD.FTZ R5, R11, R6 ;  /* 0x000000060b057221 */ /* 0x002fce0000010000 */
        /* <DEDUP_REMOVED lines=9> */
[----:B0-----:R-:W-:-:S01]  /*6700*/  FADD.FTZ R211, R21, R184 ;  /* 0x000000b815d37221 */ /* 0x001fc20000010000 */
[--C-:B------:R-:W-:Y:S01]  /*6710*/  FFMA.FTZ R184, R185, UR10, -R204.reuse ;  /* 0x0000000ab9b87c23 */ /* 0x100fe200080108cc */
[----:B------:R-:W-:-:S05]  /*6720*/  FFMA.FTZ R185, R188, UR10, -R204 ;  /* 0x0000000abcb97c23 */ /* 0x000fca00080108cc */
        /* <DEDUP_REMOVED lines=15> */
[----:B--2---:R-:W-:-:S01]  /*6820*/  FADD.FTZ R211, R159, R188 ;  /* 0x000000bc9fd37221 */ /* 0x004fc20000010000 */
[--C-:B------:R-:W-:Y:S01]  /*6830*/  FFMA.FTZ R188, R189, UR10, -R204.reuse ;  /* 0x0000000abdbc7c23 */ /* 0x100fe200080108cc */
[----:B------:R-:W-:-:S05]  /*6840*/  FFMA.FTZ R189, R192, UR10, -R204 ;  /* 0x0000000ac0bd7c23 */ /* 0x000fca00080108cc */
        /* <DEDUP_REMOVED lines=15> */
[----:B-1----:R-:W-:-:S01]  /*6940*/  FADD.FTZ R211, R167, R192 ;  /* 0x000000c0a7d37221 */ /* 0x002fc20000010000 */
[----:B------:R-:W-:-:S06]  /*6950*/  FFMA.FTZ R192, R194, UR10, -R204 ;  /* 0x0000000ac2c07c23 */ /* 0x000fcc00080108cc */
        /* <DEDUP_REMOVED lines=9> */
[----:B------:R-:W-:-:S01]  /*69f0*/  FFMA.FTZ R197, R199, UR10, -R204 ;  /* 0x0000000ac7c57c23 */ /* 0x000fc200080108cc */
[----:B------:R-:W-:Y:S01]  /*6a00*/  FFMA.FTZ R199, R202, UR10, -R204 ;  /* 0x0000000acac77c23 */ /* 0x000fe200080108cc */
[----:B------:R-:W-:Y:S02]  /*6a10*/  WARPGROUP.DEPBAR.LE gsb0, 0x0 ;  /* 0x00008000000079c5 */ /* 0x000fe40000010000 */
[----:B------:R-:W-:Y:S01]  /*6a20*/  WARPGROUP.ARRIVE ;  /* 0x00000000000079c5 */ /* 0x000fe20000000000 */
[----:B------:R-:W2:Y:S01]  /*6a30*/  MUFU.EX2 R173, R173 ;  /* 0x000000ad00ad7308 */ /* 0x000ea20000000800 */
[----:B0-----:R-:W-:-:S04]  /*6a40*/  FADD.FTZ R6, R172, R5 ;  /* 0x00000005ac067221 */ /* 0x001fc80000010000 */
[----:B------:R-:W-:Y:S01]  /*6a50*/  QGMMA.64x256x32.F32.E4M3.E4M3 R24, R224, gdesc[UR4], R24, gsb0 ;  /* 0x03e00004e0187df3 */ /* 0x000fe20008000818 */
[----:B-1----:R-:W-:-:S02]  /*6a60*/  FADD.FTZ R208, R170, R211 ;  /* 0x000000d3aad07221 */ /* 0x002fc40000010000 */
[----:B------:R-:W0:Y:S08]  /*6a70*/  MUFU.EX2 R175, R175 ;  /* 0x000000af00af7308 */ /* 0x000e300000000800 */
        /* <DEDUP_REMOVED lines=14> */
[----:B------:R-:W-:-:S06]  /*6b60*/  IADD3 R5, -R23, 0xb, RZ ;  /* 0x0000000b17057810 */ /* 0x000fcc0007ffe1ff */
[----:B------:R-:W2:Y:S01]  /*6b70*/  MUFU.EX2 R183, R183 ;  /* 0x000000b700b77308 */ /* 0x000ea20000000800 */
[----:B0-----:R-:W-:-:S07]  /*6b80*/  FADD.FTZ R202, R178, R211 ;  /* 0x000000d3b2ca7221 */ /* 0x001fce0000010000 */
[----:B------:R-:W0:Y:S01]  /*6b90*/  MUFU.EX2 R184, R184 ;  /* 0x000000b800b87308 */ /* 0x000e220000000800 */
[----:B-1----:R-:W-:-:S07]  /*6ba0*/  FADD.FTZ R211, R181, R6 ;  /* 0x00000006b5d37221 */ /* 0x002fce0000010000 */
[----:B------:R-:W1:Y:S01]  /*6bb0*/  MUFU.EX2 R182, R182 ;  /* 0x000000b600b67308 */ /* 0x000e620000000800 */
[----:B--2---:R-:W-:-:S01]  /*6bc0*/  FADD.FTZ R213, R183, R202 ;  /* 0x000000cab7d57221 */ /* 0x004fc20000010000 */
[----:B------:R-:W-:-:S06]  /*6bd0*/  FFMA.FTZ R202, R203, UR10, -R204 ;  /* 0x0000000acbca7c23 */ /* 0x000fcc00080108cc */
[----:B------:R-:W2:Y:S01]  /*6be0*/  MUFU.EX2 R185, R185 ;  /* 0x000000b900b97308 */ /* 0x000ea20000000800 */
[----:B0-----:R-:W-:-:S07]  /*6bf0*/  FADD.FTZ R6, R184, R211 ;  /* 0x000000d3b8067221 */ /* 0x001fce0000010000 */
[----:B------:R-:W0:Y:S01]  /*6c00*/  MUFU.EX2 R187, R187 ;  /* 0x000000bb00bb7308 */ /* 0x000e220000000800 */
[----:B-1----:R-:W-:-:S01]  /*6c10*/  FADD.FTZ R208, R182, R213 ;  /* 0x000000d5b6d07221 */ /* 0x002fc20000010000 */
[----:B------:R-:W-:-:S06]  /*6c20*/  IMAD.U32 R213, RZ, RZ, UR50 ;  /* 0x00000032ffd57e24 */ /* 0x000fcc000f8e00ff */
[----:B------:R-:W1:Y:S01]  /*6c30*/  MUFU.EX2 R188, R188 ;  /* 0x000000bc00bc7308 */ /* 0x000e620000000800 */
[----:B--2---:R-:W-:-:S07]  /*6c40*/  FADD.FTZ R203, R185, R6 ;  /* 0x00000006b9cb7221 */ /* 0x004fce0000010000 */
[----:B------:R-:W2:Y:S01]  /*6c50*/  MUFU.EX2 R186, R186 ;  /* 0x000000ba00ba7308 */ /* 0x000ea20000000800 */
[----:B0-----:R-:W-:-:S01]  /*6c60*/  FADD.FTZ R211, R187, R208 ;  /* 0x000000d0bbd37221 */ /* 0x001fc20000010000 */
[----:B------:R-:W-:-:S06]  /*6c70*/  @!P1 IMAD R208, R213, 0x8, R2 ;  /* 0x00000008d5d09824 */ /* 0x000fcc00078e0202 */
[----:B------:R-:W0:Y:S01]  /*6c80*/  MUFU.EX2 R189, R189 ;  /* 0x000000bd00bd7308 */ /* 0x000e220000000800 */
[----:B-1----:R-:W-:-:S01]  /*6c90*/  FADD.FTZ R6, R188, R203 ;  /* 0x000000cbbc067221 */ /* 0x002fc20000010000 */
[--C-:B------:R-:W-:Y:S01]  /*6ca0*/  FFMA.FTZ R203, R206, UR10, -R204.reuse ;  /* 0x0000000acecb7c23 */ /* 0x100fe200080108cc */
[----:B------:R-:W-:-:S05]  /*6cb0*/  FFMA.FTZ R204, R207, UR10, -R204 ;  /* 0x0000000acfcc7c23 */ /* 0x000fca00080108cc */
        /* <DEDUP_REMOVED lines=8> */
[----:B------:R-:W-:Y:S01]  /*6d40*/  MUFU.EX2 R195, R195 ;  /* 0x000000c300c37308 */ /* 0x000fe20000000800 */
[----:B0-----:R-:W-:-:S07]  /*6d50*/  FADD.FTZ R6, R190, R213 ;  /* 0x000000d5be067221 */ /* 0x001fce0000010000 */
[----:B------:R-:W0:Y:S01]  /*6d60*/  MUFU.EX2 R197, R197 ;  /* 0x000000c500c57308 */ /* 0x000e220000000800 */
[----:B-1----:R-:W-:-:S07]  /*6d70*/  FADD.FTZ R206, R194, R211 ;  /* 0x000000d3c2ce7221 */ /* 0x002fce0000010000 */
[----:B------:R-:W1:Y:S08]  /*6d80*/  MUFU.EX2 R196, R196 ;  /* 0x000000c400c47308 */ /* 0x000e700000000800 */
[----:B------:R-:W2:Y:S01]  /*6d90*/  MUFU.EX2 R199, R199 ;  /* 0x000000c700c77308 */ /* 0x000ea20000000800 */
[----:B0-----:R-:W-:-:S07]  /*6da0*/  FADD.FTZ R206, R197, R206 ;  /* 0x000000cec5ce7221 */ /* 0x001fce0000010000 */
[----:B------:R-:W0:Y:S08]  /*6db0*/  MUFU.EX2 R201, R201 ;  /* 0x000000c900c97308 */ /* 0x000e300000000800 */
[----:B------:R-:W3:Y:S08]  /*6dc0*/  MUFU.EX2 R202, R202 ;  /* 0x000000ca00ca7308 */ /* 0x000ef00000000800 */
[----:B------:R-:W4:Y:S08]  /*6dd0*/  MUFU.EX2 R200, R200 ;  /* 0x000000c800c87308 */ /* 0x000f300000000800 */
[----:B------:R-:W5:Y:S08]  /*6de0*/  MUFU.EX2 R203, R203 ;  /* 0x000000cb00cb7308 */ /* 0x000f700000000800 */
[----:B------:R-:W5:Y:S08]  /*6df0*/  MUFU.EX2 R205, R205 ;  /* 0x000000cd00cd7308 */ /* 0x000f700000000800 */
[----:B------:R-:W5:Y:S01]  /*6e00*/  MUFU.EX2 R204, R204 ;  /* 0x000000cc00cc7308 */ /* 0x000f620000000800 */
[----:B------:R-:W-:-:S02]  /*6e10*/  WARPGROUP.DEPBAR.LE gsb0, 0x0 ;  /* 0x00008000000079c5 */ /* 0x000fc40000010000 */
[----:B------:R1:W-:Y:S06]  /*6e20*/  BAR.ARV R5, 0x100 ;  /* 0x000400050000751d */ /* 0x0003ec0000002000 */
[----:B-1----:R-:W-:-:S05]  /*6e30*/  @!P1 VIADD R5, R208, 0x38840 ;  /* 0x00038840d0059836 */ /* 0x002fca0000000000 */
[----:B------:R-:W-:-:S04]  /*6e40*/  @!P1 PRMT R5, RZ, 0x654, R5 ;  /* 0x00000654ff059816 */ /* 0x000fc80000000005 */
[----:B------:R1:W-:Y:S02]  /*6e50*/  @!P1 SYNCS.ARRIVE.TRANS64.RED.A1T0 RZ, [R5+URZ], RZ ;  /* 0x000000ff05ff99a7 */ /* 0x0003e4000810043f */
[----:B-1----:R-:W-:-:S04]  /*6e60*/  FADD.FTZ R5, R195, R6 ;  /* 0x00000006c3057221 */ /* 0x002fc80000010000 */
[----:B------:R-:W-:Y:S01]  /*6e70*/  FADD.FTZ R6, R196, R5 ;  /* 0x00000005c4067221 */ /* 0x000fe20000010000 */
[----:B--2---:R-:W-:-:S03]  /*6e80*/  FADD.FTZ R5, R199, R206 ;  /* 0x000000cec7057221 */ /* 0x004fc60000010000 */
[----:B0-----:R-:W-:Y:S01]  /*6e90*/  FADD.FTZ R207, R201, R6 ;  /* 0x00000006c9cf7221 */ /* 0x001fe20000010000 */
[----:B---3--:R-:W-:-:S03]  /*6ea0*/  FADD.FTZ R6, R202, R5 ;  /* 0x00000005ca067221 */ /* 0x008fc60000010000 */
[----:B----4-:R-:W-:Y:S01]  /*6eb0*/  FADD.FTZ R206, R200, R207 ;  /* 0x000000cfc8ce7221 */ /* 0x010fe20000010000 */
[----:B-----5:R-:W-:-:S03]  /*6ec0*/  FADD.FTZ R5, R203, R6 ;  /* 0x00000006cb057221 */ /* 0x020fc60000010000 */
[----:B------:R-:W-:Y:S01]  /*6ed0*/  FADD.FTZ R6, R205, R206 ;  /* 0x000000cecd067221 */ /* 0x000fe20000010000 */
[----:B------:R-:W-:-:S01]  /*6ee0*/  FADD.FTZ R5, R204, R5 ;  /* 0x00000005cc057221 */ /* 0x000fc20000010000 */
[----:B------:R-:W-:Y:S06]  /*6ef0*/  @!P0 BRA `(.L_x_139) ;  /* 0x0000000000048947 */ /* 0x000fec0003800000 */
[----:B------:R-:W-:Y:S01]  /*6f00*/  BPT.TRAP 0x1 ;  /* 0x000000040000795c */ /* 0x000fe20000300000 */
.L_x_139:
[----:B------:R-:W-:Y:S01]  /*6f10*/  F2FP.SATFINITE.E4M3.F32.PACK_AB_MERGE_C R8, R13, R8, RZ ;  /* 0x000000080d08723e */ /* 0x000fe200048070ff */
[----:B------:R-:W-:Y:S02]  /*6f20*/  UIADD3 UR6, UR45, -0x1, URZ ;  /* 0xffffffff2d067890 */ /* 0x000fe4000fffe03f */
[----:B------:R-:W-:Y:S01]  /*6f30*/  ISETP.LT.AND P1, PT, RZ, UR45, PT ;  /* 0x0000002dff007c0c */ /* 0x000fe2000bf21270 */
[----:B------:R-:W-:Y:S01]  /*6f40*/  UMOV UR52, UR42 ;  /* 0x0000002a00347c82 */ /* 0x000fe20008000000 */
[----:B------:R-:W-:Y:S01]  /*6f50*/  F2FP.SATFINITE.E4M3.F32.PACK_AB_MERGE_C R228, R9, R210, R8 ;  /* 0x000000d209e4723e */ /* 0x000fe20004807008 */
[----:B------:R-:W-:Y:S01]  /*6f60*/  IMAD.U32 R9, RZ, RZ, UR51 ;  /* 0x00000033ff097e24 */ /* 0x000fe2000f8e00ff */
[----:B------:R-:W-:Y:S01]  /*6f70*/  F2FP.SATFINITE.E4M3.F32.PACK_AB_MERGE_C R11, R14, R11, RZ ;  /* 0x0000000b0e0b723e */ /* 0x000fe200048070ff */
[----:B------:R-:W-:Y:S01]  /*6f80*/  UMOV UR51, UR50 ;  /* 0x0000003200337c82 */ /* 0x000fe20008000000 */
[----:B------:R-:W-:Y:S01]  /*6f90*/  F2FP.SATFINITE.E4M3.F32.PACK_AB_MERGE_C R20, R155, R20, RZ ;  /* 0x000000149b14723e */ /* 0x000fe200048070ff */
[----:B------:R-:W-:Y:S01]  /*6fa0*/  IMAD R8, R9, 0x8, R2 ;  /* 0x0000000809087824 */ /* 0x000fe200078e0202 */
[----:B------:R-:W-:Y:S01]  /*6fb0*/  F2FP.SATFINITE.E4M3.F32.PACK_AB_MERGE_C R153, R156, R153, RZ ;  /* 0x000000999c99723e */ /* 0x000fe200048070ff */
[----:B------:R-:W-:Y:S01]  /*6fc0*/  UMOV UR45, UR6 ;  /* 0x00000006002d7c82 */ /* 0x000fe20008000000 */
[----:B------:R-:W-:Y:S01]  /*6fd0*/  F2FP.SATFINITE.E4M3.F32.PACK_AB_MERGE_C R158, R163, R158, RZ ;  /* 0x0000009ea39e723e */ /* 0x000fe200048070ff */
[----:B------:R-:W-:Y:S01]  /*6fe0*/  VIADD R8, R8, 0x38860 ;  /* 0x0003886008087836 */ /* 0x000fe20000000000 */
[----:B------:R-:W-:Y:S01]  /*6ff0*/  F2FP.SATFINITE.E4M3.F32.PACK_AB_MERGE_C R161, R164, R161, RZ ;  /* 0x000000a1a4a1723e */ /* 0x000fe200048070ff */
[-C--:B------:R-:W-:Y:S01]  /*7000*/  FMUL.FTZ R24, R24, R7.reuse ;  /* 0x0000000718187220 */ /* 0x080fe20000410000 */
[----:B------:R-:W-:Y:S01]  /*7010*/  F2FP.SATFINITE.E4M3.F32.PACK_AB_MERGE_C R166, R171, R166, RZ ;  /* 0x000000a6aba6723e */ /* 0x000fe200048070ff */
[-C--:B------:R-:W-:Y:S01]  /*7020*/  FMUL.FTZ R25, R25, R7.reuse ;  /* 0x0000000719197220 */ /* 0x080fe20000410000 */
[----:B------:R-:W-:Y:S01]  /*7030*/  PRMT R8, R3, 0x654, R8 ;  /* 0x0000065403087816 */ /* 0x000fe20000000008 */
[----:B------:R-:W-:Y:S01]  /*7040*/  FMUL.FTZ R28, R28, R7 ;  /* 0x000000071c1c7220 */ /* 0x000fe20000410000 */
[----:B------:R-:W-:Y:S01]  /*7050*/  F2FP.SATFINITE.E4M3.F32.PACK_AB_MERGE_C R169, R172, R169, RZ ;  /* 0x000000a9aca9723e */ /* 0x000fe200048070ff */
[----:B------:R-:W-:Y:S01]  /*7060*/  FMUL.FTZ R29, R29, R7 ;  /* 0x000000071d1d7220 */ /* 0x000fe20000410000 */
[----:B------:R-:W-:Y:S01]  /*7070*/  F2FP.SATFINITE.E4M3.F32.PACK_AB_MERGE_C R174, R179, R174, RZ ;  /* 0x000000aeb3ae723e */ /* 0x000fe200048070ff */
[----:B------:R0:W-:Y:S01]  /*7080*/  SYNCS.ARRIVE.TRANS64.RED.A1T0 RZ, [R8+URZ], RZ ;  /* 0x000000ff08ff79a7 */ /* 0x0001e2000810043f */
        /* <DEDUP_REMOVED lines=147> */
[----:B------:R-:W-:Y:S01]  /*79c0*/  F2FP.SATFINITE.E4M3.F32.PACK_AB_MERGE_C R227, R202, R199, R203 ;  /* 0x000000c7cae3723e */ /* 0x000fe200048070cb */
[----:B0-----:R-:W-:Y:S06]  /*79d0*/  @P1 BRA `(.L_x_140) ;  /* 0xffffffd400141947 */ /* 0x001fec000383ffff */
.L_x_130:
[----:B------:R-:W-:Y:S06]  /*79e0*/  BAR.ARV 0x8, 0x120 ;  /* 0x0204800000007b1d */ /* 0x000fec0000002000 */
[----:B------:R-:W-:Y:S05]  /*79f0*/  @!P0 BRA `(.L_x_141) ;  /* 0x0000000000048947 */ /* 0x000fea0003800000 */
[----:B------:R-:W-:Y:S01]  /*7a00*/  BPT.TRAP 0x1 ;  /* 0x000000040000795c */ /* 0x000fe20000300000 */
.L_x_141:
[----:B------:R-:W-:Y:S02]  /*7a10*/  IMAD.U32 R0, RZ, RZ, UR42 ;  /* 0x0000002aff007e24 */ /* 0x000fe4000f8e00ff */
[----:B------:R-:W-:-:S03]  /*7a20*/  IMAD.U32 R13, RZ, RZ, UR50 ;  /* 0x00000032ff0d7e24 */ /* 0x000fc6000f8e00ff */
[----:B------:R-:W-:Y:S01]  /*7a30*/  SHF.L.U32 R0, R0, 0x1f, RZ ;  /* 0x0000001f00007819 */ /* 0x000fe200000006ff */
[----:B------:R-:W-:-:S04]  /*7a40*/  IMAD R13, R13, 0x8, R2 ;  /* 0x000000080d0d7824 */ /* 0x000fc800078e0202 */
[----:B------:R0:W1:Y:S01]  /*7a50*/  SYNCS.PHASECHK.TRANS64.TRYWAIT P1, [R13+URZ+0x38850], R0 ;  /* 0x038850000d0075a7 */ /* 0x000062000802017f */
[----:B------:R-:W-:Y:S05]  /*7a60*/  @!P0 BRA `(.L_x_142) ;  /* 0x0000000000048947 */ /* 0x000fea0003800000 */
[----:B------:R-:W-:Y:S01]  /*7a70*/  BPT.TRAP 0x1 ;  /* 0x000000040000795c */ /* 0x000fe20000300000 */
.L_x_142:
[----:B------:R-:W-:Y:S02]  /*7a80*/  VIADD R2, R2, 0x400 ;  /* 0x0000040002027836 */ /* 0x000fe40000000000 */
[----:B------:R-:W-:-:S03]  /*7a90*/  IMAD.U32 R9, RZ, RZ, UR50 ;  /* 0x00000032ff097e24 */ /* 0x000fc6000f8e00ff */
[----:B------:R-:W-:-:S04]  /*7aa0*/  SHF.R.U32.HI R2, RZ, 0x4, R2 ;  /* 0x00000004ff027819 */ /* 0x000fc80000011602 */
[----:B------:R-:W-:-:S04]  /*7ab0*/  LOP3.LUT R2, R2, 0x3fff, RZ, 0xc0, !PT ;  /* 0x00003fff02027812 */ /* 0x000fc800078ec0ff */
[----:B------:R-:W-:Y:S01]  /*7ac0*/  LOP3.LUT R2, R2, 0x10000, RZ, 0xfc, !PT ;  /* 0x0001000002027812 */ /* 0x000fe200078efcff */
[----:B-1----:R-:W-:Y:S06]  /*7ad0*/  @P1 BRA `(.L_x_143) ;  /* 0x0000000000081947 */ /* 0x002fec0003800000 */
[----:B------:R-:W1:Y:S02]  /*7ae0*/  SYNCS.PHASECHK.TRANS64.TRYWAIT P1, [R13+URZ+0x38850], R0 ;  /* 0x038850000d0075a7 */ /* 0x000e64000802017f */
[----:B-1----:R-:W-:Y:S05]  /*7af0*/  @!P1 BRA `(.L_x_144) ;  /* 0x0000009800789947 */ /* 0x002fea0003800000 */
.L_x_143:
[----:B------:R-:W-:Y:S01]  /*7b00*/  IMAD R8, R9, 0x800, R2 ;  /* 0x0000080009087824 */ /* 0x000fe200078e0202 */
[----:B------:R-:W-:Y:S05]  /*7b10*/  WARPSYNC.ALL ;  /* 0x0000000000007948 */ /* 0x000fea0003800000 */
[----:B------:R-:W-:Y:S01]  /*7b20*/  IMAD.MOV.U32 R9, RZ, RZ, 0x40000040 ;  /* 0x40000040ff097424 */ /* 0x000fe200078e00ff */
[C---:B------:R-:W-:Y:S01]  /*7b30*/  R2UR UR6, R8.reuse ;  /* 0x00000000080672ca */ /* 0x040fe200000e0000 */
[----:B------:R-:W-:Y:S01]  /*7b40*/  WARPGROUP.ARRIVE ;  /* 0x00000000000079c5 */ /* 0x000fe20000000000 */
[----:B------:R-:W-:Y:S01]  /*7b50*/  VIADD R10, R8, 0x2 ;  /* 0x00000002080a7836 */ /* 0x000fe20000000000 */
[----:B------:R-:W-:Y:S01]  /*7b60*/  ULDC.64 UR12, c[0x0][0x9a0] ;  /* 0x00026800000c7ab9 */ /* 0x000fe20000000a00 */
[----:B------:R-:W-:Y:S01]  /*7b70*/  R2UR UR7, R9 ;  /* 0x00000000090772ca */ /* 0x000fe200000e0000 */
[----:B------:R-:W-:Y:S01]  /*7b80*/  IMAD.MOV.U32 R11, RZ, RZ, 0x40000040 ;  /* 0x40000040ff0b7424 */ /* 0x000fe200078e00ff */
[----:B------:R-:W-:Y:S01]  /*7b90*/  UISETP.NE.U32.AND UP0, UPT, UR12, URZ, UPT ;  /* 0x0000003f0c00728c */ /* 0x000fe2000bf05070 */
[----:B------:R-:W-:-:S03]  /*7ba0*/  IMAD.MOV.U32 R14, RZ, RZ, 0x3f800000 ;  /* 0x3f800000ff0e7424 */ /* 0x000fc600078e00ff */
[----:B------:R-:W-:-:S06]  /*7bb0*/  UISETP.NE.AND.EX UP0, UPT, UR13, URZ, UPT, UP0 ;  /* 0x0000003f0d00728c */ /* 0x000fcc000bf05300 */
[----:B------:R-:W-:Y:S01]  /*7bc0*/  PLOP3.LUT P1, PT, PT, PT, UP0, 0x80, 0x0 ;  /* 0x000000000000781c */ /* 0x000fe20003f2f008 */
[----:B------:R-:W-:Y:S01]  /*7bd0*/  QGMMA.64x256x32.F32.E4M3.E4M3 R24, R228, gdesc[UR4], R24, gsb0 ;  /* 0x03e00004e4187df3 */ /* 0x000fe20008000818 */
[----:B------:R-:W-:Y:S01]  /*7be0*/  R2UR UR6, R10 ;  /* 0x000000000a0672ca */ /* 0x000fe200000e0000 */
[----:B------:R-:W-:Y:S01]  /*7bf0*/  VIADD R10, R8, 0x4 ;  /* 0x00000004080a7836 */ /* 0x000fe20000000000 */
[----:B------:R-:W-:Y:S01]  /*7c00*/  R2UR UR7, R11 ;  /* 0x000000000b0772ca */ /* 0x000fe200000e0000 */
[----:B------:R-:W-:Y:S01]  /*7c10*/  @UP0 ULDC.64 UR8, c[0x0][0x9c8] ;  /* 0x0002720000080ab9 */ /* 0x000fe20000000a00 */
[----:B------:R-:W-:Y:S01]  /*7c20*/  IMAD.MOV.U32 R11, RZ, RZ, 0x40000040 ;  /* 0x40000040ff0b7424 */ /* 0x000fe200078e00ff */
[----:B------:R-:W-:Y:S01]  /*7c30*/  @UP0 UIMAD.WIDE.U32 UR4, UR36, UR8, URZ ;  /* 0x00000008240402a5 */ /* 0x000fe2000f8e003f */
[----:B------:R-:W-:Y:S01]  /*7c40*/  @UP0 ULDC.64 UR14, c[0x0][0x9d0] ;  /* 0x00027400000e0ab9 */ /* 0x000fe20000000a00 */
[----:B------:R-:W-:Y:S02]  /*7c50*/  WARPGROUP.DEPBAR.LE gsb0, 0x0 ;  /* 0x00008000000079c5 */ /* 0x000fe40000010000 */
[----:B------:R-:W-:-:S15]  /*7c60*/  WARPGROUP.ARRIVE ;  /* 0x00000000000079c5 */ /* 0x000fde0000000000 */
[----:B------:R-:W-:-:S03]  /*7c70*/  NOP ;  /* 0x0000000000007918 */ /* 0x000fc60000000000 */
[----:B------:R-:W-:Y:S01]  /*7c80*/  QGMMA.64x256x32.F32.E4M3.E4M3 R24, R216, gdesc[UR4], R24, gsb0 ;  /* 0x03e00004d8187df3 */ /* 0x000fe20008000818 */
[----:B------:R-:W-:Y:S01]  /*7c90*/  @UP0 UIMAD UR6, UR37, UR8, URZ ;  /* 0x00000008250602a4 */ /* 0x000fe2000f8e023f */
[----:B------:R-:W-:Y:S01]  /*7ca0*/  R2UR UR7, R11 ;  /* 0x000000000b0772ca */ /* 0x000fe200000e0000 */
[----:B------:R-:W-:Y:S02]  /*7cb0*/  @UP0 USHF.R.S32.HI UR8, URZ, 0x1f, UR38 ;  /* 0x0000001f3f080899 */ /* 0x000fe40008011426 */
[----:B------:R-:W-:Y:S02]  /*7cc0*/  @UP0 UIMAD UR6, UR36, UR9, UR6 ;  /* 0x00000009240602a4 */ /* 0x000fe4000f8e0206 */
[----:B------:R-:W-:Y:S02]  /*7cd0*/  @UP0 UIMAD UR8, UR8, UR14, URZ ;  /* 0x0000000e080802a4 */ /* 0x000fe4000f8e023f */
[----:B------:R-:W-:Y:S02]  /*7ce0*/  @UP0 UIADD3 UR5, UR5, UR6, URZ ;  /* 0x0000000605050290 */ /* 0x000fe4000fffe03f */
[----:B------:R-:W-:Y:S01]  /*7cf0*/  @UP0 UIMAD UR8, UR38, UR15, UR8 ;  /* 0x0000000f260802a4 */ /* 0x000fe2000f8e0208 */
[----:B------:R-:W-:Y:S01]  /*7d00*/  R2UR UR6, R10 ;  /* 0x000000000a0672ca */ /* 0x000fe200000e0000 */
[----:B------:R-:W-:-:S04]  /*7d10*/  @UP0 UIMAD.WIDE.U32 UR4, UR38, UR14, UR4 ;  /* 0x0000000e260402a5 */ /* 0x000fc8000f8e0004 */
[----:B------:R-:W-:Y:S02]  /*7d20*/  @UP0 UIADD3 UR5, UR5, UR8, URZ ;  /* 0x0000000805050290 */ /* 0x000fe4000fffe03f */
[----:B------:R-:W-:-:S04]  /*7d30*/  @UP0 ULEA UR8, UP1, UR4, UR12, 0x2 ;  /* 0x0000000c04080291 */ /* 0x000fc8000f82103f */
[----:B------:R-:W-:-:S03]  /*7d40*/  @UP0 ULEA.HI.X UR5, UR4, UR13, UR5, 0x2, UP1 ;  /* 0x0000000d04050291 */ /* 0x000fc600088f1405 */
[----:B------:R-:W-:Y:S02]  /*7d50*/  @UP0 UMOV UR4, UR8 ;  /* 0x0000000800040c82 */ /* 0x000fe40008000000 */
[----:B------:R-:W-:Y:S02]  /*7d60*/  IMAD.U32 R10, RZ, RZ, UR4 ;  /* 0x00000004ff0a7e24 */ /* 0x000fe4000f8e00ff */
[----:B------:R-:W-:-:S05]  /*7d70*/  IMAD.U32 R11, RZ, RZ, UR5 ;  /* 0x00000005ff0b7e24 */ /* 0x000fca000f8e00ff */
[----:B------:R2:W3:Y:S01]  /*7d80*/  @P1 LDG.E R14, desc[UR46][R10.64] ;  /* 0x0000002e0a0e1981 */ /* 0x0004e2000c1e1900 */
[----:B------:R-:W-:Y:S02]  /*7d90*/  VIADD R8, R8, 0x6 ;  /* 0x0000000608087836 */ /* 0x000fe40000000000 */
[----:B------:R-:W-:Y:S01]  /*7da0*/  IMAD.MOV.U32 R9, RZ, RZ, 0x40000040 ;  /* 0x40000040ff097424 */ /* 0x000fe200078e00ff */
[----:B------:R-:W-:Y:S02]  /*7db0*/  WARPGROUP.DEPBAR.LE gsb0, 0x0 ;  /* 0x00008000000079c5 */ /* 0x000fe40000010000 */
[----:B------:R-:W-:-:S06]  /*7dc0*/  WARPGROUP.ARRIVE ;  /* 0x00000000000079c5 */ /* 0x000fcc0000000000 */
[----:B------:R-:W-:Y:S01]  /*7dd0*/  QGMMA.64x256x32.F32.E4M3.E4M3 R24, R220, gdesc[UR4], R24, gsb0 ;  /* 0x03e00004dc187df3 */ /* 0x000fe20008000818 */
[----:B------:R-:W-:Y:S02]  /*7de0*/  R2UR UR6, R8 ;  /* 0x00000000080672ca */ /* 0x000fe400000e0000 */
[----:B------:R-:W-:Y:S01]  /*7df0*/  R2UR UR7, R9 ;  /* 0x00000000090772ca */ /* 0x000fe200000e0000 */
[----:B------:R-:W4:Y:S04]  /*7e00*/  SHFL.BFLY PT, R7, R6, 0x2, 0x1f ;  /* 0x0c401f0006077f89 */ /* 0x000f2800000e0000 */
[----:B------:R-:W5:Y:S01]  /*7e10*/  SHFL.BFLY PT, R2, R5, 0x2, 0x1f ;  /* 0x0c401f0005027f89 */ /* 0x000f6200000e0000 */
[----:B----4-:R-:W-:-:S01]  /*7e20*/  FADD.FTZ R7, R7, R6 ;  /* 0x0000000607077221 */ /* 0x010fc20000010000 */
[----:B-----5:R-:W-:-:S04]  /*7e30*/  FADD.FTZ R2, R2, R5 ;  /* 0x0000000502027221 */ /* 0x020fc80000010000 */
[----:B01----:R-:W0:Y:S04]  /*7e40*/  SHFL.BFLY PT, R0, R7, 0x1, 0x1f ;  /* 0x0c201f0007007f89 */ /* 0x003e2800000e0000 */
[----:B------:R-:W1:Y:S01]  /*7e50*/  SHFL.BFLY PT, R9, R2, 0x1, 0x1f ;  /* 0x0c201f0002097f89 */ /* 0x000e6200000e0000 */
[----:B0-----:R-:W-:-:S01]  /*7e60*/  FADD.FTZ R4, R7, R0 ;  /* 0x0000000007047221 */ /* 0x001fc20000010000 */
[----:B-1----:R-:W-:-:S04]  /*7e70*/  FADD.FTZ R8, R2, R9 ;  /* 0x0000000902087221 */ /* 0x002fc80000010000 */
[C---:B------:R-:W-:Y:S01]  /*7e80*/  FSETP.NE.FTZ.AND P1, PT, R4.reuse, RZ, PT ;  /* 0x000000ff0400720b */ /* 0x040fe20003f35000 */
[----:B--2---:R-:W-:Y:S01]  /*7e90*/  FMUL.FTZ R10, R4, 0.00390625 ;  /* 0x3b800000040a7820 */ /* 0x004fe20000410000 */
[----:B------:R-:W-:Y:S01]  /*7ea0*/  FMUL.FTZ R6, R8, 0.00390625 ;  /* 0x3b80000008067820 */ /* 0x000fe20000410000 */
[----:B------:R-:W-:-:S03]  /*7eb0*/  IMAD.MOV.U32 R9, RZ, RZ, RZ ;  /* 0x000000ffff097224 */ /* 0x000fc600078e00ff */
[----:B------:R-:W-:Y:S02]  /*7ec0*/  FSETP.NE.FTZ.AND P2, PT, R10, RZ, PT ;  /* 0x000000ff0a00720b */ /* 0x000fe40003f55000 */
[----:B------:R-:W-:-:S05]  /*7ed0*/  FSETP.NE.FTZ.AND P3, PT, R6, RZ, PT ;  /* 0x000000ff0600720b */ /* 0x000fca0003f75000 */
[----:B------:R0:W-:Y:S01]  /*7ee0*/  @P1 MUFU.RCP R9, R4 ;  /* 0x0000000400091308 */ /* 0x0001e20000001000 */
[----:B------:R-:W-:Y:S01]  /*7ef0*/  FSETP.NE.FTZ.AND P1, PT, R8, RZ, PT ;  /* 0x000000ff0800720b */ /* 0x000fe20003f35000 */
[----:B------:R-:W-:-:S06]  /*7f00*/  IMAD.MOV.U32 R7, RZ, RZ, RZ ;  /* 0x000000ffff077224 */ /* 0x000fcc00078e00ff */
[----:B------:R-:W1:Y:S08]  /*7f10*/  @P2 MUFU.LG2 R5, R10 ;  /* 0x0000000a00052308 */ /* 0x000e700000000c00 */
[----:B------:R-:W2:Y:S08]  /*7f20*/  @P3 MUFU.LG2 R6, R6 ;  /* 0x0000000600063308 */ /* 0x000eb00000000c00 */
[----:B------:R-:W4:Y:S01]  /*7f30*/  @P1 MUFU.RCP R7, R8 ;  /* 0x0000000800071308 */ /* 0x000f220000001000 */
[----:B------:R-:W-:-:S02]  /*7f40*/  IMAD.U32 R11, RZ, RZ, UR10 ;  /* 0x0000000aff0b7e24 */ /* 0x000fc4000f8e00ff */
[----:B------:R-:W-:Y:S01]  /*7f50*/  IMAD.U32 R12, RZ, RZ, UR10 ;  /* 0x0000000aff0c7e24 */ /* 0x000fe2000f8e00ff */
[----:B------:R-:W-:Y:S02]  /*7f60*/  WARPGROUP.DEPBAR.LE gsb0, 0x0 ;  /* 0x00008000000079c5 */ /* 0x000fe40000010000 */
[----:B------:R-:W-:-:S06]  /*7f70*/  WARPGROUP.ARRIVE ;  /* 0x00000000000079c5 */ /* 0x000fcc0000000000 */
[----:B------:R-:W-:Y:S01]  /*7f80*/  QGMMA.64x256x32.F32.E4M3.E4M3 R24, R224, gdesc[UR4], R24, gsb0 ;  /* 0x03e00004e0187df3 */ /* 0x000fe20008000818 */
[----:B0-----:R-:W-:Y:S01]  /*7f90*/  @P2 FMUL.FTZ R4, R11, 0.69314718246459960938 ;  /* 0x3f3172180b042820 */ /* 0x001fe20000410000 */
[----:B------:R-:W-:Y:S01]  /*7fa0*/  @P3 FMUL.FTZ R12, R12, 0.69314718246459960938 ;  /* 0x3f3172180c0c3820 */ /* 0x000fe20000410000 */
[----:B-1----:R-:W-:Y:S01]  /*7fb0*/  @P2 FMUL.FTZ R5, R5, 0.69314718246459960938 ;  /* 0x3f31721805052820 */ /* 0x002fe20000410000 */
[----:B--2---:R-:W-:Y:S01]  /*7fc0*/  @P3 FMUL.FTZ R11, R6, 0.69314718246459960938 ;  /* 0x3f317218060b3820 */ /* 0x004fe20000410000 */
[----:B------:R-:W-:Y:S02]  /*7fd0*/  IMAD.MOV.U32 R2, RZ, RZ, -0x800000 ;  /* 0xff800000ff027424 */ /* 0x000fe400078e00ff */
[----:B---3--:R-:W-:Y:S01]  /*7fe0*/  FMUL.FTZ R152, R9, R14 ;  /* 0x0000000e09987220 */ /* 0x008fe20000410000 */
[----:B------:R-:W-:Y:S02]  /*7ff0*/  IMAD.MOV.U32 R0, RZ, RZ, -0x800000 ;  /* 0xff800000ff007424 */ /* 0x000fe400078e00ff */
[----:B------:R-:W-:Y:S01]  /*8000*/  @P2 FFMA.FTZ R2, R4, R193, R5 ;  /* 0x000000c104022223 */ /* 0x000fe20000010005 */
[----:B------:R-:W-:-:S01]  /*8010*/  @P3 FFMA.FTZ R0, R12, R198, R11 ;  /* 0x000000c60c003223 */ /* 0x000fc2000001000b */
[----:B----4-:R-:W-:Y:S01]  /*8020*/  FMUL.FTZ R14, R7, R14 ;  /* 0x0000000e070e7220 */ /* 0x010fe20000410000 */
[----:B------:R-:W-:-:S02]  /*8030*/  WARPGROUP.DEPBAR.LE gsb0, 0x0 ;  /* 0x00008000000079c5 */ /* 0x000fc40000010000 */
[----:B------:R-:W-:Y:S05]  /*8040*/  @!P0 BRA `(.L_x_145) ;  /* 0x0000000000048947 */ /* 0x000fea0003800000 */
[----:B------:R-:W-:Y:S01]  /*8050*/  BPT.TRAP 0x1 ;  /* 0x000000040000795c */ /* 0x000fe20000300000 */
.L_x_145:
[----:B------:R-:W-:Y:S01]  /*8060*/  VIADD R6, R13, 0x38860 ;  /* 0x000388600d067836 */ /* 0x000fe20000000000 */
[----:B------:R-:W-:Y:S01]  /*8070*/  UIADD3 UR50, UR50, 0x1, URZ ;  /* 0x0000000132327890 */ /* 0x000fe2000fffe03f */
[-C--:B------:R-:W-:Y:S01]  /*8080*/  FMUL.FTZ R5, R24, R152.reuse ;  /* 0x0000009818057220 */ /* 0x080fe20000410000 */
[-C--:B------:R-:W-:Y:S01]  /*8090*/  FMUL.FTZ R8, R28, R152.reuse ;  /* 0x000000981c087220 */ /* 0x080fe20000410000 */
[-C--:B------:R-:W-:Y:S01]  /*80a0*/  FMUL.FTZ R9, R36, R152.reuse ;  /* 0x0000009824097220 */ /* 0x080fe20000410000 */
[----:B------:R-:W-:Y:S01]  /*80b0*/  PRMT R3, R3, 0x654, R6 ;  /* 0x0000065403037816 */ /* 0x000fe20000000006 */
[-C--:B------:R-:W-:Y:S01]  /*80c0*/  FMUL.FTZ R10, R32, R152.reuse ;  /* 0x00000098200a7220 */ /* 0x080fe20000410000 */
[-C--:B------:R-:W-:Y:S01]  /*80d0*/  FMUL.FTZ R6, R33, R152.reuse ;  /* 0x0000009821067220 */ /* 0x080fe20000410000 */
[-C--:B------:R-:W-:Y:S01]  /*80e0*/  FMUL.FTZ R11, R37, R152.reuse ;  /* 0x00000098250b7220 */ /* 0x080fe20000410000 */
[----:B------:R0:W-:Y:S01]  /*80f0*/  SYNCS.ARRIVE.TRANS64.RED.A1T0 RZ, [R3+URZ], RZ ;  /* 0x000000ff03ff79a7 */ /* 0x0001e2000810043f */
        /* <DEDUP_REMOVED lines=32> */
[----:B------:R-:W-:Y:S01]  /*8300*/  UISETP.NE.AND UP0, UPT, UR50, 0x2, UPT ;  /* 0x000000023200788c */ /* 0x000fe2000bf05270 */
        /* <DEDUP_REMOVED lines=84> */
[----:B------:R-:W-:Y:S01]  /*8850*/  USEL UR4, URZ, 0x1, UP0 ;  /* 0x000000013f047887 */ /* 0x000fe20008000000 */
[-C--:B------:R-:W-:Y:S01]  /*8860*/  FMUL.FTZ R38, R142, R14.reuse ;  /* 0x0000000e8e267220 */ /* 0x080fe20000410000 */
[-C--:B------:R-:W-:Y:S01]  /*8870*/  FMUL.FTZ R34, R143, R14.reuse ;  /* 0x0000000e8f227220 */ /* 0x080fe20000410000 */
[-C--:B------:R-:W-:Y:S01]  /*8880*/  FMUL.FTZ R35, R146, R14.reuse ;  /* 0x0000000e92237220 */ /* 0x080fe20000410000 */
[-C--:B------:R-:W-:Y:S01]  /*8890*/  FMUL.FTZ R31, R147, R14.reuse ;  /* 0x0000000e931f7220 */ /* 0x080fe20000410000 */
[-C--:B------:R-:W-:Y:S01]  /*88a0*/  FMUL.FTZ R30, R150, R14.reuse ;  /* 0x0000000e961e7220 */ /* 0x080fe20000410000 */
[----:B------:R-:W-:Y:S01]  /*88b0*/  PLOP3.LUT P0, PT, PT, PT, PT, 0x8, 0x0 ;  /* 0x000000000000781c */ /* 0x000fe20003f0e170 */
[----:B------:R-:W-:Y:S01]  /*88c0*/  FMUL.FTZ R14, R151, R14 ;  /* 0x0000000e970e7220 */ /* 0x000fe20000410000 */
[----:B------:R-:W-:-:S02]  /*88d0*/  UIADD3 UR43, UR43, 0x1, URZ ;  /* 0x000000012b2b7890 */ /* 0x000fc4000fffe03f */
[----:B------:R-:W-:Y:S02]  /*88e0*/  USEL UR50, UR50, URZ, UP0 ;  /* 0x0000003f32327287 */ /* 0x000fe40008000000 */
[----:B0-----:R-:W-:-:S12]  /*88f0*/  ULOP3.LUT UR42, UR42, UR4, URZ, 0x3c, !UPT ;  /* 0x000000042a2a7292 */ /* 0x001fd8000f8e3c3f */
.L_x_123:
[----:B------:R-:W0:Y:S01]  /*8900*/  S2R R26, SR_CgaCtaId ;  /* 0x00000000001a7919 */ /* 0x000e220000008800 */
[----:B------:R-:W-:Y:S01]  /*8910*/  MOV R3, 0x400 ;  /* 0x0000040000037802 */ /* 0x000fe20000000f00 */
[----:B------:R-:W-:Y:S01]  /*8920*/  BSSY B0, `(.L_x_146) ;  /* 0x000036d000007945 */ /* 0x000fe20003800000 */
[----:B------:R-:W-:Y:S02]  /*8930*/  BAR.SYNC.DEFER_BLOCKING 0x5, 0x180 ;  /* 0x0146000000007b1d */ /* 0x000fe40000010000 */
[----:B0-----:R-:W-:-:S05]  /*8940*/  LEA R3, R26, R3, 0x18 ;  /* 0x000000031a037211 */ /* 0x001fca00078ec0ff */
[----:B------:R-:W0:Y:S02]  /*8950*/  LDS.128 R80, [R3+0x388d0] ;  /* 0x0388d00003507984 */ /* 0x000e240000000c00 */
[----:B0-----:R-:W-:Y:S01]  /*8960*/  R2UR UR5, R82 ;  /* 0x00000000520572ca */ /* 0x001fe200000e0000 */
[----:B------:R-:W-:Y:S06]  /*8970*/  BAR.ARV 0x4, 0x180 ;  /* 0x0106000000007b1d */ /* 0x000fec0000002000 */
[----:B------:R-:W-:Y:S08]  /*8980*/  @P0 BRA `(.L_x_147) ;  /* 0x0000002800980947 */ /* 0x000ff00003800000 */
[----:B------:R-:W0:Y:S01]  /*8990*/  S2R R94, SR_TID.X ;  /* 0x00000000005e7919 */ /* 0x000e220000002100 */
[----:B------:R-:W-:Y:S01]  /*89a0*/  ULDC.64 UR6, c[0x4][0x140] ;  /* 0x0100500000067ab9 */ /* 0x000fe20000000a00 */
[----:B0-----:R-:W-:-:S05]  /*89b0*/  IMAD.SHL.U32 R26, R94, 0x4, RZ ;  /* 0x000000045e1a7824 */ /* 0x001fca00078e00ff */
[----:B------:R-:W-:-:S04]  /*89c0*/  LOP3.LUT R26, R26, 0xc, RZ, 0xc0, !PT ;  /* 0x0000000c1a1a7812 */ /* 0x000fc800078ec0ff */
[----:B------:R-:W-:-:S05]  /*89d0*/  IADD3 R26, P0, R26, UR6, RZ ;  /* 0x000000061a1a7c10 */ /* 0x000fca000ff1e0ff */
[----:B------:R-:W-:Y:S01]  /*89e0*/  IMAD.X R27, RZ, RZ, UR7, P0 ;  /* 0x00000007ff1b7e24 */ /* 0x000fe200080e06ff */
[----:B------:R-:W-:Y:S01]  /*89f0*/  F2FP.BF16.F32.PACK_AB R9, R9, R10 ;  /* 0x0000000a0909723e */ /* 0x000fe200000010ff */
[----:B------:R-:W-:-:S03]  /*8a00*/  ULDC.64 UR6, c[0x0][0xbd8] ;  /* 0x0002f60000067ab9 */ /* 0x000fc60000000a00 */
[----:B------:R0:W2:Y:S01]  /*8a10*/  LDG.E.CONSTANT R26, desc[UR46][R26.64] ;  /* 0x0000002e1a1a7981 */ /* 0x0000a2000c1e9900 */
[----:B------:R-:W-:Y:S01]  /*8a20*/  LOP3.LUT P0, R10, R94, 0x3, RZ, 0xc0, !PT ;  /* 0x000000035e0a7812 */ /* 0x000fe2000780c0ff */
[----:B------:R-:W-:Y:S01]  /*8a30*/  ULEA UR4, UP1, UR36, UR6, 0x2 ;  /* 0x0000000624047291 */ /* 0x000fe2000f82103f */
[----:B------:R-:W-:Y:S01]  /*8a40*/  F2FP.BF16.F32.PACK_AB R6, R11, R6 ;  /* 0x000000060b06723e */ /* 0x000fe200000010ff */
[----:B------:R-:W-:Y:S01]  /*8a50*/  UISETP.NE.U32.AND UP0, UPT, UR6, URZ, UPT ;  /* 0x0000003f0600728c */ /* 0x000fe2000bf05070 */
[----:B------:R-:W-:Y:S01]  /*8a60*/  ISETP.EQ.OR P0, PT, R10, 0x3, !P0 ;  /* 0x000000030a00780c */ /* 0x000fe20004702670 */
[----:B------:R-:W-:Y:S01]  /*8a70*/  ULEA.HI.X UR6, UR36, UR7, UR37, 0x2, UP1 ;  /* 0x0000000724067291 */ /* 0x000fe200088f1425 */
[----:B------:R-:W-:Y:S01]  /*8a80*/  F2FP.BF16.F32.PACK_AB R88, R88, R77 ;  /* 0x0000004d5858723e */ /* 0x000fe200000010ff */
[----:B------:R-:W-:Y:S01]  /*8a90*/  UISETP.NE.AND.EX UP0, UPT, UR7, URZ, UPT, UP0 ;  /* 0x0000003f0700728c */ /* 0x000fe2000bf05300 */
[----:B------:R-:W-:Y:S02]  /*8aa0*/  SEL R77, R9, R6, P0 ;  /* 0x00000006094d7207 */ /* 0x000fe40000000000 */
[----:B------:R-:W-:-:S02]  /*8ab0*/  SEL R11, R6, R9, P0 ;  /* 0x00000009060b7207 */ /* 0x000fc40000000000 */
[----:B------:R-:W1:Y:S01]  /*8ac0*/  S2R R6, SR_SWINHI ;  /* 0x0000000000067919 */ /* 0x000e620000002f00 */
[----:B------:R-:W-:Y:S02]  /*8ad0*/  F2FP.BF16.F32.PACK_AB R53, R60, R53 ;  /* 0x000000353c35723e */ /* 0x000fe400000010ff */
[----:B------:R-:W-:Y:S02]  /*8ae0*/  F2FP.BF16.F32.PACK_AB R56, R57, R56 ;  /* 0x000000383938723e */ /* 0x000fe400000010ff */
        /* <DEDUP_REMOVED lines=35> */
[----:B------:R-:W-:Y:S02]  /*8d20*/  F2FP.BF16.F32.PACK_AB R64, R65, R64 ;  /* 0x000000404140723e */ /* 0x000fe400000010ff */
[----:B------:R-:W-:Y:S02]  /*8d30*/  MOV R4, R3 ;  /* 0x0000000300047202 */ /* 0x000fe40000000f00 */
[----:B-1----:R-:W-:Y:S02]  /*8d40*/  MOV R5, R6 ;  /* 0x0000000600057202 */ /* 0x002fe40000000f00 */
[----:B------:R-:W-:Y:S02]  /*8d50*/  F2FP.BF16.F32.PACK_AB R38, R38, R43 ;  /* 0x0000002b2626723e */ /* 0x000fe400000010ff */
[----:B------:R-:W-:-:S02]  /*8d60*/  SEL R95, R61, R64, P0 ;  /* 0x000000403d5f7207 */ /* 0x000fc40000000000 */
[----:B------:R-:W-:Y:S01]  /*8d70*/  SEL R43, R64, R61, P0 ;  /* 0x0000003d402b7207 */ /* 0x000fe20000000000 */
[----:B------:R-:W-:Y:S01]  /*8d80*/  IMAD.WIDE R60, R235, 0x2, R4 ;  /* 0x00000002eb3c7825 */ /* 0x000fe200078e0204 */
[----:B------:R-:W-:Y:S02]  /*8d90*/  F2FP.BF16.F32.PACK_AB R152, R152, R153 ;  /* 0x000000999898723e */ /* 0x000fe400000010ff */
[----:B------:R-:W-:Y:S02]  /*8da0*/  F2FP.BF16.F32.PACK_AB R149, R148, R149 ;  /* 0x000000959495723e */ /* 0x000fe400000010ff */
[----:B------:R-:W-:Y:S02]  /*8db0*/  IADD3 R143, P2, R60, 0x20, RZ ;  /* 0x000000203c8f7810 */ /* 0x000fe40007f5e0ff */
[----:B------:R-:W-:Y:S02]  /*8dc0*/  F2FP.BF16.F32.PACK_AB R54, R54, R59 ;  /* 0x0000003b3636723e */ /* 0x000fe400000010ff */
[----:B------:R-:W-:-:S02]  /*8dd0*/  LOP3.LUT R6, R143, 0x380, RZ, 0xc0, !PT ;  /* 0x000003808f067812 */ /* 0x000fc400078ec0ff */
[----:B------:R-:W-:Y:S02]  /*8de0*/  F2FP.BF16.F32.PACK_AB R55, R50, R55 ;  /* 0x000000373237723e */ /* 0x000fe400000010ff */
[----:B------:R-:W-:Y:S02]  /*8df0*/  SEL R123, R152, R149, P0 ;  /* 0x00000095987b7207 */ /* 0x000fe40000000000 */
[----:B------:R-:W-:Y:S02]  /*8e00*/  SEL R65, R149, R152, P0 ;  /* 0x0000009895417207 */ /* 0x000fe40000000000 */
[----:B------:R-:W-:Y:S02]  /*8e10*/  SHF.R.U64 R6, R6, 0x3, RZ ;  /* 0x0000000306067819 */ /* 0x000fe400000012ff */
[----:B------:R-:W-:Y:S02]  /*8e20*/  IADD3 R149, P5, R60, 0x4000, RZ ;  /* 0x000040003c957810 */ /* 0x000fe40007fbe0ff */
[----:B------:R-:W-:-:S02]  /*8e30*/  F2FP.BF16.F32.PACK_AB R72, R73, R72 ;  /* 0x000000484948723e */ /* 0x000fc400000010ff */
[----:B------:R-:W-:Y:S02]  /*8e40*/  F2FP.BF16.F32.PACK_AB R144, R144, R145 ;  /* 0x000000919090723e */ /* 0x000fe400000010ff */
[----:B------:R-:W-:Y:S02]  /*8e50*/  F2FP.BF16.F32.PACK_AB R121, R128, R121 ;  /* 0x000000798079723e */ /* 0x000fe400000010ff */
[----:B------:R-:W-:Y:S02]  /*8e60*/  F2FP.BF16.F32.PACK_AB R124, R125, R124 ;  /* 0x0000007c7d7c723e */ /* 0x000fe400000010ff */
[----:B------:R-:W-:Y:S02]  /*8e70*/  SEL R137, R54, R55, P0 ;  /* 0x0000003736897207 */ /* 0x000fe40000000000 */
[----:B------:R-:W-:Y:S01]  /*8e80*/  SEL R73, R55, R54, P0 ;  /* 0x0000003637497207 */ /* 0x000fe20000000000 */
[----:B------:R-:W-:Y:S01]  /*8e90*/  IMAD.X R55, RZ, RZ, R61, P2 ;  /* 0x000000ffff377224 */ /* 0x000fe200010e063d */
[----:B------:R-:W-:-:S02]  /*8ea0*/  F2FP.BF16.F32.PACK_AB R156, R156, R157 ;  /* 0x0000009d9c9c723e */ /* 0x000fc400000010ff */
[----:B------:R-:W-:Y:S02]  /*8eb0*/  F2FP.BF16.F32.PACK_AB R155, R154, R155 ;  /* 0x0000009b9a9b723e */ /* 0x000fe400000010ff */
[----:B------:R-:W-:Y:S02]  /*8ec0*/  IADD3 R145, P3, R60, 0x40, RZ ;  /* 0x000000403c917810 */ /* 0x000fe40007f7e0ff */
[----:B------:R-:W-:Y:S02]  /*8ed0*/  LOP3.LUT R54, R6, R143, RZ, 0x3c, !PT ;  /* 0x0000008f06367212 */ /* 0x000fe400078e3cff */
[----:B------:R-:W-:Y:S01]  /*8ee0*/  F2FP.BF16.F32.PACK_AB R48, R49, R48 ;  /* 0x000000303130723e */ /* 0x000fe200000010ff */
[----:B------:R-:W-:Y:S01]  /*8ef0*/  IMAD.X R53, RZ, RZ, R61, P3 ;  /* 0x000000ffff357224 */ /* 0x000fe200018e063d */
[----:B------:R-:W-:Y:S02]  /*8f00*/  LOP3.LUT R6, R149, 0x380, RZ, 0xc0, !PT ;  /* 0x0000038095067812 */ /* 0x000fe400078ec0ff */
[----:B------:R-:W-:-:S02]  /*8f10*/  F2FP.BF16.F32.PACK_AB R49, R58, R63 ;  /* 0x0000003f3a31723e */ /* 0x000fc400000010ff */
[----:B------:R-:W-:Y:S02]  /*8f20*/  SEL R111, R121, R124, P0 ;  /* 0x0000007c796f7207 */ /* 0x000fe40000000000 */
[----:B------:R-:W-:Y:S02]  /*8f30*/  SEL R58, R124, R121, P0 ;  /* 0x000000797c3a7207 */ /* 0x000fe40000000000 */
[----:B------:R-:W-:Y:S02]  /*8f40*/  F2FP.BF16.F32.PACK_AB R12, R15, R12 ;  /* 0x0000000c0f0c723e */ /* 0x000fe400000010ff */
[----:B------:R-:W-:Y:S02]  /*8f50*/  F2FP.BF16.F32.PACK_AB R13, R20, R13 ;  /* 0x0000000d140d723e */ /* 0x000fe400000010ff */
[----:B------:R-:W-:Y:S02]  /*8f60*/  SEL R121, R156, R155, P0 ;  /* 0x0000009b9c797207 */ /* 0x000fe40000000000 */
[----:B------:R-:W-:-:S02]  /*8f70*/  SEL R64, R155, R156, P0 ;  /* 0x0000009c9b407207 */ /* 0x000fc40000000000 */
[C---:B------:R-:W-:Y:S02]  /*8f80*/  IADD3 R147, P4, R60.reuse, 0x60, RZ ;  /* 0x000000603c937810 */ /* 0x040fe40007f9e0ff */
[----:B------:R-:W-:Y:S02]  /*8f90*/  IADD3 R155, P2, R60, 0x4060, RZ ;  /* 0x000040603c9b7810 */ /* 0x000fe40007f5e0ff */
[----:B------:R-:W-:Y:S02]  /*8fa0*/  SHF.R.U64 R6, R6, 0x3, RZ ;  /* 0x0000000306067819 */ /* 0x000fe400000012ff */
[----:B------:R-:W-:Y:S02]  /*8fb0*/  IADD3 R157, P3, R60, 0x8000, RZ ;  /* 0x000080003c9d7810 */ /* 0x000fe40007f7e0ff */
[----:B------:R-:W-:Y:S02]  /*8fc0*/  SEL R75, R8, R7, P0 ;  /* 0x00000007084b7207 */ /* 0x000fe40000000000 */
[----:B------:R-:W-:-:S02]  /*8fd0*/  SEL R10, R7, R8, P0 ;  /* 0x00000008070a7207 */ /* 0x000fc40000000000 */
[----:B------:R-:W-:Y:S02]  /*8fe0*/  F2FP.BF16.F32.PACK_AB R37, R44, R37 ;  /* 0x000000252c25723e */ /* 0x000fe400000010ff */
[----:B------:R-:W-:Y:S02]  /*8ff0*/  F2FP.BF16.F32.PACK_AB R96, R96, R89 ;  /* 0x000000596060723e */ /* 0x000fe400000010ff */
[----:B------:R-:W-:Y:S02]  /*9000*/  F2FP.BF16.F32.PACK_AB R31, R14, R31 ;  /* 0x0000001f0e1f723e */ /* 0x000fe400000010ff */
[----:B------:R-:W-:Y:S02]  /*9010*/  SEL R79, R12, R13, P0 ;  /* 0x0000000d0c4f7207 */ /* 0x000fe40000000000 */
[----:B------:R-:W-:Y:S02]  /*9020*/  SEL R20, R13, R12, P0 ;  /* 0x0000000c0d147207 */ /* 0x000fe40000000000 */
[----:B------:R-:W-:-:S02]  /*9030*/  IADD3 R151, P6, R60, 0x4020, RZ ;  /* 0x000040203c977810 */ /* 0x000fc40007fde0ff */
[----:B------:R-:W-:Y:S02]  /*9040*/  LOP3.LUT R8, R145, 0x380, RZ, 0xc0, !PT ;  /* 0x0000038091087812 */ /* 0x000fe400078ec0ff */
[----:B------:R-:W-:Y:S02]  /*9050*/  F2FP.BF16.F32.PACK_AB R164, R164, R165 ;  /* 0x000000a5a4a4723e */ /* 0x000fe400000010ff */
[----:B------:R-:W-:Y:S02]  /*9060*/  F2FP.BF16.F32.PACK_AB R163, R162, R163 ;  /* 0x000000a3a2a3723e */ /* 0x000fe400000010ff */
[----:B------:R-:W-:Y:S02]  /*9070*/  F2FP.BF16.F32.PACK_AB R32, R33, R32 ;  /* 0x000000202120723e */ /* 0x000fe400000010ff */
[----:B------:R-:W-:Y:S02]  /*9080*/  F2FP.BF16.F32.PACK_AB R39, R34, R39 ;  /* 0x000000272227723e */ /* 0x000fe400000010ff */
[----:B------:R-:W-:-:S02]  /*9090*/  IADD3 R153, P1, R60, 0x4040, RZ ;  /* 0x000040403c997810 */ /* 0x000fc40007f3e0ff */
[----:B------:R-:W-:Y:S02]  /*90a0*/  LOP3.LUT R12, R147, 0x380, RZ, 0xc0, !PT ;  /* 0x00000380930c7812 */ /* 0x000fe400078ec0ff */
[----:B------:R-:W-:Y:S02]  /*90b0*/  LOP3.LUT R14, R155, 0x380, RZ, 0xc0, !PT ;  /* 0x000003809b0e7812 */ /* 0x000fe400078ec0ff */
[----:B------:R-:W-:Y:S02]  /*90c0*/  LOP3.LUT R44, R6, R149, RZ, 0x3c, !PT ;  /* 0x00000095062c7212 */ /* 0x000fe400078e3cff */
[----:B------:R-:W-:Y:S02]  /*90d0*/  F2FP.BF16.F32.PACK_AB R33, R85, R84 ;  /* 0x000000545521723e */ /* 0x000fe400000010ff */
[----:B------:R-:W-:Y:S02]  /*90e0*/  LOP3.LUT R6, R157, 0x380, RZ, 0xc0, !PT ;  /* 0x000003809d067812 */ /* 0x000fe400078ec0ff */
[----:B------:R-:W-:-:S02]  /*90f0*/  SEL R139, R74, R99, P0 ;  /* 0x000000634a8b7207 */ /* 0x000fc40000000000 */
[----:B------:R-:W-:Y:S02]  /*9100*/  F2FP.BF16.F32.PACK_AB R45, R52, R45 ;  /* 0x0000002d342d723e */ /* 0x000fe400000010ff */
[----:B------:R-:W-:Y:S02]  /*9110*/  F2FP.BF16.F32.PACK_AB R69, R76, R69 ;  /* 0x000000454c45723e */ /* 0x000fe400000010ff */
[----:B------:R-:W-:Y:S02]  /*9120*/  SEL R107, R96, R41, P0 ;  /* 0x00000029606b7207 */ /* 0x000fe40000000000 */
[----:B------:R-:W-:Y:S01]  /*9130*/  SEL R50, R41, R96, P0 ;  /* 0x0000006029327207 */ /* 0x000fe20000000000 */
[----:B------:R-:W-:Y:S01]  /*9140*/  IMAD.X R41, RZ, RZ, R61, P6 ;  /* 0x000000ffff297224 */ /* 0x000fe200030e063d */
[----:B------:R-:W-:Y:S02]  /*9150*/  SEL R74, R99, R74, P0 ;  /* 0x0000004a634a7207 */ /* 0x000fe40000000000 */
[----:B------:R-:W-:-:S02]  /*9160*/  SHF.R.U64 R8, R8, 0x3, RZ ;  /* 0x0000000308087819 */ /* 0x000fc400000012ff */
[----:B------:R-:W-:Y:S02]  /*9170*/  F2FP.BF16.F32.PACK_AB R21, R28, R21 ;  /* 0x000000151c15723e */ /* 0x000fe400000010ff */
[----:B------:R-:W-:Y:S02]  /*9180*/  F2FP.BF16.F32.PACK_AB R29, R36, R29 ;  /* 0x0000001d241d723e */ /* 0x000fe400000010ff */
[----:B------:R-:W-:Y:S02]  /*9190*/  SEL R117, R164, R163, P0 ;  /* 0x000000a3a4757207 */ /* 0x000fe40000000000 */
[----:B------:R-:W-:Y:S02]  /*91a0*/  SEL R59, R163, R164, P0 ;  /* 0x000000a4a33b7207 */ /* 0x000fe40000000000 */
[----:B------:R-:W-:Y:S02]  /*91b0*/  SEL R99, R38, R39, P0 ;  /* 0x0000002726637207 */ /* 0x000fe40000000000 */
[----:B------:R-:W-:Y:S01]  /*91c0*/  SEL R76, R39, R38, P0 ;  /* 0x00000026274c7207 */ /* 0x000fe20000000000 */
[----:B------:R-:W-:Y:S01]  /*91d0*/  IMAD.X R39, RZ, RZ, R61, P1 ;  /* 0x000000ffff277224 */ /* 0x000fe200008e063d */
[----:B------:R-:W-:-:S02]  /*91e0*/  SHF.R.U64 R12, R12, 0x3, RZ ;  /* 0x000000030c0c7819 */ /* 0x000fc400000012ff */
[----:B------:R-:W-:Y:S02]  /*91f0*/  SHF.R.U64 R14, R14, 0x3, RZ ;  /* 0x000000030e0e7819 */ /* 0x000fe400000012ff */
[----:B------:R-:W-:Y:S02]  /*9200*/  F2FP.BF16.F32.PACK_AB R28, R62, R67 ;  /* 0x000000433e1c723e */ /* 0x000fe400000010ff */
[----:B------:R-:W-:Y:S02]  /*9210*/  SEL R103, R88, R33, P0 ;  /* 0x0000002158677207 */ /* 0x000fe40000000000 */
[----:B------:R-:W-:Y:S01]  /*9220*/  SEL R47, R33, R88, P0 ;  /* 0x00000058212f7207 */ /* 0x000fe20000000000 */
[----:B------:R-:W-:Y:S01]  /*9230*/  IMAD.X R33, RZ, RZ, R61, P3 ;  /* 0x000000ffff217224 */ /* 0x000fe200018e063d */
[----:B------:R-:W-:Y:S02]  /*9240*/  IADD3 R163, P6, R60, 0x8060, RZ ;  /* 0x000080603ca37810 */ /* 0x000fe40007fde0ff */
[----:B------:R-:W-:-:S02]  /*9250*/  SHF.R.U64 R6, R6, 0x3, RZ ;  /* 0x0000000306067819 */ /* 0x000fc400000012ff */
[----:B------:R-:W-:Y:S02]  /*9260*/  F2FP.BF16.F32.PACK_AB R168, R168, R169 ;  /* 0x000000a9a8a8723e */ /* 0x000fe400000010ff */
[----:B------:R-:W-:Y:S02]  /*9270*/  F2FP.BF16.F32.PACK_AB R160, R160, R161 ;  /* 0x000000a1a0a0723e */ /* 0x000fe400000010ff */
[----:B------:R-:W-:Y:S02]  /*9280*/  F2FP.BF16.F32.PACK_AB R159, R158, R159 ;  /* 0x0000009f9e9f723e */ /* 0x000fe400000010ff */
[----:B------:R-:W-:Y:S02]  /*9290*/  F2FP.BF16.F32.PACK_AB R15, R86, R91 ;  /* 0x0000005b560f723e */ /* 0x000fe400000010ff */
[----:B------:R-:W-:Y:S02]  /*92a0*/  SEL R89, R37, R40, P0 ;  /* 0x0000002825597207 */ /* 0x000fe40000000000 */
[----:B------:R-:W-:-:S02]  /*92b0*/  SEL R36, R40, R37, P0 ;  /* 0x0000002528247207 */ /* 0x000fc40000000000 */
[----:B------:R-:W-:Y:S02]  /*92c0*/  IADD3 R165, P1, R60, 0xc000, RZ ;  /* 0x0000c0003ca57810 */ /* 0x000fe40007f3e0ff */
[----:B------:R-:W-:Y:S02]  /*92d0*/  F2FP.BF16.F32.PACK_AB R78, R78, R87 ;  /* 0x000000574e4e723e */ /* 0x000fe400000010ff */
[----:B------:R-:W-:Y:S02]  /*92e0*/  SEL R91, R45, R48, P0 ;  /* 0x000000302d5b7207 */ /* 0x000fe40000000000 */
[----:B------:R-:W-:Y:S01]  /*92f0*/  SEL R37, R48, R45, P0 ;  /* 0x0000002d30257207 */ /* 0x000fe20000000000 */
[----:B------:R-:W-:Y:S01]  /*9300*/  IMAD.X R45, RZ, RZ, R61, P5 ;  /* 0x000000ffff2d7224 */ /* 0x000fe200028e063d */
[----:B------:R-:W-:Y:S02]  /*9310*/  IADD3 R169, P3, R60, 0xc040, RZ ;  /* 0x0000c0403ca97810 */ /* 0x000fe40007f7e0ff */
[----:B------:R-:W-:-:S02]  /*9320*/  LOP3.LUT R52, R8, R145, RZ, 0x3c, !PT ;  /* 0x0000009108347212 */ /* 0x000fc400078e3cff */
[----:B------:R-:W-:Y:S01]  /*9330*/  SEL R87, R29, R32, P0 ;  /* 0x000000201d577207 */ /* 0x000fe20000000000 */
[----:B------:R-:W-:Y:S01]  /*9340*/  IMAD.X R7, RZ, RZ, R61, P3 ;  /* 0x000000ffff077224 */ /* 0x000fe200018e063d */
[----:B0-----:R-:W-:Y:S02]  /*9350*/  SEL R27, R32, R29, P0 ;  /* 0x0000001d201b7207 */ /* 0x001fe40000000000 */
[----:B------:R-:W-:Y:S02]  /*9360*/  SEL R101, R69, R72, P0 ;  /* 0x0000004845657207 */ /* 0x000fe40000000000 */
[----:B------:R-:W-:Y:S02]  /*9370*/  SEL R46, R72, R69, P0 ;  /* 0x00000045482e7207 */ /* 0x000fe40000000000 */
[----:B------:R-:W-:Y:S02]  /*9380*/  LOP3.LUT R48, R12, R147, RZ, 0x3c, !PT ;  /* 0x000000930c307212 */ /* 0x000fe400078e3cff */
[----:B------:R-:W-:-:S02]  /*9390*/  LOP3.LUT R8, R151, 0x380, RZ, 0xc0, !PT ;  /* 0x0000038097087812 */ /* 0x000fc400078ec0ff */
[----:B------:R-:W-:Y:S02]  /*93a0*/  LOP3.LUT R34, R14, R155, RZ, 0x3c, !PT ;  /* 0x0000009b0e227212 */ /* 0x000fe400078e3cff */
[----:B------:R-:W-:Y:S02]  /*93b0*/  SEL R135, R28, R49, P0 ;  /* 0x000000311c877207 */ /* 0x000fe40000000000 */
[----:B------:R-:W-:Y:S01]  /*93c0*/  SEL R72, R49, R28, P0 ;  /* 0x0000001c31487207 */ /* 0x000fe20000000000 */
[----:B------:R-:W-:Y:S01]  /*93d0*/  IMAD.X R49, RZ, RZ, R61, P4 ;  /* 0x000000ffff317224 */ /* 0x000fe200020e063d */
[----:B------:R-:W-:Y:S02]  /*93e0*/  LOP3.LUT R12, R153, 0x380, RZ, 0xc0, !PT ;  /* 0x00000380990c7812 */ /* 0x000fe400078ec0ff */
[----:B------:R-:W-:Y:S02]  /*93f0*/  LOP3.LUT R14, R163, 0x380, RZ, 0xc0, !PT ;  /* 0x00000380a30e7812 */ /* 0x000fe400078ec0ff */
[----:B------:R-:W-:-:S02]  /*9400*/  LOP3.LUT R32, R6, R157, RZ, 0x3c, !PT ;  /* 0x0000009d06207212 */ /* 0x000fc400078e3cff */
[----:B------:R-:W-:Y:S02]  /*9410*/  SEL R119, R160, R159, P0 ;  /* 0x0000009fa0777207 */ /* 0x000fe40000000000 */
[----:B------:R-:W-:Y:S02]  /*9420*/  SEL R62, R159, R160, P0 ;  /* 0x000000a09f3e7207 */ /* 0x000fe40000000000 */
[C---:B------:R-:W-:Y:S02]  /*9430*/  LOP3.LUT R9, R60.reuse, 0x380, RZ, 0xc0, !PT ;  /* 0x000003803c097812 */ /* 0x040fe400078ec0ff */
[----:B------:R-:W-:Y:S02]  /*9440*/  LOP3.LUT R6, R165, 0x380, RZ, 0xc0, !PT ;  /* 0x00000380a5067812 */ /* 0x000fe400078ec0ff */
[----:B------:R-:W-:Y:S02]  /*9450*/  IADD3 R159, P4, R60, 0x8020, RZ ;  /* 0x000080203c9f7810 */ /* 0x000fe40007f9e0ff */
[----:B------:R-:W-:Y:S01]  /*9460*/  LOP3.LUT R80, R169, 0x380, RZ, 0xc0, !PT ;  /* 0x00000380a9507812 */ /* 0x000fe200078ec0ff */
[----:B--2---:R-:W-:Y:S01]  /*9470*/  SHFL.IDX PT, R75, R75, R26, 0x1c1f ;  /* 0x001c1f1a4b4b7589 */ /* 0x004fe200000e0000 */
[----:B------:R-:W-:Y:S01]  /*9480*/  F2FP.BF16.F32.PACK_AB R167, R166, R167 ;  /* 0x000000a7a6a7723e */ /* 0x000fe200000010ff */
[----:B------:R-:W-:Y:S01]  /*9490*/  IMAD.X R29, RZ, RZ, R61, P4 ;  /* 0x000000ffff1d7224 */ /* 0x000fe200020e063d */
[----:B------:R-:W-:Y:S01]  /*94a0*/  SHF.R.U64 R8, R8, 0x3, RZ ;  /* 0x0000000308087819 */ /* 0x000fe200000012ff */
[----:B------:R-:W-:Y:S01]  /*94b0*/  SHFL.IDX PT, R77, R77, R26, 0x1c1f ;  /* 0x001c1f1a4d4d7589 */ /* 0x000fe200000e0000 */
[----:B------:R-:W-:-:S02]  /*94c0*/  SHF.R.U64 R12, R12, 0x3, RZ ;  /* 0x000000030c0c7819 */ /* 0x000fc400000012ff */
[----:B------:R-:W-:Y:S01]  /*94d0*/  SHF.R.U64 R14, R14, 0x3, RZ ;  /* 0x000000030e0e7819 */ /* 0x000fe200000012ff */
[----:B------:R-:W-:Y:S01]  /*94e0*/  SHFL.IDX PT, R113, R113, R26, 0x1c1f ;  /* 0x001c1f1a71717589 */ /* 0x000fe200000e0000 */
[----:B------:R-:W-:Y:S02]  /*94f0*/  IADD3 R161, P5, R60, 0x8040, RZ ;  /* 0x000080403ca17810 */ /* 0x000fe40007fbe0ff */
[----:B------:R-:W-:Y:S01]  /*9500*/  SHF.R.U64 R9, R9, 0x3, RZ ;  /* 0x0000000309097819 */ /* 0x000fe200000012ff */
[----:B------:R-:W-:Y:S01]  /*9510*/  SHFL.IDX PT, R117, R117, R26, 0x1c1f ;  /* 0x001c1f1a75757589 */ /* 0x000fe200000e0000 */
[----:B------:R-:W-:Y:S02]  /*9520*/  SHF.R.U64 R6, R6, 0x3, RZ ;  /* 0x0000000306067819 */ /* 0x000fe400000012ff */
[----:B------:R-:W-:Y:S01]  /*9530*/  F2FP.BF16.F32.PACK_AB R30, R30, R35 ;  /* 0x000000231e1e723e */ /* 0x000fe200000010ff */
[----:B------:R-:W-:Y:S01]  /*9540*/  IMAD.X R35, RZ, RZ, R61, P2 ;  /* 0x000000ffff237224 */ /* 0x000fe200010e063d */
[----:B------:R-:W-:Y:S01]  /*9550*/  SEL R85, R21, R24, P0 ;  /* 0x0000001815557207 */ /* 0x000fe20000000000 */
[----:B------:R-:W-:Y:S01]  /*9560*/  SHFL.IDX PT, R79, R79, R26, 0x1c1f ;  /* 0x001c1f1a4f4f7589 */ /* 0x000fe200000e0000 */
[----:B------:R-:W-:-:S02]  /*9570*/  SHF.R.U64 R80, R80, 0x3, RZ ;  /* 0x0000000350507819 */ /* 0x000fc400000012ff */
[----:B------:R-:W-:Y:S01]  /*9580*/  F2FP.BF16.F32.PACK_AB R141, R140, R141 ;  /* 0x0000008d8c8d723e */ /* 0x000fe200000010ff */
[----:B------:R-:W-:Y:S01]  /*9590*/  SHFL.IDX PT, R87, R87, R26, 0x1c1f ;  /* 0x001c1f1a57577589 */ /* 0x000fe200000e0000 */
[----:B------:R-:W-:Y:S02]  /*95a0*/  SEL R21, R24, R21, P0 ;  /* 0x0000001518157207 */ /* 0x000fe40000000000 */
[----:B------:R-:W-:Y:S01]  /*95b0*/  SEL R115, R168, R167, P0 ;  /* 0x000000a7a8737207 */ /* 0x000fe20000000000 */
[----:B------:R-:W-:Y:S01]  /*95c0*/  SHFL.IDX PT, R85, R85, R26, 0x1c1f ;  /* 0x001c1f1a55557589 */ /* 0x000fe200000e0000 */
[----:B------:R-:W-:Y:S02]  /*95d0*/  SEL R63, R167, R168, P0 ;  /* 0x000000a8a73f7207 */ /* 0x000fe40000000000 */
[----:B------:R-:W-:Y:S01]  /*95e0*/  LOP3.LUT R40, R8, R151, RZ, 0x3c, !PT ;  /* 0x0000009708287212 */ /* 0x000fe200078e3cff */
[----:B------:R-:W-:Y:S01]  /*95f0*/  SHFL.IDX PT, R119, R119, R26, 0x1c1f ;  /* 0x001c1f1a77777589 */ /* 0x000fe200000e0000 */
[----:B------:R-:W-:-:S02]  /*9600*/  F2FP.BF16.F32.PACK_AB R90, R90, R129 ;  /* 0x000000815a5a723e */ /* 0x000fc400000010ff */
[C---:B------:R-:W-:Y:S01]  /*9610*/  IADD3 R167, P2, R60.reuse, 0xc020, RZ ;  /* 0x0000c0203ca77810 */ /* 0x040fe20007f5e0ff */
[----:B------:R-:W-:Y:S01]  /*9620*/  SHFL.IDX PT, R115, R115, R26, 0x1c1f ;  /* 0x001c1f1a73737589 */ /* 0x000fe200000e0000 */
[----:B------:R-:W-:Y:S02]  /*9630*/  IADD3 R171, P4, R60, 0xc060, RZ ;  /* 0x0000c0603cab7810 */ /* 0x000fe40007f9e0ff */
[----:B------:R-:W-:Y:S01]  /*9640*/  LOP3.LUT R38, R12, R153, RZ, 0x3c, !PT ;  /* 0x000000990c267212 */ /* 0x000fe200078e3cff */
[--C-:B------:R-:W-:Y:S01]  /*9650*/  IMAD.X R13, RZ, RZ, R61.reuse, P2 ;  /* 0x000000ffff0d7224 */ /* 0x100fe200010e063d */
[----:B------:R-:W-:Y:S01]  /*9660*/  LOP3.LUT R8, R159, 0x380, RZ, 0xc0, !PT ;  /* 0x000003809f087812 */ /* 0x000fe200078ec0ff */
[----:B------:R-:W-:Y:S01]  /*9670*/  SHFL.IDX PT, R89, R89, R26, 0x1c1f ;  /* 0x001c1f1a59597589 */ /* 0x000fe200000e0000 */
[----:B------:R-:W-:Y:S02]  /*9680*/  LOP3.LUT R24, R14, R163, RZ, 0x3c, !PT ;  /* 0x000000a30e187212 */ /* 0x000fe400078e3cff */
[----:B------:R-:W-:Y:S01]  /*9690*/  LOP3.LUT R60, R9, R60, RZ, 0x3c, !PT ;  /* 0x0000003c093c7212 */ /* 0x000fe200078e3cff */
[----:B------:R-:W-:Y:S01]  /*96a0*/  IMAD.X R9, RZ, RZ, R61, P4 ;  /* 0x000000ffff097224 */ /* 0x000fe200020e063d */
[----:B------:R-:W-:Y:S01]  /*96b0*/  LOP3.LUT R12, R161, 0x380, RZ, 0xc0, !PT ;  /* 0x00000380a10c7812 */ /* 0x000fe200078ec0ff */
[----:B------:R-:W-:Y:S01]  /*96c0*/  SHFL.IDX PT, R121, R121, R26, 0x1c1f ;  /* 0x001c1f1a79797589 */ /* 0x000fe200000e0000 */
[----:B------:R-:W-:-:S02]  /*96d0*/  LOP3.LUT R14, R6, R165, RZ, 0x3c, !PT ;  /* 0x000000a5060e7212 */ /* 0x000fc400078e3cff */
[----:B------:R-:W-:Y:S01]  /*96e0*/  LOP3.LUT R6, R80, R169, RZ, 0x3c, !PT ;  /* 0x000000a950067212 */ /* 0x000fe200078e3cff */
[----:B------:R-:W-:Y:S01]  /*96f0*/  SHFL.IDX PT, R123, R123, R26, 0x1c1f ;  /* 0x001c1f1a7b7b7589 */ /* 0x000fe200000e0000 */
[----:B------:R-:W-:Y:S02]  /*9700*/  SEL R125, R144, R141, P0 ;  /* 0x0000008d907d7207 */ /* 0x000fe40000000000 */
[----:B------:R-:W-:Y:S01]  /*9710*/  SEL R67, R141, R144, P0 ;  /* 0x000000908d437207 */ /* 0x000fe20000000000 */
[----:B------:R-:W-:Y:S01]  /*9720*/  SHFL.IDX PT, R91, R91, R26, 0x1c1f ;  /* 0x001c1f1a5b5b7589 */ /* 0x000fe200000e0000 */
[----:B------:R-:W-:Y:S02]  /*9730*/  SEL R131, R78, R25, P0 ;  /* 0x000000194e837207 */ /* 0x000fe40000000000 */
[----:B------:R-:W-:Y:S01]  /*9740*/  SEL R70, R25, R78, P0 ;  /* 0x0000004e19467207 */ /* 0x000fe20000000000 */
[--C-:B------:R-:W-:Y:S01]  /*9750*/  IMAD.X R25, RZ, RZ, R61.reuse, P6 ;  /* 0x000000ffff197224 */ /* 0x100fe200030e063d */
[----:B------:R-:W-:Y:S01]  /*9760*/  SEL R129, R90, R15, P0 ;  /* 0x0000000f5a817207 */ /* 0x000fe20000000000 */
[----:B------:R-:W-:Y:S01]  /*9770*/  SHFL.IDX PT, R125, R125, R26, 0x1c1f ;  /* 0x001c1f1a7d7d7589 */ /* 0x000fe200000e0000 */
[----:B------:R-:W-:Y:S01]  /*9780*/  SEL R69, R15, R90, P0 ;  /* 0x0000005a0f457207 */ /* 0x000fe20000000000 */
[--C-:B------:R-:W-:Y:S01]  /*9790*/  IMAD.X R15, RZ, RZ, R61.reuse, P1 ;  /* 0x000000ffff0f7224 */ /* 0x100fe200008e063d */
[----:B------:R-:W-:Y:S01]  /*97a0*/  SEL R141, R30, R31, P0 ;  /* 0x0000001f1e8d7207 */ /* 0x000fe20000000000 */
[----:B------:R-:W-:Y:S01]  /*97b0*/  SHFL.IDX PT, R93, R93, R26, 0x1c1f ;  /* 0x001c1f1a5d5d7589 */ /* 0x000fe200000e0000 */
[----:B------:R-:W-:Y:S01]  /*97c0*/  SEL R78, R31, R30, P0 ;  /* 0x0000001e1f4e7207 */ /* 0x000fe20000000000 */
[----:B------:R-:W-:Y:S01]  /*97d0*/  IMAD.X R31, RZ, RZ, R61, P5 ;  /* 0x000000ffff1f7224 */ /* 0x000fe200028e063d */
[----:B------:R-:W-:Y:S01]  /*97e0*/  SHF.R.U64 R8, R8, 0x3, RZ ;  /* 0x0000000308087819 */ /* 0x000fe200000012ff */
[----:B------:R-:W-:Y:S01]  /*97f0*/  SHFL.IDX PT, R127, R127, R26, 0x1c1f ;  /* 0x001c1f1a7f7f7589 */ /* 0x000fe200000e0000 */
[----:B------:R-:W-:-:S02]  /*9800*/  SHF.R.U64 R12, R12, 0x3, RZ ;  /* 0x000000030c0c7819 */ /* 0x000fc400000012ff */
[----:B------:R-:W-:Y:S01]  /*9810*/  MOV R106, R60 ;  /* 0x0000003c006a7202 */ /* 0x000fe20000000f00 */
[----:B------:R-:W-:Y:S01]  /*9820*/  SHFL.IDX PT, R95, R95, R26, 0x1c1f ;  /* 0x001c1f1a5f5f7589 */ /* 0x000fe200000e0000 */
[----:B------:R-:W-:Y:S02]  /*9830*/  MOV R61, R6 ;  /* 0x00000006003d7202 */ /* 0x000fe40000000f00 */
[----:B------:R-:W-:Y:S01]  /*9840*/  LOP3.LUT R7, R26, 0x2, RZ, 0x3c, !PT ;  /* 0x000000021a077812 */ /* 0x000fe200078e3cff */
[----:B------:R-:W-:Y:S01]  /*9850*/  SHFL.IDX PT, R129, R129, R26, 0x1c1f ;  /* 0x001c1f1a81817589 */ /* 0x000fe200000e0000 */
[----:B------:R-:W-:Y:S02]  /*9860*/  LOP3.LUT R28, R8, R159, RZ, 0x3c, !PT ;  /* 0x0000009f081c7212 */ /* 0x000fe400078e3cff */
[----:B------:R-:W-:Y:S01]  /*9870*/  LOP3.LUT R30, R12, R161, RZ, 0x3c, !PT ;  /* 0x000000a10c1e7212 */ /* 0x000fe200078e3cff */
[----:B------:R-:W0:Y:S01]  /*9880*/  SHFL.IDX PT, R10, R10, R7, 0x1c1f ;  /* 0x001c1f070a0a7589 */ /* 0x000e2200000e0000 */
[----:B------:R-:W-:-:S02]  /*9890*/  MOV R102, R52 ;  /* 0x0000003400667202 */ /* 0x000fc40000000f00 */
[----:B------:R-:W-:Y:S01]  /*98a0*/  MOV R88, R14 ;  /* 0x0000000e00587202 */ /* 0x000fe20000000f00 */
[----:B------:R-:W1:Y:S01]  /*98b0*/  SHFL.IDX PT, R66, R66, R7, 0x1c1f ;  /* 0x001c1f0742427589 */ /* 0x000e6200000e0000 */
[----:B------:R-:W-:Y:S02]  /*98c0*/  MOV R104, R54 ;  /* 0x0000003600687202 */ /* 0x000fe40000000f00 */
[----:B------:R-:W-:Y:S01]  /*98d0*/  MOV R90, R28 ;  /* 0x0000001c005a7202 */ /* 0x000fe20000000f00 */
[----:B------:R2:W3:Y:S01]  /*98e0*/  SHFL.IDX PT, R14, R11, R7, 0x1c1f ;  /* 0x001c1f070b0e7589 */ /* 0x0004e200000e0000 */
[----:B------:R-:W-:Y:S02]  /*98f0*/  MOV R53, R24 ;  /* 0x0000001800357202 */ /* 0x000fe40000000f00 */
[----:B------:R-:W-:Y:S01]  /*9900*/  MOV R55, R30 ;  /* 0x0000001e00377202 */ /* 0x000fe20000000f00 */
[----:B------:R-:W4:Y:S01]  /*9910*/  SHFL.IDX PT, R24, R63, R7, 0x1c1f ;  /* 0x001c1f073f187589 */ /* 0x000f2200000e0000 */
[----:B------:R-:W-:-:S02]  /*9920*/  MOV R92, R34 ;  /* 0x00000022005c7202 */ /* 0x000fc40000000f00 */
[----:B------:R-:W-:Y:S01]  /*9930*/  LOP3.LUT R8, R167, 0x380, RZ, 0xc0, !PT ;  /* 0x00000380a7087812 */ /* 0x000fe200078ec0ff */
[----:B------:R-:W4:Y:S01]  /*9940*/  SHFL.IDX PT, R28, R59, R7, 0x1c1f ;  /* 0x001c1f073b1c7589 */ /* 0x000f2200000e0000 */
[----:B------:R-:W-:Y:S02]  /*9950*/  LOP3.LUT R82, R171, 0x380, RZ, 0xc0, !PT ;  /* 0x00000380ab527812 */ /* 0x000fe400078ec0ff */
[----:B------:R-:W-:Y:S01]  /*9960*/  MOV R94, R38 ;  /* 0x00000026005e7202 */ /* 0x000fe20000000f00 */
[----:B------:R-:W4:Y:S01]  /*9970*/  SHFL.IDX PT, R20, R20, R7, 0x1c1f ;  /* 0x001c1f0714147589 */ /* 0x000f2200000e0000 */
[----:B------:R-:W-:Y:S02]  /*9980*/  MOV R98, R44 ;  /* 0x0000002c00627202 */ /* 0x000fe40000000f00 */
[----:B------:R-:W-:Y:S01]  /*9990*/  SHF.R.U64 R8, R8, 0x3, RZ ;  /* 0x0000000308087819 */ /* 0x000fe200000012ff */
[----:B------:R-:W4:Y:S01]  /*99a0*/  SHFL.IDX PT, R30, R21, R7, 0x1c1f ;  /* 0x001c1f07151e7589 */ /* 0x000f2200000e0000 */
[----:B------:R-:W-:-:S02]  /*99b0*/  SHF.R.U64 R82, R82, 0x3, RZ ;  /* 0x0000000352527819 */ /* 0x000fc400000012ff */
[----:B------:R-:W-:Y:S01]  /*99c0*/  MOV R96, R40 ;  /* 0x0000002800607202 */ /* 0x000fe20000000f00 */
[----:B------:R4:W-:Y:S01]  /*99d0*/  SHFL.IDX PT, R34, R27, R7, 0x1c1f ;  /* 0x001c1f071b227589 */ /* 0x0009e200000e0000 */
[----:B------:R-:W-:Y:S02]  /*99e0*/  LOP3.LUT R12, R8, R167, RZ, 0x3c, !PT ;  /* 0x000000a7080c7212 */ /* 0x000fe400078e3cff */
[----:B------:R-:W-:Y:S01]  /*99f0*/  MOV R100, R48 ;  /* 0x0000003000647202 */ /* 0x000fe20000000f00 */
[----:B------:R-:W4:Y:S01]  /*9a00*/  SHFL.IDX PT, R62, R62, R7, 0x1c1f ;  /* 0x001c1f073e3e7589 */ /* 0x000f2200000e0000 */
[----:B------:R-:W-:Y:S02]  /*9a10*/  LOP3.LUT R8, R82, R171, RZ, 0x3c, !PT ;  /* 0x000000ab52087212 */ /* 0x000fe400078e3cff */
[----:B------:R-:W-:Y:S01]  /*9a20*/  MOV R86, R12 ;  /* 0x0000000c00567202 */ /* 0x000fe20000000f00 */
[----:B------:R-:W-:Y:S01]  /*9a30*/  SHFL.IDX PT, R38, R36, R7, 0x1c1f ;  /* 0x001c1f0724267589 */ /* 0x000fe200000e0000 */
[----:B------:R-:W-:-:S02]  /*9a40*/  MOV R41, R8 ;  /* 0x0000000800297202 */ /* 0x000fc40000000f00 */
[----:B0-----:R-:W-:Y:S01]  /*9a50*/  SEL R8, R75, R10, P0 ;  /* 0x0000000a4b087207 */ /* 0x001fe20000000000 */
[----:B------:R-:W0:Y:S01]  /*9a60*/  SHFL.IDX PT, R64, R64, R7, 0x1c1f ;  /* 0x001c1f0740407589 */ /* 0x000e2200000e0000 */
[----:B------:R-:W-:Y:S02]  /*9a70*/  SEL R10, R10, R75, P0 ;  /* 0x0000004b0a0a7207 */ /* 0x000fe40000000000 */
[----:B-1----:R-:W-:Y:S01]  /*9a80*/  SEL R9, R113, R66, P0 ;  /* 0x0000004271097207 */ /* 0x002fe20000000000 */
[----:B------:R-:W1:Y:S01]  /*9a90*/  SHFL.IDX PT, R44, R65, R7, 0x1c1f ;  /* 0x001c1f07412c7589 */ /* 0x000e6200000e0000 */
[----:B--2---:R-:W-:Y:S02]  /*9aa0*/  SEL R11, R66, R113, P0 ;  /* 0x00000071420b7207 */ /* 0x004fe40000000000 */
[----:B---3--:R-:W-:Y:S01]  /*9ab0*/  SEL R12, R77, R14, P0 ;  /* 0x0000000e4d0c7207 */ /* 0x008fe20000000000 */
[----:B------:R-:W-:Y:S01]  /*9ac0*/  BAR.SYNC.DEFER_BLOCKING 0x1, 0x100 ;  /* 0x0044000000007b1d */ /* 0x000fe20000010000 */
[----:B------:R-:W-:-:S02]  /*9ad0*/  SEL R14, R14, R77, P0 ;  /* 0x0000004d0e0e7207 */ /* 0x000fc40000000000 */
[----:B----4-:R-:W-:Y:S02]  /*9ae0*/  SEL R13, R115, R24, P0 ;  /* 0x00000018730d7207 */ /* 0x010fe40000000000 */
[----:B------:R-:W-:Y:S02]  /*9af0*/  SEL R15, R24, R115, P0 ;  /* 0x00000073180f7207 */ /* 0x000fe40000000000 */
[----:B------:R-:W-:Y:S01]  /*9b00*/  SEL R25, R117, R28, P0 ;  /* 0x0000001c75197207 */ /* 0x000fe20000000000 */
[----:B------:R1:W-:Y:S01]  /*9b10*/  SHFL.IDX PT, R6, R37, R7, 0x1c1f ;  /* 0x001c1f0725067589 */ /* 0x0003e200000e0000 */
[----:B------:R-:W-:Y:S02]  /*9b20*/  SEL R27, R28, R117, P0 ;  /* 0x000000751c1b7207 */ /* 0x000fe40000000000 */
[----:B------:R-:W-:Y:S01]  /*9b30*/  MOV R49, R32 ;  /* 0x0000002000317202 */ /* 0x000fe20000000f00 */
[----:B------:R-:W-:Y:S01]  /*9b40*/  SHFL.IDX PT, R60, R67, R7, 0x1c1f ;  /* 0x001c1f07433c7589 */ /* 0x000fe200000e0000 */
[----:B------:R-:W-:-:S02]  /*9b50*/  SEL R24, R79, R20, P0 ;  /* 0x000000144f187207 */ /* 0x000fc40000000000 */
[----:B------:R-:W-:Y:S01]  /*9b60*/  SEL R28, R85, R30, P0 ;  /* 0x0000001e551c7207 */ /* 0x000fe20000000000 */
[----:B------:R-:W-:Y:S01]  /*9b70*/  SHFL.IDX PT, R42, R42, R7, 0x1c1f ;  /* 0x001c1f072a2a7589 */ /* 0x000fe200000e0000 */
[----:B------:R-:W-:Y:S02]  /*9b80*/  SEL R30, R30, R85, P0 ;  /* 0x000000551e1e7207 */ /* 0x000fe40000000000 */
[----:B------:R-:W-:Y:S01]  /*9b90*/  SEL R29, R119, R62, P0 ;  /* 0x0000003e771d7207 */ /* 0x000fe20000000000 */
[----:B------:R-:W-:Y:S01]  /*9ba0*/  SHFL.IDX PT, R68, R68, R7, 0x1c1f ;  /* 0x001c1f0744447589 */ /* 0x000fe200000e0000 */
[----:B------:R-:W-:Y:S02]  /*9bb0*/  SEL R31, R62, R119, P0 ;  /* 0x000000773e1f7207 */ /* 0x000fe40000000000 */
[----:B------:R-:W-:Y:S01]  /*9bc0*/  SEL R32, R87, R34, P0 ;  /* 0x0000002257207207 */ /* 0x000fe20000000000 */
[----:B------:R-:W-:Y:S01]  /*9bd0*/  SHFL.IDX PT, R40, R43, R7, 0x1c1f ;  /* 0x001c1f072b287589 */ /* 0x000fe200000e0000 */
[----:B------:R-:W-:-:S02]  /*9be0*/  SEL R34, R34, R87, P0 ;  /* 0x0000005722227207 */ /* 0x000fc40000000000 */
[----:B0-----:R-:W-:Y:S01]  /*9bf0*/  SEL R33, R121, R64, P0 ;  /* 0x0000004079217207 */ /* 0x001fe20000000000 */
[----:B------:R-:W-:Y:S01]  /*9c00*/  SHFL.IDX PT, R80, R69, R7, 0x1c1f ;  /* 0x001c1f0745507589 */ /* 0x000fe200000e0000 */
[----:B------:R-:W-:Y:S02]  /*9c10*/  SEL R35, R64, R121, P0 ;  /* 0x0000007940237207 */ /* 0x000fe40000000000 */
[----:B------:R-:W-:Y:S01]  /*9c20*/  SEL R36, R89, R38, P0 ;  /* 0x0000002659247207 */ /* 0x000fe20000000000 */
[----:B------:R-:W-:Y:S01]  /*9c30*/  SHFL.IDX PT, R101, R101, R26, 0x1c1f ;  /* 0x001c1f1a65657589 */ /* 0x000fe200000e0000 */
[----:B------:R-:W-:Y:S02]  /*9c40*/  SEL R38, R38, R89, P0 ;  /* 0x0000005926267207 */ /* 0x000fe40000000000 */
[----:B-1----:R-:W-:Y:S01]  /*9c50*/  SEL R37, R123, R44, P0 ;  /* 0x0000002c7b257207 */ /* 0x002fe20000000000 */
[----:B------:R-:W0:Y:S01]  /*9c60*/  SHFL.IDX PT, R46, R46, R7, 0x1c1f ;  /* 0x001c1f072e2e7589 */ /* 0x000e2200000e0000 */
[----:B------:R-:W-:-:S02]  /*9c70*/  SEL R39, R44, R123, P0 ;  /* 0x0000007b2c277207 */ /* 0x000fc40000000000 */
[----:B------:R-:W-:Y:S01]  /*9c80*/  PLOP3.LUT P1, PT, PT, PT, UP0, 0x80, 0x0 ;  /* 0x000000000000781c */ /* 0x000fe20003f2f008 */
[----:B------:R-:W-:Y:S04]  /*9c90*/  SHFL.IDX PT, R103, R103, R26, 0x1c1f ;  /* 0x001c1f1a67677589 */ /* 0x000fe800000e0000 */
[----:B------:R-:W-:Y:S04]  /*9ca0*/  SHFL.IDX PT, R131, R131, R26, 0x1c1f ;  /* 0x001c1f1a83837589 */ /* 0x000fe800000e0000 */
[----:B------:R-:W-:Y:S04]  /*9cb0*/  SHFL.IDX PT, R48, R47, R7, 0x1c1f ;  /* 0x001c1f072f307589 */ /* 0x000fe800000e0000 */
[----:B------:R-:W1:Y:S04]  /*9cc0*/  SHFL.IDX PT, R70, R70, R7, 0x1c1f ;  /* 0x001c1f0746467589 */ /* 0x000e6800000e0000 */
[----:B------:R-:W-:Y:S04]  /*9cd0*/  SHFL.IDX PT, R107, R107, R26, 0x1c1f ;  /* 0x001c1f1a6b6b7589 */ /* 0x000fe800000e0000 */
[----:B------:R-:W-:Y:S01]  /*9ce0*/  SHFL.IDX PT, R133, R133, R26, 0x1c1f ;  /* 0x001c1f1a85857589 */ /* 0x000fe200000e0000 */
[----:B0-----:R-:W-:-:S02]  /*9cf0*/  SEL R44, R101, R46, P0 ;  /* 0x0000002e652c7207 */ /* 0x001fc40000000000 */
[----:B------:R-:W-:Y:S01]  /*9d00*/  SEL R46, R46, R101, P0 ;  /* 0x000000652e2e7207 */ /* 0x000fe20000000000 */
[----:B------:R-:W-:Y:S04]  /*9d10*/  SHFL.IDX PT, R50, R50, R7, 0x1c1f ;  /* 0x001c1f0732327589 */ /* 0x000fe800000e0000 */
[----:B------:R-:W-:Y:S04]  /*9d20*/  SHFL.IDX PT, R82, R71, R7, 0x1c1f ;  /* 0x001c1f0747527589 */ /* 0x000fe800000e0000 */
[----:B------:R-:W-:Y:S04]  /*9d30*/  SHFL.IDX PT, R135, R135, R26, 0x1c1f ;  /* 0x001c1f1a87877589 */ /* 0x000fe800000e0000 */
[----:B------:R-:W0:Y:S01]  /*9d40*/  SHFL.IDX PT, R72, R72, R7, 0x1c1f ;  /* 0x001c1f0748487589 */ /* 0x000e2200000e0000 */
[----:B-1----:R-:W-:-:S02]  /*9d50*/  SEL R45, R131, R70, P0 ;  /* 0x00000046832d7207 */ /* 0x002fc40000000000 */
[----:B------:R-:W-:Y:S01]  /*9d60*/  SEL R47, R70, R131, P0 ;  /* 0x00000083462f7207 */ /* 0x000fe20000000000 */
[----:B------:R-:W-:Y:S04]  /*9d70*/  SHFL.IDX PT, R109, R109, R26, 0x1c1f ;  /* 0x001c1f1a6d6d7589 */ /* 0x000fe800000e0000 */
[----:B------:R-:W-:Y:S04]  /*9d80*/  SHFL.IDX PT, R137, R137, R26, 0x1c1f ;  /* 0x001c1f1a89897589 */ /* 0x000fe800000e0000 */
[----:B------:R0:W-:Y:S04]  /*9d90*/  SHFL.IDX PT, R52, R51, R7, 0x1c1f ;  /* 0x001c1f0733347589 */ /* 0x0001e800000e0000 */
[----:B------:R-:W-:Y:S04]  /*9da0*/  SHFL.IDX PT, R84, R73, R7, 0x1c1f ;  /* 0x001c1f0749547589 */ /* 0x000fe800000e0000 */
[----:B------:R-:W-:Y:S04]  /*9db0*/  SHFL.IDX PT, R97, R97, R26, 0x1c1f ;  /* 0x001c1f1a61617589 */ /* 0x000fe800000e0000 */
[----:B------:R-:W-:Y:S01]  /*9dc0*/  SHFL.IDX PT, R105, R105, R26, 0x1c1f ;  /* 0x001c1f1a69697589 */ /* 0x000fe200000e0000 */
[----:B0-----:R-:W-:-:S03]  /*9dd0*/  SEL R51, R72, R135, P0 ;  /* 0x0000008748337207 */ /* 0x001fc60000000000 */
        /* <DEDUP_REMOVED lines=8> */
[----:B------:R0:W-:Y:S04]  /*9e60*/  SHFL.IDX PT, R141, R141, R26, 0x1c1f ;  /* 0x001c1f1a8d8d7589 */ /* 0x0001e800000e0000 */
[----:B------:R1:W2:Y:S04]  /*9e70*/  SHFL.IDX PT, R78, R78, R7, 0x1c1f ;  /* 0x001c1f074e4e7589 */ /* 0x0002a800000e0000 */
[----:B------:R3:W-:Y:S01]  /*9e80*/  STSM.16.M88.4 [R106], R8 ;  /* 0x000000086a007844 */ /* 0x0007e20000000200 */
[----:B0-----:R-:W-:-:S03]  /*9e90*/  SEL R26, R20, R79, P0 ;  /* 0x0000004f141a7207 */ /* 0x001fc60000000000 */
[----:B------:R0:W-:Y:S01]  /*9ea0*/  STSM.16.M88.4 [R104], R12 ;  /* 0x0000000c68007844 */ /* 0x0001e20000000200 */
[----:B-1----:R-:W-:Y:S01]  /*9eb0*/  IMAD.U32 R7, RZ, RZ, UR6 ;  /* 0x00000006ff077e24 */ /* 0x002fe2000f8e00ff */
[----:B------:R-:W-:Y:S02]  /*9ec0*/  ULDC.64 UR6, c[0x0][0xbe0] ;  /* 0x0002f80000067ab9 */ /* 0x000fe40000000a00 */
[----:B------:R1:W-:Y:S04]  /*9ed0*/  STSM.16.M88.4 [R102], R24 ;  /* 0x0000001866007844 */ /* 0x0003e80000000200 */
[----:B------:R4:W-:Y:S01]  /*9ee0*/  STSM.16.M88.4 [R100], R28 ;  /* 0x0000001c64007844 */ /* 0x0009e20000000200 */
[----:B---3--:R-:W-:-:S03]  /*9ef0*/  SEL R8, R91, R6, P0 ;  /* 0x000000065b087207 */ /* 0x008fc60000000000 */
[----:B------:R-:W-:Y:S01]  /*9f00*/  STSM.16.M88.4 [R98], R32 ;  /* 0x0000002062007844 */ /* 0x000fe20000000200 */
[----:B------:R-:W-:Y:S02]  /*9f10*/  SEL R10, R6, R91, P0 ;  /* 0x0000005b060a7207 */ /* 0x000fe40000000000 */
[----:B------:R-:W-:Y:S01]  /*9f20*/  SEL R9, R125, R60, P0 ;  /* 0x0000003c7d097207 */ /* 0x000fe20000000000 */
[----:B------:R-:W-:Y:S01]  /*9f30*/  STSM.16.M88.4 [R96], R36 ;  /* 0x0000002460007844 */ /* 0x000fe20000000200 */
[----:B------:R-:W-:Y:S02]  /*9f40*/  SEL R11, R60, R125, P0 ;  /* 0x0000007d3c0b7207 */ /* 0x000fe40000000000 */
[----:B0-----:R-:W-:Y:S02]  /*9f50*/  SEL R12, R93, R42, P0 ;  /* 0x0000002a5d0c7207 */ /* 0x001fe40000000000 */
[----:B------:R-:W-:Y:S01]  /*9f60*/  SEL R14, R42, R93, P0 ;  /* 0x0000005d2a0e7207 */ /* 0x000fe20000000000 */
[----:B------:R0:W-:Y:S01]  /*9f70*/  STSM.16.M88.4 [R94], R8 ;  /* 0x000000085e007844 */ /* 0x0001e20000000200 */
[----:B------:R-:W-:-:S02]  /*9f80*/  SEL R13, R127, R68, P0 ;  /* 0x000000447f0d7207 */ /* 0x000fc40000000000 */
[----:B------:R-:W-:Y:S02]  /*9f90*/  SEL R15, R68, R127, P0 ;  /* 0x0000007f440f7207 */ /* 0x000fe40000000000 */
[----:B--2---:R-:W-:Y:S02]  /*9fa0*/  SEL R57, R141, R78, P0 ;  /* 0x0000004e8d397207 */ /* 0x004fe40000000000 */
[----:B------:R-:W-:Y:S01]  /*9fb0*/  SEL R59, R78, R141, P0 ;  /* 0x0000008d4e3b7207 */ /* 0x000fe20000000000 */
[----:B------:R-:W-:Y:S01]  /*9fc0*/  STSM.16.M88.4 [R92], R12 ;  /* 0x0000000c5c007844 */ /* 0x000fe20000000200 */
[----:B-1----:R-:W-:Y:S01]  /*9fd0*/  SEL R24, R95, R40, P0 ;  /* 0x000000285f187207 */ /* 0x002fe20000000000 */
[----:B------:R-:W-:Y:S01]  /*9fe0*/  UISETP.NE.U32.AND UP1, UPT, UR6, URZ, UPT ;  /* 0x0000003f0600728c */ /* 0x000fe2000bf25070 */
[----:B------:R-:W-:Y:S01]  /*9ff0*/  SEL R26, R40, R95, P0 ;  /* 0x0000005f281a7207 */ /* 0x000fe20000000000 */
[----:B------:R-:W-:Y:S01]  /*a000*/  IMAD.U32 R6, RZ, RZ, UR4 ;  /* 0x00000004ff067e24 */ /* 0x000fe2000f8e00ff */
[----:B------:R-:W-:-:S02]  /*a010*/  SEL R25, R129, R80, P0 ;  /* 0x0000005081197207 */ /* 0x000fc40000000000 */
[----:B------:R-:W-:Y:S02]  /*a020*/  SEL R27, R80, R129, P0 ;  /* 0x00000081501b7207 */ /* 0x000fe40000000000 */
[----:B----4-:R-:W-:Y:S02]  /*a030*/  SEL R28, R103, R48, P0 ;  /* 0x00000030671c7207 */ /* 0x010fe40000000000 */
[----:B------:R-:W-:Y:S01]  /*a040*/  SEL R30, R48, R103, P0 ;  /* 0x00000067301e7207 */ /* 0x000fe20000000000 */
[----:B------:R1:W-:Y:S01]  /*a050*/  STSM.16.M88.4 [R49], R24 ;  /* 0x0000001831007844 */ /* 0x0003e20000000200 */
[----:B------:R-:W-:Y:S02]  /*a060*/  SEL R29, R133, R82, P0 ;  /* 0x00000052851d7207 */ /* 0x000fe40000000000 */
[----:B------:R-:W-:Y:S01]  /*a070*/  SEL R31, R82, R133, P0 ;  /* 0x00000085521f7207 */ /* 0x000fe20000000000 */
[----:B------:R-:W-:Y:S01]  /*a080*/  STSM.16.M88.4 [R90], R44 ;  /* 0x0000002c5a007844 */ /* 0x000fe20000000200 */
[----:B------:R-:W-:-:S02]  /*a090*/  SEL R48, R107, R50, P0 ;  /* 0x000000326b307207 */ /* 0x000fc40000000000 */
[----:B------:R-:W-:Y:S01]  /*a0a0*/  SEL R50, R50, R107, P0 ;  /* 0x0000006b32327207 */ /* 0x000fe20000000000 */
[----:B------:R2:W-:Y:S01]  /*a0b0*/  STSM.16.M88.4 [R55], R28 ;  /* 0x0000001c37007844 */ /* 0x0005e20000000200 */
[----:B0-----:R-:W-:Y:S02]  /*a0c0*/  SEL R8, R109, R52, P0 ;  /* 0x000000346d087207 */ /* 0x001fe40000000000 */
[----:B------:R-:W-:Y:S02]  /*a0d0*/  SEL R10, R52, R109, P0 ;  /* 0x0000006d340a7207 */ /* 0x000fe40000000000 */
[----:B------:R-:W-:Y:S02]  /*a0e0*/  SEL R9, R137, R84, P0 ;  /* 0x0000005489097207 */ /* 0x000fe40000000000 */
[----:B------:R-:W-:Y:S02]  /*a0f0*/  SEL R11, R84, R137, P0 ;  /* 0x00000089540b7207 */ /* 0x000fe40000000000 */
[----:B-1----:R-:W-:-:S02]  /*a100*/  SEL R49, R135, R72, P0 ;  /* 0x0000004887317207 */ /* 0x002fc40000000000 */
[----:B------:R-:W-:Y:S02]  /*a110*/  SEL R12, R97, R56, P0 ;  /* 0x00000038610c7207 */ /* 0x000fe40000000000 */
[----:B------:R-:W-:Y:S01]  /*a120*/  SEL R14, R56, R97, P0 ;  /* 0x00000061380e7207 */ /* 0x000fe20000000000 */
[----:B------:R0:W-:Y:S01]  /*a130*/  STSM.16.M88.4 [R53], R48 ;  /* 0x0000003035007844 */ /* 0x0001e20000000200 */
[----:B------:R-:W-:Y:S02]  /*a140*/  SEL R13, R139, R74, P0 ;  /* 0x0000004a8b0d7207 */ /* 0x000fe40000000000 */
[----:B------:R-:W-:Y:S01]  /*a150*/  SEL R15, R74, R139, P0 ;  /* 0x0000008b4a0f7207 */ /* 0x000fe20000000000 */
[----:B------:R1:W-:Y:S01]  /*a160*/  STSM.16.M88.4 [R88], R8 ;  /* 0x0000000858007844 */ /* 0x0003e20000000200 */
[----:B------:R-:W-:Y:S02]  /*a170*/  SEL R52, R105, R54, P0 ;  /* 0x0000003669347207 */ /* 0x000fe40000000000 */
[----:B------:R-:W-:Y:S01]  /*a180*/  SEL R54, R54, R105, P0 ;  /* 0x0000006936367207 */ /* 0x000fe20000000000 */
[----:B------:R3:W-:Y:S01]  /*a190*/  STSM.16.M88.4 [R86], R12 ;  /* 0x0000000c56007844 */ /* 0x0007e20000000200 */
[----:B--2---:R-:W-:-:S02]  /*a1a0*/  SEL R55, R76, R99, P0 ;  /* 0x000000634c377207 */ /* 0x004fc40000000000 */
[----:B------:R-:W-:Y:S02]  /*a1b0*/  SEL R56, R111, R58, P0 ;  /* 0x0000003a6f387207 */ /* 0x000fe40000000000 */
[----:B------:R-:W-:Y:S02]  /*a1c0*/  SEL R58, R58, R111, P0 ;  /* 0x0000006f3a3a7207 */ /* 0x000fe40000000000 */
[----:B0-----:R-:W-:-:S05]  /*a1d0*/  SEL R53, R99, R76, P0 ;  /* 0x0000004c63357207 */ /* 0x001fca0000000000 */
[----:B------:R0:W-:Y:S04]  /*a1e0*/  STSM.16.M88.4 [R61], R52 ;  /* 0x000000343d007844 */ /* 0x0001e80000000200 */
[----:B------:R0:W-:Y:S01]  /*a1f0*/  STSM.16.M88.4 [R41], R56 ;  /* 0x0000003829007844 */ /* 0x0001e20000000200 */
[----:B------:R-:W-:Y:S01]  /*a200*/  BAR.SYNC.DEFER_BLOCKING 0x1, 0x100 ;  /* 0x0044000000007b1d */ /* 0x000fe20000010000 */
[----:B------:R-:W-:-:S07]  /*a210*/  UISETP.NE.AND.EX UP1, UPT, UR7, URZ, UPT, UP1 ;  /* 0x0000003f0700728c */ /* 0x000fce000bf25310 */
[----:B------:R-:W2:Y:S01]  /*a220*/  LDC R76, c[0x0][0xa88] ;  /* 0x0002a200ff4c7b82 */ /* 0x000ea20000000800 */
[----:B------:R-:W-:-:S03]  /*a230*/  PLOP3.LUT P2, PT, PT, PT, UP1, 0x80, 0x0 ;  /* 0x000000000000781c */ /* 0x000fc60003f4f018 */
[----:B------:R-:W-:Y:S02]  /*a240*/  @UP1 ULDC.64 UR6, c[0x0][0xbe0] ;  /* 0x0002f80000061ab9 */ /* 0x000fe40000000a00 */
[----:B------:R-:W-:-:S06]  /*a250*/  @UP1 UIMAD.WIDE UR6, UR36, 0x4, UR6 ;  /* 0x00000004240618a5 */ /* 0x000fcc000f8e0206 */
[----:B-1----:R-:W-:Y:S02]  /*a260*/  IMAD.U32 R8, RZ, RZ, UR6 ;  /* 0x00000006ff087e24 */ /* 0x002fe4000f8e00ff */
[----:B------:R-:W-:Y:S01]  /*a270*/  IMAD.U32 R9, RZ, RZ, UR7 ;  /* 0x00000007ff097e24 */ /* 0x000fe2000f8e00ff */
[----:B------:R-:W4:Y:S01]  /*a280*/  @P1 LDG.E R20, desc[UR46][R6.64] ;  /* 0x0000002e06141981 */ /* 0x000f22000c1e1900 */
[----:B------:R-:W-:Y:S01]  /*a290*/  IMAD R21, R18, 0x40, R16 ;  /* 0x0000004012157824 */ /* 0x000fe200078e0210 */
[----:B------:R-:W-:-:S03]  /*a2a0*/  UMOV UR4, URZ ;  /* 0x0000003f00047c82 */ /* 0x000fc60008000000 */
[----:B------:R-:W-:Y:S01]  /*a2b0*/  IMAD.WIDE R4, R21, 0x2, R4 ;  /* 0x0000000215047825 */ /* 0x000fe200078e0204 */
[----:B--2---:R0:W5:Y:S02]  /*a2c0*/  @P2 LDG.E R76, desc[UR46][R8.64] ;  /* 0x0000002e084c2981 */ /* 0x004164000c1e1900 */
[----:B---3--:R-:W-:Y:S02]  /*a2d0*/  IADD3 R13, P0, R4, 0x1000, RZ ;  /* 0x00001000040d7810 */ /* 0x008fe40007f1e0ff */
[----:B----4-:R-:W-:Y:S01]  /*a2e0*/  @P1 R2UR UR4, R20 ;  /* 0x00000000140412ca */ /* 0x010fe200000e0000 */
[----:B0-----:R-:W-:-:S14]  /*a2f0*/  @P2 BRA `(.L_x_148) ;  /* 0x0000000000102947 */ /* 0x001fdc0003800000 */
[----:B------:R-:W-:Y:S05]  /*a300*/  @!P1 BRA `(.L_x_148) ;  /* 0x00000000000c9947 */ /* 0x000fea0003800000 */
[----:B------:R-:W2:Y:S04]  /*a310*/  LDG.E R9, desc[UR46][R6.64] ;  /* 0x0000002e06097981 */ /* 0x000ea8000c1e1900 */
[----:B-----5:R-:W2:Y:S02]  /*a320*/  LDG.E R76, desc[UR46][R6.64+0x4] ;  /* 0x0000042e064c7981 */ /* 0x020ea4000c1e1900 */
[----:B--2---:R-:W-:-:S07]  /*a330*/  IMAD.IADD R76, R76, 0x1, -R9 ;  /* 0x000000014c4c7824 */ /* 0x004fce00078e0a09 */
.L_x_148:
[----:B------:R-:W-:Y:S01]  /*a340*/  USHF.R.S32.HI UR11, URZ, 0x1f, UR39 ;  /* 0x0000001f3f0b7899 */ /* 0x000fe20008011427 */
[C---:B------:R-:W-:Y:S01]  /*a350*/  IADD3 R9, P1, R4.reuse, 0x2000, RZ ;  /* 0x0000200004097810 */ /* 0x040fe20007f3e0ff */
[----:B------:R-:W-:Y:S01]  /*a360*/  ULDC.64 UR12, c[0x0][0xb70] ;  /* 0x0002dc00000c7ab9 */ /* 0x000fe20000000a00 */
[----:B------:R-:W-:Y:S01]  /*a370*/  USHF.R.S32.HI UR9, URZ, 0x1f, UR4 ;  /* 0x0000001f3f097899 */ /* 0x000fe20008011404 */
[----:B------:R-:W-:Y:S01]  /*a380*/  IADD3 R7, P2, R4, 0x3000, RZ ;  /* 0x0000300004077810 */ /* 0x000fe20007f5e0ff */
[----:B------:R-:W-:Y:S01]  /*a390*/  UIMAD UR10, UR11, UR12, URZ ;  /* 0x0000000c0b0a72a4 */ /* 0x000fe2000f8e023f */
[----:B------:R-:W-:Y:S01]  /*a3a0*/  LOP3.LUT R8, R9, 0x380, RZ, 0xc0, !PT ;  /* 0x0000038009087812 */ /* 0x000fe200078ec0ff */
[----:B------:R-:W-:Y:S01]  /*a3b0*/  UMOV UR8, UR4 ;  /* 0x0000000400087c82 */ /* 0x000fe20008000000 */
[----:B------:R-:W-:Y:S01]  /*a3c0*/  USEL UR37, UR37, URZ, !UP0 ;  /* 0x0000003f25257287 */ /* 0x000fe2000c000000 */
[----:B------:R-:W-:Y:S01]  /*a3d0*/  LOP3.LUT R6, R7, 0x380, RZ, 0xc0, !PT ;  /* 0x0000038007067812 */ /* 0x000fe200078ec0ff */
[----:B------:R-:W-:Y:S01]  /*a3e0*/  UIMAD.WIDE.U32 UR6, UR39, UR12, UR8 ;  /* 0x0000000c270672a5 */ /* 0x000fe2000f8e0008 */
[----:B------:R-:W-:Y:S01]  /*a3f0*/  SHF.R.U64 R8, R8, 0x3, RZ ;  /* 0x0000000308087819 */ /* 0x000fe200000012ff */
[----:B------:R-:W-:Y:S01]  /*a400*/  UIMAD UR10, UR39, UR13, UR10 ;  /* 0x0000000d270a72a4 */ /* 0x000fe2000f8e020a */
[----:B------:R-:W-:Y:S01]  /*a410*/  IMAD R11, R17, 0x80, R234 ;  /* 0x00000080110b7824 */ /* 0x000fe200078e02ea */
[----:B------:R-:W-:Y:S01]  /*a420*/  USEL UR36, UR36, URZ, !UP0 ;  /* 0x0000003f24247287 */ /* 0x000fe2000c000000 */
[----:B------:R-:W-:Y:S01]  /*a430*/  SHF.R.U64 R6, R6, 0x3, RZ ;  /* 0x0000000306067819 */ /* 0x000fe200000012ff */
[----:B------:R-:W-:Y:S01]  /*a440*/  ULDC.64 UR12, c[0x0][0xb78] ;  /* 0x0002de00000c7ab9 */ /* 0x000fe20000000a00 */
[----:B------:R-:W-:Y:S01]  /*a450*/  UIADD3 UR7, UR7, UR10, URZ ;  /* 0x0000000a07077290 */ /* 0x000fe2000fffe03f */
[----:B------:R-:W-:Y:S01]  /*a460*/  LOP3.LUT R12, R13, 0x380, RZ, 0xc0, !PT ;  /* 0x000003800d0c7812 */ /* 0x000fe200078ec0ff */
[----:B------:R-:W-:Y:S01]  /*a470*/  UIMAD UR8, UR37, UR12, URZ ;  /* 0x0000000c250872a4 */ /* 0x000fe2000f8e023f */
[----:B------:R-:W-:Y:S01]  /*a480*/  LOP3.LUT R8, R8, R9, RZ, 0x3c, !PT ;  /* 0x0000000908087212 */ /* 0x000fe200078e3cff */
[----:B------:R-:W-:Y:S01]  /*a490*/  UIMAD.WIDE.U32 UR6, UR36, UR12, UR6 ;  /* 0x0000000c240672a5 */ /* 0x000fe2000f8e0006 */
[----:B------:R-:W-:Y:S01]  /*a4a0*/  LOP3.LUT R6, R6, R7, RZ, 0x3c, !PT ;  /* 0x0000000706067212 */ /* 0x000fe200078e3cff */
[----:B------:R-:W-:Y:S01]  /*a4b0*/  UIMAD UR8, UR36, UR13, UR8 ;  /* 0x0000000d240872a4 */ /* 0x000fe2000f8e0208 */
[----:B------:R-:W-:-:S02]  /*a4c0*/  SHF.R.S32.HI R7, RZ, 0x1f, R11 ;  /* 0x0000001fff077819 */ /* 0x000fc4000001140b */
[----:B------:R-:W-:Y:S01]  /*a4d0*/  SHF.R.U64 R12, R12, 0x3, RZ ;  /* 0x000000030c0c7819 */ /* 0x000fe200000012ff */
[----:B------:R-:W-:Y:S01]  /*a4e0*/  ULDC.64 UR12, c[0x0][0xaa0] ;  /* 0x0002a800000c7ab9 */ /* 0x000fe20000000a00 */
[----:B------:R-:W-:Y:S01]  /*a4f0*/  IADD3 R9, P3, R11, UR6, RZ ;  /* 0x000000060b097c10 */ /* 0x000fe2000ff7e0ff */
[----:B------:R-:W-:Y:S01]  /*a500*/  IMAD.U32 R10, RZ, RZ, UR8 ;  /* 0x00000008ff0a7e24 */ /* 0x000fe2000f8e00ff */
[----:B------:R-:W-:Y:S01]  /*a510*/  LOP3.LUT R12, R12, R13, RZ, 0x3c, !PT ;  /* 0x0000000d0c0c7212 */ /* 0x000fe200078e3cff */
[--C-:B------:R-:W-:Y:S01]  /*a520*/  IMAD.X R13, RZ, RZ, R5.reuse, P0 ;  /* 0x000000ffff0d7224 */ /* 0x100fe200000e0605 */
[----:B------:R-:W-:Y:S02]  /*a530*/  IADD3 R69, P0, R4, 0x8000, RZ ;  /* 0x0000800004457810 */ /* 0x000fe40007f1e0ff */
[----:B------:R-:W-:Y:S01]  /*a540*/  IADD3.X R10, R7, UR7, R10, P3, !PT ;  /* 0x00000007070a7c10 */ /* 0x000fe20009ffe40a */
[----:B------:R-:W-:Y:S01]  /*a550*/  ULDC.64 UR6, c[0x0][0xb40] ;  /* 0x0002d00000067ab9 */ /* 0x000fe20000000a00 */
[----:B------:R-:W-:Y:S01]  /*a560*/  LOP3.LUT R68, R69, 0x380, RZ, 0xc0, !PT ;  /* 0x0000038045447812 */ /* 0x000fe200078ec0ff */
[----:B------:R-:W-:Y:S01]  /*a570*/  IMAD.X R7, RZ, RZ, R5, P2 ;  /* 0x000000ffff077224 */ /* 0x000fe200010e0605 */
[----:B------:R-:W-:-:S02]  /*a580*/  LEA R20, P3, R9, UR6, 0x2 ;  /* 0x0000000609147c11 */ /* 0x000fc4000f8610ff */
[----:B------:R-:W-:Y:S02]  /*a590*/  SHF.R.U64 R68, R68, 0x3, RZ ;  /* 0x0000000344447819 */ /* 0x000fe400000012ff */
[----:B------:R-:W-:Y:S01]  /*a5a0*/  LEA.HI.X R21, R9, UR7, R10, 0x2, P3 ;  /* 0x0000000709157c11 */ /* 0x000fe200098f140a */
[--C-:B------:R-:W-:Y:S01]  /*a5b0*/  IMAD.X R9, RZ, RZ, R5.reuse, P1 ;  /* 0x000000ffff097224 */ /* 0x100fe200008e0605 */
[----:B------:R-:W-:Y:S02]  /*a5c0*/  IADD3 R57, P1, R4, 0x9000, RZ ;  /* 0x0000900004397810 */ /* 0x000fe40007f3e0ff */
[----:B------:R-:W-:Y:S01]  /*a5d0*/  LOP3.LUT R68, R68, R69, RZ, 0x3c, !PT ;  /* 0x0000004544447212 */ /* 0x000fe200078e3cff */
[----:B------:R-:W-:Y:S01]  /*a5e0*/  IMAD.X R69, RZ, RZ, R5, P0 ;  /* 0x000000ffff457224 */ /* 0x000fe200000e0605 */
[----:B------:R-:W-:Y:S02]  /*a5f0*/  LOP3.LUT R56, R57, 0x380, RZ, 0xc0, !PT ;  /* 0x0000038039387812 */ /* 0x000fe400078ec0ff */
[----:B------:R-:W-:-:S02]  /*a600*/  IADD3 R61, P6, R4, 0x4000, RZ ;  /* 0x00004000043d7810 */ /* 0x000fc40007fde0ff */
[----:B------:R-:W-:Y:S02]  /*a610*/  SHF.R.U64 R56, R56, 0x3, RZ ;  /* 0x0000000338387819 */ /* 0x000fe400000012ff */
[C---:B------:R-:W-:Y:S02]  /*a620*/  IADD3 R49, P5, R4.reuse, 0x5000, RZ ;  /* 0x0000500004317810 */ /* 0x040fe40007fbe0ff */
[C---:B------:R-:W-:Y:S02]  /*a630*/  IADD3 R33, P4, R4.reuse, 0x6000, RZ ;  /* 0x0000600004217810 */ /* 0x040fe40007f9e0ff */
[C---:B------:R-:W-:Y:S02]  /*a640*/  IADD3 R25, P3, R4.reuse, 0x7000, RZ ;  /* 0x0000700004197810 */ /* 0x040fe40007f7e0ff */
[----:B------:R-:W-:Y:S02]  /*a650*/  IADD3 R45, P2, R4, 0xa000, RZ ;  /* 0x0000a000042d7810 */ /* 0x000fe40007f5e0ff */
[----:B------:R-:W-:-:S02]  /*a660*/  LOP3.LUT P0, RZ, R22, 0x3, RZ, 0xc0, !PT ;  /* 0x0000000316ff7812 */ /* 0x000fc4000780c0ff */
[----:B------:R-:W-:Y:S01]  /*a670*/  LOP3.LUT R56, R56, R57, RZ, 0x3c, !PT ;  /* 0x0000003938387212 */ /* 0x000fe200078e3cff */
[----:B------:R-:W-:Y:S01]  /*a680*/  IMAD.X R57, RZ, RZ, R5, P1 ;  /* 0x000000ffff397224 */ /* 0x000fe200008e0605 */
[----:B------:R-:W-:Y:S02]  /*a690*/  LOP3.LUT R60, R61, 0x380, RZ, 0xc0, !PT ;  /* 0x000003803d3c7812 */ /* 0x000fe400078ec0ff */
[----:B------:R-:W-:Y:S02]  /*a6a0*/  LOP3.LUT R48, R49, 0x380, RZ, 0xc0, !PT ;  /* 0x0000038031307812 */ /* 0x000fe400078ec0ff */
[----:B------:R-:W-:Y:S02]  /*a6b0*/  LOP3.LUT R32, R33, 0x380, RZ, 0xc0, !PT ;  /* 0x0000038021207812 */ /* 0x000fe400078ec0ff */
[----:B------:R-:W-:Y:S02]  /*a6c0*/  LOP3.LUT R24, R25, 0x380, RZ, 0xc0, !PT ;  /* 0x0000038019187812 */ /* 0x000fe400078ec0ff */
[----:B------:R-:W-:-:S02]  /*a6d0*/  LOP3.LUT R44, R45, 0x380, RZ, 0xc0, !PT ;  /* 0x000003802d2c7812 */ /* 0x000fc400078ec0ff */
[C---:B-----5:R-:W-:Y:S01]  /*a6e0*/  ISETP.GE.OR P1, PT, R11.reuse, R76, P0 ;  /* 0x0000004c0b00720c */ /* 0x060fe20000726670 */
[----:B------:R-:W-:Y:S01]  /*a6f0*/  VIADD R11, R11, 0x8 ;  /* 0x000000080b0b7836 */ /* 0x000fe20000000000 */
[----:B------:R-:W-:Y:S02]  /*a700*/  SHF.R.U64 R60, R60, 0x3, RZ ;  /* 0x000000033c3c7819 */ /* 0x000fe400000012ff */
[----:B------:R-:W-:Y:S02]  /*a710*/  SHF.R.U64 R48, R48, 0x3, RZ ;  /* 0x0000000330307819 */ /* 0x000fe400000012ff */
[----:B------:R-:W-:Y:S02]  /*a720*/  SHF.R.U64 R32, R32, 0x3, RZ ;  /* 0x0000000320207819 */ /* 0x000fe400000012ff */
[----:B------:R-:W-:Y:S02]  /*a730*/  SHF.R.U64 R24, R24, 0x3, RZ ;  /* 0x0000000318187819 */ /* 0x000fe400000012ff */
[----:B------:R-:W-:-:S02]  /*a740*/  SHF.R.U64 R44, R44, 0x3, RZ ;  /* 0x000000032c2c7819 */ /* 0x000fc400000012ff */
[----:B------:R-:W-:Y:S01]  /*a750*/  ISETP.GE.OR P0, PT, R11, R76, P0 ;  /* 0x0000004c0b00720c */ /* 0x000fe20000706670 */
[----:B------:R-:W-:Y:S01]  /*a760*/  @!P1 STG.E desc[UR46][R20.64], R2 ;  /* 0x0000000214009986 */ /* 0x000fe2000c10192e */
[----:B------:R-:W-:Y:S01]  /*a770*/  LOP3.LUT R60, R60, R61, RZ, 0x3c, !PT ;  /* 0x0000003d3c3c7212 */ /* 0x000fe200078e3cff */
[--C-:B------:R-:W-:Y:S01]  /*a780*/  IMAD.X R61, RZ, RZ, R5.reuse, P6 ;  /* 0x000000ffff3d7224 */ /* 0x100fe200030e0605 */
[----:B------:R-:W-:Y:S01]  /*a790*/  LOP3.LUT R48, R48, R49, RZ, 0x3c, !PT ;  /* 0x0000003130307212 */ /* 0x000fe200078e3cff */
[--C-:B------:R-:W-:Y:S01]  /*a7a0*/  IMAD.X R49, RZ, RZ, R5.reuse, P5 ;  /* 0x000000ffff317224 */ /* 0x100fe200028e0605 */
[----:B------:R-:W-:Y:S01]  /*a7b0*/  LOP3.LUT R32, R32, R33, RZ, 0x3c, !PT ;  /* 0x0000002120207212 */ /* 0x000fe200078e3cff */
[--C-:B------:R-:W-:Y:S01]  /*a7c0*/  IMAD.X R33, RZ, RZ, R5.reuse, P4 ;  /* 0x000000ffff217224 */ /* 0x100fe200020e0605 */
[----:B------:R-:W-:Y:S01]  /*a7d0*/  LOP3.LUT R24, R24, R25, RZ, 0x3c, !PT ;  /* 0x0000001918187212 */ /* 0x000fe200078e3cff */
[--C-:B------:R-:W-:Y:S01]  /*a7e0*/  IMAD.X R25, RZ, RZ, R5.reuse, P3 ;  /* 0x000000ffff197224 */ /* 0x100fe200018e0605 */
[----:B------:R-:W-:Y:S01]  /*a7f0*/  LOP3.LUT R44, R44, R45, RZ, 0x3c, !PT ;  /* 0x0000002d2c2c7212 */ /* 0x000fe200078e3cff */
[----:B------:R-:W-:Y:S01]  /*a800*/  IMAD.X R45, RZ, RZ, R5, P2 ;  /* 0x000000ffff2d7224 */ /* 0x000fe200010e0605 */
[C---:B------:R-:W-:Y:S01]  /*a810*/  IADD3 R37, P6, R4.reuse, 0xb000, RZ ;  /* 0x0000b00004257810 */ /* 0x040fe20007fde0ff */
[----:B------:R0:W-:Y:S01]  /*a820*/  @!P0 STG.E desc[UR46][R20.64+0x20], R0 ;  /* 0x0000200014008986 */ /* 0x0001e2000c10192e */
[----:B------:R-:W-:-:S02]  /*a830*/  IADD3 R73, P5, R4, 0xc000, RZ ;  /* 0x0000c00004497810 */ /* 0x000fc40007fbe0ff */
[C---:B------:R-:W-:Y:S02]  /*a840*/  IADD3 R65, P4, R4.reuse, 0xd000, RZ ;  /* 0x0000d00004417810 */ /* 0x040fe40007f9e0ff */
[C---:B------:R-:W-:Y:S01]  /*a850*/  LOP3.LUT R29, R4.reuse, 0x380, RZ, 0xc0, !PT ;  /* 0x00000380041d7812 */ /* 0x040fe200078ec0ff */
[----:B------:R-:W-:Y:S01]  /*a860*/  UIMAD UR6, UR9, UR12, URZ ;  /* 0x0000000c090672a4 */ /* 0x000fe2000f8e023f */
[C---:B------:R-:W-:Y:S01]  /*a870*/  IADD3 R53, P3, R4.reuse, 0xe000, RZ ;  /* 0x0000e00004357810 */ /* 0x040fe20007f7e0ff */
[----:B------:R-:W-:Y:S01]  /*a880*/  IMAD.U32 R19, RZ, RZ, UR12 ;  /* 0x0000000cff137e24 */ /* 0x000fe2000f8e00ff */
[----:B------:R-:W-:Y:S01]  /*a890*/  IADD3 R15, P2, R4, 0xf000, RZ ;  /* 0x0000f000040f7810 */ /* 0x000fe20007f5e0ff */
[----:B------:R-:W5:Y:S01]  /*a8a0*/  LD.E.128 R60, desc[UR46][R60.64] ;  /* 0x0000002e3c3c7980 */ /* 0x000f62000c101d00 */
[----:B------:R-:W-:Y:S02]  /*a8b0*/  LOP3.LUT R36, R37, 0x380, RZ, 0xc0, !PT ;  /* 0x0000038025247812 */ /* 0x000fe400078ec0ff */
[----:B------:R-:W-:Y:S01]  /*a8c0*/  LOP3.LUT R72, R73, 0x380, RZ, 0xc0, !PT ;  /* 0x0000038049487812 */ /* 0x000fe200078ec0ff */
[----:B0-----:R-:W-:Y:S01]  /*a8d0*/  IMAD.MOV.U32 R20, RZ, RZ, R16 ;  /* 0x000000ffff147224 */ /* 0x001fe200078e0010 */
[----:B------:R-:W-:Y:S01]  /*a8e0*/  LOP3.LUT R64, R65, 0x380, RZ, 0xc0, !PT ;  /* 0x0000038041407812 */ /* 0x000fe200078ec0ff */
[----:B------:R-:W-:Y:S01]  /*a8f0*/  IMAD.X R41, RZ, RZ, R5, P2 ;  /* 0x000000ffff297224 */ /* 0x000fe200010e0605 */
[----:B------:R-:W-:Y:S01]  /*a900*/  LOP3.LUT R52, R53, 0x380, RZ, 0xc0, !PT ;  /* 0x0000038035347812 */ /* 0x000fe200078ec0ff */
[----:B------:R-:W5:Y:S01]  /*a910*/  LD.E.128 R48, desc[UR46][R48.64] ;  /* 0x0000002e30307980 */ /* 0x000f62000c101d00 */
[----:B------:R-:W-:-:S02]  /*a920*/  SHF.R.U64 R29, R29, 0x3, RZ ;  /* 0x000000031d1d7819 */ /* 0x000fc400000012ff */
[----:B------:R-:W-:Y:S01]  /*a930*/  LOP3.LUT R10, R15, 0x380, RZ, 0xc0, !PT ;  /* 0x000003800f0a7812 */ /* 0x000fe200078ec0ff */
[----:B------:R-:W5:Y:S01]  /*a940*/  LD.E.128 R32, desc[UR46][R32.64] ;  /* 0x0000002e20207980 */ /* 0x000f62000c101d00 */
[----:B------:R-:W-:Y:S02]  /*a950*/  SHF.R.U64 R36, R36, 0x3, RZ ;  /* 0x0000000324247819 */ /* 0x000fe400000012ff */
[----:B------:R-:W-:Y:S01]  /*a960*/  SHF.R.U64 R72, R72, 0x3, RZ ;  /* 0x0000000348487819 */ /* 0x000fe200000012ff */
[----:B------:R-:W5:Y:S01]  /*a970*/  LD.E.128 R24, desc[UR46][R24.64] ;  /* 0x0000002e18187980 */ /* 0x000f62000c101d00 */
[----:B------:R-:W-:Y:S02]  /*a980*/  SHF.R.U64 R64, R64, 0x3, RZ ;  /* 0x0000000340407819 */ /* 0x000fe400000012ff */
[----:B------:R-:W-:Y:S01]  /*a990*/  SHF.R.U64 R52, R52, 0x3, RZ ;  /* 0x0000000334347819 */ /* 0x000fe200000012ff */
[----:B------:R-:W5:Y:S01]  /*a9a0*/  LD.E.128 R68, desc[UR46][R68.64] ;  /* 0x0000002e44447980 */ /* 0x000f62000c101d00 */
[----:B------:R-:W-:Y:S01]  /*a9b0*/  LOP3.LUT R28, R29, R4, RZ, 0x3c, !PT ;  /* 0x000000041d1c7212 */ /* 0x000fe200078e3cff */
[----:B------:R-:W-:Y:S01]  /*a9c0*/  IMAD.MOV.U32 R29, RZ, RZ, R5 ;  /* 0x000000ffff1d7224 */ /* 0x000fe200078e0005 */
[----:B------:R-:W-:Y:S01]  /*a9d0*/  SHF.R.U64 R4, R10, 0x3, RZ ;  /* 0x000000030a047819 */ /* 0x000fe200000012ff */
[----:B------:R-:W5:Y:S01]  /*a9e0*/  LD.E.128 R56, desc[UR46][R56.64] ;  /* 0x0000002e38387980 */ /* 0x000f62000c101d00 */
[----:B------:R-:W-:-:S02]  /*a9f0*/  SHF.R.S32.HI R21, RZ, 0x1f, R16 ;  /* 0x0000001fff157819 */ /* 0x000fc40000011410 */
        /* <DEDUP_REMOVED lines=8> */
[----:B------:R-:W-:Y:S01]  /*aa80*/  LOP3.LUT R40, R4, R15, RZ, 0x3c, !PT ;  /* 0x0000000f04287212 */ /* 0x000fe200078e3cff */
[----:B------:R-:W-:Y:S02]  /*aa90*/  UIMAD UR6, UR4, UR13, UR6 ;  /* 0x0000000d040672a4 */ /* 0x000fe4000f8e0206 */
[----:B------:R-:W-:Y:S01]  /*aaa0*/  IMAD.WIDE.U32 R20, R19, UR4, R20 ;  /* 0x0000000413147c25 */ /* 0x000fe2000f8e0014 */
[----:B------:R-:W5:Y:S04]  /*aab0*/  LD.E.128 R28, desc[UR46][R28.64] ;  /* 0x0000002e1c1c7980 */ /* 0x000f68000c101d00 */
[----:B------:R-:W5:Y:S01]  /*aac0*/  LD.E.128 R12, desc[UR46][R12.64] ;  /* 0x0000002e0c0c7980 */ /* 0x000f62000c101d00 */
[----:B------:R-:W-:Y:S01]  /*aad0*/  VIADD R21, R21, UR6 ;  /* 0x0000000615157c36 */ /* 0x000fe20008000000 */
[----:B------:R-:W-:-:S02]  /*aae0*/  ULDC.64 UR6, c[0x0][0xae0] ;  /* 0x0002b80000067ab9 */ /* 0x000fc40000000a00 */
[----:B------:R-:W5:Y:S04]  /*aaf0*/  LD.E.128 R8, desc[UR46][R8.64] ;  /* 0x0000002e08087980 */ /* 0x000f68000c101d00 */
[----:B------:R-:W5:Y:S04]  /*ab00*/  LD.E.128 R4, desc[UR46][R6.64] ;  /* 0x0000002e06047980 */ /* 0x000f68000c101d00 */
[----:B------:R-:W5:Y:S04]  /*ab10*/  LD.E.128 R44, desc[UR46][R44.64] ;  /* 0x0000002e2c2c7980 */ /* 0x000f68000c101d00 */
[----:B------:R-:W5:Y:S04]  /*ab20*/  LD.E.128 R36, desc[UR46][R36.64] ;  /* 0x0000002e24247980 */ /* 0x000f68000c101d00 */
[----:B------:R-:W5:Y:S04]  /*ab30*/  LD.E.128 R72, desc[UR46][R72.64] ;  /* 0x0000002e48487980 */ /* 0x000f68000c101d00 */
[----:B------:R-:W5:Y:S04]  /*ab40*/  LD.E.128 R64, desc[UR46][R64.64] ;  /* 0x0000002e40407980 */ /* 0x000f68000c101d00 */
[----:B------:R-:W5:Y:S04]  /*ab50*/  LD.E.128 R52, desc[UR46][R52.64] ;  /* 0x0000002e34347980 */ /* 0x000f68000c101d00 */
[----:B------:R-:W5:Y:S01]  /*ab60*/  LD.E.128 R40, desc[UR46][R40.64] ;  /* 0x0000002e28287980 */ /* 0x000f62000c101d00 */
[----:B------:R-:W-:Y:S01]  /*ab70*/  UIMAD UR4, UR11, UR6, URZ ;  /* 0x000000060b0472a4 */ /* 0x000fe2000f8e023f */
[----:B------:R-:W-:Y:S01]  /*ab80*/  @!PT LDS RZ, [RZ] ;  /* 0x00000000fffff984 */ /* 0x000fe20000000800 */
[----:B------:R-:W-:Y:S01]  /*ab90*/  @!PT LDS RZ, [RZ] ;  /* 0x00000000fffff984 */ /* 0x000fe20000000800 */
[----:B------:R-:W-:Y:S01]  /*aba0*/  @!PT LDS RZ, [RZ] ;  /* 0x00000000fffff984 */ /* 0x000fe20000000800 */
[----:B------:R-:W-:Y:S01]  /*abb0*/  @!PT LDS RZ, [RZ] ;  /* 0x00000000fffff984 */ /* 0x000fe20000000800 */
[----:B------:R0:W-:Y:S06]  /*abc0*/  MEMBAR.ALL.CTA ;  /* 0x0000000000007992 */ /* 0x0001ec0000008000 */
[----:B0-----:R-:W0:Y:S01]  /*abd0*/  FENCE.VIEW.ASYNC.S ;  /* 0x00000000000073c6 */ /* 0x001e220000000000 */
[----:B------:R-:W-:Y:S01]  /*abe0*/  IMAD.U32 R77, RZ, RZ, UR6 ;  /* 0x00000006ff4d7e24 */ /* 0x000fe2000f8e00ff */
[----:B------:R-:W-:Y:S01]  /*abf0*/  UIMAD UR4, UR39, UR7, UR4 ;  /* 0x00000007270472a4 */ /* 0x000fe2000f8e0204 */
[----:B------:R-:W-:-:S02]  /*ac00*/  IMAD R19, R17, -0x80, R76 ;  /* 0xffffff8011137824 */ /* 0x000fc400078e024c */
[----:B------:R-:W-:Y:S01]  /*ac10*/  IMAD.WIDE.U32 R20, R77, UR39, R20 ;  /* 0x000000274d147c25 */ /* 0x000fe2000f8e0014 */
[----:B------:R-:W-:-:S03]  /*ac20*/  ULDC.64 UR6, c[0x0][0xae8] ;  /* 0x0002ba0000067ab9 */ /* 0x000fc60000000a00 */
[C---:B------:R-:W-:Y:S01]  /*ac30*/  VIADD R0, R18.reuse, 0x20 ;  /* 0x0000002012007836 */ /* 0x040fe20000000000 */
[-C--:B------:R-:W-:Y:S01]  /*ac40*/  ISETP.GE.AND P3, PT, R18, R19.reuse, PT ;  /* 0x000000131200720c */ /* 0x080fe20003f66270 */
[----:B------:R-:W-:Y:S01]  /*ac50*/  VIADD R21, R21, UR4 ;  /* 0x0000000415157c36 */ /* 0x000fe20008000000 */
[----:B------:R-:W-:Y:S01]  /*ac60*/  UIMAD UR4, UR37, UR6, URZ ;  /* 0x00000006250472a4 */ /* 0x000fe2000f8e023f */
[----:B------:R-:W-:Y:S01]  /*ac70*/  VIADD R3, R3, 0x38820 ;  /* 0x0003882003037836 */ /* 0x000fe20000000000 */
[----:B------:R-:W-:Y:S01]  /*ac80*/  ISETP.GE.AND P0, PT, R0, R19, PT ;  /* 0x000000130000720c */ /* 0x000fe20003f06270 */
[C---:B------:R-:W-:Y:S02]  /*ac90*/  VIADD R0, R18.reuse, 0x40 ;  /* 0x0000004012007836 */ /* 0x040fe40000000000 */
[----:B------:R-:W-:Y:S02]  /*aca0*/  VIADD R2, R18, 0x60 ;  /* 0x0000006012027836 */ /* 0x000fe40000000000 */
[----:B------:R-:W-:Y:S01]  /*acb0*/  IMAD.U32 R77, RZ, RZ, UR6 ;  /* 0x00000006ff4d7e24 */ /* 0x000fe2000f8e00ff */
[----:B------:R-:W-:Y:S01]  /*acc0*/  UIMAD UR4, UR36, UR7, UR4 ;  /* 0x00000007240472a4 */ /* 0x000fe2000f8e0204 */
[----:B------:R-:W-:-:S02]  /*acd0*/  PRMT R3, RZ, 0x654, R3 ;  /* 0x00000654ff037816 */ /* 0x000fc40000000003 */
[----:B------:R-:W-:Y:S01]  /*ace0*/  IMAD.WIDE.U32 R76, R77, UR36, R20 ;  /* 0x000000244d4c7c25 */ /* 0x000fe2000f8e0014 */
[-C--:B------:R-:W-:Y:S01]  /*acf0*/  ISETP.GE.AND P1, PT, R0, R19.reuse, PT ;  /* 0x000000130000720c */ /* 0x080fe20003f26270 */
[----:B0-----:R0:W-:Y:S01]  /*ad00*/  SYNCS.ARRIVE.TRANS64.RED.A1T0 RZ, [R3+URZ], RZ ;  /* 0x000000ff03ff79a7 */ /* 0x0011e2000810043f */
[----:B------:R-:W-:Y:S02]  /*ad10*/  ISETP.GE.AND P2, PT, R2, R19, PT ;  /* 0x000000130200720c */ /* 0x000fe40003f46270 */
[--C-:B------:R-:W-:Y:S01]  /*ad20*/  SHF.R.S32.HI R19, RZ, 0x1f, R18.reuse ;  /* 0x0000001fff137819 */ /* 0x100fe20000011412 */
[----:B------:R-:W-:Y:S01]  /*ad30*/  VIADD R85, R77, UR4 ;  /* 0x000000044d557c36 */ /* 0x000fe20008000000 */
[----:B------:R-:W-:Y:S01]  /*ad40*/  BSSY B1, `(.L_x_149) ;  /* 0x0000019000017945 */ /* 0x000fe20003800000 */
[----:B------:R-:W-:-:S03]  /*ad50*/  IMAD.WIDE R20, R17, 0x80, R18 ;  /* 0x0000008011147825 */ /* 0x000fc600078e0212 */
[----:B0-----:R-:W-:Y:S05]  /*ad60*/  @P3 BRA `(.L_x_150) ;  /* 0x0000000000583947 */ /* 0x001fea0003800000 */
[----:B------:R-:W-:Y:S01]  /*ad70*/  ULDC.64 UR6, c[0x0][0xad8] ;  /* 0x0002b60000067ab9 */ /* 0x000fe20000000a00 */
[----:B------:R-:W-:Y:S01]  /*ad80*/  IMAD.MOV.U32 R2, RZ, RZ, R76 ;  /* 0x000000ffff027224 */ /* 0x000fe200078e004c */
[----:B------:R-:W-:Y:S01]  /*ad90*/  ULDC UR4, c[0x0][0xa8c] ;  /* 0x0002a30000047ab9 */ /* 0x000fe20000000800 */
[----:B------:R-:W-:Y:S01]  /*ada0*/  IMAD R17, R21, UR6, RZ ;  /* 0x0000000615117c24 */ /* 0x000fe2000f8e02ff */
[C---:B------:R-:W-:Y:S01]  /*adb0*/  ISETP.GE.AND P4, PT, R16.reuse, UR4, PT ;  /* 0x0000000410007c0c */ /* 0x040fe2000bf86270 */
[----:B------:R-:W-:Y:S02]  /*adc0*/  IMAD.MOV.U32 R3, RZ, RZ, R85 ;  /* 0x000000ffff037224 */ /* 0x000fe400078e0055 */
[----:B------:R-:W-:Y:S02]  /*add0*/  VIADD R0, R16, 0x40 ;  /* 0x0000004010007836 */ /* 0x000fe40000000000 */
[----:B------:R-:W-:-:S03]  /*ade0*/  IMAD.WIDE.U32 R2, R20, UR6, R2 ;  /* 0x0000000614027c25 */ /* 0x000fc6000f8e0002 */
[----:B------:R-:W-:Y:S01]  /*adf0*/  ISETP.GE.AND P3, PT, R0, UR4, PT ;  /* 0x0000000400007c0c */ /* 0x000fe2000bf66270 */
[----:B------:R-:W-:Y:S01]  /*ae00*/  IMAD R17, R20, UR7, R17 ;  /* 0x0000000714117c24 */ /* 0x000fe2000f8e0211 */
[----:B------:R-:W-:Y:S01]  /*ae10*/  ULDC.64 UR6, c[0x0][0xa80] ;  /* 0x0002a00000067ab9 */ /* 0x000fe20000000a00 */
[----:B------:R-:W-:Y:S01]  /*ae20*/  VIADD R0, R16, 0x80 ;  /* 0x0000008010007836 */ /* 0x000fe20000000000 */
[----:B------:R-:W-:Y:S01]  /*ae30*/  LEA R78, P6, R2, UR6, 0x1 ;  /* 0x00000006024e7c11 */ /* 0x000fe2000f8c08ff */
[----:B------:R-:W-:Y:S02]  /*ae40*/  IMAD.IADD R3, R3, 0x1, R17 ;  /* 0x0000000103037824 */ /* 0x000fe400078e0211 */
[----:B------:R-:W-:Y:S01]  /*ae50*/  VIADD R17, R16, 0xc0 ;  /* 0x000000c010117836 */ /* 0x000fe20000000000 */
[----:B------:R-:W-:Y:S02]  /*ae60*/  ISETP.GE.AND P5, PT, R0, UR4, PT ;  /* 0x0000000400007c0c */ /* 0x000fe4000bfa6270 */
[----:B------:R-:W-:-:S02]  /*ae70*/  LEA.HI.X R79, R2, UR7, R3, 0x1, P6 ;  /* 0x00000007024f7c11 */ /* 0x000fc4000b0f0c03 */
[----:B------:R-:W-:-:S03]  /*ae80*/  ISETP.GE.AND P6, PT, R17, UR4, PT ;  /* 0x0000000411007c0c */ /* 0x000fc6000bfc6270 */
[----:B-----5:R0:W-:Y:S04]  /*ae90*/  @!P4 STG.E.128 desc[UR46][R78.64], R28 ;  /* 0x0000001c4e00c986 */ /* 0x0201e8000c101d2e */
[----:B------:R0:W-:Y:S04]  /*aea0*/  @!P3 STG.E.128 desc[UR46][R78.64+0x80], R60 ;  /* 0x0000803c4e00b986 */ /* 0x0001e8000c101d2e */
[----:B------:R0:W-:Y:S04]  /*aeb0*/  @!P5 STG.E.128 desc[UR46][R78.64+0x100], R68 ;  /* 0x000100444e00d986 */ /* 0x0001e8000c101d2e */
[----:B------:R0:W-:Y:S02]  /*aec0*/  @!P6 STG.E.128 desc[UR46][R78.64+0x180], R72 ;  /* 0x000180484e00e986 */ /* 0x0001e4000c101d2e */
.L_x_150:
[----:B------:R-:W-:Y:S05]  /*aed0*/  BSYNC B1 ;  /* 0x0000000000017941 */ /* 0x000fea0003800000 */
.L_x_149:
[----:B------:R-:W-:Y:S04]  /*aee0*/  BSSY B1, `(.L_x_151) ;  /* 0x000001a000017945 */ /* 0x000fe80003800000 */
[----:B------:R-:W-:Y:S05]  /*aef0*/  @P0 BRA `(.L_x_152) ;  /* 0x0000000000600947 */ /* 0x000fea0003800000 */
[----:B------:R-:W-:Y:S01]  /*af00*/  IADD3 R17, P0, R20, 0x20, RZ ;  /* 0x0000002014117810 */ /* 0x000fe20007f1e0ff */
[C---:B------:R-:W-:Y:S01]  /*af10*/  VIADD R2, R16.reuse, 0x40 ;  /* 0x0000004010027836 */ /* 0x040fe20000000000 */
[----:B------:R-:W-:Y:S01]  /*af20*/  ULDC UR4, c[0x0][0xa8c] ;  /* 0x0002a30000047ab9 */ /* 0x000fe20000000800 */
[----:B------:R-:W-:Y:S01]  /*af30*/  VIADD R3, R16, 0x80 ;  /* 0x0000008010037836 */ /* 0x000fe20000000000 */
[----:B------:R-:W-:Y:S01]  /*af40*/  ULDC.64 UR6, c[0x0][0xad8] ;  /* 0x0002b60000067ab9 */ /* 0x000fe20000000a00 */
[----:B------:R-:W-:Y:S01]  /*af50*/  IMAD.X R0, RZ, RZ, R21, P0 ;  /* 0x000000ffff007224 */ /* 0x000fe200000e0615 */
[----:B------:R-:W-:Y:S01]  /*af60*/  ISETP.GE.AND P4, PT, R2, UR4, PT ;  /* 0x0000000402007c0c */ /* 0x000fe2000bf86270 */
[----:B------:R-:W-:Y:S01]  /*af70*/  IMAD.MOV.U32 R2, RZ, RZ, R76 ;  /* 0x000000ffff027224 */ /* 0x000fe200078e004c */
[----:B------:R-:W-:Y:S01]  /*af80*/  ISETP.GE.AND P5, PT, R3, UR4, PT ;  /* 0x0000000403007c0c */ /* 0x000fe2000bfa6270 */
[----:B------:R-:W-:Y:S01]  /*af90*/  IMAD.MOV.U32 R3, RZ, RZ, R85 ;  /* 0x000000ffff037224 */ /* 0x000fe200078e0055 */
[----:B------:R-:W-:Y:S01]  /*afa0*/  ISETP.GE.AND P3, PT, R16, UR4, PT ;  /* 0x0000000410007c0c */ /* 0x000fe2000bf66270 */
[----:B------:R-:W-:-:S02]  /*afb0*/  IMAD R0, R0, UR6, RZ ;  /* 0x0000000600007c24 */ /* 0x000fc4000f8e02ff */
[----:B0----5:R-:W-:Y:S02]  /*afc0*/  VIADD R28, R16, 0xc0 ;  /* 0x000000c0101c7836 */ /* 0x021fe40000000000 */
[----:B------:R-:W-:-:S03]  /*afd0*/  IMAD.WIDE.U32 R2, R17, UR6, R2 ;  /* 0x0000000611027c25 */ /* 0x000fc6000f8e0002 */
[----:B------:R-:W-:Y:S01]  /*afe0*/  ISETP.GE.AND P6, PT, R28, UR4, PT ;  /* 0x000000041c007c0c */ /* 0x000fe2000bfc6270 */
[----:B------:R-:W-:Y:S01]  /*aff0*/  IMAD R17, R17, UR7, R0 ;  /* 0x0000000711117c24 */ /* 0x000fe2000f8e0200 */
[----:B------:R-:W-:Y:S02]  /*b000*/  ULDC.64 UR6, c[0x0][0xa80] ;  /* 0x0002a00000067ab9 */ /* 0x000fe40000000a00 */
[----:B------:R-:W-:Y:S01]  /*b010*/  LEA R28, P0, R2, UR6, 0x1 ;  /* 0x00000006021c7c11 */ /* 0x000fe2000f8008ff */
[----:B------:R-:W-:-:S05]  /*b020*/  IMAD.IADD R3, R3, 0x1, R17 ;  /* 0x0000000103037824 */ /* 0x000fca00078e0211 */
[----:B------:R-:W-:-:S05]  /*b030*/  LEA.HI.X R29, R2, UR7, R3, 0x1, P0 ;  /* 0x00000007021d7c11 */ /* 0x000fca00080f0c03 */
[----:B------:R1:W-:Y:S04]  /*b040*/  @!P3 STG.E.128 desc[UR46][R28.64], R12 ;  /* 0x0000000c1c00b986 */ /* 0x0003e8000c101d2e */
[----:B------:R1:W-:Y:S04]  /*b050*/  @!P4 STG.E.128 desc[UR46][R28.64+0x80], R48 ;  /* 0x000080301c00c986 */ /* 0x0003e8000c101d2e */
[----:B------:R1:W-:Y:S04]  /*b060*/  @!P5 STG.E.128 desc[UR46][R28.64+0x100], R56 ;  /* 0x000100381c00d986 */ /* 0x0003e8000c101d2e */
[----:B------:R1:W-:Y:S02]  /*b070*/  @!P6 STG.E.128 desc[UR46][R28.64+0x180], R64 ;  /* 0x000180401c00e986 */ /* 0x0003e4000c101d2e */
.L_x_152:
[----:B------:R-:W-:Y:S05]  /*b080*/  BSYNC B1 ;  /* 0x0000000000017941 */ /* 0x000fea0003800000 */
.L_x_151:
[----:B------:R-:W-:Y:S04]  /*b090*/  BSSY B1, `(.L_x_153) ;  /* 0x000001a000017945 */ /* 0x000fe80003800000 */
[----:B------:R-:W-:Y:S05]  /*b0a0*/  @P1 BRA `(.L_x_154) ;  /* 0x0000000000601947 */ /* 0x000fea0003800000 */
[----:B-1---5:R-:W-:Y:S01]  /*b0b0*/  IADD3 R13, P0, R20, 0x40, RZ ;  /* 0x00000040140d7810 */ /* 0x022fe20007f1e0ff */
        /* <DEDUP_REMOVED lines=11> */
[----:B------:R-:W-:Y:S02]  /*b170*/  VIADD R12, R16, 0xc0 ;  /* 0x000000c0100c7836 */ /* 0x000fe40000000000 */
        /* <DEDUP_REMOVED lines=11> */
.L_x_154:
[----:B------:R-:W-:Y:S05]  /*b230*/  BSYNC B1 ;  /* 0x0000000000017941 */ /* 0x000fea0003800000 */
.L_x_153:
[----:B------:R-:W-:Y:S05]  /*b240*/  @P2 BRA `(.L_x_155) ;  /* 0x0000000c00682947 */ /* 0x000fea0003800000 */
[----:B--2--5:R-:W-:Y:S01]  /*b250*/  IADD3 R9, P0, R20, 0x60, RZ ;  /* 0x0000006014097810 */ /* 0x024fe20007f1e0ff */
[C---:B------:R-:W-:Y:S01]  /*b260*/  VIADD R0, R16.reuse, 0x40 ;  /* 0x0000004010007836 */ /* 0x040fe20000000000 */
[----:B------:R-:W-:Y:S01]  /*b270*/  ULDC UR4, c[0x0][0xa8c] ;  /* 0x0002a30000047ab9 */ /* 0x000fe20000000800 */
[----:B------:R-:W-:Y:S01]  /*b280*/  ULDC.64 UR6, c[0x0][0xad8] ;  /* 0x0002b60000067ab9 */ /* 0x000fe20000000a00 */
[----:B------:R-:W-:Y:S01]  /*b290*/  IMAD.MOV.U32 R2, RZ, RZ, R76 ;  /* 0x000000ffff027224 */ /* 0x000fe200078e004c */
[----:B------:R-:W-:Y:S01]  /*b2a0*/  ISETP.GE.AND P1, PT, R16, UR4, PT ;  /* 0x0000000410007c0c */ /* 0x000fe2000bf26270 */
[----:B------:R-:W-:Y:S01]  /*b2b0*/  IMAD.X R20, RZ, RZ, R21, P0 ;  /* 0x000000ffff147224 */ /* 0x000fe200000e0615 */
[----:B------:R-:W-:Y:S01]  /*b2c0*/  ISETP.GE.AND P2, PT, R0, UR4, PT ;  /* 0x0000000400007c0c */ /* 0x000fe2000bf46270 */
[----:B------:R-:W-:Y:S02]  /*b2d0*/  IMAD.MOV.U32 R3, RZ, RZ, R85 ;  /* 0x000000ffff037224 */ /* 0x000fe400078e0055 */
[----:B------:R-:W-:-:S02]  /*b2e0*/  IMAD R20, R20, UR6, RZ ;  /* 0x0000000614147c24 */ /* 0x000fc4000f8e02ff */
[----:B------:R-:W-:Y:S02]  /*b2f0*/  VIADD R0, R16, 0x80 ;  /* 0x0000008010007836 */ /* 0x000fe40000000000 */
[----:B------:R-:W-:-:S03]  /*b300*/  IMAD.WIDE.U32 R2, R9, UR6, R2 ;  /* 0x0000000609027c25 */ /* 0x000fc6000f8e0002 */
[----:B------:R-:W-:Y:S01]  /*b310*/  ISETP.GE.AND P3, PT, R0, UR4, PT ;  /* 0x0000000400007c0c */ /* 0x000fe2000bf66270 */
[----:B------:R-:W-:Y:S01]  /*b320*/  IMAD R9, R9, UR7, R20 ;  /* 0x0000000709097c24 */ /* 0x000fe2000f8e0214 */
[----:B------:R-:W-:Y:S01]  /*b330*/  ULDC.64 UR6, c[0x0][0xa80] ;  /* 0x0002a00000067ab9 */ /* 0x000fe20000000a00 */
[----:B------:R-:W-:Y:S01]  /*b340*/  VIADD R0, R16, 0xc0 ;  /* 0x000000c010007836 */ /* 0x000fe20000000000 */
[----:B------:R-:W-:Y:S01]  /*b350*/  LEA R8, P0, R2, UR6, 0x1 ;  /* 0x0000000602087c11 */ /* 0x000fe2000f8008ff */
[----:B------:R-:W-:-:S05]  /*b360*/  IMAD.IADD R3, R3, 0x1, R9 ;  /* 0x0000000103037824 */ /* 0x000fca00078e0209 */
[----:B------:R-:W-:Y:S02]  /*b370*/  LEA.HI.X R9, R2, UR7, R3, 0x1, P0 ;  /* 0x0000000702097c11 */ /* 0x000fe400080f0c03 */
[----:B------:R-:W-:-:S03]  /*b380*/  ISETP.GE.AND P0, PT, R0, UR4, PT ;  /* 0x0000000400007c0c */ /* 0x000fc6000bf06270 */
[----:B------:R4:W-:Y:S04]  /*b390*/  @!P1 STG.E.128 desc[UR46][R8.64], R4 ;  /* 0x0000000408009986 */ /* 0x0009e8000c101d2e */
[----:B------:R4:W-:Y:S04]  /*b3a0*/  @!P2 STG.E.128 desc[UR46][R8.64+0x80], R24 ;  /* 0x000080180800a986 */ /* 0x0009e8000c101d2e */
[----:B------:R4:W-:Y:S02]  /*b3b0*/  @!P3 STG.E.128 desc[UR46][R8.64+0x100], R36 ;  /* 0x000100240800b986 */ /* 0x0009e4000c101d2e */
[----:B------:R-:W-:Y:S05]  /*b3c0*/  @P0 BRA `(.L_x_155) ;  /* 0x0000000c00080947 */ /* 0x000fea0003800000 */
[----:B------:R2:W-:Y:S01]  /*b3d0*/  STG.E.128 desc[UR46][R8.64+0x180], R40 ;  /* 0x0001802808007986 */ /* 0x0005e2000c101d2e */
[----:B------:R-:W-:Y:S05]  /*b3e0*/  BRA `(.L_x_155) ;  /* 0x0000000c00007947 */ /* 0x000fea0003800000 */
.L_x_147:
[----:B------:R-:W-:Y:S01]  /*b3f0*/  ULDC.64 UR6, c[0x0][0xbd8] ;  /* 0x0002f60000067ab9 */ /* 0x000fe20000000a00 */
[----:B------:R-:W-:Y:S01]  /*b400*/  IMAD.MOV.U32 R7, RZ, RZ, RZ ;  /* 0x000000ffff077224 */ /* 0x000fe200078e00ff */
[----:B------:R-:W-:Y:S02]  /*b410*/  UISETP.NE.U32.AND UP0, UPT, UR6, URZ, UPT ;  /* 0x0000003f0600728c */ /* 0x000fe4000bf05070 */
[----:B------:R-:W-:Y:S02]  /*b420*/  ULEA UR6, UP1, UR36, UR6, 0x2 ;  /* 0x0000000624067291 */ /* 0x000fe4000f82103f */
[----:B------:R-:W-:Y:S02]  /*b430*/  UISETP.NE.AND.EX UP0, UPT, UR7, URZ, UPT, UP0 ;  /* 0x0000003f0700728c */ /* 0x000fe4000bf05300 */
[----:B------:R-:W-:Y:S02]  /*b440*/  ULEA.HI.X UR7, UR36, UR7, UR37, 0x2, UP1 ;  /* 0x0000000724077291 */ /* 0x000fe400088f1425 */
[----:B------:R-:W-:Y:S01]  /*b450*/  IMAD.U32 R2, RZ, RZ, UR6 ;  /* 0x00000006ff027e24 */ /* 0x000fe2000f8e00ff */
[----:B------:R-:W0:Y:S01]  /*b460*/  LDC R0, c[0x0][0xa88] ;  /* 0x0002a200ff007b82 */ /* 0x000e220000000800 */
[----:B------:R-:W-:-:S02]  /*b470*/  PLOP3.LUT P1, PT, PT, PT, UP0, 0x80, 0x0 ;  /* 0x000000000000781c */ /* 0x000fc40003f2f008 */
[----:B------:R-:W-:Y:S01]  /*b480*/  IMAD.U32 R3, RZ, RZ, UR7 ;  /* 0x00000007ff037e24 */ /* 0x000fe2000f8e00ff */
[----:B------:R-:W-:Y:S02]  /*b490*/  ULDC.64 UR6, c[0x0][0xbe0] ;  /* 0x0002f80000067ab9 */ /* 0x000fe40000000a00 */
[----:B------:R-:W-:-:S04]  /*b4a0*/  UISETP.NE.U32.AND UP1, UPT, UR6, URZ, UPT ;  /* 0x0000003f0600728c */ /* 0x000fc8000bf25070 */
[----:B------:R-:W-:-:S04]  /*b4b0*/  UISETP.NE.AND.EX UP1, UPT, UR7, URZ, UPT, UP1 ;  /* 0x0000003f0700728c */ /* 0x000fc8000bf25310 */
[----:B------:R1:W5:Y:S02]  /*b4c0*/  @P1 LDG.E R7, desc[UR46][R2.64] ;  /* 0x0000002e02071981 */ /* 0x000364000c1e1900 */
[----:B------:R-:W-:-:S05]  /*b4d0*/  PLOP3.LUT P2, PT, PT, PT, UP1, 0x80, 0x0 ;  /* 0x000000000000781c */ /* 0x000fca0003f4f018 */
[----:B------:R-:W-:Y:S02]  /*b4e0*/  @UP1 ULDC.64 UR6, c[0x0][0xbe0] ;  /* 0x0002f80000061ab9 */ /* 0x000fe40000000a00 */
[----:B------:R-:W-:-:S06]  /*b4f0*/  @UP1 UIMAD.WIDE UR6, UR36, 0x4, UR6 ;  /* 0x00000004240618a5 */ /* 0x000fcc000f8e0206 */
[----:B------:R-:W-:Y:S02]  /*b500*/  IMAD.U32 R4, RZ, RZ, UR6 ;  /* 0x00000006ff047e24 */ /* 0x000fe4000f8e00ff */
[----:B------:R-:W-:-:S05]  /*b510*/  IMAD.U32 R5, RZ, RZ, UR7 ;  /* 0x00000007ff057e24 */ /* 0x000fca000f8e00ff */
[----:B0-----:R1:W5:Y:S01]  /*b520*/  @P2 LDG.E R0, desc[UR46][R4.64] ;  /* 0x0000002e04002981 */ /* 0x001362000c1e1900 */
[----:B------:R-:W-:Y:S01]  /*b530*/  ISETP.GE.AND P0, PT, R236, 0x80, PT ;  /* 0x00000080ec00780c */ /* 0x000fe20003f06270 */
[----:B------:R-:W-:-:S12]  /*b540*/  @P2 BRA `(.L_x_156) ;  /* 0x0000000000102947 */ /* 0x000fd80003800000 */
[----:B------:R-:W-:Y:S05]  /*b550*/  @!P1 BRA `(.L_x_156) ;  /* 0x00000000000c9947 */ /* 0x000fea0003800000 */
[----:B-1----:R-:W2:Y:S04]  /*b560*/  LDG.E R5, desc[UR46][R2.64] ;  /* 0x0000002e02057981 */ /* 0x002ea8000c1e1900 */
[----:B-----5:R-:W2:Y:S02]  /*b570*/  LDG.E R0, desc[UR46][R2.64+0x4] ;  /* 0x0000042e02007981 */ /* 0x020ea4000c1e1900 */
[----:B--2---:R-:W-:-:S07]  /*b580*/  IMAD.IADD R0, R0, 0x1, -R5 ;  /* 0x0000000100007824 */ /* 0x004fce00078e0a05 */
.L_x_156:
[----:B------:R-:W-:Y:S01]  /*b590*/  USHF.R.S32.HI UR7, URZ, 0x1f, UR39 ;  /* 0x0000001f3f077899 */ /* 0x000fe20008011427 */
[----:B------:R-:W-:Y:S01]  /*b5a0*/  BSSY B1, `(.L_x_157) ;  /* 0x000001e000017945 */ /* 0x000fe20003800000 */
[----:B------:R-:W-:Y:S01]  /*b5b0*/  USEL UR36, UR36, URZ, !UP0 ;  /* 0x0000003f24247287 */ /* 0x000fe2000c000000 */
[----:B------:R-:W-:Y:S01]  /*b5c0*/  SHF.R.S32.HI R9, RZ, 0x1f, R16 ;  /* 0x0000001fff097819 */ /* 0x000fe20000011410 */
[----:B------:R-:W-:Y:S01]  /*b5d0*/  USEL UR37, UR37, URZ, !UP0 ;  /* 0x0000003f25257287 */ /* 0x000fe2000c000000 */
[----:B-----5:R-:W-:Y:S01]  /*b5e0*/  SHF.R.S32.HI R6, RZ, 0x1f, R7 ;  /* 0x0000001fff067819 */ /* 0x020fe20000011407 */
[----:B------:R-:W-:Y:S10]  /*b5f0*/  @P0 BRA `(.L_x_158) ;  /* 0x0000000000600947 */ /* 0x000ff40003800000 */
[----:B-1----:R-:W0:Y:S02]  /*b600*/  S2R R2, SR_TID.X ;  /* 0x0000000000027919 */ /* 0x002e240000002100 */
[----:B0-----:R-:W-:-:S04]  /*b610*/  IMAD R2, R17, 0x80, R2 ;  /* 0x0000008011027824 */ /* 0x001fc800078e0202 */
[----:B------:R-:W-:-:S05]  /*b620*/  VIADD R3, R2, 0xffffff80 ;  /* 0xffffff8002037836 */ /* 0x000fca0000000000 */
[----:B------:R-:W-:-:S13]  /*b630*/  ISETP.GE.AND P0, PT, R3, R0, PT ;  /* 0x000000000300720c */ /* 0x000fda0003f06270 */
[----:B------:R-:W-:Y:S05]  /*b640*/  @P0 BRA `(.L_x_158) ;  /* 0x00000000004c0947 */ /* 0x000fea0003800000 */
[C---:B------:R-:W-:Y:S01]  /*b650*/  IADD3 R2, P0, R3.reuse, R7, RZ ;  /* 0x0000000703027210 */ /* 0x040fe20007f1e0ff */
[----:B------:R-:W-:Y:S02]  /*b660*/  ULDC.64 UR8, c[0x0][0xb70] ;  /* 0x0002dc0000087ab9 */ /* 0x000fe40000000a00 */
[----:B------:R-:W-:Y:S01]  /*b670*/  UIMAD UR4, UR7, UR8, URZ ;  /* 0x00000008070472a4 */ /* 0x000fe2000f8e023f */
[----:B------:R-:W-:Y:S01]  /*b680*/  LEA.HI.X.SX32 R3, R3, R6, 0x1, P0 ;  /* 0x0000000603037211 */ /* 0x000fe200000f0eff */
[----:B------:R-:W-:Y:S02]  /*b690*/  IMAD.U32 R5, RZ, RZ, UR8 ;  /* 0x00000008ff057e24 */ /* 0x000fe4000f8e00ff */
[----:B------:R-:W-:Y:S02]  /*b6a0*/  UIMAD UR4, UR39, UR9, UR4 ;  /* 0x00000009270472a4 */ /* 0x000fe4000f8e0204 */
[----:B------:R-:W-:Y:S01]  /*b6b0*/  IMAD.WIDE.U32 R2, R5, UR39, R2 ;  /* 0x0000002705027c25 */ /* 0x000fe2000f8e0002 */
[----:B------:R-:W-:-:S02]  /*b6c0*/  ULDC.64 UR8, c[0x0][0xb78] ;  /* 0x0002de0000087ab9 */ /* 0x000fc40000000a00 */
[----:B------:R-:W-:Y:S01]  /*b6d0*/  UIMAD UR6, UR37, UR8, URZ ;  /* 0x00000008250672a4 */ /* 0x000fe2000f8e023f */
[----:B------:R-:W-:Y:S02]  /*b6e0*/  VIADD R3, R3, UR4 ;  /* 0x0000000403037c36 */ /* 0x000fe40008000000 */
[----:B------:R-:W-:Y:S01]  /*b6f0*/  IMAD.U32 R5, RZ, RZ, UR8 ;  /* 0x00000008ff057e24 */ /* 0x000fe2000f8e00ff */
[----:B------:R-:W-:-:S03]  /*b700*/  UIMAD UR6, UR36, UR9, UR6 ;  /* 0x00000009240672a4 */ /* 0x000fc6000f8e0206 */
[----:B------:R-:W-:Y:S01]  /*b710*/  IMAD.WIDE.U32 R2, R5, UR36, R2 ;  /* 0x0000002405027c25 */ /* 0x000fe2000f8e0002 */
[----:B------:R-:W-:-:S03]  /*b720*/  ULDC.64 UR8, c[0x0][0xb40] ;  /* 0x0002d00000087ab9 */ /* 0x000fc60000000a00 */
[----:B------:R-:W-:Y:S01]  /*b730*/  VIADD R3, R3, UR6 ;  /* 0x0000000603037c36 */ /* 0x000fe20008000000 */
[----:B------:R-:W-:-:S04]  /*b740*/  LEA R4, P0, R2, UR8, 0x2 ;  /* 0x0000000802047c11 */ /* 0x000fc8000f8010ff */
[----:B------:R-:W-:Y:S01]  /*b750*/  LEA.HI.X R5, R2, UR9, R3, 0x2, P0 ;  /* 0x0000000902057c11 */ /* 0x000fe200080f1403 */
[----:B------:R-:W-:-:S05]  /*b760*/  IMAD.MOV.U32 R3, RZ, RZ, -0x800000 ;  /* 0xff800000ff037424 */ /* 0x000fca00078e00ff */
[----:B------:R0:W-:Y:S03]  /*b770*/  STG.E desc[UR46][R4.64], R3 ;  /* 0x0000000304007986 */ /* 0x0001e6000c10192e */
.L_x_158:
[----:B------:R-:W-:Y:S05]  /*b780*/  BSYNC B1 ;  /* 0x0000000000017941 */ /* 0x000fea0003800000 */
.L_x_157:
[----:B------:R-:W-:Y:S01]  /*b790*/  ULDC.64 UR8, c[0x0][0xaa0] ;  /* 0x0002a80000087ab9 */ /* 0x000fe20000000a00 */
[----:B-1----:R-:W-:Y:S01]  /*b7a0*/  IMAD.MOV.U32 R2, RZ, RZ, R16 ;  /* 0x000000ffff027224 */ /* 0x002fe200078e0010 */
[----:B------:R-:W-:Y:S01]  /*b7b0*/  BSSY B1, `(.L_x_159) ;  /* 0x0000033000017945 */ /* 0x000fe20003800000 */
[----:B0-----:R-:W-:Y:S02]  /*b7c0*/  IMAD.MOV.U32 R3, RZ, RZ, R9 ;  /* 0x000000ffff037224 */ /* 0x001fe400078e0009 */
[----:B------:R-:W-:Y:S02]  /*b7d0*/  IMAD R4, R6, UR8, RZ ;  /* 0x0000000806047c24 */ /* 0x000fe4000f8e02ff */
[----:B------:R-:W-:-:S04]  /*b7e0*/  IMAD.WIDE.U32 R2, R7, UR8, R2 ;  /* 0x0000000807027c25 */ /* 0x000fc8000f8e0002 */
[----:B------:R-:W-:Y:S01]  /*b7f0*/  IMAD R7, R7, UR9, R4 ;  /* 0x0000000907077c24 */ /* 0x000fe2000f8e0204 */
[----:B------:R-:W-:Y:S01]  /*b800*/  ULDC.64 UR8, c[0x0][0xae0] ;  /* 0x0002b80000087ab9 */ /* 0x000fe20000000a00 */
[----:B------:R-:W-:Y:S01]  /*b810*/  IMAD R11, R17, -0x80, R0 ;  /* 0xffffff80110b7824 */ /* 0x000fe200078e0200 */
[----:B------:R-:W-:Y:S01]  /*b820*/  UIMAD UR4, UR7, UR8, URZ ;  /* 0x00000008070472a4 */ /* 0x000fe2000f8e023f */
[----:B------:R-:W-:Y:S01]  /*b830*/  IMAD.IADD R3, R3, 0x1, R7 ;  /* 0x0000000103037824 */ /* 0x000fe200078e0207 */
[----:B------:R-:W-:Y:S01]  /*b840*/  SHF.R.S32.HI R7, RZ, 0x1f, R18 ;  /* 0x0000001fff077819 */ /* 0x000fe20000011412 */
[----:B------:R-:W-:Y:S01]  /*b850*/  IMAD.U32 R5, RZ, RZ, UR8 ;  /* 0x00000008ff057e24 */ /* 0x000fe2000f8e00ff */
[----:B------:R-:W-:Y:S01]  /*b860*/  UIMAD UR4, UR39, UR9, UR4 ;  /* 0x00000009270472a4 */ /* 0x000fe2000f8e0204 */
[----:B------:R-:W-:Y:S01]  /*b870*/  ISETP.GE.AND P2, PT, R18, R11, PT ;  /* 0x0000000b1200720c */ /* 0x000fe20003f46270 */
[----:B------:R-:W-:Y:S01]  /*b880*/  ULDC.64 UR6, c[0x0][0xae8] ;  /* 0x0002ba0000067ab9 */ /* 0x000fe20000000a00 */
[----:B------:R-:W-:-:S04]  /*b890*/  IMAD.WIDE.U32 R2, R5, UR39, R2 ;  /* 0x0000002705027c25 */ /* 0x000fc8000f8e0002 */
[----:B------:R-:W-:Y:S01]  /*b8a0*/  VIADD R3, R3, UR4 ;  /* 0x0000000403037c36 */ /* 0x000fe20008000000 */
[----:B------:R-:W-:Y:S01]  /*b8b0*/  UIMAD UR4, UR37, UR6, URZ ;  /* 0x00000006250472a4 */ /* 0x000fe2000f8e023f */
[C---:B------:R-:W-:Y:S02]  /*b8c0*/  VIADD R4, R18.reuse, 0x40 ;  /* 0x0000004012047836 */ /* 0x040fe40000000000 */
[----:B------:R-:W-:Y:S01]  /*b8d0*/  IMAD.U32 R5, RZ, RZ, UR6 ;  /* 0x00000006ff057e24 */ /* 0x000fe2000f8e00ff */
[----:B------:R-:W-:Y:S01]  /*b8e0*/  UIMAD UR4, UR36, UR7, UR4 ;  /* 0x00000007240472a4 */ /* 0x000fe2000f8e0204 */
[----:B------:R-:W-:Y:S01]  /*b8f0*/  VIADD R0, R18, 0x20 ;  /* 0x0000002012007836 */ /* 0x000fe20000000000 */
[----:B------:R-:W-:Y:S01]  /*b900*/  ISETP.GE.AND P0, PT, R4, R11, PT ;  /* 0x0000000b0400720c */ /* 0x000fe20003f06270 */
[----:B------:R-:W-:-:S03]  /*b910*/  IMAD.WIDE.U32 R4, R5, UR36, R2 ;  /* 0x0000002405047c25 */ /* 0x000fc6000f8e0002 */
[----:B------:R-:W-:Y:S01]  /*b920*/  ISETP.GE.AND P1, PT, R0, R11, PT ;  /* 0x0000000b0000720c */ /* 0x000fe20003f26270 */
[----:B------:R-:W-:Y:S02]  /*b930*/  IMAD.MOV.U32 R6, RZ, RZ, R18 ;  /* 0x000000ffff067224 */ /* 0x000fe400078e0012 */
[----:B------:R-:W-:Y:S02]  /*b940*/  VIADD R13, R5, UR4 ;  /* 0x00000004050d7c36 */ /* 0x000fe40008000000 */
[----:B------:R-:W-:-:S04]  /*b950*/  IMAD.WIDE R6, R17, 0x80, R6 ;  /* 0x0000008011067825 */ /* 0x000fc800078e0206 */
[----:B------:R-:W-:Y:S01]  /*b960*/  VIADD R0, R18, 0x60 ;  /* 0x0000006012007836 */ /* 0x000fe20000000000 */
[----:B------:R-:W-:Y:S06]  /*b970*/  @P2 BRA `(.L_x_160) ;  /* 0x0000000000582947 */ /* 0x000fec0003800000 */
[C---:B------:R-:W-:Y:S01]  /*b980*/  VIADD R2, R16.reuse, 0x40 ;  /* 0x0000004010027836 */ /* 0x040fe20000000000 */
[----:B------:R-:W-:Y:S01]  /*b990*/  ULDC UR4, c[0x0][0xa8c] ;  /* 0x0002a30000047ab9 */ /* 0x000fe20000000800 */
[C---:B------:R-:W-:Y:S01]  /*b9a0*/  VIADD R3, R16.reuse, 0x80 ;  /* 0x0000008010037836 */ /* 0x040fe20000000000 */
[----:B------:R-:W-:Y:S01]  /*b9b0*/  ULDC.64 UR6, c[0x0][0xad8] ;  /* 0x0002b60000067ab9 */ /* 0x000fe20000000a00 */
[----:B------:R-:W-:Y:S01]  /*b9c0*/  VIADD R8, R16, 0xc0 ;  /* 0x000000c010087836 */ /* 0x000fe20000000000 */
[----:B------:R-:W-:Y:S01]  /*b9d0*/  ISETP.GE.AND P4, PT, R2, UR4, PT ;  /* 0x0000000402007c0c */ /* 0x000fe2000bf86270 */
[----:B------:R-:W-:Y:S01]  /*b9e0*/  IMAD R9, R7, UR6, RZ ;  /* 0x0000000607097c24 */ /* 0x000fe2000f8e02ff */
[----:B------:R-:W-:Y:S01]  /*b9f0*/  ISETP.GE.AND P5, PT, R3, UR4, PT ;  /* 0x0000000403007c0c */ /* 0x000fe2000bfa6270 */
[----:B------:R-:W-:Y:S01]  /*ba00*/  IMAD.MOV.U32 R2, RZ, RZ, R4 ;  /* 0x000000ffff027224 */ /* 0x000fe200078e0004 */
[----:B------:R-:W-:Y:S01]  /*ba10*/  ISETP.GE.AND P3, PT, R16, UR4, PT ;  /* 0x0000000410007c0c */ /* 0x000fe2000bf66270 */
[----:B------:R-:W-:Y:S01]  /*ba20*/  IMAD.MOV.U32 R3, RZ, RZ, R13 ;  /* 0x000000ffff037224 */ /* 0x000fe200078e000d */
[----:B------:R-:W-:Y:S01]  /*ba30*/  ISETP.GE.AND P6, PT, R8, UR4, PT ;  /* 0x0000000408007c0c */ /* 0x000fe2000bfc6270 */
[----:B------:R-:W-:-:S02]  /*ba40*/  IMAD R9, R6, UR7, R9 ;  /* 0x0000000706097c24 */ /* 0x000fc4000f8e0209 */
[----:B------:R-:W-:Y:S01]  /*ba50*/  IMAD.WIDE.U32 R2, R6, UR6, R2 ;  /* 0x0000000606027c25 */ /* 0x000fe2000f8e0002 */
[----:B------:R-:W-:-:S03]  /*ba60*/  ULDC.64 UR6, c[0x0][0xa80] ;  /* 0x0002a00000067ab9 */ /* 0x000fc60000000a00 */
[----:B------:R-:W-:Y:S01]  /*ba70*/  IMAD.IADD R3, R3, 0x1, R9 ;  /* 0x0000000103037824 */ /* 0x000fe200078e0209 */
[----:B------:R-:W-:-:S04]  /*ba80*/  LEA R8, P2, R2, UR6, 0x1 ;  /* 0x0000000602087c11 */ /* 0x000fc8000f8408ff */
[----:B------:R-:W-:-:S05]  /*ba90*/  LEA.HI.X R9, R2, UR7, R3, 0x1, P2 ;  /* 0x0000000702097c11 */ /* 0x000fca00090f0c03 */
[----:B------:R0:W-:Y:S04]  /*baa0*/  @!P3 STG.E.128 desc[UR46][R8.64], RZ ;  /* 0x000000ff0800b986 */ /* 0x0001e8000c101d2e */
[----:B------:R0:W-:Y:S04]  /*bab0*/  @!P4 STG.E.128 desc[UR46][R8.64+0x80], RZ ;  /* 0x000080ff0800c986 */ /* 0x0001e8000c101d2e */
[----:B------:R0:W-:Y:S04]  /*bac0*/  @!P5 STG.E.128 desc[UR46][R8.64+0x100], RZ ;  /* 0x000100ff0800d986 */ /* 0x0001e8000c101d2e */
[----:B------:R0:W-:Y:S02]  /*bad0*/  @!P6 STG.E.128 desc[UR46][R8.64+0x180], RZ ;  /* 0x000180ff0800e986 */ /* 0x0001e4000c101d2e */
.L_x_160:
[----:B------:R-:W-:Y:S05]  /*bae0*/  BSYNC B1 ;  /* 0x0000000000017941 */ /* 0x000fea0003800000 */
.L_x_159:
[----:B------:R-:W-:Y:S01]  /*baf0*/  BSSY B1, `(.L_x_161) ;  /* 0x000001b000017945 */ /* 0x000fe20003800000 */
[----:B------:R-:W-:-:S03]  /*bb00*/  ISETP.GE.AND P2, PT, R0, R11, PT ;  /* 0x0000000b0000720c */ /* 0x000fc60003f46270 */
[----:B------:R-:W-:Y:S10]  /*bb10*/  @P1 BRA `(.L_x_162) ;  /* 0x0000000000601947 */ /* 0x000ff40003800000 */
[----:B0-----:R-:W-:Y:S01]  /*bb20*/  IADD3 R9, P1, R6, 0x20, RZ ;  /* 0x0000002006097810 */ /* 0x001fe20007f3e0ff */
        /* <DEDUP_REMOVED lines=19> */
[----:B------:R1:W-:Y:S04]  /*bc60*/  @!P3 STG.E.128 desc[UR46][R8.64], RZ ;  /* 0x000000ff0800b986 */ /* 0x0003e8000c101d2e */
[----:B------:R1:W-:Y:S04]  /*bc70*/  @!P4 STG.E.128 desc[UR46][R8.64+0x80], RZ ;  /* 0x000080ff0800c986 */ /* 0x0003e8000c101d2e */
[----:B------:R1:W-:Y:S04]  /*bc80*/  @!P5 STG.E.128 desc[UR46][R8.64+0x100], RZ ;  /* 0x000100ff0800d986 */ /* 0x0003e8000c101d2e */
[----:B------:R1:W-:Y:S02]  /*bc90*/  @!P6 STG.E.128 desc[UR46][R8.64+0x180], RZ ;  /* 0x000180ff0800e986 */ /* 0x0003e4000c101d2e */
.L_x_162:
[----:B------:R-:W-:Y:S05]  /*bca0*/  BSYNC B1 ;  /* 0x0000000000017941 */ /* 0x000fea0003800000 */
.L_x_161:
[----:B------:R-:W-:Y:S04]  /*bcb0*/  BSSY B1, `(.L_x_163) ;  /* 0x000001a000017945 */ /* 0x000fe80003800000 */
[----:B------:R-:W-:Y:S05]  /*bcc0*/  @P0 BRA `(.L_x_164) ;  /* 0x0000000000600947 */ /* 0x000fea0003800000 */
[----:B01----:R-:W-:Y:S01]  /*bcd0*/  IADD3 R9, P0, R6, 0x40, RZ ;  /* 0x0000004006097810 */ /* 0x003fe20007f1e0ff */
        /* <DEDUP_REMOVED lines=23> */
.L_x_164:
[----:B------:R-:W-:Y:S05]  /*be50*/  BSYNC B1 ;  /* 0x0000000000017941 */ /* 0x000fea0003800000 */
.L_x_163:
[----:B------:R-:W-:Y:S05]  /*be60*/  @P2 BRA `(.L_x_155) ;  /* 0x0000000000602947 */ /* 0x000fea0003800000 */
[----:B------:R-:W-:Y:S01]  /*be70*/  IADD3 R5, P0, R6, 0x60, RZ ;  /* 0x0000006006057810 */ /* 0x000fe20007f1e0ff */
        /* <DEDUP_REMOVED lines=8> */
[----:B------:R-:W-:-:S02]  /*bf00*/  VIADD R4, R16, 0x80 ;  /* 0x0000008010047836 */ /* 0x000fc40000000000 */
[----:B------:R-:W-:Y:S02]  /*bf10*/  IMAD R6, R6, UR6, RZ ;  /* 0x0000000606067c24 */ /* 0x000fe4000f8e02ff */
[----:B------:R-:W-:Y:S01]  /*bf20*/  VIADD R0, R16, 0xc0 ;  /* 0x000000c010007836 */ /* 0x000fe20000000000 */
[----:B------:R-:W-:Y:S01]  /*bf30*/  ISETP.GE.AND P3, PT, R4, UR4, PT ;  /* 0x0000000404007c0c */ /* 0x000fe2000bf66270 */
        /* <DEDUP_REMOVED lines=11> */
.L_x_155:
[----:B------:R-:W-:Y:S05]  /*bff0*/  BSYNC B0 ;  /* 0x0000000000007941 */ /* 0x000fea0003800000 */
.L_x_146:
[----:B------:R-:W-:Y:S02]  /*c000*/  ULDC UR4, c[0x0][0xc14] ;  /* 0x0003050000047ab9 */ /* 0x000fe40000000800 */
[----:B------:R-:W-:-:S13]  /*c010*/  ISETP.GE.AND P0, PT, R83, UR4, PT ;  /* 0x0000000453007c0c */ /* 0x000fda000bf06270 */
[----:B------:R-:W-:Y:S05]  /*c020*/  @!P0 BRA `(.L_x_165) ;  /* 0xffffff4c005c8947 */ /* 0x000fea000383ffff */
[----:B------:R-:W-:Y:S05]  /*c030*/  EXIT ;  /* 0x000000000000794d */ /* 0x000fea0003800000 */
.L_x_120:
[----:B------:R-:W-:-:S08]  /*c040*/  NOP ;  /* 0x0000000000007918 */ /* 0x000fd00000000000 */
[----:B------:R-:W0:-:S00]  /*c050*/  USETMAXREG.DEALLOC.CTAPOOL 0x18 ;  /* 0x00000018000079c8 */ /* 0x000e0000080e0500 */
[----:B0-----:R-:W-:-:S06]  /*c060*/  LOP3.LUT R0, R0, 0x3, RZ, 0xc0, !PT ;  /* 0x0000000300007812 */ /* 0x001fcc00078ec0ff */
[----:B------:R-:W0:Y:S02]  /*c070*/  SHFL.IDX PT, R0, R0, RZ, 0x1f ;  /* 0x00001fff00007589 */ /* 0x000e2400000e0000 */
[----:B0-----:R-:W-:Y:S01]  /*c080*/  ISETP.NE.AND P0, PT, R0, RZ, PT ;  /* 0x000000ff0000720c */ /* 0x001fe20003f05270 */
[----:B------:R-:W-:-:S03]  /*c090*/  IMAD.MOV.U32 R0, RZ, RZ, RZ ;  /* 0x000000ffff007224 */ /* 0x000fc600078e00ff */
[----:B------:R-:W-:-:S05]  /*c0a0*/  P2R R2, PR, RZ, 0x1 ;  /* 0x00000001ff027803 */ /* 0x000fca0000000000 */
[----:B------:R0:W-:Y:S04]  /*c0b0*/  STL [R1+0x40], R2 ;  /* 0x0000400201007387 */ /* 0x0001e80000100800 */
[----:B------:R-:W-:Y:S05]  /*c0c0*/  @!P0 BRA `(.L_x_166) ;  /* 0x00000000002c8947 */ /* 0x000fea0003800000 */
[----:B------:R-:W1:Y:S08]  /*c0d0*/  S2UR UR5, SR_CgaCtaId ;  /* 0x00000000000579c3 */ /* 0x000e700000008800 */
[----:B------:R-:W-:Y:S06]  /*c0e0*/  BAR.SYNC.DEFER_BLOCKING 0x5, 0x180 ;  /* 0x0146000000007b1d */ /* 0x000fec0000010000 */
[----:B------:R-:W-:-:S02]  /*c0f0*/  UMOV UR4, 0x400 ;  /* 0x0000040000047882 */ /* 0x000fc40000000000 */
[----:B-1----:R-:W-:-:S09]  /*c100*/  ULEA UR4, UR5, UR4, 0x18 ;  /* 0x0000000405047291 */ /* 0x002fd2000f8ec03f */
[----:B------:R-:W1:Y:S04]  /*c110*/  LDS.128 R4, [UR4+0x388d0] ;  /* 0x0388d004ff047984 */ /* 0x000e680008000c00 */
[----:B-1----:R1:W-:Y:S01]  /*c120*/  STL [R1+0x24], R5 ;  /* 0x0000240501007387 */ /* 0x0023e20000100800 */
[----:B------:R-:W-:Y:S02]  /*c130*/  R2UR UR52, R7 ;  /* 0x00000000073472ca */ /* 0x000fe400000e0000 */
[----:B------:R-:W-:Y:S01]  /*c140*/  R2UR UR38, R6 ;  /* 0x00000000062672ca */ /* 0x000fe200000e0000 */
[----:B------:R1:W-:Y:S01]  /*c150*/  STL [R1+0x20], R4 ;  /* 0x0000200401007387 */ /* 0x0003e20000100800 */
[----:B------:R-:W-:Y:S06]  /*c160*/  BAR.ARV 0x4, 0x180 ;  /* 0x0106000000007b1d */ /* 0x000fec0000002000 */
[----:B------:R-:W-:Y:S07]  /*c170*/  BRA `(.L_x_167) ;  /* 0x0000000800247947 */ /* 0x000fee0003800000 */
.L_x_166:
[----:B0-----:R-:W0:Y:S01]  /*c180*/  S2R R2, SR_TID.X ;  /* 0x0000000000027919 */ /* 0x001e220000002100 */
[----:B------:R-:W-:Y:S01]  /*c190*/  ULDC UR4, c[0x0][0xc14] ;  /* 0x0003050000047ab9 */ /* 0x000fe20000000800 */
[----:B------:R-:W1:Y:S01]  /*c1a0*/  LDC R9, c[0x0][0xc10] ;  /* 0x00030400ff097b82 */ /* 0x000e620000000800 */
[----:B0-----:R-:W-:-:S04]  /*c1b0*/  LOP3.LUT R5, R2, 0x1f, RZ, 0xc0, !PT ;  /* 0x0000001f02057812 */ /* 0x001fc800078ec0ff */
[----:B------:R-:W-:-:S04]  /*c1c0*/  ISETP.NE.AND P0, PT, R5, 0x1f, PT ;  /* 0x0000001f0500780c */ /* 0x000fc80003f05270 */
[----:B------:R-:W-:-:S13]  /*c1d0*/  ISETP.GE.OR P1, PT, R5, UR4, !P0 ;  /* 0x0000000405007c0c */ /* 0x000fda000c726670 */
[----:B------:R-:W0:Y:S02]  /*c1e0*/  @!P1 LDC.64 R2, c[0x0][0xc58] ;  /* 0x00031600ff029b82 */ /* 0x000e240000000a00 */
[----:B0-----:R-:W-:-:S05]  /*c1f0*/  @!P1 IMAD.WIDE.U32 R2, R5, 0x4, R2 ;  /* 0x0000000405029825 */ /* 0x001fca00078e0002 */
[----:B------:R-:W2:Y:S01]  /*c200*/  @!P1 LDG.E R0, desc[UR46][R2.64] ;  /* 0x0000002e02009981 */ /* 0x000ea2000c1e1900 */
[C---:B------:R-:W-:Y:S01]  /*c210*/  ISETP.NE.AND P1, PT, R5.reuse, RZ, PT ;  /* 0x000000ff0500720c */ /* 0x040fe20003f25270 */
[----:B------:R-:W-:Y:S01]  /*c220*/  UMOV UR52, URZ ;  /* 0x0000003f00347c82 */ /* 0x000fe20008000000 */
[C---:B------:R-:W-:Y:S02]  /*c230*/  ISETP.GE.U32.AND P2, PT, R5.reuse, 0x2, PT ;  /* 0x000000020500780c */ /* 0x040fe40003f46070 */
[C---:B------:R-:W-:Y:S02]  /*c240*/  ISETP.GE.U32.AND P3, PT, R5.reuse, 0x4, PT ;  /* 0x000000040500780c */ /* 0x040fe40003f66070 */
[C---:B------:R-:W-:Y:S02]  /*c250*/  ISETP.GE.U32.AND P4, PT, R5.reuse, 0x8, PT ;  /* 0x000000080500780c */ /* 0x040fe40003f86070 */
[----:B------:R-:W-:Y:S01]  /*c260*/  ISETP.GE.U32.AND P5, PT, R5, 0x10, PT ;  /* 0x000000100500780c */ /* 0x000fe20003fa6070 */
[----:B--2---:R-:W0:Y:S02]  /*c270*/  SHFL.UP PT, R4, R0, 0x1, RZ ;  /* 0x0420000000047989 */ /* 0x004e2400000e00ff */
[----:B0-----:R-:W-:-:S05]  /*c280*/  SEL R7, R4, RZ, P1 ;  /* 0x000000ff04077207 */ /* 0x001fca0000800000 */
[----:B------:R-:W-:-:S05]  /*c290*/  IMAD.IADD R7, R0, 0x1, R7 ;  /* 0x0000000100077824 */ /* 0x000fca00078e0207 */
[----:B------:R-:W0:Y:S02]  /*c2a0*/  SHFL.UP PT, R4, R7, 0x2, RZ ;  /* 0x0440000007047989 */ /* 0x000e2400000e00ff */
[----:B0-----:R-:W-:-:S05]  /*c2b0*/  SEL R4, R4, RZ, P2 ;  /* 0x000000ff04047207 */ /* 0x001fca0001000000 */
[----:B------:R-:W-:-:S05]  /*c2c0*/  IMAD.IADD R4, R7, 0x1, R4 ;  /* 0x0000000107047824 */ /* 0x000fca00078e0204 */
[----:B------:R-:W0:Y:S02]  /*c2d0*/  SHFL.UP PT, R6, R4, 0x4, RZ ;  /* 0x0480000004067989 */ /* 0x000e2400000e00ff */
[----:B0-----:R-:W-:-:S05]  /*c2e0*/  SEL R3, R6, RZ, P3 ;  /* 0x000000ff06037207 */ /* 0x001fca0001800000 */
[----:B------:R-:W-:Y:S02]  /*c2f0*/  IMAD.IADD R3, R4, 0x1, R3 ;  /* 0x0000000104037824 */ /* 0x000fe400078e0203 */
[----:B------:R-:W0:Y:S03]  /*c300*/  S2R R4, SR_CTAID.X ;  /* 0x0000000000047919 */ /* 0x000e260000002500 */
[----:B------:R-:W2:Y:S02]  /*c310*/  SHFL.UP PT, R2, R3, 0x8, RZ ;  /* 0x0500000003027989 */ /* 0x000ea400000e00ff */
[----:B--2---:R-:W-:-:S05]  /*c320*/  SEL R2, R2, RZ, P4 ;  /* 0x000000ff02027207 */ /* 0x004fca0002000000 */
[----:B------:R-:W-:-:S05]  /*c330*/  IMAD.IADD R8, R3, 0x1, R2 ;  /* 0x0000000103087824 */ /* 0x000fca00078e0202 */
[----:B------:R-:W2:Y:S02]  /*c340*/  SHFL.UP PT, R2, R8, 0x10, RZ ;  /* 0x0600000008027989 */ /* 0x000ea400000e00ff */
[----:B--2---:R-:W-:-:S05]  /*c350*/  SEL R7, R2, RZ, P5 ;  /* 0x000000ff02077207 */ /* 0x004fca0002800000 */
[----:B------:R-:W-:-:S05]  /*c360*/  IMAD.IADD R2, R8, 0x1, R7 ;  /* 0x0000000108027824 */ /* 0x000fca00078e0207 */
[----:B------:R-:W1:Y:S02]  /*c370*/  SHFL.IDX PT, R6, R2, 0x1f, 0x1f ;  /* 0x03e01f0002067f89 */ /* 0x000e6400000e0000 */
[----:B-1----:R-:W-:Y:S02]  /*c380*/  IMAD R7, R6, R9, RZ ;  /* 0x0000000906077224 */ /* 0x002fe400078e02ff */
[----:B------:R-:W-:Y:S02]  /*c390*/  IMAD.MOV.U32 R6, RZ, RZ, RZ ;  /* 0x000000ffff067224 */ /* 0x000fe400078e00ff */
[----:B------:R-:W-:Y:S01]  /*c3a0*/  IMAD.MOV.U32 R10, RZ, RZ, R7 ;  /* 0x000000ffff0a7224 */ /* 0x000fe200078e0007 */
[----:B0-----:R-:W-:-:S13]  /*c3b0*/  ISETP.GT.AND P6, PT, R7, R4, PT ;  /* 0x000000040700720c */ /* 0x001fda0003fc4270 */
[----:B------:R-:W-:Y:S05]  /*c3c0*/  @P6 BRA `(.L_x_168) ;  /* 0x0000000000a46947 */ /* 0x000fea0003800000 */
[----:B------:R-:W-:Y:S01]  /*c3d0*/  IMAD.MOV.U32 R7, RZ, RZ, R10 ;  /* 0x000000ffff077224 */ /* 0x000fe200078e000a */
[----:B------:R-:W-:Y:S01]  /*c3e0*/  UMOV UR52, URZ ;  /* 0x0000003f00347c82 */ /* 0x000fe20008000000 */
[----:B------:R-:W-:Y:S01]  /*c3f0*/  ULDC UR6, c[0x0][0xc14] ;  /* 0x0003050000067ab9 */ /* 0x000fe20000000800 */
[----:B------:R-:W-:-:S05]  /*c400*/  ULDC UR5, c[0x0][0xc14] ;  /* 0x0003050000057ab9 */ /* 0x000fca0000000800 */
.L_x_172:
[----:B------:R-:W-:-:S03]  /*c410*/  UIADD3 UR4, UR52, 0x1f, URZ ;  /* 0x0000001f34047890 */ /* 0x000fc6000fffe03f */
[----:B------:R-:W-:Y:S01]  /*c420*/  UMOV UR52, UR5 ;  /* 0x0000000500347c82 */ /* 0x000fe20008000000 */
[----:B------:R-:W-:-:S06]  /*c430*/  UISETP.GE.AND UP0, UPT, UR4, UR6, UPT ;  /* 0x000000060400728c */ /* 0x000fcc000bf06270 */
[----:B------:R-:W-:-:S13]  /*c440*/  PLOP3.LUT P6, PT, PT, PT, UP0, 0x40, 0x0 ;  /* 0x000000000000781c */ /* 0x000fda0003fce808 */
[----:B------:R-:W-:Y:S05]  /*c450*/  @!P6 BRA `(.L_x_169) ;  /* 0x000000040034e947 */ /* 0x000fea0003800000 */
[----:B------:R-:W-:Y:S01]  /*c460*/  UMOV UR52, UR4 ;  /* 0x0000000400347c82 */ /* 0x000fe20008000000 */
[----:B------:R-:W-:Y:S01]  /*c470*/  BSSY B0, `(.L_x_170) ;  /* 0x0000008000007945 */ /* 0x000fe20003800000 */
[----:B------:R-:W-:Y:S02]  /*c480*/  VIADD R9, R5, UR52 ;  /* 0x0000003405097c36 */ /* 0x000fe40008000000 */
[----:B------:R-:W-:-:S03]  /*c490*/  IMAD.MOV.U32 R0, RZ, RZ, RZ ;  /* 0x000000ffff007224 */ /* 0x000fc600078e00ff */
[----:B------:R-:W-:-:S13]  /*c4a0*/  ISETP.GE.OR P6, PT, R9, UR6, !P0 ;  /* 0x0000000609007c0c */ /* 0x000fda000c7c6670 */
[----:B------:R-:W-:Y:S05]  /*c4b0*/  @P6 BRA `(.L_x_171) ;  /* 0x00000000000c6947 */ /* 0x000fea0003800000 */
[----:B------:R-:W0:Y:S02]  /*c4c0*/  LDC.64 R2, c[0x0][0xc58] ;  /* 0x00031600ff027b82 */ /* 0x000e240000000a00 */
[----:B0-----:R-:W-:-:S05]  /*c4d0*/  IMAD.WIDE R2, R9, 0x4, R2 ;  /* 0x0000000409027825 */ /* 0x001fca00078e0202 */
[----:B------:R0:W5:Y:S02]  /*c4e0*/  LDG.E R0, desc[UR46][R2.64] ;  /* 0x0000002e02007981 */ /* 0x000164000c1e1900 */
.L_x_171:
[----:B------:R-:W-:Y:S05]  /*c4f0*/  BSYNC B0 ;  /* 0x0000000000007941 */ /* 0x000fea0003800000 */
.L_x_170:
[----:B0----5:R-:W0:Y:S02]  /*c500*/  SHFL.UP PT, R2, R0, 0x1, RZ ;  /* 0x0420000000027989 */ /* 0x021e2400000e00ff */
[----:B0-----:R-:W-:-:S05]  /*c510*/  SEL R3, R2, RZ, P1 ;  /* 0x000000ff02037207 */ /* 0x001fca0000800000 */
[----:B------:R-:W-:-:S05]  /*c520*/  IMAD.IADD R3, R0, 0x1, R3 ;  /* 0x0000000100037824 */ /* 0x000fca00078e0203 */
[----:B------:R-:W0:Y:S02]  /*c530*/  SHFL.UP PT, R2, R3, 0x2, RZ ;  /* 0x0440000003027989 */ /* 0x000e2400000e00ff */
        /* <DEDUP_REMOVED lines=11> */
[----:B------:R-:W0:Y:S03]  /*c5f0*/  LDC R9, c[0x0][0xc10] ;  /* 0x00030400ff097b82 */ /* 0x000e260000000800 */
[----:B------:R-:W0:Y:S02]  /*c600*/  SHFL.IDX PT, R12, R2, 0x1f, 0x1f ;  /* 0x03e01f00020c7f89 */ /* 0x000e2400000e0000 */
[----:B0-----:R-:W-:-:S04]  /*c610*/  IMAD R12, R12, R9, RZ ;  /* 0x000000090c0c7224 */ /* 0x001fc800078e02ff */
[----:B------:R-:W-:-:S05]  /*c620*/  IMAD.IADD R7, R12, 0x1, R7 ;  /* 0x000000010c077824 */ /* 0x000fca00078e0207 */
[----:B------:R-:W-:-:S13]  /*c630*/  ISETP.GT.AND P6, PT, R7, R4, PT ;  /* 0x000000040700720c */ /* 0x000fda0003fc4270 */
[----:B------:R-:W-:Y:S05]  /*c640*/  @!P6 BRA `(.L_x_172) ;  /* 0xfffffffc0070e947 */ /* 0x000fea000383ffff */
[----:B------:R-:W-:-:S07]  /*c650*/  IMAD.MOV.U32 R10, RZ, RZ, R12 ;  /* 0x000000ffff0a7224 */ /* 0x000fce00078e000c */
.L_x_168:
[----:B------:R-:W-:-:S04]  /*c660*/  IMAD.IADD R8, R7, 0x1, -R10 ;  /* 0x0000000107087824 */ /* 0x000fc800078e0a0a */
[----:B------:R-:W-:-:S05]  /*c670*/  IMAD R3, R2, R9, R8 ;  /* 0x0000000902037224 */ /* 0x000fca00078e0208 */
[----:B------:R-:W-:-:S13]  /*c680*/  ISETP.GT.AND P0, PT, R3, R4, PT ;  /* 0x000000040300720c */ /* 0x000fda0003f04270 */
[----:B------:R-:W-:Y:S02]  /*c690*/  VOTEU.ANY UR5, UPT, !P0 ;  /* 0x0000000000057886 */ /* 0x000fe400040e0100 */
[----:B------:R-:W-:Y:S02]  /*c6a0*/  UPOPC UR4, UR5 ;  /* 0x00000005000472bf */ /* 0x000fe40008000000 */
[----:B------:R-:W-:-:S04]  /*c6b0*/  ISETP.NE.AND P0, PT, RZ, UR5, PT ;  /* 0x00000005ff007c0c */ /* 0x000fc8000bf05270 */
[----:B------:R-:W-:-:S05]  /*c6c0*/  IMAD.U32 R11, RZ, RZ, UR4 ;  /* 0x00000004ff0b7e24 */ /* 0x000fca000f8e00ff */
[----:B------:R-:W0:Y:S02]  /*c6d0*/  SHFL.IDX PT, R0, R0, R11, 0x1f ;  /* 0x00001f0b00007589 */ /* 0x000e2400000e0000 */
[----:B0-----:R-:W-:-:S04]  /*c6e0*/  IABS R7, R0 ;  /* 0x0000000000077213 */ /* 0x001fc80000000000 */
[----:B------:R-:W0:Y:S08]  /*c6f0*/  I2F.RP R10, R7 ;  /* 0x00000007000a7306 */ /* 0x000e300000209400 */
[----:B0-----:R-:W0:Y:S02]  /*c700*/  MUFU.RCP R10, R10 ;  /* 0x0000000a000a7308 */ /* 0x001e240000001000 */
[----:B0-----:R-:W-:-:S06]  /*c710*/  VIADD R3, R10, 0xffffffe ;  /* 0x0ffffffe0a037836 */ /* 0x001fcc0000000000 */
[----:B------:R-:W0:Y:S01]  /*c720*/  F2I.FTZ.U32.TRUNC.NTZ R3, R3 ;  /* 0x0000000300037305 */ /* 0x000e22000021f000 */
[----:B------:R-:W-:Y:S05]  /*c730*/  @!P0 BRA `(.L_x_173) ;  /* 0x00000000000c8947 */ /* 0x000fea0003800000 */
[----:B------:R-:W-:-:S06]  /*c740*/  UIADD3 UR5, UR4, -0x1, URZ ;  /* 0xffffffff04057890 */ /* 0x000fcc000fffe03f */
[----:B------:R-:W-:-:S05]  /*c750*/  IMAD.U32 R11, RZ, RZ, UR5 ;  /* 0x00000005ff0b7e24 */ /* 0x000fca000f8e00ff */
[----:B------:R1:W2:Y:S02]  /*c760*/  SHFL.IDX PT, R6, R2, R11, 0x1f ;  /* 0x00001f0b02067589 */ /* 0x0002a400000e0000 */
.L_x_173:
[--C-:B01----:R-:W-:Y:S01]  /*c770*/  IMAD.MOV R2, RZ, RZ, -R3.reuse ;  /* 0x000000ffff027224 */ /* 0x103fe200078e0a03 */
[----:B------:R-:W-:Y:S01]  /*c780*/  UIADD3 UR52, UR4, UR52, URZ ;  /* 0x0000003404347290 */ /* 0x000fe2000fffe03f */
[----:B--2---:R-:W-:Y:S02]  /*c790*/  IMAD R6, R6, R9, R8 ;  /* 0x0000000906067224 */ /* 0x004fe400078e0208 */
[----:B------:R-:W-:Y:S02]  /*c7a0*/  IMAD R9, R2, R7, RZ ;  /* 0x0000000702097224 */ /* 0x000fe400078e02ff */
[----:B------:R-:W-:Y:S01]  /*c7b0*/  IMAD.MOV.U32 R2, RZ, RZ, RZ ;  /* 0x000000ffff027224 */ /* 0x000fe200078e00ff */
[----:B------:R1:W-:Y:S03]  /*c7c0*/  STL [R1+0x20], R6 ;  /* 0x0000200601007387 */ /* 0x0003e60000100800 */
[----:B------:R-:W-:-:S04]  /*c7d0*/  IMAD.HI.U32 R2, R3, R9, R2 ;  /* 0x0000000903027227 */ /* 0x000fc800078e0002 */
[----:B------:R-:W-:Y:S01]  /*c7e0*/  IMAD.IADD R9, R4, 0x1, -R6 ;  /* 0x0000000104097824 */ /* 0x000fe200078e0a06 */
[----:B------:R-:W-:-:S04]  /*c7f0*/  IABS R4, R0 ;  /* 0x0000000000047213 */ /* 0x000fc80000000000 */
[----:B------:R-:W-:Y:S01]  /*c800*/  IABS R3, R9 ;  /* 0x0000000900037213 */ /* 0x000fe20000000000 */
[----:B------:R-:W-:-:S04]  /*c810*/  IMAD.MOV R4, RZ, RZ, -R4 ;  /* 0x000000ffff047224 */ /* 0x000fc800078e0a04 */
[----:B------:R-:W-:-:S04]  /*c820*/  IMAD.HI.U32 R2, R2, R3, RZ ;  /* 0x0000000302027227 */ /* 0x000fc800078e00ff */
[----:B------:R-:W-:Y:S01]  /*c830*/  IMAD R4, R2, R4, R3 ;  /* 0x0000000402047224 */ /* 0x000fe200078e0203 */
[----:B------:R-:W-:-:S04]  /*c840*/  LOP3.LUT R3, R9, R0, RZ, 0x3c, !PT ;  /* 0x0000000009037212 */ /* 0x000fc800078e3cff */
[----:B------:R-:W-:Y:S02]  /*c850*/  ISETP.GT.U32.AND P1, PT, R7, R4, PT ;  /* 0x000000040700720c */ /* 0x000fe40003f24070 */
[----:B------:R-:W-:-:S11]  /*c860*/  ISETP.GE.AND P2, PT, R3, RZ, PT ;  /* 0x000000ff0300720c */ /* 0x000fd60003f46270 */
[----:B------:R-:W-:Y:S02]  /*c870*/  @!P1 IMAD.IADD R4, R4, 0x1, -R7 ;  /* 0x0000000104049824 */ /* 0x000fe400078e0a07 */
[----:B------:R-:W-:Y:S01]  /*c880*/  @!P1 VIADD R2, R2, 0x1 ;  /* 0x0000000102029836 */ /* 0x000fe20000000000 */
[----:B------:R-:W-:Y:S02]  /*c890*/  ISETP.NE.AND P1, PT, R0, RZ, PT ;  /* 0x000000ff0000720c */ /* 0x000fe40003f25270 */
[----:B------:R-:W-:-:S13]  /*c8a0*/  ISETP.GE.U32.AND P0, PT, R4, R7, PT ;  /* 0x000000070400720c */ /* 0x000fda0003f06070 */
[----:B------:R-:W-:-:S04]  /*c8b0*/  @P0 VIADD R2, R2, 0x1 ;  /* 0x0000000102020836 */ /* 0x000fc80000000000 */
[----:B------:R-:W-:Y:S01]  /*c8c0*/  @!P2 IMAD.MOV R2, RZ, RZ, -R2 ;  /* 0x000000ffff02a224 */ /* 0x000fe200078e0a02 */
[----:B------:R-:W-:-:S04]  /*c8d0*/  @!P1 LOP3.LUT R2, RZ, R0, RZ, 0x33, !PT ;  /* 0x00000000ff029212 */ /* 0x000fc800078e33ff */
[----:B------:R-:W-:Y:S01]  /*c8e0*/  R2UR UR38, R2 ;  /* 0x00000000022672ca */ /* 0x000fe200000e0000 */
[----:B------:R-:W-:-:S04]  /*c8f0*/  IMAD.MOV R3, RZ, RZ, -R2 ;  /* 0x000000ffff037224 */ /* 0x000fc800078e0a02 */
[----:B------:R-:W-:-:S05]  /*c900*/  IMAD R0, R0, R3, R9 ;  /* 0x0000000300007224 */ /* 0x000fca00078e0209 */
[----:B------:R1:W-:Y:S01]  /*c910*/  STL [R1+0x24], R0 ;  /* 0x0000240001007387 */ /* 0x0003e20000100800 */
[----:B------:R-:W-:Y:S05]  /*c920*/  BRA `(.L_x_174) ;  /* 0x00000000000c7947 */ /* 0x000fea0003800000 */
.L_x_169:
[----:B------:R0:W-:Y:S01]  /*c930*/  STL [R1+0x20], R4 ;  /* 0x0000200401007387 */ /* 0x0001e20000100800 */
[----:B------:R-:W-:-:S03]  /*c940*/  UMOV UR38, URZ ;  /* 0x0000003f00267c82 */ /* 0x000fc60008000000 */
[----:B------:R0:W-:Y:S02]  /*c950*/  STL [R1+0x24], RZ ;  /* 0x000024ff01007387 */ /* 0x0001e40000100800 */
.L_x_174:
[----:B------:R-:W2:Y:S04]  /*c960*/  LDL R2, [R1+0x24] ;  /* 0x0000240001027983 */ /* 0x000ea80000100800 */
[----:B0-----:R-:W3:Y:S01]  /*c970*/  LDL R4, [R1+0x20] ;  /* 0x0000200001047983 */ /* 0x001ee20000100800 */
[----:B------:R-:W-:-:S13]  /*c980*/  ISETP.NE.AND P0, PT, R5, RZ, PT ;  /* 0x000000ff0500720c */ /* 0x000fda0003f05270 */
[----:B------:R-:W0:Y:S01]  /*c990*/  @!P0 S2R R3, SR_CgaCtaId ;  /* 0x0000000000038919 */ /* 0x000e220000008800 */
[----:B-1----:R-:W-:Y:S01]  /*c9a0*/  @!P0 MOV R0, 0x400 ;  /* 0x0000040000008802 */ /* 0x002fe20000000f00 */
[----:B------:R-:W-:Y:S02]  /*c9b0*/  IMAD.U32 R6, RZ, RZ, UR38 ;  /* 0x00000026ff067e24 */ /* 0x000fe4000f8e00ff */
[----:B------:R-:W-:Y:S01]  /*c9c0*/  IMAD.U32 R7, RZ, RZ, UR52 ;  /* 0x00000034ff077e24 */ /* 0x000fe2000f8e00ff */
[----:B0-----:R-:W-:Y:S01]  /*c9d0*/  @!P0 LEA R0, R3, R0, 0x18 ;  /* 0x0000000003008211 */ /* 0x001fe200078ec0ff */
[----:B--2---:R-:W-:-:S05]  /*c9e0*/  IMAD.MOV.U32 R5, RZ, RZ, R2 ;  /* 0x000000ffff057224 */ /* 0x004fca00078e0002 */
[----:B---3--:R2:W-:Y:S01]  /*c9f0*/  @!P0 STS.128 [R0+0x388d0], R4 ;  /* 0x0388d00400008388 */ /* 0x0085e20000000c00 */
[----:B------:R-:W-:Y:S06]  /*ca00*/  BAR.ARV 0x5, 0x180 ;  /* 0x0146000000007b1d */ /* 0x000fec0000002000 */
.L_x_167:
[----:B--2---:R-:W-:Y:S01]  /*ca10*/  IMAD.MOV.U32 R0, RZ, RZ, 0x1 ;  /* 0x00000001ff007424 */ /* 0x004fe200078e00ff */
[----:B------:R-:W-:Y:S01]  /*ca20*/  ULDC UR4, c[0x0][0xc14] ;  /* 0x0003050000047ab9 */ /* 0x000fe20000000800 */
[----:B------:R2:W-:Y:S01]  /*ca30*/  STL [R1+0x3c], RZ ;  /* 0x00003cff01007387 */ /* 0x0005e20000100800 */
[----:B------:R-:W-:-:S03]  /*ca40*/  UISETP.GE.AND UP0, UPT, UR52, UR4, UPT ;  /* 0x000000043400728c */ /* 0x000fc6000bf06270 */
[----:B------:R2:W-:Y:S03]  /*ca50*/  STL [R1+0x14], R0 ;  /* 0x0000140001007387 */ /* 0x0005e60000100800 */
[----:B------:R-:W-:Y:S01]  /*ca60*/  PLOP3.LUT P0, PT, PT, PT, UP0, 0x80, 0x0 ;  /* 0x000000000000781c */ /* 0x000fe20003f0f008 */
[----:B------:R2:W-:-:S12]  /*ca70*/  STL [R1+0xc], RZ ;  /* 0x00000cff01007387 */ /* 0x0005d80000100800 */
[----:B--2---:R-:W-:Y:S05]  /*ca80*/  @P0 BRA `(.L_x_175) ;  /* 0x00000044002c0947 */ /* 0x004fea0003800000 */
[----:B------:R-:W0:Y:S01]  /*ca90*/  S2R R0, SR_TID.X ;  /* 0x0000000000007919 */ /* 0x000e220000002100 */
[----:B------:R-:W-:Y:S01]  /*caa0*/  ULDC UR50, c[0x0][0xc] ;  /* 0x0000030000327ab9 */ /* 0x000fe20000000800 */
[----:B------:R-:W-:Y:S01]  /*cab0*/  ULOP3.LUT UR42, UR40, 0x1, URZ, 0xfc, !UPT ;  /* 0x00000001282a7892 */ /* 0x000fe2000f8efc3f */
[----:B------:R-:W2:Y:S01]  /*cac0*/  S2R R8, SR_TID.X ;  /* 0x0000000000087919 */ /* 0x000ea20000002100 */
[----:B------:R-:W-:Y:S01]  /*cad0*/  ULOP3.LUT UR51, UR40, 0x2, URZ, 0xfc, !UPT ;  /* 0x0000000228337892 */ /* 0x000fe2000f8efc3f */
[----:B------:R-:W-:Y:S01]  /*cae0*/  ULDC.64 UR54, c[0x0][0x198] ;  /* 0x0000660000367ab9 */ /* 0x000fe20000000a00 */
[----:B0-----:R-:W-:Y:S01]  /*caf0*/  LOP3.LUT R2, R0, 0x7f, RZ, 0xc0, !PT ;  /* 0x0000007f00027812 */ /* 0x001fe200078ec0ff */
[----:B--2---:R-:W-:-:S03]  /*cb00*/  IMAD.SHL.U32 R0, R8, 0x80, RZ ;  /* 0x0000008008007824 */ /* 0x004fc600078e00ff */
[----:B------:R-:W-:Y:S01]  /*cb10*/  SHF.R.U32.HI R3, RZ, 0x5, R2 ;  /* 0x00000005ff037819 */ /* 0x000fe20000011602 */
[C---:B-1----:R-:W-:Y:S01]  /*cb20*/  IMAD.SHL.U32 R4, R8.reuse, 0x10, RZ ;  /* 0x0000001008047824 */ /* 0x042fe200078e00ff */
[----:B------:R-:W-:Y:S02]  /*cb30*/  R2P PR, R8, 0x6 ;  /* 0x0000000608007804 */ /* 0x000fe40000000000 */
[----:B------:R-:W-:Y:S02]  /*cb40*/  LOP3.LUT R2, R0, 0x380, RZ, 0xc0, !PT ;  /* 0x0000038000027812 */ /* 0x000fe400078ec0ff */
        /* <DEDUP_REMOVED lines=9> */
[----:B------:R-:W-:-:S03]  /*cbe0*/  IMAD.MOV.U32 R2, RZ, RZ, 0x20 ;  /* 0x00000020ff027424 */ /* 0x000fc600078e00ff */
[----:B------:R0:W-:Y:S02]  /*cbf0*/  STL [R1+0x10], R0 ;  /* 0x0000100001007387 */ /* 0x0001e40000100800 */
[----:B------:R-:W-:Y:S02]  /*cc00*/  SEL R4, R2, 0xffffffe0, !P1 ;  /* 0xffffffe002047807 */ /* 0x000fe40004800000 */
[----:B------:R-:W-:Y:S04]  /*cc10*/  STL [R1], R6 ;  /* 0x0000000601007387 */ /* 0x000fe80000100800 */
[----:B------:R-:W-:Y:S01]  /*cc20*/  STL [R1+0xc], RZ ;  /* 0x00000cff01007387 */ /* 0x000fe20000100800 */
[----:B0-----:R-:W-:-:S05]  /*cc30*/  IMAD.MOV.U32 R0, RZ, RZ, 0x40 ;  /* 0x00000040ff007424 */ /* 0x001fca00078e00ff */
[----:B------:R-:W-:Y:S01]  /*cc40*/  SEL R3, R0, 0xffffffc0, !P2 ;  /* 0xffffffc000037807 */ /* 0x000fe20005000000 */
[----:B------:R-:W-:-:S04]  /*cc50*/  IMAD.MOV.U32 R0, RZ, RZ, 0x1 ;  /* 0x00000001ff007424 */ /* 0x000fc800078e00ff */
[C---:B------:R-:W-:Y:S01]  /*cc60*/  IMAD.IADD R2, R3.reuse, 0x1, R4 ;  /* 0x0000000103027824 */ /* 0x040fe200078e0204 */
[----:B------:R0:W-:Y:S04]  /*cc70*/  STL [R1+0x14], R0 ;  /* 0x0000140001007387 */ /* 0x0001e80000100800 */
[----:B------:R1:W-:Y:S04]  /*cc80*/  STL [R1+0x2c], R3 ;  /* 0x00002c0301007387 */ /* 0x0003e80000100800 */
[----:B------:R1:W-:Y:S01]  /*cc90*/  STL [R1+0x30], R4 ;  /* 0x0000300401007387 */ /* 0x0003e20000100800 */
[----:B0-----:R-:W-:-:S03]  /*cca0*/  IMAD.IADD R0, R3, 0x1, R6 ;  /* 0x0000000103007824 */ /* 0x001fc600078e0206 */
[----:B------:R1:W-:Y:S04]  /*ccb0*/  STL [R1+0x3c], RZ ;  /* 0x00003cff01007387 */ /* 0x0003e80000100800 */
[----:B------:R1:W-:Y:S04]  /*ccc0*/  STL [R1+0x34], R2 ;  /* 0x0000340201007387 */ /* 0x0003e80000100800 */
[----:B------:R1:W-:Y:S02]  /*ccd0*/  STL [R1+0x38], R0 ;  /* 0x0000380001007387 */ /* 0x0003e40000100800 */
.L_x_235:
[----:B------:R-:W-:Y:S01]  /*cce0*/  ULDC.64 UR4, c[0x0][0xc60] ;  /* 0x0003180000047ab9 */ /* 0x000fe20000000a00 */
[----:B------:R-:W-:Y:S01]  /*ccf0*/  ULDC.64 UR6, c[0x0][0xa28] ;  /* 0x00028a0000067ab9 */ /* 0x000fe20000000a00 */
[----:B------:R-:W-:Y:S01]  /*cd00*/  UIMAD.WIDE UR4, UR52, 0x4, UR4 ;  /* 0x00000004340478a5 */ /* 0x000fe2000f8e0204 */
[----:B------:R-:W-:Y:S01]  /*cd10*/  ULDC.64 UR10, c[0x0][0xa20] ;  /* 0x00028800000a7ab9 */ /* 0x000fe20000000a00 */
[----:B------:R-:W-:Y:S01]  /*cd20*/  IMAD.MOV.U32 R17, RZ, RZ, RZ ;  /* 0x000000ffff117224 */ /* 0x000fe200078e00ff */
[----:B------:R-:W-:-:S03]  /*cd30*/  ULDC UR44, c[0x0][0x2e0] ;  /* 0x0000b800002c7ab9 */ /* 0x000fc60000000800 */
[----:B-1----:R-:W-:Y:S02]  /*cd40*/  IMAD.U32 R2, RZ, RZ, UR4 ;  /* 0x00000004ff027e24 */ /* 0x002fe4000f8e00ff */
[----:B------:R-:W-:Y:S01]  /*cd50*/  IMAD.U32 R3, RZ, RZ, UR5 ;  /* 0x00000005ff037e24 */ /* 0x000fe2000f8e00ff */
[----:B------:R-:W-:-:S04]  /*cd60*/  ULDC.64 UR4, c[0x0][0xa00] ;  /* 0x0002800000047ab9 */ /* 0x000fc80000000a00 */
[----:B--2---:R-:W2:Y:S01]  /*cd70*/  LDG.E R2, desc[UR46][R2.64] ;  /* 0x0000002e02027981 */ /* 0x004ea2000c1e1900 */
[----:B------:R-:W-:Y:S02]  /*cd80*/  UISETP.NE.U32.AND UP0, UPT, UR4, URZ, UPT ;  /* 0x0000003f0400728c */ /* 0x000fe4000bf05070 */
[----:B------:R-:W-:Y:S02]  /*cd90*/  UISETP.NE.U32.AND UP1, UPT, UR6, URZ, UPT ;  /* 0x0000003f0600728c */ /* 0x000fe4000bf25070 */
[----:B------:R-:W-:-:S06]  /*cda0*/  UISETP.NE.AND.EX UP0, UPT, UR5, URZ, UPT, UP0 ;  /* 0x0000003f0500728c */ /* 0x000fcc000bf05300 */
[----:B------:R-:W-:Y:S01]  /*cdb0*/  PLOP3.LUT P0, PT, PT, PT, UP0, 0x80, 0x0 ;  /* 0x000000000000781c */ /* 0x000fe20003f0f008 */
[----:B------:R-:W-:Y:S01]  /*cdc0*/  IMAD.MOV.U32 R4, RZ, RZ, RZ ;  /* 0x000000ffff047224 */ /* 0x000fe200078e00ff */
[----:B--2---:R-:W-:-:S13]  /*cdd0*/  R2UR UR49, R2 ;  /* 0x00000000023172ca */ /* 0x004fda00000e0000 */
[----:B------:R-:W-:Y:S02]  /*cde0*/  USHF.R.S32.HI UR8, URZ, 0x1f, UR49 ;  /* 0x0000001f3f087899 */ /* 0x000fe40008011431 */
[----:B------:R-:W-:-:S04]  /*cdf0*/  @UP0 ULEA UR4, UP2, UR49, UR4, 0x2 ;  /* 0x0000000431040291 */ /* 0x000fc8000f84103f */
[----:B------:R-:W-:Y:S02]  /*ce00*/  @UP0 ULEA.HI.X UR5, UR49, UR5, UR8, 0x2, UP2 ;  /* 0x0000000531050291 */ /* 0x000fe400090f1408 */
[----:B------:R-:W-:Y:S01]  /*ce10*/  UISETP.NE.AND.EX UP0, UPT, UR7, URZ, UPT, UP1 ;  /* 0x0000003f0700728c */ /* 0x000fe2000bf05310 */
[----:B------:R-:W-:Y:S01]  /*ce20*/  IMAD.U32 R2, RZ, RZ, UR4 ;  /* 0x00000004ff027e24 */ /* 0x000fe2000f8e00ff */
[----:B------:R-:W-:Y:S02]  /*ce30*/  UISETP.NE.U32.AND UP2, UPT, UR10, URZ, UPT ;  /* 0x0000003f0a00728c */ /* 0x000fe4000bf45070 */
[----:B------:R-:W-:Y:S01]  /*ce40*/  USHF.L.U32 UR45, UR49, 0x2, URZ ;  /* 0x00000002312d7899 */ /* 0x000fe2000800063f */
[----:B------:R-:W-:Y:S01]  /*ce50*/  IMAD.U32 R3, RZ, RZ, UR5 ;  /* 0x00000005ff037e24 */ /* 0x000fe2000f8e00ff */
[----:B------:R-:W-:Y:S01]  /*ce60*/  UISETP.NE.AND.EX UP2, UPT, UR11, URZ, UPT, UP2 ;  /* 0x0000003f0b00728c */ /* 0x000fe2000bf45320 */
[----:B------:R-:W-:Y:S01]  /*ce70*/  PLOP3.LUT P1, PT, PT, PT, UP0, 0x80, 0x0 ;  /* 0x000000000000781c */ /* 0x000fe20003f2f008 */
[----:B------:R-:W-:-:S02]  /*ce80*/  USHF.L.U64.HI UR48, UR49, 0x2, UR8 ;  /* 0x0000000231307899 */ /* 0x000fc40008010208 */
[----:B0-----:R0:W5:Y:S01]  /*ce90*/  @P0 LDG.E R17, desc[UR46][R2.64] ;  /* 0x0000002e02110981 */ /* 0x001162000c1e1900 */
[----:B------:R-:W-:Y:S01]  /*cea0*/  @UP0 ULEA UR4, UP1, UR49, UR6, 0x2 ;  /* 0x0000000631040291 */ /* 0x000fe2000f82103f */
[----:B------:R-:W-:-:S03]  /*ceb0*/  PLOP3.LUT P2, PT, PT, PT, UP2, 0x80, 0x0 ;  /* 0x000000000000781c */ /* 0x000fc60003f4f028 */
[----:B------:R-:W-:Y:S02]  /*cec0*/  @UP0 ULEA.HI.X UR5, UR49, UR7, UR8, 0x2, UP1 ;  /* 0x0000000731050291 */ /* 0x000fe400088f1408 */
[----:B------:R-:W-:Y:S01]  /*ced0*/  @UP2 UIADD3 UR6, UP3, UR45, UR10, URZ ;  /* 0x0000000a2d062290 */ /* 0x000fe2000ff7e03f */
[----:B------:R-:W-:Y:S01]  /*cee0*/  ULDC.64 UR8, c[0x0][0xa08] ;  /* 0x0002820000087ab9 */ /* 0x000fe20000000a00 */
[----:B0-----:R-:W-:Y:S02]  /*cef0*/  IMAD.U32 R2, RZ, RZ, UR4 ;  /* 0x00000004ff027e24 */ /* 0x001fe4000f8e00ff */
[----:B------:R-:W-:Y:S01]  /*cf00*/  @UP2 UIADD3.X UR7, UR48, UR11, URZ, UP3, !UPT ;  /* 0x0000000b30072290 */ /* 0x000fe20009ffe43f */
[----:B------:R-:W-:Y:S01]  /*cf10*/  IMAD.U32 R3, RZ, RZ, UR5 ;  /* 0x00000005ff037e24 */ /* 0x000fe2000f8e00ff */
[----:B------:R-:W-:Y:S01]  /*cf20*/  ISETP.NE.U32.AND P0, PT, RZ, UR8, PT ;  /* 0x00000008ff007c0c */ /* 0x000fe2000bf05070 */
[----:B------:R-:W-:-:S03]  /*cf30*/  UIADD3 UR8, UP0, UR45, UR8, URZ ;  /* 0x000000082d087290 */ /* 0x000fc6000ff1e03f */
[----:B------:R0:W2:Y:S01]  /*cf40*/  @P1 LDG.E R0, desc[UR46][R2.64] ;  /* 0x0000002e02001981 */ /* 0x0000a2000c1e1900 */
[----:B------:R-:W-:Y:S01]  /*cf50*/  ISETP.NE.AND.EX P0, PT, RZ, UR9, PT, P0 ;  /* 0x00000009ff007c0c */ /* 0x000fe2000bf05300 */
[----:B------:R-:W-:Y:S01]  /*cf60*/  UIADD3.X UR4, UR48, UR9, URZ, UP0, !UPT ;  /* 0x0000000930047290 */ /* 0x000fe200087fe43f */
[----:B0-----:R-:W-:Y:S02]  /*cf70*/  IMAD.U32 R2, RZ, RZ, UR6 ;  /* 0x00000006ff027e24 */ /* 0x001fe4000f8e00ff */
[----:B------:R-:W-:-:S05]  /*cf80*/  IMAD.U32 R3, RZ, RZ, UR7 ;  /* 0x00000007ff037e24 */ /* 0x000fca000f8e00ff */
[----:B------:R0:W3:Y:S02]  /*cf90*/  @P2 LDG.E R5, desc[UR46][R2.64] ;  /* 0x0000002e02052981 */ /* 0x0000e4000c1e1900 */
[----:B0-----:R-:W-:Y:S02]  /*cfa0*/  IMAD.U32 R2, RZ, RZ, UR8 ;  /* 0x00000008ff027e24 */ /* 0x001fe4000f8e00ff */
[----:B------:R-:W-:Y:S01]  /*cfb0*/  IMAD.U32 R3, RZ, RZ, UR4 ;  /* 0x00000004ff037e24 */ /* 0x000fe2000f8e00ff */
[----:B------:R-:W-:-:S04]  /*cfc0*/  ULDC.64 UR4, c[0x0][0x3f8] ;  /* 0x0000fe0000047ab9 */ /* 0x000fc80000000a00 */
[----:B------:R0:W5:Y:S01]  /*cfd0*/  @P0 LDG.E R4, desc[UR46][R2.64] ;  /* 0x0000002e02040981 */ /* 0x000162000c1e1900 */
[----:B------:R-:W-:-:S03]  /*cfe0*/  UISETP.NE.U32.AND UP0, UPT, UR4, URZ, UPT ;  /* 0x0000003f0400728c */ /* 0x000fc6000bf05070 */
[----:B------:R-:W-:Y:S01]  /*cff0*/  UMOV UR4, URZ ;  /* 0x0000003f00047c82 */ /* 0x000fe20008000000 */
[----:B------:R-:W-:-:S03]  /*d000*/  UISETP.NE.AND.EX UP0, UPT, UR5, URZ, UPT, UP0 ;  /* 0x0000003f0500728c */ /* 0x000fc6000bf05300 */
[----:B------:R-:W-:Y:S02]  /*d010*/  ULDC UR5, c[0x0][0x404] ;  /* 0x0001010000057ab9 */ /* 0x000fe40000000800 */
[----:B------:R-:W-:-:S04]  /*d020*/  USEL UR5, UR5, 0x1, UP0 ;  /* 0x0000000105057887 */ /* 0x000fc80008000000 */
[----:B------:R-:W-:Y:S01]  /*d030*/  UIMAD UR44, UR5, UR44, URZ ;  /* 0x0000002c052c72a4 */ /* 0x000fe2000f8e023f */
[----:B--2---:R-:W-:-:S06]  /*d040*/  @P1 R2UR UR4, R0 ;  /* 0x00000000000412ca */ /* 0x004fcc00000e0000 */
[----:B---3--:R-:W-:Y:S01]  /*d050*/  @P2 R2UR UR44, R5 ;  /* 0x00000000052c22ca */ /* 0x008fe200000e0000 */
[----:B0-----:R-:W-:-:S14]  /*d060*/  @P2 BRA `(.L_x_176) ;  /* 0x0000000000182947 */ /* 0x001fdc0003800000 */
[----:B------:R-:W-:Y:S05]  /*d070*/  @!P0 BRA `(.L_x_176) ;  /* 0x0000000000148947 */ /* 0x000fea0003800000 */
[----:B------:R-:W2:Y:S04]  /*d080*/  LDG.E R5, desc[UR46][R2.64] ;  /* 0x0000002e02057981 */ /* 0x000ea8000c1e1900 */
[----:B------:R-:W3:Y:S01]  /*d090*/  LDG.E R0, desc[UR46][R2.64+0x4] ;  /* 0x0000042e02007981 */ /* 0x000ee2000c1e1900 */
[----:B--2---:R-:W-:Y:S02]  /*d0a0*/  R2UR UR5, R5 ;  /* 0x00000000050572ca */ /* 0x004fe400000e0000 */
[----:B---3--:R-:W-:-:S13]  /*d0b0*/  R2UR UR44, R0 ;  /* 0x00000000002c72ca */ /* 0x008fda00000e0000 */
[----:B------:R-:W-:-:S12]  /*d0c0*/  UIADD3 UR44, -UR5, UR44, URZ ;  /* 0x0000002c052c7290 */ /* 0x000fd8000fffe13f */
.L_x_176:
[----:B-----5:R-:W-:Y:S01]  /*d0d0*/  VIADD R0, R4, UR4 ;  /* 0x0000000404007c36 */ /* 0x020fe20008000000 */
[----:B------:R-:W-:Y:S01]  /*d0e0*/  UIADD3 UR44, -UR4, UR44, URZ ;  /* 0x0000002c042c7290 */ /* 0x000fe2000fffe13f */
[----:B------:R-:W-:Y:S03]  /*d0f0*/  BSSY B6, `(.L_x_177) ;  /* 0x0000341000067945 */ /* 0x000fe60003800000 */
[----:B------:R0:W-:Y:S01]  /*d100*/  STL [R1+0x28], R0 ;  /* 0x0000280001007387 */ /* 0x0001e20000100800 */
[----:B------:R-:W-:Y:S02]  /*d110*/  UIADD3 UR43, UR44, 0x7f, URZ ;  /* 0x0000007f2c2b7890 */ /* 0x000fe4000fffe03f */
[----:B------:R-:W-:Y:S02]  /*d120*/  ISETP.LT.AND P0, PT, RZ, UR44, PT ;  /* 0x0000002cff007c0c */ /* 0x000fe4000bf01270 */
[----:B------:R-:W-:-:S04]  /*d130*/  USHF.R.S32.HI UR5, URZ, 0x1f, UR43 ;  /* 0x0000001f3f057899 */ /* 0x000fc8000801142b */
[----:B------:R-:W-:-:S07]  /*d140*/  ULEA.HI UR43, UR5, UR43, URZ, 0x7 ;  /* 0x0000002b052b7291 */ /* 0x000fce000f8f383f */
[----:B0-----:R-:W-:Y:S05]  /*d150*/  @P0 BRA `(.L_x_178) ;  /* 0x0000000000480947 */ /* 0x001fea0003800000 */
[----:B------:R-:W0:Y:S02]  /*d160*/  S2R R0, SR_TID.X ;  /* 0x0000000000007919 */ /* 0x000e240000002100 */
[----:B0-----:R-:W-:-:S04]  /*d170*/  LOP3.LUT R0, R0, 0x7f, RZ, 0xc0, !PT ;  /* 0x0000007f00007812 */ /* 0x001fc800078ec0ff */
[----:B------:R-:W-:-:S13]  /*d180*/  ISETP.NE.AND P0, PT, R0, RZ, PT ;  /* 0x000000ff0000720c */ /* 0x000fda0003f05270 */
[----:B------:R-:W-:Y:S05]  /*d190*/  @P0 BRA `(.L_x_179) ;  /* 0x0000003000d80947 */ /* 0x000fea0003800000 */
[----:B------:R-:W0:Y:S01]  /*d1a0*/  S2R R5, SR_LANEID ;  /* 0x0000000000057919 */ /* 0x000e220000000000 */
[----:B------:R-:W-:Y:S01]  /*d1b0*/  VOTEU.ANY UR4, UPT, PT ;  /* 0x0000000000047886 */ /* 0x000fe200038e0100 */
[----:B------:R-:W1:Y:S01]  /*d1c0*/  LDC.64 R2, c[0x0][0xc38] ;  /* 0x00030e00ff027b82 */ /* 0x000e620000000a00 */
[----:B------:R-:W0:Y:S02]  /*d1d0*/  FLO.U32 R0, UR4 ;  /* 0x0000000400007d00 */ /* 0x000e2400080e0000 */
[----:B0-----:R-:W-:-:S06]  /*d1e0*/  ISETP.EQ.U32.AND P0, PT, R0, R5, PT ;  /* 0x000000050000720c */ /* 0x001fcc0003f02070 */
[----:B------:R-:W1:Y:S07]  /*d1f0*/  POPC R5, UR4 ;  /* 0x0000000400057d09 */ /* 0x000e6e0008000000 */
[----:B-1----:R-:W2:Y:S01]  /*d200*/  @P0 ATOMG.E.ADD.STRONG.GPU PT, R3, desc[UR46][R2.64], R5 ;  /* 0x00000005020309a8 */ /* 0x002ea200081ee1ee */
[----:B------:R-:W0:Y:S02]  /*d210*/  S2R R4, SR_LTMASK ;  /* 0x0000000000047919 */ /* 0x000e240000003900 */
[----:B0-----:R-:W-:-:S04]  /*d220*/  LOP3.LUT R4, R4, UR4, RZ, 0xc0, !PT ;  /* 0x0000000404047c12 */ /* 0x001fc8000f8ec0ff */
[----:B------:R-:W0:Y:S01]  /*d230*/  POPC R7, R4 ;  /* 0x0000000400077309 */ /* 0x000e220000000000 */
[----:B--2---:R-:W0:Y:S02]  /*d240*/  SHFL.IDX PT, R0, R3, R0, 0x1f ;  /* 0x00001f0003007589 */ /* 0x004e2400000e0000 */
[----:B0-----:R-:W-:-:S05]  /*d250*/  IADD3 R0, R0, UR50, R7 ;  /* 0x0000003200007c10 */ /* 0x001fca000fffe007 */
[----:B------:R2:W-:Y:S01]  /*d260*/  STL [R1+0x20], R0 ;  /* 0x0000200001007387 */ /* 0x0005e20000100800 */
[----:B------:R-:W-:Y:S05]  /*d270*/  BRA `(.L_x_179) ;  /* 0x0000003000a07947 */ /* 0x000fea0003800000 */
.L_x_178:
[----:B------:R-:W0:Y:S01]  /*d280*/  S2UR UR4, SR_CgaCtaId ;  /* 0x00000000000479c3 */ /* 0x000e220000008800 */
[----:B------:R-:W-:Y:S02]  /*d290*/  UMOV UR41, 0x400 ;  /* 0x0000040000297882 */ /* 0x000fe40000000000 */
[----:B0-----:R-:W-:-:S04]  /*d2a0*/  ULEA UR41, UR4, UR41, 0x18 ;  /* 0x0000002904297291 */ /* 0x001fc8000f8ec03f */
[----:B------:R-:W-:-:S04]  /*d2b0*/  UIADD3 UR4, UR41, 0x28400, URZ ;  /* 0x0002840029047890 */ /* 0x000fc8000fffe03f */
[----:B------:R-:W-:-:S06]  /*d2c0*/  ULOP3.LUT UP0, URZ, UR4, 0x3ff, URZ, 0xc0, !UPT ;  /* 0x000003ff043f7892 */ /* 0x000fcc000f80c03f */
[----:B------:R-:W-:-:S13]  /*d2d0*/  PLOP3.LUT P0, PT, PT, PT, UP0, 0x80, 0x0 ;  /* 0x000000000000781c */ /* 0x000fda0003f0f008 */
[----:B------:R-:W-:Y:S05]  /*d2e0*/  @!P0 BRA `(.L_x_180) ;  /* 0x0000000000408947 */ /* 0x000fea0003800000 */
[----:B------:R-:W-:Y:S01]  /*d2f0*/  MOV R2, 0x0 ;  /* 0x0000000000027802 */ /* 0x000fe20000000f00 */
[----:B------:R-:W-:Y:S01]  /*d300*/  ULDC.64 UR6, c[0x4][0x1c8] ;  /* 0x0100720000067ab9 */ /* 0x000fe20000000a00 */
[----:B------:R-:W-:Y:S01]  /*d310*/  ULDC.64 UR8, c[0x4][0x1d0] ;  /* 0x0100740000087ab9 */ /* 0x000fe20000000a00 */
[----:B------:R-:W-:Y:S01]  /*d320*/  ULDC.64 UR4, c[0x4][0x118] ;  /* 0x0100460000047ab9 */ /* 0x000fe20000000a00 */
[----:B------:R-:W-:Y:S02]  /*d330*/  IMAD.U32 R4, RZ, RZ, UR6 ;  /* 0x00000006ff047e24 */ /* 0x000fe4000f8e00ff */
[----:B------:R-:W0:Y:S01]  /*d340*/  LDC.64 R2, c[0x4][R2] ;  /* 0x0100000002027b82 */ /* 0x000e220000000a00 */
        /* <DEDUP_REMOVED lines=9> */
[----:B0-----:R-:W-:Y:S05]  /*d3e0*/  CALL.ABS.NOINC R2 ;  /* 0x0000000002007343 */ /* 0x001fea0003c00000 */
.L_x_180:
[----:B------:R-:W-:-:S06]  /*d3f0*/  UIADD3 UR4, UR41, 0x10400, URZ ;  /* 0x0001040029047890 */ /* 0x000fcc000fffe03f */
[----:B------:R-:W-:-:S05]  /*d400*/  IMAD.U32 R16, RZ, RZ, UR4 ;  /* 0x00000004ff107e24 */ /* 0x000fca000f8e00ff */
[----:B------:R-:W-:-:S13]  /*d410*/  LOP3.LUT P0, RZ, R16, 0x3ff, RZ, 0xc0, !PT ;  /* 0x000003ff10ff7812 */ /* 0x000fda000780c0ff */
        /* <DEDUP_REMOVED lines=17> */
.L_x_181:
[----:B------:R-:W-:-:S04]  /*d530*/  IMAD.U32 R18, RZ, RZ, UR41 ;  /* 0x00000029ff127e24 */ /* 0x000fc8000f8e00ff */
[----:B------:R-:W-:-:S05]  /*d540*/  VIADD R0, R18, 0x400 ;  /* 0x0000040012007836 */ /* 0x000fca0000000000 */
        /* <DEDUP_REMOVED lines=18> */
.L_x_182:
        /* <DEDUP_REMOVED lines=18> */
.L_x_183:
[----:B------:R-:W0:Y:S01]  /*d790*/  LDC R0, c[0x0][0x428] ;  /* 0x00010a00ff007b82 */ /* 0x000e220000000800 */
[----:B------:R-:W-:Y:S01]  /*d7a0*/  ULDC.64 UR4, c[0x0][0x9f8] ;  /* 0x00027e0000047ab9 */ /* 0x000fe20000000a00 */
[----:B------:R-:W-:Y:S01]  /*d7b0*/  IMAD.U32 R3, RZ, RZ, UR38 ;  /* 0x00000026ff037e24 */ /* 0x000fe2000f8e00ff */
[----:B------:R-:W2:Y:S01]  /*d7c0*/  LDL.LU R19, [R1+0x24] ;  /* 0x0000240001137983 */ /* 0x000ea20000300800 */
[----:B------:R-:W-:Y:S01]  /*d7d0*/  UISETP.NE.U32.AND UP0, UPT, UR4, URZ, UPT ;  /* 0x0000003f0400728c */ /* 0x000fe2000bf05070 */
[----:B------:R-:W-:Y:S01]  /*d7e0*/  IMAD.U32 R10, RZ, RZ, UR49 ;  /* 0x00000031ff0a7e24 */ /* 0x000fe2000f8e00ff */
[----:B------:R-:W-:Y:S01]  /*d7f0*/  ULDC.64 UR10, c[0x0][0xa08] ;  /* 0x00028200000a7ab9 */ /* 0x000fe20000000a00 */
[----:B------:R-:W1:Y:S01]  /*d800*/  S2R R4, SR_TID.X ;  /* 0x0000000000047919 */ /* 0x000e620000002100 */
[----:B------:R-:W-:-:S06]  /*d810*/  UISETP.NE.AND.EX UP0, UPT, UR5, URZ, UPT, UP0 ;  /* 0x0000003f0500728c */ /* 0x000fcc000bf05300 */
[----:B------:R-:W-:-:S05]  /*d820*/  PLOP3.LUT P1, PT, PT, PT, UP0, 0x80, 0x0 ;  /* 0x000000000000781c */ /* 0x000fca0003f2f008 */
[----:B------:R-:W-:-:S04]  /*d830*/  @UP0 UIADD3 UR4, UP1, UR45, UR4, URZ ;  /* 0x000000042d040290 */ /* 0x000fc8000ff3e03f */
[----:B------:R-:W-:Y:S01]  /*d840*/  @UP0 UIADD3.X UR5, UR48, UR5, URZ, UP1, !UPT ;  /* 0x0000000530050290 */ /* 0x000fe20008ffe43f */
[----:B0-----:R-:W-:-:S13]  /*d850*/  ISETP.NE.AND P0, PT, R0, 0x1, PT ;  /* 0x000000010000780c */ /* 0x001fda0003f05270 */
[----:B------:R-:W0:Y:S01]  /*d860*/  @P0 LDC R2, c[0x0][0x42c] ;  /* 0x00010b00ff020b82 */ /* 0x000e220000000800 */
[----:B-1----:R-:W-:-:S07]  /*d870*/  LOP3.LUT R16, R4, 0x7f, RZ, 0xc0, !PT ;  /* 0x0000007f04107812 */ /* 0x002fce00078ec0ff */
[----:B------:R-:W1:Y:S01]  /*d880*/  @P0 LDC R0, c[0x0][0x430] ;  /* 0x00010c00ff000b82 */ /* 0x000e620000000800 */
[----:B0-----:R-:W-:-:S05]  /*d890*/  @P0 IMAD.HI.U32 R2, R2, UR38, RZ ;  /* 0x0000002602020c27 */ /* 0x001fca000f8e00ff */
[----:B-1----:R-:W-:Y:S01]  /*d8a0*/  @P0 SHF.R.U32.HI R3, RZ, R0, R2 ;  /* 0x00000000ff030219 */ /* 0x002fe20000011602 */
[----:B------:R-:W-:-:S04]  /*d8b0*/  IMAD.U32 R2, RZ, RZ, UR4 ;  /* 0x00000004ff027e24 */ /* 0x000fc8000f8e00ff */
[----:B------:R0:W-:Y:S02]  /*d8c0*/  STL [R1+0x8], R3 ;  /* 0x0000080301007387 */ /* 0x0001e40000100800 */
[----:B0-----:R-:W-:Y:S01]  /*d8d0*/  IMAD.U32 R3, RZ, RZ, UR5 ;  /* 0x00000005ff037e24 */ /* 0x001fe2000f8e00ff */
[----:B------:R-:W-:-:S04]  /*d8e0*/  ULDC.64 UR4, c[0x0][0xa00] ;  /* 0x0002800000047ab9 */ /* 0x000fc80000000a00 */
[----:B------:R0:W3:Y:S01]  /*d8f0*/  @P1 LDG.E R10, desc[UR46][R2.64] ;  /* 0x0000002e020a1981 */ /* 0x0000e2000c1e1900 */
[----:B------:R-:W-:Y:S01]  /*d900*/  ISETP.NE.AND P1, PT, R16, RZ, PT ;  /* 0x000000ff1000720c */ /* 0x000fe20003f25270 */
[----:B------:R-:W-:Y:S01]  /*d910*/  UMOV UR36, URZ ;  /* 0x0000003f00247c82 */ /* 0x000fe20008000000 */
[----:B------:R-:W-:Y:S01]  /*d920*/  ISETP.NE.U32.AND P0, PT, RZ, UR4, PT ;  /* 0x00000004ff007c0c */ /* 0x000fe2000bf05070 */
[----:B------:R-:W-:Y:S01]  /*d930*/  UMOV UR4, 0x80 ;  /* 0x0000008000047882 */ /* 0x000fe20000000000 */
[----:B------:R-:W-:Y:S01]  /*d940*/  UMOV UR6, UR38 ;  /* 0x0000002600067c82 */ /* 0x000fe20008000000 */
[----:B------:R-:W-:Y:S02]  /*d950*/  SHF.R.U32.HI R4, RZ, 0x5, R4 ;  /* 0x00000005ff047819 */ /* 0x000fe40000011604 */
[----:B------:R-:W-:Y:S01]  /*d960*/  ISETP.NE.AND.EX P0, PT, RZ, UR5, PT, P0 ;  /* 0x00000005ff007c0c */ /* 0x000fe2000bf05300 */
[----:B0-----:R-:W0:Y:S01]  /*d970*/  LDC.64 R2, c[0x0][0x3f8] ;  /* 0x0000fe00ff027b82 */ /* 0x001e220000000a00 */
[----:B------:R-:W-:-:S02]  /*d980*/  LOP3.LUT R4, R4, 0x3, RZ, 0xc0, !PT ;  /* 0x0000000304047812 */ /* 0x000fc400078ec0ff */
[----:B------:R-:W-:Y:S02]  /*d990*/  SEL R8, RZ, UR49, P0 ;  /* 0x00000031ff087c07 */ /* 0x000fe40008000000 */
[----:B------:R-:W-:Y:S02]  /*d9a0*/  VOTEU.ALL UP1, P1 ;  /* 0x00000000003f7886 */ /* 0x000fe40000820000 */
[----:B------:R-:W-:-:S03]  /*d9b0*/  R2UR UR39, R8 ;  /* 0x00000000082772ca */ /* 0x000fc600000e0000 */
[----:B------:R-:W-:-:S04]  /*d9c0*/  @!UP1 UIADD3 UR8, UP0, UR54, 0x270, URZ ;  /* 0x0000027036089890 */ /* 0x000fc8000ff1e03f */
[----:B------:R-:W-:-:S06]  /*d9d0*/  @!UP1 UIADD3.X UR9, URZ, UR55, URZ, UP0, !UPT ;  /* 0x000000373f099290 */ /* 0x000fcc00087fe43f */
[----:B------:R-:W-:Y:S01]  /*d9e0*/  UMOV UR7, UR39 ;  /* 0x0000002700077c82 */ /* 0x000fe20008000000 */
[----:B0-----:R-:W-:Y:S01]  /*d9f0*/  LOP3.LUT P0, RZ, R2, UR10, RZ, 0xfc, !PT ;  /* 0x0000000a02ff7c12 */ /* 0x001fe2000f80fcff */
[----:B------:R-:W-:-:S03]  /*da00*/  UMOV UR10, 0xffffffff ;  /* 0xffffffff000a7882 */ /* 0x000fc60000000000 */
[----:B------:R-:W-:Y:S01]  /*da10*/  LOP3.LUT P0, RZ, R3, UR11, RZ, 0xfc, P0 ;  /* 0x0000000b03ff7c12 */ /* 0x000fe2000800fcff */
[----:B--2---:R-:W-:-:S05]  /*da20*/  IMAD R5, R19, 0x80, R17 ;  /* 0x0000008013057824 */ /* 0x004fca00078e0211 */
[----:B------:R-:W-:-:S13]  /*da30*/  R2UR UR37, R5 ;  /* 0x00000000052572ca */ /* 0x000fda00000e0000 */
[----:B------:R-:W-:Y:S01]  /*da40*/  UMOV UR5, UR37 ;  /* 0x0000002500057c82 */ /* 0x000fe20008000000 */
[----:B------:R0:W-:Y:S01]  /*da50*/  @!UP1 UTMAPF.L2.4D [UR36], [UR8] ;  /* 0x00000024080095b8 */ /* 0x0001e20008018000 */
[----:B------:R0:W-:Y:S01]  /*da60*/  @!UP1 UTMAPF.L2.4D [UR4], [UR8] ;  /* 0x00000004080095b8 */ /* 0x0001e20008018000 */
[----:B---3--:R-:W-:Y:S01]  /*da70*/  SHF.R.S32.HI R19, RZ, 0x1f, R10 ;  /* 0x0000001fff137819 */ /* 0x008fe2000001140a */
[----:B------:R0:W-:Y:S01]  /*da80*/  STL [R1+0x18], R10 ;  /* 0x0000180a01007387 */ /* 0x0001e20000100800 */
[----:B------:R-:W-:-:S03]  /*da90*/  SEL R0, R10, RZ, !P0 ;  /* 0x000000ff0a007207 */ /* 0x000fc60004000000 */
[----:B------:R0:W-:Y:S01]  /*daa0*/  STL [R1+0x24], R19 ;  /* 0x0000241301007387 */ /* 0x0001e20000100800 */
[----:B------:R-:W-:Y:S05]  /*dab0*/  BRA.DIV UR10, `(.L_x_184) ;  /* 0x0000003a0a9c7947 */ /* 0x000fea000b800000 */
[----:B------:R1:W2:Y:S02]  /*dac0*/  SHFL.IDX PT, R14, R4, RZ, 0x1f ;  /* 0x00001fff040e7589 */ /* 0x0002a400000e0000 */
.L_x_254:
[----:B--2---:R-:W-:Y:S02]  /*dad0*/  ISETP.NE.AND P0, PT, R14, RZ, PT ;  /* 0x000000ff0e00720c */ /* 0x004fe40003f05270 */
[----:B------:R-:W-:-:S11]  /*dae0*/  PLOP3.LUT P6, PT, PT, PT, PT, 0x8, 0x0 ;  /* 0x000000000000781c */ /* 0x000fd60003fce170 */
[----:B------:R-:W-:Y:S05]  /*daf0*/  @P0 BRA `(.L_x_185) ;  /* 0x0000000400dc0947 */ /* 0x000fea0003800000 */
[----:B0-----:R-:W-:-:S06]  /*db00*/  ULEA.HI.SX32 UR4, UR43, 0xffffffff, 0x19 ;  /* 0xffffffff2b047891 */ /* 0x001fcc000f8fca3f */
[----:B-1----:R-:W-:Y:S01]  /*db10*/  IMAD.U32 R4, RZ, RZ, UR4 ;  /* 0x00000004ff047e24 */ /* 0x002fe2000f8e00ff */
[----:B------:R-:W-:-:S03]  /*db20*/  UMOV UR4, 0xffffffff ;  /* 0xffffffff00047882 */ /* 0x000fc60000000000 */
[----:B------:R-:W-:Y:S05]  /*db30*/  BRA.DIV UR4, `(.L_x_186) ;  /* 0x0000003a049c7947 */ /* 0x000fea000b800000 */
[----:B------:R-:W-:-:S13]  /*db40*/  ELECT P6, URZ, PT ;  /* 0x00000000003f782f */ /* 0x000fda00038c0000 */
.L_x_257:
[----:B------:R-:W-:Y:S05]  /*db50*/  @!P6 BRA `(.L_x_187) ;  /* 0x000000040064e947 */ /* 0x000fea0003800000 */
[----:B------:R-:W-:-:S04]  /*db60*/  ISETP.NE.U32.AND P0, PT, R2, RZ, PT ;  /* 0x000000ff0200720c */ /* 0x000fc80003f05070 */
[----:B------:R-:W-:-:S13]  /*db70*/  ISETP.NE.AND.EX P0, PT, R3, RZ, PT, P0 ;  /* 0x000000ff0300720c */ /* 0x000fda0003f05300 */
[----:B------:R-:W-:Y:S05]  /*db80*/  @!P0 BRA `(.L_x_188) ;  /* 0x0000000000488947 */ /* 0x000fea0003800000 */
[----:B------:R-:W0:Y:S01]  /*db90*/  LDC R9, c[0x0][0x41c] ;  /* 0x00010700ff097b82 */ /* 0x000e220000000800 */
[----:B------:R-:W-:Y:S01]  /*dba0*/  IMAD.MOV.U32 R0, RZ, RZ, R4 ;  /* 0x000000ffff007224 */ /* 0x000fe200078e0004 */
[----:B------:R-:W-:Y:S01]  /*dbb0*/  ULDC.64 UR4, c[0x0][0x408] ;  /* 0x0001020000047ab9 */ /* 0x000fe20000000a00 */
[----:B0-----:R-:W-:-:S13]  /*dbc0*/  ISETP.NE.AND P0, PT, R9, 0x1, PT ;  /* 0x000000010900780c */ /* 0x001fda0003f05270 */
[----:B------:R-:W0:Y:S02]  /*dbd0*/  @P0 LDC.64 R6, c[0x0][0x420] ;  /* 0x00010800ff060b82 */ /* 0x000e240000000a00 */
[----:B0-----:R-:W-:-:S05]  /*dbe0*/  @P0 IMAD.HI.U32 R6, R4, R6, RZ ;  /* 0x0000000604060227 */ /* 0x001fca00078e00ff */
[----:B------:R-:W-:-:S04]  /*dbf0*/  @P0 SHF.R.U32.HI R0, RZ, R7, R6 ;  /* 0x00000007ff000219 */ /* 0x000fc80000011606 */
[--C-:B------:R-:W-:Y:S01]  /*dc00*/  SHF.R.S32.HI R7, RZ, 0x1f, R0.reuse ;  /* 0x0000001fff077819 */ /* 0x100fe20000011400 */
[----:B------:R-:W-:-:S04]  /*dc10*/  IMAD.MOV R6, RZ, RZ, -R0 ;  /* 0x000000ffff067224 */ /* 0x000fc800078e0a00 */
[----:B------:R-:W-:Y:S02]  /*dc20*/  IMAD R4, R9, R6, R4 ;  /* 0x0000000609047224 */ /* 0x000fe400078e0204 */
[----:B------:R-:W-:Y:S02]  /*dc30*/  IMAD R9, R19, UR4, RZ ;  /* 0x0000000413097c24 */ /* 0x000fe4000f8e02ff */
[----:B------:R-:W-:Y:S02]  /*dc40*/  IMAD.MOV.U32 R6, RZ, RZ, R0 ;  /* 0x000000ffff067224 */ /* 0x000fe400078e0000 */
[C---:B------:R-:W-:Y:S02]  /*dc50*/  IMAD R0, R10.reuse, UR5, R9 ;  /* 0x000000050a007c24 */ /* 0x040fe4000f8e0209 */
[----:B------:R-:W-:-:S04]  /*dc60*/  IMAD.WIDE.U32 R6, R10, UR4, R6 ;  /* 0x000000040a067c25 */ /* 0x000fc8000f8e0006 */
[----:B------:R-:W-:Y:S01]  /*dc70*/  IMAD.IADD R0, R7, 0x1, R0 ;  /* 0x0000000107007824 */ /* 0x000fe200078e0200 */
[----:B------:R-:W-:-:S04]  /*dc80*/  LEA R2, P0, R6, R2, 0x2 ;  /* 0x0000000206027211 */ /* 0x000fc800078010ff */
[----:B------:R-:W-:-:S05]  /*dc90*/  LEA.HI.X R3, R6, R3, R0, 0x2, P0 ;  /* 0x0000000306037211 */ /* 0x000fca00000f1400 */
[----:B------:R0:W5:Y:S04]  /*dca0*/  LDG.E R0, desc[UR46][R2.64] ;  /* 0x0000002e02007981 */ /* 0x000168000c1e1900 */
.L_x_188:
[----:B0-----:R-:W2:Y:S04]  /*dcb0*/  LDL R3, [R1+0xc] ;  /* 0x00000c0001037983 */ /* 0x001ea80000100800 */
[----:B------:R-:W3:Y:S01]  /*dcc0*/  LDL R2, [R1+0x14] ;  /* 0x0000140001027983 */ /* 0x000ee20000100800 */
[----:B------:R-:W-:Y:S02]  /*dcd0*/  ISETP.NE.AND P0, PT, R16, RZ, PT ;  /* 0x000000ff1000720c */ /* 0x000fe40003f05270 */
[----:B--2---:R-:W-:Y:S02]  /*dce0*/  LEA R6, R3, UR41, 0x3 ;  /* 0x0000002903067c11 */ /* 0x004fe4000f8e18ff */
[----:B---3--:R-:W-:-:S04]  /*dcf0*/  SHF.L.U32 R3, R2, 0x1f, RZ ;  /* 0x0000001f02037819 */ /* 0x008fc800000006ff */
[----:B------:R-:W0:Y:S02]  /*dd00*/  SYNCS.PHASECHK.TRANS64.TRYWAIT P2, [R6+URZ+0x38880], R3 ;  /* 0x03888003060075a7 */ /* 0x000e24000804017f */
[----:B0-----:R-:W-:Y:S05]  /*dd10*/  @!P2 BRA `(.L_x_189) ;  /* 0x000000380044a947 */ /* 0x001fea0003800000 */
.L_x_258:
[----:B------:R-:W-:Y:S05]  /*dd20*/  @P0 BRA `(.L_x_190) ;  /* 0x00000000001c0947 */ /* 0x000fea0003800000 */
[----:B------:R-:W1:Y:S01]  /*dd30*/  S2R R2, SR_TID.X ;  /* 0x0000000000027919 */ /* 0x000e620000002100 */
[----:B------:R-:W-:-:S04]  /*dd40*/  IMAD.MOV.U32 R7, RZ, RZ, 0x8000 ;  /* 0x00008000ff077424 */ /* 0x000fc800078e00ff */
[----:B------:R2:W-:Y:S01]  /*dd50*/  SYNCS.ARRIVE.TRANS64 RZ, [R6+URZ+0x38870], R7 ;  /* 0x0388700706ff79a7 */ /* 0x0005e2000800003f */
[----:B-1----:R-:W-:-:S04]  /*dd60*/  LOP3.LUT R2, R2, 0x1f, RZ, 0xc0, !PT ;  /* 0x0000001f02027812 */ /* 0x002fc800078ec0ff */
[----:B------:R-:W-:-:S13]  /*dd70*/  ISETP.NE.AND P2, PT, R2, RZ, PT ;  /* 0x000000ff0200720c */ /* 0x000fda0003f45270 */
[----:B--2---:R-:W-:Y:S05]  /*dd80*/  @!P2 BRA `(.L_x_190) ;  /* 0x000000000004a947 */ /* 0x004fea0003800000 */
[----:B------:R-:W-:Y:S01]  /*dd90*/  BPT.TRAP 0x1 ;  /* 0x000000040000795c */ /* 0x000fe20000300000 */
.L_x_190:
[----:B------:R-:W2:Y:S04]  /*dda0*/  LDL R2, [R1+0xc] ;  /* 0x00000c0001027983 */ /* 0x000ea80000100800 */
[----:B------:R-:W3:Y:S04]  /*ddb0*/  LDL R9, [R1+0x28] ;  /* 0x0000280001097983 */ /* 0x000ee80000100800 */
[----:B------:R-:W4:Y:S01]  /*ddc0*/  LDL R7, [R1+0x8] ;  /* 0x0000080001077983 */ /* 0x000f220000100800 */
[----:B------:R-:W-:Y:S01]  /*ddd0*/  R2UR UR9, R6 ;  /* 0x00000000060972ca */ /* 0x000fe200000e0000 */
[----:B------:R-:W-:Y:S01]  /*dde0*/  UIADD3 UR4, UP0, UR54, 0x470, URZ ;  /* 0x0000047036047890 */ /* 0x000fe2000ff1e03f */
[----:B-----5:R-:W-:Y:S01]  /*ddf0*/  R2UR UR13, R0 ;  /* 0x00000000000d72ca */ /* 0x020fe200000e0000 */
[----:B------:R-:W-:Y:S01]  /*de00*/  UMOV UR10, URZ ;  /* 0x0000003f000a7c82 */ /* 0x000fe20008000000 */
[----:B------:R-:W-:Y:S01]  /*de10*/  UMOV UR6, 0x0 ;  /* 0x0000000000067882 */ /* 0x000fe20000000000 */
[----:B------:R-:W-:Y:S01]  /*de20*/  UIADD3.X UR5, URZ, UR55, URZ, UP0, !UPT ;  /* 0x000000373f057290 */ /* 0x000fe200087fe43f */
[----:B------:R-:W-:Y:S01]  /*de30*/  UMOV UR7, 0x14f00000 ;  /* 0x14f0000000077882 */ /* 0x000fe20000000000 */
[----:B------:R-:W-:-:S06]  /*de40*/  UMOV UR15, 0x80 ;  /* 0x00000080000f7882 */ /* 0x000fcc0000000000 */
[----:B------:R-:W-:Y:S01]  /*de50*/  UIADD3 UR9, UR9, 0x38870, URZ ;  /* 0x0003887009097890 */ /* 0x000fe2000fffe03f */
[----:B--2---:R-:W-:-:S04]  /*de60*/  LEA R2, R2, UR41, 0xf ;  /* 0x0000002902027c11 */ /* 0x004fc8000f8e78ff */
[----:B------:R-:W-:Y:S01]  /*de70*/  R2UR UR14, R2 ;  /* 0x00000000020e72ca */ /* 0x000fe200000e0000 */
[----:B---3--:R-:W-:Y:S01]  /*de80*/  IMAD R4, R4, 0x80, R9 ;  /* 0x0000008004047824 */ /* 0x008fe200078e0209 */
[----:B----4-:R-:W-:-:S04]  /*de90*/  R2UR UR12, R7 ;  /* 0x00000000070c72ca */ /* 0x010fc800000e0000 */
[----:B------:R-:W-:-:S07]  /*dea0*/  R2UR UR11, R4 ;  /* 0x00000000040b72ca */ /* 0x000fce00000e0000 */
[----:B------:R-:W-:Y:S02]  /*deb0*/  UIADD3 UR8, UR14, 0x10400, URZ ;  /* 0x000104000e087890 */ /* 0x000fe4000fffe03f */
[----:B------:R-:W-:-:S07]  /*dec0*/  UIADD3 UR14, UR14, 0x14400, URZ ;  /* 0x000144000e0e7890 */ /* 0x000fce000fffe03f */
[----:B------:R1:W-:Y:S02]  /*ded0*/  UTMALDG.4D [UR8], [UR4], desc[UR6] ;  /* 0x00000608040075b4 */ /* 0x0003e40008019000 */
[----:B-1----:R-:W-:Y:S01]  /*dee0*/  UMOV UR8, UR14 ;  /* 0x0000000e00087c82 */ /* 0x002fe20008000000 */
[----:B------:R-:W-:Y:S02]  /*def0*/  UMOV UR10, UR15 ;  /* 0x0000000f000a7c82 */ /* 0x000fe40008000000 */
[----:B------:R1:W-:Y:S01]  /*df00*/  UTMALDG.4D [UR8], [UR4], desc[UR6] ;  /* 0x00000608040075b4 */ /* 0x0003e20008019000 */
[----:B------:R-:W2:Y:S02]  /*df10*/  SYNCS.PHASECHK.TRANS64.TRYWAIT P2, [R6+URZ+0x38840], R3 ;  /* 0x03884003060075a7 */ /* 0x000ea4000804017f */
[----:B-12---:R-:W-:Y:S05]  /*df20*/  @!P2 BRA `(.L_x_191) ;  /* 0x0000003400d4a947 */ /* 0x006fea0003800000 */
.L_x_259:
[----:B------:R-:W-:Y:S05]  /*df30*/  @P0 BRA `(.L_x_192) ;  /* 0x00000000001c0947 */ /* 0x000fea0003800000 */
[----:B------:R-:W2:Y:S01]  /*df40*/  S2R R7, SR_TID.X ;  /* 0x0000000000077919 */ /* 0x000ea20000002100 */
[----:B01----:R-:W-:-:S04]  /*df50*/  IMAD.MOV.U32 R3, RZ, RZ, 0x8000 ;  /* 0x00008000ff037424 */ /* 0x003fc800078e00ff */
[----:B------:R3:W-:Y:S01]  /*df60*/  SYNCS.ARRIVE.TRANS64 RZ, [R6+URZ+0x38830], R3 ;  /* 0x0388300306ff79a7 */ /* 0x0007e2000800003f */
[----:B--2---:R-:W-:-:S04]  /*df70*/  LOP3.LUT R7, R7, 0x1f, RZ, 0xc0, !PT ;  /* 0x0000001f07077812 */ /* 0x004fc800078ec0ff */
[----:B------:R-:W-:-:S13]  /*df80*/  ISETP.NE.AND P0, PT, R7, RZ, PT ;  /* 0x000000ff0700720c */ /* 0x000fda0003f05270 */
[----:B---3--:R-:W-:Y:S05]  /*df90*/  @!P0 BRA `(.L_x_192) ;  /* 0x0000000000048947 */ /* 0x008fea0003800000 */
[----:B------:R-:W-:Y:S01]  /*dfa0*/  BPT.TRAP 0x1 ;  /* 0x000000040000795c */ /* 0x000fe20000300000 */
.L_x_192:
[----:B01----:R-:W2:Y:S01]  /*dfb0*/  LDL R3, [R1+0x8] ;  /* 0x0000080001037983 */ /* 0x003ea20000100800 */
        /* <DEDUP_REMOVED lines=15> */
[----:B0-----:R-:W-:Y:S01]  /*e0b0*/  UMOV UR8, UR14 ;  /* 0x0000000e00087c82 */ /* 0x001fe20008000000 */
[----:B------:R-:W-:Y:S02]  /*e0c0*/  UMOV UR10, UR15 ;  /* 0x0000000f000a7c82 */ /* 0x000fe40008000000 */
[----:B------:R0:W-:Y:S02]  /*e0d0*/  UTMALDG.4D [UR8], [UR4], desc[UR6] ;  /* 0x00000608040075b4 */ /* 0x0001e40008019000 */
[----:B0-----:R-:W-:Y:S01]  /*e0e0*/  NOP ;  /* 0x0000000000007918 */ /* 0x001fe20000000000 */
.L_x_187:
        /* <DEDUP_REMOVED lines=11> */
[C---:B------:R-:W-:Y:S01]  /*e1a0*/  @P0 R2UR UR13, R8.reuse ;  /* 0x00000000080d02ca */ /* 0x040fe200000e0000 */
[----:B------:R-:W-:Y:S01]  /*e1b0*/  UMOV UR7, 0x12f00000 ;  /* 0x12f0000000077882 */ /* 0x000fe20000000000 */
[----:B------:R-:W-:Y:S01]  /*e1c0*/  @P0 R2UR UR19, R5 ;  /* 0x00000000051302ca */ /* 0x000fe200000e0000 */
[----:B------:R-:W-:Y:S01]  /*e1d0*/  UMOV UR10, URZ ;  /* 0x0000003f000a7c82 */ /* 0x000fe20008000000 */
[----:B------:R-:W-:Y:S01]  /*e1e0*/  @P0 R2UR UR21, R8 ;  /* 0x00000000081502ca */ /* 0x000fe200000e0000 */
[----:B------:R-:W-:Y:S01]  /*e1f0*/  UMOV UR12, UR38 ;  /* 0x00000026000c7c82 */ /* 0x000fe20008000000 */
[----:B------:R-:W-:Y:S01]  /*e200*/  UMOV UR18, 0x80 ;  /* 0x0000008000127882 */ /* 0x000fe20000000000 */
[----:B------:R-:W-:Y:S01]  /*e210*/  UMOV UR20, UR38 ;  /* 0x0000002600147c82 */ /* 0x000fe20008000000 */
[----:B------:R-:W-:Y:S01]  /*e220*/  UMOV UR17, UR9 ;  /* 0x0000000900117c82 */ /* 0x000fe20008000000 */
[----:B------:R2:W-:Y:S04]  /*e230*/  @P0 SYNCS.ARRIVE.TRANS64 RZ, [UR41+0x38800], R2 ;  /* 0x03880002ffff09a7 */ /* 0x0005e80008000029 */
[----:B------:R2:W-:Y:S04]  /*e240*/  UTMALDG.4D [UR8], [UR4], desc[UR6] ;  /* 0x00000608040075b4 */ /* 0x0005e80008019000 */
[----:B------:R2:W-:Y:S02]  /*e250*/  UTMALDG.4D [UR16], [UR4], desc[UR6] ;  /* 0x00000610040075b4 */ /* 0x0005e40008019000 */
[----:B--2---:R-:W-:Y:S01]  /*e260*/  NOP ;  /* 0x0000000000007918 */ /* 0x004fe20000000000 */
.L_x_185:
[----:B------:R-:W2:Y:S01]  /*e270*/  LDL.LU R3, [R1+0x3c] ;  /* 0x00003c0001037983 */ /* 0x000ea20000300800 */
[----:B------:R-:W-:Y:S01]  /*e280*/  BSSY B0, `(.L_x_193) ;  /* 0x0000009000007945 */ /* 0x000fe20003800000 */
[----:B--2---:R-:W-:-:S05]  /*e290*/  VIADD R3, R3, 0x1 ;  /* 0x0000000103037836 */ /* 0x004fca0000000000 */
[----:B------:R-:W-:Y:S01]  /*e2a0*/  LEA.HI R2, R3, R3, RZ, 0x1 ;  /* 0x0000000303027211 */ /* 0x000fe200078f08ff */
[----:B------:R2:W-:Y:S03]  /*e2b0*/  STL [R1+0x3c], R3 ;  /* 0x00003c0301007387 */ /* 0x0005e60000100800 */
[----:B------:R-:W-:-:S05]  /*e2c0*/  LOP3.LUT R2, R2, 0xfffffffe, RZ, 0xc0, !PT ;  /* 0xfffffffe02027812 */ /* 0x000fca00078ec0ff */
[----:B------:R-:W-:-:S05]  /*e2d0*/  IMAD.IADD R2, R3, 0x1, -R2 ;  /* 0x0000000103027824 */ /* 0x000fca00078e0a02 */
[----:B------:R-:W-:-:S04]  /*e2e0*/  SHF.L.U32 R2, R2, 0x1f, RZ ;  /* 0x0000001f02027819 */ /* 0x000fc800000006ff */
[----:B------:R-:W3:Y:S02]  /*e2f0*/  SYNCS.PHASECHK.TRANS64.TRYWAIT P0, [UR41+0x38820], R2 ;  /* 0x03882002ff0075a7 */ /* 0x000ee40008000169 */
[----:B--23--:R-:W-:Y:S05]  /*e300*/  @!P0 BRA `(.L_x_194) ;  /* 0x0000003000f08947 */ /* 0x00cfea0003800000 */
.L_x_260:
[----:B0-----:R-:W-:Y:S05]  /*e310*/  BSYNC B0 ;  /* 0x0000000000007941 */ /* 0x001fea0003800000 */
.L_x_193:
[----:B------:R-:W-:-:S06]  /*e320*/  UISETP.GE.AND UP0, UPT, UR44, 0x81, UPT ;  /* 0x000000812c00788c */ /* 0x000fcc000bf06270 */
[----:B------:R-:W-:-:S13]  /*e330*/  PLOP3.LUT P0, PT, PT, PT, UP0, 0x80, 0x0 ;  /* 0x000000000000781c */ /* 0x000fda0003f0f008 */
[----:B------:R-:W-:Y:S05]  /*e340*/  @!P0 BRA `(.L_x_195) ;  /* 0x0000001400388947 */ /* 0x000fea0003800000 */
[----:B------:R0:W5:Y:S01]  /*e350*/  LDL.LU R6, [R1+0x14] ;  /* 0x0000140001067983 */ /* 0x0001620000300800 */
[----:B------:R-:W-:-:S03]  /*e360*/  ULEA.HI.SX32 UR4, UR43, 0xfffffffe, 0x19 ;  /* 0xfffffffe2b047891 */ /* 0x000fc6000f8fca3f */
[----:B------:R0:W5:Y:S03]  /*e370*/  LDL.LU R7, [R1+0xc] ;  /* 0x00000c0001077983 */ /* 0x0001660000300800 */
[----:B------:R-:W-:-:S07]  /*e380*/  IMAD.U32 R20, RZ, RZ, UR4 ;  /* 0x00000004ff147e24 */ /* 0x000fce000f8e00ff */
.L_x_217:
[----:B-----5:R-:W-:Y:S01]  /*e390*/  VIADD R3, R7, 0x1 ;  /* 0x0000000107037836 */ /* 0x020fe20000000000 */
[----:B------:R-:W-:Y:S05]  /*e3a0*/  YIELD ;  /* 0x0000000000007946 */ /* 0x000fea0003800000 */
[----:B------:R-:W-:Y:S01]  /*e3b0*/  ISETP.NE.AND P0, PT, R3, 0x2, PT ;  /* 0x000000020300780c */ /* 0x000fe20003f05270 */
[----:B------:R-:W-:Y:S03]  /*e3c0*/  BSSY B0, `(.L_x_196) ;  /* 0x000008e000007945 */ /* 0x000fe60003800000 */
[----:B--23--:R-:W-:-:S02]  /*e3d0*/  SEL R2, RZ, 0x1, P0 ;  /* 0x00000001ff027807 */ /* 0x00cfc40000000000 */
[----:B------:R-:W-:Y:S02]  /*e3e0*/  SEL R10, R3, RZ, P0 ;  /* 0x000000ff030a7207 */ /* 0x000fe40000000000 */
[----:B------:R-:W-:-:S05]  /*e3f0*/  LOP3.LUT R9, R6, R2, RZ, 0x3c, !PT ;  /* 0x0000000206097212 */ /* 0x000fca00078e3cff */
[----:B------:R2:W-:Y:S04]  /*e400*/  STL [R1+0x14], R9 ;  /* 0x0000140901007387 */ /* 0x0005e80000100800 */
[----:B------:R2:W-:Y:S01]  /*e410*/  STL [R1+0xc], R10 ;  /* 0x00000c0a01007387 */ /* 0x0005e20000100800 */
[----:B------:R-:W-:Y:S05]  /*e420*/  @!P6 BRA `(.L_x_197) ;  /* 0x00000008001ce947 */ /* 0x000fea0003800000 */
[----:B------:R-:W-:Y:S01]  /*e430*/  ULDC.64 UR4, c[0x0][0x3f8] ;  /* 0x0000fe0000047ab9 */ /* 0x000fe20000000a00 */
[----:B------:R-:W-:Y:S01]  /*e440*/  IMAD.MOV.U32 R8, RZ, RZ, R20 ;  /* 0x000000ffff087224 */ /* 0x000fe200078e0014 */
[----:B------:R-:W-:-:S04]  /*e450*/  ISETP.NE.U32.AND P0, PT, RZ, UR4, PT ;  /* 0x00000004ff007c0c */ /* 0x000fc8000bf05070 */
[----:B------:R-:W-:-:S13]  /*e460*/  ISETP.NE.AND.EX P0, PT, RZ, UR5, PT, P0 ;  /* 0x00000005ff007c0c */ /* 0x000fda000bf05300 */
[----:B------:R-:W-:Y:S05]  /*e470*/  @!P0 BRA `(.L_x_198) ;  /* 0x00000000004c8947 */ /* 0x000fea0003800000 */
[----:B------:R-:W3:Y:S01]  /*e480*/  LDL R11, [R1+0x24] ;  /* 0x00002400010b7983 */ /* 0x000ee20000100800 */
[----:B-1----:R-:W1:Y:S01]  /*e490*/  LDC R4, c[0x0][0x41c] ;  /* 0x00010700ff047b82 */ /* 0x002e620000000800 */
[----:B------:R-:W-:Y:S02]  /*e4a0*/  ULDC.64 UR6, c[0x0][0x408] ;  /* 0x0001020000067ab9 */ /* 0x000fe40000000a00 */
[----:B------:R-:W4:Y:S01]  /*e4b0*/  LDL R5, [R1+0x18] ;  /* 0x0000180001057983 */ /* 0x000f220000100800 */
[----:B-1----:R-:W-:-:S13]  /*e4c0*/  ISETP.NE.AND P0, PT, R4, 0x1, PT ;  /* 0x000000010400780c */ /* 0x002fda0003f05270 */
[----:B------:R-:W1:Y:S02]  /*e4d0*/  @P0 LDC.64 R2, c[0x0][0x420] ;  /* 0x00010800ff020b82 */ /* 0x000e640000000a00 */
[----:B-1----:R-:W-:-:S04]  /*e4e0*/  @P0 IMAD.HI.U32 R0, R20, R2, RZ ;  /* 0x0000000214000227 */ /* 0x002fc800078e00ff */
[----:B------:R-:W-:Y:S01]  /*e4f0*/  IMAD.MOV.U32 R2, RZ, RZ, R20 ;  /* 0x000000ffff027224 */ /* 0x000fe200078e0014 */
[----:B------:R-:W-:-:S04]  /*e500*/  @P0 SHF.R.U32.HI R2, RZ, R3, R0 ;  /* 0x00000003ff020219 */ /* 0x000fc80000011600 */
[--C-:B------:R-:W-:Y:S01]  /*e510*/  SHF.R.S32.HI R3, RZ, 0x1f, R2.reuse ;  /* 0x0000001fff037819 */ /* 0x100fe20000011402 */
[----:B------:R-:W-:-:S04]  /*e520*/  IMAD.MOV R8, RZ, RZ, -R2 ;  /* 0x000000ffff087224 */ /* 0x000fc800078e0a02 */
[----:B------:R-:W-:Y:S02]  /*e530*/  IMAD R8, R4, R8, R20 ;  /* 0x0000000804087224 */ /* 0x000fe400078e0214 */
[----:B---3--:R-:W-:-:S04]  /*e540*/  IMAD R0, R11, UR6, RZ ;  /* 0x000000060b007c24 */ /* 0x008fc8000f8e02ff */
[C---:B----4-:R-:W-:Y:S02]  /*e550*/  IMAD R0, R5.reuse, UR7, R0 ;  /* 0x0000000705007c24 */ /* 0x050fe4000f8e0200 */
[----:B------:R-:W-:-:S04]  /*e560*/  IMAD.WIDE.U32 R2, R5, UR6, R2 ;  /* 0x0000000605027c25 */ /* 0x000fc8000f8e0002 */
[----:B------:R-:W-:Y:S01]  /*e570*/  IMAD.IADD R0, R0, 0x1, R3 ;  /* 0x0000000100007824 */ /* 0x000fe200078e0203 */
[----:B------:R-:W-:-:S04]  /*e580*/  LEA R4, P0, R2, UR4, 0x2 ;  /* 0x0000000402047c11 */ /* 0x000fc8000f8010ff */
[----:B------:R-:W-:-:S05]  /*e590*/  LEA.HI.X R5, R2, UR5, R0, 0x2, P0 ;  /* 0x0000000502057c11 */ /* 0x000fca00080f1400 */
[----:B------:R3:W5:Y:S04]  /*e5a0*/  LDG.E R0, desc[UR46][R4.64] ;  /* 0x0000002e04007981 */ /* 0x000768000c1e1900 */
.L_x_198:
[----:B-1-3--:R-:W-:Y:S01]  /*e5b0*/  LEA R4, R10, UR41, 0x3 ;  /* 0x000000290a047c11 */ /* 0x00afe2000f8e18ff */
[----:B------:R-:W1:Y:S01]  /*e5c0*/  S2R R2, SR_TID.X ;  /* 0x0000000000027919 */ /* 0x000e620000002100 */
[----:B------:R-:W-:Y:S01]  /*e5d0*/  SHF.L.U32 R3, R9, 0x1f, RZ ;  /* 0x0000001f09037819 */ /* 0x000fe200000006ff */
[----:B------:R-:W-:Y:S03]  /*e5e0*/  BSSY B1, `(.L_x_199) ;  /* 0x0000005000017945 */ /* 0x000fe60003800000 */
[----:B------:R-:W3:Y:S01]  /*e5f0*/  SYNCS.PHASECHK.TRANS64.TRYWAIT P0, [R4+URZ+0x38880], R3 ;  /* 0x03888003040075a7 */ /* 0x000ee2000800017f */
[----:B-1----:R-:W-:-:S04]  /*e600*/  LOP3.LUT R2, R2, 0x7f, RZ, 0xc0, !PT ;  /* 0x0000007f02027812 */ /* 0x002fc800078ec0ff */
[----:B------:R-:W-:Y:S01]  /*e610*/  ISETP.NE.AND P2, PT, R2, RZ, PT ;  /* 0x000000ff0200720c */ /* 0x000fe20003f45270 */
[----:B---3--:R-:W-:-:S12]  /*e620*/  @!P0 BRA `(.L_x_200) ;  /* 0x00000030003c8947 */ /* 0x008fd80003800000 */
.L_x_261:
[----:B------:R-:W-:Y:S05]  /*e630*/  BSYNC B1 ;  /* 0x0000000000017941 */ /* 0x000fea0003800000 */
.L_x_199:
[----:B------:R-:W-:Y:S04]  /*e640*/  BSSY B1, `(.L_x_201) ;  /* 0x0000009000017945 */ /* 0x000fe80003800000 */
[----:B------:R-:W-:Y:S05]  /*e650*/  @P2 BRA `(.L_x_202) ;  /* 0x00000000001c2947 */ /* 0x000fea0003800000 */
[----:B------:R-:W3:Y:S02]  /*e660*/  S2R R2, SR_TID.X ;  /* 0x0000000000027919 */ /* 0x000ee40000002100 */
[----:B---3--:R-:W-:Y:S01]  /*e670*/  LOP3.LUT R5, R2, 0x1f, RZ, 0xc0, !PT ;  /* 0x0000001f02057812 */ /* 0x008fe200078ec0ff */
[----:B------:R-:W-:-:S03]  /*e680*/  IMAD.MOV.U32 R2, RZ, RZ, 0x8000 ;  /* 0x00008000ff027424 */ /* 0x000fc600078e00ff */
[----:B------:R-:W-:Y:S01]  /*e690*/  ISETP.NE.AND P0, PT, R5, RZ, PT ;  /* 0x000000ff0500720c */ /* 0x000fe20003f05270 */
[----:B------:R3:W-:-:S12]  /*e6a0*/  SYNCS.ARRIVE.TRANS64 RZ, [R4+URZ+0x38870], R2 ;  /* 0x0388700204ff79a7 */ /* 0x0007d8000800003f */
[----:B---3--:R-:W-:Y:S05]  /*e6b0*/  @!P0 BRA `(.L_x_202) ;  /* 0x0000000000048947 */ /* 0x008fea0003800000 */
[----:B------:R-:W-:Y:S01]  /*e6c0*/  BPT.TRAP 0x1 ;  /* 0x000000040000795c */ /* 0x000fe20000300000 */
.L_x_202:
[----:B------:R-:W-:Y:S05]  /*e6d0*/  BSYNC B1 ;  /* 0x0000000000017941 */ /* 0x000fea0003800000 */
.L_x_201:
[----:B------:R-:W3:Y:S04]  /*e6e0*/  LDL R2, [R1+0xc] ;  /* 0x00000c0001027983 */ /* 0x000ee80000100800 */
[----:B--2---:R-:W2:Y:S04]  /*e6f0*/  LDL R9, [R1+0x8] ;  /* 0x0000080001097983 */ /* 0x004ea80000100800 */
[----:B------:R-:W4:Y:S01]  /*e700*/  LDL R5, [R1+0x28] ;  /* 0x0000280001057983 */ /* 0x000f220000100800 */
[----:B------:R-:W-:-:S05]  /*e710*/  IMAD.MOV.U32 R13, RZ, RZ, RZ ;  /* 0x000000ffff0d7224 */ /* 0x000fca00078e00ff */
[----:B------:R-:W-:Y:S01]  /*e720*/  R2UR UR10, R13 ;  /* 0x000000000d0a72ca */ /* 0x000fe200000e0000 */
[----:B------:R-:W-:Y:S01]  /*e730*/  UIADD3 UR4, UP0, UR54, 0x470, URZ ;  /* 0x0000047036047890 */ /* 0x000fe2000ff1e03f */
[----:B------:R-:W-:Y:S01]  /*e740*/  PLOP3.LUT P0, PT, PT, PT, PT, 0x80, 0x0 ;  /* 0x000000000000781c */ /* 0x000fe20003f0f070 */
[----:B------:R-:W-:Y:S01]  /*e750*/  UMOV UR6, 0x0 ;  /* 0x0000000000067882 */ /* 0x000fe20000000000 */
[----:B------:R-:W-:Y:S01]  /*e760*/  UMOV UR7, 0x14f00000 ;  /* 0x14f0000000077882 */ /* 0x000fe20000000000 */
[----:B------:R-:W-:Y:S01]  /*e770*/  UIADD3.X UR5, URZ, UR55, URZ, UP0, !UPT ;  /* 0x000000373f057290 */ /* 0x000fe200087fe43f */
[----:B---3--:R-:W-:Y:S02]  /*e780*/  LEA R2, R2, UR41, 0xf ;  /* 0x0000002902027c11 */ /* 0x008fe4000f8e78ff */
[----:B--2---:R-:W-:-:S03]  /*e790*/  R2UR UR12, R9 ;  /* 0x00000000090c72ca */ /* 0x004fc600000e0000 */
[----:B------:R-:W-:Y:S02]  /*e7a0*/  VIADD R9, R2, 0x10400 ;  /* 0x0001040002097836 */ /* 0x000fe40000000000 */
[----:B----4-:R-:W-:Y:S02]  /*e7b0*/  IMAD R8, R8, 0x80, R5 ;  /* 0x0000008008087824 */ /* 0x010fe400078e0205 */
[----:B------:R-:W-:-:S08]  /*e7c0*/  VIADD R5, R4, 0x38870 ;  /* 0x0003887004057836 */ /* 0x000fd00000000000 */
.L_x_203:
        /* <DEDUP_REMOVED lines=8> */
[----:B--2---:R-:W-:Y:S05]  /*e850*/  @P0 BRA.U.ANY `(.L_x_203) ;  /* 0xfffffffd00dc0947 */ /* 0x004fea000393ffff */
        /* <DEDUP_REMOVED lines=8> */
.L_x_204:
        /* <DEDUP_REMOVED lines=8> */
[----:B--2---:R-:W-:Y:S05]  /*e960*/  @P0 BRA.U.ANY `(.L_x_204) ;  /* 0xfffffffd00dc0947 */ /* 0x004fea000393ffff */
[----:B------:R-:W2:Y:S01]  /*e970*/  SYNCS.PHASECHK.TRANS64.TRYWAIT P0, [R4+URZ+0x38840], R3 ;  /* 0x03884003040075a7 */ /* 0x000ea2000800017f */
[----:B------:R-:W-:Y:S04]  /*e980*/  BSSY B1, `(.L_x_205) ;  /* 0x0000002000017945 */ /* 0x000fe80003800000 */
[----:B--2---:R-:W-:Y:S05]  /*e990*/  @!P0 BRA `(.L_x_206) ;  /* 0x0000002c00748947 */ /* 0x004fea0003800000 */
.L_x_262:
[----:B------:R-:W-:Y:S05]  /*e9a0*/  BSYNC B1 ;  /* 0x0000000000017941 */ /* 0x000fea0003800000 */
.L_x_205:
[----:B------:R-:W-:Y:S01]  /*e9b0*/  BSSY B1, `(.L_x_207) ;  /* 0x000000b000017945 */ /* 0x000fe20003800000 */
[----:B------:R-:W-:Y:S02]  /*e9c0*/  IMAD.MOV.U32 R10, RZ, RZ, 0x0 ;  /* 0x00000000ff0a7424 */ /* 0x000fe400078e00ff */
[----:B------:R-:W-:Y:S01]  /*e9d0*/  IMAD.MOV.U32 R11, RZ, RZ, 0x14f00000 ;  /* 0x14f00000ff0b7424 */ /* 0x000fe200078e00ff */
[----:B------:R-:W-:Y:S06]  /*e9e0*/  @P2 BRA `(.L_x_208) ;  /* 0x00000000001c2947 */ /* 0x000fec0003800000 */
[----:B------:R-:W3:Y:S01]  /*e9f0*/  S2R R5, SR_TID.X ;  /* 0x0000000000057919 */ /* 0x000ee20000002100 */
[----:B-12---:R-:W-:-:S04]  /*ea00*/  IMAD.MOV.U32 R3, RZ, RZ, 0x8000 ;  /* 0x00008000ff037424 */ /* 0x006fc800078e00ff */
[----:B------:R4:W-:Y:S01]  /*ea10*/  SYNCS.ARRIVE.TRANS64 RZ, [R4+URZ+0x38830], R3 ;  /* 0x0388300304ff79a7 */ /* 0x0009e2000800003f */
[----:B---3--:R-:W-:-:S04]  /*ea20*/  LOP3.LUT R5, R5, 0x1f, RZ, 0xc0, !PT ;  /* 0x0000001f05057812 */ /* 0x008fc800078ec0ff */
[----:B------:R-:W-:-:S13]  /*ea30*/  ISETP.NE.AND P0, PT, R5, RZ, PT ;  /* 0x000000ff0500720c */ /* 0x000fda0003f05270 */
[----:B----4-:R-:W-:Y:S05]  /*ea40*/  @!P0 BRA `(.L_x_208) ;  /* 0x0000000000048947 */ /* 0x010fea0003800000 */
[----:B------:R-:W-:Y:S01]  /*ea50*/  BPT.TRAP 0x1 ;  /* 0x000000040000795c */ /* 0x000fe20000300000 */
.L_x_208:
[----:B------:R-:W-:Y:S05]  /*ea60*/  BSYNC B1 ;  /* 0x0000000000017941 */ /* 0x000fea0003800000 */
.L_x_207:
[----:B-12---:R-:W2:Y:S01]  /*ea70*/  LDL R3, [R1+0x8] ;  /* 0x0000080001037983 */ /* 0x006ea20000100800 */
        /* <DEDUP_REMOVED lines=9> */
.L_x_209:
        /* <DEDUP_REMOVED lines=16> */
.L_x_210:
        /* <DEDUP_REMOVED lines=8> */
[----:B---3--:R-:W-:Y:S05]  /*ec90*/  @P0 BRA.U.ANY `(.L_x_210) ;  /* 0xfffffffd00dc0947 */ /* 0x008fea000393ffff */
.L_x_197:
[----:B------:R-:W-:Y:S05]  /*eca0*/  BSYNC B0 ;  /* 0x0000000000007941 */ /* 0x000fea0003800000 */
.L_x_196:
[----:B------:R-:W-:-:S06]  /*ecb0*/  UISETP.NE.AND UP0, UPT, UR42, 0x3, UPT ;  /* 0x000000032a00788c */ /* 0x000fcc000bf05270 */
[----:B------:R-:W-:-:S13]  /*ecc0*/  PLOP3.LUT P0, PT, PT, PT, UP0, 0x80, 0x0 ;  /* 0x000000000000781c */ /* 0x000fda0003f0f008 */
[----:B------:R-:W-:Y:S05]  /*ecd0*/  @!P0 BRA `(.L_x_211) ;  /* 0x0000000000048947 */ /* 0x000fea0003800000 */
[----:B------:R-:W-:Y:S01]  /*ece0*/  BPT.TRAP 0x1 ;  /* 0x000000040000795c */ /* 0x000fe20000300000 */
.L_x_211:
[----:B------:R-:W-:Y:S01]  /*ecf0*/  IMAD.U32 R2, RZ, RZ, UR51 ;  /* 0x00000033ff027e24 */ /* 0x000fe2000f8e00ff */
[----:B------:R-:W-:Y:S01]  /*ed00*/  LEA R3, R7, UR41, 0x3 ;  /* 0x0000002907037c11 */ /* 0x000fe2000f8e18ff */
[----:B------:R-:W-:Y:S03]  /*ed10*/  BSSY B0, `(.L_x_212) ;  /* 0x0000007000007945 */ /* 0x000fe60003800000 */
[----:B------:R-:W-:Y:S01]  /*ed20*/  ISETP.NE.AND P0, PT, R2, 0x3, PT ;  /* 0x000000030200780c */ /* 0x000fe20003f05270 */
[----:B------:R3:W-:Y:S01]  /*ed30*/  STL [R1+0x4], R3 ;  /* 0x0000040301007387 */ /* 0x0007e20000100800 */
[----:B------:R-:W-:-:S04]  /*ed40*/  LOP3.LUT R2, R6, 0x1, RZ, 0x3c, !PT ;  /* 0x0000000106027812 */ /* 0x000fc800078e3cff */
[----:B------:R-:W-:-:S04]  /*ed50*/  SHF.L.U32 R2, R2, 0x1f, RZ ;  /* 0x0000001f02027819 */ /* 0x000fc800000006ff */
[----:B------:R-:W4:Y:S02]  /*ed60*/  SYNCS.PHASECHK.TRANS64.TRYWAIT P2, [R3+URZ+0x38870], R2 ;  /* 0x03887002030075a7 */ /* 0x000f24000804017f */
[----:B---34-:R-:W-:Y:S05]  /*ed70*/  @!P2 BRA `(.L_x_213) ;  /* 0x000000280090a947 */ /* 0x018fea0003800000 */
.L_x_263:
[----:B------:R-:W-:Y:S05]  /*ed80*/  BSYNC B0 ;  /* 0x0000000000007941 */ /* 0x000fea0003800000 */
.L_x_212:
[----:B------:R-:W-:Y:S05]  /*ed90*/  @!P0 BRA `(.L_x_214) ;  /* 0x0000000000048947 */ /* 0x000fea0003800000 */
[----:B------:R-:W-:Y:S01]  /*eda0*/  BPT.TRAP 0x1 ;  /* 0x000000040000795c */ /* 0x000fe20000300000 */
.L_x_214:
[----:B---3--:R-:W3:Y:S01]  /*edb0*/  LDL R2, [R1+0x4] ;  /* 0x0000040001027983 */ /* 0x008ee20000100800 */
[----:B------:R-:W-:-:S04]  /*edc0*/  SHF.L.U32 R3, R6, 0x1f, RZ ;  /* 0x0000001f06037819 */ /* 0x000fc800000006ff */
[----:B---3--:R3:W4:Y:S02]  /*edd0*/  SYNCS.PHASECHK.TRANS64.TRYWAIT P2, [R2+URZ+0x38860], R3 ;  /* 0x03886003020075a7 */ /* 0x008724000804017f */
[----:B---3--:R-:W-:Y:S01]  /*ede0*/  IMAD.SHL.U32 R2, R7, 0x8000, RZ ;  /* 0x0000800007027824 */ /* 0x008fe200078e00ff */
[----:B----4-:R-:W-:Y:S06]  /*edf0*/  @!P2 BRA `(.L_x_215) ;  /* 0x000000280088a947 */ /* 0x010fec0003800000 */
.L_x_264:
[----:B------:R-:W3:Y:S04]  /*ee00*/  LDL R16, [R1] ;  /* 0x0000000001107983 */ /* 0x000ee80000100800 */
[----:B------:R-:W4:Y:S04]  /*ee10*/  LDL R13, [R1+0x38] ;  /* 0x00003800010d7983 */ /* 0x000f280000100800 */
[----:B------:R-:W5:Y:S01]  /*ee20*/  LDL R17, [R1+0x10] ;  /* 0x0000100001117983 */ /* 0x000f620000100800 */
[----:B------:R-:W-:Y:S05]  /*ee30*/  WARPSYNC.ALL ;  /* 0x0000000000007948 */ /* 0x000fea0003800000 */
[----:B------:R-:W-:-:S04]  /*ee40*/  IMAD.U32 R12, RZ, RZ, UR41 ;  /* 0x00000029ff0c7e24 */ /* 0x000fc8000f8e00ff */
[----:B------:R-:W-:Y:S01]  /*ee50*/  VIADD R12, R12, 0x400 ;  /* 0x000004000c0c7836 */ /* 0x000fe20000000000 */
[----:B---3--:R-:W-:-:S06]  /*ee60*/  LOP3.LUT R8, R2, R16, RZ, 0xfc, !PT ;  /* 0x0000001002087212 */ /* 0x008fcc00078efcff */
[----:B--2---:R-:W1:Y:S01]  /*ee70*/  LDSM.16.MT88.4 R8, [R8+UR41+0x10400] ;  /* 0x010400290808783b */ /* 0x004e620008004200 */
[----:B----4-:R-:W-:Y:S02]  /*ee80*/  IADD3 R21, R13, UR41, R2 ;  /* 0x000000290d157c10 */ /* 0x010fe4000fffe002 */
[C-C-:B-1----:R-:W-:Y:S02]  /*ee90*/  PRMT R4, R8.reuse, 0x6420, R9.reuse ;  /* 0x0000642008047816 */ /* 0x142fe40000000009 */
[----:B------:R-:W-:Y:S02]  /*eea0*/  PRMT R5, R8, 0x7531, R9 ;  /* 0x0000753108057816 */ /* 0x000fe40000000009 */
[C-C-:B------:R-:W-:Y:S02]  /*eeb0*/  PRMT R6, R10.reuse, 0x6420, R11.reuse ;  /* 0x000064200a067816 */ /* 0x140fe4000000000b */
[----:B------:R-:W-:Y:S02]  /*eec0*/  PRMT R7, R10, 0x7531, R11 ;  /* 0x000075310a077816 */ /* 0x000fe4000000000b */
[----:B------:R-:W1:Y:S01]  /*eed0*/  LDSM.16.MT88.4 R8, [R21+0x10400] ;  /* 0x010400001508783b */ /* 0x000e620000004200 */
[----:B-----5:R-:W-:-:S05]  /*eee0*/  IADD3 R3, R12, R2, R17 ;  /* 0x000000020c037210 */ /* 0x020fca0007ffe011 */
[----:B------:R-:W-:Y:S01]  /*eef0*/  STSM.16.M88.4 [R3], R4 ;  /* 0x0000000403007844 */ /* 0x000fe20000000200 */
[C-C-:B-1----:R-:W-:Y:S02]  /*ef00*/  PRMT R12, R8.reuse, 0x6420, R9.reuse ;  /* 0x00006420080c7816 */ /* 0x142fe40000000009 */
[----:B------:R-:W-:Y:S02]  /*ef10*/  PRMT R13, R8, 0x7531, R9 ;  /* 0x00007531080d7816 */ /* 0x000fe40000000009 */
[C-C-:B------:R-:W-:Y:S02]  /*ef20*/  PRMT R14, R10.reuse, 0x6420, R11.reuse ;  /* 0x000064200a0e7816 */ /* 0x140fe4000000000b */
[----:B------:R-:W-:-:S05]  /*ef30*/  PRMT R15, R10, 0x7531, R11 ;  /* 0x000075310a0f7816 */ /* 0x000fca000000000b */
[----:B------:R1:W-:Y:S04]  /*ef40*/  STSM.16.M88.4 [R3+0x2000], R12 ;  /* 0x0020000c03007844 */ /* 0x0003e80000000200 */
[----:B-1----:R-:W2:Y:S01]  /*ef50*/  LDL R14, [R1+0x30] ;  /* 0x00003000010e7983 */ /* 0x002ea20000100800 */
[----:B------:R-:W-:Y:S02]  /*ef60*/  IMAD.MOV.U32 R15, RZ, RZ, R16 ;  /* 0x000000ffff0f7224 */ /* 0x000fe400078e0010 */
[----:B------:R-:W-:-:S05]  /*ef70*/  VIADD R4, R2, 0x4000 ;  /* 0x0000400002047836 */ /* 0x000fca0000000000 */
[----:B------:R-:W-:-:S05]  /*ef80*/  LOP3.LUT R4, R4, R15, RZ, 0xfc, !PT ;  /* 0x0000000f04047212 */ /* 0x000fca00078efcff */
[----:B------:R-:W1:Y:S02]  /*ef90*/  LDSM.16.MT88.4 R8, [R4+UR41+0x10400] ;  /* 0x010400290408783b */ /* 0x000e640008004200 */
[C-C-:B-1----:R-:W-:Y:S02]  /*efa0*/  PRMT R4, R8.reuse, 0x6420, R9.reuse ;  /* 0x0000642008047816 */ /* 0x142fe40000000009 */
[----:B------:R-:W-:Y:S02]  /*efb0*/  PRMT R5, R8, 0x7531, R9 ;  /* 0x0000753108057816 */ /* 0x000fe40000000009 */
[C-C-:B------:R-:W-:Y:S02]  /*efc0*/  PRMT R6, R10.reuse, 0x6420, R11.reuse ;  /* 0x000064200a067816 */ /* 0x140fe4000000000b */
[----:B------:R-:W-:Y:S02]  /*efd0*/  PRMT R7, R10, 0x7531, R11 ;  /* 0x000075310a077816 */ /* 0x000fe4000000000b */
[----:B------:R-:W1:Y:S01]  /*efe0*/  LDSM.16.MT88.4 R8, [R21+0x14400] ;  /* 0x014400001508783b */ /* 0x000e620000004200 */
[----:B------:R-:W-:-:S03]  /*eff0*/  IMAD.MOV.U32 R13, RZ, RZ, R17 ;  /* 0x000000ffff0d7224 */ /* 0x000fc600078e0011 */
[----:B------:R-:W-:Y:S01]  /*f000*/  STSM.16.M88.4 [R3+0x4000], R4 ;  /* 0x0040000403007844 */ /* 0x000fe20000000200 */
[C-C-:B-1----:R-:W-:Y:S02]  /*f010*/  PRMT R16, R8.reuse, 0x6420, R9.reuse ;  /* 0x0000642008107816 */ /* 0x142fe40000000009 */
[----:B------:R-:W-:Y:S02]  /*f020*/  PRMT R17, R8, 0x7531, R9 ;  /* 0x0000753108117816 */ /* 0x000fe40000000009 */
[C-C-:B------:R-:W-:Y:S02]  /*f030*/  PRMT R18, R10.reuse, 0x6420, R11.reuse ;  /* 0x000064200a127816 */ /* 0x140fe4000000000b */
[----:B------:R-:W-:-:S05]  /*f040*/  PRMT R19, R10, 0x7531, R11 ;  /* 0x000075310a137816 */ /* 0x000fca000000000b */
[----:B------:R1:W-:Y:S02]  /*f050*/  STSM.16.M88.4 [R3+0x6000], R16 ;  /* 0x0060001003007844 */ /* 0x0003e40000000200 */
[----:B-1----:R-:W-:Y:S02]  /*f060*/  IMAD.MOV.U32 R19, RZ, RZ, R15 ;  /* 0x000000ffff137224 */ /* 0x002fe400078e000f */
[----:B------:R-:W-:-:S05]  /*f070*/  VIADD R3, R2, 0x1000 ;  /* 0x0000100002037836 */ /* 0x000fca0000000000 */
[----:B------:R-:W-:-:S05]  /*f080*/  LOP3.LUT R3, R3, R19, RZ, 0xfc, !PT ;  /* 0x0000001303037212 */ /* 0x000fca00078efcff */
[----:B------:R-:W1:Y:S01]  /*f090*/  LDSM.16.MT88.4 R8, [R3+UR41+0x10400] ;  /* 0x010400290308783b */ /* 0x000e620008004200 */
[----:B------:R-:W-:Y:S02]  /*f0a0*/  IMAD.MOV.U32 R18, RZ, RZ, R13 ;  /* 0x000000ffff127224 */ /* 0x000fe400078e000d */
[----:B------:R-:W-:Y:S01]  /*f0b0*/  IMAD.U32 R15, RZ, RZ, UR41 ;  /* 0x00000029ff0f7e24 */ /* 0x000fe2000f8e00ff */
[C-C-:B-1----:R-:W-:Y:S02]  /*f0c0*/  PRMT R4, R8.reuse, 0x6420, R9.reuse ;  /* 0x0000642008047816 */ /* 0x142fe40000000009 */
[----:B------:R-:W-:Y:S02]  /*f0d0*/  PRMT R5, R8, 0x7531, R9 ;  /* 0x0000753108057816 */ /* 0x000fe40000000009 */
[C-C-:B------:R-:W-:Y:S02]  /*f0e0*/  PRMT R6, R10.reuse, 0x6420, R11.reuse ;  /* 0x000064200a067816 */ /* 0x140fe4000000000b */
[----:B------:R-:W-:-:S02]  /*f0f0*/  PRMT R7, R10, 0x7531, R11 ;  /* 0x000075310a077816 */ /* 0x000fc4000000000b */
[----:B------:R-:W1:Y:S01]  /*f100*/  LDSM.16.MT88.4 R8, [R21+0x11400] ;  /* 0x011400001508783b */ /* 0x000e620000004200 */
[----:B------:R-:W-:Y:S01]  /*f110*/  VIADD R15, R15, 0x400 ;  /* 0x000004000f0f7836 */ /* 0x000fe20000000000 */
[C-C-:B-1----:R-:W-:Y:S02]  /*f120*/  PRMT R12, R8.reuse, 0x6420, R9.reuse ;  /* 0x00006420080c7816 */ /* 0x142fe40000000009 */
[----:B------:R-:W-:Y:S02]  /*f130*/  PRMT R13, R8, 0x7531, R9 ;  /* 0x00007531080d7816 */ /* 0x000fe40000000009 */
[----:B--2---:R-:W-:Y:S02]  /*f140*/  IADD3 R3, R18, R2, R14 ;  /* 0x0000000212037210 */ /* 0x004fe40007ffe00e */
[----:B------:R-:W-:-:S03]  /*f150*/  PRMT R14, R10, 0x6420, R11 ;  /* 0x000064200a0e7816 */ /* 0x000fc6000000000b */
[----:B------:R-:W-:Y:S01]  /*f160*/  IMAD.IADD R3, R15, 0x1, R3 ;  /* 0x000000010f037824 */ /* 0x000fe200078e0203 */
[----:B------:R-:W-:-:S04]  /*f170*/  PRMT R15, R10, 0x7531, R11 ;  /* 0x000075310a0f7816 */ /* 0x000fc8000000000b */
[----:B------:R-:W-:Y:S04]  /*f180*/  STSM.16.M88.4 [R3], R4 ;  /* 0x0000000403007844 */ /* 0x000fe80000000200 */
        /* <DEDUP_REMOVED lines=55> */
[----:B-1----:R-:W-:-:S05]  /*f500*/  VIADD R3, R2, 0x3000 ;  /* 0x0000300002037836 */ /* 0x002fca0000000000 */
[----:B------:R-:W-:-:S05]  /*f510*/  LOP3.LUT R3, R3, R15, RZ, 0xfc, !PT ;  /* 0x0000000f03037212 */ /* 0x000fca00078efcff */
[----:B------:R-:W1:Y:S01]  /*f520*/  LDSM.16.MT88.4 R8, [R3+UR41+0x10400] ;  /* 0x010400290308783b */ /* 0x000e620008004200 */
[----:B------:R-:W-:-:S04]  /*f530*/  IMAD.U32 R14, RZ, RZ, UR41 ;  /* 0x00000029ff0e7e24 */ /* 0x000fc8000f8e00ff */
[----:B------:R-:W-:Y:S01]  /*f540*/  VIADD R14, R14, 0x400 ;  /* 0x000004000e0e7836 */ /* 0x000fe20000000000 */
[C-C-:B-1----:R-:W-:Y:S02]  /*f550*/  PRMT R4, R8.reuse, 0x6420, R9.reuse ;  /* 0x0000642008047816 */ /* 0x142fe40000000009 */
[----:B------:R-:W-:Y:S02]  /*f560*/  PRMT R5, R8, 0x7531, R9 ;  /* 0x0000753108057816 */ /* 0x000fe40000000009 */
[C-C-:B------:R-:W-:Y:S02]  /*f570*/  PRMT R6, R10.reuse, 0x6420, R11.reuse ;  /* 0x000064200a067816 */ /* 0x140fe4000000000b */
[----:B------:R-:W-:Y:S02]  /*f580*/  PRMT R7, R10, 0x7531, R11 ;  /* 0x000075310a077816 */ /* 0x000fe4000000000b */
[----:B------:R-:W1:Y:S01]  /*f590*/  LDSM.16.MT88.4 R8, [R21+0x13400] ;  /* 0x013400001508783b */ /* 0x000e620000004200 */
[----:B--2---:R-:W-:Y:S01]  /*f5a0*/  IADD3 R3, R13, R12, R2 ;  /* 0x0000000c0d037210 */ /* 0x004fe20007ffe002 */
[----:B------:R-:W-:-:S04]  /*f5b0*/  VIADD R2, R2, 0x7000 ;  /* 0x0000700002027836 */ /* 0x000fc80000000000 */
[----:B------:R-:W-:Y:S01]  /*f5c0*/  IMAD.IADD R3, R14, 0x1, R3 ;  /* 0x000000010e037824 */ /* 0x000fe200078e0203 */
[----:B------:R-:W-:-:S04]  /*f5d0*/  LOP3.LUT R2, R2, R15, RZ, 0xfc, !PT ;  /* 0x0000000f02027212 */ /* 0x000fc800078efcff */
[----:B------:R1:W-:Y:S02]  /*f5e0*/  STSM.16.M88.4 [R3], R4 ;  /* 0x0000000403007844 */ /* 0x0003e40000000200 */
        /* <DEDUP_REMOVED lines=11> */
[----:B------:R1:W-:Y:S02]  /*f6a0*/  STSM.16.M88.4 [R3+0x4000], R4 ;  /* 0x0040000403007844 */ /* 0x0003e40000000200 */
[C-C-:B-1----:R-:W-:Y:S02]  /*f6b0*/  PRMT R4, R8.reuse, 0x6420, R9.reuse ;  /* 0x0000642008047816 */ /* 0x142fe40000000009 */
[----:B------:R-:W-:-:S02]  /*f6c0*/  PRMT R5, R8, 0x7531, R9 ;  /* 0x0000753108057816 */ /* 0x000fc40000000009 */
        /* <DEDUP_REMOVED lines=11> */
.L_x_216:
        /* <DEDUP_REMOVED lines=11> */
.L_x_195:
[----:B------:R-:W-:Y:S04]  /*f830*/  BSSY B0, `(.L_x_218) ;  /* 0x000000f000007945 */ /* 0x000fe80003800000 */
[----:B------:R-:W-:Y:S05]  /*f840*/  @P1 BRA `(.L_x_219) ;  /* 0x0000000000341947 */ /* 0x000fea0003800000 */
[----:B------:R-:W4:Y:S01]  /*f850*/  S2R R5, SR_LANEID ;  /* 0x0000000000057919 */ /* 0x000f220000000000 */
[----:B------:R-:W-:Y:S01]  /*f860*/  VOTEU.ANY UR4, UPT, PT ;  /* 0x0000000000047886 */ /* 0x000fe200038e0100 */
[----:B--23--:R-:W2:Y:S01]  /*f870*/  LDC.64 R2, c[0x0][0xc38] ;  /* 0x00030e00ff027b82 */ /* 0x00cea20000000a00 */
[----:B------:R-:W4:Y:S02]  /*f880*/  FLO.U32 R0, UR4 ;  /* 0x0000000400007d00 */ /* 0x000f2400080e0000 */
[----:B----4-:R-:W-:-:S06]  /*f890*/  ISETP.EQ.U32.AND P0, PT, R0, R5, PT ;  /* 0x000000050000720c */ /* 0x010fcc0003f02070 */
[----:B------:R-:W2:Y:S07]  /*f8a0*/  POPC R5, UR4 ;  /* 0x0000000400057d09 */ /* 0x000eae0008000000 */
[----:B--2---:R-:W2:Y:S01]  /*f8b0*/  @P0 ATOMG.E.ADD.STRONG.GPU PT, R3, desc[UR46][R2.64], R5 ;  /* 0x00000005020309a8 */ /* 0x004ea200081ee1ee */
[----:B-1----:R-:W1:Y:S02]  /*f8c0*/  S2R R4, SR_LTMASK ;  /* 0x0000000000047919 */ /* 0x002e640000003900 */
[----:B-1----:R-:W-:-:S04]  /*f8d0*/  LOP3.LUT R4, R4, UR4, RZ, 0xc0, !PT ;  /* 0x0000000404047c12 */ /* 0x002fc8000f8ec0ff */
[----:B-----5:R-:W1:Y:S01]  /*f8e0*/  POPC R7, R4 ;  /* 0x0000000400077309 */ /* 0x020e620000000000 */
[----:B--2---:R-:W1:Y:S02]  /*f8f0*/  SHFL.IDX PT, R0, R3, R0, 0x1f ;  /* 0x00001f0003007589 */ /* 0x004e6400000e0000 */
[----:B-1----:R-:W-:-:S05]  /*f900*/  IADD3 R0, R0, UR50, R7 ;  /* 0x0000003200007c10 */ /* 0x002fca000fffe007 */
[----:B------:R4:W-:Y:S02]  /*f910*/  STL [R1+0x20], R0 ;  /* 0x0000200001007387 */ /* 0x0009e40000100800 */
.L_x_219:
[----:B------:R-:W-:Y:S05]  /*f920*/  BSYNC B0 ;  /* 0x0000000000007941 */ /* 0x000fea0003800000 */
.L_x_218:
[----:B------:R-:W-:-:S06]  /*f930*/  UISETP.NE.AND UP0, UPT, UR42, 0x3, UPT ;  /* 0x000000032a00788c */ /* 0x000fcc000bf05270 */
[----:B------:R-:W-:-:S13]  /*f940*/  PLOP3.LUT P0, PT, PT, PT, UP0, 0x80, 0x0 ;  /* 0x000000000000781c */ /* 0x000fda0003f0f008 */
[----:B------:R-:W-:Y:S05]  /*f950*/  @!P0 BRA `(.L_x_220) ;  /* 0x0000000000048947 */ /* 0x000fea0003800000 */
[----:B------:R-:W-:Y:S01]  /*f960*/  BPT.TRAP 0x1 ;  /* 0x000000040000795c */ /* 0x000fe20000300000 */
.L_x_220:
[----:B----4-:R-:W4:Y:S04]  /*f970*/  LDL R0, [R1+0x14] ;  /* 0x0000140001007983 */ /* 0x010f280000100800 */
[----:B--23--:R-:W2:Y:S01]  /*f980*/  LDL R2, [R1+0xc] ;  /* 0x00000c0001027983 */ /* 0x00cea20000100800 */
[----:B------:R-:W-:Y:S01]  /*f990*/  BSSY B0, `(.L_x_221) ;  /* 0x0000008000007945 */ /* 0x000fe20003800000 */
[----:B----4-:R-:W-:-:S04]  /*f9a0*/  LOP3.LUT R0, R0, 0x1, RZ, 0x3c, !PT ;  /* 0x0000000100007812 */ /* 0x010fc800078e3cff */
[----:B------:R-:W-:Y:S02]  /*f9b0*/  SHF.L.U32 R0, R0, 0x1f, RZ ;  /* 0x0000001f00007819 */ /* 0x000fe400000006ff */
[----:B--2---:R-:W-:-:S04]  /*f9c0*/  LEA R3, R2, UR41, 0x3 ;  /* 0x0000002902037c11 */ /* 0x004fc8000f8e18ff */
[----:B------:R-:W2:Y:S01]  /*f9d0*/  SYNCS.PHASECHK.TRANS64.TRYWAIT P0, [R3+URZ+0x38870], R0 ;  /* 0x03887000030075a7 */ /* 0x000ea2000800017f */
[----:B------:R-:W-:-:S05]  /*f9e0*/  IMAD.U32 R2, RZ, RZ, UR51 ;  /* 0x00000033ff027e24 */ /* 0x000fca000f8e00ff */
[----:B------:R-:W-:Y:S01]  /*f9f0*/  ISETP.NE.AND P2, PT, R2, 0x3, PT ;  /* 0x000000030200780c */ /* 0x000fe20003f45270 */
[----:B--2---:R-:W-:-:S12]  /*fa00*/  @!P0 BRA `(.L_x_222) ;  /* 0x0000001c009c8947 */ /* 0x004fd80003800000 */
.L_x_265:
[----:B------:R-:W-:Y:S05]  /*fa10*/  BSYNC B0 ;  /* 0x0000000000007941 */ /* 0x000fea0003800000 */
.L_x_221:
[----:B------:R-:W-:Y:S05]  /*fa20*/  @!P2 BRA `(.L_x_223) ;  /* 0x000000000004a947 */ /* 0x000fea0003800000 */
[----:B------:R-:W-:Y:S01]  /*fa30*/  BPT.TRAP 0x1 ;  /* 0x000000040000795c */ /* 0x000fe20000300000 */
.L_x_223:
[----:B--2---:R-:W2:Y:S02]  /*fa40*/  LDL R0, [R1+0x14] ;  /* 0x0000140001007983 */ /* 0x004ea40000100800 */
[----:B--2---:R-:W-:-:S04]  /*fa50*/  SHF.L.U32 R0, R0, 0x1f, RZ ;  /* 0x0000001f00007819 */ /* 0x004fc800000006ff */
[----:B------:R-:W2:Y:S02]  /*fa60*/  SYNCS.PHASECHK.TRANS64.TRYWAIT P0, [R3+URZ+0x38860], R0 ;  /* 0x03886000030075a7 */ /* 0x000ea4000800017f */
[----:B--2---:R-:W-:Y:S05]  /*fa70*/  @!P0 BRA `(.L_x_224) ;  /* 0x0000001c00948947 */ /* 0x004fea0003800000 */
.L_x_266:
[----:B-1----:R-:W3:Y:S04]  /*fa80*/  LDL R4, [R1+0xc] ;  /* 0x00000c0001047983 */ /* 0x002ee80000100800 */
[----:B------:R-:W4:Y:S04]  /*fa90*/  LDL R17, [R1] ;  /* 0x0000000001117983 */ /* 0x000f280000100800 */
[----:B------:R-:W2:Y:S04]  /*faa0*/  LDL R2, [R1+0x38] ;  /* 0x0000380001027983 */ /* 0x000ea80000100800 */
[----:B------:R-:W2:Y:S01]  /*fab0*/  LDL R18, [R1+0x10] ;  /* 0x0000100001127983 */ /* 0x000ea20000100800 */
[----:B------:R-:W-:Y:S05]  /*fac0*/  WARPSYNC.ALL ;  /* 0x0000000000007948 */ /* 0x000fea0003800000 */
[----:B------:R-:W-:-:S04]  /*fad0*/  IMAD.U32 R13, RZ, RZ, UR41 ;  /* 0x00000029ff0d7e24 */ /* 0x000fc8000f8e00ff */
[----:B------:R-:W-:Y:S02]  /*fae0*/  VIADD R13, R13, 0x400 ;  /* 0x000004000d0d7836 */ /* 0x000fe40000000000 */
[----:B---3--:R-:W-:-:S05]  /*faf0*/  IMAD.SHL.U32 R20, R4, 0x8000, RZ ;  /* 0x0000800004147824 */ /* 0x008fca00078e00ff */
[----:B----4-:R-:W-:-:S05]  /*fb00*/  LOP3.LUT R12, R20, R17, RZ, 0xfc, !PT ;  /* 0x00000011140c7212 */ /* 0x010fca00078efcff */
[----:B-----5:R-:W1:Y:S01]  /*fb10*/  LDSM.16.MT88.4 R4, [R12+UR41+0x10400] ;  /* 0x010400290c04783b */ /* 0x020e620008004200 */
[----:B--2---:R-:W-:Y:S02]  /*fb20*/  IADD3 R2, R2, UR41, R20 ;  /* 0x0000002902027c10 */ /* 0x004fe4000fffe014 */
[----:B------:R-:W-:Y:S02]  /*fb30*/  IADD3 R0, R13, R20, R18 ;  /* 0x000000140d007210 */ /* 0x000fe40007ffe012 */
[C-C-:B-1----:R-:W-:Y:S02]  /*fb40*/  PRMT R8, R4.reuse, 0x6420, R5.reuse ;  /* 0x0000642004087816 */ /* 0x142fe40000000005 */
        /* <DEDUP_REMOVED lines=127> */
[----:B------:R2:W-:Y:S01]  /*10340*/  STSM.16.M88.4 [R0+0x4000], R12 ;  /* 0x0040000c00007844 */ /* 0x0005e20000000200 */
        /* <DEDUP_REMOVED lines=13> */
.L_x_225:
[----:B------:R-:W3:Y:S01]  /*10420*/  LDL.LU R2, [R1+0xc] ;  /* 0x00000c0001027983 */ /* 0x000ee20000300800 */
[----:B-1----:R-:W-:Y:S03]  /*10430*/  SYNCS.ARRIVE.TRANS64.A1T0 RZ, [R3+URZ+0x38850], RZ ;  /* 0x038850ff03ff79a7 */ /* 0x002fe6000810003f */
[----:B------:R-:W4:Y:S01]  /*10440*/  LDL.LU R4, [R1+0x14] ;  /* 0x0000140001047983 */ /* 0x000f220000300800 */
[----:B--2---:R-:W-:-:S05]  /*10450*/  @!P1 VIADD R0, R3, 0x38880 ;  /* 0x0003888003009836 */ /* 0x004fca0000000000 */
[----:B------:R-:W-:Y:S01]  /*10460*/  @!P1 PRMT R0, RZ, 0x654, R0 ;  /* 0x00000654ff009816 */ /* 0x000fe20000000000 */
[----:B------:R-:W-:Y:S06]  /*10470*/  BAR.SYNC.DEFER_BLOCKING 0x2, 0x80 ;  /* 0x0082000000007b1d */ /* 0x000fec0000010000 */
[----:B------:R3:W-:Y:S02]  /*10480*/  @!P1 SYNCS.ARRIVE.TRANS64.RED.A1T0 RZ, [R0+URZ], RZ ;  /* 0x000000ff00ff99a7 */ /* 0x0007e4000810043f */
[----:B---3--:R-:W-:-:S05]  /*10490*/  VIADD R0, R2, 0x1 ;  /* 0x0000000102007836 */ /* 0x008fca0000000000 */
[----:B------:R-:W-:-:S04]  /*104a0*/  ISETP.NE.AND P0, PT, R0, 0x2, PT ;  /* 0x000000020000780c */ /* 0x000fc80003f05270 */
[----:B------:R-:W-:Y:S02]  /*104b0*/  SEL R2, RZ, 0x1, P0 ;  /* 0x00000001ff027807 */ /* 0x000fe40000000000 */
[----:B------:R-:W-:Y:S02]  /*104c0*/  SEL R0, R0, RZ, P0 ;  /* 0x000000ff00007207 */ /* 0x000fe40000000000 */
[----:B----4-:R-:W-:-:S03]  /*104d0*/  LOP3.LUT R4, R4, R2, RZ, 0x3c, !PT ;  /* 0x0000000204047212 */ /* 0x010fc600078e3cff */
[----:B------:R1:W-:Y:S04]  /*104e0*/  STL [R1+0xc], R0 ;  /* 0x00000c0001007387 */ /* 0x0003e80000100800 */
[----:B------:R1:W-:Y:S02]  /*104f0*/  STL [R1+0x14], R4 ;  /* 0x0000140401007387 */ /* 0x0003e40000100800 */
.L_x_179:
[----:B------:R-:W-:Y:S05]  /*10500*/  BSYNC B6 ;  /* 0x0000000000067941 */ /* 0x000fea0003800000 */
.L_x_177:
[----:B-12---:R-:W2:Y:S02]  /*10510*/  LDL R0, [R1+0x40] ;  /* 0x0000400001007983 */ /* 0x006ea40000100800 */
[----:B--2---:R-:W-:-:S13]  /*10520*/  ISETP.NE.AND P0, PT, R0, RZ, PT ;  /* 0x000000ff0000720c */ /* 0x004fda0003f05270 */
[----:B------:R-:W-:Y:S05]  /*10530*/  @!P0 BRA `(.L_x_226) ;  /* 0x0000000000308947 */ /* 0x000fea0003800000 */
[----:B------:R-:W1:Y:S08]  /*10540*/  S2UR UR5, SR_CgaCtaId ;  /* 0x00000000000579c3 */ /* 0x000e700000008800 */
[----:B------:R-:W-:Y:S06]  /*10550*/  BAR.SYNC.DEFER_BLOCKING 0x5, 0x180 ;  /* 0x0146000000007b1d */ /* 0x000fec0000010000 */
[----:B------:R-:W-:-:S02]  /*10560*/  UMOV UR4, 0x400 ;  /* 0x0000040000047882 */ /* 0x000fc40000000000 */
[----:B-1----:R-:W-:-:S09]  /*10570*/  ULEA UR4, UR5, UR4, 0x18 ;  /* 0x0000000405047291 */ /* 0x002fd2000f8ec03f */
[----:B------:R-:W1:Y:S04]  /*10580*/  LDS.128 R4, [UR4+0x388d0] ;  /* 0x0388d004ff047984 */ /* 0x000e680008000c00 */
[----:B-1----:R2:W-:Y:S01]  /*10590*/  STL.64 [R1+0x20], R4 ;  /* 0x0000200401007387 */ /* 0x0025e20000100a00 */
[----:B------:R-:W-:Y:S02]  /*105a0*/  IMAD.MOV.U32 R2, RZ, RZ, R7 ;  /* 0x000000ffff027224 */ /* 0x000fe400078e0007 */
[----:B------:R-:W-:-:S03]  /*105b0*/  IMAD.MOV.U32 R0, RZ, RZ, R6 ;  /* 0x000000ffff007224 */ /* 0x000fc600078e0006 */
[----:B------:R-:W-:Y:S02]  /*105c0*/  R2UR UR52, R2 ;  /* 0x00000000023472ca */ /* 0x000fe400000e0000 */
[----:B------:R-:W-:Y:S01]  /*105d0*/  R2UR UR38, R0 ;  /* 0x00000000002672ca */ /* 0x000fe200000e0000 */
[----:B------:R-:W-:Y:S06]  /*105e0*/  BAR.ARV 0x4, 0x180 ;  /* 0x0106000000007b1d */ /* 0x000fec0000002000 */
[----:B------:R-:W-:Y:S08]  /*105f0*/  BRA `(.L_x_227) ;  /* 0x0000000800407947 */ /* 0x000ff00003800000 */
.L_x_226:
[----:B------:R-:W1:Y:S01]  /*10600*/  S2R R2, SR_TID.X ;  /* 0x0000000000027919 */ /* 0x000e620000002100 */
[----:B------:R-:W-:Y:S01]  /*10610*/  ULDC UR4, c[0x0][0xc14] ;  /* 0x0003050000047ab9 */ /* 0x000fe20000000800 */
[----:B------:R-:W2:Y:S01]  /*10620*/  LDL.LU R0, [R1+0x20] ;  /* 0x0000200001007983 */ /* 0x000ea20000300800 */
[----:B------:R-:W-:Y:S01]  /*10630*/  IMAD.MOV.U32 R4, RZ, RZ, RZ ;  /* 0x000000ffff047224 */ /* 0x000fe200078e00ff */
[----:B-1----:R-:W-:-:S04]  /*10640*/  LOP3.LUT R8, R2, 0x1f, RZ, 0xc0, !PT ;  /* 0x0000001f02087812 */ /* 0x002fc800078ec0ff */
[C---:B------:R-:W-:Y:S01]  /*10650*/  ISETP.NE.AND P0, PT, R8.reuse, 0x1f, PT ;  /* 0x0000001f0800780c */ /* 0x040fe20003f05270 */
[----:B------:R-:W-:-:S05]  /*10660*/  VIADD R5, R8, UR52 ;  /* 0x0000003408057c36 */ /* 0x000fca0008000000 */
[----:B------:R-:W-:Y:S01]  /*10670*/  ISETP.GE.OR P1, PT, R5, UR4, !P0 ;  /* 0x0000000405007c0c */ /* 0x000fe2000c726670 */
[----:B------:R-:W-:-:S12]  /*10680*/  ULDC UR4, c[0x0][0xc14] ;  /* 0x0003050000047ab9 */ /* 0x000fd80000000800 */
[----:B------:R-:W1:Y:S02]  /*10690*/  @!P1 LDC.64 R2, c[0x0][0xc58] ;  /* 0x00031600ff029b82 */ /* 0x000e640000000a00 */
[----:B-1----:R-:W-:-:S05]  /*106a0*/  @!P1 IMAD.WIDE R2, R5, 0x4, R2 ;  /* 0x0000000405029825 */ /* 0x002fca00078e0202 */
[----:B------:R-:W3:Y:S01]  /*106b0*/  @!P1 LDG.E R4, desc[UR46][R2.64] ;  /* 0x0000002e02049981 */ /* 0x000ee2000c1e1900 */
[C---:B------:R-:W-:Y:S02]  /*106c0*/  ISETP.NE.AND P1, PT, R8.reuse, RZ, PT ;  /* 0x000000ff0800720c */ /* 0x040fe40003f25270 */
[C---:B------:R-:W-:Y:S02]  /*106d0*/  ISETP.GE.U32.AND P2, PT, R8.reuse, 0x2, PT ;  /* 0x000000020800780c */ /* 0x040fe40003f46070 */
[C---:B------:R-:W-:Y:S02]  /*106e0*/  ISETP.GE.U32.AND P3, PT, R8.reuse, 0x4, PT ;  /* 0x000000040800780c */ /* 0x040fe40003f66070 */
[C---:B------:R-:W-:Y:S02]  /*106f0*/  ISETP.GE.U32.AND P4, PT, R8.reuse, 0x8, PT ;  /* 0x000000080800780c */ /* 0x040fe40003f86070 */
[----:B------:R-:W-:Y:S01]  /*10700*/  ISETP.GE.U32.AND P5, PT, R8, 0x10, PT ;  /* 0x000000100800780c */ /* 0x000fe20003fa6070 */
[----:B--2---:R-:W-:-:S02]  /*10710*/  IMAD.MOV.U32 R9, RZ, RZ, R0 ;  /* 0x000000ffff097224 */ /* 0x004fc400078e0000 */
[----:B---3--:R-:W1:Y:S02]  /*10720*/  SHFL.UP PT, R0, R4, 0x1, RZ ;  /* 0x0420000004007989 */ /* 0x008e6400000e00ff */
[----:B-1----:R-:W-:-:S05]  /*10730*/  SEL R5, R0, RZ, P1 ;  /* 0x000000ff00057207 */ /* 0x002fca0000800000 */
[----:B------:R-:W-:-:S05]  /*10740*/  IMAD.IADD R5, R4, 0x1, R5 ;  /* 0x0000000104057824 */ /* 0x000fca00078e0205 */
[----:B------:R-:W1:Y:S02]  /*10750*/  SHFL.UP PT, R0, R5, 0x2, RZ ;  /* 0x0440000005007989 */ /* 0x000e6400000e00ff */
[----:B-1----:R-:W-:-:S05]  /*10760*/  SEL R0, R0, RZ, P2 ;  /* 0x000000ff00007207 */ /* 0x002fca0001000000 */
[----:B------:R-:W-:-:S05]  /*10770*/  IMAD.IADD R0, R5, 0x1, R0 ;  /* 0x0000000105007824 */ /* 0x000fca00078e0200 */
[----:B------:R-:W1:Y:S02]  /*10780*/  SHFL.UP PT, R6, R0, 0x4, RZ ;  /* 0x0480000000067989 */ /* 0x000e6400000e00ff */
[----:B-1----:R-:W-:-:S05]  /*10790*/  SEL R3, R6, RZ, P3 ;  /* 0x000000ff06037207 */ /* 0x002fca0001800000 */
[----:B------:R-:W-:-:S05]  /*107a0*/  IMAD.IADD R6, R0, 0x1, R3 ;  /* 0x0000000100067824 */ /* 0x000fca00078e0203 */
[----:B------:R-:W1:Y:S02]  /*107b0*/  SHFL.UP PT, R2, R6, 0x8, RZ ;  /* 0x0500000006027989 */ /* 0x000e6400000e00ff */
[----:B-1----:R-:W-:-:S05]  /*107c0*/  SEL R3, R2, RZ, P4 ;  /* 0x000000ff02037207 */ /* 0x002fca0002000000 */
[----:B------:R-:W-:Y:S02]  /*107d0*/  IMAD.IADD R7, R6, 0x1, R3 ;  /* 0x0000000106077824 */ /* 0x000fe400078e0203 */
[----:B------:R-:W1:Y:S03]  /*107e0*/  LDC R3, c[0x0][0xc10] ;  /* 0x00030400ff037b82 */ /* 0x000e660000000800 */
[----:B------:R-:W2:Y:S04]  /*107f0*/  SHFL.UP PT, R2, R7, 0x10, RZ ;  /* 0x0600000007027989 */ /* 0x000ea800000e00ff */
[----:B------:R-:W-:Y:S01]  /*10800*/  SHFL.IDX PT, R5, R9, 0x1, 0x1f ;  /* 0x00201f0009057f89 */ /* 0x000fe200000e0000 */
[----:B--2---:R-:W-:-:S05]  /*10810*/  SEL R2, R2, RZ, P5 ;  /* 0x000000ff02027207 */ /* 0x004fca0002800000 */
[----:B------:R-:W-:-:S05]  /*10820*/  IMAD.IADD R2, R7, 0x1, R2 ;  /* 0x0000000107027824 */ /* 0x000fca00078e0202 */
[----:B------:R-:W1:Y:S04]  /*10830*/  SHFL.IDX PT, R8, R2, 0x1f, 0x1f ;  /* 0x03e01f0002087f89 */ /* 0x000e6800000e0000 */
[----:B------:R-:W2:Y:S01]  /*10840*/  SHFL.IDX PT, R0, R9, RZ, 0x1f ;  /* 0x00001fff09007589 */ /* 0x000ea200000e0000 */
[----:B-1----:R-:W-:-:S04]  /*10850*/  IMAD R6, R8, R3, RZ ;  /* 0x0000000308067224 */ /* 0x002fc800078e02ff */
[----:B------:R-:W-:-:S05]  /*10860*/  IMAD.IADD R5, R5, 0x1, R6 ;  /* 0x0000000105057824 */ /* 0x000fca00078e0206 */
[----:B--2---:R-:W-:-:S13]  /*10870*/  ISETP.GT.AND P6, PT, R5, R0, PT ;  /* 0x000000000500720c */ /* 0x004fda0003fc4270 */
[----:B------:R-:W-:Y:S05]  /*10880*/  @P6 BRA `(.L_x_228) ;  /* 0x0000000000986947 */ /* 0x000fea0003800000 */
.L_x_232:
[----:B------:R-:W-:-:S04]  /*10890*/  UIADD3 UR52, UR52, 0x1f, URZ ;  /* 0x0000001f34347890 */ /* 0x000fc8000fffe03f */
[----:B------:R-:W-:-:S06]  /*108a0*/  UISETP.GE.AND UP0, UPT, UR52, UR4, UPT ;  /* 0x000000043400728c */ /* 0x000fcc000bf06270 */
[----:B------:R-:W-:-:S13]  /*108b0*/  PLOP3.LUT P6, PT, PT, PT, UP0, 0x40, 0x0 ;  /* 0x000000000000781c */ /* 0x000fda0003fce808 */
[----:B------:R-:W-:Y:S05]  /*108c0*/  @!P6 BRA `(.L_x_229) ;  /* 0x000000040040e947 */ /* 0x000fea0003800000 */
[----:B------:R-:W1:Y:S01]  /*108d0*/  S2R R2, SR_TID.X ;  /* 0x0000000000027919 */ /* 0x000e620000002100 */
[----:B------:R-:W-:Y:S01]  /*108e0*/  BSSY B0, `(.L_x_230) ;  /* 0x0000009000007945 */ /* 0x000fe20003800000 */
[----:B------:R-:W-:Y:S01]  /*108f0*/  IMAD.MOV.U32 R4, RZ, RZ, RZ ;  /* 0x000000ffff047224 */ /* 0x000fe200078e00ff */
[----:B-1----:R-:W-:-:S05]  /*10900*/  LOP3.LUT R2, R2, 0x1f, RZ, 0xc0, !PT ;  /* 0x0000001f02027812 */ /* 0x002fca00078ec0ff */
[----:B------:R-:W-:-:S05]  /*10910*/  VIADD R7, R2, UR52 ;  /* 0x0000003402077c36 */ /* 0x000fca0008000000 */
[----:B------:R-:W-:-:S13]  /*10920*/  ISETP.GE.OR P6, PT, R7, UR4, !P0 ;  /* 0x0000000407007c0c */ /* 0x000fda000c7c6670 */
[----:B------:R-:W-:Y:S05]  /*10930*/  @P6 BRA `(.L_x_231) ;  /* 0x00000000000c6947 */ /* 0x000fea0003800000 */
[----:B------:R-:W1:Y:S02]  /*10940*/  LDC.64 R2, c[0x0][0xc58] ;  /* 0x00031600ff027b82 */ /* 0x000e640000000a00 */
[----:B-1----:R-:W-:-:S05]  /*10950*/  IMAD.WIDE R2, R7, 0x4, R2 ;  /* 0x0000000407027825 */ /* 0x002fca00078e0202 */
[----:B------:R1:W5:Y:S02]  /*10960*/  LDG.E R4, desc[UR46][R2.64] ;  /* 0x0000002e02047981 */ /* 0x000364000c1e1900 */
.L_x_231:
[----:B------:R-:W-:Y:S05]  /*10970*/  BSYNC B0 ;  /* 0x0000000000007941 */ /* 0x000fea0003800000 */
.L_x_230:
[----:B-1---5:R-:W1:Y:S02]  /*10980*/  SHFL.UP PT, R2, R4, 0x1, RZ ;  /* 0x0420000004027989 */ /* 0x022e6400000e00ff */
[----:B-1----:R-:W-:-:S05]  /*10990*/  SEL R3, R2, RZ, P1 ;  /* 0x000000ff02037207 */ /* 0x002fca0000800000 */
[----:B------:R-:W-:-:S05]  /*109a0*/  IMAD.IADD R3, R4, 0x1, R3 ;  /* 0x0000000104037824 */ /* 0x000fca00078e0203 */
[----:B------:R-:W1:Y:S02]  /*109b0*/  SHFL.UP PT, R2, R3, 0x2, RZ ;  /* 0x0440000003027989 */ /* 0x000e6400000e00ff */
[----:B-1----:R-:W-:-:S05]  /*109c0*/  SEL R2, R2, RZ, P2 ;  /* 0x000000ff02027207 */ /* 0x002fca0001000000 */
[----:B------:R-:W-:Y:S02]  /*109d0*/  IMAD.IADD R2, R3, 0x1, R2 ;  /* 0x0000000103027824 */ /* 0x000fe400078e0202 */
[----:B------:R-:W1:Y:S03]  /*109e0*/  LDC R3, c[0x0][0xc10] ;  /* 0x00030400ff037b82 */ /* 0x000e660000000800 */
[----:B------:R-:W2:Y:S02]  /*109f0*/  SHFL.UP PT, R6, R2, 0x4, RZ ;  /* 0x0480000002067989 */ /* 0x000ea400000e00ff */
[----:B--2---:R-:W-:-:S05]  /*10a00*/  SEL R7, R6, RZ, P3 ;  /* 0x000000ff06077207 */ /* 0x004fca0001800000 */
[----:B------:R-:W-:-:S05]  /*10a10*/  IMAD.IADD R7, R2, 0x1, R7 ;  /* 0x0000000102077824 */ /* 0x000fca00078e0207 */
[----:B------:R-:W2:Y:S02]  /*10a20*/  SHFL.UP PT, R6, R7, 0x8, RZ ;  /* 0x0500000007067989 */ /* 0x000ea400000e00ff */
[----:B--2---:R-:W-:-:S05]  /*10a30*/  SEL R6, R6, RZ, P4 ;  /* 0x000000ff06067207 */ /* 0x004fca0002000000 */
[----:B------:R-:W-:-:S05]  /*10a40*/  IMAD.IADD R6, R7, 0x1, R6 ;  /* 0x0000000107067824 */ /* 0x000fca00078e0206 */
[----:B------:R-:W2:Y:S02]  /*10a50*/  SHFL.UP PT, R8, R6, 0x10, RZ ;  /* 0x0600000006087989 */ /* 0x000ea400000e00ff */
[----:B--2---:R-:W-:-:S05]  /*10a60*/  SEL R9, R8, RZ, P5 ;  /* 0x000000ff08097207 */ /* 0x004fca0002800000 */
[----:B------:R-:W-:-:S05]  /*10a70*/  IMAD.IADD R9, R6, 0x1, R9 ;  /* 0x0000000106097824 */ /* 0x000fca00078e0209 */
[----:B------:R-:W1:Y:S02]  /*10a80*/  SHFL.IDX PT, R8, R9, 0x1f, 0x1f ;  /* 0x03e01f0009087f89 */ /* 0x000e6400000e0000 */
[----:B-1----:R-:W-:-:S04]  /*10a90*/  IMAD R8, R8, R3, RZ ;  /* 0x0000000308087224 */ /* 0x002fc800078e02ff */
[----:B------:R-:W-:-:S05]  /*10aa0*/  IMAD.IADD R5, R8, 0x1, R5 ;  /* 0x0000000108057824 */ /* 0x000fca00078e0205 */
[----:B------:R-:W-:-:S13]  /*10ab0*/  ISETP.GT.AND P6, PT, R5, R0, PT ;  /* 0x000000000500720c */ /* 0x000fda0003fc4270 */
[----:B------:R-:W-:Y:S05]  /*10ac0*/  @!P6 BRA `(.L_x_232) ;  /* 0xfffffffc0070e947 */ /* 0x000fea000383ffff */
[----:B------:R-:W-:Y:S02]  /*10ad0*/  IMAD.MOV.U32 R2, RZ, RZ, R9 ;  /* 0x000000ffff027224 */ /* 0x000fe400078e0009 */
[----:B------:R-:W-:-:S07]  /*10ae0*/  IMAD.MOV.U32 R6, RZ, RZ, R8 ;  /* 0x000000ffff067224 */ /* 0x000fce00078e0008 */
.L_x_228:
[----:B------:R-:W-:-:S04]  /*10af0*/  IMAD.IADD R6, R5, 0x1, -R6 ;  /* 0x0000000105067824 */ /* 0x000fc800078e0a06 */
[----:B------:R-:W-:-:S05]  /*10b00*/  IMAD R5, R2, R3, R6 ;  /* 0x0000000302057224 */ /* 0x000fca00078e0206 */
[----:B------:R-:W-:Y:S01]  /*10b10*/  ISETP.GT.AND P0, PT, R5, R0, PT ;  /* 0x000000000500720c */ /* 0x000fe20003f04270 */
[----:B------:R-:W-:-:S12]  /*10b20*/  IMAD.MOV.U32 R5, RZ, RZ, RZ ;  /* 0x000000ffff057224 */ /* 0x000fd800078e00ff */
[----:B------:R-:W-:Y:S02]  /*10b30*/  VOTEU.ANY UR5, UPT, !P0 ;  /* 0x0000000000057886 */ /* 0x000fe400040e0100 */
[----:B------:R-:W-:Y:S01]  /*10b40*/  ISETP.NE.AND P0, PT, RZ, UR5, PT ;  /* 0x00000005ff007c0c */ /* 0x000fe2000bf05270 */
[----:B------:R-:W-:-:S06]  /*10b50*/  UPOPC UR4, UR5 ;  /* 0x00000005000472bf */ /* 0x000fcc0008000000 */
[----:B------:R-:W-:-:S05]  /*10b60*/  IMAD.U32 R7, RZ, RZ, UR4 ;  /* 0x00000004ff077e24 */ /* 0x000fca000f8e00ff */
[----:B------:R1:W2:Y:S01]  /*10b70*/  SHFL.IDX PT, R4, R4, R7, 0x1f ;  /* 0x00001f0704047589 */ /* 0x0002a200000e0000 */
[----:B------:R-:W-:Y:S05]  /*10b80*/  @!P0 BRA `(.L_x_233) ;  /* 0x00000000000c8947 */ /* 0x000fea0003800000 */
[----:B------:R-:W-:-:S06]  /*10b90*/  UIADD3 UR5, UR4, -0x1, URZ ;  /* 0xffffffff04057890 */ /* 0x000fcc000fffe03f */
[----:B------:R-:W-:-:S06]  /*10ba0*/  IMAD.U32 R5, RZ, RZ, UR5 ;  /* 0x00000005ff057e24 */ /* 0x000fcc000f8e00ff */
[----:B------:R3:W4:Y:S02]  /*10bb0*/  SHFL.IDX PT, R5, R2, R5, 0x1f ;  /* 0x00001f0502057589 */ /* 0x00072400000e0000 */
.L_x_233:
[----:B----4-:R-:W-:Y:S01]  /*10bc0*/  IMAD R9, R5, R3, R6 ;  /* 0x0000000305097224 */ /* 0x010fe200078e0206 */
[----:B--2---:R-:W-:Y:S01]  /*10bd0*/  IABS R5, R4 ;  /* 0x0000000400057213 */ /* 0x004fe20000000000 */
[----:B------:R-:W-:-:S03]  /*10be0*/  UIADD3 UR52, UR4, UR52, URZ ;  /* 0x0000003404347290 */ /* 0x000fc6000fffe03f */
[----:B------:R-:W2:Y:S01]  /*10bf0*/  I2F.RP R6, R5 ;  /* 0x0000000500067306 */ /* 0x000ea20000209400 */
[----:B------:R4:W-:Y:S07]  /*10c00*/  STL [R1+0x20], R9 ;  /* 0x0000200901007387 */ /* 0x0009ee0000100800 */
[----:B--2---:R-:W2:Y:S02]  /*10c10*/  MUFU.RCP R6, R6 ;  /* 0x0000000600067308 */ /* 0x004ea40000001000 */
[----:B--2---:R-:W-:-:S06]  /*10c20*/  VIADD R8, R6, 0xffffffe ;  /* 0x0ffffffe06087836 */ /* 0x004fcc0000000000 */
[----:B------:R-:W3:Y:S02]  /*10c30*/  F2I.FTZ.U32.TRUNC.NTZ R3, R8 ;  /* 0x0000000800037305 */ /* 0x000ee4000021f000 */
[----:B---3--:R-:W-:-:S04]  /*10c40*/  IMAD.MOV R2, RZ, RZ, -R3 ;  /* 0x000000ffff027224 */ /* 0x008fc800078e0a03 */
[----:B-1----:R-:W-:Y:S02]  /*10c50*/  IMAD R7, R2, R5, RZ ;  /* 0x0000000502077224 */ /* 0x002fe400078e02ff */
[----:B------:R-:W-:-:S04]  /*10c60*/  IMAD.MOV.U32 R2, RZ, RZ, RZ ;  /* 0x000000ffff027224 */ /* 0x000fc800078e00ff */
[----:B------:R-:W-:-:S04]  /*10c70*/  IMAD.HI.U32 R2, R3, R7, R2 ;  /* 0x0000000703027227 */ /* 0x000fc800078e0002 */
[----:B------:R-:W-:Y:S01]  /*10c80*/  IMAD.IADD R3, R0, 0x1, -R9 ;  /* 0x0000000100037824 */ /* 0x000fe200078e0a09 */
[----:B------:R-:W-:-:S04]  /*10c90*/  IABS R0, R4 ;  /* 0x0000000400007213 */ /* 0x000fc80000000000 */
[----:B------:R-:W-:Y:S01]  /*10ca0*/  IABS R7, R3 ;  /* 0x0000000300077213 */ /* 0x000fe20000000000 */
[----:B------:R-:W-:-:S04]  /*10cb0*/  IMAD.MOV R0, RZ, RZ, -R0 ;  /* 0x000000ffff007224 */ /* 0x000fc800078e0a00 */
[----:B------:R-:W-:-:S04]  /*10cc0*/  IMAD.HI.U32 R2, R2, R7, RZ ;  /* 0x0000000702027227 */ /* 0x000fc800078e00ff */
[----:B------:R-:W-:-:S05]  /*10cd0*/  IMAD R0, R2, R0, R7 ;  /* 0x0000000002007224 */ /* 0x000fca00078e0207 */
[----:B------:R-:W-:-:S13]  /*10ce0*/  ISETP.GT.U32.AND P1, PT, R5, R0, PT ;  /* 0x000000000500720c */ /* 0x000fda0003f24070 */
[----:B------:R-:W-:Y:S02]  /*10cf0*/  @!P1 IMAD.IADD R0, R0, 0x1, -R5 ;  /* 0x0000000100009824 */ /* 0x000fe400078e0a05 */
[----:B------:R-:W-:Y:S01]  /*10d00*/  @!P1 VIADD R2, R2, 0x1 ;  /* 0x0000000102029836 */ /* 0x000fe20000000000 */
[----:B------:R-:W-:Y:S02]  /*10d10*/  ISETP.NE.AND P1, PT, R4, RZ, PT ;  /* 0x000000ff0400720c */ /* 0x000fe40003f25270 */
[----:B------:R-:W-:Y:S02]  /*10d20*/  ISETP.GE.U32.AND P0, PT, R0, R5, PT ;  /* 0x000000050000720c */ /* 0x000fe40003f06070 */
[----:B------:R-:W-:-:S04]  /*10d30*/  LOP3.LUT R0, R3, R4, RZ, 0x3c, !PT ;  /* 0x0000000403007212 */ /* 0x000fc800078e3cff */
[----:B------:R-:W-:-:S07]  /*10d40*/  ISETP.GE.AND P2, PT, R0, RZ, PT ;  /* 0x000000ff0000720c */ /* 0x000fce0003f46270 */
[----:B------:R-:W-:-:S06]  /*10d50*/  @P0 VIADD R2, R2, 0x1 ;  /* 0x0000000102020836 */ /* 0x000fcc0000000000 */
[----:B------:R-:W-:Y:S01]  /*10d60*/  @!P2 IMAD.MOV R2, RZ, RZ, -R2 ;  /* 0x000000ffff02a224 */ /* 0x000fe200078e0a02 */
[----:B------:R-:W-:-:S04]  /*10d70*/  @!P1 LOP3.LUT R2, RZ, R4, RZ, 0x33, !PT ;  /* 0x00000004ff029212 */ /* 0x000fc800078e33ff */
[----:B------:R-:W-:Y:S01]  /*10d80*/  R2UR UR38, R2 ;  /* 0x00000000022672ca */ /* 0x000fe200000e0000 */
[----:B------:R-:W-:-:S04]  /*10d90*/  IMAD.MOV R2, RZ, RZ, -R2 ;  /* 0x000000ffff027224 */ /* 0x000fc800078e0a02 */
[----:B------:R-:W-:-:S05]  /*10da0*/  IMAD R0, R4, R2, R3 ;  /* 0x0000000204007224 */ /* 0x000fca00078e0203 */
[----:B------:R4:W-:Y:S01]  /*10db0*/  STL [R1+0x24], R0 ;  /* 0x0000240001007387 */ /* 0x0009e20000100800 */
[----:B------:R-:W-:Y:S05]  /*10dc0*/  BRA `(.L_x_234) ;  /* 0x0000000000107947 */ /* 0x000fea0003800000 */
.L_x_229:
[----:B------:R1:W-:Y:S01]  /*10dd0*/  STL [R1+0x20], R0 ;  /* 0x0000200001007387 */ /* 0x0003e20000100800 */
[----:B------:R-:W-:Y:S01]  /*10de0*/  ULDC UR52, c[0x0][0xc14] ;  /* 0x0003050000347ab9 */ /* 0x000fe20000000800 */
[----:B------:R-:W-:Y:S02]  /*10df0*/  UMOV UR38, URZ ;  /* 0x0000003f00267c82 */ /* 0x000fe40008000000 */
[----:B------:R1:W-:Y:S03]  /*10e00*/  STL [R1+0x24], RZ ;  /* 0x000024ff01007387 */ /* 0x0003e60000100800 */
.L_x_234:
[----:B------:R-:W2:Y:S04]  /*10e10*/  LDL R3, [R1+0x20] ;  /* 0x0000200001037983 */ /* 0x000ea80000100800 */
[----:B------:R-:W3:Y:S01]  /*10e20*/  LDL R2, [R1+0x24] ;  /* 0x0000240001027983 */ /* 0x000ee20000100800 */
[----:B------:R-:W-:Y:S02]  /*10e30*/  IMAD.U32 R6, RZ, RZ, UR38 ;  /* 0x00000026ff067e24 */ /* 0x000fe4000f8e00ff */
[----:B------:R-:W-:Y:S01]  /*10e40*/  IMAD.U32 R7, RZ, RZ, UR52 ;  /* 0x00000034ff077e24 */ /* 0x000fe2000f8e00ff */
[----:B-1--4-:R-:W1:Y:S02]  /*10e50*/  S2R R0, SR_TID.X ;  /* 0x0000000000007919 */ /* 0x012e640000002100 */
[----:B-1----:R-:W-:Y:S01]  /*10e60*/  LOP3.LUT R0, R0, 0x1f, RZ, 0xc0, !PT ;  /* 0x0000001f00007812 */ /* 0x002fe200078ec0ff */
[----:B------:R-:W-:Y:S03]  /*10e70*/  BAR.SYNC.DEFER_BLOCKING 0x4, 0x180 ;  /* 0x0106000000007b1d */ /* 0x000fe60000010000 */
[----:B------:R-:W-:-:S13]  /*10e80*/  ISETP.NE.AND P0, PT, R0, RZ, PT ;  /* 0x000000ff0000720c */ /* 0x000fda0003f05270 */
[----:B------:R-:W-:Y:S01]  /*10e90*/  @!P0 MOV R0, 0x400 ;  /* 0x0000040000008802 */ /* 0x000fe20000000f00 */
[----:B--2---:R-:W-:Y:S02]  /*10ea0*/  IMAD.MOV.U32 R4, RZ, RZ, R3 ;  /* 0x000000ffff047224 */ /* 0x004fe400078e0003 */
[----:B------:R-:W1:Y:S01]  /*10eb0*/  @!P0 S2R R3, SR_CgaCtaId ;  /* 0x0000000000038919 */ /* 0x000e620000008800 */
[----:B---3--:R-:W-:Y:S01]  /*10ec0*/  IMAD.MOV.U32 R5, RZ, RZ, R2 ;  /* 0x000000ffff057224 */ /* 0x008fe200078e0002 */
[----:B-1----:R-:W-:-:S05]  /*10ed0*/  @!P0 LEA R0, R3, R0, 0x18 ;  /* 0x0000000003008211 */ /* 0x002fca00078ec0ff */
[----:B------:R1:W-:Y:S01]  /*10ee0*/  @!P0 STS.128 [R0+0x388d0], R4 ;  /* 0x0388d00400008388 */ /* 0x0003e20000000c00 */
[----:B------:R-:W-:Y:S06]  /*10ef0*/  BAR.ARV 0x5, 0x180 ;  /* 0x0146000000007b1d */ /* 0x000fec0000002000 */
.L_x_227:
[----:B------:R-:W-:Y:S02]  /*10f00*/  ULDC UR4, c[0x0][0xc14] ;  /* 0x0003050000047ab9 */ /* 0x000fe40000000800 */
[----:B------:R-:W-:-:S06]  /*10f10*/  UISETP.GE.AND UP0, UPT, UR52, UR4, UPT ;  /* 0x000000043400728c */ /* 0x000fcc000bf06270 */
[----:B------:R-:W-:-:S13]  /*10f20*/  PLOP3.LUT P0, PT, PT, PT, UP0, 0x80, 0x0 ;  /* 0x000000000000781c */ /* 0x000fda0003f0f008 */
[----:B------:R-:W-:Y:S05]  /*10f30*/  @!P0 BRA `(.L_x_235) ;  /* 0xffffffbc00688947 */ /* 0x000fea000383ffff */
.L_x_175:
[----:B-1----:R-:W3:Y:S01]  /*10f40*/  LDL.LU R0, [R1+0x3c] ;  /* 0x00003c0001007983 */ /* 0x002ee20000300800 */
[----:B------:R-:W-:Y:S01]  /*10f50*/  BSSY B0, `(.L_x_236) ;  /* 0x000000b000007945 */ /* 0x000fe20003800000 */
[----:B--2---:R-:W1:Y:S01]  /*10f60*/  S2R R5, SR_CgaCtaId ;  /* 0x0000000000057919 */ /* 0x004e620000008800 */
[----:B---3--:R-:W-:-:S05]  /*10f70*/  VIADD R0, R0, 0x1 ;  /* 0x0000000100007836 */ /* 0x008fca0000000000 */
[----:B0-----:R-:W-:-:S04]  /*10f80*/  LEA.HI R2, R0, R0, RZ, 0x1 ;  /* 0x0000000000027211 */ /* 0x001fc800078f08ff */
[----:B------:R-:W-:-:S05]  /*10f90*/  LOP3.LUT R3, R2, 0xfffffffe, RZ, 0xc0, !PT ;  /* 0xfffffffe02037812 */ /* 0x000fca00078ec0ff */
[----:B------:R-:W-:Y:S01]  /*10fa0*/  IMAD.IADD R3, R0, 0x1, -R3 ;  /* 0x0000000100037824 */ /* 0x000fe200078e0a03 */
[----:B------:R-:W-:-:S04]  /*10fb0*/  MOV R0, 0x400 ;  /* 0x0000040000007802 */ /* 0x000fc80000000f00 */
[----:B-1----:R-:W-:Y:S02]  /*10fc0*/  LEA R0, R5, R0, 0x18 ;  /* 0x0000000005007211 */ /* 0x002fe400078ec0ff */
[----:B------:R-:W-:-:S04]  /*10fd0*/  SHF.L.U32 R3, R3, 0x1f, RZ ;  /* 0x0000001f03037819 */ /* 0x000fc800000006ff */
[----:B------:R-:W0:Y:S02]  /*10fe0*/  SYNCS.PHASECHK.TRANS64.TRYWAIT P0, [R0+URZ+0x38820], R3 ;  /* 0x03882003000075a7 */ /* 0x000e24000800017f */
[----:B0-----:R-:W-:Y:S05]  /*10ff0*/  @!P0 BRA `(.L_x_237) ;  /* 0x0000000800488947 */ /* 0x001fea0003800000 */
.L_x_267:
[----:B------:R-:W-:Y:S05]  /*11000*/  BSYNC B0 ;  /* 0x0000000000007941 */ /* 0x000fea0003800000 */
.L_x_236:
[----:B------:R-:W-:-:S03]  /*11010*/  UMOV UR4, 0xffffffff ;  /* 0xffffffff00047882 */ /* 0x000fc60000000000 */
[----:B------:R-:W-:Y:S05]  /*11020*/  BRA.DIV UR4, `(.L_x_238) ;  /* 0x0000000a04507947 */ /* 0x000fea000b800000 */
[----:B------:R-:W1:Y:S02]  /*11030*/  S2R R2, SR_TID.X ;  /* 0x0000000000027919 */ /* 0x000e640000002100 */
[----:B-1----:R-:W-:-:S04]  /*11040*/  SHF.R.U32.HI R2, RZ, 0x5, R2 ;  /* 0x00000005ff027819 */ /* 0x002fc80000011602 */
[----:B------:R-:W-:-:S05]  /*11050*/  LOP3.LUT R2, R2, 0x3, RZ, 0xc0, !PT ;  /* 0x0000000302027812 */ /* 0x000fca00078ec0ff */
[----:B------:R1:W2:Y:S02]  /*11060*/  SHFL.IDX PT, R14, R2, RZ, 0x1f ;  /* 0x00001fff020e7589 */ /* 0x0002a400000e0000 */
.L_x_270:
[----:B--2---:R-:W-:Y:S01]  /*11070*/  ISETP.NE.AND P0, PT, R14, RZ, PT ;  /* 0x000000ff0e00720c */ /* 0x004fe20003f05270 */
[----:B------:R-:W-:-:S12]  /*11080*/  BSSY B0, `(.L_x_239) ;  /* 0x000002e000007945 */ /* 0x000fd80003800000 */
[----:B------:R-:W-:Y:S05]  /*11090*/  @P0 BRA `(.L_x_240) ;  /* 0x0000000000b00947 */ /* 0x000fea0003800000 */
[----:B------:R-:W-:-:S03]  /*110a0*/  UMOV UR4, 0xffffffff ;  /* 0xffffffff00047882 */ /* 0x000fc60000000000 */
[----:B------:R-:W-:Y:S05]  /*110b0*/  BRA.DIV UR4, `(.L_x_241) ;  /* 0x0000000a04607947 */ /* 0x000fea000b800000 */
[----:B------:R-:W-:-:S13]  /*110c0*/  ELECT P6, URZ, PT ;  /* 0x00000000003f782f */ /* 0x000fda00038c0000 */
.L_x_273:
[----:B------:R-:W-:Y:S05]  /*110d0*/  @!P6 BRA `(.L_x_240) ;  /* 0x0000000000a0e947 */ /* 0x000fea0003800000 */
[----:B------:R-:W-:-:S06]  /*110e0*/  ULOP3.LUT UR4, UR40, 0x2, URZ, 0xfc, !UPT ;  /* 0x0000000228047892 */ /* 0x000fcc000f8efc3f */
[----:B-1----:R-:W-:-:S05]  /*110f0*/  IMAD.U32 R2, RZ, RZ, UR4 ;  /* 0x00000004ff027e24 */ /* 0x002fca000f8e00ff */
[----:B------:R-:W-:-:S13]  /*11100*/  ISETP.NE.AND P0, PT, R2, 0x3, PT ;  /* 0x000000030200780c */ /* 0x000fda0003f05270 */
[----:B------:R-:W-:Y:S05]  /*11110*/  @!P0 BRA `(.L_x_242) ;  /* 0x0000000000048947 */ /* 0x000fea0003800000 */
[----:B------:R-:W-:Y:S01]  /*11120*/  BPT.TRAP 0x1 ;  /* 0x000000040000795c */ /* 0x000fe20000300000 */
.L_x_242:
[----:B0-----:R-:W2:Y:S04]  /*11130*/  LDL R3, [R1+0xc] ;  /* 0x00000c0001037983 */ /* 0x001ea80000100800 */
[----:B------:R-:W3:Y:S01]  /*11140*/  LDL.LU R7, [R1+0x14] ;  /* 0x0000140001077983 */ /* 0x000ee20000300800 */
[----:B------:R-:W-:-:S04]  /*11150*/  VIADD R2, R0, 0x38840 ;  /* 0x0003884000027836 */ /* 0x000fc80000000000 */
[C---:B--2---:R-:W-:Y:S02]  /*11160*/  IMAD R6, R3.reuse, 0x8, R2 ;  /* 0x0000000803067824 */ /* 0x044fe400078e0202 */
[----:B------:R-:W-:Y:S01]  /*11170*/  VIADD R3, R3, 0x1 ;  /* 0x0000000103037836 */ /* 0x000fe20000000000 */
[----:B---3--:R-:W-:-:S04]  /*11180*/  SHF.L.U32 R5, R7, 0x1f, RZ ;  /* 0x0000001f07057819 */ /* 0x008fc800000006ff */
[C---:B------:R-:W-:Y:S01]  /*11190*/  ISETP.NE.AND P2, PT, R3.reuse, 0x2, PT ;  /* 0x000000020300780c */ /* 0x040fe20003f45270 */
[----:B------:R-:W0:Y:S03]  /*111a0*/  SYNCS.PHASECHK.TRANS64.TRYWAIT P1, [R6+URZ], R5 ;  /* 0x00000005060075a7 */ /* 0x000e26000802017f */
[----:B------:R-:W-:Y:S02]  /*111b0*/  SEL R4, RZ, 0x1, P2 ;  /* 0x00000001ff047807 */ /* 0x000fe40001000000 */
[----:B------:R-:W-:Y:S02]  /*111c0*/  SEL R3, R3, RZ, P2 ;  /* 0x000000ff03037207 */ /* 0x000fe40001000000 */
[----:B------:R-:W-:-:S03]  /*111d0*/  LOP3.LUT R4, R7, R4, RZ, 0x3c, !PT ;  /* 0x0000000407047212 */ /* 0x000fc600078e3cff */
[----:B------:R-:W-:Y:S01]  /*111e0*/  IMAD R7, R3, 0x8, R2 ;  /* 0x0000000803077824 */ /* 0x000fe200078e0202 */
[----:B------:R-:W-:Y:S01]  /*111f0*/  SHF.L.U32 R2, R4, 0x1f, RZ ;  /* 0x0000001f04027819 */ /* 0x000fe200000006ff */
[----:B0-----:R-:W-:Y:S06]  /*11200*/  @!P1 BRA `(.L_x_243) ;  /* 0x00000008002c9947 */ /* 0x001fec0003800000 */
.L_x_274:
[----:B------:R-:W1:Y:S02]  /*11210*/  SYNCS.PHASECHK.TRANS64.TRYWAIT P1, [R7+URZ], R2 ;  /* 0x00000002070075a7 */ /* 0x000e64000802017f */
[----:B-1----:R-:W-:Y:S05]  /*11220*/  @!P1 BRA `(.L_x_244) ;  /* 0x0000000800389947 */ /* 0x002fea0003800000 */
.L_x_275:
[----:B------:R-:W-:Y:S05]  /*11230*/  @!P0 BRA `(.L_x_245) ;  /* 0x0000000000048947 */ /* 0x000fea0003800000 */
[----:B------:R-:W-:Y:S01]  /*11240*/  BPT.TRAP 0x1 ;  /* 0x000000040000795c */ /* 0x000fe20000300000 */
.L_x_245:
[----:B------:R-:W2:Y:S02]  /*11250*/  LDL.LU R4, [R1+0xc] ;  /* 0x00000c0001047983 */ /* 0x000ea40000300800 */
[----:B--2---:R-:W-:-:S04]  /*11260*/  IMAD R4, R4, 0x8, R0 ;  /* 0x0000000804047824 */ /* 0x004fc800078e0200 */
[----:B------:R-:W2:Y:S02]  /*11270*/  SYNCS.PHASECHK.TRANS64.TRYWAIT P1, [R4+URZ+0x38860], R5 ;  /* 0x03886005040075a7 */ /* 0x000ea4000802017f */
[----:B--2---:R-:W-:Y:S05]  /*11280*/  @!P1 BRA `(.L_x_246) ;  /* 0x0000000800349947 */ /* 0x004fea0003800000 */
.L_x_276:
[----:B------:R-:W-:Y:S05]  /*11290*/  @!P0 BRA `(.L_x_247) ;  /* 0x0000000000048947 */ /* 0x000fea0003800000 */
[----:B------:R-:W-:Y:S01]  /*112a0*/  BPT.TRAP 0x1 ;  /* 0x000000040000795c */ /* 0x000fe20000300000 */
.L_x_247:
[----:B------:R-:W-:-:S04]  /*112b0*/  IMAD R3, R3, 0x8, R0 ;  /* 0x0000000803037824 */ /* 0x000fc800078e0200 */
[----:B------:R-:W3:Y:S02]  /*112c0*/  SYNCS.PHASECHK.TRANS64.TRYWAIT P1, [R3+URZ+0x38860], R2 ;  /* 0x03886002030075a7 */ /* 0x000ee4000802017f */
[----:B---3--:R-:W-:Y:S05]  /*112d0*/  @!P1 BRA `(.L_x_248) ;  /* 0x0000000800349947 */ /* 0x008fea0003800000 */
.L_x_277:
[----:B------:R-:W-:Y:S05]  /*112e0*/  @!P0 BRA `(.L_x_249) ;  /* 0x0000000000048947 */ /* 0x000fea0003800000 */
[----:B------:R-:W-:Y:S01]  /*112f0*/  BPT.TRAP 0x1 ;  /* 0x000000040000795c */ /* 0x000fe20000300000 */
.L_x_249:
[----:B------:R-:W4:Y:S02]  /*11300*/  SYNCS.PHASECHK.TRANS64.TRYWAIT P0, [R4+URZ+0x38880], R5 ;  /* 0x03888005040075a7 */ /* 0x000f24000800017f */
[----:B----4-:R-:W-:Y:S05]  /*11310*/  @!P0 BRA `(.L_x_250) ;  /* 0x0000000800388947 */ /* 0x010fea0003800000 */
.L_x_251:
[----:B------:R0:W0:Y:S02]  /*11320*/  SYNCS.PHASECHK.TRANS64.TRYWAIT P0, [R3+URZ+0x38880], R2 ;  /* 0x03888002030075a7 */ /* 0x000024000800017f */
[----:B0-----:R-:W-:Y:S05]  /*11330*/  @!P0 NANOSLEEP.SYNCS 0x989680 ;  /* 0x009896800000895d */ /* 0x001fea0003900000 */
[----:B------:R-:W0:Y:S02]  /*11340*/  @!P0 SYNCS.PHASECHK.TRANS64 P0, [R3+URZ+0x38880], R2 ;  /* 0x03888002030085a7 */ /* 0x000e24000800007f */
[----:B0-----:R-:W-:Y:S05]  /*11350*/  @!P0 BRA `(.L_x_251) ;  /* 0xfffffffc00f08947 */ /* 0x001fea000383ffff */
.L_x_240:
[----:B------:R-:W-:Y:S05]  /*11360*/  BSYNC B0 ;  /* 0x0000000000007941 */ /* 0x000fea0003800000 */
.L_x_239:
[----:B------:R-:W-:Y:S05]  /*11370*/  EXIT ;  /* 0x000000000000794d */ /* 0x000fea0003800000 */
.L_x_125:
[----:B0-----:R0:W1:Y:S02]  /*11380*/  SYNCS.PHASECHK.TRANS64.TRYWAIT P1, [R2+URZ+0x38800], R11 ;  /* 0x0388000b020075a7 */ /* 0x001064000802017f */
[----:B-1----:R-:W-:Y:S05]  /*11390*/  @!P1 NANOSLEEP.SYNCS 0x989680 ;  /* 0x009896800000995d */ /* 0x002fea0003900000 */
[----:B------:R-:W1:Y:S02]  /*113a0*/  @!P1 SYNCS.PHASECHK.TRANS64 P1, [R2+URZ+0x38800], R11 ;  /* 0x0388000b020095a7 */ /* 0x000e64000802007f */
[----:B-1----:R-:W-:Y:S05]  /*113b0*/  @!P1 BRA `(.L_x_125) ;  /* 0xfffffffc00f09947 */ /* 0x002fea000383ffff */
[----:B------:R-:W-:Y:S05]  /*113c0*/  BRA `(.L_x_252) ;  /* 0xffffff0400f07947 */ /* 0x000fea000383ffff */
.L_x_129:
[----:B--2---:R2:W3:Y:S02]  /*113d0*/  SYNCS.PHASECHK.TRANS64.TRYWAIT P1, [R4+URZ+0x38830], R5 ;  /* 0x03883005040075a7 */ /* 0x0044e4000802017f */
[----:B---3--:R-:W-:Y:S05]  /*113e0*/  @!P1 NANOSLEEP.SYNCS 0x989680 ;  /* 0x009896800000995d */ /* 0x008fea0003900000 */
[----:B------:R-:W3:Y:S02]  /*113f0*/  @!P1 SYNCS.PHASECHK.TRANS64 P1, [R4+URZ+0x38830], R5 ;  /* 0x03883005040095a7 */ /* 0x000ee4000802007f */
[----:B---3--:R-:W-:Y:S05]  /*11400*/  @!P1 BRA `(.L_x_129) ;  /* 0xfffffffc00f09947 */ /* 0x008fea000383ffff */
[----:B------:R-:W-:Y:S05]  /*11410*/  BRA `(.L_x_128) ;  /* 0xffffff0800187947 */ /* 0x000fea000383ffff */
.L_x_134:
[----:B-1----:R-:W-:-:S04]  /*11420*/  IMAD.U32 R3, RZ, RZ, UR6 ;  /* 0x00000006ff037e24 */ /* 0x002fc8000f8e00ff */
[----:B------:R1:W2:Y:S03]  /*11430*/  SYNCS.PHASECHK.TRANS64.TRYWAIT P1, [R3+URZ+0x38830], R2 ;  /* 0x03883002030075a7 */ /* 0x0002a6000802017f */
[----:B--2---:R-:W-:Y:S05]  /*11440*/  @!P1 NANOSLEEP.SYNCS 0x989680 ;  /* 0x009896800000995d */ /* 0x004fea0003900000 */
[----:B------:R-:W2:Y:S02]  /*11450*/  @!P1 SYNCS.PHASECHK.TRANS64 P1, [R3+URZ+0x38830], R2 ;  /* 0x03883002030095a7 */ /* 0x000ea4000802007f */
[----:B--2---:R-:W-:Y:S05]  /*11460*/  @!P1 BRA `(.L_x_134) ;  /* 0xfffffffc00ec9947 */ /* 0x004fea000383ffff */
[----:B------:R-:W-:Y:S05]  /*11470*/  BRA `(.L_x_131) ;  /* 0xffffff3800c47947 */ /* 0x000fea000383ffff */
.L_x_138:
[----:B-1----:R-:W-:-:S04]  /*11480*/  IMAD.U32 R3, RZ, RZ, UR6 ;  /* 0x00000006ff037e24 */ /* 0x002fc8000f8e00ff */
[----:B------:R1:W2:Y:S03]  /*11490*/  SYNCS.PHASECHK.TRANS64.TRYWAIT P1, [R3+URZ+0x38850], R2 ;  /* 0x03885002030075a7 */ /* 0x0002a6000802017f */
[----:B--2---:R-:W-:Y:S05]  /*114a0*/  @!P1 NANOSLEEP.SYNCS 0x989680 ;  /* 0x009896800000995d */ /* 0x004fea0003900000 */
[----:B------:R-:W2:Y:S02]  /*114b0*/  @!P1 SYNCS.PHASECHK.TRANS64 P1, [R3+URZ+0x38850], R2 ;  /* 0x03885002030095a7 */ /* 0x000ea4000802007f */
[----:B--2---:R-:W-:Y:S05]  /*114c0*/  @!P1 BRA `(.L_x_138) ;  /* 0xfffffffc00ec9947 */ /* 0x004fea000383ffff */
[----:B------:R-:W-:Y:S05]  /*114d0*/  BRA `(.L_x_135) ;  /* 0xffffff3c009c7947 */ /* 0x000fea000383ffff */
.L_x_144:
[----:B-1----:R1:W2:Y:S02]  /*114e0*/  SYNCS.PHASECHK.TRANS64.TRYWAIT P1, [R13+URZ+0x38850], R0 ;  /* 0x038850000d0075a7 */ /* 0x0022a4000802017f */
[----:B--2---:R-:W-:Y:S05]  /*114f0*/  @!P1 NANOSLEEP.SYNCS 0x989680 ;  /* 0x009896800000995d */ /* 0x004fea0003900000 */
[----:B------:R-:W2:Y:S02]  /*11500*/  @!P1 SYNCS.PHASECHK.TRANS64 P1, [R13+URZ+0x38850], R0 ;  /* 0x038850000d0095a7 */ /* 0x000ea4000802007f */
[----:B--2---:R-:W-:Y:S05]  /*11510*/  @!P1 BRA `(.L_x_144) ;  /* 0xfffffffc00f09947 */ /* 0x004fea000383ffff */
[----:B------:R-:W-:Y:S05]  /*11520*/  BRA `(.L_x_143) ;  /* 0xffffff6400747947 */ /* 0x000fea000383ffff */
.L_x_184:
[----:B------:R-:W-:Y:S02]  /*11530*/  IMAD.MOV.U32 R13, RZ, RZ, R4 ;  /* 0x000000ffff0d7224 */ /* 0x000fe400078e0004 */
[----:B------:R-:W-:Y:S02]  /*11540*/  IMAD.MOV.U32 R12, RZ, RZ, RZ ;  /* 0x000000ffff0c7224 */ /* 0x000fe400078e00ff */
[----:B------:R-:W-:Y:S02]  /*11550*/  IMAD.MOV.U32 R11, RZ, RZ, 0x1f ;  /* 0x0000001fff0b7424 */ /* 0x000fe400078e00ff */
[----:B------:R-:W-:-:S07]  /*11560*/  IMAD.MOV.U32 R15, RZ, RZ, -0x1 ;  /* 0xffffffffff0f7424 */ /* 0x000fce00078e00ff */
[----:B0-----:R-:W-:Y:S05]  /*11570*/  WARPSYNC.COLLECTIVE R15, `(.L_x_253) ;  /* 0x000000000f087348 */ /* 0x001fea0003c00000 */
[----:B------:R1:W2:Y:S02]  /*11580*/  SHFL.IDX P6, R14, R13, R12, R11 ;  /* 0x0000000c0d0e7389 */ /* 0x0002a400000c000b */
[----:B012---:R-:W-:Y:S01]  /*11590*/  ENDCOLLECTIVE ;  /* 0x000000000000791b */ /* 0x007fe20003800000 */
.L_x_253:
[----:B------:R-:W-:Y:S05]  /*115a0*/  BRA `(.L_x_254) ;  /* 0xffffffc400487947 */ /* 0x000fea000383ffff */
.L_x_186:
[----:B------:R-:W-:Y:S01]  /*115b0*/  BSSY B0, `(.L_x_255) ;  /* 0x0000006000007945 */ /* 0x000fe20003800000 */
[----:B------:R-:W-:-:S07]  /*115c0*/  IMAD.MOV.U32 R15, RZ, RZ, -0x1 ;  /* 0xffffffffff0f7424 */ /* 0x000fce00078e00ff */
[----:B------:R-:W-:Y:S05]  /*115d0*/  WARPSYNC.COLLECTIVE R15, `(.L_x_256) ;  /* 0x000000000f0c7348 */ /* 0x000fea0003c00000 */
[----:B------:R-:W-:Y:S02]  /*115e0*/  ELECT P6, UR62, PT ;  /* 0x00000000003e782f */ /* 0x000fe400038c0000 */
[----:B------:R-:W-:Y:S01]  /*115f0*/  MOV R14, UR62 ;  /* 0x0000003e000e7c02 */ /* 0x000fe20008000f00 */
[----:B------:R-:W-:Y:S10]  /*11600*/  ENDCOLLECTIVE ;  /* 0x000000000000791b */ /* 0x000ff40003800000 */
.L_x_256:
[----:B------:R-:W-:Y:S05]  /*11610*/  BSYNC B0 ;  /* 0x0000000000007941 */ /* 0x000fea0003800000 */
.L_x_255:
[----:B------:R-:W-:Y:S05]  /*11620*/  BRA `(.L_x_257) ;  /* 0xffffffc400487947 */ /* 0x000fea000383ffff */
.L_x_189:
[----:B0-----:R0:W1:Y:S02]  /*11630*/  SYNCS.PHASECHK.TRANS64.TRYWAIT P2, [R6+URZ+0x38880], R3 ;  /* 0x03888003060075a7 */ /* 0x001064000804017f */
[----:B-1----:R-:W-:Y:S05]  /*11640*/  @!P2 NANOSLEEP.SYNCS 0x989680 ;  /* 0x009896800000a95d */ /* 0x002fea0003900000 */
[----:B------:R-:W1:Y:S02]  /*11650*/  @!P2 SYNCS.PHASECHK.TRANS64 P2, [R6+URZ+0x38880], R3 ;  /* 0x038880030600a5a7 */ /* 0x000e64000804007f */
[----:B-1----:R-:W-:Y:S05]  /*11660*/  @!P2 BRA `(.L_x_189) ;  /* 0xfffffffc00f0a947 */ /* 0x002fea000383ffff */
[----:B------:R-:W-:Y:S05]  /*11670*/  BRA `(.L_x_258) ;  /* 0xffffffc400a87947 */ /* 0x000fea000383ffff */
.L_x_191:
[----:B-1----:R1:W2:Y:S02]  /*11680*/  SYNCS.PHASECHK.TRANS64.TRYWAIT P2, [R6+URZ+0x38840], R3 ;  /* 0x03884003060075a7 */ /* 0x0022a4000804017f */
[----:B--2---:R-:W-:Y:S05]  /*11690*/  @!P2 NANOSLEEP.SYNCS 0x989680 ;  /* 0x009896800000a95d */ /* 0x004fea0003900000 */
[----:B------:R-:W2:Y:S02]  /*116a0*/  @!P2 SYNCS.PHASECHK.TRANS64 P2, [R6+URZ+0x38840], R3 ;  /* 0x038840030600a5a7 */ /* 0x000ea4000804007f */
[----:B--2---:R-:W-:Y:S05]  /*116b0*/  @!P2 BRA `(.L_x_191) ;  /* 0xfffffffc00f0a947 */ /* 0x004fea000383ffff */
[----:B------:R-:W-:Y:S05]  /*116c0*/  BRA `(.L_x_259) ;  /* 0xffffffc800187947 */ /* 0x000fea000383ffff */
.L_x_194:
[----:B--2---:R2:W3:Y:S02]  /*116d0*/  SYNCS.PHASECHK.TRANS64.TRYWAIT P0, [R18+URZ+0x38820], R2 ;  /* 0x03882002120075a7 */ /* 0x0044e4000800017f */
[----:B---3--:R-:W-:Y:S05]  /*116e0*/  @!P0 NANOSLEEP.SYNCS 0x989680 ;  /* 0x009896800000895d */ /* 0x008fea0003900000 */
[----:B------:R-:W3:Y:S02]  /*116f0*/  @!P0 SYNCS.PHASECHK.TRANS64 P0, [R18+URZ+0x38820], R2 ;  /* 0x03882002120085a7 */ /* 0x000ee4000800007f */
[----:B---3--:R-:W-:Y:S05]  /*11700*/  @!P0 BRA `(.L_x_194) ;  /* 0xfffffffc00f08947 */ /* 0x008fea000383ffff */
[----:B------:R-:W-:Y:S05]  /*11710*/  BRA `(.L_x_260) ;  /* 0xffffffc800fc7947 */ /* 0x000fea000383ffff */
.L_x_200:
[----:B-1----:R1:W3:Y:S02]  /*11720*/  SYNCS.PHASECHK.TRANS64.TRYWAIT P0, [R4+URZ+0x38880], R3 ;  /* 0x03888003040075a7 */ /* 0x0022e4000800017f */
[----:B---3--:R-:W-:Y:S05]  /*11730*/  @!P0 NANOSLEEP.SYNCS 0x989680 ;  /* 0x009896800000895d */ /* 0x008fea0003900000 */
[----:B------:R-:W3:Y:S02]  /*11740*/  @!P0 SYNCS.PHASECHK.TRANS64 P0, [R4+URZ+0x38880], R3 ;  /* 0x03888003040085a7 */ /* 0x000ee4000800007f */
[----:B---3--:R-:W-:Y:S05]  /*11750*/  @!P0 BRA `(.L_x_200) ;  /* 0xfffffffc00f08947 */ /* 0x008fea000383ffff */
[----:B------:R-:W-:Y:S05]  /*11760*/  BRA `(.L_x_261) ;  /* 0xffffffcc00b07947 */ /* 0x000fea000383ffff */
.L_x_206:
[----:B--2---:R2:W3:Y:S02]  /*11770*/  SYNCS.PHASECHK.TRANS64.TRYWAIT P0, [R4+URZ+0x38840], R3 ;  /* 0x03884003040075a7 */ /* 0x0044e4000800017f */
[----:B---3--:R-:W-:Y:S05]  /*11780*/  @!P0 NANOSLEEP.SYNCS 0x989680 ;  /* 0x009896800000895d */ /* 0x008fea0003900000 */
[----:B------:R-:W3:Y:S02]  /*11790*/  @!P0 SYNCS.PHASECHK.TRANS64 P0, [R4+URZ+0x38840], R3 ;  /* 0x03884003040085a7 */ /* 0x000ee4000800007f */
[----:B---3--:R-:W-:Y:S05]  /*117a0*/  @!P0 BRA `(.L_x_206) ;  /* 0xfffffffc00f08947 */ /* 0x008fea000383ffff */
[----:B------:R-:W-:Y:S05]  /*117b0*/  BRA `(.L_x_262) ;  /* 0xffffffd000787947 */ /* 0x000fea000383ffff */
.L_x_213:
[----:B---3--:R-:W3:Y:S02]  /*117c0*/  LDL R3, [R1+0x4] ;  /* 0x0000040001037983 */ /* 0x008ee40000100800 */
[----:B---3--:R3:W4:Y:S02]  /*117d0*/  SYNCS.PHASECHK.TRANS64.TRYWAIT P2, [R3+URZ+0x38870], R2 ;  /* 0x03887002030075a7 */ /* 0x008724000804017f */
[----:B----4-:R-:W-:Y:S05]  /*117e0*/  @!P2 NANOSLEEP.SYNCS 0x989680 ;  /* 0x009896800000a95d */ /* 0x010fea0003900000 */
[----:B------:R-:W4:Y:S02]  /*117f0*/  @!P2 SYNCS.PHASECHK.TRANS64 P2, [R3+URZ+0x38870], R2 ;  /* 0x038870020300a5a7 */ /* 0x000f24000804007f */
[----:B----4-:R-:W-:Y:S05]  /*11800*/  @!P2 BRA `(.L_x_213) ;  /* 0xfffffffc00eca947 */ /* 0x010fea000383ffff */
[----:B------:R-:W-:Y:S05]  /*11810*/  BRA `(.L_x_263) ;  /* 0xffffffd400587947 */ /* 0x000fea000383ffff */
.L_x_215:
[----:B-1----:R-:W3:Y:S02]  /*11820*/  LDL R4, [R1+0x4] ;  /* 0x0000040001047983 */ /* 0x002ee40000100800 */
[----:B---3--:R1:W3:Y:S02]  /*11830*/  SYNCS.PHASECHK.TRANS64.TRYWAIT P2, [R4+URZ+0x38860], R3 ;  /* 0x03886003040075a7 */ /* 0x0082e4000804017f */
[----:B---3--:R-:W-:Y:S05]  /*11840*/  @!P2 NANOSLEEP.SYNCS 0x989680 ;  /* 0x009896800000a95d */ /* 0x008fea0003900000 */
[----:B------:R-:W3:Y:S02]  /*11850*/  @!P2 SYNCS.PHASECHK.TRANS64 P2, [R4+URZ+0x38860], R3 ;  /* 0x038860030400a5a7 */ /* 0x000ee4000804007f */
[----:B---3--:R-:W-:Y:S05]  /*11860*/  @!P2 BRA `(.L_x_215) ;  /* 0xfffffffc00eca947 */ /* 0x008fea000383ffff */
[----:B------:R-:W-:Y:S05]  /*11870*/  BRA `(.L_x_264) ;  /* 0xffffffd400607947 */ /* 0x000fea000383ffff */
.L_x_222:
[----:B--2---:R2:W3:Y:S02]  /*11880*/  SYNCS.PHASECHK.TRANS64.TRYWAIT P0, [R3+URZ+0x38870], R0 ;  /* 0x03887000030075a7 */ /* 0x0044e4000800017f */
[----:B---3--:R-:W-:Y:S05]  /*11890*/  @!P0 NANOSLEEP.SYNCS 0x989680 ;  /* 0x009896800000895d */ /* 0x008fea0003900000 */
[----:B------:R-:W3:Y:S02]  /*118a0*/  @!P0 SYNCS.PHASECHK.TRANS64 P0, [R3+URZ+0x38870], R0 ;  /* 0x03887000030085a7 */ /* 0x000ee4000800007f */
[----:B---3--:R-:W-:Y:S05]  /*118b0*/  @!P0 BRA `(.L_x_222) ;  /* 0xfffffffc00f08947 */ /* 0x008fea000383ffff */
[----:B------:R-:W-:Y:S05]  /*118c0*/  BRA `(.L_x_265) ;  /* 0xffffffe000507947 */ /* 0x000fea000383ffff */
.L_x_224:
[----:B--2---:R2:W3:Y:S02]  /*118d0*/  SYNCS.PHASECHK.TRANS64.TRYWAIT P0, [R3+URZ+0x38860], R0 ;  /* 0x03886000030075a7 */ /* 0x0044e4000800017f */
[----:B---3--:R-:W-:Y:S05]  /*118e0*/  @!P0 NANOSLEEP.SYNCS 0x989680 ;  /* 0x009896800000895d */ /* 0x008fea0003900000 */
[----:B------:R-:W3:Y:S02]  /*118f0*/  @!P0 SYNCS.PHASECHK.TRANS64 P0, [R3+URZ+0x38860], R0 ;  /* 0x03886000030085a7 */ /* 0x000ee4000800007f */
[----:B---3--:R-:W-:Y:S05]  /*11900*/  @!P0 BRA `(.L_x_224) ;  /* 0xfffffffc00f08947 */ /* 0x008fea000383ffff */
[----:B------:R-:W-:Y:S05]  /*11910*/  BRA `(.L_x_266) ;  /* 0xffffffe000587947 */ /* 0x000fea000383ffff */
.L_x_237:
[----:B0-----:R0:W1:Y:S02]  /*11920*/  SYNCS.PHASECHK.TRANS64.TRYWAIT P0, [R0+URZ+0x38820], R3 ;  /* 0x03882003000075a7 */ /* 0x001064000800017f */
[----:B-1----:R-:W-:Y:S05]  /*11930*/  @!P0 NANOSLEEP.SYNCS 0x989680 ;  /* 0x009896800000895d */ /* 0x002fea0003900000 */
[----:B------:R-:W1:Y:S02]  /*11940*/  @!P0 SYNCS.PHASECHK.TRANS64 P0, [R0+URZ+0x38820], R3 ;  /* 0x03882003000085a7 */ /* 0x000e64000800007f */
[----:B-1----:R-:W-:Y:S05]  /*11950*/  @!P0 BRA `(.L_x_237) ;  /* 0xfffffffc00f08947 */ /* 0x002fea000383ffff */
[----:B------:R-:W-:Y:S05]  /*11960*/  BRA `(.L_x_267) ;  /* 0xfffffff400a47947 */ /* 0x000fea000383ffff */
.L_x_238:
[----:B------:R-:W1:Y:S01]  /*11970*/  S2R R2, SR_TID.X ;  /* 0x0000000000027919 */ /* 0x000e620000002100 */
[----:B------:R-:W-:Y:S01]  /*11980*/  BSSY B0, `(.L_x_268) ;  /* 0x000000a000007945 */ /* 0x000fe20003800000 */
[----:B------:R-:W-:Y:S02]  /*11990*/  IMAD.MOV.U32 R12, RZ, RZ, RZ ;  /* 0x000000ffff0c7224 */ /* 0x000fe400078e00ff */
[----:B------:R-:W-:Y:S02]  /*119a0*/  IMAD.MOV.U32 R11, RZ, RZ, 0x1f ;  /* 0x0000001fff0b7424 */ /* 0x000fe400078e00ff */
[----:B------:R-:W-:Y:S01]  /*119b0*/  IMAD.MOV.U32 R15, RZ, RZ, -0x1 ;  /* 0xffffffffff0f7424 */ /* 0x000fe200078e00ff */
[----:B-1----:R-:W-:-:S04]  /*119c0*/  SHF.R.U32.HI R2, RZ, 0x5, R2 ;  /* 0x00000005ff027819 */ /* 0x002fc80000011602 */
[----:B------:R-:W-:-:S05]  /*119d0*/  LOP3.LUT R2, R2, 0x3, RZ, 0xc0, !PT ;  /* 0x0000000302027812 */ /* 0x000fca00078ec0ff */
[----:B------:R-:W-:-:S07]  /*119e0*/  IMAD.MOV.U32 R13, RZ, RZ, R2 ;  /* 0x000000ffff0d7224 */ /* 0x000fce00078e0002 */
[----:B0-----:R-:W-:Y:S05]  /*119f0*/  WARPSYNC.COLLECTIVE R15, `(.L_x_269) ;  /* 0x000000000f087348 */ /* 0x001fea0003c00000 */
[----:B------:R1:W2:Y:S02]  /*11a00*/  SHFL.IDX P6, R14, R13, R12, R11 ;  /* 0x0000000c0d0e7389 */ /* 0x0002a400000c000b */
[----:B012---:R-:W-:Y:S01]  /*11a10*/  ENDCOLLECTIVE ;  /* 0x000000000000791b */ /* 0x007fe20003800000 */
.L_x_269:
[----:B------:R-:W-:Y:S05]  /*11a20*/  BSYNC B0 ;  /* 0x0000000000007941 */ /* 0x000fea0003800000 */
.L_x_268:
[----:B------:R-:W-:Y:S05]  /*11a30*/  BRA `(.L_x_270) ;  /* 0xfffffff4008c7947 */ /* 0x000fea000383ffff */
.L_x_241:
[----:B------:R-:W-:Y:S01]  /*11a40*/  BSSY B1, `(.L_x_271) ;  /* 0x0000006000017945 */ /* 0x000fe20003800000 */
[----:B------:R-:W-:-:S07]  /*11a50*/  IMAD.MOV.U32 R15, RZ, RZ, -0x1 ;  /* 0xffffffffff0f7424 */ /* 0x000fce00078e00ff */
[----:B01----:R-:W-:Y:S05]  /*11a60*/  WARPSYNC.COLLECTIVE R15, `(.L_x_272) ;  /* 0x000000000f0c7348 */ /* 0x003fea0003c00000 */
[----:B------:R-:W-:Y:S02]  /*11a70*/  ELECT P6, UR62, PT ;  /* 0x00000000003e782f */ /* 0x000fe400038c0000 */
[----:B------:R-:W-:Y:S01]  /*11a80*/  MOV R14, UR62 ;  /* 0x0000003e000e7c02 */ /* 0x000fe20008000f00 */
[----:B01----:R-:W-:Y:S10]  /*11a90*/  ENDCOLLECTIVE ;  /* 0x000000000000791b */ /* 0x003ff40003800000 */
.L_x_272:
[----:B------:R-:W-:Y:S05]  /*11aa0*/  BSYNC B1 ;  /* 0x0000000000017941 */ /* 0x000fea0003800000 */
.L_x_271:
[----:B------:R-:W-:Y:S05]  /*11ab0*/  BRA `(.L_x_273) ;  /* 0xfffffff400847947 */ /* 0x000fea000383ffff */
.L_x_243:
[----:B0-----:R0:W1:Y:S02]  /*11ac0*/  SYNCS.PHASECHK.TRANS64.TRYWAIT P1, [R6+URZ], R5 ;  /* 0x00000005060075a7 */ /* 0x001064000802017f */
[----:B-1----:R-:W-:Y:S05]  /*11ad0*/  @!P1 NANOSLEEP.SYNCS 0x989680 ;  /* 0x009896800000995d */ /* 0x002fea0003900000 */
[----:B------:R-:W1:Y:S02]  /*11ae0*/  @!P1 SYNCS.PHASECHK.TRANS64 P1, [R6+URZ], R5 ;  /* 0x00000005060095a7 */ /* 0x000e64000802007f */
[----:B-1----:R-:W-:Y:S05]  /*11af0*/  @!P1 BRA `(.L_x_243) ;  /* 0xfffffffc00f09947 */ /* 0x002fea000383ffff */
[----:B------:R-:W-:Y:S05]  /*11b00*/  BRA `(.L_x_274) ;  /* 0xfffffff400c07947 */ /* 0x000fea000383ffff */
.L_x_244:
[----:B-1----:R1:W2:Y:S02]  /*11b10*/  SYNCS.PHASECHK.TRANS64.TRYWAIT P1, [R7+URZ], R2 ;  /* 0x00000002070075a7 */ /* 0x0022a4000802017f */
[----:B--2---:R-:W-:Y:S05]  /*11b20*/  @!P1 NANOSLEEP.SYNCS 0x989680 ;  /* 0x009896800000995d */ /* 0x004fea0003900000 */
[----:B------:R-:W2:Y:S02]  /*11b30*/  @!P1 SYNCS.PHASECHK.TRANS64 P1, [R7+URZ], R2 ;  /* 0x00000002070095a7 */ /* 0x000ea4000802007f */
[----:B--2---:R-:W-:Y:S05]  /*11b40*/  @!P1 BRA `(.L_x_244) ;  /* 0xfffffffc00f09947 */ /* 0x004fea000383ffff */
[----:B------:R-:W-:Y:S05]  /*11b50*/  BRA `(.L_x_275) ;  /* 0xfffffff400b47947 */ /* 0x000fea000383ffff */
.L_x_246:
[----:B--2---:R2:W3:Y:S02]  /*11b60*/  SYNCS.PHASECHK.TRANS64.TRYWAIT P1, [R4+URZ+0x38860], R5 ;  /* 0x03886005040075a7 */ /* 0x0044e4000802017f */
[----:B---3--:R-:W-:Y:S05]  /*11b70*/  @!P1 NANOSLEEP.SYNCS 0x989680 ;  /* 0x009896800000995d */ /* 0x008fea0003900000 */
[----:B------:R-:W3:Y:S02]  /*11b80*/  @!P1 SYNCS.PHASECHK.TRANS64 P1, [R4+URZ+0x38860], R5 ;  /* 0x03886005040095a7 */ /* 0x000ee4000802007f */
[----:B---3--:R-:W-:Y:S05]  /*11b90*/  @!P1 BRA `(.L_x_246) ;  /* 0xfffffffc00f09947 */ /* 0x008fea000383ffff */
[----:B------:R-:W-:Y:S05]  /*11ba0*/  BRA `(.L_x_276) ;  /* 0xfffffff400b87947 */ /* 0x000fea000383ffff */
.L_x_248:
[----:B---3--:R3:W4:Y:S02]  /*11bb0*/  SYNCS.PHASECHK.TRANS64.TRYWAIT P1, [R3+URZ+0x38860], R2 ;  /* 0x03886002030075a7 */ /* 0x008724000802017f */
[----:B----4-:R-:W-:Y:S05]  /*11bc0*/  @!P1 NANOSLEEP.SYNCS 0x989680 ;  /* 0x009896800000995d */ /* 0x010fea0003900000 */
[----:B------:R-:W4:Y:S02]  /*11bd0*/  @!P1 SYNCS.PHASECHK.TRANS64 P1, [R3+URZ+0x38860], R2 ;  /* 0x03886002030095a7 */ /* 0x000f24000802007f */
[----:B----4-:R-:W-:Y:S05]  /*11be0*/  @!P1 BRA `(.L_x_248) ;  /* 0xfffffffc00f09947 */ /* 0x010fea000383ffff */
[----:B------:R-:W-:Y:S05]  /*11bf0*/  BRA `(.L_x_277) ;  /* 0xfffffff400b87947 */ /* 0x000fea000383ffff */
.L_x_250:
[----:B----4-:R4:W0:Y:S02]  /*11c00*/  SYNCS.PHASECHK.TRANS64.TRYWAIT P0, [R4+URZ+0x38880], R5 ;  /* 0x03888005040075a7 */ /* 0x010824000800017f */
[----:B0-----:R-:W-:Y:S05]  /*11c10*/  @!P0 NANOSLEEP.SYNCS 0x989680 ;  /* 0x009896800000895d */ /* 0x001fea0003900000 */
[----:B------:R-:W0:Y:S02]  /*11c20*/  @!P0 SYNCS.PHASECHK.TRANS64 P0, [R4+URZ+0x38880], R5 ;  /* 0x03888005040085a7 */ /* 0x000e24000800007f */
[----:B0-----:R-:W-:Y:S05]  /*11c30*/  @!P0 BRA `(.L_x_250) ;  /* 0xfffffffc00f08947 */ /* 0x001fea000383ffff */
[----:B------:R-:W-:Y:S05]  /*11c40*/  BRA `(.L_x_251) ;  /* 0xfffffff400b47947 */ /* 0x000fea000383ffff */
.L_x_278:
        /* <DEDUP_REMOVED lines=11> */
.L_x_12335:


//--------------------- .text._ZN7cutlass13device_kernelIN5flash11enable_sm90INS1_16FlashAttnFwdSm90INS1_25CollectiveMainloopFwdSm90ILi2EN4cute5tupleIJNS5_1CILi1EEES8_S8_EEENS6_IJNS7_ILi128EEESA_NS7_ILi256EEEEEELi256ENS_12float_e4m3_tEfNS_4arch4Sm90ELb0ELb0ELb1ELb1ELb0ELb1ELb0ELb1ELb1ELb0ELb0ELb0EEENS1_21CollectiveEpilogueFwdINS6_IJSA_SB_SA_EEES9_NS_10bfloat16_tESF_Li256ELb1ELb0ELb0ELb1EEENS1_36VarlenDynamicPersistentTileSchedulerILi128ELi128ELi256ELi128ELb0ELb0ELb1ELb0ELb1ELb1EEEEEEEEEvNT_6ParamsE --------------------------
	.section	.text._ZN7cutlass13device_kernelIN5flash11enable_sm90INS1_16FlashAttnFwdSm90INS1_25CollectiveMainloopFwdSm90ILi2EN4cute5tupleIJNS5_1CILi1EEES8_S8_EEENS6_IJNS7_ILi128EEESA_NS7_ILi256EEEEEELi256ENS_12float_e4m3_tEfNS_4arch4Sm90ELb0ELb0ELb1ELb1ELb0ELb1ELb0ELb1ELb1ELb0ELb0ELb0EEENS1_21CollectiveEpilogueFwdINS6_IJSA_SB_SA_EEES9_NS_10bfloat16_tESF_Li256ELb1ELb0ELb0ELb1EEENS1_36VarlenDynamicPersistentTileSchedulerILi128ELi128ELi256ELi128ELb0ELb0ELb1ELb0ELb1ELb1EEEEEEEEEvNT_6ParamsE,"ax",@progbits
	.align	128
.text._ZN7cutlass13device_kernelIN5flash11enable_sm90INS1_16FlashAttnFwdSm90INS1_25CollectiveMainloopFwdSm90ILi2EN4cute5tupleIJNS5_1CILi1EEES8_S8_EEENS6_IJNS7_ILi128EEESA_NS7_ILi256EEEEEELi256ENS_12float_e4m3_tEfNS_4arch4Sm90ELb0ELb0ELb1ELb1ELb0ELb1ELb0ELb1ELb1ELb0ELb0ELb0EEENS1_21CollectiveEpilogueFwdINS6_IJSA_SB_SA_EEES9_NS_10bfloat16_tESF_Li256ELb1ELb0ELb0ELb1EEENS1_36VarlenDynamicPersistentTileSchedulerILi128ELi128ELi256ELi128ELb0ELb0ELb1ELb0ELb1ELb1EEEEEEEEEvNT_6ParamsE:
        .type           _ZN7cutlass13device_kernelIN5flash11enable_sm90INS1_16FlashAttnFwdSm90INS1_25CollectiveMainloopFwdSm90ILi2EN4cute5tupleIJNS5_1CILi1EEES8_S8_EEENS6_IJNS7_ILi128EEESA_NS7_ILi256EEEEEELi256ENS_12float_e4m3_tEfNS_4arch4Sm90ELb0ELb0ELb1ELb1ELb0ELb1ELb0ELb1ELb1ELb0ELb0ELb0EEENS1_21CollectiveEpilogueFwdINS6_IJSA_SB_SA_EEES9_NS_10bfloat16_tESF_Li256ELb1ELb0ELb0ELb1EEENS1_36VarlenDynamicPersistentTileSchedulerILi128ELi128ELi256ELi128ELb0ELb0ELb1ELb0ELb1ELb1EEEEEEEEEvNT_6ParamsE,@function
        .size           _ZN7cutlass13device_kernelIN5flash11enable_sm90INS1_16FlashAttnFwdSm90INS1_25CollectiveMainloopFwdSm90ILi2EN4cute5tupleIJNS5_1CILi1EEES8_S8_EEENS6_IJNS7_ILi128EEESA_NS7_ILi256EEEEEELi256ENS_12float_e4m3_tEfNS_4arch4Sm90ELb0ELb0ELb1ELb1ELb0ELb1ELb0ELb1ELb1ELb0ELb0ELb0EEENS1_21CollectiveEpilogueFwdINS6_IJSA_SB_SA_EEES9_NS_10bfloat16_tESF_Li256ELb1ELb0ELb0ELb1EEENS1_36VarlenDynamicPersistentTileSchedulerILi128ELi128ELi256ELi128ELb0ELb0ELb1ELb0ELb1ELb1EEEEEEEEEvNT_6ParamsE,(.L_x_12336 - _ZN7cutlass13device_kernelIN5flash11enable_sm90INS1_16FlashAttnFwdSm90INS1_25CollectiveMainloopFwdSm90ILi2EN4cute5tupleIJNS5_1CILi1EEES8_S8_EEENS6_IJNS7_ILi128EEESA_NS7_ILi256EEEEEELi256ENS_12float_e4m3_tEfNS_4arch4Sm90ELb0ELb0ELb1ELb1ELb0ELb1ELb0ELb1ELb1ELb0ELb0ELb0EEENS1_21CollectiveEpilogueFwdINS6_IJSA_SB_SA_EEES9_NS_10bfloat16_tESF_Li256ELb1ELb0ELb0ELb1EEENS1_36VarlenDynamicPersistentTileSchedulerILi128ELi128ELi256ELi128ELb0ELb0ELb1ELb0ELb1ELb1EEEEEEEEEvNT_6ParamsE)
        .other          _ZN7cutlass13device_kernelIN5flash11enable_sm90INS1_16FlashAttnFwdSm90INS1_25CollectiveMainloopFwdSm90ILi2EN4cute5tupleIJNS5_1CILi1EEES8_S8_EEENS6_IJNS7_ILi128EEESA_NS7_ILi256EEEEEELi256ENS_12float_e4m3_tEfNS_4arch4Sm90ELb0ELb0ELb1ELb1ELb0ELb1ELb0ELb1ELb1ELb0ELb0ELb0EEENS1_21CollectiveEpilogueFwdINS6_IJSA_SB_SA_EEES9_NS_10bfloat16_tESF_Li256ELb1ELb0ELb0ELb1EEENS1_36VarlenDynamicPersistentTileSchedulerILi128ELi128ELi256ELi128ELb0ELb0ELb1ELb0ELb1ELb1EEEEEEEEEvNT_6ParamsE,@"STO_CUDA_ENTRY STV_DEFAULT"
_ZN7cutlass13device_kernelIN5flash11enable_sm90INS1_16FlashAttnFwdSm90INS1_25CollectiveMainloopFwdSm90ILi2EN4cute5tupleIJNS5_1CILi1EEES8_S8_EEENS6_IJNS7_ILi128EEESA_NS7_ILi256EEEEEELi256ENS_12float_e4m3_tEfNS_4arch4Sm90ELb0ELb0ELb1ELb1ELb0ELb1ELb0ELb1ELb1ELb0ELb0ELb0EEENS1_21CollectiveEpilogueFwdINS6_IJSA_SB_SA_EEES9_NS_10bfloat16_tESF_Li256ELb1ELb0ELb0ELb1EEENS1_36VarlenDynamicPersistentTileSchedulerILi128ELi128ELi256ELi128ELb0ELb0ELb1ELb0ELb1ELb1EEEEEEEEEvNT_6ParamsE:
        /* <DEDUP_REMOVED lines=14> */
[----:B------:R-:W-:Y:S02]  /*00e0*/  UIADD3 UR12, UP3, UR4, 0x570, URZ ;  /* 0x00000570040c7890 */ /* 0x000fe4000ff7e03f */
[----:B------:R-:W-:-:S02]  /*00f0*/  UIADD3 UR4, UP4, UR4, 0x670, URZ ;  /* 0x0000067004047890 */ /* 0x000fc4000ff9e03f */
[----:B------:R-:W-:Y:S02]  /*0100*/  UIADD3.X UR7, URZ, UR5, URZ, UP0, !UPT ;  /* 0x000000053f077290 */ /* 0x000fe400087fe43f */
[----:B------:R-:W-:Y:S02]  /*0110*/  UIADD3.X UR9, URZ, UR5, URZ, UP1, !UPT ;  /* 0x000000053f097290 */ /* 0x000fe40008ffe43f */
[----:B------:R-:W-:Y:S02]  /*0120*/  UIADD3.X UR11, URZ, UR5, URZ, UP2, !UPT ;  /* 0x000000053f0b7290 */ /* 0x000fe400097fe43f */
[----:B------:R-:W-:Y:S02]  /*0130*/  UIADD3.X UR13, URZ, UR5, URZ, UP3, !UPT ;  /* 0x000000053f0d7290 */ /* 0x000fe40009ffe43f */
[----:B------:R-:W-:Y:S01]  /*0140*/  UIADD3.X UR5, URZ, UR5, URZ, UP4, !UPT ;  /* 0x000000053f057290 */ /* 0x000fe2000a7fe43f */
[----:B------:R0:W-:Y:S02]  /*0150*/  UTMACCTL.PF [UR6] ;  /* 0x00000000060079b9 */ /* 0x0001e40008040000 */
[----:B------:R0:W-:Y:S02]  /*0160*/  UTMACCTL.PF [UR8] ;  /* 0x00000000080079b9 */ /* 0x0001e40008040000 */
[----:B------:R0:W-:Y:S02]  /*0170*/  UTMACCTL.PF [UR10] ;  /* 0x000000000a0079b9 */ /* 0x0001e40008040000 */
[----:B------:R0:W-:Y:S02]  /*0180*/  UTMACCTL.PF [UR12] ;  /* 0x000000000c0079b9 */ /* 0x0001e40008040000 */
[----:B------:R0:W-:Y:S02]  /*0190*/  UTMACCTL.PF [UR4] ;  /* 0x00000000040079b9 */ /* 0x0001e40008040000 */
[----:B0-----:R-:W-:Y:S01]  /*01a0*/  NOP ;  /* 0x0000000000007918 */ /* 0x001fe20000000000 */
.L_x_280:
[----:B------:R-:W-:Y:S05]  /*01b0*/  BSYNC B0 ;  /* 0x0000000000007941 */ /* 0x000fea0003800000 */
.L_x_279:
        /* <DEDUP_REMOVED lines=41> */
.L_x_281:
        /* <DEDUP_REMOVED lines=22> */
.L_x_282:
        /* <DEDUP_REMOVED lines=18> */
.L_x_283:
        /* <DEDUP_REMOVED lines=22> */
.L_x_284:
        /* <DEDUP_REMOVED lines=22> */
.L_x_285:
[----:B------:R-:W-:Y:S01]  /*0990*/  PLOP3.LUT P0, PT, PT, PT, UP0, 0x80, 0x0 ;  /* 0x000000000000781c */ /* 0x000fe20003f0f008 */
[----:B------:R-:W-:Y:S01]  /*09a0*/  UMOV UR40, 0x1 ;  /* 0x0000000100287882 */ /* 0x000fe20000000000 */
[----:B------:R-:W-:Y:S01]  /*09b0*/  NOP ;  /* 0x0000000000007918 */ /* 0x000fe20000000000 */
[----:B------:R-:W-:Y:S01]  /*09c0*/  USEL UR40, UR40, 0x2, !UP0 ;  /* 0x0000000228287887 */ /* 0x000fe2000c000000 */
[----:B------:R-:W-:Y:S01]  /*09d0*/  BSSY B8, `(.L_x_286) ;  /* 0x0002468000087945 */ /* 0x000fe20003800000 */
[----:B------:R-:W-:Y:S01]  /*09e0*/  ULDC.64 UR42, c[0x0][0x208] ;  /* 0x00008200002a7ab9 */ /* 0x000fe20000000a00 */
[----:B012-4-:R-:W-:Y:S07]  /*09f0*/  BAR.SYNC.DEFER_BLOCKING 0x0 ;  /* 0x0000000000007b1d */ /* 0x017fee0000010000 */
[----:B------:R-:W-:Y:S05]  /*0a00*/  @!P0 BRA `(.L_x_287) ;  /* 0x000001d800488947 */ /* 0x000fea0003800000 */
.L_x_288:
        /* <DEDUP_REMOVED lines=8> */
[----:B-1----:R-:W-:-:S06]  /*0a90*/  ULEA UR4, UR44, UR4, 0x18 ;  /* 0x000000042c047291 */ /* 0x002fcc000f8ec03f */
[----:B------:R-:W-:Y:S01]  /*0aa0*/  IMAD.U32 R19, RZ, RZ, UR4 ;  /* 0x00000004ff137e24 */ /* 0x000fe2000f8e00ff */
[----:B0-----:R-:W-:Y:S01]  /*0ab0*/  SHF.R.U32.HI R0, RZ, 0x7, R0 ;  /* 0x00000007ff007819 */ /* 0x001fe20000011600 */
[----:B------:R-:W-:-:S03]  /*0ac0*/  ULDC UR4, c[0x0][0xc14] ;  /* 0x0003050000047ab9 */ /* 0x000fc60000000800 */
[----:B------:R-:W-:-:S13]  /*0ad0*/  ISETP.NE.AND P0, PT, R0, 0x1, PT ;  /* 0x000000010000780c */ /* 0x000fda0003f05270 */
[----:B------:R-:W-:Y:S08]  /*0ae0*/  @!P0 BAR.ARV 0x9, 0x100 ;  /* 0x0244000000008b1d */ /* 0x000ff00000002000 */
[----:B------:R-:W-:Y:S06]  /*0af0*/  BAR.SYNC.DEFER_BLOCKING 0x5, 0x180 ;  /* 0x0146000000007b1d */ /* 0x000fec0000010000 */
[----:B------:R-:W0:Y:S02]  /*0b00*/  LDS.128 R124, [R19+0x388d0] ;  /* 0x0388d000137c7984 */ /* 0x000e240000000c00 */
[----:B------:R-:W-:Y:S06]  /*0b10*/  BAR.ARV 0x4, 0x180 ;  /* 0x0106000000007b1d */ /* 0x000fec0000002000 */
[----:B0-----:R-:W-:-:S13]  /*0b20*/  ISETP.GE.AND P0, PT, R127, UR4, PT ;  /* 0x000000047f007c0c */ /* 0x001fda000bf06270 */
[----:B------:R-:W-:Y:S05]  /*0b30*/  @P0 BRA `(.L_x_289) ;  /* 0x0000024400440947 */ /* 0x000fea0003800000 */
[----:B------:R-:W0:Y:S01]  /*0b40*/  S2R R0, SR_TID.X ;  /* 0x0000000000007919 */ /* 0x000e220000002100 */
[----:B------:R-:W-:Y:S01]  /*0b50*/  R2UR UR46, R19 ;  /* 0x00000000132e72ca */ /* 0x000fe200000e0000 */
[----:B------:R-:W-:Y:S01]  /*0b60*/  IMAD.MOV.U32 R237, RZ, RZ, RZ ;  /* 0x000000ffffed7224 */ /* 0x000fe200078e00ff */
[----:B------:R-:W-:Y:S01]  /*0b70*/  MOV R152, RZ ;  /* 0x000000ff00987202 */ /* 0x000fe20000000f00 */
[----:B------:R-:W-:Y:S01]  /*0b80*/  IMAD.MOV.U32 R232, RZ, RZ, RZ ;  /* 0x000000ffffe87224 */ /* 0x000fe200078e00ff */
[----:B------:R-:W-:Y:S01]  /*0b90*/  ULOP3.LUT UR47, UR40, 0x1, URZ, 0xfc, !UPT ;  /* 0x00000001282f7892 */ /* 0x000fe2000f8efc3f */
[----:B------:R-:W-:-:S08]  /*0ba0*/  UMOV UR45, URZ ;  /* 0x0000003f002d7c82 */ /* 0x000fd00008000000 */
[----:B------:R-:W-:Y:S01]  /*0bb0*/  UIADD3 UR46, UR46, 0x20400, URZ ;  /* 0x000204002e2e7890 */ /* 0x000fe2000fffe03f */
[----:B0-----:R-:W-:-:S05]  /*0bc0*/  VIADD R0, R0, 0xffffff80 ;  /* 0xffffff8000007836 */ /* 0x001fca0000000000 */
[----:B------:R-:W-:-:S04]  /*0bd0*/  SHF.R.S32.HI R3, RZ, 0x1f, R0 ;  /* 0x0000001fff037819 */ /* 0x000fc80000011400 */
[CC--:B------:R-:W-:Y:S02]  /*0be0*/  LEA.HI R22, R3.reuse, R0.reuse, RZ, 0x3 ;  /* 0x0000000003167211 */ /* 0x0c0fe400078f18ff */
[CC--:B------:R-:W-:Y:S02]  /*0bf0*/  LEA.HI R2, R3.reuse, R0.reuse, RZ, 0x4 ;  /* 0x0000000003027211 */ /* 0x0c0fe400078f20ff */
[CC--:B------:R-:W-:Y:S02]  /*0c00*/  LEA.HI R4, R3.reuse, R0.reuse, RZ, 0x5 ;  /* 0x0000000003047211 */ /* 0x0c0fe400078f28ff */
[----:B------:R-:W-:Y:S02]  /*0c10*/  LEA.HI R6, R3, R0, RZ, 0x6 ;  /* 0x0000000003067211 */ /* 0x000fe400078f30ff */
[----:B------:R-:W-:Y:S02]  /*0c20*/  LOP3.LUT R3, R22, 0xfffffff8, RZ, 0xc0, !PT ;  /* 0xfffffff816037812 */ /* 0x000fe400078ec0ff */
[----:B------:R-:W-:Y:S01]  /*0c30*/  SHF.L.U32 R4, R4, 0x5, RZ ;  /* 0x0000000504047819 */ /* 0x000fe200000006ff */
[----:B------:R-:W-:Y:S01]  /*0c40*/  IMAD.SHL.U32 R6, R6, 0x10, RZ ;  /* 0x0000001006067824 */ /* 0x000fe200078e00ff */
[----:B------:R-:W-:Y:S01]  /*0c50*/  LOP3.LUT R5, R2, 0x3fffff0, RZ, 0xc0, !PT ;  /* 0x03fffff002057812 */ /* 0x000fe200078ec0ff */
[----:B------:R-:W-:Y:S01]  /*0c60*/  IMAD.IADD R3, R0, 0x1, -R3 ;  /* 0x0000000100037824 */ /* 0x000fe200078e0a03 */
[----:B------:R-:W-:-:S02]  /*0c70*/  SHF.R.S32.HI R22, RZ, 0x3, R22 ;  /* 0x00000003ff167819 */ /* 0x000fc40000011416 */
[----:B------:R-:W-:Y:S01]  /*0c80*/  LOP3.LUT R4, R4, 0xfffffc00, RZ, 0xc0, !PT ;  /* 0xfffffc0004047812 */ /* 0x000fe200078ec0ff */
[----:B------:R-:W-:Y:S01]  /*0c90*/  IMAD.IADD R5, R0, 0x1, -R5 ;  /* 0x0000000100057824 */ /* 0x000fe200078e0a05 */
[----:B------:R-:W-:Y:S01]  /*0ca0*/  SHF.R.S32.HI R7, RZ, 0x4, R2 ;  /* 0x00000004ff077819 */ /* 0x000fe20000011402 */
[----:B------:R-:W-:Y:S01]  /*0cb0*/  VIADD R233, R22, 0x20 ;  /* 0x0000002016e97836 */ /* 0x000fe20000000000 */
[----:B------:R-:W-:Y:S01]  /*0cc0*/  SHF.L.U32 R16, R3, 0x4, RZ ;  /* 0x0000000403107819 */ /* 0x000fe200000006ff */
[----:B------:R-:W-:Y:S01]  /*0cd0*/  IMAD R5, R5, 0x40, R4 ;  /* 0x0000004005057824 */ /* 0x000fe200078e0204 */
[----:B------:R-:W-:Y:S01]  /*0ce0*/  LEA.HI R2, R2, R7, RZ, 0x1 ;  /* 0x0000000702027211 */ /* 0x000fe200078f08ff */
[C---:B------:R-:W-:Y:S01]  /*0cf0*/  VIADD R234, R22.reuse, 0x40 ;  /* 0x0000004016ea7836 */ /* 0x040fe20000000000 */
[----:B------:R-:W-:Y:S01]  /*0d00*/  SHF.R.S32.HI R4, RZ, 0x1f, R233 ;  /* 0x0000001fff047819 */ /* 0x000fe200000114e9 */
[----:B------:R-:W-:Y:S01]  /*0d10*/  VIADD R235, R22, 0x60 ;  /* 0x0000006016eb7836 */ /* 0x000fe20000000000 */
[----:B------:R-:W-:Y:S01]  /*0d20*/  LOP3.LUT R2, R2, 0x1ffffffe, RZ, 0xc0, !PT ;  /* 0x1ffffffe02027812 */ /* 0x000fe200078ec0ff */
[----:B------:R-:W-:Y:S01]  /*0d30*/  IMAD.SHL.U32 R0, R233, 0x80, RZ ;  /* 0x00000080e9007824 */ /* 0x000fe200078e00ff */
[----:B------:R-:W-:Y:S01]  /*0d40*/  SHF.R.S32.HI R9, RZ, 0x1f, R234 ;  /* 0x0000001fff097819 */ /* 0x000fe200000114ea */
[----:B------:R-:W-:Y:S01]  /*0d50*/  IMAD.SHL.U32 R8, R234, 0x80, RZ ;  /* 0x00000080ea087824 */ /* 0x000fe200078e00ff */
[----:B------:R-:W-:Y:S01]  /*0d60*/  LEA.HI R4, R4, R233, RZ, 0x3 ;  /* 0x000000e904047211 */ /* 0x000fe200078f18ff */
[----:B------:R-:W-:Y:S01]  /*0d70*/  IMAD.SHL.U32 R10, R235, 0x80, RZ ;  /* 0x00000080eb0a7824 */ /* 0x000fe200078e00ff */
[----:B------:R-:W-:Y:S01]  /*0d80*/  SHF.R.S32.HI R12, RZ, 0x1f, R235 ;  /* 0x0000001fff0c7819 */ /* 0x000fe200000114eb */
[----:B------:R-:W-:Y:S01]  /*0d90*/  IMAD.SHL.U32 R18, R3, 0x8, RZ ;  /* 0x0000000803127824 */ /* 0x000fe200078e00ff */
[----:B------:R-:W-:-:S02]  /*0da0*/  IADD3 R2, R7, -R2, RZ ;  /* 0x8000000207027210 */ /* 0x000fc40007ffe0ff */
[----:B------:R-:W-:Y:S01]  /*0db0*/  LOP3.LUT R7, R0, 0x380, RZ, 0xc0, !PT ;  /* 0x0000038000077812 */ /* 0x000fe200078ec0ff */
[----:B------:R-:W-:Y:S01]  /*0dc0*/  VIADD R236, R18, 0x40 ;  /* 0x0000004012ec7836 */ /* 0x000fe20000000000 */
[----:B------:R-:W-:Y:S01]  /*0dd0*/  LEA.HI R9, R9, R234, RZ, 0x3 ;  /* 0x000000ea09097211 */ /* 0x000fe200078f18ff */
[----:B------:R-:W-:Y:S01]  /*0de0*/  IMAD R5, R2, 0x8, R5 ;  /* 0x0000000802057824 */ /* 0x000fe200078e0205 */
[----:B------:R-:W-:Y:S02]  /*0df0*/  SHF.L.U32 R4, R4, 0x7, RZ ;  /* 0x0000000704047819 */ /* 0x000fe400000006ff */
[----:B------:R-:W-:Y:S01]  /*0e00*/  LEA.HI R12, R12, R235, RZ, 0x3 ;  /* 0x000000eb0c0c7211 */ /* 0x000fe200078f18ff */
[----:B------:R-:W-:Y:S01]  /*0e10*/  IMAD.SHL.U32 R9, R9, 0x80, RZ ;  /* 0x0000008009097824 */ /* 0x000fe200078e00ff */
[----:B------:R-:W-:Y:S02]  /*0e20*/  LOP3.LUT R14, R8, 0x380, RZ, 0xc0, !PT ;  /* 0x00000380080e7812 */ /* 0x000fe400078ec0ff */
[----:B------:R-:W-:Y:S01]  /*0e30*/  SHF.R.U32.HI R0, RZ, 0x3, R7 ;  /* 0x00000003ff007819 */ /* 0x000fe20000011607 */
[----:B------:R-:W-:Y:S01]  /*0e40*/  IMAD.SHL.U32 R12, R12, 0x80, RZ ;  /* 0x000000800c0c7824 */ /* 0x000fe200078e00ff */
[----:B------:R-:W-:Y:S01]  /*0e50*/  LOP3.LUT R11, R7, 0x70, R16, 0xf8, !PT ;  /* 0x00000070070b7812 */ /* 0x000fe200078ef810 */
[----:B------:R-:W-:Y:S01]  /*0e60*/  STL [R1+0x18], R14 ;  /* 0x0000180e01007387 */ /* 0x000fe20000100800 */
[----:B------:R-:W-:-:S02]  /*0e70*/  LOP3.LUT R4, R4, 0xfffffc00, RZ, 0xc0, !PT ;  /* 0xfffffc0004047812 */ /* 0x000fc400078ec0ff */
[----:B------:R-:W-:Y:S02]  /*0e80*/  LOP3.LUT R13, R10, 0x380, RZ, 0xc0, !PT ;  /* 0x000003800a0d7812 */ /* 0x000fe400078ec0ff */
[----:B------:R-:W-:Y:S02]  /*0e90*/  LOP3.LUT R2, R4, R11, R0, 0xf6, !PT ;  /* 0x0000000b04027212 */ /* 0x000fe400078ef600 */
[----:B------:R-:W-:Y:S01]  /*0ea0*/  SHF.L.U32 R0, R22, 0x7, RZ ;  /* 0x0000000716007819 */ /* 0x000fe200000006ff */
[----:B------:R0:W-:Y:S01]  /*0eb0*/  STL [R1+0x14], R13 ;  /* 0x0000140d01007387 */ /* 0x0001e20000100800 */
[----:B------:R-:W-:Y:S02]  /*0ec0*/  LOP3.LUT R9, R9, 0xfffffc00, RZ, 0xc0, !PT ;  /* 0xfffffc0009097812 */ /* 0x000fe400078ec0ff */
[----:B------:R-:W-:Y:S01]  /*0ed0*/  LOP3.LUT R12, R12, 0xfffffc00, RZ, 0xc0, !PT ;  /* 0xfffffc000c0c7812 */ /* 0x000fe200078ec0ff */
[----:B------:R1:W-:Y:S01]  /*0ee0*/  STL [R1+0x28], R4 ;  /* 0x0000280401007387 */ /* 0x0003e20000100800 */
[----:B------:R-:W-:-:S02]  /*0ef0*/  SHF.R.U32.HI R7, RZ, 0x3, R14 ;  /* 0x00000003ff077819 */ /* 0x000fc4000001160e */
[--C-:B------:R-:W-:Y:S01]  /*0f00*/  LOP3.LUT R10, R14, 0x70, R16.reuse, 0xf8, !PT ;  /* 0x000000700e0a7812 */ /* 0x100fe200078ef810 */
[----:B------:R2:W-:Y:S01]  /*0f10*/  STL [R1+0x50], R5 ;  /* 0x0000500501007387 */ /* 0x0005e20000100800 */
[----:B------:R-:W-:Y:S02]  /*0f20*/  SHF.R.U32.HI R8, RZ, 0x3, R13 ;  /* 0x00000003ff087819 */ /* 0x000fe4000001160d */
[----:B0-----:R-:W-:Y:S01]  /*0f30*/  LOP3.LUT R13, R13, 0x70, R16, 0xf8, !PT ;  /* 0x000000700d0d7812 */ /* 0x001fe200078ef810 */
[----:B------:R-:W-:Y:S01]  /*0f40*/  STL [R1+0x24], R9 ;  /* 0x0000240901007387 */ /* 0x000fe20000100800 */
[----:B------:R-:W-:Y:S02]  /*0f50*/  LOP3.LUT R10, R9, R10, R7, 0xf6, !PT ;  /* 0x0000000a090a7212 */ /* 0x000fe400078ef607 */
[----:B-1----:R-:W-:Y:S01]  /*0f60*/  LOP3.LUT R4, R6, 0xfffffc00, RZ, 0xc0, !PT ;  /* 0xfffffc0006047812 */ /* 0x002fe200078ec0ff */
[----:B------:R-:W-:Y:S01]  /*0f70*/  STL [R1+0x20], R12 ;  /* 0x0000200c01007387 */ /* 0x000fe20000100800 */
[----:B------:R-:W-:-:S02]  /*0f80*/  LOP3.LUT R8, R12, R13, R8, 0xf6, !PT ;  /* 0x0000000d0c087212 */ /* 0x000fc400078ef608 */
[----:B--2---:R-:W-:Y:S01]  /*0f90*/  LOP3.LUT R5, R0, 0x380, RZ, 0xc0, !PT ;  /* 0x0000038000057812 */ /* 0x004fe200078ec0ff */
[----:B------:R-:W-:Y:S01]  /*0fa0*/  STL [R1], RZ ;  /* 0x000000ff01007387 */ /* 0x000fe20000100800 */
[C---:B------:R-:W-:Y:S01]  /*0fb0*/  IADD3 R3, R19.reuse, R2, RZ ;  /* 0x0000000213037210 */ /* 0x040fe20007ffe0ff */
[----:B------:R-:W-:Y:S01]  /*0fc0*/  IMAD.IADD R2, R19, 0x1, R10 ;  /* 0x0000000113027824 */ /* 0x000fe200078e020a */
[----:B------:R-:W-:Y:S01]  /*0fd0*/  LOP3.LUT R0, R5, 0x70, R16, 0xf8, !PT ;  /* 0x0000007005007812 */ /* 0x000fe200078ef810 */
[----:B------:R0:W-:Y:S01]  /*0fe0*/  STL [R1+0x4], R5 ;  /* 0x0000040501007387 */ /* 0x0001e20000100800 */
[----:B------:R-:W-:Y:S02]  /*0ff0*/  SHF.R.S32.HI R23, RZ, 0x1f, R22 ;  /* 0x0000001fff177819 */ /* 0x000fe40000011416 */
[----:B------:R-:W-:Y:S01]  /*1000*/  SHF.R.S32.HI R17, RZ, 0x1f, R16 ;  /* 0x0000001fff117819 */ /* 0x000fe20000011410 */
[----:B------:R-:W-:Y:S01]  /*1010*/  STL [R1+0x10], R4 ;  /* 0x0000100401007387 */ /* 0x000fe20000100800 */
[----:B0-----:R-:W-:-:S04]  /*1020*/  SHF.R.U32.HI R5, RZ, 0x3, R5 ;  /* 0x00000003ff057819 */ /* 0x001fc80000011605 */
[----:B------:R-:W-:Y:S01]  /*1030*/  LOP3.LUT R0, R4, R0, R5, 0xf6, !PT ;  /* 0x0000000004007212 */ /* 0x000fe200078ef605 */
[----:B------:R-:W-:Y:S04]  /*1040*/  STL [R1+0xc], R5 ;  /* 0x00000c0501007387 */ /* 0x000fe80000100800 */
[----:B------:R-:W-:-:S05]  /*1050*/  IMAD.IADD R0, R19, 0x1, R0 ;  /* 0x0000000113007824 */ /* 0x000fca00078e0200 */
[----:B------:R0:W-:Y:S04]  /*1060*/  STL [R1+0x2c], R0 ;  /* 0x00002c0001007387 */ /* 0x0001e80000100800 */
[----:B------:R1:W-:Y:S04]  /*1070*/  STL [R1+0x4c], R3 ;  /* 0x00004c0301007387 */ /* 0x0003e80000100800 */
[----:B------:R1:W-:Y:S01]  /*1080*/  STL [R1+0x48], R2 ;  /* 0x0000480201007387 */ /* 0x0003e20000100800 */
[----:B0-----:R-:W-:-:S05]  /*1090*/  IMAD.IADD R0, R19, 0x1, R8 ;  /* 0x0000000113007824 */ /* 0x001fca00078e0208 */
[----:B------:R1:W-:Y:S02]  /*10a0*/  STL [R1+0x44], R0 ;  /* 0x0000440001007387 */ /* 0x0003e40000100800 */
.L_x_470:
[----:B01----:R-:W0:Y:S02]  /*10b0*/  LDC.64 R2, c[0x0][0xc60] ;  /* 0x00031800ff027b82 */ /* 0x003e240000000a00 */
[----:B0-----:R-:W-:-:S05]  /*10c0*/  IMAD.WIDE R2, R127, 0x4, R2 ;  /* 0x000000047f027825 */ /* 0x001fca00078e0202 */
[----:B------:R0:W2:Y:S01]  /*10d0*/  LDG.E R0, desc[UR42][R2.64] ;  /* 0x0000002a02007981 */ /* 0x0000a2000c1e1900 */
[----:B------:R-:W-:Y:S05]  /*10e0*/  YIELD ;  /* 0x0000000000007946 */ /* 0x000fea0003800000 */
[----:B------:R-:W-:Y:S01]  /*10f0*/  ULDC.64 UR4, c[0x0][0xa28] ;  /* 0x00028a0000047ab9 */ /* 0x000fe20000000a00 */
[----:B------:R-:W-:Y:S01]  /*1100*/  ULDC.64 UR8, c[0x0][0xa18] ;  /* 0x0002860000087ab9 */ /* 0x000fe20000000a00 */
[----:B------:R-:W-:Y:S01]  /*1110*/  ISETP.NE.U32.AND P1, PT, RZ, UR4, PT ;  /* 0x00000004ff007c0c */ /* 0x000fe2000bf25070 */
[----:B------:R-:W-:Y:S01]  /*1120*/  ULDC.64 UR6, c[0x0][0xa08] ;  /* 0x0002820000067ab9 */ /* 0x000fe20000000a00 */
[----:B0-----:R-:W-:Y:S01]  /*1130*/  MOV R3, RZ ;  /* 0x000000ff00037202 */ /* 0x001fe20000000f00 */
[----:B-----5:R-:W-:Y:S01]  /*1140*/  IMAD.MOV.U32 R29, RZ, RZ, RZ ;  /* 0x000000ffff1d7224 */ /* 0x020fe200078e00ff */
[----:B------:R-:W-:-:S02]  /*1150*/  ISETP.NE.AND.EX P1, PT, RZ, UR5, PT, P1 ;  /* 0x00000005ff007c0c */ /* 0x000fc4000bf25310 */
[----:B------:R-:W-:-:S04]  /*1160*/  ISETP.NE.U32.AND P0, PT, RZ, UR6, PT ;  /* 0x00000006ff007c0c */ /* 0x000fc8000bf05070 */
[----:B------:R-:W-:Y:S02]  /*1170*/  ISETP.NE.AND.EX P0, PT, RZ, UR7, PT, P0 ;  /* 0x00000007ff007c0c */ /* 0x000fe4000bf05300 */
[----:B--2---:R-:W-:Y:S01]  /*1180*/  SHF.R.S32.HI R6, RZ, 0x1f, R0 ;  /* 0x0000001fff067819 */ /* 0x004fe20000011400 */
[----:B------:R-:W-:-:S04]  /*1190*/  IMAD.SHL.U32 R28, R0, 0x4, RZ ;  /* 0x00000004001c7824 */ /* 0x000fc800078e00ff */
[C---:B---34-:R-:W-:Y:S01]  /*11a0*/  @P1 LEA R4, P2, R0.reuse, UR4, 0x2 ;  /* 0x0000000400041c11 */ /* 0x058fe2000f8410ff */
[----:B------:R-:W-:Y:S01]  /*11b0*/  STL [R1+0x1c], R0 ;  /* 0x00001c0001007387 */ /* 0x000fe20000100800 */
[C-C-:B------:R-:W-:Y:S02]  /*11c0*/  SHF.L.U64.HI R30, R0.reuse, 0x2, R6.reuse ;  /* 0x00000002001e7819 */ /* 0x140fe40000010206 */
[----:B------:R-:W-:Y:S01]  /*11d0*/  @P1 LEA.HI.X R5, R0, UR5, R6, 0x2, P2 ;  /* 0x0000000500051c11 */ /* 0x000fe200090f1406 */
[----:B------:R0:W-:Y:S01]  /*11e0*/  STL [R1+0x38], R6 ;  /* 0x0000380601007387 */ /* 0x0001e20000100800 */
[----:B------:R-:W-:Y:S01]  /*11f0*/  ISETP.NE.U32.AND P2, PT, RZ, UR8, PT ;  /* 0x00000008ff007c0c */ /* 0x000fe2000bf45070 */
[----:B------:R-:W-:Y:S01]  /*1200*/  ULDC UR4, c[0x0][0x288] ;  /* 0x0000a20000047ab9 */ /* 0x000fe20000000800 */
[----:B------:R-:W-:Y:S01]  /*1210*/  IADD3 R8, P3, R28, UR6, RZ ;  /* 0x000000061c087c10 */ /* 0x000fe2000ff7e0ff */
[----:B------:R1:W5:Y:S01]  /*1220*/  @P1 LDG.E R3, desc[UR42][R4.64] ;  /* 0x0000002a04031981 */ /* 0x000362000c1e1900 */
[----:B------:R-:W-:Y:S01]  /*1230*/  ISETP.NE.AND.EX P2, PT, RZ, UR9, PT, P2 ;  /* 0x00000009ff007c0c */ /* 0x000fe2000bf45320 */
[----:B------:R-:W-:Y:S01]  /*1240*/  IMAD.U32 R130, RZ, RZ, UR4 ;  /* 0x00000004ff827e24 */ /* 0x000fe2000f8e00ff */
[----:B------:R-:W-:Y:S01]  /*1250*/  IADD3.X R9, R30, UR7, RZ, P3, !PT ;  /* 0x000000071e097c10 */ /* 0x000fe20009ffe4ff */
[----:B------:R-:W-:-:S04]  /*1260*/  ULDC.64 UR4, c[0x0][0x3f8] ;  /* 0x0000fe0000047ab9 */ /* 0x000fc80000000a00 */
[----:B------:R1:W5:Y:S06]  /*1270*/  @P0 LDG.E R29, desc[UR42][R8.64] ;  /* 0x0000002a081d0981 */ /* 0x00036c000c1e1900 */
[----:B0-----:R-:W-:-:S04]  /*1280*/  @P2 IADD3 R6, P1, R28, UR8, RZ ;  /* 0x000000081c062c10 */ /* 0x001fc8000ff3e0ff */
[----:B------:R-:W-:-:S05]  /*1290*/  @P2 IADD3.X R7, R30, UR9, RZ, P1, !PT ;  /* 0x000000091e072c10 */ /* 0x000fca0008ffe4ff */
[----:B------:R1:W5:Y:S01]  /*12a0*/  @P2 LDG.E R130, desc[UR42][R6.64] ;  /* 0x0000002a06822981 */ /* 0x000362000c1e1900 */
[----:B------:R-:W-:-:S03]  /*12b0*/  UISETP.NE.U32.AND UP0, UPT, UR4, URZ, UPT ;  /* 0x0000003f0400728c */ /* 0x000fc6000bf05070 */
[----:B------:R-:W-:Y:S01]  /*12c0*/  ULDC UR4, c[0x0][0x404] ;  /* 0x0001010000047ab9 */ /* 0x000fe20000000800 */
[----:B------:R-:W-:-:S03]  /*12d0*/  UISETP.NE.AND.EX UP0, UPT, UR5, URZ, UPT, UP0 ;  /* 0x0000003f0500728c */ /* 0x000fc6000bf05300 */
[----:B------:R-:W-:Y:S01]  /*12e0*/  ULDC UR5, c[0x0][0x2e0] ;  /* 0x0000b80000057ab9 */ /* 0x000fe20000000800 */
[----:B------:R-:W-:-:S04]  /*12f0*/  USEL UR4, UR4, 0x1, UP0 ;  /* 0x0000000104047887 */ /* 0x000fc80008000000 */
[----:B------:R-:W-:-:S03]  /*1300*/  UIMAD UR4, UR4, UR5, URZ ;  /* 0x00000005040472a4 */ /* 0x000fc6000f8e023f */
[----:B------:R-:W-:Y:S02]  /*1310*/  ULDC UR5, c[0x0][0x338] ;  /* 0x0000ce0000057ab9 */ /* 0x000fe40000000800 */
[----:B------:R-:W-:Y:S02]  /*1320*/  IMAD.U32 R2, RZ, RZ, UR5 ;  /* 0x00000005ff027e24 */ /* 0x000fe4000f8e00ff */
[----:B------:R-:W-:Y:S01]  /*1330*/  IMAD.U32 R26, RZ, RZ, UR4 ;  /* 0x00000004ff1a7e24 */ /* 0x000fe2000f8e00ff */
[----:B------:R-:W-:Y:S01]  /*1340*/  MOV R27, R0 ;  /* 0x00000000001b7202 */ /* 0x000fe20000000f00 */
[----:B-1----:R-:W-:Y:S06]  /*1350*/  @P2 BRA `(.L_x_290) ;  /* 0x0000000000242947 */ /* 0x002fec0003800000 */
[----:B------:R-:W-:Y:S02]  /*1360*/  ULDC.64 UR4, c[0x0][0xa00] ;  /* 0x0002800000047ab9 */ /* 0x000fe40000000a00 */
[----:B------:R-:W-:-:S04]  /*1370*/  ISETP.NE.U32.AND P1, PT, RZ, UR4, PT ;  /* 0x00000004ff007c0c */ /* 0x000fc8000bf25070 */
[----:B------:R-:W-:-:S13]  /*1380*/  ISETP.NE.AND.EX P1, PT, RZ, UR5, PT, P1 ;  /* 0x00000005ff007c0c */ /* 0x000fda000bf25310 */
[----:B------:R-:W-:Y:S05]  /*1390*/  @!P1 BRA `(.L_x_290) ;  /* 0x0000000000149947 */ /* 0x000fea0003800000 */
[----:B------:R-:W0:Y:S02]  /*13a0*/  LDC.64 R4, c[0x0][0xa00] ;  /* 0x00028000ff047b82 */ /* 0x000e240000000a00 */
[----:B0-----:R-:W-:-:S05]  /*13b0*/  IMAD.WIDE R4, R27, 0x4, R4 ;  /* 0x000000041b047825 */ /* 0x001fca00078e0204 */
[----:B-----5:R-:W2:Y:S04]  /*13c0*/  LDG.E R130, desc[UR42][R4.64] ;  /* 0x0000002a04827981 */ /* 0x020ea8000c1e1900 */
[----:B------:R-:W2:Y:S02]  /*13d0*/  LDG.E R7, desc[UR42][R4.64+0x4] ;  /* 0x0000042a04077981 */ /* 0x000ea4000c1e1900 */
[----:B--2---:R-:W-:-:S07]  /*13e0*/  IMAD.IADD R130, R7, 0x1, -R130 ;  /* 0x0000000107827824 */ /* 0x004fce00078e0a82 */
.L_x_290:
[----:B------:R-:W-:Y:S01]  /*13f0*/  ULDC.64 UR4, c[0x0][0xa20] ;  /* 0x0002880000047ab9 */ /* 0x000fe20000000a00 */
[----:B------:R0:W-:Y:S01]  /*1400*/  STL [R1+0x3c], R125 ;  /* 0x00003c7d01007387 */ /* 0x0001e20000100800 */
[----:B------:R-:W-:-:S03]  /*1410*/  ISETP.NE.U32.AND P1, PT, RZ, UR4, PT ;  /* 0x00000004ff007c0c */ /* 0x000fc6000bf25070 */
[----:B------:R0:W-:Y:S01]  /*1420*/  STL [R1+0x34], R126 ;  /* 0x0000347e01007387 */ /* 0x0001e20000100800 */
[----:B------:R-:W-:-:S13]  /*1430*/  ISETP.NE.AND.EX P1, PT, RZ, UR5, PT, P1 ;  /* 0x00000005ff007c0c */ /* 0x000fda000bf25310 */
[----:B0-----:R-:W-:Y:S05]  /*1440*/  @!P1 BRA `(.L_x_291) ;  /* 0x0000000000109947 */ /* 0x001fea0003800000 */
[----:B------:R-:W-:-:S04]  /*1450*/  IADD3 R4, P0, R28, UR4, RZ ;  /* 0x000000041c047c10 */ /* 0x000fc8000ff1e0ff */
[----:B------:R-:W-:-:S05]  /*1460*/  IADD3.X R5, R30, UR5, RZ, P0, !PT ;  /* 0x000000051e057c10 */ /* 0x000fca00087fe4ff */
[----:B------:R0:W5:Y:S01]  /*1470*/  LDG.E R26, desc[UR42][R4.64] ;  /* 0x0000002a041a7981 */ /* 0x000162000c1e1900 */
[----:B------:R-:W-:Y:S05]  /*1480*/  BRA `(.L_x_292) ;  /* 0x0000000000107947 */ /* 0x000fea0003800000 */
.L_x_291:
[----:B------:R-:W-:Y:S05]  /*1490*/  @!P0 BRA `(.L_x_292) ;  /* 0x00000000000c8947 */ /* 0x000fea0003800000 */
[----:B------:R-:W2:Y:S04]  /*14a0*/  LDG.E R5, desc[UR42][R8.64] ;  /* 0x0000002a08057981 */ /* 0x000ea8000c1e1900 */
[----:B------:R-:W2:Y:S02]  /*14b0*/  LDG.E R26, desc[UR42][R8.64+0x4] ;  /* 0x0000042a081a7981 */ /* 0x000ea4000c1e1900 */
[----:B--2---:R-:W-:-:S07]  /*14c0*/  IMAD.IADD R26, R26, 0x1, -R5 ;  /* 0x000000011a1a7824 */ /* 0x004fce00078e0a05 */
.L_x_292:
[----:B------:R-:W-:Y:S02]  /*14d0*/  ULDC.64 UR4, c[0x0][0xa10] ;  /* 0x0002840000047ab9 */ /* 0x000fe40000000a00 */
[----:B------:R-:W-:-:S04]  /*14e0*/  ISETP.NE.U32.AND P0, PT, RZ, UR4, PT ;  /* 0x00000004ff007c0c */ /* 0x000fc8000bf05070 */
[----:B------:R-:W-:Y:S01]  /*14f0*/  ISETP.NE.AND.EX P0, PT, RZ, UR5, PT, P0 ;  /* 0x00000005ff007c0c */ /* 0x000fe2000bf05300 */
[----:B-----5:R-:W-:Y:S01]  /*1500*/  IMAD.IADD R11, R26, 0x1, -R3 ;  /* 0x000000011a0b7824 */ /* 0x020fe200078e0a03 */
[----:B------:R-:W-:-:S11]  /*1510*/  ULDC.64 UR4, c[0x0][0xa30] ;  /* 0x00028c0000047ab9 */ /* 0x000fd60000000a00 */
[----:B0-----:R-:W0:Y:S02]  /*1520*/  @P0 LDC.64 R4, c[0x0][0xa10] ;  /* 0x00028400ff040b82 */ /* 0x001e240000000a00 */
[----:B0-----:R-:W-:-:S05]  /*1530*/  @P0 IMAD.WIDE R4, R27, 0x4, R4 ;  /* 0x000000041b040825 */ /* 0x001fca00078e0204 */
[----:B------:R-:W2:Y:S04]  /*1540*/  @P0 LDG.E R0, desc[UR42][R4.64] ;  /* 0x0000002a04000981 */ /* 0x000ea8000c1e1900 */
[----:B------:R-:W2:Y:S01]  /*1550*/  @P0 LDG.E R9, desc[UR42][R4.64+0x4] ;  /* 0x0000042a04090981 */ /* 0x000ea2000c1e1900 */
[----:B------:R-:W-:Y:S01]  /*1560*/  IMAD.MOV R24, RZ, RZ, -R11 ;  /* 0x000000ffff187224 */ /* 0x000fe200078e0a0b */
[----:B------:R-:W-:Y:S02]  /*1570*/  ISETP.NE.U32.AND P1, PT, RZ, UR4, PT ;  /* 0x00000004ff007c0c */ /* 0x000fe4000bf25070 */
[----:B------:R-:W-:Y:S02]  /*1580*/  MOV R119, R26 ;  /* 0x0000001a00777202 */ /* 0x000fe40000000f00 */
[----:B------:R-:W-:-:S02]  /*1590*/  VIMNMX R24, RZ, R24, !PT ;  /* 0x00000018ff187248 */ /* 0x000fc40007fe0100 */
[----:B------:R-:W-:-:S13]  /*15a0*/  ISETP.NE.AND.EX P1, PT, RZ, UR5, PT, P1 ;  /* 0x00000005ff007c0c */ /* 0x000fda000bf25310 */
[----:B------:R-:W-:-:S04]  /*15b0*/  @P1 IADD3 R6, P2, R28, UR4, RZ ;  /* 0x000000041c061c10 */ /* 0x000fc8000ff5e0ff */
[----:B------:R-:W-:-:S05]  /*15c0*/  @P1 IADD3.X R7, R30, UR5, RZ, P2, !PT ;  /* 0x000000051e071c10 */ /* 0x000fca00097fe4ff */
[----:B------:R0:W5:Y:S01]  /*15d0*/  @P1 LDG.E R119, desc[UR42][R6.64] ;  /* 0x0000002a06771981 */ /* 0x000162000c1e1900 */
[----:B--2---:R-:W-:-:S04]  /*15e0*/  @P0 IMAD.IADD R2, R9, 0x1, -R0 ;  /* 0x0000000109020824 */ /* 0x004fc800078e0a00 */
[----:B------:R-:W-:-:S05]  /*15f0*/  IMAD.IADD R127, R11, 0x1, R2 ;  /* 0x000000010b7f7824 */ /* 0x000fca00078e0202 */
[----:B------:R-:W-:-:S04]  /*1600*/  IADD3 R0, R127, 0x7f, RZ ;  /* 0x0000007f7f007810 */ /* 0x000fc80007ffe0ff */
[----:B------:R-:W-:-:S04]  /*1610*/  SHF.R.S32.HI R3, RZ, 0x1f, R0 ;  /* 0x0000001fff037819 */ /* 0x000fc80000011400 */
[----:B------:R-:W-:-:S04]  /*1620*/  LEA.HI R3, R3, R0, RZ, 0x7 ;  /* 0x0000000003037211 */ /* 0x000fc800078f38ff */
[----:B------:R-:W-:Y:S02]  /*1630*/  LOP3.LUT R5, R3, 0xffffff80, RZ, 0xc0, !PT ;  /* 0xffffff8003057812 */ /* 0x000fe400078ec0ff */
[----:B------:R-:W-:Y:S02]  /*1640*/  SHF.R.S32.HI R153, RZ, 0x7, R3 ;  /* 0x00000007ff997819 */ /* 0x000fe40000011403 */
[----:B------:R-:W-:-:S04]  /*1650*/  VIADDMNMX R5, R5, -R11, R2, PT ;  /* 0x8000000b05057246 */ /* 0x000fc80003800102 */
[----:B------:R-:W-:Y:S02]  /*1660*/  ISETP.GT.AND P0, PT, R5, R24, PT ;  /* 0x000000180500720c */ /* 0x000fe40003f04270 */
[----:B------:R-:W-:-:S05]  /*1670*/  SHF.R.U32.HI R24, RZ, 0x7, R24 ;  /* 0x00000007ff187819 */ /* 0x000fca0000011618 */
[----:B------:R-:W-:-:S06]  /*1680*/  IMAD.MOV.U32 R25, RZ, RZ, R24 ;  /* 0x000000ffff197224 */ /* 0x000fcc00078e0018 */
[----:B------:R-:W-:-:S05]  /*1690*/  @P0 VIADD R0, R5, 0x7f ;  /* 0x0000007f05000836 */ /* 0x000fca0000000000 */
[----:B------:R-:W-:-:S04]  /*16a0*/  @P0 SHF.R.S32.HI R5, RZ, 0x1f, R0 ;  /* 0x0000001fff050819 */ /* 0x000fc80000011400 */
[----:B------:R-:W-:-:S04]  /*16b0*/  @P0 LEA.HI R5, R5, R0, RZ, 0x7 ;  /* 0x0000000005050211 */ /* 0x000fc800078f38ff */
[----:B------:R-:W-:Y:S02]  /*16c0*/  @P0 SHF.R.S32.HI R25, RZ, 0x7, R5 ;  /* 0x00000007ff190819 */ /* 0x000fe40000011405 */
[----:B------:R-:W-:Y:S02]  /*16d0*/  PLOP3.LUT P0, PT, PT, PT, PT, 0x80, 0x0 ;  /* 0x000000000000781c */ /* 0x000fe40003f0f070 */
[----:B------:R-:W-:-:S13]  /*16e0*/  ISETP.GT.AND P1, PT, R25, R24, PT ;  /* 0x000000181900720c */ /* 0x000fda0003f24270 */
[----:B0-----:R-:W-:Y:S05]  /*16f0*/  @!P1 BRA `(.L_x_293) ;  /* 0x000000a800589947 */ /* 0x001fea0003800000 */
[----:B------:R-:W-:Y:S01]  /*1700*/  IADD3 R0, R19, 0x28400, RZ ;  /* 0x0002840013007810 */ /* 0x000fe20007ffe0ff */
[----:B------:R-:W-:Y:S03]  /*1710*/  BSSY B6, `(.L_x_294) ;  /* 0x0000013000067945 */ /* 0x000fe60003800000 */
[----:B------:R-:W-:-:S13]  /*1720*/  LOP3.LUT P0, RZ, R0, 0x3ff, RZ, 0xc0, !PT ;  /* 0x000003ff00ff7812 */ /* 0x000fda000780c0ff */
[----:B------:R-:W-:Y:S05]  /*1730*/  @!P0 BRA `(.L_x_295) ;  /* 0x0000000000408947 */ /* 0x000fea0003800000 */
[----:B------:R-:W-:Y:S01]  /*1740*/  MOV R0, 0x0 ;  /* 0x0000000000007802 */ /* 0x000fe20000000f00 */
[----:B------:R-:W-:Y:S01]  /*1750*/  ULDC.64 UR4, c[0x4][0x1c8] ;  /* 0x0100720000047ab9 */ /* 0x000fe20000000a00 */
[----:B------:R-:W-:Y:S01]  /*1760*/  ULDC.64 UR6, c[0x4][0x130] ;  /* 0x01004c0000067ab9 */ /* 0x000fe20000000a00 */
[----:B------:R-:W-:Y:S01]  /*1770*/  IMAD.U32 R4, RZ, RZ, UR4 ;  /* 0x00000004ff047e24 */ /* 0x000fe2000f8e00ff */
[----:B------:R0:W1:Y:S01]  /*1780*/  LDC.64 R14, c[0x4][R0] ;  /* 0x01000000000e7b82 */ /* 0x0000620000000a00 */
[----:B------:R-:W-:Y:S01]  /*1790*/  IMAD.U32 R5, RZ, RZ, UR5 ;  /* 0x00000005ff057e24 */ /* 0x000fe2000f8e00ff */
[----:B------:R-:W-:Y:S01]  /*17a0*/  ULDC.64 UR4, c[0x4][0x1d0] ;  /* 0x0100740000047ab9 */ /* 0x000fe20000000a00 */
[----:B------:R-:W-:Y:S01]  /*17b0*/  IMAD.U32 R10, RZ, RZ, UR6 ;  /* 0x00000006ff0a7e24 */ /* 0x000fe2000f8e00ff */
[----:B------:R-:W-:Y:S01]  /*17c0*/  MOV R7, UR5 ;  /* 0x0000000500077c02 */ /* 0x000fe20008000f00 */
[----:B------:R-:W-:Y:S01]  /*17d0*/  IMAD.U32 R6, RZ, RZ, UR4 ;  /* 0x00000004ff067e24 */ /* 0x000fe2000f8e00ff */
[----:B------:R-:W-:Y:S01]  /*17e0*/  MOV R12, 0x1 ;  /* 0x00000001000c7802 */ /* 0x000fe20000000f00 */
[----:B------:R-:W-:-:S02]  /*17f0*/  IMAD.U32 R11, RZ, RZ, UR7 ;  /* 0x00000007ff0b7e24 */ /* 0x000fc4000f8e00ff */
[----:B------:R-:W-:Y:S02]  /*1800*/  IMAD.MOV.U32 R8, RZ, RZ, 0x70 ;  /* 0x00000070ff087424 */ /* 0x000fe400078e00ff */
[----:B0-----:R-:W-:-:S07]  /*1810*/  IMAD.MOV.U32 R13, RZ, RZ, RZ ;  /* 0x000000ffff0d7224 */ /* 0x001fce00078e00ff */
[----:B------:R-:W-:-:S07]  /*1820*/  LEPC R20, `(.L_x_295) ;  /* 0x000000001014794e */ /* 0x000fce0000000000 */
[----:B-1---5:R-:W-:Y:S05]  /*1830*/  CALL.ABS.NOINC R14 ;  /* 0x000000000e007343 */ /* 0x022fea0003c00000 */
.L_x_295:
[----:B------:R-:W-:Y:S05]  /*1840*/  BSYNC B6 ;  /* 0x0000000000067941 */ /* 0x000fea0003800000 */
.L_x_294:
[----:B------:R-:W-:Y:S01]  /*1850*/  VIADD R0, R19, 0x10400 ;  /* 0x0001040013007836 */ /* 0x000fe20000000000 */
[----:B------:R-:W-:Y:S04]  /*1860*/  BSSY B6, `(.L_x_296) ;  /* 0x0000013000067945 */ /* 0x000fe80003800000 */
[----:B------:R-:W-:-:S13]  /*1870*/  LOP3.LUT P0, RZ, R0, 0x3ff, RZ, 0xc0, !PT ;  /* 0x000003ff00ff7812 */ /* 0x000fda000780c0ff */
[----:B------:R-:W-:Y:S05]  /*1880*/  @!P0 BRA `(.L_x_297) ;  /* 0x0000000000408947 */ /* 0x000fea0003800000 */
[----:B------:R-:W-:Y:S01]  /*1890*/  MOV R0, 0x0 ;  /* 0x0000000000007802 */ /* 0x000fe20000000f00 */
[----:B------:R-:W-:Y:S01]  /*18a0*/  ULDC.64 UR4, c[0x4][0x1c8] ;  /* 0x0100720000047ab9 */ /* 0x000fe20000000a00 */
[----:B------:R-:W-:Y:S01]  /*18b0*/  ULDC.64 UR6, c[0x4][0x130] ;  /* 0x01004c0000067ab9 */ /* 0x000fe20000000a00 */
[----:B------:R-:W-:Y:S01]  /*18c0*/  IMAD.U32 R4, RZ, RZ, UR4 ;  /* 0x00000004ff047e24 */ /* 0x000fe2000f8e00ff */
[----:B------:R0:W1:Y:S01]  /*18d0*/  LDC.64 R14, c[0x4][R0] ;  /* 0x01000000000e7b82 */ /* 0x0000620000000a00 */
[----:B------:R-:W-:Y:S01]  /*18e0*/  MOV R5, UR5 ;  /* 0x0000000500057c02 */ /* 0x000fe20008000f00 */
[----:B------:R-:W-:Y:S01]  /*18f0*/  ULDC.64 UR4, c[0x4][0x1d0] ;  /* 0x0100740000047ab9 */ /* 0x000fe20000000a00 */
[----:B------:R-:W-:Y:S01]  /*1900*/  IMAD.U32 R10, RZ, RZ, UR6 ;  /* 0x00000006ff0a7e24 */ /* 0x000fe2000f8e00ff */
[----:B------:R-:W-:Y:S01]  /*1910*/  MOV R11, UR7 ;  /* 0x00000007000b7c02 */ /* 0x000fe20008000f00 */
[----:B------:R-:W-:Y:S02]  /*1920*/  IMAD.U32 R6, RZ, RZ, UR4 ;  /* 0x00000004ff067e24 */ /* 0x000fe4000f8e00ff */
[----:B------:R-:W-:-:S02]  /*1930*/  IMAD.U32 R7, RZ, RZ, UR5 ;  /* 0x00000005ff077e24 */ /* 0x000fc4000f8e00ff */
[----:B------:R-:W-:Y:S02]  /*1940*/  IMAD.MOV.U32 R8, RZ, RZ, 0x70 ;  /* 0x00000070ff087424 */ /* 0x000fe400078e00ff */
[----:B------:R-:W-:Y:S02]  /*1950*/  IMAD.MOV.U32 R12, RZ, RZ, 0x1 ;  /* 0x00000001ff0c7424 */ /* 0x000fe400078e00ff */
[----:B0-----:R-:W-:-:S07]  /*1960*/  IMAD.MOV.U32 R13, RZ, RZ, RZ ;  /* 0x000000ffff0d7224 */ /* 0x001fce00078e00ff */
[----:B------:R-:W-:-:S07]  /*1970*/  LEPC R20, `(.L_x_297) ;  /* 0x000000001014794e */ /* 0x000fce0000000000 */
[----:B-1---5:R-:W-:Y:S05]  /*1980*/  CALL.ABS.NOINC R14 ;  /* 0x000000000e007343 */ /* 0x022fea0003c00000 */
.L_x_297:
[----:B------:R-:W-:Y:S05]  /*1990*/  BSYNC B6 ;  /* 0x0000000000067941 */ /* 0x000fea0003800000 */
.L_x_296:
[----:B------:R-:W-:Y:S01]  /*19a0*/  ULDC.64 UR4, c[0x0][0x9f8] ;  /* 0x00027e0000047ab9 */ /* 0x000fe20000000a00 */
[----:B------:R-:W0:Y:S01]  /*19b0*/  S2R R20, SR_TID.X ;  /* 0x0000000000147919 */ /* 0x000e220000002100 */
[----:B------:R-:W-:Y:S01]  /*19c0*/  ISETP.NE.U32.AND P0, PT, RZ, UR4, PT ;  /* 0x00000004ff007c0c */ /* 0x000fe2000bf05070 */
[----:B------:R-:W1:Y:S08]  /*19d0*/  LDC R0, c[0x0][0x428] ;  /* 0x00010a00ff007b82 */ /* 0x000e700000000800 */
[----:B------:R-:W2:Y:S01]  /*19e0*/  LDC.64 R102, c[0x0][0x2f0] ;  /* 0x0000bc00ff667b82 */ /* 0x000ea20000000a00 */
[----:B------:R-:W-:Y:S01]  /*19f0*/  ISETP.NE.AND.EX P0, PT, RZ, UR5, PT, P0 ;  /* 0x00000005ff007c0c */ /* 0x000fe2000bf05300 */
[----:B------:R-:W3:Y:S01]  /*1a00*/  LDL R39, [R1+0x4] ;  /* 0x0000040001277983 */ /* 0x000ee20000100800 */
[----:B------:R-:W-:Y:S01]  /*1a10*/  IADD3 R45, R29, R26, RZ ;  /* 0x0000001a1d2d7210 */ /* 0x000fe20007ffe0ff */
[----:B------:R-:W-:-:S02]  /*1a20*/  ULDC.64 UR6, c[0x0][0xa08] ;  /* 0x0002820000067ab9 */ /* 0x000fc40000000a00 */
[----:B------:R-:W4:Y:S02]  /*1a30*/  LDL R14, [R1+0x18] ;  /* 0x00001800010e7983 */ /* 0x000f240000100800 */
[----:B------:R-:W2:Y:S02]  /*1a40*/  LDC R121, c[0x0][0x3d4] ;  /* 0x0000f500ff797b82 */ /* 0x000ea40000000800 */
[----:B------:R-:W3:Y:S04]  /*1a50*/  LDL R36, [R1+0xc] ;  /* 0x00000c0001247983 */ /* 0x000ee80000100800 */
[----:B------:R-:W-:Y:S01]  /*1a60*/  @P0 IADD3 R4, P1, R28, UR4, RZ ;  /* 0x000000041c040c10 */ /* 0x000fe2000ff3e0ff */
[----:B------:R-:W3:Y:S01]  /*1a70*/  LDL R38, [R1+0x14] ;  /* 0x0000140001267983 */ /* 0x000ee20000100800 */
[----:B------:R-:W2:Y:S02]  /*1a80*/  LDC.64 R112, c[0x0][0x3d8] ;  /* 0x0000f600ff707b82 */ /* 0x000ea40000000a00 */
[----:B------:R-:W-:Y:S01]  /*1a90*/  @P0 IADD3.X R5, R30, UR5, RZ, P1, !PT ;  /* 0x000000051e050c10 */ /* 0x000fe20008ffe4ff */
[----:B------:R-:W3:Y:S01]  /*1aa0*/  LDL R35, [R1+0x10] ;  /* 0x0000100001237983 */ /* 0x000ee20000100800 */
[----:B0-----:R-:W-:-:S03]  /*1ab0*/  SHF.R.U32.HI R32, RZ, 0x7, R20 ;  /* 0x00000007ff207819 */ /* 0x001fc60000011614 */
[----:B------:R0:W4:Y:S01]  /*1ac0*/  @P0 LDG.E R27, desc[UR42][R4.64] ;  /* 0x0000002a041b0981 */ /* 0x000122000c1e1900 */
[----:B-1----:R-:W-:Y:S01]  /*1ad0*/  ISETP.NE.AND P0, PT, R0, 0x1, PT ;  /* 0x000000010000780c */ /* 0x002fe20003f05270 */
[----:B------:R-:W-:Y:S01]  /*1ae0*/  ULDC.64 UR4, c[0x0][0x2f8] ;  /* 0x0000be0000047ab9 */ /* 0x000fe20000000a00 */
[----:B------:R-:W-:Y:S01]  /*1af0*/  SHF.R.S32.HI R33, RZ, 0x1f, R45 ;  /* 0x0000001fff217819 */ /* 0x000fe2000001142d */
[----:B------:R-:W3:Y:S04]  /*1b00*/  LDL R31, [R1+0x24] ;  /* 0x00002400011f7983 */ /* 0x000ee80000100800 */
[----:B------:R-:W3:Y:S01]  /*1b10*/  LDL R20, [R1+0x20] ;  /* 0x0000200001147983 */ /* 0x000ee20000100800 */
[-C--:B--2---:R-:W-:Y:S02]  /*1b20*/  IMAD R6, R33, R102.reuse, RZ ;  /* 0x0000006621067224 */ /* 0x084fe400078e02ff */
[----:B0-----:R-:W-:Y:S01]  /*1b30*/  IMAD.WIDE.U32 R4, R45, R102, RZ ;  /* 0x000000662d047225 */ /* 0x001fe200078e00ff */
[----:B------:R-:W2:Y:S02]  /*1b40*/  LDL R34, [R1+0x28] ;  /* 0x0000280001227983 */ /* 0x000ea40000100800 */
[----:B------:R-:W0:Y:S08]  /*1b50*/  @P0 LDC R3, c[0x0][0x42c] ;  /* 0x00010b00ff030b82 */ /* 0x000e300000000800 */
[----:B------:R-:W1:Y:S01]  /*1b60*/  @P0 LDC R7, c[0x0][0x430] ;  /* 0x00010c00ff070b82 */ /* 0x000e620000000800 */
[----:B0-----:R-:W-:-:S04]  /*1b70*/  @P0 IMAD.HI.U32 R0, R126, R3, RZ ;  /* 0x000000037e000227 */ /* 0x001fc800078e00ff */
[----:B------:R-:W-:Y:S01]  /*1b80*/  IMAD.MOV.U32 R3, RZ, RZ, R126 ;  /* 0x000000ffff037224 */ /* 0x000fe200078e007e */
[----:B-1----:R-:W-:Y:S01]  /*1b90*/  @P0 SHF.R.U32.HI R3, RZ, R7, R0 ;  /* 0x00000007ff030219 */ /* 0x002fe20000011600 */
[----:B------:R-:W-:Y:S01]  /*1ba0*/  IMAD R7, R45, R103, R6 ;  /* 0x000000672d077224 */ /* 0x000fe200078e0206 */
[----:B------:R-:W-:Y:S02]  /*1bb0*/  ISETP.NE.U32.AND P0, PT, RZ, UR6, PT ;  /* 0x00000006ff007c0c */ /* 0x000fe4000bf05070 */
[----:B------:R-:W-:Y:S01]  /*1bc0*/  SHF.R.S32.HI R8, RZ, 0x1f, R3 ;  /* 0x0000001fff087819 */ /* 0x000fe20000011403 */
[----:B------:R-:W-:Y:S01]  /*1bd0*/  IMAD.IADD R5, R5, 0x1, R7 ;  /* 0x0000000105057824 */ /* 0x000fe200078e0207 */
[----:B------:R-:W-:-:S03]  /*1be0*/  ISETP.NE.AND.EX P0, PT, RZ, UR7, PT, P0 ;  /* 0x00000007ff007c0c */ /* 0x000fc6000bf05300 */
[----:B------:R-:W-:Y:S02]  /*1bf0*/  IMAD R6, R8, UR4, RZ ;  /* 0x0000000408067c24 */ /* 0x000fe4000f8e02ff */
[----:B------:R-:W-:-:S04]  /*1c00*/  IMAD.WIDE.U32 R4, R3, UR4, R4 ;  /* 0x0000000403047c25 */ /* 0x000fc8000f8e0004 */
[----:B------:R-:W-:Y:S01]  /*1c10*/  IMAD R7, R3, UR5, R6 ;  /* 0x0000000503077c24 */ /* 0x000fe2000f8e0206 */
[----:B------:R-:W-:-:S03]  /*1c20*/  ULDC.64 UR4, c[0x0][0x300] ;  /* 0x0000c00000047ab9 */ /* 0x000fc60000000a00 */
[----:B------:R-:W-:Y:S01]  /*1c30*/  IMAD.IADD R5, R5, 0x1, R7 ;  /* 0x0000000105057824 */ /* 0x000fe200078e0207 */
[----:B------:R-:W-:Y:S02]  /*1c40*/  ISETP.NE.AND P6, PT, R32, 0x1, PT ;  /* 0x000000012000780c */ /* 0x000fe40003fc5270 */
[----:B------:R-:W-:Y:S01]  /*1c50*/  ISETP.GE.AND P2, PT, R16, R121, PT ;  /* 0x000000791000720c */ /* 0x000fe20003f46270 */
[----:B------:R-:W-:Y:S01]  /*1c60*/  IMAD.SHL.U32 R28, R233, 0x80, RZ ;  /* 0x00000080e91c7824 */ /* 0x000fe200078e00ff */
[----:B-----5:R-:W-:-:S04]  /*1c70*/  SHF.R.S32.HI R29, RZ, 0x1f, R119 ;  /* 0x0000001fff1d7819 */ /* 0x020fc80000011477 */
[----:B------:R-:W-:Y:S01]  /*1c80*/  LOP3.LUT R28, R28, 0x380, RZ, 0xc0, !PT ;  /* 0x000003801c1c7812 */ /* 0x000fe200078ec0ff */
[C---:B------:R-:W-:Y:S01]  /*1c90*/  IMAD.SHL.U32 R92, R102.reuse, 0x20, RZ ;  /* 0x00000020665c7824 */ /* 0x040fe200078e00ff */
[----:B------:R-:W-:Y:S02]  /*1ca0*/  SHF.L.U64.HI R93, R102, 0x5, R103 ;  /* 0x00000005665d7819 */ /* 0x000fe40000010267 */
[----:B------:R-:W-:Y:S01]  /*1cb0*/  SHF.R.U32.HI R21, RZ, 0x3, R28 ;  /* 0x00000003ff157819 */ /* 0x000fe2000001161c */
[----:B------:R-:W-:Y:S02]  /*1cc0*/  IMAD R30, R29, R112, RZ ;  /* 0x000000701d1e7224 */ /* 0x000fe400078e02ff */
[----:B------:R-:W-:-:S04]  /*1cd0*/  IMAD.WIDE.U32 R46, R22, R102, R92 ;  /* 0x00000066162e7225 */ /* 0x000fc800078e005c */
[----:B------:R-:W-:-:S04]  /*1ce0*/  IMAD.WIDE.U32 R42, R22, R102, R16 ;  /* 0x00000066162a7225 */ /* 0x000fc800078e0010 */
[----:B------:R-:W-:Y:S02]  /*1cf0*/  VIADD R131, R32, 0x8 ;  /* 0x0000000820837836 */ /* 0x000fe40000000000 */
[----:B------:R-:W-:Y:S01]  /*1d00*/  IMAD.SHL.U32 R134, R102, 0x80, RZ ;  /* 0x0000008066867824 */ /* 0x000fe200078e00ff */
[----:B----4-:R-:W-:Y:S02]  /*1d10*/  SEL R99, R27, RZ, !P0 ;  /* 0x000000ff1b637207 */ /* 0x010fe40004000000 */
[----:B------:R-:W-:-:S03]  /*1d20*/  SHF.R.S32.HI R0, RZ, 0x1f, R27 ;  /* 0x0000001fff007819 */ /* 0x000fc6000001141b */
[----:B------:R-:W-:Y:S01]  /*1d30*/  IMAD.WIDE.U32 R100, R99, UR4, R4 ;  /* 0x0000000463647c25 */ /* 0x000fe2000f8e0004 */
[----:B------:R-:W-:Y:S01]  /*1d40*/  SEL R10, R0, RZ, !P0 ;  /* 0x000000ff000a7207 */ /* 0x000fe20004000000 */
[----:B------:R-:W0:Y:S04]  /*1d50*/  LDC.64 R4, c[0x0][0x3e8] ;  /* 0x0000fa00ff047b82 */ /* 0x000e280000000a00 */
[----:B------:R-:W-:-:S04]  /*1d60*/  IMAD R0, R10, UR4, RZ ;  /* 0x000000040a007c24 */ /* 0x000fc8000f8e02ff */
[----:B------:R-:W-:Y:S01]  /*1d70*/  IMAD R37, R99, UR5, R0 ;  /* 0x0000000563257c24 */ /* 0x000fe2000f8e0200 */
[----:B------:R-:W-:Y:S05]  /*1d80*/  @!P6 WARPSYNC.ALL ;  /* 0x000000000000e948 */ /* 0x000fea0003800000 */
[----:B------:R-:W-:Y:S02]  /*1d90*/  ULDC.64 UR4, c[0x0][0x320] ;  /* 0x0000c80000047ab9 */ /* 0x000fe40000000a00 */
[----:B------:R-:W-:Y:S02]  /*1da0*/  IMAD R0, R8, UR4, RZ ;  /* 0x0000000408007c24 */ /* 0x000fe4000f8e02ff */
[----:B------:R-:W-:-:S04]  /*1db0*/  IMAD.WIDE.U32 R6, R3, UR4, R16 ;  /* 0x0000000403067c25 */ /* 0x000fc8000f8e0010 */
[----:B------:R-:W-:Y:S01]  /*1dc0*/  IMAD R9, R3, UR5, R0 ;  /* 0x0000000503097c24 */ /* 0x000fe2000f8e0200 */
[----:B------:R-:W-:Y:S01]  /*1dd0*/  ULDC.64 UR4, c[0x0][0x328] ;  /* 0x0000ca0000047ab9 */ /* 0x000fe20000000a00 */
[----:B0-----:R-:W-:Y:S02]  /*1de0*/  IMAD R3, R23, R4, RZ ;  /* 0x0000000417037224 */ /* 0x001fe400078e02ff */
[----:B------:R-:W-:Y:S01]  /*1df0*/  IMAD R0, R10, UR4, RZ ;  /* 0x000000040a007c24 */ /* 0x000fe2000f8e02ff */
[----:B------:R-:W-:Y:S01]  /*1e00*/  IADD3 R7, R7, R9, RZ ;  /* 0x0000000907077210 */ /* 0x000fe20007ffe0ff */
[----:B------:R-:W-:Y:S01]  /*1e10*/  IMAD R89, R22, R5, R3 ;  /* 0x0000000516597224 */ /* 0x000fe200078e0203 */
[--C-:B------:R-:W-:Y:S01]  /*1e20*/  SHF.R.S32.HI R9, RZ, 0x1f, R18.reuse ;  /* 0x0000001fff097819 */ /* 0x100fe20000011412 */
[----:B------:R-:W-:Y:S01]  /*1e30*/  IMAD.MOV.U32 R8, RZ, RZ, R18 ;  /* 0x000000ffff087224 */ /* 0x000fe200078e0012 */
[----:B------:R-:W-:Y:S01]  /*1e40*/  SEL R3, R121, RZ, P2 ;  /* 0x000000ff79037207 */ /* 0x000fe20001000000 */
[----:B------:R-:W-:-:S02]  /*1e50*/  IMAD R53, R99, UR5, R0 ;  /* 0x0000000563357c24 */ /* 0x000fc4000f8e0200 */
[----:B------:R-:W-:Y:S01]  /*1e60*/  IMAD.WIDE.U32 R98, R99, UR4, R6 ;  /* 0x0000000463627c25 */ /* 0x000fe2000f8e0006 */
[----:B------:R-:W-:Y:S01]  /*1e70*/  SHF.R.U32.HI R27, RZ, 0x3, R14 ;  /* 0x00000003ff1b7819 */ /* 0x000fe2000001160e */
[----:B------:R-:W-:Y:S02]  /*1e80*/  ULDC UR4, c[0x0][0x2e4] ;  /* 0x0000b90000047ab9 */ /* 0x000fe40000000800 */
[----:B------:R-:W-:-:S04]  /*1e90*/  IMAD.WIDE.U32 R6, R22, R112, R8 ;  /* 0x0000007016067225 */ /* 0x000fc800078e0008 */
[----:B------:R-:W-:-:S04]  /*1ea0*/  IMAD.WIDE.U32 R8, R22, R4, R8 ;  /* 0x0000000416087225 */ /* 0x000fc800078e0008 */
[----:B------:R-:W-:Y:S02]  /*1eb0*/  IMAD.IADD R3, R16, 0x1, R3 ;  /* 0x0000000110037824 */ /* 0x000fe400078e0203 */
[----:B------:R-:W-:-:S03]  /*1ec0*/  IMAD.MOV.U32 R90, RZ, RZ, R8 ;  /* 0x000000ffff5a7224 */ /* 0x000fc600078e0008 */
[----:B------:R-:W-:-:S04]  /*1ed0*/  SHF.R.S32.HI R8, RZ, 0x1f, R3 ;  /* 0x0000001fff087819 */ /* 0x000fc80000011403 */
[CC--:B------:R-:W-:Y:S02]  /*1ee0*/  LEA.HI R49, R8.reuse, R3.reuse, RZ, 0x4 ;  /* 0x0000000308317211 */ /* 0x0c0fe400078f20ff */
[----:B------:R-:W-:Y:S01]  /*1ef0*/  LEA.HI R3, R8, R3, RZ, 0x7 ;  /* 0x0000000308037211 */ /* 0x000fe200078f38ff */
[----:B------:R-:W-:Y:S02]  /*1f00*/  IMAD R0, R23, R112, RZ ;  /* 0x0000007017007224 */ /* 0x000fe400078e02ff */
[----:B------:R-:W-:-:S04]  /*1f10*/  IMAD.WIDE.U32 R12, R22, R4, R16 ;  /* 0x00000004160c7225 */ /* 0x000fc800078e0010 */
[----:B------:R-:W-:Y:S01]  /*1f20*/  IMAD.SHL.U32 R8, R3, 0x80, RZ ;  /* 0x0000008003087824 */ /* 0x000fe200078e00ff */
[----:B---3--:R-:W-:Y:S01]  /*1f30*/  LOP3.LUT R3, R39, 0x70, R49, 0xf8, !PT ;  /* 0x0000007027037812 */ /* 0x008fe200078ef831 */
[----:B------:R-:W-:Y:S01]  /*1f40*/  IMAD R15, R22, R113, R0 ;  /* 0x00000071160f7224 */ /* 0x000fe200078e0200 */
[----:B------:R-:W-:Y:S01]  /*1f50*/  IADD3 R91, R9, R89, RZ ;  /* 0x00000059095b7210 */ /* 0x000fe20007ffe0ff */
[----:B------:R-:W-:Y:S01]  /*1f60*/  IMAD.IADD R89, R89, 0x1, R13 ;  /* 0x0000000159597824 */ /* 0x000fe200078e020d */
[----:B------:R-:W-:Y:S02]  /*1f70*/  LOP3.LUT R14, R14, 0x70, R49, 0xf8, !PT ;  /* 0x000000700e0e7812 */ /* 0x000fe400078ef831 */
[----:B------:R-:W-:Y:S02]  /*1f80*/  LOP3.LUT R8, R8, 0xffffc000, RZ, 0xc0, !PT ;  /* 0xffffc00008087812 */ /* 0x000fe400078ec0ff */
[----:B------:R-:W-:Y:S02]  /*1f90*/  LOP3.LUT R3, R3, R36, RZ, 0x3c, !PT ;  /* 0x0000002403037212 */ /* 0x000fe400078e3cff */
[----:B------:R-:W-:-:S02]  /*1fa0*/  SHF.R.U32.HI R26, RZ, 0x3, R38 ;  /* 0x00000003ff1a7819 */ /* 0x000fc40000011626 */
[----:B------:R-:W-:Y:S01]  /*1fb0*/  LOP3.LUT R13, R38, 0x70, R49, 0xf8, !PT ;  /* 0x00000070260d7812 */ /* 0x000fe200078ef831 */
[----:B------:R-:W-:Y:S01]  /*1fc0*/  IMAD.WIDE.U32 R10, R22, R112, R16 ;  /* 0x00000070160a7225 */ /* 0x000fe200078e0010 */
[----:B------:R-:W-:Y:S02]  /*1fd0*/  MOV R88, R12 ;  /* 0x0000000c00587202 */ /* 0x000fe40000000f00 */
[----:B------:R-:W-:Y:S01]  /*1fe0*/  LOP3.LUT R12, R28, 0x70, R49, 0xf8, !PT ;  /* 0x000000701c0c7812 */ /* 0x000fe200078ef831 */
[----:B------:R-:W-:Y:S01]  /*1ff0*/  IMAD.IADD R7, R7, 0x1, R15 ;  /* 0x0000000107077824 */ /* 0x000fe200078e020f */
[----:B------:R-:W-:Y:S02]  /*2000*/  LOP3.LUT R9, R14, R27, RZ, 0x3c, !PT ;  /* 0x0000001b0e097212 */ /* 0x000fe400078e3cff */
[----:B------:R-:W-:Y:S01]  /*2010*/  IADD3 R120, R3, R8, R35 ;  /* 0x0000000803787210 */ /* 0x000fe20007ffe023 */
[----:B------:R-:W-:Y:S01]  /*2020*/  IMAD R3, R23, R102, RZ ;  /* 0x0000006617037224 */ /* 0x000fe200078e02ff */
[----:B------:R-:W-:Y:S01]  /*2030*/  LOP3.LUT R13, R13, R26, RZ, 0x3c, !PT ;  /* 0x0000001a0d0d7212 */ /* 0x000fe200078e3cff */
[----:B------:R-:W-:Y:S01]  /*2040*/  IMAD.IADD R11, R15, 0x1, R11 ;  /* 0x000000010f0b7824 */ /* 0x000fe200078e020b */
[----:B------:R-:W-:Y:S01]  /*2050*/  LOP3.LUT R117, R12, R21, RZ, 0x3c, !PT ;  /* 0x000000150c757212 */ /* 0x000fe200078e3cff */
[----:B------:R-:W-:Y:S01]  /*2060*/  IMAD.WIDE.U32 R96, R119, R112, R6 ;  /* 0x0000007077607225 */ /* 0x000fe200078e0006 */
[----:B------:R-:W-:-:S02]  /*2070*/  IADD3 R116, R9, R8, R31 ;  /* 0x0000000809747210 */ /* 0x000fc40007ffe01f */
[----:B------:R-:W-:Y:S01]  /*2080*/  IADD3 R115, R13, R8, R20 ;  /* 0x000000080d737210 */ /* 0x000fe20007ffe014 */
[----:B------:R-:W-:Y:S02]  /*2090*/  IMAD R6, R29, R4, RZ ;  /* 0x000000041d067224 */ /* 0x000fe400078e02ff */
[----:B------:R-:W-:Y:S01]  /*20a0*/  IMAD R31, R22, R103, R3 ;  /* 0x00000067161f7224 */ /* 0x000fe200078e0203 */
[C-C-:B------:R-:W-:Y:S01]  /*20b0*/  SHF.L.U64.HI R20, R112.reuse, 0x5, R113.reuse ;  /* 0x0000000570147819 */ /* 0x140fe20000010271 */
[----:B------:R-:W-:Y:S01]  /*20c0*/  IMAD R35, R119, R113, R30 ;  /* 0x0000007177237224 */ /* 0x000fe200078e021e */
[C---:B------:R-:W-:Y:S01]  /*20d0*/  SHF.L.U64.HI R15, R112.reuse, 0x6, R113 ;  /* 0x00000006700f7819 */ /* 0x040fe20000010271 */
[C---:B------:R-:W-:Y:S01]  /*20e0*/  IMAD.SHL.U32 R14, R112.reuse, 0x20, RZ ;  /* 0x00000020700e7824 */ /* 0x040fe200078e00ff */
[----:B--2---:R-:W-:Y:S01]  /*20f0*/  IADD3 R117, R117, R8, R34 ;  /* 0x0000000875757210 */ /* 0x004fe20007ffe022 */
[----:B------:R-:W-:Y:S01]  /*2100*/  IMAD.WIDE.U32 R94, R119, R112, R10 ;  /* 0x00000070775e7225 */ /* 0x000fe200078e000a */
[----:B------:R-:W-:-:S02]  /*2110*/  SHF.L.U64.HI R113, R112, 0x7, R113 ;  /* 0x0000000770717819 */ /* 0x000fc40000010271 */
[C---:B------:R-:W-:Y:S01]  /*2120*/  SHF.L.U32 R13, R112.reuse, 0x6, RZ ;  /* 0x00000006700d7819 */ /* 0x040fe200000006ff */
[----:B------:R-:W-:Y:S01]  /*2130*/  IMAD.SHL.U32 R12, R112, 0x80, RZ ;  /* 0x00000080700c7824 */ /* 0x000fe200078e00ff */
[----:B------:R-:W-:Y:S01]  /*2140*/  IADD3 R44, P0, R22, R45, RZ ;  /* 0x0000002d162c7210 */ /* 0x000fe20007f1e0ff */
[C---:B------:R-:W-:Y:S01]  /*2150*/  IMAD R51, R119.reuse, R5, R6 ;  /* 0x0000000577337224 */ /* 0x040fe200078e0206 */
[C-C-:B------:R-:W-:Y:S01]  /*2160*/  SHF.L.U64.HI R11, R4.reuse, 0x5, R5.reuse ;  /* 0x00000005040b7819 */ /* 0x140fe20000010205 */
[C---:B------:R-:W-:Y:S01]  /*2170*/  IMAD.SHL.U32 R9, R4.reuse, 0x20, RZ ;  /* 0x0000002004097824 */ /* 0x040fe200078e00ff */
[C---:B------:R-:W-:Y:S01]  /*2180*/  SHF.L.U64.HI R10, R4.reuse, 0x6, R5 ;  /* 0x00000006040a7819 */ /* 0x040fe20000010205 */
[CC--:B------:R-:W-:Y:S01]  /*2190*/  IMAD.WIDE.U32 R90, R119.reuse, R4.reuse, R90 ;  /* 0x00000004775a7225 */ /* 0x0c0fe200078e005a */
[C---:B------:R-:W-:Y:S02]  /*21a0*/  SHF.L.U64.HI R112, R4.reuse, 0x7, R5 ;  /* 0x0000000704707819 */ /* 0x040fe40000010205 */
[----:B------:R-:W-:Y:S01]  /*21b0*/  SHF.L.U32 R8, R4, 0x6, RZ ;  /* 0x0000000604087819 */ /* 0x000fe200000006ff */
[----:B------:R-:W-:Y:S01]  /*21c0*/  IMAD.WIDE.U32 R88, R119, R4, R88 ;  /* 0x0000000477587225 */ /* 0x000fe200078e0058 */
[----:B------:R-:W-:-:S03]  /*21d0*/  IADD3 R5, R31, R47, RZ ;  /* 0x0000002f1f057210 */ /* 0x000fc60007ffe0ff */
[----:B------:R-:W-:Y:S01]  /*21e0*/  IMAD.SHL.U32 R7, R4, 0x80, RZ ;  /* 0x0000008004077824 */ /* 0x000fe200078e00ff */
[----:B------:R-:W-:Y:S01]  /*21f0*/  IADD3 R4, P1, R92, R46, RZ ;  /* 0x0000002e5c047210 */ /* 0x000fe20007f3e0ff */
[----:B------:R-:W-:Y:S01]  /*2200*/  IMAD.IADD R36, R101, 0x1, R37 ;  /* 0x0000000165247824 */ /* 0x000fe200078e0225 */
[----:B------:R-:W-:Y:S01]  /*2210*/  IADD3.X R45, R23, R33, RZ, P0, !PT ;  /* 0x00000021172d7210 */ /* 0x000fe200007fe4ff */
[----:B------:R-:W-:Y:S01]  /*2220*/  IMAD.IADD R31, R43, 0x1, R31 ;  /* 0x000000012b1f7824 */ /* 0x000fe200078e021f */
[----:B------:R-:W-:Y:S01]  /*2230*/  IADD3 R37, P0, R100, R42, RZ ;  /* 0x0000002a64257210 */ /* 0x000fe20007f1e0ff */
[----:B------:R-:W-:Y:S01]  /*2240*/  IMAD.X R29, R5, 0x1, R93, P1 ;  /* 0x00000001051d7824 */ /* 0x000fe200008e065d */
[----:B------:R-:W-:Y:S01]  /*2250*/  P2R R0, PR, RZ, 0x4 ;  /* 0x00000004ff007803 */ /* 0x000fe20000000000 */
[----:B------:R-:W-:Y:S01]  /*2260*/  VIADD R6, R16, 0x80 ;  /* 0x0000008010067836 */ /* 0x000fe20000000000 */
[----:B------:R-:W-:Y:S01]  /*2270*/  IADD3 R111, P1, R4, R92, RZ ;  /* 0x0000005c046f7210 */ /* 0x000fe20007f3e0ff */
[----:B------:R-:W-:Y:S01]  /*2280*/  IMAD.X R40, R31, 0x1, R36, P0 ;  /* 0x000000011f287824 */ /* 0x000fe200000e0624 */
[----:B------:R-:W-:-:S02]  /*2290*/  IADD3 R39, P3, R100, 0x80, RZ ;  /* 0x0000008064277810 */ /* 0x000fc40007f7e0ff */
[----:B------:R-:W-:Y:S02]  /*22a0*/  IADD3 R41, P2, R37, 0x80, RZ ;  /* 0x0000008025297810 */ /* 0x000fe40007f5e0ff */
[----:B------:R-:W-:Y:S01]  /*22b0*/  LOP3.LUT R38, R49, 0xfffffff0, RZ, 0xc0, !PT ;  /* 0xfffffff031267812 */ /* 0x000fe200078ec0ff */
[----:B------:R-:W-:Y:S01]  /*22c0*/  IMAD.X R32, R29, 0x1, R93, P1 ;  /* 0x000000011d207824 */ /* 0x000fe200008e065d */
[C---:B------:R-:W-:Y:S01]  /*22d0*/  SHF.L.U64.HI R3, R102.reuse, 0x7, R103 ;  /* 0x0000000766037819 */ /* 0x040fe20000010267 */
[----:B------:R-:W-:Y:S01]  /*22e0*/  IMAD.IADD R33, R97, 0x1, R35 ;  /* 0x0000000161217824 */ /* 0x000fe200078e0223 */
[----:B------:R-:W-:Y:S01]  /*22f0*/  SHF.L.U64.HI R30, R102, 0x6, R103 ;  /* 0x00000006661e7819 */ /* 0x000fe20000010267 */
[----:B------:R-:W-:Y:S01]  /*2300*/  IMAD.SHL.U32 R121, R121, 0x2, RZ ;  /* 0x0000000279797824 */ /* 0x000fe200078e00ff */
[----:B------:R-:W-:Y:S01]  /*2310*/  IADD3 R34, R35, R95, RZ ;  /* 0x0000005f23227210 */ /* 0x000fe20007ffe0ff */
[----:B------:R-:W-:Y:S01]  /*2320*/  IMAD.IADD R35, R91, 0x1, R51 ;  /* 0x000000015b237824 */ /* 0x000fe200078e0233 */
[----:B------:R-:W-:Y:S01]  /*2330*/  ISETP.GE.AND P0, PT, R16, UR4, PT ;  /* 0x0000000410007c0c */ /* 0x000fe2000bf06270 */
[----:B------:R-:W-:Y:S01]  /*2340*/  IMAD.X R106, RZ, RZ, R36, P3 ;  /* 0x000000ffff6a7224 */ /* 0x000fe200018e0624 */
[----:B------:R-:W-:Y:S01]  /*2350*/  @!P6 BAR.SYNC.DEFER_BLOCKING 0x9, 0x100 ;  /* 0x024400000000eb1d */ /* 0x000fe20000010000 */
[----:B------:R-:W-:Y:S01]  /*2360*/  ISETP.GE.AND P1, PT, R6, UR4, PT ;  /* 0x0000000406007c0c */ /* 0x000fe2000bf26270 */
[----:B------:R-:W-:Y:S01]  /*2370*/  IMAD.X R107, RZ, RZ, R40, P2 ;  /* 0x000000ffff6b7224 */ /* 0x000fe200010e0628 */
[----:B------:R-:W-:Y:S01]  /*2380*/  IADD3 R103, R51, R89, RZ ;  /* 0x0000005933677210 */ /* 0x000fe20007ffe0ff */
[----:B------:R-:W-:Y:S01]  /*2390*/  IMAD.IADD R108, R99, 0x1, R53 ;  /* 0x00000001636c7824 */ /* 0x000fe200078e0235 */
[----:B------:R-:W-:-:S02]  /*23a0*/  SHF.R.S32.HI R104, RZ, 0x4, R49 ;  /* 0x00000004ff687819 */ /* 0x000fc40000011431 */
[----:B------:R-:W-:-:S07]  /*23b0*/  SHF.R.S32.HI R105, RZ, 0x1f, R38 ;  /* 0x0000001fff697819 */ /* 0x000fce0000011426 */
.L_x_381:
[----:B------:R-:W2:Y:S01]  /*23c0*/  LDL R48, [R1+0x4] ;  /* 0x0000040001307983 */ /* 0x000ea20000100800 */
[----:B------:R-:W0:Y:S03]  /*23d0*/  LDC R128, c[0x0][0x3d4] ;  /* 0x0000f500ff807b82 */ /* 0x000e260000000800 */
[----:B------:R-:W3:Y:S04]  /*23e0*/  LDL R50, [R1+0xc] ;  /* 0x00000c0001327983 */ /* 0x000ee80000100800 */
[----:B------:R-:W3:Y:S01]  /*23f0*/  LDL R49, [R1+0x10] ;  /* 0x0000100001317983 */ /* 0x000ee20000100800 */
[----:B------:R-:W-:Y:S01]  /*2400*/  IADD3 R25, R25, -0x1, RZ ;  /* 0xffffffff19197810 */ /* 0x000fe20007ffe0ff */
[----:B------:R-:W-:Y:S05]  /*2410*/  YIELD ;  /* 0x0000000000007946 */ /* 0x000fea0003800000 */
[----:B------:R-:W-:Y:S01]  /*2420*/  ISETP.GT.AND P3, PT, R25, R24, PT ;  /* 0x000000181900720c */ /* 0x000fe20003f64270 */
[----:B------:R-:W-:Y:S03]  /*2430*/  BSSY B0, `(.L_x_298) ;  /* 0x0000948000007945 */ /* 0x000fe60003800000 */
[----:B------:R-:W-:-:S02]  /*2440*/  P2R R110, PR, RZ, 0x8 ;  /* 0x00000008ff6e7803 */ /* 0x000fc40000000000 */
[----:B0-----:R-:W-:Y:S02]  /*2450*/  ISETP.GE.AND P2, PT, R128, 0x1, PT ;  /* 0x000000018000780c */ /* 0x001fe40003f46270 */
[----:B--2---:R-:W-:-:S04]  /*2460*/  LOP3.LUT R48, R48, 0x70, R16, 0xf8, !PT ;  /* 0x0000007030307812 */ /* 0x004fc800078ef810 */
[----:B---3--:R-:W-:-:S05]  /*2470*/  LOP3.LUT R49, R49, R48, R50, 0xf6, !PT ;  /* 0x0000003031317212 */ /* 0x008fca00078ef632 */
[----:B------:R-:W-:-:S04]  /*2480*/  IMAD R114, R232, 0x8000, R49 ;  /* 0x00008000e8727824 */ /* 0x000fc800078e0231 */
[----:B------:R-:W-:Y:S01]  /*2490*/  IMAD.IADD R114, R19, 0x1, R114 ;  /* 0x0000000113727824 */ /* 0x000fe200078e0272 */
[----:B------:R-:W-:Y:S06]  /*24a0*/  @!P2 BRA `(.L_x_299) ;  /* 0x0000008c00c0a947 */ /* 0x000fec0003800000 */
[----:B------:R-:W-:Y:S01]  /*24b0*/  ULDC.U8 UR4, c[0x0][0x3f0] ;  /* 0x0000fc0000047ab9 */ /* 0x000fe20000000000 */
[----:B------:R-:W-:Y:S01]  /*24c0*/  SHF.R.S32.HI R49, RZ, 0x1f, R25 ;  /* 0x0000001fff317819 */ /* 0x000fe20000011419 */
[-C--:B------:R-:W-:Y:S01]  /*24d0*/  IMAD R48, R3, R25.reuse, RZ ;  /* 0x0000001903307224 */ /* 0x080fe200078e02ff */
[----:B------:R-:W-:Y:S01]  /*24e0*/  ISETP.NE.AND P2, PT, RZ, UR4, PT ;  /* 0x00000004ff007c0c */ /* 0x000fe2000bf45270 */
[-C--:B------:R-:W-:Y:S02]  /*24f0*/  IMAD R50, R113, R25.reuse, RZ ;  /* 0x0000001971327224 */ /* 0x080fe400078e02ff */
[----:B------:R-:W-:Y:S02]  /*2500*/  IMAD R52, R112, R25, RZ ;  /* 0x0000001970347224 */ /* 0x000fe400078e02ff */
[C---:B------:R-:W-:Y:S02]  /*2510*/  IMAD R129, R49.reuse, R134, R48 ;  /* 0x0000008631817224 */ /* 0x040fe400078e0230 */
[----:B------:R-:W-:-:S02]  /*2520*/  IMAD R53, R49, R12, R50 ;  /* 0x0000000c31357224 */ /* 0x000fc400078e0232 */
[----:B------:R-:W-:Y:S02]  /*2530*/  IMAD R55, R49, R7, R52 ;  /* 0x0000000731377224 */ /* 0x000fe400078e0234 */
[----:B------:R-:W-:Y:S02]  /*2540*/  IMAD R118, R25, -0x80, R2 ;  /* 0xffffff8019767824 */ /* 0x000fe400078e0202 */
[----:B------:R-:W-:-:S03]  /*2550*/  IMAD.WIDE.U32 R48, R12, R25, RZ ;  /* 0x000000190c307225 */ /* 0x000fc600078e00ff */
[----:B------:R-:W-:Y:S01]  /*2560*/  VIMNMX R118, R118, 0x80, PT ;  /* 0x0000008076767848 */ /* 0x000fe20003fe0100 */
[----:B------:R-:W-:Y:S01]  /*2570*/  IMAD.WIDE.U32 R122, R134, R25, RZ ;  /* 0x00000019867a7225 */ /* 0x000fe200078e00ff */
[----:B------:R-:W-:-:S03]  /*2580*/  IADD3 R109, R49, R53, RZ ;  /* 0x00000035316d7210 */ /* 0x000fc60007ffe0ff */
[----:B------:R-:W-:-:S04]  /*2590*/  IMAD.WIDE.U32 R50, R7, R25, RZ ;  /* 0x0000001907327225 */ /* 0x000fc800078e00ff */
[----:B------:R-:W-:Y:S02]  /*25a0*/  IMAD.IADD R129, R123, 0x1, R129 ;  /* 0x000000017b817824 */ /* 0x000fe400078e0281 */
[----:B------:R-:W-:Y:S01]  /*25b0*/  IMAD.IADD R124, R51, 0x1, R55 ;  /* 0x00000001337c7824 */ /* 0x000fe200078e0237 */
[----:B------:R-:W-:Y:S06]  /*25c0*/  @!P2 BRA `(.L_x_300) ;  /* 0x00000044005ca947 */ /* 0x000fec0003800000 */
[----:B------:R-:W-:Y:S01]  /*25d0*/  ISETP.GE.AND P2, PT, R22, R118, PT ;  /* 0x000000761600720c */ /* 0x000fe20003f46270 */
[----:B------:R-:W-:Y:S01]  /*25e0*/  BSSY B1, `(.L_x_301) ;  /* 0x0000017000017945 */ /* 0x000fe20003800000 */
[----:B------:R-:W-:Y:S02]  /*25f0*/  CS2R R68, SRZ ;  /* 0x0000000000447805 */ /* 0x000fe4000001ff00 */
[----:B------:R-:W-:Y:S02]  /*2600*/  CS2R R76, SRZ ;  /* 0x00000000004c7805 */ /* 0x000fe4000001ff00 */
[----:B------:R-:W-:Y:S02]  /*2610*/  CS2R R80, SRZ ;  /* 0x0000000000507805 */ /* 0x000fe4000001ff00 */
[----:B------:R-:W-:Y:S02]  /*2620*/  CS2R R78, SRZ ;  /* 0x00000000004e7805 */ /* 0x000fe4000001ff00 */
[----:B------:R-:W-:-:S03]  /*2630*/  CS2R R82, SRZ ;  /* 0x0000000000527805 */ /* 0x000fc6000001ff00 */
[----:B------:R-:W-:Y:S05]  /*2640*/  @P2 BRA `(.L_x_302) ;  /* 0x0000000000402947 */ /* 0x000fea0003800000 */
[----:B------:R-:W-:Y:S01]  /*2650*/  ULDC.64 UR4, c[0x0][0x3c8] ;  /* 0x0000f20000047ab9 */ /* 0x000fe20000000a00 */
[----:B------:R-:W-:Y:S02]  /*2660*/  CS2R R80, SRZ ;  /* 0x0000000000507805 */ /* 0x000fe4000001ff00 */
[----:B------:R-:W-:Y:S02]  /*2670*/  IADD3 R52, P3, P4, R96, UR4, R48 ;  /* 0x0000000460347c10 */ /* 0x000fe4000fc7e030 */
[----:B------:R-:W-:Y:S02]  /*2680*/  CS2R R82, SRZ ;  /* 0x0000000000527805 */ /* 0x000fe4000001ff00 */
[----:B------:R-:W-:Y:S01]  /*2690*/  IADD3.X R53, R33, UR5, R109, P3, P4 ;  /* 0x0000000521357c10 */ /* 0x000fe20009fe846d */
[----:B------:R-:W-:Y:S02]  /*26a0*/  ULDC.64 UR4, c[0x0][0x3e0] ;  /* 0x0000f80000047ab9 */ /* 0x000fe40000000a00 */
[----:B------:R-:W-:-:S04]  /*26b0*/  IADD3 R54, P3, P4, R90, UR4, R50 ;  /* 0x000000045a367c10 */ /* 0x000fc8000fc7e032 */
[----:B------:R-:W-:Y:S02]  /*26c0*/  IADD3.X R55, R35, UR5, R124, P3, P4 ;  /* 0x0000000523377c10 */ /* 0x000fe40009fe847c */
[----:B------:R-:W-:Y:S02]  /*26d0*/  ISETP.GE.AND P3, PT, R18, R128, PT ;  /* 0x000000801200720c */ /* 0x000fe40003f66270 */
[----:B------:R-:W-:Y:S02]  /*26e0*/  CS2R R76, SRZ ;  /* 0x00000000004c7805 */ /* 0x000fe4000001ff00 */
[----:B------:R-:W-:-:S09]  /*26f0*/  CS2R R78, SRZ ;  /* 0x00000000004e7805 */ /* 0x000fd2000001ff00 */
[----:B------:R0:W5:Y:S04]  /*2700*/  @!P3 LDG.E.64 R80, desc[UR42][R52.64] ;  /* 0x0000002a3450b981 */ /* 0x000168000c1e1b00 */
[----:B------:R0:W5:Y:S01]  /*2710*/  @!P3 LDG.E.64 R82, desc[UR42][R54.64] ;  /* 0x0000002a3652b981 */ /* 0x000162000c1e1b00 */
[----:B------:R-:W-:-:S13]  /*2720*/  ISETP.GE.AND P3, PT, R236, R128, PT ;  /* 0x00000080ec00720c */ /* 0x000fda0003f66270 */
[----:B------:R0:W5:Y:S04]  /*2730*/  @!P3 LDG.E.64 R76, desc[UR42][R52.64+0x40] ;  /* 0x0000402a344cb981 */ /* 0x000168000c1e1b00 */
[----:B------:R0:W5:Y:S02]  /*2740*/  @!P3 LDG.E.64 R78, desc[UR42][R54.64+0x40] ;  /* 0x0000402a364eb981 */ /* 0x000164000c1e1b00 */
.L_x_302:
[----:B------:R-:W-:Y:S05]  /*2750*/  BSYNC B1 ;  /* 0x0000000000017941 */ /* 0x000fea0003800000 */
.L_x_301:
[----:B------:R-:W-:Y:S01]  /*2760*/  ISETP.GE.AND P3, PT, R233, R118, PT ;  /* 0x00000076e900720c */ /* 0x000fe20003f66270 */
[----:B------:R-:W-:Y:S01]  /*2770*/  BSSY B1, `(.L_x_303) ;  /* 0x0000023000017945 */ /* 0x000fe20003800000 */
[----:B------:R-:W-:Y:S02]  /*2780*/  CS2R R72, SRZ ;  /* 0x0000000000487805 */ /* 0x000fe4000001ff00 */
[----:B------:R-:W-:Y:S02]  /*2790*/  CS2R R70, SRZ ;  /* 0x0000000000467805 */ /* 0x000fe4000001ff00 */
[----:B0-----:R-:W-:Y:S02]  /*27a0*/  CS2R R52, SRZ ;  /* 0x0000000000347805 */ /* 0x001fe4000001ff00 */
[----:B------:R-:W-:Y:S02]  /*27b0*/  CS2R R60, SRZ ;  /* 0x00000000003c7805 */ /* 0x000fe4000001ff00 */
[----:B------:R-:W-:-:S02]  /*27c0*/  CS2R R64, SRZ ;  /* 0x0000000000407805 */ /* 0x000fc4000001ff00 */
[----:B------:R-:W-:Y:S02]  /*27d0*/  CS2R R62, SRZ ;  /* 0x00000000003e7805 */ /* 0x000fe4000001ff00 */
[----:B------:R-:W-:Y:S02]  /*27e0*/  CS2R R66, SRZ ;  /* 0x0000000000427805 */ /* 0x000fe4000001ff00 */
[----:B------:R-:W-:Y:S02]  /*27f0*/  CS2R R56, SRZ ;  /* 0x0000000000387805 */ /* 0x000fe4000001ff00 */
[----:B------:R-:W-:Y:S02]  /*2800*/  CS2R R54, SRZ ;  /* 0x0000000000367805 */ /* 0x000fe4000001ff00 */
[----:B------:R-:W-:Y:S01]  /*2810*/  CS2R R58, SRZ ;  /* 0x00000000003a7805 */ /* 0x000fe2000001ff00 */
[----:B-----5:R-:W-:Y:S01]  /*2820*/  IMAD.MOV.U32 R135, RZ, RZ, R76 ;  /* 0x000000ffff877224 */ /* 0x020fe200078e004c */
[----:B------:R-:W-:Y:S01]  /*2830*/  CS2R R74, SRZ ;  /* 0x00000000004a7805 */ /* 0x000fe2000001ff00 */
[----:B------:R-:W-:Y:S01]  /*2840*/  IMAD.MOV.U32 R145, RZ, RZ, R80 ;  /* 0x000000ffff917224 */ /* 0x000fe200078e0050 */
[----:B------:R-:W-:Y:S06]  /*2850*/  @P3 BRA `(.L_x_304) ;  /* 0x0000000000503947 */ /* 0x000fec0003800000 */
[----:B------:R-:W-:Y:S01]  /*2860*/  IADD3 R84, P4, P5, R96, R48, R14 ;  /* 0x0000003060547210 */ /* 0x000fe20007d9e00e */
[----:B------:R-:W-:Y:S01]  /*2870*/  ULDC.64 UR4, c[0x0][0x3c8] ;  /* 0x0000f20000047ab9 */ /* 0x000fe20000000a00 */
[----:B------:R-:W-:Y:S02]  /*2880*/  CS2R R72, SRZ ;  /* 0x0000000000487805 */ /* 0x000fe4000001ff00 */
[----:B------:R-:W-:Y:S02]  /*2890*/  CS2R R74, SRZ ;  /* 0x00000000004a7805 */ /* 0x000fe4000001ff00 */
[----:B------:R-:W-:Y:S02]  /*28a0*/  IADD3.X R69, R33, R109, R20, P4, P5 ;  /* 0x0000006d21457210 */ /* 0x000fe400027ea414 */
[----:B------:R-:W-:-:S04]  /*28b0*/  IADD3 R86, P4, P5, R90, R50, R9 ;  /* 0x000000325a567210 */ /* 0x000fc80007d9e009 */
[----:B------:R-:W-:Y:S02]  /*28c0*/  IADD3.X R68, R35, R124, R11, P4, P5 ;  /* 0x0000007c23447210 */ /* 0x000fe400027ea40b */
[----:B------:R-:W-:-:S04]  /*28d0*/  IADD3 R84, P4, R84, UR4, RZ ;  /* 0x0000000454547c10 */ /* 0x000fc8000ff9e0ff */
[----:B------:R-:W-:Y:S01]  /*28e0*/  IADD3.X R85, R69, UR5, RZ, P4, !PT ;  /* 0x0000000545557c10 */ /* 0x000fe2000a7fe4ff */
[----:B------:R-:W-:Y:S02]  /*28f0*/  ULDC.64 UR4, c[0x0][0x3e0] ;  /* 0x0000f80000047ab9 */ /* 0x000fe40000000a00 */
[----:B------:R-:W-:-:S04]  /*2900*/  IADD3 R86, P4, R86, UR4, RZ ;  /* 0x0000000456567c10 */ /* 0x000fc8000ff9e0ff */
[----:B------:R-:W-:Y:S02]  /*2910*/  IADD3.X R87, R68, UR5, RZ, P4, !PT ;  /* 0x0000000544577c10 */ /* 0x000fe4000a7fe4ff */
        /* <DEDUP_REMOVED lines=8> */
.L_x_304:
[----:B------:R-:W-:Y:S05]  /*29a0*/  BSYNC B1 ;  /* 0x0000000000017941 */ /* 0x000fea0003800000 */
.L_x_303:
[----:B------:R-:W-:Y:S01]  /*29b0*/  ISETP.GE.AND P4, PT, R234, R118, PT ;  /* 0x00000076ea00720c */ /* 0x000fe20003f86270 */
[----:B------:R-:W-:Y:S03]  /*29c0*/  BSSY B1, `(.L_x_305) ;  /* 0x0000017000017945 */ /* 0x000fe60003800000 */
[----:B------:R-:W-:-:S09]  /*29d0*/  P2R R146, PR, RZ, 0x10 ;  /* 0x00000010ff927803 */ /* 0x000fd20000000000 */
[----:B------:R-:W-:Y:S05]  /*29e0*/  @P4 BRA `(.L_x_306) ;  /* 0x0000000000504947 */ /* 0x000fea0003800000 */
[----:B0-----:R-:W-:Y:S01]  /*29f0*/  IADD3 R84, P4, P5, R96, R13, R48 ;  /* 0x0000000d60547210 */ /* 0x001fe20007d9e030 */
        /* <DEDUP_REMOVED lines=19> */
.L_x_306:
[----:B------:R-:W-:Y:S05]  /*2b30*/  BSYNC B1 ;  /* 0x0000000000017941 */ /* 0x000fea0003800000 */
.L_x_305:
[----:B------:R-:W-:Y:S01]  /*2b40*/  ISETP.GE.AND P4, PT, R235, R118, PT ;  /* 0x00000076eb00720c */ /* 0x000fe20003f86270 */
[----:B------:R-:W-:-:S12]  /*2b50*/  BSSY B1, `(.L_x_307) ;  /* 0x000001c000017945 */ /* 0x000fd80003800000 */
[----:B------:R-:W-:Y:S05]  /*2b60*/  @P4 BRA `(.L_x_308) ;  /* 0x0000000000684947 */ /* 0x000fea0003800000 */
[----:B------:R-:W2:Y:S01]  /*2b70*/  LDC.64 R52, c[0x0][0x3d8] ;  /* 0x0000f600ff347b82 */ /* 0x000ea20000000a00 */
[----:B------:R-:W-:Y:S01]  /*2b80*/  MOV R49, R109 ;  /* 0x0000006d00317202 */ /* 0x000fe20000000f00 */
[----:B------:R-:W-:Y:S01]  /*2b90*/  ULDC.64 UR4, c[0x0][0x3c8] ;  /* 0x0000f20000047ab9 */ /* 0x000fe20000000a00 */
[----:B------:R-:W-:Y:S01]  /*2ba0*/  IMAD.MOV.U32 R51, RZ, RZ, R124 ;  /* 0x000000ffff337224 */ /* 0x000fe200078e007c */
[----:B------:R-:W-:Y:S02]  /*2bb0*/  CS2R R56, SRZ ;  /* 0x0000000000387805 */ /* 0x000fe4000001ff00 */
[----:B------:R-:W-:Y:S01]  /*2bc0*/  CS2R R58, SRZ ;  /* 0x00000000003a7805 */ /* 0x000fe2000001ff00 */
[----:B--2---:R-:W-:-:S04]  /*2bd0*/  IMAD.WIDE.U32 R48, R52, 0x60, R48 ;  /* 0x0000006034307825 */ /* 0x004fc800078e0030 */
[----:B------:R-:W-:Y:S01]  /*2be0*/  IMAD R53, R53, 0x60, RZ ;  /* 0x0000006035357824 */ /* 0x000fe200078e02ff */
[----:B------:R-:W-:-:S03]  /*2bf0*/  IADD3 R48, P5, P6, R96, UR4, R48 ;  /* 0x0000000460307c10 */ /* 0x000fc6000febe030 */
[----:B------:R-:W-:-:S05]  /*2c00*/  IMAD.IADD R52, R49, 0x1, R53 ;  /* 0x0000000131347824 */ /* 0x000fca00078e0235 */
[----:B------:R-:W-:Y:S01]  /*2c10*/  IADD3.X R49, R33, UR5, R52, P5, P6 ;  /* 0x0000000521317c10 */ /* 0x000fe2000afec434 */
[----:B------:R-:W-:Y:S01]  /*2c20*/  ULDC.64 UR4, c[0x0][0x3e0] ;  /* 0x0000f80000047ab9 */ /* 0x000fe20000000a00 */
[----:B------:R-:W2:Y:S02]  /*2c30*/  LDC.64 R52, c[0x0][0x3e8] ;  /* 0x0000fa00ff347b82 */ /* 0x000ea40000000a00 */
[----:B--2---:R-:W-:-:S04]  /*2c40*/  IMAD.WIDE.U32 R50, R52, 0x60, R50 ;  /* 0x0000006034327825 */ /* 0x004fc800078e0032 */
[----:B------:R-:W-:Y:S01]  /*2c50*/  IMAD R53, R53, 0x60, RZ ;  /* 0x0000006035357824 */ /* 0x000fe200078e02ff */
[----:B------:R-:W-:-:S03]  /*2c60*/  IADD3 R50, P5, P6, R90, UR4, R50 ;  /* 0x000000045a327c10 */ /* 0x000fc6000febe032 */
[----:B------:R-:W-:-:S05]  /*2c70*/  IMAD.IADD R52, R51, 0x1, R53 ;  /* 0x0000000133347824 */ /* 0x000fca00078e0235 */
        /* <DEDUP_REMOVED lines=9> */
.L_x_308:
[----:B------:R-:W-:Y:S05]  /*2d10*/  BSYNC B1 ;  /* 0x0000000000017941 */ /* 0x000fea0003800000 */
.L_x_307:
[----:B------:R-:W-:Y:S01]  /*2d20*/  UISETP.NE.AND UP0, UPT, UR47, 0x3, UPT ;  /* 0x000000032f00788c */ /* 0x000fe2000bf05270 */
[----:B------:R-:W-:Y:S01]  /*2d30*/  MOV R144, R78 ;  /* 0x0000004e00907202 */ /* 0x000fe20000000f00 */
[----:B------:R-:W-:Y:S01]  /*2d40*/  IMAD.MOV.U32 R157, RZ, RZ, R82 ;  /* 0x000000ffff9d7224 */ /* 0x000fe200078e0052 */
[----:B-----5:R-:W-:Y:S01]  /*2d50*/  MOV R139, R70 ;  /* 0x00000046008b7202 */ /* 0x020fe20000000f00 */
[----:B------:R-:W-:Y:S01]  /*2d60*/  IMAD.MOV.U32 R138, RZ, RZ, R68 ;  /* 0x000000ffff8a7224 */ /* 0x000fe200078e0044 */
[----:B------:R-:W-:Y:S01]  /*2d70*/  MOV R133, R62 ;  /* 0x0000003e00857202 */ /* 0x000fe20000000f00 */
[----:B------:R-:W-:Y:S01]  /*2d80*/  IMAD.MOV.U32 R140, RZ, RZ, R72 ;  /* 0x000000ffff8c7224 */ /* 0x000fe200078e0048 */
[----:B------:R-:W-:Y:S01]  /*2d90*/  PLOP3.LUT P5, PT, PT, PT, UP0, 0x80, 0x0 ;  /* 0x000000000000781c */ /* 0x000fe20003faf008 */
[----:B------:R-:W-:Y:S01]  /*2da0*/  IMAD.MOV.U32 R141, RZ, RZ, R74 ;  /* 0x000000ffff8d7224 */ /* 0x000fe200078e004a */
[----:B01----:R-:W-:Y:S01]  /*2db0*/  MOV R85, R54 ;  /* 0x0000003600557202 */ /* 0x003fe20000000f00 */
[----:B------:R-:W-:-:S02]  /*2dc0*/  IMAD.MOV.U32 R132, RZ, RZ, R60 ;  /* 0x000000ffff847224 */ /* 0x000fc400078e003c */
[----:B------:R-:W-:Y:S02]  /*2dd0*/  IMAD.MOV.U32 R136, RZ, RZ, R64 ;  /* 0x000000ffff887224 */ /* 0x000fe400078e0040 */
[----:B------:R-:W-:Y:S02]  /*2de0*/  IMAD.MOV.U32 R137, RZ, RZ, R66 ;  /* 0x000000ffff897224 */ /* 0x000fe400078e0042 */
[----:B------:R-:W-:Y:S02]  /*2df0*/  IMAD.MOV.U32 R84, RZ, RZ, R52 ;  /* 0x000000ffff547224 */ /* 0x000fe400078e0034 */
[----:B------:R-:W-:Y:S02]  /*2e00*/  IMAD.MOV.U32 R86, RZ, RZ, R56 ;  /* 0x000000ffff567224 */ /* 0x000fe400078e0038 */
[----:B------:R-:W-:Y:S01]  /*2e10*/  IMAD.MOV.U32 R87, RZ, RZ, R58 ;  /* 0x000000ffff577224 */ /* 0x000fe200078e003a */
[----:B------:R-:W-:Y:S06]  /*2e20*/  @!P5 BRA `(.L_x_309) ;  /* 0x000000000004d947 */ /* 0x000fec0003800000 */
[----:B------:R-:W-:Y:S01]  /*2e30*/  BPT.TRAP 0x1 ;  /* 0x000000040000795c */ /* 0x000fe20000300000 */
.L_x_309:
[----:B------:R-:W-:Y:S01]  /*2e40*/  IMAD R109, R232, 0x8, R19 ;  /* 0x00000008e86d7824 */ /* 0x000fe200078e0213 */
[----:B------:R-:W-:Y:S01]  /*2e50*/  SHF.L.U32 R124, R237, 0x1f, RZ ;  /* 0x0000001fed7c7819 */ /* 0x000fe200000006ff */
[----:B------:R-:W-:Y:S03]  /*2e60*/  BSSY B1, `(.L_x_310) ;  /* 0x0000003000017945 */ /* 0x000fe60003800000 */
[----:B------:R-:W0:Y:S02]  /*2e70*/  SYNCS.PHASECHK.TRANS64.TRYWAIT P6, [R109+URZ+0x38890], R124 ;  /* 0x0388907c6d0075a7 */ /* 0x000e2400080c017f */
[----:B0-----:R-:W-:Y:S05]  /*2e80*/  @!P6 BRA `(.L_x_311) ;  /* 0x000002200078e947 */ /* 0x001fea0003800000 */
.L_x_597:
[----:B------:R-:W-:Y:S05]  /*2e90*/  BSYNC B1 ;  /* 0x0000000000017941 */ /* 0x000fea0003800000 */
.L_x_310:
[----:B------:R-:W-:Y:S04]  /*2ea0*/  BSSY B1, `(.L_x_312) ;  /* 0x00000f0000017945 */ /* 0x000fe80003800000 */
[----:B------:R-:W-:Y:S05]  /*2eb0*/  @P2 BRA `(.L_x_313) ;  /* 0x0000000c00b82947 */ /* 0x000fea0003800000 */
[----:B------:R-:W-:Y:S01]  /*2ec0*/  IADD3 R142, P2, R42, R122, RZ ;  /* 0x0000007a2a8e7210 */ /* 0x000fe20007f5e0ff */
[----:B------:R-:W-:Y:S04]  /*2ed0*/  BSSY B2, `(.L_x_314) ;  /* 0x0000077000027945 */ /* 0x000fe80003800000 */
[----:B------:R-:W-:Y:S01]  /*2ee0*/  IMAD.X R143, R129, 0x1, R31, P2 ;  /* 0x00000001818f7824 */ /* 0x000fe200010e061f */
[----:B------:R-:W-:Y:S07]  /*2ef0*/  @P0 BRA `(.L_x_315) ;  /* 0x0000000400d00947 */ /* 0x000fee0003800000 */
[----:B--2---:R1:W2:Y:S01]  /*2f00*/  LDS.128 R48, [R114+0x28400] ;  /* 0x0284000072307984 */ /* 0x0042a20000000c00 */
[----:B------:R-:W-:Y:S01]  /*2f10*/  ISETP.GE.AND P2, PT, R18, R128, PT ;  /* 0x000000801200720c */ /* 0x000fe20003f46270 */
[----:B------:R-:W-:-:S12]  /*2f20*/  BSSY B3, `(.L_x_316) ;  /* 0x000006d000037945 */ /* 0x000fd80003800000 */
[----:B-1----:R-:W-:Y:S05]  /*2f30*/  @P2 BRA `(.L_x_317) ;  /* 0x0000000400ac2947 */ /* 0x002fea0003800000 */
[--C-:B------:R-:W-:Y:S02]  /*2f40*/  SHF.R.U32.HI R154, RZ, 0x10, R81.reuse ;  /* 0x00000010ff9a7819 */ /* 0x100fe40000011651 */
[--C-:B------:R-:W-:Y:S02]  /*2f50*/  SHF.R.U32.HI R150, RZ, 0x8, R81.reuse ;  /* 0x00000008ff967819 */ /* 0x100fe40000011651 */
[----:B------:R-:W-:Y:S02]  /*2f60*/  LOP3.LUT R80, R81, 0xff, RZ, 0xc0, !PT ;  /* 0x000000ff51507812 */ /* 0x000fe400078ec0ff */
[----:B------:R-:W-:Y:S02]  /*2f70*/  SHF.R.U32.HI R151, RZ, 0x18, R81 ;  /* 0x00000018ff977819 */ /* 0x000fe40000011651 */
[----:B------:R-:W-:Y:S02]  /*2f80*/  LOP3.LUT R81, R83, 0xff, RZ, 0xc0, !PT ;  /* 0x000000ff53517812 */ /* 0x000fe400078ec0ff */
[----:B------:R-:W-:-:S02]  /*2f90*/  SHF.R.U32.HI R148, RZ, 0x18, R83 ;  /* 0x00000018ff947819 */ /* 0x000fc40000011653 */
[----:B------:R-:W-:Y:S02]  /*2fa0*/  SHF.R.U32.HI R147, RZ, 0x8, R83 ;  /* 0x00000008ff937819 */ /* 0x000fe40000011653 */
[----:B------:R-:W-:Y:S02]  /*2fb0*/  PRMT R148, R148, 0x654, R81 ;  /* 0x0000065494947816 */ /* 0x000fe40000000051 */
[----:B------:R-:W-:Y:S01]  /*2fc0*/  SHF.R.U32.HI R149, RZ, 0x10, R83 ;  /* 0x00000010ff957819 */ /* 0x000fe20000011653 */
[----:B------:R-:W-:Y:S01]  /*2fd0*/  IMAD.SHL.U32 R83, R147, 0x100, RZ ;  /* 0x0000010093537824 */ /* 0x000fe200078e00ff */
[----:B------:R-:W-:Y:S01]  /*2fe0*/  PRMT R82, R151, 0x654, R80 ;  /* 0x0000065497527816 */ /* 0x000fe20000000050 */
[----:B--2---:R-:W-:Y:S01]  /*2ff0*/  IMAD.MOV.U32 R80, RZ, RZ, R48 ;  /* 0x000000ffff507224 */ /* 0x004fe200078e0030 */
[----:B------:R-:W-:Y:S02]  /*3000*/  SHF.L.U32 R81, R150, 0x8, RZ ;  /* 0x0000000896517819 */ /* 0x000fe400000006ff */
[----:B------:R-:W-:-:S02]  /*3010*/  LOP3.LUT R148, R148, 0xff00, R83, 0xf8, !PT ;  /* 0x0000ff0094947812 */ /* 0x000fc400078ef853 */
[----:B------:R-:W-:Y:S01]  /*3020*/  LOP3.LUT R82, R82, 0xff00, R81, 0xf8, !PT ;  /* 0x0000ff0052527812 */ /* 0x000fe200078ef851 */
[----:B------:R-:W-:Y:S01]  /*3030*/  IMAD.U32 R81, R154, 0x10000, RZ ;  /* 0x000100009a517824 */ /* 0x000fe200078e00ff */
[----:B------:R-:W-:Y:S02]  /*3040*/  SHF.L.U32 R147, R149, 0x10, RZ ;  /* 0x0000001095937819 */ /* 0x000fe400000006ff */
[----:B------:R-:W-:Y:S02]  /*3050*/  F2FP.F16.E4M3.UNPACK_B R48, R49 ;  /* 0x00000031ff30723e */ /* 0x000fe400020006ff */
[----:B------:R-:W-:Y:S02]  /*3060*/  F2FP.F16.E4M3.UNPACK_B R83, R157.H1 ;  /* 0x0000009dff53723e */ /* 0x000fe400030006ff */
[----:B------:R-:W-:Y:S01]  /*3070*/  LOP3.LUT R149, R82, 0xff0000, R81, 0xf8, !PT ;  /* 0x00ff000052957812 */ /* 0x000fe200078ef851 */
[--C-:B------:R-:W-:Y:S01]  /*3080*/  HADD2.F32 R81, -RZ, R48.reuse.H1_H1 ;  /* 0x30000030ff517230 */ /* 0x100fe20000004100 */
[----:B------:R-:W-:Y:S01]  /*3090*/  LOP3.LUT R154, R148, 0xff0000, R147, 0xf8, !PT ;  /* 0x00ff0000949a7812 */ /* 0x000fe200078ef893 */
[--C-:B------:R-:W-:Y:S01]  /*30a0*/  HADD2.F32 R150, -RZ, R83.reuse.H0_H0 ;  /* 0x20000053ff967230 */ /* 0x100fe20000004100 */
[----:B------:R-:W-:Y:S01]  /*30b0*/  F2FP.F16.E4M3.UNPACK_B R147, R145.H1 ;  /* 0x00000091ff93723e */ /* 0x000fe200030006ff */
[----:B------:R-:W-:Y:S01]  /*30c0*/  HADD2.F32 R48, -RZ, R48.H0_H0 ;  /* 0x20000030ff307230 */ /* 0x000fe20000004100 */
[----:B------:R-:W-:Y:S01]  /*30d0*/  F2FP.F16.E4M3.UNPACK_B R49, R49.H1 ;  /* 0x00000031ff31723e */ /* 0x000fe200030006ff */
[----:B------:R-:W-:-:S02]  /*30e0*/  HADD2.F32 R151, -RZ, R83.H1_H1 ;  /* 0x30000053ff977230 */ /* 0x000fc40000004100 */
[CC--:B------:R-:W-:Y:S01]  /*30f0*/  FMUL.FTZ R155, R81.reuse, R150.reuse ;  /* 0x00000096519b7220 */ /* 0x0c0fe20000410000 */
[----:B------:R-:W-:Y:S02]  /*3100*/  HADD2.F32 R148, -RZ, R147.H0_H0 ;  /* 0x20000093ff947230 */ /* 0x000fe40000004100 */
[C---:B------:R-:W-:Y:S01]  /*3110*/  FMUL.FTZ R156, R48.reuse, R150 ;  /* 0x00000096309c7220 */ /* 0x040fe20000410000 */
[--C-:B------:R-:W-:Y:S01]  /*3120*/  HADD2.F32 R83, -RZ, R49.reuse.H1_H1 ;  /* 0x30000031ff537230 */ /* 0x100fe20000004100 */
[----:B------:R-:W-:Y:S01]  /*3130*/  F2FP.F16.E4M3.UNPACK_B R150, R157 ;  /* 0x0000009dff96723e */ /* 0x000fe200020006ff */
[----:B------:R-:W-:Y:S02]  /*3140*/  HADD2.F32 R82, -RZ, R49.H0_H0 ;  /* 0x20000031ff527230 */ /* 0x000fe40000004100 */
[-C--:B------:R-:W-:Y:S01]  /*3150*/  FFMA.FTZ R48, R48, R148.reuse, -R155 ;  /* 0x0000009430307223 */ /* 0x080fe2000001089b */
[----:B------:R-:W-:Y:S02]  /*3160*/  HADD2.F32 R147, -RZ, R147.H1_H1 ;  /* 0x30000093ff937230 */ /* 0x000fe40000004100 */
[----:B------:R-:W-:Y:S01]  /*3170*/  FFMA.FTZ R49, R81, R148, R156 ;  /* 0x0000009451317223 */ /* 0x000fe2000001009c */
[CC--:B------:R-:W-:Y:S01]  /*3180*/  FMUL.FTZ R155, R83.reuse, R151.reuse ;  /* 0x00000097539b7220 */ /* 0x0c0fe20000410000 */
[C---:B------:R-:W-:Y:S01]  /*3190*/  FMUL.FTZ R158, R82.reuse, R151 ;  /* 0x00000097529e7220 */ /* 0x040fe20000410000 */
[-C--:B------:R-:W-:Y:S01]  /*31a0*/  F2FP.F16.E4M3.UNPACK_B R81, R80.reuse.H1 ;  /* 0x00000050ff51723e */ /* 0x080fe200030006ff */
[----:B------:R-:W-:Y:S01]  /*31b0*/  HADD2.F32 R148, -RZ, R150.H1_H1 ;  /* 0x30000096ff947230 */ /* 0x000fe20000004100 */
[----:B------:R-:W-:Y:S01]  /*31c0*/  F2FP.F16.E4M3.UNPACK_B R80, R80 ;  /* 0x00000050ff50723e */ /* 0x000fe200020006ff */
[-C--:B------:R-:W-:Y:S01]  /*31d0*/  FFMA.FTZ R157, R82, R147.reuse, -R155 ;  /* 0x00000093529d7223 */ /* 0x080fe2000001089b */
[----:B------:R-:W-:Y:S01]  /*31e0*/  FFMA.FTZ R158, R83, R147, R158 ;  /* 0x00000093539e7223 */ /* 0x000fe2000001009e */
[----:B------:R-:W-:Y:S01]  /*31f0*/  F2FP.F16.E4M3.UNPACK_B R145, R145 ;  /* 0x00000091ff91723e */ /* 0x000fe200020006ff */
[----:B------:R-:W-:-:S02]  /*3200*/  HADD2.F32 R82, -RZ, R81.H0_H0 ;  /* 0x20000051ff527230 */ /* 0x000fc40000004100 */
[----:B------:R-:W-:Y:S01]  /*3210*/  HADD2.F32 R83, -RZ, R81.H1_H1 ;  /* 0x30000051ff537230 */ /* 0x000fe20000004100 */
[----:B------:R-:W-:Y:S01]  /*3220*/  F2FP.SATFINITE.E4M3.F32.PACK_AB_MERGE_C R160, R158, R157, RZ ;  /* 0x0000009d9ea0723e */ /* 0x000fe200048070ff */
[----:B------:R-:W-:Y:S02]  /*3230*/  HADD2.F32 R81, -RZ, R80.H0_H0 ;  /* 0x20000050ff517230 */ /* 0x000fe40000004100 */
[-C--:B------:R-:W-:Y:S01]  /*3240*/  FMUL.FTZ R156, R82, R148.reuse ;  /* 0x00000094529c7220 */ /* 0x080fe20000410000 */
[----:B------:R-:W-:Y:S02]  /*3250*/  HADD2.F32 R150, -RZ, R150.H0_H0 ;  /* 0x20000096ff967230 */ /* 0x000fe40000004100 */
[----:B------:R-:W-:Y:S01]  /*3260*/  FMUL.FTZ R155, R83, R148 ;  /* 0x00000094539b7220 */ /* 0x000fe20000410000 */
[----:B------:R-:W-:Y:S01]  /*3270*/  HADD2.F32 R80, -RZ, R80.H1_H1 ;  /* 0x30000050ff507230 */ /* 0x000fe20000004100 */
[----:B------:R-:W-:Y:S01]  /*3280*/  F2FP.SATFINITE.E4M3.F32.PACK_AB_MERGE_C R49, R49, R48, R160 ;  /* 0x000000303131723e */ /* 0x000fe200048070a0 */
[----:B------:R-:W-:-:S02]  /*3290*/  HADD2.F32 R147, -RZ, R145.H1_H1 ;  /* 0x30000091ff937230 */ /* 0x000fc40000004100 */
[-C--:B------:R-:W-:Y:S01]  /*32a0*/  FMUL.FTZ R151, R81, R150.reuse ;  /* 0x0000009651977220 */ /* 0x080fe20000410000 */
[----:B------:R-:W-:Y:S02]  /*32b0*/  HADD2.F32 R145, -RZ, R145.H0_H0 ;  /* 0x20000091ff917230 */ /* 0x000fe40000004100 */
[----:B------:R-:W-:Y:S01]  /*32c0*/  FMUL.FTZ R148, R80, R150 ;  /* 0x0000009650947220 */ /* 0x000fe20000410000 */
[-C--:B------:R-:W-:Y:S01]  /*32d0*/  FFMA.FTZ R82, R82, R147.reuse, -R155 ;  /* 0x0000009352527223 */ /* 0x080fe2000001089b */
[----:B------:R-:W-:Y:S02]  /*32e0*/  FFMA.FTZ R83, R83, R147, R156 ;  /* 0x0000009353537223 */ /* 0x000fe4000001009c */
[----:B------:R-:W-:Y:S01]  /*32f0*/  FFMA.FTZ R155, R81, R145, -R148 ;  /* 0x00000091519b7223 */ /* 0x000fe20000010894 */
[----:B------:R-:W-:Y:S01]  /*3300*/  F2FP.F16.E4M3.UNPACK_B R81, R51.H1 ;  /* 0x00000033ff51723e */ /* 0x000fe200030006ff */
[----:B------:R-:W-:Y:S01]  /*3310*/  FFMA.FTZ R156, R80, R145, R151 ;  /* 0x00000091509c7223 */ /* 0x000fe20000010097 */
[----:B------:R-:W-:-:S02]  /*3320*/  F2FP.F16.E4M3.UNPACK_B R148, R154.H1 ;  /* 0x0000009aff94723e */ /* 0x000fc400030006ff */
[----:B------:R-:W-:Y:S01]  /*3330*/  F2FP.SATFINITE.E4M3.F32.PACK_AB_MERGE_C R159, R83, R82, RZ ;  /* 0x00000052539f723e */ /* 0x000fe200048070ff */
[--C-:B------:R-:W-:Y:S01]  /*3340*/  HADD2.F32 R83, -RZ, R81.reuse.H1_H1 ;  /* 0x30000051ff537230 */ /* 0x100fe20000004100 */
[-C--:B------:R-:W-:Y:S01]  /*3350*/  F2FP.F16.E4M3.UNPACK_B R145, R149.reuse.H1 ;  /* 0x00000095ff91723e */ /* 0x080fe200030006ff */
[----:B------:R-:W-:Y:S01]  /*3360*/  HADD2.F32 R151, -RZ, R148.H1_H1 ;  /* 0x30000094ff977230 */ /* 0x000fe20000004100 */
[----:B------:R-:W-:Y:S01]  /*3370*/  F2FP.F16.E4M3.UNPACK_B R80, R50.H1 ;  /* 0x00000032ff50723e */ /* 0x000fe200030006ff */
[----:B------:R-:W-:Y:S01]  /*3380*/  HADD2.F32 R82, -RZ, R81.H0_H0 ;  /* 0x20000051ff527230 */ /* 0x000fe20000004100 */
[----:B------:R-:W-:Y:S01]  /*3390*/  F2FP.F16.E4M3.UNPACK_B R154, R154 ;  /* 0x0000009aff9a723e */ /* 0x000fe200020006ff */
[----:B------:R-:W-:Y:S01]  /*33a0*/  HADD2.F32 R147, -RZ, R145.H1_H1 ;  /* 0x30000091ff937230 */ /* 0x000fe20000004100 */
[----:B------:R-:W-:Y:S01]  /*33b0*/  F2FP.F16.E4M3.UNPACK_B R149, R149 ;  /* 0x00000095ff95723e */ /* 0x000fe200020006ff */
[----:B------:R-:W-:Y:S02]  /*33c0*/  HADD2.F32 R81, -RZ, R80.H1_H1 ;  /* 0x30000050ff517230 */ /* 0x000fe40000004100 */
[----:B------:R-:W-:Y:S01]  /*33d0*/  FMUL.FTZ R157, R83, R151 ;  /* 0x00000097539d7220 */ /* 0x000fe20000410000 */
[----:B------:R-:W-:-:S02]  /*33e0*/  HADD2.F32 R150, -RZ, R154.H1_H1 ;  /* 0x3000009aff967230 */ /* 0x000fc40000004100 */
[C---:B------:R-:W-:Y:S01]  /*33f0*/  FMUL.FTZ R158, R82.reuse, R151 ;  /* 0x00000097529e7220 */ /* 0x040fe20000410000 */
[----:B------:R-:W-:Y:S02]  /*3400*/  HADD2.F32 R80, -RZ, R80.H0_H0 ;  /* 0x20000050ff507230 */ /* 0x000fe40000004100 */
[----:B------:R-:W-:Y:S01]  /*3410*/  FFMA.FTZ R157, R82, R147, -R157 ;  /* 0x00000093529d7223 */ /* 0x000fe2000001089d */
[----:B------:R-:W-:Y:S02]  /*3420*/  HADD2.F32 R82, -RZ, R149.H1_H1 ;  /* 0x30000095ff527230 */ /* 0x000fe40000004100 */
[-C--:B------:R-:W-:Y:S01]  /*3430*/  FMUL.FTZ R151, R81, R150.reuse ;  /* 0x0000009651977220 */ /* 0x080fe20000410000 */
[----:B------:R-:W-:Y:S01]  /*3440*/  F2FP.F16.E4M3.UNPACK_B R51, R51 ;  /* 0x00000033ff33723e */ /* 0x000fe200020006ff */
[C---:B------:R-:W-:Y:S01]  /*3450*/  FMUL.FTZ R150, R80.reuse, R150 ;  /* 0x0000009650967220 */ /* 0x040fe20000410000 */
[----:B------:R-:W-:Y:S01]  /*3460*/  F2FP.F16.E4M3.UNPACK_B R50, R50 ;  /* 0x00000032ff32723e */ /* 0x000fe200020006ff */
[----:B------:R-:W-:Y:S01]  /*3470*/  FFMA.FTZ R151, R80, R82, -R151 ;  /* 0x0000005250977223 */ /* 0x000fe20000010897 */
[----:B------:R-:W-:-:S02]  /*3480*/  HADD2.F32 R148, -RZ, R148.H0_H0 ;  /* 0x20000094ff947230 */ /* 0x000fc40000004100 */
[----:B------:R-:W-:Y:S01]  /*3490*/  FFMA.FTZ R150, R81, R82, R150 ;  /* 0x0000005251967223 */ /* 0x000fe20000010096 */
[--C-:B------:R-:W-:Y:S02]  /*34a0*/  HADD2.F32 R80, -RZ, R51.reuse.H0_H0 ;  /* 0x20000033ff507230 */ /* 0x100fe40000004100 */
[----:B------:R-:W-:Y:S01]  /*34b0*/  FFMA.FTZ R158, R83, R147, R158 ;  /* 0x00000093539e7223 */ /* 0x000fe2000001009e */
[----:B------:R-:W-:Y:S01]  /*34c0*/  HADD2.F32 R81, -RZ, R51.H1_H1 ;  /* 0x30000033ff517230 */ /* 0x000fe20000004100 */
[----:B------:R-:W-:Y:S01]  /*34d0*/  F2FP.SATFINITE.E4M3.F32.PACK_AB_MERGE_C R48, R156, R155, R159 ;  /* 0x0000009b9c30723e */ /* 0x000fe2000480709f */
[--C-:B------:R-:W-:Y:S01]  /*34e0*/  HADD2.F32 R51, -RZ, R50.reuse.H0_H0 ;  /* 0x20000032ff337230 */ /* 0x100fe20000004100 */
[----:B------:R-:W-:Y:S01]  /*34f0*/  F2FP.SATFINITE.E4M3.F32.PACK_AB_MERGE_C R150, R150, R151, RZ ;  /* 0x000000979696723e */ /* 0x000fe200048070ff */
[----:B------:R-:W-:Y:S02]  /*3500*/  HADD2.F32 R50, -RZ, R50.H1_H1 ;  /* 0x30000032ff327230 */ /* 0x000fe40000004100 */
[----:B------:R-:W-:Y:S01]  /*3510*/  FMUL.FTZ R147, R81, R148 ;  /* 0x0000009451937220 */ /* 0x000fe20000410000 */
[----:B------:R-:W-:-:S02]  /*3520*/  HADD2.F32 R154, -RZ, R154.H0_H0 ;  /* 0x2000009aff9a7230 */ /* 0x000fc40000004100 */
[----:B------:R-:W-:Y:S01]  /*3530*/  FMUL.FTZ R148, R80, R148 ;  /* 0x0000009450947220 */ /* 0x000fe20000410000 */
[----:B------:R-:W-:Y:S01]  /*3540*/  HADD2.F32 R145, -RZ, R145.H0_H0 ;  /* 0x20000091ff917230 */ /* 0x000fe20000004100 */
[----:B------:R-:W-:Y:S01]  /*3550*/  F2FP.SATFINITE.E4M3.F32.PACK_AB_MERGE_C R157, R158, R157, RZ ;  /* 0x0000009d9e9d723e */ /* 0x000fe200048070ff */
[----:B------:R-:W-:Y:S02]  /*3560*/  HADD2.F32 R149, -RZ, R149.H0_H0 ;  /* 0x20000095ff957230 */ /* 0x000fe40000004100 */
[-C--:B------:R-:W-:Y:S01]  /*3570*/  FMUL.FTZ R82, R50, R154.reuse ;  /* 0x0000009a32527220 */ /* 0x080fe20000410000 */
[----:B------:R-:W-:Y:S01]  /*3580*/  FMUL.FTZ R83, R51, R154 ;  /* 0x0000009a33537220 */ /* 0x000fe20000410000 */
[-C--:B------:R-:W-:Y:S01]  /*3590*/  FFMA.FTZ R147, R80, R145.reuse, -R147 ;  /* 0x0000009150937223 */ /* 0x080fe20000010893 */
[----:B------:R-:W-:Y:S01]  /*35a0*/  FFMA.FTZ R148, R81, R145, R148 ;  /* 0x0000009151947223 */ /* 0x000fe20000010094 */
[-C--:B------:R-:W-:Y:S01]  /*35b0*/  FFMA.FTZ R82, R51, R149.reuse, -R82 ;  /* 0x0000009533527223 */ /* 0x080fe20000010852 */
[----:B------:R-:W-:-:S03]  /*35c0*/  FFMA.FTZ R83, R50, R149, R83 ;  /* 0x0000009532537223 */ /* 0x000fc60000010053 */
[----:B------:R-:W-:Y:S02]  /*35d0*/  F2FP.SATFINITE.E4M3.F32.PACK_AB_MERGE_C R51, R148, R147, R157 ;  /* 0x000000939433723e */ /* 0x000fe4000480709d */
[----:B------:R-:W-:-:S07]  /*35e0*/  F2FP.SATFINITE.E4M3.F32.PACK_AB_MERGE_C R50, R83, R82, R150 ;  /* 0x000000525332723e */ /* 0x000fce0004807096 */
.L_x_317:
[----:B------:R-:W-:Y:S05]  /*35f0*/  BSYNC B3 ;  /* 0x0000000000037941 */ /* 0x000fea0003800000 */
.L_x_316:
[----:B------:R-:W-:Y:S02]  /*3600*/  ULDC.64 UR4, c[0x0][0x2d8] ;  /* 0x0000b60000047ab9 */ /* 0x000fe40000000a00 */
[----:B------:R-:W-:-:S04]  /*3610*/  IADD3 R80, P2, P6, R142, UR4, R100 ;  /* 0x000000048e507c10 */ /* 0x000fc8000fe5e064 */
[----:B------:R-:W-:-:S05]  /*3620*/  IADD3.X R81, R143, UR5, R36, P2, P6 ;  /* 0x000000058f517c10 */ /* 0x000fca00097ec424 */
[----:B--2---:R1:W-:Y:S04]  /*3630*/  STG.E.128 desc[UR42][R80.64], R48 ;  /* 0x0000003050007986 */ /* 0x0043e8000c101d2a */
.L_x_315:
[----:B------:R-:W-:Y:S05]  /*3640*/  BSYNC B2 ;  /* 0x0000000000027941 */ /* 0x000fea0003800000 */
.L_x_314:
[----:B------:R-:W-:Y:S05]  /*3650*/  @P1 BRA `(.L_x_313) ;  /* 0x0000000400d01947 */ /* 0x000fea0003800000 */
[----:B-12---:R1:W2:Y:S01]  /*3660*/  LDS.128 R48, [R114+0x2c400] ;  /* 0x02c4000072307984 */ /* 0x0062a20000000c00 */
[----:B------:R-:W-:Y:S01]  /*3670*/  ISETP.GE.AND P2, PT, R236, R128, PT ;  /* 0x00000080ec00720c */ /* 0x000fe20003f46270 */
[----:B------:R-:W-:-:S12]  /*3680*/  BSSY B2, `(.L_x_318) ;  /* 0x000006d000027945 */ /* 0x000fd80003800000 */
[----:B-1----:R-:W-:Y:S05]  /*3690*/  @P2 BRA `(.L_x_319) ;  /* 0x0000000400ac2947 */ /* 0x002fea0003800000 */
[----:B------:R-:W-:Y:S02]  /*36a0*/  SHF.R.U32.HI R145, RZ, 0x8, R77 ;  /* 0x00000008ff917819 */ /* 0x000fe4000001164d */
[--C-:B------:R-:W-:Y:S02]  /*36b0*/  SHF.R.U32.HI R83, RZ, 0x18, R79.reuse ;  /* 0x00000018ff537819 */ /* 0x100fe4000001164f */
[----:B------:R-:W-:Y:S02]  /*36c0*/  LOP3.LUT R78, R79, 0xff, RZ, 0xc0, !PT ;  /* 0x000000ff4f4e7812 */ /* 0x000fe400078ec0ff */
[----:B------:R-:W-:Y:S02]  /*36d0*/  SHF.R.U32.HI R80, RZ, 0x8, R79 ;  /* 0x00000008ff507819 */ /* 0x000fe4000001164f */
[----:B------:R-:W-:Y:S02]  /*36e0*/  SHF.R.U32.HI R147, RZ, 0x18, R77 ;  /* 0x00000018ff937819 */ /* 0x000fe4000001164d */
[----:B------:R-:W-:Y:S01]  /*36f0*/  LOP3.LUT R76, R77, 0xff, RZ, 0xc0, !PT ;  /* 0x000000ff4d4c7812 */ /* 0x000fe200078ec0ff */
[----:B------:R-:W-:Y:S01]  /*3700*/  IMAD.SHL.U32 R80, R80, 0x100, RZ ;  /* 0x0000010050507824 */ /* 0x000fe200078e00ff */
[----:B------:R-:W-:-:S02]  /*3710*/  SHF.R.U32.HI R81, RZ, 0x10, R79 ;  /* 0x00000010ff517819 */ /* 0x000fc4000001164f */
[----:B------:R-:W-:Y:S01]  /*3720*/  PRMT R79, R83, 0x654, R78 ;  /* 0x00000654534f7816 */ /* 0x000fe2000000004e */
[----:B------:R-:W-:Y:S01]  /*3730*/  IMAD.SHL.U32 R78, R145, 0x100, RZ ;  /* 0x00000100914e7824 */ /* 0x000fe200078e00ff */
[----:B------:R-:W-:Y:S01]  /*3740*/  SHF.R.U32.HI R82, RZ, 0x10, R77 ;  /* 0x00000010ff527819 */ /* 0x000fe2000001164d */
[----:B------:R-:W-:Y:S01]  /*3750*/  IMAD.U32 R81, R81, 0x10000, RZ ;  /* 0x0001000051517824 */ /* 0x000fe200078e00ff */
[----:B------:R-:W-:Y:S01]  /*3760*/  PRMT R77, R147, 0x654, R76 ;  /* 0x00000654934d7816 */ /* 0x000fe2000000004c */
[----:B--2---:R-:W-:Y:S01]  /*3770*/  IMAD.MOV.U32 R76, RZ, RZ, R48 ;  /* 0x000000ffff4c7224 */ /* 0x004fe200078e0030 */
[----:B------:R-:W-:Y:S02]  /*3780*/  LOP3.LUT R80, R79, 0xff00, R80, 0xf8, !PT ;  /* 0x0000ff004f507812 */ /* 0x000fe400078ef850 */
[----:B------:R-:W-:Y:S02]  /*3790*/  LOP3.LUT R77, R77, 0xff00, R78, 0xf8, !PT ;  /* 0x0000ff004d4d7812 */ /* 0x000fe400078ef84e */
[----:B------:R-:W-:-:S02]  /*37a0*/  SHF.L.U32 R78, R82, 0x10, RZ ;  /* 0x00000010524e7819 */ /* 0x000fc400000006ff */
        /* <DEDUP_REMOVED lines=11> */
[--C-:B------:R-:W-:Y:S02]  /*3860*/  HADD2.F32 R81, -RZ, R80.reuse.H0_H0 ;  /* 0x20000050ff517230 */ /* 0x100fe40000004100 */
[----:B------:R-:W-:Y:S01]  /*3870*/  FMUL.FTZ R148, R48, R83 ;  /* 0x0000005330947220 */ /* 0x000fe20000410000 */
[--C-:B------:R-:W-:Y:S01]  /*3880*/  HADD2.F32 R79, -RZ, R49.reuse.H1_H1 ;  /* 0x30000031ff4f7230 */ /* 0x100fe20000004100 */
[----:B------:R-:W-:Y:S01]  /*3890*/  F2FP.F16.E4M3.UNPACK_B R144, R144 ;  /* 0x00000090ff90723e */ /* 0x000fe200020006ff */
[----:B------:R-:W-:Y:S02]  /*38a0*/  HADD2.F32 R78, -RZ, R49.H0_H0 ;  /* 0x20000031ff4e7230 */ /* 0x000fe40000004100 */
[----:B------:R-:W-:Y:S01]  /*38b0*/  FFMA.FTZ R49, R77, R81, R148 ;  /* 0x000000514d317223 */ /* 0x000fe20000010094 */
[----:B------:R-:W-:Y:S02]  /*38c0*/  HADD2.F32 R80, -RZ, R80.H1_H1 ;  /* 0x30000050ff507230 */ /* 0x000fe40000004100 */
[CC--:B------:R-:W-:Y:S01]  /*38d0*/  FMUL.FTZ R83, R79.reuse, R145.reuse ;  /* 0x000000914f537220 */ /* 0x0c0fe20000410000 */
[----:B------:R-:W-:Y:S01]  /*38e0*/  F2FP.F16.E4M3.UNPACK_B R77, R76.H1 ;  /* 0x0000004cff4d723e */ /* 0x000fe200030006ff */
[----:B------:R-:W-:Y:S01]  /*38f0*/  FMUL.FTZ R150, R78, R145 ;  /* 0x000000914e967220 */ /* 0x000fe20000410000 */
[----:B------:R-:W-:Y:S01]  /*3900*/  FFMA.FTZ R48, R48, R81, -R149 ;  /* 0x0000005130307223 */ /* 0x000fe20000010895 */
[----:B------:R-:W-:Y:S01]  /*3910*/  FFMA.FTZ R149, R78, R80, -R83 ;  /* 0x000000504e957223 */ /* 0x000fe20000010853 */
[----:B------:R-:W-:Y:S01]  /*3920*/  F2FP.F16.E4M3.UNPACK_B R76, R76 ;  /* 0x0000004cff4c723e */ /* 0x000fe200020006ff */
[----:B------:R-:W-:Y:S01]  /*3930*/  FFMA.FTZ R154, R79, R80, R150 ;  /* 0x000000504f9a7223 */ /* 0x000fe20000010096 */
[----:B------:R-:W-:Y:S01]  /*3940*/  F2FP.F16.E4M3.UNPACK_B R135, R135 ;  /* 0x00000087ff87723e */ /* 0x000fe200020006ff */
[----:B------:R-:W-:-:S02]  /*3950*/  HADD2.F32 R81, -RZ, R144.H1_H1 ;  /* 0x30000090ff517230 */ /* 0x000fc40000004100 */
[--C-:B------:R-:W-:Y:S01]  /*3960*/  HADD2.F32 R78, -RZ, R77.reuse.H0_H0 ;  /* 0x2000004dff4e7230 */ /* 0x100fe20000004100 */
[----:B------:R-:W-:Y:S01]  /*3970*/  F2FP.SATFINITE.E4M3.F32.PACK_AB_MERGE_C R156, R154, R149, RZ ;  /* 0x000000959a9c723e */ /* 0x000fe200048070ff */
[----:B------:R-:W-:Y:S02]  /*3980*/  HADD2.F32 R79, -RZ, R77.H1_H1 ;  /* 0x3000004dff4f7230 */ /* 0x000fe40000004100 */
[----:B------:R-:W-:Y:S02]  /*3990*/  HADD2.F32 R77, -RZ, R76.H0_H0 ;  /* 0x2000004cff4d7230 */ /* 0x000fe40000004100 */
[-C--:B------:R-:W-:Y:S01]  /*39a0*/  FMUL.FTZ R150, R78, R81.reuse ;  /* 0x000000514e967220 */ /* 0x080fe20000410000 */
[----:B------:R-:W-:Y:S02]  /*39b0*/  HADD2.F32 R80, -RZ, R135.H1_H1 ;  /* 0x30000087ff507230 */ /* 0x000fe40000004100 */
[----:B------:R-:W-:Y:S01]  /*39c0*/  FMUL.FTZ R83, R79, R81 ;  /* 0x000000514f537220 */ /* 0x000fe20000410000 */
[----:B------:R-:W-:Y:S01]  /*39d0*/  HADD2.F32 R144, -RZ, R144.H0_H0 ;  /* 0x20000090ff907230 */ /* 0x000fe20000004100 */
[----:B------:R-:W-:Y:S01]  /*39e0*/  F2FP.SATFINITE.E4M3.F32.PACK_AB_MERGE_C R49, R49, R48, R156 ;  /* 0x000000303131723e */ /* 0x000fe2000480709c */
[----:B------:R-:W-:-:S02]  /*39f0*/  HADD2.F32 R76, -RZ, R76.H1_H1 ;  /* 0x3000004cff4c7230 */ /* 0x000fc40000004100 */
[-C--:B------:R-:W-:Y:S01]  /*3a00*/  FFMA.FTZ R83, R78, R80.reuse, -R83 ;  /* 0x000000504e537223 */ /* 0x080fe20000010853 */
[----:B------:R-:W-:Y:S02]  /*3a10*/  HADD2.F32 R135, -RZ, R135.H0_H0 ;  /* 0x20000087ff877230 */ /* 0x000fe40000004100 */
[----:B------:R-:W-:Y:S01]  /*3a20*/  FFMA.FTZ R150, R79, R80, R150 ;  /* 0x000000504f967223 */ /* 0x000fe20000010096 */
[CC--:B------:R-:W-:Y:S01]  /*3a30*/  FMUL.FTZ R81, R77.reuse, R144.reuse ;  /* 0x000000904d517220 */ /* 0x0c0fe20000410000 */
[----:B------:R-:W-:Y:S01]  /*3a40*/  FMUL.FTZ R148, R76, R144 ;  /* 0x000000904c947220 */ /* 0x000fe20000410000 */
[----:B------:R-:W-:Y:S02]  /*3a50*/  F2FP.F16.E4M3.UNPACK_B R80, R82.H1 ;  /* 0x00000052ff50723e */ /* 0x000fe400030006ff */
[----:B------:R-:W-:Y:S01]  /*3a60*/  F2FP.SATFINITE.E4M3.F32.PACK_AB_MERGE_C R155, R150, R83, RZ ;  /* 0x00000053969b723e */ /* 0x000fe200048070ff */
[----:B------:R-:W-:Y:S01]  /*3a70*/  FFMA.FTZ R148, R77, R135, -R148 ;  /* 0x000000874d947223 */ /* 0x000fe20000010894 */
[----:B------:R-:W-:Y:S01]  /*3a80*/  F2FP.F16.E4M3.UNPACK_B R77, R51.H1 ;  /* 0x00000033ff4d723e */ /* 0x000fe200030006ff */
[----:B------:R-:W-:Y:S01]  /*3a90*/  FFMA.FTZ R145, R76, R135, R81 ;  /* 0x000000874c917223 */ /* 0x000fe20000010051 */
[-C--:B------:R-:W-:Y:S01]  /*3aa0*/  F2FP.F16.E4M3.UNPACK_B R83, R147.reuse.H1 ;  /* 0x00000093ff53723e */ /* 0x080fe200030006ff */
[----:B------:R-:W-:Y:S01]  /*3ab0*/  HADD2.F32 R81, -RZ, R80.H1_H1 ;  /* 0x30000050ff517230 */ /* 0x000fe20000004100 */
[----:B------:R-:W-:Y:S01]  /*3ac0*/  F2FP.F16.E4M3.UNPACK_B R76, R50.H1 ;  /* 0x00000032ff4c723e */ /* 0x000fe200030006ff */
[----:B------:R-:W-:Y:S01]  /*3ad0*/  HADD2.F32 R79, -RZ, R77.H1_H1 ;  /* 0x3000004dff4f7230 */ /* 0x000fe20000004100 */
[----:B------:R-:W-:Y:S01]  /*3ae0*/  F2FP.F16.E4M3.UNPACK_B R147, R147 ;  /* 0x00000093ff93723e */ /* 0x000fe200020006ff */
[----:B------:R-:W-:Y:S01]  /*3af0*/  HADD2.F32 R144, -RZ, R83.H1_H1 ;  /* 0x30000053ff907230 */ /* 0x000fe20000004100 */
[----:B------:R-:W-:Y:S01]  /*3b00*/  F2FP.F16.E4M3.UNPACK_B R82, R82 ;  /* 0x00000052ff52723e */ /* 0x000fe200020006ff */
[----:B------:R-:W-:Y:S01]  /*3b10*/  HADD2.F32 R78, -RZ, R77.H0_H0 ;  /* 0x2000004dff4e7230 */ /* 0x000fe20000004100 */
[----:B------:R-:W-:Y:S01]  /*3b20*/  F2FP.F16.E4M3.UNPACK_B R51, R51 ;  /* 0x00000033ff33723e */ /* 0x000fe200020006ff */
[----:B------:R-:W-:-:S02]  /*3b30*/  HADD2.F32 R77, -RZ, R76.H1_H1 ;  /* 0x3000004cff4d7230 */ /* 0x000fc40000004100 */
[-C--:B------:R-:W-:Y:S01]  /*3b40*/  FMUL.FTZ R149, R79, R144.reuse ;  /* 0x000000904f957220 */ /* 0x080fe20000410000 */
[--C-:B------:R-:W-:Y:S02]  /*3b50*/  HADD2.F32 R135, -RZ, R147.reuse.H1_H1 ;  /* 0x30000093ff877230 */ /* 0x100fe40000004100 */
[C---:B------:R-:W-:Y:S01]  /*3b60*/  FMUL.FTZ R150, R78.reuse, R144 ;  /* 0x000000904e967220 */ /* 0x040fe20000410000 */
[----:B------:R-:W-:Y:S02]  /*3b70*/  HADD2.F32 R76, -RZ, R76.H0_H0 ;  /* 0x2000004cff4c7230 */ /* 0x000fe40000004100 */
[----:B------:R-:W-:Y:S01]  /*3b80*/  FFMA.FTZ R151, R78, R81, -R149 ;  /* 0x000000514e977223 */ /* 0x000fe20000010895 */
[----:B------:R-:W-:Y:S02]  /*3b90*/  HADD2.F32 R78, -RZ, R82.H1_H1 ;  /* 0x30000052ff4e7230 */ /* 0x000fe40000004100 */
[-C--:B------:R-:W-:Y:S01]  /*3ba0*/  FMUL.FTZ R149, R77, R135.reuse ;  /* 0x000000874d957220 */ /* 0x080fe20000410000 */
[----:B------:R-:W-:Y:S01]  /*3bb0*/  F2FP.F16.E4M3.UNPACK_B R50, R50 ;  /* 0x00000032ff32723e */ /* 0x000fe200020006ff */
[----:B------:R-:W-:Y:S01]  /*3bc0*/  FMUL.FTZ R144, R76, R135 ;  /* 0x000000874c907220 */ /* 0x000fe20000410000 */
[----:B------:R-:W-:-:S02]  /*3bd0*/  HADD2.F32 R147, -RZ, R147.H0_H0 ;  /* 0x20000093ff937230 */ /* 0x000fc40000004100 */
[-C--:B------:R-:W-:Y:S01]  /*3be0*/  FFMA.FTZ R149, R76, R78.reuse, -R149 ;  /* 0x0000004e4c957223 */ /* 0x080fe20000010895 */
[--C-:B------:R-:W-:Y:S02]  /*3bf0*/  HADD2.F32 R76, -RZ, R51.reuse.H0_H0 ;  /* 0x20000033ff4c7230 */ /* 0x100fe40000004100 */
[----:B------:R-:W-:Y:S01]  /*3c00*/  FFMA.FTZ R144, R77, R78, R144 ;  /* 0x0000004e4d907223 */ /* 0x000fe20000010090 */
[----:B------:R-:W-:Y:S02]  /*3c10*/  HADD2.F32 R77, -RZ, R51.H1_H1 ;  /* 0x30000033ff4d7230 */ /* 0x000fe40000004100 */
[----:B------:R-:W-:Y:S01]  /*3c20*/  FFMA.FTZ R154, R79, R81, R150 ;  /* 0x000000514f9a7223 */ /* 0x000fe20000010096 */
[--C-:B------:R-:W-:Y:S01]  /*3c30*/  HADD2.F32 R51, -RZ, R50.reuse.H0_H0 ;  /* 0x20000032ff337230 */ /* 0x100fe20000004100 */
[----:B------:R-:W-:Y:S01]  /*3c40*/  F2FP.SATFINITE.E4M3.F32.PACK_AB_MERGE_C R48, R145, R148, R155 ;  /* 0x000000949130723e */ /* 0x000fe2000480709b */
[----:B------:R-:W-:Y:S01]  /*3c50*/  HADD2.F32 R50, -RZ, R50.H1_H1 ;  /* 0x30000032ff327230 */ /* 0x000fe20000004100 */
[----:B------:R-:W-:Y:S01]  /*3c60*/  F2FP.SATFINITE.E4M3.F32.PACK_AB_MERGE_C R144, R144, R149, RZ ;  /* 0x000000959090723e */ /* 0x000fe200048070ff */
[----:B------:R-:W-:Y:S01]  /*3c70*/  HADD2.F32 R83, -RZ, R83.H0_H0 ;  /* 0x20000053ff537230 */ /* 0x000fe20000004100 */
[----:B------:R-:W-:Y:S01]  /*3c80*/  F2FP.SATFINITE.E4M3.F32.PACK_AB_MERGE_C R151, R154, R151, RZ ;  /* 0x000000979a97723e */ /* 0x000fe200048070ff */
[----:B------:R-:W-:-:S02]  /*3c90*/  HADD2.F32 R80, -RZ, R80.H0_H0 ;  /* 0x20000050ff507230 */ /* 0x000fc40000004100 */
[----:B------:R-:W-:Y:S01]  /*3ca0*/  FMUL.FTZ R78, R50, R147 ;  /* 0x00000093324e7220 */ /* 0x000fe20000410000 */
[----:B------:R-:W-:Y:S02]  /*3cb0*/  HADD2.F32 R82, -RZ, R82.H0_H0 ;  /* 0x20000052ff527230 */ /* 0x000fe40000004100 */
[-C--:B------:R-:W-:Y:S01]  /*3cc0*/  FMUL.FTZ R79, R77, R83.reuse ;  /* 0x000000534d4f7220 */ /* 0x080fe20000410000 */
[C---:B------:R-:W-:Y:S01]  /*3cd0*/  FMUL.FTZ R150, R76.reuse, R83 ;  /* 0x000000534c967220 */ /* 0x040fe20000410000 */
[----:B------:R-:W-:Y:S02]  /*3ce0*/  FMUL.FTZ R147, R51, R147 ;  /* 0x0000009333937220 */ /* 0x000fe40000410000 */
[-C--:B------:R-:W-:Y:S01]  /*3cf0*/  FFMA.FTZ R79, R76, R80.reuse, -R79 ;  /* 0x000000504c4f7223 */ /* 0x080fe2000001084f */
[----:B------:R-:W-:Y:S01]  /*3d00*/  FFMA.FTZ R150, R77, R80, R150 ;  /* 0x000000504d967223 */ /* 0x000fe20000010096 */
[-C--:B------:R-:W-:Y:S01]  /*3d10*/  FFMA.FTZ R78, R51, R82.reuse, -R78 ;  /* 0x00000052334e7223 */ /* 0x080fe2000001084e */
[----:B------:R-:W-:-:S03]  /*3d20*/  FFMA.FTZ R147, R50, R82, R147 ;  /* 0x0000005232937223 */ /* 0x000fc60000010093 */
[----:B------:R-:W-:Y:S02]  /*3d30*/  F2FP.SATFINITE.E4M3.F32.PACK_AB_MERGE_C R51, R150, R79, R151 ;  /* 0x0000004f9633723e */ /* 0x000fe40004807097 */
[----:B------:R-:W-:-:S07]  /*3d40*/  F2FP.SATFINITE.E4M3.F32.PACK_AB_MERGE_C R50, R147, R78, R144 ;  /* 0x0000004e9332723e */ /* 0x000fce0004807090 */
.L_x_319:
[----:B------:R-:W-:Y:S05]  /*3d50*/  BSYNC B2 ;  /* 0x0000000000027941 */ /* 0x000fea0003800000 */
.L_x_318:
[----:B------:R-:W-:Y:S02]  /*3d60*/  ULDC.64 UR4, c[0x0][0x2d8] ;  /* 0x0000b60000047ab9 */ /* 0x000fe40000000a00 */
[----:B------:R-:W-:-:S04]  /*3d70*/  IADD3 R76, P2, P6, R39, UR4, R142 ;  /* 0x00000004274c7c10 */ /* 0x000fc8000fe5e08e */
[----:B------:R-:W-:-:S05]  /*3d80*/  IADD3.X R77, R106, UR5, R143, P2, P6 ;  /* 0x000000056a4d7c10 */ /* 0x000fca00097ec48f */
[----:B--2---:R3:W-:Y:S04]  /*3d90*/  STG.E.128 desc[UR42][R76.64], R48 ;  /* 0x000000304c007986 */ /* 0x0047e8000c101d2a */
.L_x_313:
[----:B------:R-:W-:Y:S05]  /*3da0*/  BSYNC B1 ;  /* 0x0000000000017941 */ /* 0x000fea0003800000 */
.L_x_312:
[----:B------:R-:W-:Y:S04]  /*3db0*/  BSSY B1, `(.L_x_320) ;  /* 0x00000f0000017945 */ /* 0x000fe80003800000 */
[----:B------:R-:W-:Y:S05]  /*3dc0*/  @P3 BRA `(.L_x_321) ;  /* 0x0000000c00b83947 */ /* 0x000fea0003800000 */
[----:B---3--:R-:W-:Y:S01]  /*3dd0*/  IADD3 R76, P2, P3, R46, R122, R16 ;  /* 0x0000007a2e4c7210 */ /* 0x008fe20007b5e010 */
[----:B------:R-:W-:Y:S03]  /*3de0*/  BSSY B2, `(.L_x_322) ;  /* 0x0000077000027945 */ /* 0x000fe60003800000 */
[----:B------:R-:W-:Y:S01]  /*3df0*/  IADD3.X R77, R5, R129, R17, P2, P3 ;  /* 0x00000081054d7210 */ /* 0x000fe200017e6411 */
[----:B------:R-:W-:Y:S08]  /*3e00*/  @P0 BRA `(.L_x_323) ;  /* 0x0000000400d00947 */ /* 0x000ff00003800000 */
        /* <DEDUP_REMOVED lines=16> */
[----:B------:R-:W-:Y:S02]  /*3f10*/  PRMT R73, R83, 0x654, R72 ;  /* 0x0000065453497816 */ /* 0x000fe40000000048 */
[----:B--2---:R-:W-:Y:S02]  /*3f20*/  MOV R72, R48 ;  /* 0x0000003000487202 */ /* 0x004fe40000000f00 */
[----:B------:R-:W-:Y:S01]  /*3f30*/  LOP3.LUT R73, R73, 0xff00, R74, 0xf8, !PT ;  /* 0x0000ff0049497812 */ /* 0x000fe200078ef84a */
[----:B------:R-:W-:Y:S01]  /*3f40*/  IMAD.U32 R74, R81, 0x10000, RZ ;  /* 0x00010000514a7824 */ /* 0x000fe200078e00ff */
[----:B------:R-:W-:-:S02]  /*3f50*/  LOP3.LUT R75, R75, 0xff00, R78, 0xf8, !PT ;  /* 0x0000ff004b4b7812 */ /* 0x000fc400078ef84e */
[----:B------:R-:W-:Y:S02]  /*3f60*/  F2FP.F16.E4M3.UNPACK_B R48, R49 ;  /* 0x00000031ff30723e */ /* 0x000fe400020006ff */
[----:B------:R-:W-:Y:S02]  /*3f70*/  F2FP.F16.E4M3.UNPACK_B R78, R141.H1 ;  /* 0x0000008dff4e723e */ /* 0x000fe400030006ff */
[----:B------:R-:W-:Y:S02]  /*3f80*/  F2FP.F16.E4M3.UNPACK_B R49, R49.H1 ;  /* 0x00000031ff31723e */ /* 0x000fe400030006ff */
[----:B------:R-:W-:Y:S01]  /*3f90*/  LOP3.LUT R82, R75, 0xff0000, R80, 0xf8, !PT ;  /* 0x00ff00004b527812 */ /* 0x000fe200078ef850 */
[--C-:B------:R-:W-:Y:S01]  /*3fa0*/  HADD2.F32 R81, -RZ, R78.reuse.H1_H1 ;  /* 0x3000004eff517230 */ /* 0x100fe20000004100 */
[-C--:B------:R-:W-:Y:S01]  /*3fb0*/  F2FP.F16.E4M3.UNPACK_B R75, R140.reuse.H1 ;  /* 0x0000008cff4b723e */ /* 0x080fe200030006ff */
[----:B------:R-:W-:Y:S01]  /*3fc0*/  HADD2.F32 R80, -RZ, R78.H0_H0 ;  /* 0x2000004eff507230 */ /* 0x000fe20000004100 */
[----:B------:R-:W-:Y:S01]  /*3fd0*/  LOP3.LUT R79, R73, 0xff0000, R74, 0xf8, !PT ;  /* 0x00ff0000494f7812 */ /* 0x000fe200078ef84a */
[----:B------:R-:W-:Y:S01]  /*3fe0*/  HADD2.F32 R74, -RZ, R49.H1_H1 ;  /* 0x30000031ff4a7230 */ /* 0x000fe20000004100 */
[----:B------:R-:W-:Y:S01]  /*3ff0*/  F2FP.F16.E4M3.UNPACK_B R141, R141 ;  /* 0x0000008dff8d723e */ /* 0x000fe200020006ff */
[----:B------:R-:W-:Y:S01]  /*4000*/  HADD2.F32 R78, -RZ, R75.H0_H0 ;  /* 0x2000004bff4e7230 */ /* 0x000fe20000004100 */
[----:B------:R-:W-:Y:S01]  /*4010*/  F2FP.F16.E4M3.UNPACK_B R140, R140 ;  /* 0x0000008cff8c723e */ /* 0x000fe200020006ff */
[----:B------:R-:W-:-:S02]  /*4020*/  HADD2.F32 R73, -RZ, R48.H1_H1 ;  /* 0x30000030ff497230 */ /* 0x000fc40000004100 */
[-C--:B------:R-:W-:Y:S01]  /*4030*/  FMUL.FTZ R142, R74, R81.reuse ;  /* 0x000000514a8e7220 */ /* 0x080fe20000410000 */
[----:B------:R-:W-:Y:S02]  /*4040*/  HADD2.F32 R49, -RZ, R49.H0_H0 ;  /* 0x20000031ff317230 */ /* 0x000fe40000004100 */
[----:B------:R-:W-:Y:S02]  /*4050*/  HADD2.F32 R75, -RZ, R75.H1_H1 ;  /* 0x3000004bff4b7230 */ /* 0x000fe40000004100 */
[----:B------:R-:W-:Y:S01]  /*4060*/  FMUL.FTZ R83, R73, R80 ;  /* 0x0000005049537220 */ /* 0x000fe20000410000 */
[----:B------:R-:W-:Y:S02]  /*4070*/  HADD2.F32 R48, -RZ, R48.H0_H0 ;  /* 0x20000030ff307230 */ /* 0x000fe40000004100 */
[C---:B------:R-:W-:Y:S01]  /*4080*/  FMUL.FTZ R81, R49.reuse, R81 ;  /* 0x0000005131517220 */ /* 0x040fe20000410000 */
[-C--:B------:R-:W-:Y:S01]  /*4090*/  FFMA.FTZ R142, R49, R75.reuse, -R142 ;  /* 0x0000004b318e7223 */ /* 0x080fe2000001088e */
[----:B------:R-:W-:Y:S01]  /*40a0*/  F2FP.F16.E4M3.UNPACK_B R49, R72.H1 ;  /* 0x00000048ff31723e */ /* 0x000fe200030006ff */
[C---:B------:R-:W-:Y:S01]  /*40b0*/  FMUL.FTZ R80, R48.reuse, R80 ;  /* 0x0000005030507220 */ /* 0x040fe20000410000 */
[----:B------:R-:W-:Y:S01]  /*40c0*/  FFMA.FTZ R48, R48, R78, -R83 ;  /* 0x0000004e30307223 */ /* 0x000fe20000010853 */
[----:B------:R-:W-:Y:S01]  /*40d0*/  F2FP.F16.E4M3.UNPACK_B R72, R72 ;  /* 0x00000048ff48723e */ /* 0x000fe200020006ff */
[----:B------:R-:W-:Y:S01]  /*40e0*/  FFMA.FTZ R83, R74, R75, R81 ;  /* 0x0000004b4a537223 */ /* 0x000fe20000010051 */
[----:B------:R-:W-:Y:S01]  /*40f0*/  FFMA.FTZ R143, R73, R78, R80 ;  /* 0x0000004e498f7223 */ /* 0x000fe20000010050 */
[----:B------:R-:W-:-:S02]  /*4100*/  HADD2.F32 R78, -RZ, R141.H1_H1 ;  /* 0x3000008dff4e7230 */ /* 0x000fc40000004100 */
[--C-:B------:R-:W-:Y:S01]  /*4110*/  HADD2.F32 R73, -RZ, R49.reuse.H0_H0 ;  /* 0x20000031ff497230 */ /* 0x100fe20000004100 */
[----:B------:R-:W-:Y:S01]  /*4120*/  F2FP.SATFINITE.E4M3.F32.PACK_AB_MERGE_C R145, R83, R142, RZ ;  /* 0x0000008e5391723e */ /* 0x000fe200048070ff */
[----:B------:R-:W-:Y:S02]  /*4130*/  HADD2.F32 R74, -RZ, R49.H1_H1 ;  /* 0x30000031ff4a7230 */ /* 0x000fe40000004100 */
[--C-:B------:R-:W-:Y:S02]  /*4140*/  HADD2.F32 R49, -RZ, R72.reuse.H0_H0 ;  /* 0x20000048ff317230 */ /* 0x100fe40000004100 */
[-C--:B------:R-:W-:Y:S01]  /*4150*/  FMUL.FTZ R81, R73, R78.reuse ;  /* 0x0000004e49517220 */ /* 0x080fe20000410000 */
[----:B------:R-:W-:Y:S02]  /*4160*/  HADD2.F32 R141, -RZ, R141.H0_H0 ;  /* 0x2000008dff8d7230 */ /* 0x000fe40000004100 */
[----:B------:R-:W-:Y:S01]  /*4170*/  FMUL.FTZ R80, R74, R78 ;  /* 0x0000004e4a507220 */ /* 0x000fe20000410000 */
[----:B------:R-:W-:-:S02]  /*4180*/  HADD2.F32 R72, -RZ, R72.H1_H1 ;  /* 0x30000048ff487230 */ /* 0x000fc40000004100 */
[--C-:B------:R-:W-:Y:S02]  /*4190*/  HADD2.F32 R75, -RZ, R140.reuse.H1_H1 ;  /* 0x3000008cff4b7230 */ /* 0x100fe40000004100 */
[----:B------:R-:W-:Y:S02]  /*41a0*/  HADD2.F32 R140, -RZ, R140.H0_H0 ;  /* 0x2000008cff8c7230 */ /* 0x000fe40000004100 */
[-C--:B------:R-:W-:Y:S01]  /*41b0*/  FMUL.FTZ R78, R72, R141.reuse ;  /* 0x0000008d484e7220 */ /* 0x080fe20000410000 */
[----:B------:R-:W-:Y:S01]  /*41c0*/  FMUL.FTZ R141, R49, R141 ;  /* 0x0000008d318d7220 */ /* 0x000fe20000410000 */
[-C--:B------:R-:W-:Y:S01]  /*41d0*/  FFMA.FTZ R80, R73, R75.reuse, -R80 ;  /* 0x0000004b49507223 */ /* 0x080fe20000010850 */
[----:B------:R-:W-:Y:S01]  /*41e0*/  FFMA.FTZ R81, R74, R75, R81 ;  /* 0x0000004b4a517223 */ /* 0x000fe20000010051 */
[-C--:B------:R-:W-:Y:S01]  /*41f0*/  FFMA.FTZ R135, R49, R140.reuse, -R78 ;  /* 0x0000008c31877223 */ /* 0x080fe2000001084e */
[----:B------:R-:W-:Y:S01]  /*4200*/  FFMA.FTZ R140, R72, R140, R141 ;  /* 0x0000008c488c7223 */ /* 0x000fe2000001008d */
[----:B------:R-:W-:-:S02]  /*4210*/  F2FP.F16.E4M3.UNPACK_B R72, R51.H1 ;  /* 0x00000033ff48723e */ /* 0x000fc400030006ff */
[----:B------:R-:W-:Y:S02]  /*4220*/  F2FP.SATFINITE.E4M3.F32.PACK_AB_MERGE_C R144, R81, R80, RZ ;  /* 0x000000505190723e */ /* 0x000fe400048070ff */
[----:B------:R-:W-:Y:S01]  /*4230*/  F2FP.F16.E4M3.UNPACK_B R80, R82.H1 ;  /* 0x00000052ff50723e */ /* 0x000fe200030006ff */
[--C-:B------:R-:W-:Y:S01]  /*4240*/  HADD2.F32 R74, -RZ, R72.reuse.H1_H1 ;  /* 0x30000048ff4a7230 */ /* 0x100fe20000004100 */
[-C--:B------:R-:W-:Y:S01]  /*4250*/  F2FP.F16.E4M3.UNPACK_B R75, R79.reuse.H1 ;  /* 0x0000004fff4b723e */ /* 0x080fe200030006ff */
[----:B------:R-:W-:Y:S01]  /*4260*/  HADD2.F32 R73, -RZ, R72.H0_H0 ;  /* 0x20000048ff497230 */ /* 0x000fe20000004100 */
[----:B------:R-:W-:Y:S01]  /*4270*/  F2FP.F16.E4M3.UNPACK_B R49, R50.H1 ;  /* 0x00000032ff31723e */ /* 0x000fe200030006ff */
[----:B------:R-:W-:Y:S01]  /*4280*/  HADD2.F32 R83, -RZ, R80.H1_H1 ;  /* 0x30000050ff537230 */ /* 0x000fe20000004100 */
[----:B------:R-:W-:Y:S01]  /*4290*/  F2FP.F16.E4M3.UNPACK_B R82, R82 ;  /* 0x00000052ff52723e */ /* 0x000fe200020006ff */
[----:B------:R-:W-:Y:S01]  /*42a0*/  HADD2.F32 R78, -RZ, R75.H1_H1 ;  /* 0x3000004bff4e7230 */ /* 0x000fe20000004100 */
[----:B------:R-:W-:Y:S01]  /*42b0*/  F2FP.F16.E4M3.UNPACK_B R79, R79 ;  /* 0x0000004fff4f723e */ /* 0x000fe200020006ff */
[----:B------:R-:W-:-:S02]  /*42c0*/  HADD2.F32 R72, -RZ, R49.H1_H1 ;  /* 0x30000031ff487230 */ /* 0x000fc40000004100 */
[-C--:B------:R-:W-:Y:S01]  /*42d0*/  FMUL.FTZ R142, R74, R83.reuse ;  /* 0x000000534a8e7220 */ /* 0x080fe20000410000 */
[----:B------:R-:W-:Y:S02]  /*42e0*/  HADD2.F32 R81, -RZ, R82.H1_H1 ;  /* 0x30000052ff517230 */ /* 0x000fe40000004100 */
[C---:B------:R-:W-:Y:S01]  /*42f0*/  FMUL.FTZ R83, R73.reuse, R83 ;  /* 0x0000005349537220 */ /* 0x040fe20000410000 */
[----:B------:R-:W-:Y:S02]  /*4300*/  HADD2.F32 R49, -RZ, R49.H0_H0 ;  /* 0x20000031ff317230 */ /* 0x000fe40000004100 */
[----:B------:R-:W-:Y:S01]  /*4310*/  FFMA.FTZ R141, R73, R78, -R142 ;  /* 0x0000004e498d7223 */ /* 0x000fe2000001088e */
[----:B------:R-:W-:Y:S02]  /*4320*/  HADD2.F32 R73, -RZ, R79.H1_H1 ;  /* 0x3000004fff497230 */ /* 0x000fe40000004100 */
[----:B------:R-:W-:Y:S01]  /*4330*/  FMUL.FTZ R142, R72, R81 ;  /* 0x00000051488e7220 */ /* 0x000fe20000410000 */
        /* <DEDUP_REMOVED lines=8> */
[----:B------:R-:W-:Y:S02]  /*43c0*/  HADD2.F32 R51, -RZ, R51.H1_H1 ;  /* 0x30000033ff337230 */ /* 0x000fe40000004100 */
        /* <DEDUP_REMOVED lines=14> */
[----:B------:R-:W-:Y:S01]  /*44b0*/  FFMA.FTZ R73, R50, R79, R73 ;  /* 0x0000004f32497223 */ /* 0x000fe20000010049 */
[----:B------:R-:W-:-:S02]  /*44c0*/  F2FP.SATFINITE.E4M3.F32.PACK_AB_MERGE_C R49, R143, R48, R145 ;  /* 0x000000308f31723e */ /* 0x000fc40004807091 */
[----:B------:R-:W-:Y:S02]  /*44d0*/  F2FP.SATFINITE.E4M3.F32.PACK_AB_MERGE_C R48, R140, R135, R144 ;  /* 0x000000878c30723e */ /* 0x000fe40004807090 */
[----:B------:R-:W-:Y:S02]  /*44e0*/  F2FP.SATFINITE.E4M3.F32.PACK_AB_MERGE_C R50, R73, R74, R81 ;  /* 0x0000004a4932723e */ /* 0x000fe40004807051 */
[----:B------:R-:W-:-:S07]  /*44f0*/  F2FP.SATFINITE.E4M3.F32.PACK_AB_MERGE_C R51, R80, R83, R78 ;  /* 0x000000535033723e */ /* 0x000fce000480704e */
.L_x_325:
[----:B------:R-:W-:Y:S05]  /*4500*/  BSYNC B3 ;  /* 0x0000000000037941 */ /* 0x000fea0003800000 */
.L_x_324:
[----:B------:R-:W-:Y:S02]  /*4510*/  ULDC.64 UR4, c[0x0][0x2d8] ;  /* 0x0000b60000047ab9 */ /* 0x000fe40000000a00 */
[----:B------:R-:W-:-:S04]  /*4520*/  IADD3 R72, P2, P3, R76, UR4, R100 ;  /* 0x000000044c487c10 */ /* 0x000fc8000fb5e064 */
[----:B------:R-:W-:-:S05]  /*4530*/  IADD3.X R73, R77, UR5, R36, P2, P3 ;  /* 0x000000054d497c10 */ /* 0x000fca00097e6424 */
[----:B--2---:R3:W-:Y:S04]  /*4540*/  STG.E.128 desc[UR42][R72.64], R48 ;  /* 0x0000003048007986 */ /* 0x0047e8000c101d2a */
.L_x_323:
[----:B------:R-:W-:Y:S05]  /*4550*/  BSYNC B2 ;  /* 0x0000000000027941 */ /* 0x000fea0003800000 */
.L_x_322:
[----:B------:R-:W-:Y:S05]  /*4560*/  @P1 BRA `(.L_x_321) ;  /* 0x0000000400d01947 */ /* 0x000fea0003800000 */
[----:B-123--:R1:W2:Y:S01]  /*4570*/  LDS.128 R48, [R114+0x2d400] ;  /* 0x02d4000072307984 */ /* 0x00e2a20000000c00 */
[----:B------:R-:W-:Y:S01]  /*4580*/  ISETP.GE.AND P2, PT, R236, R128, PT ;  /* 0x00000080ec00720c */ /* 0x000fe20003f46270 */
[----:B------:R-:W-:-:S12]  /*4590*/  BSSY B2, `(.L_x_326) ;  /* 0x000006d000027945 */ /* 0x000fd80003800000 */
[----:B-1----:R-:W-:Y:S05]  /*45a0*/  @P2 BRA `(.L_x_327) ;  /* 0x0000000400ac2947 */ /* 0x002fea0003800000 */
[----:B------:R-:W-:Y:S01]  /*45b0*/  SHF.R.U32.HI R73, RZ, 0x8, R71 ;  /* 0x00000008ff497819 */ /* 0x000fe20000011647 */
[----:B--2---:R-:W-:Y:S01]  /*45c0*/  IMAD.MOV.U32 R70, RZ, RZ, R51 ;  /* 0x000000ffff467224 */ /* 0x004fe200078e0033 */
[--C-:B------:R-:W-:Y:S02]  /*45d0*/  SHF.R.U32.HI R78, RZ, 0x10, R69.reuse ;  /* 0x00000010ff4e7819 */ /* 0x100fe40000011645 */
[--C-:B------:R-:W-:Y:S02]  /*45e0*/  SHF.R.U32.HI R74, RZ, 0x8, R69.reuse ;  /* 0x00000008ff4a7819 */ /* 0x100fe40000011645 */
[----:B------:R-:W-:Y:S02]  /*45f0*/  LOP3.LUT R68, R69, 0xff, RZ, 0xc0, !PT ;  /* 0x000000ff45447812 */ /* 0x000fe400078ec0ff */
[----:B------:R-:W-:Y:S02]  /*4600*/  SHF.R.U32.HI R79, RZ, 0x18, R69 ;  /* 0x00000018ff4f7819 */ /* 0x000fe40000011645 */
[----:B------:R-:W-:-:S02]  /*4610*/  LOP3.LUT R69, R71, 0xff, RZ, 0xc0, !PT ;  /* 0x000000ff47457812 */ /* 0x000fc400078ec0ff */
[--C-:B------:R-:W-:Y:S02]  /*4620*/  SHF.R.U32.HI R72, RZ, 0x18, R71.reuse ;  /* 0x00000018ff487819 */ /* 0x100fe40000011647 */
[----:B------:R-:W-:Y:S01]  /*4630*/  SHF.R.U32.HI R75, RZ, 0x10, R71 ;  /* 0x00000010ff4b7819 */ /* 0x000fe20000011647 */
[----:B------:R-:W-:Y:S01]  /*4640*/  IMAD.SHL.U32 R71, R73, 0x100, RZ ;  /* 0x0000010049477824 */ /* 0x000fe200078e00ff */
[----:B------:R-:W-:Y:S02]  /*4650*/  PRMT R68, R79, 0x654, R68 ;  /* 0x000006544f447816 */ /* 0x000fe40000000044 */
[----:B------:R-:W-:Y:S02]  /*4660*/  SHF.L.U32 R51, R74, 0x8, RZ ;  /* 0x000000084a337819 */ /* 0x000fe400000006ff */
[----:B------:R-:W-:Y:S02]  /*4670*/  PRMT R72, R72, 0x654, R69 ;  /* 0x0000065448487816 */ /* 0x000fe40000000045 */
[----:B------:R-:W-:Y:S01]  /*4680*/  LOP3.LUT R69, R68, 0xff00, R51, 0xf8, !PT ;  /* 0x0000ff0044457812 */ /* 0x000fe200078ef833 */
[----:B------:R-:W-:Y:S01]  /*4690*/  IMAD.U32 R68, R78, 0x10000, RZ ;  /* 0x000100004e447824 */ /* 0x000fe200078e00ff */
[----:B------:R-:W-:Y:S01]  /*46a0*/  LOP3.LUT R74, R72, 0xff00, R71, 0xf8, !PT ;  /* 0x0000ff00484a7812 */ /* 0x000fe200078ef847 */
[----:B------:R-:W-:Y:S01]  /*46b0*/  IMAD.U32 R71, R75, 0x10000, RZ ;  /* 0x000100004b477824 */ /* 0x000fe200078e00ff */
[----:B------:R-:W-:-:S02]  /*46c0*/  F2FP.F16.E4M3.UNPACK_B R51, R49 ;  /* 0x00000031ff33723e */ /* 0x000fc400020006ff */
[----:B------:R-:W-:Y:S02]  /*46d0*/  F2FP.F16.E4M3.UNPACK_B R72, R139.H1 ;  /* 0x0000008bff48723e */ /* 0x000fe400030006ff */
[----:B------:R-:W-:Y:S02]  /*46e0*/  F2FP.F16.E4M3.UNPACK_B R49, R49.H1 ;  /* 0x00000031ff31723e */ /* 0x000fe400030006ff */
[----:B------:R-:W-:Y:S01]  /*46f0*/  LOP3.LUT R73, R69, 0xff0000, R68, 0xf8, !PT ;  /* 0x00ff000045497812 */ /* 0x000fe200078ef844 */
[--C-:B------:R-:W-:Y:S01]  /*4700*/  HADD2.F32 R68, -RZ, R51.reuse.H1_H1 ;  /* 0x30000033ff447230 */ /* 0x100fe20000004100 */
[----:B------:R-:W-:Y:S01]  /*4710*/  LOP3.LUT R75, R74, 0xff0000, R71, 0xf8, !PT ;  /* 0x00ff00004a4b7812 */ /* 0x000fe200078ef847 */
[--C-:B------:R-:W-:Y:S01]  /*4720*/  HADD2.F32 R74, -RZ, R72.reuse.H0_H0 ;  /* 0x20000048ff4a7230 */ /* 0x100fe20000004100 */
[----:B------:R-:W-:Y:S01]  /*4730*/  F2FP.F16.E4M3.UNPACK_B R71, R138.H1 ;  /* 0x0000008aff47723e */ /* 0x000fe200030006ff */
[----:B------:R-:W-:Y:S01]  /*4740*/  HADD2.F32 R51, -RZ, R51.H0_H0 ;  /* 0x20000033ff337230 */ /* 0x000fe20000004100 */
[----:B------:R-:W-:Y:S01]  /*4750*/  F2FP.F16.E4M3.UNPACK_B R139, R139 ;  /* 0x0000008bff8b723e */ /* 0x000fe200020006ff */
[----:B------:R-:W-:-:S02]  /*4760*/  HADD2.F32 R78, -RZ, R72.H1_H1 ;  /* 0x30000048ff4e7230 */ /* 0x000fc40000004100 */
[-C--:B------:R-:W-:Y:S01]  /*4770*/  FMUL.FTZ R80, R68, R74.reuse ;  /* 0x0000004a44507220 */ /* 0x080fe20000410000 */
[--C-:B------:R-:W-:Y:S02]  /*4780*/  HADD2.F32 R69, -RZ, R49.reuse.H1_H1 ;  /* 0x30000031ff457230 */ /* 0x100fe40000004100 */
[----:B------:R-:W-:Y:S01]  /*4790*/  FMUL.FTZ R79, R51, R74 ;  /* 0x0000004a334f7220 */ /* 0x000fe20000410000 */
[----:B------:R-:W-:Y:S01]  /*47a0*/  HADD2.F32 R49, -RZ, R49.H0_H0 ;  /* 0x20000031ff317230 */ /* 0x000fe20000004100 */
[----:B------:R-:W-:Y:S01]  /*47b0*/  F2FP.F16.E4M3.UNPACK_B R138, R138 ;  /* 0x0000008aff8a723e */ /* 0x000fe200020006ff */
[--C-:B------:R-:W-:Y:S02]  /*47c0*/  HADD2.F32 R74, -RZ, R71.reuse.H1_H1 ;  /* 0x30000047ff4a7230 */ /* 0x100fe40000004100 */
[-C--:B------:R-:W-:Y:S01]  /*47d0*/  FMUL.FTZ R82, R69, R78.reuse ;  /* 0x0000004e45527220 */ /* 0x080fe20000410000 */
[----:B------:R-:W-:Y:S02]  /*47e0*/  HADD2.F32 R72, -RZ, R71.H0_H0 ;  /* 0x20000047ff487230 */ /* 0x000fe40000004100 */
[----:B------:R-:W-:Y:S01]  /*47f0*/  FMUL.FTZ R78, R49, R78 ;  /* 0x0000004e314e7220 */ /* 0x000fe20000410000 */
[----:B------:R-:W-:-:S02]  /*4800*/  HADD2.F32 R71, -RZ, R139.H1_H1 ;  /* 0x3000008bff477230 */ /* 0x000fc40000004100 */
[----:B------:R-:W-:Y:S01]  /*4810*/  FFMA.FTZ R82, R49, R74, -R82 ;  /* 0x0000004a31527223 */ /* 0x000fe20000010852 */
[----:B------:R-:W-:Y:S01]  /*4820*/  F2FP.F16.E4M3.UNPACK_B R49, R48.H1 ;  /* 0x00000030ff31723e */ /* 0x000fe200030006ff */
[----:B------:R-:W-:Y:S01]  /*4830*/  FFMA.FTZ R80, R51, R72, -R80 ;  /* 0x0000004833507223 */ /* 0x000fe20000010850 */
[----:B------:R-:W-:Y:S01]  /*4840*/  F2FP.F16.E4M3.UNPACK_B R48, R48 ;  /* 0x00000030ff30723e */ /* 0x000fe200020006ff */
[----:B------:R-:W-:Y:S01]  /*4850*/  FFMA.FTZ R81, R68, R72, R79 ;  /* 0x0000004844517223 */ /* 0x000fe2000001004f */
[----:B------:R-:W-:Y:S02]  /*4860*/  HADD2.F32 R139, -RZ, R139.H0_H0 ;  /* 0x2000008bff8b7230 */ /* 0x000fe40000004100 */
[----:B------:R-:W-:Y:S01]  /*4870*/  FFMA.FTZ R83, R69, R74, R78 ;  /* 0x0000004a45537223 */ /* 0x000fe2000001004e */
[--C-:B------:R-:W-:Y:S02]  /*4880*/  HADD2.F32 R51, -RZ, R49.reuse.H0_H0 ;  /* 0x20000031ff337230 */ /* 0x100fe40000004100 */
[----:B------:R-:W-:-:S02]  /*4890*/  HADD2.F32 R68, -RZ, R49.H1_H1 ;  /* 0x30000031ff447230 */ /* 0x000fc40000004100 */
[--C-:B------:R-:W-:Y:S01]  /*48a0*/  HADD2.F32 R49, -RZ, R48.reuse.H0_H0 ;  /* 0x20000030ff317230 */ /* 0x100fe20000004100 */
[----:B------:R-:W-:Y:S01]  /*48b0*/  F2FP.SATFINITE.E4M3.F32.PACK_AB_MERGE_C R140, R83, R82, RZ ;  /* 0x00000052538c723e */ /* 0x000fe200048070ff */
[----:B------:R-:W-:Y:S02]  /*48c0*/  HADD2.F32 R48, -RZ, R48.H1_H1 ;  /* 0x30000030ff307230 */ /* 0x000fe40000004100 */
[-C--:B------:R-:W-:Y:S01]  /*48d0*/  FMUL.FTZ R74, R68, R71.reuse ;  /* 0x00000047444a7220 */ /* 0x080fe20000410000 */
[--C-:B------:R-:W-:Y:S02]  /*48e0*/  HADD2.F32 R69, -RZ, R138.reuse.H1_H1 ;  /* 0x3000008aff457230 */ /* 0x100fe40000004100 */
[----:B------:R-:W-:Y:S01]  /*48f0*/  FMUL.FTZ R71, R51, R71 ;  /* 0x0000004733477220 */ /* 0x000fe20000410000 */
[----:B------:R-:W-:Y:S02]  /*4900*/  HADD2.F32 R138, -RZ, R138.H0_H0 ;  /* 0x2000008aff8a7230 */ /* 0x000fe40000004100 */
[-C--:B------:R-:W-:Y:S01]  /*4910*/  FMUL.FTZ R72, R48, R139.reuse ;  /* 0x0000008b30487220 */ /* 0x080fe20000410000 */
[----:B------:R-:W-:Y:S01]  /*4920*/  FMUL.FTZ R139, R49, R139 ;  /* 0x0000008b318b7220 */ /* 0x000fe20000410000 */
[-C--:B------:R-:W-:Y:S01]  /*4930*/  FFMA.FTZ R74, R51, R69.reuse, -R74 ;  /* 0x00000045334a7223 */ /* 0x080fe2000001084a */
[----:B------:R-:W-:Y:S01]  /*4940*/  FFMA.FTZ R71, R68, R69, R71 ;  /* 0x0000004544477223 */ /* 0x000fe20000010047 */
[----:B------:R-:W-:Y:S01]  /*4950*/  FFMA.FTZ R79, R49, R138, -R72 ;  /* 0x0000008a314f7223 */ /* 0x000fe20000010848 */
[----:B------:R-:W-:Y:S01]  /*4960*/  F2FP.F16.E4M3.UNPACK_B R49, R70.H1 ;  /* 0x00000046ff31723e */ /* 0x000fe200030006ff */
[----:B------:R-:W-:Y:S01]  /*4970*/  FFMA.FTZ R138, R48, R138, R139 ;  /* 0x0000008a308a7223 */ /* 0x000fe2000001008b */
[----:B------:R-:W-:-:S02]  /*4980*/  F2FP.F16.E4M3.UNPACK_B R72, R75.H1 ;  /* 0x0000004bff48723e */ /* 0x000fc400030006ff */
[----:B------:R-:W-:Y:S01]  /*4990*/  F2FP.F16.E4M3.UNPACK_B R69, R73.H1 ;  /* 0x00000049ff45723e */ /* 0x000fe200030006ff */
[--C-:B------:R-:W-:Y:S01]  /*49a0*/  HADD2.F32 R68, -RZ, R49.reuse.H1_H1 ;  /* 0x30000031ff447230 */ /* 0x100fe20000004100 */
[----:B------:R-:W-:Y:S01]  /*49b0*/  F2FP.F16.E4M3.UNPACK_B R48, R50.H1 ;  /* 0x00000032ff30723e */ /* 0x000fe200030006ff */
[----:B------:R-:W-:Y:S01]  /*49c0*/  HADD2.F32 R78, -RZ, R72.H1_H1 ;  /* 0x30000048ff4e7230 */ /* 0x000fe20000004100 */
[----:B------:R-:W-:Y:S01]  /*49d0*/  F2FP.F16.E4M3.UNPACK_B R75, R75 ;  /* 0x0000004bff4b723e */ /* 0x000fe200020006ff */
[----:B------:R-:W-:Y:S01]  /*49e0*/  HADD2.F32 R51, -RZ, R49.H0_H0 ;  /* 0x20000031ff337230 */ /* 0x000fe20000004100 */
[----:B------:R-:W-:Y:S01]  /*49f0*/  F2FP.SATFINITE.E4M3.F32.PACK_AB_MERGE_C R139, R71, R74, RZ ;  /* 0x0000004a478b723e */ /* 0x000fe200048070ff */
[----:B------:R-:W-:Y:S01]  /*4a00*/  HADD2.F32 R71, -RZ, R69.H1_H1 ;  /* 0x30000045ff477230 */ /* 0x000fe20000004100 */
[----:B------:R-:W-:Y:S01]  /*4a10*/  F2FP.F16.E4M3.UNPACK_B R73, R73 ;  /* 0x00000049ff49723e */ /* 0x000fe200020006ff */
[----:B------:R-:W-:Y:S01]  /*4a20*/  FMUL.FTZ R82, R68, R78 ;  /* 0x0000004e44527220 */ /* 0x000fe20000410000 */
[----:B------:R-:W-:-:S02]  /*4a30*/  HADD2.F32 R49, -RZ, R48.H1_H1 ;  /* 0x30000030ff317230 */ /* 0x000fc40000004100 */
[C---:B------:R-:W-:Y:S01]  /*4a40*/  FMUL.FTZ R135, R51.reuse, R78 ;  /* 0x0000004e33877220 */ /* 0x040fe20000410000 */
[----:B------:R-:W-:Y:S02]  /*4a50*/  HADD2.F32 R74, -RZ, R75.H1_H1 ;  /* 0x3000004bff4a7230 */ /* 0x000fe40000004100 */
[----:B------:R-:W-:Y:S01]  /*4a60*/  FFMA.FTZ R82, R51, R71, -R82 ;  /* 0x0000004733527223 */ /* 0x000fe20000010852 */
[----:B------:R-:W-:Y:S01]  /*4a70*/  HADD2.F32 R48, -RZ, R48.H0_H0 ;  /* 0x20000030ff307230 */ /* 0x000fe20000004100 */
[----:B------:R-:W-:Y:S01]  /*4a80*/  F2FP.F16.E4M3.UNPACK_B R50, R50 ;  /* 0x00000032ff32723e */ /* 0x000fe200020006ff */
[----:B------:R-:W-:Y:S02]  /*4a90*/  HADD2.F32 R51, -RZ, R73.H1_H1 ;  /* 0x30000049ff337230 */ /* 0x000fe40000004100 */
[----:B------:R-:W-:Y:S01]  /*4aa0*/  FMUL.FTZ R83, R49, R74 ;  /* 0x0000004a31537220 */ /* 0x000fe20000410000 */
        /* <DEDUP_REMOVED lines=8> */
[--C-:B------:R-:W-:Y:S02]  /*4b30*/  HADD2.F32 R49, -RZ, R70.reuse.H0_H0 ;  /* 0x20000046ff317230 */ /* 0x100fe40000004100 */
        /* <DEDUP_REMOVED lines=8> */
[C---:B------:R-:W-:Y:S01]  /*4bc0*/  FMUL.FTZ R71, R49.reuse, R72 ;  /* 0x0000004831477220 */ /* 0x040fe20000410000 */
[-C--:B------:R-:W-:Y:S01]  /*4bd0*/  FFMA.FTZ R51, R48, R73.reuse, -R51 ;  /* 0x0000004930337223 */ /* 0x080fe20000010833 */
[----:B------:R-:W-:Y:S01]  /*4be0*/  FFMA.FTZ R50, R50, R73, R75 ;  /* 0x0000004932327223 */ /* 0x000fe2000001004b */
[-C--:B------:R-:W-:Y:S01]  /*4bf0*/  FFMA.FTZ R68, R49, R69.reuse, -R68 ;  /* 0x0000004531447223 */ /* 0x080fe20000010844 */
[----:B------:R-:W-:Y:S01]  /*4c00*/  FFMA.FTZ R71, R70, R69, R71 ;  /* 0x0000004546477223 */ /* 0x000fe20000010047 */
[----:B------:R-:W-:-:S02]  /*4c10*/  F2FP.SATFINITE.E4M3.F32.PACK_AB_MERGE_C R82, R135, R82, RZ ;  /* 0x000000528752723e */ /* 0x000fc400048070ff */
[----:B------:R-:W-:Y:S02]  /*4c20*/  F2FP.SATFINITE.E4M3.F32.PACK_AB_MERGE_C R50, R50, R51, R74 ;  /* 0x000000333232723e */ /* 0x000fe4000480704a */
[----:B------:R-:W-:Y:S02]  /*4c30*/  F2FP.SATFINITE.E4M3.F32.PACK_AB_MERGE_C R49, R81, R80, R140 ;  /* 0x000000505131723e */ /* 0x000fe4000480708c */
[----:B------:R-:W-:Y:S02]  /*4c40*/  F2FP.SATFINITE.E4M3.F32.PACK_AB_MERGE_C R48, R138, R79, R139 ;  /* 0x0000004f8a30723e */ /* 0x000fe4000480708b */
[----:B------:R-:W-:-:S07]  /*4c50*/  F2FP.SATFINITE.E4M3.F32.PACK_AB_MERGE_C R51, R71, R68, R82 ;  /* 0x000000444733723e */ /* 0x000fce0004807052 */
.L_x_327:
[----:B------:R-:W-:Y:S05]  /*4c60*/  BSYNC B2 ;  /* 0x0000000000027941 */ /* 0x000fea0003800000 */
.L_x_326:
[----:B------:R-:W-:Y:S02]  /*4c70*/  ULDC.64 UR4, c[0x0][0x2d8] ;  /* 0x0000b60000047ab9 */ /* 0x000fe40000000a00 */
[----:B------:R-:W-:-:S04]  /*4c80*/  IADD3 R68, P2, P3, R39, UR4, R76 ;  /* 0x0000000427447c10 */ /* 0x000fc8000fb5e04c */
[----:B------:R-:W-:-:S05]  /*4c90*/  IADD3.X R69, R106, UR5, R77, P2, P3 ;  /* 0x000000056a457c10 */ /* 0x000fca00097e644d */
[----:B--2---:R4:W-:Y:S04]  /*4ca0*/  STG.E.128 desc[UR42][R68.64], R48 ;  /* 0x0000003044007986 */ /* 0x0049e8000c101d2a */
.L_x_321:
[----:B------:R-:W-:Y:S05]  /*4cb0*/  BSYNC B1 ;  /* 0x0000000000017941 */ /* 0x000fea0003800000 */
.L_x_320:
[----:B------:R-:W-:Y:S01]  /*4cc0*/  ISETP.NE.AND P2, PT, R146, RZ, PT ;  /* 0x000000ff9200720c */ /* 0x000fe20003f45270 */
[----:B------:R-:W-:-:S12]  /*4cd0*/  BSSY B1, `(.L_x_328) ;  /* 0x00000f4000017945 */ /* 0x000fd80003800000 */
[----:B------:R-:W-:Y:S05]  /*4ce0*/  @P2 BRA `(.L_x_329) ;  /* 0x0000000c00c82947 */ /* 0x000fea0003800000 */
[----:B----4-:R-:W-:Y:S01]  /*4cf0*/  IADD3 R68, P2, P3, R4, R122, R16 ;  /* 0x0000007a04447210 */ /* 0x010fe20007b5e010 */
[----:B------:R-:W-:Y:S03]  /*4d00*/  BSSY B2, `(.L_x_330) ;  /* 0x0000079000027945 */ /* 0x000fe60003800000 */
[----:B------:R-:W-:Y:S01]  /*4d10*/  IADD3.X R69, R29, R129, R17, P2, P3 ;  /* 0x000000811d457210 */ /* 0x000fe200017e6411 */
[----:B------:R-:W-:Y:S08]  /*4d20*/  @P0 BRA `(.L_x_331) ;  /* 0x0000000400d80947 */ /* 0x000ff00003800000 */
[----:B-123--:R1:W2:Y:S01]  /*4d30*/  LDS.128 R48, [R114+0x2a400] ;  /* 0x02a4000072307984 */ /* 0x00e2a20000000c00 */
[----:B------:R-:W-:Y:S01]  /*4d40*/  ISETP.GE.AND P2, PT, R18, R128, PT ;  /* 0x000000801200720c */ /* 0x000fe20003f46270 */
[----:B------:R-:W-:-:S12]  /*4d50*/  BSSY B3, `(.L_x_332) ;  /* 0x000006f000037945 */ /* 0x000fd80003800000 */
[----:B-1----:R-:W-:Y:S05]  /*4d60*/  @P2 BRA `(.L_x_333) ;  /* 0x0000000400b42947 */ /* 0x002fea0003800000 */
[--C-:B------:R-:W-:Y:S02]  /*4d70*/  SHF.R.U32.HI R73, RZ, 0x10, R67.reuse ;  /* 0x00000010ff497819 */ /* 0x100fe40000011643 */
[--C-:B------:R-:W-:Y:S02]  /*4d80*/  SHF.R.U32.HI R71, RZ, 0x8, R67.reuse ;  /* 0x00000008ff477819 */ /* 0x100fe40000011643 */
[----:B------:R-:W-:Y:S02]  /*4d90*/  LOP3.LUT R70, R67, 0xff, RZ, 0xc0, !PT ;  /* 0x000000ff43467812 */ /* 0x000fe400078ec0ff */
[----:B------:R-:W-:Y:S02]  /*4da0*/  SHF.R.U32.HI R67, RZ, 0x18, R67 ;  /* 0x00000018ff437819 */ /* 0x000fe40000011643 */
[----:B------:R-:W-:Y:S02]  /*4db0*/  SHF.R.U32.HI R72, RZ, 0x8, R65 ;  /* 0x00000008ff487819 */ /* 0x000fe40000011641 */
[----:B------:R-:W-:-:S02]  /*4dc0*/  LOP3.LUT R64, R65, 0xff, RZ, 0xc0, !PT ;  /* 0x000000ff41407812 */ /* 0x000fc400078ec0ff */
[--C-:B------:R-:W-:Y:S02]  /*4dd0*/  SHF.R.U32.HI R75, RZ, 0x18, R65.reuse ;  /* 0x00000018ff4b7819 */ /* 0x100fe40000011641 */
[----:B------:R-:W-:Y:S01]  /*4de0*/  PRMT R70, R67, 0x654, R70 ;  /* 0x0000065443467816 */ /* 0x000fe20000000046 */
[----:B------:R-:W-:Y:S01]  /*4df0*/  IMAD.SHL.U32 R67, R71, 0x100, RZ ;  /* 0x0000010047437824 */ /* 0x000fe200078e00ff */
[----:B------:R-:W-:Y:S01]  /*4e00*/  SHF.R.U32.HI R74, RZ, 0x10, R65 ;  /* 0x00000010ff4a7819 */ /* 0x000fe20000011641 */
[----:B--2---:R-:W-:Y:S01]  /*4e10*/  IMAD.MOV.U32 R65, RZ, RZ, R50 ;  /* 0x000000ffff417224 */ /* 0x004fe200078e0032 */
[----:B------:R-:W-:Y:S01]  /*4e20*/  MOV R66, R51 ;  /* 0x0000003300427202 */ /* 0x000fe20000000f00 */
[----:B------:R-:W-:Y:S01]  /*4e30*/  IMAD.SHL.U32 R50, R72, 0x100, RZ ;  /* 0x0000010048327824 */ /* 0x000fe200078e00ff */
[----:B------:R-:W-:Y:S02]  /*4e40*/  PRMT R51, R75, 0x654, R64 ;  /* 0x000006544b337816 */ /* 0x000fe40000000040 */
[----:B------:R-:W-:Y:S01]  /*4e50*/  LOP3.LUT R72, R70, 0xff00, R67, 0xf8, !PT ;  /* 0x0000ff0046487812 */ /* 0x000fe200078ef843 */
[----:B------:R-:W-:Y:S01]  /*4e60*/  IMAD.U32 R67, R73, 0x10000, RZ ;  /* 0x0001000049437824 */ /* 0x000fe200078e00ff */
[----:B------:R-:W-:-:S02]  /*4e70*/  LOP3.LUT R64, R51, 0xff00, R50, 0xf8, !PT ;  /* 0x0000ff0033407812 */ /* 0x000fc400078ef832 */
[----:B------:R-:W-:Y:S02]  /*4e80*/  SHF.L.U32 R51, R74, 0x10, RZ ;  /* 0x000000104a337819 */ /* 0x000fe400000006ff */
[----:B------:R-:W-:Y:S02]  /*4e90*/  F2FP.F16.E4M3.UNPACK_B R70, R137.H1 ;  /* 0x00000089ff46723e */ /* 0x000fe400030006ff */
[-C--:B------:R-:W-:Y:S02]  /*4ea0*/  F2FP.F16.E4M3.UNPACK_B R50, R49.reuse ;  /* 0x00000031ff32723e */ /* 0x080fe400020006ff */
[----:B------:R-:W-:Y:S01]  /*4eb0*/  LOP3.LUT R74, R72, 0xff0000, R67, 0xf8, !PT ;  /* 0x00ff0000484a7812 */ /* 0x000fe200078ef843 */
[----:B------:R-:W-:Y:S01]  /*4ec0*/  HADD2.F32 R72, -RZ, R70.H0_H0 ;  /* 0x20000046ff487230 */ /* 0x000fe20000004100 */
[----:B------:R-:W-:Y:S01]  /*4ed0*/  LOP3.LUT R71, R64, 0xff0000, R51, 0xf8, !PT ;  /* 0x00ff000040477812 */ /* 0x000fe200078ef833 */
[----:B------:R-:W-:Y:S01]  /*4ee0*/  HADD2.F32 R51, -RZ, R50.H1_H1 ;  /* 0x30000032ff337230 */ /* 0x000fe20000004100 */
[----:B------:R-:W-:Y:S01]  /*4ef0*/  F2FP.F16.E4M3.UNPACK_B R67, R136.H1 ;  /* 0x00000088ff43723e */ /* 0x000fe200030006ff */
[----:B------:R-:W-:Y:S01]  /*4f00*/  HADD2.F32 R73, -RZ, R70.H1_H1 ;  /* 0x30000046ff497230 */ /* 0x000fe20000004100 */
[----:B------:R-:W-:Y:S01]  /*4f10*/  F2FP.F16.E4M3.UNPACK_B R49, R49.H1 ;  /* 0x00000031ff31723e */ /* 0x000fe200030006ff */
[----:B------:R-:W-:-:S02]  /*4f20*/  HADD2.F32 R50, -RZ, R50.H0_H0 ;  /* 0x20000032ff327230 */ /* 0x000fc40000004100 */
[CC--:B------:R-:W-:Y:S01]  /*4f30*/  FMUL.FTZ R75, R51.reuse, R72.reuse ;  /* 0x00000048334b7220 */ /* 0x0c0fe20000410000 */
[----:B------:R-:W-:Y:S01]  /*4f40*/  HADD2.F32 R70, -RZ, R67.H0_H0 ;  /* 0x20000043ff467230 */ /* 0x000fe20000004100 */
[----:B------:R-:W-:Y:S01]  /*4f50*/  F2FP.F16.E4M3.UNPACK_B R137, R137 ;  /* 0x00000089ff89723e */ /* 0x000fe200020006ff */
[--C-:B------:R-:W-:Y:S02]  /*4f60*/  HADD2.F32 R64, -RZ, R49.reuse.H1_H1 ;  /* 0x30000031ff407230 */ /* 0x100fe40000004100 */
[C---:B------:R-:W-:Y:S01]  /*4f70*/  FMUL.FTZ R72, R50.reuse, R72 ;  /* 0x0000004832487220 */ /* 0x040fe20000410000 */
[----:B------:R-:W-:Y:S02]  /*4f80*/  HADD2.F32 R49, -RZ, R49.H0_H0 ;  /* 0x20000031ff317230 */ /* 0x000fe40000004100 */
[-C--:B------:R-:W-:Y:S01]  /*4f90*/  FFMA.FTZ R76, R50, R70.reuse, -R75 ;  /* 0x00000046324c7223 */ /* 0x080fe2000001084b */
[----:B------:R-:W-:Y:S02]  /*4fa0*/  HADD2.F32 R67, -RZ, R67.H1_H1 ;  /* 0x30000043ff437230 */ /* 0x000fe40000004100 */
[CC--:B------:R-:W-:Y:S01]  /*4fb0*/  FMUL.FTZ R50, R64.reuse, R73.reuse ;  /* 0x0000004940327220 */ /* 0x0c0fe20000410000 */
[----:B------:R-:W-:Y:S01]  /*4fc0*/  FFMA.FTZ R77, R51, R70, R72 ;  /* 0x00000046334d7223 */ /* 0x000fe20000010048 */
[C---:B------:R-:W-:Y:S01]  /*4fd0*/  FMUL.FTZ R73, R49.reuse, R73 ;  /* 0x0000004931497220 */ /* 0x040fe20000410000 */
[----:B------:R-:W-:Y:S01]  /*4fe0*/  F2FP.F16.E4M3.UNPACK_B R136, R136 ;  /* 0x00000088ff88723e */ /* 0x000fe200020006ff */
[-C--:B------:R-:W-:Y:S01]  /*4ff0*/  FFMA.FTZ R78, R49, R67.reuse, -R50 ;  /* 0x00000043314e7223 */ /* 0x080fe20000010832 */
[-C--:B------:R-:W-:Y:S01]  /*5000*/  F2FP.F16.E4M3.UNPACK_B R49, R48.reuse.H1 ;  /* 0x00000030ff31723e */ /* 0x080fe200030006ff */
[----:B------:R-:W-:Y:S01]  /*5010*/  FFMA.FTZ R79, R64, R67, R73 ;  /* 0x00000043404f7223 */ /* 0x000fe20000010049 */
[----:B------:R-:W-:Y:S01]  /*5020*/  F2FP.F16.E4M3.UNPACK_B R48, R48 ;  /* 0x00000030ff30723e */ /* 0x000fe200020006ff */
        /* <DEDUP_REMOVED lines=19> */
[----:B------:R-:W-:Y:S01]  /*5160*/  F2FP.SATFINITE.E4M3.F32.PACK_AB_MERGE_C R80, R72, R73, RZ ;  /* 0x000000494850723e */ /* 0x000fe200048070ff */
[--C-:B------:R-:W-:Y:S01]  /*5170*/  HADD2.F32 R51, -RZ, R49.reuse.H1_H1 ;  /* 0x30000031ff337230 */ /* 0x100fe20000004100 */
[----:B------:R-:W-:Y:S01]  /*5180*/  F2FP.F16.E4M3.UNPACK_B R64, R71.H1 ;  /* 0x00000047ff40723e */ /* 0x000fe200030006ff */
[----:B------:R-:W-:Y:S01]  /*5190*/  HADD2.F32 R73, -RZ, R70.H1_H1 ;  /* 0x30000046ff497230 */ /* 0x000fe20000004100 */
[----:B------:R-:W-:Y:S01]  /*51a0*/  F2FP.F16.E4M3.UNPACK_B R48, R65.H1 ;  /* 0x00000041ff30723e */ /* 0x000fe200030006ff */
[----:B------:R-:W-:Y:S01]  /*51b0*/  HADD2.F32 R50, -RZ, R49.H0_H0 ;  /* 0x20000031ff327230 */ /* 0x000fe20000004100 */
[----:B------:R-:W-:Y:S01]  /*51c0*/  F2FP.F16.E4M3.UNPACK_B R74, R74 ;  /* 0x0000004aff4a723e */ /* 0x000fe200020006ff */
        /* <DEDUP_REMOVED lines=33> */
[----:B------:R-:W-:-:S02]  /*53e0*/  F2FP.SATFINITE.E4M3.F32.PACK_AB_MERGE_C R78, R78, R79, RZ ;  /* 0x0000004f4e4e723e */ /* 0x000fc400048070ff */
[----:B------:R-:W-:Y:S02]  /*53f0*/  F2FP.SATFINITE.E4M3.F32.PACK_AB_MERGE_C R72, R74, R51, R72 ;  /* 0x000000334a48723e */ /* 0x000fe40004807048 */
[----:B------:R-:W-:Y:S02]  /*5400*/  F2FP.SATFINITE.E4M3.F32.PACK_AB_MERGE_C R51, R67, R50, R78 ;  /* 0x000000324333723e */ /* 0x000fe4000480704e */
[----:B------:R-:W-:Y:S01]  /*5410*/  F2FP.SATFINITE.E4M3.F32.PACK_AB_MERGE_C R49, R77, R76, R81 ;  /* 0x0000004c4d31723e */ /* 0x000fe20004807051 */
[----:B------:R-:W-:Y:S01]  /*5420*/  IMAD.MOV.U32 R50, RZ, RZ, R72 ;  /* 0x000000ffff327224 */ /* 0x000fe200078e0048 */
[----:B------:R-:W-:-:S07]  /*5430*/  F2FP.SATFINITE.E4M3.F32.PACK_AB_MERGE_C R48, R136, R75, R80 ;  /* 0x0000004b8830723e */ /* 0x000fce0004807050 */
.L_x_333:
[----:B------:R-:W-:Y:S05]  /*5440*/  BSYNC B3 ;  /* 0x0000000000037941 */ /* 0x000fea0003800000 */
.L_x_332:
[----:B------:R-:W-:Y:S02]  /*5450*/  ULDC.64 UR4, c[0x0][0x2d8] ;  /* 0x0000b60000047ab9 */ /* 0x000fe40000000a00 */
[----:B------:R-:W-:-:S04]  /*5460*/  IADD3 R64, P2, P3, R68, UR4, R100 ;  /* 0x0000000444407c10 */ /* 0x000fc8000fb5e064 */
[----:B------:R-:W-:-:S05]  /*5470*/  IADD3.X R65, R69, UR5, R36, P2, P3 ;  /* 0x0000000545417c10 */ /* 0x000fca00097e6424 */
[----:B--2---:R4:W-:Y:S04]  /*5480*/  STG.E.128 desc[UR42][R64.64], R48 ;  /* 0x0000003040007986 */ /* 0x0049e8000c101d2a */
.L_x_331:
[----:B------:R-:W-:Y:S05]  /*5490*/  BSYNC B2 ;  /* 0x0000000000027941 */ /* 0x000fea0003800000 */
.L_x_330:
[----:B------:R-:W-:Y:S05]  /*54a0*/  @P1 BRA `(.L_x_329) ;  /* 0x0000000400d81947 */ /* 0x000fea0003800000 */
[----:B-1234-:R1:W2:Y:S01]  /*54b0*/  LDS.128 R48, [R114+0x2e400] ;  /* 0x02e4000072307984 */ /* 0x01e2a20000000c00 */
[----:B------:R-:W-:Y:S01]  /*54c0*/  ISETP.GE.AND P2, PT, R236, R128, PT ;  /* 0x00000080ec00720c */ /* 0x000fe20003f46270 */
[----:B------:R-:W-:-:S12]  /*54d0*/  BSSY B2, `(.L_x_334) ;  /* 0x000006f000027945 */ /* 0x000fd80003800000 */
[----:B-1----:R-:W-:Y:S05]  /*54e0*/  @P2 BRA `(.L_x_335) ;  /* 0x0000000400b42947 */ /* 0x002fea0003800000 */
[----:B------:R-:W-:Y:S01]  /*54f0*/  SHF.R.U32.HI R71, RZ, 0x8, R61 ;  /* 0x00000008ff477819 */ /* 0x000fe2000001163d */
[----:B--2---:R-:W-:Y:S01]  /*5500*/  IMAD.MOV.U32 R62, RZ, RZ, R51 ;  /* 0x000000ffff3e7224 */ /* 0x004fe200078e0033 */
[----:B------:R-:W-:Y:S02]  /*5510*/  SHF.R.U32.HI R65, RZ, 0x8, R63 ;  /* 0x00000008ff417819 */ /* 0x000fe4000001163f */
[----:B------:R-:W-:Y:S01]  /*5520*/  SHF.R.U32.HI R73, RZ, 0x18, R61 ;  /* 0x00000018ff497819 */ /* 0x000fe2000001163d */
[----:B------:R-:W-:Y:S01]  /*5530*/  IMAD.SHL.U32 R51, R71, 0x100, RZ ;  /* 0x0000010047337824 */ /* 0x000fe200078e00ff */
[----:B------:R-:W-:Y:S02]  /*5540*/  LOP3.LUT R60, R61, 0xff, RZ, 0xc0, !PT ;  /* 0x000000ff3d3c7812 */ /* 0x000fe400078ec0ff */
[----:B------:R-:W-:Y:S02]  /*5550*/  SHF.R.U32.HI R67, RZ, 0x18, R63 ;  /* 0x00000018ff437819 */ /* 0x000fe4000001163f */
[----:B------:R-:W-:-:S02]  /*5560*/  LOP3.LUT R64, R63, 0xff, RZ, 0xc0, !PT ;  /* 0x000000ff3f407812 */ /* 0x000fc400078ec0ff */
[----:B------:R-:W-:Y:S01]  /*5570*/  SHF.R.U32.HI R66, RZ, 0x10, R63 ;  /* 0x00000010ff427819 */ /* 0x000fe2000001163f */
[----:B------:R-:W-:Y:S01]  /*5580*/  IMAD.SHL.U32 R63, R65, 0x100, RZ ;  /* 0x00000100413f7824 */ /* 0x000fe200078e00ff */
[----:B------:R-:W-:Y:S02]  /*5590*/  SHF.R.U32.HI R70, RZ, 0x10, R61 ;  /* 0x00000010ff467819 */ /* 0x000fe4000001163d */
[----:B------:R-:W-:Y:S02]  /*55a0*/  PRMT R60, R73, 0x654, R60 ;  /* 0x00000654493c7816 */ /* 0x000fe4000000003c */
[----:B------:R-:W-:Y:S02]  /*55b0*/  PRMT R64, R67, 0x654, R64 ;  /* 0x0000065443407816 */ /* 0x000fe40000000040 */
[----:B------:R-:W-:Y:S01]  /*55c0*/  LOP3.LUT R51, R60, 0xff00, R51, 0xf8, !PT ;  /* 0x0000ff003c337812 */ /* 0x000fe200078ef833 */
[----:B------:R-:W-:Y:S01]  /*55d0*/  IMAD.U32 R60, R70, 0x10000, RZ ;  /* 0x00010000463c7824 */ /* 0x000fe200078e00ff */
[----:B------:R-:W-:-:S02]  /*55e0*/  MOV R61, R50 ;  /* 0x00000032003d7202 */ /* 0x000fc40000000f00 */
[----:B------:R-:W-:Y:S02]  /*55f0*/  LOP3.LUT R63, R64, 0xff00, R63, 0xf8, !PT ;  /* 0x0000ff00403f7812 */ /* 0x000fe400078ef83f */
        /* <DEDUP_REMOVED lines=92> */
.L_x_335:
[----:B------:R-:W-:Y:S05]  /*5bc0*/  BSYNC B2 ;  /* 0x0000000000027941 */ /* 0x000fea0003800000 */
.L_x_334:
[----:B------:R-:W-:Y:S02]  /*5bd0*/  ULDC.64 UR4, c[0x0][0x2d8] ;  /* 0x0000b60000047ab9 */ /* 0x000fe40000000a00 */
[----:B------:R-:W-:-:S04]  /*5be0*/  IADD3 R60, P2, P3, R39, UR4, R68 ;  /* 0x00000004273c7c10 */ /* 0x000fc8000fb5e044 */
[----:B------:R-:W-:-:S05]  /*5bf0*/  IADD3.X R61, R106, UR5, R69, P2, P3 ;  /* 0x000000056a3d7c10 */ /* 0x000fca00097e6445 */
[----:B--2---:R1:W-:Y:S04]  /*5c00*/  STG.E.128 desc[UR42][R60.64], R48 ;  /* 0x000000303c007986 */ /* 0x0043e8000c101d2a */
.L_x_329:
[----:B------:R-:W-:Y:S05]  /*5c10*/  BSYNC B1 ;  /* 0x0000000000017941 */ /* 0x000fea0003800000 */
.L_x_328:
[----:B------:R-:W-:Y:S05]  /*5c20*/  @P4 BRA `(.L_x_336) ;  /* 0x0000005c00204947 */ /* 0x000fea0003800000 */
[----:B------:R-:W-:Y:S01]  /*5c30*/  IADD3 R122, P2, P3, R111, R122, R16 ;  /* 0x0000007a6f7a7210 */ /* 0x000fe20007b5e010 */
[----:B------:R-:W-:Y:S03]  /*5c40*/  BSSY B1, `(.L_x_337) ;  /* 0x0000079000017945 */ /* 0x000fe60003800000 */
[----:B------:R-:W-:Y:S01]  /*5c50*/  IADD3.X R129, R32, R129, R17, P2, P3 ;  /* 0x0000008120817210 */ /* 0x000fe200017e6411 */
[----:B------:R-:W-:Y:S08]  /*5c60*/  @P0 BRA `(.L_x_338) ;  /* 0x0000000400d80947 */ /* 0x000ff00003800000 */
[----:B-1234-:R1:W2:Y:S01]  /*5c70*/  LDS.128 R48, [R114+0x2b400] ;  /* 0x02b4000072307984 */ /* 0x01e2a20000000c00 */
[----:B------:R-:W-:Y:S01]  /*5c80*/  ISETP.GE.AND P2, PT, R18, R128, PT ;  /* 0x000000801200720c */ /* 0x000fe20003f46270 */
[----:B------:R-:W-:-:S12]  /*5c90*/  BSSY B2, `(.L_x_339) ;  /* 0x000006f000027945 */ /* 0x000fd80003800000 */
[----:B-1----:R-:W-:Y:S05]  /*5ca0*/  @P2 BRA `(.L_x_340) ;  /* 0x0000000400b42947 */ /* 0x002fea0003800000 */
[----:B------:R-:W-:Y:S01]  /*5cb0*/  SHF.R.U32.HI R61, RZ, 0x8, R59 ;  /* 0x00000008ff3d7819 */ /* 0x000fe2000001163b */
[----:B--2---:R-:W-:Y:S01]  /*5cc0*/  IMAD.MOV.U32 R58, RZ, RZ, R51 ;  /* 0x000000ffff3a7224 */ /* 0x004fe200078e0033 */
[--C-:B------:R-:W-:Y:S02]  /*5cd0*/  SHF.R.U32.HI R67, RZ, 0x18, R57.reuse ;  /* 0x00000018ff437819 */ /* 0x100fe40000011639 */
[----:B------:R-:W-:Y:S02]  /*5ce0*/  LOP3.LUT R56, R57, 0xff, RZ, 0xc0, !PT ;  /* 0x000000ff39387812 */ /* 0x000fe400078ec0ff */
[----:B------:R-:W-:Y:S02]  /*5cf0*/  SHF.R.U32.HI R65, RZ, 0x8, R57 ;  /* 0x00000008ff417819 */ /* 0x000fe40000011639 */
[----:B------:R-:W-:Y:S02]  /*5d00*/  SHF.R.U32.HI R63, RZ, 0x18, R59 ;  /* 0x00000018ff3f7819 */ /* 0x000fe4000001163b */
[----:B------:R-:W-:-:S02]  /*5d10*/  LOP3.LUT R60, R59, 0xff, RZ, 0xc0, !PT ;  /* 0x000000ff3b3c7812 */ /* 0x000fc400078ec0ff */
[----:B------:R-:W-:Y:S01]  /*5d20*/  SHF.R.U32.HI R62, RZ, 0x10, R59 ;  /* 0x00000010ff3e7819 */ /* 0x000fe2000001163b */
[----:B------:R-:W-:Y:S01]  /*5d30*/  IMAD.SHL.U32 R59, R61, 0x100, RZ ;  /* 0x000001003d3b7824 */ /* 0x000fe200078e00ff */
[----:B------:R-:W-:Y:S01]  /*5d40*/  SHF.R.U32.HI R64, RZ, 0x10, R57 ;  /* 0x00000010ff407819 */ /* 0x000fe20000011639 */
[----:B------:R-:W-:Y:S01]  /*5d50*/  IMAD.MOV.U32 R57, RZ, RZ, R50 ;  /* 0x000000ffff397224 */ /* 0x000fe200078e0032 */
[----:B------:R-:W-:Y:S01]  /*5d60*/  PRMT R56, R67, 0x654, R56 ;  /* 0x0000065443387816 */ /* 0x000fe20000000038 */
[----:B------:R-:W-:Y:S01]  /*5d70*/  IMAD.U32 R62, R62, 0x10000, RZ ;  /* 0x000100003e3e7824 */ /* 0x000fe200078e00ff */
[----:B------:R-:W-:Y:S02]  /*5d80*/  SHF.L.U32 R51, R65, 0x8, RZ ;  /* 0x0000000841337819 */ /* 0x000fe400000006ff */
[----:B------:R-:W-:Y:S02]  /*5d90*/  PRMT R60, R63, 0x654, R60 ;  /* 0x000006543f3c7816 */ /* 0x000fe4000000003c */
[----:B------:R-:W-:Y:S01]  /*5da0*/  LOP3.LUT R51, R56, 0xff00, R51, 0xf8, !PT ;  /* 0x0000ff0038337812 */ /* 0x000fe200078ef833 */
[----:B------:R-:W-:Y:S01]  /*5db0*/  IMAD.U32 R56, R64, 0x10000, RZ ;  /* 0x0001000040387824 */ /* 0x000fe200078e00ff */
[----:B------:R-:W-:-:S02]  /*5dc0*/  LOP3.LUT R59, R60, 0xff00, R59, 0xf8, !PT ;  /* 0x0000ff003c3b7812 */ /* 0x000fc400078ef83b */
        /* <DEDUP_REMOVED lines=89> */
[----:B------:R-:W-:Y:S02]  /*6360*/  F2FP.SATFINITE.E4M3.F32.PACK_AB_MERGE_C R48, R86, R65, R70 ;  /* 0x000000415630723e */ /* 0x000fe40004807046 */
[----:B------:R-:W-:-:S07]  /*6370*/  MOV R50, R62 ;  /* 0x0000003e00327202 */ /* 0x000fce0000000f00 */
.L_x_340:
[----:B------:R-:W-:Y:S05]  /*6380*/  BSYNC B2 ;  /* 0x0000000000027941 */ /* 0x000fea0003800000 */
.L_x_339:
[----:B------:R-:W-:Y:S02]  /*6390*/  ULDC.64 UR4, c[0x0][0x2d8] ;  /* 0x0000b60000047ab9 */ /* 0x000fe40000000a00 */
[----:B------:R-:W-:-:S04]  /*63a0*/  IADD3 R56, P2, P3, R122, UR4, R100 ;  /* 0x000000047a387c10 */ /* 0x000fc8000fb5e064 */
[----:B------:R-:W-:-:S05]  /*63b0*/  IADD3.X R57, R129, UR5, R36, P2, P3 ;  /* 0x0000000581397c10 */ /* 0x000fca00097e6424 */
[----:B--2---:R1:W-:Y:S04]  /*63c0*/  STG.E.128 desc[UR42][R56.64], R48 ;  /* 0x0000003038007986 */ /* 0x0043e8000c101d2a */
.L_x_338:
[----:B------:R-:W-:Y:S05]  /*63d0*/  BSYNC B1 ;  /* 0x0000000000017941 */ /* 0x000fea0003800000 */
.L_x_337:
        /* <DEDUP_REMOVED lines=8> */
[----:B------:R-:W-:Y:S02]  /*6460*/  LOP3.LUT R52, R53, 0xff, RZ, 0xc0, !PT ;  /* 0x000000ff35347812 */ /* 0x000fe400078ec0ff */
[--C-:B------:R-:W-:Y:S02]  /*6470*/  SHF.R.U32.HI R61, RZ, 0x18, R53.reuse ;  /* 0x00000018ff3d7819 */ /* 0x100fe40000011635 */
[----:B------:R-:W-:Y:S01]  /*6480*/  SHF.R.U32.HI R60, RZ, 0x10, R53 ;  /* 0x00000010ff3c7819 */ /* 0x000fe20000011635 */
[----:B------:R-:W-:Y:S01]  /*6490*/  IMAD.MOV.U32 R53, RZ, RZ, R50 ;  /* 0x000000ffff357224 */ /* 0x000fe200078e0032 */
[----:B------:R-:W-:Y:S01]  /*64a0*/  SHF.R.U32.HI R59, RZ, 0x10, R55 ;  /* 0x00000010ff3b7819 */ /* 0x000fe20000011637 */
[----:B------:R-:W-:Y:S01]  /*64b0*/  IMAD.SHL.U32 R50, R58, 0x100, RZ ;  /* 0x000001003a327824 */ /* 0x000fe200078e00ff */
[----:B------:R-:W-:-:S02]  /*64c0*/  LOP3.LUT R56, R55, 0xff0000ff, RZ, 0xc0, !PT ;  /* 0xff0000ff37387812 */ /* 0x000fc400078ec0ff */
[----:B------:R-:W-:Y:S02]  /*64d0*/  SHF.L.U32 R55, R57, 0x8, RZ ;  /* 0x0000000839377819 */ /* 0x000fe400000006ff */
[----:B------:R-:W-:Y:S02]  /*64e0*/  PRMT R51, R61, 0x654, R52 ;  /* 0x000006543d337816 */ /* 0x000fe40000000034 */
[----:B------:R-:W-:Y:S01]  /*64f0*/  LOP3.LUT R58, R56, 0xff00, R55, 0xf8, !PT ;  /* 0x0000ff00383a7812 */ /* 0x000fe200078ef837 */
[----:B------:R-:W-:Y:S01]  /*6500*/  IMAD.U32 R55, R59, 0x10000, RZ ;  /* 0x000100003b377824 */ /* 0x000fe200078e00ff */
[----:B------:R-:W-:Y:S01]  /*6510*/  LOP3.LUT R52, R51, 0xff00, R50, 0xf8, !PT ;  /* 0x0000ff0033347812 */ /* 0x000fe200078ef832 */
[----:B------:R-:W-:Y:S01]  /*6520*/  IMAD.U32 R51, R60, 0x10000, RZ ;  /* 0x000100003c337824 */ /* 0x000fe200078e00ff */
[----:B------:R-:W-:Y:S02]  /*6530*/  F2FP.F16.E4M3.UNPACK_B R56, R85.H1 ;  /* 0x00000055ff38723e */ /* 0x000fe400030006ff */
[----:B------:R-:W-:-:S02]  /*6540*/  F2FP.F16.E4M3.UNPACK_B R50, R49 ;  /* 0x00000031ff32723e */ /* 0x000fc400020006ff */
[----:B------:R-:W-:Y:S01]  /*6550*/  LOP3.LUT R60, R58, 0xff0000, R55, 0xf8, !PT ;  /* 0x00ff00003a3c7812 */ /* 0x000fe200078ef837 */
[----:B------:R-:W-:Y:S01]  /*6560*/  HADD2.F32 R58, -RZ, R56.H0_H0 ;  /* 0x20000038ff3a7230 */ /* 0x000fe20000004100 */
[----:B------:R-:W-:Y:S01]  /*6570*/  LOP3.LUT R57, R52, 0xff0000, R51, 0xf8, !PT ;  /* 0x00ff000034397812 */ /* 0x000fe200078ef833 */
[----:B------:R-:W-:Y:S01]  /*6580*/  HADD2.F32 R51, -RZ, R50.H1_H1 ;  /* 0x30000032ff337230 */ /* 0x000fe20000004100 */
[----:B------:R-:W-:Y:S01]  /*6590*/  F2FP.F16.E4M3.UNPACK_B R55, R84.H1 ;  /* 0x00000054ff37723e */ /* 0x000fe200030006ff */
[----:B------:R-:W-:Y:S01]  /*65a0*/  HADD2.F32 R59, -RZ, R56.H1_H1 ;  /* 0x30000038ff3b7230 */ /* 0x000fe20000004100 */
[----:B------:R-:W-:Y:S01]  /*65b0*/  F2FP.F16.E4M3.UNPACK_B R49, R49.H1 ;  /* 0x00000031ff31723e */ /* 0x000fe200030006ff */
[----:B------:R-:W-:Y:S02]  /*65c0*/  HADD2.F32 R50, -RZ, R50.H0_H0 ;  /* 0x20000032ff327230 */ /* 0x000fe40000004100 */
[----:B------:R-:W-:Y:S01]  /*65d0*/  FMUL.FTZ R61, R51, R58 ;  /* 0x0000003a333d7220 */ /* 0x000fe20000410000 */
[----:B------:R-:W-:Y:S01]  /*65e0*/  HADD2.F32 R56, -RZ, R55.H0_H0 ;  /* 0x20000037ff387230 */ /* 0x000fe20000004100 */
[----:B------:R-:W-:Y:S01]  /*65f0*/  F2FP.F16.E4M3.UNPACK_B R85, R85 ;  /* 0x00000055ff55723e */ /* 0x000fe200020006ff */
[----:B------:R-:W-:-:S02]  /*6600*/  HADD2.F32 R52, -RZ, R49.H1_H1 ;  /* 0x30000031ff347230 */ /* 0x000fc40000004100 */
        /* <DEDUP_REMOVED lines=77> */
.L_x_342:
[----:B------:R-:W-:Y:S05]  /*6ae0*/  BSYNC B1 ;  /* 0x0000000000017941 */ /* 0x000fea0003800000 */
.L_x_341:
[----:B------:R-:W-:Y:S02]  /*6af0*/  ULDC.64 UR4, c[0x0][0x2d8] ;  /* 0x0000b60000047ab9 */ /* 0x000fe40000000a00 */
[----:B------:R-:W-:-:S04]  /*6b00*/  IADD3 R122, P2, P3, R39, UR4, R122 ;  /* 0x00000004277a7c10 */ /* 0x000fc8000fb5e07a */
[----:B------:R-:W-:-:S05]  /*6b10*/  IADD3.X R123, R106, UR5, R129, P2, P3 ;  /* 0x000000056a7b7c10 */ /* 0x000fca00097e6481 */
[----:B--2---:R1:W-:Y:S01]  /*6b20*/  STG.E.128 desc[UR42][R122.64], R48 ;  /* 0x000000307a007986 */ /* 0x0043e2000c101d2a */
[----:B------:R-:W-:Y:S05]  /*6b30*/  BRA `(.L_x_336) ;  /* 0x0000004c005c7947 */ /* 0x000fea0003800000 */
.L_x_300:
[----:B------:R-:W-:Y:S02]  /*6b40*/  ISETP.GE.AND P5, PT, R22, R118, PT ;  /* 0x000000761600720c */ /* 0x000fe40003fa6270 */
[----:B------:R-:W-:Y:S02]  /*6b50*/  P2R R61, PR, RZ, 0x1 ;  /* 0x00000001ff3d7803 */ /* 0x000fe40000000000 */
[----:B------:R-:W-:-:S13]  /*6b60*/  ISETP.GE.OR P5, PT, R16, R128, P5 ;  /* 0x000000801000720c */ /* 0x000fda0002fa6670 */
[----:B------:R-:W0:Y:S08]  /*6b70*/  @!P5 LDC.64 R56, c[0x0][0x3c8] ;  /* 0x0000f200ff38db82 */ /* 0x000e300000000a00 */
[----:B------:R-:W1:Y:S01]  /*6b80*/  @!P5 LDC.64 R58, c[0x0][0x3e0] ;  /* 0x0000f800ff3adb82 */ /* 0x000e620000000a00 */
[----:B0-----:R-:W-:-:S04]  /*6b90*/  @!P5 IADD3 R56, P2, P3, R94, R56, R48 ;  /* 0x000000385e38d210 */ /* 0x001fc80007b5e030 */
[----:B------:R-:W-:Y:S02]  /*6ba0*/  @!P5 IADD3.X R57, R34, R57, R109, P2, P3 ;  /* 0x000000392239d210 */ /* 0x000fe400017e646d */
[----:B------:R-:W-:-:S04]  /*6bb0*/  ISETP.GE.AND P2, PT, R235, R118, PT ;  /* 0x00000076eb00720c */ /* 0x000fc80003f46270 */
[----:B------:R-:W-:-:S13]  /*6bc0*/  ISETP.GE.OR P2, PT, R16, R128, P2 ;  /* 0x000000801000720c */ /* 0x000fda0001746670 */
[----:B------:R-:W0:Y:S01]  /*6bd0*/  @!P2 LDC.64 R54, c[0x0][0x3d8] ;  /* 0x0000f600ff36ab82 */ /* 0x000e220000000a00 */
[----:B------:R-:W-:Y:S01]  /*6be0*/  @!P2 MOV R49, R109 ;  /* 0x0000006d0031a202 */ /* 0x000fe20000000f00 */
[----:B------:R-:W-:-:S06]  /*6bf0*/  @!P2 IMAD.MOV.U32 R51, RZ, RZ, R124 ;  /* 0x000000ffff33a224 */ /* 0x000fcc00078e007c */
[----:B------:R-:W2:Y:S08]  /*6c00*/  @!P2 LDC.64 R80, c[0x0][0x3c8] ;  /* 0x0000f200ff50ab82 */ /* 0x000eb00000000a00 */
[----:B------:R-:W3:Y:S01]  /*6c10*/  @!P2 LDC.64 R82, c[0x0][0x3e0] ;  /* 0x0000f800ff52ab82 */ /* 0x000ee20000000a00 */
[----:B0-----:R-:W-:-:S04]  /*6c20*/  @!P2 IMAD.WIDE.U32 R52, R54, 0x60, R48 ;  /* 0x000000603634a825 */ /* 0x001fc800078e0030 */
[----:B------:R-:W-:-:S04]  /*6c30*/  @!P2 IMAD R55, R55, 0x60, RZ ;  /* 0x000000603737a824 */ /* 0x000fc800078e02ff */
[----:B------:R-:W-:Y:S01]  /*6c40*/  @!P2 IMAD.IADD R55, R53, 0x1, R55 ;  /* 0x000000013537a824 */ /* 0x000fe200078e0237 */
[----:B--2---:R-:W-:-:S04]  /*6c50*/  @!P2 IADD3 R80, P3, P4, R94, R80, R52 ;  /* 0x000000505e50a210 */ /* 0x004fc80007c7e034 */
[----:B------:R-:W-:Y:S02]  /*6c60*/  @!P2 IADD3.X R81, R34, R81, R55, P3, P4 ;  /* 0x000000512251a210 */ /* 0x000fe40001fe8437 */
[----:B------:R-:W0:Y:S02]  /*6c70*/  @!P2 LDC.64 R54, c[0x0][0x3e8] ;  /* 0x0000fa00ff36ab82 */ /* 0x000e240000000a00 */
[----:B0-----:R-:W-:-:S04]  /*6c80*/  @!P2 IMAD.WIDE.U32 R52, R54, 0x60, R50 ;  /* 0x000000603634a825 */ /* 0x001fc800078e0032 */
[----:B------:R-:W-:Y:S01]  /*6c90*/  @!P2 IMAD R55, R55, 0x60, RZ ;  /* 0x000000603737a824 */ /* 0x000fe200078e02ff */
[----:B---3--:R-:W-:-:S03]  /*6ca0*/  @!P2 IADD3 R82, P3, P4, R88, R82, R52 ;  /* 0x000000525852a210 */ /* 0x008fc60007c7e034 */
[----:B------:R-:W-:-:S05]  /*6cb0*/  @!P2 IMAD.IADD R54, R53, 0x1, R55 ;  /* 0x000000013536a824 */ /* 0x000fca00078e0237 */
[----:B------:R-:W-:Y:S02]  /*6cc0*/  @!P2 IADD3.X R83, R103, R83, R54, P3, P4 ;  /* 0x000000536753a210 */ /* 0x000fe40001fe8436 */
[----:B-1----:R-:W-:-:S04]  /*6cd0*/  @!P5 IADD3 R58, P3, P4, R88, R58, R50 ;  /* 0x0000003a583ad210 */ /* 0x002fc80007c7e032 */
[----:B------:R-:W-:Y:S02]  /*6ce0*/  @!P5 IADD3.X R59, R103, R59, R124, P3, P4 ;  /* 0x0000003b673bd210 */ /* 0x000fe40001fe847c */
[----:B------:R-:W-:-:S04]  /*6cf0*/  ISETP.GE.AND P4, PT, R233, R118, PT ;  /* 0x00000076e900720c */ /* 0x000fc80003f86270 */
[----:B------:R-:W-:-:S13]  /*6d00*/  ISETP.GE.OR P4, PT, R16, R128, P4 ;  /* 0x000000801000720c */ /* 0x000fda0002786670 */
[----:B------:R-:W-:Y:S01]  /*6d10*/  @!P4 IADD3 R55, P3, P6, R94, R48, R14 ;  /* 0x000000305e37c210 */ /* 0x000fe20007e7e00e */
[----:B------:R-:W0:Y:S03]  /*6d20*/  @!P4 LDC.64 R64, c[0x0][0x3c8] ;  /* 0x0000f200ff40cb82 */ /* 0x000e260000000a00 */
[----:B------:R-:W-:Y:S02]  /*6d30*/  @!P4 IADD3.X R60, R34, R109, R20, P3, P6 ;  /* 0x0000006d223cc210 */ /* 0x000fe40001fec414 */
[----:B------:R-:W-:-:S03]  /*6d40*/  ISETP.GE.AND P3, PT, R234, R118, PT ;  /* 0x00000076ea00720c */ /* 0x000fc60003f66270 */
[----:B------:R-:W1:Y:S01]  /*6d50*/  @!P4 LDC.64 R66, c[0x0][0x3e0] ;  /* 0x0000f800ff42cb82 */ /* 0x000e620000000a00 */
[----:B------:R-:W-:-:S13]  /*6d60*/  ISETP.GE.OR P3, PT, R16, R128, P3 ;  /* 0x000000801000720c */ /* 0x000fda0001f66670 */
[----:B------:R-:W-:Y:S01]  /*6d70*/  @!P3 IADD3 R49, P0, P6, R94, R13, R48 ;  /* 0x0000000d5e31b210 */ /* 0x000fe20007e1e030 */
[----:B------:R-:W2:Y:S03]  /*6d80*/  @!P3 LDC.64 R68, c[0x0][0x3c8] ;  /* 0x0000f200ff44bb82 */ /* 0x000ea60000000a00 */
[----:B------:R-:W-:Y:S02]  /*6d90*/  @!P3 IADD3.X R52, R34, R15, R109, P0, P6 ;  /* 0x0000000f2234b210 */ /* 0x000fe400007ec46d */
[----:B------:R-:W-:-:S03]  /*6da0*/  @!P4 IADD3 R53, P0, P6, R88, R50, R9 ;  /* 0x000000325835c210 */ /* 0x000fc60007e1e009 */
[----:B------:R-:W3:Y:S01]  /*6db0*/  @!P3 LDC.64 R84, c[0x0][0x3e0] ;  /* 0x0000f800ff54bb82 */ /* 0x000ee20000000a00 */
[----:B------:R-:W-:Y:S02]  /*6dc0*/  @!P4 IADD3.X R54, R103, R124, R11, P0, P6 ;  /* 0x0000007c6736c210 */ /* 0x000fe400007ec40b */
[----:B------:R-:W-:-:S04]  /*6dd0*/  @!P3 IADD3 R51, P0, P6, R88, R8, R50 ;  /* 0x000000085833b210 */ /* 0x000fc80007e1e032 */
[----:B------:R-:W-:Y:S02]  /*6de0*/  @!P3 IADD3.X R48, R103, R10, R124, P0, P6 ;  /* 0x0000000a6730b210 */ /* 0x000fe400007ec47c */
[----:B0-----:R-:W-:Y:S02]  /*6df0*/  @!P4 IADD3 R64, P6, R55, R64, RZ ;  /* 0x000000403740c210 */ /* 0x001fe40007fde0ff */
[----:B------:R-:W-:Y:S02]  /*6e00*/  CS2R R62, SRZ ;  /* 0x00000000003e7805 */ /* 0x000fe4000001ff00 */
[----:B------:R-:W-:Y:S02]  /*6e10*/  ISETP.NE.AND P0, PT, R61, RZ, PT ;  /* 0x000000ff3d00720c */ /* 0x000fe40003f05270 */
[----:B------:R-:W-:Y:S02]  /*6e20*/  @!P4 IADD3.X R65, R60, R65, RZ, P6, !PT ;  /* 0x000000413c41c210 */ /* 0x000fe400037fe4ff */
[----:B-1----:R-:W-:-:S05]  /*6e30*/  @!P4 IADD3 R66, P6, R53, R66, RZ ;  /* 0x000000423542c210 */ /* 0x002fca0007fde0ff */
[----:B------:R-:W-:Y:S01]  /*6e40*/  @!P4 IMAD.X R67, R54, 0x1, R67, P6 ;  /* 0x000000013643c824 */ /* 0x000fe200030e0643 */
[----:B--2---:R-:W-:Y:S02]  /*6e50*/  @!P3 IADD3 R68, P6, R49, R68, RZ ;  /* 0x000000443144b210 */ /* 0x004fe40007fde0ff */
[----:B------:R-:W-:-:S03]  /*6e60*/  CS2R R54, SRZ ;  /* 0x0000000000367805 */ /* 0x000fc6000001ff00 */
[----:B------:R-:W-:Y:S01]  /*6e70*/  @!P3 IMAD.X R69, R52, 0x1, R69, P6 ;  /* 0x000000013445b824 */ /* 0x000fe200030e0645 */
[----:B---3--:R-:W-:Y:S02]  /*6e80*/  @!P3 IADD3 R84, P6, R51, R84, RZ ;  /* 0x000000543354b210 */ /* 0x008fe40007fde0ff */
[----:B------:R-:W-:Y:S02]  /*6e90*/  CS2R R50, SRZ ;  /* 0x0000000000327805 */ /* 0x000fe4000001ff00 */
[----:B------:R-:W-:Y:S01]  /*6ea0*/  CS2R R52, SRZ ;  /* 0x0000000000347805 */ /* 0x000fe2000001ff00 */
[----:B------:R-:W-:Y:S01]  /*6eb0*/  @!P3 IMAD.X R85, R48, 0x1, R85, P6 ;  /* 0x000000013055b824 */ /* 0x000fe200030e0655 */
[----:B------:R-:W-:Y:S02]  /*6ec0*/  CS2R R48, SRZ ;  /* 0x0000000000307805 */ /* 0x000fe4000001ff00 */
[----:B------:R-:W-:Y:S02]  /*6ed0*/  CS2R R60, SRZ ;  /* 0x00000000003c7805 */ /* 0x000fe4000001ff00 */
[----:B------:R0:W2:Y:S04]  /*6ee0*/  @!P5 LDG.E.128 R52, desc[UR42][R58.64] ;  /* 0x0000002a3a34d981 */ /* 0x0000a8000c1e1d00 */
[----:B------:R1:W3:Y:S04]  /*6ef0*/  @!P5 LDG.E.128 R48, desc[UR42][R56.64] ;  /* 0x0000002a3830d981 */ /* 0x0002e8000c1e1d00 */
[----:B------:R4:W5:Y:S01]  /*6f00*/  @!P4 LDG.E.128 R60, desc[UR42][R66.64] ;  /* 0x0000002a423cc981 */ /* 0x000962000c1e1d00 */
[----:B0-----:R-:W-:-:S02]  /*6f10*/  CS2R R58, SRZ ;  /* 0x00000000003a7805 */ /* 0x001fc4000001ff00 */
[----:B-1----:R-:W-:Y:S02]  /*6f20*/  CS2R R56, SRZ ;  /* 0x0000000000387805 */ /* 0x002fe4000001ff00 */
[----:B----4-:R-:W-:-:S04]  /*6f30*/  CS2R R66, SRZ ;  /* 0x0000000000427805 */ /* 0x010fc8000001ff00 */
[----:B------:R0:W4:Y:S01]  /*6f40*/  @!P4 LDG.E.128 R56, desc[UR42][R64.64] ;  /* 0x0000002a4038c981 */ /* 0x000122000c1e1d00 */
[----:B------:R-:W-:Y:S02]  /*6f50*/  CS2R R70, SRZ ;  /* 0x0000000000467805 */ /* 0x000fe4000001ff00 */
[----:B------:R-:W-:Y:S02]  /*6f60*/  CS2R R74, SRZ ;  /* 0x00000000004a7805 */ /* 0x000fe4000001ff00 */
[----:B------:R-:W-:Y:S02]  /*6f70*/  CS2R R72, SRZ ;  /* 0x0000000000487805 */ /* 0x000fe4000001ff00 */
[----:B------:R-:W-:Y:S02]  /*6f80*/  CS2R R78, SRZ ;  /* 0x00000000004e7805 */ /* 0x000fe4000001ff00 */
[----:B------:R-:W-:Y:S02]  /*6f90*/  CS2R R76, SRZ ;  /* 0x00000000004c7805 */ /* 0x000fe4000001ff00 */
[----:B------:R-:W4:Y:S01]  /*6fa0*/  @!P2 LDG.E.128 R72, desc[UR42][R80.64] ;  /* 0x0000002a5048a981 */ /* 0x000f22000c1e1d00 */
[----:B0-----:R-:W-:-:S03]  /*6fb0*/  CS2R R64, SRZ ;  /* 0x0000000000407805 */ /* 0x001fc6000001ff00 */
[----:B------:R-:W4:Y:S04]  /*6fc0*/  @!P2 LDG.E.128 R76, desc[UR42][R82.64] ;  /* 0x0000002a524ca981 */ /* 0x000f28000c1e1d00 */
[----:B------:R0:W4:Y:S02]  /*6fd0*/  @!P3 LDG.E.128 R64, desc[UR42][R68.64] ;  /* 0x0000002a4440b981 */ /* 0x000124000c1e1d00 */
[----:B0-----:R-:W-:-:S06]  /*6fe0*/  CS2R R68, SRZ ;  /* 0x0000000000447805 */ /* 0x001fcc000001ff00 */
[----:B------:R-:W4:Y:S01]  /*6ff0*/  @!P3 LDG.E.128 R68, desc[UR42][R84.64] ;  /* 0x0000002a5444b981 */ /* 0x000f22000c1e1d00 */
[----:B------:R-:W-:-:S06]  /*7000*/  UISETP.NE.AND UP0, UPT, UR47, 0x3, UPT ;  /* 0x000000032f00788c */ /* 0x000fcc000bf05270 */
[----:B------:R-:W-:Y:S02]  /*7010*/  PLOP3.LUT P5, PT, PT, PT, UP0, 0x80, 0x0 ;  /* 0x000000000000781c */ /* 0x000fe40003faf008 */
[----:B------:R-:W-:Y:S01]  /*7020*/  ISETP.GE.AND P2, PT, R16, R128, PT ;  /* 0x000000801000720c */ /* 0x000fe20003f46270 */
[----:B--2---:R-:W-:Y:S02]  /*7030*/  IMAD.MOV.U32 R155, RZ, RZ, R54 ;  /* 0x000000ffff9b7224 */ /* 0x004fe400078e0036 */
[----:B------:R-:W-:Y:S01]  /*7040*/  IMAD.MOV.U32 R157, RZ, RZ, R52 ;  /* 0x000000ffff9d7224 */ /* 0x000fe200078e0034 */
[----:B---3--:R-:W-:Y:S01]  /*7050*/  MOV R154, R50 ;  /* 0x00000032009a7202 */ /* 0x008fe20000000f00 */
[----:B------:R-:W-:Y:S02]  /*7060*/  IMAD.MOV.U32 R156, RZ, RZ, R48 ;  /* 0x000000ffff9c7224 */ /* 0x000fe400078e0030 */
[----:B-----5:R-:W-:Y:S02]  /*7070*/  IMAD.MOV.U32 R146, RZ, RZ, R62 ;  /* 0x000000ffff927224 */ /* 0x020fe400078e003e */
[----:B------:R-:W-:Y:S01]  /*7080*/  IMAD.MOV.U32 R145, RZ, RZ, R60 ;  /* 0x000000ffff917224 */ /* 0x000fe200078e003c */
[----:B----4-:R-:W-:Y:S01]  /*7090*/  MOV R147, R58 ;  /* 0x0000003a00937202 */ /* 0x010fe20000000f00 */
[----:B------:R-:W-:Y:S01]  /*70a0*/  IMAD.MOV.U32 R148, RZ, RZ, R56 ;  /* 0x000000ffff947224 */ /* 0x000fe200078e0038 */
[----:B------:R-:W-:Y:S01]  /*70b0*/  MOV R135, R74 ;  /* 0x0000004a00877202 */ /* 0x000fe20000000f00 */
[----:B------:R-:W-:-:S02]  /*70c0*/  IMAD.MOV.U32 R136, RZ, RZ, R72 ;  /* 0x000000ffff887224 */ /* 0x000fc400078e0048 */
[----:B------:R-:W-:Y:S02]  /*70d0*/  IMAD.MOV.U32 R137, RZ, RZ, R78 ;  /* 0x000000ffff897224 */ /* 0x000fe400078e004e */
[----:B------:R-:W-:Y:S01]  /*70e0*/  IMAD.MOV.U32 R138, RZ, RZ, R76 ;  /* 0x000000ffff8a7224 */ /* 0x000fe200078e004c */
[----:B------:R-:W-:Y:S01]  /*70f0*/  MOV R139, R66 ;  /* 0x00000042008b7202 */ /* 0x000fe20000000f00 */
[----:B------:R-:W-:Y:S02]  /*7100*/  IMAD.MOV.U32 R141, RZ, RZ, R64 ;  /* 0x000000ffff8d7224 */ /* 0x000fe400078e0040 */
[----:B------:R-:W-:Y:S02]  /*7110*/  IMAD.MOV.U32 R143, RZ, RZ, R70 ;  /* 0x000000ffff8f7224 */ /* 0x000fe400078e0046 */
[----:B------:R-:W-:Y:S01]  /*7120*/  IMAD.MOV.U32 R144, RZ, RZ, R68 ;  /* 0x000000ffff907224 */ /* 0x000fe200078e0044 */
[----:B------:R-:W-:Y:S06]  /*7130*/  @!P5 BRA `(.L_x_343) ;  /* 0x000000000004d947 */ /* 0x000fec0003800000 */
[----:B------:R-:W-:Y:S01]  /*7140*/  BPT.TRAP 0x1 ;  /* 0x000000040000795c */ /* 0x000fe20000300000 */
.L_x_343:
[----:B------:R-:W-:Y:S01]  /*7150*/  LEA R109, R232, R19, 0x3 ;  /* 0x00000013e86d7211 */ /* 0x000fe200078e18ff */
[----:B------:R-:W0:Y:S01]  /*7160*/  LDC R140, c[0x0][0x2e4] ;  /* 0x0000b900ff8c7b82 */ /* 0x000e220000000800 */
[----:B------:R-:W-:Y:S01]  /*7170*/  SHF.L.U32 R124, R237, 0x1f, RZ ;  /* 0x0000001fed7c7819 */ /* 0x000fe200000006ff */
[----:B------:R-:W-:Y:S01]  /*7180*/  IMAD.MOV.U32 R123, RZ, RZ, R129 ;  /* 0x000000ffff7b7224 */ /* 0x000fe200078e0081 */
[----:B------:R-:W-:Y:S02]  /*7190*/  BSSY B1, `(.L_x_344) ;  /* 0x0000005000017945 */ /* 0x000fe40003800000 */
[----:B------:R-:W1:Y:S03]  /*71a0*/  SYNCS.PHASECHK.TRANS64.TRYWAIT P3, [R109+URZ+0x38890], R124 ;  /* 0x0388907c6d0075a7 */ /* 0x000e66000806017f */
[----:B------:R-:W2:Y:S01]  /*71b0*/  LDC.64 R128, c[0x0][0x2f0] ;  /* 0x0000bc00ff807b82 */ /* 0x000ea20000000a00 */
[----:B0-----:R-:W-:Y:S01]  /*71c0*/  IMAD.IADD R142, R140, 0x1, -R121 ;  /* 0x000000018c8e7824 */ /* 0x001fe200078e0a79 */
[----:B-1----:R-:W-:Y:S06]  /*71d0*/  @!P3 BRA `(.L_x_345) ;  /* 0x000001dc00b8b947 */ /* 0x002fec0003800000 */
.L_x_598:
[----:B------:R-:W-:Y:S05]  /*71e0*/  BSYNC B1 ;  /* 0x0000000000017941 */ /* 0x000fea0003800000 */
.L_x_344:
[----:B------:R-:W-:Y:S01]  /*71f0*/  ISETP.GE.OR P3, PT, R22, R118, P0 ;  /* 0x000000761600720c */ /* 0x000fe20000766670 */
[----:B------:R-:W-:-:S12]  /*7200*/  BSSY B1, `(.L_x_346) ;  /* 0x0000100000017945 */ /* 0x000fd80003800000 */
[----:B------:R-:W-:Y:S05]  /*7210*/  @P3 BRA `(.L_x_347) ;  /* 0x0000000c00f83947 */ /* 0x000fea0003800000 */
[----:B------:R-:W3:Y:S04]  /*7220*/  LDL R84, [R1+0x4] ;  /* 0x0000040001547983 */ /* 0x000ee80000100800 */
[----:B------:R-:W4:Y:S04]  /*7230*/  LDL R83, [R1+0xc] ;  /* 0x00000c0001537983 */ /* 0x000f280000100800 */
[----:B------:R-:W5:Y:S01]  /*7240*/  LDL R82, [R1+0x10] ;  /* 0x0000100001527983 */ /* 0x000f620000100800 */
[-C--:B--2---:R-:W-:Y:S01]  /*7250*/  IMAD R80, R23, R128.reuse, RZ ;  /* 0x0000008017507224 */ /* 0x084fe200078e02ff */
[----:B------:R-:W-:Y:S01]  /*7260*/  ISETP.NE.AND P6, PT, R0, RZ, PT ;  /* 0x000000ff0000720c */ /* 0x000fe20003fc5270 */
[C---:B------:R-:W-:Y:S01]  /*7270*/  IMAD.WIDE.U32 R132, R22.reuse, R128, R122 ;  /* 0x0000008016847225 */ /* 0x040fe200078e007a */
[----:B------:R-:W-:Y:S03]  /*7280*/  BSSY B2, `(.L_x_348) ;  /* 0x00000ec000027945 */ /* 0x000fe60003800000 */
[----:B------:R-:W-:Y:S01]  /*7290*/  IMAD R149, R22, R129, R80 ;  /* 0x0000008116957224 */ /* 0x000fe200078e0250 */
[----:B------:R-:W-:-:S02]  /*72a0*/  SEL R80, R121, R142, !P6 ;  /* 0x0000008e79507207 */ /* 0x000fc40007000000 */
[----:B------:R-:W-:Y:S01]  /*72b0*/  IADD3 R150, P3, P4, R100, R132, R38 ;  /* 0x0000008464967210 */ /* 0x000fe20007c7e026 */
[----:B------:R-:W-:Y:S01]  /*72c0*/  IMAD.IADD R149, R149, 0x1, R133 ;  /* 0x0000000195957824 */ /* 0x000fe200078e0285 */
[----:B------:R-:W-:-:S04]  /*72d0*/  SHF.R.S32.HI R81, RZ, 0x1f, R80 ;  /* 0x0000001fff517819 */ /* 0x000fc80000011450 */
[----:B------:R-:W-:Y:S02]  /*72e0*/  LEA.HI R81, R81, R80, RZ, 0x5 ;  /* 0x0000005051517211 */ /* 0x000fe400078f28ff */
[----:B------:R-:W-:Y:S02]  /*72f0*/  IADD3.X R158, R36, R149, R105, P3, P4 ;  /* 0x00000095249e7210 */ /* 0x000fe40001fe8469 */
[----:B------:R-:W-:-:S04]  /*7300*/  LEA.HI.SX32 R81, R81, R104, 0x1b ;  /* 0x0000006851517211 */ /* 0x000fc800078fdaff */
[----:B------:R-:W-:Y:S02]  /*7310*/  SHF.R.S32.HI R80, RZ, 0x1f, R81 ;  /* 0x0000001fff507819 */ /* 0x000fe40000011451 */
[----:B------:R-:W-:Y:S02]  /*7320*/  SHF.L.U32 R151, R81, 0x4, RZ ;  /* 0x0000000451977819 */ /* 0x000fe400000006ff */
[----:B------:R-:W-:-:S05]  /*7330*/  LEA.HI R81, R80, R81, RZ, 0x3 ;  /* 0x0000005150517211 */ /* 0x000fca00078f18ff */
[----:B------:R-:W-:-:S05]  /*7340*/  IMAD.SHL.U32 R81, R81, 0x800, RZ ;  /* 0x0000080051517824 */ /* 0x000fca00078e00ff */
[----:B------:R-:W-:Y:S02]  /*7350*/  LOP3.LUT R81, R81, 0xffffc000, RZ, 0xc0, !PT ;  /* 0xffffc00051517812 */ /* 0x000fe400078ec0ff */
[----:B---3--:R-:W-:-:S04]  /*7360*/  LOP3.LUT R80, R84, 0x70, R151, 0xf8, !PT ;  /* 0x0000007054507812 */ /* 0x008fc800078ef897 */
[----:B----4-:R-:W-:-:S04]  /*7370*/  LOP3.LUT R80, R80, R83, RZ, 0x3c, !PT ;  /* 0x0000005350507212 */ /* 0x010fc800078e3cff */
[----:B-----5:R-:W-:Y:S01]  /*7380*/  IADD3 R81, R80, R81, R82 ;  /* 0x0000005150517210 */ /* 0x020fe20007ffe052 */
[----:B------:R-:W-:-:S04]  /*7390*/  IMAD R80, R232, 0x8000, R120 ;  /* 0x00008000e8507824 */ /* 0x000fc800078e0278 */
[----:B------:R-:W-:Y:S01]  /*73a0*/  IMAD R82, R232, 0x8000, R81 ;  /* 0x00008000e8527824 */ /* 0x000fe200078e0251 */
[----:B------:R-:W-:-:S03]  /*73b0*/  IADD3 R80, R19, R80, RZ ;  /* 0x0000005013507210 */ /* 0x000fc60007ffe0ff */
[----:B------:R-:W-:-:S03]  /*73c0*/  IMAD.IADD R84, R19, 0x1, R82 ;  /* 0x0000000113547824 */ /* 0x000fc600078e0252 */
[----:B------:R-:W1:Y:S04]  /*73d0*/  LDS.128 R80, [R80+0x28400] ;  /* 0x0284000050507984 */ /* 0x000e680000000c00 */
[----:B------:R-:W2:Y:S01]  /*73e0*/  LDS.128 R84, [R84+0x28400] ;  /* 0x0284000054547984 */ /* 0x000ea20000000c00 */
[----:B------:R-:W-:Y:S05]  /*73f0*/  @P2 BRA `(.L_x_349) ;  /* 0x0000000c00502947 */ /* 0x000fea0003800000 */
[--C-:B------:R-:W-:Y:S02]  /*7400*/  SHF.R.U32.HI R167, RZ, 0x8, R49.reuse ;  /* 0x00000008ffa77819 */ /* 0x100fe40000011631 */
[--C-:B------:R-:W-:Y:S02]  /*7410*/  SHF.R.U32.HI R169, RZ, 0x18, R49.reuse ;  /* 0x00000018ffa97819 */ /* 0x100fe40000011631 */
[----:B------:R-:W-:Y:S02]  /*7420*/  LOP3.LUT R48, R49, 0xff, RZ, 0xc0, !PT ;  /* 0x000000ff31307812 */ /* 0x000fe400078ec0ff */
[----:B------:R-:W-:Y:S01]  /*7430*/  SHF.R.U32.HI R165, RZ, 0x10, R49 ;  /* 0x00000010ffa57819 */ /* 0x000fe20000011631 */
[----:B------:R-:W-:Y:S01]  /*7440*/  IMAD.SHL.U32 R49, R167, 0x100, RZ ;  /* 0x00000100a7317824 */ /* 0x000fe200078e00ff */
[----:B------:R-:W-:Y:S02]  /*7450*/  SHF.R.U32.HI R163, RZ, 0x18, R51 ;  /* 0x00000018ffa37819 */ /* 0x000fe40000011633 */
[----:B------:R-:W-:-:S02]  /*7460*/  LOP3.LUT R50, R51, 0xff, RZ, 0xc0, !PT ;  /* 0x000000ff33327812 */ /* 0x000fc400078ec0ff */
[--C-:B------:R-:W-:Y:S02]  /*7470*/  SHF.R.U32.HI R161, RZ, 0x8, R51.reuse ;  /* 0x00000008ffa17819 */ /* 0x100fe40000011633 */
[----:B------:R-:W-:Y:S02]  /*7480*/  SHF.R.U32.HI R162, RZ, 0x10, R51 ;  /* 0x00000010ffa27819 */ /* 0x000fe40000011633 */
[----:B------:R-:W-:Y:S02]  /*7490*/  SHF.R.U32.HI R52, RZ, 0x18, R53 ;  /* 0x00000018ff347819 */ /* 0x000fe40000011635 */
[----:B------:R-:W-:Y:S02]  /*74a0*/  LOP3.LUT R51, R53, 0xff, RZ, 0xc0, !PT ;  /* 0x000000ff35337812 */ /* 0x000fe400078ec0ff */
[----:B------:R-:W-:Y:S02]  /*74b0*/  PRMT R48, R169, 0x654, R48 ;  /* 0x00000654a9307816 */ /* 0x000fe40000000030 */
[----:B------:R-:W-:-:S02]  /*74c0*/  SHF.R.U32.HI R159, RZ, 0x8, R55 ;  /* 0x00000008ff9f7819 */ /* 0x000fc40000011637 */
[--C-:B------:R-:W-:Y:S02]  /*74d0*/  SHF.R.U32.HI R160, RZ, 0x8, R53.reuse ;  /* 0x00000008ffa07819 */ /* 0x100fe40000011635 */
[----:B------:R-:W-:Y:S02]  /*74e0*/  SHF.R.U32.HI R164, RZ, 0x10, R53 ;  /* 0x00000010ffa47819 */ /* 0x000fe40000011635 */
[----:B------:R-:W-:Y:S02]  /*74f0*/  SHF.R.U32.HI R54, RZ, 0x18, R55 ;  /* 0x00000018ff367819 */ /* 0x000fe40000011637 */
[----:B------:R-:W-:Y:S02]  /*7500*/  LOP3.LUT R53, R55, 0xff, RZ, 0xc0, !PT ;  /* 0x000000ff37357812 */ /* 0x000fe400078ec0ff */
[----:B------:R-:W-:Y:S01]  /*7510*/  PRMT R52, R52, 0x654, R51 ;  /* 0x0000065434347816 */ /* 0x000fe20000000033 */
[----:B------:R-:W-:Y:S01]  /*7520*/  IMAD.SHL.U32 R51, R161, 0x100, RZ ;  /* 0x00000100a1337824 */ /* 0x000fe200078e00ff */
[----:B------:R-:W-:Y:S01]  /*7530*/  LOP3.LUT R48, R48, 0xff00, R49, 0xf8, !PT ;  /* 0x0000ff0030307812 */ /* 0x000fe200078ef831 */
[----:B------:R-:W-:Y:S01]  /*7540*/  IMAD.U32 R49, R165, 0x10000, RZ ;  /* 0x00010000a5317824 */ /* 0x000fe200078e00ff */
[----:B------:R-:W-:Y:S01]  /*7550*/  SHF.R.U32.HI R166, RZ, 0x10, R55 ;  /* 0x00000010ffa67819 */ /* 0x000fe20000011637 */
[----:B------:R-:W-:Y:S01]  /*7560*/  IMAD.SHL.U32 R55, R159, 0x100, RZ ;  /* 0x000001009f377824 */ /* 0x000fe200078e00ff */
[----:B------:R-:W-:-:S02]  /*7570*/  PRMT R50, R163, 0x654, R50 ;  /* 0x00000654a3327816 */ /* 0x000fc40000000032 */
[----:B------:R-:W-:Y:S01]  /*7580*/  PRMT R54, R54, 0x654, R53 ;  /* 0x0000065436367816 */ /* 0x000fe20000000035 */
[----:B------:R-:W-:Y:S01]  /*7590*/  IMAD.U32 R166, R166, 0x10000, RZ ;  /* 0x00010000a6a67824 */ /* 0x000fe200078e00ff */
[----:B------:R-:W-:Y:S02]  /*75a0*/  LOP3.LUT R51, R50, 0xff00, R51, 0xf8, !PT ;  /* 0x0000ff0032337812 */ /* 0x000fe400078ef833 */
[----:B------:R-:W-:Y:S01]  /*75b0*/  LOP3.LUT R50, R48, 0xff0000, R49, 0xf8, !PT ;  /* 0x00ff000030327812 */ /* 0x000fe200078ef831 */
[----:B------:R-:W-:Y:S01]  /*75c0*/  IMAD.U32 R48, R162, 0x10000, RZ ;  /* 0x00010000a2307824 */ /* 0x000fe200078e00ff */
[----:B------:R-:W-:Y:S02]  /*75d0*/  LOP3.LUT R163, R54, 0xff00, R55, 0xf8, !PT ;  /* 0x0000ff0036a37812 */ /* 0x000fe400078ef837 */
[----:B------:R-:W-:Y:S02]  /*75e0*/  SHF.L.U32 R53, R160, 0x8, RZ ;  /* 0x00000008a0357819 */ /* 0x000fe400000006ff */
[----:B------:R-:W-:-:S02]  /*75f0*/  F2FP.F16.E4M3.UNPACK_B R162, R157.H1 ;  /* 0x0000009dffa2723e */ /* 0x000fc400030006ff */
[----:B--2---:R-:W-:Y:S02]  /*7600*/  F2FP.F16.E4M3.UNPACK_B R55, R84.H1 ;  /* 0x00000054ff37723e */ /* 0x004fe400030006ff */
[----:B-1----:R-:W-:Y:S01]  /*7610*/  F2FP.F16.E4M3.UNPACK_B R54, R80.H1 ;  /* 0x00000050ff36723e */ /* 0x002fe200030006ff */
[----:B------:R-:W-:Y:S01]  /*7620*/  HADD2.F32 R49, -RZ, R162.H0_H0 ;  /* 0x200000a2ff317230 */ /* 0x000fe20000004100 */
[----:B------:R-:W-:Y:S01]  /*7630*/  LOP3.LUT R161, R52, 0xff00, R53, 0xf8, !PT ;  /* 0x0000ff0034a17812 */ /* 0x000fe200078ef835 */
[----:B------:R-:W-:Y:S01]  /*7640*/  HADD2.F32 R53, -RZ, R55.H0_H0 ;  /* 0x20000037ff357230 */ /* 0x000fe20000004100 */
[----:B------:R-:W-:Y:S01]  /*7650*/  F2FP.F16.E4M3.UNPACK_B R159, R156.H1 ;  /* 0x0000009cff9f723e */ /* 0x000fe200030006ff */
[--C-:B------:R-:W-:Y:S01]  /*7660*/  HADD2.F32 R52, -RZ, R54.reuse.H0_H0 ;  /* 0x20000036ff347230 */ /* 0x100fe20000004100 */
[----:B------:R-:W-:Y:S01]  /*7670*/  SHF.L.U32 R164, R164, 0x10, RZ ;  /* 0x00000010a4a47819 */ /* 0x000fe200000006ff */
[----:B------:R-:W-:Y:S02]  /*7680*/  HADD2.F32 R54, -RZ, R54.H1_H1 ;  /* 0x30000036ff367230 */ /* 0x000fe40000004100 */
[----:B------:R-:W-:Y:S01]  /*7690*/  FMUL.FTZ R165, R53, R49 ;  /* 0x0000003135a57220 */ /* 0x000fe20000410000 */
[----:B------:R-:W-:-:S02]  /*76a0*/  HADD2.F32 R160, -RZ, R159.H0_H0 ;  /* 0x2000009fffa07230 */ /* 0x000fc40000004100 */
[C---:B------:R-:W-:Y:S01]  /*76b0*/  FMUL.FTZ R168, R52.reuse, R49 ;  /* 0x0000003134a87220 */ /* 0x040fe20000410000 */
[----:B------:R-:W-:Y:S02]  /*76c0*/  LOP3.LUT R48, R51, 0xff0000, R48, 0xf8, !PT ;  /* 0x00ff000033307812 */ /* 0x000fe400078ef830 */
[----:B------:R-:W-:Y:S01]  /*76d0*/  LOP3.LUT R51, R161, 0xff0000, R164, 0xf8, !PT ;  /* 0x00ff0000a1337812 */ /* 0x000fe200078ef8a4 */
[----:B------:R-:W-:Y:S02]  /*76e0*/  HADD2.F32 R161, -RZ, R159.H1_H1 ;  /* 0x3000009fffa17230 */ /* 0x000fe40000004100 */
[-C--:B------:R-:W-:Y:S01]  /*76f0*/  FFMA.FTZ R52, R52, R160.reuse, -R165 ;  /* 0x000000a034347223 */ /* 0x080fe200000108a5 */
[----:B------:R-:W-:Y:S01]  /*7700*/  FFMA.FTZ R53, R53, R160, R168 ;  /* 0x000000a035357223 */ /* 0x000fe200000100a8 */
[----:B------:R-:W-:Y:S01]  /*7710*/  HADD2.F32 R164, -RZ, R162.H1_H1 ;  /* 0x300000a2ffa47230 */ /* 0x000fe20000004100 */
[----:B------:R-:W-:Y:S01]  /*7720*/  F2FP.F16.E4M3.UNPACK_B R160, R156 ;  /* 0x0000009cffa0723e */ /* 0x000fe200020006ff */
[----:B------:R-:W-:Y:S01]  /*7730*/  HADD2.F32 R159, -RZ, R55.H1_H1 ;  /* 0x30000037ff9f7230 */ /* 0x000fe20000004100 */
[----:B------:R-:W-:-:S02]  /*7740*/  F2FP.F16.E4M3.UNPACK_B R162, R157 ;  /* 0x0000009dffa2723e */ /* 0x000fc400020006ff */
[----:B------:R-:W-:Y:S02]  /*7750*/  F2FP.F16.E4M3.UNPACK_B R156, R80 ;  /* 0x00000050ff9c723e */ /* 0x000fe400020006ff */
[----:B------:R-:W-:Y:S01]  /*7760*/  F2FP.F16.E4M3.UNPACK_B R84, R84 ;  /* 0x00000054ff54723e */ /* 0x000fe200020006ff */
[-C--:B------:R-:W-:Y:S01]  /*7770*/  FMUL.FTZ R55, R159, R164.reuse ;  /* 0x000000a49f377220 */ /* 0x080fe20000410000 */
[----:B------:R-:W-:Y:S01]  /*7780*/  LOP3.LUT R49, R163, 0xff0000, R166, 0xf8, !PT ;  /* 0x00ff0000a3317812 */ /* 0x000fe200078ef8a6 */
[C---:B------:R-:W-:Y:S01]  /*7790*/  FMUL.FTZ R164, R54.reuse, R164 ;  /* 0x000000a436a47220 */ /* 0x040fe20000410000 */
[----:B------:R-:W-:Y:S02]  /*77a0*/  HADD2.F32 R163, -RZ, R162.H0_H0 ;  /* 0x200000a2ffa37230 */ /* 0x000fe40000004100 */
[-C--:B------:R-:W-:Y:S01]  /*77b0*/  FFMA.FTZ R55, R54, R161.reuse, -R55 ;  /* 0x000000a136377223 */ /* 0x080fe20000010837 */
[----:B------:R-:W-:Y:S02]  /*77c0*/  HADD2.F32 R80, -RZ, R156.H0_H0 ;  /* 0x2000009cff507230 */ /* 0x000fe40000004100 */
[----:B------:R-:W-:Y:S01]  /*77d0*/  FFMA.FTZ R54, R159, R161, R164 ;  /* 0x000000a19f367223 */ /* 0x000fe200000100a4 */
[----:B------:R-:W-:-:S02]  /*77e0*/  HADD2.F32 R157, -RZ, R84.H0_H0 ;  /* 0x20000054ff9d7230 */ /* 0x000fc40000004100 */
[----:B------:R-:W-:Y:S02]  /*77f0*/  HADD2.F32 R161, -RZ, R160.H0_H0 ;  /* 0x200000a0ffa17230 */ /* 0x000fe40000004100 */
[CC--:B------:R-:W-:Y:S01]  /*7800*/  FMUL.FTZ R164, R80.reuse, R163.reuse ;  /* 0x000000a350a47220 */ /* 0x0c0fe20000410000 */
[----:B------:R-:W-:Y:S02]  /*7810*/  HADD2.F32 R162, -RZ, R162.H1_H1 ;  /* 0x300000a2ffa27230 */ /* 0x000fe40000004100 */
[C---:B------:R-:W-:Y:S01]  /*7820*/  FMUL.FTZ R165, R157.reuse, R163 ;  /* 0x000000a39da57220 */ /* 0x040fe20000410000 */
[----:B------:R-:W-:Y:S02]  /*7830*/  HADD2.F32 R159, -RZ, R84.H1_H1 ;  /* 0x30000054ff9f7230 */ /* 0x000fe40000004100 */
[-C--:B------:R-:W-:Y:S01]  /*7840*/  FFMA.FTZ R84, R157, R161.reuse, R164 ;  /* 0x000000a19d547223 */ /* 0x080fe200000100a4 */
[----:B------:R-:W-:Y:S02]  /*7850*/  HADD2.F32 R156, -RZ, R156.H1_H1 ;  /* 0x3000009cff9c7230 */ /* 0x000fe40000004100 */
[----:B------:R-:W-:Y:S01]  /*7860*/  FFMA.FTZ R80, R80, R161, -R165 ;  /* 0x000000a150507223 */ /* 0x000fe200000108a5 */
[----:B------:R-:W-:-:S02]  /*7870*/  HADD2.F32 R157, -RZ, R160.H1_H1 ;  /* 0x300000a0ff9d7230 */ /* 0x000fc40000004100 */
[CC--:B------:R-:W-:Y:S01]  /*7880*/  FMUL.FTZ R161, R159.reuse, R162.reuse ;  /* 0x000000a29fa17220 */ /* 0x0c0fe20000410000 */
[----:B------:R-:W-:Y:S01]  /*7890*/  F2FP.F16.E4M3.UNPACK_B R163, R155.H1 ;  /* 0x0000009bffa3723e */ /* 0x000fe200030006ff */
[C---:B------:R-:W-:Y:S01]  /*78a0*/  FMUL.FTZ R164, R156.reuse, R162 ;  /* 0x000000a29ca47220 */ /* 0x040fe20000410000 */
[----:B------:R-:W-:Y:S01]  /*78b0*/  F2FP.F16.E4M3.UNPACK_B R160, R86.H1 ;  /* 0x00000056ffa0723e */ /* 0x000fe200030006ff */
[-C--:B------:R-:W-:Y:S01]  /*78c0*/  FFMA.FTZ R165, R156, R157.reuse, -R161 ;  /* 0x0000009d9ca57223 */ /* 0x080fe200000108a1 */
[----:B------:R-:W-:Y:S01]  /*78d0*/  F2FP.F16.E4M3.UNPACK_B R162, R154.H1 ;  /* 0x0000009affa2723e */ /* 0x000fe200030006ff */
[----:B------:R-:W-:Y:S01]  /*78e0*/  HADD2.F32 R166, -RZ, R163.H0_H0 ;  /* 0x200000a3ffa67230 */ /* 0x000fe20000004100 */
[----:B------:R-:W-:Y:S01]  /*78f0*/  F2FP.F16.E4M3.UNPACK_B R156, R82.H1 ;  /* 0x00000052ff9c723e */ /* 0x000fe200030006ff */
[----:B------:R-:W-:Y:S02]  /*7900*/  HADD2.F32 R161, -RZ, R160.H0_H0 ;  /* 0x200000a0ffa17230 */ /* 0x000fe40000004100 */
[----:B------:R-:W-:Y:S01]  /*7910*/  FFMA.FTZ R167, R159, R157, R164 ;  /* 0x0000009d9fa77223 */ /* 0x000fe200000100a4 */
[----:B------:R-:W-:Y:S01]  /*7920*/  HADD2.F32 R164, -RZ, R162.H0_H0 ;  /* 0x200000a2ffa47230 */ /* 0x000fe20000004100 */
[----:B------:R-:W-:Y:S01]  /*7930*/  F2FP.F16.E4M3.UNPACK_B R159, R155 ;  /* 0x0000009bff9f723e */ /* 0x000fe200020006ff */
[----:B------:R-:W-:-:S02]  /*7940*/  HADD2.F32 R157, -RZ, R156.H0_H0 ;  /* 0x2000009cff9d7230 */ /* 0x000fc40000004100 */
[----:B------:R-:W-:Y:S01]  /*7950*/  FMUL.FTZ R168, R161, R166 ;  /* 0x000000a6a1a87220 */ /* 0x000fe20000410000 */
[----:B------:R-:W-:Y:S01]  /*7960*/  HADD2.F32 R163, -RZ, R163.H1_H1 ;  /* 0x300000a3ffa37230 */ /* 0x000fe20000004100 */
[----:B------:R-:W-:Y:S01]  /*7970*/  F2FP.F16.E4M3.UNPACK_B R155, R86 ;  /* 0x00000056ff9b723e */ /* 0x000fe200020006ff */
[----:B------:R-:W-:Y:S02]  /*7980*/  HADD2.F32 R160, -RZ, R160.H1_H1 ;  /* 0x300000a0ffa07230 */ /* 0x000fe40000004100 */
[C---:B------:R-:W-:Y:S01]  /*7990*/  FMUL.FTZ R166, R157.reuse, R166 ;  /* 0x000000a69da67220 */ /* 0x040fe20000410000 */
[----:B------:R-:W-:Y:S01]  /*79a0*/  FFMA.FTZ R168, R157, R164, -R168 ;  /* 0x000000a49da87223 */ /* 0x000fe200000108a8 */
[----:B------:R-:W-:Y:S01]  /*79b0*/  HADD2.F32 R156, -RZ, R156.H1_H1 ;  /* 0x3000009cff9c7230 */ /* 0x000fe20000004100 */
[----:B------:R-:W-:Y:S01]  /*79c0*/  F2FP.F16.E4M3.UNPACK_B R82, R82 ;  /* 0x00000052ff52723e */ /* 0x000fe200020006ff */
[----:B------:R-:W-:Y:S02]  /*79d0*/  HADD2.F32 R157, -RZ, R162.H1_H1 ;  /* 0x300000a2ff9d7230 */ /* 0x000fe40000004100 */
[-C--:B------:R-:W-:Y:S01]  /*79e0*/  FMUL.FTZ R169, R160, R163.reuse ;  /* 0x000000a3a0a97220 */ /* 0x080fe20000410000 */
[----:B------:R-:W-:Y:S01]  /*79f0*/  FFMA.FTZ R166, R161, R164, R166 ;  /* 0x000000a4a1a67223 */ /* 0x000fe200000100a6 */
[----:B------:R-:W-:Y:S01]  /*7a00*/  FMUL.FTZ R163, R156, R163 ;  /* 0x000000a39ca37220 */ /* 0x000fe20000410000 */
[----:B------:R-:W-:-:S02]  /*7a10*/  HADD2.F32 R161, -RZ, R159.H0_H0 ;  /* 0x2000009fffa17230 */ /* 0x000fc40000004100 */
[-C--:B------:R-:W-:Y:S01]  /*7a20*/  FFMA.FTZ R171, R156, R157.reuse, -R169 ;  /* 0x0000009d9cab7223 */ /* 0x080fe200000108a9 */
[----:B------:R-:W-:Y:S01]  /*7a30*/  F2FP.F16.E4M3.UNPACK_B R156, R154 ;  /* 0x0000009aff9c723e */ /* 0x000fe200020006ff */
[----:B------:R-:W-:Y:S02]  /*7a40*/  HADD2.F32 R154, -RZ, R155.H0_H0 ;  /* 0x2000009bff9a7230 */ /* 0x000fe40000004100 */
[----:B------:R-:W-:Y:S01]  /*7a50*/  FFMA.FTZ R173, R160, R157, R163 ;  /* 0x0000009da0ad7223 */ /* 0x000fe200000100a3 */
[--C-:B------:R-:W-:Y:S01]  /*7a60*/  HADD2.F32 R86, -RZ, R82.reuse.H0_H0 ;  /* 0x20000052ff567230 */ /* 0x100fe20000004100 */
[----:B------:R-:W-:Y:S01]  /*7a70*/  F2FP.SATFINITE.E4M3.F32.PACK_AB_MERGE_C R53, R54, R53, RZ ;  /* 0x000000353635723e */ /* 0x000fe200048070ff */
[----:B------:R-:W-:Y:S02]  /*7a80*/  HADD2.F32 R159, -RZ, R159.H1_H1 ;  /* 0x3000009fff9f7230 */ /* 0x000fe40000004100 */
[----:B------:R-:W-:Y:S01]  /*7a90*/  FMUL.FTZ R163, R154, R161 ;  /* 0x000000a19aa37220 */ /* 0x000fe20000410000 */
[----:B------:R-:W-:-:S02]  /*7aa0*/  HADD2.F32 R82, -RZ, R82.H1_H1 ;  /* 0x30000052ff527230 */ /* 0x000fc40000004100 */
[----:B------:R-:W-:Y:S01]  /*7ab0*/  FMUL.FTZ R161, R86, R161 ;  /* 0x000000a156a17220 */ /* 0x000fe20000410000 */
[--C-:B------:R-:W-:Y:S01]  /*7ac0*/  HADD2.F32 R157, -RZ, R156.reuse.H0_H0 ;  /* 0x2000009cff9d7230 */ /* 0x100fe20000004100 */
[----:B------:R-:W-:Y:S01]  /*7ad0*/  F2FP.SATFINITE.E4M3.F32.PACK_AB_MERGE_C R52, R55, R52, RZ ;  /* 0x000000343734723e */ /* 0x000fe200048070ff */
[----:B------:R-:W-:Y:S02]  /*7ae0*/  HADD2.F32 R155, -RZ, R155.H1_H1 ;  /* 0x3000009bff9b7230 */ /* 0x000fe40000004100 */
[----:B------:R-:W-:Y:S01]  /*7af0*/  FMUL.FTZ R160, R82, R159 ;  /* 0x0000009f52a07220 */ /* 0x000fe20000410000 */
[----:B------:R-:W-:Y:S01]  /*7b00*/  HADD2.F32 R156, -RZ, R156.H1_H1 ;  /* 0x3000009cff9c7230 */ /* 0x000fe20000004100 */
[----:B------:R-:W-:Y:S01]  /*7b10*/  F2FP.F16.E4M3.UNPACK_B R54, R85 ;  /* 0x00000055ff36723e */ /* 0x000fe200020006ff */
[----:B------:R-:W-:Y:S01]  /*7b20*/  FFMA.FTZ R163, R86, R157, -R163 ;  /* 0x0000009d56a37223 */ /* 0x000fe200000108a3 */
[----:B------:R-:W-:Y:S01]  /*7b30*/  F2FP.F16.E4M3.UNPACK_B R55, R51 ;  /* 0x00000033ff37723e */ /* 0x000fe200020006ff */
[----:B------:R-:W-:Y:S01]  /*7b40*/  FFMA.FTZ R86, R154, R157, R161 ;  /* 0x0000009d9a567223 */ /* 0x000fe200000100a1 */
[----:B------:R-:W-:Y:S01]  /*7b50*/  F2FP.SATFINITE.E4M3.F32.PACK_AB_MERGE_C R84, R167, R84, R53 ;  /* 0x00000054a754723e */ /* 0x000fe20004807035 */
[C---:B------:R-:W-:Y:S01]  /*7b60*/  FMUL.FTZ R169, R155.reuse, R159 ;  /* 0x0000009f9ba97220 */ /* 0x040fe20000410000 */
[----:B------:R-:W-:Y:S01]  /*7b70*/  F2FP.F16.E4M3.UNPACK_B R53, R81 ;  /* 0x00000051ff35723e */ /* 0x000fe200020006ff */
[----:B------:R-:W-:Y:S01]  /*7b80*/  FFMA.FTZ R157, R155, R156, R160 ;  /* 0x0000009c9b9d7223 */ /* 0x000fe200000100a0 */
[----:B------:R-:W-:Y:S01]  /*7b90*/  F2FP.SATFINITE.E4M3.F32.PACK_AB_MERGE_C R166, R173, R166, RZ ;  /* 0x000000a6ada6723e */ /* 0x000fe200048070ff */
[----:B------:R-:W-:Y:S01]  /*7ba0*/  HADD2.F32 R154, -RZ, R54.H0_H0 ;  /* 0x20000036ff9a7230 */ /* 0x000fe20000004100 */
[----:B------:R-:W-:Y:S01]  /*7bb0*/  F2FP.SATFINITE.E4M3.F32.PACK_AB_MERGE_C R80, R165, R80, R52 ;  /* 0x00000050a550723e */ /* 0x000fe20004807034 */
[----:B------:R-:W-:Y:S01]  /*7bc0*/  HADD2.F32 R159, -RZ, R55.H0_H0 ;  /* 0x20000037ff9f7230 */ /* 0x000fe20000004100 */
[----:B------:R-:W-:Y:S01]  /*7bd0*/  F2FP.F16.E4M3.UNPACK_B R155, R50 ;  /* 0x00000032ff9b723e */ /* 0x000fe200020006ff */
[----:B------:R-:W-:-:S02]  /*7be0*/  HADD2.F32 R52, -RZ, R53.H0_H0 ;  /* 0x20000035ff347230 */ /* 0x000fc40000004100 */
[----:B------:R-:W-:Y:S01]  /*7bf0*/  FFMA.FTZ R82, R82, R156, -R169 ;  /* 0x0000009c52527223 */ /* 0x000fe200000108a9 */
[----:B------:R-:W-:Y:S01]  /*7c00*/  F2FP.SATFINITE.E4M3.F32.PACK_AB_MERGE_C R86, R157, R86, R166 ;  /* 0x000000569d56723e */ /* 0x000fe200048070a6 */
[-C--:B------:R-:W-:Y:S01]  /*7c10*/  FMUL.FTZ R161, R154, R159.reuse ;  /* 0x0000009f9aa17220 */ /* 0x080fe20000410000 */
[----:B------:R-:W-:Y:S02]  /*7c20*/  HADD2.F32 R157, -RZ, R155.H0_H0 ;  /* 0x2000009bff9d7230 */ /* 0x000fe40000004100 */
[C---:B------:R-:W-:Y:S01]  /*7c30*/  FMUL.FTZ R159, R52.reuse, R159 ;  /* 0x0000009f349f7220 */ /* 0x040fe20000410000 */
[----:B------:R-:W-:Y:S01]  /*7c40*/  HADD2.F32 R156, -RZ, R55.H1_H1 ;  /* 0x30000037ff9c7230 */ /* 0x000fe20000004100 */
[----:B------:R-:W-:Y:S01]  /*7c50*/  F2FP.F16.E4M3.UNPACK_B R85, R85.H1 ;  /* 0x00000055ff55723e */ /* 0x000fe200030006ff */
[----:B------:R-:W-:Y:S02]  /*7c60*/  HADD2.F32 R54, -RZ, R54.H1_H1 ;  /* 0x30000036ff367230 */ /* 0x000fe40000004100 */
[----:B------:R-:W-:Y:S01]  /*7c70*/  FFMA.FTZ R52, R52, R157, -R161 ;  /* 0x0000009d34347223 */ /* 0x000fe200000108a1 */
[----:B------:R-:W-:-:S02]  /*7c80*/  HADD2.F32 R55, -RZ, R53.H1_H1 ;  /* 0x30000035ff377230 */ /* 0x000fc40000004100 */
[----:B------:R-:W-:Y:S01]  /*7c90*/  FFMA.FTZ R53, R154, R157, R159 ;  /* 0x0000009d9a357223 */ /* 0x000fe2000001009f */
[----:B------:R-:W-:Y:S02]  /*7ca0*/  HADD2.F32 R155, -RZ, R155.H1_H1 ;  /* 0x3000009bff9b7230 */ /* 0x000fe40000004100 */
[CC--:B------:R-:W-:Y:S01]  /*7cb0*/  FMUL.FTZ R154, R54.reuse, R156.reuse ;  /* 0x0000009c369a7220 */ /* 0x0c0fe20000410000 */
[----:B------:R-:W-:Y:S01]  /*7cc0*/  F2FP.F16.E4M3.UNPACK_B R81, R81.H1 ;  /* 0x00000051ff51723e */ /* 0x000fe200030006ff */
[C---:B------:R-:W-:Y:S01]  /*7cd0*/  FMUL.FTZ R157, R55.reuse, R156 ;  /* 0x0000009c379d7220 */ /* 0x040fe20000410000 */
[----:B------:R-:W-:Y:S01]  /*7ce0*/  F2FP.F16.E4M3.UNPACK_B R156, R51.H1 ;  /* 0x00000033ff9c723e */ /* 0x000fe200030006ff */
[-C--:B------:R-:W-:Y:S01]  /*7cf0*/  FFMA.FTZ R55, R55, R155.reuse, -R154 ;  /* 0x0000009b37377223 */ /* 0x080fe2000001089a */
[----:B------:R-:W-:Y:S02]  /*7d00*/  HADD2.F32 R154, -RZ, R85.H0_H0 ;  /* 0x20000055ff9a7230 */ /* 0x000fe40000004100 */
[----:B------:R-:W-:Y:S01]  /*7d10*/  FFMA.FTZ R54, R54, R155, R157 ;  /* 0x0000009b36367223 */ /* 0x000fe2000001009d */
[----:B------:R-:W-:Y:S01]  /*7d20*/  F2FP.F16.E4M3.UNPACK_B R50, R50.H1 ;  /* 0x00000032ff32723e */ /* 0x000fe200030006ff */
[----:B------:R-:W-:Y:S01]  /*7d30*/  HADD2.F32 R157, -RZ, R156.H0_H0 ;  /* 0x2000009cff9d7230 */ /* 0x000fe20000004100 */
[----:B------:R-:W-:Y:S01]  /*7d40*/  F2FP.SATFINITE.E4M3.F32.PACK_AB_MERGE_C R168, R171, R168, RZ ;  /* 0x000000a8aba8723e */ /* 0x000fe200048070ff */
[----:B------:R-:W-:Y:S01]  /*7d50*/  HADD2.F32 R51, -RZ, R81.H0_H0 ;  /* 0x20000051ff337230 */ /* 0x000fe20000004100 */
[----:B------:R-:W-:Y:S01]  /*7d60*/  F2FP.F16.E4M3.UNPACK_B R159, R49 ;  /* 0x00000031ff9f723e */ /* 0x000fe200020006ff */
[----:B------:R-:W-:-:S02]  /*7d70*/  HADD2.F32 R85, -RZ, R85.H1_H1 ;  /* 0x30000055ff557230 */ /* 0x000fc40000004100 */
[-C--:B------:R-:W-:Y:S01]  /*7d80*/  FMUL.FTZ R162, R154, R157.reuse ;  /* 0x0000009d9aa27220 */ /* 0x080fe20000410000 */
[----:B------:R-:W-:Y:S02]  /*7d90*/  HADD2.F32 R160, -RZ, R156.H1_H1 ;  /* 0x3000009cffa07230 */ /* 0x000fe40000004100 */
[----:B------:R-:W-:Y:S01]  /*7da0*/  FMUL.FTZ R157, R51, R157 ;  /* 0x0000009d339d7220 */ /* 0x000fe20000410000 */
[----:B------:R-:W-:Y:S01]  /*7db0*/  HADD2.F32 R81, -RZ, R81.H1_H1 ;  /* 0x30000051ff517230 */ /* 0x000fe20000004100 */
[----:B------:R-:W-:Y:S01]  /*7dc0*/  F2FP.SATFINITE.E4M3.F32.PACK_AB_MERGE_C R82, R82, R163, R168 ;  /* 0x000000a35252723e */ /* 0x000fe200048070a8 */
[--C-:B------:R-:W-:Y:S02]  /*7dd0*/  HADD2.F32 R155, -RZ, R50.reuse.H0_H0 ;  /* 0x20000032ff9b7230 */ /* 0x100fe40000004100 */
[----:B------:R-:W-:Y:S02]  /*7de0*/  HADD2.F32 R156, -RZ, R50.H1_H1 ;  /* 0x30000032ff9c7230 */ /* 0x000fe40000004100 */
[-C--:B------:R-:W-:Y:S01]  /*7df0*/  FMUL.FTZ R50, R85, R160.reuse ;  /* 0x000000a055327220 */ /* 0x080fe20000410000 */
[C---:B------:R-:W-:Y:S01]  /*7e00*/  FMUL.FTZ R160, R81.reuse, R160 ;  /* 0x000000a051a07220 */ /* 0x040fe20000410000 */
[----:B------:R-:W-:Y:S01]  /*7e10*/  FFMA.FTZ R164, R154, R155, R157 ;  /* 0x0000009b9aa47223 */ /* 0x000fe2000001009d */
[----:B------:R-:W-:Y:S01]  /*7e20*/  F2FP.F16.E4M3.UNPACK_B R154, R87 ;  /* 0x00000057ff9a723e */ /* 0x000fe200020006ff */
[-C--:B------:R-:W-:Y:S01]  /*7e30*/  FFMA.FTZ R166, R81, R156.reuse, -R50 ;  /* 0x0000009c51a67223 */ /* 0x080fe20000010832 */
[----:B------:R-:W-:Y:S01]  /*7e40*/  FFMA.FTZ R165, R85, R156, R160 ;  /* 0x0000009c55a57223 */ /* 0x000fe200000100a0 */
[----:B------:R-:W-:Y:S01]  /*7e50*/  F2FP.F16.E4M3.UNPACK_B R50, R83 ;  /* 0x00000053ff32723e */ /* 0x000fe200020006ff */
[----:B------:R-:W-:Y:S01]  /*7e60*/  FFMA.FTZ R163, R51, R155, -R162 ;  /* 0x0000009b33a37223 */ /* 0x000fe200000108a2 */
[----:B------:R-:W-:Y:S01]  /*7e70*/  F2FP.F16.E4M3.UNPACK_B R87, R87.H1 ;  /* 0x00000057ff57723e */ /* 0x000fe200030006ff */
[----:B------:R-:W-:Y:S01]  /*7e80*/  HADD2.F32 R85, -RZ, R154.H0_H0 ;  /* 0x2000009aff557230 */ /* 0x000fe20000004100 */
[----:B------:R-:W-:Y:S01]  /*7e90*/  F2FP.F16.E4M3.UNPACK_B R160, R49.H1 ;  /* 0x00000031ffa0723e */ /* 0x000fe200030006ff */
[----:B------:R-:W-:Y:S01]  /*7ea0*/  HADD2.F32 R162, -RZ, R159.H0_H0 ;  /* 0x2000009fffa27230 */ /* 0x000fe20000004100 */
[----:B------:R-:W-:Y:S01]  /*7eb0*/  F2FP.F16.E4M3.UNPACK_B R83, R83.H1 ;  /* 0x00000053ff53723e */ /* 0x000fe200030006ff */
[----:B------:R-:W-:Y:S01]  /*7ec0*/  HADD2.F32 R51, -RZ, R50.H0_H0 ;  /* 0x20000032ff337230 */ /* 0x000fe20000004100 */
[-C--:B------:R-:W-:Y:S01]  /*7ed0*/  F2FP.F16.E4M3.UNPACK_B R49, R48.reuse ;  /* 0x00000030ff31723e */ /* 0x080fe200020006ff */
[----:B------:R-:W-:Y:S01]  /*7ee0*/  HADD2.F32 R161, -RZ, R160.H0_H0 ;  /* 0x200000a0ffa17230 */ /* 0x000fe20000004100 */
[----:B------:R-:W-:Y:S01]  /*7ef0*/  F2FP.F16.E4M3.UNPACK_B R155, R48.H1 ;  /* 0x00000030ff9b723e */ /* 0x000fe200030006ff */
[----:B------:R-:W-:-:S02]  /*7f00*/  HADD2.F32 R48, -RZ, R87.H0_H0 ;  /* 0x20000057ff307230 */ /* 0x000fc40000004100 */
[-C--:B------:R-:W-:Y:S01]  /*7f10*/  FMUL.FTZ R168, R85, R162.reuse ;  /* 0x000000a255a87220 */ /* 0x080fe20000410000 */
[----:B------:R-:W-:Y:S02]  /*7f20*/  HADD2.F32 R81, -RZ, R83.H0_H0 ;  /* 0x20000053ff517230 */ /* 0x000fe40000004100 */
[----:B------:R-:W-:Y:S01]  /*7f30*/  FMUL.FTZ R162, R51, R162 ;  /* 0x000000a233a27220 */ /* 0x000fe20000410000 */
[----:B------:R-:W-:Y:S02]  /*7f40*/  HADD2.F32 R156, -RZ, R49.H0_H0 ;  /* 0x20000031ff9c7230 */ /* 0x000fe40000004100 */
[-C--:B------:R-:W-:Y:S01]  /*7f50*/  FMUL.FTZ R170, R48, R161.reuse ;  /* 0x000000a130aa7220 */ /* 0x080fe20000410000 */
[----:B------:R-:W-:Y:S02]  /*7f60*/  HADD2.F32 R157, -RZ, R155.H0_H0 ;  /* 0x2000009bff9d7230 */ /* 0x000fe40000004100 */
[----:B------:R-:W-:Y:S01]  /*7f70*/  FMUL.FTZ R161, R81, R161 ;  /* 0x000000a151a17220 */ /* 0x000fe20000410000 */
[----:B------:R-:W-:-:S02]  /*7f80*/  HADD2.F32 R87, -RZ, R87.H1_H1 ;  /* 0x30000057ff577230 */ /* 0x000fc40000004100 */
[-C--:B------:R-:W-:Y:S01]  /*7f90*/  FFMA.FTZ R168, R51, R156.reuse, -R168 ;  /* 0x0000009c33a87223 */ /* 0x080fe200000108a8 */
[----:B------:R-:W-:Y:S02]  /*7fa0*/  HADD2.F32 R160, -RZ, R160.H1_H1 ;  /* 0x300000a0ffa07230 */ /* 0x000fe40000004100 */
[----:B------:R-:W-:Y:S01]  /*7fb0*/  FFMA.FTZ R162, R85, R156, R162 ;  /* 0x0000009c55a27223 */ /* 0x000fe200000100a2 */
[----:B------:R-:W-:Y:S02]  /*7fc0*/  HADD2.F32 R83, -RZ, R83.H1_H1 ;  /* 0x30000053ff537230 */ /* 0x000fe40000004100 */
[----:B------:R-:W-:Y:S01]  /*7fd0*/  FFMA.FTZ R161, R48, R157, R161 ;  /* 0x0000009d30a17223 */ /* 0x000fe200000100a1 */
[----:B------:R-:W-:Y:S02]  /*7fe0*/  HADD2.F32 R154, -RZ, R154.H1_H1 ;  /* 0x3000009aff9a7230 */ /* 0x000fe40000004100 */
[----:B------:R-:W-:Y:S01]  /*7ff0*/  FMUL.FTZ R156, R87, R160 ;  /* 0x000000a0579c7220 */ /* 0x000fe20000410000 */
[----:B------:R-:W-:-:S02]  /*8000*/  HADD2.F32 R159, -RZ, R159.H1_H1 ;  /* 0x3000009fff9f7230 */ /* 0x000fc40000004100 */
[----:B------:R-:W-:Y:S01]  /*8010*/  FMUL.FTZ R160, R83, R160 ;  /* 0x000000a053a07220 */ /* 0x000fe20000410000 */
[----:B------:R-:W-:Y:S02]  /*8020*/  HADD2.F32 R50, -RZ, R50.H1_H1 ;  /* 0x30000032ff327230 */ /* 0x000fe40000004100 */
[----:B------:R-:W-:Y:S01]  /*8030*/  FFMA.FTZ R170, R81, R157, -R170 ;  /* 0x0000009d51aa7223 */ /* 0x000fe200000108aa */
[----:B------:R-:W-:Y:S02]  /*8040*/  HADD2.F32 R48, -RZ, R155.H1_H1 ;  /* 0x3000009bff307230 */ /* 0x000fe40000004100 */
[-C--:B------:R-:W-:Y:S01]  /*8050*/  FMUL.FTZ R51, R154, R159.reuse ;  /* 0x0000009f9a337220 */ /* 0x080fe20000410000 */
[----:B------:R-:W-:Y:S02]  /*8060*/  HADD2.F32 R49, -RZ, R49.H1_H1 ;  /* 0x30000031ff317230 */ /* 0x000fe40000004100 */
[----:B------:R-:W-:Y:S01]  /*8070*/  FMUL.FTZ R159, R50, R159 ;  /* 0x0000009f329f7220 */ /* 0x000fe20000410000 */
[----:B------:R-:W-:Y:S01]  /*8080*/  F2FP.SATFINITE.E4M3.F32.PACK_AB_MERGE_C R163, R166, R163, RZ ;  /* 0x000000a3a6a3723e */ /* 0x000fe200048070ff */
[-C--:B------:R-:W-:Y:S01]  /*8090*/  FFMA.FTZ R83, R83, R48.reuse, -R156 ;  /* 0x0000003053537223 */ /* 0x080fe2000001089c */
[----:B------:R-:W-:Y:S01]  /*80a0*/  FFMA.FTZ R160, R87, R48, R160 ;  /* 0x0000003057a07223 */ /* 0x000fe200000100a0 */
[-C--:B------:R-:W-:Y:S01]  /*80b0*/  FFMA.FTZ R51, R50, R49.reuse, -R51 ;  /* 0x0000003132337223 */ /* 0x080fe20000010833 */
[----:B------:R-:W-:Y:S01]  /*80c0*/  FFMA.FTZ R159, R154, R49, R159 ;  /* 0x000000319a9f7223 */ /* 0x000fe2000001009f */
[----:B------:R-:W-:-:S02]  /*80d0*/  F2FP.SATFINITE.E4M3.F32.PACK_AB_MERGE_C R164, R165, R164, RZ ;  /* 0x000000a4a5a4723e */ /* 0x000fc400048070ff */
[----:B------:R-:W-:Y:S02]  /*80e0*/  F2FP.SATFINITE.E4M3.F32.PACK_AB_MERGE_C R83, R83, R170, RZ ;  /* 0x000000aa5353723e */ /* 0x000fe400048070ff */
[----:B------:R-:W-:Y:S02]  /*80f0*/  F2FP.SATFINITE.E4M3.F32.PACK_AB_MERGE_C R160, R160, R161, RZ ;  /* 0x000000a1a0a0723e */ /* 0x000fe400048070ff */
[----:B------:R-:W-:Y:S02]  /*8100*/  F2FP.SATFINITE.E4M3.F32.PACK_AB_MERGE_C R81, R55, R52, R163 ;  /* 0x000000343751723e */ /* 0x000fe400048070a3 */
[----:B------:R-:W-:Y:S02]  /*8110*/  F2FP.SATFINITE.E4M3.F32.PACK_AB_MERGE_C R83, R51, R168, R83 ;  /* 0x000000a83353723e */ /* 0x000fe40004807053 */
[----:B------:R-:W-:Y:S02]  /*8120*/  F2FP.SATFINITE.E4M3.F32.PACK_AB_MERGE_C R85, R54, R53, R164 ;  /* 0x000000353655723e */ /* 0x000fe400048070a4 */
[----:B------:R-:W-:-:S07]  /*8130*/  F2FP.SATFINITE.E4M3.F32.PACK_AB_MERGE_C R87, R159, R162, R160 ;  /* 0x000000a29f57723e */ /* 0x000fce00048070a0 */
.L_x_349:
[----:B------:R-:W-:Y:S05]  /*8140*/  BSYNC B2 ;  /* 0x0000000000027941 */ /* 0x000fea0003800000 */
.L_x_348:
[----:B------:R-:W-:Y:S01]  /*8150*/  ISETP.GE.AND P3, PT, R151, R140, PT ;  /* 0x0000008c9700720c */ /* 0x000fe20003f66270 */
[----:B------:R-:W-:-:S12]  /*8160*/  ULDC.64 UR4, c[0x0][0x2d8] ;  /* 0x0000b60000047ab9 */ /* 0x000fd80000000a00 */
[--C-:B------:R-:W-:Y:S02]  /*8170*/  @!P3 SHF.R.S32.HI R48, RZ, 0x1f, R151.reuse ;  /* 0x0000001fff30b819 */ /* 0x100fe40000011497 */
[----:B------:R-:W-:-:S04]  /*8180*/  @!P3 IADD3 R50, P4, P6, R100, R132, R151 ;  /* 0x000000846432b210 */ /* 0x000fc80007e9e097 */
[----:B------:R-:W-:Y:S02]  /*8190*/  @!P3 IADD3.X R149, R36, R149, R48, P4, P6 ;  /* 0x000000952495b210 */ /* 0x000fe400027ec430 */
[----:B------:R-:W-:-:S04]  /*81a0*/  IADD3 R48, P4, R150, UR4, RZ ;  /* 0x0000000496307c10 */ /* 0x000fc8000ff9e0ff */
[----:B------:R-:W-:Y:S02]  /*81b0*/  IADD3.X R49, R158, UR5, RZ, P4, !PT ;  /* 0x000000059e317c10 */ /* 0x000fe4000a7fe4ff */
[----:B------:R-:W-:-:S03]  /*81c0*/  @!P3 IADD3 R50, P4, R50, UR4, RZ ;  /* 0x000000043232bc10 */ /* 0x000fc6000ff9e0ff */
[----:B-1----:R1:W-:Y:S01]  /*81d0*/  STG.E.128 desc[UR42][R48.64], R80 ;  /* 0x0000005030007986 */ /* 0x0023e2000c101d2a */
[----:B------:R-:W-:-:S05]  /*81e0*/  @!P3 IADD3.X R51, R149, UR5, RZ, P4, !PT ;  /* 0x000000059533bc10 */ /* 0x000fca000a7fe4ff */
[----:B--2---:R1:W-:Y:S04]  /*81f0*/  @!P3 STG.E.128 desc[UR42][R50.64], R84 ;  /* 0x000000543200b986 */ /* 0x0043e8000c101d2a */
.L_x_347:
[----:B------:R-:W-:Y:S05]  /*8200*/  BSYNC B1 ;  /* 0x0000000000017941 */ /* 0x000fea0003800000 */
.L_x_346:
[----:B------:R-:W-:Y:S01]  /*8210*/  ISETP.GE.OR P3, PT, R233, R118, P0 ;  /* 0x00000076e900720c */ /* 0x000fe20000766670 */
[----:B------:R-:W-:-:S12]  /*8220*/  BSSY B1, `(.L_x_350) ;  /* 0x0000106000017945 */ /* 0x000fd80003800000 */
[----:B------:R-:W-:Y:S05]  /*8230*/  @P3 BRA `(.L_x_351) ;  /* 0x0000001000103947 */ /* 0x000fea0003800000 */
[----:B-1----:R-:W3:Y:S01]  /*8240*/  LDL R50, [R1+0x28] ;  /* 0x0000280001327983 */ /* 0x002ee20000100800 */
[----:B------:R-:W-:Y:S01]  /*8250*/  SHF.R.S32.HI R49, RZ, 0x1f, R233 ;  /* 0x0000001fff317819 */ /* 0x000fe200000114e9 */
[-C--:B--2---:R-:W-:Y:S01]  /*8260*/  IMAD.WIDE.U32 R80, R233, R128.reuse, R122 ;  /* 0x00000080e9507225 */ /* 0x084fe200078e007a */
[----:B------:R-:W-:Y:S01]  /*8270*/  ISETP.NE.AND P6, PT, R0, RZ, PT ;  /* 0x000000ff0000720c */ /* 0x000fe20003fc5270 */
[----:B------:R-:W-:Y:S02]  /*8280*/  BSSY B2, `(.L_x_352) ;  /* 0x00000f4000027945 */ /* 0x000fe40003800000 */
[----:B------:R-:W-:Y:S01]  /*8290*/  IMAD R48, R49, R128, RZ ;  /* 0x0000008031307224 */ /* 0x000fe200078e02ff */
[----:B------:R-:W-:-:S03]  /*82a0*/  IADD3 R82, P3, P4, R100, R80, R38 ;  /* 0x0000005064527210 */ /* 0x000fc60007c7e026 */
[----:B------:R-:W-:Y:S01]  /*82b0*/  IMAD R83, R233, R129, R48 ;  /* 0x00000081e9537224 */ /* 0x000fe200078e0230 */
[----:B------:R-:W-:-:S03]  /*82c0*/  SEL R48, R121, R142, !P6 ;  /* 0x0000008e79307207 */ /* 0x000fc60007000000 */
[----:B------:R-:W-:Y:S01]  /*82d0*/  IMAD.IADD R83, R81, 0x1, R83 ;  /* 0x0000000151537824 */ /* 0x000fe200078e0253 */
[----:B------:R-:W-:-:S04]  /*82e0*/  SHF.R.S32.HI R49, RZ, 0x1f, R48 ;  /* 0x0000001fff317819 */ /* 0x000fc80000011430 */
[----:B------:R-:W-:Y:S02]  /*82f0*/  LEA.HI R49, R49, R48, RZ, 0x5 ;  /* 0x0000003031317211 */ /* 0x000fe400078f28ff */
[----:B------:R-:W-:Y:S02]  /*8300*/  IADD3.X R87, R36, R83, R105, P3, P4 ;  /* 0x0000005324577210 */ /* 0x000fe40001fe8469 */
[----:B------:R-:W-:-:S04]  /*8310*/  LEA.HI.SX32 R49, R49, R104, 0x1b ;  /* 0x0000006831317211 */ /* 0x000fc800078fdaff */
[----:B------:R-:W-:Y:S01]  /*8320*/  SHF.R.S32.HI R48, RZ, 0x1f, R49 ;  /* 0x0000001fff307819 */ /* 0x000fe20000011431 */
[----:B------:R-:W-:-:S03]  /*8330*/  IMAD.SHL.U32 R85, R49, 0x10, RZ ;  /* 0x0000001031557824 */ /* 0x000fc600078e00ff */
[----:B------:R-:W-:Y:S02]  /*8340*/  LEA.HI R49, R48, R49, RZ, 0x3 ;  /* 0x0000003130317211 */ /* 0x000fe400078f18ff */
[----:B------:R-:W-:Y:S02]  /*8350*/  LOP3.LUT R48, R28, 0x70, R85, 0xf8, !PT ;  /* 0x000000701c307812 */ /* 0x000fe400078ef855 */
[----:B------:R-:W-:Y:S02]  /*8360*/  SHF.L.U32 R49, R49, 0xb, RZ ;  /* 0x0000000b31317819 */ /* 0x000fe400000006ff */
[----:B------:R-:W-:Y:S02]  /*8370*/  LOP3.LUT R48, R48, R21, RZ, 0x3c, !PT ;  /* 0x0000001530307212 */ /* 0x000fe400078e3cff */
[----:B------:R-:W-:-:S04]  /*8380*/  LOP3.LUT R49, R49, 0xffffc000, RZ, 0xc0, !PT ;  /* 0xffffc00031317812 */ /* 0x000fc800078ec0ff */
[----:B---3--:R-:W-:Y:S01]  /*8390*/  IADD3 R49, R48, R49, R50 ;  /* 0x0000003130317210 */ /* 0x008fe20007ffe032 */
[----:B------:R-:W-:-:S04]  /*83a0*/  IMAD R48, R232, 0x8000, R117 ;  /* 0x00008000e8307824 */ /* 0x000fc800078e0275 */
[----:B------:R-:W-:Y:S02]  /*83b0*/  IMAD R50, R232, 0x8000, R49 ;  /* 0x00008000e8327824 */ /* 0x000fe400078e0231 */
[----:B------:R-:W-:-:S03]  /*83c0*/  IMAD.IADD R48, R19, 0x1, R48 ;  /* 0x0000000113307824 */ /* 0x000fc600078e0230 */
[----:B------:R-:W-:-:S03]  /*83d0*/  IADD3 R52, R19, R50, RZ ;  /* 0x0000003213347210 */ /* 0x000fc60007ffe0ff */
[----:B------:R-:W1:Y:S04]  /*83e0*/  LDS.128 R48, [R48+0x28400] ;  /* 0x0284000030307984 */ /* 0x000e680000000c00 */
[----:B------:R-:W2:Y:S01]  /*83f0*/  LDS.128 R52, [R52+0x28400] ;  /* 0x0284000034347984 */ /* 0x000ea20000000c00 */
[----:B------:R-:W-:Y:S05]  /*8400*/  @P2 BRA `(.L_x_353) ;  /* 0x0000000c006c2947 */ /* 0x000fea0003800000 */
[----:B------:R-:W-:Y:S01]  /*8410*/  SHF.R.U32.HI R156, RZ, 0x8, R57 ;  /* 0x00000008ff9c7819 */ /* 0x000fe20000011639 */
[----:B-1----:R-:W-:Y:S01]  /*8420*/  IMAD.MOV.U32 R60, RZ, RZ, R48 ;  /* 0x000000ffff3c7224 */ /* 0x002fe200078e0030 */
[----:B------:R-:W-:Y:S01]  /*8430*/  LOP3.LUT R58, R57, 0xff, RZ, 0xc0, !PT ;  /* 0x000000ff393a7812 */ /* 0x000fe200078ec0ff */
[----:B------:R-:W-:Y:S01]  /*8440*/  IMAD.MOV.U32 R56, RZ, RZ, R49 ;  /* 0x000000ffff387224 */ /* 0x000fe200078e0031 */
[----:B------:R-:W-:Y:S01]  /*8450*/  SHF.R.U32.HI R157, RZ, 0x18, R57 ;  /* 0x00000018ff9d7819 */ /* 0x000fe20000011639 */
[----:B------:R-:W-:Y:S01]  /*8460*/  IMAD.SHL.U32 R48, R156, 0x100, RZ ;  /* 0x000001009c307824 */ /* 0x000fe200078e00ff */
[--C-:B------:R-:W-:Y:S02]  /*8470*/  SHF.R.U32.HI R150, RZ, 0x8, R59.reuse ;  /* 0x00000008ff967819 */ /* 0x100fe4000001163b */
[----:B------:R-:W-:Y:S02]  /*8480*/  PRMT R49, R157, 0x654, R58 ;  /* 0x000006549d317816 */ /* 0x000fe4000000003a */
[----:B------:R-:W-:-:S02]  /*8490*/  SHF.R.U32.HI R155, RZ, 0x10, R59 ;  /* 0x00000010ff9b7819 */ /* 0x000fc4000001163b */
[----:B------:R-:W-:Y:S02]  /*84a0*/  LOP3.LUT R62, R59, 0xff, RZ, 0xc0, !PT ;  /* 0x000000ff3b3e7812 */ /* 0x000fe400078ec0ff */
[----:B------:R-:W-:Y:S02]  /*84b0*/  SHF.R.U32.HI R133, RZ, 0x8, R61 ;  /* 0x00000008ff857819 */ /* 0x000fe4000001163d */
[----:B------:R-:W-:Y:S02]  /*84c0*/  SHF.R.U32.HI R59, RZ, 0x18, R59 ;  /* 0x00000018ff3b7819 */ /* 0x000fe4000001163b */
[--C-:B------:R-:W-:Y:S02]  /*84d0*/  SHF.R.U32.HI R154, RZ, 0x10, R61.reuse ;  /* 0x00000010ff9a7819 */ /* 0x100fe4000001163d */
[----:B------:R-:W-:Y:S02]  /*84e0*/  LOP3.LUT R84, R61, 0xff, RZ, 0xc0, !PT ;  /* 0x000000ff3d547812 */ /* 0x000fe400078ec0ff */
[----:B------:R-:W-:-:S02]  /*84f0*/  SHF.R.U32.HI R61, RZ, 0x18, R61 ;  /* 0x00000018ff3d7819 */ /* 0x000fc4000001163d */
[--C-:B------:R-:W-:Y:S02]  /*8500*/  SHF.R.U32.HI R151, RZ, 0x10, R63.reuse ;  /* 0x00000010ff977819 */ /* 0x100fe4000001163f */
[--C-:B------:R-:W-:Y:S02]  /*8510*/  SHF.R.U32.HI R132, RZ, 0x8, R63.reuse ;  /* 0x00000008ff847819 */ /* 0x100fe4000001163f */
[----:B------:R-:W-:Y:S02]  /*8520*/  LOP3.LUT R86, R63, 0xff, RZ, 0xc0, !PT ;  /* 0x000000ff3f567812 */ /* 0x000fe400078ec0ff */
[----:B------:R-:W-:Y:S01]  /*8530*/  SHF.R.U32.HI R149, RZ, 0x18, R63 ;  /* 0x00000018ff957819 */ /* 0x000fe2000001163f */
[----:B--2---:R-:W-:Y:S01]  /*8540*/  IMAD.MOV.U32 R63, RZ, RZ, R52 ;  /* 0x000000ffff3f7224 */ /* 0x004fe200078e0034 */
[----:B------:R-:W-:Y:S01]  /*8550*/  LOP3.LUT R49, R49, 0xff00, R48, 0xf8, !PT ;  /* 0x0000ff0031317812 */ /* 0x000fe200078ef830 */
[----:B------:R-:W-:Y:S01]  /*8560*/  IMAD.SHL.U32 R48, R150, 0x100, RZ ;  /* 0x0000010096307824 */ /* 0x000fe200078e00ff */
[----:B------:R-:W-:Y:S01]  /*8570*/  SHF.R.U32.HI R158, RZ, 0x10, R57 ;  /* 0x00000010ff9e7819 */ /* 0x000fe20000011639 */
[----:B------:R-:W-:Y:S01]  /*8580*/  IMAD.SHL.U32 R52, R133, 0x100, RZ ;  /* 0x0000010085347824 */ /* 0x000fe200078e00ff */
[----:B------:R-:W-:-:S02]  /*8590*/  PRMT R59, R59, 0x654, R62 ;  /* 0x000006543b3b7816 */ /* 0x000fc4000000003e */
[----:B------:R-:W-:Y:S02]  /*85a0*/  PRMT R61, R61, 0x654, R84 ;  /* 0x000006543d3d7816 */ /* 0x000fe40000000054 */
[----:B------:R-:W-:Y:S01]  /*85b0*/  MOV R57, R50 ;  /* 0x0000003200397202 */ /* 0x000fe20000000f00 */
[----:B------:R-:W-:Y:S01]  /*85c0*/  IMAD.U32 R50, R158, 0x10000, RZ ;  /* 0x000100009e327824 */ /* 0x000fe200078e00ff */
[----:B------:R-:W-:Y:S01]  /*85d0*/  LOP3.LUT R59, R59, 0xff00, R48, 0xf8, !PT ;  /* 0x0000ff003b3b7812 */ /* 0x000fe200078ef830 */
[----:B------:R-:W-:Y:S01]  /*85e0*/  IMAD.U32 R48, R155, 0x10000, RZ ;  /* 0x000100009b307824 */ /* 0x000fe200078e00ff */
[----:B------:R-:W-:Y:S02]  /*85f0*/  SHF.L.U32 R58, R132, 0x8, RZ ;  /* 0x00000008843a7819 */ /* 0x000fe400000006ff */
[----:B------:R-:W-:Y:S01]  /*8600*/  LOP3.LUT R133, R61, 0xff00, R52, 0xf8, !PT ;  /* 0x0000ff003d857812 */ /* 0x000fe200078ef834 */
[----:B------:R-:W-:Y:S01]  /*8610*/  IMAD.U32 R52, R154, 0x10000, RZ ;  /* 0x000100009a347824 */ /* 0x000fe200078e00ff */
[----:B------:R-:W-:-:S02]  /*8620*/  PRMT R149, R149, 0x654, R86 ;  /* 0x0000065495957816 */ /* 0x000fc40000000056 */
[----:B------:R-:W-:Y:S02]  /*8630*/  F2FP.F16.E4M3.UNPACK_B R132, R145.H1 ;  /* 0x00000091ff84723e */ /* 0x000fe400030006ff */
[----:B------:R-:W-:Y:S02]  /*8640*/  F2FP.F16.E4M3.UNPACK_B R84, R63.H1 ;  /* 0x0000003fff54723e */ /* 0x000fe400030006ff */
[----:B------:R-:W-:Y:S02]  /*8650*/  F2FP.F16.E4M3.UNPACK_B R61, R60.H1 ;  /* 0x0000003cff3d723e */ /* 0x000fe400030006ff */
[----:B------:R-:W-:Y:S02]  /*8660*/  LOP3.LUT R150, R149, 0xff00, R58, 0xf8, !PT ;  /* 0x0000ff0095967812 */ /* 0x000fe400078ef83a */
[----:B------:R-:W-:Y:S01]  /*8670*/  LOP3.LUT R50, R49, 0xff0000, R50, 0xf8, !PT ;  /* 0x00ff000031327812 */ /* 0x000fe200078ef832 */
[----:B------:R-:W-:Y:S01]  /*8680*/  HADD2.F32 R49, -RZ, R132.H0_H0 ;  /* 0x20000084ff317230 */ /* 0x000fe20000004100 */
[----:B------:R-:W-:Y:S01]  /*8690*/  LOP3.LUT R48, R59, 0xff0000, R48, 0xf8, !PT ;  /* 0x00ff00003b307812 */ /* 0x000fe200078ef830 */
[----:B------:R-:W-:Y:S01]  /*86a0*/  HADD2.F32 R59, -RZ, R84.H0_H0 ;  /* 0x20000054ff3b7230 */ /* 0x000fe20000004100 */
[----:B------:R-:W-:Y:S01]  /*86b0*/  F2FP.F16.E4M3.UNPACK_B R62, R148.H1 ;  /* 0x00000094ff3e723e */ /* 0x000fe200030006ff */
[----:B------:R-:W-:Y:S01]  /*86c0*/  HADD2.F32 R58, -RZ, R61.H0_H0 ;  /* 0x2000003dff3a7230 */ /* 0x000fe20000004100 */
[----:B------:R-:W-:-:S02]  /*86d0*/  SHF.L.U32 R149, R151, 0x10, RZ ;  /* 0x0000001097957819 */ /* 0x000fc400000006ff */
[-C--:B------:R-:W-:Y:S01]  /*86e0*/  FMUL.FTZ R151, R59, R49.reuse ;  /* 0x000000313b977220 */ /* 0x080fe20000410000 */
[--C-:B------:R-:W-:Y:S02]  /*86f0*/  HADD2.F32 R86, -RZ, R62.reuse.H0_H0 ;  /* 0x2000003eff567230 */ /* 0x100fe40000004100 */
[----:B------:R-:W-:Y:S01]  /*8700*/  FMUL.FTZ R154, R58, R49 ;  /* 0x000000313a9a7220 */ /* 0x000fe20000410000 */
[----:B------:R-:W-:Y:S01]  /*8710*/  LOP3.LUT R52, R133, 0xff0000, R52, 0xf8, !PT ;  /* 0x00ff000085347812 */ /* 0x000fe200078ef834 */
[----:B------:R-:W-:Y:S01]  /*8720*/  HADD2.F32 R133, -RZ, R62.H1_H1 ;  /* 0x3000003eff857230 */ /* 0x000fe20000004100 */
[----:B------:R-:W-:Y:S01]  /*8730*/  LOP3.LUT R49, R150, 0xff0000, R149, 0xf8, !PT ;  /* 0x00ff000096317812 */ /* 0x000fe200078ef895 */
[-C--:B------:R-:W-:Y:S01]  /*8740*/  FFMA.FTZ R58, R58, R86.reuse, -R151 ;  /* 0x000000563a3a7223 */ /* 0x080fe20000010897 */
[----:B------:R-:W-:Y:S01]  /*8750*/  FFMA.FTZ R59, R59, R86, R154 ;  /* 0x000000563b3b7223 */ /* 0x000fe2000001009a */
[----:B------:R-:W-:Y:S01]  /*8760*/  HADD2.F32 R149, -RZ, R132.H1_H1 ;  /* 0x30000084ff957230 */ /* 0x000fe20000004100 */
[----:B------:R-:W-:Y:S01]  /*8770*/  F2FP.F16.E4M3.UNPACK_B R145, R145 ;  /* 0x00000091ff91723e */ /* 0x000fe200020006ff */
[----:B------:R-:W-:Y:S01]  /*8780*/  HADD2.F32 R86, -RZ, R84.H1_H1 ;  /* 0x30000054ff567230 */ /* 0x000fe20000004100 */
[----:B------:R-:W-:Y:S01]  /*8790*/  F2FP.F16.E4M3.UNPACK_B R60, R60 ;  /* 0x0000003cff3c723e */ /* 0x000fe200020006ff */
[----:B------:R-:W-:Y:S01]  /*87a0*/  HADD2.F32 R62, -RZ, R61.H1_H1 ;  /* 0x3000003dff3e7230 */ /* 0x000fe20000004100 */
[----:B------:R-:W-:Y:S01]  /*87b0*/  F2FP.F16.E4M3.UNPACK_B R63, R63 ;  /* 0x0000003fff3f723e */ /* 0x000fe200020006ff */
[----:B------:R-:W-:Y:S01]  /*87c0*/  HADD2.F32 R132, -RZ, R145.H0_H0 ;  /* 0x20000091ff847230 */ /* 0x000fe20000004100 */
[----:B------:R-:W-:Y:S01]  /*87d0*/  F2FP.F16.E4M3.UNPACK_B R148, R148 ;  /* 0x00000094ff94723e */ /* 0x000fe200020006ff */
[-C--:B------:R-:W-:Y:S01]  /*87e0*/  FMUL.FTZ R151, R86, R149.reuse ;  /* 0x0000009556977220 */ /* 0x080fe20000410000 */
[----:B------:R-:W-:Y:S01]  /*87f0*/  FMUL.FTZ R149, R62, R149 ;  /* 0x000000953e957220 */ /* 0x000fe20000410000 */
[----:B------:R-:W-:-:S02]  /*8800*/  HADD2.F32 R61, -RZ, R60.H0_H0 ;  /* 0x2000003cff3d7230 */ /* 0x000fc40000004100 */
[----:B------:R-:W-:Y:S02]  /*8810*/  HADD2.F32 R84, -RZ, R63.H0_H0 ;  /* 0x2000003fff547230 */ /* 0x000fe40000004100 */
[-C--:B------:R-:W-:Y:S01]  /*8820*/  FFMA.FTZ R151, R62, R133.reuse, -R151 ;  /* 0x000000853e977223 */ /* 0x080fe20000010897 */
[----:B------:R-:W-:Y:S01]  /*8830*/  FFMA.FTZ R158, R86, R133, R149 ;  /* 0x00000085569e7223 */ /* 0x000fe20000010095 */
[----:B------:R-:W-:Y:S02]  /*8840*/  HADD2.F32 R62, -RZ, R148.H0_H0 ;  /* 0x20000094ff3e7230 */ /* 0x000fe40000004100 */
[-C--:B------:R-:W-:Y:S01]  /*8850*/  FMUL.FTZ R133, R61, R132.reuse ;  /* 0x000000843d857220 */ /* 0x080fe20000410000 */
[----:B------:R-:W-:Y:S02]  /*8860*/  HADD2.F32 R145, -RZ, R145.H1_H1 ;  /* 0x30000091ff917230 */ /* 0x000fe40000004100 */
[----:B------:R-:W-:Y:S01]  /*8870*/  FMUL.FTZ R86, R84, R132 ;  /* 0x0000008454567220 */ /* 0x000fe20000410000 */
[----:B------:R-:W-:-:S02]  /*8880*/  HADD2.F32 R63, -RZ, R63.H1_H1 ;  /* 0x3000003fff3f7230 */ /* 0x000fc40000004100 */
[-C--:B------:R-:W-:Y:S01]  /*8890*/  FFMA.FTZ R150, R84, R62.reuse, R133 ;  /* 0x0000003e54967223 */ /* 0x080fe20000010085 */
[----:B------:R-:W-:Y:S02]  /*88a0*/  HADD2.F32 R60, -RZ, R60.H1_H1 ;  /* 0x3000003cff3c7230 */ /* 0x000fe40000004100 */
[----:B------:R-:W-:Y:S01]  /*88b0*/  FFMA.FTZ R149, R61, R62, -R86 ;  /* 0x0000003e3d957223 */ /* 0x000fe20000010856 */
[----:B------:R-:W-:Y:S02]  /*88c0*/  HADD2.F32 R148, -RZ, R148.H1_H1 ;  /* 0x30000094ff947230 */ /* 0x000fe40000004100 */
[-C--:B------:R-:W-:Y:S01]  /*88d0*/  FMUL.FTZ R133, R63, R145.reuse ;  /* 0x000000913f857220 */ /* 0x080fe20000410000 */
[----:B------:R-:W-:Y:S01]  /*88e0*/  F2FP.F16.E4M3.UNPACK_B R61, R146.H1 ;  /* 0x00000092ff3d723e */ /* 0x000fe200030006ff */
[C---:B------:R-:W-:Y:S01]  /*88f0*/  FMUL.FTZ R156, R60.reuse, R145 ;  /* 0x000000913c9c7220 */ /* 0x040fe20000410000 */
[----:B------:R-:W-:Y:S01]  /*8900*/  F2FP.F16.E4M3.UNPACK_B R62, R54.H1 ;  /* 0x00000036ff3e723e */ /* 0x000fe200030006ff */
[----:B------:R-:W-:Y:S01]  /*8910*/  FFMA.FTZ R154, R60, R148, -R133 ;  /* 0x000000943c9a7223 */ /* 0x000fe20000010885 */
[----:B------:R-:W-:Y:S01]  /*8920*/  F2FP.F16.E4M3.UNPACK_B R86, R147.H1 ;  /* 0x00000093ff56723e */ /* 0x000fe200030006ff */
[----:B------:R-:W-:Y:S01]  /*8930*/  HADD2.F32 R132, -RZ, R61.H0_H0 ;  /* 0x2000003dff847230 */ /* 0x000fe20000004100 */
[----:B------:R-:W-:Y:S01]  /*8940*/  F2FP.F16.E4M3.UNPACK_B R60, R57.H1 ;  /* 0x00000039ff3c723e */ /* 0x000fe200030006ff */
[----:B------:R-:W-:-:S02]  /*8950*/  HADD2.F32 R84, -RZ, R62.H0_H0 ;  /* 0x2000003eff547230 */ /* 0x000fc40000004100 */
[----:B------:R-:W-:Y:S01]  /*8960*/  FFMA.FTZ R145, R63, R148, R156 ;  /* 0x000000943f917223 */ /* 0x000fe2000001009c */
[----:B------:R-:W-:Y:S01]  /*8970*/  HADD2.F32 R133, -RZ, R61.H1_H1 ;  /* 0x3000003dff857230 */ /* 0x000fe20000004100 */
[----:B------:R-:W-:Y:S01]  /*8980*/  F2FP.F16.E4M3.UNPACK_B R146, R146 ;  /* 0x00000092ff92723e */ /* 0x000fe200020006ff */
[----:B------:R-:W-:Y:S02]  /*8990*/  HADD2.F32 R61, -RZ, R60.H0_H0 ;  /* 0x2000003cff3d7230 */ /* 0x000fe40000004100 */
[-C--:B------:R-:W-:Y:S01]  /*89a0*/  FMUL.FTZ R148, R84, R132.reuse ;  /* 0x0000008454947220 */ /* 0x080fe20000410000 */
[----:B------:R-:W-:Y:S01]  /*89b0*/  HADD2.F32 R63, -RZ, R86.H0_H0 ;  /* 0x20000056ff3f7230 */ /* 0x000fe20000004100 */
[----:B------:R-:W-:Y:S01]  /*89c0*/  F2FP.F16.E4M3.UNPACK_B R57, R57 ;  /* 0x00000039ff39723e */ /* 0x000fe200020006ff */
[----:B------:R-:W-:Y:S02]  /*89d0*/  HADD2.F32 R62, -RZ, R62.H1_H1 ;  /* 0x3000003eff3e7230 */ /* 0x000fe40000004100 */
[----:B------:R-:W-:Y:S01]  /*89e0*/  FMUL.FTZ R155, R61, R132 ;  /* 0x000000843d9b7220 */ /* 0x000fe20000410000 */
[----:B------:R-:W-:-:S02]  /*89f0*/  HADD2.F32 R60, -RZ, R60.H1_H1 ;  /* 0x3000003cff3c7230 */ /* 0x000fc40000004100 */
[----:B------:R-:W-:Y:S01]  /*8a00*/  FFMA.FTZ R148, R61, R63, -R148 ;  /* 0x0000003f3d947223 */ /* 0x000fe20000010894 */
[----:B------:R-:W-:Y:S02]  /*8a10*/  HADD2.F32 R61, -RZ, R86.H1_H1 ;  /* 0x30000056ff3d7230 */ /* 0x000fe40000004100 */
[----:B------:R-:W-:Y:S01]  /*8a20*/  FMUL.FTZ R157, R62, R133 ;  /* 0x000000853e9d7220 */ /* 0x000fe20000410000 */
[----:B------:R-:W-:Y:S01]  /*8a30*/  FFMA.FTZ R155, R84, R63, R155 ;  /* 0x0000003f549b7223 */ /* 0x000fe2000001009b */
[C---:B------:R-:W-:Y:S01]  /*8a40*/  FMUL.FTZ R133, R60.reuse, R133 ;  /* 0x000000853c857220 */ /* 0x040fe20000410000 */
[----:B------:R-:W-:Y:S01]  /*8a50*/  F2FP.F16.E4M3.UNPACK_B R147, R147 ;  /* 0x00000093ff93723e */ /* 0x000fe200020006ff */
[-C--:B------:R-:W-:Y:S01]  /*8a60*/  FFMA.FTZ R157, R60, R61.reuse, -R157 ;  /* 0x0000003d3c9d7223 */ /* 0x080fe2000001089d */
[----:B------:R-:W-:Y:S01]  /*8a70*/  F2FP.F16.E4M3.UNPACK_B R60, R54 ;  /* 0x00000036ff3c723e */ /* 0x000fe200020006ff */
[----:B------:R-:W-:Y:S01]  /*8a80*/  FFMA.FTZ R132, R62, R61, R133 ;  /* 0x0000003d3e847223 */ /* 0x000fe20000010085 */
[----:B------:R-:W-:Y:S01]  /*8a90*/  HADD2.F32 R63, -RZ, R146.H0_H0 ;  /* 0x20000092ff3f7230 */ /* 0x000fe20000004100 */
[----:B------:R-:W-:Y:S01]  /*8aa0*/  F2FP.SATFINITE.E4M3.F32.PACK_AB_MERGE_C R58, R151, R58, RZ ;  /* 0x0000003a973a723e */ /* 0x000fe200048070ff */
[----:B------:R-:W-:Y:S01]  /*8ab0*/  HADD2.F32 R54, -RZ, R57.H0_H0 ;  /* 0x20000039ff367230 */ /* 0x000fe20000004100 */
[----:B------:R-:W-:Y:S01]  /*8ac0*/  F2FP.SATFINITE.E4M3.F32.PACK_AB_MERGE_C R158, R158, R59, RZ ;  /* 0x0000003b9e9e723e */ /* 0x000fe200048070ff */
[----:B------:R-:W-:Y:S01]  /*8ad0*/  HADD2.F32 R61, -RZ, R60.H0_H0 ;  /* 0x2000003cff3d7230 */ /* 0x000fe20000004100 */
[----:B------:R-:W-:Y:S01]  /*8ae0*/  F2FP.SATFINITE.E4M3.F32.PACK_AB_MERGE_C R148, R157, R148, RZ ;  /* 0x000000949d94723e */ /* 0x000fe200048070ff */
[----:B------:R-:W-:-:S02]  /*8af0*/  HADD2.F32 R146, -RZ, R146.H1_H1 ;  /* 0x30000092ff927230 */ /* 0x000fc40000004100 */
[-C--:B------:R-:W-:Y:S01]  /*8b00*/  FMUL.FTZ R84, R54, R63.reuse ;  /* 0x0000003f36547220 */ /* 0x080fe20000410000 */
[----:B------:R-:W-:Y:S02]  /*8b10*/  HADD2.F32 R60, -RZ, R60.H1_H1 ;  /* 0x3000003cff3c7230 */ /* 0x000fe40000004100 */
[----:B------:R-:W-:Y:S01]  /*8b20*/  FMUL.FTZ R133, R61, R63 ;  /* 0x0000003f3d857220 */ /* 0x000fe20000410000 */
[----:B------:R-:W-:Y:S01]  /*8b30*/  HADD2.F32 R57, -RZ, R57.H1_H1 ;  /* 0x30000039ff397230 */ /* 0x000fe20000004100 */
[----:B------:R-:W-:Y:S01]  /*8b40*/  F2FP.SATFINITE.E4M3.F32.PACK_AB_MERGE_C R59, R154, R149, R58 ;  /* 0x000000959a3b723e */ /* 0x000fe2000480703a */
[--C-:B------:R-:W-:Y:S02]  /*8b50*/  HADD2.F32 R62, -RZ, R147.reuse.H0_H0 ;  /* 0x20000093ff3e7230 */ /* 0x100fe40000004100 */
[-C--:B------:R-:W-:Y:S01]  /*8b60*/  FMUL.FTZ R86, R60, R146.reuse ;  /* 0x000000923c567220 */ /* 0x080fe20000410000 */
[----:B------:R-:W-:Y:S02]  /*8b70*/  HADD2.F32 R147, -RZ, R147.H1_H1 ;  /* 0x30000093ff937230 */ /* 0x000fe40000004100 */
[----:B------:R-:W-:Y:S01]  /*8b80*/  FMUL.FTZ R63, R57, R146 ;  /* 0x00000092393f7220 */ /* 0x000fe20000410000 */
[----:B------:R-:W-:Y:S01]  /*8b90*/  F2FP.SATFINITE.E4M3.F32.PACK_AB_MERGE_C R132, R132, R155, RZ ;  /* 0x0000009b8484723e */ /* 0x000fe200048070ff */
[-C--:B------:R-:W-:Y:S01]  /*8ba0*/  FFMA.FTZ R54, R54, R62.reuse, -R133 ;  /* 0x0000003e36367223 */ /* 0x080fe20000010885 */
[----:B------:R-:W-:Y:S01]  /*8bb0*/  FFMA.FTZ R84, R61, R62, R84 ;  /* 0x0000003e3d547223 */ /* 0x000fe20000010054 */
[----:B------:R-:W-:Y:S01]  /*8bc0*/  F2FP.F16.E4M3.UNPACK_B R133, R52 ;  /* 0x00000034ff85723e */ /* 0x000fe200020006ff */
[-C--:B------:R-:W-:Y:S01]  /*8bd0*/  FFMA.FTZ R57, R57, R147.reuse, -R86 ;  /* 0x0000009339397223 */ /* 0x080fe20000010856 */
[----:B------:R-:W-:Y:S01]  /*8be0*/  F2FP.F16.E4M3.UNPACK_B R61, R56 ;  /* 0x00000038ff3d723e */ /* 0x000fe200020006ff */
[----:B------:R-:W-:Y:S01]  /*8bf0*/  FFMA.FTZ R147, R60, R147, R63 ;  /* 0x000000933c937223 */ /* 0x000fe2000001003f */
[----:B------:R-:W-:-:S02]  /*8c00*/  F2FP.F16.E4M3.UNPACK_B R62, R53 ;  /* 0x00000035ff3e723e */ /* 0x000fc400020006ff */
[----:B------:R-:W-:Y:S01]  /*8c10*/  F2FP.SATFINITE.E4M3.F32.PACK_AB_MERGE_C R58, R145, R150, R158 ;  /* 0x00000096913a723e */ /* 0x000fe2000480709e */
[----:B------:R-:W-:Y:S01]  /*8c20*/  HADD2.F32 R145, -RZ, R133.H0_H0 ;  /* 0x20000085ff917230 */ /* 0x000fe20000004100 */
[----:B------:R-:W-:Y:S01]  /*8c30*/  F2FP.F16.E4M3.UNPACK_B R86, R50 ;  /* 0x00000032ff56723e */ /* 0x000fe200020006ff */
[----:B------:R-:W-:Y:S01]  /*8c40*/  HADD2.F32 R60, -RZ, R61.H0_H0 ;  /* 0x2000003dff3c7230 */ /* 0x000fe20000004100 */
[----:B------:R-:W-:Y:S01]  /*8c50*/  F2FP.SATFINITE.E4M3.F32.PACK_AB_MERGE_C R57, R57, R54, R148 ;  /* 0x000000363939723e */ /* 0x000fe20004807094 */
[----:B------:R-:W-:Y:S01]  /*8c60*/  HADD2.F32 R63, -RZ, R62.H0_H0 ;  /* 0x2000003eff3f7230 */ /* 0x000fe20000004100 */
[----:B------:R-:W-:Y:S01]  /*8c70*/  F2FP.SATFINITE.E4M3.F32.PACK_AB_MERGE_C R54, R147, R84, R132 ;  /* 0x000000549336723e */ /* 0x000fe20004807084 */
[----:B------:R-:W-:Y:S02]  /*8c80*/  HADD2.F32 R132, -RZ, R86.H0_H0 ;  /* 0x20000056ff847230 */ /* 0x000fe40000004100 */
[----:B------:R-:W-:Y:S01]  /*8c90*/  FMUL.FTZ R146, R60, R145 ;  /* 0x000000913c927220 */ /* 0x000fe20000410000 */
[----:B------:R-:W-:-:S02]  /*8ca0*/  HADD2.F32 R84, -RZ, R62.H1_H1 ;  /* 0x3000003eff547230 */ /* 0x000fc40000004100 */
[C---:B------:R-:W-:Y:S01]  /*8cb0*/  FMUL.FTZ R147, R63.reuse, R145 ;  /* 0x000000913f937220 */ /* 0x040fe20000410000 */
[----:B------:R-:W-:Y:S01]  /*8cc0*/  HADD2.F32 R133, -RZ, R133.H1_H1 ;  /* 0x30000085ff857230 */ /* 0x000fe20000004100 */
[----:B------:R-:W-:Y:S01]  /*8cd0*/  F2FP.F16.E4M3.UNPACK_B R53, R53.H1 ;  /* 0x00000035ff35723e */ /* 0x000fe200030006ff */
[----:B------:R-:W-:Y:S02]  /*8ce0*/  HADD2.F32 R62, -RZ, R61.H1_H1 ;  /* 0x3000003dff3e7230 */ /* 0x000fe40000004100 */
[----:B------:R-:W-:Y:S01]  /*8cf0*/  FFMA.FTZ R61, R63, R132, R146 ;  /* 0x000000843f3d7223 */ /* 0x000fe20000010092 */
[----:B------:R-:W-:Y:S02]  /*8d00*/  HADD2.F32 R63, -RZ, R86.H1_H1 ;  /* 0x30000056ff3f7230 */ /* 0x000fe40000004100 */
[-C--:B------:R-:W-:Y:S01]  /*8d10*/  FMUL.FTZ R145, R84, R133.reuse ;  /* 0x0000008554917220 */ /* 0x080fe20000410000 */
[----:B------:R-:W-:Y:S01]  /*8d20*/  F2FP.F16.E4M3.UNPACK_B R86, R52.H1 ;  /* 0x00000034ff56723e */ /* 0x000fe200030006ff */
[----:B------:R-:W-:Y:S01]  /*8d30*/  FMUL.FTZ R133, R62, R133 ;  /* 0x000000853e857220 */ /* 0x000fe20000410000 */
[----:B------:R-:W-:Y:S01]  /*8d40*/  F2FP.F16.E4M3.UNPACK_B R56, R56.H1 ;  /* 0x00000038ff38723e */ /* 0x000fe200030006ff */
[----:B------:R-:W-:Y:S01]  /*8d50*/  FFMA.FTZ R60, R60, R132, -R147 ;  /* 0x000000843c3c7223 */ /* 0x000fe20000010893 */
[-C--:B------:R-:W-:Y:S01]  /*8d60*/  FFMA.FTZ R147, R62, R63.reuse, -R145 ;  /* 0x0000003f3e937223 */ /* 0x080fe20000010891 */
[----:B------:R-:W-:Y:S01]  /*8d70*/  FFMA.FTZ R148, R84, R63, R133 ;  /* 0x0000003f54947223 */ /* 0x000fe20000010085 */
[--C-:B------:R-:W-:Y:S01]  /*8d80*/  HADD2.F32 R62, -RZ, R53.reuse.H0_H0 ;  /* 0x20000035ff3e7230 */ /* 0x100fe20000004100 */
[----:B------:R-:W-:Y:S01]  /*8d90*/  F2FP.F16.E4M3.UNPACK_B R50, R50.H1 ;  /* 0x00000032ff32723e */ /* 0x000fe200030006ff */
[----:B------:R-:W-:Y:S01]  /*8da0*/  HADD2.F32 R133, -RZ, R86.H0_H0 ;  /* 0x20000056ff857230 */ /* 0x000fe20000004100 */
[----:B------:R-:W-:Y:S01]  /*8db0*/  F2FP.F16.E4M3.UNPACK_B R132, R49.H1 ;  /* 0x00000031ff84723e */ /* 0x000fe200030006ff */
[----:B------:R-:W-:-:S02]  /*8dc0*/  HADD2.F32 R53, -RZ, R53.H1_H1 ;  /* 0x30000035ff357230 */ /* 0x000fc40000004100 */
[----:B------:R-:W-:Y:S02]  /*8dd0*/  HADD2.F32 R86, -RZ, R86.H1_H1 ;  /* 0x30000056ff567230 */ /* 0x000fe40000004100 */
[-C--:B------:R-:W-:Y:S01]  /*8de0*/  FMUL.FTZ R145, R62, R133.reuse ;  /* 0x000000853e917220 */ /* 0x080fe20000410000 */
[--C-:B------:R-:W-:Y:S02]  /*8df0*/  HADD2.F32 R52, -RZ, R56.reuse.H0_H0 ;  /* 0x20000038ff347230 */ /* 0x100fe40000004100 */
[----:B------:R-:W-:Y:S02]  /*8e00*/  HADD2.F32 R56, -RZ, R56.H1_H1 ;  /* 0x30000038ff387230 */ /* 0x000fe40000004100 */
[----:B------:R-:W-:Y:S01]  /*8e10*/  FMUL.FTZ R151, R53, R86 ;  /* 0x0000005635977220 */ /* 0x000fe20000410000 */
[--C-:B------:R-:W-:Y:S02]  /*8e20*/  HADD2.F32 R84, -RZ, R50.reuse.H1_H1 ;  /* 0x30000032ff547230 */ /* 0x100fe40000004100 */
[----:B------:R-:W-:Y:S01]  /*8e30*/  FMUL.FTZ R133, R52, R133 ;  /* 0x0000008534857220 */ /* 0x000fe20000410000 */
[----:B------:R-:W-:-:S02]  /*8e40*/  HADD2.F32 R63, -RZ, R50.H0_H0 ;  /* 0x20000032ff3f7230 */ /* 0x000fc40000004100 */
[C---:B------:R-:W-:Y:S01]  /*8e50*/  FMUL.FTZ R86, R56.reuse, R86 ;  /* 0x0000005638567220 */ /* 0x040fe20000410000 */
[----:B------:R-:W-:Y:S01]  /*8e60*/  F2FP.F16.E4M3.UNPACK_B R50, R51 ;  /* 0x00000033ff32723e */ /* 0x000fe200020006ff */
[-C--:B------:R-:W-:Y:S01]  /*8e70*/  FFMA.FTZ R154, R56, R84.reuse, -R151 ;  /* 0x00000054389a7223 */ /* 0x080fe20000010897 */
[----:B------:R-:W-:Y:S01]  /*8e80*/  F2FP.F16.E4M3.UNPACK_B R56, R55 ;  /* 0x00000037ff38723e */ /* 0x000fe200020006ff */
[----:B------:R-:W-:Y:S01]  /*8e90*/  FFMA.FTZ R151, R53, R84, R86 ;  /* 0x0000005435977223 */ /* 0x000fe20000010056 */
[----:B------:R-:W-:Y:S01]  /*8ea0*/  F2FP.F16.E4M3.UNPACK_B R51, R51.H1 ;  /* 0x00000033ff33723e */ /* 0x000fe200030006ff */
[----:B------:R-:W-:Y:S01]  /*8eb0*/  FFMA.FTZ R149, R52, R63, -R145 ;  /* 0x0000003f34957223 */ /* 0x000fe20000010891 */
[----:B------:R-:W-:Y:S01]  /*8ec0*/  F2FP.F16.E4M3.UNPACK_B R55, R55.H1 ;  /* 0x00000037ff37723e */ /* 0x000fe200030006ff */
[----:B------:R-:W-:Y:S01]  /*8ed0*/  FFMA.FTZ R150, R62, R63, R133 ;  /* 0x0000003f3e967223 */ /* 0x000fe20000010085 */
[----:B------:R-:W-:Y:S01]  /*8ee0*/  F2FP.F16.E4M3.UNPACK_B R86, R49 ;  /* 0x00000031ff56723e */ /* 0x000fe200020006ff */
[----:B------:R-:W-:Y:S01]  /*8ef0*/  HADD2.F32 R53, -RZ, R51.H0_H0 ;  /* 0x20000033ff357230 */ /* 0x000fe20000004100 */
[-C--:B------:R-:W-:Y:S01]  /*8f00*/  F2FP.F16.E4M3.UNPACK_B R49, R48.reuse ;  /* 0x00000030ff31723e */ /* 0x080fe200020006ff */
[----:B------:R-:W-:Y:S01]  /*8f10*/  HADD2.F32 R146, -RZ, R132.H0_H0 ;  /* 0x20000084ff927230 */ /* 0x000fe20000004100 */
[----:B------:R-:W-:Y:S01]  /*8f20*/  F2FP.F16.E4M3.UNPACK_B R63, R48.H1 ;  /* 0x00000030ff3f723e */ /* 0x000fe200030006ff */
[----:B------:R-:W-:Y:S01]  /*8f30*/  HADD2.F32 R48, -RZ, R55.H0_H0 ;  /* 0x20000037ff307230 */ /* 0x000fe20000004100 */
[----:B------:R-:W-:Y:S01]  /*8f40*/  F2FP.SATFINITE.E4M3.F32.PACK_AB_MERGE_C R149, R154, R149, RZ ;  /* 0x000000959a95723e */ /* 0x000fe200048070ff */
[----:B------:R-:W-:-:S02]  /*8f50*/  HADD2.F32 R62, -RZ, R56.H0_H0 ;  /* 0x20000038ff3e7230 */ /* 0x000fc40000004100 */
[-C--:B------:R-:W-:Y:S01]  /*8f60*/  FMUL.FTZ R157, R53, R146.reuse ;  /* 0x00000092359d7220 */ /* 0x080fe20000410000 */
[----:B------:R-:W-:Y:S02]  /*8f70*/  HADD2.F32 R145, -RZ, R86.H0_H0 ;  /* 0x20000056ff917230 */ /* 0x000fe40000004100 */
[----:B------:R-:W-:Y:S01]  /*8f80*/  FMUL.FTZ R156, R48, R146 ;  /* 0x00000092309c7220 */ /* 0x000fe20000410000 */
[----:B------:R-:W-:Y:S01]  /*8f90*/  HADD2.F32 R84, -RZ, R63.H0_H0 ;  /* 0x2000003fff547230 */ /* 0x000fe20000004100 */
[----:B------:R-:W-:Y:S01]  /*8fa0*/  F2FP.SATFINITE.E4M3.F32.PACK_AB_MERGE_C R150, R151, R150, RZ ;  /* 0x000000969796723e */ /* 0x000fe200048070ff */
[----:B------:R-:W-:Y:S02]  /*8fb0*/  HADD2.F32 R52, -RZ, R50.H0_H0 ;  /* 0x20000032ff347230 */ /* 0x000fe40000004100 */
[----:B------:R-:W-:Y:S01]  /*8fc0*/  FMUL.FTZ R155, R62, R145 ;  /* 0x000000913e9b7220 */ /* 0x000fe20000410000 */
[----:B------:R-:W-:Y:S02]  /*8fd0*/  HADD2.F32 R133, -RZ, R49.H0_H0 ;  /* 0x20000031ff857230 */ /* 0x000fe40000004100 */
[----:B------:R-:W-:Y:S01]  /*8fe0*/  FFMA.FTZ R156, R53, R84, -R156 ;  /* 0x00000054359c7223 */ /* 0x000fe2000001089c */
[----:B------:R-:W-:-:S02]  /*8ff0*/  HADD2.F32 R55, -RZ, R55.H1_H1 ;  /* 0x30000037ff377230 */ /* 0x000fc40000004100 */
[----:B------:R-:W-:Y:S01]  /*9000*/  FFMA.FTZ R157, R48, R84, R157 ;  /* 0x00000054309d7223 */ /* 0x000fe2000001009d */
[----:B------:R-:W-:Y:S02]  /*9010*/  HADD2.F32 R132, -RZ, R132.H1_H1 ;  /* 0x30000084ff847230 */ /* 0x000fe40000004100 */
[C---:B------:R-:W-:Y:S01]  /*9020*/  FMUL.FTZ R145, R52.reuse, R145 ;  /* 0x0000009134917220 */ /* 0x040fe20000410000 */
[----:B------:R-:W-:Y:S02]  /*9030*/  HADD2.F32 R51, -RZ, R51.H1_H1 ;  /* 0x30000033ff337230 */ /* 0x000fe40000004100 */
[----:B------:R-:W-:Y:S01]  /*9040*/  FFMA.FTZ R155, R52, R133, -R155 ;  /* 0x00000085349b7223 */ /* 0x000fe2000001089b */
[----:B------:R-:W-:Y:S02]  /*9050*/  HADD2.F32 R56, -RZ, R56.H1_H1 ;  /* 0x30000038ff387230 */ /* 0x000fe40000004100 */
[----:B------:R-:W-:Y:S01]  /*9060*/  FMUL.FTZ R52, R55, R132 ;  /* 0x0000008437347220 */ /* 0x000fe20000410000 */
[----:B------:R-:W-:-:S02]  /*9070*/  HADD2.F32 R53, -RZ, R86.H1_H1 ;  /* 0x30000056ff357230 */ /* 0x000fc40000004100 */
[C---:B------:R-:W-:Y:S01]  /*9080*/  FMUL.FTZ R132, R51.reuse, R132 ;  /* 0x0000008433847220 */ /* 0x040fe20000410000 */
[----:B------:R-:W-:Y:S02]  /*9090*/  HADD2.F32 R48, -RZ, R63.H1_H1 ;  /* 0x3000003fff307230 */ /* 0x000fe40000004100 */
[----:B------:R-:W-:Y:S01]  /*90a0*/  FFMA.FTZ R145, R62, R133, R145 ;  /* 0x000000853e917223 */ /* 0x000fe20000010091 */
[----:B------:R-:W-:Y:S02]  /*90b0*/  HADD2.F32 R50, -RZ, R50.H1_H1 ;  /* 0x30000032ff327230 */ /* 0x000fe40000004100 */
[-C--:B------:R-:W-:Y:S01]  /*90c0*/  FMUL.FTZ R63, R56, R53.reuse ;  /* 0x00000035383f7220 */ /* 0x080fe20000410000 */
[----:B------:R-:W-:Y:S02]  /*90d0*/  HADD2.F32 R49, -RZ, R49.H1_H1 ;  /* 0x30000031ff317230 */ /* 0x000fe40000004100 */
[-C--:B------:R-:W-:Y:S01]  /*90e0*/  FFMA.FTZ R51, R51, R48.reuse, -R52 ;  /* 0x0000003033337223 */ /* 0x080fe20000010834 */
[----:B------:R-:W-:Y:S01]  /*90f0*/  FFMA.FTZ R132, R55, R48, R132 ;  /* 0x0000003037847223 */ /* 0x000fe20000010084 */
[----:B------:R-:W-:Y:S01]  /*9100*/  FMUL.FTZ R53, R50, R53 ;  /* 0x0000003532357220 */ /* 0x000fe20000410000 */
[----:B------:R-:W-:-:S02]  /*9110*/  IMAD.MOV.U32 R48, RZ, RZ, R59 ;  /* 0x000000ffff307224 */ /* 0x000fc400078e003b */
[-C--:B------:R-:W-:Y:S01]  /*9120*/  FFMA.FTZ R50, R50, R49.reuse, -R63 ;  /* 0x0000003132327223 */ /* 0x080fe2000001083f */
[----:B------:R-:W-:Y:S01]  /*9130*/  F2FP.SATFINITE.E4M3.F32.PACK_AB_MERGE_C R51, R51, R156, RZ ;  /* 0x0000009c3333723e */ /* 0x000fe200048070ff */
[----:B------:R-:W-:Y:S01]  /*9140*/  FFMA.FTZ R56, R56, R49, R53 ;  /* 0x0000003138387223 */ /* 0x000fe20000010035 */
[----:B------:R-:W-:Y:S01]  /*9150*/  F2FP.SATFINITE.E4M3.F32.PACK_AB_MERGE_C R132, R132, R157, RZ ;  /* 0x0000009d8484723e */ /* 0x000fe200048070ff */
[----:B------:R-:W-:Y:S01]  /*9160*/  IMAD.MOV.U32 R52, RZ, RZ, R58 ;  /* 0x000000ffff347224 */ /* 0x000fe200078e003a */
[----:B------:R-:W-:Y:S01]  /*9170*/  F2FP.SATFINITE.E4M3.F32.PACK_AB_MERGE_C R51, R50, R155, R51 ;  /* 0x0000009b3233723e */ /* 0x000fe20004807033 */
[----:B------:R-:W-:Y:S01]  /*9180*/  IMAD.MOV.U32 R50, RZ, RZ, R57 ;  /* 0x000000ffff327224 */ /* 0x000fe200078e0039 */
[----:B------:R-:W-:Y:S02]  /*9190*/  F2FP.SATFINITE.E4M3.F32.PACK_AB_MERGE_C R49, R147, R60, R149 ;  /* 0x0000003c9331723e */ /* 0x000fe40004807095 */
[----:B------:R-:W-:Y:S02]  /*91a0*/  F2FP.SATFINITE.E4M3.F32.PACK_AB_MERGE_C R53, R148, R61, R150 ;  /* 0x0000003d9435723e */ /* 0x000fe40004807096 */
[----:B------:R-:W-:-:S07]  /*91b0*/  F2FP.SATFINITE.E4M3.F32.PACK_AB_MERGE_C R55, R56, R145, R132 ;  /* 0x000000913837723e */ /* 0x000fce0004807084 */
.L_x_353:
[----:B------:R-:W-:Y:S05]  /*91c0*/  BSYNC B2 ;  /* 0x0000000000027941 */ /* 0x000fea0003800000 */
.L_x_352:
        /* <DEDUP_REMOVED lines=11> */
.L_x_351:
[----:B------:R-:W-:Y:S05]  /*9280*/  BSYNC B1 ;  /* 0x0000000000017941 */ /* 0x000fea0003800000 */
.L_x_350:
[----:B------:R-:W-:Y:S01]  /*9290*/  ISETP.GE.OR P3, PT, R234, R118, P0 ;  /* 0x00000076ea00720c */ /* 0x000fe20000766670 */
[----:B------:R-:W-:-:S12]  /*92a0*/  BSSY B1, `(.L_x_354) ;  /* 0x0000108000017945 */ /* 0x000fd80003800000 */
[----:B------:R-:W-:Y:S05]  /*92b0*/  @P3 BRA `(.L_x_355) ;  /* 0x0000001000183947 */ /* 0x000fea0003800000 */
[----:B-1-3--:R-:W3:Y:S04]  /*92c0*/  LDL R51, [R1+0x18] ;  /* 0x0000180001337983 */ /* 0x00aee80000100800 */
[----:B------:R-:W4:Y:S01]  /*92d0*/  LDL R50, [R1+0x24] ;  /* 0x0000240001327983 */ /* 0x000f220000100800 */
[----:B------:R-:W-:Y:S01]  /*92e0*/  SHF.R.S32.HI R49, RZ, 0x1f, R234 ;  /* 0x0000001fff317819 */ /* 0x000fe200000114ea */
[-C--:B--2---:R-:W-:Y:S01]  /*92f0*/  IMAD.WIDE.U32 R56, R234, R128.reuse, R122 ;  /* 0x00000080ea387225 */ /* 0x084fe200078e007a */
[----:B------:R-:W-:Y:S01]  /*9300*/  ISETP.NE.AND P6, PT, R0, RZ, PT ;  /* 0x000000ff0000720c */ /* 0x000fe20003fc5270 */
[----:B------:R-:W-:Y:S02]  /*9310*/  BSSY B2, `(.L_x_356) ;  /* 0x00000f5000027945 */ /* 0x000fe40003800000 */
[----:B------:R-:W-:Y:S01]  /*9320*/  IMAD R48, R49, R128, RZ ;  /* 0x0000008031307224 */ /* 0x000fe200078e02ff */
[----:B------:R-:W-:-:S03]  /*9330*/  IADD3 R58, P3, P4, R100, R56, R38 ;  /* 0x00000038643a7210 */ /* 0x000fc60007c7e026 */
[----:B------:R-:W-:Y:S01]  /*9340*/  IMAD R59, R234, R129, R48 ;  /* 0x00000081ea3b7224 */ /* 0x000fe200078e0230 */
[----:B------:R-:W-:-:S04]  /*9350*/  SEL R48, R121, R142, !P6 ;  /* 0x0000008e79307207 */ /* 0x000fc80007000000 */
[----:B------:R-:W-:Y:S02]  /*9360*/  SHF.R.S32.HI R49, RZ, 0x1f, R48 ;  /* 0x0000001fff317819 */ /* 0x000fe40000011430 */
[----:B------:R-:W-:Y:S02]  /*9370*/  IADD3 R59, R57, R59, RZ ;  /* 0x0000003b393b7210 */ /* 0x000fe40007ffe0ff */
[----:B------:R-:W-:Y:S02]  /*9380*/  LEA.HI R49, R49, R48, RZ, 0x5 ;  /* 0x0000003031317211 */ /* 0x000fe400078f28ff */
[----:B------:R-:W-:Y:S02]  /*9390*/  IADD3.X R80, R36, R59, R105, P3, P4 ;  /* 0x0000003b24507210 */ /* 0x000fe40001fe8469 */
[----:B------:R-:W-:-:S04]  /*93a0*/  LEA.HI.SX32 R49, R49, R104, 0x1b ;  /* 0x0000006831317211 */ /* 0x000fc800078fdaff */
[----:B------:R-:W-:Y:S01]  /*93b0*/  SHF.R.S32.HI R48, RZ, 0x1f, R49 ;  /* 0x0000001fff307819 */ /* 0x000fe20000011431 */
[----:B------:R-:W-:-:S03]  /*93c0*/  IMAD.SHL.U32 R61, R49, 0x10, RZ ;  /* 0x00000010313d7824 */ /* 0x000fc600078e00ff */
[----:B------:R-:W-:-:S05]  /*93d0*/  LEA.HI R49, R48, R49, RZ, 0x3 ;  /* 0x0000003130317211 */ /* 0x000fca00078f18ff */
[----:B------:R-:W-:-:S05]  /*93e0*/  IMAD.SHL.U32 R49, R49, 0x800, RZ ;  /* 0x0000080031317824 */ /* 0x000fca00078e00ff */
[----:B------:R-:W-:Y:S02]  /*93f0*/  LOP3.LUT R49, R49, 0xffffc000, RZ, 0xc0, !PT ;  /* 0xffffc00031317812 */ /* 0x000fe400078ec0ff */
[----:B---3--:R-:W-:-:S04]  /*9400*/  LOP3.LUT R48, R51, 0x70, R61, 0xf8, !PT ;  /* 0x0000007033307812 */ /* 0x008fc800078ef83d */
[----:B------:R-:W-:-:S04]  /*9410*/  LOP3.LUT R48, R48, R27, RZ, 0x3c, !PT ;  /* 0x0000001b30307212 */ /* 0x000fc800078e3cff */
[----:B----4-:R-:W-:Y:S01]  /*9420*/  IADD3 R49, R48, R49, R50 ;  /* 0x0000003130317210 */ /* 0x010fe20007ffe032 */
[----:B------:R-:W-:-:S03]  /*9430*/  IMAD R48, R232, 0x8000, R116 ;  /* 0x00008000e8307824 */ /* 0x000fc600078e0274 */
[----:B------:R-:W-:Y:S01]  /*9440*/  LEA R50, R232, R49, 0xf ;  /* 0x00000031e8327211 */ /* 0x000fe200078e78ff */
[----:B------:R-:W-:-:S04]  /*9450*/  IMAD.IADD R48, R19, 0x1, R48 ;  /* 0x0000000113307824 */ /* 0x000fc800078e0230 */
[----:B------:R-:W-:Y:S02]  /*9460*/  IMAD.IADD R52, R19, 0x1, R50 ;  /* 0x0000000113347824 */ /* 0x000fe400078e0232 */
[----:B------:R-:W1:Y:S04]  /*9470*/  LDS.128 R48, [R48+0x28400] ;  /* 0x0284000030307984 */ /* 0x000e680000000c00 */
[----:B------:R-:W2:Y:S01]  /*9480*/  LDS.128 R52, [R52+0x28400] ;  /* 0x0284000034347984 */ /* 0x000ea20000000c00 */
[----:B------:R-:W-:Y:S05]  /*9490*/  @P2 BRA `(.L_x_357) ;  /* 0x0000000c00702947 */ /* 0x000fea0003800000 */
[--C-:B------:R-:W-:Y:S01]  /*94a0*/  SHF.R.U32.HI R145, RZ, 0x8, R65.reuse ;  /* 0x00000008ff917819 */ /* 0x100fe20000011641 */
[----:B-1----:R-:W-:Y:S01]  /*94b0*/  IMAD.MOV.U32 R60, RZ, RZ, R50 ;  /* 0x000000ffff3c7224 */ /* 0x002fe200078e0032 */
[--C-:B------:R-:W-:Y:S01]  /*94c0*/  SHF.R.U32.HI R147, RZ, 0x18, R65.reuse ;  /* 0x00000018ff937819 */ /* 0x100fe20000011641 */
[----:B------:R-:W-:Y:S01]  /*94d0*/  IMAD.MOV.U32 R63, RZ, RZ, R48 ;  /* 0x000000ffff3f7224 */ /* 0x000fe200078e0030 */
[----:B------:R-:W-:Y:S01]  /*94e0*/  LOP3.LUT R64, R65, 0xff, RZ, 0xc0, !PT ;  /* 0x000000ff41407812 */ /* 0x000fe200078ec0ff */
[----:B--2---:R-:W-:Y:S01]  /*94f0*/  IMAD.MOV.U32 R62, RZ, RZ, R54 ;  /* 0x000000ffff3e7224 */ /* 0x004fe200078e0036 */
[----:B------:R-:W-:Y:S01]  /*9500*/  SHF.R.U32.HI R132, RZ, 0x10, R65 ;  /* 0x00000010ff847819 */ /* 0x000fe20000011641 */
[----:B------:R-:W-:Y:S01]  /*9510*/  IMAD.SHL.U32 R65, R145, 0x100, RZ ;  /* 0x0000010091417824 */ /* 0x000fe200078e00ff */
[----:B------:R-:W-:Y:S02]  /*9520*/  SHF.R.U32.HI R133, RZ, 0x18, R67 ;  /* 0x00000018ff857819 */ /* 0x000fe40000011643 */
[----:B------:R-:W-:-:S02]  /*9530*/  LOP3.LUT R68, R67, 0xff, RZ, 0xc0, !PT ;  /* 0x000000ff43447812 */ /* 0x000fc400078ec0ff */
[--C-:B------:R-:W-:Y:S02]  /*9540*/  SHF.R.U32.HI R87, RZ, 0x8, R67.reuse ;  /* 0x00000008ff577819 */ /* 0x100fe40000011643 */
[----:B------:R-:W-:Y:S02]  /*9550*/  SHF.R.U32.HI R85, RZ, 0x10, R67 ;  /* 0x00000010ff557819 */ /* 0x000fe40000011643 */
[----:B------:R-:W-:Y:S02]  /*9560*/  SHF.R.U32.HI R81, RZ, 0x8, R71 ;  /* 0x00000008ff517819 */ /* 0x000fe40000011647 */
[----:B------:R-:W-:Y:S02]  /*9570*/  PRMT R64, R147, 0x654, R64 ;  /* 0x0000065493407816 */ /* 0x000fe40000000040 */
[----:B------:R-:W-:Y:S02]  /*9580*/  SHF.R.U32.HI R86, RZ, 0x18, R69 ;  /* 0x00000018ff567819 */ /* 0x000fe40000011645 */
[----:B------:R-:W-:-:S02]  /*9590*/  LOP3.LUT R67, R69, 0xff, RZ, 0xc0, !PT ;  /* 0x000000ff45437812 */ /* 0x000fc400078ec0ff */
[--C-:B------:R-:W-:Y:S02]  /*95a0*/  SHF.R.U32.HI R82, RZ, 0x8, R69.reuse ;  /* 0x00000008ff527819 */ /* 0x100fe40000011645 */
[----:B------:R-:W-:Y:S02]  /*95b0*/  SHF.R.U32.HI R84, RZ, 0x10, R69 ;  /* 0x00000010ff547819 */ /* 0x000fe40000011645 */
[--C-:B------:R-:W-:Y:S02]  /*95c0*/  SHF.R.U32.HI R70, RZ, 0x18, R71.reuse ;  /* 0x00000018ff467819 */ /* 0x100fe40000011647 */
[----:B------:R-:W-:Y:S02]  /*95d0*/  LOP3.LUT R69, R71, 0xff, RZ, 0xc0, !PT ;  /* 0x000000ff47457812 */ /* 0x000fe400078ec0ff */
[----:B------:R-:W-:Y:S02]  /*95e0*/  MOV R66, R52 ;  /* 0x0000003400427202 */ /* 0x000fe40000000f00 */
[----:B------:R-:W-:Y:S01]  /*95f0*/  SHF.R.U32.HI R83, RZ, 0x10, R71 ;  /* 0x00000010ff537819 */ /* 0x000fe20000011647 */
[----:B------:R-:W-:Y:S01]  /*9600*/  IMAD.SHL.U32 R71, R81, 0x100, RZ ;  /* 0x0000010051477824 */ /* 0x000fe200078e00ff */
[----:B------:R-:W-:Y:S01]  /*9610*/  LOP3.LUT R52, R64, 0xff00, R65, 0xf8, !PT ;  /* 0x0000ff0040347812 */ /* 0x000fe200078ef841 */
[----:B------:R-:W-:Y:S01]  /*9620*/  IMAD.U32 R65, R132, 0x10000, RZ ;  /* 0x0001000084417824 */ /* 0x000fe200078e00ff */
[----:B------:R-:W-:Y:S01]  /*9630*/  PRMT R50, R86, 0x654, R67 ;  /* 0x0000065456327816 */ /* 0x000fe20000000043 */
[----:B------:R-:W-:Y:S01]  /*9640*/  IMAD.U32 R81, R84, 0x10000, RZ ;  /* 0x0001000054517824 */ /* 0x000fe200078e00ff */
[----:B------:R-:W-:Y:S01]  /*9650*/  PRMT R70, R70, 0x654, R69 ;  /* 0x0000065446467816 */ /* 0x000fe20000000045 */
[----:B------:R-:W-:Y:S01]  /*9660*/  IMAD.SHL.U32 R69, R82, 0x100, RZ ;  /* 0x0000010052457824 */ /* 0x000fe200078e00ff */
[----:B------:R-:W-:Y:S01]  /*9670*/  PRMT R68, R133, 0x654, R68 ;  /* 0x0000065485447816 */ /* 0x000fe20000000044 */
[----:B------:R-:W-:Y:S01]  /*9680*/  IMAD.U32 R83, R83, 0x10000, RZ ;  /* 0x0001000053537824 */ /* 0x000fe200078e00ff */
[----:B------:R-:W-:-:S02]  /*9690*/  SHF.L.U32 R67, R87, 0x8, RZ ;  /* 0x0000000857437819 */ /* 0x000fc400000006ff */
[----:B------:R-:W-:Y:S02]  /*96a0*/  LOP3.LUT R82, R70, 0xff00, R71, 0xf8, !PT ;  /* 0x0000ff0046527812 */ /* 0x000fe400078ef847 */
[----:B------:R-:W-:Y:S02]  /*96b0*/  LOP3.LUT R52, R52, 0xff0000, R65, 0xf8, !PT ;  /* 0x00ff000034347812 */ /* 0x000fe400078ef841 */
[----:B------:R-:W-:Y:S02]  /*96c0*/  LOP3.LUT R48, R68, 0xff00, R67, 0xf8, !PT ;  /* 0x0000ff0044307812 */ /* 0x000fe400078ef843 */
[----:B------:R-:W-:Y:S02]  /*96d0*/  SHF.L.U32 R65, R85, 0x10, RZ ;  /* 0x0000001055417819 */ /* 0x000fe400000006ff */
[----:B------:R-:W-:Y:S02]  /*96e0*/  F2FP.F16.E4M3.UNPACK_B R71, R144.H1 ;  /* 0x00000090ff47723e */ /* 0x000fe400030006ff */
[----:B------:R-:W-:-:S02]  /*96f0*/  F2FP.F16.E4M3.UNPACK_B R64, R63.H1 ;  /* 0x0000003fff40723e */ /* 0x000fc400030006ff */
[----:B------:R-:W-:Y:S02]  /*9700*/  F2FP.F16.E4M3.UNPACK_B R67, R66.H1 ;  /* 0x00000042ff43723e */ /* 0x000fe400030006ff */
[----:B------:R-:W-:Y:S01]  /*9710*/  LOP3.LUT R54, R50, 0xff00, R69, 0xf8, !PT ;  /* 0x0000ff0032367812 */ /* 0x000fe200078ef845 */
[----:B------:R-:W-:Y:S01]  /*9720*/  HADD2.F32 R50, -RZ, R71.H0_H0 ;  /* 0x20000047ff327230 */ /* 0x000fe20000004100 */
[----:B------:R-:W-:Y:S01]  /*9730*/  LOP3.LUT R48, R48, 0xff0000, R65, 0xf8, !PT ;  /* 0x00ff000030307812 */ /* 0x000fe200078ef841 */
[----:B------:R-:W-:Y:S01]  /*9740*/  HADD2.F32 R65, -RZ, R64.H0_H0 ;  /* 0x20000040ff417230 */ /* 0x000fe20000004100 */
[----:B------:R-:W-:Y:S01]  /*9750*/  F2FP.F16.E4M3.UNPACK_B R69, R141.H1 ;  /* 0x0000008dff45723e */ /* 0x000fe200030006ff */
[----:B------:R-:W-:Y:S01]  /*9760*/  HADD2.F32 R68, -RZ, R67.H0_H0 ;  /* 0x20000043ff447230 */ /* 0x000fe20000004100 */
[----:B------:R-:W-:Y:S01]  /*9770*/  F2FP.F16.E4M3.UNPACK_B R144, R144 ;  /* 0x00000090ff90723e */ /* 0x000fe200020006ff */
[----:B------:R-:W-:Y:S02]  /*9780*/  HADD2.F32 R71, -RZ, R71.H1_H1 ;  /* 0x30000047ff477230 */ /* 0x000fe40000004100 */
[----:B------:R-:W-:Y:S01]  /*9790*/  FMUL.FTZ R87, R65, R50 ;  /* 0x0000003241577220 */ /* 0x000fe20000410000 */
[----:B------:R-:W-:-:S02]  /*97a0*/  HADD2.F32 R70, -RZ, R69.H0_H0 ;  /* 0x20000045ff467230 */ /* 0x000fc40000004100 */
[C---:B------:R-:W-:Y:S01]  /*97b0*/  FMUL.FTZ R84, R68.reuse, R50 ;  /* 0x0000003244547220 */ /* 0x040fe20000410000 */
[----:B------:R-:W-:Y:S01]  /*97c0*/  F2FP.F16.E4M3.UNPACK_B R66, R66 ;  /* 0x00000042ff42723e */ /* 0x000fe200020006ff */
[----:B------:R-:W-:Y:S01]  /*97d0*/  HADD2.F32 R69, -RZ, R69.H1_H1 ;  /* 0x30000045ff457230 */ /* 0x000fe20000004100 */
[----:B------:R-:W-:Y:S01]  /*97e0*/  F2FP.F16.E4M3.UNPACK_B R63, R63 ;  /* 0x0000003fff3f723e */ /* 0x000fe200020006ff */
[-C--:B------:R-:W-:Y:S01]  /*97f0*/  FFMA.FTZ R87, R68, R70.reuse, R87 ;  /* 0x0000004644577223 */ /* 0x080fe20000010057 */
[----:B------:R-:W-:Y:S01]  /*9800*/  FFMA.FTZ R85, R65, R70, -R84 ;  /* 0x0000004641557223 */ /* 0x000fe20000010854 */
[----:B------:R-:W-:Y:S01]  /*9810*/  HADD2.F32 R68, -RZ, R67.H1_H1 ;  /* 0x30000043ff447230 */ /* 0x000fe20000004100 */
[----:B------:R-:W-:Y:S01]  /*9820*/  LOP3.LUT R50, R82, 0xff0000, R83, 0xf8, !PT ;  /* 0x00ff000052327812 */ /* 0x000fe200078ef853 */
[----:B------:R-:W-:Y:S01]  /*9830*/  HADD2.F32 R65, -RZ, R64.H1_H1 ;  /* 0x30000040ff417230 */ /* 0x000fe20000004100 */
[----:B------:R-:W-:Y:S01]  /*9840*/  F2FP.F16.E4M3.UNPACK_B R141, R141 ;  /* 0x0000008dff8d723e */ /* 0x000fe200020006ff */
[----:B------:R-:W-:-:S02]  /*9850*/  HADD2.F32 R70, -RZ, R144.H0_H0 ;  /* 0x20000090ff467230 */ /* 0x000fc40000004100 */
[CC--:B------:R-:W-:Y:S01]  /*9860*/  FMUL.FTZ R82, R68.reuse, R71.reuse ;  /* 0x0000004744527220 */ /* 0x0c0fe20000410000 */
[----:B------:R-:W-:Y:S02]  /*9870*/  HADD2.F32 R67, -RZ, R66.H0_H0 ;  /* 0x20000042ff437230 */ /* 0x000fe40000004100 */
[C---:B------:R-:W-:Y:S01]  /*9880*/  FMUL.FTZ R71, R65.reuse, R71 ;  /* 0x0000004741477220 */ /* 0x040fe20000410000 */
[----:B------:R-:W-:Y:S02]  /*9890*/  HADD2.F32 R64, -RZ, R63.H0_H0 ;  /* 0x2000003fff407230 */ /* 0x000fe40000004100 */
[-C--:B------:R-:W-:Y:S01]  /*98a0*/  FFMA.FTZ R86, R65, R69.reuse, -R82 ;  /* 0x0000004541567223 */ /* 0x080fe20000010852 */
[----:B------:R-:W-:Y:S02]  /*98b0*/  HADD2.F32 R65, -RZ, R141.H0_H0 ;  /* 0x2000008dff417230 */ /* 0x000fe40000004100 */
[----:B------:R-:W-:Y:S01]  /*98c0*/  FFMA.FTZ R132, R68, R69, R71 ;  /* 0x0000004544847223 */ /* 0x000fe20000010047 */
[----:B------:R-:W-:Y:S01]  /*98d0*/  FMUL.FTZ R69, R67, R70 ;  /* 0x0000004643457220 */ /* 0x000fe20000410000 */
[----:B------:R-:W-:-:S02]  /*98e0*/  HADD2.F32 R144, -RZ, R144.H1_H1 ;  /* 0x30000090ff907230 */ /* 0x000fc40000004100 */
[----:B------:R-:W-:Y:S01]  /*98f0*/  FMUL.FTZ R70, R64, R70 ;  /* 0x0000004640467220 */ /* 0x000fe20000410000 */
[----:B------:R-:W-:Y:S01]  /*9900*/  HADD2.F32 R66, -RZ, R66.H1_H1 ;  /* 0x30000042ff427230 */ /* 0x000fe20000004100 */
[----:B------:R-:W-:Y:S01]  /*9910*/  LOP3.LUT R54, R54, 0xff0000, R81, 0xf8, !PT ;  /* 0x00ff000036367812 */ /* 0x000fe200078ef851 */
[----:B------:R-:W-:Y:S02]  /*9920*/  HADD2.F32 R63, -RZ, R63.H1_H1 ;  /* 0x3000003fff3f7230 */ /* 0x000fe40000004100 */
[-C--:B------:R-:W-:Y:S01]  /*9930*/  FFMA.FTZ R71, R64, R65.reuse, -R69 ;  /* 0x0000004140477223 */ /* 0x080fe20000010845 */
[----:B------:R-:W-:Y:S02]  /*9940*/  HADD2.F32 R141, -RZ, R141.H1_H1 ;  /* 0x3000008dff8d7230 */ /* 0x000fe40000004100 */
[----:B------:R-:W-:Y:S01]  /*9950*/  FFMA.FTZ R81, R67, R65, R70 ;  /* 0x0000004143517223 */ /* 0x000fe20000010046 */
        /* <DEDUP_REMOVED lines=25> */
[----:B------:R-:W-:Y:S01]  /*9af0*/  FFMA.FTZ R70, R63, R68, -R64 ;  /* 0x000000443f467223 */ /* 0x000fe20000010840 */
[----:B------:R-:W-:Y:S01]  /*9b00*/  F2FP.F16.E4M3.UNPACK_B R63, R62 ;  /* 0x0000003eff3f723e */ /* 0x000fe200020006ff */
[--C-:B------:R-:W-:Y:S02]  /*9b10*/  HADD2.F32 R67, -RZ, R143.reuse.H0_H0 ;  /* 0x2000008fff437230 */ /* 0x100fe40000004100 */
[----:B------:R-:W-:Y:S01]  /*9b20*/  FFMA.FTZ R145, R65, R68, R146 ;  /* 0x0000004441917223 */ /* 0x000fe20000010092 */
[----:B------:R-:W-:Y:S01]  /*9b30*/  HADD2.F32 R143, -RZ, R143.H1_H1 ;  /* 0x3000008fff8f7230 */ /* 0x000fe20000004100 */
[----:B------:R-:W-:Y:S01]  /*9b40*/  F2FP.SATFINITE.E4M3.F32.PACK_AB_MERGE_C R141, R70, R141, RZ ;  /* 0x0000008d468d723e */ /* 0x000fe200048070ff */
[--C-:B------:R-:W-:Y:S01]  /*9b50*/  HADD2.F32 R64, -RZ, R63.reuse.H0_H0 ;  /* 0x2000003fff407230 */ /* 0x100fe20000004100 */
[----:B------:R-:W-:Y:S01]  /*9b60*/  F2FP.F16.E4M3.UNPACK_B R70, R54 ;  /* 0x00000036ff46723e */ /* 0x000fe200020006ff */
[----:B------:R-:W-:Y:S01]  /*9b70*/  HADD2.F32 R62, -RZ, R60.H0_H0 ;  /* 0x2000003cff3e7230 */ /* 0x000fe20000004100 */
[----:B------:R-:W-:Y:S01]  /*9b80*/  F2FP.SATFINITE.E4M3.F32.PACK_AB_MERGE_C R144, R145, R144, RZ ;  /* 0x000000909190723e */ /* 0x000fe200048070ff */
[----:B------:R-:W-:-:S02]  /*9b90*/  HADD2.F32 R63, -RZ, R63.H1_H1 ;  /* 0x3000003fff3f7230 */ /* 0x000fc40000004100 */
[-C--:B------:R-:W-:Y:S01]  /*9ba0*/  FMUL.FTZ R69, R64, R67.reuse ;  /* 0x0000004340457220 */ /* 0x080fe20000410000 */
[----:B------:R-:W-:Y:S02]  /*9bb0*/  HADD2.F32 R60, -RZ, R60.H1_H1 ;  /* 0x3000003cff3c7230 */ /* 0x000fe40000004100 */
[----:B------:R-:W-:Y:S01]  /*9bc0*/  FMUL.FTZ R67, R62, R67 ;  /* 0x000000433e437220 */ /* 0x000fe20000410000 */
[--C-:B------:R-:W-:Y:S02]  /*9bd0*/  HADD2.F32 R65, -RZ, R139.reuse.H0_H0 ;  /* 0x2000008bff417230 */ /* 0x100fe40000004100 */
[CC--:B------:R-:W-:Y:S01]  /*9be0*/  FMUL.FTZ R133, R63.reuse, R143.reuse ;  /* 0x0000008f3f857220 */ /* 0x0c0fe20000410000 */
[----:B------:R-:W-:Y:S02]  /*9bf0*/  HADD2.F32 R139, -RZ, R139.H1_H1 ;  /* 0x3000008bff8b7230 */ /* 0x000fe40000004100 */
[----:B------:R-:W-:Y:S01]  /*9c00*/  FMUL.FTZ R66, R60, R143 ;  /* 0x0000008f3c427220 */ /* 0x000fe20000410000 */
[-C--:B------:R-:W-:Y:S01]  /*9c10*/  FFMA.FTZ R83, R64, R65.reuse, R67 ;  /* 0x0000004140537223 */ /* 0x080fe20000010043 */
[----:B------:R-:W-:Y:S01]  /*9c20*/  FFMA.FTZ R62, R62, R65, -R69 ;  /* 0x000000413e3e7223 */ /* 0x000fe20000010845 */
[-C--:B------:R-:W-:Y:S01]  /*9c30*/  FFMA.FTZ R133, R60, R139.reuse, -R133 ;  /* 0x0000008b3c857223 */ /* 0x080fe20000010885 */
[----:B------:R-:W-:Y:S01]  /*9c40*/  FFMA.FTZ R60, R63, R139, R66 ;  /* 0x0000008b3f3c7223 */ /* 0x000fe20000010042 */
[----:B------:R-:W-:-:S02]  /*9c50*/  F2FP.SATFINITE.E4M3.F32.PACK_AB_MERGE_C R63, R132, R87, RZ ;  /* 0x00000057843f723e */ /* 0x000fc400048070ff */
[----:B------:R-:W-:Y:S02]  /*9c60*/  F2FP.F16.E4M3.UNPACK_B R67, R53 ;  /* 0x00000035ff43723e */ /* 0x000fe400020006ff */
[----:B------:R-:W-:Y:S02]  /*9c70*/  F2FP.F16.E4M3.UNPACK_B R65, R49 ;  /* 0x00000031ff41723e */ /* 0x000fe400020006ff */
[----:B------:R-:W-:Y:S01]  /*9c80*/  F2FP.SATFINITE.E4M3.F32.PACK_AB_MERGE_C R63, R84, R81, R63 ;  /* 0x00000051543f723e */ /* 0x000fe2000480703f */
[----:B------:R-:W-:Y:S01]  /*9c90*/  HADD2.F32 R68, -RZ, R67.H0_H0 ;  /* 0x20000043ff447230 */ /* 0x000fe20000004100 */
[----:B------:R-:W-:Y:S01]  /*9ca0*/  F2FP.SATFINITE.E4M3.F32.PACK_AB_MERGE_C R64, R86, R85, RZ ;  /* 0x000000555640723e */ /* 0x000fe200048070ff */
[----:B------:R-:W-:Y:S01]  /*9cb0*/  HADD2.F32 R81, -RZ, R70.H0_H0 ;  /* 0x20000046ff517230 */ /* 0x000fe20000004100 */
[----:B------:R-:W-:Y:S01]  /*9cc0*/  F2FP.F16.E4M3.UNPACK_B R69, R52 ;  /* 0x00000034ff45723e */ /* 0x000fe200020006ff */
[----:B------:R-:W-:Y:S01]  /*9cd0*/  HADD2.F32 R66, -RZ, R65.H0_H0 ;  /* 0x20000041ff427230 */ /* 0x000fe20000004100 */
[----:B------:R-:W-:Y:S01]  /*9ce0*/  F2FP.SATFINITE.E4M3.F32.PACK_AB_MERGE_C R64, R82, R71, R64 ;  /* 0x000000475240723e */ /* 0x000fe20004807040 */
[----:B------:R-:W-:Y:S01]  /*9cf0*/  HADD2.F32 R67, -RZ, R67.H1_H1 ;  /* 0x30000043ff437230 */ /* 0x000fe20000004100 */
[----:B------:R-:W-:Y:S01]  /*9d00*/  F2FP.SATFINITE.E4M3.F32.PACK_AB_MERGE_C R60, R60, R83, R144 ;  /* 0x000000533c3c723e */ /* 0x000fe20004807090 */
[----:B------:R-:W-:-:S02]  /*9d10*/  HADD2.F32 R71, -RZ, R69.H0_H0 ;  /* 0x20000045ff477230 */ /* 0x000fc40000004100 */
[-C--:B------:R-:W-:Y:S01]  /*9d20*/  FMUL.FTZ R83, R68, R81.reuse ;  /* 0x0000005144537220 */ /* 0x080fe20000410000 */
[----:B------:R-:W-:Y:S01]  /*9d30*/  FMUL.FTZ R81, R66, R81 ;  /* 0x0000005142517220 */ /* 0x000fe20000410000 */
[----:B------:R-:W-:Y:S01]  /*9d40*/  HADD2.F32 R70, -RZ, R70.H1_H1 ;  /* 0x30000046ff467230 */ /* 0x000fe20000004100 */
[----:B------:R-:W-:Y:S01]  /*9d50*/  F2FP.F16.E4M3.UNPACK_B R49, R49.H1 ;  /* 0x00000031ff31723e */ /* 0x000fe200030006ff */
[----:B------:R-:W-:Y:S02]  /*9d60*/  HADD2.F32 R65, -RZ, R65.H1_H1 ;  /* 0x30000041ff417230 */ /* 0x000fe40000004100 */
[-C--:B------:R-:W-:Y:S01]  /*9d70*/  FFMA.FTZ R82, R68, R71.reuse, R81 ;  /* 0x0000004744527223 */ /* 0x080fe20000010051 */
[----:B------:R-:W-:Y:S02]  /*9d80*/  HADD2.F32 R68, -RZ, R69.H1_H1 ;  /* 0x30000045ff447230 */ /* 0x000fe40000004100 */
[-C--:B------:R-:W-:Y:S01]  /*9d90*/  FMUL.FTZ R84, R67, R70.reuse ;  /* 0x0000004643547220 */ /* 0x080fe20000410000 */
[----:B------:R-:W-:Y:S01]  /*9da0*/  FFMA.FTZ R83, R66, R71, -R83 ;  /* 0x0000004742537223 */ /* 0x000fe20000010853 */
[C---:B------:R-:W-:Y:S01]  /*9db0*/  FMUL.FTZ R70, R65.reuse, R70 ;  /* 0x0000004641467220 */ /* 0x040fe20000410000 */
[----:B------:R-:W-:Y:S01]  /*9dc0*/  F2FP.F16.E4M3.UNPACK_B R66, R53.H1 ;  /* 0x00000035ff42723e */ /* 0x000fe200030006ff */
[----:B------:R-:W-:Y:S01]  /*9dd0*/  FFMA.FTZ R84, R65, R68, -R84 ;  /* 0x0000004441547223 */ /* 0x000fe20000010854 */
[----:B------:R-:W-:Y:S01]  /*9de0*/  F2FP.F16.E4M3.UNPACK_B R65, R54.H1 ;  /* 0x00000036ff41723e */ /* 0x000fe200030006ff */
[----:B------:R-:W-:Y:S01]  /*9df0*/  FFMA.FTZ R85, R67, R68, R70 ;  /* 0x0000004443557223 */ /* 0x000fe20000010046 */
[----:B------:R-:W-:Y:S01]  /*9e00*/  F2FP.F16.E4M3.UNPACK_B R52, R52.H1 ;  /* 0x00000034ff34723e */ /* 0x000fe200030006ff */
[----:B------:R-:W-:Y:S01]  /*9e10*/  HADD2.F32 R54, -RZ, R66.H0_H0 ;  /* 0x20000042ff367230 */ /* 0x000fe20000004100 */
[----:B------:R-:W-:Y:S01]  /*9e20*/  F2FP.F16.E4M3.UNPACK_B R69, R50 ;  /* 0x00000032ff45723e */ /* 0x000fe200020006ff */
[----:B------:R-:W-:Y:S01]  /*9e30*/  HADD2.F32 R67, -RZ, R65.H0_H0 ;  /* 0x20000041ff437230 */ /* 0x000fe20000004100 */
[----:B------:R-:W-:Y:S01]  /*9e40*/  F2FP.SATFINITE.E4M3.F32.PACK_AB_MERGE_C R62, R133, R62, R141 ;  /* 0x0000003e853e723e */ /* 0x000fe2000480708d */
[----:B------:R-:W-:-:S02]  /*9e50*/  HADD2.F32 R53, -RZ, R49.H0_H0 ;  /* 0x20000031ff357230 */ /* 0x000fc40000004100 */
[----:B------:R-:W-:Y:S02]  /*9e60*/  HADD2.F32 R66, -RZ, R66.H1_H1 ;  /* 0x30000042ff427230 */ /* 0x000fe40000004100 */
[-C--:B------:R-:W-:Y:S01]  /*9e70*/  FMUL.FTZ R70, R54, R67.reuse ;  /* 0x0000004336467220 */ /* 0x080fe20000410000 */
[----:B------:R-:W-:Y:S02]  /*9e80*/  HADD2.F32 R68, -RZ, R65.H1_H1 ;  /* 0x30000041ff447230 */ /* 0x000fe40000004100 */
[----:B------:R-:W-:Y:S01]  /*9e90*/  FMUL.FTZ R67, R53, R67 ;  /* 0x0000004335437220 */ /* 0x000fe20000410000 */
[--C-:B------:R-:W-:Y:S02]  /*9ea0*/  HADD2.F32 R65, -RZ, R52.reuse.H0_H0 ;  /* 0x20000034ff417230 */ /* 0x100fe40000004100 */
[----:B------:R-:W-:Y:S02]  /*9eb0*/  HADD2.F32 R49, -RZ, R49.H1_H1 ;  /* 0x30000031ff317230 */ /* 0x000fe40000004100 */
[----:B------:R-:W-:Y:S01]  /*9ec0*/  FMUL.FTZ R132, R66, R68 ;  /* 0x0000004442847220 */ /* 0x000fe20000410000 */
[----:B------:R-:W-:-:S02]  /*9ed0*/  HADD2.F32 R52, -RZ, R52.H1_H1 ;  /* 0x30000034ff347230 */ /* 0x000fc40000004100 */
[----:B------:R-:W-:Y:S01]  /*9ee0*/  FFMA.FTZ R87, R54, R65, R67 ;  /* 0x0000004136577223 */ /* 0x000fe20000010043 */
[----:B------:R-:W-:Y:S01]  /*9ef0*/  F2FP.F16.E4M3.UNPACK_B R54, R55 ;  /* 0x00000037ff36723e */ /* 0x000fe200020006ff */
[----:B------:R-:W-:Y:S01]  /*9f00*/  FFMA.FTZ R86, R53, R65, -R70 ;  /* 0x0000004135567223 */ /* 0x000fe20000010846 */
[C---:B------:R-:W-:Y:S01]  /*9f10*/  FMUL.FTZ R53, R49.reuse, R68 ;  /* 0x0000004431357220 */ /* 0x040fe20000410000 */
[----:B------:R-:W-:Y:S01]  /*9f20*/  FFMA.FTZ R133, R49, R52, -R132 ;  /* 0x0000003431857223 */ /* 0x000fe20000010884 */
[----:B------:R-:W-:Y:S01]  /*9f30*/  F2FP.F16.E4M3.UNPACK_B R49, R51 ;  /* 0x00000033ff31723e */ /* 0x000fe200020006ff */
[----:B------:R-:W-:Y:S01]  /*9f40*/  HADD2.F32 R65, -RZ, R54.H0_H0 ;  /* 0x20000036ff417230 */ /* 0x000fe20000004100 */
[----:B------:R-:W-:Y:S01]  /*9f50*/  F2FP.F16.E4M3.UNPACK_B R55, R55.H1 ;  /* 0x00000037ff37723e */ /* 0x000fe200030006ff */
[----:B------:R-:W-:Y:S01]  /*9f60*/  HADD2.F32 R71, -RZ, R69.H0_H0 ;  /* 0x20000045ff477230 */ /* 0x000fe20000004100 */
[----:B------:R-:W-:Y:S01]  /*9f70*/  F2FP.F16.E4M3.UNPACK_B R70, R50.H1 ;  /* 0x00000032ff46723e */ /* 0x000fe200030006ff */
[----:B------:R-:W-:Y:S01]  /*9f80*/  FFMA.FTZ R132, R66, R52, R53 ;  /* 0x0000003442847223 */ /* 0x000fe20000010035 */
        /* <DEDUP_REMOVED lines=11> */
[----:B------:R-:W-:Y:S02]  /*a040*/  HADD2.F32 R55, -RZ, R55.H1_H1 ;  /* 0x30000037ff377230 */ /* 0x000fe40000004100 */
[----:B------:R-:W-:Y:S01]  /*a050*/  FMUL.FTZ R81, R53, R81 ;  /* 0x0000005135517220 */ /* 0x000fe20000410000 */
[----:B------:R-:W-:-:S02]  /*a060*/  HADD2.F32 R70, -RZ, R70.H1_H1 ;  /* 0x30000046ff467230 */ /* 0x000fc40000004100 */
[-C--:B------:R-:W-:Y:S01]  /*a070*/  FFMA.FTZ R139, R52, R67.reuse, -R139 ;  /* 0x00000043348b7223 */ /* 0x080fe2000001088b */
[----:B------:R-:W-:Y:S02]  /*a080*/  HADD2.F32 R51, -RZ, R51.H1_H1 ;  /* 0x30000033ff337230 */ /* 0x000fe40000004100 */
        /* <DEDUP_REMOVED lines=10> */
[CC--:B------:R-:W-:Y:S01]  /*a130*/  FMUL.FTZ R48, R54.reuse, R69.reuse ;  /* 0x0000004536307220 */ /* 0x0c0fe20000410000 */
[----:B------:R-:W-:Y:S02]  /*a140*/  HADD2.F32 R50, -RZ, R50.H1_H1 ;  /* 0x30000032ff327230 */ /* 0x000fe40000004100 */
[-C--:B------:R-:W-:Y:S01]  /*a150*/  FFMA.FTZ R51, R51, R66.reuse, -R52 ;  /* 0x0000004233337223 */ /* 0x080fe20000010834 */
[----:B------:R-:W-:Y:S01]  /*a160*/  FFMA.FTZ R70, R55, R66, R70 ;  /* 0x0000004237467223 */ /* 0x000fe20000010046 */
[----:B------:R-:W-:Y:S01]  /*a170*/  FMUL.FTZ R69, R49, R69 ;  /* 0x0000004531457220 */ /* 0x000fe20000410000 */
[----:B------:R-:W-:Y:S01]  /*a180*/  F2FP.SATFINITE.E4M3.F32.PACK_AB_MERGE_C R86, R133, R86, RZ ;  /* 0x000000568556723e */ /* 0x000fe200048070ff */
[----:B------:R-:W-:Y:S01]  /*a190*/  FFMA.FTZ R48, R49, R50, -R48 ;  /* 0x0000003231307223 */ /* 0x000fe20000010830 */
[----:B------:R-:W-:Y:S01]  /*a1a0*/  F2FP.SATFINITE.E4M3.F32.PACK_AB_MERGE_C R51, R51, R146, RZ ;  /* 0x000000923333723e */ /* 0x000fe200048070ff */
[----:B------:R-:W-:Y:S01]  /*a1b0*/  FFMA.FTZ R69, R54, R50, R69 ;  /* 0x0000003236457223 */ /* 0x000fe20000010045 */
[----:B------:R-:W-:Y:S01]  /*a1c0*/  F2FP.SATFINITE.E4M3.F32.PACK_AB_MERGE_C R87, R132, R87, RZ ;  /* 0x000000578457723e */ /* 0x000fe200048070ff */
[----:B------:R-:W-:Y:S01]  /*a1d0*/  IMAD.MOV.U32 R50, RZ, RZ, R62 ;  /* 0x000000ffff327224 */ /* 0x000fe200078e003e */
[----:B------:R-:W-:Y:S01]  /*a1e0*/  F2FP.SATFINITE.E4M3.F32.PACK_AB_MERGE_C R70, R70, R81, RZ ;  /* 0x000000514646723e */ /* 0x000fe200048070ff */
[----:B------:R-:W-:Y:S01]  /*a1f0*/  IMAD.MOV.U32 R54, RZ, RZ, R60 ;  /* 0x000000ffff367224 */ /* 0x000fe200078e003c */
[----:B------:R-:W-:Y:S01]  /*a200*/  F2FP.SATFINITE.E4M3.F32.PACK_AB_MERGE_C R51, R48, R139, R51 ;  /* 0x0000008b3033723e */ /* 0x000fe20004807033 */
[----:B------:R-:W-:Y:S01]  /*a210*/  IMAD.MOV.U32 R48, RZ, RZ, R64 ;  /* 0x000000ffff307224 */ /* 0x000fe200078e0040 */
[----:B------:R-:W-:-:S02]  /*a220*/  F2FP.SATFINITE.E4M3.F32.PACK_AB_MERGE_C R49, R84, R83, R86 ;  /* 0x000000535431723e */ /* 0x000fc40004807056 */
[----:B------:R-:W-:Y:S02]  /*a230*/  F2FP.SATFINITE.E4M3.F32.PACK_AB_MERGE_C R53, R85, R82, R87 ;  /* 0x000000525535723e */ /* 0x000fe40004807057 */
[----:B------:R-:W-:Y:S02]  /*a240*/  F2FP.SATFINITE.E4M3.F32.PACK_AB_MERGE_C R55, R69, R144, R70 ;  /* 0x000000904537723e */ /* 0x000fe40004807046 */
[----:B------:R-:W-:-:S07]  /*a250*/  MOV R52, R63 ;  /* 0x0000003f00347202 */ /* 0x000fce0000000f00 */
.L_x_357:
[----:B------:R-:W-:Y:S05]  /*a260*/  BSYNC B2 ;  /* 0x0000000000027941 */ /* 0x000fea0003800000 */
.L_x_356:
        /* <DEDUP_REMOVED lines=11> */
.L_x_355:
[----:B------:R-:W-:Y:S05]  /*a320*/  BSYNC B1 ;  /* 0x0000000000017941 */ /* 0x000fea0003800000 */
.L_x_354:
[C---:B------:R-:W-:Y:S01]  /*a330*/  ISETP.GE.OR P3, PT, R235.reuse, R118, P0 ;  /* 0x00000076eb00720c */ /* 0x040fe20000766670 */
[----:B--2---:R-:W-:Y:S01]  /*a340*/  IMAD.WIDE.U32 R122, R235, R128, R122 ;  /* 0x00000080eb7a7225 */ /* 0x004fe200078e007a */
[----:B-1-34-:R-:W-:-:S05]  /*a350*/  SHF.R.S32.HI R49, RZ, 0x1f, R235 ;  /* 0x0000001fff317819 */ /* 0x01afca00000114eb */
[----:B------:R-:W-:-:S04]  /*a360*/  IMAD R48, R49, R128, RZ ;  /* 0x0000008031307224 */ /* 0x000fc800078e02ff */
[----:B------:R-:W-:Y:S02]  /*a370*/  IMAD R61, R235, R129, R48 ;  /* 0x00000081eb3d7224 */ /* 0x000fe400078e0230 */
[----:B------:R-:W-:Y:S05]  /*a380*/  @P3 BRA `(.L_x_336) ;  /* 0x0000001400483947 */ /* 0x000fea0003800000 */
[----:B------:R-:W2:Y:S01]  /*a390*/  LDL R51, [R1+0x14] ;  /* 0x0000140001337983 */ /* 0x000ea20000100800 */
[----:B------:R-:W1:Y:S03]  /*a3a0*/  LDC.64 R56, c[0x0][0x2d8] ;  /* 0x0000b600ff387b82 */ /* 0x000e660000000a00 */
[----:B------:R-:W3:Y:S01]  /*a3b0*/  LDL R50, [R1+0x20] ;  /* 0x0000200001327983 */ /* 0x000ee20000100800 */
[----:B------:R-:W-:Y:S01]  /*a3c0*/  ISETP.NE.AND P6, PT, R0, RZ, PT ;  /* 0x000000ff0000720c */ /* 0x000fe20003fc5270 */
[----:B------:R-:W-:Y:S01]  /*a3d0*/  IMAD.IADD R61, R123, 0x1, R61 ;  /* 0x000000017b3d7824 */ /* 0x000fe200078e023d */
[----:B------:R-:W-:Y:S01]  /*a3e0*/  IADD3 R59, P3, P4, R100, R122, R38 ;  /* 0x0000007a643b7210 */ /* 0x000fe20007c7e026 */
[----:B------:R-:W-:Y:S01]  /*a3f0*/  BSSY B1, `(.L_x_358) ;  /* 0x00000f1000017945 */ /* 0x000fe20003800000 */
[----:B------:R-:W-:Y:S02]  /*a400*/  SEL R142, R121, R142, !P6 ;  /* 0x0000008e798e7207 */ /* 0x000fe40007000000 */
[----:B------:R-:W-:-:S02]  /*a410*/  IADD3.X R48, R36, R61, R105, P3, P4 ;  /* 0x0000003d24307210 */ /* 0x000fc40001fe8469 */
[----:B------:R-:W-:-:S04]  /*a420*/  SHF.R.S32.HI R49, RZ, 0x1f, R142 ;  /* 0x0000001fff317819 */ /* 0x000fc8000001148e */
[----:B------:R-:W-:-:S04]  /*a430*/  LEA.HI R49, R49, R142, RZ, 0x5 ;  /* 0x0000008e31317211 */ /* 0x000fc800078f28ff */
[----:B------:R-:W-:Y:S02]  /*a440*/  LEA.HI.SX32 R49, R49, R104, 0x1b ;  /* 0x0000006831317211 */ /* 0x000fe400078fdaff */
[----:B-1----:R-:W-:-:S03]  /*a450*/  IADD3 R58, P3, R59, R56, RZ ;  /* 0x000000383b3a7210 */ /* 0x002fc60007f7e0ff */
[----:B------:R-:W-:Y:S01]  /*a460*/  IMAD.SHL.U32 R63, R49, 0x10, RZ ;  /* 0x00000010313f7824 */ /* 0x000fe200078e00ff */
[----:B------:R-:W-:Y:S02]  /*a470*/  IADD3.X R59, R48, R57, RZ, P3, !PT ;  /* 0x00000039303b7210 */ /* 0x000fe40001ffe4ff */
[----:B------:R-:W-:-:S04]  /*a480*/  SHF.R.S32.HI R48, RZ, 0x1f, R49 ;  /* 0x0000001fff307819 */ /* 0x000fc80000011431 */
[----:B------:R-:W-:-:S05]  /*a490*/  LEA.HI R48, R48, R49, RZ, 0x3 ;  /* 0x0000003130307211 */ /* 0x000fca00078f18ff */
[----:B------:R-:W-:-:S05]  /*a4a0*/  IMAD.SHL.U32 R48, R48, 0x800, RZ ;  /* 0x0000080030307824 */ /* 0x000fca00078e00ff */
[----:B------:R-:W-:Y:S02]  /*a4b0*/  LOP3.LUT R48, R48, 0xffffc000, RZ, 0xc0, !PT ;  /* 0xffffc00030307812 */ /* 0x000fe400078ec0ff */
[----:B--2---:R-:W-:-:S04]  /*a4c0*/  LOP3.LUT R49, R51, 0x70, R63, 0xf8, !PT ;  /* 0x0000007033317812 */ /* 0x004fc800078ef83f */
[----:B------:R-:W-:-:S04]  /*a4d0*/  LOP3.LUT R49, R49, R26, RZ, 0x3c, !PT ;  /* 0x0000001a31317212 */ /* 0x000fc800078e3cff */
[----:B---3--:R-:W-:Y:S01]  /*a4e0*/  IADD3 R49, R49, R48, R50 ;  /* 0x0000003031317210 */ /* 0x008fe20007ffe032 */
        /* <DEDUP_REMOVED lines=9> */
[----:B------:R-:W-:Y:S01]  /*a580*/  LOP3.LUT R62, R73, 0xff, RZ, 0xc0, !PT ;  /* 0x000000ff493e7812 */ /* 0x000fe200078ec0ff */
[----:B------:R-:W-:Y:S01]  /*a590*/  IMAD.MOV.U32 R65, RZ, RZ, R50 ;  /* 0x000000ffff417224 */ /* 0x000fe200078e0032 */
[--C-:B------:R-:W-:Y:S01]  /*a5a0*/  SHF.R.U32.HI R67, RZ, 0x18, R73.reuse ;  /* 0x00000018ff437819 */ /* 0x100fe20000011649 */
[----:B------:R-:W-:Y:S01]  /*a5b0*/  IMAD.SHL.U32 R48, R69, 0x100, RZ ;  /* 0x0000010045307824 */ /* 0x000fe200078e00ff */
[----:B------:R-:W-:Y:S01]  /*a5c0*/  SHF.R.U32.HI R81, RZ, 0x10, R73 ;  /* 0x00000010ff517819 */ /* 0x000fe20000011649 */
[----:B--2---:R-:W-:Y:S01]  /*a5d0*/  IMAD.MOV.U32 R69, RZ, RZ, R54 ;  /* 0x000000ffff457224 */ /* 0x004fe200078e0036 */
[----:B------:R-:W-:Y:S02]  /*a5e0*/  PRMT R67, R67, 0x654, R62 ;  /* 0x0000065443437816 */ /* 0x000fe4000000003e */
[----:B------:R-:W-:Y:S01]  /*a5f0*/  MOV R66, R52 ;  /* 0x0000003400427202 */ /* 0x000fe20000000f00 */
[----:B------:R-:W-:Y:S01]  /*a600*/  IMAD.U32 R52, R81, 0x10000, RZ ;  /* 0x0001000051347824 */ /* 0x000fe200078e00ff */
[----:B------:R-:W-:-:S02]  /*a610*/  SHF.R.U32.HI R72, RZ, 0x8, R77 ;  /* 0x00000008ff487819 */ /* 0x000fc4000001164d */
[----:B------:R-:W-:Y:S02]  /*a620*/  LOP3.LUT R67, R67, 0xff00, R48, 0xf8, !PT ;  /* 0x0000ff0043437812 */ /* 0x000fe400078ef830 */
[--C-:B------:R-:W-:Y:S01]  /*a630*/  SHF.R.U32.HI R78, RZ, 0x8, R75.reuse ;  /* 0x00000008ff4e7819 */ /* 0x100fe2000001164b */
[----:B------:R-:W-:Y:S01]  /*a640*/  IMAD.SHL.U32 R50, R72, 0x100, RZ ;  /* 0x0000010048327824 */ /* 0x000fe200078e00ff */
[----:B------:R-:W-:Y:S02]  /*a650*/  LOP3.LUT R64, R75, 0xff, RZ, 0xc0, !PT ;  /* 0x000000ff4b407812 */ /* 0x000fe400078ec0ff */
[----:B------:R-:W-:Y:S02]  /*a660*/  SHF.R.U32.HI R71, RZ, 0x18, R75 ;  /* 0x00000018ff477819 */ /* 0x000fe4000001164b */
[----:B------:R-:W-:Y:S02]  /*a670*/  LOP3.LUT R68, R77, 0xff, RZ, 0xc0, !PT ;  /* 0x000000ff4d447812 */ /* 0x000fe400078ec0ff */
[----:B------:R-:W-:-:S02]  /*a680*/  SHF.R.U32.HI R73, RZ, 0x18, R77 ;  /* 0x00000018ff497819 */ /* 0x000fc4000001164d */
[----:B------:R-:W-:Y:S02]  /*a690*/  SHF.R.U32.HI R70, RZ, 0x8, R79 ;  /* 0x00000008ff467819 */ /* 0x000fe4000001164f */
[----:B------:R-:W-:Y:S02]  /*a6a0*/  LOP3.LUT R52, R67, 0xff0000, R52, 0xf8, !PT ;  /* 0x00ff000043347812 */ /* 0x000fe400078ef834 */
[----:B------:R-:W-:Y:S01]  /*a6b0*/  PRMT R71, R71, 0x654, R64 ;  /* 0x0000065447477816 */ /* 0x000fe20000000040 */
[----:B------:R-:W-:Y:S01]  /*a6c0*/  IMAD.SHL.U32 R54, R70, 0x100, RZ ;  /* 0x0000010046367824 */ /* 0x000fe200078e00ff */
[----:B------:R-:W-:Y:S02]  /*a6d0*/  PRMT R73, R73, 0x654, R68 ;  /* 0x0000065449497816 */ /* 0x000fe40000000044 */
[----:B------:R-:W-:Y:S02]  /*a6e0*/  SHF.L.U32 R48, R78, 0x8, RZ ;  /* 0x000000084e307819 */ /* 0x000fe400000006ff */
[----:B------:R-:W-:-:S02]  /*a6f0*/  F2FP.F16.E4M3.UNPACK_B R72, R138.H1 ;  /* 0x0000008aff48723e */ /* 0x000fc400030006ff */
[----:B------:R-:W-:Y:S02]  /*a700*/  F2FP.F16.E4M3.UNPACK_B R67, R66.H1 ;  /* 0x00000042ff43723e */ /* 0x000fe400030006ff */
[----:B------:R-:W-:Y:S02]  /*a710*/  SHF.R.U32.HI R80, RZ, 0x10, R75 ;  /* 0x00000010ff507819 */ /* 0x000fe4000001164b */
[----:B------:R-:W-:Y:S01]  /*a720*/  F2FP.F16.E4M3.UNPACK_B R62, R60.H1 ;  /* 0x0000003cff3e723e */ /* 0x000fe200030006ff */
[----:B------:R-:W-:Y:S01]  /*a730*/  HADD2.F32 R68, -RZ, R67.H0_H0 ;  /* 0x20000043ff447230 */ /* 0x000fe20000004100 */
[----:B------:R-:W-:Y:S02]  /*a740*/  LOP3.LUT R71, R71, 0xff00, R48, 0xf8, !PT ;  /* 0x0000ff0047477812 */ /* 0x000fe400078ef830 */
[----:B------:R-:W-:Y:S01]  /*a750*/  LOP3.LUT R75, R73, 0xff00, R50, 0xf8, !PT ;  /* 0x0000ff00494b7812 */ /* 0x000fe200078ef832 */
[----:B------:R-:W-:Y:S01]  /*a760*/  HADD2.F32 R73, -RZ, R72.H0_H0 ;  /* 0x20000048ff497230 */ /* 0x000fe20000004100 */
[----:B------:R-:W-:Y:S01]  /*a770*/  SHF.L.U32 R48, R80, 0x10, RZ ;  /* 0x0000001050307819 */ /* 0x000fe200000006ff */
[----:B------:R-:W-:Y:S01]  /*a780*/  HADD2.F32 R64, -RZ, R62.H0_H0 ;  /* 0x2000003eff407230 */ /* 0x000fe20000004100 */
[----:B------:R-:W-:-:S02]  /*a790*/  F2FP.F16.E4M3.UNPACK_B R70, R136.H1 ;  /* 0x00000088ff46723e */ /* 0x000fc400030006ff */
[----:B------:R-:W-:Y:S02]  /*a7a0*/  SHF.R.U32.HI R76, RZ, 0x10, R77 ;  /* 0x00000010ff4c7819 */ /* 0x000fe4000001164d */
[----:B------:R-:W-:Y:S02]  /*a7b0*/  SHF.R.U32.HI R74, RZ, 0x10, R79 ;  /* 0x00000010ff4a7819 */ /* 0x000fe4000001164f */
[----:B------:R-:W-:Y:S01]  /*a7c0*/  LOP3.LUT R77, R79, 0xff0000ff, RZ, 0xc0, !PT ;  /* 0xff0000ff4f4d7812 */ /* 0x000fe200078ec0ff */
[-C--:B------:R-:W-:Y:S01]  /*a7d0*/  FMUL.FTZ R79, R68, R73.reuse ;  /* 0x00000049444f7220 */ /* 0x080fe20000410000 */
[----:B------:R-:W-:Y:S01]  /*a7e0*/  LOP3.LUT R48, R71, 0xff0000, R48, 0xf8, !PT ;  /* 0x00ff000047307812 */ /* 0x000fe200078ef830 */
[----:B------:R-:W-:Y:S02]  /*a7f0*/  HADD2.F32 R71, -RZ, R70.H0_H0 ;  /* 0x20000046ff477230 */ /* 0x000fe40000004100 */
[----:B------:R-:W-:Y:S01]  /*a800*/  FMUL.FTZ R73, R64, R73 ;  /* 0x0000004940497220 */ /* 0x000fe20000410000 */
[----:B------:R-:W-:Y:S01]  /*a810*/  LOP3.LUT R77, R77, 0xff00, R54, 0xf8, !PT ;  /* 0x0000ff004d4d7812 */ /* 0x000fe200078ef836 */
[----:B------:R-:W-:Y:S01]  /*a820*/  IMAD.U32 R54, R76, 0x10000, RZ ;  /* 0x000100004c367824 */ /* 0x000fe200078e00ff */
[----:B------:R-:W-:Y:S01]  /*a830*/  F2FP.F16.E4M3.UNPACK_B R138, R138 ;  /* 0x0000008aff8a723e */ /* 0x000fe200020006ff */
[-C--:B------:R-:W-:Y:S01]  /*a840*/  FFMA.FTZ R76, R68, R71.reuse, R73 ;  /* 0x00000047444c7223 */ /* 0x080fe20000010049 */
[----:B------:R-:W-:Y:S01]  /*a850*/  FFMA.FTZ R79, R64, R71, -R79 ;  /* 0x00000047404f7223 */ /* 0x000fe2000001084f */
[----:B------:R-:W-:Y:S01]  /*a860*/  HADD2.F32 R73, -RZ, R72.H1_H1 ;  /* 0x30000048ff497230 */ /* 0x000fe20000004100 */
[----:B------:R-:W-:Y:S01]  /*a870*/  F2FP.F16.E4M3.UNPACK_B R66, R66 ;  /* 0x00000042ff42723e */ /* 0x000fe200020006ff */
[----:B------:R-:W-:Y:S01]  /*a880*/  HADD2.F32 R68, -RZ, R67.H1_H1 ;  /* 0x30000043ff447230 */ /* 0x000fe20000004100 */
[----:B------:R-:W-:Y:S01]  /*a890*/  F2FP.F16.E4M3.UNPACK_B R60, R60 ;  /* 0x0000003cff3c723e */ /* 0x000fe200020006ff */
[----:B------:R-:W-:Y:S01]  /*a8a0*/  HADD2.F32 R64, -RZ, R62.H1_H1 ;  /* 0x3000003eff407230 */ /* 0x000fe20000004100 */
[----:B------:R-:W-:Y:S01]  /*a8b0*/  LOP3.LUT R54, R75, 0xff0000, R54, 0xf8, !PT ;  /* 0x00ff00004b367812 */ /* 0x000fe200078ef836 */
[----:B------:R-:W-:Y:S01]  /*a8c0*/  HADD2.F32 R71, -RZ, R70.H1_H1 ;  /* 0x30000046ff477230 */ /* 0x000fe20000004100 */
[----:B------:R-:W-:Y:S01]  /*a8d0*/  F2FP.F16.E4M3.UNPACK_B R136, R136 ;  /* 0x00000088ff88723e */ /* 0x000fe200020006ff */
[----:B------:R-:W-:Y:S01]  /*a8e0*/  FMUL.FTZ R75, R68, R73 ;  /* 0x00000049444b7220 */ /* 0x000fe20000410000 */
[----:B------:R-:W-:-:S02]  /*a8f0*/  HADD2.F32 R70, -RZ, R138.H0_H0 ;  /* 0x2000008aff467230 */ /* 0x000fc40000004100 */
[C---:B------:R-:W-:Y:S01]  /*a900*/  FMUL.FTZ R73, R64.reuse, R73 ;  /* 0x0000004940497220 */ /* 0x040fe20000410000 */
[----:B------:R-:W-:Y:S02]  /*a910*/  HADD2.F32 R67, -RZ, R66.H0_H0 ;  /* 0x20000042ff437230 */ /* 0x000fe40000004100 */
[-C--:B------:R-:W-:Y:S01]  /*a920*/  FFMA.FTZ R78, R64, R71.reuse, -R75 ;  /* 0x00000047404e7223 */ /* 0x080fe2000001084b */
[----:B------:R-:W-:Y:S02]  /*a930*/  HADD2.F32 R62, -RZ, R60.H0_H0 ;  /* 0x2000003cff3e7230 */ /* 0x000fe40000004100 */
[----:B------:R-:W-:Y:S01]  /*a940*/  FFMA.FTZ R81, R68, R71, R73 ;  /* 0x0000004744517223 */ /* 0x000fe20000010049 */
[----:B------:R-:W-:Y:S02]  /*a950*/  HADD2.F32 R64, -RZ, R136.H0_H0 ;  /* 0x20000088ff407230 */ /* 0x000fe40000004100 */
[----:B------:R-:W-:Y:S01]  /*a960*/  FMUL.FTZ R71, R67, R70 ;  /* 0x0000004643477220 */ /* 0x000fe20000410000 */
[----:B------:R-:W-:-:S02]  /*a970*/  HADD2.F32 R73, -RZ, R138.H1_H1 ;  /* 0x3000008aff497230 */ /* 0x000fc40000004100 */
[C---:B------:R-:W-:Y:S01]  /*a980*/  FMUL.FTZ R70, R62.reuse, R70 ;  /* 0x000000463e467220 */ /* 0x040fe20000410000 */
[----:B------:R-:W-:Y:S02]  /*a990*/  HADD2.F32 R66, -RZ, R66.H1_H1 ;  /* 0x30000042ff427230 */ /* 0x000fe40000004100 */
[-C--:B------:R-:W-:Y:S01]  /*a9a0*/  FFMA.FTZ R72, R62, R64.reuse, -R71 ;  /* 0x000000403e487223 */ /* 0x080fe20000010847 */
[----:B------:R-:W-:Y:S02]  /*a9b0*/  IMAD.U32 R50, R74, 0x10000, RZ ;  /* 0x000100004a327824 */ /* 0x000fe400078e00ff */
[----:B------:R-:W-:Y:S01]  /*a9c0*/  FFMA.FTZ R74, R67, R64, R70 ;  /* 0x00000040434a7223 */ /* 0x000fe20000010046 */
[----:B------:R-:W-:Y:S02]  /*a9d0*/  HADD2.F32 R60, -RZ, R60.H1_H1 ;  /* 0x3000003cff3c7230 */ /* 0x000fe40000004100 */
[----:B------:R-:W-:Y:S01]  /*a9e0*/  FMUL.FTZ R67, R66, R73 ;  /* 0x0000004942437220 */ /* 0x000fe20000410000 */
[----:B------:R-:W-:Y:S01]  /*a9f0*/  HADD2.F32 R71, -RZ, R136.H1_H1 ;  /* 0x30000088ff477230 */ /* 0x000fe20000004100 */
[----:B------:R-:W-:-:S02]  /*aa00*/  F2FP.F16.E4M3.UNPACK_B R62, R137.H1 ;  /* 0x00000089ff3e723e */ /* 0x000fc400030006ff */
[----:B------:R-:W-:Y:S01]  /*aa10*/  F2FP.F16.E4M3.UNPACK_B R64, R69.H1 ;  /* 0x00000045ff40723e */ /* 0x000fe200030006ff */
[C---:B------:R-:W-:Y:S01]  /*aa20*/  FMUL.FTZ R73, R60.reuse, R73 ;  /* 0x000000493c497220 */ /* 0x040fe20000410000 */
[----:B------:R-:W-:Y:S01]  /*aa30*/  FFMA.FTZ R75, R60, R71, -R67 ;  /* 0x000000473c4b7223 */ /* 0x000fe20000010843 */
[----:B------:R-:W-:Y:S01]  /*aa40*/  F2FP.F16.E4M3.UNPACK_B R68, R135.H1 ;  /* 0x00000087ff44723e */ /* 0x000fe200030006ff */
[----:B------:R-:W-:Y:S01]  /*aa50*/  HADD2.F32 R70, -RZ, R62.H0_H0 ;  /* 0x2000003eff467230 */ /* 0x000fe20000004100 */
[----:B------:R-:W-:Y:S01]  /*aa60*/  F2FP.F16.E4M3.UNPACK_B R60, R65.H1 ;  /* 0x00000041ff3c723e */ /* 0x000fe200030006ff */
[----:B------:R-:W-:Y:S01]  /*aa70*/  HADD2.F32 R67, -RZ, R64.H0_H0 ;  /* 0x20000040ff437230 */ /* 0x000fe20000004100 */
[----:B------:R-:W-:Y:S01]  /*aa80*/  LOP3.LUT R50, R77, 0xff0000, R50, 0xf8, !PT ;  /* 0x00ff00004d327812 */ /* 0x000fe200078ef832 */
[----:B------:R-:W-:Y:S01]  /*aa90*/  FFMA.FTZ R77, R66, R71, R73 ;  /* 0x00000047424d7223 */ /* 0x000fe20000010049 */
[----:B------:R-:W-:Y:S01]  /*aaa0*/  HADD2.F32 R73, -RZ, R62.H1_H1 ;  /* 0x3000003eff497230 */ /* 0x000fe20000004100 */
[----:B------:R-:W-:Y:S01]  /*aab0*/  F2FP.F16.E4M3.UNPACK_B R137, R137 ;  /* 0x00000089ff89723e */ /* 0x000fe200020006ff */
[----:B------:R-:W-:-:S02]  /*aac0*/  HADD2.F32 R62, -RZ, R60.H0_H0 ;  /* 0x2000003cff3e7230 */ /* 0x000fc40000004100 */
[CC--:B------:R-:W-:Y:S01]  /*aad0*/  FMUL.FTZ R71, R67.reuse, R70.reuse ;  /* 0x0000004643477220 */ /* 0x0c0fe20000410000 */
[----:B------:R-:W-:Y:S01]  /*aae0*/  HADD2.F32 R66, -RZ, R68.H0_H0 ;  /* 0x20000044ff427230 */ /* 0x000fe20000004100 */
[----:B------:R-:W-:Y:S01]  /*aaf0*/  F2FP.F16.E4M3.UNPACK_B R69, R69 ;  /* 0x00000045ff45723e */ /* 0x000fe200020006ff */
[----:B------:R-:W-:Y:S02]  /*ab00*/  HADD2.F32 R64, -RZ, R64.H1_H1 ;  /* 0x30000040ff407230 */ /* 0x000fe40000004100 */
[C---:B------:R-:W-:Y:S01]  /*ab10*/  FMUL.FTZ R70, R62.reuse, R70 ;  /* 0x000000463e467220 */ /* 0x040fe20000410000 */
[----:B------:R-:W-:Y:S02]  /*ab20*/  HADD2.F32 R60, -RZ, R60.H1_H1 ;  /* 0x3000003cff3c7230 */ /* 0x000fe40000004100 */
[-C--:B------:R-:W-:Y:S01]  /*ab30*/  FFMA.FTZ R80, R62, R66.reuse, -R71 ;  /* 0x000000423e507223 */ /* 0x080fe20000010847 */
[----:B------:R-:W-:Y:S02]  /*ab40*/  HADD2.F32 R71, -RZ, R68.H1_H1 ;  /* 0x30000044ff477230 */ /* 0x000fe40000004100 */
[----:B------:R-:W-:Y:S01]  /*ab50*/  FMUL.FTZ R83, R64, R73 ;  /* 0x0000004940537220 */ /* 0x000fe20000410000 */
[----:B------:R-:W-:Y:S01]  /*ab60*/  F2FP.F16.E4M3.UNPACK_B R65, R65 ;  /* 0x00000041ff41723e */ /* 0x000fe200020006ff */
[C---:B------:R-:W-:Y:S01]  /*ab70*/  FMUL.FTZ R73, R60.reuse, R73 ;  /* 0x000000493c497220 */ /* 0x040fe20000410000 */
[----:B------:R-:W-:Y:S01]  /*ab80*/  FFMA.FTZ R82, R67, R66, R70 ;  /* 0x0000004243527223 */ /* 0x000fe20000010046 */
[----:B------:R-:W-:Y:S01]  /*ab90*/  FFMA.FTZ R83, R60, R71, -R83 ;  /* 0x000000473c537223 */ /* 0x000fe20000010853 */
[----:B------:R-:W-:Y:S01]  /*aba0*/  F2FP.F16.E4M3.UNPACK_B R135, R135 ;  /* 0x00000087ff87723e */ /* 0x000fe200020006ff */
[----:B------:R-:W-:Y:S01]  /*abb0*/  FFMA.FTZ R85, R64, R71, R73 ;  /* 0x0000004740557223 */ /* 0x000fe20000010049 */
[----:B------:R-:W-:Y:S01]  /*abc0*/  HADD2.F32 R71, -RZ, R137.H0_H0 ;  /* 0x20000089ff477230 */ /* 0x000fe20000004100 */
[----:B------:R-:W-:Y:S01]  /*abd0*/  F2FP.SATFINITE.E4M3.F32.PACK_AB_MERGE_C R78, R78, R79, RZ ;  /* 0x0000004f4e4e723e */ /* 0x000fe200048070ff */
[----:B------:R-:W-:Y:S01]  /*abe0*/  HADD2.F32 R62, -RZ, R69.H0_H0 ;  /* 0x20000045ff3e7230 */ /* 0x000fe20000004100 */
[----:B------:R-:W-:Y:S01]  /*abf0*/  F2FP.SATFINITE.E4M3.F32.PACK_AB_MERGE_C R83, R83, R80, RZ ;  /* 0x000000505353723e */ /* 0x000fe200048070ff */
[----:B------:R-:W-:Y:S01]  /*ac00*/  HADD2.F32 R66, -RZ, R137.H1_H1 ;  /* 0x30000089ff427230 */ /* 0x000fe20000004100 */
[----:B------:R-:W-:Y:S01]  /*ac10*/  F2FP.SATFINITE.E4M3.F32.PACK_AB_MERGE_C R85, R85, R82, RZ ;  /* 0x000000525555723e */ /* 0x000fe200048070ff */
[----:B------:R-:W-:-:S02]  /*ac20*/  HADD2.F32 R60, -RZ, R65.H0_H0 ;  /* 0x20000041ff3c7230 */ /* 0x000fc40000004100 */
[-C--:B------:R-:W-:Y:S01]  /*ac30*/  FMUL.FTZ R73, R62, R71.reuse ;  /* 0x000000473e497220 */ /* 0x080fe20000410000 */
[----:B------:R-:W-:Y:S01]  /*ac40*/  HADD2.F32 R69, -RZ, R69.H1_H1 ;  /* 0x30000045ff457230 */ /* 0x000fe20000004100 */
[----:B------:R-:W-:Y:S01]  /*ac50*/  F2FP.SATFINITE.E4M3.F32.PACK_AB_MERGE_C R80, R75, R72, R78 ;  /* 0x000000484b50723e */ /* 0x000fe2000480704e */
[----:B------:R-:W-:Y:S02]  /*ac60*/  HADD2.F32 R65, -RZ, R65.H1_H1 ;  /* 0x30000041ff417230 */ /* 0x000fe40000004100 */
[----:B------:R-:W-:Y:S01]  /*ac70*/  FMUL.FTZ R71, R60, R71 ;  /* 0x000000473c477220 */ /* 0x000fe20000410000 */
[--C-:B------:R-:W-:Y:S02]  /*ac80*/  HADD2.F32 R67, -RZ, R135.reuse.H0_H0 ;  /* 0x20000087ff437230 */ /* 0x100fe40000004100 */
[-C--:B------:R-:W-:Y:S01]  /*ac90*/  FMUL.FTZ R68, R69, R66.reuse ;  /* 0x0000004245447220 */ /* 0x080fe20000410000 */
[----:B------:R-:W-:Y:S02]  /*aca0*/  HADD2.F32 R64, -RZ, R135.H1_H1 ;  /* 0x30000087ff407230 */ /* 0x000fe40000004100 */
[----:B------:R-:W-:Y:S01]  /*acb0*/  FMUL.FTZ R66, R65, R66 ;  /* 0x0000004241427220 */ /* 0x000fe20000410000 */
[----:B------:R-:W-:Y:S01]  /*acc0*/  F2FP.SATFINITE.E4M3.F32.PACK_AB_MERGE_C R76, R81, R76, RZ ;  /* 0x0000004c514c723e */ /* 0x000fe200048070ff */
[-C--:B------:R-:W-:Y:S01]  /*acd0*/  FFMA.FTZ R71, R62, R67.reuse, R71 ;  /* 0x000000433e477223 */ /* 0x080fe20000010047 */
[----:B------:R-:W-:Y:S01]  /*ace0*/  FFMA.FTZ R73, R60, R67, -R73 ;  /* 0x000000433c497223 */ /* 0x000fe20000010849 */
[-C--:B------:R-:W-:Y:S01]  /*acf0*/  FFMA.FTZ R62, R65, R64.reuse, -R68 ;  /* 0x00000040413e7223 */ /* 0x080fe20000010844 */
[----:B------:R-:W-:Y:S01]  /*ad00*/  FFMA.FTZ R70, R69, R64, R66 ;  /* 0x0000004045467223 */ /* 0x000fe20000010042 */
[----:B------:R-:W-:-:S02]  /*ad10*/  F2FP.F16.E4M3.UNPACK_B R64, R53 ;  /* 0x00000035ff40723e */ /* 0x000fc400020006ff */
[----:B------:R-:W-:Y:S02]  /*ad20*/  F2FP.F16.E4M3.UNPACK_B R68, R54 ;  /* 0x00000036ff44723e */ /* 0x000fe400020006ff */
[----:B------:R-:W-:Y:S01]  /*ad30*/  F2FP.F16.E4M3.UNPACK_B R60, R49 ;  /* 0x00000031ff3c723e */ /* 0x000fe200020006ff */
        /* <DEDUP_REMOVED lines=10> */
[----:B------:R-:W-:Y:S02]  /*ade0*/  HADD2.F32 R69, -RZ, R68.H1_H1 ;  /* 0x30000044ff457230 */ /* 0x000fe40000004100 */
[-C--:B------:R-:W-:Y:S01]  /*adf0*/  FFMA.FTZ R71, R62, R67.reuse, -R71 ;  /* 0x000000433e477223 */ /* 0x080fe20000010847 */
[----:B------:R-:W-:Y:S02]  /*ae00*/  HADD2.F32 R60, -RZ, R60.H1_H1 ;  /* 0x3000003cff3c7230 */ /* 0x000fe40000004100 */
[----:B------:R-:W-:Y:S01]  /*ae10*/  FFMA.FTZ R70, R65, R67, R70 ;  /* 0x0000004341467223 */ /* 0x000fe20000010046 */
[----:B------:R-:W-:Y:S02]  /*ae20*/  HADD2.F32 R65, -RZ, R66.H1_H1 ;  /* 0x30000042ff417230 */ /* 0x000fe40000004100 */
[----:B------:R-:W-:Y:S01]  /*ae30*/  FMUL.FTZ R67, R64, R69 ;  /* 0x0000004540437220 */ /* 0x000fe20000410000 */
[----:B------:R-:W-:Y:S01]  /*ae40*/  F2FP.F16.E4M3.UNPACK_B R49, R49.H1 ;  /* 0x00000031ff31723e */ /* 0x000fe200030006ff */
[C---:B------:R-:W-:Y:S01]  /*ae50*/  FMUL.FTZ R69, R60.reuse, R69 ;  /* 0x000000453c457220 */ /* 0x040fe20000410000 */
[----:B------:R-:W-:Y:S01]  /*ae60*/  F2FP.F16.E4M3.UNPACK_B R62, R53.H1 ;  /* 0x00000035ff3e723e */ /* 0x000fe200030006ff */
[-C--:B------:R-:W-:Y:S01]  /*ae70*/  FFMA.FTZ R72, R60, R65.reuse, -R67 ;  /* 0x000000413c487223 */ /* 0x080fe20000010843 */
[----:B------:R-:W-:Y:S01]  /*ae80*/  F2FP.F16.E4M3.UNPACK_B R60, R54.H1 ;  /* 0x00000036ff3c723e */ /* 0x000fe200030006ff */
[----:B------:R-:W-:Y:S01]  /*ae90*/  FFMA.FTZ R73, R64, R65, R69 ;  /* 0x0000004140497223 */ /* 0x000fe20000010045 */
[----:B------:R-:W-:Y:S01]  /*aea0*/  F2FP.F16.E4M3.UNPACK_B R52, R52.H1 ;  /* 0x00000034ff34723e */ /* 0x000fe200030006ff */
[----:B------:R-:W-:Y:S01]  /*aeb0*/  HADD2.F32 R53, -RZ, R49.H0_H0 ;  /* 0x20000031ff357230 */ /* 0x000fe20000004100 */
[----:B------:R-:W-:Y:S01]  /*aec0*/  F2FP.SATFINITE.E4M3.F32.PACK_AB_MERGE_C R82, R77, R74, R76 ;  /* 0x0000004a4d52723e */ /* 0x000fe2000480704c */
[----:B------:R-:W-:-:S02]  /*aed0*/  HADD2.F32 R54, -RZ, R62.H0_H0 ;  /* 0x2000003eff367230 */ /* 0x000fc40000004100 */
[----:B------:R-:W-:Y:S02]  /*aee0*/  HADD2.F32 R64, -RZ, R60.H0_H0 ;  /* 0x2000003cff407230 */ /* 0x000fe40000004100 */
[----:B------:R-:W-:Y:S02]  /*aef0*/  HADD2.F32 R62, -RZ, R62.H1_H1 ;  /* 0x3000003eff3e7230 */ /* 0x000fe40000004100 */
[----:B------:R-:W-:Y:S02]  /*af00*/  HADD2.F32 R65, -RZ, R60.H1_H1 ;  /* 0x3000003cff417230 */ /* 0x000fe40000004100 */
[-C--:B------:R-:W-:Y:S01]  /*af10*/  FMUL.FTZ R66, R54, R64.reuse ;  /* 0x0000004036427220 */ /* 0x080fe20000410000 */
[----:B------:R-:W-:Y:S02]  /*af20*/  HADD2.F32 R60, -RZ, R52.H0_H0 ;  /* 0x20000034ff3c7230 */ /* 0x000fe40000004100 */
[----:B------:R-:W-:Y:S01]  /*af30*/  FMUL.FTZ R67, R53, R64 ;  /* 0x0000004035437220 */ /* 0x000fe20000410000 */
[----:B------:R-:W-:-:S02]  /*af40*/  HADD2.F32 R49, -RZ, R49.H1_H1 ;  /* 0x30000031ff317230 */ /* 0x000fc40000004100 */
[-C--:B------:R-:W-:Y:S01]  /*af50*/  FMUL.FTZ R64, R62, R65.reuse ;  /* 0x000000413e407220 */ /* 0x080fe20000410000 */
[----:B------:R-:W-:Y:S02]  /*af60*/  HADD2.F32 R52, -RZ, R52.H1_H1 ;  /* 0x30000034ff347230 */ /* 0x000fe40000004100 */
[----:B------:R-:W-:Y:S01]  /*af70*/  FFMA.FTZ R75, R54, R60, R67 ;  /* 0x0000003c364b7223 */ /* 0x000fe20000010043 */
[----:B------:R-:W-:Y:S01]  /*af80*/  F2FP.F16.E4M3.UNPACK_B R67, R50.H1 ;  /* 0x00000032ff43723e */ /* 0x000fe200030006ff */
[----:B------:R-:W-:Y:S01]  /*af90*/  FMUL.FTZ R65, R49, R65 ;  /* 0x0000004131417220 */ /* 0x000fe20000410000 */
[----:B------:R-:W-:Y:S01]  /*afa0*/  FFMA.FTZ R74, R53, R60, -R66 ;  /* 0x0000003c354a7223 */ /* 0x000fe20000010842 */
[-C--:B------:R-:W-:Y:S01]  /*afb0*/  FFMA.FTZ R77, R49, R52.reuse, -R64 ;  /* 0x00000034314d7223 */ /* 0x080fe20000010840 */
[-C--:B------:R-:W-:Y:S01]  /*afc0*/  F2FP.F16.E4M3.UNPACK_B R49, R51.reuse ;  /* 0x00000033ff31723e */ /* 0x080fe200020006ff */
[----:B------:R-:W-:Y:S01]  /*afd0*/  FFMA.FTZ R76, R62, R52, R65 ;  /* 0x000000343e4c7223 */ /* 0x000fe20000010041 */
[----:B------:R-:W-:Y:S01]  /*afe0*/  F2FP.F16.E4M3.UNPACK_B R51, R51.H1 ;  /* 0x00000033ff33723e */ /* 0x000fe200030006ff */
[----:B------:R-:W-:Y:S01]  /*aff0*/  HADD2.F32 R68, -RZ, R67.H0_H0 ;  /* 0x20000043ff447230 */ /* 0x000fe20000004100 */
[-C--:B------:R-:W-:Y:S01]  /*b000*/  F2FP.F16.E4M3.UNPACK_B R54, R55.reuse ;  /* 0x00000037ff36723e */ /* 0x080fe200020006ff */
[----:B------:R-:W-:Y:S01]  /*b010*/  HADD2.F32 R52, -RZ, R49.H0_H0 ;  /* 0x20000031ff347230 */ /* 0x000fe20000004100 */
[----:B------:R-:W-:Y:S01]  /*b020*/  F2FP.F16.E4M3.UNPACK_B R55, R55.H1 ;  /* 0x00000037ff37723e */ /* 0x000fe200030006ff */
[--C-:B------:R-:W-:Y:S01]  /*b030*/  HADD2.F32 R53, -RZ, R51.reuse.H0_H0 ;  /* 0x20000033ff357230 */ /* 0x100fe20000004100 */
[----:B------:R-:W-:Y:S01]  /*b040*/  F2FP.F16.E4M3.UNPACK_B R66, R50 ;  /* 0x00000032ff42723e */ /* 0x000fe200020006ff */
[----:B------:R-:W-:Y:S01]  /*b050*/  HADD2.F32 R60, -RZ, R54.H0_H0 ;  /* 0x20000036ff3c7230 */ /* 0x000fe20000004100 */
[-C--:B------:R-:W-:Y:S01]  /*b060*/  F2FP.F16.E4M3.UNPACK_B R62, R48.reuse.H1 ;  /* 0x00000030ff3e723e */ /* 0x080fe200030006ff */
[----:B------:R-:W-:Y:S01]  /*b070*/  HADD2.F32 R51, -RZ, R51.H1_H1 ;  /* 0x30000033ff337230 */ /* 0x000fe20000004100 */
[----:B------:R-:W-:Y:S01]  /*b080*/  F2FP.F16.E4M3.UNPACK_B R50, R48 ;  /* 0x00000030ff32723e */ /* 0x000fe200020006ff */
[----:B------:R-:W-:-:S02]  /*b090*/  HADD2.F32 R69, -RZ, R66.H0_H0 ;  /* 0x20000042ff457230 */ /* 0x000fc40000004100 */
[----:B------:R-:W-:Y:S01]  /*b0a0*/  FMUL.FTZ R81, R53, R68 ;  /* 0x0000004435517220 */ /* 0x000fe20000410000 */
[--C-:B------:R-:W-:Y:S01]  /*b0b0*/  HADD2.F32 R48, -RZ, R55.reuse.H0_H0 ;  /* 0x20000037ff307230 */ /* 0x100fe20000004100 */
[----:B------:R-:W-:Y:S01]  /*b0c0*/  F2FP.SATFINITE.E4M3.F32.PACK_AB_MERGE_C R74, R77, R74, RZ ;  /* 0x0000004a4d4a723e */ /* 0x000fe200048070ff */
[----:B------:R-:W-:Y:S02]  /*b0d0*/  HADD2.F32 R64, -RZ, R62.H0_H0 ;  /* 0x2000003eff407230 */ /* 0x000fe40000004100 */
[-C--:B------:R-:W-:Y:S01]  /*b0e0*/  FMUL.FTZ R79, R60, R69.reuse ;  /* 0x000000453c4f7220 */ /* 0x080fe20000410000 */
[----:B------:R-:W-:Y:S02]  /*b0f0*/  HADD2.F32 R65, -RZ, R50.H0_H0 ;  /* 0x20000032ff417230 */ /* 0x000fe40000004100 */
[----:B------:R-:W-:Y:S01]  /*b100*/  FMUL.FTZ R78, R48, R68 ;  /* 0x00000044304e7220 */ /* 0x000fe20000410000 */
[----:B------:R-:W-:Y:S01]  /*b110*/  FMUL.FTZ R69, R52, R69 ;  /* 0x0000004534457220 */ /* 0x000fe20000410000 */
[----:B------:R-:W-:Y:S01]  /*b120*/  FFMA.FTZ R81, R48, R64, R81 ;  /* 0x0000004030517223 */ /* 0x000fe20000010051 */
[----:B------:R-:W-:-:S02]  /*b130*/  HADD2.F32 R55, -RZ, R55.H1_H1 ;  /* 0x30000037ff377230 */ /* 0x000fc40000004100 */
[-C--:B------:R-:W-:Y:S01]  /*b140*/  FFMA.FTZ R79, R52, R65.reuse, -R79 ;  /* 0x00000041344f7223 */ /* 0x080fe2000001084f */
[----:B------:R-:W-:Y:S02]  /*b150*/  HADD2.F32 R48, -RZ, R67.H1_H1 ;  /* 0x30000043ff307230 */ /* 0x000fe40000004100 */
[----:B------:R-:W-:Y:S01]  /*b160*/  FFMA.FTZ R69, R60, R65, R69 ;  /* 0x000000413c457223 */ /* 0x000fe20000010045 */
[----:B------:R-:W-:Y:S02]  /*b170*/  HADD2.F32 R54, -RZ, R54.H1_H1 ;  /* 0x30000036ff367230 */ /* 0x000fe40000004100 */
[----:B------:R-:W-:Y:S01]  /*b180*/  FFMA.FTZ R78, R53, R64, -R78 ;  /* 0x00000040354e7223 */ /* 0x000fe2000001084e */
[----:B------:R-:W-:Y:S02]  /*b190*/  HADD2.F32 R66, -RZ, R66.H1_H1 ;  /* 0x30000042ff427230 */ /* 0x000fe40000004100 */
[----:B------:R-:W-:Y:S01]  /*b1a0*/  FMUL.FTZ R52, R55, R48 ;  /* 0x0000003037347220 */ /* 0x000fe20000410000 */
[----:B------:R-:W-:-:S02]  /*b1b0*/  HADD2.F32 R49, -RZ, R49.H1_H1 ;  /* 0x30000031ff317230 */ /* 0x000fc40000004100 */
[----:B------:R-:W-:Y:S01]  /*b1c0*/  FMUL.FTZ R60, R51, R48 ;  /* 0x00000030333c7220 */ /* 0x000fe20000410000 */
        /* <DEDUP_REMOVED lines=9> */
[----:B------:R-:W-:Y:S01]  /*b260*/  F2FP.SATFINITE.E4M3.F32.PACK_AB_MERGE_C R49, R72, R71, R74 ;  /* 0x000000474831723e */ /* 0x000fe2000480704a */
[----:B------:R-:W-:Y:S01]  /*b270*/  IMAD.MOV.U32 R54, RZ, RZ, R85 ;  /* 0x000000ffff367224 */ /* 0x000fe200078e0055 */
[----:B------:R-:W-:-:S02]  /*b280*/  F2FP.SATFINITE.E4M3.F32.PACK_AB_MERGE_C R51, R51, R78, RZ ;  /* 0x0000004e3333723e */ /* 0x000fc400048070ff */
[----:B------:R-:W-:Y:S02]  /*b290*/  F2FP.SATFINITE.E4M3.F32.PACK_AB_MERGE_C R60, R60, R81, RZ ;  /* 0x000000513c3c723e */ /* 0x000fe400048070ff */
[----:B------:R-:W-:Y:S01]  /*b2a0*/  F2FP.SATFINITE.E4M3.F32.PACK_AB_MERGE_C R51, R48, R79, R51 ;  /* 0x0000004f3033723e */ /* 0x000fe20004807033 */
[----:B------:R-:W-:Y:S01]  /*b2b0*/  IMAD.MOV.U32 R48, RZ, RZ, R80 ;  /* 0x000000ffff307224 */ /* 0x000fe200078e0050 */
[----:B------:R-:W-:Y:S01]  /*b2c0*/  F2FP.SATFINITE.E4M3.F32.PACK_AB_MERGE_C R55, R50, R69, R60 ;  /* 0x000000453237723e */ /* 0x000fe2000480703c */
[----:B------:R-:W-:Y:S01]  /*b2d0*/  IMAD.MOV.U32 R50, RZ, RZ, R83 ;  /* 0x000000ffff327224 */ /* 0x000fe200078e0053 */
[----:B------:R-:W-:Y:S02]  /*b2e0*/  F2FP.SATFINITE.E4M3.F32.PACK_AB_MERGE_C R53, R73, R70, R75 ;  /* 0x000000464935723e */ /* 0x000fe4000480704b */
[----:B------:R-:W-:-:S07]  /*b2f0*/  MOV R52, R82 ;  /* 0x0000005200347202 */ /* 0x000fce0000000f00 */
.L_x_359:
[----:B------:R-:W-:Y:S05]  /*b300*/  BSYNC B1 ;  /* 0x0000000000017941 */ /* 0x000fea0003800000 */
.L_x_358:
[----:B-1----:R1:W-:Y:S01]  /*b310*/  STG.E.128 desc[UR42][R58.64], R48 ;  /* 0x000000303a007986 */ /* 0x0023e2000c101d2a */
[----:B------:R-:W-:-:S13]  /*b320*/  ISETP.GE.AND P2, PT, R63, R140, PT ;  /* 0x0000008c3f00720c */ /* 0x000fda0003f46270 */
[----:B------:R-:W-:Y:S05]  /*b330*/  @P2 BRA `(.L_x_336) ;  /* 0x00000004005c2947 */ /* 0x000fea0003800000 */
[--C-:B-1----:R-:W-:Y:S02]  /*b340*/  SHF.R.S32.HI R48, RZ, 0x1f, R63.reuse ;  /* 0x0000001fff307819 */ /* 0x102fe4000001143f */
[----:B------:R-:W-:-:S04]  /*b350*/  IADD3 R63, P2, P3, R100, R122, R63 ;  /* 0x0000007a643f7210 */ /* 0x000fc80007b5e03f */
[----:B------:R-:W-:Y:S02]  /*b360*/  IADD3.X R48, R36, R61, R48, P2, P3 ;  /* 0x0000003d24307210 */ /* 0x000fe400017e6430 */
[----:B------:R-:W-:-:S05]  /*b370*/  IADD3 R56, P2, R63, R56, RZ ;  /* 0x000000383f387210 */ /* 0x000fca0007f5e0ff */
[----:B------:R-:W-:-:S05]  /*b380*/  IMAD.X R57, R48, 0x1, R57, P2 ;  /* 0x0000000130397824 */ /* 0x000fca00010e0639 */
[----:B--2---:R1:W-:Y:S01]  /*b390*/  STG.E.128 desc[UR42][R56.64], R52 ;  /* 0x0000003438007986 */ /* 0x0043e2000c101d2a */
[----:B------:R-:W-:Y:S05]  /*b3a0*/  BRA `(.L_x_336) ;  /* 0x0000000400407947 */ /* 0x000fea0003800000 */
.L_x_299:
[----:B------:R-:W-:-:S06]  /*b3b0*/  UISETP.NE.AND UP0, UPT, UR47, 0x3, UPT ;  /* 0x000000032f00788c */ /* 0x000fcc000bf05270 */
[----:B------:R-:W-:-:S13]  /*b3c0*/  PLOP3.LUT P5, PT, PT, PT, UP0, 0x80, 0x0 ;  /* 0x000000000000781c */ /* 0x000fda0003faf008 */
[----:B------:R-:W-:Y:S05]  /*b3d0*/  @!P5 BRA `(.L_x_360) ;  /* 0x000000000004d947 */ /* 0x000fea0003800000 */
[----:B------:R-:W-:Y:S01]  /*b3e0*/  BPT.TRAP 0x1 ;  /* 0x000000040000795c */ /* 0x000fe20000300000 */
.L_x_360:
[----:B------:R-:W-:Y:S01]  /*b3f0*/  LEA R109, R232, R19, 0x3 ;  /* 0x00000013e86d7211 */ /* 0x000fe200078e18ff */
[----:B------:R-:W-:Y:S01]  /*b400*/  IMAD R118, R25, -0x80, R2 ;  /* 0xffffff8019767824 */ /* 0x000fe200078e0202 */
[----:B------:R-:W-:Y:S01]  /*b410*/  SHF.L.U32 R124, R237, 0x1f, RZ ;  /* 0x0000001fed7c7819 */ /* 0x000fe200000006ff */
[----:B------:R-:W-:Y:S01]  /*b420*/  BSSY B1, `(.L_x_361) ;  /* 0x0000006000017945 */ /* 0x000fe20003800000 */
[----:B------:R-:W-:Y:S01]  /*b430*/  SHF.R.S32.HI R49, RZ, 0x1f, R25 ;  /* 0x0000001fff317819 */ /* 0x000fe20000011419 */
[----:B------:R-:W-:Y:S01]  /*b440*/  IMAD R48, R3, R25, RZ ;  /* 0x0000001903307224 */ /* 0x000fe200078e02ff */
[----:B------:R-:W0:Y:S01]  /*b450*/  SYNCS.PHASECHK.TRANS64.TRYWAIT P2, [R109+URZ+0x38890], R124 ;  /* 0x0388907c6d0075a7 */ /* 0x000e22000804017f */
[----:B------:R-:W-:Y:S01]  /*b460*/  VIMNMX R118, R118, 0x80, PT ;  /* 0x0000008076767848 */ /* 0x000fe20003fe0100 */
[----:B0-----:R-:W-:Y:S06]  /*b470*/  @!P2 BRA `(.L_x_362) ;  /* 0x0000019c0024a947 */ /* 0x001fec0003800000 */
.L_x_599:
[----:B------:R-:W-:Y:S05]  /*b480*/  BSYNC B1 ;  /* 0x0000000000017941 */ /* 0x000fea0003800000 */
.L_x_361:
[----:B------:R-:W-:Y:S01]  /*b490*/  ISETP.GE.AND P2, PT, R22, R118, PT ;  /* 0x000000761600720c */ /* 0x000fe20003f46270 */
[----:B------:R-:W-:Y:S01]  /*b4a0*/  IMAD R49, R49, R134, R48 ;  /* 0x0000008631317224 */ /* 0x000fe200078e0230 */
[----:B------:R-:W-:Y:S01]  /*b4b0*/  BSSY B1, `(.L_x_363) ;  /* 0x000000e000017945 */ /* 0x000fe20003800000 */
[----:B------:R-:W-:-:S04]  /*b4c0*/  IMAD.WIDE.U32 R56, R134, R25, RZ ;  /* 0x0000001986387225 */ /* 0x000fc800078e00ff */
[----:B------:R-:W-:-:S06]  /*b4d0*/  IMAD.IADD R63, R49, 0x1, R57 ;  /* 0x00000001313f7824 */ /* 0x000fcc00078e0239 */
[----:B------:R-:W-:Y:S05]  /*b4e0*/  @P2 BRA `(.L_x_364) ;  /* 0x0000000000282947 */ /* 0x000fea0003800000 */
[----:B------:R-:W1:Y:S01]  /*b4f0*/  @!P0 LDS.128 R48, [R114+0x28400] ;  /* 0x0284000072308984 */ /* 0x000e620000000c00 */
[----:B------:R-:W2:Y:S03]  /*b500*/  @!P0 LDC.64 R58, c[0x0][0x2d8] ;  /* 0x0000b600ff3a8b82 */ /* 0x000ea60000000a00 */
[----:B------:R-:W3:Y:S05]  /*b510*/  @!P1 LDS.128 R52, [R114+0x2c400] ;  /* 0x02c4000072349984 */ /* 0x000eea0000000c00 */
[----:B------:R-:W4:Y:S01]  /*b520*/  @!P1 LDC.64 R60, c[0x0][0x2d8] ;  /* 0x0000b600ff3c9b82 */ /* 0x000f220000000a00 */
[----:B--2---:R-:W-:-:S04]  /*b530*/  @!P0 IADD3 R58, P2, P3, R56, R58, R37 ;  /* 0x0000003a383a8210 */ /* 0x004fc80007b5e025 */
[----:B------:R-:W-:Y:S02]  /*b540*/  @!P0 IADD3.X R59, R63, R59, R40, P2, P3 ;  /* 0x0000003b3f3b8210 */ /* 0x000fe400017e6428 */
[----:B----4-:R-:W-:-:S04]  /*b550*/  @!P1 IADD3 R60, P2, P3, R41, R60, R56 ;  /* 0x0000003c293c9210 */ /* 0x010fc80007b5e038 */
[----:B------:R-:W-:Y:S01]  /*b560*/  @!P1 IADD3.X R61, R107, R61, R63, P2, P3 ;  /* 0x0000003d6b3d9210 */ /* 0x000fe200017e643f */
[----:B-1----:R1:W-:Y:S04]  /*b570*/  @!P0 STG.E.128 desc[UR42][R58.64], R48 ;  /* 0x000000303a008986 */ /* 0x0023e8000c101d2a */
[----:B---3--:R1:W-:Y:S04]  /*b580*/  @!P1 STG.E.128 desc[UR42][R60.64], R52 ;  /* 0x000000343c009986 */ /* 0x0083e8000c101d2a */
.L_x_364:
[----:B------:R-:W-:Y:S05]  /*b590*/  BSYNC B1 ;  /* 0x0000000000017941 */ /* 0x000fea0003800000 */
.L_x_363:
[----:B------:R-:W-:Y:S01]  /*b5a0*/  ISETP.GE.AND P2, PT, R233, R118, PT ;  /* 0x00000076e900720c */ /* 0x000fe20003f46270 */
[----:B------:R-:W-:-:S12]  /*b5b0*/  BSSY B1, `(.L_x_365) ;  /* 0x000000e000017945 */ /* 0x000fd80003800000 */
[----:B------:R-:W-:Y:S05]  /*b5c0*/  @P2 BRA `(.L_x_366) ;  /* 0x0000000000302947 */ /* 0x000fea0003800000 */
[----:B-1----:R-:W1:Y:S01]  /*b5d0*/  @!P0 LDC.64 R58, c[0x0][0x2d8] ;  /* 0x0000b600ff3a8b82 */ /* 0x002e620000000a00 */
[----:B------:R-:W-:Y:S01]  /*b5e0*/  IADD3 R60, P2, R92, R56, RZ ;  /* 0x000000385c3c7210 */ /* 0x000fe20007f5e0ff */
[----:B------:R-:W-:Y:S04]  /*b5f0*/  @!P1 LDS.128 R52, [R114+0x2d400] ;  /* 0x02d4000072349984 */ /* 0x000fe80000000c00 */
[----:B------:R-:W-:Y:S02]  /*b600*/  IMAD.X R48, R63, 0x1, R93, P2 ;  /* 0x000000013f307824 */ /* 0x000fe400010e065d */
[----:B------:R-:W2:Y:S01]  /*b610*/  @!P1 LDC.64 R50, c[0x0][0x2d8] ;  /* 0x0000b600ff329b82 */ /* 0x000ea20000000a00 */
[----:B-1----:R-:W-:-:S04]  /*b620*/  @!P0 IADD3 R58, P2, P3, R60, R58, R37 ;  /* 0x0000003a3c3a8210 */ /* 0x002fc80007b5e025 */
[----:B------:R-:W-:Y:S02]  /*b630*/  @!P0 IADD3.X R59, R48, R59, R40, P2, P3 ;  /* 0x0000003b303b8210 */ /* 0x000fe400017e6428 */
[----:B--2---:R-:W-:-:S04]  /*b640*/  @!P1 IADD3 R60, P2, P3, R41, R50, R60 ;  /* 0x00000032293c9210 */ /* 0x004fc80007b5e03c */
[----:B------:R-:W-:Y:S02]  /*b650*/  @!P1 IADD3.X R61, R107, R51, R48, P2, P3 ;  /* 0x000000336b3d9210 */ /* 0x000fe400017e6430 */
[----:B------:R-:W1:Y:S04]  /*b660*/  @!P0 LDS.128 R48, [R114+0x29400] ;  /* 0x0294000072308984 */ /* 0x000e680000000c00 */
[----:B-1----:R2:W-:Y:S04]  /*b670*/  @!P0 STG.E.128 desc[UR42][R58.64], R48 ;  /* 0x000000303a008986 */ /* 0x0025e8000c101d2a */
[----:B------:R2:W-:Y:S02]  /*b680*/  @!P1 STG.E.128 desc[UR42][R60.64], R52 ;  /* 0x000000343c009986 */ /* 0x0005e4000c101d2a */
.L_x_366:
[----:B------:R-:W-:Y:S05]  /*b690*/  BSYNC B1 ;  /* 0x0000000000017941 */ /* 0x000fea0003800000 */
.L_x_365:
[----:B------:R-:W-:Y:S01]  /*b6a0*/  ISETP.GE.AND P2, PT, R234, R118, PT ;  /* 0x00000076ea00720c */ /* 0x000fe20003f46270 */
[----:B------:R-:W-:-:S12]  /*b6b0*/  BSSY B1, `(.L_x_367) ;  /* 0x000000e000017945 */ /* 0x000fd80003800000 */
[----:B------:R-:W-:Y:S05]  /*b6c0*/  @P2 BRA `(.L_x_368) ;  /* 0x0000000000302947 */ /* 0x000fea0003800000 */
[----:B-12---:R-:W1:Y:S01]  /*b6d0*/  @!P0 LDC.64 R58, c[0x0][0x2d8] ;  /* 0x0000b600ff3a8b82 */ /* 0x006e620000000a00 */
[----:B------:R-:W-:Y:S01]  /*b6e0*/  LEA R60, P2, R102, R56, 0x6 ;  /* 0x00000038663c7211 */ /* 0x000fe200078430ff */
        /* <DEDUP_REMOVED lines=10> */
.L_x_368:
[----:B------:R-:W-:Y:S05]  /*b790*/  BSYNC B1 ;  /* 0x0000000000017941 */ /* 0x000fea0003800000 */
.L_x_367:
[----:B------:R-:W-:-:S13]  /*b7a0*/  ISETP.GE.AND P2, PT, R235, R118, PT ;  /* 0x00000076eb00720c */ /* 0x000fda0003f46270 */
[----:B------:R-:W-:Y:S05]  /*b7b0*/  @P2 BRA `(.L_x_336) ;  /* 0x00000000003c2947 */ /* 0x000fea0003800000 */
[----:B-123--:R-:W1:Y:S01]  /*b7c0*/  LDC.64 R48, c[0x0][0x2f0] ;  /* 0x0000bc00ff307b82 */ /* 0x00ee620000000a00 */
[----:B------:R-:W-:Y:S01]  /*b7d0*/  MOV R57, R63 ;  /* 0x0000003f00397202 */ /* 0x000fe20000000f00 */
[----:B------:R-:W-:Y:S06]  /*b7e0*/  @!P1 LDS.128 R52, [R114+0x2f400] ;  /* 0x02f4000072349984 */ /* 0x000fec0000000c00 */
[----:B------:R-:W2:Y:S01]  /*b7f0*/  @!P0 LDC.64 R50, c[0x0][0x2d8] ;  /* 0x0000b600ff328b82 */ /* 0x000ea20000000a00 */
[----:B-1----:R-:W-:-:S04]  /*b800*/  IMAD.WIDE.U32 R58, R48, 0x60, R56 ;  /* 0x00000060303a7825 */ /* 0x002fc800078e0038 */
[----:B------:R-:W-:-:S04]  /*b810*/  IMAD R49, R49, 0x60, RZ ;  /* 0x0000006031317824 */ /* 0x000fc800078e02ff */
[----:B------:R-:W-:Y:S01]  /*b820*/  IMAD.IADD R48, R59, 0x1, R49 ;  /* 0x000000013b307824 */ /* 0x000fe200078e0231 */
[----:B--2---:R-:W-:-:S04]  /*b830*/  @!P0 IADD3 R56, P2, P3, R58, R50, R37 ;  /* 0x000000323a388210 */ /* 0x004fc80007b5e025 */
[----:B------:R-:W-:Y:S02]  /*b840*/  @!P0 IADD3.X R57, R48, R51, R40, P2, P3 ;  /* 0x0000003330398210 */ /* 0x000fe400017e6428 */
[----:B------:R-:W1:Y:S02]  /*b850*/  @!P1 LDC.64 R50, c[0x0][0x2d8] ;  /* 0x0000b600ff329b82 */ /* 0x000e640000000a00 */
[----:B-1----:R-:W-:-:S04]  /*b860*/  @!P1 IADD3 R58, P2, P3, R41, R50, R58 ;  /* 0x00000032293a9210 */ /* 0x002fc80007b5e03a */
[----:B------:R-:W-:Y:S02]  /*b870*/  @!P1 IADD3.X R59, R107, R51, R48, P2, P3 ;  /* 0x000000336b3b9210 */ /* 0x000fe400017e6430 */
[----:B------:R-:W1:Y:S04]  /*b880*/  @!P0 LDS.128 R48, [R114+0x2b400] ;  /* 0x02b4000072308984 */ /* 0x000e680000000c00 */
[----:B-1----:R4:W-:Y:S04]  /*b890*/  @!P0 STG.E.128 desc[UR42][R56.64], R48 ;  /* 0x0000003038008986 */ /* 0x0029e8000c101d2a */
[----:B------:R4:W-:Y:S02]  /*b8a0*/  @!P1 STG.E.128 desc[UR42][R58.64], R52 ;  /* 0x000000343a009986 */ /* 0x0009e4000c101d2a */
.L_x_336:
[----:B------:R-:W-:Y:S05]  /*b8b0*/  BSYNC B0 ;  /* 0x0000000000007941 */ /* 0x000fea0003800000 */
.L_x_298:
[----:B-1234-:R-:W1:Y:S01]  /*b8c0*/  S2R R48, SR_TID.X ;  /* 0x0000000000307919 */ /* 0x01ee620000002100 */
[----:B------:R-:W-:Y:S01]  /*b8d0*/  @!PT LDS RZ, [RZ] ;  /* 0x00000000fffff984 */ /* 0x000fe20000000800 */
[----:B------:R-:W-:Y:S01]  /*b8e0*/  @!PT LDS RZ, [RZ] ;  /* 0x00000000fffff984 */ /* 0x000fe20000000800 */
[----:B------:R-:W-:Y:S01]  /*b8f0*/  @!PT LDS RZ, [RZ] ;  /* 0x00000000fffff984 */ /* 0x000fe20000000800 */
[----:B------:R-:W-:Y:S01]  /*b900*/  @!PT LDS RZ, [RZ] ;  /* 0x00000000fffff984 */ /* 0x000fe20000000800 */
[----:B------:R2:W-:Y:S06]  /*b910*/  MEMBAR.ALL.CTA ;  /* 0x0000000000007992 */ /* 0x0005ec0000008000 */
[----:B--2---:R-:W2:Y:S01]  /*b920*/  FENCE.VIEW.ASYNC.S ;  /* 0x00000000000073c6 */ /* 0x004ea20000000000 */
[----:B------:R-:W-:Y:S05]  /*b930*/  WARPSYNC.ALL ;  /* 0x0000000000007948 */ /* 0x000fea0003800000 */
[----:B------:R-:W-:Y:S01]  /*b940*/  BSSY B0, `(.L_x_369) ;  /* 0x0000009000007945 */ /* 0x000fe20003800000 */
[----:B-1----:R-:W-:Y:S01]  /*b950*/  LOP3.LUT R48, R48, 0x7f, RZ, 0xc0, !PT ;  /* 0x0000007f30307812 */ /* 0x002fe200078ec0ff */
[----:B--2---:R1:W-:Y:S03]  /*b960*/  BAR.SYNC.DEFER_BLOCKING R131, 0x80 ;  /* 0x000200830000751d */ /* 0x0043e60000010000 */
[----:B------:R-:W-:-:S13]  /*b970*/  ISETP.NE.AND P2, PT, R48, RZ, PT ;  /* 0x000000ff3000720c */ /* 0x000fda0003f45270 */
[----:B------:R-:W-:-:S05]  /*b980*/  @!P2 VIADD R48, R109, 0x388a0 ;  /* 0x000388a06d30a836 */ /* 0x000fca0000000000 */
[----:B------:R-:W-:-:S04]  /*b990*/  @!P2 PRMT R48, RZ, 0x654, R48 ;  /* 0x00000654ff30a816 */ /* 0x000fc80000000030 */
[----:B------:R1:W-:Y:S01]  /*b9a0*/  @!P2 SYNCS.ARRIVE.TRANS64.RED.A1T0 RZ, [R48+URZ], RZ ;  /* 0x000000ff30ffa9a7 */ /* 0x0003e2000810043f */
[----:B------:R-:W-:Y:S05]  /*b9b0*/  @!P5 BRA `(.L_x_370) ;  /* 0x000000000004d947 */ /* 0x000fea0003800000 */
[----:B------:R-:W-:Y:S01]  /*b9c0*/  BPT.TRAP 0x1 ;  /* 0x000000040000795c */ /* 0x000fe20000300000 */
.L_x_370:
[----:B------:R-:W-:Y:S05]  /*b9d0*/  BSYNC B0 ;  /* 0x0000000000007941 */ /* 0x000fea0003800000 */
.L_x_369:
[----:B------:R-:W2:Y:S01]  /*b9e0*/  SYNCS.PHASECHK.TRANS64.TRYWAIT P3, [R109+URZ+0x388b0], R124 ;  /* 0x0388b07c6d0075a7 */ /* 0x000ea2000806017f */
[----:B------:R-:W-:Y:S01]  /*b9f0*/  ULDC UR41, c[0x0][0x2e4] ;  /* 0x0000b90000297ab9 */ /* 0x000fe20000000800 */
[----:B------:R-:W-:Y:S01]  /*ba00*/  ULDC.64 UR36, c[0x0][0x318] ;  /* 0x0000c60000247ab9 */ /* 0x000fe20000000a00 */
[----:B------:R-:W-:Y:S01]  /*ba10*/  ULDC.64 UR38, c[0x0][0x308] ;  /* 0x0000c20000267ab9 */ /* 0x000fe20000000a00 */
[----:B------:R-:W-:Y:S04]  /*ba20*/  BSSY B0, `(.L_x_371) ;  /* 0x0000002000007945 */ /* 0x000fe80003800000 */
[----:B--2---:R-:W-:Y:S05]  /*ba30*/  @!P3 BRA `(.L_x_372) ;  /* 0x0000019400c8b947 */ /* 0x004fea0003800000 */
.L_x_600:
[----:B------:R-:W-:Y:S05]  /*ba40*/  BSYNC B0 ;  /* 0x0000000000007941 */ /* 0x000fea0003800000 */
.L_x_371:
[----:B------:R-:W-:Y:S01]  /*ba50*/  ISETP.GE.AND P3, PT, R22, R118, PT ;  /* 0x000000761600720c */ /* 0x000fe20003f66270 */
[----:B------:R-:W-:Y:S01]  /*ba60*/  BSSY B0, `(.L_x_373) ;  /* 0x0000010000007945 */ /* 0x000fe20003800000 */
[----:B------:R-:W-:-:S11]  /*ba70*/  IMAD.WIDE R52, R25, 0x80, R44 ;  /* 0x0000008019347825 */ /* 0x000fd600078e022c */
[----:B------:R-:W-:Y:S05]  /*ba80*/  @P3 BRA `(.L_x_374) ;  /* 0x0000000000343947 */ /* 0x000fea0003800000 */
[----:B------:R-:W-:Y:S01]  /*ba90*/  MOV R49, R108 ;  /* 0x0000006c00317202 */ /* 0x000fe20000000f00 */
[----:B-1----:R-:W-:Y:S02]  /*baa0*/  IMAD.MOV.U32 R48, RZ, RZ, R98 ;  /* 0x000000ffff307224 */ /* 0x002fe400078e0062 */
[----:B------:R-:W-:Y:S02]  /*bab0*/  IMAD R51, R53, UR36, RZ ;  /* 0x0000002435337c24 */ /* 0x000fe4000f8e02ff */
[----:B------:R-:W-:-:S04]  /*bac0*/  IMAD.WIDE.U32 R48, R52, UR36, R48 ;  /* 0x0000002434307c25 */ /* 0x000fc8000f8e0030 */
[----:B------:R-:W-:Y:S01]  /*bad0*/  IMAD R51, R52, UR37, R51 ;  /* 0x0000002534337c24 */ /* 0x000fe2000f8e0233 */
[----:B------:R-:W-:-:S04]  /*bae0*/  IADD3 R54, P3, R48, UR38, RZ ;  /* 0x0000002630367c10 */ /* 0x000fc8000ff7e0ff */
[----:B------:R-:W-:Y:S02]  /*baf0*/  IADD3.X R55, R49, UR39, R51, P3, !PT ;  /* 0x0000002731377c10 */ /* 0x000fe40009ffe433 */
[----:B------:R-:W-:-:S13]  /*bb00*/  ISETP.GE.AND P3, PT, R16, UR41, PT ;  /* 0x0000002910007c0c */ /* 0x000fda000bf66270 */
[----:B------:R-:W1:Y:S04]  /*bb10*/  @!P3 LDS.128 R48, [R114+0x10400] ;  /* 0x010400007230b984 */ /* 0x000e680000000c00 */
[----:B-1----:R-:W-:Y:S01]  /*bb20*/  @!P3 STG.E.128 desc[UR42][R54.64], R48 ;  /* 0x000000303600b986 */ /* 0x002fe2000c101d2a */
[----:B------:R-:W-:-:S13]  /*bb30*/  ISETP.GE.AND P3, PT, R6, UR41, PT ;  /* 0x0000002906007c0c */ /* 0x000fda000bf66270 */
[----:B------:R-:W1:Y:S04]  /*bb40*/  @!P3 LDS.128 R48, [R114+0x14400] ;  /* 0x014400007230b984 */ /* 0x000e680000000c00 */
[----:B-1----:R3:W-:Y:S02]  /*bb50*/  @!P3 STG.E.128 desc[UR42][R54.64+0x80], R48 ;  /* 0x000080303600b986 */ /* 0x0027e4000c101d2a */
.L_x_374:
[----:B------:R-:W-:Y:S05]  /*bb60*/  BSYNC B0 ;  /* 0x0000000000007941 */ /* 0x000fea0003800000 */
.L_x_373:
[----:B------:R-:W-:Y:S01]  /*bb70*/  ISETP.GE.AND P3, PT, R233, R118, PT ;  /* 0x00000076e900720c */ /* 0x000fe20003f66270 */
[----:B------:R-:W-:-:S12]  /*bb80*/  BSSY B0, `(.L_x_375) ;  /* 0x0000011000007945 */ /* 0x000fd80003800000 */
[----:B------:R-:W-:Y:S05]  /*bb90*/  @P3 BRA `(.L_x_376) ;  /* 0x00000000003c3947 */ /* 0x000fea0003800000 */
[----:B---3--:R-:W-:Y:S01]  /*bba0*/  IADD3 R51, P3, R52, 0x20, RZ ;  /* 0x0000002034337810 */ /* 0x008fe20007f7e0ff */
[----:B-1----:R-:W-:Y:S02]  /*bbb0*/  IMAD.MOV.U32 R48, RZ, RZ, R98 ;  /* 0x000000ffff307224 */ /* 0x002fe400078e0062 */
[----:B------:R-:W-:Y:S02]  /*bbc0*/  IMAD.MOV.U32 R49, RZ, RZ, R108 ;  /* 0x000000ffff317224 */ /* 0x000fe400078e006c */
[----:B------:R-:W-:Y:S02]  /*bbd0*/  IMAD.X R50, RZ, RZ, R53, P3 ;  /* 0x000000ffff327224 */ /* 0x000fe400018e0635 */
[----:B------:R-:W-:-:S04]  /*bbe0*/  IMAD.WIDE.U32 R48, R51, UR36, R48 ;  /* 0x0000002433307c25 */ /* 0x000fc8000f8e0030 */
[----:B------:R-:W-:Y:S01]  /*bbf0*/  IMAD R50, R50, UR36, RZ ;  /* 0x0000002432327c24 */ /* 0x000fe2000f8e02ff */
[----:B------:R-:W-:-:S03]  /*bc00*/  IADD3 R54, P3, R48, UR38, RZ ;  /* 0x0000002630367c10 */ /* 0x000fc6000ff7e0ff */
[----:B------:R-:W-:-:S05]  /*bc10*/  IMAD R51, R51, UR37, R50 ;  /* 0x0000002533337c24 */ /* 0x000fca000f8e0232 */
[----:B------:R-:W-:Y:S02]  /*bc20*/  IADD3.X R55, R49, UR39, R51, P3, !PT ;  /* 0x0000002731377c10 */ /* 0x000fe40009ffe433 */
[----:B------:R-:W-:-:S13]  /*bc30*/  ISETP.GE.AND P3, PT, R16, UR41, PT ;  /* 0x0000002910007c0c */ /* 0x000fda000bf66270 */
[----:B------:R-:W1:Y:S04]  /*bc40*/  @!P3 LDS.128 R48, [R114+0x11400] ;  /* 0x011400007230b984 */ /* 0x000e680000000c00 */
[----:B-1----:R-:W-:Y:S01]  /*bc50*/  @!P3 STG.E.128 desc[UR42][R54.64], R48 ;  /* 0x000000303600b986 */ /* 0x002fe2000c101d2a */
[----:B------:R-:W-:-:S13]  /*bc60*/  ISETP.GE.AND P3, PT, R6, UR41, PT ;  /* 0x0000002906007c0c */ /* 0x000fda000bf66270 */
[----:B------:R-:W1:Y:S04]  /*bc70*/  @!P3 LDS.128 R48, [R114+0x15400] ;  /* 0x015400007230b984 */ /* 0x000e680000000c00 */
[----:B-1----:R4:W-:Y:S02]  /*bc80*/  @!P3 STG.E.128 desc[UR42][R54.64+0x80], R48 ;  /* 0x000080303600b986 */ /* 0x0029e4000c101d2a */
.L_x_376:
[----:B------:R-:W-:Y:S05]  /*bc90*/  BSYNC B0 ;  /* 0x0000000000007941 */ /* 0x000fea0003800000 */
.L_x_375:
[----:B------:R-:W-:Y:S01]  /*bca0*/  ISETP.GE.AND P3, PT, R234, R118, PT ;  /* 0x00000076ea00720c */ /* 0x000fe20003f66270 */
[----:B------:R-:W-:-:S12]  /*bcb0*/  BSSY B0, `(.L_x_377) ;  /* 0x0000011000007945 */ /* 0x000fd80003800000 */
[----:B------:R-:W-:Y:S05]  /*bcc0*/  @P3 BRA `(.L_x_378) ;  /* 0x00000000003c3947 */ /* 0x000fea0003800000 */
[----:B---34-:R-:W-:Y:S01]  /*bcd0*/  IADD3 R51, P3, R52, 0x40, RZ ;  /* 0x0000004034337810 */ /* 0x018fe20007f7e0ff */
[----:B-1----:R-:W-:Y:S02]  /*bce0*/  IMAD.MOV.U32 R48, RZ, RZ, R98 ;  /* 0x000000ffff307224 */ /* 0x002fe400078e0062 */
[----:B------:R-:W-:Y:S01]  /*bcf0*/  IMAD.MOV.U32 R49, RZ, RZ, R108 ;  /* 0x000000ffff317224 */ /* 0x000fe200078e006c */
[----:B------:R-:W-:Y:S01]  /*bd00*/  IADD3.X R50, RZ, R53, RZ, P3, !PT ;  /* 0x00000035ff327210 */ /* 0x000fe20001ffe4ff */
        /* <DEDUP_REMOVED lines=11> */
.L_x_378:
[----:B------:R-:W-:Y:S05]  /*bdc0*/  BSYNC B0 ;  /* 0x0000000000007941 */ /* 0x000fea0003800000 */
.L_x_377:
[----:B------:R-:W-:Y:S01]  /*bdd0*/  ISETP.GE.AND P3, PT, R235, R118, PT ;  /* 0x00000076eb00720c */ /* 0x000fe20003f66270 */
[----:B------:R-:W-:-:S12]  /*bde0*/  BSSY B0, `(.L_x_379) ;  /* 0x0000011000007945 */ /* 0x000fd80003800000 */
[----:B------:R-:W-:Y:S05]  /*bdf0*/  @P3 BRA `(.L_x_380) ;  /* 0x00000000003c3947 */ /* 0x000fea0003800000 */
[----:B-1-34-:R-:W-:Y:S01]  /*be00*/  IADD3 R51, P3, R52, 0x60, RZ ;  /* 0x0000006034337810 */ /* 0x01afe20007f7e0ff */
[----:B------:R-:W-:Y:S01]  /*be10*/  IMAD.MOV.U32 R49, RZ, RZ, R108 ;  /* 0x000000ffff317224 */ /* 0x000fe200078e006c */
[----:B------:R-:W-:-:S03]  /*be20*/  MOV R48, R98 ;  /* 0x0000006200307202 */ /* 0x000fc60000000f00 */
[----:B------:R-:W-:Y:S02]  /*be30*/  IMAD.X R52, RZ, RZ, R53, P3 ;  /* 0x000000ffff347224 */ /* 0x000fe400018e0635 */
[----:B------:R-:W-:-:S04]  /*be40*/  IMAD.WIDE.U32 R48, R51, UR36, R48 ;  /* 0x0000002433307c25 */ /* 0x000fc8000f8e0030 */
[----:B------:R-:W-:-:S04]  /*be50*/  IMAD R52, R52, UR36, RZ ;  /* 0x0000002434347c24 */ /* 0x000fc8000f8e02ff */
        /* <DEDUP_REMOVED lines=9> */
.L_x_380:
[----:B------:R-:W-:Y:S05]  /*bef0*/  BSYNC B0 ;  /* 0x0000000000007941 */ /* 0x000fea0003800000 */
.L_x_379:
[----:B------:R-:W-:Y:S01]  /*bf00*/  @!PT LDS RZ, [RZ] ;  /* 0x00000000fffff984 */ /* 0x000fe20000000800 */
[----:B------:R-:W-:Y:S01]  /*bf10*/  @!PT LDS RZ, [RZ] ;  /* 0x00000000fffff984 */ /* 0x000fe20000000800 */
[----:B------:R-:W-:Y:S01]  /*bf20*/  @!PT LDS RZ, [RZ] ;  /* 0x00000000fffff984 */ /* 0x000fe20000000800 */
[----:B------:R-:W-:Y:S01]  /*bf30*/  @!PT LDS RZ, [RZ] ;  /* 0x00000000fffff984 */ /* 0x000fe20000000800 */
[----:B------:R5:W-:Y:S06]  /*bf40*/  MEMBAR.ALL.CTA ;  /* 0x0000000000007992 */ /* 0x000bec0000008000 */
[----:B-----5:R-:W5:Y:S01]  /*bf50*/  FENCE.VIEW.ASYNC.S ;  /* 0x00000000000073c6 */ /* 0x020f620000000000 */
[----:B0-2---:R-:W-:Y:S01]  /*bf60*/  @!P2 VIADD R109, R109, 0x388c0 ;  /* 0x000388c06d6da836 */ /* 0x005fe20000000000 */
[----:B-----5:R0:W-:Y:S01]  /*bf70*/  BAR.SYNC.DEFER_BLOCKING R131, 0x80 ;  /* 0x000200830000751d */ /* 0x0201e20000010000 */
[----:B------:R-:W-:Y:S01]  /*bf80*/  ISETP.NE.AND P3, PT, R110, RZ, PT ;  /* 0x000000ff6e00720c */ /* 0x000fe20003f65270 */
[----:B------:R-:W-:-:S02]  /*bf90*/  VIADD R232, R232, 0x1 ;  /* 0x00000001e8e87836 */ /* 0x000fc40000000000 */
[----:B------:R-:W-:-:S04]  /*bfa0*/  @!P2 PRMT R109, RZ, 0x654, R109 ;  /* 0x00000654ff6da816 */ /* 0x000fc8000000006d */
[----:B------:R0:W-:Y:S01]  /*bfb0*/  @!P2 SYNCS.ARRIVE.TRANS64.RED.A1T0 RZ, [R109+URZ], RZ ;  /* 0x000000ff6dffa9a7 */ /* 0x0001e2000810043f */
[----:B------:R-:W-:-:S04]  /*bfc0*/  ISETP.NE.AND P2, PT, R232, 0x2, PT ;  /* 0x00000002e800780c */ /* 0x000fc80003f45270 */
[----:B-1-34-:R-:W-:Y:S02]  /*bfd0*/  SEL R48, RZ, 0x1, P2 ;  /* 0x00000001ff307807 */ /* 0x01afe40001000000 */
[----:B------:R-:W-:Y:S02]  /*bfe0*/  SEL R232, R232, RZ, P2 ;  /* 0x000000ffe8e87207 */ /* 0x000fe40001000000 */
[----:B------:R-:W-:Y:S01]  /*bff0*/  LOP3.LUT R237, R237, R48, RZ, 0x3c, !PT ;  /* 0x00000030eded7212 */ /* 0x000fe200078e3cff */
[----:B0-----:R-:W-:Y:S06]  /*c000*/  @P3 BRA `(.L_x_381) ;  /* 0xffffff6000ec3947 */ /* 0x001fec000383ffff */
[----:B------:R-:W0:Y:S01]  /*c010*/  S2R R49, SR_TID.X ;  /* 0x0000000000317919 */ /* 0x000e220000002100 */
[----:B------:R-:W-:Y:S02]  /*c020*/  PLOP3.LUT P0, PT, PT, PT, PT, 0x8, 0x0 ;  /* 0x000000000000781c */ /* 0x000fe40003f0e170 */
[----:B0-----:R-:W-:-:S04]  /*c030*/  SHF.R.U32.HI R49, RZ, 0x7, R49 ;  /* 0x00000007ff317819 */ /* 0x001fc80000011631 */
[----:B------:R-:W-:-:S13]  /*c040*/  ISETP.NE.AND P3, PT, R49, 0x1, PT ;  /* 0x000000013100780c */ /* 0x000fda0003f65270 */
[----:B------:R-:W-:Y:S06]  /*c050*/  @!P3 BAR.ARV 0x9, 0x100 ;  /* 0x024400000000bb1d */ /* 0x000fec0000002000 */
.L_x_293:
[----:B------:R-:W0:Y:S01]  /*c060*/  LDC R0, c[0x0][0x428] ;  /* 0x00010a00ff007b82 */ /* 0x000e220000000800 */
[----:B------:R-:W-:Y:S02]  /*c070*/  MOV R26, R126 ;  /* 0x0000007e001a7202 */ /* 0x000fe40000000f00 */
[----:B------:R-:W-:Y:S02]  /*c080*/  CS2R R154, SRZ ;  /* 0x00000000009a7805 */ /* 0x000fe4000001ff00 */
[----:B------:R-:W-:Y:S01]  /*c090*/  ISETP.GE.AND P2, PT, R127, 0x1, PT ;  /* 0x000000017f00780c */ /* 0x000fe20003f46270 */
[----:B------:R-:W-:Y:S01]  /*c0a0*/  IMAD.MOV.U32 R151, RZ, RZ, RZ ;  /* 0x000000ffff977224 */ /* 0x000fe200078e00ff */
[----:B------:R-:W-:Y:S02]  /*c0b0*/  PLOP3.LUT P1, PT, PT, PT, PT, 0x80, 0x0 ;  /* 0x000000000000781c */ /* 0x000fe40003f2f070 */
[----:B------:R-:W-:Y:S02]  /*c0c0*/  CS2R R114, SRZ ;  /* 0x0000000000727805 */ /* 0x000fe4000001ff00 */
[----:B------:R-:W-:-:S02]  /*c0d0*/  CS2R R116, SRZ ;  /* 0x0000000000747805 */ /* 0x000fc4000001ff00 */
[----:B------:R-:W-:Y:S01]  /*c0e0*/  CS2R R112, SRZ ;  /* 0x0000000000707805 */ /* 0x000fe2000001ff00 */
[----:B------:R-:W-:Y:S01]  /*c0f0*/  IMAD.MOV.U32 R138, RZ, RZ, RZ ;  /* 0x000000ffff8a7224 */ /* 0x000fe200078e00ff */
[----:B------:R-:W-:Y:S01]  /*c100*/  CS2R R106, SRZ ;  /* 0x00000000006a7805 */ /* 0x000fe2000001ff00 */
[----:B------:R-:W-:Y:S01]  /*c110*/  IMAD.MOV.U32 R134, RZ, RZ, RZ ;  /* 0x000000ffff867224 */ /* 0x000fe200078e00ff */
[----:B------:R-:W-:Y:S02]  /*c120*/  CS2R R102, SRZ ;  /* 0x0000000000667805 */ /* 0x000fe4000001ff00 */
[----:B------:R-:W-:Y:S02]  /*c130*/  CS2R R108, SRZ ;  /* 0x00000000006c7805 */ /* 0x000fe4000001ff00 */
[----:B------:R-:W-:Y:S02]  /*c140*/  CS2R R104, SRZ ;  /* 0x0000000000687805 */ /* 0x000fe4000001ff00 */
[----:B------:R-:W-:-:S02]  /*c150*/  MOV R122, RZ ;  /* 0x000000ff007a7202 */ /* 0x000fc40000000f00 */
[----:B------:R-:W-:Y:S01]  /*c160*/  CS2R R98, SRZ ;  /* 0x0000000000627805 */ /* 0x000fe2000001ff00 */
[----:B------:R-:W-:Y:S01]  /*c170*/  IMAD.MOV.U32 R118, RZ, RZ, RZ ;  /* 0x000000ffff767224 */ /* 0x000fe200078e00ff */
[----:B------:R-:W-:Y:S02]  /*c180*/  CS2R R94, SRZ ;  /* 0x00000000005e7805 */ /* 0x000fe4000001ff00 */
[----:B------:R-:W-:Y:S02]  /*c190*/  CS2R R100, SRZ ;  /* 0x0000000000647805 */ /* 0x000fe4000001ff00 */
[----:B------:R-:W-:Y:S02]  /*c1a0*/  CS2R R96, SRZ ;  /* 0x0000000000607805 */ /* 0x000fe4000001ff00 */
[----:B------:R-:W-:Y:S02]  /*c1b0*/  CS2R R158, SRZ ;  /* 0x00000000009e7805 */ /* 0x000fe4000001ff00 */
[----:B------:R-:W-:-:S02]  /*c1c0*/  CS2R R90, SRZ ;  /* 0x00000000005a7805 */ /* 0x000fc4000001ff00 */
[----:B------:R-:W-:Y:S02]  /*c1d0*/  CS2R R86, SRZ ;  /* 0x0000000000567805 */ /* 0x000fe4000001ff00 */
[----:B0-----:R-:W-:Y:S02]  /*c1e0*/  ISETP.NE.AND P3, PT, R0, 0x1, PT ;  /* 0x000000010000780c */ /* 0x001fe40003f65270 */
[----:B------:R-:W-:Y:S02]  /*c1f0*/  CS2R R92, SRZ ;  /* 0x00000000005c7805 */ /* 0x000fe4000001ff00 */
[----:B------:R-:W-:Y:S02]  /*c200*/  CS2R R88, SRZ ;  /* 0x0000000000587805 */ /* 0x000fe4000001ff00 */
[----:B------:R-:W-:Y:S02]  /*c210*/  CS2R R156, SRZ ;  /* 0x00000000009c7805 */ /* 0x000fe4000001ff00 */
[----:B------:R-:W-:-:S02]  /*c220*/  CS2R R82, SRZ ;  /* 0x0000000000527805 */ /* 0x000fc4000001ff00 */
[----:B------:R-:W-:Y:S02]  /*c230*/  CS2R R84, SRZ ;  /* 0x0000000000547805 */ /* 0x000fe4000001ff00 */
[----:B------:R-:W-:Y:S01]  /*c240*/  CS2R R80, SRZ ;  /* 0x0000000000507805 */ /* 0x000fe2000001ff00 */
[----:B------:R-:W-:Y:S01]  /*c250*/  IMAD.MOV.U32 R163, RZ, RZ, RZ ;  /* 0x000000ffffa37224 */ /* 0x000fe200078e00ff */
[----:B------:R-:W-:Y:S01]  /*c260*/  MOV R63, RZ ;  /* 0x000000ff003f7202 */ /* 0x000fe20000000f00 */
[----:B------:R-:W-:Y:S01]  /*c270*/  IMAD.MOV.U32 R110, RZ, RZ, RZ ;  /* 0x000000ffff6e7224 */ /* 0x000fe200078e00ff */
[----:B------:R-:W-:Y:S02]  /*c280*/  CS2R R76, SRZ ;  /* 0x00000000004c7805 */ /* 0x000fe4000001ff00 */
[----:B------:R-:W-:Y:S02]  /*c290*/  CS2R R72, SRZ ;  /* 0x0000000000487805 */ /* 0x000fe4000001ff00 */
[----:B------:R-:W-:Y:S01]  /*c2a0*/  CS2R R148, SRZ ;  /* 0x0000000000947805 */ /* 0x000fe2000001ff00 */
[----:B------:R-:W0:Y:S01]  /*c2b0*/  @P3 LDC R3, c[0x0][0x42c] ;  /* 0x00010b00ff033b82 */ /* 0x000e220000000800 */
[----:B------:R-:W-:-:S02]  /*c2c0*/  CS2R R58, SRZ ;  /* 0x00000000003a7805 */ /* 0x000fc4000001ff00 */
[----:B------:R-:W-:Y:S02]  /*c2d0*/  CS2R R50, SRZ ;  /* 0x0000000000327805 */ /* 0x000fe4000001ff00 */
[----:B------:R-:W-:Y:S02]  /*c2e0*/  CS2R R68, SRZ ;  /* 0x0000000000447805 */ /* 0x000fe4000001ff00 */
[----:B------:R-:W-:Y:S01]  /*c2f0*/  CS2R R64, SRZ ;  /* 0x0000000000407805 */ /* 0x000fe2000001ff00 */
[----:B------:R-:W-:Y:S01]  /*c300*/  IMAD.MOV.U32 R161, RZ, RZ, RZ ;  /* 0x000000ffffa17224 */ /* 0x000fe200078e00ff */
[----:B------:R-:W-:Y:S02]  /*c310*/  CS2R R78, SRZ ;  /* 0x00000000004e7805 */ /* 0x000fe4000001ff00 */
[----:B------:R-:W-:Y:S01]  /*c320*/  CS2R R60, SRZ ;  /* 0x00000000003c7805 */ /* 0x000fe2000001ff00 */
[----:B------:R-:W1:Y:S01]  /*c330*/  @P3 LDC R0, c[0x0][0x430] ;  /* 0x00010c00ff003b82 */ /* 0x000e620000000800 */
[----:B------:R-:W-:-:S02]  /*c340*/  CS2R R52, SRZ ;  /* 0x0000000000347805 */ /* 0x000fc4000001ff00 */
[----:B------:R-:W-:Y:S02]  /*c350*/  CS2R R74, SRZ ;  /* 0x00000000004a7805 */ /* 0x000fe4000001ff00 */
[----:B------:R-:W-:Y:S02]  /*c360*/  CS2R R56, SRZ ;  /* 0x0000000000387805 */ /* 0x000fe4000001ff00 */
[----:B------:R-:W-:Y:S02]  /*c370*/  CS2R R48, SRZ ;  /* 0x0000000000307805 */ /* 0x000fe4000001ff00 */
[----:B------:R-:W-:Y:S01]  /*c380*/  CS2R R38, SRZ ;  /* 0x0000000000267805 */ /* 0x000fe2000001ff00 */
[----:B------:R-:W-:Y:S01]  /*c390*/  IMAD.MOV.U32 R71, RZ, RZ, RZ ;  /* 0x000000ffff477224 */ /* 0x000fe200078e00ff */
[----:B------:R-:W-:Y:S02]  /*c3a0*/  CS2R R44, SRZ ;  /* 0x00000000002c7805 */ /* 0x000fe4000001ff00 */
[----:B------:R-:W-:Y:S01]  /*c3b0*/  CS2R R40, SRZ ;  /* 0x0000000000287805 */ /* 0x000fe2000001ff00 */
[----:B------:R-:W-:Y:S01]  /*c3c0*/  IMAD.MOV.U32 R54, RZ, RZ, RZ ;  /* 0x000000ffff367224 */ /* 0x000fe200078e00ff */
[----:B------:R-:W-:-:S02]  /*c3d0*/  MOV R67, RZ ;  /* 0x000000ff00437202 */ /* 0x000fc40000000f00 */
[----:B------:R-:W-:Y:S02]  /*c3e0*/  CS2R R36, SRZ ;  /* 0x0000000000247805 */ /* 0x000fe4000001ff00 */
[----:B------:R-:W-:Y:S02]  /*c3f0*/  CS2R R32, SRZ ;  /* 0x0000000000207805 */ /* 0x000fe4000001ff00 */
[----:B------:R-:W-:Y:S02]  /*c400*/  CS2R R42, SRZ ;  /* 0x00000000002a7805 */ /* 0x000fe4000001ff00 */
[----:B------:R-:W-:Y:S02]  /*c410*/  CS2R R30, SRZ ;  /* 0x00000000001e7805 */ /* 0x000fe4000001ff00 */
[----:B------:R-:W-:Y:S01]  /*c420*/  CS2R R28, SRZ ;  /* 0x00000000001c7805 */ /* 0x000fe2000001ff00 */
[----:B0-----:R-:W-:Y:S01]  /*c430*/  @P3 IMAD.HI.U32 R3, R126, R3, RZ ;  /* 0x000000037e033227 */ /* 0x001fe200078e00ff */
[----:B------:R-:W-:-:S02]  /*c440*/  CS2R R12, SRZ ;  /* 0x00000000000c7805 */ /* 0x000fc4000001ff00 */
[----:B------:R-:W-:Y:S02]  /*c450*/  CS2R R144, SRZ ;  /* 0x0000000000907805 */ /* 0x000fe4000001ff00 */
[----:B------:R-:W-:Y:S02]  /*c460*/  CS2R R24, SRZ ;  /* 0x0000000000187805 */ /* 0x000fe4000001ff00 */
[----:B------:R-:W-:Y:S02]  /*c470*/  CS2R R14, SRZ ;  /* 0x00000000000e7805 */ /* 0x000fe4000001ff00 */
[----:B------:R-:W-:Y:S02]  /*c480*/  CS2R R46, SRZ ;  /* 0x00000000002e7805 */ /* 0x000fe4000001ff00 */
[----:B------:R-:W-:Y:S02]  /*c490*/  CS2R R34, SRZ ;  /* 0x0000000000227805 */ /* 0x000fe4000001ff00 */
[----:B------:R-:W-:-:S02]  /*c4a0*/  CS2R R20, SRZ ;  /* 0x0000000000147805 */ /* 0x000fc4000001ff00 */
[----:B-1----:R-:W-:Y:S02]  /*c4b0*/  @P3 SHF.R.U32.HI R26, RZ, R0, R3 ;  /* 0x00000000ff1a3219 */ /* 0x002fe40000011603 */
[----:B------:R-:W-:Y:S02]  /*c4c0*/  CS2R R10, SRZ ;  /* 0x00000000000a7805 */ /* 0x000fe4000001ff00 */
[----:B------:R-:W-:Y:S02]  /*c4d0*/  CS2R R132, SRZ ;  /* 0x0000000000847805 */ /* 0x000fe4000001ff00 */
[----:B------:R-:W-:Y:S02]  /*c4e0*/  CS2R R8, SRZ ;  /* 0x0000000000087805 */ /* 0x000fe4000001ff00 */
[----:B------:R-:W-:Y:S01]  /*c4f0*/  CS2R R140, SRZ ;  /* 0x00000000008c7805 */ /* 0x000fe2000001ff00 */
[----:B------:R0:W-:Y:S01]  /*c500*/  STL [R1+0x30], R26 ;  /* 0x0000301a01007387 */ /* 0x0001e20000100800 */
[----:B------:R-:W-:-:S02]  /*c510*/  CS2R R128, SRZ ;  /* 0x0000000000807805 */ /* 0x000fc4000001ff00 */
[----:B------:R-:W-:Y:S02]  /*c520*/  CS2R R6, SRZ ;  /* 0x0000000000067805 */ /* 0x000fe4000001ff00 */
[----:B------:R-:W-:Y:S02]  /*c530*/  CS2R R136, SRZ ;  /* 0x0000000000887805 */ /* 0x000fe4000001ff00 */
[----:B------:R-:W-:Y:S01]  /*c540*/  CS2R R120, SRZ ;  /* 0x0000000000787805 */ /* 0x000fe2000001ff00 */
[----:B------:R-:W-:Y:S02]  /*c550*/  IMAD.MOV.U32 R4, RZ, RZ, RZ ;  /* 0x000000ffff047224 */ /* 0x000fe400078e00ff */
[----:B------:R-:W-:Y:S01]  /*c560*/  IMAD.MOV.U32 R3, RZ, RZ, RZ ;  /* 0x000000ffff037224 */ /* 0x000fe200078e00ff */
[----:B0-----:R-:W-:Y:S06]  /*c570*/  @P0 BRA `(.L_x_382) ;  /* 0x00000000000c0947 */ /* 0x001fec0003800000 */
[----:B------:R-:W0:Y:S01]  /*c580*/  FENCE.VIEW.ASYNC.G ;  /* 0x00000000000073c6 */ /* 0x000e220000000100 */
[----:B------:R-:W-:Y:S05]  /*c590*/  WARPSYNC.ALL ;  /* 0x0000000000007948 */ /* 0x000fea0003800000 */
[----:B0-----:R-:W-:Y:S06]  /*c5a0*/  BAR.ARV 0xc, 0x180 ;  /* 0x0306000000007b1d */ /* 0x001fec0000002000 */
.L_x_382:
[----:B------:R-:W-:Y:S01]  /*c5b0*/  IMAD.MOV.U32 R5, RZ, RZ, RZ ;  /* 0x000000ffff057224 */ /* 0x000fe200078e00ff */
[----:B------:R-:W-:Y:S01]  /*c5c0*/  MOV R0, RZ ;  /* 0x000000ff00007202 */ /* 0x000fe20000000f00 */
[----:B------:R-:W-:Y:S06]  /*c5d0*/  @!P2 BRA `(.L_x_383) ;  /* 0x000000e4007ca947 */ /* 0x000fec0003800000 */
[----:B------:R-:W0:Y:S01]  /*c5e0*/  S2R R2, SR_TID.X ;  /* 0x0000000000027919 */ /* 0x000e220000002100 */
[----:B------:R-:W-:Y:S01]  /*c5f0*/  UMOV UR4, 0xffffffff ;  /* 0xffffffff00047882 */ /* 0x000fe20000000000 */
[----:B0-----:R-:W-:-:S05]  /*c600*/  VIADD R30, R2, 0xffffff80 ;  /* 0xffffff80021e7836 */ /* 0x001fca0000000000 */
[----:B------:R-:W-:-:S04]  /*c610*/  SHF.R.S32.HI R33, RZ, 0x1f, R30 ;  /* 0x0000001fff217819 */ /* 0x000fc8000001141e */
[----:B------:R-:W-:-:S04]  /*c620*/  LEA.HI R31, R33, R30, RZ, 0x7 ;  /* 0x0000001e211f7211 */ /* 0x000fc800078f38ff */
[----:B------:R-:W-:Y:S01]  /*c630*/  SHF.R.S32.HI R13, RZ, 0x7, R31 ;  /* 0x00000007ff0d7819 */ /* 0x000fe2000001141f */
[----:B------:R-:W-:Y:S06]  /*c640*/  BRA.DIV UR4, `(.L_x_384) ;  /* 0x0000018a04d87947 */ /* 0x000fec000b800000 */
[----:B------:R-:W0:Y:S04]  /*c650*/  SHFL.IDX PT, R0, R13, RZ, 0x1f ;  /* 0x00001fff0d007589 */ /* 0x000e2800000e0000 */
[----:B0-----:R0:W-:Y:S02]  /*c660*/  STL [R1+0x8], R0 ;  /* 0x0000080001007387 */ /* 0x0011e40000100800 */
.L_x_603:
[----:B------:R-:W0:Y:S02]  /*c670*/  LDL R2, [R1+0x8] ;  /* 0x0000080001027983 */ /* 0x000e240000100800 */
[----:B0-----:R-:W-:-:S04]  /*c680*/  LEA.HI R0, R2, R2, RZ, 0x1 ;  /* 0x0000000202007211 */ /* 0x001fc800078f08ff */
[----:B------:R-:W-:-:S05]  /*c690*/  LOP3.LUT R0, R0, 0x1e, RZ, 0xc0, !PT ;  /* 0x0000001e00007812 */ /* 0x000fca00078ec0ff */
[----:B------:R-:W-:Y:S02]  /*c6a0*/  IMAD.IADD R0, R2, 0x1, -R0 ;  /* 0x0000000102007824 */ /* 0x000fe400078e0a00 */
[----:B------:R-:W-:-:S03]  /*c6b0*/  IMAD.U32 R2, RZ, RZ, UR46 ;  /* 0x0000002eff027e24 */ /* 0x000fc6000f8e00ff */
[----:B------:R-:W-:Y:S02]  /*c6c0*/  LEA R0, R0, UR46, 0xd ;  /* 0x0000002e00007c11 */ /* 0x000fe4000f8e68ff */
[----:B------:R-:W-:Y:S02]  /*c6d0*/  LOP3.LUT P0, RZ, R2, 0x3ff, RZ, 0xc0, !PT ;  /* 0x000003ff02ff7812 */ /* 0x000fe4000780c0ff */
[----:B------:R-:W-:Y:S02]  /*c6e0*/  SHF.R.U32.HI R0, RZ, 0x4, R0 ;  /* 0x00000004ff007819 */ /* 0x000fe40000011600 */
[----:B------:R-:W-:Y:S02]  /*c6f0*/  P2R R24, PR, RZ, 0x1 ;  /* 0x00000001ff187803 */ /* 0x000fe40000000000 */
[----:B------:R-:W-:-:S07]  /*c700*/  LOP3.LUT R32, R0, 0x3fff, RZ, 0xc0, !PT ;  /* 0x00003fff00207812 */ /* 0x000fce00078ec0ff */
[----:B------:R-:W-:Y:S05]  /*c710*/  @!P0 BRA `(.L_x_385) ;  /* 0x0000000000408947 */ /* 0x000fea0003800000 */
[----:B------:R-:W-:Y:S01]  /*c720*/  MOV R0, 0x0 ;  /* 0x0000000000007802 */ /* 0x000fe20000000f00 */
[----:B------:R-:W-:Y:S01]  /*c730*/  ULDC.64 UR4, c[0x4][0x1c8] ;  /* 0x0100720000047ab9 */ /* 0x000fe20000000a00 */
[----:B------:R-:W-:Y:S01]  /*c740*/  ULDC.64 UR6, c[0x4][0x1d0] ;  /* 0x0100740000067ab9 */ /* 0x000fe20000000a00 */
[----:B------:R-:W-:Y:S01]  /*c750*/  MOV R4, UR4 ;  /* 0x0000000400047c02 */ /* 0x000fe20008000f00 */
[----:B------:R0:W2:Y:S01]  /*c760*/  LDC.64 R2, c[0x4][R0] ;  /* 0x0100000000027b82 */ /* 0x0000a20000000a00 */
[----:B------:R-:W-:Y:S01]  /*c770*/  IMAD.U32 R5, RZ, RZ, UR5 ;  /* 0x00000005ff057e24 */ /* 0x000fe2000f8e00ff */
[----:B------:R-:W-:Y:S01]  /*c780*/  ULDC.64 UR4, c[0x4][0xa0] ;  /* 0x0100280000047ab9 */ /* 0x000fe20000000a00 */
[----:B------:R-:W-:Y:S01]  /*c790*/  IMAD.U32 R6, RZ, RZ, UR6 ;  /* 0x00000006ff067e24 */ /* 0x000fe2000f8e00ff */
[----:B------:R-:W-:Y:S01]  /*c7a0*/  MOV R10, UR4 ;  /* 0x00000004000a7c02 */ /* 0x000fe20008000f00 */
[----:B------:R-:W-:Y:S01]  /*c7b0*/  IMAD.U32 R7, RZ, RZ, UR7 ;  /* 0x00000007ff077e24 */ /* 0x000fe2000f8e00ff */
[----:B------:R-:W-:Y:S01]  /*c7c0*/  MOV R13, RZ ;  /* 0x000000ff000d7202 */ /* 0x000fe20000000f00 */
[----:B------:R-:W-:-:S02]  /*c7d0*/  IMAD.U32 R11, RZ, RZ, UR5 ;  /* 0x00000005ff0b7e24 */ /* 0x000fc4000f8e00ff */
[----:B------:R-:W-:Y:S02]  /*c7e0*/  IMAD.MOV.U32 R8, RZ, RZ, 0x70 ;  /* 0x00000070ff087424 */ /* 0x000fe400078e00ff */
[----:B0-----:R-:W-:-:S07]  /*c7f0*/  IMAD.MOV.U32 R12, RZ, RZ, 0x1 ;  /* 0x00000001ff0c7424 */ /* 0x001fce00078e00ff */
[----:B------:R-:W-:-:S07]  /*c800*/  LEPC R20, `(.L_x_385) ;  /* 0x000000001014794e */ /* 0x000fce0000000000 */
[----:B-12--5:R-:W-:Y:S05]  /*c810*/  CALL.ABS.NOINC R2 ;  /* 0x0000000002007343 */ /* 0x026fea0003c00000 */
.L_x_385:
[----:B------:R-:W2:Y:S01]  /*c820*/  LDL R2, [R1+0x38] ;  /* 0x0000380001027983 */ /* 0x000ea20000100800 */
[----:B------:R-:W-:Y:S01]  /*c830*/  ULDC.64 UR4, c[0x0][0x990] ;  /* 0x0002640000047ab9 */ /* 0x000fe20000000a00 */
[----:B------:R-:W-:Y:S02]  /*c840*/  ULDC.64 UR6, c[0x0][0x998] ;  /* 0x0002660000067ab9 */ /* 0x000fe40000000a00 */
[----:B------:R-:W3:Y:S01]  /*c850*/  LDL R20, [R1+0x1c] ;  /* 0x00001c0001147983 */ /* 0x000ee20000100800 */
[----:B------:R-:W-:Y:S02]  /*c860*/  ISETP.NE.U32.AND P0, PT, RZ, UR4, PT ;  /* 0x00000004ff007c0c */ /* 0x000fe4000bf05070 */
[----:B------:R-:W-:Y:S02]  /*c870*/  ISETP.NE.U32.AND P1, PT, RZ, UR6, PT ;  /* 0x00000006ff007c0c */ /* 0x000fe4000bf25070 */
[----:B------:R-:W-:Y:S02]  /*c880*/  ISETP.NE.AND.EX P0, PT, RZ, UR5, PT, P0 ;  /* 0x00000005ff007c0c */ /* 0x000fe4000bf05300 */
[----:B------:R-:W-:-:S11]  /*c890*/  ISETP.NE.AND.EX P1, PT, RZ, UR7, PT, P1 ;  /* 0x00000007ff007c0c */ /* 0x000fd6000bf25310 */
[----:B------:R-:W2:Y:S01]  /*c8a0*/  @P0 LDC.64 R8, c[0x0][0x9a8] ;  /* 0x00026a00ff080b82 */ /* 0x000ea20000000a00 */
[----:B------:R-:W-:-:S07]  /*c8b0*/  @P0 SHF.R.S32.HI R7, RZ, 0x1f, R26 ;  /* 0x0000001fff070819 */ /* 0x000fce000001141a */
[----:B------:R-:W0:Y:S08]  /*c8c0*/  @P1 LDC.64 R10, c[0x0][0x9b8] ;  /* 0x00026e00ff0a1b82 */ /* 0x000e300000000a00 */
[----:B-1----:R-:W1:Y:S08]  /*c8d0*/  @P1 LDC.64 R14, c[0x0][0x9c0] ;  /* 0x00027000ff0e1b82 */ /* 0x002e700000000a00 */
[----:B------:R-:W4:Y:S01]  /*c8e0*/  @P0 LDC.64 R12, c[0x0][0x9b0] ;  /* 0x00026c00ff0c0b82 */ /* 0x000f220000000a00 */
[----:B--2---:R-:W-:-:S02]  /*c8f0*/  @P0 IMAD R0, R2, R8, RZ ;  /* 0x0000000802000224 */ /* 0x004fc400078e02ff */
[----:B0-----:R-:W-:Y:S02]  /*c900*/  @P1 IMAD R4, R2, R10, RZ ;  /* 0x0000000a02041224 */ /* 0x001fe400078e02ff */
[C---:B---3--:R-:W-:Y:S02]  /*c910*/  @P0 IMAD R9, R20.reuse, R9, R0 ;  /* 0x0000000914090224 */ /* 0x048fe400078e0200 */
[----:B------:R-:W-:-:S04]  /*c920*/  @P0 IMAD.WIDE.U32 R2, R20, R8, RZ ;  /* 0x0000000814020225 */ /* 0x000fc800078e00ff */
[----:B------:R-:W-:Y:S01]  /*c930*/  @P0 IMAD.IADD R3, R3, 0x1, R9 ;  /* 0x0000000103030824 */ /* 0x000fe200078e0209 */
[----:B------:R-:W-:Y:S01]  /*c940*/  @P1 SHF.R.S32.HI R9, RZ, 0x1f, R26 ;  /* 0x0000001fff091819 */ /* 0x000fe2000001141a */
[C---:B------:R-:W-:Y:S02]  /*c950*/  @P1 IMAD R11, R20.reuse, R11, R4 ;  /* 0x0000000b140b1224 */ /* 0x040fe400078e0204 */
[----:B------:R-:W-:-:S04]  /*c960*/  @P1 IMAD.WIDE.U32 R4, R20, R10, RZ ;  /* 0x0000000a14041225 */ /* 0x000fc800078e00ff */
[----:B-1----:R-:W-:Y:S02]  /*c970*/  @P1 IMAD R6, R9, R14, RZ ;  /* 0x0000000e09061224 */ /* 0x002fe400078e02ff */
[-C--:B----4-:R-:W-:Y:S02]  /*c980*/  @P0 IMAD R0, R7, R12.reuse, RZ ;  /* 0x0000000c07000224 */ /* 0x090fe400078e02ff */
[----:B------:R-:W-:Y:S02]  /*c990*/  @P1 IMAD.IADD R5, R5, 0x1, R11 ;  /* 0x0000000105051824 */ /* 0x000fe400078e020b */
[C---:B------:R-:W-:Y:S02]  /*c9a0*/  @P1 IMAD R11, R26.reuse, R15, R6 ;  /* 0x0000000f1a0b1224 */ /* 0x040fe400078e0206 */
[C---:B------:R-:W-:Y:S02]  /*c9b0*/  @P0 IMAD R9, R26.reuse, R13, R0 ;  /* 0x0000000d1a090224 */ /* 0x040fe400078e0200 */
[----:B------:R-:W-:-:S04]  /*c9c0*/  @P0 IMAD.WIDE.U32 R2, R26, R12, R2 ;  /* 0x0000000c1a020225 */ /* 0x000fc800078e0002 */
[----:B------:R-:W-:Y:S01]  /*c9d0*/  @P1 IMAD.WIDE.U32 R6, R26, R14, R4 ;  /* 0x0000000e1a061225 */ /* 0x000fe200078e0004 */
[----:B------:R-:W-:Y:S01]  /*c9e0*/  @P0 LEA R4, P2, R2, UR4, 0x2 ;  /* 0x0000000402040c11 */ /* 0x000fe2000f8410ff */
[----:B------:R-:W-:Y:S02]  /*c9f0*/  ULDC UR4, c[0x0][0x3d4] ;  /* 0x0000f50000047ab9 */ /* 0x000fe40000000800 */
[----:B------:R-:W-:Y:S01]  /*ca00*/  @P0 IMAD.IADD R5, R3, 0x1, R9 ;  /* 0x0000000103050824 */ /* 0x000fe200078e0209 */
[----:B------:R-:W-:Y:S01]  /*ca10*/  @P1 IADD3 R3, R7, R11, RZ ;  /* 0x0000000b07031210 */ /* 0x000fe20007ffe0ff */
[----:B------:R-:W-:Y:S01]  /*ca20*/  IMAD.MOV.U32 R0, RZ, RZ, 0x3f800000 ;  /* 0x3f800000ff007424 */ /* 0x000fe200078e00ff */
[----:B------:R-:W-:Y:S02]  /*ca30*/  @P1 LEA R8, P3, R6, UR6, 0x2 ;  /* 0x0000000606081c11 */ /* 0x000fe4000f8610ff */
[----:B------:R-:W-:Y:S02]  /*ca40*/  @P0 LEA.HI.X R5, R2, UR5, R5, 0x2, P2 ;  /* 0x0000000502050c11 */ /* 0x000fe400090f1405 */
[----:B------:R-:W-:Y:S01]  /*ca50*/  @P1 LEA.HI.X R9, R6, UR7, R3, 0x2, P3 ;  /* 0x0000000706091c11 */ /* 0x000fe200098f1403 */
[----:B------:R-:W-:-:S04]  /*ca60*/  IMAD.MOV.U32 R3, RZ, RZ, 0x3f800000 ;  /* 0x3f800000ff037424 */ /* 0x000fc800078e00ff */
[----:B------:R-:W2:Y:S04]  /*ca70*/  @P1 LDG.E R0, desc[UR42][R8.64] ;  /* 0x0000002a08001981 */ /* 0x000ea8000c1e1900 */
[----:B------:R-:W2:Y:S01]  /*ca80*/  @P0 LDG.E R3, desc[UR42][R4.64] ;  /* 0x0000002a04030981 */ /* 0x000ea2000c1e1900 */
[----:B------:R-:W-:Y:S01]  /*ca90*/  ISETP.LT.AND P0, PT, RZ, UR4, PT ;  /* 0x00000004ff007c0c */ /* 0x000fe2000bf01270 */
[----:B------:R-:W-:Y:S01]  /*caa0*/  ULDC UR4, c[0x0][0x9d8] ;  /* 0x0002760000047ab9 */ /* 0x000fe20000000800 */
[----:B--2---:R-:W-:-:S04]  /*cab0*/  FMUL.FTZ R0, R3, R0 ;  /* 0x0000000003007220 */ /* 0x004fc80000410000 */
[----:B------:R-:W-:-:S07]  /*cac0*/  FMUL.FTZ R2, R0, UR4 ;  /* 0x0000000400027c20 */ /* 0x000fce0008410000 */
[----:B------:R-:W-:Y:S05]  /*cad0*/  @P0 BRA `(.L_x_386) ;  /* 0x0000000000400947 */ /* 0x000fea0003800000 */
[----:B------:R-:W-:-:S04]  /*cae0*/  ULEA.HI UR4, UR45, UR45, URZ, 0x1 ;  /* 0x0000002d2d047291 */ /* 0x000fc8000f8f083f */
[----:B------:R-:W-:-:S04]  /*caf0*/  ULOP3.LUT UR4, UR4, 0xfffffffe, URZ, 0xc0, !UPT ;  /* 0xfffffffe04047892 */ /* 0x000fc8000f8ec03f */
[----:B------:R-:W-:-:S06]  /*cb00*/  UIADD3 UR4, UR45, -UR4, URZ ;  /* 0x800000042d047290 */ /* 0x000fcc000fffe03f */
[----:B------:R-:W-:-:S05]  /*cb10*/  IMAD.U32 R0, RZ, RZ, UR4 ;  /* 0x00000004ff007e24 */ /* 0x000fca000f8e00ff */
[----:B------:R-:W-:-:S04]  /*cb20*/  SHF.L.U32 R0, R0, 0x1f, RZ ;  /* 0x0000001f00007819 */ /* 0x000fc800000006ff */
[----:B------:R0:W1:Y:S03]  /*cb30*/  SYNCS.PHASECHK.TRANS64.TRYWAIT P0, [R19+URZ+0x38800], R0 ;  /* 0x03880000130075a7 */ /* 0x000066000800017f */
[----:B-1----:R-:W-:Y:S05]  /*cb40*/  @!P0 NANOSLEEP.SYNCS 0x989680 ;  /* 0x009896800000895d */ /* 0x002fea0003900000 */
[----:B------:R-:W1:Y:S01]  /*cb50*/  @!P0 SYNCS.PHASECHK.TRANS64 P0, [R19+URZ+0x38800], R0 ;  /* 0x03880000130085a7 */ /* 0x000e62000800007f */
[----:B------:R-:W-:Y:S04]  /*cb60*/  BSSY B0, `(.L_x_387) ;  /* 0x0000006000007945 */ /* 0x000fe80003800000 */
[----:B-1----:R-:W-:Y:S05]  /*cb70*/  @P0 BRA `(.L_x_388) ;  /* 0x0000000000100947 */ /* 0x002fea0003800000 */
.L_x_389:
[----:B-1----:R1:W2:Y:S02]  /*cb80*/  SYNCS.PHASECHK.TRANS64.TRYWAIT P0, [R19+URZ+0x38800], R0 ;  /* 0x03880000130075a7 */ /* 0x0022a4000800017f */
[----:B--2---:R-:W-:Y:S05]  /*cb90*/  @!P0 NANOSLEEP.SYNCS 0x989680 ;  /* 0x009896800000895d */ /* 0x004fea0003900000 */
[----:B------:R-:W2:Y:S02]  /*cba0*/  @!P0 SYNCS.PHASECHK.TRANS64 P0, [R19+URZ+0x38800], R0 ;  /* 0x03880000130085a7 */ /* 0x000ea4000800007f */
[----:B--2---:R-:W-:Y:S05]  /*cbb0*/  @!P0 BRA `(.L_x_389) ;  /* 0xfffffffc00f08947 */ /* 0x004fea000383ffff */
.L_x_388:
[----:B------:R-:W-:Y:S05]  /*cbc0*/  BSYNC B0 ;  /* 0x0000000000007941 */ /* 0x000fea0003800000 */
.L_x_387:
[----:B------:R-:W-:Y:S05]  /*cbd0*/  BRA `(.L_x_390) ;  /* 0x0000007000147947 */ /* 0x000fea0003800000 */
.L_x_386:
[----:B------:R-:W-:Y:S01]  /*cbe0*/  ISETP.NE.AND P3, PT, R24, RZ, PT ;  /* 0x000000ff1800720c */ /* 0x000fe20003f65270 */
[----:B------:R-:W0:Y:S01]  /*cbf0*/  LDC.64 R28, c[0x0][0x3e0] ;  /* 0x0000f800ff1c7b82 */ /* 0x000e220000000a00 */
[----:B-----5:R-:W-:Y:S01]  /*cc00*/  SHF.R.S32.HI R0, RZ, 0x1f, R119 ;  /* 0x0000001fff007819 */ /* 0x020fe20000011477 */
[----:B------:R-:W-:Y:S01]  /*cc10*/  IMAD.MOV.U32 R9, RZ, RZ, R17 ;  /* 0x000000ffff097224 */ /* 0x000fe200078e0011 */
[----:B------:R-:W-:Y:S01]  /*cc20*/  MOV R8, R16 ;  /* 0x0000001000087202 */ /* 0x000fe20000000f00 */
[----:B------:R-:W-:Y:S01]  /*cc30*/  ULDC.64 UR4, c[0x0][0x3d8] ;  /* 0x0000f60000047ab9 */ /* 0x000fe20000000a00 */
[----:B------:R-:W-:Y:S01]  /*cc40*/  ULDC.64 UR8, c[0x0][0x3c8] ;  /* 0x0000f20000087ab9 */ /* 0x000fe20000000a00 */
[----:B------:R-:W-:Y:S01]  /*cc50*/  IMAD R6, R0, UR4, RZ ;  /* 0x0000000400067c24 */ /* 0x000fe2000f8e02ff */
[----:B------:R-:W-:Y:S01]  /*cc60*/  SHF.R.S32.HI R7, RZ, 0x1f, R18 ;  /* 0x0000001fff077819 */ /* 0x000fe20000011412 */
[----:B------:R-:W1:Y:S01]  /*cc70*/  LDC.64 R24, c[0x0][0x3c8] ;  /* 0x0000f200ff187b82 */ /* 0x000e620000000a00 */
[----:B------:R-:W-:Y:S01]  /*cc80*/  IMAD.WIDE.U32 R4, R119, UR4, R8 ;  /* 0x0000000477047c25 */ /* 0x000fe2000f8e0008 */
[----:B------:R-:W-:-:S03]  /*cc90*/  ULDC.64 UR6, c[0x0][0x3e8] ;  /* 0x0000fa0000067ab9 */ /* 0x000fc60000000a00 */
[----:B------:R-:W-:Y:S01]  /*cca0*/  IMAD R3, R119, UR5, R6 ;  /* 0x0000000577037c24 */ /* 0x000fe2000f8e0206 */
[----:B------:R-:W-:Y:S01]  /*ccb0*/  IADD3 R34, P0, R4, UR8, RZ ;  /* 0x0000000804227c10 */ /* 0x000fe2000ff1e0ff */
[----:B------:R-:W-:Y:S02]  /*ccc0*/  IMAD.MOV.U32 R6, RZ, RZ, R18 ;  /* 0x000000ffff067224 */ /* 0x000fe400078e0012 */
[----:B------:R-:W-:Y:S01]  /*ccd0*/  IMAD R0, R0, UR6, RZ ;  /* 0x0000000600007c24 */ /* 0x000fe2000f8e02ff */
[----:B------:R-:W-:Y:S01]  /*cce0*/  IADD3.X R35, R3, UR9, R5, P0, !PT ;  /* 0x0000000903237c10 */ /* 0x000fe200087fe405 */
[----:B------:R-:W-:-:S04]  /*ccf0*/  IMAD.WIDE.U32 R4, R119, UR4, R6 ;  /* 0x0000000477047c25 */ /* 0x000fc8000f8e0006 */
[----:B------:R-:W-:Y:S01]  /*cd00*/  IMAD.WIDE.U32 R6, R119, UR6, R6 ;  /* 0x0000000677067c25 */ /* 0x000fe2000f8e0006 */
[----:B------:R-:W-:-:S03]  /*cd10*/  IADD3 R36, P0, R4, UR8, RZ ;  /* 0x0000000804247c10 */ /* 0x000fc6000ff1e0ff */
[----:B------:R-:W-:Y:S01]  /*cd20*/  IMAD.WIDE.U32 R8, R119, UR6, R8 ;  /* 0x0000000677087c25 */ /* 0x000fe2000f8e0008 */
[----:B------:R-:W-:-:S03]  /*cd30*/  IADD3.X R37, R3, UR9, R5, P0, !PT ;  /* 0x0000000903257c10 */ /* 0x000fc600087fe405 */
[C---:B------:R-:W-:Y:S02]  /*cd40*/  IMAD R27, R119.reuse, UR7, R0 ;  /* 0x00000007771b7c24 */ /* 0x040fe4000f8e0200 */
[C---:B-1----:R-:W-:Y:S01]  /*cd50*/  IMAD.WIDE.U32 R24, R119.reuse, UR4, R24 ;  /* 0x0000000477187c25 */ /* 0x042fe2000f8e0018 */
[----:B------:R-:W-:Y:S02]  /*cd60*/  ULDC.64 UR4, c[0x0][0x3e0] ;  /* 0x0000f80000047ab9 */ /* 0x000fe40000000a00 */
[----:B------:R-:W-:Y:S01]  /*cd70*/  IADD3 R38, P1, R6, UR4, RZ ;  /* 0x0000000406267c10 */ /* 0x000fe2000ff3e0ff */
[----:B0-----:R-:W-:Y:S01]  /*cd80*/  IMAD.WIDE.U32 R28, R119, UR6, R28 ;  /* 0x00000006771c7c25 */ /* 0x001fe2000f8e001c */
[----:B------:R-:W-:Y:S02]  /*cd90*/  IADD3 R40, P2, R8, UR4, RZ ;  /* 0x0000000408287c10 */ /* 0x000fe4000ff5e0ff */
[----:B------:R-:W-:Y:S01]  /*cda0*/  IADD3.X R39, R27, UR5, R7, P1, !PT ;  /* 0x000000051b277c10 */ /* 0x000fe20008ffe407 */
[----:B------:R-:W-:Y:S01]  /*cdb0*/  IMAD.IADD R26, R3, 0x1, R25 ;  /* 0x00000001031a7824 */ /* 0x000fe200078e0219 */
[----:B------:R-:W-:-:S02]  /*cdc0*/  IADD3.X R41, R27, UR5, R9, P2, !PT ;  /* 0x000000051b297c10 */ /* 0x000fc400097fe409 */
[----:B------:R-:W-:Y:S01]  /*cdd0*/  IADD3 R27, R27, R29, RZ ;  /* 0x0000001d1b1b7210 */ /* 0x000fe20007ffe0ff */
[----:B------:R-:W-:Y:S06]  /*cde0*/  @!P3 BRA `(.L_x_391) ;  /* 0x000000000040b947 */ /* 0x000fec0003800000 */
        /* <DEDUP_REMOVED lines=15> */
[----:B-1----:R-:W-:Y:S05]  /*cee0*/  CALL.ABS.NOINC R14 ;  /* 0x000000000e007343 */ /* 0x002fea0003c00000 */
.L_x_391:
[----:B------:R-:W-:Y:S01]  /*cef0*/  ULDC.U8 UR4, c[0x0][0x3f0] ;  /* 0x0000fc0000047ab9 */ /* 0x000fe20000000000 */
[----:B------:R-:W-:Y:S01]  /*cf00*/  IMAD R3, R125, -0x80, R130 ;  /* 0xffffff807d037824 */ /* 0x000fe200078e0282 */
[----:B------:R-:W-:Y:S01]  /*cf10*/  ISETP.NE.AND P0, PT, RZ, UR4, PT ;  /* 0x00000004ff007c0c */ /* 0x000fe2000bf05270 */
[----:B------:R-:W-:Y:S03]  /*cf20*/  BSSY B0, `(.L_x_392) ;  /* 0x00006c8000007945 */ /* 0x000fe60003800000 */
[----:B------:R-:W-:-:S09]  /*cf30*/  VIMNMX R3, R3, 0x80, PT ;  /* 0x0000008003037848 */ /* 0x000fd20003fe0100 */
[----:B------:R-:W-:Y:S05]  /*cf40*/  @!P0 BRA `(.L_x_393) ;  /* 0x0000003400608947 */ /* 0x000fea0003800000 */
[----:B------:R-:W-:Y:S01]  /*cf50*/  ISETP.GE.AND P1, PT, R22, R3, PT ;  /* 0x000000031600720c */ /* 0x000fe20003f26270 */
[----:B------:R-:W-:Y:S01]  /*cf60*/  BSSY B1, `(.L_x_394) ;  /* 0x000000f000017945 */ /* 0x000fe20003800000 */
[----:B------:R-:W-:Y:S02]  /*cf70*/  CS2R R4, SRZ ;  /* 0x0000000000047805 */ /* 0x000fe4000001ff00 */
[----:B------:R-:W-:Y:S02]  /*cf80*/  CS2R R6, SRZ ;  /* 0x0000000000067805 */ /* 0x000fe4000001ff00 */
[----:B------:R-:W-:Y:S02]  /*cf90*/  CS2R R20, SRZ ;  /* 0x0000000000147805 */ /* 0x000fe4000001ff00 */
[----:B------:R-:W-:-:S05]  /*cfa0*/  CS2R R34, SRZ ;  /* 0x0000000000227805 */ /* 0x000fca000001ff00 */
[----:B------:R-:W-:Y:S05]  /*cfb0*/  @P1 BRA `(.L_x_395) ;  /* 0x0000000000241947 */ /* 0x000fea0003800000 */
[----:B------:R-:W-:Y:S01]  /*cfc0*/  ULDC UR4, c[0x0][0x3d4] ;  /* 0x0000f50000047ab9 */ /* 0x000fe20000000800 */
[----:B------:R-:W-:Y:S02]  /*cfd0*/  CS2R R4, SRZ ;  /* 0x0000000000047805 */ /* 0x000fe4000001ff00 */
[----:B------:R-:W-:Y:S02]  /*cfe0*/  ISETP.GE.AND P0, PT, R18, UR4, PT ;  /* 0x0000000412007c0c */ /* 0x000fe4000bf06270 */
[----:B------:R-:W-:Y:S02]  /*cff0*/  CS2R R20, SRZ ;  /* 0x0000000000147805 */ /* 0x000fe4000001ff00 */
[----:B------:R-:W-:-:S09]  /*d000*/  ISETP.GE.AND P2, PT, R236, UR4, PT ;  /* 0x00000004ec007c0c */ /* 0x000fd2000bf46270 */
[----:B------:R0:W5:Y:S04]  /*d010*/  @!P0 LDG.E.64 R6, desc[UR42][R36.64] ;  /* 0x0000002a24068981 */ /* 0x000168000c1e1b00 */
[----:B------:R0:W5:Y:S04]  /*d020*/  @!P2 LDG.E.64 R4, desc[UR42][R36.64+0x40] ;  /* 0x0000402a2404a981 */ /* 0x000168000c1e1b00 */
[----:B------:R0:W5:Y:S04]  /*d030*/  @!P0 LDG.E.64 R34, desc[UR42][R38.64] ;  /* 0x0000002a26228981 */ /* 0x000168000c1e1b00 */
[----:B------:R0:W5:Y:S02]  /*d040*/  @!P2 LDG.E.64 R20, desc[UR42][R38.64+0x40] ;  /* 0x0000402a2614a981 */ /* 0x000164000c1e1b00 */
.L_x_395:
[----:B------:R-:W-:Y:S05]  /*d050*/  BSYNC B1 ;  /* 0x0000000000017941 */ /* 0x000fea0003800000 */
.L_x_394:
[----:B------:R-:W-:Y:S01]  /*d060*/  UMOV UR4, 0xffffffff ;  /* 0xffffffff00047882 */ /* 0x000fe20000000000 */
[----:B-----5:R-:W-:Y:S02]  /*d070*/  SHF.R.U32.HI R33, RZ, 0x8, R7 ;  /* 0x00000008ff217819 */ /* 0x020fe40000011607 */
[----:B------:R-:W-:Y:S02]  /*d080*/  SHF.R.U32.HI R0, RZ, 0x8, R6 ;  /* 0x00000008ff007819 */ /* 0x000fe40000011606 */
[----:B------:R-:W-:Y:S01]  /*d090*/  LOP3.LUT R33, R33, 0xff, RZ, 0xc0, !PT ;  /* 0x000000ff21217812 */ /* 0x000fe200078ec0ff */
[----:B------:R-:W-:Y:S06]  /*d0a0*/  BRA.DIV UR4, `(.L_x_396) ;  /* 0x0000018204687947 */ /* 0x000fec000b800000 */
.L_x_606:
[----:B------:R-:W-:-:S03]  /*d0b0*/  UMOV UR4, 0xffffffff ;  /* 0xffffffff00047882 */ /* 0x000fc60000000000 */
[----:B------:R-:W-:Y:S05]  /*d0c0*/  BRA.DIV UR4, `(.L_x_397) ;  /* 0x0000018204887947 */ /* 0x000fea000b800000 */
.L_x_609:
[----:B------:R-:W-:-:S03]  /*d0d0*/  UMOV UR4, 0xffffffff ;  /* 0xffffffff00047882 */ /* 0x000fc60000000000 */
[----:B------:R-:W-:Y:S05]  /*d0e0*/  BRA.DIV UR4, `(.L_x_398) ;  /* 0x0000018204a87947 */ /* 0x000fea000b800000 */
.L_x_612:
[----:B------:R-:W-:-:S03]  /*d0f0*/  UMOV UR4, 0xffffffff ;  /* 0xffffffff00047882 */ /* 0x000fc60000000000 */
[----:B------:R-:W-:Y:S05]  /*d100*/  BRA.DIV UR4, `(.L_x_399) ;  /* 0x0000018204c87947 */ /* 0x000fea000b800000 */
.L_x_615:
[----:B------:R-:W-:Y:S01]  /*d110*/  ULEA.HI UR4, UR45, UR45, URZ, 0x1 ;  /* 0x0000002d2d047291 */ /* 0x000fe2000f8f083f */
[----:B------:R-:W-:Y:S01]  /*d120*/  LOP3.LUT R8, R7, 0xff, RZ, 0xc0, !PT ;  /* 0x000000ff07087812 */ /* 0x000fe200078ec0ff */
[----:B------:R-:W-:Y:S01]  /*d130*/  BSSY B1, `(.L_x_400) ;  /* 0x0000039000017945 */ /* 0x000fe20003800000 */
[----:B------:R-:W-:Y:S01]  /*d140*/  LOP3.LUT R9, R0, 0xff, RZ, 0xc0, !PT ;  /* 0x000000ff00097812 */ /* 0x000fe200078ec0ff */
[----:B------:R-:W-:Y:S01]  /*d150*/  ULOP3.LUT UR4, UR4, 0xfffffffe, URZ, 0xc0, !UPT ;  /* 0xfffffffe04047892 */ /* 0x000fe2000f8ec03f */
[----:B------:R-:W-:Y:S02]  /*d160*/  PRMT R33, R33, 0x7604, R8 ;  /* 0x0000760421217816 */ /* 0x000fe40000000008 */
[----:B------:R-:W-:Y:S01]  /*d170*/  LOP3.LUT R8, R6, 0xff, RZ, 0xc0, !PT ;  /* 0x000000ff06087812 */ /* 0x000fe200078ec0ff */
[----:B------:R-:W-:Y:S01]  /*d180*/  UIADD3 UR4, UR45, -UR4, URZ ;  /* 0x800000042d047290 */ /* 0x000fe2000fffe03f */
[----:B------:R-:W-:Y:S02]  /*d190*/  SHF.R.U32.HI R13, RZ, 0x8, R5 ;  /* 0x00000008ff0d7819 */ /* 0x000fe40000011605 */
[----:B------:R-:W-:-:S02]  /*d1a0*/  PRMT R9, R9, 0x7604, R8 ;  /* 0x0000760409097816 */ /* 0x000fc40000000008 */
[----:B------:R-:W-:Y:S01]  /*d1b0*/  SHF.R.U32.HI R0, RZ, 0x8, R4 ;  /* 0x00000008ff007819 */ /* 0x000fe20000011604 */
[----:B------:R-:W-:Y:S01]  /*d1c0*/  IMAD.U32 R14, RZ, RZ, UR4 ;  /* 0x00000004ff0e7e24 */ /* 0x000fe2000f8e00ff */
[----:B------:R-:W-:Y:S02]  /*d1d0*/  LOP3.LUT R13, R13, 0xff, RZ, 0xc0, !PT ;  /* 0x000000ff0d0d7812 */ /* 0x000fe400078ec0ff */
[----:B------:R-:W-:Y:S02]  /*d1e0*/  LOP3.LUT R8, R5, 0xff, RZ, 0xc0, !PT ;  /* 0x000000ff05087812 */ /* 0x000fe400078ec0ff */
[----:B------:R-:W-:Y:S02]  /*d1f0*/  SHF.L.U32 R14, R14, 0x1f, RZ ;  /* 0x0000001f0e0e7819 */ /* 0x000fe400000006ff */
[----:B------:R-:W-:Y:S02]  /*d200*/  SHF.R.U32.HI R15, RZ, 0x8, R35 ;  /* 0x00000008ff0f7819 */ /* 0x000fe40000011623 */
[----:B------:R-:W1:Y:S01]  /*d210*/  SYNCS.PHASECHK.TRANS64.TRYWAIT P0, [R19+URZ+0x38800], R14 ;  /* 0x0388000e130075a7 */ /* 0x000e62000800017f */
[----:B------:R-:W-:-:S02]  /*d220*/  LOP3.LUT R11, R0, 0xff, RZ, 0xc0, !PT ;  /* 0x000000ff000b7812 */ /* 0x000fc400078ec0ff */
[----:B------:R-:W-:Y:S02]  /*d230*/  PRMT R13, R13, 0x7604, R8 ;  /* 0x000076040d0d7816 */ /* 0x000fe40000000008 */
[----:B------:R-:W-:Y:S02]  /*d240*/  LOP3.LUT R0, R4, 0xff, RZ, 0xc0, !PT ;  /* 0x000000ff04007812 */ /* 0x000fe400078ec0ff */
[----:B------:R-:W-:Y:S02]  /*d250*/  LOP3.LUT R15, R15, 0xff, RZ, 0xc0, !PT ;  /* 0x000000ff0f0f7812 */ /* 0x000fe400078ec0ff */
[----:B------:R-:W-:Y:S02]  /*d260*/  LOP3.LUT R8, R35, 0xff, RZ, 0xc0, !PT ;  /* 0x000000ff23087812 */ /* 0x000fe400078ec0ff */
[----:B------:R-:W-:Y:S02]  /*d270*/  PRMT R11, R11, 0x7604, R0 ;  /* 0x000076040b0b7816 */ /* 0x000fe40000000000 */
[----:B------:R-:W-:-:S02]  /*d280*/  PRMT R10, R15, 0x7604, R8 ;  /* 0x000076040f0a7816 */ /* 0x000fc40000000008 */
[----:B------:R-:W-:Y:S02]  /*d290*/  SHF.R.U32.HI R0, RZ, 0x8, R34 ;  /* 0x00000008ff007819 */ /* 0x000fe40000011622 */
[----:B------:R-:W-:Y:S02]  /*d2a0*/  SHF.R.U32.HI R27, RZ, 0x8, R21 ;  /* 0x00000008ff1b7819 */ /* 0x000fe40000011615 */
[----:B------:R-:W-:Y:S02]  /*d2b0*/  SHF.R.U32.HI R8, RZ, 0x8, R20 ;  /* 0x00000008ff087819 */ /* 0x000fe40000011614 */
[----:B------:R-:W-:Y:S02]  /*d2c0*/  LOP3.LUT R15, R0, 0xff, RZ, 0xc0, !PT ;  /* 0x000000ff000f7812 */ /* 0x000fe400078ec0ff */
[----:B------:R-:W-:Y:S02]  /*d2d0*/  LOP3.LUT R27, R27, 0xff, RZ, 0xc0, !PT ;  /* 0x000000ff1b1b7812 */ /* 0x000fe400078ec0ff */
[----:B------:R-:W-:-:S02]  /*d2e0*/  LOP3.LUT R12, R21, 0xff, RZ, 0xc0, !PT ;  /* 0x000000ff150c7812 */ /* 0x000fc400078ec0ff */
[----:B------:R-:W-:Y:S02]  /*d2f0*/  LOP3.LUT R25, R8, 0xff, RZ, 0xc0, !PT ;  /* 0x000000ff08197812 */ /* 0x000fe400078ec0ff */
[----:B------:R-:W-:Y:S02]  /*d300*/  LOP3.LUT R0, R34, 0xff, RZ, 0xc0, !PT ;  /* 0x000000ff22007812 */ /* 0x000fe400078ec0ff */
[----:B------:R-:W-:Y:S02]  /*d310*/  LOP3.LUT R8, R20, 0xff, RZ, 0xc0, !PT ;  /* 0x000000ff14087812 */ /* 0x000fe400078ec0ff */
[----:B------:R-:W-:Y:S02]  /*d320*/  PRMT R12, R27, 0x7604, R12 ;  /* 0x000076041b0c7816 */ /* 0x000fe4000000000c */
[----:B------:R-:W-:Y:S02]  /*d330*/  PRMT R15, R15, 0x7604, R0 ;  /* 0x000076040f0f7816 */ /* 0x000fe40000000000 */
[----:B------:R-:W-:-:S02]  /*d340*/  PRMT R27, R25, 0x7604, R8 ;  /* 0x00007604191b7816 */ /* 0x000fc40000000008 */
[----:B------:R-:W-:Y:S02]  /*d350*/  SHF.R.U32.HI R0, RZ, 0x10, R7 ;  /* 0x00000010ff007819 */ /* 0x000fe40000011607 */
[----:B------:R-:W-:Y:S02]  /*d360*/  SHF.R.U32.HI R25, RZ, 0x10, R35 ;  /* 0x00000010ff197819 */ /* 0x000fe40000011623 */
[----:B------:R-:W-:Y:S01]  /*d370*/  SHF.R.U32.HI R8, RZ, 0x10, R5 ;  /* 0x00000010ff087819 */ /* 0x000fe20000011605 */
[----:B------:R-:W-:Y:S01]  /*d380*/  IMAD.U32 R0, R0, 0x10000, RZ ;  /* 0x0001000000007824 */ /* 0x000fe200078e00ff */
[----:B------:R-:W-:Y:S01]  /*d390*/  SHF.R.U32.HI R29, RZ, 0x10, R21 ;  /* 0x00000010ff1d7819 */ /* 0x000fe20000011615 */
[----:B------:R-:W-:Y:S01]  /*d3a0*/  IMAD.U32 R25, R25, 0x10000, RZ ;  /* 0x0001000019197824 */ /* 0x000fe200078e00ff */
[----:B------:R-:W-:Y:S02]  /*d3b0*/  SHF.L.U32 R8, R8, 0x10, RZ ;  /* 0x0000001008087819 */ /* 0x000fe400000006ff */
[----:B------:R-:W-:Y:S01]  /*d3c0*/  LOP3.LUT R9, R9, 0xff0000, R6, 0xf8, !PT ;  /* 0x00ff000009097812 */ /* 0x000fe200078ef806 */
[----:B------:R-:W-:Y:S01]  /*d3d0*/  IMAD.U32 R29, R29, 0x10000, RZ ;  /* 0x000100001d1d7824 */ /* 0x000fe200078e00ff */
[----:B------:R-:W-:-:S02]  /*d3e0*/  LOP3.LUT R13, R13, 0xff0000, R8, 0xf8, !PT ;  /* 0x00ff00000d0d7812 */ /* 0x000fc400078ef808 */
[----:B------:R-:W-:Y:S02]  /*d3f0*/  LOP3.LUT R11, R11, 0xff0000, R4, 0xf8, !PT ;  /* 0x00ff00000b0b7812 */ /* 0x000fe400078ef804 */
[----:B------:R-:W-:Y:S02]  /*d400*/  LOP3.LUT R33, R33, 0xff0000, R0, 0xf8, !PT ;  /* 0x00ff000021217812 */ /* 0x000fe400078ef800 */
[----:B------:R-:W-:Y:S02]  /*d410*/  LOP3.LUT R25, R10, 0xff0000, R25, 0xf8, !PT ;  /* 0x00ff00000a197812 */ /* 0x000fe400078ef819 */
[----:B------:R-:W-:Y:S02]  /*d420*/  LOP3.LUT R15, R15, 0xff0000, R34, 0xf8, !PT ;  /* 0x00ff00000f0f7812 */ /* 0x000fe400078ef822 */
[----:B------:R-:W-:Y:S02]  /*d430*/  LOP3.LUT R0, R9, 0xff000000, R6, 0xf8, !PT ;  /* 0xff00000009007812 */ /* 0x000fe400078ef806 */
[----:B------:R-:W-:-:S02]  /*d440*/  LOP3.LUT R8, R11, 0xff000000, R4, 0xf8, !PT ;  /* 0xff0000000b087812 */ /* 0x000fc400078ef804 */
[----:B------:R-:W-:Y:S02]  /*d450*/  LOP3.LUT R10, R13, 0xff000000, R5, 0xf8, !PT ;  /* 0xff0000000d0a7812 */ /* 0x000fe400078ef805 */
[----:B------:R-:W-:Y:S02]  /*d460*/  LOP3.LUT R29, R12, 0xff0000, R29, 0xf8, !PT ;  /* 0x00ff00000c1d7812 */ /* 0x000fe400078ef81d */
[----:B------:R-:W-:Y:S02]  /*d470*/  LOP3.LUT R9, R33, 0xff000000, R7, 0xf8, !PT ;  /* 0xff00000021097812 */ /* 0x000fe400078ef807 */
[----:B------:R-:W-:Y:S02]  /*d480*/  LOP3.LUT R11, R15, 0xff000000, R34, 0xf8, !PT ;  /* 0xff0000000f0b7812 */ /* 0x000fe400078ef822 */
[----:B------:R-:W-:Y:S02]  /*d490*/  LOP3.LUT R13, R25, 0xff000000, R35, 0xf8, !PT ;  /* 0xff000000190d7812 */ /* 0x000fe400078ef823 */
[----:B------:R-:W-:Y:S01]  /*d4a0*/  LOP3.LUT R27, R27, 0xff0000, R20, 0xf8, !PT ;  /* 0x00ff00001b1b7812 */ /* 0x000fe200078ef814 */
[----:B-1----:R-:W-:Y:S06]  /*d4b0*/  @!P0 BRA `(.L_x_401) ;  /* 0x0000018000048947 */ /* 0x002fec0003800000 */
.L_x_616:
[----:B------:R-:W-:Y:S05]  /*d4c0*/  BSYNC B1 ;  /* 0x0000000000017941 */ /* 0x000fea0003800000 */
.L_x_400:
[----:B------:R-:W-:Y:S01]  /*d4d0*/  BSSY B1, `(.L_x_402) ;  /* 0x00000c0000017945 */ /* 0x000fe20003800000 */
[----:B------:R-:W-:Y:S02]  /*d4e0*/  LOP3.LUT R12, R27, 0xff000000, R20, 0xf8, !PT ;  /* 0xff0000001b0c7812 */ /* 0x000fe400078ef814 */
[----:B-1----:R-:W-:Y:S01]  /*d4f0*/  LOP3.LUT R14, R29, 0xff000000, R21, 0xf8, !PT ;  /* 0xff0000001d0e7812 */ /* 0x002fe200078ef815 */
[----:B------:R-:W-:Y:S06]  /*d500*/  @P1 BRA `(.L_x_403) ;  /* 0x0000000800f01947 */ /* 0x000fec0003800000 */
[----:B------:R1:W5:Y:S01]  /*d510*/  LDL R41, [R1+0x2c] ;  /* 0x00002c0001297983 */ /* 0x0003620000100800 */
[----:B------:R-:W2:Y:S01]  /*d520*/  LDC R5, c[0x0][0x3d4] ;  /* 0x0000f500ff057b82 */ /* 0x000ea20000000800 */
[----:B------:R-:W-:Y:S01]  /*d530*/  BSSY B2, `(.L_x_404) ;  /* 0x000005e000027945 */ /* 0x000fe20003800000 */
[-C--:B--2---:R-:W-:Y:S02]  /*d540*/  ISETP.GE.AND P0, PT, R18, R5.reuse, PT ;  /* 0x000000051200720c */ /* 0x084fe40003f06270 */
[----:B------:R-:W-:-:S11]  /*d550*/  ISETP.GE.AND P1, PT, R236, R5, PT ;  /* 0x00000005ec00720c */ /* 0x000fd60003f26270 */
[----:B-1----:R-:W-:Y:S05]  /*d560*/  @P0 BRA `(.L_x_405) ;  /* 0x0000000400680947 */ /* 0x002fea0003800000 */
[----:B-----5:R-:W1:Y:S01]  /*d570*/  LDS.128 R4, [R41+0x20400] ;  /* 0x0204000029047984 */ /* 0x020e620000000c00 */
[----:B------:R-:W-:Y:S02]  /*d580*/  F2FP.F16.E4M3.UNPACK_B R28, R11 ;  /* 0x0000000bff1c723e */ /* 0x000fe400020006ff */
[----:B------:R-:W-:-:S03]  /*d590*/  F2FP.F16.E4M3.UNPACK_B R26, R0 ;  /* 0x00000000ff1a723e */ /* 0x000fc600020006ff */
[----:B------:R-:W-:Y:S02]  /*d5a0*/  HADD2.F32 R29, -RZ, R28.H1_H1 ;  /* 0x3000001cff1d7230 */ /* 0x000fe40000004100 */
[----:B------:R-:W-:Y:S02]  /*d5b0*/  HADD2.F32 R27, -RZ, R26.H1_H1 ;  /* 0x3000001aff1b7230 */ /* 0x000fe40000004100 */
[----:B------:R-:W-:Y:S02]  /*d5c0*/  HADD2.F32 R28, -RZ, R28.H0_H0 ;  /* 0x2000001cff1c7230 */ /* 0x000fe40000004100 */
[----:B------:R-:W-:Y:S01]  /*d5d0*/  HADD2.F32 R26, -RZ, R26.H0_H0 ;  /* 0x2000001aff1a7230 */ /* 0x000fe20000004100 */
[-C--:B-1----:R-:W-:Y:S02]  /*d5e0*/  F2FP.F16.E4M3.UNPACK_B R15, R4.reuse.H1 ;  /* 0x00000004ff0f723e */ /* 0x082fe400030006ff */
[-C--:B------:R-:W-:Y:S02]  /*d5f0*/  F2FP.F16.E4M3.UNPACK_B R21, R5.reuse ;  /* 0x00000005ff15723e */ /* 0x080fe400020006ff */
[----:B------:R-:W-:Y:S01]  /*d600*/  F2FP.F16.E4M3.UNPACK_B R24, R5.H1 ;  /* 0x00000005ff18723e */ /* 0x000fe200030006ff */
[--C-:B------:R-:W-:Y:S01]  /*d610*/  HADD2.F32 R20, -RZ, R15.reuse.H0_H0 ;  /* 0x2000000fff147230 */ /* 0x100fe20000004100 */
[----:B------:R-:W-:Y:S01]  /*d620*/  F2FP.F16.E4M3.UNPACK_B R4, R4 ;  /* 0x00000004ff04723e */ /* 0x000fe200020006ff */
[----:B------:R-:W-:Y:S01]  /*d630*/  HADD2.F32 R15, -RZ, R15.H1_H1 ;  /* 0x3000000fff0f7230 */ /* 0x000fe20000004100 */
[----:B------:R-:W-:-:S02]  /*d640*/  F2FP.F16.E4M3.UNPACK_B R25, R6 ;  /* 0x00000006ff19723e */ /* 0x000fc400020006ff */
[----:B------:R-:W-:Y:S02]  /*d650*/  F2FP.F16.E4M3.UNPACK_B R6, R6.H1 ;  /* 0x00000006ff06723e */ /* 0x000fe400030006ff */
[C---:B------:R-:W-:Y:S01]  /*d660*/  FMUL.FTZ R5, R15.reuse, R29 ;  /* 0x0000001d0f057220 */ /* 0x040fe20000410000 */
[----:B------:R-:W-:Y:S01]  /*d670*/  FMUL.FTZ R34, R15, R27 ;  /* 0x0000001b0f227220 */ /* 0x000fe20000410000 */
[----:B------:R-:W-:Y:S02]  /*d680*/  F2FP.F16.E4M3.UNPACK_B R15, R7 ;  /* 0x00000007ff0f723e */ /* 0x000fe400020006ff */
[C---:B0-----:R-:W-:Y:S01]  /*d690*/  FFMA.FTZ R36, R20.reuse, R27, -R5 ;  /* 0x0000001b14247223 */ /* 0x041fe20000010805 */
[--C-:B------:R-:W-:Y:S01]  /*d6a0*/  HADD2.F32 R5, -RZ, R4.reuse.H1_H1 ;  /* 0x30000004ff057230 */ /* 0x100fe20000004100 */
[----:B------:R-:W-:Y:S01]  /*d6b0*/  F2FP.F16.E4M3.UNPACK_B R27, R11.H1 ;  /* 0x0000000bff1b723e */ /* 0x000fe200030006ff */
[----:B------:R-:W-:Y:S01]  /*d6c0*/  FFMA.FTZ R37, R20, R29, R34 ;  /* 0x0000001d14257223 */ /* 0x000fe20000010022 */
[----:B------:R-:W-:Y:S01]  /*d6d0*/  HADD2.F32 R4, -RZ, R4.H0_H0 ;  /* 0x20000004ff047230 */ /* 0x000fe20000004100 */
[----:B------:R-:W-:Y:S01]  /*d6e0*/  F2FP.F16.E4M3.UNPACK_B R20, R0.H1 ;  /* 0x00000000ff14723e */ /* 0x000fe200030006ff */
[C---:B------:R-:W-:Y:S01]  /*d6f0*/  FMUL.FTZ R33, R5.reuse, R28 ;  /* 0x0000001c05217220 */ /* 0x040fe20000410000 */
[----:B------:R-:W-:Y:S01]  /*d700*/  FMUL.FTZ R35, R5, R26 ;  /* 0x0000001a05237220 */ /* 0x000fe20000410000 */
[----:B------:R-:W-:Y:S01]  /*d710*/  HADD2.F32 R29, -RZ, R27.H1_H1 ;  /* 0x3000001bff1d7230 */ /* 0x000fe20000004100 */
[----:B------:R-:W-:Y:S01]  /*d720*/  F2FP.F16.E4M3.UNPACK_B R7, R7.H1 ;  /* 0x00000007ff07723e */ /* 0x000fe200030006ff */
[----:B------:R-:W-:-:S02]  /*d730*/  HADD2.F32 R5, -RZ, R24.H1_H1 ;  /* 0x30000018ff057230 */ /* 0x000fc40000004100 */
[C---:B------:R-:W-:Y:S01]  /*d740*/  FFMA.FTZ R33, R4.reuse, R26, -R33 ;  /* 0x0000001a04217223 */ /* 0x040fe20000010821 */
[----:B------:R-:W-:Y:S01]  /*d750*/  FFMA.FTZ R34, R4, R28, R35 ;  /* 0x0000001c04227223 */ /* 0x000fe20000010023 */
[----:B------:R-:W-:Y:S02]  /*d760*/  HADD2.F32 R26, -RZ, R20.H1_H1 ;  /* 0x30000014ff1a7230 */ /* 0x000fe40000004100 */
[----:B------:R-:W-:Y:S02]  /*d770*/  HADD2.F32 R24, -RZ, R24.H0_H0 ;  /* 0x20000018ff187230 */ /* 0x000fe40000004100 */
[C---:B------:R-:W-:Y:S01]  /*d780*/  FMUL.FTZ R35, R5.reuse, R29 ;  /* 0x0000001d05237220 */ /* 0x040fe20000410000 */
[----:B------:R-:W-:Y:S02]  /*d790*/  HADD2.F32 R27, -RZ, R27.H0_H0 ;  /* 0x2000001bff1b7230 */ /* 0x000fe40000004100 */
[----:B------:R-:W-:Y:S01]  /*d7a0*/  FMUL.FTZ R5, R5, R26 ;  /* 0x0000001a05057220 */ /* 0x000fe20000410000 */
[----:B------:R-:W-:-:S02]  /*d7b0*/  HADD2.F32 R4, -RZ, R21.H1_H1 ;  /* 0x30000015ff047230 */ /* 0x000fc40000004100 */
[----:B------:R-:W-:Y:S01]  /*d7c0*/  FFMA.FTZ R35, R24, R26, -R35 ;  /* 0x0000001a18237223 */ /* 0x000fe20000010823 */
[----:B------:R-:W-:Y:S01]  /*d7d0*/  HADD2.F32 R20, -RZ, R20.H0_H0 ;  /* 0x20000014ff147230 */ /* 0x000fe20000004100 */
[----:B------:R-:W-:Y:S01]  /*d7e0*/  F2FP.F16.E4M3.UNPACK_B R26, R13 ;  /* 0x0000000dff1a723e */ /* 0x000fe200020006ff */
[----:B------:R-:W-:Y:S02]  /*d7f0*/  HADD2.F32 R21, -RZ, R21.H0_H0 ;  /* 0x20000015ff157230 */ /* 0x000fe40000004100 */
[----:B------:R-:W-:Y:S01]  /*d800*/  FMUL.FTZ R28, R4, R27 ;  /* 0x0000001b041c7220 */ /* 0x000fe20000410000 */
[----:B------:R-:W-:Y:S01]  /*d810*/  FFMA.FTZ R40, R24, R29, R5 ;  /* 0x0000001d18287223 */ /* 0x000fe20000010005 */
[----:B------:R-:W-:Y:S01]  /*d820*/  F2FP.F16.E4M3.UNPACK_B R24, R9 ;  /* 0x00000009ff18723e */ /* 0x000fe200020006ff */
[-C--:B------:R-:W-:Y:S01]  /*d830*/  FMUL.FTZ R4, R4, R20.reuse ;  /* 0x0000001404047220 */ /* 0x080fe20000410000 */
[----:B------:R-:W-:Y:S01]  /*d840*/  FFMA.FTZ R29, R21, R20, -R28 ;  /* 0x00000014151d7223 */ /* 0x000fe2000001081c */
[----:B------:R-:W-:Y:S01]  /*d850*/  HADD2.F32 R28, -RZ, R26.H1_H1 ;  /* 0x3000001aff1c7230 */ /* 0x000fe20000004100 */
[----:B------:R-:W-:Y:S01]  /*d860*/  F2FP.SATFINITE.E4M3.F32.PACK_AB_MERGE_C R35, R40, R35, RZ ;  /* 0x000000232823723e */ /* 0x000fe200048070ff */
[----:B------:R-:W-:-:S02]  /*d870*/  HADD2.F32 R5, -RZ, R6.H1_H1 ;  /* 0x30000006ff057230 */ /* 0x000fc40000004100 */
[----:B------:R-:W-:Y:S01]  /*d880*/  FFMA.FTZ R38, R21, R27, R4 ;  /* 0x0000001b15267223 */ /* 0x000fe20000010004 */
[----:B------:R-:W-:Y:S02]  /*d890*/  HADD2.F32 R20, -RZ, R24.H1_H1 ;  /* 0x30000018ff147230 */ /* 0x000fe40000004100 */
[----:B------:R-:W-:Y:S02]  /*d8a0*/  HADD2.F32 R6, -RZ, R6.H0_H0 ;  /* 0x20000006ff067230 */ /* 0x000fe40000004100 */
[C---:B------:R-:W-:Y:S01]  /*d8b0*/  FMUL.FTZ R21, R5.reuse, R28 ;  /* 0x0000001c05157220 */ /* 0x040fe20000410000 */
[----:B------:R-:W-:Y:S02]  /*d8c0*/  HADD2.F32 R24, -RZ, R24.H0_H0 ;  /* 0x20000018ff187230 */ /* 0x000fe40000004100 */
[-C--:B------:R-:W-:Y:S01]  /*d8d0*/  FMUL.FTZ R27, R5, R20.reuse ;  /* 0x00000014051b7220 */ /* 0x080fe20000410000 */
[----:B------:R-:W-:Y:S02]  /*d8e0*/  HADD2.F32 R26, -RZ, R26.H0_H0 ;  /* 0x2000001aff1a7230 */ /* 0x000fe40000004100 */
[----:B------:R-:W-:Y:S01]  /*d8f0*/  FFMA.FTZ R39, R6, R20, -R21 ;  /* 0x0000001406277223 */ /* 0x000fe20000010815 */
[--C-:B------:R-:W-:Y:S01]  /*d900*/  HADD2.F32 R4, -RZ, R25.reuse.H1_H1 ;  /* 0x30000019ff047230 */ /* 0x100fe20000004100 */
[----:B------:R-:W-:Y:S01]  /*d910*/  F2FP.F16.E4M3.UNPACK_B R5, R9.H1 ;  /* 0x00000009ff05723e */ /* 0x000fe200030006ff */
[----:B------:R-:W-:-:S02]  /*d920*/  HADD2.F32 R25, -RZ, R25.H0_H0 ;  /* 0x20000019ff197230 */ /* 0x000fc40000004100 */
[----:B------:R-:W-:Y:S01]  /*d930*/  FFMA.FTZ R28, R6, R28, R27 ;  /* 0x0000001c061c7223 */ /* 0x000fe2000001001b */
[C---:B------:R-:W-:Y:S01]  /*d940*/  FMUL.FTZ R20, R4.reuse, R26 ;  /* 0x0000001a04147220 */ /* 0x040fe20000410000 */
[-C--:B------:R-:W-:Y:S01]  /*d950*/  FMUL.FTZ R21, R4, R24.reuse ;  /* 0x0000001804157220 */ /* 0x080fe20000410000 */
[----:B------:R-:W-:Y:S01]  /*d960*/  F2FP.F16.E4M3.UNPACK_B R4, R13.H1 ;  /* 0x0000000dff04723e */ /* 0x000fe200030006ff */
[--C-:B------:R-:W-:Y:S02]  /*d970*/  HADD2.F32 R6, -RZ, R5.reuse.H0_H0 ;  /* 0x20000005ff067230 */ /* 0x100fe40000004100 */
[C---:B------:R-:W-:Y:S01]  /*d980*/  FFMA.FTZ R27, R25.reuse, R24, -R20 ;  /* 0x00000018191b7223 */ /* 0x040fe20000010814 */
[----:B------:R-:W-:Y:S02]  /*d990*/  HADD2.F32 R20, -RZ, R5.H1_H1 ;  /* 0x30000005ff147230 */ /* 0x000fe40000004100 */
[----:B------:R-:W-:Y:S01]  /*d9a0*/  FFMA.FTZ R26, R25, R26, R21 ;  /* 0x0000001a191a7223 */ /* 0x000fe20000010015 */
[----:B------:R-:W-:-:S02]  /*d9b0*/  HADD2.F32 R24, -RZ, R4.H1_H1 ;  /* 0x30000004ff187230 */ /* 0x000fc40000004100 */
[----:B------:R-:W-:Y:S02]  /*d9c0*/  HADD2.F32 R5, -RZ, R7.H1_H1 ;  /* 0x30000007ff057230 */ /* 0x000fe40000004100 */
[----:B------:R-:W-:Y:S02]  /*d9d0*/  HADD2.F32 R21, -RZ, R4.H0_H0 ;  /* 0x20000004ff157230 */ /* 0x000fe40000004100 */
[----:B------:R-:W-:Y:S02]  /*d9e0*/  HADD2.F32 R4, -RZ, R15.H1_H1 ;  /* 0x3000000fff047230 */ /* 0x000fe40000004100 */
[C---:B------:R-:W-:Y:S01]  /*d9f0*/  FMUL.FTZ R44, R5.reuse, R24 ;  /* 0x00000018052c7220 */ /* 0x040fe20000410000 */
[----:B------:R-:W-:Y:S02]  /*da00*/  HADD2.F32 R7, -RZ, R7.H0_H0 ;  /* 0x20000007ff077230 */ /* 0x000fe40000004100 */
[----:B------:R-:W-:Y:S01]  /*da10*/  FMUL.FTZ R5, R5, R20 ;  /* 0x0000001405057220 */ /* 0x000fe20000410000 */
[----:B------:R-:W-:-:S02]  /*da20*/  HADD2.F32 R15, -RZ, R15.H0_H0 ;  /* 0x2000000fff0f7230 */ /* 0x000fc40000004100 */
[CC--:B------:R-:W-:Y:S01]  /*da30*/  FMUL.FTZ R42, R4.reuse, R21.reuse ;  /* 0x00000015042a7220 */ /* 0x0c0fe20000410000 */
[----:B------:R-:W-:Y:S01]  /*da40*/  FMUL.FTZ R4, R4, R6 ;  /* 0x0000000604047220 */ /* 0x000fe20000410000 */
[C---:B------:R-:W-:Y:S01]  /*da50*/  FFMA.FTZ R44, R7.reuse, R20, -R44 ;  /* 0x00000014072c7223 */ /* 0x040fe2000001082c */
[----:B------:R-:W-:Y:S01]  /*da60*/  FFMA.FTZ R5, R7, R24, R5 ;  /* 0x0000001807057223 */ /* 0x000fe20000010005 */
[C---:B------:R-:W-:Y:S01]  /*da70*/  FFMA.FTZ R7, R15.reuse, R6, -R42 ;  /* 0x000000060f077223 */ /* 0x040fe2000001082a */
[----:B------:R-:W-:Y:S01]  /*da80*/  FFMA.FTZ R20, R15, R21, R4 ;  /* 0x000000150f147223 */ /* 0x000fe20000010004 */
[----:B------:R-:W-:Y:S02]  /*da90*/  F2FP.SATFINITE.E4M3.F32.PACK_AB_MERGE_C R4, R37, R36, RZ ;  /* 0x000000242504723e */ /* 0x000fe400048070ff */
[----:B------:R-:W-:Y:S02]  /*daa0*/  F2FP.SATFINITE.E4M3.F32.PACK_AB_MERGE_C R6, R28, R39, RZ ;  /* 0x000000271c06723e */ /* 0x000fe400048070ff */
[----:B------:R-:W-:-:S02]  /*dab0*/  F2FP.SATFINITE.E4M3.F32.PACK_AB_MERGE_C R44, R5, R44, RZ ;  /* 0x0000002c052c723e */ /* 0x000fc400048070ff */
[----:B------:R-:W-:Y:S02]  /*dac0*/  F2FP.SATFINITE.E4M3.F32.PACK_AB_MERGE_C R4, R34, R33, R4 ;  /* 0x000000212204723e */ /* 0x000fe40004807004 */
[----:B------:R-:W-:Y:S02]  /*dad0*/  F2FP.SATFINITE.E4M3.F32.PACK_AB_MERGE_C R5, R38, R29, R35 ;  /* 0x0000001d2605723e */ /* 0x000fe40004807023 */
[----:B------:R-:W-:Y:S02]  /*dae0*/  F2FP.SATFINITE.E4M3.F32.PACK_AB_MERGE_C R6, R26, R27, R6 ;  /* 0x0000001b1a06723e */ /* 0x000fe40004807006 */
[----:B------:R-:W-:-:S05]  /*daf0*/  F2FP.SATFINITE.E4M3.F32.PACK_AB_MERGE_C R7, R20, R7, R44 ;  /* 0x000000071407723e */ /* 0x000fca000480702c */
[----:B------:R1:W-:Y:S02]  /*db00*/  STS.128 [R41+0x20400], R4 ;  /* 0x0204000429007388 */ /* 0x0003e40000000c00 */
.L_x_405:
[----:B------:R-:W-:Y:S05]  /*db10*/  BSYNC B2 ;  /* 0x0000000000027941 */ /* 0x000fea0003800000 */
.L_x_404:
[----:B------:R-:W-:Y:S05]  /*db20*/  @P1 BRA `(.L_x_403) ;  /* 0x0000000400681947 */ /* 0x000fea0003800000 */
[----:B-1---5:R-:W1:Y:S01]  /*db30*/  LDS.128 R4, [R41+0x24400] ;  /* 0x0244000029047984 */ /* 0x022e620000000c00 */
        /* <DEDUP_REMOVED lines=61> */
[----:B------:R-:W-:Y:S01]  /*df10*/  FMUL.FTZ R21, R4, R24 ;  /* 0x0000001804157220 */ /* 0x000fe20000410000 */
        /* <DEDUP_REMOVED lines=27> */
.L_x_403:
[----:B------:R-:W-:Y:S05]  /*e0d0*/  BSYNC B1 ;  /* 0x0000000000017941 */ /* 0x000fea0003800000 */
.L_x_402:
[----:B------:R-:W-:Y:S01]  /*e0e0*/  ISETP.GE.AND P0, PT, R233, R3, PT ;  /* 0x00000003e900720c */ /* 0x000fe20003f06270 */
[----:B------:R-:W-:-:S12]  /*e0f0*/  BSSY B1, `(.L_x_406) ;  /* 0x00000be000017945 */ /* 0x000fd80003800000 */
[----:B------:R-:W-:Y:S05]  /*e100*/  @P0 BRA `(.L_x_407) ;  /* 0x0000000800f00947 */ /* 0x000fea0003800000 */
[----:B------:R3:W5:Y:S01]  /*e110*/  LDL R42, [R1+0x2c] ;  /* 0x00002c00012a7983 */ /* 0x0007620000100800 */
[----:B-12---:R-:W1:Y:S01]  /*e120*/  LDC R5, c[0x0][0x3d4] ;  /* 0x0000f500ff057b82 */ /* 0x006e620000000800 */
[----:B------:R-:W-:Y:S01]  /*e130*/  BSSY B2, `(.L_x_408) ;  /* 0x000005e000027945 */ /* 0x000fe20003800000 */
[-C--:B-1----:R-:W-:Y:S02]  /*e140*/  ISETP.GE.AND P0, PT, R18, R5.reuse, PT ;  /* 0x000000051200720c */ /* 0x082fe40003f06270 */
[----:B------:R-:W-:-:S11]  /*e150*/  ISETP.GE.AND P1, PT, R236, R5, PT ;  /* 0x00000005ec00720c */ /* 0x000fd60003f26270 */
[----:B---3--:R-:W-:Y:S05]  /*e160*/  @P0 BRA `(.L_x_409) ;  /* 0x0000000400680947 */ /* 0x008fea0003800000 */
[----:B-----5:R-:W1:Y:S01]  /*e170*/  LDS.128 R4, [R42+0x21400] ;  /* 0x021400002a047984 */ /* 0x020e620000000c00 */
[----:B------:R-:W-:Y:S02]  /*e180*/  F2FP.F16.E4M3.UNPACK_B R28, R0 ;  /* 0x00000000ff1c723e */ /* 0x000fe400020006ff */
[-C--:B------:R-:W-:Y:S02]  /*e190*/  F2FP.F16.E4M3.UNPACK_B R29, R11.reuse ;  /* 0x0000000bff1d723e */ /* 0x080fe400020006ff */
[----:B------:R-:W-:Y:S01]  /*e1a0*/  F2FP.F16.E4M3.UNPACK_B R35, R11.H1 ;  /* 0x0000000bff23723e */ /* 0x000fe200030006ff */
[----:B------:R-:W-:Y:S01]  /*e1b0*/  HADD2.F32 R26, -RZ, R28.H1_H1 ;  /* 0x3000001cff1a7230 */ /* 0x000fe20000004100 */
[----:B0-----:R-:W-:Y:S01]  /*e1c0*/  F2FP.F16.E4M3.UNPACK_B R38, R13 ;  /* 0x0000000dff26723e */ /* 0x001fe200020006ff */
[----:B------:R-:W-:Y:S02]  /*e1d0*/  HADD2.F32 R34, -RZ, R29.H1_H1 ;  /* 0x3000001dff227230 */ /* 0x000fe40000004100 */
[----:B------:R-:W-:-:S02]  /*e1e0*/  HADD2.F32 R36, -RZ, R35.H1_H1 ;  /* 0x30000023ff247230 */ /* 0x000fc40000004100 */
[----:B------:R-:W-:Y:S02]  /*e1f0*/  HADD2.F32 R37, -RZ, R35.H0_H0 ;  /* 0x20000023ff257230 */ /* 0x000fe40000004100 */
[--C-:B------:R-:W-:Y:S02]  /*e200*/  HADD2.F32 R40, -RZ, R38.reuse.H1_H1 ;  /* 0x30000026ff287230 */ /* 0x100fe40000004100 */
[----:B------:R-:W-:Y:S01]  /*e210*/  HADD2.F32 R41, -RZ, R38.H0_H0 ;  /* 0x20000026ff297230 */ /* 0x000fe20000004100 */
[----:B------:R-:W-:-:S05]  /*e220*/  F2FP.F16.E4M3.UNPACK_B R38, R13.H1 ;  /* 0x0000000dff26723e */ /* 0x000fca00030006ff */
[----:B------:R-:W-:Y:S01]  /*e230*/  HADD2.F32 R43, -RZ, R38.H1_H1 ;  /* 0x30000026ff2b7230 */ /* 0x000fe20000004100 */
[-C--:B-1----:R-:W-:Y:S02]  /*e240*/  F2FP.F16.E4M3.UNPACK_B R15, R4.reuse.H1 ;  /* 0x00000004ff0f723e */ /* 0x082fe400030006ff */
[-C--:B------:R-:W-:Y:S02]  /*e250*/  F2FP.F16.E4M3.UNPACK_B R21, R5.reuse ;  /* 0x00000005ff15723e */ /* 0x080fe400020006ff */
[----:B------:R-:W-:Y:S01]  /*e260*/  F2FP.F16.E4M3.UNPACK_B R24, R5.H1 ;  /* 0x00000005ff18723e */ /* 0x000fe200030006ff */
[--C-:B------:R-:W-:Y:S01]  /*e270*/  HADD2.F32 R20, -RZ, R15.reuse.H0_H0 ;  /* 0x2000000fff147230 */ /* 0x100fe20000004100 */
[----:B------:R-:W-:Y:S01]  /*e280*/  F2FP.F16.E4M3.UNPACK_B R4, R4 ;  /* 0x00000004ff04723e */ /* 0x000fe200020006ff */
[----:B------:R-:W-:Y:S01]  /*e290*/  HADD2.F32 R15, -RZ, R15.H1_H1 ;  /* 0x3000000fff0f7230 */ /* 0x000fe20000004100 */
[-C--:B------:R-:W-:Y:S02]  /*e2a0*/  F2FP.F16.E4M3.UNPACK_B R25, R6.reuse ;  /* 0x00000006ff19723e */ /* 0x080fe400020006ff */
[----:B------:R-:W-:-:S02]  /*e2b0*/  F2FP.F16.E4M3.UNPACK_B R6, R6.H1 ;  /* 0x00000006ff06723e */ /* 0x000fc400030006ff */
[-C--:B------:R-:W-:Y:S01]  /*e2c0*/  FMUL.FTZ R5, R34, R15.reuse ;  /* 0x0000000f22057220 */ /* 0x080fe20000410000 */
[C---:B------:R-:W-:Y:S01]  /*e2d0*/  FMUL.FTZ R27, R26.reuse, R15 ;  /* 0x0000000f1a1b7220 */ /* 0x040fe20000410000 */
[-C--:B------:R-:W-:Y:S02]  /*e2e0*/  F2FP.F16.E4M3.UNPACK_B R15, R7.reuse ;  /* 0x00000007ff0f723e */ /* 0x080fe400020006ff */
[-C--:B------:R-:W-:Y:S01]  /*e2f0*/  FFMA.FTZ R26, R26, R20.reuse, -R5 ;  /* 0x000000141a1a7223 */ /* 0x080fe20000010805 */
[----:B------:R-:W-:Y:S01]  /*e300*/  FFMA.FTZ R33, R34, R20, R27 ;  /* 0x0000001422217223 */ /* 0x000fe2000001001b */
[----:B------:R-:W-:Y:S01]  /*e310*/  HADD2.F32 R34, -RZ, R29.H0_H0 ;  /* 0x2000001dff227230 */ /* 0x000fe20000004100 */
[----:B------:R-:W-:Y:S01]  /*e320*/  F2FP.F16.E4M3.UNPACK_B R7, R7.H1 ;  /* 0x00000007ff07723e */ /* 0x000fe200030006ff */
[----:B------:R-:W-:Y:S02]  /*e330*/  HADD2.F32 R5, -RZ, R4.H1_H1 ;  /* 0x30000004ff057230 */ /* 0x000fe40000004100 */
[----:B------:R-:W-:Y:S01]  /*e340*/  HADD2.F32 R20, -RZ, R28.H0_H0 ;  /* 0x2000001cff147230 */ /* 0x000fe20000004100 */
[----:B------:R-:W-:Y:S01]  /*e350*/  F2FP.F16.E4M3.UNPACK_B R28, R0.H1 ;  /* 0x00000000ff1c723e */ /* 0x000fe200030006ff */
[----:B------:R-:W-:-:S02]  /*e360*/  HADD2.F32 R4, -RZ, R4.H0_H0 ;  /* 0x20000004ff047230 */ /* 0x000fc40000004100 */
[-C--:B------:R-:W-:Y:S01]  /*e370*/  FMUL.FTZ R27, R34, R5.reuse ;  /* 0x00000005221b7220 */ /* 0x080fe20000410000 */
[C---:B------:R-:W-:Y:S01]  /*e380*/  FMUL.FTZ R29, R20.reuse, R5 ;  /* 0x00000005141d7220 */ /* 0x040fe20000410000 */
[--C-:B------:R-:W-:Y:S02]  /*e390*/  HADD2.F32 R5, -RZ, R24.reuse.H1_H1 ;  /* 0x30000018ff057230 */ /* 0x100fe40000004100 */
[-C--:B------:R-:W-:Y:S01]  /*e3a0*/  FFMA.FTZ R27, R20, R4.reuse, -R27 ;  /* 0x00000004141b7223 */ /* 0x080fe2000001081b */
[----:B------:R-:W-:Y:S02]  /*e3b0*/  HADD2.F32 R24, -RZ, R24.H0_H0 ;  /* 0x20000018ff187230 */ /* 0x000fe40000004100 */
[----:B------:R-:W-:Y:S01]  /*e3c0*/  FFMA.FTZ R20, R34, R4, R29 ;  /* 0x0000000422147223 */ /* 0x000fe2000001001d */
[----:B------:R-:W-:Y:S02]  /*e3d0*/  HADD2.F32 R34, -RZ, R28.H1_H1 ;  /* 0x3000001cff227230 */ /* 0x000fe40000004100 */
[----:B------:R-:W-:Y:S01]  /*e3e0*/  FMUL.FTZ R29, R36, R5 ;  /* 0x00000005241d7220 */ /* 0x000fe20000410000 */
[----:B------:R-:W-:-:S02]  /*e3f0*/  HADD2.F32 R4, -RZ, R21.H1_H1 ;  /* 0x30000015ff047230 */ /* 0x000fc40000004100 */
[----:B------:R-:W-:Y:S02]  /*e400*/  HADD2.F32 R35, -RZ, R28.H0_H0 ;  /* 0x2000001cff237230 */ /* 0x000fe40000004100 */
[C---:B------:R-:W-:Y:S01]  /*e410*/  FMUL.FTZ R5, R34.reuse, R5 ;  /* 0x0000000522057220 */ /* 0x040fe20000410000 */
[----:B------:R-:W-:Y:S01]  /*e420*/  FFMA.FTZ R29, R34, R24, -R29 ;  /* 0x00000018221d7223 */ /* 0x000fe2000001081d */
[----:B------:R-:W-:Y:S02]  /*e430*/  HADD2.F32 R21, -RZ, R21.H0_H0 ;  /* 0x20000015ff157230 */ /* 0x000fe40000004100 */
[-C--:B------:R-:W-:Y:S01]  /*e440*/  FMUL.FTZ R28, R37, R4.reuse ;  /* 0x00000004251c7220 */ /* 0x080fe20000410000 */
[----:B------:R-:W-:Y:S01]  /*e450*/  F2FP.F16.E4M3.UNPACK_B R34, R9 ;  /* 0x00000009ff22723e */ /* 0x000fe200020006ff */
[C---:B------:R-:W-:Y:S01]  /*e460*/  FMUL.FTZ R4, R35.reuse, R4 ;  /* 0x0000000423047220 */ /* 0x040fe20000410000 */
[----:B------:R-:W-:Y:S01]  /*e470*/  FFMA.FTZ R24, R36, R24, R5 ;  /* 0x0000001824187223 */ /* 0x000fe20000010005 */
[----:B------:R-:W-:Y:S01]  /*e480*/  FFMA.FTZ R28, R35, R21, -R28 ;  /* 0x00000015231c7223 */ /* 0x000fe2000001081c */
[----:B------:R-:W-:-:S02]  /*e490*/  HADD2.F32 R5, -RZ, R6.H1_H1 ;  /* 0x30000006ff057230 */ /* 0x000fc40000004100 */
[----:B------:R-:W-:Y:S01]  /*e4a0*/  FFMA.FTZ R21, R37, R21, R4 ;  /* 0x0000001525157223 */ /* 0x000fe20000010004 */
[----:B------:R-:W-:Y:S01]  /*e4b0*/  HADD2.F32 R36, -RZ, R34.H1_H1 ;  /* 0x30000022ff247230 */ /* 0x000fe20000004100 */
[----:B------:R-:W-:Y:S01]  /*e4c0*/  F2FP.F16.E4M3.UNPACK_B R37, R9.H1 ;  /* 0x00000009ff25723e */ /* 0x000fe200030006ff */
[--C-:B------:R-:W-:Y:S02]  /*e4d0*/  HADD2.F32 R4, -RZ, R25.reuse.H1_H1 ;  /* 0x30000019ff047230 */ /* 0x100fe40000004100 */
[-C--:B------:R-:W-:Y:S01]  /*e4e0*/  FMUL.FTZ R35, R40, R5.reuse ;  /* 0x0000000528237220 */ /* 0x080fe20000410000 */
[----:B------:R-:W-:Y:S02]  /*e4f0*/  HADD2.F32 R6, -RZ, R6.H0_H0 ;  /* 0x20000006ff067230 */ /* 0x000fe40000004100 */
[----:B------:R-:W-:Y:S01]  /*e500*/  FMUL.FTZ R5, R36, R5 ;  /* 0x0000000524057220 */ /* 0x000fe20000410000 */
[----:B------:R-:W-:Y:S02]  /*e510*/  HADD2.F32 R39, -RZ, R34.H0_H0 ;  /* 0x20000022ff277230 */ /* 0x000fe40000004100 */
[----:B------:R-:W-:Y:S01]  /*e520*/  FMUL.FTZ R34, R41, R4 ;  /* 0x0000000429227220 */ /* 0x000fe20000410000 */
[----:B------:R-:W-:-:S02]  /*e530*/  HADD2.F32 R25, -RZ, R25.H0_H0 ;  /* 0x20000019ff197230 */ /* 0x000fc40000004100 */
[-C--:B------:R-:W-:Y:S01]  /*e540*/  FFMA.FTZ R35, R36, R6.reuse, -R35 ;  /* 0x0000000624237223 */ /* 0x080fe20000010823 */
[----:B------:R-:W-:Y:S01]  /*e550*/  FFMA.FTZ R36, R40, R6, R5 ;  /* 0x0000000628247223 */ /* 0x000fe20000010005 */
[C---:B------:R-:W-:Y:S01]  /*e560*/  FMUL.FTZ R4, R39.reuse, R4 ;  /* 0x0000000427047220 */ /* 0x040fe20000410000 */
[----:B------:R-:W-:Y:S02]  /*e570*/  HADD2.F32 R5, -RZ, R7.H1_H1 ;  /* 0x30000007ff057230 */ /* 0x000fe40000004100 */
[-C--:B------:R-:W-:Y:S01]  /*e580*/  FFMA.FTZ R6, R39, R25.reuse, -R34 ;  /* 0x0000001927067223 */ /* 0x080fe20000010822 */
[----:B------:R-:W-:Y:S02]  /*e590*/  HADD2.F32 R39, -RZ, R37.H1_H1 ;  /* 0x30000025ff277230 */ /* 0x000fe40000004100 */
[----:B------:R-:W-:Y:S01]  /*e5a0*/  FFMA.FTZ R25, R41, R25, R4 ;  /* 0x0000001929197223 */ /* 0x000fe20000010004 */
[----:B------:R-:W-:Y:S02]  /*e5b0*/  HADD2.F32 R41, -RZ, R38.H0_H0 ;  /* 0x20000026ff297230 */ /* 0x000fe40000004100 */
[----:B------:R-:W-:Y:S01]  /*e5c0*/  FMUL.FTZ R38, R43, R5 ;  /* 0x000000052b267220 */ /* 0x000fe20000410000 */
[----:B------:R-:W-:-:S02]  /*e5d0*/  HADD2.F32 R4, -RZ, R15.H1_H1 ;  /* 0x3000000fff047230 */ /* 0x000fc40000004100 */
[----:B------:R-:W-:Y:S01]  /*e5e0*/  FMUL.FTZ R40, R39, R5 ;  /* 0x0000000527287220 */ /* 0x000fe20000410000 */
[----:B------:R-:W-:Y:S01]  /*e5f0*/  HADD2.F32 R37, -RZ, R37.H0_H0 ;  /* 0x20000025ff257230 */ /* 0x000fe20000004100 */
[----:B------:R-:W-:Y:S01]  /*e600*/  F2FP.SATFINITE.E4M3.F32.PACK_AB_MERGE_C R24, R24, R29, RZ ;  /* 0x0000001d1818723e */ /* 0x000fe200048070ff */
[----:B------:R-:W-:Y:S02]  /*e610*/  HADD2.F32 R7, -RZ, R7.H0_H0 ;  /* 0x20000007ff077230 */ /* 0x000fe40000004100 */
[-C--:B------:R-:W-:Y:S01]  /*e620*/  FMUL.FTZ R34, R41, R4.reuse ;  /* 0x0000000429227220 */ /* 0x080fe20000410000 */
[----:B------:R-:W-:Y:S02]  /*e630*/  HADD2.F32 R15, -RZ, R15.H0_H0 ;  /* 0x2000000fff0f7230 */ /* 0x000fe40000004100 */
        /* <DEDUP_REMOVED lines=8> */
[----:B------:R-:W-:Y:S02]  /*e6c0*/  F2FP.SATFINITE.E4M3.F32.PACK_AB_MERGE_C R4, R20, R27, R4 ;  /* 0x0000001b1404723e */ /* 0x000fe40004807004 */
[----:B------:R-:W-:Y:S02]  /*e6d0*/  F2FP.SATFINITE.E4M3.F32.PACK_AB_MERGE_C R5, R21, R28, R24 ;  /* 0x0000001c1505723e */ /* 0x000fe40004807018 */
[----:B------:R-:W-:Y:S02]  /*e6e0*/  F2FP.SATFINITE.E4M3.F32.PACK_AB_MERGE_C R6, R25, R6, R35 ;  /* 0x000000061906723e */ /* 0x000fe40004807023 */
[----:B------:R-:W-:-:S05]  /*e6f0*/  F2FP.SATFINITE.E4M3.F32.PACK_AB_MERGE_C R7, R34, R7, R38 ;  /* 0x000000072207723e */ /* 0x000fca0004807026 */
[----:B------:R1:W-:Y:S02]  /*e700*/  STS.128 [R42+0x21400], R4 ;  /* 0x021400042a007388 */ /* 0x0003e40000000c00 */
.L_x_409:
[----:B------:R-:W-:Y:S05]  /*e710*/  BSYNC B2 ;  /* 0x0000000000027941 */ /* 0x000fea0003800000 */
.L_x_408:
[----:B------:R-:W-:Y:S05]  /*e720*/  @P1 BRA `(.L_x_407) ;  /* 0x0000000400681947 */ /* 0x000fea0003800000 */
[----:B-1---5:R-:W1:Y:S01]  /*e730*/  LDS.128 R4, [R42+0x25400] ;  /* 0x025400002a047984 */ /* 0x022e620000000c00 */
        /* <DEDUP_REMOVED lines=44> */
[----:B------:R-:W-:Y:S01]  /*ea00*/  FMUL.FTZ R28, R37, R4 ;  /* 0x00000004251c7220 */ /* 0x000fe20000410000 */
        /* <DEDUP_REMOVED lines=44> */
.L_x_407:
[----:B------:R-:W-:Y:S05]  /*ecd0*/  BSYNC B1 ;  /* 0x0000000000017941 */ /* 0x000fea0003800000 */
.L_x_406:
[----:B------:R-:W-:Y:S01]  /*ece0*/  ISETP.GE.AND P0, PT, R234, R3, PT ;  /* 0x00000003ea00720c */ /* 0x000fe20003f06270 */
[----:B------:R-:W-:-:S12]  /*ecf0*/  BSSY B1, `(.L_x_410) ;  /* 0x00000be000017945 */ /* 0x000fd80003800000 */
[----:B------:R-:W-:Y:S05]  /*ed00*/  @P0 BRA `(.L_x_411) ;  /* 0x0000000800f00947 */ /* 0x000fea0003800000 */
[----:B-1-3-5:R1:W5:Y:S01]  /*ed10*/  LDL R42, [R1+0x2c] ;  /* 0x00002c00012a7983 */ /* 0x02a3620000100800 */
[----:B--2---:R-:W2:Y:S01]  /*ed20*/  LDC R5, c[0x0][0x3d4] ;  /* 0x0000f500ff057b82 */ /* 0x004ea20000000800 */
[----:B------:R-:W-:Y:S01]  /*ed30*/  BSSY B2, `(.L_x_412) ;  /* 0x000005e000027945 */ /* 0x000fe20003800000 */
[-C--:B--2---:R-:W-:Y:S02]  /*ed40*/  ISETP.GE.AND P0, PT, R18, R5.reuse, PT ;  /* 0x000000051200720c */ /* 0x084fe40003f06270 */
[----:B------:R-:W-:-:S11]  /*ed50*/  ISETP.GE.AND P1, PT, R236, R5, PT ;  /* 0x00000005ec00720c */ /* 0x000fd60003f26270 */
[----:B-1----:R-:W-:Y:S05]  /*ed60*/  @P0 BRA `(.L_x_413) ;  /* 0x0000000400680947 */ /* 0x002fea0003800000 */
        /* <DEDUP_REMOVED lines=90> */
.L_x_413:
[----:B------:R-:W-:Y:S05]  /*f310*/  BSYNC B2 ;  /* 0x0000000000027941 */ /* 0x000fea0003800000 */
.L_x_412:
        /* <DEDUP_REMOVED lines=91> */
.L_x_411:
[----:B------:R-:W-:Y:S05]  /*f8d0*/  BSYNC B1 ;  /* 0x0000000000017941 */ /* 0x000fea0003800000 */
.L_x_410:
[----:B------:R-:W-:-:S13]  /*f8e0*/  ISETP.GE.AND P0, PT, R235, R3, PT ;  /* 0x00000003eb00720c */ /* 0x000fda0003f06270 */
[----:B------:R-:W-:Y:S05]  /*f8f0*/  @P0 BRA `(.L_x_414) ;  /* 0x0000004000a80947 */ /* 0x000fea0003800000 */
[----:B0-----:R0:W5:Y:S01]  /*f900*/  LDL R37, [R1+0x2c] ;  /* 0x00002c0001257983 */ /* 0x0011620000100800 */
[----:B------:R-:W1:Y:S01]  /*f910*/  LDC R3, c[0x0][0x3d4] ;  /* 0x0000f500ff037b82 */ /* 0x000e620000000800 */
[----:B------:R-:W-:Y:S01]  /*f920*/  BSSY B1, `(.L_x_415) ;  /* 0x000005e000017945 */ /* 0x000fe20003800000 */
[-C--:B-1----:R-:W-:Y:S02]  /*f930*/  ISETP.GE.AND P0, PT, R18, R3.reuse, PT ;  /* 0x000000031200720c */ /* 0x082fe40003f06270 */
[----:B------:R-:W-:-:S11]  /*f940*/  ISETP.GE.AND P1, PT, R236, R3, PT ;  /* 0x00000003ec00720c */ /* 0x000fd60003f26270 */
[----:B0-----:R-:W-:Y:S05]  /*f950*/  @P0 BRA `(.L_x_416) ;  /* 0x0000000400680947 */ /* 0x001fea0003800000 */
[----:B--2345:R-:W0:Y:S01]  /*f960*/  LDS.128 R4, [R37+0x23400] ;  /* 0x0234000025047984 */ /* 0x03ce220000000c00 */
[----:B------:R-:W-:Y:S02]  /*f970*/  F2FP.F16.E4M3.UNPACK_B R29, R11 ;  /* 0x0000000bff1d723e */ /* 0x000fe400020006ff */
[----:B------:R-:W-:Y:S02]  /*f980*/  F2FP.F16.E4M3.UNPACK_B R27, R0 ;  /* 0x00000000ff1b723e */ /* 0x000fe400020006ff */
[----:B------:R-:W-:Y:S01]  /*f990*/  F2FP.F16.E4M3.UNPACK_B R35, R13 ;  /* 0x0000000dff23723e */ /* 0x000fe200020006ff */
[----:B------:R-:W-:Y:S02]  /*f9a0*/  HADD2.F32 R33, -RZ, R29.H1_H1 ;  /* 0x3000001dff217230 */ /* 0x000fe40000004100 */
[----:B------:R-:W-:Y:S02]  /*f9b0*/  HADD2.F32 R25, -RZ, R27.H1_H1 ;  /* 0x3000001bff197230 */ /* 0x000fe40000004100 */
[----:B------:R-:W-:Y:S01]  /*f9c0*/  HADD2.F32 R34, -RZ, R29.H0_H0 ;  /* 0x2000001dff227230 */ /* 0x000fe20000004100 */
[----:B------:R-:W-:-:S05]  /*f9d0*/  F2FP.F16.E4M3.UNPACK_B R29, R11.H1 ;  /* 0x0000000bff1d723e */ /* 0x000fca00030006ff */
[----:B------:R-:W-:Y:S01]  /*f9e0*/  HADD2.F32 R38, -RZ, R29.H0_H0 ;  /* 0x2000001dff267230 */ /* 0x000fe20000004100 */
[-C--:B0-----:R-:W-:Y:S02]  /*f9f0*/  F2FP.F16.E4M3.UNPACK_B R3, R4.reuse.H1 ;  /* 0x00000004ff03723e */ /* 0x081fe400030006ff */
[----:B------:R-:W-:Y:S02]  /*fa00*/  F2FP.F16.E4M3.UNPACK_B R4, R4 ;  /* 0x00000004ff04723e */ /* 0x000fe400020006ff */
[-C--:B------:R-:W-:Y:S01]  /*fa10*/  F2FP.F16.E4M3.UNPACK_B R20, R5.reuse ;  /* 0x00000005ff14723e */ /* 0x080fe200020006ff */
[--C-:B------:R-:W-:Y:S01]  /*fa20*/  HADD2.F32 R15, -RZ, R3.reuse.H0_H0 ;  /* 0x20000003ff0f7230 */ /* 0x100fe20000004100 */
[----:B------:R-:W-:Y:S01]  /*fa30*/  F2FP.F16.E4M3.UNPACK_B R5, R5.H1 ;  /* 0x00000005ff05723e */ /* 0x000fe200030006ff */
[----:B------:R-:W-:Y:S01]  /*fa40*/  HADD2.F32 R3, -RZ, R3.H1_H1 ;  /* 0x30000003ff037230 */ /* 0x000fe20000004100 */
[-C--:B------:R-:W-:Y:S02]  /*fa50*/  F2FP.F16.E4M3.UNPACK_B R21, R6.reuse ;  /* 0x00000006ff15723e */ /* 0x080fe400020006ff */
[----:B------:R-:W-:-:S02]  /*fa60*/  F2FP.F16.E4M3.UNPACK_B R6, R6.H1 ;  /* 0x00000006ff06723e */ /* 0x000fc400030006ff */
[-C--:B------:R-:W-:Y:S01]  /*fa70*/  FMUL.FTZ R26, R33, R3.reuse ;  /* 0x00000003211a7220 */ /* 0x080fe20000410000 */
[C---:B------:R-:W-:Y:S01]  /*fa80*/  FMUL.FTZ R28, R25.reuse, R3 ;  /* 0x00000003191c7220 */ /* 0x040fe20000410000 */
[--C-:B------:R-:W-:Y:S01]  /*fa90*/  HADD2.F32 R3, -RZ, R4.reuse.H1_H1 ;  /* 0x30000004ff037230 */ /* 0x100fe20000004100 */
[----:B------:R-:W-:Y:S01]  /*faa0*/  F2FP.F16.E4M3.UNPACK_B R24, R7 ;  /* 0x00000007ff18723e */ /* 0x000fe200020006ff */
[-C--:B------:R-:W-:Y:S01]  /*fab0*/  FFMA.FTZ R26, R25, R15.reuse, -R26 ;  /* 0x0000000f191a7223 */ /* 0x080fe2000001081a */
[----:B------:R-:W-:Y:S01]  /*fac0*/  FFMA.FTZ R25, R33, R15, R28 ;  /* 0x0000000f21197223 */ /* 0x000fe2000001001c */
[----:B------:R-:W-:Y:S02]  /*fad0*/  HADD2.F32 R28, -RZ, R27.H0_H0 ;  /* 0x2000001bff1c7230 */ /* 0x000fe40000004100 */
[----:B------:R-:W-:Y:S01]  /*fae0*/  FMUL.FTZ R11, R34, R3 ;  /* 0x00000003220b7220 */ /* 0x000fe20000410000 */
[----:B------:R-:W-:Y:S01]  /*faf0*/  HADD2.F32 R4, -RZ, R4.H0_H0 ;  /* 0x20000004ff047230 */ /* 0x000fe20000004100 */
[----:B------:R-:W-:Y:S01]  /*fb00*/  F2FP.F16.E4M3.UNPACK_B R27, R0.H1 ;  /* 0x00000000ff1b723e */ /* 0x000fe200030006ff */
        /* <DEDUP_REMOVED lines=8> */
[----:B------:R-:W-:Y:S01]  /*fb90*/  HADD2.F32 R5, -RZ, R5.H0_H0 ;  /* 0x20000005ff057230 */ /* 0x000fe20000004100 */
[----:B------:R-:W-:Y:S01]  /*fba0*/  F2FP.F16.E4M3.UNPACK_B R29, R9 ;  /* 0x00000009ff1d723e */ /* 0x000fe200020006ff */
[----:B------:R-:W-:-:S02]  /*fbb0*/  HADD2.F32 R36, -RZ, R27.H0_H0 ;  /* 0x2000001bff247230 */ /* 0x000fc40000004100 */
[C---:B------:R-:W-:Y:S01]  /*fbc0*/  FMUL.FTZ R34, R15.reuse, R3 ;  /* 0x000000030f227220 */ /* 0x040fe20000410000 */
[----:B------:R-:W-:Y:S02]  /*fbd0*/  HADD2.F32 R20, -RZ, R20.H0_H0 ;  /* 0x20000014ff147230 */ /* 0x000fe40000004100 */
[-C--:B------:R-:W-:Y:S01]  /*fbe0*/  FMUL.FTZ R3, R38, R0.reuse ;  /* 0x0000000026037220 */ /* 0x080fe20000410000 */
[-C--:B------:R-:W-:Y:S01]  /*fbf0*/  FFMA.FTZ R28, R15, R5.reuse, -R28 ;  /* 0x000000050f1c7223 */ /* 0x080fe2000001081c */
[----:B------:R-:W-:Y:S01]  /*fc00*/  FFMA.FTZ R27, R33, R5, R34 ;  /* 0x00000005211b7223 */ /* 0x000fe20000010022 */
[C---:B------:R-:W-:Y:S01]  /*fc10*/  FMUL.FTZ R15, R36.reuse, R0 ;  /* 0x00000000240f7220 */ /* 0x040fe20000410000 */
[----:B------:R-:W-:Y:S01]  /*fc20*/  FFMA.FTZ R5, R36, R20, -R3 ;  /* 0x0000001424057223 */ /* 0x000fe20000010803 */
[----:B------:R-:W-:Y:S01]  /*fc30*/  HADD2.F32 R36, -RZ, R35.H1_H1 ;  /* 0x30000023ff247230 */ /* 0x000fe20000004100 */
[----:B------:R-:W-:Y:S01]  /*fc40*/  F2FP.F16.E4M3.UNPACK_B R7, R7.H1 ;  /* 0x00000007ff07723e */ /* 0x000fe200030006ff */
[----:B------:R-:W-:-:S02]  /*fc50*/  HADD2.F32 R3, -RZ, R6.H1_H1 ;  /* 0x30000006ff037230 */ /* 0x000fc40000004100 */
[----:B------:R-:W-:Y:S01]  /*fc60*/  FFMA.FTZ R20, R38, R20, R15 ;  /* 0x0000001426147223 */ /* 0x000fe2000001000f */
[----:B------:R-:W-:Y:S01]  /*fc70*/  HADD2.F32 R34, -RZ, R29.H1_H1 ;  /* 0x3000001dff227230 */ /* 0x000fe20000004100 */
[----:B------:R-:W-:Y:S01]  /*fc80*/  F2FP.F16.E4M3.UNPACK_B R33, R13.H1 ;  /* 0x0000000dff21723e */ /* 0x000fe200030006ff */
[----:B------:R-:W-:Y:S02]  /*fc90*/  HADD2.F32 R6, -RZ, R6.H0_H0 ;  /* 0x20000006ff067230 */ /* 0x000fe40000004100 */
[-C--:B------:R-:W-:Y:S01]  /*fca0*/  FMUL.FTZ R15, R36, R3.reuse ;  /* 0x00000003240f7220 */ /* 0x080fe20000410000 */
[----:B------:R-:W-:Y:S02]  /*fcb0*/  HADD2.F32 R35, -RZ, R35.H0_H0 ;  /* 0x20000023ff237230 */ /* 0x000fe40000004100 */
[C---:B------:R-:W-:Y:S01]  /*fcc0*/  FMUL.FTZ R3, R34.reuse, R3 ;  /* 0x0000000322037220 */ /* 0x040fe20000410000 */
[----:B------:R-:W-:Y:S02]  /*fcd0*/  HADD2.F32 R0, -RZ, R21.H1_H1 ;  /* 0x30000015ff007230 */ /* 0x000fe40000004100 */
[----:B------:R-:W-:Y:S01]  /*fce0*/  FFMA.FTZ R15, R34, R6, -R15 ;  /* 0x00000006220f7223 */ /* 0x000fe2000001080f */
[----:B------:R-:W-:Y:S01]  /*fcf0*/  HADD2.F32 R29, -RZ, R29.H0_H0 ;  /* 0x2000001dff1d7230 */ /* 0x000fe20000004100 */
[----:B------:R-:W-:Y:S01]  /*fd00*/  F2FP.F16.E4M3.UNPACK_B R9, R9.H1 ;  /* 0x00000009ff09723e */ /* 0x000fe200030006ff */
[----:B------:R-:W-:-:S02]  /*fd10*/  HADD2.F32 R21, -RZ, R21.H0_H0 ;  /* 0x20000015ff157230 */ /* 0x000fc40000004100 */
[----:B------:R-:W-:Y:S01]  /*fd20*/  FMUL.FTZ R34, R35, R0 ;  /* 0x0000000023227220 */ /* 0x000fe20000410000 */
[----:B------:R-:W-:Y:S01]  /*fd30*/  FFMA.FTZ R6, R36, R6, R3 ;  /* 0x0000000624067223 */ /* 0x000fe20000010003 */
[C---:B------:R-:W-:Y:S01]  /*fd40*/  FMUL.FTZ R0, R29.reuse, R0 ;  /* 0x000000001d007220 */ /* 0x040fe20000410000 */
[----:B------:R-:W-:Y:S02]  /*fd50*/  HADD2.F32 R3, -RZ, R7.H1_H1 ;  /* 0x30000007ff037230 */ /* 0x000fe40000004100 */
[-C--:B------:R-:W-:Y:S01]  /*fd60*/  FFMA.FTZ R34, R29, R21.reuse, -R34 ;  /* 0x000000151d227223 */ /* 0x080fe20000010822 */
[----:B------:R-:W-:Y:S02]  /*fd70*/  HADD2.F32 R29, -RZ, R33.H1_H1 ;  /* 0x30000021ff1d7230 */ /* 0x000fe40000004100 */
[----:B------:R-:W-:Y:S01]  /*fd80*/  FFMA.FTZ R21, R35, R21, R0 ;  /* 0x0000001523157223 */ /* 0x000fe20000010000 */
[----:B------:R-:W-:Y:S01]  /*fd90*/  HADD2.F32 R13, -RZ, R9.H1_H1 ;  /* 0x30000009ff0d7230 */ /* 0x000fe20000004100 */
[----:B------:R-:W-:Y:S01]  /*fda0*/  F2FP.SATFINITE.E4M3.F32.PACK_AB_MERGE_C R25, R25, R26, RZ ;  /* 0x0000001a1919723e */ /* 0x000fe200048070ff */
[----:B------:R-:W-:-:S02]  /*fdb0*/  HADD2.F32 R42, -RZ, R33.H0_H0 ;  /* 0x20000021ff2a7230 */ /* 0x000fc40000004100 */
[-C--:B------:R-:W-:Y:S01]  /*fdc0*/  FMUL.FTZ R36, R29, R3.reuse ;  /* 0x000000031d247220 */ /* 0x080fe20000410000 */
[--C-:B------:R-:W-:Y:S02]  /*fdd0*/  HADD2.F32 R0, -RZ, R24.reuse.H1_H1 ;  /* 0x30000018ff007230 */ /* 0x100fe40000004100 */
[----:B------:R-:W-:Y:S01]  /*fde0*/  FMUL.FTZ R38, R13, R3 ;  /* 0x000000030d267220 */ /* 0x000fe20000410000 */
[----:B------:R-:W-:Y:S01]  /*fdf0*/  HADD2.F32 R7, -RZ, R7.H0_H0 ;  /* 0x20000007ff077230 */ /* 0x000fe20000004100 */
[----:B------:R-:W-:Y:S01]  /*fe00*/  F2FP.SATFINITE.E4M3.F32.PACK_AB_MERGE_C R27, R27, R28, RZ ;  /* 0x0000001c1b1b723e */ /* 0x000fe200048070ff */
[----:B------:R-:W-:Y:S02]  /*fe10*/  HADD2.F32 R40, -RZ, R9.H0_H0 ;  /* 0x20000009ff287230 */ /* 0x000fe40000004100 */
[-C--:B------:R-:W-:Y:S01]  /*fe20*/  FMUL.FTZ R3, R42, R0.reuse ;  /* 0x000000002a037220 */ /* 0x080fe20000410000 */
[----:B------:R-:W-:Y:S02]  /*fe30*/  HADD2.F32 R24, -RZ, R24.H0_H0 ;  /* 0x20000018ff187230 */ /* 0x000fe40000004100 */
[-C--:B------:R-:W-:Y:S01]  /*fe40*/  FFMA.FTZ R36, R13, R7.reuse, -R36 ;  /* 0x000000070d247223 */ /* 0x080fe20000010824 */
[----:B------:R-:W-:Y:S01]  /*fe50*/  FFMA.FTZ R7, R29, R7, R38 ;  /* 0x000000071d077223 */ /* 0x000fe20000010026 */
[----:B------:R-:W-:Y:S01]  /*fe60*/  FMUL.FTZ R9, R40, R0 ;  /* 0x0000000028097220 */ /* 0x000fe20000410000 */
[----:B------:R-:W-:Y:S01]  /*fe70*/  F2FP.SATFINITE.E4M3.F32.PACK_AB_MERGE_C R6, R6, R15, RZ ;  /* 0x0000000f0606723e */ /* 0x000fe200048070ff */
[-C--:B------:R-:W-:Y:S01]  /*fe80*/  FFMA.FTZ R3, R40, R24.reuse, -R3 ;  /* 0x0000001828037223 */ /* 0x080fe20000010803 */
[----:B------:R-:W-:Y:S01]  /*fe90*/  F2FP.SATFINITE.E4M3.F32.PACK_AB_MERGE_C R4, R4, R11, R25 ;  /* 0x0000000b0404723e */ /* 0x000fe20004807019 */
[----:B------:R-:W-:Y:S01]  /*fea0*/  FFMA.FTZ R24, R42, R24, R9 ;  /* 0x000000182a187223 */ /* 0x000fe20000010009 */
[----:B------:R-:W-:-:S02]  /*feb0*/  F2FP.SATFINITE.E4M3.F32.PACK_AB_MERGE_C R7, R7, R36, RZ ;  /* 0x000000240707723e */ /* 0x000fc400048070ff */
[----:B------:R-:W-:Y:S02]  /*fec0*/  F2FP.SATFINITE.E4M3.F32.PACK_AB_MERGE_C R5, R20, R5, R27 ;  /* 0x000000051405723e */ /* 0x000fe4000480701b */
[----:B------:R-:W-:Y:S02]  /*fed0*/  F2FP.SATFINITE.E4M3.F32.PACK_AB_MERGE_C R6, R21, R34, R6 ;  /* 0x000000221506723e */ /* 0x000fe40004807006 */
[----:B------:R-:W-:-:S05]  /*fee0*/  F2FP.SATFINITE.E4M3.F32.PACK_AB_MERGE_C R7, R24, R3, R7 ;  /* 0x000000031807723e */ /* 0x000fca0004807007 */
[----:B------:R0:W-:Y:S02]  /*fef0*/  STS.128 [R37+0x23400], R4 ;  /* 0x0234000425007388 */ /* 0x0001e40000000c00 */
.L_x_416:
[----:B------:R-:W-:Y:S05]  /*ff00*/  BSYNC B1 ;  /* 0x0000000000017941 */ /* 0x000fea0003800000 */
.L_x_415:
[----:B------:R-:W-:Y:S05]  /*ff10*/  @P1 BRA `(.L_x_414) ;  /* 0x0000003c00201947 */ /* 0x000fea0003800000 */
[----:B0-2345:R-:W0:Y:S01]  /*ff20*/  LDS.128 R4, [R37+0x27400] ;  /* 0x0274000025047984 */ /* 0x03de220000000c00 */
[----:B------:R-:W-:Y:S02]  /*ff30*/  F2FP.F16.E4M3.UNPACK_B R24, R12 ;  /* 0x0000000cff18723e */ /* 0x000fe400020006ff */
[----:B------:R-:W-:Y:S02]  /*ff40*/  F2FP.F16.E4M3.UNPACK_B R15, R8 ;  /* 0x00000008ff0f723e */ /* 0x000fe400020006ff */
[----:B------:R-:W-:Y:S01]  /*ff50*/  F2FP.F16.E4M3.UNPACK_B R12, R12.H1 ;  /* 0x0000000cff0c723e */ /* 0x000fe200030006ff */
[--C-:B------:R-:W-:Y:S01]  /*ff60*/  HADD2.F32 R25, -RZ, R24.reuse.H1_H1 ;  /* 0x30000018ff197230 */ /* 0x100fe20000004100 */
[----:B------:R-:W-:Y:S01]  /*ff70*/  F2FP.F16.E4M3.UNPACK_B R26, R8.H1 ;  /* 0x00000008ff1a723e */ /* 0x000fe200030006ff */
[----:B------:R-:W-:Y:S02]  /*ff80*/  HADD2.F32 R21, -RZ, R15.H1_H1 ;  /* 0x3000000fff157230 */ /* 0x000fe40000004100 */
[----:B------:R-:W-:-:S02]  /*ff90*/  HADD2.F32 R28, -RZ, R24.H0_H0 ;  /* 0x20000018ff1c7230 */ /* 0x000fc40000004100 */
[----:B------:R-:W-:Y:S02]  /*ffa0*/  HADD2.F32 R24, -RZ, R15.H0_H0 ;  /* 0x2000000fff187230 */ /* 0x000fe40000004100 */
[--C-:B------:R-:W-:Y:S02]  /*ffb0*/  HADD2.F32 R29, -RZ, R12.reuse.H1_H1 ;  /* 0x3000000cff1d7230 */ /* 0x100fe40000004100 */
[----:B------:R-:W-:Y:S01]  /*ffc0*/  HADD2.F32 R27, -RZ, R12.H0_H0 ;  /* 0x2000000cff1b7230 */ /* 0x000fe20000004100 */
[-C--:B0-----:R-:W-:Y:S02]  /*ffd0*/  F2FP.F16.E4M3.UNPACK_B R0, R4.reuse.H1 ;  /* 0x00000004ff00723e */ /* 0x081fe400030006ff */
[----:B------:R-:W-:Y:S02]  /*ffe0*/  F2FP.F16.E4M3.UNPACK_B R4, R4 ;  /* 0x00000004ff04723e */ /* 0x000fe400020006ff */
[-C--:B------:R-:W-:Y:S01]  /*fff0*/  F2FP.F16.E4M3.UNPACK_B R9, R5.reuse ;  /* 0x00000005ff09723e */ /* 0x080fe200020006ff */
[--C-:B------:R-:W-:Y:S01]  /*10000*/  HADD2.F32 R3, -RZ, R0.reuse.H0_H0 ;  /* 0x20000000ff037230 */ /* 0x100fe20000004100 */
[----:B------:R-:W-:Y:S01]  /*10010*/  F2FP.F16.E4M3.UNPACK_B R5, R5.H1 ;  /* 0x00000005ff05723e */ /* 0x000fe200030006ff */
[----:B------:R-:W-:Y:S01]  /*10020*/  HADD2.F32 R0, -RZ, R0.H1_H1 ;  /* 0x30000000ff007230 */ /* 0x000fe20000004100 */
[----:B------:R-:W-:-:S02]  /*10030*/  F2FP.F16.E4M3.UNPACK_B R11, R6 ;  /* 0x00000006ff0b723e */ /* 0x000fc400020006ff */
[----:B------:R-:W-:Y:S02]  /*10040*/  F2FP.F16.E4M3.UNPACK_B R6, R6.H1 ;  /* 0x00000006ff06723e */ /* 0x000fe400030006ff */
[-C--:B------:R-:W-:Y:S01]  /*10050*/  FMUL.FTZ R20, R25, R0.reuse ;  /* 0x0000000019147220 */ /* 0x080fe20000410000 */
[C---:B------:R-:W-:Y:S01]  /*10060*/  FMUL.FTZ R0, R21.reuse, R0 ;  /* 0x0000000015007220 */ /* 0x040fe20000410000 */
[----:B------:R-:W-:Y:S02]  /*10070*/  F2FP.F16.E4M3.UNPACK_B R13, R7 ;  /* 0x00000007ff0d723e */ /* 0x000fe400020006ff */
[-C--:B------:R-:W-:Y:S01]  /*10080*/  FFMA.FTZ R20, R21, R3.reuse, -R20 ;  /* 0x0000000315147223 */ /* 0x080fe20000010814 */
[----:B------:R-:W-:Y:S01]  /*10090*/  FFMA.FTZ R25, R25, R3, R0 ;  /* 0x0000000319197223 */ /* 0x000fe20000010000 */
[--C-:B------:R-:W-:Y:S01]  /*100a0*/  HADD2.F32 R0, -RZ, R4.reuse.H1_H1 ;  /* 0x30000004ff007230 */ /* 0x100fe20000004100 */
[----:B------:R-:W-:Y:S01]  /*100b0*/  F2FP.F16.E4M3.UNPACK_B R7, R7.H1 ;  /* 0x00000007ff07723e */ /* 0x000fe200030006ff */
[----:B------:R-:W-:-:S02]  /*100c0*/  HADD2.F32 R4, -RZ, R4.H0_H0 ;  /* 0x20000004ff047230 */ /* 0x000fc40000004100 */
[--C-:B------:R-:W-:Y:S02]  /*100d0*/  HADD2.F32 R3, -RZ, R5.reuse.H1_H1 ;  /* 0x30000005ff037230 */ /* 0x100fe40000004100 */
[-C--:B------:R-:W-:Y:S01]  /*100e0*/  FMUL.FTZ R15, R28, R0.reuse ;  /* 0x000000001c0f7220 */ /* 0x080fe20000410000 */
[C---:B------:R-:W-:Y:S01]  /*100f0*/  FMUL.FTZ R21, R24.reuse, R0 ;  /* 0x0000000018157220 */ /* 0x040fe20000410000 */
[----:B------:R-:W-:Y:S01]  /*10100*/  HADD2.F32 R5, -RZ, R5.H0_H0 ;  /* 0x20000005ff057230 */ /* 0x000fe20000004100 */
[----:B------:R-:W-:Y:S01]  /*10110*/  F2FP.SATFINITE.E4M3.F32.PACK_AB_MERGE_C R20, R25, R20, RZ ;  /* 0x000000141914723e */ /* 0x000fe200048070ff */
[-C--:B------:R-:W-:Y:S01]  /*10120*/  FFMA.FTZ R15, R24, R4.reuse, -R15 ;  /* 0x00000004180f7223 */ /* 0x080fe2000001080f */
[----:B------:R-:W-:Y:S01]  /*10130*/  FFMA.FTZ R4, R28, R4, R21 ;  /* 0x000000041c047223 */ /* 0x000fe20000010015 */
[----:B------:R-:W-:Y:S02]  /*10140*/  HADD2.F32 R21, -RZ, R26.H1_H1 ;  /* 0x3000001aff157230 */ /* 0x000fe40000004100 */
[----:B------:R-:W-:Y:S01]  /*10150*/  FMUL.FTZ R8, R29, R3 ;  /* 0x000000031d087220 */ /* 0x000fe20000410000 */
[----:B------:R-:W-:-:S02]  /*10160*/  HADD2.F32 R0, -RZ, R9.H1_H1 ;  /* 0x30000009ff007230 */ /* 0x000fc40000004100 */
[----:B------:R-:W-:Y:S02]  /*10170*/  HADD2.F32 R9, -RZ, R9.H0_H0 ;  /* 0x20000009ff097230 */ /* 0x000fe40000004100 */
[C---:B------:R-:W-:Y:S01]  /*10180*/  FMUL.FTZ R24, R21.reuse, R3 ;  /* 0x0000000315187220 */ /* 0x040fe20000410000 */
[-C--:B------:R-:W-:Y:S01]  /*10190*/  FFMA.FTZ R12, R21, R5.reuse, -R8 ;  /* 0x00000005150c7223 */ /* 0x080fe20000010808 */
[----:B------:R-:W-:Y:S01]  /*101a0*/  HADD2.F32 R3, -RZ, R26.H0_H0 ;  /* 0x2000001aff037230 */ /* 0x000fe20000004100 */
[----:B------:R-:W-:Y:S01]  /*101b0*/  F2FP.F16.E4M3.UNPACK_B R26, R14 ;  /* 0x0000000eff1a723e */ /* 0x000fe200020006ff */
[----:B------:R-:W-:Y:S01]  /*101c0*/  FMUL.FTZ R8, R27, R0 ;  /* 0x000000001b087220 */ /* 0x000fe20000410000 */
[----:B------:R-:W-:Y:S01]  /*101d0*/  F2FP.F16.E4M3.UNPACK_B R21, R10 ;  /* 0x0000000aff15723e */ /* 0x000fe200020006ff */
[----:B------:R-:W-:Y:S01]  /*101e0*/  FFMA.FTZ R5, R29, R5, R24 ;  /* 0x000000051d057223 */ /* 0x000fe20000010018 */
[C---:B------:R-:W-:Y:S01]  /*101f0*/  FMUL.FTZ R0, R3.reuse, R0 ;  /* 0x0000000003007220 */ /* 0x040fe20000410000 */
[----:B------:R-:W-:Y:S01]  /*10200*/  FFMA.FTZ R8, R3, R9, -R8 ;  /* 0x0000000903087223 */ /* 0x000fe20000010808 */
[----:B------:R-:W-:Y:S01]  /*10210*/  HADD2.F32 R28, -RZ, R26.H1_H1 ;  /* 0x3000001aff1c7230 */ /* 0x000fe20000004100 */
[----:B------:R-:W-:Y:S01]  /*10220*/  F2FP.F16.E4M3.UNPACK_B R14, R14.H1 ;  /* 0x0000000eff0e723e */ /* 0x000fe200030006ff */
[----:B------:R-:W-:-:S02]  /*10230*/  HADD2.F32 R3, -RZ, R6.H1_H1 ;  /* 0x30000006ff037230 */ /* 0x000fc40000004100 */
[----:B------:R-:W-:Y:S01]  /*10240*/  FFMA.FTZ R9, R27, R9, R0 ;  /* 0x000000091b097223 */ /* 0x000fe20000010000 */
[--C-:B------:R-:W-:Y:S01]  /*10250*/  HADD2.F32 R24, -RZ, R21.reuse.H1_H1 ;  /* 0x30000015ff187230 */ /* 0x100fe20000004100 */
[----:B------:R-:W-:Y:S01]  /*10260*/  F2FP.SATFINITE.E4M3.F32.PACK_AB_MERGE_C R5, R5, R12, RZ ;  /* 0x0000000c0505723e */ /* 0x000fe200048070ff */
[----:B------:R-:W-:Y:S02]  /*10270*/  HADD2.F32 R27, -RZ, R21.H0_H0 ;  /* 0x20000015ff1b7230 */ /* 0x000fe40000004100 */
[-C--:B------:R-:W-:Y:S01]  /*10280*/  FMUL.FTZ R21, R28, R3.reuse ;  /* 0x000000031c157220 */ /* 0x080fe20000410000 */
[----:B------:R-:W-:Y:S02]  /*10290*/  HADD2.F32 R6, -RZ, R6.H0_H0 ;  /* 0x20000006ff067230 */ /* 0x000fe40000004100 */
[----:B------:R-:W-:Y:S01]  /*102a0*/  FMUL.FTZ R3, R24, R3 ;  /* 0x0000000318037220 */ /* 0x000fe20000410000 */
[----:B------:R-:W-:Y:S01]  /*102b0*/  HADD2.F32 R29, -RZ, R26.H0_H0 ;  /* 0x2000001aff1d7230 */ /* 0x000fe20000004100 */
[----:B------:R-:W-:Y:S01]  /*102c0*/  F2FP.SATFINITE.E4M3.F32.PACK_AB_MERGE_C R4, R4, R15, R20 ;  /* 0x0000000f0404723e */ /* 0x000fe20004807014 */
[----:B------:R-:W-:-:S02]  /*102d0*/  HADD2.F32 R0, -RZ, R11.H1_H1 ;  /* 0x3000000bff007230 */ /* 0x000fc40000004100 */
[----:B------:R-:W-:Y:S01]  /*102e0*/  FFMA.FTZ R21, R24, R6, -R21 ;  /* 0x0000000618157223 */ /* 0x000fe20000010815 */
[----:B------:R-:W-:Y:S01]  /*102f0*/  HADD2.F32 R11, -RZ, R11.H0_H0 ;  /* 0x2000000bff0b7230 */ /* 0x000fe20000004100 */
[----:B------:R-:W-:Y:S01]  /*10300*/  F2FP.F16.E4M3.UNPACK_B R24, R10.H1 ;  /* 0x0000000aff18723e */ /* 0x000fe200030006ff */
[----:B------:R-:W-:Y:S01]  /*10310*/  FFMA.FTZ R6, R28, R6, R3 ;  /* 0x000000061c067223 */ /* 0x000fe20000010003 */
[-C--:B------:R-:W-:Y:S01]  /*10320*/  FMUL.FTZ R10, R29, R0.reuse ;  /* 0x000000001d0a7220 */ /* 0x080fe20000410000 */
[----:B------:R-:W-:Y:S01]  /*10330*/  FMUL.FTZ R0, R27, R0 ;  /* 0x000000001b007220 */ /* 0x000fe20000410000 */
[----:B------:R-:W-:Y:S01]  /*10340*/  HADD2.F32 R35, -RZ, R14.H1_H1 ;  /* 0x3000000eff237230 */ /* 0x000fe20000004100 */
[----:B------:R-:W-:Y:S01]  /*10350*/  F2FP.SATFINITE.E4M3.F32.PACK_AB_MERGE_C R5, R9, R8, R5 ;  /* 0x000000080905723e */ /* 0x000fe20004807005 */
[-C--:B------:R-:W-:Y:S01]  /*10360*/  FFMA.FTZ R10, R27, R11.reuse, -R10 ;  /* 0x0000000b1b0a7223 */ /* 0x080fe2000001080a */
[----:B------:R-:W-:Y:S01]  /*10370*/  FFMA.FTZ R11, R29, R11, R0 ;  /* 0x0000000b1d0b7223 */ /* 0x000fe20000010000 */
[----:B------:R-:W-:Y:S01]  /*10380*/  HADD2.F32 R3, -RZ, R7.H1_H1 ;  /* 0x30000007ff037230 */ /* 0x000fe20000004100 */
[----:B------:R-:W-:Y:S01]  /*10390*/  F2FP.SATFINITE.E4M3.F32.PACK_AB_MERGE_C R6, R6, R21, RZ ;  /* 0x000000150606723e */ /* 0x000fe200048070ff */
[----:B------:R-:W-:-:S02]  /*103a0*/  HADD2.F32 R29, -RZ, R24.H1_H1 ;  /* 0x30000018ff1d7230 */ /* 0x000fc40000004100 */
[----:B------:R-:W-:Y:S02]  /*103b0*/  HADD2.F32 R27, -RZ, R24.H0_H0 ;  /* 0x20000018ff1b7230 */ /* 0x000fe40000004100 */
[-C--:B------:R-:W-:Y:S01]  /*103c0*/  FMUL.FTZ R24, R35, R3.reuse ;  /* 0x0000000323187220 */ /* 0x080fe20000410000 */
[----:B------:R-:W-:Y:S02]  /*103d0*/  HADD2.F32 R33, -RZ, R14.H0_H0 ;  /* 0x2000000eff217230 */ /* 0x000fe40000004100 */
[----:B------:R-:W-:Y:S01]  /*103e0*/  FMUL.FTZ R26, R29, R3 ;  /* 0x000000031d1a7220 */ /* 0x000fe20000410000 */
[----:B------:R-:W-:Y:S01]  /*103f0*/  HADD2.F32 R0, -RZ, R13.H1_H1 ;  /* 0x3000000dff007230 */ /* 0x000fe20000004100 */
[----:B------:R-:W-:Y:S01]  /*10400*/  F2FP.SATFINITE.E4M3.F32.PACK_AB_MERGE_C R6, R11, R10, R6 ;  /* 0x0000000a0b06723e */ /* 0x000fe20004807006 */
[----:B------:R-:W-:Y:S02]  /*10410*/  HADD2.F32 R7, -RZ, R7.H0_H0 ;  /* 0x20000007ff077230 */ /* 0x000fe40000004100 */
[----:B------:R-:W-:-:S02]  /*10420*/  HADD2.F32 R13, -RZ, R13.H0_H0 ;  /* 0x2000000dff0d7230 */ /* 0x000fc40000004100 */
[-C--:B------:R-:W-:Y:S01]  /*10430*/  FMUL.FTZ R14, R33, R0.reuse ;  /* 0x00000000210e7220 */ /* 0x080fe20000410000 */
[----:B------:R-:W-:Y:S01]  /*10440*/  FMUL.FTZ R0, R27, R0 ;  /* 0x000000001b007220 */ /* 0x000fe20000410000 */
[-C--:B------:R-:W-:Y:S01]  /*10450*/  FFMA.FTZ R24, R29, R7.reuse, -R24 ;  /* 0x000000071d187223 */ /* 0x080fe20000010818 */
[----:B------:R-:W-:Y:S01]  /*10460*/  FFMA.FTZ R7, R35, R7, R26 ;  /* 0x0000000723077223 */ /* 0x000fe2000001001a */
[-C--:B------:R-:W-:Y:S01]  /*10470*/  FFMA.FTZ R14, R27, R13.reuse, -R14 ;  /* 0x0000000d1b0e7223 */ /* 0x080fe2000001080e */
[----:B------:R-:W-:-:S03]  /*10480*/  FFMA.FTZ R13, R33, R13, R0 ;  /* 0x0000000d210d7223 */ /* 0x000fc60000010000 */
[----:B------:R-:W-:-:S04]  /*10490*/  F2FP.SATFINITE.E4M3.F32.PACK_AB_MERGE_C R7, R7, R24, RZ ;  /* 0x000000180707723e */ /* 0x000fc800048070ff */
[----:B------:R-:W-:-:S05]  /*104a0*/  F2FP.SATFINITE.E4M3.F32.PACK_AB_MERGE_C R7, R13, R14, R7 ;  /* 0x0000000e0d07723e */ /* 0x000fca0004807007 */
[----:B------:R0:W-:Y:S01]  /*104b0*/  STS.128 [R37+0x27400], R4 ;  /* 0x0274000425007388 */ /* 0x0001e20000000c00 */
[----:B------:R-:W-:Y:S05]  /*104c0*/  BRA `(.L_x_414) ;  /* 0x0000003400b47947 */ /* 0x000fea0003800000 */
.L_x_393:
[----:B------:R-:W0:Y:S01]  /*104d0*/  LDC R21, c[0x0][0x3d4] ;  /* 0x0000f500ff157b82 */ /* 0x000e220000000800 */
[----:B------:R-:W-:Y:S02]  /*104e0*/  ISETP.GE.AND P0, PT, R22, R3, PT ;  /* 0x000000031600720c */ /* 0x000fe40003f06270 */
[----:B------:R-:W-:Y:S02]  /*104f0*/  CS2R R36, SRZ ;  /* 0x0000000000247805 */ /* 0x000fe4000001ff00 */
[----:B------:R-:W-:Y:S02]  /*10500*/  CS2R R38, SRZ ;  /* 0x0000000000267805 */ /* 0x000fe4000001ff00 */
[----:B------:R-:W-:Y:S02]  /*10510*/  CS2R R4, SRZ ;  /* 0x0000000000047805 */ /* 0x000fe4000001ff00 */
[----:B------:R-:W-:Y:S01]  /*10520*/  CS2R R6, SRZ ;  /* 0x0000000000067805 */ /* 0x000fe2000001ff00 */
[----:B------:R-:W-:Y:S01]  /*10530*/  UMOV UR4, 0xffffffff ;  /* 0xffffffff00047882 */ /* 0x000fe20000000000 */
[----:B0-----:R-:W-:-:S13]  /*10540*/  ISETP.GE.OR P0, PT, R16, R21, P0 ;  /* 0x000000151000720c */ /* 0x001fda0000706670 */
[----:B------:R0:W5:Y:S04]  /*10550*/  @!P0 LDG.E.128 R36, desc[UR42][R34.64] ;  /* 0x0000002a22248981 */ /* 0x000168000c1e1d00 */
[----:B------:R0:W5:Y:S01]  /*10560*/  @!P0 LDG.E.128 R4, desc[UR42][R40.64] ;  /* 0x0000002a28048981 */ /* 0x000162000c1e1d00 */
[----:B------:R-:W-:Y:S01]  /*10570*/  ISETP.GE.AND P0, PT, R16, R21, PT ;  /* 0x000000151000720c */ /* 0x000fe20003f06270 */
[----:B------:R-:W-:-:S12]  /*10580*/  BRA.DIV UR4, `(.L_x_417) ;  /* 0x0000014e04e47947 */ /* 0x000fd8000b800000 */
.L_x_619:
[----:B------:R-:W-:-:S03]  /*10590*/  UMOV UR4, 0xffffffff ;  /* 0xffffffff00047882 */ /* 0x000fc60000000000 */
[----:B------:R-:W-:Y:S05]  /*105a0*/  BRA.DIV UR4, `(.L_x_418) ;  /* 0x0000015204047947 */ /* 0x000fea000b800000 */
.L_x_622:
[----:B------:R-:W-:-:S03]  /*105b0*/  UMOV UR4, 0xffffffff ;  /* 0xffffffff00047882 */ /* 0x000fc60000000000 */
[----:B------:R-:W-:Y:S05]  /*105c0*/  BRA.DIV UR4, `(.L_x_419) ;  /* 0x0000015204247947 */ /* 0x000fea000b800000 */
.L_x_625:
[----:B------:R-:W-:-:S03]  /*105d0*/  UMOV UR4, 0xffffffff ;  /* 0xffffffff00047882 */ /* 0x000fc60000000000 */
[----:B------:R-:W-:Y:S05]  /*105e0*/  BRA.DIV UR4, `(.L_x_420) ;  /* 0x0000015204447947 */ /* 0x000fea000b800000 */
.L_x_628:
[----:B------:R-:W-:Y:S01]  /*105f0*/  ULEA.HI UR4, UR45, UR45, URZ, 0x1 ;  /* 0x0000002d2d047291 */ /* 0x000fe2000f8f083f */
[----:B-----5:R-:W-:Y:S01]  /*10600*/  SHF.R.U32.HI R11, RZ, 0x8, R37 ;  /* 0x00000008ff0b7819 */ /* 0x020fe20000011625 */
[----:B------:R-:W-:Y:S01]  /*10610*/  BSSY B1, `(.L_x_421) ;  /* 0x0000044000017945 */ /* 0x000fe20003800000 */
[----:B------:R-:W-:Y:S01]  /*10620*/  SHF.R.U32.HI R0, RZ, 0x8, R36 ;  /* 0x00000008ff007819 */ /* 0x000fe20000011624 */
[----:B------:R-:W-:Y:S01]  /*10630*/  ULOP3.LUT UR4, UR4, 0xfffffffe, URZ, 0xc0, !UPT ;  /* 0xfffffffe04047892 */ /* 0x000fe2000f8ec03f */
[----:B------:R-:W-:Y:S02]  /*10640*/  LOP3.LUT R10, R37, 0xff, RZ, 0xc0, !PT ;  /* 0x000000ff250a7812 */ /* 0x000fe400078ec0ff */
[----:B------:R-:W-:Y:S01]  /*10650*/  LOP3.LUT R11, R11, 0xff, RZ, 0xc0, !PT ;  /* 0x000000ff0b0b7812 */ /* 0x000fe200078ec0ff */
[----:B------:R-:W-:Y:S01]  /*10660*/  UIADD3 UR4, UR45, -UR4, URZ ;  /* 0x800000042d047290 */ /* 0x000fe2000fffe03f */
[----:B------:R-:W-:Y:S02]  /*10670*/  LOP3.LUT R8, R36, 0xff, RZ, 0xc0, !PT ;  /* 0x000000ff24087812 */ /* 0x000fe400078ec0ff */
[----:B------:R-:W-:-:S02]  /*10680*/  LOP3.LUT R9, R0, 0xff, RZ, 0xc0, !PT ;  /* 0x000000ff00097812 */ /* 0x000fc400078ec0ff */
[----:B------:R-:W-:Y:S01]  /*10690*/  PRMT R10, R11, 0x7604, R10 ;  /* 0x000076040b0a7816 */ /* 0x000fe2000000000a */
[----:B------:R-:W-:Y:S01]  /*106a0*/  IMAD.U32 R20, RZ, RZ, UR4 ;  /* 0x00000004ff147e24 */ /* 0x000fe2000f8e00ff */
[----:B------:R-:W-:Y:S02]  /*106b0*/  SHF.R.U32.HI R11, RZ, 0x8, R39 ;  /* 0x00000008ff0b7819 */ /* 0x000fe40000011627 */
[----:B------:R-:W-:Y:S02]  /*106c0*/  SHF.R.U32.HI R0, RZ, 0x8, R38 ;  /* 0x00000008ff007819 */ /* 0x000fe40000011626 */
[----:B------:R-:W-:Y:S02]  /*106d0*/  SHF.L.U32 R20, R20, 0x1f, RZ ;  /* 0x0000001f14147819 */ /* 0x000fe400000006ff */
[-C--:B------:R-:W-:Y:S02]  /*106e0*/  ISETP.GE.OR P1, PT, R22, R3.reuse, P0 ;  /* 0x000000031600720c */ /* 0x080fe40000726670 */
[-C--:B------:R-:W-:Y:S01]  /*106f0*/  ISETP.GE.OR P2, PT, R233, R3.reuse, P0 ;  /* 0x00000003e900720c */ /* 0x080fe20000746670 */
[----:B------:R-:W1:Y:S01]  /*10700*/  SYNCS.PHASECHK.TRANS64.TRYWAIT P4, [R19+URZ+0x38800], R20 ;  /* 0x03880014130075a7 */ /* 0x000e62000808017f */
[----:B------:R-:W-:-:S02]  /*10710*/  ISETP.GE.OR P3, PT, R234, R3, P0 ;  /* 0x00000003ea00720c */ /* 0x000fc40000766670 */
[----:B------:R-:W-:Y:S02]  /*10720*/  PRMT R9, R9, 0x7604, R8 ;  /* 0x0000760409097816 */ /* 0x000fe40000000008 */
[----:B------:R-:W-:Y:S02]  /*10730*/  ISETP.GE.OR P0, PT, R235, R3, P0 ;  /* 0x00000003eb00720c */ /* 0x000fe40000706670 */
[----:B------:R-:W-:Y:S02]  /*10740*/  LOP3.LUT R8, R39, 0xff, RZ, 0xc0, !PT ;  /* 0x000000ff27087812 */ /* 0x000fe400078ec0ff */
[----:B------:R-:W-:Y:S02]  /*10750*/  LOP3.LUT R11, R11, 0xff, RZ, 0xc0, !PT ;  /* 0x000000ff0b0b7812 */ /* 0x000fe400078ec0ff */
[----:B------:R-:W-:Y:S02]  /*10760*/  LOP3.LUT R3, R38, 0xff, RZ, 0xc0, !PT ;  /* 0x000000ff26037812 */ /* 0x000fe400078ec0ff */
[----:B------:R-:W-:-:S02]  /*10770*/  LOP3.LUT R0, R0, 0xff, RZ, 0xc0, !PT ;  /* 0x000000ff00007812 */ /* 0x000fc400078ec0ff */
[----:B------:R-:W-:Y:S02]  /*10780*/  SHF.R.U32.HI R12, RZ, 0x10, R37 ;  /* 0x00000010ff0c7819 */ /* 0x000fe40000011625 */
[----:B------:R-:W-:Y:S02]  /*10790*/  PRMT R8, R11, 0x7604, R8 ;  /* 0x000076040b087816 */ /* 0x000fe40000000008 */
[----:B------:R-:W-:Y:S02]  /*107a0*/  PRMT R11, R0, 0x7604, R3 ;  /* 0x00007604000b7816 */ /* 0x000fe40000000003 */
[----:B------:R-:W-:Y:S02]  /*107b0*/  SHF.L.U32 R3, R12, 0x10, RZ ;  /* 0x000000100c037819 */ /* 0x000fe400000006ff */
[----:B------:R-:W-:Y:S02]  /*107c0*/  SHF.R.U32.HI R13, RZ, 0x10, R39 ;  /* 0x00000010ff0d7819 */ /* 0x000fe40000011627 */
[----:B------:R-:W-:-:S02]  /*107d0*/  LOP3.LUT R9, R9, 0xff0000, R36, 0xf8, !PT ;  /* 0x00ff000009097812 */ /* 0x000fc400078ef824 */
[----:B------:R-:W-:Y:S01]  /*107e0*/  LOP3.LUT R3, R10, 0xff0000, R3, 0xf8, !PT ;  /* 0x00ff00000a037812 */ /* 0x000fe200078ef803 */
[----:B------:R-:W-:Y:S01]  /*107f0*/  IMAD.U32 R13, R13, 0x10000, RZ ;  /* 0x000100000d0d7824 */ /* 0x000fe200078e00ff */
[----:B------:R-:W-:Y:S02]  /*10800*/  SHF.R.U32.HI R15, RZ, 0x8, R5 ;  /* 0x00000008ff0f7819 */ /* 0x000fe40000011605 */
[----:B------:R-:W-:Y:S02]  /*10810*/  LOP3.LUT R0, R9, 0xff000000, R36, 0xf8, !PT ;  /* 0xff00000009007812 */ /* 0x000fe400078ef824 */
[----:B------:R-:W-:Y:S02]  /*10820*/  LOP3.LUT R36, R3, 0xff000000, R37, 0xf8, !PT ;  /* 0xff00000003247812 */ /* 0x000fe400078ef825 */
[----:B------:R-:W-:Y:S02]  /*10830*/  SHF.R.U32.HI R3, RZ, 0x8, R4 ;  /* 0x00000008ff037819 */ /* 0x000fe40000011604 */
[----:B------:R-:W-:-:S02]  /*10840*/  LOP3.LUT R10, R5, 0xff, RZ, 0xc0, !PT ;  /* 0x000000ff050a7812 */ /* 0x000fc400078ec0ff */
[----:B------:R-:W-:Y:S02]  /*10850*/  LOP3.LUT R15, R15, 0xff, RZ, 0xc0, !PT ;  /* 0x000000ff0f0f7812 */ /* 0x000fe400078ec0ff */
[----:B------:R-:W-:Y:S02]  /*10860*/  LOP3.LUT R13, R8, 0xff0000, R13, 0xf8, !PT ;  /* 0x00ff0000080d7812 */ /* 0x000fe400078ef80d */
[----:B------:R-:W-:Y:S02]  /*10870*/  LOP3.LUT R8, R4, 0xff, RZ, 0xc0, !PT ;  /* 0x000000ff04087812 */ /* 0x000fe400078ec0ff */
[----:B------:R-:W-:Y:S02]  /*10880*/  LOP3.LUT R9, R3, 0xff, RZ, 0xc0, !PT ;  /* 0x000000ff03097812 */ /* 0x000fe400078ec0ff */
[----:B------:R-:W-:Y:S02]  /*10890*/  PRMT R10, R15, 0x7604, R10 ;  /* 0x000076040f0a7816 */ /* 0x000fe4000000000a */
[----:B------:R-:W-:-:S02]  /*108a0*/  SHF.R.U32.HI R15, RZ, 0x8, R7 ;  /* 0x00000008ff0f7819 */ /* 0x000fc40000011607 */
[----:B------:R-:W-:Y:S02]  /*108b0*/  LOP3.LUT R11, R11, 0xff0000, R38, 0xf8, !PT ;  /* 0x00ff00000b0b7812 */ /* 0x000fe400078ef826 */
[----:B------:R-:W-:Y:S02]  /*108c0*/  PRMT R9, R9, 0x7604, R8 ;  /* 0x0000760409097816 */ /* 0x000fe40000000008 */
[----:B------:R-:W-:Y:S02]  /*108d0*/  SHF.R.U32.HI R8, RZ, 0x8, R6 ;  /* 0x00000008ff087819 */ /* 0x000fe40000011606 */
[----:B------:R-:W-:Y:S02]  /*108e0*/  SHF.R.U32.HI R24, RZ, 0x10, R7 ;  /* 0x00000010ff187819 */ /* 0x000fe40000011607 */
[----:B------:R-:W-:Y:S02]  /*108f0*/  LOP3.LUT R14, R7, 0xff, RZ, 0xc0, !PT ;  /* 0x000000ff070e7812 */ /* 0x000fe400078ec0ff */
[----:B------:R-:W-:-:S02]  /*10900*/  LOP3.LUT R15, R15, 0xff, RZ, 0xc0, !PT ;  /* 0x000000ff0f0f7812 */ /* 0x000fc400078ec0ff */
[----:B------:R-:W-:Y:S02]  /*10910*/  LOP3.LUT R3, R11, 0xff000000, R38, 0xf8, !PT ;  /* 0xff0000000b037812 */ /* 0x000fe400078ef826 */
[----:B------:R-:W-:Y:S02]  /*10920*/  LOP3.LUT R38, R13, 0xff000000, R39, 0xf8, !PT ;  /* 0xff0000000d267812 */ /* 0x000fe400078ef827 */
[----:B------:R-:W-:Y:S02]  /*10930*/  SHF.R.U32.HI R11, RZ, 0x10, R5 ;  /* 0x00000010ff0b7819 */ /* 0x000fe40000011605 */
[----:B------:R-:W-:Y:S02]  /*10940*/  LOP3.LUT R12, R6, 0xff, RZ, 0xc0, !PT ;  /* 0x000000ff060c7812 */ /* 0x000fe400078ec0ff */
[----:B------:R-:W-:Y:S01]  /*10950*/  LOP3.LUT R13, R8, 0xff, RZ, 0xc0, !PT ;  /* 0x000000ff080d7812 */ /* 0x000fe200078ec0ff */
[----:B------:R-:W-:Y:S01]  /*10960*/  IMAD.U32 R11, R11, 0x10000, RZ ;  /* 0x000100000b0b7824 */ /* 0x000fe200078e00ff */
[----:B------:R-:W-:Y:S01]  /*10970*/  PRMT R14, R15, 0x7604, R14 ;  /* 0x000076040f0e7816 */ /* 0x000fe2000000000e */
[----:B------:R-:W-:Y:S01]  /*10980*/  IMAD.U32 R15, R24, 0x10000, RZ ;  /* 0x00010000180f7824 */ /* 0x000fe200078e00ff */
[----:B------:R-:W-:-:S02]  /*10990*/  PRMT R13, R13, 0x7604, R12 ;  /* 0x000076040d0d7816 */ /* 0x000fc4000000000c */
[----:B------:R-:W-:Y:S02]  /*109a0*/  LOP3.LUT R11, R10, 0xff0000, R11, 0xf8, !PT ;  /* 0x00ff00000a0b7812 */ /* 0x000fe400078ef80b */
[----:B------:R-:W-:Y:S02]  /*109b0*/  LOP3.LUT R25, R14, 0xff0000, R15, 0xf8, !PT ;  /* 0x00ff00000e197812 */ /* 0x000fe400078ef80f */
[----:B------:R-:W-:Y:S02]  /*109c0*/  LOP3.LUT R15, R13, 0xff0000, R6, 0xf8, !PT ;  /* 0x00ff00000d0f7812 */ /* 0x000fe400078ef806 */
[----:B------:R-:W-:Y:S02]  /*109d0*/  LOP3.LUT R9, R9, 0xff0000, R4, 0xf8, !PT ;  /* 0x00ff000009097812 */ /* 0x000fe400078ef804 */
[----:B------:R-:W-:Y:S02]  /*109e0*/  LEA.HI R33, R33, R30, RZ, 0x3 ;  /* 0x0000001e21217211 */ /* 0x000fe400078f18ff */
[----:B------:R-:W-:-:S02]  /*109f0*/  LOP3.LUT R14, R15, 0xff000000, R6, 0xf8, !PT ;  /* 0xff0000000f0e7812 */ /* 0x000fc400078ef806 */
[----:B------:R-:W-:Y:S02]  /*10a00*/  LOP3.LUT R12, R9, 0xff000000, R4, 0xf8, !PT ;  /* 0xff000000090c7812 */ /* 0x000fe400078ef804 */
[----:B------:R-:W-:Y:S02]  /*10a10*/  LOP3.LUT R13, R11, 0xff000000, R5, 0xf8, !PT ;  /* 0xff0000000b0d7812 */ /* 0x000fe400078ef805 */
[----:B------:R-:W-:Y:S02]  /*10a20*/  LOP3.LUT R15, R25, 0xff000000, R7, 0xf8, !PT ;  /* 0xff000000190f7812 */ /* 0x000fe400078ef807 */
[----:B------:R-:W-:Y:S01]  /*10a30*/  LOP3.LUT R33, R33, 0xfffffff8, RZ, 0xc0, !PT ;  /* 0xfffffff821217812 */ /* 0x000fe200078ec0ff */
[----:B-1----:R-:W-:Y:S06]  /*10a40*/  @!P4 BRA `(.L_x_422) ;  /* 0x0000014c0054c947 */ /* 0x002fec0003800000 */
.L_x_629:
[----:B------:R-:W-:Y:S05]  /*10a50*/  BSYNC B1 ;  /* 0x0000000000017941 */ /* 0x000fea0003800000 */
.L_x_421:
[----:B------:R-:W-:Y:S01]  /*10a60*/  BSSY B1, `(.L_x_423) ;  /* 0x00000c5000017945 */ /* 0x000fe20003800000 */
[----:B-1----:R-:W-:-:S03]  /*10a70*/  IADD3 R20, R30, -R33, RZ ;  /* 0x800000211e147210 */ /* 0x002fc60007ffe0ff */
[----:B------:R-:W-:Y:S05]  /*10a80*/  @P1 BRA `(.L_x_424) ;  /* 0x0000000c00081947 */ /* 0x000fea0003800000 */
[----:B------:R-:W2:Y:S04]  /*10a90*/  LDL R9, [R1+0x4] ;  /* 0x0000040001097983 */ /* 0x000ea80000100800 */
[----:B------:R-:W3:Y:S04]  /*10aa0*/  LDL R8, [R1+0xc] ;  /* 0x00000c0001087983 */ /* 0x000ee80000100800 */
[----:B------:R-:W4:Y:S04]  /*10ab0*/  LDL R6, [R1+0x10] ;  /* 0x0000100001067983 */ /* 0x000f280000100800 */
[----:B------:R-:W5:Y:S01]  /*10ac0*/  LDL R59, [R1+0x2c] ;  /* 0x00002c00013b7983 */ /* 0x000f620000100800 */
[----:B------:R-:W-:-:S02]  /*10ad0*/  LEA.HI R4, R21, R20, RZ, 0x1c ;  /* 0x0000001415047211 */ /* 0x000fc400078fe0ff */
[----:B0-----:R-:W-:Y:S02]  /*10ae0*/  F2FP.F16.E4M3.UNPACK_B R40, R0.H1 ;  /* 0x00000000ff28723e */ /* 0x001fe400030006ff */
[----:B------:R-:W-:Y:S01]  /*10af0*/  SHF.R.S32.HI R7, RZ, 0x1f, R4 ;  /* 0x0000001fff077819 */ /* 0x000fe20000011404 */
[----:B------:R-:W-:Y:S01]  /*10b00*/  IMAD.SHL.U32 R5, R4, 0x10, RZ ;  /* 0x0000001004057824 */ /* 0x000fe200078e00ff */
[----:B------:R-:W-:Y:S01]  /*10b10*/  F2FP.F16.E4M3.UNPACK_B R44, R12.H1 ;  /* 0x0000000cff2c723e */ /* 0x000fe200030006ff */
[----:B------:R-:W-:Y:S01]  /*10b20*/  HADD2.F32 R41, -RZ, R40.H0_H0 ;  /* 0x20000028ff297230 */ /* 0x000fe20000004100 */
[----:B------:R-:W-:Y:S02]  /*10b30*/  LEA.HI R7, R7, R4, RZ, 0x3 ;  /* 0x0000000407077211 */ /* 0x000fe400078f18ff */
[----:B------:R-:W-:Y:S01]  /*10b40*/  F2FP.F16.E4M3.UNPACK_B R43, R12 ;  /* 0x0000000cff2b723e */ /* 0x000fe200020006ff */
[----:B------:R-:W-:Y:S02]  /*10b50*/  HADD2.F32 R42, -RZ, R44.H0_H0 ;  /* 0x2000002cff2a7230 */ /* 0x000fe40000004100 */
[----:B------:R-:W-:-:S05]  /*10b60*/  IMAD.SHL.U32 R7, R7, 0x800, RZ ;  /* 0x0000080007077824 */ /* 0x000fca00078e00ff */
[----:B------:R-:W-:Y:S02]  /*10b70*/  LOP3.LUT R7, R7, 0xffffc000, RZ, 0xc0, !PT ;  /* 0xffffc00007077812 */ /* 0x000fe400078ec0ff */
[----:B--2---:R-:W-:-:S04]  /*10b80*/  LOP3.LUT R5, R9, 0x70, R5, 0xf8, !PT ;  /* 0x0000007009057812 */ /* 0x004fc800078ef805 */
[----:B---3--:R-:W-:-:S04]  /*10b90*/  LOP3.LUT R4, R5, R8, RZ, 0x3c, !PT ;  /* 0x0000000805047212 */ /* 0x008fc800078e3cff */
[----:B----4-:R-:W-:Y:S02]  /*10ba0*/  IADD3 R8, R4, R7, R6 ;  /* 0x0000000704087210 */ /* 0x010fe40007ffe006 */
[----:B-----5:R-:W0:Y:S03]  /*10bb0*/  LDS.128 R4, [R59+0x20400] ;  /* 0x020400003b047984 */ /* 0x020e260000000c00 */
[----:B------:R-:W-:-:S05]  /*10bc0*/  IMAD.IADD R24, R19, 0x1, R8 ;  /* 0x0000000113187824 */ /* 0x000fca00078e0208 */
[----:B------:R-:W1:Y:S01]  /*10bd0*/  LDS.128 R8, [R24+0x20400] ;  /* 0x0204000018087984 */ /* 0x000e620000000c00 */
[-C--:B0-----:R-:W-:Y:S02]  /*10be0*/  F2FP.F16.E4M3.UNPACK_B R25, R4.reuse ;  /* 0x00000004ff19723e */ /* 0x081fe400020006ff */
[----:B------:R-:W-:Y:S02]  /*10bf0*/  F2FP.F16.E4M3.UNPACK_B R4, R4.H1 ;  /* 0x00000004ff04723e */ /* 0x000fe400030006ff */
[-C--:B------:R-:W-:Y:S02]  /*10c00*/  F2FP.F16.E4M3.UNPACK_B R26, R5.reuse ;  /* 0x00000005ff1a723e */ /* 0x080fe400020006ff */
[-C--:B-1----:R-:W-:Y:S02]  /*10c10*/  F2FP.F16.E4M3.UNPACK_B R33, R8.reuse.H1 ;  /* 0x00000008ff21723e */ /* 0x082fe400030006ff */
[----:B------:R-:W-:Y:S01]  /*10c20*/  F2FP.F16.E4M3.UNPACK_B R27, R5.H1 ;  /* 0x00000005ff1b723e */ /* 0x000fe200030006ff */
[----:B------:R-:W-:Y:S01]  /*10c30*/  HADD2.F32 R5, -RZ, R4.H0_H0 ;  /* 0x20000004ff057230 */ /* 0x000fe20000004100 */
[-C--:B------:R-:W-:Y:S01]  /*10c40*/  F2FP.F16.E4M3.UNPACK_B R35, R9.reuse ;  /* 0x00000009ff23723e */ /* 0x080fe200020006ff */
[--C-:B------:R-:W-:Y:S01]  /*10c50*/  HADD2.F32 R34, -RZ, R33.reuse.H0_H0 ;  /* 0x20000021ff227230 */ /* 0x100fe20000004100 */
[----:B------:R-:W-:Y:S01]  /*10c60*/  F2FP.F16.E4M3.UNPACK_B R37, R9.H1 ;  /* 0x00000009ff25723e */ /* 0x000fe200030006ff */
[----:B------:R-:W-:Y:S01]  /*10c70*/  HADD2.F32 R33, -RZ, R33.H1_H1 ;  /* 0x30000021ff217230 */ /* 0x000fe20000004100 */
[----:B------:R-:W-:-:S02]  /*10c80*/  F2FP.F16.E4M3.UNPACK_B R8, R8 ;  /* 0x00000008ff08723e */ /* 0x000fc400020006ff */
[CC--:B------:R-:W-:Y:S01]  /*10c90*/  FMUL.FTZ R9, R34.reuse, R41.reuse ;  /* 0x0000002922097220 */ /* 0x0c0fe20000410000 */
[----:B------:R-:W-:Y:S01]  /*10ca0*/  FMUL.FTZ R46, R34, R42 ;  /* 0x0000002a222e7220 */ /* 0x000fe20000410000 */
[----:B------:R-:W-:Y:S02]  /*10cb0*/  F2FP.F16.E4M3.UNPACK_B R39, R10 ;  /* 0x0000000aff27723e */ /* 0x000fe400020006ff */
[C---:B------:R-:W-:Y:S01]  /*10cc0*/  FFMA.FTZ R48, R5.reuse, R42, R9 ;  /* 0x0000002a05307223 */ /* 0x040fe20000010009 */
[----:B------:R-:W-:Y:S01]  /*10cd0*/  HADD2.F32 R42, -RZ, R40.H1_H1 ;  /* 0x30000028ff2a7230 */ /* 0x000fe20000004100 */
[----:B------:R-:W-:Y:S01]  /*10ce0*/  F2FP.F16.E4M3.UNPACK_B R40, R0 ;  /* 0x00000000ff28723e */ /* 0x000fe200020006ff */
[----:B------:R-:W-:Y:S01]  /*10cf0*/  FFMA.FTZ R47, R5, R41, -R46 ;  /* 0x00000029052f7223 */ /* 0x000fe2000001082e */
[----:B------:R-:W-:Y:S01]  /*10d00*/  HADD2.F32 R46, -RZ, R44.H1_H1 ;  /* 0x3000002cff2e7230 */ /* 0x000fe20000004100 */
[----:B------:R-:W-:Y:S01]  /*10d10*/  F2FP.F16.E4M3.UNPACK_B R10, R10.H1 ;  /* 0x0000000aff0a723e */ /* 0x000fe200030006ff */
[----:B------:R-:W-:-:S02]  /*10d20*/  HADD2.F32 R44, -RZ, R43.H0_H0 ;  /* 0x2000002bff2c7230 */ /* 0x000fc40000004100 */
[C---:B------:R-:W-:Y:S01]  /*10d30*/  FMUL.FTZ R45, R33.reuse, R42 ;  /* 0x0000002a212d7220 */ /* 0x040fe20000410000 */
[----:B------:R-:W-:Y:S02]  /*10d40*/  HADD2.F32 R9, -RZ, R8.H0_H0 ;  /* 0x20000008ff097230 */ /* 0x000fe40000004100 */
[----:B------:R-:W-:Y:S01]  /*10d50*/  FMUL.FTZ R50, R33, R46 ;  /* 0x0000002e21327220 */ /* 0x000fe20000410000 */
[----:B------:R-:W-:Y:S01]  /*10d60*/  HADD2.F32 R41, -RZ, R40.H0_H0 ;  /* 0x20000028ff297230 */ /* 0x000fe20000004100 */
[----:B------:R-:W-:Y:S01]  /*10d70*/  F2FP.F16.E4M3.UNPACK_B R28, R6 ;  /* 0x00000006ff1c723e */ /* 0x000fe200020006ff */
[----:B------:R-:W-:Y:S02]  /*10d80*/  HADD2.F32 R5, -RZ, R4.H1_H1 ;  /* 0x30000004ff057230 */ /* 0x000fe40000004100 */
[C---:B------:R-:W-:Y:S01]  /*10d90*/  FMUL.FTZ R33, R9.reuse, R44 ;  /* 0x0000002c09217220 */ /* 0x040fe20000410000 */
[----:B------:R-:W-:Y:S02]  /*10da0*/  HADD2.F32 R4, -RZ, R25.H0_H0 ;  /* 0x20000019ff047230 */ /* 0x000fe40000004100 */
[----:B------:R-:W-:Y:S01]  /*10db0*/  FMUL.FTZ R9, R9, R41 ;  /* 0x0000002909097220 */ /* 0x000fe20000410000 */
[----:B------:R-:W-:-:S02]  /*10dc0*/  HADD2.F32 R43, -RZ, R43.H1_H1 ;  /* 0x3000002bff2b7230 */ /* 0x000fc40000004100 */
[C---:B------:R-:W-:Y:S01]  /*10dd0*/  FFMA.FTZ R49, R5.reuse, R46, R45 ;  /* 0x0000002e05317223 */ /* 0x040fe2000001002d */
[----:B------:R-:W-:Y:S02]  /*10de0*/  HADD2.F32 R8, -RZ, R8.H1_H1 ;  /* 0x30000008ff087230 */ /* 0x000fe40000004100 */
[C---:B------:R-:W-:Y:S01]  /*10df0*/  FFMA.FTZ R45, R4.reuse, R41, -R33 ;  /* 0x00000029042d7223 */ /* 0x040fe20000010821 */
[----:B------:R-:W-:Y:S01]  /*10e00*/  FFMA.FTZ R44, R4, R44, R9 ;  /* 0x0000002c042c7223 */ /* 0x000fe20000010009 */
[----:B------:R-:W-:Y:S01]  /*10e10*/  F2FP.F16.E4M3.UNPACK_B R41, R13.H1 ;  /* 0x0000000dff29723e */ /* 0x000fe200030006ff */
[----:B------:R-:W-:Y:S01]  /*10e20*/  HADD2.F32 R40, -RZ, R40.H1_H1 ;  /* 0x30000028ff287230 */ /* 0x000fe20000004100 */
[----:B------:R-:W-:Y:S01]  /*10e30*/  F2FP.F16.E4M3.UNPACK_B R9, R36.H1 ;  /* 0x00000024ff09723e */ /* 0x000fe200030006ff */
[----:B------:R-:W-:Y:S01]  /*10e40*/  FFMA.FTZ R50, R5, R42, -R50 ;  /* 0x0000002a05327223 */ /* 0x000fe20000010832 */
[----:B------:R-:W-:Y:S02]  /*10e50*/  HADD2.F32 R25, -RZ, R25.H1_H1 ;  /* 0x30000019ff197230 */ /* 0x000fe40000004100 */
[----:B------:R-:W-:Y:S01]  /*10e60*/  FMUL.FTZ R46, R8, R43 ;  /* 0x0000002b082e7220 */ /* 0x000fe20000410000 */
[----:B------:R-:W-:-:S02]  /*10e70*/  HADD2.F32 R42, -RZ, R41.H0_H0 ;  /* 0x20000029ff2a7230 */ /* 0x000fc40000004100 */
[-C--:B------:R-:W-:Y:S01]  /*10e80*/  FMUL.FTZ R8, R8, R40.reuse ;  /* 0x0000002808087220 */ /* 0x080fe20000410000 */
[----:B------:R-:W-:Y:S02]  /*10e90*/  HADD2.F32 R5, -RZ, R37.H0_H0 ;  /* 0x20000025ff057230 */ /* 0x000fe40000004100 */
[C---:B------:R-:W-:Y:S01]  /*10ea0*/  FFMA.FTZ R46, R25.reuse, R40, -R46 ;  /* 0x00000028192e7223 */ /* 0x040fe2000001082e */
[----:B------:R-:W-:Y:S02]  /*10eb0*/  HADD2.F32 R33, -RZ, R9.H0_H0 ;  /* 0x20000009ff217230 */ /* 0x000fe40000004100 */
[----:B------:R-:W-:Y:S01]  /*10ec0*/  FFMA.FTZ R43, R25, R43, R8 ;  /* 0x0000002b192b7223 */ /* 0x000fe20000010008 */
[----:B------:R-:W-:Y:S02]  /*10ed0*/  HADD2.F32 R4, -RZ, R27.H0_H0 ;  /* 0x2000001bff047230 */ /* 0x000fe40000004100 */
[C---:B------:R-:W-:Y:S01]  /*10ee0*/  FMUL.FTZ R51, R5.reuse, R42 ;  /* 0x0000002a05337220 */ /* 0x040fe20000410000 */
[----:B------:R-:W-:Y:S01]  /*10ef0*/  F2FP.F16.E4M3.UNPACK_B R8, R36 ;  /* 0x00000024ff08723e */ /* 0x000fe200020006ff */
[----:B------:R-:W-:Y:S01]  /*10f00*/  FMUL.FTZ R5, R5, R33 ;  /* 0x0000002105057220 */ /* 0x000fe20000410000 */
[----:B------:R-:W-:Y:S01]  /*10f10*/  F2FP.F16.E4M3.UNPACK_B R25, R13 ;  /* 0x0000000dff19723e */ /* 0x000fe200020006ff */
[----:B------:R-:W-:-:S02]  /*10f20*/  HADD2.F32 R40, -RZ, R9.H1_H1 ;  /* 0x30000009ff287230 */ /* 0x000fc40000004100 */
[C---:B------:R-:W-:Y:S01]  /*10f30*/  FFMA.FTZ R51, R4.reuse, R33, -R51 ;  /* 0x0000002104337223 */ /* 0x040fe20000010833 */
[----:B------:R-:W-:Y:S01]  /*10f40*/  FFMA.FTZ R53, R4, R42, R5 ;  /* 0x0000002a04357223 */ /* 0x000fe20000010005 */
[----:B------:R-:W-:Y:S01]  /*10f50*/  HADD2.F32 R5, -RZ, R35.H0_H0 ;  /* 0x20000023ff057230 */ /* 0x000fe20000004100 */
[----:B------:R-:W-:Y:S01]  /*10f60*/  F2FP.F16.E4M3.UNPACK_B R6, R6.H1 ;  /* 0x00000006ff06723e */ /* 0x000fe200030006ff */
[----:B------:R-:W-:Y:S01]  /*10f70*/  HADD2.F32 R9, -RZ, R8.H0_H0 ;  /* 0x20000008ff097230 */ /* 0x000fe20000004100 */
[-C--:B------:R-:W-:Y:S01]  /*10f80*/  F2FP.F16.E4M3.UNPACK_B R34, R11.reuse ;  /* 0x0000000bff22723e */ /* 0x080fe200020006ff */
[----:B------:R-:W-:Y:S01]  /*10f90*/  HADD2.F32 R42, -RZ, R41.H1_H1 ;  /* 0x30000029ff2a7230 */ /* 0x000fe20000004100 */
[----:B------:R-:W-:Y:S01]  /*10fa0*/  F2FP.F16.E4M3.UNPACK_B R11, R11.H1 ;  /* 0x0000000bff0b723e */ /* 0x000fe200030006ff */
[----:B------:R-:W-:Y:S02]  /*10fb0*/  HADD2.F32 R37, -RZ, R37.H1_H1 ;  /* 0x30000025ff257230 */ /* 0x000fe40000004100 */
[----:B------:R-:W-:Y:S01]  /*10fc0*/  FMUL.FTZ R52, R5, R9 ;  /* 0x0000000905347220 */ /* 0x000fe20000410000 */
[----:B------:R-:W-:Y:S01]  /*10fd0*/  HADD2.F32 R33, -RZ, R25.H0_H0 ;  /* 0x20000019ff217230 */ /* 0x000fe20000004100 */
[----:B------:R-:W-:Y:S01]  /*10fe0*/  F2FP.F16.E4M3.UNPACK_B R29, R7 ;  /* 0x00000007ff1d723e */ /* 0x000fe200020006ff */
[----:B------:R-:W-:-:S02]  /*10ff0*/  HADD2.F32 R4, -RZ, R26.H0_H0 ;  /* 0x2000001aff047230 */ /* 0x000fc40000004100 */
[C---:B------:R-:W-:Y:S01]  /*11000*/  FMUL.FTZ R54, R37.reuse, R42 ;  /* 0x0000002a25367220 */ /* 0x040fe20000410000 */
[----:B------:R-:W-:Y:S02]  /*11010*/  HADD2.F32 R27, -RZ, R27.H1_H1 ;  /* 0x3000001bff1b7230 */ /* 0x000fe40000004100 */
[----:B------:R-:W-:Y:S01]  /*11020*/  FMUL.FTZ R41, R37, R40 ;  /* 0x0000002825297220 */ /* 0x000fe20000410000 */
[-C--:B------:R-:W-:Y:S01]  /*11030*/  FMUL.FTZ R37, R5, R33.reuse ;  /* 0x0000002105257220 */ /* 0x080fe20000410000 */
[C---:B------:R-:W-:Y:S01]  /*11040*/  FFMA.FTZ R52, R4.reuse, R33, R52 ;  /* 0x0000002104347223 */ /* 0x040fe20000010034 */
[----:B------:R-:W-:Y:S01]  /*11050*/  F2FP.F16.E4M3.UNPACK_B R33, R14.H1 ;  /* 0x0000000eff21723e */ /* 0x000fe200030006ff */
[C---:B------:R-:W-:Y:S01]  /*11060*/  FFMA.FTZ R54, R27.reuse, R40, -R54 ;  /* 0x000000281b367223 */ /* 0x040fe20000010836 */
[----:B------:R-:W-:Y:S01]  /*11070*/  FFMA.FTZ R40, R4, R9, -R37 ;  /* 0x0000000904287223 */ /* 0x000fe20000010825 */
[----:B------:R-:W-:Y:S01]  /*11080*/  F2FP.F16.E4M3.UNPACK_B R9, R3.H1 ;  /* 0x00000003ff09723e */ /* 0x000fe200030006ff */
[----:B------:R-:W-:Y:S01]  /*11090*/  FFMA.FTZ R56, R27, R42, R41 ;  /* 0x0000002a1b387223 */ /* 0x000fe20000010029 */
[----:B------:R-:W-:Y:S01]  /*110a0*/  HADD2.F32 R8, -RZ, R8.H1_H1 ;  /* 0x30000008ff087230 */ /* 0x000fe20000004100 */
[----:B------:R-:W-:Y:S01]  /*110b0*/  F2FP.F16.E4M3.UNPACK_B R7, R7.H1 ;  /* 0x00000007ff07723e */ /* 0x000fe200030006ff */
[----:B------:R-:W-:-:S02]  /*110c0*/  HADD2.F32 R27, -RZ, R25.H1_H1 ;  /* 0x30000019ff1b7230 */ /* 0x000fc40000004100 */
[----:B------:R-:W-:Y:S02]  /*110d0*/  HADD2.F32 R35, -RZ, R35.H1_H1 ;  /* 0x30000023ff237230 */ /* 0x000fe40000004100 */
[----:B------:R-:W-:Y:S02]  /*110e0*/  HADD2.F32 R37, -RZ, R33.H0_H0 ;  /* 0x20000021ff257230 */ /* 0x000fe40000004100 */
[----:B------:R-:W-:Y:S02]  /*110f0*/  HADD2.F32 R5, -RZ, R10.H0_H0 ;  /* 0x2000000aff057230 */ /* 0x000fe40000004100 */
[C---:B------:R-:W-:Y:S01]  /*11100*/  FMUL.FTZ R41, R35.reuse, R27 ;  /* 0x0000001b23297220 */ /* 0x040fe20000410000 */
[----:B------:R-:W-:Y:S02]  /*11110*/  HADD2.F32 R25, -RZ, R9.H0_H0 ;  /* 0x20000009ff197230 */ /* 0x000fe40000004100 */
[----:B------:R-:W-:Y:S01]  /*11120*/  FMUL.FTZ R42, R35, R8 ;  /* 0x00000008232a7220 */ /* 0x000fe20000410000 */
[----:B------:R-:W-:-:S02]  /*11130*/  HADD2.F32 R4, -RZ, R6.H0_H0 ;  /* 0x20000006ff047230 */ /* 0x000fc40000004100 */
[C---:B------:R-:W-:Y:S01]  /*11140*/  FMUL.FTZ R35, R5.reuse, R37 ;  /* 0x0000002505237220 */ /* 0x040fe20000410000 */
[----:B------:R-:W-:Y:S02]  /*11150*/  HADD2.F32 R26, -RZ, R26.H1_H1 ;  /* 0x3000001aff1a7230 */ /* 0x000fe40000004100 */
[-C--:B------:R-:W-:Y:S01]  /*11160*/  FMUL.FTZ R58, R5, R25.reuse ;  /* 0x00000019053a7220 */ /* 0x080fe20000410000 */
[----:B------:R-:W-:Y:S02]  /*11170*/  HADD2.F32 R33, -RZ, R33.H1_H1 ;  /* 0x30000021ff217230 */ /* 0x000fe40000004100 */
[----:B------:R-:W-:Y:S01]  /*11180*/  FFMA.FTZ R55, R4, R25, -R35 ;  /* 0x0000001904377223 */ /* 0x000fe20000010823 */
[----:B------:R-:W-:Y:S01]  /*11190*/  HADD2.F32 R10, -RZ, R10.H1_H1 ;  /* 0x3000000aff0a7230 */ /* 0x000fe20000004100 */
[----:B------:R-:W-:Y:S01]  /*111a0*/  F2FP.F16.E4M3.UNPACK_B R25, R14 ;  /* 0x0000000eff19723e */ /* 0x000fe200020006ff */
[----:B------:R-:W-:Y:S02]  /*111b0*/  HADD2.F32 R9, -RZ, R9.H1_H1 ;  /* 0x30000009ff097230 */ /* 0x000fe40000004100 */
[----:B------:R-:W-:Y:S01]  /*111c0*/  FFMA.FTZ R41, R26, R8, -R41 ;  /* 0x000000081a297223 */ /* 0x000fe20000010829 */
[----:B------:R-:W-:Y:S01]  /*111d0*/  FFMA.FTZ R58, R4, R37, R58 ;  /* 0x00000025043a7223 */ /* 0x000fe2000001003a */
[----:B------:R-:W-:Y:S01]  /*111e0*/  HADD2.F32 R6, -RZ, R6.H1_H1 ;  /* 0x30000006ff067230 */ /* 0x000fe20000004100 */
[----:B------:R-:W-:Y:S01]  /*111f0*/  F2FP.F16.E4M3.UNPACK_B R8, R3 ;  /* 0x00000003ff08723e */ /* 0x000fe200020006ff */
[C---:B------:R-:W-:Y:S01]  /*11200*/  FMUL.FTZ R35, R10.reuse, R33 ;  /* 0x000000210a237220 */ /* 0x040fe20000410000 */
[----:B------:R-:W-:Y:S01]  /*11210*/  FMUL.FTZ R4, R10, R9 ;  /* 0x000000090a047220 */ /* 0x000fe20000410000 */
[----:B------:R-:W-:-:S02]  /*11220*/  HADD2.F32 R10, -RZ, R25.H0_H0 ;  /* 0x20000019ff0a7230 */ /* 0x000fc40000004100 */
[----:B------:R-:W-:Y:S01]  /*11230*/  FFMA.FTZ R27, R26, R27, R42 ;  /* 0x0000001b1a1b7223 */ /* 0x000fe2000001002a */
[----:B------:R-:W-:Y:S02]  /*11240*/  HADD2.F32 R5, -RZ, R39.H0_H0 ;  /* 0x20000027ff057230 */ /* 0x000fe40000004100 */
[C---:B------:R-:W-:Y:S01]  /*11250*/  FFMA.FTZ R60, R6.reuse, R9, -R35 ;  /* 0x00000009063c7223 */ /* 0x040fe20000010823 */
[----:B------:R-:W-:Y:S01]  /*11260*/  FFMA.FTZ R57, R6, R33, R4 ;  /* 0x0000002106397223 */ /* 0x000fe20000010004 */
[----:B------:R-:W-:Y:S02]  /*11270*/  HADD2.F32 R6, -RZ, R8.H0_H0 ;  /* 0x20000008ff067230 */ /* 0x000fe40000004100 */
[----:B------:R-:W-:Y:S02]  /*11280*/  HADD2.F32 R4, -RZ, R28.H0_H0 ;  /* 0x2000001cff047230 */ /* 0x000fe40000004100 */
[----:B------:R-:W-:Y:S01]  /*11290*/  FMUL.FTZ R9, R5, R10 ;  /* 0x0000000a05097220 */ /* 0x000fe20000410000 */
[----:B------:R-:W-:-:S02]  /*112a0*/  HADD2.F32 R25, -RZ, R25.H1_H1 ;  /* 0x30000019ff197230 */ /* 0x000fc40000004100 */
[-C--:B------:R-:W-:Y:S01]  /*112b0*/  FMUL.FTZ R5, R5, R6.reuse ;  /* 0x0000000605057220 */ /* 0x080fe20000410000 */
[----:B------:R-:W-:Y:S02]  /*112c0*/  HADD2.F32 R39, -RZ, R39.H1_H1 ;  /* 0x30000027ff277230 */ /* 0x000fe40000004100 */
[C---:B------:R-:W-:Y:S01]  /*112d0*/  FFMA.FTZ R33, R4.reuse, R6, -R9 ;  /* 0x0000000604217223 */ /* 0x040fe20000010809 */
[----:B------:R-:W-:Y:S01]  /*112e0*/  HADD2.F32 R8, -RZ, R8.H1_H1 ;  /* 0x30000008ff087230 */ /* 0x000fe20000004100 */
[----:B------:R-:W-:Y:S01]  /*112f0*/  F2FP.F16.E4M3.UNPACK_B R9, R15.H1 ;  /* 0x0000000fff09723e */ /* 0x000fe200030006ff */
[----:B------:R-:W-:Y:S02]  /*11300*/  HADD2.F32 R28, -RZ, R28.H1_H1 ;  /* 0x3000001cff1c7230 */ /* 0x000fe40000004100 */
[C---:B------:R-:W-:Y:S01]  /*11310*/  FMUL.FTZ R37, R39.reuse, R25 ;  /* 0x0000001927257220 */ /* 0x040fe20000410000 */
[----:B------:R-:W-:Y:S01]  /*11320*/  FFMA.FTZ R35, R4, R10, R5 ;  /* 0x0000000a04237223 */ /* 0x000fe20000010005 */
[----:B------:R-:W-:Y:S01]  /*11330*/  F2FP.F16.E4M3.UNPACK_B R4, R38.H1 ;  /* 0x00000026ff04723e */ /* 0x000fe200030006ff */
[-C--:B------:R-:W-:Y:S01]  /*11340*/  FMUL.FTZ R6, R39, R8.reuse ;  /* 0x0000000827067220 */ /* 0x080fe20000410000 */
[----:B------:R-:W-:Y:S01]  /*11350*/  FFMA.FTZ R42, R28, R8, -R37 ;  /* 0x000000081c2a7223 */ /* 0x000fe20000010825 */
[----:B------:R-:W-:-:S02]  /*11360*/  HADD2.F32 R10, -RZ, R9.H0_H0 ;  /* 0x20000009ff0a7230 */ /* 0x000fc40000004100 */
[----:B------:R-:W-:Y:S02]  /*11370*/  HADD2.F32 R5, -RZ, R11.H0_H0 ;  /* 0x2000000bff057230 */ /* 0x000fe40000004100 */
[----:B------:R-:W-:Y:S01]  /*11380*/  FFMA.FTZ R28, R28, R25, R6 ;  /* 0x000000191c1c7223 */ /* 0x000fe20000010006 */
[--C-:B------:R-:W-:Y:S02]  /*11390*/  HADD2.F32 R6, -RZ, R4.reuse.H0_H0 ;  /* 0x20000004ff067230 */ /* 0x100fe40000004100 */
[----:B------:R-:W-:Y:S02]  /*113a0*/  HADD2.F32 R8, -RZ, R4.H1_H1 ;  /* 0x30000004ff087230 */ /* 0x000fe40000004100 */
[----:B------:R-:W-:Y:S01]  /*113b0*/  FMUL.FTZ R25, R5, R10 ;  /* 0x0000000a05197220 */ /* 0x000fe20000410000 */
[----:B------:R-:W-:Y:S02]  /*113c0*/  HADD2.F32 R4, -RZ, R7.H0_H0 ;  /* 0x20000007ff047230 */ /* 0x000fe40000004100 */
[----:B------:R-:W-:-:S02]  /*113d0*/  HADD2.F32 R26, -RZ, R9.H1_H1 ;  /* 0x30000009ff1a7230 */ /* 0x000fc40000004100 */
[-C--:B------:R-:W-:Y:S01]  /*113e0*/  FMUL.FTZ R9, R5, R6.reuse ;  /* 0x0000000605097220 */ /* 0x080fe20000410000 */
[----:B------:R-:W-:Y:S02]  /*113f0*/  HADD2.F32 R11, -RZ, R11.H1_H1 ;  /* 0x3000000bff0b7230 */ /* 0x000fe40000004100 */
[C---:B------:R-:W-:Y:S01]  /*11400*/  FFMA.FTZ R37, R4.reuse, R6, -R25 ;  /* 0x0000000604257223 */ /* 0x040fe20000010819 */
[----:B------:R-:W-:Y:S01]  /*11410*/  HADD2.F32 R7, -RZ, R7.H1_H1 ;  /* 0x30000007ff077230 */ /* 0x000fe20000004100 */
[----:B------:R-:W-:Y:S01]  /*11420*/  F2FP.F16.E4M3.UNPACK_B R5, R38 ;  /* 0x00000026ff05723e */ /* 0x000fe200020006ff */
[----:B------:R-:W-:Y:S01]  /*11430*/  FFMA.FTZ R39, R4, R10, R9 ;  /* 0x0000000a04277223 */ /* 0x000fe20000010009 */
[C---:B------:R-:W-:Y:S01]  /*11440*/  FMUL.FTZ R6, R11.reuse, R26 ;  /* 0x0000001a0b067220 */ /* 0x040fe20000410000 */
[-C--:B------:R-:W-:Y:S01]  /*11450*/  FMUL.FTZ R11, R11, R8.reuse ;  /* 0x000000080b0b7220 */ /* 0x080fe20000410000 */
[----:B------:R-:W-:Y:S02]  /*11460*/  F2FP.F16.E4M3.UNPACK_B R4, R15 ;  /* 0x0000000fff04723e */ /* 0x000fe400020006ff */
[C---:B------:R-:W-:Y:S01]  /*11470*/  FFMA.FTZ R62, R7.reuse, R8, -R6 ;  /* 0x00000008073e7223 */ /* 0x040fe20000010806 */
[----:B------:R-:W-:Y:S01]  /*11480*/  FFMA.FTZ R64, R7, R26, R11 ;  /* 0x0000001a07407223 */ /* 0x000fe2000001000b */
[----:B------:R-:W-:-:S02]  /*11490*/  HADD2.F32 R6, -RZ, R5.H0_H0 ;  /* 0x20000005ff067230 */ /* 0x000fc40000004100 */
[----:B------:R-:W-:Y:S02]  /*114a0*/  HADD2.F32 R7, -RZ, R5.H1_H1 ;  /* 0x30000005ff077230 */ /* 0x000fe40000004100 */
[----:B------:R-:W-:Y:S01]  /*114b0*/  HADD2.F32 R8, -RZ, R4.H0_H0 ;  /* 0x20000004ff087230 */ /* 0x000fe20000004100 */
[----:B------:R-:W-:Y:S01]  /*114c0*/  F2FP.SATFINITE.E4M3.F32.PACK_AB_MERGE_C R39, R64, R39, RZ ;  /* 0x000000274027723e */ /* 0x000fe200048070ff */
[----:B------:R-:W-:Y:S02]  /*114d0*/  HADD2.F32 R5, -RZ, R34.H0_H0 ;  /* 0x20000022ff057230 */ /* 0x000fe40000004100 */
[----:B------:R-:W-:Y:S02]  /*114e0*/  HADD2.F32 R9, -RZ, R4.H1_H1 ;  /* 0x30000004ff097230 */ /* 0x000fe40000004100 */
[----:B------:R-:W-:Y:S02]  /*114f0*/  HADD2.F32 R34, -RZ, R34.H1_H1 ;  /* 0x30000022ff227230 */ /* 0x000fe40000004100 */
[----:B------:R-:W-:Y:S01]  /*11500*/  FMUL.FTZ R11, R5, R8 ;  /* 0x00000008050b7220 */ /* 0x000fe20000410000 */
[----:B------:R-:W-:-:S02]  /*11510*/  HADD2.F32 R4, -RZ, R29.H0_H0 ;  /* 0x2000001dff047230 */ /* 0x000fc40000004100 */
[-C--:B------:R-:W-:Y:S01]  /*11520*/  FMUL.FTZ R5, R5, R6.reuse ;  /* 0x0000000605057220 */ /* 0x080fe20000410000 */
[----:B------:R-:W-:Y:S02]  /*11530*/  HADD2.F32 R29, -RZ, R29.H1_H1 ;  /* 0x3000001dff1d7230 */ /* 0x000fe40000004100 */
[C---:B------:R-:W-:Y:S01]  /*11540*/  FMUL.FTZ R10, R34.reuse, R9 ;  /* 0x00000009220a7220 */ /* 0x040fe20000410000 */
[-C--:B------:R-:W-:Y:S01]  /*11550*/  FMUL.FTZ R34, R34, R7.reuse ;  /* 0x0000000722227220 */ /* 0x080fe20000410000 */
[C---:B------:R-:W-:Y:S01]  /*11560*/  FFMA.FTZ R11, R4.reuse, R6, -R11 ;  /* 0x00000006040b7223 */ /* 0x040fe2000001080b */
[----:B------:R-:W-:Y:S01]  /*11570*/  FFMA.FTZ R25, R4, R8, R5 ;  /* 0x0000000804197223 */ /* 0x000fe20000010005 */
[C---:B------:R-:W-:Y:S01]  /*11580*/  FFMA.FTZ R26, R29.reuse, R7, -R10 ;  /* 0x000000071d1a7223 */ /* 0x040fe2000001080a */
[----:B------:R-:W-:Y:S01]  /*11590*/  FFMA.FTZ R34, R29, R9, R34 ;  /* 0x000000091d227223 */ /* 0x000fe20000010022 */
[----:B------:R-:W-:Y:S02]  /*115a0*/  F2FP.SATFINITE.E4M3.F32.PACK_AB_MERGE_C R4, R50, R47, RZ ;  /* 0x0000002f3204723e */ /* 0x000fe400048070ff */
[----:B------:R-:W-:-:S02]  /*115b0*/  F2FP.SATFINITE.E4M3.F32.PACK_AB_MERGE_C R5, R54, R51, RZ ;  /* 0x000000333605723e */ /* 0x000fc400048070ff */
[----:B------:R-:W-:Y:S02]  /*115c0*/  F2FP.SATFINITE.E4M3.F32.PACK_AB_MERGE_C R6, R60, R55, RZ ;  /* 0x000000373c06723e */ /* 0x000fe400048070ff */
[----:B------:R-:W-:Y:S02]  /*115d0*/  F2FP.SATFINITE.E4M3.F32.PACK_AB_MERGE_C R7, R62, R37, RZ ;  /* 0x000000253e07723e */ /* 0x000fe400048070ff */
[----:B------:R-:W-:Y:S02]  /*115e0*/  F2FP.SATFINITE.E4M3.F32.PACK_AB_MERGE_C R8, R49, R48, RZ ;  /* 0x000000303108723e */ /* 0x000fe400048070ff */
[----:B------:R-:W-:Y:S02]  /*115f0*/  F2FP.SATFINITE.E4M3.F32.PACK_AB_MERGE_C R9, R56, R53, RZ ;  /* 0x000000353809723e */ /* 0x000fe400048070ff */
[----:B------:R-:W-:Y:S02]  /*11600*/  F2FP.SATFINITE.E4M3.F32.PACK_AB_MERGE_C R10, R57, R58, RZ ;  /* 0x0000003a390a723e */ /* 0x000fe400048070ff */
[----:B------:R-:W-:-:S02]  /*11610*/  F2FP.SATFINITE.E4M3.F32.PACK_AB_MERGE_C R4, R46, R45, R4 ;  /* 0x0000002d2e04723e */ /* 0x000fc40004807004 */
[----:B------:R-:W-:Y:S02]  /*11620*/  F2FP.SATFINITE.E4M3.F32.PACK_AB_MERGE_C R5, R41, R40, R5 ;  /* 0x000000282905723e */ /* 0x000fe40004807005 */
[----:B------:R-:W-:Y:S02]  /*11630*/  F2FP.SATFINITE.E4M3.F32.PACK_AB_MERGE_C R6, R42, R33, R6 ;  /* 0x000000212a06723e */ /* 0x000fe40004807006 */
[----:B------:R-:W-:Y:S02]  /*11640*/  F2FP.SATFINITE.E4M3.F32.PACK_AB_MERGE_C R7, R26, R11, R7 ;  /* 0x0000000b1a07723e */ /* 0x000fe40004807007 */
[----:B------:R-:W-:Y:S02]  /*11650*/  F2FP.SATFINITE.E4M3.F32.PACK_AB_MERGE_C R8, R43, R44, R8 ;  /* 0x0000002c2b08723e */ /* 0x000fe40004807008 */
[----:B------:R-:W-:Y:S01]  /*11660*/  F2FP.SATFINITE.E4M3.F32.PACK_AB_MERGE_C R9, R27, R52, R9 ;  /* 0x000000341b09723e */ /* 0x000fe20004807009 */
[----:B------:R1:W-:Y:S01]  /*11670*/  STS.128 [R59+0x20400], R4 ;  /* 0x020400043b007388 */ /* 0x0003e20000000c00 */
[----:B------:R-:W-:-:S02]  /*11680*/  F2FP.SATFINITE.E4M3.F32.PACK_AB_MERGE_C R10, R28, R35, R10 ;  /* 0x000000231c0a723e */ /* 0x000fc4000480700a */
[----:B------:R-:W-:-:S05]  /*11690*/  F2FP.SATFINITE.E4M3.F32.PACK_AB_MERGE_C R11, R34, R25, R39 ;  /* 0x00000019220b723e */ /* 0x000fca0004807027 */
[----:B------:R1:W-:Y:S02]  /*116a0*/  STS.128 [R24+0x20400], R8 ;  /* 0x0204000818007388 */ /* 0x0003e40000000c00 */
.L_x_424:
[----:B------:R-:W-:Y:S05]  /*116b0*/  BSYNC B1 ;  /* 0x0000000000017941 */ /* 0x000fea0003800000 */
.L_x_423:
[----:B------:R-:W-:Y:S04]  /*116c0*/  BSSY B1, `(.L_x_425) ;  /* 0x00000c5000017945 */ /* 0x000fe80003800000 */
[----:B------:R-:W-:Y:S05]  /*116d0*/  @P2 BRA `(.L_x_426) ;  /* 0x0000000c000c2947 */ /* 0x000fea0003800000 */
[----:B-1----:R-:W2:Y:S04]  /*116e0*/  LDL R8, [R1+0x28] ;  /* 0x0000280001087983 */ /* 0x002ea80000100800 */
[----:B------:R-:W3:Y:S01]  /*116f0*/  LDL R61, [R1+0x4c] ;  /* 0x00004c00013d7983 */ /* 0x000ee20000100800 */
[----:B------:R-:W-:Y:S02]  /*11700*/  LEA.HI R4, R21, R20, RZ, 0x1c ;  /* 0x0000001415047211 */ /* 0x000fe400078fe0ff */
[----:B------:R-:W-:Y:S02]  /*11710*/  SHF.L.U32 R5, R233, 0x7, RZ ;  /* 0x00000007e9057819 */ /* 0x000fe400000006ff */
[----:B------:R-:W-:Y:S02]  /*11720*/  SHF.R.S32.HI R7, RZ, 0x1f, R4 ;  /* 0x0000001fff077819 */ /* 0x000fe40000011404 */
[----:B------:R-:W-:Y:S01]  /*11730*/  LOP3.LUT R6, R5, 0x380, RZ, 0xc0, !PT ;  /* 0x0000038005067812 */ /* 0x000fe200078ec0ff */
[----:B------:R-:W-:Y:S01]  /*11740*/  IMAD.SHL.U32 R5, R4, 0x10, RZ ;  /* 0x0000001004057824 */ /* 0x000fe200078e00ff */
[----:B------:R-:W-:-:S02]  /*11750*/  LEA.HI R7, R7, R4, RZ, 0x3 ;  /* 0x0000000407077211 */ /* 0x000fc400078f18ff */
[----:B------:R-:W-:Y:S02]  /*11760*/  F2FP.F16.E4M3.UNPACK_B R43, R0.H1 ;  /* 0x00000000ff2b723e */ /* 0x000fe400030006ff */
[----:B------:R-:W-:Y:S01]  /*11770*/  LOP3.LUT R4, R6, 0x70, R5, 0xf8, !PT ;  /* 0x0000007006047812 */ /* 0x000fe200078ef805 */
[----:B------:R-:W-:Y:S01]  /*11780*/  IMAD.SHL.U32 R7, R7, 0x800, RZ ;  /* 0x0000080007077824 */ /* 0x000fe200078e00ff */
[----:B------:R-:W-:Y:S01]  /*11790*/  SHF.R.U32.HI R5, RZ, 0x3, R6 ;  /* 0x00000003ff057819 */ /* 0x000fe20000011606 */
[--C-:B0-----:R-:W-:Y:S01]  /*117a0*/  HADD2.F32 R41, -RZ, R43.reuse.H0_H0 ;  /* 0x2000002bff297230 */ /* 0x101fe20000004100 */
[-C--:B------:R-:W-:Y:S01]  /*117b0*/  F2FP.F16.E4M3.UNPACK_B R44, R12.reuse.H1 ;  /* 0x0000000cff2c723e */ /* 0x080fe200030006ff */
[----:B------:R-:W-:Y:S01]  /*117c0*/  HADD2.F32 R43, -RZ, R43.H1_H1 ;  /* 0x3000002bff2b7230 */ /* 0x000fe20000004100 */
[----:B------:R-:W-:Y:S02]  /*117d0*/  LOP3.LUT R4, R4, R5, RZ, 0x3c, !PT ;  /* 0x0000000504047212 */ /* 0x000fe400078e3cff */
[----:B------:R-:W-:Y:S01]  /*117e0*/  LOP3.LUT R7, R7, 0xffffc000, RZ, 0xc0, !PT ;  /* 0xffffc00007077812 */ /* 0x000fe200078ec0ff */
[--C-:B------:R-:W-:Y:S01]  /*117f0*/  HADD2.F32 R45, -RZ, R44.reuse.H0_H0 ;  /* 0x2000002cff2d7230 */ /* 0x100fe20000004100 */
[----:B------:R-:W-:Y:S01]  /*11800*/  F2FP.F16.E4M3.UNPACK_B R49, R12 ;  /* 0x0000000cff31723e */ /* 0x000fe200020006ff */
[----:B------:R-:W-:Y:S01]  /*11810*/  HADD2.F32 R47, -RZ, R44.H1_H1 ;  /* 0x3000002cff2f7230 */ /* 0x000fe20000004100 */
[----:B------:R-:W-:-:S03]  /*11820*/  F2FP.F16.E4M3.UNPACK_B R53, R13 ;  /* 0x0000000dff35723e */ /* 0x000fc600020006ff */
[--C-:B------:R-:W-:Y:S02]  /*11830*/  HADD2.F32 R50, -RZ, R49.reuse.H0_H0 ;  /* 0x20000031ff327230 */ /* 0x100fe40000004100 */
[----:B------:R-:W-:Y:S02]  /*11840*/  HADD2.F32 R49, -RZ, R49.H1_H1 ;  /* 0x30000031ff317230 */ /* 0x000fe40000004100 */
[----:B------:R-:W-:Y:S01]  /*11850*/  HADD2.F32 R54, -RZ, R53.H0_H0 ;  /* 0x20000035ff367230 */ /* 0x000fe20000004100 */
[----:B--2---:R-:W-:Y:S02]  /*11860*/  IADD3 R8, R4, R7, R8 ;  /* 0x0000000704087210 */ /* 0x004fe40007ffe008 */
[----:B---3--:R-:W0:Y:S03]  /*11870*/  LDS.128 R4, [R61+0x20400] ;  /* 0x020400003d047984 */ /* 0x008e260000000c00 */
        /* <DEDUP_REMOVED lines=8> */
[----:B------:R-:W-:Y:S01]  /*11900*/  F2FP.F16.E4M3.UNPACK_B R8, R8 ;  /* 0x00000008ff08723e */ /* 0x000fe200020006ff */
[--C-:B------:R-:W-:Y:S01]  /*11910*/  HADD2.F32 R34, -RZ, R33.reuse.H0_H0 ;  /* 0x20000021ff227230 */ /* 0x100fe20000004100 */
[-C--:B------:R-:W-:Y:S01]  /*11920*/  F2FP.F16.E4M3.UNPACK_B R35, R9.reuse ;  /* 0x00000009ff23723e */ /* 0x080fe200020006ff */
[----:B------:R-:W-:Y:S01]  /*11930*/  HADD2.F32 R33, -RZ, R33.H1_H1 ;  /* 0x30000021ff217230 */ /* 0x000fe20000004100 */
[----:B------:R-:W-:Y:S01]  /*11940*/  F2FP.F16.E4M3.UNPACK_B R37, R9.H1 ;  /* 0x00000009ff25723e */ /* 0x000fe200030006ff */
[----:B------:R-:W-:-:S02]  /*11950*/  HADD2.F32 R9, -RZ, R8.H0_H0 ;  /* 0x20000008ff097230 */ /* 0x000fc40000004100 */
[-C--:B------:R-:W-:Y:S01]  /*11960*/  FMUL.FTZ R42, R41, R34.reuse ;  /* 0x00000022292a7220 */ /* 0x080fe20000410000 */
[----:B------:R-:W-:Y:S01]  /*11970*/  FMUL.FTZ R40, R45, R34 ;  /* 0x000000222d287220 */ /* 0x000fe20000410000 */
[----:B------:R-:W-:Y:S01]  /*11980*/  FMUL.FTZ R46, R43, R33 ;  /* 0x000000212b2e7220 */ /* 0x000fe20000410000 */
[----:B------:R-:W-:Y:S02]  /*11990*/  HADD2.F32 R8, -RZ, R8.H1_H1 ;  /* 0x30000008ff087230 */ /* 0x000fe40000004100 */
[-C--:B------:R-:W-:Y:S01]  /*119a0*/  FFMA.FTZ R42, R45, R5.reuse, R42 ;  /* 0x000000052d2a7223 */ /* 0x080fe2000001002a */
[----:B------:R-:W-:Y:S01]  /*119b0*/  F2FP.F16.E4M3.UNPACK_B R45, R0 ;  /* 0x00000000ff2d723e */ /* 0x000fe200020006ff */
[----:B------:R-:W-:Y:S01]  /*119c0*/  FFMA.FTZ R41, R41, R5, -R40 ;  /* 0x0000000529297223 */ /* 0x000fe20000010828 */
[----:B------:R-:W-:Y:S02]  /*119d0*/  HADD2.F32 R5, -RZ, R4.H1_H1 ;  /* 0x30000004ff057230 */ /* 0x000fe40000004100 */
[----:B------:R-:W-:Y:S01]  /*119e0*/  FMUL.FTZ R40, R47, R33 ;  /* 0x000000212f287220 */ /* 0x000fe20000410000 */
[----:B------:R-:W-:-:S02]  /*119f0*/  HADD2.F32 R4, -RZ, R25.H0_H0 ;  /* 0x20000019ff047230 */ /* 0x000fc40000004100 */
[----:B------:R-:W-:Y:S01]  /*11a00*/  FMUL.FTZ R33, R50, R9 ;  /* 0x0000000932217220 */ /* 0x000fe20000410000 */
[--C-:B------:R-:W-:Y:S02]  /*11a10*/  HADD2.F32 R48, -RZ, R45.reuse.H0_H0 ;  /* 0x2000002dff307230 */ /* 0x100fe40000004100 */
[-C--:B------:R-:W-:Y:S01]  /*11a20*/  FFMA.FTZ R44, R43, R5.reuse, -R40 ;  /* 0x000000052b2c7223 */ /* 0x080fe20000010828 */
[----:B------:R-:W-:Y:S01]  /*11a30*/  FFMA.FTZ R43, R47, R5, R46 ;  /* 0x000000052f2b7223 */ /* 0x000fe2000001002e */
[----:B------:R-:W-:Y:S01]  /*11a40*/  F2FP.F16.E4M3.UNPACK_B R46, R36.H1 ;  /* 0x00000024ff2e723e */ /* 0x000fe200030006ff */
[----:B------:R-:W-:Y:S02]  /*11a50*/  HADD2.F32 R47, -RZ, R45.H1_H1 ;  /* 0x3000002dff2f7230 */ /* 0x000fe40000004100 */
[C---:B------:R-:W-:Y:S01]  /*11a60*/  FMUL.FTZ R9, R48.reuse, R9 ;  /* 0x0000000930097220 */ /* 0x040fe20000410000 */
[----:B------:R-:W-:Y:S01]  /*11a70*/  FFMA.FTZ R33, R48, R4, -R33 ;  /* 0x0000000430217223 */ /* 0x000fe20000010821 */
[----:B------:R-:W-:-:S02]  /*11a80*/  HADD2.F32 R5, -RZ, R37.H0_H0 ;  /* 0x20000025ff057230 */ /* 0x000fc40000004100 */
[----:B------:R-:W-:Y:S01]  /*11a90*/  FMUL.FTZ R40, R49, R8 ;  /* 0x0000000831287220 */ /* 0x000fe20000410000 */
[----:B------:R-:W-:Y:S01]  /*11aa0*/  FFMA.FTZ R9, R50, R4, R9 ;  /* 0x0000000432097223 */ /* 0x000fe20000010009 */
[----:B------:R-:W-:Y:S01]  /*11ab0*/  F2FP.F16.E4M3.UNPACK_B R50, R13.H1 ;  /* 0x0000000dff32723e */ /* 0x000fe200030006ff */
[----:B------:R-:W-:Y:S02]  /*11ac0*/  HADD2.F32 R25, -RZ, R25.H1_H1 ;  /* 0x30000019ff197230 */ /* 0x000fe40000004100 */
[----:B------:R-:W-:Y:S01]  /*11ad0*/  FMUL.FTZ R8, R47, R8 ;  /* 0x000000082f087220 */ /* 0x000fe20000410000 */
[----:B------:R-:W-:Y:S01]  /*11ae0*/  HADD2.F32 R48, -RZ, R46.H0_H0 ;  /* 0x2000002eff307230 */ /* 0x000fe20000004100 */
[----:B------:R-:W-:Y:S01]  /*11af0*/  F2FP.F16.E4M3.UNPACK_B R39, R10 ;  /* 0x0000000aff27723e */ /* 0x000fe200020006ff */
[----:B------:R-:W-:Y:S02]  /*11b00*/  HADD2.F32 R52, -RZ, R50.H0_H0 ;  /* 0x20000032ff347230 */ /* 0x000fe40000004100 */
[----:B------:R-:W-:Y:S01]  /*11b10*/  FFMA.FTZ R8, R49, R25, R8 ;  /* 0x0000001931087223 */ /* 0x000fe20000010008 */
[----:B------:R-:W-:Y:S01]  /*11b20*/  HADD2.F32 R4, -RZ, R27.H0_H0 ;  /* 0x2000001bff047230 */ /* 0x000fe20000004100 */
[----:B------:R-:W-:Y:S01]  /*11b30*/  F2FP.F16.E4M3.UNPACK_B R49, R36 ;  /* 0x00000024ff31723e */ /* 0x000fe200020006ff */
[----:B------:R-:W-:-:S02]  /*11b40*/  HADD2.F32 R51, -RZ, R46.H1_H1 ;  /* 0x3000002eff337230 */ /* 0x000fc40000004100 */
[-C--:B------:R-:W-:Y:S01]  /*11b50*/  FMUL.FTZ R45, R52, R5.reuse ;  /* 0x00000005342d7220 */ /* 0x080fe20000410000 */
[----:B------:R-:W-:Y:S01]  /*11b60*/  FMUL.FTZ R5, R48, R5 ;  /* 0x0000000530057220 */ /* 0x000fe20000410000 */
[----:B------:R-:W-:Y:S02]  /*11b70*/  HADD2.F32 R37, -RZ, R37.H1_H1 ;  /* 0x30000025ff257230 */ /* 0x000fe40000004100 */
[----:B------:R-:W-:Y:S01]  /*11b80*/  FFMA.FTZ R40, R47, R25, -R40 ;  /* 0x000000192f287223 */ /* 0x000fe20000010828 */
[----:B------:R-:W-:Y:S02]  /*11b90*/  HADD2.F32 R55, -RZ, R50.H1_H1 ;  /* 0x30000032ff377230 */ /* 0x000fe40000004100 */
[----:B------:R-:W-:Y:S01]  /*11ba0*/  FFMA.FTZ R47, R52, R4, R5 ;  /* 0x00000004342f7223 */ /* 0x000fe20000010005 */
[----:B------:R-:W-:Y:S02]  /*11bb0*/  HADD2.F32 R5, -RZ, R35.H0_H0 ;  /* 0x20000023ff057230 */ /* 0x000fe40000004100 */
[----:B------:R-:W-:Y:S01]  /*11bc0*/  FMUL.FTZ R50, R51, R37 ;  /* 0x0000002533327220 */ /* 0x000fe20000410000 */
[----:B------:R-:W-:-:S02]  /*11bd0*/  HADD2.F32 R27, -RZ, R27.H1_H1 ;  /* 0x3000001bff1b7230 */ /* 0x000fc40000004100 */
[----:B------:R-:W-:Y:S01]  /*11be0*/  FFMA.FTZ R45, R48, R4, -R45 ;  /* 0x00000004302d7223 */ /* 0x000fe2000001082d */
[----:B------:R-:W-:Y:S02]  /*11bf0*/  HADD2.F32 R52, -RZ, R49.H0_H0 ;  /* 0x20000031ff347230 */ /* 0x000fe40000004100 */
[C---:B------:R-:W-:Y:S01]  /*11c00*/  FMUL.FTZ R46, R55.reuse, R37 ;  /* 0x00000025372e7220 */ /* 0x040fe20000410000 */
[----:B------:R-:W-:Y:S02]  /*11c10*/  HADD2.F32 R4, -RZ, R26.H0_H0 ;  /* 0x2000001aff047230 */ /* 0x000fe40000004100 */
[----:B------:R-:W-:Y:S01]  /*11c20*/  FMUL.FTZ R25, R54, R5 ;  /* 0x0000000536197220 */ /* 0x000fe20000410000 */
[----:B------:R-:W-:Y:S01]  /*11c30*/  FFMA.FTZ R50, R55, R27, R50 ;  /* 0x0000001b37327223 */ /* 0x000fe20000010032 */
[----:B------:R-:W-:Y:S01]  /*11c40*/  FMUL.FTZ R5, R52, R5 ;  /* 0x0000000534057220 */ /* 0x000fe20000410000 */
[----:B------:R-:W-:Y:S01]  /*11c50*/  F2FP.F16.E4M3.UNPACK_B R10, R10.H1 ;  /* 0x0000000aff0a723e */ /* 0x000fe200030006ff */
[----:B------:R-:W-:Y:S01]  /*11c60*/  FFMA.FTZ R48, R51, R27, -R46 ;  /* 0x0000001b33307223 */ /* 0x000fe2000001082e */
[----:B------:R-:W-:Y:S01]  /*11c70*/  F2FP.F16.E4M3.UNPACK_B R55, R14.H1 ;  /* 0x0000000eff37723e */ /* 0x000fe200030006ff */
[----:B------:R-:W-:Y:S01]  /*11c80*/  FFMA.FTZ R27, R54, R4, R5 ;  /* 0x00000004361b7223 */ /* 0x000fe20000010005 */
[-C--:B------:R-:W-:Y:S01]  /*11c90*/  F2FP.F16.E4M3.UNPACK_B R28, R6.reuse ;  /* 0x00000006ff1c723e */ /* 0x080fe200020006ff */
[----:B------:R-:W-:Y:S01]  /*11ca0*/  HADD2.F32 R54, -RZ, R53.H1_H1 ;  /* 0x30000035ff367230 */ /* 0x000fe20000004100 */
[----:B------:R-:W-:Y:S01]  /*11cb0*/  F2FP.F16.E4M3.UNPACK_B R6, R6.H1 ;  /* 0x00000006ff06723e */ /* 0x000fe200030006ff */
[----:B------:R-:W-:Y:S01]  /*11cc0*/  HADD2.F32 R35, -RZ, R35.H1_H1 ;  /* 0x30000023ff237230 */ /* 0x000fe20000004100 */
[----:B------:R-:W-:Y:S01]  /*11cd0*/  F2FP.F16.E4M3.UNPACK_B R51, R3.H1 ;  /* 0x00000003ff33723e */ /* 0x000fe200030006ff */
[----:B------:R-:W-:-:S02]  /*11ce0*/  HADD2.F32 R46, -RZ, R49.H1_H1 ;  /* 0x30000031ff2e7230 */ /* 0x000fc40000004100 */
[----:B------:R-:W-:Y:S01]  /*11cf0*/  FFMA.FTZ R25, R52, R4, -R25 ;  /* 0x0000000434197223 */ /* 0x000fe20000010819 */
[----:B------:R-:W-:Y:S02]  /*11d00*/  HADD2.F32 R56, -RZ, R55.H0_H0 ;  /* 0x20000037ff387230 */ /* 0x000fe40000004100 */
[-C--:B------:R-:W-:Y:S01]  /*11d10*/  FMUL.FTZ R37, R54, R35.reuse ;  /* 0x0000002336257220 */ /* 0x080fe20000410000 */
[----:B------:R-:W-:Y:S02]  /*11d20*/  HADD2.F32 R5, -RZ, R10.H0_H0 ;  /* 0x2000000aff057230 */ /* 0x000fe40000004100 */
[----:B------:R-:W-:Y:S01]  /*11d30*/  FMUL.FTZ R35, R46, R35 ;  /* 0x000000232e237220 */ /* 0x000fe20000410000 */
[----:B------:R-:W-:Y:S01]  /*11d40*/  HADD2.F32 R26, -RZ, R26.H1_H1 ;  /* 0x3000001aff1a7230 */ /* 0x000fe20000004100 */
[----:B------:R-:W-:Y:S01]  /*11d50*/  F2FP.F16.E4M3.UNPACK_B R53, R3 ;  /* 0x00000003ff35723e */ /* 0x000fe200020006ff */
[----:B------:R-:W-:Y:S02]  /*11d60*/  HADD2.F32 R52, -RZ, R51.H0_H0 ;  /* 0x20000033ff347230 */ /* 0x000fe40000004100 */
[----:B------:R-:W-:Y:S01]  /*11d70*/  FMUL.FTZ R49, R56, R5 ;  /* 0x0000000538317220 */ /* 0x000fe20000410000 */
[----:B------:R-:W-:-:S02]  /*11d80*/  HADD2.F32 R4, -RZ, R6.H0_H0 ;  /* 0x20000006ff047230 */ /* 0x000fc40000004100 */
[-C--:B------:R-:W-:Y:S01]  /*11d90*/  FFMA.FTZ R46, R46, R26.reuse, -R37 ;  /* 0x0000001a2e2e7223 */ /* 0x080fe20000010825 */
[----:B------:R-:W-:Y:S01]  /*11da0*/  FFMA.FTZ R26, R54, R26, R35 ;  /* 0x0000001a361a7223 */ /* 0x000fe20000010023 */
[C---:B------:R-:W-:Y:S01]  /*11db0*/  FMUL.FTZ R5, R52.reuse, R5 ;  /* 0x0000000534057220 */ /* 0x040fe20000410000 */
[----:B------:R-:W-:Y:S02]  /*11dc0*/  HADD2.F32 R54, -RZ, R55.H1_H1 ;  /* 0x30000037ff367230 */ /* 0x000fe40000004100 */
[----:B------:R-:W-:Y:S01]  /*11dd0*/  FFMA.FTZ R49, R52, R4, -R49 ;  /* 0x0000000434317223 */ /* 0x000fe20000010831 */
[----:B------:R-:W-:Y:S01]  /*11de0*/  HADD2.F32 R10, -RZ, R10.H1_H1 ;  /* 0x3000000aff0a7230 */ /* 0x000fe20000004100 */
[----:B------:R-:W-:Y:S01]  /*11df0*/  F2FP.F16.E4M3.UNPACK_B R55, R14 ;  /* 0x0000000eff37723e */ /* 0x000fe200020006ff */
[----:B------:R-:W-:Y:S02]  /*11e00*/  HADD2.F32 R52, -RZ, R51.H1_H1 ;  /* 0x30000033ff347230 */ /* 0x000fe40000004100 */
[----:B------:R-:W-:Y:S01]  /*11e10*/  FFMA.FTZ R37, R56, R4, R5 ;  /* 0x0000000438257223 */ /* 0x000fe20000010005 */
[----:B------:R-:W-:-:S02]  /*11e20*/  HADD2.F32 R6, -RZ, R6.H1_H1 ;  /* 0x30000006ff067230 */ /* 0x000fc40000004100 */
[-C--:B------:R-:W-:Y:S01]  /*11e30*/  FMUL.FTZ R35, R54, R10.reuse ;  /* 0x0000000a36237220 */ /* 0x080fe20000410000 */
[----:B------:R-:W-:Y:S02]  /*11e40*/  HADD2.F32 R5, -RZ, R39.H0_H0 ;  /* 0x20000027ff057230 */ /* 0x000fe40000004100 */
[C---:B------:R-:W-:Y:S01]  /*11e50*/  FMUL.FTZ R51, R52.reuse, R10 ;  /* 0x0000000a34337220 */ /* 0x040fe20000410000 */
[----:B------:R-:W-:Y:S02]  /*11e60*/  HADD2.F32 R10, -RZ, R55.H0_H0 ;  /* 0x20000037ff0a7230 */ /* 0x000fe40000004100 */
[-C--:B------:R-:W-:Y:S01]  /*11e70*/  FFMA.FTZ R52, R52, R6.reuse, -R35 ;  /* 0x0000000634347223 */ /* 0x080fe20000010823 */
[----:B------:R-:W-:Y:S02]  /*11e80*/  HADD2.F32 R4, -RZ, R28.H0_H0 ;  /* 0x2000001cff047230 */ /* 0x000fe40000004100 */
[----:B------:R-:W-:Y:S01]  /*11e90*/  FFMA.FTZ R54, R54, R6, R51 ;  /* 0x0000000636367223 */ /* 0x000fe20000010033 */
[----:B------:R-:W-:-:S02]  /*11ea0*/  HADD2.F32 R6, -RZ, R53.H0_H0 ;  /* 0x20000035ff067230 */ /* 0x000fc40000004100 */
[----:B------:R-:W-:Y:S01]  /*11eb0*/  FMUL.FTZ R35, R10, R5 ;  /* 0x000000050a237220 */ /* 0x000fe20000410000 */
[----:B------:R-:W-:Y:S01]  /*11ec0*/  HADD2.F32 R58, -RZ, R55.H1_H1 ;  /* 0x30000037ff3a7230 */ /* 0x000fe20000004100 */
[----:B------:R-:W-:Y:S01]  /*11ed0*/  F2FP.F16.E4M3.UNPACK_B R34, R11 ;  /* 0x0000000bff22723e */ /* 0x000fe200020006ff */
[----:B------:R-:W-:Y:S02]  /*11ee0*/  HADD2.F32 R39, -RZ, R39.H1_H1 ;  /* 0x30000027ff277230 */ /* 0x000fe40000004100 */
[C---:B------:R-:W-:Y:S01]  /*11ef0*/  FMUL.FTZ R5, R6.reuse, R5 ;  /* 0x0000000506057220 */ /* 0x040fe20000410000 */
[----:B------:R-:W-:Y:S02]  /*11f00*/  HADD2.F32 R56, -RZ, R53.H1_H1 ;  /* 0x30000035ff387230 */ /* 0x000fe40000004100 */
[-C--:B------:R-:W-:Y:S01]  /*11f10*/  FFMA.FTZ R6, R6, R4.reuse, -R35 ;  /* 0x0000000406067223 */ /* 0x080fe20000010823 */
[----:B------:R-:W-:Y:S01]  /*11f20*/  HADD2.F32 R28, -RZ, R28.H1_H1 ;  /* 0x3000001cff1c7230 */ /* 0x000fe20000004100 */
[----:B------:R-:W-:Y:S01]  /*11f30*/  F2FP.F16.E4M3.UNPACK_B R11, R11.H1 ;  /* 0x0000000bff0b723e */ /* 0x000fe200030006ff */
[----:B------:R-:W-:Y:S01]  /*11f40*/  FMUL.FTZ R35, R58, R39 ;  /* 0x000000273a237220 */ /* 0x000fe20000410000 */
[----:B------:R-:W-:Y:S01]  /*11f50*/  F2FP.F16.E4M3.UNPACK_B R53, R15.H1 ;  /* 0x0000000fff35723e */ /* 0x000fe200030006ff */
[----:B------:R-:W-:Y:S01]  /*11f60*/  FFMA.FTZ R10, R10, R4, R5 ;  /* 0x000000040a0a7223 */ /* 0x000fe20000010005 */
[----:B------:R-:W-:Y:S01]  /*11f70*/  F2FP.F16.E4M3.UNPACK_B R4, R38.H1 ;  /* 0x00000026ff04723e */ /* 0x000fe200030006ff */
[C---:B------:R-:W-:Y:S01]  /*11f80*/  FMUL.FTZ R39, R56.reuse, R39 ;  /* 0x0000002738277220 */ /* 0x040fe20000410000 */
[-C--:B------:R-:W-:Y:S01]  /*11f90*/  F2FP.F16.E4M3.UNPACK_B R29, R7.reuse ;  /* 0x00000007ff1d723e */ /* 0x080fe200020006ff */
[----:B------:R-:W-:Y:S01]  /*11fa0*/  FFMA.FTZ R35, R56, R28, -R35 ;  /* 0x0000001c38237223 */ /* 0x000fe20000010823 */
[----:B------:R-:W-:Y:S01]  /*11fb0*/  F2FP.F16.E4M3.UNPACK_B R7, R7.H1 ;  /* 0x00000007ff07723e */ /* 0x000fe200030006ff */
[----:B------:R-:W-:-:S02]  /*11fc0*/  HADD2.F32 R56, -RZ, R53.H0_H0 ;  /* 0x20000035ff387230 */ /* 0x000fc40000004100 */
[----:B------:R-:W-:Y:S01]  /*11fd0*/  FFMA.FTZ R39, R58, R28, R39 ;  /* 0x0000001c3a277223 */ /* 0x000fe20000010027 */
[----:B------:R-:W-:Y:S01]  /*11fe0*/  HADD2.F32 R5, -RZ, R11.H0_H0 ;  /* 0x2000000bff057230 */ /* 0x000fe20000004100 */
[----:B------:R-:W-:Y:S01]  /*11ff0*/  F2FP.F16.E4M3.UNPACK_B R55, R38 ;  /* 0x00000026ff37723e */ /* 0x000fe200020006ff */
[--C-:B------:R-:W-:Y:S01]  /*12000*/  HADD2.F32 R28, -RZ, R4.reuse.H0_H0 ;  /* 0x20000004ff1c7230 */ /* 0x100fe20000004100 */
[----:B------:R-:W-:Y:S01]  /*12010*/  F2FP.SATFINITE.E4M3.F32.PACK_AB_MERGE_C R42, R43, R42, RZ ;  /* 0x0000002a2b2a723e */ /* 0x000fe200048070ff */
[----:B------:R-:W-:Y:S02]  /*12020*/  HADD2.F32 R57, -RZ, R4.H1_H1 ;  /* 0x30000004ff397230 */ /* 0x000fe40000004100 */
[-C--:B------:R-:W-:Y:S01]  /*12030*/  FMUL.FTZ R51, R56, R5.reuse ;  /* 0x0000000538337220 */ /* 0x080fe20000410000 */
[----:B------:R-:W-:Y:S02]  /*12040*/  HADD2.F32 R4, -RZ, R7.H0_H0 ;  /* 0x20000007ff047230 */ /* 0x000fe40000004100 */
[----:B------:R-:W-:Y:S01]  /*12050*/  FMUL.FTZ R5, R28, R5 ;  /* 0x000000051c057220 */ /* 0x000fe20000410000 */
[----:B------:R-:W-:Y:S01]  /*12060*/  HADD2.F32 R59, -RZ, R53.H1_H1 ;  /* 0x30000035ff3b7230 */ /* 0x000fe20000004100 */
[----:B------:R-:W-:Y:S01]  /*12070*/  F2FP.SATFINITE.E4M3.F32.PACK_AB_MERGE_C R49, R52, R49, RZ ;  /* 0x000000313431723e */ /* 0x000fe200048070ff */
[----:B------:R-:W-:-:S02]  /*12080*/  HADD2.F32 R11, -RZ, R11.H1_H1 ;  /* 0x3000000bff0b7230 */ /* 0x000fc40000004100 */
[-C--:B------:R-:W-:Y:S01]  /*12090*/  FFMA.FTZ R51, R28, R4.reuse, -R51 ;  /* 0x000000041c337223 */ /* 0x080fe20000010833 */
[----:B------:R-:W-:Y:S01]  /*120a0*/  FFMA.FTZ R53, R56, R4, R5 ;  /* 0x0000000438357223 */ /* 0x000fe20000010005 */
[----:B------:R-:W-:Y:S01]  /*120b0*/  HADD2.F32 R7, -RZ, R7.H1_H1 ;  /* 0x30000007ff077230 */ /* 0x000fe20000004100 */
[----:B------:R-:W-:Y:S01]  /*120c0*/  F2FP.F16.E4M3.UNPACK_B R4, R15 ;  /* 0x0000000fff04723e */ /* 0x000fe200020006ff */
[-C--:B------:R-:W-:Y:S01]  /*120d0*/  FMUL.FTZ R28, R59, R11.reuse ;  /* 0x0000000b3b1c7220 */ /* 0x080fe20000410000 */
[C---:B------:R-:W-:Y:S01]  /*120e0*/  FMUL.FTZ R58, R57.reuse, R11 ;  /* 0x0000000b393a7220 */ /* 0x040fe20000410000 */
[----:B------:R-:W-:Y:S01]  /*120f0*/  HADD2.F32 R5, -RZ, R34.H0_H0 ;  /* 0x20000022ff057230 */ /* 0x000fe20000004100 */
[----:B------:R-:W-:Y:S01]  /*12100*/  F2FP.SATFINITE.E4M3.F32.PACK_AB_MERGE_C R47, R50, R47, RZ ;  /* 0x0000002f322f723e */ /* 0x000fe200048070ff */
[-C--:B------:R-:W-:Y:S01]  /*12110*/  FFMA.FTZ R56, R57, R7.reuse, -R28 ;  /* 0x0000000739387223 */ /* 0x080fe2000001081c */
[--C-:B------:R-:W-:Y:S02]  /*12120*/  HADD2.F32 R62, -RZ, R4.reuse.H0_H0 ;  /* 0x20000004ff3e7230 */ /* 0x100fe40000004100 */
[----:B------:R-:W-:Y:S01]  /*12130*/  FFMA.FTZ R58, R59, R7, R58 ;  /* 0x000000073b3a7223 */ /* 0x000fe2000001003a */
[----:B------:R-:W-:Y:S01]  /*12140*/  HADD2.F32 R60, -RZ, R55.H0_H0 ;  /* 0x20000037ff3c7230 */ /* 0x000fe20000004100 */
[----:B------:R-:W-:Y:S01]  /*12150*/  F2FP.SATFINITE.E4M3.F32.PACK_AB_MERGE_C R37, R54, R37, RZ ;  /* 0x000000253625723e */ /* 0x000fe200048070ff */
[----:B------:R-:W-:-:S02]  /*12160*/  HADD2.F32 R57, -RZ, R4.H1_H1 ;  /* 0x30000004ff397230 */ /* 0x000fc40000004100 */
[-C--:B------:R-:W-:Y:S01]  /*12170*/  FMUL.FTZ R7, R62, R5.reuse ;  /* 0x000000053e077220 */ /* 0x080fe20000410000 */
[----:B------:R-:W-:Y:S02]  /*12180*/  HADD2.F32 R34, -RZ, R34.H1_H1 ;  /* 0x30000022ff227230 */ /* 0x000fe40000004100 */
[----:B------:R-:W-:Y:S01]  /*12190*/  FMUL.FTZ R5, R60, R5 ;  /* 0x000000053c057220 */ /* 0x000fe20000410000 */
[----:B------:R-:W-:Y:S01]  /*121a0*/  HADD2.F32 R55, -RZ, R55.H1_H1 ;  /* 0x30000037ff377230 */ /* 0x000fe20000004100 */
[----:B------:R-:W-:Y:S01]  /*121b0*/  F2FP.SATFINITE.E4M3.F32.PACK_AB_MERGE_C R51, R56, R51, RZ ;  /* 0x000000333833723e */ /* 0x000fe200048070ff */
[--C-:B------:R-:W-:Y:S02]  /*121c0*/  HADD2.F32 R4, -RZ, R29.reuse.H0_H0 ;  /* 0x2000001dff047230 */ /* 0x100fe40000004100 */
[-C--:B------:R-:W-:Y:S01]  /*121d0*/  FMUL.FTZ R28, R57, R34.reuse ;  /* 0x00000022391c7220 */ /* 0x080fe20000410000 */
[----:B------:R-:W-:Y:S02]  /*121e0*/  HADD2.F32 R29, -RZ, R29.H1_H1 ;  /* 0x3000001dff1d7230 */ /* 0x000fe40000004100 */
[C---:B------:R-:W-:Y:S01]  /*121f0*/  FMUL.FTZ R34, R55.reuse, R34 ;  /* 0x0000002237227220 */ /* 0x040fe20000410000 */
        /* <DEDUP_REMOVED lines=10> */
[----:B------:R-:W-:Y:S02]  /*122a0*/  F2FP.SATFINITE.E4M3.F32.PACK_AB_MERGE_C R6, R35, R6, R49 ;  /* 0x000000062306723e */ /* 0x000fe40004807031 */
[----:B------:R-:W-:-:S02]  /*122b0*/  F2FP.SATFINITE.E4M3.F32.PACK_AB_MERGE_C R7, R28, R7, R51 ;  /* 0x000000071c07723e */ /* 0x000fc40004807033 */
[----:B------:R-:W-:Y:S02]  /*122c0*/  F2FP.SATFINITE.E4M3.F32.PACK_AB_MERGE_C R9, R26, R27, R47 ;  /* 0x0000001b1a09723e */ /* 0x000fe4000480702f */
[----:B------:R-:W-:Y:S01]  /*122d0*/  F2FP.SATFINITE.E4M3.F32.PACK_AB_MERGE_C R10, R39, R10, R37 ;  /* 0x0000000a270a723e */ /* 0x000fe20004807025 */
[----:B------:R2:W-:Y:S01]  /*122e0*/  STS.128 [R61+0x20400], R4 ;  /* 0x020400043d007388 */ /* 0x0005e20000000c00 */
[----:B------:R-:W-:-:S05]  /*122f0*/  F2FP.SATFINITE.E4M3.F32.PACK_AB_MERGE_C R11, R34, R11, R53 ;  /* 0x0000000b220b723e */ /* 0x000fca0004807035 */
[----:B------:R2:W-:Y:S02]  /*12300*/  STS.128 [R24+0x20400], R8 ;  /* 0x0204000818007388 */ /* 0x0005e40000000c00 */
.L_x_426:
[----:B------:R-:W-:Y:S05]  /*12310*/  BSYNC B1 ;  /* 0x0000000000017941 */ /* 0x000fea0003800000 */
.L_x_425:
[----:B------:R-:W-:Y:S04]  /*12320*/  BSSY B1, `(.L_x_427) ;  /* 0x00000c4000017945 */ /* 0x000fe80003800000 */
[----:B------:R-:W-:Y:S05]  /*12330*/  @P3 BRA `(.L_x_428) ;  /* 0x0000000c00083947 */ /* 0x000fea0003800000 */
[----:B-12---:R-:W2:Y:S04]  /*12340*/  LDL R8, [R1+0x18] ;  /* 0x0000180001087983 */ /* 0x006ea80000100800 */
[----:B------:R-:W3:Y:S04]  /*12350*/  LDL R6, [R1+0x24] ;  /* 0x0000240001067983 */ /* 0x000ee80000100800 */
[----:B------:R-:W4:Y:S01]  /*12360*/  LDL R61, [R1+0x48] ;  /* 0x00004800013d7983 */ /* 0x000f220000100800 */
[----:B------:R-:W-:Y:S02]  /*12370*/  LEA.HI R4, R21, R20, RZ, 0x1c ;  /* 0x0000001415047211 */ /* 0x000fe400078fe0ff */
[----:B------:R-:W-:-:S02]  /*12380*/  F2FP.F16.E4M3.UNPACK_B R43, R0.H1 ;  /* 0x00000000ff2b723e */ /* 0x000fc400030006ff */
[----:B------:R-:W-:Y:S02]  /*12390*/  SHF.R.S32.HI R7, RZ, 0x1f, R4 ;  /* 0x0000001fff077819 */ /* 0x000fe40000011404 */
[----:B------:R-:W-:Y:S01]  /*123a0*/  SHF.L.U32 R5, R4, 0x4, RZ ;  /* 0x0000000404057819 */ /* 0x000fe200000006ff */
[--C-:B0-----:R-:W-:Y:S01]  /*123b0*/  HADD2.F32 R41, -RZ, R43.reuse.H0_H0 ;  /* 0x2000002bff297230 */ /* 0x101fe20000004100 */
[----:B------:R-:W-:Y:S01]  /*123c0*/  LEA.HI R7, R7, R4, RZ, 0x3 ;  /* 0x0000000407077211 */ /* 0x000fe200078f18ff */
[----:B------:R-:W-:Y:S01]  /*123d0*/  HADD2.F32 R43, -RZ, R43.H1_H1 ;  /* 0x3000002bff2b7230 */ /* 0x000fe20000004100 */
[-C--:B------:R-:W-:Y:S02]  /*123e0*/  F2FP.F16.E4M3.UNPACK_B R44, R12.reuse.H1 ;  /* 0x0000000cff2c723e */ /* 0x080fe400030006ff */
[----:B------:R-:W-:Y:S01]  /*123f0*/  F2FP.F16.E4M3.UNPACK_B R49, R12 ;  /* 0x0000000cff31723e */ /* 0x000fe200020006ff */
[----:B------:R-:W-:Y:S01]  /*12400*/  IMAD.SHL.U32 R7, R7, 0x800, RZ ;  /* 0x0000080007077824 */ /* 0x000fe200078e00ff */
[----:B------:R-:W-:Y:S01]  /*12410*/  F2FP.F16.E4M3.UNPACK_B R53, R13 ;  /* 0x0000000dff35723e */ /* 0x000fe200020006ff */
[----:B------:R-:W-:-:S02]  /*12420*/  HADD2.F32 R45, -RZ, R44.H0_H0 ;  /* 0x2000002cff2d7230 */ /* 0x000fc40000004100 */
[----:B------:R-:W-:Y:S01]  /*12430*/  HADD2.F32 R47, -RZ, R44.H1_H1 ;  /* 0x3000002cff2f7230 */ /* 0x000fe20000004100 */
[----:B------:R-:W-:Y:S01]  /*12440*/  LOP3.LUT R7, R7, 0xffffc000, RZ, 0xc0, !PT ;  /* 0xffffc00007077812 */ /* 0x000fe200078ec0ff */
[--C-:B------:R-:W-:Y:S02]  /*12450*/  HADD2.F32 R50, -RZ, R49.reuse.H0_H0 ;  /* 0x20000031ff327230 */ /* 0x100fe40000004100 */
[----:B------:R-:W-:Y:S02]  /*12460*/  HADD2.F32 R49, -RZ, R49.H1_H1 ;  /* 0x30000031ff317230 */ /* 0x000fe40000004100 */
[----:B------:R-:W-:Y:S01]  /*12470*/  HADD2.F32 R54, -RZ, R53.H0_H0 ;  /* 0x20000035ff367230 */ /* 0x000fe20000004100 */
[----:B--2---:R-:W-:Y:S02]  /*12480*/  SHF.R.U32.HI R9, RZ, 0x3, R8 ;  /* 0x00000003ff097819 */ /* 0x004fe40000011608 */
[----:B------:R-:W-:-:S04]  /*12490*/  LOP3.LUT R4, R8, 0x70, R5, 0xf8, !PT ;  /* 0x0000007008047812 */ /* 0x000fc800078ef805 */
[----:B------:R-:W-:-:S04]  /*124a0*/  LOP3.LUT R4, R4, R9, RZ, 0x3c, !PT ;  /* 0x0000000904047212 */ /* 0x000fc800078e3cff */
[----:B---3--:R-:W-:Y:S02]  /*124b0*/  IADD3 R8, R4, R7, R6 ;  /* 0x0000000704087210 */ /* 0x008fe40007ffe006 */
[----:B----4-:R-:W0:Y:S03]  /*124c0*/  LDS.128 R4, [R61+0x20400] ;  /* 0x020400003d047984 */ /* 0x010e260000000c00 */
[----:B------:R-:W-:-:S05]  /*124d0*/  IMAD.IADD R24, R19, 0x1, R8 ;  /* 0x0000000113187824 */ /* 0x000fca00078e0208 */
[----:B------:R-:W1:Y:S01]  /*124e0*/  LDS.128 R8, [R24+0x20400] ;  /* 0x0204000018087984 */ /* 0x000e620000000c00 */
[-C--:B0-----:R-:W-:Y:S02]  /*124f0*/  F2FP.F16.E4M3.UNPACK_B R25, R4.reuse ;  /* 0x00000004ff19723e */ /* 0x081fe400020006ff */
[----:B------:R-:W-:Y:S02]  /*12500*/  F2FP.F16.E4M3.UNPACK_B R4, R4.H1 ;  /* 0x00000004ff04723e */ /* 0x000fe400030006ff */
[-C--:B------:R-:W-:Y:S02]  /*12510*/  F2FP.F16.E4M3.UNPACK_B R26, R5.reuse ;  /* 0x00000005ff1a723e */ /* 0x080fe400020006ff */
[----:B------:R-:W-:Y:S01]  /*12520*/  F2FP.F16.E4M3.UNPACK_B R27, R5.H1 ;  /* 0x00000005ff1b723e */ /* 0x000fe200030006ff */
[----:B------:R-:W-:Y:S01]  /*12530*/  HADD2.F32 R5, -RZ, R4.H0_H0 ;  /* 0x20000004ff057230 */ /* 0x000fe20000004100 */
[-C--:B-1----:R-:W-:Y:S02]  /*12540*/  F2FP.F16.E4M3.UNPACK_B R33, R8.reuse.H1 ;  /* 0x00000008ff21723e */ /* 0x082fe400030006ff */
[----:B------:R-:W-:-:S02]  /*12550*/  F2FP.F16.E4M3.UNPACK_B R8, R8 ;  /* 0x00000008ff08723e */ /* 0x000fc400020006ff */
[-C--:B------:R-:W-:Y:S01]  /*12560*/  F2FP.F16.E4M3.UNPACK_B R35, R9.reuse ;  /* 0x00000009ff23723e */ /* 0x080fe200020006ff */
[--C-:B------:R-:W-:Y:S01]  /*12570*/  HADD2.F32 R34, -RZ, R33.reuse.H0_H0 ;  /* 0x20000021ff227230 */ /* 0x100fe20000004100 */
[----:B------:R-:W-:Y:S01]  /*12580*/  F2FP.F16.E4M3.UNPACK_B R37, R9.H1 ;  /* 0x00000009ff25723e */ /* 0x000fe200030006ff */
[----:B------:R-:W-:Y:S01]  /*12590*/  HADD2.F32 R33, -RZ, R33.H1_H1 ;  /* 0x30000021ff217230 */ /* 0x000fe20000004100 */
[----:B------:R-:W-:Y:S01]  /*125a0*/  F2FP.F16.E4M3.UNPACK_B R39, R10 ;  /* 0x0000000aff27723e */ /* 0x000fe200020006ff */
[--C-:B------:R-:W-:Y:S02]  /*125b0*/  HADD2.F32 R9, -RZ, R8.reuse.H0_H0 ;  /* 0x20000008ff097230 */ /* 0x100fe40000004100 */
[-C--:B------:R-:W-:Y:S01]  /*125c0*/  FMUL.FTZ R42, R41, R34.reuse ;  /* 0x00000022292a7220 */ /* 0x080fe20000410000 */
[----:B------:R-:W-:Y:S01]  /*125d0*/  FMUL.FTZ R40, R45, R34 ;  /* 0x000000222d287220 */ /* 0x000fe20000410000 */
[----:B------:R-:W-:Y:S01]  /*125e0*/  FMUL.FTZ R46, R43, R33 ;  /* 0x000000212b2e7220 */ /* 0x000fe20000410000 */
[----:B------:R-:W-:-:S02]  /*125f0*/  HADD2.F32 R8, -RZ, R8.H1_H1 ;  /* 0x30000008ff087230 */ /* 0x000fc40000004100 */
[-C--:B------:R-:W-:Y:S01]  /*12600*/  FFMA.FTZ R42, R45, R5.reuse, R42 ;  /* 0x000000052d2a7223 */ /* 0x080fe2000001002a */
[----:B------:R-:W-:Y:S01]  /*12610*/  F2FP.F16.E4M3.UNPACK_B R45, R0 ;  /* 0x00000000ff2d723e */ /* 0x000fe200020006ff */
[----:B------:R-:W-:Y:S01]  /*12620*/  FFMA.FTZ R41, R41, R5, -R40 ;  /* 0x0000000529297223 */ /* 0x000fe20000010828 */
[----:B------:R-:W-:Y:S02]  /*12630*/  HADD2.F32 R5, -RZ, R4.H1_H1 ;  /* 0x30000004ff057230 */ /* 0x000fe40000004100 */
[----:B------:R-:W-:Y:S01]  /*12640*/  FMUL.FTZ R40, R47, R33 ;  /* 0x000000212f287220 */ /* 0x000fe20000410000 */
[----:B------:R-:W-:Y:S02]  /*12650*/  HADD2.F32 R4, -RZ, R25.H0_H0 ;  /* 0x20000019ff047230 */ /* 0x000fe40000004100 */
[----:B------:R-:W-:Y:S01]  /*12660*/  FMUL.FTZ R33, R50, R9 ;  /* 0x0000000932217220 */ /* 0x000fe20000410000 */
[--C-:B------:R-:W-:Y:S02]  /*12670*/  HADD2.F32 R48, -RZ, R45.reuse.H0_H0 ;  /* 0x2000002dff307230 */ /* 0x100fe40000004100 */
[-C--:B------:R-:W-:Y:S01]  /*12680*/  FFMA.FTZ R44, R43, R5.reuse, -R40 ;  /* 0x000000052b2c7223 */ /* 0x080fe20000010828 */
[----:B------:R-:W-:Y:S01]  /*12690*/  FFMA.FTZ R43, R47, R5, R46 ;  /* 0x000000052f2b7223 */ /* 0x000fe2000001002e */
[----:B------:R-:W-:Y:S01]  /*126a0*/  F2FP.F16.E4M3.UNPACK_B R46, R36.H1 ;  /* 0x00000024ff2e723e */ /* 0x000fe200030006ff */
[----:B------:R-:W-:-:S02]  /*126b0*/  HADD2.F32 R47, -RZ, R45.H1_H1 ;  /* 0x3000002dff2f7230 */ /* 0x000fc40000004100 */
[C---:B------:R-:W-:Y:S01]  /*126c0*/  FMUL.FTZ R9, R48.reuse, R9 ;  /* 0x0000000930097220 */ /* 0x040fe20000410000 */
[----:B------:R-:W-:Y:S01]  /*126d0*/  FFMA.FTZ R33, R48, R4, -R33 ;  /* 0x0000000430217223 */ /* 0x000fe20000010821 */
[----:B------:R-:W-:Y:S02]  /*126e0*/  HADD2.F32 R5, -RZ, R37.H0_H0 ;  /* 0x20000025ff057230 */ /* 0x000fe40000004100 */
[----:B------:R-:W-:Y:S01]  /*126f0*/  FMUL.FTZ R40, R49, R8 ;  /* 0x0000000831287220 */ /* 0x000fe20000410000 */
[----:B------:R-:W-:Y:S01]  /*12700*/  FFMA.FTZ R9, R50, R4, R9 ;  /* 0x0000000432097223 */ /* 0x000fe20000010009 */
[----:B------:R-:W-:Y:S01]  /*12710*/  F2FP.F16.E4M3.UNPACK_B R50, R13.H1 ;  /* 0x0000000dff32723e */ /* 0x000fe200030006ff */
[----:B------:R-:W-:Y:S02]  /*12720*/  HADD2.F32 R25, -RZ, R25.H1_H1 ;  /* 0x30000019ff197230 */ /* 0x000fe40000004100 */
[----:B------:R-:W-:Y:S01]  /*12730*/  FMUL.FTZ R8, R47, R8 ;  /* 0x000000082f087220 */ /* 0x000fe20000410000 */
[----:B------:R-:W-:Y:S01]  /*12740*/  HADD2.F32 R48, -RZ, R46.H0_H0 ;  /* 0x2000002eff307230 */ /* 0x000fe20000004100 */
[----:B------:R-:W-:Y:S01]  /*12750*/  F2FP.F16.E4M3.UNPACK_B R10, R10.H1 ;  /* 0x0000000aff0a723e */ /* 0x000fe200030006ff */
[----:B------:R-:W-:-:S02]  /*12760*/  HADD2.F32 R52, -RZ, R50.H0_H0 ;  /* 0x20000032ff347230 */ /* 0x000fc40000004100 */
[----:B------:R-:W-:Y:S01]  /*12770*/  FFMA.FTZ R8, R49, R25, R8 ;  /* 0x0000001931087223 */ /* 0x000fe20000010008 */
[----:B------:R-:W-:Y:S01]  /*12780*/  HADD2.F32 R4, -RZ, R27.H0_H0 ;  /* 0x2000001bff047230 */ /* 0x000fe20000004100 */
[----:B------:R-:W-:Y:S01]  /*12790*/  F2FP.F16.E4M3.UNPACK_B R49, R36 ;  /* 0x00000024ff31723e */ /* 0x000fe200020006ff */
[----:B------:R-:W-:Y:S02]  /*127a0*/  HADD2.F32 R51, -RZ, R46.H1_H1 ;  /* 0x3000002eff337230 */ /* 0x000fe40000004100 */
[-C--:B------:R-:W-:Y:S01]  /*127b0*/  FMUL.FTZ R45, R52, R5.reuse ;  /* 0x00000005342d7220 */ /* 0x080fe20000410000 */
[----:B------:R-:W-:Y:S01]  /*127c0*/  FMUL.FTZ R5, R48, R5 ;  /* 0x0000000530057220 */ /* 0x000fe20000410000 */
[----:B------:R-:W-:Y:S02]  /*127d0*/  HADD2.F32 R37, -RZ, R37.H1_H1 ;  /* 0x30000025ff257230 */ /* 0x000fe40000004100 */
[----:B------:R-:W-:Y:S01]  /*127e0*/  FFMA.FTZ R40, R47, R25, -R40 ;  /* 0x000000192f287223 */ /* 0x000fe20000010828 */
[----:B------:R-:W-:-:S02]  /*127f0*/  HADD2.F32 R55, -RZ, R50.H1_H1 ;  /* 0x30000032ff377230 */ /* 0x000fc40000004100 */
[-C--:B------:R-:W-:Y:S01]  /*12800*/  FFMA.FTZ R47, R52, R4.reuse, R5 ;  /* 0x00000004342f7223 */ /* 0x080fe20000010005 */
[----:B------:R-:W-:Y:S02]  /*12810*/  HADD2.F32 R5, -RZ, R35.H0_H0 ;  /* 0x20000023ff057230 */ /* 0x000fe40000004100 */
[-C--:B------:R-:W-:Y:S01]  /*12820*/  FMUL.FTZ R50, R51, R37.reuse ;  /* 0x0000002533327220 */ /* 0x080fe20000410000 */
[----:B------:R-:W-:Y:S02]  /*12830*/  HADD2.F32 R27, -RZ, R27.H1_H1 ;  /* 0x3000001bff1b7230 */ /* 0x000fe40000004100 */
[----:B------:R-:W-:Y:S01]  /*12840*/  FFMA.FTZ R45, R48, R4, -R45 ;  /* 0x00000004302d7223 */ /* 0x000fe2000001082d */
[----:B------:R-:W-:Y:S02]  /*12850*/  HADD2.F32 R52, -RZ, R49.H0_H0 ;  /* 0x20000031ff347230 */ /* 0x000fe40000004100 */
[----:B------:R-:W-:Y:S01]  /*12860*/  FMUL.FTZ R46, R55, R37 ;  /* 0x00000025372e7220 */ /* 0x000fe20000410000 */
[----:B------:R-:W-:-:S02]  /*12870*/  HADD2.F32 R4, -RZ, R26.H0_H0 ;  /* 0x2000001aff047230 */ /* 0x000fc40000004100 */
[----:B------:R-:W-:Y:S01]  /*12880*/  FMUL.FTZ R25, R54, R5 ;  /* 0x0000000536197220 */ /* 0x000fe20000410000 */
[----:B------:R-:W-:Y:S01]  /*12890*/  FFMA.FTZ R50, R55, R27, R50 ;  /* 0x0000001b37327223 */ /* 0x000fe20000010032 */
[----:B------:R-:W-:Y:S01]  /*128a0*/  FMUL.FTZ R5, R52, R5 ;  /* 0x0000000534057220 */ /* 0x000fe20000410000 */
[----:B------:R-:W-:Y:S01]  /*128b0*/  F2FP.F16.E4M3.UNPACK_B R55, R14.H1 ;  /* 0x0000000eff37723e */ /* 0x000fe200030006ff */
[----:B------:R-:W-:Y:S01]  /*128c0*/  FFMA.FTZ R48, R51, R27, -R46 ;  /* 0x0000001b33307223 */ /* 0x000fe2000001082e */
[----:B------:R-:W-:Y:S01]  /*128d0*/  F2FP.F16.E4M3.UNPACK_B R28, R6 ;  /* 0x00000006ff1c723e */ /* 0x000fe200020006ff */
[----:B------:R-:W-:Y:S01]  /*128e0*/  FFMA.FTZ R27, R54, R4, R5 ;  /* 0x00000004361b7223 */ /* 0x000fe20000010005 */
[----:B------:R-:W-:Y:S01]  /*128f0*/  F2FP.F16.E4M3.UNPACK_B R6, R6.H1 ;  /* 0x00000006ff06723e */ /* 0x000fe200030006ff */
[----:B------:R-:W-:Y:S01]  /*12900*/  HADD2.F32 R54, -RZ, R53.H1_H1 ;  /* 0x30000035ff367230 */ /* 0x000fe20000004100 */
[----:B------:R-:W-:Y:S01]  /*12910*/  F2FP.F16.E4M3.UNPACK_B R51, R3.H1 ;  /* 0x00000003ff33723e */ /* 0x000fe200030006ff */
[----:B------:R-:W-:-:S02]  /*12920*/  HADD2.F32 R35, -RZ, R35.H1_H1 ;  /* 0x30000023ff237230 */ /* 0x000fc40000004100 */
[----:B------:R-:W-:Y:S01]  /*12930*/  FFMA.FTZ R25, R52, R4, -R25 ;  /* 0x0000000434197223 */ /* 0x000fe20000010819 */
[----:B------:R-:W-:Y:S01]  /*12940*/  HADD2.F32 R46, -RZ, R49.H1_H1 ;  /* 0x30000031ff2e7230 */ /* 0x000fe20000004100 */
[----:B------:R-:W-:Y:S01]  /*12950*/  F2FP.F16.E4M3.UNPACK_B R53, R3 ;  /* 0x00000003ff35723e */ /* 0x000fe200020006ff */
[----:B------:R-:W-:Y:S02]  /*12960*/  HADD2.F32 R56, -RZ, R55.H0_H0 ;  /* 0x20000037ff387230 */ /* 0x000fe40000004100 */
[-C--:B------:R-:W-:Y:S01]  /*12970*/  FMUL.FTZ R37, R54, R35.reuse ;  /* 0x0000002336257220 */ /* 0x080fe20000410000 */
[----:B------:R-:W-:Y:S02]  /*12980*/  HADD2.F32 R5, -RZ, R10.H0_H0 ;  /* 0x2000000aff057230 */ /* 0x000fe40000004100 */
[----:B------:R-:W-:Y:S01]  /*12990*/  FMUL.FTZ R35, R46, R35 ;  /* 0x000000232e237220 */ /* 0x000fe20000410000 */
[----:B------:R-:W-:Y:S01]  /*129a0*/  HADD2.F32 R26, -RZ, R26.H1_H1 ;  /* 0x3000001aff1a7230 */ /* 0x000fe20000004100 */
[----:B------:R-:W-:Y:S01]  /*129b0*/  F2FP.F16.E4M3.UNPACK_B R34, R11 ;  /* 0x0000000bff22723e */ /* 0x000fe200020006ff */
[----:B------:R-:W-:-:S02]  /*129c0*/  HADD2.F32 R52, -RZ, R51.H0_H0 ;  /* 0x20000033ff347230 */ /* 0x000fc40000004100 */
[-C--:B------:R-:W-:Y:S01]  /*129d0*/  FMUL.FTZ R49, R56, R5.reuse ;  /* 0x0000000538317220 */ /* 0x080fe20000410000 */
[----:B------:R-:W-:Y:S02]  /*129e0*/  HADD2.F32 R4, -RZ, R6.H0_H0 ;  /* 0x20000006ff047230 */ /* 0x000fe40000004100 */
[-C--:B------:R-:W-:Y:S01]  /*129f0*/  FFMA.FTZ R46, R46, R26.reuse, -R37 ;  /* 0x0000001a2e2e7223 */ /* 0x080fe20000010825 */
[----:B------:R-:W-:Y:S01]  /*12a00*/  FFMA.FTZ R26, R54, R26, R35 ;  /* 0x0000001a361a7223 */ /* 0x000fe20000010023 */
[C---:B------:R-:W-:Y:S01]  /*12a10*/  FMUL.FTZ R5, R52.reuse, R5 ;  /* 0x0000000534057220 */ /* 0x040fe20000410000 */
[----:B------:R-:W-:Y:S02]  /*12a20*/  HADD2.F32 R54, -RZ, R55.H1_H1 ;  /* 0x30000037ff367230 */ /* 0x000fe40000004100 */
[----:B------:R-:W-:Y:S01]  /*12a30*/  FFMA.FTZ R49, R52, R4, -R49 ;  /* 0x0000000434317223 */ /* 0x000fe20000010831 */
[----:B------:R-:W-:Y:S01]  /*12a40*/  HADD2.F32 R10, -RZ, R10.H1_H1 ;  /* 0x3000000aff0a7230 */ /* 0x000fe20000004100 */
[----:B------:R-:W-:Y:S01]  /*12a50*/  F2FP.F16.E4M3.UNPACK_B R55, R14 ;  /* 0x0000000eff37723e */ /* 0x000fe200020006ff */
[----:B------:R-:W-:-:S02]  /*12a60*/  HADD2.F32 R52, -RZ, R51.H1_H1 ;  /* 0x30000033ff347230 */ /* 0x000fc40000004100 */
[----:B------:R-:W-:Y:S01]  /*12a70*/  FFMA.FTZ R37, R56, R4, R5 ;  /* 0x0000000438257223 */ /* 0x000fe20000010005 */
[----:B------:R-:W-:Y:S02]  /*12a80*/  HADD2.F32 R6, -RZ, R6.H1_H1 ;  /* 0x30000006ff067230 */ /* 0x000fe40000004100 */
[-C--:B------:R-:W-:Y:S01]  /*12a90*/  FMUL.FTZ R35, R54, R10.reuse ;  /* 0x0000000a36237220 */ /* 0x080fe20000410000 */
[----:B------:R-:W-:Y:S02]  /*12aa0*/  HADD2.F32 R5, -RZ, R39.H0_H0 ;  /* 0x20000027ff057230 */ /* 0x000fe40000004100 */
[C---:B------:R-:W-:Y:S01]  /*12ab0*/  FMUL.FTZ R51, R52.reuse, R10 ;  /* 0x0000000a34337220 */ /* 0x040fe20000410000 */
[----:B------:R-:W-:Y:S02]  /*12ac0*/  HADD2.F32 R10, -RZ, R55.H0_H0 ;  /* 0x20000037ff0a7230 */ /* 0x000fe40000004100 */
[----:B------:R-:W-:Y:S01]  /*12ad0*/  FFMA.FTZ R52, R52, R6, -R35 ;  /* 0x0000000634347223 */ /* 0x000fe20000010823 */
[----:B------:R-:W-:-:S02]  /*12ae0*/  HADD2.F32 R4, -RZ, R28.H0_H0 ;  /* 0x2000001cff047230 */ /* 0x000fc40000004100 */
[----:B------:R-:W-:Y:S01]  /*12af0*/  FFMA.FTZ R54, R54, R6, R51 ;  /* 0x0000000636367223 */ /* 0x000fe20000010033 */
[----:B------:R-:W-:Y:S02]  /*12b00*/  HADD2.F32 R6, -RZ, R53.H0_H0 ;  /* 0x20000035ff067230 */ /* 0x000fe40000004100 */
[----:B------:R-:W-:Y:S01]  /*12b10*/  FMUL.FTZ R35, R10, R5 ;  /* 0x000000050a237220 */ /* 0x000fe20000410000 */
[----:B------:R-:W-:Y:S01]  /*12b20*/  HADD2.F32 R58, -RZ, R55.H1_H1 ;  /* 0x30000037ff3a7230 */ /* 0x000fe20000004100 */
[----:B------:R-:W-:Y:S01]  /*12b30*/  F2FP.F16.E4M3.UNPACK_B R11, R11.H1 ;  /* 0x0000000bff0b723e */ /* 0x000fe200030006ff */
[----:B------:R-:W-:Y:S02]  /*12b40*/  HADD2.F32 R39, -RZ, R39.H1_H1 ;  /* 0x30000027ff277230 */ /* 0x000fe40000004100 */
[C---:B------:R-:W-:Y:S01]  /*12b50*/  FMUL.FTZ R5, R6.reuse, R5 ;  /* 0x0000000506057220 */ /* 0x040fe20000410000 */
[----:B------:R-:W-:Y:S02]  /*12b60*/  HADD2.F32 R56, -RZ, R53.H1_H1 ;  /* 0x30000035ff387230 */ /* 0x000fe40000004100 */
[-C--:B------:R-:W-:Y:S01]  /*12b70*/  FFMA.FTZ R6, R6, R4.reuse, -R35 ;  /* 0x0000000406067223 */ /* 0x080fe20000010823 */
[----:B------:R-:W-:Y:S01]  /*12b80*/  HADD2.F32 R28, -RZ, R28.H1_H1 ;  /* 0x3000001cff1c7230 */ /* 0x000fe20000004100 */
[----:B------:R-:W-:Y:S01]  /*12b90*/  F2FP.F16.E4M3.UNPACK_B R53, R15.H1 ;  /* 0x0000000fff35723e */ /* 0x000fe200030006ff */
[-C--:B------:R-:W-:Y:S01]  /*12ba0*/  FMUL.FTZ R35, R58, R39.reuse ;  /* 0x000000273a237220 */ /* 0x080fe20000410000 */
        /* <DEDUP_REMOVED lines=59> */
.L_x_428:
[----:B------:R-:W-:Y:S05]  /*12f60*/  BSYNC B1 ;  /* 0x0000000000017941 */ /* 0x000fea0003800000 */
.L_x_427:
[----:B------:R-:W-:Y:S05]  /*12f70*/  @P0 BRA `(.L_x_414) ;  /* 0x0000000c00080947 */ /* 0x000fea0003800000 */
[----:B-123--:R-:W2:Y:S04]  /*12f80*/  LDL R8, [R1+0x14] ;  /* 0x0000140001087983 */ /* 0x00eea80000100800 */
[----:B------:R-:W3:Y:S04]  /*12f90*/  LDL R6, [R1+0x20] ;  /* 0x0000200001067983 */ /* 0x000ee80000100800 */
[----:B------:R-:W4:Y:S01]  /*12fa0*/  LDL R53, [R1+0x44] ;  /* 0x0000440001357983 */ /* 0x000f220000100800 */
[----:B------:R-:W-:Y:S02]  /*12fb0*/  LEA.HI R20, R21, R20, RZ, 0x1c ;  /* 0x0000001415147211 */ /* 0x000fe400078fe0ff */
[----:B0-----:R-:W-:-:S02]  /*12fc0*/  F2FP.F16.E4M3.UNPACK_B R35, R0.H1 ;  /* 0x00000000ff23723e */ /* 0x001fc400030006ff */
[----:B------:R-:W-:Y:S01]  /*12fd0*/  SHF.R.S32.HI R5, RZ, 0x1f, R20 ;  /* 0x0000001fff057819 */ /* 0x000fe20000011414 */
[----:B------:R-:W-:Y:S01]  /*12fe0*/  IMAD.SHL.U32 R4, R20, 0x10, RZ ;  /* 0x0000001014047824 */ /* 0x000fe200078e00ff */
[----:B------:R-:W-:Y:S01]  /*12ff0*/  F2FP.F16.E4M3.UNPACK_B R39, R12.H1 ;  /* 0x0000000cff27723e */ /* 0x000fe200030006ff */
[--C-:B------:R-:W-:Y:S01]  /*13000*/  HADD2.F32 R37, -RZ, R35.reuse.H0_H0 ;  /* 0x20000023ff257230 */ /* 0x100fe20000004100 */
[----:B------:R-:W-:Y:S01]  /*13010*/  LEA.HI R5, R5, R20, RZ, 0x3 ;  /* 0x0000001405057211 */ /* 0x000fe200078f18ff */
[----:B------:R-:W-:Y:S02]  /*13020*/  HADD2.F32 R46, -RZ, R35.H1_H1 ;  /* 0x30000023ff2e7230 */ /* 0x000fe40000004100 */
[--C-:B------:R-:W-:Y:S01]  /*13030*/  HADD2.F32 R41, -RZ, R39.reuse.H0_H0 ;  /* 0x20000027ff297230 */ /* 0x100fe20000004100 */
[----:B------:R-:W-:Y:S01]  /*13040*/  SHF.L.U32 R5, R5, 0xb, RZ ;  /* 0x0000000b05057819 */ /* 0x000fe200000006ff */
[----:B------:R-:W-:-:S03]  /*13050*/  HADD2.F32 R50, -RZ, R39.H1_H1 ;  /* 0x30000027ff327230 */ /* 0x000fc60000004100 */
[----:B------:R-:W-:Y:S02]  /*13060*/  LOP3.LUT R5, R5, 0xffffc000, RZ, 0xc0, !PT ;  /* 0xffffc00005057812 */ /* 0x000fe400078ec0ff */
        /* <DEDUP_REMOVED lines=11> */
[--C-:B------:R-:W-:Y:S01]  /*13120*/  HADD2.F32 R5, -RZ, R4.reuse.H0_H0 ;  /* 0x20000004ff057230 */ /* 0x100fe20000004100 */
[-C--:B-1----:R-:W-:Y:S01]  /*13130*/  F2FP.F16.E4M3.UNPACK_B R28, R8.reuse.H1 ;  /* 0x00000008ff1c723e */ /* 0x082fe200030006ff */
[----:B------:R-:W-:Y:S01]  /*13140*/  HADD2.F32 R4, -RZ, R4.H1_H1 ;  /* 0x30000004ff047230 */ /* 0x000fe20000004100 */
[----:B------:R-:W-:-:S02]  /*13150*/  F2FP.F16.E4M3.UNPACK_B R8, R8 ;  /* 0x00000008ff08723e */ /* 0x000fc400020006ff */
[-C--:B------:R-:W-:Y:S01]  /*13160*/  F2FP.F16.E4M3.UNPACK_B R33, R9.reuse ;  /* 0x00000009ff21723e */ /* 0x080fe200020006ff */
[--C-:B------:R-:W-:Y:S01]  /*13170*/  HADD2.F32 R29, -RZ, R28.reuse.H0_H0 ;  /* 0x2000001cff1d7230 */ /* 0x100fe20000004100 */
[----:B------:R-:W-:Y:S01]  /*13180*/  F2FP.F16.E4M3.UNPACK_B R9, R9.H1 ;  /* 0x00000009ff09723e */ /* 0x000fe200030006ff */
[----:B------:R-:W-:Y:S01]  /*13190*/  HADD2.F32 R28, -RZ, R28.H1_H1 ;  /* 0x3000001cff1c7230 */ /* 0x000fe20000004100 */
[----:B------:R-:W-:Y:S02]  /*131a0*/  F2FP.F16.E4M3.UNPACK_B R34, R10 ;  /* 0x0000000aff22723e */ /* 0x000fe400020006ff */
[-C--:B------:R-:W-:Y:S01]  /*131b0*/  FMUL.FTZ R42, R37, R29.reuse ;  /* 0x0000001d252a7220 */ /* 0x080fe20000410000 */
[C---:B------:R-:W-:Y:S01]  /*131c0*/  FMUL.FTZ R40, R41.reuse, R29 ;  /* 0x0000001d29287220 */ /* 0x040fe20000410000 */
[----:B------:R-:W-:Y:S01]  /*131d0*/  FMUL.FTZ R39, R46, R28 ;  /* 0x0000001c2e277220 */ /* 0x000fe20000410000 */
[----:B------:R-:W-:Y:S01]  /*131e0*/  F2FP.F16.E4M3.UNPACK_B R10, R10.H1 ;  /* 0x0000000aff0a723e */ /* 0x000fe200030006ff */
[-C--:B------:R-:W-:Y:S01]  /*131f0*/  FFMA.FTZ R42, R41, R5.reuse, R42 ;  /* 0x00000005292a7223 */ /* 0x080fe2000001002a */
[----:B------:R-:W-:Y:S01]  /*13200*/  F2FP.F16.E4M3.UNPACK_B R41, R12 ;  /* 0x0000000cff29723e */ /* 0x000fe200020006ff */
[----:B------:R-:W-:Y:S01]  /*13210*/  FFMA.FTZ R40, R37, R5, -R40 ;  /* 0x0000000525287223 */ /* 0x000fe20000010828 */
[----:B------:R-:W-:Y:S01]  /*13220*/  F2FP.F16.E4M3.UNPACK_B R12, R0 ;  /* 0x00000000ff0c723e */ /* 0x000fe200020006ff */
[----:B------:R-:W-:-:S02]  /*13230*/  HADD2.F32 R5, -RZ, R8.H0_H0 ;  /* 0x20000008ff057230 */ /* 0x000fc40000004100 */
[----:B------:R-:W-:Y:S01]  /*13240*/  FMUL.FTZ R37, R50, R28 ;  /* 0x0000001c32257220 */ /* 0x000fe20000410000 */
[----:B------:R-:W-:Y:S01]  /*13250*/  HADD2.F32 R48, -RZ, R41.H0_H0 ;  /* 0x20000029ff307230 */ /* 0x000fe20000004100 */
[----:B------:R-:W-:Y:S01]  /*13260*/  F2FP.F16.E4M3.UNPACK_B R28, R36.H1 ;  /* 0x00000024ff1c723e */ /* 0x000fe200030006ff */
[----:B------:R-:W-:Y:S02]  /*13270*/  HADD2.F32 R44, -RZ, R12.H0_H0 ;  /* 0x2000000cff2c7230 */ /* 0x000fe40000004100 */
[----:B------:R-:W-:Y:S01]  /*13280*/  FFMA.FTZ R37, R46, R4, -R37 ;  /* 0x000000042e257223 */ /* 0x000fe20000010825 */
[----:B------:R-:W-:Y:S02]  /*13290*/  HADD2.F32 R0, -RZ, R21.H0_H0 ;  /* 0x20000015ff007230 */ /* 0x000fe40000004100 */
[-C--:B------:R-:W-:Y:S01]  /*132a0*/  FMUL.FTZ R35, R48, R5.reuse ;  /* 0x0000000530237220 */ /* 0x080fe20000410000 */
[----:B------:R-:W-:Y:S02]  /*132b0*/  HADD2.F32 R47, -RZ, R41.H1_H1 ;  /* 0x30000029ff2f7230 */ /* 0x000fe40000004100 */
[----:B------:R-:W-:Y:S01]  /*132c0*/  FMUL.FTZ R5, R44, R5 ;  /* 0x000000052c057220 */ /* 0x000fe20000410000 */
[----:B------:R-:W-:-:S02]  /*132d0*/  HADD2.F32 R8, -RZ, R8.H1_H1 ;  /* 0x30000008ff087230 */ /* 0x000fc40000004100 */
[----:B------:R-:W-:Y:S01]  /*132e0*/  FFMA.FTZ R39, R50, R4, R39 ;  /* 0x0000000432277223 */ /* 0x000fe20000010027 */
[----:B------:R-:W-:Y:S02]  /*132f0*/  HADD2.F32 R45, -RZ, R12.H1_H1 ;  /* 0x3000000cff2d7230 */ /* 0x000fe40000004100 */
[----:B------:R-:W-:Y:S01]  /*13300*/  FFMA.FTZ R35, R44, R0, -R35 ;  /* 0x000000002c237223 */ /* 0x000fe20000010823 */
[----:B------:R-:W-:Y:S01]  /*13310*/  F2FP.F16.E4M3.UNPACK_B R46, R13.H1 ;  /* 0x0000000dff2e723e */ /* 0x000fe200030006ff */
[----:B------:R-:W-:Y:S02]  /*13320*/  HADD2.F32 R21, -RZ, R21.H1_H1 ;  /* 0x30000015ff157230 */ /* 0x000fe40000004100 */
[-C--:B------:R-:W-:Y:S01]  /*13330*/  FMUL.FTZ R12, R47, R8.reuse ;  /* 0x000000082f0c7220 */ /* 0x080fe20000410000 */
[----:B------:R-:W-:Y:S02]  /*13340*/  HADD2.F32 R4, -RZ, R9.H0_H0 ;  /* 0x20000009ff047230 */ /* 0x000fe40000004100 */
[----:B------:R-:W-:Y:S01]  /*13350*/  FMUL.FTZ R8, R45, R8 ;  /* 0x000000082d087220 */ /* 0x000fe20000410000 */
[----:B------:R-:W-:-:S02]  /*13360*/  HADD2.F32 R44, -RZ, R28.H0_H0 ;  /* 0x2000001cff2c7230 */ /* 0x000fc40000004100 */
[----:B------:R-:W-:Y:S01]  /*13370*/  FFMA.FTZ R5, R48, R0, R5 ;  /* 0x0000000030057223 */ /* 0x000fe20000010005 */
[----:B------:R-:W-:Y:S02]  /*13380*/  HADD2.F32 R48, -RZ, R46.H0_H0 ;  /* 0x2000002eff307230 */ /* 0x000fe40000004100 */
[----:B------:R-:W-:Y:S01]  /*13390*/  FFMA.FTZ R8, R47, R21, R8 ;  /* 0x000000152f087223 */ /* 0x000fe20000010008 */
[----:B------:R-:W-:Y:S02]  /*133a0*/  HADD2.F32 R0, -RZ, R25.H0_H0 ;  /* 0x20000019ff007230 */ /* 0x000fe40000004100 */
[-C--:B------:R-:W-:Y:S01]  /*133b0*/  FMUL.FTZ R43, R44, R4.reuse ;  /* 0x000000042c2b7220 */ /* 0x080fe20000410000 */
[----:B------:R-:W-:Y:S01]  /*133c0*/  F2FP.F16.E4M3.UNPACK_B R47, R13 ;  /* 0x0000000dff2f723e */ /* 0x000fe200020006ff */
[----:B------:R-:W-:Y:S01]  /*133d0*/  FFMA.FTZ R12, R45, R21, -R12 ;  /* 0x000000152d0c7223 */ /* 0x000fe2000001080c */
[C---:B------:R-:W-:Y:S01]  /*133e0*/  FMUL.FTZ R41, R48.reuse, R4 ;  /* 0x0000000430297220 */ /* 0x040fe20000410000 */
[----:B------:R-:W-:Y:S01]  /*133f0*/  FFMA.FTZ R43, R48, R0, R43 ;  /* 0x00000000302b7223 */ /* 0x000fe2000001002b */
[----:B------:R-:W-:Y:S01]  /*13400*/  HADD2.F32 R45, -RZ, R28.H1_H1 ;  /* 0x3000001cff2d7230 */ /* 0x000fe20000004100 */
[----:B------:R-:W-:Y:S01]  /*13410*/  F2FP.F16.E4M3.UNPACK_B R21, R36 ;  /* 0x00000024ff15723e */ /* 0x000fe200020006ff */
[----:B------:R-:W-:-:S02]  /*13420*/  HADD2.F32 R49, -RZ, R46.H1_H1 ;  /* 0x3000002eff317230 */ /* 0x000fc40000004100 */
[----:B------:R-:W-:Y:S01]  /*13430*/  FFMA.FTZ R41, R44, R0, -R41 ;  /* 0x000000002c297223 */ /* 0x000fe20000010829 */
[----:B------:R-:W-:Y:S01]  /*13440*/  HADD2.F32 R9, -RZ, R9.H1_H1 ;  /* 0x30000009ff097230 */ /* 0x000fe20000004100 */
[-C--:B------:R-:W-:Y:S01]  /*13450*/  F2FP.F16.E4M3.UNPACK_B R26, R6.reuse ;  /* 0x00000006ff1a723e */ /* 0x080fe200020006ff */
[----:B------:R-:W-:Y:S01]  /*13460*/  HADD2.F32 R48, -RZ, R47.H0_H0 ;  /* 0x2000002fff307230 */ /* 0x000fe20000004100 */
[----:B------:R-:W-:Y:S01]  /*13470*/  F2FP.F16.E4M3.UNPACK_B R6, R6.H1 ;  /* 0x00000006ff06723e */ /* 0x000fe200030006ff */
[----:B------:R-:W-:Y:S02]  /*13480*/  HADD2.F32 R4, -RZ, R33.H0_H0 ;  /* 0x20000021ff047230 */ /* 0x000fe40000004100 */
[-C--:B------:R-:W-:Y:S01]  /*13490*/  FMUL.FTZ R28, R49, R9.reuse ;  /* 0x00000009311c7220 */ /* 0x080fe20000410000 */
[----:B------:R-:W-:Y:S02]  /*134a0*/  HADD2.F32 R25, -RZ, R25.H1_H1 ;  /* 0x30000019ff197230 */ /* 0x000fe40000004100 */
[----:B------:R-:W-:Y:S01]  /*134b0*/  FMUL.FTZ R44, R45, R9 ;  /* 0x000000092d2c7220 */ /* 0x000fe20000410000 */
[----:B------:R-:W-:-:S02]  /*134c0*/  HADD2.F32 R46, -RZ, R21.H0_H0 ;  /* 0x20000015ff2e7230 */ /* 0x000fc40000004100 */
[----:B------:R-:W-:Y:S01]  /*134d0*/  FMUL.FTZ R9, R48, R4 ;  /* 0x0000000430097220 */ /* 0x000fe20000410000 */
[----:B------:R-:W-:Y:S02]  /*134e0*/  HADD2.F32 R0, -RZ, R24.H0_H0 ;  /* 0x20000018ff007230 */ /* 0x000fe40000004100 */
[----:B------:R-:W-:Y:S01]  /*134f0*/  FFMA.FTZ R44, R49, R25, R44 ;  /* 0x00000019312c7223 */ /* 0x000fe2000001002c */
[----:B------:R-:W-:Y:S01]  /*13500*/  F2FP.F16.E4M3.UNPACK_B R49, R14.H1 ;  /* 0x0000000eff31723e */ /* 0x000fe200030006ff */
[C---:B------:R-:W-:Y:S01]  /*13510*/  FMUL.FTZ R13, R46.reuse, R4 ;  /* 0x000000042e0d7220 */ /* 0x040fe20000410000 */
[----:B------:R-:W-:Y:S02]  /*13520*/  HADD2.F32 R4, -RZ, R10.H0_H0 ;  /* 0x2000000aff047230 */ /* 0x000fe40000004100 */
[-C--:B------:R-:W-:Y:S01]  /*13530*/  FFMA.FTZ R9, R46, R0.reuse, -R9 ;  /* 0x000000002e097223 */ /* 0x080fe20000010809 */
[----:B------:R-:W-:Y:S01]  /*13540*/  F2FP.F16.E4M3.UNPACK_B R46, R3.H1 ;  /* 0x00000003ff2e723e */ /* 0x000fe200030006ff */
[----:B------:R-:W-:Y:S01]  /*13550*/  FFMA.FTZ R13, R48, R0, R13 ;  /* 0x00000000300d7223 */ /* 0x000fe2000001000d */
[----:B------:R-:W-:-:S02]  /*13560*/  HADD2.F32 R52, -RZ, R49.H0_H0 ;  /* 0x20000031ff347230 */ /* 0x000fc40000004100 */
[----:B------:R-:W-:Y:S01]  /*13570*/  FFMA.FTZ R36, R45, R25, -R28 ;  /* 0x000000192d247223 */ /* 0x000fe2000001081c */
[----:B------:R-:W-:Y:S01]  /*13580*/  HADD2.F32 R0, -RZ, R6.H0_H0 ;  /* 0x20000006ff007230 */ /* 0x000fe20000004100 */
[----:B------:R-:W-:Y:S01]  /*13590*/  F2FP.F16.E4M3.UNPACK_B R29, R11 ;  /* 0x0000000bff1d723e */ /* 0x000fe200020006ff */
[----:B------:R-:W-:Y:S02]  /*135a0*/  HADD2.F32 R48, -RZ, R46.H0_H0 ;  /* 0x2000002eff307230 */ /* 0x000fe40000004100 */
[----:B------:R-:W-:Y:S01]  /*135b0*/  FMUL.FTZ R25, R52, R4 ;  /* 0x0000000434197220 */ /* 0x000fe20000410000 */
[----:B------:R-:W-:Y:S01]  /*135c0*/  HADD2.F32 R50, -RZ, R47.H1_H1 ;  /* 0x3000002fff327230 */ /* 0x000fe20000004100 */
[----:B------:R-:W-:Y:S01]  /*135d0*/  F2FP.F16.E4M3.UNPACK_B R47, R14 ;  /* 0x0000000eff2f723e */ /* 0x000fe200020006ff */
[----:B------:R-:W-:Y:S02]  /*135e0*/  HADD2.F32 R33, -RZ, R33.H1_H1 ;  /* 0x30000021ff217230 */ /* 0x000fe40000004100 */
[----:B------:R-:W-:Y:S01]  /*135f0*/  FMUL.FTZ R45, R48, R4 ;  /* 0x00000004302d7220 */ /* 0x000fe20000410000 */
[----:B------:R-:W-:-:S02]  /*13600*/  HADD2.F32 R28, -RZ, R21.H1_H1 ;  /* 0x30000015ff1c7230 */ /* 0x000fc40000004100 */
[-C--:B------:R-:W-:Y:S01]  /*13610*/  FFMA.FTZ R4, R48, R0.reuse, -R25 ;  /* 0x0000000030047223 */ /* 0x080fe20000010819 */
[----:B------:R-:W-:Y:S02]  /*13620*/  HADD2.F32 R24, -RZ, R24.H1_H1 ;  /* 0x30000018ff187230 */ /* 0x000fe40000004100 */
[----:B------:R-:W-:Y:S01]  /*13630*/  FFMA.FTZ R45, R52, R0, R45 ;  /* 0x00000000342d7223 */ /* 0x000fe2000001002d */
[-C--:B------:R-:W-:Y:S01]  /*13640*/  FMUL.FTZ R21, R50, R33.reuse ;  /* 0x0000002132157220 */ /* 0x080fe20000410000 */
[----:B------:R-:W-:Y:S02]  /*13650*/  HADD2.F32 R48, -RZ, R49.H1_H1 ;  /* 0x30000031ff307230 */ /* 0x000fe40000004100 */
[C---:B------:R-:W-:Y:S01]  /*13660*/  FMUL.FTZ R33, R28.reuse, R33 ;  /* 0x000000211c217220 */ /* 0x040fe20000410000 */
[----:B------:R-:W-:Y:S02]  /*13670*/  HADD2.F32 R10, -RZ, R10.H1_H1 ;  /* 0x3000000aff0a7230 */ /* 0x000fe40000004100 */
[----:B------:R-:W-:Y:S01]  /*13680*/  FFMA.FTZ R28, R28, R24, -R21 ;  /* 0x000000181c1c7223 */ /* 0x000fe20000010815 */
[----:B------:R-:W-:Y:S01]  /*13690*/  HADD2.F32 R0, -RZ, R46.H1_H1 ;  /* 0x3000002eff007230 */ /* 0x000fe20000004100 */
[----:B------:R-:W-:Y:S01]  /*136a0*/  F2FP.F16.E4M3.UNPACK_B R46, R3 ;  /* 0x00000003ff2e723e */ /* 0x000fe200020006ff */
[----:B------:R-:W-:-:S02]  /*136b0*/  HADD2.F32 R6, -RZ, R6.H1_H1 ;  /* 0x30000006ff067230 */ /* 0x000fc40000004100 */
[----:B------:R-:W-:Y:S01]  /*136c0*/  FMUL.FTZ R21, R48, R10 ;  /* 0x0000000a30157220 */ /* 0x000fe20000410000 */
[----:B------:R-:W-:Y:S01]  /*136d0*/  FFMA.FTZ R24, R50, R24, R33 ;  /* 0x0000001832187223 */ /* 0x000fe20000010021 */
[C---:B------:R-:W-:Y:S01]  /*136e0*/  FMUL.FTZ R25, R0.reuse, R10 ;  /* 0x0000000a00197220 */ /* 0x040fe20000410000 */
[----:B------:R-:W-:Y:S02]  /*136f0*/  HADD2.F32 R10, -RZ, R47.H0_H0 ;  /* 0x2000002fff0a7230 */ /* 0x000fe40000004100 */
[-C--:B------:R-:W-:Y:S01]  /*13700*/  FFMA.FTZ R33, R0, R6.reuse, -R21 ;  /* 0x0000000600217223 */ /* 0x080fe20000010815 */
[----:B------:R-:W-:Y:S02]  /*13710*/  HADD2.F32 R3, -RZ, R34.H0_H0 ;  /* 0x20000022ff037230 */ /* 0x000fe40000004100 */
[----:B------:R-:W-:Y:S01]  /*13720*/  FFMA.FTZ R14, R48, R6, R25 ;  /* 0x00000006300e7223 */ /* 0x000fe20000010019 */
[----:B------:R-:W-:Y:S01]  /*13730*/  HADD2.F32 R6, -RZ, R46.H0_H0 ;  /* 0x2000002eff067230 */ /* 0x000fe20000004100 */
[----:B------:R-:W-:Y:S01]  /*13740*/  F2FP.F16.E4M3.UNPACK_B R11, R11.H1 ;  /* 0x0000000bff0b723e */ /* 0x000fe200030006ff */
[----:B------:R-:W-:-:S02]  /*13750*/  HADD2.F32 R0, -RZ, R26.H0_H0 ;  /* 0x2000001aff007230 */ /* 0x000fc40000004100 */
[-C--:B------:R-:W-:Y:S01]  /*13760*/  FMUL.FTZ R21, R10, R3.reuse ;  /* 0x000000030a157220 */ /* 0x080fe20000410000 */
[----:B------:R-:W-:Y:S02]  /*13770*/  HADD2.F32 R48, -RZ, R47.H1_H1 ;  /* 0x3000002fff307230 */ /* 0x000fe40000004100 */
[C---:B------:R-:W-:Y:S01]  /*13780*/  FMUL.FTZ R3, R6.reuse, R3 ;  /* 0x0000000306037220 */ /* 0x040fe20000410000 */
[----:B------:R-:W-:Y:S02]  /*13790*/  HADD2.F32 R34, -RZ, R34.H1_H1 ;  /* 0x30000022ff227230 */ /* 0x000fe40000004100 */
[----:B------:R-:W-:Y:S01]  /*137a0*/  FFMA.FTZ R6, R6, R0, -R21 ;  /* 0x0000000006067223 */ /* 0x000fe20000010815 */
[----:B------:R-:W-:Y:S01]  /*137b0*/  HADD2.F32 R46, -RZ, R46.H1_H1 ;  /* 0x3000002eff2e7230 */ /* 0x000fe20000004100 */
[----:B------:R-:W-:Y:S01]  /*137c0*/  F2FP.F16.E4M3.UNPACK_B R50, R15.H1 ;  /* 0x0000000fff32723e */ /* 0x000fe200030006ff */
[----:B------:R-:W-:Y:S02]  /*137d0*/  HADD2.F32 R26, -RZ, R26.H1_H1 ;  /* 0x3000001aff1a7230 */ /* 0x000fe40000004100 */
[----:B------:R-:W-:Y:S01]  /*137e0*/  FMUL.FTZ R21, R48, R34 ;  /* 0x0000002230157220 */ /* 0x000fe20000410000 */
        /* <DEDUP_REMOVED lines=20> */
[----:B------:R-:W-:Y:S01]  /*13930*/  HADD2.F32 R7, -RZ, R7.H1_H1 ;  /* 0x30000007ff077230 */ /* 0x000fe20000004100 */
[----:B------:R-:W-:Y:S01]  /*13940*/  F2FP.SATFINITE.E4M3.F32.PACK_AB_MERGE_C R36, R36, R41, RZ ;  /* 0x000000292424723e */ /* 0x000fe200048070ff */
[--C-:B------:R-:W-:Y:S02]  /*13950*/  HADD2.F32 R50, -RZ, R48.reuse.H0_H0 ;  /* 0x20000030ff327230 */ /* 0x100fe40000004100 */
[-C--:B------:R-:W-:Y:S01]  /*13960*/  FMUL.FTZ R26, R51, R11.reuse ;  /* 0x0000000b331a7220 */ /* 0x080fe20000410000 */
[C---:B------:R-:W-:Y:S01]  /*13970*/  FMUL.FTZ R34, R49.reuse, R11 ;  /* 0x0000000b31227220 */ /* 0x040fe20000410000 */
[----:B------:R-:W-:Y:S01]  /*13980*/  FFMA.FTZ R11, R46, R0, R3 ;  /* 0x000000002e0b7223 */ /* 0x000fe20000010003 */
[----:B------:R-:W-:Y:S01]  /*13990*/  F2FP.F16.E4M3.UNPACK_B R0, R15 ;  /* 0x0000000fff00723e */ /* 0x000fe200020006ff */
[----:B------:R-:W-:Y:S01]  /*139a0*/  FFMA.FTZ R38, R49, R7, -R26 ;  /* 0x0000000731267223 */ /* 0x000fe2000001081a */
[----:B------:R-:W-:-:S02]  /*139b0*/  HADD2.F32 R15, -RZ, R48.H1_H1 ;  /* 0x30000030ff0f7230 */ /* 0x000fc40000004100 */
[----:B------:R-:W-:Y:S01]  /*139c0*/  FFMA.FTZ R46, R51, R7, R34 ;  /* 0x00000007332e7223 */ /* 0x000fe20000010022 */
[--C-:B------:R-:W-:Y:S01]  /*139d0*/  HADD2.F32 R3, -RZ, R29.reuse.H0_H0 ;  /* 0x2000001dff037230 */ /* 0x100fe20000004100 */
[----:B------:R-:W-:Y:S01]  /*139e0*/  F2FP.SATFINITE.E4M3.F32.PACK_AB_MERGE_C R33, R33, R4, RZ ;  /* 0x000000042121723e */ /* 0x000fe200048070ff */
[--C-:B------:R-:W-:Y:S01]  /*139f0*/  HADD2.F32 R48, -RZ, R0.reuse.H0_H0 ;  /* 0x20000000ff307230 */ /* 0x100fe20000004100 */
[----:B------:R-:W-:Y:S01]  /*13a00*/  F2FP.SATFINITE.E4M3.F32.PACK_AB_MERGE_C R38, R38, R47, RZ ;  /* 0x0000002f2626723e */ /* 0x000fe200048070ff */
[----:B------:R-:W-:Y:S01]  /*13a10*/  HADD2.F32 R49, -RZ, R0.H1_H1 ;  /* 0x30000000ff317230 */ /* 0x000fe20000004100 */
[----:B------:R-:W-:Y:S01]  /*13a20*/  F2FP.SATFINITE.E4M3.F32.PACK_AB_MERGE_C R43, R44, R43, RZ ;  /* 0x0000002b2c2b723e */ /* 0x000fe200048070ff */
[----:B------:R-:W-:Y:S02]  /*13a30*/  HADD2.F32 R29, -RZ, R29.H1_H1 ;  /* 0x3000001dff1d7230 */ /* 0x000fe40000004100 */
[----:B------:R-:W-:Y:S01]  /*13a40*/  FMUL.FTZ R7, R48, R3 ;  /* 0x0000000330077220 */ /* 0x000fe20000410000 */
[----:B------:R-:W-:-:S02]  /*13a50*/  HADD2.F32 R0, -RZ, R27.H0_H0 ;  /* 0x2000001bff007230 */ /* 0x000fc40000004100 */
[C---:B------:R-:W-:Y:S01]  /*13a60*/  FMUL.FTZ R3, R50.reuse, R3 ;  /* 0x0000000332037220 */ /* 0x040fe20000410000 */
[----:B------:R-:W-:Y:S02]  /*13a70*/  HADD2.F32 R27, -RZ, R27.H1_H1 ;  /* 0x3000001bff1b7230 */ /* 0x000fe40000004100 */
[-C--:B------:R-:W-:Y:S01]  /*13a80*/  FMUL.FTZ R26, R49, R29.reuse ;  /* 0x0000001d311a7220 */ /* 0x080fe20000410000 */
[C---:B------:R-:W-:Y:S01]  /*13a90*/  FMUL.FTZ R34, R15.reuse, R29 ;  /* 0x0000001d0f227220 */ /* 0x040fe20000410000 */
[-C--:B------:R-:W-:Y:S01]  /*13aa0*/  FFMA.FTZ R7, R50, R0.reuse, -R7 ;  /* 0x0000000032077223 */ /* 0x080fe20000010807 */
[----:B------:R-:W-:Y:S01]  /*13ab0*/  FFMA.FTZ R3, R48, R0, R3 ;  /* 0x0000000030037223 */ /* 0x000fe20000010003 */
[-C--:B------:R-:W-:Y:S01]  /*13ac0*/  FFMA.FTZ R26, R15, R27.reuse, -R26 ;  /* 0x0000001b0f1a7223 */ /* 0x080fe2000001081a */
[----:B------:R-:W-:Y:S01]  /*13ad0*/  FFMA.FTZ R34, R49, R27, R34 ;  /* 0x0000001b31227223 */ /* 0x000fe20000010022 */
[----:B------:R-:W-:Y:S02]  /*13ae0*/  F2FP.SATFINITE.E4M3.F32.PACK_AB_MERGE_C R14, R14, R45, RZ ;  /* 0x0000002d0e0e723e */ /* 0x000fe400048070ff */
[----:B------:R-:W-:-:S02]  /*13af0*/  F2FP.SATFINITE.E4M3.F32.PACK_AB_MERGE_C R11, R46, R11, RZ ;  /* 0x0000000b2e0b723e */ /* 0x000fc400048070ff */
[----:B------:R-:W-:Y:S02]  /*13b00*/  F2FP.SATFINITE.E4M3.F32.PACK_AB_MERGE_C R8, R8, R5, R39 ;  /* 0x000000050808723e */ /* 0x000fe40004807027 */
[----:B------:R-:W-:Y:S02]  /*13b10*/  F2FP.SATFINITE.E4M3.F32.PACK_AB_MERGE_C R4, R12, R35, R37 ;  /* 0x000000230c04723e */ /* 0x000fe40004807025 */
[----:B------:R-:W-:Y:S02]  /*13b20*/  F2FP.SATFINITE.E4M3.F32.PACK_AB_MERGE_C R5, R28, R9, R36 ;  /* 0x000000091c05723e */ /* 0x000fe40004807024 */
[----:B------:R-:W-:Y:S02]  /*13b30*/  F2FP.SATFINITE.E4M3.F32.PACK_AB_MERGE_C R6, R21, R6, R33 ;  /* 0x000000061506723e */ /* 0x000fe40004807021 */
[----:B------:R-:W-:Y:S02]  /*13b40*/  F2FP.SATFINITE.E4M3.F32.PACK_AB_MERGE_C R7, R26, R7, R38 ;  /* 0x000000071a07723e */ /* 0x000fe40004807026 */
[----:B------:R-:W-:-:S02]  /*13b50*/  F2FP.SATFINITE.E4M3.F32.PACK_AB_MERGE_C R9, R24, R13, R43 ;  /* 0x0000000d1809723e */ /* 0x000fc4000480702b */
[----:B------:R-:W-:Y:S01]  /*13b60*/  F2FP.SATFINITE.E4M3.F32.PACK_AB_MERGE_C R10, R25, R10, R14 ;  /* 0x0000000a190a723e */ /* 0x000fe2000480700e */
[----:B------:R4:W-:Y:S01]  /*13b70*/  STS.128 [R53+0x20400], R4 ;  /* 0x0204000435007388 */ /* 0x0009e20000000c00 */
[----:B------:R-:W-:-:S05]  /*13b80*/  F2FP.SATFINITE.E4M3.F32.PACK_AB_MERGE_C R11, R34, R3, R11 ;  /* 0x00000003220b723e */ /* 0x000fca000480700b */
[----:B------:R4:W-:Y:S02]  /*13b90*/  STS.128 [R20+0x20400], R8 ;  /* 0x0204000814007388 */ /* 0x0009e40000000c00 */
.L_x_414:
[----:B------:R-:W-:Y:S05]  /*13ba0*/  BSYNC B0 ;  /* 0x0000000000007941 */ /* 0x000fea0003800000 */
.L_x_392:
[----:B------:R-:W-:Y:S01]  /*13bb0*/  @!PT LDS RZ, [RZ] ;  /* 0x00000000fffff984 */ /* 0x000fe20000000800 */
[----:B------:R-:W-:Y:S01]  /*13bc0*/  @!PT LDS RZ, [RZ] ;  /* 0x00000000fffff984 */ /* 0x000fe20000000800 */
[----:B------:R-:W-:Y:S01]  /*13bd0*/  @!PT LDS RZ, [RZ] ;  /* 0x00000000fffff984 */ /* 0x000fe20000000800 */
[----:B------:R-:W-:Y:S01]  /*13be0*/  @!PT LDS RZ, [RZ] ;  /* 0x00000000fffff984 */ /* 0x000fe20000000800 */
[----:B------:R1:W-:Y:S06]  /*13bf0*/  MEMBAR.ALL.CTA ;  /* 0x0000000000007992 */ /* 0x0003ec0000008000 */
[----:B-1----:R-:W1:Y:S01]  /*13c00*/  FENCE.VIEW.ASYNC.S ;  /* 0x00000000000073c6 */ /* 0x002e620000000000 */
[----:B------:R-:W-:Y:S05]  /*13c10*/  WARPSYNC.ALL ;  /* 0x0000000000007948 */ /* 0x000fea0003800000 */
[----:B-1----:R-:W-:Y:S06]  /*13c20*/  BAR.SYNC.DEFER_BLOCKING 0xd, 0x100 ;  /* 0x0344000000007b1d */ /* 0x002fec0000010000 */
.L_x_390:
[----:B01----:R-:W-:-:S05]  /*13c30*/  IMAD.U32 R0, RZ, RZ, UR47 ;  /* 0x0000002fff007e24 */ /* 0x003fca000f8e00ff */
[----:B------:R-:W-:-:S13]  /*13c40*/  ISETP.NE.AND P0, PT, R0, 0x3, PT ;  /* 0x000000030000780c */ /* 0x000fda0003f05270 */
[----:B------:R-:W-:Y:S05]  /*13c50*/  @!P0 BRA `(.L_x_429) ;  /* 0x0000000000048947 */ /* 0x000fea0003800000 */
[----:B------:R-:W-:Y:S01]  /*13c60*/  BPT.TRAP 0x1 ;  /* 0x000000040000795c */ /* 0x000fe20000300000 */
.L_x_429:
[----:B------:R-:W2:Y:S01]  /*13c70*/  LDL R3, [R1] ;  /* 0x0000000001037983 */ /* 0x000ea20000100800 */
[----:B------:R-:W-:Y:S01]  /*13c80*/  IMAD R0, R152, 0x8, R19 ;  /* 0x0000000898007824 */ /* 0x000fe200078e0213 */
[----:B--2---:R-:W-:-:S04]  /*13c90*/  SHF.L.U32 R3, R3, 0x1f, RZ ;  /* 0x0000001f03037819 */ /* 0x004fc800000006ff */
[----:B------:R0:W1:Y:S01]  /*13ca0*/  SYNCS.PHASECHK.TRANS64.TRYWAIT P1, [R0+URZ+0x38830], R3 ;  /* 0x03883003000075a7 */ /* 0x000062000802017f */
[----:B------:R-:W-:Y:S05]  /*13cb0*/  @!P0 BRA `(.L_x_430) ;  /* 0x0000000000048947 */ /* 0x000fea0003800000 */
[----:B------:R-:W-:Y:S01]  /*13cc0*/  BPT.TRAP 0x1 ;  /* 0x000000040000795c */ /* 0x000fe20000300000 */
.L_x_430:
[----:B------:R-:W-:Y:S01]  /*13cd0*/  LOP3.LUT R31, R31, 0xffffff80, RZ, 0xc0, !PT ;  /* 0xffffff801f1f7812 */ /* 0x000fe200078ec0ff */
[----:B---34-:R-:W-:-:S03]  /*13ce0*/  IMAD.MOV.U32 R5, RZ, RZ, -0x2 ;  /* 0xfffffffeff057424 */ /* 0x018fc600078e00ff */
[----:B------:R-:W-:-:S04]  /*13cf0*/  IADD3 R31, R30, -R31, RZ ;  /* 0x8000001f1e1f7210 */ /* 0x000fc80007ffe0ff */
[----:B------:R-:W-:-:S04]  /*13d00*/  SHF.R.S32.HI R4, RZ, 0x1f, R31 ;  /* 0x0000001fff047819 */ /* 0x000fc8000001141f */
[----:B------:R-:W-:-:S04]  /*13d10*/  LEA.HI R4, R4, R31, RZ, 0x2 ;  /* 0x0000001f04047211 */ /* 0x000fc800078f10ff */
[----:B------:R-:W-:-:S05]  /*13d20*/  LOP3.LUT R4, R4, 0x7ffffffc, RZ, 0xc0, !PT ;  /* 0x7ffffffc04047812 */ /* 0x000fca00078ec0ff */
[----:B------:R-:W-:Y:S01]  /*13d30*/  IMAD.IADD R4, R31, 0x1, -R4 ;  /* 0x000000011f047824 */ /* 0x000fe200078e0a04 */
[----:B-1----:R-:W-:Y:S06]  /*13d40*/  @P1 BRA `(.L_x_431) ;  /* 0x0000000000081947 */ /* 0x002fec0003800000 */
[----:B------:R-:W1:Y:S02]  /*13d50*/  SYNCS.PHASECHK.TRANS64.TRYWAIT P1, [R0+URZ+0x38830], R3 ;  /* 0x03883003000075a7 */ /* 0x000e64000802017f */
[----:B-1----:R-:W-:Y:S05]  /*13d60*/  @!P1 BRA `(.L_x_432) ;  /* 0x0000011800a09947 */ /* 0x002fea0003800000 */
.L_x_431:
[----:B------:R-:W2:Y:S01]  /*13d70*/  S2R R6, SR_TID.X ;  /* 0x0000000000067919 */ /* 0x000ea20000002100 */
[----:B------:R-:W-:Y:S05]  /*13d80*/  WARPSYNC.ALL ;  /* 0x0000000000007948 */ /* 0x000fea0003800000 */
[----:B------:R-:W-:Y:S02]  /*13d90*/  IMAD R14, R4, R5, 0x80 ;  /* 0x00000080040e7424 */ /* 0x000fe400078e0205 */
[----:B------:R-:W-:Y:S01]  /*13da0*/  IMAD.MOV.U32 R151, RZ, RZ, RZ ;  /* 0x000000ffff977224 */ /* 0x000fe200078e00ff */
[----:B--2---:R-:W-:-:S04]  /*13db0*/  LOP3.LUT R6, R6, 0x7f, RZ, 0xc0, !PT ;  /* 0x0000007f06067812 */ /* 0x004fc800078ec0ff */
[----:B------:R-:W-:Y:S02]  /*13dc0*/  ISETP.NE.AND P1, PT, R6, RZ, PT ;  /* 0x000000ff0600720c */ /* 0x000fe40003f25270 */
[----:B01----:R-:W-:Y:S01]  /*13dd0*/  IADD3 R3, R19, 0x28400, RZ ;  /* 0x0002840013037810 */ /* 0x003fe20007ffe0ff */
[----:B------:R-:W-:Y:S01]  /*13de0*/  IMAD.MOV.U32 R5, RZ, RZ, 0x40000040 ;  /* 0x40000040ff057424 */ /* 0x000fe200078e00ff */
[----:B------:R-:W-:Y:S01]  /*13df0*/  R2UR UR12, R32 ;  /* 0x00000000200c72ca */ /* 0x000fe200000e0000 */
[----:B------:R-:W-:Y:S01]  /*13e00*/  UMOV UR13, 0x40000040 ;  /* 0x40000040000d7882 */ /* 0x000fe20000000000 */
[----:B------:R-:W-:Y:S01]  /*13e10*/  SHF.R.U32.HI R3, RZ, 0x4, R3 ;  /* 0x00000004ff037819 */ /* 0x000fe20000011603 */
[----:B-----5:R-:W-:Y:S01]  /*13e20*/  WARPGROUP.ARRIVE ;  /* 0x00000000000079c5 */ /* 0x020fe20000000000 */
[----:B------:R-:W-:Y:S01]  /*13e30*/  R2UR UR15, R5 ;  /* 0x00000000050f72ca */ /* 0x000fe200000e0000 */
[----:B------:R-:W-:Y:S01]  /*13e40*/  UMOV UR9, 0x40000040 ;  /* 0x4000004000097882 */ /* 0x000fe20000000000 */
[----:B------:R-:W-:Y:S01]  /*13e50*/  LOP3.LUT R3, R3, 0x3fff, RZ, 0xc0, !PT ;  /* 0x00003fff03037812 */ /* 0x000fe200078ec0ff */
[----:B------:R-:W-:Y:S01]  /*13e60*/  UMOV UR5, 0x40000040 ;  /* 0x4000004000057882 */ /* 0x000fe20000000000 */
[----:B------:R-:W-:Y:S01]  /*13e70*/  MOV R7, 0x40000040 ;  /* 0x4000004000077802 */ /* 0x000fe20000000f00 */
[----:B------:R-:W-:Y:S01]  /*13e80*/  UMOV UR17, 0x40000040 ;  /* 0x4000004000117882 */ /* 0x000fe20000000000 */
[----:B------:R-:W-:Y:S01]  /*13e90*/  LOP3.LUT R13, R3, 0x10000, RZ, 0xfc, !PT ;  /* 0x00010000030d7812 */ /* 0x000fe200078efcff */
[----:B------:R-:W-:Y:S01]  /*13ea0*/  UMOV UR21, 0x40000040 ;  /* 0x4000004000157882 */ /* 0x000fe20000000000 */
[----:B------:R-:W-:Y:S01]  /*13eb0*/  R2UR UR11, R7 ;  /* 0x00000000070b72ca */ /* 0x000fe200000e0000 */
[----:B------:R-:W-:Y:S01]  /*13ec0*/  ULOP3.LUT UR12, UR12, 0x10000, URZ, 0xfc, !UPT ;  /* 0x000100000c0c7892 */ /* 0x000fe2000f8efc3f */
[----:B------:R-:W-:Y:S01]  /*13ed0*/  IMAD.MOV.U32 R7, RZ, RZ, 0x40000040 ;  /* 0x40000040ff077424 */ /* 0x000fe200078e00ff */
[----:B------:R-:W-:Y:S01]  /*13ee0*/  UMOV UR25, 0x40000040 ;  /* 0x4000004000197882 */ /* 0x000fe20000000000 */
[----:B------:R-:W-:Y:S01]  /*13ef0*/  IMAD R4, R152, 0x800, R13 ;  /* 0x0000080098047824 */ /* 0x000fe200078e020d */
[----:B------:R-:W-:Y:S01]  /*13f00*/  UIADD3 UR8, UR12, 0x2, URZ ;  /* 0x000000020c087890 */ /* 0x000fe2000fffe03f */
[----:B------:R-:W-:Y:S01]  /*13f10*/  MOV R5, 0x40000040 ;  /* 0x4000004000057802 */ /* 0x000fe20000000f00 */
[----:B------:R-:W-:Y:S01]  /*13f20*/  UIADD3 UR4, UR12, 0x4, URZ ;  /* 0x000000040c047890 */ /* 0x000fe2000fffe03f */
[C---:B------:R-:W-:Y:S01]  /*13f30*/  VIADD R6, R4.reuse, 0x2 ;  /* 0x0000000204067836 */ /* 0x040fe20000000000 */
[----:B------:R-:W-:Y:S01]  /*13f40*/  R2UR UR14, R4 ;  /* 0x00000000040e72ca */ /* 0x000fe200000e0000 */
[----:B------:R-:W-:Y:S01]  /*13f50*/  UIADD3 UR16, UR12, 0x6, URZ ;  /* 0x000000060c107890 */ /* 0x000fe2000fffe03f */
[----:B------:R-:W-:Y:S01]  /*13f60*/  R2UR UR7, R7 ;  /* 0x00000000070772ca */ /* 0x000fe200000e0000 */
[----:B------:R-:W-:Y:S01]  /*13f70*/  UIADD3 UR20, UR12, 0x400, URZ ;  /* 0x000004000c147890 */ /* 0x000fe2000fffe03f */
[----:B------:R-:W-:Y:S01]  /*13f80*/  R2UR UR10, R6 ;  /* 0x00000000060a72ca */ /* 0x000fe200000e0000 */
[----:B------:R-:W-:Y:S01]  /*13f90*/  VIADD R6, R4, 0x4 ;  /* 0x0000000404067836 */ /* 0x000fe20000000000 */
[----:B------:R-:W-:Y:S01]  /*13fa0*/  MOV R7, 0x40000040 ;  /* 0x4000004000077802 */ /* 0x000fe20000000f00 */
[----:B------:R-:W-:Y:S01]  /*13fb0*/  UIADD3 UR24, UR12, 0x402, URZ ;  /* 0x000004020c187890 */ /* 0x000fe2000fffe03f */
[----:B------:R-:W-:Y:S01]  /*13fc0*/  R2UR UR35, R5 ;  /* 0x00000000052372ca */ /* 0x000fe200000e0000 */
[----:B------:R-:W-:Y:S01]  /*13fd0*/  UIADD3 UR28, UR12, 0x404, URZ ;  /* 0x000004040c1c7890 */ /* 0x000fe2000fffe03f */
[----:B------:R-:W-:Y:S01]  /*13fe0*/  R2UR UR6, R6 ;  /* 0x00000000060672ca */ /* 0x000fe200000e0000 */
[----:B------:R-:W-:Y:S01]  /*13ff0*/  VIADD R6, R4, 0x6 ;  /* 0x0000000604067836 */ /* 0x000fe20000000000 */
[----:B------:R-:W-:Y:S01]  /*14000*/  R2UR UR19, R7 ;  /* 0x00000000071372ca */ /* 0x000fe200000e0000 */
[----:B------:R-:W-:Y:S01]  /*14010*/  QGMMA.64x128x32.F32.E4M3.E4M3 R24, gdesc[UR12], RZ, !UPT, gsb0 ;  /* 0x01e000000c1879f3 */ /* 0x000fe2000c0008ff */
[----:B------:R-:W-:Y:S01]  /*14020*/  IMAD.MOV.U32 R7, RZ, RZ, 0x40000040 ;  /* 0x40000040ff077424 */ /* 0x000fe200078e00ff */
[----:B------:R-:W-:Y:S01]  /*14030*/  UMOV UR29, 0x40000040 ;  /* 0x40000040001d7882 */ /* 0x000fe20000000000 */
[----:B------:R-:W-:Y:S01]  /*14040*/  R2UR UR18, R6 ;  /* 0x00000000061272ca */ /* 0x000fe200000e0000 */
[----:B------:R-:W-:Y:S01]  /*14050*/  VIADD R6, R4, 0x400 ;  /* 0x0000040004067836 */ /* 0x000fe20000000000 */
[----:B------:R-:W-:Y:S01]  /*14060*/  UIADD3 UR32, UR12, 0x406, URZ ;  /* 0x000004060c207890 */ /* 0x000fe2000fffe03f */
[----:B------:R-:W-:Y:S01]  /*14070*/  R2UR UR23, R7 ;  /* 0x00000000071772ca */ /* 0x000fe200000e0000 */
[----:B------:R-:W-:Y:S01]  /*14080*/  UMOV UR33, 0x40000040 ;  /* 0x4000004000217882 */ /* 0x000fe20000000000 */
[----:B------:R-:W-:Y:S01]  /*14090*/  MOV R7, 0x40000040 ;  /* 0x4000004000077802 */ /* 0x000fe20000000f00 */
[----:B------:R-:W-:Y:S01]  /*140a0*/  IMAD.IADD R14, R14, 0x1, R127 ;  /* 0x000000010e0e7824 */ /* 0x000fe200078e027f */
[----:B------:R-:W-:Y:S01]  /*140b0*/  R2UR UR22, R6 ;  /* 0x00000000061672ca */ /* 0x000fe200000e0000 */
[----:B------:R-:W-:Y:S01]  /*140c0*/  VIADD R6, R4, 0x402 ;  /* 0x0000040204067836 */ /* 0x000fe20000000000 */
[----:B------:R-:W-:Y:S01]  /*140d0*/  R2UR UR27, R7 ;  /* 0x00000000071b72ca */ /* 0x000fe200000e0000 */
[----:B------:R-:W-:Y:S01]  /*140e0*/  IMAD.MOV.U32 R7, RZ, RZ, 0x40000040 ;  /* 0x40000040ff077424 */ /* 0x000fe200078e00ff */
[----:B------:R-:W-:Y:S01]  /*140f0*/  ULDC UR48, c[0x0][0x988] ;  /* 0x0002620000307ab9 */ /* 0x000fe20000000800 */
[----:B------:R-:W-:Y:S01]  /*14100*/  @!P1 VIADD R0, R0, 0x38840 ;  /* 0x0003884000009836 */ /* 0x000fe20000000000 */
[----:B------:R-:W-:Y:S01]  /*14110*/  R2UR UR26, R6 ;  /* 0x00000000061a72ca */ /* 0x000fe200000e0000 */
[C---:B------:R-:W-:Y:S01]  /*14120*/  VIADD R6, R4.reuse, 0x404 ;  /* 0x0000040404067836 */ /* 0x040fe20000000000 */
[----:B------:R-:W-:Y:S01]  /*14130*/  R2UR UR31, R7 ;  /* 0x00000000071f72ca */ /* 0x000fe200000e0000 */
[----:B------:R-:W-:Y:S01]  /*14140*/  VIADD R4, R4, 0x406 ;  /* 0x0000040604047836 */ /* 0x000fe20000000000 */
[----:B------:R-:W-:Y:S01]  /*14150*/  @!P1 PRMT R0, RZ, 0x654, R0 ;  /* 0x00000654ff009816 */ /* 0x000fe20000000000 */
[--C-:B------:R-:W-:Y:S01]  /*14160*/  IMAD.MOV.U32 R149, RZ, RZ, R151.reuse ;  /* 0x000000ffff957224 */ /* 0x100fe200078e0097 */
[----:B------:R-:W-:Y:S01]  /*14170*/  R2UR UR30, R6 ;  /* 0x00000000061e72ca */ /* 0x000fe200000e0000 */
[--C-:B------:R-:W-:Y:S01]  /*14180*/  IMAD.MOV.U32 R148, RZ, RZ, R151.reuse ;  /* 0x000000ffff947224 */ /* 0x100fe200078e0097 */
[----:B------:R-:W-:Y:S01]  /*14190*/  R2UR UR34, R4 ;  /* 0x00000000042272ca */ /* 0x000fe200000e0000 */
[--C-:B------:R-:W-:Y:S01]  /*141a0*/  IMAD.MOV.U32 R147, RZ, RZ, R151.reuse ;  /* 0x000000ffff937224 */ /* 0x100fe200078e0097 */
[-C--:B------:R-:W-:Y:S01]  /*141b0*/  MOV R150, R151.reuse ;  /* 0x0000009700967202 */ /* 0x080fe20000000f00 */
        /* <DEDUP_REMOVED lines=43> */
[----:B------:R-:W-:Y:S01]  /*14470*/  IMAD.U32 R166, RZ, RZ, UR6 ;  /* 0x00000006ffa67e24 */ /* 0x000fe2000f8e00ff */
[----:B------:R-:W-:Y:S02]  /*14480*/  WARPGROUP.DEPBAR.LE gsb0, 0x0 ;  /* 0x00008000000079c5 */ /* 0x000fe40000010000 */
[----:B------:R-:W-:-:S06]  /*14490*/  WARPGROUP.ARRIVE ;  /* 0x00000000000079c5 */ /* 0x000fcc0000000000 */
        /* <DEDUP_REMOVED lines=60> */
[----:B------:R-:W3:Y:S01]  /*14860*/  MUFU.TANH R29, R29 ;  /* 0x0000001d001d7308 */ /* 0x000ee20000002400 */
[----:B--2---:R-:W-:-:S02]  /*14870*/  IMAD R30, R153, -0x80, R14 ;  /* 0xffffff80991e7824 */ /* 0x004fc400078e020e */
[C---:B------:R-:W-:Y:S01]  /*14880*/  FMUL.FTZ R58, R2.reuse, R58 ;  /* 0x0000003a023a7220 */ /* 0x040fe20000410000 */
[C---:B------:R-:W-:Y:S01]  /*14890*/  FMUL.FTZ R61, R2.reuse, R61 ;  /* 0x0000003d023d7220 */ /* 0x040fe20000410000 */
[C---:B------:R-:W-:Y:S01]  /*148a0*/  FMUL.FTZ R64, R2.reuse, R64 ;  /* 0x0000004002407220 */ /* 0x040fe20000410000 */
[----:B------:R-:W-:Y:S01]  /*148b0*/  FMUL.FTZ R75, R2, R75 ;  /* 0x0000004b024b7220 */ /* 0x000fe20000410000 */
[----:B------:R-:W-:Y:S01]  /*148c0*/  ISETP.GT.AND P2, PT, R30, RZ, PT ;  /* 0x000000ff1e00720c */ /* 0x000fe20003f44270 */
[----:B------:R-:W-:Y:S01]  /*148d0*/  FMUL.FTZ R62, R2, R62 ;  /* 0x0000003e023e7220 */ /* 0x000fe20000410000 */
[----:B------:R-:W2:Y:S01]  /*148e0*/  MUFU.TANH R4, R27 ;  /* 0x0000001b00047308 */ /* 0x000ea20000002400 */
[----:B------:R-:W-:Y:S01]  /*148f0*/  ISETP.GT.AND P3, PT, R30, 0x1, PT ;  /* 0x000000011e00780c */ /* 0x000fe20003f64270 */
[----:B------:R-:W-:Y:S01]  /*14900*/  FMUL.FTZ R68, R2, R68 ;  /* 0x0000004402447220 */ /* 0x000fe20000410000 */
[----:B------:R-:W-:Y:S01]  /*14910*/  ISETP.GT.AND P4, PT, R30, 0x8, PT ;  /* 0x000000081e00780c */ /* 0x000fe20003f84270 */
[----:B------:R-:W-:Y:S01]  /*14920*/  FMUL.FTZ R66, R2, R66 ;  /* 0x0000004202427220 */ /* 0x000fe20000410000 */
[----:B------:R-:W-:Y:S01]  /*14930*/  ISETP.GT.AND P5, PT, R30, 0x9, PT ;  /* 0x000000091e00780c */ /* 0x000fe20003fa4270 */
[----:B------:R-:W-:Y:S01]  /*14940*/  FMUL.FTZ R69, R2, R69 ;  /* 0x0000004502457220 */ /* 0x000fe20000410000 */
[----:B0-----:R-:W-:Y:S01]  /*14950*/  FSEL R95, R28, -INF , P4 ;  /* 0xff8000001c5f7808 */ /* 0x001fe20002000000 */
[----:B------:R-:W0:Y:S01]  /*14960*/  MUFU.TANH R32, R32 ;  /* 0x0000002000207308 */ /* 0x000e220000002400 */
[----:B-1----:R-:W-:Y:S01]  /*14970*/  FSEL R3, R3, -INF , P2 ;  /* 0xff80000003037808 */ /* 0x002fe20001000000 */
[C---:B------:R-:W-:Y:S01]  /*14980*/  FMUL.FTZ R72, R2.reuse, R72 ;  /* 0x0000004802487220 */ /* 0x040fe20000410000 */
[----:B---3--:R-:W-:Y:S01]  /*14990*/  FSEL R97, R29, -INF , P5 ;  /* 0xff8000001d617808 */ /* 0x008fe20002800000 */
[C---:B------:R-:W-:Y:S01]  /*149a0*/  FMUL.FTZ R70, R2.reuse, R70 ;  /* 0x0000004602467220 */ /* 0x040fe20000410000 */
[----:B------:R-:W-:Y:S01]  /*149b0*/  FSEL R5, R5, -INF , P4 ;  /* 0xff80000005057808 */ /* 0x000fe20002000000 */
[----:B------:R-:W-:Y:S01]  /*149c0*/  FMUL.FTZ R76, R2, R76 ;  /* 0x0000004c024c7220 */ /* 0x000fe20000410000 */
[----:B------:R-:W-:Y:S01]  /*149d0*/  ISETP.GT.AND P4, PT, R30, 0x18, PT ;  /* 0x000000181e00780c */ /* 0x000fe20003f84270 */
[----:B------:R1:W-:Y:S01]  /*149e0*/  MUFU.TANH R9, R34 ;  /* 0x0000002200097308 */ /* 0x0003e20000002400 */
[----:B--2---:R-:W-:Y:S01]  /*149f0*/  FSEL R4, R4, -INF , P3 ;  /* 0xff80000004047808 */ /* 0x004fe20001800000 */
[C---:B------:R-:W-:Y:S01]  /*14a00*/  FMUL.FTZ R74, R2.reuse, R74 ;  /* 0x0000004a024a7220 */ /* 0x040fe20000410000 */
[C---:B------:R-:W-:Y:S01]  /*14a10*/  FMUL.FTZ R80, R2.reuse, R80 ;  /* 0x0000005002507220 */ /* 0x040fe20000410000 */
[C---:B------:R-:W-:Y:S01]  /*14a20*/  FMUL.FTZ R78, R2.reuse, R78 ;  /* 0x0000004e024e7220 */ /* 0x040fe20000410000 */
[C---:B------:R-:W-:Y:S01]  /*14a30*/  FMUL.FTZ R81, R2.reuse, R81 ;  /* 0x0000005102517220 */ /* 0x040fe20000410000 */
[C---:B------:R-:W-:Y:S01]  /*14a40*/  FMUL.FTZ R84, R2.reuse, R84 ;  /* 0x0000005402547220 */ /* 0x040fe20000410000 */
[C---:B------:R-:W-:Y:S01]  /*14a50*/  FMUL.FTZ R82, R2.reuse, R82 ;  /* 0x0000005202527220 */ /* 0x040fe20000410000 */
[----:B------:R-:W2:Y:S01]  /*14a60*/  MUFU.TANH R33, R33 ;  /* 0x0000002100217308 */ /* 0x000ea20000002400 */
[----:B-1----:R-:W-:Y:S01]  /*14a70*/  FSEL R34, R25, -INF , P3 ;  /* 0xff80000019227808 */ /* 0x002fe20001800000 */
[----:B------:R-:W-:Y:S01]  /*14a80*/  FMUL.FTZ R83, R2, R83 ;  /* 0x0000005302537220 */ /* 0x000fe20000410000 */
[----:B------:R-:W-:Y:S01]  /*14a90*/  ISETP.GT.AND P3, PT, R30, 0x11, PT ;  /* 0x000000111e00780c */ /* 0x000fe20003f64270 */
[C---:B------:R-:W-:Y:S01]  /*14aa0*/  FMUL.FTZ R86, R2.reuse, R86 ;  /* 0x0000005602567220 */ /* 0x040fe20000410000 */
[----:B------:R-:W-:Y:S01]  /*14ab0*/  FMUL.FTZ R87, R2, R87 ;  /* 0x0000005702577220 */ /* 0x000fe20000410000 */
[----:B------:R1:W-:Y:S02]  /*14ac0*/  @!P1 SYNCS.ARRIVE.TRANS64.RED.A1T0 RZ, [R0+URZ], RZ ;  /* 0x000000ff00ff99a7 */ /* 0x0003e4000810043f */
[----:B------:R3:W-:Y:S08]  /*14ad0*/  MUFU.TANH R6, R49 ;  /* 0x0000003100067308 */ /* 0x0007f00000002400 */
[----:B------:R-:W4:Y:S01]  /*14ae0*/  MUFU.TANH R7, R31 ;  /* 0x0000001f00077308 */ /* 0x000f220000002400 */
[----:B---3--:R-:W-:-:S02]  /*14af0*/  FSEL R49, R24, -INF , P2 ;  /* 0xff80000018317808 */ /* 0x008fc40001000000 */
[----:B------:R-:W-:Y:S02]  /*14b00*/  ISETP.GT.AND P2, PT, R30, 0x10, PT ;  /* 0x000000101e00780c */ /* 0x000fe40003f44270 */
[----:B------:R-:W-:Y:S02]  /*14b10*/  FMNMX.FTZ R24, R49, R34, !PT ;  /* 0x0000002231187209 */ /* 0x000fe40007810000 */
[----:B0-----:R-:W-:Y:S01]  /*14b20*/  FSEL R99, R32, -INF , P2 ;  /* 0xff80000020637808 */ /* 0x001fe20001000000 */
[----:B------:R-:W-:Y:S01]  /*14b30*/  MUFU.TANH R36, R36 ;  /* 0x0000002400247308 */ /* 0x000fe20000002400 */
[----:B------:R-:W-:Y:S02]  /*14b40*/  FMNMX.FTZ R26, R95, R24, !PT ;  /* 0x000000185f1a7209 */ /* 0x000fe40007810000 */
[----:B--2---:R-:W-:Y:S02]  /*14b50*/  FSEL R101, R33, -INF , P3 ;  /* 0xff80000021657808 */ /* 0x004fe40001800000 */
[----:B------:R-:W-:-:S02]  /*14b60*/  FMNMX.FTZ R26, R97, R26, !PT ;  /* 0x0000001a611a7209 */ /* 0x000fc40007810000 */
[----:B------:R-:W-:Y:S01]  /*14b70*/  FSEL R9, R9, -INF , P2 ;  /* 0xff80000009097808 */ /* 0x000fe20001000000 */
[----:B------:R-:W-:Y:S01]  /*14b80*/  MUFU.TANH R37, R37 ;  /* 0x0000002500257308 */ /* 0x000fe20000002400 */
[----:B------:R-:W-:Y:S02]  /*14b90*/  FMNMX.FTZ R26, R99, R26, !PT ;  /* 0x0000001a631a7209 */ /* 0x000fe40007810000 */
[----:B----4-:R-:W-:Y:S02]  /*14ba0*/  FSEL R7, R7, -INF , P5 ;  /* 0xff80000007077808 */ /* 0x010fe40002800000 */
[C---:B------:R-:W-:Y:S02]  /*14bb0*/  ISETP.GT.AND P5, PT, R30.reuse, 0x19, PT ;  /* 0x000000191e00780c */ /* 0x040fe40003fa4270 */
[----:B------:R-:W-:Y:S01]  /*14bc0*/  FMNMX.FTZ R28, R101, R26, !PT ;  /* 0x0000001a651c7209 */ /* 0x000fe20007810000 */
[----:B------:R-:W0:Y:S01]  /*14bd0*/  MUFU.TANH R11, R35 ;  /* 0x00000023000b7308 */ /* 0x000e220000002400 */
[----:B------:R-:W-:-:S07]  /*14be0*/  ISETP.GT.AND P2, PT, R30, 0x20, PT ;  /* 0x000000201e00780c */ /* 0x000fce0003f44270 */
[----:B------:R-:W-:Y:S08]  /*14bf0*/  MUFU.TANH R40, R40 ;  /* 0x0000002800287308 */ /* 0x000ff00000002400 */
[----:B------:R-:W2:Y:S01]  /*14c00*/  MUFU.TANH R15, R38 ;  /* 0x00000026000f7308 */ /* 0x000ea20000002400 */
[----:B0-----:R-:W-:Y:S02]  /*14c10*/  FSEL R11, R11, -INF , P3 ;  /* 0xff8000000b0b7808 */ /* 0x001fe40001800000 */
[----:B------:R-:W-:-:S05]  /*14c20*/  ISETP.GT.AND P3, PT, R30, 0x21, PT ;  /* 0x000000211e00780c */ /* 0x000fca0003f64270 */
[----:B------:R-:W-:Y:S08]  /*14c30*/  MUFU.TANH R41, R41 ;  /* 0x0000002900297308 */ /* 0x000ff00000002400 */
[----:B------:R-:W0:Y:S01]  /*14c40*/  MUFU.TANH R21, R39 ;  /* 0x0000002700157308 */ /* 0x000e220000002400 */
[----:B--2---:R-:W-:-:S07]  /*14c50*/  FSEL R15, R15, -INF , P4 ;  /* 0xff8000000f0f7808 */ /* 0x004fce0002000000 */
[----:B------:R-:W-:Y:S08]  /*14c60*/  MUFU.TANH R44, R44 ;  /* 0x0000002c002c7308 */ /* 0x000ff00000002400 */
[----:B------:R2:W-:Y:S01]  /*14c70*/  MUFU.TANH R39, R55 ;  /* 0x0000003700277308 */ /* 0x0005e20000002400 */
[----:B0-----:R-:W-:-:S07]  /*14c80*/  FSEL R21, R21, -INF , P5 ;  /* 0xff80000015157808 */ /* 0x001fce0002800000 */
[----:B------:R-:W0:Y:S01]  /*14c90*/  MUFU.TANH R42, R42 ;  /* 0x0000002a002a7308 */ /* 0x000e220000002400 */
[----:B--2---:R-:W-:Y:S02]  /*14ca0*/  FSEL R55, R36, -INF , P4 ;  /* 0xff80000024377808 */ /* 0x004fe40002000000 */
[----:B------:R-:W-:Y:S02]  /*14cb0*/  ISETP.GT.AND P4, PT, R30, 0x28, PT ;  /* 0x000000281e00780c */ /* 0x000fe40003f84270 */
[----:B------:R-:W-:-:S03]  /*14cc0*/  FMNMX.FTZ R28, R55, R28, !PT ;  /* 0x0000001c371c7209 */ /* 0x000fc60007810000 */
        /* <DEDUP_REMOVED lines=14> */
[----:B------:R-:W2:Y:S08]  /*14db0*/  MUFU.TANH R31, R47 ;  /* 0x0000002f001f7308 */ /* 0x000eb00000002400 */
[----:B------:R3:W-:Y:S01]  /*14dc0*/  MUFU.TANH R47, R63 ;  /* 0x0000003f002f7308 */ /* 0x0007e20000002400 */
[----:B0-----:R-:W-:-:S07]  /*14dd0*/  FSEL R29, R46, -INF , P4 ;  /* 0xff8000002e1d7808 */ /* 0x001fce0002000000 */
[----:B------:R-:W0:Y:S01]  /*14de0*/  MUFU.TANH R52, R52 ;  /* 0x0000003400347308 */ /* 0x000e220000002400 */
[----:B---3--:R-:W-:Y:S02]  /*14df0*/  FSEL R63, R41, -INF , P3 ;  /* 0xff800000293f7808 */ /* 0x008fe40001800000 */
[----:B------:R-:W-:Y:S02]  /*14e00*/  ISETP.GT.AND P3, PT, R30, 0x31, PT ;  /* 0x000000311e00780c */ /* 0x000fe40003f64270 */
[----:B------:R-:W-:Y:S02]  /*14e10*/  FMNMX.FTZ R28, R63, R28, !PT ;  /* 0x0000001c3f1c7209 */ /* 0x000fe40007810000 */
[----:B--2---:R-:W-:Y:S01]  /*14e20*/  FSEL R31, R31, -INF , P5 ;  /* 0xff8000001f1f7808 */ /* 0x004fe20002800000 */
[----:B------:R2:W-:Y:S08]  /*14e30*/  MUFU.TANH R10, R65 ;  /* 0x00000041000a7308 */ /* 0x0005f00000002400 */
[----:B------:R-:W3:Y:S01]  /*14e40*/  MUFU.TANH R50, R50 ;  /* 0x0000003200327308 */ /* 0x000ee20000002400 */
[----:B--2---:R-:W-:-:S02]  /*14e50*/  FSEL R65, R44, -INF , P4 ;  /* 0xff8000002c417808 */ /* 0x004fc40002000000 */
[----:B------:R-:W-:Y:S02]  /*14e60*/  ISETP.GT.AND P4, PT, R30, 0x38, PT ;  /* 0x000000381e00780c */ /* 0x000fe40003f84270 */
[----:B------:R-:W-:Y:S02]  /*14e70*/  FMNMX.FTZ R28, R65, R28, !PT ;  /* 0x0000001c411c7209 */ /* 0x000fe40007810000 */
[----:B0-----:R-:W-:Y:S01]  /*14e80*/  FSEL R103, R52, -INF , P4 ;  /* 0xff80000034677808 */ /* 0x001fe20002000000 */
[----:B------:R-:W0:Y:S08]  /*14e90*/  MUFU.TANH R53, R53 ;  /* 0x0000003500357308 */ /* 0x000e300000002400 */
[----:B------:R2:W-:Y:S01]  /*14ea0*/  MUFU.TANH R12, R67 ;  /* 0x00000043000c7308 */ /* 0x0005e20000002400 */
[----:B---3--:R-:W-:-:S07]  /*14eb0*/  FSEL R33, R50, -INF , P2 ;  /* 0xff80000032217808 */ /* 0x008fce0001000000 */
[----:B------:R-:W3:Y:S01]  /*14ec0*/  MUFU.TANH R35, R51 ;  /* 0x0000003300237308 */ /* 0x000ee20000002400 */
[----:B--2---:R-:W-:Y:S02]  /*14ed0*/  FSEL R67, R45, -INF , P5 ;  /* 0xff8000002d437808 */ /* 0x004fe40002800000 */
[C---:B------:R-:W-:Y:S02]  /*14ee0*/  ISETP.GT.AND P5, PT, R30.reuse, 0x39, PT ;  /* 0x000000391e00780c */ /* 0x040fe40003fa4270 */
[----:B------:R-:W-:Y:S02]  /*14ef0*/  FMNMX.FTZ R28, R67, R28, !PT ;  /* 0x0000001c431c7209 */ /* 0x000fe40007810000 */
[----:B0-----:R-:W-:Y:S01]  /*14f00*/  FSEL R105, R53, -INF , P5 ;  /* 0xff80000035697808 */ /* 0x001fe20002800000 */
[----:B------:R-:W-:Y:S01]  /*14f10*/  MUFU.TANH R56, R56 ;  /* 0x0000003800387308 */ /* 0x000fe20000002400 */
[----:B------:R-:W-:Y:S02]  /*14f20*/  FSEL R39, R39, -INF , P5 ;  /* 0xff80000027277808 */ /* 0x000fe40002800000 */
[----:B------:R-:W-:-:S04]  /*14f30*/  ISETP.GT.AND P5, PT, R30, 0x49, PT ;  /* 0x000000491e00780c */ /* 0x000fc80003fa4270 */
[----:B------:R-:W-:Y:S01]  /*14f40*/  FSEL R47, R47, -INF , P5 ;  /* 0xff8000002f2f7808 */ /* 0x000fe20002800000 */
[----:B------:R0:W-:Y:S01]  /*14f50*/  MUFU.TANH R20, R71 ;  /* 0x0000004700147308 */ /* 0x0001e20000002400 */
[----:B---3--:R-:W-:-:S07]  /*14f60*/  FSEL R35, R35, -INF , P3 ;  /* 0xff80000023237808 */ /* 0x008fce0001800000 */
[----:B------:R-:W2:Y:S01]  /*14f70*/  MUFU.TANH R54, R54 ;  /* 0x0000003600367308 */ /* 0x000ea20000002400 */
[----:B0-----:R-:W-:Y:S02]  /*14f80*/  FSEL R71, R48, -INF , P2 ;  /* 0xff80000030477808 */ /* 0x001fe40001000000 */
[----:B------:R-:W-:Y:S02]  /*14f90*/  ISETP.GT.AND P2, PT, R30, 0x40, PT ;  /* 0x000000401e00780c */ /* 0x000fe40003f44270 */
[----:B------:R-:W-:-:S03]  /*14fa0*/  FMNMX.FTZ R28, R71, R28, !PT ;  /* 0x0000001c471c7209 */ /* 0x000fc60007810000 */
[----:B------:R0:W-:Y:S08]  /*14fb0*/  MUFU.TANH R24, R73 ;  /* 0x0000004900187308 */ /* 0x0001f00000002400 */
[----:B------:R-:W3:Y:S01]  /*14fc0*/  MUFU.TANH R60, R60 ;  /* 0x0000003c003c7308 */ /* 0x000ee20000002400 */
[----:B0-----:R-:W-:Y:S01]  /*14fd0*/  FSEL R73, R6, -INF , P3 ;  /* 0xff80000006497808 */ /* 0x001fe20001800000 */
[----:B------:R-:W-:Y:S01]  /*14fe0*/  FMUL.FTZ R6, R2, R77 ;  /* 0x0000004d02067220 */ /* 0x000fe20000410000 */
[----:B------:R-:W-:-:S02]  /*14ff0*/  ISETP.GT.AND P3, PT, R30, 0x41, PT ;  /* 0x000000411e00780c */ /* 0x000fc40003f64270 */
[----:B------:R-:W-:Y:S02]  /*15000*/  FMNMX.FTZ R28, R73, R28, !PT ;  /* 0x0000001c491c7209 */ /* 0x000fe40007810000 */
[----:B--2---:R-:W-:Y:S01]  /*15010*/  FSEL R37, R54, -INF , P4 ;  /* 0xff80000036257808 */ /* 0x004fe20002000000 */
[----:B------:R-:W0:Y:S01]  /*15020*/  MUFU.TANH R58, R58 ;  /* 0x0000003a003a7308 */ /* 0x000e220000002400 */
[----:B------:R-:W-:Y:S02]  /*15030*/  FMNMX.FTZ R28, R103, R28, !PT ;  /* 0x0000001c671c7209 */ /* 0x000fe40007810000 */
[----:B------:R-:W-:Y:S02]  /*15040*/  ISETP.GT.AND P4, PT, R30, 0x48, PT ;  /* 0x000000481e00780c */ /* 0x000fe40003f84270 */
[----:B------:R-:W-:Y:S02]  /*15050*/  FMNMX.FTZ R28, R105, R28, !PT ;  /* 0x0000001c691c7209 */ /* 0x000fe40007810000 */
[----:B------:R-:W-:Y:S01]  /*15060*/  FSEL R77, R8, -INF , P3 ;  /* 0xff800000084d7808 */ /* 0x000fe20001800000 */
[----:B------:R-:W2:Y:S01]  /*15070*/  MUFU.TANH R61, R61 ;  /* 0x0000003d003d7308 */ /* 0x000ea20000002400 */
[----:B------:R-:W-:Y:S01]  /*15080*/  FMUL.FTZ R8, R2, R79 ;  /* 0x0000004f02087220 */ /* 0x000fe20000410000 */
[----:B---3--:R-:W-:-:S02]  /*15090*/  FSEL R79, R60, -INF , P4 ;  /* 0xff8000003c4f7808 */ /* 0x008fc40002000000 */
[----:B------:R-:W-:Y:S02]  /*150a0*/  FSEL R43, R43, -INF , P3 ;  /* 0xff8000002b2b7808 */ /* 0x000fe40001800000 */
[----:B------:R-:W-:Y:S02]  /*150b0*/  ISETP.GT.AND P3, PT, R30, 0x51, PT ;  /* 0x000000511e00780c */ /* 0x000fe40003f64270 */
[----:B------:R-:W3:Y:S01]  /*150c0*/  MUFU.TANH R64, R64 ;  /* 0x0000004000407308 */ /* 0x000ee20000002400 */
[----:B0-----:R-:W-:Y:S02]  /*150d0*/  FSEL R41, R58, -INF , P2 ;  /* 0xff8000003a297808 */ /* 0x001fe40001000000 */
[----:B------:R-:W-:Y:S02]  /*150e0*/  FSEL R109, R10, -INF , P3 ;  /* 0xff8000000a6d7808 */ /* 0x000fe40001800000 */
[----:B------:R-:W-:Y:S01]  /*150f0*/  FSEL R53, R12, -INF , P3 ;  /* 0xff8000000c357808 */ /* 0x000fe20001800000 */
[----:B------:R-:W-:Y:S01]  /*15100*/  FMUL.FTZ R12, R2, R85 ;  /* 0x00000055020c7220 */ /* 0x000fe20000410000 */
[----:B------:R-:W-:Y:S01]  /*15110*/  ISETP.GT.AND P3, PT, R30, 0x61, PT ;  /* 0x000000611e00780c */ /* 0x000fe20003f64270 */
[----:B------:R0:W4:Y:S01]  /*15120*/  MUFU.TANH R26, R75 ;  /* 0x0000004b001a7308 */ /* 0x0001220000002400 */
[----:B--2---:R-:W-:-:S02]  /*15130*/  FSEL R89, R61, -INF , P5 ;  /* 0xff8000003d597808 */ /* 0x004fc40002800000 */
[----:B------:R-:W-:Y:S02]  /*15140*/  ISETP.GT.AND P5, PT, R30, 0x59, PT ;  /* 0x000000591e00780c */ /* 0x000fe40003fa4270 */
[----:B------:R-:W-:-:S03]  /*15150*/  FSEL R117, R24, -INF , P3 ;  /* 0xff80000018757808 */ /* 0x000fc60001800000 */
[----:B------:R-:W2:Y:S01]  /*15160*/  MUFU.TANH R62, R62 ;  /* 0x0000003e003e7308 */ /* 0x000ea20000002400 */
[----:B0-----:R-:W-:Y:S02]  /*15170*/  FSEL R75, R56, -INF , P2 ;  /* 0xff800000384b7808 */ /* 0x001fe40001000000 */
[----:B------:R-:W-:Y:S02]  /*15180*/  ISETP.GT.AND P2, PT, R30, 0x50, PT ;  /* 0x000000501e00780c */ /* 0x000fe40003f44270 */
[----:B------:R-:W-:Y:S02]  /*15190*/  FMNMX.FTZ R28, R75, R28, !PT ;  /* 0x0000001c4b1c7209 */ /* 0x000fe40007810000 */
[----:B---3--:R-:W-:Y:S01]  /*151a0*/  FSEL R107, R64, -INF , P2 ;  /* 0xff800000406b7808 */ /* 0x008fe20001000000 */
[----:B------:R-:W0:Y:S01]  /*151b0*/  MUFU.TANH R68, R68 ;  /* 0x0000004400447308 */ /* 0x000e220000002400 */
[----:B------:R-:W-:Y:S02]  /*151c0*/  FMNMX.FTZ R28, R77, R28, !PT ;  /* 0x0000001c4d1c7209 */ /* 0x000fe40007810000 */
[----:B----4-:R-:W-:-:S02]  /*151d0*/  FSEL R85, R26, -INF , P3 ;  /* 0xff8000001a557808 */ /* 0x010fc40001800000 */
[----:B------:R-:W-:Y:S02]  /*151e0*/  FMNMX.FTZ R28, R79, R28, !PT ;  /* 0x0000001c4f1c7209 */ /* 0x000fe40007810000 */
[----:B------:R-:W-:Y:S01]  /*151f0*/  ISETP.GT.AND P3, PT, R30, 0x71, PT ;  /* 0x000000711e00780c */ /* 0x000fe20003f64270 */
[----:B------:R-:W3:Y:S01]  /*15200*/  MUFU.TANH R51, R66 ;  /* 0x0000004200337308 */ /* 0x000ee20000002400 */
[----:B------:R-:W-:Y:S02]  /*15210*/  FMNMX.FTZ R28, R89, R28, !PT ;  /* 0x0000001c591c7209 */ /* 0x000fe40007810000 */
[----:B--2---:R-:W-:Y:S02]  /*15220*/  FSEL R45, R62, -INF , P4 ;  /* 0xff8000003e2d7808 */ /* 0x004fe40002000000 */
[----:B------:R-:W-:Y:S02]  /*15230*/  ISETP.GT.AND P4, PT, R30, 0x58, PT ;  /* 0x000000581e00780c */ /* 0x000fe40003f84270 */
[----:B------:R-:W-:Y:S01]  /*15240*/  FMNMX.FTZ R28, R107, R28, !PT ;  /* 0x0000001c6b1c7209 */ /* 0x000fe20007810000 */
[----:B------:R2:W4:Y:S01]  /*15250*/  MUFU.TANH R14, R69 ;  /* 0x00000045000e7308 */ /* 0x0005220000002400 */
[----:B0-----:R-:W-:-:S02]  /*15260*/  FSEL R111, R68, -INF , P4 ;  /* 0xff800000446f7808 */ /* 0x001fc40002000000 */
[----:B------:R-:W-:-:S04]  /*15270*/  FMNMX.FTZ R28, R109, R28, !PT ;  /* 0x0000001c6d1c7209 */ /* 0x000fc80007810000 */
[----:B------:R-:W-:Y:S01]  /*15280*/  FMNMX.FTZ R28, R111, R28, !PT ;  /* 0x0000001c6f1c7209 */ /* 0x000fe20007810000 */
[----:B------:R-:W0:Y:S01]  /*15290*/  MUFU.TANH R72, R72 ;  /* 0x0000004800487308 */ /* 0x000e220000002400 */
[----:B---3--:R-:W-:Y:S02]  /*152a0*/  FSEL R51, R51, -INF , P2 ;  /* 0xff80000033337808 */ /* 0x008fe40001000000 */
[----:B------:R-:W-:Y:S02]  /*152b0*/  ISETP.GT.AND P2, PT, R30, 0x60, PT ;  /* 0x000000601e00780c */ /* 0x000fe40003f44270 */
[----:B--2---:R-:W-:-:S03]  /*152c0*/  FSEL R69, R20, -INF , P5 ;  /* 0xff80000014457808 */ /* 0x004fc60002800000 */
[----:B------:R-:W2:Y:S01]  /*152d0*/  MUFU.TANH R70, R70 ;  /* 0x0000004600467308 */ /* 0x000ea20000002400 */
[----:B----4-:R-:W-:Y:S02]  /*152e0*/  FSEL R113, R14, -INF , P5 ;  /* 0xff8000000e717808 */ /* 0x010fe40002800000 */
[----:B------:R-:W-:Y:S02]  /*152f0*/  ISETP.GT.AND P5, PT, R30, 0x69, PT ;  /* 0x000000691e00780c */ /* 0x000fe40003fa4270 */
[----:B------:R-:W-:-:S03]  /*15300*/  FMNMX.FTZ R28, R113, R28, !PT ;  /* 0x0000001c711c7209 */ /* 0x000fc60007810000 */
[----:B------:R-:W3:Y:S01]  /*15310*/  MUFU.TANH R76, R76 ;  /* 0x0000004c004c7308 */ /* 0x000ee20000002400 */
[----:B0-----:R-:W-:Y:S02]  /*15320*/  FSEL R115, R72, -INF , P2 ;  /* 0xff80000048737808 */ /* 0x001fe40001000000 */
[----:B------:R-:W-:Y:S02]  /*15330*/  MOV R72, R151 ;  /* 0x0000009700487202 */ /* 0x000fe40000000f00 */
[----:B------:R-:W-:-:S03]  /*15340*/  FMNMX.FTZ R28, R115, R28, !PT ;  /* 0x0000001c731c7209 */ /* 0x000fc60007810000 */
[----:B------:R-:W-:Y:S01]  /*15350*/  MUFU.TANH R74, R74 ;  /* 0x0000004a004a7308 */ /* 0x000fe20000002400 */
[----:B--2---:R-:W-:Y:S01]  /*15360*/  FSEL R61, R70, -INF , P4 ;  /* 0xff800000463d7808 */ /* 0x004fe20002000000 */
[----:B------:R-:W-:Y:S01]  /*15370*/  IMAD.MOV.U32 R70, RZ, RZ, R151 ;  /* 0x000000ffff467224 */ /* 0x000fe200078e0097 */
[----:B------:R-:W-:Y:S02]  /*15380*/  ISETP.GT.AND P4, PT, R30, 0x68, PT ;  /* 0x000000681e00780c */ /* 0x000fe40003f84270 */
[----:B------:R-:W-:-:S03]  /*15390*/  FMNMX.FTZ R28, R117, R28, !PT ;  /* 0x0000001c751c7209 */ /* 0x000fc60007810000 */
[----:B------:R-:W0:Y:S01]  /*153a0*/  MUFU.TANH R6, R6 ;  /* 0x0000000600067308 */ /* 0x000e220000002400 */
[----:B---3--:R-:W-:Y:S01]  /*153b0*/  FSEL R119, R76, -INF , P4 ;  /* 0xff8000004c777808 */ /* 0x008fe20002000000 */
[----:B------:R-:W-:-:S03]  /*153c0*/  IMAD.MOV.U32 R76, RZ, RZ, R151 ;  /* 0x000000ffff4c7224 */ /* 0x000fc600078e0097 */
[----:B------:R-:W-:-:S03]  /*153d0*/  FMNMX.FTZ R28, R119, R28, !PT ;  /* 0x0000001c771c7209 */ /* 0x000fc60007810000 */
[----:B------:R-:W-:Y:S08]  /*153e0*/  MUFU.TANH R80, R80 ;  /* 0x0000005000507308 */ /* 0x000ff00000002400 */
[----:B------:R-:W2:Y:S01]  /*153f0*/  MUFU.TANH R78, R78 ;  /* 0x0000004e004e7308 */ /* 0x000ea20000002400 */
[----:B0-----:R-:W-:-:S04]  /*15400*/  FSEL R121, R6, -INF , P5 ;  /* 0xff80000006797808 */ /* 0x001fc80002800000 */
[----:B------:R-:W-:-:S03]  /*15410*/  FMNMX.FTZ R28, R121, R28, !PT ;  /* 0x0000001c791c7209 */ /* 0x000fc60007810000 */
[----:B------:R0:W3:Y:S08]  /*15420*/  MUFU.TANH R10, R81 ;  /* 0x00000051000a7308 */ /* 0x0000f00000002400 */
[----:B------:R-:W4:Y:S01]  /*15430*/  MUFU.TANH R8, R8 ;  /* 0x0000000800087308 */ /* 0x000f220000002400 */
[----:B0-----:R-:W-:Y:S01]  /*15440*/  FSEL R81, R74, -INF , P2 ;  /* 0xff8000004a517808 */ /* 0x001fe20001000000 */
[----:B------:R-:W-:Y:S01]  /*15450*/  IMAD.MOV.U32 R74, RZ, RZ, R151 ;  /* 0x000000ffff4a7224 */ /* 0x000fe200078e0097 */
[----:B------:R-:W-:-:S02]  /*15460*/  ISETP.GT.AND P2, PT, R30, 0x70, PT ;  /* 0x000000701e00780c */ /* 0x000fc40003f44270 */
[----:B--2---:R-:W-:Y:S02]  /*15470*/  FSEL R91, R78, -INF , P4 ;  /* 0xff8000004e5b7808 */ /* 0x004fe40002000000 */
[----:B------:R-:W-:Y:S01]  /*15480*/  FSEL R123, R80, -INF , P2 ;  /* 0xff800000507b7808 */ /* 0x000fe20001000000 */
[----:B------:R-:W0:Y:S01]  /*15490*/  MUFU.TANH R84, R84 ;  /* 0x0000005400547308 */ /* 0x000e220000002400 */
[----:B------:R-:W-:Y:S01]  /*154a0*/  ISETP.GT.AND P4, PT, R30, 0x78, PT ;  /* 0x000000781e00780c */ /* 0x000fe20003f84270 */
[----:B------:R-:W-:Y:S01]  /*154b0*/  IMAD.MOV.U32 R80, RZ, RZ, R151 ;  /* 0x000000ffff507224 */ /* 0x000fe200078e0097 */
[----:B---3--:R-:W-:Y:S02]  /*154c0*/  FSEL R125, R10, -INF , P3 ;  /* 0xff8000000a7d7808 */ /* 0x008fe40001800000 */
[----:B------:R-:W-:Y:S02]  /*154d0*/  FMNMX.FTZ R28, R123, R28, !PT ;  /* 0x0000001c7b1c7209 */ /* 0x000fe40007810000 */
[----:B------:R-:W-:Y:S01]  /*154e0*/  FMNMX.FTZ R10, R3, R4, !PT ;  /* 0x00000004030a7209 */ /* 0x000fe20007810000 */
[----:B------:R-:W2:Y:S01]  /*154f0*/  MUFU.TANH R12, R12 ;  /* 0x0000000c000c7308 */ /* 0x000ea20000002400 */
[----:B----4-:R-:W-:-:S02]  /*15500*/  FSEL R93, R8, -INF , P5 ;  /* 0xff800000085d7808 */ /* 0x010fc40002800000 */
[----:B------:R-:W-:Y:S02]  /*15510*/  ISETP.GT.AND P5, PT, R30, 0x79, PT ;  /* 0x000000791e00780c */ /* 0x000fe40003fa4270 */
[----:B------:R-:W-:Y:S02]  /*15520*/  FMNMX.FTZ R28, R125, R28, !PT ;  /* 0x0000001c7d1c7209 */ /* 0x000fe40007810000 */
[----:B------:R-:W-:Y:S01]  /*15530*/  FMNMX.FTZ R10, R5, R10, !PT ;  /* 0x0000000a050a7209 */ /* 0x000fe20007810000 */
[----:B------:R-:W3:Y:S01]  /*15540*/  MUFU.TANH R82, R82 ;  /* 0x0000005200527308 */ /* 0x000ee20000002400 */
[----:B0-----:R-:W-:Y:S01]  /*15550*/  FSEL R129, R84, -INF , P4 ;  /* 0xff80000054817808 */ /* 0x001fe20002000000 */
[----:B------:R-:W-:Y:S01]  /*15560*/  IMAD.MOV.U32 R84, RZ, RZ, R151 ;  /* 0x000000ffff547224 */ /* 0x000fe200078e0097 */
[----:B------:R-:W-:Y:S02]  /*15570*/  MOV R78, R151 ;  /* 0x00000097004e7202 */ /* 0x000fe40000000f00 */
[----:B------:R-:W-:-:S03]  /*15580*/  FMNMX.FTZ R28, R129, R28, !PT ;  /* 0x0000001c811c7209 */ /* 0x000fc60007810000 */
[----:B------:R-:W0:Y:S01]  /*15590*/  MUFU.TANH R86, R86 ;  /* 0x0000005600567308 */ /* 0x000e220000002400 */
[----:B--2---:R-:W-:Y:S02]  /*155a0*/  FSEL R131, R12, -INF , P5 ;  /* 0xff8000000c837808 */ /* 0x004fe40002800000 */
[----:B------:R-:W-:Y:S02]  /*155b0*/  FMNMX.FTZ R12, R7, R10, !PT ;  /* 0x0000000a070c7209 */ /* 0x000fe40007810000 */
[----:B------:R-:W-:Y:S02]  /*155c0*/  FMNMX.FTZ R28, R131, R28, !PT ;  /* 0x0000001c831c7209 */ /* 0x000fe40007810000 */
[----:B------:R-:W-:Y:S01]  /*155d0*/  FMNMX.FTZ R12, R9, R12, !PT ;  /* 0x0000000c090c7209 */ /* 0x000fe20007810000 */
[----:B------:R-:W-:Y:S02]  /*155e0*/  MUFU.TANH R30, R87 ;  /* 0x00000057001e7308 */ /* 0x000fe40000002400 */
[----:B------:R-:W2:Y:S01]  /*155f0*/  SHFL.BFLY PT, R133, R28, 0x2, 0x1f ;  /* 0x0c401f001c857f89 */ /* 0x000ea200000e0000 */
[----:B------:R-:W-:-:S04]  /*15600*/  FMNMX.FTZ R12, R11, R12, !PT ;  /* 0x0000000c0b0c7209 */ /* 0x000fc80007810000 */
[----:B------:R-:W-:-:S04]  /*15610*/  FMNMX.FTZ R12, R15, R12, !PT ;  /* 0x0000000c0f0c7209 */ /* 0x000fc80007810000 */
[----:B------:R-:W-:-:S04]  /*15620*/  FMNMX.FTZ R14, R21, R12, !PT ;  /* 0x0000000c150e7209 */ /* 0x000fc80007810000 */
[----:B------:R-:W-:-:S04]  /*15630*/  FMNMX.FTZ R14, R25, R14, !PT ;  /* 0x0000000e190e7209 */ /* 0x000fc80007810000 */
[----:B------:R-:W-:-:S04]  /*15640*/  FMNMX.FTZ R14, R27, R14, !PT ;  /* 0x0000000e1b0e7209 */ /* 0x000fc80007810000 */
[----:B------:R-:W-:Y:S02]  /*15650*/  FMNMX.FTZ R14, R29, R14, !PT ;  /* 0x0000000e1d0e7209 */ /* 0x000fe40007810000 */
[----:B--2---:R-:W-:Y:S02]  /*15660*/  FMNMX.FTZ R133, R28, R133, !PT ;  /* 0x000000851c857209 */ /* 0x004fe40007810000 */
[----:B------:R-:W-:Y:S01]  /*15670*/  FMNMX.FTZ R20, R31, R14, !PT ;  /* 0x0000000e1f147209 */ /* 0x000fe20007810000 */
[----:B------:R2:W4:Y:S02]  /*15680*/  MUFU.TANH R28, R83 ;  /* 0x00000053001c7308 */ /* 0x0005240000002400 */
[----:B------:R-:W1:Y:S01]  /*15690*/  SHFL.BFLY PT, R6, R133, 0x1, 0x1f ;  /* 0x0c201f0085067f89 */ /* 0x000e6200000e0000 */
[----:B------:R-:W-:-:S04]  /*156a0*/  FMNMX.FTZ R20, R33, R20, !PT ;  /* 0x0000001421147209 */ /* 0x000fc80007810000 */
[----:B------:R-:W-:-:S04]  /*156b0*/  FMNMX.FTZ R20, R35, R20, !PT ;  /* 0x0000001423147209 */ /* 0x000fc80007810000 */
[----:B------:R-:W-:Y:S02]  /*156c0*/  FMNMX.FTZ R20, R37, R20, !PT ;  /* 0x0000001425147209 */ /* 0x000fe40007810000 */
[----:B-1----:R-:W-:Y:S01]  /*156d0*/  FMNMX.FTZ R167, R133, R6, !PT ;  /* 0x0000000685a77209 */ /* 0x002fe20007810000 */
[----:B------:R-:W-:-:S03]  /*156e0*/  IMAD.MOV.U32 R133, RZ, RZ, R151 ;  /* 0x000000ffff857224 */ /* 0x000fc600078e0097 */
[C---:B------:R-:W-:Y:S01]  /*156f0*/  FSETP.NEU.FTZ.AND P6, PT, R167.reuse, -INF , PT ;  /* 0xff800000a700780b */ /* 0x040fe20003fdd000 */
[----:B------:R-:W-:-:S05]  /*15700*/  FFMA.FTZ R6, R167, R166, -8 ;  /* 0xc1000000a7067423 */ /* 0x000fca00000100a6 */
[----:B------:R-:W-:-:S05]  /*15710*/  FSEL R44, R6, RZ, P6 ;  /* 0x000000ff062c7208 */ /* 0x000fca0003000000 */
[-CC-:B------:R-:W-:Y:S01]  /*15720*/  FFMA.FTZ R24, R55, R166.reuse, -R44.reuse ;  /* 0x000000a637187223 */ /* 0x180fe2000001082c */
[----:B--2---:R-:W-:-:S01]  /*15730*/  FFMA.FTZ R83, R97, R166, -R44 ;  /* 0x000000a661537223 */ /* 0x004fc2000001082c */
[-CC-:B------:R-:W-:Y:S01]  /*15740*/  FFMA.FTZ R99, R99, R166.reuse, -R44.reuse ;  /* 0x000000a663637223 */ /* 0x180fe2000001082c */
[----:B---3--:R-:W-:Y:S01]  /*15750*/  FSEL R97, R82, -INF , P2 ;  /* 0xff80000052617808 */ /* 0x008fe20001000000 */
[----:B------:R1:W-:Y:S01]  /*15760*/  MUFU.EX2 R12, R24 ;  /* 0x00000018000c7308 */ /* 0x0003e20000000800 */
[----:B------:R-:W-:-:S01]  /*15770*/  FFMA.FTZ R87, R101, R166, -R44 ;  /* 0x000000a665577223 */ /* 0x000fc2000001082c */
[-CC-:B------:R-:W-:Y:S01]  /*15780*/  FFMA.FTZ R103, R103, R166.reuse, -R44.reuse ;  /* 0x000000a667677223 */ /* 0x180fe2000001082c */
[----:B0-----:R-:W-:Y:S01]  /*15790*/  FSEL R101, R86, -INF , P4 ;  /* 0xff80000056657808 */ /* 0x001fe20002000000 */
[-CC-:B------:R-:W-:Y:S01]  /*157a0*/  FFMA.FTZ R59, R59, R166.reuse, -R44.reuse ;  /* 0x000000a63b3b7223 */ /* 0x180fe2000001082c */
[----:B------:R-:W-:-:S01]  /*157b0*/  FFMA.FTZ R67, R67, R166, -R44 ;  /* 0x000000a643437223 */ /* 0x000fc2000001082c */
[-CC-:B------:R-:W-:Y:S01]  /*157c0*/  FFMA.FTZ R6, R49, R166.reuse, -R44.reuse ;  /* 0x000000a631067223 */ /* 0x180fe2000001082c */
[----:B------:R-:W-:-:S01]  /*157d0*/  FFMA.FTZ R65, R65, R166, -R44 ;  /* 0x000000a641417223 */ /* 0x000fc2000001082c */
[----:B------:R4:W-:Y:S01]  /*157e0*/  MUFU.EX2 R10, R99 ;  /* 0x00000063000a7308 */ /* 0x0009e20000000800 */
[----:B-1----:R-:W-:Y:S01]  /*157f0*/  FMNMX.FTZ R24, R39, R20, !PT ;  /* 0x0000001427187209 */ /* 0x002fe20007810000 */
[-CC-:B------:R-:W-:Y:S01]  /*15800*/  FFMA.FTZ R71, R71, R166.reuse, -R44.reuse ;  /* 0x000000a647477223 */ /* 0x180fe2000001082c */
[----:B------:R-:W-:-:S01]  /*15810*/  FFMA.FTZ R75, R75, R166, -R44 ;  /* 0x000000a64b4b7223 */ /* 0x000fc2000001082c */
[--C-:B------:R-:W-:Y:S01]  /*15820*/  FFMA.FTZ R79, R79, R166, -R44.reuse ;  /* 0x000000a64f4f7223 */ /* 0x100fe2000001082c */
[----:B------:R-:W-:Y:S01]  /*15830*/  FMNMX.FTZ R24, R41, R24, !PT ;  /* 0x0000001829187209 */ /* 0x000fe20007810000 */
[-CC-:B------:R-:W-:Y:S01]  /*15840*/  FFMA.FTZ R49, R34, R166.reuse, -R44.reuse ;  /* 0x000000a622317223 */ /* 0x180fe2000001082c */
[----:B------:R-:W-:-:S01]  /*15850*/  FFMA.FTZ R55, R57, R166, -R44 ;  /* 0x000000a639377223 */ /* 0x000fc2000001082c */
[----:B------:R-:W-:Y:S01]  /*15860*/  MUFU.EX2 R14, R59 ;  /* 0x0000003b000e7308 */ /* 0x000fe20000000800 */
[----:B------:R-:W-:Y:S01]  /*15870*/  FMNMX.FTZ R24, R43, R24, !PT ;  /* 0x000000182b187209 */ /* 0x000fe20007810000 */
[-CC-:B------:R-:W-:Y:S01]  /*15880*/  FFMA.FTZ R57, R63, R166.reuse, -R44.reuse ;  /* 0x000000a63f397223 */ /* 0x180fe2000001082c */
[----:B----4-:R-:W-:Y:S01]  /*15890*/  FSEL R99, R28, -INF , P3 ;  /* 0xff8000001c637808 */ /* 0x010fe20001800000 */
[--C-:B------:R-:W-:Y:S01]  /*158a0*/  FFMA.FTZ R63, R73, R166, -R44.reuse ;  /* 0x000000a6493f7223 */ /* 0x100fe2000001082c */
[----:B------:R-:W-:Y:S01]  /*158b0*/  FMNMX.FTZ R24, R45, R24, !PT ;  /* 0x000000182d187209 */ /* 0x000fe20007810000 */
[-CC-:B------:R-:W-:Y:S01]  /*158c0*/  FFMA.FTZ R8, R95, R166.reuse, -R44.reuse ;  /* 0x000000a65f087223 */ /* 0x180fe2000001082c */
[----:B------:R-:W-:-:S01]  /*158d0*/  FFMA.FTZ R73, R89, R166, -R44 ;  /* 0x000000a659497223 */ /* 0x000fc2000001082c */
[----:B------:R0:W-:Y:S01]  /*158e0*/  MUFU.EX2 R59, R67 ;  /* 0x00000043003b7308 */ /* 0x0001e20000000800 */
[----:B------:R-:W-:Y:S01]  /*158f0*/  FMNMX.FTZ R26, R47, R24, !PT ;  /* 0x000000182f1a7209 */ /* 0x000fe20007810000 */
[-CC-:B------:R-:W-:Y:S01]  /*15900*/  FFMA.FTZ R34, R111, R166.reuse, -R44.reuse ;  /* 0x000000a66f227223 */ /* 0x180fe2000001082c */
[----:B------:R-:W-:-:S01]  /*15910*/  FFMA.FTZ R38, R119, R166, -R44 ;  /* 0x000000a677267223 */ /* 0x000fc2000001082c */
[--C-:B------:R-:W-:Y:S01]  /*15920*/  FFMA.FTZ R40, R123, R166, -R44.reuse ;  /* 0x000000a67b287223 */ /* 0x100fe2000001082c */
[----:B------:R-:W-:Y:S01]  /*15930*/  FMNMX.FTZ R26, R51, R26, !PT ;  /* 0x0000001a331a7209 */ /* 0x000fe20007810000 */
[-CC-:B------:R-:W-:Y:S01]  /*15940*/  FFMA.FTZ R89, R125, R166.reuse, -R44.reuse ;  /* 0x000000a67d597223 */ /* 0x180fe2000001082c */
[----:B------:R-:W-:-:S01]  /*15950*/  FFMA.FTZ R95, R131, R166, -R44 ;  /* 0x000000a6835f7223 */ /* 0x000fc2000001082c */
[----:B------:R1:W2:Y:S01]  /*15960*/  MUFU.EX2 R20, R65 ;  /* 0x0000004100147308 */ /* 0x0002a20000000800 */
[----:B------:R-:W-:Y:S01]  /*15970*/  FMNMX.FTZ R26, R53, R26, !PT ;  /* 0x0000001a351a7209 */ /* 0x000fe20007810000 */
[--C-:B0-----:R-:W-:Y:S01]  /*15980*/  FFMA.FTZ R67, R77, R166, -R44.reuse ;  /* 0x000000a64d437223 */ /* 0x101fe2000001082c */
[--C-:B------:R-:W-:Y:S01]  /*15990*/  IMAD.MOV.U32 R131, RZ, RZ, R151.reuse ;  /* 0x000000ffff837224 */ /* 0x100fe200078e0097 */
[----:B------:R-:W-:Y:S01]  /*159a0*/  MOV R86, R151 ;  /* 0x0000009700567202 */ /* 0x000fe20000000f00 */
[--C-:B------:R-:W-:Y:S01]  /*159b0*/  IMAD.MOV.U32 R125, RZ, RZ, R151.reuse ;  /* 0x000000ffff7d7224 */ /* 0x100fe200078e0097 */
[----:B------:R-:W-:Y:S01]  /*159c0*/  FMNMX.FTZ R26, R61, R26, !PT ;  /* 0x0000001a3d1a7209 */ /* 0x000fe20007810000 */
[----:B------:R-:W-:Y:S01]  /*159d0*/  IMAD.MOV.U32 R123, RZ, RZ, R151 ;  /* 0x000000ffff7b7224 */ /* 0x000fe200078e0097 */
[----:B------:R0:W-:Y:S01]  /*159e0*/  MUFU.EX2 R24, R71 ;  /* 0x0000004700187308 */ /* 0x0001e20000000800 */
[----:B-1----:R-:W-:-:S01]  /*159f0*/  FFMA.FTZ R65, R105, R166, -R44 ;  /* 0x000000a669417223 */ /* 0x002fc2000001082c */
[----:B------:R-:W-:Y:S01]  /*15a00*/  FMNMX.FTZ R32, R69, R26, !PT ;  /* 0x0000001a45207209 */ /* 0x000fe20007810000 */
[--C-:B------:R-:W-:Y:S01]  /*15a10*/  IMAD.MOV.U32 R119, RZ, RZ, R151.reuse ;  /* 0x000000ffff777224 */ /* 0x100fe200078e0097 */
[----:B------:R-:W-:Y:S01]  /*15a20*/  MOV R82, R151 ;  /* 0x0000009700527202 */ /* 0x000fe20000000f00 */
[--C-:B------:R-:W-:Y:S01]  /*15a30*/  IMAD.MOV.U32 R111, RZ, RZ, R151.reuse ;  /* 0x000000ffff6f7224 */ /* 0x100fe200078e0097 */
[----:B------:R-:W-:Y:S01]  /*15a40*/  FMNMX.FTZ R32, R81, R32, !PT ;  /* 0x0000002051207209 */ /* 0x000fe20007810000 */
[----:B------:R-:W-:Y:S01]  /*15a50*/  IMAD.MOV.U32 R105, RZ, RZ, R151 ;  /* 0x000000ffff697224 */ /* 0x000fe200078e0097 */
[----:B------:R1:W-:Y:S01]  /*15a60*/  MUFU.EX2 R26, R103 ;  /* 0x00000067001a7308 */ /* 0x0003e20000000800 */
[----:B0-----:R-:W-:-:S01]  /*15a70*/  FFMA.FTZ R71, R109, R166, -R44 ;  /* 0x000000a66d477223 */ /* 0x001fc2000001082c */
[----:B------:R-:W-:Y:S01]  /*15a80*/  FMNMX.FTZ R32, R85, R32, !PT ;  /* 0x0000002055207209 */ /* 0x000fe20007810000 */
[----:B------:R-:W-:Y:S01]  /*15a90*/  IMAD.MOV.U32 R109, RZ, RZ, R151 ;  /* 0x000000ffff6d7224 */ /* 0x000fe200078e0097 */
[----:B--2---:R-:W-:-:S02]  /*15aa0*/  F2FP.SATFINITE.E4M3.F32.PACK_AB_MERGE_C R224, R59, R20, RZ ;  /* 0x000000143be0723e */ /* 0x004fc400048070ff */
[----:B------:R-:W-:Y:S02]  /*15ab0*/  FMNMX.FTZ R32, R91, R32, !PT ;  /* 0x000000205b207209 */ /* 0x000fe40007810000 */
[----:B------:R0:W-:Y:S01]  /*15ac0*/  MUFU.EX2 R28, R75 ;  /* 0x0000004b001c7308 */ /* 0x0001e20000000800 */
[----:B-1----:R-:W-:Y:S01]  /*15ad0*/  FSEL R103, R30, -INF , P5 ;  /* 0xff8000001e677808 */ /* 0x002fe20002800000 */
[----:B------:R-:W-:Y:S01]  /*15ae0*/  FFMA.FTZ R30, R107, R166, -R44 ;  /* 0x000000a66b1e7223 */ /* 0x000fe2000001082c */
[----:B------:R-:W-:Y:S01]  /*15af0*/  FMNMX.FTZ R32, R93, R32, !PT ;  /* 0x000000205d207209 */ /* 0x000fe20007810000 */
[----:B------:R-:W-:-:S03]  /*15b00*/  IMAD.MOV.U32 R107, RZ, RZ, R151 ;  /* 0x000000ffff6b7224 */ /* 0x000fc600078e0097 */
[----:B------:R-:W-:Y:S01]  /*15b10*/  FMNMX.FTZ R32, R97, R32, !PT ;  /* 0x0000002061207209 */ /* 0x000fe20007810000 */
[----:B------:R-:W-:Y:S01]  /*15b20*/  MUFU.EX2 R6, R6 ;  /* 0x0000000600067308 */ /* 0x000fe20000000800 */
[----:B0-----:R-:W-:-:S01]  /*15b30*/  FFMA.FTZ R75, R113, R166, -R44 ;  /* 0x000000a6714b7223 */ /* 0x001fc2000001082c */
[----:B------:R-:W-:Y:S01]  /*15b40*/  IMAD.MOV.U32 R113, RZ, RZ, R151 ;  /* 0x000000ffff717224 */ /* 0x000fe200078e0097 */
[----:B------:R-:W-:-:S04]  /*15b50*/  FMNMX.FTZ R32, R99, R32, !PT ;  /* 0x0000002063207209 */ /* 0x000fc80007810000 */
[----:B------:R-:W-:Y:S01]  /*15b60*/  FMNMX.FTZ R32, R101, R32, !PT ;  /* 0x0000002065207209 */ /* 0x000fe20007810000 */
[----:B------:R-:W-:Y:S03]  /*15b70*/  MUFU.EX2 R49, R49 ;  /* 0x0000003100317308 */ /* 0x000fe60000000800 */
[----:B------:R-:W-:-:S05]  /*15b80*/  FMNMX.FTZ R36, R103, R32, !PT ;  /* 0x0000002067247209 */ /* 0x000fca0007810000 */
[----:B------:R-:W0:Y:S01]  /*15b90*/  SHFL.BFLY PT, R77, R36, 0x2, 0x1f ;  /* 0x0c401f00244d7f89 */ /* 0x000e2200000e0000 */
[----:B------:R1:W-:Y:S08]  /*15ba0*/  MUFU.EX2 R32, R79 ;  /* 0x0000004f00207308 */ /* 0x0003f00000000800 */
[----:B------:R-:W-:Y:S01]  /*15bb0*/  MUFU.EX2 R8, R8 ;  /* 0x0000000800087308 */ /* 0x000fe20000000800 */
[----:B-1----:R-:W-:-:S01]  /*15bc0*/  FFMA.FTZ R79, R121, R166, -R44 ;  /* 0x000000a6794f7223 */ /* 0x002fc2000001082c */
[----:B------:R-:W-:-:S06]  /*15bd0*/  IMAD.MOV.U32 R121, RZ, RZ, R151 ;  /* 0x000000ffff797224 */ /* 0x000fcc00078e0097 */
[----:B------:R-:W1:Y:S01]  /*15be0*/  MUFU.EX2 R83, R83 ;  /* 0x0000005300537308 */ /* 0x000e620000000800 */
[----:B0-----:R-:W-:Y:S01]  /*15bf0*/  FMNMX.FTZ R42, R36, R77, !PT ;  /* 0x0000004d242a7209 */ /* 0x001fe20007810000 */
[-CC-:B------:R-:W-:Y:S01]  /*15c00*/  FFMA.FTZ R36, R115, R166.reuse, -R44.reuse ;  /* 0x000000a673247223 */ /* 0x180fe2000001082c */
[----:B------:R-:W-:-:S05]  /*15c10*/  FFMA.FTZ R77, R117, R166, -R44 ;  /* 0x000000a6754d7223 */ /* 0x000fca000001082c */
[----:B------:R-:W-:Y:S01]  /*15c20*/  MUFU.EX2 R87, R87 ;  /* 0x0000005700577308 */ /* 0x000fe20000000800 */
[--C-:B------:R-:W-:Y:S01]  /*15c30*/  IMAD.MOV.U32 R117, RZ, RZ, R151.reuse ;  /* 0x000000ffff757224 */ /* 0x100fe200078e0097 */
[----:B------:R-:W0:Y:S01]  /*15c40*/  SHFL.BFLY PT, R201, R42, 0x1, 0x1f ;  /* 0x0c201f002ac97f89 */ /* 0x000e2200000e0000 */
[----:B------:R-:W-:Y:S01]  /*15c50*/  IMAD.MOV.U32 R115, RZ, RZ, R151 ;  /* 0x000000ffff737224 */ /* 0x000fe200078e0097 */
[----:B-1----:R-:W-:-:S04]  /*15c60*/  F2FP.SATFINITE.E4M3.F32.PACK_AB_MERGE_C R228, R83, R8, RZ ;  /* 0x0000000853e4723e */ /* 0x002fc800048070ff */
[----:B------:R-:W1:Y:S01]  /*15c70*/  MUFU.EX2 R55, R55 ;  /* 0x0000003700377308 */ /* 0x000e620000000800 */
[----:B------:R-:W-:-:S07]  /*15c80*/  F2FP.SATFINITE.E4M3.F32.PACK_AB_MERGE_C R228, R49, R6, R228 ;  /* 0x0000000631e4723e */ /* 0x000fce00048070e4 */
[----:B------:R-:W2:Y:S08]  /*15c90*/  MUFU.EX2 R57, R57 ;  /* 0x0000003900397308 */ /* 0x000eb00000000800 */
[----:B------:R-:W-:Y:S01]  /*15ca0*/  MUFU.EX2 R63, R63 ;  /* 0x0000003f003f7308 */ /* 0x000fe20000000800 */
[----:B-1----:R-:W-:Y:S02]  /*15cb0*/  F2FP.SATFINITE.E4M3.F32.PACK_AB_MERGE_C R230, R55, R12, RZ ;  /* 0x0000000c37e6723e */ /* 0x002fe400048070ff */
[----:B0-----:R-:W-:Y:S01]  /*15cc0*/  FMNMX.FTZ R201, R42, R201, !PT ;  /* 0x000000c92ac97209 */ /* 0x001fe20007810000 */
[----:B------:R-:W-:-:S01]  /*15cd0*/  FFMA.FTZ R42, R129, R166, -R44 ;  /* 0x000000a6812a7223 */ /* 0x000fc2000001082c */
[----:B------:R-:W-:Y:S01]  /*15ce0*/  F2FP.SATFINITE.E4M3.F32.PACK_AB_MERGE_C R230, R87, R10, R230 ;  /* 0x0000000a57e6723e */ /* 0x000fe200048070e6 */
[----:B------:R-:W-:Y:S01]  /*15cf0*/  IMAD.MOV.U32 R129, RZ, RZ, R151 ;  /* 0x000000ffff817224 */ /* 0x000fe200078e0097 */
[C---:B------:R-:W-:Y:S01]  /*15d00*/  FSETP.NEU.FTZ.AND P2, PT, R201.reuse, -INF , PT ;  /* 0xff800000c900780b */ /* 0x040fe20003f5d000 */
[----:B------:R-:W-:-:S01]  /*15d10*/  FFMA.FTZ R46, R201, R166, -8 ;  /* 0xc1000000c92e7423 */ /* 0x000fc200000100a6 */
[----:B------:R-:W0:Y:S01]  /*15d20*/  MUFU.EX2 R65, R65 ;  /* 0x0000004100417308 */ /* 0x000e220000000800 */
[----:B--2---:R-:W-:-:S03]  /*15d30*/  F2FP.SATFINITE.E4M3.F32.PACK_AB_MERGE_C R224, R57, R14, R224 ;  /* 0x0000000e39e0723e */ /* 0x004fc600048070e0 */
[----:B------:R-:W-:Y:S02]  /*15d40*/  FSEL R46, R46, RZ, P2 ;  /* 0x000000ff2e2e7208 */ /* 0x000fe40001000000 */
[----:B------:R-:W-:Y:S01]  /*15d50*/  ISETP.GE.AND P2, PT, R127, 0x81, PT ;  /* 0x000000817f00780c */ /* 0x000fe20003f46270 */
[----:B------:R-:W-:Y:S01]  /*15d60*/  IMAD.MOV.U32 R127, RZ, RZ, R151 ;  /* 0x000000ffff7f7224 */ /* 0x000fe200078e0097 */
[----:B------:R-:W-:Y:S01]  /*15d70*/  MUFU.EX2 R67, R67 ;  /* 0x0000004300437308 */ /* 0x000fe20000000800 */
[----:B------:R-:W-:-:S01]  /*15d80*/  FFMA.FTZ R3, R3, R166, -R46 ;  /* 0x000000a603037223 */ /* 0x000fc2000001082e */
[-CC-:B------:R-:W-:Y:S01]  /*15d90*/  FFMA.FTZ R4, R4, R166.reuse, -R46.reuse ;  /* 0x000000a604047223 */ /* 0x180fe2000001082e */
[----:B------:R-:W-:-:S01]  /*15da0*/  FFMA.FTZ R44, R5, R166, -R46 ;  /* 0x000000a6052c7223 */ /* 0x000fc2000001082e */
[-CC-:B------:R-:W-:Y:S01]  /*15db0*/  FFMA.FTZ R7, R7, R166.reuse, -R46.reuse ;  /* 0x000000a607077223 */ /* 0x180fe2000001082e */
[----:B------:R-:W-:-:S01]  /*15dc0*/  FFMA.FTZ R5, R9, R166, -R46 ;  /* 0x000000a609057223 */ /* 0x000fc2000001082e */
[-CC-:B------:R-:W-:Y:S01]  /*15dd0*/  FFMA.FTZ R11, R11, R166.reuse, -R46.reuse ;  /* 0x000000a60b0b7223 */ /* 0x180fe2000001082e */
[----:B------:R-:W-:-:S01]  /*15de0*/  FFMA.FTZ R15, R15, R166, -R46 ;  /* 0x000000a60f0f7223 */ /* 0x000fc2000001082e */
[----:B------:R-:W-:Y:S01]  /*15df0*/  MUFU.EX2 R3, R3 ;  /* 0x0000000300037308 */ /* 0x000fe20000000800 */
[----:B------:R-:W-:-:S01]  /*15e00*/  FADD.FTZ R9, R6, R49 ;  /* 0x0000003106097221 */ /* 0x000fc20000010000 */
[-CC-:B------:R-:W-:Y:S01]  /*15e10*/  FFMA.FTZ R21, R21, R166.reuse, -R46.reuse ;  /* 0x000000a615157223 */ /* 0x180fe2000001082e */
[----:B------:R-:W-:-:S01]  /*15e20*/  FFMA.FTZ R25, R25, R166, -R46 ;  /* 0x000000a619197223 */ /* 0x000fc2000001082e */
[----:B------:R-:W-:Y:S01]  /*15e30*/  FFMA.FTZ R27, R27, R166, -R46 ;  /* 0x000000a61b1b7223 */ /* 0x000fe2000001082e */
[----:B------:R-:W-:-:S01]  /*15e40*/  FADD.FTZ R64, R8, R9 ;  /* 0x0000000908407221 */ /* 0x000fc20000010000 */
        /* <DEDUP_REMOVED lines=11> */
[----:B------:R-:W-:-:S01]  /*15f00*/  FFMA.FTZ R43, R43, R166, -R46 ;  /* 0x000000a62b2b7223 */ /* 0x000fc2000001082e */
[-CC-:B------:R-:W-:Y:S01]  /*15f10*/  FFMA.FTZ R45, R45, R166.reuse, -R46.reuse ;  /* 0x000000a62d2d7223 */ /* 0x180fe2000001082e */
[----:B------:R-:W-:-:S01]  /*15f20*/  FFMA.FTZ R47, R47, R166, -R46 ;  /* 0x000000a62f2f7223 */ /* 0x000fc2000001082e */
[--C-:B------:R-:W-:Y:S01]  /*15f30*/  FFMA.FTZ R51, R51, R166, -R46.reuse ;  /* 0x000000a633337223 */ /* 0x100fe2000001082e */
[----:B0-----:R-:W-:Y:S01]  /*15f40*/  F2FP.SATFINITE.E4M3.F32.PACK_AB_MERGE_C R226, R65, R26, RZ ;  /* 0x0000001a41e2723e */ /* 0x001fe200048070ff */
[-CC-:B------:R-:W-:Y:S01]  /*15f50*/  FFMA.FTZ R53, R53, R166.reuse, -R46.reuse ;  /* 0x000000a635357223 */ /* 0x180fe2000001082e */
[----:B------:R-:W-:-:S01]  /*15f60*/  FFMA.FTZ R61, R61, R166, -R46 ;  /* 0x000000a63d3d7223 */ /* 0x000fc2000001082e */
[----:B------:R-:W0:Y:S01]  /*15f70*/  MUFU.EX2 R7, R7 ;  /* 0x0000000700077308 */ /* 0x000e220000000800 */
[----:B------:R-:W-:-:S01]  /*15f80*/  FFMA.FTZ R69, R69, R166, -R46 ;  /* 0x000000a645457223 */ /* 0x000fc2000001082e */
[-CC-:B------:R-:W-:Y:S01]  /*15f90*/  FFMA.FTZ R81, R81, R166.reuse, -R46.reuse ;  /* 0x000000a651517223 */ /* 0x180fe2000001082e */
[----:B------:R-:W-:-:S01]  /*15fa0*/  FFMA.FTZ R85, R85, R166, -R46 ;  /* 0x000000a655557223 */ /* 0x000fc2000001082e */
[-CC-:B------:R-:W-:Y:S01]  /*15fb0*/  FFMA.FTZ R91, R91, R166.reuse, -R46.reuse ;  /* 0x000000a65b5b7223 */ /* 0x180fe2000001082e */
[----:B------:R-:W-:-:S01]  /*15fc0*/  FFMA.FTZ R93, R93, R166, -R46 ;  /* 0x000000a65d5d7223 */ /* 0x000fc2000001082e */
[-CC-:B------:R-:W-:Y:S01]  /*15fd0*/  FFMA.FTZ R97, R97, R166.reuse, -R46.reuse ;  /* 0x000000a661617223 */ /* 0x180fe2000001082e */
[----:B------:R-:W-:-:S01]  /*15fe0*/  FFMA.FTZ R99, R99, R166, -R46 ;  /* 0x000000a663637223 */ /* 0x000fc2000001082e */
[----:B------:R-:W1:Y:S01]  /*15ff0*/  MUFU.EX2 R5, R5 ;  /* 0x0000000500057308 */ /* 0x000e620000000800 */
[----:B------:R-:W-:-:S01]  /*16000*/  FFMA.FTZ R101, R101, R166, -R46 ;  /* 0x000000a665657223 */ /* 0x000fc2000001082e */
[----:B------:R-:W-:Y:S01]  /*16010*/  FFMA.FTZ R46, R103, R166, -R46 ;  /* 0x000000a6672e7223 */ /* 0x000fe2000001082e */
[----:B------:R-:W-:Y:S01]  /*16020*/  F2FP.SATFINITE.E4M3.F32.PACK_AB_MERGE_C R226, R63, R24, R226 ;  /* 0x000000183fe2723e */ /* 0x000fe200048070e2 */
[----:B------:R-:W-:-:S02]  /*16030*/  IMAD.MOV.U32 R103, RZ, RZ, R151 ;  /* 0x000000ffff677224 */ /* 0x000fc400078e0097 */
[--C-:B------:R-:W-:Y:S02]  /*16040*/  IMAD.MOV.U32 R83, RZ, RZ, R151.reuse ;  /* 0x000000ffff537224 */ /* 0x100fe400078e0097 */
[----:B------:R2:W3:Y:S01]  /*16050*/  MUFU.EX2 R48, R11 ;  /* 0x0000000b00307308 */ /* 0x0004e20000000800 */
[----:B0-----:R-:W-:Y:S01]  /*16060*/  F2FP.SATFINITE.E4M3.F32.PACK_AB_MERGE_C R229, R7, R44, RZ ;  /* 0x0000002c07e5723e */ /* 0x001fe200048070ff */
[----:B------:R-:W-:-:S03]  /*16070*/  IMAD.MOV.U32 R49, RZ, RZ, R151 ;  /* 0x000000ffff317224 */ /* 0x000fc600078e0097 */
[----:B------:R-:W-:-:S03]  /*16080*/  F2FP.SATFINITE.E4M3.F32.PACK_AB_MERGE_C R229, R4, R3, R229 ;  /* 0x0000000304e5723e */ /* 0x000fc600048070e5 */
[----:B------:R-:W0:Y:S01]  /*16090*/  MUFU.EX2 R15, R15 ;  /* 0x0000000f000f7308 */ /* 0x000e220000000800 */
[----:B--2---:R-:W-:-:S04]  /*160a0*/  FADD.FTZ R11, R3, R4 ;  /* 0x00000004030b7221 */ /* 0x004fc80000010000 */
[----:B------:R-:W-:Y:S01]  /*160b0*/  FADD.FTZ R66, R44, R11 ;  /* 0x0000000b2c427221 */ /* 0x000fe20000010000 */
[----:B------:R-:W-:-:S01]  /*160c0*/  FADD.FTZ R11, R87, R64 ;  /* 0x00000040570b7221 */ /* 0x000fc20000010000 */
[----:B------:R-:W-:Y:S01]  /*160d0*/  IMAD.MOV.U32 R87, RZ, RZ, R151 ;  /* 0x000000ffff577224 */ /* 0x000fe200078e0097 */
[----:B------:R-:W2:Y:S01]  /*160e0*/  MUFU.EX2 R50, R21 ;  /* 0x0000001500327308 */ /* 0x000ea20000000800 */
[----:B------:R-:W-:-:S01]  /*160f0*/  FADD.FTZ R66, R7, R66 ;  /* 0x0000004207427221 */ /* 0x000fc20000010000 */
[----:B------:R-:W-:-:S03]  /*16100*/  IMAD.MOV.U32 R44, RZ, RZ, R151 ;  /* 0x000000ffff2c7224 */ /* 0x000fc600078e0097 */
[----:B-1----:R-:W-:Y:S01]  /*16110*/  FADD.FTZ R9, R5, R66 ;  /* 0x0000004205097221 */ /* 0x002fe20000010000 */
[----:B------:R-:W-:-:S02]  /*16120*/  FADD.FTZ R66, R12, R11 ;  /* 0x0000000b0c427221 */ /* 0x000fc40000010000 */
[----:B------:R-:W1:Y:S01]  /*16130*/  MUFU.EX2 R25, R25 ;  /* 0x0000001900197308 */ /* 0x000e620000000800 */
[----:B---3--:R-:W-:-:S01]  /*16140*/  FADD.FTZ R64, R48, R9 ;  /* 0x0000000930407221 */ /* 0x008fc20000010000 */
[----:B------:R-:W-:Y:S01]  /*16150*/  FADD.FTZ R11, R55, R66 ;  /* 0x00000042370b7221 */ /* 0x000fe20000010000 */
[----:B------:R-:W-:Y:S02]  /*16160*/  IMAD.MOV.U32 R55, RZ, RZ, R151 ;  /* 0x000000ffff377224 */ /* 0x000fe400078e0097 */
[----:B0-----:R-:W-:Y:S01]  /*16170*/  FADD.FTZ R9, R15, R64 ;  /* 0x000000400f097221 */ /* 0x001fe20000010000 */
[----:B------:R-:W-:-:S02]  /*16180*/  FADD.FTZ R66, R14, R11 ;  /* 0x0000000b0e427221 */ /* 0x000fc40000010000 */
[----:B------:R0:W3:Y:S01]  /*16190*/  MUFU.EX2 R52, R27 ;  /* 0x0000001b00347308 */ /* 0x0000e20000000800 */
[----:B--2---:R-:W-:-:S01]  /*161a0*/  FADD.FTZ R64, R50, R9 ;  /* 0x0000000932407221 */ /* 0x004fc20000010000 */
[----:B------:R-:W-:Y:S01]  /*161b0*/  FADD.FTZ R11, R57, R66 ;  /* 0x00000042390b7221 */ /* 0x000fe20000010000 */
[----:B------:R-:W-:Y:S01]  /*161c0*/  F2FP.SATFINITE.E4M3.F32.PACK_AB_MERGE_C R15, R50, R15, RZ ;  /* 0x0000000f320f723e */ /* 0x000fe200048070ff */
[----:B------:R-:W-:Y:S01]  /*161d0*/  IMAD.MOV.U32 R50, RZ, RZ, R151 ;  /* 0x000000ffff327224 */ /* 0x000fe200078e0097 */
[----:B------:R-:W-:Y:S01]  /*161e0*/  MOV R57, R151 ;  /* 0x0000009700397202 */ /* 0x000fe20000000f00 */
[----:B------:R-:W-:Y:S01]  /*161f0*/  FADD.FTZ R68, R20, R11 ;  /* 0x0000000b14447221 */ /* 0x000fe20000010000 */
[----:B------:R-:W-:Y:S01]  /*16200*/  F2FP.SATFINITE.E4M3.F32.PACK_AB_MERGE_C R231, R48, R5, R15 ;  /* 0x0000000530e7723e */ /* 0x000fe2000480700f */
[----:B------:R-:W2:Y:S01]  /*16210*/  MUFU.EX2 R29, R29 ;  /* 0x0000001d001d7308 */ /* 0x000ea20000000800 */
[----:B-1----:R-:W-:-:S01]  /*16220*/  FADD.FTZ R9, R25, R64 ;  /* 0x0000004019097221 */ /* 0x002fc20000010000 */
[----:B------:R-:W-:Y:S01]  /*16230*/  FADD.FTZ R11, R59, R68 ;  /* 0x000000443b0b7221 */ /* 0x000fe20000010000 */
[----:B------:R-:W-:Y:S01]  /*16240*/  IMAD.MOV.U32 R59, RZ, RZ, R151 ;  /* 0x000000ffff3b7224 */ /* 0x000fe200078e0097 */
[----:B------:R-:W-:-:S02]  /*16250*/  MOV R48, R151 ;  /* 0x0000009700307202 */ /* 0x000fc40000000f00 */
[----:B------:R-:W-:-:S01]  /*16260*/  FADD.FTZ R68, R24, R11 ;  /* 0x0000000b18447221 */ /* 0x000fc20000010000 */
[----:B0-----:R-:W-:Y:S01]  /*16270*/  MOV R27, R151 ;  /* 0x00000097001b7202 */ /* 0x001fe20000000f00 */
[----:B------:R0:W1:Y:S01]  /*16280*/  MUFU.EX2 R54, R31 ;  /* 0x0000001f00367308 */ /* 0x0000620000000800 */
[----:B---3--:R-:W-:-:S01]  /*16290*/  FADD.FTZ R66, R52, R9 ;  /* 0x0000000934427221 */ /* 0x008fc20000010000 */
[----:B------:R-:W-:Y:S01]  /*162a0*/  FADD.FTZ R11, R63, R68 ;  /* 0x000000443f0b7221 */ /* 0x000fe20000010000 */
[----:B------:R-:W-:Y:S01]  /*162b0*/  IMAD.MOV.U32 R68, RZ, RZ, R151 ;  /* 0x000000ffff447224 */ /* 0x000fe200078e0097 */
[-C--:B------:R-:W-:Y:S02]  /*162c0*/  MOV R63, R151.reuse ;  /* 0x00000097003f7202 */ /* 0x080fe40000000f00 */
[----:B------:R-:W-:Y:S02]  /*162d0*/  MOV R24, R151 ;  /* 0x0000009700187202 */ /* 0x000fe40000000f00 */
[----:B------:R-:W3:Y:S01]  /*162e0*/  MUFU.EX2 R33, R33 ;  /* 0x0000002100217308 */ /* 0x000ee20000000800 */
[----:B--2---:R-:W-:-:S01]  /*162f0*/  FADD.FTZ R9, R29, R66 ;  /* 0x000000421d097221 */ /* 0x004fc20000010000 */
[----:B0-----:R-:W-:-:S06]  /*16300*/  IMAD.MOV.U32 R31, RZ, RZ, R151 ;  /* 0x000000ffff1f7224 */ /* 0x001fcc00078e0097 */
[----:B------:R0:W2:Y:S01]  /*16310*/  MUFU.EX2 R56, R35 ;  /* 0x0000002300387308 */ /* 0x0000a20000000800 */
[----:B-1----:R-:W-:-:S01]  /*16320*/  FADD.FTZ R66, R54, R9 ;  /* 0x0000000936427221 */ /* 0x002fc20000010000 */
[----:B------:R-:W-:Y:S02]  /*16330*/  F2FP.SATFINITE.E4M3.F32.PACK_AB_MERGE_C R29, R54, R29, RZ ;  /* 0x0000001d361d723e */ /* 0x000fe400048070ff */
[----:B------:R-:W-:Y:S02]  /*16340*/  MOV R54, R151 ;  /* 0x0000009700367202 */ /* 0x000fe40000000f00 */
[----:B------:R-:W-:Y:S01]  /*16350*/  F2FP.SATFINITE.E4M3.F32.PACK_AB_MERGE_C R225, R52, R25, R29 ;  /* 0x0000001934e1723e */ /* 0x000fe2000480701d */
[----:B------:R-:W-:Y:S01]  /*16360*/  IMAD.MOV.U32 R52, RZ, RZ, R151 ;  /* 0x000000ffff347224 */ /* 0x000fe200078e0097 */
[----:B------:R-:W1:Y:S01]  /*16370*/  MUFU.EX2 R37, R37 ;  /* 0x0000002500257308 */ /* 0x000e620000000800 */
[----:B---3--:R-:W-:-:S01]  /*16380*/  FADD.FTZ R9, R33, R66 ;  /* 0x0000004221097221 */ /* 0x008fc20000010000 */
[----:B------:R-:W-:Y:S01]  /*16390*/  FADD.FTZ R66, R26, R11 ;  /* 0x0000000b1a427221 */ /* 0x000fe20000010000 */
[----:B0-----:R-:W-:-:S02]  /*163a0*/  IMAD.MOV.U32 R35, RZ, RZ, R151 ;  /* 0x000000ffff237224 */ /* 0x001fc400078e0097 */
[----:B------:R-:W-:Y:S02]  /*163b0*/  IMAD.MOV.U32 R29, RZ, RZ, R151 ;  /* 0x000000ffff1d7224 */ /* 0x000fe400078e0097 */
[----:B------:R-:W-:-:S01]  /*163c0*/  FADD.FTZ R65, R65, R66 ;  /* 0x0000004241417221 */ /* 0x000fc20000010000 */
[----:B------:R-:W-:Y:S01]  /*163d0*/  MOV R66, R151 ;  /* 0x0000009700427202 */ /* 0x000fe20000000f00 */
[----:B------:R0:W3:Y:S01]  /*163e0*/  MUFU.EX2 R58, R39 ;  /* 0x00000027003a7308 */ /* 0x0000e20000000800 */
[----:B--2---:R-:W-:-:S01]  /*163f0*/  FADD.FTZ R12, R56, R9 ;  /* 0x00000009380c7221 */ /* 0x004fc20000010000 */
[----:B------:R-:W-:Y:S01]  /*16400*/  FADD.FTZ R20, R28, R65 ;  /* 0x000000411c147221 */ /* 0x000fe20000010000 */
[--C-:B------:R-:W-:Y:S02]  /*16410*/  IMAD.MOV.U32 R65, RZ, RZ, R151.reuse ;  /* 0x000000ffff417224 */ /* 0x100fe400078e0097 */
[----:B------:R-:W-:-:S03]  /*16420*/  IMAD.MOV.U32 R25, RZ, RZ, R151 ;  /* 0x000000ffff197224 */ /* 0x000fc600078e0097 */
[----:B------:R-:W2:Y:S01]  /*16430*/  MUFU.EX2 R41, R41 ;  /* 0x0000002900297308 */ /* 0x000ea20000000800 */
[----:B-1----:R-:W-:-:S01]  /*16440*/  FADD.FTZ R9, R37, R12 ;  /* 0x0000000c25097221 */ /* 0x002fc20000010000 */
[----:B0-----:R-:W-:-:S06]  /*16450*/  MOV R39, R151 ;  /* 0x0000009700277202 */ /* 0x001fcc0000000f00 */
[----:B------:R0:W1:Y:S01]  /*16460*/  MUFU.EX2 R60, R43 ;  /* 0x0000002b003c7308 */ /* 0x0000620000000800 */
[----:B---3--:R-:W-:-:S01]  /*16470*/  FADD.FTZ R12, R58, R9 ;  /* 0x000000093a0c7221 */ /* 0x008fc20000010000 */
[----:B------:R-:W-:Y:S01]  /*16480*/  FADD.FTZ R9, R67, R20 ;  /* 0x0000001443097221 */ /* 0x000fe20000010000 */
[----:B------:R-:W-:Y:S01]  /*16490*/  F2FP.SATFINITE.E4M3.F32.PACK_AB_MERGE_C R37, R58, R37, RZ ;  /* 0x000000253a25723e */ /* 0x000fe200048070ff */
[----:B------:R-:W-:Y:S02]  /*164a0*/  IMAD.MOV.U32 R58, RZ, RZ, R151 ;  /* 0x000000ffff3a7224 */ /* 0x000fe400078e0097 */
[----:B------:R-:W-:-:S01]  /*164b0*/  FADD.FTZ R26, R32, R9 ;  /* 0x00000009201a7221 */ /* 0x000fc20000010000 */
[----:B------:R-:W-:Y:S01]  /*164c0*/  F2FP.SATFINITE.E4M3.F32.PACK_AB_MERGE_C R227, R56, R33, R37 ;  /* 0x0000002138e3723e */ /* 0x000fe20004807025 */
[----:B------:R-:W3:Y:S01]  /*164d0*/  MUFU.EX2 R45, R45 ;  /* 0x0000002d002d7308 */ /* 0x000ee20000000800 */
[----:B--2---:R-:W-:-:S01]  /*164e0*/  FADD.FTZ R7, R41, R12 ;  /* 0x0000000c29077221 */ /* 0x004fc20000010000 */
[--C-:B------:R-:W-:Y:S01]  /*164f0*/  IMAD.MOV.U32 R56, RZ, RZ, R151.reuse ;  /* 0x000000ffff387224 */ /* 0x100fe200078e0097 */
[----:B------:R-:W-:Y:S01]  /*16500*/  MOV R33, R151 ;  /* 0x0000009700217202 */ /* 0x000fe20000000f00 */
[----:B0-----:R-:W-:-:S02]  /*16510*/  IMAD.MOV.U32 R43, RZ, RZ, R151 ;  /* 0x000000ffff2b7224 */ /* 0x001fc400078e0097 */
[----:B------:R-:W-:Y:S02]  /*16520*/  IMAD.MOV.U32 R37, RZ, RZ, R151 ;  /* 0x000000ffff257224 */ /* 0x000fe400078e0097 */
[----:B------:R-:W0:Y:S01]  /*16530*/  MUFU.EX2 R73, R73 ;  /* 0x0000004900497308 */ /* 0x000e220000000800 */
[----:B-1----:R-:W-:-:S07]  /*16540*/  FADD.FTZ R20, R60, R7 ;  /* 0x000000073c147221 */ /* 0x002fce0000010000 */
[----:B------:R1:W2:Y:S01]  /*16550*/  MUFU.EX2 R62, R47 ;  /* 0x0000002f003e7308 */ /* 0x0002a20000000800 */
[----:B---3--:R-:W-:-:S07]  /*16560*/  FADD.FTZ R7, R45, R20 ;  /* 0x000000142d077221 */ /* 0x008fce0000010000 */
[----:B------:R-:W3:Y:S01]  /*16570*/  MUFU.EX2 R30, R30 ;  /* 0x0000001e001e7308 */ /* 0x000ee20000000800 */
[C---:B0-----:R-:W-:Y:S01]  /*16580*/  F2FP.SATFINITE.E4M3.F32.PACK_AB_MERGE_C R216, R73.reuse, R32, RZ ;  /* 0x0000002049d8723e */ /* 0x041fe200048070ff */
[----:B------:R-:W-:Y:S01]  /*16590*/  FADD.FTZ R73, R73, R26 ;  /* 0x0000001a49497221 */ /* 0x000fe20000010000 */
[--C-:B-1----:R-:W-:Y:S02]  /*165a0*/  IMAD.MOV.U32 R47, RZ, RZ, R151.reuse ;  /* 0x000000ffff2f7224 */ /* 0x102fe400078e0097 */
[----:B------:R-:W-:Y:S01]  /*165b0*/  F2FP.SATFINITE.E4M3.F32.PACK_AB_MERGE_C R216, R67, R28, R216 ;  /* 0x0000001c43d8723e */ /* 0x000fe200048070d8 */
[----:B------:R-:W-:Y:S02]  /*165c0*/  IMAD.MOV.U32 R67, RZ, RZ, R151 ;  /* 0x000000ffff437224 */ /* 0x000fe400078e0097 */
[----:B------:R-:W0:Y:S01]  /*165d0*/  MUFU.EX2 R51, R51 ;  /* 0x0000003300337308 */ /* 0x000e220000000800 */
[C---:B--2---:R-:W-:Y:S01]  /*165e0*/  F2FP.SATFINITE.E4M3.F32.PACK_AB_MERGE_C R45, R62.reuse, R45, RZ ;  /* 0x0000002d3e2d723e */ /* 0x044fe200048070ff */
[----:B------:R-:W-:Y:S01]  /*165f0*/  FADD.FTZ R62, R62, R7 ;  /* 0x000000073e3e7221 */ /* 0x000fe20000010000 */
[----:B------:R-:W-:-:S02]  /*16600*/  IMAD.MOV.U32 R32, RZ, RZ, R151 ;  /* 0x000000ffff207224 */ /* 0x000fc400078e0097 */
[----:B------:R-:W-:Y:S01]  /*16610*/  F2FP.SATFINITE.E4M3.F32.PACK_AB_MERGE_C R217, R60, R41, R45 ;  /* 0x000000293cd9723e */ /* 0x000fe2000480702d */
[----:B------:R-:W-:Y:S01]  /*16620*/  IMAD.MOV.U32 R41, RZ, RZ, R151 ;  /* 0x000000ffff297224 */ /* 0x000fe200078e0097 */
[----:B------:R-:W-:Y:S01]  /*16630*/  MOV R60, R151 ;  /* 0x00000097003c7202 */ /* 0x000fe20000000f00 */
[----:B------:R-:W1:Y:S01]  /*16640*/  MUFU.EX2 R71, R71 ;  /* 0x0000004700477308 */ /* 0x000e620000000800 */
[----:B---3--:R-:W-:-:S01]  /*16650*/  FADD.FTZ R6, R30, R73 ;  /* 0x000000491e067221 */ /* 0x008fc20000010000 */
[--C-:B------:R-:W-:Y:S01]  /*16660*/  IMAD.MOV.U32 R73, RZ, RZ, R151.reuse ;  /* 0x000000ffff497224 */ /* 0x100fe200078e0097 */
[----:B------:R-:W-:Y:S01]  /*16670*/  MOV R45, R151 ;  /* 0x00000097002d7202 */ /* 0x000fe20000000f00 */
[--C-:B------:R-:W-:Y:S02]  /*16680*/  IMAD.MOV.U32 R28, RZ, RZ, R151.reuse ;  /* 0x000000ffff1c7224 */ /* 0x100fe400078e0097 */
[----:B------:R-:W-:Y:S02]  /*16690*/  IMAD.MOV.U32 R26, RZ, RZ, R151 ;  /* 0x000000ffff1a7224 */ /* 0x000fe400078e0097 */
[----:B------:R2:W3:Y:S01]  /*166a0*/  MUFU.EX2 R0, R53 ;  /* 0x0000003500007308 */ /* 0x0004e20000000800 */
[----:B0-----:R-:W-:-:S01]  /*166b0*/  FADD.FTZ R7, R51, R62 ;  /* 0x0000003e33077221 */ /* 0x001fc20000010000 */
[----:B------:R-:W-:-:S06]  /*166c0*/  IMAD.MOV.U32 R62, RZ, RZ, R151 ;  /* 0x000000ffff3e7224 */ /* 0x000fcc00078e0097 */
[----:B------:R-:W0:Y:S01]  /*166d0*/  MUFU.EX2 R34, R34 ;  /* 0x0000002200227308 */ /* 0x000e220000000800 */
[----:B-1----:R-:W-:-:S01]  /*166e0*/  FADD.FTZ R9, R71, R6 ;  /* 0x0000000647097221 */ /* 0x002fc20000010000 */
[----:B--2---:R-:W-:-:S06]  /*166f0*/  IMAD.MOV.U32 R53, RZ, RZ, R151 ;  /* 0x000000ffff357224 */ /* 0x004fcc00078e0097 */
[----:B------:R-:W1:Y:S01]  /*16700*/  MUFU.EX2 R61, R61 ;  /* 0x0000003d003d7308 */ /* 0x000e620000000800 */
[----:B---3--:R-:W-:-:S07]  /*16710*/  FADD.FTZ R10, R0, R7 ;  /* 0x00000007000a7221 */ /* 0x008fce0000010000 */
[----:B------:R-:W2:Y:S01]  /*16720*/  MUFU.EX2 R75, R75 ;  /* 0x0000004b004b7308 */ /* 0x000ea20000000800 */
[----:B0-----:R-:W-:-:S07]  /*16730*/  FADD.FTZ R14, R34, R9 ;  /* 0x00000009220e7221 */ /* 0x001fce0000010000 */
[----:B------:R0:W3:Y:S01]  /*16740*/  MUFU.EX2 R64, R69 ;  /* 0x0000004500407308 */ /* 0x0000e20000000800 */
[----:B-1----:R-:W-:-:S07]  /*16750*/  FADD.FTZ R7, R61, R10 ;  /* 0x0000000a3d077221 */ /* 0x002fce0000010000 */
[----:B------:R-:W-:Y:S01]  /*16760*/  MUFU.EX2 R38, R38 ;  /* 0x0000002600267308 */ /* 0x000fe20000000800 */
[C---:B--2---:R-:W-:Y:S01]  /*16770*/  F2FP.SATFINITE.E4M3.F32.PACK_AB_MERGE_C R218, R75.reuse, R34, RZ ;  /* 0x000000224bda723e */ /* 0x044fe200048070ff */
[----:B------:R-:W-:Y:S01]  /*16780*/  FADD.FTZ R75, R75, R14 ;  /* 0x0000000e4b4b7221 */ /* 0x000fe20000010000 */
[-C--:B0-----:R-:W-:Y:S01]  /*16790*/  MOV R69, R151.reuse ;  /* 0x0000009700457202 */ /* 0x081fe20000000f00 */
[--C-:B------:R-:W-:Y:S01]  /*167a0*/  IMAD.MOV.U32 R34, RZ, RZ, R151.reuse ;  /* 0x000000ffff227224 */ /* 0x100fe200078e0097 */
[----:B------:R-:W-:Y:S01]  /*167b0*/  F2FP.SATFINITE.E4M3.F32.PACK_AB_MERGE_C R218, R71, R30, R218 ;  /* 0x0000001e47da723e */ /* 0x000fe200048070da */
[----:B------:R-:W-:Y:S01]  /*167c0*/  IMAD.MOV.U32 R71, RZ, RZ, R151 ;  /* 0x000000ffff477224 */ /* 0x000fe200078e0097 */
[----:B------:R-:W-:Y:S01]  /*167d0*/  MOV R30, R151 ;  /* 0x00000097001e7202 */ /* 0x000fe20000000f00 */
[----:B------:R-:W0:Y:S01]  /*167e0*/  MUFU.EX2 R79, R79 ;  /* 0x0000004f004f7308 */ /* 0x000e220000000800 */
[C---:B---3--:R-:W-:Y:S01]  /*167f0*/  F2FP.SATFINITE.E4M3.F32.PACK_AB_MERGE_C R61, R64.reuse, R61, RZ ;  /* 0x0000003d403d723e */ /* 0x048fe200048070ff */
[----:B------:R-:W-:-:S03]  /*16800*/  FADD.FTZ R64, R64, R7 ;  /* 0x0000000740407221 */ /* 0x000fc60000010000 */
[----:B------:R-:W-:Y:S01]  /*16810*/  F2FP.SATFINITE.E4M3.F32.PACK_AB_MERGE_C R219, R0, R51, R61 ;  /* 0x0000003300db723e */ /* 0x000fe2000480703d */
[----:B------:R-:W-:Y:S01]  /*16820*/  IMAD.MOV.U32 R61, RZ, RZ, R151 ;  /* 0x000000ffff3d7224 */ /* 0x000fe200078e0097 */
[----:B------:R-:W-:Y:S01]  /*16830*/  MOV R51, R151 ;  /* 0x0000009700337202 */ /* 0x000fe20000000f00 */
[----:B------:R-:W1:Y:S08]  /*16840*/  MUFU.EX2 R36, R36 ;  /* 0x0000002400247308 */ /* 0x000e700000000800 */
[----:B------:R-:W2:Y:S01]  /*16850*/  MUFU.EX2 R81, R81 ;  /* 0x0000005100517308 */ /* 0x000ea20000000800 */
[----:B0-----:R-:W-:-:S07]  /*16860*/  F2FP.SATFINITE.E4M3.F32.PACK_AB_MERGE_C R220, R79, R38, RZ ;  /* 0x000000264fdc723e */ /* 0x001fce00048070ff */
[----:B------:R-:W0:Y:S01]  /*16870*/  MUFU.EX2 R77, R77 ;  /* 0x0000004d004d7308 */ /* 0x000e220000000800 */
[----:B-1----:R-:W-:-:S01]  /*16880*/  FADD.FTZ R10, R36, R75 ;  /* 0x0000004b240a7221 */ /* 0x002fc20000010000 */
[----:B------:R-:W-:-:S06]  /*16890*/  MOV R75, R151 ;  /* 0x00000097004b7202 */ /* 0x000fcc0000000f00 */
[----:B------:R1:W3:Y:S01]  /*168a0*/  MUFU.EX2 R8, R85 ;  /* 0x0000005500087308 */ /* 0x0002e20000000800 */
[----:B--2---:R-:W-:-:S01]  /*168b0*/  FADD.FTZ R7, R81, R64 ;  /* 0x0000004051077221 */ /* 0x004fc20000010000 */
[----:B------:R-:W-:-:S06]  /*168c0*/  IMAD.MOV.U32 R64, RZ, RZ, R151 ;  /* 0x000000ffff407224 */ /* 0x000fcc00078e0097 */
[----:B------:R-:W2:Y:S01]  /*168d0*/  MUFU.EX2 R91, R91 ;  /* 0x0000005b005b7308 */ /* 0x000ea20000000800 */
[C---:B0-----:R-:W-:Y:S01]  /*168e0*/  F2FP.SATFINITE.E4M3.F32.PACK_AB_MERGE_C R220, R77.reuse, R36, R220 ;  /* 0x000000244ddc723e */ /* 0x041fe200048070dc */
[----:B------:R-:W-:Y:S01]  /*168f0*/  FADD.FTZ R77, R77, R10 ;  /* 0x0000000a4d4d7221 */ /* 0x000fe20000010000 */
[----:B-1----:R-:W-:Y:S01]  /*16900*/  IMAD.MOV.U32 R85, RZ, RZ, R151 ;  /* 0x000000ffff557224 */ /* 0x002fe200078e0097 */
[----:B------:R-:W-:Y:S02]  /*16910*/  MOV R36, R151 ;  /* 0x0000009700247202 */ /* 0x000fe40000000f00 */
[----:B------:R-:W-:-:S01]  /*16920*/  FADD.FTZ R38, R38, R77 ;  /* 0x0000004d26267221 */ /* 0x000fc20000010000 */
[----:B------:R-:W-:Y:S01]  /*16930*/  IMAD.MOV.U32 R77, RZ, RZ, R151 ;  /* 0x000000ffff4d7224 */ /* 0x000fe200078e0097 */
[----:B------:R0:W1:Y:S01]  /*16940*/  MUFU.EX2 R12, R93 ;  /* 0x0000005d000c7308 */ /* 0x0000620000000800 */
[----:B---3--:R-:W-:-:S01]  /*16950*/  FADD.FTZ R4, R8, R7 ;  /* 0x0000000708047221 */ /* 0x008fc20000010000 */
[----:B------:R-:W-:Y:S01]  /*16960*/  FADD.FTZ R79, R79, R38 ;  /* 0x000000264f4f7221 */ /* 0x000fe20000010000 */
[----:B------:R-:W-:-:S05]  /*16970*/  IMAD.MOV.U32 R38, RZ, RZ, R151 ;  /* 0x000000ffff267224 */ /* 0x000fca00078e0097 */
[----:B------:R-:W-:Y:S01]  /*16980*/  MUFU.EX2 R42, R42 ;  /* 0x0000002a002a7308 */ /* 0x000fe20000000800 */
[----:B--2---:R-:W-:-:S01]  /*16990*/  FADD.FTZ R3, R91, R4 ;  /* 0x000000045b037221 */ /* 0x004fc20000010000 */
[----:B0-----:R-:W-:-:S06]  /*169a0*/  IMAD.MOV.U32 R93, RZ, RZ, R151 ;  /* 0x000000ffff5d7224 */ /* 0x001fcc00078e0097 */
[----:B------:R-:W0:Y:S01]  /*169b0*/  MUFU.EX2 R95, R95 ;  /* 0x0000005f005f7308 */ /* 0x000e220000000800 */
[C---:B-1----:R-:W-:Y:S01]  /*169c0*/  F2FP.SATFINITE.E4M3.F32.PACK_AB_MERGE_C R91, R12.reuse, R91, RZ ;  /* 0x0000005b0c5b723e */ /* 0x042fe200048070ff */
[----:B------:R-:W-:-:S03]  /*169d0*/  FADD.FTZ R12, R12, R3 ;  /* 0x000000030c0c7221 */ /* 0x000fc60000010000 */
[----:B------:R-:W-:Y:S01]  /*169e0*/  F2FP.SATFINITE.E4M3.F32.PACK_AB_MERGE_C R221, R8, R81, R91 ;  /* 0x0000005108dd723e */ /* 0x000fe2000480705b */
[--C-:B------:R-:W-:Y:S02]  /*169f0*/  IMAD.MOV.U32 R91, RZ, RZ, R151.reuse ;  /* 0x000000ffff5b7224 */ /* 0x100fe400078e0097 */
[----:B------:R-:W1:Y:S01]  /*16a00*/  MUFU.EX2 R40, R40 ;  /* 0x0000002800287308 */ /* 0x000e620000000800 */
[----:B------:R-:W-:-:S07]  /*16a10*/  IMAD.MOV.U32 R81, RZ, RZ, R151 ;  /* 0x000000ffff517224 */ /* 0x000fce00078e0097 */
[----:B------:R-:W2:Y:S01]  /*16a20*/  MUFU.EX2 R97, R97 ;  /* 0x0000006100617308 */ /* 0x000ea20000000800 */
[----:B0-----:R-:W-:-:S07]  /*16a30*/  F2FP.SATFINITE.E4M3.F32.PACK_AB_MERGE_C R5, R95, R42, RZ ;  /* 0x0000002a5f05723e */ /* 0x001fce00048070ff */
[----:B------:R-:W0:Y:S01]  /*16a40*/  MUFU.EX2 R89, R89 ;  /* 0x0000005900597308 */ /* 0x000e220000000800 */
[----:B-1----:R-:W-:-:S01]  /*16a50*/  FADD.FTZ R4, R40, R79 ;  /* 0x0000004f28047221 */ /* 0x002fc20000010000 */
[----:B------:R-:W-:-:S06]  /*16a60*/  IMAD.MOV.U32 R79, RZ, RZ, R151 ;  /* 0x000000ffff4f7224 */ /* 0x000fcc00078e0097 */
[----:B------:R1:W3:Y:S01]  /*16a70*/  MUFU.EX2 R6, R99 ;  /* 0x0000006300067308 */ /* 0x0002e20000000800 */
[----:B--2---:R-:W-:-:S07]  /*16a80*/  FADD.FTZ R3, R97, R12 ;  /* 0x0000000c61037221 */ /* 0x004fce0000010000 */
[----:B------:R-:W2:Y:S01]  /*16a90*/  MUFU.EX2 R101, R101 ;  /* 0x0000006500657308 */ /* 0x000ea20000000800 */
[C---:B0-----:R-:W-:Y:S01]  /*16aa0*/  F2FP.SATFINITE.E4M3.F32.PACK_AB_MERGE_C R222, R89.reuse, R40, R5 ;  /* 0x0000002859de723e */ /* 0x041fe20004807005 */
[----:B------:R-:W-:Y:S01]  /*16ab0*/  FADD.FTZ R89, R89, R4 ;  /* 0x0000000459597221 */ /* 0x000fe20000010000 */
[--C-:B-1----:R-:W-:Y:S02]  /*16ac0*/  IMAD.MOV.U32 R99, RZ, RZ, R151.reuse ;  /* 0x000000ffff637224 */ /* 0x102fe400078e0097 */
[----:B------:R-:W-:Y:S02]  /*16ad0*/  IMAD.MOV.U32 R40, RZ, RZ, R151 ;  /* 0x000000ffff287224 */ /* 0x000fe400078e0097 */
[----:B------:R-:W-:-:S01]  /*16ae0*/  FADD.FTZ R0, R42, R89 ;  /* 0x000000592a007221 */ /* 0x000fc20000010000 */
[----:B------:R-:W-:Y:S01]  /*16af0*/  IMAD.MOV.U32 R89, RZ, RZ, R151 ;  /* 0x000000ffff597224 */ /* 0x000fe200078e0097 */
[----:B------:R-:W0:Y:S01]  /*16b00*/  MUFU.EX2 R46, R46 ;  /* 0x0000002e002e7308 */ /* 0x000e220000000800 */
[----:B---3--:R-:W-:-:S01]  /*16b10*/  FADD.FTZ R4, R6, R3 ;  /* 0x0000000306047221 */ /* 0x008fc20000010000 */
[----:B------:R-:W-:Y:S01]  /*16b20*/  FADD.FTZ R0, R95, R0 ;  /* 0x000000005f007221 */ /* 0x000fe20000010000 */
[----:B------:R-:W-:Y:S01]  /*16b30*/  IMAD.MOV.U32 R95, RZ, RZ, R151 ;  /* 0x000000ffff5f7224 */ /* 0x000fe200078e0097 */
[----:B------:R-:W-:Y:S01]  /*16b40*/  MOV R42, R151 ;  /* 0x00000097002a7202 */ /* 0x000fe20000000f00 */
[----:B--2---:R-:W-:-:S01]  /*16b50*/  FADD.FTZ R3, R101, R4 ;  /* 0x0000000465037221 */ /* 0x004fc20000010000 */
[----:B0-----:R-:W-:-:S03]  /*16b60*/  F2FP.SATFINITE.E4M3.F32.PACK_AB_MERGE_C R5, R46, R101, RZ ;  /* 0x000000652e05723e */ /* 0x001fc600048070ff */
[----:B------:R-:W-:Y:S01]  /*16b70*/  FADD.FTZ R3, R46, R3 ;  /* 0x000000032e037221 */ /* 0x000fe20000010000 */
[----:B------:R-:W-:Y:S01]  /*16b80*/  IMAD.MOV.U32 R101, RZ, RZ, R151 ;  /* 0x000000ffff657224 */ /* 0x000fe200078e0097 */
[----:B------:R-:W-:Y:S01]  /*16b90*/  F2FP.SATFINITE.E4M3.F32.PACK_AB_MERGE_C R223, R6, R97, R5 ;  /* 0x0000006106df723e */ /* 0x000fe20004807005 */
[--C-:B------:R-:W-:Y:S02]  /*16ba0*/  IMAD.MOV.U32 R97, RZ, RZ, R151.reuse ;  /* 0x000000ffff617224 */ /* 0x100fe400078e0097 */
[----:B------:R-:W-:Y:S01]  /*16bb0*/  IMAD.MOV.U32 R46, RZ, RZ, R151 ;  /* 0x000000ffff2e7224 */ /* 0x000fe200078e0097 */
[----:B------:R-:W-:Y:S06]  /*16bc0*/  @!P2 BRA `(.L_x_433) ;  /* 0x000000300040a947 */ /* 0x000fec0003800000 */
[----:B------:R0:W5:Y:S01]  /*16bd0*/  LDL.LU R4, [R1] ;  /* 0x0000000001047983 */ /* 0x0001620000300800 */
[----:B------:R-:W-:Y:S01]  /*16be0*/  VIADD R8, R153, 0xfffffffe ;  /* 0xfffffffe99087836 */ /* 0x000fe20000000000 */
[----:B------:R-:W-:Y:S01]  /*16bf0*/  MOV R10, R167 ;  /* 0x000000a7000a7202 */ /* 0x000fe20000000f00 */
[----:B------:R-:W-:Y:S01]  /*16c00*/  IMAD.MOV.U32 R9, RZ, RZ, R201 ;  /* 0x000000ffff097224 */ /* 0x000fe200078e00c9 */
[----:B------:R-:W-:Y:S01]  /*16c10*/  CS2R R150, SRZ ;  /* 0x0000000000967805 */ /* 0x000fe2000001ff00 */
[----:B------:R-:W-:Y:S01]  /*16c20*/  IMAD.MOV.U32 R11, RZ, RZ, R152 ;  /* 0x000000ffff0b7224 */ /* 0x000fe200078e0098 */
        /* <DEDUP_REMOVED lines=62> */
[----:B0-----:R-:W-:-:S07]  /*17010*/  CS2R R24, SRZ ;  /* 0x0000000000187805 */ /* 0x001fce000001ff00 */
.L_x_444:
[----:B------:R-:W2:Y:S01]  /*17020*/  LDL R6, [R1+0x8] ;  /* 0x0000080001067983 */ /* 0x000ea20000100800 */
[----:B------:R-:W-:Y:S01]  /*17030*/  ISETP.NE.AND P1, PT, R11, 0x1, PT ;  /* 0x000000010b00780c */ /* 0x000fe20003f25270 */
[----:B------:R-:W-:Y:S05]  /*17040*/  YIELD ;  /* 0x0000000000007946 */ /* 0x000fea0003800000 */
[----:B------:R-:W-:-:S04]  /*17050*/  SEL R5, RZ, 0x1, P1 ;  /* 0x00000001ff057807 */ /* 0x000fc80000800000 */
[----:B-----5:R-:W-:-:S05]  /*17060*/  LOP3.LUT R7, R4, R5, RZ, 0x3c, !PT ;  /* 0x0000000504077212 */ /* 0x020fca00078e3cff */
[----:B------:R0:W-:Y:S01]  /*17070*/  STL [R1], R7 ;  /* 0x0000000701007387 */ /* 0x0001e20000100800 */
[----:B--2---:R-:W-:-:S13]  /*17080*/  ISETP.NE.AND P1, PT, R6, RZ, PT ;  /* 0x000000ff0600720c */ /* 0x004fda0003f25270 */
[----:B0-----:R-:W-:Y:S05]  /*17090*/  @P1 BRA `(.L_x_434) ;  /* 0x00000000003c1947 */ /* 0x001fea0003800000 */
[----:B------:R-:W-:Y:S05]  /*170a0*/  @!P0 BRA `(.L_x_435) ;  /* 0x0000000000048947 */ /* 0x000fea0003800000 */
[----:B------:R-:W-:Y:S01]  /*170b0*/  BPT.TRAP 0x1 ;  /* 0x000000040000795c */ /* 0x000fe20000300000 */
.L_x_435:
[----:B------:R-:W-:-:S05]  /*170c0*/  VIADD R5, R11, 0x1 ;  /* 0x000000010b057836 */ /* 0x000fca0000000000 */
[----:B------:R-:W-:-:S04]  /*170d0*/  ISETP.NE.AND P2, PT, R5, 0x2, PT ;  /* 0x000000020500780c */ /* 0x000fc80003f45270 */
[----:B------:R-:W-:Y:S02]  /*170e0*/  SEL R6, R5, RZ, P2 ;  /* 0x000000ff05067207 */ /* 0x000fe40001000000 */
[----:B------:R-:W-:Y:S02]  /*170f0*/  SHF.L.U32 R5, R7, 0x1f, RZ ;  /* 0x0000001f07057819 */ /* 0x000fe400000006ff */
[----:B------:R-:W-:-:S04]  /*17100*/  LEA R6, R6, R19, 0x3 ;  /* 0x0000001306067211 */ /* 0x000fc800078e18ff */
[----:B------:R0:W1:Y:S01]  /*17110*/  SYNCS.PHASECHK.TRANS64.TRYWAIT P2, [R6+URZ+0x38830], R5 ;  /* 0x03883005060075a7 */ /* 0x000062000804017f */
[----:B------:R-:W-:Y:S05]  /*17120*/  @!P0 BRA `(.L_x_436) ;  /* 0x0000000000048947 */ /* 0x000fea0003800000 */
[----:B------:R-:W-:Y:S01]  /*17130*/  BPT.TRAP 0x1 ;  /* 0x000000040000795c */ /* 0x000fe20000300000 */
.L_x_436:
[----:B------:R-:W-:Y:S04]  /*17140*/  BSSY B0, `(.L_x_434) ;  /* 0x0000004000007945 */ /* 0x000fe80003800000 */
[----:B-1----:R-:W-:Y:S05]  /*17150*/  @P2 BRA `(.L_x_437) ;  /* 0x0000000000082947 */ /* 0x002fea0003800000 */
[----:B------:R-:W1:Y:S02]  /*17160*/  SYNCS.PHASECHK.TRANS64.TRYWAIT P2, [R6+URZ+0x38830], R5 ;  /* 0x03883005060075a7 */ /* 0x000e64000804017f */
[----:B-1----:R-:W-:Y:S05]  /*17170*/  @!P2 BRA `(.L_x_438) ;  /* 0x000000e400b0a947 */ /* 0x002fea0003800000 */
.L_x_437:
[----:B------:R-:W-:Y:S05]  /*17180*/  BSYNC B0 ;  /* 0x0000000000007941 */ /* 0x000fea0003800000 */
.L_x_434:
[----:B01----:R-:W0:Y:S01]  /*17190*/  S2R R5, SR_TID.X ;  /* 0x0000000000057919 */ /* 0x003e220000002100 */
[----:B------:R-:W-:Y:S01]  /*171a0*/  VIADD R12, R11, 0x1 ;  /* 0x000000010b0c7836 */ /* 0x000fe20000000000 */
[----:B------:R-:W-:Y:S05]  /*171b0*/  WARPSYNC.ALL ;  /* 0x0000000000007948 */ /* 0x000fea0003800000 */
[C---:B------:R-:W-:Y:S01]  /*171c0*/  ISETP.NE.AND P2, PT, R12.reuse, 0x2, PT ;  /* 0x000000020c00780c */ /* 0x040fe20003f45270 */
[----:B------:R-:W-:Y:S01]  /*171d0*/  IMAD.MOV.U32 R21, RZ, RZ, 0x40000040 ;  /* 0x40000040ff157424 */ /* 0x000fe200078e00ff */
[----:B------:R-:W-:Y:S01]  /*171e0*/  MOV R7, 0x40000040 ;  /* 0x4000004000077802 */ /* 0x000fe20000000f00 */
[----:B------:R-:W-:Y:S01]  /*171f0*/  IMAD.MOV.U32 R15, RZ, RZ, 0x40000040 ;  /* 0x40000040ff0f7424 */ /* 0x000fe200078e00ff */
[----:B------:R-:W-:-:S02]  /*17200*/  SEL R12, R12, RZ, P2 ;  /* 0x000000ff0c0c7207 */ /* 0x000fc40001000000 */
[----:B------:R-:W-:Y:S02]  /*17210*/  R2UR UR15, R7 ;  /* 0x00000000070f72ca */ /* 0x000fe400000e0000 */
[----:B------:R-:W-:Y:S02]  /*17220*/  LEA R6, R12, R13, 0xb ;  /* 0x0000000d0c067211 */ /* 0x000fe400078e58ff */
[----:B------:R-:W-:Y:S02]  /*17230*/  MOV R153, 0x40000040 ;  /* 0x4000004000997802 */ /* 0x000fe40000000f00 */
[C---:B------:R-:W-:Y:S01]  /*17240*/  R2UR UR14, R6.reuse ;  /* 0x00000000060e72ca */ /* 0x040fe200000e0000 */
[C---:B------:R-:W-:Y:S01]  /*17250*/  VIADD R152, R6.reuse, 0x4 ;  /* 0x0000000406987836 */ /* 0x040fe20000000000 */
[C---:B------:R-:W-:Y:S01]  /*17260*/  R2UR UR7, R153.reuse ;  /* 0x00000000990772ca */ /* 0x040fe200000e0000 */
[C---:B------:R-:W-:Y:S01]  /*17270*/  VIADD R20, R6.reuse, 0x2 ;  /* 0x0000000206147836 */ /* 0x040fe20000000000 */
[----:B------:R-:W-:Y:S01]  /*17280*/  R2UR UR31, R153 ;  /* 0x00000000991f72ca */ /* 0x000fe200000e0000 */
[----:B------:R-:W-:Y:S01]  /*17290*/  VIADD R14, R6, 0x6 ;  /* 0x00000006060e7836 */ /* 0x000fe20000000000 */
[----:B------:R-:W-:Y:S01]  /*172a0*/  R2UR UR6, R152 ;  /* 0x00000000980672ca */ /* 0x000fe200000e0000 */
[----:B------:R-:W-:Y:S01]  /*172b0*/  VIADD R152, R6, 0x404 ;  /* 0x0000040406987836 */ /* 0x000fe20000000000 */
[----:B------:R-:W-:Y:S01]  /*172c0*/  R2UR UR10, R20 ;  /* 0x00000000140a72ca */ /* 0x000fe200000e0000 */
[----:B------:R-:W-:Y:S01]  /*172d0*/  VIADD R20, R6, 0x400 ;  /* 0x0000040006147836 */ /* 0x000fe20000000000 */
[----:B------:R-:W-:-:S02]  /*172e0*/  R2UR UR11, R21 ;  /* 0x00000000150b72ca */ /* 0x000fc400000e0000 */
[----:B------:R-:W-:Y:S02]  /*172f0*/  R2UR UR30, R152 ;  /* 0x00000000981e72ca */ /* 0x000fe400000e0000 */
[----:B0-----:R-:W-:Y:S02]  /*17300*/  SHF.R.U32.HI R5, RZ, 0x7, R5 ;  /* 0x00000007ff057819 */ /* 0x001fe40000011605 */
[----:B------:R-:W-:Y:S02]  /*17310*/  R2UR UR18, R14 ;  /* 0x000000000e1272ca */ /* 0x000fe400000e0000 */
[----:B------:R-:W-:Y:S01]  /*17320*/  R2UR UR19, R15 ;  /* 0x000000000f1372ca */ /* 0x000fe200000e0000 */
[----:B------:R-:W-:Y:S01]  /*17330*/  VIADD R5, R5, 0x8 ;  /* 0x0000000805057836 */ /* 0x000fe20000000000 */
[----:B------:R-:W-:Y:S02]  /*17340*/  R2UR UR22, R20 ;  /* 0x00000000141672ca */ /* 0x000fe400000e0000 */
[----:B------:R-:W-:-:S02]  /*17350*/  R2UR UR23, R21 ;  /* 0x00000000151772ca */ /* 0x000fc400000e0000 */
[----:B------:R0:W-:Y:S01]  /*17360*/  BAR.SYNC.DEFER_BLOCKING R5, 0x100 ;  /* 0x000400050000751d */ /* 0x0001e20000010000 */
[C---:B------:R-:W-:Y:S01]  /*17370*/  IADD3 R14, R6.reuse, 0x402, RZ ;  /* 0x00000402060e7810 */ /* 0x040fe20007ffe0ff */
[----:B------:R-:W-:Y:S01]  /*17380*/  VIADD R6, R6, 0x406 ;  /* 0x0000040606067836 */ /* 0x000fe20000000000 */
[----:B------:R-:W-:Y:S02]  /*17390*/  R2UR UR27, R15 ;  /* 0x000000000f1b72ca */ /* 0x000fe400000e0000 */
[----:B------:R-:W-:Y:S02]  /*173a0*/  R2UR UR26, R14 ;  /* 0x000000000e1a72ca */ /* 0x000fe400000e0000 */
[----:B------:R-:W-:Y:S02]  /*173b0*/  R2UR UR34, R6 ;  /* 0x00000000062272ca */ /* 0x000fe400000e0000 */
[----:B------:R-:W-:Y:S01]  /*173c0*/  R2UR UR35, R7 ;  /* 0x00000000072372ca */ /* 0x000fe200000e0000 */
[----:B------:R-:W-:-:S06]  /*173d0*/  WARPGROUP.ARRIVE ;  /* 0x00000000000079c5 */ /* 0x000fcc0000000000 */
        /* <DEDUP_REMOVED lines=26> */
.L_x_440:
[----:B------:R-:W-:Y:S02]  /*17580*/  SHF.L.U32 R4, R4, 0x1f, RZ ;  /* 0x0000001f04047819 */ /* 0x000fe400000006ff */
[----:B------:R-:W-:-:S04]  /*17590*/  LEA R5, R11, R19, 0x3 ;  /* 0x000000130b057211 */ /* 0x000fc800078e18ff */
[----:B------:R0:W1:Y:S01]  /*175a0*/  SYNCS.PHASECHK.TRANS64.TRYWAIT P1, [R5+URZ+0x38850], R4 ;  /* 0x03885004050075a7 */ /* 0x000062000802017f */
[----:B------:R-:W-:Y:S05]  /*175b0*/  @!P0 BRA `(.L_x_441) ;  /* 0x0000000000048947 */ /* 0x000fea0003800000 */
[----:B------:R-:W-:Y:S01]  /*175c0*/  BPT.TRAP 0x1 ;  /* 0x000000040000795c */ /* 0x000fe20000300000 */
.L_x_441:
[----:B-1----:R-:W-:Y:S05]  /*175d0*/  @P1 BRA `(.L_x_439) ;  /* 0x0000000000081947 */ /* 0x002fea0003800000 */
[----:B------:R-:W1:Y:S02]  /*175e0*/  SYNCS.PHASECHK.TRANS64.TRYWAIT P1, [R5+URZ+0x38850], R4 ;  /* 0x03885004050075a7 */ /* 0x000e64000802017f */
[----:B-1----:R-:W-:Y:S05]  /*175f0*/  @!P1 BRA `(.L_x_442) ;  /* 0x000000e000a49947 */ /* 0x002fea0003800000 */
.L_x_439:
[----:B01----:R-:W-:Y:S01]  /*17600*/  VIADD R4, R19, 0x400 ;  /* 0x0000040013047836 */ /* 0x003fe20000000000 */
[----:B------:R-:W-:Y:S01]  /*17610*/  MOV R5, 0x40000040 ;  /* 0x4000004000057802 */ /* 0x000fe20000000f00 */
[----:B------:R-:W-:Y:S05]  /*17620*/  WARPSYNC.ALL ;  /* 0x0000000000007948 */ /* 0x000fea0003800000 */
[----:B------:R-:W-:Y:S01]  /*17630*/  SHF.R.U32.HI R4, RZ, 0x4, R4 ;  /* 0x00000004ff047819 */ /* 0x000fe20000011604 */
[----:B------:R-:W-:Y:S01]  /*17640*/  WARPGROUP.ARRIVE ;  /* 0x00000000000079c5 */ /* 0x000fe20000000000 */
[----:B------:R-:W-:Y:S01]  /*17650*/  R2UR UR7, R5 ;  /* 0x00000000050772ca */ /* 0x000fe200000e0000 */
[----:B------:R-:W-:Y:S01]  /*17660*/  IMAD.MOV.U32 R7, RZ, RZ, 0x40000040 ;  /* 0x40000040ff077424 */ /* 0x000fe200078e00ff */
[----:B------:R-:W-:Y:S01]  /*17670*/  LOP3.LUT R4, R4, 0x3fff, RZ, 0xc0, !PT ;  /* 0x00003fff04047812 */ /* 0x000fe200078ec0ff */
[C---:B------:R-:W-:Y:S01]  /*17680*/  FMUL.FTZ R5, R2.reuse, R152 ;  /* 0x0000009802057220 */ /* 0x040fe20000410000 */
[C---:B------:R-:W-:Y:S01]  /*17690*/  FMUL.FTZ R15, R2.reuse, R156 ;  /* 0x0000009c020f7220 */ /* 0x040fe20000410000 */
[----:B------:R-:W-:Y:S01]  /*176a0*/  FMUL.FTZ R14, R2, R155 ;  /* 0x0000009b020e7220 */ /* 0x000fe20000410000 */
[----:B------:R-:W-:Y:S01]  /*176b0*/  LOP3.LUT R4, R4, 0x10000, RZ, 0xfc, !PT ;  /* 0x0001000004047812 */ /* 0x000fe200078efcff */
[C---:B------:R-:W-:Y:S01]  /*176c0*/  FMUL.FTZ R20, R2.reuse, R157 ;  /* 0x0000009d02147220 */ /* 0x040fe20000410000 */
[C---:B------:R-:W-:Y:S01]  /*176d0*/  FMUL.FTZ R21, R2.reuse, R158 ;  /* 0x0000009e02157220 */ /* 0x040fe20000410000 */
[----:B------:R-:W0:Y:S01]  /*176e0*/  MUFU.TANH R5, R5 ;  /* 0x0000000500057308 */ /* 0x000e220000002400 */
[----:B------:R-:W-:Y:S01]  /*176f0*/  FMUL.FTZ R152, R2, R159 ;  /* 0x0000009f02987220 */ /* 0x000fe20000410000 */
[----:B------:R-:W-:-:S02]  /*17700*/  IMAD R4, R11, 0x800, R4 ;  /* 0x000008000b047824 */ /* 0x000fc400078e0204 */
[C---:B------:R-:W-:Y:S01]  /*17710*/  FMUL.FTZ R155, R2.reuse, R162 ;  /* 0x000000a2029b7220 */ /* 0x040fe20000410000 */
[C---:B------:R-:W-:Y:S01]  /*17720*/  FMUL.FTZ R157, R2.reuse, R164 ;  /* 0x000000a4029d7220 */ /* 0x040fe20000410000 */
[----:B------:R-:W-:Y:S01]  /*17730*/  FMUL.FTZ R156, R2, R163 ;  /* 0x000000a3029c7220 */ /* 0x000fe20000410000 */
[C---:B------:R-:W-:Y:S01]  /*17740*/  VIADD R6, R4.reuse, 0x2 ;  /* 0x0000000204067836 */ /* 0x040fe20000000000 */
[----:B------:R-:W-:Y:S01]  /*17750*/  R2UR UR6, R4 ;  /* 0x00000000040672ca */ /* 0x000fe200000e0000 */
        /* <DEDUP_REMOVED lines=11> */
[----:B------:R-:W-:Y:S01]  /*17810*/  FMUL.FTZ R172, R2, R177 ;  /* 0x000000b102ac7220 */ /* 0x000fe20000410000 */
[----:B------:R-:W-:Y:S01]  /*17820*/  QGMMA.64x256x32.F32.E4M3.E4M3 R24, R228, gdesc[UR4], R24, gsb0 ;  /* 0x03e00004e4187df3 */ /* 0x000fe20008000818 */
[----:B------:R-:W-:Y:S01]  /*17830*/  R2UR UR6, R6 ;  /* 0x00000000060672ca */ /* 0x000fe200000e0000 */
[----:B------:R-:W-:Y:S01]  /*17840*/  FMUL.FTZ R175, R2, R180 ;  /* 0x000000b402af7220 */ /* 0x000fe20000410000 */
[----:B------:R-:W-:Y:S01]  /*17850*/  R2UR UR7, R7 ;  /* 0x00000000070772ca */ /* 0x000fe200000e0000 */
[----:B------:R-:W-:Y:S01]  /*17860*/  IMAD.MOV.U32 R7, RZ, RZ, 0x40000040 ;  /* 0x40000040ff077424 */ /* 0x000fe200078e00ff */
[----:B------:R-:W-:Y:S01]  /*17870*/  IADD3 R6, R4, 0x4, RZ ;  /* 0x0000000404067810 */ /* 0x000fe20007ffe0ff */
        /* <DEDUP_REMOVED lines=31> */
[----:B------:R-:W-:Y:S01]  /*17a70*/  FMUL.FTZ R210, R2, R214 ;  /* 0x000000d602d27220 */ /* 0x000fe20000410000 */
[----:B------:R-:W-:Y:S08]  /*17a80*/  MUFU.TANH R157, R157 ;  /* 0x0000009d009d7308 */ /* 0x000ff00000002400 */
        /* <DEDUP_REMOVED lines=27> */
[----:B------:R-:W-:Y:S01]  /*17c40*/  MUFU.TANH R195, R195 ;  /* 0x000000c300c37308 */ /* 0x000fe20000002400 */
[----:B------:R-:W-:-:S02]  /*17c50*/  WARPGROUP.DEPBAR.LE gsb0, 0x0 ;  /* 0x00008000000079c5 */ /* 0x000fc40000010000 */
[----:B------:R-:W-:-:S05]  /*17c60*/  WARPGROUP.ARRIVE ;  /* 0x00000000000079c5 */ /* 0x000fca0000000000 */
[----:B------:R-:W-:Y:S01]  /*17c70*/  MUFU.TANH R194, R194 ;  /* 0x000000c200c27308 */ /* 0x000fe20000002400 */
[----:B------:R-:W1:Y:S01]  /*17c80*/  S2R R231, SR_TID.X ;  /* 0x0000000000e77919 */ /* 0x000e620000002100 */
[----:B------:R-:W-:Y:S01]  /*17c90*/  QGMMA.64x256x32.F32.E4M3.E4M3 R24, R224, gdesc[UR4], R24, gsb0 ;  /* 0x03e00004e0187df3 */ /* 0x000fe20008000818 */
[----:B------:R-:W-:Y:S01]  /*17ca0*/  R2UR UR6, R6 ;  /* 0x00000000060672ca */ /* 0x000fe200000e0000 */
[C---:B------:R-:W-:Y:S01]  /*17cb0*/  FMUL.FTZ R6, R2.reuse, R153 ;  /* 0x0000009902067220 */ /* 0x040fe20000410000 */
[----:B------:R-:W-:Y:S01]  /*17cc0*/  R2UR UR7, R7 ;  /* 0x00000000070772ca */ /* 0x000fe200000e0000 */
[C---:B------:R-:W-:Y:S01]  /*17cd0*/  FMUL.FTZ R7, R2.reuse, R154 ;  /* 0x0000009a02077220 */ /* 0x040fe20000410000 */
[C---:B------:R-:W-:Y:S01]  /*17ce0*/  FMUL.FTZ R153, R2.reuse, R160 ;  /* 0x000000a002997220 */ /* 0x040fe20000410000 */
[C---:B------:R-:W-:Y:S01]  /*17cf0*/  FMUL.FTZ R154, R2.reuse, R161 ;  /* 0x000000a1029a7220 */ /* 0x040fe20000410000 */
[C---:B------:R-:W-:Y:S01]  /*17d00*/  FMUL.FTZ R160, R2.reuse, R167 ;  /* 0x000000a702a07220 */ /* 0x040fe20000410000 */
        /* <DEDUP_REMOVED lines=13> */
[----:B------:R-:W-:-:S03]  /*17de0*/  FMUL.FTZ R211, R2, R215 ;  /* 0x000000d702d37220 */ /* 0x000fc60000410000 */
[----:B------:R-:W3:Y:S01]  /*17df0*/  MUFU.TANH R153, R153 ;  /* 0x0000009900997308 */ /* 0x000ee20000002400 */
[----:B--2---:R-:W-:Y:S02]  /*17e00*/  FMNMX.FTZ R167, R6, R167, !PT ;  /* 0x000000a706a77209 */ /* 0x004fe40007810000 */
[----:B-1----:R-:W-:Y:S02]  /*17e10*/  LOP3.LUT R231, R231, 0x7f, RZ, 0xc0, !PT ;  /* 0x0000007fe7e77812 */ /* 0x002fe400078ec0ff */
[----:B------:R-:W-:-:S03]  /*17e20*/  FMNMX.FTZ R167, R15, R167, !PT ;  /* 0x000000a70fa77209 */ /* 0x000fc60007810000 */
[----:B------:R-:W1:Y:S01]  /*17e30*/  MUFU.TANH R154, R154 ;  /* 0x0000009a009a7308 */ /* 0x000e620000002400 */
[----:B0-----:R-:W-:Y:S02]  /*17e40*/  FMNMX.FTZ R166, R7, R9, !PT ;  /* 0x0000000907a67209 */ /* 0x001fe40007810000 */
[----:B------:R-:W-:Y:S02]  /*17e50*/  FMNMX.FTZ R167, R20, R167, !PT ;  /* 0x000000a714a77209 */ /* 0x000fe40007810000 */
[----:B------:R-:W-:Y:S02]  /*17e60*/  FMNMX.FTZ R166, R14, R166, !PT ;  /* 0x000000a60ea67209 */ /* 0x000fe40007810000 */
[----:B------:R-:W-:Y:S01]  /*17e70*/  ISETP.NE.AND P1, PT, R231, RZ, PT ;  /* 0x000000ffe700720c */ /* 0x000fe20003f25270 */
[----:B------:R-:W0:Y:S01]  /*17e80*/  MUFU.TANH R161, R161 ;  /* 0x000000a100a17308 */ /* 0x000e220000002400 */
[----:B------:R-:W-:Y:S01]  /*17e90*/  FMNMX.FTZ R166, R21, R166, !PT ;  /* 0x000000a615a67209 */ /* 0x000fe20007810000 */
[----:B------:R-:W2:Y:S01]  /*17ea0*/  S2R R231, SR_TID.X ;  /* 0x0000000000e77919 */ /* 0x000ea20000002100 */
[----:B---3--:R-:W-:-:S02]  /*17eb0*/  FMNMX.FTZ R167, R153, R167, !PT ;  /* 0x000000a799a77209 */ /* 0x008fc40007810000 */
[----:B------:R-:W-:-:S03]  /*17ec0*/  FMNMX.FTZ R166, R152, R166, !PT ;  /* 0x000000a698a67209 */ /* 0x000fc60007810000 */
[----:B------:R-:W3:Y:S01]  /*17ed0*/  MUFU.TANH R160, R160 ;  /* 0x000000a000a07308 */ /* 0x000ee20000002400 */
[----:B-1----:R-:W-:Y:S02]  /*17ee0*/  FMNMX.FTZ R167, R154, R167, !PT ;  /* 0x000000a79aa77209 */ /* 0x002fe40007810000 */
[----:B------:R-:W-:Y:S02]  /*17ef0*/  FMNMX.FTZ R166, R155, R166, !PT ;  /* 0x000000a69ba67209 */ /* 0x000fe40007810000 */
[----:B------:R-:W-:Y:S02]  /*17f00*/  FMNMX.FTZ R167, R157, R167, !PT ;  /* 0x000000a79da77209 */ /* 0x000fe40007810000 */
[----:B------:R-:W-:Y:S01]  /*17f10*/  FMNMX.FTZ R166, R156, R166, !PT ;  /* 0x000000a69ca67209 */ /* 0x000fe20007810000 */
[----:B------:R-:W1:Y:S01]  /*17f20*/  MUFU.TANH R168, R168 ;  /* 0x000000a800a87308 */ /* 0x000e620000002400 */
[----:B------:R-:W-:Y:S02]  /*17f30*/  FMNMX.FTZ R167, R158, R167, !PT ;  /* 0x000000a79ea77209 */ /* 0x000fe40007810000 */
[----:B------:R-:W-:-:S02]  /*17f40*/  FMNMX.FTZ R166, R159, R166, !PT ;  /* 0x000000a69fa67209 */ /* 0x000fc40007810000 */
[----:B0-----:R-:W-:-:S03]  /*17f50*/  FMNMX.FTZ R167, R161, R167, !PT ;  /* 0x000000a7a1a77209 */ /* 0x001fc60007810000 */
[----:B------:R-:W0:Y:S01]  /*17f60*/  MUFU.TANH R173, R173 ;  /* 0x000000ad00ad7308 */ /* 0x000e220000002400 */
[----:B---3--:R-:W-:Y:S02]  /*17f70*/  FMNMX.FTZ R166, R160, R166, !PT ;  /* 0x000000a6a0a67209 */ /* 0x008fe40007810000 */
[----:B------:R-:W-:Y:S02]  /*17f80*/  FMNMX.FTZ R167, R162, R167, !PT ;  /* 0x000000a7a2a77209 */ /* 0x000fe40007810000 */
[----:B------:R-:W-:Y:S02]  /*17f90*/  FMNMX.FTZ R166, R163, R166, !PT ;  /* 0x000000a6a3a67209 */ /* 0x000fe40007810000 */
[----:B------:R-:W-:Y:S01]  /*17fa0*/  FMNMX.FTZ R167, R165, R167, !PT ;  /* 0x000000a7a5a77209 */ /* 0x000fe20007810000 */
[----:B------:R-:W3:Y:S01]  /*17fb0*/  MUFU.TANH R178, R178 ;  /* 0x000000b200b27308 */ /* 0x000ee20000002400 */
[----:B------:R-:W-:Y:S02]  /*17fc0*/  FMNMX.FTZ R166, R164, R166, !PT ;  /* 0x000000a6a4a67209 */ /* 0x000fe40007810000 */
[----:B-1----:R-:W-:-:S02]  /*17fd0*/  FMNMX.FTZ R167, R168, R167, !PT ;  /* 0x000000a7a8a77209 */ /* 0x002fc40007810000 */
[----:B------:R-:W-:Y:S02]  /*17fe0*/  FMNMX.FTZ R166, R169, R166, !PT ;  /* 0x000000a6a9a67209 */ /* 0x000fe40007810000 */
[----:B------:R-:W-:Y:S01]  /*17ff0*/  FMNMX.FTZ R167, R171, R167, !PT ;  /* 0x000000a7aba77209 */ /* 0x000fe20007810000 */
[----:B------:R-:W1:Y:S01]  /*18000*/  MUFU.TANH R183, R183 ;  /* 0x000000b700b77308 */ /* 0x000e620000002400 */
[----:B------:R-:W-:Y:S02]  /*18010*/  FMNMX.FTZ R166, R170, R166, !PT ;  /* 0x000000a6aaa67209 */ /* 0x000fe40007810000 */
[----:B------:R-:W-:Y:S02]  /*18020*/  FMNMX.FTZ R167, R172, R167, !PT ;  /* 0x000000a7aca77209 */ /* 0x000fe40007810000 */
[----:B0-----:R-:W-:Y:S02]  /*18030*/  FMNMX.FTZ R166, R173, R166, !PT ;  /* 0x000000a6ada67209 */ /* 0x001fe40007810000 */
[----:B------:R-:W-:Y:S01]  /*18040*/  FMNMX.FTZ R167, R175, R167, !PT ;  /* 0x000000a7afa77209 */ /* 0x000fe20007810000 */
[----:B------:R-:W0:Y:S01]  /*18050*/  MUFU.TANH R188, R188 ;  /* 0x000000bc00bc7308 */ /* 0x000e220000002400 */
[----:B------:R-:W-:-:S02]  /*18060*/  FMNMX.FTZ R166, R174, R166, !PT ;  /* 0x000000a6aea67209 */ /* 0x000fc40007810000 */
[----:B------:R-:W-:Y:S02]  /*18070*/  FMNMX.FTZ R167, R176, R167, !PT ;  /* 0x000000a7b0a77209 */ /* 0x000fe40007810000 */
[----:B------:R-:W-:Y:S02]  /*18080*/  FMNMX.FTZ R166, R177, R166, !PT ;  /* 0x000000a6b1a67209 */ /* 0x000fe40007810000 */
[----:B------:R-:W-:Y:S01]  /*18090*/  FMNMX.FTZ R167, R179, R167, !PT ;  /* 0x000000a7b3a77209 */ /* 0x000fe20007810000 */
[----:B------:R-:W4:Y:S01]  /*180a0*/  MUFU.TANH R193, R193 ;  /* 0x000000c100c17308 */ /* 0x000f220000002400 */
[----:B---3--:R-:W-:Y:S02]  /*180b0*/  FMNMX.FTZ R166, R178, R166, !PT ;  /* 0x000000a6b2a67209 */ /* 0x008fe40007810000 */
[----:B------:R-:W-:Y:S02]  /*180c0*/  FMNMX.FTZ R167, R180, R167, !PT ;  /* 0x000000a7b4a77209 */ /* 0x000fe40007810000 */
[----:B------:R-:W-:-:S02]  /*180d0*/  FMNMX.FTZ R166, R181, R166, !PT ;  /* 0x000000a6b5a67209 */ /* 0x000fc40007810000 */
[----:B-1----:R-:W-:Y:S01]  /*180e0*/  FMNMX.FTZ R167, R183, R167, !PT ;  /* 0x000000a7b7a77209 */ /* 0x002fe20007810000 */
[----:B------:R-:W1:Y:S01]  /*180f0*/  MUFU.TANH R196, R196 ;  /* 0x000000c400c47308 */ /* 0x000e620000002400 */
[----:B------:R-:W-:Y:S02]  /*18100*/  FMNMX.FTZ R166, R182, R166, !PT ;  /* 0x000000a6b6a67209 */ /* 0x000fe40007810000 */
[----:B------:R-:W-:Y:S02]  /*18110*/  FMNMX.FTZ R167, R184, R167, !PT ;  /* 0x000000a7b8a77209 */ /* 0x000fe40007810000 */
[----:B------:R-:W-:Y:S02]  /*18120*/  FMNMX.FTZ R166, R185, R166, !PT ;  /* 0x000000a6b9a67209 */ /* 0x000fe40007810000 */
[----:B------:R-:W-:Y:S01]  /*18130*/  FMNMX.FTZ R167, R187, R167, !PT ;  /* 0x000000a7bba77209 */ /* 0x000fe20007810000 */
[----:B------:R-:W3:Y:S01]  /*18140*/  MUFU.TANH R197, R197 ;  /* 0x000000c500c57308 */ /* 0x000ee20000002400 */
[----:B------:R-:W-:-:S02]  /*18150*/  FMNMX.FTZ R166, R186, R166, !PT ;  /* 0x000000a6baa67209 */ /* 0x000fc40007810000 */
[----:B0-----:R-:W-:Y:S02]  /*18160*/  FMNMX.FTZ R167, R188, R167, !PT ;  /* 0x000000a7bca77209 */ /* 0x001fe40007810000 */
[----:B------:R-:W-:Y:S02]  /*18170*/  FMNMX.FTZ R166, R189, R166, !PT ;  /* 0x000000a6bda67209 */ /* 0x000fe40007810000 */
[----:B------:R-:W-:Y:S01]  /*18180*/  FMNMX.FTZ R167, R191, R167, !PT ;  /* 0x000000a7bfa77209 */ /* 0x000fe20007810000 */
[----:B------:R-:W0:Y:S01]  /*18190*/  MUFU.TANH R199, R199 ;  /* 0x000000c700c77308 */ /* 0x000e220000002400 */
[----:B------:R-:W-:Y:S02]  /*181a0*/  FMNMX.FTZ R166, R190, R166, !PT ;  /* 0x000000a6bea67209 */ /* 0x000fe40007810000 */
[----:B------:R-:W-:Y:S02]  /*181b0*/  FMNMX.FTZ R167, R192, R167, !PT ;  /* 0x000000a7c0a77209 */ /* 0x000fe40007810000 */
[----:B----4-:R-:W-:-:S02]  /*181c0*/  FMNMX.FTZ R166, R193, R166, !PT ;  /* 0x000000a6c1a67209 */ /* 0x010fc40007810000 */
[----:B------:R-:W-:Y:S01]  /*181d0*/  FMNMX.FTZ R167, R195, R167, !PT ;  /* 0x000000a7c3a77209 */ /* 0x000fe20007810000 */
[----:B------:R-:W4:Y:S01]  /*181e0*/  MUFU.TANH R198, R198 ;  /* 0x000000c600c67308 */ /* 0x000f220000002400 */
[----:B------:R-:W-:Y:S02]  /*181f0*/  FMNMX.FTZ R166, R194, R166, !PT ;  /* 0x000000a6c2a67209 */ /* 0x000fe40007810000 */
[----:B-1----:R-:W-:Y:S02]  /*18200*/  FMNMX.FTZ R167, R196, R167, !PT ;  /* 0x000000a7c4a77209 */ /* 0x002fe40007810000 */
[----:B---3--:R-:W-:Y:S02]  /*18210*/  FMNMX.FTZ R166, R197, R166, !PT ;  /* 0x000000a6c5a67209 */ /* 0x008fe40007810000 */
[----:B--2---:R-:W-:Y:S01]  /*18220*/  SHF.R.U32.HI R231, RZ, 0x7, R231 ;  /* 0x00000007ffe77819 */ /* 0x004fe200000116e7 */
[----:B------:R-:W1:Y:S01]  /*18230*/  MUFU.TANH R200, R200 ;  /* 0x000000c800c87308 */ /* 0x000e620000002400 */
[----:B0-----:R-:W-:-:S07]  /*18240*/  FMNMX.FTZ R167, R199, R167, !PT ;  /* 0x000000a7c7a77209 */ /* 0x001fce0007810000 */
[----:B------:R-:W0:Y:S01]  /*18250*/  MUFU.TANH R202, R202 ;  /* 0x000000ca00ca7308 */ /* 0x000e220000002400 */
[----:B----4-:R-:W-:-:S07]  /*18260*/  FMNMX.FTZ R166, R198, R166, !PT ;  /* 0x000000a6c6a67209 */ /* 0x010fce0007810000 */
[----:B------:R-:W2:Y:S01]  /*18270*/  MUFU.TANH R204, R204 ;  /* 0x000000cc00cc7308 */ /* 0x000ea20000002400 */
[----:B-1----:R-:W-:-:S07]  /*18280*/  FMNMX.FTZ R167, R200, R167, !PT ;  /* 0x000000a7c8a77209 */ /* 0x002fce0007810000 */
[----:B------:R-:W1:Y:S01]  /*18290*/  MUFU.TANH R203, R203 ;  /* 0x000000cb00cb7308 */ /* 0x000e620000002400 */
[----:B0-----:R-:W-:-:S07]  /*182a0*/  FMNMX.FTZ R166, R202, R166, !PT ;  /* 0x000000a6caa67209 */ /* 0x001fce0007810000 */
[----:B------:R-:W0:Y:S01]  /*182b0*/  MUFU.TANH R205, R205 ;  /* 0x000000cd00cd7308 */ /* 0x000e220000002400 */
[----:B--2---:R-:W-:-:S07]  /*182c0*/  FMNMX.FTZ R167, R204, R167, !PT ;  /* 0x000000a7cca77209 */ /* 0x004fce0007810000 */
        /* <DEDUP_REMOVED lines=11> */
[----:B--2---:R-:W-:-:S05]  /*18380*/  FMNMX.FTZ R167, R209, R167, !PT ;  /* 0x000000a7d1a77209 */ /* 0x004fca0007810000 */
[----:B------:R-:W2:Y:S01]  /*18390*/  SHFL.BFLY PT, R212, R167, 0x2, 0x1f ;  /* 0x0c401f00a7d47f89 */ /* 0x000ea200000e0000 */
[----:B-1----:R-:W-:-:S04]  /*183a0*/  FMNMX.FTZ R166, R210, R166, !PT ;  /* 0x000000a6d2a67209 */ /* 0x002fc80007810000 */
[----:B0-----:R-:W-:Y:S01]  /*183b0*/  FMNMX.FTZ R201, R211, R166, !PT ;  /* 0x000000a6d3c97209 */ /* 0x001fe20007810000 */
[----:B------:R-:W-:-:S04]  /*183c0*/  VIADD R166, R4, 0x6 ;  /* 0x0000000604a67836 */ /* 0x000fc80000000000 */
[----:B------:R-:W0:Y:S01]  /*183d0*/  SHFL.BFLY PT, R213, R201, 0x2, 0x1f ;  /* 0x0c401f00c9d57f89 */ /* 0x000e2200000e0000 */
[----:B--2---:R-:W-:Y:S02]  /*183e0*/  FMNMX.FTZ R212, R167, R212, !PT ;  /* 0x000000d4a7d47209 */ /* 0x004fe40007810000 */
[----:B------:R-:W-:Y:S02]  /*183f0*/  MOV R167, 0x40000040 ;  /* 0x4000004000a77802 */ /* 0x000fe40000000f00 */
[----:B0-----:R-:W-:-:S05]  /*18400*/  FMNMX.FTZ R201, R201, R213, !PT ;  /* 0x000000d5c9c97209 */ /* 0x001fca0007810000 */
[----:B------:R-:W0:Y:S01]  /*18410*/  SHFL.BFLY PT, R4, R201, 0x1, 0x1f ;  /* 0x0c201f00c9047f89 */ /* 0x000e2200000e0000 */
[----:B------:R-:W-:Y:S02]  /*18420*/  WARPGROUP.DEPBAR.LE gsb0, 0x0 ;  /* 0x00008000000079c5 */ /* 0x000fe40000010000 */
[----:B------:R-:W-:-:S06]  /*18430*/  WARPGROUP.ARRIVE ;  /* 0x00000000000079c5 */ /* 0x000fcc0000000000 */
[----:B------:R-:W-:Y:S01]  /*18440*/  QGMMA.64x256x32.F32.E4M3.E4M3 R24, R216, gdesc[UR4], R24, gsb0 ;  /* 0x03e00004d8187df3 */ /* 0x000fe20008000818 */
[----:B------:R-:W-:Y:S02]  /*18450*/  R2UR UR7, R167 ;  /* 0x00000000a70772ca */ /* 0x000fe400000e0000 */
[----:B------:R-:W1:Y:S01]  /*18460*/  SHFL.BFLY PT, R167, R212, 0x1, 0x1f ;  /* 0x0c201f00d4a77f89 */ /* 0x000e6200000e0000 */
[----:B------:R-:W-:Y:S01]  /*18470*/  R2UR UR6, R166 ;  /* 0x00000000a60672ca */ /* 0x000fe200000e0000 */
[----:B------:R-:W-:Y:S01]  /*18480*/  IMAD.U32 R166, RZ, RZ, UR48 ;  /* 0x00000030ffa67e24 */ /* 0x000fe2000f8e00ff */
[----:B0-----:R-:W-:Y:S02]  /*18490*/  FMNMX.FTZ R201, R201, R4, !PT ;  /* 0x00000004c9c97209 */ /* 0x001fe40007810000 */
[----:B-1----:R-:W-:Y:S01]  /*184a0*/  FMNMX.FTZ R167, R212, R167, !PT ;  /* 0x000000a7d4a77209 */ /* 0x002fe20007810000 */
[----:B------:R-:W-:-:S04]  /*184b0*/  @!P1 IMAD R212, R12, 0x8, R19 ;  /* 0x000000080cd49824 */ /* 0x000fc800078e0213 */
[----:B------:R-:W-:Y:S01]  /*184c0*/  FADD.FTZ R4, -R167, R10 ;  /* 0x0000000aa7047221 */ /* 0x000fe20000010100 */
[----:B------:R-:W-:-:S01]  /*184d0*/  FADD.FTZ R10, -R201, R9 ;  /* 0x00000009c90a7221 */ /* 0x000fc20000010100 */
[-C--:B------:R-:W-:Y:S01]  /*184e0*/  FFMA.FTZ R213, R167, R166.reuse, -8 ;  /* 0xc1000000a7d57423 */ /* 0x080fe200000100a6 */
[----:B------:R-:W-:Y:S01]  /*184f0*/  @!P1 IADD3 R212, R212, 0x38840, RZ ;  /* 0x00038840d4d49810 */ /* 0x000fe20007ffe0ff */
[-C--:B------:R-:W-:Y:S02]  /*18500*/  FMUL.FTZ R4, R4, R166.reuse ;  /* 0x000000a604047220 */ /* 0x080fe40000410000 */
[----:B------:R-:W-:-:S01]  /*18510*/  FFMA.FTZ R5, R5, R166, -R213 ;  /* 0x000000a605057223 */ /* 0x000fc200000108d5 */
[----:B------:R-:W-:Y:S01]  /*18520*/  FFMA.FTZ R6, R6, R166, -R213 ;  /* 0x000000a606067223 */ /* 0x000fe200000108d5 */
[----:B------:R0:W-:Y:S01]  /*18530*/  MUFU.EX2 R9, R4 ;  /* 0x0000000400097308 */ /* 0x0001e20000000800 */
[----:B------:R-:W-:-:S07]  /*18540*/  @!P1 PRMT R212, RZ, 0x654, R212 ;  /* 0x00000654ffd49816 */ /* 0x000fce00000000d4 */
[----:B------:R-:W1:Y:S01]  /*18550*/  MUFU.EX2 R5, R5 ;  /* 0x0000000500057308 */ /* 0x000e620000000800 */
[-C--:B0-----:R-:W-:Y:S01]  /*18560*/  FMUL.FTZ R4, R10, R166.reuse ;  /* 0x000000a60a047220 */ /* 0x081fe20000410000 */
[-CC-:B------:R-:W-:Y:S01]  /*18570*/  FFMA.FTZ R10, R15, R166.reuse, -R213.reuse ;  /* 0x000000a60f0a7223 */ /* 0x180fe200000108d5 */
[----:B------:R-:W-:-:S01]  /*18580*/  FFMA.FTZ R15, R20, R166, -R213 ;  /* 0x000000a6140f7223 */ /* 0x000fc200000108d5 */
        /* <DEDUP_REMOVED lines=28> */
[----:B------:R-:W-:Y:S01]  /*18750*/  FFMA.FTZ R209, R201, R166, -8 ;  /* 0xc1000000c9d17423 */ /* 0x000fe200000100a6 */
[----:B------:R-:W-:Y:S01]  /*18760*/  MUFU.EX2 R4, R4 ;  /* 0x0000000400047308 */ /* 0x000fe20000000800 */
[----:B-1----:R-:W-:-:S01]  /*18770*/  FFMA.FTZ R0, R9, R0, R5 ;  /* 0x0000000009007223 */ /* 0x002fc20000010005 */
[----:B------:R-:W-:Y:S01]  /*18780*/  IADD3 R213, -R231, 0xb, RZ ;  /* 0x0000000be7d57810 */ /* 0x000fe20007ffe1ff */
[----:B------:R-:W-:-:S01]  /*18790*/  FFMA.FTZ R7, R7, R166, -R209 ;  /* 0x000000a607077223 */ /* 0x000fc200000108d1 */
[-CC-:B------:R-:W-:Y:S01]  /*187a0*/  FFMA.FTZ R14, R14, R166.reuse, -R209.reuse ;  /* 0x000000a60e0e7223 */ /* 0x180fe200000108d1 */
[----:B------:R-:W-:-:S01]  /*187b0*/  FFMA.FTZ R21, R21, R166, -R209 ;  /* 0x000000a615157223 */ /* 0x000fc200000108d1 */
        /* <DEDUP_REMOVED lines=12> */
[-CC-:B------:R-:W-:Y:S01]  /*18880*/  FFMA.FTZ R174, R174, R166.reuse, -R209.reuse ;  /* 0x000000a6aeae7223 */ /* 0x180fe200000108d1 */
[----:B------:R-:W-:-:S01]  /*18890*/  FFMA.FTZ R177, R177, R166, -R209 ;  /* 0x000000a6b1b17223 */ /* 0x000fc200000108d1 */
[-CC-:B------:R-:W-:Y:S01]  /*188a0*/  FFMA.FTZ R178, R178, R166.reuse, -R209.reuse ;  /* 0x000000a6b2b27223 */ /* 0x180fe200000108d1 */
[----:B------:R-:W-:-:S01]  /*188b0*/  FFMA.FTZ R181, R181, R166, -R209 ;  /* 0x000000a6b5b57223 */ /* 0x000fc200000108d1 */
[-CC-:B------:R-:W-:Y:S01]  /*188c0*/  FFMA.FTZ R182, R182, R166.reuse, -R209.reuse ;  /* 0x000000a6b6b67223 */ /* 0x180fe200000108d1 */
[----:B------:R-:W-:-:S01]  /*188d0*/  FFMA.FTZ R185, R185, R166, -R209 ;  /* 0x000000a6b9b97223 */ /* 0x000fc200000108d1 */
[----:B------:R-:W2:Y:S01]  /*188e0*/  MUFU.EX2 R14, R14 ;  /* 0x0000000e000e7308 */ /* 0x000ea20000000800 */
[----:B0-----:R-:W-:-:S01]  /*188f0*/  FADD.FTZ R0, R6, R0 ;  /* 0x0000000006007221 */ /* 0x001fc20000010000 */
[-CC-:B------:R-:W-:Y:S01]  /*18900*/  FFMA.FTZ R186, R186, R166.reuse, -R209.reuse ;  /* 0x000000a6baba7223 */ /* 0x180fe200000108d1 */
[----:B------:R-:W-:-:S01]  /*18910*/  FFMA.FTZ R189, R189, R166, -R209 ;  /* 0x000000a6bdbd7223 */ /* 0x000fc200000108d1 */
[-CC-:B------:R-:W-:Y:S01]  /*18920*/  FFMA.FTZ R190, R190, R166.reuse, -R209.reuse ;  /* 0x000000a6bebe7223 */ /* 0x180fe200000108d1 */
[----:B------:R-:W-:-:S01]  /*18930*/  FFMA.FTZ R193, R193, R166, -R209 ;  /* 0x000000a6c1c17223 */ /* 0x000fc200000108d1 */
[-CC-:B------:R-:W-:Y:S01]  /*18940*/  FFMA.FTZ R194, R194, R166.reuse, -R209.reuse ;  /* 0x000000a6c2c27223 */ /* 0x180fe200000108d1 */
[----:B------:R-:W-:-:S01]  /*18950*/  FFMA.FTZ R197, R197, R166, -R209 ;  /* 0x000000a6c5c57223 */ /* 0x000fc200000108d1 */
[----:B------:R-:W0:Y:S01]  /*18960*/  MUFU.EX2 R10, R10 ;  /* 0x0000000a000a7308 */ /* 0x000e220000000800 */
[----:B-1----:R-:W-:-:S01]  /*18970*/  FFMA.FTZ R3, R4, R3, R7 ;  /* 0x0000000304037223 */ /* 0x002fc20000010007 */
[-CC-:B------:R-:W-:Y:S01]  /*18980*/  FFMA.FTZ R198, R198, R166.reuse, -R209.reuse ;  /* 0x000000a6c6c67223 */ /* 0x180fe200000108d1 */
[----:B------:R-:W-:-:S01]  /*18990*/  FFMA.FTZ R202, R202, R166, -R209 ;  /* 0x000000a6caca7223 */ /* 0x000fc200000108d1 */
[-CC-:B------:R-:W-:Y:S01]  /*189a0*/  FFMA.FTZ R203, R203, R166.reuse, -R209.reuse ;  /* 0x000000a6cbcb7223 */ /* 0x180fe200000108d1 */
[----:B------:R-:W-:-:S01]  /*189b0*/  FFMA.FTZ R206, R206, R166, -R209 ;  /* 0x000000a6cece7223 */ /* 0x000fc200000108d1 */
[-CC-:B------:R-:W-:Y:S01]  /*189c0*/  FFMA.FTZ R207, R207, R166.reuse, -R209.reuse ;  /* 0x000000a6cfcf7223 */ /* 0x180fe200000108d1 */
[----:B------:R-:W-:-:S01]  /*189d0*/  FFMA.FTZ R210, R210, R166, -R209 ;  /* 0x000000a6d2d27223 */ /* 0x000fc200000108d1 */
[----:B------:R-:W1:Y:S01]  /*189e0*/  MUFU.EX2 R21, R21 ;  /* 0x0000001500157308 */ /* 0x000e620000000800 */
[----:B--2---:R-:W-:-:S01]  /*189f0*/  FADD.FTZ R3, R14, R3 ;  /* 0x000000030e037221 */ /* 0x004fc20000010000 */
[----:B------:R-:W-:-:S06]  /*18a00*/  FFMA.FTZ R209, R211, R166, -R209 ;  /* 0x000000a6d3d17223 */ /* 0x000fcc00000108d1 */
        /* <DEDUP_REMOVED lines=36> */
[----:B------:R-:W-:Y:S02]  /*18c50*/  WARPGROUP.DEPBAR.LE gsb0, 0x0 ;  /* 0x00008000000079c5 */ /* 0x000fe40000010000 */
[----:B------:R-:W-:-:S04]  /*18c60*/  WARPGROUP.ARRIVE ;  /* 0x00000000000079c5 */ /* 0x000fc80000000000 */
[----:B------:R-:W2:Y:S01]  /*18c70*/  MUFU.EX2 R168, R168 ;  /* 0x000000a800a87308 */ /* 0x000ea20000000800 */
[----:B0-----:R-:W-:-:S01]  /*18c80*/  FADD.FTZ R0, R165, R0 ;  /* 0x00000000a5007221 */ /* 0x001fc20000010000 */
[----:B------:R-:W-:Y:S06]  /*18c90*/  QGMMA.64x256x32.F32.E4M3.E4M3 R24, R220, gdesc[UR4], R24, gsb0 ;  /* 0x03e00004dc187df3 */ /* 0x000fec0008000818 */
        /* <DEDUP_REMOVED lines=68> */
[----:B------:R-:W-:Y:S02]  /*190e0*/  WARPGROUP.DEPBAR.LE gsb0, 0x0 ;  /* 0x00008000000079c5 */ /* 0x000fe40000010000 */
[----:B------:R1:W-:Y:S06]  /*190f0*/  BAR.ARV R213, 0x100 ;  /* 0x000400d50000751d */ /* 0x0003ec0000002000 */
[----:B------:R-:W3:Y:S01]  /*19100*/  MUFU.EX2 R207, R207 ;  /* 0x000000cf00cf7308 */ /* 0x000ee20000000800 */
[----:B--2---:R-:W-:-:S01]  /*19110*/  FADD.FTZ R3, R206, R3 ;  /* 0x00000003ce037221 */ /* 0x004fc20000010000 */
[----:B------:R1:W-:Y:S01]  /*19120*/  @!P1 SYNCS.ARRIVE.TRANS64.RED.A1T0 RZ, [R212+URZ], RZ ;  /* 0x000000ffd4ff99a7 */ /* 0x0003e2000810043f */
[----:B0-----:R-:W-:-:S05]  /*19130*/  FADD.FTZ R0, R204, R0 ;  /* 0x00000000cc007221 */ /* 0x001fca0000010000 */
[----:B------:R-:W0:Y:S08]  /*19140*/  MUFU.EX2 R205, R205 ;  /* 0x000000cd00cd7308 */ /* 0x000e300000000800 */
[----:B------:R-:W2:Y:S01]  /*19150*/  MUFU.EX2 R210, R210 ;  /* 0x000000d200d27308 */ /* 0x000ea20000000800 */
[----:B---3--:R-:W-:-:S07]  /*19160*/  FADD.FTZ R3, R207, R3 ;  /* 0x00000003cf037221 */ /* 0x008fce0000010000 */
[----:B------:R-:W3:Y:S01]  /*19170*/  MUFU.EX2 R208, R208 ;  /* 0x000000d000d07308 */ /* 0x000ee20000000800 */
[----:B0-----:R-:W-:-:S07]  /*19180*/  FADD.FTZ R0, R205, R0 ;  /* 0x00000000cd007221 */ /* 0x001fce0000010000 */
[----:B------:R-:W0:Y:S01]  /*19190*/  MUFU.EX2 R209, R209 ;  /* 0x000000d100d17308 */ /* 0x000e220000000800 */
[----:B--2---:R-:W-:-:S01]  /*191a0*/  FADD.FTZ R3, R210, R3 ;  /* 0x00000003d2037221 */ /* 0x004fc20000010000 */
[----:B---3--:R-:W-:-:S03]  /*191b0*/  FADD.FTZ R0, R208, R0 ;  /* 0x00000000d0007221 */ /* 0x008fc60000010000 */
[----:B0-----:R-:W-:Y:S01]  /*191c0*/  FADD.FTZ R3, R209, R3 ;  /* 0x00000003d1037221 */ /* 0x001fe20000010000 */
[----:B-1----:R-:W-:Y:S06]  /*191d0*/  @!P0 BRA `(.L_x_443) ;  /* 0x0000000000048947 */ /* 0x002fec0003800000 */
[----:B------:R-:W-:Y:S01]  /*191e0*/  BPT.TRAP 0x1 ;  /* 0x000000040000795c */ /* 0x000fe20000300000 */
.L_x_443:
        /* <DEDUP_REMOVED lines=64> */
[----:B------:R-:W-:Y:S01]  /*195f0*/  IMAD R11, R11, 0x8, R19 ;  /* 0x000000080b0b7824 */ /* 0x000fe200078e0213 */
[----:B------:R0:W5:Y:S01]  /*19600*/  LDL R4, [R1] ;  /* 0x0000000001047983 */ /* 0x0001620000100800 */
[----:B------:R-:W-:Y:S01]  /*19610*/  ISETP.GT.AND P1, PT, R8, RZ, PT ;  /* 0x000000ff0800720c */ /* 0x000fe20003f24270 */
[-C--:B------:R-:W-:Y:S01]  /*19620*/  FMUL.FTZ R24, R24, R9.reuse ;  /* 0x0000000918187220 */ /* 0x080fe20000410000 */
[----:B------:R-:W-:Y:S01]  /*19630*/  VIADD R11, R11, 0x38860 ;  /* 0x000388600b0b7836 */ /* 0x000fe20000000000 */
[----:B------:R-:W-:Y:S01]  /*19640*/  MOV R211, UR44 ;  /* 0x0000002c00d37c02 */ /* 0x000fe20008000f00 */
[-C--:B------:R-:W-:Y:S01]  /*19650*/  FMUL.FTZ R25, R25, R9.reuse ;  /* 0x0000000919197220 */ /* 0x080fe20000410000 */
[----:B------:R-:W-:Y:S01]  /*19660*/  F2FP.SATFINITE.E4M3.F32.PACK_AB_MERGE_C R10, R15, R10, RZ ;  /* 0x0000000a0f0a723e */ /* 0x000fe200048070ff */
[-C--:B------:R-:W-:Y:S01]  /*19670*/  FMUL.FTZ R28, R28, R9.reuse ;  /* 0x000000091c1c7220 */ /* 0x080fe20000410000 */
[----:B------:R-:W-:Y:S01]  /*19680*/  PRMT R11, R211, 0x654, R11 ;  /* 0x00000654d30b7816 */ /* 0x000fe2000000000b */
[----:B------:R-:W-:Y:S01]  /*19690*/  FMUL.FTZ R29, R29, R9 ;  /* 0x000000091d1d7220 */ /* 0x000fe20000410000 */
[----:B------:R-:W-:Y:S01]  /*196a0*/  F2FP.SATFINITE.E4M3.F32.PACK_AB_MERGE_C R5, R6, R5, R10 ;  /* 0x000000050605723e */ /* 0x000fe2000480700a */
[----:B------:R-:W-:Y:S01]  /*196b0*/  FMUL.FTZ R32, R32, R9 ;  /* 0x0000000920207220 */ /* 0x000fe20000410000 */
[----:B------:R-:W-:Y:S01]  /*196c0*/  F2FP.SATFINITE.E4M3.F32.PACK_AB_MERGE_C R21, R152, R21, RZ ;  /* 0x000000159815723e */ /* 0x000fe200048070ff */
[----:B------:R1:W-:Y:S01]  /*196d0*/  SYNCS.ARRIVE.TRANS64.RED.A1T0 RZ, [R11+URZ], RZ ;  /* 0x000000ff0bff79a7 */ /* 0x0003e2000810043f */
        /* <DEDUP_REMOVED lines=74> */
[----:B------:R-:W-:Y:S01]  /*19b80*/  VIADD R8, R8, 0xffffffff ;  /* 0xffffffff08087836 */ /* 0x000fe20000000000 */
[----:B------:R-:W-:Y:S01]  /*19b90*/  F2FP.SATFINITE.E4M3.F32.PACK_AB_MERGE_C R230, R153, R20, R154 ;  /* 0x0000001499e6723e */ /* 0x000fe2000480709a */
[----:B------:R-:W-:Y:S01]  /*19ba0*/  IMAD.MOV.U32 R9, RZ, RZ, R201 ;  /* 0x000000ffff097224 */ /* 0x000fe200078e00c9 */
[----:B------:R-:W-:Y:S01]  /*19bb0*/  F2FP.SATFINITE.E4M3.F32.PACK_AB_MERGE_C R231, R156, R155, R159 ;  /* 0x0000009b9ce7723e */ /* 0x000fe2000480709f */
[----:B-1----:R-:W-:Y:S01]  /*19bc0*/  IMAD.MOV.U32 R11, RZ, RZ, R12 ;  /* 0x000000ffff0b7224 */ /* 0x002fe200078e000c */
        /* <DEDUP_REMOVED lines=13> */
[----:B------:R-:W-:Y:S01]  /*19ca0*/  MOV R10, R167 ;  /* 0x000000a7000a7202 */ /* 0x000fe20000000f00 */
[----:B0-----:R-:W-:Y:S06]  /*19cb0*/  @P1 BRA `(.L_x_444) ;  /* 0xffffffd000d81947 */ /* 0x001fec000383ffff */
[----:B------:R-:W-:-:S07]  /*19cc0*/  MOV R152, R12 ;  /* 0x0000000c00987202 */ /* 0x000fce0000000f00 */
.L_x_433:
[----:B------:R-:W-:Y:S05]  /*19cd0*/  WARPSYNC.ALL ;  /* 0x0000000000007948 */ /* 0x000fea0003800000 */
[----:B------:R-:W-:Y:S06]  /*19ce0*/  BAR.ARV 0x8, 0x120 ;  /* 0x0204800000007b1d */ /* 0x000fec0000002000 */
[----:B------:R-:W-:Y:S05]  /*19cf0*/  @!P0 BRA `(.L_x_445) ;  /* 0x0000000000048947 */ /* 0x000fea0003800000 */
[----:B------:R-:W-:Y:S01]  /*19d00*/  BPT.TRAP 0x1 ;  /* 0x000000040000795c */ /* 0x000fe20000300000 */
.L_x_445:
[----:B------:R-:W2:Y:S01]  /*19d10*/  LDL R2, [R1] ;  /* 0x0000000001027983 */ /* 0x000ea20000100800 */
[----:B------:R-:W-:Y:S01]  /*19d20*/  IMAD R6, R152, 0x8, R19 ;  /* 0x0000000898067824 */ /* 0x000fe200078e0213 */
[----:B--2---:R-:W-:-:S04]  /*19d30*/  SHF.L.U32 R5, R2, 0x1f, RZ ;  /* 0x0000001f02057819 */ /* 0x004fc800000006ff */
[----:B------:R0:W1:Y:S01]  /*19d40*/  SYNCS.PHASECHK.TRANS64.TRYWAIT P1, [R6+URZ+0x38850], R5 ;  /* 0x03885005060075a7 */ /* 0x000062000802017f */
[----:B------:R-:W-:Y:S05]  /*19d50*/  @!P0 BRA `(.L_x_446) ;  /* 0x0000000000048947 */ /* 0x000fea0003800000 */
[----:B------:R-:W-:Y:S01]  /*19d60*/  BPT.TRAP 0x1 ;  /* 0x000000040000795c */ /* 0x000fe20000300000 */
.L_x_446:
[----:B------:R-:W-:-:S05]  /*19d70*/  VIADD R19, R19, 0x400 ;  /* 0x0000040013137836 */ /* 0x000fca0000000000 */
[----:B------:R-:W-:-:S04]  /*19d80*/  SHF.R.U32.HI R19, RZ, 0x4, R19 ;  /* 0x00000004ff137819 */ /* 0x000fc80000011613 */
[----:B------:R-:W-:-:S04]  /*19d90*/  LOP3.LUT R19, R19, 0x3fff, RZ, 0xc0, !PT ;  /* 0x00003fff13137812 */ /* 0x000fc800078ec0ff */
[----:B------:R-:W-:Y:S01]  /*19da0*/  LOP3.LUT R19, R19, 0x10000, RZ, 0xfc, !PT ;  /* 0x0001000013137812 */ /* 0x000fe200078efcff */
[----:B-1----:R-:W-:Y:S06]  /*19db0*/  @P1 BRA `(.L_x_447) ;  /* 0x0000000000081947 */ /* 0x002fec0003800000 */
[----:B------:R-:W1:Y:S02]  /*19dc0*/  SYNCS.PHASECHK.TRANS64.TRYWAIT P1, [R6+URZ+0x38850], R5 ;  /* 0x03885005060075a7 */ /* 0x000e64000802017f */
[----:B-1----:R-:W-:Y:S05]  /*19dd0*/  @!P1 BRA `(.L_x_448) ;  /* 0x000000b800c09947 */ /* 0x002fea0003800000 */
.L_x_447:
[----:B01----:R-:W-:Y:S01]  /*19de0*/  IMAD.MOV.U32 R5, RZ, RZ, 0x40000040 ;  /* 0x40000040ff057424 */ /* 0x003fe200078e00ff */
[----:B-----5:R-:W-:Y:S01]  /*19df0*/  LEA R4, R152, R19, 0xb ;  /* 0x0000001398047211 */ /* 0x020fe200078e58ff */
[----:B------:R-:W-:Y:S05]  /*19e00*/  WARPSYNC.ALL ;  /* 0x0000000000007948 */ /* 0x000fea0003800000 */
[----:B------:R-:W-:Y:S01]  /*19e10*/  R2UR UR6, R4 ;  /* 0x00000000040672ca */ /* 0x000fe200000e0000 */
[----:B------:R-:W2:Y:S01]  /*19e20*/  LDL R2, [R1+0x38] ;  /* 0x0000380001027983 */ /* 0x000ea20000100800 */
[----:B------:R-:W-:Y:S01]  /*19e30*/  R2UR UR7, R5 ;  /* 0x00000000050772ca */ /* 0x000fe200000e0000 */
[----:B------:R-:W-:-:S02]  /*19e40*/  WARPGROUP.ARRIVE ;  /* 0x00000000000079c5 */ /* 0x000fc40000000000 */
[----:B------:R-:W3:Y:S01]  /*19e50*/  LDL R15, [R1+0x1c] ;  /* 0x00001c00010f7983 */ /* 0x000ee20000100800 */
[C---:B------:R-:W-:Y:S01]  /*19e60*/  VIADD R8, R4.reuse, 0x2 ;  /* 0x0000000204087836 */ /* 0x040fe20000000000 */
[----:B------:R-:W-:Y:S01]  /*19e70*/  MOV R9, 0x40000040 ;  /* 0x4000004000097802 */ /* 0x000fe20000000f00 */
[----:B------:R-:W-:Y:S01]  /*19e80*/  ULDC.64 UR4, c[0x0][0x9a0] ;  /* 0x0002680000047ab9 */ /* 0x000fe20000000a00 */
[----:B------:R-:W4:Y:S01]  /*19e90*/  LDL.LU R14, [R1+0x30] ;  /* 0x00003000010e7983 */ /* 0x000f220000300800 */
[----:B------:R-:W-:Y:S01]  /*19ea0*/  ISETP.NE.U32.AND P1, PT, RZ, UR4, PT ;  /* 0x00000004ff007c0c */ /* 0x000fe2000bf25070 */
[----:B------:R-:W-:Y:S02]  /*19eb0*/  VIADD R12, R4, 0x4 ;  /* 0x00000004040c7836 */ /* 0x000fe40000000000 */
[----:B------:R-:W-:Y:S01]  /*19ec0*/  IMAD.MOV.U32 R13, RZ, RZ, 0x40000040 ;  /* 0x40000040ff0d7424 */ /* 0x000fe200078e00ff */
[----:B------:R-:W-:Y:S01]  /*19ed0*/  ISETP.NE.AND.EX P1, PT, RZ, UR5, PT, P1 ;  /* 0x00000005ff007c0c */ /* 0x000fe2000bf25310 */
[----:B------:R-:W-:Y:S01]  /*19ee0*/  QGMMA.64x256x32.F32.E4M3.E4M3 R24, R228, gdesc[UR4], R24, gsb0 ;  /* 0x03e00004e4187df3 */ /* 0x000fe20008000818 */
[----:B------:R-:W-:-:S02]  /*19ef0*/  R2UR UR6, R8 ;  /* 0x00000000080672ca */ /* 0x000fc400000e0000 */
[----:B------:R-:W-:-:S09]  /*19f00*/  R2UR UR7, R9 ;  /* 0x00000000090772ca */ /* 0x000fd200000e0000 */
[----:B------:R-:W2:Y:S08]  /*19f10*/  @P1 LDC.64 R8, c[0x0][0x9c8] ;  /* 0x00027200ff081b82 */ /* 0x000eb00000000a00 */
[----:B------:R-:W0:Y:S01]  /*19f20*/  @P1 LDC.64 R10, c[0x0][0x9d0] ;  /* 0x00027400ff0a1b82 */ /* 0x000e220000000a00 */
[----:B------:R-:W-:Y:S02]  /*19f30*/  WARPGROUP.DEPBAR.LE gsb0, 0x0 ;  /* 0x00008000000079c5 */ /* 0x000fe40000010000 */
[----:B------:R-:W-:-:S06]  /*19f40*/  WARPGROUP.ARRIVE ;  /* 0x00000000000079c5 */ /* 0x000fcc0000000000 */
[----:B------:R-:W-:Y:S01]  /*19f50*/  QGMMA.64x256x32.F32.E4M3.E4M3 R24, R224, gdesc[UR4], R24, gsb0 ;  /* 0x03e00004e0187df3 */ /* 0x000fe20008000818 */
[----:B------:R-:W-:Y:S02]  /*19f60*/  R2UR UR6, R12 ;  /* 0x000000000c0672ca */ /* 0x000fe400000e0000 */
[----:B------:R-:W-:Y:S01]  /*19f70*/  R2UR UR7, R13 ;  /* 0x000000000d0772ca */ /* 0x000fe200000e0000 */
[----:B--2---:R-:W-:-:S04]  /*19f80*/  @P1 IMAD R2, R2, R8, RZ ;  /* 0x0000000802021224 */ /* 0x004fc800078e02ff */
[C---:B---3--:R-:W-:Y:S02]  /*19f90*/  @P1 IMAD R5, R15.reuse, R9, R2 ;  /* 0x000000090f051224 */ /* 0x048fe400078e0202 */
[----:B------:R-:W-:Y:S01]  /*19fa0*/  @P1 IMAD.WIDE.U32 R8, R15, R8, RZ ;  /* 0x000000080f081225 */ /* 0x000fe200078e00ff */
[----:B----4-:R-:W-:-:S04]  /*19fb0*/  @P1 SHF.R.S32.HI R7, RZ, 0x1f, R14 ;  /* 0x0000001fff071819 */ /* 0x010fc8000001140e */
[----:B------:R-:W-:Y:S01]  /*19fc0*/  @P1 IADD3 R9, R9, R5, RZ ;  /* 0x0000000509091210 */ /* 0x000fe20007ffe0ff */
[-C--:B0-----:R-:W-:Y:S02]  /*19fd0*/  @P1 IMAD R2, R7, R10.reuse, RZ ;  /* 0x0000000a07021224 */ /* 0x081fe400078e02ff */
[----:B------:R-:W-:-:S04]  /*19fe0*/  @P1 IMAD.WIDE.U32 R8, R14, R10, R8 ;  /* 0x0000000a0e081225 */ /* 0x000fc800078e0008 */
[----:B------:R-:W-:Y:S01]  /*19ff0*/  @P1 IMAD R5, R14, R11, R2 ;  /* 0x0000000b0e051224 */ /* 0x000fe200078e0202 */
[----:B------:R-:W-:Y:S01]  /*1a000*/  @P1 LEA R10, P2, R8, UR4, 0x2 ;  /* 0x00000004080a1c11 */ /* 0x000fe2000f8410ff */
[----:B------:R-:W-:Y:S02]  /*1a010*/  IMAD.MOV.U32 R2, RZ, RZ, 0x3f800000 ;  /* 0x3f800000ff027424 */ /* 0x000fe400078e00ff */
[----:B------:R-:W-:-:S05]  /*1a020*/  @P1 IMAD.IADD R5, R9, 0x1, R5 ;  /* 0x0000000109051824 */ /* 0x000fca00078e0205 */
[----:B------:R-:W-:-:S05]  /*1a030*/  @P1 LEA.HI.X R11, R8, UR5, R5, 0x2, P2 ;  /* 0x00000005080b1c11 */ /* 0x000fca00090f1405 */
[----:B------:R0:W2:Y:S01]  /*1a040*/  @P1 LDG.E R2, desc[UR42][R10.64] ;  /* 0x0000002a0a021981 */ /* 0x0000a2000c1e1900 */
[----:B------:R-:W-:Y:S01]  /*1a050*/  IMAD.MOV.U32 R5, RZ, RZ, 0x40000040 ;  /* 0x40000040ff057424 */ /* 0x000fe200078e00ff */
[----:B------:R-:W-:Y:S01]  /*1a060*/  IADD3 R4, R4, 0x6, RZ ;  /* 0x0000000604047810 */ /* 0x000fe20007ffe0ff */
[----:B------:R-:W-:Y:S02]  /*1a070*/  WARPGROUP.DEPBAR.LE gsb0, 0x0 ;  /* 0x00008000000079c5 */ /* 0x000fe40000010000 */
[----:B------:R-:W-:-:S06]  /*1a080*/  WARPGROUP.ARRIVE ;  /* 0x00000000000079c5 */ /* 0x000fcc0000000000 */
[----:B------:R-:W-:Y:S01]  /*1a090*/  QGMMA.64x256x32.F32.E4M3.E4M3 R24, R216, gdesc[UR4], R24, gsb0 ;  /* 0x03e00004d8187df3 */ /* 0x000fe20008000818 */
[----:B------:R-:W-:Y:S02]  /*1a0a0*/  R2UR UR6, R4 ;  /* 0x00000000040672ca */ /* 0x000fe400000e0000 */
[----:B------:R-:W-:Y:S02]  /*1a0b0*/  R2UR UR7, R5 ;  /* 0x00000000050772ca */ /* 0x000fe400000e0000 */
[----:B------:R-:W1:Y:S04]  /*1a0c0*/  SHFL.BFLY PT, R5, R0, 0x2, 0x1f ;  /* 0x0c401f0000057f89 */ /* 0x000e6800000e0000 */
[----:B------:R-:W3:Y:S01]  /*1a0d0*/  SHFL.BFLY PT, R8, R3, 0x2, 0x1f ;  /* 0x0c401f0003087f89 */ /* 0x000ee200000e0000 */
[----:B-1----:R-:W-:-:S01]  /*1a0e0*/  FADD.FTZ R5, R5, R0 ;  /* 0x0000000005057221 */ /* 0x002fc20000010000 */
[----:B---3--:R-:W-:-:S04]  /*1a0f0*/  FADD.FTZ R8, R8, R3 ;  /* 0x0000000308087221 */ /* 0x008fc80000010000 */
[----:B------:R-:W1:Y:S04]  /*1a100*/  SHFL.BFLY PT, R4, R5, 0x1, 0x1f ;  /* 0x0c201f0005047f89 */ /* 0x000e6800000e0000 */
[----:B------:R-:W0:Y:S01]  /*1a110*/  SHFL.BFLY PT, R7, R8, 0x1, 0x1f ;  /* 0x0c201f0008077f89 */ /* 0x000e2200000e0000 */
[----:B-1----:R-:W-:-:S01]  /*1a120*/  FADD.FTZ R9, R5, R4 ;  /* 0x0000000405097221 */ /* 0x002fc20000010000 */
[----:B0-----:R-:W-:-:S04]  /*1a130*/  FADD.FTZ R10, R8, R7 ;  /* 0x00000007080a7221 */ /* 0x001fc80000010000 */
[C---:B------:R-:W-:Y:S01]  /*1a140*/  FSETP.NE.FTZ.AND P1, PT, R9.reuse, RZ, PT ;  /* 0x000000ff0900720b */ /* 0x040fe20003f35000 */
[----:B------:R-:W-:Y:S01]  /*1a150*/  FMUL.FTZ R11, R9, 0.00390625 ;  /* 0x3b800000090b7820 */ /* 0x000fe20000410000 */
[----:B------:R-:W-:Y:S01]  /*1a160*/  FMUL.FTZ R12, R10, 0.00390625 ;  /* 0x3b8000000a0c7820 */ /* 0x000fe20000410000 */
[----:B------:R-:W-:-:S03]  /*1a170*/  IMAD.MOV.U32 R7, RZ, RZ, RZ ;  /* 0x000000ffff077224 */ /* 0x000fc600078e00ff */
[----:B------:R-:W-:Y:S02]  /*1a180*/  FSETP.NE.FTZ.AND P2, PT, R11, RZ, PT ;  /* 0x000000ff0b00720b */ /* 0x000fe40003f55000 */
[----:B------:R-:W-:-:S05]  /*1a190*/  FSETP.NE.FTZ.AND P3, PT, R12, RZ, PT ;  /* 0x000000ff0c00720b */ /* 0x000fca0003f75000 */
[----:B------:R-:W-:Y:S01]  /*1a1a0*/  @P1 MUFU.RCP R7, R9 ;  /* 0x0000000900071308 */ /* 0x000fe20000001000 */
[----:B------:R-:W-:Y:S02]  /*1a1b0*/  FSETP.NE.FTZ.AND P1, PT, R10, RZ, PT ;  /* 0x000000ff0a00720b */ /* 0x000fe40003f35000 */
[----:B------:R-:W-:-:S05]  /*1a1c0*/  MOV R5, RZ ;  /* 0x000000ff00057202 */ /* 0x000fca0000000f00 */
[----:B------:R-:W0:Y:S08]  /*1a1d0*/  @P2 MUFU.LG2 R3, R11 ;  /* 0x0000000b00032308 */ /* 0x000e300000000c00 */
[----:B------:R-:W1:Y:S08]  /*1a1e0*/  @P3 MUFU.LG2 R4, R12 ;  /* 0x0000000c00043308 */ /* 0x000e700000000c00 */
[----:B------:R-:W3:Y:S01]  /*1a1f0*/  @P1 MUFU.RCP R5, R10 ;  /* 0x0000000a00051308 */ /* 0x000ee20000001000 */
[C---:B------:R-:W-:Y:S01]  /*1a200*/  @P2 FMUL.FTZ R0, R166.reuse, 0.69314718246459960938 ;  /* 0x3f317218a6002820 */ /* 0x040fe20000410000 */
[----:B------:R-:W-:Y:S01]  /*1a210*/  @P3 FMUL.FTZ R13, R166, 0.69314718246459960938 ;  /* 0x3f317218a60d3820 */ /* 0x000fe20000410000 */
[----:B------:R-:W-:-:S02]  /*1a220*/  WARPGROUP.DEPBAR.LE gsb0, 0x0 ;  /* 0x00008000000079c5 */ /* 0x000fc40000010000 */
[----:B------:R-:W-:-:S06]  /*1a230*/  WARPGROUP.ARRIVE ;  /* 0x00000000000079c5 */ /* 0x000fcc0000000000 */
[----:B------:R-:W-:Y:S01]  /*1a240*/  QGMMA.64x256x32.F32.E4M3.E4M3 R24, R220, gdesc[UR4], R24, gsb0 ;  /* 0x03e00004dc187df3 */ /* 0x000fe20008000818 */
[----:B0-----:R-:W-:Y:S01]  /*1a250*/  @P2 FMUL.FTZ R3, R3, 0.69314718246459960938 ;  /* 0x3f31721803032820 */ /* 0x001fe20000410000 */
[----:B-1----:R-:W-:Y:S01]  /*1a260*/  @P3 FMUL.FTZ R4, R4, 0.69314718246459960938 ;  /* 0x3f31721804043820 */ /* 0x002fe20000410000 */
[----:B------:R-:W-:Y:S02]  /*1a270*/  IMAD.MOV.U32 R154, RZ, RZ, -0x800000 ;  /* 0xff800000ff9a7424 */ /* 0x000fe400078e00ff */
[----:B--2---:R-:W-:Y:S01]  /*1a280*/  FMUL.FTZ R153, R7, R2 ;  /* 0x0000000207997220 */ /* 0x004fe20000410000 */
[----:B------:R-:W-:Y:S02]  /*1a290*/  IMAD.MOV.U32 R155, RZ, RZ, -0x800000 ;  /* 0xff800000ff9b7424 */ /* 0x000fe400078e00ff */
[----:B------:R-:W-:Y:S01]  /*1a2a0*/  @P2 FFMA.FTZ R154, R0, R167, R3 ;  /* 0x000000a7009a2223 */ /* 0x000fe20000010003 */
[----:B------:R-:W-:-:S01]  /*1a2b0*/  @P3 FFMA.FTZ R155, R13, R201, R4 ;  /* 0x000000c90d9b3223 */ /* 0x000fc20000010004 */
[----:B---3--:R-:W-:Y:S01]  /*1a2c0*/  FMUL.FTZ R2, R5, R2 ;  /* 0x0000000205027220 */ /* 0x008fe20000410000 */
[----:B------:R-:W-:-:S02]  /*1a2d0*/  WARPGROUP.DEPBAR.LE gsb0, 0x0 ;  /* 0x00008000000079c5 */ /* 0x000fc40000010000 */
[----:B------:R-:W-:Y:S05]  /*1a2e0*/  @!P0 BRA `(.L_x_449) ;  /* 0x0000000000048947 */ /* 0x000fea0003800000 */
[----:B------:R-:W-:Y:S01]  /*1a2f0*/  BPT.TRAP 0x1 ;  /* 0x000000040000795c */ /* 0x000fe20000300000 */
.L_x_449:
[----:B------:R-:W2:Y:S01]  /*1a300*/  LDL.LU R160, [R1] ;  /* 0x0000000001a07983 */ /* 0x000ea20000300800 */
[----:B------:R-:W-:Y:S01]  /*1a310*/  IMAD.U32 R19, RZ, RZ, UR44 ;  /* 0x0000002cff137e24 */ /* 0x000fe2000f8e00ff */
[----:B------:R-:W-:Y:S01]  /*1a320*/  IADD3 R6, R6, 0x38860, RZ ;  /* 0x0003886006067810 */ /* 0x000fe20007ffe0ff */
[----:B------:R-:W-:Y:S02]  /*1a330*/  VIADD R152, R152, 0x1 ;  /* 0x0000000198987836 */ /* 0x000fe40000000000 */
[-C--:B------:R-:W-:Y:S01]  /*1a340*/  FMUL.FTZ R9, R41, R153.reuse ;  /* 0x0000009929097220 */ /* 0x080fe20000410000 */
[-C--:B------:R-:W-:Y:S01]  /*1a350*/  FMUL.FTZ R3, R25, R153.reuse ;  /* 0x0000009919037220 */ /* 0x080fe20000410000 */
[----:B------:R-:W-:Y:S01]  /*1a360*/  PRMT R19, R19, 0x654, R6 ;  /* 0x0000065413137816 */ /* 0x000fe20000000006 */
[-C--:B------:R-:W-:Y:S01]  /*1a370*/  FMUL.FTZ R11, R49, R153.reuse ;  /* 0x00000099310b7220 */ /* 0x080fe20000410000 */
[----:B------:R-:W-:Y:S01]  /*1a380*/  ISETP.NE.AND P0, PT, R152, 0x2, PT ;  /* 0x000000029800780c */ /* 0x000fe20003f05270 */
        /* <DEDUP_REMOVED lines=9> */
[----:B0-----:R-:W-:Y:S01]  /*1a420*/  SEL R19, RZ, 0x1, P0 ;  /* 0x00000001ff137807 */ /* 0x001fe20000000000 */
        /* <DEDUP_REMOVED lines=114> */
[----:B------:R-:W-:Y:S01]  /*1ab50*/  PLOP3.LUT P1, PT, PT, PT, PT, 0x8, 0x0 ;  /* 0x000000000000781c */ /* 0x000fe20003f2e170 */
[-C--:B------:R-:W-:Y:S01]  /*1ab60*/  FMUL.FTZ R114, R147, R2.reuse ;  /* 0x0000000293727220 */ /* 0x080fe20000410000 */
[-C--:B------:R-:W-:Y:S01]  /*1ab70*/  FMUL.FTZ R138, R150, R2.reuse ;  /* 0x00000002968a7220 */ /* 0x080fe20000410000 */
[----:B------:R-:W-:Y:S01]  /*1ab80*/  FMUL.FTZ R151, R151, R2 ;  /* 0x0000000297977220 */ /* 0x000fe20000410000 */
[----:B------:R-:W-:Y:S01]  /*1ab90*/  SEL R152, R152, RZ, P0 ;  /* 0x000000ff98987207 */ /* 0x000fe20000000000 */
[----:B------:R-:W-:Y:S01]  /*1aba0*/  UIADD3 UR45, UR45, 0x1, URZ ;  /* 0x000000012d2d7890 */ /* 0x000fe2000fffe03f */
[----:B--2---:R-:W-:-:S05]  /*1abb0*/  LOP3.LUT R160, R160, R19, RZ, 0x3c, !PT ;  /* 0x00000013a0a07212 */ /* 0x004fca00078e3cff */
[----:B------:R0:W-:Y:S06]  /*1abc0*/  STL [R1], R160 ;  /* 0x000000a001007387 */ /* 0x0001ec0000100800 */
.L_x_383:
[----:B------:R-:W-:Y:S05]  /*1abd0*/  WARPSYNC.ALL ;  /* 0x0000000000007948 */ /* 0x000fea0003800000 */
[----:B------:R-:W1:Y:S08]  /*1abe0*/  S2UR UR44, SR_CgaCtaId ;  /* 0x00000000002c79c3 */ /* 0x000e700000008800 */
[----:B------:R-:W-:Y:S06]  /*1abf0*/  BAR.SYNC.DEFER_BLOCKING 0x5, 0x180 ;  /* 0x0146000000007b1d */ /* 0x000fec0000010000 */
[----:B------:R-:W-:Y:S01]  /*1ac00*/  UMOV UR4, 0x400 ;  /* 0x0000040000047882 */ /* 0x000fe20000000000 */
[----:B------:R-:W-:Y:S01]  /*1ac10*/  BSSY B0, `(.L_x_450) ;  /* 0x000036d000007945 */ /* 0x000fe20003800000 */
[----:B-1----:R-:W-:-:S06]  /*1ac20*/  ULEA UR4, UR44, UR4, 0x18 ;  /* 0x000000042c047291 */ /* 0x002fcc000f8ec03f */
[----:B------:R-:W-:-:S05]  /*1ac30*/  MOV R19, UR4 ;  /* 0x0000000400137c02 */ /* 0x000fca0008000f00 */
[----:B------:R1:W2:Y:S01]  /*1ac40*/  LDS.128 R124, [R19+0x388d0] ;  /* 0x0388d000137c7984 */ /* 0x0002a20000000c00 */
[----:B------:R-:W-:Y:S06]  /*1ac50*/  BAR.ARV 0x4, 0x180 ;  /* 0x0106000000007b1d */ /* 0x000fec0000002000 */
[----:B------:R-:W-:Y:S05]  /*1ac60*/  @P1 BRA `(.L_x_451) ;  /* 0x0000002800c01947 */ /* 0x000fea0003800000 */
[----:B------:R-:W3:Y:S04]  /*1ac70*/  LDL R143, [R1+0x50] ;  /* 0x00005000018f7983 */ /* 0x000ee80000100800 */
[----:B------:R-:W4:Y:S04]  /*1ac80*/  LDL R139, [R1+0x38] ;  /* 0x00003800018b7983 */ /* 0x000f280000100800 */
[----:B------:R-:W4:Y:S01]  /*1ac90*/  LDL R130, [R1+0x1c] ;  /* 0x00001c0001827983 */ /* 0x000f220000100800 */
[----:B------:R-:W0:Y:S01]  /*1aca0*/  S2R R142, SR_TID.X ;  /* 0x00000000008e7919 */ /* 0x000e220000002100 */
[----:B------:R-:W-:Y:S01]  /*1acb0*/  F2FP.BF16.F32.PACK_AB R14, R14, R7 ;  /* 0x000000070e0e723e */ /* 0x000fe200000010ff */
[----:B------:R-:W-:Y:S01]  /*1acc0*/  ULDC.64 UR4, c[0x4][0x140] ;  /* 0x0100500000047ab9 */ /* 0x000fe20000000a00 */
[----:B------:R-:W-:-:S02]  /*1acd0*/  F2FP.BF16.F32.PACK_AB R7, R133, R30 ;  /* 0x0000001e8507723e */ /* 0x000fc400000010ff */
[----:B------:R-:W-:Y:S02]  /*1ace0*/  F2FP.BF16.F32.PACK_AB R30, R25, R8 ;  /* 0x00000008191e723e */ /* 0x000fe400000010ff */
[----:B------:R-:W1:Y:S01]  /*1acf0*/  S2R R8, SR_SWINHI ;  /* 0x0000000000087919 */ /* 0x000e620000002f00 */
[----:B------:R-:W-:Y:S01]  /*1ad00*/  F2FP.BF16.F32.PACK_AB R67, R54, R67 ;  /* 0x000000433643723e */ /* 0x000fe200000010ff */
[----:B0-----:R-:W-:-:S05]  /*1ad10*/  IMAD.SHL.U32 R2, R142, 0x4, RZ ;  /* 0x000000048e027824 */ /* 0x001fca00078e00ff */
[----:B------:R-:W-:-:S04]  /*1ad20*/  LOP3.LUT R2, R2, 0xc, RZ, 0xc0, !PT ;  /* 0x0000000c02027812 */ /* 0x000fc800078ec0ff */
[----:B------:R-:W-:-:S05]  /*1ad30*/  IADD3 R26, P0, R2, UR4, RZ ;  /* 0x00000004021a7c10 */ /* 0x000fca000ff1e0ff */
[----:B------:R-:W-:-:S05]  /*1ad40*/  IMAD.X R27, RZ, RZ, UR5, P0 ;  /* 0x00000005ff1b7e24 */ /* 0x000fca00080e06ff */
[----:B------:R0:W5:Y:S01]  /*1ad50*/  LDG.E.CONSTANT R2, desc[UR42][R26.64] ;  /* 0x0000002a1a027981 */ /* 0x000162000c1e9900 */
[----:B------:R-:W-:Y:S02]  /*1ad60*/  F2FP.BF16.F32.PACK_AB R54, R56, R49 ;  /* 0x000000313836723e */ /* 0x000fe400000010ff */
[----:B------:R-:W-:Y:S02]  /*1ad70*/  F2FP.BF16.F32.PACK_AB R5, R5, R0 ;  /* 0x000000000505723e */ /* 0x000fe400000010ff */
[----:B0-----:R-:W-:Y:S02]  /*1ad80*/  F2FP.BF16.F32.PACK_AB R27, R12, R9 ;  /* 0x000000090c1b723e */ /* 0x001fe400000010ff */
[----:B------:R-:W-:Y:S02]  /*1ad90*/  F2FP.BF16.F32.PACK_AB R9, R132, R35 ;  /* 0x000000238409723e */ /* 0x000fe400000010ff */
[----:B------:R-:W-:Y:S02]  /*1ada0*/  F2FP.BF16.F32.PACK_AB R35, R20, R11 ;  /* 0x0000000b1423723e */ /* 0x000fe400000010ff */
[----:B------:R-:W-:-:S02]  /*1adb0*/  F2FP.BF16.F32.PACK_AB R11, R47, R34 ;  /* 0x000000222f0b723e */ /* 0x000fc400000010ff */
[----:B------:R-:W-:Y:S02]  /*1adc0*/  F2FP.BF16.F32.PACK_AB R47, R57, R48 ;  /* 0x00000030392f723e */ /* 0x000fe400000010ff */
[----:B------:R-:W-:Y:S02]  /*1add0*/  MOV R56, R19 ;  /* 0x0000001300387202 */ /* 0x000fe40000000f00 */
[----:B-1----:R-:W-:Y:S02]  /*1ade0*/  MOV R57, R8 ;  /* 0x0000000800397202 */ /* 0x002fe40000000f00 */
[----:B------:R-:W-:Y:S02]  /*1adf0*/  F2FP.BF16.F32.PACK_AB R0, R140, R129 ;  /* 0x000000818c00723e */ /* 0x000fe400000010ff */
[----:B------:R-:W-:Y:S02]  /*1ae00*/  F2FP.BF16.F32.PACK_AB R75, R74, R75 ;  /* 0x0000004b4a4b723e */ /* 0x000fe400000010ff */
[----:B------:R-:W-:-:S02]  /*1ae10*/  F2FP.BF16.F32.PACK_AB R74, R61, R52 ;  /* 0x000000343d4a723e */ /* 0x000fc400000010ff */
[----:B------:R-:W-:Y:S02]  /*1ae20*/  F2FP.BF16.F32.PACK_AB R129, R60, R53 ;  /* 0x000000353c81723e */ /* 0x000fe400000010ff */
[----:B------:R-:W-:Y:S02]  /*1ae30*/  F2FP.BF16.F32.PACK_AB R55, R137, R120 ;  /* 0x000000788937723e */ /* 0x000fe400000010ff */
[----:B--2---:R-:W-:Y:S02]  /*1ae40*/  F2FP.BF16.F32.PACK_AB R124, R77, R72 ;  /* 0x000000484d7c723e */ /* 0x004fe400000010ff */
[----:B------:R-:W-:Y:S02]  /*1ae50*/  F2FP.BF16.F32.PACK_AB R73, R76, R73 ;  /* 0x000000494c49723e */ /* 0x000fe400000010ff */
[----:B------:R-:W-:Y:S02]  /*1ae60*/  F2FP.BF16.F32.PACK_AB R120, R69, R64 ;  /* 0x000000404578723e */ /* 0x000fe400000010ff */
[----:B------:R-:W-:-:S02]  /*1ae70*/  F2FP.BF16.F32.PACK_AB R77, R94, R63 ;  /* 0x0000003f5e4d723e */ /* 0x000fc400000010ff */
[----:B------:R-:W-:Y:S02]  /*1ae80*/  F2FP.BF16.F32.PACK_AB R76, R84, R81 ;  /* 0x00000051544c723e */ /* 0x000fe400000010ff */
[----:B------:R-:W-:Y:S02]  /*1ae90*/  F2FP.BF16.F32.PACK_AB R133, R92, R89 ;  /* 0x000000595c85723e */ /* 0x000fe400000010ff */
[----:B-----5:R-:W-:Y:S02]  /*1aea0*/  F2FP.BF16.F32.PACK_AB R119, R106, R87 ;  /* 0x000000576a77723e */ /* 0x020fe400000010ff */
        /* <DEDUP_REMOVED lines=11> */
[----:B------:R-:W-:Y:S02]  /*1af60*/  LOP3.LUT P0, R8, R142, 0x3, RZ, 0xc0, !PT ;  /* 0x000000038e087812 */ /* 0x000fe4000780c0ff */
[----:B------:R-:W-:Y:S02]  /*1af70*/  F2FP.BF16.F32.PACK_AB R12, R21, R10 ;  /* 0x0000000a150c723e */ /* 0x000fe400000010ff */
[----:B------:R-:W-:Y:S02]  /*1af80*/  F2FP.BF16.F32.PACK_AB R10, R149, R42 ;  /* 0x0000002a950a723e */ /* 0x000fe400000010ff */
[----:B------:R-:W-:-:S02]  /*1af90*/  F2FP.BF16.F32.PACK_AB R78, R78, R39 ;  /* 0x000000274e4e723e */ /* 0x000fc400000010ff */
[----:B------:R-:W-:Y:S02]  /*1afa0*/  F2FP.BF16.F32.PACK_AB R42, R45, R40 ;  /* 0x000000282d2a723e */ /* 0x000fe400000010ff */
[----:B------:R-:W-:Y:S02]  /*1afb0*/  F2FP.BF16.F32.PACK_AB R39, R44, R41 ;  /* 0x000000292c27723e */ /* 0x000fe400000010ff */
[----:B------:R-:W-:Y:S02]  /*1afc0*/  F2FP.BF16.F32.PACK_AB R4, R4, R3 ;  /* 0x000000030404723e */ /* 0x000fe400000010ff */
[----:B------:R-:W-:Y:S02]  /*1afd0*/  F2FP.BF16.F32.PACK_AB R32, R37, R32 ;  /* 0x000000202520723e */ /* 0x000fe400000010ff */
[----:B------:R-:W-:Y:S02]  /*1afe0*/  ISETP.EQ.OR P0, PT, R8, 0x3, !P0 ;  /* 0x000000030800780c */ /* 0x000fe40004702670 */
[----:B------:R-:W-:-:S02]  /*1aff0*/  F2FP.BF16.F32.PACK_AB R70, R144, R43 ;  /* 0x0000002b9046723e */ /* 0x000fc400000010ff */
[----:B------:R-:W-:Y:S02]  /*1b000*/  F2FP.BF16.F32.PACK_AB R43, R28, R13 ;  /* 0x0000000d1c2b723e */ /* 0x000fe400000010ff */
[----:B------:R-:W-:Y:S02]  /*1b010*/  F2FP.BF16.F32.PACK_AB R33, R36, R33 ;  /* 0x000000212421723e */ /* 0x000fe400000010ff */
[----:B------:R-:W-:Y:S02]  /*1b020*/  SEL R13, R5, R4, P0 ;  /* 0x00000004050d7207 */ /* 0x000fe40000000000 */
[----:B------:R-:W-:Y:S01]  /*1b030*/  SEL R4, R4, R5, P0 ;  /* 0x0000000504047207 */ /* 0x000fe20000000000 */
[----:B------:R-:W-:Y:S01]  /*1b040*/  UMOV UR4, 0xffffffff ;  /* 0xffffffff00047882 */ /* 0x000fe20000000000 */
        /* <DEDUP_REMOVED lines=19> */
[----:B------:R-:W-:Y:S01]  /*1b180*/  F2FP.BF16.F32.PACK_AB R90, R151, R114 ;  /* 0x00000072975a723e */ /* 0x000fe200000010ff */
[----:B---3--:R-:W-:-:S03]  /*1b190*/  IMAD.WIDE R60, R143, 0x2, R56 ;  /* 0x000000028f3c7825 */ /* 0x008fc600078e0238 */
[C---:B------:R-:W-:Y:S02]  /*1b1a0*/  IADD3 R89, P3, R60.reuse, 0xc060, RZ ;  /* 0x0000c0603c597810 */ /* 0x040fe40007f7e0ff */
[C---:B------:R-:W-:Y:S02]  /*1b1b0*/  IADD3 R87, P2, R60.reuse, 0xc040, RZ ;  /* 0x0000c0403c577810 */ /* 0x040fe40007f5e0ff */
[C---:B------:R-:W-:Y:S02]  /*1b1c0*/  IADD3 R81, P5, R60.reuse, 0xc000, RZ ;  /* 0x0000c0003c517810 */ /* 0x040fe40007fbe0ff */
[C---:B------:R-:W-:Y:S02]  /*1b1d0*/  IADD3 R69, P4, R60.reuse, 0x8060, RZ ;  /* 0x000080603c457810 */ /* 0x040fe40007f9e0ff */
[----:B------:R-:W-:Y:S02]  /*1b1e0*/  IADD3 R85, P1, R60, 0xc020, RZ ;  /* 0x0000c0203c557810 */ /* 0x000fe40007f3e0ff */
[----:B------:R-:W-:-:S02]  /*1b1f0*/  LOP3.LUT R88, R89, 0x380, RZ, 0xc0, !PT ;  /* 0x0000038059587812 */ /* 0x000fc400078ec0ff */
[----:B------:R-:W-:Y:S02]  /*1b200*/  LOP3.LUT R86, R87, 0x380, RZ, 0xc0, !PT ;  /* 0x0000038057567812 */ /* 0x000fe400078ec0ff */
[----:B------:R-:W-:Y:S02]  /*1b210*/  LOP3.LUT R80, R81, 0x380, RZ, 0xc0, !PT ;  /* 0x0000038051507812 */ /* 0x000fe400078ec0ff */
[----:B------:R-:W-:Y:S02]  /*1b220*/  LOP3.LUT R68, R69, 0x380, RZ, 0xc0, !PT ;  /* 0x0000038045447812 */ /* 0x000fe400078ec0ff */
[----:B------:R-:W-:Y:S02]  /*1b230*/  LOP3.LUT R84, R85, 0x380, RZ, 0xc0, !PT ;  /* 0x0000038055547812 */ /* 0x000fe400078ec0ff */
[----:B------:R-:W-:Y:S02]  /*1b240*/  SHF.R.U64 R88, R88, 0x3, RZ ;  /* 0x0000000358587819 */ /* 0x000fe400000012ff */
[----:B------:R-:W-:-:S02]  /*1b250*/  SHF.R.U64 R86, R86, 0x3, RZ ;  /* 0x0000000356567819 */ /* 0x000fc400000012ff */
[----:B------:R-:W-:Y:S02]  /*1b260*/  SHF.R.U64 R80, R80, 0x3, RZ ;  /* 0x0000000350507819 */ /* 0x000fe400000012ff */
[----:B------:R-:W-:Y:S02]  /*1b270*/  SHF.R.U64 R68, R68, 0x3, RZ ;  /* 0x0000000344447819 */ /* 0x000fe400000012ff */
[----:B------:R-:W-:Y:S02]  /*1b280*/  SHF.R.U64 R84, R84, 0x3, RZ ;  /* 0x0000000354547819 */ /* 0x000fe400000012ff */
[----:B------:R-:W-:Y:S02]  /*1b290*/  LOP3.LUT R88, R88, R89, RZ, 0x3c, !PT ;  /* 0x0000005958587212 */ /* 0x000fe400078e3cff */
[----:B------:R-:W-:Y:S01]  /*1b2a0*/  LOP3.LUT R86, R86, R87, RZ, 0x3c, !PT ;  /* 0x0000005756567212 */ /* 0x000fe200078e3cff */
[----:B------:R-:W-:Y:S01]  /*1b2b0*/  IMAD.X R87, RZ, RZ, R61, P2 ;  /* 0x000000ffff577224 */ /* 0x000fe200010e063d */
[----:B------:R-:W-:-:S02]  /*1b2c0*/  LOP3.LUT R80, R80, R81, RZ, 0x3c, !PT ;  /* 0x0000005150507212 */ /* 0x000fc400078e3cff */
[----:B------:R-:W-:Y:S01]  /*1b2d0*/  LOP3.LUT R68, R68, R69, RZ, 0x3c, !PT ;  /* 0x0000004544447212 */ /* 0x000fe200078e3cff */
[--C-:B------:R-:W-:Y:S01]  /*1b2e0*/  IMAD.X R69, RZ, RZ, R61.reuse, P4 ;  /* 0x000000ffff457224 */ /* 0x100fe200020e063d */
[----:B------:R-:W-:Y:S01]  /*1b2f0*/  LOP3.LUT R84, R84, R85, RZ, 0x3c, !PT ;  /* 0x0000005554547212 */ /* 0x000fe200078e3cff */
[----:B------:R-:W-:Y:S01]  /*1b300*/  IMAD.X R85, RZ, RZ, R61, P1 ;  /* 0x000000ffff557224 */ /* 0x000fe200008e063d */
[-C--:B------:R-:W-:Y:S02]  /*1b310*/  IADD3.X R89, RZ, R61.reuse, RZ, P3, !PT ;  /* 0x0000003dff597210 */ /* 0x080fe40001ffe4ff */
[----:B------:R-:W-:Y:S02]  /*1b320*/  IADD3.X R81, RZ, R61, RZ, P5, !PT ;  /* 0x0000003dff517210 */ /* 0x000fe40002ffe4ff */
[C---:B------:R-:W-:Y:S02]  /*1b330*/  IADD3 R65, P3, R60.reuse, 0x8040, RZ ;  /* 0x000080403c417810 */ /* 0x040fe40007f7e0ff */
[----:B------:R-:W-:-:S02]  /*1b340*/  IADD3 R59, P2, R60, 0x8020, RZ ;  /* 0x000080203c3b7810 */ /* 0x000fc40007f5e0ff */
[C---:B------:R-:W-:Y:S02]  /*1b350*/  IADD3 R51, P5, R60.reuse, 0x4060, RZ ;  /* 0x000040603c337810 */ /* 0x040fe40007fbe0ff */
[C---:B------:R-:W-:Y:S02]  /*1b360*/  IADD3 R49, P4, R60.reuse, 0x4040, RZ ;  /* 0x000040403c317810 */ /* 0x040fe40007f9e0ff */
[----:B------:R-:W-:Y:S02]  /*1b370*/  IADD3 R53, P1, R60, 0x8000, RZ ;  /* 0x000080003c357810 */ /* 0x000fe40007f3e0ff */
[----:B------:R-:W-:Y:S02]  /*1b380*/  LOP3.LUT R64, R65, 0x380, RZ, 0xc0, !PT ;  /* 0x0000038041407812 */ /* 0x000fe400078ec0ff */
[----:B------:R-:W-:Y:S02]  /*1b390*/  LOP3.LUT R58, R59, 0x380, RZ, 0xc0, !PT ;  /* 0x000003803b3a7812 */ /* 0x000fe400078ec0ff */
[----:B------:R-:W-:-:S02]  /*1b3a0*/  LOP3.LUT R50, R51, 0x380, RZ, 0xc0, !PT ;  /* 0x0000038033327812 */ /* 0x000fc400078ec0ff */
[----:B------:R-:W-:Y:S02]  /*1b3b0*/  LOP3.LUT R48, R49, 0x380, RZ, 0xc0, !PT ;  /* 0x0000038031307812 */ /* 0x000fe400078ec0ff */
[----:B------:R-:W-:Y:S02]  /*1b3c0*/  LOP3.LUT R52, R53, 0x380, RZ, 0xc0, !PT ;  /* 0x0000038035347812 */ /* 0x000fe400078ec0ff */
[----:B------:R-:W-:Y:S02]  /*1b3d0*/  SHF.R.U64 R64, R64, 0x3, RZ ;  /* 0x0000000340407819 */ /* 0x000fe400000012ff */
[----:B------:R-:W-:Y:S02]  /*1b3e0*/  SHF.R.U64 R58, R58, 0x3, RZ ;  /* 0x000000033a3a7819 */ /* 0x000fe400000012ff */
[----:B------:R-:W-:Y:S02]  /*1b3f0*/  SHF.R.U64 R50, R50, 0x3, RZ ;  /* 0x0000000332327819 */ /* 0x000fe400000012ff */
[----:B------:R-:W-:-:S02]  /*1b400*/  SHF.R.U64 R48, R48, 0x3, RZ ;  /* 0x0000000330307819 */ /* 0x000fc400000012ff */
[----:B------:R-:W-:Y:S02]  /*1b410*/  SHF.R.U64 R52, R52, 0x3, RZ ;  /* 0x0000000334347819 */ /* 0x000fe400000012ff */
[----:B------:R-:W-:Y:S01]  /*1b420*/  LOP3.LUT R64, R64, R65, RZ, 0x3c, !PT ;  /* 0x0000004140407212 */ /* 0x000fe200078e3cff */
[--C-:B------:R-:W-:Y:S01]  /*1b430*/  IMAD.X R65, RZ, RZ, R61.reuse, P3 ;  /* 0x000000ffff417224 */ /* 0x100fe200018e063d */
[----:B------:R-:W-:Y:S02]  /*1b440*/  LOP3.LUT R58, R58, R59, RZ, 0x3c, !PT ;  /* 0x0000003b3a3a7212 */ /* 0x000fe400078e3cff */
[----:B------:R-:W-:Y:S01]  /*1b450*/  LOP3.LUT R50, R50, R51, RZ, 0x3c, !PT ;  /* 0x0000003332327212 */ /* 0x000fe200078e3cff */
[--C-:B------:R-:W-:Y:S01]  /*1b460*/  IMAD.X R51, RZ, RZ, R61.reuse, P5 ;  /* 0x000000ffff337224 */ /* 0x100fe200028e063d */
[----:B------:R-:W-:Y:S02]  /*1b470*/  LOP3.LUT R48, R48, R49, RZ, 0x3c, !PT ;  /* 0x0000003130307212 */ /* 0x000fe400078e3cff */
[----:B------:R-:W-:Y:S01]  /*1b480*/  LOP3.LUT R52, R52, R53, RZ, 0x3c, !PT ;  /* 0x0000003534347212 */ /* 0x000fe200078e3cff */
[----:B------:R-:W-:Y:S01]  /*1b490*/  IMAD.X R53, RZ, RZ, R61, P1 ;  /* 0x000000ffff357224 */ /* 0x000fe200008e063d */
[----:B------:R-:W-:-:S02]  /*1b4a0*/  IADD3.X R59, RZ, R61, RZ, P2, !PT ;  /* 0x0000003dff3b7210 */ /* 0x000fc400017fe4ff */
[----:B------:R-:W-:Y:S02]  /*1b4b0*/  IADD3.X R49, RZ, R61, RZ, P4, !PT ;  /* 0x0000003dff317210 */ /* 0x000fe400027fe4ff */
[C---:B------:R-:W-:Y:S02]  /*1b4c0*/  IADD3 R45, P3, R60.reuse, 0x4020, RZ ;  /* 0x000040203c2d7810 */ /* 0x040fe40007f7e0ff */
[C---:B------:R-:W-:Y:S02]  /*1b4d0*/  IADD3 R41, P2, R60.reuse, 0x4000, RZ ;  /* 0x000040003c297810 */ /* 0x040fe40007f5e0ff */
[C---:B------:R-:W-:Y:S02]  /*1b4e0*/  IADD3 R25, P5, R60.reuse, 0x40, RZ ;  /* 0x000000403c197810 */ /* 0x040fe40007fbe0ff */
[C---:B------:R-:W-:Y:S02]  /*1b4f0*/  IADD3 R21, P4, R60.reuse, 0x20, RZ ;  /* 0x000000203c157810 */ /* 0x040fe40007f9e0ff */
[----:B------:R-:W-:-:S02]  /*1b500*/  IADD3 R37, P1, R60, 0x60, RZ ;  /* 0x000000603c257810 */ /* 0x000fc40007f3e0ff */
[----:B------:R-:W-:Y:S02]  /*1b510*/  LOP3.LUT R44, R45, 0x380, RZ, 0xc0, !PT ;  /* 0x000003802d2c7812 */ /* 0x000fe400078ec0ff */
[----:B------:R-:W-:Y:S02]  /*1b520*/  LOP3.LUT R40, R41, 0x380, RZ, 0xc0, !PT ;  /* 0x0000038029287812 */ /* 0x000fe400078ec0ff */
[----:B------:R-:W-:Y:S02]  /*1b530*/  LOP3.LUT R24, R25, 0x380, RZ, 0xc0, !PT ;  /* 0x0000038019187812 */ /* 0x000fe400078ec0ff */
[----:B------:R-:W-:Y:S02]  /*1b540*/  LOP3.LUT R20, R21, 0x380, RZ, 0xc0, !PT ;  /* 0x0000038015147812 */ /* 0x000fe400078ec0ff */
[----:B------:R-:W-:Y:S02]  /*1b550*/  LOP3.LUT R36, R37, 0x380, RZ, 0xc0, !PT ;  /* 0x0000038025247812 */ /* 0x000fe400078ec0ff */
[----:B------:R-:W-:-:S02]  /*1b560*/  LOP3.LUT R5, R60, 0x380, RZ, 0xc0, !PT ;  /* 0x000003803c057812 */ /* 0x000fc400078ec0ff */
[----:B------:R-:W-:Y:S02]  /*1b570*/  SHF.R.U64 R44, R44, 0x3, RZ ;  /* 0x000000032c2c7819 */ /* 0x000fe400000012ff */
[----:B------:R-:W-:Y:S02]  /*1b580*/  SHF.R.U64 R40, R40, 0x3, RZ ;  /* 0x0000000328287819 */ /* 0x000fe400000012ff */
[----:B------:R-:W-:Y:S02]  /*1b590*/  SHF.R.U64 R24, R24, 0x3, RZ ;  /* 0x0000000318187819 */ /* 0x000fe400000012ff */
[----:B------:R-:W-:Y:S02]  /*1b5a0*/  SHF.R.U64 R20, R20, 0x3, RZ ;  /* 0x0000000314147819 */ /* 0x000fe400000012ff */
[----:B------:R-:W-:Y:S02]  /*1b5b0*/  SHF.R.U64 R36, R36, 0x3, RZ ;  /* 0x0000000324247819 */ /* 0x000fe400000012ff */
[----:B------:R-:W-:-:S02]  /*1b5c0*/  SHF.R.U64 R5, R5, 0x3, RZ ;  /* 0x0000000305057819 */ /* 0x000fc400000012ff */
        /* <DEDUP_REMOVED lines=8> */
[----:B------:R-:W-:Y:S02]  /*1b650*/  LOP3.LUT R36, R36, R37, RZ, 0x3c, !PT ;  /* 0x0000002524247212 */ /* 0x000fe400078e3cff */
[----:B------:R-:W-:-:S02]  /*1b660*/  LOP3.LUT R60, R5, R60, RZ, 0x3c, !PT ;  /* 0x0000003c053c7212 */ /* 0x000fc400078e3cff */
[----:B------:R-:W-:Y:S02]  /*1b670*/  IADD3.X R37, RZ, R61, RZ, P1, !PT ;  /* 0x0000003dff257210 */ /* 0x000fe40000ffe4ff */
[----:B------:R-:W-:Y:S02]  /*1b680*/  MOV R91, R88 ;  /* 0x00000058005b7202 */ /* 0x000fe40000000f00 */
[----:B------:R-:W-:Y:S02]  /*1b690*/  MOV R89, R86 ;  /* 0x0000005600597202 */ /* 0x000fe40000000f00 */
[----:B------:R-:W-:Y:S02]  /*1b6a0*/  MOV R87, R84 ;  /* 0x0000005400577202 */ /* 0x000fe40000000f00 */
[----:B------:R-:W-:Y:S02]  /*1b6b0*/  MOV R85, R80 ;  /* 0x0000005000557202 */ /* 0x000fe40000000f00 */
[----:B------:R-:W-:-:S02]  /*1b6c0*/  MOV R108, R60 ;  /* 0x0000003c006c7202 */ /* 0x000fc40000000f00 */
[----:B------:R-:W-:Y:S02]  /*1b6d0*/  MOV R107, R68 ;  /* 0x00000044006b7202 */ /* 0x000fe40000000f00 */
        /* <DEDUP_REMOVED lines=10> */
[----:B----4-:R-:W-:-:S02]  /*1b780*/  SHF.L.U64.HI R106, R130, 0x2, R139 ;  /* 0x00000002826a7819 */ /* 0x010fc4000001028b */
[----:B------:R-:W-:Y:S01]  /*1b790*/  SHF.L.U32 R93, R130, 0x2, RZ ;  /* 0x00000002825d7819 */ /* 0x000fe200000006ff */
[----:B------:R-:W-:Y:S06]  /*1b7a0*/  BRA.DIV UR4, `(.L_x_452) ;  /* 0x000000a204607947 */ /* 0x000fec000b800000 */
        /* <DEDUP_REMOVED lines=8> */
[----:B------:R-:W-:Y:S01]  /*1b830*/  SEL R32, R33, R32, P0 ;  /* 0x0000002021207207 */ /* 0x000fe20000000000 */
[----:B------:R-:W-:Y:S01]  /*1b840*/  SHFL.IDX PT, R53, R53, R2, 0x1c1f ;  /* 0x001c1f0235357589 */ /* 0x000fe200000e0000 */
[----:B------:R-:W-:Y:S02]  /*1b850*/  SEL R43, R63, R76, P0 ;  /* 0x0000004c3f2b7207 */ /* 0x000fe40000000000 */
[----:B------:R-:W-:Y:S02]  /*1b860*/  SEL R50, R76, R63, P0 ;  /* 0x0000003f4c327207 */ /* 0x000fe40000000000 */
[----:B------:R-:W-:-:S02]  /*1b870*/  SEL R62, R55, R62, P0 ;  /* 0x0000003e373e7207 */ /* 0x000fc40000000000 */
[----:B------:R-:W-:Y:S01]  /*1b880*/  SEL R27, R12, R35, P0 ;  /* 0x000000230c1b7207 */ /* 0x000fe20000000000 */
[----:B------:R-:W-:Y:S01]  /*1b890*/  SHFL.IDX PT, R43, R43, R2, 0x1c1f ;  /* 0x001c1f022b2b7589 */ /* 0x000fe200000e0000 */
[----:B------:R-:W-:Y:S02]  /*1b8a0*/  SEL R24, R35, R12, P0 ;  /* 0x0000000c23187207 */ /* 0x000fe40000000000 */
[----:B------:R-:W-:Y:S01]  /*1b8b0*/  SEL R33, R42, R39, P0 ;  /* 0x000000272a217207 */ /* 0x000fe20000000000 */
[----:B------:R-:W-:Y:S01]  /*1b8c0*/  SHFL.IDX PT, R30, R27, R2, 0x1c1f ;  /* 0x001c1f021b1e7589 */ /* 0x000fe200000e0000 */
[----:B------:R-:W-:Y:S02]  /*1b8d0*/  SEL R36, R39, R42, P0 ;  /* 0x0000002a27247207 */ /* 0x000fe40000000000 */
[----:B------:R-:W-:Y:S02]  /*1b8e0*/  SEL R55, R0, R7, P0 ;  /* 0x0000000700377207 */ /* 0x000fe40000000000 */
[----:B------:R-:W-:Y:S01]  /*1b8f0*/  SEL R64, R7, R0, P0 ;  /* 0x0000000007407207 */ /* 0x000fe20000000000 */
        /* <DEDUP_REMOVED lines=11> */
[----:B------:R-:W-:Y:S01]  /*1b9b0*/  LOP3.LUT R7, R2, 0x2, RZ, 0x3c, !PT ;  /* 0x0000000202077812 */ /* 0x000fe200078e3cff */
[----:B------:R-:W-:Y:S01]  /*1b9c0*/  SHFL.IDX PT, R41, R41, R2, 0x1c1f ;  /* 0x001c1f0229297589 */ /* 0x000fe200000e0000 */
[----:B------:R-:W-:Y:S02]  /*1b9d0*/  SEL R37, R74, R129, P0 ;  /* 0x000000814a257207 */ /* 0x000fe40000000000 */
[----:B------:R-:W-:Y:S01]  /*1b9e0*/  SEL R44, R129, R74, P0 ;  /* 0x0000004a812c7207 */ /* 0x000fe20000000000 */
[----:B------:R-:W0:Y:S01]  /*1b9f0*/  SHFL.IDX PT, R40, R36, R7, 0x1c1f ;  /* 0x001c1f0724287589 */ /* 0x000e2200000e0000 */
        /* <DEDUP_REMOVED lines=23> */
[----:B------:R-:W1:Y:S01]  /*1bb70*/  SHFL.IDX PT, R29, R28, R7, 0x1c1f ;  /* 0x001c1f071c1d7589 */ /* 0x000e6200000e0000 */
        /* <DEDUP_REMOVED lines=20> */
[----:B------:R1:W2:Y:S01]  /*1bcc0*/  SHFL.IDX PT, R31, R32, R7, 0x1c1f ;  /* 0x001c1f07201f7589 */ /* 0x0002a200000e0000 */
[----:B------:R-:W-:Y:S02]  /*1bcd0*/  SEL R111, R122, R123, P0 ;  /* 0x0000007b7a6f7207 */ /* 0x000fe40000000000 */
[----:B------:R-:W-:Y:S01]  /*1bce0*/  SEL R116, R123, R122, P0 ;  /* 0x0000007a7b747207 */ /* 0x000fe20000000000 */
[----:B------:R-:W-:Y:S01]  /*1bcf0*/  SHFL.IDX PT, R25, R20, R7, 0x1c1f ;  /* 0x001c1f0714197589 */ /* 0x000fe200000e0000 */
[----:B------:R-:W-:-:S02]  /*1bd00*/  SEL R66, R9, R66, P0 ;  /* 0x0000004209427207 */ /* 0x000fc40000000000 */
[----:B------:R-:W-:Y:S01]  /*1bd10*/  SEL R5, R3, R90, P0 ;  /* 0x0000005a03057207 */ /* 0x000fe20000000000 */
[----:B------:R-:W3:Y:S01]  /*1bd20*/  SHFL.IDX PT, R9, R4, R7, 0x1c1f ;  /* 0x001c1f0704097589 */ /* 0x000ee200000e0000 */
[----:B------:R-:W-:Y:S02]  /*1bd30*/  SEL R3, R90, R3, P0 ;  /* 0x000000035a037207 */ /* 0x000fe40000000000 */
[----:B0-----:R-:W-:Y:S01]  /*1bd40*/  SEL R12, R33, R40, P0 ;  /* 0x00000028210c7207 */ /* 0x001fe20000000000 */
[----:B------:R-:W-:Y:S01]  /*1bd50*/  SHFL.IDX PT, R46, R46, R7, 0x1c1f ;  /* 0x001c1f072e2e7589 */ /* 0x000fe200000e0000 */
[----:B------:R-:W-:Y:S02]  /*1bd60*/  SEL R14, R40, R33, P0 ;  /* 0x00000021280e7207 */ /* 0x000fe40000000000 */
[----:B-1----:R-:W-:Y:S01]  /*1bd70*/  SEL R32, R34, R29, P0 ;  /* 0x0000001d22207207 */ /* 0x002fe20000000000 */
[----:B------:R-:W0:Y:S01]  /*1bd80*/  SHFL.IDX PT, R52, R52, R7, 0x1c1f ;  /* 0x001c1f0734347589 */ /* 0x000e2200000e0000 */
[----:B------:R-:W-:-:S02]  /*1bd90*/  SEL R40, R35, R42, P0 ;  /* 0x0000002a23287207 */ /* 0x000fc40000000000 */
[----:B------:R-:W-:Y:S01]  /*1bda0*/  SEL R34, R29, R34, P0 ;  /* 0x000000221d227207 */ /* 0x000fe20000000000 */
[----:B------:R0:W1:Y:S01]  /*1bdb0*/  SHFL.IDX PT, R86, R68, R7, 0x1c1f ;  /* 0x001c1f0744567589 */ /* 0x00006200000e0000 */
[----:B------:R-:W-:-:S03]  /*1bdc0*/  SEL R42, R42, R35, P0 ;  /* 0x000000232a2a7207 */ /* 0x000fc60000000000 */
[----:B------:R4:W5:Y:S01]  /*1bdd0*/  SHFL.IDX PT, R88, R70, R7, 0x1c1f ;  /* 0x001c1f0746587589 */ /* 0x00096200000e0000 */
[----:B--2---:R-:W-:Y:S02]  /*1bde0*/  SEL R36, R38, R31, P0 ;  /* 0x0000001f26247207 */ /* 0x004fe40000000000 */
[----:B------:R-:W-:Y:S01]  /*1bdf0*/  SEL R38, R31, R38, P0 ;  /* 0x000000261f267207 */ /* 0x000fe20000000000 */
[----:B------:R-:W-:Y:S04]  /*1be00*/  SHFL.IDX PT, R47, R47, R2, 0x1c1f ;  /* 0x001c1f022f2f7589 */ /* 0x000fe800000e0000 */
[----:B------:R-:W-:Y:S01]  /*1be10*/  SHFL.IDX PT, R49, R49, R2, 0x1c1f ;  /* 0x001c1f0231317589 */ /* 0x000fe200000e0000 */
[----:B---3--:R-:W-:Y:S02]  /*1be20*/  SEL R4, R6, R9, P0 ;  /* 0x0000000906047207 */ /* 0x008fe40000000000 */
[----:B------:R-:W-:Y:S01]  /*1be30*/  SEL R6, R9, R6, P0 ;  /* 0x0000000609067207 */ /* 0x000fe20000000000 */
[----:B------:R-:W-:Y:S04]  /*1be40*/  SHFL.IDX PT, R51, R51, R2, 0x1c1f ;  /* 0x001c1f0233337589 */ /* 0x000fe800000e0000 */
[----:B------:R-:W-:Y:S01]  /*1be50*/  SHFL.IDX PT, R69, R69, R2, 0x1c1f ;  /* 0x001c1f0245457589 */ /* 0x000fe200000e0000 */
[----:B0-----:R-:W-:-:S02]  /*1be60*/  SEL R68, R45, R52, P0 ;  /* 0x000000342d447207 */ /* 0x001fc40000000000 */
[----:B----4-:R-:W-:Y:S01]  /*1be70*/  SEL R70, R52, R45, P0 ;  /* 0x0000002d34467207 */ /* 0x010fe20000000000 */
[----:B------:R-:W-:Y:S01]  /*1be80*/  SHFL.IDX PT, R71, R71, R2, 0x1c1f ;  /* 0x001c1f0247477589 */ /* 0x000fe200000e0000 */
[----:B-1----:R-:W-:Y:S02]  /*1be90*/  SEL R29, R61, R86, P0 ;  /* 0x000000563d1d7207 */ /* 0x002fe40000000000 */
[----:B------:R-:W-:Y:S01]  /*1bea0*/  SEL R31, R86, R61, P0 ;  /* 0x0000003d561f7207 */ /* 0x000fe20000000000 */
[----:B------:R0:W1:Y:S01]  /*1beb0*/  SHFL.IDX PT, R27, R24, R7, 0x1c1f ;  /* 0x001c1f07181b7589 */ /* 0x00006200000e0000 */
[----:B-----5:R-:W-:Y:S02]  /*1bec0*/  SEL R33, R63, R88, P0 ;  /* 0x000000583f217207 */ /* 0x020fe40000000000 */
[----:B------:R-:W-:Y:S01]  /*1bed0*/  SEL R35, R88, R63, P0 ;  /* 0x0000003f58237207 */ /* 0x000fe20000000000 */
[----:B------:R-:W2:Y:S04]  /*1bee0*/  SHFL.IDX PT, R54, R54, R7, 0x1c1f ;  /* 0x001c1f0736367589 */ /* 0x000ea800000e0000 */
[----:B------:R-:W-:Y:S01]  /*1bef0*/  SHFL.IDX PT, R58, R58, R7, 0x1c1f ;  /* 0x001c1f073a3a7589 */ /* 0x000fe200000e0000 */
[----:B0-----:R-:W-:-:S03]  /*1bf00*/  SEL R24, R26, R25, P0 ;  /* 0x000000191a187207 */ /* 0x001fc60000000000 */
[----:B------:R0:W3:Y:S01]  /*1bf10*/  SHFL.IDX PT, R20, R60, R7, 0x1c1f ;  /* 0x001c1f073c147589 */ /* 0x0000e200000e0000 */
[----:B------:R-:W-:-:S03]  /*1bf20*/  SEL R26, R25, R26, P0 ;  /* 0x0000001a191a7207 */ /* 0x000fc60000000000 */
[----:B------:R3:W-:Y:S04]  /*1bf30*/  SHFL.IDX PT, R94, R80, R7, 0x1c1f ;  /* 0x001c1f07505e7589 */ /* 0x0007e800000e0000 */
[----:B------:R4:W5:Y:S01]  /*1bf40*/  SHFL.IDX PT, R96, R82, R7, 0x1c1f ;  /* 0x001c1f0752607589 */ /* 0x00096200000e0000 */
[----:B0-----:R-:W-:-:S03]  /*1bf50*/  SEL R60, R37, R44, P0 ;  /* 0x0000002c253c7207 */ /* 0x001fc60000000000 */
[----:B------:R-:W-:Y:S01]  /*1bf60*/  SHFL.IDX PT, R65, R65, R2, 0x1c1f ;  /* 0x001c1f0241417589 */ /* 0x000fe200000e0000 */
[----:B-1----:R-:W-:Y:S02]  /*1bf70*/  SEL R28, R30, R27, P0 ;  /* 0x0000001b1e1c7207 */ /* 0x002fe40000000000 */
[----:B------:R-:W-:Y:S01]  /*1bf80*/  SEL R30, R27, R30, P0 ;  /* 0x0000001e1b1e7207 */ /* 0x000fe20000000000 */
[----:B------:R-:W-:Y:S01]  /*1bf90*/  SHFL.IDX PT, R67, R67, R2, 0x1c1f ;  /* 0x001c1f0243437589 */ /* 0x000fe200000e0000 */
[----:B--2---:R-:W-:Y:S02]  /*1bfa0*/  SEL R52, R47, R54, P0 ;  /* 0x000000362f347207 */ /* 0x004fe40000000000 */
[----:B------:R-:W-:Y:S01]  /*1bfb0*/  SEL R54, R54, R47, P0 ;  /* 0x0000002f36367207 */ /* 0x000fe20000000000 */
[----:B------:R-:W-:Y:S04]  /*1bfc0*/  SHFL.IDX PT, R77, R77, R2, 0x1c1f ;  /* 0x001c1f024d4d7589 */ /* 0x000fe800000e0000 */
[----:B------:R-:W-:Y:S01]  /*1bfd0*/  SHFL.IDX PT, R79, R79, R2, 0x1c1f ;  /* 0x001c1f024f4f7589 */ /* 0x000fe200000e0000 */
[----:B---3--:R-:W-:-:S02]  /*1bfe0*/  SEL R80, R51, R20, P0 ;  /* 0x0000001433507207 */ /* 0x008fc40000000000 */
[----:B----4-:R-:W-:Y:S01]  /*1bff0*/  SEL R82, R20, R51, P0 ;  /* 0x0000003314527207 */ /* 0x010fe20000000000 */
[----:B------:R-:W0:Y:S04]  /*1c000*/  SHFL.IDX PT, R21, R8, R7, 0x1c1f ;  /* 0x001c1f0708157589 */ /* 0x000e2800000e0000 */
[----:B------:R1:W-:Y:S01]  /*1c010*/  SHFL.IDX PT, R72, R62, R7, 0x1c1f ;  /* 0x001c1f073e487589 */ /* 0x0003e200000e0000 */
[----:B-----5:R-:W-:Y:S02]  /*1c020*/  SEL R61, R71, R96, P0 ;  /* 0x00000060473d7207 */ /* 0x020fe40000000000 */
[----:B------:R-:W-:Y:S01]  /*1c030*/  SEL R63, R96, R71, P0 ;  /* 0x00000047603f7207 */ /* 0x000fe20000000000 */
[----:B------:R2:W3:Y:S04]  /*1c040*/  SHFL.IDX PT, R74, R64, R7, 0x1c1f ;  /* 0x001c1f07404a7589 */ /* 0x0004e800000e0000 */
[----:B------:R4:W5:Y:S01]  /*1c050*/  SHFL.IDX PT, R90, R76, R7, 0x1c1f ;  /* 0x001c1f074c5a7589 */ /* 0x00096200000e0000 */
[----:B-1----:R-:W-:-:S03]  /*1c060*/  SEL R62, R44, R37, P0 ;  /* 0x000000252c3e7207 */ /* 0x002fc60000000000 */
[----:B------:R1:W5:Y:S01]  /*1c070*/  SHFL.IDX PT, R92, R78, R7, 0x1c1f ;  /* 0x001c1f074e5c7589 */ /* 0x00036200000e0000 */
[----:B------:R-:W-:Y:S02]  /*1c080*/  SEL R44, R39, R46, P0 ;  /* 0x0000002e272c7207 */ /* 0x000fe40000000000 */
[----:B--2---:R-:W-:Y:S01]  /*1c090*/  SEL R64, R41, R48, P0 ;  /* 0x0000003029407207 */ /* 0x004fe20000000000 */
[----:B------:R-:W2:Y:S01]  /*1c0a0*/  SHFL.IDX PT, R110, R110, R7, 0x1c1f ;  /* 0x001c1f076e6e7589 */ /* 0x000ea200000e0000 */
[----:B------:R-:W-:Y:S02]  /*1c0b0*/  SEL R46, R46, R39, P0 ;  /* 0x000000272e2e7207 */ /* 0x000fe40000000000 */
[----:B----4-:R-:W-:Y:S01]  /*1c0c0*/  SEL R76, R49, R58, P0 ;  /* 0x0000003a314c7207 */ /* 0x010fe20000000000 */
[----:B------:R-:W4:Y:S01]  /*1c0d0*/  SHFL.IDX PT, R112, R112, R7, 0x1c1f ;  /* 0x001c1f0770707589 */ /* 0x000f2200000e0000 */
[----:B0-----:R-:W-:Y:S02]  /*1c0e0*/  SEL R8, R10, R21, P0 ;  /* 0x000000150a087207 */ /* 0x001fe40000000000 */
[----:B-1----:R-:W-:Y:S01]  /*1c0f0*/  SEL R78, R58, R49, P0 ;  /* 0x000000313a4e7207 */ /* 0x002fe20000000000 */
[----:B------:R-:W-:Y:S01]  /*1c100*/  SHFL.IDX PT, R59, R59, R2, 0x1c1f ;  /* 0x001c1f023b3b7589 */ /* 0x000fe200000e0000 */
[----:B------:R-:W-:-:S03]  /*1c110*/  SEL R10, R21, R10, P0 ;  /* 0x0000000a150a7207 */ /* 0x000fc60000000000 */
[----:B------:R-:W-:Y:S01]  /*1c120*/  SHFL.IDX PT, R73, R73, R2, 0x1c1f ;  /* 0x001c1f0249497589 */ /* 0x000fe200000e0000 */
[----:B---3--:R-:W-:Y:S02]  /*1c130*/  SEL R9, R55, R74, P0 ;  /* 0x0000004a37097207 */ /* 0x008fe40000000000 */
[----:B------:R-:W-:Y:S01]  /*1c140*/  SEL R11, R74, R55, P0 ;  /* 0x000000374a0b7207 */ /* 0x000fe20000000000 */
[----:B------:R-:W-:Y:S01]  /*1c150*/  SHFL.IDX PT, R75, R75, R2, 0x1c1f ;  /* 0x001c1f024b4b7589 */ /* 0x000fe200000e0000 */
[----:B-----5:R-:W-:Y:S02]  /*1c160*/  SEL R37, R65, R90, P0 ;  /* 0x0000005a41257207 */ /* 0x020fe40000000000 */
[----:B------:R-:W-:Y:S01]  /*1c170*/  SEL R39, R90, R65, P0 ;  /* 0x000000415a277207 */ /* 0x000fe20000000000 */
[----:B------:R-:W-:Y:S01]  /*1c180*/  SHFL.IDX PT, R109, R109, R2, 0x1c1f ;  /* 0x001c1f026d6d7589 */ /* 0x000fe200000e0000 */
[----:B------:R-:W-:Y:S02]  /*1c190*/  SEL R13, R67, R92, P0 ;  /* 0x0000005c430d7207 */ /* 0x000fe40000000000 */
[----:B------:R-:W-:Y:S01]  /*1c1a0*/  SEL R15, R92, R67, P0 ;  /* 0x000000435c0f7207 */ /* 0x000fe20000000000 */
[----:B------:R-:W-:Y:S01]  /*1c1b0*/  SHFL.IDX PT, R111, R111, R2, 0x1c1f ;  /* 0x001c1f026f6f7589 */ /* 0x000fe200000e0000 */
[----:B--2---:R-:W-:-:S02]  /*1c1c0*/  SEL R49, R77, R110, P0 ;  /* 0x0000006e4d317207 */ /* 0x004fc40000000000 */
[----:B------:R-:W-:Y:S01]  /*1c1d0*/  SEL R51, R110, R77, P0 ;  /* 0x0000004d6e337207 */ /* 0x000fe20000000000 */
[----:B------:R0:W1:Y:S01]  /*1c1e0*/  SHFL.IDX PT, R84, R66, R7, 0x1c1f ;  /* 0x001c1f0742547589 */ /* 0x00006200000e0000 */
[----:B----4-:R-:W-:-:S03]  /*1c1f0*/  SEL R71, R112, R79, P0 ;  /* 0x0000004f70477207 */ /* 0x010fc60000000000 */
[----:B------:R-:W2:Y:S04]  /*1c200*/  SHFL.IDX PT, R98, R98, R7, 0x1c1f ;  /* 0x001c1f0762627589 */ /* 0x000ea800000e0000 */
[----:B------:R-:W3:Y:S01]  /*1c210*/  SHFL.IDX PT, R100, R100, R7, 0x1c1f ;  /* 0x001c1f0764647589 */ /* 0x000ee200000e0000 */
[----:B0-----:R-:W-:-:S03]  /*1c220*/  SEL R66, R48, R41, P0 ;  /* 0x0000002930427207 */ /* 0x001fc60000000000 */
[----:B------:R-:W0:Y:S01]  /*1c230*/  SHFL.IDX PT, R114, R114, R7, 0x1c1f ;  /* 0x001c1f0772727589 */ /* 0x000e2200000e0000 */
[----:B------:R-:W-:Y:S02]  /*1c240*/  SEL R48, R43, R50, P0 ;  /* 0x000000322b307207 */ /* 0x000fe40000000000 */
[----:B------:R-:W-:Y:S01]  /*1c250*/  SEL R50, R50, R43, P0 ;  /* 0x0000002b32327207 */ /* 0x000fe20000000000 */
[----:B------:R-:W4:Y:S01]  /*1c260*/  SHFL.IDX PT, R116, R116, R7, 0x1c1f ;  /* 0x001c1f0774747589 */ /* 0x000f2200000e0000 */
[----:B------:R-:W-:Y:S02]  /*1c270*/  SEL R41, R69, R94, P0 ;  /* 0x0000005e45297207 */ /* 0x000fe40000000000 */
[----:B------:R-:W-:Y:S01]  /*1c280*/  SEL R43, R94, R69, P0 ;  /* 0x000000455e2b7207 */ /* 0x000fe20000000000 */
[----:B------:R5:W4:Y:S01]  /*1c290*/  SHFL.IDX PT, R0, R5, R2, 0x1c1f ;  /* 0x001c1f0205007589 */ /* 0x000b2200000e0000 */
[----:B------:R-:W-:-:S03]  /*1c2a0*/  SEL R69, R79, R112, P0 ;  /* 0x000000704f457207 */ /* 0x000fc60000000000 */
[----:B------:R3:W4:Y:S01]  /*1c2b0*/  SHFL.IDX PT, R3, R3, R7, 0x1c1f ;  /* 0x001c1f0703037589 */ /* 0x00072200000e0000 */
[----:B-1----:R-:W-:Y:S02]  /*1c2c0*/  SEL R25, R59, R84, P0 ;  /* 0x000000543b197207 */ /* 0x002fe40000000000 */
[----:B------:R-:W-:Y:S02]  /*1c2d0*/  SEL R27, R84, R59, P0 ;  /* 0x0000003b541b7207 */ /* 0x000fe40000000000 */
[----:B--2---:R-:W-:Y:S01]  /*1c2e0*/  SEL R45, R73, R98, P0 ;  /* 0x00000062492d7207 */ /* 0x004fe20000000000 */
[----:B-----5:R-:W-:Y:S01]  /*1c2f0*/  IMAD.MOV.U32 R2, RZ, RZ, RZ ;  /* 0x000000ffff027224 */ /* 0x020fe200078e00ff */
[----:B------:R-:W-:Y:S02]  /*1c300*/  SEL R5, R53, R72, P0 ;  /* 0x0000004835057207 */ /* 0x000fe40000000000 */
[----:B------:R-:W-:Y:S02]  /*1c310*/  SEL R47, R98, R73, P0 ;  /* 0x00000049622f7207 */ /* 0x000fe40000000000 */
[----:B---3--:R-:W-:-:S02]  /*1c320*/  SEL R7, R72, R53, P0 ;  /* 0x0000003548077207 */ /* 0x008fc40000000000 */
[----:B------:R-:W-:Y:S02]  /*1c330*/  SEL R65, R75, R100, P0 ;  /* 0x000000644b417207 */ /* 0x000fe40000000000 */
[----:B------:R-:W-:Y:S02]  /*1c340*/  SEL R67, R100, R75, P0 ;  /* 0x0000004b64437207 */ /* 0x000fe40000000000 */
[----:B0-----:R-:W-:Y:S02]  /*1c350*/  SEL R53, R109, R114, P0 ;  /* 0x000000726d357207 */ /* 0x001fe40000000000 */
[----:B------:R-:W-:Y:S02]  /*1c360*/  SEL R55, R114, R109, P0 ;  /* 0x0000006d72377207 */ /* 0x000fe40000000000 */
[----:B----4-:R-:W-:Y:S02]  /*1c370*/  SEL R77, R111, R116, P0 ;  /* 0x000000746f4d7207 */ /* 0x010fe40000000000 */
[----:B------:R-:W-:-:S07]  /*1c380*/  SEL R79, R116, R111, P0 ;  /* 0x0000006f744f7207 */ /* 0x000fce0000000000 */
.L_x_694:
[----:B------:R-:W-:Y:S05]  /*1c390*/  WARPSYNC.ALL ;  /* 0x0000000000007948 */ /* 0x000fea0003800000 */
[----:B------:R-:W-:Y:S06]  /*1c3a0*/  BAR.SYNC.DEFER_BLOCKING 0x1, 0x100 ;  /* 0x0044000000007b1d */ /* 0x000fec0000010000 */
[----:B------:R-:W-:-:S02]  /*1c3b0*/  ULDC.64 UR4, c[0x0][0xbd8] ;  /* 0x0002f60000047ab9 */ /* 0x000fc40000000a00 */
[----:B------:R-:W-:Y:S02]  /*1c3c0*/  ISETP.NE.U32.AND P1, PT, RZ, UR4, PT ;  /* 0x00000004ff007c0c */ /* 0x000fe4000bf25070 */
[----:B------:R-:W-:Y:S02]  /*1c3d0*/  IADD3 R20, P2, R93, UR4, RZ ;  /* 0x000000045d147c10 */ /* 0x000fe4000ff5e0ff */
[----:B------:R-:W-:Y:S02]  /*1c3e0*/  ISETP.NE.AND.EX P1, PT, RZ, UR5, PT, P1 ;  /* 0x00000005ff007c0c */ /* 0x000fe4000bf25310 */
[----:B------:R-:W-:Y:S01]  /*1c3f0*/  IADD3.X R21, R106, UR5, RZ, P2, !PT ;  /* 0x000000056a157c10 */ /* 0x000fe200097fe4ff */
[----:B------:R-:W-:Y:S01]  /*1c400*/  ULDC.64 UR4, c[0x0][0xbe0] ;  /* 0x0002f80000047ab9 */ /* 0x000fe20000000a00 */
[----:B------:R-:W-:Y:S04]  /*1c410*/  STSM.16.M88.4 [R108], R4 ;  /* 0x000000046c007844 */ /* 0x000fe80000000200 */
[----:B------:R0:W-:Y:S04]  /*1c420*/  STSM.16.M88.4 [R81], R8 ;  /* 0x0000000851007844 */ /* 0x0001e80000000200 */
[----:B------:R1:W-:Y:S04]  /*1c430*/  STSM.16.M88.4 [R83], R24 ;  /* 0x0000001853007844 */ /* 0x0003e80000000200 */
[----:B------:R2:W-:Y:S04]  /*1c440*/  STSM.16.M88.4 [R95], R28 ;  /* 0x0000001c5f007844 */ /* 0x0005e80000000200 */
[----:B------:R2:W-:Y:S04]  /*1c450*/  STSM.16.M88.4 [R97], R32 ;  /* 0x0000002061007844 */ /* 0x0005e80000000200 */
[----:B------:R2:W-:Y:S01]  /*1c460*/  STSM.16.M88.4 [R99], R36 ;  /* 0x0000002463007844 */ /* 0x0005e20000000200 */
[----:B0-----:R-:W-:-:S03]  /*1c470*/  SEL R81, R0, R3, P0 ;  /* 0x0000000300517207 */ /* 0x001fc60000000000 */
[----:B------:R2:W-:Y:S01]  /*1c480*/  STSM.16.M88.4 [R101], R12 ;  /* 0x0000000c65007844 */ /* 0x0005e20000000200 */
[----:B-1----:R-:W-:-:S03]  /*1c490*/  SEL R83, R3, R0, P0 ;  /* 0x0000000003537207 */ /* 0x002fc60000000000 */
[----:B------:R2:W-:Y:S04]  /*1c4a0*/  STSM.16.M88.4 [R102], R40 ;  /* 0x0000002866007844 */ /* 0x0005e80000000200 */
[----:B------:R2:W-:Y:S04]  /*1c4b0*/  STSM.16.M88.4 [R103], R60 ;  /* 0x0000003c67007844 */ /* 0x0005e80000000200 */
[----:B------:R2:W-:Y:S04]  /*1c4c0*/  STSM.16.M88.4 [R104], R44 ;  /* 0x0000002c68007844 */ /* 0x0005e80000000200 */
[----:B------:R2:W-:Y:S01]  /*1c4d0*/  STSM.16.M88.4 [R105], R64 ;  /* 0x0000004069007844 */ /* 0x0005e20000000200 */
[----:B------:R-:W-:-:S03]  /*1c4e0*/  ISETP.NE.U32.AND P0, PT, RZ, UR4, PT ;  /* 0x00000004ff007c0c */ /* 0x000fc6000bf05070 */
[----:B------:R2:W-:Y:S04]  /*1c4f0*/  STSM.16.M88.4 [R107], R48 ;  /* 0x000000306b007844 */ /* 0x0005e80000000200 */
[----:B------:R2:W-:Y:S01]  /*1c500*/  STSM.16.M88.4 [R85], R68 ;  /* 0x0000004455007844 */ /* 0x0005e20000000200 */
[----:B------:R-:W-:-:S03]  /*1c510*/  VIADD R0, R142, 0xffffff80 ;  /* 0xffffff808e007836 */ /* 0x000fc60000000000 */
[----:B------:R2:W-:Y:S04]  /*1c520*/  STSM.16.M88.4 [R87], R52 ;  /* 0x0000003457007844 */ /* 0x0005e80000000200 */
[----:B------:R2:W-:Y:S01]  /*1c530*/  STSM.16.M88.4 [R89], R76 ;  /* 0x0000004c59007844 */ /* 0x0005e20000000200 */
[----:B------:R-:W-:-:S03]  /*1c540*/  ISETP.NE.AND.EX P0, PT, RZ, UR5, PT, P0 ;  /* 0x00000005ff007c0c */ /* 0x000fc6000bf05300 */
[----:B------:R2:W-:Y:S01]  /*1c550*/  STSM.16.M88.4 [R91], R80 ;  /* 0x000000505b007844 */ /* 0x0005e20000000200 */
[----:B------:R-:W-:Y:S01]  /*1c560*/  BAR.SYNC.DEFER_BLOCKING 0x1, 0x100 ;  /* 0x0044000000007b1d */ /* 0x000fe20000010000 */
[----:B------:R-:W-:-:S04]  /*1c570*/  SHF.R.S32.HI R3, RZ, 0x1f, R0 ;  /* 0x0000001fff037819 */ /* 0x000fc80000011400 */
[----:B------:R-:W-:-:S04]  /*1c580*/  LEA.HI R6, R3, R0, RZ, 0x7 ;  /* 0x0000000003067211 */ /* 0x000fc800078f38ff */
[----:B------:R-:W-:Y:S02]  /*1c590*/  @P0 IADD3 R4, P2, R93, UR4, RZ ;  /* 0x000000045d040c10 */ /* 0x000fe4000ff5e0ff */
[----:B------:R-:W-:Y:S01]  /*1c5a0*/  LOP3.LUT R3, R6, 0xffffff80, RZ, 0xc0, !PT ;  /* 0xffffff8006037812 */ /* 0x000fe200078ec0ff */
[----:B------:R-:W-:Y:S01]  /*1c5b0*/  ULDC UR4, c[0x0][0xa88] ;  /* 0x0002a20000047ab9 */ /* 0x000fe20000000800 */
[----:B------:R-:W-:Y:S02]  /*1c5c0*/  @P0 IADD3.X R5, R106, UR5, RZ, P2, !PT ;  /* 0x000000056a050c10 */ /* 0x000fe400097fe4ff */
[----:B------:R-:W-:Y:S01]  /*1c5d0*/  IADD3 R10, R0, -R3, RZ ;  /* 0x80000003000a7210 */ /* 0x000fe20007ffe0ff */
[----:B------:R-:W-:Y:S01]  /*1c5e0*/  IMAD.U32 R0, RZ, RZ, UR4 ;  /* 0x00000004ff007e24 */ /* 0x000fe2000f8e00ff */
[----:B------:R2:W5:Y:S02]  /*1c5f0*/  @P1 LDG.E R2, desc[UR42][R20.64] ;  /* 0x0000002a14021981 */ /* 0x000564000c1e1900 */
[----:B------:R-:W-:-:S03]  /*1c600*/  SHF.R.S32.HI R7, RZ, 0x1f, R10 ;  /* 0x0000001fff077819 */ /* 0x000fc6000001140a */
[----:B------:R2:W5:Y:S01]  /*1c610*/  @P0 LDG.E R0, desc[UR42][R4.64] ;  /* 0x0000002a04000981 */ /* 0x000562000c1e1900 */
[----:B------:R-:W-:-:S04]  /*1c620*/  LEA.HI R3, R7, R10, RZ, 0x2 ;  /* 0x0000000a07037211 */ /* 0x000fc800078f10ff */
[--C-:B------:R-:W-:Y:S02]  /*1c630*/  SHF.R.S32.HI R8, RZ, 0x2, R3.reuse ;  /* 0x00000002ff087819 */ /* 0x100fe40000011403 */
[----:B------:R-:W-:-:S04]  /*1c640*/  SHF.R.S32.HI R3, RZ, 0x1f, R3 ;  /* 0x0000001fff037819 */ /* 0x000fc80000011403 */
[----:B------:R-:W-:Y:S01]  /*1c650*/  LEA.HI R9, R3, R8, RZ, 0x3 ;  /* 0x0000000803097211 */ /* 0x000fe200078f18ff */
[----:B--2---:R-:W-:Y:S06]  /*1c660*/  @P0 BRA `(.L_x_453) ;  /* 0x0000000000100947 */ /* 0x004fec0003800000 */
[----:B------:R-:W-:Y:S05]  /*1c670*/  @!P1 BRA `(.L_x_453) ;  /* 0x00000000000c9947 */ /* 0x000fea0003800000 */
[----:B------:R-:W2:Y:S04]  /*1c680*/  LDG.E R3, desc[UR42][R20.64] ;  /* 0x0000002a14037981 */ /* 0x000ea8000c1e1900 */
[----:B-----5:R-:W2:Y:S02]  /*1c690*/  LDG.E R0, desc[UR42][R20.64+0x4] ;  /* 0x0000042a14007981 */ /* 0x020ea4000c1e1900 */
[----:B--2---:R-:W-:-:S07]  /*1c6a0*/  IMAD.IADD R0, R0, 0x1, -R3 ;  /* 0x0000000100007824 */ /* 0x004fce00078e0a03 */
.L_x_453:
[----:B------:R-:W2:Y:S01]  /*1c6b0*/  LDL.LU R79, [R1+0x34] ;  /* 0x00003400014f7983 */ /* 0x000ea20000300800 */
[----:B------:R-:W-:Y:S01]  /*1c6c0*/  SHF.R.S32.HI R11, RZ, 0x7, R6 ;  /* 0x00000007ff0b7819 */ /* 0x000fe20000011406 */
[----:B------:R-:W-:Y:S02]  /*1c6d0*/  ULDC.64 UR4, c[0x0][0xb70] ;  /* 0x0002dc0000047ab9 */ /* 0x000fe40000000a00 */
[----:B------:R-:W3:Y:S01]  /*1c6e0*/  LDL.LU R80, [R1+0x3c] ;  /* 0x00003c0001507983 */ /* 0x000ee20000300800 */
[----:B------:R-:W-:Y:S02]  /*1c6f0*/  LOP3.LUT R9, R9, 0xfffffff8, RZ, 0xc0, !PT ;  /* 0xfffffff809097812 */ /* 0x000fe400078ec0ff */
[----:B------:R-:W-:Y:S02]  /*1c700*/  LEA.HI R6, R6, R11, RZ, 0x1 ;  /* 0x0000000b06067211 */ /* 0x000fe400078f08ff */
[----:B------:R-:W-:Y:S02]  /*1c710*/  LEA.HI R7, R7, R10, RZ, 0x5 ;  /* 0x0000000a07077211 */ /* 0x000fe400078f28ff */
[----:B------:R-:W-:-:S02]  /*1c720*/  IADD3 R13, R8, -R9, RZ ;  /* 0x80000009080d7210 */ /* 0x000fc40007ffe0ff */
[----:B-----5:R-:W-:Y:S02]  /*1c730*/  SHF.R.S32.HI R3, RZ, 0x1f, R2 ;  /* 0x0000001fff037819 */ /* 0x020fe40000011402 */
[----:B------:R-:W-:Y:S02]  /*1c740*/  LOP3.LUT R6, R6, 0x3fffffe, RZ, 0xc0, !PT ;  /* 0x03fffffe06067812 */ /* 0x000fe400078ec0ff */
[----:B------:R-:W-:Y:S01]  /*1c750*/  SHF.R.S32.HI R8, RZ, 0x5, R7 ;  /* 0x00000005ff087819 */ /* 0x000fe20000011407 */
[----:B------:R-:W-:Y:S01]  /*1c760*/  IMAD R7, R22, 0x40, R18 ;  /* 0x0000004016077824 */ /* 0x000fe200078e0212 */
[----:B------:R-:W-:Y:S01]  /*1c770*/  SEL R78, R139, RZ, !P1 ;  /* 0x000000ff8b4e7207 */ /* 0x000fe20004800000 */
[----:B------:R-:W-:Y:S01]  /*1c780*/  IMAD.IADD R6, R11, 0x1, -R6 ;  /* 0x000000010b067824 */ /* 0x000fe200078e0a06 */
[----:B------:R-:W-:Y:S01]  /*1c790*/  LEA R13, R8, R13, 0x4 ;  /* 0x0000000d080d7211 */ /* 0x000fe200078e20ff */
[----:B------:R-:W-:Y:S01]  /*1c7a0*/  IMAD.WIDE R56, R7, 0x2, R56 ;  /* 0x0000000207387825 */ /* 0x000fe200078e0238 */
[----:B------:R-:W-:-:S03]  /*1c7b0*/  SEL R81, R130, RZ, !P1 ;  /* 0x000000ff82517207 */ /* 0x000fc60004800000 */
[----:B------:R-:W-:Y:S01]  /*1c7c0*/  IMAD R11, R6, 0x40, R13 ;  /* 0x00000040060b7824 */ /* 0x000fe200078e020d */
[C---:B------:R-:W-:Y:S02]  /*1c7d0*/  IADD3 R13, P5, R56.reuse, 0x2000, RZ ;  /* 0x00002000380d7810 */ /* 0x040fe40007fbe0ff */
[C---:B------:R-:W-:Y:S02]  /*1c7e0*/  IADD3 R25, P4, R56.reuse, 0x3000, RZ ;  /* 0x0000300038197810 */ /* 0x040fe40007f9e0ff */
[----:B------:R-:W-:Y:S02]  /*1c7f0*/  IADD3 R29, P3, R56, 0x4000, RZ ;  /* 0x00004000381d7810 */ /* 0x000fe40007f7e0ff */
[----:B------:R-:W-:Y:S02]  /*1c800*/  LOP3.LUT R12, R13, 0x380, RZ, 0xc0, !PT ;  /* 0x000003800d0c7812 */ /* 0x000fe400078ec0ff */
[----:B------:R-:W-:Y:S02]  /*1c810*/  LOP3.LUT R24, R25, 0x380, RZ, 0xc0, !PT ;  /* 0x0000038019187812 */ /* 0x000fe400078ec0ff */
[----:B------:R-:W-:-:S02]  /*1c820*/  LOP3.LUT R28, R29, 0x380, RZ, 0xc0, !PT ;  /* 0x000003801d1c7812 */ /* 0x000fc400078ec0ff */
[----:B------:R-:W-:Y:S02]  /*1c830*/  SHF.R.U64 R12, R12, 0x3, RZ ;  /* 0x000000030c0c7819 */ /* 0x000fe400000012ff */
[----:B------:R-:W-:Y:S02]  /*1c840*/  SHF.R.U64 R24, R24, 0x3, RZ ;  /* 0x0000000318187819 */ /* 0x000fe400000012ff */
[----:B------:R-:W-:Y:S02]  /*1c850*/  SHF.R.U64 R28, R28, 0x3, RZ ;  /* 0x000000031c1c7819 */ /* 0x000fe400000012ff */
[----:B------:R-:W-:Y:S01]  /*1c860*/  LOP3.LUT R12, R12, R13, RZ, 0x3c, !PT ;  /* 0x0000000d0c0c7212 */ /* 0x000fe200078e3cff */
[--C-:B------:R-:W-:Y:S01]  /*1c870*/  IMAD.X R13, RZ, RZ, R57.reuse, P5 ;  /* 0x000000ffff0d7224 */ /* 0x100fe200028e0639 */
[----:B------:R-:W-:Y:S02]  /*1c880*/  LOP3.LUT R24, R24, R25, RZ, 0x3c, !PT ;  /* 0x0000001918187212 */ /* 0x000fe400078e3cff */
[----:B------:R-:W-:Y:S01]  /*1c890*/  LOP3.LUT R28, R28, R29, RZ, 0x3c, !PT ;  /* 0x0000001d1c1c7212 */ /* 0x000fe200078e3cff */
[----:B------:R-:W-:Y:S01]  /*1c8a0*/  IMAD.X R29, RZ, RZ, R57, P3 ;  /* 0x000000ffff1d7224 */ /* 0x000fe200018e0639 */
[----:B------:R-:W-:-:S02]  /*1c8b0*/  IADD3.X R25, RZ, R57, RZ, P4, !PT ;  /* 0x00000039ff197210 */ /* 0x000fc400027fe4ff */
        /* <DEDUP_REMOVED lines=11> */
[----:B------:R-:W-:Y:S01]  /*1c970*/  LOP3.LUT R44, R44, R45, RZ, 0x3c, !PT ;  /* 0x0000002d2c2c7212 */ /* 0x000fe200078e3cff */
[----:B------:R-:W-:Y:S01]  /*1c980*/  IMAD.X R45, RZ, RZ, R57, P4 ;  /* 0x000000ffff2d7224 */ /* 0x000fe200020e0639 */
[----:B------:R-:W-:-:S02]  /*1c990*/  LOP3.LUT R48, R48, R49, RZ, 0x3c, !PT ;  /* 0x0000003130307212 */ /* 0x000fc400078e3cff */
[----:B------:R-:W-:Y:S02]  /*1c9a0*/  IADD3.X R49, RZ, R57, RZ, P3, !PT ;  /* 0x00000039ff317210 */ /* 0x000fe40001ffe4ff */
[C---:B------:R-:W-:Y:S02]  /*1c9b0*/  IADD3 R61, P5, R56.reuse, 0xc000, RZ ;  /* 0x0000c000383d7810 */ /* 0x040fe40007fbe0ff */
[C---:B------:R-:W-:Y:S02]  /*1c9c0*/  IADD3 R65, P4, R56.reuse, 0xd000, RZ ;  /* 0x0000d00038417810 */ /* 0x040fe40007f9e0ff */
[----:B------:R-:W-:Y:S02]  /*1c9d0*/  IADD3 R69, P3, R56, 0xe000, RZ ;  /* 0x0000e00038457810 */ /* 0x000fe40007f7e0ff */
[----:B------:R-:W-:Y:S02]  /*1c9e0*/  LOP3.LUT R60, R61, 0x380, RZ, 0xc0, !PT ;  /* 0x000003803d3c7812 */ /* 0x000fe400078ec0ff */
[----:B------:R-:W-:-:S02]  /*1c9f0*/  LOP3.LUT R64, R65, 0x380, RZ, 0xc0, !PT ;  /* 0x0000038041407812 */ /* 0x000fc400078ec0ff */
[----:B------:R-:W-:Y:S02]  /*1ca00*/  LOP3.LUT R68, R69, 0x380, RZ, 0xc0, !PT ;  /* 0x0000038045447812 */ /* 0x000fe400078ec0ff */
        /* <DEDUP_REMOVED lines=8> */
[----:B------:R-:W-:Y:S01]  /*1ca90*/  IADD3.X R69, RZ, R57, RZ, P3, !PT ;  /* 0x00000039ff457210 */ /* 0x000fe20001ffe4ff */
[----:B------:R-:W-:Y:S01]  /*1caa0*/  BSSY B1, `(.L_x_454) ;  /* 0x000007e000017945 */ /* 0x000fe20003800000 */
[----:B--2---:R-:W-:Y:S02]  /*1cab0*/  SHF.R.S32.HI R76, RZ, 0x1f, R79 ;  /* 0x0000001fff4c7819 */ /* 0x004fe4000001144f */
[----:B---3--:R-:W-:-:S03]  /*1cac0*/  LEA R11, R80, R11, 0x7 ;  /* 0x0000000b500b7211 */ /* 0x008fc600078e38ff */
[----:B------:R-:W-:Y:S01]  /*1cad0*/  IMAD R4, R76, UR4, RZ ;  /* 0x000000044c047c24 */ /* 0x000fe2000f8e02ff */
[----:B------:R-:W-:-:S03]  /*1cae0*/  SHF.R.S32.HI R7, RZ, 0x1f, R11 ;  /* 0x0000001fff077819 */ /* 0x000fc6000001140b */
[C---:B------:R-:W-:Y:S02]  /*1caf0*/  IMAD R9, R79.reuse, UR5, R4 ;  /* 0x000000054f097c24 */ /* 0x040fe4000f8e0204 */
[----:B------:R-:W-:Y:S01]  /*1cb00*/  IMAD.WIDE.U32 R4, R79, UR4, R2 ;  /* 0x000000044f047c25 */ /* 0x000fe2000f8e0002 */
[----:B------:R-:W-:-:S03]  /*1cb10*/  ULDC.64 UR4, c[0x0][0xb78] ;  /* 0x0002de0000047ab9 */ /* 0x000fc60000000a00 */
[----:B------:R-:W-:Y:S01]  /*1cb20*/  IMAD.IADD R5, R5, 0x1, R9 ;  /* 0x0000000105057824 */ /* 0x000fe200078e0209 */
[----:B------:R-:W-:Y:S01]  /*1cb30*/  IADD3 R9, P2, R56, 0x1000, RZ ;  /* 0x0000100038097810 */ /* 0x000fe20007f5e0ff */
[----:B------:R-:W-:Y:S02]  /*1cb40*/  IMAD R6, R78, UR4, RZ ;  /* 0x000000044e067c24 */ /* 0x000fe4000f8e02ff */
[----:B------:R-:W-:Y:S01]  /*1cb50*/  IMAD.WIDE.U32 R4, R81, UR4, R4 ;  /* 0x0000000451047c25 */ /* 0x000fe2000f8e0004 */
[----:B------:R-:W-:-:S03]  /*1cb60*/  LOP3.LUT R8, R9, 0x380, RZ, 0xc0, !PT ;  /* 0x0000038009087812 */ /* 0x000fc600078ec0ff */
[----:B------:R-:W-:Y:S01]  /*1cb70*/  IMAD R6, R81, UR5, R6 ;  /* 0x0000000551067c24 */ /* 0x000fe2000f8e0206 */
[----:B------:R-:W-:Y:S01]  /*1cb80*/  IADD3 R4, P0, R11, R4, RZ ;  /* 0x000000040b047210 */ /* 0x000fe20007f1e0ff */
[----:B------:R-:W-:Y:S01]  /*1cb90*/  ULDC.64 UR4, c[0x0][0xb40] ;  /* 0x0002d00000047ab9 */ /* 0x000fe20000000a00 */
[----:B------:R-:W-:Y:S02]  /*1cba0*/  SHF.R.U64 R8, R8, 0x3, RZ ;  /* 0x0000000308087819 */ /* 0x000fe400000012ff */
[----:B------:R-:W-:Y:S01]  /*1cbb0*/  IADD3.X R7, R7, R5, R6, P0, !PT ;  /* 0x0000000507077210 */ /* 0x000fe200007fe406 */
[----:B------:R-:W-:Y:S01]  /*1cbc0*/  VIADD R5, R11, 0x8 ;  /* 0x000000080b057836 */ /* 0x000fe20000000000 */
[----:B------:R-:W-:Y:S02]  /*1cbd0*/  LEA R20, P1, R4, UR4, 0x2 ;  /* 0x0000000404147c11 */ /* 0x000fe4000f8210ff */
[----:B------:R-:W-:Y:S01]  /*1cbe0*/  LOP3.LUT R8, R8, R9, RZ, 0x3c, !PT ;  /* 0x0000000908087212 */ /* 0x000fe200078e3cff */
[----:B------:R-:W-:Y:S01]  /*1cbf0*/  IMAD.X R9, RZ, RZ, R57, P2 ;  /* 0x000000ffff097224 */ /* 0x000fe200010e0639 */
[----:B------:R-:W-:Y:S01]  /*1cc00*/  LEA.HI.X R21, R4, UR5, R7, 0x2, P1 ;  /* 0x0000000504157c11 */ /* 0x000fe200088f1407 */
[----:B------:R-:W-:Y:S01]  /*1cc10*/  ULDC.64 UR4, c[0x0][0xaa0] ;  /* 0x0002a80000047ab9 */ /* 0x000fe20000000a00 */
[----:B------:R-:W-:-:S02]  /*1cc20*/  IADD3 R37, P2, R56, 0x6000, RZ ;  /* 0x0000600038257810 */ /* 0x000fc40007f5e0ff */
[----:B------:R-:W-:Y:S02]  /*1cc30*/  IADD3 R33, P1, R56, 0x5000, RZ ;  /* 0x0000500038217810 */ /* 0x000fe40007f3e0ff */
[----:B------:R-:W-:Y:S02]  /*1cc40*/  LOP3.LUT R36, R37, 0x380, RZ, 0xc0, !PT ;  /* 0x0000038025247812 */ /* 0x000fe400078ec0ff */
[----:B------:R-:W-:Y:S02]  /*1cc50*/  LOP3.LUT R32, R33, 0x380, RZ, 0xc0, !PT ;  /* 0x0000038021207812 */ /* 0x000fe400078ec0ff */
[----:B------:R-:W-:Y:S02]  /*1cc60*/  SHF.R.U64 R36, R36, 0x3, RZ ;  /* 0x0000000324247819 */ /* 0x000fe400000012ff */
[----:B------:R-:W-:Y:S02]  /*1cc70*/  SHF.R.U64 R32, R32, 0x3, RZ ;  /* 0x0000000320207819 */ /* 0x000fe400000012ff */
[----:B------:R-:W-:-:S02]  /*1cc80*/  LOP3.LUT R36, R36, R37, RZ, 0x3c, !PT ;  /* 0x0000002524247212 */ /* 0x000fc400078e3cff */
[----:B------:R-:W-:Y:S01]  /*1cc90*/  LOP3.LUT R32, R32, R33, RZ, 0x3c, !PT ;  /* 0x0000002120207212 */ /* 0x000fe200078e3cff */
[----:B------:R-:W-:Y:S01]  /*1cca0*/  IMAD.X R33, RZ, RZ, R57, P1 ;  /* 0x000000ffff217224 */ /* 0x000fe200008e0639 */
[----:B------:R-:W-:Y:S02]  /*1ccb0*/  IADD3.X R37, RZ, R57, RZ, P2, !PT ;  /* 0x00000039ff257210 */ /* 0x000fe400017fe4ff */
[C---:B------:R-:W-:Y:S02]  /*1ccc0*/  IADD3 R59, P2, R56.reuse, 0xb000, RZ ;  /* 0x0000b000383b7810 */ /* 0x040fe40007f5e0ff */
[----:B------:R-:W-:Y:S02]  /*1ccd0*/  IADD3 R53, P1, R56, 0xa000, RZ ;  /* 0x0000a00038357810 */ /* 0x000fe40007f3e0ff */
[----:B------:R-:W-:Y:S02]  /*1cce0*/  LOP3.LUT R58, R59, 0x380, RZ, 0xc0, !PT ;  /* 0x000003803b3a7812 */ /* 0x000fe400078ec0ff */
[----:B------:R-:W-:-:S02]  /*1ccf0*/  LOP3.LUT R52, R53, 0x380, RZ, 0xc0, !PT ;  /* 0x0000038035347812 */ /* 0x000fc400078ec0ff */
[----:B------:R-:W-:Y:S02]  /*1cd00*/  SHF.R.U64 R58, R58, 0x3, RZ ;  /* 0x000000033a3a7819 */ /* 0x000fe400000012ff */
[----:B------:R-:W-:Y:S02]  /*1cd10*/  SHF.R.U64 R52, R52, 0x3, RZ ;  /* 0x0000000334347819 */ /* 0x000fe400000012ff */
[----:B------:R-:W-:Y:S02]  /*1cd20*/  LOP3.LUT P0, RZ, R10, 0x3, RZ, 0xc0, !PT ;  /* 0x000000030aff7812 */ /* 0x000fe4000780c0ff */
[----:B------:R-:W-:Y:S02]  /*1cd30*/  LOP3.LUT R58, R58, R59, RZ, 0x3c, !PT ;  /* 0x0000003b3a3a7212 */ /* 0x000fe400078e3cff */
[----:B------:R-:W-:Y:S01]  /*1cd40*/  LOP3.LUT R52, R52, R53, RZ, 0x3c, !PT ;  /* 0x0000003534347212 */ /* 0x000fe200078e3cff */
[----:B------:R-:W-:Y:S01]  /*1cd50*/  IMAD.X R53, RZ, RZ, R57, P1 ;  /* 0x000000ffff357224 */ /* 0x000fe200008e0639 */
[----:B------:R-:W-:-:S02]  /*1cd60*/  LOP3.LUT R4, R56, 0x380, RZ, 0xc0, !PT ;  /* 0x0000038038047812 */ /* 0x000fc400078ec0ff */
[----:B------:R-:W-:Y:S02]  /*1cd70*/  IADD3.X R59, RZ, R57, RZ, P2, !PT ;  /* 0x00000039ff3b7210 */ /* 0x000fe400017fe4ff */
[----:B------:R-:W-:Y:S02]  /*1cd80*/  IADD3 R7, P2, R56, 0xf000, RZ ;  /* 0x0000f00038077810 */ /* 0x000fe40007f5e0ff */
[-C--:B------:R-:W-:Y:S02]  /*1cd90*/  ISETP.GE.OR P1, PT, R11, R0.reuse, P0 ;  /* 0x000000000b00720c */ /* 0x080fe40000726670 */
[----:B------:R-:W-:Y:S01]  /*1cda0*/  ISETP.GE.OR P0, PT, R5, R0, P0 ;  /* 0x000000000500720c */ /* 0x000fe20000706670 */
[----:B------:R-:W-:Y:S01]  /*1cdb0*/  IMAD.X R73, RZ, RZ, R57, P2 ;  /* 0x000000ffff497224 */ /* 0x000fe200010e0639 */
[----:B------:R-:W-:Y:S02]  /*1cdc0*/  SHF.R.U64 R5, R4, 0x3, RZ ;  /* 0x0000000304057819 */ /* 0x000fe400000012ff */
[----:B------:R-:W-:-:S02]  /*1cdd0*/  LOP3.LUT R4, R7, 0x380, RZ, 0xc0, !PT ;  /* 0x0000038007047812 */ /* 0x000fc400078ec0ff */
[----:B------:R-:W-:Y:S02]  /*1cde0*/  LOP3.LUT R56, R5, R56, RZ, 0x3c, !PT ;  /* 0x0000003805387212 */ /* 0x000fe400078e3cff */
[----:B------:R-:W-:-:S03]  /*1cdf0*/  SHF.R.U64 R4, R4, 0x3, RZ ;  /* 0x0000000304047819 */ /* 0x000fc600000012ff */
[----:B------:R-:W-:Y:S01]  /*1ce00*/  @!P1 STG.E desc[UR42][R20.64], R154 ;  /* 0x0000009a14009986 */ /* 0x000fe2000c10192a */
[----:B------:R-:W-:-:S03]  /*1ce10*/  LOP3.LUT R72, R4, R7, RZ, 0x3c, !PT ;  /* 0x0000000704487212 */ /* 0x000fc600078e3cff */
[----:B------:R0:W-:Y:S01]  /*1ce20*/  @!P0 STG.E desc[UR42][R20.64+0x20], R155 ;  /* 0x0000209b14008986 */ /* 0x0001e2000c10192a */
[----:B------:R-:W-:-:S03]  /*1ce30*/  IMAD R3, R3, UR4, RZ ;  /* 0x0000000403037c24 */ /* 0x000fc6000f8e02ff */
[----:B------:R1:W5:Y:S04]  /*1ce40*/  LD.E.128 R4, desc[UR42][R56.64] ;  /* 0x0000002a38047980 */ /* 0x000368000c101d00 */
[----:B------:R-:W5:Y:S04]  /*1ce50*/  LD.E.128 R8, desc[UR42][R8.64] ;  /* 0x0000002a08087980 */ /* 0x000f68000c101d00 */
[----:B------:R-:W5:Y:S01]  /*1ce60*/  LD.E.128 R12, desc[UR42][R12.64] ;  /* 0x0000002a0c0c7980 */ /* 0x000f62000c101d00 */
[--C-:B0-----:R-:W-:Y:S01]  /*1ce70*/  SHF.R.S32.HI R21, RZ, 0x1f, R18.reuse ;  /* 0x0000001fff157819 */ /* 0x101fe20000011412 */
[----:B------:R-:W-:-:S02]  /*1ce80*/  IMAD.MOV.U32 R20, RZ, RZ, R18 ;  /* 0x000000ffff147224 */ /* 0x000fc400078e0012 */
[----:B------:R-:W5:Y:S04]  /*1ce90*/  LD.E.128 R24, desc[UR42][R24.64] ;  /* 0x0000002a18187980 */ /* 0x000f68000c101d00 */
        /* <DEDUP_REMOVED lines=12> */
[C---:B------:R-:W-:Y:S01]  /*1cf60*/  IMAD.WIDE.U32 R20, R2.reuse, UR4, R20 ;  /* 0x0000000402147c25 */ /* 0x040fe2000f8e0014 */
[----:B------:R-:W-:Y:S01]  /*1cf70*/  @!PT LDS RZ, [RZ] ;  /* 0x00000000fffff984 */ /* 0x000fe20000000800 */
[----:B------:R-:W-:Y:S01]  /*1cf80*/  @!PT LDS RZ, [RZ] ;  /* 0x00000000fffff984 */ /* 0x000fe20000000800 */
[----:B------:R-:W-:Y:S01]  /*1cf90*/  @!PT LDS RZ, [RZ] ;  /* 0x00000000fffff984 */ /* 0x000fe20000000800 */
[----:B------:R-:W-:Y:S01]  /*1cfa0*/  @!PT LDS RZ, [RZ] ;  /* 0x00000000fffff984 */ /* 0x000fe20000000800 */
[----:B------:R0:W-:Y:S06]  /*1cfb0*/  MEMBAR.ALL.CTA ;  /* 0x0000000000007992 */ /* 0x0001ec0000008000 */
[----:B0-----:R-:W0:Y:S01]  /*1cfc0*/  FENCE.VIEW.ASYNC.S ;  /* 0x00000000000073c6 */ /* 0x001e220000000000 */
[----:B------:R-:W-:Y:S01]  /*1cfd0*/  IMAD R3, R2, UR5, R3 ;  /* 0x0000000502037c24 */ /* 0x000fe2000f8e0203 */
[----:B------:R-:W-:Y:S01]  /*1cfe0*/  ULDC.64 UR4, c[0x0][0xae0] ;  /* 0x0002b80000047ab9 */ /* 0x000fe20000000a00 */
[----:B------:R-:W-:-:S02]  /*1cff0*/  IMAD R0, R80, -0x80, R0 ;  /* 0xffffff8050007824 */ /* 0x000fc400078e0200 */
[----:B------:R-:W-:Y:S01]  /*1d000*/  IMAD R2, R76, UR4, RZ ;  /* 0x000000044c027c24 */ /* 0x000fe2000f8e02ff */
[----:B------:R-:W-:Y:S02]  /*1d010*/  IADD3 R21, R21, R3, RZ ;  /* 0x0000000315157210 */ /* 0x000fe40007ffe0ff */
[-C--:B------:R-:W-:Y:S01]  /*1d020*/  ISETP.GE.AND P3, PT, R22, R0.reuse, PT ;  /* 0x000000001600720c */ /* 0x080fe20003f66270 */
[----:B------:R-:W-:Y:S01]  /*1d030*/  IMAD R77, R79, UR5, R2 ;  /* 0x000000054f4d7c24 */ /* 0x000fe2000f8e0202 */
[-C--:B------:R-:W-:Y:S01]  /*1d040*/  ISETP.GE.AND P2, PT, R233, R0.reuse, PT ;  /* 0x00000000e900720c */ /* 0x080fe20003f46270 */
[----:B------:R-:W-:Y:S01]  /*1d050*/  IMAD.WIDE.U32 R2, R79, UR4, R20 ;  /* 0x000000044f027c25 */ /* 0x000fe2000f8e0014 */
[-C--:B------:R-:W-:Y:S01]  /*1d060*/  ISETP.GE.AND P0, PT, R234, R0.reuse, PT ;  /* 0x00000000ea00720c */ /* 0x080fe20003f06270 */
[----:B------:R-:W-:Y:S01]  /*1d070*/  ULDC.64 UR4, c[0x0][0xae8] ;  /* 0x0002ba0000047ab9 */ /* 0x000fe20000000a00 */
[----:B------:R-:W-:Y:S01]  /*1d080*/  ISETP.GE.AND P1, PT, R235, R0, PT ;  /* 0x00000000eb00720c */ /* 0x000fe20003f26270 */
[----:B------:R-:W-:-:S02]  /*1d090*/  VIADD R0, R19, 0x38820 ;  /* 0x0003882013007836 */ /* 0x000fc40000000000 */
[----:B------:R-:W-:Y:S02]  /*1d0a0*/  IMAD R20, R78, UR4, RZ ;  /* 0x000000044e147c24 */ /* 0x000fe4000f8e02ff */
[----:B------:R-:W-:Y:S01]  /*1d0b0*/  IMAD.IADD R3, R3, 0x1, R77 ;  /* 0x0000000103037824 */ /* 0x000fe200078e024d */
[----:B------:R-:W-:Y:S01]  /*1d0c0*/  PRMT R0, RZ, 0x654, R0 ;  /* 0x00000654ff007816 */ /* 0x000fe20000000000 */
[C---:B------:R-:W-:Y:S02]  /*1d0d0*/  IMAD R79, R81.reuse, UR5, R20 ;  /* 0x00000005514f7c24 */ /* 0x040fe4000f8e0214 */
[----:B------:R-:W-:Y:S01]  /*1d0e0*/  IMAD.WIDE.U32 R76, R81, UR4, R2 ;  /* 0x00000004514c7c25 */ /* 0x000fe2000f8e0002 */
[----:B0-----:R1:W-:Y:S03]  /*1d0f0*/  SYNCS.ARRIVE.TRANS64.RED.A1T0 RZ, [R0+URZ], RZ ;  /* 0x000000ff00ff79a7 */ /* 0x0013e6000810043f */
[----:B------:R-:W-:Y:S01]  /*1d100*/  IMAD.WIDE R20, R80, 0x80, R22 ;  /* 0x0000008050147825 */ /* 0x000fe200078e0216 */
[----:B------:R-:W-:Y:S01]  /*1d110*/  IADD3 R81, R77, R79, RZ ;  /* 0x0000004f4d517210 */ /* 0x000fe20007ffe0ff */
[----:B------:R-:W-:Y:S06]  /*1d120*/  @P3 BRA `(.L_x_455) ;  /* 0x0000000000543947 */ /* 0x000fec0003800000 */
[----:B------:R-:W-:Y:S01]  /*1d130*/  ULDC.64 UR6, c[0x0][0xad8] ;  /* 0x0002b60000067ab9 */ /* 0x000fe20000000a00 */
[----:B------:R-:W-:Y:S01]  /*1d140*/  IMAD.MOV.U32 R2, RZ, RZ, R76 ;  /* 0x000000ffff027224 */ /* 0x000fe200078e004c */
[----:B------:R-:W-:Y:S01]  /*1d150*/  ULDC UR4, c[0x0][0xa8c] ;  /* 0x0002a30000047ab9 */ /* 0x000fe20000000800 */
[----:B------:R-:W-:Y:S01]  /*1d160*/  IMAD R79, R21, UR6, RZ ;  /* 0x00000006154f7c24 */ /* 0x000fe2000f8e02ff */
[C---:B------:R-:W-:Y:S01]  /*1d170*/  ISETP.GE.AND P5, PT, R18.reuse, UR4, PT ;  /* 0x0000000412007c0c */ /* 0x040fe2000bfa6270 */
[----:B------:R-:W-:Y:S01]  /*1d180*/  IMAD.MOV.U32 R3, RZ, RZ, R81 ;  /* 0x000000ffff037224 */ /* 0x000fe200078e0051 */
[----:B-1----:R-:W-:Y:S01]  /*1d190*/  IADD3 R0, -R18, 0x80, R16 ;  /* 0x0000008012007810 */ /* 0x002fe20007ffe110 */
[----:B------:R-:W-:Y:S01]  /*1d1a0*/  IMAD R79, R20, UR7, R79 ;  /* 0x00000007144f7c24 */ /* 0x000fe2000f8e024f */
[----:B------:R-:W-:Y:S01]  /*1d1b0*/  ISETP.GE.AND P4, PT, R236, UR4, PT ;  /* 0x00000004ec007c0c */ /* 0x000fe2000bf86270 */
[----:B------:R-:W-:Y:S01]  /*1d1c0*/  IMAD.WIDE.U32 R2, R20, UR6, R2 ;  /* 0x0000000614027c25 */ /* 0x000fe2000f8e0002 */
[----:B------:R-:W-:-:S02]  /*1d1d0*/  ULDC.64 UR6, c[0x0][0xa80] ;  /* 0x0002a00000067ab9 */ /* 0x000fc40000000a00 */
[----:B------:R-:W-:Y:S02]  /*1d1e0*/  LEA R78, P3, R2, UR6, 0x1 ;  /* 0x00000006024e7c11 */ /* 0x000fe4000f8608ff */
[----:B------:R-:W-:-:S04]  /*1d1f0*/  IADD3 R3, R3, R79, RZ ;  /* 0x0000004f03037210 */ /* 0x000fc80007ffe0ff */
[----:B------:R-:W-:Y:S02]  /*1d200*/  LEA.HI.X R79, R2, UR7, R3, 0x1, P3 ;  /* 0x00000007024f7c11 */ /* 0x000fe400098f0c03 */
[----:B------:R-:W-:Y:S01]  /*1d210*/  ISETP.GE.AND P3, PT, R0, UR4, PT ;  /* 0x0000000400007c0c */ /* 0x000fe2000bf66270 */
[----:B------:R-:W-:Y:S02]  /*1d220*/  VIADD R0, R18, 0xc0 ;  /* 0x000000c012007836 */ /* 0x000fe40000000000 */
[----:B-----5:R0:W-:Y:S03]  /*1d230*/  @!P5 STG.E.128 desc[UR42][R78.64], R4 ;  /* 0x000000044e00d986 */ /* 0x0201e6000c101d2a */
[----:B------:R-:W-:Y:S01]  /*1d240*/  ISETP.GE.AND P5, PT, R0, UR4, PT ;  /* 0x0000000400007c0c */ /* 0x000fe2000bfa6270 */
[----:B------:R0:W-:Y:S06]  /*1d250*/  @!P4 STG.E.128 desc[UR42][R78.64+0x80], R28 ;  /* 0x0000801c4e00c986 */ /* 0x0001ec000c101d2a */
[----:B------:R0:W-:Y:S06]  /*1d260*/  @!P3 STG.E.128 desc[UR42][R78.64+0x100], R44 ;  /* 0x0001002c4e00b986 */ /* 0x0001ec000c101d2a */
[----:B------:R0:W-:Y:S02]  /*1d270*/  @!P5 STG.E.128 desc[UR42][R78.64+0x180], R60 ;  /* 0x0001803c4e00d986 */ /* 0x0001e4000c101d2a */
.L_x_455:
[----:B------:R-:W-:Y:S05]  /*1d280*/  BSYNC B1 ;  /* 0x0000000000017941 */ /* 0x000fea0003800000 */
.L_x_454:
[----:B------:R-:W-:Y:S04]  /*1d290*/  BSSY B1, `(.L_x_456) ;  /* 0x0000019000017945 */ /* 0x000fe80003800000 */
[----:B------:R-:W-:Y:S05]  /*1d2a0*/  @P2 BRA `(.L_x_457) ;  /* 0x00000000005c2947 */ /* 0x000fea0003800000 */
[----:B0----5:R-:W-:Y:S01]  /*1d2b0*/  IADD3 R5, P2, R20, 0x20, RZ ;  /* 0x0000002014057810 */ /* 0x021fe20007f5e0ff */
[----:B------:R-:W-:Y:S01]  /*1d2c0*/  ULDC.64 UR4, c[0x0][0xad8] ;  /* 0x0002b60000047ab9 */ /* 0x000fe20000000a00 */
[----:B------:R-:W-:Y:S01]  /*1d2d0*/  MOV R2, R76 ;  /* 0x0000004c00027202 */ /* 0x000fe20000000f00 */
[----:B------:R-:W-:Y:S01]  /*1d2e0*/  IMAD.MOV.U32 R3, RZ, RZ, R81 ;  /* 0x000000ffff037224 */ /* 0x000fe200078e0051 */
[----:B------:R-:W-:Y:S01]  /*1d2f0*/  IADD3 R4, -R18, 0x80, R16 ;  /* 0x0000008012047810 */ /* 0x000fe20007ffe110 */
[----:B-1----:R-:W-:Y:S01]  /*1d300*/  IMAD.X R0, RZ, RZ, R21, P2 ;  /* 0x000000ffff007224 */ /* 0x002fe200010e0615 */
[----:B------:R-:W-:Y:S01]  /*1d310*/  ULDC.64 UR6, c[0x0][0xa80] ;  /* 0x0002a00000067ab9 */ /* 0x000fe20000000a00 */
[----:B------:R-:W-:-:S04]  /*1d320*/  IMAD.WIDE.U32 R2, R5, UR4, R2 ;  /* 0x0000000405027c25 */ /* 0x000fc8000f8e0002 */
[----:B------:R-:W-:Y:S01]  /*1d330*/  IMAD R0, R0, UR4, RZ ;  /* 0x0000000400007c24 */ /* 0x000fe2000f8e02ff */
[----:B------:R-:W-:Y:S02]  /*1d340*/  ULDC UR4, c[0x0][0xa8c] ;  /* 0x0002a30000047ab9 */ /* 0x000fe40000000800 */
[----:B------:R-:W-:Y:S01]  /*1d350*/  ISETP.GE.AND P2, PT, R4, UR4, PT ;  /* 0x0000000404007c0c */ /* 0x000fe2000bf46270 */
[----:B------:R-:W-:Y:S01]  /*1d360*/  IMAD R5, R5, UR5, R0 ;  /* 0x0000000505057c24 */ /* 0x000fe2000f8e0200 */
[----:B------:R-:W-:Y:S02]  /*1d370*/  LEA R4, P5, R2, UR6, 0x1 ;  /* 0x0000000602047c11 */ /* 0x000fe4000f8a08ff */
[C---:B------:R-:W-:Y:S01]  /*1d380*/  IADD3 R0, R18.reuse, 0xc0, RZ ;  /* 0x000000c012007810 */ /* 0x040fe20007ffe0ff */
[----:B------:R-:W-:Y:S01]  /*1d390*/  IMAD.IADD R3, R3, 0x1, R5 ;  /* 0x0000000103037824 */ /* 0x000fe200078e0205 */
[----:B------:R-:W-:Y:S02]  /*1d3a0*/  ISETP.GE.AND P4, PT, R18, UR4, PT ;  /* 0x0000000412007c0c */ /* 0x000fe4000bf86270 */
[----:B------:R-:W-:-:S02]  /*1d3b0*/  ISETP.GE.AND P3, PT, R236, UR4, PT ;  /* 0x00000004ec007c0c */ /* 0x000fc4000bf66270 */
[----:B------:R-:W-:Y:S02]  /*1d3c0*/  LEA.HI.X R5, R2, UR7, R3, 0x1, P5 ;  /* 0x0000000702057c11 */ /* 0x000fe4000a8f0c03 */
[----:B------:R-:W-:-:S03]  /*1d3d0*/  ISETP.GE.AND P5, PT, R0, UR4, PT ;  /* 0x0000000400007c0c */ /* 0x000fc6000bfa6270 */
[----:B------:R2:W-:Y:S04]  /*1d3e0*/  @!P2 STG.E.128 desc[UR42][R4.64+0x100], R48 ;  /* 0x000100300400a986 */ /* 0x0005e8000c101d2a */
[----:B------:R2:W-:Y:S04]  /*1d3f0*/  @!P4 STG.E.128 desc[UR42][R4.64], R8 ;  /* 0x000000080400c986 */ /* 0x0005e8000c101d2a */
[----:B------:R2:W-:Y:S04]  /*1d400*/  @!P3 STG.E.128 desc[UR42][R4.64+0x80], R32 ;  /* 0x000080200400b986 */ /* 0x0005e8000c101d2a */
[----:B------:R2:W-:Y:S02]  /*1d410*/  @!P5 STG.E.128 desc[UR42][R4.64+0x180], R64 ;  /* 0x000180400400d986 */ /* 0x0005e4000c101d2a */
.L_x_457:
[----:B------:R-:W-:Y:S05]  /*1d420*/  BSYNC B1 ;  /* 0x0000000000017941 */ /* 0x000fea0003800000 */
.L_x_456:
[----:B------:R-:W-:Y:S04]  /*1d430*/  BSSY B1, `(.L_x_458) ;  /* 0x0000019000017945 */ /* 0x000fe80003800000 */
[----:B------:R-:W-:Y:S05]  /*1d440*/  @P0 BRA `(.L_x_459) ;  /* 0x00000000005c0947 */ /* 0x000fea0003800000 */
[----:B0-2--5:R-:W-:Y:S01]  /*1d450*/  IADD3 R5, P0, R20, 0x40, RZ ;  /* 0x0000004014057810 */ /* 0x025fe20007f1e0ff */
[C---:B------:R-:W-:Y:S01]  /*1d460*/  VIADD R3, R18.reuse, 0xc0 ;  /* 0x000000c012037836 */ /* 0x040fe20000000000 */
[----:B------:R-:W-:Y:S01]  /*1d470*/  IADD3 R2, -R18, 0x80, R16 ;  /* 0x0000008012027810 */ /* 0x000fe20007ffe110 */
[----:B------:R-:W-:Y:S01]  /*1d480*/  ULDC UR4, c[0x0][0xa8c] ;  /* 0x0002a30000047ab9 */ /* 0x000fe20000000800 */
[----:B------:R-:W-:Y:S01]  /*1d490*/  ULDC.64 UR6, c[0x0][0xad8] ;  /* 0x0002b60000067ab9 */ /* 0x000fe20000000a00 */
[----:B-1----:R-:W-:Y:S01]  /*1d4a0*/  IMAD.X R0, RZ, RZ, R21, P0 ;  /* 0x000000ffff007224 */ /* 0x002fe200000e0615 */
[----:B------:R-:W-:Y:S02]  /*1d4b0*/  ISETP.GE.AND P4, PT, R2, UR4, PT ;  /* 0x0000000402007c0c */ /* 0x000fe4000bf86270 */
[----:B------:R-:W-:Y:S01]  /*1d4c0*/  ISETP.GE.AND P5, PT, R3, UR4, PT ;  /* 0x0000000403007c0c */ /* 0x000fe2000bfa6270 */
[----:B------:R-:W-:Y:S01]  /*1d4d0*/  IMAD.MOV.U32 R3, RZ, RZ, R81 ;  /* 0x000000ffff037224 */ /* 0x000fe200078e0051 */
[----:B------:R-:W-:Y:S01]  /*1d4e0*/  MOV R2, R76 ;  /* 0x0000004c00027202 */ /* 0x000fe20000000f00 */
[----:B------:R-:W-:Y:S01]  /*1d4f0*/  IMAD R0, R0, UR6, RZ ;  /* 0x0000000600007c24 */ /* 0x000fe2000f8e02ff */
[----:B------:R-:W-:-:S02]  /*1d500*/  ISETP.GE.AND P2, PT, R18, UR4, PT ;  /* 0x0000000412007c0c */ /* 0x000fc4000bf46270 */
[----:B------:R-:W-:Y:S01]  /*1d510*/  ISETP.GE.AND P3, PT, R236, UR4, PT ;  /* 0x00000004ec007c0c */ /* 0x000fe2000bf66270 */
[----:B------:R-:W-:-:S04]  /*1d520*/  IMAD.WIDE.U32 R2, R5, UR6, R2 ;  /* 0x0000000605027c25 */ /* 0x000fc8000f8e0002 */
        /* <DEDUP_REMOVED lines=9> */
.L_x_459:
[----:B------:R-:W-:Y:S05]  /*1d5c0*/  BSYNC B1 ;  /* 0x0000000000017941 */ /* 0x000fea0003800000 */
.L_x_458:
[----:B------:R-:W-:Y:S05]  /*1d5d0*/  @P1 BRA `(.L_x_460) ;  /* 0x0000000c00401947 */ /* 0x000fea0003800000 */
[----:B0-23-5:R-:W-:Y:S01]  /*1d5e0*/  IADD3 R5, P0, R20, 0x60, RZ ;  /* 0x0000006014057810 */ /* 0x02dfe20007f1e0ff */
[----:B------:R-:W-:Y:S01]  /*1d5f0*/  ULDC.64 UR6, c[0x0][0xad8] ;  /* 0x0002b60000067ab9 */ /* 0x000fe20000000a00 */
[----:B------:R-:W-:Y:S01]  /*1d600*/  IMAD.MOV.U32 R2, RZ, RZ, R76 ;  /* 0x000000ffff027224 */ /* 0x000fe200078e004c */
[----:B-1----:R-:W-:Y:S01]  /*1d610*/  IADD3 R0, -R18, 0x80, R16 ;  /* 0x0000008012007810 */ /* 0x002fe20007ffe110 */
[----:B------:R-:W-:Y:S01]  /*1d620*/  IMAD.MOV.U32 R3, RZ, RZ, R81 ;  /* 0x000000ffff037224 */ /* 0x000fe200078e0051 */
[----:B------:R-:W-:Y:S01]  /*1d630*/  IADD3.X R20, RZ, R21, RZ, P0, !PT ;  /* 0x00000015ff147210 */ /* 0x000fe200007fe4ff */
[----:B------:R-:W-:Y:S01]  /*1d640*/  ULDC UR4, c[0x0][0xa8c] ;  /* 0x0002a30000047ab9 */ /* 0x000fe20000000800 */
[----:B------:R-:W-:Y:S01]  /*1d650*/  IMAD.WIDE.U32 R2, R5, UR6, R2 ;  /* 0x0000000605027c25 */ /* 0x000fe2000f8e0002 */
[----:B------:R-:W-:Y:S02]  /*1d660*/  ISETP.GE.AND P3, PT, R0, UR4, PT ;  /* 0x0000000400007c0c */ /* 0x000fe4000bf66270 */
[----:B------:R-:W-:Y:S01]  /*1d670*/  ISETP.GE.AND P1, PT, R18, UR4, PT ;  /* 0x0000000412007c0c */ /* 0x000fe2000bf26270 */
[----:B------:R-:W-:Y:S01]  /*1d680*/  IMAD R20, R20, UR6, RZ ;  /* 0x0000000614147c24 */ /* 0x000fe2000f8e02ff */
[----:B------:R-:W-:Y:S01]  /*1d690*/  ISETP.GE.AND P2, PT, R236, UR4, PT ;  /* 0x00000004ec007c0c */ /* 0x000fe2000bf46270 */
[----:B------:R-:W-:-:S02]  /*1d6a0*/  VIADD R0, R18, 0xc0 ;  /* 0x000000c012007836 */ /* 0x000fc40000000000 */
[----:B------:R-:W-:Y:S01]  /*1d6b0*/  IMAD R5, R5, UR7, R20 ;  /* 0x0000000705057c24 */ /* 0x000fe2000f8e0214 */
[----:B------:R-:W-:Y:S02]  /*1d6c0*/  ULDC.64 UR6, c[0x0][0xa80] ;  /* 0x0002a00000067ab9 */ /* 0x000fe40000000a00 */
[----:B------:R-:W-:Y:S02]  /*1d6d0*/  LEA R4, P0, R2, UR6, 0x1 ;  /* 0x0000000602047c11 */ /* 0x000fe4000f8008ff */
[----:B------:R-:W-:-:S04]  /*1d6e0*/  IADD3 R3, R3, R5, RZ ;  /* 0x0000000503037210 */ /* 0x000fc80007ffe0ff */
        /* <DEDUP_REMOVED lines=8> */
.L_x_451:
[----:B------:R-:W3:Y:S01]  /*1d770*/  LDL R11, [R1+0x1c] ;  /* 0x00001c00010b7983 */ /* 0x000ee20000100800 */
[----:B------:R-:W-:-:S03]  /*1d780*/  ULDC.64 UR4, c[0x0][0xbd8] ;  /* 0x0002f60000047ab9 */ /* 0x000fc60000000a00 */
[----:B------:R-:W4:Y:S01]  /*1d790*/  LDL R9, [R1+0x38] ;  /* 0x0000380001097983 */ /* 0x000f220000100800 */
[----:B------:R-:W-:Y:S02]  /*1d7a0*/  ISETP.NE.U32.AND P0, PT, RZ, UR4, PT ;  /* 0x00000004ff007c0c */ /* 0x000fe4000bf05070 */
[----:B------:R-:W-:Y:S02]  /*1d7b0*/  MOV R7, RZ ;  /* 0x000000ff00077202 */ /* 0x000fe40000000f00 */
[----:B------:R-:W-:Y:S01]  /*1d7c0*/  ISETP.NE.AND.EX P0, PT, RZ, UR5, PT, P0 ;  /* 0x00000005ff007c0c */ /* 0x000fe2000bf05300 */
[C---:B---3--:R-:W-:Y:S01]  /*1d7d0*/  IMAD.SHL.U32 R4, R11.reuse, 0x4, RZ ;  /* 0x000000040b047824 */ /* 0x048fe200078e00ff */
[----:B----4-:R-:W-:-:S04]  /*1d7e0*/  SHF.L.U64.HI R0, R11, 0x2, R9 ;  /* 0x000000020b007819 */ /* 0x010fc80000010209 */
[----:B------:R-:W-:-:S04]  /*1d7f0*/  IADD3 R2, P1, R4, UR4, RZ ;  /* 0x0000000404027c10 */ /* 0x000fc8000ff3e0ff */
[----:B------:R-:W-:Y:S01]  /*1d800*/  IADD3.X R3, R0, UR5, RZ, P1, !PT ;  /* 0x0000000500037c10 */ /* 0x000fe20008ffe4ff */
[----:B------:R-:W-:Y:S02]  /*1d810*/  ULDC.64 UR4, c[0x0][0xbe0] ;  /* 0x0002f80000047ab9 */ /* 0x000fe40000000a00 */
[----:B------:R-:W-:Y:S02]  /*1d820*/  ISETP.NE.U32.AND P1, PT, RZ, UR4, PT ;  /* 0x00000004ff007c0c */ /* 0x000fe4000bf25070 */
[----:B------:R3:W5:Y:S02]  /*1d830*/  @P0 LDG.E R7, desc[UR42][R2.64] ;  /* 0x0000002a02070981 */ /* 0x000764000c1e1900 */
[----:B------:R-:W-:Y:S01]  /*1d840*/  ISETP.NE.AND.EX P1, PT, RZ, UR5, PT, P1 ;  /* 0x00000005ff007c0c */ /* 0x000fe2000bf25310 */
[----:B------:R-:W4:-:S12]  /*1d850*/  S2R R14, SR_TID.X ;  /* 0x00000000000e7919 */ /* 0x000f180000002100 */
[----:B------:R-:W-:Y:S01]  /*1d860*/  @P1 IADD3 R4, P2, R4, UR4, RZ ;  /* 0x0000000404041c10 */ /* 0x000fe2000ff5e0ff */
[----:B------:R-:W-:-:S03]  /*1d870*/  ULDC UR4, c[0x0][0xa88] ;  /* 0x0002a20000047ab9 */ /* 0x000fc60000000800 */
[----:B------:R-:W-:Y:S01]  /*1d880*/  @P1 IADD3.X R5, R0, UR5, RZ, P2, !PT ;  /* 0x0000000500051c10 */ /* 0x000fe200097fe4ff */
[----:B------:R-:W-:-:S06]  /*1d890*/  IMAD.U32 R0, RZ, RZ, UR4 ;  /* 0x00000004ff007e24 */ /* 0x000fcc000f8e00ff */
[----:B------:R3:W5:Y:S01]  /*1d8a0*/  @P1 LDG.E R0, desc[UR42][R4.64] ;  /* 0x0000002a04001981 */ /* 0x000762000c1e1900 */
[----:B----4-:R-:W-:-:S05]  /*1d8b0*/  VIADD R6, R14, 0xffffff80 ;  /* 0xffffff800e067836 */ /* 0x010fca0000000000 */
[----:B------:R-:W-:Y:S01]  /*1d8c0*/  ISETP.GE.AND P2, PT, R6, 0x80, PT ;  /* 0x000000800600780c */ /* 0x000fe20003f46270 */
[----:B---3--:R-:W-:-:S12]  /*1d8d0*/  @P1 BRA `(.L_x_461) ;  /* 0x0000000000101947 */ /* 0x008fd80003800000 */
[----:B------:R-:W-:Y:S05]  /*1d8e0*/  @!P0 BRA `(.L_x_461) ;  /* 0x00000000000c8947 */ /* 0x000fea0003800000 */
[----:B------:R-:W3:Y:S04]  /*1d8f0*/  LDG.E R5, desc[UR42][R2.64] ;  /* 0x0000002a02057981 */ /* 0x000ee8000c1e1900 */
[----:B-----5:R-:W3:Y:S02]  /*1d900*/  LDG.E R0, desc[UR42][R2.64+0x4] ;  /* 0x0000042a02007981 */ /* 0x020ee4000c1e1900 */
[----:B---3--:R-:W-:-:S07]  /*1d910*/  IADD3 R0, -R5, R0, RZ ;  /* 0x0000000005007210 */ /* 0x008fce0007ffe1ff */
.L_x_461:
[----:B------:R-:W3:Y:S04]  /*1d920*/  LDL R12, [R1+0x34] ;  /* 0x00003400010c7983 */ /* 0x000ee80000100800 */
[----:B------:R4:W5:Y:S01]  /*1d930*/  LDL R10, [R1+0x3c] ;  /* 0x00003c00010a7983 */ /* 0x0009620000100800 */
[----:B------:R-:W-:Y:S01]  /*1d940*/  BSSY B1, `(.L_x_462) ;  /* 0x000001c000017945 */ /* 0x000fe20003800000 */
[----:B------:R-:W-:Y:S02]  /*1d950*/  SHF.R.S32.HI R13, RZ, 0x1f, R18 ;  /* 0x0000001fff0d7819 */ /* 0x000fe40000011412 */
[----:B------:R-:W-:Y:S02]  /*1d960*/  SEL R11, R11, RZ, !P0 ;  /* 0x000000ff0b0b7207 */ /* 0x000fe40004000000 */
[----:B------:R-:W-:-:S02]  /*1d970*/  SEL R9, R9, RZ, !P0 ;  /* 0x000000ff09097207 */ /* 0x000fc40004000000 */
[----:B-----5:R-:W-:Y:S02]  /*1d980*/  SHF.R.S32.HI R6, RZ, 0x1f, R7 ;  /* 0x0000001fff067819 */ /* 0x020fe40000011407 */
[----:B---3--:R-:W-:Y:S01]  /*1d990*/  SHF.R.S32.HI R8, RZ, 0x1f, R12 ;  /* 0x0000001fff087819 */ /* 0x008fe2000001140c */
[----:B----4-:R-:W-:Y:S06]  /*1d9a0*/  @P2 BRA `(.L_x_463) ;  /* 0x0000000000542947 */ /* 0x010fec0003800000 */
[----:B------:R-:W-:-:S04]  /*1d9b0*/  IMAD R2, R10, 0x80, R14 ;  /* 0x000000800a027824 */ /* 0x000fc800078e020e */
[----:B------:R-:W-:-:S05]  /*1d9c0*/  VIADD R3, R2, 0xffffff80 ;  /* 0xffffff8002037836 */ /* 0x000fca0000000000 */
[----:B------:R-:W-:-:S13]  /*1d9d0*/  ISETP.GE.AND P0, PT, R3, R0, PT ;  /* 0x000000000300720c */ /* 0x000fda0003f06270 */
[----:B------:R-:W-:Y:S05]  /*1d9e0*/  @P0 BRA `(.L_x_463) ;  /* 0x0000000000440947 */ /* 0x000fea0003800000 */
[C---:B------:R-:W-:Y:S01]  /*1d9f0*/  IADD3 R2, P0, R3.reuse, R7, RZ ;  /* 0x0000000703027210 */ /* 0x040fe20007f1e0ff */
[----:B------:R-:W-:Y:S02]  /*1da00*/  ULDC.64 UR4, c[0x0][0xb70] ;  /* 0x0002dc0000047ab9 */ /* 0x000fe40000000a00 */
[----:B------:R-:W-:Y:S01]  /*1da10*/  IMAD R4, R8, UR4, RZ ;  /* 0x0000000408047c24 */ /* 0x000fe2000f8e02ff */
[----:B------:R-:W-:-:S03]  /*1da20*/  LEA.HI.X.SX32 R3, R3, R6, 0x1, P0 ;  /* 0x0000000603037211 */ /* 0x000fc600000f0eff */
[C---:B------:R-:W-:Y:S02]  /*1da30*/  IMAD R5, R12.reuse, UR5, R4 ;  /* 0x000000050c057c24 */ /* 0x040fe4000f8e0204 */
[----:B------:R-:W-:Y:S01]  /*1da40*/  IMAD.WIDE.U32 R2, R12, UR4, R2 ;  /* 0x000000040c027c25 */ /* 0x000fe2000f8e0002 */
[----:B------:R-:W-:-:S03]  /*1da50*/  ULDC.64 UR4, c[0x0][0xb78] ;  /* 0x0002de0000047ab9 */ /* 0x000fc60000000a00 */
[----:B------:R-:W-:Y:S01]  /*1da60*/  IMAD R4, R9, UR4, RZ ;  /* 0x0000000409047c24 */ /* 0x000fe2000f8e02ff */
[----:B------:R-:W-:-:S03]  /*1da70*/  IADD3 R3, R3, R5, RZ ;  /* 0x0000000503037210 */ /* 0x000fc60007ffe0ff */
[C---:B------:R-:W-:Y:S02]  /*1da80*/  IMAD R5, R11.reuse, UR5, R4 ;  /* 0x000000050b057c24 */ /* 0x040fe4000f8e0204 */
[----:B------:R-:W-:Y:S01]  /*1da90*/  IMAD.WIDE.U32 R2, R11, UR4, R2 ;  /* 0x000000040b027c25 */ /* 0x000fe2000f8e0002 */
[----:B------:R-:W-:-:S03]  /*1daa0*/  ULDC.64 UR4, c[0x0][0xb40] ;  /* 0x0002d00000047ab9 */ /* 0x000fc60000000a00 */
[----:B------:R-:W-:Y:S01]  /*1dab0*/  IMAD.IADD R3, R3, 0x1, R5 ;  /* 0x0000000103037824 */ /* 0x000fe200078e0205 */
[----:B------:R-:W-:-:S04]  /*1dac0*/  LEA R4, P0, R2, UR4, 0x2 ;  /* 0x0000000402047c11 */ /* 0x000fc8000f8010ff */
[----:B------:R-:W-:Y:S01]  /*1dad0*/  LEA.HI.X R5, R2, UR5, R3, 0x2, P0 ;  /* 0x0000000502057c11 */ /* 0x000fe200080f1403 */
[----:B------:R-:W-:-:S05]  /*1dae0*/  IMAD.MOV.U32 R3, RZ, RZ, -0x800000 ;  /* 0xff800000ff037424 */ /* 0x000fca00078e00ff */
[----:B------:R3:W-:Y:S03]  /*1daf0*/  STG.E desc[UR42][R4.64], R3 ;  /* 0x0000000304007986 */ /* 0x0007e6000c10192a */
.L_x_463:
[----:B------:R-:W-:Y:S05]  /*1db00*/  BSYNC B1 ;  /* 0x0000000000017941 */ /* 0x000fea0003800000 */
.L_x_462:
[----:B------:R-:W-:Y:S01]  /*1db10*/  ULDC.64 UR4, c[0x0][0xaa0] ;  /* 0x0002a80000047ab9 */ /* 0x000fe20000000a00 */
[----:B------:R-:W-:Y:S01]  /*1db20*/  MOV R2, R18 ;  /* 0x0000001200027202 */ /* 0x000fe20000000f00 */
[----:B---3--:R-:W-:Y:S01]  /*1db30*/  IMAD.MOV.U32 R3, RZ, RZ, R13 ;  /* 0x000000ffff037224 */ /* 0x008fe200078e000d */
[----:B------:R-:W-:Y:S01]  /*1db40*/  BSSY B1, `(.L_x_464) ;  /* 0x000002b000017945 */ /* 0x000fe20003800000 */
[----:B------:R-:W-:Y:S02]  /*1db50*/  IMAD R4, R6, UR4, RZ ;  /* 0x0000000406047c24 */ /* 0x000fe4000f8e02ff */
[----:B------:R-:W-:-:S04]  /*1db60*/  IMAD.WIDE.U32 R2, R7, UR4, R2 ;  /* 0x0000000407027c25 */ /* 0x000fc8000f8e0002 */
[----:B------:R-:W-:Y:S01]  /*1db70*/  IMAD R7, R7, UR5, R4 ;  /* 0x0000000507077c24 */ /* 0x000fe2000f8e0204 */
[----:B------:R-:W-:Y:S02]  /*1db80*/  ULDC.64 UR4, c[0x0][0xae0] ;  /* 0x0002b80000047ab9 */ /* 0x000fe40000000a00 */
[----:B------:R-:W-:Y:S02]  /*1db90*/  IMAD R4, R8, UR4, RZ ;  /* 0x0000000408047c24 */ /* 0x000fe4000f8e02ff */
[----:B------:R-:W-:Y:S02]  /*1dba0*/  IMAD R8, R10, -0x80, R0 ;  /* 0xffffff800a087824 */ /* 0x000fe400078e0200 */
[----:B------:R-:W-:Y:S02]  /*1dbb0*/  IMAD.IADD R3, R3, 0x1, R7 ;  /* 0x0000000103037824 */ /* 0x000fe400078e0207 */
[----:B------:R-:W-:Y:S01]  /*1dbc0*/  IMAD R5, R12, UR5, R4 ;  /* 0x000000050c057c24 */ /* 0x000fe2000f8e0204 */
[-C--:B------:R-:W-:Y:S01]  /*1dbd0*/  ISETP.GE.AND P1, PT, R22, R8.reuse, PT ;  /* 0x000000081600720c */ /* 0x080fe20003f26270 */
[----:B------:R-:W-:Y:S01]  /*1dbe0*/  IMAD.WIDE.U32 R2, R12, UR4, R2 ;  /* 0x000000040c027c25 */ /* 0x000fe2000f8e0002 */
[----:B------:R-:W-:Y:S01]  /*1dbf0*/  ULDC.64 UR4, c[0x0][0xae8] ;  /* 0x0002ba0000047ab9 */ /* 0x000fe20000000a00 */
[----:B------:R-:W-:-:S02]  /*1dc00*/  ISETP.GE.AND P0, PT, R233, R8, PT ;  /* 0x00000008e900720c */ /* 0x000fc40003f06270 */
[----:B------:R-:W-:Y:S01]  /*1dc10*/  IMAD R0, R9, UR4, RZ ;  /* 0x0000000409007c24 */ /* 0x000fe2000f8e02ff */
[----:B------:R-:W-:-:S03]  /*1dc20*/  IADD3 R3, R3, R5, RZ ;  /* 0x0000000503037210 */ /* 0x000fc60007ffe0ff */
[C---:B------:R-:W-:Y:S02]  /*1dc30*/  IMAD R9, R11.reuse, UR5, R0 ;  /* 0x000000050b097c24 */ /* 0x040fe4000f8e0200 */
[----:B------:R-:W-:-:S04]  /*1dc40*/  IMAD.WIDE.U32 R4, R11, UR4, R2 ;  /* 0x000000040b047c25 */ /* 0x000fc8000f8e0002 */
[----:B------:R-:W-:Y:S01]  /*1dc50*/  IMAD.MOV.U32 R2, RZ, RZ, R22 ;  /* 0x000000ffff027224 */ /* 0x000fe200078e0016 */
[----:B------:R-:W-:Y:S01]  /*1dc60*/  IADD3 R11, R5, R9, RZ ;  /* 0x00000009050b7210 */ /* 0x000fe20007ffe0ff */
[----:B------:R-:W-:Y:S02]  /*1dc70*/  IMAD.MOV.U32 R3, RZ, RZ, R23 ;  /* 0x000000ffff037224 */ /* 0x000fe400078e0017 */
[----:B------:R-:W-:Y:S01]  /*1dc80*/  IMAD.WIDE R6, R10, 0x80, R2 ;  /* 0x000000800a067825 */ /* 0x000fe200078e0202 */
[----:B------:R-:W-:Y:S06]  /*1dc90*/  @P1 BRA `(.L_x_465) ;  /* 0x0000000000541947 */ /* 0x000fec0003800000 */
[----:B------:R-:W-:Y:S01]  /*1dca0*/  VIADD R2, R18, 0xc0 ;  /* 0x000000c012027836 */ /* 0x000fe20000000000 */
[----:B------:R-:W-:Y:S01]  /*1dcb0*/  ULDC UR4, c[0x0][0xa8c] ;  /* 0x0002a30000047ab9 */ /* 0x000fe20000000800 */
[----:B------:R-:W-:Y:S01]  /*1dcc0*/  ULDC.64 UR6, c[0x0][0xad8] ;  /* 0x0002b60000067ab9 */ /* 0x000fe20000000a00 */
[----:B------:R-:W-:Y:S01]  /*1dcd0*/  MOV R3, R11 ;  /* 0x0000000b00037202 */ /* 0x000fe20000000f00 */
[----:B------:R-:W-:Y:S01]  /*1dce0*/  IMAD R9, R7, UR6, RZ ;  /* 0x0000000607097c24 */ /* 0x000fe2000f8e02ff */
[----:B------:R-:W-:Y:S01]  /*1dcf0*/  ISETP.GE.AND P5, PT, R2, UR4, PT ;  /* 0x0000000402007c0c */ /* 0x000fe2000bfa6270 */
[----:B------:R-:W-:Y:S01]  /*1dd00*/  IMAD.MOV.U32 R2, RZ, RZ, R4 ;  /* 0x000000ffff027224 */ /* 0x000fe200078e0004 */
[----:B------:R-:W-:Y:S01]  /*1dd10*/  IADD3 R0, -R18, 0x80, R16 ;  /* 0x0000008012007810 */ /* 0x000fe20007ffe110 */
[----:B------:R-:W-:Y:S01]  /*1dd20*/  IMAD R9, R6, UR7, R9 ;  /* 0x0000000706097c24 */ /* 0x000fe2000f8e0209 */
[----:B------:R-:W-:Y:S01]  /*1dd30*/  ISETP.GE.AND P2, PT, R18, UR4, PT ;  /* 0x0000000412007c0c */ /* 0x000fe2000bf46270 */
[----:B------:R-:W-:Y:S01]  /*1dd40*/  IMAD.WIDE.U32 R2, R6, UR6, R2 ;  /* 0x0000000606027c25 */ /* 0x000fe2000f8e0002 */
[----:B------:R-:W-:Y:S01]  /*1dd50*/  ISETP.GE.AND P4, PT, R0, UR4, PT ;  /* 0x0000000400007c0c */ /* 0x000fe2000bf86270 */
[----:B------:R-:W-:Y:S01]  /*1dd60*/  ULDC.64 UR6, c[0x0][0xa80] ;  /* 0x0002a00000067ab9 */ /* 0x000fe20000000a00 */
[----:B------:R-:W-:Y:S01]  /*1dd70*/  ISETP.GE.AND P3, PT, R236, UR4, PT ;  /* 0x00000004ec007c0c */ /* 0x000fe2000bf66270 */
[----:B------:R-:W-:Y:S01]  /*1dd80*/  IMAD.IADD R3, R3, 0x1, R9 ;  /* 0x0000000103037824 */ /* 0x000fe200078e0209 */
[----:B------:R-:W-:-:S04]  /*1dd90*/  LEA R12, P1, R2, UR6, 0x1 ;  /* 0x00000006020c7c11 */ /* 0x000fc8000f8208ff */
[----:B------:R-:W-:-:S05]  /*1dda0*/  LEA.HI.X R13, R2, UR7, R3, 0x1, P1 ;  /* 0x00000007020d7c11 */ /* 0x000fca00088f0c03 */
[----:B------:R3:W-:Y:S04]  /*1ddb0*/  @!P2 STG.E.128 desc[UR42][R12.64], RZ ;  /* 0x000000ff0c00a986 */ /* 0x0007e8000c101d2a */
[----:B------:R3:W-:Y:S04]  /*1ddc0*/  @!P3 STG.E.128 desc[UR42][R12.64+0x80], RZ ;  /* 0x000080ff0c00b986 */ /* 0x0007e8000c101d2a */
[----:B------:R3:W-:Y:S04]  /*1ddd0*/  @!P4 STG.E.128 desc[UR42][R12.64+0x100], RZ ;  /* 0x000100ff0c00c986 */ /* 0x0007e8000c101d2a */
[----:B------:R3:W-:Y:S02]  /*1dde0*/  @!P5 STG.E.128 desc[UR42][R12.64+0x180], RZ ;  /* 0x000180ff0c00d986 */ /* 0x0007e4000c101d2a */
.L_x_465:
[----:B------:R-:W-:Y:S05]  /*1ddf0*/  BSYNC B1 ;  /* 0x0000000000017941 */ /* 0x000fea0003800000 */
.L_x_464:
[----:B------:R-:W-:Y:S01]  /*1de00*/  BSSY B1, `(.L_x_466) ;  /* 0x000001a000017945 */ /* 0x000fe20003800000 */
[----:B------:R-:W-:-:S03]  /*1de10*/  ISETP.GE.AND P1, PT, R234, R8, PT ;  /* 0x00000008ea00720c */ /* 0x000fc60003f26270 */
[----:B------:R-:W-:Y:S10]  /*1de20*/  @P0 BRA `(.L_x_467) ;  /* 0x00000000005c0947 */ /* 0x000ff40003800000 */
[----:B------:R-:W-:Y:S01]  /*1de30*/  IADD3 R9, P0, R6, 0x20, RZ ;  /* 0x0000002006097810 */ /* 0x000fe20007f1e0ff */
[----:B------:R-:W-:Y:S01]  /*1de40*/  ULDC UR4, c[0x0][0xa8c] ;  /* 0x0002a30000047ab9 */ /* 0x000fe20000000800 */
[C---:B------:R-:W-:Y:S01]  /*1de50*/  IADD3 R2, -R18.reuse, 0x80, R16 ;  /* 0x0000008012027810 */ /* 0x040fe20007ffe110 */
[----:B------:R-:W-:Y:S01]  /*1de60*/  ULDC.64 UR6, c[0x0][0xad8] ;  /* 0x0002b60000067ab9 */ /* 0x000fe20000000a00 */
[----:B------:R-:W-:Y:S01]  /*1de70*/  IADD3 R3, R18, 0xc0, RZ ;  /* 0x000000c012037810 */ /* 0x000fe20007ffe0ff */
[----:B------:R-:W-:Y:S01]  /*1de80*/  IMAD.X R0, RZ, RZ, R7, P0 ;  /* 0x000000ffff007224 */ /* 0x000fe200000e0607 */
[----:B------:R-:W-:Y:S01]  /*1de90*/  ISETP.GE.AND P4, PT, R2, UR4, PT ;  /* 0x0000000402007c0c */ /* 0x000fe2000bf86270 */
[----:B------:R-:W-:Y:S01]  /*1dea0*/  IMAD.MOV.U32 R2, RZ, RZ, R4 ;  /* 0x000000ffff027224 */ /* 0x000fe200078e0004 */
[----:B------:R-:W-:Y:S01]  /*1deb0*/  ISETP.GE.AND P5, PT, R3, UR4, PT ;  /* 0x0000000403007c0c */ /* 0x000fe2000bfa6270 */
[----:B------:R-:W-:Y:S01]  /*1dec0*/  IMAD.MOV.U32 R3, RZ, RZ, R11 ;  /* 0x000000ffff037224 */ /* 0x000fe200078e000b */
[----:B------:R-:W-:Y:S01]  /*1ded0*/  ISETP.GE.AND P2, PT, R18, UR4, PT ;  /* 0x0000000412007c0c */ /* 0x000fe2000bf46270 */
[----:B------:R-:W-:Y:S01]  /*1dee0*/  IMAD R0, R0, UR6, RZ ;  /* 0x0000000600007c24 */ /* 0x000fe2000f8e02ff */
[----:B------:R-:W-:Y:S01]  /*1def0*/  ISETP.GE.AND P3, PT, R236, UR4, PT ;  /* 0x00000004ec007c0c */ /* 0x000fe2000bf66270 */
[----:B------:R-:W-:-:S04]  /*1df00*/  IMAD.WIDE.U32 R2, R9, UR6, R2 ;  /* 0x0000000609027c25 */ /* 0x000fc8000f8e0002 */
[----:B------:R-:W-:Y:S01]  /*1df10*/  IMAD R9, R9, UR7, R0 ;  /* 0x0000000709097c24 */ /* 0x000fe2000f8e0200 */
[----:B------:R-:W-:Y:S02]  /*1df20*/  ULDC.64 UR6, c[0x0][0xa80] ;  /* 0x0002a00000067ab9 */ /* 0x000fe40000000a00 */
[----:B---3--:R-:W-:Y:S02]  /*1df30*/  LEA R12, P0, R2, UR6, 0x1 ;  /* 0x00000006020c7c11 */ /* 0x008fe4000f8008ff */
[----:B------:R-:W-:-:S04]  /*1df40*/  IADD3 R3, R3, R9, RZ ;  /* 0x0000000903037210 */ /* 0x000fc80007ffe0ff */
[----:B------:R-:W-:-:S05]  /*1df50*/  LEA.HI.X R13, R2, UR7, R3, 0x1, P0 ;  /* 0x00000007020d7c11 */ /* 0x000fca00080f0c03 */
[----:B------:R4:W-:Y:S04]  /*1df60*/  @!P2 STG.E.128 desc[UR42][R12.64], RZ ;  /* 0x000000ff0c00a986 */ /* 0x0009e8000c101d2a */
[----:B------:R4:W-:Y:S04]  /*1df70*/  @!P3 STG.E.128 desc[UR42][R12.64+0x80], RZ ;  /* 0x000080ff0c00b986 */ /* 0x0009e8000c101d2a */
[----:B------:R4:W-:Y:S04]  /*1df80*/  @!P4 STG.E.128 desc[UR42][R12.64+0x100], RZ ;  /* 0x000100ff0c00c986 */ /* 0x0009e8000c101d2a */
[----:B------:R4:W-:Y:S02]  /*1df90*/  @!P5 STG.E.128 desc[UR42][R12.64+0x180], RZ ;  /* 0x000180ff0c00d986 */ /* 0x0009e4000c101d2a */
.L_x_467:
[----:B------:R-:W-:Y:S05]  /*1dfa0*/  BSYNC B1 ;  /* 0x0000000000017941 */ /* 0x000fea0003800000 */
.L_x_466:
[----:B------:R-:W-:Y:S01]  /*1dfb0*/  BSSY B1, `(.L_x_468) ;  /* 0x000001a000017945 */ /* 0x000fe20003800000 */
[----:B------:R-:W-:-:S03]  /*1dfc0*/  ISETP.GE.AND P0, PT, R235, R8, PT ;  /* 0x00000008eb00720c */ /* 0x000fc60003f06270 */
[----:B------:R-:W-:Y:S10]  /*1dfd0*/  @P1 BRA `(.L_x_469) ;  /* 0x00000000005c1947 */ /* 0x000ff40003800000 */
[----:B------:R-:W-:Y:S01]  /*1dfe0*/  IADD3 R9, P1, R6, 0x40, RZ ;  /* 0x0000004006097810 */ /* 0x000fe20007f3e0ff */
[C---:B------:R-:W-:Y:S01]  /*1dff0*/  VIADD R3, R18.reuse, 0xc0 ;  /* 0x000000c012037836 */ /* 0x040fe20000000000 */
[----:B------:R-:W-:Y:S01]  /*1e000*/  IADD3 R2, -R18, 0x80, R16 ;  /* 0x0000008012027810 */ /* 0x000fe20007ffe110 */
[----:B------:R-:W-:Y:S01]  /*1e010*/  ULDC UR4, c[0x0][0xa8c] ;  /* 0x0002a30000047ab9 */ /* 0x000fe20000000800 */
[----:B------:R-:W-:Y:S01]  /*1e020*/  ULDC.64 UR6, c[0x0][0xad8] ;  /* 0x0002b60000067ab9 */ /* 0x000fe20000000a00 */
[----:B------:R-:W-:Y:S01]  /*1e030*/  IMAD.X R0, RZ, RZ, R7, P1 ;  /* 0x000000ffff007224 */ /* 0x000fe200008e0607 */
        /* <DEDUP_REMOVED lines=17> */
.L_x_469:
[----:B------:R-:W-:Y:S05]  /*1e150*/  BSYNC B1 ;  /* 0x0000000000017941 */ /* 0x000fea0003800000 */
.L_x_468:
[----:B------:R-:W-:Y:S05]  /*1e160*/  @P0 BRA `(.L_x_460) ;  /* 0x00000000005c0947 */ /* 0x000fea0003800000 */
[----:B------:R-:W-:Y:S01]  /*1e170*/  IADD3 R5, P0, R6, 0x60, RZ ;  /* 0x0000006006057810 */ /* 0x000fe20007f1e0ff */
[----:B------:R-:W-:Y:S01]  /*1e180*/  ULDC.64 UR6, c[0x0][0xad8] ;  /* 0x0002b60000067ab9 */ /* 0x000fe20000000a00 */
[----:B------:R-:W-:Y:S01]  /*1e190*/  MOV R2, R4 ;  /* 0x0000000400027202 */ /* 0x000fe20000000f00 */
[----:B------:R-:W-:Y:S01]  /*1e1a0*/  IMAD.MOV.U32 R3, RZ, RZ, R11 ;  /* 0x000000ffff037224 */ /* 0x000fe200078e000b */
[C---:B------:R-:W-:Y:S01]  /*1e1b0*/  IADD3 R0, -R18.reuse, 0x80, R16 ;  /* 0x0000008012007810 */ /* 0x040fe20007ffe110 */
[----:B------:R-:W-:Y:S01]  /*1e1c0*/  IMAD.X R6, RZ, RZ, R7, P0 ;  /* 0x000000ffff067224 */ /* 0x000fe200000e0607 */
[----:B------:R-:W-:Y:S01]  /*1e1d0*/  IADD3 R4, R18, 0xc0, RZ ;  /* 0x000000c012047810 */ /* 0x000fe20007ffe0ff */
[----:B------:R-:W-:Y:S01]  /*1e1e0*/  ULDC UR4, c[0x0][0xa8c] ;  /* 0x0002a30000047ab9 */ /* 0x000fe20000000800 */
[----:B------:R-:W-:Y:S01]  /*1e1f0*/  IMAD.WIDE.U32 R2, R5, UR6, R2 ;  /* 0x0000000605027c25 */ /* 0x000fe2000f8e0002 */
[----:B------:R-:W-:Y:S02]  /*1e200*/  ISETP.GE.AND P3, PT, R0, UR4, PT ;  /* 0x0000000400007c0c */ /* 0x000fe4000bf66270 */
[----:B------:R-:W-:Y:S01]  /*1e210*/  ISETP.GE.AND P4, PT, R4, UR4, PT ;  /* 0x0000000404007c0c */ /* 0x000fe2000bf86270 */
[----:B------:R-:W-:Y:S01]  /*1e220*/  IMAD R6, R6, UR6, RZ ;  /* 0x0000000606067c24 */ /* 0x000fe2000f8e02ff */
[----:B------:R-:W-:-:S02]  /*1e230*/  ISETP.GE.AND P1, PT, R18, UR4, PT ;  /* 0x0000000412007c0c */ /* 0x000fc4000bf26270 */
        /* <DEDUP_REMOVED lines=10> */
.L_x_460:
[----:B------:R-:W-:Y:S05]  /*1e2e0*/  BSYNC B0 ;  /* 0x0000000000007941 */ /* 0x000fea0003800000 */
.L_x_450:
[----:B------:R-:W-:Y:S02]  /*1e2f0*/  ULDC UR4, c[0x0][0xc14] ;  /* 0x0003050000047ab9 */ /* 0x000fe40000000800 */
[----:B--2---:R-:W-:-:S13]  /*1e300*/  ISETP.GE.AND P0, PT, R127, UR4, PT ;  /* 0x000000047f007c0c */ /* 0x004fda000bf06270 */
[----:B------:R-:W-:Y:S05]  /*1e310*/  @!P0 BRA `(.L_x_470) ;  /* 0xfffffe2c00648947 */ /* 0x000fea000383ffff */
[----:B------:R-:W-:Y:S05]  /*1e320*/  BRA `(.L_x_289) ;  /* 0x0000006c00487947 */ /* 0x000fea0003800000 */
.L_x_287:
[----:B------:R-:W-:-:S08]  /*1e330*/  NOP ;  /* 0x0000000000007918 */ /* 0x000fd00000000000 */
[----:B------:R-:W0:-:S00]  /*1e340*/  USETMAXREG.DEALLOC.CTAPOOL 0x18 ;  /* 0x00000018000079c8 */ /* 0x000e0000080e0500 */
[----:B0-----:R-:W2:Y:S01]  /*1e350*/  LDL.LU R2, [R1+0x54] ;  /* 0x0000540001027983 */ /* 0x001ea20000300800 */
[----:B------:R-:W-:-:S06]  /*1e360*/  LOP3.LUT R0, R0, 0x3, RZ, 0xc0, !PT ;  /* 0x0000000300007812 */ /* 0x000fcc00078ec0ff */
[----:B------:R-:W0:Y:S02]  /*1e370*/  SHFL.IDX PT, R0, R0, RZ, 0x1f ;  /* 0x00001fff00007589 */ /* 0x000e2400000e0000 */
[----:B0-----:R-:W-:Y:S01]  /*1e380*/  ISETP.NE.AND P0, PT, R0, RZ, PT ;  /* 0x000000ff0000720c */ /* 0x001fe20003f05270 */
[----:B------:R-:W-:Y:S01]  /*1e390*/  IMAD.MOV.U32 R0, RZ, RZ, RZ ;  /* 0x000000ffff007224 */ /* 0x000fe200078e00ff */
[----:B--2---:R-:W-:-:S11]  /*1e3a0*/  LOP3.LUT R2, R2, 0xfffffffd, RZ, 0xc0, !PT ;  /* 0xfffffffd02027812 */ /* 0x004fd600078ec0ff */
[----:B------:R-:W-:-:S05]  /*1e3b0*/  @P0 LOP3.LUT R2, R2, 0x2, RZ, 0xfc, !PT ;  /* 0x0000000202020812 */ /* 0x000fca00078efcff */
[----:B------:R0:W-:Y:S01]  /*1e3c0*/  STL [R1+0x54], R2 ;  /* 0x0000540201007387 */ /* 0x0001e20000100800 */
[----:B------:R-:W-:Y:S05]  /*1e3d0*/  @!P0 BRA `(.L_x_471) ;  /* 0x0000000000248947 */ /* 0x000fea0003800000 */
[----:B------:R-:W1:Y:S08]  /*1e3e0*/  S2UR UR5, SR_CgaCtaId ;  /* 0x00000000000579c3 */ /* 0x000e700000008800 */
[----:B------:R-:W-:Y:S06]  /*1e3f0*/  BAR.SYNC.DEFER_BLOCKING 0x5, 0x180 ;  /* 0x0146000000007b1d */ /* 0x000fec0000010000 */
[----:B------:R-:W-:-:S02]  /*1e400*/  UMOV UR4, 0x400 ;  /* 0x0000040000047882 */ /* 0x000fc40000000000 */
[----:B-1----:R-:W-:-:S09]  /*1e410*/  ULEA UR4, UR5, UR4, 0x18 ;  /* 0x0000000405047291 */ /* 0x002fd2000f8ec03f */
[----:B------:R-:W1:Y:S04]  /*1e420*/  LDS.128 R4, [UR4+0x388d0] ;  /* 0x0388d004ff047984 */ /* 0x000e680008000c00 */
[----:B-1----:R1:W-:Y:S04]  /*1e430*/  STL.64 [R1], R4 ;  /* 0x0000000401007387 */ /* 0x0023e80000100a00 */
[----:B------:R1:W-:Y:S01]  /*1e440*/  STL.64 [R1+0x8], R6 ;  /* 0x0000080601007387 */ /* 0x0003e20000100a00 */
[----:B------:R-:W-:Y:S06]  /*1e450*/  BAR.ARV 0x4, 0x180 ;  /* 0x0106000000007b1d */ /* 0x000fec0000002000 */
[----:B------:R-:W-:Y:S05]  /*1e460*/  BRA `(.L_x_472) ;  /* 0x0000000800207947 */ /* 0x000fea0003800000 */
.L_x_471:
[----:B0-----:R-:W0:Y:S01]  /*1e470*/  S2R R2, SR_TID.X ;  /* 0x0000000000027919 */ /* 0x001e220000002100 */
[----:B------:R-:W-:Y:S01]  /*1e480*/  ULDC UR4, c[0x0][0xc14] ;  /* 0x0003050000047ab9 */ /* 0x000fe20000000800 */
[----:B------:R-:W1:Y:S01]  /*1e490*/  S2UR UR6, SR_CTAID.X ;  /* 0x00000000000679c3 */ /* 0x000e620000002500 */
[----:B------:R-:W-:Y:S01]  /*1e4a0*/  ULDC UR5, c[0x0][0xc10] ;  /* 0x0003040000057ab9 */ /* 0x000fe20000000800 */
        /* <DEDUP_REMOVED lines=13> */
[----:B0-----:R-:W-:-:S04]  /*1e580*/  SEL R7, R4, RZ, P1 ;  /* 0x000000ff04077207 */ /* 0x001fc80000800000 */
[----:B------:R-:W-:-:S05]  /*1e590*/  IADD3 R7, R0, R7, RZ ;  /* 0x0000000700077210 */ /* 0x000fca0007ffe0ff */
[----:B------:R-:W0:Y:S02]  /*1e5a0*/  SHFL.UP PT, R4, R7, 0x2, RZ ;  /* 0x0440000007047989 */ /* 0x000e2400000e00ff */
[----:B0-----:R-:W-:-:S05]  /*1e5b0*/  SEL R4, R4, RZ, P2 ;  /* 0x000000ff04047207 */ /* 0x001fca0001000000 */
[----:B------:R-:W-:-:S05]  /*1e5c0*/  IMAD.IADD R4, R7, 0x1, R4 ;  /* 0x0000000107047824 */ /* 0x000fca00078e0204 */
[----:B------:R-:W0:Y:S02]  /*1e5d0*/  SHFL.UP PT, R6, R4, 0x4, RZ ;  /* 0x0480000004067989 */ /* 0x000e2400000e00ff */
[----:B0-----:R-:W-:-:S05]  /*1e5e0*/  SEL R3, R6, RZ, P3 ;  /* 0x000000ff06037207 */ /* 0x001fca0001800000 */
[----:B------:R-:W-:Y:S02]  /*1e5f0*/  IMAD.IADD R3, R4, 0x1, R3 ;  /* 0x0000000104037824 */ /* 0x000fe400078e0203 */
[----:B------:R-:W-:-:S03]  /*1e600*/  IMAD.MOV.U32 R4, RZ, RZ, RZ ;  /* 0x000000ffff047224 */ /* 0x000fc600078e00ff */
[----:B------:R-:W0:Y:S02]  /*1e610*/  SHFL.UP PT, R2, R3, 0x8, RZ ;  /* 0x0500000003027989 */ /* 0x000e2400000e00ff */
[----:B0-----:R-:W-:-:S04]  /*1e620*/  SEL R2, R2, RZ, P4 ;  /* 0x000000ff02027207 */ /* 0x001fc80002000000 */
[----:B------:R-:W-:-:S05]  /*1e630*/  IADD3 R7, R3, R2, RZ ;  /* 0x0000000203077210 */ /* 0x000fca0007ffe0ff */
[----:B------:R-:W0:Y:S02]  /*1e640*/  SHFL.UP PT, R2, R7, 0x10, RZ ;  /* 0x0600000007027989 */ /* 0x000e2400000e00ff */
[----:B0-----:R-:W-:-:S05]  /*1e650*/  SEL R2, R2, RZ, P5 ;  /* 0x000000ff02027207 */ /* 0x001fca0002800000 */
[----:B------:R-:W-:-:S05]  /*1e660*/  IMAD.IADD R2, R7, 0x1, R2 ;  /* 0x0000000107027824 */ /* 0x000fca00078e0202 */
[----:B------:R-:W0:Y:S02]  /*1e670*/  SHFL.IDX PT, R6, R2, 0x1f, 0x1f ;  /* 0x03e01f0002067f89 */ /* 0x000e2400000e0000 */
[----:B0-----:R-:W-:-:S05]  /*1e680*/  IMAD R6, R6, UR5, RZ ;  /* 0x0000000506067c24 */ /* 0x001fca000f8e02ff */
[----:B-1----:R-:W-:Y:S02]  /*1e690*/  ISETP.GT.AND P6, PT, R6, UR6, PT ;  /* 0x0000000606007c0c */ /* 0x002fe4000bfc4270 */
[----:B------:R-:W-:-:S11]  /*1e6a0*/  MOV R9, R6 ;  /* 0x0000000600097202 */ /* 0x000fd60000000f00 */
[----:B------:R-:W-:Y:S05]  /*1e6b0*/  @P6 BRA `(.L_x_473) ;  /* 0x0000000000a46947 */ /* 0x000fea0003800000 */
[----:B------:R-:W0:Y:S01]  /*1e6c0*/  LDC R7, c[0x0][0xc14] ;  /* 0x00030500ff077b82 */ /* 0x000e220000000800 */
[----:B------:R-:W-:Y:S01]  /*1e6d0*/  IMAD.MOV.U32 R6, RZ, RZ, R9 ;  /* 0x000000ffff067224 */ /* 0x000fe200078e0009 */
[----:B------:R-:W-:Y:S01]  /*1e6e0*/  UMOV UR4, URZ ;  /* 0x0000003f00047c82 */ /* 0x000fe20008000000 */
[----:B------:R-:W-:Y:S01]  /*1e6f0*/  ULDC UR7, c[0x0][0xc14] ;  /* 0x0003050000077ab9 */ /* 0x000fe20000000800 */
[----:B------:R-:W-:-:S05]  /*1e700*/  ULDC UR5, c[0x0][0xc10] ;  /* 0x0003040000057ab9 */ /* 0x000fca0000000800 */
.L_x_477:
[----:B------:R-:W-:Y:S01]  /*1e710*/  IMAD.U32 R0, RZ, RZ, UR7 ;  /* 0x00000007ff007e24 */ /* 0x000fe2000f8e00ff */
[----:B------:R-:W-:-:S04]  /*1e720*/  UIADD3 UR4, UR4, 0x1f, URZ ;  /* 0x0000001f04047890 */ /* 0x000fc8000fffe03f */
[----:B------:R1:W-:Y:S02]  /*1e730*/  STL [R1+0xc], R0 ;  /* 0x00000c0001007387 */ /* 0x0003e40000100800 */
[----:B0-----:R-:W-:-:S13]  /*1e740*/  ISETP.LE.AND P6, PT, R7, UR4, PT ;  /* 0x0000000407007c0c */ /* 0x001fda000bfc3270 */
[----:B-1----:R-:W-:Y:S05]  /*1e750*/  @P6 BRA `(.L_x_474) ;  /* 0x00000004002c6947 */ /* 0x002fea0003800000 */
[----:B------:R-:W-:Y:S01]  /*1e760*/  IADD3 R8, R5, UR4, RZ ;  /* 0x0000000405087c10 */ /* 0x000fe2000fffe0ff */
[----:B------:R-:W-:Y:S01]  /*1e770*/  BSSY B0, `(.L_x_475) ;  /* 0x0000007000007945 */ /* 0x000fe20003800000 */
[----:B------:R-:W-:Y:S02]  /*1e780*/  IMAD.MOV.U32 R0, RZ, RZ, RZ ;  /* 0x000000ffff007224 */ /* 0x000fe400078e00ff */
[----:B------:R-:W-:-:S13]  /*1e790*/  ISETP.GE.OR P6, PT, R8, R7, !P0 ;  /* 0x000000070800720c */ /* 0x000fda00047c6670 */
[----:B------:R-:W-:Y:S05]  /*1e7a0*/  @P6 BRA `(.L_x_476) ;  /* 0x00000000000c6947 */ /* 0x000fea0003800000 */
[----:B------:R-:W0:Y:S02]  /*1e7b0*/  LDC.64 R2, c[0x0][0xc58] ;  /* 0x00031600ff027b82 */ /* 0x000e240000000a00 */
[----:B0-----:R-:W-:-:S05]  /*1e7c0*/  IMAD.WIDE R2, R8, 0x4, R2 ;  /* 0x0000000408027825 */ /* 0x001fca00078e0202 */
[----:B------:R0:W5:Y:S02]  /*1e7d0*/  LDG.E R0, desc[UR42][R2.64] ;  /* 0x0000002a02007981 */ /* 0x000164000c1e1900 */
.L_x_476:
[----:B------:R-:W-:Y:S05]  /*1e7e0*/  BSYNC B0 ;  /* 0x0000000000007941 */ /* 0x000fea0003800000 */
.L_x_475:
[----:B0----5:R-:W0:Y:S02]  /*1e7f0*/  SHFL.UP PT, R2, R0, 0x1, RZ ;  /* 0x0420000000027989 */ /* 0x021e2400000e00ff */
[----:B0-----:R-:W-:-:S05]  /*1e800*/  SEL R3, R2, RZ, P1 ;  /* 0x000000ff02037207 */ /* 0x001fca0000800000 */
[----:B------:R-:W-:-:S05]  /*1e810*/  IMAD.IADD R3, R0, 0x1, R3 ;  /* 0x0000000100037824 */ /* 0x000fca00078e0203 */
[----:B------:R-:W0:Y:S02]  /*1e820*/  SHFL.UP PT, R2, R3, 0x2, RZ ;  /* 0x0440000003027989 */ /* 0x000e2400000e00ff */
[----:B0-----:R-:W-:-:S04]  /*1e830*/  SEL R2, R2, RZ, P2 ;  /* 0x000000ff02027207 */ /* 0x001fc80001000000 */
[----:B------:R-:W-:-:S05]  /*1e840*/  IADD3 R2, R3, R2, RZ ;  /* 0x0000000203027210 */ /* 0x000fca0007ffe0ff */
[----:B------:R-:W0:Y:S02]  /*1e850*/  SHFL.UP PT, R8, R2, 0x4, RZ ;  /* 0x0480000002087989 */ /* 0x000e2400000e00ff */
[----:B0-----:R-:W-:-:S05]  /*1e860*/  SEL R9, R8, RZ, P3 ;  /* 0x000000ff08097207 */ /* 0x001fca0001800000 */
[----:B------:R-:W-:-:S05]  /*1e870*/  IMAD.IADD R9, R2, 0x1, R9 ;  /* 0x0000000102097824 */ /* 0x000fca00078e0209 */
[----:B------:R-:W0:Y:S02]  /*1e880*/  SHFL.UP PT, R8, R9, 0x8, RZ ;  /* 0x0500000009087989 */ /* 0x000e2400000e00ff */
[----:B0-----:R-:W-:-:S05]  /*1e890*/  SEL R8, R8, RZ, P4 ;  /* 0x000000ff08087207 */ /* 0x001fca0002000000 */
[----:B------:R-:W-:-:S05]  /*1e8a0*/  IMAD.IADD R8, R9, 0x1, R8 ;  /* 0x0000000109087824 */ /* 0x000fca00078e0208 */
[----:B------:R-:W0:Y:S02]  /*1e8b0*/  SHFL.UP PT, R10, R8, 0x10, RZ ;  /* 0x06000000080a7989 */ /* 0x000e2400000e00ff */
[----:B0-----:R-:W-:-:S04]  /*1e8c0*/  SEL R11, R10, RZ, P5 ;  /* 0x000000ff0a0b7207 */ /* 0x001fc80002800000 */
[----:B------:R-:W-:-:S05]  /*1e8d0*/  IADD3 R11, R8, R11, RZ ;  /* 0x0000000b080b7210 */ /* 0x000fca0007ffe0ff */
[----:B------:R-:W0:Y:S02]  /*1e8e0*/  SHFL.IDX PT, R3, R11, 0x1f, 0x1f ;  /* 0x03e01f000b037f89 */ /* 0x000e2400000e0000 */
[----:B0-----:R-:W-:-:S04]  /*1e8f0*/  IMAD R3, R3, UR5, RZ ;  /* 0x0000000503037c24 */ /* 0x001fc8000f8e02ff */
[----:B------:R-:W-:-:S05]  /*1e900*/  IMAD.IADD R6, R3, 0x1, R6 ;  /* 0x0000000103067824 */ /* 0x000fca00078e0206 */
[----:B------:R-:W-:-:S13]  /*1e910*/  ISETP.GT.AND P6, PT, R6, UR6, PT ;  /* 0x0000000606007c0c */ /* 0x000fda000bfc4270 */
[----:B------:R-:W-:Y:S05]  /*1e920*/  @!P6 BRA `(.L_x_477) ;  /* 0xfffffffc0078e947 */ /* 0x000fea000383ffff */
[----:B------:R-:W-:Y:S01]  /*1e930*/  IMAD.MOV.U32 R2, RZ, RZ, R11 ;  /* 0x000000ffff027224 */ /* 0x000fe200078e000b */
[----:B------:R-:W-:-:S07]  /*1e940*/  MOV R9, R3 ;  /* 0x0000000300097202 */ /* 0x000fce0000000f00 */
.L_x_473:
[----:B------:R-:W-:-:S04]  /*1e950*/  IMAD.IADD R9, R6, 0x1, -R9 ;  /* 0x0000000106097824 */ /* 0x000fc800078e0a09 */
[----:B------:R-:W-:-:S05]  /*1e960*/  IMAD R3, R2, UR5, R9 ;  /* 0x0000000502037c24 */ /* 0x000fca000f8e0209 */
[----:B------:R-:W-:-:S13]  /*1e970*/  ISETP.GT.AND P0, PT, R3, UR6, PT ;  /* 0x0000000603007c0c */ /* 0x000fda000bf04270 */
[----:B------:R-:W-:-:S04]  /*1e980*/  VOTE.ANY R8, PT, !P0 ;  /* 0x0000000000087806 */ /* 0x000fc800040e0100 */
[----:B------:R-:W0:Y:S01]  /*1e990*/  POPC R7, R8 ;  /* 0x0000000800077309 */ /* 0x000e220000000000 */
[----:B------:R-:W-:Y:S01]  /*1e9a0*/  ISETP.NE.AND P0, PT, R8, RZ, PT ;  /* 0x000000ff0800720c */ /* 0x000fe20003f05270 */
[----:B0-----:R-:W0:Y:S02]  /*1e9b0*/  SHFL.IDX PT, R0, R0, R7, 0x1f ;  /* 0x00001f0700007589 */ /* 0x001e2400000e0000 */
[----:B0-----:R-:W-:-:S04]  /*1e9c0*/  IABS R6, R0 ;  /* 0x0000000000067213 */ /* 0x001fc80000000000 */
[----:B------:R-:W0:Y:S08]  /*1e9d0*/  I2F.RP R10, R6 ;  /* 0x00000006000a7306 */ /* 0x000e300000209400 */
[----:B0-----:R-:W0:Y:S02]  /*1e9e0*/  MUFU.RCP R10, R10 ;  /* 0x0000000a000a7308 */ /* 0x001e240000001000 */
[----:B0-----:R-:W-:-:S06]  /*1e9f0*/  VIADD R3, R10, 0xffffffe ;  /* 0x0ffffffe0a037836 */ /* 0x001fcc0000000000 */
[----:B------:R-:W0:Y:S02]  /*1ea00*/  F2I.FTZ.U32.TRUNC.NTZ R3, R3 ;  /* 0x0000000300037305 */ /* 0x000e24000021f000 */
[----:B0-----:R-:W-:Y:S01]  /*1ea10*/  IADD3 R13, RZ, -R3, RZ ;  /* 0x80000003ff0d7210 */ /* 0x001fe20007ffe0ff */
[----:B------:R-:W-:Y:S06]  /*1ea20*/  @!P0 BRA `(.L_x_478) ;  /* 0x0000000000088947 */ /* 0x000fec0003800000 */
[----:B------:R-:W-:-:S05]  /*1ea30*/  VIADD R11, R7, 0xffffffff ;  /* 0xffffffff070b7836 */ /* 0x000fca0000000000 */
[----:B------:R0:W1:Y:S02]  /*1ea40*/  SHFL.IDX PT, R4, R2, R11, 0x1f ;  /* 0x00001f0b02047589 */ /* 0x00006400000e0000 */
.L_x_478:
[----:B-1----:R-:W-:Y:S02]  /*1ea50*/  IMAD R4, R4, UR5, R9 ;  /* 0x0000000504047c24 */ /* 0x002fe4000f8e0209 */
[----:B------:R-:W-:Y:S02]  /*1ea60*/  IMAD R9, R13, R6, RZ ;  /* 0x000000060d097224 */ /* 0x000fe400078e02ff */
[----:B0-----:R-:W-:Y:S01]  /*1ea70*/  IMAD.MOV.U32 R2, RZ, RZ, RZ ;  /* 0x000000ffff027224 */ /* 0x001fe200078e00ff */
[----:B------:R0:W-:Y:S03]  /*1ea80*/  STL [R1], R4 ;  /* 0x0000000401007387 */ /* 0x0001e60000100800 */
[----:B------:R-:W-:Y:S01]  /*1ea90*/  IMAD.HI.U32 R2, R3, R9, R2 ;  /* 0x0000000903027227 */ /* 0x000fe200078e0002 */
[----:B------:R-:W-:-:S04]  /*1eaa0*/  IADD3 R9, -R4, UR6, RZ ;  /* 0x0000000604097c10 */ /* 0x000fc8000fffe1ff */
[----:B------:R-:W-:Y:S02]  /*1eab0*/  IABS R3, R9 ;  /* 0x0000000900037213 */ /* 0x000fe40000000000 */
[----:B0-----:R-:W-:-:S03]  /*1eac0*/  IABS R4, R0 ;  /* 0x0000000000047213 */ /* 0x001fc60000000000 */
[----:B------:R-:W-:Y:S01]  /*1ead0*/  IMAD.HI.U32 R2, R2, R3, RZ ;  /* 0x0000000302027227 */ /* 0x000fe200078e00ff */
[----:B------:R-:W-:-:S05]  /*1eae0*/  IADD3 R4, RZ, -R4, RZ ;  /* 0x80000004ff047210 */ /* 0x000fca0007ffe0ff */
        /* <DEDUP_REMOVED lines=8> */
[----:B------:R-:W-:-:S06]  /*1eb70*/  @P0 IADD3 R2, R2, 0x1, RZ ;  /* 0x0000000102020810 */ /* 0x000fcc0007ffe0ff */
[----:B------:R-:W-:Y:S01]  /*1eb80*/  @!P2 IMAD.MOV R2, RZ, RZ, -R2 ;  /* 0x000000ffff02a224 */ /* 0x000fe200078e0a02 */
[----:B------:R-:W-:-:S05]  /*1eb90*/  @!P1 LOP3.LUT R2, RZ, R0, RZ, 0x33, !PT ;  /* 0x00000000ff029212 */ /* 0x000fca00078e33ff */
[----:B------:R-:W-:-:S04]  /*1eba0*/  IMAD.MOV R3, RZ, RZ, -R2 ;  /* 0x000000ffff037224 */ /* 0x000fc800078e0a02 */
[----:B------:R-:W-:Y:S01]  /*1ebb0*/  IMAD R3, R0, R3, R9 ;  /* 0x0000000300037224 */ /* 0x000fe200078e0209 */
[----:B------:R-:W-:-:S04]  /*1ebc0*/  IADD3 R0, R7, UR4, RZ ;  /* 0x0000000407007c10 */ /* 0x000fc8000fffe0ff */
[----:B------:R1:W-:Y:S04]  /*1ebd0*/  STL [R1+0x4], R3 ;  /* 0x0000040301007387 */ /* 0x0003e80000100800 */
[----:B------:R1:W-:Y:S04]  /*1ebe0*/  STL [R1+0x8], R2 ;  /* 0x0000080201007387 */ /* 0x0003e80000100800 */
[----:B------:R1:W-:Y:S01]  /*1ebf0*/  STL [R1+0xc], R0 ;  /* 0x00000c0001007387 */ /* 0x0003e20000100800 */
[----:B------:R-:W-:Y:S05]  /*1ec00*/  BRA `(.L_x_479) ;  /* 0x0000000000107947 */ /* 0x000fea0003800000 */
.L_x_474:
[----:B------:R-:W-:Y:S01]  /*1ec10*/  IMAD.U32 R0, RZ, RZ, UR6 ;  /* 0x00000006ff007e24 */ /* 0x000fe2000f8e00ff */
[----:B------:R0:W-:Y:S04]  /*1ec20*/  STL [R1+0x4], RZ ;  /* 0x000004ff01007387 */ /* 0x0001e80000100800 */
[----:B------:R0:W-:Y:S04]  /*1ec30*/  STL [R1+0x8], RZ ;  /* 0x000008ff01007387 */ /* 0x0001e80000100800 */
[----:B------:R0:W-:Y:S02]  /*1ec40*/  STL [R1], R0 ;  /* 0x0000000001007387 */ /* 0x0001e40000100800 */
.L_x_479:
[----:B------:R-:W2:Y:S04]  /*1ec50*/  LDL R8, [R1] ;  /* 0x0000000001087983 */ /* 0x000ea80000100800 */
[----:B------:R-:W2:Y:S04]  /*1ec60*/  LDL R9, [R1+0x4] ;  /* 0x0000040001097983 */ /* 0x000ea80000100800 */
[----:B------:R-:W2:Y:S04]  /*1ec70*/  LDL R10, [R1+0x8] ;  /* 0x00000800010a7983 */ /* 0x000ea80000100800 */
[----:B------:R-:W2:Y:S01]  /*1ec80*/  LDL R11, [R1+0xc] ;  /* 0x00000c00010b7983 */ /* 0x000ea20000100800 */
[----:B------:R-:W-:-:S13]  /*1ec90*/  ISETP.NE.AND P0, PT, R5, RZ, PT ;  /* 0x000000ff0500720c */ /* 0x000fda0003f05270 */
[----:B-1----:R-:W1:Y:S01]  /*1eca0*/  @!P0 S2R R3, SR_CgaCtaId ;  /* 0x0000000000038919 */ /* 0x002e620000008800 */
[----:B0-----:R-:W-:-:S04]  /*1ecb0*/  @!P0 MOV R0, 0x400 ;  /* 0x0000040000008802 */ /* 0x001fc80000000f00 */
[----:B-1----:R-:W-:-:S05]  /*1ecc0*/  @!P0 LEA R0, R3, R0, 0x18 ;  /* 0x0000000003008211 */ /* 0x002fca00078ec0ff */
[----:B--2---:R0:W-:Y:S01]  /*1ecd0*/  @!P0 STS.128 [R0+0x388d0], R8 ;  /* 0x0388d00800008388 */ /* 0x0041e20000000c00 */
[----:B------:R-:W-:Y:S06]  /*1ece0*/  BAR.ARV 0x5, 0x180 ;  /* 0x0146000000007b1d */ /* 0x000fec0000002000 */
.L_x_472:
[----:B0-----:R-:W2:Y:S01]  /*1ecf0*/  LDL R0, [R1+0xc] ;  /* 0x00000c0001007983 */ /* 0x001ea20000100800 */
[----:B------:R-:W-:-:S03]  /*1ed00*/  ULDC UR4, c[0x0][0xc14] ;  /* 0x0003050000047ab9 */ /* 0x000fc60000000800 */
[----:B------:R0:W-:Y:S01]  /*1ed10*/  STL [R1+0x18], RZ ;  /* 0x000018ff01007387 */ /* 0x0001e20000100800 */
[----:B--2---:R-:W-:Y:S01]  /*1ed20*/  ISETP.GE.AND P0, PT, R0, UR4, PT ;  /* 0x0000000400007c0c */ /* 0x004fe2000bf06270 */
[----:B------:R-:W-:-:S05]  /*1ed30*/  IMAD.MOV.U32 R0, RZ, RZ, 0x1 ;  /* 0x00000001ff007424 */ /* 0x000fca00078e00ff */
[----:B------:R0:W-:Y:S04]  /*1ed40*/  STL [R1+0x24], R0 ;  /* 0x0000240001007387 */ /* 0x0001e80000100800 */
[----:B------:R0:W-:Y:S03]  /*1ed50*/  STL [R1+0x58], RZ ;  /* 0x000058ff01007387 */ /* 0x0001e60000100800 */
[----:B------:R-:W-:Y:S05]  /*1ed60*/  @P0 BRA `(.L_x_480) ;  /* 0x0000005c00b40947 */ /* 0x000fea0003800000 */
[----:B------:R-:W2:Y:S01]  /*1ed70*/  S2R R9, SR_TID.X ;  /* 0x0000000000097919 */ /* 0x000ea20000002100 */
[----:B------:R-:W-:Y:S01]  /*1ed80*/  BSSY B7, `(.L_x_480) ;  /* 0x00005eb000077945 */ /* 0x000fe20003800000 */
[----:B------:R-:W-:Y:S01]  /*1ed90*/  ULDC UR37, c[0x0][0xc] ;  /* 0x0000030000257ab9 */ /* 0x000fe20000000800 */
[----:B------:R-:W-:Y:S01]  /*1eda0*/  ULOP3.LUT UR36, UR40, 0x1, URZ, 0xfc, !UPT ;  /* 0x0000000128247892 */ /* 0x000fe2000f8efc3f */
[----:B------:R-:W1:Y:S01]  /*1edb0*/  S2R R3, SR_TID.X ;  /* 0x0000000000037919 */ /* 0x000e620000002100 */
[----:B------:R-:W-:Y:S01]  /*1edc0*/  ULOP3.LUT UR38, UR40, 0x2, URZ, 0xfc, !UPT ;  /* 0x0000000228267892 */ /* 0x000fe2000f8efc3f */
[----:B------:R-:W-:Y:S01]  /*1edd0*/  ULDC.64 UR44, c[0x0][0x198] ;  /* 0x00006600002c7ab9 */ /* 0x000fe20000000a00 */
[C---:B--2---:R-:W-:Y:S01]  /*1ede0*/  SHF.L.U32 R2, R9.reuse, 0x4, RZ ;  /* 0x0000000409027819 */ /* 0x044fe200000006ff */
[C---:B0-----:R-:W-:Y:S01]  /*1edf0*/  IMAD.SHL.U32 R0, R9.reuse, 0x80, RZ ;  /* 0x0000008009007824 */ /* 0x041fe200078e00ff */
[----:B------:R-:W-:Y:S02]  /*1ee00*/  R2P PR, R9, 0x6 ;  /* 0x0000000609007804 */ /* 0x000fe40000000000 */
[----:B-1----:R-:W-:-:S02]  /*1ee10*/  LOP3.LUT R5, R3, 0x7f, RZ, 0xc0, !PT ;  /* 0x0000007f03057812 */ /* 0x002fc400078ec0ff */
[----:B------:R-:W-:Y:S02]  /*1ee20*/  LOP3.LUT R4, R2, 0x70, RZ, 0xc0, !PT ;  /* 0x0000007002047812 */ /* 0x000fe400078ec0ff */
[----:B------:R-:W-:Y:S01]  /*1ee30*/  SHF.R.U32.HI R3, RZ, 0x1, R9 ;  /* 0x00000001ff037819 */ /* 0x000fe20000011609 */
[----:B------:R-:W-:Y:S01]  /*1ee40*/  IMAD.SHL.U32 R6, R5, 0x40, RZ ;  /* 0x0000004005067824 */ /* 0x000fe200078e00ff */
[C---:B------:R-:W-:Y:S02]  /*1ee50*/  LOP3.LUT R2, R0.reuse, 0x380, RZ, 0xc0, !PT ;  /* 0x0000038000027812 */ /* 0x040fe400078ec0ff */
[----:B------:R-:W-:Y:S02]  /*1ee60*/  LOP3.LUT R5, R0, 0x400, RZ, 0xc0, !PT ;  /* 0x0000040000057812 */ /* 0x000fe400078ec0ff */
[----:B------:R-:W-:Y:S02]  /*1ee70*/  LOP3.LUT R3, R2, 0x30, R3, 0xf8, !PT ;  /* 0x0000003002037812 */ /* 0x000fe400078ef803 */
[----:B------:R-:W-:-:S02]  /*1ee80*/  LOP3.LUT R6, R5, 0x1800, R6, 0xf8, !PT ;  /* 0x0000180005067812 */ /* 0x000fc400078ef806 */
[----:B------:R-:W-:Y:S02]  /*1ee90*/  LOP3.LUT R3, R3, R4, RZ, 0x3c, !PT ;  /* 0x0000000403037212 */ /* 0x000fe400078e3cff */
[----:B------:R-:W-:Y:S01]  /*1eea0*/  LOP3.LUT R5, R2, 0x10, R9, 0xf8, !PT ;  /* 0x0000001002057812 */ /* 0x000fe200078ef809 */
[----:B------:R-:W-:Y:S01]  /*1eeb0*/  IMAD.MOV.U32 R2, RZ, RZ, 0x20 ;  /* 0x00000020ff027424 */ /* 0x000fe200078e00ff */
[----:B------:R-:W-:Y:S02]  /*1eec0*/  LOP3.LUT R7, R3, 0xc00, R0, 0xf8, !PT ;  /* 0x00000c0003077812 */ /* 0x000fe400078ef800 */
[----:B------:R-:W-:Y:S02]  /*1eed0*/  MOV R0, 0x40 ;  /* 0x0000004000007802 */ /* 0x000fe40000000f00 */
[----:B------:R-:W-:Y:S02]  /*1eee0*/  LOP3.LUT R8, R6, R5, R4, 0xf6, !PT ;  /* 0x0000000506087212 */ /* 0x000fe400078ef604 */
[----:B------:R-:W-:Y:S01]  /*1eef0*/  SEL R3, R0, 0xffffffc0, !P2 ;  /* 0xffffffc000037807 */ /* 0x000fe20005000000 */
[----:B------:R-:W-:Y:S01]  /*1ef00*/  IMAD.MOV.U32 R0, RZ, RZ, 0x1 ;  /* 0x00000001ff007424 */ /* 0x000fe200078e00ff */
[----:B------:R-:W-:Y:S01]  /*1ef10*/  SEL R4, R2, 0xffffffe0, !P1 ;  /* 0xffffffe002047807 */ /* 0x000fe20004800000 */
[----:B------:R-:W-:Y:S01]  /*1ef20*/  STL [R1+0x14], R8 ;  /* 0x0000140801007387 */ /* 0x000fe20000100800 */
[----:B------:R-:W-:-:S03]  /*1ef30*/  LOP3.LUT R2, R8, 0x2000, RZ, 0xfc, !PT ;  /* 0x0000200008027812 */ /* 0x000fc600078efcff */
[----:B------:R-:W-:Y:S04]  /*1ef40*/  STL [R1+0x10], R7 ;  /* 0x0000100701007387 */ /* 0x000fe80000100800 */
[----:B------:R-:W-:Y:S04]  /*1ef50*/  STL [R1+0x40], R3 ;  /* 0x0000400301007387 */ /* 0x000fe80000100800 */
[----:B------:R-:W-:Y:S04]  /*1ef60*/  STL [R1+0x28], R0 ;  /* 0x0000280001007387 */ /* 0x000fe80000100800 */
[----:B------:R-:W-:Y:S04]  /*1ef70*/  STL [R1+0x58], RZ ;  /* 0x000058ff01007387 */ /* 0x000fe80000100800 */
[----:B------:R0:W-:Y:S04]  /*1ef80*/  STL [R1+0x44], R4 ;  /* 0x0000440401007387 */ /* 0x0001e80000100800 */
[----:B------:R-:W-:Y:S04]  /*1ef90*/  STL [R1+0x1c], RZ ;  /* 0x00001cff01007387 */ /* 0x000fe80000100800 */
[----:B------:R-:W-:Y:S01]  /*1efa0*/  STL [R1+0x18], RZ ;  /* 0x000018ff01007387 */ /* 0x000fe20000100800 */
[----:B0-----:R-:W-:-:S03]  /*1efb0*/  IADD3 R4, R3, R4, RZ ;  /* 0x0000000403047210 */ /* 0x001fc60007ffe0ff */
[----:B------:R0:W-:Y:S04]  /*1efc0*/  STL [R1+0x24], R0 ;  /* 0x0000240001007387 */ /* 0x0001e80000100800 */
[----:B------:R1:W-:Y:S04]  /*1efd0*/  STL [R1+0x48], R4 ;  /* 0x0000480401007387 */ /* 0x0003e80000100800 */
[----:B------:R1:W-:Y:S01]  /*1efe0*/  STL [R1+0x2c], R2 ;  /* 0x00002c0201007387 */ /* 0x0003e20000100800 */
[----:B0-----:R-:W-:-:S05]  /*1eff0*/  IMAD.IADD R0, R3, 0x1, R7 ;  /* 0x0000000103007824 */ /* 0x001fca00078e0207 */
[----:B------:R1:W-:Y:S02]  /*1f000*/  STL [R1+0x4c], R0 ;  /* 0x00004c0001007387 */ /* 0x0003e40000100800 */
.L_x_582:
[----:B-1----:R-:W2:Y:S01]  /*1f010*/  LDL R0, [R1+0xc] ;  /* 0x00000c0001007983 */ /* 0x002ea20000100800 */
[----:B------:R-:W2:Y:S01]  /*1f020*/  LDC.64 R16, c[0x0][0xc60] ;  /* 0x00031800ff107b82 */ /* 0x000ea20000000a00 */
[----:B------:R-:W-:Y:S05]  /*1f030*/  YIELD ;  /* 0x0000000000007946 */ /* 0x000fea0003800000 */
[----:B------:R-:W-:Y:S01]  /*1f040*/  ULDC.64 UR4, c[0x0][0xa28] ;  /* 0x00028a0000047ab9 */ /* 0x000fe20000000a00 */
[----:B------:R-:W-:Y:S01]  /*1f050*/  ULDC.64 UR6, c[0x0][0xa00] ;  /* 0x0002800000067ab9 */ /* 0x000fe20000000a00 */
[----:B------:R-:W-:Y:S01]  /*1f060*/  ISETP.NE.U32.AND P0, PT, RZ, UR4, PT ;  /* 0x00000004ff007c0c */ /* 0x000fe2000bf05070 */
[----:B--2---:R-:W-:-:S06]  /*1f070*/  IMAD.WIDE R16, R0, 0x4, R16 ;  /* 0x0000000400107825 */ /* 0x004fcc00078e0210 */
[----:B------:R-:W2:Y:S01]  /*1f080*/  LDG.E R16, desc[UR42][R16.64] ;  /* 0x0000002a10107981 */ /* 0x000ea2000c1e1900 */
[----:B------:R-:W-:Y:S01]  /*1f090*/  ISETP.NE.AND.EX P0, PT, RZ, UR5, PT, P0 ;  /* 0x00000005ff007c0c */ /* 0x000fe2000bf05300 */
[----:B0-----:R-:W-:Y:S01]  /*1f0a0*/  IMAD.MOV.U32 R5, RZ, RZ, RZ ;  /* 0x000000ffff057224 */ /* 0x001fe200078e00ff */
[----:B------:R-:W-:-:S04]  /*1f0b0*/  ISETP.NE.U32.AND P1, PT, RZ, UR6, PT ;  /* 0x00000006ff007c0c */ /* 0x000fc8000bf25070 */
[----:B------:R-:W-:Y:S02]  /*1f0c0*/  ISETP.NE.AND.EX P1, PT, RZ, UR7, PT, P1 ;  /* 0x00000007ff007c0c */ /* 0x000fe4000bf25310 */
[----:B------:R-:W-:Y:S01]  /*1f0d0*/  MOV R0, RZ ;  /* 0x000000ff00007202 */ /* 0x000fe20000000f00 */
[----:B------:R-:W-:Y:S01]  /*1f0e0*/  IMAD.MOV.U32 R10, RZ, RZ, RZ ;  /* 0x000000ffff0a7224 */ /* 0x000fe200078e00ff */
[----:B------:R-:W-:Y:S02]  /*1f0f0*/  MOV R9, RZ ;  /* 0x000000ff00097202 */ /* 0x000fe40000000f00 */
[----:B--2---:R-:W-:Y:S02]  /*1f100*/  SHF.R.S32.HI R18, RZ, 0x1f, R16 ;  /* 0x0000001fff127819 */ /* 0x004fe40000011410 */
[----:B------:R-:W-:-:S04]  /*1f110*/  @P0 LEA R2, P2, R16, UR4, 0x2 ;  /* 0x0000000410020c11 */ /* 0x000fc8000f8410ff */
[C---:B------:R-:W-:Y:S01]  /*1f120*/  @P0 LEA.HI.X R3, R16.reuse, UR5, R18, 0x2, P2 ;  /* 0x0000000510030c11 */ /* 0x040fe200090f1412 */
[----:B------:R-:W-:Y:S01]  /*1f130*/  IMAD.SHL.U32 R17, R16, 0x4, RZ ;  /* 0x0000000410117824 */ /* 0x000fe200078e00ff */
[----:B------:R-:W-:-:S03]  /*1f140*/  ULDC.64 UR4, c[0x0][0xa08] ;  /* 0x0002820000047ab9 */ /* 0x000fc60000000a00 */
[----:B------:R0:W5:Y:S02]  /*1f150*/  @P0 LDG.E R5, desc[UR42][R2.64] ;  /* 0x0000002a02050981 */ /* 0x000164000c1e1900 */
[----:B0-----:R-:W-:-:S04]  /*1f160*/  @P1 LEA R2, P0, R16, UR6, 0x2 ;  /* 0x0000000610021c11 */ /* 0x001fc8000f8010ff */
[----:B------:R-:W-:Y:S01]  /*1f170*/  @P1 LEA.HI.X R3, R16, UR7, R18, 0x2, P0 ;  /* 0x0000000710031c11 */ /* 0x000fe200080f1412 */
[----:B------:R-:W-:-:S04]  /*1f180*/  ULDC.64 UR6, c[0x0][0xa10] ;  /* 0x0002840000067ab9 */ /* 0x000fc80000000a00 */
[----:B------:R0:W2:Y:S01]  /*1f190*/  @P1 LDG.E R0, desc[UR42][R2.64] ;  /* 0x0000002a02001981 */ /* 0x0000a2000c1e1900 */
[----:B------:R-:W-:Y:S02]  /*1f1a0*/  ISETP.NE.U32.AND P1, PT, RZ, UR6, PT ;  /* 0x00000006ff007c0c */ /* 0x000fe4000bf25070 */
[----:B------:R-:W-:Y:S02]  /*1f1b0*/  SHF.L.U64.HI R18, R16, 0x2, R18 ;  /* 0x0000000210127819 */ /* 0x000fe40000010212 */
[----:B------:R-:W-:Y:S02]  /*1f1c0*/  ISETP.NE.AND.EX P1, PT, RZ, UR7, PT, P1 ;  /* 0x00000007ff007c0c */ /* 0x000fe4000bf25310 */
[----:B0-----:R-:W-:-:S04]  /*1f1d0*/  IADD3 R2, P0, R17, UR6, RZ ;  /* 0x0000000611027c10 */ /* 0x001fc8000ff1e0ff */
[----:B------:R-:W-:Y:S01]  /*1f1e0*/  IADD3.X R3, R18, UR7, RZ, P0, !PT ;  /* 0x0000000712037c10 */ /* 0x000fe200087fe4ff */
[----:B------:R-:W-:Y:S01]  /*1f1f0*/  ULDC.64 UR6, c[0x0][0xa20] ;  /* 0x0002880000067ab9 */ /* 0x000fe20000000a00 */
[----:B------:R-:W-:-:S05]  /*1f200*/  ISETP.NE.U32.AND P0, PT, RZ, UR4, PT ;  /* 0x00000004ff007c0c */ /* 0x000fca000bf05070 */
[----:B------:R-:W5:Y:S04]  /*1f210*/  @P1 LDG.E R10, desc[UR42][R2.64] ;  /* 0x0000002a020a1981 */ /* 0x000f68000c1e1900 */
[----:B------:R-:W5:Y:S04]  /*1f220*/  @P1 LDG.E R11, desc[UR42][R2.64] ;  /* 0x0000002a020b1981 */ /* 0x000f68000c1e1900 */
[----:B------:R0:W5:Y:S01]  /*1f230*/  @P1 LDG.E R8, desc[UR42][R2.64+0x4] ;  /* 0x0000042a02081981 */ /* 0x000162000c1e1900 */
[----:B------:R-:W-:Y:S02]  /*1f240*/  ISETP.NE.AND.EX P0, PT, RZ, UR5, PT, P0 ;  /* 0x00000005ff007c0c */ /* 0x000fe4000bf05300 */
[----:B0-----:R-:W-:-:S04]  /*1f250*/  IADD3 R2, P2, R17, UR4, RZ ;  /* 0x0000000411027c10 */ /* 0x001fc8000ff5e0ff */
[----:B------:R-:W-:Y:S01]  /*1f260*/  IADD3.X R3, R18, UR5, RZ, P2, !PT ;  /* 0x0000000512037c10 */ /* 0x000fe200097fe4ff */
[----:B------:R-:W-:Y:S01]  /*1f270*/  ULDC.64 UR4, c[0x0][0x3f8] ;  /* 0x0000fe0000047ab9 */ /* 0x000fe20000000a00 */
[----:B------:R-:W-:Y:S01]  /*1f280*/  ISETP.NE.U32.AND P2, PT, RZ, UR6, PT ;  /* 0x00000006ff007c0c */ /* 0x000fe2000bf45070 */
[----:B------:R-:W-:-:S04]  /*1f290*/  UISETP.NE.U32.AND UP0, UPT, UR4, URZ, UPT ;  /* 0x0000003f0400728c */ /* 0x000fc8000bf05070 */
[----:B------:R0:W5:Y:S01]  /*1f2a0*/  @P0 LDG.E R9, desc[UR42][R2.64] ;  /* 0x0000002a02090981 */ /* 0x000162000c1e1900 */
[----:B------:R-:W-:Y:S01]  /*1f2b0*/  ISETP.NE.AND.EX P2, PT, RZ, UR7, PT, P2 ;  /* 0x00000007ff007c0c */ /* 0x000fe2000bf45320 */
[----:B------:R-:W-:Y:S01]  /*1f2c0*/  UISETP.NE.AND.EX UP0, UPT, UR5, URZ, UPT, UP0 ;  /* 0x0000003f0500728c */ /* 0x000fe2000bf05300 */
[----:B------:R-:W-:Y:S02]  /*1f2d0*/  ULDC UR4, c[0x0][0x404] ;  /* 0x0001010000047ab9 */ /* 0x000fe40000000800 */
[----:B------:R-:W-:Y:S01]  /*1f2e0*/  ULDC UR5, c[0x0][0x2e0] ;  /* 0x0000b80000057ab9 */ /* 0x000fe20000000800 */
[----:B------:R-:W-:-:S04]  /*1f2f0*/  USEL UR4, UR4, 0x1, UP0 ;  /* 0x0000000104047887 */ /* 0x000fc80008000000 */
[----:B------:R-:W-:-:S04]  /*1f300*/  UIMAD UR4, UR4, UR5, URZ ;  /* 0x00000005040472a4 */ /* 0x000fc8000f8e023f */
[----:B------:R-:W-:Y:S02]  /*1f310*/  @P2 IADD3 R6, P3, R17, UR6, RZ ;  /* 0x0000000611062c10 */ /* 0x000fe4000ff7e0ff */
[----:B------:R-:W-:Y:S02]  /*1f320*/  IMAD.U32 R4, RZ, RZ, UR4 ;  /* 0x00000004ff047e24 */ /* 0x000fe4000f8e00ff */
[----:B------:R-:W-:-:S05]  /*1f330*/  @P2 IADD3.X R7, R18, UR7, RZ, P3, !PT ;  /* 0x0000000712072c10 */ /* 0x000fca0009ffe4ff */
[----:B------:R0:W5:Y:S01]  /*1f340*/  @P2 LDG.E R4, desc[UR42][R6.64] ;  /* 0x0000002a06042981 */ /* 0x000162000c1e1900 */
[----:B------:R-:W-:-:S03]  /*1f350*/  ULDC UR4, c[0x0][0x338] ;  /* 0x0000ce0000047ab9 */ /* 0x000fc60000000800 */
[----:B--2---:R1:W-:Y:S02]  /*1f360*/  STL [R1+0x38], R0 ;  /* 0x0000380001007387 */ /* 0x0043e40000100800 */
[----:B-1----:R-:W-:Y:S01]  /*1f370*/  IMAD.U32 R0, RZ, RZ, UR4 ;  /* 0x00000004ff007e24 */ /* 0x002fe2000f8e00ff */
[----:B0-----:R-:W-:Y:S06]  /*1f380*/  @P2 BRA `(.L_x_481) ;  /* 0x0000000000102947 */ /* 0x001fec0003800000 */
[----:B------:R-:W-:Y:S05]  /*1f390*/  @!P0 BRA `(.L_x_481) ;  /* 0x00000000000c8947 */ /* 0x000fea0003800000 */
[----:B-----5:R-:W2:Y:S04]  /*1f3a0*/  LDG.E R4, desc[UR42][R2.64] ;  /* 0x0000002a02047981 */ /* 0x020ea8000c1e1900 */
[----:B------:R-:W2:Y:S02]  /*1f3b0*/  LDG.E R2, desc[UR42][R2.64+0x4] ;  /* 0x0000042a02027981 */ /* 0x000ea4000c1e1900 */
[----:B--2---:R-:W-:-:S07]  /*1f3c0*/  IADD3 R4, -R4, R2, RZ ;  /* 0x0000000204047210 */ /* 0x004fce0007ffe1ff */
.L_x_481:
[----:B-----5:R-:W-:Y:S01]  /*1f3d0*/  @P1 IMAD.IADD R0, R8, 0x1, -R11 ;  /* 0x0000000108001824 */ /* 0x020fe200078e0a0b */
[----:B------:R-:W-:Y:S01]  /*1f3e0*/  BSSY B0, `(.L_x_482) ;  /* 0x0000135000007945 */ /* 0x000fe20003800000 */
[----:B------:R-:W-:-:S05]  /*1f3f0*/  IMAD.IADD R4, R4, 0x1, -R5 ;  /* 0x0000000104047824 */ /* 0x000fca00078e0a05 */
[----:B------:R-:W-:-:S05]  /*1f400*/  IADD3 R19, R4, R0, RZ ;  /* 0x0000000004137210 */ /* 0x000fca0007ffe0ff */
[----:B------:R-:W-:-:S05]  /*1f410*/  VIADD R2, R19, 0x7f ;  /* 0x0000007f13027836 */ /* 0x000fca0000000000 */
[----:B------:R-:W-:-:S04]  /*1f420*/  SHF.R.S32.HI R3, RZ, 0x1f, R2 ;  /* 0x0000001fff037819 */ /* 0x000fc80000011402 */
[----:B------:R-:W-:Y:S01]  /*1f430*/  LEA.HI R6, R3, R2, RZ, 0x7 ;  /* 0x0000000203067211 */ /* 0x000fe200078f38ff */
[----:B------:R-:W-:-:S03]  /*1f440*/  IMAD.MOV R3, RZ, RZ, -R4 ;  /* 0x000000ffff037224 */ /* 0x000fc600078e0a04 */
[----:B------:R-:W-:Y:S01]  /*1f450*/  LOP3.LUT R2, R6, 0xffffff80, RZ, 0xc0, !PT ;  /* 0xffffff8006027812 */ /* 0x000fe200078ec0ff */
[----:B------:R0:W-:Y:S01]  /*1f460*/  STL [R1+0x20], R6 ;  /* 0x0000200601007387 */ /* 0x0001e20000100800 */
[----:B------:R-:W-:Y:S02]  /*1f470*/  VIMNMX R3, RZ, R3, !PT ;  /* 0x00000003ff037248 */ /* 0x000fe40007fe0100 */
[----:B------:R-:W-:-:S04]  /*1f480*/  VIADDMNMX R0, R2, -R4, R0, PT ;  /* 0x8000000402007246 */ /* 0x000fc80003800100 */
[----:B------:R-:W-:Y:S02]  /*1f490*/  ISETP.GT.AND P0, PT, R0, R3, PT ;  /* 0x000000030000720c */ /* 0x000fe40003f04270 */
[----:B------:R-:W-:-:S05]  /*1f4a0*/  SHF.R.U32.HI R3, RZ, 0x7, R3 ;  /* 0x00000007ff037819 */ /* 0x000fca0000011603 */
[----:B------:R-:W-:-:S06]  /*1f4b0*/  IMAD.MOV.U32 R8, RZ, RZ, R3 ;  /* 0x000000ffff087224 */ /* 0x000fcc00078e0003 */
[----:B------:R-:W-:-:S04]  /*1f4c0*/  @P0 IADD3 R0, R0, 0x7f, RZ ;  /* 0x0000007f00000810 */ /* 0x000fc80007ffe0ff */
[----:B------:R-:W-:-:S04]  /*1f4d0*/  @P0 SHF.R.S32.HI R2, RZ, 0x1f, R0 ;  /* 0x0000001fff020819 */ /* 0x000fc80000011400 */
[----:B------:R-:W-:-:S04]  /*1f4e0*/  @P0 LEA.HI R0, R2, R0, RZ, 0x7 ;  /* 0x0000000002000211 */ /* 0x000fc800078f38ff */
[----:B------:R-:W-:Y:S01]  /*1f4f0*/  @P0 SHF.R.S32.HI R8, RZ, 0x7, R0 ;  /* 0x00000007ff080819 */ /* 0x000fe20000011400 */
[----:B------:R-:W-:Y:S01]  /*1f500*/  IMAD.IADD R0, R9, 0x1, R5 ;  /* 0x0000000109007824 */ /* 0x000fe200078e0205 */
[----:B------:R-:W-:Y:S02]  /*1f510*/  PLOP3.LUT P0, PT, PT, PT, PT, 0x80, 0x0 ;  /* 0x000000000000781c */ /* 0x000fe40003f0f070 */
[----:B------:R-:W-:Y:S02]  /*1f520*/  ISETP.GT.AND P2, PT, R8, R3, PT ;  /* 0x000000030800720c */ /* 0x000fe40003f44270 */
[----:B------:R0:W-:Y:S11]  /*1f530*/  STL [R1+0x3c], R0 ;  /* 0x00003c0001007387 */ /* 0x0001f60000100800 */
[----:B0-----:R-:W-:Y:S05]  /*1f540*/  @!P2 BRA `(.L_x_483) ;  /* 0x000000100078a947 */ /* 0x001fea0003800000 */
[----:B------:R-:W2:Y:S01]  /*1f550*/  LDL R6, [R1+0x8] ;  /* 0x0000080001067983 */ /* 0x000ea20000100800 */
[----:B------:R-:W0:Y:S01]  /*1f560*/  LDC R0, c[0x0][0x428] ;  /* 0x00010a00ff007b82 */ /* 0x000e220000000800 */
[----:B------:R-:W-:Y:S01]  /*1f570*/  UMOV UR4, 0xffffffff ;  /* 0xffffffff00047882 */ /* 0x000fe20000000000 */
[----:B0-----:R-:W-:-:S13]  /*1f580*/  ISETP.NE.AND P0, PT, R0, 0x1, PT ;  /* 0x000000010000780c */ /* 0x001fda0003f05270 */
[----:B------:R-:W2:Y:S08]  /*1f590*/  @P0 LDC R0, c[0x0][0x42c] ;  /* 0x00010b00ff000b82 */ /* 0x000eb00000000800 */
[----:B------:R-:W0:Y:S01]  /*1f5a0*/  @P0 LDC R4, c[0x0][0x430] ;  /* 0x00010c00ff040b82 */ /* 0x000e220000000800 */
[----:B--2---:R-:W-:Y:S01]  /*1f5b0*/  @P0 IMAD.HI.U32 R0, R6, R0, RZ ;  /* 0x0000000006000227 */ /* 0x004fe200078e00ff */
[----:B------:R-:W-:-:S04]  /*1f5c0*/  MOV R2, R6 ;  /* 0x0000000600027202 */ /* 0x000fc80000000f00 */
[----:B0-----:R-:W-:Y:S02]  /*1f5d0*/  @P0 SHF.R.U32.HI R2, RZ, R4, R0 ;  /* 0x00000004ff020219 */ /* 0x001fe40000011600 */
[----:B------:R-:W-:Y:S01]  /*1f5e0*/  SEL R0, R16, RZ, !P1 ;  /* 0x000000ff10007207 */ /* 0x000fe20004800000 */
[----:B------:R-:W-:Y:S06]  /*1f5f0*/  BRA.DIV UR4, `(.L_x_484) ;  /* 0x0000008204cc7947 */ /* 0x000fec000b800000 */
[----:B------:R-:W0:Y:S02]  /*1f600*/  S2R R4, SR_TID.X ;  /* 0x0000000000047919 */ /* 0x000e240000002100 */
[----:B0-----:R-:W-:-:S04]  /*1f610*/  SHF.R.U32.HI R4, RZ, 0x5, R4 ;  /* 0x00000005ff047819 */ /* 0x001fc80000011604 */
[----:B------:R-:W-:-:S05]  /*1f620*/  LOP3.LUT R4, R4, 0x3, RZ, 0xc0, !PT ;  /* 0x0000000304047812 */ /* 0x000fca00078ec0ff */
[----:B------:R0:W1:Y:S02]  /*1f630*/  SHFL.IDX PT, R14, R4, RZ, 0x1f ;  /* 0x00001fff040e7589 */ /* 0x00006400000e0000 */
.L_x_697:
[----:B-1----:R-:W-:Y:S02]  /*1f640*/  ISETP.NE.AND P0, PT, R14, RZ, PT ;  /* 0x000000ff0e00720c */ /* 0x002fe40003f05270 */
[----:B------:R-:W-:-:S11]  /*1f650*/  PLOP3.LUT P6, PT, PT, PT, PT, 0x8, 0x0 ;  /* 0x000000000000781c */ /* 0x000fd60003fce170 */
[----:B------:R-:W-:Y:S05]  /*1f660*/  @P0 BRA `(.L_x_485) ;  /* 0x00000000000c0947 */ /* 0x000fea0003800000 */
[----:B------:R-:W-:-:S03]  /*1f670*/  UMOV UR4, 0xffffffff ;  /* 0xffffffff00047882 */ /* 0x000fc60000000000 */
[----:B------:R-:W-:Y:S05]  /*1f680*/  BRA.DIV UR4, `(.L_x_486) ;  /* 0x0000008204dc7947 */ /* 0x000fea000b800000 */
[----:B------:R-:W-:-:S13]  /*1f690*/  ELECT P6, URZ, PT ;  /* 0x00000000003f782f */ /* 0x000fda00038c0000 */
.L_x_485:
[----:B0-----:R-:W2:Y:S01]  /*1f6a0*/  LDL R4, [R1+0x58] ;  /* 0x0000580001047983 */ /* 0x001ea20000100800 */
[----:B------:R-:W-:Y:S01]  /*1f6b0*/  BSSY B1, `(.L_x_487) ;  /* 0x000000b000017945 */ /* 0x000fe20003800000 */
[----:B------:R-:W0:Y:S01]  /*1f6c0*/  S2R R11, SR_CgaCtaId ;  /* 0x00000000000b7919 */ /* 0x000e220000008800 */
[----:B--2---:R-:W-:-:S05]  /*1f6d0*/  VIADD R4, R4, 0x1 ;  /* 0x0000000104047836 */ /* 0x004fca0000000000 */
[----:B------:R-:W-:-:S04]  /*1f6e0*/  LEA.HI R5, R4, R4, RZ, 0x1 ;  /* 0x0000000404057211 */ /* 0x000fc800078f08ff */
[----:B------:R-:W-:-:S05]  /*1f6f0*/  LOP3.LUT R5, R5, 0xfffffffe, RZ, 0xc0, !PT ;  /* 0xfffffffe05057812 */ /* 0x000fca00078ec0ff */
[----:B------:R-:W-:Y:S01]  /*1f700*/  IMAD.IADD R4, R4, 0x1, -R5 ;  /* 0x0000000104047824 */ /* 0x000fe200078e0a05 */
[----:B------:R-:W-:-:S04]  /*1f710*/  MOV R5, 0x400 ;  /* 0x0000040000057802 */ /* 0x000fc80000000f00 */
[----:B0-----:R-:W-:Y:S02]  /*1f720*/  LEA R11, R11, R5, 0x18 ;  /* 0x000000050b0b7211 */ /* 0x001fe400078ec0ff */
[----:B------:R-:W-:-:S04]  /*1f730*/  SHF.L.U32 R4, R4, 0x1f, RZ ;  /* 0x0000001f04047819 */ /* 0x000fc800000006ff */
[----:B------:R-:W0:Y:S02]  /*1f740*/  SYNCS.PHASECHK.TRANS64.TRYWAIT P0, [R11+URZ+0x38820], R4 ;  /* 0x038820040b0075a7 */ /* 0x000e24000800017f */
[----:B0-----:R-:W-:Y:S05]  /*1f750*/  @!P0 BRA `(.L_x_488) ;  /* 0x0000008000c88947 */ /* 0x001fea0003800000 */
.L_x_700:
[----:B------:R-:W-:Y:S05]  /*1f760*/  BSYNC B1 ;  /* 0x0000000000017941 */ /* 0x000fea0003800000 */
.L_x_487:
[----:B------:R-:W-:Y:S04]  /*1f770*/  BSSY B1, `(.L_x_489) ;  /* 0x000006f000017945 */ /* 0x000fe80003800000 */
[----:B------:R-:W-:Y:S05]  /*1f780*/  @!P6 BRA `(.L_x_490) ;  /* 0x0000000400b4e947 */ /* 0x000fea0003800000 */
[----:B------:R-:W2:Y:S04]  /*1f790*/  LDL R7, [R1+0x1c] ;  /* 0x00001c0001077983 */ /* 0x000ea80000100800 */
[----:B------:R-:W3:Y:S01]  /*1f7a0*/  LDL R6, [R1+0x28] ;  /* 0x0000280001067983 */ /* 0x000ee20000100800 */
[----:B------:R-:W1:Y:S01]  /*1f7b0*/  S2R R5, SR_TID.X ;  /* 0x0000000000057919 */ /* 0x000e620000002100 */
[----:B------:R-:W-:Y:S01]  /*1f7c0*/  BSSY B2, `(.L_x_491) ;  /* 0x0000007000027945 */ /* 0x000fe20003800000 */
[----:B-1----:R-:W-:-:S04]  /*1f7d0*/  LOP3.LUT R5, R5, 0x7f, RZ, 0xc0, !PT ;  /* 0x0000007f05057812 */ /* 0x002fc800078ec0ff */
[----:B------:R-:W-:Y:S02]  /*1f7e0*/  ISETP.NE.AND P1, PT, R5, RZ, PT ;  /* 0x000000ff0500720c */ /* 0x000fe40003f25270 */
[----:B--2---:R-:W-:Y:S02]  /*1f7f0*/  LEA R7, R7, R11, 0x3 ;  /* 0x0000000b07077211 */ /* 0x004fe400078e18ff */
[----:B---3--:R-:W-:-:S04]  /*1f800*/  SHF.L.U32 R12, R6, 0x1f, RZ ;  /* 0x0000001f060c7819 */ /* 0x008fc800000006ff */
[----:B------:R-:W1:Y:S02]  /*1f810*/  SYNCS.PHASECHK.TRANS64.TRYWAIT P0, [R7+URZ+0x388a0], R12 ;  /* 0x0388a00c070075a7 */ /* 0x000e64000800017f */
[----:B-1----:R-:W-:Y:S05]  /*1f820*/  @!P0 BRA `(.L_x_492) ;  /* 0x0000008000a88947 */ /* 0x002fea0003800000 */
.L_x_701:
[----:B------:R-:W-:Y:S05]  /*1f830*/  BSYNC B2 ;  /* 0x0000000000027941 */ /* 0x000fea0003800000 */
.L_x_491:
[----:B------:R-:W-:Y:S04]  /*1f840*/  BSSY B2, `(.L_x_493) ;  /* 0x0000009000027945 */ /* 0x000fe80003800000 */
[----:B------:R-:W-:Y:S05]  /*1f850*/  @P1 BRA `(.L_x_494) ;  /* 0x00000000001c1947 */ /* 0x000fea0003800000 */
[----:B0-----:R-:W0:Y:S02]  /*1f860*/  S2R R4, SR_TID.X ;  /* 0x0000000000047919 */ /* 0x001e240000002100 */
[----:B0-----:R-:W-:Y:S01]  /*1f870*/  LOP3.LUT R5, R4, 0x1f, RZ, 0xc0, !PT ;  /* 0x0000001f04057812 */ /* 0x001fe200078ec0ff */
[----:B------:R-:W-:-:S03]  /*1f880*/  IMAD.MOV.U32 R4, RZ, RZ, 0x8000 ;  /* 0x00008000ff047424 */ /* 0x000fc600078e00ff */
[----:B------:R-:W-:Y:S01]  /*1f890*/  ISETP.NE.AND P0, PT, R5, RZ, PT ;  /* 0x000000ff0500720c */ /* 0x000fe20003f05270 */
[----:B------:R2:W-:-:S12]  /*1f8a0*/  SYNCS.ARRIVE.TRANS64 RZ, [R7+URZ+0x38890], R4 ;  /* 0x0388900407ff79a7 */ /* 0x0005d8000800003f */
[----:B--2---:R-:W-:Y:S05]  /*1f8b0*/  @!P0 BRA `(.L_x_494) ;  /* 0x0000000000048947 */ /* 0x004fea0003800000 */
[----:B------:R-:W-:Y:S01]  /*1f8c0*/  BPT.TRAP 0x1 ;  /* 0x000000040000795c */ /* 0x000fe20000300000 */
.L_x_494:
[----:B------:R-:W-:Y:S05]  /*1f8d0*/  BSYNC B2 ;  /* 0x0000000000027941 */ /* 0x000fea0003800000 */
.L_x_493:
[----:B0-----:R-:W2:Y:S01]  /*1f8e0*/  LDL R4, [R1+0x1c] ;  /* 0x00001c0001047983 */ /* 0x001ea20000100800 */
[----:B------:R-:W-:Y:S01]  /*1f8f0*/  IMAD.MOV.U32 R15, RZ, RZ, RZ ;  /* 0x000000ffff0f7224 */ /* 0x000fe200078e00ff */
[----:B------:R-:W-:Y:S01]  /*1f900*/  LEA R5, R8, R10, 0x7 ;  /* 0x0000000a08057211 */ /* 0x000fe200078e38ff */
[----:B------:R-:W-:Y:S01]  /*1f910*/  UIADD3 UR4, UP0, UR44, 0x570, URZ ;  /* 0x000005702c047890 */ /* 0x000fe2000ff1e03f */
[----:B------:R-:W-:Y:S01]  /*1f920*/  PLOP3.LUT P0, PT, PT, PT, PT, 0x80, 0x0 ;  /* 0x000000000000781c */ /* 0x000fe20003f0f070 */
[----:B------:R-:W-:Y:S01]  /*1f930*/  UMOV UR6, 0x0 ;  /* 0x0000000000067882 */ /* 0x000fe20000000000 */
[----:B------:R-:W-:Y:S01]  /*1f940*/  R2UR UR10, R15 ;  /* 0x000000000f0a72ca */ /* 0x000fe200000e0000 */
[----:B------:R-:W-:Y:S01]  /*1f950*/  VIADD R5, R5, 0xffffff80 ;  /* 0xffffff8005057836 */ /* 0x000fe20000000000 */
[----:B------:R-:W-:Y:S01]  /*1f960*/  UIADD3.X UR5, URZ, UR45, URZ, UP0, !UPT ;  /* 0x0000002d3f057290 */ /* 0x000fe200087fe43f */
[----:B------:R-:W-:Y:S01]  /*1f970*/  UMOV UR7, 0x12f00000 ;  /* 0x12f0000000077882 */ /* 0x000fe20000000000 */
[----:B--2---:R-:W-:Y:S01]  /*1f980*/  IMAD R9, R4, 0x8000, R11 ;  /* 0x0000800004097824 */ /* 0x004fe200078e020b */
[----:B------:R-:W-:-:S03]  /*1f990*/  IADD3 R4, R7, 0x38890, RZ ;  /* 0x0003889007047810 */ /* 0x000fc60007ffe0ff */
[----:B------:R-:W-:-:S07]  /*1f9a0*/  VIADD R6, R9, 0x28400 ;  /* 0x0002840009067836 */ /* 0x000fce0000000000 */
.L_x_495:
[----:B------:R-:W-:-:S13]  /*1f9b0*/  @P0 ELECT P2, URZ, PT ;  /* 0x00000000003f082f */ /* 0x000fda0003840000 */
[----:B------:R-:W-:Y:S02]  /*1f9c0*/  @P2 R2UR UR13, R0 ;  /* 0x00000000000d22ca */ /* 0x000fe400000e0000 */
[----:B------:R-:W-:Y:S02]  /*1f9d0*/  @P2 R2UR UR12, R2 ;  /* 0x00000000020c22ca */ /* 0x000fe400000e0000 */
[----:B------:R-:W-:Y:S02]  /*1f9e0*/  @P2 R2UR UR11, R5 ;  /* 0x00000000050b22ca */ /* 0x000fe400000e0000 */
[----:B------:R-:W-:Y:S02]  /*1f9f0*/  @P2 R2UR UR9, R4 ;  /* 0x00000000040922ca */ /* 0x000fe400000e0000 */
[----:B------:R-:W-:Y:S02]  /*1fa00*/  @P2 R2UR UR8, R6 ;  /* 0x00000000060822ca */ /* 0x000fe400000e0000 */
[----:B------:R-:W-:-:S02]  /*1fa10*/  @P2 PLOP3.LUT P0, PT, P2, PT, PT, 0x8, 0x0 ;  /* 0x000000000000281c */ /* 0x000fc4000170e170 */
[----:B------:R-:W-:-:S09]  /*1fa20*/  PLOP3.LUT P2, PT, PT, PT, PT, 0x8, 0x0 ;  /* 0x000000000000781c */ /* 0x000fd20003f4e170 */
[----:B------:R0:W-:Y:S02]  /*1fa30*/  UTMALDG.4D [UR8], [UR4], desc[UR6] ;  /* 0x00000608040075b4 */ /* 0x0001e40008019000 */
[----:B0-----:R-:W-:Y:S05]  /*1fa40*/  @P0 BRA.U.ANY `(.L_x_495) ;  /* 0xfffffffd00d80947 */ /* 0x001fea000393ffff */
[----:B------:R-:W-:Y:S01]  /*1fa50*/  IMAD.MOV.U32 R14, RZ, RZ, 0x80 ;  /* 0x00000080ff0e7424 */ /* 0x000fe200078e00ff */
[----:B------:R-:W-:Y:S01]  /*1fa60*/  PLOP3.LUT P0, PT, PT, PT, PT, 0x80, 0x0 ;  /* 0x000000000000781c */ /* 0x000fe20003f0f070 */
[----:B------:R-:W-:Y:S01]  /*1fa70*/  UMOV UR6, 0x0 ;  /* 0x0000000000067882 */ /* 0x000fe20000000000 */
[----:B------:R-:W-:Y:S01]  /*1fa80*/  IADD3 R6, R9, 0x2c400, RZ ;  /* 0x0002c40009067810 */ /* 0x000fe20007ffe0ff */
[----:B------:R-:W-:Y:S01]  /*1fa90*/  UMOV UR7, 0x12f00000 ;  /* 0x12f0000000077882 */ /* 0x000fe20000000000 */
[----:B------:R-:W-:-:S15]  /*1faa0*/  R2UR UR10, R14 ;  /* 0x000000000e0a72ca */ /* 0x000fde00000e0000 */
.L_x_496:
        /* <DEDUP_REMOVED lines=10> */
[----:B------:R-:W0:Y:S01]  /*1fb50*/  SYNCS.PHASECHK.TRANS64.TRYWAIT P0, [R7+URZ+0x388c0], R12 ;  /* 0x0388c00c070075a7 */ /* 0x000e22000800017f */
[----:B------:R-:W-:Y:S04]  /*1fb60*/  BSSY B2, `(.L_x_497) ;  /* 0x0000002000027945 */ /* 0x000fe80003800000 */
[----:B0-----:R-:W-:Y:S05]  /*1fb70*/  @!P0 BRA `(.L_x_498) ;  /* 0x0000007c00e88947 */ /* 0x001fea0003800000 */
.L_x_702:
[----:B------:R-:W-:Y:S05]  /*1fb80*/  BSYNC B2 ;  /* 0x0000000000027941 */ /* 0x000fea0003800000 */
.L_x_497:
[----:B------:R-:W-:Y:S01]  /*1fb90*/  BSSY B2, `(.L_x_499) ;  /* 0x000000b000027945 */ /* 0x000fe20003800000 */
[----:B01----:R-:W-:Y:S02]  /*1fba0*/  IMAD.MOV.U32 R12, RZ, RZ, 0x0 ;  /* 0x00000000ff0c7424 */ /* 0x003fe400078e00ff */
[----:B------:R-:W-:Y:S01]  /*1fbb0*/  IMAD.MOV.U32 R13, RZ, RZ, 0x12f00000 ;  /* 0x12f00000ff0d7424 */ /* 0x000fe200078e00ff */
[----:B------:R-:W-:Y:S06]  /*1fbc0*/  @P1 BRA `(.L_x_500) ;  /* 0x00000000001c1947 */ /* 0x000fec0003800000 */
[----:B------:R-:W0:Y:S02]  /*1fbd0*/  S2R R4, SR_TID.X ;  /* 0x0000000000047919 */ /* 0x000e240000002100 */
[----:B0-----:R-:W-:Y:S02]  /*1fbe0*/  LOP3.LUT R6, R4, 0x1f, RZ, 0xc0, !PT ;  /* 0x0000001f04067812 */ /* 0x001fe400078ec0ff */
[----:B------:R-:W-:Y:S02]  /*1fbf0*/  MOV R4, 0x8000 ;  /* 0x0000800000047802 */ /* 0x000fe40000000f00 */
[----:B------:R-:W-:Y:S02]  /*1fc00*/  ISETP.NE.AND P0, PT, R6, RZ, PT ;  /* 0x000000ff0600720c */ /* 0x000fe40003f05270 */
[----:B------:R0:W-:Y:S11]  /*1fc10*/  SYNCS.ARRIVE.TRANS64 RZ, [R7+URZ+0x388b0], R4 ;  /* 0x0388b00407ff79a7 */ /* 0x0001f6000800003f */
[----:B0-----:R-:W-:Y:S05]  /*1fc20*/  @!P0 BRA `(.L_x_500) ;  /* 0x0000000000048947 */ /* 0x001fea0003800000 */
[----:B------:R-:W-:Y:S01]  /*1fc30*/  BPT.TRAP 0x1 ;  /* 0x000000040000795c */ /* 0x000fe20000300000 */
.L_x_500:
[----:B------:R-:W-:Y:S05]  /*1fc40*/  BSYNC B2 ;  /* 0x0000000000027941 */ /* 0x000fea0003800000 */
.L_x_499:
[----:B------:R-:W-:Y:S01]  /*1fc50*/  R2UR UR10, R15 ;  /* 0x000000000f0a72ca */ /* 0x000fe200000e0000 */
[----:B------:R-:W-:Y:S01]  /*1fc60*/  UIADD3 UR4, UP0, UR44, 0x670, URZ ;  /* 0x000006702c047890 */ /* 0x000fe2000ff1e03f */
[----:B------:R-:W-:Y:S01]  /*1fc70*/  R2UR UR6, R12 ;  /* 0x000000000c0672ca */ /* 0x000fe200000e0000 */
[----:B------:R-:W-:Y:S01]  /*1fc80*/  VIADD R4, R7, 0x388b0 ;  /* 0x000388b007047836 */ /* 0x000fe20000000000 */
[----:B------:R-:W-:Y:S01]  /*1fc90*/  R2UR UR7, R13 ;  /* 0x000000000d0772ca */ /* 0x000fe200000e0000 */
[----:B------:R-:W-:Y:S01]  /*1fca0*/  VIADD R6, R9, 0x10400 ;  /* 0x0001040009067836 */ /* 0x000fe20000000000 */
[----:B------:R-:W-:Y:S01]  /*1fcb0*/  PLOP3.LUT P0, PT, PT, PT, PT, 0x80, 0x0 ;  /* 0x000000000000781c */ /* 0x000fe20003f0f070 */
[----:B------:R-:W-:-:S12]  /*1fcc0*/  UIADD3.X UR5, URZ, UR45, URZ, UP0, !UPT ;  /* 0x0000002d3f057290 */ /* 0x000fd800087fe43f */
.L_x_501:
        /* <DEDUP_REMOVED lines=10> */
[----:B------:R-:W-:Y:S02]  /*1fd70*/  R2UR UR10, R14 ;  /* 0x000000000e0a72ca */ /* 0x000fe400000e0000 */
[----:B------:R-:W-:Y:S02]  /*1fd80*/  R2UR UR6, R12 ;  /* 0x000000000c0672ca */ /* 0x000fe400000e0000 */
[----:B------:R-:W-:Y:S02]  /*1fd90*/  R2UR UR7, R13 ;  /* 0x000000000d0772ca */ /* 0x000fe400000e0000 */
[----:B------:R-:W-:Y:S02]  /*1fda0*/  PLOP3.LUT P0, PT, PT, PT, PT, 0x80, 0x0 ;  /* 0x000000000000781c */ /* 0x000fe40003f0f070 */
[----:B------:R-:W-:-:S11]  /*1fdb0*/  IADD3 R6, R9, 0x14400, RZ ;  /* 0x0001440009067810 */ /* 0x000fd60007ffe0ff */
.L_x_502:
        /* <DEDUP_REMOVED lines=9> */
[----:B-1----:R-:W-:Y:S05]  /*1fe50*/  @P0 BRA.U.ANY `(.L_x_502) ;  /* 0xfffffffd00d80947 */ /* 0x002fea000393ffff */
.L_x_490:
[----:B------:R-:W-:Y:S05]  /*1fe60*/  BSYNC B1 ;  /* 0x0000000000017941 */ /* 0x000fea0003800000 */
.L_x_489:
[----:B------:R-:W0:Y:S04]  /*1fe70*/  LDL.LU R9, [R1+0x1c] ;  /* 0x00001c0001097983 */ /* 0x000e280000300800 */
[----:B------:R-:W2:Y:S01]  /*1fe80*/  LDL.LU R7, [R1+0x28] ;  /* 0x0000280001077983 */ /* 0x000ea20000300800 */
[----:B------:R-:W-:Y:S01]  /*1fe90*/  PLOP3.LUT P0, PT, PT, PT, PT, 0x8, 0x0 ;  /* 0x000000000000781c */ /* 0x000fe20003f0e170 */
[----:B0-----:R-:W-:-:S05]  /*1fea0*/  VIADD R4, R9, 0x1 ;  /* 0x0000000109047836 */ /* 0x001fca0000000000 */
[----:B------:R-:W-:-:S04]  /*1feb0*/  ISETP.NE.AND P1, PT, R4, 0x2, PT ;  /* 0x000000020400780c */ /* 0x000fc80003f25270 */
[----:B------:R-:W-:Y:S02]  /*1fec0*/  SEL R5, RZ, 0x1, P1 ;  /* 0x00000001ff057807 */ /* 0x000fe40000800000 */
[----:B------:R-:W-:Y:S02]  /*1fed0*/  SEL R4, R4, RZ, P1 ;  /* 0x000000ff04047207 */ /* 0x000fe40000800000 */
[----:B--2---:R-:W-:Y:S01]  /*1fee0*/  LOP3.LUT R7, R7, R5, RZ, 0x3c, !PT ;  /* 0x0000000507077212 */ /* 0x004fe200078e3cff */
[----:B------:R-:W-:-:S04]  /*1fef0*/  VIADD R5, R8, 0xfffffffe ;  /* 0xfffffffe08057836 */ /* 0x000fc80000000000 */
[----:B------:R0:W-:Y:S01]  /*1ff00*/  STL [R1+0x28], R7 ;  /* 0x0000280701007387 */ /* 0x0001e20000100800 */
[----:B------:R-:W-:-:S03]  /*1ff10*/  ISETP.GE.AND P2, PT, R5, R3, PT ;  /* 0x000000030500720c */ /* 0x000fc60003f46270 */
[----:B------:R0:W-:Y:S10]  /*1ff20*/  STL [R1+0x1c], R4 ;  /* 0x00001c0401007387 */ /* 0x0001f40000100800 */
[----:B0-----:R-:W-:Y:S05]  /*1ff30*/  @!P2 BRA `(.L_x_483) ;  /* 0x0000000400fca947 */ /* 0x001fea0003800000 */
[C---:B------:R-:W-:Y:S01]  /*1ff40*/  LEA R10, R8.reuse, R10, 0x7 ;  /* 0x0000000a080a7211 */ /* 0x040fe200078e38ff */
[----:B------:R-:W-:-:S04]  /*1ff50*/  VIADD R9, R8, 0xffffffff ;  /* 0xffffffff08097836 */ /* 0x000fc80000000000 */
[----:B------:R-:W-:-:S07]  /*1ff60*/  VIADD R8, R10, 0xffffff00 ;  /* 0xffffff000a087836 */ /* 0x000fce0000000000 */
.L_x_517:
[----:B------:R-:W-:Y:S05]  /*1ff70*/  YIELD ;  /* 0x0000000000007946 */ /* 0x000fea0003800000 */
[----:B------:R-:W-:Y:S04]  /*1ff80*/  BSSY B1, `(.L_x_503) ;  /* 0x000006d000017945 */ /* 0x000fe80003800000 */
[----:B0-----:R-:W-:Y:S05]  /*1ff90*/  @!P6 BRA `(.L_x_504) ;  /* 0x0000000400ace947 */ /* 0x001fea0003800000 */
[----:B------:R-:W2:Y:S04]  /*1ffa0*/  LDL R6, [R1+0x1c] ;  /* 0x00001c0001067983 */ /* 0x000ea80000100800 */
[----:B------:R-:W3:Y:S01]  /*1ffb0*/  LDL R5, [R1+0x28] ;  /* 0x0000280001057983 */ /* 0x000ee20000100800 */
[----:B------:R-:W0:Y:S01]  /*1ffc0*/  S2R R4, SR_TID.X ;  /* 0x0000000000047919 */ /* 0x000e220000002100 */
[----:B------:R-:W-:Y:S01]  /*1ffd0*/  BSSY B2, `(.L_x_505) ;  /* 0x0000007000027945 */ /* 0x000fe20003800000 */
[----:B0-----:R-:W-:-:S04]  /*1ffe0*/  LOP3.LUT R4, R4, 0x7f, RZ, 0xc0, !PT ;  /* 0x0000007f04047812 */ /* 0x001fc800078ec0ff */
[----:B------:R-:W-:Y:S02]  /*1fff0*/  ISETP.NE.AND P2, PT, R4, RZ, PT ;  /* 0x000000ff0400720c */ /* 0x000fe40003f45270 */
[----:B--2---:R-:W-:Y:S02]  /*20000*/  LEA R7, R6, R11, 0x3 ;  /* 0x0000000b06077211 */ /* 0x004fe400078e18ff */
[----:B---3--:R-:W-:-:S04]  /*20010*/  SHF.L.U32 R6, R5, 0x1f, RZ ;  /* 0x0000001f05067819 */ /* 0x008fc800000006ff */
[----:B------:R-:W0:Y:S02]  /*20020*/  SYNCS.PHASECHK.TRANS64.TRYWAIT P1, [R7+URZ+0x388a0], R6 ;  /* 0x0388a006070075a7 */ /* 0x000e24000802017f */
[----:B0-----:R-:W-:Y:S05]  /*20030*/  @!P1 BRA `(.L_x_506) ;  /* 0x0000007800cc9947 */ /* 0x001fea0003800000 */
.L_x_703:
[----:B------:R-:W-:Y:S05]  /*20040*/  BSYNC B2 ;  /* 0x0000000000027941 */ /* 0x000fea0003800000 */
.L_x_505:
[----:B------:R-:W-:Y:S04]  /*20050*/  BSSY B2, `(.L_x_507) ;  /* 0x0000009000027945 */ /* 0x000fe80003800000 */
[----:B------:R-:W-:Y:S05]  /*20060*/  @P2 BRA `(.L_x_508) ;  /* 0x00000000001c2947 */ /* 0x000fea0003800000 */
[----:B------:R-:W1:Y:S02]  /*20070*/  S2R R4, SR_TID.X ;  /* 0x0000000000047919 */ /* 0x000e640000002100 */
[----:B-1----:R-:W-:Y:S01]  /*20080*/  LOP3.LUT R5, R4, 0x1f, RZ, 0xc0, !PT ;  /* 0x0000001f04057812 */ /* 0x002fe200078ec0ff */
[----:B------:R-:W-:-:S03]  /*20090*/  IMAD.MOV.U32 R4, RZ, RZ, 0x8000 ;  /* 0x00008000ff047424 */ /* 0x000fc600078e00ff */
[----:B------:R-:W-:Y:S01]  /*200a0*/  ISETP.NE.AND P1, PT, R5, RZ, PT ;  /* 0x000000ff0500720c */ /* 0x000fe20003f25270 */
[----:B------:R1:W-:-:S12]  /*200b0*/  SYNCS.ARRIVE.TRANS64 RZ, [R7+URZ+0x38890], R4 ;  /* 0x0388900407ff79a7 */ /* 0x0003d8000800003f */
[----:B-1----:R-:W-:Y:S05]  /*200c0*/  @!P1 BRA `(.L_x_508) ;  /* 0x0000000000049947 */ /* 0x002fea0003800000 */
[----:B------:R-:W-:Y:S01]  /*200d0*/  BPT.TRAP 0x1 ;  /* 0x000000040000795c */ /* 0x000fe20000300000 */
.L_x_508:
[----:B------:R-:W-:Y:S05]  /*200e0*/  BSYNC B2 ;  /* 0x0000000000027941 */ /* 0x000fea0003800000 */
.L_x_507:
[----:B------:R-:W2:Y:S01]  /*200f0*/  LDL R4, [R1+0x1c] ;  /* 0x00001c0001047983 */ /* 0x000ea20000100800 */
[----:B------:R-:W-:Y:S01]  /*20100*/  IMAD.MOV.U32 R14, RZ, RZ, RZ ;  /* 0x000000ffff0e7224 */ /* 0x000fe200078e00ff */
[----:B------:R-:W-:Y:S01]  /*20110*/  UIADD3 UR4, UP0, UR44, 0x570, URZ ;  /* 0x000005702c047890 */ /* 0x000fe2000ff1e03f */
[----:B------:R-:W-:Y:S01]  /*20120*/  PLOP3.LUT P1, PT, PT, PT, PT, 0x80, 0x0 ;  /* 0x000000000000781c */ /* 0x000fe20003f2f070 */
[----:B------:R-:W-:Y:S01]  /*20130*/  UMOV UR6, 0x0 ;  /* 0x0000000000067882 */ /* 0x000fe20000000000 */
[----:B------:R-:W-:Y:S01]  /*20140*/  UMOV UR7, 0x12f00000 ;  /* 0x12f0000000077882 */ /* 0x000fe20000000000 */
[----:B------:R-:W-:Y:S01]  /*20150*/  R2UR UR10, R14 ;  /* 0x000000000e0a72ca */ /* 0x000fe200000e0000 */
[----:B------:R-:W-:Y:S01]  /*20160*/  UIADD3.X UR5, URZ, UR45, URZ, UP0, !UPT ;  /* 0x0000002d3f057290 */ /* 0x000fe200087fe43f */
[----:B--2---:R-:W-:Y:S01]  /*20170*/  LEA R5, R4, R11, 0xf ;  /* 0x0000000b04057211 */ /* 0x004fe200078e78ff */
[----:B------:R-:W-:-:S04]  /*20180*/  VIADD R4, R7, 0x38890 ;  /* 0x0003889007047836 */ /* 0x000fc80000000000 */
[----:B------:R-:W-:-:S08]  /*20190*/  VIADD R10, R5, 0x28400 ;  /* 0x00028400050a7836 */ /* 0x000fd00000000000 */
.L_x_509:
        /* <DEDUP_REMOVED lines=10> */
[----:B------:R-:W-:Y:S01]  /*20240*/  MOV R15, 0x80 ;  /* 0x00000080000f7802 */ /* 0x000fe20000000f00 */
[----:B------:R-:W-:Y:S01]  /*20250*/  VIADD R10, R5, 0x2c400 ;  /* 0x0002c400050a7836 */ /* 0x000fe20000000000 */
[----:B------:R-:W-:Y:S01]  /*20260*/  PLOP3.LUT P1, PT, PT, PT, PT, 0x80, 0x0 ;  /* 0x000000000000781c */ /* 0x000fe20003f2f070 */
[----:B------:R-:W-:Y:S01]  /*20270*/  UMOV UR6, 0x0 ;  /* 0x0000000000067882 */ /* 0x000fe20000000000 */
[----:B------:R-:W-:Y:S01]  /*20280*/  R2UR UR10, R15 ;  /* 0x000000000f0a72ca */ /* 0x000fe200000e0000 */
[----:B------:R-:W-:-:S14]  /*20290*/  UMOV UR7, 0x12f00000 ;  /* 0x12f0000000077882 */ /* 0x000fdc0000000000 */
.L_x_510:
        /* <DEDUP_REMOVED lines=10> */
[----:B------:R-:W1:Y:S01]  /*20340*/  SYNCS.PHASECHK.TRANS64.TRYWAIT P1, [R7+URZ+0x388c0], R6 ;  /* 0x0388c006070075a7 */ /* 0x000e62000802017f */
[----:B------:R-:W-:Y:S04]  /*20350*/  BSSY B2, `(.L_x_511) ;  /* 0x0000002000027945 */ /* 0x000fe80003800000 */
[----:B-1----:R-:W-:Y:S05]  /*20360*/  @!P1 BRA `(.L_x_512) ;  /* 0x0000007800149947 */ /* 0x002fea0003800000 */
.L_x_704:
[----:B------:R-:W-:Y:S05]  /*20370*/  BSYNC B2 ;  /* 0x0000000000027941 */ /* 0x000fea0003800000 */
.L_x_511:
[----:B------:R-:W-:Y:S01]  /*20380*/  BSSY B2, `(.L_x_513) ;  /* 0x000000b000027945 */ /* 0x000fe20003800000 */
[----:B------:R-:W-:Y:S01]  /*20390*/  IMAD.MOV.U32 R12, RZ, RZ, 0x0 ;  /* 0x00000000ff0c7424 */ /* 0x000fe200078e00ff */
[----:B------:R-:W-:Y:S02]  /*203a0*/  MOV R13, 0x12f00000 ;  /* 0x12f00000000d7802 */ /* 0x000fe40000000f00 */
[----:B------:R-:W-:Y:S05]  /*203b0*/  @P2 BRA `(.L_x_514) ;  /* 0x00000000001c2947 */ /* 0x000fea0003800000 */
[----:B------:R-:W2:Y:S02]  /*203c0*/  S2R R4, SR_TID.X ;  /* 0x0000000000047919 */ /* 0x000ea40000002100 */
[----:B--2---:R-:W-:Y:S01]  /*203d0*/  LOP3.LUT R10, R4, 0x1f, RZ, 0xc0, !PT ;  /* 0x0000001f040a7812 */ /* 0x004fe200078ec0ff */
[----:B------:R-:W-:-:S03]  /*203e0*/  IMAD.MOV.U32 R4, RZ, RZ, 0x8000 ;  /* 0x00008000ff047424 */ /* 0x000fc600078e00ff */
[----:B------:R-:W-:Y:S01]  /*203f0*/  ISETP.NE.AND P1, PT, R10, RZ, PT ;  /* 0x000000ff0a00720c */ /* 0x000fe20003f25270 */
[----:B------:R2:W-:-:S12]  /*20400*/  SYNCS.ARRIVE.TRANS64 RZ, [R7+URZ+0x388b0], R4 ;  /* 0x0388b00407ff79a7 */ /* 0x0005d8000800003f */
[----:B--2---:R-:W-:Y:S05]  /*20410*/  @!P1 BRA `(.L_x_514) ;  /* 0x0000000000049947 */ /* 0x004fea0003800000 */
[----:B------:R-:W-:Y:S01]  /*20420*/  BPT.TRAP 0x1 ;  /* 0x000000040000795c */ /* 0x000fe20000300000 */
.L_x_514:
[----:B------:R-:W-:Y:S05]  /*20430*/  BSYNC B2 ;  /* 0x0000000000027941 */ /* 0x000fea0003800000 */
.L_x_513:
[----:B------:R-:W-:Y:S01]  /*20440*/  R2UR UR10, R14 ;  /* 0x000000000e0a72ca */ /* 0x000fe200000e0000 */
[----:B------:R-:W-:Y:S01]  /*20450*/  UIADD3 UR4, UP0, UR44, 0x670, URZ ;  /* 0x000006702c047890 */ /* 0x000fe2000ff1e03f */
[----:B------:R-:W-:Y:S01]  /*20460*/  R2UR UR6, R12 ;  /* 0x000000000c0672ca */ /* 0x000fe200000e0000 */
[----:B01----:R-:W-:Y:S01]  /*20470*/  VIADD R7, R7, 0x388b0 ;  /* 0x000388b007077836 */ /* 0x003fe20000000000 */
[----:B------:R-:W-:Y:S01]  /*20480*/  R2UR UR7, R13 ;  /* 0x000000000d0772ca */ /* 0x000fe200000e0000 */
[----:B------:R-:W-:Y:S01]  /*20490*/  UIADD3.X UR5, URZ, UR45, URZ, UP0, !UPT ;  /* 0x0000002d3f057290 */ /* 0x000fe200087fe43f */
[----:B------:R-:W-:Y:S02]  /*204a0*/  PLOP3.LUT P1, PT, PT, PT, PT, 0x80, 0x0 ;  /* 0x000000000000781c */ /* 0x000fe40003f2f070 */
[----:B------:R-:W-:-:S11]  /*204b0*/  IADD3 R4, R5, 0x10400, RZ ;  /* 0x0001040005047810 */ /* 0x000fd60007ffe0ff */
.L_x_515:
        /* <DEDUP_REMOVED lines=10> */
[----:B------:R-:W-:Y:S01]  /*20560*/  R2UR UR10, R15 ;  /* 0x000000000f0a72ca */ /* 0x000fe200000e0000 */
[----:B------:R-:W-:Y:S01]  /*20570*/  VIADD R5, R5, 0x14400 ;  /* 0x0001440005057836 */ /* 0x000fe20000000000 */
[----:B------:R-:W-:Y:S02]  /*20580*/  R2UR UR6, R12 ;  /* 0x000000000c0672ca */ /* 0x000fe400000e0000 */
[----:B------:R-:W-:Y:S02]  /*20590*/  R2UR UR7, R13 ;  /* 0x000000000d0772ca */ /* 0x000fe400000e0000 */
[----:B------:R-:W-:-:S13]  /*205a0*/  PLOP3.LUT P1, PT, PT, PT, PT, 0x80, 0x0 ;  /* 0x000000000000781c */ /* 0x000fda0003f2f070 */
.L_x_516:
        /* <DEDUP_REMOVED lines=10> */
.L_x_504:
[----:B------:R-:W-:Y:S05]  /*20650*/  BSYNC B1 ;  /* 0x0000000000017941 */ /* 0x000fea0003800000 */
.L_x_503:
[----:B------:R-:W2:Y:S04]  /*20660*/  LDL.LU R4, [R1+0x1c] ;  /* 0x00001c0001047983 */ /* 0x000ea80000300800 */
[----:B------:R-:W3:Y:S01]  /*20670*/  LDL.LU R6, [R1+0x28] ;  /* 0x0000280001067983 */ /* 0x000ee20000300800 */
[----:B------:R-:W-:Y:S01]  /*20680*/  IADD3 R9, R9, -0x1, RZ ;  /* 0xffffffff09097810 */ /* 0x000fe20007ffe0ff */
[----:B------:R-:W-:-:S03]  /*20690*/  VIADD R8, R8, 0xffffff80 ;  /* 0xffffff8008087836 */ /* 0x000fc60000000000 */
[----:B------:R-:W-:Y:S01]  /*206a0*/  ISETP.GT.AND P2, PT, R9, R3, PT ;  /* 0x000000030900720c */ /* 0x000fe20003f44270 */
[----:B--2---:R-:W-:-:S05]  /*206b0*/  VIADD R4, R4, 0x1 ;  /* 0x0000000104047836 */ /* 0x004fca0000000000 */
[----:B------:R-:W-:-:S04]  /*206c0*/  ISETP.NE.AND P1, PT, R4, 0x2, PT ;  /* 0x000000020400780c */ /* 0x000fc80003f25270 */
[----:B------:R-:W-:Y:S02]  /*206d0*/  SEL R5, RZ, 0x1, P1 ;  /* 0x00000001ff057807 */ /* 0x000fe40000800000 */
[----:B------:R-:W-:Y:S02]  /*206e0*/  SEL R4, R4, RZ, P1 ;  /* 0x000000ff04047207 */ /* 0x000fe40000800000 */
[----:B---3--:R-:W-:-:S03]  /*206f0*/  LOP3.LUT R6, R6, R5, RZ, 0x3c, !PT ;  /* 0x0000000506067212 */ /* 0x008fc600078e3cff */
[----:B------:R0:W-:Y:S04]  /*20700*/  STL [R1+0x1c], R4 ;  /* 0x00001c0401007387 */ /* 0x0001e80000100800 */
[----:B------:R0:W-:Y:S01]  /*20710*/  STL [R1+0x28], R6 ;  /* 0x0000280601007387 */ /* 0x0001e20000100800 */
[----:B------:R-:W-:Y:S05]  /*20720*/  @P2 BRA `(.L_x_517) ;  /* 0xfffffff800102947 */ /* 0x000fea000383ffff */
.L_x_483:
[----:B------:R-:W-:Y:S05]  /*20730*/  BSYNC B0 ;  /* 0x0000000000007941 */ /* 0x000fea0003800000 */
.L_x_482:
[----:B------:R-:W-:Y:S05]  /*20740*/  @!P0 WARPSYNC.ALL ;  /* 0x0000000000008948 */ /* 0x000fea0003800000 */
[----:B------:R-:W-:Y:S01]  /*20750*/  @!P0 BAR.SYNC.DEFER_BLOCKING 0xc, 0x180 ;  /* 0x0306000000008b1d */ /* 0x000fe20000010000 */
[----:B------:R-:W-:-:S05]  /*20760*/  ISETP.GT.AND P0, PT, R19, RZ, PT ;  /* 0x000000ff1300720c */ /* 0x000fca0003f04270 */
[----:B------:R-:W-:Y:S08]  /*20770*/  BSSY B6, `(.L_x_518) ;  /* 0x0000398000067945 */ /* 0x000ff00003800000 */
[----:B------:R-:W-:Y:S05]  /*20780*/  @P0 BRA `(.L_x_519) ;  /* 0x0000000000480947 */ /* 0x000fea0003800000 */
[----:B0-----:R-:W0:Y:S02]  /*20790*/  S2R R4, SR_TID.X ;  /* 0x0000000000047919 */ /* 0x001e240000002100 */
[----:B0-----:R-:W-:-:S04]  /*207a0*/  LOP3.LUT R4, R4, 0x7f, RZ, 0xc0, !PT ;  /* 0x0000007f04047812 */ /* 0x001fc800078ec0ff */
[----:B------:R-:W-:-:S13]  /*207b0*/  ISETP.NE.AND P0, PT, R4, RZ, PT ;  /* 0x000000ff0400720c */ /* 0x000fda0003f05270 */
[----:B------:R-:W-:Y:S05]  /*207c0*/  @P0 BRA `(.L_x_520) ;  /* 0x0000003800480947 */ /* 0x000fea0003800000 */
[----:B------:R-:W0:Y:S01]  /*207d0*/  S2R R3, SR_LANEID ;  /* 0x0000000000037919 */ /* 0x000e220000000000 */
[----:B------:R-:W-:Y:S02]  /*207e0*/  VOTEU.ANY UR4, UPT, PT ;  /* 0x0000000000047886 */ /* 0x000fe400038e0100 */
[----:B------:R-:W0:Y:S08]  /*207f0*/  FLO.U32 R0, UR4 ;  /* 0x0000000400007d00 */ /* 0x000e3000080e0000 */
[----:B------:R-:W1:Y:S01]  /*20800*/  POPC R5, UR4 ;  /* 0x0000000400057d09 */ /* 0x000e620008000000 */
[----:B0-----:R-:W-:-:S02]  /*20810*/  ISETP.EQ.U32.AND P0, PT, R0, R3, PT ;  /* 0x000000030000720c */ /* 0x001fc40003f02070 */
[----:B------:R-:W1:Y:S11]  /*20820*/  LDC.64 R2, c[0x0][0xc38] ;  /* 0x00030e00ff027b82 */ /* 0x000e760000000a00 */
[----:B-1----:R-:W2:Y:S01]  /*20830*/  @P0 ATOMG.E.ADD.STRONG.GPU PT, R3, desc[UR42][R2.64], R5 ;  /* 0x00000005020309a8 */ /* 0x002ea200081ee1ea */
[----:B------:R-:W0:Y:S02]  /*20840*/  S2R R4, SR_LTMASK ;  /* 0x0000000000047919 */ /* 0x000e240000003900 */
[----:B0-----:R-:W-:-:S04]  /*20850*/  LOP3.LUT R4, R4, UR4, RZ, 0xc0, !PT ;  /* 0x0000000404047c12 */ /* 0x001fc8000f8ec0ff */
[----:B------:R-:W0:Y:S01]  /*20860*/  POPC R7, R4 ;  /* 0x0000000400077309 */ /* 0x000e220000000000 */
[----:B--2---:R-:W0:Y:S02]  /*20870*/  SHFL.IDX PT, R0, R3, R0, 0x1f ;  /* 0x00001f0003007589 */ /* 0x004e2400000e0000 */
[----:B0-----:R-:W-:-:S05]  /*20880*/  IADD3 R0, R0, UR37, R7 ;  /* 0x0000002500007c10 */ /* 0x001fca000fffe007 */
[----:B------:R0:W-:Y:S01]  /*20890*/  STL [R1], R0 ;  /* 0x0000000001007387 */ /* 0x0001e20000100800 */
[----:B------:R-:W-:Y:S05]  /*208a0*/  BRA `(.L_x_520) ;  /* 0x0000003800107947 */ /* 0x000fea0003800000 */
.L_x_519:
[----:B------:R-:W1:Y:S01]  /*208b0*/  S2R R0, SR_CgaCtaId ;  /* 0x0000000000007919 */ /* 0x000e620000008800 */
[----:B------:R-:W-:-:S04]  /*208c0*/  MOV R2, 0x400 ;  /* 0x0000040000027802 */ /* 0x000fc80000000f00 */
[----:B-1----:R-:W-:-:S05]  /*208d0*/  LEA R3, R0, R2, 0x18 ;  /* 0x0000000200037211 */ /* 0x002fca00078ec0ff */
[----:B------:R1:W-:Y:S01]  /*208e0*/  STL [R1+0x30], R3 ;  /* 0x0000300301007387 */ /* 0x0003e20000100800 */
[----:B------:R-:W-:-:S05]  /*208f0*/  VIADD R0, R3, 0x28400 ;  /* 0x0002840003007836 */ /* 0x000fca0000000000 */
[----:B------:R-:W-:-:S13]  /*20900*/  LOP3.LUT P0, RZ, R0, 0x3ff, RZ, 0xc0, !PT ;  /* 0x000003ff00ff7812 */ /* 0x000fda000780c0ff */
[----:B-1----:R-:W-:Y:S05]  /*20910*/  @!P0 BRA `(.L_x_521) ;  /* 0x0000000000408947 */ /* 0x002fea0003800000 */
[----:B------:R-:W-:Y:S01]  /*20920*/  MOV R2, 0x0 ;  /* 0x0000000000027802 */ /* 0x000fe20000000f00 */
[----:B------:R-:W-:Y:S01]  /*20930*/  ULDC.64 UR6, c[0x4][0x1c8] ;  /* 0x0100720000067ab9 */ /* 0x000fe20000000a00 */
[----:B------:R-:W-:Y:S01]  /*20940*/  ULDC.64 UR8, c[0x4][0x1d0] ;  /* 0x0100740000087ab9 */ /* 0x000fe20000000a00 */
[----:B------:R-:W-:Y:S01]  /*20950*/  ULDC.64 UR4, c[0x4][0x118] ;  /* 0x0100460000047ab9 */ /* 0x000fe20000000a00 */
[----:B0-----:R-:W-:Y:S01]  /*20960*/  MOV R4, UR6 ;  /* 0x0000000600047c02 */ /* 0x001fe20008000f00 */
[----:B------:R-:W-:Y:S01]  /*20970*/  IMAD.U32 R5, RZ, RZ, UR7 ;  /* 0x00000007ff057e24 */ /* 0x000fe2000f8e00ff */
[----:B------:R-:W0:Y:S01]  /*20980*/  LDC.64 R2, c[0x4][R2] ;  /* 0x0100000002027b82 */ /* 0x000e220000000a00 */
[----:B------:R-:W-:Y:S01]  /*20990*/  IMAD.U32 R6, RZ, RZ, UR8 ;  /* 0x00000008ff067e24 */ /* 0x000fe2000f8e00ff */
[----:B------:R-:W-:Y:S01]  /*209a0*/  MOV R7, UR9 ;  /* 0x0000000900077c02 */ /* 0x000fe20008000f00 */
[----:B------:R-:W-:Y:S01]  /*209b0*/  IMAD.U32 R10, RZ, RZ, UR4 ;  /* 0x00000004ff0a7e24 */ /* 0x000fe2000f8e00ff */
[----:B------:R-:W-:Y:S01]  /*209c0*/  MOV R8, 0x70 ;  /* 0x0000007000087802 */ /* 0x000fe20000000f00 */
[----:B------:R-:W-:-:S02]  /*209d0*/  IMAD.U32 R11, RZ, RZ, UR5 ;  /* 0x00000005ff0b7e24 */ /* 0x000fc4000f8e00ff */
[----:B------:R-:W-:Y:S02]  /*209e0*/  IMAD.MOV.U32 R12, RZ, RZ, 0x1 ;  /* 0x00000001ff0c7424 */ /* 0x000fe400078e00ff */
[----:B------:R-:W-:-:S07]  /*209f0*/  IMAD.MOV.U32 R13, RZ, RZ, RZ ;  /* 0x000000ffff0d7224 */ /* 0x000fce00078e00ff */
[----:B------:R-:W-:-:S07]  /*20a00*/  LEPC R20, `(.L_x_521) ;  /* 0x000000001014794e */ /* 0x000fce0000000000 */
[----:B0-----:R-:W-:Y:S05]  /*20a10*/  CALL.ABS.NOINC R2 ;  /* 0x0000000002007343 */ /* 0x001fea0003c00000 */
.L_x_521:
[----:B------:R-:W2:Y:S01]  /*20a20*/  LDL.LU R2, [R1+0x54] ;  /* 0x0000540001027983 */ /* 0x000ea20000300800 */
[----:B------:R-:W-:Y:S01]  /*20a30*/  MOV R0, 0x400 ;  /* 0x0000040000007802 */ /* 0x000fe20000000f00 */
[----:B------:R-:W1:Y:S03]  /*20a40*/  S2R R15, SR_CgaCtaId ;  /* 0x00000000000f7919 */ /* 0x000e660000008800 */
[----:B-1----:R-:W-:-:S04]  /*20a50*/  LEA R0, R15, R0, 0x18 ;  /* 0x000000000f007211 */ /* 0x002fc800078ec0ff */
[----:B------:R-:W-:-:S04]  /*20a60*/  IADD3 R0, R0, 0x10400, RZ ;  /* 0x0001040000007810 */ /* 0x000fc80007ffe0ff */
[----:B------:R-:W-:Y:S01]  /*20a70*/  LOP3.LUT P0, RZ, R0, 0x3ff, RZ, 0xc0, !PT ;  /* 0x000003ff00ff7812 */ /* 0x000fe2000780c0ff */
[----:B------:R1:W-:Y:S01]  /*20a80*/  STL [R1+0x34], R0 ;  /* 0x0000340001007387 */ /* 0x0003e20000100800 */
[----:B--2---:R-:W-:-:S11]  /*20a90*/  LOP3.LUT R2, R2, 0xfffffffe, RZ, 0xc0, !PT ;  /* 0xfffffffe02027812 */ /* 0x004fd600078ec0ff */
[----:B------:R-:W-:-:S05]  /*20aa0*/  @P0 LOP3.LUT R2, R2, 0x1, RZ, 0xfc, !PT ;  /* 0x0000000102020812 */ /* 0x000fca00078efcff */
[----:B------:R1:W-:Y:S01]  /*20ab0*/  STL [R1+0x54], R2 ;  /* 0x0000540201007387 */ /* 0x0003e20000100800 */
[----:B------:R-:W-:Y:S05]  /*20ac0*/  @!P0 BRA `(.L_x_522) ;  /* 0x0000000000408947 */ /* 0x000fea0003800000 */
[----:B-1----:R-:W-:Y:S01]  /*20ad0*/  MOV R2, 0x0 ;  /* 0x0000000000027802 */ /* 0x002fe20000000f00 */
[----:B------:R-:W-:Y:S01]  /*20ae0*/  ULDC.64 UR6, c[0x4][0x1c8] ;  /* 0x0100720000067ab9 */ /* 0x000fe20000000a00 */
[----:B------:R-:W-:Y:S01]  /*20af0*/  ULDC.64 UR8, c[0x4][0x1d0] ;  /* 0x0100740000087ab9 */ /* 0x000fe20000000a00 */
[----:B------:R-:W-:Y:S01]  /*20b00*/  ULDC.64 UR4, c[0x4][0x120] ;  /* 0x0100480000047ab9 */ /* 0x000fe20000000a00 */
[----:B0-----:R-:W-:Y:S01]  /*20b10*/  IMAD.U32 R4, RZ, RZ, UR6 ;  /* 0x00000006ff047e24 */ /* 0x001fe2000f8e00ff */
[----:B------:R-:W-:Y:S01]  /*20b20*/  MOV R6, UR8 ;  /* 0x0000000800067c02 */ /* 0x000fe20008000f00 */
[----:B------:R-:W0:Y:S01]  /*20b30*/  LDC.64 R2, c[0x4][R2] ;  /* 0x0100000002027b82 */ /* 0x000e220000000a00 */
[----:B------:R-:W-:Y:S01]  /*20b40*/  IMAD.U32 R5, RZ, RZ, UR7 ;  /* 0x00000007ff057e24 */ /* 0x000fe2000f8e00ff */
[----:B------:R-:W-:Y:S01]  /*20b50*/  MOV R11, UR5 ;  /* 0x00000005000b7c02 */ /* 0x000fe20008000f00 */
[----:B------:R-:W-:Y:S01]  /*20b60*/  IMAD.U32 R7, RZ, RZ, UR9 ;  /* 0x00000009ff077e24 */ /* 0x000fe2000f8e00ff */
[----:B------:R-:W-:Y:S01]  /*20b70*/  MOV R13, RZ ;  /* 0x000000ff000d7202 */ /* 0x000fe20000000f00 */
[----:B------:R-:W-:-:S02]  /*20b80*/  IMAD.U32 R10, RZ, RZ, UR4 ;  /* 0x00000004ff0a7e24 */ /* 0x000fc4000f8e00ff */
[----:B------:R-:W-:Y:S02]  /*20b90*/  IMAD.MOV.U32 R8, RZ, RZ, 0x70 ;  /* 0x00000070ff087424 */ /* 0x000fe400078e00ff */
[----:B------:R-:W-:-:S07]  /*20ba0*/  IMAD.MOV.U32 R12, RZ, RZ, 0x1 ;  /* 0x00000001ff0c7424 */ /* 0x000fce00078e00ff */
[----:B------:R-:W-:-:S07]  /*20bb0*/  LEPC R20, `(.L_x_522) ;  /* 0x000000001014794e */ /* 0x000fce0000000000 */
[----:B0-----:R-:W-:Y:S05]  /*20bc0*/  CALL.ABS.NOINC R2 ;  /* 0x0000000002007343 */ /* 0x001fea0003c00000 */
.L_x_522:
[----:B-1----:R-:W2:Y:S02]  /*20bd0*/  LDL R2, [R1+0x30] ;  /* 0x0000300001027983 */ /* 0x002ea40000100800 */
[----:B--2---:R-:W-:-:S05]  /*20be0*/  VIADD R0, R2, 0x400 ;  /* 0x0000040002007836 */ /* 0x004fca0000000000 */
[----:B------:R1:W-:Y:S01]  /*20bf0*/  STL [R1+0x50], R0 ;  /* 0x0000500001007387 */ /* 0x0003e20000100800 */
[----:B------:R-:W-:-:S13]  /*20c00*/  LOP3.LUT P0, RZ, R0, 0x3ff, RZ, 0xc0, !PT ;  /* 0x000003ff00ff7812 */ /* 0x000fda000780c0ff */
[----:B-1----:R-:W-:Y:S05]  /*20c10*/  @!P0 BRA `(.L_x_523) ;  /* 0x0000000000408947 */ /* 0x002fea0003800000 */
[----:B------:R-:W-:Y:S01]  /*20c20*/  MOV R2, 0x0 ;  /* 0x0000000000027802 */ /* 0x000fe20000000f00 */
        /* <DEDUP_REMOVED lines=15> */
.L_x_523:
[----:B------:R-:W2:Y:S02]  /*20d20*/  LDL.LU R2, [R1+0x34] ;  /* 0x0000340001027983 */ /* 0x000ea40000300800 */
[----:B--2---:R-:W-:-:S13]  /*20d30*/  LOP3.LUT P6, RZ, R2, 0x3ff, RZ, 0xc0, !PT ;  /* 0x000003ff02ff7812 */ /* 0x004fda00078cc0ff */
[----:B------:R-:W-:Y:S05]  /*20d40*/  @!P6 BRA `(.L_x_524) ;  /* 0x000000000040e947 */ /* 0x000fea0003800000 */
        /* <DEDUP_REMOVED lines=16> */
.L_x_524:
[----:B------:R-:W-:Y:S01]  /*20e50*/  ULDC.64 UR4, c[0x0][0x9f8] ;  /* 0x00027e0000047ab9 */ /* 0x000fe20000000a00 */
[----:B0-----:R-:W2:Y:S01]  /*20e60*/  LDL.LU R4, [R1+0x38] ;  /* 0x0000380001047983 */ /* 0x001ea20000300800 */
[----:B------:R-:W-:-:S03]  /*20e70*/  ISETP.NE.U32.AND P0, PT, RZ, UR4, PT ;  /* 0x00000004ff007c0c */ /* 0x000fc6000bf05070 */
[----:B------:R-:W2:Y:S01]  /*20e80*/  LDL.LU R0, [R1+0x4] ;  /* 0x0000040001007983 */ /* 0x000ea20000300800 */
[----:B------:R-:W-:Y:S01]  /*20e90*/  ISETP.NE.AND.EX P0, PT, RZ, UR5, PT, P0 ;  /* 0x00000005ff007c0c */ /* 0x000fe2000bf05300 */
[----:B------:R-:W-:Y:S02]  /*20ea0*/  IMAD.MOV.U32 R5, RZ, RZ, R16 ;  /* 0x000000ffff057224 */ /* 0x000fe400078e0010 */
[----:B------:R-:W3:Y:S10]  /*20eb0*/  LDL R6, [R1+0x8] ;  /* 0x0000080001067983 */ /* 0x000ef40000100800 */
[----:B------:R-:W-:-:S04]  /*20ec0*/  @P0 IADD3 R2, P1, R17, UR4, RZ ;  /* 0x0000000411020c10 */ /* 0x000fc8000ff3e0ff */
[----:B------:R-:W-:Y:S01]  /*20ed0*/  @P0 IADD3.X R3, R18, UR5, RZ, P1, !PT ;  /* 0x0000000512030c10 */ /* 0x000fe20008ffe4ff */
[----:B------:R-:W-:-:S04]  /*20ee0*/  ULDC.64 UR4, c[0x0][0xa00] ;  /* 0x0002800000047ab9 */ /* 0x000fc80000000a00 */
[----:B------:R-:W4:Y:S01]  /*20ef0*/  @P0 LDG.E R5, desc[UR42][R2.64] ;  /* 0x0000002a02050981 */ /* 0x000f22000c1e1900 */
[----:B--2---:R-:W-:Y:S02]  /*20f00*/  LEA R4, R0, R4, 0x7 ;  /* 0x0000000400047211 */ /* 0x004fe400078e38ff */
[----:B------:R-:W0:Y:S01]  /*20f10*/  LDC R0, c[0x0][0x428] ;  /* 0x00010a00ff007b82 */ /* 0x000e220000000800 */
[----:B----4-:R1:W-:Y:S01]  /*20f20*/  STL [R1+0x34], R5 ;  /* 0x0000340501007387 */ /* 0x0103e20000100800 */
[----:B0-----:R-:W-:Y:S01]  /*20f30*/  ISETP.NE.AND P0, PT, R0, 0x1, PT ;  /* 0x000000010000780c */ /* 0x001fe20003f05270 */
[----:B---3--:R-:W-:Y:S01]  /*20f40*/  IMAD.MOV.U32 R0, RZ, RZ, R6 ;  /* 0x000000ffff007224 */ /* 0x008fe200078e0006 */
[----:B-1----:R-:W0:Y:S11]  /*20f50*/  S2R R5, SR_TID.X ;  /* 0x0000000000057919 */ /* 0x002e360000002100 */
[----:B------:R-:W1:Y:S08]  /*20f60*/  @P0 LDC R2, c[0x0][0x42c] ;  /* 0x00010b00ff020b82 */ /* 0x000e700000000800 */
[----:B------:R-:W2:Y:S01]  /*20f70*/  @P0 LDC R3, c[0x0][0x430] ;  /* 0x00010c00ff030b82 */ /* 0x000ea20000000800 */
[----:B-1----:R-:W-:Y:S01]  /*20f80*/  @P0 IMAD.HI.U32 R2, R6, R2, RZ ;  /* 0x0000000206020227 */ /* 0x002fe200078e00ff */
[----:B0-----:R-:W-:-:S04]  /*20f90*/  LOP3.LUT R5, R5, 0x7f, RZ, 0xc0, !PT ;  /* 0x0000007f05057812 */ /* 0x001fc800078ec0ff */
[----:B------:R-:W-:Y:S02]  /*20fa0*/  ISETP.NE.AND P1, PT, R5, RZ, PT ;  /* 0x000000ff0500720c */ /* 0x000fe40003f25270 */
[----:B--2---:R-:W-:Y:S02]  /*20fb0*/  @P0 SHF.R.U32.HI R0, RZ, R3, R2 ;  /* 0x00000003ff000219 */ /* 0x004fe40000011602 */
[----:B------:R-:W-:Y:S02]  /*20fc0*/  ISETP.NE.U32.AND P0, PT, RZ, UR4, PT ;  /* 0x00000004ff007c0c */ /* 0x000fe4000bf05070 */
[----:B------:R-:W-:Y:S02]  /*20fd0*/  PLOP3.LUT P3, PT, P1, PT, PT, 0x8, 0x0 ;  /* 0x000000000000781c */ /* 0x000fe40000f6e170 */
[----:B------:R-:W-:-:S04]  /*20fe0*/  ISETP.NE.AND.EX P2, PT, RZ, UR5, PT, P0 ;  /* 0x00000005ff007c0c */ /* 0x000fc8000bf45300 */
[----:B------:R-:W-:Y:S01]  /*20ff0*/  SEL R3, R16, RZ, !P2 ;  /* 0x000000ff10037207 */ /* 0x000fe20005000000 */
[----:B------:R-:W-:-:S05]  /*21000*/  VOTEU.ALL UP1, P1 ;  /* 0x00000000003f7886 */ /* 0x000fca0000820000 */
[----:B------:R-:W-:-:S04]  /*21010*/  @!UP1 UIADD3 UR8, UP0, UR44, 0x270, URZ ;  /* 0x000002702c089890 */ /* 0x000fc8000ff1e03f */
[----:B------:R-:W-:-:S03]  /*21020*/  @!UP1 UIADD3.X UR9, URZ, UR45, URZ, UP0, !UPT ;  /* 0x0000002d3f099290 */ /* 0x000fc600087fe43f */
[----:B------:R-:W-:-:S09]  /*21030*/  VOTEU.ALL UP0, P1 ;  /* 0x00000000003f7886 */ /* 0x000fd20000800000 */
.L_x_525:
[----:B------:R-:W2:Y:S01]  /*21040*/  LDL R2, [R1+0x8] ;  /* 0x0000080001027983 */ /* 0x000ea20000100800 */
[----:B------:R-:W-:Y:S02]  /*21050*/  PLOP3.LUT P0, PT, P0, P3, PT, 0xa2, 0x0 ;  /* 0x000000000000781c */ /* 0x000fe40000707472 */
[----:B------:R-:W-:Y:S01]  /*21060*/  @P3 R2UR P0, UR7, R3 ;  /* 0x00000000030732ca */ /* 0x000fe20000000000 */
[----:B------:R-:W-:-:S07]  /*21070*/  UMOV UR4, URZ ;  /* 0x0000003f00047c82 */ /* 0x000fce0008000000 */
[----:B------:R-:W-:Y:S02]  /*21080*/  PLOP3.LUT P0, PT, P0, P3, PT, 0xa2, 0x0 ;  /* 0x000000000000781c */ /* 0x000fe40000707472 */
[----:B--2---:R-:W-:-:S08]  /*21090*/  @P3 R2UR.OR P0, UR6, R2 ;  /* 0x00000000020632ca */ /* 0x004fd00000100000 */
[----:B------:R-:W-:Y:S02]  /*210a0*/  PLOP3.LUT P0, PT, P0, P3, PT, 0xa2, 0x0 ;  /* 0x000000000000781c */ /* 0x000fe40000707472 */
[----:B------:R-:W-:-:S08]  /*210b0*/  @P3 R2UR.OR P0, UR5, R4 ;  /* 0x00000000040532ca */ /* 0x000fd00000100000 */
[----:B------:R-:W-:-:S05]  /*210c0*/  @P3 PLOP3.LUT P3, PT, P0, PT, PT, 0x80, 0x0 ;  /* 0x000000000000381c */ /* 0x000fca000076f070 */
[----:B------:R0:W-:Y:S08]  /*210d0*/  @!UP0 UTMAPF.L2.4D [UR4], [UR8] ;  /* 0x00000004080085b8 */ /* 0x0001f00008018000 */
[----:B0-----:R-:W-:Y:S05]  /*210e0*/  @P3 BRA.U.ANY `(.L_x_525) ;  /* 0xfffffffd00d43947 */ /* 0x001fea000393ffff */
[----:B------:R-:W-:Y:S01]  /*210f0*/  PLOP3.LUT P2, PT, P1, PT, PT, 0x8, 0x0 ;  /* 0x000000000000781c */ /* 0x000fe20000f4e170 */
[----:B------:R-:W-:Y:S01]  /*21100*/  VOTEU.ALL UP0, P1 ;  /* 0x00000000003f7886 */ /* 0x000fe20000800000 */
[----:B------:R-:W-:-:S11]  /*21110*/  UMOV UR4, 0x80 ;  /* 0x0000008000047882 */ /* 0x000fd60000000000 */
.L_x_526:
[----:B------:R-:W2:Y:S01]  /*21120*/  LDL R2, [R1+0x8] ;  /* 0x0000080001027983 */ /* 0x000ea20000100800 */
[----:B------:R-:W-:Y:S02]  /*21130*/  PLOP3.LUT P0, PT, P0, P2, PT, 0xa2, 0x0 ;  /* 0x000000000000781c */ /* 0x000fe40000705472 */
[----:B------:R-:W-:-:S08]  /*21140*/  @P2 R2UR P0, UR7, R3 ;  /* 0x00000000030722ca */ /* 0x000fd00000000000 */
[----:B------:R-:W-:Y:S02]  /*21150*/  PLOP3.LUT P0, PT, P0, P2, PT, 0xa2, 0x0 ;  /* 0x000000000000781c */ /* 0x000fe40000705472 */
[----:B--2---:R-:W-:-:S08]  /*21160*/  @P2 R2UR.OR P0, UR6, R2 ;  /* 0x00000000020622ca */ /* 0x004fd00000100000 */
[----:B------:R-:W-:Y:S02]  /*21170*/  PLOP3.LUT P0, PT, P0, P2, PT, 0xa2, 0x0 ;  /* 0x000000000000781c */ /* 0x000fe40000705472 */
[----:B------:R-:W-:-:S08]  /*21180*/  @P2 R2UR.OR P0, UR5, R4 ;  /* 0x00000000040522ca */ /* 0x000fd00000100000 */
[----:B------:R-:W-:-:S05]  /*21190*/  @P2 PLOP3.LUT P2, PT, P0, PT, PT, 0x80, 0x0 ;  /* 0x000000000000281c */ /* 0x000fca000074f070 */
[----:B------:R0:W-:Y:S08]  /*211a0*/  @!UP0 UTMAPF.L2.4D [UR4], [UR8] ;  /* 0x00000004080085b8 */ /* 0x0001f00008018000 */
[----:B0-----:R-:W-:Y:S05]  /*211b0*/  @P2 BRA.U.ANY `(.L_x_526) ;  /* 0xfffffffd00d82947 */ /* 0x001fea000393ffff */
[----:B------:R-:W2:Y:S01]  /*211c0*/  LDL R16, [R1+0x34] ;  /* 0x0000340001107983 */ /* 0x000ea20000100800 */
[----:B------:R-:W0:Y:S01]  /*211d0*/  LDC.64 R6, c[0x0][0x3f8] ;  /* 0x0000fe00ff067b82 */ /* 0x000e220000000a00 */
[----:B------:R-:W-:Y:S02]  /*211e0*/  ULDC.64 UR4, c[0x0][0xa08] ;  /* 0x0002820000047ab9 */ /* 0x000fe40000000a00 */
[----:B0-----:R-:W-:Y:S01]  /*211f0*/  LOP3.LUT P0, RZ, R6, UR4, RZ, 0xfc, !PT ;  /* 0x0000000406ff7c12 */ /* 0x001fe2000f80fcff */
[----:B------:R-:W-:-:S03]  /*21200*/  UMOV UR4, 0xffffffff ;  /* 0xffffffff00047882 */ /* 0x000fc60000000000 */
[----:B------:R-:W-:Y:S02]  /*21210*/  LOP3.LUT P0, RZ, R7, UR5, RZ, 0xfc, P0 ;  /* 0x0000000507ff7c12 */ /* 0x000fe4000800fcff */
[----:B--2---:R-:W-:Y:S02]  /*21220*/  SHF.R.S32.HI R17, RZ, 0x1f, R16 ;  /* 0x0000001fff117819 */ /* 0x004fe40000011410 */
[----:B------:R-:W-:-:S03]  /*21230*/  SEL R2, R16, RZ, !P0 ;  /* 0x000000ff10027207 */ /* 0x000fc60004000000 */
[----:B------:R0:W-:Y:S01]  /*21240*/  STL [R1+0x38], R17 ;  /* 0x0000381101007387 */ /* 0x0001e20000100800 */
[----:B------:R-:W-:Y:S05]  /*21250*/  BRA.DIV UR4, `(.L_x_527) ;  /* 0x0000006a046c7947 */ /* 0x000fea000b800000 */
[----:B------:R-:W1:Y:S02]  /*21260*/  S2R R5, SR_TID.X ;  /* 0x0000000000057919 */ /* 0x000e640000002100 */
[----:B-1----:R-:W-:-:S04]  /*21270*/  SHF.R.U32.HI R5, RZ, 0x5, R5 ;  /* 0x00000005ff057819 */ /* 0x002fc80000011605 */
[----:B------:R-:W-:-:S05]  /*21280*/  LOP3.LUT R5, R5, 0x3, RZ, 0xc0, !PT ;  /* 0x0000000305057812 */ /* 0x000fca00078ec0ff */
[----:B------:R1:W2:Y:S02]  /*21290*/  SHFL.IDX PT, R14, R5, RZ, 0x1f ;  /* 0x00001fff050e7589 */ /* 0x0002a400000e0000 */
.L_x_707:
[----:B--2---:R-:W-:Y:S02]  /*212a0*/  ISETP.NE.AND P0, PT, R14, RZ, PT ;  /* 0x000000ff0e00720c */ /* 0x004fe40003f05270 */
[----:B------:R-:W-:-:S11]  /*212b0*/  PLOP3.LUT P6, PT, PT, PT, PT, 0x8, 0x0 ;  /* 0x000000000000781c */ /* 0x000fd60003fce170 */
[----:B------:R-:W-:Y:S05]  /*212c0*/  @P0 BRA `(.L_x_528) ;  /* 0x0000000800100947 */ /* 0x000fea0003800000 */
[----:B------:R-:W-:-:S03]  /*212d0*/  UMOV UR4, 0xffffffff ;  /* 0xffffffff00047882 */ /* 0x000fc60000000000 */
[----:B------:R-:W-:Y:S05]  /*212e0*/  BRA.DIV UR4, `(.L_x_529) ;  /* 0x0000006a047c7947 */ /* 0x000fea000b800000 */
[----:B------:R-:W-:-:S13]  /*212f0*/  ELECT P6, URZ, PT ;  /* 0x00000000003f782f */ /* 0x000fda00038c0000 */
.L_x_710:
[----:B------:R-:W-:Y:S05]  /*21300*/  @!P6 BRA `(.L_x_530) ;  /* 0x000000040084e947 */ /* 0x000fea0003800000 */
[----:B-1----:R-:W2:Y:S01]  /*21310*/  LDL R5, [R1+0x20] ;  /* 0x0000200001057983 */ /* 0x002ea20000100800 */
[----:B------:R-:W-:-:S04]  /*21320*/  ISETP.NE.U32.AND P0, PT, R6, RZ, PT ;  /* 0x000000ff0600720c */ /* 0x000fc80003f05070 */
[----:B------:R-:W-:Y:S02]  /*21330*/  ISETP.NE.AND.EX P0, PT, R7, RZ, PT, P0 ;  /* 0x000000ff0700720c */ /* 0x000fe40003f05300 */
[----:B--2---:R-:W-:-:S11]  /*21340*/  LEA.HI.SX32 R8, R5, 0xffffffff, 0x19 ;  /* 0xffffffff05087811 */ /* 0x004fd600078fcaff */
[----:B------:R-:W-:Y:S05]  /*21350*/  @!P0 BRA `(.L_x_531) ;  /* 0x0000000000488947 */ /* 0x000fea0003800000 */
[----:B------:R-:W1:Y:S01]  /*21360*/  LDC R9, c[0x0][0x41c] ;  /* 0x00010700ff097b82 */ /* 0x000e620000000800 */
[----:B------:R-:W-:Y:S01]  /*21370*/  IMAD.MOV.U32 R2, RZ, RZ, R8 ;  /* 0x000000ffff027224 */ /* 0x000fe200078e0008 */
[----:B------:R-:W-:Y:S01]  /*21380*/  ULDC.64 UR4, c[0x0][0x408] ;  /* 0x0001020000047ab9 */ /* 0x000fe20000000a00 */
[----:B-1----:R-:W-:-:S13]  /*21390*/  ISETP.NE.AND P0, PT, R9, 0x1, PT ;  /* 0x000000010900780c */ /* 0x002fda0003f05270 */
[----:B------:R-:W1:Y:S02]  /*213a0*/  @P0 LDC.64 R10, c[0x0][0x420] ;  /* 0x00010800ff0a0b82 */ /* 0x000e640000000a00 */
[----:B-1----:R-:W-:-:S05]  /*213b0*/  @P0 IMAD.HI.U32 R10, R8, R10, RZ ;  /* 0x0000000a080a0227 */ /* 0x002fca00078e00ff */
[----:B------:R-:W-:-:S04]  /*213c0*/  @P0 SHF.R.U32.HI R2, RZ, R11, R10 ;  /* 0x0000000bff020219 */ /* 0x000fc8000001160a */
[----:B------:R-:W-:Y:S01]  /*213d0*/  IADD3 R5, -R2, RZ, RZ ;  /* 0x000000ff02057210 */ /* 0x000fe20007ffe1ff */
[--C-:B------:R-:W-:Y:S01]  /*213e0*/  IMAD.MOV.U32 R10, RZ, RZ, R2.reuse ;  /* 0x000000ffff0a7224 */ /* 0x100fe200078e0002 */
[----:B------:R-:W-:-:S03]  /*213f0*/  SHF.R.S32.HI R11, RZ, 0x1f, R2 ;  /* 0x0000001fff0b7819 */ /* 0x000fc60000011402 */
        /* <DEDUP_REMOVED lines=8> */
.L_x_531:
[----:B------:R-:W2:Y:S01]  /*21480*/  LDL R5, [R1+0x18] ;  /* 0x0000180001057983 */ /* 0x000ea20000100800 */
[----:B------:R-:W-:-:S03]  /*21490*/  MOV R9, 0x400 ;  /* 0x0000040000097802 */ /* 0x000fc60000000f00 */
[----:B-1----:R-:W3:Y:S01]  /*214a0*/  LDL R7, [R1+0x24] ;  /* 0x0000240001077983 */ /* 0x002ee20000100800 */
[----:B------:R-:W1:Y:S01]  /*214b0*/  S2R R10, SR_CgaCtaId ;  /* 0x00000000000a7919 */ /* 0x000e620000008800 */
[----:B------:R-:W4:Y:S01]  /*214c0*/  S2R R6, SR_TID.X ;  /* 0x0000000000067919 */ /* 0x000f220000002100 */
[----:B-1----:R-:W-:Y:S02]  /*214d0*/  LEA R9, R10, R9, 0x18 ;  /* 0x000000090a097211 */ /* 0x002fe400078ec0ff */
[----:B----4-:R-:W-:-:S04]  /*214e0*/  LOP3.LUT R6, R6, 0x7f, RZ, 0xc0, !PT ;  /* 0x0000007f06067812 */ /* 0x010fc800078ec0ff */
[----:B------:R-:W-:Y:S02]  /*214f0*/  ISETP.NE.AND P0, PT, R6, RZ, PT ;  /* 0x000000ff0600720c */ /* 0x000fe40003f05270 */
[----:B--2---:R-:W-:Y:S02]  /*21500*/  LEA R5, R5, R9, 0x3 ;  /* 0x0000000905057211 */ /* 0x004fe400078e18ff */
[----:B---3--:R-:W-:-:S04]  /*21510*/  SHF.L.U32 R7, R7, 0x1f, RZ ;  /* 0x0000001f07077819 */ /* 0x008fc800000006ff */
[----:B------:R-:W1:Y:S02]  /*21520*/  SYNCS.PHASECHK.TRANS64.TRYWAIT P2, [R5+URZ+0x38880], R7 ;  /* 0x03888007050075a7 */ /* 0x000e64000804017f */
[----:B-1----:R-:W-:Y:S05]  /*21530*/  @!P2 BRA `(.L_x_532) ;  /* 0x000000680008a947 */ /* 0x002fea0003800000 */
.L_x_711:
        /* <DEDUP_REMOVED lines=8> */
.L_x_533:
[----:B------:R-:W2:Y:S01]  /*215c0*/  LDL R6, [R1+0x18] ;  /* 0x0000180001067983 */ /* 0x000ea20000100800 */
[----:B------:R-:W-:-:S03]  /*215d0*/  MOV R10, 0x400 ;  /* 0x00000400000a7802 */ /* 0x000fc60000000f00 */
[----:B------:R-:W3:Y:S01]  /*215e0*/  LDL R9, [R1+0x3c] ;  /* 0x00003c0001097983 */ /* 0x000ee20000100800 */
[----:B------:R-:W4:Y:S01]  /*215f0*/  S2R R11, SR_CgaCtaId ;  /* 0x00000000000b7919 */ /* 0x000f220000008800 */
[----:B------:R-:W-:Y:S01]  /*21600*/  R2UR UR9, R5 ;  /* 0x00000000050972ca */ /* 0x000fe200000e0000 */
[----:B------:R-:W-:Y:S01]  /*21610*/  UIADD3 UR4, UP0, UR44, 0x470, URZ ;  /* 0x000004702c047890 */ /* 0x000fe2000ff1e03f */
[----:B------:R-:W-:Y:S02]  /*21620*/  R2UR UR12, R0 ;  /* 0x00000000000c72ca */ /* 0x000fe400000e0000 */
[----:B-----5:R-:W-:Y:S01]  /*21630*/  R2UR UR13, R2 ;  /* 0x00000000020d72ca */ /* 0x020fe200000e0000 */
[----:B------:R-:W-:Y:S01]  /*21640*/  UIADD3.X UR5, URZ, UR45, URZ, UP0, !UPT ;  /* 0x0000002d3f057290 */ /* 0x000fe200087fe43f */
[----:B----4-:R-:W-:-:S07]  /*21650*/  LEA R10, R11, R10, 0x18 ;  /* 0x0000000a0b0a7211 */ /* 0x010fce00078ec0ff */
[----:B------:R-:W-:Y:S01]  /*21660*/  UIADD3 UR9, UR9, 0x38870, URZ ;  /* 0x0003887009097890 */ /* 0x000fe2000fffe03f */
[----:B------:R-:W-:Y:S01]  /*21670*/  UMOV UR10, URZ ;  /* 0x0000003f000a7c82 */ /* 0x000fe20008000000 */
[----:B------:R-:W-:Y:S01]  /*21680*/  UMOV UR6, 0x0 ;  /* 0x0000000000067882 */ /* 0x000fe20000000000 */
[----:B------:R-:W-:Y:S01]  /*21690*/  UMOV UR7, 0x14f00000 ;  /* 0x14f0000000077882 */ /* 0x000fe20000000000 */
[----:B------:R-:W-:Y:S01]  /*216a0*/  UMOV UR15, 0x80 ;  /* 0x00000080000f7882 */ /* 0x000fe20000000000 */
[----:B--2---:R-:W-:-:S05]  /*216b0*/  IMAD R6, R6, 0x8000, R10 ;  /* 0x0000800006067824 */ /* 0x004fca00078e020a */
[----:B------:R-:W-:Y:S02]  /*216c0*/  R2UR UR14, R6 ;  /* 0x00000000060e72ca */ /* 0x000fe400000e0000 */
[----:B---3--:R-:W-:-:S04]  /*216d0*/  LEA R8, R8, R9, 0x7 ;  /* 0x0000000908087211 */ /* 0x008fc800078e38ff */
[----:B------:R-:W-:-:S07]  /*216e0*/  R2UR UR11, R8 ;  /* 0x00000000080b72ca */ /* 0x000fce00000e0000 */
        /* <DEDUP_REMOVED lines=8> */
.L_x_712:
        /* <DEDUP_REMOVED lines=8> */
.L_x_535:
        /* <DEDUP_REMOVED lines=8> */
[----:B------:R-:W-:Y:S01]  /*21870*/  R2UR UR13, R2 ;  /* 0x00000000020d72ca */ /* 0x000fe200000e0000 */
[----:B------:R-:W-:Y:S01]  /*21880*/  UMOV UR7, 0x14f00000 ;  /* 0x14f0000000077882 */ /* 0x000fe20000000000 */
[----:B------:R-:W-:-:S03]  /*21890*/  UMOV UR15, 0x80 ;  /* 0x00000080000f7882 */ /* 0x000fc60000000000 */
[----:B------:R-:W-:Y:S02]  /*218a0*/  UIADD3 UR8, UR14, 0x28400, URZ ;  /* 0x000284000e087890 */ /* 0x000fe4000fffe03f */
[----:B------:R-:W-:Y:S02]  /*218b0*/  UIADD3 UR9, UR9, 0x38830, URZ ;  /* 0x0003883009097890 */ /* 0x000fe4000fffe03f */
[----:B------:R-:W-:-:S07]  /*218c0*/  UIADD3 UR14, UR14, 0x2c400, URZ ;  /* 0x0002c4000e0e7890 */ /* 0x000fce000fffe03f */
[----:B------:R3:W-:Y:S02]  /*218d0*/  UTMALDG.4D [UR8], [UR4], desc[UR6] ;  /* 0x00000608040075b4 */ /* 0x0007e40008019000 */
[----:B---3--:R-:W-:Y:S01]  /*218e0*/  UMOV UR8, UR14 ;  /* 0x0000000e00087c82 */ /* 0x008fe20008000000 */
[----:B------:R-:W-:Y:S02]  /*218f0*/  UMOV UR10, UR15 ;  /* 0x0000000f000a7c82 */ /* 0x000fe40008000000 */
[----:B------:R3:W-:Y:S02]  /*21900*/  UTMALDG.4D [UR8], [UR4], desc[UR6] ;  /* 0x00000608040075b4 */ /* 0x0007e40008019000 */
[----:B---3--:R-:W-:Y:S01]  /*21910*/  NOP ;  /* 0x0000000000007918 */ /* 0x008fe20000000000 */
.L_x_530:
[----:B------:R-:W3:Y:S01]  /*21920*/  LDL.LU R6, [R1+0x8] ;  /* 0x0000080001067983 */ /* 0x000ee20000300800 */
[----:B-12---:R-:W-:Y:S01]  /*21930*/  MOV R7, 0x400 ;  /* 0x0000040000077802 */ /* 0x006fe20000000f00 */
[----:B------:R-:W1:Y:S01]  /*21940*/  S2R R8, SR_CgaCtaId ;  /* 0x0000000000087919 */ /* 0x000e620000008800 */
[----:B------:R-:W-:Y:S05]  /*21950*/  WARPSYNC.ALL ;  /* 0x0000000000007948 */ /* 0x000fea0003800000 */
[----:B------:R-:W-:-:S13]  /*21960*/  ELECT P0, URZ, PT ;  /* 0x00000000003f782f */ /* 0x000fda0003800000 */
[C---:B------:R-:W-:Y:S01]  /*21970*/  @P0 R2UR UR13, R3.reuse ;  /* 0x00000000030d02ca */ /* 0x040fe200000e0000 */
[----:B------:R-:W-:Y:S01]  /*21980*/  UIADD3 UR4, UP0, UR44, 0x270, URZ ;  /* 0x000002702c047890 */ /* 0x000fe2000ff1e03f */
[C---:B------:R-:W-:Y:S02]  /*21990*/  @P0 R2UR UR11, R4.reuse ;  /* 0x00000000040b02ca */ /* 0x040fe400000e0000 */
[----:B------:R-:W-:Y:S02]  /*219a0*/  @P0 R2UR UR21, R3 ;  /* 0x00000000031502ca */ /* 0x000fe400000e0000 */
[----:B------:R-:W-:Y:S01]  /*219b0*/  @P0 R2UR UR19, R4 ;  /* 0x00000000041302ca */ /* 0x000fe200000e0000 */
[----:B------:R-:W-:Y:S01]  /*219c0*/  UIADD3.X UR5, URZ, UR45, URZ, UP0, !UPT ;  /* 0x0000002d3f057290 */ /* 0x000fe200087fe43f */
[----:B-1----:R-:W-:-:S04]  /*219d0*/  LEA R7, R8, R7, 0x18 ;  /* 0x0000000708077211 */ /* 0x002fc800078ec0ff */
[----:B------:R-:W-:Y:S01]  /*219e0*/  R2UR UR16, R7 ;  /* 0x00000000071072ca */ /* 0x000fe200000e0000 */
[----:B------:R-:W-:Y:S01]  /*219f0*/  @P0 IMAD.MOV.U32 R5, RZ, RZ, 0x8000 ;  /* 0x00008000ff050424 */ /* 0x000fe200078e00ff */
[----:B------:R-:W-:Y:S11]  /*21a00*/  BAR.SYNC.DEFER_BLOCKING 0x8, 0x120 ;  /* 0x0204800000007b1d */ /* 0x000ff60000010000 */
[----:B------:R-:W-:-:S02]  /*21a10*/  UIADD3 UR8, UR16, 0x20400, URZ ;  /* 0x0002040010087890 */ /* 0x000fc4000fffe03f */
[----:B------:R-:W-:Y:S02]  /*21a20*/  UIADD3 UR9, UR16, 0x38800, URZ ;  /* 0x0003880010097890 */ /* 0x000fe4000fffe03f */
[----:B------:R-:W-:Y:S01]  /*21a30*/  UIADD3 UR16, UR16, 0x24400, URZ ;  /* 0x0002440010107890 */ /* 0x000fe2000fffe03f */
[----:B------:R-:W-:Y:S01]  /*21a40*/  UMOV UR6, 0x0 ;  /* 0x0000000000067882 */ /* 0x000fe20000000000 */
[----:B------:R-:W-:Y:S01]  /*21a50*/  UMOV UR7, 0x12f00000 ;  /* 0x12f0000000077882 */ /* 0x000fe20000000000 */
[----:B------:R-:W-:Y:S01]  /*21a60*/  UMOV UR10, URZ ;  /* 0x0000003f000a7c82 */ /* 0x000fe20008000000 */
[----:B------:R-:W-:Y:S01]  /*21a70*/  UMOV UR14, 0x0 ;  /* 0x00000000000e7882 */ /* 0x000fe20000000000 */
[----:B------:R-:W-:Y:S01]  /*21a80*/  UMOV UR15, 0x12f00000 ;  /* 0x12f00000000f7882 */ /* 0x000fe20000000000 */
[----:B------:R-:W-:Y:S01]  /*21a90*/  UMOV UR18, 0x80 ;  /* 0x0000008000127882 */ /* 0x000fe20000000000 */
[----:B------:R-:W-:Y:S01]  /*21aa0*/  UMOV UR17, UR9 ;  /* 0x0000000900117c82 */ /* 0x000fe20008000000 */
[----:B------:R2:W-:Y:S01]  /*21ab0*/  @P0 SYNCS.ARRIVE.TRANS64 RZ, [R7+URZ+0x38800], R5 ;  /* 0x0388000507ff09a7 */ /* 0x0005e2000800003f */
[----:B---3--:R-:W-:-:S02]  /*21ac0*/  @P0 R2UR UR12, R6 ;  /* 0x00000000060c02ca */ /* 0x008fc400000e0000 */
[----:B------:R-:W-:-:S11]  /*21ad0*/  @P0 R2UR UR20, R6 ;  /* 0x00000000061402ca */ /* 0x000fd600000e0000 */
[----:B------:R2:W-:Y:S02]  /*21ae0*/  UTMALDG.4D [UR8], [UR4], desc[UR6] ;  /* 0x00000608040075b4 */ /* 0x0005e40008019000 */
[----:B------:R2:W-:Y:S02]  /*21af0*/  UTMALDG.4D [UR16], [UR4], desc[UR14] ;  /* 0x00000e10040075b4 */ /* 0x0005e40008019000 */
[----:B--2---:R-:W-:Y:S01]  /*21b00*/  NOP ;  /* 0x0000000000007918 */ /* 0x004fe20000000000 */
.L_x_528:
[----:B------:R-:W2:Y:S01]  /*21b10*/  LDL.LU R6, [R1+0x58] ;  /* 0x0000580001067983 */ /* 0x000ea20000300800 */
[----:B------:R-:W-:Y:S01]  /*21b20*/  MOV R4, 0x400 ;  /* 0x0000040000047802 */ /* 0x000fe20000000f00 */
[----:B------:R-:W-:Y:S01]  /*21b30*/  BSSY B0, `(.L_x_536) ;  /* 0x000000b000007945 */ /* 0x000fe20003800000 */
[----:B-1----:R-:W1:Y:S02]  /*21b40*/  S2R R5, SR_CgaCtaId ;  /* 0x0000000000057919 */ /* 0x002e640000008800 */
[----:B-1----:R-:W-:Y:S02]  /*21b50*/  LEA R4, R5, R4, 0x18 ;  /* 0x0000000405047211 */ /* 0x002fe400078ec0ff */
[----:B--2---:R-:W-:-:S04]  /*21b60*/  IADD3 R6, R6, 0x1, RZ ;  /* 0x0000000106067810 */ /* 0x004fc80007ffe0ff */
[----:B------:R-:W-:Y:S01]  /*21b70*/  LEA.HI R3, R6, R6, RZ, 0x1 ;  /* 0x0000000606037211 */ /* 0x000fe200078f08ff */
[----:B------:R1:W-:Y:S03]  /*21b80*/  STL [R1+0x58], R6 ;  /* 0x0000580601007387 */ /* 0x0003e60000100800 */
[----:B------:R-:W-:-:S05]  /*21b90*/  LOP3.LUT R3, R3, 0xfffffffe, RZ, 0xc0, !PT ;  /* 0xfffffffe03037812 */ /* 0x000fca00078ec0ff */
[----:B------:R-:W-:-:S05]  /*21ba0*/  IMAD.IADD R3, R6, 0x1, -R3 ;  /* 0x0000000106037824 */ /* 0x000fca00078e0a03 */
[----:B------:R-:W-:-:S04]  /*21bb0*/  SHF.L.U32 R3, R3, 0x1f, RZ ;  /* 0x0000001f03037819 */ /* 0x000fc800000006ff */
[----:B------:R-:W2:Y:S02]  /*21bc0*/  SYNCS.PHASECHK.TRANS64.TRYWAIT P0, [R4+URZ+0x38820], R3 ;  /* 0x03882003040075a7 */ /* 0x000ea4000800017f */
[----:B-12---:R-:W-:Y:S05]  /*21bd0*/  @!P0 BRA `(.L_x_537) ;  /* 0x0000006000888947 */ /* 0x006fea0003800000 */
.L_x_713:
[----:B------:R-:W-:Y:S05]  /*21be0*/  BSYNC B0 ;  /* 0x0000000000007941 */ /* 0x000fea0003800000 */
.L_x_536:
[----:B------:R-:W-:-:S13]  /*21bf0*/  ISETP.GE.AND P0, PT, R19, 0x81, PT ;  /* 0x000000811300780c */ /* 0x000fda0003f06270 */
[----:B------:R-:W-:Y:S05]  /*21c00*/  @!P0 BRA `(.L_x_538) ;  /* 0x0000001400a88947 */ /* 0x000fea0003800000 */
[----:B-1----:R-:W2:Y:S04]  /*21c10*/  LDL.LU R4, [R1+0x20] ;  /* 0x0000200001047983 */ /* 0x002ea80000300800 */
[----:B------:R1:W5:Y:S04]  /*21c20*/  LDL.LU R6, [R1+0x18] ;  /* 0x0000180001067983 */ /* 0x0003680000300800 */
[----:B------:R1:W5:Y:S02]  /*21c30*/  LDL.LU R7, [R1+0x24] ;  /* 0x0000240001077983 */ /* 0x0003640000300800 */
[----:B-12---:R-:W-:-:S07]  /*21c40*/  LEA.HI.SX32 R20, R4, 0xfffffffe, 0x19 ;  /* 0xfffffffe04147811 */ /* 0x006fce00078fcaff */
.L_x_560:
[----:B-----5:R-:W-:Y:S01]  /*21c50*/  VIADD R4, R6, 0x1 ;  /* 0x0000000106047836 */ /* 0x020fe20000000000 */
[----:B------:R-:W-:Y:S05]  /*21c60*/  YIELD ;  /* 0x0000000000007946 */ /* 0x000fea0003800000 */
[----:B------:R-:W-:Y:S01]  /*21c70*/  ISETP.NE.AND P0, PT, R4, 0x2, PT ;  /* 0x000000020400780c */ /* 0x000fe20003f05270 */
[----:B------:R-:W-:Y:S03]  /*21c80*/  BSSY B0, `(.L_x_539) ;  /* 0x0000090000007945 */ /* 0x000fe60003800000 */
[----:B--2---:R-:W-:-:S02]  /*21c90*/  SEL R3, RZ, 0x1, P0 ;  /* 0x00000001ff037807 */ /* 0x004fc40000000000 */
[----:B------:R-:W-:Y:S02]  /*21ca0*/  SEL R10, R4, RZ, P0 ;  /* 0x000000ff040a7207 */ /* 0x000fe40000000000 */
[----:B------:R-:W-:-:S05]  /*21cb0*/  LOP3.LUT R9, R7, R3, RZ, 0x3c, !PT ;  /* 0x0000000307097212 */ /* 0x000fca00078e3cff */
[----:B------:R1:W-:Y:S04]  /*21cc0*/  STL [R1+0x24], R9 ;  /* 0x0000240901007387 */ /* 0x0003e80000100800 */
[----:B------:R1:W-:Y:S01]  /*21cd0*/  STL [R1+0x18], R10 ;  /* 0x0000180a01007387 */ /* 0x0003e20000100800 */
[----:B------:R-:W-:Y:S05]  /*21ce0*/  @!P6 BRA `(.L_x_540) ;  /* 0x000000080024e947 */ /* 0x000fea0003800000 */
[----:B------:R-:W-:Y:S01]  /*21cf0*/  ULDC.64 UR4, c[0x0][0x3f8] ;  /* 0x0000fe0000047ab9 */ /* 0x000fe20000000a00 */
[----:B------:R-:W-:Y:S02]  /*21d00*/  MOV R8, R20 ;  /* 0x0000001400087202 */ /* 0x000fe40000000f00 */
[----:B------:R-:W-:-:S04]  /*21d10*/  ISETP.NE.U32.AND P0, PT, RZ, UR4, PT ;  /* 0x00000004ff007c0c */ /* 0x000fc8000bf05070 */
[----:B------:R-:W-:-:S13]  /*21d20*/  ISETP.NE.AND.EX P0, PT, RZ, UR5, PT, P0 ;  /* 0x00000005ff007c0c */ /* 0x000fda000bf05300 */
[----:B------:R-:W-:Y:S05]  /*21d30*/  @!P0 BRA `(.L_x_541) ;  /* 0x00000000004c8947 */ /* 0x000fea0003800000 */
[----:B------:R-:W2:Y:S01]  /*21d40*/  LDL R12, [R1+0x38] ;  /* 0x00003800010c7983 */ /* 0x000ea20000100800 */
[----:B------:R-:W3:Y:S01]  /*21d50*/  LDC R5, c[0x0][0x41c] ;  /* 0x00010700ff057b82 */ /* 0x000ee20000000800 */
[----:B------:R-:W-:Y:S02]  /*21d60*/  ULDC.64 UR6, c[0x0][0x408] ;  /* 0x0001020000067ab9 */ /* 0x000fe40000000a00 */
[----:B------:R-:W4:Y:S01]  /*21d70*/  LDL R11, [R1+0x34] ;  /* 0x00003400010b7983 */ /* 0x000f220000100800 */
[----:B---3--:R-:W-:-:S13]  /*21d80*/  ISETP.NE.AND P0, PT, R5, 0x1, PT ;  /* 0x000000010500780c */ /* 0x008fda0003f05270 */
[----:B------:R-:W3:Y:S02]  /*21d90*/  @P0 LDC.64 R2, c[0x0][0x420] ;  /* 0x00010800ff020b82 */ /* 0x000ee40000000a00 */
[----:B---3--:R-:W-:-:S04]  /*21da0*/  @P0 IMAD.HI.U32 R4, R20, R2, RZ ;  /* 0x0000000214040227 */ /* 0x008fc800078e00ff */
[----:B------:R-:W-:Y:S01]  /*21db0*/  IMAD.MOV.U32 R2, RZ, RZ, R20 ;  /* 0x000000ffff027224 */ /* 0x000fe200078e0014 */
[----:B------:R-:W-:-:S04]  /*21dc0*/  @P0 SHF.R.U32.HI R2, RZ, R3, R4 ;  /* 0x00000003ff020219 */ /* 0x000fc80000011604 */
[--C-:B------:R-:W-:Y:S01]  /*21dd0*/  SHF.R.S32.HI R3, RZ, 0x1f, R2.reuse ;  /* 0x0000001fff037819 */ /* 0x100fe20000011402 */
[----:B------:R-:W-:-:S04]  /*21de0*/  IMAD.MOV R8, RZ, RZ, -R2 ;  /* 0x000000ffff087224 */ /* 0x000fc800078e0a02 */
[----:B------:R-:W-:Y:S02]  /*21df0*/  IMAD R8, R5, R8, R20 ;  /* 0x0000000805087224 */ /* 0x000fe400078e0214 */
[----:B--2---:R-:W-:-:S04]  /*21e00*/  IMAD R4, R12, UR6, RZ ;  /* 0x000000060c047c24 */ /* 0x004fc8000f8e02ff */
[C---:B----4-:R-:W-:Y:S02]  /*21e10*/  IMAD R4, R11.reuse, UR7, R4 ;  /* 0x000000070b047c24 */ /* 0x050fe4000f8e0204 */
[----:B------:R-:W-:-:S05]  /*21e20*/  IMAD.WIDE.U32 R2, R11, UR6, R2 ;  /* 0x000000060b027c25 */ /* 0x000fca000f8e0002 */
[----:B------:R-:W-:Y:S02]  /*21e30*/  IADD3 R3, R4, R3, RZ ;  /* 0x0000000304037210 */ /* 0x000fe40007ffe0ff */
[----:B------:R-:W-:-:S04]  /*21e40*/  LEA R4, P0, R2, UR4, 0x2 ;  /* 0x0000000402047c11 */ /* 0x000fc8000f8010ff */
[----:B------:R-:W-:-:S05]  /*21e50*/  LEA.HI.X R5, R2, UR5, R3, 0x2, P0 ;  /* 0x0000000502057c11 */ /* 0x000fca00080f1403 */
[----:B------:R2:W5:Y:S04]  /*21e60*/  LDG.E R2, desc[UR42][R4.64] ;  /* 0x0000002a04027981 */ /* 0x000568000c1e1900 */
.L_x_541:
[----:B--2---:R-:W2:Y:S01]  /*21e70*/  S2R R5, SR_CgaCtaId ;  /* 0x0000000000057919 */ /* 0x004ea20000008800 */
[----:B------:R-:W-:Y:S01]  /*21e80*/  MOV R4, 0x400 ;  /* 0x0000040000047802 */ /* 0x000fe20000000f00 */
[----:B------:R-:W-:Y:S01]  /*21e90*/  BSSY B1, `(.L_x_542) ;  /* 0x0000009000017945 */ /* 0x000fe20003800000 */
[----:B------:R-:W3:Y:S02]  /*21ea0*/  S2R R3, SR_TID.X ;  /* 0x0000000000037919 */ /* 0x000ee40000002100 */
[----:B--2---:R-:W-:Y:S02]  /*21eb0*/  LEA R4, R5, R4, 0x18 ;  /* 0x0000000405047211 */ /* 0x004fe400078ec0ff */
[----:B---3--:R-:W-:-:S03]  /*21ec0*/  LOP3.LUT R3, R3, 0x7f, RZ, 0xc0, !PT ;  /* 0x0000007f03037812 */ /* 0x008fc600078ec0ff */
[----:B------:R-:W-:Y:S01]  /*21ed0*/  IMAD R5, R10, 0x8, R4 ;  /* 0x000000080a057824 */ /* 0x000fe200078e0204 */
[----:B------:R-:W-:Y:S02]  /*21ee0*/  SHF.L.U32 R4, R9, 0x1f, RZ ;  /* 0x0000001f09047819 */ /* 0x000fe400000006ff */
[----:B------:R-:W-:Y:S02]  /*21ef0*/  ISETP.NE.AND P2, PT, R3, RZ, PT ;  /* 0x000000ff0300720c */ /* 0x000fe40003f45270 */
[----:B------:R-:W2:Y:S02]  /*21f00*/  SYNCS.PHASECHK.TRANS64.TRYWAIT P0, [R5+URZ+0x38880], R4 ;  /* 0x03888004050075a7 */ /* 0x000ea4000800017f */
[----:B--2---:R-:W-:Y:S09]  /*21f10*/  @!P0 BRA `(.L_x_543) ;  /* 0x0000005c00d88947 */ /* 0x004ff20003800000 */
.L_x_714:
[----:B------:R-:W-:Y:S05]  /*21f20*/  BSYNC B1 ;  /* 0x0000000000017941 */ /* 0x000fea0003800000 */
.L_x_542:
[----:B------:R-:W-:Y:S04]  /*21f30*/  BSSY B1, `(.L_x_544) ;  /* 0x0000009000017945 */ /* 0x000fe80003800000 */
[----:B------:R-:W-:Y:S05]  /*21f40*/  @P2 BRA `(.L_x_545) ;  /* 0x00000000001c2947 */ /* 0x000fea0003800000 */
[----:B------:R-:W1:Y:S02]  /*21f50*/  S2R R3, SR_TID.X ;  /* 0x0000000000037919 */ /* 0x000e640000002100 */
[----:B-1----:R-:W-:Y:S01]  /*21f60*/  LOP3.LUT R9, R3, 0x1f, RZ, 0xc0, !PT ;  /* 0x0000001f03097812 */ /* 0x002fe200078ec0ff */
[----:B------:R-:W-:-:S03]  /*21f70*/  IMAD.MOV.U32 R3, RZ, RZ, 0x8000 ;  /* 0x00008000ff037424 */ /* 0x000fc600078e00ff */
[----:B------:R-:W-:Y:S01]  /*21f80*/  ISETP.NE.AND P0, PT, R9, RZ, PT ;  /* 0x000000ff0900720c */ /* 0x000fe20003f05270 */
[----:B------:R3:W-:-:S12]  /*21f90*/  SYNCS.ARRIVE.TRANS64 RZ, [R5+URZ+0x38870], R3 ;  /* 0x0388700305ff79a7 */ /* 0x0007d8000800003f */
[----:B---3--:R-:W-:Y:S05]  /*21fa0*/  @!P0 BRA `(.L_x_545) ;  /* 0x0000000000048947 */ /* 0x008fea0003800000 */
[----:B------:R-:W-:Y:S01]  /*21fb0*/  BPT.TRAP 0x1 ;  /* 0x000000040000795c */ /* 0x000fe20000300000 */
.L_x_545:
[----:B------:R-:W-:Y:S05]  /*21fc0*/  BSYNC B1 ;  /* 0x0000000000017941 */ /* 0x000fea0003800000 */
.L_x_544:
[----:B------:R-:W3:Y:S04]  /*21fd0*/  LDL R3, [R1+0x18] ;  /* 0x0000180001037983 */ /* 0x000ee80000100800 */
[----:B-1----:R-:W4:Y:S01]  /*21fe0*/  LDL R9, [R1+0x3c] ;  /* 0x00003c0001097983 */ /* 0x002f220000100800 */
[----:B------:R-:W-:Y:S01]  /*21ff0*/  MOV R13, RZ ;  /* 0x000000ff000d7202 */ /* 0x000fe20000000f00 */
[----:B------:R-:W-:Y:S01]  /*22000*/  UIADD3 UR4, UP0, UR44, 0x470, URZ ;  /* 0x000004702c047890 */ /* 0x000fe2000ff1e03f */
[----:B------:R-:W-:Y:S01]  /*22010*/  MOV R10, 0x400 ;  /* 0x00000400000a7802 */ /* 0x000fe20000000f00 */
[----:B------:R-:W1:Y:S01]  /*22020*/  S2R R11, SR_CgaCtaId ;  /* 0x00000000000b7919 */ /* 0x000e620000008800 */
[----:B------:R-:W-:Y:S01]  /*22030*/  R2UR UR10, R13 ;  /* 0x000000000d0a72ca */ /* 0x000fe200000e0000 */
[----:B------:R-:W-:Y:S01]  /*22040*/  UIADD3.X UR5, URZ, UR45, URZ, UP0, !UPT ;  /* 0x0000002d3f057290 */ /* 0x000fe200087fe43f */
[----:B------:R-:W-:Y:S01]  /*22050*/  PLOP3.LUT P0, PT, PT, PT, PT, 0x80, 0x0 ;  /* 0x000000000000781c */ /* 0x000fe20003f0f070 */
[----:B------:R-:W-:Y:S01]  /*22060*/  UMOV UR6, 0x0 ;  /* 0x0000000000067882 */ /* 0x000fe20000000000 */
[----:B------:R-:W-:Y:S01]  /*22070*/  UMOV UR7, 0x14f00000 ;  /* 0x14f0000000077882 */ /* 0x000fe20000000000 */
[----:B-1----:R-:W-:-:S05]  /*22080*/  LEA R10, R11, R10, 0x18 ;  /* 0x0000000a0b0a7211 */ /* 0x002fca00078ec0ff */
[----:B---3--:R-:W-:Y:S02]  /*22090*/  IMAD R3, R3, 0x8000, R10 ;  /* 0x0000800003037824 */ /* 0x008fe400078e020a */
[----:B----4-:R-:W-:Y:S01]  /*220a0*/  IMAD R9, R8, 0x80, R9 ;  /* 0x0000008008097824 */ /* 0x010fe200078e0209 */
[----:B------:R-:W-:Y:S01]  /*220b0*/  IADD3 R8, R5, 0x38870, RZ ;  /* 0x0003887005087810 */ /* 0x000fe20007ffe0ff */
[----:B------:R-:W-:-:S07]  /*220c0*/  VIADD R10, R3, 0x10400 ;  /* 0x00010400030a7836 */ /* 0x000fce0000000000 */
.L_x_546:
[----:B------:R-:W-:-:S13]  /*220d0*/  @P0 ELECT P3, URZ, PT ;  /* 0x00000000003f082f */ /* 0x000fda0003860000 */
[----:B-----5:R-:W-:Y:S02]  /*220e0*/  @P3 R2UR UR13, R2 ;  /* 0x00000000020d32ca */ /* 0x020fe400000e0000 */
        /* <DEDUP_REMOVED lines=8> */
[----:B------:R-:W-:Y:S01]  /*22170*/  IMAD.MOV.U32 R12, RZ, RZ, 0x80 ;  /* 0x00000080ff0c7424 */ /* 0x000fe200078e00ff */
[----:B------:R-:W-:Y:S01]  /*22180*/  PLOP3.LUT P0, PT, PT, PT, PT, 0x80, 0x0 ;  /* 0x000000000000781c */ /* 0x000fe20003f0f070 */
[----:B------:R-:W-:Y:S01]  /*22190*/  UMOV UR6, 0x0 ;  /* 0x0000000000067882 */ /* 0x000fe20000000000 */
[----:B------:R-:W-:Y:S01]  /*221a0*/  IADD3 R10, R3, 0x14400, RZ ;  /* 0x00014400030a7810 */ /* 0x000fe20007ffe0ff */
[----:B------:R-:W-:Y:S01]  /*221b0*/  UMOV UR7, 0x14f00000 ;  /* 0x14f0000000077882 */ /* 0x000fe20000000000 */
[----:B------:R-:W-:-:S15]  /*221c0*/  R2UR UR10, R12 ;  /* 0x000000000c0a72ca */ /* 0x000fde00000e0000 */
.L_x_547:
        /* <DEDUP_REMOVED lines=13> */
.L_x_715:
[----:B------:R-:W-:Y:S05]  /*222a0*/  BSYNC B1 ;  /* 0x0000000000017941 */ /* 0x000fea0003800000 */
.L_x_548:
[----:B------:R-:W-:Y:S01]  /*222b0*/  BSSY B1, `(.L_x_550) ;  /* 0x000000b000017945 */ /* 0x000fe20003800000 */
[----:B------:R-:W-:Y:S02]  /*222c0*/  IMAD.MOV.U32 R10, RZ, RZ, 0x0 ;  /* 0x00000000ff0a7424 */ /* 0x000fe400078e00ff */
[----:B------:R-:W-:Y:S01]  /*222d0*/  IMAD.MOV.U32 R11, RZ, RZ, 0x14f00000 ;  /* 0x14f00000ff0b7424 */ /* 0x000fe200078e00ff */
[----:B------:R-:W-:Y:S06]  /*222e0*/  @P2 BRA `(.L_x_551) ;  /* 0x00000000001c2947 */ /* 0x000fec0003800000 */
[----:B------:R-:W3:Y:S01]  /*222f0*/  S2R R8, SR_TID.X ;  /* 0x0000000000087919 */ /* 0x000ee20000002100 */
[----:B-12---:R-:W-:-:S04]  /*22300*/  MOV R4, 0x8000 ;  /* 0x0000800000047802 */ /* 0x006fc80000000f00 */
[----:B------:R4:W-:Y:S01]  /*22310*/  SYNCS.ARRIVE.TRANS64 RZ, [R5+URZ+0x38830], R4 ;  /* 0x0388300405ff79a7 */ /* 0x0009e2000800003f */
[----:B---3--:R-:W-:-:S04]  /*22320*/  LOP3.LUT R8, R8, 0x1f, RZ, 0xc0, !PT ;  /* 0x0000001f08087812 */ /* 0x008fc800078ec0ff */
[----:B------:R-:W-:-:S13]  /*22330*/  ISETP.NE.AND P0, PT, R8, RZ, PT ;  /* 0x000000ff0800720c */ /* 0x000fda0003f05270 */
[----:B----4-:R-:W-:Y:S05]  /*22340*/  @!P0 BRA `(.L_x_551) ;  /* 0x0000000000048947 */ /* 0x010fea0003800000 */
[----:B------:R-:W-:Y:S01]  /*22350*/  BPT.TRAP 0x1 ;  /* 0x000000040000795c */ /* 0x000fe20000300000 */
.L_x_551:
[----:B------:R-:W-:Y:S05]  /*22360*/  BSYNC B1 ;  /* 0x0000000000017941 */ /* 0x000fea0003800000 */
.L_x_550:
[----:B------:R-:W-:Y:S01]  /*22370*/  R2UR UR10, R13 ;  /* 0x000000000d0a72ca */ /* 0x000fe200000e0000 */
[----:B------:R-:W-:Y:S01]  /*22380*/  UIADD3 UR4, UP0, UR44, 0x370, URZ ;  /* 0x000003702c047890 */ /* 0x000fe2000ff1e03f */
[----:B------:R-:W-:Y:S01]  /*22390*/  R2UR UR6, R10 ;  /* 0x000000000a0672ca */ /* 0x000fe200000e0000 */
[----:B-12---:R-:W-:Y:S01]  /*223a0*/  VIADD R5, R5, 0x38830 ;  /* 0x0003883005057836 */ /* 0x006fe20000000000 */
[----:B------:R-:W-:Y:S01]  /*223b0*/  R2UR UR7, R11 ;  /* 0x000000000b0772ca */ /* 0x000fe200000e0000 */
[----:B------:R-:W-:Y:S01]  /*223c0*/  VIADD R4, R3, 0x28400 ;  /* 0x0002840003047836 */ /* 0x000fe20000000000 */
[----:B------:R-:W-:Y:S01]  /*223d0*/  PLOP3.LUT P0, PT, PT, PT, PT, 0x80, 0x0 ;  /* 0x000000000000781c */ /* 0x000fe20003f0f070 */
[----:B------:R-:W-:-:S12]  /*223e0*/  UIADD3.X UR5, URZ, UR45, URZ, UP0, !UPT ;  /* 0x0000002d3f057290 */ /* 0x000fd800087fe43f */
.L_x_552:
        /* <DEDUP_REMOVED lines=10> */
[----:B------:R-:W-:Y:S02]  /*22490*/  R2UR UR10, R12 ;  /* 0x000000000c0a72ca */ /* 0x000fe400000e0000 */
[----:B------:R-:W-:Y:S02]  /*224a0*/  R2UR UR6, R10 ;  /* 0x000000000a0672ca */ /* 0x000fe400000e0000 */
[----:B------:R-:W-:Y:S02]  /*224b0*/  R2UR UR7, R11 ;  /* 0x000000000b0772ca */ /* 0x000fe400000e0000 */
[----:B------:R-:W-:Y:S02]  /*224c0*/  PLOP3.LUT P0, PT, PT, PT, PT, 0x80, 0x0 ;  /* 0x000000000000781c */ /* 0x000fe40003f0f070 */
[----:B------:R-:W-:-:S11]  /*224d0*/  IADD3 R3, R3, 0x2c400, RZ ;  /* 0x0002c40003037810 */ /* 0x000fd60007ffe0ff */
.L_x_553:
        /* <DEDUP_REMOVED lines=9> */
[----:B--2---:R-:W-:Y:S05]  /*22570*/  @P0 BRA.U.ANY `(.L_x_553) ;  /* 0xfffffffd00d80947 */ /* 0x004fea000393ffff */
.L_x_540:
[----:B------:R-:W-:Y:S05]  /*22580*/  BSYNC B0 ;  /* 0x0000000000007941 */ /* 0x000fea0003800000 */
.L_x_539:
[----:B------:R-:W-:-:S06]  /*22590*/  UISETP.NE.AND UP0, UPT, UR36, 0x3, UPT ;  /* 0x000000032400788c */ /* 0x000fcc000bf05270 */
[----:B------:R-:W-:-:S13]  /*225a0*/  PLOP3.LUT P0, PT, PT, PT, UP0, 0x80, 0x0 ;  /* 0x000000000000781c */ /* 0x000fda0003f0f008 */
[----:B------:R-:W-:Y:S05]  /*225b0*/  @!P0 BRA `(.L_x_554) ;  /* 0x0000000000048947 */ /* 0x000fea0003800000 */
[----:B------:R-:W-:Y:S01]  /*225c0*/  BPT.TRAP 0x1 ;  /* 0x000000040000795c */ /* 0x000fe20000300000 */
.L_x_554:
[----:B------:R-:W2:Y:S01]  /*225d0*/  S2R R5, SR_CgaCtaId ;  /* 0x0000000000057919 */ /* 0x000ea20000008800 */
[----:B------:R-:W-:Y:S01]  /*225e0*/  IMAD.U32 R3, RZ, RZ, UR38 ;  /* 0x00000026ff037e24 */ /* 0x000fe2000f8e00ff */
[----:B------:R-:W-:Y:S01]  /*225f0*/  MOV R4, 0x400 ;  /* 0x0000040000047802 */ /* 0x000fe20000000f00 */
[----:B------:R-:W-:Y:S03]  /*22600*/  BSSY B0, `(.L_x_555) ;  /* 0x0000009000007945 */ /* 0x000fe60003800000 */
[----:B------:R-:W-:Y:S02]  /*22610*/  ISETP.NE.AND P0, PT, R3, 0x3, PT ;  /* 0x000000030300780c */ /* 0x000fe40003f05270 */
[----:B------:R-:W-:-:S04]  /*22620*/  LOP3.LUT R3, R7, 0x1, RZ, 0x3c, !PT ;  /* 0x0000000107037812 */ /* 0x000fc800078e3cff */
[----:B------:R-:W-:Y:S02]  /*22630*/  SHF.L.U32 R3, R3, 0x1f, RZ ;  /* 0x0000001f03037819 */ /* 0x000fe400000006ff */
[----:B--2---:R-:W-:-:S05]  /*22640*/  LEA R4, R5, R4, 0x18 ;  /* 0x0000000405047211 */ /* 0x004fca00078ec0ff */
[----:B------:R-:W-:-:S04]  /*22650*/  IMAD R4, R6, 0x8, R4 ;  /* 0x0000000806047824 */ /* 0x000fc800078e0204 */
[----:B------:R-:W2:Y:S01]  /*22660*/  SYNCS.PHASECHK.TRANS64.TRYWAIT P2, [R4+URZ+0x38870], R3 ;  /* 0x03887003040075a7 */ /* 0x000ea2000804017f */
[----:B------:R3:W-:Y:S02]  /*22670*/  STL [R1+0x4], R4 ;  /* 0x0000040401007387 */ /* 0x0007e40000100800 */
[----:B--23--:R-:W-:Y:S05]  /*22680*/  @!P2 BRA `(.L_x_556) ;  /* 0x000000580024a947 */ /* 0x00cfea0003800000 */
.L_x_716:
[----:B------:R-:W-:Y:S05]  /*22690*/  BSYNC B0 ;  /* 0x0000000000007941 */ /* 0x000fea0003800000 */
.L_x_555:
[----:B------:R-:W-:Y:S05]  /*226a0*/  @!P0 BRA `(.L_x_557) ;  /* 0x0000000000048947 */ /* 0x000fea0003800000 */
[----:B------:R-:W-:Y:S01]  /*226b0*/  BPT.TRAP 0x1 ;  /* 0x000000040000795c */ /* 0x000fe20000300000 */
.L_x_557:
[----:B--2---:R-:W2:Y:S01]  /*226c0*/  LDL R3, [R1+0x4] ;  /* 0x0000040001037983 */ /* 0x004ea20000100800 */
[----:B------:R-:W-:-:S04]  /*226d0*/  SHF.L.U32 R4, R7, 0x1f, RZ ;  /* 0x0000001f07047819 */ /* 0x000fc800000006ff */
[----:B--2---:R2:W3:Y:S02]  /*226e0*/  SYNCS.PHASECHK.TRANS64.TRYWAIT P2, [R3+URZ+0x38860], R4 ;  /* 0x03886004030075a7 */ /* 0x0044e4000804017f */
[----:B--2---:R-:W-:Y:S01]  /*226f0*/  SHF.L.U32 R3, R6, 0xf, RZ ;  /* 0x0000000f06037819 */ /* 0x004fe200000006ff */
[----:B---3--:R-:W-:Y:S06]  /*22700*/  @!P2 BRA `(.L_x_558) ;  /* 0x00000058001ca947 */ /* 0x008fec0003800000 */
.L_x_717:
[----:B--2---:R-:W2:Y:S04]  /*22710*/  LDL R5, [R1+0x4c] ;  /* 0x00004c0001057983 */ /* 0x004ea80000100800 */
[----:B------:R-:W3:Y:S04]  /*22720*/  LDL R18, [R1+0x14] ;  /* 0x0000140001127983 */ /* 0x000ee80000100800 */
[----:B0-----:R-:W4:Y:S04]  /*22730*/  LDL R17, [R1+0x50] ;  /* 0x0000500001117983 */ /* 0x001f280000100800 */
[----:B------:R-:W2:Y:S04]  /*22740*/  LDL R19, [R1+0x30] ;  /* 0x0000300001137983 */ /* 0x000ea80000100800 */
[----:B------:R0:W-:Y:S04]  /*22750*/  STL [R1+0x60], R2 ;  /* 0x0000600201007387 */ /* 0x0001e80000100800 */
[----:B------:R1:W-:Y:S04]  /*22760*/  STL [R1+0x5c], R0 ;  /* 0x00005c0001007387 */ /* 0x0003e80000100800 */
[----:B------:R-:W4:Y:S04]  /*22770*/  LDL R16, [R1+0x44] ;  /* 0x0000440001107983 */ /* 0x000f280000100800 */
[----:B0-----:R-:W4:Y:S04]  /*22780*/  LDL R2, [R1+0x2c] ;  /* 0x00002c0001027983 */ /* 0x001f280000100800 */
[----:B-1----:R-:W3:Y:S01]  /*22790*/  LDL R0, [R1+0x10] ;  /* 0x0000100001007983 */ /* 0x002ee20000100800 */
[----:B------:R-:W-:Y:S05]  /*227a0*/  WARPSYNC.ALL ;  /* 0x0000000000007948 */ /* 0x000fea0003800000 */
[----:B--2---:R-:W-:-:S02]  /*227b0*/  IADD3 R21, R19, R5, R3 ;  /* 0x0000000513157210 */ /* 0x004fc40007ffe003 */
[----:B---3--:R-:W-:-:S05]  /*227c0*/  LOP3.LUT R4, R3, R0, RZ, 0xfc, !PT ;  /* 0x0000000003047212 */ /* 0x008fca00078efcff */
[----:B------:R-:W-:-:S05]  /*227d0*/  IMAD.IADD R4, R19, 0x1, R4 ;  /* 0x0000000113047824 */ /* 0x000fca00078e0204 */
[----:B------:R-:W0:Y:S04]  /*227e0*/  LDSM.16.MT88.4 R8, [R4+0x10400] ;  /* 0x010400000408783b */ /* 0x000e280000004200 */
[----:B------:R-:W1:Y:S01]  /*227f0*/  LDSM.16.MT88.4 R4, [R21+0x10400] ;  /* 0x010400001504783b */ /* 0x000e620000004200 */
[C-C-:B0-----:R-:W-:Y:S02]  /*22800*/  PRMT R12, R8.reuse, 0x6420, R9.reuse ;  /* 0x00006420080c7816 */ /* 0x141fe40000000009 */
[----:B------:R-:W-:Y:S02]  /*22810*/  PRMT R13, R8, 0x7531, R9 ;  /* 0x00007531080d7816 */ /* 0x000fe40000000009 */
[----:B------:R-:W-:Y:S02]  /*22820*/  LOP3.LUT R8, R3, R18, RZ, 0xfc, !PT ;  /* 0x0000001203087212 */ /* 0x000fe400078efcff */
[----:B------:R-:W-:-:S02]  /*22830*/  PRMT R14, R10, 0x6420, R11 ;  /* 0x000064200a0e7816 */ /* 0x000fc4000000000b */
[----:B------:R-:W-:Y:S01]  /*22840*/  PRMT R15, R10, 0x7531, R11 ;  /* 0x000075310a0f7816 */ /* 0x000fe2000000000b */
[----:B----4-:R-:W-:-:S05]  /*22850*/  IMAD.IADD R8, R17, 0x1, R8 ;  /* 0x0000000111087824 */ /* 0x010fca00078e0208 */
[----:B------:R0:W-:Y:S01]  /*22860*/  STSM.16.M88.4 [R8], R12 ;  /* 0x0000000c08007844 */ /* 0x0001e20000000200 */
[----:B-1----:R-:W-:Y:S02]  /*22870*/  PRMT R9, R4, 0x7531, R5 ;  /* 0x0000753104097816 */ /* 0x002fe40000000005 */
[C-C-:B------:R-:W-:Y:S02]  /*22880*/  PRMT R10, R6.reuse, 0x6420, R7.reuse ;  /* 0x00006420060a7816 */ /* 0x140fe40000000007 */
[----:B------:R-:W-:Y:S02]  /*22890*/  PRMT R11, R6, 0x7531, R7 ;  /* 0x00007531060b7816 */ /* 0x000fe40000000007 */
[----:B0-----:R-:W-:Y:S01]  /*228a0*/  MOV R15, R18 ;  /* 0x00000012000f7202 */ /* 0x001fe20000000f00 */
[----:B------:R-:W-:Y:S01]  /*228b0*/  VIADD R18, R3, 0x2000 ;  /* 0x0000200003127836 */ /* 0x000fe20000000000 */
[----:B------:R-:W-:-:S04]  /*228c0*/  PRMT R8, R4, 0x6420, R5 ;  /* 0x0000642004087816 */ /* 0x000fc80000000005 */
[----:B------:R-:W-:-:S05]  /*228d0*/  LOP3.LUT R4, R18, R15, RZ, 0xfc, !PT ;  /* 0x0000000f12047212 */ /* 0x000fca00078efcff */
[----:B------:R-:W-:-:S05]  /*228e0*/  IMAD.IADD R4, R17, 0x1, R4 ;  /* 0x0000000111047824 */ /* 0x000fca00078e0204 */
[----:B------:R0:W-:Y:S02]  /*228f0*/  STSM.16.M88.4 [R4], R8 ;  /* 0x0000000804007844 */ /* 0x0001e40000000200 */
[----:B0-----:R-:W-:-:S05]  /*22900*/  VIADD R8, R3, 0x4000 ;  /* 0x0000400003087836 */ /* 0x001fca0000000000 */
[----:B------:R-:W-:-:S05]  /*22910*/  LOP3.LUT R4, R8, R0, RZ, 0xfc, !PT ;  /* 0x0000000008047212 */ /* 0x000fca00078efcff */
[----:B------:R-:W-:-:S06]  /*22920*/  IMAD.IADD R4, R19, 0x1, R4 ;  /* 0x0000000113047824 */ /* 0x000fcc00078e0204 */
[----:B------:R-:W0:Y:S01]  /*22930*/  LDSM.16.MT88.4 R4, [R4+0x10400] ;  /* 0x010400000404783b */ /* 0x000e220000004200 */
[----:B------:R-:W-:-:S04]  /*22940*/  MOV R11, R15 ;  /* 0x0000000f000b7202 */ /* 0x000fc80000000f00 */
[----:B------:R-:W-:-:S04]  /*22950*/  LOP3.LUT R8, R8, R11, RZ, 0xfc, !PT ;  /* 0x0000000b08087212 */ /* 0x000fc800078efcff */
[----:B------:R-:W-:Y:S02]  /*22960*/  IADD3 R8, R17, R8, RZ ;  /* 0x0000000811087210 */ /* 0x000fe40007ffe0ff */
[C-C-:B0-----:R-:W-:Y:S02]  /*22970*/  PRMT R12, R4.reuse, 0x6420, R5.reuse ;  /* 0x00006420040c7816 */ /* 0x141fe40000000005 */
[----:B------:R-:W-:Y:S02]  /*22980*/  PRMT R13, R4, 0x7531, R5 ;  /* 0x00007531040d7816 */ /* 0x000fe40000000005 */
[C-C-:B------:R-:W-:Y:S02]  /*22990*/  PRMT R14, R6.reuse, 0x6420, R7.reuse ;  /* 0x00006420060e7816 */ /* 0x140fe40000000007 */
[----:B------:R-:W-:Y:S02]  /*229a0*/  PRMT R15, R6, 0x7531, R7 ;  /* 0x00007531060f7816 */ /* 0x000fe40000000007 */
[----:B------:R-:W0:Y:S04]  /*229b0*/  LDSM.16.MT88.4 R4, [R21+0x14400] ;  /* 0x014400001504783b */ /* 0x000e280000004200 */
[----:B------:R1:W-:Y:S02]  /*229c0*/  STSM.16.M88.4 [R8], R12 ;  /* 0x0000000c08007844 */ /* 0x0003e40000000200 */
[----:B-1----:R-:W-:-:S02]  /*229d0*/  IMAD.MOV.U32 R15, RZ, RZ, R11 ;  /* 0x000000ffff0f7224 */ /* 0x002fc400078e000b */
[----:B------:R-:W-:Y:S01]  /*229e0*/  VIADD R12, R3, 0x6000 ;  /* 0x00006000030c7836 */ /* 0x000fe20000000000 */
[C-C-:B0-----:R-:W-:Y:S02]  /*229f0*/  PRMT R8, R4.reuse, 0x6420, R5.reuse ;  /* 0x0000642004087816 */ /* 0x141fe40000000005 */
[----:B------:R-:W-:Y:S02]  /*22a00*/  PRMT R9, R4, 0x7531, R5 ;  /* 0x0000753104097816 */ /* 0x000fe40000000005 */
[----:B------:R-:W-:Y:S02]  /*22a10*/  LOP3.LUT R4, R12, R15, RZ, 0xfc, !PT ;  /* 0x0000000f0c047212 */ /* 0x000fe400078efcff */
[C-C-:B------:R-:W-:Y:S02]  /*22a20*/  PRMT R10, R6.reuse, 0x6420, R7.reuse ;  /* 0x00006420060a7816 */ /* 0x140fe40000000007 */
[----:B------:R-:W-:Y:S02]  /*22a30*/  PRMT R11, R6, 0x7531, R7 ;  /* 0x00007531060b7816 */ /* 0x000fe40000000007 */
[----:B------:R-:W-:-:S05]  /*22a40*/  IADD3 R4, R17, R4, RZ ;  /* 0x0000000411047210 */ /* 0x000fca0007ffe0ff */
[----:B------:R0:W-:Y:S02]  /*22a50*/  STSM.16.M88.4 [R4], R8 ;  /* 0x0000000804007844 */ /* 0x0001e40000000200 */
[----:B0-----:R-:W-:-:S04]  /*22a60*/  IADD3 R4, R3, 0x1000, RZ ;  /* 0x0000100003047810 */ /* 0x001fc80007ffe0ff */
[----:B------:R-:W-:-:S05]  /*22a70*/  LOP3.LUT R4, R4, R0, RZ, 0xfc, !PT ;  /* 0x0000000004047212 */ /* 0x000fca00078efcff */
[----:B------:R-:W-:-:S06]  /*22a80*/  IMAD.IADD R4, R19, 0x1, R4 ;  /* 0x0000000113047824 */ /* 0x000fcc00078e0204 */
[----:B------:R-:W0:Y:S01]  /*22a90*/  LDSM.16.MT88.4 R4, [R4+0x10400] ;  /* 0x010400000404783b */ /* 0x000e220000004200 */
[----:B------:R-:W-:Y:S02]  /*22aa0*/  IMAD.MOV.U32 R10, RZ, RZ, R15 ;  /* 0x000000ffff0a7224 */ /* 0x000fe400078e000f */
[----:B------:R-:W-:Y:S01]  /*22ab0*/  IMAD.MOV.U32 R11, RZ, RZ, R17 ;  /* 0x000000ffff0b7224 */ /* 0x000fe200078e0011 */
[C-C-:B0-----:R-:W-:Y:S02]  /*22ac0*/  PRMT R12, R4.reuse, 0x6420, R5.reuse ;  /* 0x00006420040c7816 */ /* 0x141fe40000000005 */
[----:B------:R-:W-:Y:S02]  /*22ad0*/  PRMT R13, R4, 0x7531, R5 ;  /* 0x00007531040d7816 */ /* 0x000fe40000000005 */
[C-C-:B------:R-:W-:Y:S02]  /*22ae0*/  PRMT R14, R6.reuse, 0x6420, R7.reuse ;  /* 0x00006420060e7816 */ /* 0x140fe40000000007 */
[----:B------:R-:W-:-:S02]  /*22af0*/  PRMT R15, R6, 0x7531, R7 ;  /* 0x00007531060f7816 */ /* 0x000fc40000000007 */
[----:B------:R-:W0:Y:S01]  /*22b00*/  LDSM.16.MT88.4 R4, [R21+0x11400] ;  /* 0x011400001504783b */ /* 0x000e220000004200 */
[----:B------:R-:W-:-:S05]  /*22b10*/  IMAD.IADD R16, R16, 0x1, R3 ;  /* 0x0000000110107824 */ /* 0x000fca00078e0203 */
[----:B------:R-:W-:-:S05]  /*22b20*/  IADD3 R17, R11, R16, R10 ;  /* 0x000000100b117210 */ /* 0x000fca0007ffe00a */
[----:B------:R1:W-:Y:S02]  /*22b30*/  STSM.16.M88.4 [R17], R12 ;  /* 0x0000000c11007844 */ /* 0x0003e40000000200 */
[----:B-1----:R-:W-:Y:S01]  /*22b40*/  IMAD.MOV.U32 R15, RZ, RZ, R11 ;  /* 0x000000ffff0f7224 */ /* 0x002fe200078e000b */
[----:B------:R-:W-:Y:S02]  /*22b50*/  MOV R14, R10 ;  /* 0x0000000a000e7202 */ /* 0x000fe40000000f00 */
[C-C-:B0-----:R-:W-:Y:S02]  /*22b60*/  PRMT R8, R4.reuse, 0x6420, R5.reuse ;  /* 0x0000642004087816 */ /* 0x141fe40000000005 */
[----:B------:R-:W-:Y:S01]  /*22b70*/  PRMT R9, R4, 0x7531, R5 ;  /* 0x0000753104097816 */ /* 0x000fe20000000005 */
[----:B------:R-:W-:-:S05]  /*22b80*/  VIADD R4, R3, 0x5000 ;  /* 0x0000500003047836 */ /* 0x000fca0000000000 */
[----:B------:R-:W-:Y:S02]  /*22b90*/  LOP3.LUT R4, R4, R0, RZ, 0xfc, !PT ;  /* 0x0000000004047212 */ /* 0x000fe400078efcff */
[C-C-:B------:R-:W-:Y:S02]  /*22ba0*/  PRMT R10, R6.reuse, 0x6420, R7.reuse ;  /* 0x00006420060a7816 */ /* 0x140fe40000000007 */
[----:B------:R-:W-:Y:S01]  /*22bb0*/  PRMT R11, R6, 0x7531, R7 ;  /* 0x00007531060b7816 */ /* 0x000fe20000000007 */
[----:B------:R-:W-:Y:S01]  /*22bc0*/  IMAD.IADD R4, R19, 0x1, R4 ;  /* 0x0000000113047824 */ /* 0x000fe200078e0204 */
[----:B------:R-:W-:-:S05]  /*22bd0*/  IADD3 R16, R15, R2, R16 ;  /* 0x000000020f107210 */ /* 0x000fca0007ffe010 */
[----:B------:R0:W-:Y:S04]  /*22be0*/  STSM.16.M88.4 [R16], R8 ;  /* 0x0000000810007844 */ /* 0x0001e80000000200 */
[----:B------:R-:W1:Y:S01]  /*22bf0*/  LDSM.16.MT88.4 R4, [R4+0x10400] ;  /* 0x010400000404783b */ /* 0x000e620000004200 */
[----:B0-----:R-:W-:Y:S01]  /*22c00*/  IMAD.MOV.U32 R10, RZ, RZ, R14 ;  /* 0x000000ffff0a7224 */ /* 0x001fe200078e000e */
[----:B------:R-:W-:Y:S02]  /*22c10*/  MOV R11, R15 ;  /* 0x0000000f000b7202 */ /* 0x000fe40000000f00 */
[C-C-:B-1----:R-:W-:Y:S02]  /*22c20*/  PRMT R12, R4.reuse, 0x6420, R5.reuse ;  /* 0x00006420040c7816 */ /* 0x142fe40000000005 */
[----:B------:R-:W-:-:S02]  /*22c30*/  PRMT R13, R4, 0x7531, R5 ;  /* 0x00007531040d7816 */ /* 0x000fc40000000005 */
[C-C-:B------:R-:W-:Y:S02]  /*22c40*/  PRMT R14, R6.reuse, 0x6420, R7.reuse ;  /* 0x00006420060e7816 */ /* 0x140fe40000000007 */
[----:B------:R-:W-:Y:S02]  /*22c50*/  PRMT R15, R6, 0x7531, R7 ;  /* 0x00007531060f7816 */ /* 0x000fe40000000007 */
[----:B------:R-:W0:Y:S04]  /*22c60*/  LDSM.16.MT88.4 R4, [R21+0x15400] ;  /* 0x015400001504783b */ /* 0x000e280000004200 */
[----:B------:R1:W-:Y:S04]  /*22c70*/  STSM.16.M88.4 [R17+0x4000], R12 ;  /* 0x0040000c11007844 */ /* 0x0003e80000000200 */
[----:B-1----:R-:W2:Y:S01]  /*22c80*/  LDL R13, [R1+0x40] ;  /* 0x00004000010d7983 */ /* 0x002ea20000100800 */
[----:B------:R-:W-:Y:S01]  /*22c90*/  LOP3.LUT R18, R18, R0, RZ, 0xfc, !PT ;  /* 0x0000000012127212 */ /* 0x000fe200078efcff */
[----:B------:R-:W-:Y:S01]  /*22ca0*/  IMAD.MOV.U32 R15, RZ, RZ, R11 ;  /* 0x000000ffff0f7224 */ /* 0x000fe200078e000b */
[----:B------:R-:W-:-:S02]  /*22cb0*/  MOV R14, R10 ;  /* 0x0000000a000e7202 */ /* 0x000fc40000000f00 */
[C-C-:B0-----:R-:W-:Y:S02]  /*22cc0*/  PRMT R8, R4.reuse, 0x6420, R5.reuse ;  /* 0x0000642004087816 */ /* 0x141fe40000000005 */
[----:B------:R-:W-:Y:S01]  /*22cd0*/  PRMT R9, R4, 0x7531, R5 ;  /* 0x0000753104097816 */ /* 0x000fe20000000005 */
[----:B------:R-:W-:Y:S01]  /*22ce0*/  IMAD.IADD R4, R19, 0x1, R18 ;  /* 0x0000000113047824 */ /* 0x000fe200078e0212 */
[C-C-:B------:R-:W-:Y:S02]  /*22cf0*/  PRMT R10, R6.reuse, 0x6420, R7.reuse ;  /* 0x00006420060a7816 */ /* 0x140fe40000000007 */
[----:B------:R-:W-:-:S05]  /*22d00*/  PRMT R11, R6, 0x7531, R7 ;  /* 0x00007531060b7816 */ /* 0x000fca0000000007 */
[----:B------:R-:W-:Y:S04]  /*22d10*/  STSM.16.M88.4 [R16+0x4000], R8 ;  /* 0x0040000810007844 */ /* 0x000fe80000000200 */
[----:B------:R-:W0:Y:S02]  /*22d20*/  LDSM.16.MT88.4 R4, [R4+0x10400] ;  /* 0x010400000404783b */ /* 0x000e240000004200 */
[C-C-:B0-----:R-:W-:Y:S02]  /*22d30*/  PRMT R16, R4.reuse, 0x6420, R5.reuse ;  /* 0x0000642004107816 */ /* 0x141fe40000000005 */
[----:B------:R-:W-:Y:S02]  /*22d40*/  PRMT R17, R4, 0x7531, R5 ;  /* 0x0000753104117816 */ /* 0x000fe40000000005 */
[----:B------:R-:W-:-:S02]  /*22d50*/  PRMT R18, R6, 0x6420, R7 ;  /* 0x0000642006127816 */ /* 0x000fc40000000007 */
[----:B------:R-:W-:Y:S02]  /*22d60*/  PRMT R19, R6, 0x7531, R7 ;  /* 0x0000753106137816 */ /* 0x000fe40000000007 */
[----:B------:R-:W0:Y:S01]  /*22d70*/  LDSM.16.MT88.4 R4, [R21+0x12400] ;  /* 0x012400001504783b */ /* 0x000e220000004200 */
[----:B--2---:R-:W-:-:S04]  /*22d80*/  IADD3 R12, R13, R3, RZ ;  /* 0x000000030d0c7210 */ /* 0x004fc80007ffe0ff */
[----:B------:R-:W-:-:S05]  /*22d90*/  IADD3 R13, R15, R12, R14 ;  /* 0x0000000c0f0d7210 */ /* 0x000fca0007ffe00e */
[----:B------:R1:W-:Y:S04]  /*22da0*/  STSM.16.M88.4 [R13], R16 ;  /* 0x000000100d007844 */ /* 0x0003e80000000200 */
[----:B-1----:R-:W2:Y:S04]  /*22db0*/  LDL R18, [R1+0x50] ;  /* 0x0000500001127983 */ /* 0x002ea80000100800 */
[----:B------:R-:W3:Y:S01]  /*22dc0*/  LDL R19, [R1+0x30] ;  /* 0x0000300001137983 */ /* 0x000ee20000100800 */
[----:B------:R-:W-:Y:S01]  /*22dd0*/  VIADD R15, R3, 0x6000 ;  /* 0x00006000030f7836 */ /* 0x000fe20000000000 */
[----:B0-----:R-:W-:-:S02]  /*22de0*/  PRMT R8, R4, 0x6420, R5 ;  /* 0x0000642004087816 */ /* 0x001fc40000000005 */
[----:B------:R-:W-:Y:S01]  /*22df0*/  PRMT R9, R4, 0x7531, R5 ;  /* 0x0000753104097816 */ /* 0x000fe20000000005 */
[----:B------:R-:W4:Y:S01]  /*22e00*/  LDL R17, [R1+0x14] ;  /* 0x0000140001117983 */ /* 0x000f220000100800 */
[----:B------:R-:W-:Y:S02]  /*22e10*/  LOP3.LUT R4, R15, R0, RZ, 0xfc, !PT ;  /* 0x000000000f047212 */ /* 0x000fe400078efcff */
[C-C-:B------:R-:W-:Y:S02]  /*22e20*/  PRMT R10, R6.reuse, 0x6420, R7.reuse ;  /* 0x00006420060a7816 */ /* 0x140fe40000000007 */
[----:B------:R-:W-:Y:S02]  /*22e30*/  PRMT R11, R6, 0x7531, R7 ;  /* 0x00007531060b7816 */ /* 0x000fe40000000007 */
[----:B--2---:R-:W-:Y:S02]  /*22e40*/  IADD3 R16, R18, R2, R12 ;  /* 0x0000000212107210 */ /* 0x004fe40007ffe00c */
[----:B---3--:R-:W-:-:S03]  /*22e50*/  IADD3 R4, R19, R4, RZ ;  /* 0x0000000413047210 */ /* 0x008fc60007ffe0ff */
[----:B------:R0:W-:Y:S04]  /*22e60*/  STSM.16.M88.4 [R16], R8 ;  /* 0x0000000810007844 */ /* 0x0001e80000000200 */
[----:B------:R-:W1:Y:S01]  /*22e70*/  LDSM.16.MT88.4 R4, [R4+0x10400] ;  /* 0x010400000404783b */ /* 0x000e620000004200 */
[----:B0-----:R-:W-:Y:S01]  /*22e80*/  IMAD.MOV.U32 R11, RZ, RZ, R13 ;  /* 0x000000ffff0b7224 */ /* 0x001fe200078e000d */
[C-C-:B-1----:R-:W-:Y:S02]  /*22e90*/  PRMT R12, R4.reuse, 0x6420, R5.reuse ;  /* 0x00006420040c7816 */ /* 0x142fe40000000005 */
[----:B------:R-:W-:Y:S02]  /*22ea0*/  PRMT R13, R4, 0x7531, R5 ;  /* 0x00007531040d7816 */ /* 0x000fe40000000005 */
[----:B------:R-:W-:-:S02]  /*22eb0*/  PRMT R14, R6, 0x6420, R7 ;  /* 0x00006420060e7816 */ /* 0x000fc40000000007 */
[----:B------:R-:W-:Y:S02]  /*22ec0*/  PRMT R15, R6, 0x7531, R7 ;  /* 0x00007531060f7816 */ /* 0x000fe40000000007 */
[----:B------:R-:W0:Y:S04]  /*22ed0*/  LDSM.16.MT88.4 R4, [R21+0x16400] ;  /* 0x016400001504783b */ /* 0x000e280000004200 */
[----:B------:R1:W-:Y:S01]  /*22ee0*/  STSM.16.M88.4 [R11+0x4000], R12 ;  /* 0x0040000c0b007844 */ /* 0x0003e20000000200 */
[C-C-:B0-----:R-:W-:Y:S02]  /*22ef0*/  PRMT R8, R4.reuse, 0x6420, R5.reuse ;  /* 0x0000642004087816 */ /* 0x141fe40000000005 */
[----:B------:R-:W-:Y:S02]  /*22f00*/  PRMT R9, R4, 0x7531, R5 ;  /* 0x0000753104097816 */ /* 0x000fe40000000005 */
[----:B------:R-:W-:-:S02]  /*22f10*/  PRMT R10, R6, 0x6420, R7 ;  /* 0x00006420060a7816 */ /* 0x000fc40000000007 */
[----:B-1----:R-:W-:-:S05]  /*22f20*/  PRMT R11, R6, 0x7531, R7 ;  /* 0x00007531060b7816 */ /* 0x002fca0000000007 */
[----:B------:R0:W-:Y:S01]  /*22f30*/  STSM.16.M88.4 [R16+0x4000], R8 ;  /* 0x0040000810007844 */ /* 0x0001e20000000200 */
[----:B------:R-:W-:-:S03]  /*22f40*/  VIADD R4, R3, 0x3000 ;  /* 0x0000300003047836 */ /* 0x000fc60000000000 */
[----:B------:R-:W-:Y:S04]  /*22f50*/  LDSM.16.MT88.4 R8, [R21+0x13400] ;  /* 0x013400001508783b */ /* 0x000fe80000004200 */
[----:B0-----:R-:W2:Y:S01]  /*22f60*/  LDL R16, [R1+0x48] ;  /* 0x0000480001107983 */ /* 0x001ea20000100800 */
[----:B------:R-:W-:-:S05]  /*22f70*/  LOP3.LUT R4, R4, R0, RZ, 0xfc, !PT ;  /* 0x0000000004047212 */ /* 0x000fca00078efcff */
[----:B------:R-:W-:-:S06]  /*22f80*/  IMAD.IADD R4, R19, 0x1, R4 ;  /* 0x0000000113047824 */ /* 0x000fcc00078e0204 */
[----:B------:R-:W0:Y:S02]  /*22f90*/  LDSM.16.MT88.4 R4, [R4+0x10400] ;  /* 0x010400000404783b */ /* 0x000e240000004200 */
[C-C-:B0-----:R-:W-:Y:S02]  /*22fa0*/  PRMT R12, R4.reuse, 0x6420, R5.reuse ;  /* 0x00006420040c7816 */ /* 0x141fe40000000005 */
[----:B------:R-:W-:Y:S02]  /*22fb0*/  PRMT R13, R4, 0x7531, R5 ;  /* 0x00007531040d7816 */ /* 0x000fe40000000005 */
[----:B--2---:R-:W-:Y:S01]  /*22fc0*/  IADD3 R16, R16, R3, RZ ;  /* 0x0000000310107210 */ /* 0x004fe20007ffe0ff */
[----:B------:R-:W-:-:S03]  /*22fd0*/  VIADD R3, R3, 0x7000 ;  /* 0x0000700003037836 */ /* 0x000fc60000000000 */
[C---:B----4-:R-:W-:Y:S02]  /*22fe0*/  IADD3 R17, R18.reuse, R16, R17 ;  /* 0x0000001012117210 */ /* 0x050fe40007ffe011 */
[----:B------:R-:W-:Y:S02]  /*22ff0*/  IADD3 R16, R18, R2, R16 ;  /* 0x0000000212107210 */ /* 0x000fe40007ffe010 */
[----:B------:R0:W5:Y:S01]  /*23000*/  LDL.LU R2, [R1+0x60] ;  /* 0x0000600001027983 */ /* 0x0001620000300800 */
[----:B------:R-:W-:-:S03]  /*23010*/  LOP3.LUT R3, R3, R0, RZ, 0xfc, !PT ;  /* 0x0000000003037212 */ /* 0x000fc600078efcff */
[----:B------:R0:W5:Y:S01]  /*23020*/  LDL.LU R0, [R1+0x5c] ;  /* 0x00005c0001007983 */ /* 0x0001620000300800 */
[C-C-:B------:R-:W-:Y:S02]  /*23030*/  PRMT R14, R6.reuse, 0x6420, R7.reuse ;  /* 0x00006420060e7816 */ /* 0x140fe40000000007 */
[----:B------:R-:W-:Y:S01]  /*23040*/  PRMT R15, R6, 0x7531, R7 ;  /* 0x00007531060f7816 */ /* 0x000fe20000000007 */
[----:B------:R-:W-:Y:S01]  /*23050*/  IMAD.IADD R3, R19, 0x1, R3 ;  /* 0x0000000113037824 */ /* 0x000fe200078e0203 */
[C-C-:B------:R-:W-:Y:S02]  /*23060*/  PRMT R4, R8.reuse, 0x6420, R9.reuse ;  /* 0x0000642008047816 */ /* 0x140fe40000000009 */
[----:B------:R-:W-:Y:S02]  /*23070*/  PRMT R5, R8, 0x7531, R9 ;  /* 0x0000753108057816 */ /* 0x000fe40000000009 */
[C-C-:B------:R-:W-:Y:S02]  /*23080*/  PRMT R6, R10.reuse, 0x6420, R11.reuse ;  /* 0x000064200a067816 */ /* 0x140fe4000000000b */
[----:B------:R-:W-:Y:S01]  /*23090*/  PRMT R7, R10, 0x7531, R11 ;  /* 0x000075310a077816 */ /* 0x000fe2000000000b */
[----:B------:R-:W-:Y:S04]  /*230a0*/  STSM.16.M88.4 [R17], R12 ;  /* 0x0000000c11007844 */ /* 0x000fe80000000200 */
[----:B------:R-:W-:Y:S04]  /*230b0*/  STSM.16.M88.4 [R16], R4 ;  /* 0x0000000410007844 */ /* 0x000fe80000000200 */
[----:B------:R-:W1:Y:S04]  /*230c0*/  LDSM.16.MT88.4 R4, [R3+0x10400] ;  /* 0x010400000304783b */ /* 0x000e680000004200 */
[----:B------:R-:W2:Y:S01]  /*230d0*/  LDSM.16.MT88.4 R8, [R21+0x17400] ;  /* 0x017400001508783b */ /* 0x000ea20000004200 */
[----:B-1----:R-:W-:-:S02]  /*230e0*/  PRMT R12, R4, 0x6420, R5 ;  /* 0x00006420040c7816 */ /* 0x002fc40000000005 */
[----:B------:R-:W-:Y:S02]  /*230f0*/  PRMT R13, R4, 0x7531, R5 ;  /* 0x00007531040d7816 */ /* 0x000fe40000000005 */
[C-C-:B------:R-:W-:Y:S02]  /*23100*/  PRMT R14, R6.reuse, 0x6420, R7.reuse ;  /* 0x00006420060e7816 */ /* 0x140fe40000000007 */
[----:B------:R-:W-:Y:S02]  /*23110*/  PRMT R15, R6, 0x7531, R7 ;  /* 0x00007531060f7816 */ /* 0x000fe40000000007 */
[C-C-:B--2---:R-:W-:Y:S02]  /*23120*/  PRMT R4, R8.reuse, 0x6420, R9.reuse ;  /* 0x0000642008047816 */ /* 0x144fe40000000009 */
[----:B------:R-:W-:Y:S02]  /*23130*/  PRMT R5, R8, 0x7531, R9 ;  /* 0x0000753108057816 */ /* 0x000fe40000000009 */
[----:B------:R-:W-:-:S02]  /*23140*/  PRMT R6, R10, 0x6420, R11 ;  /* 0x000064200a067816 */ /* 0x000fc4000000000b */
[----:B------:R-:W-:Y:S01]  /*23150*/  PRMT R7, R10, 0x7531, R11 ;  /* 0x000075310a077816 */ /* 0x000fe2000000000b */
[----:B------:R0:W-:Y:S04]  /*23160*/  STSM.16.M88.4 [R17+0x4000], R12 ;  /* 0x0040000c11007844 */ /* 0x0001e80000000200 */
        /* <DEDUP_REMOVED lines=9> */
.L_x_559:
[----:B------:R-:W1:Y:S01]  /*23200*/  LDL.LU R3, [R1+0x4] ;  /* 0x0000040001037983 */ /* 0x000e620000300800 */
[C---:B------:R-:W-:Y:S01]  /*23210*/  ISETP.GT.AND P0, PT, R20.reuse, RZ, PT ;  /* 0x000000ff1400720c */ /* 0x040fe20003f04270 */
[----:B------:R-:W-:Y:S02]  /*23220*/  VIADD R20, R20, 0xffffffff ;  /* 0xffffffff14147836 */ /* 0x000fe40000000000 */
[----:B0-----:R2:W5:Y:S04]  /*23230*/  LDL R6, [R1+0x18] ;  /* 0x0000180001067983 */ /* 0x0015680000100800 */
[----:B------:R2:W5:Y:S01]  /*23240*/  LDL R7, [R1+0x24] ;  /* 0x0000240001077983 */ /* 0x0005620000100800 */
[----:B-1----:R0:W-:Y:S02]  /*23250*/  SYNCS.ARRIVE.TRANS64.A1T0 RZ, [R3+URZ+0x38850], RZ ;  /* 0x038850ff03ff79a7 */ /* 0x0021e4000810003f */
[----:B0-----:R-:W-:-:S04]  /*23260*/  @!P1 IADD3 R3, R3, 0x38880, RZ ;  /* 0x0003888003039810 */ /* 0x001fc80007ffe0ff */
[----:B------:R-:W-:Y:S01]  /*23270*/  @!P1 PRMT R3, RZ, 0x654, R3 ;  /* 0x00000654ff039816 */ /* 0x000fe20000000003 */
[----:B------:R-:W-:Y:S06]  /*23280*/  BAR.SYNC.DEFER_BLOCKING 0x2, 0x80 ;  /* 0x0082000000007b1d */ /* 0x000fec0000010000 */
[----:B------:R2:W-:Y:S01]  /*23290*/  @!P1 SYNCS.ARRIVE.TRANS64.RED.A1T0 RZ, [R3+URZ], RZ ;  /* 0x000000ff03ff99a7 */ /* 0x0005e2000810043f */
[----:B------:R-:W-:Y:S05]  /*232a0*/  @P0 BRA `(.L_x_560) ;  /* 0xffffffe800680947 */ /* 0x000fea000383ffff */
.L_x_538:
[----:B------:R-:W-:Y:S04]  /*232b0*/  BSSY B0, `(.L_x_561) ;  /* 0x000000f000007945 */ /* 0x000fe80003800000 */
[----:B------:R-:W-:Y:S05]  /*232c0*/  @P1 BRA `(.L_x_562) ;  /* 0x0000000000341947 */ /* 0x000fea0003800000 */
[----:B-12---:R-:W1:Y:S01]  /*232d0*/  S2R R3, SR_LANEID ;  /* 0x0000000000037919 */ /* 0x006e620000000000 */
[----:B------:R-:W-:Y:S01]  /*232e0*/  VOTEU.ANY UR4, UPT, PT ;  /* 0x0000000000047886 */ /* 0x000fe200038e0100 */
[----:B------:R-:W2:Y:S01]  /*232f0*/  LDC.64 R4, c[0x0][0xc38] ;  /* 0x00030e00ff047b82 */ /* 0x000ea20000000a00 */
[----:B-----5:R-:W1:Y:S08]  /*23300*/  FLO.U32 R0, UR4 ;  /* 0x0000000400007d00 */ /* 0x020e7000080e0000 */
[----:B------:R-:W2:Y:S01]  /*23310*/  POPC R2, UR4 ;  /* 0x0000000400027d09 */ /* 0x000ea20008000000 */
[----:B-1----:R-:W-:-:S13]  /*23320*/  ISETP.EQ.U32.AND P0, PT, R0, R3, PT ;  /* 0x000000030000720c */ /* 0x002fda0003f02070 */
[----:B--2---:R-:W2:Y:S01]  /*23330*/  @P0 ATOMG.E.ADD.STRONG.GPU PT, R5, desc[UR42][R4.64], R2 ;  /* 0x00000002040509a8 */ /* 0x004ea200081ee1ea */
[----:B------:R-:W1:Y:S02]  /*23340*/  S2R R3, SR_LTMASK ;  /* 0x0000000000037919 */ /* 0x000e640000003900 */
[----:B-1----:R-:W-:-:S06]  /*23350*/  LOP3.LUT R3, R3, UR4, RZ, 0xc0, !PT ;  /* 0x0000000403037c12 */ /* 0x002fcc000f8ec0ff */
[----:B------:R-:W1:Y:S01]  /*23360*/  POPC R3, R3 ;  /* 0x0000000300037309 */ /* 0x000e620000000000 */
[----:B--2---:R-:W1:Y:S02]  /*23370*/  SHFL.IDX PT, R0, R5, R0, 0x1f ;  /* 0x00001f0005007589 */ /* 0x004e6400000e0000 */
[----:B-1----:R-:W-:-:S05]  /*23380*/  IADD3 R0, R0, UR37, R3 ;  /* 0x0000002500007c10 */ /* 0x002fca000fffe003 */
[----:B------:R3:W-:Y:S02]  /*23390*/  STL [R1], R0 ;  /* 0x0000000001007387 */ /* 0x0007e40000100800 */
.L_x_562:
[----:B------:R-:W-:Y:S05]  /*233a0*/  BSYNC B0 ;  /* 0x0000000000007941 */ /* 0x000fea0003800000 */
.L_x_561:
[----:B------:R-:W-:-:S06]  /*233b0*/  UISETP.NE.AND UP0, UPT, UR36, 0x3, UPT ;  /* 0x000000032400788c */ /* 0x000fcc000bf05270 */
[----:B------:R-:W-:-:S13]  /*233c0*/  PLOP3.LUT P0, PT, PT, PT, UP0, 0x80, 0x0 ;  /* 0x000000000000781c */ /* 0x000fda0003f0f008 */
[----:B------:R-:W-:Y:S05]  /*233d0*/  @!P0 BRA `(.L_x_563) ;  /* 0x0000000000048947 */ /* 0x000fea0003800000 */
[----:B------:R-:W-:Y:S01]  /*233e0*/  BPT.TRAP 0x1 ;  /* 0x000000040000795c */ /* 0x000fe20000300000 */
.L_x_563:
[----:B------:R-:W4:Y:S04]  /*233f0*/  LDL R5, [R1+0x24] ;  /* 0x0000240001057983 */ /* 0x000f280000100800 */
[----:B-----5:R-:W4:Y:S01]  /*23400*/  LDL R2, [R1+0x18] ;  /* 0x0000180001027983 */ /* 0x020f220000100800 */
[----:B---3--:R-:W-:Y:S01]  /*23410*/  IMAD.U32 R0, RZ, RZ, UR38 ;  /* 0x00000026ff007e24 */ /* 0x008fe2000f8e00ff */
[----:B-12---:R-:W-:Y:S01]  /*23420*/  MOV R3, 0x400 ;  /* 0x0000040000037802 */ /* 0x006fe20000000f00 */
[----:B------:R-:W-:Y:S01]  /*23430*/  BSSY B0, `(.L_x_564) ;  /* 0x0000009000007945 */ /* 0x000fe20003800000 */
[----:B------:R-:W1:Y:S02]  /*23440*/  S2R R4, SR_CgaCtaId ;  /* 0x0000000000047919 */ /* 0x000e640000008800 */
[----:B------:R-:W-:-:S02]  /*23450*/  ISETP.NE.AND P2, PT, R0, 0x3, PT ;  /* 0x000000030000780c */ /* 0x000fc40003f45270 */
[----:B-1----:R-:W-:Y:S02]  /*23460*/  LEA R3, R4, R3, 0x18 ;  /* 0x0000000304037211 */ /* 0x002fe400078ec0ff */
[----:B----4-:R-:W-:-:S04]  /*23470*/  LOP3.LUT R0, R5, 0x1, RZ, 0x3c, !PT ;  /* 0x0000000105007812 */ /* 0x010fc800078e3cff */
[----:B------:R-:W-:Y:S02]  /*23480*/  SHF.L.U32 R0, R0, 0x1f, RZ ;  /* 0x0000001f00007819 */ /* 0x000fe400000006ff */
[----:B------:R-:W-:-:S04]  /*23490*/  LEA R2, R2, R3, 0x3 ;  /* 0x0000000302027211 */ /* 0x000fc800078e18ff */
[----:B------:R-:W1:Y:S02]  /*234a0*/  SYNCS.PHASECHK.TRANS64.TRYWAIT P0, [R2+URZ+0x38870], R0 ;  /* 0x03887000020075a7 */ /* 0x000e64000800017f */
[----:B-1----:R-:W-:Y:S05]  /*234b0*/  @!P0 BRA `(.L_x_565) ;  /* 0x0000004800c88947 */ /* 0x002fea0003800000 */
.L_x_718:
[----:B------:R-:W-:Y:S05]  /*234c0*/  BSYNC B0 ;  /* 0x0000000000007941 */ /* 0x000fea0003800000 */
.L_x_564:
[----:B------:R-:W-:Y:S05]  /*234d0*/  @!P2 BRA `(.L_x_566) ;  /* 0x000000000004a947 */ /* 0x000fea0003800000 */
[----:B------:R-:W-:Y:S01]  /*234e0*/  BPT.TRAP 0x1 ;  /* 0x000000040000795c */ /* 0x000fe20000300000 */
.L_x_566:
[----:B-1----:R-:W2:Y:S02]  /*234f0*/  LDL R0, [R1+0x24] ;  /* 0x0000240001007983 */ /* 0x002ea40000100800 */
[----:B--2---:R-:W-:-:S04]  /*23500*/  SHF.L.U32 R0, R0, 0x1f, RZ ;  /* 0x0000001f00007819 */ /* 0x004fc800000006ff */
[----:B------:R-:W1:Y:S02]  /*23510*/  SYNCS.PHASECHK.TRANS64.TRYWAIT P0, [R2+URZ+0x38860], R0 ;  /* 0x03886000020075a7 */ /* 0x000e64000800017f */
[----:B-1----:R-:W-:Y:S05]  /*23520*/  @!P0 BRA `(.L_x_567) ;  /* 0x0000004800c08947 */ /* 0x002fea0003800000 */
.L_x_719:
[----:B------:R-:W2:Y:S04]  /*23530*/  LDL R4, [R1+0x18] ;  /* 0x0000180001047983 */ /* 0x000ea80000100800 */
[----:B------:R-:W3:Y:S04]  /*23540*/  LDL R3, [R1+0x4c] ;  /* 0x00004c0001037983 */ /* 0x000ee80000100800 */
[----:B0-----:R-:W4:Y:S01]  /*23550*/  LDL R17, [R1+0x50] ;  /* 0x0000500001117983 */ /* 0x001f220000100800 */
[----:B------:R-:W-:-:S03]  /*23560*/  MOV R18, 0x400 ;  /* 0x0000040000127802 */ /* 0x000fc60000000f00 */
[----:B------:R1:W-:Y:S01]  /*23570*/  STL [R1+0x5c], R2 ;  /* 0x00005c0201007387 */ /* 0x0003e20000100800 */
[----:B------:R-:W0:Y:S03]  /*23580*/  S2R R19, SR_CgaCtaId ;  /* 0x0000000000137919 */ /* 0x000e260000008800 */
[----:B------:R-:W4:Y:S04]  /*23590*/  LDL R16, [R1+0x44] ;  /* 0x0000440001107983 */ /* 0x000f280000100800 */
[----:B-1----:R-:W3:Y:S01]  /*235a0*/  LDL R2, [R1+0x10] ;  /* 0x0000100001027983 */ /* 0x002ee20000100800 */
[----:B0-----:R-:W-:-:S03]  /*235b0*/  LEA R18, R19, R18, 0x18 ;  /* 0x0000001213127211 */ /* 0x001fc600078ec0ff */
[----:B------:R-:W4:Y:S01]  /*235c0*/  LDL R19, [R1+0x14] ;  /* 0x0000140001137983 */ /* 0x000f220000100800 */
[----:B------:R-:W-:Y:S05]  /*235d0*/  WARPSYNC.ALL ;  /* 0x0000000000007948 */ /* 0x000fea0003800000 */
[----:B--2---:R-:W-:-:S05]  /*235e0*/  IMAD.SHL.U32 R21, R4, 0x8000, RZ ;  /* 0x0000800004157824 */ /* 0x004fca00078e00ff */
[----:B---3--:R-:W-:-:S05]  /*235f0*/  LOP3.LUT R0, R21, R2, RZ, 0xfc, !PT ;  /* 0x0000000215007212 */ /* 0x008fca00078efcff */
[----:B------:R-:W-:-:S05]  /*23600*/  IMAD.IADD R0, R18, 0x1, R0 ;  /* 0x0000000112007824 */ /* 0x000fca00078e0200 */
[----:B------:R0:W1:Y:S02]  /*23610*/  LDSM.16.MT88.4 R8, [R0+0x10400] ;  /* 0x010400000008783b */ /* 0x0000640000004200 */
[----:B0-----:R-:W-:-:S05]  /*23620*/  IADD3 R0, R18, R3, R21 ;  /* 0x0000000312007210 */ /* 0x001fca0007ffe015 */
[----:B------:R-:W0:Y:S01]  /*23630*/  LDSM.16.MT88.4 R4, [R0+0x10400] ;  /* 0x010400000004783b */ /* 0x000e220000004200 */
[----:B----4-:R-:W-:-:S04]  /*23640*/  LOP3.LUT R3, R21, R19, RZ, 0xfc, !PT ;  /* 0x0000001315037212 */ /* 0x010fc800078efcff */
[----:B------:R-:W-:Y:S02]  /*23650*/  IADD3 R3, R17, R3, RZ ;  /* 0x0000000311037210 */ /* 0x000fe40007ffe0ff */
[C-C-:B-1----:R-:W-:Y:S02]  /*23660*/  PRMT R12, R8.reuse, 0x6420, R9.reuse ;  /* 0x00006420080c7816 */ /* 0x142fe40000000009 */
[----:B------:R-:W-:Y:S02]  /*23670*/  PRMT R13, R8, 0x7531, R9 ;  /* 0x00007531080d7816 */ /* 0x000fe40000000009 */
[C-C-:B------:R-:W-:Y:S02]  /*23680*/  PRMT R14, R10.reuse, 0x6420, R11.reuse ;  /* 0x000064200a0e7816 */ /* 0x140fe4000000000b */
[----:B------:R-:W-:-:S05]  /*23690*/  PRMT R15, R10, 0x7531, R11 ;  /* 0x000075310a0f7816 */ /* 0x000fca000000000b */
[----:B------:R1:W-:Y:S01]  /*236a0*/  STSM.16.M88.4 [R3], R12 ;  /* 0x0000000c03007844 */ /* 0x0003e20000000200 */
[C-C-:B0-----:R-:W-:Y:S02]  /*236b0*/  PRMT R8, R4.reuse, 0x6420, R5.reuse ;  /* 0x0000642004087816 */ /* 0x141fe40000000005 */
[----:B------:R-:W-:Y:S02]  /*236c0*/  PRMT R9, R4, 0x7531, R5 ;  /* 0x0000753104097816 */ /* 0x000fe40000000005 */
[C---:B------:R-:W-:Y:S01]  /*236d0*/  PRMT R10, R6.reuse, 0x6420, R7 ;  /* 0x00006420060a7816 */ /* 0x040fe20000000007 */
[----:B-1----:R-:W-:Y:S02]  /*236e0*/  IMAD.MOV.U32 R15, RZ, RZ, R17 ;  /* 0x000000ffff0f7224 */ /* 0x002fe400078e0011 */
[----:B------:R-:W-:Y:S01]  /*236f0*/  VIADD R17, R21, 0x2000 ;  /* 0x0000200015117836 */ /* 0x000fe20000000000 */
[----:B------:R-:W-:-:S04]  /*23700*/  PRMT R11, R6, 0x7531, R7 ;  /* 0x00007531060b7816 */ /* 0x000fc80000000007 */
[----:B------:R-:W-:-:S04]  /*23710*/  LOP3.LUT R3, R17, R19, RZ, 0xfc, !PT ;  /* 0x0000001311037212 */ /* 0x000fc800078efcff */
[----:B------:R-:W-:-:S05]  /*23720*/  IADD3 R3, R15, R3, RZ ;  /* 0x000000030f037210 */ /* 0x000fca0007ffe0ff */
[----:B------:R0:W-:Y:S02]  /*23730*/  STSM.16.M88.4 [R3], R8 ;  /* 0x0000000803007844 */ /* 0x0001e40000000200 */
[----:B0-----:R-:W-:-:S05]  /*23740*/  VIADD R8, R21, 0x4000 ;  /* 0x0000400015087836 */ /* 0x001fca0000000000 */
[----:B------:R-:W-:-:S04]  /*23750*/  LOP3.LUT R3, R8, R2, RZ, 0xfc, !PT ;  /* 0x0000000208037212 */ /* 0x000fc800078efcff */
[----:B------:R-:W-:-:S05]  /*23760*/  IADD3 R3, R18, R3, RZ ;  /* 0x0000000312037210 */ /* 0x000fca0007ffe0ff */
[----:B------:R0:W1:Y:S01]  /*23770*/  LDSM.16.MT88.4 R4, [R3+0x10400] ;  /* 0x010400000304783b */ /* 0x0000620000004200 */
[----:B------:R-:W-:Y:S01]  /*23780*/  IMAD.MOV.U32 R11, RZ, RZ, R15 ;  /* 0x000000ffff0b7224 */ /* 0x000fe200078e000f */
[----:B0-----:R-:W-:-:S05]  /*23790*/  LOP3.LUT R3, R8, R19, RZ, 0xfc, !PT ;  /* 0x0000001308037212 */ /* 0x001fca00078efcff */
[----:B------:R-:W-:Y:S01]  /*237a0*/  IMAD.IADD R3, R11, 0x1, R3 ;  /* 0x000000010b037824 */ /* 0x000fe200078e0203 */
[C-C-:B-1----:R-:W-:Y:S02]  /*237b0*/  PRMT R12, R4.reuse, 0x6420, R5.reuse ;  /* 0x00006420040c7816 */ /* 0x142fe40000000005 */
[----:B------:R-:W-:Y:S02]  /*237c0*/  PRMT R13, R4, 0x7531, R5 ;  /* 0x00007531040d7816 */ /* 0x000fe40000000005 */
[C-C-:B------:R-:W-:Y:S02]  /*237d0*/  PRMT R14, R6.reuse, 0x6420, R7.reuse ;  /* 0x00006420060e7816 */ /* 0x140fe40000000007 */
[----:B------:R-:W-:Y:S02]  /*237e0*/  PRMT R15, R6, 0x7531, R7 ;  /* 0x00007531060f7816 */ /* 0x000fe40000000007 */
[----:B------:R-:W0:Y:S04]  /*237f0*/  LDSM.16.MT88.4 R4, [R0+0x14400] ;  /* 0x014400000004783b */ /* 0x000e280000004200 */
[----:B------:R1:W-:Y:S02]  /*23800*/  STSM.16.M88.4 [R3], R12 ;  /* 0x0000000c03007844 */ /* 0x0003e40000000200 */
[----:B-1----:R-:W-:Y:S01]  /*23810*/  IADD3 R3, R21, 0x6000, RZ ;  /* 0x0000600015037810 */ /* 0x002fe20007ffe0ff */
[----:B------:R-:W-:-:S03]  /*23820*/  IMAD.MOV.U32 R15, RZ, RZ, R11 ;  /* 0x000000ffff0f7224 */ /* 0x000fc600078e000b */
[----:B------:R-:W-:-:S05]  /*23830*/  LOP3.LUT R3, R3, R19, RZ, 0xfc, !PT ;  /* 0x0000001303037212 */ /* 0x000fca00078efcff */
[----:B------:R-:W-:Y:S01]  /*23840*/  IMAD.IADD R3, R15, 0x1, R3 ;  /* 0x000000010f037824 */ /* 0x000fe200078e0203 */
[C-C-:B0-----:R-:W-:Y:S02]  /*23850*/  PRMT R8, R4.reuse, 0x6420, R5.reuse ;  /* 0x0000642004087816 */ /* 0x141fe40000000005 */
[----:B------:R-:W-:Y:S02]  /*23860*/  PRMT R9, R4, 0x7531, R5 ;  /* 0x0000753104097816 */ /* 0x000fe40000000005 */
[C-C-:B------:R-:W-:Y:S02]  /*23870*/  PRMT R10, R6.reuse, 0x6420, R7.reuse ;  /* 0x00006420060a7816 */ /* 0x140fe40000000007 */
[----:B------:R-:W-:-:S05]  /*23880*/  PRMT R11, R6, 0x7531, R7 ;  /* 0x00007531060b7816 */ /* 0x000fca0000000007 */
[----:B------:R0:W-:Y:S02]  /*23890*/  STSM.16.M88.4 [R3], R8 ;  /* 0x0000000803007844 */ /* 0x0001e40000000200 */
[----:B0-----:R-:W-:-:S04]  /*238a0*/  IADD3 R3, R21, 0x1000, RZ ;  /* 0x0000100015037810 */ /* 0x001fc80007ffe0ff */
[----:B------:R-:W-:-:S05]  /*238b0*/  LOP3.LUT R3, R3, R2, RZ, 0xfc, !PT ;  /* 0x0000000203037212 */ /* 0x000fca00078efcff */
[----:B------:R-:W-:-:S05]  /*238c0*/  IMAD.IADD R3, R18, 0x1, R3 ;  /* 0x0000000112037824 */ /* 0x000fca00078e0203 */
[----:B------:R0:W1:Y:S01]  /*238d0*/  LDSM.16.MT88.4 R4, [R3+0x10400] ;  /* 0x010400000304783b */ /* 0x0000620000004200 */
[----:B------:R-:W-:Y:S02]  /*238e0*/  IMAD.MOV.U32 R11, RZ, RZ, R15 ;  /* 0x000000ffff0b7224 */ /* 0x000fe400078e000f */
[----:B0-----:R-:W-:-:S05]  /*238f0*/  IMAD.IADD R3, R16, 0x1, R21 ;  /* 0x0000000110037824 */ /* 0x001fca00078e0215 */
[----:B------:R-:W-:Y:S02]  /*23900*/  IADD3 R16, R11, R3, R19 ;  /* 0x000000030b107210 */ /* 0x000fe40007ffe013 */
[C-C-:B-1----:R-:W-:Y:S02]  /*23910*/  PRMT R12, R4.reuse, 0x6420, R5.reuse ;  /* 0x00006420040c7816 */ /* 0x142fe40000000005 */
[----:B------:R-:W-:Y:S02]  /*23920*/  PRMT R13, R4, 0x7531, R5 ;  /* 0x00007531040d7816 */ /* 0x000fe40000000005 */
[C-C-:B------:R-:W-:Y:S02]  /*23930*/  PRMT R14, R6.reuse, 0x6420, R7.reuse ;  /* 0x00006420060e7816 */ /* 0x140fe40000000007 */
[----:B------:R-:W-:Y:S02]  /*23940*/  PRMT R15, R6, 0x7531, R7 ;  /* 0x00007531060f7816 */ /* 0x000fe40000000007 */
[----:B------:R-:W0:Y:S04]  /*23950*/  LDSM.16.MT88.4 R4, [R0+0x11400] ;  /* 0x011400000004783b */ /* 0x000e280000004200 */
[----:B------:R1:W-:Y:S04]  /*23960*/  STSM.16.M88.4 [R16], R12 ;  /* 0x0000000c10007844 */ /* 0x0003e80000000200 */
[----:B-1----:R-:W2:Y:S01]  /*23970*/  LDL R14, [R1+0x2c] ;  /* 0x00002c00010e7983 */ /* 0x002ea20000100800 */
[----:B------:R-:W-:-:S02]  /*23980*/  MOV R15, R11 ;  /* 0x0000000b000f7202 */ /* 0x000fc40000000f00 */
[C-C-:B0-----:R-:W-:Y:S02]  /*23990*/  PRMT R8, R4.reuse, 0x6420, R5.reuse ;  /* 0x0000642004087816 */ /* 0x141fe40000000005 */
[----:B------:R-:W-:Y:S01]  /*239a0*/  PRMT R9, R4, 0x7531, R5 ;  /* 0x0000753104097816 */ /* 0x000fe20000000005 */
[----:B------:R-:W-:Y:S01]  /*239b0*/  VIADD R4, R21, 0x5000 ;  /* 0x0000500015047836 */ /* 0x000fe20000000000 */
[----:B------:R-:W-:-:S04]  /*239c0*/  PRMT R10, R6, 0x6420, R7 ;  /* 0x00006420060a7816 */ /* 0x000fc80000000007 */
[----:B------:R-:W-:Y:S02]  /*239d0*/  LOP3.LUT R4, R4, R2, RZ, 0xfc, !PT ;  /* 0x0000000204047212 */ /* 0x000fe400078efcff */
[----:B------:R-:W-:Y:S02]  /*239e0*/  PRMT R11, R6, 0x7531, R7 ;  /* 0x00007531060b7816 */ /* 0x000fe40000000007 */
[----:B------:R-:W-:Y:S02]  /*239f0*/  IADD3 R4, R18, R4, RZ ;  /* 0x0000000412047210 */ /* 0x000fe40007ffe0ff */
[----:B--2---:R-:W-:-:S05]  /*23a00*/  IADD3 R3, R15, R14, R3 ;  /* 0x0000000e0f037210 */ /* 0x004fca0007ffe003 */
        /* <DEDUP_REMOVED lines=8> */
[----:B------:R1:W-:Y:S04]  /*23a90*/  STSM.16.M88.4 [R16+0x4000], R12 ;  /* 0x0040000c10007844 */ /* 0x0003e80000000200 */
[----:B-1----:R-:W2:Y:S01]  /*23aa0*/  LDL R13, [R1+0x40] ;  /* 0x00004000010d7983 */ /* 0x002ea20000100800 */
[----:B------:R-:W-:Y:S01]  /*23ab0*/  IMAD.MOV.U32 R14, RZ, RZ, R11 ;  /* 0x000000ffff0e7224 */ /* 0x000fe200078e000b */
[----:B0-----:R-:W-:-:S02]  /*23ac0*/  PRMT R8, R4, 0x6420, R5 ;  /* 0x0000642004087816 */ /* 0x001fc40000000005 */
[----:B------:R-:W-:Y:S02]  /*23ad0*/  PRMT R9, R4, 0x7531, R5 ;  /* 0x0000753104097816 */ /* 0x000fe40000000005 */
[C-C-:B------:R-:W-:Y:S02]  /*23ae0*/  PRMT R10, R6.reuse, 0x6420, R7.reuse ;  /* 0x00006420060a7816 */ /* 0x140fe40000000007 */
[----:B------:R-:W-:-:S05]  /*23af0*/  PRMT R11, R6, 0x7531, R7 ;  /* 0x00007531060b7816 */ /* 0x000fca0000000007 */
[----:B------:R0:W-:Y:S02]  /*23b00*/  STSM.16.M88.4 [R3+0x4000], R8 ;  /* 0x0040000803007844 */ /* 0x0001e40000000200 */
[----:B0-----:R-:W-:-:S04]  /*23b10*/  LOP3.LUT R3, R17, R2, RZ, 0xfc, !PT ;  /* 0x0000000211037212 */ /* 0x001fc800078efcff */
[----:B------:R-:W-:-:S05]  /*23b20*/  IADD3 R3, R18, R3, RZ ;  /* 0x0000000312037210 */ /* 0x000fca0007ffe0ff */
[----:B------:R-:W0:Y:S01]  /*23b30*/  LDSM.16.MT88.4 R4, [R3+0x10400] ;  /* 0x010400000304783b */ /* 0x000e220000004200 */
[----:B------:R-:W-:Y:S01]  /*23b40*/  IMAD.MOV.U32 R15, RZ, RZ, R19 ;  /* 0x000000ffff0f7224 */ /* 0x000fe200078e0013 */
[C-C-:B0-----:R-:W-:Y:S02]  /*23b50*/  PRMT R16, R4.reuse, 0x6420, R5.reuse ;  /* 0x0000642004107816 */ /* 0x141fe40000000005 */
[----:B------:R-:W-:Y:S02]  /*23b60*/  PRMT R17, R4, 0x7531, R5 ;  /* 0x0000753104117816 */ /* 0x000fe40000000005 */
[C-C-:B------:R-:W-:Y:S02]  /*23b70*/  PRMT R18, R6.reuse, 0x6420, R7.reuse ;  /* 0x0000642006127816 */ /* 0x140fe40000000007 */
[----:B------:R-:W-:Y:S02]  /*23b80*/  PRMT R19, R6, 0x7531, R7 ;  /* 0x0000753106137816 */ /* 0x000fe40000000007 */
[----:B------:R-:W0:Y:S01]  /*23b90*/  LDSM.16.MT88.4 R4, [R0+0x12400] ;  /* 0x012400000004783b */ /* 0x000e220000004200 */
[----:B--2---:R-:W-:-:S05]  /*23ba0*/  IMAD.IADD R3, R13, 0x1, R21 ;  /* 0x000000010d037824 */ /* 0x004fca00078e0215 */
[----:B------:R-:W-:-:S05]  /*23bb0*/  IADD3 R20, R14, R3, R15 ;  /* 0x000000030e147210 */ /* 0x000fca0007ffe00f */
[----:B------:R1:W-:Y:S04]  /*23bc0*/  STSM.16.M88.4 [R20], R16 ;  /* 0x0000001014007844 */ /* 0x0003e80000000200 */
[----:B-1----:R-:W2:Y:S04]  /*23bd0*/  LDL R17, [R1+0x2c] ;  /* 0x00002c0001117983 */ /* 0x002ea80000100800 */
[----:B------:R-:W2:Y:S04]  /*23be0*/  LDL.LU R18, [R1+0x50] ;  /* 0x0000500001127983 */ /* 0x000ea80000300800 */
[----:B------:R-:W3:Y:S01]  /*23bf0*/  LDL.LU R19, [R1+0x30] ;  /* 0x0000300001137983 */ /* 0x000ee20000300800 */
[----:B------:R-:W-:Y:S01]  /*23c00*/  IMAD.MOV.U32 R16, RZ, RZ, R15 ;  /* 0x000000ffff107224 */ /* 0x000fe200078e000f */
[----:B------:R-:W-:-:S02]  /*23c10*/  IADD3 R15, R21, 0x6000, RZ ;  /* 0x00006000150f7810 */ /* 0x000fc40007ffe0ff */
[C-C-:B0-----:R-:W-:Y:S02]  /*23c20*/  PRMT R8, R4.reuse, 0x6420, R5.reuse ;  /* 0x0000642004087816 */ /* 0x141fe40000000005 */
[----:B------:R-:W-:Y:S02]  /*23c30*/  PRMT R9, R4, 0x7531, R5 ;  /* 0x0000753104097816 */ /* 0x000fe40000000005 */
[----:B------:R-:W-:Y:S02]  /*23c40*/  LOP3.LUT R4, R15, R2, RZ, 0xfc, !PT ;  /* 0x000000020f047212 */ /* 0x000fe400078efcff */
[C-C-:B------:R-:W-:Y:S02]  /*23c50*/  PRMT R10, R6.reuse, 0x6420, R7.reuse ;  /* 0x00006420060a7816 */ /* 0x140fe40000000007 */
[----:B------:R-:W-:Y:S02]  /*23c60*/  PRMT R11, R6, 0x7531, R7 ;  /* 0x00007531060b7816 */ /* 0x000fe40000000007 */
[----:B--2---:R-:W-:Y:S01]  /*23c70*/  IADD3 R3, R18, R17, R3 ;  /* 0x0000001112037210 */ /* 0x004fe20007ffe003 */
[----:B---3--:R-:W-:-:S04]  /*23c80*/  IMAD.IADD R4, R19, 0x1, R4 ;  /* 0x0000000113047824 */ /* 0x008fc800078e0204 */
[----:B------:R-:W-:Y:S04]  /*23c90*/  STSM.16.M88.4 [R3], R8 ;  /* 0x0000000803007844 */ /* 0x000fe80000000200 */
[----:B------:R-:W0:Y:S02]  /*23ca0*/  LDSM.16.MT88.4 R4, [R4+0x10400] ;  /* 0x010400000404783b */ /* 0x000e240000004200 */
[C-C-:B0-----:R-:W-:Y:S02]  /*23cb0*/  PRMT R12, R4.reuse, 0x6420, R5.reuse ;  /* 0x00006420040c7816 */ /* 0x141fe40000000005 */
[----:B------:R-:W-:Y:S02]  /*23cc0*/  PRMT R13, R4, 0x7531, R5 ;  /* 0x00007531040d7816 */ /* 0x000fe40000000005 */
[----:B------:R-:W-:-:S02]  /*23cd0*/  PRMT R14, R6, 0x6420, R7 ;  /* 0x00006420060e7816 */ /* 0x000fc40000000007 */
[----:B------:R-:W-:Y:S02]  /*23ce0*/  PRMT R15, R6, 0x7531, R7 ;  /* 0x00007531060f7816 */ /* 0x000fe40000000007 */
[----:B------:R-:W0:Y:S04]  /*23cf0*/  LDSM.16.MT88.4 R4, [R0+0x16400] ;  /* 0x016400000004783b */ /* 0x000e280000004200 */
[----:B------:R1:W-:Y:S04]  /*23d00*/  STSM.16.M88.4 [R20+0x4000], R12 ;  /* 0x0040000c14007844 */ /* 0x0003e80000000200 */
[----:B-1----:R-:W2:Y:S01]  /*23d10*/  LDL R15, [R1+0x48] ;  /* 0x00004800010f7983 */ /* 0x002ea20000100800 */
[----:B0-----:R-:W-:-:S02]  /*23d20*/  PRMT R8, R4, 0x6420, R5 ;  /* 0x0000642004087816 */ /* 0x001fc40000000005 */
[----:B------:R-:W-:Y:S02]  /*23d30*/  PRMT R9, R4, 0x7531, R5 ;  /* 0x0000753104097816 */ /* 0x000fe40000000005 */
[C-C-:B------:R-:W-:Y:S02]  /*23d40*/  PRMT R10, R6.reuse, 0x6420, R7.reuse ;  /* 0x00006420060a7816 */ /* 0x140fe40000000007 */
[----:B------:R-:W-:-:S05]  /*23d50*/  PRMT R11, R6, 0x7531, R7 ;  /* 0x00007531060b7816 */ /* 0x000fca0000000007 */
[----:B------:R0:W-:Y:S02]  /*23d60*/  STSM.16.M88.4 [R3+0x4000], R8 ;  /* 0x0040000803007844 */ /* 0x0001e40000000200 */
[----:B0-----:R-:W-:-:S05]  /*23d70*/  VIADD R3, R21, 0x3000 ;  /* 0x0000300015037836 */ /* 0x001fca0000000000 */
[----:B------:R-:W-:-:S04]  /*23d80*/  LOP3.LUT R3, R3, R2, RZ, 0xfc, !PT ;  /* 0x0000000203037212 */ /* 0x000fc800078efcff */
[----:B------:R-:W-:-:S05]  /*23d90*/  IADD3 R3, R19, R3, RZ ;  /* 0x0000000313037210 */ /* 0x000fca0007ffe0ff */
[----:B------:R-:W0:Y:S02]  /*23da0*/  LDSM.16.MT88.4 R4, [R3+0x10400] ;  /* 0x010400000304783b */ /* 0x000e240000004200 */
[C-C-:B0-----:R-:W-:Y:S02]  /*23db0*/  PRMT R12, R4.reuse, 0x6420, R5.reuse ;  /* 0x00006420040c7816 */ /* 0x141fe40000000005 */
[----:B------:R-:W-:Y:S02]  /*23dc0*/  PRMT R13, R4, 0x7531, R5 ;  /* 0x00007531040d7816 */ /* 0x000fe40000000005 */
[C---:B------:R-:W-:Y:S01]  /*23dd0*/  PRMT R14, R6.reuse, 0x6420, R7 ;  /* 0x00006420060e7816 */ /* 0x040fe20000000007 */
[----:B--2---:R-:W-:Y:S01]  /*23de0*/  IMAD.IADD R3, R15, 0x1, R21 ;  /* 0x000000010f037824 */ /* 0x004fe200078e0215 */
[----:B------:R-:W-:Y:S02]  /*23df0*/  PRMT R15, R6, 0x7531, R7 ;  /* 0x00007531060f7816 */ /* 0x000fe40000000007 */
[----:B------:R-:W0:Y:S02]  /*23e00*/  LDSM.16.MT88.4 R4, [R0+0x13400] ;  /* 0x013400000004783b */ /* 0x000e240000004200 */
[----:B0-----:R-:W-:-:S02]  /*23e10*/  PRMT R8, R4, 0x6420, R5 ;  /* 0x0000642004087816 */ /* 0x001fc40000000005 */
[----:B------:R-:W-:Y:S01]  /*23e20*/  PRMT R9, R4, 0x7531, R5 ;  /* 0x0000753104097816 */ /* 0x000fe20000000005 */
[----:B------:R-:W-:-:S05]  /*23e30*/  VIADD R4, R21, 0x7000 ;  /* 0x0000700015047836 */ /* 0x000fca0000000000 */
[----:B------:R-:W-:Y:S02]  /*23e40*/  LOP3.LUT R4, R4, R2, RZ, 0xfc, !PT ;  /* 0x0000000204047212 */ /* 0x000fe400078efcff */
[----:B------:R0:W5:Y:S01]  /*23e50*/  LDL.LU R2, [R1+0x5c] ;  /* 0x00005c0001027983 */ /* 0x0001620000300800 */
[C---:B------:R-:W-:Y:S02]  /*23e60*/  IADD3 R16, R18.reuse, R3, R16 ;  /* 0x0000000312107210 */ /* 0x040fe40007ffe010 */
[----:B------:R-:W-:Y:S02]  /*23e70*/  IADD3 R3, R18, R17, R3 ;  /* 0x0000001112037210 */ /* 0x000fe40007ffe003 */
[C-C-:B------:R-:W-:Y:S02]  /*23e80*/  PRMT R10, R6.reuse, 0x6420, R7.reuse ;  /* 0x00006420060a7816 */ /* 0x140fe40000000007 */
[----:B------:R-:W-:Y:S02]  /*23e90*/  PRMT R11, R6, 0x7531, R7 ;  /* 0x00007531060b7816 */ /* 0x000fe40000000007 */
[----:B------:R-:W-:Y:S01]  /*23ea0*/  IADD3 R4, R19, R4, RZ ;  /* 0x0000000413047210 */ /* 0x000fe20007ffe0ff */
        /* <DEDUP_REMOVED lines=22> */
.L_x_568:
[----:B------:R-:W2:Y:S01]  /*24010*/  LDL.LU R0, [R1+0x18] ;  /* 0x0000180001007983 */ /* 0x000ea20000300800 */
[----:B-1---5:R1:W-:Y:S03]  /*24020*/  SYNCS.ARRIVE.TRANS64.A1T0 RZ, [R2+URZ+0x38850], RZ ;  /* 0x038850ff02ff79a7 */ /* 0x0223e6000810003f */
[----:B0-----:R-:W3:Y:S01]  /*24030*/  LDL.LU R3, [R1+0x24] ;  /* 0x0000240001037983 */ /* 0x001ee20000300800 */
[----:B-1----:R-:W-:-:S05]  /*24040*/  @!P1 VIADD R2, R2, 0x38880 ;  /* 0x0003888002029836 */ /* 0x002fca0000000000 */
[----:B------:R-:W-:Y:S01]  /*24050*/  @!P1 PRMT R2, RZ, 0x654, R2 ;  /* 0x00000654ff029816 */ /* 0x000fe20000000002 */
[----:B------:R-:W-:Y:S06]  /*24060*/  BAR.SYNC.DEFER_BLOCKING 0x2, 0x80 ;  /* 0x0082000000007b1d */ /* 0x000fec0000010000 */
[----:B------:R0:W-:Y:S01]  /*24070*/  @!P1 SYNCS.ARRIVE.TRANS64.RED.A1T0 RZ, [R2+URZ], RZ ;  /* 0x000000ff02ff99a7 */ /* 0x0001e2000810043f */
[----:B--2---:R-:W-:-:S05]  /*24080*/  VIADD R0, R0, 0x1 ;  /* 0x0000000100007836 */ /* 0x004fca0000000000 */
[----:B------:R-:W-:-:S04]  /*24090*/  ISETP.NE.AND P0, PT, R0, 0x2, PT ;  /* 0x000000020000780c */ /* 0x000fc80003f05270 */
[----:B0-----:R-:W-:Y:S02]  /*240a0*/  SEL R2, RZ, 0x1, P0 ;  /* 0x00000001ff027807 */ /* 0x001fe40000000000 */
[----:B------:R-:W-:Y:S02]  /*240b0*/  SEL R0, R0, RZ, P0 ;  /* 0x000000ff00007207 */ /* 0x000fe40000000000 */
[----:B---3--:R-:W-:-:S03]  /*240c0*/  LOP3.LUT R3, R3, R2, RZ, 0x3c, !PT ;  /* 0x0000000203037212 */ /* 0x008fc600078e3cff */
[----:B------:R1:W-:Y:S04]  /*240d0*/  STL [R1+0x18], R0 ;  /* 0x0000180001007387 */ /* 0x0003e80000100800 */
[----:B------:R1:W-:Y:S02]  /*240e0*/  STL [R1+0x24], R3 ;  /* 0x0000240301007387 */ /* 0x0003e40000100800 */
.L_x_520:
[----:B------:R-:W-:Y:S05]  /*240f0*/  BSYNC B6 ;  /* 0x0000000000067941 */ /* 0x000fea0003800000 */
.L_x_518:
[----:B01----:R-:W2:Y:S02]  /*24100*/  LDL R0, [R1+0x54] ;  /* 0x0000540001007983 */ /* 0x003ea40000100800 */
[----:B--2---:R-:W-:-:S13]  /*24110*/  LOP3.LUT P0, RZ, R0, 0x2, RZ, 0xc0, !PT ;  /* 0x0000000200ff7812 */ /* 0x004fda000780c0ff */
[----:B------:R-:W-:Y:S05]  /*24120*/  @!P0 BRA `(.L_x_569) ;  /* 0x0000000000288947 */ /* 0x000fea0003800000 */
[----:B------:R-:W-:Y:S05]  /*24130*/  WARPSYNC.ALL ;  /* 0x0000000000007948 */ /* 0x000fea0003800000 */
[----:B------:R-:W0:Y:S08]  /*24140*/  S2UR UR5, SR_CgaCtaId ;  /* 0x00000000000579c3 */ /* 0x000e300000008800 */
[----:B------:R-:W-:Y:S06]  /*24150*/  BAR.SYNC.DEFER_BLOCKING 0x5, 0x180 ;  /* 0x0146000000007b1d */ /* 0x000fec0000010000 */
[----:B------:R-:W-:-:S02]  /*24160*/  UMOV UR4, 0x400 ;  /* 0x0000040000047882 */ /* 0x000fc40000000000 */
[----:B0-----:R-:W-:-:S09]  /*24170*/  ULEA UR4, UR5, UR4, 0x18 ;  /* 0x0000000405047291 */ /* 0x001fd2000f8ec03f */
[----:B------:R-:W0:Y:S04]  /*24180*/  LDS.128 R4, [UR4+0x388d0] ;  /* 0x0388d004ff047984 */ /* 0x000e280008000c00 */
[----:B0-----:R0:W-:Y:S04]  /*24190*/  STL.64 [R1], R4 ;  /* 0x0000000401007387 */ /* 0x0011e80000100a00 */
[----:B------:R0:W-:Y:S01]  /*241a0*/  STL.64 [R1+0x8], R6 ;  /* 0x0000080601007387 */ /* 0x0001e20000100a00 */
[----:B------:R-:W-:Y:S06]  /*241b0*/  BAR.ARV 0x4, 0x180 ;  /* 0x0106000000007b1d */ /* 0x000fec0000002000 */
[----:B------:R-:W-:Y:S05]  /*241c0*/  BRA `(.L_x_570) ;  /* 0x0000000800887947 */ /* 0x000fea0003800000 */
.L_x_569:
[----:B------:R-:W0:Y:S01]  /*241d0*/  S2R R0, SR_TID.X ;  /* 0x0000000000007919 */ /* 0x000e220000002100 */
[----:B------:R-:W-:Y:S01]  /*241e0*/  UMOV UR4, 0xffffffff ;  /* 0xffffffff00047882 */ /* 0x000fe20000000000 */
[----:B0-----:R-:W-:-:S04]  /*241f0*/  LOP3.LUT R8, R0, 0x1f, RZ, 0xc0, !PT ;  /* 0x0000001f00087812 */ /* 0x001fc800078ec0ff */
[----:B------:R-:W-:Y:S01]  /*24200*/  ISETP.NE.AND P0, PT, R8, 0x1f, PT ;  /* 0x0000001f0800780c */ /* 0x000fe20003f05270 */
[----:B------:R-:W-:-:S12]  /*24210*/  BRA.DIV UR4, `(.L_x_571) ;  /* 0x0000003e04987947 */ /* 0x000fd8000b800000 */
[----:B------:R-:W2:Y:S01]  /*24220*/  LDL.LU R6, [R1] ;  /* 0x0000000001067983 */ /* 0x000ea20000300800 */
[----:B------:R-:W-:-:S03]  /*24230*/  ULDC UR4, c[0x0][0xc14] ;  /* 0x0003050000047ab9 */ /* 0x000fc60000000800 */
[----:B------:R-:W3:Y:S02]  /*24240*/  LDL R3, [R1+0xc] ;  /* 0x00000c0001037983 */ /* 0x000ee40000100800 */
[----:B---3--:R-:W-:-:S04]  /*24250*/  IADD3 R5, R3, R8, RZ ;  /* 0x0000000803057210 */ /* 0x008fc80007ffe0ff */
[----:B------:R-:W-:-:S13]  /*24260*/  ISETP.GE.OR P1, PT, R5, UR4, !P0 ;  /* 0x0000000405007c0c */ /* 0x000fda000c726670 */
[----:B------:R-:W0:Y:S02]  /*24270*/  @!P1 LDC.64 R2, c[0x0][0xc58] ;  /* 0x00031600ff029b82 */ /* 0x000e240000000a00 */
[----:B0-----:R-:W-:-:S06]  /*24280*/  @!P1 IMAD.WIDE R2, R5, 0x4, R2 ;  /* 0x0000000405029825 */ /* 0x001fcc00078e0202 */
[----:B------:R0:W3:Y:S01]  /*24290*/  @!P1 LDG.E R3, desc[UR42][R2.64] ;  /* 0x0000002a02039981 */ /* 0x0000e2000c1e1900 */
[C---:B------:R-:W-:Y:S02]  /*242a0*/  ISETP.GE.U32.AND P2, PT, R8.reuse, 0x2, PT ;  /* 0x000000020800780c */ /* 0x040fe40003f46070 */
[C---:B------:R-:W-:Y:S01]  /*242b0*/  ISETP.GE.U32.AND P3, PT, R8.reuse, 0x4, PT ;  /* 0x000000040800780c */ /* 0x040fe20003f66070 */
[----:B--2---:R-:W-:Y:S01]  /*242c0*/  SHFL.IDX PT, R4, R6, 0x1, 0x1f ;  /* 0x00201f0006047f89 */ /* 0x004fe200000e0000 */
[C---:B------:R-:W-:Y:S02]  /*242d0*/  ISETP.GE.U32.AND P4, PT, R8.reuse, 0x8, PT ;  /* 0x000000080800780c */ /* 0x040fe40003f86070 */
[C---:B------:R-:W-:Y:S01]  /*242e0*/  ISETP.GE.U32.AND P5, PT, R8.reuse, 0x10, PT ;  /* 0x000000100800780c */ /* 0x040fe20003fa6070 */
[----:B0-----:R-:W-:Y:S02]  /*242f0*/  IMAD.MOV.U32 R2, RZ, RZ, RZ ;  /* 0x000000ffff027224 */ /* 0x001fe400078e00ff */
[----:B---3--:R-:W-:Y:S01]  /*24300*/  @!P1 IMAD.MOV.U32 R2, RZ, RZ, R3 ;  /* 0x000000ffff029224 */ /* 0x008fe200078e0003 */
[----:B------:R-:W-:-:S04]  /*24310*/  ISETP.NE.AND P1, PT, R8, RZ, PT ;  /* 0x000000ff0800720c */ /* 0x000fc80003f25270 */
        /* <DEDUP_REMOVED lines=12> */
[----:B------:R-:W0:Y:S02]  /*243e0*/  SHFL.UP PT, R5, R3, 0x10, RZ ;  /* 0x0600000003057989 */ /* 0x000e2400000e00ff */
[----:B0-----:R-:W-:-:S05]  /*243f0*/  SEL R0, R5, RZ, P5 ;  /* 0x000000ff05007207 */ /* 0x001fca0002800000 */
[----:B------:R-:W-:Y:S02]  /*24400*/  IMAD.IADD R5, R3, 0x1, R0 ;  /* 0x0000000103057824 */ /* 0x000fe400078e0200 */
[----:B------:R0:W1:Y:S04]  /*24410*/  SHFL.IDX PT, R0, R6, RZ, 0x1f ;  /* 0x00001fff06007589 */ /* 0x00006800000e0000 */
[----:B------:R0:W2:Y:S02]  /*24420*/  SHFL.IDX PT, R7, R5, 0x1f, 0x1f ;  /* 0x03e01f0005077f89 */ /* 0x0000a400000e0000 */
.L_x_729:
[----:B------:R-:W-:Y:S01]  /*24430*/  ULDC UR4, c[0x0][0xc10] ;  /* 0x0003040000047ab9 */ /* 0x000fe20000000800 */
[----:B0-----:R-:W-:Y:S02]  /*24440*/  IMAD.MOV.U32 R6, RZ, RZ, R5 ;  /* 0x000000ffff067224 */ /* 0x001fe400078e0005 */
[----:B------:R-:W-:-:S04]  /*24450*/  IMAD.U32 R3, RZ, RZ, UR4 ;  /* 0x00000004ff037e24 */ /* 0x000fc8000f8e00ff */
[----:B--2---:R-:W-:-:S05]  /*24460*/  IMAD R7, R7, R3, RZ ;  /* 0x0000000307077224 */ /* 0x004fca00078e02ff */
[----:B------:R-:W-:-:S04]  /*24470*/  IADD3 R4, R4, R7, RZ ;  /* 0x0000000704047210 */ /* 0x000fc80007ffe0ff */
[----:B-1----:R-:W-:-:S13]  /*24480*/  ISETP.GT.AND P6, PT, R4, R0, PT ;  /* 0x000000000400720c */ /* 0x002fda0003fc4270 */
[----:B------:R-:W-:Y:S05]  /*24490*/  @P6 BRA `(.L_x_572) ;  /* 0x0000000000a46947 */ /* 0x000fea0003800000 */
.L_x_577:
[----:B------:R-:W2:Y:S01]  /*244a0*/  LDL.LU R3, [R1+0xc] ;  /* 0x00000c0001037983 */ /* 0x000ea20000300800 */
[----:B0-----:R-:W0:Y:S01]  /*244b0*/  LDC R2, c[0x0][0xc14] ;  /* 0x00030500ff027b82 */ /* 0x001e220000000800 */
[----:B--2---:R-:W-:-:S05]  /*244c0*/  VIADD R3, R3, 0x1f ;  /* 0x0000001f03037836 */ /* 0x004fca0000000000 */
[----:B0-----:R-:W-:-:S13]  /*244d0*/  ISETP.GE.AND P6, PT, R3, R2, PT ;  /* 0x000000020300720c */ /* 0x001fda0003fc6270 */
[----:B------:R-:W-:Y:S05]  /*244e0*/  @P6 BRA `(.L_x_573) ;  /* 0x0000000400586947 */ /* 0x000fea0003800000 */
[----:B------:R-:W0:Y:S01]  /*244f0*/  S2R R5, SR_TID.X ;  /* 0x0000000000057919 */ /* 0x000e220000002100 */
[----:B------:R-:W-:Y:S01]  /*24500*/  BSSY B0, `(.L_x_574) ;  /* 0x000000a000007945 */ /* 0x000fe20003800000 */
[----:B------:R1:W-:Y:S01]  /*24510*/  STL [R1+0xc], R3 ;  /* 0x00000c0301007387 */ /* 0x0003e20000100800 */
[----:B0-----:R-:W-:-:S04]  /*24520*/  LOP3.LUT R5, R5, 0x1f, RZ, 0xc0, !PT ;  /* 0x0000001f05057812 */ /* 0x001fc800078ec0ff */
[----:B-1----:R-:W-:-:S04]  /*24530*/  IADD3 R3, R3, R5, RZ ;  /* 0x0000000503037210 */ /* 0x002fc80007ffe0ff */
[----:B------:R-:W-:Y:S01]  /*24540*/  ISETP.GE.OR P6, PT, R3, R2, !P0 ;  /* 0x000000020300720c */ /* 0x000fe200047c6670 */
[----:B------:R-:W-:-:S12]  /*24550*/  IMAD.MOV.U32 R2, RZ, RZ, RZ ;  /* 0x000000ffff027224 */ /* 0x000fd800078e00ff */
[----:B------:R-:W-:Y:S05]  /*24560*/  @P6 BRA `(.L_x_575) ;  /* 0x00000000000c6947 */ /* 0x000fea0003800000 */
[----:B------:R-:W0:Y:S02]  /*24570*/  LDC.64 R6, c[0x0][0xc58] ;  /* 0x00031600ff067b82 */ /* 0x000e240000000a00 */
[----:B0-----:R-:W-:-:S06]  /*24580*/  IMAD.WIDE R2, R3, 0x4, R6 ;  /* 0x0000000403027825 */ /* 0x001fcc00078e0206 */
[----:B------:R0:W5:Y:S02]  /*24590*/  LDG.E R2, desc[UR42][R2.64] ;  /* 0x0000002a02027981 */ /* 0x000164000c1e1900 */
.L_x_575:
[----:B------:R-:W-:Y:S05]  /*245a0*/  BSYNC B0 ;  /* 0x0000000000007941 */ /* 0x000fea0003800000 */
.L_x_574:
[----:B------:R-:W-:-:S03]  /*245b0*/  UMOV UR4, 0xffffffff ;  /* 0xffffffff00047882 */ /* 0x000fc60000000000 */
[----:B------:R-:W-:Y:S05]  /*245c0*/  BRA.DIV UR4, `(.L_x_576) ;  /* 0x0000003e04f07947 */ /* 0x000fea000b800000 */
[----:B-----5:R-:W0:Y:S02]  /*245d0*/  SHFL.UP PT, R14, R2, 0x1, RZ ;  /* 0x04200000020e7989 */ /* 0x020e2400000e00ff */
        /* <DEDUP_REMOVED lines=14> */
[----:B------:R0:W1:Y:S02]  /*246c0*/  SHFL.IDX PT, R7, R6, 0x1f, 0x1f ;  /* 0x03e01f0006077f89 */ /* 0x00006400000e0000 */
.L_x_737:
[----:B------:R-:W-:Y:S02]  /*246d0*/  ULDC UR4, c[0x0][0xc10] ;  /* 0x0003040000047ab9 */ /* 0x000fe40000000800 */
[----:B------:R-:W-:-:S04]  /*246e0*/  IMAD.U32 R3, RZ, RZ, UR4 ;  /* 0x00000004ff037e24 */ /* 0x000fc8000f8e00ff */
[----:B-1----:R-:W-:-:S04]  /*246f0*/  IMAD R7, R7, R3, RZ ;  /* 0x0000000307077224 */ /* 0x002fc800078e02ff */
[----:B------:R-:W-:-:S05]  /*24700*/  IMAD.IADD R4, R7, 0x1, R4 ;  /* 0x0000000107047824 */ /* 0x000fca00078e0204 */
[----:B------:R-:W-:-:S13]  /*24710*/  ISETP.GT.AND P6, PT, R4, R0, PT ;  /* 0x000000000400720c */ /* 0x000fda0003fc4270 */
[----:B------:R-:W-:Y:S05]  /*24720*/  @!P6 BRA `(.L_x_577) ;  /* 0xfffffffc005ce947 */ /* 0x000fea000383ffff */
.L_x_572:
[----:B------:R-:W-:Y:S01]  /*24730*/  IADD3 R7, -R7, R4, RZ ;  /* 0x0000000407077210 */ /* 0x000fe20007ffe1ff */
[----:B------:R-:W-:-:S04]  /*24740*/  UMOV UR4, 0xffffffff ;  /* 0xffffffff00047882 */ /* 0x000fc80000000000 */
[----:B------:R-:W-:-:S05]  /*24750*/  IMAD R4, R6, R3, R7 ;  /* 0x0000000306047224 */ /* 0x000fca00078e0207 */
[----:B------:R-:W-:Y:S01]  /*24760*/  ISETP.GT.AND P6, PT, R4, R0, PT ;  /* 0x000000000400720c */ /* 0x000fe20003fc4270 */
[----:B------:R-:W-:-:S12]  /*24770*/  BRA.DIV UR4, `(.L_x_578) ;  /* 0x0000004204587947 */ /* 0x000fd8000b800000 */
[----:B------:R-:W-:-:S04]  /*24780*/  VOTE.ANY R5, PT, !P6 ;  /* 0x0000000000057806 */ /* 0x000fc800070e0100 */
[----:B------:R-:W1:Y:S02]  /*24790*/  POPC R4, R5 ;  /* 0x0000000500047309 */ /* 0x000e640000000000 */
[----:B-1----:R1:W2:Y:S02]  /*247a0*/  SHFL.IDX PT, R2, R2, R4, 0x1f ;  /* 0x00001f0402027589 */ /* 0x0022a400000e0000 */
.L_x_741:
[----:B------:R-:W-:Y:S01]  /*247b0*/  ISETP.NE.AND P0, PT, R5, RZ, PT ;  /* 0x000000ff0500720c */ /* 0x000fe20003f05270 */
[----:B------:R-:W-:-:S12]  /*247c0*/  IMAD.MOV.U32 R5, RZ, RZ, RZ ;  /* 0x000000ffff057224 */ /* 0x000fd800078e00ff */
[----:B------:R-:W-:Y:S05]  /*247d0*/  @!P0 BRA `(.L_x_579) ;  /* 0x0000000000108947 */ /* 0x000fea0003800000 */
[----:B------:R-:W-:Y:S01]  /*247e0*/  UMOV UR4, 0xffffffff ;  /* 0xffffffff00047882 */ /* 0x000fe20000000000 */
[----:B------:R-:W-:Y:S02]  /*247f0*/  VIADD R12, R4, 0xffffffff ;  /* 0xffffffff040c7836 */ /* 0x000fe40000000000 */
[----:B------:R-:W-:Y:S05]  /*24800*/  BRA.DIV UR4, `(.L_x_580) ;  /* 0x00000042047c7947 */ /* 0x000fea000b800000 */
[----:B------:R3:W4:Y:S02]  /*24810*/  SHFL.IDX PT, R5, R6, R12, 0x1f ;  /* 0x00001f0c06057589 */ /* 0x00072400000e0000 */
.L_x_579:
[----:B------:R-:W5:Y:S01]  /*24820*/  LDL.LU R8, [R1+0xc] ;  /* 0x00000c0001087983 */ /* 0x000f620000300800 */
[----:B----4-:R-:W-:Y:S01]  /*24830*/  IMAD R9, R5, R3, R7 ;  /* 0x0000000305097224 */ /* 0x010fe200078e0207 */
[----:B--2---:R-:W-:Y:S01]  /*24840*/  IABS R3, R2 ;  /* 0x0000000200037213 */ /* 0x004fe20000000000 */
[----:B0--3--:R-:W-:-:S03]  /*24850*/  IMAD.MOV.U32 R6, RZ, RZ, RZ ;  /* 0x000000ffff067224 */ /* 0x009fc600078e00ff */
[----:B------:R-:W0:Y:S01]  /*24860*/  I2F.RP R5, R3 ;  /* 0x0000000300057306 */ /* 0x000e220000209400 */
[----:B------:R-:W-:Y:S01]  /*24870*/  IADD3 R0, R0, -R9, RZ ;  /* 0x8000000900007210 */ /* 0x000fe20007ffe0ff */
[----:B------:R2:W-:Y:S06]  /*24880*/  STL [R1], R9 ;  /* 0x0000000901007387 */ /* 0x0005ec0000100800 */
[----:B0-----:R-:W0:Y:S02]  /*24890*/  MUFU.RCP R5, R5 ;  /* 0x0000000500057308 */ /* 0x001e240000001000 */
[----:B0-----:R-:W-:-:S06]  /*248a0*/  IADD3 R5, R5, 0xffffffe, RZ ;  /* 0x0ffffffe05057810 */ /* 0x001fcc0007ffe0ff */
[----:B------:R-:W0:Y:S02]  /*248b0*/  F2I.FTZ.U32.TRUNC.NTZ R7, R5 ;  /* 0x0000000500077305 */ /* 0x000e24000021f000 */
[----:B0-----:R-:W-:-:S04]  /*248c0*/  IMAD.MOV R5, RZ, RZ, -R7 ;  /* 0x000000ffff057224 */ /* 0x001fc800078e0a07 */
[----:B------:R-:W-:-:S04]  /*248d0*/  IMAD R5, R5, R3, RZ ;  /* 0x0000000305057224 */ /* 0x000fc800078e02ff */
[----:B------:R-:W-:Y:S01]  /*248e0*/  IMAD.HI.U32 R6, R7, R5, R6 ;  /* 0x0000000507067227 */ /* 0x000fe200078e0006 */
[----:B------:R-:W-:Y:S02]  /*248f0*/  IABS R7, R2 ;  /* 0x0000000200077213 */ /* 0x000fe40000000000 */
[----:B------:R-:W-:-:S03]  /*24900*/  IABS R5, R0 ;  /* 0x0000000000057213 */ /* 0x000fc60000000000 */
[----:B------:R-:W-:Y:S02]  /*24910*/  IMAD.MOV R7, RZ, RZ, -R7 ;  /* 0x000000ffff077224 */ /* 0x000fe400078e0a07 */
[----:B------:R-:W-:-:S04]  /*24920*/  IMAD.HI.U32 R6, R6, R5, RZ ;  /* 0x0000000506067227 */ /* 0x000fc800078e00ff */
[----:B------:R-:W-:-:S05]  /*24930*/  IMAD R5, R6, R7, R5 ;  /* 0x0000000706057224 */ /* 0x000fca00078e0205 */
[----:B------:R-:W-:-:S13]  /*24940*/  ISETP.GT.U32.AND P1, PT, R3, R5, PT ;  /* 0x000000050300720c */ /* 0x000fda0003f24070 */
[----:B------:R-:W-:Y:S01]  /*24950*/  @!P1 IMAD.IADD R5, R5, 0x1, -R3 ;  /* 0x0000000105059824 */ /* 0x000fe200078e0a03 */
[----:B------:R-:W-:Y:S02]  /*24960*/  @!P1 IADD3 R6, R6, 0x1, RZ ;  /* 0x0000000106069810 */ /* 0x000fe40007ffe0ff */
[----:B------:R-:W-:Y:S02]  /*24970*/  ISETP.NE.AND P1, PT, R2, RZ, PT ;  /* 0x000000ff0200720c */ /* 0x000fe40003f25270 */
[----:B------:R-:W-:Y:S02]  /*24980*/  ISETP.GE.U32.AND P0, PT, R5, R3, PT ;  /* 0x000000030500720c */ /* 0x000fe40003f06070 */
[----:B------:R-:W-:-:S04]  /*24990*/  LOP3.LUT R3, R0, R2, RZ, 0x3c, !PT ;  /* 0x0000000200037212 */ /* 0x000fc800078e3cff */
[----:B------:R-:W-:-:S07]  /*249a0*/  ISETP.GE.AND P2, PT, R3, RZ, PT ;  /* 0x000000ff0300720c */ /* 0x000fce0003f46270 */
[----:B------:R-:W-:-:S06]  /*249b0*/  @P0 VIADD R6, R6, 0x1 ;  /* 0x0000000106060836 */ /* 0x000fcc0000000000 */
[----:B------:R-:W-:Y:S01]  /*249c0*/  @!P2 IMAD.MOV R6, RZ, RZ, -R6 ;  /* 0x000000ffff06a224 */ /* 0x000fe200078e0a06 */
[----:B------:R-:W-:-:S04]  /*249d0*/  @!P1 LOP3.LUT R6, RZ, R2, RZ, 0x33, !PT ;  /* 0x00000002ff069212 */ /* 0x000fc800078e33ff */
[----:B------:R-:W-:-:S05]  /*249e0*/  IADD3 R3, -R6, RZ, RZ ;  /* 0x000000ff06037210 */ /* 0x000fca0007ffe1ff */
[----:B------:R-:W-:-:S05]  /*249f0*/  IMAD R0, R2, R3, R0 ;  /* 0x0000000302007224 */ /* 0x000fca00078e0200 */
[----:B------:R2:W-:Y:S04]  /*24a00*/  STL [R1+0x4], R0 ;  /* 0x0000040001007387 */ /* 0x0005e80000100800 */
[----:B------:R2:W-:Y:S01]  /*24a10*/  STL [R1+0x8], R6 ;  /* 0x0000080601007387 */ /* 0x0005e20000100800 */
[----:B-----5:R-:W-:-:S05]  /*24a20*/  IMAD.IADD R8, R4, 0x1, R8 ;  /* 0x0000000104087824 */ /* 0x020fca00078e0208 */
[----:B------:R2:W-:Y:S01]  /*24a30*/  STL [R1+0xc], R8 ;  /* 0x00000c0801007387 */ /* 0x0005e20000100800 */
[----:B------:R-:W-:Y:S05]  /*24a40*/  BRA `(.L_x_581) ;  /* 0x0000000000287947 */ /* 0x000fea0003800000 */
.L_x_573:
[----:B------:R-:W-:Y:S01]  /*24a50*/  UMOV UR4, URZ ;  /* 0x0000003f00047c82 */ /* 0x000fe20008000000 */
[----:B------:R-:W-:Y:S01]  /*24a60*/  ULDC UR6, c[0x0][0xc14] ;  /* 0x0003050000067ab9 */ /* 0x000fe20000000800 */
[----:B------:R-:W-:Y:S01]  /*24a70*/  UMOV UR5, URZ ;  /* 0x0000003f00057c82 */ /* 0x000fe20008000000 */
[----:B------:R0:W-:Y:S01]  /*24a80*/  STL [R1], R0 ;  /* 0x0000000001007387 */ /* 0x0001e20000100800 */
[----:B------:R-:W-:Y:S01]  /*24a90*/  IMAD.U32 R3, RZ, RZ, UR4 ;  /* 0x00000004ff037e24 */ /* 0x000fe2000f8e00ff */
[----:B------:R-:W-:-:S04]  /*24aa0*/  MOV R2, UR5 ;  /* 0x0000000500027c02 */ /* 0x000fc80008000f00 */
[----:B------:R1:W-:Y:S01]  /*24ab0*/  STL [R1+0x4], R3 ;  /* 0x0000040301007387 */ /* 0x0003e20000100800 */
[----:B0-----:R-:W-:-:S05]  /*24ac0*/  IMAD.U32 R0, RZ, RZ, UR6 ;  /* 0x00000006ff007e24 */ /* 0x001fca000f8e00ff */
[----:B------:R1:W-:Y:S04]  /*24ad0*/  STL [R1+0xc], R0 ;  /* 0x00000c0001007387 */ /* 0x0003e80000100800 */
[----:B------:R1:W-:Y:S02]  /*24ae0*/  STL [R1+0x8], R2 ;  /* 0x0000080201007387 */ /* 0x0003e40000100800 */
.L_x_581:
[----:B-1----:R-:W3:Y:S04]  /*24af0*/  LDL R2, [R1+0xc] ;  /* 0x00000c0001027983 */ /* 0x002ee80000100800 */
[----:B------:R-:W4:Y:S04]  /*24b00*/  LDL R3, [R1+0x8] ;  /* 0x0000080001037983 */ /* 0x000f280000100800 */
[----:B------:R-:W5:Y:S04]  /*24b10*/  LDL R4, [R1] ;  /* 0x0000000001047983 */ /* 0x000f680000100800 */
[----:B------:R-:W5:Y:S01]  /*24b20*/  LDL R5, [R1+0x4] ;  /* 0x0000040001057983 */ /* 0x000f620000100800 */
[----:B--2---:R-:W0:Y:S01]  /*24b30*/  S2R R0, SR_TID.X ;  /* 0x0000000000007919 */ /* 0x004e220000002100 */
[----:B------:R-:W-:Y:S05]  /*24b40*/  WARPSYNC.ALL ;  /* 0x0000000000007948 */ /* 0x000fea0003800000 */
[----:B0-----:R-:W-:Y:S01]  /*24b50*/  LOP3.LUT R0, R0, 0x1f, RZ, 0xc0, !PT ;  /* 0x0000001f00007812 */ /* 0x001fe200078ec0ff */
[----:B------:R-:W-:Y:S03]  /*24b60*/  BAR.SYNC.DEFER_BLOCKING 0x4, 0x180 ;  /* 0x0106000000007b1d */ /* 0x000fe60000010000 */
[----:B------:R-:W-:-:S13]  /*24b70*/  ISETP.NE.AND P0, PT, R0, RZ, PT ;  /* 0x000000ff0000720c */ /* 0x000fda0003f05270 */
[----:B------:R-:W0:Y:S01]  /*24b80*/  @!P0 S2R R0, SR_CgaCtaId ;  /* 0x0000000000008919 */ /* 0x000e220000008800 */
[----:B---3--:R-:W-:Y:S02]  /*24b90*/  MOV R7, R2 ;  /* 0x0000000200077202 */ /* 0x008fe40000000f00 */
[----:B------:R-:W-:Y:S01]  /*24ba0*/  @!P0 MOV R2, 0x400 ;  /* 0x0000040000028802 */ /* 0x000fe20000000f00 */
[----:B----4-:R-:W-:-:S03]  /*24bb0*/  IMAD.MOV.U32 R6, RZ, RZ, R3 ;  /* 0x000000ffff067224 */ /* 0x010fc600078e0003 */
[----:B0-----:R-:W-:-:S05]  /*24bc0*/  @!P0 LEA R0, R0, R2, 0x18 ;  /* 0x0000000200008211 */ /* 0x001fca00078ec0ff */
[----:B-----5:R1:W-:Y:S01]  /*24bd0*/  @!P0 STS.128 [R0+0x388d0], R4 ;  /* 0x0388d00400008388 */ /* 0x0203e20000000c00 */
[----:B------:R-:W-:Y:S06]  /*24be0*/  BAR.ARV 0x5, 0x180 ;  /* 0x0146000000007b1d */ /* 0x000fec0000002000 */
.L_x_570:
[----:B-1----:R-:W2:Y:S01]  /*24bf0*/  LDL R0, [R1+0xc] ;  /* 0x00000c0001007983 */ /* 0x002ea20000100800 */
[----:B------:R-:W-:Y:S02]  /*24c00*/  ULDC UR4, c[0x0][0xc14] ;  /* 0x0003050000047ab9 */ /* 0x000fe40000000800 */
[----:B--2---:R-:W-:-:S13]  /*24c10*/  ISETP.GE.AND P0, PT, R0, UR4, PT ;  /* 0x0000000400007c0c */ /* 0x004fda000bf06270 */
[----:B------:R-:W-:Y:S05]  /*24c20*/  @!P0 BRA `(.L_x_582) ;  /* 0xffffffa000f88947 */ /* 0x000fea000383ffff */
[----:B------:R-:W-:Y:S05]  /*24c30*/  BSYNC B7 ;  /* 0x0000000000077941 */ /* 0x000fea0003800000 */
.L_x_480:
[----:B0-----:R-:W2:Y:S01]  /*24c40*/  LDL.LU R0, [R1+0x58] ;  /* 0x0000580001007983 */ /* 0x001ea20000300800 */
[----:B------:R-:W-:Y:S01]  /*24c50*/  BSSY B0, `(.L_x_583) ;  /* 0x000000b000007945 */ /* 0x000fe20003800000 */
[----:B-1----:R-:W0:Y:S01]  /*24c60*/  S2R R5, SR_CgaCtaId ;  /* 0x0000000000057919 */ /* 0x002e220000008800 */
        /* <DEDUP_REMOVED lines=9> */
.L_x_744:
[----:B------:R-:W-:Y:S05]  /*24d00*/  BSYNC B0 ;  /* 0x0000000000007941 */ /* 0x000fea0003800000 */
.L_x_583:
[----:B------:R-:W-:-:S03]  /*24d10*/  UMOV UR4, 0xffffffff ;  /* 0xffffffff00047882 */ /* 0x000fc60000000000 */
[----:B------:R-:W-:Y:S05]  /*24d20*/  BRA.DIV UR4, `(.L_x_585) ;  /* 0x0000003e04707947 */ /* 0x000fea000b800000 */
[----:B------:R-:W1:Y:S02]  /*24d30*/  S2R R2, SR_TID.X ;  /* 0x0000000000027919 */ /* 0x000e640000002100 */
[----:B-1----:R-:W-:-:S04]  /*24d40*/  SHF.R.U32.HI R2, RZ, 0x5, R2 ;  /* 0x00000005ff027819 */ /* 0x002fc80000011602 */
[----:B------:R-:W-:-:S05]  /*24d50*/  LOP3.LUT R2, R2, 0x3, RZ, 0xc0, !PT ;  /* 0x0000000302027812 */ /* 0x000fca00078ec0ff */
[----:B------:R1:W2:Y:S02]  /*24d60*/  SHFL.IDX PT, R14, R2, RZ, 0x1f ;  /* 0x00001fff020e7589 */ /* 0x0002a400000e0000 */
.L_x_747:
[----:B--2---:R-:W-:-:S13]  /*24d70*/  ISETP.NE.AND P0, PT, R14, RZ, PT ;  /* 0x000000ff0e00720c */ /* 0x004fda0003f05270 */
[----:B------:R-:W-:Y:S05]  /*24d80*/  @P0 BRA `(.L_x_289) ;  /* 0x0000000000b00947 */ /* 0x000fea0003800000 */
[----:B------:R-:W-:-:S03]  /*24d90*/  UMOV UR4, 0xffffffff ;  /* 0xffffffff00047882 */ /* 0x000fc60000000000 */
[----:B------:R-:W-:Y:S05]  /*24da0*/  BRA.DIV UR4, `(.L_x_586) ;  /* 0x0000003e04847947 */ /* 0x000fea000b800000 */
[----:B------:R-:W-:-:S13]  /*24db0*/  ELECT P6, URZ, PT ;  /* 0x00000000003f782f */ /* 0x000fda00038c0000 */
.L_x_750:
[----:B------:R-:W-:Y:S05]  /*24dc0*/  @!P6 BRA `(.L_x_289) ;  /* 0x0000000000a0e947 */ /* 0x000fea0003800000 */
[----:B------:R-:W-:-:S06]  /*24dd0*/  ULOP3.LUT UR4, UR40, 0x2, URZ, 0xfc, !UPT ;  /* 0x0000000228047892 */ /* 0x000fcc000f8efc3f */
[----:B-1----:R-:W-:-:S04]  /*24de0*/  MOV R2, UR4 ;  /* 0x0000000400027c02 */ /* 0x002fc80008000f00 */
[----:B------:R-:W-:-:S13]  /*24df0*/  ISETP.NE.AND P0, PT, R2, 0x3, PT ;  /* 0x000000030200780c */ /* 0x000fda0003f05270 */
[----:B------:R-:W-:Y:S05]  /*24e00*/  @!P0 BRA `(.L_x_587) ;  /* 0x0000000000048947 */ /* 0x000fea0003800000 */
[----:B------:R-:W-:Y:S01]  /*24e10*/  BPT.TRAP 0x1 ;  /* 0x000000040000795c */ /* 0x000fe20000300000 */
.L_x_587:
[----:B0-----:R-:W2:Y:S04]  /*24e20*/  LDL R3, [R1+0x18] ;  /* 0x0000180001037983 */ /* 0x001ea80000100800 */
[----:B------:R-:W3:Y:S01]  /*24e30*/  LDL.LU R7, [R1+0x24] ;  /* 0x0000240001077983 */ /* 0x000ee20000300800 */
[----:B------:R-:W-:-:S04]  /*24e40*/  VIADD R2, R0, 0x38840 ;  /* 0x0003884000027836 */ /* 0x000fc80000000000 */
[C---:B--2---:R-:W-:Y:S01]  /*24e50*/  IMAD R6, R3.reuse, 0x8, R2 ;  /* 0x0000000803067824 */ /* 0x044fe200078e0202 */
[----:B------:R-:W-:Y:S02]  /*24e60*/  IADD3 R3, R3, 0x1, RZ ;  /* 0x0000000103037810 */ /* 0x000fe40007ffe0ff */
[----:B---3--:R-:W-:Y:S02]  /*24e70*/  SHF.L.U32 R5, R7, 0x1f, RZ ;  /* 0x0000001f07057819 */ /* 0x008fe400000006ff */
[C---:B------:R-:W-:Y:S02]  /*24e80*/  ISETP.NE.AND P2, PT, R3.reuse, 0x2, PT ;  /* 0x000000020300780c */ /* 0x040fe40003f45270 */
[----:B------:R-:W0:Y:S02]  /*24e90*/  SYNCS.PHASECHK.TRANS64.TRYWAIT P1, [R6+URZ], R5 ;  /* 0x00000005060075a7 */ /* 0x000e24000802017f */
[----:B------:R-:W-:Y:S02]  /*24ea0*/  SEL R4, RZ, 0x1, P2 ;  /* 0x00000001ff047807 */ /* 0x000fe40001000000 */
[----:B------:R-:W-:-:S02]  /*24eb0*/  SEL R3, R3, RZ, P2 ;  /* 0x000000ff03037207 */ /* 0x000fc40001000000 */
[----:B------:R-:W-:-:S03]  /*24ec0*/  LOP3.LUT R4, R7, R4, RZ, 0x3c, !PT ;  /* 0x0000000407047212 */ /* 0x000fc600078e3cff */
[----:B------:R-:W-:Y:S01]  /*24ed0*/  IMAD R7, R3, 0x8, R2 ;  /* 0x0000000803077824 */ /* 0x000fe200078e0202 */
[----:B------:R-:W-:Y:S01]  /*24ee0*/  SHF.L.U32 R2, R4, 0x1f, RZ ;  /* 0x0000001f04027819 */ /* 0x000fe200000006ff */
[----:B0-----:R-:W-:Y:S06]  /*24ef0*/  @!P1 BRA `(.L_x_588) ;  /* 0x0000003c00509947 */ /* 0x001fec0003800000 */
.L_x_751:
[----:B------:R-:W1:Y:S02]  /*24f00*/  SYNCS.PHASECHK.TRANS64.TRYWAIT P1, [R7+URZ], R2 ;  /* 0x00000002070075a7 */ /* 0x000e64000802017f */
[----:B-1----:R-:W-:Y:S05]  /*24f10*/  @!P1 BRA `(.L_x_589) ;  /* 0x0000003c005c9947 */ /* 0x002fea0003800000 */
.L_x_752:
[----:B------:R-:W-:Y:S05]  /*24f20*/  @!P0 BRA `(.L_x_590) ;  /* 0x0000000000048947 */ /* 0x000fea0003800000 */
[----:B------:R-:W-:Y:S01]  /*24f30*/  BPT.TRAP 0x1 ;  /* 0x000000040000795c */ /* 0x000fe20000300000 */
.L_x_590:
[----:B------:R-:W2:Y:S02]  /*24f40*/  LDL.LU R4, [R1+0x18] ;  /* 0x0000180001047983 */ /* 0x000ea40000300800 */
[----:B--2---:R-:W-:-:S04]  /*24f50*/  IMAD R4, R4, 0x8, R0 ;  /* 0x0000000804047824 */ /* 0x004fc800078e0200 */
[----:B------:R-:W2:Y:S02]  /*24f60*/  SYNCS.PHASECHK.TRANS64.TRYWAIT P1, [R4+URZ+0x38860], R5 ;  /* 0x03886005040075a7 */ /* 0x000ea4000802017f */
[----:B--2---:R-:W-:Y:S05]  /*24f70*/  @!P1 BRA `(.L_x_591) ;  /* 0x0000003c00589947 */ /* 0x004fea0003800000 */
.L_x_753:
[----:B------:R-:W-:Y:S05]  /*24f80*/  @!P0 BRA `(.L_x_592) ;  /* 0x0000000000048947 */ /* 0x000fea0003800000 */
[----:B------:R-:W-:Y:S01]  /*24f90*/  BPT.TRAP 0x1 ;  /* 0x000000040000795c */ /* 0x000fe20000300000 */
.L_x_592:
[----:B------:R-:W-:-:S04]  /*24fa0*/  LEA R3, R3, R0, 0x3 ;  /* 0x0000000003037211 */ /* 0x000fc800078e18ff */
[----:B------:R-:W3:Y:S02]  /*24fb0*/  SYNCS.PHASECHK.TRANS64.TRYWAIT P1, [R3+URZ+0x38860], R2 ;  /* 0x03886002030075a7 */ /* 0x000ee4000802017f */
[----:B---3--:R-:W-:Y:S05]  /*24fc0*/  @!P1 BRA `(.L_x_593) ;  /* 0x0000003c00589947 */ /* 0x008fea0003800000 */
.L_x_754:
[----:B------:R-:W-:Y:S05]  /*24fd0*/  @!P0 BRA `(.L_x_594) ;  /* 0x0000000000048947 */ /* 0x000fea0003800000 */
[----:B------:R-:W-:Y:S01]  /*24fe0*/  BPT.TRAP 0x1 ;  /* 0x000000040000795c */ /* 0x000fe20000300000 */
.L_x_594:
[----:B------:R-:W4:Y:S02]  /*24ff0*/  SYNCS.PHASECHK.TRANS64.TRYWAIT P0, [R4+URZ+0x38880], R5 ;  /* 0x03888005040075a7 */ /* 0x000f24000800017f */
[----:B----4-:R-:W-:Y:S05]  /*25000*/  @!P0 BRA `(.L_x_595) ;  /* 0x0000003c005c8947 */ /* 0x010fea0003800000 */
.L_x_596:
[----:B------:R0:W0:Y:S02]  /*25010*/  SYNCS.PHASECHK.TRANS64.TRYWAIT P0, [R3+URZ+0x38880], R2 ;  /* 0x03888002030075a7 */ /* 0x000024000800017f */
[----:B0-----:R-:W-:Y:S05]  /*25020*/  @!P0 NANOSLEEP.SYNCS 0x989680 ;  /* 0x009896800000895d */ /* 0x001fea0003900000 */
[----:B------:R-:W0:Y:S02]  /*25030*/  @!P0 SYNCS.PHASECHK.TRANS64 P0, [R3+URZ+0x38880], R2 ;  /* 0x03888002030085a7 */ /* 0x000e24000800007f */
[----:B0-----:R-:W-:Y:S05]  /*25040*/  @!P0 BRA `(.L_x_596) ;  /* 0xfffffffc00f08947 */ /* 0x001fea000383ffff */
.L_x_289:
[----:B------:R-:W-:Y:S05]  /*25050*/  BSYNC B8 ;  /* 0x0000000000087941 */ /* 0x000fea0003800000 */
.L_x_286:
[----:B------:R-:W-:Y:S05]  /*25060*/  EXIT ;  /* 0x000000000000794d */ /* 0x000fea0003800000 */
.L_x_311:
[----:B0-----:R0:W1:Y:S02]  /*25070*/  SYNCS.PHASECHK.TRANS64.TRYWAIT P6, [R109+URZ+0x38890], R124 ;  /* 0x0388907c6d0075a7 */ /* 0x00106400080c017f */
[----:B-1----:R-:W-:Y:S05]  /*25080*/  @!P6 NANOSLEEP.SYNCS 0x989680 ;  /* 0x009896800000e95d */ /* 0x002fea0003900000 */
[----:B------:R-:W1:Y:S02]  /*25090*/  @!P6 SYNCS.PHASECHK.TRANS64 P6, [R109+URZ+0x38890], R124 ;  /* 0x0388907c6d00e5a7 */ /* 0x000e6400080c007f */
[----:B-1----:R-:W-:Y:S05]  /*250a0*/  @!P6 BRA `(.L_x_311) ;  /* 0xfffffffc00f0e947 */ /* 0x002fea000383ffff */
[----:B------:R-:W-:Y:S05]  /*250b0*/  BRA `(.L_x_597) ;  /* 0xfffffddc00747947 */ /* 0x000fea000383ffff */
.L_x_345:
[----:B0-----:R0:W1:Y:S02]  /*250c0*/  SYNCS.PHASECHK.TRANS64.TRYWAIT P3, [R109+URZ+0x38890], R124 ;  /* 0x0388907c6d0075a7 */ /* 0x001064000806017f */
[----:B-1----:R-:W-:Y:S05]  /*250d0*/  @!P3 NANOSLEEP.SYNCS 0x989680 ;  /* 0x009896800000b95d */ /* 0x002fea0003900000 */
[----:B------:R-:W1:Y:S02]  /*250e0*/  @!P3 SYNCS.PHASECHK.TRANS64 P3, [R109+URZ+0x38890], R124 ;  /* 0x0388907c6d00b5a7 */ /* 0x000e64000806007f */
[----:B-1----:R-:W-:Y:S05]  /*250f0*/  @!P3 BRA `(.L_x_345) ;  /* 0xfffffffc00f0b947 */ /* 0x002fea000383ffff */
[----:B------:R-:W-:Y:S05]  /*25100*/  BRA `(.L_x_598) ;  /* 0xfffffe2000347947 */ /* 0x000fea000383ffff */
.L_x_362:
[----:B0-----:R0:W1:Y:S02]  /*25110*/  SYNCS.PHASECHK.TRANS64.TRYWAIT P2, [R109+URZ+0x38890], R124 ;  /* 0x0388907c6d0075a7 */ /* 0x001064000804017f */
[----:B-1----:R-:W-:Y:S05]  /*25120*/  @!P2 NANOSLEEP.SYNCS 0x989680 ;  /* 0x009896800000a95d */ /* 0x002fea0003900000 */
[----:B------:R-:W1:Y:S02]  /*25130*/  @!P2 SYNCS.PHASECHK.TRANS64 P2, [R109+URZ+0x38890], R124 ;  /* 0x0388907c6d00a5a7 */ /* 0x000e64000804007f */
[----:B-1----:R-:W-:Y:S05]  /*25140*/  @!P2 BRA `(.L_x_362) ;  /* 0xfffffffc00f0a947 */ /* 0x002fea000383ffff */
[----:B------:R-:W-:Y:S05]  /*25150*/  BRA `(.L_x_599) ;  /* 0xfffffe6000c87947 */ /* 0x000fea000383ffff */
.L_x_372:
[----:B--2---:R2:W3:Y:S02]  /*25160*/  SYNCS.PHASECHK.TRANS64.TRYWAIT P3, [R109+URZ+0x388b0], R124 ;  /* 0x0388b07c6d0075a7 */ /* 0x0044e4000806017f */
[----:B---3--:R-:W-:Y:S05]  /*25170*/  @!P3 NANOSLEEP.SYNCS 0x989680 ;  /* 0x009896800000b95d */ /* 0x008fea0003900000 */
[----:B------:R-:W3:Y:S02]  /*25180*/  @!P3 SYNCS.PHASECHK.TRANS64 P3, [R109+URZ+0x388b0], R124 ;  /* 0x0388b07c6d00b5a7 */ /* 0x000ee4000806007f */
[----:B---3--:R-:W-:Y:S05]  /*25190*/  @!P3 BRA `(.L_x_372) ;  /* 0xfffffffc00f0b947 */ /* 0x008fea000383ffff */
[----:B------:R-:W-:Y:S05]  /*251a0*/  BRA `(.L_x_600) ;  /* 0xfffffe6800247947 */ /* 0x000fea000383ffff */
.L_x_384:
[----:B------:R-:W-:Y:S01]  /*251b0*/  BSSY B0, `(.L_x_601) ;  /* 0x0000007000007945 */ /* 0x000fe20003800000 */
[----:B------:R-:W-:Y:S01]  /*251c0*/  IMAD.MOV.U32 R12, RZ, RZ, RZ ;  /* 0x000000ffff0c7224 */ /* 0x000fe200078e00ff */
[----:B------:R-:W-:Y:S01]  /*251d0*/  MOV R15, 0xffffffff ;  /* 0xffffffff000f7802 */ /* 0x000fe20000000f00 */
[----:B------:R-:W-:-:S07]  /*251e0*/  IMAD.MOV.U32 R11, RZ, RZ, 0x1f ;  /* 0x0000001fff0b7424 */ /* 0x000fce00078e00ff */
[----:B-----5:R-:W-:Y:S05]  /*251f0*/  WARPSYNC.COLLECTIVE R15, `(.L_x_602) ;  /* 0x000000000f087348 */ /* 0x020fea0003c00000 */
[----:B------:R0:W1:Y:S02]  /*25200*/  SHFL.IDX P6, R14, R13, R12, R11 ;  /* 0x0000000c0d0e7389 */ /* 0x00006400000c000b */
[----:B01---5:R-:W-:Y:S01]  /*25210*/  ENDCOLLECTIVE ;  /* 0x000000000000791b */ /* 0x023fe20003800000 */
.L_x_602:
[----:B------:R-:W-:Y:S05]  /*25220*/  BSYNC B0 ;  /* 0x0000000000007941 */ /* 0x000fea0003800000 */
.L_x_601:
[----:B------:R1:W-:Y:S01]  /*25230*/  STL [R1+0x8], R14 ;  /* 0x0000080e01007387 */ /* 0x0003e20000100800 */
[----:B------:R-:W-:Y:S05]  /*25240*/  BRA `(.L_x_603) ;  /* 0xfffffe7400087947 */ /* 0x000fea000383ffff */
.L_x_396:
[----:B------:R-:W-:Y:S01]  /*25250*/  BSSY B1, `(.L_x_604) ;  /* 0x0000008000017945 */ /* 0x000fe20003800000 */
[----:B------:R-:W-:Y:S01]  /*25260*/  IMAD.MOV.U32 R13, RZ, RZ, R26 ;  /* 0x000000ffff0d7224 */ /* 0x000fe200078e001a */
[----:B------:R-:W-:Y:S01]  /*25270*/  MOV R11, 0x181f ;  /* 0x0000181f000b7802 */ /* 0x000fe20000000f00 */
[----:B------:R-:W-:Y:S02]  /*25280*/  IMAD.MOV.U32 R12, RZ, RZ, RZ ;  /* 0x000000ffff0c7224 */ /* 0x000fe400078e00ff */
[----:B------:R-:W-:-:S07]  /*25290*/  IMAD.MOV.U32 R15, RZ, RZ, -0x1 ;  /* 0xffffffffff0f7424 */ /* 0x000fce00078e00ff */
[----:B0-----:R-:W-:Y:S05]  /*252a0*/  WARPSYNC.COLLECTIVE R15, `(.L_x_605) ;  /* 0x000000000f087348 */ /* 0x001fea0003c00000 */
[----:B------:R1:W2:Y:S02]  /*252b0*/  SHFL.IDX P6, R14, R13, R12, R11 ;  /* 0x0000000c0d0e7389 */ /* 0x0002a400000c000b */
[----:B012---:R-:W-:Y:S01]  /*252c0*/  ENDCOLLECTIVE ;  /* 0x000000000000791b */ /* 0x007fe20003800000 */
.L_x_605:
[----:B------:R-:W-:Y:S05]  /*252d0*/  BSYNC B1 ;  /* 0x0000000000017941 */ /* 0x000fea0003800000 */
.L_x_604:
[----:B------:R-:W-:Y:S05]  /*252e0*/  BRA `(.L_x_606) ;  /* 0xfffffe7c00707947 */ /* 0x000fea000383ffff */
.L_x_397:
[----:B------:R-:W-:Y:S01]  /*252f0*/  BSSY B1, `(.L_x_607) ;  /* 0x0000008000017945 */ /* 0x000fe20003800000 */
[----:B------:R-:W-:Y:S01]  /*25300*/  IMAD.MOV.U32 R13, RZ, RZ, R24 ;  /* 0x000000ffff0d7224 */ /* 0x000fe200078e0018 */
[----:B------:R-:W-:Y:S01]  /*25310*/  MOV R12, RZ ;  /* 0x000000ff000c7202 */ /* 0x000fe20000000f00 */
[----:B------:R-:W-:Y:S02]  /*25320*/  IMAD.MOV.U32 R11, RZ, RZ, 0x181f ;  /* 0x0000181fff0b7424 */ /* 0x000fe400078e00ff */
[----:B------:R-:W-:-:S07]  /*25330*/  IMAD.MOV.U32 R15, RZ, RZ, -0x1 ;  /* 0xffffffffff0f7424 */ /* 0x000fce00078e00ff */
[----:B0-----:R-:W-:Y:S05]  /*25340*/  WARPSYNC.COLLECTIVE R15, `(.L_x_608) ;  /* 0x000000000f087348 */ /* 0x001fea0003c00000 */
[----:B------:R1:W2:Y:S02]  /*25350*/  SHFL.IDX P6, R14, R13, R12, R11 ;  /* 0x0000000c0d0e7389 */ /* 0x0002a400000c000b */
[----:B012---:R-:W-:Y:S01]  /*25360*/  ENDCOLLECTIVE ;  /* 0x000000000000791b */ /* 0x007fe20003800000 */
.L_x_608:
[----:B------:R-:W-:Y:S05]  /*25370*/  BSYNC B1 ;  /* 0x0000000000017941 */ /* 0x000fea0003800000 */
.L_x_607:
[----:B------:R-:W-:Y:S05]  /*25380*/  BRA `(.L_x_609) ;  /* 0xfffffe7c00507947 */ /* 0x000fea000383ffff */
.L_x_398:
[----:B------:R-:W-:Y:S01]  /*25390*/  BSSY B1, `(.L_x_610) ;  /* 0x0000008000017945 */ /* 0x000fe20003800000 */
[----:B------:R-:W-:Y:S01]  /*253a0*/  MOV R13, R27 ;  /* 0x0000001b000d7202 */ /* 0x000fe20000000f00 */
[----:B------:R-:W-:Y:S01]  /*253b0*/  IMAD.MOV.U32 R12, RZ, RZ, RZ ;  /* 0x000000ffff0c7224 */ /* 0x000fe200078e00ff */
[----:B------:R-:W-:Y:S01]  /*253c0*/  MOV R15, 0xffffffff ;  /* 0xffffffff000f7802 */ /* 0x000fe20000000f00 */
[----:B------:R-:W-:-:S07]  /*253d0*/  IMAD.MOV.U32 R11, RZ, RZ, 0x181f ;  /* 0x0000181fff0b7424 */ /* 0x000fce00078e00ff */
[----:B0-----:R-:W-:Y:S05]  /*253e0*/  WARPSYNC.COLLECTIVE R15, `(.L_x_611) ;  /* 0x000000000f087348 */ /* 0x001fea0003c00000 */
[----:B------:R1:W2:Y:S02]  /*253f0*/  SHFL.IDX P6, R14, R13, R12, R11 ;  /* 0x0000000c0d0e7389 */ /* 0x0002a400000c000b */
[----:B012---:R-:W-:Y:S01]  /*25400*/  ENDCOLLECTIVE ;  /* 0x000000000000791b */ /* 0x007fe20003800000 */
.L_x_611:
[----:B------:R-:W-:Y:S05]  /*25410*/  BSYNC B1 ;  /* 0x0000000000017941 */ /* 0x000fea0003800000 */
.L_x_610:
[----:B------:R-:W-:Y:S05]  /*25420*/  BRA `(.L_x_612) ;  /* 0xfffffe7c00307947 */ /* 0x000fea000383ffff */
.L_x_399:
        /* <DEDUP_REMOVED lines=8> */
.L_x_614:
[----:B------:R-:W-:Y:S05]  /*254b0*/  BSYNC B1 ;  /* 0x0000000000017941 */ /* 0x000fea0003800000 */
.L_x_613:
[----:B------:R-:W-:Y:S05]  /*254c0*/  BRA `(.L_x_615) ;  /* 0xfffffe7c00107947 */ /* 0x000fea000383ffff */
.L_x_401:
[----:B-1----:R1:W2:Y:S02]  /*254d0*/  SYNCS.PHASECHK.TRANS64.TRYWAIT P0, [R19+URZ+0x38800], R14 ;  /* 0x0388000e130075a7 */ /* 0x0022a4000800017f */
[----:B--2---:R-:W-:Y:S05]  /*254e0*/  @!P0 NANOSLEEP.SYNCS 0x989680 ;  /* 0x009896800000895d */ /* 0x004fea0003900000 */
[----:B------:R-:W2:Y:S02]  /*254f0*/  @!P0 SYNCS.PHASECHK.TRANS64 P0, [R19+URZ+0x38800], R14 ;  /* 0x0388000e130085a7 */ /* 0x000ea4000800007f */
[----:B--2---:R-:W-:Y:S05]  /*25500*/  @!P0 BRA `(.L_x_401) ;  /* 0xfffffffc00f08947 */ /* 0x004fea000383ffff */
[----:B------:R-:W-:Y:S05]  /*25510*/  BRA `(.L_x_616) ;  /* 0xfffffe7c00e87947 */ /* 0x000fea000383ffff */
.L_x_417:
[----:B------:R-:W-:Y:S01]  /*25520*/  BSSY B1, `(.L_x_617) ;  /* 0x0000008000017945 */ /* 0x000fe20003800000 */
[----:B------:R-:W-:Y:S01]  /*25530*/  IMAD.MOV.U32 R13, RZ, RZ, R26 ;  /* 0x000000ffff0d7224 */ /* 0x000fe200078e001a */
[----:B------:R-:W-:Y:S01]  /*25540*/  MOV R12, RZ ;  /* 0x000000ff000c7202 */ /* 0x000fe20000000f00 */
[----:B------:R-:W-:Y:S02]  /*25550*/  IMAD.MOV.U32 R11, RZ, RZ, 0x181f ;  /* 0x0000181fff0b7424 */ /* 0x000fe400078e00ff */
[----:B------:R-:W-:-:S07]  /*25560*/  IMAD.MOV.U32 R15, RZ, RZ, -0x1 ;  /* 0xffffffffff0f7424 */ /* 0x000fce00078e00ff */
[----:B0----5:R-:W-:Y:S05]  /*25570*/  WARPSYNC.COLLECTIVE R15, `(.L_x_618) ;  /* 0x000000000f087348 */ /* 0x021fea0003c00000 */
[----:B------:R1:W2:Y:S02]  /*25580*/  SHFL.IDX P6, R14, R13, R12, R11 ;  /* 0x0000000c0d0e7389 */ /* 0x0002a400000c000b */
[----:B012--5:R-:W-:Y:S01]  /*25590*/  ENDCOLLECTIVE ;  /* 0x000000000000791b */ /* 0x027fe20003800000 */
.L_x_618:
[----:B------:R-:W-:Y:S05]  /*255a0*/  BSYNC B1 ;  /* 0x0000000000017941 */ /* 0x000fea0003800000 */
.L_x_617:
[----:B------:R-:W-:Y:S05]  /*255b0*/  BRA `(.L_x_619) ;  /* 0xfffffeac00f47947 */ /* 0x000fea000383ffff */
.L_x_418:
[----:B------:R-:W-:Y:S01]  /*255c0*/  BSSY B1, `(.L_x_620) ;  /* 0x0000008000017945 */ /* 0x000fe20003800000 */
[----:B------:R-:W-:Y:S01]  /*255d0*/  MOV R13, R24 ;  /* 0x00000018000d7202 */ /* 0x000fe20000000f00 */
[----:B------:R-:W-:Y:S01]  /*255e0*/  IMAD.MOV.U32 R12, RZ, RZ, RZ ;  /* 0x000000ffff0c7224 */ /* 0x000fe200078e00ff */
[----:B------:R-:W-:Y:S01]  /*255f0*/  MOV R15, 0xffffffff ;  /* 0xffffffff000f7802 */ /* 0x000fe20000000f00 */
[----:B------:R-:W-:-:S07]  /*25600*/  IMAD.MOV.U32 R11, RZ, RZ, 0x181f ;  /* 0x0000181fff0b7424 */ /* 0x000fce00078e00ff */
[----:B0----5:R-:W-:Y:S05]  /*25610*/  WARPSYNC.COLLECTIVE R15, `(.L_x_621) ;  /* 0x000000000f087348 */ /* 0x021fea0003c00000 */
[----:B------:R1:W2:Y:S02]  /*25620*/  SHFL.IDX P6, R14, R13, R12, R11 ;  /* 0x0000000c0d0e7389 */ /* 0x0002a400000c000b */
[----:B012--5:R-:W-:Y:S01]  /*25630*/  ENDCOLLECTIVE ;  /* 0x000000000000791b */ /* 0x027fe20003800000 */
.L_x_621:
[----:B------:R-:W-:Y:S05]  /*25640*/  BSYNC B1 ;  /* 0x0000000000017941 */ /* 0x000fea0003800000 */
.L_x_620:
[----:B------:R-:W-:Y:S05]  /*25650*/  BRA `(.L_x_622) ;  /* 0xfffffeac00d47947 */ /* 0x000fea000383ffff */
.L_x_419:
[----:B------:R-:W-:Y:S01]  /*25660*/  BSSY B1, `(.L_x_623) ;  /* 0x0000008000017945 */ /* 0x000fe20003800000 */
[----:B------:R-:W-:Y:S01]  /*25670*/  IMAD.MOV.U32 R13, RZ, RZ, R27 ;  /* 0x000000ffff0d7224 */ /* 0x000fe200078e001b */
[----:B------:R-:W-:Y:S01]  /*25680*/  MOV R11, 0x181f ;  /* 0x0000181f000b7802 */ /* 0x000fe20000000f00 */
[----:B------:R-:W-:Y:S02]  /*25690*/  IMAD.MOV.U32 R12, RZ, RZ, RZ ;  /* 0x000000ffff0c7224 */ /* 0x000fe400078e00ff */
[----:B------:R-:W-:-:S07]  /*256a0*/  IMAD.MOV.U32 R15, RZ, RZ, -0x1 ;  /* 0xffffffffff0f7424 */ /* 0x000fce00078e00ff */
[----:B0----5:R-:W-:Y:S05]  /*256b0*/  WARPSYNC.COLLECTIVE R15, `(.L_x_624) ;  /* 0x000000000f087348 */ /* 0x021fea0003c00000 */
[----:B------:R1:W2:Y:S02]  /*256c0*/  SHFL.IDX P6, R14, R13, R12, R11 ;  /* 0x0000000c0d0e7389 */ /* 0x0002a400000c000b */
[----:B012--5:R-:W-:Y:S01]  /*256d0*/  ENDCOLLECTIVE ;  /* 0x000000000000791b */ /* 0x027fe20003800000 */
.L_x_624:
[----:B------:R-:W-:Y:S05]  /*256e0*/  BSYNC B1 ;  /* 0x0000000000017941 */ /* 0x000fea0003800000 */
.L_x_623:
[----:B------:R-:W-:Y:S05]  /*256f0*/  BRA `(.L_x_625) ;  /* 0xfffffeac00b47947 */ /* 0x000fea000383ffff */
.L_x_420:
        /* <DEDUP_REMOVED lines=8> */
.L_x_627:
[----:B------:R-:W-:Y:S05]  /*25780*/  BSYNC B1 ;  /* 0x0000000000017941 */ /* 0x000fea0003800000 */
.L_x_626:
[----:B------:R-:W-:Y:S05]  /*25790*/  BRA `(.L_x_628) ;  /* 0xfffffeac00947947 */ /* 0x000fea000383ffff */
.L_x_422:
[----:B-1----:R1:W2:Y:S02]  /*257a0*/  SYNCS.PHASECHK.TRANS64.TRYWAIT P4, [R19+URZ+0x38800], R20 ;  /* 0x03880014130075a7 */ /* 0x0022a4000808017f */
[----:B--2---:R-:W-:Y:S05]  /*257b0*/  @!P4 NANOSLEEP.SYNCS 0x989680 ;  /* 0x009896800000c95d */ /* 0x004fea0003900000 */
[----:B------:R-:W2:Y:S02]  /*257c0*/  @!P4 SYNCS.PHASECHK.TRANS64 P4, [R19+URZ+0x38800], R20 ;  /* 0x038800141300c5a7 */ /* 0x000ea4000808007f */
[----:B--2---:R-:W-:Y:S05]  /*257d0*/  @!P4 BRA `(.L_x_422) ;  /* 0xfffffffc00f0c947 */ /* 0x004fea000383ffff */
[----:B------:R-:W-:Y:S05]  /*257e0*/  BRA `(.L_x_629) ;  /* 0xfffffeb000987947 */ /* 0x000fea000383ffff */
.L_x_432:
[----:B-1----:R1:W2:Y:S02]  /*257f0*/  SYNCS.PHASECHK.TRANS64.TRYWAIT P1, [R0+URZ+0x38830], R3 ;  /* 0x03883003000075a7 */ /* 0x0022a4000802017f */
[----:B--2---:R-:W-:Y:S05]  /*25800*/  @!P1 NANOSLEEP.SYNCS 0x989680 ;  /* 0x009896800000995d */ /* 0x004fea0003900000 */
[----:B------:R-:W2:Y:S02]  /*25810*/  @!P1 SYNCS.PHASECHK.TRANS64 P1, [R0+URZ+0x38830], R3 ;  /* 0x03883003000095a7 */ /* 0x000ea4000802007f */
[----:B--2---:R-:W-:Y:S05]  /*25820*/  @!P1 BRA `(.L_x_432) ;  /* 0xfffffffc00f09947 */ /* 0x004fea000383ffff */
[----:B------:R-:W-:Y:S05]  /*25830*/  BRA `(.L_x_431) ;  /* 0xfffffee4004c7947 */ /* 0x000fea000383ffff */
.L_x_438:
[----:B-1----:R1:W2:Y:S02]  /*25840*/  SYNCS.PHASECHK.TRANS64.TRYWAIT P2, [R6+URZ+0x38830], R5 ;  /* 0x03883005060075a7 */ /* 0x0022a4000804017f */
[----:B--2---:R-:W-:Y:S05]  /*25850*/  @!P2 NANOSLEEP.SYNCS 0x989680 ;  /* 0x009896800000a95d */ /* 0x004fea0003900000 */
[----:B------:R-:W2:Y:S02]  /*25860*/  @!P2 SYNCS.PHASECHK.TRANS64 P2, [R6+URZ+0x38830], R5 ;  /* 0x038830050600a5a7 */ /* 0x000ea4000804007f */
[----:B--2---:R-:W-:Y:S05]  /*25870*/  @!P2 BRA `(.L_x_438) ;  /* 0xfffffffc00f0a947 */ /* 0x004fea000383ffff */
[----:B------:R-:W-:Y:S05]  /*25880*/  BRA `(.L_x_437) ;  /* 0xffffff18003c7947 */ /* 0x000fea000383ffff */
.L_x_442:
[----:B-1----:R1:W2:Y:S02]  /*25890*/  SYNCS.PHASECHK.TRANS64.TRYWAIT P1, [R5+URZ+0x38850], R4 ;  /* 0x03885004050075a7 */ /* 0x0022a4000802017f */
[----:B--2---:R-:W-:Y:S05]  /*258a0*/  @!P1 NANOSLEEP.SYNCS 0x989680 ;  /* 0x009896800000995d */ /* 0x004fea0003900000 */
[----:B------:R-:W2:Y:S02]  /*258b0*/  @!P1 SYNCS.PHASECHK.TRANS64 P1, [R5+URZ+0x38850], R4 ;  /* 0x03885004050095a7 */ /* 0x000ea4000802007f */
[----:B--2---:R-:W-:Y:S05]  /*258c0*/  @!P1 BRA `(.L_x_442) ;  /* 0xfffffffc00f09947 */ /* 0x004fea000383ffff */
[----:B------:R-:W-:Y:S05]  /*258d0*/  BRA `(.L_x_439) ;  /* 0xffffff1c00487947 */ /* 0x000fea000383ffff */
.L_x_448:
[----:B-1----:R1:W2:Y:S02]  /*258e0*/  SYNCS.PHASECHK.TRANS64.TRYWAIT P1, [R6+URZ+0x38850], R5 ;  /* 0x03885005060075a7 */ /* 0x0022a4000802017f */
[----:B--2---:R-:W-:Y:S05]  /*258f0*/  @!P1 NANOSLEEP.SYNCS 0x989680 ;  /* 0x009896800000995d */ /* 0x004fea0003900000 */
[----:B------:R-:W2:Y:S02]  /*25900*/  @!P1 SYNCS.PHASECHK.TRANS64 P1, [R6+URZ+0x38850], R5 ;  /* 0x03885005060095a7 */ /* 0x000ea4000802007f */
[----:B--2---:R-:W-:Y:S05]  /*25910*/  @!P1 BRA `(.L_x_448) ;  /* 0xfffffffc00f09947 */ /* 0x004fea000383ffff */
[----:B------:R-:W-:Y:S05]  /*25920*/  BRA `(.L_x_447) ;  /* 0xffffff44002c7947 */ /* 0x000fea000383ffff */
.L_x_452:
        /* <DEDUP_REMOVED lines=12> */
[----:B------:R-:W-:Y:S01]  /*259f0*/  SEL R68, R11, R6, P0 ;  /* 0x000000060b447207 */ /* 0x000fe20000000000 */
[----:B------:R-:W-:Y:S01]  /*25a00*/  IMAD.MOV.U32 R11, RZ, RZ, 0x1c1f ;  /* 0x00001c1fff0b7424 */ /* 0x000fe200078e00ff */
[----:B------:R-:W-:Y:S01]  /*25a10*/  SEL R70, R15, R70, P0 ;  /* 0x000000460f467207 */ /* 0x000fe20000000000 */
[----:B------:R-:W-:Y:S01]  /*25a20*/  IMAD.MOV.U32 R15, RZ, RZ, -0x1 ;  /* 0xffffffffff0f7424 */ /* 0x000fe200078e00ff */
[----:B------:R-:W-:Y:S02]  /*25a30*/  MOV R12, R2 ;  /* 0x00000002000c7202 */ /* 0x000fe40000000f00 */
[----:B------:R-:W-:Y:S02]  /*25a40*/  SEL R53, R62, R55, P0 ;  /* 0x000000373e357207 */ /* 0x000fe40000000000 */
[----:B------:R-:W-:-:S07]  /*25a50*/  SEL R62, R55, R62, P0 ;  /* 0x0000003e373e7207 */ /* 0x000fce0000000000 */
[----:B------:R-:W-:Y:S05]  /*25a60*/  WARPSYNC.COLLECTIVE R15, `(.L_x_630) ;  /* 0x000000000f087348 */ /* 0x000fea0003c00000 */
[----:B------:R0:W1:Y:S02]  /*25a70*/  SHFL.IDX P6, R14, R13, R12, R11 ;  /* 0x0000000c0d0e7389 */ /* 0x00006400000c000b */
[----:B01----:R-:W-:Y:S01]  /*25a80*/  ENDCOLLECTIVE ;  /* 0x000000000000791b */ /* 0x003fe20003800000 */
.L_x_630:
[----:B------:R-:W-:Y:S02]  /*25a90*/  SEL R55, R0, R7, P0 ;  /* 0x0000000700377207 */ /* 0x000fe40000000000 */
[----:B------:R-:W-:Y:S02]  /*25aa0*/  SEL R64, R7, R0, P0 ;  /* 0x0000000007407207 */ /* 0x000fe40000000000 */
[----:B------:R-:W-:Y:S02]  /*25ab0*/  LOP3.LUT R7, R2, 0x2, RZ, 0x3c, !PT ;  /* 0x0000000202077812 */ /* 0x000fe400078e3cff */
[----:B------:R-:W-:Y:S02]  /*25ac0*/  SEL R59, R66, R9, P0 ;  /* 0x00000009423b7207 */ /* 0x000fe40000000000 */
[----:B------:R-:W-:Y:S02]  /*25ad0*/  SEL R66, R9, R66, P0 ;  /* 0x0000004209427207 */ /* 0x000fe40000000000 */
[----:B------:R-:W-:-:S02]  /*25ae0*/  SEL R65, R10, R67, P0 ;  /* 0x000000430a417207 */ /* 0x000fc40000000000 */
[----:B------:R-:W-:Y:S01]  /*25af0*/  SEL R76, R67, R10, P0 ;  /* 0x0000000a434c7207 */ /* 0x000fe20000000000 */
[----:B------:R-:W-:Y:S01]  /*25b00*/  IMAD.MOV.U32 R13, RZ, RZ, R4 ;  /* 0x000000ffff0d7224 */ /* 0x000fe200078e0004 */
[----:B------:R-:W-:Y:S01]  /*25b10*/  SEL R69, R26, R75, P0 ;  /* 0x0000004b1a457207 */ /* 0x000fe20000000000 */
[----:B------:R-:W-:Y:S01]  /*25b20*/  IMAD.MOV.U32 R12, RZ, RZ, R7 ;  /* 0x000000ffff0c7224 */ /* 0x000fe200078e0007 */
[----:B------:R-:W-:Y:S02]  /*25b30*/  SEL R80, R75, R26, P0 ;  /* 0x0000001a4b507207 */ /* 0x000fe40000000000 */
[----:B------:R-:W-:Y:S02]  /*25b40*/  SEL R75, R34, R77, P0 ;  /* 0x0000004d224b7207 */ /* 0x000fe40000000000 */
[----:B------:R-:W-:Y:S02]  /*25b50*/  SEL R100, R77, R34, P0 ;  /* 0x000000224d647207 */ /* 0x000fe40000000000 */
[----:B------:R-:W-:-:S02]  /*25b60*/  SEL R31, R32, R33, P0 ;  /* 0x00000021201f7207 */ /* 0x000fc40000000000 */
[----:B------:R-:W-:-:S07]  /*25b70*/  MOV R6, R14 ;  /* 0x0000000e00067202 */ /* 0x000fce0000000f00 */
[----:B------:R-:W-:Y:S05]  /*25b80*/  WARPSYNC.COLLECTIVE R15, `(.L_x_631) ;  /* 0x000000000f087348 */ /* 0x000fea0003c00000 */
[----:B------:R0:W1:Y:S02]  /*25b90*/  SHFL.IDX P6, R14, R13, R12, R11 ;  /* 0x0000000c0d0e7389 */ /* 0x00006400000c000b */
[----:B01----:R-:W-:Y:S01]  /*25ba0*/  ENDCOLLECTIVE ;  /* 0x000000000000791b */ /* 0x003fe20003800000 */
.L_x_631:
[----:B------:R-:W-:Y:S02]  /*25bb0*/  SEL R32, R33, R32, P0 ;  /* 0x0000002021207207 */ /* 0x000fe40000000000 */
[----:B------:R-:W-:Y:S02]  /*25bc0*/  SEL R67, R78, R71, P0 ;  /* 0x000000474e437207 */ /* 0x000fe40000000000 */
[----:B------:R-:W-:Y:S02]  /*25bd0*/  SEL R78, R71, R78, P0 ;  /* 0x0000004e474e7207 */ /* 0x000fe40000000000 */
        /* <DEDUP_REMOVED lines=15> */
.L_x_632:
        /* <DEDUP_REMOVED lines=18> */
.L_x_633:
        /* <DEDUP_REMOVED lines=18> */
.L_x_634:
[----:B------:R-:W-:Y:S02]  /*25f10*/  SEL R6, R9, R6, P0 ;  /* 0x0000000609067207 */ /* 0x000fe40000000000 */
[----:B------:R-:W-:Y:S02]  /*25f20*/  SEL R8, R10, R21, P0 ;  /* 0x000000150a087207 */ /* 0x000fe40000000000 */
[----:B------:R-:W-:Y:S01]  /*25f30*/  SEL R10, R21, R10, P0 ;  /* 0x0000000a150a7207 */ /* 0x000fe20000000000 */
[----:B------:R-:W-:Y:S02]  /*25f40*/  IMAD.MOV.U32 R13, RZ, RZ, R20 ;  /* 0x000000ffff0d7224 */ /* 0x000fe400078e0014 */
[----:B------:R-:W-:Y:S01]  /*25f50*/  IMAD.MOV.U32 R12, RZ, RZ, R7 ;  /* 0x000000ffff0c7224 */ /* 0x000fe200078e0007 */
[----:B------:R-:W-:-:S07]  /*25f60*/  MOV R26, R14 ;  /* 0x0000000e001a7202 */ /* 0x000fce0000000f00 */
[----:B------:R-:W-:Y:S05]  /*25f70*/  WARPSYNC.COLLECTIVE R15, `(.L_x_635) ;  /* 0x000000000f087348 */ /* 0x000fea0003c00000 */
[----:B------:R0:W1:Y:S02]  /*25f80*/  SHFL.IDX P6, R14, R13, R12, R11 ;  /* 0x0000000c0d0e7389 */ /* 0x00006400000c000b */
[----:B01----:R-:W-:Y:S01]  /*25f90*/  ENDCOLLECTIVE ;  /* 0x000000000000791b */ /* 0x003fe20003800000 */
.L_x_635:
[----:B------:R-:W-:Y:S02]  /*25fa0*/  IMAD.MOV.U32 R13, RZ, RZ, R27 ;  /* 0x000000ffff0d7224 */ /* 0x000fe400078e001b */
[----:B------:R-:W-:Y:S01]  /*25fb0*/  IMAD.MOV.U32 R12, RZ, RZ, R2 ;  /* 0x000000ffff0c7224 */ /* 0x000fe200078e0002 */
[----:B------:R-:W-:-:S07]  /*25fc0*/  MOV R25, R14 ;  /* 0x0000000e00197202 */ /* 0x000fce0000000f00 */
[----:B------:R-:W-:Y:S05]  /*25fd0*/  WARPSYNC.COLLECTIVE R15, `(.L_x_636) ;  /* 0x000000000f087348 */ /* 0x000fea0003c00000 */
[----:B------:R0:W1:Y:S02]  /*25fe0*/  SHFL.IDX P6, R14, R13, R12, R11 ;  /* 0x0000000c0d0e7389 */ /* 0x00006400000c000b */
[----:B01----:R-:W-:Y:S01]  /*25ff0*/  ENDCOLLECTIVE ;  /* 0x000000000000791b */ /* 0x003fe20003800000 */
.L_x_636:
[----:B------:R-:W-:Y:S01]  /*26000*/  IMAD.MOV.U32 R13, RZ, RZ, R24 ;  /* 0x000000ffff0d7224 */ /* 0x000fe200078e0018 */
[----:B------:R-:W-:Y:S01]  /*26010*/  SEL R24, R26, R25, P0 ;  /* 0x000000191a187207 */ /* 0x000fe20000000000 */
[----:B------:R-:W-:Y:S01]  /*26020*/  IMAD.MOV.U32 R12, RZ, RZ, R7 ;  /* 0x000000ffff0c7224 */ /* 0x000fe200078e0007 */
[----:B------:R-:W-:Y:S02]  /*26030*/  SEL R26, R25, R26, P0 ;  /* 0x0000001a191a7207 */ /* 0x000fe40000000000 */
[----:B------:R-:W-:-:S07]  /*26040*/  MOV R30, R14 ;  /* 0x0000000e001e7202 */ /* 0x000fce0000000f00 */
[----:B------:R-:W-:Y:S05]  /*26050*/  WARPSYNC.COLLECTIVE R15, `(.L_x_637) ;  /* 0x000000000f087348 */ /* 0x000fea0003c00000 */
[----:B------:R0:W1:Y:S02]  /*26060*/  SHFL.IDX P6, R14, R13, R12, R11 ;  /* 0x0000000c0d0e7389 */ /* 0x00006400000c000b */
[----:B01----:R-:W-:Y:S01]  /*26070*/  ENDCOLLECTIVE ;  /* 0x000000000000791b */ /* 0x003fe20003800000 */
.L_x_637:
[----:B------:R-:W-:Y:S02]  /*26080*/  IMAD.MOV.U32 R13, RZ, RZ, R29 ;  /* 0x000000ffff0d7224 */ /* 0x000fe400078e001d */
[----:B------:R-:W-:Y:S01]  /*26090*/  IMAD.MOV.U32 R12, RZ, RZ, R2 ;  /* 0x000000ffff0c7224 */ /* 0x000fe200078e0002 */
[----:B------:R-:W-:-:S07]  /*260a0*/  MOV R27, R14 ;  /* 0x0000000e001b7202 */ /* 0x000fce0000000f00 */
[----:B------:R-:W-:Y:S05]  /*260b0*/  WARPSYNC.COLLECTIVE R15, `(.L_x_638) ;  /* 0x000000000f087348 */ /* 0x000fea0003c00000 */
[----:B------:R0:W1:Y:S02]  /*260c0*/  SHFL.IDX P6, R14, R13, R12, R11 ;  /* 0x0000000c0d0e7389 */ /* 0x00006400000c000b */
[----:B01----:R-:W-:Y:S01]  /*260d0*/  ENDCOLLECTIVE ;  /* 0x000000000000791b */ /* 0x003fe20003800000 */
.L_x_638:
        /* <DEDUP_REMOVED lines=8> */
.L_x_639:
[----:B------:R-:W-:Y:S02]  /*26160*/  IMAD.MOV.U32 R13, RZ, RZ, R31 ;  /* 0x000000ffff0d7224 */ /* 0x000fe400078e001f */
[----:B------:R-:W-:Y:S01]  /*26170*/  IMAD.MOV.U32 R12, RZ, RZ, R2 ;  /* 0x000000ffff0c7224 */ /* 0x000fe200078e0002 */
[----:B------:R-:W-:-:S07]  /*26180*/  MOV R29, R14 ;  /* 0x0000000e001d7202 */ /* 0x000fce0000000f00 */
[----:B------:R-:W-:Y:S05]  /*26190*/  WARPSYNC.COLLECTIVE R15, `(.L_x_640) ;  /* 0x000000000f087348 */ /* 0x000fea0003c00000 */
[----:B------:R0:W1:Y:S02]  /*261a0*/  SHFL.IDX P6, R14, R13, R12, R11 ;  /* 0x0000000c0d0e7389 */ /* 0x00006400000c000b */
[----:B01----:R-:W-:Y:S01]  /*261b0*/  ENDCOLLECTIVE ;  /* 0x000000000000791b */ /* 0x003fe20003800000 */
.L_x_640:
        /* <DEDUP_REMOVED lines=8> */
.L_x_641:
[----:B------:R-:W-:Y:S02]  /*26240*/  IMAD.MOV.U32 R13, RZ, RZ, R33 ;  /* 0x000000ffff0d7224 */ /* 0x000fe400078e0021 */
[----:B------:R-:W-:Y:S01]  /*26250*/  IMAD.MOV.U32 R12, RZ, RZ, R2 ;  /* 0x000000ffff0c7224 */ /* 0x000fe200078e0002 */
[----:B------:R-:W-:-:S07]  /*26260*/  MOV R31, R14 ;  /* 0x0000000e001f7202 */ /* 0x000fce0000000f00 */
[----:B------:R-:W-:Y:S05]  /*26270*/  WARPSYNC.COLLECTIVE R15, `(.L_x_642) ;  /* 0x000000000f087348 */ /* 0x000fea0003c00000 */
[----:B------:R0:W1:Y:S02]  /*26280*/  SHFL.IDX P6, R14, R13, R12, R11 ;  /* 0x0000000c0d0e7389 */ /* 0x00006400000c000b */
[----:B01----:R-:W-:Y:S01]  /*26290*/  ENDCOLLECTIVE ;  /* 0x000000000000791b */ /* 0x003fe20003800000 */
.L_x_642:
        /* <DEDUP_REMOVED lines=8> */
.L_x_643:
[----:B------:R-:W-:Y:S02]  /*26320*/  IMAD.MOV.U32 R13, RZ, RZ, R35 ;  /* 0x000000ffff0d7224 */ /* 0x000fe400078e0023 */
[----:B------:R-:W-:Y:S01]  /*26330*/  IMAD.MOV.U32 R12, RZ, RZ, R2 ;  /* 0x000000ffff0c7224 */ /* 0x000fe200078e0002 */
[----:B------:R-:W-:-:S07]  /*26340*/  MOV R40, R14 ;  /* 0x0000000e00287202 */ /* 0x000fce0000000f00 */
[----:B------:R-:W-:Y:S05]  /*26350*/  WARPSYNC.COLLECTIVE R15, `(.L_x_644) ;  /* 0x000000000f087348 */ /* 0x000fea0003c00000 */
[----:B------:R0:W1:Y:S02]  /*26360*/  SHFL.IDX P6, R14, R13, R12, R11 ;  /* 0x0000000c0d0e7389 */ /* 0x00006400000c000b */
[----:B01----:R-:W-:Y:S01]  /*26370*/  ENDCOLLECTIVE ;  /* 0x000000000000791b */ /* 0x003fe20003800000 */
.L_x_644:
[----:B------:R-:W-:Y:S02]  /*26380*/  IMAD.MOV.U32 R13, RZ, RZ, R42 ;  /* 0x000000ffff0d7224 */ /* 0x000fe400078e002a */
[----:B------:R-:W-:Y:S01]  /*26390*/  IMAD.MOV.U32 R12, RZ, RZ, R7 ;  /* 0x000000ffff0c7224 */ /* 0x000fe200078e0007 */
[----:B------:R-:W-:-:S07]  /*263a0*/  MOV R35, R14 ;  /* 0x0000000e00237202 */ /* 0x000fce0000000f00 */
[----:B------:R-:W-:Y:S05]  /*263b0*/  WARPSYNC.COLLECTIVE R15, `(.L_x_645) ;  /* 0x000000000f087348 */ /* 0x000fea0003c00000 */
[----:B------:R0:W1:Y:S02]  /*263c0*/  SHFL.IDX P6, R14, R13, R12, R11 ;  /* 0x0000000c0d0e7389 */ /* 0x00006400000c000b */
[----:B01----:R-:W-:Y:S01]  /*263d0*/  ENDCOLLECTIVE ;  /* 0x000000000000791b */ /* 0x003fe20003800000 */
.L_x_645:
[----:B------:R-:W-:Y:S02]  /*263e0*/  IMAD.MOV.U32 R13, RZ, RZ, R37 ;  /* 0x000000ffff0d7224 */ /* 0x000fe400078e0025 */
[----:B------:R-:W-:Y:S01]  /*263f0*/  IMAD.MOV.U32 R12, RZ, RZ, R2 ;  /* 0x000000ffff0c7224 */ /* 0x000fe200078e0002 */
[----:B------:R-:W-:-:S07]  /*26400*/  MOV R42, R14 ;  /* 0x0000000e002a7202 */ /* 0x000fce0000000f00 */
[----:B------:R-:W-:Y:S05]  /*26410*/  WARPSYNC.COLLECTIVE R15, `(.L_x_646) ;  /* 0x000000000f087348 */ /* 0x000fea0003c00000 */
[----:B------:R0:W1:Y:S02]  /*26420*/  SHFL.IDX P6, R14, R13, R12, R11 ;  /* 0x0000000c0d0e7389 */ /* 0x00006400000c000b */
[----:B01----:R-:W-:Y:S01]  /*26430*/  ENDCOLLECTIVE ;  /* 0x000000000000791b */ /* 0x003fe20003800000 */
.L_x_646:
[----:B------:R-:W-:Y:S02]  /*26440*/  IMAD.MOV.U32 R13, RZ, RZ, R44 ;  /* 0x000000ffff0d7224 */ /* 0x000fe400078e002c */
[----:B------:R-:W-:Y:S01]  /*26450*/  IMAD.MOV.U32 R12, RZ, RZ, R7 ;  /* 0x000000ffff0c7224 */ /* 0x000fe200078e0007 */
[----:B------:R-:W-:-:S07]  /*26460*/  MOV R37, R14 ;  /* 0x0000000e00257202 */ /* 0x000fce0000000f00 */
[----:B------:R-:W-:Y:S05]  /*26470*/  WARPSYNC.COLLECTIVE R15, `(.L_x_647) ;  /* 0x000000000f087348 */ /* 0x000fea0003c00000 */
[----:B------:R0:W1:Y:S02]  /*26480*/  SHFL.IDX P6, R14, R13, R12, R11 ;  /* 0x0000000c0d0e7389 */ /* 0x00006400000c000b */
[----:B01----:R-:W-:Y:S01]  /*26490*/  ENDCOLLECTIVE ;  /* 0x000000000000791b */ /* 0x003fe20003800000 */
.L_x_647:
[----:B------:R-:W-:Y:S02]  /*264a0*/  IMAD.MOV.U32 R13, RZ, RZ, R39 ;  /* 0x000000ffff0d7224 */ /* 0x000fe400078e0027 */
[----:B------:R-:W-:Y:S01]  /*264b0*/  IMAD.MOV.U32 R12, RZ, RZ, R2 ;  /* 0x000000ffff0c7224 */ /* 0x000fe200078e0002 */
[----:B------:R-:W-:-:S07]  /*264c0*/  MOV R44, R14 ;  /* 0x0000000e002c7202 */ /* 0x000fce0000000f00 */
[----:B------:R-:W-:Y:S05]  /*264d0*/  WARPSYNC.COLLECTIVE R15, `(.L_x_648) ;  /* 0x000000000f087348 */ /* 0x000fea0003c00000 */
[----:B------:R0:W1:Y:S02]  /*264e0*/  SHFL.IDX P6, R14, R13, R12, R11 ;  /* 0x0000000c0d0e7389 */ /* 0x00006400000c000b */
[----:B01----:R-:W-:Y:S01]  /*264f0*/  ENDCOLLECTIVE ;  /* 0x000000000000791b */ /* 0x003fe20003800000 */
.L_x_648:
[----:B------:R-:W-:Y:S02]  /*26500*/  IMAD.MOV.U32 R13, RZ, RZ, R46 ;  /* 0x000000ffff0d7224 */ /* 0x000fe400078e002e */
[----:B------:R-:W-:Y:S01]  /*26510*/  IMAD.MOV.U32 R12, RZ, RZ, R7 ;  /* 0x000000ffff0c7224 */ /* 0x000fe200078e0007 */
[----:B------:R-:W-:-:S07]  /*26520*/  MOV R39, R14 ;  /* 0x0000000e00277202 */ /* 0x000fce0000000f00 */
[----:B------:R-:W-:Y:S05]  /*26530*/  WARPSYNC.COLLECTIVE R15, `(.L_x_649) ;  /* 0x000000000f087348 */ /* 0x000fea0003c00000 */
[----:B------:R0:W1:Y:S02]  /*26540*/  SHFL.IDX P6, R14, R13, R12, R11 ;  /* 0x0000000c0d0e7389 */ /* 0x00006400000c000b */
[----:B01----:R-:W-:Y:S01]  /*26550*/  ENDCOLLECTIVE ;  /* 0x000000000000791b */ /* 0x003fe20003800000 */
.L_x_649:
[----:B------:R-:W-:Y:S02]  /*26560*/  IMAD.MOV.U32 R13, RZ, RZ, R41 ;  /* 0x000000ffff0d7224 */ /* 0x000fe400078e0029 */
[----:B------:R-:W-:Y:S01]  /*26570*/  IMAD.MOV.U32 R12, RZ, RZ, R2 ;  /* 0x000000ffff0c7224 */ /* 0x000fe200078e0002 */
[----:B------:R-:W-:-:S07]  /*26580*/  MOV R46, R14 ;  /* 0x0000000e002e7202 */ /* 0x000fce0000000f00 */
[----:B------:R-:W-:Y:S05]  /*26590*/  WARPSYNC.COLLECTIVE R15, `(.L_x_650) ;  /* 0x000000000f087348 */ /* 0x000fea0003c00000 */
[----:B------:R0:W1:Y:S02]  /*265a0*/  SHFL.IDX P6, R14, R13, R12, R11 ;  /* 0x0000000c0d0e7389 */ /* 0x00006400000c000b */
[----:B01----:R-:W-:Y:S01]  /*265b0*/  ENDCOLLECTIVE ;  /* 0x000000000000791b */ /* 0x003fe20003800000 */
.L_x_650:
[----:B------:R-:W-:Y:S02]  /*265c0*/  IMAD.MOV.U32 R13, RZ, RZ, R48 ;  /* 0x000000ffff0d7224 */ /* 0x000fe400078e0030 */
[----:B------:R-:W-:Y:S01]  /*265d0*/  IMAD.MOV.U32 R12, RZ, RZ, R7 ;  /* 0x000000ffff0c7224 */ /* 0x000fe200078e0007 */
[----:B------:R-:W-:-:S07]  /*265e0*/  MOV R41, R14 ;  /* 0x0000000e00297202 */ /* 0x000fce0000000f00 */
[----:B------:R-:W-:Y:S05]  /*265f0*/  WARPSYNC.COLLECTIVE R15, `(.L_x_651) ;  /* 0x000000000f087348 */ /* 0x000fea0003c00000 */
[----:B------:R0:W1:Y:S02]  /*26600*/  SHFL.IDX P6, R14, R13, R12, R11 ;  /* 0x0000000c0d0e7389 */ /* 0x00006400000c000b */
[----:B01----:R-:W-:Y:S01]  /*26610*/  ENDCOLLECTIVE ;  /* 0x000000000000791b */ /* 0x003fe20003800000 */
.L_x_651:
[----:B------:R-:W-:Y:S02]  /*26620*/  IMAD.MOV.U32 R13, RZ, RZ, R43 ;  /* 0x000000ffff0d7224 */ /* 0x000fe400078e002b */
[----:B------:R-:W-:Y:S01]  /*26630*/  IMAD.MOV.U32 R12, RZ, RZ, R2 ;  /* 0x000000ffff0c7224 */ /* 0x000fe200078e0002 */
[----:B------:R-:W-:-:S07]  /*26640*/  MOV R48, R14 ;  /* 0x0000000e00307202 */ /* 0x000fce0000000f00 */
[----:B------:R-:W-:Y:S05]  /*26650*/  WARPSYNC.COLLECTIVE R15, `(.L_x_652) ;  /* 0x000000000f087348 */ /* 0x000fea0003c00000 */
[----:B------:R0:W1:Y:S02]  /*26660*/  SHFL.IDX P6, R14, R13, R12, R11 ;  /* 0x0000000c0d0e7389 */ /* 0x00006400000c000b */
[----:B01----:R-:W-:Y:S01]  /*26670*/  ENDCOLLECTIVE ;  /* 0x000000000000791b */ /* 0x003fe20003800000 */
.L_x_652:
[----:B------:R-:W-:Y:S02]  /*26680*/  IMAD.MOV.U32 R13, RZ, RZ, R50 ;  /* 0x000000ffff0d7224 */ /* 0x000fe400078e0032 */
[----:B------:R-:W-:Y:S01]  /*26690*/  IMAD.MOV.U32 R12, RZ, RZ, R7 ;  /* 0x000000ffff0c7224 */ /* 0x000fe200078e0007 */
[----:B------:R-:W-:-:S07]  /*266a0*/  MOV R43, R14 ;  /* 0x0000000e002b7202 */ /* 0x000fce0000000f00 */
[----:B------:R-:W-:Y:S05]  /*266b0*/  WARPSYNC.COLLECTIVE R15, `(.L_x_653) ;  /* 0x000000000f087348 */ /* 0x000fea0003c00000 */
[----:B------:R0:W1:Y:S02]  /*266c0*/  SHFL.IDX P6, R14, R13, R12, R11 ;  /* 0x0000000c0d0e7389 */ /* 0x00006400000c000b */
[----:B01----:R-:W-:Y:S01]  /*266d0*/  ENDCOLLECTIVE ;  /* 0x000000000000791b */ /* 0x003fe20003800000 */
.L_x_653:
[----:B------:R-:W-:Y:S02]  /*266e0*/  IMAD.MOV.U32 R13, RZ, RZ, R45 ;  /* 0x000000ffff0d7224 */ /* 0x000fe400078e002d */
[----:B------:R-:W-:Y:S01]  /*266f0*/  IMAD.MOV.U32 R12, RZ, RZ, R2 ;  /* 0x000000ffff0c7224 */ /* 0x000fe200078e0002 */
[----:B------:R-:W-:-:S07]  /*26700*/  MOV R50, R14 ;  /* 0x0000000e00327202 */ /* 0x000fce0000000f00 */
[----:B------:R-:W-:Y:S05]  /*26710*/  WARPSYNC.COLLECTIVE R15, `(.L_x_654) ;  /* 0x000000000f087348 */ /* 0x000fea0003c00000 */
[----:B------:R0:W1:Y:S02]  /*26720*/  SHFL.IDX P6, R14, R13, R12, R11 ;  /* 0x0000000c0d0e7389 */ /* 0x00006400000c000b */
[----:B01----:R-:W-:Y:S01]  /*26730*/  ENDCOLLECTIVE ;  /* 0x000000000000791b */ /* 0x003fe20003800000 */
.L_x_654:
[----:B------:R-:W-:Y:S02]  /*26740*/  IMAD.MOV.U32 R13, RZ, RZ, R52 ;  /* 0x000000ffff0d7224 */ /* 0x000fe400078e0034 */
[----:B------:R-:W-:Y:S01]  /*26750*/  IMAD.MOV.U32 R12, RZ, RZ, R7 ;  /* 0x000000ffff0c7224 */ /* 0x000fe200078e0007 */
[----:B------:R-:W-:-:S07]  /*26760*/  MOV R45, R14 ;  /* 0x0000000e002d7202 */ /* 0x000fce0000000f00 */
[----:B------:R-:W-:Y:S05]  /*26770*/  WARPSYNC.COLLECTIVE R15, `(.L_x_655) ;  /* 0x000000000f087348 */ /* 0x000fea0003c00000 */
[----:B------:R0:W1:Y:S02]  /*26780*/  SHFL.IDX P6, R14, R13, R12, R11 ;  /* 0x0000000c0d0e7389 */ /* 0x00006400000c000b */
[----:B01----:R-:W-:Y:S01]  /*26790*/  ENDCOLLECTIVE ;  /* 0x000000000000791b */ /* 0x003fe20003800000 */
.L_x_655:
[----:B------:R-:W-:Y:S02]  /*267a0*/  IMAD.MOV.U32 R13, RZ, RZ, R47 ;  /* 0x000000ffff0d7224 */ /* 0x000fe400078e002f */
[----:B------:R-:W-:Y:S01]  /*267b0*/  IMAD.MOV.U32 R12, RZ, RZ, R2 ;  /* 0x000000ffff0c7224 */ /* 0x000fe200078e0002 */
[----:B------:R-:W-:-:S07]  /*267c0*/  MOV R52, R14 ;  /* 0x0000000e00347202 */ /* 0x000fce0000000f00 */
[----:B------:R-:W-:Y:S05]  /*267d0*/  WARPSYNC.COLLECTIVE R15, `(.L_x_656) ;  /* 0x000000000f087348 */ /* 0x000fea0003c00000 */
[----:B------:R0:W1:Y:S02]  /*267e0*/  SHFL.IDX P6, R14, R13, R12, R11 ;  /* 0x0000000c0d0e7389 */ /* 0x00006400000c000b */
[----:B01----:R-:W-:Y:S01]  /*267f0*/  ENDCOLLECTIVE ;  /* 0x000000000000791b */ /* 0x003fe20003800000 */
.L_x_656:
[----:B------:R-:W-:Y:S02]  /*26800*/  IMAD.MOV.U32 R13, RZ, RZ, R54 ;  /* 0x000000ffff0d7224 */ /* 0x000fe400078e0036 */
[----:B------:R-:W-:Y:S01]  /*26810*/  IMAD.MOV.U32 R12, RZ, RZ, R7 ;  /* 0x000000ffff0c7224 */ /* 0x000fe200078e0007 */
[----:B------:R-:W-:-:S07]  /*26820*/  MOV R47, R14 ;  /* 0x0000000e002f7202 */ /* 0x000fce0000000f00 */
[----:B------:R-:W-:Y:S05]  /*26830*/  WARPSYNC.COLLECTIVE R15, `(.L_x_657) ;  /* 0x000000000f087348 */ /* 0x000fea0003c00000 */
[----:B------:R0:W1:Y:S02]  /*26840*/  SHFL.IDX P6, R14, R13, R12, R11 ;  /* 0x0000000c0d0e7389 */ /* 0x00006400000c000b */
[----:B01----:R-:W-:Y:S01]  /*26850*/  ENDCOLLECTIVE ;  /* 0x000000000000791b */ /* 0x003fe20003800000 */
.L_x_657:
[----:B------:R-:W-:Y:S02]  /*26860*/  IMAD.MOV.U32 R13, RZ, RZ, R49 ;  /* 0x000000ffff0d7224 */ /* 0x000fe400078e0031 */
[----:B------:R-:W-:Y:S01]  /*26870*/  IMAD.MOV.U32 R12, RZ, RZ, R2 ;  /* 0x000000ffff0c7224 */ /* 0x000fe200078e0002 */
[----:B------:R-:W-:-:S07]  /*26880*/  MOV R54, R14 ;  /* 0x0000000e00367202 */ /* 0x000fce0000000f00 */
[----:B------:R-:W-:Y:S05]  /*26890*/  WARPSYNC.COLLECTIVE R15, `(.L_x_658) ;  /* 0x000000000f087348 */ /* 0x000fea0003c00000 */
[----:B------:R0:W1:Y:S02]  /*268a0*/  SHFL.IDX P6, R14, R13, R12, R11 ;  /* 0x0000000c0d0e7389 */ /* 0x00006400000c000b */
[----:B01----:R-:W-:Y:S01]  /*268b0*/  ENDCOLLECTIVE ;  /* 0x000000000000791b */ /* 0x003fe20003800000 */
.L_x_658:
[----:B------:R-:W-:Y:S02]  /*268c0*/  IMAD.MOV.U32 R13, RZ, RZ, R58 ;  /* 0x000000ffff0d7224 */ /* 0x000fe400078e003a */
[----:B------:R-:W-:Y:S01]  /*268d0*/  IMAD.MOV.U32 R12, RZ, RZ, R7 ;  /* 0x000000ffff0c7224 */ /* 0x000fe200078e0007 */
[----:B------:R-:W-:-:S07]  /*268e0*/  MOV R49, R14 ;  /* 0x0000000e00317202 */ /* 0x000fce0000000f00 */
[----:B------:R-:W-:Y:S05]  /*268f0*/  WARPSYNC.COLLECTIVE R15, `(.L_x_659) ;  /* 0x000000000f087348 */ /* 0x000fea0003c00000 */
[----:B------:R0:W1:Y:S02]  /*26900*/  SHFL.IDX P6, R14, R13, R12, R11 ;  /* 0x0000000c0d0e7389 */ /* 0x00006400000c000b */
[----:B01----:R-:W-:Y:S01]  /*26910*/  ENDCOLLECTIVE ;  /* 0x000000000000791b */ /* 0x003fe20003800000 */
.L_x_659:
[----:B------:R-:W-:Y:S02]  /*26920*/  IMAD.MOV.U32 R13, RZ, RZ, R51 ;  /* 0x000000ffff0d7224 */ /* 0x000fe400078e0033 */
[----:B------:R-:W-:Y:S01]  /*26930*/  IMAD.MOV.U32 R12, RZ, RZ, R2 ;  /* 0x000000ffff0c7224 */ /* 0x000fe200078e0002 */
[----:B------:R-:W-:-:S07]  /*26940*/  MOV R58, R14 ;  /* 0x0000000e003a7202 */ /* 0x000fce0000000f00 */
[----:B------:R-:W-:Y:S05]  /*26950*/  WARPSYNC.COLLECTIVE R15, `(.L_x_660) ;  /* 0x000000000f087348 */ /* 0x000fea0003c00000 */
[----:B------:R0:W1:Y:S02]  /*26960*/  SHFL.IDX P6, R14, R13, R12, R11 ;  /* 0x0000000c0d0e7389 */ /* 0x00006400000c000b */
[----:B01----:R-:W-:Y:S01]  /*26970*/  ENDCOLLECTIVE ;  /* 0x000000000000791b */ /* 0x003fe20003800000 */
.L_x_660:
[----:B------:R-:W-:Y:S01]  /*26980*/  IMAD.MOV.U32 R13, RZ, RZ, R60 ;  /* 0x000000ffff0d7224 */ /* 0x000fe200078e003c */
[----:B------:R-:W-:Y:S01]  /*26990*/  SEL R60, R37, R44, P0 ;  /* 0x0000002c253c7207 */ /* 0x000fe20000000000 */
[----:B------:R-:W-:Y:S01]  /*269a0*/  IMAD.MOV.U32 R12, RZ, RZ, R7 ;  /* 0x000000ffff0c7224 */ /* 0x000fe200078e0007 */
[----:B------:R-:W-:-:S07]  /*269b0*/  MOV R51, R14 ;  /* 0x0000000e00337202 */ /* 0x000fce0000000f00 */
[----:B------:R-:W-:Y:S05]  /*269c0*/  WARPSYNC.COLLECTIVE R15, `(.L_x_661) ;  /* 0x000000000f087348 */ /* 0x000fea0003c00000 */
[----:B------:R0:W1:Y:S02]  /*269d0*/  SHFL.IDX P6, R14, R13, R12, R11 ;  /* 0x0000000c0d0e7389 */ /* 0x00006400000c000b */
[----:B01----:R-:W-:Y:S01]  /*269e0*/  ENDCOLLECTIVE ;  /* 0x000000000000791b */ /* 0x003fe20003800000 */
.L_x_661:
[----:B------:R-:W-:Y:S02]  /*269f0*/  IMAD.MOV.U32 R13, RZ, RZ, R53 ;  /* 0x000000ffff0d7224 */ /* 0x000fe400078e0035 */
[----:B------:R-:W-:Y:S01]  /*26a00*/  IMAD.MOV.U32 R12, RZ, RZ, R2 ;  /* 0x000000ffff0c7224 */ /* 0x000fe200078e0002 */
[----:B------:R-:W-:-:S07]  /*26a10*/  MOV R20, R14 ;  /* 0x0000000e00147202 */ /* 0x000fce0000000f00 */
[----:B------:R-:W-:Y:S05]  /*26a20*/  WARPSYNC.COLLECTIVE R15, `(.L_x_662) ;  /* 0x000000000f087348 */ /* 0x000fea0003c00000 */
[----:B------:R0:W1:Y:S02]  /*26a30*/  SHFL.IDX P6, R14, R13, R12, R11 ;  /* 0x0000000c0d0e7389 */ /* 0x00006400000c000b */
[----:B01----:R-:W-:Y:S01]  /*26a40*/  ENDCOLLECTIVE ;  /* 0x000000000000791b */ /* 0x003fe20003800000 */
.L_x_662:
[----:B------:R-:W-:Y:S01]  /*26a50*/  IMAD.MOV.U32 R13, RZ, RZ, R62 ;  /* 0x000000ffff0d7224 */ /* 0x000fe200078e003e */
[----:B------:R-:W-:Y:S01]  /*26a60*/  SEL R62, R44, R37, P0 ;  /* 0x000000252c3e7207 */ /* 0x000fe20000000000 */
[----:B------:R-:W-:Y:S01]  /*26a70*/  IMAD.MOV.U32 R12, RZ, RZ, R7 ;  /* 0x000000ffff0c7224 */ /* 0x000fe200078e0007 */
[----:B------:R-:W-:Y:S02]  /*26a80*/  SEL R44, R39, R46, P0 ;  /* 0x0000002e272c7207 */ /* 0x000fe40000000000 */
[----:B------:R-:W-:Y:S02]  /*26a90*/  SEL R46, R46, R39, P0 ;  /* 0x000000272e2e7207 */ /* 0x000fe40000000000 */
[----:B------:R-:W-:-:S07]  /*26aa0*/  MOV R53, R14 ;  /* 0x0000000e00357202 */ /* 0x000fce0000000f00 */
[----:B------:R-:W-:Y:S05]  /*26ab0*/  WARPSYNC.COLLECTIVE R15, `(.L_x_663) ;  /* 0x000000000f087348 */ /* 0x000fea0003c00000 */
[----:B------:R0:W1:Y:S02]  /*26ac0*/  SHFL.IDX P6, R14, R13, R12, R11 ;  /* 0x0000000c0d0e7389 */ /* 0x00006400000c000b */
[----:B01----:R-:W-:Y:S01]  /*26ad0*/  ENDCOLLECTIVE ;  /* 0x000000000000791b */ /* 0x003fe20003800000 */
.L_x_663:
[----:B------:R-:W-:Y:S02]  /*26ae0*/  IMAD.MOV.U32 R13, RZ, RZ, R55 ;  /* 0x000000ffff0d7224 */ /* 0x000fe400078e0037 */
[----:B------:R-:W-:Y:S01]  /*26af0*/  IMAD.MOV.U32 R12, RZ, RZ, R2 ;  /* 0x000000ffff0c7224 */ /* 0x000fe200078e0002 */
[----:B------:R-:W-:-:S07]  /*26b00*/  MOV R72, R14 ;  /* 0x0000000e00487202 */ /* 0x000fce0000000f00 */
[----:B------:R-:W-:Y:S05]  /*26b10*/  WARPSYNC.COLLECTIVE R15, `(.L_x_664) ;  /* 0x000000000f087348 */ /* 0x000fea0003c00000 */
[----:B------:R0:W1:Y:S02]  /*26b20*/  SHFL.IDX P6, R14, R13, R12, R11 ;  /* 0x0000000c0d0e7389 */ /* 0x00006400000c000b */
[----:B01----:R-:W-:Y:S01]  /*26b30*/  ENDCOLLECTIVE ;  /* 0x000000000000791b */ /* 0x003fe20003800000 */
.L_x_664:
[----:B------:R-:W-:Y:S01]  /*26b40*/  IMAD.MOV.U32 R13, RZ, RZ, R64 ;  /* 0x000000ffff0d7224 */ /* 0x000fe200078e0040 */
[----:B------:R-:W-:Y:S01]  /*26b50*/  SEL R64, R41, R48, P0 ;  /* 0x0000003029407207 */ /* 0x000fe20000000000 */
[----:B------:R-:W-:Y:S01]  /*26b60*/  IMAD.MOV.U32 R12, RZ, RZ, R7 ;  /* 0x000000ffff0c7224 */ /* 0x000fe200078e0007 */
[----:B------:R-:W-:-:S07]  /*26b70*/  MOV R55, R14 ;  /* 0x0000000e00377202 */ /* 0x000fce0000000f00 */
[----:B------:R-:W-:Y:S05]  /*26b80*/  WARPSYNC.COLLECTIVE R15, `(.L_x_665) ;  /* 0x000000000f087348 */ /* 0x000fea0003c00000 */
[----:B------:R0:W1:Y:S02]  /*26b90*/  SHFL.IDX P6, R14, R13, R12, R11 ;  /* 0x0000000c0d0e7389 */ /* 0x00006400000c000b */
[----:B01----:R-:W-:Y:S01]  /*26ba0*/  ENDCOLLECTIVE ;  /* 0x000000000000791b */ /* 0x003fe20003800000 */
.L_x_665:
[----:B------:R-:W-:Y:S02]  /*26bb0*/  IMAD.MOV.U32 R13, RZ, RZ, R59 ;  /* 0x000000ffff0d7224 */ /* 0x000fe400078e003b */
[----:B------:R-:W-:Y:S01]  /*26bc0*/  IMAD.MOV.U32 R12, RZ, RZ, R2 ;  /* 0x000000ffff0c7224 */ /* 0x000fe200078e0002 */
[----:B------:R-:W-:-:S07]  /*26bd0*/  MOV R74, R14 ;  /* 0x0000000e004a7202 */ /* 0x000fce0000000f00 */
[----:B------:R-:W-:Y:S05]  /*26be0*/  WARPSYNC.COLLECTIVE R15, `(.L_x_666) ;  /* 0x000000000f087348 */ /* 0x000fea0003c00000 */
[----:B------:R0:W1:Y:S02]  /*26bf0*/  SHFL.IDX P6, R14, R13, R12, R11 ;  /* 0x0000000c0d0e7389 */ /* 0x00006400000c000b */
[----:B01----:R-:W-:Y:S01]  /*26c00*/  ENDCOLLECTIVE ;  /* 0x000000000000791b */ /* 0x003fe20003800000 */
.L_x_666:
[----:B------:R-:W-:Y:S01]  /*26c10*/  SEL R9, R55, R74, P0 ;  /* 0x0000004a37097207 */ /* 0x000fe20000000000 */
        /* <DEDUP_REMOVED lines=9> */
.L_x_667:
[----:B------:R-:W-:Y:S02]  /*26cb0*/  IMAD.MOV.U32 R13, RZ, RZ, R61 ;  /* 0x000000ffff0d7224 */ /* 0x000fe400078e003d */
[----:B------:R-:W-:Y:S01]  /*26cc0*/  IMAD.MOV.U32 R12, RZ, RZ, R2 ;  /* 0x000000ffff0c7224 */ /* 0x000fe200078e0002 */
[----:B------:R-:W-:-:S07]  /*26cd0*/  MOV R84, R14 ;  /* 0x0000000e00547202 */ /* 0x000fce0000000f00 */
[----:B------:R-:W-:Y:S05]  /*26ce0*/  WARPSYNC.COLLECTIVE R15, `(.L_x_668) ;  /* 0x000000000f087348 */ /* 0x000fea0003c00000 */
[----:B------:R0:W1:Y:S02]  /*26cf0*/  SHFL.IDX P6, R14, R13, R12, R11 ;  /* 0x0000000c0d0e7389 */ /* 0x00006400000c000b */
[----:B01----:R-:W-:Y:S01]  /*26d00*/  ENDCOLLECTIVE ;  /* 0x000000000000791b */ /* 0x003fe20003800000 */
.L_x_668:
[----:B------:R-:W-:Y:S02]  /*26d10*/  SEL R25, R59, R84, P0 ;  /* 0x000000543b197207 */ /* 0x000fe40000000000 */
[----:B------:R-:W-:Y:S01]  /*26d20*/  SEL R27, R84, R59, P0 ;  /* 0x0000003b541b7207 */ /* 0x000fe20000000000 */
[----:B------:R-:W-:Y:S01]  /*26d30*/  IMAD.MOV.U32 R13, RZ, RZ, R68 ;  /* 0x000000ffff0d7224 */ /* 0x000fe200078e0044 */
[----:B------:R-:W-:Y:S01]  /*26d40*/  SEL R68, R45, R52, P0 ;  /* 0x000000342d447207 */ /* 0x000fe20000000000 */
[----:B------:R-:W-:Y:S01]  /*26d50*/  IMAD.MOV.U32 R12, RZ, RZ, R7 ;  /* 0x000000ffff0c7224 */ /* 0x000fe200078e0007 */
[----:B------:R-:W-:-:S07]  /*26d60*/  MOV R61, R14 ;  /* 0x0000000e003d7202 */ /* 0x000fce0000000f00 */
[----:B------:R-:W-:Y:S05]  /*26d70*/  WARPSYNC.COLLECTIVE R15, `(.L_x_669) ;  /* 0x000000000f087348 */ /* 0x000fea0003c00000 */
[----:B------:R0:W1:Y:S02]  /*26d80*/  SHFL.IDX P6, R14, R13, R12, R11 ;  /* 0x0000000c0d0e7389 */ /* 0x00006400000c000b */
[----:B01----:R-:W-:Y:S01]  /*26d90*/  ENDCOLLECTIVE ;  /* 0x000000000000791b */ /* 0x003fe20003800000 */
.L_x_669:
[----:B------:R-:W-:Y:S02]  /*26da0*/  IMAD.MOV.U32 R13, RZ, RZ, R63 ;  /* 0x000000ffff0d7224 */ /* 0x000fe400078e003f */
[----:B------:R-:W-:Y:S01]  /*26db0*/  IMAD.MOV.U32 R12, RZ, RZ, R2 ;  /* 0x000000ffff0c7224 */ /* 0x000fe200078e0002 */
[----:B------:R-:W-:-:S07]  /*26dc0*/  MOV R86, R14 ;  /* 0x0000000e00567202 */ /* 0x000fce0000000f00 */
[----:B------:R-:W-:Y:S05]  /*26dd0*/  WARPSYNC.COLLECTIVE R15, `(.L_x_670) ;  /* 0x000000000f087348 */ /* 0x000fea0003c00000 */
[----:B------:R0:W1:Y:S02]  /*26de0*/  SHFL.IDX P6, R14, R13, R12, R11 ;  /* 0x0000000c0d0e7389 */ /* 0x00006400000c000b */
[----:B01----:R-:W-:Y:S01]  /*26df0*/  ENDCOLLECTIVE ;  /* 0x000000000000791b */ /* 0x003fe20003800000 */
.L_x_670:
[----:B------:R-:W-:Y:S02]  /*26e00*/  SEL R29, R61, R86, P0 ;  /* 0x000000563d1d7207 */ /* 0x000fe40000000000 */
        /* <DEDUP_REMOVED lines=10> */
.L_x_671:
[----:B------:R-:W-:Y:S02]  /*26eb0*/  IMAD.MOV.U32 R13, RZ, RZ, R65 ;  /* 0x000000ffff0d7224 */ /* 0x000fe400078e0041 */
[----:B------:R-:W-:Y:S01]  /*26ec0*/  IMAD.MOV.U32 R12, RZ, RZ, R2 ;  /* 0x000000ffff0c7224 */ /* 0x000fe200078e0002 */
[----:B------:R-:W-:-:S07]  /*26ed0*/  MOV R88, R14 ;  /* 0x0000000e00587202 */ /* 0x000fce0000000f00 */
[----:B------:R-:W-:Y:S05]  /*26ee0*/  WARPSYNC.COLLECTIVE R15, `(.L_x_672) ;  /* 0x000000000f087348 */ /* 0x000fea0003c00000 */
[----:B------:R0:W1:Y:S02]  /*26ef0*/  SHFL.IDX P6, R14, R13, R12, R11 ;  /* 0x0000000c0d0e7389 */ /* 0x00006400000c000b */
[----:B01----:R-:W-:Y:S01]  /*26f00*/  ENDCOLLECTIVE ;  /* 0x000000000000791b */ /* 0x003fe20003800000 */
.L_x_672:
[----:B------:R-:W-:Y:S01]  /*26f10*/  IMAD.MOV.U32 R13, RZ, RZ, R76 ;  /* 0x000000ffff0d7224 */ /* 0x000fe200078e004c */
[----:B------:R-:W-:Y:S01]  /*26f20*/  SEL R76, R49, R58, P0 ;  /* 0x0000003a314c7207 */ /* 0x000fe20000000000 */
[----:B------:R-:W-:Y:S01]  /*26f30*/  IMAD.MOV.U32 R12, RZ, RZ, R7 ;  /* 0x000000ffff0c7224 */ /* 0x000fe200078e0007 */
[----:B------:R-:W-:-:S07]  /*26f40*/  MOV R65, R14 ;  /* 0x0000000e00417202 */ /* 0x000fce0000000f00 */
[----:B------:R-:W-:Y:S05]  /*26f50*/  WARPSYNC.COLLECTIVE R15, `(.L_x_673) ;  /* 0x000000000f087348 */ /* 0x000fea0003c00000 */
[----:B------:R0:W1:Y:S02]  /*26f60*/  SHFL.IDX P6, R14, R13, R12, R11 ;  /* 0x0000000c0d0e7389 */ /* 0x00006400000c000b */
[----:B01----:R-:W-:Y:S01]  /*26f70*/  ENDCOLLECTIVE ;  /* 0x000000000000791b */ /* 0x003fe20003800000 */
.L_x_673:
[----:B------:R-:W-:Y:S02]  /*26f80*/  IMAD.MOV.U32 R13, RZ, RZ, R67 ;  /* 0x000000ffff0d7224 */ /* 0x000fe400078e0043 */
[----:B------:R-:W-:Y:S01]  /*26f90*/  IMAD.MOV.U32 R12, RZ, RZ, R2 ;  /* 0x000000ffff0c7224 */ /* 0x000fe200078e0002 */
[----:B------:R-:W-:-:S07]  /*26fa0*/  MOV R90, R14 ;  /* 0x0000000e005a7202 */ /* 0x000fce0000000f00 */
[----:B------:R-:W-:Y:S05]  /*26fb0*/  WARPSYNC.COLLECTIVE R15, `(.L_x_674) ;  /* 0x000000000f087348 */ /* 0x000fea0003c00000 */
[----:B------:R0:W1:Y:S02]  /*26fc0*/  SHFL.IDX P6, R14, R13, R12, R11 ;  /* 0x0000000c0d0e7389 */ /* 0x00006400000c000b */
[----:B01----:R-:W-:Y:S01]  /*26fd0*/  ENDCOLLECTIVE ;  /* 0x000000000000791b */ /* 0x003fe20003800000 */
.L_x_674:
        /* <DEDUP_REMOVED lines=9> */
.L_x_675:
[----:B------:R-:W-:Y:S02]  /*27070*/  IMAD.MOV.U32 R13, RZ, RZ, R69 ;  /* 0x000000ffff0d7224 */ /* 0x000fe400078e0045 */
[----:B------:R-:W-:Y:S01]  /*27080*/  IMAD.MOV.U32 R12, RZ, RZ, R2 ;  /* 0x000000ffff0c7224 */ /* 0x000fe200078e0002 */
[----:B------:R-:W-:-:S07]  /*27090*/  MOV R92, R14 ;  /* 0x0000000e005c7202 */ /* 0x000fce0000000f00 */
[----:B------:R-:W-:Y:S05]  /*270a0*/  WARPSYNC.COLLECTIVE R15, `(.L_x_676) ;  /* 0x000000000f087348 */ /* 0x000fea0003c00000 */
[----:B------:R0:W1:Y:S02]  /*270b0*/  SHFL.IDX P6, R14, R13, R12, R11 ;  /* 0x0000000c0d0e7389 */ /* 0x00006400000c000b */
[----:B01----:R-:W-:Y:S01]  /*270c0*/  ENDCOLLECTIVE ;  /* 0x000000000000791b */ /* 0x003fe20003800000 */
.L_x_676:
[----:B------:R-:W-:Y:S01]  /*270d0*/  IMAD.MOV.U32 R13, RZ, RZ, R80 ;  /* 0x000000ffff0d7224 */ /* 0x000fe200078e0050 */
[----:B------:R-:W-:Y:S01]  /*270e0*/  SEL R80, R51, R20, P0 ;  /* 0x0000001433507207 */ /* 0x000fe20000000000 */
[----:B------:R-:W-:Y:S01]  /*270f0*/  IMAD.MOV.U32 R12, RZ, RZ, R7 ;  /* 0x000000ffff0c7224 */ /* 0x000fe200078e0007 */
[----:B------:R-:W-:-:S07]  /*27100*/  MOV R69, R14 ;  /* 0x0000000e00457202 */ /* 0x000fce0000000f00 */
[----:B------:R-:W-:Y:S05]  /*27110*/  WARPSYNC.COLLECTIVE R15, `(.L_x_677) ;  /* 0x000000000f087348 */ /* 0x000fea0003c00000 */
[----:B------:R0:W1:Y:S02]  /*27120*/  SHFL.IDX P6, R14, R13, R12, R11 ;  /* 0x0000000c0d0e7389 */ /* 0x00006400000c000b */
[----:B01----:R-:W-:Y:S01]  /*27130*/  ENDCOLLECTIVE ;  /* 0x000000000000791b */ /* 0x003fe20003800000 */
.L_x_677:
[----:B------:R-:W-:Y:S02]  /*27140*/  IMAD.MOV.U32 R13, RZ, RZ, R71 ;  /* 0x000000ffff0d7224 */ /* 0x000fe400078e0047 */
[----:B------:R-:W-:Y:S01]  /*27150*/  IMAD.MOV.U32 R12, RZ, RZ, R2 ;  /* 0x000000ffff0c7224 */ /* 0x000fe200078e0002 */
[----:B------:R-:W-:-:S07]  /*27160*/  MOV R94, R14 ;  /* 0x0000000e005e7202 */ /* 0x000fce0000000f00 */
[----:B------:R-:W-:Y:S05]  /*27170*/  WARPSYNC.COLLECTIVE R15, `(.L_x_678) ;  /* 0x000000000f087348 */ /* 0x000fea0003c00000 */
[----:B------:R0:W1:Y:S02]  /*27180*/  SHFL.IDX P6, R14, R13, R12, R11 ;  /* 0x0000000c0d0e7389 */ /* 0x00006400000c000b */
[----:B01----:R-:W-:Y:S01]  /*27190*/  ENDCOLLECTIVE ;  /* 0x000000000000791b */ /* 0x003fe20003800000 */
.L_x_678:
        /* <DEDUP_REMOVED lines=9> */
.L_x_679:
[----:B------:R-:W-:Y:S02]  /*27230*/  IMAD.MOV.U32 R13, RZ, RZ, R73 ;  /* 0x000000ffff0d7224 */ /* 0x000fe400078e0049 */
[----:B------:R-:W-:Y:S01]  /*27240*/  IMAD.MOV.U32 R12, RZ, RZ, R2 ;  /* 0x000000ffff0c7224 */ /* 0x000fe200078e0002 */
[----:B------:R-:W-:-:S07]  /*27250*/  MOV R96, R14 ;  /* 0x0000000e00607202 */ /* 0x000fce0000000f00 */
[----:B------:R-:W-:Y:S05]  /*27260*/  WARPSYNC.COLLECTIVE R15, `(.L_x_680) ;  /* 0x000000000f087348 */ /* 0x000fea0003c00000 */
[----:B------:R0:W1:Y:S02]  /*27270*/  SHFL.IDX P6, R14, R13, R12, R11 ;  /* 0x0000000c0d0e7389 */ /* 0x00006400000c000b */
[----:B01----:R-:W-:Y:S01]  /*27280*/  ENDCOLLECTIVE ;  /* 0x000000000000791b */ /* 0x003fe20003800000 */
.L_x_680:
[----:B------:R-:W-:Y:S01]  /*27290*/  SEL R61, R71, R96, P0 ;  /* 0x00000060473d7207 */ /* 0x000fe20000000000 */
[----:B------:R-:W-:Y:S02]  /*272a0*/  IMAD.MOV.U32 R13, RZ, RZ, R98 ;  /* 0x000000ffff0d7224 */ /* 0x000fe400078e0062 */
[----:B------:R-:W-:Y:S01]  /*272b0*/  IMAD.MOV.U32 R12, RZ, RZ, R7 ;  /* 0x000000ffff0c7224 */ /* 0x000fe200078e0007 */
[----:B------:R-:W-:-:S07]  /*272c0*/  MOV R73, R14 ;  /* 0x0000000e00497202 */ /* 0x000fce0000000f00 */
[----:B------:R-:W-:Y:S05]  /*272d0*/  WARPSYNC.COLLECTIVE R15, `(.L_x_681) ;  /* 0x000000000f087348 */ /* 0x000fea0003c00000 */
[----:B------:R0:W1:Y:S02]  /*272e0*/  SHFL.IDX P6, R14, R13, R12, R11 ;  /* 0x0000000c0d0e7389 */ /* 0x00006400000c000b */
[----:B01----:R-:W-:Y:S01]  /*272f0*/  ENDCOLLECTIVE ;  /* 0x000000000000791b */ /* 0x003fe20003800000 */
.L_x_681:
[----:B------:R-:W-:Y:S02]  /*27300*/  IMAD.MOV.U32 R13, RZ, RZ, R75 ;  /* 0x000000ffff0d7224 */ /* 0x000fe400078e004b */
[----:B------:R-:W-:Y:S01]  /*27310*/  IMAD.MOV.U32 R12, RZ, RZ, R2 ;  /* 0x000000ffff0c7224 */ /* 0x000fe200078e0002 */
[----:B------:R-:W-:-:S07]  /*27320*/  MOV R98, R14 ;  /* 0x0000000e00627202 */ /* 0x000fce0000000f00 */
[----:B------:R-:W-:Y:S05]  /*27330*/  WARPSYNC.COLLECTIVE R15, `(.L_x_682) ;  /* 0x000000000f087348 */ /* 0x000fea0003c00000 */
[----:B------:R0:W1:Y:S02]  /*27340*/  SHFL.IDX P6, R14, R13, R12, R11 ;  /* 0x0000000c0d0e7389 */ /* 0x00006400000c000b */
[----:B01----:R-:W-:Y:S01]  /*27350*/  ENDCOLLECTIVE ;  /* 0x000000000000791b */ /* 0x003fe20003800000 */
.L_x_682:
        /* <DEDUP_REMOVED lines=8> */
.L_x_683:
[----:B------:R-:W-:Y:S02]  /*273e0*/  IMAD.MOV.U32 R13, RZ, RZ, R77 ;  /* 0x000000ffff0d7224 */ /* 0x000fe400078e004d */
[----:B------:R-:W-:Y:S01]  /*273f0*/  IMAD.MOV.U32 R12, RZ, RZ, R2 ;  /* 0x000000ffff0c7224 */ /* 0x000fe200078e0002 */
[----:B------:R-:W-:-:S07]  /*27400*/  MOV R100, R14 ;  /* 0x0000000e00647202 */ /* 0x000fce0000000f00 */
[----:B------:R-:W-:Y:S05]  /*27410*/  WARPSYNC.COLLECTIVE R15, `(.L_x_684) ;  /* 0x000000000f087348 */ /* 0x000fea0003c00000 */
[----:B------:R0:W1:Y:S02]  /*27420*/  SHFL.IDX P6, R14, R13, R12, R11 ;  /* 0x0000000c0d0e7389 */ /* 0x00006400000c000b */
[----:B01----:R-:W-:Y:S01]  /*27430*/  ENDCOLLECTIVE ;  /* 0x000000000000791b */ /* 0x003fe20003800000 */
.L_x_684:
[----:B------:R-:W-:Y:S01]  /*27440*/  SEL R65, R75, R100, P0 ;  /* 0x000000644b417207 */ /* 0x000fe20000000000 */
[----:B------:R-:W-:Y:S02]  /*27450*/  IMAD.MOV.U32 R13, RZ, RZ, R110 ;  /* 0x000000ffff0d7224 */ /* 0x000fe400078e006e */
[----:B------:R-:W-:Y:S01]  /*27460*/  IMAD.MOV.U32 R12, RZ, RZ, R7 ;  /* 0x000000ffff0c7224 */ /* 0x000fe200078e0007 */
[----:B------:R-:W-:-:S07]  /*27470*/  MOV R77, R14 ;  /* 0x0000000e004d7202 */ /* 0x000fce0000000f00 */
[----:B------:R-:W-:Y:S05]  /*27480*/  WARPSYNC.COLLECTIVE R15, `(.L_x_685) ;  /* 0x000000000f087348 */ /* 0x000fea0003c00000 */
[----:B------:R0:W1:Y:S02]  /*27490*/  SHFL.IDX P6, R14, R13, R12, R11 ;  /* 0x0000000c0d0e7389 */ /* 0x00006400000c000b */
[----:B01----:R-:W-:Y:S01]  /*274a0*/  ENDCOLLECTIVE ;  /* 0x000000000000791b */ /* 0x003fe20003800000 */
.L_x_685:
[----:B------:R-:W-:Y:S02]  /*274b0*/  IMAD.MOV.U32 R13, RZ, RZ, R79 ;  /* 0x000000ffff0d7224 */ /* 0x000fe400078e004f */
[----:B------:R-:W-:Y:S01]  /*274c0*/  IMAD.MOV.U32 R12, RZ, RZ, R2 ;  /* 0x000000ffff0c7224 */ /* 0x000fe200078e0002 */
[----:B------:R-:W-:-:S07]  /*274d0*/  MOV R110, R14 ;  /* 0x0000000e006e7202 */ /* 0x000fce0000000f00 */
[----:B------:R-:W-:Y:S05]  /*274e0*/  WARPSYNC.COLLECTIVE R15, `(.L_x_686) ;  /* 0x000000000f087348 */ /* 0x000fea0003c00000 */
[----:B------:R0:W1:Y:S02]  /*274f0*/  SHFL.IDX P6, R14, R13, R12, R11 ;  /* 0x0000000c0d0e7389 */ /* 0x00006400000c000b */
[----:B01----:R-:W-:Y:S01]  /*27500*/  ENDCOLLECTIVE ;  /* 0x000000000000791b */ /* 0x003fe20003800000 */
.L_x_686:
        /* <DEDUP_REMOVED lines=8> */
.L_x_687:
[----:B------:R-:W-:Y:S02]  /*27590*/  IMAD.MOV.U32 R13, RZ, RZ, R109 ;  /* 0x000000ffff0d7224 */ /* 0x000fe400078e006d */
[----:B------:R-:W-:Y:S01]  /*275a0*/  IMAD.MOV.U32 R12, RZ, RZ, R2 ;  /* 0x000000ffff0c7224 */ /* 0x000fe200078e0002 */
[----:B------:R-:W-:-:S07]  /*275b0*/  MOV R112, R14 ;  /* 0x0000000e00707202 */ /* 0x000fce0000000f00 */
[----:B------:R-:W-:Y:S05]  /*275c0*/  WARPSYNC.COLLECTIVE R15, `(.L_x_688) ;  /* 0x000000000f087348 */ /* 0x000fea0003c00000 */
[----:B------:R0:W1:Y:S02]  /*275d0*/  SHFL.IDX P6, R14, R13, R12, R11 ;  /* 0x0000000c0d0e7389 */ /* 0x00006400000c000b */
[----:B01----:R-:W-:Y:S01]  /*275e0*/  ENDCOLLECTIVE ;  /* 0x000000000000791b */ /* 0x003fe20003800000 */
.L_x_688:
[----:B------:R-:W-:Y:S01]  /*275f0*/  SEL R69, R79, R112, P0 ;  /* 0x000000704f457207 */ /* 0x000fe20000000000 */
[----:B------:R-:W-:Y:S02]  /*27600*/  IMAD.MOV.U32 R13, RZ, RZ, R114 ;  /* 0x000000ffff0d7224 */ /* 0x000fe400078e0072 */
[----:B------:R-:W-:Y:S01]  /*27610*/  IMAD.MOV.U32 R12, RZ, RZ, R7 ;  /* 0x000000ffff0c7224 */ /* 0x000fe200078e0007 */
[----:B------:R-:W-:-:S07]  /*27620*/  MOV R109, R14 ;  /* 0x0000000e006d7202 */ /* 0x000fce0000000f00 */
[----:B------:R-:W-:Y:S05]  /*27630*/  WARPSYNC.COLLECTIVE R15, `(.L_x_689) ;  /* 0x000000000f087348 */ /* 0x000fea0003c00000 */
[----:B------:R0:W1:Y:S02]  /*27640*/  SHFL.IDX P6, R14, R13, R12, R11 ;  /* 0x0000000c0d0e7389 */ /* 0x00006400000c000b */
[----:B01----:R-:W-:Y:S01]  /*27650*/  ENDCOLLECTIVE ;  /* 0x000000000000791b */ /* 0x003fe20003800000 */
.L_x_689:
[----:B------:R-:W-:Y:S02]  /*27660*/  IMAD.MOV.U32 R13, RZ, RZ, R111 ;  /* 0x000000ffff0d7224 */ /* 0x000fe400078e006f */
[----:B------:R-:W-:Y:S01]  /*27670*/  IMAD.MOV.U32 R12, RZ, RZ, R2 ;  /* 0x000000ffff0c7224 */ /* 0x000fe200078e0002 */
[----:B------:R-:W-:-:S07]  /*27680*/  MOV R114, R14 ;  /* 0x0000000e00727202 */ /* 0x000fce0000000f00 */
[----:B------:R-:W-:Y:S05]  /*27690*/  WARPSYNC.COLLECTIVE R15, `(.L_x_690) ;  /* 0x000000000f087348 */ /* 0x000fea0003c00000 */
[----:B------:R0:W1:Y:S02]  /*276a0*/  SHFL.IDX P6, R14, R13, R12, R11 ;  /* 0x0000000c0d0e7389 */ /* 0x00006400000c000b */
[----:B01----:R-:W-:Y:S01]  /*276b0*/  ENDCOLLECTIVE ;  /* 0x000000000000791b */ /* 0x003fe20003800000 */
.L_x_690:
[----:B------:R-:W-:Y:S02]  /*276c0*/  IMAD.MOV.U32 R13, RZ, RZ, R116 ;  /* 0x000000ffff0d7224 */ /* 0x000fe400078e0074 */
[----:B------:R-:W-:Y:S01]  /*276d0*/  IMAD.MOV.U32 R12, RZ, RZ, R7 ;  /* 0x000000ffff0c7224 */ /* 0x000fe200078e0007 */
[----:B------:R-:W-:-:S07]  /*276e0*/  MOV R111, R14 ;  /* 0x0000000e006f7202 */ /* 0x000fce0000000f00 */
[----:B------:R-:W-:Y:S05]  /*276f0*/  WARPSYNC.COLLECTIVE R15, `(.L_x_691) ;  /* 0x000000000f087348 */ /* 0x000fea0003c00000 */
[----:B------:R0:W1:Y:S02]  /*27700*/  SHFL.IDX P6, R14, R13, R12, R11 ;  /* 0x0000000c0d0e7389 */ /* 0x00006400000c000b */
[----:B01----:R-:W-:Y:S01]  /*27710*/  ENDCOLLECTIVE ;  /* 0x000000000000791b */ /* 0x003fe20003800000 */
.L_x_691:
[----:B------:R-:W-:Y:S01]  /*27720*/  IMAD.MOV.U32 R13, RZ, RZ, R5 ;  /* 0x000000ffff0d7224 */ /* 0x000fe200078e0005 */
[----:B------:R-:W-:Y:S01]  /*27730*/  SEL R5, R53, R72, P0 ;  /* 0x0000004835057207 */ /* 0x000fe20000000000 */
[----:B------:R-:W-:Y:S02]  /*27740*/  IMAD.MOV.U32 R12, RZ, RZ, R2 ;  /* 0x000000ffff0c7224 */ /* 0x000fe400078e0002 */
[----:B------:R-:W-:Y:S01]  /*27750*/  IMAD.MOV.U32 R2, RZ, RZ, RZ ;  /* 0x000000ffff027224 */ /* 0x000fe200078e00ff */
[----:B------:R-:W-:-:S07]  /*27760*/  MOV R116, R14 ;  /* 0x0000000e00747202 */ /* 0x000fce0000000f00 */
[----:B------:R-:W-:Y:S05]  /*27770*/  WARPSYNC.COLLECTIVE R15, `(.L_x_692) ;  /* 0x000000000f087348 */ /* 0x000fea0003c00000 */
[----:B------:R0:W1:Y:S02]  /*27780*/  SHFL.IDX P6, R14, R13, R12, R11 ;  /* 0x0000000c0d0e7389 */ /* 0x00006400000c000b */
[----:B01----:R-:W-:Y:S01]  /*27790*/  ENDCOLLECTIVE ;  /* 0x000000000000791b */ /* 0x003fe20003800000 */
.L_x_692:
[----:B------:R-:W-:Y:S01]  /*277a0*/  SEL R77, R111, R116, P0 ;  /* 0x000000746f4d7207 */ /* 0x000fe20000000000 */
[----:B------:R-:W-:Y:S02]  /*277b0*/  IMAD.MOV.U32 R13, RZ, RZ, R3 ;  /* 0x000000ffff0d7224 */ /* 0x000fe400078e0003 */
[----:B------:R-:W-:Y:S01]  /*277c0*/  IMAD.MOV.U32 R12, RZ, RZ, R7 ;  /* 0x000000ffff0c7224 */ /* 0x000fe200078e0007 */
[----:B------:R-:W-:Y:S02]  /*277d0*/  SEL R7, R72, R53, P0 ;  /* 0x0000003548077207 */ /* 0x000fe40000000000 */
[----:B------:R-:W-:Y:S02]  /*277e0*/  SEL R53, R109, R114, P0 ;  /* 0x000000726d357207 */ /* 0x000fe40000000000 */
[----:B------:R-:W-:-:S07]  /*277f0*/  MOV R0, R14 ;  /* 0x0000000e00007202 */ /* 0x000fce0000000f00 */
[----:B------:R-:W-:Y:S05]  /*27800*/  WARPSYNC.COLLECTIVE R15, `(.L_x_693) ;  /* 0x000000000f087348 */ /* 0x000fea0003c00000 */
[----:B------:R0:W1:Y:S02]  /*27810*/  SHFL.IDX P6, R14, R13, R12, R11 ;  /* 0x0000000c0d0e7389 */ /* 0x00006400000c000b */
[----:B01----:R-:W-:Y:S01]  /*27820*/  ENDCOLLECTIVE ;  /* 0x000000000000791b */ /* 0x003fe20003800000 */
.L_x_693:
[----:B------:R-:W-:Y:S02]  /*27830*/  SEL R12, R33, R40, P0 ;  /* 0x00000028210c7207 */ /* 0x000fe40000000000 */
[----:B------:R-:W-:Y:S02]  /*27840*/  SEL R11, R74, R55, P0 ;  /* 0x000000374a0b7207 */ /* 0x000fe40000000000 */
[----:B------:R-:W-:Y:S02]  /*27850*/  SEL R13, R67, R92, P0 ;  /* 0x0000005c430d7207 */ /* 0x000fe40000000000 */
[----:B------:R-:W-:Y:S02]  /*27860*/  SEL R15, R92, R67, P0 ;  /* 0x000000435c0f7207 */ /* 0x000fe40000000000 */
[----:B------:R-:W-:Y:S02]  /*27870*/  SEL R67, R100, R75, P0 ;  /* 0x0000004b64437207 */ /* 0x000fe40000000000 */
[----:B------:R-:W-:-:S02]  /*27880*/  MOV R3, R14 ;  /* 0x0000000e00037202 */ /* 0x000fc40000000f00 */
        /* <DEDUP_REMOVED lines=9> */
[----:B------:R-:W-:Y:S06]  /*27920*/  BRA `(.L_x_694) ;  /* 0xffffff4800987947 */ /* 0x000fec000383ffff */
.L_x_484:
[----:B------:R-:W0:Y:S01]  /*27930*/  S2R R6, SR_TID.X ;  /* 0x0000000000067919 */ /* 0x000e220000002100 */
[----:B------:R-:W-:Y:S01]  /*27940*/  BSSY B1, `(.L_x_695) ;  /* 0x000000a000017945 */ /* 0x000fe20003800000 */
[----:B------:R-:W-:Y:S01]  /*27950*/  MOV R12, RZ ;  /* 0x000000ff000c7202 */ /* 0x000fe20000000f00 */
[----:B------:R-:W-:Y:S02]  /*27960*/  IMAD.MOV.U32 R11, RZ, RZ, 0x1f ;  /* 0x0000001fff0b7424 */ /* 0x000fe400078e00ff */
[----:B------:R-:W-:Y:S01]  /*27970*/  IMAD.MOV.U32 R15, RZ, RZ, -0x1 ;  /* 0xffffffffff0f7424 */ /* 0x000fe200078e00ff */
[----:B0-----:R-:W-:-:S04]  /*27980*/  SHF.R.U32.HI R6, RZ, 0x5, R6 ;  /* 0x00000005ff067819 */ /* 0x001fc80000011606 */
[----:B------:R-:W-:-:S05]  /*27990*/  LOP3.LUT R6, R6, 0x3, RZ, 0xc0, !PT ;  /* 0x0000000306067812 */ /* 0x000fca00078ec0ff */
[----:B------:R-:W-:-:S07]  /*279a0*/  IMAD.MOV.U32 R13, RZ, RZ, R6 ;  /* 0x000000ffff0d7224 */ /* 0x000fce00078e0006 */
[----:B------:R-:W-:Y:S05]  /*279b0*/  WARPSYNC.COLLECTIVE R15, `(.L_x_696) ;  /* 0x000000000f087348 */ /* 0x000fea0003c00000 */
[----:B------:R0:W1:Y:S02]  /*279c0*/  SHFL.IDX P6, R14, R13, R12, R11 ;  /* 0x0000000c0d0e7389 */ /* 0x00006400000c000b */
[----:B01----:R-:W-:Y:S01]  /*279d0*/  ENDCOLLECTIVE ;  /* 0x000000000000791b */ /* 0x003fe20003800000 */
.L_x_696:
[----:B------:R-:W-:Y:S05]  /*279e0*/  BSYNC B1 ;  /* 0x0000000000017941 */ /* 0x000fea0003800000 */
.L_x_695:
[----:B------:R-:W-:Y:S05]  /*279f0*/  BRA `(.L_x_697) ;  /* 0xffffff7c00107947 */ /* 0x000fea000383ffff */
.L_x_486:
[----:B------:R-:W-:Y:S01]  /*27a00*/  BSSY B1, `(.L_x_698) ;  /* 0x0000006000017945 */ /* 0x000fe20003800000 */
[----:B------:R-:W-:-:S07]  /*27a10*/  MOV R15, 0xffffffff ;  /* 0xffffffff000f7802 */ /* 0x000fce0000000f00 */
[----:B0-----:R-:W-:Y:S05]  /*27a20*/  WARPSYNC.COLLECTIVE R15, `(.L_x_699) ;  /* 0x000000000f0c7348 */ /* 0x001fea0003c00000 */
[----:B------:R-:W-:Y:S02]  /*27a30*/  ELECT P6, UR62, PT ;  /* 0x00000000003e782f */ /* 0x000fe400038c0000 */
[----:B------:R-:W-:Y:S01]  /*27a40*/  MOV R14, UR62 ;  /* 0x0000003e000e7c02 */ /* 0x000fe20008000f00 */
[----:B0-----:R-:W-:Y:S10]  /*27a50*/  ENDCOLLECTIVE ;  /* 0x000000000000791b */ /* 0x001ff40003800000 */
.L_x_699:
[----:B------:R-:W-:Y:S05]  /*27a60*/  BSYNC B1 ;  /* 0x0000000000017941 */ /* 0x000fea0003800000 */
.L_x_698:
[----:B------:R-:W-:Y:S05]  /*27a70*/  BRA `(.L_x_485) ;  /* 0xffffff7c00087947 */ /* 0x000fea000383ffff */
.L_x_488:
[----:B0-----:R0:W1:Y:S02]  /*27a80*/  SYNCS.PHASECHK.TRANS64.TRYWAIT P0, [R11+URZ+0x38820], R4 ;  /* 0x038820040b0075a7 */ /* 0x001064000800017f */
[----:B-1----:R-:W-:Y:S05]  /*27a90*/  @!P0 NANOSLEEP.SYNCS 0x989680 ;  /* 0x009896800000895d */ /* 0x002fea0003900000 */
[----:B------:R-:W1:Y:S02]  /*27aa0*/  @!P0 SYNCS.PHASECHK.TRANS64 P0, [R11+URZ+0x38820], R4 ;  /* 0x038820040b0085a7 */ /* 0x000e64000800007f */
[----:B-1----:R-:W-:Y:S05]  /*27ab0*/  @!P0 BRA `(.L_x_488) ;  /* 0xfffffffc00f08947 */ /* 0x002fea000383ffff */
[----:B------:R-:W-:Y:S05]  /*27ac0*/  BRA `(.L_x_700) ;  /* 0xffffff7c00247947 */ /* 0x000fea000383ffff */
.L_x_492:
[----:B-1----:R1:W2:Y:S02]  /*27ad0*/  SYNCS.PHASECHK.TRANS64.TRYWAIT P0, [R7+URZ+0x388a0], R12 ;  /* 0x0388a00c070075a7 */ /* 0x0022a4000800017f */
[----:B--2---:R-:W-:Y:S05]  /*27ae0*/  @!P0 NANOSLEEP.SYNCS 0x989680 ;  /* 0x009896800000895d */ /* 0x004fea0003900000 */
[----:B------:R-:W2:Y:S02]  /*27af0*/  @!P0 SYNCS.PHASECHK.TRANS64 P0, [R7+URZ+0x388a0], R12 ;  /* 0x0388a00c070085a7 */ /* 0x000ea4000800007f */
[----:B--2---:R-:W-:Y:S05]  /*27b00*/  @!P0 BRA `(.L_x_492) ;  /* 0xfffffffc00f08947 */ /* 0x004fea000383ffff */
[----:B------:R-:W-:Y:S05]  /*27b10*/  BRA `(.L_x_701) ;  /* 0xffffff7c00447947 */ /* 0x000fea000383ffff */
.L_x_498:
[----:B0-----:R0:W2:Y:S02]  /*27b20*/  SYNCS.PHASECHK.TRANS64.TRYWAIT P0, [R7+URZ+0x388c0], R12 ;  /* 0x0388c00c070075a7 */ /* 0x0010a4000800017f */
[----:B--2---:R-:W-:Y:S05]  /*27b30*/  @!P0 NANOSLEEP.SYNCS 0x989680 ;  /* 0x009896800000895d */ /* 0x004fea0003900000 */
[----:B------:R-:W2:Y:S02]  /*27b40*/  @!P0 SYNCS.PHASECHK.TRANS64 P0, [R7+URZ+0x388c0], R12 ;  /* 0x0388c00c070085a7 */ /* 0x000ea4000800007f */
[----:B--2---:R-:W-:Y:S05]  /*27b50*/  @!P0 BRA `(.L_x_498) ;  /* 0xfffffffc00f08947 */ /* 0x004fea000383ffff */
[----:B------:R-:W-:Y:S05]  /*27b60*/  BRA `(.L_x_702) ;  /* 0xffffff8000047947 */ /* 0x000fea000383ffff */
.L_x_506:
[----:B0-----:R0:W1:Y:S02]  /*27b70*/  SYNCS.PHASECHK.TRANS64.TRYWAIT P1, [R7+URZ+0x388a0], R6 ;  /* 0x0388a006070075a7 */ /* 0x001064000802017f */
[----:B-1----:R-:W-:Y:S05]  /*27b80*/  @!P1 NANOSLEEP.SYNCS 0x989680 ;  /* 0x009896800000995d */ /* 0x002fea0003900000 */
[----:B------:R-:W1:Y:S02]  /*27b90*/  @!P1 SYNCS.PHASECHK.TRANS64 P1, [R7+URZ+0x388a0], R6 ;  /* 0x0388a006070095a7 */ /* 0x000e64000802007f */
[----:B-1----:R-:W-:Y:S05]  /*27ba0*/  @!P1 BRA `(.L_x_506) ;  /* 0xfffffffc00f09947 */ /* 0x002fea000383ffff */
[----:B------:R-:W-:Y:S05]  /*27bb0*/  BRA `(.L_x_703) ;  /* 0xffffff8400207947 */ /* 0x000fea000383ffff */
.L_x_512:
[----:B-1----:R1:W2:Y:S02]  /*27bc0*/  SYNCS.PHASECHK.TRANS64.TRYWAIT P1, [R7+URZ+0x388c0], R6 ;  /* 0x0388c006070075a7 */ /* 0x0022a4000802017f */
[----:B--2---:R-:W-:Y:S05]  /*27bd0*/  @!P1 NANOSLEEP.SYNCS 0x989680 ;  /* 0x009896800000995d */ /* 0x004fea0003900000 */
[----:B------:R-:W2:Y:S02]  /*27be0*/  @!P1 SYNCS.PHASECHK.TRANS64 P1, [R7+URZ+0x388c0], R6 ;  /* 0x0388c006070095a7 */ /* 0x000ea4000802007f */
[----:B--2---:R-:W-:Y:S05]  /*27bf0*/  @!P1 BRA `(.L_x_512) ;  /* 0xfffffffc00f09947 */ /* 0x004fea000383ffff */
[----:B------:R-:W-:Y:S05]  /*27c00*/  BRA `(.L_x_704) ;  /* 0xffffff8400d87947 */ /* 0x000fea000383ffff */
.L_x_527:
[----:B------:R-:W1:Y:S01]  /*27c10*/  S2R R5, SR_TID.X ;  /* 0x0000000000057919 */ /* 0x000e620000002100 */
[----:B------:R-:W-:Y:S01]  /*27c20*/  BSSY B0, `(.L_x_705) ;  /* 0x000000a000007945 */ /* 0x000fe20003800000 */
[----:B------:R-:W-:Y:S01]  /*27c30*/  IMAD.MOV.U32 R12, RZ, RZ, RZ ;  /* 0x000000ffff0c7224 */ /* 0x000fe200078e00ff */
[----:B------:R-:W-:Y:S01]  /*27c40*/  MOV R11, 0x1f ;  /* 0x0000001f000b7802 */ /* 0x000fe20000000f00 */
[----:B------:R-:W-:Y:S01]  /*27c50*/  IMAD.MOV.U32 R15, RZ, RZ, -0x1 ;  /* 0xffffffffff0f7424 */ /* 0x000fe200078e00ff */
[----:B-1----:R-:W-:-:S04]  /*27c60*/  SHF.R.U32.HI R5, RZ, 0x5, R5 ;  /* 0x00000005ff057819 */ /* 0x002fc80000011605 */
[----:B------:R-:W-:-:S05]  /*27c70*/  LOP3.LUT R5, R5, 0x3, RZ, 0xc0, !PT ;  /* 0x0000000305057812 */ /* 0x000fca00078ec0ff */
[----:B------:R-:W-:-:S07]  /*27c80*/  IMAD.MOV.U32 R13, RZ, RZ, R5 ;  /* 0x000000ffff0d7224 */ /* 0x000fce00078e0005 */
[----:B0-----:R-:W-:Y:S05]  /*27c90*/  WARPSYNC.COLLECTIVE R15, `(.L_x_706) ;  /* 0x000000000f087348 */ /* 0x001fea0003c00000 */
[----:B------:R1:W2:Y:S02]  /*27ca0*/  SHFL.IDX P6, R14, R13, R12, R11 ;  /* 0x0000000c0d0e7389 */ /* 0x0002a400000c000b */
[----:B012---:R-:W-:Y:S01]  /*27cb0*/  ENDCOLLECTIVE ;  /* 0x000000000000791b */ /* 0x007fe20003800000 */
.L_x_706:
[----:B------:R-:W-:Y:S05]  /*27cc0*/  BSYNC B0 ;  /* 0x0000000000007941 */ /* 0x000fea0003800000 */
.L_x_705:
[----:B------:R-:W-:Y:S05]  /*27cd0*/  BRA `(.L_x_707) ;  /* 0xffffff9400707947 */ /* 0x000fea000383ffff */
.L_x_529:
[----:B------:R-:W-:Y:S01]  /*27ce0*/  BSSY B0, `(.L_x_708) ;  /* 0x0000006000007945 */ /* 0x000fe20003800000 */
[----:B------:R-:W-:-:S07]  /*27cf0*/  IMAD.MOV.U32 R15, RZ, RZ, -0x1 ;  /* 0xffffffffff0f7424 */ /* 0x000fce00078e00ff */
[----:B01----:R-:W-:Y:S05]  /*27d00*/  WARPSYNC.COLLECTIVE R15, `(.L_x_709) ;  /* 0x000000000f0c7348 */ /* 0x003fea0003c00000 */
[----:B------:R-:W-:Y:S02]  /*27d10*/  ELECT P6, UR62, PT ;  /* 0x00000000003e782f */ /* 0x000fe400038c0000 */
[----:B------:R-:W-:Y:S01]  /*27d20*/  MOV R14, UR62 ;  /* 0x0000003e000e7c02 */ /* 0x000fe20008000f00 */
[----:B01----:R-:W-:Y:S10]  /*27d30*/  ENDCOLLECTIVE ;  /* 0x000000000000791b */ /* 0x003ff40003800000 */
.L_x_709:
[----:B------:R-:W-:Y:S05]  /*27d40*/  BSYNC B0 ;  /* 0x0000000000007941 */ /* 0x000fea0003800000 */
.L_x_708:
[----:B------:R-:W-:Y:S05]  /*27d50*/  BRA `(.L_x_710) ;  /* 0xffffff9400687947 */ /* 0x000fea000383ffff */
.L_x_532:
[----:B-1----:R1:W2:Y:S02]  /*27d60*/  SYNCS.PHASECHK.TRANS64.TRYWAIT P2, [R5+URZ+0x38880], R7 ;  /* 0x03888007050075a7 */ /* 0x0022a4000804017f */
[----:B--2---:R-:W-:Y:S05]  /*27d70*/  @!P2 NANOSLEEP.SYNCS 0x989680 ;  /* 0x009896800000a95d */ /* 0x004fea0003900000 */
[----:B------:R-:W2:Y:S02]  /*27d80*/  @!P2 SYNCS.PHASECHK.TRANS64 P2, [R5+URZ+0x38880], R7 ;  /* 0x038880070500a5a7 */ /* 0x000ea4000804007f */
[----:B--2---:R-:W-:Y:S05]  /*27d90*/  @!P2 BRA `(.L_x_532) ;  /* 0xfffffffc00f0a947 */ /* 0x004fea000383ffff */
[----:B------:R-:W-:Y:S05]  /*27da0*/  BRA `(.L_x_711) ;  /* 0xffffff9400e47947 */ /* 0x000fea000383ffff */
.L_x_534:
[----:B--2---:R2:W3:Y:S02]  /*27db0*/  SYNCS.PHASECHK.TRANS64.TRYWAIT P2, [R5+URZ+0x38840], R7 ;  /* 0x03884007050075a7 */ /* 0x0044e4000804017f */
[----:B---3--:R-:W-:Y:S05]  /*27dc0*/  @!P2 NANOSLEEP.SYNCS 0x989680 ;  /* 0x009896800000a95d */ /* 0x008fea0003900000 */
[----:B------:R-:W3:Y:S02]  /*27dd0*/  @!P2 SYNCS.PHASECHK.TRANS64 P2, [R5+URZ+0x38840], R7 ;  /* 0x038840070500a5a7 */ /* 0x000ee4000804007f */
[----:B---3--:R-:W-:Y:S05]  /*27de0*/  @!P2 BRA `(.L_x_534) ;  /* 0xfffffffc00f0a947 */ /* 0x008fea000383ffff */
[----:B------:R-:W-:Y:S05]  /*27df0*/  BRA `(.L_x_712) ;  /* 0xffffff98005c7947 */ /* 0x000fea000383ffff */
.L_x_537:
[----:B-1----:R-:W1:Y:S01]  /*27e00*/  S2R R5, SR_CgaCtaId ;  /* 0x0000000000057919 */ /* 0x002e620000008800 */
[----:B------:R-:W-:-:S04]  /*27e10*/  MOV R4, 0x400 ;  /* 0x0000040000047802 */ /* 0x000fc80000000f00 */
[----:B-1----:R-:W-:-:S04]  /*27e20*/  LEA R4, R5, R4, 0x18 ;  /* 0x0000000405047211 */ /* 0x002fc800078ec0ff */
[----:B------:R1:W2:Y:S03]  /*27e30*/  SYNCS.PHASECHK.TRANS64.TRYWAIT P0, [R4+URZ+0x38820], R3 ;  /* 0x03882003040075a7 */ /* 0x0002a6000800017f */
[----:B--2---:R-:W-:Y:S05]  /*27e40*/  @!P0 NANOSLEEP.SYNCS 0x989680 ;  /* 0x009896800000895d */ /* 0x004fea0003900000 */
[----:B------:R-:W2:Y:S02]  /*27e50*/  @!P0 SYNCS.PHASECHK.TRANS64 P0, [R4+URZ+0x38820], R3 ;  /* 0x03882003040085a7 */ /* 0x000ea4000800007f */
[----:B--2---:R-:W-:Y:S05]  /*27e60*/  @!P0 BRA `(.L_x_537) ;  /* 0xfffffffc00e48947 */ /* 0x004fea000383ffff */
[----:B------:R-:W-:Y:S05]  /*27e70*/  BRA `(.L_x_713) ;  /* 0xffffff9c00587947 */ /* 0x000fea000383ffff */
.L_x_543:
[----:B--2---:R2:W3:Y:S02]  /*27e80*/  SYNCS.PHASECHK.TRANS64.TRYWAIT P0, [R5+URZ+0x38880], R4 ;  /* 0x03888004050075a7 */ /* 0x0044e4000800017f */
[----:B---3--:R-:W-:Y:S05]  /*27e90*/  @!P0 NANOSLEEP.SYNCS 0x989680 ;  /* 0x009896800000895d */ /* 0x008fea0003900000 */
[----:B------:R-:W3:Y:S02]  /*27ea0*/  @!P0 SYNCS.PHASECHK.TRANS64 P0, [R5+URZ+0x38880], R4 ;  /* 0x03888004050085a7 */ /* 0x000ee4000800007f */
[----:B---3--:R-:W-:Y:S05]  /*27eb0*/  @!P0 BRA `(.L_x_543) ;  /* 0xfffffffc00f08947 */ /* 0x008fea000383ffff */
[----:B------:R-:W-:Y:S05]  /*27ec0*/  BRA `(.L_x_714) ;  /* 0xffffffa000147947 */ /* 0x000fea000383ffff */
.L_x_549:
[----:B-1----:R1:W3:Y:S02]  /*27ed0*/  SYNCS.PHASECHK.TRANS64.TRYWAIT P0, [R5+URZ+0x38840], R4 ;  /* 0x03884004050075a7 */ /* 0x0022e4000800017f */
[----:B---3--:R-:W-:Y:S05]  /*27ee0*/  @!P0 NANOSLEEP.SYNCS 0x989680 ;  /* 0x009896800000895d */ /* 0x008fea0003900000 */
[----:B------:R-:W3:Y:S02]  /*27ef0*/  @!P0 SYNCS.PHASECHK.TRANS64 P0, [R5+URZ+0x38840], R4 ;  /* 0x03884004050085a7 */ /* 0x000ee4000800007f */
[----:B---3--:R-:W-:Y:S05]  /*27f00*/  @!P0 BRA `(.L_x_549) ;  /* 0xfffffffc00f08947 */ /* 0x008fea000383ffff */
[----:B------:R-:W-:Y:S05]  /*27f10*/  BRA `(.L_x_715) ;  /* 0xffffffa000e07947 */ /* 0x000fea000383ffff */
.L_x_556:
[----:B--2---:R-:W2:Y:S02]  /*27f20*/  LDL R4, [R1+0x4] ;  /* 0x0000040001047983 */ /* 0x004ea40000100800 */
[----:B--2---:R2:W3:Y:S02]  /*27f30*/  SYNCS.PHASECHK.TRANS64.TRYWAIT P2, [R4+URZ+0x38870], R3 ;  /* 0x03887003040075a7 */ /* 0x0044e4000804017f */
[----:B---3--:R-:W-:Y:S05]  /*27f40*/  @!P2 NANOSLEEP.SYNCS 0x989680 ;  /* 0x009896800000a95d */ /* 0x008fea0003900000 */
[----:B------:R-:W3:Y:S02]  /*27f50*/  @!P2 SYNCS.PHASECHK.TRANS64 P2, [R4+URZ+0x38870], R3 ;  /* 0x038870030400a5a7 */ /* 0x000ee4000804007f */
[----:B---3--:R-:W-:Y:S05]  /*27f60*/  @!P2 BRA `(.L_x_556) ;  /* 0xfffffffc00eca947 */ /* 0x008fea000383ffff */
[----:B------:R-:W-:Y:S05]  /*27f70*/  BRA `(.L_x_716) ;  /* 0xffffffa400c47947 */ /* 0x000fea000383ffff */
.L_x_558:
[----:B--2---:R-:W2:Y:S02]  /*27f80*/  LDL R5, [R1+0x4] ;  /* 0x0000040001057983 */ /* 0x004ea40000100800 */
[----:B--2---:R2:W3:Y:S02]  /*27f90*/  SYNCS.PHASECHK.TRANS64.TRYWAIT P2, [R5+URZ+0x38860], R4 ;  /* 0x03886004050075a7 */ /* 0x0044e4000804017f */
[----:B---3--:R-:W-:Y:S05]  /*27fa0*/  @!P2 NANOSLEEP.SYNCS 0x989680 ;  /* 0x009896800000a95d */ /* 0x008fea0003900000 */
[----:B------:R-:W3:Y:S02]  /*27fb0*/  @!P2 SYNCS.PHASECHK.TRANS64 P2, [R5+URZ+0x38860], R4 ;  /* 0x038860040500a5a7 */ /* 0x000ee4000804007f */
[----:B---3--:R-:W-:Y:S05]  /*27fc0*/  @!P2 BRA `(.L_x_558) ;  /* 0xfffffffc00eca947 */ /* 0x008fea000383ffff */
[----:B------:R-:W-:Y:S05]  /*27fd0*/  BRA `(.L_x_717) ;  /* 0xffffffa400cc7947 */ /* 0x000fea000383ffff */
.L_x_565:
[----:B-1----:R1:W2:Y:S02]  /*27fe0*/  SYNCS.PHASECHK.TRANS64.TRYWAIT P0, [R2+URZ+0x38870], R0 ;  /* 0x03887000020075a7 */ /* 0x0022a4000800017f */
[----:B--2---:R-:W-:Y:S05]  /*27ff0*/  @!P0 NANOSLEEP.SYNCS 0x989680 ;  /* 0x009896800000895d */ /* 0x004fea0003900000 */
[----:B------:R-:W2:Y:S02]  /*28000*/  @!P0 SYNCS.PHASECHK.TRANS64 P0, [R2+URZ+0x38870], R0 ;  /* 0x03887000020085a7 */ /* 0x000ea4000800007f */
[----:B--2---:R-:W-:Y:S05]  /*28010*/  @!P0 BRA `(.L_x_565) ;  /* 0xfffffffc00f08947 */ /* 0x004fea000383ffff */
[----:B------:R-:W-:Y:S05]  /*28020*/  BRA `(.L_x_718) ;  /* 0xffffffb400247947 */ /* 0x000fea000383ffff */
.L_x_567:
[----:B-1----:R1:W2:Y:S02]  /*28030*/  SYNCS.PHASECHK.TRANS64.TRYWAIT P0, [R2+URZ+0x38860], R0 ;  /* 0x03886000020075a7 */ /* 0x0022a4000800017f */
[----:B--2---:R-:W-:Y:S05]  /*28040*/  @!P0 NANOSLEEP.SYNCS 0x989680 ;  /* 0x009896800000895d */ /* 0x004fea0003900000 */
[----:B------:R-:W2:Y:S02]  /*28050*/  @!P0 SYNCS.PHASECHK.TRANS64 P0, [R2+URZ+0x38860], R0 ;  /* 0x03886000020085a7 */ /* 0x000ea4000800007f */
[----:B--2---:R-:W-:Y:S05]  /*28060*/  @!P0 BRA `(.L_x_567) ;  /* 0xfffffffc00f08947 */ /* 0x004fea000383ffff */
[----:B------:R-:W-:Y:S05]  /*28070*/  BRA `(.L_x_719) ;  /* 0xffffffb4002c7947 */ /* 0x000fea000383ffff */
.L_x_571:
[----:B------:R-:W2:Y:S01]  /*28080*/  LDL R3, [R1] ;  /* 0x0000000001037983 */ /* 0x000ea20000100800 */
[----:B------:R-:W-:Y:S01]  /*28090*/  BSSY B0, `(.L_x_720) ;  /* 0x0000008000007945 */ /* 0x000fe20003800000 */
[----:B------:R-:W-:Y:S01]  /*280a0*/  IMAD.MOV.U32 R12, RZ, RZ, RZ ;  /* 0x000000ffff0c7224 */ /* 0x000fe200078e00ff */
[----:B------:R-:W-:Y:S01]  /*280b0*/  MOV R15, 0xffffffff ;  /* 0xffffffff000f7802 */ /* 0x000fe20000000f00 */
[----:B------:R-:W-:Y:S01]  /*280c0*/  IMAD.MOV.U32 R11, RZ, RZ, 0x1f ;  /* 0x0000001fff0b7424 */ /* 0x000fe200078e00ff */
[----:B--2---:R-:W-:-:S07]  /*280d0*/  MOV R13, R3 ;  /* 0x00000003000d7202 */ /* 0x004fce0000000f00 */
[----:B------:R-:W-:Y:S05]  /*280e0*/  WARPSYNC.COLLECTIVE R15, `(.L_x_721) ;  /* 0x000000000f087348 */ /* 0x000fea0003c00000 */
[----:B------:R0:W1:Y:S02]  /*280f0*/  SHFL.IDX P6, R14, R13, R12, R11 ;  /* 0x0000000c0d0e7389 */ /* 0x00006400000c000b */
[----:B01----:R-:W-:Y:S01]  /*28100*/  ENDCOLLECTIVE ;  /* 0x000000000000791b */ /* 0x003fe20003800000 */
.L_x_721:
[----:B------:R-:W-:Y:S05]  /*28110*/  BSYNC B0 ;  /* 0x0000000000007941 */ /* 0x000fea0003800000 */
.L_x_720:
[----:B------:R0:W5:Y:S01]  /*28120*/  LDL R2, [R1+0xc] ;  /* 0x00000c0001027983 */ /* 0x0001620000100800 */
[----:B------:R-:W-:Y:S01]  /*28130*/  IMAD.MOV.U32 R13, RZ, RZ, R3 ;  /* 0x000000ffff0d7224 */ /* 0x000fe200078e0003 */
[----:B------:R-:W-:Y:S01]  /*28140*/  MOV R12, 0x1 ;  /* 0x00000001000c7802 */ /* 0x000fe20000000f00 */
[----:B------:R-:W-:Y:S02]  /*28150*/  IMAD.MOV.U32 R11, RZ, RZ, 0x1f ;  /* 0x0000001fff0b7424 */ /* 0x000fe400078e00ff */
[----:B------:R-:W-:Y:S02]  /*28160*/  IMAD.MOV.U32 R15, RZ, RZ, -0x1 ;  /* 0xffffffffff0f7424 */ /* 0x000fe400078e00ff */
[----:B------:R-:W-:-:S07]  /*28170*/  IMAD.MOV.U32 R0, RZ, RZ, R14 ;  /* 0x000000ffff007224 */ /* 0x000fce00078e000e */
[----:B0----5:R-:W-:Y:S05]  /*28180*/  WARPSYNC.COLLECTIVE R15, `(.L_x_722) ;  /* 0x000000000f087348 */ /* 0x021fea0003c00000 */
[----:B------:R1:W2:Y:S02]  /*28190*/  SHFL.IDX P6, R14, R13, R12, R11 ;  /* 0x0000000c0d0e7389 */ /* 0x0002a400000c000b */
[----:B012--5:R-:W-:Y:S01]  /*281a0*/  ENDCOLLECTIVE ;  /* 0x000000000000791b */ /* 0x027fe20003800000 */
.L_x_722:
[----:B------:R-:W-:Y:S01]  /*281b0*/  ULDC UR4, c[0x0][0xc14] ;  /* 0x0003050000047ab9 */ /* 0x000fe20000000800 */
[----:B------:R-:W-:Y:S01]  /*281c0*/  IMAD.IADD R5, R2, 0x1, R8 ;  /* 0x0000000102057824 */ /* 0x000fe200078e0208 */
[----:B------:R-:W-:-:S04]  /*281d0*/  MOV R4, R14 ;  /* 0x0000000e00047202 */ /* 0x000fc80000000f00 */
[----:B------:R-:W-:-:S13]  /*281e0*/  ISETP.GE.OR P1, PT, R5, UR4, !P0 ;  /* 0x0000000405007c0c */ /* 0x000fda000c726670 */
[----:B------:R-:W0:Y:S02]  /*281f0*/  @!P1 LDC.64 R2, c[0x0][0xc58] ;  /* 0x00031600ff029b82 */ /* 0x000e240000000a00 */
[----:B0-----:R-:W-:-:S06]  /*28200*/  @!P1 IMAD.WIDE R2, R5, 0x4, R2 ;  /* 0x0000000405029825 */ /* 0x001fcc00078e0202 */
[----:B------:R0:W2:Y:S01]  /*28210*/  @!P1 LDG.E R3, desc[UR42][R2.64] ;  /* 0x0000002a02039981 */ /* 0x0000a2000c1e1900 */
[----:B------:R-:W-:Y:S01]  /*28220*/  IMAD.MOV.U32 R11, RZ, RZ, RZ ;  /* 0x000000ffff0b7224 */ /* 0x000fe200078e00ff */
[C---:B------:R-:W-:Y:S02]  /*28230*/  ISETP.GE.U32.AND P2, PT, R8.reuse, 0x2, PT ;  /* 0x000000020800780c */ /* 0x040fe40003f46070 */
[C---:B------:R-:W-:Y:S02]  /*28240*/  ISETP.GE.U32.AND P3, PT, R8.reuse, 0x4, PT ;  /* 0x000000040800780c */ /* 0x040fe40003f66070 */
[C---:B------:R-:W-:Y:S02]  /*28250*/  ISETP.GE.U32.AND P4, PT, R8.reuse, 0x8, PT ;  /* 0x000000080800780c */ /* 0x040fe40003f86070 */
[----:B------:R-:W-:Y:S01]  /*28260*/  ISETP.GE.U32.AND P5, PT, R8, 0x10, PT ;  /* 0x000000100800780c */ /* 0x000fe20003fa6070 */
[----:B0-----:R-:W-:Y:S01]  /*28270*/  IMAD.MOV.U32 R2, RZ, RZ, RZ ;  /* 0x000000ffff027224 */ /* 0x001fe200078e00ff */
[----:B--2---:R-:W-:-:S02]  /*28280*/  @!P1 MOV R2, R3 ;  /* 0x0000000300029202 */ /* 0x004fc40000000f00 */
[----:B------:R-:W-:-:S03]  /*28290*/  ISETP.NE.AND P1, PT, R8, RZ, PT ;  /* 0x000000ff0800720c */ /* 0x000fc60003f25270 */
[----:B------:R-:W-:-:S10]  /*282a0*/  IMAD.MOV.U32 R13, RZ, RZ, R2 ;  /* 0x000000ffff0d7224 */ /* 0x000fd400078e0002 */
[----:B------:R-:W-:Y:S05]  /*282b0*/  WARPSYNC.COLLECTIVE R15, `(.L_x_723) ;  /* 0x000000000f087348 */ /* 0x000fea0003c00000 */
[----:B------:R0:W1:Y:S02]  /*282c0*/  SHFL.UP P6, R14, R13, R12, R11 ;  /* 0x0400000c0d0e7389 */ /* 0x00006400000c000b */
[----:B01----:R-:W-:Y:S01]  /*282d0*/  ENDCOLLECTIVE ;  /* 0x000000000000791b */ /* 0x003fe20003800000 */
.L_x_723:
[----:B------:R-:W-:Y:S02]  /*282e0*/  MOV R12, 0x2 ;  /* 0x00000002000c7802 */ /* 0x000fe40000000f00 */
[----:B------:R-:W-:-:S04]  /*282f0*/  MOV R3, R14 ;  /* 0x0000000e00037202 */ /* 0x000fc80000000f00 */
[----:B------:R-:W-:-:S05]  /*28300*/  SEL R5, R3, RZ, P1 ;  /* 0x000000ff03057207 */ /* 0x000fca0000800000 */
[----:B------:R-:W-:-:S04]  /*28310*/  IMAD.IADD R3, R2, 0x1, R5 ;  /* 0x0000000102037824 */ /* 0x000fc800078e0205 */
[----:B------:R-:W-:-:S07]  /*28320*/  IMAD.MOV.U32 R13, RZ, RZ, R3 ;  /* 0x000000ffff0d7224 */ /* 0x000fce00078e0003 */
[----:B------:R-:W-:Y:S05]  /*28330*/  WARPSYNC.COLLECTIVE R15, `(.L_x_724) ;  /* 0x000000000f087348 */ /* 0x000fea0003c00000 */
[----:B------:R0:W1:Y:S02]  /*28340*/  SHFL.UP P6, R14, R13, R12, R11 ;  /* 0x0400000c0d0e7389 */ /* 0x00006400000c000b */
[----:B01----:R-:W-:Y:S01]  /*28350*/  ENDCOLLECTIVE ;  /* 0x000000000000791b */ /* 0x003fe20003800000 */
.L_x_724:
[----:B------:R-:W-:Y:S02]  /*28360*/  IMAD.MOV.U32 R12, RZ, RZ, 0x4 ;  /* 0x00000004ff0c7424 */ /* 0x000fe400078e00ff */
[----:B------:R-:W-:-:S05]  /*28370*/  IMAD.MOV.U32 R5, RZ, RZ, R14 ;  /* 0x000000ffff057224 */ /* 0x000fca00078e000e */
[----:B------:R-:W-:-:S05]  /*28380*/  SEL R5, R5, RZ, P2 ;  /* 0x000000ff05057207 */ /* 0x000fca0001000000 */
[----:B------:R-:W-:-:S05]  /*28390*/  IMAD.IADD R3, R3, 0x1, R5 ;  /* 0x0000000103037824 */ /* 0x000fca00078e0205 */
[----:B------:R-:W-:-:S07]  /*283a0*/  MOV R13, R3 ;  /* 0x00000003000d7202 */ /* 0x000fce0000000f00 */
[----:B------:R-:W-:Y:S05]  /*283b0*/  WARPSYNC.COLLECTIVE R15, `(.L_x_725) ;  /* 0x000000000f087348 */ /* 0x000fea0003c00000 */
[----:B------:R0:W1:Y:S02]  /*283c0*/  SHFL.UP P6, R14, R13, R12, R11 ;  /* 0x0400000c0d0e7389 */ /* 0x00006400000c000b */
[----:B01----:R-:W-:Y:S01]  /*283d0*/  ENDCOLLECTIVE ;  /* 0x000000000000791b */ /* 0x003fe20003800000 */
.L_x_725:
[----:B------:R-:W-:Y:S02]  /*283e0*/  IMAD.MOV.U32 R12, RZ, RZ, 0x8 ;  /* 0x00000008ff0c7424 */ /* 0x000fe400078e00ff */
[----:B------:R-:W-:-:S05]  /*283f0*/  IMAD.MOV.U32 R5, RZ, RZ, R14 ;  /* 0x000000ffff057224 */ /* 0x000fca00078e000e */
[----:B------:R-:W-:-:S04]  /*28400*/  SEL R5, R5, RZ, P3 ;  /* 0x000000ff05057207 */ /* 0x000fc80001800000 */
[----:B------:R-:W-:-:S05]  /*28410*/  IADD3 R3, R3, R5, RZ ;  /* 0x0000000503037210 */ /* 0x000fca0007ffe0ff */
[----:B------:R-:W-:-:S07]  /*28420*/  IMAD.MOV.U32 R13, RZ, RZ, R3 ;  /* 0x000000ffff0d7224 */ /* 0x000fce00078e0003 */
[----:B------:R-:W-:Y:S05]  /*28430*/  WARPSYNC.COLLECTIVE R15, `(.L_x_726) ;  /* 0x000000000f087348 */ /* 0x000fea0003c00000 */
[----:B------:R0:W1:Y:S02]  /*28440*/  SHFL.UP P6, R14, R13, R12, R11 ;  /* 0x0400000c0d0e7389 */ /* 0x00006400000c000b */
[----:B01----:R-:W-:Y:S01]  /*28450*/  ENDCOLLECTIVE ;  /* 0x000000000000791b */ /* 0x003fe20003800000 */
.L_x_726:
        /* <DEDUP_REMOVED lines=8> */
.L_x_727:
[----:B------:R-:W-:Y:S02]  /*284e0*/  IMAD.MOV.U32 R12, RZ, RZ, 0x1f ;  /* 0x0000001fff0c7424 */ /* 0x000fe400078e00ff */
[----:B------:R-:W-:Y:S02]  /*284f0*/  IMAD.MOV.U32 R11, RZ, RZ, 0x1f ;  /* 0x0000001fff0b7424 */ /* 0x000fe400078e00ff */
[----:B------:R-:W-:-:S05]  /*28500*/  IMAD.MOV.U32 R5, RZ, RZ, R14 ;  /* 0x000000ffff057224 */ /* 0x000fca00078e000e */
[----:B------:R-:W-:-:S05]  /*28510*/  SEL R5, R5, RZ, P5 ;  /* 0x000000ff05057207 */ /* 0x000fca0002800000 */
[----:B------:R-:W-:-:S05]  /*28520*/  IMAD.IADD R5, R3, 0x1, R5 ;  /* 0x0000000103057824 */ /* 0x000fca00078e0205 */
[----:B------:R-:W-:-:S07]  /*28530*/  MOV R13, R5 ;  /* 0x00000005000d7202 */ /* 0x000fce0000000f00 */
[----:B------:R-:W-:Y:S05]  /*28540*/  WARPSYNC.COLLECTIVE R15, `(.L_x_728) ;  /* 0x000000000f087348 */ /* 0x000fea0003c00000 */
[----:B------:R0:W1:Y:S02]  /*28550*/  SHFL.IDX P6, R14, R13, R12, R11 ;  /* 0x0000000c0d0e7389 */ /* 0x00006400000c000b */
[----:B01----:R-:W-:Y:S01]  /*28560*/  ENDCOLLECTIVE ;  /* 0x000000000000791b */ /* 0x003fe20003800000 */
.L_x_728:
[----:B------:R-:W-:Y:S01]  /*28570*/  MOV R7, R14 ;  /* 0x0000000e00077202 */ /* 0x000fe20000000f00 */
[----:B------:R-:W-:Y:S06]  /*28580*/  BRA `(.L_x_729) ;  /* 0xffffffbc00a87947 */ /* 0x000fec000383ffff */
.L_x_576:
[----:B------:R-:W-:Y:S01]  /*28590*/  BSSY B0, `(.L_x_730) ;  /* 0x0000008000007945 */ /* 0x000fe20003800000 */
[----:B-----5:R-:W-:Y:S01]  /*285a0*/  IMAD.MOV.U32 R13, RZ, RZ, R2 ;  /* 0x000000ffff0d7224 */ /* 0x020fe200078e0002 */
[----:B------:R-:W-:Y:S01]  /*285b0*/  MOV R11, RZ ;  /* 0x000000ff000b7202 */ /* 0x000fe20000000f00 */
[----:B------:R-:W-:Y:S02]  /*285c0*/  IMAD.MOV.U32 R12, RZ, RZ, 0x1 ;  /* 0x00000001ff0c7424 */ /* 0x000fe400078e00ff */
[----:B------:R-:W-:-:S07]  /*285d0*/  IMAD.MOV.U32 R15, RZ, RZ, -0x1 ;  /* 0xffffffffff0f7424 */ /* 0x000fce00078e00ff */
[----:B0-----:R-:W-:Y:S05]  /*285e0*/  WARPSYNC.COLLECTIVE R15, `(.L_x_731) ;  /* 0x000000000f087348 */ /* 0x001fea0003c00000 */
[----:B------:R1:W2:Y:S02]  /*285f0*/  SHFL.UP P6, R14, R13, R12, R11 ;  /* 0x0400000c0d0e7389 */ /* 0x0002a400000c000b */
[----:B012---:R-:W-:Y:S01]  /*28600*/  ENDCOLLECTIVE ;  /* 0x000000000000791b */ /* 0x007fe20003800000 */
.L_x_731:
[----:B------:R-:W-:Y:S05]  /*28610*/  BSYNC B0 ;  /* 0x0000000000007941 */ /* 0x000fea0003800000 */
.L_x_730:
[----:B------:R-:W-:Y:S01]  /*28620*/  SEL R3, R14, RZ, P1 ;  /* 0x000000ff0e037207 */ /* 0x000fe20000800000 */
[----:B------:R-:W-:Y:S01]  /*28630*/  IMAD.MOV.U32 R12, RZ, RZ, 0x2 ;  /* 0x00000002ff0c7424 */ /* 0x000fe200078e00ff */
[----:B------:R-:W-:Y:S01]  /*28640*/  MOV R15, 0xffffffff ;  /* 0xffffffff000f7802 */ /* 0x000fe20000000f00 */
[----:B------:R-:W-:Y:S02]  /*28650*/  IMAD.MOV.U32 R11, RZ, RZ, RZ ;  /* 0x000000ffff0b7224 */ /* 0x000fe400078e00ff */
[----:B------:R-:W-:-:S05]  /*28660*/  IMAD.IADD R3, R2, 0x1, R3 ;  /* 0x0000000102037824 */ /* 0x000fca00078e0203 */
[----:B------:R-:W-:-:S07]  /*28670*/  MOV R13, R3 ;  /* 0x00000003000d7202 */ /* 0x000fce0000000f00 */
[----:B------:R-:W-:Y:S05]  /*28680*/  WARPSYNC.COLLECTIVE R15, `(.L_x_732) ;  /* 0x000000000f087348 */ /* 0x000fea0003c00000 */
[----:B------:R0:W1:Y:S02]  /*28690*/  SHFL.UP P6, R14, R13, R12, R11 ;  /* 0x0400000c0d0e7389 */ /* 0x00006400000c000b */
[----:B01----:R-:W-:Y:S01]  /*286a0*/  ENDCOLLECTIVE ;  /* 0x000000000000791b */ /* 0x003fe20003800000 */
.L_x_732:
        /* <DEDUP_REMOVED lines=8> */
.L_x_733:
        /* <DEDUP_REMOVED lines=8> */
.L_x_734:
        /* <DEDUP_REMOVED lines=8> */
.L_x_735:
        /* <DEDUP_REMOVED lines=9> */
.L_x_736:
[----:B------:R-:W-:Y:S01]  /*288c0*/  MOV R7, R14 ;  /* 0x0000000e00077202 */ /* 0x000fe20000000f00 */
[----:B------:R-:W-:Y:S06]  /*288d0*/  BRA `(.L_x_737) ;  /* 0xffffffbc007c7947 */ /* 0x000fec000383ffff */
.L_x_578:
[----:B------:R-:W-:Y:S01]  /*288e0*/  BSSY B0, `(.L_x_738) ;  /* 0x0000006000007945 */ /* 0x000fe20003800000 */
[----:B------:R-:W-:Y:S01]  /*288f0*/  PLOP3.LUT P6, PT, P6, PT, PT, 0x8, 0x0 ;  /* 0x000000000000781c */ /* 0x000fe200037ce170 */
[----:B------:R-:W-:-:S12]  /*28900*/  IMAD.MOV.U32 R15, RZ, RZ, -0x1 ;  /* 0xffffffffff0f7424 */ /* 0x000fd800078e00ff */
[----:B0-----:R-:W-:Y:S05]  /*28910*/  WARPSYNC.COLLECTIVE R15, `(.L_x_739) ;  /* 0x000000000f087348 */ /* 0x001fea0003c00000 */
[----:B------:R-:W-:Y:S01]  /*28920*/  VOTE.ANY R14, PT, P6 ;  /* 0x00000000000e7806 */ /* 0x000fe200030e0100 */
[----:B0-----:R-:W-:Y:S06]  /*28930*/  ENDCOLLECTIVE ;  /* 0x000000000000791b */ /* 0x001fec0003800000 */
.L_x_739:
[----:B------:R-:W-:Y:S05]  /*28940*/  BSYNC B0 ;  /* 0x0000000000007941 */ /* 0x000fea0003800000 */
.L_x_738:
[----:B------:R-:W-:Y:S01]  /*28950*/  IMAD.MOV.U32 R5, RZ, RZ, R14 ;  /* 0x000000ffff057224 */ /* 0x000fe200078e000e */
[----:B------:R-:W-:Y:S01]  /*28960*/  MOV R13, R2 ;  /* 0x00000002000d7202 */ /* 0x000fe20000000f00 */
[----:B------:R-:W-:Y:S01]  /*28970*/  IMAD.MOV.U32 R11, RZ, RZ, 0x1f ;  /* 0x0000001fff0b7424 */ /* 0x000fe200078e00ff */
[----:B------:R-:W-:Y:S01]  /*28980*/  MOV R15, 0xffffffff ;  /* 0xffffffff000f7802 */ /* 0x000fe20000000f00 */
[----:B------:R-:W0:Y:S02]  /*28990*/  POPC R4, R5 ;  /* 0x0000000500047309 */ /* 0x000e240000000000 */
[----:B0-----:R-:W-:-:S07]  /*289a0*/  IMAD.MOV.U32 R12, RZ, RZ, R4 ;  /* 0x000000ffff0c7224 */ /* 0x001fce00078e0004 */
[----:B------:R-:W-:Y:S05]  /*289b0*/  WARPSYNC.COLLECTIVE R15, `(.L_x_740) ;  /* 0x000000000f087348 */ /* 0x000fea0003c00000 */
[----:B------:R0:W1:Y:S02]  /*289c0*/  SHFL.IDX P6, R14, R13, R12, R11 ;  /* 0x0000000c0d0e7389 */ /* 0x00006400000c000b */
[----:B01----:R-:W-:Y:S01]  /*289d0*/  ENDCOLLECTIVE ;  /* 0x000000000000791b */ /* 0x003fe20003800000 */
.L_x_740:
[----:B------:R-:W-:Y:S01]  /*289e0*/  IMAD.MOV.U32 R2, RZ, RZ, R14 ;  /* 0x000000ffff027224 */ /* 0x000fe200078e000e */
[----:B------:R-:W-:Y:S06]  /*289f0*/  BRA `(.L_x_741) ;  /* 0xffffffbc006c7947 */ /* 0x000fec000383ffff */
.L_x_580:
[----:B------:R-:W-:Y:S01]  /*28a00*/  BSSY B0, `(.L_x_742) ;  /* 0x0000007000007945 */ /* 0x000fe20003800000 */
[----:B------:R-:W-:Y:S01]  /*28a10*/  IMAD.MOV.U32 R13, RZ, RZ, R6 ;  /* 0x000000ffff0d7224 */ /* 0x000fe200078e0006 */
[----:B------:R-:W-:Y:S01]  /*28a20*/  MOV R11, 0x1f ;  /* 0x0000001f000b7802 */ /* 0x000fe20000000f00 */
[----:B------:R-:W-:-:S07]  /*28a30*/  IMAD.MOV.U32 R15, RZ, RZ, -0x1 ;  /* 0xffffffffff0f7424 */ /* 0x000fce00078e00ff */
[----:B012---:R-:W-:Y:S05]  /*28a40*/  WARPSYNC.COLLECTIVE R15, `(.L_x_743) ;  /* 0x000000000f087348 */ /* 0x007fea0003c00000 */
[----:B------:R3:W4:Y:S02]  /*28a50*/  SHFL.IDX P6, R14, R13, R12, R11 ;  /* 0x0000000c0d0e7389 */ /* 0x00072400000c000b */
[----:B01234-:R-:W-:Y:S01]  /*28a60*/  ENDCOLLECTIVE ;  /* 0x000000000000791b */ /* 0x01ffe20003800000 */
.L_x_743:
[----:B------:R-:W-:Y:S05]  /*28a70*/  BSYNC B0 ;  /* 0x0000000000007941 */ /* 0x000fea0003800000 */
.L_x_742:
[----:B------:R-:W-:Y:S01]  /*28a80*/  IMAD.MOV.U32 R5, RZ, RZ, R14 ;  /* 0x000000ffff057224 */ /* 0x000fe200078e000e */
[----:B------:R-:W-:Y:S06]  /*28a90*/  BRA `(.L_x_579) ;  /* 0xffffffbc00607947 */ /* 0x000fec000383ffff */
.L_x_584:
[----:B0-----:R0:W1:Y:S02]  /*28aa0*/  SYNCS.PHASECHK.TRANS64.TRYWAIT P0, [R0+URZ+0x38820], R3 ;  /* 0x03882003000075a7 */ /* 0x001064000800017f */
[----:B-1----:R-:W-:Y:S05]  /*28ab0*/  @!P0 NANOSLEEP.SYNCS 0x989680 ;  /* 0x009896800000895d */ /* 0x002fea0003900000 */
[----:B------:R-:W1:Y:S02]  /*28ac0*/  @!P0 SYNCS.PHASECHK.TRANS64 P0, [R0+URZ+0x38820], R3 ;  /* 0x03882003000085a7 */ /* 0x000e64000800007f */
[----:B-1----:R-:W-:Y:S05]  /*28ad0*/  @!P0 BRA `(.L_x_584) ;  /* 0xfffffffc00f08947 */ /* 0x002fea000383ffff */
[----:B------:R-:W-:Y:S05]  /*28ae0*/  BRA `(.L_x_744) ;  /* 0xffffffc000847947 */ /* 0x000fea000383ffff */
.L_x_585:
[----:B------:R-:W1:Y:S01]  /*28af0*/  S2R R2, SR_TID.X ;  /* 0x0000000000027919 */ /* 0x000e620000002100 */
[----:B------:R-:W-:Y:S01]  /*28b00*/  BSSY B0, `(.L_x_745) ;  /* 0x000000a000007945 */ /* 0x000fe20003800000 */
[----:B------:R-:W-:Y:S01]  /*28b10*/  IMAD.MOV.U32 R12, RZ, RZ, RZ ;  /* 0x000000ffff0c7224 */ /* 0x000fe200078e00ff */
[----:B------:R-:W-:Y:S01]  /*28b20*/  MOV R15, 0xffffffff ;  /* 0xffffffff000f7802 */ /* 0x000fe20000000f00 */
[----:B------:R-:W-:Y:S01]  /*28b30*/  IMAD.MOV.U32 R11, RZ, RZ, 0x1f ;  /* 0x0000001fff0b7424 */ /* 0x000fe200078e00ff */
[----:B-1----:R-:W-:-:S04]  /*28b40*/  SHF.R.U32.HI R2, RZ, 0x5, R2 ;  /* 0x00000005ff027819 */ /* 0x002fc80000011602 */
[----:B------:R-:W-:-:S04]  /*28b50*/  LOP3.LUT R2, R2, 0x3, RZ, 0xc0, !PT ;  /* 0x0000000302027812 */ /* 0x000fc800078ec0ff */
[----:B------:R-:W-:-:S07]  /*28b60*/  MOV R13, R2 ;  /* 0x00000002000d7202 */ /* 0x000fce0000000f00 */
[----:B0-----:R-:W-:Y:S05]  /*28b70*/  WARPSYNC.COLLECTIVE R15, `(.L_x_746) ;  /* 0x000000000f087348 */ /* 0x001fea0003c00000 */
[----:B------:R1:W2:Y:S02]  /*28b80*/  SHFL.IDX P6, R14, R13, R12, R11 ;  /* 0x0000000c0d0e7389 */ /* 0x0002a400000c000b */
[----:B012---:R-:W-:Y:S01]  /*28b90*/  ENDCOLLECTIVE ;  /* 0x000000000000791b */ /* 0x007fe20003800000 */
.L_x_746:
[----:B------:R-:W-:Y:S05]  /*28ba0*/  BSYNC B0 ;  /* 0x0000000000007941 */ /* 0x000fea0003800000 */
.L_x_745:
[----:B------:R-:W-:Y:S05]  /*28bb0*/  BRA `(.L_x_747) ;  /* 0xffffffc0006c7947 */ /* 0x000fea000383ffff */
.L_x_586:
[----:B------:R-:W-:Y:S01]  /*28bc0*/  BSSY B0, `(.L_x_748) ;  /* 0x0000006000007945 */ /* 0x000fe20003800000 */
[----:B------:R-:W-:-:S07]  /*28bd0*/  IMAD.MOV.U32 R15, RZ, RZ, -0x1 ;  /* 0xffffffffff0f7424 */ /* 0x000fce00078e00ff */
[----:B01----:R-:W-:Y:S05]  /*28be0*/  WARPSYNC.COLLECTIVE R15, `(.L_x_749) ;  /* 0x000000000f0c7348 */ /* 0x003fea0003c00000 */
[----:B------:R-:W-:Y:S02]  /*28bf0*/  ELECT P6, UR62, PT ;  /* 0x00000000003e782f */ /* 0x000fe400038c0000 */
[----:B------:R-:W-:Y:S01]  /*28c00*/  MOV R14, UR62 ;  /* 0x0000003e000e7c02 */ /* 0x000fe20008000f00 */
[----:B01----:R-:W-:Y:S10]  /*28c10*/  ENDCOLLECTIVE ;  /* 0x000000000000791b */ /* 0x003ff40003800000 */
.L_x_749:
[----:B------:R-:W-:Y:S05]  /*28c20*/  BSYNC B0 ;  /* 0x0000000000007941 */ /* 0x000fea0003800000 */
.L_x_748:
[----:B------:R-:W-:Y:S05]  /*28c30*/  BRA `(.L_x_750) ;  /* 0xffffffc000607947 */ /* 0x000fea000383ffff */
.L_x_588:
[----:B0-----:R0:W1:Y:S02]  /*28c40*/  SYNCS.PHASECHK.TRANS64.TRYWAIT P1, [R6+URZ], R5 ;  /* 0x00000005060075a7 */ /* 0x001064000802017f */
[----:B-1----:R-:W-:Y:S05]  /*28c50*/  @!P1 NANOSLEEP.SYNCS 0x989680 ;  /* 0x009896800000995d */ /* 0x002fea0003900000 */
[----:B------:R-:W1:Y:S02]  /*28c60*/  @!P1 SYNCS.PHASECHK.TRANS64 P1, [R6+URZ], R5 ;  /* 0x00000005060095a7 */ /* 0x000e64000802007f */
[----:B-1----:R-:W-:Y:S05]  /*28c70*/  @!P1 BRA `(.L_x_588) ;  /* 0xfffffffc00f09947 */ /* 0x002fea000383ffff */
[----:B------:R-:W-:Y:S05]  /*28c80*/  BRA `(.L_x_751) ;  /* 0xffffffc0009c7947 */ /* 0x000fea000383ffff */
.L_x_589:
[----:B-1----:R1:W2:Y:S02]  /*28c90*/  SYNCS.PHASECHK.TRANS64.TRYWAIT P1, [R7+URZ], R2 ;  /* 0x00000002070075a7 */ /* 0x0022a4000802017f */
[----:B--2---:R-:W-:Y:S05]  /*28ca0*/  @!P1 NANOSLEEP.SYNCS 0x989680 ;  /* 0x009896800000995d */ /* 0x004fea0003900000 */
[----:B------:R-:W2:Y:S02]  /*28cb0*/  @!P1 SYNCS.PHASECHK.TRANS64 P1, [R7+URZ], R2 ;  /* 0x00000002070095a7 */ /* 0x000ea4000802007f */
[----:B--2---:R-:W-:Y:S05]  /*28cc0*/  @!P1 BRA `(.L_x_589) ;  /* 0xfffffffc00f09947 */ /* 0x004fea000383ffff */
[----:B------:R-:W-:Y:S05]  /*28cd0*/  BRA `(.L_x_752) ;  /* 0xffffffc000907947 */ /* 0x000fea000383ffff */
.L_x_591:
[----:B--2---:R2:W3:Y:S02]  /*28ce0*/  SYNCS.PHASECHK.TRANS64.TRYWAIT P1, [R4+URZ+0x38860], R5 ;  /* 0x03886005040075a7 */ /* 0x0044e4000802017f */
[----:B---3--:R-:W-:Y:S05]  /*28cf0*/  @!P1 NANOSLEEP.SYNCS 0x989680 ;  /* 0x009896800000995d */ /* 0x008fea0003900000 */
[----:B------:R-:W3:Y:S02]  /*28d00*/  @!P1 SYNCS.PHASECHK.TRANS64 P1, [R4+URZ+0x38860], R5 ;  /* 0x03886005040095a7 */ /* 0x000ee4000802007f */
[----:B---3--:R-:W-:Y:S05]  /*28d10*/  @!P1 BRA `(.L_x_591) ;  /* 0xfffffffc00f09947 */ /* 0x008fea000383ffff */
[----:B------:R-:W-:Y:S05]  /*28d20*/  BRA `(.L_x_753) ;  /* 0xffffffc000947947 */ /* 0x000fea000383ffff */
.L_x_593:
[----:B---3--:R3:W4:Y:S02]  /*28d30*/  SYNCS.PHASECHK.TRANS64.TRYWAIT P1, [R3+URZ+0x38860], R2 ;  /* 0x03886002030075a7 */ /* 0x008724000802017f */
[----:B----4-:R-:W-:Y:S05]  /*28d40*/  @!P1 NANOSLEEP.SYNCS 0x989680 ;  /* 0x009896800000995d */ /* 0x010fea0003900000 */
[----:B------:R-:W4:Y:S02]  /*28d50*/  @!P1 SYNCS.PHASECHK.TRANS64 P1, [R3+URZ+0x38860], R2 ;  /* 0x03886002030095a7 */ /* 0x000f24000802007f */
[----:B----4-:R-:W-:Y:S05]  /*28d60*/  @!P1 BRA `(.L_x_593) ;  /* 0xfffffffc00f09947 */ /* 0x010fea000383ffff */
[----:B------:R-:W-:Y:S05]  /*28d70*/  BRA `(.L_x_754) ;  /* 0xffffffc000947947 */ /* 0x000fea000383ffff */
.L_x_595:
[----:B----4-:R4:W0:Y:S02]  /*28d80*/  SYNCS.PHASECHK.TRANS64.TRYWAIT P0, [R4+URZ+0x38880], R5 ;  /* 0x03888005040075a7 */ /* 0x010824000800017f */
[----:B0-----:R-:W-:Y:S05]  /*28d90*/  @!P0 NANOSLEEP.SYNCS 0x989680 ;  /* 0x009896800000895d */ /* 0x001fea0003900000 */
[----:B------:R-:W0:Y:S02]  /*28da0*/  @!P0 SYNCS.PHASECHK.TRANS64 P0, [R4+URZ+0x38880], R5 ;  /* 0x03888005040085a7 */ /* 0x000e24000800007f */
[----:B0-----:R-:W-:Y:S05]  /*28db0*/  @!P0 BRA `(.L_x_595) ;  /* 0xfffffffc00f08947 */ /* 0x001fea000383ffff */
[----:B------:R-:W-:Y:S05]  /*28dc0*/  BRA `(.L_x_596) ;  /* 0xffffffc000907947 */ /* 0x000fea000383ffff */
.L_x_755:
        /* <DEDUP_REMOVED lines=11> */
.L_x_12336:


//--------------------- .text._ZN7cutlass13device_kernelIN5flash11enable_sm90INS1_16FlashAttnFwdSm90INS1_25CollectiveMainloopFwdSm90ILi2EN4cute5tupleIJNS5_1CILi1EEES8_S8_EEENS6_IJNS7_ILi128EEENS7_ILi64EEENS7_ILi256EEEEEELi256ENS_12float_e4m3_tEfNS_4arch4Sm90ELb0ELb1ELb1ELb0ELb0ELb0ELb0ELb1ELb1ELb0ELb0ELb0EEENS1_21CollectiveEpilogueFwdINS6_IJSA_SC_SB_EEES9_NS_10bfloat16_tESG_Li256ELb0ELb0ELb0ELb1EEENS1_30DynamicPersistentTileSchedulerILi256ELi128ELb0ELb0ELb1EEEEEEEEEvNT_6ParamsE --------------------------
	.section	.text._ZN7cutlass13device_kernelIN5flash11enable_sm90INS1_16FlashAttnFwdSm90INS1_25CollectiveMainloopFwdSm90ILi2EN4cute5tupleIJNS5_1CILi1EEES8_S8_EEENS6_IJNS7_ILi128EEENS7_ILi64EEENS7_ILi256EEEEEELi256ENS_12float_e4m3_tEfNS_4arch4Sm90ELb0ELb1ELb1ELb0ELb0ELb0ELb0ELb1ELb1ELb0ELb0ELb0EEENS1_21CollectiveEpilogueFwdINS6_IJSA_SC_SB_EEES9_NS_10bfloat16_tESG_Li256ELb0ELb0ELb0ELb1EEENS1_30DynamicPersistentTileSchedulerILi256ELi128ELb0ELb0ELb1EEEEEEEEEvNT_6ParamsE,"ax",@progbits
	.align	128
.text._ZN7cutlass13device_kernelIN5flash11enable_sm90INS1_16FlashAttnFwdSm90INS1_25CollectiveMainloopFwdSm90ILi2EN4cute5tupleIJNS5_1CILi1EEES8_S8_EEENS6_IJNS7_ILi128EEENS7_ILi64EEENS7_ILi256EEEEEELi256ENS_12float_e4m3_tEfNS_4arch4Sm90ELb0ELb1ELb1ELb0ELb0ELb0ELb0ELb1ELb1ELb0ELb0ELb0EEENS1_21CollectiveEpilogueFwdINS6_IJSA_SC_SB_EEES9_NS_10bfloat16_tESG_Li256ELb0ELb0ELb0ELb1EEENS1_30DynamicPersistentTileSchedulerILi256ELi128ELb0ELb0ELb1EEEEEEEEEvNT_6ParamsE:
        .type           _ZN7cutlass13device_kernelIN5flash11enable_sm90INS1_16FlashAttnFwdSm90INS1_25CollectiveMainloopFwdSm90ILi2EN4cute5tupleIJNS5_1CILi1EEES8_S8_EEENS6_IJNS7_ILi128EEENS7_ILi64EEENS7_ILi256EEEEEELi256ENS_12float_e4m3_tEfNS_4arch4Sm90ELb0ELb1ELb1ELb0ELb0ELb0ELb0ELb1ELb1ELb0ELb0ELb0EEENS1_21CollectiveEpilogueFwdINS6_IJSA_SC_SB_EEES9_NS_10bfloat16_tESG_Li256ELb0ELb0ELb0ELb1EEENS1_30DynamicPersistentTileSchedulerILi256ELi128ELb0ELb0ELb1EEEEEEEEEvNT_6ParamsE,@function
        .size           _ZN7cutlass13device_kernelIN5flash11enable_sm90INS1_16FlashAttnFwdSm90INS1_25CollectiveMainloopFwdSm90ILi2EN4cute5tupleIJNS5_1CILi1EEES8_S8_EEENS6_IJNS7_ILi128EEENS7_ILi64EEENS7_ILi256EEEEEELi256ENS_12float_e4m3_tEfNS_4arch4Sm90ELb0ELb1ELb1ELb0ELb0ELb0ELb0ELb1ELb1ELb0ELb0ELb0EEENS1_21CollectiveEpilogueFwdINS6_IJSA_SC_SB_EEES9_NS_10bfloat16_tESG_Li256ELb0ELb0ELb0ELb1EEENS1_30DynamicPersistentTileSchedulerILi256ELi128ELb0ELb0ELb1EEEEEEEEEvNT_6ParamsE,(.L_x_12337 - _ZN7cutlass13device_kernelIN5flash11enable_sm90INS1_16FlashAttnFwdSm90INS1_25CollectiveMainloopFwdSm90ILi2EN4cute5tupleIJNS5_1CILi1EEES8_S8_EEENS6_IJNS7_ILi128EEENS7_ILi64EEENS7_ILi256EEEEEELi256ENS_12float_e4m3_tEfNS_4arch4Sm90ELb0ELb1ELb1ELb0ELb0ELb0ELb0ELb1ELb1ELb0ELb0ELb0EEENS1_21CollectiveEpilogueFwdINS6_IJSA_SC_SB_EEES9_NS_10bfloat16_tESG_Li256ELb0ELb0ELb0ELb1EEENS1_30DynamicPersistentTileSchedulerILi256ELi128ELb0ELb0ELb1EEEEEEEEEvNT_6ParamsE)
        .other          _ZN7cutlass13device_kernelIN5flash11enable_sm90INS1_16FlashAttnFwdSm90INS1_25CollectiveMainloopFwdSm90ILi2EN4cute5tupleIJNS5_1CILi1EEES8_S8_EEENS6_IJNS7_ILi128EEENS7_ILi64EEENS7_ILi256EEEEEELi256ENS_12float_e4m3_tEfNS_4arch4Sm90ELb0ELb1ELb1ELb0ELb0ELb0ELb0ELb1ELb1ELb0ELb0ELb0EEENS1_21CollectiveEpilogueFwdINS6_IJSA_SC_SB_EEES9_NS_10bfloat16_tESG_Li256ELb0ELb0ELb0ELb1EEENS1_30DynamicPersistentTileSchedulerILi256ELi128ELb0ELb0ELb1EEEEEEEEEvNT_6ParamsE,@"STO_CUDA_ENTRY STV_DEFAULT"
_ZN7cutlass13device_kernelIN5flash11enable_sm90INS1_16FlashAttnFwdSm90INS1_25CollectiveMainloopFwdSm90ILi2EN4cute5tupleIJNS5_1CILi1EEES8_S8_EEENS6_IJNS7_ILi128EEENS7_ILi64EEENS7_ILi256EEEEEELi256ENS_12float_e4m3_tEfNS_4arch4Sm90ELb0ELb1ELb1ELb0ELb0ELb0ELb0ELb1ELb1ELb0ELb0ELb0EEENS1_21CollectiveEpilogueFwdINS6_IJSA_SC_SB_EEES9_NS_10bfloat16_tESG_Li256ELb0ELb0ELb0ELb1EEENS1_30DynamicPersistentTileSchedulerILi256ELi128ELb0ELb0ELb1EEEEEEEEEvNT_6ParamsE:
        /* <DEDUP_REMOVED lines=24> */
.L_x_757:
[----:B------:R-:W-:Y:S05]  /*0180*/  BSYNC B0 ;  /* 0x0000000000007941 */ /* 0x000fea0003800000 */
.L_x_756:
        /* <DEDUP_REMOVED lines=37> */
.L_x_758:
        /* <DEDUP_REMOVED lines=22> */
.L_x_759:
        /* <DEDUP_REMOVED lines=18> */
.L_x_760:
        /* <DEDUP_REMOVED lines=22> */
.L_x_761:
        /* <DEDUP_REMOVED lines=22> */
.L_x_762:
[----:B------:R-:W-:Y:S01]  /*0920*/  PLOP3.LUT P0, PT, PT, PT, UP0, 0x80, 0x0 ;  /* 0x000000000000781c */ /* 0x000fe20003f0f008 */
[----:B------:R-:W-:Y:S01]  /*0930*/  UMOV UR61, 0x1 ;  /* 0x00000001003d7882 */ /* 0x000fe20000000000 */
[----:B------:R-:W-:Y:S01]  /*0940*/  NOP ;  /* 0x0000000000007918 */ /* 0x000fe20000000000 */
[----:B------:R-:W-:Y:S01]  /*0950*/  USEL UR61, UR61, 0x2, !UP0 ;  /* 0x000000023d3d7887 */ /* 0x000fe2000c000000 */
[----:B------:R-:W-:Y:S01]  /*0960*/  ULDC.64 UR54, c[0x0][0x208] ;  /* 0x0000820000367ab9 */ /* 0x000fe20000000a00 */
[----:B-123--:R-:W-:Y:S08]  /*0970*/  BAR.SYNC.DEFER_BLOCKING 0x0 ;  /* 0x0000000000007b1d */ /* 0x00eff00000010000 */
[----:B------:R-:W-:Y:S05]  /*0980*/  @!P0 BRA `(.L_x_763) ;  /* 0x000000dc00b48947 */ /* 0x000fea0003800000 */
.L_x_764:
[----:B------:R-:W-:-:S08]  /*0990*/  NOP ;  /* 0x0000000000007918 */ /* 0x000fd00000000000 */
[----:B------:R-:W1:Y:S02]  /*09a0*/  USETMAXREG.TRY_ALLOC.CTAPOOL UP0, 0xf0 ;  /* 0x000000f0000079c8 */ /* 0x000e640008000600 */
[----:B-1----:R-:W-:-:S13]  /*09b0*/  PLOP3.LUT P0, PT, PT, PT, UP0, 0x80, 0x0 ;  /* 0x000000000000781c */ /* 0x002fda0003f0f008 */
[----:B------:R-:W-:Y:S05]  /*09c0*/  @!P0 BRA `(.L_x_764) ;  /* 0xfffffffc00f08947 */ /* 0x000fea000383ffff */
[----:B------:R-:W1:Y:S01]  /*09d0*/  S2R R2, SR_TID.X ;  /* 0x0000000000027919 */ /* 0x000e620000002100 */
[----:B------:R-:W2:Y:S08]  /*09e0*/  S2UR UR7, SR_CTAID.X ;  /* 0x00000000000779c3 */ /* 0x000eb00000002500 */
[----:B------:R-:W-:Y:S08]  /*09f0*/  BAR.ARV 0x4, 0x180 ;  /* 0x0106000000007b1d */ /* 0x000ff00000002000 */
        /* <DEDUP_REMOVED lines=10> */
[----:B------:R-:W-:Y:S02]  /*0aa0*/  ULOP3.LUT UR60, UR61, 0x1, URZ, 0xfc, !UPT ;  /* 0x000000013d3c7892 */ /* 0x000fe4000f8efc3f */
[----:B------:R-:W-:Y:S01]  /*0ab0*/  SHF.R.S32.HI R3, RZ, 0x1f, R200 ;  /* 0x0000001fff037819 */ /* 0x000fe200000114c8 */
[----:B------:R-:W-:Y:S01]  /*0ac0*/  UMOV UR59, URZ ;  /* 0x0000003f003b7c82 */ /* 0x000fe20008000000 */
[----:B------:R-:W-:Y:S01]  /*0ad0*/  UMOV UR36, URZ ;  /* 0x0000003f00247c82 */ /* 0x000fe20008000000 */
[----:B------:R-:W-:Y:S01]  /*0ae0*/  UMOV UR37, URZ ;  /* 0x0000003f00257c82 */ /* 0x000fe20008000000 */
[CC--:B------:R-:W-:Y:S01]  /*0af0*/  LEA.HI R2, R3.reuse, R200.reuse, RZ, 0x4 ;  /* 0x000000c803027211 */ /* 0x0c0fe200078f20ff */
[----:B------:R-:W2:Y:S01]  /*0b00*/  S2UR UR6, SR_SWINHI ;  /* 0x00000000000679c3 */ /* 0x000ea20000002f00 */
[----:B------:R-:W-:-:S02]  /*0b10*/  LEA.HI R0, R3, R200, RZ, 0x7 ;  /* 0x000000c803007211 */ /* 0x000fc400078f38ff */
[----:B------:R-:W-:Y:S02]  /*0b20*/  SHF.R.S32.HI R5, RZ, 0x4, R2 ;  /* 0x00000004ff057819 */ /* 0x000fe40000011402 */
[----:B------:R-:W-:Y:S02]  /*0b30*/  LOP3.LUT R195, R0, 0xffffff80, RZ, 0xc0, !PT ;  /* 0xffffff8000c37812 */ /* 0x000fe400078ec0ff */
[----:B------:R-:W-:Y:S02]  /*0b40*/  LEA.HI R4, R2, R5, RZ, 0x1 ;  /* 0x0000000502047211 */ /* 0x000fe400078f08ff */
[----:B------:R-:W-:Y:S01]  /*0b50*/  LEA.HI R199, R3, R200, RZ, 0x5 ;  /* 0x000000c803c77211 */ /* 0x000fe200078f28ff */
[----:B------:R-:W-:Y:S01]  /*0b60*/  IMAD.IADD R195, R200, 0x1, -R195 ;  /* 0x00000001c8c37824 */ /* 0x000fe200078e0ac3 */
[----:B------:R-:W-:Y:S02]  /*0b70*/  LOP3.LUT R4, R4, 0x1ffffffe, RZ, 0xc0, !PT ;  /* 0x1ffffffe04047812 */ /* 0x000fe400078ec0ff */
[----:B------:R-:W-:-:S02]  /*0b80*/  SHF.R.S32.HI R199, RZ, 0x5, R199 ;  /* 0x00000005ffc77819 */ /* 0x000fc400000114c7 */
[----:B------:R-:W-:Y:S01]  /*0b90*/  SHF.R.S32.HI R6, RZ, 0x1f, R195 ;  /* 0x0000001fff067819 */ /* 0x000fe200000114c3 */
[----:B------:R-:W-:Y:S01]  /*0ba0*/  IMAD.IADD R4, R5, 0x1, -R4 ;  /* 0x0000000105047824 */ /* 0x000fe200078e0a04 */
[----:B------:R-:W-:Y:S01]  /*0bb0*/  LOP3.LUT R5, R2, 0x3fffff0, RZ, 0xc0, !PT ;  /* 0x03fffff002057812 */ /* 0x000fe200078ec0ff */
[----:B-1----:R-:W-:Y:S01]  /*0bc0*/  ULEA UR38, UR46, UR38, 0x18 ;  /* 0x000000262e267291 */ /* 0x002fe2000f8ec03f */
[-C--:B------:R-:W-:Y:S02]  /*0bd0*/  LEA.HI R7, R6, R195.reuse, RZ, 0x2 ;  /* 0x000000c306077211 */ /* 0x080fe400078f10ff */
[----:B------:R-:W-:Y:S01]  /*0be0*/  SHF.R.S32.HI R197, RZ, 0x7, R0 ;  /* 0x00000007ffc57819 */ /* 0x000fe20000011400 */
[----:B------:R-:W-:Y:S01]  /*0bf0*/  IMAD.IADD R2, R200, 0x1, -R5 ;  /* 0x00000001c8027824 */ /* 0x000fe200078e0a05 */
[--C-:B------:R-:W-:Y:S02]  /*0c00*/  SHF.R.S32.HI R5, RZ, 0x2, R7.reuse ;  /* 0x00000002ff057819 */ /* 0x100fe40000011407 */
[----:B------:R-:W-:Y:S01]  /*0c10*/  SHF.R.S32.HI R8, RZ, 0x1f, R7 ;  /* 0x0000001fff087819 */ /* 0x000fe20000011407 */
[----:B------:R-:W-:Y:S01]  /*0c20*/  IMAD R9, R199, 0x10, R2 ;  /* 0x00000010c7097824 */ /* 0x000fe200078e0202 */
[----:B------:R-:W-:Y:S01]  /*0c30*/  UMOV UR4, UR38 ;  /* 0x0000002600047c82 */ /* 0x000fe20008000000 */
[----:B--2---:R-:W-:Y:S01]  /*0c40*/  UMOV UR5, UR6 ;  /* 0x0000000600057c82 */ /* 0x004fe20008000000 */
[----:B------:R-:W-:Y:S01]  /*0c50*/  LEA.HI R6, R6, R195, RZ, 0x5 ;  /* 0x000000c306067211 */ /* 0x000fe200078f28ff */
[----:B------:R-:W-:Y:S01]  /*0c60*/  IMAD.U32 R18, RZ, RZ, UR4 ;  /* 0x00000004ff127e24 */ /* 0x000fe2000f8e00ff */
[----:B------:R-:W-:Y:S01]  /*0c70*/  LEA.HI R8, R8, R5, RZ, 0x3 ;  /* 0x0000000508087211 */ /* 0x000fe200078f18ff */
[----:B------:R-:W-:Y:S01]  /*0c80*/  IMAD R4, R9, 0x8, R4 ;  /* 0x0000000809047824 */ /* 0x000fe200078e0204 */
[----:B------:R-:W-:Y:S01]  /*0c90*/  LEA.HI R0, R0, R197, RZ, 0x1 ;  /* 0x000000c500007211 */ /* 0x000fe200078f08ff */
[----:B------:R-:W-:Y:S01]  /*0ca0*/  IMAD.U32 R19, RZ, RZ, UR5 ;  /* 0x00000005ff137e24 */ /* 0x000fe2000f8e00ff */
[----:B------:R-:W-:Y:S01]  /*0cb0*/  LOP3.LUT R8, R8, 0xfffffff8, RZ, 0xc0, !PT ;  /* 0xfffffff808087812 */ /* 0x000fe200078ec0ff */
[----:B------:R-:W-:Y:S01]  /*0cc0*/  UMOV UR4, UR7 ;  /* 0x0000000700047c82 */ /* 0x000fe20008000000 */
[----:B------:R-:W-:-:S02]  /*0cd0*/  LEA.HI R3, R3, R200, RZ, 0x3 ;  /* 0x000000c803037211 */ /* 0x000fc400078f18ff */
[----:B------:R-:W-:Y:S01]  /*0ce0*/  SHF.R.S32.HI R6, RZ, 0x5, R6 ;  /* 0x00000005ff067819 */ /* 0x000fe20000011406 */
[----:B------:R-:W-:Y:S01]  /*0cf0*/  IMAD.IADD R9, R5, 0x1, -R8 ;  /* 0x0000000105097824 */ /* 0x000fe200078e0a08 */
[----:B------:R-:W-:Y:S01]  /*0d00*/  LOP3.LUT R0, R0, 0x3fffffe, RZ, 0xc0, !PT ;  /* 0x03fffffe00007812 */ /* 0x000fe200078ec0ff */
[----:B------:R-:W-:Y:S01]  /*0d10*/  IMAD.SHL.U32 R5, R4, 0x8, RZ ;  /* 0x0000000804057824 */ /* 0x000fe200078e00ff */
[----:B------:R-:W-:Y:S01]  /*0d20*/  LOP3.LUT R16, R7, 0x7ffffffc, RZ, 0xc0, !PT ;  /* 0x7ffffffc07107812 */ /* 0x000fe200078ec0ff */
[----:B------:R-:W-:Y:S01]  /*0d30*/  IMAD R9, R6, 0x10, R9 ;  /* 0x0000001006097824 */ /* 0x000fe200078e0209 */
[----:B------:R-:W-:Y:S01]  /*0d40*/  SHF.R.S32.HI R192, RZ, 0x3, R3 ;  /* 0x00000003ffc07819 */ /* 0x000fe20000011403 */
[----:B------:R-:W-:Y:S01]  /*0d50*/  IMAD.WIDE R18, R5, 0x2, R18 ;  /* 0x0000000205127825 */ /* 0x000fe200078e0212 */
[----:B------:R-:W-:-:S03]  /*0d60*/  LOP3.LUT R5, R3, 0x1ffffff8, RZ, 0xc0, !PT ;  /* 0x1ffffff803057812 */ /* 0x000fc600078ec0ff */
[----:B------:R-:W-:Y:S02]  /*0d70*/  IMAD.IADD R0, R197, 0x1, -R0 ;  /* 0x00000001c5007824 */ /* 0x000fe400078e0a00 */
[----:B------:R-:W-:Y:S02]  /*0d80*/  IMAD.IADD R5, R200, 0x1, -R5 ;  /* 0x00000001c8057824 */ /* 0x000fe400078e0a05 */
[----:B------:R-:W-:Y:S02]  /*0d90*/  IMAD R196, R0, 0x40, R9 ;  /* 0x0000004000c47824 */ /* 0x000fe400078e0209 */
[----:B------:R-:W-:Y:S02]  /*0da0*/  IMAD.SHL.U32 R22, R5, 0x8, RZ ;  /* 0x0000000805167824 */ /* 0x000fe400078e00ff */
[----:B------:R-:W-:-:S07]  /*0db0*/  IMAD.IADD R16, R195, 0x1, -R16 ;  /* 0x00000001c3107824 */ /* 0x000fce00078e0a10 */
.L_x_861:
[----:B------:R-:W-:Y:S01]  /*0dc0*/  ULDC UR5, c[0x0][0xdd0] ;  /* 0x0003740000057ab9 */ /* 0x000fe20000000800 */
[----:B-1----:R-:W1:Y:S01]  /*0dd0*/  LDC R0, c[0x0][0xde8] ;  /* 0x00037a00ff007b82 */ /* 0x002e620000000800 */
[----:B------:R-:W-:Y:S01]  /*0de0*/  UISETP.NE.AND UP0, UPT, UR5, 0x1, UPT ;  /* 0x000000010500788c */ /* 0x000fe2000bf05270 */
[----:B------:R-:W-:-:S10]  /*0df0*/  UMOV UR8, UR4 ;  /* 0x0000000400087c82 */ /* 0x000fd40008000000 */
[----:B------:R-:W-:Y:S01]  /*0e00*/  @UP0 ULDC UR6, c[0x0][0xdd4] ;  /* 0x0003750000060ab9 */ /* 0x000fe20000000800 */
[----:B------:R-:W-:Y:S01]  /*0e10*/  @UP0 ULDC UR9, c[0x0][0xdd8] ;  /* 0x0003760000090ab9 */ /* 0x000fe20000000800 */
[----:B------:R-:W-:-:S04]  /*0e20*/  UIMAD.WIDE.U32 UR6, UR4, UR6, URZ ;  /* 0x00000006040672a5 */ /* 0x000fc8000f8e003f */
[----:B------:R-:W-:-:S04]  /*0e30*/  @UP0 USHF.R.U32.HI UR8, URZ, UR9, UR7 ;  /* 0x000000093f080299 */ /* 0x000fc80008011607 */
[----:B------:R-:W-:Y:S02]  /*0e40*/  UIADD3 UR6, -UR8, URZ, URZ ;  /* 0x0000003f08067290 */ /* 0x000fe4000fffe13f */
[----:B-1----:R-:W-:Y:S02]  /*0e50*/  ISETP.LE.AND P0, PT, R0, UR8, PT ;  /* 0x0000000800007c0c */ /* 0x002fe4000bf03270 */
[----:B------:R-:W-:-:S11]  /*0e60*/  UIMAD UR7, UR5, UR6, UR4 ;  /* 0x00000006050772a4 */ /* 0x000fd6000f8e0204 */
[----:B--234-:R-:W-:Y:S05]  /*0e70*/  @!P0 BRA `(.L_x_765) ;  /* 0x0000000000208947 */ /* 0x01cfea0003800000 */
[----:B------:R-:W-:Y:S01]  /*0e80*/  ULDC UR6, c[0x0][0xddc] ;  /* 0x0003770000067ab9 */ /* 0x000fe20000000800 */
[----:B------:R-:W-:Y:S01]  /*0e90*/  UMOV UR52, UR7 ;  /* 0x0000000700347c82 */ /* 0x000fe20008000000 */
[----:B------:R-:W-:-:S11]  /*0ea0*/  UISETP.NE.AND UP0, UPT, UR6, 0x1, UPT ;  /* 0x000000010600788c */ /* 0x000fd6000bf05270 */
[----:B------:R-:W-:Y:S02]  /*0eb0*/  @UP0 ULDC.64 UR10, c[0x0][0xde0] ;  /* 0x00037800000a0ab9 */ /* 0x000fe40000000a00 */
[----:B------:R-:W-:-:S04]  /*0ec0*/  UIMAD.WIDE.U32 UR4, UR7, UR10, URZ ;  /* 0x0000000a070472a5 */ /* 0x000fc8000f8e003f */
[----:B------:R-:W-:-:S04]  /*0ed0*/  @UP0 USHF.R.U32.HI UR52, URZ, UR11, UR5 ;  /* 0x0000000b3f340299 */ /* 0x000fc80008011605 */
[----:B------:R-:W-:Y:S01]  /*0ee0*/  UIMAD UR4, UR52, UR6, URZ ;  /* 0x00000006340472a4 */ /* 0x000fe2000f8e023f */
[----:B------:R-:W-:Y:S11]  /*0ef0*/  BRA `(.L_x_766) ;  /* 0x00000000001c7947 */ /* 0x000ff60003800000 */
.L_x_765:
[----:B------:R-:W-:Y:S01]  /*0f00*/  ULDC UR6, c[0x0][0xdc4] ;  /* 0x0003710000067ab9 */ /* 0x000fe20000000800 */
[----:B------:R-:W-:Y:S01]  /*0f10*/  UMOV UR52, UR7 ;  /* 0x0000000700347c82 */ /* 0x000fe20008000000 */
[----:B------:R-:W-:-:S11]  /*0f20*/  UISETP.NE.AND UP0, UPT, UR6, 0x1, UPT ;  /* 0x000000010600788c */ /* 0x000fd6000bf05270 */
[----:B------:R-:W-:Y:S02]  /*0f30*/  @UP0 ULDC.64 UR10, c[0x0][0xdc8] ;  /* 0x00037200000a0ab9 */ /* 0x000fe40000000a00 */
[----:B------:R-:W-:-:S04]  /*0f40*/  UIMAD.WIDE.U32 UR4, UR7, UR10, URZ ;  /* 0x0000000a070472a5 */ /* 0x000fc8000f8e003f */
[----:B------:R-:W-:-:S04]  /*0f50*/  @UP0 USHF.R.U32.HI UR52, URZ, UR11, UR5 ;  /* 0x0000000b3f340299 */ /* 0x000fc80008011605 */
[----:B------:R-:W-:-:S12]  /*0f60*/  UIMAD UR4, UR52, UR6, URZ ;  /* 0x00000006340472a4 */ /* 0x000fd8000f8e023f */
.L_x_766:
[----:B------:R-:W1:Y:S01]  /*0f70*/  LDC.64 R8, c[0x0][0x9e0] ;  /* 0x00027800ff087b82 */ /* 0x000e620000000a00 */
[----:B------:R-:W-:Y:S01]  /*0f80*/  ULDC UR43, c[0x0][0xdb8] ;  /* 0x00036e00002b7ab9 */ /* 0x000fe20000000800 */
[----:B------:R-:W-:Y:S02]  /*0f90*/  UIADD3 UR4, UR7, -UR4, URZ ;  /* 0x8000000407047290 */ /* 0x000fe4000fffe03f */
[----:B------:R-:W-:Y:S01]  /*0fa0*/  UISETP.NE.AND UP0, UPT, UR43, 0x1, UPT ;  /* 0x000000012b00788c */ /* 0x000fe2000bf05270 */
[----:B------:R-:W-:Y:S01]  /*0fb0*/  ULDC UR5, c[0x0][0xdc4] ;  /* 0x0003710000057ab9 */ /* 0x000fe20000000800 */
[----:B------:R-:W-:Y:S02]  /*0fc0*/  ULDC UR6, c[0x0][0x428] ;  /* 0x00010a0000067ab9 */ /* 0x000fe40000000800 */
[----:B------:R-:W2:Y:S01]  /*0fd0*/  LDC R194, c[0x0][0x288] ;  /* 0x0000a200ffc27b82 */ /* 0x000ea20000000800 */
[----:B------:R-:W-:Y:S01]  /*0fe0*/  UIMAD UR8, UR8, UR5, UR4 ;  /* 0x00000005080872a4 */ /* 0x000fe2000f8e0204 */
[----:B------:R-:W-:Y:S01]  /*0ff0*/  ULDC.64 UR10, c[0x0][0x3f8] ;  /* 0x0000fe00000a7ab9 */ /* 0x000fe20000000a00 */
[----:B------:R-:W-:Y:S01]  /*1000*/  UISETP.NE.AND UP1, UPT, UR6, 0x1, UPT ;  /* 0x000000010600788c */ /* 0x000fe2000bf25270 */
[----:B------:R-:W-:Y:S01]  /*1010*/  ISETP.NE.U32.AND P0, PT, RZ, UR10, PT ;  /* 0x0000000aff007c0c */ /* 0x000fe2000bf05070 */
[----:B------:R-:W-:-:S02]  /*1020*/  ULDC UR42, c[0x0][0xdac] ;  /* 0x00036b00002a7ab9 */ /* 0x000fc40000000800 */
[----:B------:R-:W-:Y:S01]  /*1030*/  @UP0 ULDC UR4, c[0x0][0xdbc] ;  /* 0x00036f0000040ab9 */ /* 0x000fe20000000800 */
[----:B------:R-:W3:Y:S01]  /*1040*/  LDC R17, c[0x0][0x404] ;  /* 0x00010100ff117b82 */ /* 0x000ee20000000800 */
[----:B------:R-:W-:Y:S01]  /*1050*/  UIMAD.WIDE.U32 UR4, UR8, UR4, URZ ;  /* 0x00000004080472a5 */ /* 0x000fe2000f8e003f */
[----:B------:R-:W-:Y:S01]  /*1060*/  ISETP.NE.AND.EX P0, PT, RZ, UR11, PT, P0 ;  /* 0x0000000bff007c0c */ /* 0x000fe2000bf05300 */
[----:B------:R-:W-:Y:S01]  /*1070*/  @UP0 ULDC UR6, c[0x0][0xdc0] ;  /* 0x0003700000060ab9 */ /* 0x000fe20000000800 */
[----:B------:R-:W-:Y:S01]  /*1080*/  UMOV UR44, UR8 ;  /* 0x00000008002c7c82 */ /* 0x000fe20008000000 */
[----:B------:R-:W-:Y:S02]  /*1090*/  @UP0 USHF.R.U32.HI UR44, URZ, UR6, UR5 ;  /* 0x000000063f2c0299 */ /* 0x000fe40008011605 */
[----:B------:R-:W-:Y:S01]  /*10a0*/  ULOP3.LUT UR4, URZ, UR52, URZ, 0x33, !UPT ;  /* 0x000000343f047292 */ /* 0x000fe2000f8e333f */
[----:B------:R-:W4:Y:S01]  /*10b0*/  LDC R6, c[0x0][0x2e0] ;  /* 0x0000b800ff067b82 */ /* 0x000f220000000800 */
[----:B------:R-:W-:Y:S01]  /*10c0*/  UIADD3 UR5, -UR44, URZ, URZ ;  /* 0x0000003f2c057290 */ /* 0x000fe2000fffe13f */
[----:B-1----:R-:W-:Y:S01]  /*10d0*/  ISETP.GE.AND P1, PT, R9, 0x1, PT ;  /* 0x000000010900780c */ /* 0x002fe20003f26270 */
[----:B------:R-:W-:-:S02]  /*10e0*/  UIADD3 UR42, UR4, UR42, URZ ;  /* 0x0000002a042a7290 */ /* 0x000fc4000fffe03f */
[----:B------:R-:W-:Y:S02]  /*10f0*/  UIMAD UR43, UR43, UR5, UR8 ;  /* 0x000000052b2b72a4 */ /* 0x000fe4000f8e0208 */
[----:B------:R-:W-:Y:S01]  /*1100*/  USHF.L.U32 UR42, UR42, 0x7, URZ ;  /* 0x000000072a2a7899 */ /* 0x000fe2000800063f */
[----:B--2---:R-:W-:Y:S01]  /*1110*/  IADD3 R0, -R194, 0x80, RZ ;  /* 0x00000080c2007810 */ /* 0x004fe20007ffe1ff */
[----:B------:R-:W-:Y:S01]  /*1120*/  @UP1 ULDC UR4, c[0x0][0x42c] ;  /* 0x00010b0000041ab9 */ /* 0x000fe20000000800 */
[----:B------:R-:W-:Y:S01]  /*1130*/  @UP1 ULDC UR6, c[0x0][0x430] ;  /* 0x00010c0000061ab9 */ /* 0x000fe20000000800 */
[----:B------:R-:W-:Y:S02]  /*1140*/  UIMAD.WIDE.U32 UR4, UR43, UR4, URZ ;  /* 0x000000042b0472a5 */ /* 0x000fe4000f8e003f */
[----:B------:R-:W-:Y:S02]  /*1150*/  UMOV UR47, UR43 ;  /* 0x0000002b002f7c82 */ /* 0x000fe40008000000 */
[----:B------:R-:W-:Y:S01]  /*1160*/  @UP1 USHF.R.U32.HI UR47, URZ, UR6, UR5 ;  /* 0x000000063f2f1299 */ /* 0x000fe20008011605 */
[----:B---3--:R-:W-:-:S05]  /*1170*/  SEL R17, R17, 0x1, P0 ;  /* 0x0000000111117807 */ /* 0x008fca0000000000 */
[----:B----4-:R-:W-:-:S04]  /*1180*/  IMAD R0, R17, R6, R0 ;  /* 0x0000000611007224 */ /* 0x010fc800078e0200 */
[----:B------:R-:W-:-:S04]  /*1190*/  VIADD R198, R0, UR42 ;  /* 0x0000002a00c67c36 */ /* 0x000fc80008000000 */
[----:B------:R-:W-:Y:S01]  /*11a0*/  IMAD.IADD R0, R198, 0x1, R8 ;  /* 0x00000001c6007824 */ /* 0x000fe200078e0208 */
[----:B------:R-:W-:Y:S06]  /*11b0*/  @!P1 BRA `(.L_x_767) ;  /* 0x0000000000409947 */ /* 0x000fec0003800000 */
[C---:B------:R-:W-:Y:S01]  /*11c0*/  ISETP.GT.AND P0, PT, R198.reuse, RZ, PT ;  /* 0x000000ffc600720c */ /* 0x040fe20003f04270 */
[----:B------:R-:W-:-:S12]  /*11d0*/  VIADD R2, R198, 0xffffffff ;  /* 0xffffffffc6027836 */ /* 0x000fd80000000000 */
[----:B------:R-:W-:Y:S05]  /*11e0*/  @P0 BRA `(.L_x_768) ;  /* 0x00000000001c0947 */ /* 0x000fea0003800000 */
[----:B------:R-:W-:Y:S01]  /*11f0*/  ISETP.NE.AND P0, PT, R9, 0x1, PT ;  /* 0x000000010900780c */ /* 0x000fe20003f05270 */
[----:B------:R-:W-:-:S12]  /*1200*/  IMAD.MOV R3, RZ, RZ, -R198 ;  /* 0x000000ffff037224 */ /* 0x000fd800078e0ac6 */
[----:B------:R-:W1:Y:S02]  /*1210*/  @P0 LDC.64 R4, c[0x0][0x9e8] ;  /* 0x00027a00ff040b82 */ /* 0x000e640000000a00 */
[----:B-1----:R-:W-:-:S05]  /*1220*/  @P0 IMAD.HI.U32 R2, R3, R4, RZ ;  /* 0x0000000403020227 */ /* 0x002fca00078e00ff */
[----:B------:R-:W-:-:S04]  /*1230*/  @P0 SHF.R.U32.HI R3, RZ, R5, R2 ;  /* 0x00000005ff030219 */ /* 0x000fc80000011602 */
[----:B------:R-:W-:Y:S01]  /*1240*/  LOP3.LUT R2, RZ, R3, RZ, 0x33, !PT ;  /* 0x00000003ff027212 */ /* 0x000fe200078e33ff */
[----:B------:R-:W-:Y:S06]  /*1250*/  BRA `(.L_x_769) ;  /* 0x0000000000107947 */ /* 0x000fec0003800000 */
.L_x_768:
[----:B------:R-:W-:-:S13]  /*1260*/  ISETP.NE.AND P0, PT, R9, 0x1, PT ;  /* 0x000000010900780c */ /* 0x000fda0003f05270 */
[----:B------:R-:W1:Y:S02]  /*1270*/  @P0 LDC.64 R4, c[0x0][0x9e8] ;  /* 0x00027a00ff040b82 */ /* 0x000e640000000a00 */
[----:B-1----:R-:W-:-:S05]  /*1280*/  @P0 IMAD.HI.U32 R4, R2, R4, RZ ;  /* 0x0000000402040227 */ /* 0x002fca00078e00ff */
[----:B------:R-:W-:-:S07]  /*1290*/  @P0 SHF.R.U32.HI R2, RZ, R5, R4 ;  /* 0x00000005ff020219 */ /* 0x000fce0000011604 */
.L_x_769:
[----:B------:R-:W-:-:S05]  /*12a0*/  IMAD R3, R2, R9, R9 ;  /* 0x0000000902037224 */ /* 0x000fca00078e0209 */
[----:B------:R-:W-:-:S07]  /*12b0*/  VIMNMX R0, R0, R3, PT ;  /* 0x0000000300007248 */ /* 0x000fce0003fe0100 */
.L_x_767:
[----:B------:R-:W-:Y:S01]  /*12c0*/  VIADD R2, R0, 0x3f ;  /* 0x0000003f00027836 */ /* 0x000fe20000000000 */
[----:B------:R-:W-:Y:S01]  /*12d0*/  ULDC UR4, c[0x0][0x9dc] ;  /* 0x0002770000047ab9 */ /* 0x000fe20000000800 */
[CC--:B------:R-:W-:Y:S02]  /*12e0*/  IMAD R0, R17.reuse, R6.reuse, 0x3f ;  /* 0x0000003f11007424 */ /* 0x0c0fe400078e0206 */
[----:B------:R-:W-:Y:S01]  /*12f0*/  IMAD R194, R17, R6, -R194 ;  /* 0x0000000611c27224 */ /* 0x000fe200078e0ac2 */
[----:B------:R-:W-:Y:S02]  /*1300*/  SHF.R.S32.HI R5, RZ, 0x1f, R2 ;  /* 0x0000001fff057819 */ /* 0x000fe40000011402 */
[----:B------:R-:W-:Y:S01]  /*1310*/  SHF.R.S32.HI R3, RZ, 0x1f, R0 ;  /* 0x0000001fff037819 */ /* 0x000fe20000011400 */
[----:B------:R-:W-:Y:S01]  /*1320*/  VIADD R59, R194, UR42 ;  /* 0x0000002ac23b7c36 */ /* 0x000fe20008000000 */
[----:B------:R-:W-:Y:S02]  /*1330*/  LEA.HI R5, R5, R2, RZ, 0x6 ;  /* 0x0000000205057211 */ /* 0x000fe400078f30ff */
[----:B------:R-:W-:Y:S01]  /*1340*/  LEA.HI R3, R3, R0, RZ, 0x6 ;  /* 0x0000000003037211 */ /* 0x000fe200078f30ff */
[----:B------:R-:W-:Y:S01]  /*1350*/  VIADD R4, R59, -UR4 ;  /* 0x800000043b047c36 */ /* 0x000fe20008000000 */
[----:B------:R-:W-:-:S02]  /*1360*/  SHF.R.S32.HI R58, RZ, 0x6, R5 ;  /* 0x00000006ff3a7819 */ /* 0x000fc40000011405 */
[----:B------:R-:W-:Y:S02]  /*1370*/  SHF.R.S32.HI R3, RZ, 0x6, R3 ;  /* 0x00000006ff037819 */ /* 0x000fe40000011403 */
[----:B------:R-:W-:Y:S02]  /*1380*/  R2UR UR4, R4 ;  /* 0x00000000040472ca */ /* 0x000fe400000e0000 */
[----:B------:R-:W-:Y:S01]  /*1390*/  VIMNMX R58, R3, R58, PT ;  /* 0x0000003a033a7248 */ /* 0x000fe20003fe0100 */
[----:B------:R-:W-:-:S12]  /*13a0*/  @!P1 BRA `(.L_x_770) ;  /* 0x0000000000489947 */ /* 0x000fd80003800000 */
[----:B------:R-:W-:-:S13]  /*13b0*/  ISETP.GT.AND P0, PT, R59, -0x1, PT ;  /* 0xffffffff3b00780c */ /* 0x000fda0003f04270 */
[----:B------:R-:W-:Y:S05]  /*13c0*/  @P0 BRA `(.L_x_771) ;  /* 0x00000000001c0947 */ /* 0x000fea0003800000 */
[----:B------:R-:W-:Y:S02]  /*13d0*/  ISETP.NE.AND P0, PT, R9, 0x1, PT ;  /* 0x000000010900780c */ /* 0x000fe40003f05270 */
[----:B------:R-:W-:-:S11]  /*13e0*/  LOP3.LUT R3, RZ, R59, RZ, 0x33, !PT ;  /* 0x0000003bff037212 */ /* 0x000fd600078e33ff */
[----:B------:R-:W1:Y:S02]  /*13f0*/  @P0 LDC.64 R4, c[0x0][0x9e8] ;  /* 0x00027a00ff040b82 */ /* 0x000e640000000a00 */
[----:B-1----:R-:W-:-:S05]  /*1400*/  @P0 IMAD.HI.U32 R0, R3, R4, RZ ;  /* 0x0000000403000227 */ /* 0x002fca00078e00ff */
[----:B------:R-:W-:-:S04]  /*1410*/  @P0 SHF.R.U32.HI R3, RZ, R5, R0 ;  /* 0x00000005ff030219 */ /* 0x000fc80000011600 */
[----:B------:R-:W-:Y:S01]  /*1420*/  LOP3.LUT R0, RZ, R3, RZ, 0x33, !PT ;  /* 0x00000003ff007212 */ /* 0x000fe200078e33ff */
[----:B------:R-:W-:Y:S06]  /*1430*/  BRA `(.L_x_772) ;  /* 0x0000000000147947 */ /* 0x000fec0003800000 */
.L_x_771:
[----:B------:R-:W-:Y:S01]  /*1440*/  ISETP.NE.AND P0, PT, R9, 0x1, PT ;  /* 0x000000010900780c */ /* 0x000fe20003f05270 */
[----:B------:R-:W-:-:S12]  /*1450*/  IMAD.MOV.U32 R0, RZ, RZ, R59 ;  /* 0x000000ffff007224 */ /* 0x000fd800078e003b */
[----:B------:R-:W1:Y:S02]  /*1460*/  @P0 LDC.64 R2, c[0x0][0x9e8] ;  /* 0x00027a00ff020b82 */ /* 0x000e640000000a00 */
[----:B-1----:R-:W-:-:S05]  /*1470*/  @P0 IMAD.HI.U32 R2, R59, R2, RZ ;  /* 0x000000023b020227 */ /* 0x002fca00078e00ff */
[----:B------:R-:W-:-:S07]  /*1480*/  @P0 SHF.R.U32.HI R0, RZ, R3, R2 ;  /* 0x00000003ff000219 */ /* 0x000fce0000011602 */
.L_x_772:
[----:B------:R-:W-:-:S05]  /*1490*/  IMAD R0, R0, R9, RZ ;  /* 0x0000000900007224 */ /* 0x000fca00078e02ff */
[----:B------:R-:W-:-:S13]  /*14a0*/  R2UR UR5, R0 ;  /* 0x00000000000572ca */ /* 0x000fda00000e0000 */
[----:B------:R-:W-:-:S04]  /*14b0*/  UISETP.LT.AND UP0, UPT, UR4, UR5, UPT ;  /* 0x000000050400728c */ /* 0x000fc8000bf01270 */
[----:B------:R-:W-:-:S12]  /*14c0*/  USEL UR4, UR4, UR5, !UP0 ;  /* 0x0000000504047287 */ /* 0x000fd8000c000000 */
.L_x_770:
[----:B------:R-:W-:Y:S01]  /*14d0*/  USHF.R.S32.HI UR5, URZ, 0x1f, UR4 ;  /* 0x0000001f3f057899 */ /* 0x000fe20008011404 */
[----:B------:R-:W-:Y:S01]  /*14e0*/  PLOP3.LUT P0, PT, PT, PT, PT, 0x80, 0x0 ;  /* 0x000000000000781c */ /* 0x000fe20003f0f070 */
[----:B------:R-:W-:Y:S01]  /*14f0*/  IMAD.MOV.U32 R0, RZ, RZ, RZ ;  /* 0x000000ffff007224 */ /* 0x000fe200078e00ff */
[----:B------:R-:W-:Y:S01]  /*1500*/  CS2R R2, SRZ ;  /* 0x0000000000027805 */ /* 0x000fe2000001ff00 */
[----:B------:R-:W-:Y:S01]  /*1510*/  ULEA.HI UR5, UR5, UR4, URZ, 0x6 ;  /* 0x0000000405057291 */ /* 0x000fe2000f8f303f */
[----:B------:R-:W-:Y:S02]  /*1520*/  CS2R R6, SRZ ;  /* 0x0000000000067805 */ /* 0x000fe4000001ff00 */
[----:B------:R-:W-:Y:S02]  /*1530*/  CS2R R26, SRZ ;  /* 0x00000000001a7805 */ /* 0x000fe4000001ff00 */
[----:B------:R-:W-:Y:S01]  /*1540*/  CS2R R100, SRZ ;  /* 0x0000000000647805 */ /* 0x000fe2000001ff00 */
[----:B------:R-:W-:Y:S01]  /*1550*/  USHF.R.S32.HI UR5, URZ, 0x6, UR5 ;  /* 0x000000063f057899 */ /* 0x000fe20008011405 */
[----:B------:R-:W-:Y:S01]  /*1560*/  CS2R R144, SRZ ;  /* 0x0000000000907805 */ /* 0x000fe2000001ff00 */
[----:B------:R-:W-:Y:S01]  /*1570*/  IMAD.MOV.U32 R150, RZ, RZ, RZ ;  /* 0x000000ffff967224 */ /* 0x000fe200078e00ff */
[----:B------:R-:W-:Y:S01]  /*1580*/  CS2R R142, SRZ ;  /* 0x00000000008e7805 */ /* 0x000fe2000001ff00 */
[----:B------:R-:W-:Y:S01]  /*1590*/  UISETP.LT.AND UP0, UPT, URZ, UR5, UPT ;  /* 0x000000053f00728c */ /* 0x000fe2000bf01270 */
[----:B------:R-:W-:-:S02]  /*15a0*/  CS2R R30, SRZ ;  /* 0x00000000001e7805 */ /* 0x000fc4000001ff00 */
[----:B------:R-:W-:Y:S02]  /*15b0*/  CS2R R92, SRZ ;  /* 0x00000000005c7805 */ /* 0x000fe4000001ff00 */
[----:B------:R-:W-:Y:S01]  /*15c0*/  CS2R R136, SRZ ;  /* 0x0000000000887805 */ /* 0x000fe2000001ff00 */
[----:B------:R-:W-:Y:S01]  /*15d0*/  USEL UR41, URZ, UR5, !UP0 ;  /* 0x000000053f297287 */ /* 0x000fe2000c000000 */
[----:B------:R-:W-:Y:S02]  /*15e0*/  CS2R R134, SRZ ;  /* 0x0000000000867805 */ /* 0x000fe4000001ff00 */
[----:B------:R-:W-:Y:S02]  /*15f0*/  CS2R R34, SRZ ;  /* 0x0000000000227805 */ /* 0x000fe4000001ff00 */
[----:B------:R-:W-:Y:S02]  /*1600*/  CS2R R84, SRZ ;  /* 0x0000000000547805 */ /* 0x000fe4000001ff00 */
[----:B------:R-:W-:-:S02]  /*1610*/  CS2R R128, SRZ ;  /* 0x0000000000807805 */ /* 0x000fc4000001ff00 */
[----:B------:R-:W-:Y:S02]  /*1620*/  CS2R R126, SRZ ;  /* 0x00000000007e7805 */ /* 0x000fe4000001ff00 */
[----:B------:R-:W-:Y:S02]  /*1630*/  ISETP.GT.AND P1, PT, R58, UR41, PT ;  /* 0x000000293a007c0c */ /* 0x000fe4000bf24270 */
        /* <DEDUP_REMOVED lines=50> */
[----:B------:R-:W-:Y:S06]  /*1960*/  @!P1 BRA `(.L_x_773) ;  /* 0x000000a8001c9947 */ /* 0x000fec0003800000 */
[----:B------:R-:W1:Y:S01]  /*1970*/  SHFL.IDX PT, R0, R197, RZ, 0x1f ;  /* 0x00001fffc5007589 */ /* 0x000e6200000e0000 */
[----:B------:R-:W-:-:S04]  /*1980*/  UIADD3 UR5, UR38, 0x18000, URZ ;  /* 0x0001800026057890 */ /* 0x000fc8000fffe03f */
[----:B------:R-:W-:-:S06]  /*1990*/  ULOP3.LUT UP0, URZ, UR5, 0x1bf, URZ, 0xc0, !UPT ;  /* 0x000001bf053f7892 */ /* 0x000fcc000f80c03f */
[----:B------:R-:W-:Y:S02]  /*19a0*/  PLOP3.LUT P0, PT, PT, PT, UP0, 0x80, 0x0 ;  /* 0x000000000000781c */ /* 0x000fe40003f0f008 */
[----:B-1----:R-:W-:-:S13]  /*19b0*/  R2UR UR39, R0 ;  /* 0x00000000002772ca */ /* 0x002fda00000e0000 */
[----:B------:R-:W-:-:S04]  /*19c0*/  ULEA.HI UR4, UR39, UR39, URZ, 0x1 ;  /* 0x0000002727047291 */ /* 0x000fc8000f8f083f */
        /* <DEDUP_REMOVED lines=22> */
.L_x_774:
        /* <DEDUP_REMOVED lines=44> */
[----:B------:R-:W-:Y:S01]  /*1df0*/  ULEA.HI UR4, UR59, UR59, URZ, 0x1 ;  /* 0x0000003b3b047291 */ /* 0x000fe2000f8f083f */
[----:B------:R-:W-:-:S03]  /*1e00*/  IMAD.U32 R8, RZ, RZ, UR60 ;  /* 0x0000003cff087e24 */ /* 0x000fc6000f8e00ff */
[----:B------:R-:W-:Y:S02]  /*1e10*/  ULOP3.LUT UR4, UR4, 0xfffffffe, URZ, 0xc0, !UPT ;  /* 0xfffffffe04047892 */ /* 0x000fe4000f8ec03f */
[----:B------:R-:W-:Y:S02]  /*1e20*/  ISETP.NE.AND P0, PT, R8, 0x3, PT ;  /* 0x000000030800780c */ /* 0x000fe40003f05270 */
[----:B------:R-:W-:-:S06]  /*1e30*/  UIADD3 UR4, UR59, -UR4, URZ ;  /* 0x800000043b047290 */ /* 0x000fcc000fffe03f */
[----:B------:R-:W-:Y:S01]  /*1e40*/  IMAD.U32 R6, RZ, RZ, UR4 ;  /* 0x00000004ff067e24 */ /* 0x000fe2000f8e00ff */
[----:B------:R-:W-:-:S04]  /*1e50*/  ULDC UR4, c[0x0][0x9d8] ;  /* 0x0002760000047ab9 */ /* 0x000fc80000000800 */
[----:B------:R-:W-:-:S04]  /*1e60*/  SHF.L.U32 R6, R6, 0x1f, RZ ;  /* 0x0000001f06067819 */ /* 0x000fc800000006ff */
[----:B------:R-:W1:Y:S01]  /*1e70*/  SYNCS.PHASECHK.TRANS64.TRYWAIT P1, [UR38+0x28400], R6 ;  /* 0x02840006ff0075a7 */ /* 0x000e620008020166 */
[----:B--2---:R-:W-:-:S04]  /*1e80*/  FMUL.FTZ R0, R7, R0 ;  /* 0x0000000007007220 */ /* 0x004fc80000410000 */
[----:B------:R-:W-:Y:S01]  /*1e90*/  FMUL.FTZ R0, R0, UR4 ;  /* 0x0000000400007c20 */ /* 0x000fe20008410000 */
[----:B-1----:R-:W-:Y:S06]  /*1ea0*/  @!P1 BRA `(.L_x_775) ;  /* 0x0000010400109947 */ /* 0x002fec0003800000 */
.L_x_939:
[----:B------:R-:W-:Y:S05]  /*1eb0*/  @!P0 BRA `(.L_x_776) ;  /* 0x0000000000048947 */ /* 0x000fea0003800000 */
[----:B------:R-:W-:Y:S01]  /*1ec0*/  BPT.TRAP 0x1 ;  /* 0x000000040000795c */ /* 0x000fe20000300000 */
.L_x_776:
[----:B------:R-:W-:Y:S02]  /*1ed0*/  IMAD.U32 R5, RZ, RZ, UR37 ;  /* 0x00000025ff057e24 */ /* 0x000fe4000f8e00ff */
[----:B------:R-:W-:-:S03]  /*1ee0*/  IMAD.U32 R2, RZ, RZ, UR36 ;  /* 0x00000024ff027e24 */ /* 0x000fc6000f8e00ff */
[----:B------:R-:W-:Y:S02]  /*1ef0*/  LEA R5, R5, UR38, 0x3 ;  /* 0x0000002605057c11 */ /* 0x000fe4000f8e18ff */
[----:B------:R-:W-:-:S04]  /*1f00*/  SHF.L.U32 R2, R2, 0x1f, RZ ;  /* 0x0000001f02027819 */ /* 0x000fc800000006ff */
[----:B------:R2:W3:Y:S01]  /*1f10*/  SYNCS.PHASECHK.TRANS64.TRYWAIT P2, [R5+URZ+0x28430], R2 ;  /* 0x02843002050075a7 */ /* 0x0004e2000804017f */
[----:B------:R-:W-:Y:S05]  /*1f20*/  @!P0 BRA `(.L_x_777) ;  /* 0x0000000000048947 */ /* 0x000fea0003800000 */
[----:B------:R-:W-:Y:S01]  /*1f30*/  BPT.TRAP 0x1 ;  /* 0x000000040000795c */ /* 0x000fe20000300000 */
.L_x_777:
[----:B-1----:R-:W1:Y:S02]  /*1f40*/  S2R R3, SR_TID.X ;  /* 0x0000000000037919 */ /* 0x002e640000002100 */
[----:B-1----:R-:W-:Y:S01]  /*1f50*/  LOP3.LUT P1, RZ, R3, 0x7f, RZ, 0xc0, !PT ;  /* 0x0000007f03ff7812 */ /* 0x002fe2000782c0ff */
[----:B---3--:R-:W-:-:S12]  /*1f60*/  @P2 BRA `(.L_x_778) ;  /* 0x0000000000082947 */ /* 0x008fd80003800000 */
[----:B------:R-:W1:Y:S02]  /*1f70*/  SYNCS.PHASECHK.TRANS64.TRYWAIT P2, [R5+URZ+0x28430], R2 ;  /* 0x02843002050075a7 */ /* 0x000e64000804017f */
[----:B-1----:R-:W-:Y:S05]  /*1f80*/  @!P2 BRA `(.L_x_779) ;  /* 0x0000010000f0a947 */ /* 0x002fea0003800000 */
.L_x_778:
[----:B------:R-:W-:Y:S05]  /*1f90*/  WARPSYNC.ALL ;  /* 0x0000000000007948 */ /* 0x000fea0003800000 */
[----:B------:R-:W-:Y:S01]  /*1fa0*/  UIADD3 UR4, UR38, 0x20000, URZ ;  /* 0x0002000026047890 */ /* 0x000fe2000fffe03f */
[----:B------:R-:W-:Y:S01]  /*1fb0*/  WARPGROUP.ARRIVE ;  /* 0x00000000000079c5 */ /* 0x000fe20000000000 */
[----:B------:R-:W-:Y:S01]  /*1fc0*/  ULOP3.LUT UR48, UR40, 0x10000, URZ, 0xfc, !UPT ;  /* 0x0001000028307892 */ /* 0x000fe2000f8efc3f */
[----:B------:R-:W-:Y:S01]  /*1fd0*/  IMAD.MOV.U32 R3, RZ, RZ, -0x40 ;  /* 0xffffffc0ff037424 */ /* 0x000fe200078e00ff */
[----:B------:R-:W-:Y:S01]  /*1fe0*/  USHF.R.U32.HI UR4, URZ, 0x4, UR4 ;  /* 0x000000043f047899 */ /* 0x000fe20008011604 */
[----:B-12---:R-:W-:Y:S01]  /*1ff0*/  @!P1 VIADD R2, R5, 0x28440 ;  /* 0x0002844005029836 */ /* 0x006fe20000000000 */
[----:B------:R-:W-:Y:S01]  /*2000*/  UMOV UR49, 0x40000040 ;  /* 0x4000004000317882 */ /* 0x000fe20000000000 */
[----:B------:R-:W-:Y:S01]  /*2010*/  UMOV UR51, 0x40000040 ;  /* 0x4000004000337882 */ /* 0x000fe20000000000 */
[----:B------:R-:W-:Y:S01]  /*2020*/  ULOP3.LUT UR4, UR4, 0x3fff, URZ, 0xc0, !UPT ;  /* 0x00003fff04047892 */ /* 0x000fe2000f8ec03f */
[C---:B------:R-:W-:Y:S01]  /*2030*/  IMAD R6, R58.reuse, R3, 0x40 ;  /* 0x000000403a067424 */ /* 0x040fe200078e0203 */
[----:B------:R-:W-:Y:S01]  /*2040*/  UIADD3 UR8, UR48, 0x2, URZ ;  /* 0x0000000230087890 */ /* 0x000fe2000fffe03f */
[----:B------:R-:W-:Y:S01]  /*2050*/  @!P1 PRMT R2, RZ, 0x654, R2 ;  /* 0x00000654ff029816 */ /* 0x000fe20000000002 */
[----:B------:R-:W-:Y:S01]  /*2060*/  ULOP3.LUT UR4, UR4, 0x10000, URZ, 0xfc, !UPT ;  /* 0x0001000004047892 */ /* 0x000fe2000f8efc3f */
[----:B------:R-:W-:Y:S01]  /*2070*/  LEA R7, R58, 0xffffffc0, 0x6 ;  /* 0xffffffc03a077811 */ /* 0x000fe200078e30ff */
[----:B------:R-:W-:Y:S01]  /*2080*/  UMOV UR9, 0x40000040 ;  /* 0x4000004000097882 */ /* 0x000fe20000000000 */
[----:B------:R-:W-:Y:S01]  /*2090*/  UMOV UR11, 0x40000040 ;  /* 0x40000040000b7882 */ /* 0x000fe20000000000 */
[----:B------:R-:W-:-:S02]  /*20a0*/  ULEA UR50, UR37, UR4, 0xa ;  /* 0x0000000425327291 */ /* 0x000fc4000f8e503f */
[----:B------:R-:W-:Y:S02]  /*20b0*/  UIADD3 UR12, UR48, 0x4, URZ ;  /* 0x00000004300c7890 */ /* 0x000fe4000fffe03f */
[----:B------:R-:W-:Y:S02]  /*20c0*/  UIADD3 UR10, UR50, 0x2, URZ ;  /* 0x00000002320a7890 */ /* 0x000fe4000fffe03f */
[----:B------:R-:W-:Y:S01]  /*20d0*/  UIADD3 UR14, UR50, 0x4, URZ ;  /* 0x00000004320e7890 */ /* 0x000fe2000fffe03f */
[----:B------:R-:W-:Y:S02]  /*20e0*/  UMOV UR13, 0x40000040 ;  /* 0x40000040000d7882 */ /* 0x000fe40000000000 */
[----:B------:R-:W-:Y:S01]  /*20f0*/  QGMMA.64x64x32.F32.E4M3.E4M3 R24, gdesc[UR48], RZ, !UPT, gsb0 ;  /* 0x00e00000301879f3 */ /* 0x000fe2000c0008ff */
[----:B------:R-:W-:Y:S01]  /*2100*/  UMOV UR15, 0x40000040 ;  /* 0x40000040000f7882 */ /* 0x000fe20000000000 */
[----:B------:R-:W-:Y:S02]  /*2110*/  UIADD3 UR16, UR48, 0x6, URZ ;  /* 0x0000000630107890 */ /* 0x000fe4000fffe03f */
[----:B------:R-:W-:Y:S01]  /*2120*/  UIADD3 UR18, UR50, 0x6, URZ ;  /* 0x0000000632127890 */ /* 0x000fe2000fffe03f */
[----:B------:R-:W-:Y:S01]  /*2130*/  UMOV UR17, 0x40000040 ;  /* 0x4000004000117882 */ /* 0x000fe20000000000 */
[----:B------:R-:W-:Y:S01]  /*2140*/  UMOV UR19, 0x40000040 ;  /* 0x4000004000137882 */ /* 0x000fe20000000000 */
[----:B------:R-:W-:-:S02]  /*2150*/  UIADD3 UR20, UR48, 0x400, URZ ;  /* 0x0000040030147890 */ /* 0x000fc4000fffe03f */
[----:B------:R-:W-:Y:S01]  /*2160*/  UIADD3 UR22, UR50, 0x200, URZ ;  /* 0x0000020032167890 */ /* 0x000fe2000fffe03f */
[----:B------:R-:W-:Y:S01]  /*2170*/  UMOV UR21, 0x40000040 ;  /* 0x4000004000157882 */ /* 0x000fe20000000000 */
[----:B------:R-:W-:Y:S01]  /*2180*/  UMOV UR23, 0x40000040 ;  /* 0x4000004000177882 */ /* 0x000fe20000000000 */
[----:B------:R-:W-:Y:S02]  /*2190*/  UIADD3 UR24, UR48, 0x402, URZ ;  /* 0x0000040230187890 */ /* 0x000fe4000fffe03f */
[----:B------:R-:W-:Y:S01]  /*21a0*/  UIADD3 UR26, UR50, 0x202, URZ ;  /* 0x00000202321a7890 */ /* 0x000fe2000fffe03f */
[----:B------:R-:W-:Y:S01]  /*21b0*/  UMOV UR25, 0x40000040 ;  /* 0x4000004000197882 */ /* 0x000fe20000000000 */
        /* <DEDUP_REMOVED lines=9> */
[----:B------:R-:W-:Y:S01]  /*2250*/  ULDC.64 UR6, c[0x0][0x9e0] ;  /* 0x0002780000067ab9 */ /* 0x000fe20000000a00 */
[----:B------:R-:W-:Y:S01]  /*2260*/  ULDC UR5, c[0x0][0x2e0] ;  /* 0x0000b80000057ab9 */ /* 0x000fe20000000800 */
[----:B------:R-:W-:Y:S01]  /*2270*/  UISETP.GE.AND UP0, UPT, UR7, 0x1, UPT ;  /* 0x000000010700788c */ /* 0x000fe2000bf06270 */
[----:B------:R-:W-:Y:S01]  /*2280*/  IMAD R3, R17, UR5, R6 ;  /* 0x0000000511037c24 */ /* 0x000fe2000f8e0206 */
[----:B------:R-:W-:Y:S02]  /*2290*/  ULDC UR45, c[0x0][0x9dc] ;  /* 0x00027700002d7ab9 */ /* 0x000fe40000000800 */
[----:B------:R-:W-:Y:S01]  /*22a0*/  ULOP3.LUT UR45, URZ, UR45, URZ, 0x33, !UPT ;  /* 0x0000002d3f2d7292 */ /* 0x000fe2000f8e333f */
[----:B------:R-:W-:Y:S01]  /*22b0*/  IMAD R8, R16, -0x2, R3 ;  /* 0xfffffffe10087824 */ /* 0x000fe200078e0203 */
[----:B------:R-:W-:Y:S01]  /*22c0*/  PLOP3.LUT P2, PT, PT, PT, UP0, 0x40, 0x0 ;  /* 0x000000000000781c */ /* 0x000fe20003f4e808 */
[----:B------:R-:W-:-:S02]  /*22d0*/  WARPGROUP.DEPBAR.LE gsb0, 0x0 ;  /* 0x00008000000079c5 */ /* 0x000fc40000010000 */
[----:B------:R-:W-:-:S06]  /*22e0*/  WARPGROUP.ARRIVE ;  /* 0x00000000000079c5 */ /* 0x000fcc0000000000 */
[----:B------:R-:W-:Y:S03]  /*22f0*/  QGMMA.64x64x32.F32.E4M3.E4M3 R24, gdesc[UR8], R24, gsb0 ;  /* 0x00e00000081879f3 */ /* 0x000fe60008000818 */
[----:B------:R-:W-:Y:S02]  /*2300*/  WARPGROUP.DEPBAR.LE gsb0, 0x0 ;  /* 0x00008000000079c5 */ /* 0x000fe40000010000 */
        /* <DEDUP_REMOVED lines=18> */
[C---:B------:R-:W-:Y:S01]  /*2430*/  FMUL.FTZ R34, R0.reuse, R34 ;  /* 0x0000002200227220 */ /* 0x040fe20000410000 */
[C---:B------:R-:W-:Y:S01]  /*2440*/  FMUL.FTZ R24, R0.reuse, R24 ;  /* 0x0000001800187220 */ /* 0x040fe20000410000 */
[C---:B------:R-:W-:Y:S01]  /*2450*/  FMUL.FTZ R25, R0.reuse, R25 ;  /* 0x0000001900197220 */ /* 0x040fe20000410000 */
[C---:B------:R-:W-:Y:S01]  /*2460*/  FMUL.FTZ R26, R0.reuse, R26 ;  /* 0x0000001a001a7220 */ /* 0x040fe20000410000 */
[----:B------:R1:W2:Y:S01]  /*2470*/  MUFU.TANH R12, R34 ;  /* 0x00000022000c7308 */ /* 0x0002a20000002400 */
[C---:B------:R-:W-:Y:S01]  /*2480*/  FMUL.FTZ R28, R0.reuse, R28 ;  /* 0x0000001c001c7220 */ /* 0x040fe20000410000 */
[C---:B------:R-:W-:Y:S01]  /*2490*/  FMUL.FTZ R29, R0.reuse, R29 ;  /* 0x0000001d001d7220 */ /* 0x040fe20000410000 */
[C---:B------:R-:W-:Y:S01]  /*24a0*/  FMUL.FTZ R32, R0.reuse, R32 ;  /* 0x0000002000207220 */ /* 0x040fe20000410000 */
[C---:B------:R-:W-:Y:S01]  /*24b0*/  FMUL.FTZ R33, R0.reuse, R33 ;  /* 0x0000002100217220 */ /* 0x040fe20000410000 */
[C---:B------:R-:W-:Y:S01]  /*24c0*/  FMUL.FTZ R36, R0.reuse, R36 ;  /* 0x0000002400247220 */ /* 0x040fe20000410000 */
[C---:B------:R-:W-:Y:S01]  /*24d0*/  FMUL.FTZ R37, R0.reuse, R37 ;  /* 0x0000002500257220 */ /* 0x040fe20000410000 */
[C---:B------:R-:W-:Y:S01]  /*24e0*/  FMUL.FTZ R40, R0.reuse, R40 ;  /* 0x0000002800287220 */ /* 0x040fe20000410000 */
[C---:B------:R-:W-:Y:S01]  /*24f0*/  FMUL.FTZ R41, R0.reuse, R41 ;  /* 0x0000002900297220 */ /* 0x040fe20000410000 */
[----:B-1----:R-:W1:Y:S01]  /*2500*/  LDC R34, c[0x0][0x288] ;  /* 0x0000a200ff227b82 */ /* 0x002e620000000800 */
        /* <DEDUP_REMOVED lines=18> */
[----:B------:R-:W3:Y:S01]  /*2630*/  MUFU.TANH R24, R24 ;  /* 0x0000001800187308 */ /* 0x000ee20000002400 */
[C---:B------:R-:W-:Y:S01]  /*2640*/  FMUL.FTZ R27, R0.reuse, R27 ;  /* 0x0000001b001b7220 */ /* 0x040fe20000410000 */
[----:B------:R-:W-:Y:S01]  /*2650*/  FMUL.FTZ R30, R0, R30 ;  /* 0x0000001e001e7220 */ /* 0x000fe20000410000 */
[----:B------:R4:W-:Y:S01]  /*2660*/  @!P1 SYNCS.ARRIVE.TRANS64.RED.A1T0 RZ, [R2+URZ], RZ ;  /* 0x000000ff02ff99a7 */ /* 0x0009e2000810043f */
[----:B-1----:R-:W-:-:S04]  /*2670*/  IADD3 R5, R3, 0x1, -R34 ;  /* 0x0000000103057810 */ /* 0x002fc80007ffe822 */
[----:B------:R-:W1:Y:S01]  /*2680*/  MUFU.TANH R25, R25 ;  /* 0x0000001900197308 */ /* 0x000e620000002400 */
[----:B------:R-:W-:Y:S02]  /*2690*/  IMAD R5, R16, -0x2, R5 ;  /* 0xfffffffe10057824 */ /* 0x000fe400078e0205 */
[----:B----4-:R-:W-:-:S05]  /*26a0*/  VIADD R2, R196, UR42 ;  /* 0x0000002ac4027c36 */ /* 0x010fca0008000000 */
[----:B------:R-:W4:Y:S08]  /*26b0*/  MUFU.TANH R26, R26 ;  /* 0x0000001a001a7308 */ /* 0x000f300000002400 */
[----:B------:R-:W1:Y:S08]  /*26c0*/  MUFU.TANH R28, R28 ;  /* 0x0000001c001c7308 */ /* 0x000e700000002400 */
        /* <DEDUP_REMOVED lines=25> */
[----:B------:R5:W1:Y:S08]  /*2860*/  MUFU.TANH R9, R27 ;  /* 0x0000001b00097308 */ /* 0x000a700000002400 */
[----:B------:R2:W1:Y:S01]  /*2870*/  MUFU.TANH R10, R30 ;  /* 0x0000001e000a7308 */ /* 0x0004620000002400 */
[----:B-----5:R-:W-:-:S05]  /*2880*/  VIADD R27, R5, UR6 ;  /* 0x00000006051b7c36 */ /* 0x020fca0008000000 */
[----:B------:R-:W-:Y:S01]  /*2890*/  VIADDMNMX R3, R2, R27, R8, PT ;  /* 0x0000001b02037246 */ /* 0x000fe20003800108 */
[----:B--2---:R-:W-:-:S04]  /*28a0*/  VIADD R30, R5, UR45 ;  /* 0x0000002d051e7c36 */ /* 0x004fc80008000000 */
[----:B------:R-:W-:Y:S01]  /*28b0*/  IMAD.IADD R4, R30, 0x1, R2 ;  /* 0x000000011e047824 */ /* 0x000fe200078e0202 */
[----:B---34-:R-:W-:Y:S06]  /*28c0*/  @P2 BRA `(.L_x_780) ;  /* 0x00000000005c2947 */ /* 0x018fec0003800000 */
[----:B------:R-:W-:Y:S01]  /*28d0*/  IMAD R5, R17, UR5, R2 ;  /* 0x0000000511057c24 */ /* 0x000fe2000f8e0202 */
[----:B------:R-:W-:Y:S03]  /*28e0*/  BSSY B0, `(.L_x_781) ;  /* 0x0000011000007945 */ /* 0x000fe60003800000 */
[----:B------:R-:W-:-:S05]  /*28f0*/  IMAD.IADD R5, R5, 0x1, -R34 ;  /* 0x0000000105057824 */ /* 0x000fca00078e0a22 */
[----:B------:R-:W-:-:S13]  /*2900*/  ISETP.GT.AND P2, PT, R5, -0x1, PT ;  /* 0xffffffff0500780c */ /* 0x000fda0003f44270 */
[----:B------:R-:W-:Y:S05]  /*2910*/  @P2 BRA `(.L_x_782) ;  /* 0x0000000000202947 */ /* 0x000fea0003800000 */
[----:B------:R-:W-:Y:S01]  /*2920*/  UISETP.NE.AND UP1, UPT, UR7, 0x1, UPT ;  /* 0x000000010700788c */ /* 0x000fe2000bf25270 */
[----:B------:R-:W-:-:S05]  /*2930*/  LOP3.LUT R5, RZ, R5, RZ, 0x33, !PT ;  /* 0x00000005ff057212 */ /* 0x000fca00078e33ff */
[----:B------:R-:W-:-:S05]  /*2940*/  PLOP3.LUT P2, PT, PT, PT, UP1, 0x80, 0x0 ;  /* 0x000000000000781c */ /* 0x000fca0003f4f018 */
[----:B------:R-:W-:-:S08]  /*2950*/  @UP1 ULDC.64 UR10, c[0x0][0x9e8] ;  /* 0x00027a00000a1ab9 */ /* 0x000fd00000000a00 */
[----:B------:R-:W-:-:S05]  /*2960*/  @P2 IMAD.HI.U32 R31, R5, UR10, RZ ;  /* 0x0000000a051f2c27 */ /* 0x000fca000f8e00ff */
[----:B------:R-:W-:-:S04]  /*2970*/  @P2 SHF.R.U32.HI R5, RZ, UR11, R31 ;  /* 0x0000000bff052c19 */ /* 0x000fc8000801161f */
[----:B------:R-:W-:Y:S01]  /*2980*/  LOP3.LUT R5, RZ, R5, RZ, 0x33, !PT ;  /* 0x00000005ff057212 */ /* 0x000fe200078e33ff */
[----:B------:R-:W-:Y:S06]  /*2990*/  BRA `(.L_x_783) ;  /* 0x0000000000147947 */ /* 0x000fec0003800000 */
.L_x_782:
[----:B------:R-:W-:-:S06]  /*29a0*/  UISETP.NE.AND UP1, UPT, UR7, 0x1, UPT ;  /* 0x000000010700788c */ /* 0x000fcc000bf25270 */
[----:B------:R-:W-:-:S05]  /*29b0*/  PLOP3.LUT P2, PT, PT, PT, UP1, 0x80, 0x0 ;  /* 0x000000000000781c */ /* 0x000fca0003f4f018 */
[----:B------:R-:W-:-:S08]  /*29c0*/  @UP1 ULDC.64 UR10, c[0x0][0x9e8] ;  /* 0x00027a00000a1ab9 */ /* 0x000fd00000000a00 */
[----:B------:R-:W-:-:S05]  /*29d0*/  @P2 IMAD.HI.U32 R31, R5, UR10, RZ ;  /* 0x0000000a051f2c27 */ /* 0x000fca000f8e00ff */
[----:B------:R-:W-:-:S07]  /*29e0*/  @P2 SHF.R.U32.HI R5, RZ, UR11, R31 ;  /* 0x0000000bff052c19 */ /* 0x000fce000801161f */
.L_x_783:
[----:B------:R-:W-:Y:S05]  /*29f0*/  BSYNC B0 ;  /* 0x0000000000007941 */ /* 0x000fea0003800000 */
.L_x_781:
[----:B------:R-:W-:-:S04]  /*2a00*/  IMAD R5, R5, UR7, -R7 ;  /* 0x0000000705057c24 */ /* 0x000fc8000f8e0a07 */
[----:B------:R-:W-:-:S05]  /*2a10*/  IMAD R5, R16, -0x2, R5 ;  /* 0xfffffffe10057824 */ /* 0x000fca00078e0205 */
[----:B------:R-:W-:Y:S02]  /*2a20*/  VIMNMX R4, R4, R5, !PT ;  /* 0x0000000504047248 */ /* 0x000fe40007fe0100 */
[----:B------:R-:W-:-:S07]  /*2a30*/  VIADDMNMX R3, R5, UR7, R3, PT ;  /* 0x0000000705037c46 */ /* 0x000fce000b800103 */
.L_x_780:
[C---:B------:R-:W-:Y:S02]  /*2a40*/  ISETP.GE.AND P2, PT, R6.reuse, 0x2, PT ;  /* 0x000000020600780c */ /* 0x040fe40003f46270 */
[----:B------:R-:W-:Y:S02]  /*2a50*/  ISETP.GE.AND P6, PT, R6, 0xa, PT ;  /* 0x0000000a0600780c */ /* 0x000fe40003fc6270 */
[----:B------:R-:W-:Y:S02]  /*2a60*/  ISETP.GT.AND P4, PT, R4, 0x1, !P2 ;  /* 0x000000010400780c */ /* 0x000fe40005784270 */
[----:B------:R-:W-:Y:S02]  /*2a70*/  ISETP.GE.AND P3, PT, R6, 0x9, PT ;  /* 0x000000090600780c */ /* 0x000fe40003f66270 */
[----:B------:R-:W-:Y:S02]  /*2a80*/  ISETP.LT.OR P4, PT, R3, 0x2, P4 ;  /* 0x000000020300780c */ /* 0x000fe40002781670 */
[----:B------:R-:W-:-:S02]  /*2a90*/  P2R R38, PR, RZ, 0x40 ;  /* 0x00000040ff267803 */ /* 0x000fc40000000000 */
[----:B-1----:R-:W-:Y:S02]  /*2aa0*/  FSEL R31, R25, -INF , !P4 ;  /* 0xff800000191f7808 */ /* 0x002fe40006000000 */
[C---:B------:R-:W-:Y:S02]  /*2ab0*/  ISETP.GT.AND P4, PT, R4.reuse, 0x9, !P6 ;  /* 0x000000090400780c */ /* 0x040fe40007784270 */
[----:B------:R-:W-:Y:S02]  /*2ac0*/  ISETP.GT.AND P5, PT, R4, 0x8, !P3 ;  /* 0x000000080400780c */ /* 0x000fe40005fa4270 */
[----:B------:R-:W-:Y:S02]  /*2ad0*/  ISETP.LT.OR P4, PT, R3, 0xa, P4 ;  /* 0x0000000a0300780c */ /* 0x000fe40002781670 */
[----:B------:R-:W-:Y:S02]  /*2ae0*/  ISETP.GE.AND P6, PT, R6, 0x11, PT ;  /* 0x000000110600780c */ /* 0x000fe40003fc6270 */
[----:B------:R-:W-:-:S02]  /*2af0*/  FSEL R39, R29, -INF , !P4 ;  /* 0xff8000001d277808 */ /* 0x000fc40006000000 */
[C---:B------:R-:W-:Y:S02]  /*2b00*/  ISETP.LT.OR P5, PT, R3.reuse, 0x9, P5 ;  /* 0x000000090300780c */ /* 0x040fe40002fa1670 */
[----:B------:R-:W-:Y:S02]  /*2b10*/  ISETP.GT.AND P4, PT, R4, 0x10, !P6 ;  /* 0x000000100400780c */ /* 0x000fe40007784270 */
[----:B------:R-:W-:Y:S02]  /*2b20*/  FSEL R35, R28, -INF , !P5 ;  /* 0xff8000001c237808 */ /* 0x000fe40006800000 */
[----:B------:R-:W-:Y:S02]  /*2b30*/  ISETP.LT.OR P4, PT, R3, 0x11, P4 ;  /* 0x000000110300780c */ /* 0x000fe40002781670 */
[----:B------:R-:W-:Y:S02]  /*2b40*/  ISETP.GE.AND P5, PT, R6, 0x12, PT ;  /* 0x000000120600780c */ /* 0x000fe40003fa6270 */
[----:B------:R-:W-:-:S02]  /*2b50*/  FSEL R43, R32, -INF , !P4 ;  /* 0xff800000202b7808 */ /* 0x000fc40006000000 */
[----:B------:R-:W-:Y:S02]  /*2b60*/  ISETP.GT.AND P4, PT, R4, 0x11, !P5 ;  /* 0x000000110400780c */ /* 0x000fe40006f84270 */
[----:B------:R-:W-:Y:S02]  /*2b70*/  P2R R32, PR, RZ, 0x20 ;  /* 0x00000020ff207803 */ /* 0x000fe40000000000 */
[----:B------:R-:W-:Y:S02]  /*2b80*/  ISETP.LT.OR P4, PT, R3, 0x12, P4 ;  /* 0x000000120300780c */ /* 0x000fe40002781670 */
[----:B------:R-:W-:Y:S02]  /*2b90*/  ISETP.GE.AND P5, PT, R6, 0x19, PT ;  /* 0x000000190600780c */ /* 0x000fe40003fa6270 */
[----:B------:R-:W-:Y:S02]  /*2ba0*/  FSEL R57, R33, -INF , !P4 ;  /* 0xff80000021397808 */ /* 0x000fe40006000000 */
[----:B------:R-:W-:-:S02]  /*2bb0*/  ISETP.GT.AND P4, PT, R4, 0x18, !P5 ;  /* 0x000000180400780c */ /* 0x000fc40006f84270 */
[----:B------:R-:W-:Y:S02]  /*2bc0*/  P2R R33, PR, RZ, 0x20 ;  /* 0x00000020ff217803 */ /* 0x000fe40000000000 */
[----:B------:R-:W-:Y:S02]  /*2bd0*/  ISETP.LT.OR P4, PT, R3, 0x19, P4 ;  /* 0x000000190300780c */ /* 0x000fe40002781670 */
[----:B------:R-:W-:Y:S02]  /*2be0*/  ISETP.GE.AND P5, PT, R6, 0x1a, PT ;  /* 0x0000001a0600780c */ /* 0x000fe40003fa6270 */
[----:B------:R-:W-:Y:S02]  /*2bf0*/  FSEL R61, R36, -INF , !P4 ;  /* 0xff800000243d7808 */ /* 0x000fe40006000000 */
[----:B------:R-:W-:Y:S02]  /*2c00*/  ISETP.GT.AND P4, PT, R4, 0x19, !P5 ;  /* 0x000000190400780c */ /* 0x000fe40006f84270 */
[----:B------:R-:W-:-:S02]  /*2c10*/  P2R R36, PR, RZ, 0x20 ;  /* 0x00000020ff247803 */ /* 0x000fc40000000000 */
[----:B------:R-:W-:Y:S02]  /*2c20*/  ISETP.LT.OR P4, PT, R3, 0x1a, P4 ;  /* 0x0000001a0300780c */ /* 0x000fe40002781670 */
[----:B------:R-:W-:Y:S02]  /*2c30*/  ISETP.GE.AND P5, PT, R6, 0x21, PT ;  /* 0x000000210600780c */ /* 0x000fe40003fa6270 */
[----:B------:R-:W-:Y:S02]  /*2c40*/  FSEL R37, R37, -INF , !P4 ;  /* 0xff80000025257808 */ /* 0x000fe40006000000 */
[----:B------:R-:W-:Y:S02]  /*2c50*/  ISETP.GT.AND P4, PT, R4, 0x20, !P5 ;  /* 0x000000200400780c */ /* 0x000fe40006f84270 */
[----:B------:R-:W-:Y:S02]  /*2c60*/  P2R R42, PR, RZ, 0x20 ;  /* 0x00000020ff2a7803 */ /* 0x000fe40000000000 */
[----:B------:R-:W-:-:S02]  /*2c70*/  ISETP.LT.OR P4, PT, R3, 0x21, P4 ;  /* 0x000000210300780c */ /* 0x000fc40002781670 */
[----:B------:R-:W-:Y:S02]  /*2c80*/  ISETP.GE.AND P5, PT, R6, 0x22, PT ;  /* 0x000000220600780c */ /* 0x000fe40003fa6270 */
[----:B------:R-:W-:Y:S02]  /*2c90*/  FSEL R63, R40, -INF , !P4 ;  /* 0xff800000283f7808 */ /* 0x000fe40006000000 */
[----:B------:R-:W-:Y:S02]  /*2ca0*/  ISETP.GT.AND P4, PT, R4, 0x21, !P5 ;  /* 0x000000210400780c */ /* 0x000fe40006f84270 */
[----:B------:R-:W-:Y:S02]  /*2cb0*/  P2R R40, PR, RZ, 0x20 ;  /* 0x00000020ff287803 */ /* 0x000fe40000000000 */
[----:B------:R-:W-:Y:S02]  /*2cc0*/  ISETP.LT.OR P4, PT, R3, 0x22, P4 ;  /* 0x000000220300780c */ /* 0x000fe40002781670 */
[----:B------:R-:W-:-:S02]  /*2cd0*/  ISETP.GE.AND P5, PT, R6, 0x29, PT ;  /* 0x000000290600780c */ /* 0x000fc40003fa6270 */
[----:B------:R-:W-:Y:S02]  /*2ce0*/  FSEL R41, R41, -INF , !P4 ;  /* 0xff80000029297808 */ /* 0x000fe40006000000 */
[----:B------:R-:W-:Y:S02]  /*2cf0*/  ISETP.GT.AND P4, PT, R4, 0x28, !P5 ;  /* 0x000000280400780c */ /* 0x000fe40006f84270 */
[----:B------:R-:W-:Y:S02]  /*2d00*/  P2R R56, PR, RZ, 0x20 ;  /* 0x00000020ff387803 */ /* 0x000fe40000000000 */
        /* <DEDUP_REMOVED lines=11> */
[----:B------:R-:W-:Y:S02]  /*2dc0*/  P2R R28, PR, RZ, 0x40 ;  /* 0x00000040ff1c7803 */ /* 0x000fe40000000000 */
[----:B------:R-:W-:Y:S02]  /*2dd0*/  FSEL R67, R48, -INF , !P4 ;  /* 0xff80000030437808 */ /* 0x000fe40006000000 */
[----:B------:R-:W-:-:S04]  /*2de0*/  ISETP.GE.AND P4, PT, R6, 0x32, PT ;  /* 0x000000320600780c */ /* 0x000fc80003f86270 */
[----:B------:R-:W-:-:S04]  /*2df0*/  ISETP.GT.AND P5, PT, R4, 0x31, !P4 ;  /* 0x000000310400780c */ /* 0x000fc800067a4270 */
[----:B------:R-:W-:-:S04]  /*2e00*/  ISETP.LT.OR P5, PT, R3, 0x32, P5 ;  /* 0x000000320300780c */ /* 0x000fc80002fa1670 */
[----:B------:R-:W-:Y:S02]  /*2e10*/  FSEL R49, R49, -INF , !P5 ;  /* 0xff80000031317808 */ /* 0x000fe40006800000 */
[----:B------:R-:W-:-:S04]  /*2e20*/  ISETP.GE.AND P5, PT, R6, 0x39, PT ;  /* 0x000000390600780c */ /* 0x000fc80003fa6270 */
[----:B------:R-:W-:-:S04]  /*2e30*/  ISETP.GT.AND P6, PT, R4, 0x38, !P5 ;  /* 0x000000380400780c */ /* 0x000fc80006fc4270 */
[----:B------:R-:W-:-:S04]  /*2e40*/  ISETP.LT.OR P6, PT, R3, 0x39, P6 ;  /* 0x000000390300780c */ /* 0x000fc800037c1670 */
[----:B------:R-:W-:Y:S02]  /*2e50*/  FSEL R69, R52, -INF , !P6 ;  /* 0xff80000034457808 */ /* 0x000fe40007000000 */
[----:B------:R-:W-:-:S04]  /*2e60*/  ISETP.GE.AND P6, PT, R6, 0x1, PT ;  /* 0x000000010600780c */ /* 0x000fc80003fc6270 */
[----:B------:R-:W-:Y:S02]  /*2e70*/  P2R R25, PR, RZ, 0x40 ;  /* 0x00000040ff197803 */ /* 0x000fe40000000000 */
[----:B------:R-:W-:-:S04]  /*2e80*/  ISETP.GT.AND P6, PT, R4, RZ, !P6 ;  /* 0x000000ff0400720c */ /* 0x000fc800077c4270 */
[----:B------:R-:W-:-:S04]  /*2e90*/  ISETP.LT.OR P6, PT, R3, 0x1, P6 ;  /* 0x000000010300780c */ /* 0x000fc800037c1670 */
[----:B------:R-:W-:Y:S02]  /*2ea0*/  FSEL R29, R24, -INF , !P6 ;  /* 0xff800000181d7808 */ /* 0x000fe40007000000 */
[----:B------:R-:W-:-:S04]  /*2eb0*/  ISETP.GE.AND P6, PT, R6, 0x3a, PT ;  /* 0x0000003a0600780c */ /* 0x000fc80003fc6270 */
[----:B------:R-:W-:Y:S02]  /*2ec0*/  P2R R48, PR, RZ, 0x40 ;  /* 0x00000040ff307803 */ /* 0x000fe40000000000 */
[----:B------:R-:W-:-:S04]  /*2ed0*/  ISETP.GT.AND P6, PT, R4, 0x39, !P6 ;  /* 0x000000390400780c */ /* 0x000fc800077c4270 */
[----:B------:R-:W-:Y:S01]  /*2ee0*/  ISETP.LT.OR P6, PT, R3, 0x3a, P6 ;  /* 0x0000003a0300780c */ /* 0x000fe200037c1670 */
[----:B------:R-:W-:-:S03]  /*2ef0*/  VIADD R3, R2, 0x8 ;  /* 0x0000000802037836 */ /* 0x000fc60000000000 */
[----:B------:R-:W-:Y:S01]  /*2f00*/  FSEL R53, R53, -INF , !P6 ;  /* 0xff80000035357808 */ /* 0x000fe20007000000 */
[----:B------:R-:W-:Y:S01]  /*2f10*/  IMAD.IADD R5, R30, 0x1, R3 ;  /* 0x000000011e057824 */ /* 0x000fe200078e0203 */
[----:B------:R-:W-:Y:S02]  /*2f20*/  PLOP3.LUT P6, PT, PT, PT, UP0, 0x40, 0x0 ;  /* 0x000000000000781c */ /* 0x000fe40003fce808 */
[----:B------:R-:W-:-:S11]  /*2f30*/  VIADDMNMX R4, R3, R27, R8, PT ;  /* 0x0000001b03047246 */ /* 0x000fd60003800108 */
[----:B------:R-:W-:Y:S05]  /*2f40*/  @P6 BRA `(.L_x_784) ;  /* 0x0000000000646947 */ /* 0x000fea0003800000 */
        /* <DEDUP_REMOVED lines=9> */
[----:B------:R-:W-:Y:S01]  /*2fe0*/  @P6 IMAD.HI.U32 R8, R6, UR10, RZ ;  /* 0x0000000a06086c27 */ /* 0x000fe2000f8e00ff */
[----:B------:R-:W-:-:S13]  /*2ff0*/  PLOP3.LUT P6, PT, PT, PT, UP1, 0x80, 0x0 ;  /* 0x000000000000781c */ /* 0x000fda0003fcf018 */
[----:B------:R-:W-:-:S04]  /*3000*/  @P6 SHF.R.U32.HI R6, RZ, UR11, R8 ;  /* 0x0000000bff066c19 */ /* 0x000fc80008011608 */
[----:B------:R-:W-:Y:S01]  /*3010*/  LOP3.LUT R6, RZ, R6, RZ, 0x33, !PT ;  /* 0x00000006ff067212 */ /* 0x000fe200078e33ff */
[----:B------:R-:W-:Y:S06]  /*3020*/  BRA `(.L_x_787) ;  /* 0x0000000000187947 */ /* 0x000fec0003800000 */
.L_x_786:
[----:B------:R-:W-:-:S06]  /*3030*/  UISETP.NE.AND UP1, UPT, UR7, 0x1, UPT ;  /* 0x000000010700788c */ /* 0x000fcc000bf25270 */
[----:B------:R-:W-:-:S05]  /*3040*/  PLOP3.LUT P6, PT, PT, PT, UP1, 0x80, 0x0 ;  /* 0x000000000000781c */ /* 0x000fca0003fcf018 */
[----:B------:R-:W-:-:S08]  /*3050*/  @UP1 ULDC.64 UR10, c[0x0][0x9e8] ;  /* 0x00027a00000a1ab9 */ /* 0x000fd00000000a00 */
[----:B------:R-:W-:Y:S01]  /*3060*/  @P6 IMAD.HI.U32 R8, R6, UR10, RZ ;  /* 0x0000000a06086c27 */ /* 0x000fe2000f8e00ff */
[----:B------:R-:W-:-:S13]  /*3070*/  PLOP3.LUT P6, PT, PT, PT, UP1, 0x80, 0x0 ;  /* 0x000000000000781c */ /* 0x000fda0003fcf018 */
[----:B------:R-:W-:-:S07]  /*3080*/  @P6 SHF.R.U32.HI R6, RZ, UR11, R8 ;  /* 0x0000000bff066c19 */ /* 0x000fce0008011608 */
.L_x_787:
[----:B------:R-:W-:Y:S05]  /*3090*/  BSYNC B0 ;  /* 0x0000000000007941 */ /* 0x000fea0003800000 */
.L_x_785:
[----:B------:R-:W-:-:S04]  /*30a0*/  IMAD R7, R6, UR7, -R7 ;  /* 0x0000000706077c24 */ /* 0x000fc8000f8e0a07 */
[----:B------:R-:W-:-:S05]  /*30b0*/  IMAD R7, R16, -0x2, R7 ;  /* 0xfffffffe10077824 */ /* 0x000fca00078e0207 */
[----:B------:R-:W-:Y:S02]  /*30c0*/  VIMNMX R5, R5, R7, !PT ;  /* 0x0000000705057248 */ /* 0x000fe40007fe0100 */
[----:B------:R-:W-:-:S07]  /*30d0*/  VIADDMNMX R4, R7, UR7, R4, PT ;  /* 0x0000000707047c46 */ /* 0x000fce000b800104 */
.L_x_784:
[----:B------:R-:W-:Y:S01]  /*30e0*/  ISETP.GT.AND P2, PT, R5, 0x1, !P2 ;  /* 0x000000010500780c */ /* 0x000fe20005744270 */
[----:B------:R-:W-:Y:S01]  /*30f0*/  ULDC UR14, c[0x0][0x988] ;  /* 0x00026200000e7ab9 */ /* 0x000fe20000000800 */
[----:B------:R-:W-:Y:S02]  /*3100*/  FMNMX.FTZ R7, R29, R31, !PT ;  /* 0x0000001f1d077209 */ /* 0x000fe40007810000 */
[----:B------:R-:W-:Y:S02]  /*3110*/  ISETP.LT.OR P2, PT, R4, 0x2, P2 ;  /* 0x000000020400780c */ /* 0x000fe40001741670 */
[----:B------:R-:W-:Y:S02]  /*3120*/  FMNMX.FTZ R7, R35, R7, !PT ;  /* 0x0000000723077209 */ /* 0x000fe40007810000 */
[----:B------:R-:W-:Y:S02]  /*3130*/  FSEL R9, R9, -INF , !P2 ;  /* 0xff80000009097808 */ /* 0x000fe40005000000 */
[----:B------:R-:W-:-:S02]  /*3140*/  ISETP.NE.AND P2, PT, R38, RZ, PT ;  /* 0x000000ff2600720c */ /* 0x000fc40003f45270 */
[----:B------:R-:W-:Y:S02]  /*3150*/  FMNMX.FTZ R7, R39, R7, !PT ;  /* 0x0000000727077209 */ /* 0x000fe40007810000 */
[----:B------:R-:W-:Y:S02]  /*3160*/  ISETP.GT.AND P2, PT, R5, 0x9, !P2 ;  /* 0x000000090500780c */ /* 0x000fe40005744270 */
[----:B------:R-:W-:Y:S02]  /*3170*/  FMNMX.FTZ R7, R43, R7, !PT ;  /* 0x000000072b077209 */ /* 0x000fe40007810000 */
[----:B------:R-:W-:Y:S02]  /*3180*/  ISETP.LT.OR P2, PT, R4, 0xa, P2 ;  /* 0x0000000a0400780c */ /* 0x000fe40001741670 */
[----:B------:R-:W-:Y:S02]  /*3190*/  FMNMX.FTZ R7, R57, R7, !PT ;  /* 0x0000000739077209 */ /* 0x000fe40007810000 */
[----:B------:R-:W-:-:S02]  /*31a0*/  FSEL R11, R11, -INF , !P2 ;  /* 0xff8000000b0b7808 */ /* 0x000fc40005000000 */
[----:B------:R-:W-:Y:S02]  /*31b0*/  ISETP.NE.AND P2, PT, R28, RZ, PT ;  /* 0x000000ff1c00720c */ /* 0x000fe40003f45270 */
[----:B------:R-:W-:Y:S02]  /*31c0*/  FMNMX.FTZ R7, R61, R7, !PT ;  /* 0x000000073d077209 */ /* 0x000fe40007810000 */
[----:B------:R-:W-:Y:S02]  /*31d0*/  ISETP.GT.AND P2, PT, R5, 0x10, !P2 ;  /* 0x000000100500780c */ /* 0x000fe40005744270 */
[----:B------:R-:W-:Y:S02]  /*31e0*/  FMNMX.FTZ R7, R37, R7, !PT ;  /* 0x0000000725077209 */ /* 0x000fe40007810000 */
[----:B------:R-:W-:Y:S02]  /*31f0*/  ISETP.LT.OR P2, PT, R4, 0x11, P2 ;  /* 0x000000110400780c */ /* 0x000fe40001741670 */
[----:B------:R-:W-:-:S02]  /*3200*/  ISETP.GT.AND P3, PT, R5, 0x8, !P3 ;  /* 0x000000080500780c */ /* 0x000fc40005f64270 */
[----:B------:R-:W-:Y:S02]  /*3210*/  FSEL R12, R12, -INF , !P2 ;  /* 0xff8000000c0c7808 */ /* 0x000fe40005000000 */
[----:B------:R-:W-:Y:S02]  /*3220*/  ISETP.NE.AND P2, PT, R32, RZ, PT ;  /* 0x000000ff2000720c */ /* 0x000fe40003f45270 */
[----:B------:R-:W-:Y:S02]  /*3230*/  FMNMX.FTZ R7, R63, R7, !PT ;  /* 0x000000073f077209 */ /* 0x000fe40007810000 */
[----:B------:R-:W-:Y:S02]  /*3240*/  ISETP.GT.AND P2, PT, R5, 0x11, !P2 ;  /* 0x000000110500780c */ /* 0x000fe40005744270 */
[C---:B------:R-:W-:Y:S02]  /*3250*/  ISETP.LT.OR P3, PT, R4.reuse, 0x9, P3 ;  /* 0x000000090400780c */ /* 0x040fe40001f61670 */
[----:B------:R-:W-:-:S02]  /*3260*/  ISETP.LT.OR P2, PT, R4, 0x12, P2 ;  /* 0x000000120400780c */ /* 0x000fc40001741670 */
[----:B------:R-:W-:Y:S02]  /*3270*/  FMNMX.FTZ R7, R41, R7, !PT ;  /* 0x0000000729077209 */ /* 0x000fe40007810000 */
[----:B------:R-:W-:Y:S02]  /*3280*/  FSEL R13, R13, -INF , !P2 ;  /* 0xff8000000d0d7808 */ /* 0x000fe40005000000 */
[----:B------:R-:W-:Y:S02]  /*3290*/  ISETP.NE.AND P2, PT, R33, RZ, PT ;  /* 0x000000ff2100720c */ /* 0x000fe40003f45270 */
[----:B------:R-:W-:Y:S02]  /*32a0*/  FSEL R10, R10, -INF , !P3 ;  /* 0xff8000000a0a7808 */ /* 0x000fe40005800000 */
[----:B------:R-:W-:Y:S02]  /*32b0*/  ISETP.GT.AND P2, PT, R5, 0x18, !P2 ;  /* 0x000000180500780c */ /* 0x000fe40005744270 */
[----:B------:R-:W-:-:S02]  /*32c0*/  ISETP.NE.AND P3, PT, R56, RZ, PT ;  /* 0x000000ff3800720c */ /* 0x000fc40003f65270 */
[----:B------:R-:W-:Y:S02]  /*32d0*/  ISETP.LT.OR P2, PT, R4, 0x19, P2 ;  /* 0x000000190400780c */ /* 0x000fe40001741670 */
[----:B------:R-:W-:Y:S02]  /*32e0*/  FMNMX.FTZ R7, R65, R7, !PT ;  /* 0x0000000741077209 */ /* 0x000fe40007810000 */
[----:B------:R-:W-:Y:S02]  /*32f0*/  FSEL R14, R14, -INF , !P2 ;  /* 0xff8000000e0e7808 */ /* 0x000fe40005000000 */
[----:B------:R-:W-:Y:S02]  /*3300*/  ISETP.NE.AND P2, PT, R36, RZ, PT ;  /* 0x000000ff2400720c */ /* 0x000fe40003f45270 */
[----:B------:R-:W-:Y:S02]  /*3310*/  FMNMX.FTZ R7, R45, R7, !PT ;  /* 0x000000072d077209 */ /* 0x000fe40007810000 */
[----:B------:R-:W-:-:S02]  /*3320*/  ISETP.GT.AND P2, PT, R5, 0x19, !P2 ;  /* 0x000000190500780c */ /* 0x000fc40005744270 */
[----:B------:R-:W-:Y:S02]  /*3330*/  ISETP.NE.AND P6, PT, R25, RZ, PT ;  /* 0x000000ff1900720c */ /* 0x000fe40003fc5270 */
[----:B------:R-:W-:Y:S02]  /*3340*/  ISETP.LT.OR P2, PT, R4, 0x1a, P2 ;  /* 0x0000001a0400780c */ /* 0x000fe40001741670 */
[----:B------:R-:W-:Y:S02]  /*3350*/  FMNMX.FTZ R7, R67, R7, !PT ;  /* 0x0000000743077209 */ /* 0x000fe40007810000 */
[----:B------:R-:W-:Y:S02]  /*3360*/  FSEL R15, R15, -INF , !P2 ;  /* 0xff8000000f0f7808 */ /* 0x000fe40005000000 */
[----:B------:R-:W-:Y:S02]  /*3370*/  ISETP.NE.AND P2, PT, R42, RZ, PT ;  /* 0x000000ff2a00720c */ /* 0x000fe40003f45270 */
[----:B------:R-:W-:-:S02]  /*3380*/  FMNMX.FTZ R7, R49, R7, !PT ;  /* 0x0000000731077209 */ /* 0x000fc40007810000 */
[----:B------:R-:W-:Y:S02]  /*3390*/  ISETP.GT.AND P2, PT, R5, 0x20, !P2 ;  /* 0x000000200500780c */ /* 0x000fe40005744270 */
[----:B------:R-:W-:Y:S02]  /*33a0*/  FMNMX.FTZ R7, R69, R7, !PT ;  /* 0x0000000745077209 */ /* 0x000fe40007810000 */
[----:B------:R-:W-:Y:S02]  /*33b0*/  ISETP.LT.OR P2, PT, R4, 0x21, P2 ;  /* 0x000000210400780c */ /* 0x000fe40001741670 */
[----:B------:R-:W-:Y:S02]  /*33c0*/  ISETP.GT.AND P4, PT, R5, 0x31, !P4 ;  /* 0x000000310500780c */ /* 0x000fe40006784270 */
[----:B------:R-:W-:Y:S02]  /*33d0*/  FSEL R20, R20, -INF , !P2 ;  /* 0xff80000014147808 */ /* 0x000fe40005000000 */
[----:B------:R-:W-:-:S02]  /*33e0*/  ISETP.NE.AND P2, PT, R40, RZ, PT ;  /* 0x000000ff2800720c */ /* 0x000fc40003f45270 */
[C---:B------:R-:W-:Y:S02]  /*33f0*/  ISETP.GT.AND P5, PT, R5.reuse, 0x38, !P5 ;  /* 0x000000380500780c */ /* 0x040fe40006fa4270 */
[----:B------:R-:W-:Y:S02]  /*3400*/  ISETP.GT.AND P2, PT, R5, 0x21, !P2 ;  /* 0x000000210500780c */ /* 0x000fe40005744270 */
[C---:B------:R-:W-:Y:S02]  /*3410*/  ISETP.LT.OR P4, PT, R4.reuse, 0x32, P4 ;  /* 0x000000320400780c */ /* 0x040fe40002781670 */
[C---:B------:R-:W-:Y:S02]  /*3420*/  ISETP.LT.OR P2, PT, R4.reuse, 0x22, P2 ;  /* 0x000000220400780c */ /* 0x040fe40001741670 */
[----:B------:R-:W-:Y:S02]  /*3430*/  ISETP.LT.OR P5, PT, R4, 0x39, P5 ;  /* 0x000000390400780c */ /* 0x000fe40002fa1670 */
[----:B------:R-:W-:-:S02]  /*3440*/  FSEL R21, R21, -INF , !P2 ;  /* 0xff80000015157808 */ /* 0x000fc40005000000 */
[C---:B------:R-:W-:Y:S02]  /*3450*/  ISETP.GT.AND P2, PT, R5.reuse, 0x28, !P3 ;  /* 0x000000280500780c */ /* 0x040fe40005f44270 */
[----:B------:R-:W-:Y:S02]  /*3460*/  ISETP.NE.AND P3, PT, R60, RZ, PT ;  /* 0x000000ff3c00720c */ /* 0x000fe40003f65270 */
[----:B------:R-:W-:Y:S02]  /*3470*/  ISETP.LT.OR P2, PT, R4, 0x29, P2 ;  /* 0x000000290400780c */ /* 0x000fe40001741670 */
[C---:B------:R-:W-:Y:S02]  /*3480*/  ISETP.GT.AND P3, PT, R5.reuse, 0x30, !P3 ;  /* 0x000000300500780c */ /* 0x040fe40005f64270 */
[----:B------:R-:W-:Y:S02]  /*3490*/  FSEL R24, R46, -INF , !P2 ;  /* 0xff8000002e187808 */ /* 0x000fe40005000000 */
[----:B------:R-:W-:-:S02]  /*34a0*/  ISETP.GT.AND P2, PT, R5, RZ, !P6 ;  /* 0x000000ff0500720c */ /* 0x000fc40007744270 */
[----:B------:R-:W-:Y:S02]  /*34b0*/  ISETP.NE.AND P6, PT, R48, RZ, PT ;  /* 0x000000ff3000720c */ /* 0x000fe40003fc5270 */
[C---:B------:R-:W-:Y:S02]  /*34c0*/  ISETP.LT.OR P2, PT, R4.reuse, 0x1, P2 ;  /* 0x000000010400780c */ /* 0x040fe40001741670 */
[----:B------:R-:W-:Y:S02]  /*34d0*/  ISETP.LT.OR P3, PT, R4, 0x31, P3 ;  /* 0x000000310400780c */ /* 0x000fe40001f61670 */
[----:B------:R-:W-:Y:S02]  /*34e0*/  FSEL R6, R26, -INF , !P2 ;  /* 0xff8000001a067808 */ /* 0x000fe40005000000 */
[----:B------:R-:W-:Y:S02]  /*34f0*/  FMNMX.FTZ R26, R53, R7, !PT ;  /* 0x00000007351a7209 */ /* 0x000fe40007810000 */
[----:B------:R-:W-:-:S02]  /*3500*/  ISETP.NE.AND P2, PT, R44, RZ, PT ;  /* 0x000000ff2c00720c */ /* 0x000fc40003f45270 */
[----:B------:R-:W-:Y:S01]  /*3510*/  R2UR UR10, R59 ;  /* 0x000000003b0a72ca */ /* 0x000fe200000e0000 */
[----:B------:R-:W1:Y:S01]  /*3520*/  SHFL.BFLY PT, R7, R26, 0x2, 0x1f ;  /* 0x0c401f001a077f89 */ /* 0x000e6200000e0000 */
[----:B------:R-:W-:-:S04]  /*3530*/  ISETP.GT.AND P2, PT, R5, 0x29, !P2 ;  /* 0x000000290500780c */ /* 0x000fc80005744270 */
[----:B------:R-:W-:-:S07]  /*3540*/  ISETP.LT.OR P2, PT, R4, 0x2a, P2 ;  /* 0x0000002a0400780c */ /* 0x000fce0001741670 */
[----:B------:R-:W-:Y:S01]  /*3550*/  UIADD3 UR6, UR10, UR6, URZ ;  /* 0x000000060a067290 */ /* 0x000fe2000fffe03f */
[----:B-1----:R-:W-:Y:S01]  /*3560*/  FMNMX.FTZ R27, R26, R7, !PT ;  /* 0x000000071a1b7209 */ /* 0x002fe20007810000 */
[----:B------:R-:W-:Y:S01]  /*3570*/  IMAD.U32 R26, RZ, RZ, UR14 ;  /* 0x0000000eff1a7e24 */ /* 0x000fe2000f8e00ff */
[----:B------:R-:W-:-:S03]  /*3580*/  FMNMX.FTZ R7, R6, R9, !PT ;  /* 0x0000000906077209 */ /* 0x000fc60007810000 */
[----:B------:R-:W1:Y:S01]  /*3590*/  SHFL.BFLY PT, R28, R27, 0x1, 0x1f ;  /* 0x0c201f001b1c7f89 */ /* 0x000e6200000e0000 */
[----:B------:R-:W-:-:S04]  /*35a0*/  FMNMX.FTZ R8, R10, R7, !PT ;  /* 0x000000070a087209 */ /* 0x000fc80007810000 */
[----:B------:R-:W-:-:S04]  /*35b0*/  FMNMX.FTZ R7, R11, R8, !PT ;  /* 0x000000080b077209 */ /* 0x000fc80007810000 */
[----:B------:R-:W-:-:S04]  /*35c0*/  FMNMX.FTZ R8, R12, R7, !PT ;  /* 0x000000070c087209 */ /* 0x000fc80007810000 */
[----:B------:R-:W-:-:S04]  /*35d0*/  FMNMX.FTZ R25, R13, R8, !PT ;  /* 0x000000080d197209 */ /* 0x000fc80007810000 */
[----:B------:R-:W-:Y:S02]  /*35e0*/  FMNMX.FTZ R8, R14, R25, !PT ;  /* 0x000000190e087209 */ /* 0x000fe40007810000 */
[----:B------:R-:W-:Y:S02]  /*35f0*/  FSEL R25, R47, -INF , !P2 ;  /* 0xff8000002f197808 */ /* 0x000fe40005000000 */
[----:B-1----:R-:W-:Y:S02]  /*3600*/  FMNMX.FTZ R7, R27, R28, !PT ;  /* 0x0000001c1b077209 */ /* 0x002fe40007810000 */
[----:B------:R-:W-:Y:S02]  /*3610*/  FMNMX.FTZ R27, R15, R8, !PT ;  /* 0x000000080f1b7209 */ /* 0x000fe40007810000 */
[C---:B------:R-:W-:Y:S01]  /*3620*/  FSETP.NEU.FTZ.AND P2, PT, R7.reuse, -INF , PT ;  /* 0xff8000000700780b */ /* 0x040fe20003f5d000 */
[----:B------:R-:W-:-:S01]  /*3630*/  FFMA.FTZ R26, R7, R26, -8 ;  /* 0xc1000000071a7423 */ /* 0x000fc2000001001a */
[----:B------:R-:W-:-:S04]  /*3640*/  FMNMX.FTZ R8, R20, R27, !PT ;  /* 0x0000001b14087209 */ /* 0x000fc80007810000 */
[----:B------:R-:W-:Y:S02]  /*3650*/  FMNMX.FTZ R27, R21, R8, !PT ;  /* 0x00000008151b7209 */ /* 0x000fe40007810000 */
[----:B------:R-:W-:Y:S02]  /*3660*/  FSEL R28, R26, RZ, P2 ;  /* 0x000000ff1a1c7208 */ /* 0x000fe40001000000 */
[----:B------:R-:W-:Y:S02]  /*3670*/  FMNMX.FTZ R8, R24, R27, !PT ;  /* 0x0000001b18087209 */ /* 0x000fe40007810000 */
[----:B------:R-:W-:Y:S01]  /*3680*/  ISETP.GT.AND P2, PT, R5, 0x39, !P6 ;  /* 0x000000390500780c */ /* 0x000fe20007744270 */
[--C-:B------:R-:W-:Y:S01]  /*3690*/  FFMA.FTZ R30, R29, UR14, -R28.reuse ;  /* 0x0000000e1d1e7c23 */ /* 0x100fe2000801081c */
[----:B------:R-:W-:Y:S01]  /*36a0*/  FSEL R5, R50, -INF , !P3 ;  /* 0xff80000032057808 */ /* 0x000fe20005800000 */
[--C-:B------:R-:W-:Y:S01]  /*36b0*/  FFMA.FTZ R33, R39, UR14, -R28.reuse ;  /* 0x0000000e27217c23 */ /* 0x100fe2000801081c */
[----:B------:R-:W-:Y:S01]  /*36c0*/  FMNMX.FTZ R8, R25, R8, !PT ;  /* 0x0000000819087209 */ /* 0x000fe20007810000 */
[--C-:B------:R-:W-:Y:S01]  /*36d0*/  FFMA.FTZ R39, R41, UR14, -R28.reuse ;  /* 0x0000000e29277c23 */ /* 0x100fe2000801081c */
[----:B------:R-:W-:Y:S01]  /*36e0*/  FSEL R26, R51, -INF , !P4 ;  /* 0xff800000331a7808 */ /* 0x000fe20006000000 */
[--C-:B------:R-:W-:Y:S01]  /*36f0*/  FFMA.FTZ R41, R45, UR14, -R28.reuse ;  /* 0x0000000e2d297c23 */ /* 0x100fe2000801081c */
[----:B------:R-:W-:Y:S01]  /*3700*/  FMNMX.FTZ R27, R5, R8, !PT ;  /* 0x00000008051b7209 */ /* 0x000fe20007810000 */
[----:B------:R-:W-:Y:S01]  /*3710*/  IMAD.U32 R45, RZ, RZ, UR14 ;  /* 0x0000000eff2d7e24 */ /* 0x000fe2000f8e00ff */
[----:B------:R-:W-:Y:S01]  /*3720*/  ISETP.LT.OR P2, PT, R4, 0x3a, P2 ;  /* 0x0000003a0400780c */ /* 0x000fe20001741670 */
[--C-:B------:R-:W-:Y:S01]  /*3730*/  FFMA.FTZ R31, R31, UR14, -R28.reuse ;  /* 0x0000000e1f1f7c23 */ /* 0x100fe2000801081c */
[----:B------:R-:W-:Y:S01]  /*3740*/  FSEL R4, R54, -INF , !P5 ;  /* 0xff80000036047808 */ /* 0x000fe20006800000 */
[--C-:B------:R-:W-:Y:S01]  /*3750*/  FFMA.FTZ R32, R35, UR14, -R28.reuse ;  /* 0x0000000e23207c23 */ /* 0x100fe2000801081c */
[----:B------:R-:W-:Y:S01]  /*3760*/  FMNMX.FTZ R29, R26, R27, !PT ;  /* 0x0000001b1a1d7209 */ /* 0x000fe20007810000 */
[----:B------:R-:W-:Y:S01]  /*3770*/  MUFU.EX2 R30, R30 ;  /* 0x0000001e001e7308 */ /* 0x000fe20000000800 */
[----:B------:R-:W-:Y:S01]  /*3780*/  FSEL R27, R55, -INF , !P2 ;  /* 0xff800000371b7808 */ /* 0x000fe20005000000 */
[--C-:B------:R-:W-:Y:S01]  /*3790*/  FFMA.FTZ R34, R43, UR14, -R28.reuse ;  /* 0x0000000e2b227c23 */ /* 0x100fe2000801081c */
[----:B------:R-:W-:Y:S01]  /*37a0*/  FMNMX.FTZ R8, R4, R29, !PT ;  /* 0x0000001d04087209 */ /* 0x000fe20007810000 */
[--C-:B------:R-:W-:Y:S01]  /*37b0*/  FFMA.FTZ R35, R57, UR14, -R28.reuse ;  /* 0x0000000e39237c23 */ /* 0x100fe2000801081c */
[----:B------:R-:W-:-:S01]  /*37c0*/  FFMA.FTZ R36, R61, UR14, -R28 ;  /* 0x0000000e3d247c23 */ /* 0x000fc2000801081c */
[--C-:B------:R-:W-:Y:S01]  /*37d0*/  FFMA.FTZ R37, R37, UR14, -R28.reuse ;  /* 0x0000000e25257c23 */ /* 0x100fe2000801081c */
[----:B------:R-:W-:Y:S01]  /*37e0*/  FMNMX.FTZ R8, R27, R8, !PT ;  /* 0x000000081b087209 */ /* 0x000fe20007810000 */
[----:B------:R-:W1:Y:S01]  /*37f0*/  MUFU.EX2 R31, R31 ;  /* 0x0000001f001f7308 */ /* 0x000e620000000800 */
[----:B------:R-:W-:-:S01]  /*3800*/  FFMA.FTZ R40, R65, UR14, -R28 ;  /* 0x0000000e41287c23 */ /* 0x000fc2000801081c */
[--C-:B------:R-:W-:Y:S01]  /*3810*/  FFMA.FTZ R38, R63, UR14, -R28.reuse ;  /* 0x0000000e3f267c23 */ /* 0x100fe2000801081c */
[----:B------:R-:W-:-:S01]  /*3820*/  FFMA.FTZ R42, R67, UR14, -R28 ;  /* 0x0000000e432a7c23 */ /* 0x000fc2000801081c */
[----:B------:R-:W2:Y:S01]  /*3830*/  SHFL.BFLY PT, R29, R8, 0x2, 0x1f ;  /* 0x0c401f00081d7f89 */ /* 0x000ea200000e0000 */
[----:B------:R-:W-:-:S03]  /*3840*/  FFMA.FTZ R43, R49, UR14, -R28 ;  /* 0x0000000e312b7c23 */ /* 0x000fc6000801081c */
[----:B------:R-:W3:Y:S08]  /*3850*/  MUFU.EX2 R32, R32 ;  /* 0x0000002000207308 */ /* 0x000ef00000000800 */
[----:B------:R-:W4:Y:S08]  /*3860*/  MUFU.EX2 R33, R33 ;  /* 0x0000002100217308 */ /* 0x000f300000000800 */
[----:B------:R-:W5:Y:S01]  /*3870*/  MUFU.EX2 R34, R34 ;  /* 0x0000002200227308 */ /* 0x000f620000000800 */
[----:B--2---:R-:W-:-:S07]  /*3880*/  FMNMX.FTZ R29, R8, R29, !PT ;  /* 0x0000001d081d7209 */ /* 0x004fce0007810000 */
[----:B------:R-:W2:Y:S01]  /*3890*/  MUFU.EX2 R35, R35 ;  /* 0x0000002300237308 */ /* 0x000ea20000000800 */
[----:B------:R-:W1:Y:S07]  /*38a0*/  SHFL.BFLY PT, R8, R29, 0x1, 0x1f ;  /* 0x0c201f001d087f89 */ /* 0x000e6e00000e0000 */
[----:B------:R-:W-:Y:S08]  /*38b0*/  MUFU.EX2 R36, R36 ;  /* 0x0000002400247308 */ /* 0x000ff00000000800 */
[----:B------:R-:W2:Y:S08]  /*38c0*/  MUFU.EX2 R37, R37 ;  /* 0x0000002500257308 */ /* 0x000eb00000000800 */
[----:B------:R-:W-:Y:S01]  /*38d0*/  MUFU.EX2 R40, R40 ;  /* 0x0000002800287308 */ /* 0x000fe20000000800 */
[----:B-1----:R-:W-:Y:S01]  /*38e0*/  FMNMX.FTZ R8, R29, R8, !PT ;  /* 0x000000081d087209 */ /* 0x002fe20007810000 */
[--C-:B------:R-:W-:Y:S01]  /*38f0*/  FFMA.FTZ R29, R69, UR14, -R28.reuse ;  /* 0x0000000e451d7c23 */ /* 0x100fe2000801081c */
[----:B------:R-:W-:-:S02]  /*3900*/  FFMA.FTZ R28, R53, UR14, -R28 ;  /* 0x0000000e351c7c23 */ /* 0x000fc4000801081c */
[C---:B------:R-:W-:Y:S01]  /*3910*/  FSETP.NEU.FTZ.AND P2, PT, R8.reuse, -INF , PT ;  /* 0xff8000000800780b */ /* 0x040fe20003f5d000 */
[----:B------:R-:W-:-:S01]  /*3920*/  FFMA.FTZ R44, R8, R45, -8 ;  /* 0xc1000000082c7423 */ /* 0x000fc2000001002d */
[----:B------:R-:W-:Y:S01]  /*3930*/  FADD.FTZ R45, R30, R31 ;  /* 0x0000001f1e2d7221 */ /* 0x000fe20000010000 */
[----:B------:R-:W-:Y:S03]  /*3940*/  MUFU.EX2 R41, R41 ;  /* 0x0000002900297308 */ /* 0x000fe60000000800 */
[----:B------:R-:W-:Y:S01]  /*3950*/  FSEL R44, R44, RZ, P2 ;  /* 0x000000ff2c2c7208 */ /* 0x000fe20001000000 */
[----:B---3--:R-:W-:Y:S01]  /*3960*/  FADD.FTZ R46, R32, R45 ;  /* 0x0000002d202e7221 */ /* 0x008fe20000010000 */
        /* <DEDUP_REMOVED lines=11> */
[----:B------:R-:W-:Y:S01]  /*3a20*/  FFMA.FTZ R21, R21, UR14, -R44 ;  /* 0x0000000e15157c23 */ /* 0x000fe2000801082c */
[----:B----4-:R-:W-:-:S01]  /*3a30*/  FADD.FTZ R45, R33, R46 ;  /* 0x0000002e212d7221 */ /* 0x010fc20000010000 */
[----:B------:R-:W-:Y:S01]  /*3a40*/  F2FP.SATFINITE.E4M3.F32.PACK_AB_MERGE_C R33, R33, R32, RZ ;  /* 0x000000202121723e */ /* 0x000fe200048070ff */
[----:B------:R-:W-:-:S01]  /*3a50*/  FFMA.FTZ R24, R24, UR14, -R44 ;  /* 0x0000000e18187c23 */ /* 0x000fc2000801082c */
[----:B------:R-:W1:Y:S01]  /*3a60*/  MUFU.EX2 R9, R9 ;  /* 0x0000000900097308 */ /* 0x000e620000000800 */
[----:B-----5:R-:W-:-:S01]  /*3a70*/  FADD.FTZ R32, R34, R45 ;  /* 0x0000002d22207221 */ /* 0x020fc20000010000 */
[----:B------:R-:W-:Y:S01]  /*3a80*/  F2FP.SATFINITE.E4M3.F32.PACK_AB_MERGE_C R188, R31, R30, R33 ;  /* 0x0000001e1fbc723e */ /* 0x000fe20004807021 */
[----:B------:R-:W-:-:S01]  /*3a90*/  FFMA.FTZ R25, R25, UR14, -R44 ;  /* 0x0000000e19197c23 */ /* 0x000fc2000801082c */
[----:B------:R-:W-:Y:S01]  /*3aa0*/  FFMA.FTZ R5, R5, UR14, -R44 ;  /* 0x0000000e05057c23 */ /* 0x000fe2000801082c */
[----:B--2---:R-:W-:-:S01]  /*3ab0*/  FADD.FTZ R31, R35, R32 ;  /* 0x00000020231f7221 */ /* 0x004fc20000010000 */
[----:B------:R-:W-:Y:S01]  /*3ac0*/  F2FP.SATFINITE.E4M3.F32.PACK_AB_MERGE_C R32, R37, R36, RZ ;  /* 0x000000242520723e */ /* 0x000fe200048070ff */
[----:B------:R-:W-:-:S01]  /*3ad0*/  FFMA.FTZ R26, R26, UR14, -R44 ;  /* 0x0000000e1a1a7c23 */ /* 0x000fc2000801082c */
[----:B------:R-:W2:Y:S01]  /*3ae0*/  MUFU.EX2 R10, R10 ;  /* 0x0000000a000a7308 */ /* 0x000ea20000000800 */
[----:B------:R-:W-:-:S01]  /*3af0*/  FADD.FTZ R36, R36, R31 ;  /* 0x0000001f24247221 */ /* 0x000fc20000010000 */
[----:B------:R-:W-:Y:S01]  /*3b00*/  F2FP.SATFINITE.E4M3.F32.PACK_AB_MERGE_C R190, R35, R34, R32 ;  /* 0x0000002223be723e */ /* 0x000fe20004807020 */
[----:B------:R-:W-:-:S01]  /*3b10*/  FFMA.FTZ R4, R4, UR14, -R44 ;  /* 0x0000000e04047c23 */ /* 0x000fc2000801082c */
[----:B------:R-:W-:Y:S01]  /*3b20*/  FFMA.FTZ R27, R27, UR14, -R44 ;  /* 0x0000000e1b1b7c23 */ /* 0x000fe2000801082c */
[----:B------:R-:W-:-:S03]  /*3b30*/  FADD.FTZ R37, R37, R36 ;  /* 0x0000002425257221 */ /* 0x000fc60000010000 */
        /* <DEDUP_REMOVED lines=12> */
[----:B------:R-:W-:-:S06]  /*3c00*/  F2FP.SATFINITE.E4M3.F32.PACK_AB_MERGE_C R33, R41, R40, RZ ;  /* 0x000000282921723e */ /* 0x000fcc00048070ff */
[----:B------:R-:W3:Y:S01]  /*3c10*/  MUFU.EX2 R38, R38 ;  /* 0x0000002600267308 */ /* 0x000ee20000000800 */
[----:B-1----:R-:W-:-:S01]  /*3c20*/  FADD.FTZ R31, R15, R30 ;  /* 0x0000001e0f1f7221 */ /* 0x002fc20000010000 */
[----:B------:R-:W-:-:S04]  /*3c30*/  F2FP.SATFINITE.E4M3.F32.PACK_AB_MERGE_C R14, R15, R14, RZ ;  /* 0x0000000e0f0e723e */ /* 0x000fc800048070ff */
[----:B------:R-:W-:Y:S02]  /*3c40*/  F2FP.SATFINITE.E4M3.F32.PACK_AB_MERGE_C R191, R13, R12, R14 ;  /* 0x0000000c0dbf723e */ /* 0x000fe4000480700e */
[----:B------:R-:W1:Y:S01]  /*3c50*/  MUFU.EX2 R39, R39 ;  /* 0x0000002700277308 */ /* 0x000e620000000800 */
[----:B--2---:R-:W-:-:S07]  /*3c60*/  FADD.FTZ R32, R20, R31 ;  /* 0x0000001f14207221 */ /* 0x004fce0000010000 */
[----:B------:R-:W2:Y:S01]  /*3c70*/  MUFU.EX2 R21, R21 ;  /* 0x0000001500157308 */ /* 0x000ea20000000800 */
[----:B---3--:R-:W-:-:S07]  /*3c80*/  FADD.FTZ R30, R38, R37 ;  /* 0x00000025261e7221 */ /* 0x008fce0000010000 */
[----:B------:R-:W3:Y:S01]  /*3c90*/  MUFU.EX2 R24, R24 ;  /* 0x0000001800187308 */ /* 0x000ee20000000800 */
[C---:B-1----:R-:W-:Y:S01]  /*3ca0*/  F2FP.SATFINITE.E4M3.F32.PACK_AB_MERGE_C R184, R39.reuse, R38, R33 ;  /* 0x0000002627b8723e */ /* 0x042fe20004807021 */
[----:B------:R-:W-:Y:S01]  /*3cb0*/  FADD.FTZ R39, R39, R30 ;  /* 0x0000001e27277221 */ /* 0x000fe20000010000 */
[----:B------:R-:W-:-:S03]  /*3cc0*/  F2FP.SATFINITE.E4M3.F32.PACK_AB_MERGE_C R30, R11, R10, RZ ;  /* 0x0000000a0b1e723e */ /* 0x000fc600048070ff */
[----:B------:R-:W-:Y:S01]  /*3cd0*/  FADD.FTZ R40, R40, R39 ;  /* 0x0000002728287221 */ /* 0x000fe20000010000 */
[----:B------:R-:W-:Y:S01]  /*3ce0*/  F2FP.SATFINITE.E4M3.F32.PACK_AB_MERGE_C R189, R9, R6, R30 ;  /* 0x0000000609bd723e */ /* 0x000fe2000480701e */
[----:B------:R-:W-:Y:S01]  /*3cf0*/  MUFU.EX2 R29, R29 ;  /* 0x0000001d001d7308 */ /* 0x000fe20000000800 */
[----:B--2---:R-:W-:-:S01]  /*3d00*/  FADD.FTZ R31, R21, R32 ;  /* 0x00000020151f7221 */ /* 0x004fc20000010000 */
[----:B------:R-:W-:-:S06]  /*3d10*/  FADD.FTZ R41, R41, R40 ;  /* 0x0000002829297221 */ /* 0x000fcc0000010000 */
[----:B------:R-:W1:Y:S01]  /*3d20*/  MUFU.EX2 R28, R28 ;  /* 0x0000001c001c7308 */ /* 0x000e620000000800 */
[----:B---3--:R-:W-:-:S07]  /*3d30*/  FADD.FTZ R10, R24, R31 ;  /* 0x0000001f180a7221 */ /* 0x008fce0000010000 */
[----:B------:R-:W2:Y:S08]  /*3d40*/  MUFU.EX2 R25, R25 ;  /* 0x0000001900197308 */ /* 0x000eb00000000800 */
[----:B------:R-:W-:Y:S01]  /*3d50*/  MUFU.EX2 R42, R42 ;  /* 0x0000002a002a7308 */ /* 0x000fe20000000800 */
[----:B-1----:R-:W-:-:S07]  /*3d60*/  F2FP.SATFINITE.E4M3.F32.PACK_AB_MERGE_C R11, R28, R29, RZ ;  /* 0x0000001d1c0b723e */ /* 0x002fce00048070ff */
[----:B------:R-:W1:Y:S01]  /*3d70*/  MUFU.EX2 R43, R43 ;  /* 0x0000002b002b7308 */ /* 0x000e620000000800 */
[----:B--2---:R-:W-:-:S01]  /*3d80*/  FADD.FTZ R10, R25, R10 ;  /* 0x0000000a190a7221 */ /* 0x004fc20000010000 */
[----:B------:R-:W-:-:S04]  /*3d90*/  F2FP.SATFINITE.E4M3.F32.PACK_AB_MERGE_C R24, R25, R24, RZ ;  /* 0x000000181918723e */ /* 0x000fc800048070ff */
[----:B------:R-:W-:Y:S02]  /*3da0*/  F2FP.SATFINITE.E4M3.F32.PACK_AB_MERGE_C R185, R21, R20, R24 ;  /* 0x0000001415b9723e */ /* 0x000fe40004807018 */
[----:B------:R-:W2:Y:S08]  /*3db0*/  MUFU.EX2 R5, R5 ;  /* 0x0000000500057308 */ /* 0x000eb00000000800 */
[----:B------:R-:W3:Y:S01]  /*3dc0*/  MUFU.EX2 R26, R26 ;  /* 0x0000001a001a7308 */ /* 0x000ee20000000800 */
[----:B-1----:R-:W-:Y:S01]  /*3dd0*/  F2FP.SATFINITE.E4M3.F32.PACK_AB_MERGE_C R186, R43, R42, R11 ;  /* 0x0000002a2bba723e */ /* 0x002fe2000480700b */
[----:B------:R-:W-:-:S04]  /*3de0*/  FADD.FTZ R42, R42, R41 ;  /* 0x000000292a2a7221 */ /* 0x000fc80000010000 */
[----:B------:R-:W-:Y:S02]  /*3df0*/  FADD.FTZ R42, R43, R42 ;  /* 0x0000002a2b2a7221 */ /* 0x000fe40000010000 */
[----:B------:R-:W1:Y:S01]  /*3e00*/  MUFU.EX2 R4, R4 ;  /* 0x0000000400047308 */ /* 0x000e620000000800 */
[----:B--2---:R-:W-:-:S01]  /*3e10*/  FADD.FTZ R11, R5, R10 ;  /* 0x0000000a050b7221 */ /* 0x004fc20000010000 */
[----:B------:R-:W-:-:S06]  /*3e20*/  FADD.FTZ R29, R29, R42 ;  /* 0x0000002a1d1d7221 */ /* 0x000fcc0000010000 */
[----:B------:R-:W2:Y:S01]  /*3e30*/  MUFU.EX2 R27, R27 ;  /* 0x0000001b001b7308 */ /* 0x000ea20000000800 */
[----:B---3--:R-:W-:-:S04]  /*3e40*/  FADD.FTZ R11, R26, R11 ;  /* 0x0000000b1a0b7221 */ /* 0x008fc80000010000 */
[----:B-1----:R-:W-:Y:S01]  /*3e50*/  FADD.FTZ R6, R4, R11 ;  /* 0x0000000b04067221 */ /* 0x002fe20000010000 */
[----:B--2---:R-:W-:Y:S01]  /*3e60*/  F2FP.SATFINITE.E4M3.F32.PACK_AB_MERGE_C R9, R27, R4, RZ ;  /* 0x000000041b09723e */ /* 0x004fe200048070ff */
[----:B------:R-:W-:-:S03]  /*3e70*/  FADD.FTZ R4, R28, R29 ;  /* 0x0000001d1c047221 */ /* 0x000fc60000010000 */
[----:B------:R-:W-:Y:S01]  /*3e80*/  F2FP.SATFINITE.E4M3.F32.PACK_AB_MERGE_C R187, R26, R5, R9 ;  /* 0x000000051abb723e */ /* 0x000fe20004807009 */
[----:B------:R-:W-:-:S01]  /*3e90*/  FADD.FTZ R5, R27, R6 ;  /* 0x000000061b057221 */ /* 0x000fc20000010000 */
[----:B------:R-:W-:Y:S01]  /*3ea0*/  VIADD R6, R58, 0xfffffffe ;  /* 0xfffffffe3a067836 */ /* 0x000fe20000000000 */
[----:B------:R-:W-:Y:S06]  /*3eb0*/  @P2 BRA `(.L_x_788) ;  /* 0x0000000000482947 */ /* 0x000fec0003800000 */
[C---:B------:R-:W-:Y:S01]  /*3ec0*/  ISETP.GT.AND P2, PT, R59.reuse, RZ, PT ;  /* 0x000000ff3b00720c */ /* 0x040fe20003f44270 */
[----:B------:R-:W-:-:S05]  /*3ed0*/  VIADD R9, R59, 0xffffffff ;  /* 0xffffffff3b097836 */ /* 0x000fca0000000000 */
[----:B------:R-:W-:-:S07]  /*3ee0*/  R2UR UR5, R9 ;  /* 0x00000000090572ca */ /* 0x000fce00000e0000 */
[----:B------:R-:W-:Y:S08]  /*3ef0*/  @P2 BRA `(.L_x_789) ;  /* 0x00000000001c2947 */ /* 0x000ff00003800000 */
[----:B------:R-:W-:Y:S02]  /*3f00*/  UISETP.NE.AND UP1, UPT, UR7, 0x1, UPT ;  /* 0x000000010700788c */ /* 0x000fe4000bf25270 */
[----:B------:R-:W-:-:S09]  /*3f10*/  UIADD3 UR5, -UR10, URZ, URZ ;  /* 0x0000003f0a057290 */ /* 0x000fd2000fffe13f */
[----:B------:R-:W-:Y:S02]  /*3f20*/  @UP1 ULDC.64 UR10, c[0x0][0x9e8] ;  /* 0x00027a00000a1ab9 */ /* 0x000fe40000000a00 */
[----:B------:R-:W-:-:S04]  /*3f30*/  UIMAD.WIDE.U32 UR18, UR5, UR10, URZ ;  /* 0x0000000a051272a5 */ /* 0x000fc8000f8e003f */
[----:B------:R-:W-:-:S04]  /*3f40*/  @UP1 USHF.R.U32.HI UR5, URZ, UR11, UR19 ;  /* 0x0000000b3f051299 */ /* 0x000fc80008011613 */
[----:B------:R-:W-:Y:S01]  /*3f50*/  ULOP3.LUT UR5, URZ, UR5, URZ, 0x33, !UPT ;  /* 0x000000053f057292 */ /* 0x000fe2000f8e333f */
[----:B------:R-:W-:Y:S11]  /*3f60*/  BRA `(.L_x_790) ;  /* 0x0000000000107947 */ /* 0x000ff60003800000 */
.L_x_789:
[----:B------:R-:W-:-:S11]  /*3f70*/  UISETP.NE.AND UP1, UPT, UR7, 0x1, UPT ;  /* 0x000000010700788c */ /* 0x000fd6000bf25270 */
[----:B------:R-:W-:Y:S02]  /*3f80*/  @UP1 ULDC.64 UR10, c[0x0][0x9e8] ;  /* 0x00027a00000a1ab9 */ /* 0x000fe40000000a00 */
[----:B------:R-:W-:-:S04]  /*3f90*/  UIMAD.WIDE.U32 UR18, UR5, UR10, URZ ;  /* 0x0000000a051272a5 */ /* 0x000fc8000f8e003f */
[----:B------:R-:W-:-:S12]  /*3fa0*/  @UP1 USHF.R.U32.HI UR5, URZ, UR11, UR19 ;  /* 0x0000000b3f051299 */ /* 0x000fd80008011613 */
.L_x_790:
[----:B------:R-:W-:-:S04]  /*3fb0*/  UIMAD UR5, UR5, UR7, UR7 ;  /* 0x00000007050572a4 */ /* 0x000fc8000f8e0207 */
[----:B------:R-:W-:-:S04]  /*3fc0*/  UISETP.LT.AND UP1, UPT, UR6, UR5, UPT ;  /* 0x000000050600728c */ /* 0x000fc8000bf21270 */
[----:B------:R-:W-:-:S12]  /*3fd0*/  USEL UR6, UR6, UR5, UP1 ;  /* 0x0000000506067287 */ /* 0x000fd80008800000 */
.L_x_788:
[----:B------:R-:W-:Y:S01]  /*3fe0*/  USHF.R.S32.HI UR5, URZ, 0x1f, UR6 ;  /* 0x0000001f3f057899 */ /* 0x000fe20008011406 */
[----:B------:R-:W-:Y:S02]  /*3ff0*/  CS2R R150, SRZ ;  /* 0x0000000000967805 */ /* 0x000fe4000001ff00 */
[----:B------:R-:W-:Y:S02]  /*4000*/  CS2R R148, SRZ ;  /* 0x0000000000947805 */ /* 0x000fe4000001ff00 */
[----:B------:R-:W-:Y:S01]  /*4010*/  CS2R R146, SRZ ;  /* 0x0000000000927805 */ /* 0x000fe2000001ff00 */
[----:B------:R-:W-:Y:S01]  /*4020*/  ULEA.HI UR5, UR5, UR6, URZ, 0x6 ;  /* 0x0000000605057291 */ /* 0x000fe2000f8f303f */
[----:B------:R-:W-:Y:S02]  /*4030*/  CS2R R144, SRZ ;  /* 0x0000000000907805 */ /* 0x000fe4000001ff00 */
[----:B------:R-:W-:Y:S02]  /*4040*/  CS2R R142, SRZ ;  /* 0x00000000008e7805 */ /* 0x000fe4000001ff00 */
[----:B------:R-:W-:Y:S01]  /*4050*/  CS2R R140, SRZ ;  /* 0x00000000008c7805 */ /* 0x000fe2000001ff00 */
[----:B------:R-:W-:Y:S01]  /*4060*/  USHF.R.S32.HI UR5, URZ, 0x6, UR5 ;  /* 0x000000063f057899 */ /* 0x000fe20008011405 */
[----:B------:R-:W-:-:S02]  /*4070*/  CS2R R138, SRZ ;  /* 0x00000000008a7805 */ /* 0x000fc4000001ff00 */
[----:B------:R-:W-:Y:S02]  /*4080*/  CS2R R136, SRZ ;  /* 0x0000000000887805 */ /* 0x000fe4000001ff00 */
[----:B------:R-:W-:Y:S01]  /*4090*/  CS2R R134, SRZ ;  /* 0x0000000000867805 */ /* 0x000fe2000001ff00 */
[----:B------:R-:W-:Y:S01]  /*40a0*/  UISETP.LT.AND UP1, UPT, UR41, UR5, UPT ;  /* 0x000000052900728c */ /* 0x000fe2000bf21270 */
[----:B------:R-:W-:Y:S02]  /*40b0*/  CS2R R132, SRZ ;  /* 0x0000000000847805 */ /* 0x000fe4000001ff00 */
[----:B------:R-:W-:Y:S02]  /*40c0*/  CS2R R130, SRZ ;  /* 0x0000000000827805 */ /* 0x000fe4000001ff00 */
[----:B------:R-:W-:Y:S01]  /*40d0*/  CS2R R128, SRZ ;  /* 0x0000000000807805 */ /* 0x000fe2000001ff00 */
[----:B------:R-:W-:Y:S01]  /*40e0*/  USEL UR7, UR41, UR5, !UP1 ;  /* 0x0000000529077287 */ /* 0x000fe2000c800000 */
[----:B------:R-:W-:-:S02]  /*40f0*/  CS2R R126, SRZ ;  /* 0x00000000007e7805 */ /* 0x000fc4000001ff00 */
[----:B------:R-:W-:Y:S02]  /*4100*/  CS2R R124, SRZ ;  /* 0x00000000007c7805 */ /* 0x000fe4000001ff00 */
[----:B------:R-:W-:Y:S02]  /*4110*/  CS2R R122, SRZ ;  /* 0x00000000007a7805 */ /* 0x000fe4000001ff00 */
[----:B------:R-:W-:Y:S02]  /*4120*/  CS2R R120, SRZ ;  /* 0x0000000000787805 */ /* 0x000fe4000001ff00 */
[----:B------:R-:W-:Y:S02]  /*4130*/  CS2R R118, SRZ ;  /* 0x0000000000767805 */ /* 0x000fe4000001ff00 */
[----:B------:R-:W-:Y:S02]  /*4140*/  ISETP.GE.AND P2, PT, R6, UR7, PT ;  /* 0x0000000706007c0c */ /* 0x000fe4000bf46270 */
        /* <DEDUP_REMOVED lines=48> */
[----:B------:R-:W-:Y:S01]  /*4450*/  IMAD.IADD R9, R194, 0x1, R2 ;  /* 0x00000001c2097824 */ /* 0x000fe200078e0202 */
[----:B------:R-:W-:Y:S01]  /*4460*/  ULDC UR40, c[0x0][0x9e4] ;  /* 0x0002790000287ab9 */ /* 0x000fe20000000800 */
[----:B------:R-:W-:Y:S01]  /*4470*/  IMAD.MOV.U32 R151, RZ, RZ, RZ ;  /* 0x000000ffff977224 */ /* 0x000fe200078e00ff */
[----:B------:R-:W-:Y:S01]  /*4480*/  ULDC UR58, c[0x0][0x2e0] ;  /* 0x0000b800003a7ab9 */ /* 0x000fe20000000800 */
[----:B------:R-:W-:Y:S01]  /*4490*/  ULDC UR57, c[0x0][0x288] ;  /* 0x0000a20000397ab9 */ /* 0x000fe20000000800 */
[----:B------:R-:W-:Y:S01]  /*44a0*/  ULDC UR53, c[0x0][0x988] ;  /* 0x0002620000357ab9 */ /* 0x000fe20000000800 */
[----:B------:R-:W-:-:S05]  /*44b0*/  ULDC UR56, c[0x0][0x9e0] ;  /* 0x0002780000387ab9 */ /* 0x000fca0000000800 */
.L_x_809:
[----:B------:R-:W-:Y:S01]  /*44c0*/  UIADD3 UR5, UR37, 0x1, URZ ;  /* 0x0000000125057890 */ /* 0x000fe2000fffe03f */
[----:B------:R-:W-:-:S03]  /*44d0*/  ISETP.NE.AND P3, PT, RZ, UR39, PT ;  /* 0x00000027ff007c0c */ /* 0x000fc6000bf65270 */
[----:B------:R-:W-:-:S04]  /*44e0*/  UISETP.NE.AND UP1, UPT, UR5, 0x2, UPT ;  /* 0x000000020500788c */ /* 0x000fc8000bf25270 */
[----:B------:R-:W-:Y:S02]  /*44f0*/  USEL UR6, URZ, 0x1, UP1 ;  /* 0x000000013f067887 */ /* 0x000fe40008800000 */
[----:B------:R-:W-:Y:S02]  /*4500*/  USEL UR5, UR5, URZ, UP1 ;  /* 0x0000003f05057287 */ /* 0x000fe40008800000 */
[----:B------:R-:W-:Y:S02]  /*4510*/  ULOP3.LUT UR6, UR36, UR6, URZ, 0x3c, !UPT ;  /* 0x0000000624067292 */ /* 0x000fe4000f8e3c3f */
[----:B------:R-:W-:Y:S10]  /*4520*/  @P3 BRA `(.L_x_792) ;  /* 0x00000000002c3947 */ /* 0x000ff40003800000 */
[----:B------:R-:W-:Y:S05]  /*4530*/  @!P0 BRA `(.L_x_793) ;  /* 0x0000000000048947 */ /* 0x000fea0003800000 */
[----:B------:R-:W-:Y:S01]  /*4540*/  BPT.TRAP 0x1 ;  /* 0x000000040000795c */ /* 0x000fe20000300000 */
.L_x_793:
[----:B------:R-:W-:Y:S01]  /*4550*/  ULEA UR10, UR5, UR38, 0x3 ;  /* 0x00000026050a7291 */ /* 0x000fe2000f8e183f */
[----:B------:R-:W-:-:S05]  /*4560*/  IMAD.U32 R10, RZ, RZ, UR6 ;  /* 0x00000006ff0a7e24 */ /* 0x000fca000f8e00ff */
[----:B------:R-:W-:-:S04]  /*4570*/  SHF.L.U32 R10, R10, 0x1f, RZ ;  /* 0x0000001f0a0a7819 */ /* 0x000fc800000006ff */
[----:B------:R1:W2:Y:S01]  /*4580*/  SYNCS.PHASECHK.TRANS64.TRYWAIT P2, [UR10+0x28430], R10 ;  /* 0x0284300aff0075a7 */ /* 0x0002a2000804014a */
[----:B------:R-:W-:Y:S05]  /*4590*/  @!P0 BRA `(.L_x_794) ;  /* 0x0000000000048947 */ /* 0x000fea0003800000 */
[----:B------:R-:W-:Y:S01]  /*45a0*/  BPT.TRAP 0x1 ;  /* 0x000000040000795c */ /* 0x000fe20000300000 */
.L_x_794:
[----:B--2---:R-:W-:Y:S05]  /*45b0*/  @P2 BRA `(.L_x_792) ;  /* 0x0000000000082947 */ /* 0x004fea0003800000 */
[----:B------:R-:W2:Y:S02]  /*45c0*/  SYNCS.PHASECHK.TRANS64.TRYWAIT P2, [UR10+0x28430], R10 ;  /* 0x0284300aff0075a7 */ /* 0x000ea4000804014a */
[----:B--2---:R-:W-:Y:S05]  /*45d0*/  @!P2 BRA `(.L_x_795) ;  /* 0x000000dc0070a947 */ /* 0x004fea0003800000 */
.L_x_792:
[----:B--2---:R-:W2:Y:S01]  /*45e0*/  S2R R11, SR_TID.X ;  /* 0x00000000000b7919 */ /* 0x004ea20000002100 */
[----:B------:R-:W-:Y:S01]  /*45f0*/  ULEA UR34, UR5, UR4, 0xa ;  /* 0x0000000405227291 */ /* 0x000fe2000f8e503f */
[----:B------:R-:W-:Y:S01]  /*4600*/  UMOV UR51, 0x40000040 ;  /* 0x4000004000337882 */ /* 0x000fe20000000000 */
[----:B------:R-:W-:Y:S02]  /*4610*/  UMOV UR11, 0x40000040 ;  /* 0x40000040000b7882 */ /* 0x000fe40000000000 */
[----:B------:R-:W-:Y:S02]  /*4620*/  UIADD3 UR10, UR34, 0x2, URZ ;  /* 0x00000002220a7890 */ /* 0x000fe4000fffe03f */
[----:B------:R-:W-:Y:S02]  /*4630*/  UIADD3 UR14, UR34, 0x4, URZ ;  /* 0x00000004220e7890 */ /* 0x000fe4000fffe03f */
[----:B------:R-:W-:Y:S01]  /*4640*/  UMOV UR50, UR34 ;  /* 0x0000002200327c82 */ /* 0x000fe20008000000 */
[----:B------:R-:W-:Y:S01]  /*4650*/  UMOV UR15, 0x40000040 ;  /* 0x40000040000f7882 */ /* 0x000fe20000000000 */
[----:B------:R-:W-:Y:S01]  /*4660*/  UIADD3 UR18, UR34, 0x6, URZ ;  /* 0x0000000622127890 */ /* 0x000fe2000fffe03f */
        /* <DEDUP_REMOVED lines=9> */
[----:B--2---:R-:W-:-:S05]  /*4700*/  SHF.R.U32.HI R11, RZ, 0x7, R11 ;  /* 0x00000007ff0b7819 */ /* 0x004fca000001160b */
[----:B-1----:R-:W-:-:S05]  /*4710*/  VIADD R10, R11, 0x8 ;  /* 0x000000080b0a7836 */ /* 0x002fca0000000000 */
[----:B------:R1:W-:Y:S06]  /*4720*/  BAR.SYNC.DEFER_BLOCKING R10, 0x100 ;  /* 0x0004000a0000751d */ /* 0x0003ec0000010000 */
[----:B------:R-:W-:-:S06]  /*4730*/  WARPGROUP.ARRIVE ;  /* 0x00000000000079c5 */ /* 0x000fcc0000000000 */
[----:B------:R-:W-:Y:S03]  /*4740*/  QGMMA.64x64x32.F32.E4M3.E4M3 R152, gdesc[UR48], RZ, !UPT, gsb0 ;  /* 0x00e00000309879f3 */ /* 0x000fe6000c0008ff */
        /* <DEDUP_REMOVED lines=22> */
[----:B-1----:R-:W-:Y:S05]  /*48b0*/  @P3 BRA `(.L_x_796) ;  /* 0x00000000002c3947 */ /* 0x002fea0003800000 */
[----:B------:R-:W-:Y:S05]  /*48c0*/  @!P0 BRA `(.L_x_797) ;  /* 0x0000000000048947 */ /* 0x000fea0003800000 */
[----:B------:R-:W-:Y:S01]  /*48d0*/  BPT.TRAP 0x1 ;  /* 0x000000040000795c */ /* 0x000fe20000300000 */
.L_x_797:
[----:B------:R-:W-:Y:S01]  /*48e0*/  ULEA UR10, UR37, UR38, 0x3 ;  /* 0x00000026250a7291 */ /* 0x000fe2000f8e183f */
[----:B------:R-:W-:-:S05]  /*48f0*/  IMAD.U32 R10, RZ, RZ, UR36 ;  /* 0x00000024ff0a7e24 */ /* 0x000fca000f8e00ff */
[----:B------:R-:W-:-:S04]  /*4900*/  SHF.L.U32 R10, R10, 0x1f, RZ ;  /* 0x0000001f0a0a7819 */ /* 0x000fc800000006ff */
[----:B------:R1:W2:Y:S01]  /*4910*/  SYNCS.PHASECHK.TRANS64.TRYWAIT P2, [UR10+0x28450], R10 ;  /* 0x0284500aff0075a7 */ /* 0x0002a2000804014a */
[----:B------:R-:W-:Y:S05]  /*4920*/  @!P0 BRA `(.L_x_798) ;  /* 0x0000000000048947 */ /* 0x000fea0003800000 */
[----:B------:R-:W-:Y:S01]  /*4930*/  BPT.TRAP 0x1 ;  /* 0x000000040000795c */ /* 0x000fe20000300000 */
.L_x_798:
[----:B--2---:R-:W-:Y:S05]  /*4940*/  @P2 BRA `(.L_x_796) ;  /* 0x0000000000082947 */ /* 0x004fea0003800000 */
[----:B------:R-:W2:Y:S02]  /*4950*/  SYNCS.PHASECHK.TRANS64.TRYWAIT P2, [UR10+0x28450], R10 ;  /* 0x0284500aff0075a7 */ /* 0x000ea4000804014a */
[----:B--2---:R-:W-:Y:S05]  /*4960*/  @!P2 BRA `(.L_x_799) ;  /* 0x000000d800a4a947 */ /* 0x004fea0003800000 */
.L_x_796:
[----:B------:R-:W-:Y:S01]  /*4970*/  UIADD3 UR10, UR38, 0x8000, URZ ;  /* 0x00008000260a7890 */ /* 0x000fe2000fffe03f */
[----:B------:R-:W-:Y:S01]  /*4980*/  WARPGROUP.ARRIVE ;  /* 0x00000000000079c5 */ /* 0x000fe20000000000 */
[----:B------:R-:W-:-:S05]  /*4990*/  UMOV UR11, 0x80000020 ;  /* 0x80000020000b7882 */ /* 0x000fca0000000000 */
[----:B------:R-:W3:Y:S01]  /*49a0*/  S2R R201, SR_TID.X ;  /* 0x0000000000c97919 */ /* 0x000ee20000002100 */
[----:B------:R-:W-:Y:S01]  /*49b0*/  USHF.R.U32.HI UR10, URZ, 0x4, UR10 ;  /* 0x000000043f0a7899 */ /* 0x000fe2000801160a */
[----:B--2---:R-:W-:Y:S02]  /*49c0*/  IMAD.U32 R11, RZ, RZ, UR5 ;  /* 0x00000005ff0b7e24 */ /* 0x004fe4000f8e00ff */
[C---:B------:R-:W-:Y:S01]  /*49d0*/  FMUL.FTZ R12, R0.reuse, R154 ;  /* 0x0000009a000c7220 */ /* 0x040fe20000410000 */
[C---:B------:R-:W-:Y:S01]  /*49e0*/  FMUL.FTZ R154, R0.reuse, R156 ;  /* 0x0000009c009a7220 */ /* 0x040fe20000410000 */
[----:B------:R-:W-:Y:S01]  /*49f0*/  ULOP3.LUT UR10, UR10, 0x3fff, URZ, 0xc0, !UPT ;  /* 0x00003fff0a0a7892 */ /* 0x000fe2000f8ec03f */
[----:B------:R-:W-:Y:S01]  /*4a00*/  FMUL.FTZ R156, R0, R170 ;  /* 0x000000aa009c7220 */ /* 0x000fe20000410000 */
[----:B------:R-:W-:Y:S01]  /*4a10*/  @!P1 LEA R11, R11, UR38, 0x3 ;  /* 0x000000260b0b9c11 */ /* 0x000fe2000f8e18ff */
[----:B------:R-:W-:Y:S01]  /*4a20*/  IMAD.SHL.U32 R170, R6, 0x40, RZ ;  /* 0x0000004006aa7824 */ /* 0x000fe200078e00ff */
[----:B------:R-:W-:Y:S01]  /*4a30*/  ULOP3.LUT UR10, UR10, 0x10000, URZ, 0xfc, !UPT ;  /* 0x000100000a0a7892 */ /* 0x000fe2000f8efc3f */
[C---:B------:R-:W-:Y:S01]  /*4a40*/  FMUL.FTZ R15, R0.reuse, R158 ;  /* 0x0000009e000f7220 */ /* 0x040fe20000410000 */
[C---:B------:R-:W-:Y:S01]  /*4a50*/  FMUL.FTZ R158, R0.reuse, R174 ;  /* 0x000000ae009e7220 */ /* 0x040fe20000410000 */
[C---:B------:R-:W-:Y:S01]  /*4a60*/  FMUL.FTZ R13, R0.reuse, R155 ;  /* 0x0000009b000d7220 */ /* 0x040fe20000410000 */
[----:B------:R-:W-:Y:S01]  /*4a70*/  ULEA UR10, UR37, UR10, 0xa ;  /* 0x0000000a250a7291 */ /* 0x000fe2000f8e503f */
[----:B------:R-:W-:Y:S01]  /*4a80*/  FMUL.FTZ R174, R0, R176 ;  /* 0x000000b000ae7220 */ /* 0x000fe20000410000 */
[----:B------:R-:W-:-:S02]  /*4a90*/  @!P1 VIADD R11, R11, 0x28440 ;  /* 0x000284400b0b9836 */ /* 0x000fc40000000000 */
[----:B------:R-:W-:Y:S01]  /*4aa0*/  FMUL.FTZ R155, R0, R157 ;  /* 0x0000009d009b7220 */ /* 0x000fe20000410000 */
[----:B------:R-:W-:Y:S01]  /*4ab0*/  IADD3 R176, -R170, 0x1, RZ ;  /* 0x00000001aab07810 */ /* 0x000fe20007ffe1ff */
[C---:B------:R-:W-:Y:S01]  /*4ac0*/  FMUL.FTZ R14, R0.reuse, R159 ;  /* 0x0000009f000e7220 */ /* 0x040fe20000410000 */
[C---:B------:R-:W-:Y:S01]  /*4ad0*/  FMUL.FTZ R157, R0.reuse, R171 ;  /* 0x000000ab009d7220 */ /* 0x040fe20000410000 */
[C---:B------:R-:W-:Y:S01]  /*4ae0*/  FMUL.FTZ R20, R0.reuse, R162 ;  /* 0x000000a200147220 */ /* 0x040fe20000410000 */
[C---:B------:R-:W-:Y:S01]  /*4af0*/  FMUL.FTZ R21, R0.reuse, R163 ;  /* 0x000000a300157220 */ /* 0x040fe20000410000 */
[----:B------:R-:W-:Y:S01]  /*4b00*/  QGMMA.64x256x32.F32.E4M3.E4M3 R24, R188, gdesc[UR8], R24, gsb0 ;  /* 0x03e00008bc187df3 */ /* 0x000fe20008000818 */
[----:B------:R-:W-:Y:S01]  /*4b10*/  UIADD3 UR10, UR10, 0x2, URZ ;  /* 0x000000020a0a7890 */ /* 0x000fe2000fffe03f */
[C---:B------:R-:W-:Y:S01]  /*4b20*/  FMUL.FTZ R171, R0.reuse, R172 ;  /* 0x000000ac00ab7220 */ /* 0x040fe20000410000 */
[----:B------:R-:W-:Y:S01]  /*4b30*/  UMOV UR11, 0x80000020 ;  /* 0x80000020000b7882 */ /* 0x000fe20000000000 */
[C---:B------:R-:W-:Y:S01]  /*4b40*/  FMUL.FTZ R159, R0.reuse, R175 ;  /* 0x000000af009f7220 */ /* 0x040fe20000410000 */
[C---:B------:R-:W-:Y:S01]  /*4b50*/  FMUL.FTZ R160, R0.reuse, R160 ;  /* 0x000000a000a07220 */ /* 0x040fe20000410000 */
[C---:B------:R-:W-:Y:S01]  /*4b60*/  FMUL.FTZ R161, R0.reuse, R161 ;  /* 0x000000a100a17220 */ /* 0x040fe20000410000 */
[C---:B------:R-:W-:Y:S01]  /*4b70*/  FMUL.FTZ R164, R0.reuse, R164 ;  /* 0x000000a400a47220 */ /* 0x040fe20000410000 */
[C---:B------:R-:W-:Y:S01]  /*4b80*/  FMUL.FTZ R165, R0.reuse, R165 ;  /* 0x000000a500a57220 */ /* 0x040fe20000410000 */
[C---:B------:R-:W-:Y:S01]  /*4b90*/  FMUL.FTZ R172, R0.reuse, R173 ;  /* 0x000000ad00ac7220 */ /* 0x040fe20000410000 */
[----:B---3--:R-:W-:Y:S01]  /*4ba0*/  SHF.R.U32.HI R201, RZ, 0x7, R201 ;  /* 0x00000007ffc97819 */ /* 0x008fe200000116c9 */
[C---:B------:R-:W-:Y:S01]  /*4bb0*/  FMUL.FTZ R175, R0.reuse, R177 ;  /* 0x000000b100af7220 */ /* 0x040fe20000410000 */
[C---:B------:R-:W-:Y:S01]  /*4bc0*/  FMUL.FTZ R162, R0.reuse, R178 ;  /* 0x000000b200a27220 */ /* 0x040fe20000410000 */
[C---:B------:R-:W-:Y:S01]  /*4bd0*/  FMUL.FTZ R163, R0.reuse, R179 ;  /* 0x000000b300a37220 */ /* 0x040fe20000410000 */
[----:B-1----:R-:W-:Y:S01]  /*4be0*/  IADD3 R10, -R201, 0xb, RZ ;  /* 0x0000000bc90a7810 */ /* 0x002fe20007ffe1ff */
[C---:B------:R-:W-:Y:S01]  /*4bf0*/  FMUL.FTZ R180, R0.reuse, R180 ;  /* 0x000000b400b47220 */ /* 0x040fe20000410000 */
[----:B------:R-:W-:Y:S01]  /*4c00*/  FMUL.FTZ R181, R0, R181 ;  /* 0x000000b500b57220 */ /* 0x000fe20000410000 */
[----:B------:R-:W-:Y:S01]  /*4c10*/  @!P1 PRMT R11, RZ, 0x654, R11 ;  /* 0x00000654ff0b9816 */ /* 0x000fe2000000000b */
[----:B------:R-:W-:Y:S01]  /*4c20*/  IMAD R176, R17, UR58, R176 ;  /* 0x0000003a11b07c24 */ /* 0x000fe2000f8e02b0 */
[----:B------:R-:W-:Y:S01]  /*4c30*/  PLOP3.LUT P2, PT, PT, PT, UP0, 0x40, 0x0 ;  /* 0x000000000000781c */ /* 0x000fe20003f4e808 */
[----:B------:R-:W1:Y:S08]  /*4c40*/  MUFU.TANH R12, R12 ;  /* 0x0000000c000c7308 */ /* 0x000e700000002400 */
[----:B------:R-:W2:Y:S08]  /*4c50*/  MUFU.TANH R13, R13 ;  /* 0x0000000d000d7308 */ /* 0x000eb00000002400 */
[----:B------:R-:W3:Y:S08]  /*4c60*/  MUFU.TANH R154, R154 ;  /* 0x0000009a009a7308 */ /* 0x000ef00000002400 */
        /* <DEDUP_REMOVED lines=20> */
[----:B------:R-:W1:Y:S01]  /*4db0*/  MUFU.TANH R181, R181 ;  /* 0x000000b500b57308 */ /* 0x000e620000002400 */
[----:B------:R-:W-:-:S02]  /*4dc0*/  WARPGROUP.DEPBAR.LE gsb0, 0x0 ;  /* 0x00008000000079c5 */ /* 0x000fc40000010000 */
[----:B------:R-:W-:Y:S01]  /*4dd0*/  WARPGROUP.ARRIVE ;  /* 0x00000000000079c5 */ /* 0x000fe20000000000 */
[C---:B------:R-:W-:Y:S01]  /*4de0*/  FMUL.FTZ R189, R0.reuse, R153 ;  /* 0x0000009900bd7220 */ /* 0x040fe20000410000 */
[C---:B------:R-:W-:Y:S01]  /*4df0*/  FMUL.FTZ R153, R0.reuse, R167 ;  /* 0x000000a700997220 */ /* 0x040fe20000410000 */
[C---:B------:R-:W-:Y:S01]  /*4e00*/  FMUL.FTZ R188, R0.reuse, R152 ;  /* 0x0000009800bc7220 */ /* 0x040fe20000410000 */
[C---:B------:R-:W-:Y:S01]  /*4e10*/  FMUL.FTZ R167, R0.reuse, R168 ;  /* 0x000000a800a77220 */ /* 0x040fe20000410000 */
[C---:B------:R-:W-:Y:S01]  /*4e20*/  FMUL.FTZ R152, R0.reuse, R166 ;  /* 0x000000a600987220 */ /* 0x040fe20000410000 */
[----:B------:R-:W-:Y:S01]  /*4e30*/  QGMMA.64x256x32.F32.E4M3.E4M3 R24, R184, gdesc[UR8], R24, gsb0 ;  /* 0x03e00008b8187df3 */ /* 0x000fe20008000818 */
[C---:B------:R-:W-:Y:S01]  /*4e40*/  FMUL.FTZ R168, R0.reuse, R169 ;  /* 0x000000a900a87220 */ /* 0x040fe20000410000 */
[C---:B------:R-:W-:Y:S01]  /*4e50*/  FMUL.FTZ R166, R0.reuse, R182 ;  /* 0x000000b600a67220 */ /* 0x040fe20000410000 */
[----:B------:R-:W-:Y:S01]  /*4e60*/  FMUL.FTZ R169, R0, R183 ;  /* 0x000000b700a97220 */ /* 0x000fe20000410000 */
        /* <DEDUP_REMOVED lines=9> */
[----:B------:R1:W-:Y:S06]  /*4f00*/  BAR.ARV R10, 0x100 ;  /* 0x0004000a0000751d */ /* 0x0003ec0000002000 */
[----:B------:R5:W-:Y:S02]  /*4f10*/  @!P1 SYNCS.ARRIVE.TRANS64.RED.A1T0 RZ, [R11+URZ], RZ ;  /* 0x000000ff0bff99a7 */ /* 0x000be4000810043f */
[----:B-----5:R-:W-:-:S04]  /*4f20*/  VIADD R11, R176, -UR57 ;  /* 0x80000039b00b7c36 */ /* 0x020fc80008000000 */
[----:B------:R-:W-:-:S04]  /*4f30*/  IMAD R11, R16, -0x2, R11 ;  /* 0xfffffffe100b7824 */ /* 0x000fc800078e020b */
[C---:B------:R-:W-:Y:S02]  /*4f40*/  VIADD R179, R11.reuse, UR56 ;  /* 0x000000380bb37c36 */ /* 0x040fe40008000000 */
[----:B------:R-:W-:Y:S02]  /*4f50*/  VIADD R182, R11, UR45 ;  /* 0x0000002d0bb67c36 */ /* 0x000fe40008000000 */
[C---:B------:R-:W-:Y:S02]  /*4f60*/  IMAD.IADD R177, R2.reuse, 0x1, R179 ;  /* 0x0000000102b17824 */ /* 0x040fe400078e02b3 */
[----:B------:R-:W-:Y:S01]  /*4f70*/  IMAD.IADD R178, R2, 0x1, R182 ;  /* 0x0000000102b27824 */ /* 0x000fe200078e02b6 */
[----:B-1234-:R-:W-:Y:S06]  /*4f80*/  @P2 BRA `(.L_x_800) ;  /* 0x00000000005c2947 */ /* 0x01efec0003800000 */
[----:B------:R-:W-:Y:S01]  /*4f90*/  ISETP.GT.AND P2, PT, R9, -0x1, PT ;  /* 0xffffffff0900780c */ /* 0x000fe20003f44270 */
[----:B------:R-:W-:-:S12]  /*4fa0*/  BSSY B0, `(.L_x_801) ;  /* 0x0000011000007945 */ /* 0x000fd80003800000 */
[----:B------:R-:W-:Y:S05]  /*4fb0*/  @P2 BRA `(.L_x_802) ;  /* 0x0000000000202947 */ /* 0x000fea0003800000 */
[----:B------:R-:W-:Y:S01]  /*4fc0*/  IMAD.U32 R176, RZ, RZ, UR40 ;  /* 0x00000028ffb07e24 */ /* 0x000fe2000f8e00ff */
[----:B------:R-:W-:-:S04]  /*4fd0*/  LOP3.LUT R173, RZ, R9, RZ, 0x33, !PT ;  /* 0x00000009ffad7212 */ /* 0x000fc800078e33ff */
[----:B------:R-:W-:-:S13]  /*4fe0*/  ISETP.NE.AND P2, PT, R176, 0x1, PT ;  /* 0x00000001b000780c */ /* 0x000fda0003f45270 */
[----:B------:R-:W1:Y:S02]  /*4ff0*/  @P2 LDC.64 R10, c[0x0][0x9e8] ;  /* 0x00027a00ff0a2b82 */ /* 0x000e640000000a00 */
[----:B-1----:R-:W-:-:S05]  /*5000*/  @P2 IMAD.HI.U32 R10, R173, R10, RZ ;  /* 0x0000000aad0a2227 */ /* 0x002fca00078e00ff */
[----:B------:R-:W-:-:S04]  /*5010*/  @P2 SHF.R.U32.HI R173, RZ, R11, R10 ;  /* 0x0000000bffad2219 */ /* 0x000fc8000001160a */
[----:B------:R-:W-:Y:S01]  /*5020*/  LOP3.LUT R173, RZ, R173, RZ, 0x33, !PT ;  /* 0x000000adffad7212 */ /* 0x000fe200078e33ff */
[----:B------:R-:W-:Y:S06]  /*5030*/  BRA `(.L_x_803) ;  /* 0x00000000001c7947 */ /* 0x000fec0003800000 */
.L_x_802:
[----:B------:R-:W-:-:S05]  /*5040*/  IMAD.U32 R176, RZ, RZ, UR40 ;  /* 0x00000028ffb07e24 */ /* 0x000fca000f8e00ff */
[----:B------:R-:W-:-:S13]  /*5050*/  ISETP.NE.AND P2, PT, R176, 0x1, PT ;  /* 0x00000001b000780c */ /* 0x000fda0003f45270 */
[----:B------:R-:W1:Y:S01]  /*5060*/  @P2 LDC.64 R10, c[0x0][0x9e8] ;  /* 0x00027a00ff0a2b82 */ /* 0x000e620000000a00 */
[----:B------:R-:W-:-:S04]  /*5070*/  @P2 IMAD.IADD R173, R194, 0x1, R2 ;  /* 0x00000001c2ad2824 */ /* 0x000fc800078e0202 */
[----:B-1----:R-:W-:-:S04]  /*5080*/  @P2 IMAD.HI.U32 R10, R173, R10, RZ ;  /* 0x0000000aad0a2227 */ /* 0x002fc800078e00ff */
[----:B------:R-:W-:Y:S01]  /*5090*/  IMAD.MOV.U32 R173, RZ, RZ, R9 ;  /* 0x000000ffffad7224 */ /* 0x000fe200078e0009 */
[----:B------:R-:W-:-:S07]  /*50a0*/  @P2 SHF.R.U32.HI R173, RZ, R11, R10 ;  /* 0x0000000bffad2219 */ /* 0x000fce000001160a */
.L_x_803:
[----:B------:R-:W-:Y:S05]  /*50b0*/  BSYNC B0 ;  /* 0x0000000000007941 */ /* 0x000fea0003800000 */
.L_x_801:
[----:B------:R-:W-:-:S04]  /*50c0*/  IMAD R11, R173, R176, -R170 ;  /* 0x000000b0ad0b7224 */ /* 0x000fc800078e0aaa */
[----:B------:R-:W-:-:S05]  /*50d0*/  IMAD R11, R16, -0x2, R11 ;  /* 0xfffffffe100b7824 */ /* 0x000fca00078e020b */
[----:B------:R-:W-:Y:S02]  /*50e0*/  VIADDMNMX R177, R11, R176, R177, PT ;  /* 0x000000b00bb17246 */ /* 0x000fe400038001b1 */
[----:B------:R-:W-:-:S07]  /*50f0*/  VIMNMX R178, R178, R11, !PT ;  /* 0x0000000bb2b27248 */ /* 0x000fce0007fe0100 */
.L_x_800:
[----:B------:R-:W-:-:S04]  /*5100*/  ISETP.GT.AND P2, PT, R6, -0x1, PT ;  /* 0xffffffff0600780c */ /* 0x000fc80003f44270 */
[C---:B------:R-:W-:Y:S02]  /*5110*/  ISETP.GT.AND P5, PT, R178.reuse, RZ, P2 ;  /* 0x000000ffb200720c */ /* 0x040fe400017a4270 */
[C---:B------:R-:W-:Y:S02]  /*5120*/  ISETP.GT.AND P6, PT, R178.reuse, 0x8, P2 ;  /* 0x00000008b200780c */ /* 0x040fe400017c4270 */
[----:B------:R-:W-:Y:S02]  /*5130*/  ISETP.LT.OR P5, PT, R177, 0x1, P5 ;  /* 0x00000001b100780c */ /* 0x000fe40002fa1670 */
[----:B------:R-:W-:Y:S02]  /*5140*/  ISETP.GT.AND P4, PT, R178, 0x1, P2 ;  /* 0x00000001b200780c */ /* 0x000fe40001784270 */
[----:B------:R-:W-:Y:S02]  /*5150*/  FSEL R188, R188, -INF , !P5 ;  /* 0xff800000bcbc7808 */ /* 0x000fe40006800000 */
[----:B------:R-:W-:-:S02]  /*5160*/  ISETP.GT.AND P5, PT, R178, 0x10, P2 ;  /* 0x00000010b200780c */ /* 0x000fc400017a4270 */
[----:B------:R-:W-:Y:S02]  /*5170*/  ISETP.GT.AND P3, PT, R178, 0x9, P2 ;  /* 0x00000009b200780c */ /* 0x000fe40001764270 */
[C---:B------:R-:W-:Y:S02]  /*5180*/  ISETP.LT.OR P5, PT, R177.reuse, 0x11, P5 ;  /* 0x00000011b100780c */ /* 0x040fe40002fa1670 */
[C---:B------:R-:W-:Y:S02]  /*5190*/  ISETP.LT.OR P6, PT, R177.reuse, 0x9, P6 ;  /* 0x00000009b100780c */ /* 0x040fe400037c1670 */
[----:B------:R-:W-:Y:S02]  /*51a0*/  FSEL R160, R160, -INF , !P5 ;  /* 0xff800000a0a07808 */ /* 0x000fe40006800000 */
[----:B------:R-:W-:Y:S02]  /*51b0*/  ISETP.GT.AND P5, PT, R178, 0x20, P2 ;  /* 0x00000020b200780c */ /* 0x000fe400017a4270 */
[----:B------:R-:W-:-:S02]  /*51c0*/  ISETP.LT.OR P4, PT, R177, 0x2, P4 ;  /* 0x00000002b100780c */ /* 0x000fc40002781670 */
[C---:B------:R-:W-:Y:S02]  /*51d0*/  ISETP.LT.OR P3, PT, R177.reuse, 0xa, P3 ;  /* 0x0000000ab100780c */ /* 0x040fe40001f61670 */
[----:B------:R-:W-:Y:S02]  /*51e0*/  ISETP.LT.OR P5, PT, R177, 0x21, P5 ;  /* 0x00000021b100780c */ /* 0x000fe40002fa1670 */
[----:B------:R-:W-:Y:S02]  /*51f0*/  FSEL R176, R154, -INF , !P6 ;  /* 0xff8000009ab07808 */ /* 0x000fe40007000000 */
[----:B------:R-:W-:Y:S02]  /*5200*/  FSEL R189, R189, -INF , !P4 ;  /* 0xff800000bdbd7808 */ /* 0x000fe40006000000 */
[----:B------:R-:W-:Y:S02]  /*5210*/  ISETP.GT.AND P6, PT, R178, 0x18, P2 ;  /* 0x00000018b200780c */ /* 0x000fe400017c4270 */
[----:B------:R-:W-:-:S02]  /*5220*/  FSEL R173, R155, -INF , !P3 ;  /* 0xff8000009bad7808 */ /* 0x000fc40005800000 */
[C---:B------:R-:W-:Y:S02]  /*5230*/  ISETP.GT.AND P4, PT, R178.reuse, 0x11, P2 ;  /* 0x00000011b200780c */ /* 0x040fe40001784270 */
[C---:B------:R-:W-:Y:S02]  /*5240*/  ISETP.GT.AND P3, PT, R178.reuse, 0x19, P2 ;  /* 0x00000019b200780c */ /* 0x040fe40001764270 */
[----:B------:R-:W-:Y:S02]  /*5250*/  FSEL R167, R167, -INF , !P5 ;  /* 0xff800000a7a77808 */ /* 0x000fe40006800000 */
[----:B------:R-:W-:Y:S02]  /*5260*/  ISETP.GT.AND P5, PT, R178, 0x30, P2 ;  /* 0x00000030b200780c */ /* 0x000fe400017a4270 */
[C---:B------:R-:W-:Y:S02]  /*5270*/  ISETP.LT.OR P6, PT, R177.reuse, 0x19, P6 ;  /* 0x00000019b100780c */ /* 0x040fe400037c1670 */
        /* <DEDUP_REMOVED lines=8> */
[----:B------:R-:W-:Y:S02]  /*5300*/  ISETP.GT.AND P3, PT, R178, 0x29, P2 ;  /* 0x00000029b200780c */ /* 0x000fe40001764270 */
[----:B------:R-:W-:Y:S02]  /*5310*/  FSEL R174, R174, -INF , !P5 ;  /* 0xff800000aeae7808 */ /* 0x000fe40006800000 */
[----:B------:R-:W-:Y:S02]  /*5320*/  PLOP3.LUT P5, PT, PT, PT, UP0, 0x40, 0x0 ;  /* 0x000000000000781c */ /* 0x000fe40003fae808 */
[C---:B------:R-:W-:Y:S02]  /*5330*/  ISETP.LT.OR P6, PT, R177.reuse, 0x29, P6 ;  /* 0x00000029b100780c */ /* 0x040fe400037c1670 */
[----:B------:R-:W-:-:S02]  /*5340*/  ISETP.LT.OR P4, PT, R177, 0x22, P4 ;  /* 0x00000022b100780c */ /* 0x000fc40002781670 */
[----:B------:R-:W-:Y:S02]  /*5350*/  ISETP.LT.OR P3, PT, R177, 0x2a, P3 ;  /* 0x0000002ab100780c */ /* 0x000fe40001f61670 */
[----:B------:R-:W-:Y:S02]  /*5360*/  FSEL R154, R171, -INF , !P6 ;  /* 0xff800000ab9a7808 */ /* 0x000fe40007000000 */
[----:B------:R-:W-:Y:S02]  /*5370*/  FSEL R168, R168, -INF , !P4 ;  /* 0xff800000a8a87808 */ /* 0x000fe40006000000 */
[----:B------:R-:W-:Y:S02]  /*5380*/  FSEL R171, R172, -INF , !P3 ;  /* 0xff800000acab7808 */ /* 0x000fe40005800000 */
[C---:B------:R-:W-:Y:S02]  /*5390*/  ISETP.GT.AND P4, PT, R178.reuse, 0x31, P2 ;  /* 0x00000031b200780c */ /* 0x040fe40001784270 */
[----:B------:R-:W-:-:S02]  /*53a0*/  ISETP.GT.AND P6, PT, R178, 0x38, P2 ;  /* 0x00000038b200780c */ /* 0x000fc400017c4270 */
[----:B------:R-:W-:Y:S01]  /*53b0*/  ISETP.GT.AND P3, PT, R178, 0x39, P2 ;  /* 0x00000039b200780c */ /* 0x000fe20001764270 */
[----:B------:R-:W-:Y:S01]  /*53c0*/  IMAD.IADD R178, R3, 0x1, R182 ;  /* 0x0000000103b27824 */ /* 0x000fe200078e02b6 */
[C---:B------:R-:W-:Y:S02]  /*53d0*/  ISETP.LT.OR P4, PT, R177.reuse, 0x32, P4 ;  /* 0x00000032b100780c */ /* 0x040fe40002781670 */
[C---:B------:R-:W-:Y:S02]  /*53e0*/  ISETP.LT.OR P6, PT, R177.reuse, 0x39, P6 ;  /* 0x00000039b100780c */ /* 0x040fe400037c1670 */
[----:B------:R-:W-:Y:S01]  /*53f0*/  ISETP.LT.OR P3, PT, R177, 0x3a, P3 ;  /* 0x0000003ab100780c */ /* 0x000fe20001f61670 */
[----:B------:R-:W-:Y:S01]  /*5400*/  IMAD.IADD R177, R3, 0x1, R179 ;  /* 0x0000000103b17824 */ /* 0x000fe200078e02b3 */
[----:B------:R-:W-:Y:S02]  /*5410*/  FSEL R175, R175, -INF , !P4 ;  /* 0xff800000afaf7808 */ /* 0x000fe40006000000 */
[----:B------:R-:W-:-:S02]  /*5420*/  FSEL R172, R180, -INF , !P6 ;  /* 0xff800000b4ac7808 */ /* 0x000fc40007000000 */
[----:B------:R-:W-:Y:S01]  /*5430*/  FSEL R155, R181, -INF , !P3 ;  /* 0xff800000b59b7808 */ /* 0x000fe20005800000 */
[----:B------:R-:W-:Y:S06]  /*5440*/  @P5 BRA `(.L_x_804) ;  /* 0x0000000000585947 */ /* 0x000fec0003800000 */
[----:B------:R-:W-:Y:S01]  /*5450*/  IMAD.IADD R179, R194, 0x1, R3 ;  /* 0x00000001c2b37824 */ /* 0x000fe200078e0203 */
[----:B------:R-:W-:Y:S04]  /*5460*/  BSSY B0, `(.L_x_805) ;  /* 0x0000010000007945 */ /* 0x000fe80003800000 */
[----:B------:R-:W-:-:S13]  /*5470*/  ISETP.GT.AND P3, PT, R179, -0x1, PT ;  /* 0xffffffffb300780c */ /* 0x000fda0003f64270 */
        /* <DEDUP_REMOVED lines=9> */
.L_x_806:
[----:B------:R-:W-:-:S05]  /*5510*/  IMAD.U32 R180, RZ, RZ, UR40 ;  /* 0x00000028ffb47e24 */ /* 0x000fca000f8e00ff */
[----:B------:R-:W-:-:S13]  /*5520*/  ISETP.NE.AND P3, PT, R180, 0x1, PT ;  /* 0x00000001b400780c */ /* 0x000fda0003f65270 */
[----:B------:R-:W1:Y:S02]  /*5530*/  @P3 LDC.64 R10, c[0x0][0x9e8] ;  /* 0x00027a00ff0a3b82 */ /* 0x000e640000000a00 */
[----:B-1----:R-:W-:-:S05]  /*5540*/  @P3 IMAD.HI.U32 R10, R179, R10, RZ ;  /* 0x0000000ab30a3227 */ /* 0x002fca00078e00ff */
[----:B------:R-:W-:-:S07]  /*5550*/  @P3 SHF.R.U32.HI R179, RZ, R11, R10 ;  /* 0x0000000bffb33219 */ /* 0x000fce000001160a */
.L_x_807:
[----:B------:R-:W-:Y:S05]  /*5560*/  BSYNC B0 ;  /* 0x0000000000007941 */ /* 0x000fea0003800000 */
.L_x_805:
[----:B------:R-:W-:-:S04]  /*5570*/  IMAD R179, R179, R180, -R170 ;  /* 0x000000b4b3b37224 */ /* 0x000fc800078e0aaa */
[----:B------:R-:W-:-:S05]  /*5580*/  IMAD R179, R16, -0x2, R179 ;  /* 0xfffffffe10b37824 */ /* 0x000fca00078e02b3 */
[----:B------:R-:W-:Y:S02]  /*5590*/  VIADDMNMX R177, R179, R180, R177, PT ;  /* 0x000000b4b3b17246 */ /* 0x000fe400038001b1 */
[----:B------:R-:W-:-:S07]  /*55a0*/  VIMNMX R178, R178, R179, !PT ;  /* 0x000000b3b2b27248 */ /* 0x000fce0007fe0100 */
.L_x_804:
[----:B------:R-:W-:Y:S01]  /*55b0*/  FMNMX.FTZ R10, R188, R7, !PT ;  /* 0x00000007bc0a7209 */ /* 0x000fe20007810000 */
[----:B------:R-:W-:Y:S01]  /*55c0*/  UMOV UR14, UR53 ;  /* 0x00000035000e7c82 */ /* 0x000fe20008000000 */
[----:B------:R-:W-:Y:S01]  /*55d0*/  ISETP.GT.AND P3, PT, R178, 0x1, P2 ;  /* 0x00000001b200780c */ /* 0x000fe20001764270 */
[----:B------:R-:W-:Y:S01]  /*55e0*/  IMAD.U32 R181, RZ, RZ, UR14 ;  /* 0x0000000effb57e24 */ /* 0x000fe2000f8e00ff */
[----:B------:R-:W-:Y:S02]  /*55f0*/  FMNMX.FTZ R11, R189, R10, !PT ;  /* 0x0000000abd0b7209 */ /* 0x000fe40007810000 */
[----:B------:R-:W-:Y:S02]  /*5600*/  ISETP.LT.OR P3, PT, R177, 0x2, P3 ;  /* 0x00000002b100780c */ /* 0x000fe40001f61670 */
[----:B------:R-:W-:Y:S02]  /*5610*/  FMNMX.FTZ R10, R176, R11, !PT ;  /* 0x0000000bb00a7209 */ /* 0x000fe40007810000 */
[----:B------:R-:W-:-:S02]  /*5620*/  FSEL R13, R13, -INF , !P3 ;  /* 0xff8000000d0d7808 */ /* 0x000fc40005800000 */
[----:B------:R-:W-:Y:S02]  /*5630*/  FMNMX.FTZ R11, R173, R10, !PT ;  /* 0x0000000aad0b7209 */ /* 0x000fe40007810000 */
[----:B------:R-:W-:Y:S02]  /*5640*/  ISETP.GT.AND P3, PT, R178, RZ, P2 ;  /* 0x000000ffb200720c */ /* 0x000fe40001764270 */
[----:B------:R-:W-:Y:S02]  /*5650*/  FMNMX.FTZ R10, R160, R11, !PT ;  /* 0x0000000ba00a7209 */ /* 0x000fe40007810000 */
[----:B------:R-:W-:Y:S02]  /*5660*/  ISETP.LT.OR P3, PT, R177, 0x1, P3 ;  /* 0x00000001b100780c */ /* 0x000fe40001f61670 */
[----:B------:R-:W-:Y:S02]  /*5670*/  FMNMX.FTZ R11, R161, R10, !PT ;  /* 0x0000000aa10b7209 */ /* 0x000fe40007810000 */
[----:B------:R-:W-:-:S02]  /*5680*/  ISETP.GT.AND P5, PT, R178, 0x8, P2 ;  /* 0x00000008b200780c */ /* 0x000fc400017a4270 */
[----:B------:R-:W-:Y:S02]  /*5690*/  FMNMX.FTZ R10, R164, R11, !PT ;  /* 0x0000000ba40a7209 */ /* 0x000fe40007810000 */
[C---:B------:R-:W-:Y:S02]  /*56a0*/  ISETP.GT.AND P6, PT, R178.reuse, 0x9, P2 ;  /* 0x00000009b200780c */ /* 0x040fe400017c4270 */
[----:B------:R-:W-:Y:S02]  /*56b0*/  FMNMX.FTZ R10, R165, R10, !PT ;  /* 0x0000000aa50a7209 */ /* 0x000fe40007810000 */
[----:B------:R-:W-:Y:S02]  /*56c0*/  ISETP.LT.OR P5, PT, R177, 0x9, P5 ;  /* 0x00000009b100780c */ /* 0x000fe40002fa1670 */
[----:B------:R-:W-:Y:S02]  /*56d0*/  FMNMX.FTZ R11, R167, R10, !PT ;  /* 0x0000000aa70b7209 */ /* 0x000fe40007810000 */
[----:B------:R-:W-:-:S02]  /*56e0*/  ISETP.GT.AND P4, PT, R178, 0x10, P2 ;  /* 0x00000010b200780c */ /* 0x000fc40001784270 */
[----:B------:R-:W-:Y:S02]  /*56f0*/  FMNMX.FTZ R11, R168, R11, !PT ;  /* 0x0000000ba80b7209 */ /* 0x000fe40007810000 */
[----:B------:R-:W-:Y:S02]  /*5700*/  ISETP.LT.OR P6, PT, R177, 0xa, P6 ;  /* 0x0000000ab100780c */ /* 0x000fe400037c1670 */
[----:B------:R-:W-:Y:S02]  /*5710*/  FMNMX.FTZ R10, R154, R11, !PT ;  /* 0x0000000b9a0a7209 */ /* 0x000fe40007810000 */
[----:B------:R-:W-:Y:S02]  /*5720*/  FSEL R15, R15, -INF , !P5 ;  /* 0xff8000000f0f7808 */ /* 0x000fe40006800000 */
        /* <DEDUP_REMOVED lines=9> */
[----:B------:R-:W-:Y:S02]  /*57c0*/  FSEL R20, R20, -INF , !P4 ;  /* 0xff80000014147808 */ /* 0x000fe40006000000 */
[C---:B------:R-:W-:Y:S01]  /*57d0*/  ISETP.LT.OR P5, PT, R177.reuse, 0x12, P5 ;  /* 0x00000012b100780c */ /* 0x040fe20002fa1670 */
[----:B------:R-:W1:Y:S01]  /*57e0*/  SHFL.BFLY PT, R10, R11, 0x2, 0x1f ;  /* 0x0c401f000b0a7f89 */ /* 0x000e6200000e0000 */
[----:B------:R-:W-:Y:S02]  /*57f0*/  ISETP.GT.AND P4, PT, R178, 0x19, P2 ;  /* 0x00000019b200780c */ /* 0x000fe40001784270 */
[----:B------:R-:W-:Y:S02]  /*5800*/  ISETP.LT.OR P6, PT, R177, 0x19, P6 ;  /* 0x00000019b100780c */ /* 0x000fe400037c1670 */
[----:B------:R-:W-:-:S02]  /*5810*/  FSEL R21, R21, -INF , !P5 ;  /* 0xff80000015157808 */ /* 0x000fc40006800000 */
[----:B------:R-:W-:Y:S02]  /*5820*/  FSEL R152, R152, -INF , !P6 ;  /* 0xff80000098987808 */ /* 0x000fe40007000000 */
[----:B------:R-:W-:Y:S02]  /*5830*/  ISETP.LT.OR P4, PT, R177, 0x1a, P4 ;  /* 0x0000001ab100780c */ /* 0x000fe40002781670 */
[C---:B------:R-:W-:Y:S02]  /*5840*/  ISETP.GT.AND P5, PT, R178.reuse, 0x21, P2 ;  /* 0x00000021b200780c */ /* 0x040fe400017a4270 */
[----:B------:R-:W-:Y:S02]  /*5850*/  FSEL R153, R153, -INF , !P4 ;  /* 0xff80000099997808 */ /* 0x000fe40006000000 */
[----:B------:R-:W-:Y:S02]  /*5860*/  ISETP.GT.AND P6, PT, R178, 0x28, P2 ;  /* 0x00000028b200780c */ /* 0x000fe400017c4270 */
[----:B------:R-:W-:-:S02]  /*5870*/  ISETP.LT.OR P5, PT, R177, 0x22, P5 ;  /* 0x00000022b100780c */ /* 0x000fc40002fa1670 */
[----:B------:R-:W-:Y:S02]  /*5880*/  ISETP.LT.OR P6, PT, R177, 0x29, P6 ;  /* 0x00000029b100780c */ /* 0x000fe400037c1670 */
[----:B------:R-:W-:Y:S02]  /*5890*/  FSEL R157, R157, -INF , !P5 ;  /* 0xff8000009d9d7808 */ /* 0x000fe40006800000 */
[----:B------:R-:W-:Y:S02]  /*58a0*/  ISETP.GT.AND P5, PT, R178, 0x30, P2 ;  /* 0x00000030b200780c */ /* 0x000fe400017a4270 */
[----:B-1----:R-:W-:Y:S02]  /*58b0*/  FMNMX.FTZ R170, R11, R10, !PT ;  /* 0x0000000a0baa7209 */ /* 0x002fe40007810000 */
[----:B------:R-:W-:Y:S02]  /*58c0*/  FSEL R11, R12, -INF , !P3 ;  /* 0xff8000000c0b7808 */ /* 0x000fe40005800000 */
[----:B------:R-:W-:Y:S01]  /*58d0*/  ISETP.GT.AND P3, PT, R178, 0x20, P2 ;  /* 0x00000020b200780c */ /* 0x000fe20001764270 */
[----:B------:R-:W1:Y:S01]  /*58e0*/  SHFL.BFLY PT, R179, R170, 0x1, 0x1f ;  /* 0x0c201f00aab37f89 */ /* 0x000e6200000e0000 */
[----:B------:R-:W-:-:S02]  /*58f0*/  FMNMX.FTZ R12, R11, R8, !PT ;  /* 0x000000080b0c7209 */ /* 0x000fc40007810000 */
[----:B------:R-:W-:Y:S02]  /*5900*/  ISETP.LT.OR P3, PT, R177, 0x21, P3 ;  /* 0x00000021b100780c */ /* 0x000fe40001f61670 */
[----:B------:R-:W-:Y:S02]  /*5910*/  FMNMX.FTZ R12, R13, R12, !PT ;  /* 0x0000000c0d0c7209 */ /* 0x000fe40007810000 */
[----:B------:R-:W-:Y:S02]  /*5920*/  FSEL R156, R156, -INF , !P3 ;  /* 0xff8000009c9c7808 */ /* 0x000fe40005800000 */
[----:B------:R-:W-:Y:S02]  /*5930*/  ISETP.GT.AND P3, PT, R178, 0x29, P2 ;  /* 0x00000029b200780c */ /* 0x000fe40001764270 */
[----:B------:R-:W-:Y:S02]  /*5940*/  FSEL R158, R158, -INF , !P6 ;  /* 0xff8000009e9e7808 */ /* 0x000fe40007000000 */
[----:B------:R-:W-:-:S02]  /*5950*/  ISETP.LT.OR P3, PT, R177, 0x2a, P3 ;  /* 0x0000002ab100780c */ /* 0x000fc40001f61670 */
[C---:B------:R-:W-:Y:S02]  /*5960*/  ISETP.GT.AND P6, PT, R178.reuse, 0x31, P2 ;  /* 0x00000031b200780c */ /* 0x040fe400017c4270 */
[----:B------:R-:W-:Y:S02]  /*5970*/  FSEL R159, R159, -INF , !P3 ;  /* 0xff8000009f9f7808 */ /* 0x000fe40005800000 */
[C---:B------:R-:W-:Y:S02]  /*5980*/  ISETP.LT.OR P5, PT, R177.reuse, 0x31, P5 ;  /* 0x00000031b100780c */ /* 0x040fe40002fa1670 */
[----:B------:R-:W-:Y:S02]  /*5990*/  ISETP.GT.AND P3, PT, R178, 0x38, P2 ;  /* 0x00000038b200780c */ /* 0x000fe40001764270 */
[----:B------:R-:W-:Y:S02]  /*59a0*/  ISETP.LT.OR P6, PT, R177, 0x32, P6 ;  /* 0x00000032b100780c */ /* 0x000fe400037c1670 */
[----:B-1----:R-:W-:-:S02]  /*59b0*/  FMNMX.FTZ R10, R170, R179, !PT ;  /* 0x000000b3aa0a7209 */ /* 0x002fc40007810000 */
[----:B------:R-:W-:Y:S02]  /*59c0*/  FMNMX.FTZ R179, R15, R12, !PT ;  /* 0x0000000c0fb37209 */ /* 0x000fe40007810000 */
[C---:B------:R-:W-:Y:S01]  /*59d0*/  FSETP.NEU.FTZ.AND P4, PT, R10.reuse, -INF , PT ;  /* 0xff8000000a00780b */ /* 0x040fe20003f9d000 */
[----:B------:R-:W-:-:S01]  /*59e0*/  FFMA.FTZ R180, R10, R181, -8 ;  /* 0xc10000000ab47423 */ /* 0x000fc200000100b5 */
[----:B------:R-:W-:Y:S02]  /*59f0*/  FMNMX.FTZ R179, R14, R179, !PT ;  /* 0x000000b30eb37209 */ /* 0x000fe40007810000 */
[----:B------:R-:W-:Y:S02]  /*5a00*/  FSEL R162, R162, -INF , !P5 ;  /* 0xff800000a2a27808 */ /* 0x000fe40006800000 */
[----:B------:R-:W-:Y:S02]  /*5a10*/  FMNMX.FTZ R12, R20, R179, !PT ;  /* 0x000000b3140c7209 */ /* 0x000fe40007810000 */
[----:B------:R-:W-:-:S02]  /*5a20*/  FSEL R180, R180, RZ, P4 ;  /* 0x000000ffb4b47208 */ /* 0x000fc40002000000 */
[----:B------:R-:W-:Y:S02]  /*5a30*/  FMNMX.FTZ R179, R21, R12, !PT ;  /* 0x0000000c15b37209 */ /* 0x000fe40007810000 */
[----:B------:R-:W-:Y:S01]  /*5a40*/  ISETP.GT.AND P2, PT, R178, 0x39, P2 ;  /* 0x00000039b200780c */ /* 0x000fe20001744270 */
[--C-:B------:R-:W-:Y:S01]  /*5a50*/  FFMA.FTZ R178, R176, UR14, -R180.reuse ;  /* 0x0000000eb0b27c23 */ /* 0x100fe200080108b4 */
[----:B------:R-:W-:Y:S01]  /*5a60*/  FMNMX.FTZ R12, R152, R179, !PT ;  /* 0x000000b3980c7209 */ /* 0x000fe20007810000 */
[--C-:B------:R-:W-:Y:S01]  /*5a70*/  FFMA.FTZ R179, R188, UR14, -R180.reuse ;  /* 0x0000000ebcb37c23 */ /* 0x100fe200080108b4 */
[----:B------:R-:W-:Y:S01]  /*5a80*/  ISETP.LT.OR P3, PT, R177, 0x39, P3 ;  /* 0x00000039b100780c */ /* 0x000fe20001f61670 */
[--C-:B------:R-:W-:Y:S01]  /*5a90*/  FFMA.FTZ R189, R189, UR14, -R180.reuse ;  /* 0x0000000ebdbd7c23 */ /* 0x100fe200080108b4 */
[----:B------:R-:W-:Y:S01]  /*5aa0*/  FMNMX.FTZ R181, R153, R12, !PT ;  /* 0x0000000c99b57209 */ /* 0x000fe20007810000 */
[--C-:B------:R-:W-:Y:S01]  /*5ab0*/  FFMA.FTZ R173, R173, UR14, -R180.reuse ;  /* 0x0000000eadad7c23 */ /* 0x100fe200080108b4 */
[----:B------:R-:W-:Y:S01]  /*5ac0*/  FSEL R163, R163, -INF , !P6 ;  /* 0xff800000a3a37808 */ /* 0x000fe20007000000 */
        /* <DEDUP_REMOVED lines=20> */
[----:B------:R1:W-:Y:S01]  /*5c10*/  MUFU.EX2 R170, R178 ;  /* 0x000000b200aa7308 */ /* 0x0003e20000000800 */
[----:B------:R-:W-:-:S04]  /*5c20*/  FMNMX.FTZ R177, R163, R176, !PT ;  /* 0x000000b0a3b17209 */ /* 0x000fc80007810000 */
[----:B------:R-:W-:-:S03]  /*5c30*/  FMNMX.FTZ R176, R166, R177, !PT ;  /* 0x000000b1a6b07209 */ /* 0x000fc60007810000 */
[----:B------:R-:W-:Y:S01]  /*5c40*/  MUFU.EX2 R179, R179 ;  /* 0x000000b300b37308 */ /* 0x000fe20000000800 */
[----:B------:R-:W-:Y:S02]  /*5c50*/  FMNMX.FTZ R176, R169, R176, !PT ;  /* 0x000000b0a9b07209 */ /* 0x000fe40007810000 */
[----:B-1----:R-:W-:-:S03]  /*5c60*/  FSEL R178, R10, RZ, P4 ;  /* 0x000000ff0ab27208 */ /* 0x002fc60002000000 */
[----:B------:R-:W1:Y:S02]  /*5c70*/  SHFL.BFLY PT, R177, R176, 0x2, 0x1f ;  /* 0x0c401f00b0b17f89 */ /* 0x000e6400000e0000 */
[----:B------:R-:W-:-:S01]  /*5c80*/  FADD.FTZ R178, -R178, R7 ;  /* 0x00000007b2b27221 */ /* 0x000fc20000010100 */
[----:B------:R-:W-:Y:S03]  /*5c90*/  MUFU.EX2 R12, R189 ;  /* 0x000000bd000c7308 */ /* 0x000fe60000000800 */
[----:B------:R-:W-:-:S05]  /*5ca0*/  FMUL.FTZ R178, R178, UR14 ;  /* 0x0000000eb2b27c20 */ /* 0x000fca0008410000 */
[----:B------:R-:W-:Y:S08]  /*5cb0*/  MUFU.EX2 R173, R173 ;  /* 0x000000ad00ad7308 */ /* 0x000ff00000000800 */
[----:B------:R-:W2:Y:S01]  /*5cc0*/  MUFU.EX2 R178, R178 ;  /* 0x000000b200b27308 */ /* 0x000ea20000000800 */
[----:B-1----:R-:W-:-:S07]  /*5cd0*/  FMNMX.FTZ R177, R176, R177, !PT ;  /* 0x000000b1b0b17209 */ /* 0x002fce0007810000 */
[----:B------:R-:W1:Y:S01]  /*5ce0*/  MUFU.EX2 R160, R160 ;  /* 0x000000a000a07308 */ /* 0x000e620000000800 */
[----:B------:R-:W3:Y:S07]  /*5cf0*/  SHFL.BFLY PT, R176, R177, 0x1, 0x1f ;  /* 0x0c201f00b1b07f89 */ /* 0x000eee00000e0000 */
[----:B------:R-:W4:Y:S08]  /*5d00*/  MUFU.EX2 R161, R161 ;  /* 0x000000a100a17308 */ /* 0x000f300000000800 */
[----:B------:R-:W-:Y:S08]  /*5d10*/  MUFU.EX2 R164, R164 ;  /* 0x000000a400a47308 */ /* 0x000ff00000000800 */
[----:B------:R-:W-:Y:S01]  /*5d20*/  MUFU.EX2 R165, R165 ;  /* 0x000000a500a57308 */ /* 0x000fe20000000800 */
[----:B---3--:R-:W-:Y:S01]  /*5d30*/  FMNMX.FTZ R155, R177, R176, !PT ;  /* 0x000000b0b19b7209 */ /* 0x008fe20007810000 */
[----:B------:R-:W-:-:S03]  /*5d40*/  IMAD.U32 R176, RZ, RZ, UR14 ;  /* 0x0000000effb07e24 */ /* 0x000fc6000f8e00ff */
[C---:B------:R-:W-:Y:S01]  /*5d50*/  FSETP.NEU.FTZ.AND P2, PT, R155.reuse, -INF , PT ;  /* 0xff8000009b00780b */ /* 0x040fe20003f5d000 */
[----:B------:R-:W-:-:S02]  /*5d60*/  FFMA.FTZ R176, R155, R176, -8 ;  /* 0xc10000009bb07423 */ /* 0x000fc400000100b0 */
[----:B------:R-:W-:Y:S03]  /*5d70*/  MUFU.EX2 R167, R167 ;  /* 0x000000a700a77308 */ /* 0x000fe60000000800 */
[----:B------:R-:W-:-:S05]  /*5d80*/  FSEL R176, R176, RZ, P2 ;  /* 0x000000ffb0b07208 */ /* 0x000fca0001000000 */
[----:B------:R-:W-:Y:S01]  /*5d90*/  MUFU.EX2 R168, R168 ;  /* 0x000000a800a87308 */ /* 0x000fe20000000800 */
[----:B------:R-:W-:-:S01]  /*5da0*/  FFMA.FTZ R180, R11, UR14, -R176 ;  /* 0x0000000e0bb47c23 */ /* 0x000fc200080108b0 */
[--C-:B------:R-:W-:Y:S01]  /*5db0*/  FFMA.FTZ R11, R13, UR14, -R176.reuse ;  /* 0x0000000e0d0b7c23 */ /* 0x100fe200080108b0 */
[----:B------:R-:W-:-:S01]  /*5dc0*/  FFMA.FTZ R13, R15, UR14, -R176 ;  /* 0x0000000e0f0d7c23 */ /* 0x000fc200080108b0 */
[--C-:B------:R-:W-:Y:S01]  /*5dd0*/  FFMA.FTZ R15, R20, UR14, -R176.reuse ;  /* 0x0000000e140f7c23 */ /* 0x100fe200080108b0 */
[----:B------:R-:W-:-:S01]  /*5de0*/  FFMA.FTZ R20, R21, UR14, -R176 ;  /* 0x0000000e15147c23 */ /* 0x000fc200080108b0 */
[----:B------:R-:W-:Y:S01]  /*5df0*/  FSEL R21, R155, RZ, P2 ;  /* 0x000000ff9b157208 */ /* 0x000fe20001000000 */
[----:B------:R-:W-:-:S01]  /*5e00*/  FFMA.FTZ R14, R14, UR14, -R176 ;  /* 0x0000000e0e0e7c23 */ /* 0x000fc200080108b0 */
[----:B------:R-:W-:Y:S01]  /*5e10*/  MUFU.EX2 R180, R180 ;  /* 0x000000b400b47308 */ /* 0x000fe20000000800 */
[----:B------:R-:W-:-:S01]  /*5e20*/  FFMA.FTZ R177, R153, UR14, -R176 ;  /* 0x0000000e99b17c23 */ /* 0x000fc200080108b0 */
[----:B------:R-:W-:Y:S01]  /*5e30*/  FFMA.FTZ R153, R157, UR14, -R176 ;  /* 0x0000000e9d997c23 */ /* 0x000fe200080108b0 */
[----:B------:R-:W-:-:S01]  /*5e40*/  FADD.FTZ R21, -R21, R8 ;  /* 0x0000000815157221 */ /* 0x000fc20000010100 */
[----:B--2---:R-:W-:Y:S01]  /*5e50*/  FFMA.FTZ R157, R178, R4, R179 ;  /* 0x00000004b29d7223 */ /* 0x004fe200000100b3 */
[----:B------:R-:W-:-:S01]  /*5e60*/  FFMA.FTZ R152, R152, UR14, -R176 ;  /* 0x0000000e98987c23 */ /* 0x000fc200080108b0 */
[----:B------:R-:W-:Y:S01]  /*5e70*/  FFMA.FTZ R8, R156, UR14, -R176 ;  /* 0x0000000e9c087c23 */ /* 0x000fe200080108b0 */
[----:B------:R-:W-:Y:S01]  /*5e80*/  FMUL.FTZ R21, R21, UR14 ;  /* 0x0000000e15157c20 */ /* 0x000fe20008410000 */
[----:B------:R-:W-:Y:S01]  /*5e90*/  MUFU.EX2 R11, R11 ;  /* 0x0000000b000b7308 */ /* 0x000fe20000000800 */
[----:B------:R-:W-:-:S01]  /*5ea0*/  FADD.FTZ R157, R12, R157 ;  /* 0x0000009d0c9d7221 */ /* 0x000fc20000010000 */
        /* <DEDUP_REMOVED lines=8> */
[----:B------:R-:W-:-:S03]  /*5f30*/  FFMA.FTZ R169, R169, UR14, -R176 ;  /* 0x0000000ea9a97c23 */ /* 0x000fc600080108b0 */
[----:B-1----:R-:W-:-:S03]  /*5f40*/  FADD.FTZ R156, R160, R157 ;  /* 0x0000009da09c7221 */ /* 0x002fc60000010000 */
[----:B------:R-:W1:Y:S01]  /*5f50*/  MUFU.EX2 R13, R13 ;  /* 0x0000000d000d7308 */ /* 0x000e620000000800 */
[----:B----4-:R-:W-:-:S07]  /*5f60*/  FADD.FTZ R157, R161, R156 ;  /* 0x0000009ca19d7221 */ /* 0x010fce0000010000 */
[----:B------:R-:W3:Y:S01]  /*5f70*/  MUFU.EX2 R14, R14 ;  /* 0x0000000e000e7308 */ /* 0x000ee20000000800 */
[----:B--2---:R-:W-:-:S04]  /*5f80*/  FFMA.FTZ R4, R21, R5, R180 ;  /* 0x0000000515047223 */ /* 0x004fc800000100b4 */
[----:B------:R-:W-:-:S03]  /*5f90*/  FADD.FTZ R4, R11, R4 ;  /* 0x000000040b047221 */ /* 0x000fc60000010000 */
[----:B------:R-:W2:Y:S01]  /*5fa0*/  MUFU.EX2 R15, R15 ;  /* 0x0000000f000f7308 */ /* 0x000ea20000000800 */
[----:B-1----:R-:W-:-:S07]  /*5fb0*/  FADD.FTZ R5, R13, R4 ;  /* 0x000000040d057221 */ /* 0x002fce0000010000 */
[----:B------:R-:W1:Y:S01]  /*5fc0*/  MUFU.EX2 R20, R20 ;  /* 0x0000001400147308 */ /* 0x000e620000000800 */
[----:B---3--:R-:W-:-:S07]  /*5fd0*/  FADD.FTZ R4, R14, R5 ;  /* 0x000000050e047221 */ /* 0x008fce0000010000 */
[----:B------:R-:W3:Y:S01]  /*5fe0*/  MUFU.EX2 R152, R152 ;  /* 0x0000009800987308 */ /* 0x000ee20000000800 */
[----:B--2---:R-:W-:-:S01]  /*5ff0*/  FADD.FTZ R5, R15, R4 ;  /* 0x000000040f057221 */ /* 0x004fc20000010000 */
[----:B------:R-:W-:-:S04]  /*6000*/  FADD.FTZ R4, R164, R157 ;  /* 0x0000009da4047221 */ /* 0x000fc80000010000 */
[----:B------:R-:W-:Y:S02]  /*6010*/  FADD.FTZ R4, R165, R4 ;  /* 0x00000004a5047221 */ /* 0x000fe40000010000 */
[----:B------:R-:W2:Y:S01]  /*6020*/  MUFU.EX2 R177, R177 ;  /* 0x000000b100b17308 */ /* 0x000ea20000000800 */
[----:B-1----:R-:W-:-:S01]  /*6030*/  FADD.FTZ R5, R20, R5 ;  /* 0x0000000514057221 */ /* 0x002fc20000010000 */
[----:B------:R-:W-:-:S04]  /*6040*/  FADD.FTZ R157, R167, R4 ;  /* 0x00000004a79d7221 */ /* 0x000fc80000010000 */
[----:B------:R-:W-:Y:S02]  /*6050*/  FADD.FTZ R157, R168, R157 ;  /* 0x0000009da89d7221 */ /* 0x000fe40000010000 */
[----:B------:R-:W1:Y:S01]  /*6060*/  MUFU.EX2 R8, R8 ;  /* 0x0000000800087308 */ /* 0x000e620000000800 */
[----:B---3--:R-:W-:-:S07]  /*6070*/  FADD.FTZ R156, R152, R5 ;  /* 0x00000005989c7221 */ /* 0x008fce0000010000 */
[----:B------:R-:W3:Y:S01]  /*6080*/  MUFU.EX2 R153, R153 ;  /* 0x0000009900997308 */ /* 0x000ee20000000800 */
[----:B--2---:R-:W-:-:S07]  /*6090*/  FADD.FTZ R5, R177, R156 ;  /* 0x0000009cb1057221 */ /* 0x004fce0000010000 */
[----:B------:R-:W2:Y:S01]  /*60a0*/  MUFU.EX2 R154, R154 ;  /* 0x0000009a009a7308 */ /* 0x000ea20000000800 */
[----:B-1----:R-:W-:-:S07]  /*60b0*/  FADD.FTZ R4, R8, R5 ;  /* 0x0000000508047221 */ /* 0x002fce0000010000 */
[----:B------:R-:W-:Y:S01]  /*60c0*/  MUFU.EX2 R7, R181 ;  /* 0x000000b500077308 */ /* 0x000fe20000000800 */
[----:B---3--:R-:W-:-:S07]  /*60d0*/  FADD.FTZ R4, R153, R4 ;  /* 0x0000000499047221 */ /* 0x008fce0000010000 */
[----:B------:R-:W1:Y:S01]  /*60e0*/  MUFU.EX2 R181, R158 ;  /* 0x0000009e00b57308 */ /* 0x000e620000000800 */
[----:B--2---:R-:W-:-:S07]  /*60f0*/  FADD.FTZ R156, R154, R157 ;  /* 0x0000009d9a9c7221 */ /* 0x004fce0000010000 */
[----:B------:R-:W2:Y:S08]  /*6100*/  MUFU.EX2 R171, R171 ;  /* 0x000000ab00ab7308 */ /* 0x000eb00000000800 */
        /* <DEDUP_REMOVED lines=15> */
[----:B--2---:R-:W-:-:S01]  /*6200*/  FADD.FTZ R156, R172, R5 ;  /* 0x00000005ac9c7221 */ /* 0x004fc20000010000 */
[----:B---3--:R-:W-:-:S03]  /*6210*/  FADD.FTZ R5, R183, R4 ;  /* 0x00000004b7057221 */ /* 0x008fc60000010000 */
[----:B------:R-:W-:Y:S01]  /*6220*/  FADD.FTZ R4, R7, R156 ;  /* 0x0000009c07047221 */ /* 0x000fe20000010000 */
[----:B-1----:R-:W-:-:S01]  /*6230*/  FADD.FTZ R5, R158, R5 ;  /* 0x000000059e057221 */ /* 0x002fc20000010000 */
[----:B------:R-:W-:Y:S06]  /*6240*/  @!P0 BRA `(.L_x_808) ;  /* 0x0000000000048947 */ /* 0x000fec0003800000 */
[----:B------:R-:W-:Y:S01]  /*6250*/  BPT.TRAP 0x1 ;  /* 0x000000040000795c */ /* 0x000fe20000300000 */
.L_x_808:
[----:B------:R-:W-:Y:S01]  /*6260*/  ULEA UR10, UR37, UR38, 0x3 ;  /* 0x00000026250a7291 */ /* 0x000fe2000f8e183f */
[----:B------:R-:W-:Y:S01]  /*6270*/  ISETP.GT.AND P2, PT, R6, UR7, PT ;  /* 0x0000000706007c0c */ /* 0x000fe2000bf44270 */
[----:B------:R-:W-:Y:S01]  /*6280*/  UMOV UR36, UR6 ;  /* 0x0000000600247c82 */ /* 0x000fe20008000000 */
[----:B------:R-:W-:Y:S01]  /*6290*/  F2FP.SATFINITE.E4M3.F32.PACK_AB_MERGE_C R13, R14, R13, RZ ;  /* 0x0000000d0e0d723e */ /* 0x000fe200048070ff */
[----:B------:R-:W-:Y:S01]  /*62a0*/  UIADD3 UR10, UR10, 0x28460, URZ ;  /* 0x000284600a0a7890 */ /* 0x000fe2000fffe03f */
[----:B------:R-:W-:Y:S01]  /*62b0*/  F2FP.SATFINITE.E4M3.F32.PACK_AB_MERGE_C R14, R159, R181, RZ ;  /* 0x000000b59f0e723e */ /* 0x000fe200048070ff */
[----:B------:R-:W-:Y:S01]  /*62c0*/  UMOV UR37, UR5 ;  /* 0x0000000500257c82 */ /* 0x000fe20008000000 */
[----:B------:R-:W-:Y:S01]  /*62d0*/  F2FP.SATFINITE.E4M3.F32.PACK_AB_MERGE_C R7, R7, R172, RZ ;  /* 0x000000ac0707723e */ /* 0x000fe200048070ff */
[----:B------:R-:W-:Y:S01]  /*62e0*/  UPRMT UR10, UR46, 0x654, UR10 ;  /* 0x000006542e0a7896 */ /* 0x000fe2000800000a */
[----:B------:R-:W-:Y:S01]  /*62f0*/  F2FP.SATFINITE.E4M3.F32.PACK_AB_MERGE_C R170, R173, R170, RZ ;  /* 0x000000aaadaa723e */ /* 0x000fe200048070ff */
[----:B------:R-:W-:Y:S01]  /*6300*/  FMUL.FTZ R24, R24, R178 ;  /* 0x000000b218187220 */ /* 0x000fe20000410000 */
[----:B------:R-:W-:Y:S01]  /*6310*/  F2FP.SATFINITE.E4M3.F32.PACK_AB_MERGE_C R164, R165, R164, RZ ;  /* 0x000000a4a5a4723e */ /* 0x000fe200048070ff */
[----:B------:R-:W-:Y:S01]  /*6320*/  FMUL.FTZ R25, R25, R178 ;  /* 0x000000b219197220 */ /* 0x000fe20000410000 */
[----:B------:R-:W-:Y:S01]  /*6330*/  F2FP.SATFINITE.E4M3.F32.PACK_AB_MERGE_C R152, R177, R152, RZ ;  /* 0x00000098b198723e */ /* 0x000fe200048070ff */
[----:B------:R-:W-:Y:S01]  /*6340*/  FMUL.FTZ R28, R28, R178 ;  /* 0x000000b21c1c7220 */ /* 0x000fe20000410000 */
[----:B------:R-:W-:Y:S01]  /*6350*/  F2FP.SATFINITE.E4M3.F32.PACK_AB_MERGE_C R154, R171, R154, RZ ;  /* 0x0000009aab9a723e */ /* 0x000fe200048070ff */
[----:B------:R-:W-:Y:S01]  /*6360*/  FMUL.FTZ R29, R29, R178 ;  /* 0x000000b21d1d7220 */ /* 0x000fe20000410000 */
[----:B------:R-:W-:Y:S01]  /*6370*/  F2FP.SATFINITE.E4M3.F32.PACK_AB_MERGE_C R156, R158, R183, RZ ;  /* 0x000000b79e9c723e */ /* 0x000fe200048070ff */
[----:B------:R-:W-:Y:S01]  /*6380*/  SYNCS.ARRIVE.TRANS64.RED.A1T0 RZ, [UR10], RZ ;  /* 0x000000ffffff79a7 */ /* 0x000fe2000810040a */
[----:B------:R-:W-:Y:S01]  /*6390*/  F2FP.SATFINITE.E4M3.F32.PACK_AB_MERGE_C R185, R153, R8, R14 ;  /* 0x0000000899b9723e */ /* 0x000fe2000480700e */
[----:B------:R-:W-:Y:S01]  /*63a0*/  FMUL.FTZ R32, R32, R178 ;  /* 0x000000b220207220 */ /* 0x000fe20000410000 */
[----:B------:R-:W-:Y:S01]  /*63b0*/  F2FP.SATFINITE.E4M3.F32.PACK_AB_MERGE_C R186, R175, R174, R7 ;  /* 0x000000aeafba723e */ /* 0x000fe20004807007 */
[-C--:B------:R-:W-:Y:S01]  /*63c0*/  FMUL.FTZ R33, R33, R178.reuse ;  /* 0x000000b221217220 */ /* 0x080fe20000410000 */
[----:B------:R-:W-:Y:S01]  /*63d0*/  F2FP.SATFINITE.E4M3.F32.PACK_AB_MERGE_C R188, R12, R179, R170 ;  /* 0x000000b30cbc723e */ /* 0x000fe200048070aa */
[----:B------:R-:W-:Y:S01]  /*63e0*/  FMUL.FTZ R36, R36, R178 ;  /* 0x000000b224247220 */ /* 0x000fe20000410000 */
[----:B------:R-:W-:Y:S01]  /*63f0*/  F2FP.SATFINITE.E4M3.F32.PACK_AB_MERGE_C R189, R11, R180, R13 ;  /* 0x000000b40bbd723e */ /* 0x000fe2000480700d */
[----:B------:R-:W-:Y:S01]  /*6400*/  FMUL.FTZ R37, R37, R178 ;  /* 0x000000b225257220 */ /* 0x000fe20000410000 */
[----:B------:R-:W-:Y:S01]  /*6410*/  F2FP.SATFINITE.E4M3.F32.PACK_AB_MERGE_C R190, R161, R160, R164 ;  /* 0x000000a0a1be723e */ /* 0x000fe200048070a4 */
[-C--:B------:R-:W-:Y:S01]  /*6420*/  FMUL.FTZ R40, R40, R178.reuse ;  /* 0x000000b228287220 */ /* 0x080fe20000410000 */
[----:B------:R-:W-:Y:S01]  /*6430*/  F2FP.SATFINITE.E4M3.F32.PACK_AB_MERGE_C R191, R20, R15, R152 ;  /* 0x0000000f14bf723e */ /* 0x000fe20004807098 */
[-C--:B------:R-:W-:Y:S01]  /*6440*/  FMUL.FTZ R41, R41, R178.reuse ;  /* 0x000000b229297220 */ /* 0x080fe20000410000 */
[----:B------:R-:W-:Y:S01]  /*6450*/  F2FP.SATFINITE.E4M3.F32.PACK_AB_MERGE_C R184, R168, R167, R154 ;  /* 0x000000a7a8b8723e */ /* 0x000fe2000480709a */
[-C--:B------:R-:W-:Y:S01]  /*6460*/  FMUL.FTZ R44, R44, R178.reuse ;  /* 0x000000b22c2c7220 */ /* 0x080fe20000410000 */
[----:B------:R-:W-:Y:S01]  /*6470*/  F2FP.SATFINITE.E4M3.F32.PACK_AB_MERGE_C R187, R163, R187, R156 ;  /* 0x000000bba3bb723e */ /* 0x000fe2000480709c */
        /* <DEDUP_REMOVED lines=53> */
[----:B------:R-:W-:-:S02]  /*67d0*/  VIADD R6, R6, 0xffffffff ;  /* 0xffffffff06067836 */ /* 0x000fc40000000000 */
        /* <DEDUP_REMOVED lines=64> */
[----:B------:R-:W-:-:S02]  /*6be0*/  IMAD.MOV.U32 R8, RZ, RZ, R155 ;  /* 0x000000ffff087224 */ /* 0x000fc400078e009b */
[----:B------:R-:W-:Y:S01]  /*6bf0*/  IMAD.MOV.U32 R7, RZ, RZ, R10 ;  /* 0x000000ffff077224 */ /* 0x000fe200078e000a */
[----:B------:R-:W-:Y:S06]  /*6c00*/  @P2 BRA `(.L_x_809) ;  /* 0xffffffd8002c2947 */ /* 0x000fec000383ffff */
[----:B------:R-:W-:Y:S01]  /*6c10*/  IMAD.MOV.U32 R8, RZ, RZ, R155 ;  /* 0x000000ffff087224 */ /* 0x000fe200078e009b */
[----:B------:R-:W-:Y:S01]  /*6c20*/  UMOV UR37, UR5 ;  /* 0x0000000500257c82 */ /* 0x000fe20008000000 */
[----:B------:R-:W-:Y:S01]  /*6c30*/  IMAD.MOV.U32 R7, RZ, RZ, R10 ;  /* 0x000000ffff077224 */ /* 0x000fe200078e000a */
[----:B------:R-:W-:-:S06]  /*6c40*/  UMOV UR36, UR6 ;  /* 0x0000000600247c82 */ /* 0x000fcc0008000000 */
.L_x_791:
[----:B------:R-:W1:Y:S01]  /*6c50*/  LDC R11, c[0x0][0x9e4] ;  /* 0x00027900ff0b7b82 */ /* 0x000e620000000800 */
[----:B------:R-:W-:Y:S02]  /*6c60*/  ULDC UR5, c[0x0][0x9dc] ;  /* 0x0002770000057ab9 */ /* 0x000fe40000000800 */
[----:B------:R-:W-:-:S05]  /*6c70*/  VIADD R9, R198, -UR5 ;  /* 0x80000005c6097c36 */ /* 0x000fca0008000000 */
[----:B------:R-:W-:Y:S02]  /*6c80*/  R2UR UR5, R9 ;  /* 0x00000000090572ca */ /* 0x000fe400000e0000 */
[----:B-1----:R-:W-:-:S13]  /*6c90*/  ISETP.GE.AND P6, PT, R11, 0x1, PT ;  /* 0x000000010b00780c */ /* 0x002fda0003fc6270 */
[----:B------:R-:W-:Y:S05]  /*6ca0*/  @!P6 BRA `(.L_x_810) ;  /* 0x000000000044e947 */ /* 0x000fea0003800000 */
        /* <DEDUP_REMOVED lines=9> */
.L_x_811:
[----:B------:R-:W-:-:S13]  /*6d40*/  ISETP.NE.AND P2, PT, R11, 0x1, PT ;  /* 0x000000010b00780c */ /* 0x000fda0003f45270 */
[----:B------:R-:W1:Y:S02]  /*6d50*/  @P2 LDC.64 R12, c[0x0][0x9e8] ;  /* 0x00027a00ff0c2b82 */ /* 0x000e640000000a00 */
[----:B-1----:R-:W-:-:S05]  /*6d60*/  @P2 IMAD.HI.U32 R10, R198, R12, RZ ;  /* 0x0000000cc60a2227 */ /* 0x002fca00078e00ff */
[----:B------:R-:W-:-:S07]  /*6d70*/  @P2 SHF.R.U32.HI R198, RZ, R13, R10 ;  /* 0x0000000dffc62219 */ /* 0x000fce000001160a */
.L_x_812:
[----:B------:R-:W-:-:S05]  /*6d80*/  IMAD R198, R198, R11, RZ ;  /* 0x0000000bc6c67224 */ /* 0x000fca00078e02ff */
[----:B------:R-:W-:-:S13]  /*6d90*/  R2UR UR6, R198 ;  /* 0x00000000c60672ca */ /* 0x000fda00000e0000 */
[----:B------:R-:W-:-:S04]  /*6da0*/  UISETP.LT.AND UP0, UPT, UR5, UR6, UPT ;  /* 0x000000060500728c */ /* 0x000fc8000bf01270 */
[----:B------:R-:W-:-:S12]  /*6db0*/  USEL UR5, UR5, UR6, !UP0 ;  /* 0x0000000605057287 */ /* 0x000fd8000c000000 */
.L_x_810:
[----:B------:R-:W-:-:S04]  /*6dc0*/  UIADD3 UR5, UR5, 0x3f, URZ ;  /* 0x0000003f05057890 */ /* 0x000fc8000fffe03f */
[----:B------:R-:W-:-:S04]  /*6dd0*/  USHF.R.S32.HI UR6, URZ, 0x1f, UR5 ;  /* 0x0000001f3f067899 */ /* 0x000fc80008011405 */
[----:B------:R-:W-:-:S04]  /*6de0*/  ULEA.HI UR6, UR6, UR5, URZ, 0x6 ;  /* 0x0000000506067291 */ /* 0x000fc8000f8f303f */
[----:B------:R-:W-:-:S04]  /*6df0*/  USHF.R.S32.HI UR6, URZ, 0x6, UR6 ;  /* 0x000000063f067899 */ /* 0x000fc80008011406 */
[----:B------:R-:W-:-:S04]  /*6e00*/  UISETP.LT.AND UP0, UPT, UR41, UR6, UPT ;  /* 0x000000062900728c */ /* 0x000fc8000bf01270 */
[----:B------:R-:W-:-:S06]  /*6e10*/  USEL UR7, UR41, UR6, !UP0 ;  /* 0x0000000629077287 */ /* 0x000fcc000c000000 */
[----:B------:R-:W-:-:S13]  /*6e20*/  ISETP.GE.AND P2, PT, R6, UR7, PT ;  /* 0x0000000706007c0c */ /* 0x000fda000bf46270 */
[----:B------:R-:W-:Y:S05]  /*6e30*/  @!P2 BRA `(.L_x_813) ;  /* 0x0000001c006ca947 */ /* 0x000fea0003800000 */
[----:B------:R-:W-:Y:S01]  /*6e40*/  IMAD.MOV.U32 R15, RZ, RZ, R8 ;  /* 0x000000ffff0f7224 */ /* 0x000fe200078e0008 */
[----:B------:R-:W-:Y:S01]  /*6e50*/  UMOV UR5, UR36 ;  /* 0x0000002400057c82 */ /* 0x000fe20008000000 */
[----:B------:R-:W-:Y:S01]  /*6e60*/  IMAD.MOV.U32 R20, RZ, RZ, R7 ;  /* 0x000000ffff147224 */ /* 0x000fe200078e0007 */
[----:B------:R-:W-:-:S06]  /*6e70*/  ULDC UR40, c[0x0][0x988] ;  /* 0x0002620000287ab9 */ /* 0x000fcc0000000800 */
.L_x_823:
[----:B------:R-:W-:Y:S01]  /*6e80*/  ISETP.NE.AND P3, PT, RZ, UR39, PT ;  /* 0x00000027ff007c0c */ /* 0x000fe2000bf65270 */
[----:B------:R-:W-:-:S04]  /*6e90*/  UISETP.NE.AND UP0, UPT, UR37, 0x1, UPT ;  /* 0x000000012500788c */ /* 0x000fc8000bf05270 */
[----:B------:R-:W-:-:S04]  /*6ea0*/  USEL UR36, URZ, 0x1, UP0 ;  /* 0x000000013f247887 */ /* 0x000fc80008000000 */
[----:B------:R-:W-:-:S04]  /*6eb0*/  ULOP3.LUT UR36, UR5, UR36, URZ, 0x3c, !UPT ;  /* 0x0000002405247292 */ /* 0x000fc8000f8e3c3f */
[----:B------:R-:W-:Y:S08]  /*6ec0*/  @P3 BRA `(.L_x_814) ;  /* 0x0000000000383947 */ /* 0x000ff00003800000 */
[----:B------:R-:W-:Y:S05]  /*6ed0*/  @!P0 BRA `(.L_x_815) ;  /* 0x0000000000048947 */ /* 0x000fea0003800000 */
[----:B------:R-:W-:Y:S01]  /*6ee0*/  BPT.TRAP 0x1 ;  /* 0x000000040000795c */ /* 0x000fe20000300000 */
.L_x_815:
        /* <DEDUP_REMOVED lines=9> */
.L_x_816:
[----:B--2---:R-:W-:Y:S05]  /*6f80*/  @P2 BRA `(.L_x_814) ;  /* 0x0000000000082947 */ /* 0x004fea0003800000 */
[----:B------:R-:W2:Y:S02]  /*6f90*/  SYNCS.PHASECHK.TRANS64.TRYWAIT P2, [UR6+0x28430], R7 ;  /* 0x02843007ff0075a7 */ /* 0x000ea40008040146 */
[----:B--2---:R-:W-:Y:S05]  /*6fa0*/  @!P2 BRA `(.L_x_817) ;  /* 0x000000b4002ca947 */ /* 0x004fea0003800000 */
.L_x_814:
[----:B--2---:R-:W2:Y:S01]  /*6fb0*/  S2R R8, SR_TID.X ;  /* 0x0000000000087919 */ /* 0x004ea20000002100 */
[----:B------:R-:W-:Y:S01]  /*6fc0*/  UIADD3 UR6, UR37, 0x1, URZ ;  /* 0x0000000125067890 */ /* 0x000fe2000fffe03f */
[----:B------:R-:W-:Y:S01]  /*6fd0*/  UMOV UR51, 0x40000040 ;  /* 0x4000004000337882 */ /* 0x000fe20000000000 */
[----:B------:R-:W-:Y:S02]  /*6fe0*/  UMOV UR11, 0x40000040 ;  /* 0x40000040000b7882 */ /* 0x000fe40000000000 */
[----:B------:R-:W-:Y:S01]  /*6ff0*/  UISETP.NE.AND UP0, UPT, UR6, 0x2, UPT ;  /* 0x000000020600788c */ /* 0x000fe2000bf05270 */
[----:B------:R-:W-:Y:S01]  /*7000*/  UMOV UR15, 0x40000040 ;  /* 0x40000040000f7882 */ /* 0x000fe20000000000 */
[----:B------:R-:W-:Y:S02]  /*7010*/  UMOV UR19, 0x40000040 ;  /* 0x4000004000137882 */ /* 0x000fe40000000000 */
[----:B------:R-:W-:Y:S01]  /*7020*/  USEL UR6, UR6, URZ, UP0 ;  /* 0x0000003f06067287 */ /* 0x000fe20008000000 */
[----:B------:R-:W-:Y:S01]  /*7030*/  UMOV UR23, 0x40000040 ;  /* 0x4000004000177882 */ /* 0x000fe20000000000 */
[----:B------:R-:W-:-:S02]  /*7040*/  UMOV UR27, 0x40000040 ;  /* 0x40000040001b7882 */ /* 0x000fc40000000000 */
[----:B------:R-:W-:Y:S01]  /*7050*/  ULEA UR34, UR6, UR4, 0xa ;  /* 0x0000000406227291 */ /* 0x000fe2000f8e503f */
[----:B------:R-:W-:Y:S01]  /*7060*/  UMOV UR31, 0x40000040 ;  /* 0x40000040001f7882 */ /* 0x000fe20000000000 */
[----:B------:R-:W-:Y:S02]  /*7070*/  UMOV UR35, 0x40000040 ;  /* 0x4000004000237882 */ /* 0x000fe40000000000 */
[----:B------:R-:W-:Y:S02]  /*7080*/  UIADD3 UR10, UR34, 0x2, URZ ;  /* 0x00000002220a7890 */ /* 0x000fe4000fffe03f */
[----:B------:R-:W-:Y:S02]  /*7090*/  UIADD3 UR14, UR34, 0x4, URZ ;  /* 0x00000004220e7890 */ /* 0x000fe4000fffe03f */
[----:B------:R-:W-:Y:S01]  /*70a0*/  UMOV UR50, UR34 ;  /* 0x0000002200327c82 */ /* 0x000fe20008000000 */
[----:B------:R-:W-:Y:S02]  /*70b0*/  UIADD3 UR18, UR34, 0x6, URZ ;  /* 0x0000000622127890 */ /* 0x000fe4000fffe03f */
[----:B------:R-:W-:-:S02]  /*70c0*/  UIADD3 UR22, UR34, 0x200, URZ ;  /* 0x0000020022167890 */ /* 0x000fc4000fffe03f */
[----:B------:R-:W-:Y:S02]  /*70d0*/  UIADD3 UR26, UR34, 0x202, URZ ;  /* 0x00000202221a7890 */ /* 0x000fe4000fffe03f */
[----:B------:R-:W-:Y:S02]  /*70e0*/  UIADD3 UR30, UR34, 0x204, URZ ;  /* 0x00000204221e7890 */ /* 0x000fe4000fffe03f */
[----:B------:R-:W-:Y:S01]  /*70f0*/  UIADD3 UR34, UR34, 0x206, URZ ;  /* 0x0000020622227890 */ /* 0x000fe2000fffe03f */
        /* <DEDUP_REMOVED lines=30> */
.L_x_819:
[----:B------:R-:W-:Y:S01]  /*72e0*/  ULEA UR10, UR37, UR38, 0x3 ;  /* 0x00000026250a7291 */ /* 0x000fe2000f8e183f */
[----:B------:R-:W-:-:S05]  /*72f0*/  IMAD.U32 R7, RZ, RZ, UR5 ;  /* 0x00000005ff077e24 */ /* 0x000fca000f8e00ff */
[----:B------:R-:W-:-:S04]  /*7300*/  SHF.L.U32 R7, R7, 0x1f, RZ ;  /* 0x0000001f07077819 */ /* 0x000fc800000006ff */
[----:B------:R1:W2:Y:S01]  /*7310*/  SYNCS.PHASECHK.TRANS64.TRYWAIT P2, [UR10+0x28450], R7 ;  /* 0x02845007ff0075a7 */ /* 0x0002a2000804014a */
[----:B------:R-:W-:Y:S05]  /*7320*/  @!P0 BRA `(.L_x_820) ;  /* 0x0000000000048947 */ /* 0x000fea0003800000 */
[----:B------:R-:W-:Y:S01]  /*7330*/  BPT.TRAP 0x1 ;  /* 0x000000040000795c */ /* 0x000fe20000300000 */
.L_x_820:
[----:B--2---:R-:W-:Y:S05]  /*7340*/  @P2 BRA `(.L_x_818) ;  /* 0x0000000000082947 */ /* 0x004fea0003800000 */
[----:B------:R-:W2:Y:S02]  /*7350*/  SYNCS.PHASECHK.TRANS64.TRYWAIT P2, [UR10+0x28450], R7 ;  /* 0x02845007ff0075a7 */ /* 0x000ea4000804014a */
[----:B--2---:R-:W-:Y:S05]  /*7360*/  @!P2 BRA `(.L_x_821) ;  /* 0x000000b00054a947 */ /* 0x004fea0003800000 */
.L_x_818:
[----:B------:R-:W-:Y:S01]  /*7370*/  UIADD3 UR5, UR38, 0x8000, URZ ;  /* 0x0000800026057890 */ /* 0x000fe2000fffe03f */
[----:B------:R-:W-:Y:S01]  /*7380*/  WARPGROUP.ARRIVE ;  /* 0x00000000000079c5 */ /* 0x000fe20000000000 */
[----:B------:R-:W-:Y:S01]  /*7390*/  UMOV UR11, 0x80000020 ;  /* 0x80000020000b7882 */ /* 0x000fe20000000000 */
[C---:B------:R-:W-:Y:S01]  /*73a0*/  FMUL.FTZ R21, R0.reuse, R152 ;  /* 0x0000009800157220 */ /* 0x040fe20000410000 */
[----:B------:R-:W-:Y:S01]  /*73b0*/  USHF.R.U32.HI UR5, URZ, 0x4, UR5 ;  /* 0x000000043f057899 */ /* 0x000fe20008011605 */
[C---:B------:R-:W-:Y:S01]  /*73c0*/  FMUL.FTZ R9, R0.reuse, R154 ;  /* 0x0000009a00097220 */ /* 0x040fe20000410000 */
[C---:B------:R-:W-:Y:S01]  /*73d0*/  FMUL.FTZ R152, R0.reuse, R153 ;  /* 0x0000009900987220 */ /* 0x040fe20000410000 */
        /* <DEDUP_REMOVED lines=10> */
[----:B------:R-:W3:Y:S01]  /*7480*/  MUFU.TANH R9, R9 ;  /* 0x0000000900097308 */ /* 0x000ee20000002400 */
[C---:B------:R-:W-:Y:S01]  /*7490*/  FMUL.FTZ R13, R0.reuse, R162 ;  /* 0x000000a2000d7220 */ /* 0x040fe20000410000 */
[C---:B------:R-:W-:Y:S01]  /*74a0*/  FMUL.FTZ R160, R0.reuse, R161 ;  /* 0x000000a100a07220 */ /* 0x040fe20000410000 */
[C---:B------:R-:W-:Y:S01]  /*74b0*/  FMUL.FTZ R14, R0.reuse, R163 ;  /* 0x000000a3000e7220 */ /* 0x040fe20000410000 */
[C---:B------:R-:W-:Y:S01]  /*74c0*/  FMUL.FTZ R153, R0.reuse, R166 ;  /* 0x000000a600997220 */ /* 0x040fe20000410000 */
[C---:B------:R-:W-:Y:S01]  /*74d0*/  FMUL.FTZ R162, R0.reuse, R164 ;  /* 0x000000a400a27220 */ /* 0x040fe20000410000 */
[C---:B------:R-:W-:Y:S01]  /*74e0*/  FMUL.FTZ R166, R0.reuse, R169 ;  /* 0x000000a900a67220 */ /* 0x040fe20000410000 */
[C---:B------:R-:W-:Y:S01]  /*74f0*/  FMUL.FTZ R169, R0.reuse, R173 ;  /* 0x000000ad00a97220 */ /* 0x040fe20000410000 */
[----:B------:R-:W-:Y:S01]  /*7500*/  QGMMA.64x256x32.F32.E4M3.E4M3 R24, R188, gdesc[UR8], R24, gsb0 ;  /* 0x03e00008bc187df3 */ /* 0x000fe20008000818 */
[----:B------:R-:W4:Y:S01]  /*7510*/  MUFU.TANH R152, R152 ;  /* 0x0000009800987308 */ /* 0x000f220000002400 */
[----:B-12---:R-:W-:Y:S01]  /*7520*/  FMNMX.FTZ R7, R21, R20, !PT ;  /* 0x0000001415077209 */ /* 0x006fe20007810000 */
[C---:B------:R-:W-:Y:S01]  /*7530*/  FMUL.FTZ R164, R0.reuse, R165 ;  /* 0x000000a500a47220 */ /* 0x040fe20000410000 */
[C---:B------:R-:W-:Y:S01]  /*7540*/  FMUL.FTZ R161, R0.reuse, R174 ;  /* 0x000000ae00a17220 */ /* 0x040fe20000410000 */
[C---:B------:R-:W-:Y:S01]  /*7550*/  FMUL.FTZ R154, R0.reuse, R167 ;  /* 0x000000a7009a7220 */ /* 0x040fe20000410000 */
[C---:B------:R-:W-:Y:S01]  /*7560*/  FMUL.FTZ R165, R0.reuse, R168 ;  /* 0x000000a800a57220 */ /* 0x040fe20000410000 */
[C---:B------:R-:W-:Y:S01]  /*7570*/  FMUL.FTZ R157, R0.reuse, R170 ;  /* 0x000000aa009d7220 */ /* 0x040fe20000410000 */
[C---:B------:R-:W-:Y:S01]  /*7580*/  FMUL.FTZ R158, R0.reuse, R171 ;  /* 0x000000ab009e7220 */ /* 0x040fe20000410000 */
[----:B------:R-:W1:Y:S01]  /*7590*/  MUFU.TANH R10, R10 ;  /* 0x0000000a000a7308 */ /* 0x000e620000002400 */
[----:B---3--:R-:W-:Y:S01]  /*75a0*/  FMNMX.FTZ R173, R9, R15, !PT ;  /* 0x0000000f09ad7209 */ /* 0x008fe20007810000 */
[C---:B------:R-:W-:Y:S01]  /*75b0*/  FMUL.FTZ R171, R0.reuse, R176 ;  /* 0x000000b000ab7220 */ /* 0x040fe20000410000 */
[C---:B------:R-:W-:Y:S01]  /*75c0*/  FMUL.FTZ R168, R0.reuse, R172 ;  /* 0x000000ac00a87220 */ /* 0x040fe20000410000 */
[C---:B------:R-:W-:Y:S01]  /*75d0*/  FMUL.FTZ R163, R0.reuse, R175 ;  /* 0x000000af00a37220 */ /* 0x040fe20000410000 */
[C---:B------:R-:W-:Y:S01]  /*75e0*/  FMUL.FTZ R167, R0.reuse, R178 ;  /* 0x000000b200a77220 */ /* 0x040fe20000410000 */
[C---:B------:R-:W-:Y:S01]  /*75f0*/  FMUL.FTZ R172, R0.reuse, R177 ;  /* 0x000000b100ac7220 */ /* 0x040fe20000410000 */
[----:B------:R-:W-:Y:S01]  /*7600*/  FMUL.FTZ R170, R0, R179 ;  /* 0x000000b300aa7220 */ /* 0x000fe20000410000 */
[----:B------:R-:W2:Y:S01]  /*7610*/  MUFU.TANH R155, R155 ;  /* 0x0000009b009b7308 */ /* 0x000ea20000002400 */
[----:B----4-:R-:W-:Y:S01]  /*7620*/  FMNMX.FTZ R8, R152, R7, !PT ;  /* 0x0000000798087209 */ /* 0x010fe20007810000 */
[----:B------:R-:W-:Y:S01]  /*7630*/  UIADD3 UR10, UR10, 0x2, URZ ;  /* 0x000000020a0a7890 */ /* 0x000fe2000fffe03f */
[----:B------:R-:W3:Y:S01]  /*7640*/  S2R R198, SR_TID.X ;  /* 0x0000000000c67919 */ /* 0x000ee20000002100 */
[----:B------:R-:W-:Y:S01]  /*7650*/  UMOV UR11, 0x80000020 ;  /* 0x80000020000b7882 */ /* 0x000fe20000000000 */
[----:B------:R-:W-:-:S03]  /*7660*/  UMOV UR14, UR40 ;  /* 0x00000028000e7c82 */ /* 0x000fc60008000000 */
[----:B------:R-:W4:Y:S01]  /*7670*/  MUFU.TANH R11, R11 ;  /* 0x0000000b000b7308 */ /* 0x000f220000002400 */
[----:B-1----:R-:W-:-:S07]  /*7680*/  FMNMX.FTZ R174, R10, R173, !PT ;  /* 0x000000ad0aae7209 */ /* 0x002fce0007810000 */
[----:B------:R-:W1:Y:S01]  /*7690*/  MUFU.TANH R156, R156 ;  /* 0x0000009c009c7308 */ /* 0x000e620000002400 */
[----:B--2---:R-:W-:-:S07]  /*76a0*/  FMNMX.FTZ R7, R155, R8, !PT ;  /* 0x000000089b077209 */ /* 0x004fce0007810000 */
[----:B------:R-:W2:Y:S01]  /*76b0*/  MUFU.TANH R12, R12 ;  /* 0x0000000c000c7308 */ /* 0x000ea20000002400 */
[----:B----4-:R-:W-:Y:S01]  /*76c0*/  FMNMX.FTZ R173, R11, R174, !PT ;  /* 0x000000ae0bad7209 */ /* 0x010fe20007810000 */
[----:B------:R-:W-:-:S06]  /*76d0*/  FMUL.FTZ R174, R0, R180 ;  /* 0x000000b400ae7220 */ /* 0x000fcc0000410000 */
[----:B------:R-:W4:Y:S01]  /*76e0*/  MUFU.TANH R159, R159 ;  /* 0x0000009f009f7308 */ /* 0x000f220000002400 */
[----:B-1----:R-:W-:Y:S02]  /*76f0*/  FMNMX.FTZ R8, R156, R7, !PT ;  /* 0x000000079c087209 */ /* 0x002fe40007810000 */
[----:B---3--:R-:W-:-:S05]  /*7700*/  SHF.R.U32.HI R198, RZ, 0x7, R198 ;  /* 0x00000007ffc67819 */ /* 0x008fca00000116c6 */
[----:B------:R-:W1:Y:S01]  /*7710*/  MUFU.TANH R13, R13 ;  /* 0x0000000d000d7308 */ /* 0x000e620000002400 */
[----:B--2---:R-:W-:-:S07]  /*7720*/  FMNMX.FTZ R176, R12, R173, !PT ;  /* 0x000000ad0cb07209 */ /* 0x004fce0007810000 */
        /* <DEDUP_REMOVED lines=17> */
[----:B------:R-:W-:Y:S01]  /*7840*/  FMUL.FTZ R173, R0, R182 ;  /* 0x000000b600ad7220 */ /* 0x000fe20000410000 */
[----:B------:R-:W-:-:S05]  /*7850*/  IMAD.U32 R182, RZ, RZ, UR14 ;  /* 0x0000000effb67e24 */ /* 0x000fca000f8e00ff */
        /* <DEDUP_REMOVED lines=28> */
[----:B---3--:R-:W-:Y:S02]  /*7a20*/  FMNMX.FTZ R8, R173, R8, !PT ;  /* 0x00000008ad087209 */ /* 0x008fe40007810000 */
[----:B-1----:R-:W-:Y:S02]  /*7a30*/  FMNMX.FTZ R177, R176, R7, !PT ;  /* 0x00000007b0b17209 */ /* 0x002fe40007810000 */
[----:B--2---:R-:W-:-:S03]  /*7a40*/  FMNMX.FTZ R178, R175, R8, !PT ;  /* 0x00000008afb27209 */ /* 0x004fc60007810000 */
[----:B------:R-:W1:Y:S04]  /*7a50*/  SHFL.BFLY PT, R8, R177, 0x2, 0x1f ;  /* 0x0c401f00b1087f89 */ /* 0x000e6800000e0000 */
[----:B------:R-:W2:Y:S01]  /*7a60*/  SHFL.BFLY PT, R7, R178, 0x2, 0x1f ;  /* 0x0c401f00b2077f89 */ /* 0x000ea200000e0000 */
[----:B------:R-:W-:Y:S02]  /*7a70*/  WARPGROUP.DEPBAR.LE gsb0, 0x0 ;  /* 0x00008000000079c5 */ /* 0x000fe40000010000 */
[----:B------:R-:W-:Y:S01]  /*7a80*/  WARPGROUP.ARRIVE ;  /* 0x00000000000079c5 */ /* 0x000fe20000000000 */
[----:B-1----:R-:W-:-:S05]  /*7a90*/  FMNMX.FTZ R179, R177, R8, !PT ;  /* 0x00000008b1b37209 */ /* 0x002fca0007810000 */
[----:B------:R-:W-:Y:S01]  /*7aa0*/  QGMMA.64x256x32.F32.E4M3.E4M3 R24, R184, gdesc[UR8], R24, gsb0 ;  /* 0x03e00008b8187df3 */ /* 0x000fe20008000818 */
[----:B--2---:R-:W-:Y:S01]  /*7ab0*/  FMNMX.FTZ R180, R178, R7, !PT ;  /* 0x00000007b2b47209 */ /* 0x004fe20007810000 */
[----:B------:R-:W1:Y:S04]  /*7ac0*/  SHFL.BFLY PT, R8, R179, 0x1, 0x1f ;  /* 0x0c201f00b3087f89 */ /* 0x000e6800000e0000 */
[----:B------:R-:W2:Y:S01]  /*7ad0*/  SHFL.BFLY PT, R181, R180, 0x1, 0x1f ;  /* 0x0c201f00b4b57f89 */ /* 0x000ea200000e0000 */
        /* <DEDUP_REMOVED lines=16> */
[----:B------:R-:W-:Y:S01]  /*7be0*/  FFMA.FTZ R171, R172, UR14, -R179 ;  /* 0x0000000eacab7c23 */ /* 0x000fe200080108b3 */
[----:B------:R-:W-:-:S01]  /*7bf0*/  FADD.FTZ R20, -R8, R15 ;  /* 0x0000000f08147221 */ /* 0x000fc20000010100 */
[----:B------:R-:W-:Y:S01]  /*7c00*/  FFMA.FTZ R172, R8, R181, -8 ;  /* 0xc100000008ac7423 */ /* 0x000fe200000100b5 */
[----:B------:R1:W-:Y:S01]  /*7c10*/  MUFU.EX2 R15, R177 ;  /* 0x000000b1000f7308 */ /* 0x0003e20000000800 */
[----:B------:R-:W-:-:S01]  /*7c20*/  FFMA.FTZ R169, R169, UR14, -R179 ;  /* 0x0000000ea9a97c23 */ /* 0x000fc200080108b3 */
[----:B------:R-:W-:Y:S01]  /*7c30*/  FMUL.FTZ R20, R20, UR14 ;  /* 0x0000000e14147c20 */ /* 0x000fe20008410000 */
[----:B------:R-:W-:-:S01]  /*7c40*/  FFMA.FTZ R9, R9, UR14, -R172 ;  /* 0x0000000e09097c23 */ /* 0x000fc200080108ac */
[--C-:B------:R-:W-:Y:S01]  /*7c50*/  FFMA.FTZ R10, R10, UR14, -R172.reuse ;  /* 0x0000000e0a0a7c23 */ /* 0x100fe200080108ac */
[----:B------:R-:W-:-:S01]  /*7c60*/  FFMA.FTZ R11, R11, UR14, -R172 ;  /* 0x0000000e0b0b7c23 */ /* 0x000fc200080108ac */
[--C-:B------:R-:W-:Y:S01]  /*7c70*/  FFMA.FTZ R12, R12, UR14, -R172.reuse ;  /* 0x0000000e0c0c7c23 */ /* 0x100fe200080108ac */
[----:B------:R-:W-:-:S01]  /*7c80*/  FFMA.FTZ R13, R13, UR14, -R172 ;  /* 0x0000000e0d0d7c23 */ /* 0x000fc200080108ac */
[----:B------:R-:W2:Y:S01]  /*7c90*/  MUFU.EX2 R178, R178 ;  /* 0x000000b200b27308 */ /* 0x000ea20000000800 */
[----:B------:R-:W-:-:S01]  /*7ca0*/  FFMA.FTZ R14, R14, UR14, -R172 ;  /* 0x0000000e0e0e7c23 */ /* 0x000fc200080108ac */
[--C-:B-1----:R-:W-:Y:S01]  /*7cb0*/  FFMA.FTZ R177, R164, UR14, -R179.reuse ;  /* 0x0000000ea4b17c23 */ /* 0x102fe200080108b3 */
[----:B------:R-:W-:-:S01]  /*7cc0*/  FFMA.FTZ R164, R168, UR14, -R179 ;  /* 0x0000000ea8a47c23 */ /* 0x000fc200080108b3 */
[----:B------:R-:W-:Y:S01]  /*7cd0*/  FFMA.FTZ R168, R174, UR14, -R179 ;  /* 0x0000000eaea87c23 */ /* 0x000fe200080108b3 */
        /* <DEDUP_REMOVED lines=10> */
[----:B------:R-:W-:-:S01]  /*7d80*/  FFMA.FTZ R173, R173, UR14, -R172 ;  /* 0x0000000eadad7c23 */ /* 0x000fc200080108ac */
[----:B------:R-:W1:Y:S01]  /*7d90*/  MUFU.EX2 R9, R9 ;  /* 0x0000000900097308 */ /* 0x000e620000000800 */
[----:B--2---:R-:W-:-:S01]  /*7da0*/  FFMA.FTZ R4, R15, R4, R178 ;  /* 0x000000040f047223 */ /* 0x004fc200000100b2 */
[----:B------:R-:W-:-:S06]  /*7db0*/  FFMA.FTZ R172, R175, UR14, -R172 ;  /* 0x0000000eafac7c23 */ /* 0x000fcc00080108ac */
[----:B------:R-:W2:Y:S08]  /*7dc0*/  MUFU.EX2 R21, R21 ;  /* 0x0000001500157308 */ /* 0x000eb00000000800 */
[----:B------:R-:W3:Y:S01]  /*7dd0*/  MUFU.EX2 R10, R10 ;  /* 0x0000000a000a7308 */ /* 0x000ee20000000800 */
[----:B-1----:R-:W-:-:S07]  /*7de0*/  FFMA.FTZ R5, R20, R5, R9 ;  /* 0x0000000514057223 */ /* 0x002fce0000010009 */
        /* <DEDUP_REMOVED lines=22> */
[----:B------:R-:W-:-:S06]  /*7f50*/  IMAD.U32 R157, RZ, RZ, UR6 ;  /* 0x00000006ff9d7e24 */ /* 0x000fcc000f8e00ff */
[----:B------:R-:W3:Y:S01]  /*7f60*/  MUFU.EX2 R181, R181 ;  /* 0x000000b500b57308 */ /* 0x000ee20000000800 */
[----:B-1----:R-:W-:-:S07]  /*7f70*/  FADD.FTZ R158, R174, R5 ;  /* 0x00000005ae9e7221 */ /* 0x002fce0000010000 */
[----:B------:R-:W1:Y:S01]  /*7f80*/  MUFU.EX2 R162, R162 ;  /* 0x000000a200a27308 */ /* 0x000e620000000800 */
[----:B--2---:R-:W-:-:S01]  /*7f90*/  FADD.FTZ R5, R177, R4 ;  /* 0x00000004b1057221 */ /* 0x004fc20000010000 */
[----:B------:R-:W-:-:S05]  /*7fa0*/  @!P1 LEA R4, R157, UR38, 0x3 ;  /* 0x000000269d049c11 */ /* 0x000fca000f8e18ff */
[----:B------:R-:W-:Y:S01]  /*7fb0*/  @!P1 VIADD R4, R4, 0x28440 ;  /* 0x0002844004049836 */ /* 0x000fe20000000000 */
[----:B------:R-:W2:Y:S01]  /*7fc0*/  MUFU.EX2 R153, R153 ;  /* 0x0000009900997308 */ /* 0x000ea20000000800 */
[----:B---3--:R-:W-:-:S03]  /*7fd0*/  FADD.FTZ R158, R181, R158 ;  /* 0x0000009eb59e7221 */ /* 0x008fc60000010000 */
[----:B------:R-:W-:-:S04]  /*7fe0*/  @!P1 PRMT R4, RZ, 0x654, R4 ;  /* 0x00000654ff049816 */ /* 0x000fc80000000004 */
[----:B------:R-:W3:Y:S01]  /*7ff0*/  MUFU.EX2 R165, R165 ;  /* 0x000000a500a57308 */ /* 0x000ee20000000800 */
[----:B-1----:R-:W-:-:S07]  /*8000*/  FADD.FTZ R176, R162, R5 ;  /* 0x00000005a2b07221 */ /* 0x002fce0000010000 */
[----:B------:R-:W1:Y:S01]  /*8010*/  MUFU.EX2 R154, R154 ;  /* 0x0000009a009a7308 */ /* 0x000e620000000800 */
[----:B--2---:R-:W-:-:S07]  /*8020*/  FADD.FTZ R5, R153, R158 ;  /* 0x0000009e99057221 */ /* 0x004fce0000010000 */
[----:B------:R-:W2:Y:S01]  /*8030*/  MUFU.EX2 R164, R164 ;  /* 0x000000a400a47308 */ /* 0x000ea20000000800 */
[----:B---3--:R-:W-:-:S07]  /*8040*/  FADD.FTZ R157, R165, R176 ;  /* 0x000000b0a59d7221 */ /* 0x008fce0000010000 */
[----:B------:R3:W4:Y:S01]  /*8050*/  MUFU.EX2 R180, R161 ;  /* 0x000000a100b47308 */ /* 0x0007220000000800 */
[----:B-1----:R-:W-:-:S07]  /*8060*/  FADD.FTZ R5, R154, R5 ;  /* 0x000000059a057221 */ /* 0x002fce0000010000 */
[----:B------:R-:W1:Y:S01]  /*8070*/  MUFU.EX2 R169, R169 ;  /* 0x000000a900a97308 */ /* 0x000e620000000800 */
[----:B--2---:R-:W-:-:S01]  /*8080*/  FADD.FTZ R158, R164, R157 ;  /* 0x0000009da49e7221 */ /* 0x004fc20000010000 */
[----:B---3--:R-:W-:-:S06]  /*8090*/  IADD3 R161, -R198, 0xb, RZ ;  /* 0x0000000bc6a17810 */ /* 0x008fcc0007ffe1ff */
[----:B------:R-:W2:Y:S01]  /*80a0*/  MUFU.EX2 R163, R163 ;  /* 0x000000a300a37308 */ /* 0x000ea20000000800 */
[----:B----4-:R-:W-:-:S07]  /*80b0*/  FADD.FTZ R5, R180, R5 ;  /* 0x00000005b4057221 */ /* 0x010fce0000010000 */
[----:B------:R-:W-:Y:S01]  /*80c0*/  MUFU.EX2 R166, R166 ;  /* 0x000000a600a67308 */ /* 0x000fe20000000800 */
[----:B-1----:R-:W-:-:S07]  /*80d0*/  FADD.FTZ R157, R169, R158 ;  /* 0x0000009ea99d7221 */ /* 0x002fce0000010000 */
[----:B------:R-:W1:Y:S01]  /*80e0*/  MUFU.EX2 R182, R167 ;  /* 0x000000a700b67308 */ /* 0x000e620000000800 */
[----:B--2---:R-:W-:-:S01]  /*80f0*/  FADD.FTZ R5, R163, R5 ;  /* 0x00000005a3057221 */ /* 0x004fc20000010000 */
[----:B------:R-:W-:Y:S02]  /*8100*/  WARPGROUP.DEPBAR.LE gsb0, 0x0 ;  /* 0x00008000000079c5 */ /* 0x000fe40000010000 */
[----:B------:R2:W-:Y:S06]  /*8110*/  BAR.ARV R161, 0x100 ;  /* 0x000400a10000751d */ /* 0x0005ec0000002000 */
[----:B------:R-:W3:Y:S01]  /*8120*/  MUFU.EX2 R171, R171 ;  /* 0x000000ab00ab7308 */ /* 0x000ee20000000800 */
[----:B------:R4:W-:Y:S01]  /*8130*/  @!P1 SYNCS.ARRIVE.TRANS64.RED.A1T0 RZ, [R4+URZ], RZ ;  /* 0x000000ff04ff99a7 */ /* 0x0009e2000810043f */
[----:B-1----:R-:W-:-:S06]  /*8140*/  FADD.FTZ R5, R182, R5 ;  /* 0x00000005b6057221 */ /* 0x002fcc0000010000 */
[----:B------:R-:W1:Y:S01]  /*8150*/  MUFU.EX2 R170, R170 ;  /* 0x000000aa00aa7308 */ /* 0x000e620000000800 */
[----:B----4-:R-:W-:-:S07]  /*8160*/  FADD.FTZ R4, R166, R157 ;  /* 0x0000009da6047221 */ /* 0x010fce0000010000 */
[----:B------:R-:W4:Y:S01]  /*8170*/  MUFU.EX2 R168, R168 ;  /* 0x000000a800a87308 */ /* 0x000f220000000800 */
[----:B---3--:R-:W-:-:S07]  /*8180*/  FADD.FTZ R157, R171, R4 ;  /* 0x00000004ab9d7221 */ /* 0x008fce0000010000 */
[----:B------:R-:W3:Y:S01]  /*8190*/  MUFU.EX2 R184, R173 ;  /* 0x000000ad00b87308 */ /* 0x000ee20000000800 */
[----:B-1----:R-:W-:-:S07]  /*81a0*/  FADD.FTZ R5, R170, R5 ;  /* 0x00000005aa057221 */ /* 0x002fce0000010000 */
[----:B------:R-:W1:Y:S01]  /*81b0*/  MUFU.EX2 R179, R179 ;  /* 0x000000b300b37308 */ /* 0x000e620000000800 */
[----:B----4-:R-:W-:-:S07]  /*81c0*/  FADD.FTZ R4, R168, R157 ;  /* 0x0000009da8047221 */ /* 0x010fce0000010000 */
[----:B------:R-:W4:Y:S01]  /*81d0*/  MUFU.EX2 R172, R172 ;  /* 0x000000ac00ac7308 */ /* 0x000f220000000800 */
[----:B---3--:R-:W-:-:S01]  /*81e0*/  FADD.FTZ R5, R184, R5 ;  /* 0x00000005b8057221 */ /* 0x008fc20000010000 */
[----:B-1----:R-:W-:-:S03]  /*81f0*/  FADD.FTZ R4, R179, R4 ;  /* 0x00000004b3047221 */ /* 0x002fc60000010000 */
[----:B----4-:R-:W-:Y:S01]  /*8200*/  FADD.FTZ R5, R172, R5 ;  /* 0x00000005ac057221 */ /* 0x010fe20000010000 */
[----:B--2---:R-:W-:Y:S06]  /*8210*/  @!P0 BRA `(.L_x_822) ;  /* 0x0000000000048947 */ /* 0x004fec0003800000 */
[----:B------:R-:W-:Y:S01]  /*8220*/  BPT.TRAP 0x1 ;  /* 0x000000040000795c */ /* 0x000fe20000300000 */
.L_x_822:
[----:B------:R-:W-:Y:S01]  /*8230*/  ULEA UR5, UR37, UR38, 0x3 ;  /* 0x0000002625057291 */ /* 0x000fe2000f8e183f */
[----:B------:R-:W-:Y:S01]  /*8240*/  ISETP.GT.AND P2, PT, R6, UR7, PT ;  /* 0x0000000706007c0c */ /* 0x000fe2000bf44270 */
[----:B------:R-:W-:Y:S01]  /*8250*/  FMUL.FTZ R24, R24, R15 ;  /* 0x0000000f18187220 */ /* 0x000fe20000410000 */
[----:B------:R-:W-:Y:S01]  /*8260*/  F2FP.SATFINITE.E4M3.F32.PACK_AB_MERGE_C R152, R155, R152, RZ ;  /* 0x000000989b98723e */ /* 0x000fe200048070ff */
[----:B------:R-:W-:Y:S01]  /*8270*/  UIADD3 UR5, UR5, 0x28460, URZ ;  /* 0x0002846005057890 */ /* 0x000fe2000fffe03f */
[----:B------:R-:W-:Y:S01]  /*8280*/  F2FP.SATFINITE.E4M3.F32.PACK_AB_MERGE_C R11, R12, R11, RZ ;  /* 0x0000000b0c0b723e */ /* 0x000fe200048070ff */
[----:B------:R-:W-:Y:S01]  /*8290*/  UMOV UR37, UR6 ;  /* 0x0000000600257c82 */ /* 0x000fe20008000000 */
[----:B------:R-:W-:Y:S01]  /*82a0*/  F2FP.SATFINITE.E4M3.F32.PACK_AB_MERGE_C R160, R177, R160, RZ ;  /* 0x000000a0b1a0723e */ /* 0x000fe200048070ff */
[----:B------:R-:W-:Y:S01]  /*82b0*/  UPRMT UR5, UR46, 0x654, UR5 ;  /* 0x000006542e057896 */ /* 0x000fe20008000005 */
[----:B------:R-:W-:Y:S01]  /*82c0*/  F2FP.SATFINITE.E4M3.F32.PACK_AB_MERGE_C R174, R181, R174, RZ ;  /* 0x000000aeb5ae723e */ /* 0x000fe200048070ff */
[-C--:B------:R-:W-:Y:S01]  /*82d0*/  FMUL.FTZ R25, R25, R15.reuse ;  /* 0x0000000f19197220 */ /* 0x080fe20000410000 */
[----:B------:R-:W-:Y:S01]  /*82e0*/  F2FP.SATFINITE.E4M3.F32.PACK_AB_MERGE_C R164, R169, R164, RZ ;  /* 0x000000a4a9a4723e */ /* 0x000fe200048070ff */
[-C--:B------:R-:W-:Y:S01]  /*82f0*/  FMUL.FTZ R28, R28, R15.reuse ;  /* 0x0000000f1c1c7220 */ /* 0x080fe20000410000 */
[----:B------:R-:W-:Y:S01]  /*8300*/  F2FP.SATFINITE.E4M3.F32.PACK_AB_MERGE_C R12, R163, R180, RZ ;  /* 0x000000b4a30c723e */ /* 0x000fe200048070ff */
[-C--:B------:R-:W-:Y:S01]  /*8310*/  FMUL.FTZ R29, R29, R15.reuse ;  /* 0x0000000f1d1d7220 */ /* 0x080fe20000410000 */
[----:B------:R-:W-:Y:S01]  /*8320*/  F2FP.SATFINITE.E4M3.F32.PACK_AB_MERGE_C R168, R179, R168, RZ ;  /* 0x000000a8b3a8723e */ /* 0x000fe200048070ff */
[-C--:B------:R-:W-:Y:S01]  /*8330*/  FMUL.FTZ R32, R32, R15.reuse ;  /* 0x0000000f20207220 */ /* 0x080fe20000410000 */
[----:B------:R-:W-:Y:S01]  /*8340*/  F2FP.SATFINITE.E4M3.F32.PACK_AB_MERGE_C R155, R172, R184, RZ ;  /* 0x000000b8ac9b723e */ /* 0x000fe200048070ff */
[----:B------:R-:W-:Y:S01]  /*8350*/  SYNCS.ARRIVE.TRANS64.RED.A1T0 RZ, [UR5], RZ ;  /* 0x000000ffffff79a7 */ /* 0x000fe20008100405 */
[----:B------:R-:W-:Y:S01]  /*8360*/  UMOV UR5, UR36 ;  /* 0x0000002400057c82 */ /* 0x000fe20008000000 */
        /* <DEDUP_REMOVED lines=133> */
[----:B------:R-:W-:Y:S01]  /*8bc0*/  F2FP.SATFINITE.E4M3.F32.PACK_AB_MERGE_C R187, R170, R182, R155 ;  /* 0x000000b6aabb723e */ /* 0x000fe2000480709b */
[----:B------:R-:W-:Y:S06]  /*8bd0*/  @P2 BRA `(.L_x_823) ;  /* 0xffffffe000a82947 */ /* 0x000fec000383ffff */
[----:B------:R-:W-:-:S05]  /*8be0*/  UMOV UR37, UR6 ;  /* 0x0000000600257c82 */ /* 0x000fca0008000000 */
.L_x_813:
[----:B------:R-:W-:-:S13]  /*8bf0*/  ISETP.GE.AND P2, PT, R6, UR41, PT ;  /* 0x0000002906007c0c */ /* 0x000fda000bf46270 */
[----:B------:R-:W-:Y:S05]  /*8c00*/  @!P2 BRA `(.L_x_824) ;  /* 0x000000280004a947 */ /* 0x000fea0003800000 */
[----:B------:R-:W-:Y:S01]  /*8c10*/  IMAD.MOV.U32 R11, RZ, RZ, R8 ;  /* 0x000000ffff0b7224 */ /* 0x000fe200078e0008 */
[----:B------:R-:W-:Y:S01]  /*8c20*/  UMOV UR5, UR36 ;  /* 0x0000002400057c82 */ /* 0x000fe20008000000 */
[----:B------:R-:W-:Y:S01]  /*8c30*/  IMAD.MOV.U32 R10, RZ, RZ, R7 ;  /* 0x000000ffff0a7224 */ /* 0x000fe200078e0007 */
[----:B------:R-:W-:Y:S01]  /*8c40*/  ULDC UR7, c[0x0][0x9e4] ;  /* 0x0002790000077ab9 */ /* 0x000fe20000000800 */
[----:B------:R-:W-:Y:S01]  /*8c50*/  IMAD.IADD R9, R194, 0x1, R2 ;  /* 0x00000001c2097824 */ /* 0x000fe200078e0202 */
[----:B------:R-:W-:Y:S01]  /*8c60*/  ULDC UR57, c[0x0][0x2e0] ;  /* 0x0000b80000397ab9 */ /* 0x000fe20000000800 */
[----:B------:R-:W-:Y:S01]  /*8c70*/  ULDC UR56, c[0x0][0x288] ;  /* 0x0000a20000387ab9 */ /* 0x000fe20000000800 */
[----:B------:R-:W-:Y:S01]  /*8c80*/  ULDC UR40, c[0x0][0x988] ;  /* 0x0002620000287ab9 */ /* 0x000fe20000000800 */
[----:B------:R-:W-:-:S05]  /*8c90*/  ULDC UR53, c[0x0][0x9e0] ;  /* 0x0002780000357ab9 */ /* 0x000fca0000000800 */
.L_x_842:
[----:B------:R-:W-:Y:S01]  /*8ca0*/  ISETP.NE.AND P3, PT, RZ, UR39, PT ;  /* 0x00000027ff007c0c */ /* 0x000fe2000bf65270 */
[----:B------:R-:W-:-:S04]  /*8cb0*/  UISETP.NE.AND UP0, UPT, UR37, 0x1, UPT ;  /* 0x000000012500788c */ /* 0x000fc8000bf05270 */
[----:B------:R-:W-:-:S04]  /*8cc0*/  USEL UR36, URZ, 0x1, UP0 ;  /* 0x000000013f247887 */ /* 0x000fc80008000000 */
[----:B------:R-:W-:-:S04]  /*8cd0*/  ULOP3.LUT UR36, UR5, UR36, URZ, 0x3c, !UPT ;  /* 0x0000002405247292 */ /* 0x000fc8000f8e3c3f */
[----:B------:R-:W-:Y:S08]  /*8ce0*/  @P3 BRA `(.L_x_825) ;  /* 0x0000000000383947 */ /* 0x000ff00003800000 */
[----:B------:R-:W-:Y:S05]  /*8cf0*/  @!P0 BRA `(.L_x_826) ;  /* 0x0000000000048947 */ /* 0x000fea0003800000 */
[----:B------:R-:W-:Y:S01]  /*8d00*/  BPT.TRAP 0x1 ;  /* 0x000000040000795c */ /* 0x000fe20000300000 */
.L_x_826:
        /* <DEDUP_REMOVED lines=9> */
.L_x_827:
[----:B--2---:R-:W-:Y:S05]  /*8da0*/  @P2 BRA `(.L_x_825) ;  /* 0x0000000000082947 */ /* 0x004fea0003800000 */
[----:B------:R-:W2:Y:S02]  /*8db0*/  SYNCS.PHASECHK.TRANS64.TRYWAIT P2, [UR6+0x28430], R7 ;  /* 0x02843007ff0075a7 */ /* 0x000ea40008040146 */
[----:B--2---:R-:W-:Y:S05]  /*8dc0*/  @!P2 BRA `(.L_x_828) ;  /* 0x0000009400d4a947 */ /* 0x004fea0003800000 */
.L_x_825:
        /* <DEDUP_REMOVED lines=51> */
.L_x_830:
[----:B------:R-:W-:Y:S01]  /*9100*/  ULEA UR10, UR37, UR38, 0x3 ;  /* 0x00000026250a7291 */ /* 0x000fe2000f8e183f */
[----:B------:R-:W-:-:S05]  /*9110*/  IMAD.U32 R7, RZ, RZ, UR5 ;  /* 0x00000005ff077e24 */ /* 0x000fca000f8e00ff */
[----:B------:R-:W-:-:S04]  /*9120*/  SHF.L.U32 R7, R7, 0x1f, RZ ;  /* 0x0000001f07077819 */ /* 0x000fc800000006ff */
[----:B------:R1:W2:Y:S01]  /*9130*/  SYNCS.PHASECHK.TRANS64.TRYWAIT P2, [UR10+0x28450], R7 ;  /* 0x02845007ff0075a7 */ /* 0x0002a2000804014a */
[----:B------:R-:W-:Y:S05]  /*9140*/  @!P0 BRA `(.L_x_831) ;  /* 0x0000000000048947 */ /* 0x000fea0003800000 */
[----:B------:R-:W-:Y:S01]  /*9150*/  BPT.TRAP 0x1 ;  /* 0x000000040000795c */ /* 0x000fe20000300000 */
.L_x_831:
[----:B--2---:R-:W-:Y:S05]  /*9160*/  @P2 BRA `(.L_x_829) ;  /* 0x0000000000082947 */ /* 0x004fea0003800000 */
[----:B------:R-:W2:Y:S02]  /*9170*/  SYNCS.PHASECHK.TRANS64.TRYWAIT P2, [UR10+0x28450], R7 ;  /* 0x02845007ff0075a7 */ /* 0x000ea4000804014a */
[----:B--2---:R-:W-:Y:S05]  /*9180*/  @!P2 BRA `(.L_x_832) ;  /* 0x0000009000fca947 */ /* 0x004fea0003800000 */
.L_x_829:
[----:B------:R-:W-:Y:S01]  /*9190*/  UIADD3 UR5, UR38, 0x8000, URZ ;  /* 0x0000800026057890 */ /* 0x000fe2000fffe03f */
[----:B------:R-:W-:Y:S01]  /*91a0*/  WARPGROUP.ARRIVE ;  /* 0x00000000000079c5 */ /* 0x000fe20000000000 */
[----:B------:R-:W-:-:S05]  /*91b0*/  UMOV UR11, 0x80000020 ;  /* 0x80000020000b7882 */ /* 0x000fca0000000000 */
[----:B------:R-:W3:Y:S01]  /*91c0*/  S2R R198, SR_TID.X ;  /* 0x0000000000c67919 */ /* 0x000ee20000002100 */
[----:B------:R-:W-:Y:S01]  /*91d0*/  USHF.R.U32.HI UR5, URZ, 0x4, UR5 ;  /* 0x000000043f057899 */ /* 0x000fe20008011605 */
[C---:B------:R-:W-:Y:S01]  /*91e0*/  FMUL.FTZ R21, R0.reuse, R163 ;  /* 0x000000a300157220 */ /* 0x040fe20000410000 */
[----:B------:R-:W-:Y:S01]  /*91f0*/  FMUL.FTZ R163, R0, R179 ;  /* 0x000000b300a37220 */ /* 0x000fe20000410000 */
[----:B------:R-:W-:Y:S01]  /*9200*/  IMAD.SHL.U32 R179, R6, 0x40, RZ ;  /* 0x0000004006b37824 */ /* 0x000fe200078e00ff */
[----:B------:R-:W-:Y:S01]  /*9210*/  ULOP3.LUT UR5, UR5, 0x3fff, URZ, 0xc0, !UPT ;  /* 0x00003fff05057892 */ /* 0x000fe2000f8ec03f */
[C---:B------:R-:W-:Y:S01]  /*9220*/  FMUL.FTZ R12, R0.reuse, R153 ;  /* 0x00000099000c7220 */ /* 0x040fe20000410000 */
[C---:B------:R-:W-:Y:S01]  /*9230*/  FMUL.FTZ R13, R0.reuse, R156 ;  /* 0x0000009c000d7220 */ /* 0x040fe20000410000 */
[C---:B------:R-:W-:Y:S01]  /*9240*/  FMUL.FTZ R153, R0.reuse, R166 ;  /* 0x000000a600997220 */ /* 0x040fe20000410000 */
[----:B------:R-:W-:Y:S01]  /*9250*/  ULOP3.LUT UR5, UR5, 0x10000, URZ, 0xfc, !UPT ;  /* 0x0001000005057892 */ /* 0x000fe2000f8efc3f */
[C---:B------:R-:W-:Y:S01]  /*9260*/  FMUL.FTZ R156, R0.reuse, R170 ;  /* 0x000000aa009c7220 */ /* 0x040fe20000410000 */
[C---:B------:R-:W-:Y:S01]  /*9270*/  FMUL.FTZ R14, R0.reuse, R155 ;  /* 0x0000009b000e7220 */ /* 0x040fe20000410000 */
[----:B------:R-:W-:Y:S01]  /*9280*/  FMUL.FTZ R170, R0, R172 ;  /* 0x000000ac00aa7220 */ /* 0x000fe20000410000 */
[----:B------:R-:W-:Y:S01]  /*9290*/  ULEA UR10, UR37, UR5, 0xa ;  /* 0x00000005250a7291 */ /* 0x000fe2000f8e503f */
[----:B------:R-:W-:-:S02]  /*92a0*/  IMAD.U32 R166, RZ, RZ, UR6 ;  /* 0x00000006ffa67e24 */ /* 0x000fc4000f8e00ff */
[C---:B------:R-:W-:Y:S01]  /*92b0*/  FMUL.FTZ R155, R0.reuse, R157 ;  /* 0x0000009d009b7220 */ /* 0x040fe20000410000 */
[----:B------:R-:W-:Y:S01]  /*92c0*/  IADD3 R172, -R179, 0x1, RZ ;  /* 0x00000001b3ac7810 */ /* 0x000fe20007ffe1ff */
[C---:B-12---:R-:W-:Y:S01]  /*92d0*/  FMUL.FTZ R7, R0.reuse, R152 ;  /* 0x0000009800077220 */ /* 0x046fe20000410000 */
        /* <DEDUP_REMOVED lines=19> */
[----:B------:R-:W-:Y:S01]  /*9410*/  FMUL.FTZ R181, R0, R181 ;  /* 0x000000b500b57220 */ /* 0x000fe20000410000 */
[----:B------:R-:W-:Y:S01]  /*9420*/  @!P1 LEA R166, R166, UR38, 0x3 ;  /* 0x00000026a6a69c11 */ /* 0x000fe2000f8e18ff */
[----:B------:R-:W-:Y:S01]  /*9430*/  IMAD R172, R17, UR57, R172 ;  /* 0x0000003911ac7c24 */ /* 0x000fe2000f8e02ac */
[----:B---3--:R-:W-:Y:S01]  /*9440*/  SHF.R.U32.HI R198, RZ, 0x7, R198 ;  /* 0x00000007ffc67819 */ /* 0x008fe200000116c6 */
[----:B------:R-:W1:Y:S01]  /*9450*/  MUFU.TANH R7, R7 ;  /* 0x0000000700077308 */ /* 0x000e620000002400 */
[----:B------:R-:W-:Y:S01]  /*9460*/  FMUL.FTZ R180, R0, R180 ;  /* 0x000000b400b47220 */ /* 0x000fe20000410000 */
[----:B------:R-:W-:Y:S01]  /*9470*/  @!P1 VIADD R166, R166, 0x28440 ;  /* 0x00028440a6a69836 */ /* 0x000fe20000000000 */
[----:B------:R-:W-:Y:S01]  /*9480*/  IADD3 R174, -R198, 0xb, RZ ;  /* 0x0000000bc6ae7810 */ /* 0x000fe20007ffe1ff */
[----:B------:R-:W-:-:S03]  /*9490*/  VIADD R167, R172, -UR56 ;  /* 0x80000038aca77c36 */ /* 0x000fc60008000000 */
[----:B------:R-:W-:Y:S01]  /*94a0*/  @!P1 PRMT R166, RZ, 0x654, R166 ;  /* 0x00000654ffa69816 */ /* 0x000fe200000000a6 */
[----:B------:R-:W2:Y:S01]  /*94b0*/  MUFU.TANH R12, R12 ;  /* 0x0000000c000c7308 */ /* 0x000ea20000002400 */
[----:B------:R-:W-:-:S07]  /*94c0*/  IMAD R167, R16, -0x2, R167 ;  /* 0xfffffffe10a77824 */ /* 0x000fce00078e02a7 */
        /* <DEDUP_REMOVED lines=26> */
[----:B------:R-:W-:-:S06]  /*9670*/  WARPGROUP.ARRIVE ;  /* 0x00000000000079c5 */ /* 0x000fcc0000000000 */
[----:B------:R-:W-:Y:S03]  /*9680*/  QGMMA.64x256x32.F32.E4M3.E4M3 R24, R184, gdesc[UR8], R24, gsb0 ;  /* 0x03e00008b8187df3 */ /* 0x000fe60008000818 */
[----:B------:R-:W-:Y:S02]  /*9690*/  WARPGROUP.DEPBAR.LE gsb0, 0x0 ;  /* 0x00008000000079c5 */ /* 0x000fe40000010000 */
[C---:B------:R-:W-:Y:S01]  /*96a0*/  FMUL.FTZ R184, R0.reuse, R165 ;  /* 0x000000a500b87220 */ /* 0x040fe20000410000 */
[C---:B------:R-:W-:Y:S01]  /*96b0*/  FMUL.FTZ R185, R0.reuse, R169 ;  /* 0x000000a900b97220 */ /* 0x040fe20000410000 */
[C---:B------:R-:W-:Y:S01]  /*96c0*/  FMUL.FTZ R165, R0.reuse, R182 ;  /* 0x000000b600a57220 */ /* 0x040fe20000410000 */
[----:B------:R-:W-:Y:S01]  /*96d0*/  FMUL.FTZ R169, R0, R183 ;  /* 0x000000b700a97220 */ /* 0x000fe20000410000 */
[----:B------:R1:W-:Y:S06]  /*96e0*/  BAR.ARV R174, 0x100 ;  /* 0x000400ae0000751d */ /* 0x0003ec0000002000 */
[----:B------:R-:W1:Y:S01]  /*96f0*/  MUFU.TANH R184, R184 ;  /* 0x000000b800b87308 */ /* 0x000e620000002400 */
[C---:B------:R-:W-:Y:S01]  /*9700*/  VIADD R182, R167.reuse, UR53 ;  /* 0x00000035a7b67c36 */ /* 0x040fe20008000000 */
[----:B------:R1:W-:Y:S01]  /*9710*/  @!P1 SYNCS.ARRIVE.TRANS64.RED.A1T0 RZ, [R166+URZ], RZ ;  /* 0x000000ffa6ff99a7 */ /* 0x0003e2000810043f */
[----:B------:R-:W-:-:S02]  /*9720*/  VIADD R183, R167, UR45 ;  /* 0x0000002da7b77c36 */ /* 0x000fc40008000000 */
[----:B------:R-:W-:-:S03]  /*9730*/  IMAD.IADD R178, R2, 0x1, R182 ;  /* 0x0000000102b27824 */ /* 0x000fc600078e02b6 */
[----:B------:R-:W1:Y:S08]  /*9740*/  MUFU.TANH R185, R185 ;  /* 0x000000b900b97308 */ /* 0x000e700000002400 */
[----:B------:R-:W1:Y:S08]  /*9750*/  MUFU.TANH R165, R165 ;  /* 0x000000a500a57308 */ /* 0x000e700000002400 */
[----:B------:R-:W1:Y:S08]  /*9760*/  MUFU.TANH R169, R169 ;  /* 0x000000a900a97308 */ /* 0x000e700000002400 */
[----:B------:R5:W1:Y:S02]  /*9770*/  MUFU.TANH R186, R180 ;  /* 0x000000b400ba7308 */ /* 0x000a640000002400 */
[----:B-----5:R-:W-:Y:S01]  /*9780*/  IMAD.IADD R180, R2, 0x1, R183 ;  /* 0x0000000102b47824 */ /* 0x020fe200078e02b7 */
[----:B--234-:R-:W-:Y:S06]  /*9790*/  @!P6 BRA `(.L_x_833) ;  /* 0x00000000005ce947 */ /* 0x01cfec0003800000 */
[----:B------:R-:W-:Y:S01]  /*97a0*/  ISETP.GT.AND P2, PT, R9, -0x1, PT ;  /* 0xffffffff0900780c */ /* 0x000fe20003f44270 */
[----:B------:R-:W-:-:S12]  /*97b0*/  BSSY B0, `(.L_x_834) ;  /* 0x0000011000007945 */ /* 0x000fd80003800000 */
[----:B------:R-:W-:Y:S05]  /*97c0*/  @P2 BRA `(.L_x_835) ;  /* 0x0000000000202947 */ /* 0x000fea0003800000 */
[----:B------:R-:W-:Y:S01]  /*97d0*/  IMAD.U32 R172, RZ, RZ, UR7 ;  /* 0x00000007ffac7e24 */ /* 0x000fe2000f8e00ff */
[----:B------:R-:W-:-:S04]  /*97e0*/  LOP3.LUT R175, RZ, R9, RZ, 0x33, !PT ;  /* 0x00000009ffaf7212 */ /* 0x000fc800078e33ff */
[----:B------:R-:W-:-:S13]  /*97f0*/  ISETP.NE.AND P2, PT, R172, 0x1, PT ;  /* 0x00000001ac00780c */ /* 0x000fda0003f45270 */
[----:B-1----:R-:W1:Y:S02]  /*9800*/  @P2 LDC.64 R166, c[0x0][0x9e8] ;  /* 0x00027a00ffa62b82 */ /* 0x002e640000000a00 */
[----:B-1----:R-:W-:-:S05]  /*9810*/  @P2 IMAD.HI.U32 R166, R175, R166, RZ ;  /* 0x000000a6afa62227 */ /* 0x002fca00078e00ff */
[----:B------:R-:W-:-:S04]  /*9820*/  @P2 SHF.R.U32.HI R175, RZ, R167, R166 ;  /* 0x000000a7ffaf2219 */ /* 0x000fc800000116a6 */
[----:B------:R-:W-:Y:S01]  /*9830*/  LOP3.LUT R166, RZ, R175, RZ, 0x33, !PT ;  /* 0x000000afffa67212 */ /* 0x000fe200078e33ff */
[----:B------:R-:W-:Y:S06]  /*9840*/  BRA `(.L_x_836) ;  /* 0x00000000001c7947 */ /* 0x000fec0003800000 */
.L_x_835:
[----:B------:R-:W-:-:S05]  /*9850*/  IMAD.U32 R172, RZ, RZ, UR7 ;  /* 0x00000007ffac7e24 */ /* 0x000fca000f8e00ff */
[----:B------:R-:W-:-:S13]  /*9860*/  ISETP.NE.AND P2, PT, R172, 0x1, PT ;  /* 0x00000001ac00780c */ /* 0x000fda0003f45270 */
[----:B-1----:R-:W1:Y:S01]  /*9870*/  @P2 LDC.64 R166, c[0x0][0x9e8] ;  /* 0x00027a00ffa62b82 */ /* 0x002e620000000a00 */
[----:B------:R-:W-:-:S04]  /*9880*/  @P2 IMAD.IADD R175, R194, 0x1, R2 ;  /* 0x00000001c2af2824 */ /* 0x000fc800078e0202 */
[----:B-1----:R-:W-:-:S04]  /*9890*/  @P2 IMAD.HI.U32 R174, R175, R166, RZ ;  /* 0x000000a6afae2227 */ /* 0x002fc800078e00ff */
[----:B------:R-:W-:Y:S01]  /*98a0*/  IMAD.MOV.U32 R166, RZ, RZ, R9 ;  /* 0x000000ffffa67224 */ /* 0x000fe200078e0009 */
[----:B------:R-:W-:-:S07]  /*98b0*/  @P2 SHF.R.U32.HI R166, RZ, R167, R174 ;  /* 0x000000a7ffa62219 */ /* 0x000fce00000116ae */
.L_x_836:
[----:B------:R-:W-:Y:S05]  /*98c0*/  BSYNC B0 ;  /* 0x0000000000007941 */ /* 0x000fea0003800000 */
.L_x_834:
[----:B------:R-:W-:-:S04]  /*98d0*/  IMAD R167, R166, R172, -R179 ;  /* 0x000000aca6a77224 */ /* 0x000fc800078e0ab3 */
[----:B------:R-:W-:-:S05]  /*98e0*/  IMAD R167, R16, -0x2, R167 ;  /* 0xfffffffe10a77824 */ /* 0x000fca00078e02a7 */
[----:B------:R-:W-:Y:S02]  /*98f0*/  VIADDMNMX R178, R167, R172, R178, PT ;  /* 0x000000aca7b27246 */ /* 0x000fe400038001b2 */
[----:B------:R-:W-:-:S07]  /*9900*/  VIMNMX R180, R180, R167, !PT ;  /* 0x000000a7b4b47248 */ /* 0x000fce0007fe0100 */
.L_x_833:
[----:B------:R-:W-:-:S04]  /*9910*/  ISETP.GT.AND P2, PT, R6, -0x1, PT ;  /* 0xffffffff0600780c */ /* 0x000fc80003f44270 */
[C---:B------:R-:W-:Y:S02]  /*9920*/  ISETP.GT.AND P3, PT, R180.reuse, RZ, P2 ;  /* 0x000000ffb400720c */ /* 0x040fe40001764270 */
[----:B------:R-:W-:Y:S02]  /*9930*/  ISETP.GT.AND P5, PT, R180, 0x1, P2 ;  /* 0x00000001b400780c */ /* 0x000fe400017a4270 */
[----:B------:R-:W-:Y:S02]  /*9940*/  ISETP.LT.OR P4, PT, R178, 0x1, P3 ;  /* 0x00000001b200780c */ /* 0x000fe40001f81670 */
[C---:B------:R-:W-:Y:S02]  /*9950*/  ISETP.GT.AND P3, PT, R180.reuse, 0x8, P2 ;  /* 0x00000008b400780c */ /* 0x040fe40001764270 */
[----:B-1----:R-:W-:Y:S02]  /*9960*/  FSEL R177, R7, -INF , !P4 ;  /* 0xff80000007b17808 */ /* 0x002fe40006000000 */
[----:B------:R-:W-:-:S02]  /*9970*/  ISETP.GT.AND P4, PT, R180, 0x9, P2 ;  /* 0x00000009b400780c */ /* 0x000fc40001784270 */
[C---:B------:R-:W-:Y:S02]  /*9980*/  ISETP.LT.OR P5, PT, R178.reuse, 0x2, P5 ;  /* 0x00000002b200780c */ /* 0x040fe40002fa1670 */
[C---:B------:R-:W-:Y:S02]  /*9990*/  ISETP.LT.OR P3, PT, R178.reuse, 0x9, P3 ;  /* 0x00000009b200780c */ /* 0x040fe40001f61670 */
[----:B------:R-:W-:Y:S02]  /*99a0*/  ISETP.LT.OR P4, PT, R178, 0xa, P4 ;  /* 0x0000000ab200780c */ /* 0x000fe40002781670 */
[----:B------:R-:W-:Y:S02]  /*99b0*/  FSEL R175, R12, -INF , !P5 ;  /* 0xff8000000caf7808 */ /* 0x000fe40006800000 */
[----:B------:R-:W-:Y:S02]  /*99c0*/  ISETP.GT.AND P5, PT, R180, 0x10, P2 ;  /* 0x00000010b400780c */ /* 0x000fe400017a4270 */
[----:B------:R-:W-:-:S02]  /*99d0*/  FSEL R174, R13, -INF , !P3 ;  /* 0xff8000000dae7808 */ /* 0x000fc40005800000 */
[----:B------:R-:W-:Y:S02]  /*99e0*/  FSEL R172, R155, -INF , !P4 ;  /* 0xff8000009bac7808 */ /* 0x000fe40006000000 */
[C---:B------:R-:W-:Y:S02]  /*99f0*/  ISETP.GT.AND P3, PT, R180.reuse, 0x11, P2 ;  /* 0x00000011b400780c */ /* 0x040fe40001764270 */
[----:B------:R-:W-:Y:S02]  /*9a00*/  ISETP.GT.AND P4, PT, R180, 0x18, P2 ;  /* 0x00000018b400780c */ /* 0x000fe40001784270 */
[C---:B------:R-:W-:Y:S02]  /*9a10*/  ISETP.LT.OR P5, PT, R178.reuse, 0x11, P5 ;  /* 0x00000011b200780c */ /* 0x040fe40002fa1670 */
[C---:B------:R-:W-:Y:S02]  /*9a20*/  ISETP.LT.OR P3, PT, R178.reuse, 0x12, P3 ;  /* 0x00000012b200780c */ /* 0x040fe40001f61670 */
[----:B------:R-:W-:-:S02]  /*9a30*/  ISETP.LT.OR P4, PT, R178, 0x19, P4 ;  /* 0x00000019b200780c */ /* 0x000fc40002781670 */
[----:B------:R-:W-:Y:S02]  /*9a40*/  FSEL R166, R160, -INF , !P5 ;  /* 0xff800000a0a67808 */ /* 0x000fe40006800000 */
[----:B------:R-:W-:Y:S02]  /*9a50*/  ISETP.GT.AND P5, PT, R180, 0x19, P2 ;  /* 0x00000019b400780c */ /* 0x000fe400017a4270 */
[----:B------:R-:W-:Y:S02]  /*9a60*/  FSEL R161, R161, -INF , !P3 ;  /* 0xff800000a1a17808 */ /* 0x000fe40005800000 */
[----:B------:R-:W-:Y:S02]  /*9a70*/  FSEL R164, R164, -INF , !P4 ;  /* 0xff800000a4a47808 */ /* 0x000fe40006000000 */
[C---:B------:R-:W-:Y:S02]  /*9a80*/  ISETP.GT.AND P3, PT, R180.reuse, 0x20, P2 ;  /* 0x00000020b400780c */ /* 0x040fe40001764270 */
        /* <DEDUP_REMOVED lines=14> */
[----:B------:R-:W-:Y:S02]  /*9b70*/  FSEL R155, R171, -INF , !P3 ;  /* 0xff800000ab9b7808 */ /* 0x000fe40005800000 */
[----:B------:R-:W-:Y:S01]  /*9b80*/  FSEL R170, R176, -INF , !P4 ;  /* 0xff800000b0aa7808 */ /* 0x000fe20006000000 */
[----:B------:R-:W-:Y:S01]  /*9b90*/  IMAD.IADD R176, R3, 0x1, R182 ;  /* 0x0000000103b07824 */ /* 0x000fe200078e02b6 */
[C---:B------:R-:W-:Y:S02]  /*9ba0*/  ISETP.GT.AND P5, PT, R180.reuse, 0x31, P2 ;  /* 0x00000031b400780c */ /* 0x040fe400017a4270 */
[C---:B------:R-:W-:Y:S02]  /*9bb0*/  ISETP.GT.AND P3, PT, R180.reuse, 0x38, P2 ;  /* 0x00000038b400780c */ /* 0x040fe40001764270 */
[----:B------:R-:W-:-:S02]  /*9bc0*/  ISETP.GT.AND P4, PT, R180, 0x39, P2 ;  /* 0x00000039b400780c */ /* 0x000fc40001784270 */
[C---:B------:R-:W-:Y:S02]  /*9bd0*/  ISETP.LT.OR P5, PT, R178.reuse, 0x32, P5 ;  /* 0x00000032b200780c */ /* 0x040fe40002fa1670 */
[C---:B------:R-:W-:Y:S02]  /*9be0*/  ISETP.LT.OR P3, PT, R178.reuse, 0x39, P3 ;  /* 0x00000039b200780c */ /* 0x040fe40001f61670 */
[----:B------:R-:W-:Y:S01]  /*9bf0*/  ISETP.LT.OR P4, PT, R178, 0x3a, P4 ;  /* 0x0000003ab200780c */ /* 0x000fe20002781670 */
[----:B------:R-:W-:Y:S01]  /*9c00*/  IMAD.IADD R178, R3, 0x1, R183 ;  /* 0x0000000103b27824 */ /* 0x000fe200078e02b7 */
[----:B------:R-:W-:Y:S02]  /*9c10*/  FSEL R173, R173, -INF , !P5 ;  /* 0xff800000adad7808 */ /* 0x000fe40006800000 */
[----:B------:R-:W-:Y:S02]  /*9c20*/  FSEL R171, R186, -INF , !P3 ;  /* 0xff800000baab7808 */ /* 0x000fe40005800000 */
[----:B------:R-:W-:Y:S01]  /*9c30*/  FSEL R167, R181, -INF , !P4 ;  /* 0xff800000b5a77808 */ /* 0x000fe20006000000 */
[----:B------:R-:W-:Y:S06]  /*9c40*/  @!P6 BRA `(.L_x_837) ;  /* 0x000000000058e947 */ /* 0x000fec0003800000 */
        /* <DEDUP_REMOVED lines=12> */
.L_x_839:
[----:B------:R-:W-:-:S05]  /*9d10*/  IMAD.U32 R181, RZ, RZ, UR7 ;  /* 0x00000007ffb57e24 */ /* 0x000fca000f8e00ff */
[----:B------:R-:W-:-:S13]  /*9d20*/  ISETP.NE.AND P3, PT, R181, 0x1, PT ;  /* 0x00000001b500780c */ /* 0x000fda0003f65270 */
[----:B------:R-:W1:Y:S02]  /*9d30*/  @P3 LDC.64 R12, c[0x0][0x9e8] ;  /* 0x00027a00ff0c3b82 */ /* 0x000e640000000a00 */
[----:B-1----:R-:W-:-:S05]  /*9d40*/  @P3 IMAD.HI.U32 R12, R180, R12, RZ ;  /* 0x0000000cb40c3227 */ /* 0x002fca00078e00ff */
[----:B------:R-:W-:-:S07]  /*9d50*/  @P3 SHF.R.U32.HI R180, RZ, R13, R12 ;  /* 0x0000000dffb43219 */ /* 0x000fce000001160c */
.L_x_840:
[----:B------:R-:W-:Y:S05]  /*9d60*/  BSYNC B0 ;  /* 0x0000000000007941 */ /* 0x000fea0003800000 */
.L_x_838:
[----:B------:R-:W-:-:S04]  /*9d70*/  IMAD R179, R180, R181, -R179 ;  /* 0x000000b5b4b37224 */ /* 0x000fc800078e0ab3 */
[----:B------:R-:W-:-:S05]  /*9d80*/  IMAD R179, R16, -0x2, R179 ;  /* 0xfffffffe10b37824 */ /* 0x000fca00078e02b3 */
[----:B------:R-:W-:Y:S02]  /*9d90*/  VIADDMNMX R176, R179, R181, R176, PT ;  /* 0x000000b5b3b07246 */ /* 0x000fe400038001b0 */
[----:B------:R-:W-:-:S07]  /*9da0*/  VIMNMX R178, R178, R179, !PT ;  /* 0x000000b3b2b27248 */ /* 0x000fce0007fe0100 */
.L_x_837:
[----:B------:R-:W-:Y:S01]  /*9db0*/  FMNMX.FTZ R12, R177, R10, !PT ;  /* 0x0000000ab10c7209 */ /* 0x000fe20007810000 */
[----:B------:R-:W-:Y:S01]  /*9dc0*/  UMOV UR14, UR40 ;  /* 0x00000028000e7c82 */ /* 0x000fe20008000000 */
[----:B------:R-:W-:Y:S02]  /*9dd0*/  ISETP.GT.AND P4, PT, R178, 0x8, P2 ;  /* 0x00000008b200780c */ /* 0x000fe40001784270 */
[----:B------:R-:W-:Y:S02]  /*9de0*/  FMNMX.FTZ R7, R175, R12, !PT ;  /* 0x0000000caf077209 */ /* 0x000fe40007810000 */
[----:B------:R-:W-:Y:S02]  /*9df0*/  ISETP.LT.OR P4, PT, R176, 0x9, P4 ;  /* 0x00000009b000780c */ /* 0x000fe40002781670 */
[----:B------:R-:W-:Y:S02]  /*9e00*/  FMNMX.FTZ R7, R174, R7, !PT ;  /* 0x00000007ae077209 */ /* 0x000fe40007810000 */
[----:B------:R-:W-:-:S02]  /*9e10*/  FSEL R15, R15, -INF , !P4 ;  /* 0xff8000000f0f7808 */ /* 0x000fc40006000000 */
[----:B------:R-:W-:Y:S02]  /*9e20*/  FMNMX.FTZ R7, R172, R7, !PT ;  /* 0x00000007ac077209 */ /* 0x000fe40007810000 */
[----:B------:R-:W-:Y:S02]  /*9e30*/  ISETP.GT.AND P4, PT, R178, RZ, P2 ;  /* 0x000000ffb200720c */ /* 0x000fe40001784270 */
[----:B------:R-:W-:Y:S02]  /*9e40*/  FMNMX.FTZ R12, R166, R7, !PT ;  /* 0x00000007a60c7209 */ /* 0x000fe40007810000 */
[C---:B------:R-:W-:Y:S02]  /*9e50*/  ISETP.GT.AND P5, PT, R178.reuse, 0x9, P2 ;  /* 0x00000009b200780c */ /* 0x040fe400017a4270 */
[----:B------:R-:W-:Y:S02]  /*9e60*/  FMNMX.FTZ R7, R161, R12, !PT ;  /* 0x0000000ca1077209 */ /* 0x000fe40007810000 */
[----:B------:R-:W-:-:S02]  /*9e70*/  ISETP.GT.AND P3, PT, R178, 0x1, P2 ;  /* 0x00000001b200780c */ /* 0x000fc40001764270 */
[----:B------:R-:W-:Y:S02]  /*9e80*/  FMNMX.FTZ R7, R164, R7, !PT ;  /* 0x00000007a4077209 */ /* 0x000fe40007810000 */
[----:B------:R-:W-:Y:S02]  /*9e90*/  ISETP.LT.OR P4, PT, R176, 0x1, P4 ;  /* 0x00000001b000780c */ /* 0x000fe40002781670 */
[----:B------:R-:W-:Y:S02]  /*9ea0*/  FMNMX.FTZ R7, R184, R7, !PT ;  /* 0x00000007b8077209 */ /* 0x000fe40007810000 */
[----:B------:R-:W-:Y:S02]  /*9eb0*/  ISETP.LT.OR P5, PT, R176, 0xa, P5 ;  /* 0x0000000ab000780c */ /* 0x000fe40002fa1670 */
[----:B------:R-:W-:Y:S02]  /*9ec0*/  FMNMX.FTZ R12, R168, R7, !PT ;  /* 0x00000007a80c7209 */ /* 0x000fe40007810000 */
[----:B------:R-:W-:-:S02]  /*9ed0*/  ISETP.LT.OR P3, PT, R176, 0x2, P3 ;  /* 0x00000002b000780c */ /* 0x000fc40001f61670 */
[----:B------:R-:W-:Y:S02]  /*9ee0*/  FMNMX.FTZ R7, R185, R12, !PT ;  /* 0x0000000cb9077209 */ /* 0x000fe40007810000 */
[----:B------:R-:W-:Y:S02]  /*9ef0*/  FSEL R20, R20, -INF , !P5 ;  /* 0xff80000014147808 */ /* 0x000fe40006800000 */
[----:B------:R-:W-:Y:S02]  /*9f00*/  FMNMX.FTZ R12, R160, R7, !PT ;  /* 0x00000007a00c7209 */ /* 0x000fe40007810000 */
[----:B------:R-:W-:Y:S02]  /*9f10*/  FSEL R14, R14, -INF , !P3 ;  /* 0xff8000000e0e7808 */ /* 0x000fe40005800000 */
[----:B------:R-:W-:Y:S02]  /*9f20*/  FMNMX.FTZ R7, R155, R12, !PT ;  /* 0x0000000c9b077209 */ /* 0x000fe40007810000 */
[----:B------:R-:W-:-:S02]  /*9f30*/  ISETP.GT.AND P5, PT, R178, 0x11, P2 ;  /* 0x00000011b200780c */ /* 0x000fc400017a4270 */
[----:B------:R-:W-:Y:S02]  /*9f40*/  FMNMX.FTZ R12, R170, R7, !PT ;  /* 0x00000007aa0c7209 */ /* 0x000fe40007810000 */
[----:B------:R-:W-:Y:S02]  /*9f50*/  ISETP.GT.AND P3, PT, R178, 0x10, P2 ;  /* 0x00000010b200780c */ /* 0x000fe40001764270 */
[----:B------:R-:W-:Y:S02]  /*9f60*/  FMNMX.FTZ R12, R173, R12, !PT ;  /* 0x0000000cad0c7209 */ /* 0x000fe40007810000 */
[C---:B------:R-:W-:Y:S02]  /*9f70*/  ISETP.LT.OR P5, PT, R176.reuse, 0x12, P5 ;  /* 0x00000012b000780c */ /* 0x040fe40002fa1670 */
[----:B------:R-:W-:Y:S02]  /*9f80*/  FMNMX.FTZ R12, R171, R12, !PT ;  /* 0x0000000cab0c7209 */ /* 0x000fe40007810000 */
[----:B------:R-:W-:-:S02]  /*9f90*/  ISETP.LT.OR P3, PT, R176, 0x11, P3 ;  /* 0x00000011b000780c */ /* 0x000fc40001f61670 */
[----:B------:R-:W-:Y:S02]  /*9fa0*/  FMNMX.FTZ R12, R167, R12, !PT ;  /* 0x0000000ca70c7209 */ /* 0x000fe40007810000 */
[----:B------:R-:W-:Y:S02]  /*9fb0*/  FSEL R21, R21, -INF , !P5 ;  /* 0xff80000015157808 */ /* 0x000fe40006800000 */
[----:B------:R-:W-:Y:S01]  /*9fc0*/  ISETP.GT.AND P5, PT, R178, 0x20, P2 ;  /* 0x00000020b200780c */ /* 0x000fe200017a4270 */
[----:B------:R-:W1:Y:S01]  /*9fd0*/  SHFL.BFLY PT, R7, R12, 0x2, 0x1f ;  /* 0x0c401f000c077f89 */ /* 0x000e6200000e0000 */
[----:B------:R-:W-:Y:S02]  /*9fe0*/  FSEL R152, R152, -INF , !P3 ;  /* 0xff80000098987808 */ /* 0x000fe40005800000 */
[----:B------:R-:W-:Y:S02]  /*9ff0*/  ISETP.GT.AND P3, PT, R178, 0x18, P2 ;  /* 0x00000018b200780c */ /* 0x000fe40001764270 */
[----:B------:R-:W-:-:S02]  /*a000*/  ISETP.LT.OR P5, PT, R176, 0x21, P5 ;  /* 0x00000021b000780c */ /* 0x000fc40002fa1670 */
[----:B------:R-:W-:Y:S02]  /*a010*/  ISETP.LT.OR P3, PT, R176, 0x19, P3 ;  /* 0x00000019b000780c */ /* 0x000fe40001f61670 */
[----:B------:R-:W-:Y:S02]  /*a020*/  FSEL R156, R156, -INF , !P5 ;  /* 0xff8000009c9c7808 */ /* 0x000fe40006800000 */
[----:B------:R-:W-:Y:S02]  /*a030*/  FSEL R153, R153, -INF , !P3 ;  /* 0xff80000099997808 */ /* 0x000fe40005800000 */
[----:B------:R-:W-:-:S04]  /*a040*/  ISETP.GT.AND P3, PT, R178, 0x21, P2 ;  /* 0x00000021b200780c */ /* 0x000fc80001764270 */
[----:B------:R-:W-:-:S04]  /*a050*/  ISETP.LT.OR P3, PT, R176, 0x22, P3 ;  /* 0x00000022b000780c */ /* 0x000fc80001f61670 */
[----:B------:R-:W-:Y:S02]  /*a060*/  FSEL R157, R157, -INF , !P3 ;  /* 0xff8000009d9d7808 */ /* 0x000fe40005800000 */
[----:B------:R-:W-:Y:S02]  /*a070*/  ISETP.GT.AND P3, PT, R178, 0x29, P2 ;  /* 0x00000029b200780c */ /* 0x000fe40001764270 */
[----:B-1----:R-:W-:Y:S02]  /*a080*/  FMNMX.FTZ R13, R12, R7, !PT ;  /* 0x000000070c0d7209 */ /* 0x002fe40007810000 */
[----:B------:R-:W-:Y:S02]  /*a090*/  FSEL R12, R8, -INF , !P4 ;  /* 0xff800000080c7808 */ /* 0x000fe40006000000 */
[----:B------:R-:W-:Y:S01]  /*a0a0*/  ISETP.GT.AND P4, PT, R178, 0x19, P2 ;  /* 0x00000019b200780c */ /* 0x000fe20001784270 */
[----:B------:R-:W1:Y:S01]  /*a0b0*/  SHFL.BFLY PT, R180, R13, 0x1, 0x1f ;  /* 0x0c201f000db47f89 */ /* 0x000e6200000e0000 */
[----:B------:R-:W-:-:S02]  /*a0c0*/  ISETP.LT.OR P3, PT, R176, 0x2a, P3 ;  /* 0x0000002ab000780c */ /* 0x000fc40001f61670 */
[----:B------:R-:W-:Y:S02]  /*a0d0*/  ISETP.LT.OR P4, PT, R176, 0x1a, P4 ;  /* 0x0000001ab000780c */ /* 0x000fe40002781670 */
[----:B------:R-:W-:Y:S02]  /*a0e0*/  FSEL R159, R159, -INF , !P3 ;  /* 0xff8000009f9f7808 */ /* 0x000fe40005800000 */
[----:B------:R-:W-:Y:S02]  /*a0f0*/  FSEL R154, R154, -INF , !P4 ;  /* 0xff8000009a9a7808 */ /* 0x000fe40006000000 */
[C---:B------:R-:W-:Y:S02]  /*a100*/  ISETP.GT.AND P4, PT, R178.reuse, 0x28, P2 ;  /* 0x00000028b200780c */ /* 0x040fe40001784270 */
[----:B------:R-:W-:Y:S02]  /*a110*/  ISETP.GT.AND P3, PT, R178, 0x31, P2 ;  /* 0x00000031b200780c */ /* 0x000fe40001764270 */
[----:B------:R-:W-:-:S02]  /*a120*/  ISETP.LT.OR P4, PT, R176, 0x29, P4 ;  /* 0x00000029b000780c */ /* 0x000fc40002781670 */
[----:B------:R-:W-:Y:S02]  /*a130*/  ISETP.LT.OR P3, PT, R176, 0x32, P3 ;  /* 0x00000032b000780c */ /* 0x000fe40001f61670 */
[----:B------:R-:W-:Y:S02]  /*a140*/  FSEL R158, R158, -INF , !P4 ;  /* 0xff8000009e9e7808 */ /* 0x000fe40006000000 */
[----:B------:R-:W-:Y:S02]  /*a150*/  ISETP.GT.AND P4, PT, R178, 0x30, P2 ;  /* 0x00000030b200780c */ /* 0x000fe40001784270 */
[----:B------:R-:W-:Y:S02]  /*a160*/  FSEL R163, R163, -INF , !P3 ;  /* 0xff800000a3a37808 */ /* 0x000fe40005800000 */
[----:B------:R-:W-:Y:S02]  /*a170*/  ISETP.LT.OR P4, PT, R176, 0x31, P4 ;  /* 0x00000031b000780c */ /* 0x000fe40002781670 */
[----:B-1----:R-:W-:Y:S01]  /*a180*/  FMNMX.FTZ R7, R13, R180, !PT ;  /* 0x000000b40d077209 */ /* 0x002fe20007810000 */
[----:B------:R-:W-:Y:S01]  /*a190*/  IMAD.U32 R180, RZ, RZ, UR14 ;  /* 0x0000000effb47e24 */ /* 0x000fe2000f8e00ff */
[----:B------:R-:W-:-:S02]  /*a1a0*/  FMNMX.FTZ R13, R12, R11, !PT ;  /* 0x0000000b0c0d7209 */ /* 0x000fc40007810000 */
[----:B------:R-:W-:Y:S02]  /*a1b0*/  FSETP.NEU.FTZ.AND P5, PT, R7, -INF , PT ;  /* 0xff8000000700780b */ /* 0x000fe40003fbd000 */
[----:B------:R-:W-:Y:S02]  /*a1c0*/  FMNMX.FTZ R8, R14, R13, !PT ;  /* 0x0000000d0e087209 */ /* 0x000fe40007810000 */
[----:B------:R-:W-:Y:S02]  /*a1d0*/  FSEL R162, R162, -INF , !P4 ;  /* 0xff800000a2a27808 */ /* 0x000fe40006000000 */
[----:B------:R-:W-:Y:S02]  /*a1e0*/  FMNMX.FTZ R13, R15, R8, !PT ;  /* 0x000000080f0d7209 */ /* 0x000fe40007810000 */
[----:B------:R-:W-:Y:S02]  /*a1f0*/  ISETP.GT.AND P4, PT, R178, 0x38, P2 ;  /* 0x00000038b200780c */ /* 0x000fe40001784270 */
[----:B------:R-:W-:-:S02]  /*a200*/  FMNMX.FTZ R13, R20, R13, !PT ;  /* 0x0000000d140d7209 */ /* 0x000fc40007810000 */
[----:B------:R-:W-:Y:S02]  /*a210*/  ISETP.GT.AND P2, PT, R178, 0x39, P2 ;  /* 0x00000039b200780c */ /* 0x000fe40001744270 */
[----:B------:R-:W-:Y:S01]  /*a220*/  FMNMX.FTZ R8, R152, R13, !PT ;  /* 0x0000000d98087209 */ /* 0x000fe20007810000 */
[----:B------:R-:W-:-:S01]  /*a230*/  FFMA.FTZ R13, R7, R180, -8 ;  /* 0xc1000000070d7423 */ /* 0x000fc200000100b4 */
[----:B------:R-:W-:Y:S02]  /*a240*/  ISETP.LT.OR P4, PT, R176, 0x39, P4 ;  /* 0x00000039b000780c */ /* 0x000fe40002781670 */
[----:B------:R-:W-:Y:S02]  /*a250*/  FMNMX.FTZ R180, R21, R8, !PT ;  /* 0x0000000815b47209 */ /* 0x000fe40007810000 */
[----:B------:R-:W-:Y:S02]  /*a260*/  FSEL R8, R13, RZ, P5 ;  /* 0x000000ff0d087208 */ /* 0x000fe40002800000 */
[----:B------:R-:W-:-:S02]  /*a270*/  FMNMX.FTZ R13, R153, R180, !PT ;  /* 0x000000b4990d7209 */ /* 0x000fc40007810000 */
[----:B------:R-:W-:Y:S01]  /*a280*/  ISETP.LT.OR P2, PT, R176, 0x3a, P2 ;  /* 0x0000003ab000780c */ /* 0x000fe20001741670 */
[----:B------:R-:W-:-:S01]  /*a290*/  FFMA.FTZ R179, R177, UR14, -R8 ;  /* 0x0000000eb1b37c23 */ /* 0x000fc20008010808 */
[----:B------:R-:W-:Y:S01]  /*a2a0*/  FMNMX.FTZ R177, R154, R13, !PT ;  /* 0x0000000d9ab17209 */ /* 0x000fe20007810000 */
[----:B------:R-:W-:-:S01]  /*a2b0*/  FFMA.FTZ R174, R174, UR14, -R8 ;  /* 0x0000000eaeae7c23 */ /* 0x000fc20008010808 */
[----:B------:R-:W-:Y:S01]  /*a2c0*/  FSEL R165, R165, -INF , !P4 ;  /* 0xff800000a5a57808 */ /* 0x000fe20006000000 */
[----:B------:R1:W-:Y:S01]  /*a2d0*/  MUFU.EX2 R13, R179 ;  /* 0x000000b3000d7308 */ /* 0x0003e20000000800 */
[----:B------:R-:W-:Y:S01]  /*a2e0*/  FMNMX.FTZ R180, R156, R177, !PT ;  /* 0x000000b19cb47209 */ /* 0x000fe20007810000 */
[--C-:B------:R-:W-:Y:S01]  /*a2f0*/  FFMA.FTZ R177, R175, UR14, -R8.reuse ;  /* 0x0000000eafb17c23 */ /* 0x100fe20008010808 */
[----:B------:R-:W-:Y:S01]  /*a300*/  FSEL R169, R169, -INF , !P2 ;  /* 0xff800000a9a97808 */ /* 0x000fe20005000000 */
[--C-:B------:R-:W-:Y:S01]  /*a310*/  FFMA.FTZ R166, R166, UR14, -R8.reuse ;  /* 0x0000000ea6a67c23 */ /* 0x100fe20008010808 */
[----:B------:R-:W-:Y:S01]  /*a320*/  FMNMX.FTZ R175, R157, R180, !PT ;  /* 0x000000b49daf7209 */ /* 0x000fe20007810000 */
[--C-:B------:R-:W-:Y:S01]  /*a330*/  FFMA.FTZ R161, R161, UR14, -R8.reuse ;  /* 0x0000000ea1a17c23 */ /* 0x100fe20008010808 */
[----:B------:R-:W-:-:S01]  /*a340*/  FFMA.FTZ R164, R164, UR14, -R8 ;  /* 0x0000000ea4a47c23 */ /* 0x000fc20008010808 */
[----:B------:R2:W-:Y:S01]  /*a350*/  MUFU.EX2 R180, R177 ;  /* 0x000000b100b47308 */ /* 0x0005e20000000800 */
[----:B------:R-:W-:Y:S01]  /*a360*/  FMNMX.FTZ R182, R158, R175, !PT ;  /* 0x000000af9eb67209 */ /* 0x000fe20007810000 */
[--C-:B------:R-:W-:Y:S01]  /*a370*/  FFMA.FTZ R168, R168, UR14, -R8.reuse ;  /* 0x0000000ea8a87c23 */ /* 0x100fe20008010808 */
[----:B-1----:R-:W-:-:S01]  /*a380*/  FFMA.FTZ R179, R185, UR14, -R8 ;  /* 0x0000000eb9b37c23 */ /* 0x002fc20008010808 */
[--C-:B------:R-:W-:Y:S01]  /*a390*/  FFMA.FTZ R160, R160, UR14, -R8.reuse ;  /* 0x0000000ea0a07c23 */ /* 0x100fe20008010808 */
[----:B------:R-:W-:Y:S01]  /*a3a0*/  FMNMX.FTZ R175, R159, R182, !PT ;  /* 0x000000b69faf7209 */ /* 0x000fe20007810000 */
[--C-:B------:R-:W-:Y:S01]  /*a3b0*/  FFMA.FTZ R155, R155, UR14, -R8.reuse ;  /* 0x0000000e9b9b7c23 */ /* 0x100fe20008010808 */
[----:B------:R-:W-:-:S01]  /*a3c0*/  FFMA.FTZ R170, R170, UR14, -R8 ;  /* 0x0000000eaaaa7c23 */ /* 0x000fc20008010808 */
[--C-:B------:R-:W-:Y:S01]  /*a3d0*/  FFMA.FTZ R173, R173, UR14, -R8.reuse ;  /* 0x0000000eadad7c23 */ /* 0x100fe20008010808 */
[----:B------:R-:W-:Y:S01]  /*a3e0*/  FMNMX.FTZ R178, R162, R175, !PT ;  /* 0x000000afa2b27209 */ /* 0x000fe20007810000 */
[--C-:B------:R-:W-:Y:S01]  /*a3f0*/  FFMA.FTZ R175, R172, UR14, -R8.reuse ;  /* 0x0000000eacaf7c23 */ /* 0x100fe20008010808 */
[----:B--2---:R-:W-:-:S01]  /*a400*/  FFMA.FTZ R177, R184, UR14, -R8 ;  /* 0x0000000eb8b17c23 */ /* 0x004fc20008010808 */
[----:B------:R-:W-:Y:S01]  /*a410*/  FFMA.FTZ R171, R171, UR14, -R8 ;  /* 0x0000000eabab7c23 */ /* 0x000fe20008010808 */
[----:B------:R-:W-:Y:S01]  /*a420*/  FMNMX.FTZ R178, R163, R178, !PT ;  /* 0x000000b2a3b27209 */ /* 0x000fe20007810000 */
[----:B------:R-:W-:Y:S03]  /*a430*/  MUFU.EX2 R174, R174 ;  /* 0x000000ae00ae7308 */ /* 0x000fe60000000800 */
[----:B------:R-:W-:-:S04]  /*a440*/  FMNMX.FTZ R178, R165, R178, !PT ;  /* 0x000000b2a5b27209 */ /* 0x000fc80007810000 */
[----:B------:R-:W-:Y:S01]  /*a450*/  FMNMX.FTZ R178, R169, R178, !PT ;  /* 0x000000b2a9b27209 */ /* 0x000fe20007810000 */
[----:B------:R-:W-:Y:S04]  /*a460*/  MUFU.EX2 R175, R175 ;  /* 0x000000af00af7308 */ /* 0x000fe80000000800 */
[----:B------:R-:W1:Y:S04]  /*a470*/  SHFL.BFLY PT, R181, R178, 0x2, 0x1f ;  /* 0x0c401f00b2b57f89 */ /* 0x000e6800000e0000 */
[----:B------:R-:W-:Y:S08]  /*a480*/  MUFU.EX2 R166, R166 ;  /* 0x000000a600a67308 */ /* 0x000ff00000000800 */
[----:B------:R-:W-:Y:S08]  /*a490*/  MUFU.EX2 R161, R161 ;  /* 0x000000a100a17308 */ /* 0x000ff00000000800 */
[----:B------:R-:W-:Y:S01]  /*a4a0*/  MUFU.EX2 R164, R164 ;  /* 0x000000a400a47308 */ /* 0x000fe20000000800 */
[----:B-1----:R-:W-:Y:S01]  /*a4b0*/  FMNMX.FTZ R181, R178, R181, !PT ;  /* 0x000000b5b2b57209 */ /* 0x002fe20007810000 */
[----:B------:R-:W-:Y:S01]  /*a4c0*/  FFMA.FTZ R178, R167, UR14, -R8 ;  /* 0x0000000ea7b27c23 */ /* 0x000fe20008010808 */
[----:B------:R-:W-:-:S05]  /*a4d0*/  FSEL R167, R7, RZ, P5 ;  /* 0x000000ff07a77208 */ /* 0x000fca0002800000 */
[----:B------:R-:W-:Y:S01]  /*a4e0*/  MUFU.EX2 R177, R177 ;  /* 0x000000b100b17308 */ /* 0x000fe20000000800 */
[----:B------:R-:W1:Y:S01]  /*a4f0*/  SHFL.BFLY PT, R172, R181, 0x1, 0x1f ;  /* 0x0c201f00b5ac7f89 */ /* 0x000e6200000e0000 */
[----:B------:R-:W-:-:S06]  /*a500*/  FADD.FTZ R167, -R167, R10 ;  /* 0x0000000aa7a77221 */ /* 0x000fcc0000010100 */
[----:B------:R2:W-:Y:S08]  /*a510*/  MUFU.EX2 R10, R178 ;  /* 0x000000b2000a7308 */ /* 0x0005f00000000800 */
[----:B------:R-:W-:Y:S08]  /*a520*/  MUFU.EX2 R168, R168 ;  /* 0x000000a800a87308 */ /* 0x000ff00000000800 */
[----:B------:R-:W-:Y:S01]  /*a530*/  MUFU.EX2 R179, R179 ;  /* 0x000000b300b37308 */ /* 0x000fe20000000800 */
[----:B-1----:R-:W-:Y:S01]  /*a540*/  FMNMX.FTZ R8, R181, R172, !PT ;  /* 0x000000acb5087209 */ /* 0x002fe20007810000 */
[----:B------:R-:W-:-:S02]  /*a550*/  IMAD.U32 R181, RZ, RZ, UR14 ;  /* 0x0000000effb57e24 */ /* 0x000fc4000f8e00ff */
[----:B------:R-:W-:Y:S01]  /*a560*/  FMUL.FTZ R172, R167, UR14 ;  /* 0x0000000ea7ac7c20 */ /* 0x000fe20008410000 */
[C---:B------:R-:W-:Y:S01]  /*a570*/  FSETP.NEU.FTZ.AND P2, PT, R8.reuse, -INF , PT ;  /* 0xff8000000800780b */ /* 0x040fe20003f5d000 */
[----:B------:R-:W-:-:S02]  /*a580*/  FFMA.FTZ R176, R8, R181, -8 ;  /* 0xc100000008b07423 */ /* 0x000fc400000100b5 */
[----:B------:R-:W-:Y:S03]  /*a590*/  MUFU.EX2 R160, R160 ;  /* 0x000000a000a07308 */ /* 0x000fe60000000800 */
[----:B------:R-:W-:-:S05]  /*a5a0*/  FSEL R176, R176, RZ, P2 ;  /* 0x000000ffb0b07208 */ /* 0x000fca0001000000 */
[--C-:B------:R-:W-:Y:S01]  /*a5b0*/  FFMA.FTZ R167, R14, UR14, -R176.reuse ;  /* 0x0000000e0ea77c23 */ /* 0x100fe200080108b0 */
[----:B------:R-:W-:-:S01]  /*a5c0*/  FFMA.FTZ R14, R15, UR14, -R176 ;  /* 0x0000000e0f0e7c23 */ /* 0x000fc200080108b0 */
[--C-:B------:R-:W-:Y:S01]  /*a5d0*/  FFMA.FTZ R15, R20, UR14, -R176.reuse ;  /* 0x0000000e140f7c23 */ /* 0x100fe200080108b0 */
[----:B------:R-:W-:-:S01]  /*a5e0*/  FFMA.FTZ R20, R152, UR14, -R176 ;  /* 0x0000000e98147c23 */ /* 0x000fc200080108b0 */
[----:B------:R-:W-:Y:S01]  /*a5f0*/  FSEL R152, R8, RZ, P2 ;  /* 0x000000ff08987208 */ /* 0x000fe20001000000 */
[----:B------:R-:W-:-:S01]  /*a600*/  FFMA.FTZ R12, R12, UR14, -R176 ;  /* 0x0000000e0c0c7c23 */ /* 0x000fc200080108b0 */
[----:B------:R-:W1:Y:S01]  /*a610*/  MUFU.EX2 R172, R172 ;  /* 0x000000ac00ac7308 */ /* 0x000e620000000800 */
[----:B------:R-:W-:-:S01]  /*a620*/  FFMA.FTZ R21, R21, UR14, -R176 ;  /* 0x0000000e15157c23 */ /* 0x000fc200080108b0 */
[----:B--2---:R-:W-:Y:S01]  /*a630*/  FFMA.FTZ R178, R153, UR14, -R176 ;  /* 0x0000000e99b27c23 */ /* 0x004fe200080108b0 */
[----:B------:R-:W-:-:S01]  /*a640*/  FADD.FTZ R152, -R152, R11 ;  /* 0x0000000b98987221 */ /* 0x000fc20000010100 */
[--C-:B------:R-:W-:Y:S01]  /*a650*/  FFMA.FTZ R153, R157, UR14, -R176.reuse ;  /* 0x0000000e9d997c23 */ /* 0x100fe200080108b0 */
[----:B------:R-:W-:-:S01]  /*a660*/  FFMA.FTZ R154, R154, UR14, -R176 ;  /* 0x0000000e9a9a7c23 */ /* 0x000fc200080108b0 */
[--C-:B------:R-:W-:Y:S01]  /*a670*/  FFMA.FTZ R158, R158, UR14, -R176.reuse ;  /* 0x0000000e9e9e7c23 */ /* 0x100fe200080108b0 */
[----:B------:R-:W-:Y:S01]  /*a680*/  FMUL.FTZ R11, R152, UR14 ;  /* 0x0000000e980b7c20 */ /* 0x000fe20008410000 */
[----:B------:R-:W-:Y:S01]  /*a690*/  MUFU.EX2 R12, R12 ;  /* 0x0000000c000c7308 */ /* 0x000fe20000000800 */
[----:B------:R-:W-:-:S01]  /*a6a0*/  FFMA.FTZ R152, R156, UR14, -R176 ;  /* 0x0000000e9c987c23 */ /* 0x000fc200080108b0 */
[--C-:B------:R-:W-:Y:S01]  /*a6b0*/  FFMA.FTZ R159, R159, UR14, -R176.reuse ;  /* 0x0000000e9f9f7c23 */ /* 0x100fe200080108b0 */
[----:B------:R-:W-:-:S01]  /*a6c0*/  FFMA.FTZ R162, R162, UR14, -R176 ;  /* 0x0000000ea2a27c23 */ /* 0x000fc200080108b0 */
[--C-:B------:R-:W-:Y:S01]  /*a6d0*/  FFMA.FTZ R163, R163, UR14, -R176.reuse ;  /* 0x0000000ea3a37c23 */ /* 0x100fe200080108b0 */
[----:B------:R-:W-:-:S01]  /*a6e0*/  FFMA.FTZ R165, R165, UR14, -R176 ;  /* 0x0000000ea5a57c23 */ /* 0x000fc200080108b0 */
[----:B------:R-:W-:-:S02]  /*a6f0*/  FFMA.FTZ R169, R169, UR14, -R176 ;  /* 0x0000000ea9a97c23 */ /* 0x000fc400080108b0 */
[----:B------:R-:W2:Y:S01]  /*a700*/  MUFU.EX2 R11, R11 ;  /* 0x0000000b000b7308 */ /* 0x000ea20000000800 */
[----:B-1----:R-:W-:-:S04]  /*a710*/  FFMA.FTZ R157, R172, R4, R13 ;  /* 0x00000004ac9d7223 */ /* 0x002fc8000001000d */
[----:B------:R-:W-:-:S03]  /*a720*/  FADD.FTZ R157, R180, R157 ;  /* 0x0000009db49d7221 */ /* 0x000fc60000010000 */
[----:B------:R-:W1:Y:S08]  /*a730*/  MUFU.EX2 R167, R167 ;  /* 0x000000a700a77308 */ /* 0x000e700000000800 */
[----:B------:R-:W3:Y:S01]  /*a740*/  MUFU.EX2 R14, R14 ;  /* 0x0000000e000e7308 */ /* 0x000ee20000000800 */
[----:B--2---:R-:W-:-:S07]  /*a750*/  FFMA.FTZ R4, R11, R5, R12 ;  /* 0x000000050b047223 */ /* 0x004fce000001000c */
[----:B------:R-:W2:Y:S01]  /*a760*/  MUFU.EX2 R15, R15 ;  /* 0x0000000f000f7308 */ /* 0x000ea20000000800 */
[----:B-1----:R-:W-:-:S01]  /*a770*/  FADD.FTZ R5, R167, R4 ;  /* 0x00000004a7057221 */ /* 0x002fc20000010000 */
[----:B------:R-:W-:-:S06]  /*a780*/  FADD.FTZ R4, R174, R157 ;  /* 0x0000009dae047221 */ /* 0x000fcc0000010000 */
[----:B------:R-:W1:Y:S08]  /*a790*/  MUFU.EX2 R20, R20 ;  /* 0x0000001400147308 */ /* 0x000e700000000800 */
[----:B------:R-:W4:Y:S08]  /*a7a0*/  MUFU.EX2 R21, R21 ;  /* 0x0000001500157308 */ /* 0x000f300000000800 */
[----:B------:R-:W5:Y:S08]  /*a7b0*/  MUFU.EX2 R178, R178 ;  /* 0x000000b200b27308 */ /* 0x000f700000000800 */
[----:B------:R3:W5:Y:S08]  /*a7c0*/  MUFU.EX2 R181, R154 ;  /* 0x0000009a00b57308 */ /* 0x0007700000000800 */
[----:B------:R-:W5:Y:S01]  /*a7d0*/  MUFU.EX2 R152, R152 ;  /* 0x0000009800987308 */ /* 0x000f620000000800 */
[----:B---3--:R-:W-:-:S01]  /*a7e0*/  FADD.FTZ R154, R14, R5 ;  /* 0x000000050e9a7221 */ /* 0x008fc20000010000 */
[----:B------:R-:W-:-:S03]  /*a7f0*/  FADD.FTZ R5, R175, R4 ;  /* 0x00000004af057221 */ /* 0x000fc60000010000 */
[----:B--2---:R-:W-:Y:S01]  /*a800*/  FADD.FTZ R157, R15, R154 ;  /* 0x0000009a0f9d7221 */ /* 0x004fe20000010000 */
[----:B------:R-:W-:-:S02]  /*a810*/  FADD.FTZ R4, R166, R5 ;  /* 0x00000005a6047221 */ /* 0x000fc40000010000 */
[----:B------:R-:W2:Y:S01]  /*a820*/  MUFU.EX2 R153, R153 ;  /* 0x0000009900997308 */ /* 0x000ea20000000800 */
[----:B-1----:R-:W-:-:S01]  /*a830*/  FADD.FTZ R154, R20, R157 ;  /* 0x0000009d149a7221 */ /* 0x002fc20000010000 */
[----:B------:R-:W-:-:S03]  /*a840*/  FADD.FTZ R5, R161, R4 ;  /* 0x00000004a1057221 */ /* 0x000fc60000010000 */
[----:B----4-:R-:W-:Y:S01]  /*a850*/  FADD.FTZ R157, R21, R154 ;  /* 0x0000009a159d7221 */ /* 0x010fe20000010000 */
[----:B------:R-:W-:-:S02]  /*a860*/  FADD.FTZ R4, R164, R5 ;  /* 0x00000005a4047221 */ /* 0x000fc40000010000 */
[----:B------:R-:W1:Y:S01]  /*a870*/  MUFU.EX2 R183, R158 ;  /* 0x0000009e00b77308 */ /* 0x000e620000000800 */
[----:B-----5:R-:W-:-:S01]  /*a880*/  FADD.FTZ R157, R178, R157 ;  /* 0x0000009db29d7221 */ /* 0x020fc20000010000 */
[----:B------:R-:W-:-:S03]  /*a890*/  FADD.FTZ R5, R177, R4 ;  /* 0x00000004b1057221 */ /* 0x000fc60000010000 */
[----:B------:R-:W-:Y:S01]  /*a8a0*/  FADD.FTZ R157, R181, R157 ;  /* 0x0000009db59d7221 */ /* 0x000fe20000010000 */
[----:B------:R-:W-:-:S02]  /*a8b0*/  FADD.FTZ R4, R168, R5 ;  /* 0x00000005a8047221 */ /* 0x000fc40000010000 */
[----:B------:R-:W3:Y:S01]  /*a8c0*/  MUFU.EX2 R155, R155 ;  /* 0x0000009b009b7308 */ /* 0x000ee20000000800 */
[----:B------:R-:W-:-:S01]  /*a8d0*/  FADD.FTZ R154, R152, R157 ;  /* 0x0000009d989a7221 */ /* 0x000fc20000010000 */
[----:B------:R-:W-:-:S03]  /*a8e0*/  FADD.FTZ R5, R179, R4 ;  /* 0x00000004b3057221 */ /* 0x000fc60000010000 */
[----:B--2---:R-:W-:Y:S01]  /*a8f0*/  FADD.FTZ R154, R153, R154 ;  /* 0x0000009a999a7221 */ /* 0x004fe20000010000 */
[----:B------:R-:W-:-:S02]  /*a900*/  FADD.FTZ R4, R160, R5 ;  /* 0x00000005a0047221 */ /* 0x000fc40000010000 */
[----:B------:R-:W2:Y:S01]  /*a910*/  MUFU.EX2 R159, R159 ;  /* 0x0000009f009f7308 */ /* 0x000ea20000000800 */
[----:B-1----:R-:W-:-:S07]  /*a920*/  FADD.FTZ R154, R183, R154 ;  /* 0x0000009ab79a7221 */ /* 0x002fce0000010000 */
[----:B------:R-:W1:Y:S01]  /*a930*/  MUFU.EX2 R170, R170 ;  /* 0x000000aa00aa7308 */ /* 0x000e620000000800 */
[----:B---3--:R-:W-:-:S07]  /*a940*/  FADD.FTZ R5, R155, R4 ;  /* 0x000000049b057221 */ /* 0x008fce0000010000 */
[----:B------:R-:W3:Y:S01]  /*a950*/  MUFU.EX2 R187, R162 ;  /* 0x000000a200bb7308 */ /* 0x000ee20000000800 */
[----:B--2---:R-:W-:-:S07]  /*a960*/  FADD.FTZ R154, R159, R154 ;  /* 0x0000009a9f9a7221 */ /* 0x004fce0000010000 */
        /* <DEDUP_REMOVED lines=9> */
[----:B---3--:R-:W-:-:S04]  /*aa00*/  FADD.FTZ R5, R171, R4 ;  /* 0x00000004ab057221 */ /* 0x008fc80000010000 */
[----:B------:R-:W-:Y:S01]  /*aa10*/  FADD.FTZ R4, R10, R5 ;  /* 0x000000050a047221 */ /* 0x000fe20000010000 */
[----:B--2---:R-:W-:-:S04]  /*aa20*/  FADD.FTZ R154, R165, R154 ;  /* 0x0000009aa59a7221 */ /* 0x004fc80000010000 */
[----:B-1----:R-:W-:Y:S01]  /*aa30*/  FADD.FTZ R5, R169, R154 ;  /* 0x0000009aa9057221 */ /* 0x002fe20000010000 */
[----:B------:R-:W-:Y:S06]  /*aa40*/  @!P0 BRA `(.L_x_841) ;  /* 0x0000000000048947 */ /* 0x000fec0003800000 */
[----:B------:R-:W-:Y:S01]  /*aa50*/  BPT.TRAP 0x1 ;  /* 0x000000040000795c */ /* 0x000fe20000300000 */
.L_x_841:
        /* <DEDUP_REMOVED lines=14> */
[----:B------:R-:W-:Y:S01]  /*ab40*/  FMUL.FTZ R31, R31, R11 ;  /* 0x0000000b1f1f7220 */ /* 0x000fe20000410000 */
[----:B------:R-:W-:Y:S01]  /*ab50*/  F2FP.SATFINITE.E4M3.F32.PACK_AB_MERGE_C R15, R159, R183, RZ ;  /* 0x000000b79f0f723e */ /* 0x000fe200048070ff */
[----:B------:R-:W-:Y:S01]  /*ab60*/  FMUL.FTZ R34, R34, R11 ;  /* 0x0000000b22227220 */ /* 0x000fe20000410000 */
[----:B------:R-:W-:Y:S01]  /*ab70*/  F2FP.SATFINITE.E4M3.F32.PACK_AB_MERGE_C R154, R169, R165, RZ ;  /* 0x000000a5a99a723e */ /* 0x000fe200048070ff */
[----:B------:R-:W-:Y:S01]  /*ab80*/  SYNCS.ARRIVE.TRANS64.RED.A1T0 RZ, [UR5], RZ ;  /* 0x000000ffffff79a7 */ /* 0x000fe20008100405 */
[----:B------:R-:W-:Y:S01]  /*ab90*/  UMOV UR5, UR36 ;  /* 0x0000002400057c82 */ /* 0x000fe20008000000 */
        /* <DEDUP_REMOVED lines=132> */
[----:B------:R-:W-:Y:S02]  /*b3e0*/  IMAD.MOV.U32 R11, RZ, RZ, R8 ;  /* 0x000000ffff0b7224 */ /* 0x000fe400078e0008 */
[----:B------:R-:W-:Y:S01]  /*b3f0*/  IMAD.MOV.U32 R10, RZ, RZ, R7 ;  /* 0x000000ffff0a7224 */ /* 0x000fe200078e0007 */
[----:B------:R-:W-:Y:S06]  /*b400*/  @P2 BRA `(.L_x_842) ;  /* 0xffffffd800242947 */ /* 0x000fec000383ffff */
[----:B------:R-:W-:-:S05]  /*b410*/  UMOV UR37, UR6 ;  /* 0x0000000600257c82 */ /* 0x000fca0008000000 */
.L_x_824:
[----:B------:R-:W-:Y:S06]  /*b420*/  BAR.ARV 0x8, 0x120 ;  /* 0x0204800000007b1d */ /* 0x000fec0000002000 */
[----:B------:R-:W-:Y:S05]  /*b430*/  @!P0 BRA `(.L_x_843) ;  /* 0x0000000000048947 */ /* 0x000fea0003800000 */
[----:B------:R-:W-:Y:S01]  /*b440*/  BPT.TRAP 0x1 ;  /* 0x000000040000795c */ /* 0x000fe20000300000 */
.L_x_843:
[----:B------:R-:W-:Y:S01]  /*b450*/  ULEA UR9, UR37, UR38, 0x3 ;  /* 0x0000002625097291 */ /* 0x000fe2000f8e183f */
[----:B------:R-:W-:-:S05]  /*b460*/  IMAD.U32 R0, RZ, RZ, UR36 ;  /* 0x00000024ff007e24 */ /* 0x000fca000f8e00ff */
[----:B------:R-:W-:-:S04]  /*b470*/  SHF.L.U32 R0, R0, 0x1f, RZ ;  /* 0x0000001f00007819 */ /* 0x000fc800000006ff */
[----:B------:R1:W2:Y:S01]  /*b480*/  SYNCS.PHASECHK.TRANS64.TRYWAIT P1, [UR9+0x28450], R0 ;  /* 0x02845000ff0075a7 */ /* 0x0002a20008020149 */
[----:B------:R-:W-:Y:S05]  /*b490*/  @!P0 BRA `(.L_x_844) ;  /* 0x0000000000048947 */ /* 0x000fea0003800000 */
[----:B------:R-:W-:Y:S01]  /*b4a0*/  BPT.TRAP 0x1 ;  /* 0x000000040000795c */ /* 0x000fe20000300000 */
.L_x_844:
[----:B--2---:R-:W-:Y:S05]  /*b4b0*/  @P1 BRA `(.L_x_845) ;  /* 0x0000000000081947 */ /* 0x004fea0003800000 */
[----:B------:R-:W2:Y:S02]  /*b4c0*/  SYNCS.PHASECHK.TRANS64.TRYWAIT P1, [UR9+0x28450], R0 ;  /* 0x02845000ff0075a7 */ /* 0x000ea40008020149 */
[----:B--2---:R-:W-:Y:S05]  /*b4d0*/  @!P1 BRA `(.L_x_846) ;  /* 0x0000007000409947 */ /* 0x004fea0003800000 */
.L_x_845:
[----:B------:R-:W-:Y:S01]  /*b4e0*/  ULDC.64 UR4, c[0x0][0x9a0] ;  /* 0x0002680000047ab9 */ /* 0x000fe20000000a00 */
[----:B------:R-:W-:Y:S01]  /*b4f0*/  UIADD3 UR38, UR38, 0x8000, URZ ;  /* 0x0000800026267890 */ /* 0x000fe2000fffe03f */
[----:B------:R-:W-:Y:S01]  /*b500*/  WARPGROUP.ARRIVE ;  /* 0x00000000000079c5 */ /* 0x000fe20000000000 */
[----:B------:R-:W-:Y:S01]  /*b510*/  UISETP.NE.U32.AND UP0, UPT, UR4, URZ, UPT ;  /* 0x0000003f0400728c */ /* 0x000fe2000bf05070 */
[----:B------:R-:W-:Y:S01]  /*b520*/  IMAD.MOV.U32 R6, RZ, RZ, 0x3f800000 ;  /* 0x3f800000ff067424 */ /* 0x000fe200078e00ff */
[----:B------:R-:W-:Y:S02]  /*b530*/  USHF.R.U32.HI UR38, URZ, 0x4, UR38 ;  /* 0x000000043f267899 */ /* 0x000fe40008011626 */
[----:B------:R-:W-:Y:S02]  /*b540*/  UISETP.NE.AND.EX UP0, UPT, UR5, URZ, UPT, UP0 ;  /* 0x0000003f0500728c */ /* 0x000fe4000bf05300 */
[----:B------:R-:W-:-:S04]  /*b550*/  ULOP3.LUT UR38, UR38, 0x3fff, URZ, 0xc0, !UPT ;  /* 0x00003fff26267892 */ /* 0x000fc8000f8ec03f */
[----:B------:R-:W-:-:S05]  /*b560*/  PLOP3.LUT P1, PT, PT, PT, UP0, 0x80, 0x0 ;  /* 0x000000000000781c */ /* 0x000fca0003f2f008 */
[----:B------:R-:W-:Y:S01]  /*b570*/  @UP0 USHF.R.S32.HI UR8, URZ, 0x1f, UR44 ;  /* 0x0000001f3f080899 */ /* 0x000fe2000801142c */
[----:B------:R-:W-:Y:S01]  /*b580*/  @UP0 ULDC.64 UR10, c[0x0][0x9c8] ;  /* 0x00027200000a0ab9 */ /* 0x000fe20000000a00 */
[----:B------:R-:W-:Y:S02]  /*b590*/  @UP0 ULDC.64 UR12, c[0x0][0x9d0] ;  /* 0x00027400000c0ab9 */ /* 0x000fe40000000a00 */
[----:B------:R-:W-:Y:S02]  /*b5a0*/  @UP0 UIMAD UR8, UR8, UR10, URZ ;  /* 0x0000000a080802a4 */ /* 0x000fe4000f8e023f */
[----:B------:R-:W-:Y:S02]  /*b5b0*/  @UP0 UIMAD.WIDE.U32 UR6, UR44, UR10, URZ ;  /* 0x0000000a2c0602a5 */ /* 0x000fe4000f8e003f */
[----:B------:R-:W-:Y:S02]  /*b5c0*/  ULOP3.LUT UR10, UR38, 0x10000, URZ, 0xfc, !UPT ;  /* 0x00010000260a7892 */ /* 0x000fe4000f8efc3f */
[----:B------:R-:W-:-:S02]  /*b5d0*/  @UP0 UIMAD UR8, UR44, UR11, UR8 ;  /* 0x0000000b2c0802a4 */ /* 0x000fc4000f8e0208 */
[----:B------:R-:W-:Y:S02]  /*b5e0*/  @UP0 USHF.R.S32.HI UR11, URZ, 0x1f, UR47 ;  /* 0x0000001f3f0b0899 */ /* 0x000fe4000801142f */
[----:B------:R-:W-:Y:S02]  /*b5f0*/  ULEA UR10, UR37, UR10, 0xa ;  /* 0x0000000a250a7291 */ /* 0x000fe4000f8e503f */
[----:B------:R-:W-:Y:S02]  /*b600*/  @UP0 UIADD3 UR7, UR7, UR8, URZ ;  /* 0x0000000807070290 */ /* 0x000fe4000fffe03f */
[----:B------:R-:W-:Y:S02]  /*b610*/  @UP0 UIMAD UR8, UR11, UR12, URZ ;  /* 0x0000000c0b0802a4 */ /* 0x000fe4000f8e023f */
[----:B------:R-:W-:Y:S01]  /*b620*/  @UP0 UIMAD.WIDE.U32 UR6, UR47, UR12, UR6 ;  /* 0x0000000c2f0602a5 */ /* 0x000fe2000f8e0006 */
[----:B------:R-:W-:Y:S01]  /*b630*/  UMOV UR11, 0x80000020 ;  /* 0x80000020000b7882 */ /* 0x000fe20000000000 */
[----:B------:R-:W-:-:S09]  /*b640*/  @UP0 UIMAD UR8, UR47, UR13, UR8 ;  /* 0x0000000d2f0802a4 */ /* 0x000fd2000f8e0208 */
[----:B------:R-:W-:Y:S01]  /*b650*/  QGMMA.64x256x32.F32.E4M3.E4M3 R24, R188, gdesc[UR8], R24, gsb0 ;  /* 0x03e00008bc187df3 */ /* 0x000fe20008000818 */
[----:B------:R-:W-:Y:S02]  /*b660*/  @UP0 ULEA UR4, UP1, UR6, UR4, 0x2 ;  /* 0x0000000406040291 */ /* 0x000fe4000f82103f */
[----:B------:R-:W-:-:S04]  /*b670*/  @UP0 UIADD3 UR7, UR7, UR8, URZ ;  /* 0x0000000807070290 */ /* 0x000fc8000fffe03f */
[----:B------:R-:W-:Y:S01]  /*b680*/  @UP0 ULEA.HI.X UR5, UR6, UR5, UR7, 0x2, UP1 ;  /* 0x0000000506050291 */ /* 0x000fe200088f1407 */
[----:B------:R-:W-:-:S05]  /*b690*/  IMAD.U32 R2, RZ, RZ, UR4 ;  /* 0x00000004ff027e24 */ /* 0x000fca000f8e00ff */
[----:B--2---:R-:W-:-:S05]  /*b6a0*/  IMAD.U32 R3, RZ, RZ, UR5 ;  /* 0x00000005ff037e24 */ /* 0x004fca000f8e00ff */
[----:B------:R2:W3:Y:S01]  /*b6b0*/  @P1 LDG.E R6, desc[UR54][R2.64] ;  /* 0x0000003602061981 */ /* 0x0004e2000c1e1900 */
[----:B------:R-:W-:Y:S01]  /*b6c0*/  UIADD3 UR10, UR10, 0x2, URZ ;  /* 0x000000020a0a7890 */ /* 0x000fe2000fffe03f */
[----:B------:R-:W-:Y:S02]  /*b6d0*/  UMOV UR11, 0x80000020 ;  /* 0x80000020000b7882 */ /* 0x000fe40000000000 */
[----:B------:R-:W4:Y:S04]  /*b6e0*/  SHFL.BFLY PT, R9, R4, 0x2, 0x1f ;  /* 0x0c401f0004097f89 */ /* 0x000f2800000e0000 */
[----:B------:R-:W5:Y:S01]  /*b6f0*/  SHFL.BFLY PT, R10, R5, 0x2, 0x1f ;  /* 0x0c401f00050a7f89 */ /* 0x000f6200000e0000 */
[----:B----4-:R-:W-:-:S01]  /*b700*/  FADD.FTZ R9, R9, R4 ;  /* 0x0000000409097221 */ /* 0x010fc20000010000 */
[----:B-----5:R-:W-:-:S04]  /*b710*/  FADD.FTZ R10, R10, R5 ;  /* 0x000000050a0a7221 */ /* 0x020fc80000010000 */
[----:B-1----:R-:W1:Y:S04]  /*b720*/  SHFL.BFLY PT, R0, R9, 0x1, 0x1f ;  /* 0x0c201f0009007f89 */ /* 0x002e6800000e0000 */
[----:B------:R-:W4:Y:S01]  /*b730*/  SHFL.BFLY PT, R11, R10, 0x1, 0x1f ;  /* 0x0c201f000a0b7f89 */ /* 0x000f2200000e0000 */
[----:B--2---:R-:W-:Y:S02]  /*b740*/  IMAD.MOV.U32 R3, RZ, RZ, RZ ;  /* 0x000000ffff037224 */ /* 0x004fe400078e00ff */
[----:B-1----:R-:W-:Y:S01]  /*b750*/  FADD.FTZ R12, R9, R0 ;  /* 0x00000000090c7221 */ /* 0x002fe20000010000 */
[----:B----4-:R-:W-:-:S04]  /*b760*/  FADD.FTZ R13, R10, R11 ;  /* 0x0000000b0a0d7221 */ /* 0x010fc80000010000 */
        /* <DEDUP_REMOVED lines=8> */
[----:B------:R-:W1:Y:S08]  /*b7f0*/  @P2 MUFU.LG2 R5, R14 ;  /* 0x0000000e00052308 */ /* 0x000e700000000c00 */
[----:B------:R-:W2:Y:S01]  /*b800*/  @P3 MUFU.LG2 R10, R15 ;  /* 0x0000000f000a3308 */ /* 0x000ea20000000c00 */
[----:B------:R-:W-:Y:S02]  /*b810*/  WARPGROUP.DEPBAR.LE gsb0, 0x0 ;  /* 0x00008000000079c5 */ /* 0x000fe40000010000 */
[----:B------:R-:W-:-:S06]  /*b820*/  WARPGROUP.ARRIVE ;  /* 0x00000000000079c5 */ /* 0x000fcc0000000000 */
[----:B------:R-:W-:Y:S01]  /*b830*/  QGMMA.64x256x32.F32.E4M3.E4M3 R24, R184, gdesc[UR8], R24, gsb0 ;  /* 0x03e00008b8187df3 */ /* 0x000fe20008000818 */
[----:B------:R-:W4:Y:S01]  /*b840*/  @P1 MUFU.RCP R9, R13 ;  /* 0x0000000d00091308 */ /* 0x000f220000001000 */
[----:B------:R-:W-:Y:S02]  /*b850*/  IMAD.U32 R4, RZ, RZ, UR14 ;  /* 0x0000000eff047e24 */ /* 0x000fe4000f8e00ff */
[----:B------:R-:W-:Y:S02]  /*b860*/  IMAD.U32 R11, RZ, RZ, UR14 ;  /* 0x0000000eff0b7e24 */ /* 0x000fe4000f8e00ff */
[----:B-1----:R-:W-:Y:S01]  /*b870*/  @P2 FMUL.FTZ R5, R5, 0.69314718246459960938 ;  /* 0x3f31721805052820 */ /* 0x002fe20000410000 */
[----:B------:R-:W-:Y:S01]  /*b880*/  @P2 FMUL.FTZ R4, R4, 0.69314718246459960938 ;  /* 0x3f31721804042820 */ /* 0x000fe20000410000 */
[----:B------:R-:W-:Y:S01]  /*b890*/  @P3 FMUL.FTZ R12, R11, 0.69314718246459960938 ;  /* 0x3f3172180b0c3820 */ /* 0x000fe20000410000 */
[----:B--2---:R-:W-:Y:S01]  /*b8a0*/  @P3 FMUL.FTZ R11, R10, 0.69314718246459960938 ;  /* 0x3f3172180a0b3820 */ /* 0x004fe20000410000 */
[----:B------:R-:W-:-:S02]  /*b8b0*/  IMAD.MOV.U32 R2, RZ, RZ, -0x800000 ;  /* 0xff800000ff027424 */ /* 0x000fc400078e00ff */
[----:B------:R-:W-:Y:S01]  /*b8c0*/  @P2 FFMA.FTZ R2, R4, R7, R5 ;  /* 0x0000000704022223 */ /* 0x000fe20000010005 */
[----:B------:R-:W-:Y:S02]  /*b8d0*/  IMAD.MOV.U32 R0, RZ, RZ, -0x800000 ;  /* 0xff800000ff007424 */ /* 0x000fe400078e00ff */
[----:B------:R-:W-:Y:S01]  /*b8e0*/  @P3 FFMA.FTZ R0, R12, R8, R11 ;  /* 0x000000080c003223 */ /* 0x000fe2000001000b */
[-C--:B---3--:R-:W-:Y:S01]  /*b8f0*/  FMUL.FTZ R14, R3, R6.reuse ;  /* 0x00000006030e7220 */ /* 0x088fe20000410000 */
[----:B----4-:R-:W-:Y:S01]  /*b900*/  FMUL.FTZ R7, R9, R6 ;  /* 0x0000000609077220 */ /* 0x010fe20000410000 */
[----:B------:R-:W-:Y:S02]  /*b910*/  WARPGROUP.DEPBAR.LE gsb0, 0x0 ;  /* 0x00008000000079c5 */ /* 0x000fe40000010000 */
[----:B------:R-:W-:Y:S05]  /*b920*/  @!P0 BRA `(.L_x_847) ;  /* 0x0000000000048947 */ /* 0x000fea0003800000 */
[----:B------:R-:W-:Y:S01]  /*b930*/  BPT.TRAP 0x1 ;  /* 0x000000040000795c */ /* 0x000fe20000300000 */
.L_x_847:
[----:B------:R-:W-:Y:S01]  /*b940*/  UIADD3 UR4, UR9, 0x28460, URZ ;  /* 0x0002846009047890 */ /* 0x000fe2000fffe03f */
[-C--:B------:R-:W-:Y:S01]  /*b950*/  FMUL.FTZ R3, R28, R14.reuse ;  /* 0x0000000e1c037220 */ /* 0x080fe20000410000 */
[----:B------:R-:W-:Y:S01]  /*b960*/  UIADD3 UR37, UR37, 0x1, URZ ;  /* 0x0000000125257890 */ /* 0x000fe2000fffe03f */
[-C--:B------:R-:W-:Y:S01]  /*b970*/  FMUL.FTZ R5, R36, R14.reuse ;  /* 0x0000000e24057220 */ /* 0x080fe20000410000 */
[----:B------:R-:W-:Y:S01]  /*b980*/  UPRMT UR4, UR46, 0x654, UR4 ;  /* 0x000006542e047896 */ /* 0x000fe20008000004 */
        /* <DEDUP_REMOVED lines=51> */
[----:B------:R-:W-:Y:S01]  /*bcc0*/  SYNCS.ARRIVE.TRANS64.RED.A1T0 RZ, [UR4], RZ ;  /* 0x000000ffffff79a7 */ /* 0x000fe20008100404 */
        /* <DEDUP_REMOVED lines=76> */
[----:B------:R-:W-:Y:S01]  /*c190*/  PLOP3.LUT P0, PT, PT, PT, PT, 0x8, 0x0 ;  /* 0x000000000000781c */ /* 0x000fe20003f0e170 */
[----:B------:R-:W-:Y:S01]  /*c1a0*/  FMUL.FTZ R7, R151, R7 ;  /* 0x0000000797077220 */ /* 0x000fe20000410000 */
[----:B------:R-:W-:-:S02]  /*c1b0*/  UIADD3 UR59, UR59, 0x1, URZ ;  /* 0x000000013b3b7890 */ /* 0x000fc4000fffe03f */
[----:B------:R-:W-:Y:S02]  /*c1c0*/  USEL UR37, UR37, URZ, UP0 ;  /* 0x0000003f25257287 */ /* 0x000fe40008000000 */
[----:B------:R-:W-:-:S12]  /*c1d0*/  ULOP3.LUT UR36, UR36, UR4, URZ, 0x3c, !UPT ;  /* 0x0000000424247292 */ /* 0x000fd8000f8e3c3f */
.L_x_773:
[----:B------:R-:W1:Y:S08]  /*c1e0*/  S2UR UR46, SR_CgaCtaId ;  /* 0x00000000002e79c3 */ /* 0x000e700000008800 */
[----:B------:R-:W-:Y:S06]  /*c1f0*/  BAR.SYNC.DEFER_BLOCKING 0x5, 0x180 ;  /* 0x0146000000007b1d */ /* 0x000fec0000010000 */
[----:B------:R-:W-:-:S02]  /*c200*/  UMOV UR38, 0x400 ;  /* 0x0000040000267882 */ /* 0x000fc40000000000 */
[----:B-1----:R-:W-:-:S09]  /*c210*/  ULEA UR38, UR46, UR38, 0x18 ;  /* 0x000000262e267291 */ /* 0x002fd2000f8ec03f */
[----:B------:R-:W1:Y:S02]  /*c220*/  LDS R14, [UR38+0x284d0] ;  /* 0x0284d026ff0e7984 */ /* 0x000e640008000800 */
[----:B-1----:R-:W-:Y:S01]  /*c230*/  R2UR UR4, R14 ;  /* 0x000000000e0472ca */ /* 0x002fe200000e0000 */
[----:B------:R-:W-:Y:S06]  /*c240*/  BAR.ARV 0x4, 0x180 ;  /* 0x0106000000007b1d */ /* 0x000fec0000002000 */
[----:B------:R-:W-:Y:S08]  /*c250*/  @P0 BRA `(.L_x_848) ;  /* 0x0000001800f40947 */ /* 0x000ff00003800000 */
[----:B------:R-:W1:Y:S01]  /*c260*/  S2R R58, SR_TID.X ;  /* 0x00000000003a7919 */ /* 0x000e620000002100 */
[----:B------:R-:W-:Y:S01]  /*c270*/  ULDC.64 UR6, c[0x4][0x140] ;  /* 0x0100500000067ab9 */ /* 0x000fe20000000a00 */
[----:B------:R-:W-:Y:S01]  /*c280*/  F2FP.BF16.F32.PACK_AB R17, R12, R57 ;  /* 0x000000390c11723e */ /* 0x000fe200000010ff */
[----:B------:R-:W-:Y:S01]  /*c290*/  ULDC UR10, c[0x0][0xa88] ;  /* 0x0002a200000a7ab9 */ /* 0x000fe20000000800 */
[----:B-1----:R-:W-:-:S05]  /*c2a0*/  IMAD.SHL.U32 R14, R58, 0x4, RZ ;  /* 0x000000043a0e7824 */ /* 0x002fca00078e00ff */
[----:B------:R-:W-:-:S04]  /*c2b0*/  LOP3.LUT R14, R14, 0xc, RZ, 0xc0, !PT ;  /* 0x0000000c0e0e7812 */ /* 0x000fc800078ec0ff */
[----:B------:R-:W-:-:S05]  /*c2c0*/  IADD3 R14, P0, R14, UR6, RZ ;  /* 0x000000060e0e7c10 */ /* 0x000fca000ff1e0ff */
[----:B------:R-:W-:Y:S01]  /*c2d0*/  IMAD.X R15, RZ, RZ, UR7, P0 ;  /* 0x00000007ff0f7e24 */ /* 0x000fe200080e06ff */
[----:B------:R-:W-:Y:S02]  /*c2e0*/  F2FP.BF16.F32.PACK_AB R5, R5, R32 ;  /* 0x000000200505723e */ /* 0x000fe400000010ff */
[----:B------:R-:W-:Y:S02]  /*c2f0*/  F2FP.BF16.F32.PACK_AB R6, R6, R33 ;  /* 0x000000210606723e */ /* 0x000fe400000010ff */
[----:B------:R-:W-:Y:S01]  /*c300*/  F2FP.BF16.F32.PACK_AB R25, R4, R25 ;  /* 0x000000190419723e */ /* 0x000fe200000010ff */
[----:B------:R1:W2:Y:S01]  /*c310*/  LDG.E.CONSTANT R14, desc[UR54][R14.64] ;  /* 0x000000360e0e7981 */ /* 0x0002a2000c1e9900 */
[----:B------:R-:W-:Y:S01]  /*c320*/  LOP3.LUT P0, R12, R58, 0x3, RZ, 0xc0, !PT ;  /* 0x000000033a0c7812 */ /* 0x000fe2000780c0ff */
[----:B------:R-:W-:Y:S01]  /*c330*/  USHF.R.S32.HI UR5, URZ, 0x1f, UR43 ;  /* 0x0000001f3f057899 */ /* 0x000fe2000801142b */
[----:B------:R-:W-:Y:S01]  /*c340*/  F2FP.BF16.F32.PACK_AB R21, R21, R64 ;  /* 0x000000401515723e */ /* 0x000fe200000010ff */
[----:B------:R-:W-:Y:S01]  /*c350*/  ULDC.64 UR6, c[0x0][0xb70] ;  /* 0x0002dc0000067ab9 */ /* 0x000fe20000000a00 */
[----:B------:R-:W-:Y:S01]  /*c360*/  ISETP.EQ.OR P0, PT, R12, 0x3, !P0 ;  /* 0x000000030c00780c */ /* 0x000fe20004702670 */
[----:B------:R-:W-:Y:S01]  /*c370*/  UIMAD UR5, UR5, UR6, URZ ;  /* 0x00000006050572a4 */ /* 0x000fe2000f8e023f */
[----:B------:R-:W-:Y:S01]  /*c380*/  F2FP.BF16.F32.PACK_AB R4, R20, R65 ;  /* 0x000000411404723e */ /* 0x000fe200000010ff */
[----:B------:R-:W-:Y:S01]  /*c390*/  UIMAD.WIDE.U32 UR8, UR43, UR6, URZ ;  /* 0x000000062b0872a5 */ /* 0x000fe2000f8e003f */
[----:B------:R-:W-:Y:S01]  /*c3a0*/  SEL R59, R5, R6, P0 ;  /* 0x00000006053b7207 */ /* 0x000fe20000000000 */
[----:B------:R-:W-:Y:S01]  /*c3b0*/  UIMAD UR5, UR43, UR7, UR5 ;  /* 0x000000072b0572a4 */ /* 0x000fe2000f8e0205 */
[----:B------:R-:W-:-:S02]  /*c3c0*/  SEL R12, R6, R5, P0 ;  /* 0x00000005060c7207 */ /* 0x000fc40000000000 */
[----:B------:R-:W-:Y:S01]  /*c3d0*/  F2FP.BF16.F32.PACK_AB R150, R150, R27 ;  /* 0x0000001b9696723e */ /* 0x000fe200000010ff */
[----:B------:R-:W-:Y:S01]  /*c3e0*/  UIADD3 UR5, UR9, UR5, URZ ;  /* 0x0000000509057290 */ /* 0x000fe2000fffe03f */
[----:B------:R-:W-:Y:S01]  /*c3f0*/  F2FP.BF16.F32.PACK_AB R7, R7, R26 ;  /* 0x0000001a0707723e */ /* 0x000fe200000010ff */
[----:B------:R-:W-:Y:S01]  /*c400*/  ULDC.64 UR6, c[0x0][0xb40] ;  /* 0x0002d00000067ab9 */ /* 0x000fe20000000a00 */
[----:B------:R-:W-:Y:S02]  /*c410*/  IADD3 R5, P5, R18, 0x20, RZ ;  /* 0x0000002012057810 */ /* 0x000fe40007fbe0ff */
[----:B------:R-:W-:Y:S02]  /*c420*/  SEL R75, R21, R4, P0 ;  /* 0x00000004154b7207 */ /* 0x000fe40000000000 */
[----:B------:R-:W-:Y:S02]  /*c430*/  F2FP.BF16.F32.PACK_AB R10, R10, R49 ;  /* 0x000000310a0a723e */ /* 0x000fe400000010ff */
[----:B------:R-:W-:-:S02]  /*c440*/  SEL R21, R4, R21, P0 ;  /* 0x0000001504157207 */ /* 0x000fc40000000000 */
[----:B------:R-:W-:Y:S02]  /*c450*/  SEL R139, R150, R7, P0 ;  /* 0x00000007968b7207 */ /* 0x000fe40000000000 */
[----:B------:R-:W-:Y:S02]  /*c460*/  SEL R49, R7, R150, P0 ;  /* 0x0000009607317207 */ /* 0x000fe40000000000 */
[----:B------:R-:W-:Y:S02]  /*c470*/  LOP3.LUT R4, R5, 0x380, RZ, 0xc0, !PT ;  /* 0x0000038005047812 */ /* 0x000fe400078ec0ff */
[----:B------:R-:W-:Y:S02]  /*c480*/  IADD3 R7, P6, R18, 0x40, RZ ;  /* 0x0000004012077810 */ /* 0x000fe40007fde0ff */
[----:B------:R-:W-:Y:S02]  /*c490*/  F2FP.BF16.F32.PACK_AB R9, R9, R40 ;  /* 0x000000280909723e */ /* 0x000fe400000010ff */
[----:B------:R-:W-:-:S02]  /*c4a0*/  F2FP.BF16.F32.PACK_AB R8, R8, R41 ;  /* 0x000000290808723e */ /* 0x000fc400000010ff */
[----:B------:R-:W-:Y:S02]  /*c4b0*/  SHF.R.U64 R4, R4, 0x3, RZ ;  /* 0x0000000304047819 */ /* 0x000fe400000012ff */
[----:B------:R-:W-:Y:S02]  /*c4c0*/  F2FP.BF16.F32.PACK_AB R51, R102, R51 ;  /* 0x000000336633723e */ /* 0x000fe400000010ff */
[----:B------:R-:W-:Y:S02]  /*c4d0*/  F2FP.BF16.F32.PACK_AB R50, R103, R50 ;  /* 0x000000326732723e */ /* 0x000fe400000010ff */
[----:B------:R-:W-:Y:S02]  /*c4e0*/  LOP3.LUT R6, R7, 0x380, RZ, 0xc0, !PT ;  /* 0x0000038007067812 */ /* 0x000fe400078ec0ff */
[----:B------:R-:W-:Y:S02]  /*c4f0*/  F2FP.BF16.F32.PACK_AB R56, R13, R56 ;  /* 0x000000380d38723e */ /* 0x000fe400000010ff */
[----:B------:R-:W-:-:S02]  /*c500*/  F2FP.BF16.F32.PACK_AB R104, R61, R104 ;  /* 0x000000683d68723e */ /* 0x000fc400000010ff */
[----:B------:R-:W-:Y:S02]  /*c510*/  SEL R61, R9, R8, P0 ;  /* 0x00000008093d7207 */ /* 0x000fe40000000000 */
[----:B------:R-:W-:Y:S02]  /*c520*/  SEL R13, R8, R9, P0 ;  /* 0x00000009080d7207 */ /* 0x000fe40000000000 */
[----:B------:R-:W-:Y:S02]  /*c530*/  F2FP.BF16.F32.PACK_AB R119, R119, R42 ;  /* 0x0000002a7777723e */ /* 0x000fe400000010ff */
[----:B------:R-:W-:Y:S02]  /*c540*/  IADD3 R9, P3, R18, 0x60, RZ ;  /* 0x0000006012097810 */ /* 0x000fe40007f7e0ff */
[----:B------:R-:W-:Y:S01]  /*c550*/  LOP3.LUT R4, R4, R5, RZ, 0x3c, !PT ;  /* 0x0000000504047212 */ /* 0x000fe200078e3cff */
[----:B------:R-:W-:Y:S01]  /*c560*/  IMAD.X R5, RZ, RZ, R19, P5 ;  /* 0x000000ffff057224 */ /* 0x000fe200028e0613 */
[----:B------:R-:W-:-:S02]  /*c570*/  SEL R131, R51, R50, P0 ;  /* 0x0000003233837207 */ /* 0x000fc40000000000 */
[----:B------:R-:W-:Y:S02]  /*c580*/  SEL R42, R50, R51, P0 ;  /* 0x00000033322a7207 */ /* 0x000fe40000000000 */
[----:B------:R-:W-:Y:S02]  /*c590*/  SHF.R.U64 R6, R6, 0x3, RZ ;  /* 0x0000000306067819 */ /* 0x000fe400000012ff */
[----:B------:R-:W-:Y:S02]  /*c5a0*/  F2FP.BF16.F32.PACK_AB R53, R53, R96 ;  /* 0x000000603535723e */ /* 0x000fe400000010ff */
[----:B------:R-:W-:Y:S02]  /*c5b0*/  F2FP.BF16.F32.PACK_AB R52, R52, R97 ;  /* 0x000000613434723e */ /* 0x000fe400000010ff */
[----:B------:R-:W-:Y:S02]  /*c5c0*/  IADD3 R51, P5, R18, 0x4020, RZ ;  /* 0x0000402012337810 */ /* 0x000fe40007fbe0ff */
[----:B------:R-:W-:-:S02]  /*c5d0*/  LOP3.LUT R8, R9, 0x380, RZ, 0xc0, !PT ;  /* 0x0000038009087812 */ /* 0x000fc400078ec0ff */
[----:B------:R-:W-:Y:S02]  /*c5e0*/  F2FP.BF16.F32.PACK_AB R24, R3, R24 ;  /* 0x000000180318723e */ /* 0x000fe400000010ff */
[----:B------:R-:W-:Y:S02]  /*c5f0*/  F2FP.BF16.F32.PACK_AB R44, R44, R89 ;  /* 0x000000592c2c723e */ /* 0x000fe400000010ff */
[----:B------:R-:W-:Y:S01]  /*c600*/  LOP3.LUT R6, R6, R7, RZ, 0x3c, !PT ;  /* 0x0000000706067212 */ /* 0x000fe200078e3cff */
[----:B------:R-:W-:Y:S01]  /*c610*/  IMAD.X R7, RZ, RZ, R19, P6 ;  /* 0x000000ffff077224 */ /* 0x000fe200030e0613 */
[----:B------:R-:W-:Y:S02]  /*c620*/  LOP3.LUT R99, R18, 0x380, RZ, 0xc0, !PT ;  /* 0x0000038012637812 */ /* 0x000fe400078ec0ff */
[----:B------:R-:W-:Y:S02]  /*c630*/  F2FP.BF16.F32.PACK_AB R37, R37, R80 ;  /* 0x000000502525723e */ /* 0x000fe400000010ff */
[----:B------:R-:W-:-:S02]  /*c640*/  F2FP.BF16.F32.PACK_AB R36, R36, R81 ;  /* 0x000000512424723e */ /* 0x000fc400000010ff */
[----:B------:R-:W-:Y:S02]  /*c650*/  SEL R89, R53, R52, P0 ;  /* 0x0000003435597207 */ /* 0x000fe40000000000 */
[----:B------:R-:W-:Y:S02]  /*c660*/  SEL R27, R52, R53, P0 ;  /* 0x00000035341b7207 */ /* 0x000fe40000000000 */
[----:B------:R-:W-:Y:S02]  /*c670*/  LOP3.LUT R50, R51, 0x380, RZ, 0xc0, !PT ;  /* 0x0000038033327812 */ /* 0x000fe400078ec0ff */
[----:B------:R-:W-:Y:S02]  /*c680*/  F2FP.BF16.F32.PACK_AB R124, R124, R125 ;  /* 0x0000007d7c7c723e */ /* 0x000fe400000010ff */
[----:B------:R-:W-:Y:S02]  /*c690*/  F2FP.BF16.F32.PACK_AB R117, R116, R117 ;  /* 0x000000757475723e */ /* 0x000fe400000010ff */
[----:B------:R-:W-:-:S02]  /*c6a0*/  IADD3 R53, P6, R18, 0x4040, RZ ;  /* 0x0000404012357810 */ /* 0x000fc40007fde0ff */
[----:B------:R-:W-:Y:S02]  /*c6b0*/  F2FP.BF16.F32.PACK_AB R70, R70, R109 ;  /* 0x0000006d4646723e */ /* 0x000fe400000010ff */
[----:B------:R-:W-:Y:S02]  /*c6c0*/  F2FP.BF16.F32.PACK_AB R41, R71, R108 ;  /* 0x0000006c4729723e */ /* 0x000fe400000010ff */
[----:B------:R-:W-:Y:S02]  /*c6d0*/  F2FP.BF16.F32.PACK_AB R118, R118, R43 ;  /* 0x0000002b7676723e */ /* 0x000fe400000010ff */
[----:B------:R-:W-:Y:S02]  /*c6e0*/  F2FP.BF16.F32.PACK_AB R128, R85, R128 ;  /* 0x000000805580723e */ /* 0x000fe400000010ff */
[----:B------:R-:W-:Y:S02]  /*c6f0*/  F2FP.BF16.F32.PACK_AB R129, R84, R129 ;  /* 0x000000815481723e */ /* 0x000fe400000010ff */
[----:B------:R-:W-:-:S02]  /*c700*/  SHF.R.U64 R8, R8, 0x3, RZ ;  /* 0x0000000308087819 */ /* 0x000fc400000012ff */
[----:B------:R-:W-:Y:S02]  /*c710*/  F2FP.BF16.F32.PACK_AB R66, R79, R66 ;  /* 0x000000424f42723e */ /* 0x000fe400000010ff */
[----:B------:R-:W-:Y:S02]  /*c720*/  F2FP.BF16.F32.PACK_AB R55, R94, R55 ;  /* 0x000000375e37723e */ /* 0x000fe400000010ff */
[----:B------:R-:W-:Y:S02]  /*c730*/  F2FP.BF16.F32.PACK_AB R54, R95, R54 ;  /* 0x000000365f36723e */ /* 0x000fe400000010ff */
[----:B------:R-:W-:Y:S02]  /*c740*/  SEL R57, R24, R25, P0 ;  /* 0x0000001918397207 */ /* 0x000fe40000000000 */
[----:B------:R-:W-:Y:S02]  /*c750*/  SEL R43, R25, R24, P0 ;  /* 0x00000018192b7207 */ /* 0x000fe40000000000 */
[----:B------:R-:W-:-:S02]  /*c760*/  SHF.R.U64 R99, R99, 0x3, RZ ;  /* 0x0000000363637819 */ /* 0x000fc400000012ff */
[----:B------:R-:W-:Y:S02]  /*c770*/  F2FP.BF16.F32.PACK_AB R76, R76, R121 ;  /* 0x000000794c4c723e */ /* 0x000fe400000010ff */
[----:B------:R-:W-:Y:S02]  /*c780*/  SEL R79, R37, R36, P0 ;  /* 0x00000024254f7207 */ /* 0x000fe40000000000 */
[----:B------:R-:W-:Y:S02]  /*c790*/  SEL R25, R36, R37, P0 ;  /* 0x0000002524197207 */ /* 0x000fe40000000000 */
[----:B------:R-:W-:Y:S02]  /*c7a0*/  SHF.R.U64 R50, R50, 0x3, RZ ;  /* 0x0000000332327819 */ /* 0x000fe400000012ff */
[----:B------:R-:W-:Y:S02]  /*c7b0*/  F2FP.BF16.F32.PACK_AB R142, R142, R31 ;  /* 0x0000001f8e8e723e */ /* 0x000fe400000010ff */
[----:B------:R-:W-:-:S02]  /*c7c0*/  SEL R121, R124, R117, P0 ;  /* 0x000000757c797207 */ /* 0x000fc40000000000 */
[----:B------:R-:W-:Y:S02]  /*c7d0*/  SEL R36, R117, R124, P0 ;  /* 0x0000007c75247207 */ /* 0x000fe40000000000 */
[----:B------:R-:W-:Y:S02]  /*c7e0*/  LOP3.LUT R52, R53, 0x380, RZ, 0xc0, !PT ;  /* 0x0000038035347812 */ /* 0x000fe400078ec0ff */
[----:B------:R-:W-:Y:S02]  /*c7f0*/  F2FP.BF16.F32.PACK_AB R101, R101, R144 ;  /* 0x000000906565723e */ /* 0x000fe400000010ff */
[----:B------:R-:W-:Y:S02]  /*c800*/  F2FP.BF16.F32.PACK_AB R100, R100, R145 ;  /* 0x000000916464723e */ /* 0x000fe400000010ff */
[----:B------:R-:W-:Y:S02]  /*c810*/  SEL R103, R128, R129, P0 ;  /* 0x0000008180677207 */ /* 0x000fe40000000000 */
[----:B------:R-:W-:-:S02]  /*c820*/  SEL R31, R129, R128, P0 ;  /* 0x00000080811f7207 */ /* 0x000fc40000000000 */
[----:B------:R-:W-:Y:S02]  /*c830*/  SEL R117, R70, R41, P0 ;  /* 0x0000002946757207 */ /* 0x000fe40000000000 */
[----:B------:R-:W-:Y:S02]  /*c840*/  SEL R37, R41, R70, P0 ;  /* 0x0000004629257207 */ /* 0x000fe40000000000 */
[----:B------:R-:W-:Y:S01]  /*c850*/  LOP3.LUT R8, R8, R9, RZ, 0x3c, !PT ;  /* 0x0000000908087212 */ /* 0x000fe200078e3cff */
[----:B------:R-:W-:Y:S01]  /*c860*/  IMAD.X R9, RZ, RZ, R19, P3 ;  /* 0x000000ffff097224 */ /* 0x000fe200018e0613 */
[----:B------:R-:W-:Y:S02]  /*c870*/  F2FP.BF16.F32.PACK_AB R3, R160, R161 ;  /* 0x000000a1a003723e */ /* 0x000fe400000010ff */
[----:B------:R-:W-:Y:S02]  /*c880*/  F2FP.BF16.F32.PACK_AB R158, R158, R159 ;  /* 0x0000009f9e9e723e */ /* 0x000fe400000010ff */
[----:B------:R-:W-:-:S02]  /*c890*/  SEL R129, R55, R54, P0 ;  /* 0x0000003637817207 */ /* 0x000fc40000000000 */
[----:B------:R-:W-:Y:S02]  /*c8a0*/  SEL R41, R54, R55, P0 ;  /* 0x0000003736297207 */ /* 0x000fe40000000000 */
[----:B------:R-:W-:Y:S01]  /*c8b0*/  LOP3.LUT R98, R99, R18, RZ, 0x3c, !PT ;  /* 0x0000001263627212 */ /* 0x000fe200078e3cff */
[--C-:B------:R-:W-:Y:S01]  /*c8c0*/  IMAD.MOV.U32 R99, RZ, RZ, R19.reuse ;  /* 0x000000ffff637224 */ /* 0x100fe200078e0013 */
[----:B------:R-:W-:Y:S02]  /*c8d0*/  IADD3 R55, P3, R18, 0x4060, RZ ;  /* 0x0000406012377810 */ /* 0x000fe40007f7e0ff */
[----:B------:R-:W-:Y:S01]  /*c8e0*/  LOP3.LUT R50, R50, R51, RZ, 0x3c, !PT ;  /* 0x0000003332327212 */ /* 0x000fe200078e3cff */
[----:B------:R-:W-:Y:S01]  /*c8f0*/  IMAD.X R51, RZ, RZ, R19, P5 ;  /* 0x000000ffff337224 */ /* 0x000fe200028e0613 */
[----:B------:R-:W-:Y:S02]  /*c900*/  SHF.R.U64 R52, R52, 0x3, RZ ;  /* 0x0000000334347819 */ /* 0x000fe400000012ff */
[----:B------:R-:W-:-:S02]  /*c910*/  SEL R107, R101, R100, P0 ;  /* 0x00000064656b7207 */ /* 0x000fc40000000000 */
[----:B------:R-:W-:Y:S02]  /*c920*/  SEL R33, R100, R101, P0 ;  /* 0x0000006564217207 */ /* 0x000fe40000000000 */
[----:B------:R-:W-:Y:S02]  /*c930*/  F2FP.BF16.F32.PACK_AB R11, R11, R48 ;  /* 0x000000300b0b723e */ /* 0x000fe400000010ff */
[----:B------:R-:W-:Y:S02]  /*c940*/  SEL R101, R3, R158, P0 ;  /* 0x0000009e03657207 */ /* 0x000fe40000000000 */
[----:B------:R-:W-:Y:S01]  /*c950*/  SEL R109, R158, R3, P0 ;  /* 0x000000039e6d7207 */ /* 0x000fe20000000000 */
[----:B------:R-:W-:Y:S01]  /*c960*/  VIADD R3, R196, UR42 ;  /* 0x0000002ac4037c36 */ /* 0x000fe20008000000 */
[----:B------:R-:W-:Y:S02]  /*c970*/  LOP3.LUT R54, R55, 0x380, RZ, 0xc0, !PT ;  /* 0x0000038037367812 */ /* 0x000fe400078ec0ff */
[----:B------:R-:W-:Y:S01]  /*c980*/  LOP3.LUT R52, R52, R53, RZ, 0x3c, !PT ;  /* 0x0000003534347212 */ /* 0x000fe200078e3cff */
[----:B------:R-:W-:Y:S01]  /*c990*/  IMAD.X R53, RZ, RZ, R19, P6 ;  /* 0x000000ffff357224 */ /* 0x000fe200030e0613 */
[----:B------:R-:W-:-:S02]  /*c9a0*/  MOV R108, R98 ;  /* 0x00000062006c7202 */ /* 0x000fc40000000f00 */
[----:B------:R-:W-:Y:S02]  /*c9b0*/  MOV R99, R50 ;  /* 0x0000003200637202 */ /* 0x000fe40000000f00 */
[----:B------:R-:W-:Y:S02]  /*c9c0*/  SEL R65, R11, R10, P0 ;  /* 0x0000000a0b417207 */ /* 0x000fe40000000000 */
[----:B-1----:R-:W-:Y:S01]  /*c9d0*/  SEL R15, R10, R11, P0 ;  /* 0x0000000b0a0f7207 */ /* 0x002fe20000000000 */
[----:B------:R-:W-:Y:S01]  /*c9e0*/  VIADD R10, R3, 0x8 ;  /* 0x00000008030a7836 */ /* 0x000fe20000000000 */
[----:B------:R-:W-:Y:S02]  /*c9f0*/  SHF.R.U64 R54, R54, 0x3, RZ ;  /* 0x0000000336367819 */ /* 0x000fe400000012ff */
[----:B------:R-:W-:Y:S02]  /*ca00*/  F2FP.BF16.F32.PACK_AB R77, R77, R120 ;  /* 0x000000784d4d723e */ /* 0x000fe400000010ff */
[----:B------:R-:W-:-:S02]  /*ca10*/  LOP3.LUT P1, RZ, R195, 0x3, RZ, 0xc0, !PT ;  /* 0x00000003c3ff7812 */ /* 0x000fc4000782c0ff */
[----:B------:R-:W-:Y:S02]  /*ca20*/  IADD3 R11, P4, R18, 0x4000, RZ ;  /* 0x00004000120b7810 */ /* 0x000fe40007f9e0ff */
[----:B------:R-:W-:Y:S02]  /*ca30*/  MOV R98, R52 ;  /* 0x0000003400627202 */ /* 0x000fe40000000f00 */
[----:B------:R-:W-:Y:S02]  /*ca40*/  F2FP.BF16.F32.PACK_AB R62, R87, R62 ;  /* 0x0000003e573e723e */ /* 0x000fe400000010ff */
[----:B------:R-:W-:Y:S02]  /*ca50*/  F2FP.BF16.F32.PACK_AB R143, R143, R30 ;  /* 0x0000001e8f8f723e */ /* 0x000fe400000010ff */
[----:B------:R-:W-:Y:S01]  /*ca60*/  LOP3.LUT R54, R54, R55, RZ, 0x3c, !PT ;  /* 0x0000003736367212 */ /* 0x000fe200078e3cff */
[----:B------:R-:W-:Y:S01]  /*ca70*/  IMAD.X R55, RZ, RZ, R19, P3 ;  /* 0x000000ffff377224 */ /* 0x000fe200018e0613 */
[----:B------:R-:W-:-:S02]  /*ca80*/  F2FP.BF16.F32.PACK_AB R29, R29, R72 ;  /* 0x000000481d1d723e */ /* 0x000fc400000010ff */
[----:B------:R-:W-:Y:S02]  /*ca90*/  F2FP.BF16.F32.PACK_AB R28, R28, R73 ;  /* 0x000000491c1c723e */ /* 0x000fe400000010ff */
[----:B------:R-:W-:Y:S02]  /*caa0*/  SEL R87, R77, R76, P0 ;  /* 0x0000004c4d577207 */ /* 0x000fe40000000000 */
[----:B------:R-:W-:Y:S02]  /*cab0*/  SEL R30, R76, R77, P0 ;  /* 0x0000004d4c1e7207 */ /* 0x000fe40000000000 */
[----:B------:R-:W-:Y:S02]  /*cac0*/  ISETP.GE.OR P2, PT, R10, UR10, P1 ;  /* 0x0000000a0a007c0c */ /* 0x000fe40008f46670 */
[----:B------:R-:W-:Y:S02]  /*cad0*/  F2FP.BF16.F32.PACK_AB R105, R60, R105 ;  /* 0x000000693c69723e */ /* 0x000fe400000010ff */
[----:B------:R-:W-:-:S02]  /*cae0*/  LOP3.LUT R10, R11, 0x380, RZ, 0xc0, !PT ;  /* 0x000003800b0a7812 */ /* 0x000fc400078ec0ff */
[----:B------:R-:W-:Y:S02]  /*caf0*/  IADD3 R77, P3, R18, 0x8060, RZ ;  /* 0x00008060124d7810 */ /* 0x000fe40007f7e0ff */
[----:B------:R-:W-:Y:S02]  /*cb00*/  F2FP.BF16.F32.PACK_AB R67, R78, R67 ;  /* 0x000000434e43723e */ /* 0x000fe400000010ff */
[----:B------:R-:W-:Y:S02]  /*cb10*/  SEL R71, R29, R28, P0 ;  /* 0x0000001c1d477207 */ /* 0x000fe40000000000 */
[----:B------:R-:W-:Y:S02]  /*cb20*/  SEL R24, R28, R29, P0 ;  /* 0x0000001d1c187207 */ /* 0x000fe40000000000 */
[----:B------:R-:W-:Y:S02]  /*cb30*/  SEL R81, R104, R105, P0 ;  /* 0x0000006968517207 */ /* 0x000fe40000000000 */
[----:B------:R-:W-:-:S02]  /*cb40*/  SEL R28, R105, R104, P0 ;  /* 0x00000068691c7207 */ /* 0x000fc40000000000 */
[----:B------:R-:W-:Y:S02]  /*cb50*/  SHF.R.U64 R10, R10, 0x3, RZ ;  /* 0x000000030a0a7819 */ /* 0x000fe400000012ff */
[----:B------:R-:W-:Y:S02]  /*cb60*/  LOP3.LUT R76, R77, 0x380, RZ, 0xc0, !PT ;  /* 0x000003804d4c7812 */ /* 0x000fe400078ec0ff */
[----:B------:R-:W-:Y:S02]  /*cb70*/  F2FP.BF16.F32.PACK_AB R63, R86, R63 ;  /* 0x0000003f563f723e */ /* 0x000fe400000010ff */
[----:B------:R-:W-:Y:S02]  /*cb80*/  F2FP.BF16.F32.PACK_AB R112, R69, R112 ;  /* 0x000000704570723e */ /* 0x000fe400000010ff */
[----:B------:R-:W-:Y:S02]  /*cb90*/  MOV R104, R6 ;  /* 0x0000000600687202 */ /* 0x000fe40000000f00 */
[----:B------:R-:W-:-:S02]  /*cba0*/  F2FP.BF16.F32.PACK_AB R126, R126, R39 ;  /* 0x000000277e7e723e */ /* 0x000fc400000010ff */
[----:B------:R-:W-:Y:S02]  /*cbb0*/  SEL R69, R56, R17, P0 ;  /* 0x0000001138457207 */ /* 0x000fe40000000000 */
[----:B------:R-:W-:Y:S02]  /*cbc0*/  SEL R20, R17, R56, P0 ;  /* 0x0000003811147207 */ /* 0x000fe40000000000 */
[----:B------:R-:W-:Y:S02]  /*cbd0*/  IADD3 R73, P6, R18, 0x8040, RZ ;  /* 0x0000804012497810 */ /* 0x000fe40007fde0ff */
[----:B------:R-:W-:Y:S02]  /*cbe0*/  SEL R123, R67, R66, P0 ;  /* 0x00000042437b7207 */ /* 0x000fe40000000000 */
[----:B------:R-:W-:Y:S02]  /*cbf0*/  SEL R39, R66, R67, P0 ;  /* 0x0000004342277207 */ /* 0x000fe40000000000 */
[----:B------:R-:W-:Y:S01]  /*cc00*/  LOP3.LUT R10, R10, R11, RZ, 0x3c, !PT ;  /* 0x0000000b0a0a7212 */ /* 0x000fe200078e3cff */
[----:B------:R-:W-:Y:S01]  /*cc10*/  IMAD.X R11, RZ, RZ, R19, P4 ;  /* 0x000000ffff0b7224 */ /* 0x000fe200020e0613 */
[----:B------:R-:W-:-:S02]  /*cc20*/  IADD3 R67, P5, R18, 0x8020, RZ ;  /* 0x0000802012437810 */ /* 0x000fc40007fbe0ff */
[----:B------:R-:W-:Y:S02]  /*cc30*/  SHF.R.U64 R76, R76, 0x3, RZ ;  /* 0x000000034c4c7819 */ /* 0x000fe400000012ff */
[----:B------:R-:W-:Y:S02]  /*cc40*/  SEL R125, R63, R62, P0 ;  /* 0x0000003e3f7d7207 */ /* 0x000fe40000000000 */
[----:B------:R-:W-:Y:S02]  /*cc50*/  SEL R40, R62, R63, P0 ;  /* 0x0000003f3e287207 */ /* 0x000fe40000000000 */
[----:B------:R-:W-:Y:S02]  /*cc60*/  IADD3 R63, P4, R18, 0x8000, RZ ;  /* 0x00008000123f7810 */ /* 0x000fe40007f9e0ff */
[----:B------:R-:W-:Y:S02]  /*cc70*/  LOP3.LUT R72, R73, 0x380, RZ, 0xc0, !PT ;  /* 0x0000038049487812 */ /* 0x000fe400078ec0ff */
[----:B------:R-:W-:-:S02]  /*cc80*/  LOP3.LUT R66, R67, 0x380, RZ, 0xc0, !PT ;  /* 0x0000038043427812 */ /* 0x000fc400078ec0ff */
[----:B------:R-:W-:Y:S01]  /*cc90*/  LOP3.LUT R76, R76, R77, RZ, 0x3c, !PT ;  /* 0x0000004d4c4c7212 */ /* 0x000fe200078e3cff */
[----:B------:R-:W-:Y:S01]  /*cca0*/  IMAD.X R77, RZ, RZ, R19, P3 ;  /* 0x000000ffff4d7224 */ /* 0x000fe200018e0613 */
[----:B------:R-:W-:Y:S02]  /*ccb0*/  F2FP.BF16.F32.PACK_AB R156, R156, R157 ;  /* 0x0000009d9c9c723e */ /* 0x000fe400000010ff */
[----:B------:R-:W-:Y:S02]  /*ccc0*/  F2FP.BF16.F32.PACK_AB R155, R154, R155 ;  /* 0x0000009b9a9b723e */ /* 0x000fe400000010ff */
[----:B------:R-:W-:Y:S02]  /*ccd0*/  F2FP.BF16.F32.PACK_AB R113, R68, R113 ;  /* 0x000000714471723e */ /* 0x000fe400000010ff */
[----:B------:R-:W-:Y:S02]  /*cce0*/  F2FP.BF16.F32.PACK_AB R152, R152, R153 ;  /* 0x000000999898723e */ /* 0x000fe400000010ff */
[----:B------:R-:W-:-:S02]  /*ccf0*/  F2FP.BF16.F32.PACK_AB R149, R148, R149 ;  /* 0x000000959495723e */ /* 0x000fc400000010ff */
[----:B------:R-:W-:Y:S02]  /*cd00*/  LOP3.LUT R62, R63, 0x380, RZ, 0xc0, !PT ;  /* 0x000003803f3e7812 */ /* 0x000fe400078ec0ff */
[----:B------:R-:W-:Y:S02]  /*cd10*/  SHF.R.U64 R72, R72, 0x3, RZ ;  /* 0x0000000348487819 */ /* 0x000fe400000012ff */
[----:B------:R-:W-:Y:S02]  /*cd20*/  IADD3 R91, P3, R18, 0xc060, RZ ;  /* 0x0000c060125b7810 */ /* 0x000fe40007f7e0ff */
[----:B------:R-:W-:Y:S02]  /*cd30*/  F2FP.BF16.F32.PACK_AB R140, R140, R141 ;  /* 0x0000008d8c8c723e */ /* 0x000fe400000010ff */
[----:B------:R-:W-:Y:S02]  /*cd40*/  F2FP.BF16.F32.PACK_AB R133, R132, R133 ;  /* 0x000000858485723e */ /* 0x000fe400000010ff */
[----:B------:R-:W-:-:S02]  /*cd50*/  F2FP.BF16.F32.PACK_AB R93, R93, R136 ;  /* 0x000000885d5d723e */ /* 0x000fc400000010ff */
[----:B------:R-:W-:Y:S02]  /*cd60*/  F2FP.BF16.F32.PACK_AB R92, R92, R137 ;  /* 0x000000895c5c723e */ /* 0x000fe400000010ff */
[----:B------:R-:W-:Y:S02]  /*cd70*/  F2FP.BF16.F32.PACK_AB R46, R111, R46 ;  /* 0x0000002e6f2e723e */ /* 0x000fe400000010ff */
[----:B------:R-:W-:Y:S02]  /*cd80*/  F2FP.BF16.F32.PACK_AB R127, R127, R38 ;  /* 0x000000267f7f723e */ /* 0x000fe400000010ff */
[----:B------:R-:W-:Y:S01]  /*cd90*/  SHF.R.U64 R66, R66, 0x3, RZ ;  /* 0x0000000342427819 */ /* 0x000fe200000012ff */
[----:B--2---:R-:W-:Y:S01]  /*cda0*/  SHFL.IDX PT, R101, R101, R14, 0x1c1f ;  /* 0x001c1f0e65657589 */ /* 0x004fe200000e0000 */
[----:B------:R-:W-:Y:S02]  /*cdb0*/  LOP3.LUT R50, R14, 0x2, RZ, 0x3c, !PT ;  /* 0x000000020e327812 */ /* 0x000fe400078e3cff */
[----:B------:R-:W-:Y:S01]  /*cdc0*/  SEL R83, R112, R113, P0 ;  /* 0x0000007170537207 */ /* 0x000fe20000000000 */
[----:B------:R-:W-:Y:S01]  /*cdd0*/  SHFL.IDX PT, R57, R57, R14, 0x1c1f ;  /* 0x001c1f0e39397589 */ /* 0x000fe200000e0000 */
[----:B------:R-:W-:-:S02]  /*cde0*/  SEL R29, R113, R112, P0 ;  /* 0x00000070711d7207 */ /* 0x000fc40000000000 */
[----:B------:R-:W-:Y:S01]  /*cdf0*/  SEL R111, R156, R155, P0 ;  /* 0x0000009b9c6f7207 */ /* 0x000fe20000000000 */
[----:B------:R-:W1:Y:S01]  /*ce00*/  SHFL.IDX PT, R52, R109, R50, 0x1c1f ;  /* 0x001c1f326d347589 */ /* 0x000e6200000e0000 */
[----:B------:R-:W-:Y:S02]  /*ce10*/  SEL R38, R155, R156, P0 ;  /* 0x0000009c9b267207 */ /* 0x000fe40000000000 */
[----:B------:R-:W-:Y:S01]  /*ce20*/  F2FP.BF16.F32.PACK_AB R134, R134, R35 ;  /* 0x000000238686723e */ /* 0x000fe200000010ff */
[----:B------:R-:W2:Y:S01]  /*ce30*/  SHFL.IDX PT, R6, R43, R50, 0x1c1f ;  /* 0x001c1f322b067589 */ /* 0x000ea200000e0000 */
[----:B------:R-:W-:Y:S02]  /*ce40*/  F2FP.BF16.F32.PACK_AB R135, R135, R34 ;  /* 0x000000228787723e */ /* 0x000fe400000010ff */
[----:B------:R-:W-:Y:S01]  /*ce50*/  SEL R113, R152, R149, P0 ;  /* 0x0000009598717207 */ /* 0x000fe20000000000 */
[----:B------:R-:W-:Y:S01]  /*ce60*/  SHFL.IDX PT, R65, R65, R14, 0x1c1f ;  /* 0x001c1f0e41417589 */ /* 0x000fe200000e0000 */
[----:B------:R-:W-:-:S02]  /*ce70*/  SHF.R.U64 R62, R62, 0x3, RZ ;  /* 0x000000033e3e7819 */ /* 0x000fc400000012ff */
[----:B------:R-:W-:Y:S01]  /*ce80*/  LOP3.LUT R72, R72, R73, RZ, 0x3c, !PT ;  /* 0x0000004948487212 */ /* 0x000fe200078e3cff */
[----:B------:R-:W-:Y:S01]  /*ce90*/  SHFL.IDX PT, R56, R15, R50, 0x1c1f ;  /* 0x001c1f320f387589 */ /* 0x000fe200000e0000 */
[----:B------:R-:W-:Y:S01]  /*cea0*/  LOP3.LUT R90, R91, 0x380, RZ, 0xc0, !PT ;  /* 0x000003805b5a7812 */ /* 0x000fe200078ec0ff */
[----:B------:R-:W-:Y:S01]  /*ceb0*/  IMAD.X R73, RZ, RZ, R19, P6 ;  /* 0x000000ffff497224 */ /* 0x000fe200030e0613 */
        /* <DEDUP_REMOVED lines=8> */
[----:B------:R-:W-:Y:S02]  /*cf40*/  F2FP.BF16.F32.PACK_AB R45, R45, R88 ;  /* 0x000000582d2d723e */ /* 0x000fe400000010ff */
[----:B------:R-:W-:Y:S01]  /*cf50*/  LOP3.LUT R66, R66, R67, RZ, 0x3c, !PT ;  /* 0x0000004342427212 */ /* 0x000fe200078e3cff */
[--C-:B------:R-:W-:Y:S01]  /*cf60*/  IMAD.X R67, RZ, RZ, R19.reuse, P5 ;  /* 0x000000ffff437224 */ /* 0x100fe200028e0613 */
[----:B------:R-:W-:Y:S01]  /*cf70*/  IADD3 R93, P6, R18, 0xc040, RZ ;  /* 0x0000c040125d7810 */ /* 0x000fe20007fde0ff */
[----:B------:R-:W-:Y:S01]  /*cf80*/  SHFL.IDX PT, R61, R61, R14, 0x1c1f ;  /* 0x001c1f0e3d3d7589 */ /* 0x000fe200000e0000 */
[----:B------:R-:W-:Y:S02]  /*cf90*/  MOV R106, R4 ;  /* 0x00000004006a7202 */ /* 0x000fe40000000f00 */
[----:B------:R-:W-:Y:S01]  /*cfa0*/  LOP3.LUT R62, R62, R63, RZ, 0x3c, !PT ;  /* 0x0000003f3e3e7212 */ /* 0x000fe200078e3cff */
[----:B------:R-:W-:Y:S01]  /*cfb0*/  IMAD.X R63, RZ, RZ, R19, P4 ;  /* 0x000000ffff3f7224 */ /* 0x000fe200020e0613 */
[----:B------:R-:W-:Y:S01]  /*cfc0*/  IADD3 R95, P5, R18, 0xc020, RZ ;  /* 0x0000c020125f7810 */ /* 0x000fe20007fbe0ff */
[----:B------:R-:W-:Y:S01]  /*cfd0*/  SHFL.IDX PT, R113, R113, R14, 0x1c1f ;  /* 0x001c1f0e71717589 */ /* 0x000fe200000e0000 */
[----:B------:R-:W-:-:S02]  /*cfe0*/  SHF.R.U64 R90, R90, 0x3, RZ ;  /* 0x000000035a5a7819 */ /* 0x000fc400000012ff */
[----:B-1----:R-:W-:Y:S01]  /*cff0*/  SEL R5, R101, R52, P0 ;  /* 0x0000003465057207 */ /* 0x002fe20000000000 */
[----:B------:R-:W-:Y:S01]  /*d000*/  SHFL.IDX PT, R80, R35, R50, 0x1c1f ;  /* 0x001c1f3223507589 */ /* 0x000fe200000e0000 */
[----:B------:R-:W-:Y:S02]  /*d010*/  SEL R7, R52, R101, P0 ;  /* 0x0000006534077207 */ /* 0x000fe40000000000 */
[----:B------:R-:W-:Y:S01]  /*d020*/  MOV R55, R54 ;  /* 0x0000003600377202 */ /* 0x000fe20000000f00 */
[----:B------:R-:W1:Y:S01]  /*d030*/  SHFL.IDX PT, R52, R12, R50, 0x1c1f ;  /* 0x001c1f320c347589 */ /* 0x000e6200000e0000 */
[----:B------:R-:W-:Y:S02]  /*d040*/  SEL R85, R45, R44, P0 ;  /* 0x0000002c2d557207 */ /* 0x000fe40000000000 */
[----:B------:R-:W-:Y:S01]  /*d050*/  IADD3 R97, P4, R18, 0xc000, RZ ;  /* 0x0000c00012617810 */ /* 0x000fe20007f9e0ff */
[----:B------:R3:W4:Y:S01]  /*d060*/  SHFL.IDX PT, R54, R13, R50, 0x1c1f ;  /* 0x001c1f320d367589 */ /* 0x00072200000e0000 */
[----:B------:R-:W-:-:S02]  /*d070*/  LOP3.LUT R92, R93, 0x380, RZ, 0xc0, !PT ;  /* 0x000003805d5c7812 */ /* 0x000fc400078ec0ff */
[----:B------:R-:W-:Y:S01]  /*d080*/  SEL R26, R44, R45, P0 ;  /* 0x0000002d2c1a7207 */ /* 0x000fe20000000000 */
[----:B------:R-:W-:Y:S01]  /*d090*/  SHFL.IDX PT, R115, R115, R14, 0x1c1f ;  /* 0x001c1f0e73737589 */ /* 0x000fe200000e0000 */
[----:B------:R-:W-:Y:S02]  /*d0a0*/  LOP3.LUT R94, R95, 0x380, RZ, 0xc0, !PT ;  /* 0x000003805f5e7812 */ /* 0x000fe400078ec0ff */
[----:B------:R-:W-:Y:S01]  /*d0b0*/  LOP3.LUT R90, R90, R91, RZ, 0x3c, !PT ;  /* 0x0000005b5a5a7212 */ /* 0x000fe200078e3cff */
[----:B------:R-:W-:Y:S01]  /*d0c0*/  SHFL.IDX PT, R34, R34, R50, 0x1c1f ;  /* 0x001c1f3222227589 */ /* 0x000fe200000e0000 */
[----:B------:R-:W-:Y:S01]  /*d0d0*/  IMAD.X R91, RZ, RZ, R19, P3 ;  /* 0x000000ffff5b7224 */ /* 0x000fe200018e0613 */
[----:B------:R-:W-:Y:S02]  /*d0e0*/  F2FP.BF16.F32.PACK_AB R47, R110, R47 ;  /* 0x0000002f6e2f723e */ /* 0x000fe400000010ff */
[----:B------:R-:W-:Y:S01]  /*d0f0*/  SHFL.IDX PT, R69, R69, R14, 0x1c1f ;  /* 0x001c1f0e45457589 */ /* 0x000fe200000e0000 */
[----:B------:R-:W-:-:S02]  /*d100*/  LOP3.LUT R96, R97, 0x380, RZ, 0xc0, !PT ;  /* 0x0000038061607812 */ /* 0x000fc400078ec0ff */
[----:B------:R-:W-:Y:S01]  /*d110*/  SHF.R.U64 R92, R92, 0x3, RZ ;  /* 0x000000035c5c7819 */ /* 0x000fe200000012ff */
[----:B------:R-:W-:Y:S01]  /*d120*/  SHFL.IDX PT, R121, R121, R14, 0x1c1f ;  /* 0x001c1f0e79797589 */ /* 0x000fe200000e0000 */
[----:B------:R-:W-:Y:S02]  /*d130*/  MOV R63, R62 ;  /* 0x0000003e003f7202 */ /* 0x000fe40000000f00 */
[----:B------:R-:W-:Y:S01]  /*d140*/  MOV R53, R72 ;  /* 0x0000004800357202 */ /* 0x000fe20000000f00 */
[----:B------:R-:W-:Y:S01]  /*d150*/  SHFL.IDX PT, R20, R20, R50, 0x1c1f ;  /* 0x001c1f3214147589 */ /* 0x000fe200000e0000 */
[----:B------:R-:W-:Y:S02]  /*d160*/  SHF.R.U64 R94, R94, 0x3, RZ ;  /* 0x000000035e5e7819 */ /* 0x000fe400000012ff */
[----:B--2---:R-:W-:Y:S01]  /*d170*/  SEL R4, R57, R6, P0 ;  /* 0x0000000639047207 */ /* 0x004fe20000000000 */
[----:B------:R-:W-:Y:S01]  /*d180*/  SHFL.IDX PT, R36, R36, R50, 0x1c1f ;  /* 0x001c1f3224247589 */ /* 0x000fe200000e0000 */
[----:B------:R-:W-:-:S02]  /*d190*/  SEL R6, R6, R57, P0 ;  /* 0x0000003906067207 */ /* 0x000fc40000000000 */
[----:B------:R-:W-:Y:S01]  /*d1a0*/  SEL R133, R47, R46, P0 ;  /* 0x0000002e2f857207 */ /* 0x000fe20000000000 */
[----:B------:R-:W-:Y:S01]  /*d1b0*/  BAR.SYNC.DEFER_BLOCKING 0x1, 0x100 ;  /* 0x0044000000007b1d */ /* 0x000fe20000010000 */
[----:B------:R-:W-:Y:S02]  /*d1c0*/  SEL R44, R46, R47, P0 ;  /* 0x0000002f2e2c7207 */ /* 0x000fe40000000000 */
[----:B------:R-:W-:Y:S02]  /*d1d0*/  SHF.R.U64 R96, R96, 0x3, RZ ;  /* 0x0000000360607819 */ /* 0x000fe400000012ff */
[----:B------:R-:W-:Y:S01]  /*d1e0*/  LOP3.LUT R92, R92, R93, RZ, 0x3c, !PT ;  /* 0x0000005d5c5c7212 */ /* 0x000fe200078e3cff */
[----:B------:R-:W-:Y:S01]  /*d1f0*/  IMAD.X R93, RZ, RZ, R19, P6 ;  /* 0x000000ffff5d7224 */ /* 0x000fe200030e0613 */
[----:B------:R-:W-:Y:S01]  /*d200*/  MOV R67, R66 ;  /* 0x0000004200437202 */ /* 0x000fe20000000f00 */
[----:B------:R-:W-:Y:S01]  /*d210*/  SHFL.IDX PT, R75, R75, R14, 0x1c1f ;  /* 0x001c1f0e4b4b7589 */ /* 0x000fe200000e0000 */
[----:B------:R-:W-:-:S02]  /*d220*/  MOV R17, R90 ;  /* 0x0000005a00117202 */ /* 0x000fc40000000f00 */
[----:B------:R-:W-:Y:S01]  /*d230*/  SEL R137, R118, R119, P0 ;  /* 0x0000007776897207 */ /* 0x000fe20000000000 */
[----:B------:R-:W-:Y:S01]  /*d240*/  SHFL.IDX PT, R117, R117, R14, 0x1c1f ;  /* 0x001c1f0e75757589 */ /* 0x000fe200000e0000 */
[----:B------:R-:W-:Y:S02]  /*d250*/  SEL R45, R119, R118, P0 ;  /* 0x00000076772d7207 */ /* 0x000fe40000000000 */
[----:B------:R-:W-:Y:S01]  /*d260*/  SEL R119, R126, R127, P0 ;  /* 0x0000007f7e777207 */ /* 0x000fe20000000000 */
[----:B------:R-:W-:Y:S01]  /*d270*/  SHFL.IDX PT, R58, R21, R50, 0x1c1f ;  /* 0x001c1f32153a7589 */ /* 0x000fe200000e0000 */
[----:B------:R-:W-:Y:S02]  /*d280*/  SEL R46, R127, R126, P0 ;  /* 0x0000007e7f2e7207 */ /* 0x000fe40000000000 */
[----:B------:R-:W-:Y:S01]  /*d290*/  LOP3.LUT R94, R94, R95, RZ, 0x3c, !PT ;  /* 0x0000005f5e5e7212 */ /* 0x000fe200078e3cff */
[----:B------:R-:W2:Y:S01]  /*d2a0*/  SHFL.IDX PT, R82, R37, R50, 0x1c1f ;  /* 0x001c1f3225527589 */ /* 0x000ea200000e0000 */
[----:B------:R-:W-:Y:S01]  /*d2b0*/  SEL R127, R134, R135, P0 ;  /* 0x00000087867f7207 */ /* 0x000fe20000000000 */
[----:B------:R-:W-:Y:S01]  /*d2c0*/  IMAD.X R95, RZ, RZ, R19, P5 ;  /* 0x000000ffff5f7224 */ /* 0x000fe200028e0613 */
[----:B------:R-:W-:Y:S01]  /*d2d0*/  SEL R47, R135, R134, P0 ;  /* 0x00000086872f7207 */ /* 0x000fe20000000000 */
[----:B------:R-:W-:Y:S01]  /*d2e0*/  SHFL.IDX PT, R71, R71, R14, 0x1c1f ;  /* 0x001c1f0e47477589 */ /* 0x000fe200000e0000 */
[----:B------:R-:W-:-:S02]  /*d2f0*/  SEL R135, R142, R143, P0 ;  /* 0x0000008f8e877207 */ /* 0x000fc40000000000 */
[----:B------:R-:W-:Y:S01]  /*d300*/  SEL R48, R143, R142, P0 ;  /* 0x0000008e8f307207 */ /* 0x000fe20000000000 */
[----:B------:R-:W-:Y:S01]  /*d310*/  SHFL.IDX PT, R123, R123, R14, 0x1c1f ;  /* 0x001c1f0e7b7b7589 */ /* 0x000fe200000e0000 */
[----:B------:R-:W-:Y:S01]  /*d320*/  LOP3.LUT R96, R96, R97, RZ, 0x3c, !PT ;  /* 0x0000006160607212 */ /* 0x000fe200078e3cff */
[----:B------:R-:W-:Y:S01]  /*d330*/  IMAD.X R97, RZ, RZ, R19, P4 ;  /* 0x000000ffff617224 */ /* 0x000fe200020e0613 */
[----:B------:R-:W-:Y:S01]  /*d340*/  MOV R100, R10 ;  /* 0x0000000a00647202 */ /* 0x000fe20000000f00 */
[----:B------:R4:W5:Y:S01]  /*d350*/  SHFL.IDX PT, R60, R24, R50, 0x1c1f ;  /* 0x001c1f32183c7589 */ /* 0x00096200000e0000 */
[----:B------:R-:W-:Y:S02]  /*d360*/  MOV R11, R92 ;  /* 0x0000005c000b7202 */ /* 0x000fe40000000f00 */
[----:B------:R-:W-:Y:S01]  /*d370*/  MOV R51, R76 ;  /* 0x0000004c00337202 */ /* 0x000fe20000000f00 */
[----:B------:R-:W5:Y:S01]  /*d380*/  SHFL.IDX PT, R84, R39, R50, 0x1c1f ;  /* 0x001c1f3227547589 */ /* 0x000f6200000e0000 */
[----:B------:R-:W-:-:S02]  /*d390*/  MOV R10, R94 ;  /* 0x0000005e000a7202 */ /* 0x000fc40000000f00 */
[----:B------:R-:W-:Y:S01]  /*d3a0*/  MOV R97, R96 ;  /* 0x0000006000617202 */ /* 0x000fe20000000f00 */
[----:B------:R-:W-:Y:S01]  /*d3b0*/  SHFL.IDX PT, R79, R79, R14, 0x1c1f ;  /* 0x001c1f0e4f4f7589 */ /* 0x000fe200000e0000 */
[----:B------:R-:W-:Y:S01]  /*d3c0*/  MOV R102, R8 ;  /* 0x0000000800667202 */ /* 0x000fe20000000f00 */
[----:B------:R-:W-:Y:S01]  /*d3d0*/  IMAD.U32 R9, RZ, RZ, UR9 ;  /* 0x00000009ff097e24 */ /* 0x000fe2000f8e00ff */
[----:B-1----:R-:W-:Y:S01]  /*d3e0*/  SEL R12, R59, R52, P0 ;  /* 0x000000343b0c7207 */ /* 0x002fe20000000000 */
[----:B------:R-:W-:Y:S01]  /*d3f0*/  SHFL.IDX PT, R125, R125, R14, 0x1c1f ;  /* 0x001c1f0e7d7d7589 */ /* 0x000fe200000e0000 */
[----:B---3--:R-:W-:Y:S01]  /*d400*/  SEL R13, R111, R38, P0 ;  /* 0x000000266f0d7207 */ /* 0x008fe20000000000 */
[----:B------:R-:W-:Y:S01]  /*d410*/  IMAD.U32 R9, RZ, RZ, UR5 ;  /* 0x00000005ff097e24 */ /* 0x000fe2000f8e00ff */
[----:B------:R-:W-:Y:S01]  /*d420*/  SEL R15, R38, R111, P0 ;  /* 0x0000006f260f7207 */ /* 0x000fe20000000000 */
[----:B------:R1:W3:Y:S01]  /*d430*/  SHFL.IDX PT, R62, R25, R50, 0x1c1f ;  /* 0x001c1f32193e7589 */ /* 0x0002e200000e0000 */
[----:B----4-:R-:W-:Y:S01]  /*d440*/  SEL R24, R61, R54, P0 ;  /* 0x000000363d187207 */ /* 0x010fe20000000000 */
[----:B------:R-:W-:Y:S01]  /*d450*/  USHF.R.S32.HI UR5, URZ, 0x1f, UR44 ;  /* 0x0000001f3f057899 */ /* 0x000fe2000801142c */
[----:B--2---:R-:W-:Y:S01]  /*d460*/  SEL R35, R82, R117, P0 ;  /* 0x0000007552237207 */ /* 0x004fe20000000000 */
[----:B------:R3:W2:Y:S01]  /*d470*/  SHFL.IDX PT, R86, R40, R50, 0x1c1f ;  /* 0x001c1f3228567589 */ /* 0x0006a200000e0000 */
[----:B------:R-:W-:Y:S01]  /*d480*/  IMAD.U32 R8, RZ, RZ, UR8 ;  /* 0x00000008ff087e24 */ /* 0x000fe2000f8e00ff */
[----:B------:R-:W-:-:S02]  /*d490*/  ISETP.GE.OR P1, PT, R3, UR10, P1 ;  /* 0x0000000a03007c0c */ /* 0x000fc40008f26670 */
[----:B------:R-:W-:Y:S01]  /*d4a0*/  SHFL.IDX PT, R85, R85, R14, 0x1c1f ;  /* 0x001c1f0e55557589 */ /* 0x000fe200000e0000 */
[----:B-----5:R-:W-:Y:S02]  /*d4b0*/  SEL R38, R60, R71, P0 ;  /* 0x000000473c267207 */ /* 0x020fe40000000000 */
[----:B-1----:R-:W-:Y:S01]  /*d4c0*/  SEL R25, R113, R80, P0 ;  /* 0x0000005071197207 */ /* 0x002fe20000000000 */
[----:B------:R-:W-:Y:S01]  /*d4d0*/  SHFL.IDX PT, R129, R129, R14, 0x1c1f ;  /* 0x001c1f0e81817589 */ /* 0x000fe200000e0000 */
[----:B------:R-:W-:Y:S02]  /*d4e0*/  SEL R37, R123, R84, P0 ;  /* 0x000000547b257207 */ /* 0x000fe40000000000 */
[----:B------:R-:W-:Y:S01]  /*d4f0*/  SEL R39, R84, R123, P0 ;  /* 0x0000007b54277207 */ /* 0x000fe20000000000 */
[----:B------:R1:W-:Y:S04]  /*d500*/  SHFL.IDX PT, R64, R26, R50, 0x1c1f ;  /* 0x001c1f321a407589 */ /* 0x0003e800000e0000 */
[----:B------:R4:W-:Y:S04]  /*d510*/  SHFL.IDX PT, R68, R28, R50, 0x1c1f ;  /* 0x001c1f321c447589 */ /* 0x0009e800000e0000 */
[----:B------:R5:W-:Y:S01]  /*d520*/  SHFL.IDX PT, R72, R30, R50, 0x1c1f ;  /* 0x001c1f321e487589 */ /* 0x000be200000e0000 */
[----:B---3--:R-:W-:-:S02]  /*d530*/  SEL R40, R79, R62, P0 ;  /* 0x0000003e4f287207 */ /* 0x008fc40000000000 */
[----:B-1----:R-:W-:Y:S01]  /*d540*/  SEL R26, R54, R61, P0 ;  /* 0x0000003d361a7207 */ /* 0x002fe20000000000 */
[----:B------:R1:W-:Y:S01]  /*d550*/  SHFL.IDX PT, R88, R41, R50, 0x1c1f ;  /* 0x001c1f3229587589 */ /* 0x0003e200000e0000 */
[----:B--2---:R-:W-:Y:S02]  /*d560*/  SEL R43, R86, R125, P0 ;  /* 0x0000007d562b7207 */ /* 0x004fe40000000000 */
[----:B----4-:R-:W-:Y:S01]  /*d570*/  SEL R28, R65, R56, P0 ;  /* 0x00000038411c7207 */ /* 0x010fe20000000000 */
[----:B------:R-:W-:Y:S01]  /*d580*/  SHFL.IDX PT, R89, R89, R14, 0x1c1f ;  /* 0x001c1f0e59597589 */ /* 0x000fe200000e0000 */
[----:B-----5:R-:W-:Y:S02]  /*d590*/  SEL R30, R56, R65, P0 ;  /* 0x00000041381e7207 */ /* 0x020fe40000000000 */
[----:B------:R-:W2:Y:S01]  /*d5a0*/  LDC.64 R56, c[0x0][0xb78] ;  /* 0x0002de00ff387b82 */ /* 0x000ea20000000a00 */
[----:B------:R-:W-:Y:S01]  /*d5b0*/  SHFL.IDX PT, R131, R131, R14, 0x1c1f ;  /* 0x001c1f0e83837589 */ /* 0x000fe200000e0000 */
[----:B-1----:R-:W-:-:S03]  /*d5c0*/  SEL R41, R125, R86, P0 ;  /* 0x000000567d297207 */ /* 0x002fc60000000000 */
[----:B------:R1:W-:Y:S04]  /*d5d0*/  SHFL.IDX PT, R66, R27, R50, 0x1c1f ;  /* 0x001c1f321b427589 */ /* 0x0003e800000e0000 */
[----:B------:R3:W-:Y:S04]  /*d5e0*/  SHFL.IDX PT, R90, R42, R50, 0x1c1f ;  /* 0x001c1f322a5a7589 */ /* 0x0007e800000e0000 */
[----:B------:R-:W-:Y:S01]  /*d5f0*/  SHFL.IDX PT, R81, R81, R14, 0x1c1f ;  /* 0x001c1f0e51517589 */ /* 0x000fe200000e0000 */
[----:B-1----:R-:W-:-:S03]  /*d600*/  SEL R27, R80, R113, P0 ;  /* 0x00000071501b7207 */ /* 0x002fc60000000000 */
[----:B------:R-:W-:Y:S01]  /*d610*/  SHFL.IDX PT, R83, R83, R14, 0x1c1f ;  /* 0x001c1f0e53537589 */ /* 0x000fe200000e0000 */
[----:B---3--:R-:W-:-:S03]  /*d620*/  SEL R42, R62, R79, P0 ;  /* 0x0000004f3e2a7207 */ /* 0x008fc60000000000 */
[----:B------:R-:W-:Y:S01]  /*d630*/  SHFL.IDX PT, R133, R133, R14, 0x1c1f ;  /* 0x001c1f0e85857589 */ /* 0x000fe200000e0000 */
[----:B--2---:R-:W-:-:S03]  /*d640*/  IMAD.WIDE.U32 R8, R56, UR44, R8 ;  /* 0x0000002c38087c25 */ /* 0x004fc6000f8e0008 */
[----:B------:R1:W-:Y:S04]  /*d650*/  SHFL.IDX PT, R70, R29, R50, 0x1c1f ;  /* 0x001c1f321d467589 */ /* 0x0003e800000e0000 */
[----:B------:R-:W-:Y:S04]  /*d660*/  SHFL.IDX PT, R44, R44, R50, 0x1c1f ;  /* 0x001c1f322c2c7589 */ /* 0x000fe800000e0000 */
[----:B------:R-:W-:Y:S01]  /*d670*/  SHFL.IDX PT, R87, R87, R14, 0x1c1f ;  /* 0x001c1f0e57577589 */ /* 0x000fe200000e0000 */
[----:B-1----:R-:W-:-:S03]  /*d680*/  SEL R29, R115, R34, P0 ;  /* 0x00000022731d7207 */ /* 0x002fc60000000000 */
[----:B------:R-:W-:Y:S04]  /*d690*/  SHFL.IDX PT, R137, R137, R14, 0x1c1f ;  /* 0x001c1f0e89897589 */ /* 0x000fe800000e0000 */
[----:B------:R-:W-:Y:S04]  /*d6a0*/  SHFL.IDX PT, R92, R45, R50, 0x1c1f ;  /* 0x001c1f322d5c7589 */ /* 0x000fe800000e0000 */
[----:B------:R-:W-:Y:S04]  /*d6b0*/  SHFL.IDX PT, R103, R103, R14, 0x1c1f ;  /* 0x001c1f0e67677589 */ /* 0x000fe800000e0000 */
[----:B------:R-:W-:Y:S04]  /*d6c0*/  SHFL.IDX PT, R119, R119, R14, 0x1c1f ;  /* 0x001c1f0e77777589 */ /* 0x000fe800000e0000 */
[----:B------:R1:W-:Y:S04]  /*d6d0*/  SHFL.IDX PT, R74, R31, R50, 0x1c1f ;  /* 0x001c1f321f4a7589 */ /* 0x0003e800000e0000 */
[----:B------:R-:W-:Y:S04]  /*d6e0*/  SHFL.IDX PT, R46, R46, R50, 0x1c1f ;  /* 0x001c1f322e2e7589 */ /* 0x000fe800000e0000 */
[----:B------:R-:W-:Y:S01]  /*d6f0*/  SHFL.IDX PT, R105, R105, R14, 0x1c1f ;  /* 0x001c1f0e69697589 */ /* 0x000fe200000e0000 */
[----:B-1----:R-:W-:-:S03]  /*d700*/  SEL R31, R34, R115, P0 ;  /* 0x00000073221f7207 */ /* 0x002fc60000000000 */
[----:B------:R-:W-:Y:S01]  /*d710*/  SHFL.IDX PT, R127, R127, R14, 0x1c1f ;  /* 0x001c1f0e7f7f7589 */ /* 0x000fe200000e0000 */
[----:B------:R-:W-:-:S03]  /*d720*/  SEL R34, R58, R75, P0 ;  /* 0x0000004b3a227207 */ /* 0x000fc60000000000 */
[----:B------:R1:W-:Y:S04]  /*d730*/  SHFL.IDX PT, R76, R32, R50, 0x1c1f ;  /* 0x001c1f32204c7589 */ /* 0x0003e800000e0000 */
[----:B------:R-:W2:Y:S04]  /*d740*/  SHFL.IDX PT, R94, R47, R50, 0x1c1f ;  /* 0x001c1f322f5e7589 */ /* 0x000ea800000e0000 */
[----:B------:R-:W-:Y:S01]  /*d750*/  SHFL.IDX PT, R107, R107, R14, 0x1c1f ;  /* 0x001c1f0e6b6b7589 */ /* 0x000fe200000e0000 */
[----:B-1----:R-:W-:-:S03]  /*d760*/  SEL R32, R75, R58, P0 ;  /* 0x0000003a4b207207 */ /* 0x002fc60000000000 */
[----:B------:R-:W-:Y:S04]  /*d770*/  SHFL.IDX PT, R135, R135, R14, 0x1c1f ;  /* 0x001c1f0e87877589 */ /* 0x000fe800000e0000 */
[----:B------:R1:W-:Y:S04]  /*d780*/  SHFL.IDX PT, R78, R33, R50, 0x1c1f ;  /* 0x001c1f32214e7589 */ /* 0x0003e800000e0000 */
[----:B------:R-:W-:Y:S04]  /*d790*/  SHFL.IDX PT, R48, R48, R50, 0x1c1f ;  /* 0x001c1f3230307589 */ /* 0x000fe800000e0000 */
[----:B------:R3:W-:Y:S01]  /*d7a0*/  SHFL.IDX PT, R139, R139, R14, 0x1c1f ;  /* 0x001c1f0e8b8b7589 */ /* 0x0007e200000e0000 */
[----:B-1----:R-:W-:-:S03]  /*d7b0*/  SEL R33, R117, R82, P0 ;  /* 0x0000005275217207 */ /* 0x002fc60000000000 */
[----:B------:R-:W1:Y:S01]  /*d7c0*/  SHFL.IDX PT, R96, R49, R50, 0x1c1f ;  /* 0x001c1f3231607589 */ /* 0x000e6200000e0000 */
[----:B--2---:R-:W-:Y:S02]  /*d7d0*/  SEL R73, R127, R94, P0 ;  /* 0x0000005e7f497207 */ /* 0x004fe40000000000 */
[----:B------:R-:W-:Y:S01]  /*d7e0*/  SEL R75, R94, R127, P0 ;  /* 0x0000007f5e4b7207 */ /* 0x000fe20000000000 */
[----:B------:R2:W-:Y:S01]  /*d7f0*/  STSM.16.M88.4 [R108], R4 ;  /* 0x000000046c007844 */ /* 0x0005e20000000200 */
[----:B---3--:R-:W-:-:S05]  /*d800*/  SEL R14, R52, R59, P0 ;  /* 0x0000003b340e7207 */ /* 0x008fca0000000000 */
[----:B------:R3:W-:Y:S04]  /*d810*/  STSM.16.M88.4 [R106], R12 ;  /* 0x0000000c6a007844 */ /* 0x0007e80000000200 */
[----:B------:R4:W-:Y:S04]  /*d820*/  STSM.16.M88.4 [R104], R24 ;  /* 0x0000001868007844 */ /* 0x0009e80000000200 */
[----:B------:R-:W-:Y:S01]  /*d830*/  STSM.16.M88.4 [R102], R28 ;  /* 0x0000001c66007844 */ /* 0x000fe20000000200 */
[----:B--2---:R-:W-:Y:S02]  /*d840*/  SEL R4, R69, R20, P0 ;  /* 0x0000001445047207 */ /* 0x004fe40000000000 */
[----:B------:R-:W-:Y:S01]  /*d850*/  SEL R6, R20, R69, P0 ;  /* 0x0000004514067207 */ /* 0x000fe20000000000 */
[----:B------:R-:W-:Y:S01]  /*d860*/  IMAD R20, R56, UR5, RZ ;  /* 0x0000000538147c24 */ /* 0x000fe2000f8e02ff */
[----:B------:R-:W-:-:S02]  /*d870*/  SEL R5, R121, R36, P0 ;  /* 0x0000002479057207 */ /* 0x000fc40000000000 */
[----:B------:R-:W-:Y:S01]  /*d880*/  SEL R7, R36, R121, P0 ;  /* 0x0000007924077207 */ /* 0x000fe20000000000 */
[----:B------:R-:W-:Y:S01]  /*d890*/  IMAD R20, R57, UR44, R20 ;  /* 0x0000002c39147c24 */ /* 0x000fe2000f8e0214 */
[----:B------:R-:W-:Y:S02]  /*d8a0*/  SEL R36, R71, R60, P0 ;  /* 0x0000003c47247207 */ /* 0x000fe40000000000 */
[----:B---3--:R-:W-:Y:S01]  /*d8b0*/  SEL R12, R85, R64, P0 ;  /* 0x00000040550c7207 */ /* 0x008fe20000000000 */
[----:B------:R2:W-:Y:S01]  /*d8c0*/  STSM.16.M88.4 [R100], R4 ;  /* 0x0000000464007844 */ /* 0x0005e20000000200 */
[----:B------:R-:W-:Y:S02]  /*d8d0*/  SEL R14, R64, R85, P0 ;  /* 0x00000055400e7207 */ /* 0x000fe40000000000 */
[----:B------:R-:W-:Y:S01]  /*d8e0*/  SEL R13, R129, R88, P0 ;  /* 0x00000058810d7207 */ /* 0x000fe20000000000 */
[----:B------:R-:W-:Y:S01]  /*d8f0*/  STSM.16.M88.4 [R99], R32 ;  /* 0x0000002063007844 */ /* 0x000fe20000000200 */
[----:B------:R-:W-:-:S02]  /*d900*/  SEL R15, R88, R129, P0 ;  /* 0x00000081580f7207 */ /* 0x000fc40000000000 */
[----:B----4-:R-:W-:Y:S01]  /*d910*/  SEL R24, R81, R68, P0 ;  /* 0x0000004451187207 */ /* 0x010fe20000000000 */
[----:B------:R-:W-:Y:S01]  /*d920*/  STSM.16.M88.4 [R98], R36 ;  /* 0x0000002462007844 */ /* 0x000fe20000000200 */
[----:B------:R-:W-:Y:S02]  /*d930*/  SEL R26, R68, R81, P0 ;  /* 0x00000051441a7207 */ /* 0x000fe40000000000 */
[----:B------:R-:W-:Y:S01]  /*d940*/  SEL R25, R133, R44, P0 ;  /* 0x0000002c85197207 */ /* 0x000fe20000000000 */
[----:B------:R-:W-:Y:S01]  /*d950*/  STSM.16.M88.4 [R55], R40 ;  /* 0x0000002837007844 */ /* 0x000fe20000000200 */
[----:B------:R-:W-:Y:S02]  /*d960*/  SEL R27, R44, R133, P0 ;  /* 0x000000852c1b7207 */ /* 0x000fe40000000000 */
[----:B------:R-:W-:Y:S01]  /*d970*/  SEL R68, R83, R70, P0 ;  /* 0x0000004653447207 */ /* 0x000fe20000000000 */
[----:B------:R3:W-:Y:S01]  /*d980*/  STSM.16.M88.4 [R63], R12 ;  /* 0x0000000c3f007844 */ /* 0x0007e20000000200 */
[----:B--2---:R-:W-:-:S02]  /*d990*/  SEL R4, R89, R66, P0 ;  /* 0x0000004259047207 */ /* 0x004fc40000000000 */
[----:B------:R-:W-:Y:S02]  /*d9a0*/  SEL R6, R66, R89, P0 ;  /* 0x0000005942067207 */ /* 0x000fe40000000000 */
[----:B------:R-:W-:Y:S02]  /*d9b0*/  SEL R5, R131, R90, P0 ;  /* 0x0000005a83057207 */ /* 0x000fe40000000000 */
[----:B------:R-:W-:Y:S02]  /*d9c0*/  SEL R7, R90, R131, P0 ;  /* 0x000000835a077207 */ /* 0x000fe40000000000 */
[----:B------:R-:W-:Y:S02]  /*d9d0*/  SEL R70, R70, R83, P0 ;  /* 0x0000005346467207 */ /* 0x000fe40000000000 */
[----:B------:R-:W-:Y:S01]  /*d9e0*/  SEL R69, R137, R92, P0 ;  /* 0x0000005c89457207 */ /* 0x000fe20000000000 */
[----:B------:R2:W-:Y:S01]  /*d9f0*/  STSM.16.M88.4 [R67], R4 ;  /* 0x0000000443007844 */ /* 0x0005e20000000200 */
[----:B------:R-:W-:-:S02]  /*da00*/  SEL R71, R92, R137, P0 ;  /* 0x000000895c477207 */ /* 0x000fc40000000000 */
[----:B-1----:R-:W-:Y:S01]  /*da10*/  SEL R77, R139, R96, P0 ;  /* 0x000000608b4d7207 */ /* 0x002fe20000000000 */
[----:B------:R-:W-:Y:S01]  /*da20*/  STSM.16.M88.4 [R53], R24 ;  /* 0x0000001835007844 */ /* 0x000fe20000000200 */
[----:B---3--:R-:W-:Y:S02]  /*da30*/  SHF.R.S32.HI R13, RZ, 0x1f, R3 ;  /* 0x0000001fff0d7819 */ /* 0x008fe40000011403 */
[----:B------:R-:W-:Y:S01]  /*da40*/  IADD3 R3, P3, R3, R8, RZ ;  /* 0x0000000803037210 */ /* 0x000fe20007f7e0ff */
[----:B------:R-:W-:Y:S01]  /*da50*/  STSM.16.M88.4 [R51], R68 ;  /* 0x0000004433007844 */ /* 0x000fe20000000200 */
[----:B------:R-:W-:Y:S02]  /*da60*/  SEL R12, R105, R76, P0 ;  /* 0x0000004c690c7207 */ /* 0x000fe40000000000 */
[----:B------:R-:W-:Y:S02]  /*da70*/  IADD3.X R8, R13, R9, R20, P3, !PT ;  /* 0x000000090d087210 */ /* 0x000fe40001ffe414 */
[----:B------:R-:W-:-:S02]  /*da80*/  SEL R14, R76, R105, P0 ;  /* 0x000000694c0e7207 */ /* 0x000fc40000000000 */
[----:B------:R-:W-:Y:S02]  /*da90*/  SEL R13, R135, R48, P0 ;  /* 0x00000030870d7207 */ /* 0x000fe40000000000 */
[----:B--2---:R-:W-:Y:S02]  /*daa0*/  SEL R4, R87, R72, P0 ;  /* 0x0000004857047207 */ /* 0x004fe40000000000 */
[----:B------:R-:W-:Y:S02]  /*dab0*/  SEL R6, R72, R87, P0 ;  /* 0x0000005748067207 */ /* 0x000fe40000000000 */
[----:B------:R-:W-:Y:S02]  /*dac0*/  SEL R5, R119, R46, P0 ;  /* 0x0000002e77057207 */ /* 0x000fe40000000000 */
[----:B------:R-:W-:Y:S02]  /*dad0*/  SEL R7, R46, R119, P0 ;  /* 0x000000772e077207 */ /* 0x000fe40000000000 */
[----:B------:R-:W-:-:S02]  /*dae0*/  SEL R72, R103, R74, P0 ;  /* 0x0000004a67487207 */ /* 0x000fc40000000000 */
[----:B------:R-:W-:Y:S01]  /*daf0*/  SEL R74, R74, R103, P0 ;  /* 0x000000674a4a7207 */ /* 0x000fe20000000000 */
[----:B------:R1:W-:Y:S01]  /*db00*/  STSM.16.M88.4 [R97], R4 ;  /* 0x0000000461007844 */ /* 0x0003e20000000200 */
[----:B------:R-:W-:Y:S02]  /*db10*/  SEL R15, R48, R135, P0 ;  /* 0x00000087300f7207 */ /* 0x000fe40000000000 */
[----:B------:R-:W-:Y:S01]  /*db20*/  SEL R76, R107, R78, P0 ;  /* 0x0000004e6b4c7207 */ /* 0x000fe20000000000 */
[----:B------:R-:W-:Y:S01]  /*db30*/  STSM.16.M88.4 [R10], R72 ;  /* 0x000000480a007844 */ /* 0x000fe20000000200 */
[----:B------:R-:W-:Y:S02]  /*db40*/  SEL R79, R96, R139, P0 ;  /* 0x0000008b604f7207 */ /* 0x000fe40000000000 */
[----:B------:R-:W-:Y:S01]  /*db50*/  SEL R78, R78, R107, P0 ;  /* 0x0000006b4e4e7207 */ /* 0x000fe20000000000 */
[----:B------:R-:W-:Y:S04]  /*db60*/  STSM.16.M88.4 [R11], R12 ;  /* 0x0000000c0b007844 */ /* 0x000fe80000000200 */
[----:B------:R-:W-:Y:S01]  /*db70*/  STSM.16.M88.4 [R17], R76 ;  /* 0x0000004c11007844 */ /* 0x000fe20000000200 */
[----:B------:R2:W-:Y:S06]  /*db80*/  MEMBAR.ALL.CTA ;  /* 0x0000000000007992 */ /* 0x0005ec0000008000 */
[----:B--2---:R-:W2:Y:S02]  /*db90*/  FENCE.VIEW.ASYNC.S ;  /* 0x00000000000073c6 */ /* 0x004ea40000000000 */
[----:B--2---:R-:W-:Y:S06]  /*dba0*/  BAR.ARV 0x1, 0x120 ;  /* 0x0044800000007b1d */ /* 0x004fec0000002000 */
[----:B-1----:R-:W-:-:S04]  /*dbb0*/  LEA R4, P3, R3, UR6, 0x2 ;  /* 0x0000000603047c11 */ /* 0x002fc8000f8610ff */
[----:B------:R-:W-:Y:S02]  /*dbc0*/  LEA.HI.X R5, R3, UR7, R8, 0x2, P3 ;  /* 0x0000000703057c11 */ /* 0x000fe400098f1408 */
[----:B------:R-:W1:Y:S04]  /*dbd0*/  SHFL.IDX PT, R3, R199, RZ, 0x1f ;  /* 0x00001fffc7037589 */ /* 0x000e6800000e0000 */
[----:B------:R2:W-:Y:S04]  /*dbe0*/  @!P1 STG.E desc[UR54][R4.64], R2 ;  /* 0x0000000204009986 */ /* 0x0005e8000c101936 */
[----:B------:R2:W-:Y:S01]  /*dbf0*/  @!P2 STG.E desc[UR54][R4.64+0x20], R0 ;  /* 0x000020000400a986 */ /* 0x0005e2000c101936 */
[----:B-1----:R-:W-:-:S13]  /*dc00*/  ISETP.NE.AND P0, PT, R3, 0x7, PT ;  /* 0x000000070300780c */ /* 0x002fda0003f05270 */
[----:B--2---:R-:W-:Y:S05]  /*dc10*/  @P0 BRA `(.L_x_849) ;  /* 0x0000000c00000947 */ /* 0x004fea0003800000 */
[----:B------:R-:W-:Y:S01]  /*dc20*/  BAR.SYNC.DEFER_BLOCKING 0x1, 0x120 ;  /* 0x0044800000007b1d */ /* 0x000fe20000010000 */
[----:B------:R-:W-:-:S05]  /*dc30*/  ELECT P0, URZ, PT ;  /* 0x00000000003f782f */ /* 0x000fca0003800000 */
[----:B------:R-:W-:Y:S08]  /*dc40*/  BSSY B0, `(.L_x_850) ;  /* 0x000001d000007945 */ /* 0x000ff00003800000 */
[----:B------:R-:W-:Y:S05]  /*dc50*/  @!P0 BRA `(.L_x_851) ;  /* 0x00000000006c8947 */ /* 0x000fea0003800000 */
[----:B------:R-:W-:Y:S01]  /*dc60*/  ULDC.64 UR12, c[0x0][0x198] ;  /* 0x00006600000c7ab9 */ /* 0x000fe20000000a00 */
[----:B------:R-:W-:Y:S02]  /*dc70*/  UIADD3 UR5, UR38, 0x4000, URZ ;  /* 0x0000400026057890 */ /* 0x000fe4000fffe03f */
[----:B------:R-:W-:Y:S02]  /*dc80*/  UIADD3 UR6, UP0, UR12, 0x9f0, URZ ;  /* 0x000009f00c067890 */ /* 0x000fe4000ff1e03f */
[----:B------:R-:W-:Y:S02]  /*dc90*/  UIADD3 UR10, UR38, 0x8000, URZ ;  /* 0x00008000260a7890 */ /* 0x000fe4000fffe03f */
[----:B------:R-:W-:Y:S01]  /*dca0*/  UIADD3.X UR7, URZ, UR13, URZ, UP0, !UPT ;  /* 0x0000000d3f077290 */ /* 0x000fe200087fe43f */
[----:B------:R-:W-:Y:S01]  /*dcb0*/  UMOV UR41, URZ ;  /* 0x0000003f00297c82 */ /* 0x000fe20008000000 */
[----:B------:R-:W-:Y:S01]  /*dcc0*/  UMOV UR45, URZ ;  /* 0x0000003f002d7c82 */ /* 0x000fe20008000000 */
[----:B------:R-:W-:Y:S01]  /*dcd0*/  UMOV UR40, UR38 ;  /* 0x0000002600287c82 */ /* 0x000fe20008000000 */
[----:B------:R-:W-:Y:S01]  /*dce0*/  UMOV UR8, 0x40 ;  /* 0x0000004000087882 */ /* 0x000fe20000000000 */
[----:B------:R-:W-:-:S04]  /*dcf0*/  UIADD3 UR9, UR38, 0xc000, URZ ;  /* 0x0000c00026097890 */ /* 0x000fc8000fffe03f */
        /* <DEDUP_REMOVED lines=17> */
.L_x_851:
[----:B------:R-:W-:Y:S05]  /*de10*/  BSYNC B0 ;  /* 0x0000000000007941 */ /* 0x000fea0003800000 */
.L_x_850:
[----:B------:R-:W-:Y:S05]  /*de20*/  BRA `(.L_x_849) ;  /* 0x00000008007c7947 */ /* 0x000fea0003800000 */
.L_x_848:
[----:B------:R-:W1:Y:S01]  /*de30*/  LDC.64 R8, c[0x0][0xae0] ;  /* 0x0002b800ff087b82 */ /* 0x000e620000000a00 */
[----:B------:R-:W-:Y:S01]  /*de40*/  ISETP.GT.AND P0, PT, R200, 0x7f, PT ;  /* 0x0000007fc800780c */ /* 0x000fe20003f04270 */
[----:B------:R-:W-:Y:S01]  /*de50*/  USHF.R.S32.HI UR5, URZ, 0x1f, UR43 ;  /* 0x0000001f3f057899 */ /* 0x000fe2000801142b */
[--C-:B------:R-:W-:Y:S01]  /*de60*/  SHF.R.S32.HI R23, RZ, 0x1f, R22.reuse ;  /* 0x0000001fff177819 */ /* 0x100fe20000011416 */
[----:B------:R-:W-:Y:S01]  /*de70*/  USHF.R.S32.HI UR6, URZ, 0x1f, UR44 ;  /* 0x0000001f3f067899 */ /* 0x000fe2000801142c */
[----:B------:R-:W-:Y:S03]  /*de80*/  BSSY B0, `(.L_x_852) ;  /* 0x000001c000007945 */ /* 0x000fe60003800000 */
[----:B------:R-:W2:Y:S08]  /*de90*/  LDC R14, c[0x0][0xdac] ;  /* 0x00036b00ff0e7b82 */ /* 0x000eb00000000800 */
[----:B------:R-:W3:Y:S01]  /*dea0*/  LDC.64 R10, c[0x0][0xae8] ;  /* 0x0002ba00ff0a7b82 */ /* 0x000ee20000000a00 */
[----:B-1----:R-:W-:-:S04]  /*deb0*/  IMAD.WIDE.U32 R6, R8, UR43, R22 ;  /* 0x0000002b08067c25 */ /* 0x002fc8000f8e0016 */
[----:B------:R-:W-:Y:S01]  /*dec0*/  IMAD R8, R8, UR5, RZ ;  /* 0x0000000508087c24 */ /* 0x000fe2000f8e02ff */
[----:B------:R-:W-:Y:S06]  /*ded0*/  @P0 BRA `(.L_x_853) ;  /* 0x0000000000580947 */ /* 0x000fec0003800000 */
[----:B------:R-:W1:Y:S01]  /*dee0*/  S2R R0, SR_TID.X ;  /* 0x0000000000007919 */ /* 0x000e620000002100 */
[----:B------:R-:W-:Y:S01]  /*def0*/  IMAD.U32 R2, RZ, RZ, UR42 ;  /* 0x0000002aff027e24 */ /* 0x000fe2000f8e00ff */
[----:B------:R-:W-:-:S04]  /*df00*/  ULDC UR7, c[0x0][0xa88] ;  /* 0x0002a20000077ab9 */ /* 0x000fc80000000800 */
[----:B-1----:R-:W-:-:S04]  /*df10*/  IADD3 R2, R2, -0x80, R0 ;  /* 0xffffff8002027810 */ /* 0x002fc80007ffe000 */
[----:B------:R-:W-:-:S13]  /*df20*/  ISETP.GE.AND P0, PT, R2, UR7, PT ;  /* 0x0000000702007c0c */ /* 0x000fda000bf06270 */
[----:B------:R-:W-:Y:S05]  /*df30*/  @P0 BRA `(.L_x_853) ;  /* 0x0000000000400947 */ /* 0x000fea0003800000 */
[----:B------:R-:W1:Y:S01]  /*df40*/  LDC.64 R4, c[0x0][0xb70] ;  /* 0x0002dc00ff047b82 */ /* 0x000e620000000a00 */
[----:B------:R-:W-:Y:S01]  /*df50*/  SHF.R.S32.HI R3, RZ, 0x1f, R2 ;  /* 0x0000001fff037819 */ /* 0x000fe20000011402 */
[----:B------:R-:W-:-:S06]  /*df60*/  ULDC.64 UR8, c[0x0][0xb40] ;  /* 0x0002d00000087ab9 */ /* 0x000fcc0000000a00 */
[----:B------:R-:W4:Y:S01]  /*df70*/  LDC.64 R12, c[0x0][0xb78] ;  /* 0x0002de00ff0c7b82 */ /* 0x000f220000000a00 */
[C---:B-1----:R-:W-:Y:S02]  /*df80*/  IMAD R0, R4.reuse, UR5, RZ ;  /* 0x0000000504007c24 */ /* 0x042fe4000f8e02ff */
[----:B------:R-:W-:-:S04]  /*df90*/  IMAD.WIDE.U32 R2, R4, UR43, R2 ;  /* 0x0000002b04027c25 */ /* 0x000fc8000f8e0002 */
[----:B------:R-:W-:Y:S02]  /*dfa0*/  IMAD R5, R5, UR43, R0 ;  /* 0x0000002b05057c24 */ /* 0x000fe4000f8e0200 */
[C---:B----4-:R-:W-:Y:S02]  /*dfb0*/  IMAD R0, R12.reuse, UR6, RZ ;  /* 0x000000060c007c24 */ /* 0x050fe4000f8e02ff */
[----:B------:R-:W-:Y:S02]  /*dfc0*/  IMAD.IADD R3, R3, 0x1, R5 ;  /* 0x0000000103037824 */ /* 0x000fe400078e0205 */
[----:B------:R-:W-:Y:S02]  /*dfd0*/  IMAD R5, R13, UR44, R0 ;  /* 0x0000002c0d057c24 */ /* 0x000fe4000f8e0200 */
[----:B------:R-:W-:-:S04]  /*dfe0*/  IMAD.WIDE.U32 R2, R12, UR44, R2 ;  /* 0x0000002c0c027c25 */ /* 0x000fc8000f8e0002 */
[----:B------:R-:W-:Y:S01]  /*dff0*/  IMAD.IADD R3, R3, 0x1, R5 ;  /* 0x0000000103037824 */ /* 0x000fe200078e0205 */
[----:B------:R-:W-:-:S04]  /*e000*/  LEA R4, P0, R2, UR8, 0x2 ;  /* 0x0000000802047c11 */ /* 0x000fc8000f8010ff */
[----:B------:R-:W-:Y:S01]  /*e010*/  LEA.HI.X R5, R2, UR9, R3, 0x2, P0 ;  /* 0x0000000902057c11 */ /* 0x000fe200080f1403 */
[----:B------:R-:W-:-:S05]  /*e020*/  IMAD.MOV.U32 R3, RZ, RZ, -0x800000 ;  /* 0xff800000ff037424 */ /* 0x000fca00078e00ff */
[----:B------:R1:W-:Y:S03]  /*e030*/  STG.E desc[UR54][R4.64], R3 ;  /* 0x0000000304007986 */ /* 0x0003e6000c101936 */
.L_x_853:
[----:B------:R-:W-:Y:S05]  /*e040*/  BSYNC B0 ;  /* 0x0000000000007941 */ /* 0x000fea0003800000 */
.L_x_852:
[----:B------:R-:W-:Y:S01]  /*e050*/  ULDC UR5, c[0x0][0xa88] ;  /* 0x0002a20000057ab9 */ /* 0x000fe20000000800 */
[C---:B------:R-:W-:Y:S01]  /*e060*/  VIADD R0, R192.reuse, 0x20 ;  /* 0x00000020c0007836 */ /* 0x040fe20000000000 */
[----:B------:R-:W-:Y:S01]  /*e070*/  UIADD3 UR42, -UR42, UR5, URZ ;  /* 0x000000052a2a7290 */ /* 0x000fe2000fffe13f */
[----:B-1----:R-:W-:Y:S01]  /*e080*/  IMAD R3, R9, UR43, R8 ;  /* 0x0000002b09037c24 */ /* 0x002fe2000f8e0208 */
[----:B------:R-:W-:Y:S01]  /*e090*/  ULOP3.LUT UR52, URZ, UR52, URZ, 0x33, !UPT ;  /* 0x000000343f347292 */ /* 0x000fe2000f8e333f */
[C---:B------:R-:W-:Y:S01]  /*e0a0*/  VIADD R2, R192.reuse, 0x40 ;  /* 0x00000040c0027836 */ /* 0x040fe20000000000 */
[----:B------:R-:W-:Y:S01]  /*e0b0*/  SHF.R.S32.HI R193, RZ, 0x1f, R192 ;  /* 0x0000001fffc17819 */ /* 0x000fe200000114c0 */
[----:B------:R-:W-:Y:S01]  /*e0c0*/  IMAD.IADD R7, R7, 0x1, R3 ;  /* 0x0000000107077824 */ /* 0x000fe200078e0203 */
[----:B------:R-:W-:Y:S01]  /*e0d0*/  ISETP.GE.AND P2, PT, R192, UR42, PT ;  /* 0x0000002ac0007c0c */ /* 0x000fe2000bf46270 */
[----:B------:R-:W-:Y:S01]  /*e0e0*/  BSSY B0, `(.L_x_854) ;  /* 0x0000021000007945 */ /* 0x000fe20003800000 */
[----:B------:R-:W-:Y:S01]  /*e0f0*/  ISETP.GE.AND P0, PT, R0, UR42, PT ;  /* 0x0000002a00007c0c */ /* 0x000fe2000bf06270 */
[----:B---3--:R-:W-:Y:S01]  /*e100*/  IMAD R0, R10, UR6, RZ ;  /* 0x000000060a007c24 */ /* 0x008fe2000f8e02ff */
[----:B------:R-:W-:Y:S01]  /*e110*/  ISETP.GE.AND P1, PT, R2, UR42, PT ;  /* 0x0000002a02007c0c */ /* 0x000fe2000bf26270 */
[----:B--2---:R-:W-:-:S02]  /*e120*/  VIADD R5, R14, UR52 ;  /* 0x000000340e057c36 */ /* 0x004fc40008000000 */
[----:B------:R-:W-:Y:S02]  /*e130*/  IMAD R3, R11, UR44, R0 ;  /* 0x0000002c0b037c24 */ /* 0x000fe4000f8e0200 */
[----:B------:R-:W-:-:S04]  /*e140*/  IMAD.WIDE.U32 R6, R10, UR44, R6 ;  /* 0x0000002c0a067c25 */ /* 0x000fc8000f8e0006 */
[----:B------:R-:W-:-:S04]  /*e150*/  IMAD.WIDE R4, R5, 0x80, R192 ;  /* 0x0000008005047825 */ /* 0x000fc800078e02c0 */
[----:B------:R-:W-:Y:S02]  /*e160*/  VIADD R8, R192, 0x60 ;  /* 0x00000060c0087836 */ /* 0x000fe40000000000 */
[----:B------:R-:W-:Y:S01]  /*e170*/  IMAD.IADD R11, R7, 0x1, R3 ;  /* 0x00000001070b7824 */ /* 0x000fe200078e0203 */
[----:B------:R-:W-:Y:S06]  /*e180*/  @P2 BRA `(.L_x_855) ;  /* 0x0000000000582947 */ /* 0x000fec0003800000 */
[C---:B------:R-:W-:Y:S01]  /*e190*/  VIADD R0, R22.reuse, 0x40 ;  /* 0x0000004016007836 */ /* 0x040fe20000000000 */
[----:B------:R-:W-:Y:S01]  /*e1a0*/  ULDC UR5, c[0x0][0xa8c] ;  /* 0x0002a30000057ab9 */ /* 0x000fe20000000800 */
[----:B------:R-:W-:Y:S01]  /*e1b0*/  VIADD R2, R22, 0x80 ;  /* 0x0000008016027836 */ /* 0x000fe20000000000 */
[----:B------:R-:W-:Y:S01]  /*e1c0*/  ULDC.64 UR6, c[0x0][0xad8] ;  /* 0x0002b60000067ab9 */ /* 0x000fe20000000a00 */
[----:B------:R-:W-:Y:S01]  /*e1d0*/  IMAD.MOV.U32 R3, RZ, RZ, R11 ;  /* 0x000000ffff037224 */ /* 0x000fe200078e000b */
[----:B------:R-:W-:Y:S01]  /*e1e0*/  ISETP.GE.AND P3, PT, R0, UR5, PT ;  /* 0x0000000500007c0c */ /* 0x000fe2000bf66270 */
[----:B------:R-:W-:Y:S01]  /*e1f0*/  IMAD R9, R5, UR6, RZ ;  /* 0x0000000605097c24 */ /* 0x000fe2000f8e02ff */
[----:B------:R-:W-:Y:S01]  /*e200*/  ISETP.GE.AND P4, PT, R2, UR5, PT ;  /* 0x0000000502007c0c */ /* 0x000fe2000bf86270 */
[C---:B------:R-:W-:Y:S01]  /*e210*/  VIADD R0, R22.reuse, 0xc0 ;  /* 0x000000c016007836 */ /* 0x040fe20000000000 */
[----:B------:R-:W-:Y:S01]  /*e220*/  ISETP.GE.AND P2, PT, R22, UR5, PT ;  /* 0x0000000516007c0c */ /* 0x000fe2000bf46270 */
[----:B------:R-:W-:-:S02]  /*e230*/  IMAD.MOV.U32 R2, RZ, RZ, R6 ;  /* 0x000000ffff027224 */ /* 0x000fc400078e0006 */
[----:B------:R-:W-:Y:S01]  /*e240*/  IMAD R9, R4, UR7, R9 ;  /* 0x0000000704097c24 */ /* 0x000fe2000f8e0209 */
[----:B------:R-:W-:Y:S01]  /*e250*/  ISETP.GE.AND P5, PT, R0, UR5, PT ;  /* 0x0000000500007c0c */ /* 0x000fe2000bfa6270 */
        /* <DEDUP_REMOVED lines=9> */
.L_x_855:
[----:B------:R-:W-:Y:S05]  /*e2f0*/  BSYNC B0 ;  /* 0x0000000000007941 */ /* 0x000fea0003800000 */
.L_x_854:
[----:B------:R-:W-:Y:S01]  /*e300*/  BSSY B0, `(.L_x_856) ;  /* 0x000001b000007945 */ /* 0x000fe20003800000 */
[----:B------:R-:W-:-:S03]  /*e310*/  ISETP.GE.AND P2, PT, R8, UR42, PT ;  /* 0x0000002a08007c0c */ /* 0x000fc6000bf46270 */
[----:B------:R-:W-:Y:S10]  /*e320*/  @P0 BRA `(.L_x_857) ;  /* 0x0000000000600947 */ /* 0x000ff40003800000 */
        /* <DEDUP_REMOVED lines=24> */
.L_x_857:
[----:B------:R-:W-:Y:S05]  /*e4b0*/  BSYNC B0 ;  /* 0x0000000000007941 */ /* 0x000fea0003800000 */
.L_x_856:
[----:B------:R-:W-:Y:S04]  /*e4c0*/  BSSY B0, `(.L_x_858) ;  /* 0x000001a000007945 */ /* 0x000fe80003800000 */
[----:B------:R-:W-:Y:S05]  /*e4d0*/  @P1 BRA `(.L_x_859) ;  /* 0x0000000000601947 */ /* 0x000fea0003800000 */
[----:B--2---:R-:W-:Y:S01]  /*e4e0*/  IADD3 R9, P0, R4, 0x40, RZ ;  /* 0x0000004004097810 */ /* 0x004fe20007f1e0ff */
        /* <DEDUP_REMOVED lines=23> */
.L_x_859:
[----:B------:R-:W-:Y:S05]  /*e660*/  BSYNC B0 ;  /* 0x0000000000007941 */ /* 0x000fea0003800000 */
.L_x_858:
[----:B------:R-:W-:Y:S04]  /*e670*/  BSSY B0, `(.L_x_849) ;  /* 0x000001a000007945 */ /* 0x000fe80003800000 */
        /* <DEDUP_REMOVED lines=25> */
.L_x_860:
[----:B------:R-:W-:Y:S05]  /*e810*/  BSYNC B0 ;  /* 0x0000000000007941 */ /* 0x000fea0003800000 */
.L_x_849:
[----:B------:R-:W5:Y:S02]  /*e820*/  LDC R0, c[0x0][0xda8] ;  /* 0x00036a00ff007b82 */ /* 0x000f640000000800 */
[----:B-----5:R-:W-:-:S13]  /*e830*/  ISETP.LE.AND P0, PT, R0, UR4, PT ;  /* 0x0000000400007c0c */ /* 0x020fda000bf03270 */
[----:B------:R-:W-:Y:S05]  /*e840*/  @!P0 BRA `(.L_x_861) ;  /* 0xffffff24005c8947 */ /* 0x000fea000383ffff */
[----:B------:R-:W-:Y:S05]  /*e850*/  EXIT ;  /* 0x000000000000794d */ /* 0x000fea0003800000 */
.L_x_763:
[----:B------:R-:W-:-:S08]  /*e860*/  NOP ;  /* 0x0000000000007918 */ /* 0x000fd00000000000 */
[----:B------:R-:W1:-:S00]  /*e870*/  USETMAXREG.DEALLOC.CTAPOOL 0x18 ;  /* 0x00000018000079c8 */ /* 0x000e4000080e0500 */
[----:B-1----:R-:W2:Y:S01]  /*e880*/  LDL.LU R2, [R1+0x24] ;  /* 0x0000240001027983 */ /* 0x002ea20000300800 */
[----:B------:R-:W-:-:S05]  /*e890*/  LOP3.LUT R0, R0, 0x3, RZ, 0xc0, !PT ;  /* 0x0000000300007812 */ /* 0x000fca00078ec0ff */
[----:B------:R-:W1:Y:S01]  /*e8a0*/  S2UR UR4, SR_CTAID.X ;  /* 0x00000000000479c3 */ /* 0x000e620000002500 */
[----:B------:R-:W3:Y:S02]  /*e8b0*/  SHFL.IDX PT, R0, R0, RZ, 0x1f ;  /* 0x00001fff00007589 */ /* 0x000ee400000e0000 */
[----:B---3--:R-:W-:-:S05]  /*e8c0*/  ISETP.NE.AND P0, PT, R0, RZ, PT ;  /* 0x000000ff0000720c */ /* 0x008fca0003f05270 */
[----:B------:R-:W1:Y:S08]  /*e8d0*/  LDC R0, c[0x0][0xda8] ;  /* 0x00036a00ff007b82 */ /* 0x000e700000000800 */
[----:B------:R-:W-:Y:S06]  /*e8e0*/  @P0 BAR.ARV 0x4, 0x180 ;  /* 0x0106000000000b1d */ /* 0x000fec0000002000 */
[----:B--2---:R-:W-:-:S04]  /*e8f0*/  LOP3.LUT R2, R2, 0xfffffffd, RZ, 0xc0, !PT ;  /* 0xfffffffd02027812 */ /* 0x004fc800078ec0ff */
[----:B------:R-:W-:Y:S02]  /*e900*/  @P0 LOP3.LUT R2, R2, 0x2, RZ, 0xfc, !PT ;  /* 0x0000000202020812 */ /* 0x000fe400078efcff */
[----:B-1----:R-:W-:Y:S01]  /*e910*/  ISETP.LE.AND P0, PT, R0, UR4, PT ;  /* 0x0000000400007c0c */ /* 0x002fe2000bf03270 */
[----:B------:R-:W-:Y:S02]  /*e920*/  IMAD.MOV.U32 R0, RZ, RZ, 0x1 ;  /* 0x00000001ff007424 */ /* 0x000fe400078e00ff */
[----:B------:R1:W-:Y:S04]  /*e930*/  STL [R1+0x24], R2 ;  /* 0x0000240201007387 */ /* 0x0003e80000100800 */
[----:B------:R1:W-:Y:S04]  /*e940*/  STL [R1+0x4], RZ ;  /* 0x000004ff01007387 */ /* 0x0003e80000100800 */
[----:B------:R1:W-:Y:S04]  /*e950*/  STL [R1+0x28], RZ ;  /* 0x000028ff01007387 */ /* 0x0003e80000100800 */
[----:B------:R1:W-:Y:S01]  /*e960*/  STL [R1+0xc], R0 ;  /* 0x00000c0001007387 */ /* 0x0003e20000100800 */
[----:B------:R-:W-:Y:S05]  /*e970*/  @P0 BRA `(.L_x_862) ;  /* 0x00000034004c0947 */ /* 0x000fea0003800000 */
[----:B------:R-:W1:Y:S01]  /*e980*/  S2R R4, SR_TID.X ;  /* 0x0000000000047919 */ /* 0x000e620000002100 */
[----:B------:R-:W-:Y:S01]  /*e990*/  ULDC UR47, c[0x0][0xc] ;  /* 0x00000300002f7ab9 */ /* 0x000fe20000000800 */
[----:B------:R-:W-:Y:S01]  /*e9a0*/  ULOP3.LUT UR43, UR61, 0x1, URZ, 0xfc, !UPT ;  /* 0x000000013d2b7892 */ /* 0x000fe2000f8efc3f */
[----:B------:R-:W2:Y:S01]  /*e9b0*/  S2R R3, SR_TID.X ;  /* 0x0000000000037919 */ /* 0x000ea20000002100 */
[----:B------:R-:W-:Y:S01]  /*e9c0*/  ULOP3.LUT UR46, UR61, 0x2, URZ, 0xfc, !UPT ;  /* 0x000000023d2e7892 */ /* 0x000fe2000f8efc3f */
[----:B------:R-:W-:Y:S01]  /*e9d0*/  ULDC.64 UR44, c[0x0][0x198] ;  /* 0x00006600002c7ab9 */ /* 0x000fe20000000a00 */
[C---:B-1----:R-:W-:Y:S01]  /*e9e0*/  IMAD.SHL.U32 R0, R4.reuse, 0x40, RZ ;  /* 0x0000004004007824 */ /* 0x042fe200078e00ff */
[C---:B------:R-:W-:Y:S02]  /*e9f0*/  LOP3.LUT P0, RZ, R4.reuse, 0x4, RZ, 0xc0, !PT ;  /* 0x0000000404ff7812 */ /* 0x040fe4000780c0ff */
[----:B--2---:R-:W-:Y:S01]  /*ea00*/  LOP3.LUT R6, R3, 0x7f, RZ, 0xc0, !PT ;  /* 0x0000007f03067812 */ /* 0x004fe200078ec0ff */
[----:B------:R-:W-:Y:S01]  /*ea10*/  IMAD.SHL.U32 R3, R4, 0x8, RZ ;  /* 0x0000000804037824 */ /* 0x000fe200078e00ff */
[----:B------:R-:W-:-:S04]  /*ea20*/  LOP3.LUT R2, R0, 0x180, RZ, 0xc0, !PT ;  /* 0x0000018000027812 */ /* 0x000fc800078ec0ff */
[----:B------:R-:W-:-:S04]  /*ea30*/  LOP3.LUT R2, R2, 0x10, R4, 0xf8, !PT ;  /* 0x0000001002027812 */ /* 0x000fc800078ef804 */
[----:B------:R-:W-:Y:S02]  /*ea40*/  LOP3.LUT R5, R2, 0x30, R3, 0x78, !PT ;  /* 0x0000003002057812 */ /* 0x000fe400078e7803 */
[----:B------:R-:W-:Y:S02]  /*ea50*/  SHF.R.U32.HI R3, RZ, 0x5, R6 ;  /* 0x00000005ff037819 */ /* 0x000fe40000011606 */
[C---:B------:R-:W-:Y:S02]  /*ea60*/  LOP3.LUT R2, R0.reuse, 0x40, RZ, 0xc0, !PT ;  /* 0x0000004000027812 */ /* 0x040fe400078ec0ff */
[----:B------:R-:W-:-:S03]  /*ea70*/  LOP3.LUT R0, R0, 0x200, RZ, 0xc0, !PT ;  /* 0x0000020000007812 */ /* 0x000fc600078ec0ff */
[----:B------:R-:W-:-:S05]  /*ea80*/  IMAD R2, R3, 0x400, R2 ;  /* 0x0000040003027824 */ /* 0x000fca00078e0202 */
[----:B------:R-:W-:Y:S01]  /*ea90*/  IADD3 R5, R5, R2, R0 ;  /* 0x0000000205057210 */ /* 0x000fe20007ffe000 */
[----:B------:R-:W-:-:S04]  /*eaa0*/  IMAD.SHL.U32 R0, R4, 0x80, RZ ;  /* 0x0000008004007824 */ /* 0x000fc800078e00ff */
[----:B------:R-:W-:Y:S01]  /*eab0*/  STL [R1+0x14], R5 ;  /* 0x0000140501007387 */ /* 0x000fe20000100800 */
[----:B------:R-:W-:-:S05]  /*eac0*/  LOP3.LUT R2, R0, 0x380, RZ, 0xc0, !PT ;  /* 0x0000038000027812 */ /* 0x000fca00078ec0ff */
[----:B------:R-:W-:Y:S02]  /*ead0*/  IMAD R2, R3, 0x10, R2 ;  /* 0x0000001003027824 */ /* 0x000fe400078e0202 */
[----:B------:R-:W-:-:S05]  /*eae0*/  IMAD.SHL.U32 R3, R4, 0x10, RZ ;  /* 0x0000001004037824 */ /* 0x000fca00078e00ff */
[----:B------:R-:W-:-:S04]  /*eaf0*/  LOP3.LUT R3, R2, 0x70, R3, 0x78, !PT ;  /* 0x0000007002037812 */ /* 0x000fc800078e7803 */
[----:B------:R-:W-:Y:S01]  /*eb00*/  LOP3.LUT R4, R3, 0xc00, R0, 0xf8, !PT ;  /* 0x00000c0003047812 */ /* 0x000fe200078ef800 */
[----:B------:R-:W-:-:S04]  /*eb10*/  IMAD.MOV.U32 R0, RZ, RZ, 0x20 ;  /* 0x00000020ff007424 */ /* 0x000fc800078e00ff */
[----:B------:R-:W-:Y:S01]  /*eb20*/  VIADD R2, R4, 0x40 ;  /* 0x0000004004027836 */ /* 0x000fe20000000000 */
[----:B------:R-:W-:Y:S01]  /*eb30*/  SEL R3, R0, 0xffffffe0, !P0 ;  /* 0xffffffe000037807 */ /* 0x000fe20004000000 */
[----:B------:R-:W-:Y:S01]  /*eb40*/  @P0 VIADD R2, R4, 0xffffffc0 ;  /* 0xffffffc004020836 */ /* 0x000fe20000000000 */
[----:B------:R-:W-:Y:S01]  /*eb50*/  STL [R1+0x8], R4 ;  /* 0x0000080401007387 */ /* 0x000fe20000100800 */
[----:B------:R-:W-:-:S03]  /*eb60*/  IMAD.U32 R0, RZ, RZ, UR4 ;  /* 0x00000004ff007e24 */ /* 0x000fc6000f8e00ff */
[----:B------:R-:W-:Y:S04]  /*eb70*/  STL [R1+0x28], RZ ;  /* 0x000028ff01007387 */ /* 0x000fe80000100800 */
[----:B------:R-:W-:Y:S04]  /*eb80*/  STL [R1+0x1c], R2 ;  /* 0x00001c0201007387 */ /* 0x000fe80000100800 */
[----:B------:R1:W-:Y:S04]  /*eb90*/  STL [R1+0x20], R0 ;  /* 0x0000200001007387 */ /* 0x0003e80000100800 */
[----:B------:R2:W-:Y:S01]  /*eba0*/  STL [R1+0x4], RZ ;  /* 0x000004ff01007387 */ /* 0x0005e20000100800 */
[----:B-1----:R-:W-:-:S05]  /*ebb0*/  IMAD.MOV.U32 R0, RZ, RZ, 0x1 ;  /* 0x00000001ff007424 */ /* 0x002fca00078e00ff */
[----:B------:R2:W-:Y:S02]  /*ebc0*/  STL [R1+0xc], R0 ;  /* 0x00000c0001007387 */ /* 0x0005e40000100800 */
.L_x_922:
[----:B--2---:R-:W3:Y:S01]  /*ebd0*/  LDL R2, [R1+0x20] ;  /* 0x0000200001027983 */ /* 0x004ee20000100800 */
[----:B------:R-:W-:Y:S01]  /*ebe0*/  ULDC UR8, c[0x0][0xdd0] ;  /* 0x0003740000087ab9 */ /* 0x000fe20000000800 */
[----:B-12---:R-:W1:Y:S01]  /*ebf0*/  LDC R0, c[0x0][0xde8] ;  /* 0x00037a00ff007b82 */ /* 0x006e620000000800 */
[----:B------:R-:W-:-:S11]  /*ec00*/  UISETP.NE.AND UP0, UPT, UR8, 0x1, UPT ;  /* 0x000000010800788c */ /* 0x000fd6000bf05270 */
[----:B------:R-:W-:Y:S01]  /*ec10*/  @UP0 ULDC UR4, c[0x0][0xdd4] ;  /* 0x0003750000040ab9 */ /* 0x000fe20000000800 */
[----:B------:R-:W-:Y:S01]  /*ec20*/  @UP0 ULDC UR9, c[0x0][0xdd8] ;  /* 0x0003760000090ab9 */ /* 0x000fe20000000800 */
[C---:B---3--:R-:W-:Y:S02]  /*ec30*/  R2UR UR6, R2.reuse ;  /* 0x00000000020672ca */ /* 0x048fe400000e0000 */
[----:B------:R-:W-:-:S11]  /*ec40*/  R2UR UR7, R2 ;  /* 0x00000000020772ca */ /* 0x000fd600000e0000 */
[----:B------:R-:W-:-:S04]  /*ec50*/  UIMAD.WIDE.U32 UR4, UR6, UR4, URZ ;  /* 0x00000004060472a5 */ /* 0x000fc8000f8e003f */
[----:B------:R-:W-:-:S04]  /*ec60*/  @UP0 USHF.R.U32.HI UR6, URZ, UR9, UR5 ;  /* 0x000000093f060299 */ /* 0x000fc80008011605 */
[----:B------:R-:W-:Y:S02]  /*ec70*/  UIADD3 UR4, -UR6, URZ, URZ ;  /* 0x0000003f06047290 */ /* 0x000fe4000fffe13f */
[----:B-1----:R-:W-:Y:S02]  /*ec80*/  ISETP.LE.AND P0, PT, R0, UR6, PT ;  /* 0x0000000600007c0c */ /* 0x002fe4000bf03270 */
[----:B------:R-:W-:-:S11]  /*ec90*/  UIMAD UR8, UR8, UR4, UR7 ;  /* 0x00000004080872a4 */ /* 0x000fd6000f8e0207 */
[----:B------:R-:W-:Y:S05]  /*eca0*/  @!P0 BRA `(.L_x_863) ;  /* 0x0000000000208947 */ /* 0x000fea0003800000 */
        /* <DEDUP_REMOVED lines=8> */
.L_x_863:
[----:B------:R-:W-:Y:S01]  /*ed30*/  ULDC UR9, c[0x0][0xdc4] ;  /* 0x0003710000097ab9 */ /* 0x000fe20000000800 */
[----:B------:R-:W-:Y:S01]  /*ed40*/  UMOV UR7, UR8 ;  /* 0x0000000800077c82 */ /* 0x000fe20008000000 */
[----:B------:R-:W-:-:S11]  /*ed50*/  UISETP.NE.AND UP0, UPT, UR9, 0x1, UPT ;  /* 0x000000010900788c */ /* 0x000fd6000bf05270 */
[----:B------:R-:W-:Y:S02]  /*ed60*/  @UP0 ULDC.64 UR10, c[0x0][0xdc8] ;  /* 0x00037200000a0ab9 */ /* 0x000fe40000000a00 */
[----:B------:R-:W-:-:S04]  /*ed70*/  UIMAD.WIDE.U32 UR4, UR8, UR10, URZ ;  /* 0x0000000a080472a5 */ /* 0x000fc8000f8e003f */
[----:B------:R-:W-:-:S04]  /*ed80*/  @UP0 USHF.R.U32.HI UR7, URZ, UR11, UR5 ;  /* 0x0000000b3f070299 */ /* 0x000fc80008011605 */
[----:B------:R-:W-:-:S12]  /*ed90*/  UIMAD UR4, UR7, UR9, URZ ;  /* 0x00000009070472a4 */ /* 0x000fd8000f8e023f */
.L_x_864:
[----:B------:R-:W-:Y:S01]  /*eda0*/  ULDC.64 UR10, c[0x0][0x3f8] ;  /* 0x0000fe00000a7ab9 */ /* 0x000fe20000000a00 */
[----:B------:R-:W-:Y:S02]  /*edb0*/  UIADD3 UR8, UR8, -UR4, URZ ;  /* 0x8000000408087290 */ /* 0x000fe4000fffe03f */
[----:B------:R-:W-:Y:S02]  /*edc0*/  UISETP.NE.U32.AND UP0, UPT, UR10, URZ, UPT ;  /* 0x0000003f0a00728c */ /* 0x000fe4000bf05070 */
[----:B------:R-:W-:Y:S01]  /*edd0*/  ULOP3.LUT UR7, URZ, UR7, URZ, 0x33, !UPT ;  /* 0x000000073f077292 */ /* 0x000fe2000f8e333f */
[----:B------:R-:W-:Y:S01]  /*ede0*/  ULDC UR10, c[0x0][0xdb8] ;  /* 0x00036e00000a7ab9 */ /* 0x000fe20000000800 */
[----:B------:R-:W-:Y:S01]  /*edf0*/  ULDC.64 UR4, c[0x0][0x9e0] ;  /* 0x0002780000047ab9 */ /* 0x000fe20000000a00 */
[----:B------:R-:W-:Y:S01]  /*ee00*/  UISETP.NE.AND UP1, UPT, UR10, 0x1, UPT ;  /* 0x000000010a00788c */ /* 0x000fe2000bf25270 */
[----:B------:R-:W-:Y:S01]  /*ee10*/  ULDC UR9, c[0x0][0xdc4] ;  /* 0x0003710000097ab9 */ /* 0x000fe20000000800 */
[----:B------:R-:W-:Y:S01]  /*ee20*/  ULDC UR37, c[0x0][0xdac] ;  /* 0x00036b0000257ab9 */ /* 0x000fe20000000800 */
[----:B------:R-:W-:-:S02]  /*ee30*/  UISETP.GE.AND UP2, UPT, UR5, 0x1, UPT ;  /* 0x000000010500788c */ /* 0x000fc4000bf46270 */
[----:B------:R-:W-:Y:S02]  /*ee40*/  UIMAD UR9, UR6, UR9, UR8 ;  /* 0x00000009060972a4 */ /* 0x000fe4000f8e0208 */
[----:B------:R-:W-:Y:S02]  /*ee50*/  UIADD3 UR37, UR7, UR37, URZ ;  /* 0x0000002507257290 */ /* 0x000fe4000fffe03f */
[----:B------:R-:W-:Y:S01]  /*ee60*/  UISETP.NE.AND.EX UP0, UPT, UR11, URZ, UPT, UP0 ;  /* 0x0000003f0b00728c */ /* 0x000fe2000bf05300 */
[----:B------:R-:W-:Y:S01]  /*ee70*/  PLOP3.LUT P1, PT, PT, PT, UP2, 0x80, 0x0 ;  /* 0x000000000000781c */ /* 0x000fe20003f2f028 */
[----:B------:R-:W-:Y:S01]  /*ee80*/  @UP1 ULDC UR6, c[0x0][0xdbc] ;  /* 0x00036f0000061ab9 */ /* 0x000fe20000000800 */
[----:B------:R-:W-:Y:S02]  /*ee90*/  USHF.L.U32 UR37, UR37, 0x7, URZ ;  /* 0x0000000725257899 */ /* 0x000fe4000800063f */
[----:B------:R-:W-:Y:S01]  /*eea0*/  UIMAD.WIDE.U32 UR6, UR9, UR6, URZ ;  /* 0x00000006090672a5 */ /* 0x000fe2000f8e003f */
[----:B------:R-:W-:Y:S01]  /*eeb0*/  ULDC UR11, c[0x0][0x404] ;  /* 0x00010100000b7ab9 */ /* 0x000fe20000000800 */
[----:B------:R-:W-:Y:S01]  /*eec0*/  ULDC UR12, c[0x0][0x288] ;  /* 0x0000a200000c7ab9 */ /* 0x000fe20000000800 */
[----:B------:R-:W-:Y:S01]  /*eed0*/  @UP1 ULDC UR14, c[0x0][0xdc0] ;  /* 0x00037000000e1ab9 */ /* 0x000fe20000000800 */
[----:B------:R-:W-:Y:S01]  /*eee0*/  UMOV UR39, UR9 ;  /* 0x0000000900277c82 */ /* 0x000fe20008000000 */
[----:B------:R-:W-:-:S02]  /*eef0*/  USEL UR11, UR11, 0x1, UP0 ;  /* 0x000000010b0b7887 */ /* 0x000fc40008000000 */
[----:B------:R-:W-:Y:S02]  /*ef00*/  UIADD3 UR8, UR37, 0x80, -UR12 ;  /* 0x0000008025087890 */ /* 0x000fe4000fffe80c */
[----:B------:R-:W-:Y:S01]  /*ef10*/  @UP1 USHF.R.U32.HI UR39, URZ, UR14, UR7 ;  /* 0x0000000e3f271299 */ /* 0x000fe20008011607 */
[----:B------:R-:W-:Y:S02]  /*ef20*/  ULDC UR13, c[0x0][0x2e0] ;  /* 0x0000b800000d7ab9 */ /* 0x000fe40000000800 */
[----:B------:R-:W-:Y:S02]  /*ef30*/  UIMAD UR6, UR11, UR13, UR8 ;  /* 0x0000000d0b0672a4 */ /* 0x000fe4000f8e0208 */
[----:B------:R-:W-:Y:S02]  /*ef40*/  UIADD3 UR38, -UR39, URZ, URZ ;  /* 0x0000003f27267290 */ /* 0x000fe4000fffe13f */
[----:B------:R-:W-:Y:S02]  /*ef50*/  UIADD3 UR4, UR6, UR4, URZ ;  /* 0x0000000406047290 */ /* 0x000fe4000fffe03f */
[----:B------:R-:W-:Y:S01]  /*ef60*/  UIMAD UR38, UR10, UR38, UR9 ;  /* 0x000000260a2672a4 */ /* 0x000fe2000f8e0209 */
[----:B------:R-:W-:Y:S11]  /*ef70*/  @!P1 BRA `(.L_x_865) ;  /* 0x0000000000449947 */ /* 0x000ff60003800000 */
[----:B------:R-:W-:Y:S01]  /*ef80*/  ISETP.LT.AND P0, PT, RZ, UR6, PT ;  /* 0x00000006ff007c0c */ /* 0x000fe2000bf01270 */
[----:B------:R-:W-:-:S12]  /*ef90*/  UIADD3 UR8, UR6, -0x1, URZ ;  /* 0xffffffff06087890 */ /* 0x000fd8000fffe03f */
[----:B------:R-:W-:Y:S05]  /*efa0*/  @P0 BRA `(.L_x_866) ;  /* 0x00000000001c0947 */ /* 0x000fea0003800000 */
[----:B------:R-:W-:Y:S02]  /*efb0*/  UISETP.NE.AND UP0, UPT, UR5, 0x1, UPT ;  /* 0x000000010500788c */ /* 0x000fe4000bf05270 */
[----:B------:R-:W-:-:S09]  /*efc0*/  UIADD3 UR8, -UR6, URZ, URZ ;  /* 0x0000003f06087290 */ /* 0x000fd2000fffe13f */
[----:B------:R-:W-:Y:S02]  /*efd0*/  @UP0 ULDC.64 UR14, c[0x0][0x9e8] ;  /* 0x00027a00000e0ab9 */ /* 0x000fe40000000a00 */
[----:B------:R-:W-:-:S04]  /*efe0*/  UIMAD.WIDE.U32 UR6, UR8, UR14, URZ ;  /* 0x0000000e080672a5 */ /* 0x000fc8000f8e003f */
[----:B------:R-:W-:-:S04]  /*eff0*/  @UP0 USHF.R.U32.HI UR8, URZ, UR15, UR7 ;  /* 0x0000000f3f080299 */ /* 0x000fc80008011607 */
[----:B------:R-:W-:Y:S01]  /*f000*/  ULOP3.LUT UR8, URZ, UR8, URZ, 0x33, !UPT ;  /* 0x000000083f087292 */ /* 0x000fe2000f8e333f */
[----:B------:R-:W-:Y:S11]  /*f010*/  BRA `(.L_x_867) ;  /* 0x0000000000107947 */ /* 0x000ff60003800000 */
.L_x_866:
[----:B------:R-:W-:-:S11]  /*f020*/  UISETP.NE.AND UP0, UPT, UR5, 0x1, UPT ;  /* 0x000000010500788c */ /* 0x000fd6000bf05270 */
[----:B------:R-:W-:Y:S02]  /*f030*/  @UP0 ULDC.64 UR14, c[0x0][0x9e8] ;  /* 0x00027a00000e0ab9 */ /* 0x000fe40000000a00 */
[----:B------:R-:W-:-:S04]  /*f040*/  UIMAD.WIDE.U32 UR6, UR8, UR14, URZ ;  /* 0x0000000e080672a5 */ /* 0x000fc8000f8e003f */
[----:B------:R-:W-:-:S12]  /*f050*/  @UP0 USHF.R.U32.HI UR8, URZ, UR15, UR7 ;  /* 0x0000000f3f080299 */ /* 0x000fd80008011607 */
.L_x_867:
[----:B------:R-:W-:-:S04]  /*f060*/  UIMAD UR8, UR8, UR5, UR5 ;  /* 0x00000005080872a4 */ /* 0x000fc8000f8e0205 */
[----:B------:R-:W-:-:S04]  /*f070*/  UISETP.LT.AND UP0, UPT, UR4, UR8, UPT ;  /* 0x000000080400728c */ /* 0x000fc8000bf01270 */
[----:B------:R-:W-:-:S12]  /*f080*/  USEL UR4, UR4, UR8, UP0 ;  /* 0x0000000804047287 */ /* 0x000fd80008000000 */
.L_x_865:
[----:B------:R-:W-:Y:S02]  /*f090*/  UIMAD UR7, UR11, UR13, 0x3f ;  /* 0x0000003f0b0774a4 */ /* 0x000fe4000f8e020d */
[----:B------:R-:W-:Y:S02]  /*f0a0*/  UIADD3 UR4, UR4, 0x3f, URZ ;  /* 0x0000003f04047890 */ /* 0x000fe4000fffe03f */
[----:B------:R-:W-:Y:S02]  /*f0b0*/  USHF.R.S32.HI UR8, URZ, 0x1f, UR7 ;  /* 0x0000001f3f087899 */ /* 0x000fe40008011407 */
[----:B------:R-:W-:Y:S02]  /*f0c0*/  USHF.R.S32.HI UR6, URZ, 0x1f, UR4 ;  /* 0x0000001f3f067899 */ /* 0x000fe40008011404 */
[----:B------:R-:W-:Y:S02]  /*f0d0*/  ULEA.HI UR8, UR8, UR7, URZ, 0x6 ;  /* 0x0000000708087291 */ /* 0x000fe4000f8f303f */
[----:B------:R-:W-:-:S02]  /*f0e0*/  ULEA.HI UR6, UR6, UR4, URZ, 0x6 ;  /* 0x0000000406067291 */ /* 0x000fc4000f8f303f */
[----:B------:R-:W-:Y:S02]  /*f0f0*/  UIADD3 UR4, UR37, -UR12, URZ ;  /* 0x8000000c25047290 */ /* 0x000fe4000fffe03f */
[----:B------:R-:W-:Y:S02]  /*f100*/  USHF.R.S32.HI UR41, URZ, 0x6, UR8 ;  /* 0x000000063f297899 */ /* 0x000fe40008011408 */
[----:B------:R-:W-:Y:S02]  /*f110*/  USHF.R.S32.HI UR6, URZ, 0x6, UR6 ;  /* 0x000000063f067899 */ /* 0x000fe40008011406 */
[----:B------:R-:W-:Y:S02]  /*f120*/  UIMAD UR4, UR11, UR13, UR4 ;  /* 0x0000000d0b0472a4 */ /* 0x000fe4000f8e0204 */
[----:B------:R-:W-:Y:S01]  /*f130*/  UISETP.LT.AND UP0, UPT, UR41, UR6, UPT ;  /* 0x000000062900728c */ /* 0x000fe2000bf01270 */
[----:B------:R-:W-:Y:S02]  /*f140*/  ULDC UR8, c[0x0][0x9dc] ;  /* 0x0002770000087ab9 */ /* 0x000fe40000000800 */
[----:B------:R-:W-:-:S02]  /*f150*/  UIADD3 UR8, UR4, -UR8, URZ ;  /* 0x8000000804087290 */ /* 0x000fc4000fffe03f */
[----:B------:R-:W-:Y:S01]  /*f160*/  USEL UR41, UR41, UR6, UP0 ;  /* 0x0000000629297287 */ /* 0x000fe20008000000 */
[----:B------:R-:W-:Y:S11]  /*f170*/  @!P1 BRA `(.L_x_868) ;  /* 0x0000000000449947 */ /* 0x000ff60003800000 */
[----:B------:R-:W-:-:S06]  /*f180*/  UISETP.GT.AND UP0, UPT, UR4, -0x1, UPT ;  /* 0xffffffff0400788c */ /* 0x000fcc000bf04270 */
[----:B------:R-:W-:-:S13]  /*f190*/  PLOP3.LUT P0, PT, PT, PT, UP0, 0x80, 0x0 ;  /* 0x000000000000781c */ /* 0x000fda0003f0f008 */
[----:B------:R-:W-:Y:S05]  /*f1a0*/  @P0 BRA `(.L_x_869) ;  /* 0x00000000001c0947 */ /* 0x000fea0003800000 */
[----:B------:R-:W-:Y:S02]  /*f1b0*/  UISETP.NE.AND UP0, UPT, UR5, 0x1, UPT ;  /* 0x000000010500788c */ /* 0x000fe4000bf05270 */
[----:B------:R-:W-:-:S09]  /*f1c0*/  ULOP3.LUT UR4, URZ, UR4, URZ, 0x33, !UPT ;  /* 0x000000043f047292 */ /* 0x000fd2000f8e333f */
[----:B------:R-:W-:Y:S02]  /*f1d0*/  @UP0 ULDC.64 UR10, c[0x0][0x9e8] ;  /* 0x00027a00000a0ab9 */ /* 0x000fe40000000a00 */
[----:B------:R-:W-:-:S04]  /*f1e0*/  UIMAD.WIDE.U32 UR6, UR4, UR10, URZ ;  /* 0x0000000a040672a5 */ /* 0x000fc8000f8e003f */
[----:B------:R-:W-:-:S04]  /*f1f0*/  @UP0 USHF.R.U32.HI UR4, URZ, UR11, UR7 ;  /* 0x0000000b3f040299 */ /* 0x000fc80008011607 */
[----:B------:R-:W-:Y:S01]  /*f200*/  ULOP3.LUT UR4, URZ, UR4, URZ, 0x33, !UPT ;  /* 0x000000043f047292 */ /* 0x000fe2000f8e333f */
[----:B------:R-:W-:Y:S11]  /*f210*/  BRA `(.L_x_870) ;  /* 0x0000000000107947 */ /* 0x000ff60003800000 */
.L_x_869:
[----:B------:R-:W-:-:S11]  /*f220*/  UISETP.NE.AND UP0, UPT, UR5, 0x1, UPT ;  /* 0x000000010500788c */ /* 0x000fd6000bf05270 */
[----:B------:R-:W-:Y:S02]  /*f230*/  @UP0 ULDC.64 UR10, c[0x0][0x9e8] ;  /* 0x00027a00000a0ab9 */ /* 0x000fe40000000a00 */
[----:B------:R-:W-:-:S04]  /*f240*/  UIMAD.WIDE.U32 UR6, UR4, UR10, URZ ;  /* 0x0000000a040672a5 */ /* 0x000fc8000f8e003f */
[----:B------:R-:W-:-:S12]  /*f250*/  @UP0 USHF.R.U32.HI UR4, URZ, UR11, UR7 ;  /* 0x0000000b3f040299 */ /* 0x000fd80008011607 */
.L_x_870:
[----:B------:R-:W-:-:S04]  /*f260*/  UIMAD UR4, UR4, UR5, URZ ;  /* 0x00000005040472a4 */ /* 0x000fc8000f8e023f */
[----:B------:R-:W-:-:S04]  /*f270*/  UISETP.LT.AND UP0, UPT, UR8, UR4, UPT ;  /* 0x000000040800728c */ /* 0x000fc8000bf01270 */
[----:B------:R-:W-:-:S12]  /*f280*/  USEL UR8, UR8, UR4, !UP0 ;  /* 0x0000000408087287 */ /* 0x000fd8000c000000 */
.L_x_868:
[----:B------:R-:W-:Y:S01]  /*f290*/  USHF.R.S32.HI UR4, URZ, 0x1f, UR8 ;  /* 0x0000001f3f047899 */ /* 0x000fe20008011408 */
[----:B------:R-:W-:Y:S03]  /*f2a0*/  BSSY B6, `(.L_x_871) ;  /* 0x00002a5000067945 */ /* 0x000fe60003800000 */
[----:B------:R-:W-:-:S04]  /*f2b0*/  ULEA.HI UR4, UR4, UR8, URZ, 0x6 ;  /* 0x0000000804047291 */ /* 0x000fc8000f8f303f */
[----:B------:R-:W-:-:S04]  /*f2c0*/  USHF.R.S32.HI UR4, URZ, 0x6, UR4 ;  /* 0x000000063f047899 */ /* 0x000fc80008011404 */
[----:B------:R-:W-:-:S04]  /*f2d0*/  UISETP.LT.AND UP0, UPT, URZ, UR4, UPT ;  /* 0x000000043f00728c */ /* 0x000fc8000bf01270 */
[----:B------:R-:W-:-:S04]  /*f2e0*/  USEL UR42, URZ, UR4, !UP0 ;  /* 0x000000043f2a7287 */ /* 0x000fc8000c000000 */
[----:B------:R-:W-:-:S06]  /*f2f0*/  UISETP.GT.AND UP0, UPT, UR41, UR42, UPT ;  /* 0x0000002a2900728c */ /* 0x000fcc000bf04270 */
[----:B------:R-:W-:-:S13]  /*f300*/  PLOP3.LUT P0, PT, PT, PT, UP0, 0x80, 0x0 ;  /* 0x000000000000781c */ /* 0x000fda0003f0f008 */
[----:B------:R-:W-:Y:S05]  /*f310*/  @P0 BRA `(.L_x_872) ;  /* 0x0000000000480947 */ /* 0x000fea0003800000 */
[----:B------:R-:W1:Y:S02]  /*f320*/  S2R R0, SR_TID.X ;  /* 0x0000000000007919 */ /* 0x000e640000002100 */
[----:B-1----:R-:W-:-:S04]  /*f330*/  LOP3.LUT R0, R0, 0x7f, RZ, 0xc0, !PT ;  /* 0x0000007f00007812 */ /* 0x002fc800078ec0ff */
[----:B------:R-:W-:-:S13]  /*f340*/  ISETP.NE.AND P0, PT, R0, RZ, PT ;  /* 0x000000ff0000720c */ /* 0x000fda0003f05270 */
[----:B------:R-:W-:Y:S05]  /*f350*/  @P0 BRA `(.L_x_873) ;  /* 0x0000002800640947 */ /* 0x000fea0003800000 */
[----:B------:R-:W1:Y:S01]  /*f360*/  S2R R5, SR_LANEID ;  /* 0x0000000000057919 */ /* 0x000e620000000000 */
[----:B------:R-:W-:Y:S01]  /*f370*/  VOTEU.ANY UR4, UPT, PT ;  /* 0x0000000000047886 */ /* 0x000fe200038e0100 */
[----:B------:R-:W2:Y:S01]  /*f380*/  LDC.64 R2, c[0x0][0xdf0] ;  /* 0x00037c00ff027b82 */ /* 0x000ea20000000a00 */
[----:B------:R-:W1:Y:S02]  /*f390*/  FLO.U32 R0, UR4 ;  /* 0x0000000400007d00 */ /* 0x000e6400080e0000 */
[----:B-1----:R-:W-:-:S06]  /*f3a0*/  ISETP.EQ.U32.AND P0, PT, R0, R5, PT ;  /* 0x000000050000720c */ /* 0x002fcc0003f02070 */
[----:B------:R-:W2:Y:S07]  /*f3b0*/  POPC R5, UR4 ;  /* 0x0000000400057d09 */ /* 0x000eae0008000000 */
[----:B--2---:R-:W2:Y:S01]  /*f3c0*/  @P0 ATOMG.E.ADD.STRONG.GPU PT, R3, desc[UR54][R2.64], R5 ;  /* 0x00000005020309a8 */ /* 0x004ea200081ee1f6 */
[----:B------:R-:W1:Y:S02]  /*f3d0*/  S2R R4, SR_LTMASK ;  /* 0x0000000000047919 */ /* 0x000e640000003900 */
[----:B-1----:R-:W-:-:S04]  /*f3e0*/  LOP3.LUT R4, R4, UR4, RZ, 0xc0, !PT ;  /* 0x0000000404047c12 */ /* 0x002fc8000f8ec0ff */
[----:B------:R-:W1:Y:S01]  /*f3f0*/  POPC R7, R4 ;  /* 0x0000000400077309 */ /* 0x000e620000000000 */
[----:B--2---:R-:W1:Y:S02]  /*f400*/  SHFL.IDX PT, R0, R3, R0, 0x1f ;  /* 0x00001f0003007589 */ /* 0x004e6400000e0000 */
[----:B-1----:R-:W-:-:S05]  /*f410*/  IADD3 R0, R0, UR47, R7 ;  /* 0x0000002f00007c10 */ /* 0x002fca000fffe007 */
[----:B------:R3:W-:Y:S01]  /*f420*/  STL [R1+0x20], R0 ;  /* 0x0000200001007387 */ /* 0x0007e20000100800 */
[----:B------:R-:W-:Y:S05]  /*f430*/  BRA `(.L_x_873) ;  /* 0x00000028002c7947 */ /* 0x000fea0003800000 */
.L_x_872:
[----:B------:R-:W1:Y:S01]  /*f440*/  S2UR UR4, SR_CgaCtaId ;  /* 0x00000000000479c3 */ /* 0x000e620000008800 */
[----:B------:R-:W-:Y:S02]  /*f450*/  UMOV UR40, 0x400 ;  /* 0x0000040000287882 */ /* 0x000fe40000000000 */
[----:B-1----:R-:W-:-:S04]  /*f460*/  ULEA UR40, UR4, UR40, 0x18 ;  /* 0x0000002804287291 */ /* 0x002fc8000f8ec03f */
        /* <DEDUP_REMOVED lines=20> */
.L_x_874:
[----:B------:R-:W2:Y:S01]  /*f5b0*/  LDL.LU R2, [R1+0x24] ;  /* 0x0000240001027983 */ /* 0x000ea20000300800 */
[----:B------:R-:W-:-:S06]  /*f5c0*/  UIADD3 UR4, UR40, 0x10000, URZ ;  /* 0x0001000028047890 */ /* 0x000fcc000fffe03f */
[----:B------:R-:W-:-:S05]  /*f5d0*/  IMAD.U32 R16, RZ, RZ, UR4 ;  /* 0x00000004ff107e24 */ /* 0x000fca000f8e00ff */
[----:B------:R-:W-:Y:S02]  /*f5e0*/  LOP3.LUT P0, RZ, R16, 0x3ff, RZ, 0xc0, !PT ;  /* 0x000003ff10ff7812 */ /* 0x000fe4000780c0ff */
        /* <DEDUP_REMOVED lines=20> */
.L_x_875:
[----:B------:R-:W-:-:S04]  /*f730*/  IMAD.U32 R17, RZ, RZ, UR40 ;  /* 0x00000028ff117e24 */ /* 0x000fc8000f8e00ff */
[----:B------:R-:W-:-:S05]  /*f740*/  VIADD R0, R17, 0x8000 ;  /* 0x0000800011007836 */ /* 0x000fca0000000000 */
[----:B------:R-:W-:-:S13]  /*f750*/  LOP3.LUT P0, RZ, R0, 0x1bf, RZ, 0xc0, !PT ;  /* 0x000001bf00ff7812 */ /* 0x000fda000780c0ff */
        /* <DEDUP_REMOVED lines=17> */
.L_x_876:
        /* <DEDUP_REMOVED lines=18> */
.L_x_877:
[----:B------:R-:W2:Y:S01]  /*f990*/  LDC R0, c[0x0][0x428] ;  /* 0x00010a00ff007b82 */ /* 0x000ea20000000800 */
[----:B------:R-:W-:Y:S01]  /*f9a0*/  ULDC.64 UR4, c[0x0][0x9f8] ;  /* 0x00027e0000047ab9 */ /* 0x000fe20000000a00 */
[----:B------:R-:W-:Y:S01]  /*f9b0*/  IMAD.U32 R4, RZ, RZ, UR38 ;  /* 0x00000026ff047e24 */ /* 0x000fe2000f8e00ff */
[----:B------:R-:W-:Y:S01]  /*f9c0*/  ISETP.NE.U32.AND P0, PT, RZ, UR4, PT ;  /* 0x00000004ff007c0c */ /* 0x000fe2000bf05070 */
[----:B------:R-:W-:Y:S01]  /*f9d0*/  IMAD.U32 R8, RZ, RZ, UR39 ;  /* 0x00000027ff087e24 */ /* 0x000fe2000f8e00ff */
[----:B------:R-:W3:Y:S02]  /*f9e0*/  S2R R18, SR_TID.X ;  /* 0x0000000000127919 */ /* 0x000ee40000002100 */
[----:B------:R-:W-:-:S13]  /*f9f0*/  ISETP.NE.AND.EX P0, PT, RZ, UR5, PT, P0 ;  /* 0x00000005ff007c0c */ /* 0x000fda000bf05300 */
[----:B-1----:R-:W1:Y:S01]  /*fa00*/  @P0 LDC.64 R2, c[0x0][0x9f8] ;  /* 0x00027e00ff020b82 */ /* 0x002e620000000a00 */
[----:B--2---:R-:W-:-:S13]  /*fa10*/  ISETP.NE.AND P1, PT, R0, 0x1, PT ;  /* 0x000000010000780c */ /* 0x004fda0003f25270 */
[----:B------:R-:W2:Y:S01]  /*fa20*/  @P1 LDC R0, c[0x0][0x42c] ;  /* 0x00010b00ff001b82 */ /* 0x000ea20000000800 */
[----:B---3--:R-:W-:-:S07]  /*fa30*/  LOP3.LUT R16, R18, 0x7f, RZ, 0xc0, !PT ;  /* 0x0000007f12107812 */ /* 0x008fce00078ec0ff */
[----:B------:R-:W3:Y:S01]  /*fa40*/  @P1 LDC R5, c[0x0][0x430] ;  /* 0x00010c00ff051b82 */ /* 0x000ee20000000800 */
[----:B--2---:R-:W-:-:S05]  /*fa50*/  @P1 IMAD.HI.U32 R0, R0, UR38, RZ ;  /* 0x0000002600001c27 */ /* 0x004fca000f8e00ff */
[----:B---3--:R-:W-:Y:S01]  /*fa60*/  @P1 SHF.R.U32.HI R4, RZ, R5, R0 ;  /* 0x00000005ff041219 */ /* 0x008fe20000011600 */
[----:B------:R-:W-:-:S04]  /*fa70*/  IMAD.U32 R5, RZ, RZ, UR39 ;  /* 0x00000027ff057e24 */ /* 0x000fc8000f8e00ff */
[----:B-1----:R-:W-:Y:S01]  /*fa80*/  @P0 IMAD.WIDE R2, R5, 0x4, R2 ;  /* 0x0000000405020825 */ /* 0x002fe200078e0202 */
[----:B------:R-:W-:Y:S01]  /*fa90*/  ISETP.NE.AND P2, PT, R16, RZ, PT ;  /* 0x000000ff1000720c */ /* 0x000fe20003f45270 */
[----:B------:R1:W-:Y:S04]  /*faa0*/  STL [R1], R4 ;  /* 0x0000000401007387 */ /* 0x0003e80000100800 */
[----:B------:R2:W3:Y:S01]  /*fab0*/  @P0 LDG.E R8, desc[UR54][R2.64] ;  /* 0x0000003602080981 */ /* 0x0004e2000c1e1900 */
[----:B------:R-:W-:Y:S01]  /*fac0*/  UMOV UR36, URZ ;  /* 0x0000003f00247c82 */ /* 0x000fe20008000000 */
[----:B------:R-:W-:Y:S01]  /*fad0*/  UMOV UR8, 0x80 ;  /* 0x0000008000087882 */ /* 0x000fe20000000000 */
[----:B------:R-:W-:Y:S01]  /*fae0*/  UMOV UR9, UR37 ;  /* 0x0000002500097c82 */ /* 0x000fe20008000000 */
[----:B------:R-:W-:Y:S01]  /*faf0*/  UMOV UR10, UR38 ;  /* 0x00000026000a7c82 */ /* 0x000fe20008000000 */
[----:B------:R-:W-:Y:S01]  /*fb00*/  UMOV UR11, UR39 ;  /* 0x00000027000b7c82 */ /* 0x000fe20008000000 */
[----:B------:R-:W-:Y:S01]  /*fb10*/  UMOV UR6, 0xffffffff ;  /* 0xffffffff00067882 */ /* 0x000fe20000000000 */
[----:B------:R-:W-:Y:S01]  /*fb20*/  SHF.R.U32.HI R18, RZ, 0x5, R18 ;  /* 0x00000005ff127819 */ /* 0x000fe20000011612 */
[----:B------:R-:W-:Y:S01]  /*fb30*/  VOTEU.ALL UP1, P2 ;  /* 0x00000000003f7886 */ /* 0x000fe20001020000 */
[----:B--2---:R-:W2:Y:S02]  /*fb40*/  LDC.64 R2, c[0x0][0x3f8] ;  /* 0x0000fe00ff027b82 */ /* 0x004ea40000000a00 */
[----:B------:R-:W-:-:S02]  /*fb50*/  LOP3.LUT R18, R18, 0x3, RZ, 0xc0, !PT ;  /* 0x0000000312127812 */ /* 0x000fc400078ec0ff */
[----:B------:R-:W-:-:S04]  /*fb60*/  @!UP1 UIADD3 UR4, UP0, UR44, 0x270, URZ ;  /* 0x000002702c049890 */ /* 0x000fc8000ff1e03f */
[----:B------:R-:W-:-:S09]  /*fb70*/  @!UP1 UIADD3.X UR5, URZ, UR45, URZ, UP0, !UPT ;  /* 0x0000002d3f059290 */ /* 0x000fd200087fe43f */
[----:B------:R1:W-:Y:S01]  /*fb80*/  @!UP1 UTMAPF.L2.4D [UR36], [UR4] ;  /* 0x00000024040095b8 */ /* 0x0003e20008018000 */
[----:B--2---:R-:W-:Y:S01]  /*fb90*/  ISETP.NE.U32.AND P1, PT, R2, RZ, PT ;  /* 0x000000ff0200720c */ /* 0x004fe20003f25070 */
[----:B------:R1:W-:Y:S03]  /*fba0*/  @!UP1 UTMAPF.L2.4D [UR8], [UR4] ;  /* 0x00000008040095b8 */ /* 0x0003e60008018000 */
[----:B------:R-:W-:Y:S02]  /*fbb0*/  ISETP.NE.AND.EX P1, PT, R3, RZ, PT, P1 ;  /* 0x000000ff0300720c */ /* 0x000fe40003f25310 */
[----:B---3--:R-:W-:Y:S01]  /*fbc0*/  SHF.R.S32.HI R9, RZ, 0x1f, R8 ;  /* 0x0000001fff097819 */ /* 0x008fe20000011408 */
[----:B------:R1:W-:Y:S01]  /*fbd0*/  STL [R1+0x10], R8 ;  /* 0x0000100801007387 */ /* 0x0003e20000100800 */
[----:B------:R-:W-:-:S03]  /*fbe0*/  SEL R0, R8, RZ, !P1 ;  /* 0x000000ff08007207 */ /* 0x000fc60004800000 */
[----:B------:R1:W-:Y:S01]  /*fbf0*/  STL [R1+0x18], R9 ;  /* 0x0000180901007387 */ /* 0x0003e20000100800 */
[----:B------:R-:W-:Y:S05]  /*fc00*/  BRA.DIV UR6, `(.L_x_878) ;  /* 0x0000002a068c7947 */ /* 0x000fea000b800000 */
[----:B------:R2:W3:Y:S02]  /*fc10*/  SHFL.IDX PT, R14, R18, RZ, 0x1f ;  /* 0x00001fff120e7589 */ /* 0x0004e400000e0000 */
.L_x_941:
[----:B---3--:R-:W-:Y:S02]  /*fc20*/  ISETP.NE.AND P0, PT, R14, RZ, PT ;  /* 0x000000ff0e00720c */ /* 0x008fe40003f05270 */
[----:B------:R-:W-:-:S11]  /*fc30*/  PLOP3.LUT P6, PT, PT, PT, PT, 0x8, 0x0 ;  /* 0x000000000000781c */ /* 0x000fd60003fce170 */
[----:B------:R-:W-:Y:S05]  /*fc40*/  @P0 BRA `(.L_x_879) ;  /* 0x0000000400d00947 */ /* 0x000fea0003800000 */
[----:B-1----:R-:W-:-:S06]  /*fc50*/  UIADD3 UR4, UR41, -0x1, URZ ;  /* 0xffffffff29047890 */ /* 0x002fcc000fffe03f */
[----:B------:R-:W-:Y:S01]  /*fc60*/  IMAD.U32 R6, RZ, RZ, UR4 ;  /* 0x00000004ff067e24 */ /* 0x000fe2000f8e00ff */
[----:B------:R-:W-:-:S03]  /*fc70*/  UMOV UR4, 0xffffffff ;  /* 0xffffffff00047882 */ /* 0x000fc60000000000 */
[----:B------:R-:W-:Y:S05]  /*fc80*/  BRA.DIV UR4, `(.L_x_880) ;  /* 0x0000002a048c7947 */ /* 0x000fea000b800000 */
[----:B------:R-:W-:-:S13]  /*fc90*/  ELECT P6, URZ, PT ;  /* 0x00000000003f782f */ /* 0x000fda00038c0000 */
.L_x_944:
[----:B------:R-:W-:Y:S05]  /*fca0*/  @!P6 BRA `(.L_x_881) ;  /* 0x000000040058e947 */ /* 0x000fea0003800000 */
[----:B------:R-:W-:Y:S01]  /*fcb0*/  IMAD.MOV.U32 R0, RZ, RZ, R8 ;  /* 0x000000ffff007224 */ /* 0x000fe200078e0008 */
[----:B------:R-:W-:Y:S06]  /*fcc0*/  @!P1 BRA `(.L_x_882) ;  /* 0x0000000000449947 */ /* 0x000fec0003800000 */
[----:B------:R-:W1:Y:S01]  /*fcd0*/  LDC R7, c[0x0][0x41c] ;  /* 0x00010700ff077b82 */ /* 0x000e620000000800 */
[----:B------:R-:W-:Y:S01]  /*fce0*/  ULDC.64 UR4, c[0x0][0x408] ;  /* 0x0001020000047ab9 */ /* 0x000fe20000000a00 */
        /* <DEDUP_REMOVED lines=15> */
.L_x_882:
[----:B-1----:R-:W3:Y:S04]  /*fde0*/  LDL R3, [R1+0x4] ;  /* 0x0000040001037983 */ /* 0x002ee80000100800 */
[----:B------:R-:W4:Y:S01]  /*fdf0*/  LDL R2, [R1+0xc] ;  /* 0x00000c0001027983 */ /* 0x000f220000100800 */
[----:B------:R-:W-:Y:S02]  /*fe00*/  ISETP.NE.AND P0, PT, R16, RZ, PT ;  /* 0x000000ff1000720c */ /* 0x000fe40003f05270 */
[----:B---3--:R-:W-:Y:S02]  /*fe10*/  LEA R4, R3, UR40, 0x3 ;  /* 0x0000002803047c11 */ /* 0x008fe4000f8e18ff */
[----:B----4-:R-:W-:-:S04]  /*fe20*/  SHF.L.U32 R3, R2, 0x1f, RZ ;  /* 0x0000001f02037819 */ /* 0x010fc800000006ff */
[----:B------:R-:W1:Y:S02]  /*fe30*/  SYNCS.PHASECHK.TRANS64.TRYWAIT P3, [R4+URZ+0x28480], R3 ;  /* 0x02848003040075a7 */ /* 0x000e64000806017f */
[----:B-1----:R-:W-:Y:S05]  /*fe40*/  @!P3 BRA `(.L_x_883) ;  /* 0x00000028003cb947 */ /* 0x002fea0003800000 */
.L_x_945:
[----:B------:R-:W-:Y:S05]  /*fe50*/  @P0 BRA `(.L_x_884) ;  /* 0x00000000001c0947 */ /* 0x000fea0003800000 */
[----:B------:R-:W3:Y:S01]  /*fe60*/  S2R R2, SR_TID.X ;  /* 0x0000000000027919 */ /* 0x000ee20000002100 */
[----:B------:R-:W-:-:S04]  /*fe70*/  IMAD.MOV.U32 R5, RZ, RZ, 0x4000 ;  /* 0x00004000ff057424 */ /* 0x000fc800078e00ff */
[----:B------:R4:W-:Y:S01]  /*fe80*/  SYNCS.ARRIVE.TRANS64 RZ, [R4+URZ+0x28470], R5 ;  /* 0x0284700504ff79a7 */ /* 0x0009e2000800003f */
[----:B---3--:R-:W-:-:S04]  /*fe90*/  LOP3.LUT R2, R2, 0x1f, RZ, 0xc0, !PT ;  /* 0x0000001f02027812 */ /* 0x008fc800078ec0ff */
[----:B------:R-:W-:-:S13]  /*fea0*/  ISETP.NE.AND P3, PT, R2, RZ, PT ;  /* 0x000000ff0200720c */ /* 0x000fda0003f65270 */
[----:B----4-:R-:W-:Y:S05]  /*feb0*/  @!P3 BRA `(.L_x_884) ;  /* 0x000000000004b947 */ /* 0x010fea0003800000 */
[----:B------:R-:W-:Y:S01]  /*fec0*/  BPT.TRAP 0x1 ;  /* 0x000000040000795c */ /* 0x000fe20000300000 */
.L_x_884:
[----:B------:R-:W3:Y:S04]  /*fed0*/  LDL R2, [R1+0x4] ;  /* 0x0000040001027983 */ /* 0x000ee80000100800 */
[----:B------:R-:W4:Y:S01]  /*fee0*/  LDL R5, [R1] ;  /* 0x0000000001057983 */ /* 0x000f220000100800 */
        /* <DEDUP_REMOVED lines=11> */
[----:B---3--:R-:W-:-:S04]  /*ffa0*/  LEA R2, R2, UR40, 0xe ;  /* 0x0000002802027c11 */ /* 0x008fc8000f8e70ff */
[----:B------:R-:W-:Y:S02]  /*ffb0*/  R2UR UR14, R2 ;  /* 0x00000000020e72ca */ /* 0x000fe400000e0000 */
[----:B----4-:R-:W-:-:S11]  /*ffc0*/  R2UR UR12, R5 ;  /* 0x00000000050c72ca */ /* 0x010fd600000e0000 */
[----:B------:R-:W-:Y:S02]  /*ffd0*/  UIADD3 UR8, UR14, 0x10000, URZ ;  /* 0x000100000e087890 */ /* 0x000fe4000fffe03f */
[----:B------:R-:W-:-:S07]  /*ffe0*/  UIADD3 UR14, UR14, 0x12000, URZ ;  /* 0x000120000e0e7890 */ /* 0x000fce000fffe03f */
[----:B------:R3:W-:Y:S02]  /*fff0*/  UTMALDG.4D [UR8], [UR4], desc[UR6] ;  /* 0x00000608040075b4 */ /* 0x0007e40008019000 */
[----:B---3--:R-:W-:Y:S01]  /*10000*/  UMOV UR8, UR14 ;  /* 0x0000000e00087c82 */ /* 0x008fe20008000000 */
[----:B------:R-:W-:Y:S02]  /*10010*/  UMOV UR10, UR15 ;  /* 0x0000000f000a7c82 */ /* 0x000fe40008000000 */
[----:B------:R3:W-:Y:S01]  /*10020*/  UTMALDG.4D [UR8], [UR4], desc[UR6] ;  /* 0x00000608040075b4 */ /* 0x0007e20008019000 */
[----:B------:R-:W4:Y:S02]  /*10030*/  SYNCS.PHASECHK.TRANS64.TRYWAIT P3, [R4+URZ+0x28440], R3 ;  /* 0x02844003040075a7 */ /* 0x000f24000806017f */
[----:B---34-:R-:W-:Y:S05]  /*10040*/  @!P3 BRA `(.L_x_885) ;  /* 0x0000002400d0b947 */ /* 0x018fea0003800000 */
.L_x_946:
[----:B------:R-:W-:Y:S05]  /*10050*/  @P0 BRA `(.L_x_886) ;  /* 0x00000000001c0947 */ /* 0x000fea0003800000 */
[----:B------:R-:W4:Y:S01]  /*10060*/  S2R R5, SR_TID.X ;  /* 0x0000000000057919 */ /* 0x000f220000002100 */
[----:B-1-3--:R-:W-:-:S04]  /*10070*/  IMAD.MOV.U32 R3, RZ, RZ, 0x4000 ;  /* 0x00004000ff037424 */ /* 0x00afc800078e00ff */
[----:B------:R1:W-:Y:S01]  /*10080*/  SYNCS.ARRIVE.TRANS64 RZ, [R4+URZ+0x28430], R3 ;  /* 0x0284300304ff79a7 */ /* 0x0003e2000800003f */
[----:B----4-:R-:W-:-:S04]  /*10090*/  LOP3.LUT R5, R5, 0x1f, RZ, 0xc0, !PT ;  /* 0x0000001f05057812 */ /* 0x010fc800078ec0ff */
[----:B------:R-:W-:-:S13]  /*100a0*/  ISETP.NE.AND P0, PT, R5, RZ, PT ;  /* 0x000000ff0500720c */ /* 0x000fda0003f05270 */
[----:B-1----:R-:W-:Y:S05]  /*100b0*/  @!P0 BRA `(.L_x_886) ;  /* 0x0000000000048947 */ /* 0x002fea0003800000 */
[----:B------:R-:W-:Y:S01]  /*100c0*/  BPT.TRAP 0x1 ;  /* 0x000000040000795c */ /* 0x000fe20000300000 */
.L_x_886:
[----:B-1-3--:R-:W3:Y:S01]  /*100d0*/  LDL R3, [R1] ;  /* 0x0000000001037983 */ /* 0x00aee20000100800 */
        /* <DEDUP_REMOVED lines=13> */
[----:B---3--:R-:W-:-:S13]  /*101b0*/  R2UR UR12, R3 ;  /* 0x00000000030c72ca */ /* 0x008fda00000e0000 */
[----:B------:R1:W-:Y:S02]  /*101c0*/  UTMALDG.4D [UR8], [UR4], desc[UR6] ;  /* 0x00000608040075b4 */ /* 0x0003e40008019000 */
[----:B-1----:R-:W-:Y:S01]  /*101d0*/  UMOV UR8, UR14 ;  /* 0x0000000e00087c82 */ /* 0x002fe20008000000 */
[----:B------:R-:W-:Y:S02]  /*101e0*/  UMOV UR10, UR15 ;  /* 0x0000000f000a7c82 */ /* 0x000fe40008000000 */
[----:B------:R1:W-:Y:S02]  /*101f0*/  UTMALDG.4D [UR8], [UR4], desc[UR6] ;  /* 0x00000608040075b4 */ /* 0x0003e40008019000 */
[----:B-1----:R-:W-:Y:S01]  /*10200*/  NOP ;  /* 0x0000000000007918 */ /* 0x002fe20000000000 */
.L_x_881:
[----:B------:R-:W-:Y:S05]  /*10210*/  WARPSYNC.ALL ;  /* 0x0000000000007948 */ /* 0x000fea0003800000 */
[----:B------:R-:W-:Y:S01]  /*10220*/  BAR.SYNC.DEFER_BLOCKING 0x8, 0x120 ;  /* 0x0204800000007b1d */ /* 0x000fe20000010000 */
[----:B------:R-:W-:Y:S01]  /*10230*/  ELECT P0, URZ, PT ;  /* 0x00000000003f782f */ /* 0x000fe20003800000 */
[----:B------:R-:W-:Y:S02]  /*10240*/  UIADD3 UR4, UP0, UR44, 0x270, URZ ;  /* 0x000002702c047890 */ /* 0x000fe4000ff1e03f */
[----:B------:R-:W-:Y:S02]  /*10250*/  UIADD3 UR8, UR40, 0x18000, URZ ;  /* 0x0001800028087890 */ /* 0x000fe4000fffe03f */
[----:B------:R-:W-:-:S02]  /*10260*/  UIADD3 UR9, UR40, 0x28400, URZ ;  /* 0x0002840028097890 */ /* 0x000fc4000fffe03f */
[----:B------:R-:W-:Y:S02]  /*10270*/  UIADD3.X UR5, URZ, UR45, URZ, UP0, !UPT ;  /* 0x0000002d3f057290 */ /* 0x000fe400087fe43f */
[----:B------:R-:W-:Y:S01]  /*10280*/  UIADD3 UR16, UR40, 0x1c000, URZ ;  /* 0x0001c00028107890 */ /* 0x000fe2000fffe03f */
[----:B------:R-:W-:-:S03]  /*10290*/  UMOV UR6, 0x0 ;  /* 0x0000000000067882 */ /* 0x000fc60000000000 */
[----:B------:R-:W-:Y:S01]  /*102a0*/  @P0 IMAD.MOV.U32 R2, RZ, RZ, 0x8000 ;  /* 0x00008000ff020424 */ /* 0x000fe200078e00ff */
[----:B------:R-:W-:Y:S01]  /*102b0*/  UMOV UR7, 0x12f00000 ;  /* 0x12f0000000077882 */ /* 0x000fe20000000000 */
[----:B------:R-:W-:Y:S01]  /*102c0*/  UMOV UR10, URZ ;  /* 0x0000003f000a7c82 */ /* 0x000fe20008000000 */
[----:B------:R-:W-:Y:S01]  /*102d0*/  UMOV UR11, UR37 ;  /* 0x00000025000b7c82 */ /* 0x000fe20008000000 */
[----:B------:R-:W-:Y:S01]  /*102e0*/  UMOV UR12, UR38 ;  /* 0x00000026000c7c82 */ /* 0x000fe20008000000 */
[----:B------:R-:W-:Y:S01]  /*102f0*/  UMOV UR13, UR39 ;  /* 0x00000027000d7c82 */ /* 0x000fe20008000000 */
[----:B------:R-:W-:Y:S01]  /*10300*/  UMOV UR18, 0x80 ;  /* 0x0000008000127882 */ /* 0x000fe20000000000 */
[----:B------:R-:W-:Y:S01]  /*10310*/  UMOV UR19, UR37 ;  /* 0x0000002500137c82 */ /* 0x000fe20008000000 */
[----:B------:R-:W-:Y:S01]  /*10320*/  UMOV UR20, UR38 ;  /* 0x0000002600147c82 */ /* 0x000fe20008000000 */
[----:B------:R-:W-:Y:S01]  /*10330*/  UMOV UR21, UR39 ;  /* 0x0000002700157c82 */ /* 0x000fe20008000000 */
[----:B------:R3:W-:Y:S01]  /*10340*/  @P0 SYNCS.ARRIVE.TRANS64 RZ, [UR40+0x28400], R2 ;  /* 0x02840002ffff09a7 */ /* 0x0007e20008000028 */
[----:B------:R-:W-:Y:S01]  /*10350*/  UMOV UR17, UR9 ;  /* 0x0000000900117c82 */ /* 0x000fe20008000000 */
[----:B------:R3:W-:Y:S01]  /*10360*/  UTMALDG.4D [UR8], [UR4], desc[UR6] ;  /* 0x00000608040075b4 */ /* 0x0007e20008019000 */
[----:B------:R3:W-:Y:S01]  /*10370*/  UTMALDG.4D [UR16], [UR4], desc[UR6] ;  /* 0x00000610040075b4 */ /* 0x0007e20008019000 */
[----:B------:R-:W-:-:S02]  /*10380*/  NOP ;  /* 0x0000000000007918 */ /* 0x000fc40000000000 */
.L_x_879:
[----:B------:R-:W4:Y:S01]  /*10390*/  LDL.LU R3, [R1+0x28] ;  /* 0x0000280001037983 */ /* 0x000f220000300800 */
[----:B------:R-:W-:Y:S01]  /*103a0*/  BSSY B0, `(.L_x_887) ;  /* 0x0000009000007945 */ /* 0x000fe20003800000 */
[----:B----4-:R-:W-:-:S05]  /*103b0*/  VIADD R3, R3, 0x1 ;  /* 0x0000000103037836 */ /* 0x010fca0000000000 */
[----:B---3--:R-:W-:Y:S01]  /*103c0*/  LEA.HI R2, R3, R3, RZ, 0x1 ;  /* 0x0000000303027211 */ /* 0x008fe200078f08ff */
[----:B------:R3:W-:Y:S03]  /*103d0*/  STL [R1+0x28], R3 ;  /* 0x0000280301007387 */ /* 0x0007e60000100800 */
[----:B------:R-:W-:-:S05]  /*103e0*/  LOP3.LUT R2, R2, 0xfffffffe, RZ, 0xc0, !PT ;  /* 0xfffffffe02027812 */ /* 0x000fca00078ec0ff */
[----:B------:R-:W-:-:S05]  /*103f0*/  IMAD.IADD R2, R3, 0x1, -R2 ;  /* 0x0000000103027824 */ /* 0x000fca00078e0a02 */
[----:B------:R-:W-:-:S04]  /*10400*/  SHF.L.U32 R2, R2, 0x1f, RZ ;  /* 0x0000001f02027819 */ /* 0x000fc800000006ff */
[----:B------:R-:W4:Y:S02]  /*10410*/  SYNCS.PHASECHK.TRANS64.TRYWAIT P0, [UR40+0x28420], R2 ;  /* 0x02842002ff0075a7 */ /* 0x000f240008000168 */
[----:B---34-:R-:W-:Y:S05]  /*10420*/  @!P0 BRA `(.L_x_888) ;  /* 0x0000002000ec8947 */ /* 0x018fea0003800000 */
.L_x_947:
[----:B-1----:R-:W-:Y:S05]  /*10430*/  BSYNC B0 ;  /* 0x0000000000007941 */ /* 0x002fea0003800000 */
.L_x_887:
[----:B------:R-:W-:-:S04]  /*10440*/  UIADD3 UR4, UR41, -0x2, URZ ;  /* 0xfffffffe29047890 */ /* 0x000fc8000fffe03f */
[----:B------:R-:W-:-:S06]  /*10450*/  UISETP.GE.AND UP0, UPT, UR4, UR42, UPT ;  /* 0x0000002a0400728c */ /* 0x000fcc000bf06270 */
[----:B------:R-:W-:-:S13]  /*10460*/  PLOP3.LUT P0, PT, PT, PT, UP0, 0x80, 0x0 ;  /* 0x000000000000781c */ /* 0x000fda0003f0f008 */
[----:B------:R-:W-:Y:S05]  /*10470*/  @!P0 BRA `(.L_x_889) ;  /* 0x0000001000048947 */ /* 0x000fea0003800000 */
[----:B---3--:R1:W5:Y:S04]  /*10480*/  LDL.LU R2, [R1+0x4] ;  /* 0x0000040001027983 */ /* 0x0083680000300800 */
[----:B------:R1:W5:Y:S01]  /*10490*/  LDL.LU R8, [R1+0xc] ;  /* 0x00000c0001087983 */ /* 0x0003620000300800 */
[----:B------:R-:W-:-:S07]  /*104a0*/  IMAD.U32 R3, RZ, RZ, UR4 ;  /* 0x00000004ff037e24 */ /* 0x000fce000f8e00ff */
.L_x_911:
[----:B--2--5:R-:W-:Y:S01]  /*104b0*/  VIADD R4, R2, 0x1 ;  /* 0x0000000102047836 */ /* 0x024fe20000000000 */
[----:B------:R-:W-:Y:S05]  /*104c0*/  YIELD ;  /* 0x0000000000007946 */ /* 0x000fea0003800000 */
[----:B------:R-:W-:Y:S01]  /*104d0*/  ISETP.NE.AND P0, PT, R4, 0x2, PT ;  /* 0x000000020400780c */ /* 0x000fe20003f05270 */
[----:B------:R-:W-:Y:S03]  /*104e0*/  BSSY B0, `(.L_x_890) ;  /* 0x000008b000007945 */ /* 0x000fe60003800000 */
[----:B------:R-:W-:-:S02]  /*104f0*/  SEL R5, RZ, 0x1, P0 ;  /* 0x00000001ff057807 */ /* 0x000fc40000000000 */
[----:B------:R-:W-:Y:S02]  /*10500*/  SEL R11, R4, RZ, P0 ;  /* 0x000000ff040b7207 */ /* 0x000fe40000000000 */
[----:B------:R-:W-:-:S05]  /*10510*/  LOP3.LUT R10, R8, R5, RZ, 0x3c, !PT ;  /* 0x00000005080a7212 */ /* 0x000fca00078e3cff */
[----:B------:R3:W-:Y:S04]  /*10520*/  STL [R1+0xc], R10 ;  /* 0x00000c0a01007387 */ /* 0x0007e80000100800 */
[----:B------:R3:W-:Y:S01]  /*10530*/  STL [R1+0x4], R11 ;  /* 0x0000040b01007387 */ /* 0x0007e20000100800 */
[----:B----4-:R-:W-:Y:S05]  /*10540*/  @!P6 BRA `(.L_x_891) ;  /* 0x000000080010e947 */ /* 0x010fea0003800000 */
[----:B------:R-:W-:Y:S01]  /*10550*/  IMAD.MOV.U32 R9, RZ, RZ, R3 ;  /* 0x000000ffff097224 */ /* 0x000fe200078e0003 */
[----:B------:R-:W-:Y:S06]  /*10560*/  @!P1 BRA `(.L_x_892) ;  /* 0x0000000000509947 */ /* 0x000fec0003800000 */
[----:B------:R-:W4:Y:S01]  /*10570*/  LDL R7, [R1+0x18] ;  /* 0x0000180001077983 */ /* 0x000f220000100800 */
[----:B------:R-:W1:Y:S01]  /*10580*/  LDC R9, c[0x0][0x41c] ;  /* 0x00010700ff097b82 */ /* 0x000e620000000800 */
[----:B------:R-:W-:Y:S02]  /*10590*/  ULDC.64 UR4, c[0x0][0x408] ;  /* 0x0001020000047ab9 */ /* 0x000fe40000000a00 */
[----:B------:R-:W2:Y:S01]  /*105a0*/  LDL R6, [R1+0x10] ;  /* 0x0000100001067983 */ /* 0x000ea20000100800 */
        /* <DEDUP_REMOVED lines=16> */
.L_x_892:
[----:B----4-:R-:W-:Y:S01]  /*106b0*/  LEA R6, R11, UR40, 0x3 ;  /* 0x000000280b067c11 */ /* 0x010fe2000f8e18ff */
[----:B------:R-:W4:Y:S01]  /*106c0*/  S2R R4, SR_TID.X ;  /* 0x0000000000047919 */ /* 0x000f220000002100 */
[----:B------:R-:W-:Y:S01]  /*106d0*/  SHF.L.U32 R5, R10, 0x1f, RZ ;  /* 0x0000001f0a057819 */ /* 0x000fe200000006ff */
[----:B------:R-:W-:Y:S03]  /*106e0*/  BSSY B1, `(.L_x_893) ;  /* 0x0000005000017945 */ /* 0x000fe60003800000 */
[----:B------:R-:W1:Y:S01]  /*106f0*/  SYNCS.PHASECHK.TRANS64.TRYWAIT P0, [R6+URZ+0x28480], R5 ;  /* 0x02848005060075a7 */ /* 0x000e62000800017f */
[----:B----4-:R-:W-:-:S04]  /*10700*/  LOP3.LUT R4, R4, 0x7f, RZ, 0xc0, !PT ;  /* 0x0000007f04047812 */ /* 0x010fc800078ec0ff */
[----:B------:R-:W-:Y:S01]  /*10710*/  ISETP.NE.AND P3, PT, R4, RZ, PT ;  /* 0x000000ff0400720c */ /* 0x000fe20003f65270 */
[----:B-1----:R-:W-:-:S12]  /*10720*/  @!P0 BRA `(.L_x_894) ;  /* 0x0000002000408947 */ /* 0x002fd80003800000 */
.L_x_948:
[----:B------:R-:W-:Y:S05]  /*10730*/  BSYNC B1 ;  /* 0x0000000000017941 */ /* 0x000fea0003800000 */
.L_x_893:
        /* <DEDUP_REMOVED lines=9> */
.L_x_896:
[----:B------:R-:W-:Y:S05]  /*107d0*/  BSYNC B1 ;  /* 0x0000000000017941 */ /* 0x000fea0003800000 */
.L_x_895:
[----:B------:R-:W4:Y:S04]  /*107e0*/  LDL R4, [R1+0x4] ;  /* 0x0000040001047983 */ /* 0x000f280000100800 */
[----:B------:R-:W2:Y:S01]  /*107f0*/  LDL R7, [R1] ;  /* 0x0000000001077983 */ /* 0x000ea20000100800 */
[----:B------:R-:W-:-:S05]  /*10800*/  IMAD.MOV.U32 R13, RZ, RZ, RZ ;  /* 0x000000ffff0d7224 */ /* 0x000fca00078e00ff */
[----:B------:R-:W-:Y:S01]  /*10810*/  R2UR UR10, R13 ;  /* 0x000000000d0a72ca */ /* 0x000fe200000e0000 */
[----:B------:R-:W-:Y:S01]  /*10820*/  UIADD3 UR4, UP0, UR44, 0x470, URZ ;  /* 0x000004702c047890 */ /* 0x000fe2000ff1e03f */
[----:B------:R-:W-:Y:S01]  /*10830*/  PLOP3.LUT P0, PT, PT, PT, PT, 0x80, 0x0 ;  /* 0x000000000000781c */ /* 0x000fe20003f0f070 */
[----:B------:R-:W-:Y:S01]  /*10840*/  IMAD.SHL.U32 R9, R9, 0x40, RZ ;  /* 0x0000004009097824 */ /* 0x000fe200078e00ff */
[----:B------:R-:W-:Y:S01]  /*10850*/  UMOV UR6, 0x0 ;  /* 0x0000000000067882 */ /* 0x000fe20000000000 */
[----:B------:R-:W-:Y:S01]  /*10860*/  UIADD3.X UR5, URZ, UR45, URZ, UP0, !UPT ;  /* 0x0000002d3f057290 */ /* 0x000fe200087fe43f */
[----:B------:R-:W-:Y:S01]  /*10870*/  UMOV UR7, 0x14f00000 ;  /* 0x14f0000000077882 */ /* 0x000fe20000000000 */
[----:B----4-:R-:W-:Y:S02]  /*10880*/  LEA R4, R4, UR40, 0xe ;  /* 0x0000002804047c11 */ /* 0x010fe4000f8e70ff */
[----:B--2---:R-:W-:Y:S01]  /*10890*/  R2UR UR12, R7 ;  /* 0x00000000070c72ca */ /* 0x004fe200000e0000 */
[----:B------:R-:W-:-:S02]  /*108a0*/  VIADD R7, R6, 0x28470 ;  /* 0x0002847006077836 */ /* 0x000fc40000000000 */
[----:B---3--:R-:W-:-:S12]  /*108b0*/  VIADD R10, R4, 0x10000 ;  /* 0x00010000040a7836 */ /* 0x008fd80000000000 */
.L_x_897:
        /* <DEDUP_REMOVED lines=9> */
[----:B------:R-:W2:Y:S01]  /*10950*/  LDL R11, [R1] ;  /* 0x00000000010b7983 */ /* 0x000ea20000100800 */
[----:B------:R-:W-:Y:S01]  /*10960*/  IMAD.MOV.U32 R12, RZ, RZ, 0x80 ;  /* 0x00000080ff0c7424 */ /* 0x000fe200078e00ff */
[----:B------:R-:W-:Y:S01]  /*10970*/  PLOP3.LUT P0, PT, PT, PT, PT, 0x80, 0x0 ;  /* 0x000000000000781c */ /* 0x000fe20003f0f070 */
[----:B------:R-:W-:Y:S01]  /*10980*/  VIADD R10, R4, 0x12000 ;  /* 0x00012000040a7836 */ /* 0x000fe20000000000 */
[----:B------:R-:W-:Y:S01]  /*10990*/  UMOV UR6, 0x0 ;  /* 0x0000000000067882 */ /* 0x000fe20000000000 */
[----:B------:R-:W-:Y:S01]  /*109a0*/  UMOV UR7, 0x14f00000 ;  /* 0x14f0000000077882 */ /* 0x000fe20000000000 */
[----:B------:R-:W-:Y:S02]  /*109b0*/  R2UR UR10, R12 ;  /* 0x000000000c0a72ca */ /* 0x000fe400000e0000 */
[----:B--2---:R-:W-:-:S15]  /*109c0*/  R2UR UR12, R11 ;  /* 0x000000000b0c72ca */ /* 0x004fde00000e0000 */
.L_x_898:
        /* <DEDUP_REMOVED lines=12> */
.L_x_949:
[----:B------:R-:W-:Y:S05]  /*10a90*/  BSYNC B1 ;  /* 0x0000000000017941 */ /* 0x000fea0003800000 */
.L_x_899:
        /* <DEDUP_REMOVED lines=11> */
.L_x_902:
[----:B------:R-:W-:Y:S05]  /*10b50*/  BSYNC B1 ;  /* 0x0000000000017941 */ /* 0x000fea0003800000 */
.L_x_901:
[----:B-12---:R-:W2:Y:S01]  /*10b60*/  LDL R5, [R1] ;  /* 0x0000000001057983 */ /* 0x006ea20000100800 */
        /* <DEDUP_REMOVED lines=9> */
.L_x_903:
        /* <DEDUP_REMOVED lines=9> */
[----:B------:R-:W2:Y:S01]  /*10c90*/  LDL R7, [R1] ;  /* 0x0000000001077983 */ /* 0x000ea20000100800 */
[----:B------:R-:W-:Y:S01]  /*10ca0*/  R2UR UR10, R12 ;  /* 0x000000000c0a72ca */ /* 0x000fe200000e0000 */
[----:B------:R-:W-:Y:S01]  /*10cb0*/  VIADD R4, R4, 0x22000 ;  /* 0x0002200004047836 */ /* 0x000fe20000000000 */
[----:B------:R-:W-:Y:S02]  /*10cc0*/  R2UR UR6, R10 ;  /* 0x000000000a0672ca */ /* 0x000fe400000e0000 */
[----:B------:R-:W-:Y:S02]  /*10cd0*/  R2UR UR7, R11 ;  /* 0x000000000b0772ca */ /* 0x000fe400000e0000 */
[----:B------:R-:W-:Y:S02]  /*10ce0*/  PLOP3.LUT P0, PT, PT, PT, PT, 0x80, 0x0 ;  /* 0x000000000000781c */ /* 0x000fe40003f0f070 */
[----:B--2---:R-:W-:-:S15]  /*10cf0*/  R2UR UR12, R7 ;  /* 0x00000000070c72ca */ /* 0x004fde00000e0000 */
.L_x_904:
        /* <DEDUP_REMOVED lines=9> */
.L_x_891:
[----:B------:R-:W-:Y:S05]  /*10d90*/  BSYNC B0 ;  /* 0x0000000000007941 */ /* 0x000fea0003800000 */
.L_x_890:
[----:B------:R-:W-:-:S06]  /*10da0*/  UISETP.NE.AND UP0, UPT, UR43, 0x3, UPT ;  /* 0x000000032b00788c */ /* 0x000fcc000bf05270 */
[----:B------:R-:W-:-:S13]  /*10db0*/  PLOP3.LUT P0, PT, PT, PT, UP0, 0x80, 0x0 ;  /* 0x000000000000781c */ /* 0x000fda0003f0f008 */
[----:B------:R-:W-:Y:S05]  /*10dc0*/  @!P0 BRA `(.L_x_905) ;  /* 0x0000000000048947 */ /* 0x000fea0003800000 */
[----:B------:R-:W-:Y:S01]  /*10dd0*/  BPT.TRAP 0x1 ;  /* 0x000000040000795c */ /* 0x000fe20000300000 */
.L_x_905:
[----:B------:R-:W-:Y:S01]  /*10de0*/  IMAD.U32 R4, RZ, RZ, UR46 ;  /* 0x0000002eff047e24 */ /* 0x000fe2000f8e00ff */
[----:B------:R-:W-:Y:S01]  /*10df0*/  LEA R21, R2, UR40, 0x3 ;  /* 0x0000002802157c11 */ /* 0x000fe2000f8e18ff */
[----:B------:R-:W-:Y:S03]  /*10e00*/  BSSY B0, `(.L_x_906) ;  /* 0x0000006000007945 */ /* 0x000fe60003800000 */
[----:B------:R-:W-:Y:S02]  /*10e10*/  ISETP.NE.AND P0, PT, R4, 0x3, PT ;  /* 0x000000030400780c */ /* 0x000fe40003f05270 */
[----:B------:R-:W-:-:S04]  /*10e20*/  LOP3.LUT R4, R8, 0x1, RZ, 0x3c, !PT ;  /* 0x0000000108047812 */ /* 0x000fc800078e3cff */
[----:B------:R-:W-:-:S04]  /*10e30*/  SHF.L.U32 R4, R4, 0x1f, RZ ;  /* 0x0000001f04047819 */ /* 0x000fc800000006ff */
[----:B------:R-:W4:Y:S02]  /*10e40*/  SYNCS.PHASECHK.TRANS64.TRYWAIT P3, [R21+URZ+0x28470], R4 ;  /* 0x02847004150075a7 */ /* 0x000f24000806017f */
[----:B----4-:R-:W-:Y:S05]  /*10e50*/  @!P3 BRA `(.L_x_907) ;  /* 0x00000018009cb947 */ /* 0x010fea0003800000 */
.L_x_950:
[----:B------:R-:W-:Y:S05]  /*10e60*/  BSYNC B0 ;  /* 0x0000000000007941 */ /* 0x000fea0003800000 */
.L_x_906:
[----:B------:R-:W-:Y:S05]  /*10e70*/  @!P0 BRA `(.L_x_908) ;  /* 0x0000000000048947 */ /* 0x000fea0003800000 */
[----:B------:R-:W-:Y:S01]  /*10e80*/  BPT.TRAP 0x1 ;  /* 0x000000040000795c */ /* 0x000fe20000300000 */
.L_x_908:
[----:B----4-:R-:W-:Y:S01]  /*10e90*/  SHF.L.U32 R4, R8, 0x1f, RZ ;  /* 0x0000001f08047819 */ /* 0x010fe200000006ff */
[----:B------:R-:W-:-:S03]  /*10ea0*/  IMAD.SHL.U32 R2, R2, 0x4000, RZ ;  /* 0x0000400002027824 */ /* 0x000fc600078e00ff */
[----:B------:R-:W4:Y:S02]  /*10eb0*/  SYNCS.PHASECHK.TRANS64.TRYWAIT P3, [R21+URZ+0x28460], R4 ;  /* 0x02846004150075a7 */ /* 0x000f24000806017f */
[----:B----4-:R-:W-:Y:S05]  /*10ec0*/  @!P3 BRA `(.L_x_909) ;  /* 0x000000180094b947 */ /* 0x010fea0003800000 */
.L_x_951:
[----:B------:R-:W5:Y:S04]  /*10ed0*/  LDL R17, [R1+0x8] ;  /* 0x0000080001117983 */ /* 0x000f680000100800 */
[----:B------:R-:W4:Y:S04]  /*10ee0*/  LDL R13, [R1+0x1c] ;  /* 0x00001c00010d7983 */ /* 0x000f280000100800 */
[----:B--2---:R-:W2:Y:S01]  /*10ef0*/  LDL R18, [R1+0x14] ;  /* 0x0000140001127983 */ /* 0x004ea20000100800 */
[----:B------:R-:W-:Y:S05]  /*10f00*/  WARPSYNC.ALL ;  /* 0x0000000000007948 */ /* 0x000fea0003800000 */
[----:B------:R-:W-:-:S04]  /*10f10*/  IMAD.U32 R12, RZ, RZ, UR40 ;  /* 0x00000028ff0c7e24 */ /* 0x000fc8000f8e00ff */
[----:B------:R-:W-:Y:S01]  /*10f20*/  VIADD R12, R12, 0x8000 ;  /* 0x000080000c0c7836 */ /* 0x000fe20000000000 */
[----:B-----5:R-:W-:-:S05]  /*10f30*/  LOP3.LUT R14, R2, R17, RZ, 0xfc, !PT ;  /* 0x00000011020e7212 */ /* 0x020fca00078efcff */
[----:B---3--:R-:W3:Y:S01]  /*10f40*/  LDSM.16.MT88.4 R8, [R14+UR40+0x10000] ;  /* 0x010000280e08783b */ /* 0x008ee20008004200 */
[----:B----4-:R-:W-:Y:S02]  /*10f50*/  IADD3 R16, R13, UR40, R2 ;  /* 0x000000280d107c10 */ /* 0x010fe4000fffe002 */
[C-C-:B---3--:R-:W-:Y:S02]  /*10f60*/  PRMT R4, R8.reuse, 0x6420, R9.reuse ;  /* 0x0000642008047816 */ /* 0x148fe40000000009 */
[----:B------:R-:W-:Y:S02]  /*10f70*/  PRMT R5, R8, 0x7531, R9 ;  /* 0x0000753108057816 */ /* 0x000fe40000000009 */
[C-C-:B------:R-:W-:Y:S02]  /*10f80*/  PRMT R6, R10.reuse, 0x6420, R11.reuse ;  /* 0x000064200a067816 */ /* 0x140fe4000000000b */
[----:B------:R-:W-:Y:S02]  /*10f90*/  PRMT R7, R10, 0x7531, R11 ;  /* 0x000075310a077816 */ /* 0x000fe4000000000b */
[----:B------:R-:W3:Y:S01]  /*10fa0*/  LDSM.16.MT88.4 R8, [R16+0x10000] ;  /* 0x010000001008783b */ /* 0x000ee20000004200 */
[----:B--2---:R-:W-:-:S05]  /*10fb0*/  IADD3 R20, R12, R2, R18 ;  /* 0x000000020c147210 */ /* 0x004fca0007ffe012 */
[----:B------:R2:W-:Y:S02]  /*10fc0*/  STSM.16.M88.4 [R20], R4 ;  /* 0x0000000414007844 */ /* 0x0005e40000000200 */
[----:B--2---:R-:W-:Y:S01]  /*10fd0*/  VIADD R4, R2, 0x2000 ;  /* 0x0000200002047836 */ /* 0x004fe20000000000 */
[C-C-:B---3--:R-:W-:Y:S02]  /*10fe0*/  PRMT R12, R8.reuse, 0x6420, R9.reuse ;  /* 0x00006420080c7816 */ /* 0x148fe40000000009 */
[----:B------:R-:W-:Y:S02]  /*10ff0*/  PRMT R13, R8, 0x7531, R9 ;  /* 0x00007531080d7816 */ /* 0x000fe40000000009 */
[C-C-:B------:R-:W-:Y:S02]  /*11000*/  PRMT R14, R10.reuse, 0x6420, R11.reuse ;  /* 0x000064200a0e7816 */ /* 0x140fe4000000000b */
[----:B------:R-:W-:-:S05]  /*11010*/  PRMT R15, R10, 0x7531, R11 ;  /* 0x000075310a0f7816 */ /* 0x000fca000000000b */
[----:B------:R2:W-:Y:S02]  /*11020*/  STSM.16.M88.4 [R20+0x1000], R12 ;  /* 0x0010000c14007844 */ /* 0x0005e40000000200 */
[----:B--2---:R-:W-:-:S05]  /*11030*/  IMAD.MOV.U32 R14, RZ, RZ, R17 ;  /* 0x000000ffff0e7224 */ /* 0x004fca00078e0011 */
[----:B------:R-:W-:-:S05]  /*11040*/  LOP3.LUT R4, R4, R14, RZ, 0xfc, !PT ;  /* 0x0000000e04047212 */ /* 0x000fca00078efcff */
[----:B------:R-:W2:Y:S01]  /*11050*/  LDSM.16.MT88.4 R8, [R4+UR40+0x10000] ;  /* 0x010000280408783b */ /* 0x000ea20008004200 */
[----:B------:R-:W-:Y:S01]  /*11060*/  IMAD.MOV.U32 R15, RZ, RZ, R16 ;  /* 0x000000ffff0f7224 */ /* 0x000fe200078e0010 */
[C-C-:B--2---:R-:W-:Y:S02]  /*11070*/  PRMT R4, R8.reuse, 0x6420, R9.reuse ;  /* 0x0000642008047816 */ /* 0x144fe40000000009 */
[----:B------:R-:W-:Y:S02]  /*11080*/  PRMT R5, R8, 0x7531, R9 ;  /* 0x0000753108057816 */ /* 0x000fe40000000009 */
[C-C-:B------:R-:W-:Y:S02]  /*11090*/  PRMT R6, R10.reuse, 0x6420, R11.reuse ;  /* 0x000064200a067816 */ /* 0x140fe4000000000b */
[----:B------:R-:W-:Y:S02]  /*110a0*/  PRMT R7, R10, 0x7531, R11 ;  /* 0x000075310a077816 */ /* 0x000fe4000000000b */
[----:B------:R-:W2:Y:S04]  /*110b0*/  LDSM.16.MT88.4 R8, [R15+0x12000] ;  /* 0x012000000f08783b */ /* 0x000ea80000004200 */
[----:B------:R3:W-:Y:S01]  /*110c0*/  STSM.16.M88.4 [R20+0x2000], R4 ;  /* 0x0020000414007844 */ /* 0x0007e20000000200 */
[----:B------:R-:W-:-:S02]  /*110d0*/  IMAD.MOV.U32 R12, RZ, RZ, R18 ;  /* 0x000000ffff0c7224 */ /* 0x000fc400078e0012 */
[----:B---3--:R-:W-:-:S05]  /*110e0*/  VIADD R4, R2, 0x1000 ;  /* 0x0000100002047836 */ /* 0x008fca0000000000 */
[----:B------:R-:W-:Y:S01]  /*110f0*/  LOP3.LUT R4, R4, R14, RZ, 0xfc, !PT ;  /* 0x0000000e04047212 */ /* 0x000fe200078efcff */
[----:B------:R-:W3:Y:S01]  /*11100*/  S2R R7, SR_TID.X ;  /* 0x0000000000077919 */ /* 0x000ee20000002100 */
[C-C-:B--2---:R-:W-:Y:S02]  /*11110*/  PRMT R16, R8.reuse, 0x6420, R9.reuse ;  /* 0x0000642008107816 */ /* 0x144fe40000000009 */
[----:B------:R-:W-:Y:S02]  /*11120*/  PRMT R17, R8, 0x7531, R9 ;  /* 0x0000753108117816 */ /* 0x000fe40000000009 */
[C-C-:B------:R-:W-:Y:S02]  /*11130*/  PRMT R18, R10.reuse, 0x6420, R11.reuse ;  /* 0x000064200a127816 */ /* 0x140fe4000000000b */
[----:B------:R-:W-:-:S05]  /*11140*/  PRMT R19, R10, 0x7531, R11 ;  /* 0x000075310a137816 */ /* 0x000fca000000000b */
[----:B------:R2:W-:Y:S04]  /*11150*/  STSM.16.M88.4 [R20+0x3000], R16 ;  /* 0x0030001014007844 */ /* 0x0005e80000000200 */
[----:B------:R-:W4:Y:S01]  /*11160*/  LDSM.16.MT88.4 R8, [R4+UR40+0x10000] ;  /* 0x010000280408783b */ /* 0x000f220008004200 */
[----:B---3--:R-:W-:Y:S01]  /*11170*/  LOP3.LUT P3, RZ, R7, 0x4, RZ, 0xc0, !PT ;  /* 0x0000000407ff7812 */ /* 0x008fe2000786c0ff */
[----:B------:R-:W-:Y:S02]  /*11180*/  IMAD.U32 R13, RZ, RZ, UR40 ;  /* 0x00000028ff0d7e24 */ /* 0x000fe4000f8e00ff */
[----:B--2---:R-:W-:Y:S01]  /*11190*/  IMAD.MOV.U32 R19, RZ, RZ, 0x20 ;  /* 0x00000020ff137424 */ /* 0x004fe200078e00ff */
[C-C-:B----4-:R-:W-:Y:S02]  /*111a0*/  PRMT R4, R8.reuse, 0x6420, R9.reuse ;  /* 0x0000642008047816 */ /* 0x150fe40000000009 */
[----:B------:R-:W-:-:S02]  /*111b0*/  PRMT R5, R8, 0x7531, R9 ;  /* 0x0000753108057816 */ /* 0x000fc40000000009 */
[C-C-:B------:R-:W-:Y:S02]  /*111c0*/  PRMT R6, R10.reuse, 0x6420, R11.reuse ;  /* 0x000064200a067816 */ /* 0x140fe4000000000b */
[----:B------:R-:W-:Y:S02]  /*111d0*/  PRMT R7, R10, 0x7531, R11 ;  /* 0x000075310a077816 */ /* 0x000fe4000000000b */
[----:B------:R-:W2:Y:S01]  /*111e0*/  LDSM.16.MT88.4 R8, [R15+0x11000] ;  /* 0x011000000f08783b */ /* 0x000ea20000004200 */
[----:B------:R-:W-:Y:S01]  /*111f0*/  SEL R19, R19, 0xffffffe0, !P3 ;  /* 0xffffffe013137807 */ /* 0x000fe20005800000 */
[----:B------:R-:W-:-:S03]  /*11200*/  VIADD R13, R13, 0x8000 ;  /* 0x000080000d0d7836 */ /* 0x000fc60000000000 */
[----:B------:R-:W-:Y:S01]  /*11210*/  IADD3 R12, R12, R2, R19 ;  /* 0x000000020c0c7210 */ /* 0x000fe20007ffe013 */
[----:B------:R-:W-:-:S04]  /*11220*/  VIADD R2, R2, 0x3000 ;  /* 0x0000300002027836 */ /* 0x000fc80000000000 */
[----:B------:R-:W-:Y:S01]  /*11230*/  IMAD.IADD R12, R13, 0x1, R12 ;  /* 0x000000010d0c7824 */ /* 0x000fe200078e020c */
[----:B------:R-:W-:-:S04]  /*11240*/  LOP3.LUT R2, R2, R14, RZ, 0xfc, !PT ;  /* 0x0000000e02027212 */ /* 0x000fc800078efcff */
[----:B------:R2:W-:Y:S02]  /*11250*/  STSM.16.M88.4 [R12], R4 ;  /* 0x000000040c007844 */ /* 0x0005e40000000200 */
[C-C-:B--2---:R-:W-:Y:S02]  /*11260*/  PRMT R4, R8.reuse, 0x6420, R9.reuse ;  /* 0x0000642008047816 */ /* 0x144fe40000000009 */
[----:B------:R-:W-:Y:S02]  /*11270*/  PRMT R5, R8, 0x7531, R9 ;  /* 0x0000753108057816 */ /* 0x000fe40000000009 */
[C-C-:B------:R-:W-:Y:S02]  /*11280*/  PRMT R6, R10.reuse, 0x6420, R11.reuse ;  /* 0x000064200a067816 */ /* 0x140fe4000000000b */
[----:B------:R-:W-:-:S05]  /*11290*/  PRMT R7, R10, 0x7531, R11 ;  /* 0x000075310a077816 */ /* 0x000fca000000000b */
[----:B------:R-:W-:Y:S04]  /*112a0*/  STSM.16.M88.4 [R12+0x1000], R4 ;  /* 0x001000040c007844 */ /* 0x000fe80000000200 */
[----:B------:R-:W2:Y:S02]  /*112b0*/  LDSM.16.MT88.4 R8, [R2+UR40+0x10000] ;  /* 0x010000280208783b */ /* 0x000ea40008004200 */
[C-C-:B--2---:R-:W-:Y:S02]  /*112c0*/  PRMT R4, R8.reuse, 0x6420, R9.reuse ;  /* 0x0000642008047816 */ /* 0x144fe40000000009 */
[----:B------:R-:W-:Y:S02]  /*112d0*/  PRMT R5, R8, 0x7531, R9 ;  /* 0x0000753108057816 */ /* 0x000fe40000000009 */
[----:B------:R-:W-:-:S02]  /*112e0*/  PRMT R6, R10, 0x6420, R11 ;  /* 0x000064200a067816 */ /* 0x000fc4000000000b */
[----:B------:R-:W-:Y:S02]  /*112f0*/  PRMT R7, R10, 0x7531, R11 ;  /* 0x000075310a077816 */ /* 0x000fe4000000000b */
[----:B------:R-:W2:Y:S04]  /*11300*/  LDSM.16.MT88.4 R8, [R15+0x13000] ;  /* 0x013000000f08783b */ /* 0x000ea80000004200 */
[----:B------:R2:W-:Y:S02]  /*11310*/  STSM.16.M88.4 [R12+0x2000], R4 ;  /* 0x002000040c007844 */ /* 0x0005e40000000200 */
[C-C-:B--2---:R-:W-:Y:S02]  /*11320*/  PRMT R4, R8.reuse, 0x6420, R9.reuse ;  /* 0x0000642008047816 */ /* 0x144fe40000000009 */
        /* <DEDUP_REMOVED lines=9> */
[----:B---3--:R-:W3:Y:S01]  /*113c0*/  FENCE.VIEW.ASYNC.S ;  /* 0x00000000000073c6 */ /* 0x008ee20000000000 */
[----:B------:R-:W-:Y:S05]  /*113d0*/  @!P0 BRA `(.L_x_910) ;  /* 0x0000000000048947 */ /* 0x000fea0003800000 */
[----:B------:R-:W-:Y:S01]  /*113e0*/  BPT.TRAP 0x1 ;  /* 0x000000040000795c */ /* 0x000fe20000300000 */
.L_x_910:
[----:B------:R4:W5:Y:S01]  /*113f0*/  LDL R2, [R1+0x4] ;  /* 0x0000040001027983 */ /* 0x0009620000100800 */
[----:B---3--:R3:W-:Y:S01]  /*11400*/  SYNCS.ARRIVE.TRANS64.A1T0 RZ, [R21+URZ+0x28450], RZ ;  /* 0x028450ff15ff79a7 */ /* 0x0087e2000810003f */
[----:B------:R-:W-:Y:S01]  /*11410*/  BAR.SYNC.DEFER_BLOCKING 0x2, 0x80 ;  /* 0x0082000000007b1d */ /* 0x000fe20000010000 */
[C---:B------:R-:W-:Y:S01]  /*11420*/  ISETP.GT.AND P0, PT, R3.reuse, UR42, PT ;  /* 0x0000002a03007c0c */ /* 0x040fe2000bf04270 */
[----:B------:R-:W-:Y:S02]  /*11430*/  VIADD R3, R3, 0xffffffff ;  /* 0xffffffff03037836 */ /* 0x000fe40000000000 */
[----:B---3--:R-:W-:Y:S02]  /*11440*/  @!P2 VIADD R21, R21, 0x28480 ;  /* 0x000284801515a836 */ /* 0x008fe40000000000 */
[----:B------:R4:W5:Y:S03]  /*11450*/  LDL R8, [R1+0xc] ;  /* 0x00000c0001087983 */ /* 0x0009660000100800 */
[----:B------:R-:W-:-:S04]  /*11460*/  @!P2 PRMT R21, RZ, 0x654, R21 ;  /* 0x00000654ff15a816 */ /* 0x000fc80000000015 */
[----:B------:R4:W-:Y:S01]  /*11470*/  @!P2 SYNCS.ARRIVE.TRANS64.RED.A1T0 RZ, [R21+URZ], RZ ;  /* 0x000000ff15ffa9a7 */ /* 0x0009e2000810043f */
[----:B------:R-:W-:Y:S05]  /*11480*/  @P0 BRA `(.L_x_911) ;  /* 0xfffffff000080947 */ /* 0x000fea000383ffff */
.L_x_889:
[----:B------:R-:W-:Y:S04]  /*11490*/  BSSY B0, `(.L_x_912) ;  /* 0x000000f000007945 */ /* 0x000fe80003800000 */
[----:B------:R-:W-:Y:S05]  /*114a0*/  @P2 BRA `(.L_x_913) ;  /* 0x0000000000342947 */ /* 0x000fea0003800000 */
[----:B--2---:R-:W2:Y:S01]  /*114b0*/  S2R R5, SR_LANEID ;  /* 0x0000000000057919 */ /* 0x004ea20000000000 */
[----:B------:R-:W-:Y:S01]  /*114c0*/  VOTEU.ANY UR4, UPT, PT ;  /* 0x0000000000047886 */ /* 0x000fe200038e0100 */
[----:B---3-5:R-:W3:Y:S01]  /*114d0*/  LDC.64 R2, c[0x0][0xdf0] ;  /* 0x00037c00ff027b82 */ /* 0x028ee20000000a00 */
[----:B------:R-:W2:Y:S02]  /*114e0*/  FLO.U32 R0, UR4 ;  /* 0x0000000400007d00 */ /* 0x000ea400080e0000 */
[----:B--2---:R-:W-:-:S06]  /*114f0*/  ISETP.EQ.U32.AND P0, PT, R0, R5, PT ;  /* 0x000000050000720c */ /* 0x004fcc0003f02070 */
[----:B------:R-:W3:Y:S07]  /*11500*/  POPC R5, UR4 ;  /* 0x0000000400057d09 */ /* 0x000eee0008000000 */
[----:B---3--:R-:W2:Y:S01]  /*11510*/  @P0 ATOMG.E.ADD.STRONG.GPU PT, R3, desc[UR54][R2.64], R5 ;  /* 0x00000005020309a8 */ /* 0x008ea200081ee1f6 */
[----:B------:R-:W3:Y:S02]  /*11520*/  S2R R4, SR_LTMASK ;  /* 0x0000000000047919 */ /* 0x000ee40000003900 */
[----:B---3--:R-:W-:-:S04]  /*11530*/  LOP3.LUT R4, R4, UR4, RZ, 0xc0, !PT ;  /* 0x0000000404047c12 */ /* 0x008fc8000f8ec0ff */
[----:B------:R-:W3:Y:S01]  /*11540*/  POPC R7, R4 ;  /* 0x0000000400077309 */ /* 0x000ee20000000000 */
[----:B--2---:R-:W3:Y:S02]  /*11550*/  SHFL.IDX PT, R0, R3, R0, 0x1f ;  /* 0x00001f0003007589 */ /* 0x004ee400000e0000 */
[----:B---3--:R-:W-:-:S05]  /*11560*/  IADD3 R0, R0, UR47, R7 ;  /* 0x0000002f00007c10 */ /* 0x008fca000fffe007 */
[----:B------:R2:W-:Y:S02]  /*11570*/  STL [R1+0x20], R0 ;  /* 0x0000200001007387 */ /* 0x0005e40000100800 */
.L_x_913:
[----:B------:R-:W-:Y:S05]  /*11580*/  BSYNC B0 ;  /* 0x0000000000007941 */ /* 0x000fea0003800000 */
.L_x_912:
[----:B------:R-:W-:-:S06]  /*11590*/  UISETP.NE.AND UP0, UPT, UR43, 0x3, UPT ;  /* 0x000000032b00788c */ /* 0x000fcc000bf05270 */
[----:B------:R-:W-:-:S13]  /*115a0*/  PLOP3.LUT P0, PT, PT, PT, UP0, 0x80, 0x0 ;  /* 0x000000000000781c */ /* 0x000fda0003f0f008 */
[----:B------:R-:W-:Y:S05]  /*115b0*/  @!P0 BRA `(.L_x_914) ;  /* 0x0000000000048947 */ /* 0x000fea0003800000 */
[----:B------:R-:W-:Y:S01]  /*115c0*/  BPT.TRAP 0x1 ;  /* 0x000000040000795c */ /* 0x000fe20000300000 */
.L_x_914:
[----:B---3-5:R-:W3:Y:S04]  /*115d0*/  LDL R2, [R1+0xc] ;  /* 0x00000c0001027983 */ /* 0x028ee80000100800 */
[----:B--2---:R-:W2:Y:S01]  /*115e0*/  LDL R0, [R1+0x4] ;  /* 0x0000040001007983 */ /* 0x004ea20000100800 */
[----:B------:R-:W-:Y:S01]  /*115f0*/  BSSY B0, `(.L_x_915) ;  /* 0x0000008000007945 */ /* 0x000fe20003800000 */
[----:B---3--:R-:W-:-:S04]  /*11600*/  LOP3.LUT R3, R2, 0x1, RZ, 0x3c, !PT ;  /* 0x0000000102037812 */ /* 0x008fc800078e3cff */
[----:B------:R-:W-:Y:S02]  /*11610*/  SHF.L.U32 R3, R3, 0x1f, RZ ;  /* 0x0000001f03037819 */ /* 0x000fe400000006ff */
[----:B--2---:R-:W-:-:S04]  /*11620*/  LEA R2, R0, UR40, 0x3 ;  /* 0x0000002800027c11 */ /* 0x004fc8000f8e18ff */
[----:B------:R-:W2:Y:S01]  /*11630*/  SYNCS.PHASECHK.TRANS64.TRYWAIT P0, [R2+URZ+0x28470], R3 ;  /* 0x02847003020075a7 */ /* 0x000ea2000800017f */
[----:B------:R-:W-:-:S05]  /*11640*/  IMAD.U32 R0, RZ, RZ, UR46 ;  /* 0x0000002eff007e24 */ /* 0x000fca000f8e00ff */
[----:B------:R-:W-:Y:S01]  /*11650*/  ISETP.NE.AND P1, PT, R0, 0x3, PT ;  /* 0x000000030000780c */ /* 0x000fe20003f25270 */
[----:B--2---:R-:W-:-:S12]  /*11660*/  @!P0 BRA `(.L_x_916) ;  /* 0x0000001000c08947 */ /* 0x004fd80003800000 */
.L_x_952:
[----:B------:R-:W-:Y:S05]  /*11670*/  BSYNC B0 ;  /* 0x0000000000007941 */ /* 0x000fea0003800000 */
.L_x_915:
[----:B------:R-:W-:Y:S05]  /*11680*/  @!P1 BRA `(.L_x_917) ;  /* 0x0000000000049947 */ /* 0x000fea0003800000 */
[----:B------:R-:W-:Y:S01]  /*11690*/  BPT.TRAP 0x1 ;  /* 0x000000040000795c */ /* 0x000fe20000300000 */
.L_x_917:
[----:B------:R-:W2:Y:S02]  /*116a0*/  LDL R0, [R1+0xc] ;  /* 0x00000c0001007983 */ /* 0x000ea40000100800 */
[----:B--2---:R-:W-:-:S04]  /*116b0*/  SHF.L.U32 R3, R0, 0x1f, RZ ;  /* 0x0000001f00037819 */ /* 0x004fc800000006ff */
[----:B------:R-:W2:Y:S02]  /*116c0*/  SYNCS.PHASECHK.TRANS64.TRYWAIT P0, [R2+URZ+0x28460], R3 ;  /* 0x02846003020075a7 */ /* 0x000ea4000800017f */
[----:B--2---:R-:W-:Y:S05]  /*116d0*/  @!P0 BRA `(.L_x_918) ;  /* 0x0000001000b88947 */ /* 0x004fea0003800000 */
.L_x_953:
[----:B------:R-:W3:Y:S04]  /*116e0*/  LDL R0, [R1+0x4] ;  /* 0x0000040001007983 */ /* 0x000ee80000100800 */
[----:B------:R-:W5:Y:S04]  /*116f0*/  LDL R17, [R1+0x8] ;  /* 0x0000080001117983 */ /* 0x000f680000100800 */
[----:B------:R-:W2:Y:S04]  /*11700*/  LDL R13, [R1+0x1c] ;  /* 0x00001c00010d7983 */ /* 0x000ea80000100800 */
[----:B------:R-:W4:Y:S01]  /*11710*/  LDL R18, [R1+0x14] ;  /* 0x0000140001127983 */ /* 0x000f220000100800 */
[----:B------:R-:W-:Y:S05]  /*11720*/  WARPSYNC.ALL ;  /* 0x0000000000007948 */ /* 0x000fea0003800000 */
[----:B---3--:R-:W-:-:S05]  /*11730*/  IMAD.SHL.U32 R20, R0, 0x4000, RZ ;  /* 0x0000400000147824 */ /* 0x008fca00078e00ff */
[----:B-----5:R-:W-:-:S05]  /*11740*/  LOP3.LUT R12, R20, R17, RZ, 0xfc, !PT ;  /* 0x00000011140c7212 */ /* 0x020fca00078efcff */
[----:B------:R-:W3:Y:S01]  /*11750*/  LDSM.16.MT88.4 R4, [R12+UR40+0x10000] ;  /* 0x010000280c04783b */ /* 0x000ee20008004200 */
[----:B--2---:R-:W-:Y:S01]  /*11760*/  IADD3 R3, R13, UR40, R20 ;  /* 0x000000280d037c10 */ /* 0x004fe2000fffe014 */
[----:B------:R-:W-:-:S04]  /*11770*/  IMAD.U32 R0, RZ, RZ, UR40 ;  /* 0x00000028ff007e24 */ /* 0x000fc8000f8e00ff */
[----:B------:R-:W-:Y:S01]  /*11780*/  VIADD R0, R0, 0x8000 ;  /* 0x0000800000007836 */ /* 0x000fe20000000000 */
[C-C-:B---3--:R-:W-:Y:S02]  /*11790*/  PRMT R8, R4.reuse, 0x6420, R5.reuse ;  /* 0x0000642004087816 */ /* 0x148fe40000000005 */
[----:B------:R-:W-:Y:S02]  /*117a0*/  PRMT R9, R4, 0x7531, R5 ;  /* 0x0000753104097816 */ /* 0x000fe40000000005 */
[C-C-:B------:R-:W-:Y:S02]  /*117b0*/  PRMT R10, R6.reuse, 0x6420, R7.reuse ;  /* 0x00006420060a7816 */ /* 0x140fe40000000007 */
[----:B------:R-:W-:Y:S02]  /*117c0*/  PRMT R11, R6, 0x7531, R7 ;  /* 0x00007531060b7816 */ /* 0x000fe40000000007 */
[----:B------:R-:W2:Y:S01]  /*117d0*/  LDSM.16.MT88.4 R4, [R3+0x10000] ;  /* 0x010000000304783b */ /* 0x000ea20000004200 */
[----:B----4-:R-:W-:-:S05]  /*117e0*/  IADD3 R0, R0, R20, R18 ;  /* 0x0000001400007210 */ /* 0x010fca0007ffe012 */
[----:B------:R2:W-:Y:S02]  /*117f0*/  STSM.16.M88.4 [R0], R8 ;  /* 0x0000000800007844 */ /* 0x0005e40000000200 */
[C-C-:B--2---:R-:W-:Y:S02]  /*11800*/  PRMT R8, R4.reuse, 0x6420, R5.reuse ;  /* 0x0000642004087816 */ /* 0x144fe40000000005 */
[----:B------:R-:W-:Y:S01]  /*11810*/  PRMT R9, R4, 0x7531, R5 ;  /* 0x0000753104097816 */ /* 0x000fe20000000005 */
[----:B------:R-:W-:Y:S01]  /*11820*/  VIADD R4, R20, 0x2000 ;  /* 0x0000200014047836 */ /* 0x000fe20000000000 */
[C-C-:B------:R-:W-:Y:S02]  /*11830*/  PRMT R10, R6.reuse, 0x6420, R7.reuse ;  /* 0x00006420060a7816 */ /* 0x140fe40000000007 */
[----:B------:R-:W-:Y:S02]  /*11840*/  PRMT R11, R6, 0x7531, R7 ;  /* 0x00007531060b7816 */ /* 0x000fe40000000007 */
[----:B------:R-:W-:-:S03]  /*11850*/  LOP3.LUT R16, R4, R17, RZ, 0xfc, !PT ;  /* 0x0000001104107212 */ /* 0x000fc600078efcff */
        /* <DEDUP_REMOVED lines=8> */
[----:B---3--:R-:W-:Y:S02]  /*118e0*/  IMAD.MOV.U32 R15, RZ, RZ, R17 ;  /* 0x000000ffff0f7224 */ /* 0x008fe400078e0011 */
[----:B------:R-:W-:-:S02]  /*118f0*/  IMAD.MOV.U32 R13, RZ, RZ, R18 ;  /* 0x000000ffff0d7224 */ /* 0x000fc400078e0012 */
[----:B------:R-:W3:Y:S01]  /*11900*/  S2R R18, SR_TID.X ;  /* 0x0000000000127919 */ /* 0x000ee20000002100 */
[C-C-:B--2---:R-:W-:Y:S02]  /*11910*/  PRMT R8, R4.reuse, 0x6420, R5.reuse ;  /* 0x0000642004087816 */ /* 0x144fe40000000005 */
[----:B------:R-:W-:Y:S01]  /*11920*/  PRMT R9, R4, 0x7531, R5 ;  /* 0x0000753104097816 */ /* 0x000fe20000000005 */
[----:B------:R-:W-:Y:S01]  /*11930*/  VIADD R4, R20, 0x1000 ;  /* 0x0000100014047836 */ /* 0x000fe20000000000 */
[C-C-:B------:R-:W-:Y:S02]  /*11940*/  PRMT R10, R6.reuse, 0x6420, R7.reuse ;  /* 0x00006420060a7816 */ /* 0x140fe40000000007 */
[----:B------:R-:W-:Y:S02]  /*11950*/  PRMT R11, R6, 0x7531, R7 ;  /* 0x00007531060b7816 */ /* 0x000fe40000000007 */
[----:B------:R-:W-:-:S03]  /*11960*/  LOP3.LUT R21, R4, R15, RZ, 0xfc, !PT ;  /* 0x0000000f04157212 */ /* 0x000fc600078efcff */
[----:B------:R-:W-:Y:S04]  /*11970*/  STSM.16.M88.4 [R0+0x3000], R8 ;  /* 0x0030000800007844 */ /* 0x000fe80000000200 */
[----:B------:R-:W2:Y:S01]  /*11980*/  LDSM.16.MT88.4 R4, [R21+UR40+0x10000] ;  /* 0x010000281504783b */ /* 0x000ea20008004200 */
[----:B------:R-:W-:Y:S01]  /*11990*/  IMAD.MOV.U32 R12, RZ, RZ, 0x20 ;  /* 0x00000020ff0c7424 */ /* 0x000fe200078e00ff */
[----:B---3--:R-:W-:Y:S01]  /*119a0*/  LOP3.LUT P0, RZ, R18, 0x4, RZ, 0xc0, !PT ;  /* 0x0000000412ff7812 */ /* 0x008fe2000780c0ff */
[----:B------:R-:W-:-:S03]  /*119b0*/  IMAD.U32 R14, RZ, RZ, UR40 ;  /* 0x00000028ff0e7e24 */ /* 0x000fc6000f8e00ff */
[----:B------:R-:W-:Y:S01]  /*119c0*/  SEL R12, R12, 0xffffffe0, !P0 ;  /* 0xffffffe00c0c7807 */ /* 0x000fe20004000000 */
[----:B------:R-:W-:Y:S01]  /*119d0*/  VIADD R14, R14, 0x8000 ;  /* 0x000080000e0e7836 */ /* 0x000fe20000000000 */
[C-C-:B--2---:R-:W-:Y:S02]  /*119e0*/  PRMT R16, R4.reuse, 0x6420, R5.reuse ;  /* 0x0000642004107816 */ /* 0x144fe40000000005 */
[----:B------:R-:W-:Y:S02]  /*119f0*/  PRMT R17, R4, 0x7531, R5 ;  /* 0x0000753104117816 */ /* 0x000fe40000000005 */
[----:B------:R-:W-:Y:S02]  /*11a00*/  IADD3 R4, R13, R20, R12 ;  /* 0x000000140d047210 */ /* 0x000fe40007ffe00c */
[C-C-:B------:R-:W-:Y:S02]  /*11a10*/  PRMT R18, R6.reuse, 0x6420, R7.reuse ;  /* 0x0000642006127816 */ /* 0x140fe40000000007 */
[----:B------:R-:W-:Y:S01]  /*11a20*/  PRMT R19, R6, 0x7531, R7 ;  /* 0x0000753106137816 */ /* 0x000fe20000000007 */
[----:B------:R-:W-:-:S02]  /*11a30*/  IMAD.IADD R0, R14, 0x1, R4 ;  /* 0x000000010e007824 */ /* 0x000fc400078e0204 */
[----:B------:R-:W2:Y:S01]  /*11a40*/  LDSM.16.MT88.4 R4, [R3+0x11000] ;  /* 0x011000000304783b */ /* 0x000ea20000004200 */
[----:B------:R-:W-:-:S05]  /*11a50*/  VIADD R20, R20, 0x3000 ;  /* 0x0000300014147836 */ /* 0x000fca0000000000 */
[----:B------:R-:W-:Y:S01]  /*11a60*/  LOP3.LUT R20, R20, R15, RZ, 0xfc, !PT ;  /* 0x0000000f14147212 */ /* 0x000fe200078efcff */
[----:B------:R-:W-:Y:S01]  /*11a70*/  STSM.16.M88.4 [R0], R16 ;  /* 0x0000001000007844 */ /* 0x000fe20000000200 */
        /* <DEDUP_REMOVED lines=11> */
[----:B------:R3:W-:Y:S01]  /*11b30*/  STSM.16.M88.4 [R0+0x2000], R12 ;  /* 0x0020000c00007844 */ /* 0x0007e20000000200 */
[C-C-:B--2---:R-:W-:Y:S02]  /*11b40*/  PRMT R8, R4.reuse, 0x6420, R5.reuse ;  /* 0x0000642004087816 */ /* 0x144fe40000000005 */
        /* <DEDUP_REMOVED lines=12> */
.L_x_919:
[----:B------:R-:W4:Y:S01]  /*11c10*/  LDL.LU R4, [R1+0x4] ;  /* 0x0000040001047983 */ /* 0x000f220000300800 */
[----:B--2---:R-:W-:Y:S03]  /*11c20*/  SYNCS.ARRIVE.TRANS64.A1T0 RZ, [R2+URZ+0x28450], RZ ;  /* 0x028450ff02ff79a7 */ /* 0x004fe6000810003f */
[----:B------:R-:W2:Y:S01]  /*11c30*/  LDL.LU R3, [R1+0xc] ;  /* 0x00000c0001037983 */ /* 0x000ea20000300800 */
[----:B---3--:R-:W-:-:S05]  /*11c40*/  @!P2 VIADD R0, R2, 0x28480 ;  /* 0x000284800200a836 */ /* 0x008fca0000000000 */
[----:B------:R-:W-:Y:S01]  /*11c50*/  @!P2 PRMT R0, RZ, 0x654, R0 ;  /* 0x00000654ff00a816 */ /* 0x000fe20000000000 */
[----:B------:R-:W-:Y:S06]  /*11c60*/  BAR.SYNC.DEFER_BLOCKING 0x2, 0x80 ;  /* 0x0082000000007b1d */ /* 0x000fec0000010000 */
[----:B------:R4:W-:Y:S02]  /*11c70*/  @!P2 SYNCS.ARRIVE.TRANS64.RED.A1T0 RZ, [R0+URZ], RZ ;  /* 0x000000ff00ffa9a7 */ /* 0x0009e4000810043f */
[----:B----4-:R-:W-:-:S05]  /*11c80*/  VIADD R0, R4, 0x1 ;  /* 0x0000000104007836 */ /* 0x010fca0000000000 */
[----:B------:R-:W-:-:S04]  /*11c90*/  ISETP.NE.AND P0, PT, R0, 0x2, PT ;  /* 0x000000020000780c */ /* 0x000fc80003f05270 */
[----:B------:R-:W-:Y:S02]  /*11ca0*/  SEL R2, RZ, 0x1, P0 ;  /* 0x00000001ff027807 */ /* 0x000fe40000000000 */
[----:B------:R-:W-:Y:S02]  /*11cb0*/  SEL R0, R0, RZ, P0 ;  /* 0x000000ff00007207 */ /* 0x000fe40000000000 */
[----:B--2---:R-:W-:-:S03]  /*11cc0*/  LOP3.LUT R3, R3, R2, RZ, 0x3c, !PT ;  /* 0x0000000203037212 */ /* 0x004fc600078e3cff */
[----:B------:R2:W-:Y:S04]  /*11cd0*/  STL [R1+0x4], R0 ;  /* 0x0000040001007387 */ /* 0x0005e80000100800 */
[----:B------:R2:W-:Y:S02]  /*11ce0*/  STL [R1+0xc], R3 ;  /* 0x00000c0301007387 */ /* 0x0005e40000100800 */
.L_x_873:
[----:B------:R-:W-:Y:S05]  /*11cf0*/  BSYNC B6 ;  /* 0x0000000000067941 */ /* 0x000fea0003800000 */
.L_x_871:
[----:B--23--:R-:W2:Y:S04]  /*11d00*/  LDL R0, [R1+0x24] ;  /* 0x0000240001007983 */ /* 0x00cea80000100800 */
[----:B------:R3:W5:Y:S01]  /*11d10*/  LDL R2, [R1+0x20] ;  /* 0x0000200001027983 */ /* 0x0007620000100800 */
[----:B--2---:R-:W-:-:S13]  /*11d20*/  LOP3.LUT P0, RZ, R0, 0x2, RZ, 0xc0, !PT ;  /* 0x0000000200ff7812 */ /* 0x004fda000780c0ff */
[----:B---3--:R-:W-:Y:S05]  /*11d30*/  @!P0 BRA `(.L_x_920) ;  /* 0x0000000000208947 */ /* 0x008fea0003800000 */
[----:B------:R-:W2:Y:S08]  /*11d40*/  S2UR UR5, SR_CgaCtaId ;  /* 0x00000000000579c3 */ /* 0x000eb00000008800 */
[----:B------:R-:W-:Y:S06]  /*11d50*/  BAR.SYNC.DEFER_BLOCKING 0x5, 0x180 ;  /* 0x0146000000007b1d */ /* 0x000fec0000010000 */
[----:B------:R-:W-:-:S02]  /*11d60*/  UMOV UR4, 0x400 ;  /* 0x0000040000047882 */ /* 0x000fc40000000000 */
[----:B--2---:R-:W-:-:S09]  /*11d70*/  ULEA UR4, UR5, UR4, 0x18 ;  /* 0x0000000405047291 */ /* 0x004fd2000f8ec03f */
[----:B-----5:R-:W2:Y:S04]  /*11d80*/  LDS R2, [UR4+0x284d0] ;  /* 0x0284d004ff027984 */ /* 0x020ea80008000800 */
[----:B--2---:R2:W-:Y:S01]  /*11d90*/  STL [R1+0x20], R2 ;  /* 0x0000200201007387 */ /* 0x0045e20000100800 */
[----:B------:R-:W-:Y:S06]  /*11da0*/  BAR.ARV 0x4, 0x180 ;  /* 0x0106000000007b1d */ /* 0x000fec0000002000 */
[----:B------:R-:W-:Y:S05]  /*11db0*/  BRA `(.L_x_921) ;  /* 0x00000000002c7947 */ /* 0x000fea0003800000 */
.L_x_920:
[----:B------:R-:W2:Y:S01]  /*11dc0*/  S2R R0, SR_TID.X ;  /* 0x0000000000007919 */ /* 0x000ea20000002100 */
[----:B------:R-:W-:Y:S01]  /*11dd0*/  BAR.SYNC.DEFER_BLOCKING 0x4, 0x180 ;  /* 0x0106000000007b1d */ /* 0x000fe20000010000 */
[----:B--2---:R-:W-:-:S04]  /*11de0*/  LOP3.LUT R0, R0, 0x7f, RZ, 0xc0, !PT ;  /* 0x0000007f00007812 */ /* 0x004fc800078ec0ff */
[----:B------:R-:W-:-:S13]  /*11df0*/  ISETP.NE.AND P0, PT, R0, RZ, PT ;  /* 0x000000ff0000720c */ /* 0x000fda0003f05270 */
[----:B------:R-:W2:Y:S01]  /*11e00*/  @!P0 S2R R3, SR_CgaCtaId ;  /* 0x0000000000038919 */ /* 0x000ea20000008800 */
[----:B------:R-:W-:-:S04]  /*11e10*/  @!P0 MOV R0, 0x400 ;  /* 0x0000040000008802 */ /* 0x000fc80000000f00 */
[----:B--2---:R-:W-:Y:S02]  /*11e20*/  @!P0 LEA R3, R3, R0, 0x18 ;  /* 0x0000000003038211 */ /* 0x004fe400078ec0ff */
[----:B-----5:R-:W2:Y:S04]  /*11e30*/  SHFL.IDX PT, R0, R2, RZ, 0x1f ;  /* 0x00001fff02007589 */ /* 0x020ea800000e0000 */
[----:B------:R3:W-:Y:S04]  /*11e40*/  @!P0 STS [R3+0x284d0], R2 ;  /* 0x0284d00203008388 */ /* 0x0007e80000000800 */
[----:B--2---:R3:W-:Y:S01]  /*11e50*/  STL [R1+0x20], R0 ;  /* 0x0000200001007387 */ /* 0x0047e20000100800 */
[----:B------:R-:W-:Y:S06]  /*11e60*/  BAR.ARV 0x5, 0x180 ;  /* 0x0146000000007b1d */ /* 0x000fec0000002000 */
.L_x_921:
[----:B---3--:R-:W3:Y:S01]  /*11e70*/  LDL R0, [R1+0x20] ;  /* 0x0000200001007983 */ /* 0x008ee20000100800 */
[----:B------:R-:W-:Y:S02]  /*11e80*/  ULDC UR4, c[0x0][0xda8] ;  /* 0x00036a0000047ab9 */ /* 0x000fe40000000800 */
[----:B---3--:R-:W-:-:S13]  /*11e90*/  ISETP.GE.AND P0, PT, R0, UR4, PT ;  /* 0x0000000400007c0c */ /* 0x008fda000bf06270 */
[----:B------:R-:W-:Y:S05]  /*11ea0*/  @!P0 BRA `(.L_x_922) ;  /* 0xffffffcc00488947 */ /* 0x000fea000383ffff */
.L_x_862:
[----:B-1----:R-:W3:Y:S01]  /*11eb0*/  LDL.LU R0, [R1+0x28] ;  /* 0x0000280001007983 */ /* 0x002ee20000300800 */
[----:B------:R-:W-:Y:S01]  /*11ec0*/  BSSY B0, `(.L_x_923) ;  /* 0x000000b000007945 */ /* 0x000fe20003800000 */
[----:B------:R-:W1:Y:S01]  /*11ed0*/  S2R R5, SR_CgaCtaId ;  /* 0x0000000000057919 */ /* 0x000e620000008800 */
[----:B---3--:R-:W-:-:S05]  /*11ee0*/  VIADD R0, R0, 0x1 ;  /* 0x0000000100007836 */ /* 0x008fca0000000000 */
[----:B--2---:R-:W-:-:S04]  /*11ef0*/  LEA.HI R2, R0, R0, RZ, 0x1 ;  /* 0x0000000000027211 */ /* 0x004fc800078f08ff */
[----:B------:R-:W-:-:S05]  /*11f00*/  LOP3.LUT R3, R2, 0xfffffffe, RZ, 0xc0, !PT ;  /* 0xfffffffe02037812 */ /* 0x000fca00078ec0ff */
[----:B------:R-:W-:Y:S01]  /*11f10*/  IMAD.IADD R3, R0, 0x1, -R3 ;  /* 0x0000000100037824 */ /* 0x000fe200078e0a03 */
[----:B------:R-:W-:-:S04]  /*11f20*/  MOV R0, 0x400 ;  /* 0x0000040000007802 */ /* 0x000fc80000000f00 */
[----:B-1----:R-:W-:Y:S02]  /*11f30*/  LEA R0, R5, R0, 0x18 ;  /* 0x0000000005007211 */ /* 0x002fe400078ec0ff */
[----:B------:R-:W-:-:S04]  /*11f40*/  SHF.L.U32 R3, R3, 0x1f, RZ ;  /* 0x0000001f03037819 */ /* 0x000fc800000006ff */
[----:B------:R-:W1:Y:S02]  /*11f50*/  SYNCS.PHASECHK.TRANS64.TRYWAIT P0, [R0+URZ+0x28420], R3 ;  /* 0x02842003000075a7 */ /* 0x000e64000800017f */
[----:B-1----:R-:W-:Y:S05]  /*11f60*/  @!P0 BRA `(.L_x_924) ;  /* 0x0000000800a88947 */ /* 0x002fea0003800000 */
.L_x_954:
[----:B------:R-:W-:Y:S05]  /*11f70*/  BSYNC B0 ;  /* 0x0000000000007941 */ /* 0x000fea0003800000 */
.L_x_923:
[----:B------:R-:W-:-:S03]  /*11f80*/  UMOV UR4, 0xffffffff ;  /* 0xffffffff00047882 */ /* 0x000fc60000000000 */
[----:B------:R-:W-:Y:S05]  /*11f90*/  BRA.DIV UR4, `(.L_x_925) ;  /* 0x0000000a04b07947 */ /* 0x000fea000b800000 */
[----:B------:R-:W2:Y:S02]  /*11fa0*/  S2R R2, SR_TID.X ;  /* 0x0000000000027919 */ /* 0x000ea40000002100 */
[----:B--2---:R-:W-:-:S04]  /*11fb0*/  SHF.R.U32.HI R2, RZ, 0x5, R2 ;  /* 0x00000005ff027819 */ /* 0x004fc80000011602 */
[----:B------:R-:W-:-:S05]  /*11fc0*/  LOP3.LUT R2, R2, 0x3, RZ, 0xc0, !PT ;  /* 0x0000000302027812 */ /* 0x000fca00078ec0ff */
[----:B------:R2:W3:Y:S02]  /*11fd0*/  SHFL.IDX PT, R14, R2, RZ, 0x1f ;  /* 0x00001fff020e7589 */ /* 0x0004e400000e0000 */
.L_x_957:
[----:B---3--:R-:W-:Y:S01]  /*11fe0*/  ISETP.NE.AND P0, PT, R14, RZ, PT ;  /* 0x000000ff0e00720c */ /* 0x008fe20003f05270 */
[----:B------:R-:W-:-:S12]  /*11ff0*/  BSSY B0, `(.L_x_926) ;  /* 0x000002e000007945 */ /* 0x000fd80003800000 */
[----:B------:R-:W-:Y:S05]  /*12000*/  @P0 BRA `(.L_x_927) ;  /* 0x0000000000b00947 */ /* 0x000fea0003800000 */
[----:B------:R-:W-:-:S03]  /*12010*/  UMOV UR4, 0xffffffff ;  /* 0xffffffff00047882 */ /* 0x000fc60000000000 */
[----:B------:R-:W-:Y:S05]  /*12020*/  BRA.DIV UR4, `(.L_x_928) ;  /* 0x0000000a04c07947 */ /* 0x000fea000b800000 */
[----:B------:R-:W-:-:S13]  /*12030*/  ELECT P6, URZ, PT ;  /* 0x00000000003f782f */ /* 0x000fda00038c0000 */
.L_x_960:
[----:B------:R-:W-:Y:S05]  /*12040*/  @!P6 BRA `(.L_x_927) ;  /* 0x0000000000a0e947 */ /* 0x000fea0003800000 */
[----:B------:R-:W-:-:S06]  /*12050*/  ULOP3.LUT UR4, UR61, 0x2, URZ, 0xfc, !UPT ;  /* 0x000000023d047892 */ /* 0x000fcc000f8efc3f */
[----:B--2---:R-:W-:-:S05]  /*12060*/  IMAD.U32 R2, RZ, RZ, UR4 ;  /* 0x00000004ff027e24 */ /* 0x004fca000f8e00ff */
[----:B------:R-:W-:-:S13]  /*12070*/  ISETP.NE.AND P0, PT, R2, 0x3, PT ;  /* 0x000000030200780c */ /* 0x000fda0003f05270 */
[----:B------:R-:W-:Y:S05]  /*12080*/  @!P0 BRA `(.L_x_929) ;  /* 0x0000000000048947 */ /* 0x000fea0003800000 */
[----:B------:R-:W-:Y:S01]  /*12090*/  BPT.TRAP 0x1 ;  /* 0x000000040000795c */ /* 0x000fe20000300000 */
.L_x_929:
[----:B-1----:R-:W2:Y:S04]  /*120a0*/  LDL R3, [R1+0x4] ;  /* 0x0000040001037983 */ /* 0x002ea80000100800 */
[----:B------:R-:W3:Y:S01]  /*120b0*/  LDL.LU R7, [R1+0xc] ;  /* 0x00000c0001077983 */ /* 0x000ee20000300800 */
[----:B------:R-:W-:-:S04]  /*120c0*/  VIADD R2, R0, 0x28440 ;  /* 0x0002844000027836 */ /* 0x000fc80000000000 */
[C---:B--2---:R-:W-:Y:S02]  /*120d0*/  IMAD R6, R3.reuse, 0x8, R2 ;  /* 0x0000000803067824 */ /* 0x044fe400078e0202 */
[----:B------:R-:W-:Y:S01]  /*120e0*/  VIADD R3, R3, 0x1 ;  /* 0x0000000103037836 */ /* 0x000fe20000000000 */
[----:B---3--:R-:W-:-:S04]  /*120f0*/  SHF.L.U32 R5, R7, 0x1f, RZ ;  /* 0x0000001f07057819 */ /* 0x008fc800000006ff */
[C---:B------:R-:W-:Y:S01]  /*12100*/  ISETP.NE.AND P2, PT, R3.reuse, 0x2, PT ;  /* 0x000000020300780c */ /* 0x040fe20003f45270 */
[----:B------:R-:W1:Y:S03]  /*12110*/  SYNCS.PHASECHK.TRANS64.TRYWAIT P1, [R6+URZ], R5 ;  /* 0x00000005060075a7 */ /* 0x000e66000802017f */
[----:B------:R-:W-:Y:S02]  /*12120*/  SEL R4, RZ, 0x1, P2 ;  /* 0x00000001ff047807 */ /* 0x000fe40001000000 */
[----:B------:R-:W-:Y:S02]  /*12130*/  SEL R3, R3, RZ, P2 ;  /* 0x000000ff03037207 */ /* 0x000fe40001000000 */
[----:B------:R-:W-:-:S03]  /*12140*/  LOP3.LUT R4, R7, R4, RZ, 0x3c, !PT ;  /* 0x0000000407047212 */ /* 0x000fc600078e3cff */
[----:B------:R-:W-:Y:S01]  /*12150*/  IMAD R7, R3, 0x8, R2 ;  /* 0x0000000803077824 */ /* 0x000fe200078e0202 */
[----:B------:R-:W-:Y:S01]  /*12160*/  SHF.L.U32 R2, R4, 0x1f, RZ ;  /* 0x0000001f04027819 */ /* 0x000fe200000006ff */
[----:B-1----:R-:W-:Y:S06]  /*12170*/  @!P1 BRA `(.L_x_930) ;  /* 0x00000008008c9947 */ /* 0x002fec0003800000 */
.L_x_961:
[----:B------:R-:W2:Y:S02]  /*12180*/  SYNCS.PHASECHK.TRANS64.TRYWAIT P1, [R7+URZ], R2 ;  /* 0x00000002070075a7 */ /* 0x000ea4000802017f */
[----:B--2---:R-:W-:Y:S05]  /*12190*/  @!P1 BRA `(.L_x_931) ;  /* 0x0000000800989947 */ /* 0x004fea0003800000 */
.L_x_962:
[----:B------:R-:W-:Y:S05]  /*121a0*/  @!P0 BRA `(.L_x_932) ;  /* 0x0000000000048947 */ /* 0x000fea0003800000 */
[----:B------:R-:W-:Y:S01]  /*121b0*/  BPT.TRAP 0x1 ;  /* 0x000000040000795c */ /* 0x000fe20000300000 */
.L_x_932:
[----:B------:R-:W3:Y:S02]  /*121c0*/  LDL.LU R4, [R1+0x4] ;  /* 0x0000040001047983 */ /* 0x000ee40000300800 */
[----:B---3--:R-:W-:-:S04]  /*121d0*/  IMAD R4, R4, 0x8, R0 ;  /* 0x0000000804047824 */ /* 0x008fc800078e0200 */
[----:B------:R-:W3:Y:S02]  /*121e0*/  SYNCS.PHASECHK.TRANS64.TRYWAIT P1, [R4+URZ+0x28460], R5 ;  /* 0x02846005040075a7 */ /* 0x000ee4000802017f */
[----:B---3--:R-:W-:Y:S05]  /*121f0*/  @!P1 BRA `(.L_x_933) ;  /* 0x0000000800949947 */ /* 0x008fea0003800000 */
.L_x_963:
[----:B------:R-:W-:Y:S05]  /*12200*/  @!P0 BRA `(.L_x_934) ;  /* 0x0000000000048947 */ /* 0x000fea0003800000 */
[----:B------:R-:W-:Y:S01]  /*12210*/  BPT.TRAP 0x1 ;  /* 0x000000040000795c */ /* 0x000fe20000300000 */
.L_x_934:
[----:B------:R-:W-:-:S04]  /*12220*/  IMAD R3, R3, 0x8, R0 ;  /* 0x0000000803037824 */ /* 0x000fc800078e0200 */
[----:B------:R-:W4:Y:S02]  /*12230*/  SYNCS.PHASECHK.TRANS64.TRYWAIT P1, [R3+URZ+0x28460], R2 ;  /* 0x02846002030075a7 */ /* 0x000f24000802017f */
[----:B----4-:R-:W-:Y:S05]  /*12240*/  @!P1 BRA `(.L_x_935) ;  /* 0x0000000800949947 */ /* 0x010fea0003800000 */
.L_x_964:
[----:B------:R-:W-:Y:S05]  /*12250*/  @!P0 BRA `(.L_x_936) ;  /* 0x0000000000048947 */ /* 0x000fea0003800000 */
[----:B------:R-:W-:Y:S01]  /*12260*/  BPT.TRAP 0x1 ;  /* 0x000000040000795c */ /* 0x000fe20000300000 */
.L_x_936:
[----:B------:R-:W5:Y:S02]  /*12270*/  SYNCS.PHASECHK.TRANS64.TRYWAIT P0, [R4+URZ+0x28480], R5 ;  /* 0x02848005040075a7 */ /* 0x000f64000800017f */
[----:B-----5:R-:W-:Y:S05]  /*12280*/  @!P0 BRA `(.L_x_937) ;  /* 0x0000000800988947 */ /* 0x020fea0003800000 */
.L_x_938:
[----:B------:R1:W1:Y:S02]  /*12290*/  SYNCS.PHASECHK.TRANS64.TRYWAIT P0, [R3+URZ+0x28480], R2 ;  /* 0x02848002030075a7 */ /* 0x000264000800017f */
[----:B-1----:R-:W-:Y:S05]  /*122a0*/  @!P0 NANOSLEEP.SYNCS 0x989680 ;  /* 0x009896800000895d */ /* 0x002fea0003900000 */
[----:B------:R-:W1:Y:S02]  /*122b0*/  @!P0 SYNCS.PHASECHK.TRANS64 P0, [R3+URZ+0x28480], R2 ;  /* 0x02848002030085a7 */ /* 0x000e64000800007f */
[----:B-1----:R-:W-:Y:S05]  /*122c0*/  @!P0 BRA `(.L_x_938) ;  /* 0xfffffffc00f08947 */ /* 0x002fea000383ffff */
.L_x_927:
[----:B------:R-:W-:Y:S05]  /*122d0*/  BSYNC B0 ;  /* 0x0000000000007941 */ /* 0x000fea0003800000 */
.L_x_926:
[----:B------:R-:W-:Y:S05]  /*122e0*/  EXIT ;  /* 0x000000000000794d */ /* 0x000fea0003800000 */
.L_x_775:
[----:B-1----:R-:W-:-:S04]  /*122f0*/  IMAD.U32 R3, RZ, RZ, UR38 ;  /* 0x00000026ff037e24 */ /* 0x002fc8000f8e00ff */
[----:B------:R1:W2:Y:S03]  /*12300*/  SYNCS.PHASECHK.TRANS64.TRYWAIT P1, [R3+URZ+0x28400], R6 ;  /* 0x02840006030075a7 */ /* 0x0002a6000802017f */
[----:B--2---:R-:W-:Y:S05]  /*12310*/  @!P1 NANOSLEEP.SYNCS 0x989680 ;  /* 0x009896800000995d */ /* 0x004fea0003900000 */
[----:B------:R-:W2:Y:S02]  /*12320*/  @!P1 SYNCS.PHASECHK.TRANS64 P1, [R3+URZ+0x28400], R6 ;  /* 0x02840006030095a7 */ /* 0x000ea4000802007f */
[----:B--2---:R-:W-:Y:S05]  /*12330*/  @!P1 BRA `(.L_x_775) ;  /* 0xfffffffc00ec9947 */ /* 0x004fea000383ffff */
[----:B------:R-:W-:Y:S05]  /*12340*/  BRA `(.L_x_939) ;  /* 0xfffffef800d87947 */ /* 0x000fea000383ffff */
.L_x_779:
[----:B-1----:R1:W3:Y:S02]  /*12350*/  SYNCS.PHASECHK.TRANS64.TRYWAIT P2, [R5+URZ+0x28430], R2 ;  /* 0x02843002050075a7 */ /* 0x0022e4000804017f */
[----:B---3--:R-:W-:Y:S05]  /*12360*/  @!P2 NANOSLEEP.SYNCS 0x989680 ;  /* 0x009896800000a95d */ /* 0x008fea0003900000 */
[----:B------:R-:W3:Y:S02]  /*12370*/  @!P2 SYNCS.PHASECHK.TRANS64 P2, [R5+URZ+0x28430], R2 ;  /* 0x028430020500a5a7 */ /* 0x000ee4000804007f */
[----:B---3--:R-:W-:Y:S05]  /*12380*/  @!P2 BRA `(.L_x_779) ;  /* 0xfffffffc00f0a947 */ /* 0x008fea000383ffff */
[----:B------:R-:W-:Y:S05]  /*12390*/  BRA `(.L_x_778) ;  /* 0xfffffef800fc7947 */ /* 0x000fea000383ffff */
.L_x_795:
[----:B--2---:R-:W-:-:S04]  /*123a0*/  IMAD.U32 R11, RZ, RZ, UR10 ;  /* 0x0000000aff0b7e24 */ /* 0x004fc8000f8e00ff */
[----:B------:R2:W3:Y:S03]  /*123b0*/  SYNCS.PHASECHK.TRANS64.TRYWAIT P2, [R11+URZ+0x28430], R10 ;  /* 0x0284300a0b0075a7 */ /* 0x0004e6000804017f */
[----:B---3--:R-:W-:Y:S05]  /*123c0*/  @!P2 NANOSLEEP.SYNCS 0x989680 ;  /* 0x009896800000a95d */ /* 0x008fea0003900000 */
[----:B------:R-:W3:Y:S02]  /*123d0*/  @!P2 SYNCS.PHASECHK.TRANS64 P2, [R11+URZ+0x28430], R10 ;  /* 0x0284300a0b00a5a7 */ /* 0x000ee4000804007f */
[----:B---3--:R-:W-:Y:S05]  /*123e0*/  @!P2 BRA `(.L_x_795) ;  /* 0xfffffffc00eca947 */ /* 0x008fea000383ffff */
[----:B------:R-:W-:Y:S05]  /*123f0*/  BRA `(.L_x_792) ;  /* 0xffffff2000787947 */ /* 0x000fea000383ffff */
.L_x_799:
[----:B--2---:R-:W-:-:S04]  /*12400*/  IMAD.U32 R11, RZ, RZ, UR10 ;  /* 0x0000000aff0b7e24 */ /* 0x004fc8000f8e00ff */
[----:B------:R2:W3:Y:S03]  /*12410*/  SYNCS.PHASECHK.TRANS64.TRYWAIT P2, [R11+URZ+0x28450], R10 ;  /* 0x0284500a0b0075a7 */ /* 0x0004e6000804017f */
[----:B---3--:R-:W-:Y:S05]  /*12420*/  @!P2 NANOSLEEP.SYNCS 0x989680 ;  /* 0x009896800000a95d */ /* 0x008fea0003900000 */
[----:B------:R-:W3:Y:S02]  /*12430*/  @!P2 SYNCS.PHASECHK.TRANS64 P2, [R11+URZ+0x28450], R10 ;  /* 0x0284500a0b00a5a7 */ /* 0x000ee4000804007f */
[----:B---3--:R-:W-:Y:S05]  /*12440*/  @!P2 BRA `(.L_x_799) ;  /* 0xfffffffc00eca947 */ /* 0x008fea000383ffff */
[----:B------:R-:W-:Y:S05]  /*12450*/  BRA `(.L_x_796) ;  /* 0xffffff2400447947 */ /* 0x000fea000383ffff */
.L_x_817:
[----:B--2---:R-:W-:-:S04]  /*12460*/  IMAD.U32 R8, RZ, RZ, UR6 ;  /* 0x00000006ff087e24 */ /* 0x004fc8000f8e00ff */
[----:B------:R2:W3:Y:S03]  /*12470*/  SYNCS.PHASECHK.TRANS64.TRYWAIT P2, [R8+URZ+0x28430], R7 ;  /* 0x02843007080075a7 */ /* 0x0004e6000804017f */
[----:B---3--:R-:W-:Y:S05]  /*12480*/  @!P2 NANOSLEEP.SYNCS 0x989680 ;  /* 0x009896800000a95d */ /* 0x008fea0003900000 */
[----:B------:R-:W3:Y:S02]  /*12490*/  @!P2 SYNCS.PHASECHK.TRANS64 P2, [R8+URZ+0x28430], R7 ;  /* 0x028430070800a5a7 */ /* 0x000ee4000804007f */
[----:B---3--:R-:W-:Y:S05]  /*124a0*/  @!P2 BRA `(.L_x_817) ;  /* 0xfffffffc00eca947 */ /* 0x008fea000383ffff */
[----:B------:R-:W-:Y:S05]  /*124b0*/  BRA `(.L_x_814) ;  /* 0xffffff4800bc7947 */ /* 0x000fea000383ffff */
.L_x_821:
[----:B--2---:R-:W-:-:S04]  /*124c0*/  IMAD.U32 R8, RZ, RZ, UR10 ;  /* 0x0000000aff087e24 */ /* 0x004fc8000f8e00ff */
[----:B------:R2:W3:Y:S03]  /*124d0*/  SYNCS.PHASECHK.TRANS64.TRYWAIT P2, [R8+URZ+0x28450], R7 ;  /* 0x02845007080075a7 */ /* 0x0004e6000804017f */
[----:B---3--:R-:W-:Y:S05]  /*124e0*/  @!P2 NANOSLEEP.SYNCS 0x989680 ;  /* 0x009896800000a95d */ /* 0x008fea0003900000 */
[----:B------:R-:W3:Y:S02]  /*124f0*/  @!P2 SYNCS.PHASECHK.TRANS64 P2, [R8+URZ+0x28450], R7 ;  /* 0x028450070800a5a7 */ /* 0x000ee4000804007f */
[----:B---3--:R-:W-:Y:S05]  /*12500*/  @!P2 BRA `(.L_x_821) ;  /* 0xfffffffc00eca947 */ /* 0x008fea000383ffff */
[----:B------:R-:W-:Y:S05]  /*12510*/  BRA `(.L_x_818) ;  /* 0xffffff4c00947947 */ /* 0x000fea000383ffff */
.L_x_828:
[----:B--2---:R-:W-:-:S04]  /*12520*/  IMAD.U32 R8, RZ, RZ, UR6 ;  /* 0x00000006ff087e24 */ /* 0x004fc8000f8e00ff */
[----:B------:R2:W3:Y:S03]  /*12530*/  SYNCS.PHASECHK.TRANS64.TRYWAIT P2, [R8+URZ+0x28430], R7 ;  /* 0x02843007080075a7 */ /* 0x0004e6000804017f */
[----:B---3--:R-:W-:Y:S05]  /*12540*/  @!P2 NANOSLEEP.SYNCS 0x989680 ;  /* 0x009896800000a95d */ /* 0x008fea0003900000 */
[----:B------:R-:W3:Y:S02]  /*12550*/  @!P2 SYNCS.PHASECHK.TRANS64 P2, [R8+URZ+0x28430], R7 ;  /* 0x028430070800a5a7 */ /* 0x000ee4000804007f */
[----:B---3--:R-:W-:Y:S05]  /*12560*/  @!P2 BRA `(.L_x_828) ;  /* 0xfffffffc00eca947 */ /* 0x008fea000383ffff */
[----:B------:R-:W-:Y:S05]  /*12570*/  BRA `(.L_x_825) ;  /* 0xffffff6800147947 */ /* 0x000fea000383ffff */
.L_x_832:
[----:B--2---:R-:W-:-:S04]  /*12580*/  IMAD.U32 R8, RZ, RZ, UR10 ;  /* 0x0000000aff087e24 */ /* 0x004fc8000f8e00ff */
[----:B------:R2:W3:Y:S03]  /*12590*/  SYNCS.PHASECHK.TRANS64.TRYWAIT P2, [R8+URZ+0x28450], R7 ;  /* 0x02845007080075a7 */ /* 0x0004e6000804017f */
[----:B---3--:R-:W-:Y:S05]  /*125a0*/  @!P2 NANOSLEEP.SYNCS 0x989680 ;  /* 0x009896800000a95d */ /* 0x008fea0003900000 */
[----:B------:R-:W3:Y:S02]  /*125b0*/  @!P2 SYNCS.PHASECHK.TRANS64 P2, [R8+URZ+0x28450], R7 ;  /* 0x028450070800a5a7 */ /* 0x000ee4000804007f */
[----:B---3--:R-:W-:Y:S05]  /*125c0*/  @!P2 BRA `(.L_x_832) ;  /* 0xfffffffc00eca947 */ /* 0x008fea000383ffff */
[----:B------:R-:W-:Y:S05]  /*125d0*/  BRA `(.L_x_829) ;  /* 0xffffff6800ec7947 */ /* 0x000fea000383ffff */
.L_x_846:
[----:B--2---:R-:W-:-:S04]  /*125e0*/  IMAD.U32 R3, RZ, RZ, UR9 ;  /* 0x00000009ff037e24 */ /* 0x004fc8000f8e00ff */
[----:B------:R2:W3:Y:S03]  /*125f0*/  SYNCS.PHASECHK.TRANS64.TRYWAIT P1, [R3+URZ+0x28450], R0 ;  /* 0x02845000030075a7 */ /* 0x0004e6000802017f */
[----:B---3--:R-:W-:Y:S05]  /*12600*/  @!P1 NANOSLEEP.SYNCS 0x989680 ;  /* 0x009896800000995d */ /* 0x008fea0003900000 */
[----:B------:R-:W3:Y:S02]  /*12610*/  @!P1 SYNCS.PHASECHK.TRANS64 P1, [R3+URZ+0x28450], R0 ;  /* 0x02845000030095a7 */ /* 0x000ee4000802007f */
[----:B---3--:R-:W-:Y:S05]  /*12620*/  @!P1 BRA `(.L_x_846) ;  /* 0xfffffffc00ec9947 */ /* 0x008fea000383ffff */
[----:B------:R-:W-:Y:S05]  /*12630*/  BRA `(.L_x_845) ;  /* 0xffffff8c00a87947 */ /* 0x000fea000383ffff */
.L_x_878:
[----:B------:R-:W-:Y:S02]  /*12640*/  IMAD.MOV.U32 R13, RZ, RZ, R18 ;  /* 0x000000ffff0d7224 */ /* 0x000fe400078e0012 */
[----:B------:R-:W-:Y:S02]  /*12650*/  IMAD.MOV.U32 R12, RZ, RZ, RZ ;  /* 0x000000ffff0c7224 */ /* 0x000fe400078e00ff */
[----:B------:R-:W-:Y:S02]  /*12660*/  IMAD.MOV.U32 R11, RZ, RZ, 0x1f ;  /* 0x0000001fff0b7424 */ /* 0x000fe400078e00ff */
[----:B------:R-:W-:-:S07]  /*12670*/  IMAD.MOV.U32 R15, RZ, RZ, -0x1 ;  /* 0xffffffffff0f7424 */ /* 0x000fce00078e00ff */
[----:B-1----:R-:W-:Y:S05]  /*12680*/  WARPSYNC.COLLECTIVE R15, `(.L_x_940) ;  /* 0x000000000f087348 */ /* 0x002fea0003c00000 */
[----:B------:R2:W3:Y:S02]  /*12690*/  SHFL.IDX P6, R14, R13, R12, R11 ;  /* 0x0000000c0d0e7389 */ /* 0x0004e400000c000b */
[----:B-123--:R-:W-:Y:S01]  /*126a0*/  ENDCOLLECTIVE ;  /* 0x000000000000791b */ /* 0x00efe20003800000 */
.L_x_940:
[----:B------:R-:W-:Y:S05]  /*126b0*/  BRA `(.L_x_941) ;  /* 0xffffffd400587947 */ /* 0x000fea000383ffff */
.L_x_880:
[----:B------:R-:W-:Y:S01]  /*126c0*/  BSSY B0, `(.L_x_942) ;  /* 0x0000006000007945 */ /* 0x000fe20003800000 */
[----:B------:R-:W-:-:S07]  /*126d0*/  IMAD.MOV.U32 R15, RZ, RZ, -0x1 ;  /* 0xffffffffff0f7424 */ /* 0x000fce00078e00ff */
[----:B--2---:R-:W-:Y:S05]  /*126e0*/  WARPSYNC.COLLECTIVE R15, `(.L_x_943) ;  /* 0x000000000f0c7348 */ /* 0x004fea0003c00000 */
[----:B------:R-:W-:Y:S02]  /*126f0*/  ELECT P6, UR62, PT ;  /* 0x00000000003e782f */ /* 0x000fe400038c0000 */
[----:B------:R-:W-:Y:S01]  /*12700*/  MOV R14, UR62 ;  /* 0x0000003e000e7c02 */ /* 0x000fe20008000f00 */
[----:B--2---:R-:W-:Y:S10]  /*12710*/  ENDCOLLECTIVE ;  /* 0x000000000000791b */ /* 0x004ff40003800000 */
.L_x_943:
[----:B------:R-:W-:Y:S05]  /*12720*/  BSYNC B0 ;  /* 0x0000000000007941 */ /* 0x000fea0003800000 */
.L_x_942:
[----:B------:R-:W-:Y:S05]  /*12730*/  BRA `(.L_x_944) ;  /* 0xffffffd400587947 */ /* 0x000fea000383ffff */
.L_x_883:
[----:B-1----:R1:W3:Y:S02]  /*12740*/  SYNCS.PHASECHK.TRANS64.TRYWAIT P3, [R4+URZ+0x28480], R3 ;  /* 0x02848003040075a7 */ /* 0x0022e4000806017f */
[----:B---3--:R-:W-:Y:S05]  /*12750*/  @!P3 NANOSLEEP.SYNCS 0x989680 ;  /* 0x009896800000b95d */ /* 0x008fea0003900000 */
[----:B------:R-:W3:Y:S02]  /*12760*/  @!P3 SYNCS.PHASECHK.TRANS64 P3, [R4+URZ+0x28480], R3 ;  /* 0x028480030400b5a7 */ /* 0x000ee4000806007f */
[----:B---3--:R-:W-:Y:S05]  /*12770*/  @!P3 BRA `(.L_x_883) ;  /* 0xfffffffc00f0b947 */ /* 0x008fea000383ffff */
[----:B------:R-:W-:Y:S05]  /*12780*/  BRA `(.L_x_945) ;  /* 0xffffffd400b07947 */ /* 0x000fea000383ffff */
.L_x_885:
[----:B---3--:R3:W4:Y:S02]  /*12790*/  SYNCS.PHASECHK.TRANS64.TRYWAIT P3, [R4+URZ+0x28440], R3 ;  /* 0x02844003040075a7 */ /* 0x008724000806017f */
[----:B----4-:R-:W-:Y:S05]  /*127a0*/  @!P3 NANOSLEEP.SYNCS 0x989680 ;  /* 0x009896800000b95d */ /* 0x010fea0003900000 */
[----:B------:R-:W4:Y:S02]  /*127b0*/  @!P3 SYNCS.PHASECHK.TRANS64 P3, [R4+URZ+0x28440], R3 ;  /* 0x028440030400b5a7 */ /* 0x000f24000806007f */
[----:B----4-:R-:W-:Y:S05]  /*127c0*/  @!P3 BRA `(.L_x_885) ;  /* 0xfffffffc00f0b947 */ /* 0x010fea000383ffff */
[----:B------:R-:W-:Y:S05]  /*127d0*/  BRA `(.L_x_946) ;  /* 0xffffffd8001c7947 */ /* 0x000fea000383ffff */
.L_x_888:
[----:B---3--:R3:W4:Y:S02]  /*127e0*/  SYNCS.PHASECHK.TRANS64.TRYWAIT P0, [R17+URZ+0x28420], R2 ;  /* 0x02842002110075a7 */ /* 0x008724000800017f */
[----:B----4-:R-:W-:Y:S05]  /*127f0*/  @!P0 NANOSLEEP.SYNCS 0x989680 ;  /* 0x009896800000895d */ /* 0x010fea0003900000 */
[----:B------:R-:W4:Y:S02]  /*12800*/  @!P0 SYNCS.PHASECHK.TRANS64 P0, [R17+URZ+0x28420], R2 ;  /* 0x02842002110085a7 */ /* 0x000f24000800007f */
[----:B----4-:R-:W-:Y:S05]  /*12810*/  @!P0 BRA `(.L_x_888) ;  /* 0xfffffffc00f08947 */ /* 0x010fea000383ffff */
[----:B------:R-:W-:Y:S05]  /*12820*/  BRA `(.L_x_947) ;  /* 0xffffffdc00007947 */ /* 0x000fea000383ffff */
.L_x_894:
[----:B-1----:R1:W4:Y:S02]  /*12830*/  SYNCS.PHASECHK.TRANS64.TRYWAIT P0, [R6+URZ+0x28480], R5 ;  /* 0x02848005060075a7 */ /* 0x002324000800017f */
[----:B----4-:R-:W-:Y:S05]  /*12840*/  @!P0 NANOSLEEP.SYNCS 0x989680 ;  /* 0x009896800000895d */ /* 0x010fea0003900000 */
[----:B------:R-:W4:Y:S02]  /*12850*/  @!P0 SYNCS.PHASECHK.TRANS64 P0, [R6+URZ+0x28480], R5 ;  /* 0x02848005060085a7 */ /* 0x000f24000800007f */
[----:B----4-:R-:W-:Y:S05]  /*12860*/  @!P0 BRA `(.L_x_894) ;  /* 0xfffffffc00f08947 */ /* 0x010fea000383ffff */
[----:B------:R-:W-:Y:S05]  /*12870*/  BRA `(.L_x_948) ;  /* 0xffffffdc00ac7947 */ /* 0x000fea000383ffff */
.L_x_900:
[----:B--2---:R2:W3:Y:S02]  /*12880*/  SYNCS.PHASECHK.TRANS64.TRYWAIT P0, [R6+URZ+0x28440], R5 ;  /* 0x02844005060075a7 */ /* 0x0044e4000800017f */
[----:B---3--:R-:W-:Y:S05]  /*12890*/  @!P0 NANOSLEEP.SYNCS 0x989680 ;  /* 0x009896800000895d */ /* 0x008fea0003900000 */
[----:B------:R-:W3:Y:S02]  /*128a0*/  @!P0 SYNCS.PHASECHK.TRANS64 P0, [R6+URZ+0x28440], R5 ;  /* 0x02844005060085a7 */ /* 0x000ee4000800007f */
[----:B---3--:R-:W-:Y:S05]  /*128b0*/  @!P0 BRA `(.L_x_900) ;  /* 0xfffffffc00f08947 */ /* 0x008fea000383ffff */
[----:B------:R-:W-:Y:S05]  /*128c0*/  BRA `(.L_x_949) ;  /* 0xffffffe000707947 */ /* 0x000fea000383ffff */
.L_x_907:
[----:B----4-:R4:W1:Y:S02]  /*128d0*/  SYNCS.PHASECHK.TRANS64.TRYWAIT P3, [R21+URZ+0x28470], R4 ;  /* 0x02847004150075a7 */ /* 0x010864000806017f */
[----:B-1----:R-:W-:Y:S05]  /*128e0*/  @!P3 NANOSLEEP.SYNCS 0x989680 ;  /* 0x009896800000b95d */ /* 0x002fea0003900000 */
[----:B------:R-:W1:Y:S02]  /*128f0*/  @!P3 SYNCS.PHASECHK.TRANS64 P3, [R21+URZ+0x28470], R4 ;  /* 0x028470041500b5a7 */ /* 0x000e64000806007f */
[----:B-1----:R-:W-:Y:S05]  /*12900*/  @!P3 BRA `(.L_x_907) ;  /* 0xfffffffc00f0b947 */ /* 0x002fea000383ffff */
[----:B------:R-:W-:Y:S05]  /*12910*/  BRA `(.L_x_950) ;  /* 0xffffffe400507947 */ /* 0x000fea000383ffff */
.L_x_909:
[----:B----4-:R4:W1:Y:S02]  /*12920*/  SYNCS.PHASECHK.TRANS64.TRYWAIT P3, [R21+URZ+0x28460], R4 ;  /* 0x02846004150075a7 */ /* 0x010864000806017f */
[----:B-1----:R-:W-:Y:S05]  /*12930*/  @!P3 NANOSLEEP.SYNCS 0x989680 ;  /* 0x009896800000b95d */ /* 0x002fea0003900000 */
[----:B------:R-:W1:Y:S02]  /*12940*/  @!P3 SYNCS.PHASECHK.TRANS64 P3, [R21+URZ+0x28460], R4 ;  /* 0x028460041500b5a7 */ /* 0x000e64000806007f */
[----:B-1----:R-:W-:Y:S05]  /*12950*/  @!P3 BRA `(.L_x_909) ;  /* 0xfffffffc00f0b947 */ /* 0x002fea000383ffff */
[----:B------:R-:W-:Y:S05]  /*12960*/  BRA `(.L_x_951) ;  /* 0xffffffe400587947 */ /* 0x000fea000383ffff */
.L_x_916:
[----:B--2---:R2:W3:Y:S02]  /*12970*/  SYNCS.PHASECHK.TRANS64.TRYWAIT P0, [R2+URZ+0x28470], R3 ;  /* 0x02847003020075a7 */ /* 0x0044e4000800017f */
[----:B---3--:R-:W-:Y:S05]  /*12980*/  @!P0 NANOSLEEP.SYNCS 0x989680 ;  /* 0x009896800000895d */ /* 0x008fea0003900000 */
[----:B------:R-:W3:Y:S02]  /*12990*/  @!P0 SYNCS.PHASECHK.TRANS64 P0, [R2+URZ+0x28470], R3 ;  /* 0x02847003020085a7 */ /* 0x000ee4000800007f */
[----:B---3--:R-:W-:Y:S05]  /*129a0*/  @!P0 BRA `(.L_x_916) ;  /* 0xfffffffc00f08947 */ /* 0x008fea000383ffff */
[----:B------:R-:W-:Y:S05]  /*129b0*/  BRA `(.L_x_952) ;  /* 0xffffffec002c7947 */ /* 0x000fea000383ffff */
.L_x_918:
[----:B--2---:R2:W3:Y:S02]  /*129c0*/  SYNCS.PHASECHK.TRANS64.TRYWAIT P0, [R2+URZ+0x28460], R3 ;  /* 0x02846003020075a7 */ /* 0x0044e4000800017f */
[----:B---3--:R-:W-:Y:S05]  /*129d0*/  @!P0 NANOSLEEP.SYNCS 0x989680 ;  /* 0x009896800000895d */ /* 0x008fea0003900000 */
[----:B------:R-:W3:Y:S02]  /*129e0*/  @!P0 SYNCS.PHASECHK.TRANS64 P0, [R2+URZ+0x28460], R3 ;  /* 0x02846003020085a7 */ /* 0x000ee4000800007f */
[----:B---3--:R-:W-:Y:S05]  /*129f0*/  @!P0 BRA `(.L_x_918) ;  /* 0xfffffffc00f08947 */ /* 0x008fea000383ffff */
[----:B------:R-:W-:Y:S05]  /*12a00*/  BRA `(.L_x_953) ;  /* 0xffffffec00347947 */ /* 0x000fea000383ffff */
.L_x_924:
[----:B-1----:R1:W2:Y:S02]  /*12a10*/  SYNCS.PHASECHK.TRANS64.TRYWAIT P0, [R0+URZ+0x28420], R3 ;  /* 0x02842003000075a7 */ /* 0x0022a4000800017f */
[----:B--2---:R-:W-:Y:S05]  /*12a20*/  @!P0 NANOSLEEP.SYNCS 0x989680 ;  /* 0x009896800000895d */ /* 0x004fea0003900000 */
[----:B------:R-:W2:Y:S02]  /*12a30*/  @!P0 SYNCS.PHASECHK.TRANS64 P0, [R0+URZ+0x28420], R3 ;  /* 0x02842003000085a7 */ /* 0x000ea4000800007f */
[----:B--2---:R-:W-:Y:S05]  /*12a40*/  @!P0 BRA `(.L_x_924) ;  /* 0xfffffffc00f08947 */ /* 0x004fea000383ffff */
[----:B------:R-:W-:Y:S05]  /*12a50*/  BRA `(.L_x_954) ;  /* 0xfffffff400447947 */ /* 0x000fea000383ffff */
.L_x_925:
[----:B------:R-:W2:Y:S01]  /*12a60*/  S2R R2, SR_TID.X ;  /* 0x0000000000027919 */ /* 0x000ea20000002100 */
[----:B------:R-:W-:Y:S01]  /*12a70*/  BSSY B0, `(.L_x_955) ;  /* 0x000000a000007945 */ /* 0x000fe20003800000 */
[----:B------:R-:W-:Y:S02]  /*12a80*/  IMAD.MOV.U32 R12, RZ, RZ, RZ ;  /* 0x000000ffff0c7224 */ /* 0x000fe400078e00ff */
[----:B------:R-:W-:Y:S02]  /*12a90*/  IMAD.MOV.U32 R11, RZ, RZ, 0x1f ;  /* 0x0000001fff0b7424 */ /* 0x000fe400078e00ff */
[----:B------:R-:W-:Y:S01]  /*12aa0*/  IMAD.MOV.U32 R15, RZ, RZ, -0x1 ;  /* 0xffffffffff0f7424 */ /* 0x000fe200078e00ff */
[----:B--2---:R-:W-:-:S04]  /*12ab0*/  SHF.R.U32.HI R2, RZ, 0x5, R2 ;  /* 0x00000005ff027819 */ /* 0x004fc80000011602 */
[----:B------:R-:W-:-:S05]  /*12ac0*/  LOP3.LUT R2, R2, 0x3, RZ, 0xc0, !PT ;  /* 0x0000000302027812 */ /* 0x000fca00078ec0ff */
[----:B------:R-:W-:-:S07]  /*12ad0*/  IMAD.MOV.U32 R13, RZ, RZ, R2 ;  /* 0x000000ffff0d7224 */ /* 0x000fce00078e0002 */
[----:B-1----:R-:W-:Y:S05]  /*12ae0*/  WARPSYNC.COLLECTIVE R15, `(.L_x_956) ;  /* 0x000000000f087348 */ /* 0x002fea0003c00000 */
[----:B------:R2:W3:Y:S02]  /*12af0*/  SHFL.IDX P6, R14, R13, R12, R11 ;  /* 0x0000000c0d0e7389 */ /* 0x0004e400000c000b */
[----:B-123--:R-:W-:Y:S01]  /*12b00*/  ENDCOLLECTIVE ;  /* 0x000000000000791b */ /* 0x00efe20003800000 */
.L_x_956:
[----:B------:R-:W-:Y:S05]  /*12b10*/  BSYNC B0 ;  /* 0x0000000000007941 */ /* 0x000fea0003800000 */
.L_x_955:
[----:B------:R-:W-:Y:S05]  /*12b20*/  BRA `(.L_x_957) ;  /* 0xfffffff4002c7947 */ /* 0x000fea000383ffff */
.L_x_928:
[----:B------:R-:W-:Y:S01]  /*12b30*/  BSSY B1, `(.L_x_958) ;  /* 0x0000006000017945 */ /* 0x000fe20003800000 */
[----:B------:R-:W-:-:S07]  /*12b40*/  IMAD.MOV.U32 R15, RZ, RZ, -0x1 ;  /* 0xffffffffff0f7424 */ /* 0x000fce00078e00ff */
[----:B-12---:R-:W-:Y:S05]  /*12b50*/  WARPSYNC.COLLECTIVE R15, `(.L_x_959) ;  /* 0x000000000f0c7348 */ /* 0x006fea0003c00000 */
[----:B------:R-:W-:Y:S02]  /*12b60*/  ELECT P6, UR62, PT ;  /* 0x00000000003e782f */ /* 0x000fe400038c0000 */
[----:B------:R-:W-:Y:S01]  /*12b70*/  MOV R14, UR62 ;  /* 0x0000003e000e7c02 */ /* 0x000fe20008000f00 */
[----:B-12---:R-:W-:Y:S10]  /*12b80*/  ENDCOLLECTIVE ;  /* 0x000000000000791b */ /* 0x006ff40003800000 */
.L_x_959:
[----:B------:R-:W-:Y:S05]  /*12b90*/  BSYNC B1 ;  /* 0x0000000000017941 */ /* 0x000fea0003800000 */
.L_x_958:
[----:B------:R-:W-:Y:S05]  /*12ba0*/  BRA `(.L_x_960) ;  /* 0xfffffff400247947 */ /* 0x000fea000383ffff */
.L_x_930:
[----:B-1----:R1:W2:Y:S02]  /*12bb0*/  SYNCS.PHASECHK.TRANS64.TRYWAIT P1, [R6+URZ], R5 ;  /* 0x00000005060075a7 */ /* 0x0022a4000802017f */
[----:B--2---:R-:W-:Y:S05]  /*12bc0*/  @!P1 NANOSLEEP.SYNCS 0x989680 ;  /* 0x009896800000995d */ /* 0x004fea0003900000 */
[----:B------:R-:W2:Y:S02]  /*12bd0*/  @!P1 SYNCS.PHASECHK.TRANS64 P1, [R6+URZ], R5 ;  /* 0x00000005060095a7 */ /* 0x000ea4000802007f */
[----:B--2---:R-:W-:Y:S05]  /*12be0*/  @!P1 BRA `(.L_x_930) ;  /* 0xfffffffc00f09947 */ /* 0x004fea000383ffff */
[----:B------:R-:W-:Y:S05]  /*12bf0*/  BRA `(.L_x_961) ;  /* 0xfffffff400607947 */ /* 0x000fea000383ffff */
.L_x_931:
[----:B--2---:R2:W3:Y:S02]  /*12c00*/  SYNCS.PHASECHK.TRANS64.TRYWAIT P1, [R7+URZ], R2 ;  /* 0x00000002070075a7 */ /* 0x0044e4000802017f */
[----:B---3--:R-:W-:Y:S05]  /*12c10*/  @!P1 NANOSLEEP.SYNCS 0x989680 ;  /* 0x009896800000995d */ /* 0x008fea0003900000 */
[----:B------:R-:W3:Y:S02]  /*12c20*/  @!P1 SYNCS.PHASECHK.TRANS64 P1, [R7+URZ], R2 ;  /* 0x00000002070095a7 */ /* 0x000ee4000802007f */
[----:B---3--:R-:W-:Y:S05]  /*12c30*/  @!P1 BRA `(.L_x_931) ;  /* 0xfffffffc00f09947 */ /* 0x008fea000383ffff */
[----:B------:R-:W-:Y:S05]  /*12c40*/  BRA `(.L_x_962) ;  /* 0xfffffff400547947 */ /* 0x000fea000383ffff */
.L_x_933:
[----:B---3--:R3:W4:Y:S02]  /*12c50*/  SYNCS.PHASECHK.TRANS64.TRYWAIT P1, [R4+URZ+0x28460], R5 ;  /* 0x02846005040075a7 */ /* 0x008724000802017f */
[----:B----4-:R-:W-:Y:S05]  /*12c60*/  @!P1 NANOSLEEP.SYNCS 0x989680 ;  /* 0x009896800000995d */ /* 0x010fea0003900000 */
[----:B------:R-:W4:Y:S02]  /*12c70*/  @!P1 SYNCS.PHASECHK.TRANS64 P1, [R4+URZ+0x28460], R5 ;  /* 0x02846005040095a7 */ /* 0x000f24000802007f */
[----:B----4-:R-:W-:Y:S05]  /*12c80*/  @!P1 BRA `(.L_x_933) ;  /* 0xfffffffc00f09947 */ /* 0x010fea000383ffff */
[----:B------:R-:W-:Y:S05]  /*12c90*/  BRA `(.L_x_963) ;  /* 0xfffffff400587947 */ /* 0x000fea000383ffff */
.L_x_935:
[----:B----4-:R4:W1:Y:S02]  /*12ca0*/  SYNCS.PHASECHK.TRANS64.TRYWAIT P1, [R3+URZ+0x28460], R2 ;  /* 0x02846002030075a7 */ /* 0x010864000802017f */
[----:B-1----:R-:W-:Y:S05]  /*12cb0*/  @!P1 NANOSLEEP.SYNCS 0x989680 ;  /* 0x009896800000995d */ /* 0x002fea0003900000 */
[----:B------:R-:W1:Y:S02]  /*12cc0*/  @!P1 SYNCS.PHASECHK.TRANS64 P1, [R3+URZ+0x28460], R2 ;  /* 0x02846002030095a7 */ /* 0x000e64000802007f */
[----:B-1----:R-:W-:Y:S05]  /*12cd0*/  @!P1 BRA `(.L_x_935) ;  /* 0xfffffffc00f09947 */ /* 0x002fea000383ffff */
[----:B------:R-:W-:Y:S05]  /*12ce0*/  BRA `(.L_x_964) ;  /* 0xfffffff400587947 */ /* 0x000fea000383ffff */
.L_x_937:
[----:B------:R1:W1:Y:S02]  /*12cf0*/  SYNCS.PHASECHK.TRANS64.TRYWAIT P0, [R4+URZ+0x28480], R5 ;  /* 0x02848005040075a7 */ /* 0x000264000800017f */
[----:B-1----:R-:W-:Y:S05]  /*12d00*/  @!P0 NANOSLEEP.SYNCS 0x989680 ;  /* 0x009896800000895d */ /* 0x002fea0003900000 */
[----:B------:R-:W1:Y:S02]  /*12d10*/  @!P0 SYNCS.PHASECHK.TRANS64 P0, [R4+URZ+0x28480], R5 ;  /* 0x02848005040085a7 */ /* 0x000e64000800007f */
[----:B-1----:R-:W-:Y:S05]  /*12d20*/  @!P0 BRA `(.L_x_937) ;  /* 0xfffffffc00f08947 */ /* 0x002fea000383ffff */
[----:B------:R-:W-:Y:S05]  /*12d30*/  BRA `(.L_x_938) ;  /* 0xfffffff400547947 */ /* 0x000fea000383ffff */
.L_x_965:
        /* <DEDUP_REMOVED lines=12> */
.L_x_12337:


//--------------------- .text._ZN7cutlass13device_kernelIN5flash11enable_sm90INS1_16FlashAttnFwdSm90INS1_25CollectiveMainloopFwdSm90ILi2EN4cute5tupleIJNS5_1CILi1EEES8_S8_EEENS6_IJNS7_ILi128EEENS7_ILi64EEENS7_ILi256EEEEEELi256ENS_12float_e4m3_tEfNS_4arch4Sm90ELb0ELb1ELb1ELb1ELb0ELb0ELb0ELb1ELb1ELb0ELb0ELb0EEENS1_21CollectiveEpilogueFwdINS6_IJSA_SC_SB_EEES9_NS_10bfloat16_tESG_Li256ELb1ELb0ELb0ELb1EEENS1_36VarlenDynamicPersistentTileSchedulerILi128ELi64ELi256ELi128ELb0ELb0ELb1ELb1ELb0ELb1EEEEEEEEEvNT_6ParamsE --------------------------
	.section	.text._ZN7cutlass13device_kernelIN5flash11enable_sm90INS1_16FlashAttnFwdSm90INS1_25CollectiveMainloopFwdSm90ILi2EN4cute5tupleIJNS5_1CILi1EEES8_S8_EEENS6_IJNS7_ILi128EEENS7_ILi64EEENS7_ILi256EEEEEELi256ENS_12float_e4m3_tEfNS_4arch4Sm90ELb0ELb1ELb1ELb1ELb0ELb0ELb0ELb1ELb1ELb0ELb0ELb0EEENS1_21CollectiveEpilogueFwdINS6_IJSA_SC_SB_EEES9_NS_10bfloat16_tESG_Li256ELb1ELb0ELb0ELb1EEENS1_36VarlenDynamicPersistentTileSchedulerILi128ELi64ELi256ELi128ELb0ELb0ELb1ELb1ELb0ELb1EEEEEEEEEvNT_6ParamsE,"ax",@progbits
	.align	128
.text._ZN7cutlass13device_kernelIN5flash11enable_sm90INS1_16FlashAttnFwdSm90INS1_25CollectiveMainloopFwdSm90ILi2EN4cute5tupleIJNS5_1CILi1EEES8_S8_EEENS6_IJNS7_ILi128EEENS7_ILi64EEENS7_ILi256EEEEEELi256ENS_12float_e4m3_tEfNS_4arch4Sm90ELb0ELb1ELb1ELb1ELb0ELb0ELb0ELb1ELb1ELb0ELb0ELb0EEENS1_21CollectiveEpilogueFwdINS6_IJSA_SC_SB_EEES9_NS_10bfloat16_tESG_Li256ELb1ELb0ELb0ELb1EEENS1_36VarlenDynamicPersistentTileSchedulerILi128ELi64ELi256ELi128ELb0ELb0ELb1ELb1ELb0ELb1EEEEEEEEEvNT_6ParamsE:
        .type           _ZN7cutlass13device_kernelIN5flash11enable_sm90INS1_16FlashAttnFwdSm90INS1_25CollectiveMainloopFwdSm90ILi2EN4cute5tupleIJNS5_1CILi1EEES8_S8_EEENS6_IJNS7_ILi128EEENS7_ILi64EEENS7_ILi256EEEEEELi256ENS_12float_e4m3_tEfNS_4arch4Sm90ELb0ELb1ELb1ELb1ELb0ELb0ELb0ELb1ELb1ELb0ELb0ELb0EEENS1_21CollectiveEpilogueFwdINS6_IJSA_SC_SB_EEES9_NS_10bfloat16_tESG_Li256ELb1ELb0ELb0ELb1EEENS1_36VarlenDynamicPersistentTileSchedulerILi128ELi64ELi256ELi128ELb0ELb0ELb1ELb1ELb0ELb1EEEEEEEEEvNT_6ParamsE,@function
        .size           _ZN7cutlass13device_kernelIN5flash11enable_sm90INS1_16FlashAttnFwdSm90INS1_25CollectiveMainloopFwdSm90ILi2EN4cute5tupleIJNS5_1CILi1EEES8_S8_EEENS6_IJNS7_ILi128EEENS7_ILi64EEENS7_ILi256EEEEEELi256ENS_12float_e4m3_tEfNS_4arch4Sm90ELb0ELb1ELb1ELb1ELb0ELb0ELb0ELb1ELb1ELb0ELb0ELb0EEENS1_21CollectiveEpilogueFwdINS6_IJSA_SC_SB_EEES9_NS_10bfloat16_tESG_Li256ELb1ELb0ELb0ELb1EEENS1_36VarlenDynamicPersistentTileSchedulerILi128ELi64ELi256ELi128ELb0ELb0ELb1ELb1ELb0ELb1EEEEEEEEEvNT_6ParamsE,(.L_x_12338 - _ZN7cutlass13device_kernelIN5flash11enable_sm90INS1_16FlashAttnFwdSm90INS1_25CollectiveMainloopFwdSm90ILi2EN4cute5tupleIJNS5_1CILi1EEES8_S8_EEENS6_IJNS7_ILi128EEENS7_ILi64EEENS7_ILi256EEEEEELi256ENS_12float_e4m3_tEfNS_4arch4Sm90ELb0ELb1ELb1ELb1ELb0ELb0ELb0ELb1ELb1ELb0ELb0ELb0EEENS1_21CollectiveEpilogueFwdINS6_IJSA_SC_SB_EEES9_NS_10bfloat16_tESG_Li256ELb1ELb0ELb0ELb1EEENS1_36VarlenDynamicPersistentTileSchedulerILi128ELi64ELi256ELi128ELb0ELb0ELb1ELb1ELb0ELb1EEEEEEEEEvNT_6ParamsE)
        .other          _ZN7cutlass13device_kernelIN5flash11enable_sm90INS1_16FlashAttnFwdSm90INS1_25CollectiveMainloopFwdSm90ILi2EN4cute5tupleIJNS5_1CILi1EEES8_S8_EEENS6_IJNS7_ILi128EEENS7_ILi64EEENS7_ILi256EEEEEELi256ENS_12float_e4m3_tEfNS_4arch4Sm90ELb0ELb1ELb1ELb1ELb0ELb0ELb0ELb1ELb1ELb0ELb0ELb0EEENS1_21CollectiveEpilogueFwdINS6_IJSA_SC_SB_EEES9_NS_10bfloat16_tESG_Li256ELb1ELb0ELb0ELb1EEENS1_36VarlenDynamicPersistentTileSchedulerILi128ELi64ELi256ELi128ELb0ELb0ELb1ELb1ELb0ELb1EEEEEEEEEvNT_6ParamsE,@"STO_CUDA_ENTRY STV_DEFAULT"
_ZN7cutlass13device_kernelIN5flash11enable_sm90INS1_16FlashAttnFwdSm90INS1_25CollectiveMainloopFwdSm90ILi2EN4cute5tupleIJNS5_1CILi1EEES8_S8_EEENS6_IJNS7_ILi128EEENS7_ILi64EEENS7_ILi256EEEEEELi256ENS_12float_e4m3_tEfNS_4arch4Sm90ELb0ELb1ELb1ELb1ELb0ELb0ELb0ELb1ELb1ELb0ELb0ELb0EEENS1_21CollectiveEpilogueFwdINS6_IJSA_SC_SB_EEES9_NS_10bfloat16_tESG_Li256ELb1ELb0ELb0ELb1EEENS1_36VarlenDynamicPersistentTileSchedulerILi128ELi64ELi256ELi128ELb0ELb0ELb1ELb1ELb0ELb1EEEEEEEEEvNT_6ParamsE:
        /* <DEDUP_REMOVED lines=21> */
.L_x_967:
[----:B------:R-:W-:Y:S05]  /*0150*/  BSYNC B0 ;  /* 0x0000000000007941 */ /* 0x000fea0003800000 */
.L_x_966:
        /* <DEDUP_REMOVED lines=41> */
.L_x_968:
        /* <DEDUP_REMOVED lines=22> */
.L_x_969:
        /* <DEDUP_REMOVED lines=18> */
.L_x_970:
        /* <DEDUP_REMOVED lines=22> */
.L_x_971:
        /* <DEDUP_REMOVED lines=22> */
.L_x_972:
[----:B------:R-:W-:Y:S01]  /*0930*/  PLOP3.LUT P0, PT, PT, PT, UP0, 0x80, 0x0 ;  /* 0x000000000000781c */ /* 0x000fe20003f0f008 */
[----:B------:R-:W-:Y:S01]  /*0940*/  UMOV UR40, 0x1 ;  /* 0x0000000100287882 */ /* 0x000fe20000000000 */
[----:B------:R-:W-:Y:S01]  /*0950*/  NOP ;  /* 0x0000000000007918 */ /* 0x000fe20000000000 */
[----:B------:R-:W-:Y:S01]  /*0960*/  USEL UR40, UR40, 0x2, !UP0 ;  /* 0x0000000228287887 */ /* 0x000fe2000c000000 */
[----:B------:R-:W-:Y:S01]  /*0970*/  ULDC.64 UR50, c[0x0][0x208] ;  /* 0x0000820000327ab9 */ /* 0x000fe20000000a00 */
[----:B012-4-:R-:W-:Y:S08]  /*0980*/  BAR.SYNC.DEFER_BLOCKING 0x0 ;  /* 0x0000000000007b1d */ /* 0x017ff00000010000 */
[----:B------:R-:W-:Y:S05]  /*0990*/  @!P0 BRA `(.L_x_973) ;  /* 0x000000f000148947 */ /* 0x000fea0003800000 */
.L_x_974:
        /* <DEDUP_REMOVED lines=21> */
[----:B------:R-:W-:Y:S01]  /*0af0*/  R2UR UR47, R63 ;  /* 0x000000003f2f72ca */ /* 0x000fe200000e0000 */
[----:B------:R-:W-:Y:S01]  /*0b00*/  UMOV UR45, URZ ;  /* 0x0000003f002d7c82 */ /* 0x000fe20008000000 */
[----:B------:R-:W-:Y:S01]  /*0b10*/  SHF.R.S32.HI R3, RZ, 0x1f, R196 ;  /* 0x0000001fff037819 */ /* 0x000fe200000114c4 */
[----:B------:R-:W-:Y:S01]  /*0b20*/  UMOV UR44, URZ ;  /* 0x0000003f002c7c82 */ /* 0x000fe20008000000 */
[----:B------:R-:W-:Y:S02]  /*0b30*/  UMOV UR52, URZ ;  /* 0x0000003f00347c82 */ /* 0x000fe40008000000 */
[CC--:B------:R-:W-:Y:S02]  /*0b40*/  LEA.HI R5, R3.reuse, R196.reuse, RZ, 0x7 ;  /* 0x000000c403057211 */ /* 0x0c0fe400078f38ff */
[----:B------:R-:W-:-:S02]  /*0b50*/  LEA.HI R0, R3, R196, RZ, 0x4 ;  /* 0x000000c403007211 */ /* 0x000fc400078f20ff */
[----:B------:R-:W-:Y:S02]  /*0b60*/  LOP3.LUT R7, R5, 0xffffff80, RZ, 0xc0, !PT ;  /* 0xffffff8005077812 */ /* 0x000fe400078ec0ff */
[CC--:B------:R-:W-:Y:S02]  /*0b70*/  LEA.HI R2, R3.reuse, R196.reuse, RZ, 0x5 ;  /* 0x000000c403027211 */ /* 0x0c0fe400078f28ff */
[----:B------:R-:W-:Y:S01]  /*0b80*/  SHF.R.S32.HI R9, RZ, 0x4, R0 ;  /* 0x00000004ff097819 */ /* 0x000fe20000011400 */
[----:B------:R-:W-:Y:S01]  /*0b90*/  IMAD.IADD R192, R196, 0x1, -R7 ;  /* 0x00000001c4c07824 */ /* 0x000fe200078e0a07 */
[----:B------:R-:W-:Y:S01]  /*0ba0*/  SHF.R.S32.HI R194, RZ, 0x7, R5 ;  /* 0x00000007ffc27819 */ /* 0x000fe20000011405 */
[----:B------:R-:W-:Y:S01]  /*0bb0*/  IMAD.SHL.U32 R2, R2, 0x20, RZ ;  /* 0x0000002002027824 */ /* 0x000fe200078e00ff */
[----:B------:R-:W-:Y:S02]  /*0bc0*/  LEA.HI R3, R3, R196, RZ, 0x3 ;  /* 0x000000c403037211 */ /* 0x000fe400078f18ff */
[----:B------:R-:W-:-:S02]  /*0bd0*/  SHF.R.S32.HI R11, RZ, 0x1f, R192 ;  /* 0x0000001fff0b7819 */ /* 0x000fc400000114c0 */
[----:B------:R-:W-:Y:S02]  /*0be0*/  LEA.HI R5, R5, R194, RZ, 0x1 ;  /* 0x000000c205057211 */ /* 0x000fe400078f08ff */
[----:B------:R-:W-:Y:S02]  /*0bf0*/  LEA.HI R4, R11, R192, RZ, 0x2 ;  /* 0x000000c00b047211 */ /* 0x000fe400078f10ff */
[----:B------:R-:W-:Y:S02]  /*0c00*/  LOP3.LUT R2, R2, 0xfffffc00, RZ, 0xc0, !PT ;  /* 0xfffffc0002027812 */ /* 0x000fe400078ec0ff */
[--C-:B------:R-:W-:Y:S02]  /*0c10*/  SHF.R.S32.HI R6, RZ, 0x2, R4.reuse ;  /* 0x00000002ff067819 */ /* 0x100fe40000011404 */
[----:B------:R-:W-:Y:S02]  /*0c20*/  SHF.R.S32.HI R7, RZ, 0x1f, R4 ;  /* 0x0000001fff077819 */ /* 0x000fe40000011404 */
[----:B------:R-:W-:-:S02]  /*0c30*/  LOP3.LUT R5, R5, 0x3fffffe, RZ, 0xc0, !PT ;  /* 0x03fffffe05057812 */ /* 0x000fc400078ec0ff */
[----:B------:R-:W-:Y:S02]  /*0c40*/  LEA.HI R7, R7, R6, RZ, 0x3 ;  /* 0x0000000607077211 */ /* 0x000fe400078f18ff */
[----:B------:R-:W-:Y:S01]  /*0c50*/  LEA.HI R11, R11, R192, RZ, 0x5 ;  /* 0x000000c00b0b7211 */ /* 0x000fe200078f28ff */
[----:B------:R-:W-:Y:S01]  /*0c60*/  IMAD.IADD R193, R194, 0x1, -R5 ;  /* 0x00000001c2c17824 */ /* 0x000fe200078e0a05 */
[----:B------:R-:W-:Y:S02]  /*0c70*/  LOP3.LUT R7, R7, 0xfffffff8, RZ, 0xc0, !PT ;  /* 0xfffffff807077812 */ /* 0x000fe400078ec0ff */
[----:B------:R-:W-:Y:S02]  /*0c80*/  SHF.R.S32.HI R11, RZ, 0x5, R11 ;  /* 0x00000005ff0b7819 */ /* 0x000fe4000001140b */
[----:B------:R-:W-:Y:S01]  /*0c90*/  LOP3.LUT R5, R3, 0x1ffffff8, RZ, 0xc0, !PT ;  /* 0x1ffffff803057812 */ /* 0x000fe200078ec0ff */
[----:B------:R-:W-:Y:S01]  /*0ca0*/  IMAD.IADD R6, R6, 0x1, -R7 ;  /* 0x0000000106067824 */ /* 0x000fe200078e0a07 */
[----:B------:R-:W-:-:S02]  /*0cb0*/  LOP3.LUT R7, R0, 0x3fffff0, RZ, 0xc0, !PT ;  /* 0x03fffff000077812 */ /* 0x000fc400078ec0ff */
[----:B------:R-:W-:Y:S01]  /*0cc0*/  LEA.HI R0, R0, R9, RZ, 0x1 ;  /* 0x0000000900007211 */ /* 0x000fe200078f08ff */
[----:B------:R-:W-:Y:S01]  /*0cd0*/  IMAD R6, R11, 0x10, R6 ;  /* 0x000000100b067824 */ /* 0x000fe200078e0206 */
[----:B------:R-:W-:Y:S01]  /*0ce0*/  SHF.R.S32.HI R22, RZ, 0x3, R3 ;  /* 0x00000003ff167819 */ /* 0x000fe20000011403 */
[----:B------:R-:W-:Y:S01]  /*0cf0*/  IMAD.IADD R7, R196, 0x1, -R7 ;  /* 0x00000001c4077824 */ /* 0x000fe200078e0a07 */
[----:B------:R-:W-:Y:S01]  /*0d00*/  LOP3.LUT R0, R0, 0x1ffffffe, RZ, 0xc0, !PT ;  /* 0x1ffffffe00007812 */ /* 0x000fe200078ec0ff */
[----:B------:R-:W-:Y:S02]  /*0d10*/  IMAD.IADD R5, R196, 0x1, -R5 ;  /* 0x00000001c4057824 */ /* 0x000fe400078e0a05 */
[----:B------:R-:W-:Y:S02]  /*0d20*/  IMAD R7, R7, 0x40, R2 ;  /* 0x0000004007077824 */ /* 0x000fe400078e0202 */
[----:B------:R-:W-:Y:S02]  /*0d30*/  IMAD.IADD R0, R9, 0x1, -R0 ;  /* 0x0000000109007824 */ /* 0x000fe400078e0a00 */
[----:B------:R-:W-:-:S02]  /*0d40*/  IMAD R193, R193, 0x40, R6 ;  /* 0x00000040c1c17824 */ /* 0x000fc400078e0206 */
[----:B------:R-:W-:Y:S01]  /*0d50*/  IMAD R195, R0, 0x8, R7 ;  /* 0x0000000800c37824 */ /* 0x000fe200078e0207 */
[----:B------:R-:W-:Y:S01]  /*0d60*/  LOP3.LUT R7, R4, 0x7ffffffc, RZ, 0xc0, !PT ;  /* 0x7ffffffc04077812 */ /* 0x000fe200078ec0ff */
[----:B------:R-:W-:-:S04]  /*0d70*/  IMAD.SHL.U32 R18, R5, 0x8, RZ ;  /* 0x0000000805127824 */ /* 0x000fc800078e00ff */
[----:B------:R-:W-:-:S07]  /*0d80*/  IMAD.IADD R2, R192, 0x1, -R7 ;  /* 0x00000001c0027824 */ /* 0x000fce00078e0a07 */
.L_x_1078:
[----:B------:R-:W-:Y:S01]  /*0d90*/  ULDC.64 UR4, c[0x0][0xa28] ;  /* 0x00028a0000047ab9 */ /* 0x000fe20000000a00 */
[----:B0-----:R-:W0:Y:S01]  /*0da0*/  LDC R17, c[0x0][0x288] ;  /* 0x0000a200ff117b82 */ /* 0x001e220000000800 */
[----:B------:R-:W-:Y:S01]  /*0db0*/  UISETP.NE.U32.AND UP0, UPT, UR4, URZ, UPT ;  /* 0x0000003f0400728c */ /* 0x000fe2000bf05070 */
[----:B------:R-:W-:-:S03]  /*0dc0*/  IMAD.MOV.U32 R3, RZ, RZ, RZ ;  /* 0x000000ffff037224 */ /* 0x000fc600078e00ff */
[----:B------:R-:W-:-:S03]  /*0dd0*/  UISETP.NE.AND.EX UP0, UPT, UR5, URZ, UPT, UP0 ;  /* 0x0000003f0500728c */ /* 0x000fc6000bf05300 */
[----:B------:R-:W-:Y:S01]  /*0de0*/  ULDC.64 UR4, c[0x0][0xa18] ;  /* 0x0002860000047ab9 */ /* 0x000fe20000000a00 */
[----:B-1-3-5:R-:W1:Y:S01]  /*0df0*/  LDC.64 R8, c[0x0][0x3f8] ;  /* 0x0000fe00ff087b82 */ /* 0x02ae620000000a00 */
[----:B------:R-:W-:Y:S01]  /*0e00*/  UISETP.NE.U32.AND UP1, UPT, UR4, URZ, UPT ;  /* 0x0000003f0400728c */ /* 0x000fe2000bf25070 */
[----:B------:R-:W-:-:S03]  /*0e10*/  PLOP3.LUT P0, PT, PT, PT, UP0, 0x80, 0x0 ;  /* 0x000000000000781c */ /* 0x000fc60003f0f008 */
[----:B------:R-:W-:-:S03]  /*0e20*/  UISETP.NE.AND.EX UP1, UPT, UR5, URZ, UPT, UP1 ;  /* 0x0000003f0500728c */ /* 0x000fc6000bf25310 */
[----:B------:R-:W-:Y:S01]  /*0e30*/  @UP0 ULDC.64 UR4, c[0x0][0xa28] ;  /* 0x00028a0000040ab9 */ /* 0x000fe20000000a00 */
[----:B--2---:R-:W2:Y:S01]  /*0e40*/  LDC R0, c[0x0][0x404] ;  /* 0x00010100ff007b82 */ /* 0x004ea20000000800 */
[----:B------:R-:W-:Y:S01]  /*0e50*/  @UP0 UIMAD.WIDE UR4, UR47, 0x4, UR4 ;  /* 0x000000042f0408a5 */ /* 0x000fe2000f8e0204 */
[----:B------:R-:W-:-:S05]  /*0e60*/  PLOP3.LUT P2, PT, PT, PT, UP1, 0x80, 0x0 ;  /* 0x000000000000781c */ /* 0x000fca0003f4f018 */
[----:B------:R-:W-:Y:S01]  /*0e70*/  @UP1 ULDC.64 UR6, c[0x0][0xa18] ;  /* 0x0002860000061ab9 */ /* 0x000fe20000000a00 */
[----:B------:R-:W-:Y:S01]  /*0e80*/  IMAD.U32 R4, RZ, RZ, UR4 ;  /* 0x00000004ff047e24 */ /* 0x000fe2000f8e00ff */
[----:B------:R-:W3:Y:S01]  /*0e90*/  LDC R11, c[0x0][0x2e0] ;  /* 0x0000b800ff0b7b82 */ /* 0x000ee20000000800 */
[----:B------:R-:W-:Y:S01]  /*0ea0*/  IMAD.U32 R5, RZ, RZ, UR5 ;  /* 0x00000005ff057e24 */ /* 0x000fe2000f8e00ff */
[----:B------:R-:W-:-:S04]  /*0eb0*/  @UP1 UIMAD.WIDE UR4, UR47, 0x4, UR6 ;  /* 0x000000042f0418a5 */ /* 0x000fc8000f8e0206 */
[----:B----4-:R4:W5:Y:S02]  /*0ec0*/  @P0 LDG.E R3, desc[UR50][R4.64] ;  /* 0x0000003204030981 */ /* 0x010964000c1e1900 */
[----:B------:R-:W-:Y:S02]  /*0ed0*/  IMAD.U32 R6, RZ, RZ, UR4 ;  /* 0x00000004ff067e24 */ /* 0x000fe4000f8e00ff */
[----:B------:R-:W-:Y:S01]  /*0ee0*/  IMAD.U32 R7, RZ, RZ, UR5 ;  /* 0x00000005ff077e24 */ /* 0x000fe2000f8e00ff */
[----:B------:R-:W-:-:S04]  /*0ef0*/  ULDC.64 UR4, c[0x0][0xa20] ;  /* 0x0002880000047ab9 */ /* 0x000fc80000000a00 */
[----:B0-----:R4:W5:Y:S01]  /*0f00*/  @P2 LDG.E R17, desc[UR50][R6.64] ;  /* 0x0000003206112981 */ /* 0x001962000c1e1900 */
[----:B-1----:R-:W-:Y:S02]  /*0f10*/  ISETP.NE.U32.AND P0, PT, R8, RZ, PT ;  /* 0x000000ff0800720c */ /* 0x002fe40003f05070 */
[----:B------:R-:W-:Y:S02]  /*0f20*/  ISETP.NE.U32.AND P1, PT, RZ, UR4, PT ;  /* 0x00000004ff007c0c */ /* 0x000fe4000bf25070 */
[----:B------:R-:W-:Y:S02]  /*0f30*/  ISETP.NE.AND.EX P0, PT, R9, RZ, PT, P0 ;  /* 0x000000ff0900720c */ /* 0x000fe40003f05300 */
[----:B------:R-:W-:Y:S02]  /*0f40*/  ISETP.NE.AND.EX P1, PT, RZ, UR5, PT, P1 ;  /* 0x00000005ff007c0c */ /* 0x000fe4000bf25310 */
[----:B--2---:R-:W-:Y:S01]  /*0f50*/  SEL R0, R0, 0x1, P0 ;  /* 0x0000000100007807 */ /* 0x004fe20000000000 */
[----:B----4-:R-:W-:Y:S10]  /*0f60*/  @P2 BRA `(.L_x_975) ;  /* 0x00000000002c2947 */ /* 0x010ff40003800000 */
        /* <DEDUP_REMOVED lines=8> */
[----:B-----5:R-:W2:Y:S04]  /*0ff0*/  LDG.E R17, desc[UR50][R4.64] ;  /* 0x0000003204117981 */ /* 0x020ea8000c1e1900 */
[----:B------:R-:W2:Y:S02]  /*1000*/  LDG.E R6, desc[UR50][R4.64+0x4] ;  /* 0x0000043204067981 */ /* 0x000ea4000c1e1900 */
[----:B--2---:R-:W-:-:S07]  /*1010*/  IMAD.IADD R17, R6, 0x1, -R17 ;  /* 0x0000000106117824 */ /* 0x004fce00078e0a11 */
.L_x_975:
[----:B------:R-:W-:Y:S01]  /*1020*/  UMOV UR36, UR43 ;  /* 0x0000002b00247c82 */ /* 0x000fe20008000000 */
[----:B------:R-:W-:Y:S01]  /*1030*/  UMOV UR37, UR47 ;  /* 0x0000002f00257c82 */ /* 0x000fe20008000000 */
[----:B---3--:R-:W-:Y:S02]  /*1040*/  IMAD R16, R0, R11, RZ ;  /* 0x0000000b00107224 */ /* 0x008fe400078e02ff */
[----:B------:R-:W-:Y:S01]  /*1050*/  IMAD.MOV.U32 R19, RZ, RZ, R61 ;  /* 0x000000ffff137224 */ /* 0x000fe200078e003d */
[----:B------:R-:W-:Y:S06]  /*1060*/  @!P1 BRA `(.L_x_976) ;  /* 0x0000000000189947 */ /* 0x000fec0003800000 */
[----:B------:R-:W-:Y:S02]  /*1070*/  ULDC.64 UR4, c[0x0][0xa20] ;  /* 0x0002880000047ab9 */ /* 0x000fe40000000a00 */
[----:B------:R-:W-:-:S06]  /*1080*/  UIMAD.WIDE UR4, UR47, 0x4, UR4 ;  /* 0x000000042f0478a5 */ /* 0x000fcc000f8e0204 */
[----:B------:R-:W-:Y:S02]  /*1090*/  IMAD.U32 R4, RZ, RZ, UR4 ;  /* 0x00000004ff047e24 */ /* 0x000fe4000f8e00ff */
[----:B------:R-:W-:-:S05]  /*10a0*/  IMAD.U32 R5, RZ, RZ, UR5 ;  /* 0x00000005ff057e24 */ /* 0x000fca000f8e00ff */
[----:B------:R0:W5:Y:S01]  /*10b0*/  LDG.E R16, desc[UR50][R4.64] ;  /* 0x0000003204107981 */ /* 0x000162000c1e1900 */
[----:B------:R-:W-:Y:S05]  /*10c0*/  BRA `(.L_x_977) ;  /* 0x00000000002c7947 */ /* 0x000fea0003800000 */
.L_x_976:
        /* <DEDUP_REMOVED lines=9> */
[----:B------:R-:W2:Y:S02]  /*1160*/  LDG.E R7, desc[UR50][R4.64+0x4] ;  /* 0x0000043204077981 */ /* 0x000ea4000c1e1900 */
[----:B--2---:R-:W-:-:S07]  /*1170*/  IMAD.IADD R16, R7, 0x1, -R16 ;  /* 0x0000000107107824 */ /* 0x004fce00078e0a10 */
.L_x_977:
[----:B------:R-:W1:Y:S01]  /*1180*/  LDC.64 R6, c[0x0][0x9e0] ;  /* 0x00027800ff067b82 */ /* 0x000e620000000a00 */
[----:B------:R-:W-:Y:S01]  /*1190*/  ULDC UR4, c[0x0][0x428] ;  /* 0x00010a0000047ab9 */ /* 0x000fe20000000800 */
[----:B-----5:R-:W-:Y:S01]  /*11a0*/  IMAD.IADD R16, R16, 0x1, -R3 ;  /* 0x0000000110107824 */ /* 0x020fe200078e0a03 */
[----:B------:R-:W-:-:S04]  /*11b0*/  UISETP.NE.AND UP0, UPT, UR4, 0x1, UPT ;  /* 0x000000010400788c */ /* 0x000fc8000bf05270 */
[----:B------:R-:W-:-:S05]  /*11c0*/  IADD3 R0, R16, 0x80, -R17 ;  /* 0x0000008010007810 */ /* 0x000fca0007ffe811 */
[----:B------:R-:W-:Y:S02]  /*11d0*/  IMAD R197, R61, 0x80, R0 ;  /* 0x000000803dc57824 */ /* 0x000fe400078e0200 */
[----:B------:R-:W-:Y:S01]  /*11e0*/  @UP0 ULDC UR4, c[0x0][0x42c] ;  /* 0x00010b0000040ab9 */ /* 0x000fe20000000800 */
[----:B------:R-:W-:Y:S01]  /*11f0*/  @UP0 ULDC UR6, c[0x0][0x430] ;  /* 0x00010c0000060ab9 */ /* 0x000fe20000000800 */
[----:B------:R-:W-:-:S04]  /*1200*/  UIMAD.WIDE.U32 UR4, UR43, UR4, URZ ;  /* 0x000000042b0472a5 */ /* 0x000fc8000f8e003f */
[----:B------:R-:W-:Y:S01]  /*1210*/  @UP0 USHF.R.U32.HI UR43, URZ, UR6, UR5 ;  /* 0x000000063f2b0299 */ /* 0x000fe20008011605 */
[----:B-1----:R-:W-:Y:S01]  /*1220*/  ISETP.GE.AND P1, PT, R7, 0x1, PT ;  /* 0x000000010700780c */ /* 0x002fe20003f26270 */
[----:B------:R-:W-:-:S12]  /*1230*/  IMAD.IADD R0, R197, 0x1, R6 ;  /* 0x00000001c5007824 */ /* 0x000fd800078e0206 */
[----:B------:R-:W-:Y:S05]  /*1240*/  @!P1 BRA `(.L_x_978) ;  /* 0x0000000000409947 */ /* 0x000fea0003800000 */
[C---:B------:R-:W-:Y:S01]  /*1250*/  ISETP.GT.AND P0, PT, R197.reuse, RZ, PT ;  /* 0x000000ffc500720c */ /* 0x040fe20003f04270 */
[----:B------:R-:W-:-:S12]  /*1260*/  VIADD R3, R197, 0xffffffff ;  /* 0xffffffffc5037836 */ /* 0x000fd80000000000 */
[----:B------:R-:W-:Y:S05]  /*1270*/  @P0 BRA `(.L_x_979) ;  /* 0x00000000001c0947 */ /* 0x000fea0003800000 */
[----:B------:R-:W-:Y:S01]  /*1280*/  ISETP.NE.AND P0, PT, R7, 0x1, PT ;  /* 0x000000010700780c */ /* 0x000fe20003f05270 */
[----:B------:R-:W-:-:S12]  /*1290*/  IMAD.MOV R3, RZ, RZ, -R197 ;  /* 0x000000ffff037224 */ /* 0x000fd800078e0ac5 */
[----:B0-----:R-:W0:Y:S02]  /*12a0*/  @P0 LDC.64 R4, c[0x0][0x9e8] ;  /* 0x00027a00ff040b82 */ /* 0x001e240000000a00 */
[----:B0-----:R-:W-:-:S05]  /*12b0*/  @P0 IMAD.HI.U32 R4, R3, R4, RZ ;  /* 0x0000000403040227 */ /* 0x001fca00078e00ff */
[----:B------:R-:W-:-:S04]  /*12c0*/  @P0 SHF.R.U32.HI R3, RZ, R5, R4 ;  /* 0x00000005ff030219 */ /* 0x000fc80000011604 */
[----:B------:R-:W-:Y:S01]  /*12d0*/  LOP3.LUT R3, RZ, R3, RZ, 0x33, !PT ;  /* 0x00000003ff037212 */ /* 0x000fe200078e33ff */
[----:B------:R-:W-:Y:S06]  /*12e0*/  BRA `(.L_x_980) ;  /* 0x0000000000107947 */ /* 0x000fec0003800000 */
.L_x_979:
[----:B------:R-:W-:-:S13]  /*12f0*/  ISETP.NE.AND P0, PT, R7, 0x1, PT ;  /* 0x000000010700780c */ /* 0x000fda0003f05270 */
[----:B0-----:R-:W0:Y:S02]  /*1300*/  @P0 LDC.64 R4, c[0x0][0x9e8] ;  /* 0x00027a00ff040b82 */ /* 0x001e240000000a00 */
[----:B0-----:R-:W-:-:S05]  /*1310*/  @P0 IMAD.HI.U32 R4, R3, R4, RZ ;  /* 0x0000000403040227 */ /* 0x001fca00078e00ff */
[----:B------:R-:W-:-:S07]  /*1320*/  @P0 SHF.R.U32.HI R3, RZ, R5, R4 ;  /* 0x00000005ff030219 */ /* 0x000fce0000011604 */
.L_x_980:
[----:B------:R-:W-:-:S05]  /*1330*/  IMAD R3, R3, R7, R7 ;  /* 0x0000000703037224 */ /* 0x000fca00078e0207 */
[----:B------:R-:W-:-:S07]  /*1340*/  VIMNMX R0, R0, R3, PT ;  /* 0x0000000300007248 */ /* 0x000fce0003fe0100 */
.L_x_978:
[----:B0-----:R-:W-:Y:S01]  /*1350*/  VIADD R4, R0, 0x3f ;  /* 0x0000003f00047836 */ /* 0x001fe20000000000 */
[----:B------:R-:W-:Y:S01]  /*1360*/  ULDC UR4, c[0x0][0x9dc] ;  /* 0x0002770000047ab9 */ /* 0x000fe20000000800 */
[C---:B------:R-:W-:Y:S02]  /*1370*/  VIADD R0, R16.reuse, 0x3f ;  /* 0x0000003f10007836 */ /* 0x040fe40000000000 */
[----:B------:R-:W-:Y:S01]  /*1380*/  IMAD.IADD R6, R16, 0x1, -R17 ;  /* 0x0000000110067824 */ /* 0x000fe200078e0a11 */
[----:B------:R-:W-:Y:S02]  /*1390*/  SHF.R.S32.HI R5, RZ, 0x1f, R4 ;  /* 0x0000001fff057819 */ /* 0x000fe40000011404 */
[----:B------:R-:W-:Y:S01]  /*13a0*/  SHF.R.S32.HI R3, RZ, 0x1f, R0 ;  /* 0x0000001fff037819 */ /* 0x000fe20000011400 */
[----:B------:R-:W-:Y:S01]  /*13b0*/  IMAD R59, R61, 0x80, R6 ;  /* 0x000000803d3b7824 */ /* 0x000fe200078e0206 */
        /* <DEDUP_REMOVED lines=12> */
[----:B------:R-:W0:Y:S02]  /*1480*/  @P0 LDC.64 R4, c[0x0][0x9e8] ;  /* 0x00027a00ff040b82 */ /* 0x000e240000000a00 */
[----:B0-----:R-:W-:-:S05]  /*1490*/  @P0 IMAD.HI.U32 R0, R3, R4, RZ ;  /* 0x0000000403000227 */ /* 0x001fca00078e00ff */
[----:B------:R-:W-:-:S04]  /*14a0*/  @P0 SHF.R.U32.HI R3, RZ, R5, R0 ;  /* 0x00000005ff030219 */ /* 0x000fc80000011600 */
[----:B------:R-:W-:Y:S01]  /*14b0*/  LOP3.LUT R0, RZ, R3, RZ, 0x33, !PT ;  /* 0x00000003ff007212 */ /* 0x000fe200078e33ff */
[----:B------:R-:W-:Y:S06]  /*14c0*/  BRA `(.L_x_983) ;  /* 0x0000000000147947 */ /* 0x000fec0003800000 */
.L_x_982:
[----:B------:R-:W-:Y:S01]  /*14d0*/  ISETP.NE.AND P0, PT, R7, 0x1, PT ;  /* 0x000000010700780c */ /* 0x000fe20003f05270 */
[----:B------:R-:W-:-:S12]  /*14e0*/  IMAD.MOV.U32 R0, RZ, RZ, R59 ;  /* 0x000000ffff007224 */ /* 0x000fd800078e003b */
[----:B------:R-:W0:Y:S02]  /*14f0*/  @P0 LDC.64 R4, c[0x0][0x9e8] ;  /* 0x00027a00ff040b82 */ /* 0x000e240000000a00 */
[----:B0-----:R-:W-:-:S05]  /*1500*/  @P0 IMAD.HI.U32 R4, R59, R4, RZ ;  /* 0x000000043b040227 */ /* 0x001fca00078e00ff */
[----:B------:R-:W-:-:S07]  /*1510*/  @P0 SHF.R.U32.HI R0, RZ, R5, R4 ;  /* 0x00000005ff000219 */ /* 0x000fce0000011604 */
.L_x_983:
[----:B------:R-:W-:-:S05]  /*1520*/  IMAD R0, R0, R7, RZ ;  /* 0x0000000700007224 */ /* 0x000fca00078e02ff */
[----:B------:R-:W-:-:S13]  /*1530*/  R2UR UR5, R0 ;  /* 0x00000000000572ca */ /* 0x000fda00000e0000 */
[----:B------:R-:W-:-:S04]  /*1540*/  UISETP.LT.AND UP0, UPT, UR4, UR5, UPT ;  /* 0x000000050400728c */ /* 0x000fc8000bf01270 */
[----:B------:R-:W-:-:S12]  /*1550*/  USEL UR4, UR4, UR5, !UP0 ;  /* 0x0000000504047287 */ /* 0x000fd8000c000000 */
.L_x_981:
[----:B------:R-:W-:Y:S01]  /*1560*/  USHF.R.S32.HI UR5, URZ, 0x1f, UR4 ;  /* 0x0000001f3f057899 */ /* 0x000fe20008011404 */
[----:B------:R-:W-:Y:S01]  /*1570*/  PLOP3.LUT P0, PT, PT, PT, PT, 0x80, 0x0 ;  /* 0x000000000000781c */ /* 0x000fe20003f0f070 */
[----:B------:R-:W-:Y:S01]  /*1580*/  IMAD.MOV.U32 R0, RZ, RZ, RZ ;  /* 0x000000ffff007224 */ /* 0x000fe200078e00ff */
[----:B------:R-:W-:Y:S01]  /*1590*/  CS2R R150, SRZ ;  /* 0x0000000000967805 */ /* 0x000fe2000001ff00 */
[----:B------:R-:W-:Y:S01]  /*15a0*/  ULEA.HI UR5, UR5, UR4, URZ, 0x6 ;  /* 0x0000000405057291 */ /* 0x000fe2000f8f303f */
[----:B------:R-:W-:Y:S01]  /*15b0*/  IMAD.MOV.U32 R3, RZ, RZ, RZ ;  /* 0x000000ffff037224 */ /* 0x000fe200078e00ff */
[----:B------:R-:W-:Y:S02]  /*15c0*/  CS2R R26, SRZ ;  /* 0x00000000001a7805 */ /* 0x000fe4000001ff00 */
[----:B------:R-:W-:Y:S01]  /*15d0*/  CS2R R108, SRZ ;  /* 0x00000000006c7805 */ /* 0x000fe2000001ff00 */
[----:B------:R-:W-:Y:S01]  /*15e0*/  USHF.R.S32.HI UR5, URZ, 0x6, UR5 ;  /* 0x000000063f057899 */ /* 0x000fe20008011405 */
[----:B------:R-:W-:-:S02]  /*15f0*/  CS2R R144, SRZ ;  /* 0x0000000000907805 */ /* 0x000fc4000001ff00 */
[----:B------:R-:W-:Y:S02]  /*1600*/  CS2R R100, SRZ ;  /* 0x0000000000647805 */ /* 0x000fe4000001ff00 */
[----:B------:R-:W-:Y:S01]  /*1610*/  CS2R R142, SRZ ;  /* 0x00000000008e7805 */ /* 0x000fe2000001ff00 */
[----:B------:R-:W-:Y:S01]  /*1620*/  UISETP.LT.AND UP0, UPT, URZ, UR5, UPT ;  /* 0x000000053f00728c */ /* 0x000fe2000bf01270 */
[----:B------:R-:W-:Y:S02]  /*1630*/  CS2R R30, SRZ ;  /* 0x00000000001e7805 */ /* 0x000fe4000001ff00 */
[----:B------:R-:W-:Y:S02]  /*1640*/  CS2R R136, SRZ ;  /* 0x0000000000887805 */ /* 0x000fe4000001ff00 */
[----:B------:R-:W-:Y:S01]  /*1650*/  CS2R R92, SRZ ;  /* 0x00000000005c7805 */ /* 0x000fe2000001ff00 */
[----:B------:R-:W-:Y:S01]  /*1660*/  USEL UR38, URZ, UR5, !UP0 ;  /* 0x000000053f267287 */ /* 0x000fe2000c000000 */
[----:B------:R-:W-:-:S02]  /*1670*/  CS2R R134, SRZ ;  /* 0x0000000000867805 */ /* 0x000fc4000001ff00 */
[----:B------:R-:W-:Y:S02]  /*1680*/  CS2R R34, SRZ ;  /* 0x0000000000227805 */ /* 0x000fe4000001ff00 */
[----:B------:R-:W-:Y:S02]  /*1690*/  CS2R R128, SRZ ;  /* 0x0000000000807805 */ /* 0x000fe4000001ff00 */
[----:B------:R-:W-:Y:S02]  /*16a0*/  CS2R R84, SRZ ;  /* 0x0000000000547805 */ /* 0x000fe4000001ff00 */
[----:B------:R-:W-:Y:S02]  /*16b0*/  CS2R R126, SRZ ;  /* 0x00000000007e7805 */ /* 0x000fe4000001ff00 */
[----:B------:R-:W-:Y:S02]  /*16c0*/  ISETP.GT.AND P1, PT, R58, UR38, PT ;  /* 0x000000263a007c0c */ /* 0x000fe4000bf24270 */
        /* <DEDUP_REMOVED lines=48> */
[----:B------:R-:W-:Y:S01]  /*19d0*/  CS2R R24, SRZ ;  /* 0x0000000000187805 */ /* 0x000fe2000001ff00 */
[----:B------:R-:W-:-:S02]  /*19e0*/  IMAD.MOV.U32 R164, RZ, RZ, RZ ;  /* 0x000000ffffa47224 */ /* 0x000fc400078e00ff */
[----:B------:R-:W-:Y:S01]  /*19f0*/  IMAD.MOV.U32 R5, RZ, RZ, RZ ;  /* 0x000000ffff057224 */ /* 0x000fe200078e00ff */
[----:B------:R-:W-:Y:S06]  /*1a00*/  @!P1 BRA `(.L_x_984) ;  /* 0x000000a800209947 */ /* 0x000fec0003800000 */
[----:B------:R-:W0:Y:S01]  /*1a10*/  SHFL.IDX PT, R0, R194, RZ, 0x1f ;  /* 0x00001fffc2007589 */ /* 0x000e2200000e0000 */
[----:B------:R-:W1:Y:S01]  /*1a20*/  S2UR UR39, SR_CgaCtaId ;  /* 0x00000000002779c3 */ /* 0x000e620000008800 */
[----:B------:R-:W-:Y:S01]  /*1a30*/  UMOV UR41, 0x400 ;  /* 0x0000040000297882 */ /* 0x000fe20000000000 */
        /* <DEDUP_REMOVED lines=28> */
.L_x_985:
        /* <DEDUP_REMOVED lines=19> */
[----:B------:R-:W-:Y:S02]  /*1d30*/  @UP1 USHF.R.S32.HI UR19, URZ, 0x1f, UR43 ;  /* 0x0000001f3f131899 */ /* 0x000fe4000801142b */
[----:B------:R-:W-:Y:S02]  /*1d40*/  @UP1 UIMAD.WIDE.U32 UR8, UR47, UR14, URZ ;  /* 0x0000000e2f0812a5 */ /* 0x000fe4000f8e003f */
[----:B------:R-:W-:Y:S02]  /*1d50*/  @UP1 UIMAD UR18, UR47, UR15, UR10 ;  /* 0x0000000f2f1212a4 */ /* 0x000fe4000f8e020a */
[----:B------:R-:W-:Y:S01]  /*1d60*/  @UP0 UIADD3 UR13, UR13, UR17, URZ ;  /* 0x000000110d0d0290 */ /* 0x000fe2000fffe03f */
[----:B------:R-:W-:Y:S01]  /*1d70*/  @UP0 ULDC.64 UR14, c[0x0][0x9b0] ;  /* 0x00026c00000e0ab9 */ /* 0x000fe20000000a00 */
[----:B------:R-:W-:Y:S01]  /*1d80*/  @UP1 ULDC.64 UR10, c[0x0][0x9c0] ;  /* 0x00027000000a1ab9 */ /* 0x000fe20000000a00 */
[----:B------:R-:W-:-:S02]  /*1d90*/  @UP0 UIMAD UR16, UR16, UR14, URZ ;  /* 0x0000000e101002a4 */ /* 0x000fc4000f8e023f */
[----:B------:R-:W-:Y:S02]  /*1da0*/  @UP1 UIMAD UR17, UR19, UR10, URZ ;  /* 0x0000000a131112a4 */ /* 0x000fe4000f8e023f */
[----:B------:R-:W-:Y:S02]  /*1db0*/  @UP1 UIADD3 UR9, UR9, UR18, URZ ;  /* 0x0000001209091290 */ /* 0x000fe4000fffe03f */
[----:B------:R-:W-:Y:S02]  /*1dc0*/  @UP0 UIMAD UR16, UR43, UR15, UR16 ;  /* 0x0000000f2b1002a4 */ /* 0x000fe4000f8e0210 */
[----:B------:R-:W-:Y:S02]  /*1dd0*/  @UP1 UIMAD UR17, UR43, UR11, UR17 ;  /* 0x0000000b2b1112a4 */ /* 0x000fe4000f8e0211 */
[----:B------:R-:W-:Y:S02]  /*1de0*/  @UP0 UIMAD.WIDE.U32 UR14, UR43, UR14, UR12 ;  /* 0x0000000e2b0e02a5 */ /* 0x000fe4000f8e000c */
        /* <DEDUP_REMOVED lines=21> */
[----:B------:R-:W0:Y:S01]  /*1f40*/  SYNCS.PHASECHK.TRANS64.TRYWAIT P1, [UR41+0x28400], R8 ;  /* 0x02840008ff0075a7 */ /* 0x000e220008020169 */
[----:B--2---:R-:W-:-:S04]  /*1f50*/  FMUL.FTZ R0, R3, R0 ;  /* 0x0000000003007220 */ /* 0x004fc80000410000 */
[----:B------:R-:W-:Y:S01]  /*1f60*/  FMUL.FTZ R0, R0, UR4 ;  /* 0x0000000400007c20 */ /* 0x000fe20008410000 */
[----:B0-----:R-:W-:Y:S06]  /*1f70*/  @!P1 BRA `(.L_x_986) ;  /* 0x0000012c00489947 */ /* 0x001fec0003800000 */
.L_x_1173:
[----:B------:R-:W-:Y:S05]  /*1f80*/  @!P0 BRA `(.L_x_987) ;  /* 0x0000000000048947 */ /* 0x000fea0003800000 */
[----:B------:R-:W-:Y:S01]  /*1f90*/  BPT.TRAP 0x1 ;  /* 0x000000040000795c */ /* 0x000fe20000300000 */
.L_x_987:
[----:B------:R-:W-:Y:S02]  /*1fa0*/  IMAD.U32 R4, RZ, RZ, UR52 ;  /* 0x00000034ff047e24 */ /* 0x000fe4000f8e00ff */
[----:B0-----:R-:W-:-:S03]  /*1fb0*/  IMAD.U32 R3, RZ, RZ, UR44 ;  /* 0x0000002cff037e24 */ /* 0x001fc6000f8e00ff */
[----:B------:R-:W-:Y:S02]  /*1fc0*/  LEA R4, R4, UR41, 0x3 ;  /* 0x0000002904047c11 */ /* 0x000fe4000f8e18ff */
[----:B------:R-:W-:-:S04]  /*1fd0*/  SHF.L.U32 R3, R3, 0x1f, RZ ;  /* 0x0000001f03037819 */ /* 0x000fc800000006ff */
[----:B------:R0:W1:Y:S01]  /*1fe0*/  SYNCS.PHASECHK.TRANS64.TRYWAIT P2, [R4+URZ+0x28430], R3 ;  /* 0x02843003040075a7 */ /* 0x000062000804017f */
[----:B------:R-:W-:Y:S05]  /*1ff0*/  @!P0 BRA `(.L_x_988) ;  /* 0x0000000000048947 */ /* 0x000fea0003800000 */
[----:B------:R-:W-:Y:S01]  /*2000*/  BPT.TRAP 0x1 ;  /* 0x000000040000795c */ /* 0x000fe20000300000 */
.L_x_988:
[----:B------:R-:W2:Y:S02]  /*2010*/  S2R R5, SR_TID.X ;  /* 0x0000000000057919 */ /* 0x000ea40000002100 */
[----:B--2---:R-:W-:Y:S01]  /*2020*/  LOP3.LUT P1, RZ, R5, 0x7f, RZ, 0xc0, !PT ;  /* 0x0000007f05ff7812 */ /* 0x004fe2000782c0ff */
[----:B-1----:R-:W-:-:S12]  /*2030*/  @P2 BRA `(.L_x_989) ;  /* 0x0000000000082947 */ /* 0x002fd80003800000 */
[----:B------:R-:W1:Y:S02]  /*2040*/  SYNCS.PHASECHK.TRANS64.TRYWAIT P2, [R4+URZ+0x28430], R3 ;  /* 0x02843003040075a7 */ /* 0x000e64000804017f */
[----:B-1----:R-:W-:Y:S05]  /*2050*/  @!P2 BRA `(.L_x_990) ;  /* 0x0000012c0028a947 */ /* 0x002fea0003800000 */
.L_x_989:
[----:B------:R-:W-:Y:S05]  /*2060*/  WARPSYNC.ALL ;  /* 0x0000000000007948 */ /* 0x000fea0003800000 */
[----:B------:R-:W-:Y:S01]  /*2070*/  UIADD3 UR4, UR41, 0x20000, URZ ;  /* 0x0002000029047890 */ /* 0x000fe2000fffe03f */
[----:B------:R-:W-:Y:S01]  /*2080*/  WARPGROUP.ARRIVE ;  /* 0x00000000000079c5 */ /* 0x000fe20000000000 */
[----:B------:R-:W-:Y:S01]  /*2090*/  ULOP3.LUT UR32, UR49, 0x10000, URZ, 0xfc, !UPT ;  /* 0x0001000031207892 */ /* 0x000fe2000f8efc3f */
[----:B------:R-:W-:Y:S01]  /*20a0*/  IMAD.MOV.U32 R5, RZ, RZ, -0x40 ;  /* 0xffffffc0ff057424 */ /* 0x000fe200078e00ff */
[----:B------:R-:W-:Y:S01]  /*20b0*/  USHF.R.U32.HI UR4, URZ, 0x4, UR4 ;  /* 0x000000043f047899 */ /* 0x000fe20008011604 */
[----:B01----:R-:W-:Y:S01]  /*20c0*/  @!P1 VIADD R3, R4, 0x28440 ;  /* 0x0002844004039836 */ /* 0x003fe20000000000 */
[----:B------:R-:W-:Y:S01]  /*20d0*/  UMOV UR33, 0x40000040 ;  /* 0x4000004000217882 */ /* 0x000fe20000000000 */
[----:B------:R-:W-:Y:S01]  /*20e0*/  UMOV UR35, 0x40000040 ;  /* 0x4000004000237882 */ /* 0x000fe20000000000 */
[----:B------:R-:W-:Y:S01]  /*20f0*/  ULOP3.LUT UR4, UR4, 0x3fff, URZ, 0xc0, !UPT ;  /* 0x00003fff04047892 */ /* 0x000fe2000f8ec03f */
[----:B------:R-:W-:Y:S01]  /*2100*/  UMOV UR5, 0x40000040 ;  /* 0x4000004000057882 */ /* 0x000fe20000000000 */
[----:B------:R-:W-:-:S02]  /*2110*/  UMOV UR7, 0x40000040 ;  /* 0x4000004000077882 */ /* 0x000fc40000000000 */
[----:B------:R-:W-:Y:S01]  /*2120*/  ULOP3.LUT UR48, UR4, 0x10000, URZ, 0xfc, !UPT ;  /* 0x0001000004307892 */ /* 0x000fe2000f8efc3f */
[----:B------:R-:W-:Y:S01]  /*2130*/  @!P1 PRMT R3, RZ, 0x654, R3 ;  /* 0x00000654ff039816 */ /* 0x000fe20000000003 */
[----:B------:R-:W-:Y:S02]  /*2140*/  UIADD3 UR4, UR32, 0x2, URZ ;  /* 0x0000000220047890 */ /* 0x000fe4000fffe03f */
[----:B------:R-:W-:Y:S02]  /*2150*/  ULEA UR34, UR52, UR48, 0xa ;  /* 0x0000003034227291 */ /* 0x000fe4000f8e503f */
[----:B------:R-:W-:Y:S02]  /*2160*/  UIADD3 UR8, UR32, 0x4, URZ ;  /* 0x0000000420087890 */ /* 0x000fe4000fffe03f */
[----:B------:R-:W-:Y:S02]  /*2170*/  UIADD3 UR6, UR34, 0x2, URZ ;  /* 0x0000000222067890 */ /* 0x000fe4000fffe03f */
[----:B------:R-:W-:Y:S01]  /*2180*/  UIADD3 UR10, UR34, 0x4, URZ ;  /* 0x00000004220a7890 */ /* 0x000fe2000fffe03f */
[----:B------:R-:W-:-:S02]  /*2190*/  UMOV UR9, 0x40000040 ;  /* 0x4000004000097882 */ /* 0x000fc40000000000 */
[----:B------:R-:W-:Y:S01]  /*21a0*/  QGMMA.64x64x32.F32.E4M3.E4M3 R24, gdesc[UR32], RZ, !UPT, gsb0 ;  /* 0x00e00000201879f3 */ /* 0x000fe2000c0008ff */
        /* <DEDUP_REMOVED lines=21> */
[----:B------:R-:W-:-:S02]  /*2300*/  ULDC UR49, c[0x0][0x9dc] ;  /* 0x0002770000317ab9 */ /* 0x000fc40000000800 */
[----:B------:R-:W-:Y:S01]  /*2310*/  ULOP3.LUT UR49, URZ, UR49, URZ, 0x33, !UPT ;  /* 0x000000313f317292 */ /* 0x000fe2000f8e333f */
[----:B------:R-:W-:Y:S02]  /*2320*/  WARPGROUP.DEPBAR.LE gsb0, 0x0 ;  /* 0x00008000000079c5 */ /* 0x000fe40000010000 */
[----:B------:R-:W-:-:S06]  /*2330*/  WARPGROUP.ARRIVE ;  /* 0x00000000000079c5 */ /* 0x000fcc0000000000 */
[----:B------:R-:W-:Y:S01]  /*2340*/  QGMMA.64x64x32.F32.E4M3.E4M3 R24, gdesc[UR4], R24, gsb0 ;  /* 0x00e00000041879f3 */ /* 0x000fe20008000818 */
[----:B------:R-:W-:Y:S02]  /*2350*/  ULDC.64 UR6, c[0x0][0x9e0] ;  /* 0x0002780000067ab9 */ /* 0x000fe40000000a00 */
[----:B------:R-:W-:-:S06]  /*2360*/  UISETP.GE.AND UP0, UPT, UR7, 0x1, UPT ;  /* 0x000000010700788c */ /* 0x000fcc000bf06270 */
[----:B------:R-:W-:Y:S01]  /*2370*/  PLOP3.LUT P2, PT, PT, PT, UP0, 0x40, 0x0 ;  /* 0x000000000000781c */ /* 0x000fe20003f4e808 */
        /* <DEDUP_REMOVED lines=23> */
[----:B------:R0:W1:Y:S01]  /*24f0*/  MUFU.TANH R11, R31 ;  /* 0x0000001f000b7308 */ /* 0x0000620000002400 */
        /* <DEDUP_REMOVED lines=8> */
[----:B0-----:R-:W-:-:S02]  /*2580*/  IMAD R31, R58, R5, 0x40 ;  /* 0x000000403a1f7424 */ /* 0x001fc400078e0205 */
[C---:B------:R-:W-:Y:S01]  /*2590*/  FMUL.FTZ R44, R0.reuse, R44 ;  /* 0x0000002c002c7220 */ /* 0x040fe20000410000 */
[C---:B------:R-:W-:Y:S01]  /*25a0*/  FMUL.FTZ R45, R0.reuse, R45 ;  /* 0x0000002d002d7220 */ /* 0x040fe20000410000 */
[----:B------:R-:W-:Y:S01]  /*25b0*/  FMUL.FTZ R46, R0, R46 ;  /* 0x0000002e002e7220 */ /* 0x000fe20000410000 */
[----:B------:R-:W-:Y:S02]  /*25c0*/  IMAD.IADD R4, R16, 0x1, R31 ;  /* 0x0000000110047824 */ /* 0x000fe400078e021f */
        /* <DEDUP_REMOVED lines=14> */
[----:B------:R0:W-:Y:S01]  /*26b0*/  @!P1 SYNCS.ARRIVE.TRANS64.RED.A1T0 RZ, [R3+URZ], RZ ;  /* 0x000000ff03ff99a7 */ /* 0x0001e2000810043f */
[----:B------:R-:W2:Y:S01]  /*26c0*/  MUFU.TANH R24, R24 ;  /* 0x0000001800187308 */ /* 0x000ea20000002400 */
[C---:B------:R-:W-:Y:S01]  /*26d0*/  FMUL.FTZ R35, R0.reuse, R35 ;  /* 0x0000002300237220 */ /* 0x040fe20000410000 */
[C---:B------:R-:W-:Y:S01]  /*26e0*/  FMUL.FTZ R30, R0.reuse, R30 ;  /* 0x0000001e001e7220 */ /* 0x040fe20000410000 */
[----:B------:R-:W-:Y:S01]  /*26f0*/  FMUL.FTZ R27, R0, R27 ;  /* 0x0000001b001b7220 */ /* 0x000fe20000410000 */
[--C-:B------:R-:W-:Y:S01]  /*2700*/  IMAD R8, R2, -0x2, R4.reuse ;  /* 0xfffffffe02087824 */ /* 0x100fe200078e0204 */
[----:B0-----:R-:W-:-:S03]  /*2710*/  IADD3 R3, -R17, 0x1, R4 ;  /* 0x0000000111037810 */ /* 0x001fc60007ffe104 */
[----:B------:R-:W0:Y:S02]  /*2720*/  MUFU.TANH R25, R25 ;  /* 0x0000001900197308 */ /* 0x000e240000002400 */
[----:B------:R-:W-:Y:S02]  /*2730*/  IMAD R5, R2, -0x2, R3 ;  /* 0xfffffffe02057824 */ /* 0x000fe400078e0203 */
[----:B------:R-:W-:-:S04]  /*2740*/  IMAD R3, R61, 0x80, R193 ;  /* 0x000000803d037824 */ /* 0x000fc800078e02c1 */
[----:B------:R-:W3:Y:S08]  /*2750*/  MUFU.TANH R26, R26 ;  /* 0x0000001a001a7308 */ /* 0x000ef00000002400 */
[----:B------:R-:W4:Y:S08]  /*2760*/  MUFU.TANH R28, R28 ;  /* 0x0000001c001c7308 */ /* 0x000f300000002400 */
[----:B------:R-:W0:Y:S08]  /*2770*/  MUFU.TANH R29, R29 ;  /* 0x0000001d001d7308 */ /* 0x000e300000002400 */
        /* <DEDUP_REMOVED lines=23> */
[----:B------:R5:W0:Y:S08]  /*28f0*/  MUFU.TANH R13, R35 ;  /* 0x00000023000d7308 */ /* 0x000a300000002400 */
[----:B------:R1:W0:Y:S01]  /*2900*/  MUFU.TANH R10, R30 ;  /* 0x0000001e000a7308 */ /* 0x0002220000002400 */
[----:B-----5:R-:W-:-:S05]  /*2910*/  VIADD R35, R5, UR6 ;  /* 0x0000000605237c36 */ /* 0x020fca0008000000 */
[----:B------:R-:W-:Y:S02]  /*2920*/  VIADDMNMX R4, R3, R35, R8, PT ;  /* 0x0000002303047246 */ /* 0x000fe40003800108 */
[----:B------:R5:W0:Y:S01]  /*2930*/  MUFU.TANH R9, R27 ;  /* 0x0000001b00097308 */ /* 0x000a220000002400 */
[----:B-1----:R-:W-:-:S04]  /*2940*/  VIADD R30, R5, UR49 ;  /* 0x00000031051e7c36 */ /* 0x002fc80008000000 */
[----:B------:R-:W-:Y:S01]  /*2950*/  IMAD.IADD R5, R30, 0x1, R3 ;  /* 0x000000011e057824 */ /* 0x000fe200078e0203 */
[----:B-----5:R-:W-:Y:S01]  /*2960*/  LEA R27, R58, 0xffffffc0, 0x6 ;  /* 0xffffffc03a1b7811 */ /* 0x020fe200078e30ff */
[----:B--234-:R-:W-:Y:S06]  /*2970*/  @P2 BRA `(.L_x_991) ;  /* 0x0000000000582947 */ /* 0x01cfec0003800000 */
[----:B------:R-:W-:Y:S01]  /*2980*/  IADD3 R6, -R17, R16, R3 ;  /* 0x0000001011067210 */ /* 0x000fe20007ffe103 */
[----:B------:R-:W-:Y:S03]  /*2990*/  BSSY B0, `(.L_x_992) ;  /* 0x0000010000007945 */ /* 0x000fe60003800000 */
        /* <DEDUP_REMOVED lines=10> */
.L_x_993:
[----:B------:R-:W-:-:S06]  /*2a40*/  UISETP.NE.AND UP1, UPT, UR7, 0x1, UPT ;  /* 0x000000010700788c */ /* 0x000fcc000bf25270 */
[----:B------:R-:W-:-:S05]  /*2a50*/  PLOP3.LUT P2, PT, PT, PT, UP1, 0x80, 0x0 ;  /* 0x000000000000781c */ /* 0x000fca0003f4f018 */
[----:B------:R-:W-:-:S08]  /*2a60*/  @UP1 ULDC.64 UR10, c[0x0][0x9e8] ;  /* 0x00027a00000a1ab9 */ /* 0x000fd00000000a00 */
[----:B------:R-:W-:-:S05]  /*2a70*/  @P2 IMAD.HI.U32 R7, R6, UR10, RZ ;  /* 0x0000000a06072c27 */ /* 0x000fca000f8e00ff */
[----:B------:R-:W-:-:S07]  /*2a80*/  @P2 SHF.R.U32.HI R6, RZ, UR11, R7 ;  /* 0x0000000bff062c19 */ /* 0x000fce0008011607 */
.L_x_994:
[----:B------:R-:W-:Y:S05]  /*2a90*/  BSYNC B0 ;  /* 0x0000000000007941 */ /* 0x000fea0003800000 */
.L_x_992:
[----:B------:R-:W-:-:S04]  /*2aa0*/  IMAD R7, R6, UR7, -R27 ;  /* 0x0000000706077c24 */ /* 0x000fc8000f8e0a1b */
[----:B------:R-:W-:-:S05]  /*2ab0*/  IMAD R7, R2, -0x2, R7 ;  /* 0xfffffffe02077824 */ /* 0x000fca00078e0207 */
[----:B------:R-:W-:Y:S02]  /*2ac0*/  VIMNMX R5, R5, R7, !PT ;  /* 0x0000000705057248 */ /* 0x000fe40007fe0100 */
[----:B------:R-:W-:-:S07]  /*2ad0*/  VIADDMNMX R4, R7, UR7, R4, PT ;  /* 0x0000000707047c46 */ /* 0x000fce000b800104 */
.L_x_991:
[C---:B------:R-:W-:Y:S02]  /*2ae0*/  ISETP.GE.AND P2, PT, R31.reuse, 0x2, PT ;  /* 0x000000021f00780c */ /* 0x040fe40003f46270 */
[----:B------:R-:W-:Y:S02]  /*2af0*/  ISETP.GE.AND P6, PT, R31, 0xa, PT ;  /* 0x0000000a1f00780c */ /* 0x000fe40003fc6270 */
[----:B------:R-:W-:Y:S02]  /*2b00*/  ISETP.GT.AND P4, PT, R5, 0x1, !P2 ;  /* 0x000000010500780c */ /* 0x000fe40005784270 */
[----:B------:R-:W-:Y:S02]  /*2b10*/  ISETP.GE.AND P3, PT, R31, 0x9, PT ;  /* 0x000000091f00780c */ /* 0x000fe40003f66270 */
[----:B------:R-:W-:Y:S02]  /*2b20*/  ISETP.LT.OR P4, PT, R4, 0x2, P4 ;  /* 0x000000020400780c */ /* 0x000fe40002781670 */
[----:B------:R-:W-:-:S02]  /*2b30*/  P2R R34, PR, RZ, 0x40 ;  /* 0x00000040ff227803 */ /* 0x000fc40000000000 */
[----:B0-----:R-:W-:Y:S02]  /*2b40*/  FSEL R39, R25, -INF , !P4 ;  /* 0xff80000019277808 */ /* 0x001fe40006000000 */
[C---:B------:R-:W-:Y:S02]  /*2b50*/  ISETP.GT.AND P4, PT, R5.reuse, 0x9, !P6 ;  /* 0x000000090500780c */ /* 0x040fe40007784270 */
[----:B------:R-:W-:Y:S02]  /*2b60*/  ISETP.GT.AND P5, PT, R5, 0x8, !P3 ;  /* 0x000000080500780c */ /* 0x000fe40005fa4270 */
[----:B------:R-:W-:Y:S02]  /*2b70*/  ISETP.LT.OR P4, PT, R4, 0xa, P4 ;  /* 0x0000000a0400780c */ /* 0x000fe40002781670 */
[----:B------:R-:W-:Y:S02]  /*2b80*/  ISETP.GE.AND P6, PT, R31, 0x11, PT ;  /* 0x000000111f00780c */ /* 0x000fe40003fc6270 */
[----:B------:R-:W-:-:S02]  /*2b90*/  FSEL R57, R29, -INF , !P4 ;  /* 0xff8000001d397808 */ /* 0x000fc40006000000 */
[----:B------:R-:W-:Y:S02]  /*2ba0*/  ISETP.LT.OR P5, PT, R4, 0x9, P5 ;  /* 0x000000090400780c */ /* 0x000fe40002fa1670 */
        /* <DEDUP_REMOVED lines=17> */
[C---:B------:R-:W-:Y:S02]  /*2cc0*/  ISETP.LT.OR P4, PT, R4.reuse, 0x1a, P4 ;  /* 0x0000001a0400780c */ /* 0x040fe40002781670 */
        /* <DEDUP_REMOVED lines=42> */
[----:B------:R-:W-:Y:S02]  /*2f70*/  ISETP.GT.AND P6, PT, R5, 0x39, !P6 ;  /* 0x000000390500780c */ /* 0x000fe400077c4270 */
[----:B------:R-:W-:Y:S02]  /*2f80*/  IADD3 R5, R30, 0x8, R3 ;  /* 0x000000081e057810 */ /* 0x000fe40007ffe003 */
[----:B------:R-:W-:Y:S01]  /*2f90*/  ISETP.LT.OR P6, PT, R4, 0x3a, P6 ;  /* 0x0000003a0400780c */ /* 0x000fe200037c1670 */
[----:B------:R-:W-:-:S03]  /*2fa0*/  VIADD R4, R3, 0x8 ;  /* 0x0000000803047836 */ /* 0x000fc60000000000 */
[----:B------:R-:W-:Y:S02]  /*2fb0*/  FSEL R53, R53, -INF , !P6 ;  /* 0xff80000035357808 */ /* 0x000fe40007000000 */
[----:B------:R-:W-:Y:S02]  /*2fc0*/  PLOP3.LUT P6, PT, PT, PT, UP0, 0x40, 0x0 ;  /* 0x000000000000781c */ /* 0x000fe40003fce808 */
[----:B------:R-:W-:-:S11]  /*2fd0*/  VIADDMNMX R4, R4, R35, R8, PT ;  /* 0x0000002304047246 */ /* 0x000fd60003800108 */
[----:B------:R-:W-:Y:S05]  /*2fe0*/  @P6 BRA `(.L_x_995) ;  /* 0x0000000000646947 */ /* 0x000fea0003800000 */
[----:B------:R-:W-:Y:S01]  /*2ff0*/  IADD3 R6, R16, 0x8, R3 ;  /* 0x0000000810067810 */ /* 0x000fe20007ffe003 */
[----:B------:R-:W-:Y:S04]  /*3000*/  BSSY B0, `(.L_x_996) ;  /* 0x0000013000007945 */ /* 0x000fe80003800000 */
        /* <DEDUP_REMOVED lines=12> */
.L_x_997:
[----:B------:R-:W-:-:S06]  /*30d0*/  UISETP.NE.AND UP1, UPT, UR7, 0x1, UPT ;  /* 0x000000010700788c */ /* 0x000fcc000bf25270 */
[----:B------:R-:W-:-:S05]  /*30e0*/  PLOP3.LUT P6, PT, PT, PT, UP1, 0x80, 0x0 ;  /* 0x000000000000781c */ /* 0x000fca0003fcf018 */
[----:B------:R-:W-:-:S08]  /*30f0*/  @UP1 ULDC.64 UR10, c[0x0][0x9e8] ;  /* 0x00027a00000a1ab9 */ /* 0x000fd00000000a00 */
[----:B------:R-:W-:Y:S01]  /*3100*/  @P6 IMAD.HI.U32 R7, R6, UR10, RZ ;  /* 0x0000000a06076c27 */ /* 0x000fe2000f8e00ff */
[----:B------:R-:W-:-:S13]  /*3110*/  PLOP3.LUT P6, PT, PT, PT, UP1, 0x80, 0x0 ;  /* 0x000000000000781c */ /* 0x000fda0003fcf018 */
[----:B------:R-:W-:-:S07]  /*3120*/  @P6 SHF.R.U32.HI R6, RZ, UR11, R7 ;  /* 0x0000000bff066c19 */ /* 0x000fce0008011607 */
.L_x_998:
[----:B------:R-:W-:Y:S05]  /*3130*/  BSYNC B0 ;  /* 0x0000000000007941 */ /* 0x000fea0003800000 */
.L_x_996:
[----:B------:R-:W-:-:S04]  /*3140*/  IMAD R7, R6, UR7, -R27 ;  /* 0x0000000706077c24 */ /* 0x000fc8000f8e0a1b */
[----:B------:R-:W-:-:S05]  /*3150*/  IMAD R7, R2, -0x2, R7 ;  /* 0xfffffffe02077824 */ /* 0x000fca00078e0207 */
[----:B------:R-:W-:Y:S02]  /*3160*/  VIMNMX R5, R5, R7, !PT ;  /* 0x0000000705057248 */ /* 0x000fe40007fe0100 */
[----:B------:R-:W-:-:S07]  /*3170*/  VIADDMNMX R4, R7, UR7, R4, PT ;  /* 0x0000000707047c46 */ /* 0x000fce000b800104 */
.L_x_995:
        /* <DEDUP_REMOVED lines=68> */
[----:B------:R-:W0:Y:S01]  /*35c0*/  SHFL.BFLY PT, R7, R26, 0x2, 0x1f ;  /* 0x0c401f001a077f89 */ /* 0x000e2200000e0000 */
[----:B------:R-:W-:-:S04]  /*35d0*/  ISETP.GT.AND P2, PT, R5, 0x29, !P2 ;  /* 0x000000290500780c */ /* 0x000fc80005744270 */
[----:B------:R-:W-:-:S07]  /*35e0*/  ISETP.LT.OR P2, PT, R4, 0x2a, P2 ;  /* 0x0000002a0400780c */ /* 0x000fce0001741670 */
[----:B------:R-:W-:Y:S01]  /*35f0*/  UIADD3 UR6, UR14, UR6, URZ ;  /* 0x000000060e067290 */ /* 0x000fe2000fffe03f */
[----:B0-----:R-:W-:Y:S01]  /*3600*/  FMNMX.FTZ R27, R26, R7, !PT ;  /* 0x000000071a1b7209 */ /* 0x001fe20007810000 */
[----:B------:R-:W-:Y:S01]  /*3610*/  IMAD.U32 R26, RZ, RZ, UR10 ;  /* 0x0000000aff1a7e24 */ /* 0x000fe2000f8e00ff */
[----:B------:R-:W-:-:S03]  /*3620*/  FMNMX.FTZ R7, R6, R9, !PT ;  /* 0x0000000906077209 */ /* 0x000fc60007810000 */
[----:B------:R-:W0:Y:S01]  /*3630*/  SHFL.BFLY PT, R28, R27, 0x1, 0x1f ;  /* 0x0c201f001b1c7f89 */ /* 0x000e2200000e0000 */
[----:B------:R-:W-:-:S04]  /*3640*/  FMNMX.FTZ R8, R10, R7, !PT ;  /* 0x000000070a087209 */ /* 0x000fc80007810000 */
[----:B------:R-:W-:-:S04]  /*3650*/  FMNMX.FTZ R7, R11, R8, !PT ;  /* 0x000000080b077209 */ /* 0x000fc80007810000 */
[----:B------:R-:W-:-:S04]  /*3660*/  FMNMX.FTZ R8, R12, R7, !PT ;  /* 0x000000070c087209 */ /* 0x000fc80007810000 */
[----:B------:R-:W-:-:S04]  /*3670*/  FMNMX.FTZ R25, R13, R8, !PT ;  /* 0x000000080d197209 */ /* 0x000fc80007810000 */
[----:B------:R-:W-:Y:S02]  /*3680*/  FMNMX.FTZ R8, R14, R25, !PT ;  /* 0x000000190e087209 */ /* 0x000fe40007810000 */
[----:B------:R-:W-:Y:S02]  /*3690*/  FSEL R25, R47, -INF , !P2 ;  /* 0xff8000002f197808 */ /* 0x000fe40005000000 */
[----:B0-----:R-:W-:Y:S02]  /*36a0*/  FMNMX.FTZ R7, R27, R28, !PT ;  /* 0x0000001c1b077209 */ /* 0x001fe40007810000 */
        /* <DEDUP_REMOVED lines=20> */
[----:B------:R-:W-:Y:S01]  /*37f0*/  MUFU.EX2 R30, R30 ;  /* 0x0000001e001e7308 */ /* 0x000fe20000000800 */
[----:B------:R-:W-:Y:S01]  /*3800*/  FMNMX.FTZ R29, R26, R27, !PT ;  /* 0x0000001b1a1d7209 */ /* 0x000fe20007810000 */
[--C-:B------:R-:W-:Y:S01]  /*3810*/  FFMA.FTZ R33, R57, UR10, -R28.reuse ;  /* 0x0000000a39217c23 */ /* 0x100fe2000801081c */
[----:B------:R-:W-:Y:S01]  /*3820*/  FSEL R27, R55, -INF , !P2 ;  /* 0xff800000371b7808 */ /* 0x000fe20005000000 */
[--C-:B------:R-:W-:Y:S01]  /*3830*/  FFMA.FTZ R34, R61, UR10, -R28.reuse ;  /* 0x0000000a3d227c23 */ /* 0x100fe2000801081c */
[----:B------:R-:W-:Y:S01]  /*3840*/  FMNMX.FTZ R8, R4, R29, !PT ;  /* 0x0000001d04087209 */ /* 0x000fe20007810000 */
[--C-:B------:R-:W-:Y:S01]  /*3850*/  FFMA.FTZ R35, R63, UR10, -R28.reuse ;  /* 0x0000000a3f237c23 */ /* 0x100fe2000801081c */
[----:B------:R-:W-:-:S01]  /*3860*/  FFMA.FTZ R36, R65, UR10, -R28 ;  /* 0x0000000a41247c23 */ /* 0x000fc2000801081c */
[----:B------:R-:W0:Y:S01]  /*3870*/  MUFU.EX2 R31, R31 ;  /* 0x0000001f001f7308 */ /* 0x000e220000000800 */
[----:B------:R-:W-:Y:S01]  /*3880*/  FMNMX.FTZ R8, R27, R8, !PT ;  /* 0x000000081b087209 */ /* 0x000fe20007810000 */
[--C-:B------:R-:W-:Y:S01]  /*3890*/  FFMA.FTZ R37, R37, UR10, -R28.reuse ;  /* 0x0000000a25257c23 */ /* 0x100fe2000801081c */
[----:B------:R-:W-:-:S01]  /*38a0*/  FFMA.FTZ R40, R69, UR10, -R28 ;  /* 0x0000000a45287c23 */ /* 0x000fc2000801081c */
[--C-:B------:R-:W-:Y:S01]  /*38b0*/  FFMA.FTZ R38, R67, UR10, -R28.reuse ;  /* 0x0000000a43267c23 */ /* 0x100fe2000801081c */
[----:B------:R-:W-:-:S01]  /*38c0*/  FFMA.FTZ R42, R71, UR10, -R28 ;  /* 0x0000000a472a7c23 */ /* 0x000fc2000801081c */
[----:B------:R-:W1:Y:S01]  /*38d0*/  SHFL.BFLY PT, R29, R8, 0x2, 0x1f ;  /* 0x0c401f00081d7f89 */ /* 0x000e6200000e0000 */
[----:B------:R-:W-:-:S01]  /*38e0*/  FFMA.FTZ R43, R49, UR10, -R28 ;  /* 0x0000000a312b7c23 */ /* 0x000fc2000801081c */
[----:B------:R-:W2:Y:S08]  /*38f0*/  MUFU.EX2 R32, R32 ;  /* 0x0000002000207308 */ /* 0x000eb00000000800 */
[----:B------:R-:W3:Y:S08]  /*3900*/  MUFU.EX2 R33, R33 ;  /* 0x0000002100217308 */ /* 0x000ef00000000800 */
[----:B------:R-:W4:Y:S01]  /*3910*/  MUFU.EX2 R34, R34 ;  /* 0x0000002200227308 */ /* 0x000f220000000800 */
[----:B-1----:R-:W-:-:S07]  /*3920*/  FMNMX.FTZ R29, R8, R29, !PT ;  /* 0x0000001d081d7209 */ /* 0x002fce0007810000 */
[----:B------:R-:W1:Y:S01]  /*3930*/  MUFU.EX2 R35, R35 ;  /* 0x0000002300237308 */ /* 0x000e620000000800 */
[----:B------:R-:W5:Y:S07]  /*3940*/  SHFL.BFLY PT, R8, R29, 0x1, 0x1f ;  /* 0x0c201f001d087f89 */ /* 0x000f6e00000e0000 */
[----:B------:R-:W-:Y:S08]  /*3950*/  MUFU.EX2 R36, R36 ;  /* 0x0000002400247308 */ /* 0x000ff00000000800 */
[----:B------:R-:W1:Y:S08]  /*3960*/  MUFU.EX2 R37, R37 ;  /* 0x0000002500257308 */ /* 0x000e700000000800 */
[----:B------:R-:W-:Y:S01]  /*3970*/  MUFU.EX2 R40, R40 ;  /* 0x0000002800287308 */ /* 0x000fe20000000800 */
[----:B-----5:R-:W-:Y:S01]  /*3980*/  FMNMX.FTZ R8, R29, R8, !PT ;  /* 0x000000081d087209 */ /* 0x020fe20007810000 */
[--C-:B------:R-:W-:Y:S01]  /*3990*/  FFMA.FTZ R29, R73, UR10, -R28.reuse ;  /* 0x0000000a491d7c23 */ /* 0x100fe2000801081c */
[----:B------:R-:W-:-:S02]  /*39a0*/  FFMA.FTZ R28, R53, UR10, -R28 ;  /* 0x0000000a351c7c23 */ /* 0x000fc4000801081c */
[C---:B------:R-:W-:Y:S01]  /*39b0*/  FSETP.NEU.FTZ.AND P2, PT, R8.reuse, -INF , PT ;  /* 0xff8000000800780b */ /* 0x040fe20003f5d000 */
[----:B------:R-:W-:-:S01]  /*39c0*/  FFMA.FTZ R44, R8, R45, -8 ;  /* 0xc1000000082c7423 */ /* 0x000fc2000001002d */
[----:B0-----:R-:W-:Y:S01]  /*39d0*/  FADD.FTZ R45, R30, R31 ;  /* 0x0000001f1e2d7221 */ /* 0x001fe20000010000 */
[----:B------:R-:W-:Y:S03]  /*39e0*/  MUFU.EX2 R41, R41 ;  /* 0x0000002900297308 */ /* 0x000fe60000000800 */
[----:B------:R-:W-:Y:S01]  /*39f0*/  FSEL R44, R44, RZ, P2 ;  /* 0x000000ff2c2c7208 */ /* 0x000fe20001000000 */
[----:B--2---:R-:W-:Y:S01]  /*3a00*/  FADD.FTZ R46, R32, R45 ;  /* 0x0000002d202e7221 */ /* 0x004fe20000010000 */
        /* <DEDUP_REMOVED lines=12> */
[----:B---3--:R-:W-:-:S01]  /*3ad0*/  FADD.FTZ R45, R33, R46 ;  /* 0x0000002e212d7221 */ /* 0x008fc20000010000 */
[----:B------:R-:W-:Y:S01]  /*3ae0*/  F2FP.SATFINITE.E4M3.F32.PACK_AB_MERGE_C R33, R33, R32, RZ ;  /* 0x000000202121723e */ /* 0x000fe200048070ff */
[----:B------:R-:W-:-:S01]  /*3af0*/  FFMA.FTZ R24, R24, UR10, -R44 ;  /* 0x0000000a18187c23 */ /* 0x000fc2000801082c */
[----:B------:R-:W0:Y:S01]  /*3b00*/  MUFU.EX2 R9, R9 ;  /* 0x0000000900097308 */ /* 0x000e220000000800 */
[----:B----4-:R-:W-:-:S01]  /*3b10*/  FADD.FTZ R32, R34, R45 ;  /* 0x0000002d22207221 */ /* 0x010fc20000010000 */
[----:B------:R-:W-:Y:S01]  /*3b20*/  F2FP.SATFINITE.E4M3.F32.PACK_AB_MERGE_C R188, R31, R30, R33 ;  /* 0x0000001e1fbc723e */ /* 0x000fe20004807021 */
[----:B------:R-:W-:-:S01]  /*3b30*/  FFMA.FTZ R25, R25, UR10, -R44 ;  /* 0x0000000a19197c23 */ /* 0x000fc2000801082c */
[----:B------:R-:W-:Y:S01]  /*3b40*/  FFMA.FTZ R5, R5, UR10, -R44 ;  /* 0x0000000a05057c23 */ /* 0x000fe2000801082c */
[----:B-1----:R-:W-:-:S01]  /*3b50*/  FADD.FTZ R31, R35, R32 ;  /* 0x00000020231f7221 */ /* 0x002fc20000010000 */
[----:B------:R-:W-:Y:S01]  /*3b60*/  F2FP.SATFINITE.E4M3.F32.PACK_AB_MERGE_C R32, R37, R36, RZ ;  /* 0x000000242520723e */ /* 0x000fe200048070ff */
[----:B------:R-:W-:-:S01]  /*3b70*/  FFMA.FTZ R26, R26, UR10, -R44 ;  /* 0x0000000a1a1a7c23 */ /* 0x000fc2000801082c */
[----:B------:R-:W1:Y:S01]  /*3b80*/  MUFU.EX2 R10, R10 ;  /* 0x0000000a000a7308 */ /* 0x000e620000000800 */
[----:B------:R-:W-:-:S01]  /*3b90*/  FADD.FTZ R36, R36, R31 ;  /* 0x0000001f24247221 */ /* 0x000fc20000010000 */
[----:B------:R-:W-:Y:S01]  /*3ba0*/  F2FP.SATFINITE.E4M3.F32.PACK_AB_MERGE_C R190, R35, R34, R32 ;  /* 0x0000002223be723e */ /* 0x000fe20004807020 */
[----:B------:R-:W-:-:S01]  /*3bb0*/  FFMA.FTZ R4, R4, UR10, -R44 ;  /* 0x0000000a04047c23 */ /* 0x000fc2000801082c */
[----:B------:R-:W-:Y:S01]  /*3bc0*/  FFMA.FTZ R27, R27, UR10, -R44 ;  /* 0x0000000a1b1b7c23 */ /* 0x000fe2000801082c */
[----:B------:R-:W-:-:S03]  /*3bd0*/  FADD.FTZ R37, R37, R36 ;  /* 0x0000002425257221 */ /* 0x000fc60000010000 */
        /* <DEDUP_REMOVED lines=12> */
[----:B------:R-:W-:-:S06]  /*3ca0*/  F2FP.SATFINITE.E4M3.F32.PACK_AB_MERGE_C R33, R41, R40, RZ ;  /* 0x000000282921723e */ /* 0x000fcc00048070ff */
[----:B------:R-:W2:Y:S01]  /*3cb0*/  MUFU.EX2 R38, R38 ;  /* 0x0000002600267308 */ /* 0x000ea20000000800 */
[----:B0-----:R-:W-:-:S01]  /*3cc0*/  FADD.FTZ R31, R15, R30 ;  /* 0x0000001e0f1f7221 */ /* 0x001fc20000010000 */
[----:B------:R-:W-:-:S04]  /*3cd0*/  F2FP.SATFINITE.E4M3.F32.PACK_AB_MERGE_C R14, R15, R14, RZ ;  /* 0x0000000e0f0e723e */ /* 0x000fc800048070ff */
[----:B------:R-:W-:Y:S02]  /*3ce0*/  F2FP.SATFINITE.E4M3.F32.PACK_AB_MERGE_C R191, R13, R12, R14 ;  /* 0x0000000c0dbf723e */ /* 0x000fe4000480700e */
[----:B------:R-:W0:Y:S01]  /*3cf0*/  MUFU.EX2 R39, R39 ;  /* 0x0000002700277308 */ /* 0x000e220000000800 */
[----:B-1----:R-:W-:-:S07]  /*3d00*/  FADD.FTZ R32, R20, R31 ;  /* 0x0000001f14207221 */ /* 0x002fce0000010000 */
[----:B------:R-:W1:Y:S01]  /*3d10*/  MUFU.EX2 R21, R21 ;  /* 0x0000001500157308 */ /* 0x000e620000000800 */
[----:B--2---:R-:W-:-:S07]  /*3d20*/  FADD.FTZ R30, R38, R37 ;  /* 0x00000025261e7221 */ /* 0x004fce0000010000 */
[----:B------:R-:W2:Y:S01]  /*3d30*/  MUFU.EX2 R24, R24 ;  /* 0x0000001800187308 */ /* 0x000ea20000000800 */
[C---:B0-----:R-:W-:Y:S01]  /*3d40*/  F2FP.SATFINITE.E4M3.F32.PACK_AB_MERGE_C R184, R39.reuse, R38, R33 ;  /* 0x0000002627b8723e */ /* 0x041fe20004807021 */
[----:B------:R-:W-:Y:S01]  /*3d50*/  FADD.FTZ R39, R39, R30 ;  /* 0x0000001e27277221 */ /* 0x000fe20000010000 */
[----:B------:R-:W-:-:S03]  /*3d60*/  F2FP.SATFINITE.E4M3.F32.PACK_AB_MERGE_C R30, R11, R10, RZ ;  /* 0x0000000a0b1e723e */ /* 0x000fc600048070ff */
[----:B------:R-:W-:Y:S01]  /*3d70*/  FADD.FTZ R40, R40, R39 ;  /* 0x0000002728287221 */ /* 0x000fe20000010000 */
[----:B------:R-:W-:Y:S01]  /*3d80*/  F2FP.SATFINITE.E4M3.F32.PACK_AB_MERGE_C R189, R9, R6, R30 ;  /* 0x0000000609bd723e */ /* 0x000fe2000480701e */
[----:B------:R-:W-:Y:S01]  /*3d90*/  MUFU.EX2 R29, R29 ;  /* 0x0000001d001d7308 */ /* 0x000fe20000000800 */
[----:B-1----:R-:W-:-:S01]  /*3da0*/  FADD.FTZ R31, R21, R32 ;  /* 0x00000020151f7221 */ /* 0x002fc20000010000 */
[----:B------:R-:W-:-:S06]  /*3db0*/  FADD.FTZ R41, R41, R40 ;  /* 0x0000002829297221 */ /* 0x000fcc0000010000 */
[----:B------:R-:W0:Y:S01]  /*3dc0*/  MUFU.EX2 R28, R28 ;  /* 0x0000001c001c7308 */ /* 0x000e220000000800 */
[----:B--2---:R-:W-:-:S07]  /*3dd0*/  FADD.FTZ R10, R24, R31 ;  /* 0x0000001f180a7221 */ /* 0x004fce0000010000 */
[----:B------:R-:W1:Y:S08]  /*3de0*/  MUFU.EX2 R25, R25 ;  /* 0x0000001900197308 */ /* 0x000e700000000800 */
[----:B------:R-:W-:Y:S01]  /*3df0*/  MUFU.EX2 R42, R42 ;  /* 0x0000002a002a7308 */ /* 0x000fe20000000800 */
[----:B0-----:R-:W-:-:S07]  /*3e00*/  F2FP.SATFINITE.E4M3.F32.PACK_AB_MERGE_C R11, R28, R29, RZ ;  /* 0x0000001d1c0b723e */ /* 0x001fce00048070ff */
[----:B------:R-:W0:Y:S01]  /*3e10*/  MUFU.EX2 R43, R43 ;  /* 0x0000002b002b7308 */ /* 0x000e220000000800 */
[----:B-1----:R-:W-:-:S01]  /*3e20*/  FADD.FTZ R10, R25, R10 ;  /* 0x0000000a190a7221 */ /* 0x002fc20000010000 */
[----:B------:R-:W-:-:S04]  /*3e30*/  F2FP.SATFINITE.E4M3.F32.PACK_AB_MERGE_C R24, R25, R24, RZ ;  /* 0x000000181918723e */ /* 0x000fc800048070ff */
[----:B------:R-:W-:Y:S02]  /*3e40*/  F2FP.SATFINITE.E4M3.F32.PACK_AB_MERGE_C R185, R21, R20, R24 ;  /* 0x0000001415b9723e */ /* 0x000fe40004807018 */
[----:B------:R-:W1:Y:S08]  /*3e50*/  MUFU.EX2 R5, R5 ;  /* 0x0000000500057308 */ /* 0x000e700000000800 */
[----:B------:R-:W2:Y:S01]  /*3e60*/  MUFU.EX2 R26, R26 ;  /* 0x0000001a001a7308 */ /* 0x000ea20000000800 */
[----:B0-----:R-:W-:Y:S01]  /*3e70*/  F2FP.SATFINITE.E4M3.F32.PACK_AB_MERGE_C R186, R43, R42, R11 ;  /* 0x0000002a2bba723e */ /* 0x001fe2000480700b */
[----:B------:R-:W-:-:S04]  /*3e80*/  FADD.FTZ R42, R42, R41 ;  /* 0x000000292a2a7221 */ /* 0x000fc80000010000 */
[----:B------:R-:W-:Y:S02]  /*3e90*/  FADD.FTZ R42, R43, R42 ;  /* 0x0000002a2b2a7221 */ /* 0x000fe40000010000 */
[----:B------:R-:W0:Y:S01]  /*3ea0*/  MUFU.EX2 R4, R4 ;  /* 0x0000000400047308 */ /* 0x000e220000000800 */
[----:B-1----:R-:W-:-:S01]  /*3eb0*/  FADD.FTZ R11, R5, R10 ;  /* 0x0000000a050b7221 */ /* 0x002fc20000010000 */
[----:B------:R-:W-:-:S06]  /*3ec0*/  FADD.FTZ R29, R29, R42 ;  /* 0x0000002a1d1d7221 */ /* 0x000fcc0000010000 */
[----:B------:R-:W1:Y:S01]  /*3ed0*/  MUFU.EX2 R27, R27 ;  /* 0x0000001b001b7308 */ /* 0x000e620000000800 */
[----:B--2---:R-:W-:-:S04]  /*3ee0*/  FADD.FTZ R11, R26, R11 ;  /* 0x0000000b1a0b7221 */ /* 0x004fc80000010000 */
[----:B0-----:R-:W-:Y:S01]  /*3ef0*/  FADD.FTZ R6, R4, R11 ;  /* 0x0000000b04067221 */ /* 0x001fe20000010000 */
[----:B-1----:R-:W-:Y:S01]  /*3f00*/  F2FP.SATFINITE.E4M3.F32.PACK_AB_MERGE_C R9, R27, R4, RZ ;  /* 0x000000041b09723e */ /* 0x002fe200048070ff */
        /* <DEDUP_REMOVED lines=16> */
.L_x_1000:
[----:B------:R-:W-:-:S11]  /*4010*/  UISETP.NE.AND UP1, UPT, UR7, 0x1, UPT ;  /* 0x000000010700788c */ /* 0x000fd6000bf25270 */
[----:B------:R-:W-:Y:S02]  /*4020*/  @UP1 ULDC.64 UR14, c[0x0][0x9e8] ;  /* 0x00027a00000e1ab9 */ /* 0x000fe40000000a00 */
[----:B------:R-:W-:-:S04]  /*4030*/  UIMAD.WIDE.U32 UR18, UR11, UR14, URZ ;  /* 0x0000000e0b1272a5 */ /* 0x000fc8000f8e003f */
[----:B------:R-:W-:-:S12]  /*4040*/  @UP1 USHF.R.U32.HI UR11, URZ, UR15, UR19 ;  /* 0x0000000f3f0b1299 */ /* 0x000fd80008011613 */
.L_x_1001:
[----:B------:R-:W-:-:S04]  /*4050*/  UIMAD UR7, UR11, UR7, UR7 ;  /* 0x000000070b0772a4 */ /* 0x000fc8000f8e0207 */
[----:B------:R-:W-:-:S04]  /*4060*/  UISETP.LT.AND UP1, UPT, UR6, UR7, UPT ;  /* 0x000000070600728c */ /* 0x000fc8000bf21270 */
[----:B------:R-:W-:-:S12]  /*4070*/  USEL UR6, UR6, UR7, UP1 ;  /* 0x0000000706067287 */ /* 0x000fd80008800000 */
.L_x_999:
        /* <DEDUP_REMOVED lines=71> */
[----:B------:R-:W-:Y:S01]  /*44f0*/  IMAD.IADD R10, R16, 0x1, -R17 ;  /* 0x00000001100a7824 */ /* 0x000fe200078e0a11 */
[----:B------:R-:W-:Y:S01]  /*4500*/  ULDC UR54, c[0x0][0x9e4] ;  /* 0x0002790000367ab9 */ /* 0x000fe20000000800 */
[----:B------:R-:W-:Y:S01]  /*4510*/  IMAD.MOV.U32 R151, RZ, RZ, RZ ;  /* 0x000000ffff977224 */ /* 0x000fe200078e00ff */
[----:B------:R-:W-:Y:S01]  /*4520*/  ULDC UR53, c[0x0][0x988] ;  /* 0x0002620000357ab9 */ /* 0x000fe20000000800 */
[----:B------:R-:W-:Y:S01]  /*4530*/  IMAD.IADD R13, R3, 0x1, R10 ;  /* 0x00000001030d7824 */ /* 0x000fe200078e020a */
[----:B------:R-:W-:-:S03]  /*4540*/  ULDC UR55, c[0x0][0x9e0] ;  /* 0x0002780000377ab9 */ /* 0x000fc60000000800 */
[----:B------:R-:W-:-:S05]  /*4550*/  VIADD R11, R13, 0x8 ;  /* 0x000000080d0b7836 */ /* 0x000fca0000000000 */
[----:B------:R-:W-:-:S07]  /*4560*/  LOP3.LUT R9, RZ, R11, RZ, 0x33, !PT ;  /* 0x0000000bff097212 */ /* 0x000fce00078e33ff */
.L_x_1020:
        /* <DEDUP_REMOVED lines=9> */
.L_x_1004:
[----:B------:R-:W-:Y:S01]  /*4600*/  ULEA UR6, UR57, UR41, 0x3 ;  /* 0x0000002939067291 */ /* 0x000fe2000f8e183f */
[----:B------:R-:W-:-:S05]  /*4610*/  IMAD.U32 R12, RZ, RZ, UR56 ;  /* 0x00000038ff0c7e24 */ /* 0x000fca000f8e00ff */
[----:B------:R-:W-:-:S04]  /*4620*/  SHF.L.U32 R12, R12, 0x1f, RZ ;  /* 0x0000001f0c0c7819 */ /* 0x000fc800000006ff */
[----:B------:R0:W1:Y:S01]  /*4630*/  SYNCS.PHASECHK.TRANS64.TRYWAIT P2, [UR6+0x28430], R12 ;  /* 0x0284300cff0075a7 */ /* 0x0000620008040146 */
[----:B------:R-:W-:Y:S05]  /*4640*/  @!P0 BRA `(.L_x_1005) ;  /* 0x0000000000048947 */ /* 0x000fea0003800000 */
[----:B------:R-:W-:Y:S01]  /*4650*/  BPT.TRAP 0x1 ;  /* 0x000000040000795c */ /* 0x000fe20000300000 */
.L_x_1005:
[----:B-1----:R-:W-:Y:S05]  /*4660*/  @P2 BRA `(.L_x_1003) ;  /* 0x0000000000082947 */ /* 0x002fea0003800000 */
[----:B------:R-:W1:Y:S02]  /*4670*/  SYNCS.PHASECHK.TRANS64.TRYWAIT P2, [UR6+0x28430], R12 ;  /* 0x0284300cff0075a7 */ /* 0x000e640008040146 */
[----:B-1----:R-:W-:Y:S05]  /*4680*/  @!P2 BRA `(.L_x_1006) ;  /* 0x0000010400b0a947 */ /* 0x002fea0003800000 */
.L_x_1003:
[----:B------:R-:W2:Y:S01]  /*4690*/  S2R R14, SR_TID.X ;  /* 0x00000000000e7919 */ /* 0x000ea20000002100 */
[----:B------:R-:W-:Y:S01]  /*46a0*/  ULEA UR34, UR57, UR48, 0xa ;  /* 0x0000003039227291 */ /* 0x000fe2000f8e503f */
[----:B------:R-:W-:Y:S01]  /*46b0*/  UMOV UR35, 0x40000040 ;  /* 0x4000004000237882 */ /* 0x000fe20000000000 */
[----:B------:R-:W-:Y:S02]  /*46c0*/  UMOV UR7, 0x40000040 ;  /* 0x4000004000077882 */ /* 0x000fe40000000000 */
[----:B------:R-:W-:Y:S02]  /*46d0*/  UIADD3 UR6, UR34, 0x2, URZ ;  /* 0x0000000222067890 */ /* 0x000fe4000fffe03f */
        /* <DEDUP_REMOVED lines=13> */
[----:B01----:R-:W-:-:S05]  /*47b0*/  VIADD R12, R14, 0x8 ;  /* 0x000000080e0c7836 */ /* 0x003fca0000000000 */
        /* <DEDUP_REMOVED lines=25> */
[----:B0-----:R-:W-:Y:S05]  /*4950*/  @P3 BRA `(.L_x_1007) ;  /* 0x00000000002c3947 */ /* 0x001fea0003800000 */
[----:B------:R-:W-:Y:S05]  /*4960*/  @!P0 BRA `(.L_x_1008) ;  /* 0x0000000000048947 */ /* 0x000fea0003800000 */
[----:B------:R-:W-:Y:S01]  /*4970*/  BPT.TRAP 0x1 ;  /* 0x000000040000795c */ /* 0x000fe20000300000 */
.L_x_1008:
[----:B------:R-:W-:Y:S01]  /*4980*/  ULEA UR6, UR52, UR41, 0x3 ;  /* 0x0000002934067291 */ /* 0x000fe2000f8e183f */
[----:B------:R-:W-:-:S05]  /*4990*/  IMAD.U32 R12, RZ, RZ, UR44 ;  /* 0x0000002cff0c7e24 */ /* 0x000fca000f8e00ff */
[----:B------:R-:W-:-:S04]  /*49a0*/  SHF.L.U32 R12, R12, 0x1f, RZ ;  /* 0x0000001f0c0c7819 */ /* 0x000fc800000006ff */
[----:B------:R0:W1:Y:S01]  /*49b0*/  SYNCS.PHASECHK.TRANS64.TRYWAIT P2, [UR6+0x28450], R12 ;  /* 0x0284500cff0075a7 */ /* 0x0000620008040146 */
[----:B------:R-:W-:Y:S05]  /*49c0*/  @!P0 BRA `(.L_x_1009) ;  /* 0x0000000000048947 */ /* 0x000fea0003800000 */
[----:B------:R-:W-:Y:S01]  /*49d0*/  BPT.TRAP 0x1 ;  /* 0x000000040000795c */ /* 0x000fe20000300000 */
.L_x_1009:
[----:B-1----:R-:W-:Y:S05]  /*49e0*/  @P2 BRA `(.L_x_1007) ;  /* 0x0000000000082947 */ /* 0x002fea0003800000 */
[----:B------:R-:W1:Y:S02]  /*49f0*/  SYNCS.PHASECHK.TRANS64.TRYWAIT P2, [UR6+0x28450], R12 ;  /* 0x0284500cff0075a7 */ /* 0x000e640008040146 */
[----:B-1----:R-:W-:Y:S05]  /*4a00*/  @!P2 BRA `(.L_x_1010) ;  /* 0x0000010000e8a947 */ /* 0x002fea0003800000 */
.L_x_1007:
[----:B------:R-:W-:Y:S01]  /*4a10*/  UIADD3 UR6, UR41, 0x8000, URZ ;  /* 0x0000800029067890 */ /* 0x000fe2000fffe03f */
[----:B------:R-:W-:Y:S01]  /*4a20*/  WARPGROUP.ARRIVE ;  /* 0x00000000000079c5 */ /* 0x000fe20000000000 */
[----:B------:R-:W-:-:S05]  /*4a30*/  UMOV UR7, 0x80000020 ;  /* 0x8000002000077882 */ /* 0x000fca0000000000 */
[----:B------:R-:W2:Y:S01]  /*4a40*/  S2R R14, SR_TID.X ;  /* 0x00000000000e7919 */ /* 0x000ea20000002100 */
[----:B------:R-:W-:Y:S01]  /*4a50*/  USHF.R.U32.HI UR6, URZ, 0x4, UR6 ;  /* 0x000000043f067899 */ /* 0x000fe20008011606 */
[----:B-1----:R-:W-:Y:S02]  /*4a60*/  IMAD.U32 R15, RZ, RZ, UR57 ;  /* 0x00000039ff0f7e24 */ /* 0x002fe4000f8e00ff */
[C---:B0-----:R-:W-:Y:S01]  /*4a70*/  FMUL.FTZ R12, R0.reuse, R154 ;  /* 0x0000009a000c7220 */ /* 0x041fe20000410000 */
        /* <DEDUP_REMOVED lines=8> */
[----:B------:R-:W-:Y:S01]  /*4b00*/  @!P1 VIADD R15, R15, 0x28440 ;  /* 0x000284400f0f9836 */ /* 0x000fe20000000000 */
[----:B------:R-:W-:Y:S01]  /*4b10*/  ULEA UR6, UR52, UR6, 0xa ;  /* 0x0000000634067291 */ /* 0x000fe2000f8e503f */
        /* <DEDUP_REMOVED lines=12> */
[----:B------:R-:W-:Y:S01]  /*4be0*/  FMUL.FTZ R166, R0, R182 ;  /* 0x000000b600a67220 */ /* 0x000fe20000410000 */
[----:B------:R-:W-:Y:S01]  /*4bf0*/  @!P1 PRMT R15, RZ, 0x654, R15 ;  /* 0x00000654ff0f9816 */ /* 0x000fe2000000000f */
[----:B------:R-:W0:Y:S01]  /*4c00*/  MUFU.TANH R12, R12 ;  /* 0x0000000c000c7308 */ /* 0x000e220000002400 */
[----:B------:R-:W-:-:S02]  /*4c10*/  PLOP3.LUT P2, PT, PT, PT, UP0, 0x40, 0x0 ;  /* 0x000000000000781c */ /* 0x000fc40003f4e808 */
[----:B--2---:R-:W-:-:S04]  /*4c20*/  SHF.R.U32.HI R14, RZ, 0x7, R14 ;  /* 0x00000007ff0e7819 */ /* 0x004fc8000001160e */
[----:B------:R-:W-:Y:S01]  /*4c30*/  IADD3 R14, -R14, 0xb, RZ ;  /* 0x0000000b0e0e7810 */ /* 0x000fe20007ffe1ff */
[----:B------:R-:W1:Y:S08]  /*4c40*/  MUFU.TANH R20, R20 ;  /* 0x0000001400147308 */ /* 0x000e700000002400 */
[----:B------:R-:W2:Y:S08]  /*4c50*/  MUFU.TANH R157, R157 ;  /* 0x0000009d009d7308 */ /* 0x000eb00000002400 */
        /* <DEDUP_REMOVED lines=11> */
[----:B------:R-:W0:Y:S01]  /*4d10*/  MUFU.TANH R166, R166 ;  /* 0x000000a600a67308 */ /* 0x000e220000002400 */
        /* <DEDUP_REMOVED lines=10> */
[C---:B------:R-:W-:Y:S01]  /*4dc0*/  FMUL.FTZ R158, R0.reuse, R170 ;  /* 0x000000aa009e7220 */ /* 0x040fe20000410000 */
[C---:B------:R-:W-:Y:S01]  /*4dd0*/  FMUL.FTZ R170, R0.reuse, R172 ;  /* 0x000000ac00aa7220 */ /* 0x040fe20000410000 */
[C---:B------:R-:W-:Y:S01]  /*4de0*/  FMUL.FTZ R162, R0.reuse, R178 ;  /* 0x000000b200a27220 */ /* 0x040fe20000410000 */
[----:B------:R-:W-:Y:S01]  /*4df0*/  FMUL.FTZ R168, R0, R183 ;  /* 0x000000b700a87220 */ /* 0x000fe20000410000 */
[----:B------:R-:W-:Y:S01]  /*4e00*/  IADD3 R172, R16, 0x1, -R179 ;  /* 0x0000000110ac7810 */ /* 0x000fe20007ffe8b3 */
        /* <DEDUP_REMOVED lines=12> */
[C---:B------:R-:W-:Y:S01]  /*4ed0*/  FMUL.FTZ R184, R0.reuse, R160 ;  /* 0x000000a000b87220 */ /* 0x040fe20000410000 */
[C---:B------:R-:W-:Y:S01]  /*4ee0*/  FMUL.FTZ R185, R0.reuse, R161 ;  /* 0x000000a100b97220 */ /* 0x040fe20000410000 */
[C---:B------:R-:W-:Y:S01]  /*4ef0*/  FMUL.FTZ R160, R0.reuse, R174 ;  /* 0x000000ae00a07220 */ /* 0x040fe20000410000 */
[C---:B------:R-:W-:Y:S01]  /*4f00*/  FMUL.FTZ R161, R0.reuse, R175 ;  /* 0x000000af00a17220 */ /* 0x040fe20000410000 */
[C---:B------:R-:W-:Y:S01]  /*4f10*/  FMUL.FTZ R174, R0.reuse, R176 ;  /* 0x000000b000ae7220 */ /* 0x040fe20000410000 */
[----:B------:R-:W-:Y:S01]  /*4f20*/  FMUL.FTZ R175, R0, R177 ;  /* 0x000000b100af7220 */ /* 0x000fe20000410000 */
[----:B------:R0:W-:Y:S06]  /*4f30*/  BAR.ARV R14, 0x100 ;  /* 0x0004000e0000751d */ /* 0x0001ec0000002000 */
[----:B------:R5:W-:Y:S01]  /*4f40*/  @!P1 SYNCS.ARRIVE.TRANS64.RED.A1T0 RZ, [R15+URZ], RZ ;  /* 0x000000ff0fff99a7 */ /* 0x000be2000810043f */
[----:B------:R-:W0:Y:S01]  /*4f50*/  MUFU.TANH R184, R184 ;  /* 0x000000b800b87308 */ /* 0x000e220000002400 */
[----:B-----5:R-:W-:-:S07]  /*4f60*/  IMAD.IADD R15, R172, 0x1, -R17 ;  /* 0x00000001ac0f7824 */ /* 0x020fce00078e0a11 */
[----:B------:R-:W0:Y:S01]  /*4f70*/  MUFU.TANH R185, R185 ;  /* 0x000000b900b97308 */ /* 0x000e220000002400 */
[----:B------:R-:W-:-:S04]  /*4f80*/  IMAD R15, R2, -0x2, R15 ;  /* 0xfffffffe020f7824 */ /* 0x000fc800078e020f */
[----:B------:R-:W-:-:S03]  /*4f90*/  VIADD R182, R15, UR55 ;  /* 0x000000370fb67c36 */ /* 0x000fc60008000000 */
[----:B------:R-:W0:Y:S01]  /*4fa0*/  MUFU.TANH R160, R160 ;  /* 0x000000a000a07308 */ /* 0x000e220000002400 */
[----:B------:R-:W-:Y:S02]  /*4fb0*/  VIADD R186, R15, UR49 ;  /* 0x000000310fba7c36 */ /* 0x000fe40008000000 */
[C---:B------:R-:W-:Y:S02]  /*4fc0*/  IMAD.IADD R172, R3.reuse, 0x1, R182 ;  /* 0x0000000103ac7824 */ /* 0x040fe400078e02b6 */
[----:B------:R-:W-:-:S03]  /*4fd0*/  IMAD.IADD R176, R3, 0x1, R186 ;  /* 0x0000000103b07824 */ /* 0x000fc600078e02ba */
[----:B------:R-:W0:Y:S08]  /*4fe0*/  MUFU.TANH R161, R161 ;  /* 0x000000a100a17308 */ /* 0x000e300000002400 */
[----:B------:R-:W0:Y:S08]  /*4ff0*/  MUFU.TANH R174, R174 ;  /* 0x000000ae00ae7308 */ /* 0x000e300000002400 */
[----:B------:R-:W0:Y:S01]  /*5000*/  MUFU.TANH R175, R175 ;  /* 0x000000af00af7308 */ /* 0x000e220000002400 */
[----:B-1234-:R-:W-:Y:S05]  /*5010*/  @P2 BRA `(.L_x_1011) ;  /* 0x00000000005c2947 */ /* 0x01efea0003800000 */
[----:B------:R-:W-:Y:S01]  /*5020*/  ISETP.GT.AND P2, PT, R13, -0x1, PT ;  /* 0xffffffff0d00780c */ /* 0x000fe20003f44270 */
[----:B------:R-:W-:-:S12]  /*5030*/  BSSY B0, `(.L_x_1012) ;  /* 0x0000011000007945 */ /* 0x000fd80003800000 */
[----:B------:R-:W-:Y:S05]  /*5040*/  @P2 BRA `(.L_x_1013) ;  /* 0x0000000000242947 */ /* 0x000fea0003800000 */
[----:B------:R-:W-:Y:S02]  /*5050*/  IMAD.U32 R177, RZ, RZ, UR54 ;  /* 0x00000036ffb17e24 */ /* 0x000fe4000f8e00ff */
[----:B------:R-:W-:-:S03]  /*5060*/  IMAD.IADD R173, R3, 0x1, R10 ;  /* 0x0000000103ad7824 */ /* 0x000fc600078e020a */
[----:B------:R-:W-:Y:S02]  /*5070*/  ISETP.NE.AND P2, PT, R177, 0x1, PT ;  /* 0x00000001b100780c */ /* 0x000fe40003f45270 */
[----:B------:R-:W-:-:S11]  /*5080*/  LOP3.LUT R173, RZ, R173, RZ, 0x33, !PT ;  /* 0x000000adffad7212 */ /* 0x000fd600078e33ff */
[----:B0-----:R-:W0:Y:S02]  /*5090*/  @P2 LDC.64 R14, c[0x0][0x9e8] ;  /* 0x00027a00ff0e2b82 */ /* 0x001e240000000a00 */
[----:B0-----:R-:W-:-:S05]  /*50a0*/  @P2 IMAD.HI.U32 R14, R173, R14, RZ ;  /* 0x0000000ead0e2227 */ /* 0x001fca00078e00ff */
[----:B------:R-:W-:-:S04]  /*50b0*/  @P2 SHF.R.U32.HI R173, RZ, R15, R14 ;  /* 0x0000000fffad2219 */ /* 0x000fc8000001160e */
[----:B------:R-:W-:Y:S01]  /*50c0*/  LOP3.LUT R14, RZ, R173, RZ, 0x33, !PT ;  /* 0x000000adff0e7212 */ /* 0x000fe200078e33ff */
[----:B------:R-:W-:Y:S06]  /*50d0*/  BRA `(.L_x_1014) ;  /* 0x0000000000187947 */ /* 0x000fec0003800000 */
.L_x_1013:
[----:B------:R-:W-:-:S05]  /*50e0*/  IMAD.U32 R177, RZ, RZ, UR54 ;  /* 0x00000036ffb17e24 */ /* 0x000fca000f8e00ff */
[----:B------:R-:W-:-:S13]  /*50f0*/  ISETP.NE.AND P2, PT, R177, 0x1, PT ;  /* 0x00000001b100780c */ /* 0x000fda0003f45270 */
[----:B0-----:R-:W0:Y:S02]  /*5100*/  @P2 LDC.64 R14, c[0x0][0x9e8] ;  /* 0x00027a00ff0e2b82 */ /* 0x001e240000000a00 */
[----:B0-----:R-:W-:-:S04]  /*5110*/  @P2 IMAD.HI.U32 R178, R13, R14, RZ ;  /* 0x0000000e0db22227 */ /* 0x001fc800078e00ff */
[----:B------:R-:W-:Y:S01]  /*5120*/  IMAD.MOV.U32 R14, RZ, RZ, R13 ;  /* 0x000000ffff0e7224 */ /* 0x000fe200078e000d */
[----:B------:R-:W-:-:S07]  /*5130*/  @P2 SHF.R.U32.HI R14, RZ, R15, R178 ;  /* 0x0000000fff0e2219 */ /* 0x000fce00000116b2 */
.L_x_1014:
[----:B------:R-:W-:Y:S05]  /*5140*/  BSYNC B0 ;  /* 0x0000000000007941 */ /* 0x000fea0003800000 */
.L_x_1012:
[----:B------:R-:W-:-:S04]  /*5150*/  IMAD R15, R14, R177, -R179 ;  /* 0x000000b10e0f7224 */ /* 0x000fc800078e0ab3 */
[----:B------:R-:W-:-:S05]  /*5160*/  IMAD R15, R2, -0x2, R15 ;  /* 0xfffffffe020f7824 */ /* 0x000fca00078e020f */
[----:B------:R-:W-:Y:S02]  /*5170*/  VIADDMNMX R172, R15, R177, R172, PT ;  /* 0x000000b10fac7246 */ /* 0x000fe400038001ac */
[----:B------:R-:W-:-:S07]  /*5180*/  VIMNMX R176, R176, R15, !PT ;  /* 0x0000000fb0b07248 */ /* 0x000fce0007fe0100 */
.L_x_1011:
[----:B------:R-:W-:Y:S02]  /*5190*/  ISETP.GT.AND P2, PT, R6, -0x1, PT ;  /* 0xffffffff0600780c */ /* 0x000fe40003f44270 */
[----:B------:R-:W-:Y:S02]  /*51a0*/  IADD3 R177, R186, 0x8, R3 ;  /* 0x00000008bab17810 */ /* 0x000fe40007ffe003 */
[C---:B------:R-:W-:Y:S02]  /*51b0*/  ISETP.GT.AND P5, PT, R176.reuse, RZ, P2 ;  /* 0x000000ffb000720c */ /* 0x040fe400017a4270 */
[----:B------:R-:W-:Y:S02]  /*51c0*/  ISETP.GT.AND P4, PT, R176, 0x1, P2 ;  /* 0x00000001b000780c */ /* 0x000fe40001784270 */
[----:B------:R-:W-:Y:S02]  /*51d0*/  ISETP.LT.OR P5, PT, R172, 0x1, P5 ;  /* 0x00000001ac00780c */ /* 0x000fe40002fa1670 */
[----:B------:R-:W-:-:S02]  /*51e0*/  ISETP.GT.AND P6, PT, R176, 0x8, P2 ;  /* 0x00000008b000780c */ /* 0x000fc400017c4270 */
[----:B0-----:R-:W-:Y:S02]  /*51f0*/  FSEL R188, R188, -INF , !P5 ;  /* 0xff800000bcbc7808 */ /* 0x001fe40006800000 */
[C---:B------:R-:W-:Y:S02]  /*5200*/  ISETP.GT.AND P5, PT, R176.reuse, 0x10, P2 ;  /* 0x00000010b000780c */ /* 0x040fe400017a4270 */
[----:B------:R-:W-:Y:S02]  /*5210*/  ISETP.GT.AND P3, PT, R176, 0x9, P2 ;  /* 0x00000009b000780c */ /* 0x000fe40001764270 */
[C---:B------:R-:W-:Y:S02]  /*5220*/  ISETP.LT.OR P5, PT, R172.reuse, 0x11, P5 ;  /* 0x00000011ac00780c */ /* 0x040fe40002fa1670 */
[----:B------:R-:W-:Y:S02]  /*5230*/  ISETP.LT.OR P4, PT, R172, 0x2, P4 ;  /* 0x00000002ac00780c */ /* 0x000fe40002781670 */
[----:B------:R-:W-:-:S02]  /*5240*/  FSEL R184, R184, -INF , !P5 ;  /* 0xff800000b8b87808 */ /* 0x000fc40006800000 */
[----:B------:R-:W-:Y:S02]  /*5250*/  ISETP.GT.AND P5, PT, R176, 0x20, P2 ;  /* 0x00000020b000780c */ /* 0x000fe400017a4270 */
[C---:B------:R-:W-:Y:S02]  /*5260*/  ISETP.LT.OR P6, PT, R172.reuse, 0x9, P6 ;  /* 0x00000009ac00780c */ /* 0x040fe400037c1670 */
[C---:B------:R-:W-:Y:S02]  /*5270*/  ISETP.LT.OR P3, PT, R172.reuse, 0xa, P3 ;  /* 0x0000000aac00780c */ /* 0x040fe40001f61670 */
[----:B------:R-:W-:Y:S02]  /*5280*/  ISETP.LT.OR P5, PT, R172, 0x21, P5 ;  /* 0x00000021ac00780c */ /* 0x000fe40002fa1670 */
[----:B------:R-:W-:Y:S02]  /*5290*/  FSEL R189, R189, -INF , !P4 ;  /* 0xff800000bdbd7808 */ /* 0x000fe40006000000 */
[----:B------:R-:W-:-:S02]  /*52a0*/  FSEL R190, R190, -INF , !P6 ;  /* 0xff800000bebe7808 */ /* 0x000fc40007000000 */
[----:B------:R-:W-:Y:S02]  /*52b0*/  FSEL R173, R157, -INF , !P3 ;  /* 0xff8000009dad7808 */ /* 0x000fe40005800000 */
[C---:B------:R-:W-:Y:S02]  /*52c0*/  ISETP.GT.AND P4, PT, R176.reuse, 0x11, P2 ;  /* 0x00000011b000780c */ /* 0x040fe40001784270 */
[C---:B------:R-:W-:Y:S02]  /*52d0*/  ISETP.GT.AND P6, PT, R176.reuse, 0x18, P2 ;  /* 0x00000018b000780c */ /* 0x040fe400017c4270 */
[C---:B------:R-:W-:Y:S02]  /*52e0*/  ISETP.GT.AND P3, PT, R176.reuse, 0x19, P2 ;  /* 0x00000019b000780c */ /* 0x040fe40001764270 */
[----:B------:R-:W-:Y:S02]  /*52f0*/  FSEL R167, R167, -INF , !P5 ;  /* 0xff800000a7a77808 */ /* 0x000fe40006800000 */
[----:B------:R-:W-:-:S02]  /*5300*/  ISETP.GT.AND P5, PT, R176, 0x30, P2 ;  /* 0x00000030b000780c */ /* 0x000fc400017a4270 */
[C---:B------:R-:W-:Y:S02]  /*5310*/  ISETP.LT.OR P4, PT, R172.reuse, 0x12, P4 ;  /* 0x00000012ac00780c */ /* 0x040fe40002781670 */
        /* <DEDUP_REMOVED lines=8> */
[----:B------:R-:W-:Y:S02]  /*53a0*/  ISETP.GT.AND P3, PT, R176, 0x29, P2 ;  /* 0x00000029b000780c */ /* 0x000fe40001764270 */
[----:B------:R-:W-:Y:S02]  /*53b0*/  FSEL R174, R174, -INF , !P5 ;  /* 0xff800000aeae7808 */ /* 0x000fe40006800000 */
[----:B------:R-:W-:-:S02]  /*53c0*/  PLOP3.LUT P5, PT, PT, PT, UP0, 0x40, 0x0 ;  /* 0x000000000000781c */ /* 0x000fc40003fae808 */
[C---:B------:R-:W-:Y:S02]  /*53d0*/  ISETP.LT.OR P4, PT, R172.reuse, 0x22, P4 ;  /* 0x00000022ac00780c */ /* 0x040fe40002781670 */
[C---:B------:R-:W-:Y:S02]  /*53e0*/  ISETP.LT.OR P6, PT, R172.reuse, 0x29, P6 ;  /* 0x00000029ac00780c */ /* 0x040fe400037c1670 */
[----:B------:R-:W-:Y:S02]  /*53f0*/  ISETP.LT.OR P3, PT, R172, 0x2a, P3 ;  /* 0x0000002aac00780c */ /* 0x000fe40001f61670 */
[----:B------:R-:W-:Y:S02]  /*5400*/  FSEL R169, R169, -INF , !P4 ;  /* 0xff800000a9a97808 */ /* 0x000fe40006000000 */
[----:B------:R-:W-:Y:S02]  /*5410*/  FSEL R157, R170, -INF , !P6 ;  /* 0xff800000aa9d7808 */ /* 0x000fe40007000000 */
[----:B------:R-:W-:-:S02]  /*5420*/  FSEL R171, R171, -INF , !P3 ;  /* 0xff800000abab7808 */ /* 0x000fc40005800000 */
[C---:B------:R-:W-:Y:S02]  /*5430*/  ISETP.GT.AND P4, PT, R176.reuse, 0x31, P2 ;  /* 0x00000031b000780c */ /* 0x040fe40001784270 */
[C---:B------:R-:W-:Y:S02]  /*5440*/  ISETP.GT.AND P6, PT, R176.reuse, 0x38, P2 ;  /* 0x00000038b000780c */ /* 0x040fe400017c4270 */
[----:B------:R-:W-:Y:S02]  /*5450*/  ISETP.GT.AND P3, PT, R176, 0x39, P2 ;  /* 0x00000039b000780c */ /* 0x000fe40001764270 */
[C---:B------:R-:W-:Y:S02]  /*5460*/  ISETP.LT.OR P4, PT, R172.reuse, 0x32, P4 ;  /* 0x00000032ac00780c */ /* 0x040fe40002781670 */
[C---:B------:R-:W-:Y:S02]  /*5470*/  ISETP.LT.OR P6, PT, R172.reuse, 0x39, P6 ;  /* 0x00000039ac00780c */ /* 0x040fe400037c1670 */
[----:B------:R-:W-:-:S02]  /*5480*/  ISETP.LT.OR P3, PT, R172, 0x3a, P3 ;  /* 0x0000003aac00780c */ /* 0x000fc40001f61670 */
[----:B------:R-:W-:Y:S02]  /*5490*/  IADD3 R176, R182, 0x8, R3 ;  /* 0x00000008b6b07810 */ /* 0x000fe40007ffe003 */
[----:B------:R-:W-:Y:S02]  /*54a0*/  FSEL R175, R175, -INF , !P4 ;  /* 0xff800000afaf7808 */ /* 0x000fe40006000000 */
[----:B------:R-:W-:Y:S02]  /*54b0*/  FSEL R172, R180, -INF , !P6 ;  /* 0xff800000b4ac7808 */ /* 0x000fe40007000000 */
[----:B------:R-:W-:Y:S01]  /*54c0*/  FSEL R170, R181, -INF , !P3 ;  /* 0xff800000b5aa7808 */ /* 0x000fe20005800000 */
[----:B------:R-:W-:Y:S06]  /*54d0*/  @P5 BRA `(.L_x_1015) ;  /* 0x0000000000585947 */ /* 0x000fec0003800000 */
[----:B------:R-:W-:Y:S01]  /*54e0*/  ISETP.GT.AND P3, PT, R11, -0x1, PT ;  /* 0xffffffff0b00780c */ /* 0x000fe20003f64270 */
[----:B------:R-:W-:-:S12]  /*54f0*/  BSSY B0, `(.L_x_1016) ;  /* 0x0000010000007945 */ /* 0x000fd80003800000 */
[----:B------:R-:W-:Y:S05]  /*5500*/  @P3 BRA `(.L_x_1017) ;  /* 0x0000000000203947 */ /* 0x000fea0003800000 */
[----:B------:R-:W-:-:S05]  /*5510*/  IMAD.U32 R180, RZ, RZ, UR54 ;  /* 0x00000036ffb47e24 */ /* 0x000fca000f8e00ff */
[----:B------:R-:W-:-:S13]  /*5520*/  ISETP.NE.AND P3, PT, R180, 0x1, PT ;  /* 0x00000001b400780c */ /* 0x000fda0003f65270 */
[----:B------:R-:W0:Y:S02]  /*5530*/  @P3 LDC.64 R14, c[0x0][0x9e8] ;  /* 0x00027a00ff0e3b82 */ /* 0x000e240000000a00 */
[----:B0-----:R-:W-:-:S04]  /*5540*/  @P3 IMAD.HI.U32 R178, R9, R14, RZ ;  /* 0x0000000e09b23227 */ /* 0x001fc800078e00ff */
[----:B------:R-:W-:Y:S01]  /*5550*/  IMAD.MOV.U32 R14, RZ, RZ, R9 ;  /* 0x000000ffff0e7224 */ /* 0x000fe200078e0009 */
[----:B------:R-:W-:-:S04]  /*5560*/  @P3 SHF.R.U32.HI R14, RZ, R15, R178 ;  /* 0x0000000fff0e3219 */ /* 0x000fc800000116b2 */
[----:B------:R-:W-:Y:S01]  /*5570*/  LOP3.LUT R14, RZ, R14, RZ, 0x33, !PT ;  /* 0x0000000eff0e7212 */ /* 0x000fe200078e33ff */
[----:B------:R-:W-:Y:S06]  /*5580*/  BRA `(.L_x_1018) ;  /* 0x0000000000187947 */ /* 0x000fec0003800000 */
.L_x_1017:
[----:B------:R-:W-:-:S05]  /*5590*/  IMAD.U32 R180, RZ, RZ, UR54 ;  /* 0x00000036ffb47e24 */ /* 0x000fca000f8e00ff */
[----:B------:R-:W-:-:S13]  /*55a0*/  ISETP.NE.AND P3, PT, R180, 0x1, PT ;  /* 0x00000001b400780c */ /* 0x000fda0003f65270 */
[----:B------:R-:W0:Y:S02]  /*55b0*/  @P3 LDC.64 R14, c[0x0][0x9e8] ;  /* 0x00027a00ff0e3b82 */ /* 0x000e240000000a00 */
[----:B0-----:R-:W-:-:S04]  /*55c0*/  @P3 IMAD.HI.U32 R178, R11, R14, RZ ;  /* 0x0000000e0bb23227 */ /* 0x001fc800078e00ff */
[----:B------:R-:W-:Y:S01]  /*55d0*/  IMAD.MOV.U32 R14, RZ, RZ, R11 ;  /* 0x000000ffff0e7224 */ /* 0x000fe200078e000b */
[----:B------:R-:W-:-:S07]  /*55e0*/  @P3 SHF.R.U32.HI R14, RZ, R15, R178 ;  /* 0x0000000fff0e3219 */ /* 0x000fce00000116b2 */
.L_x_1018:
[----:B------:R-:W-:Y:S05]  /*55f0*/  BSYNC B0 ;  /* 0x0000000000007941 */ /* 0x000fea0003800000 */
.L_x_1016:
[----:B------:R-:W-:-:S04]  /*5600*/  IMAD R179, R14, R180, -R179 ;  /* 0x000000b40eb37224 */ /* 0x000fc800078e0ab3 */
[----:B------:R-:W-:-:S05]  /*5610*/  IMAD R179, R2, -0x2, R179 ;  /* 0xfffffffe02b37824 */ /* 0x000fca00078e02b3 */
[----:B------:R-:W-:Y:S02]  /*5620*/  VIADDMNMX R176, R179, R180, R176, PT ;  /* 0x000000b4b3b07246 */ /* 0x000fe400038001b0 */
[----:B------:R-:W-:-:S07]  /*5630*/  VIMNMX R177, R177, R179, !PT ;  /* 0x000000b3b1b17248 */ /* 0x000fce0007fe0100 */
.L_x_1015:
        /* <DEDUP_REMOVED lines=15> */
[----:B------:R-:W-:Y:S02]  /*5730*/  ISETP.GT.AND P6, PT, R177, 0x9, P2 ;  /* 0x00000009b100780c */ /* 0x000fe400017c4270 */
        /* <DEDUP_REMOVED lines=19> */
[----:B------:R-:W0:Y:S01]  /*5870*/  SHFL.BFLY PT, R14, R15, 0x2, 0x1f ;  /* 0x0c401f000f0e7f89 */ /* 0x000e2200000e0000 */
        /* <DEDUP_REMOVED lines=12> */
[----:B0-----:R-:W-:Y:S02]  /*5940*/  FMNMX.FTZ R178, R15, R14, !PT ;  /* 0x0000000e0fb27209 */ /* 0x001fe40007810000 */
[----:B------:R-:W-:Y:S02]  /*5950*/  FSEL R15, R12, -INF , !P3 ;  /* 0xff8000000c0f7808 */ /* 0x000fe40005800000 */
[----:B------:R-:W-:Y:S01]  /*5960*/  ISETP.GT.AND P3, PT, R177, 0x20, P2 ;  /* 0x00000020b100780c */ /* 0x000fe20001764270 */
[----:B------:R-:W0:Y:S01]  /*5970*/  SHFL.BFLY PT, R179, R178, 0x1, 0x1f ;  /* 0x0c201f00b2b37f89 */ /* 0x000e2200000e0000 */
[----:B------:R-:W-:-:S02]  /*5980*/  FSEL R160, R160, -INF , !P6 ;  /* 0xff800000a0a07808 */ /* 0x000fc40007000000 */
[----:B------:R-:W-:Y:S02]  /*5990*/  ISETP.LT.OR P3, PT, R176, 0x21, P3 ;  /* 0x00000021b000780c */ /* 0x000fe40001f61670 */
[C---:B------:R-:W-:Y:S02]  /*59a0*/  ISETP.GT.AND P6, PT, R177.reuse, 0x31, P2 ;  /* 0x00000031b100780c */ /* 0x040fe400017c4270 */
[----:B------:R-:W-:Y:S02]  /*59b0*/  FSEL R158, R158, -INF , !P3 ;  /* 0xff8000009e9e7808 */ /* 0x000fe40005800000 */
[----:B------:R-:W-:Y:S02]  /*59c0*/  ISETP.GT.AND P3, PT, R177, 0x29, P2 ;  /* 0x00000029b100780c */ /* 0x000fe40001764270 */
[C---:B------:R-:W-:Y:S02]  /*59d0*/  ISETP.LT.OR P5, PT, R176.reuse, 0x31, P5 ;  /* 0x00000031b000780c */ /* 0x040fe40002fa1670 */
[----:B------:R-:W-:-:S02]  /*59e0*/  ISETP.LT.OR P3, PT, R176, 0x2a, P3 ;  /* 0x0000002ab000780c */ /* 0x000fc40001f61670 */
[----:B------:R-:W-:Y:S02]  /*59f0*/  ISETP.LT.OR P6, PT, R176, 0x32, P6 ;  /* 0x00000032b000780c */ /* 0x000fe400037c1670 */
[----:B------:R-:W-:Y:S02]  /*5a00*/  FSEL R161, R161, -INF , !P3 ;  /* 0xff800000a1a17808 */ /* 0x000fe40005800000 */
[C---:B------:R-:W-:Y:S02]  /*5a10*/  ISETP.GT.AND P3, PT, R177.reuse, 0x38, P2 ;  /* 0x00000038b100780c */ /* 0x040fe40001764270 */
[----:B------:R-:W-:Y:S02]  /*5a20*/  FSEL R162, R162, -INF , !P5 ;  /* 0xff800000a2a27808 */ /* 0x000fe40006800000 */
[----:B------:R-:W-:Y:S02]  /*5a30*/  ISETP.GT.AND P2, PT, R177, 0x39, P2 ;  /* 0x00000039b100780c */ /* 0x000fe40001744270 */
[----:B0-----:R-:W-:-:S02]  /*5a40*/  FMNMX.FTZ R14, R178, R179, !PT ;  /* 0x000000b3b20e7209 */ /* 0x001fc40007810000 */
[----:B------:R-:W-:Y:S02]  /*5a50*/  FMNMX.FTZ R179, R15, R8, !PT ;  /* 0x000000080fb37209 */ /* 0x000fe40007810000 */
[C---:B------:R-:W-:Y:S01]  /*5a60*/  FSETP.NEU.FTZ.AND P4, PT, R14.reuse, -INF , PT ;  /* 0xff8000000e00780b */ /* 0x040fe20003f9d000 */
[----:B------:R-:W-:-:S01]  /*5a70*/  FFMA.FTZ R178, R14, R181, -8 ;  /* 0xc10000000eb27423 */ /* 0x000fc200000100b5 */
[----:B------:R-:W-:Y:S02]  /*5a80*/  FMNMX.FTZ R179, R20, R179, !PT ;  /* 0x000000b314b37209 */ /* 0x000fe40007810000 */
[----:B------:R-:W-:Y:S02]  /*5a90*/  ISETP.LT.OR P3, PT, R176, 0x39, P3 ;  /* 0x00000039b000780c */ /* 0x000fe40001f61670 */
[----:B------:R-:W-:Y:S02]  /*5aa0*/  FMNMX.FTZ R12, R152, R179, !PT ;  /* 0x000000b3980c7209 */ /* 0x000fe40007810000 */
[----:B------:R-:W-:-:S02]  /*5ab0*/  FSEL R178, R178, RZ, P4 ;  /* 0x000000ffb2b27208 */ /* 0x000fc40002000000 */
[----:B------:R-:W-:Y:S02]  /*5ac0*/  FMNMX.FTZ R12, R21, R12, !PT ;  /* 0x0000000c150c7209 */ /* 0x000fe40007810000 */
        /* <DEDUP_REMOVED lines=17> */
[----:B------:R-:W-:Y:S01]  /*5be0*/  MUFU.EX2 R179, R188 ;  /* 0x000000bc00b37308 */ /* 0x000fe20000000800 */
[----:B------:R-:W-:-:S04]  /*5bf0*/  FMNMX.FTZ R12, R158, R181, !PT ;  /* 0x000000b59e0c7209 */ /* 0x000fc80007810000 */
[----:B------:R-:W-:-:S03]  /*5c00*/  FMNMX.FTZ R181, R159, R12, !PT ;  /* 0x0000000c9fb57209 */ /* 0x000fc60007810000 */
[----:B------:R-:W-:Y:S01]  /*5c10*/  MUFU.EX2 R12, R189 ;  /* 0x000000bd000c7308 */ /* 0x000fe20000000800 */
[----:B------:R-:W-:-:S04]  /*5c20*/  FMNMX.FTZ R180, R160, R181, !PT ;  /* 0x000000b5a0b47209 */ /* 0x000fc80007810000 */
[----:B------:R-:W-:-:S03]  /*5c30*/  FMNMX.FTZ R181, R161, R180, !PT ;  /* 0x000000b4a1b57209 */ /* 0x000fc60007810000 */
[----:B------:R-:W-:Y:S01]  /*5c40*/  MUFU.EX2 R177, R177 ;  /* 0x000000b100b17308 */ /* 0x000fe20000000800 */
[----:B------:R-:W-:-:S04]  /*5c50*/  FMNMX.FTZ R180, R162, R181, !PT ;  /* 0x000000b5a2b47209 */ /* 0x000fc80007810000 */
[----:B------:R-:W-:Y:S01]  /*5c60*/  FMNMX.FTZ R173, R163, R180, !PT ;  /* 0x000000b4a3ad7209 */ /* 0x000fe20007810000 */
[----:B------:R-:W-:-:S01]  /*5c70*/  FFMA.FTZ R180, R185, UR10, -R178 ;  /* 0x0000000ab9b47c23 */ /* 0x000fc200080108b2 */
[--C-:B------:R-:W-:Y:S01]  /*5c80*/  FFMA.FTZ R185, R169, UR10, -R178.reuse ;  /* 0x0000000aa9b97c23 */ /* 0x100fe200080108b2 */
[----:B------:R-:W-:-:S01]  /*5c90*/  FFMA.FTZ R169, R174, UR10, -R178 ;  /* 0x0000000aaea97c23 */ /* 0x000fc200080108b2 */
[----:B------:R-:W-:Y:S01]  /*5ca0*/  FMNMX.FTZ R173, R166, R173, !PT ;  /* 0x000000ada6ad7209 */ /* 0x000fe20007810000 */
[----:B------:R-:W-:-:S01]  /*5cb0*/  FFMA.FTZ R174, R175, UR10, -R178 ;  /* 0x0000000aafae7c23 */ /* 0x000fc200080108b2 */
[----:B------:R-:W-:Y:S01]  /*5cc0*/  FFMA.FTZ R175, R170, UR10, -R178 ;  /* 0x0000000aaaaf7c23 */ /* 0x000fe200080108b2 */
[----:B------:R-:W-:Y:S01]  /*5cd0*/  MUFU.EX2 R176, R176 ;  /* 0x000000b000b07308 */ /* 0x000fe20000000800 */
[----:B------:R-:W-:-:S05]  /*5ce0*/  FMNMX.FTZ R181, R168, R173, !PT ;  /* 0x000000ada8b57209 */ /* 0x000fca0007810000 */
[----:B------:R-:W0:Y:S02]  /*5cf0*/  SHFL.BFLY PT, R184, R181, 0x2, 0x1f ;  /* 0x0c401f00b5b87f89 */ /* 0x000e2400000e0000 */
[----:B------:R-:W-:Y:S08]  /*5d00*/  MUFU.EX2 R173, R182 ;  /* 0x000000b600ad7308 */ /* 0x000ff00000000800 */
[----:B------:R-:W-:Y:S08]  /*5d10*/  MUFU.EX2 R180, R180 ;  /* 0x000000b400b47308 */ /* 0x000ff00000000800 */
[----:B------:R-:W-:Y:S01]  /*5d20*/  MUFU.EX2 R164, R164 ;  /* 0x000000a400a47308 */ /* 0x000fe20000000800 */
[----:B0-----:R-:W-:Y:S01]  /*5d30*/  FMNMX.FTZ R183, R181, R184, !PT ;  /* 0x000000b8b5b77209 */ /* 0x001fe20007810000 */
[--C-:B------:R-:W-:Y:S01]  /*5d40*/  FFMA.FTZ R184, R171, UR10, -R178.reuse ;  /* 0x0000000aabb87c23 */ /* 0x100fe200080108b2 */
[----:B------:R-:W-:-:S01]  /*5d50*/  FFMA.FTZ R171, R172, UR10, -R178 ;  /* 0x0000000aacab7c23 */ /* 0x000fc200080108b2 */
[----:B------:R-:W-:Y:S01]  /*5d60*/  FSEL R172, R14, RZ, P4 ;  /* 0x000000ff0eac7208 */ /* 0x000fe20002000000 */
[----:B------:R-:W-:Y:S01]  /*5d70*/  IMAD.U32 R181, RZ, RZ, UR10 ;  /* 0x0000000affb57e24 */ /* 0x000fe2000f8e00ff */
[----:B------:R-:W0:Y:S02]  /*5d80*/  SHFL.BFLY PT, R186, R183, 0x1, 0x1f ;  /* 0x0c201f00b7ba7f89 */ /* 0x000e2400000e0000 */
[----:B------:R-:W-:Y:S01]  /*5d90*/  MUFU.EX2 R165, R165 ;  /* 0x000000a500a57308 */ /* 0x000fe20000000800 */
[----:B------:R-:W-:-:S04]  /*5da0*/  FADD.FTZ R7, -R172, R7 ;  /* 0x00000007ac077221 */ /* 0x000fc80000010100 */
[----:B------:R-:W-:-:S03]  /*5db0*/  FMUL.FTZ R178, R7, UR10 ;  /* 0x0000000a07b27c20 */ /* 0x000fc60008410000 */
[----:B------:R1:W-:Y:S08]  /*5dc0*/  MUFU.EX2 R172, R175 ;  /* 0x000000af00ac7308 */ /* 0x0003f00000000800 */
[----:B------:R-:W2:Y:S01]  /*5dd0*/  MUFU.EX2 R178, R178 ;  /* 0x000000b200b27308 */ /* 0x000ea20000000800 */
[----:B0-----:R-:W-:-:S07]  /*5de0*/  FMNMX.FTZ R170, R183, R186, !PT ;  /* 0x000000bab7aa7209 */ /* 0x001fce0007810000 */
[----:B------:R-:W-:Y:S01]  /*5df0*/  MUFU.EX2 R167, R167 ;  /* 0x000000a700a77308 */ /* 0x000fe20000000800 */
[C---:B------:R-:W-:Y:S01]  /*5e00*/  FSETP.NEU.FTZ.AND P2, PT, R170.reuse, -INF , PT ;  /* 0xff800000aa00780b */ /* 0x040fe20003f5d000 */
[----:B------:R-:W-:-:S03]  /*5e10*/  FFMA.FTZ R181, R170, R181, -8 ;  /* 0xc1000000aab57423 */ /* 0x000fc600000100b5 */
[----:B-1----:R-:W-:-:S03]  /*5e20*/  FSEL R175, R170, RZ, P2 ;  /* 0x000000ffaaaf7208 */ /* 0x002fc60001000000 */
[----:B------:R-:W-:Y:S01]  /*5e30*/  MUFU.EX2 R182, R185 ;  /* 0x000000b900b67308 */ /* 0x000fe20000000800 */
[----:B------:R-:W-:Y:S01]  /*5e40*/  FSEL R7, R181, RZ, P2 ;  /* 0x000000ffb5077208 */ /* 0x000fe20001000000 */
[----:B--2---:R-:W-:Y:S01]  /*5e50*/  FFMA.FTZ R181, R178, R4, R179 ;  /* 0x00000004b2b57223 */ /* 0x004fe200000100b3 */
[----:B------:R-:W-:-:S03]  /*5e60*/  FADD.FTZ R175, -R175, R8 ;  /* 0x00000008afaf7221 */ /* 0x000fc60000010100 */
[--C-:B------:R-:W-:Y:S01]  /*5e70*/  FFMA.FTZ R186, R15, UR10, -R7.reuse ;  /* 0x0000000a0fba7c23 */ /* 0x100fe20008010807 */
[----:B------:R-:W-:-:S01]  /*5e80*/  FFMA.FTZ R15, R20, UR10, -R7 ;  /* 0x0000000a140f7c23 */ /* 0x000fc20008010807 */
[--C-:B------:R-:W-:Y:S01]  /*5e90*/  FFMA.FTZ R20, R152, UR10, -R7.reuse ;  /* 0x0000000a98147c23 */ /* 0x100fe20008010807 */
[----:B------:R-:W-:-:S01]  /*5ea0*/  FFMA.FTZ R152, R153, UR10, -R7 ;  /* 0x0000000a99987c23 */ /* 0x000fc20008010807 */
[--C-:B------:R-:W-:Y:S01]  /*5eb0*/  FFMA.FTZ R153, R154, UR10, -R7.reuse ;  /* 0x0000000a9a997c23 */ /* 0x100fe20008010807 */
[----:B------:R-:W-:-:S01]  /*5ec0*/  FFMA.FTZ R154, R155, UR10, -R7 ;  /* 0x0000000a9b9a7c23 */ /* 0x000fc20008010807 */
[----:B------:R-:W-:Y:S01]  /*5ed0*/  FMUL.FTZ R155, R175, UR10 ;  /* 0x0000000aaf9b7c20 */ /* 0x000fe20008410000 */
[----:B------:R-:W-:Y:S01]  /*5ee0*/  MUFU.EX2 R186, R186 ;  /* 0x000000ba00ba7308 */ /* 0x000fe20000000800 */
[----:B------:R-:W-:-:S01]  /*5ef0*/  FFMA.FTZ R21, R21, UR10, -R7 ;  /* 0x0000000a15157c23 */ /* 0x000fc20008010807 */
[----:B------:R-:W-:Y:S01]  /*5f00*/  FFMA.FTZ R175, R156, UR10, -R7 ;  /* 0x0000000a9caf7c23 */ /* 0x000fe20008010807 */
[----:B------:R-:W-:-:S01]  /*5f10*/  FADD.FTZ R156, R12, R181 ;  /* 0x000000b50c9c7221 */ /* 0x000fc20000010000 */
[--C-:B------:R-:W-:Y:S01]  /*5f20*/  FFMA.FTZ R8, R158, UR10, -R7.reuse ;  /* 0x0000000a9e087c23 */ /* 0x100fe20008010807 */
[----:B------:R-:W-:-:S01]  /*5f30*/  FFMA.FTZ R159, R159, UR10, -R7 ;  /* 0x0000000a9f9f7c23 */ /* 0x000fc20008010807 */
[----:B------:R-:W-:Y:S01]  /*5f40*/  FFMA.FTZ R160, R160, UR10, -R7 ;  /* 0x0000000aa0a07c23 */ /* 0x000fe20008010807 */
[----:B------:R-:W-:-:S01]  /*5f50*/  FADD.FTZ R181, R177, R156 ;  /* 0x0000009cb1b57221 */ /* 0x000fc20000010000 */
[----:B------:R-:W0:Y:S01]  /*5f60*/  MUFU.EX2 R155, R155 ;  /* 0x0000009b009b7308 */ /* 0x000e220000000800 */
[----:B------:R-:W-:-:S01]  /*5f70*/  FFMA.FTZ R161, R161, UR10, -R7 ;  /* 0x0000000aa1a17c23 */ /* 0x000fc20008010807 */
[----:B------:R-:W-:Y:S01]  /*5f80*/  FFMA.FTZ R162, R162, UR10, -R7 ;  /* 0x0000000aa2a27c23 */ /* 0x000fe20008010807 */
[----:B------:R-:W-:-:S01]  /*5f90*/  FADD.FTZ R156, R176, R181 ;  /* 0x000000b5b09c7221 */ /* 0x000fc20000010000 */
[--C-:B------:R-:W-:Y:S01]  /*5fa0*/  FFMA.FTZ R163, R163, UR10, -R7.reuse ;  /* 0x0000000aa3a37c23 */ /* 0x100fe20008010807 */
[----:B------:R-:W-:-:S01]  /*5fb0*/  FFMA.FTZ R166, R166, UR10, -R7 ;  /* 0x0000000aa6a67c23 */ /* 0x000fc20008010807 */
[----:B------:R-:W-:Y:S01]  /*5fc0*/  FFMA.FTZ R7, R168, UR10, -R7 ;  /* 0x0000000aa8077c23 */ /* 0x000fe20008010807 */
[----:B------:R-:W-:-:S01]  /*5fd0*/  FADD.FTZ R181, R173, R156 ;  /* 0x0000009cadb57221 */ /* 0x000fc20000010000 */
[----:B------:R-:W1:Y:S03]  /*5fe0*/  MUFU.EX2 R15, R15 ;  /* 0x0000000f000f7308 */ /* 0x000e660000000800 */
[----:B------:R-:W-:-:S05]  /*5ff0*/  FADD.FTZ R181, R180, R181 ;  /* 0x000000b5b4b57221 */ /* 0x000fca0000010000 */
[----:B------:R-:W2:Y:S01]  /*6000*/  MUFU.EX2 R20, R20 ;  /* 0x0000001400147308 */ /* 0x000ea20000000800 */
[----:B0-----:R-:W-:-:S07]  /*6010*/  FFMA.FTZ R4, R155, R5, R186 ;  /* 0x000000059b047223 */ /* 0x001fce00000100ba */
        /* <DEDUP_REMOVED lines=10> */
[----:B------:R-:W-:-:S04]  /*60c0*/  FADD.FTZ R4, R164, R181 ;  /* 0x000000b5a4047221 */ /* 0x000fc80000010000 */
[----:B------:R-:W-:Y:S02]  /*60d0*/  FADD.FTZ R4, R165, R4 ;  /* 0x00000004a5047221 */ /* 0x000fe40000010000 */
[----:B------:R-:W2:Y:S01]  /*60e0*/  MUFU.EX2 R8, R8 ;  /* 0x0000000800087308 */ /* 0x000ea20000000800 */
[----:B0-----:R-:W-:-:S07]  /*60f0*/  FADD.FTZ R156, R154, R5 ;  /* 0x000000059a9c7221 */ /* 0x001fce0000010000 */
[----:B------:R-:W0:Y:S01]  /*6100*/  MUFU.EX2 R159, R159 ;  /* 0x0000009f009f7308 */ /* 0x000e220000000800 */
[----:B-1----:R-:W-:-:S07]  /*6110*/  FADD.FTZ R5, R175, R156 ;  /* 0x0000009caf057221 */ /* 0x002fce0000010000 */
[----:B------:R-:W1:Y:S08]  /*6120*/  MUFU.EX2 R157, R157 ;  /* 0x0000009d009d7308 */ /* 0x000e700000000800 */
[----:B------:R-:W3:Y:S08]  /*6130*/  MUFU.EX2 R183, R160 ;  /* 0x000000a000b77308 */ /* 0x000ef00000000800 */
[----:B------:R-:W4:Y:S08]  /*6140*/  MUFU.EX2 R184, R184 ;  /* 0x000000b800b87308 */ /* 0x000f300000000800 */
[----:B------:R5:W4:Y:S08]  /*6150*/  MUFU.EX2 R158, R161 ;  /* 0x000000a1009e7308 */ /* 0x000b300000000800 */
[----:B------:R-:W4:Y:S01]  /*6160*/  MUFU.EX2 R169, R169 ;  /* 0x000000a900a97308 */ /* 0x000f220000000800 */
[----:B-----5:R-:W-:-:S01]  /*6170*/  FADD.FTZ R161, R167, R4 ;  /* 0x00000004a7a17221 */ /* 0x020fc20000010000 */
[----:B--2---:R-:W-:-:S03]  /*6180*/  FADD.FTZ R4, R8, R5 ;  /* 0x0000000508047221 */ /* 0x004fc60000010000 */
[----:B------:R-:W-:Y:S01]  /*6190*/  FADD.FTZ R156, R182, R161 ;  /* 0x000000a1b69c7221 */ /* 0x000fe20000010000 */
[----:B0-----:R-:W-:-:S02]  /*61a0*/  FADD.FTZ R4, R159, R4 ;  /* 0x000000049f047221 */ /* 0x001fc40000010000 */
[----:B------:R-:W0:Y:S01]  /*61b0*/  MUFU.EX2 R162, R162 ;  /* 0x000000a200a27308 */ /* 0x000e220000000800 */
[----:B-1----:R-:W-:-:S01]  /*61c0*/  FADD.FTZ R5, R157, R156 ;  /* 0x0000009c9d057221 */ /* 0x002fc20000010000 */
[----:B---3--:R-:W-:-:S03]  /*61d0*/  FADD.FTZ R4, R183, R4 ;  /* 0x00000004b7047221 */ /* 0x008fc60000010000 */
[----:B----4-:R-:W-:Y:S01]  /*61e0*/  FADD.FTZ R156, R184, R5 ;  /* 0x00000005b89c7221 */ /* 0x010fe20000010000 */
[----:B------:R-:W-:-:S02]  /*61f0*/  FADD.FTZ R4, R158, R4 ;  /* 0x000000049e047221 */ /* 0x000fc40000010000 */
[----:B------:R-:W1:Y:S01]  /*6200*/  MUFU.EX2 R174, R174 ;  /* 0x000000ae00ae7308 */ /* 0x000e620000000800 */
[----:B------:R-:W-:-:S07]  /*6210*/  FADD.FTZ R5, R169, R156 ;  /* 0x0000009ca9057221 */ /* 0x000fce0000010000 */
        /* <DEDUP_REMOVED lines=8> */
[----:B-1----:R-:W-:-:S03]  /*62a0*/  FADD.FTZ R156, R181, R4 ;  /* 0x00000004b59c7221 */ /* 0x002fc60000010000 */
[----:B------:R-:W-:Y:S01]  /*62b0*/  FADD.FTZ R4, R172, R5 ;  /* 0x00000005ac047221 */ /* 0x000fe20000010000 */
[----:B--2---:R-:W-:-:S01]  /*62c0*/  FADD.FTZ R5, R160, R156 ;  /* 0x0000009ca0057221 */ /* 0x004fc20000010000 */
[----:B------:R-:W-:Y:S06]  /*62d0*/  @!P0 BRA `(.L_x_1019) ;  /* 0x0000000000048947 */ /* 0x000fec0003800000 */
[----:B------:R-:W-:Y:S01]  /*62e0*/  BPT.TRAP 0x1 ;  /* 0x000000040000795c */ /* 0x000fe20000300000 */
.L_x_1019:
        /* <DEDUP_REMOVED lines=24> */
[-C--:B------:R-:W-:Y:S01]  /*6470*/  FMUL.FTZ R36, R36, R178.reuse ;  /* 0x000000b224247220 */ /* 0x080fe20000410000 */
        /* <DEDUP_REMOVED lines=134> */
.L_x_1002:
[----:B------:R-:W0:Y:S01]  /*6ce0*/  LDC R12, c[0x0][0x9e4] ;  /* 0x00027900ff0c7b82 */ /* 0x000e220000000800 */
[----:B------:R-:W-:Y:S02]  /*6cf0*/  ULDC UR6, c[0x0][0x9dc] ;  /* 0x0002770000067ab9 */ /* 0x000fe40000000800 */
[----:B------:R-:W-:-:S05]  /*6d00*/  VIADD R9, R197, -UR6 ;  /* 0x80000006c5097c36 */ /* 0x000fca0008000000 */
[----:B------:R-:W-:Y:S02]  /*6d10*/  R2UR UR6, R9 ;  /* 0x00000000090672ca */ /* 0x000fe400000e0000 */
[----:B0-----:R-:W-:-:S13]  /*6d20*/  ISETP.GE.AND P6, PT, R12, 0x1, PT ;  /* 0x000000010c00780c */ /* 0x001fda0003fc6270 */
[----:B------:R-:W-:Y:S05]  /*6d30*/  @!P6 BRA `(.L_x_1021) ;  /* 0x000000000044e947 */ /* 0x000fea0003800000 */
        /* <DEDUP_REMOVED lines=9> */
.L_x_1022:
[----:B------:R-:W-:-:S13]  /*6dd0*/  ISETP.NE.AND P2, PT, R12, 0x1, PT ;  /* 0x000000010c00780c */ /* 0x000fda0003f45270 */
[----:B------:R-:W0:Y:S02]  /*6de0*/  @P2 LDC.64 R10, c[0x0][0x9e8] ;  /* 0x00027a00ff0a2b82 */ /* 0x000e240000000a00 */
[----:B0-----:R-:W-:-:S05]  /*6df0*/  @P2 IMAD.HI.U32 R10, R197, R10, RZ ;  /* 0x0000000ac50a2227 */ /* 0x001fca00078e00ff */
[----:B------:R-:W-:-:S07]  /*6e00*/  @P2 SHF.R.U32.HI R197, RZ, R11, R10 ;  /* 0x0000000bffc52219 */ /* 0x000fce000001160a */
.L_x_1023:
[----:B------:R-:W-:-:S05]  /*6e10*/  IMAD R197, R197, R12, RZ ;  /* 0x0000000cc5c57224 */ /* 0x000fca00078e02ff */
[----:B------:R-:W-:-:S13]  /*6e20*/  R2UR UR7, R197 ;  /* 0x00000000c50772ca */ /* 0x000fda00000e0000 */
[----:B------:R-:W-:-:S04]  /*6e30*/  UISETP.LT.AND UP0, UPT, UR6, UR7, UPT ;  /* 0x000000070600728c */ /* 0x000fc8000bf01270 */
[----:B------:R-:W-:-:S12]  /*6e40*/  USEL UR6, UR6, UR7, !UP0 ;  /* 0x0000000706067287 */ /* 0x000fd8000c000000 */
.L_x_1021:
        /* <DEDUP_REMOVED lines=11> */
[----:B------:R-:W-:Y:S01]  /*6f00*/  UMOV UR56, UR44 ;  /* 0x0000002c00387c82 */ /* 0x000fe20008000000 */
[----:B------:R-:W-:-:S05]  /*6f10*/  ULDC UR52, c[0x0][0x988] ;  /* 0x0002620000347ab9 */ /* 0x000fca0000000800 */
.L_x_1034:
[----:B------:R-:W-:Y:S01]  /*6f20*/  ISETP.NE.AND P3, PT, RZ, UR42, PT ;  /* 0x0000002aff007c0c */ /* 0x000fe2000bf65270 */
[----:B------:R-:W-:-:S04]  /*6f30*/  UISETP.NE.AND UP0, UPT, UR55, 0x1, UPT ;  /* 0x000000013700788c */ /* 0x000fc8000bf05270 */
[----:B------:R-:W-:-:S04]  /*6f40*/  USEL UR44, URZ, 0x1, UP0 ;  /* 0x000000013f2c7887 */ /* 0x000fc80008000000 */
[----:B------:R-:W-:-:S04]  /*6f50*/  ULOP3.LUT UR44, UR56, UR44, URZ, 0x3c, !UPT ;  /* 0x0000002c382c7292 */ /* 0x000fc8000f8e3c3f */
[----:B------:R-:W-:Y:S08]  /*6f60*/  @P3 BRA `(.L_x_1025) ;  /* 0x0000000000383947 */ /* 0x000ff00003800000 */
[----:B------:R-:W-:Y:S05]  /*6f70*/  @!P0 BRA `(.L_x_1026) ;  /* 0x0000000000048947 */ /* 0x000fea0003800000 */
[----:B------:R-:W-:Y:S01]  /*6f80*/  BPT.TRAP 0x1 ;  /* 0x000000040000795c */ /* 0x000fe20000300000 */
.L_x_1026:
[----:B------:R-:W-:Y:S01]  /*6f90*/  UIADD3 UR6, UR55, 0x1, URZ ;  /* 0x0000000137067890 */ /* 0x000fe2000fffe03f */
[----:B------:R-:W-:-:S03]  /*6fa0*/  IMAD.U32 R7, RZ, RZ, UR44 ;  /* 0x0000002cff077e24 */ /* 0x000fc6000f8e00ff */
[----:B------:R-:W-:Y:S02]  /*6fb0*/  UISETP.NE.AND UP0, UPT, UR6, 0x2, UPT ;  /* 0x000000020600788c */ /* 0x000fe4000bf05270 */
[----:B------:R-:W-:Y:S02]  /*6fc0*/  SHF.L.U32 R7, R7, 0x1f, RZ ;  /* 0x0000001f07077819 */ /* 0x000fe400000006ff */
[----:B------:R-:W-:-:S04]  /*6fd0*/  USEL UR6, UR6, URZ, UP0 ;  /* 0x0000003f06067287 */ /* 0x000fc80008000000 */
[----:B------:R-:W-:-:S09]  /*6fe0*/  ULEA UR6, UR6, UR41, 0x3 ;  /* 0x0000002906067291 */ /* 0x000fd2000f8e183f */
[----:B------:R0:W1:Y:S01]  /*6ff0*/  SYNCS.PHASECHK.TRANS64.TRYWAIT P2, [UR6+0x28430], R7 ;  /* 0x02843007ff0075a7 */ /* 0x0000620008040146 */
[----:B------:R-:W-:Y:S05]  /*7000*/  @!P0 BRA `(.L_x_1027) ;  /* 0x0000000000048947 */ /* 0x000fea0003800000 */
[----:B------:R-:W-:Y:S01]  /*7010*/  BPT.TRAP 0x1 ;  /* 0x000000040000795c */ /* 0x000fe20000300000 */
.L_x_1027:
[----:B-1----:R-:W-:Y:S05]  /*7020*/  @P2 BRA `(.L_x_1025) ;  /* 0x0000000000082947 */ /* 0x002fea0003800000 */
[----:B------:R-:W1:Y:S02]  /*7030*/  SYNCS.PHASECHK.TRANS64.TRYWAIT P2, [UR6+0x28430], R7 ;  /* 0x02843007ff0075a7 */ /* 0x000e640008040146 */
[----:B-1----:R-:W-:Y:S05]  /*7040*/  @!P2 BRA `(.L_x_1028) ;  /* 0x000000dc0070a947 */ /* 0x002fea0003800000 */
.L_x_1025:
[----:B-1----:R-:W1:Y:S01]  /*7050*/  S2R R8, SR_TID.X ;  /* 0x0000000000087919 */ /* 0x002e620000002100 */
        /* <DEDUP_REMOVED lines=14> */
[----:B------:R-:W-:Y:S02]  /*7140*/  UIADD3 UR14, UR34, 0x6, URZ ;  /* 0x00000006220e7890 */ /* 0x000fe4000fffe03f */
[----:B------:R-:W-:-:S02]  /*7150*/  UIADD3 UR18, UR34, 0x200, URZ ;  /* 0x0000020022127890 */ /* 0x000fc4000fffe03f */
[----:B------:R-:W-:Y:S02]  /*7160*/  UIADD3 UR22, UR34, 0x202, URZ ;  /* 0x0000020222167890 */ /* 0x000fe4000fffe03f */
[----:B------:R-:W-:Y:S02]  /*7170*/  UIADD3 UR26, UR34, 0x204, URZ ;  /* 0x00000204221a7890 */ /* 0x000fe4000fffe03f */
[----:B------:R-:W-:Y:S01]  /*7180*/  UIADD3 UR30, UR34, 0x206, URZ ;  /* 0x00000206221e7890 */ /* 0x000fe2000fffe03f */
[----:B-1----:R-:W-:-:S05]  /*7190*/  SHF.R.U32.HI R8, RZ, 0x7, R8 ;  /* 0x00000007ff087819 */ /* 0x002fca0000011608 */
[----:B0-----:R-:W-:-:S05]  /*71a0*/  VIADD R7, R8, 0x8 ;  /* 0x0000000808077836 */ /* 0x001fca0000000000 */
        /* <DEDUP_REMOVED lines=28> */
.L_x_1030:
[----:B------:R-:W-:Y:S01]  /*7370*/  ULEA UR6, UR55, UR41, 0x3 ;  /* 0x0000002937067291 */ /* 0x000fe2000f8e183f */
[----:B------:R-:W-:-:S05]  /*7380*/  IMAD.U32 R7, RZ, RZ, UR56 ;  /* 0x00000038ff077e24 */ /* 0x000fca000f8e00ff */
[----:B------:R-:W-:-:S04]  /*7390*/  SHF.L.U32 R7, R7, 0x1f, RZ ;  /* 0x0000001f07077819 */ /* 0x000fc800000006ff */
[----:B------:R0:W1:Y:S01]  /*73a0*/  SYNCS.PHASECHK.TRANS64.TRYWAIT P2, [UR6+0x28450], R7 ;  /* 0x02845007ff0075a7 */ /* 0x0000620008040146 */
[----:B------:R-:W-:Y:S05]  /*73b0*/  @!P0 BRA `(.L_x_1031) ;  /* 0x0000000000048947 */ /* 0x000fea0003800000 */
[----:B------:R-:W-:Y:S01]  /*73c0*/  BPT.TRAP 0x1 ;  /* 0x000000040000795c */ /* 0x000fe20000300000 */
.L_x_1031:
[----:B-1----:R-:W-:Y:S05]  /*73d0*/  @P2 BRA `(.L_x_1029) ;  /* 0x0000000000082947 */ /* 0x002fea0003800000 */
[----:B------:R-:W1:Y:S02]  /*73e0*/  SYNCS.PHASECHK.TRANS64.TRYWAIT P2, [UR6+0x28450], R7 ;  /* 0x02845007ff0075a7 */ /* 0x000e640008040146 */
[----:B-1----:R-:W-:Y:S05]  /*73f0*/  @!P2 BRA `(.L_x_1032) ;  /* 0x000000d8009ca947 */ /* 0x002fea0003800000 */
.L_x_1029:
        /* <DEDUP_REMOVED lines=9> */
[----:B------:R-:W0:Y:S01]  /*7490*/  MUFU.TANH R21, R21 ;  /* 0x0000001500157308 */ /* 0x000e220000002400 */
        /* <DEDUP_REMOVED lines=16> */
[----:B------:R-:W3:Y:S01]  /*75a0*/  MUFU.TANH R152, R152 ;  /* 0x0000009800987308 */ /* 0x000ee20000002400 */
[----:B01----:R-:W-:Y:S01]  /*75b0*/  FMNMX.FTZ R7, R21, R14, !PT ;  /* 0x0000000e15077209 */ /* 0x003fe20007810000 */
[C---:B------:R-:W-:Y:S01]  /*75c0*/  FMUL.FTZ R164, R0.reuse, R165 ;  /* 0x000000a500a47220 */ /* 0x040fe20000410000 */
[C---:B------:R-:W-:Y:S01]  /*75d0*/  FMUL.FTZ R161, R0.reuse, R174 ;  /* 0x000000ae00a17220 */ /* 0x040fe20000410000 */
[C---:B------:R-:W-:Y:S01]  /*75e0*/  FMUL.FTZ R154, R0.reuse, R167 ;  /* 0x000000a7009a7220 */ /* 0x040fe20000410000 */
[C---:B------:R-:W-:Y:S01]  /*75f0*/  FMUL.FTZ R165, R0.reuse, R168 ;  /* 0x000000a800a57220 */ /* 0x040fe20000410000 */
[C---:B------:R-:W-:Y:S01]  /*7600*/  FMUL.FTZ R157, R0.reuse, R170 ;  /* 0x000000aa009d7220 */ /* 0x040fe20000410000 */
[C---:B------:R-:W-:Y:S01]  /*7610*/  FMUL.FTZ R158, R0.reuse, R171 ;  /* 0x000000ab009e7220 */ /* 0x040fe20000410000 */
[----:B------:R-:W0:Y:S01]  /*7620*/  MUFU.TANH R10, R10 ;  /* 0x0000000a000a7308 */ /* 0x000e220000002400 */
[----:B--2---:R-:W-:Y:S01]  /*7630*/  FMNMX.FTZ R173, R9, R15, !PT ;  /* 0x0000000f09ad7209 */ /* 0x004fe20007810000 */
[C---:B------:R-:W-:Y:S01]  /*7640*/  FMUL.FTZ R171, R0.reuse, R176 ;  /* 0x000000b000ab7220 */ /* 0x040fe20000410000 */
[C---:B------:R-:W-:Y:S01]  /*7650*/  FMUL.FTZ R168, R0.reuse, R172 ;  /* 0x000000ac00a87220 */ /* 0x040fe20000410000 */
[C---:B------:R-:W-:Y:S01]  /*7660*/  FMUL.FTZ R163, R0.reuse, R175 ;  /* 0x000000af00a37220 */ /* 0x040fe20000410000 */
[C---:B------:R-:W-:Y:S01]  /*7670*/  FMUL.FTZ R167, R0.reuse, R178 ;  /* 0x000000b200a77220 */ /* 0x040fe20000410000 */
[C---:B------:R-:W-:Y:S01]  /*7680*/  FMUL.FTZ R172, R0.reuse, R177 ;  /* 0x000000b100ac7220 */ /* 0x040fe20000410000 */
[----:B------:R-:W-:Y:S01]  /*7690*/  FMUL.FTZ R170, R0, R179 ;  /* 0x000000b300aa7220 */ /* 0x000fe20000410000 */
[----:B------:R-:W1:Y:S01]  /*76a0*/  MUFU.TANH R155, R155 ;  /* 0x0000009b009b7308 */ /* 0x000e620000002400 */
[----:B---3--:R-:W-:Y:S01]  /*76b0*/  FMNMX.FTZ R8, R152, R7, !PT ;  /* 0x0000000798087209 */ /* 0x008fe20007810000 */
[----:B------:R-:W-:Y:S01]  /*76c0*/  UIADD3 UR6, UR6, 0x2, URZ ;  /* 0x0000000206067890 */ /* 0x000fe2000fffe03f */
[----:B------:R-:W2:Y:S01]  /*76d0*/  S2R R197, SR_TID.X ;  /* 0x0000000000c57919 */ /* 0x000ea20000002100 */
[----:B------:R-:W-:Y:S01]  /*76e0*/  UMOV UR7, 0x80000020 ;  /* 0x8000002000077882 */ /* 0x000fe20000000000 */
[----:B------:R-:W-:-:S03]  /*76f0*/  UMOV UR10, UR52 ;  /* 0x00000034000a7c82 */ /* 0x000fc60008000000 */
[----:B------:R-:W3:Y:S01]  /*7700*/  MUFU.TANH R11, R11 ;  /* 0x0000000b000b7308 */ /* 0x000ee20000002400 */
[----:B0-----:R-:W-:-:S07]  /*7710*/  FMNMX.FTZ R174, R10, R173, !PT ;  /* 0x000000ad0aae7209 */ /* 0x001fce0007810000 */
[----:B------:R-:W0:Y:S01]  /*7720*/  MUFU.TANH R156, R156 ;  /* 0x0000009c009c7308 */ /* 0x000e220000002400 */
[----:B-1----:R-:W-:-:S07]  /*7730*/  FMNMX.FTZ R7, R155, R8, !PT ;  /* 0x000000089b077209 */ /* 0x002fce0007810000 */
[----:B------:R-:W1:Y:S01]  /*7740*/  MUFU.TANH R12, R12 ;  /* 0x0000000c000c7308 */ /* 0x000e620000002400 */
[----:B---3--:R-:W-:Y:S01]  /*7750*/  FMNMX.FTZ R173, R11, R174, !PT ;  /* 0x000000ae0bad7209 */ /* 0x008fe20007810000 */
[----:B------:R-:W-:-:S06]  /*7760*/  FMUL.FTZ R174, R0, R180 ;  /* 0x000000b400ae7220 */ /* 0x000fcc0000410000 */
[----:B------:R-:W3:Y:S01]  /*7770*/  MUFU.TANH R159, R159 ;  /* 0x0000009f009f7308 */ /* 0x000ee20000002400 */
[----:B0-----:R-:W-:Y:S02]  /*7780*/  FMNMX.FTZ R8, R156, R7, !PT ;  /* 0x000000079c087209 */ /* 0x001fe40007810000 */
[----:B--2---:R-:W-:-:S05]  /*7790*/  SHF.R.U32.HI R197, RZ, 0x7, R197 ;  /* 0x00000007ffc57819 */ /* 0x004fca00000116c5 */
[----:B------:R-:W0:Y:S01]  /*77a0*/  MUFU.TANH R13, R13 ;  /* 0x0000000d000d7308 */ /* 0x000e220000002400 */
[----:B-1----:R-:W-:-:S07]  /*77b0*/  FMNMX.FTZ R176, R12, R173, !PT ;  /* 0x000000ad0cb07209 */ /* 0x002fce0007810000 */
[----:B------:R-:W1:Y:S01]  /*77c0*/  MUFU.TANH R160, R160 ;  /* 0x000000a000a07308 */ /* 0x000e620000002400 */
[----:B---3--:R-:W-:-:S07]  /*77d0*/  FMNMX.FTZ R7, R159, R8, !PT ;  /* 0x000000089f077209 */ /* 0x008fce0007810000 */
        /* <DEDUP_REMOVED lines=15> */
[----:B------:R-:W-:Y:S01]  /*78d0*/  FMUL.FTZ R173, R0, R182 ;  /* 0x000000b600ad7220 */ /* 0x000fe20000410000 */
[----:B------:R-:W-:-:S05]  /*78e0*/  IMAD.U32 R182, RZ, RZ, UR10 ;  /* 0x0000000affb67e24 */ /* 0x000fca000f8e00ff */
        /* <DEDUP_REMOVED lines=28> */
[----:B--2---:R-:W-:Y:S02]  /*7ab0*/  FMNMX.FTZ R8, R173, R8, !PT ;  /* 0x00000008ad087209 */ /* 0x004fe40007810000 */
[----:B0-----:R-:W-:Y:S02]  /*7ac0*/  FMNMX.FTZ R177, R176, R7, !PT ;  /* 0x00000007b0b17209 */ /* 0x001fe40007810000 */
[----:B-1----:R-:W-:-:S03]  /*7ad0*/  FMNMX.FTZ R178, R175, R8, !PT ;  /* 0x00000008afb27209 */ /* 0x002fc60007810000 */
[----:B------:R-:W0:Y:S04]  /*7ae0*/  SHFL.BFLY PT, R8, R177, 0x2, 0x1f ;  /* 0x0c401f00b1087f89 */ /* 0x000e2800000e0000 */
[----:B------:R-:W1:Y:S01]  /*7af0*/  SHFL.BFLY PT, R7, R178, 0x2, 0x1f ;  /* 0x0c401f00b2077f89 */ /* 0x000e6200000e0000 */
[----:B------:R-:W-:Y:S02]  /*7b00*/  WARPGROUP.DEPBAR.LE gsb0, 0x0 ;  /* 0x00008000000079c5 */ /* 0x000fe40000010000 */
[----:B------:R-:W-:Y:S01]  /*7b10*/  WARPGROUP.ARRIVE ;  /* 0x00000000000079c5 */ /* 0x000fe20000000000 */
[----:B0-----:R-:W-:-:S05]  /*7b20*/  FMNMX.FTZ R179, R177, R8, !PT ;  /* 0x00000008b1b37209 */ /* 0x001fca0007810000 */
[----:B------:R-:W-:Y:S01]  /*7b30*/  QGMMA.64x256x32.F32.E4M3.E4M3 R24, R184, gdesc[UR4], R24, gsb0 ;  /* 0x03e00004b8187df3 */ /* 0x000fe20008000818 */
[----:B-1----:R-:W-:Y:S01]  /*7b40*/  FMNMX.FTZ R180, R178, R7, !PT ;  /* 0x00000007b2b47209 */ /* 0x002fe20007810000 */
[----:B------:R-:W0:Y:S04]  /*7b50*/  SHFL.BFLY PT, R8, R179, 0x1, 0x1f ;  /* 0x0c201f00b3087f89 */ /* 0x000e2800000e0000 */
[----:B------:R-:W1:Y:S01]  /*7b60*/  SHFL.BFLY PT, R181, R180, 0x1, 0x1f ;  /* 0x0c201f00b4b57f89 */ /* 0x000e6200000e0000 */
[----:B0-----:R-:W-:Y:S02]  /*7b70*/  FMNMX.FTZ R7, R179, R8, !PT ;  /* 0x00000008b3077209 */ /* 0x001fe40007810000 */
[----:B-1----:R-:W-:-:S03]  /*7b80*/  FMNMX.FTZ R8, R180, R181, !PT ;  /* 0x000000b5b4087209 */ /* 0x002fc60007810000 */
[C---:B------:R-:W-:Y:S01]  /*7b90*/  FADD.FTZ R14, -R7.reuse, R14 ;  /* 0x0000000e070e7221 */ /* 0x040fe20000010100 */
[----:B------:R-:W-:-:S01]  /*7ba0*/  FFMA.FTZ R179, R7, R182, -8 ;  /* 0xc100000007b37423 */ /* 0x000fc200000100b6 */
[----:B------:R-:W-:Y:S02]  /*7bb0*/  IMAD.U32 R181, RZ, RZ, UR10 ;  /* 0x0000000affb57e24 */ /* 0x000fe4000f8e00ff */
[----:B------:R-:W-:Y:S01]  /*7bc0*/  FMUL.FTZ R177, R14, UR10 ;  /* 0x0000000a0eb17c20 */ /* 0x000fe20008410000 */
[----:B------:R-:W-:Y:S01]  /*7bd0*/  FADD.FTZ R14, -R8, R15 ;  /* 0x0000000f080e7221 */ /* 0x000fe20000010100 */
[----:B------:R-:W-:-:S01]  /*7be0*/  FFMA.FTZ R178, R21, UR10, -R179 ;  /* 0x0000000a15b27c23 */ /* 0x000fc200080108b3 */
[--C-:B------:R-:W-:Y:S01]  /*7bf0*/  FFMA.FTZ R21, R152, UR10, -R179.reuse ;  /* 0x0000000a98157c23 */ /* 0x100fe200080108b3 */
        /* <DEDUP_REMOVED lines=8> */
[----:B------:R-:W1:Y:S01]  /*7c80*/  MUFU.EX2 R178, R178 ;  /* 0x000000b200b27308 */ /* 0x000e620000000800 */
[----:B0-----:R-:W-:-:S01]  /*7c90*/  FFMA.FTZ R177, R164, UR10, -R179 ;  /* 0x0000000aa4b17c23 */ /* 0x001fc200080108b3 */
[--C-:B------:R-:W-:Y:S01]  /*7ca0*/  FFMA.FTZ R164, R168, UR10, -R179.reuse ;  /* 0x0000000aa8a47c23 */ /* 0x100fe200080108b3 */
[----:B------:R-:W-:-:S01]  /*7cb0*/  FFMA.FTZ R168, R174, UR10, -R179 ;  /* 0x0000000aaea87c23 */ /* 0x000fc200080108b3 */
[----:B------:R-:W-:Y:S01]  /*7cc0*/  FFMA.FTZ R174, R8, R181, -8 ;  /* 0xc100000008ae7423 */ /* 0x000fe200000100b5 */
        /* <DEDUP_REMOVED lines=12> */
[----:B-1----:R-:W-:-:S01]  /*7d90*/  FFMA.FTZ R4, R15, R4, R178 ;  /* 0x000000040f047223 */ /* 0x002fc200000100b2 */
[----:B------:R-:W0:Y:S01]  /*7da0*/  MUFU.EX2 R9, R9 ;  /* 0x0000000900097308 */ /* 0x000e220000000800 */
[----:B------:R-:W-:-:S01]  /*7db0*/  FFMA.FTZ R154, R154, UR10, -R174 ;  /* 0x0000000a9a9a7c23 */ /* 0x000fc200080108ae */
[--C-:B------:R-:W-:Y:S01]  /*7dc0*/  FFMA.FTZ R20, R158, UR10, -R174.reuse ;  /* 0x0000000a9e147c23 */ /* 0x100fe200080108ae */
[----:B------:R-:W-:-:S01]  /*7dd0*/  FFMA.FTZ R161, R161, UR10, -R174 ;  /* 0x0000000aa1a17c23 */ /* 0x000fc200080108ae */
[----:B------:R-:W-:Y:S01]  /*7de0*/  FFMA.FTZ R169, R169, UR10, -R179 ;  /* 0x0000000aa9a97c23 */ /* 0x000fe200080108b3 */
[----:B------:R-:W-:-:S01]  /*7df0*/  FFMA.FTZ R163, R163, UR10, -R174 ;  /* 0x0000000aa3a37c23 */ /* 0x000fc200080108ae */
[----:B------:R-:W-:Y:S01]  /*7e00*/  FFMA.FTZ R179, R176, UR10, -R179 ;  /* 0x0000000ab0b37c23 */ /* 0x000fe200080108b3 */
[----:B------:R-:W-:-:S01]  /*7e10*/  FFMA.FTZ R167, R167, UR10, -R174 ;  /* 0x0000000aa7a77c23 */ /* 0x000fc200080108ae */
[----:B------:R-:W1:Y:S01]  /*7e20*/  MUFU.EX2 R21, R21 ;  /* 0x0000001500157308 */ /* 0x000e620000000800 */
[----:B------:R-:W-:-:S02]  /*7e30*/  IMAD.U32 R182, RZ, RZ, UR54 ;  /* 0x00000036ffb67e24 */ /* 0x000fc4000f8e00ff */
[--C-:B------:R-:W-:Y:S01]  /*7e40*/  FFMA.FTZ R170, R170, UR10, -R174.reuse ;  /* 0x0000000aaaaa7c23 */ /* 0x100fe200080108ae */
[----:B------:R-:W-:-:S01]  /*7e50*/  FFMA.FTZ R173, R173, UR10, -R174 ;  /* 0x0000000aadad7c23 */ /* 0x000fc200080108ae */
[----:B------:R-:W-:-:S03]  /*7e60*/  FFMA.FTZ R174, R175, UR10, -R174 ;  /* 0x0000000aafae7c23 */ /* 0x000fc600080108ae */
        /* <DEDUP_REMOVED lines=36> */
[----:B------:R2:W3:Y:S01]  /*80b0*/  MUFU.EX2 R176, R161 ;  /* 0x000000a100b07308 */ /* 0x0004e20000000800 */
[----:B0-----:R-:W-:-:S07]  /*80c0*/  FADD.FTZ R5, R20, R5 ;  /* 0x0000000514057221 */ /* 0x001fce0000010000 */
[----:B------:R-:W0:Y:S01]  /*80d0*/  MUFU.EX2 R169, R169 ;  /* 0x000000a900a97308 */ /* 0x000e220000000800 */
[----:B-1----:R-:W-:-:S01]  /*80e0*/  FADD.FTZ R158, R164, R157 ;  /* 0x0000009da49e7221 */ /* 0x002fc20000010000 */
[----:B--2---:R-:W-:-:S06]  /*80f0*/  IADD3 R161, -R197, 0xb, RZ ;  /* 0x0000000bc5a17810 */ /* 0x004fcc0007ffe1ff */
[----:B------:R-:W1:Y:S01]  /*8100*/  MUFU.EX2 R163, R163 ;  /* 0x000000a300a37308 */ /* 0x000e620000000800 */
[----:B---3--:R-:W-:-:S07]  /*8110*/  FADD.FTZ R5, R176, R5 ;  /* 0x00000005b0057221 */ /* 0x008fce0000010000 */
[----:B------:R-:W-:Y:S01]  /*8120*/  MUFU.EX2 R166, R166 ;  /* 0x000000a600a67308 */ /* 0x000fe20000000800 */
[----:B0-----:R-:W-:-:S07]  /*8130*/  FADD.FTZ R157, R169, R158 ;  /* 0x0000009ea99d7221 */ /* 0x001fce0000010000 */
[----:B------:R0:W2:Y:S01]  /*8140*/  MUFU.EX2 R180, R167 ;  /* 0x000000a700b47308 */ /* 0x0000a20000000800 */
[----:B-1----:R-:W-:-:S07]  /*8150*/  FADD.FTZ R5, R163, R5 ;  /* 0x00000005a3057221 */ /* 0x002fce0000010000 */
[----:B------:R-:W-:Y:S01]  /*8160*/  MUFU.EX2 R171, R171 ;  /* 0x000000ab00ab7308 */ /* 0x000fe20000000800 */
[----:B0-----:R-:W-:Y:S01]  /*8170*/  @!P1 LEA R167, R182, UR41, 0x3 ;  /* 0x00000029b6a79c11 */ /* 0x001fe2000f8e18ff */
[----:B------:R-:W-:-:S04]  /*8180*/  WARPGROUP.DEPBAR.LE gsb0, 0x0 ;  /* 0x00008000000079c5 */ /* 0x000fc80000010000 */
[----:B------:R-:W-:Y:S02]  /*8190*/  @!P1 VIADD R4, R167, 0x28440 ;  /* 0x00028440a7049836 */ /* 0x000fe40000000000 */
[----:B------:R-:W0:Y:S01]  /*81a0*/  MUFU.EX2 R170, R170 ;  /* 0x000000aa00aa7308 */ /* 0x000e220000000800 */
[----:B--2---:R-:W-:-:S02]  /*81b0*/  FADD.FTZ R5, R180, R5 ;  /* 0x00000005b4057221 */ /* 0x004fc40000010000 */
[----:B------:R-:W-:Y:S01]  /*81c0*/  @!P1 PRMT R4, RZ, 0x654, R4 ;  /* 0x00000654ff049816 */ /* 0x000fe20000000004 */
[----:B------:R1:W-:Y:S06]  /*81d0*/  BAR.ARV R161, 0x100 ;  /* 0x000400a10000751d */ /* 0x0003ec0000002000 */
[----:B------:R-:W2:Y:S01]  /*81e0*/  MUFU.EX2 R168, R168 ;  /* 0x000000a800a87308 */ /* 0x000ea20000000800 */
[----:B------:R3:W-:Y:S01]  /*81f0*/  @!P1 SYNCS.ARRIVE.TRANS64.RED.A1T0 RZ, [R4+URZ], RZ ;  /* 0x000000ff04ff99a7 */ /* 0x0007e2000810043f */
[----:B0-----:R-:W-:-:S06]  /*8200*/  FADD.FTZ R5, R170, R5 ;  /* 0x00000005aa057221 */ /* 0x001fcc0000010000 */
[----:B------:R-:W0:Y:S01]  /*8210*/  MUFU.EX2 R182, R173 ;  /* 0x000000ad00b67308 */ /* 0x000e220000000800 */
[----:B---3--:R-:W-:-:S04]  /*8220*/  FADD.FTZ R4, R166, R157 ;  /* 0x0000009da6047221 */ /* 0x008fc80000010000 */
[----:B------:R-:W-:-:S03]  /*8230*/  FADD.FTZ R157, R171, R4 ;  /* 0x00000004ab9d7221 */ /* 0x000fc60000010000 */
[----:B------:R-:W3:Y:S01]  /*8240*/  MUFU.EX2 R179, R179 ;  /* 0x000000b300b37308 */ /* 0x000ee20000000800 */
[----:B--2---:R-:W-:-:S07]  /*8250*/  FADD.FTZ R4, R168, R157 ;  /* 0x0000009da8047221 */ /* 0x004fce0000010000 */
[----:B------:R-:W2:Y:S01]  /*8260*/  MUFU.EX2 R174, R174 ;  /* 0x000000ae00ae7308 */ /* 0x000ea20000000800 */
[----:B0-----:R-:W-:-:S01]  /*8270*/  FADD.FTZ R5, R182, R5 ;  /* 0x00000005b6057221 */ /* 0x001fc20000010000 */
[----:B---3--:R-:W-:-:S03]  /*8280*/  FADD.FTZ R4, R179, R4 ;  /* 0x00000004b3047221 */ /* 0x008fc60000010000 */
[----:B--2---:R-:W-:Y:S01]  /*8290*/  FADD.FTZ R5, R174, R5 ;  /* 0x00000005ae057221 */ /* 0x004fe20000010000 */
[----:B-1----:R-:W-:Y:S06]  /*82a0*/  @!P0 BRA `(.L_x_1033) ;  /* 0x0000000000048947 */ /* 0x002fec0003800000 */
[----:B------:R-:W-:Y:S01]  /*82b0*/  BPT.TRAP 0x1 ;  /* 0x000000040000795c */ /* 0x000fe20000300000 */
.L_x_1033:
        /* <DEDUP_REMOVED lines=156> */
.L_x_1024:
[----:B------:R-:W-:-:S13]  /*8c80*/  ISETP.GE.AND P2, PT, R6, UR38, PT ;  /* 0x0000002606007c0c */ /* 0x000fda000bf46270 */
[----:B------:R-:W-:Y:S05]  /*8c90*/  @!P2 BRA `(.L_x_1035) ;  /* 0x000000280004a947 */ /* 0x000fea0003800000 */
[----:B------:R-:W-:Y:S01]  /*8ca0*/  IMAD.IADD R14, R16, 0x1, -R17 ;  /* 0x00000001100e7824 */ /* 0x000fe200078e0a11 */
[----:B------:R-:W-:Y:S01]  /*8cb0*/  UMOV UR56, UR52 ;  /* 0x0000003400387c82 */ /* 0x000fe20008000000 */
[----:B------:R-:W-:Y:S01]  /*8cc0*/  IMAD.MOV.U32 R12, RZ, RZ, R8 ;  /* 0x000000ffff0c7224 */ /* 0x000fe200078e0008 */
[----:B------:R-:W-:Y:S01]  /*8cd0*/  UMOV UR57, UR44 ;  /* 0x0000002c00397c82 */ /* 0x000fe20008000000 */
[----:B------:R-:W-:Y:S01]  /*8ce0*/  IMAD.MOV.U32 R10, RZ, RZ, R7 ;  /* 0x000000ffff0a7224 */ /* 0x000fe200078e0007 */
[C-C-:B------:R-:W-:Y:S01]  /*8cf0*/  IADD3 R13, R14.reuse, 0x8, R3.reuse ;  /* 0x000000080e0d7810 */ /* 0x140fe20007ffe003 */
[----:B------:R-:W-:Y:S01]  /*8d00*/  IMAD.IADD R11, R14, 0x1, R3 ;  /* 0x000000010e0b7824 */ /* 0x000fe200078e0203 */
[----:B------:R-:W-:Y:S01]  /*8d10*/  ULDC UR53, c[0x0][0x9e4] ;  /* 0x0002790000357ab9 */ /* 0x000fe20000000800 */
[----:B------:R-:W-:Y:S01]  /*8d20*/  ULDC UR52, c[0x0][0x988] ;  /* 0x0002620000347ab9 */ /* 0x000fe20000000800 */
[----:B------:R-:W-:Y:S01]  /*8d30*/  LOP3.LUT R9, RZ, R13, RZ, 0x33, !PT ;  /* 0x0000000dff097212 */ /* 0x000fe200078e33ff */
[----:B------:R-:W-:-:S06]  /*8d40*/  ULDC UR54, c[0x0][0x9e0] ;  /* 0x0002780000367ab9 */ /* 0x000fcc0000000800 */
.L_x_1053:
[----:B------:R-:W-:Y:S01]  /*8d50*/  ISETP.NE.AND P3, PT, RZ, UR42, PT ;  /* 0x0000002aff007c0c */ /* 0x000fe2000bf65270 */
[----:B------:R-:W-:-:S04]  /*8d60*/  UISETP.NE.AND UP0, UPT, UR56, 0x1, UPT ;  /* 0x000000013800788c */ /* 0x000fc8000bf05270 */
[----:B------:R-:W-:-:S04]  /*8d70*/  USEL UR44, URZ, 0x1, UP0 ;  /* 0x000000013f2c7887 */ /* 0x000fc80008000000 */
[----:B------:R-:W-:-:S04]  /*8d80*/  ULOP3.LUT UR44, UR57, UR44, URZ, 0x3c, !UPT ;  /* 0x0000002c392c7292 */ /* 0x000fc8000f8e3c3f */
[----:B------:R-:W-:Y:S08]  /*8d90*/  @P3 BRA `(.L_x_1036) ;  /* 0x0000000000383947 */ /* 0x000ff00003800000 */
[----:B------:R-:W-:Y:S05]  /*8da0*/  @!P0 BRA `(.L_x_1037) ;  /* 0x0000000000048947 */ /* 0x000fea0003800000 */
[----:B------:R-:W-:Y:S01]  /*8db0*/  BPT.TRAP 0x1 ;  /* 0x000000040000795c */ /* 0x000fe20000300000 */
.L_x_1037:
        /* <DEDUP_REMOVED lines=9> */
.L_x_1038:
[----:B-1----:R-:W-:Y:S05]  /*8e50*/  @P2 BRA `(.L_x_1036) ;  /* 0x0000000000082947 */ /* 0x002fea0003800000 */
[----:B------:R-:W1:Y:S02]  /*8e60*/  SYNCS.PHASECHK.TRANS64.TRYWAIT P2, [UR6+0x28430], R7 ;  /* 0x02843007ff0075a7 */ /* 0x000e640008040146 */
[----:B-1----:R-:W-:Y:S05]  /*8e70*/  @!P2 BRA `(.L_x_1039) ;  /* 0x000000c00014a947 */ /* 0x002fea0003800000 */
.L_x_1036:
        /* <DEDUP_REMOVED lines=50> */
.L_x_1041:
[----:B------:R-:W-:Y:S01]  /*91a0*/  ULEA UR6, UR56, UR41, 0x3 ;  /* 0x0000002938067291 */ /* 0x000fe2000f8e183f */
[----:B------:R-:W-:-:S05]  /*91b0*/  IMAD.U32 R7, RZ, RZ, UR57 ;  /* 0x00000039ff077e24 */ /* 0x000fca000f8e00ff */
[----:B------:R-:W-:-:S04]  /*91c0*/  SHF.L.U32 R7, R7, 0x1f, RZ ;  /* 0x0000001f07077819 */ /* 0x000fc800000006ff */
[----:B------:R0:W1:Y:S01]  /*91d0*/  SYNCS.PHASECHK.TRANS64.TRYWAIT P2, [UR6+0x28450], R7 ;  /* 0x02845007ff0075a7 */ /* 0x0000620008040146 */
[----:B------:R-:W-:Y:S05]  /*91e0*/  @!P0 BRA `(.L_x_1042) ;  /* 0x0000000000048947 */ /* 0x000fea0003800000 */
[----:B------:R-:W-:Y:S01]  /*91f0*/  BPT.TRAP 0x1 ;  /* 0x000000040000795c */ /* 0x000fe20000300000 */
.L_x_1042:
[----:B-1----:R-:W-:Y:S05]  /*9200*/  @P2 BRA `(.L_x_1040) ;  /* 0x0000000000082947 */ /* 0x002fea0003800000 */
[----:B------:R-:W1:Y:S02]  /*9210*/  SYNCS.PHASECHK.TRANS64.TRYWAIT P2, [UR6+0x28450], R7 ;  /* 0x02845007ff0075a7 */ /* 0x000e640008040146 */
[----:B-1----:R-:W-:Y:S05]  /*9220*/  @!P2 BRA `(.L_x_1043) ;  /* 0x000000bc0040a947 */ /* 0x002fea0003800000 */
.L_x_1040:
[----:B------:R-:W-:Y:S01]  /*9230*/  UIADD3 UR6, UR41, 0x8000, URZ ;  /* 0x0000800029067890 */ /* 0x000fe2000fffe03f */
[----:B------:R-:W-:Y:S01]  /*9240*/  WARPGROUP.ARRIVE ;  /* 0x00000000000079c5 */ /* 0x000fe20000000000 */
[----:B------:R-:W-:-:S05]  /*9250*/  UMOV UR7, 0x80000020 ;  /* 0x8000002000077882 */ /* 0x000fca0000000000 */
[----:B------:R-:W2:Y:S01]  /*9260*/  S2R R197, SR_TID.X ;  /* 0x0000000000c57919 */ /* 0x000ea20000002100 */
[----:B------:R-:W-:Y:S01]  /*9270*/  USHF.R.U32.HI UR6, URZ, 0x4, UR6 ;  /* 0x000000043f067899 */ /* 0x000fe20008011606 */
[C---:B------:R-:W-:Y:S01]  /*9280*/  FMUL.FTZ R14, R0.reuse, R153 ;  /* 0x00000099000e7220 */ /* 0x040fe20000410000 */
[C---:B------:R-:W-:Y:S01]  /*9290*/  FMUL.FTZ R153, R0.reuse, R162 ;  /* 0x000000a200997220 */ /* 0x040fe20000410000 */
[----:B------:R-:W-:Y:S01]  /*92a0*/  FMUL.FTZ R162, R0, R179 ;  /* 0x000000b300a27220 */ /* 0x000fe20000410000 */
[----:B------:R-:W-:Y:S01]  /*92b0*/  ULOP3.LUT UR6, UR6, 0x3fff, URZ, 0xc0, !UPT ;  /* 0x00003fff06067892 */ /* 0x000fe2000f8ec03f */
[----:B------:R-:W-:Y:S02]  /*92c0*/  IMAD.SHL.U32 R179, R6, 0x40, RZ ;  /* 0x0000004006b37824 */ /* 0x000fe400078e00ff */
[C---:B01----:R-:W-:Y:S01]  /*92d0*/  FMUL.FTZ R7, R0.reuse, R152 ;  /* 0x0000009800077220 */ /* 0x043fe20000410000 */
[C---:B------:R-:W-:Y:S01]  /*92e0*/  FMUL.FTZ R8, R0.reuse, R154 ;  /* 0x0000009a00087220 */ /* 0x040fe20000410000 */
[----:B------:R-:W-:Y:S01]  /*92f0*/  ULOP3.LUT UR6, UR6, 0x10000, URZ, 0xfc, !UPT ;  /* 0x0001000006067892 */ /* 0x000fe2000f8efc3f */
[C---:B------:R-:W-:Y:S01]  /*9300*/  FMUL.FTZ R20, R0.reuse, R155 ;  /* 0x0000009b00147220 */ /* 0x040fe20000410000 */
[C---:B------:R-:W-:Y:S01]  /*9310*/  FMUL.FTZ R15, R0.reuse, R156 ;  /* 0x0000009c000f7220 */ /* 0x040fe20000410000 */
[C---:B------:R-:W-:Y:S01]  /*9320*/  FMUL.FTZ R21, R0.reuse, R158 ;  /* 0x0000009e00157220 */ /* 0x040fe20000410000 */
        /* <DEDUP_REMOVED lines=18> */
[----:B------:R-:W-:Y:S01]  /*9450*/  FMUL.FTZ R167, R0, R183 ;  /* 0x000000b700a77220 */ /* 0x000fe20000410000 */
[----:B------:R-:W-:Y:S01]  /*9460*/  IADD3 R170, R16, 0x1, -R179 ;  /* 0x0000000110aa7810 */ /* 0x000fe20007ffe8b3 */
[C---:B------:R-:W-:Y:S01]  /*9470*/  FMUL.FTZ R177, R0.reuse, R177 ;  /* 0x000000b100b17220 */ /* 0x040fe20000410000 */
[----:B--2---:R-:W-:Y:S01]  /*9480*/  SHF.R.U32.HI R197, RZ, 0x7, R197 ;  /* 0x00000007ffc57819 */ /* 0x004fe200000116c5 */
[----:B------:R-:W0:Y:S01]  /*9490*/  MUFU.TANH R7, R7 ;  /* 0x0000000700077308 */ /* 0x000e220000002400 */
[----:B------:R-:W-:-:S02]  /*94a0*/  FMUL.FTZ R176, R0, R176 ;  /* 0x000000b000b07220 */ /* 0x000fc40000410000 */
[----:B------:R-:W-:-:S05]  /*94b0*/  IADD3 R171, -R197, 0xb, RZ ;  /* 0x0000000bc5ab7810 */ /* 0x000fca0007ffe1ff */
        /* <DEDUP_REMOVED lines=24> */
[----:B------:R-:W-:-:S04]  /*9640*/  FMUL.FTZ R188, R0, R173 ;  /* 0x000000ad00bc7220 */ /* 0x000fc80000410000 */
[----:B------:R-:W0:Y:S01]  /*9650*/  MUFU.TANH R190, R177 ;  /* 0x000000b100be7308 */ /* 0x000e220000002400 */
[----:B------:R-:W-:Y:S07]  /*9660*/  QGMMA.64x256x32.F32.E4M3.E4M3 R24, R184, gdesc[UR4], R24, gsb0 ;  /* 0x03e00004b8187df3 */ /* 0x000fee0008000818 */
[----:B------:R-:W0:Y:S08]  /*9670*/  MUFU.TANH R188, R188 ;  /* 0x000000bc00bc7308 */ /* 0x000e300000002400 */
[----:B------:R5:W0:Y:S01]  /*9680*/  MUFU.TANH R189, R176 ;  /* 0x000000b000bd7308 */ /* 0x000a220000002400 */
[----:B------:R-:W-:-:S02]  /*9690*/  WARPGROUP.DEPBAR.LE gsb0, 0x0 ;  /* 0x00008000000079c5 */ /* 0x000fc40000010000 */
[C---:B------:R-:W-:Y:S01]  /*96a0*/  FMUL.FTZ R186, R0.reuse, R164 ;  /* 0x000000a400ba7220 */ /* 0x040fe20000410000 */
[----:B------:R-:W-:Y:S02]  /*96b0*/  IMAD.U32 R164, RZ, RZ, UR55 ;  /* 0x00000037ffa47e24 */ /* 0x000fe4000f8e00ff */
[C---:B------:R-:W-:Y:S01]  /*96c0*/  FMUL.FTZ R184, R0.reuse, R160 ;  /* 0x000000a000b87220 */ /* 0x040fe20000410000 */
[C---:B------:R-:W-:Y:S01]  /*96d0*/  FMUL.FTZ R185, R0.reuse, R161 ;  /* 0x000000a100b97220 */ /* 0x040fe20000410000 */
[C---:B------:R-:W-:Y:S01]  /*96e0*/  FMUL.FTZ R187, R0.reuse, R165 ;  /* 0x000000a500bb7220 */ /* 0x040fe20000410000 */
[C---:B------:R-:W-:Y:S01]  /*96f0*/  FMUL.FTZ R160, R0.reuse, R174 ;  /* 0x000000ae00a07220 */ /* 0x040fe20000410000 */
[----:B------:R-:W-:Y:S01]  /*9700*/  FMUL.FTZ R161, R0, R175 ;  /* 0x000000af00a17220 */ /* 0x000fe20000410000 */
[----:B------:R-:W-:Y:S01]  /*9710*/  @!P1 LEA R164, R164, UR41, 0x3 ;  /* 0x00000029a4a49c11 */ /* 0x000fe2000f8e18ff */
[----:B------:R-:W0:Y:S01]  /*9720*/  MUFU.TANH R184, R184 ;  /* 0x000000b800b87308 */ /* 0x000e220000002400 */
[----:B------:R-:W-:-:S03]  /*9730*/  IMAD.IADD R165, R170, 0x1, -R17 ;  /* 0x00000001aaa57824 */ /* 0x000fc600078e0a11 */
[----:B------:R-:W-:Y:S02]  /*9740*/  @!P1 VIADD R164, R164, 0x28440 ;  /* 0x00028440a4a49836 */ /* 0x000fe40000000000 */
[----:B------:R-:W-:Y:S02]  /*9750*/  IMAD R165, R2, -0x2, R165 ;  /* 0xfffffffe02a57824 */ /* 0x000fe400078e02a5 */
[----:B------:R-:W0:Y:S01]  /*9760*/  MUFU.TANH R185, R185 ;  /* 0x000000b900b97308 */ /* 0x000e220000002400 */
[----:B------:R-:W-:Y:S01]  /*9770*/  @!P1 PRMT R164, RZ, 0x654, R164 ;  /* 0x00000654ffa49816 */ /* 0x000fe200000000a4 */
[----:B------:R0:W-:Y:S06]  /*9780*/  BAR.ARV R171, 0x100 ;  /* 0x000400ab0000751d */ /* 0x0001ec0000002000 */
[----:B------:R-:W0:Y:S01]  /*9790*/  MUFU.TANH R186, R186 ;  /* 0x000000ba00ba7308 */ /* 0x000e220000002400 */
[C---:B------:R-:W-:Y:S01]  /*97a0*/  VIADD R182, R165.reuse, UR54 ;  /* 0x00000036a5b67c36 */ /* 0x040fe20008000000 */
[----:B------:R0:W-:Y:S01]  /*97b0*/  @!P1 SYNCS.ARRIVE.TRANS64.RED.A1T0 RZ, [R164+URZ], RZ ;  /* 0x000000ffa4ff99a7 */ /* 0x0001e2000810043f */
[----:B------:R-:W-:-:S02]  /*97c0*/  VIADD R198, R165, UR49 ;  /* 0x00000031a5c67c36 */ /* 0x000fc40008000000 */
[C---:B-----5:R-:W-:Y:S02]  /*97d0*/  IMAD.IADD R176, R3.reuse, 0x1, R182 ;  /* 0x0000000103b07824 */ /* 0x060fe400078e02b6 */
[----:B------:R-:W-:Y:S01]  /*97e0*/  IMAD.IADD R178, R3, 0x1, R198 ;  /* 0x0000000103b27824 */ /* 0x000fe200078e02c6 */
[----:B------:R-:W0:Y:S08]  /*97f0*/  MUFU.TANH R187, R187 ;  /* 0x000000bb00bb7308 */ /* 0x000e300000002400 */
[----:B------:R-:W0:Y:S08]  /*9800*/  MUFU.TANH R160, R160 ;  /* 0x000000a000a07308 */ /* 0x000e300000002400 */
[----:B------:R-:W0:Y:S01]  /*9810*/  MUFU.TANH R161, R161 ;  /* 0x000000a100a17308 */ /* 0x000e220000002400 */
[----:B-1234-:R-:W-:Y:S05]  /*9820*/  @!P6 BRA `(.L_x_1044) ;  /* 0x00000000005ce947 */ /* 0x01efea0003800000 */
[----:B------:R-:W-:Y:S01]  /*9830*/  ISETP.GT.AND P2, PT, R11, -0x1, PT ;  /* 0xffffffff0b00780c */ /* 0x000fe20003f44270 */
[----:B------:R-:W-:-:S12]  /*9840*/  BSSY B0, `(.L_x_1045) ;  /* 0x0000011000007945 */ /* 0x000fd80003800000 */
[----:B------:R-:W-:Y:S05]  /*9850*/  @P2 BRA `(.L_x_1046) ;  /* 0x0000000000242947 */ /* 0x000fea0003800000 */
[----:B------:R-:W-:Y:S01]  /*9860*/  IMAD.U32 R173, RZ, RZ, UR53 ;  /* 0x00000035ffad7e24 */ /* 0x000fe2000f8e00ff */
[----:B------:R-:W-:-:S04]  /*9870*/  IADD3 R170, R3, R16, -R17 ;  /* 0x0000001003aa7210 */ /* 0x000fc80007ffe811 */
[----:B------:R-:W-:Y:S02]  /*9880*/  ISETP.NE.AND P2, PT, R173, 0x1, PT ;  /* 0x00000001ad00780c */ /* 0x000fe40003f45270 */
[----:B0-----:R-:W-:-:S11]  /*9890*/  LOP3.LUT R171, RZ, R170, RZ, 0x33, !PT ;  /* 0x000000aaffab7212 */ /* 0x001fd600078e33ff */
[----:B------:R-:W0:Y:S02]  /*98a0*/  @P2 LDC.64 R164, c[0x0][0x9e8] ;  /* 0x00027a00ffa42b82 */ /* 0x000e240000000a00 */
[----:B0-----:R-:W-:-:S05]  /*98b0*/  @P2 IMAD.HI.U32 R164, R171, R164, RZ ;  /* 0x000000a4aba42227 */ /* 0x001fca00078e00ff */
[----:B------:R-:W-:-:S04]  /*98c0*/  @P2 SHF.R.U32.HI R171, RZ, R165, R164 ;  /* 0x000000a5ffab2219 */ /* 0x000fc800000116a4 */
[----:B------:R-:W-:Y:S01]  /*98d0*/  LOP3.LUT R164, RZ, R171, RZ, 0x33, !PT ;  /* 0x000000abffa47212 */ /* 0x000fe200078e33ff */
[----:B------:R-:W-:Y:S06]  /*98e0*/  BRA `(.L_x_1047) ;  /* 0x0000000000187947 */ /* 0x000fec0003800000 */
.L_x_1046:
[----:B------:R-:W-:-:S05]  /*98f0*/  IMAD.U32 R173, RZ, RZ, UR53 ;  /* 0x00000035ffad7e24 */ /* 0x000fca000f8e00ff */
[----:B------:R-:W-:-:S13]  /*9900*/  ISETP.NE.AND P2, PT, R173, 0x1, PT ;  /* 0x00000001ad00780c */ /* 0x000fda0003f45270 */
[----:B0-----:R-:W0:Y:S02]  /*9910*/  @P2 LDC.64 R164, c[0x0][0x9e8] ;  /* 0x00027a00ffa42b82 */ /* 0x001e240000000a00 */
[----:B0-----:R-:W-:-:S04]  /*9920*/  @P2 IMAD.HI.U32 R170, R11, R164, RZ ;  /* 0x000000a40baa2227 */ /* 0x001fc800078e00ff */
[----:B------:R-:W-:Y:S01]  /*9930*/  IMAD.MOV.U32 R164, RZ, RZ, R11 ;  /* 0x000000ffffa47224 */ /* 0x000fe200078e000b */
[----:B------:R-:W-:-:S07]  /*9940*/  @P2 SHF.R.U32.HI R164, RZ, R165, R170 ;  /* 0x000000a5ffa42219 */ /* 0x000fce00000116aa */
.L_x_1047:
[----:B------:R-:W-:Y:S05]  /*9950*/  BSYNC B0 ;  /* 0x0000000000007941 */ /* 0x000fea0003800000 */
.L_x_1045:
[----:B------:R-:W-:-:S04]  /*9960*/  IMAD R165, R164, R173, -R179 ;  /* 0x000000ada4a57224 */ /* 0x000fc800078e0ab3 */
[----:B------:R-:W-:-:S05]  /*9970*/  IMAD R165, R2, -0x2, R165 ;  /* 0xfffffffe02a57824 */ /* 0x000fca00078e02a5 */
[----:B------:R-:W-:Y:S02]  /*9980*/  VIADDMNMX R176, R165, R173, R176, PT ;  /* 0x000000ada5b07246 */ /* 0x000fe400038001b0 */
[----:B------:R-:W-:-:S07]  /*9990*/  VIMNMX R178, R178, R165, !PT ;  /* 0x000000a5b2b27248 */ /* 0x000fce0007fe0100 */
.L_x_1044:
[----:B------:R-:W-:-:S04]  /*99a0*/  ISETP.GT.AND P2, PT, R6, -0x1, PT ;  /* 0xffffffff0600780c */ /* 0x000fc80003f44270 */
[C---:B------:R-:W-:Y:S02]  /*99b0*/  ISETP.GT.AND P3, PT, R178.reuse, RZ, P2 ;  /* 0x000000ffb200720c */ /* 0x040fe40001764270 */
[----:B------:R-:W-:Y:S02]  /*99c0*/  ISETP.GT.AND P5, PT, R178, 0x1, P2 ;  /* 0x00000001b200780c */ /* 0x000fe400017a4270 */
[----:B------:R-:W-:Y:S02]  /*99d0*/  ISETP.LT.OR P4, PT, R176, 0x1, P3 ;  /* 0x00000001b000780c */ /* 0x000fe40001f81670 */
[C---:B------:R-:W-:Y:S02]  /*99e0*/  ISETP.GT.AND P3, PT, R178.reuse, 0x8, P2 ;  /* 0x00000008b200780c */ /* 0x040fe40001764270 */
[----:B0-----:R-:W-:Y:S02]  /*99f0*/  FSEL R177, R7, -INF , !P4 ;  /* 0xff80000007b17808 */ /* 0x001fe40006000000 */
[----:B------:R-:W-:-:S02]  /*9a00*/  ISETP.GT.AND P4, PT, R178, 0x9, P2 ;  /* 0x00000009b200780c */ /* 0x000fc40001784270 */
        /* <DEDUP_REMOVED lines=12> */
[----:B------:R-:W-:Y:S02]  /*9ad0*/  FSEL R184, R184, -INF , !P5 ;  /* 0xff800000b8b87808 */ /* 0x000fe40006800000 */
[----:B------:R-:W-:Y:S02]  /*9ae0*/  FSEL R185, R185, -INF , !P3 ;  /* 0xff800000b9b97808 */ /* 0x000fe40005800000 */
[----:B------:R-:W-:Y:S02]  /*9af0*/  FSEL R186, R186, -INF , !P4 ;  /* 0xff800000baba7808 */ /* 0x000fe40006000000 */
[C---:B------:R-:W-:Y:S02]  /*9b00*/  ISETP.GT.AND P5, PT, R178.reuse, 0x19, P2 ;  /* 0x00000019b200780c */ /* 0x040fe400017a4270 */
[C---:B------:R-:W-:Y:S02]  /*9b10*/  ISETP.GT.AND P3, PT, R178.reuse, 0x20, P2 ;  /* 0x00000020b200780c */ /* 0x040fe40001764270 */
        /* <DEDUP_REMOVED lines=22> */
[--C-:B------:R-:W-:Y:S02]  /*9c80*/  IADD3 R176, R182, 0x8, R3.reuse ;  /* 0x00000008b6b07810 */ /* 0x100fe40007ffe003 */
[----:B------:R-:W-:Y:S02]  /*9c90*/  IADD3 R178, R198, 0x8, R3 ;  /* 0x00000008c6b27810 */ /* 0x000fe40007ffe003 */
[----:B------:R-:W-:-:S02]  /*9ca0*/  FSEL R172, R190, -INF , !P5 ;  /* 0xff800000beac7808 */ /* 0x000fc40006800000 */
[----:B------:R-:W-:Y:S02]  /*9cb0*/  FSEL R165, R180, -INF , !P3 ;  /* 0xff800000b4a57808 */ /* 0x000fe40005800000 */
[----:B------:R-:W-:Y:S01]  /*9cc0*/  FSEL R157, R181, -INF , !P4 ;  /* 0xff800000b59d7808 */ /* 0x000fe20006000000 */
[----:B------:R-:W-:Y:S06]  /*9cd0*/  @!P6 BRA `(.L_x_1048) ;  /* 0x000000000058e947 */ /* 0x000fec0003800000 */
[----:B------:R-:W-:Y:S01]  /*9ce0*/  ISETP.GT.AND P3, PT, R13, -0x1, PT ;  /* 0xffffffff0d00780c */ /* 0x000fe20003f64270 */
[----:B------:R-:W-:-:S12]  /*9cf0*/  BSSY B0, `(.L_x_1049) ;  /* 0x0000010000007945 */ /* 0x000fd80003800000 */
[----:B------:R-:W-:Y:S05]  /*9d00*/  @P3 BRA `(.L_x_1050) ;  /* 0x0000000000203947 */ /* 0x000fea0003800000 */
[----:B------:R-:W-:Y:S02]  /*9d10*/  IMAD.U32 R181, RZ, RZ, UR53 ;  /* 0x00000035ffb57e24 */ /* 0x000fe4000f8e00ff */
[----:B------:R-:W-:-:S03]  /*9d20*/  IMAD.MOV.U32 R7, RZ, RZ, R9 ;  /* 0x000000ffff077224 */ /* 0x000fc600078e0009 */
[----:B------:R-:W-:-:S13]  /*9d30*/  ISETP.NE.AND P3, PT, R181, 0x1, PT ;  /* 0x00000001b500780c */ /* 0x000fda0003f65270 */
[----:B------:R-:W0:Y:S02]  /*9d40*/  @P3 LDC.64 R14, c[0x0][0x9e8] ;  /* 0x00027a00ff0e3b82 */ /* 0x000e240000000a00 */
[----:B0-----:R-:W-:-:S05]  /*9d50*/  @P3 IMAD.HI.U32 R14, R9, R14, RZ ;  /* 0x0000000e090e3227 */ /* 0x001fca00078e00ff */
[----:B------:R-:W-:-:S04]  /*9d60*/  @P3 SHF.R.U32.HI R7, RZ, R15, R14 ;  /* 0x0000000fff073219 */ /* 0x000fc8000001160e */
[----:B------:R-:W-:Y:S01]  /*9d70*/  LOP3.LUT R14, RZ, R7, RZ, 0x33, !PT ;  /* 0x00000007ff0e7212 */ /* 0x000fe200078e33ff */
[----:B------:R-:W-:Y:S06]  /*9d80*/  BRA `(.L_x_1051) ;  /* 0x0000000000187947 */ /* 0x000fec0003800000 */
.L_x_1050:
[----:B------:R-:W-:-:S05]  /*9d90*/  IMAD.U32 R181, RZ, RZ, UR53 ;  /* 0x00000035ffb57e24 */ /* 0x000fca000f8e00ff */
[----:B------:R-:W-:-:S13]  /*9da0*/  ISETP.NE.AND P3, PT, R181, 0x1, PT ;  /* 0x00000001b500780c */ /* 0x000fda0003f65270 */
[----:B------:R-:W0:Y:S02]  /*9db0*/  @P3 LDC.64 R14, c[0x0][0x9e8] ;  /* 0x00027a00ff0e3b82 */ /* 0x000e240000000a00 */
[----:B0-----:R-:W-:-:S04]  /*9dc0*/  @P3 IMAD.HI.U32 R180, R13, R14, RZ ;  /* 0x0000000e0db43227 */ /* 0x001fc800078e00ff */
[----:B------:R-:W-:Y:S01]  /*9dd0*/  IMAD.MOV.U32 R14, RZ, RZ, R13 ;  /* 0x000000ffff0e7224 */ /* 0x000fe200078e000d */
[----:B------:R-:W-:-:S07]  /*9de0*/  @P3 SHF.R.U32.HI R14, RZ, R15, R180 ;  /* 0x0000000fff0e3219 */ /* 0x000fce00000116b4 */
.L_x_1051:
[----:B------:R-:W-:Y:S05]  /*9df0*/  BSYNC B0 ;  /* 0x0000000000007941 */ /* 0x000fea0003800000 */
.L_x_1049:
[----:B------:R-:W-:-:S04]  /*9e00*/  IMAD R179, R14, R181, -R179 ;  /* 0x000000b50eb37224 */ /* 0x000fc800078e0ab3 */
[----:B------:R-:W-:-:S05]  /*9e10*/  IMAD R179, R2, -0x2, R179 ;  /* 0xfffffffe02b37824 */ /* 0x000fca00078e02b3 */
[----:B------:R-:W-:Y:S02]  /*9e20*/  VIADDMNMX R176, R179, R181, R176, PT ;  /* 0x000000b5b3b07246 */ /* 0x000fe400038001b0 */
[----:B------:R-:W-:-:S07]  /*9e30*/  VIMNMX R178, R178, R179, !PT ;  /* 0x000000b3b2b27248 */ /* 0x000fce0007fe0100 */
.L_x_1048:
        /* <DEDUP_REMOVED lines=10> */
[----:B------:R-:W-:Y:S02]  /*9ee0*/  ISETP.GT.AND P3, PT, R178, 0x1, P2 ;  /* 0x00000001b200780c */ /* 0x000fe40001764270 */
[----:B------:R-:W-:Y:S02]  /*9ef0*/  FMNMX.FTZ R7, R185, R14, !PT ;  /* 0x0000000eb9077209 */ /* 0x000fe40007810000 */
[----:B------:R-:W-:-:S02]  /*9f00*/  ISETP.LT.OR P4, PT, R176, 0x1, P4 ;  /* 0x00000001b000780c */ /* 0x000fc40002781670 */
[----:B------:R-:W-:Y:S02]  /*9f10*/  FMNMX.FTZ R14, R186, R7, !PT ;  /* 0x00000007ba0e7209 */ /* 0x000fe40007810000 */
[----:B------:R-:W-:Y:S02]  /*9f20*/  ISETP.LT.OR P3, PT, R176, 0x2, P3 ;  /* 0x00000002b000780c */ /* 0x000fe40001f61670 */
[----:B------:R-:W-:Y:S02]  /*9f30*/  FMNMX.FTZ R7, R187, R14, !PT ;  /* 0x0000000ebb077209 */ /* 0x000fe40007810000 */
[----:B------:R-:W-:Y:S02]  /*9f40*/  ISETP.GT.AND P5, PT, R178, 0x9, P2 ;  /* 0x00000009b200780c */ /* 0x000fe400017a4270 */
[----:B------:R-:W-:Y:S02]  /*9f50*/  FMNMX.FTZ R14, R170, R7, !PT ;  /* 0x00000007aa0e7209 */ /* 0x000fe40007810000 */
[----:B------:R-:W-:-:S02]  /*9f60*/  FSEL R20, R20, -INF , !P3 ;  /* 0xff80000014147808 */ /* 0x000fc40005800000 */
[----:B------:R-:W-:Y:S02]  /*9f70*/  FMNMX.FTZ R14, R171, R14, !PT ;  /* 0x0000000eab0e7209 */ /* 0x000fe40007810000 */
[----:B------:R-:W-:Y:S02]  /*9f80*/  ISETP.GT.AND P3, PT, R178, 0x10, P2 ;  /* 0x00000010b200780c */ /* 0x000fe40001764270 */
[----:B------:R-:W-:Y:S02]  /*9f90*/  FMNMX.FTZ R7, R169, R14, !PT ;  /* 0x0000000ea9077209 */ /* 0x000fe40007810000 */
[----:B------:R-:W-:Y:S02]  /*9fa0*/  ISETP.LT.OR P5, PT, R176, 0xa, P5 ;  /* 0x0000000ab000780c */ /* 0x000fe40002fa1670 */
[----:B------:R-:W-:Y:S02]  /*9fb0*/  FMNMX.FTZ R7, R168, R7, !PT ;  /* 0x00000007a8077209 */ /* 0x000fe40007810000 */
[----:B------:R-:W-:-:S02]  /*9fc0*/  ISETP.LT.OR P3, PT, R176, 0x11, P3 ;  /* 0x00000011b000780c */ /* 0x000fc40001f61670 */
[----:B------:R-:W-:Y:S02]  /*9fd0*/  FMNMX.FTZ R7, R164, R7, !PT ;  /* 0x00000007a4077209 */ /* 0x000fe40007810000 */
[----:B------:R-:W-:Y:S02]  /*9fe0*/  FSEL R152, R152, -INF , !P5 ;  /* 0xff80000098987808 */ /* 0x000fe40006800000 */
[----:B------:R-:W-:Y:S02]  /*9ff0*/  FMNMX.FTZ R14, R172, R7, !PT ;  /* 0x00000007ac0e7209 */ /* 0x000fe40007810000 */
[----:B------:R-:W-:Y:S02]  /*a000*/  ISETP.GT.AND P5, PT, R178, 0x11, P2 ;  /* 0x00000011b200780c */ /* 0x000fe400017a4270 */
[----:B------:R-:W-:Y:S02]  /*a010*/  FMNMX.FTZ R14, R165, R14, !PT ;  /* 0x0000000ea50e7209 */ /* 0x000fe40007810000 */
[----:B------:R-:W-:-:S02]  /*a020*/  FSEL R153, R153, -INF , !P3 ;  /* 0xff80000099997808 */ /* 0x000fc40005800000 */
[----:B------:R-:W-:Y:S02]  /*a030*/  FMNMX.FTZ R14, R157, R14, !PT ;  /* 0x0000000e9d0e7209 */ /* 0x000fe40007810000 */
[----:B------:R-:W-:Y:S02]  /*a040*/  ISETP.GT.AND P3, PT, R178, 0x18, P2 ;  /* 0x00000018b200780c */ /* 0x000fe40001764270 */
[C---:B------:R-:W-:Y:S01]  /*a050*/  ISETP.LT.OR P5, PT, R176.reuse, 0x12, P5 ;  /* 0x00000012b000780c */ /* 0x040fe20002fa1670 */
[----:B------:R-:W0:Y:S01]  /*a060*/  SHFL.BFLY PT, R7, R14, 0x2, 0x1f ;  /* 0x0c401f000e077f89 */ /* 0x000e2200000e0000 */
[----:B------:R-:W-:Y:S02]  /*a070*/  ISETP.LT.OR P3, PT, R176, 0x19, P3 ;  /* 0x00000019b000780c */ /* 0x000fe40001f61670 */
[----:B------:R-:W-:Y:S02]  /*a080*/  FSEL R154, R154, -INF , !P5 ;  /* 0xff8000009a9a7808 */ /* 0x000fe40006800000 */
[----:B------:R-:W-:-:S02]  /*a090*/  ISETP.GT.AND P5, PT, R178, 0x20, P2 ;  /* 0x00000020b200780c */ /* 0x000fc400017a4270 */
[----:B------:R-:W-:Y:S02]  /*a0a0*/  FSEL R155, R155, -INF , !P3 ;  /* 0xff8000009b9b7808 */ /* 0x000fe40005800000 */
[----:B------:R-:W-:Y:S02]  /*a0b0*/  ISETP.LT.OR P5, PT, R176, 0x21, P5 ;  /* 0x00000021b000780c */ /* 0x000fe40002fa1670 */
[----:B------:R-:W-:Y:S02]  /*a0c0*/  ISETP.GT.AND P3, PT, R178, 0x21, P2 ;  /* 0x00000021b200780c */ /* 0x000fe40001764270 */
[----:B------:R-:W-:Y:S02]  /*a0d0*/  FSEL R158, R158, -INF , !P5 ;  /* 0xff8000009e9e7808 */ /* 0x000fe40006800000 */
[----:B------:R-:W-:-:S04]  /*a0e0*/  ISETP.LT.OR P3, PT, R176, 0x22, P3 ;  /* 0x00000022b000780c */ /* 0x000fc80001f61670 */
[----:B------:R-:W-:Y:S02]  /*a0f0*/  FSEL R159, R159, -INF , !P3 ;  /* 0xff8000009f9f7808 */ /* 0x000fe40005800000 */
[----:B------:R-:W-:Y:S02]  /*a100*/  ISETP.GT.AND P3, PT, R178, 0x29, P2 ;  /* 0x00000029b200780c */ /* 0x000fe40001764270 */
[----:B0-----:R-:W-:Y:S01]  /*a110*/  FMNMX.FTZ R15, R14, R7, !PT ;  /* 0x000000070e0f7209 */ /* 0x001fe20007810000 */
[----:B------:R-:W-:Y:S01]  /*a120*/  IMAD.U32 R14, RZ, RZ, UR10 ;  /* 0x0000000aff0e7e24 */ /* 0x000fe2000f8e00ff */
[----:B------:R-:W-:-:S03]  /*a130*/  ISETP.LT.OR P3, PT, R176, 0x2a, P3 ;  /* 0x0000002ab000780c */ /* 0x000fc60001f61670 */
[----:B------:R-:W0:Y:S01]  /*a140*/  SHFL.BFLY PT, R180, R15, 0x1, 0x1f ;  /* 0x0c201f000fb47f89 */ /* 0x000e2200000e0000 */
[----:B------:R-:W-:Y:S02]  /*a150*/  FSEL R161, R161, -INF , !P3 ;  /* 0xff800000a1a17808 */ /* 0x000fe40005800000 */
[----:B------:R-:W-:-:S04]  /*a160*/  ISETP.GT.AND P3, PT, R178, 0x31, P2 ;  /* 0x00000031b200780c */ /* 0x000fc80001764270 */
[----:B------:R-:W-:-:S04]  /*a170*/  ISETP.LT.OR P3, PT, R176, 0x32, P3 ;  /* 0x00000032b000780c */ /* 0x000fc80001f61670 */
[----:B------:R-:W-:Y:S02]  /*a180*/  FSEL R162, R162, -INF , !P3 ;  /* 0xff800000a2a27808 */ /* 0x000fe40005800000 */
[----:B0-----:R-:W-:Y:S02]  /*a190*/  FMNMX.FTZ R7, R15, R180, !PT ;  /* 0x000000b40f077209 */ /* 0x001fe40007810000 */
[----:B------:R-:W-:Y:S02]  /*a1a0*/  FSEL R15, R8, -INF , !P4 ;  /* 0xff800000080f7808 */ /* 0x000fe40006000000 */
[----:B------:R-:W-:Y:S02]  /*a1b0*/  ISETP.GT.AND P4, PT, R178, 0x19, P2 ;  /* 0x00000019b200780c */ /* 0x000fe40001784270 */
[----:B------:R-:W-:Y:S02]  /*a1c0*/  FMNMX.FTZ R179, R15, R12, !PT ;  /* 0x0000000c0fb37209 */ /* 0x000fe40007810000 */
[----:B------:R-:W-:-:S02]  /*a1d0*/  ISETP.LT.OR P4, PT, R176, 0x1a, P4 ;  /* 0x0000001ab000780c */ /* 0x000fc40002781670 */
[----:B------:R-:W-:Y:S02]  /*a1e0*/  FMNMX.FTZ R8, R20, R179, !PT ;  /* 0x000000b314087209 */ /* 0x000fe40007810000 */
[----:B------:R-:W-:Y:S02]  /*a1f0*/  FSEL R156, R156, -INF , !P4 ;  /* 0xff8000009c9c7808 */ /* 0x000fe40006000000 */
[----:B------:R-:W-:Y:S02]  /*a200*/  FMNMX.FTZ R179, R21, R8, !PT ;  /* 0x0000000815b37209 */ /* 0x000fe40007810000 */
[----:B------:R-:W-:Y:S02]  /*a210*/  ISETP.GT.AND P4, PT, R178, 0x28, P2 ;  /* 0x00000028b200780c */ /* 0x000fe40001784270 */
[----:B------:R-:W-:Y:S02]  /*a220*/  FMNMX.FTZ R8, R152, R179, !PT ;  /* 0x000000b398087209 */ /* 0x000fe40007810000 */
[----:B------:R-:W-:-:S02]  /*a230*/  FSETP.NEU.FTZ.AND P5, PT, R7, -INF , PT ;  /* 0xff8000000700780b */ /* 0x000fc40003fbd000 */
[----:B------:R-:W-:Y:S01]  /*a240*/  FMNMX.FTZ R179, R153, R8, !PT ;  /* 0x0000000899b37209 */ /* 0x000fe20007810000 */
[----:B------:R-:W-:-:S01]  /*a250*/  FFMA.FTZ R8, R7, R14, -8 ;  /* 0xc100000007087423 */ /* 0x000fc2000001000e */
[----:B------:R-:W-:Y:S02]  /*a260*/  ISETP.LT.OR P4, PT, R176, 0x29, P4 ;  /* 0x00000029b000780c */ /* 0x000fe40002781670 */
[----:B------:R-:W-:Y:S02]  /*a270*/  FMNMX.FTZ R14, R154, R179, !PT ;  /* 0x000000b39a0e7209 */ /* 0x000fe40007810000 */
[----:B------:R-:W-:Y:S02]  /*a280*/  FSEL R8, R8, RZ, P5 ;  /* 0x000000ff08087208 */ /* 0x000fe40002800000 */
[----:B------:R-:W-:Y:S02]  /*a290*/  FMNMX.FTZ R179, R155, R14, !PT ;  /* 0x0000000e9bb37209 */ /* 0x000fe40007810000 */
[----:B------:R-:W-:Y:S01]  /*a2a0*/  FSEL R160, R160, -INF , !P4 ;  /* 0xff800000a0a07808 */ /* 0x000fe20006000000 */
[----:B------:R-:W-:-:S01]  /*a2b0*/  FFMA.FTZ R177, R177, UR10, -R8 ;  /* 0x0000000ab1b17c23 */ /* 0x000fc20008010808 */
[----:B------:R-:W-:Y:S01]  /*a2c0*/  FMNMX.FTZ R179, R156, R179, !PT ;  /* 0x000000b39cb37209 */ /* 0x000fe20007810000 */
[----:B------:R-:W-:-:S01]  /*a2d0*/  FFMA.FTZ R174, R174, UR10, -R8 ;  /* 0x0000000aaeae7c23 */ /* 0x000fc20008010808 */
[----:B------:R-:W-:Y:S01]  /*a2e0*/  ISETP.GT.AND P4, PT, R178, 0x30, P2 ;  /* 0x00000030b200780c */ /* 0x000fe20001784270 */
[----:B------:R-:W-:-:S01]  /*a2f0*/  FFMA.FTZ R173, R173, UR10, -R8 ;  /* 0x0000000aadad7c23 */ /* 0x000fc20008010808 */
[----:B------:R-:W-:Y:S01]  /*a300*/  FMNMX.FTZ R14, R158, R179, !PT ;  /* 0x000000b39e0e7209 */ /* 0x000fe20007810000 */
[----:B------:R-:W-:-:S01]  /*a310*/  FFMA.FTZ R179, R175, UR10, -R8 ;  /* 0x0000000aafb37c23 */ /* 0x000fc20008010808 */
        /* <DEDUP_REMOVED lines=8> */
[----:B------:R-:W-:Y:S01]  /*a3a0*/  ISETP.GT.AND P4, PT, R178, 0x38, P2 ;  /* 0x00000038b200780c */ /* 0x000fe20001784270 */
[--C-:B------:R-:W-:Y:S01]  /*a3b0*/  FFMA.FTZ R168, R168, UR10, -R8.reuse ;  /* 0x0000000aa8a87c23 */ /* 0x100fe20008010808 */
[----:B------:R-:W-:Y:S01]  /*a3c0*/  FMNMX.FTZ R180, R161, R180, !PT ;  /* 0x000000b4a1b47209 */ /* 0x000fe20007810000 */
[--C-:B------:R-:W-:Y:S01]  /*a3d0*/  FFMA.FTZ R164, R164, UR10, -R8.reuse ;  /* 0x0000000aa4a47c23 */ /* 0x100fe20008010808 */
[----:B------:R-:W-:Y:S01]  /*a3e0*/  ISETP.GT.AND P2, PT, R178, 0x39, P2 ;  /* 0x00000039b200780c */ /* 0x000fe20001744270 */
[--C-:B------:R-:W-:Y:S01]  /*a3f0*/  FFMA.FTZ R178, R186, UR10, -R8.reuse ;  /* 0x0000000abab27c23 */ /* 0x100fe20008010808 */
[C---:B------:R-:W-:Y:S01]  /*a400*/  ISETP.LT.OR P4, PT, R176.reuse, 0x39, P4 ;  /* 0x00000039b000780c */ /* 0x040fe20002781670 */
[--C-:B0-----:R-:W-:Y:S01]  /*a410*/  FFMA.FTZ R179, R187, UR10, -R8.reuse ;  /* 0x0000000abbb37c23 */ /* 0x101fe20008010808 */
[----:B------:R-:W-:Y:S01]  /*a420*/  FMNMX.FTZ R175, R163, R180, !PT ;  /* 0x000000b4a3af7209 */ /* 0x000fe20007810000 */
[----:B------:R-:W-:Y:S01]  /*a430*/  FFMA.FTZ R165, R165, UR10, -R8 ;  /* 0x0000000aa5a57c23 */ /* 0x000fe20008010808 */
[----:B------:R-:W-:Y:S01]  /*a440*/  ISETP.LT.OR P2, PT, R176, 0x3a, P2 ;  /* 0x0000003ab000780c */ /* 0x000fe20001741670 */
[----:B------:R-:W-:Y:S01]  /*a450*/  MUFU.EX2 R177, R177 ;  /* 0x000000b100b17308 */ /* 0x000fe20000000800 */
[----:B------:R-:W-:-:S02]  /*a460*/  FSEL R166, R166, -INF , !P4 ;  /* 0xff800000a6a67808 */ /* 0x000fc40006000000 */
[----:B------:R-:W-:Y:S02]  /*a470*/  FMNMX.FTZ R175, R162, R175, !PT ;  /* 0x000000afa2af7209 */ /* 0x000fe40007810000 */
[----:B------:R-:W-:Y:S02]  /*a480*/  FSEL R167, R167, -INF , !P2 ;  /* 0xff800000a7a77808 */ /* 0x000fe40005000000 */
[----:B------:R-:W-:Y:S01]  /*a490*/  FMNMX.FTZ R176, R166, R175, !PT ;  /* 0x000000afa6b07209 */ /* 0x000fe20007810000 */
[----:B------:R-:W-:-:S01]  /*a4a0*/  FFMA.FTZ R175, R184, UR10, -R8 ;  /* 0x0000000ab8af7c23 */ /* 0x000fc20008010808 */
[--C-:B------:R-:W-:Y:S01]  /*a4b0*/  FFMA.FTZ R184, R157, UR10, -R8.reuse ;  /* 0x0000000a9db87c23 */ /* 0x100fe20008010808 */
[----:B------:R-:W-:Y:S01]  /*a4c0*/  FSEL R157, R7, RZ, P5 ;  /* 0x000000ff079d7208 */ /* 0x000fe20002800000 */
[----:B------:R-:W-:Y:S01]  /*a4d0*/  MUFU.EX2 R174, R174 ;  /* 0x000000ae00ae7308 */ /* 0x000fe20000000800 */
[----:B------:R-:W-:Y:S01]  /*a4e0*/  FMNMX.FTZ R180, R167, R176, !PT ;  /* 0x000000b0a7b47209 */ /* 0x000fe20007810000 */
[----:B------:R-:W-:-:S02]  /*a4f0*/  FFMA.FTZ R176, R185, UR10, -R8 ;  /* 0x0000000ab9b07c23 */ /* 0x000fc40008010808 */
[----:B------:R-:W-:-:S02]  /*a500*/  FADD.FTZ R157, -R157, R10 ;  /* 0x0000000a9d9d7221 */ /* 0x000fc40000010100 */
[----:B------:R-:W0:Y:S02]  /*a510*/  SHFL.BFLY PT, R181, R180, 0x2, 0x1f ;  /* 0x0c401f00b4b57f89 */ /* 0x000e2400000e0000 */
[----:B------:R-:W-:Y:S08]  /*a520*/  MUFU.EX2 R173, R173 ;  /* 0x000000ad00ad7308 */ /* 0x000ff00000000800 */
[----:B------:R-:W-:Y:S08]  /*a530*/  MUFU.EX2 R175, R175 ;  /* 0x000000af00af7308 */ /* 0x000ff00000000800 */
[----:B------:R-:W-:Y:S01]  /*a540*/  MUFU.EX2 R176, R176 ;  /* 0x000000b000b07308 */ /* 0x000fe20000000800 */
[----:B0-----:R-:W-:Y:S01]  /*a550*/  FMNMX.FTZ R182, R180, R181, !PT ;  /* 0x000000b5b4b67209 */ /* 0x001fe20007810000 */
[----:B------:R-:W-:Y:S01]  /*a560*/  FFMA.FTZ R181, R172, UR10, -R8 ;  /* 0x0000000aacb57c23 */ /* 0x000fe20008010808 */
[----:B------:R-:W-:-:S05]  /*a570*/  FMUL.FTZ R172, R157, UR10 ;  /* 0x0000000a9dac7c20 */ /* 0x000fca0008410000 */
[----:B------:R-:W-:Y:S01]  /*a580*/  MUFU.EX2 R178, R178 ;  /* 0x000000b200b27308 */ /* 0x000fe20000000800 */
[----:B------:R-:W0:Y:S07]  /*a590*/  SHFL.BFLY PT, R183, R182, 0x1, 0x1f ;  /* 0x0c201f00b6b77f89 */ /* 0x000e2e00000e0000 */
[----:B------:R-:W1:Y:S08]  /*a5a0*/  MUFU.EX2 R172, R172 ;  /* 0x000000ac00ac7308 */ /* 0x000e700000000800 */
[----:B------:R-:W-:Y:S08]  /*a5b0*/  MUFU.EX2 R179, R179 ;  /* 0x000000b300b37308 */ /* 0x000ff00000000800 */
[----:B------:R-:W-:Y:S01]  /*a5c0*/  MUFU.EX2 R170, R170 ;  /* 0x000000aa00aa7308 */ /* 0x000fe20000000800 */
[----:B0-----:R-:W-:Y:S01]  /*a5d0*/  FMNMX.FTZ R8, R182, R183, !PT ;  /* 0x000000b7b6087209 */ /* 0x001fe20007810000 */
[----:B------:R-:W-:-:S03]  /*a5e0*/  IMAD.U32 R183, RZ, RZ, UR10 ;  /* 0x0000000affb77e24 */ /* 0x000fc6000f8e00ff */
[C---:B------:R-:W-:Y:S01]  /*a5f0*/  FSETP.NEU.FTZ.AND P2, PT, R8.reuse, -INF , PT ;  /* 0xff8000000800780b */ /* 0x040fe20003f5d000 */
[----:B------:R-:W-:-:S02]  /*a600*/  FFMA.FTZ R180, R8, R183, -8 ;  /* 0xc100000008b47423 */ /* 0x000fc400000100b7 */
[----:B------:R-:W-:Y:S01]  /*a610*/  MUFU.EX2 R171, R171 ;  /* 0x000000ab00ab7308 */ /* 0x000fe20000000800 */
[----:B------:R-:W-:Y:S02]  /*a620*/  FSEL R183, R8, RZ, P2 ;  /* 0x000000ff08b77208 */ /* 0x000fe40001000000 */
[----:B------:R-:W-:-:S03]  /*a630*/  FSEL R157, R180, RZ, P2 ;  /* 0x000000ffb49d7208 */ /* 0x000fc60001000000 */
[----:B------:R-:W-:Y:S02]  /*a640*/  FADD.FTZ R183, -R183, R12 ;  /* 0x0000000cb7b77221 */ /* 0x000fe40000010100 */
        /* <DEDUP_REMOVED lines=10> */
[----:B-1----:R-:W-:-:S01]  /*a6f0*/  FFMA.FTZ R183, R172, R4, R177 ;  /* 0x00000004acb77223 */ /* 0x002fc200000100b1 */
[--C-:B------:R-:W-:Y:S01]  /*a700*/  FFMA.FTZ R156, R156, UR10, -R157.reuse ;  /* 0x0000000a9c9c7c23 */ /* 0x100fe2000801089d */
[----:B------:R-:W-:-:S01]  /*a710*/  FFMA.FTZ R12, R158, UR10, -R157 ;  /* 0x0000000a9e0c7c23 */ /* 0x000fc2000801089d */
[----:B------:R-:W-:Y:S01]  /*a720*/  FFMA.FTZ R159, R159, UR10, -R157 ;  /* 0x0000000a9f9f7c23 */ /* 0x000fe2000801089d */
[----:B------:R-:W-:-:S01]  /*a730*/  FADD.FTZ R183, R14, R183 ;  /* 0x000000b70eb77221 */ /* 0x000fc20000010000 */
[--C-:B------:R-:W-:Y:S01]  /*a740*/  FFMA.FTZ R160, R160, UR10, -R157.reuse ;  /* 0x0000000aa0a07c23 */ /* 0x100fe2000801089d */
[----:B------:R-:W-:-:S01]  /*a750*/  FFMA.FTZ R161, R161, UR10, -R157 ;  /* 0x0000000aa1a17c23 */ /* 0x000fc2000801089d */
[----:B------:R-:W0:Y:S01]  /*a760*/  MUFU.EX2 R155, R155 ;  /* 0x0000009b009b7308 */ /* 0x000e220000000800 */
[----:B------:R-:W-:-:S01]  /*a770*/  FFMA.FTZ R163, R163, UR10, -R157 ;  /* 0x0000000aa3a37c23 */ /* 0x000fc2000801089d */
[--C-:B------:R-:W-:Y:S01]  /*a780*/  FFMA.FTZ R162, R162, UR10, -R157.reuse ;  /* 0x0000000aa2a27c23 */ /* 0x100fe2000801089d */
[----:B------:R-:W-:-:S01]  /*a790*/  FFMA.FTZ R166, R166, UR10, -R157 ;  /* 0x0000000aa6a67c23 */ /* 0x000fc2000801089d */
[----:B------:R-:W-:-:S04]  /*a7a0*/  FFMA.FTZ R157, R167, UR10, -R157 ;  /* 0x0000000aa79d7c23 */ /* 0x000fc8000801089d */
[----:B------:R-:W1:Y:S08]  /*a7b0*/  MUFU.EX2 R15, R15 ;  /* 0x0000000f000f7308 */ /* 0x000e700000000800 */
[----:B------:R-:W2:Y:S01]  /*a7c0*/  MUFU.EX2 R20, R20 ;  /* 0x0000001400147308 */ /* 0x000ea20000000800 */
[----:B0-----:R-:W-:-:S07]  /*a7d0*/  FFMA.FTZ R4, R155, R5, R180 ;  /* 0x000000059b047223 */ /* 0x001fce00000100b4 */
[----:B------:R-:W0:Y:S01]  /*a7e0*/  MUFU.EX2 R21, R21 ;  /* 0x0000001500157308 */ /* 0x000e220000000800 */
[----:B-1----:R-:W-:-:S01]  /*a7f0*/  FADD.FTZ R5, R15, R4 ;  /* 0x000000040f057221 */ /* 0x002fc20000010000 */
[----:B------:R-:W-:-:S04]  /*a800*/  FADD.FTZ R4, R174, R183 ;  /* 0x000000b7ae047221 */ /* 0x000fc80000010000 */
[----:B------:R-:W-:Y:S02]  /*a810*/  FADD.FTZ R4, R173, R4 ;  /* 0x00000004ad047221 */ /* 0x000fe40000010000 */
[----:B------:R-:W1:Y:S02]  /*a820*/  MUFU.EX2 R152, R152 ;  /* 0x0000009800987308 */ /* 0x000e640000000800 */
[----:B------:R-:W-:-:S04]  /*a830*/  FADD.FTZ R183, R175, R4 ;  /* 0x00000004afb77221 */ /* 0x000fc80000010000 */
[----:B------:R-:W-:Y:S02]  /*a840*/  FADD.FTZ R183, R176, R183 ;  /* 0x000000b7b0b77221 */ /* 0x000fe40000010000 */
[----:B------:R-:W3:Y:S08]  /*a850*/  MUFU.EX2 R153, R153 ;  /* 0x0000009900997308 */ /* 0x000ef00000000800 */
[----:B------:R-:W4:Y:S08]  /*a860*/  MUFU.EX2 R154, R154 ;  /* 0x0000009a009a7308 */ /* 0x000f300000000800 */
[----:B------:R2:W5:Y:S08]  /*a870*/  MUFU.EX2 R182, R156 ;  /* 0x0000009c00b67308 */ /* 0x0005700000000800 */
[----:B------:R-:W5:Y:S01]  /*a880*/  MUFU.EX2 R12, R12 ;  /* 0x0000000c000c7308 */ /* 0x000f620000000800 */
[----:B--2---:R-:W-:-:S04]  /*a890*/  FADD.FTZ R156, R20, R5 ;  /* 0x00000005149c7221 */ /* 0x004fc80000010000 */
[----:B0-----:R-:W-:-:S03]  /*a8a0*/  FADD.FTZ R5, R21, R156 ;  /* 0x0000009c15057221 */ /* 0x001fc60000010000 */
[----:B------:R-:W0:Y:S01]  /*a8b0*/  MUFU.EX2 R159, R159 ;  /* 0x0000009f009f7308 */ /* 0x000e220000000800 */
[----:B-1----:R-:W-:-:S04]  /*a8c0*/  FADD.FTZ R4, R152, R5 ;  /* 0x0000000598047221 */ /* 0x002fc80000010000 */
[----:B---3--:R-:W-:Y:S01]  /*a8d0*/  FADD.FTZ R5, R153, R4 ;  /* 0x0000000499057221 */ /* 0x008fe20000010000 */
[----:B------:R-:W-:-:S02]  /*a8e0*/  FADD.FTZ R4, R178, R183 ;  /* 0x000000b7b2047221 */ /* 0x000fc40000010000 */
[----:B------:R-:W1:Y:S01]  /*a8f0*/  MUFU.EX2 R185, R160 ;  /* 0x000000a000b97308 */ /* 0x000e620000000800 */
[----:B----4-:R-:W-:-:S04]  /*a900*/  FADD.FTZ R5, R154, R5 ;  /* 0x000000059a057221 */ /* 0x010fc80000010000 */
[----:B-----5:R-:W-:-:S03]  /*a910*/  FADD.FTZ R5, R182, R5 ;  /* 0x00000005b6057221 */ /* 0x020fc60000010000 */
[----:B------:R-:W-:Y:S01]  /*a920*/  MUFU.EX2 R168, R168 ;  /* 0x000000a800a87308 */ /* 0x000fe20000000800 */
[----:B------:R-:W-:-:S04]  /*a930*/  FADD.FTZ R156, R12, R5 ;  /* 0x000000050c9c7221 */ /* 0x000fc80000010000 */
[----:B0-----:R-:W-:-:S03]  /*a940*/  FADD.FTZ R156, R159, R156 ;  /* 0x0000009c9f9c7221 */ /* 0x001fc60000010000 */
[----:B------:R0:W2:Y:S01]  /*a950*/  MUFU.EX2 R158, R161 ;  /* 0x000000a1009e7308 */ /* 0x0000a20000000800 */
[----:B-1----:R-:W-:-:S07]  /*a960*/  FADD.FTZ R156, R185, R156 ;  /* 0x0000009cb99c7221 */ /* 0x002fce0000010000 */
[----:B------:R-:W1:Y:S01]  /*a970*/  MUFU.EX2 R164, R164 ;  /* 0x000000a400a47308 */ /* 0x000e620000000800 */
[----:B0-----:R-:W-:-:S04]  /*a980*/  FADD.FTZ R161, R179, R4 ;  /* 0x00000004b3a17221 */ /* 0x001fc80000010000 */
[----:B------:R-:W-:-:S03]  /*a990*/  FADD.FTZ R4, R170, R161 ;  /* 0x000000a1aa047221 */ /* 0x000fc60000010000 */
[----:B------:R-:W0:Y:S01]  /*a9a0*/  MUFU.EX2 R163, R163 ;  /* 0x000000a300a37308 */ /* 0x000e220000000800 */
[----:B------:R-:W-:-:S01]  /*a9b0*/  FADD.FTZ R4, R171, R4 ;  /* 0x00000004ab047221 */ /* 0x000fc20000010000 */
[----:B--2---:R-:W-:-:S03]  /*a9c0*/  FADD.FTZ R156, R158, R156 ;  /* 0x0000009c9e9c7221 */ /* 0x004fc60000010000 */
[----:B------:R-:W-:-:S03]  /*a9d0*/  FADD.FTZ R5, R169, R4 ;  /* 0x00000004a9057221 */ /* 0x000fc60000010000 */
[----:B------:R-:W2:Y:S01]  /*a9e0*/  MUFU.EX2 R181, R181 ;  /* 0x000000b500b57308 */ /* 0x000ea20000000800 */
[----:B------:R-:W-:-:S04]  /*a9f0*/  FADD.FTZ R5, R168, R5 ;  /* 0x00000005a8057221 */ /* 0x000fc80000010000 */
[----:B-1----:R-:W-:-:S03]  /*aa00*/  FADD.FTZ R4, R164, R5 ;  /* 0x00000005a4047221 */ /* 0x002fc60000010000 */
[----:B------:R-:W1:Y:S01]  /*aa10*/  MUFU.EX2 R187, R162 ;  /* 0x000000a200bb7308 */ /* 0x000e620000000800 */
[----:B0-----:R-:W-:-:S07]  /*aa20*/  FADD.FTZ R156, R163, R156 ;  /* 0x0000009ca39c7221 */ /* 0x001fce0000010000 */
[----:B------:R-:W0:Y:S01]  /*aa30*/  MUFU.EX2 R165, R165 ;  /* 0x000000a500a57308 */ /* 0x000e220000000800 */
[----:B--2---:R-:W-:-:S07]  /*aa40*/  FADD.FTZ R4, R181, R4 ;  /* 0x00000004b5047221 */ /* 0x004fce0000010000 */
[----:B------:R-:W2:Y:S01]  /*aa50*/  MUFU.EX2 R161, R166 ;  /* 0x000000a600a17308 */ /* 0x000ea20000000800 */
[----:B-1----:R-:W-:-:S07]  /*aa60*/  FADD.FTZ R156, R187, R156 ;  /* 0x0000009cbb9c7221 */ /* 0x002fce0000010000 */
[----:B------:R-:W1:Y:S01]  /*aa70*/  MUFU.EX2 R10, R184 ;  /* 0x000000b8000a7308 */ /* 0x000e620000000800 */
[----:B0-----:R-:W-:-:S07]  /*aa80*/  FADD.FTZ R5, R165, R4 ;  /* 0x00000004a5057221 */ /* 0x001fce0000010000 */
[----:B------:R-:W0:Y:S01]  /*aa90*/  MUFU.EX2 R157, R157 ;  /* 0x0000009d009d7308 */ /* 0x000e220000000800 */
[----:B--2---:R-:W-:-:S01]  /*aaa0*/  FADD.FTZ R156, R161, R156 ;  /* 0x0000009ca19c7221 */ /* 0x004fc20000010000 */
[----:B-1----:R-:W-:-:S03]  /*aab0*/  FADD.FTZ R4, R10, R5 ;  /* 0x000000050a047221 */ /* 0x002fc60000010000 */
[----:B0-----:R-:W-:Y:S01]  /*aac0*/  FADD.FTZ R5, R157, R156 ;  /* 0x0000009c9d057221 */ /* 0x001fe20000010000 */
[----:B------:R-:W-:Y:S06]  /*aad0*/  @!P0 BRA `(.L_x_1052) ;  /* 0x0000000000048947 */ /* 0x000fec0003800000 */
[----:B------:R-:W-:Y:S01]  /*aae0*/  BPT.TRAP 0x1 ;  /* 0x000000040000795c */ /* 0x000fe20000300000 */
.L_x_1052:
        /* <DEDUP_REMOVED lines=155> */
[----:B------:R-:W-:-:S05]  /*b4a0*/  UMOV UR52, UR55 ;  /* 0x0000003700347c82 */ /* 0x000fca0008000000 */
.L_x_1035:
[----:B------:R-:W-:Y:S06]  /*b4b0*/  BAR.ARV 0x8, 0x120 ;  /* 0x0204800000007b1d */ /* 0x000fec0000002000 */
[----:B------:R-:W-:Y:S05]  /*b4c0*/  @!P0 BRA `(.L_x_1054) ;  /* 0x0000000000048947 */ /* 0x000fea0003800000 */
[----:B------:R-:W-:Y:S01]  /*b4d0*/  BPT.TRAP 0x1 ;  /* 0x000000040000795c */ /* 0x000fe20000300000 */
.L_x_1054:
[----:B------:R-:W-:Y:S01]  /*b4e0*/  ULEA UR11, UR52, UR41, 0x3 ;  /* 0x00000029340b7291 */ /* 0x000fe2000f8e183f */
[----:B------:R-:W-:-:S05]  /*b4f0*/  IMAD.U32 R0, RZ, RZ, UR44 ;  /* 0x0000002cff007e24 */ /* 0x000fca000f8e00ff */
[----:B------:R-:W-:-:S04]  /*b500*/  SHF.L.U32 R0, R0, 0x1f, RZ ;  /* 0x0000001f00007819 */ /* 0x000fc800000006ff */
[----:B------:R0:W1:Y:S01]  /*b510*/  SYNCS.PHASECHK.TRANS64.TRYWAIT P1, [UR11+0x28450], R0 ;  /* 0x02845000ff0075a7 */ /* 0x000062000802014b */
[----:B------:R-:W-:Y:S05]  /*b520*/  @!P0 BRA `(.L_x_1055) ;  /* 0x0000000000048947 */ /* 0x000fea0003800000 */
[----:B------:R-:W-:Y:S01]  /*b530*/  BPT.TRAP 0x1 ;  /* 0x000000040000795c */ /* 0x000fe20000300000 */
.L_x_1055:
[----:B-1----:R-:W-:Y:S05]  /*b540*/  @P1 BRA `(.L_x_1056) ;  /* 0x0000000000081947 */ /* 0x002fea0003800000 */
[----:B------:R-:W1:Y:S02]  /*b550*/  SYNCS.PHASECHK.TRANS64.TRYWAIT P1, [UR11+0x28450], R0 ;  /* 0x02845000ff0075a7 */ /* 0x000e64000802014b */
[----:B-1----:R-:W-:Y:S05]  /*b560*/  @!P1 BRA `(.L_x_1057) ;  /* 0x0000009800889947 */ /* 0x002fea0003800000 */
.L_x_1056:
[----:B------:R-:W-:Y:S01]  /*b570*/  ULDC.64 UR4, c[0x0][0x9a0] ;  /* 0x0002680000047ab9 */ /* 0x000fe20000000a00 */
[----:B------:R-:W-:Y:S01]  /*b580*/  UIADD3 UR41, UR41, 0x8000, URZ ;  /* 0x0000800029297890 */ /* 0x000fe2000fffe03f */
[----:B------:R-:W-:Y:S01]  /*b590*/  WARPGROUP.ARRIVE ;  /* 0x00000000000079c5 */ /* 0x000fe20000000000 */
[----:B------:R-:W-:Y:S01]  /*b5a0*/  UISETP.NE.U32.AND UP0, UPT, UR4, URZ, UPT ;  /* 0x0000003f0400728c */ /* 0x000fe2000bf05070 */
[----:B------:R-:W-:Y:S01]  /*b5b0*/  IMAD.MOV.U32 R6, RZ, RZ, 0x3f800000 ;  /* 0x3f800000ff067424 */ /* 0x000fe200078e00ff */
[----:B------:R-:W-:Y:S02]  /*b5c0*/  USHF.R.U32.HI UR41, URZ, 0x4, UR41 ;  /* 0x000000043f297899 */ /* 0x000fe40008011629 */
[----:B------:R-:W-:Y:S02]  /*b5d0*/  UISETP.NE.AND.EX UP0, UPT, UR5, URZ, UPT, UP0 ;  /* 0x0000003f0500728c */ /* 0x000fe4000bf05300 */
[----:B------:R-:W-:Y:S01]  /*b5e0*/  ULOP3.LUT UR41, UR41, 0x3fff, URZ, 0xc0, !UPT ;  /* 0x00003fff29297892 */ /* 0x000fe2000f8ec03f */
[----:B------:R-:W-:-:S03]  /*b5f0*/  UMOV UR15, 0x80000020 ;  /* 0x80000020000f7882 */ /* 0x000fc60000000000 */
[----:B------:R-:W-:Y:S01]  /*b600*/  ULOP3.LUT UR41, UR41, 0x10000, URZ, 0xfc, !UPT ;  /* 0x0001000029297892 */ /* 0x000fe2000f8efc3f */
[----:B------:R-:W-:-:S04]  /*b610*/  PLOP3.LUT P1, PT, PT, PT, UP0, 0x80, 0x0 ;  /* 0x000000000000781c */ /* 0x000fc80003f2f008 */
[----:B------:R-:W-:Y:S01]  /*b620*/  @UP0 USHF.R.S32.HI UR8, URZ, 0x1f, UR47 ;  /* 0x0000001f3f080899 */ /* 0x000fe2000801142f */
[----:B------:R-:W-:Y:S01]  /*b630*/  @UP0 ULDC.64 UR12, c[0x0][0x9c8] ;  /* 0x00027200000c0ab9 */ /* 0x000fe20000000a00 */
[----:B------:R-:W-:Y:S02]  /*b640*/  @UP0 USHF.R.S32.HI UR9, URZ, 0x1f, UR43 ;  /* 0x0000001f3f090899 */ /* 0x000fe4000801142b */
[----:B------:R-:W-:Y:S02]  /*b650*/  @UP0 UIMAD UR8, UR8, UR12, URZ ;  /* 0x0000000c080802a4 */ /* 0x000fe4000f8e023f */
[----:B------:R-:W-:Y:S02]  /*b660*/  @UP0 UIMAD.WIDE.U32 UR6, UR47, UR12, URZ ;  /* 0x0000000c2f0602a5 */ /* 0x000fe4000f8e003f */
[----:B------:R-:W-:-:S03]  /*b670*/  @UP0 UIMAD UR8, UR47, UR13, UR8 ;  /* 0x0000000d2f0802a4 */ /* 0x000fc6000f8e0208 */
[----:B------:R-:W-:Y:S01]  /*b680*/  @UP0 ULDC.64 UR12, c[0x0][0x9d0] ;  /* 0x00027400000c0ab9 */ /* 0x000fe20000000a00 */
[----:B------:R-:W-:Y:S02]  /*b690*/  @UP0 UIADD3 UR7, UR7, UR8, URZ ;  /* 0x0000000807070290 */ /* 0x000fe4000fffe03f */
[----:B------:R-:W-:Y:S02]  /*b6a0*/  ULEA UR8, UR52, UR41, 0xa ;  /* 0x0000002934087291 */ /* 0x000fe4000f8e503f */
[----:B------:R-:W-:Y:S02]  /*b6b0*/  @UP0 UIMAD UR9, UR9, UR12, URZ ;  /* 0x0000000c090902a4 */ /* 0x000fe4000f8e023f */
[----:B------:R-:W-:Y:S02]  /*b6c0*/  @UP0 UIMAD.WIDE.U32 UR6, UR43, UR12, UR6 ;  /* 0x0000000c2b0602a5 */ /* 0x000fe4000f8e0006 */
[----:B------:R-:W-:Y:S01]  /*b6d0*/  @UP0 UIMAD UR9, UR43, UR13, UR9 ;  /* 0x0000000d2b0902a4 */ /* 0x000fe2000f8e0209 */
[----:B------:R-:W-:Y:S01]  /*b6e0*/  UMOV UR14, UR8 ;  /* 0x00000008000e7c82 */ /* 0x000fe20008000000 */
[----:B------:R-:W-:Y:S01]  /*b6f0*/  @UP0 ULEA UR4, UP1, UR6, UR4, 0x2 ;  /* 0x0000000406040291 */ /* 0x000fe2000f82103f */
[----:B------:R-:W-:Y:S01]  /*b700*/  QGMMA.64x256x32.F32.E4M3.E4M3 R24, R188, gdesc[UR12], R24, gsb0 ;  /* 0x03e0000cbc187df3 */ /* 0x000fe20008000818 */
[----:B------:R-:W-:-:S04]  /*b710*/  @UP0 UIADD3 UR7, UR7, UR9, URZ ;  /* 0x0000000907070290 */ /* 0x000fc8000fffe03f */
[----:B------:R-:W-:Y:S01]  /*b720*/  @UP0 ULEA.HI.X UR5, UR6, UR5, UR7, 0x2, UP1 ;  /* 0x0000000506050291 */ /* 0x000fe200088f1407 */
[----:B------:R-:W-:-:S05]  /*b730*/  IMAD.U32 R10, RZ, RZ, UR4 ;  /* 0x00000004ff0a7e24 */ /* 0x000fca000f8e00ff */
[----:B------:R-:W-:-:S05]  /*b740*/  IMAD.U32 R11, RZ, RZ, UR5 ;  /* 0x00000005ff0b7e24 */ /* 0x000fca000f8e00ff */
[----:B------:R2:W3:Y:S01]  /*b750*/  @P1 LDG.E R6, desc[UR50][R10.64] ;  /* 0x000000320a061981 */ /* 0x0004e2000c1e1900 */
[----:B------:R-:W-:Y:S01]  /*b760*/  UIADD3 UR8, UR8, 0x2, URZ ;  /* 0x0000000208087890 */ /* 0x000fe2000fffe03f */
[----:B------:R-:W-:-:S06]  /*b770*/  UMOV UR7, 0x80000020 ;  /* 0x8000002000077882 */ /* 0x000fcc0000000000 */
[----:B------:R-:W-:Y:S01]  /*b780*/  UMOV UR6, UR8 ;  /* 0x0000000800067c82 */ /* 0x000fe20008000000 */
[----:B-1----:R-:W1:Y:S04]  /*b790*/  SHFL.BFLY PT, R3, R4, 0x2, 0x1f ;  /* 0x0c401f0004037f89 */ /* 0x002e6800000e0000 */
[----:B------:R-:W4:Y:S01]  /*b7a0*/  SHFL.BFLY PT, R12, R5, 0x2, 0x1f ;  /* 0x0c401f00050c7f89 */ /* 0x000f2200000e0000 */
[----:B-1----:R-:W-:-:S01]  /*b7b0*/  FADD.FTZ R3, R3, R4 ;  /* 0x0000000403037221 */ /* 0x002fc20000010000 */
[----:B----4-:R-:W-:-:S04]  /*b7c0*/  FADD.FTZ R12, R12, R5 ;  /* 0x000000050c0c7221 */ /* 0x010fc80000010000 */
[----:B0-----:R-:W0:Y:S04]  /*b7d0*/  SHFL.BFLY PT, R0, R3, 0x1, 0x1f ;  /* 0x0c201f0003007f89 */ /* 0x001e2800000e0000 */
[----:B------:R-:W1:Y:S01]  /*b7e0*/  SHFL.BFLY PT, R9, R12, 0x1, 0x1f ;  /* 0x0c201f000c097f89 */ /* 0x000e6200000e0000 */
[----:B0-----:R-:W-:-:S01]  /*b7f0*/  FADD.FTZ R13, R3, R0 ;  /* 0x00000000030d7221 */ /* 0x001fc20000010000 */
[----:B-1----:R-:W-:-:S04]  /*b800*/  FADD.FTZ R14, R12, R9 ;  /* 0x000000090c0e7221 */ /* 0x002fc80000010000 */
[C---:B------:R-:W-:Y:S01]  /*b810*/  FSETP.NE.FTZ.AND P1, PT, R13.reuse, RZ, PT ;  /* 0x000000ff0d00720b */ /* 0x040fe20003f35000 */
[----:B------:R-:W-:Y:S01]  /*b820*/  FMUL.FTZ R15, R13, 0.00390625 ;  /* 0x3b8000000d0f7820 */ /* 0x000fe20000410000 */
[----:B--2---:R-:W-:Y:S01]  /*b830*/  FMUL.FTZ R10, R14, 0.00390625 ;  /* 0x3b8000000e0a7820 */ /* 0x004fe20000410000 */
[----:B------:R-:W-:-:S03]  /*b840*/  IMAD.MOV.U32 R9, RZ, RZ, RZ ;  /* 0x000000ffff097224 */ /* 0x000fc600078e00ff */
[----:B------:R-:W-:Y:S02]  /*b850*/  FSETP.NE.FTZ.AND P2, PT, R15, RZ, PT ;  /* 0x000000ff0f00720b */ /* 0x000fe40003f55000 */
[----:B------:R-:W-:-:S05]  /*b860*/  FSETP.NE.FTZ.AND P3, PT, R10, RZ, PT ;  /* 0x000000ff0a00720b */ /* 0x000fca0003f75000 */
[----:B------:R-:W-:Y:S01]  /*b870*/  @P1 MUFU.RCP R9, R13 ;  /* 0x0000000d00091308 */ /* 0x000fe20000001000 */
[----:B------:R-:W-:Y:S01]  /*b880*/  FSETP.NE.FTZ.AND P1, PT, R14, RZ, PT ;  /* 0x000000ff0e00720b */ /* 0x000fe20003f35000 */
[----:B------:R-:W-:-:S06]  /*b890*/  IMAD.MOV.U32 R11, RZ, RZ, RZ ;  /* 0x000000ffff0b7224 */ /* 0x000fcc00078e00ff */
[----:B------:R-:W0:Y:S08]  /*b8a0*/  @P2 MUFU.LG2 R5, R15 ;  /* 0x0000000f00052308 */ /* 0x000e300000000c00 */
[----:B------:R-:W1:Y:S01]  /*b8b0*/  @P3 MUFU.LG2 R10, R10 ;  /* 0x0000000a000a3308 */ /* 0x000e620000000c00 */
[----:B------:R-:W-:Y:S02]  /*b8c0*/  WARPGROUP.DEPBAR.LE gsb0, 0x0 ;  /* 0x00008000000079c5 */ /* 0x000fe40000010000 */
[----:B------:R-:W-:-:S06]  /*b8d0*/  WARPGROUP.ARRIVE ;  /* 0x00000000000079c5 */ /* 0x000fcc0000000000 */
[----:B------:R-:W-:Y:S01]  /*b8e0*/  QGMMA.64x256x32.F32.E4M3.E4M3 R24, R184, gdesc[UR4], R24, gsb0 ;  /* 0x03e00004b8187df3 */ /* 0x000fe20008000818 */
[----:B------:R-:W2:Y:S01]  /*b8f0*/  @P1 MUFU.RCP R11, R14 ;  /* 0x0000000e000b1308 */ /* 0x000ea20000001000 */
[----:B------:R-:W-:Y:S02]  /*b900*/  IMAD.U32 R4, RZ, RZ, UR10 ;  /* 0x0000000aff047e24 */ /* 0x000fe4000f8e00ff */
[----:B------:R-:W-:Y:S02]  /*b910*/  IMAD.U32 R12, RZ, RZ, UR10 ;  /* 0x0000000aff0c7e24 */ /* 0x000fe4000f8e00ff */
[----:B0-----:R-:W-:Y:S01]  /*b920*/  @P2 FMUL.FTZ R5, R5, 0.69314718246459960938 ;  /* 0x3f31721805052820 */ /* 0x001fe20000410000 */
[----:B------:R-:W-:Y:S01]  /*b930*/  @P2 FMUL.FTZ R4, R4, 0.69314718246459960938 ;  /* 0x3f31721804042820 */ /* 0x000fe20000410000 */
[----:B-1----:R-:W-:Y:S01]  /*b940*/  @P3 FMUL.FTZ R13, R10, 0.69314718246459960938 ;  /* 0x3f3172180a0d3820 */ /* 0x002fe20000410000 */
[----:B------:R-:W-:Y:S01]  /*b950*/  @P3 FMUL.FTZ R12, R12, 0.69314718246459960938 ;  /* 0x3f3172180c0c3820 */ /* 0x000fe20000410000 */
[----:B------:R-:W-:-:S02]  /*b960*/  IMAD.MOV.U32 R3, RZ, RZ, -0x800000 ;  /* 0xff800000ff037424 */ /* 0x000fc400078e00ff */
[----:B------:R-:W-:Y:S01]  /*b970*/  @P2 FFMA.FTZ R3, R4, R7, R5 ;  /* 0x0000000704032223 */ /* 0x000fe20000010005 */
[----:B------:R-:W-:Y:S02]  /*b980*/  IMAD.MOV.U32 R0, RZ, RZ, -0x800000 ;  /* 0xff800000ff007424 */ /* 0x000fe400078e00ff */
[----:B------:R-:W-:Y:S01]  /*b990*/  @P3 FFMA.FTZ R0, R12, R8, R13 ;  /* 0x000000080c003223 */ /* 0x000fe2000001000d */
[-C--:B---3--:R-:W-:Y:S01]  /*b9a0*/  FMUL.FTZ R16, R9, R6.reuse ;  /* 0x0000000609107220 */ /* 0x088fe20000410000 */
[----:B--2---:R-:W-:Y:S01]  /*b9b0*/  FMUL.FTZ R4, R11, R6 ;  /* 0x000000060b047220 */ /* 0x004fe20000410000 */
[----:B------:R-:W-:Y:S02]  /*b9c0*/  WARPGROUP.DEPBAR.LE gsb0, 0x0 ;  /* 0x00008000000079c5 */ /* 0x000fe40000010000 */
[----:B------:R-:W-:Y:S05]  /*b9d0*/  @!P0 BRA `(.L_x_1058) ;  /* 0x0000000000048947 */ /* 0x000fea0003800000 */
[----:B------:R-:W-:Y:S01]  /*b9e0*/  BPT.TRAP 0x1 ;  /* 0x000000040000795c */ /* 0x000fe20000300000 */
.L_x_1058:
[----:B------:R-:W-:Y:S01]  /*b9f0*/  UIADD3 UR4, UR11, 0x28460, URZ ;  /* 0x000284600b047890 */ /* 0x000fe2000fffe03f */
[-C--:B------:R-:W-:Y:S01]  /*ba00*/  FMUL.FTZ R5, R28, R16.reuse ;  /* 0x000000101c057220 */ /* 0x080fe20000410000 */
[----:B------:R-:W-:Y:S01]  /*ba10*/  UIADD3 UR52, UR52, 0x1, URZ ;  /* 0x0000000134347890 */ /* 0x000fe2000fffe03f */
[-C--:B------:R-:W-:Y:S01]  /*ba20*/  FMUL.FTZ R10, R45, R16.reuse ;  /* 0x000000102d0a7220 */ /* 0x080fe20000410000 */
[----:B------:R-:W-:Y:S01]  /*ba30*/  UPRMT UR4, UR39, 0x654, UR4 ;  /* 0x0000065427047896 */ /* 0x000fe20008000004 */
        /* <DEDUP_REMOVED lines=127> */
[-C--:B------:R-:W-:Y:S01]  /*c230*/  FMUL.FTZ R26, R147, R4.reuse ;  /* 0x00000004931a7220 */ /* 0x080fe20000410000 */
[-C--:B------:R-:W-:Y:S01]  /*c240*/  FMUL.FTZ R150, R150, R4.reuse ;  /* 0x0000000496967220 */ /* 0x080fe20000410000 */
[----:B------:R-:W-:Y:S01]  /*c250*/  FMUL.FTZ R151, R151, R4 ;  /* 0x0000000497977220 */ /* 0x000fe20000410000 */
[----:B------:R-:W-:-:S02]  /*c260*/  UIADD3 UR45, UR45, 0x1, URZ ;  /* 0x000000012d2d7890 */ /* 0x000fc4000fffe03f */
[----:B------:R-:W-:Y:S02]  /*c270*/  USEL UR52, UR52, URZ, UP0 ;  /* 0x0000003f34347287 */ /* 0x000fe40008000000 */
[----:B------:R-:W-:-:S12]  /*c280*/  ULOP3.LUT UR44, UR44, UR4, URZ, 0x3c, !UPT ;  /* 0x000000042c2c7292 */ /* 0x000fd8000f8e3c3f */
.L_x_984:
[----:B------:R-:W0:Y:S01]  /*c290*/  S2R R17, SR_CgaCtaId ;  /* 0x0000000000117919 */ /* 0x000e220000008800 */
[----:B------:R-:W-:Y:S01]  /*c2a0*/  MOV R4, 0x400 ;  /* 0x0000040000047802 */ /* 0x000fe20000000f00 */
[----:B------:R-:W-:Y:S01]  /*c2b0*/  BSSY B0, `(.L_x_1059) ;  /* 0x000036e000007945 */ /* 0x000fe20003800000 */
[----:B------:R-:W-:Y:S02]  /*c2c0*/  BAR.SYNC.DEFER_BLOCKING 0x5, 0x180 ;  /* 0x0146000000007b1d */ /* 0x000fe40000010000 */
[----:B0-----:R-:W-:-:S05]  /*c2d0*/  LEA R4, R17, R4, 0x18 ;  /* 0x0000000411047211 */ /* 0x001fca00078ec0ff */
[----:B------:R-:W0:Y:S02]  /*c2e0*/  LDS.128 R60, [R4+0x284d0] ;  /* 0x0284d000043c7984 */ /* 0x000e240000000c00 */
[----:B0-----:R-:W-:Y:S02]  /*c2f0*/  R2UR UR43, R62 ;  /* 0x000000003e2b72ca */ /* 0x001fe400000e0000 */
[----:B------:R-:W-:Y:S01]  /*c300*/  R2UR UR47, R63 ;  /* 0x000000003f2f72ca */ /* 0x000fe200000e0000 */
        /* <DEDUP_REMOVED lines=11> */
[----:B------:R-:W-:Y:S01]  /*c3c0*/  F2FP.BF16.F32.PACK_AB R10, R10, R41 ;  /* 0x000000290a0a723e */ /* 0x000fe200000010ff */
[----:B------:R-:W-:Y:S01]  /*c3d0*/  UISETP.NE.U32.AND UP0, UPT, UR4, URZ, UPT ;  /* 0x0000003f0400728c */ /* 0x000fe2000bf05070 */
[----:B------:R-:W-:Y:S02]  /*c3e0*/  F2FP.BF16.F32.PACK_AB R40, R79, R70 ;  /* 0x000000464f28723e */ /* 0x000fe400000010ff */
[----:B------:R-:W-:Y:S01]  /*c3f0*/  F2FP.BF16.F32.PACK_AB R25, R6, R25 ;  /* 0x000000190619723e */ /* 0x000fe200000010ff */
[----:B------:R-:W-:Y:S01]  /*c400*/  UISETP.NE.AND.EX UP0, UPT, UR5, URZ, UPT, UP0 ;  /* 0x0000003f0500728c */ /* 0x000fe2000bf05300 */
[----:B------:R-:W-:Y:S02]  /*c410*/  F2FP.BF16.F32.PACK_AB R7, R7, R32 ;  /* 0x000000200707723e */ /* 0x000fe400000010ff */
[----:B------:R-:W-:Y:S01]  /*c420*/  F2FP.BF16.F32.PACK_AB R8, R8, R33 ;  /* 0x000000210808723e */ /* 0x000fe200000010ff */
[----:B------:R-:W-:Y:S01]  /*c430*/  ULDC.64 UR4, c[0x0][0xbd8] ;  /* 0x0002f60000047ab9 */ /* 0x000fe20000000a00 */
[----:B0-----:R-:W-:Y:S01]  /*c440*/  LOP3.LUT P0, R17, R58, 0x3, RZ, 0xc0, !PT ;  /* 0x000000033a117812 */ /* 0x001fe2000780c0ff */
[----:B------:R-:W-:Y:S01]  /*c450*/  UIMAD.WIDE UR4, UR37, 0x4, UR4 ;  /* 0x00000004250478a5 */ /* 0x000fe2000f8e0204 */
[----:B------:R-:W-:-:S02]  /*c460*/  F2FP.BF16.F32.PACK_AB R15, R15, R64 ;  /* 0x000000400f0f723e */ /* 0x000fc400000010ff */
[----:B------:R-:W-:Y:S02]  /*c470*/  ISETP.EQ.OR P0, PT, R17, 0x3, !P0 ;  /* 0x000000031100780c */ /* 0x000fe40004702670 */
[----:B------:R-:W-:Y:S02]  /*c480*/  F2FP.BF16.F32.PACK_AB R6, R20, R65 ;  /* 0x000000411406723e */ /* 0x000fe400000010ff */
[----:B------:R-:W-:Y:S02]  /*c490*/  SEL R79, R9, R10, P0 ;  /* 0x0000000a094f7207 */ /* 0x000fe40000000000 */
[----:B------:R-:W-:Y:S02]  /*c4a0*/  SEL R63, R10, R9, P0 ;  /* 0x000000090a3f7207 */ /* 0x000fe40000000000 */
[----:B------:R-:W0:Y:S01]  /*c4b0*/  S2R R9, SR_SWINHI ;  /* 0x0000000000097919 */ /* 0x000e220000002f00 */
[----:B------:R-:W-:Y:S02]  /*c4c0*/  F2FP.BF16.F32.PACK_AB R72, R21, R72 ;  /* 0x000000481548723e */ /* 0x000fe400000010ff */
[----:B------:R-:W-:-:S02]  /*c4d0*/  F2FP.BF16.F32.PACK_AB R32, R68, R105 ;  /* 0x000000694420723e */ /* 0x000fc400000010ff */
[----:B------:R-:W-:Y:S02]  /*c4e0*/  F2FP.BF16.F32.PACK_AB R120, R77, R120 ;  /* 0x000000784d78723e */ /* 0x000fe400000010ff */
[----:B------:R-:W-:Y:S02]  /*c4f0*/  F2FP.BF16.F32.PACK_AB R128, R85, R128 ;  /* 0x000000805580723e */ /* 0x000fe400000010ff */
[----:B------:R-:W-:Y:S02]  /*c500*/  SEL R77, R7, R8, P0 ;  /* 0x00000008074d7207 */ /* 0x000fe40000000000 */
[----:B------:R-:W-:Y:S02]  /*c510*/  SEL R68, R8, R7, P0 ;  /* 0x0000000708447207 */ /* 0x000fe40000000000 */
[----:B------:R-:W-:Y:S02]  /*c520*/  SEL R85, R15, R6, P0 ;  /* 0x000000060f557207 */ /* 0x000fe40000000000 */
[----:B------:R-:W-:-:S02]  /*c530*/  SEL R21, R6, R15, P0 ;  /* 0x0000000f06157207 */ /* 0x000fc40000000000 */
[----:B------:R-:W-:Y:S02]  /*c540*/  F2FP.BF16.F32.PACK_AB R67, R86, R67 ;  /* 0x000000435643723e */ /* 0x000fe400000010ff */
[----:B------:R-:W-:Y:S02]  /*c550*/  F2FP.BF16.F32.PACK_AB R66, R87, R66 ;  /* 0x000000425742723e */ /* 0x000fe400000010ff */
[----:B------:R-:W-:Y:S02]  /*c560*/  F2FP.BF16.F32.PACK_AB R13, R13, R56 ;  /* 0x000000380d0d723e */ /* 0x000fe400000010ff */
[----:B------:R-:W-:Y:S02]  /*c570*/  SEL R123, R67, R66, P0 ;  /* 0x00000042437b7207 */ /* 0x000fe40000000000 */
[----:B------:R-:W-:Y:S02]  /*c580*/  SEL R56, R66, R67, P0 ;  /* 0x0000004342387207 */ /* 0x000fe40000000000 */
[----:B------:R-:W-:-:S02]  /*c590*/  F2FP.BF16.F32.PACK_AB R29, R29, R80 ;  /* 0x000000501d1d723e */ /* 0x000fc400000010ff */
[----:B------:R-:W-:Y:S02]  /*c5a0*/  F2FP.BF16.F32.PACK_AB R36, R36, R81 ;  /* 0x000000512424723e */ /* 0x000fe400000010ff */
[----:B------:R-:W-:Y:S02]  /*c5b0*/  F2FP.BF16.F32.PACK_AB R37, R37, R88 ;  /* 0x000000582525723e */ /* 0x000fe400000010ff */
[----:B------:R-:W-:Y:S02]  /*c5c0*/  MOV R6, R4 ;  /* 0x0000000400067202 */ /* 0x000fe40000000f00 */
[----:B0-----:R-:W-:Y:S02]  /*c5d0*/  MOV R7, R9 ;  /* 0x0000000900077202 */ /* 0x001fe40000000f00 */
[----:B------:R-:W-:Y:S02]  /*c5e0*/  F2FP.BF16.F32.PACK_AB R44, R44, R89 ;  /* 0x000000592c2c723e */ /* 0x000fe400000010ff */
[----:B------:R-:W-:Y:S01]  /*c5f0*/  F2FP.BF16.F32.PACK_AB R93, R93, R136 ;  /* 0x000000885d5d723e */ /* 0x000fe200000010ff */
[----:B------:R-:W-:Y:S01]  /*c600*/  IMAD.WIDE R66, R195, 0x2, R6 ;  /* 0x00000002c3427825 */ /* 0x000fe200078e0206 */
        /* <DEDUP_REMOVED lines=10> */
[----:B------:R-:W-:Y:S02]  /*c6b0*/  SEL R89, R29, R36, P0 ;  /* 0x000000241d597207 */ /* 0x000fe40000000000 */
[----:B------:R-:W-:Y:S02]  /*c6c0*/  IADD3 R145, P4, R66, 0x60, RZ ;  /* 0x0000006042917810 */ /* 0x000fe40007f9e0ff */
[----:B------:R-:W-:-:S02]  /*c6d0*/  F2FP.BF16.F32.PACK_AB R117, R117, R124 ;  /* 0x0000007c7575723e */ /* 0x000fc400000010ff */
[----:B------:R-:W-:Y:S02]  /*c6e0*/  F2FP.BF16.F32.PACK_AB R116, R109, R116 ;  /* 0x000000746d74723e */ /* 0x000fe400000010ff */
[----:B------:R-:W-:Y:S02]  /*c6f0*/  F2FP.BF16.F32.PACK_AB R143, R143, R30 ;  /* 0x0000001e8f8f723e */ /* 0x000fe400000010ff */
[----:B------:R-:W-:Y:S02]  /*c700*/  SEL R29, R36, R29, P0 ;  /* 0x0000001d241d7207 */ /* 0x000fe40000000000 */
[----:B------:R-:W-:Y:S02]  /*c710*/  F2FP.BF16.F32.PACK_AB R71, R78, R71 ;  /* 0x000000474e47723e */ /* 0x000fe400000010ff */
[----:B------:R-:W-:Y:S02]  /*c720*/  SEL R91, R37, R44, P0 ;  /* 0x0000002c255b7207 */ /* 0x000fe40000000000 */
[----:B------:R-:W-:-:S02]  /*c730*/  SEL R30, R44, R37, P0 ;  /* 0x000000252c1e7207 */ /* 0x000fc40000000000 */
[----:B------:R-:W-:Y:S02]  /*c740*/  SEL R107, R93, R100, P0 ;  /* 0x000000645d6b7207 */ /* 0x000fe40000000000 */
[----:B------:R-:W-:Y:S02]  /*c750*/  SEL R36, R100, R93, P0 ;  /* 0x0000005d64247207 */ /* 0x000fe40000000000 */
[----:B------:R-:W-:Y:S02]  /*c760*/  F2FP.BF16.F32.PACK_AB R148, R141, R148 ;  /* 0x000000948d94723e */ /* 0x000fe400000010ff */
[----:B------:R-:W-:Y:S02]  /*c770*/  F2FP.BF16.F32.PACK_AB R73, R28, R73 ;  /* 0x000000491c49723e */ /* 0x000fe400000010ff */
        /* <DEDUP_REMOVED lines=9> */
[----:B------:R-:W-:Y:S02]  /*c810*/  SEL R97, R53, R32, P0 ;  /* 0x0000002035617207 */ /* 0x000fe40000000000 */
[----:B------:R-:W-:Y:S02]  /*c820*/  SEL R103, R120, R121, P0 ;  /* 0x0000007978677207 */ /* 0x000fe40000000000 */
[----:B------:R-:W-:Y:S02]  /*c830*/  SEL R34, R121, R120, P0 ;  /* 0x0000007879227207 */ /* 0x000fe40000000000 */
[----:B------:R-:W-:Y:S02]  /*c840*/  SEL R101, R5, R162, P0 ;  /* 0x000000a205657207 */ /* 0x000fe40000000000 */
[----:B------:R-:W-:-:S02]  /*c850*/  SEL R109, R162, R5, P0 ;  /* 0x00000005a26d7207 */ /* 0x000fc40000000000 */
[----:B------:R-:W-:Y:S02]  /*c860*/  IADD3 R141, P2, R66, 0x20, RZ ;  /* 0x00000020428d7810 */ /* 0x000fe40007f5e0ff */
[----:B------:R-:W-:Y:S02]  /*c870*/  LOP3.LUT R12, R145, 0x380, RZ, 0xc0, !PT ;  /* 0x00000380910c7812 */ /* 0x000fe400078ec0ff */
[----:B------:R-:W-:Y:S01]  /*c880*/  SEL R32, R32, R53, P0 ;  /* 0x0000003520207207 */ /* 0x000fe20000000000 */
[----:B------:R-:W-:Y:S01]  /*c890*/  IMAD.X R59, RZ, RZ, R67, P2 ;  /* 0x000000ffff3b7224 */ /* 0x000fe200010e0643 */
[----:B------:R-:W-:Y:S02]  /*c8a0*/  SEL R121, R117, R116, P0 ;  /* 0x0000007475797207 */ /* 0x000fe40000000000 */
[----:B------:R-:W-:Y:S02]  /*c8b0*/  SEL R5, R116, R117, P0 ;  /* 0x0000007574057207 */ /* 0x000fe40000000000 */
[----:B------:R-:W-:-:S02]  /*c8c0*/  SEL R117, R71, R40, P0 ;  /* 0x0000002847757207 */ /* 0x000fc40000000000 */
[----:B------:R-:W-:Y:S02]  /*c8d0*/  SEL R53, R40, R71, P0 ;  /* 0x0000004728357207 */ /* 0x000fe40000000000 */
        /* <DEDUP_REMOVED lines=8> */
[----:B------:R-:W-:Y:S02]  /*c960*/  LOP3.LUT R8, R141, 0x380, RZ, 0xc0, !PT ;  /* 0x000003808d087812 */ /* 0x000fe400078ec0ff */
[----:B------:R-:W-:Y:S02]  /*c970*/  SHF.R.U64 R12, R12, 0x3, RZ ;  /* 0x000000030c0c7819 */ /* 0x000fe400000012ff */
[----:B------:R-:W-:-:S02]  /*c980*/  IADD3 R143, P3, R66, 0x40, RZ ;  /* 0x00000040428f7810 */ /* 0x000fc40007f7e0ff */
[----:B------:R-:W-:Y:S02]  /*c990*/  IADD3 R151, P1, R66, 0x4040, RZ ;  /* 0x0000404042977810 */ /* 0x000fe40007f3e0ff */
[----:B------:R-:W-:Y:S02]  /*c9a0*/  F2FP.BF16.F32.PACK_AB R38, R127, R38 ;  /* 0x000000267f26723e */ /* 0x000fe400000010ff */
[----:B------:R-:W-:Y:S02]  /*c9b0*/  SEL R127, R51, R50, P0 ;  /* 0x00000032337f7207 */ /* 0x000fe40000000000 */
[----:B------:R-:W-:Y:S01]  /*c9c0*/  SEL R62, R50, R51, P0 ;  /* 0x00000033323e7207 */ /* 0x000fe20000000000 */
[----:B------:R-:W-:Y:S01]  /*c9d0*/  IMAD.X R51, RZ, RZ, R67, P4 ;  /* 0x000000ffff337224 */ /* 0x000fe200020e0643 */
[----:B------:R-:W-:Y:S02]  /*c9e0*/  IADD3 R147, P5, R66, 0x4000, RZ ;  /* 0x0000400042937810 */ /* 0x000fe40007fbe0ff */
[----:B------:R-:W-:-:S02]  /*c9f0*/  SHF.R.U64 R8, R8, 0x3, RZ ;  /* 0x0000000308087819 */ /* 0x000fc400000012ff */
[----:B------:R-:W-:Y:S01]  /*ca00*/  LOP3.LUT R50, R12, R145, RZ, 0x3c, !PT ;  /* 0x000000910c327212 */ /* 0x000fe200078e3cff */
[----:B------:R-:W-:Y:S01]  /*ca10*/  IMAD.X R49, RZ, RZ, R67, P5 ;  /* 0x000000ffff317224 */ /* 0x000fe200028e0643 */
[----:B------:R-:W-:Y:S02]  /*ca20*/  F2FP.BF16.F32.PACK_AB R149, R149, R152 ;  /* 0x000000989595723e */ /* 0x000fe400000010ff */
[----:B------:R-:W-:Y:S02]  /*ca30*/  LOP3.LUT R10, R143, 0x380, RZ, 0xc0, !PT ;  /* 0x000003808f0a7812 */ /* 0x000fe400078ec0ff */
[----:B------:R-:W-:Y:S02]  /*ca40*/  LOP3.LUT R12, R151, 0x380, RZ, 0xc0, !PT ;  /* 0x00000380970c7812 */ /* 0x000fe400078ec0ff */
[----:B------:R-:W-:Y:S02]  /*ca50*/  F2FP.BF16.F32.PACK_AB R14, R14, R57 ;  /* 0x000000390e0e723e */ /* 0x000fe400000010ff */
[----:B------:R-:W-:-:S02]  /*ca60*/  F2FP.BF16.F32.PACK_AB R55, R94, R55 ;  /* 0x000000375e37723e */ /* 0x000fc400000010ff */
[----:B------:R-:W-:Y:S02]  /*ca70*/  F2FP.BF16.F32.PACK_AB R54, R95, R54 ;  /* 0x000000365f36723e */ /* 0x000fe400000010ff */
[----:B------:R-:W-:Y:S02]  /*ca80*/  LOP3.LUT R58, R8, R141, RZ, 0x3c, !PT ;  /* 0x0000008d083a7212 */ /* 0x000fe400078e3cff */
[----:B------:R-:W-:Y:S02]  /*ca90*/  SEL R115, R149, R148, P0 ;  /* 0x0000009495737207 */ /* 0x000fe40000000000 */
[----:B------:R-:W-:Y:S02]  /*caa0*/  SEL R57, R148, R149, P0 ;  /* 0x0000009594397207 */ /* 0x000fe40000000000 */
[----:B------:R-:W-:Y:S02]  /*cab0*/  SHF.R.U64 R10, R10, 0x3, RZ ;  /* 0x000000030a0a7819 */ /* 0x000fe400000012ff */
[----:B------:R-:W-:-:S02]  /*cac0*/  LOP3.LUT R8, R147, 0x380, RZ, 0xc0, !PT ;  /* 0x0000038093087812 */ /* 0x000fc400078ec0ff */
[----:B------:R-:W-:Y:S02]  /*cad0*/  SHF.R.U64 R12, R12, 0x3, RZ ;  /* 0x000000030c0c7819 */ /* 0x000fe400000012ff */
[C---:B------:R-:W-:Y:S02]  /*cae0*/  IADD3 R149, P6, R66.reuse, 0x4020, RZ ;  /* 0x0000402042957810 */ /* 0x040fe40007fde0ff */
[----:B------:R-:W-:Y:S02]  /*caf0*/  IADD3 R163, P5, R66, 0x8040, RZ ;  /* 0x0000804042a37810 */ /* 0x000fe40007fbe0ff */
[----:B------:R-:W-:Y:S02]  /*cb00*/  F2FP.BF16.F32.PACK_AB R132, R125, R132 ;  /* 0x000000847d84723e */ /* 0x000fe400000010ff */
[----:B------:R-:W-:Y:S02]  /*cb10*/  SEL R125, R55, R54, P0 ;  /* 0x00000036377d7207 */ /* 0x000fe40000000000 */
[----:B------:R-:W-:Y:S01]  /*cb20*/  SEL R60, R54, R55, P0 ;  /* 0x00000037363c7207 */ /* 0x000fe20000000000 */
[----:B------:R-:W-:Y:S01]  /*cb30*/  IMAD.X R55, RZ, RZ, R67, P3 ;  /* 0x000000ffff377224 */ /* 0x000fe200018e0643 */
[----:B------:R-:W-:-:S02]  /*cb40*/  F2FP.BF16.F32.PACK_AB R158, R157, R158 ;  /* 0x0000009e9d9e723e */ /* 0x000fc400000010ff */
[----:B------:R-:W-:Y:S02]  /*cb50*/  LOP3.LUT R54, R10, R143, RZ, 0x3c, !PT ;  /* 0x0000008f0a367212 */ /* 0x000fe400078e3cff */
[----:B------:R-:W-:Y:S02]  /*cb60*/  SHF.R.U64 R8, R8, 0x3, RZ ;  /* 0x0000000308087819 */ /* 0x000fe400000012ff */
[----:B------:R-:W-:Y:S02]  /*cb70*/  LOP3.LUT R44, R12, R151, RZ, 0x3c, !PT ;  /* 0x000000970c2c7212 */ /* 0x000fe400078e3cff */
[----:B------:R-:W-:Y:S02]  /*cb80*/  F2FP.BF16.F32.PACK_AB R45, R45, R96 ;  /* 0x000000602d2d723e */ /* 0x000fe400000010ff */
[----:B------:R-:W-:Y:S02]  /*cb90*/  IADD3 R157, P3, R66, 0x8000, RZ ;  /* 0x00008000429d7810 */ /* 0x000fe40007f7e0ff */
[----:B------:R-:W-:-:S02]  /*cba0*/  LOP3.LUT R10, R149, 0x380, RZ, 0xc0, !PT ;  /* 0x00000380950a7812 */ /* 0x000fc400078ec0ff */
[----:B------:R-:W-:Y:S01]  /*cbb0*/  LOP3.LUT R12, R163, 0x380, RZ, 0xc0, !PT ;  /* 0x00000380a30c7812 */ /* 0x000fe200078ec0ff */
[----:B------:R-:W-:Y:S01]  /*cbc0*/  IMAD.X R41, RZ, RZ, R67, P3 ;  /* 0x000000ffff297224 */ /* 0x000fe200018e0643 */
[----:B------:R-:W-:Y:S02]  /*cbd0*/  F2FP.BF16.F32.PACK_AB R133, R133, R140 ;  /* 0x0000008c8585723e */ /* 0x000fe400000010ff */
[----:B------:R-:W-:Y:S02]  /*cbe0*/  F2FP.BF16.F32.PACK_AB R69, R69, R112 ;  /* 0x000000704545723e */ /* 0x000fe400000010ff */
[----:B------:R-:W-:Y:S02]  /*cbf0*/  F2FP.BF16.F32.PACK_AB R76, R76, R113 ;  /* 0x000000714c4c723e */ /* 0x000fe400000010ff */
[----:B------:R-:W-:Y:S02]  /*cc00*/  F2FP.BF16.F32.PACK_AB R39, R126, R39 ;  /* 0x000000277e27723e */ /* 0x000fe400000010ff */
[----:B------:R-:W-:-:S02]  /*cc10*/  F2FP.BF16.F32.PACK_AB R129, R92, R129 ;  /* 0x000000815c81723e */ /* 0x000fc400000010ff */
[----:B------:R-:W-:Y:S02]  /*cc20*/  F2FP.BF16.F32.PACK_AB R47, R110, R47 ;  /* 0x0000002f6e2f723e */ /* 0x000fe400000010ff */
[----:B------:R-:W-:Y:S02]  /*cc30*/  F2FP.BF16.F32.PACK_AB R46, R111, R46 ;  /* 0x0000002e6f2e723e */ /* 0x000fe400000010ff */
[----:B------:R-:W-:Y:S02]  /*cc40*/  LOP3.LUT R48, R8, R147, RZ, 0x3c, !PT ;  /* 0x0000009308307212 */ /* 0x000fe400078e3cff */
[----:B------:R-:W-:Y:S02]  /*cc50*/  F2FP.BF16.F32.PACK_AB R42, R119, R42 ;  /* 0x0000002a772a723e */ /* 0x000fe400000010ff */
[----:B------:R-:W-:Y:S02]  /*cc60*/  SEL R95, R45, R52, P0 ;  /* 0x000000342d5f7207 */ /* 0x000fe40000000000 */
[----:B------:R-:W-:Y:S01]  /*cc70*/  SEL R31, R52, R45, P0 ;  /* 0x0000002d341f7207 */ /* 0x000fe20000000000 */
[----:B------:R-:W-:Y:S01]  /*cc80*/  IMAD.X R45, RZ, RZ, R67, P1 ;  /* 0x000000ffff2d7224 */ /* 0x000fe200008e0643 */
[----:B------:R-:W-:-:S02]  /*cc90*/  SHF.R.U64 R10, R10, 0x3, RZ ;  /* 0x000000030a0a7819 */ /* 0x000fc400000012ff */
[----:B------:R-:W-:Y:S02]  /*cca0*/  LOP3.LUT R8, R157, 0x380, RZ, 0xc0, !PT ;  /* 0x000003809d087812 */ /* 0x000fe400078ec0ff */
[----:B------:R-:W-:Y:S02]  /*ccb0*/  SHF.R.U64 R12, R12, 0x3, RZ ;  /* 0x000000030c0c7819 */ /* 0x000fe400000012ff */
[----:B------:R-:W-:Y:S02]  /*ccc0*/  SEL R99, R69, R76, P0 ;  /* 0x0000004c45637207 */ /* 0x000fe40000000000 */
[----:B------:R-:W-:Y:S02]  /*ccd0*/  SEL R33, R76, R69, P0 ;  /* 0x000000454c217207 */ /* 0x000fe40000000000 */
[----:B------:R-:W-:Y:S02]  /*cce0*/  SEL R119, R133, R132, P0 ;  /* 0x0000008485777207 */ /* 0x000fe40000000000 */
[----:B------:R-:W-:-:S02]  /*ccf0*/  SEL R52, R132, R133, P0 ;  /* 0x0000008584347207 */ /* 0x000fc40000000000 */
[----:B------:R-:W-:Y:S02]  /*cd00*/  IADD3 R161, P4, R66, 0x8020, RZ ;  /* 0x0000802042a17810 */ /* 0x000fe40007f9e0ff */
[----:B------:R-:W-:Y:S02]  /*cd10*/  SEL R105, R128, R129, P0 ;  /* 0x0000008180697207 */ /* 0x000fe40000000000 */
[----:B------:R-:W-:Y:S02]  /*cd20*/  SEL R35, R129, R128, P0 ;  /* 0x0000008081237207 */ /* 0x000fe40000000000 */
[----:B------:R-:W-:Y:S02]  /*cd30*/  SEL R133, R39, R38, P0 ;  /* 0x0000002627857207 */ /* 0x000fe40000000000 */
[----:B------:R-:W-:Y:S01]  /*cd40*/  SEL R69, R38, R39, P0 ;  /* 0x0000002726457207 */ /* 0x000fe20000000000 */
[----:B------:R-:W-:Y:S01]  /*cd50*/  IMAD.X R39, RZ, RZ, R67, P5 ;  /* 0x000000ffff277224 */ /* 0x000fe200028e0643 */
[----:B------:R-:W-:-:S02]  /*cd60*/  F2FP.BF16.F32.PACK_AB R154, R153, R154 ;  /* 0x0000009a999a723e */ /* 0x000fc400000010ff */
[----:B------:R-:W-:Y:S02]  /*cd70*/  SEL R129, R47, R46, P0 ;  /* 0x0000002e2f817207 */ /* 0x000fe40000000000 */
[----:B------:R-:W-:Y:S01]  /*cd80*/  SEL R64, R46, R47, P0 ;  /* 0x0000002f2e407207 */ /* 0x000fe20000000000 */
[----:B------:R-:W-:Y:S01]  /*cd90*/  IMAD.X R47, RZ, RZ, R67, P6 ;  /* 0x000000ffff2f7224 */ /* 0x000fe200030e0643 */
[----:B------:R-:W-:Y:S02]  /*cda0*/  F2FP.BF16.F32.PACK_AB R155, R155, R156 ;  /* 0x0000009c9b9b723e */ /* 0x000fe400000010ff */
[----:B------:R-:W-:Y:S02]  /*cdb0*/  F2FP.BF16.F32.PACK_AB R43, R118, R43 ;  /* 0x0000002b762b723e */ /* 0x000fe400000010ff */
[----:B------:R-:W-:Y:S02]  /*cdc0*/  IADD3 R153, P2, R66, 0x4060, RZ ;  /* 0x0000406042997810 */ /* 0x000fe40007f5e0ff */
[----:B------:R-:W-:-:S02]  /*cdd0*/  LOP3.LUT R46, R10, R149, RZ, 0x3c, !PT ;  /* 0x000000950a2e7212 */ /* 0x000fc400078e3cff */
[----:B------:R-:W-:Y:S02]  /*cde0*/  SHF.R.U64 R8, R8, 0x3, RZ ;  /* 0x0000000308087819 */ /* 0x000fe400000012ff */
[----:B------:R-:W-:Y:S02]  /*cdf0*/  LOP3.LUT R38, R12, R163, RZ, 0x3c, !PT ;  /* 0x000000a30c267212 */ /* 0x000fe400078e3cff */
[----:B------:R-:W-:Y:S01]  /*ce00*/  LOP3.LUT R10, R161, 0x380, RZ, 0xc0, !PT ;  /* 0x00000380a10a7812 */ /* 0x000fe200078ec0ff */
[----:B--2---:R-:W-:Y:S01]  /*ce10*/  SHFL.IDX PT, R101, R101, R16, 0x1c1f ;  /* 0x001c1f1065657589 */ /* 0x004fe200000e0000 */
[----:B------:R-:W-:Y:S02]  /*ce20*/  F2FP.BF16.F32.PACK_AB R27, R150, R27 ;  /* 0x0000001b961b723e */ /* 0x000fe400000010ff */
[----:B------:R-:W-:Y:S01]  /*ce30*/  SEL R113, R155, R154, P0 ;  /* 0x0000009a9b717207 */ /* 0x000fe20000000000 */
[----:B------:R-:W-:Y:S01]  /*ce40*/  SHFL.IDX PT, R77, R77, R16, 0x1c1f ;  /* 0x001c1f104d4d7589 */ /* 0x000fe200000e0000 */
[----:B------:R-:W-:-:S02]  /*ce50*/  SEL R131, R43, R42, P0 ;  /* 0x0000002a2b837207 */ /* 0x000fc40000000000 */
[----:B------:R-:W-:Y:S01]  /*ce60*/  SEL R65, R42, R43, P0 ;  /* 0x0000002b2a417207 */ /* 0x000fe20000000000 */
[----:B------:R-:W-:Y:S01]  /*ce70*/  IMAD.X R43, RZ, RZ, R67, P2 ;  /* 0x000000ffff2b7224 */ /* 0x000fe200010e0643 */
[----:B------:R-:W-:Y:S01]  /*ce80*/  LOP3.LUT R40, R8, R157, RZ, 0x3c, !PT ;  /* 0x0000009d08287212 */ /* 0x000fe200078e3cff */
[----:B------:R-:W-:Y:S01]  /*ce90*/  SHFL.IDX PT, R113, R113, R16, 0x1c1f ;  /* 0x001c1f1071717589 */ /* 0x000fe200000e0000 */
[----:B------:R-:W-:Y:S02]  /*cea0*/  MOV R92, R38 ;  /* 0x00000026005c7202 */ /* 0x000fe40000000f00 */
[----:B------:R-:W-:Y:S01]  /*ceb0*/  SEL R83, R13, R14, P0 ;  /* 0x0000000e0d537207 */ /* 0x000fe20000000000 */
[----:B------:R-:W-:Y:S01]  /*cec0*/  SHFL.IDX PT, R79, R79, R16, 0x1c1f ;  /* 0x001c1f104f4f7589 */ /* 0x000fe200000e0000 */
[----:B------:R-:W-:Y:S02]  /*ced0*/  SEL R20, R14, R13, P0 ;  /* 0x0000000d0e147207 */ /* 0x000fe40000000000 */
[----:B------:R-:W-:Y:S01]  /*cee0*/  SEL R155, R154, R155, P0 ;  /* 0x0000009b9a9b7207 */ /* 0x000fe20000000000 */
[----:B------:R-:W-:Y:S01]  /*cef0*/  SHFL.IDX PT, R81, R81, R16, 0x1c1f ;  /* 0x001c1f1051517589 */ /* 0x000fe200000e0000 */
[----:B------:R-:W-:-:S02]  /*cf00*/  SHF.R.U64 R10, R10, 0x3, RZ ;  /* 0x000000030a0a7819 */ /* 0x000fc400000012ff */
[----:B------:R-:W-:Y:S01]  /*cf10*/  LOP3.LUT R38, R16, 0x2, RZ, 0x3c, !PT ;  /* 0x0000000210267812 */ /* 0x000fe200078e3cff */
[----:B------:R-:W-:Y:S01]  /*cf20*/  SHFL.IDX PT, R83, R83, R16, 0x1c1f ;  /* 0x001c1f1053537589 */ /* 0x000fe200000e0000 */
[----:B------:R-:W-:Y:S02]  /*cf30*/  IADD3 R169, P2, R66, 0xc020, RZ ;  /* 0x0000c02042a97810 */ /* 0x000fe40007f5e0ff */
[----:B------:R-:W-:Y:S01]  /*cf40*/  LOP3.LUT R14, R153, 0x380, RZ, 0xc0, !PT ;  /* 0x00000380990e7812 */ /* 0x000fe200078ec0ff */
[----:B------:R-:W-:Y:S01]  /*cf50*/  SHFL.IDX PT, R68, R68, R38, 0x1c1f ;  /* 0x001c1f2644447589 */ /* 0x000fe200000e0000 */
[----:B------:R-:W-:Y:S01]  /*cf60*/  SEL R139, R27, R26, P0 ;  /* 0x0000001a1b8b7207 */ /* 0x000fe20000000000 */
[--C-:B------:R-:W-:Y:S01]  /*cf70*/  IMAD.X R13, RZ, RZ, R67.reuse, P2 ;  /* 0x000000ffff0d7224 */ /* 0x100fe200010e0643 */
[----:B------:R-:W-:Y:S01]  /*cf80*/  SEL R73, R26, R27, P0 ;  /* 0x0000001b1a497207 */ /* 0x000fe20000000000 */
[----:B------:R-:W-:Y:S01]  /*cf90*/  IMAD.X R27, RZ, RZ, R67, P4 ;  /* 0x000000ffff1b7224 */ /* 0x000fe200020e0643 */
[----:B------:R-:W-:Y:S01]  /*cfa0*/  MOV R102, R58 ;  /* 0x0000003a00667202 */ /* 0x000fe20000000f00 */
[----:B------:R-:W-:Y:S01]  /*cfb0*/  SHFL.IDX PT, R85, R85, R16, 0x1c1f ;  /* 0x001c1f1055557589 */ /* 0x000fe200000e0000 */
[----:B------:R-:W-:-:S02]  /*cfc0*/  LOP3.LUT R26, R10, R161, RZ, 0x3c, !PT ;  /* 0x000000a10a1a7212 */ /* 0x000fc400078e3cff */
[----:B------:R-:W-:Y:S01]  /*cfd0*/  MOV R59, R40 ;  /* 0x00000028003b7202 */ /* 0x000fe20000000f00 */
[----:B------:R-:W-:Y:S01]  /*cfe0*/  SHFL.IDX PT, R87, R87, R16, 0x1c1f ;  /* 0x001c1f1057577589 */ /* 0x000fe200000e0000 */
[----:B------:R-:W-:Y:S02]  /*cff0*/  SHF.R.U64 R14, R14, 0x3, RZ ;  /* 0x000000030e0e7819 */ /* 0x000fe400000012ff */
[----:B------:R-:W-:Y:S01]  /*d000*/  LOP3.LUT R10, R169, 0x380, RZ, 0xc0, !PT ;  /* 0x00000380a90a7812 */ /* 0x000fe200078ec0ff */
[----:B------:R-:W0:Y:S01]  /*d010*/  SHFL.IDX PT, R40, R155, R38, 0x1c1f ;  /* 0x001c1f269b287589 */ /* 0x000e2200000e0000 */
[----:B------:R-:W-:Y:S02]  /*d020*/  IADD3 R165, P6, R66, 0x8060, RZ ;  /* 0x0000806042a57810 */ /* 0x000fe40007fde0ff */
[----:B------:R-:W-:Y:S01]  /*d030*/  LOP3.LUT R42, R14, R153, RZ, 0x3c, !PT ;  /* 0x000000990e2a7212 */ /* 0x000fe200078e3cff */
[----:B------:R-:W-:Y:S01]  /*d040*/  SHFL.IDX PT, R89, R89, R16, 0x1c1f ;  /* 0x001c1f1059597589 */ /* 0x000fe200000e0000 */
[----:B------:R-:W-:-:S02]  /*d050*/  SHF.R.U64 R10, R10, 0x3, RZ ;  /* 0x000000030a0a7819 */ /* 0x000fc400000012ff */
[----:B------:R-:W-:Y:S01]  /*d060*/  LOP3.LUT R11, R66, 0x380, RZ, 0xc0, !PT ;  /* 0x00000380420b7812 */ /* 0x000fe200078ec0ff */
[----:B------:R-:W-:Y:S01]  /*d070*/  SHFL.IDX PT, R91, R91, R16, 0x1c1f ;  /* 0x001c1f105b5b7589 */ /* 0x000fe200000e0000 */
[----:B------:R-:W-:Y:S02]  /*d080*/  LOP3.LUT R14, R165, 0x380, RZ, 0xc0, !PT ;  /* 0x00000380a50e7812 */ /* 0x000fe400078ec0ff */
[----:B------:R-:W-:Y:S01]  /*d090*/  LOP3.LUT R12, R10, R169, RZ, 0x3c, !PT ;  /* 0x000000a90a0c7212 */ /* 0x000fe200078e3cff */
[----:B------:R-:W-:Y:S01]  /*d0a0*/  SHFL.IDX PT, R95, R95, R16, 0x1c1f ;  /* 0x001c1f105f5f7589 */ /* 0x000fe200000e0000 */
[----:B------:R-:W-:Y:S02]  /*d0b0*/  F2FP.BF16.F32.PACK_AB R159, R159, R160 ;  /* 0x000000a09f9f723e */ /* 0x000fe400000010ff */
[C---:B------:R-:W-:Y:S01]  /*d0c0*/  IADD3 R167, P1, R66.reuse, 0xc000, RZ ;  /* 0x0000c00042a77810 */ /* 0x040fe20007f3e0ff */
[----:B------:R-:W-:Y:S01]  /*d0d0*/  SHFL.IDX PT, R97, R97, R16, 0x1c1f ;  /* 0x001c1f1061617589 */ /* 0x000fe200000e0000 */
[----:B------:R-:W-:-:S02]  /*d0e0*/  IADD3 R171, P3, R66, 0xc040, RZ ;  /* 0x0000c04042ab7810 */ /* 0x000fc40007f7e0ff */
[----:B------:R-:W-:Y:S01]  /*d0f0*/  SHF.R.U64 R11, R11, 0x3, RZ ;  /* 0x000000030b0b7819 */ /* 0x000fe200000012ff */
[--C-:B------:R-:W-:Y:S01]  /*d100*/  IMAD.X R15, RZ, RZ, R67.reuse, P1 ;  /* 0x000000ffff0f7224 */ /* 0x100fe200008e0643 */
[----:B------:R-:W-:Y:S01]  /*d110*/  SHF.R.U64 R14, R14, 0x3, RZ ;  /* 0x000000030e0e7819 */ /* 0x000fe200000012ff */
[--C-:B------:R-:W-:Y:S01]  /*d120*/  IMAD.X R9, RZ, RZ, R67.reuse, P3 ;  /* 0x000000ffff097224 */ /* 0x100fe200018e0643 */
[----:B------:R-:W-:Y:S01]  /*d130*/  SEL R75, R24, R25, P0 ;  /* 0x00000019184b7207 */ /* 0x000fe20000000000 */
[----:B------:R-:W-:Y:S01]  /*d140*/  SHFL.IDX PT, R99, R99, R16, 0x1c1f ;  /* 0x001c1f1063637589 */ /* 0x000fe200000e0000 */
[----:B------:R-:W-:Y:S01]  /*d150*/  SEL R70, R25, R24, P0 ;  /* 0x0000001819467207 */ /* 0x000fe20000000000 */
[----:B------:R-:W-:Y:S01]  /*d160*/  IMAD.X R25, RZ, RZ, R67, P6 ;  /* 0x000000ffff197224 */ /* 0x000fe200030e0643 */
[----:B------:R-:W-:Y:S01]  /*d170*/  IADD3 R173, P4, R66, 0xc060, RZ ;  /* 0x0000c06042ad7810 */ /* 0x000fe20007f9e0ff */
[----:B------:R-:W-:Y:S01]  /*d180*/  SHFL.IDX PT, R103, R103, R16, 0x1c1f ;  /* 0x001c1f1067677589 */ /* 0x000fe200000e0000 */
[----:B------:R-:W-:-:S02]  /*d190*/  SEL R111, R159, R158, P0 ;  /* 0x0000009e9f6f7207 */ /* 0x000fc40000000000 */
[----:B------:R-:W-:Y:S01]  /*d1a0*/  LOP3.LUT R66, R11, R66, RZ, 0x3c, !PT ;  /* 0x000000420b427212 */ /* 0x000fe200078e3cff */
[----:B------:R-:W-:Y:S01]  /*d1b0*/  SHFL.IDX PT, R75, R75, R16, 0x1c1f ;  /* 0x001c1f104b4b7589 */ /* 0x000fe200000e0000 */
[----:B------:R-:W-:Y:S01]  /*d1c0*/  LOP3.LUT R24, R14, R165, RZ, 0x3c, !PT ;  /* 0x000000a50e187212 */ /* 0x000fe200078e3cff */
[----:B------:R-:W-:Y:S01]  /*d1d0*/  IMAD.X R11, RZ, RZ, R67, P4 ;  /* 0x000000ffff0b7224 */ /* 0x000fe200020e0643 */
[----:B------:R-:W-:Y:S01]  /*d1e0*/  LOP3.LUT R8, R167, 0x380, RZ, 0xc0, !PT ;  /* 0x00000380a7087812 */ /* 0x000fe200078ec0ff */
[----:B------:R-:W-:Y:S01]  /*d1f0*/  SHFL.IDX PT, R70, R70, R38, 0x1c1f ;  /* 0x001c1f2646467589 */ /* 0x000fe200000e0000 */
[----:B------:R-:W-:Y:S02]  /*d200*/  LOP3.LUT R74, R171, 0x380, RZ, 0xc0, !PT ;  /* 0x00000380ab4a7812 */ /* 0x000fe400078ec0ff */
[----:B------:R-:W-:Y:S01]  /*d210*/  MOV R88, R12 ;  /* 0x0000000c00587202 */ /* 0x000fe20000000f00 */
[----:B------:R-:W-:Y:S01]  /*d220*/  SHFL.IDX PT, R111, R111, R16, 0x1c1f ;  /* 0x001c1f106f6f7589 */ /* 0x000fe200000e0000 */
[----:B------:R-:W-:-:S02]  /*d230*/  SEL R159, R158, R159, P0 ;  /* 0x0000009f9e9f7207 */ /* 0x000fc40000000000 */
[----:B------:R-:W-:Y:S01]  /*d240*/  LOP3.LUT R76, R173, 0x380, RZ, 0xc0, !PT ;  /* 0x00000380ad4c7812 */ /* 0x000fe200078ec0ff */
[----:B------:R-:W1:Y:S01]  /*d250*/  SHFL.IDX PT, R12, R109, R38, 0x1c1f ;  /* 0x001c1f266d0c7589 */ /* 0x000e6200000e0000 */
[----:B------:R-:W-:Y:S02]  /*d260*/  SHF.R.U64 R8, R8, 0x3, RZ ;  /* 0x0000000308087819 */ /* 0x000fe400000012ff */
[----:B------:R-:W-:Y:S01]  /*d270*/  SHF.R.U64 R74, R74, 0x3, RZ ;  /* 0x000000034a4a7819 */ /* 0x000fe200000012ff */
[----:B------:R-:W-:Y:S01]  /*d280*/  SHFL.IDX PT, R105, R105, R16, 0x1c1f ;  /* 0x001c1f1069697589 */ /* 0x000fe200000e0000 */
[----:B------:R-:W-:Y:S02]  /*d290*/  MOV R104, R66 ;  /* 0x0000004200687202 */ /* 0x000fe40000000f00 */
[----:B------:R-:W-:Y:S01]  /*d2a0*/  MOV R67, R24 ;  /* 0x0000001800437202 */ /* 0x000fe20000000f00 */
[----:B------:R-:W-:Y:S01]  /*d2b0*/  SHFL.IDX PT, R107, R107, R16, 0x1c1f ;  /* 0x001c1f106b6b7589 */ /* 0x000fe200000e0000 */
[----:B------:R-:W-:-:S02]  /*d2c0*/  SHF.R.U64 R76, R76, 0x3, RZ ;  /* 0x000000034c4c7819 */ /* 0x000fc400000012ff */
[----:B------:R-:W-:Y:S01]  /*d2d0*/  MOV R94, R26 ;  /* 0x0000001a005e7202 */ /* 0x000fe20000000f00 */
[----:B------:R-:W2:Y:S01]  /*d2e0*/  SHFL.IDX PT, R24, R159, R38, 0x1c1f ;  /* 0x001c1f269f187589 */ /* 0x000ea200000e0000 */
[----:B------:R-:W-:Y:S02]  /*d2f0*/  LOP3.LUT R14, R8, R167, RZ, 0x3c, !PT ;  /* 0x000000a7080e7212 */ /* 0x000fe400078e3cff */
[----:B------:R-:W-:Y:S01]  /*d300*/  LOP3.LUT R8, R74, R171, RZ, 0x3c, !PT ;  /* 0x000000ab4a087212 */ /* 0x000fe200078e3cff */
[----:B------:R-:W3:Y:S01]  /*d310*/  SHFL.IDX PT, R26, R63, R38, 0x1c1f ;  /* 0x001c1f263f1a7589 */ /* 0x000ee200000e0000 */
[----:B------:R-:W-:Y:S02]  /*d320*/  LOP3.LUT R10, R76, R173, RZ, 0x3c, !PT ;  /* 0x000000ad4c0a7212 */ /* 0x000fe400078e3cff */
[----:B------:R-:W-:Y:S01]  /*d330*/  MOV R96, R48 ;  /* 0x0000003000607202 */ /* 0x000fe20000000f00 */
[----:B------:R-:W-:Y:S01]  /*d340*/  SHFL.IDX PT, R93, R93, R16, 0x1c1f ;  /* 0x001c1f105d5d7589 */ /* 0x000fe200000e0000 */
[----:B0-----:R-:W-:-:S02]  /*d350*/  SEL R25, R113, R40, P0 ;  /* 0x0000002871197207 */ /* 0x001fc40000000000 */
[----:B------:R-:W-:Y:S01]  /*d360*/  SEL R27, R40, R113, P0 ;  /* 0x00000071281b7207 */ /* 0x000fe20000000000 */
[----:B------:R-:W-:Y:S01]  /*d370*/  SHFL.IDX PT, R115, R115, R16, 0x1c1f ;  /* 0x001c1f1073737589 */ /* 0x000fe200000e0000 */
[----:B------:R-:W-:Y:S02]  /*d380*/  MOV R98, R50 ;  /* 0x0000003200627202 */ /* 0x000fe40000000f00 */
[----:B------:R-:W-:Y:S01]  /*d390*/  MOV R49, R42 ;  /* 0x0000002a00317202 */ /* 0x000fe20000000f00 */
[----:B------:R-:W-:Y:S01]  /*d3a0*/  SHFL.IDX PT, R119, R119, R16, 0x1c1f ;  /* 0x001c1f1077777589 */ /* 0x000fe200000e0000 */
[----:B------:R-:W-:Y:S02]  /*d3b0*/  MOV R51, R44 ;  /* 0x0000002c00337202 */ /* 0x000fe40000000f00 */
[----:B------:R-:W-:Y:S01]  /*d3c0*/  MOV R100, R54 ;  /* 0x0000003600647202 */ /* 0x000fe20000000f00 */
[----:B------:R-:W-:Y:S01]  /*d3d0*/  SHFL.IDX PT, R121, R121, R16, 0x1c1f ;  /* 0x001c1f1079797589 */ /* 0x000fe200000e0000 */
[----:B------:R-:W-:-:S02]  /*d3e0*/  MOV R55, R46 ;  /* 0x0000002e00377202 */ /* 0x000fc40000000f00 */
[----:B------:R-:W-:Y:S01]  /*d3f0*/  MOV R47, R8 ;  /* 0x00000008002f7202 */ /* 0x000fe20000000f00 */
[----:B------:R-:W-:Y:S01]  /*d400*/  SHFL.IDX PT, R117, R117, R16, 0x1c1f ;  /* 0x001c1f1075757589 */ /* 0x000fe200000e0000 */
[----:B------:R-:W-:Y:S02]  /*d410*/  MOV R45, R10 ;  /* 0x0000000a002d7202 */ /* 0x000fe40000000f00 */
[----:B------:R-:W-:Y:S01]  /*d420*/  MOV R90, R14 ;  /* 0x0000000e005a7202 */ /* 0x000fe20000000f00 */
[----:B------:R-:W-:Y:S01]  /*d430*/  SHFL.IDX PT, R123, R123, R16, 0x1c1f ;  /* 0x001c1f107b7b7589 */ /* 0x000fe200000e0000 */
[----:B-1----:R-:W-:Y:S02]  /*d440*/  SEL R9, R101, R12, P0 ;  /* 0x0000000c65097207 */ /* 0x002fe40000000000 */
        /* <DEDUP_REMOVED lines=8> */
[----:B--2---:R-:W-:Y:S02]  /*d4d0*/  SEL R13, R111, R24, P0 ;  /* 0x000000186f0d7207 */ /* 0x004fe40000000000 */
[----:B------:R-:W-:Y:S01]  /*d4e0*/  SEL R15, R24, R111, P0 ;  /* 0x0000006f180f7207 */ /* 0x000fe20000000000 */
[----:B------:R-:W-:Y:S01]  /*d4f0*/  SHFL.IDX PT, R131, R131, R16, 0x1c1f ;  /* 0x001c1f1083837589 */ /* 0x000fe200000e0000 */
[----:B---3--:R-:W-:-:S02]  /*d500*/  SEL R24, R79, R26, P0 ;  /* 0x0000001a4f187207 */ /* 0x008fc40000000000 */
[----:B------:R-:W-:Y:S01]  /*d510*/  SEL R26, R26, R79, P0 ;  /* 0x0000004f1a1a7207 */ /* 0x000fe20000000000 */
[----:B------:R-:W-:Y:S01]  /*d520*/  SHFL.IDX PT, R133, R133, R16, 0x1c1f ;  /* 0x001c1f1085857589 */ /* 0x000fe200000e0000 */
[----:B------:R-:W-:-:S03]  /*d530*/  PLOP3.LUT P1, PT, PT, PT, UP0, 0x80, 0x0 ;  /* 0x000000000000781c */ /* 0x000fc60003f2f008 */
[----:B------:R-:W-:Y:S04]  /*d540*/  SHFL.IDX PT, R137, R137, R16, 0x1c1f ;  /* 0x001c1f1089897589 */ /* 0x000fe800000e0000 */
[----:B------:R-:W-:Y:S04]  /*d550*/  SHFL.IDX PT, R135, R135, R16, 0x1c1f ;  /* 0x001c1f1087877589 */ /* 0x000fe800000e0000 */
[----:B------:R-:W-:Y:S04]  /*d560*/  SHFL.IDX PT, R139, R139, R16, 0x1c1f ;  /* 0x001c1f108b8b7589 */ /* 0x000fe800000e0000 */
[----:B------:R-:W0:Y:S04]  /*d570*/  SHFL.IDX PT, R16, R17, R38, 0x1c1f ;  /* 0x001c1f2611107589 */ /* 0x000e2800000e0000 */
[----:B------:R-:W1:Y:S04]  /*d580*/  SHFL.IDX PT, R74, R57, R38, 0x1c1f ;  /* 0x001c1f26394a7589 */ /* 0x000e6800000e0000 */
[----:B------:R-:W2:Y:S04]  /*d590*/  SHFL.IDX PT, R20, R20, R38, 0x1c1f ;  /* 0x001c1f2614147589 */ /* 0x000ea800000e0000 */
[----:B------:R-:W3:Y:S01]  /*d5a0*/  SHFL.IDX PT, R52, R52, R38, 0x1c1f ;  /* 0x001c1f2634347589 */ /* 0x000ee200000e0000 */
[----:B------:R-:W-:Y:S06]  /*d5b0*/  BAR.SYNC.DEFER_BLOCKING 0x1, 0x100 ;  /* 0x0044000000007b1d */ /* 0x000fec0000010000 */
[----:B------:R-:W-:Y:S04]  /*d5c0*/  SHFL.IDX PT, R40, R21, R38, 0x1c1f ;  /* 0x001c1f2615287589 */ /* 0x000fe800000e0000 */
[----:B------:R-:W-:Y:S04]  /*d5d0*/  SHFL.IDX PT, R76, R5, R38, 0x1c1f ;  /* 0x001c1f26054c7589 */ /* 0x000fe800000e0000 */
[----:B------:R0:W-:Y:S04]  /*d5e0*/  SHFL.IDX PT, R42, R28, R38, 0x1c1f ;  /* 0x001c1f261c2a7589 */ /* 0x0001e800000e0000 */
[----:B------:R-:W-:Y:S04]  /*d5f0*/  SHFL.IDX PT, R78, R53, R38, 0x1c1f ;  /* 0x001c1f26354e7589 */ /* 0x000fe800000e0000 */
[----:B------:R1:W-:Y:S01]  /*d600*/  SHFL.IDX PT, R44, R29, R38, 0x1c1f ;  /* 0x001c1f261d2c7589 */ /* 0x0003e200000e0000 */
[----:B0-----:R-:W-:-:S03]  /*d610*/  SEL R28, R81, R16, P0 ;  /* 0x00000010511c7207 */ /* 0x001fc60000000000 */
[----:B------:R-:W-:Y:S04]  /*d620*/  SHFL.IDX PT, R56, R56, R38, 0x1c1f ;  /* 0x001c1f2638387589 */ /* 0x000fe800000e0000 */
[----:B------:R0:W-:Y:S01]  /*d630*/  SHFL.IDX PT, R46, R30, R38, 0x1c1f ;  /* 0x001c1f261e2e7589 */ /* 0x0001e200000e0000 */
[----:B-1----:R-:W-:-:S03]  /*d640*/  SEL R29, R115, R74, P0 ;  /* 0x0000004a731d7207 */ /* 0x002fc60000000000 */
[----:B------:R1:W-:Y:S04]  /*d650*/  SHFL.IDX PT, R48, R31, R38, 0x1c1f ;  /* 0x001c1f261f307589 */ /* 0x0003e800000e0000 */
[----:B------:R-:W4:Y:S01]  /*d660*/  SHFL.IDX PT, R60, R60, R38, 0x1c1f ;  /* 0x001c1f263c3c7589 */ /* 0x000f2200000e0000 */
[----:B0-----:R-:W-:-:S03]  /*d670*/  SEL R30, R16, R81, P0 ;  /* 0x00000051101e7207 */ /* 0x001fc60000000000 */
[----:B------:R2:W-:Y:S01]  /*d680*/  SHFL.IDX PT, R50, R32, R38, 0x1c1f ;  /* 0x001c1f2620327589 */ /* 0x0005e200000e0000 */
[----:B-1----:R-:W-:-:S03]  /*d690*/  SEL R31, R74, R115, P0 ;  /* 0x000000734a1f7207 */ /* 0x002fc60000000000 */
[----:B------:R-:W0:Y:S04]  /*d6a0*/  SHFL.IDX PT, R62, R62, R38, 0x1c1f ;  /* 0x001c1f263e3e7589 */ /* 0x000e2800000e0000 */
[----:B------:R3:W1:Y:S01]  /*d6b0*/  SHFL.IDX PT, R54, R33, R38, 0x1c1f ;  /* 0x001c1f2621367589 */ /* 0x00066200000e0000 */
[----:B--2---:R-:W-:-:S03]  /*d6c0*/  SEL R32, R83, R20, P0 ;  /* 0x0000001453207207 */ /* 0x004fc60000000000 */
[----:B------:R-:W-:Y:S04]  /*d6d0*/  SHFL.IDX PT, R64, R64, R38, 0x1c1f ;  /* 0x001c1f2640407589 */ /* 0x000fe800000e0000 */
[----:B------:R-:W2:Y:S01]  /*d6e0*/  SHFL.IDX PT, R80, R65, R38, 0x1c1f ;  /* 0x001c1f2641507589 */ /* 0x000ea200000e0000 */
[----:B---3--:R-:W-:-:S03]  /*d6f0*/  SEL R33, R119, R52, P0 ;  /* 0x0000003477217207 */ /* 0x008fc60000000000 */
[----:B------:R3:W-:Y:S01]  /*d700*/  SHFL.IDX PT, R58, R34, R38, 0x1c1f ;  /* 0x001c1f26223a7589 */ /* 0x0007e200000e0000 */
[----:B----4-:R-:W-:-:S03]  /*d710*/  SEL R39, R60, R125, P0 ;  /* 0x0000007d3c277207 */ /* 0x010fc60000000000 */
[----:B------:R4:W-:Y:S04]  /*d720*/  SHFL.IDX PT, R66, R35, R38, 0x1c1f ;  /* 0x001c1f2623427589 */ /* 0x0009e800000e0000 */
[----:B------:R-:W2:Y:S01]  /*d730*/  SHFL.IDX PT, R82, R69, R38, 0x1c1f ;  /* 0x001c1f2645527589 */ /* 0x000ea200000e0000 */
[----:B0-----:R-:W-:Y:S02]  /*d740*/  SEL R41, R127, R62, P0 ;  /* 0x0000003e7f297207 */ /* 0x001fe40000000000 */
[----:B---3--:R-:W-:Y:S01]  /*d750*/  SEL R34, R20, R83, P0 ;  /* 0x0000005314227207 */ /* 0x008fe20000000000 */
[----:B------:R0:W-:Y:S01]  /*d760*/  SHFL.IDX PT, R68, R36, R38, 0x1c1f ;  /* 0x001c1f2624447589 */ /* 0x0001e200000e0000 */
[----:B------:R-:W-:Y:S02]  /*d770*/  SEL R43, R62, R127, P0 ;  /* 0x0000007f3e2b7207 */ /* 0x000fe40000000000 */
[----:B----4-:R-:W-:Y:S01]  /*d780*/  SEL R35, R52, R119, P0 ;  /* 0x0000007734237207 */ /* 0x010fe20000000000 */
[----:B------:R-:W3:Y:S01]  /*d790*/  SHFL.IDX PT, R84, R71, R38, 0x1c1f ;  /* 0x001c1f2647547589 */ /* 0x000ee200000e0000 */
[----:B-1----:R-:W-:-:S02]  /*d7a0*/  SEL R52, R99, R54, P0 ;  /* 0x0000003663347207 */ /* 0x002fc40000000000 */
[----:B------:R-:W-:Y:S01]  /*d7b0*/  SEL R54, R54, R99, P0 ;  /* 0x0000006336367207 */ /* 0x000fe20000000000 */
[----:B------:R1:W-:Y:S01]  /*d7c0*/  SHFL.IDX PT, R70, R37, R38, 0x1c1f ;  /* 0x001c1f2625467589 */ /* 0x0003e200000e0000 */
[----:B--2---:R-:W-:Y:S02]  /*d7d0*/  SEL R53, R131, R80, P0 ;  /* 0x0000005083357207 */ /* 0x004fe40000000000 */
[----:B0-----:R-:W-:Y:S01]  /*d7e0*/  SEL R36, R91, R46, P0 ;  /* 0x0000002e5b247207 */ /* 0x001fe20000000000 */
[----:B------:R-:W0:Y:S04]  /*d7f0*/  SHFL.IDX PT, R72, R72, R38, 0x1c1f ;  /* 0x001c1f2648487589 */ /* 0x000e2800000e0000 */
[----:B------:R2:W4:Y:S01]  /*d800*/  SHFL.IDX PT, R86, R73, R38, 0x1c1f ;  /* 0x001c1f2649567589 */ /* 0x00052200000e0000 */
[----:B-1----:R-:W-:-:S03]  /*d810*/  SEL R37, R125, R60, P0 ;  /* 0x0000003c7d257207 */ /* 0x002fc60000000000 */
[----:B------:R1:W-:Y:S01]  /*d820*/  STSM.16.M88.4 [R104], R8 ;  /* 0x0000000868007844 */ /* 0x0003e20000000200 */
[----:B------:R-:W-:-:S03]  /*d830*/  SEL R57, R133, R82, P0 ;  /* 0x0000005285397207 */ /* 0x000fc60000000000 */
[----:B------:R0:W-:Y:S01]  /*d840*/  STSM.16.M88.4 [R102], R12 ;  /* 0x0000000c66007844 */ /* 0x0001e20000000200 */
[----:B--2---:R-:W-:-:S03]  /*d850*/  SEL R38, R46, R91, P0 ;  /* 0x0000005b2e267207 */ /* 0x004fc60000000000 */
[----:B------:R2:W-:Y:S01]  /*d860*/  STSM.16.M88.4 [R100], R24 ;  /* 0x0000001864007844 */ /* 0x0005e20000000200 */
[----:B---3--:R-:W-:-:S03]  /*d870*/  SEL R65, R137, R84, P0 ;  /* 0x0000005489417207 */ /* 0x008fc60000000000 */
[----:B------:R-:W-:Y:S01]  /*d880*/  STSM.16.M88.4 [R98], R28 ;  /* 0x0000001c62007844 */ /* 0x000fe20000000200 */
[----:B-1----:R-:W-:-:S03]  /*d890*/  SEL R8, R85, R40, P0 ;  /* 0x0000002855087207 */ /* 0x002fc60000000000 */
[----:B------:R-:W-:Y:S01]  /*d8a0*/  STSM.16.M88.4 [R96], R32 ;  /* 0x0000002060007844 */ /* 0x000fe20000000200 */
[----:B------:R-:W-:Y:S02]  /*d8b0*/  SEL R10, R40, R85, P0 ;  /* 0x00000055280a7207 */ /* 0x000fe40000000000 */
[----:B------:R-:W-:Y:S02]  /*d8c0*/  SEL R9, R121, R76, P0 ;  /* 0x0000004c79097207 */ /* 0x000fe40000000000 */
        /* <DEDUP_REMOVED lines=8> */
[----:B------:R1:W-:Y:S01]  /*d950*/  STSM.16.M88.4 [R51], R12 ;  /* 0x0000000c33007844 */ /* 0x0003e20000000200 */
[----:B------:R-:W-:Y:S02]  /*d960*/  SEL R25, R123, R56, P0 ;  /* 0x000000387b197207 */ /* 0x000fe40000000000 */
[----:B------:R-:W-:Y:S02]  /*d970*/  SEL R27, R56, R123, P0 ;  /* 0x0000007b381b7207 */ /* 0x000fe40000000000 */
[----:B------:R-:W-:-:S02]  /*d980*/  SEL R40, R95, R48, P0 ;  /* 0x000000305f287207 */ /* 0x000fc40000000000 */
[----:B------:R-:W-:Y:S01]  /*d990*/  SEL R42, R48, R95, P0 ;  /* 0x0000005f302a7207 */ /* 0x000fe20000000000 */
[----:B------:R2:W-:Y:S01]  /*d9a0*/  STSM.16.M88.4 [R49], R24 ;  /* 0x0000001831007844 */ /* 0x0005e20000000200 */
[----:B------:R-:W-:Y:S01]  /*d9b0*/  SEL R48, R97, R50, P0 ;  /* 0x0000003261307207 */ /* 0x000fe20000000000 */
[----:B0-----:R-:W-:Y:S01]  /*d9c0*/  IMAD.U32 R8, RZ, RZ, UR4 ;  /* 0x00000004ff087e24 */ /* 0x001fe2000f8e00ff */
[----:B------:R-:W-:Y:S01]  /*d9d0*/  SEL R50, R50, R97, P0 ;  /* 0x0000006132327207 */ /* 0x000fe20000000000 */
[----:B------:R0:W-:Y:S01]  /*d9e0*/  STSM.16.M88.4 [R59], R36 ;  /* 0x000000243b007844 */ /* 0x0001e20000000200 */
[----:B------:R-:W-:Y:S01]  /*d9f0*/  SEL R55, R80, R131, P0 ;  /* 0x0000008350377207 */ /* 0x000fe20000000000 */
[----:B------:R-:W-:Y:S01]  /*da00*/  IMAD.U32 R9, RZ, RZ, UR5 ;  /* 0x00000005ff097e24 */ /* 0x000fe2000f8e00ff */
[----:B------:R-:W-:Y:S01]  /*da10*/  SEL R56, R103, R58, P0 ;  /* 0x0000003a67387207 */ /* 0x000fe20000000000 */
[----:B------:R-:W-:Y:S01]  /*da20*/  STSM.16.M88.4 [R94], R40 ;  /* 0x000000285e007844 */ /* 0x000fe20000000200 */
[----:B-1----:R-:W-:Y:S01]  /*da30*/  SEL R51, R64, R129, P0 ;  /* 0x0000008140337207 */ /* 0x002fe20000000000 */
[----:B------:R-:W-:Y:S01]  /*da40*/  ULDC.64 UR4, c[0x0][0xbe0] ;  /* 0x0002f80000047ab9 */ /* 0x000fe20000000a00 */
[----:B------:R-:W-:-:S02]  /*da50*/  SEL R58, R58, R103, P0 ;  /* 0x000000673a3a7207 */ /* 0x000fc40000000000 */
[----:B------:R-:W-:Y:S02]  /*da60*/  SEL R12, R107, R68, P0 ;  /* 0x000000446b0c7207 */ /* 0x000fe40000000000 */
[----:B------:R-:W-:Y:S02]  /*da70*/  SEL R14, R68, R107, P0 ;  /* 0x0000006b440e7207 */ /* 0x000fe40000000000 */
[----:B--2---:R-:W-:Y:S02]  /*da80*/  SEL R49, R129, R64, P0 ;  /* 0x0000004081317207 */ /* 0x004fe40000000000 */
[----:B------:R-:W-:Y:S02]  /*da90*/  SEL R64, R105, R66, P0 ;  /* 0x0000004269407207 */ /* 0x000fe40000000000 */
[----:B0-----:R-:W-:Y:S01]  /*daa0*/  SEL R59, R82, R133, P0 ;  /* 0x00000085523b7207 */ /* 0x001fe20000000000 */
[----:B------:R-:W-:Y:S01]  /*dab0*/  STSM.16.M88.4 [R92], R48 ;  /* 0x000000305c007844 */ /* 0x000fe20000000200 */
[----:B------:R-:W-:-:S02]  /*dac0*/  SEL R66, R66, R105, P0 ;  /* 0x0000006942427207 */ /* 0x000fc40000000000 */
[----:B------:R-:W-:Y:S01]  /*dad0*/  SEL R13, R135, R72, P0 ;  /* 0x00000048870d7207 */ /* 0x000fe20000000000 */
[----:B------:R0:W-:Y:S01]  /*dae0*/  STSM.16.M88.4 [R67], R52 ;  /* 0x0000003443007844 */ /* 0x0001e20000000200 */
[----:B------:R-:W-:Y:S02]  /*daf0*/  SEL R15, R72, R135, P0 ;  /* 0x00000087480f7207 */ /* 0x000fe40000000000 */
[----:B------:R-:W-:Y:S01]  /*db00*/  SEL R68, R93, R70, P0 ;  /* 0x000000465d447207 */ /* 0x000fe20000000000 */
[----:B------:R1:W-:Y:S01]  /*db10*/  STSM.16.M88.4 [R90], R56 ;  /* 0x000000385a007844 */ /* 0x0003e20000000200 */
[----:B----4-:R-:W-:Y:S02]  /*db20*/  SEL R69, R139, R86, P0 ;  /* 0x000000568b457207 */ /* 0x010fe40000000000 */
[----:B------:R-:W-:Y:S02]  /*db30*/  SEL R71, R86, R139, P0 ;  /* 0x0000008b56477207 */ /* 0x000fe40000000000 */
[----:B------:R-:W-:-:S02]  /*db40*/  SEL R70, R70, R93, P0 ;  /* 0x0000005d46467207 */ /* 0x000fc40000000000 */
[----:B0-----:R-:W-:-:S05]  /*db50*/  SEL R67, R84, R137, P0 ;  /* 0x0000008954437207 */ /* 0x001fca0000000000 */
[----:B------:R1:W-:Y:S04]  /*db60*/  STSM.16.M88.4 [R88], R64 ;  /* 0x0000004058007844 */ /* 0x0003e80000000200 */
[----:B------:R1:W-:Y:S04]  /*db70*/  STSM.16.M88.4 [R47], R12 ;  /* 0x0000000c2f007844 */ /* 0x0003e80000000200 */
[----:B------:R1:W-:Y:S01]  /*db80*/  STSM.16.M88.4 [R45], R68 ;  /* 0x000000442d007844 */ /* 0x0003e20000000200 */
[----:B------:R-:W-:Y:S01]  /*db90*/  UISETP.NE.U32.AND UP1, UPT, UR4, URZ, UPT ;  /* 0x0000003f0400728c */ /* 0x000fe2000bf25070 */
[----:B------:R-:W-:Y:S03]  /*dba0*/  BAR.SYNC.DEFER_BLOCKING 0x1, 0x100 ;  /* 0x0044000000007b1d */ /* 0x000fe60000010000 */
[----:B------:R-:W-:-:S05]  /*dbb0*/  UISETP.NE.AND.EX UP1, UPT, UR5, URZ, UPT, UP1 ;  /* 0x0000003f0500728c */ /* 0x000fca000bf25310 */
[----:B------:R-:W0:Y:S01]  /*dbc0*/  LDC R20, c[0x0][0xa88] ;  /* 0x0002a200ff147b82 */ /* 0x000e220000000800 */
[----:B------:R-:W-:Y:S01]  /*dbd0*/  PLOP3.LUT P2, PT, PT, PT, UP1, 0x80, 0x0 ;  /* 0x000000000000781c */ /* 0x000fe20003f4f018 */
[----:B------:R-:W-:-:S04]  /*dbe0*/  IMAD R11, R22, 0x40, R18 ;  /* 0x00000040160b7824 */ /* 0x000fc800078e0212 */
[----:B------:R-:W-:Y:S02]  /*dbf0*/  @UP1 ULDC.64 UR6, c[0x0][0xbe0] ;  /* 0x0002f80000061ab9 */ /* 0x000fe40000000a00 */
[----:B------:R-:W-:Y:S01]  /*dc00*/  @UP1 UIMAD.WIDE UR6, UR37, 0x4, UR6 ;  /* 0x00000004250618a5 */ /* 0x000fe2000f8e0206 */
[----:B------:R-:W-:-:S05]  /*dc10*/  IMAD.WIDE R6, R11, 0x2, R6 ;  /* 0x000000020b067825 */ /* 0x000fca00078e0206 */
[----:B------:R-:W-:Y:S02]  /*dc20*/  IMAD.U32 R10, RZ, RZ, UR6 ;  /* 0x00000006ff0a7e24 */ /* 0x000fe4000f8e00ff */
[----:B------:R-:W-:Y:S01]  /*dc30*/  IMAD.U32 R11, RZ, RZ, UR7 ;  /* 0x00000007ff0b7e24 */ /* 0x000fe2000f8e00ff */
[----:B------:R-:W2:Y:S01]  /*dc40*/  @P1 LDG.E R5, desc[UR50][R8.64] ;  /* 0x0000003208051981 */ /* 0x000ea2000c1e1900 */
[----:B------:R-:W-:Y:S01]  /*dc50*/  UMOV UR4, URZ ;  /* 0x0000003f00047c82 */ /* 0x000fe20008000000 */
[----:B------:R-:W-:Y:S02]  /*dc60*/  IADD3 R25, P0, R6, 0x1000, RZ ;  /* 0x0000100006197810 */ /* 0x000fe40007f1e0ff */
[----:B0-----:R1:W5:Y:S01]  /*dc70*/  @P2 LDG.E R20, desc[UR50][R10.64] ;  /* 0x000000320a142981 */ /* 0x001362000c1e1900 */
[----:B--2---:R-:W-:Y:S01]  /*dc80*/  @P1 R2UR UR4, R5 ;  /* 0x00000000050412ca */ /* 0x004fe200000e0000 */
[----:B-1----:R-:W-:-:S14]  /*dc90*/  @P2 BRA `(.L_x_1061) ;  /* 0x0000000000102947 */ /* 0x002fdc0003800000 */
[----:B------:R-:W-:Y:S05]  /*dca0*/  @!P1 BRA `(.L_x_1061) ;  /* 0x00000000000c9947 */ /* 0x000fea0003800000 */
[----:B------:R-:W2:Y:S04]  /*dcb0*/  LDG.E R5, desc[UR50][R8.64] ;  /* 0x0000003208057981 */ /* 0x000ea8000c1e1900 */
[----:B-----5:R-:W2:Y:S02]  /*dcc0*/  LDG.E R20, desc[UR50][R8.64+0x4] ;  /* 0x0000043208147981 */ /* 0x020ea4000c1e1900 */
[----:B--2---:R-:W-:-:S07]  /*dcd0*/  IMAD.IADD R20, R20, 0x1, -R5 ;  /* 0x0000000114147824 */ /* 0x004fce00078e0a05 */
.L_x_1061:
[----:B------:R-:W-:Y:S01]  /*dce0*/  USHF.R.S32.HI UR9, URZ, 0x1f, UR36 ;  /* 0x0000001f3f097899 */ /* 0x000fe20008011424 */
[----:B------:R-:W-:Y:S01]  /*dcf0*/  IADD3 R9, P2, R6, 0x3000, RZ ;  /* 0x0000300006097810 */ /* 0x000fe20007f5e0ff */
[----:B------:R-:W-:Y:S01]  /*dd00*/  ULDC.64 UR10, c[0x0][0xb70] ;  /* 0x0002dc00000a7ab9 */ /* 0x000fe20000000a00 */
[----:B------:R-:W-:Y:S01]  /*dd10*/  USHF.R.S32.HI UR5, URZ, 0x1f, UR4 ;  /* 0x0000001f3f057899 */ /* 0x000fe20008011404 */
[----:B------:R-:W-:Y:S01]  /*dd20*/  IMAD R11, R19, 0x80, R193 ;  /* 0x00000080130b7824 */ /* 0x000fe200078e02c1 */
[----:B------:R-:W-:Y:S01]  /*dd30*/  UIMAD UR8, UR9, UR10, URZ ;  /* 0x0000000a090872a4 */ /* 0x000fe2000f8e023f */
[----:B------:R-:W-:Y:S01]  /*dd40*/  LOP3.LUT R8, R9, 0x380, RZ, 0xc0, !PT ;  /* 0x0000038009087812 */ /* 0x000fe200078ec0ff */
[----:B------:R-:W-:Y:S01]  /*dd50*/  USHF.R.S32.HI UR13, URZ, 0x1f, UR37 ;  /* 0x0000001f3f0d7899 */ /* 0x000fe20008011425 */
[----:B------:R-:W-:Y:S01]  /*dd60*/  LOP3.LUT R24, R25, 0x380, RZ, 0xc0, !PT ;  /* 0x0000038019187812 */ /* 0x000fe200078ec0ff */
[----:B------:R-:W-:Y:S01]  /*dd70*/  UIMAD.WIDE.U32 UR6, UR36, UR10, UR4 ;  /* 0x0000000a240672a5 */ /* 0x000fe2000f8e0004 */
[----:B------:R-:W-:Y:S01]  /*dd80*/  SHF.R.U64 R8, R8, 0x3, RZ ;  /* 0x0000000308087819 */ /* 0x000fe200000012ff */
[----:B------:R-:W-:Y:S01]  /*dd90*/  UIMAD UR8, UR36, UR11, UR8 ;  /* 0x0000000b240872a4 */ /* 0x000fe2000f8e0208 */
[----:B------:R-:W-:Y:S01]  /*dda0*/  IADD3 R13, P1, R6, 0x2000, RZ ;  /* 0x00002000060d7810 */ /* 0x000fe20007f3e0ff */
[----:B------:R-:W-:Y:S01]  /*ddb0*/  USEL UR13, UR13, URZ, !UP0 ;  /* 0x0000003f0d0d7287 */ /* 0x000fe2000c000000 */
[----:B------:R-:W-:Y:S01]  /*ddc0*/  LOP3.LUT R8, R8, R9, RZ, 0x3c, !PT ;  /* 0x0000000908087212 */ /* 0x000fe200078e3cff */
[----:B------:R-:W-:Y:S01]  /*ddd0*/  ULDC.64 UR10, c[0x0][0xb78] ;  /* 0x0002de00000a7ab9 */ /* 0x000fe20000000a00 */
[----:B------:R-:W-:Y:S01]  /*dde0*/  UIADD3 UR7, UR7, UR8, URZ ;  /* 0x0000000807077290 */ /* 0x000fe2000fffe03f */
[----:B------:R-:W-:Y:S01]  /*ddf0*/  SHF.R.S32.HI R5, RZ, 0x1f, R11 ;  /* 0x0000001fff057819 */ /* 0x000fe2000001140b */
[----:B------:R-:W-:Y:S01]  /*de00*/  USEL UR12, UR37, URZ, !UP0 ;  /* 0x0000003f250c7287 */ /* 0x000fe2000c000000 */
[----:B------:R-:W-:Y:S01]  /*de10*/  SHF.R.U64 R24, R24, 0x3, RZ ;  /* 0x0000000318187819 */ /* 0x000fe200000012ff */
[----:B------:R-:W-:Y:S01]  /*de20*/  UIMAD UR8, UR13, UR10, URZ ;  /* 0x0000000a0d0872a4 */ /* 0x000fe2000f8e023f */
[----:B------:R-:W-:Y:S01]  /*de30*/  LOP3.LUT R12, R13, 0x380, RZ, 0xc0, !PT ;  /* 0x000003800d0c7812 */ /* 0x000fe200078ec0ff */
[----:B------:R-:W-:Y:S01]  /*de40*/  UIMAD.WIDE.U32 UR6, UR12, UR10, UR6 ;  /* 0x0000000a0c0672a5 */ /* 0x000fe2000f8e0006 */
[----:B------:R-:W-:Y:S01]  /*de50*/  LOP3.LUT R24, R24, R25, RZ, 0x3c, !PT ;  /* 0x0000001918187212 */ /* 0x000fe200078e3cff */
[----:B------:R-:W-:Y:S01]  /*de60*/  UIMAD UR8, UR12, UR11, UR8 ;  /* 0x0000000b0c0872a4 */ /* 0x000fe2000f8e0208 */
[----:B------:R-:W-:Y:S01]  /*de70*/  SHF.R.U64 R12, R12, 0x3, RZ ;  /* 0x000000030c0c7819 */ /* 0x000fe200000012ff */
[----:B------:R-:W-:Y:S01]  /*de80*/  IMAD.X R25, RZ, RZ, R7, P0 ;  /* 0x000000ffff197224 */ /* 0x000fe200000e0607 */
[----:B------:R-:W-:-:S02]  /*de90*/  IADD3 R77, P0, R6, 0x8000, RZ ;  /* 0x00008000064d7810 */ /* 0x000fc40007f1e0ff */
[----:B------:R-:W-:Y:S01]  /*dea0*/  IADD3 R9, P3, R11, UR6, RZ ;  /* 0x000000060b097c10 */ /* 0x000fe2000ff7e0ff */
[----:B------:R-:W-:Y:S01]  /*deb0*/  IMAD.U32 R10, RZ, RZ, UR8 ;  /* 0x00000008ff0a7e24 */ /* 0x000fe2000f8e00ff */
[----:B------:R-:W-:Y:S01]  /*dec0*/  LOP3.LUT R12, R12, R13, RZ, 0x3c, !PT ;  /* 0x0000000d0c0c7212 */ /* 0x000fe200078e3cff */
[----:B------:R-:W-:Y:S01]  /*ded0*/  IMAD.X R13, RZ, RZ, R7, P1 ;  /* 0x000000ffff0d7224 */ /* 0x000fe200008e0607 */
[C---:B------:R-:W-:Y:S02]  /*dee0*/  IADD3 R69, P6, R6.reuse, 0x4000, RZ ;  /* 0x0000400006457810 */ /* 0x040fe40007fde0ff */
[----:B------:R-:W-:Y:S01]  /*def0*/  IADD3.X R10, R5, UR7, R10, P3, !PT ;  /* 0x00000007050a7c10 */ /* 0x000fe20009ffe40a */
[----:B------:R-:W-:Y:S01]  /*df00*/  ULDC.64 UR6, c[0x0][0xb40] ;  /* 0x0002d00000067ab9 */ /* 0x000fe20000000a00 */
[----:B------:R-:W-:Y:S01]  /*df10*/  IADD3 R53, P5, R6, 0x5000, RZ ;  /* 0x0000500006357810 */ /* 0x000fe20007fbe0ff */
[----:B------:R-:W-:Y:S01]  /*df20*/  VIADD R5, R11, 0x8 ;  /* 0x000000080b057836 */ /* 0x000fe20000000000 */
[----:B------:R-:W-:-:S02]  /*df30*/  LEA R16, P3, R9, UR6, 0x2 ;  /* 0x0000000609107c11 */ /* 0x000fc4000f8610ff */
[C---:B------:R-:W-:Y:S02]  /*df40*/  IADD3 R37, P4, R6.reuse, 0x6000, RZ ;  /* 0x0000600006257810 */ /* 0x040fe40007f9e0ff */
[----:B------:R-:W-:Y:S01]  /*df50*/  LEA.HI.X R17, R9, UR7, R10, 0x2, P3 ;  /* 0x0000000709117c11 */ /* 0x000fe200098f140a */
[----:B------:R-:W-:Y:S01]  /*df60*/  IMAD.X R9, RZ, RZ, R7, P2 ;  /* 0x000000ffff097224 */ /* 0x000fe200010e0607 */
[C---:B------:R-:W-:Y:S01]  /*df70*/  IADD3 R29, P3, R6.reuse, 0x7000, RZ ;  /* 0x00007000061d7810 */ /* 0x040fe20007f7e0ff */
[----:B------:R-:W-:Y:S01]  /*df80*/  ULDC.64 UR6, c[0x0][0xaa0] ;  /* 0x0002a80000067ab9 */ /* 0x000fe20000000a00 */
[C---:B------:R-:W-:Y:S02]  /*df90*/  IADD3 R65, P1, R6.reuse, 0x9000, RZ ;  /* 0x0000900006417810 */ /* 0x040fe40007f3e0ff */
[----:B------:R-:W-:Y:S02]  /*dfa0*/  LOP3.LUT R76, R77, 0x380, RZ, 0xc0, !PT ;  /* 0x000003804d4c7812 */ /* 0x000fe400078ec0ff */
[----:B------:R-:W-:-:S02]  /*dfb0*/  IADD3 R49, P2, R6, 0xa000, RZ ;  /* 0x0000a00006317810 */ /* 0x000fc40007f5e0ff */
[----:B------:R-:W-:Y:S02]  /*dfc0*/  LOP3.LUT R68, R69, 0x380, RZ, 0xc0, !PT ;  /* 0x0000038045447812 */ /* 0x000fe400078ec0ff */
[----:B------:R-:W-:Y:S02]  /*dfd0*/  LOP3.LUT R52, R53, 0x380, RZ, 0xc0, !PT ;  /* 0x0000038035347812 */ /* 0x000fe400078ec0ff */
[----:B------:R-:W-:Y:S02]  /*dfe0*/  LOP3.LUT R36, R37, 0x380, RZ, 0xc0, !PT ;  /* 0x0000038025247812 */ /* 0x000fe400078ec0ff */
[----:B------:R-:W-:Y:S02]  /*dff0*/  LOP3.LUT R28, R29, 0x380, RZ, 0xc0, !PT ;  /* 0x000003801d1c7812 */ /* 0x000fe400078ec0ff */
[----:B------:R-:W-:Y:S02]  /*e000*/  LOP3.LUT R64, R65, 0x380, RZ, 0xc0, !PT ;  /* 0x0000038041407812 */ /* 0x000fe400078ec0ff */
[----:B------:R-:W-:-:S02]  /*e010*/  SHF.R.U64 R76, R76, 0x3, RZ ;  /* 0x000000034c4c7819 */ /* 0x000fc400000012ff */
[----:B------:R-:W-:Y:S02]  /*e020*/  LOP3.LUT R48, R49, 0x380, RZ, 0xc0, !PT ;  /* 0x0000038031307812 */ /* 0x000fe400078ec0ff */
[----:B------:R-:W-:Y:S02]  /*e030*/  SHF.R.U64 R68, R68, 0x3, RZ ;  /* 0x0000000344447819 */ /* 0x000fe400000012ff */
[----:B------:R-:W-:Y:S02]  /*e040*/  SHF.R.U64 R52, R52, 0x3, RZ ;  /* 0x0000000334347819 */ /* 0x000fe400000012ff */
[----:B------:R-:W-:Y:S02]  /*e050*/  SHF.R.U64 R36, R36, 0x3, RZ ;  /* 0x0000000324247819 */ /* 0x000fe400000012ff */
[----:B------:R-:W-:Y:S02]  /*e060*/  SHF.R.U64 R28, R28, 0x3, RZ ;  /* 0x000000031c1c7819 */ /* 0x000fe400000012ff */
[----:B------:R-:W-:-:S02]  /*e070*/  SHF.R.U64 R64, R64, 0x3, RZ ;  /* 0x0000000340407819 */ /* 0x000fc400000012ff */
[----:B------:R-:W-:Y:S01]  /*e080*/  LOP3.LUT R76, R76, R77, RZ, 0x3c, !PT ;  /* 0x0000004d4c4c7212 */ /* 0x000fe200078e3cff */
[--C-:B------:R-:W-:Y:S01]  /*e090*/  IMAD.X R77, RZ, RZ, R7.reuse, P0 ;  /* 0x000000ffff4d7224 */ /* 0x100fe200000e0607 */
[----:B------:R-:W-:Y:S02]  /*e0a0*/  SHF.R.U64 R48, R48, 0x3, RZ ;  /* 0x0000000330307819 */ /* 0x000fe400000012ff */
[----:B------:R-:W-:Y:S02]  /*e0b0*/  LOP3.LUT P0, RZ, R192, 0x3, RZ, 0xc0, !PT ;  /* 0x00000003c0ff7812 */ /* 0x000fe4000780c0ff */
        /* <DEDUP_REMOVED lines=12> */
[----:B------:R-:W-:-:S02]  /*e180*/  IADD3 R41, P6, R6, 0xb000, RZ ;  /* 0x0000b00006297810 */ /* 0x000fc40007fde0ff */
[C---:B------:R-:W-:Y:S02]  /*e190*/  IADD3 R81, P5, R6.reuse, 0xc000, RZ ;  /* 0x0000c00006517810 */ /* 0x040fe40007fbe0ff */
[C---:B------:R-:W-:Y:S02]  /*e1a0*/  IADD3 R73, P4, R6.reuse, 0xd000, RZ ;  /* 0x0000d00006497810 */ /* 0x040fe40007f9e0ff */
[C---:B------:R-:W-:Y:S02]  /*e1b0*/  IADD3 R57, P3, R6.reuse, 0xe000, RZ ;  /* 0x0000e00006397810 */ /* 0x040fe40007f7e0ff */
[-C--:B-----5:R-:W-:Y:S02]  /*e1c0*/  ISETP.GE.OR P1, PT, R11, R20.reuse, P0 ;  /* 0x000000140b00720c */ /* 0x0a0fe40000726670 */
[----:B------:R-:W-:Y:S02]  /*e1d0*/  IADD3 R10, P2, R6, 0xf000, RZ ;  /* 0x0000f000060a7810 */ /* 0x000fe40007f5e0ff */
[----:B------:R-:W-:-:S02]  /*e1e0*/  ISETP.GE.OR P0, PT, R5, R20, P0 ;  /* 0x000000140500720c */ /* 0x000fc40000706670 */
[----:B------:R-:W-:Y:S01]  /*e1f0*/  LOP3.LUT R11, R6, 0x380, RZ, 0xc0, !PT ;  /* 0x00000380060b7812 */ /* 0x000fe200078ec0ff */
[----:B------:R-:W-:Y:S01]  /*e200*/  IMAD.X R45, RZ, RZ, R7, P2 ;  /* 0x000000ffff2d7224 */ /* 0x000fe200010e0607 */
[----:B------:R-:W-:Y:S02]  /*e210*/  LOP3.LUT R40, R41, 0x380, RZ, 0xc0, !PT ;  /* 0x0000038029287812 */ /* 0x000fe400078ec0ff */
[----:B------:R-:W-:Y:S02]  /*e220*/  LOP3.LUT R80, R81, 0x380, RZ, 0xc0, !PT ;  /* 0x0000038051507812 */ /* 0x000fe400078ec0ff */
[----:B------:R-:W-:Y:S01]  /*e230*/  LOP3.LUT R72, R73, 0x380, RZ, 0xc0, !PT ;  /* 0x0000038049487812 */ /* 0x000fe200078ec0ff */
[----:B------:R0:W-:Y:S01]  /*e240*/  @!P1 STG.E desc[UR50][R16.64], R3 ;  /* 0x0000000310009986 */ /* 0x0001e2000c101932 */
[----:B------:R-:W-:Y:S02]  /*e250*/  LOP3.LUT R56, R57, 0x380, RZ, 0xc0, !PT ;  /* 0x0000038039387812 */ /* 0x000fe400078ec0ff */
[----:B------:R-:W-:Y:S01]  /*e260*/  LOP3.LUT R5, R10, 0x380, RZ, 0xc0, !PT ;  /* 0x000003800a057812 */ /* 0x000fe200078ec0ff */
[----:B------:R1:W-:Y:S01]  /*e270*/  @!P0 STG.E desc[UR50][R16.64+0x20], R0 ;  /* 0x0000200010008986 */ /* 0x0003e2000c101932 */
[----:B------:R-:W-:-:S02]  /*e280*/  SHF.R.U64 R11, R11, 0x3, RZ ;  /* 0x000000030b0b7819 */ /* 0x000fc400000012ff */
[----:B------:R-:W-:Y:S01]  /*e290*/  SHF.R.U64 R40, R40, 0x3, RZ ;  /* 0x0000000328287819 */ /* 0x000fe200000012ff */
[----:B------:R-:W-:Y:S01]  /*e2a0*/  UIMAD UR5, UR5, UR6, URZ ;  /* 0x00000006050572a4 */ /* 0x000fe2000f8e023f */
[----:B------:R-:W-:Y:S01]  /*e2b0*/  SHF.R.U64 R80, R80, 0x3, RZ ;  /* 0x0000000350507819 */ /* 0x000fe200000012ff */
[----:B------:R-:W5:Y:S01]  /*e2c0*/  LD.E.128 R24, desc[UR50][R24.64] ;  /* 0x0000003218187980 */ /* 0x000f62000c101d00 */
[----:B------:R-:W-:Y:S02]  /*e2d0*/  SHF.R.U64 R72, R72, 0x3, RZ ;  /* 0x0000000348487819 */ /* 0x000fe400000012ff */
[----:B------:R-:W-:Y:S01]  /*e2e0*/  SHF.R.U64 R56, R56, 0x3, RZ ;  /* 0x0000000338387819 */ /* 0x000fe200000012ff */
[----:B0-----:R-:W-:Y:S01]  /*e2f0*/  IMAD.U32 R3, RZ, RZ, UR6 ;  /* 0x00000006ff037e24 */ /* 0x001fe2000f8e00ff */
[----:B------:R-:W-:Y:S01]  /*e300*/  SHF.R.U64 R5, R5, 0x3, RZ ;  /* 0x0000000305057819 */ /* 0x000fe200000012ff */
[----:B------:R-:W5:Y:S01]  /*e310*/  LD.E.128 R12, desc[UR50][R12.64] ;  /* 0x000000320c0c7980 */ /* 0x000f62000c101d00 */
[----:B------:R-:W-:-:S02]  /*e320*/  LOP3.LUT R6, R11, R6, RZ, 0x3c, !PT ;  /* 0x000000060b067212 */ /* 0x000fc400078e3cff */
        /* <DEDUP_REMOVED lines=9> */
[----:B------:R0:W5:Y:S01]  /*e3c0*/  LD.E.128 R32, desc[UR50][R6.64] ;  /* 0x0000003206207980 */ /* 0x000162000c101d00 */
[----:B------:R-:W-:-:S03]  /*e3d0*/  UIMAD UR5, UR4, UR7, UR5 ;  /* 0x00000007040572a4 */ /* 0x000fc6000f8e0205 */
[----:B------:R-:W5:Y:S01]  /*e3e0*/  LD.E.128 R8, desc[UR50][R8.64] ;  /* 0x0000003208087980 */ /* 0x000f62000c101d00 */
[----:B------:R-:W-:-:S03]  /*e3f0*/  ULDC.64 UR6, c[0x0][0xae0] ;  /* 0x0002b80000067ab9 */ /* 0x000fc60000000a00 */
[----:B------:R-:W5:Y:S01]  /*e400*/  LD.E.128 R68, desc[UR50][R68.64] ;  /* 0x0000003244447980 */ /* 0x000f62000c101d00 */
[--C-:B0-----:R-:W-:Y:S01]  /*e410*/  SHF.R.S32.HI R7, RZ, 0x1f, R18.reuse ;  /* 0x0000001fff077819 */ /* 0x101fe20000011412 */
[----:B------:R-:W-:Y:S02]  /*e420*/  IMAD.MOV.U32 R6, RZ, RZ, R18 ;  /* 0x000000ffff067224 */ /* 0x000fe400078e0012 */
[----:B------:R-:W5:Y:S04]  /*e430*/  LD.E.128 R52, desc[UR50][R52.64] ;  /* 0x0000003234347980 */ /* 0x000f68000c101d00 */
[----:B------:R-:W5:Y:S01]  /*e440*/  LD.E.128 R36, desc[UR50][R36.64] ;  /* 0x0000003224247980 */ /* 0x000f62000c101d00 */
[----:B------:R-:W-:-:S03]  /*e450*/  IMAD.WIDE.U32 R6, R3, UR4, R6 ;  /* 0x0000000403067c25 */ /* 0x000fc6000f8e0006 */
        /* <DEDUP_REMOVED lines=16> */
[----:B------:R-:W-:-:S02]  /*e560*/  VIADD R7, R7, UR5 ;  /* 0x0000000507077c36 */ /* 0x000fc40008000000 */
[----:B-1----:R-:W-:Y:S01]  /*e570*/  IMAD.U32 R17, RZ, RZ, UR6 ;  /* 0x00000006ff117e24 */ /* 0x002fe2000f8e00ff */
[----:B------:R-:W-:Y:S01]  /*e580*/  UIMAD UR4, UR36, UR7, UR4 ;  /* 0x00000007240472a4 */ /* 0x000fe2000f8e0204 */
[----:B------:R-:W-:Y:S02]  /*e590*/  IMAD R5, R19, -0x80, R20 ;  /* 0xffffff8013057824 */ /* 0x000fe400078e0214 */
[----:B------:R-:W-:Y:S01]  /*e5a0*/  IMAD.WIDE.U32 R6, R17, UR36, R6 ;  /* 0x0000002411067c25 */ /* 0x000fe2000f8e0006 */
[----:B------:R-:W-:Y:S02]  /*e5b0*/  ULDC.64 UR6, c[0x0][0xae8] ;  /* 0x0002ba0000067ab9 */ /* 0x000fe40000000a00 */
[----:B------:R-:W-:Y:S01]  /*e5c0*/  ISETP.GE.AND P3, PT, R22, R5, PT ;  /* 0x000000051600720c */ /* 0x000fe20003f66270 */
[----:B------:R-:W-:Y:S01]  /*e5d0*/  VIADD R7, R7, UR4 ;  /* 0x0000000407077c36 */ /* 0x000fe20008000000 */
[----:B------:R-:W-:Y:S01]  /*e5e0*/  UIMAD UR4, UR13, UR6, URZ ;  /* 0x000000060d0472a4 */ /* 0x000fe2000f8e023f */
[----:B------:R-:W-:-:S02]  /*e5f0*/  VIADD R4, R4, 0x28420 ;  /* 0x0002842004047836 */ /* 0x000fc40000000000 */
[----:B------:R-:W-:Y:S02]  /*e600*/  VIADD R0, R22, 0x20 ;  /* 0x0000002016007836 */ /* 0x000fe40000000000 */
[----:B------:R-:W-:Y:S01]  /*e610*/  IMAD.U32 R17, RZ, RZ, UR6 ;  /* 0x00000006ff117e24 */ /* 0x000fe2000f8e00ff */
[----:B------:R-:W-:Y:S01]  /*e620*/  SHF.R.S32.HI R23, RZ, 0x1f, R22 ;  /* 0x0000001fff177819 */ /* 0x000fe20000011416 */
[----:B------:R-:W-:Y:S01]  /*e630*/  UIMAD UR4, UR12, UR7, UR4 ;  /* 0x000000070c0472a4 */ /* 0x000fe2000f8e0204 */
[----:B------:R-:W-:Y:S01]  /*e640*/  PRMT R4, RZ, 0x654, R4 ;  /* 0x00000654ff047816 */ /* 0x000fe20000000004 */
[----:B------:R-:W-:Y:S01]  /*e650*/  IMAD.WIDE.U32 R16, R17, UR12, R6 ;  /* 0x0000000c11107c25 */ /* 0x000fe2000f8e0006 */
[----:B------:R-:W-:Y:S01]  /*e660*/  ISETP.GE.AND P0, PT, R0, R5, PT ;  /* 0x000000050000720c */ /* 0x000fe20003f06270 */
[----:B------:R-:W-:Y:S01]  /*e670*/  BSSY B1, `(.L_x_1062) ;  /* 0x000001f000017945 */ /* 0x000fe20003800000 */
[----:B0-----:R0:W-:Y:S01]  /*e680*/  SYNCS.ARRIVE.TRANS64.RED.A1T0 RZ, [R4+URZ], RZ ;  /* 0x000000ff04ff79a7 */ /* 0x0011e2000810043f */
[----:B------:R-:W-:-:S02]  /*e690*/  VIADD R0, R22, 0x40 ;  /* 0x0000004016007836 */ /* 0x000fc40000000000 */
[----:B------:R-:W-:Y:S02]  /*e6a0*/  VIADD R3, R22, 0x60 ;  /* 0x0000006016037836 */ /* 0x000fe40000000000 */
[----:B------:R-:W-:Y:S01]  /*e6b0*/  IMAD.WIDE R6, R19, 0x80, R22 ;  /* 0x0000008013067825 */ /* 0x000fe200078e0216 */
[----:B------:R-:W-:-:S03]  /*e6c0*/  ISETP.GE.AND P1, PT, R0, R5, PT ;  /* 0x000000050000720c */ /* 0x000fc60003f26270 */
[----:B------:R-:W-:Y:S01]  /*e6d0*/  VIADD R19, R17, UR4 ;  /* 0x0000000411137c36 */ /* 0x000fe20008000000 */
[----:B------:R-:W-:Y:S01]  /*e6e0*/  ISETP.GE.AND P2, PT, R3, R5, PT ;  /* 0x000000050300720c */ /* 0x000fe20003f46270 */
[----:B0-----:R-:W-:-:S12]  /*e6f0*/  @P3 BRA `(.L_x_1063) ;  /* 0x0000000000583947 */ /* 0x001fd80003800000 */
        /* <DEDUP_REMOVED lines=22> */
.L_x_1063:
[----:B------:R-:W-:Y:S05]  /*e860*/  BSYNC B1 ;  /* 0x0000000000017941 */ /* 0x000fea0003800000 */
.L_x_1062:
        /* <DEDUP_REMOVED lines=14> */
[----:B0-----:R-:W-:Y:S02]  /*e950*/  VIADD R20, R18, 0xc0 ;  /* 0x000000c012147836 */ /* 0x001fe40000000000 */
[----:B------:R-:W-:-:S03]  /*e960*/  IMAD.WIDE.U32 R4, R3, UR6, R4 ;  /* 0x0000000603047c25 */ /* 0x000fc6000f8e0004 */
[----:B------:R-:W-:Y:S01]  /*e970*/  ISETP.GE.AND P6, PT, R20, UR4, PT ;  /* 0x0000000414007c0c */ /* 0x000fe2000bfc6270 */
[----:B------:R-:W-:Y:S01]  /*e980*/  IMAD R3, R3, UR7, R0 ;  /* 0x0000000703037c24 */ /* 0x000fe2000f8e0200 */
[----:B------:R-:W-:Y:S02]  /*e990*/  ULDC.64 UR6, c[0x0][0xa80] ;  /* 0x0002a00000067ab9 */ /* 0x000fe40000000a00 */
[----:B------:R-:W-:Y:S01]  /*e9a0*/  LEA R20, P0, R4, UR6, 0x1 ;  /* 0x0000000604147c11 */ /* 0x000fe2000f8008ff */
[----:B------:R-:W-:-:S05]  /*e9b0*/  IMAD.IADD R3, R5, 0x1, R3 ;  /* 0x0000000105037824 */ /* 0x000fca00078e0203 */
[----:B------:R-:W-:-:S05]  /*e9c0*/  LEA.HI.X R21, R4, UR7, R3, 0x1, P0 ;  /* 0x0000000704157c11 */ /* 0x000fca00080f0c03 */
[----:B-----5:R1:W-:Y:S04]  /*e9d0*/  @!P3 STG.E.128 desc[UR50][R20.64], R24 ;  /* 0x000000181400b986 */ /* 0x0203e8000c101d32 */
[----:B------:R1:W-:Y:S04]  /*e9e0*/  @!P4 STG.E.128 desc[UR50][R20.64+0x80], R52 ;  /* 0x000080341400c986 */ /* 0x0003e8000c101d32 */
[----:B------:R1:W-:Y:S04]  /*e9f0*/  @!P5 STG.E.128 desc[UR50][R20.64+0x100], R64 ;  /* 0x000100401400d986 */ /* 0x0003e8000c101d32 */
[----:B------:R1:W-:Y:S02]  /*ea00*/  @!P6 STG.E.128 desc[UR50][R20.64+0x180], R72 ;  /* 0x000180481400e986 */ /* 0x0003e4000c101d32 */
.L_x_1065:
[----:B------:R-:W-:Y:S05]  /*ea10*/  BSYNC B1 ;  /* 0x0000000000017941 */ /* 0x000fea0003800000 */
.L_x_1064:
        /* <DEDUP_REMOVED lines=14> */
[----:B01----:R-:W-:Y:S02]  /*eb00*/  VIADD R20, R18, 0xc0 ;  /* 0x000000c012147836 */ /* 0x003fe40000000000 */
        /* <DEDUP_REMOVED lines=11> */
.L_x_1067:
[----:B------:R-:W-:Y:S05]  /*ebc0*/  BSYNC B1 ;  /* 0x0000000000017941 */ /* 0x000fea0003800000 */
.L_x_1066:
        /* <DEDUP_REMOVED lines=21> */
[----:B-----5:R3:W-:Y:S04]  /*ed20*/  @!P1 STG.E.128 desc[UR50][R6.64], R8 ;  /* 0x0000000806009986 */ /* 0x0207e8000c101d32 */
[----:B------:R3:W-:Y:S04]  /*ed30*/  @!P2 STG.E.128 desc[UR50][R6.64+0x80], R28 ;  /* 0x0000801c0600a986 */ /* 0x0007e8000c101d32 */
[----:B------:R3:W-:Y:S02]  /*ed40*/  @!P3 STG.E.128 desc[UR50][R6.64+0x100], R40 ;  /* 0x000100280600b986 */ /* 0x0007e4000c101d32 */
[----:B------:R-:W-:Y:S05]  /*ed50*/  @P0 BRA `(.L_x_1068) ;  /* 0x0000000c000c0947 */ /* 0x000fea0003800000 */
[----:B------:R4:W-:Y:S01]  /*ed60*/  STG.E.128 desc[UR50][R6.64+0x180], R44 ;  /* 0x0001802c06007986 */ /* 0x0009e2000c101d32 */
[----:B------:R-:W-:Y:S05]  /*ed70*/  BRA `(.L_x_1068) ;  /* 0x0000000c00047947 */ /* 0x000fea0003800000 */
.L_x_1060:
[----:B------:R-:W-:Y:S01]  /*ed80*/  ULDC.64 UR4, c[0x0][0xbd8] ;  /* 0x0002f60000047ab9 */ /* 0x000fe20000000a00 */
[----:B------:R-:W-:Y:S01]  /*ed90*/  IMAD.MOV.U32 R3, RZ, RZ, RZ ;  /* 0x000000ffff037224 */ /* 0x000fe200078e00ff */
[----:B------:R-:W-:-:S04]  /*eda0*/  UISETP.NE.U32.AND UP0, UPT, UR4, URZ, UPT ;  /* 0x0000003f0400728c */ /* 0x000fc8000bf05070 */
[----:B------:R-:W-:-:S03]  /*edb0*/  UISETP.NE.AND.EX UP0, UPT, UR5, URZ, UPT, UP0 ;  /* 0x0000003f0500728c */ /* 0x000fc6000bf05300 */
[----:B------:R-:W-:Y:S02]  /*edc0*/  ULDC.64 UR4, c[0x0][0xbd8] ;  /* 0x0002f60000047ab9 */ /* 0x000fe40000000a00 */
[----:B------:R-:W-:Y:S01]  /*edd0*/  UIMAD.WIDE UR4, UR37, 0x4, UR4 ;  /* 0x00000004250478a5 */ /* 0x000fe2000f8e0204 */
[----:B------:R-:W0:Y:S01]  /*ede0*/  LDC R0, c[0x0][0xa88] ;  /* 0x0002a200ff007b82 */ /* 0x000e220000000800 */
[----:B------:R-:W-:-:S04]  /*edf0*/  PLOP3.LUT P1, PT, PT, PT, UP0, 0x80, 0x0 ;  /* 0x000000000000781c */ /* 0x000fc80003f2f008 */
[----:B------:R-:W-:Y:S02]  /*ee00*/  IMAD.U32 R4, RZ, RZ, UR4 ;  /* 0x00000004ff047e24 */ /* 0x000fe4000f8e00ff */
[----:B------:R-:W-:Y:S01]  /*ee10*/  IMAD.U32 R5, RZ, RZ, UR5 ;  /* 0x00000005ff057e24 */ /* 0x000fe2000f8e00ff */
[----:B------:R-:W-:Y:S02]  /*ee20*/  ULDC.64 UR4, c[0x0][0xbe0] ;  /* 0x0002f80000047ab9 */ /* 0x000fe40000000a00 */
[----:B------:R-:W-:-:S04]  /*ee30*/  UISETP.NE.U32.AND UP1, UPT, UR4, URZ, UPT ;  /* 0x0000003f0400728c */ /* 0x000fc8000bf25070 */
[----:B------:R-:W-:Y:S01]  /*ee40*/  UISETP.NE.AND.EX UP1, UPT, UR5, URZ, UPT, UP1 ;  /* 0x0000003f0500728c */ /* 0x000fe2000bf25310 */
[----:B------:R1:W5:Y:S05]  /*ee50*/  @P1 LDG.E R3, desc[UR50][R4.64] ;  /* 0x0000003204031981 */ /* 0x00036a000c1e1900 */
[----:B------:R-:W-:-:S05]  /*ee60*/  PLOP3.LUT P2, PT, PT, PT, UP1, 0x80, 0x0 ;  /* 0x000000000000781c */ /* 0x000fca0003f4f018 */
[----:B------:R-:W-:Y:S02]  /*ee70*/  @UP1 ULDC.64 UR4, c[0x0][0xbe0] ;  /* 0x0002f80000041ab9 */ /* 0x000fe40000000a00 */
[----:B------:R-:W-:-:S06]  /*ee80*/  @UP1 UIMAD.WIDE UR4, UR37, 0x4, UR4 ;  /* 0x00000004250418a5 */ /* 0x000fcc000f8e0204 */
[----:B------:R-:W-:Y:S02]  /*ee90*/  IMAD.U32 R6, RZ, RZ, UR4 ;  /* 0x00000004ff067e24 */ /* 0x000fe4000f8e00ff */
[----:B------:R-:W-:-:S05]  /*eea0*/  IMAD.U32 R7, RZ, RZ, UR5 ;  /* 0x00000005ff077e24 */ /* 0x000fca000f8e00ff */
[----:B0-----:R1:W5:Y:S01]  /*eeb0*/  @P2 LDG.E R0, desc[UR50][R6.64] ;  /* 0x0000003206002981 */ /* 0x001362000c1e1900 */
[----:B------:R-:W-:Y:S01]  /*eec0*/  USHF.R.S32.HI UR6, URZ, 0x1f, UR36 ;  /* 0x0000001f3f067899 */ /* 0x000fe20008011424 */
[----:B------:R-:W-:Y:S01]  /*eed0*/  ISETP.GT.AND P0, PT, R196, 0x7f, PT ;  /* 0x0000007fc400780c */ /* 0x000fe20003f04270 */
[----:B------:R-:W-:-:S12]  /*eee0*/  @P2 BRA `(.L_x_1069) ;  /* 0x0000000000102947 */ /* 0x000fd80003800000 */
[----:B------:R-:W-:Y:S05]  /*eef0*/  @!P1 BRA `(.L_x_1069) ;  /* 0x00000000000c9947 */ /* 0x000fea0003800000 */
[----:B-1----:R-:W2:Y:S04]  /*ef00*/  LDG.E R7, desc[UR50][R4.64] ;  /* 0x0000003204077981 */ /* 0x002ea8000c1e1900 */
[----:B-----5:R-:W2:Y:S02]  /*ef10*/  LDG.E R0, desc[UR50][R4.64+0x4] ;  /* 0x0000043204007981 */ /* 0x020ea4000c1e1900 */
[----:B--2---:R-:W-:-:S07]  /*ef20*/  IMAD.IADD R0, R0, 0x1, -R7 ;  /* 0x0000000100007824 */ /* 0x004fce00078e0a07 */
.L_x_1069:
        /* <DEDUP_REMOVED lines=31> */
.L_x_1071:
[----:B------:R-:W-:Y:S05]  /*f120*/  BSYNC B1 ;  /* 0x0000000000017941 */ /* 0x000fea0003800000 */
.L_x_1070:
[----:B------:R-:W-:Y:S01]  /*f130*/  ULDC.64 UR4, c[0x0][0xaa0] ;  /* 0x0002a80000047ab9 */ /* 0x000fe20000000a00 */
[----:B-1----:R-:W-:Y:S01]  /*f140*/  IMAD.MOV.U32 R4, RZ, RZ, R18 ;  /* 0x000000ffff047224 */ /* 0x002fe200078e0012 */
[----:B------:R-:W-:Y:S01]  /*f150*/  ULDC.64 UR10, c[0x0][0xae0] ;  /* 0x0002b800000a7ab9 */ /* 0x000fe20000000a00 */
[----:B0-----:R-:W-:Y:S01]  /*f160*/  IMAD.MOV.U32 R5, RZ, RZ, R9 ;  /* 0x000000ffff057224 */ /* 0x001fe200078e0009 */
[----:B------:R-:W-:Y:S01]  /*f170*/  SHF.R.S32.HI R9, RZ, 0x1f, R22 ;  /* 0x0000001fff097819 */ /* 0x000fe20000011416 */
[----:B------:R-:W-:Y:S01]  /*f180*/  IMAD R6, R8, UR4, RZ ;  /* 0x0000000408067c24 */ /* 0x000fe2000f8e02ff */
[----:B------:R-:W-:Y:S01]  /*f190*/  BSSY B1, `(.L_x_1072) ;  /* 0x000002f000017945 */ /* 0x000fe20003800000 */
[----:B------:R-:W-:Y:S01]  /*f1a0*/  IMAD.WIDE.U32 R4, R3, UR4, R4 ;  /* 0x0000000403047c25 */ /* 0x000fe2000f8e0004 */
[----:B------:R-:W-:-:S03]  /*f1b0*/  UIMAD UR4, UR6, UR10, URZ ;  /* 0x0000000a060472a4 */ /* 0x000fc6000f8e023f */
[----:B------:R-:W-:Y:S01]  /*f1c0*/  IMAD R3, R3, UR5, R6 ;  /* 0x0000000503037c24 */ /* 0x000fe2000f8e0206 */
[----:B------:R-:W-:Y:S01]  /*f1d0*/  UIMAD UR4, UR36, UR11, UR4 ;  /* 0x0000000b240472a4 */ /* 0x000fe2000f8e0204 */
[----:B------:R-:W-:Y:S02]  /*f1e0*/  IMAD R11, R19, -0x80, R0 ;  /* 0xffffff80130b7824 */ /* 0x000fe400078e0200 */
[----:B------:R-:W-:Y:S02]  /*f1f0*/  IMAD.IADD R5, R5, 0x1, R3 ;  /* 0x0000000105057824 */ /* 0x000fe400078e0203 */
[----:B------:R-:W-:Y:S01]  /*f200*/  IMAD.U32 R3, RZ, RZ, UR10 ;  /* 0x0000000aff037e24 */ /* 0x000fe2000f8e00ff */
[----:B------:R-:W-:Y:S01]  /*f210*/  ULDC.64 UR10, c[0x0][0xae8] ;  /* 0x0002ba00000a7ab9 */ /* 0x000fe20000000a00 */
[C---:B------:R-:W-:Y:S01]  /*f220*/  ISETP.GE.AND P2, PT, R22.reuse, R11, PT ;  /* 0x0000000b1600720c */ /* 0x040fe20003f46270 */
[----:B------:R-:W-:Y:S02]  /*f230*/  VIADD R6, R22, 0x40 ;  /* 0x0000004016067836 */ /* 0x000fe40000000000 */
[----:B------:R-:W-:-:S03]  /*f240*/  IMAD.WIDE.U32 R4, R3, UR36, R4 ;  /* 0x0000002403047c25 */ /* 0x000fc6000f8e0004 */
[-C--:B------:R-:W-:Y:S01]  /*f250*/  ISETP.GE.AND P0, PT, R6, R11.reuse, PT ;  /* 0x0000000b0600720c */ /* 0x080fe20003f06270 */
[----:B------:R-:W-:Y:S01]  /*f260*/  VIADD R5, R5, UR4 ;  /* 0x0000000405057c36 */ /* 0x000fe20008000000 */
[----:B------:R-:W-:Y:S02]  /*f270*/  UIMAD UR4, UR7, UR10, URZ ;  /* 0x0000000a070472a4 */ /* 0x000fe4000f8e023f */
[----:B------:R-:W-:Y:S02]  /*f280*/  IMAD.U32 R7, RZ, RZ, UR10 ;  /* 0x0000000aff077e24 */ /* 0x000fe4000f8e00ff */
[----:B------:R-:W-:Y:S01]  /*f290*/  VIADD R0, R22, 0x20 ;  /* 0x0000002016007836 */ /* 0x000fe20000000000 */
[----:B------:R-:W-:Y:S02]  /*f2a0*/  UIMAD UR4, UR8, UR11, UR4 ;  /* 0x0000000b080472a4 */ /* 0x000fe4000f8e0204 */
[----:B------:R-:W-:Y:S02]  /*f2b0*/  IMAD.WIDE.U32 R6, R7, UR8, R4 ;  /* 0x0000000807067c25 */ /* 0x000fe4000f8e0004 */
[----:B------:R-:W-:-:S02]  /*f2c0*/  ISETP.GE.AND P1, PT, R0, R11, PT ;  /* 0x0000000b0000720c */ /* 0x000fc40003f26270 */
        /* <DEDUP_REMOVED lines=27> */
.L_x_1073:
[----:B------:R-:W-:Y:S05]  /*f480*/  BSYNC B1 ;  /* 0x0000000000017941 */ /* 0x000fea0003800000 */
.L_x_1072:
[----:B------:R-:W-:Y:S01]  /*f490*/  BSSY B1, `(.L_x_1074) ;  /* 0x000001b000017945 */ /* 0x000fe20003800000 */
[----:B------:R-:W-:-:S03]  /*f4a0*/  ISETP.GE.AND P2, PT, R0, R11, PT ;  /* 0x0000000b0000720c */ /* 0x000fc60003f46270 */
        /* <DEDUP_REMOVED lines=25> */
.L_x_1075:
[----:B------:R-:W-:Y:S05]  /*f640*/  BSYNC B1 ;  /* 0x0000000000017941 */ /* 0x000fea0003800000 */
.L_x_1074:
        /* <DEDUP_REMOVED lines=14> */
[----:B-1----:R-:W-:Y:S02]  /*f730*/  VIADD R10, R18, 0xc0 ;  /* 0x000000c0120a7836 */ /* 0x002fe40000000000 */
        /* <DEDUP_REMOVED lines=11> */
.L_x_1077:
[----:B------:R-:W-:Y:S05]  /*f7f0*/  BSYNC B1 ;  /* 0x0000000000017941 */ /* 0x000fea0003800000 */
.L_x_1076:
        /* <DEDUP_REMOVED lines=25> */
.L_x_1068:
[----:B------:R-:W-:Y:S05]  /*f990*/  BSYNC B0 ;  /* 0x0000000000007941 */ /* 0x000fea0003800000 */
.L_x_1059:
[----:B------:R-:W-:Y:S02]  /*f9a0*/  ULDC UR4, c[0x0][0xc14] ;  /* 0x0003050000047ab9 */ /* 0x000fe40000000800 */
[----:B------:R-:W-:-:S06]  /*f9b0*/  UISETP.GE.AND UP0, UPT, UR47, UR4, UPT ;  /* 0x000000042f00728c */ /* 0x000fcc000bf06270 */
[----:B------:R-:W-:-:S13]  /*f9c0*/  PLOP3.LUT P0, PT, PT, PT, UP0, 0x80, 0x0 ;  /* 0x000000000000781c */ /* 0x000fda0003f0f008 */
[----:B------:R-:W-:Y:S05]  /*f9d0*/  @!P0 BRA `(.L_x_1078) ;  /* 0xffffff1000ec8947 */ /* 0x000fea000383ffff */
[----:B------:R-:W-:Y:S05]  /*f9e0*/  EXIT ;  /* 0x000000000000794d */ /* 0x000fea0003800000 */
.L_x_973:
[----:B------:R-:W-:-:S08]  /*f9f0*/  NOP ;  /* 0x0000000000007918 */ /* 0x000fd00000000000 */
[----:B------:R-:W0:-:S00]  /*fa00*/  USETMAXREG.DEALLOC.CTAPOOL 0x18 ;  /* 0x00000018000079c8 */ /* 0x000e0000080e0500 */
[----:B0-----:R-:W2:Y:S01]  /*fa10*/  LDL.LU R2, [R1+0x2c] ;  /* 0x00002c0001027983 */ /* 0x001ea20000300800 */
[----:B------:R-:W-:Y:S01]  /*fa20*/  LOP3.LUT R0, R0, 0x3, RZ, 0xc0, !PT ;  /* 0x0000000300007812 */ /* 0x000fe200078ec0ff */
[----:B------:R-:W-:-:S05]  /*fa30*/  IMAD.MOV.U32 R6, RZ, RZ, RZ ;  /* 0x000000ffff067224 */ /* 0x000fca00078e00ff */
[----:B------:R-:W0:Y:S02]  /*fa40*/  SHFL.IDX PT, R0, R0, RZ, 0x1f ;  /* 0x00001fff00007589 */ /* 0x000e2400000e0000 */
[----:B0-----:R-:W-:Y:S02]  /*fa50*/  ISETP.NE.AND P0, PT, R0, RZ, PT ;  /* 0x000000ff0000720c */ /* 0x001fe40003f05270 */
        /* <DEDUP_REMOVED lines=15> */
.L_x_1079:
[----:B------:R-:W1:Y:S01]  /*fb50*/  S2R R0, SR_TID.X ;  /* 0x0000000000007919 */ /* 0x000e620000002100 */
[----:B------:R-:W-:Y:S01]  /*fb60*/  ULDC UR4, c[0x0][0xc14] ;  /* 0x0003050000047ab9 */ /* 0x000fe20000000800 */
[----:B-1----:R-:W-:-:S04]  /*fb70*/  LOP3.LUT R5, R0, 0x1f, RZ, 0xc0, !PT ;  /* 0x0000001f00057812 */ /* 0x002fc800078ec0ff */
[----:B------:R-:W-:-:S04]  /*fb80*/  ISETP.NE.AND P0, PT, R5, 0x1f, PT ;  /* 0x0000001f0500780c */ /* 0x000fc80003f05270 */
[----:B------:R-:W-:-:S13]  /*fb90*/  ISETP.GE.OR P1, PT, R5, UR4, !P0 ;  /* 0x0000000405007c0c */ /* 0x000fda000c726670 */
[----:B0-----:R-:W0:Y:S02]  /*fba0*/  @!P1 LDC.64 R2, c[0x0][0xc58] ;  /* 0x00031600ff029b82 */ /* 0x001e240000000a00 */
        /* <DEDUP_REMOVED lines=18> */
[----:B------:R-:W1:Y:S02]  /*fcd0*/  SHFL.UP PT, R2, R3, 0x8, RZ ;  /* 0x0500000003027989 */ /* 0x000e6400000e00ff */
[----:B-1----:R-:W-:-:S05]  /*fce0*/  SEL R2, R2, RZ, P4 ;  /* 0x000000ff02027207 */ /* 0x002fca0002000000 */
[----:B------:R-:W-:-:S05]  /*fcf0*/  IMAD.IADD R2, R3, 0x1, R2 ;  /* 0x0000000103027824 */ /* 0x000fca00078e0202 */
[----:B------:R-:W1:Y:S02]  /*fd00*/  SHFL.UP PT, R4, R2, 0x10, RZ ;  /* 0x0600000002047989 */ /* 0x000e6400000e00ff */
[----:B-1----:R-:W-:-:S05]  /*fd10*/  SEL R7, R4, RZ, P5 ;  /* 0x000000ff04077207 */ /* 0x002fca0002800000 */
[----:B------:R-:W-:Y:S02]  /*fd20*/  IMAD.IADD R10, R2, 0x1, R7 ;  /* 0x00000001020a7824 */ /* 0x000fe400078e0207 */
[----:B------:R-:W1:Y:S03]  /*fd30*/  LDC R7, c[0x0][0xc10] ;  /* 0x00030400ff077b82 */ /* 0x000e660000000800 */
        /* <DEDUP_REMOVED lines=10> */
.L_x_1085:
        /* <DEDUP_REMOVED lines=14> */
.L_x_1084:
[----:B------:R-:W-:Y:S05]  /*fec0*/  BSYNC B0 ;  /* 0x0000000000007941 */ /* 0x000fea0003800000 */
.L_x_1083:
        /* <DEDUP_REMOVED lines=22> */
.L_x_1081:
[----:B------:R-:W-:Y:S01]  /*10030*/  IMAD.IADD R11, R9, 0x1, -R8 ;  /* 0x00000001090b7824 */ /* 0x000fe200078e0a08 */
[----:B------:R-:W-:-:S03]  /*10040*/  ULDC.64 UR4, c[0x0][0xc68] ;  /* 0x00031a0000047ab9 */ /* 0x000fc60000000a00 */
[----:B------:R-:W-:-:S05]  /*10050*/  IMAD R3, R10, R7, R11 ;  /* 0x000000070a037224 */ /* 0x000fca00078e020b */
[----:B------:R-:W-:-:S13]  /*10060*/  ISETP.GT.AND P0, PT, R3, R0, PT ;  /* 0x000000000300720c */ /* 0x000fda0003f04270 */
[----:B------:R-:W-:Y:S02]  /*10070*/  VOTEU.ANY UR7, UPT, !P0 ;  /* 0x0000000000077886 */ /* 0x000fe400040e0100 */
[----:B------:R-:W-:-:S04]  /*10080*/  UPOPC UR6, UR7 ;  /* 0x00000007000672bf */ /* 0x000fc80008000000 */
[----:B------:R-:W-:-:S04]  /*10090*/  UIADD3 UR45, UR6, UR45, URZ ;  /* 0x0000002d062d7290 */ /* 0x000fc8000fffe03f */
[----:B------:R-:W-:-:S06]  /*100a0*/  UIMAD.WIDE UR4, UR45, 0x4, UR4 ;  /* 0x000000042d0478a5 */ /* 0x000fcc000f8e0204 */
[----:B------:R-:W-:Y:S02]  /*100b0*/  IMAD.U32 R2, RZ, RZ, UR4 ;  /* 0x00000004ff027e24 */ /* 0x000fe4000f8e00ff */
[----:B------:R-:W-:-:S05]  /*100c0*/  IMAD.U32 R3, RZ, RZ, UR5 ;  /* 0x00000005ff037e24 */ /* 0x000fca000f8e00ff */
[----:B------:R-:W2:Y:S01]  /*100d0*/  LDG.E R9, desc[UR50][R2.64] ;  /* 0x0000003202097981 */ /* 0x000ea2000c1e1900 */
[----:B------:R-:W-:Y:S01]  /*100e0*/  IMAD.U32 R15, RZ, RZ, UR6 ;  /* 0x00000006ff0f7e24 */ /* 0x000fe2000f8e00ff */
[----:B------:R-:W-:-:S04]  /*100f0*/  ISETP.NE.AND P0, PT, RZ, UR7, PT ;  /* 0x00000007ff007c0c */ /* 0x000fc8000bf05270 */
[----:B------:R-:W2:Y:S02]  /*10100*/  SHFL.IDX PT, R6, R6, R15, 0x1f ;  /* 0x00001f0f06067589 */ /* 0x000ea400000e0000 */
[----:B--2---:R-:W-:-:S05]  /*10110*/  IMAD R8, R6, R9, RZ ;  /* 0x0000000906087224 */ /* 0x004fca00078e02ff */
[----:B------:R-:W-:-:S04]  /*10120*/  IABS R12, R8 ;  /* 0x00000008000c7213 */ /* 0x000fc80000000000 */
[----:B------:R-:W0:Y:S08]  /*10130*/  I2F.RP R13, R12 ;  /* 0x0000000c000d7306 */ /* 0x000e300000209400 */
[----:B0-----:R-:W0:Y:S02]  /*10140*/  MUFU.RCP R13, R13 ;  /* 0x0000000d000d7308 */ /* 0x001e240000001000 */
[----:B0-----:R-:W-:-:S06]  /*10150*/  VIADD R14, R13, 0xffffffe ;  /* 0x0ffffffe0d0e7836 */ /* 0x001fcc0000000000 */
[----:B------:R-:W0:Y:S02]  /*10160*/  F2I.FTZ.U32.TRUNC.NTZ R3, R14 ;  /* 0x0000000e00037305 */ /* 0x000e24000021f000 */
[----:B0-----:R-:W-:Y:S01]  /*10170*/  IMAD.MOV R17, RZ, RZ, -R3 ;  /* 0x000000ffff117224 */ /* 0x001fe200078e0a03 */
[----:B------:R-:W-:Y:S06]  /*10180*/  @!P0 BRA `(.L_x_1086) ;  /* 0x00000000000c8947 */ /* 0x000fec0003800000 */
[----:B------:R-:W-:-:S06]  /*10190*/  UIADD3 UR4, UR6, -0x1, URZ ;  /* 0xffffffff06047890 */ /* 0x000fcc000fffe03f */
[----:B------:R-:W-:-:S05]  /*101a0*/  IMAD.U32 R13, RZ, RZ, UR4 ;  /* 0x00000004ff0d7e24 */ /* 0x000fca000f8e00ff */
[----:B------:R0:W1:Y:S02]  /*101b0*/  SHFL.IDX PT, R4, R10, R13, 0x1f ;  /* 0x00001f0d0a047589 */ /* 0x00006400000e0000 */
.L_x_1086:
[----:B-1----:R-:W-:Y:S02]  /*101c0*/  IMAD R4, R4, R7, R11 ;  /* 0x0000000704047224 */ /* 0x002fe400078e020b */
        /* <DEDUP_REMOVED lines=19> */
[----:B------:R-:W-:-:S05]  /*10300*/  @!P1 LOP3.LUT R2, RZ, R8, RZ, 0x33, !PT ;  /* 0x00000008ff029212 */ /* 0x000fca00078e33ff */
[----:B------:R-:W-:Y:S02]  /*10310*/  IMAD R0, R9, R2, RZ ;  /* 0x0000000209007224 */ /* 0x000fe400078e02ff */
[----:B------:R-:W-:Y:S02]  /*10320*/  IMAD.MOV R2, RZ, RZ, -R2 ;  /* 0x000000ffff027224 */ /* 0x000fe400078e0a02 */
[----:B-1----:R-:W-:Y:S02]  /*10330*/  IMAD.MOV R4, RZ, RZ, -R0 ;  /* 0x000000ffff047224 */ /* 0x002fe400078e0a00 */
[----:B------:R-:W-:Y:S02]  /*10340*/  IMAD R8, R8, R2, R11 ;  /* 0x0000000208087224 */ /* 0x000fe400078e020b */
[----:B------:R-:W-:Y:S01]  /*10350*/  IMAD.MOV.U32 R2, RZ, RZ, RZ ;  /* 0x000000ffff027224 */ /* 0x000fe200078e00ff */
[----:B------:R-:W-:-:S04]  /*10360*/  VIADDMNMX R7, R4, R7, R9, PT ;  /* 0x0000000704077246 */ /* 0x000fc80003800109 */
[-C--:B------:R-:W-:Y:S02]  /*10370*/  IABS R4, R7.reuse ;  /* 0x0000000700047213 */ /* 0x080fe40000000000 */
[----:B0-----:R-:W-:Y:S02]  /*10380*/  IABS R10, R7 ;  /* 0x00000007000a7213 */ /* 0x001fe40000000000 */
[----:B------:R-:W0:Y:S08]  /*10390*/  I2F.RP R9, R4 ;  /* 0x0000000400097306 */ /* 0x000e300000209400 */
[----:B0-----:R-:W0:Y:S02]  /*103a0*/  MUFU.RCP R9, R9 ;  /* 0x0000000900097308 */ /* 0x001e240000001000 */
[----:B0-----:R-:W-:Y:S01]  /*103b0*/  VIADD R3, R9, 0xffffffe ;  /* 0x0ffffffe09037836 */ /* 0x001fe20000000000 */
[----:B------:R-:W-:-:S05]  /*103c0*/  IABS R9, R8 ;  /* 0x0000000800097213 */ /* 0x000fca0000000000 */
[----:B------:R-:W0:Y:S02]  /*103d0*/  F2I.FTZ.U32.TRUNC.NTZ R3, R3 ;  /* 0x0000000300037305 */ /* 0x000e24000021f000 */
[----:B0-----:R-:W-:-:S04]  /*103e0*/  IMAD.MOV R11, RZ, RZ, -R3 ;  /* 0x000000ffff0b7224 */ /* 0x001fc800078e0a03 */
[----:B------:R-:W-:-:S04]  /*103f0*/  IMAD R11, R11, R4, RZ ;  /* 0x000000040b0b7224 */ /* 0x000fc800078e02ff */
[----:B------:R-:W-:-:S04]  /*10400*/  IMAD.HI.U32 R2, R3, R11, R2 ;  /* 0x0000000b03027227 */ /* 0x000fc800078e0002 */
[----:B------:R-:W-:Y:S02]  /*10410*/  IMAD.MOV R3, RZ, RZ, -R10 ;  /* 0x000000ffff037224 */ /* 0x000fe400078e0a0a */
        /* <DEDUP_REMOVED lines=8> */
[----:B------:R-:W-:Y:S01]  /*104a0*/  ISETP.GE.AND P2, PT, R3, RZ, PT ;  /* 0x000000ff0300720c */ /* 0x000fe20003f46270 */
[----:B------:R-:W-:-:S06]  /*104b0*/  IMAD.IADD R3, R8, 0x1, R0 ;  /* 0x0000000108037824 */ /* 0x000fcc00078e0200 */
[----:B------:R-:W-:-:S06]  /*104c0*/  @P0 VIADD R2, R2, 0x1 ;  /* 0x0000000102020836 */ /* 0x000fcc0000000000 */
[----:B------:R-:W-:Y:S01]  /*104d0*/  @!P2 IMAD.MOV R2, RZ, RZ, -R2 ;  /* 0x000000ffff02a224 */ /* 0x000fe200078e0a02 */
[----:B------:R-:W-:Y:S01]  /*104e0*/  @!P1 LOP3.LUT R2, RZ, R7, RZ, 0x33, !PT ;  /* 0x00000007ff029212 */ /* 0x000fe200078e33ff */
[----:B------:R-:W-:-:S04]  /*104f0*/  IMAD.MOV R7, RZ, RZ, -R7 ;  /* 0x000000ffff077224 */ /* 0x000fc800078e0a07 */
[----:B------:R-:W-:-:S05]  /*10500*/  IMAD R3, R2, R7, R3 ;  /* 0x0000000702037224 */ /* 0x000fca00078e0203 */
[----:B------:R-:W-:Y:S02]  /*10510*/  R2UR UR38, R3 ;  /* 0x00000000032672ca */ /* 0x000fe400000e0000 */
[----:B------:R-:W-:-:S05]  /*10520*/  LOP3.LUT R3, RZ, R2, RZ, 0x33, !PT ;  /* 0x00000002ff037212 */ /* 0x000fca00078e33ff */
[----:B------:R-:W-:-:S05]  /*10530*/  IMAD.IADD R0, R6, 0x1, R3 ;  /* 0x0000000106007824 */ /* 0x000fca00078e0203 */
[----:B------:R1:W-:Y:S01]  /*10540*/  STL [R1+0x1c], R0 ;  /* 0x00001c0001007387 */ /* 0x0003e20000100800 */
[----:B------:R-:W-:Y:S05]  /*10550*/  BRA `(.L_x_1087) ;  /* 0x00000000000c7947 */ /* 0x000fea0003800000 */
.L_x_1082:
[----:B------:R0:W-:Y:S01]  /*10560*/  STL [R1+0x18], R0 ;  /* 0x0000180001007387 */ /* 0x0001e20000100800 */
[----:B------:R-:W-:-:S03]  /*10570*/  UMOV UR38, URZ ;  /* 0x0000003f00267c82 */ /* 0x000fc60008000000 */
[----:B------:R0:W-:Y:S02]  /*10580*/  STL [R1+0x1c], RZ ;  /* 0x00001cff01007387 */ /* 0x0001e40000100800 */
.L_x_1087:
[----:B------:R-:W2:Y:S04]  /*10590*/  LDL R2, [R1+0x1c] ;  /* 0x00001c0001027983 */ /* 0x000ea80000100800 */
[----:B------:R-:W3:Y:S01]  /*105a0*/  LDL R4, [R1+0x18] ;  /* 0x0000180001047983 */ /* 0x000ee20000100800 */
[----:B------:R-:W-:-:S13]  /*105b0*/  ISETP.NE.AND P0, PT, R5, RZ, PT ;  /* 0x000000ff0500720c */ /* 0x000fda0003f05270 */
[----:B------:R-:W4:Y:S01]  /*105c0*/  @!P0 S2R R3, SR_CgaCtaId ;  /* 0x0000000000038919 */ /* 0x000f220000008800 */
[----:B01----:R-:W-:Y:S01]  /*105d0*/  @!P0 MOV R0, 0x400 ;  /* 0x0000040000008802 */ /* 0x003fe20000000f00 */
[----:B------:R-:W-:Y:S02]  /*105e0*/  IMAD.U32 R6, RZ, RZ, UR38 ;  /* 0x00000026ff067e24 */ /* 0x000fe4000f8e00ff */
[----:B------:R-:W-:Y:S01]  /*105f0*/  IMAD.U32 R7, RZ, RZ, UR45 ;  /* 0x0000002dff077e24 */ /* 0x000fe2000f8e00ff */
[----:B----4-:R-:W-:Y:S01]  /*10600*/  @!P0 LEA R0, R3, R0, 0x18 ;  /* 0x0000000003008211 */ /* 0x010fe200078ec0ff */
[----:B--2---:R-:W-:-:S05]  /*10610*/  IMAD.MOV.U32 R5, RZ, RZ, R2 ;  /* 0x000000ffff057224 */ /* 0x004fca00078e0002 */
[----:B---3--:R0:W-:Y:S01]  /*10620*/  @!P0 STS.128 [R0+0x284d0], R4 ;  /* 0x0284d00400008388 */ /* 0x0081e20000000c00 */
[----:B------:R-:W-:Y:S06]  /*10630*/  BAR.ARV 0x5, 0x180 ;  /* 0x0146000000007b1d */ /* 0x000fec0000002000 */
.L_x_1080:
[----:B0-----:R-:W-:Y:S01]  /*10640*/  IMAD.MOV.U32 R0, RZ, RZ, 0x1 ;  /* 0x00000001ff007424 */ /* 0x001fe200078e00ff */
[----:B------:R-:W-:Y:S01]  /*10650*/  ULDC UR4, c[0x0][0xc14] ;  /* 0x0003050000047ab9 */ /* 0x000fe20000000800 */
[----:B------:R0:W-:Y:S01]  /*10660*/  STL [R1+0x4], RZ ;  /* 0x000004ff01007387 */ /* 0x0001e20000100800 */
[----:B------:R-:W-:-:S03]  /*10670*/  UISETP.GE.AND UP0, UPT, UR45, UR4, UPT ;  /* 0x000000042d00728c */ /* 0x000fc6000bf06270 */
[----:B------:R0:W-:Y:S03]  /*10680*/  STL [R1+0xc], R0 ;  /* 0x00000c0001007387 */ /* 0x0001e60000100800 */
[----:B------:R-:W-:Y:S01]  /*10690*/  PLOP3.LUT P0, PT, PT, PT, UP0, 0x80, 0x0 ;  /* 0x000000000000781c */ /* 0x000fe20003f0f008 */
[----:B------:R0:W-:-:S12]  /*106a0*/  STL [R1+0x30], RZ ;  /* 0x000030ff01007387 */ /* 0x0001d80000100800 */
[----:B0-----:R-:W-:Y:S05]  /*106b0*/  @P0 BRA `(.L_x_1088) ;  /* 0x0000004000680947 */ /* 0x001fea0003800000 */
[----:B-1----:R-:W0:Y:S01]  /*106c0*/  S2R R4, SR_TID.X ;  /* 0x0000000000047919 */ /* 0x002e220000002100 */
[----:B------:R-:W-:Y:S01]  /*106d0*/  ULDC UR43, c[0x0][0xc] ;  /* 0x00000300002b7ab9 */ /* 0x000fe20000000800 */
[----:B------:R-:W-:Y:S01]  /*106e0*/  ULOP3.LUT UR42, UR40, 0x1, URZ, 0xfc, !UPT ;  /* 0x00000001282a7892 */ /* 0x000fe2000f8efc3f */
[----:B------:R-:W1:Y:S01]  /*106f0*/  S2R R3, SR_TID.X ;  /* 0x0000000000037919 */ /* 0x000e620000002100 */
[----:B------:R-:W-:Y:S01]  /*10700*/  ULOP3.LUT UR44, UR40, 0x2, URZ, 0xfc, !UPT ;  /* 0x00000002282c7892 */ /* 0x000fe2000f8efc3f */
[----:B------:R-:W-:Y:S01]  /*10710*/  ULDC.64 UR46, c[0x0][0x198] ;  /* 0x00006600002e7ab9 */ /* 0x000fe20000000a00 */
[C---:B0-----:R-:W-:Y:S01]  /*10720*/  IMAD.SHL.U32 R0, R4.reuse, 0x40, RZ ;  /* 0x0000004004007824 */ /* 0x041fe200078e00ff */
[C---:B------:R-:W-:Y:S02]  /*10730*/  LOP3.LUT P0, RZ, R4.reuse, 0x4, RZ, 0xc0, !PT ;  /* 0x0000000404ff7812 */ /* 0x040fe4000780c0ff */
[----:B-1----:R-:W-:Y:S01]  /*10740*/  LOP3.LUT R6, R3, 0x7f, RZ, 0xc0, !PT ;  /* 0x0000007f03067812 */ /* 0x002fe200078ec0ff */
        /* <DEDUP_REMOVED lines=10> */
[----:B------:R0:W-:Y:S01]  /*107f0*/  STL [R1+0x14], R5 ;  /* 0x0000140501007387 */ /* 0x0001e20000100800 */
        /* <DEDUP_REMOVED lines=9> */
[----:B------:R0:W-:Y:S01]  /*10890*/  STL [R1+0x8], R4 ;  /* 0x0000080401007387 */ /* 0x0001e20000100800 */
[----:B------:R-:W-:-:S03]  /*108a0*/  IMAD.MOV.U32 R0, RZ, RZ, 0x1 ;  /* 0x00000001ff007424 */ /* 0x000fc600078e00ff */
[----:B------:R0:W-:Y:S04]  /*108b0*/  STL [R1+0x30], RZ ;  /* 0x000030ff01007387 */ /* 0x0001e80000100800 */
[----:B------:R0:W-:Y:S04]  /*108c0*/  STL [R1+0x28], R2 ;  /* 0x0000280201007387 */ /* 0x0001e80000100800 */
[----:B------:R0:W-:Y:S04]  /*108d0*/  STL [R1+0xc], R0 ;  /* 0x00000c0001007387 */ /* 0x0001e80000100800 */
[----:B------:R0:W-:Y:S02]  /*108e0*/  STL [R1+0x4], RZ ;  /* 0x000004ff01007387 */ /* 0x0001e40000100800 */
.L_x_1156:
[----:B------:R-:W-:Y:S01]  /*108f0*/  ULDC.64 UR4, c[0x0][0xa00] ;  /* 0x0002800000047ab9 */ /* 0x000fe20000000a00 */
[----:B------:R-:W-:Y:S01]  /*10900*/  ULDC.64 UR10, c[0x0][0xa08] ;  /* 0x00028200000a7ab9 */ /* 0x000fe20000000a00 */
[----:B------:R-:W-:Y:S01]  /*10910*/  ISETP.NE.U32.AND P0, PT, RZ, UR4, PT ;  /* 0x00000004ff007c0c */ /* 0x000fe2000bf05070 */
[----:B------:R-:W-:Y:S01]  /*10920*/  ULDC.64 UR6, c[0x0][0xa00] ;  /* 0x0002800000067ab9 */ /* 0x000fe20000000a00 */
[----:B------:R-:W-:Y:S01]  /*10930*/  ISETP.NE.U32.AND P1, PT, RZ, UR10, PT ;  /* 0x0000000aff007c0c */ /* 0x000fe2000bf25070 */
[----:B------:R-:W-:Y:S01]  /*10940*/  UIMAD.WIDE UR6, UR45, 0x4, UR6 ;  /* 0x000000042d0678a5 */ /* 0x000fe2000f8e0206 */
[----:B------:R-:W-:Y:S01]  /*10950*/  ISETP.NE.AND.EX P0, PT, RZ, UR5, PT, P0 ;  /* 0x00000005ff007c0c */ /* 0x000fe2000bf05300 */
[----:B------:R-:W-:Y:S01]  /*10960*/  ULDC.64 UR4, c[0x0][0xa28] ;  /* 0x00028a0000047ab9 */ /* 0x000fe20000000a00 */
[----:B------:R-:W-:Y:S01]  /*10970*/  ULDC.64 UR8, c[0x0][0xa08] ;  /* 0x0002820000087ab9 */ /* 0x000fe20000000a00 */
[----:B------:R-:W-:Y:S01]  /*10980*/  UISETP.NE.U32.AND UP0, UPT, UR4, URZ, UPT ;  /* 0x0000003f0400728c */ /* 0x000fe2000bf05070 */
[----:B------:R-:W-:Y:S01]  /*10990*/  ISETP.NE.AND.EX P1, PT, RZ, UR11, PT, P1 ;  /* 0x0000000bff007c0c */ /* 0x000fe2000bf25310 */
[----:B------:R-:W-:Y:S01]  /*109a0*/  ULDC.64 UR10, c[0x0][0xa18] ;  /* 0x00028600000a7ab9 */ /* 0x000fe20000000a00 */
[----:B------:R-:W-:Y:S01]  /*109b0*/  IMAD.MOV.U32 R18, RZ, RZ, RZ ;  /* 0x000000ffff127224 */ /* 0x000fe200078e00ff */
[----:B------:R-:W-:Y:S01]  /*109c0*/  UISETP.NE.AND.EX UP0, UPT, UR5, URZ, UPT, UP0 ;  /* 0x0000003f0500728c */ /* 0x000fe2000bf05300 */
[----:B0-----:R-:W-:Y:S01]  /*109d0*/  IMAD.U32 R2, RZ, RZ, UR6 ;  /* 0x00000006ff027e24 */ /* 0x001fe2000f8e00ff */
[----:B------:R-:W-:Y:S01]  /*109e0*/  UISETP.NE.U32.AND UP1, UPT, UR10, URZ, UPT ;  /* 0x0000003f0a00728c */ /* 0x000fe2000bf25070 */
[----:B------:R-:W-:Y:S01]  /*109f0*/  IMAD.U32 R3, RZ, RZ, UR7 ;  /* 0x00000007ff037e24 */ /* 0x000fe2000f8e00ff */
[----:B------:R-:W-:Y:S01]  /*10a00*/  UIMAD.WIDE UR8, UR45, 0x4, UR8 ;  /* 0x000000042d0878a5 */ /* 0x000fe2000f8e0208 */
[----:B--2---:R-:W0:Y:S01]  /*10a10*/  LDC R0, c[0x0][0x288] ;  /* 0x0000a200ff007b82 */ /* 0x004e220000000800 */
[----:B------:R-:W-:Y:S01]  /*10a20*/  UISETP.NE.AND.EX UP1, UPT, UR11, URZ, UPT, UP1 ;  /* 0x0000003f0b00728c */ /* 0x000fe2000bf25310 */
[----:B-1----:R-:W-:Y:S01]  /*10a30*/  CS2R R4, SRZ ;  /* 0x0000000000047805 */ /* 0x002fe2000001ff00 */
[----:B------:R1:W5:Y:S03]  /*10a40*/  @P0 LDG.E R18, desc[UR50][R2.64] ;  /* 0x0000003202120981 */ /* 0x000366000c1e1900 */
[----:B------:R-:W-:Y:S01]  /*10a50*/  @UP0 ULDC.64 UR4, c[0x0][0xa28] ;  /* 0x00028a0000040ab9 */ /* 0x000fe20000000a00 */
[----:B------:R-:W-:Y:S01]  /*10a60*/  PLOP3.LUT P2, PT, PT, PT, UP0, 0x80, 0x0 ;  /* 0x000000000000781c */ /* 0x000fe20003f4f008 */
[----:B------:R-:W-:Y:S01]  /*10a70*/  @UP0 UIMAD.WIDE UR4, UR45, 0x4, UR4 ;  /* 0x000000042d0408a5 */ /* 0x000fe2000f8e0204 */
[----:B------:R-:W2:Y:S01]  /*10a80*/  LDC R6, c[0x0][0x404] ;  /* 0x00010100ff067b82 */ /* 0x000ea20000000800 */
[----:B-1----:R-:W-:-:S02]  /*10a90*/  IMAD.U32 R2, RZ, RZ, UR8 ;  /* 0x00000008ff027e24 */ /* 0x002fc4000f8e00ff */
[----:B------:R-:W-:Y:S01]  /*10aa0*/  IMAD.U32 R3, RZ, RZ, UR9 ;  /* 0x00000009ff037e24 */ /* 0x000fe2000f8e00ff */
[----:B------:R-:W-:-:S04]  /*10ab0*/  PLOP3.LUT P4, PT, PT, PT, UP1, 0x80, 0x0 ;  /* 0x000000000000781c */ /* 0x000fc80003f8f018 */
[----:B------:R-:W1:Y:S01]  /*10ac0*/  LDC R7, c[0x0][0x2e0] ;  /* 0x0000b800ff077b82 */ /* 0x000e620000000800 */
[----:B------:R3:W5:Y:S02]  /*10ad0*/  @P1 LDG.E R5, desc[UR50][R2.64] ;  /* 0x0000003202051981 */ /* 0x000764000c1e1900 */
[----:B---3--:R-:W-:Y:S02]  /*10ae0*/  IMAD.U32 R2, RZ, RZ, UR4 ;  /* 0x00000004ff027e24 */ /* 0x008fe4000f8e00ff */
[----:B------:R-:W-:Y:S01]  /*10af0*/  IMAD.U32 R3, RZ, RZ, UR5 ;  /* 0x00000005ff037e24 */ /* 0x000fe2000f8e00ff */
[----:B------:R-:W-:Y:S02]  /*10b00*/  @UP1 ULDC.64 UR4, c[0x0][0xa18] ;  /* 0x0002860000041ab9 */ /* 0x000fe40000000a00 */
[----:B------:R-:W-:Y:S02]  /*10b10*/  @UP1 UIMAD.WIDE UR4, UR45, 0x4, UR4 ;  /* 0x000000042d0418a5 */ /* 0x000fe4000f8e0204 */
[----:B------:R3:W5:Y:S04]  /*10b20*/  @P2 LDG.E R4, desc[UR50][R2.64] ;  /* 0x0000003202042981 */ /* 0x000768000c1e1900 */
[----:B---3--:R-:W-:-:S02]  /*10b30*/  IMAD.U32 R2, RZ, RZ, UR4 ;  /* 0x00000004ff027e24 */ /* 0x008fc4000f8e00ff */
[----:B------:R-:W-:Y:S01]  /*10b40*/  IMAD.U32 R3, RZ, RZ, UR5 ;  /* 0x00000005ff037e24 */ /* 0x000fe2000f8e00ff */
[----:B------:R-:W-:-:S04]  /*10b50*/  ULDC.64 UR4, c[0x0][0xa20] ;  /* 0x0002880000047ab9 */ /* 0x000fc80000000a00 */
[----:B0-----:R0:W5:Y:S01]  /*10b60*/  @P4 LDG.E R0, desc[UR50][R2.64] ;  /* 0x0000003202004981 */ /* 0x001162000c1e1900 */
[----:B------:R-:W-:-:S04]  /*10b70*/  ISETP.NE.U32.AND P3, PT, RZ, UR4, PT ;  /* 0x00000004ff007c0c */ /* 0x000fc8000bf65070 */
[----:B------:R-:W-:Y:S01]  /*10b80*/  ISETP.NE.AND.EX P3, PT, RZ, UR5, PT, P3 ;  /* 0x00000005ff007c0c */ /* 0x000fe2000bf65330 */
[----:B0-----:R-:W0:Y:S02]  /*10b90*/  LDC.64 R2, c[0x0][0x3f8] ;  /* 0x0000fe00ff027b82 */ /* 0x001e240000000a00 */
[----:B0-----:R-:W-:-:S04]  /*10ba0*/  ISETP.NE.U32.AND P2, PT, R2, RZ, PT ;  /* 0x000000ff0200720c */ /* 0x001fc80003f45070 */
[----:B------:R-:W-:-:S04]  /*10bb0*/  ISETP.NE.AND.EX P2, PT, R3, RZ, PT, P2 ;  /* 0x000000ff0300720c */ /* 0x000fc80003f45320 */
[----:B--2---:R-:W-:-:S05]  /*10bc0*/  SEL R6, R6, 0x1, P2 ;  /* 0x0000000106067807 */ /* 0x004fca0001000000 */
[----:B-1----:R-:W-:Y:S01]  /*10bd0*/  IMAD R6, R6, R7, RZ ;  /* 0x0000000706067224 */ /* 0x002fe200078e02ff */
[----:B------:R-:W-:Y:S06]  /*10be0*/  @P4 BRA `(.L_x_1089) ;  /* 0x0000000000184947 */ /* 0x000fec0003800000 */
[----:B------:R-:W-:Y:S05]  /*10bf0*/  @!P0 BRA `(.L_x_1089) ;  /* 0x0000000000148947 */ /* 0x000fea0003800000 */
[----:B------:R-:W-:Y:S02]  /*10c00*/  IMAD.U32 R2, RZ, RZ, UR6 ;  /* 0x00000006ff027e24 */ /* 0x000fe4000f8e00ff */
[----:B------:R-:W-:-:S05]  /*10c10*/  IMAD.U32 R3, RZ, RZ, UR7 ;  /* 0x00000007ff037e24 */ /* 0x000fca000f8e00ff */
[----:B------:R-:W2:Y:S04]  /*10c20*/  LDG.E R7, desc[UR50][R2.64] ;  /* 0x0000003202077981 */ /* 0x000ea8000c1e1900 */
[----:B-----5:R-:W2:Y:S02]  /*10c30*/  LDG.E R0, desc[UR50][R2.64+0x4] ;  /* 0x0000043202007981 */ /* 0x020ea4000c1e1900 */
[----:B--2---:R-:W-:-:S07]  /*10c40*/  IMAD.IADD R0, R0, 0x1, -R7 ;  /* 0x0000000100007824 */ /* 0x004fce00078e0a07 */
.L_x_1089:
[----:B-----5:R-:W-:-:S05]  /*10c50*/  IMAD.IADD R2, R5, 0x1, R4 ;  /* 0x0000000105027824 */ /* 0x020fca00078e0204 */
[----:B------:R0:W-:Y:S01]  /*10c60*/  STL [R1+0x24], R2 ;  /* 0x0000240201007387 */ /* 0x0001e20000100800 */
[----:B------:R-:W-:Y:S05]  /*10c70*/  @!P3 BRA `(.L_x_1090) ;  /* 0x000000000018b947 */ /* 0x000fea0003800000 */
[----:B------:R-:W-:Y:S02]  /*10c80*/  ULDC.64 UR4, c[0x0][0xa20] ;  /* 0x0002880000047ab9 */ /* 0x000fe40000000a00 */
[----:B------:R-:W-:-:S06]  /*10c90*/  UIMAD.WIDE UR4, UR45, 0x4, UR4 ;  /* 0x000000042d0478a5 */ /* 0x000fcc000f8e0204 */
[----:B0-----:R-:W-:Y:S02]  /*10ca0*/  IMAD.U32 R2, RZ, RZ, UR4 ;  /* 0x00000004ff027e24 */ /* 0x001fe4000f8e00ff */
[----:B------:R-:W-:-:S05]  /*10cb0*/  IMAD.U32 R3, RZ, RZ, UR5 ;  /* 0x00000005ff037e24 */ /* 0x000fca000f8e00ff */
[----:B------:R0:W5:Y:S01]  /*10cc0*/  LDG.E R6, desc[UR50][R2.64] ;  /* 0x0000003202067981 */ /* 0x000162000c1e1900 */
[----:B------:R-:W-:Y:S05]  /*10cd0*/  BRA `(.L_x_1091) ;  /* 0x0000000000187947 */ /* 0x000fea0003800000 */
.L_x_1090:
[----:B------:R-:W-:Y:S05]  /*10ce0*/  @!P1 BRA `(.L_x_1091) ;  /* 0x0000000000149947 */ /* 0x000fea0003800000 */
[----:B0-----:R-:W-:Y:S02]  /*10cf0*/  IMAD.U32 R2, RZ, RZ, UR8 ;  /* 0x00000008ff027e24 */ /* 0x001fe4000f8e00ff */
[----:B------:R-:W-:-:S05]  /*10d00*/  IMAD.U32 R3, RZ, RZ, UR9 ;  /* 0x00000009ff037e24 */ /* 0x000fca000f8e00ff */
[----:B------:R-:W2:Y:S04]  /*10d10*/  LDG.E R5, desc[UR50][R2.64] ;  /* 0x0000003202057981 */ /* 0x000ea8000c1e1900 */
[----:B------:R-:W2:Y:S02]  /*10d20*/  LDG.E R6, desc[UR50][R2.64+0x4] ;  /* 0x0000043202067981 */ /* 0x000ea4000c1e1900 */
[----:B--2---:R-:W-:-:S07]  /*10d30*/  IMAD.IADD R6, R6, 0x1, -R5 ;  /* 0x0000000106067824 */ /* 0x004fce00078e0a05 */
.L_x_1091:
[----:B------:R-:W2:Y:S01]  /*10d40*/  LDL R9, [R1+0x1c] ;  /* 0x00001c0001097983 */ /* 0x000ea20000100800 */
[----:B0-----:R-:W0:Y:S01]  /*10d50*/  LDC.64 R2, c[0x0][0x9e0] ;  /* 0x00027800ff027b82 */ /* 0x001e220000000a00 */
[----:B-----5:R-:W-:Y:S01]  /*10d60*/  IMAD.IADD R6, R6, 0x1, -R4 ;  /* 0x0000000106067824 */ /* 0x020fe200078e0a04 */
[----:B0-----:R-:W-:Y:S02]  /*10d70*/  ISETP.GE.AND P1, PT, R3, 0x1, PT ;  /* 0x000000010300780c */ /* 0x001fe40003f26270 */
[----:B--2---:R-:W-:-:S04]  /*10d80*/  LEA R7, R9, 0x80, 0x7 ;  /* 0x0000008009077811 */ /* 0x004fc800078e38ff */
[----:B------:R-:W-:-:S05]  /*10d90*/  IADD3 R7, R6, R7, -R0 ;  /* 0x0000000706077210 */ /* 0x000fca0007ffe800 */
[----:B------:R-:W-:Y:S02]  /*10da0*/  IMAD.IADD R2, R7, 0x1, R2 ;  /* 0x0000000107027824 */ /* 0x000fe400078e0202 */
[----:B------:R-:W-:Y:S05]  /*10db0*/  @!P1 BRA `(.L_x_1092) ;  /* 0x0000000000409947 */ /* 0x000fea0003800000 */
[C---:B------:R-:W-:Y:S01]  /*10dc0*/  ISETP.GT.AND P0, PT, R7.reuse, RZ, PT ;  /* 0x000000ff0700720c */ /* 0x040fe20003f04270 */
[----:B------:R-:W-:-:S12]  /*10dd0*/  VIADD R8, R7, 0xffffffff ;  /* 0xffffffff07087836 */ /* 0x000fd80000000000 */
[----:B------:R-:W-:Y:S05]  /*10de0*/  @P0 BRA `(.L_x_1093) ;  /* 0x00000000001c0947 */ /* 0x000fea0003800000 */
[----:B------:R-:W-:Y:S01]  /*10df0*/  ISETP.NE.AND P0, PT, R3, 0x1, PT ;  /* 0x000000010300780c */ /* 0x000fe20003f05270 */
[----:B------:R-:W-:-:S12]  /*10e00*/  IMAD.MOV R7, RZ, RZ, -R7 ;  /* 0x000000ffff077224 */ /* 0x000fd800078e0a07 */
[----:B------:R-:W0:Y:S02]  /*10e10*/  @P0 LDC.64 R4, c[0x0][0x9e8] ;  /* 0x00027a00ff040b82 */ /* 0x000e240000000a00 */
[----:B0-----:R-:W-:-:S05]  /*10e20*/  @P0 IMAD.HI.U32 R4, R7, R4, RZ ;  /* 0x0000000407040227 */ /* 0x001fca00078e00ff */
[----:B------:R-:W-:-:S04]  /*10e30*/  @P0 SHF.R.U32.HI R7, RZ, R5, R4 ;  /* 0x00000005ff070219 */ /* 0x000fc80000011604 */
[----:B------:R-:W-:Y:S01]  /*10e40*/  LOP3.LUT R8, RZ, R7, RZ, 0x33, !PT ;  /* 0x00000007ff087212 */ /* 0x000fe200078e33ff */
[----:B------:R-:W-:Y:S06]  /*10e50*/  BRA `(.L_x_1094) ;  /* 0x0000000000107947 */ /* 0x000fec0003800000 */
.L_x_1093:
[----:B------:R-:W-:-:S13]  /*10e60*/  ISETP.NE.AND P0, PT, R3, 0x1, PT ;  /* 0x000000010300780c */ /* 0x000fda0003f05270 */
[----:B------:R-:W0:Y:S02]  /*10e70*/  @P0 LDC.64 R4, c[0x0][0x9e8] ;  /* 0x00027a00ff040b82 */ /* 0x000e240000000a00 */
[----:B0-----:R-:W-:-:S05]  /*10e80*/  @P0 IMAD.HI.U32 R4, R8, R4, RZ ;  /* 0x0000000408040227 */ /* 0x001fca00078e00ff */
[----:B------:R-:W-:-:S07]  /*10e90*/  @P0 SHF.R.U32.HI R8, RZ, R5, R4 ;  /* 0x00000005ff080219 */ /* 0x000fce0000011604 */
.L_x_1094:
[----:B------:R-:W-:-:S05]  /*10ea0*/  IMAD R5, R8, R3, R3 ;  /* 0x0000000308057224 */ /* 0x000fca00078e0203 */
[----:B------:R-:W-:-:S07]  /*10eb0*/  VIMNMX R2, R2, R5, PT ;  /* 0x0000000502027248 */ /* 0x000fce0003fe0100 */
.L_x_1092:
[----:B------:R-:W-:Y:S01]  /*10ec0*/  IMAD R5, R9, 0x80, -R0 ;  /* 0x0000008009057824 */ /* 0x000fe200078e0a00 */
[----:B------:R-:W-:Y:S01]  /*10ed0*/  ULDC UR4, c[0x0][0x9dc] ;  /* 0x0002770000047ab9 */ /* 0x000fe20000000800 */
[----:B------:R-:W-:Y:S02]  /*10ee0*/  VIADD R0, R2, 0x3f ;  /* 0x0000003f02007836 */ /* 0x000fe40000000000 */
[C---:B------:R-:W-:Y:S02]  /*10ef0*/  IMAD.IADD R2, R6.reuse, 0x1, R5 ;  /* 0x0000000106027824 */ /* 0x040fe400078e0205 */
[----:B------:R-:W-:Y:S01]  /*10f00*/  VIADD R6, R6, 0x3f ;  /* 0x0000003f06067836 */ /* 0x000fe20000000000 */
[----:B------:R-:W-:-:S04]  /*10f10*/  SHF.R.S32.HI R5, RZ, 0x1f, R0 ;  /* 0x0000001fff057819 */ /* 0x000fc80000011400 */
[----:B------:R-:W-:Y:S02]  /*10f20*/  LEA.HI R0, R5, R0, RZ, 0x6 ;  /* 0x0000000005007211 */ /* 0x000fe400078f30ff */
[----:B------:R-:W-:Y:S02]  /*10f30*/  SHF.R.S32.HI R5, RZ, 0x1f, R6 ;  /* 0x0000001fff057819 */ /* 0x000fe40000011406 */
[----:B------:R-:W-:Y:S02]  /*10f40*/  SHF.R.S32.HI R0, RZ, 0x6, R0 ;  /* 0x00000006ff007819 */ /* 0x000fe40000011400 */
[----:B------:R-:W-:-:S04]  /*10f50*/  LEA.HI R5, R5, R6, RZ, 0x6 ;  /* 0x0000000605057211 */ /* 0x000fc800078f30ff */
[----:B------:R-:W-:-:S04]  /*10f60*/  SHF.R.S32.HI R5, RZ, 0x6, R5 ;  /* 0x00000006ff057819 */ /* 0x000fc80000011405 */
[----:B------:R-:W-:Y:S01]  /*10f70*/  VIMNMX R16, R5, R0, PT ;  /* 0x0000000005107248 */ /* 0x000fe20003fe0100 */
[----:B------:R-:W-:Y:S01]  /*10f80*/  VIADD R0, R2, -UR4 ;  /* 0x8000000402007c36 */ /* 0x000fe20008000000 */
[----:B------:R-:W-:Y:S06]  /*10f90*/  @!P1 BRA `(.L_x_1095) ;  /* 0x00000000003c9947 */ /* 0x000fec0003800000 */
        /* <DEDUP_REMOVED lines=9> */
.L_x_1096:
[----:B------:R-:W-:-:S13]  /*11030*/  ISETP.NE.AND P0, PT, R3, 0x1, PT ;  /* 0x000000010300780c */ /* 0x000fda0003f05270 */
[----:B------:R-:W0:Y:S02]  /*11040*/  @P0 LDC.64 R4, c[0x0][0x9e8] ;  /* 0x00027a00ff040b82 */ /* 0x000e240000000a00 */
[----:B0-----:R-:W-:-:S05]  /*11050*/  @P0 IMAD.HI.U32 R4, R2, R4, RZ ;  /* 0x0000000402040227 */ /* 0x001fca00078e00ff */
[----:B------:R-:W-:-:S07]  /*11060*/  @P0 SHF.R.U32.HI R2, RZ, R5, R4 ;  /* 0x00000005ff020219 */ /* 0x000fce0000011604 */
.L_x_1097:
[----:B------:R-:W-:-:S05]  /*11070*/  IMAD R3, R2, R3, RZ ;  /* 0x0000000302037224 */ /* 0x000fca00078e02ff */
[----:B------:R-:W-:-:S07]  /*11080*/  VIMNMX R0, R0, R3, !PT ;  /* 0x0000000300007248 */ /* 0x000fce0007fe0100 */
.L_x_1095:
[----:B------:R-:W-:Y:S01]  /*11090*/  SHF.R.S32.HI R3, RZ, 0x1f, R0 ;  /* 0x0000001fff037819 */ /* 0x000fe20000011400 */
[----:B------:R-:W-:Y:S03]  /*110a0*/  BSSY B6, `(.L_x_1098) ;  /* 0x00002b4000067945 */ /* 0x000fe60003800000 */
[----:B------:R-:W-:-:S04]  /*110b0*/  LEA.HI R3, R3, R0, RZ, 0x6 ;  /* 0x0000000003037211 */ /* 0x000fc800078f30ff */
[----:B------:R-:W-:-:S04]  /*110c0*/  SHF.R.S32.HI R3, RZ, 0x6, R3 ;  /* 0x00000006ff037819 */ /* 0x000fc80000011403 */
[----:B------:R-:W-:-:S04]  /*110d0*/  VIMNMX R2, RZ, R3, !PT ;  /* 0x00000003ff027248 */ /* 0x000fc80007fe0100 */
[----:B------:R-:W-:Y:S01]  /*110e0*/  ISETP.GT.AND P0, PT, R16, R2, PT ;  /* 0x000000021000720c */ /* 0x000fe20003f04270 */
[----:B------:R0:W-:-:S12]  /*110f0*/  STL [R1+0x20], R2 ;  /* 0x0000200201007387 */ /* 0x0001d80000100800 */
        /* <DEDUP_REMOVED lines=19> */
.L_x_1099:
        /* <DEDUP_REMOVED lines=23> */
.L_x_1101:
        /* <DEDUP_REMOVED lines=8> */
[----:B0-----:R-:W-:Y:S01]  /*11420*/  MOV R2, 0x0 ;  /* 0x0000000000027802 */ /* 0x001fe20000000f00 */
        /* <DEDUP_REMOVED lines=15> */
.L_x_1102:
[----:B------:R-:W-:-:S04]  /*11520*/  IMAD.U32 R19, RZ, RZ, UR41 ;  /* 0x00000029ff137e24 */ /* 0x000fc8000f8e00ff */
[----:B------:R-:W-:-:S05]  /*11530*/  VIADD R0, R19, 0x8000 ;  /* 0x0000800013007836 */ /* 0x000fca0000000000 */
[----:B------:R-:W-:-:S13]  /*11540*/  LOP3.LUT P0, RZ, R0, 0x1bf, RZ, 0xc0, !PT ;  /* 0x000001bf00ff7812 */ /* 0x000fda000780c0ff */
        /* <DEDUP_REMOVED lines=17> */
.L_x_1103:
        /* <DEDUP_REMOVED lines=18> */
.L_x_1104:
[----:B------:R-:W1:Y:S01]  /*11780*/  LDC R0, c[0x0][0x428] ;  /* 0x00010a00ff007b82 */ /* 0x000e620000000800 */
[----:B------:R-:W-:Y:S01]  /*11790*/  ULDC.64 UR4, c[0x0][0x9f8] ;  /* 0x00027e0000047ab9 */ /* 0x000fe20000000a00 */
[----:B------:R-:W-:Y:S01]  /*117a0*/  IMAD.U32 R3, RZ, RZ, UR38 ;  /* 0x00000026ff037e24 */ /* 0x000fe2000f8e00ff */
[----:B------:R-:W2:Y:S01]  /*117b0*/  LDL.LU R5, [R1+0x1c] ;  /* 0x00001c0001057983 */ /* 0x000ea20000300800 */
[----:B------:R-:W-:Y:S01]  /*117c0*/  UISETP.NE.U32.AND UP0, UPT, UR4, URZ, UPT ;  /* 0x0000003f0400728c */ /* 0x000fe2000bf05070 */
[----:B------:R-:W-:Y:S01]  /*117d0*/  IMAD.U32 R10, RZ, RZ, UR45 ;  /* 0x0000002dff0a7e24 */ /* 0x000fe2000f8e00ff */
[----:B------:R-:W-:Y:S01]  /*117e0*/  ULDC.64 UR6, c[0x0][0xa08] ;  /* 0x0002820000067ab9 */ /* 0x000fe20000000a00 */
[----:B------:R-:W3:Y:S01]  /*117f0*/  S2R R4, SR_TID.X ;  /* 0x0000000000047919 */ /* 0x000ee20000002100 */
[----:B------:R-:W-:-:S11]  /*11800*/  UISETP.NE.AND.EX UP0, UPT, UR5, URZ, UPT, UP0 ;  /* 0x0000003f0500728c */ /* 0x000fd6000bf05300 */
[----:B------:R-:W-:Y:S02]  /*11810*/  @UP0 ULDC.64 UR4, c[0x0][0x9f8] ;  /* 0x00027e0000040ab9 */ /* 0x000fe40000000a00 */
[----:B------:R-:W-:Y:S01]  /*11820*/  @UP0 UIMAD.WIDE UR4, UR45, 0x4, UR4 ;  /* 0x000000042d0408a5 */ /* 0x000fe2000f8e0204 */
[----:B-1----:R-:W-:-:S13]  /*11830*/  ISETP.NE.AND P0, PT, R0, 0x1, PT ;  /* 0x000000010000780c */ /* 0x002fda0003f05270 */
[----:B0-----:R-:W0:Y:S01]  /*11840*/  @P0 LDC R2, c[0x0][0x42c] ;  /* 0x00010b00ff020b82 */ /* 0x001e220000000800 */
[----:B---3--:R-:W-:-:S07]  /*11850*/  LOP3.LUT R17, R4, 0x7f, RZ, 0xc0, !PT ;  /* 0x0000007f04117812 */ /* 0x008fce00078ec0ff */
[----:B------:R-:W1:Y:S01]  /*11860*/  @P0 LDC R0, c[0x0][0x430] ;  /* 0x00010c00ff000b82 */ /* 0x000e620000000800 */
[----:B0-----:R-:W-:-:S05]  /*11870*/  @P0 IMAD.HI.U32 R2, R2, UR38, RZ ;  /* 0x0000002602020c27 */ /* 0x001fca000f8e00ff */
[----:B-1----:R-:W-:Y:S01]  /*11880*/  @P0 SHF.R.U32.HI R3, RZ, R0, R2 ;  /* 0x00000000ff030219 */ /* 0x002fe20000011602 */
[----:B------:R-:W-:Y:S01]  /*11890*/  IMAD.U32 R2, RZ, RZ, UR4 ;  /* 0x00000004ff027e24 */ /* 0x000fe2000f8e00ff */
[----:B------:R-:W-:-:S03]  /*118a0*/  PLOP3.LUT P0, PT, PT, PT, UP0, 0x80, 0x0 ;  /* 0x000000000000781c */ /* 0x000fc60003f0f008 */
[----:B------:R0:W-:Y:S02]  /*118b0*/  STL [R1], R3 ;  /* 0x0000000301007387 */ /* 0x0001e40000100800 */
[----:B0-----:R-:W-:Y:S01]  /*118c0*/  IMAD.U32 R3, RZ, RZ, UR5 ;  /* 0x00000005ff037e24 */ /* 0x001fe2000f8e00ff */
[----:B------:R-:W-:Y:S01]  /*118d0*/  ISETP.NE.AND P1, PT, R17, RZ, PT ;  /* 0x000000ff1100720c */ /* 0x000fe20003f25270 */
[----:B------:R-:W-:-:S06]  /*118e0*/  ULDC.64 UR4, c[0x0][0xa00] ;  /* 0x0002800000047ab9 */ /* 0x000fcc0000000a00 */
[----:B------:R0:W3:Y:S01]  /*118f0*/  @P0 LDG.E R10, desc[UR50][R2.64] ;  /* 0x00000032020a0981 */ /* 0x0000e2000c1e1900 */
[----:B------:R-:W-:Y:S01]  /*11900*/  ISETP.NE.U32.AND P0, PT, RZ, UR4, PT ;  /* 0x00000004ff007c0c */ /* 0x000fe2000bf05070 */
[----:B------:R-:W-:Y:S01]  /*11910*/  UMOV UR36, URZ ;  /* 0x0000003f00247c82 */ /* 0x000fe20008000000 */
[----:B------:R-:W-:Y:S01]  /*11920*/  UMOV UR8, 0x80 ;  /* 0x0000008000087882 */ /* 0x000fe20000000000 */
[----:B------:R-:W-:Y:S01]  /*11930*/  UMOV UR10, UR38 ;  /* 0x00000026000a7c82 */ /* 0x000fe20008000000 */
[----:B------:R-:W-:Y:S02]  /*11940*/  ISETP.NE.AND.EX P0, PT, RZ, UR5, PT, P0 ;  /* 0x00000005ff007c0c */ /* 0x000fe4000bf05300 */
[----:B------:R-:W-:Y:S02]  /*11950*/  SHF.R.U32.HI R4, RZ, 0x5, R4 ;  /* 0x00000005ff047819 */ /* 0x000fe40000011604 */
[----:B------:R-:W-:Y:S01]  /*11960*/  SEL R8, RZ, UR45, P0 ;  /* 0x0000002dff087c07 */ /* 0x000fe20008000000 */
[----:B0-----:R-:W0:Y:S01]  /*11970*/  LDC.64 R2, c[0x0][0x3f8] ;  /* 0x0000fe00ff027b82 */ /* 0x001e220000000a00 */
[----:B------:R-:W-:Y:S01]  /*11980*/  VOTEU.ALL UP1, P1 ;  /* 0x00000000003f7886 */ /* 0x000fe20000820000 */
[----:B------:R-:W-:-:S02]  /*11990*/  LOP3.LUT R4, R4, 0x3, RZ, 0xc0, !PT ;  /* 0x0000000304047812 */ /* 0x000fc400078ec0ff */
[----:B------:R-:W-:Y:S02]  /*119a0*/  R2UR UR39, R8 ;  /* 0x00000000082772ca */ /* 0x000fe400000e0000 */
[----:B------:R-:W-:-:S04]  /*119b0*/  @!UP1 UIADD3 UR4, UP0, UR46, 0x270, URZ ;  /* 0x000002702e049890 */ /* 0x000fc8000ff1e03f */
[----:B------:R-:W-:-:S07]  /*119c0*/  @!UP1 UIADD3.X UR5, URZ, UR47, URZ, UP0, !UPT ;  /* 0x0000002f3f059290 */ /* 0x000fce00087fe43f */
        /* <DEDUP_REMOVED lines=15> */
.L_x_1175:
[----:B--2---:R-:W-:Y:S02]  /*11ac0*/  ISETP.NE.AND P0, PT, R14, RZ, PT ;  /* 0x000000ff0e00720c */ /* 0x004fe40003f05270 */
[----:B------:R-:W-:-:S11]  /*11ad0*/  PLOP3.LUT P6, PT, PT, PT, PT, 0x8, 0x0 ;  /* 0x000000000000781c */ /* 0x000fd60003fce170 */
[----:B------:R-:W-:Y:S05]  /*11ae0*/  @P0 BRA `(.L_x_1106) ;  /* 0x0000000400d80947 */ /* 0x000fea0003800000 */
[----:B0-----:R-:W-:Y:S01]  /*11af0*/  UMOV UR4, 0xffffffff ;  /* 0xffffffff00047882 */ /* 0x001fe20000000000 */
[----:B------:R-:W-:Y:S02]  /*11b00*/  VIADD R6, R16, 0xffffffff ;  /* 0xffffffff10067836 */ /* 0x000fe40000000000 */
[----:B------:R-:W-:Y:S05]  /*11b10*/  BRA.DIV UR4, `(.L_x_1107) ;  /* 0x0000003604547947 */ /* 0x000fea000b800000 */
[----:B------:R-:W-:-:S13]  /*11b20*/  ELECT P6, URZ, PT ;  /* 0x00000000003f782f */ /* 0x000fda00038c0000 */
.L_x_1178:
        /* <DEDUP_REMOVED lines=8> */
[----:B-1----:R-:W0:Y:S02]  /*11bb0*/  @P0 LDC.64 R4, c[0x0][0x420] ;  /* 0x00010800ff040b82 */ /* 0x002e240000000a00 */
        /* <DEDUP_REMOVED lines=13> */
.L_x_1109:
[----:B0-----:R-:W1:Y:S04]  /*11c90*/  LDL R3, [R1+0x4] ;  /* 0x0000040001037983 */ /* 0x001e680000100800 */
[----:B------:R-:W2:Y:S01]  /*11ca0*/  LDL R2, [R1+0xc] ;  /* 0x00000c0001027983 */ /* 0x000ea20000100800 */
[----:B------:R-:W-:Y:S02]  /*11cb0*/  ISETP.NE.AND P0, PT, R17, RZ, PT ;  /* 0x000000ff1100720c */ /* 0x000fe40003f05270 */
[----:B-1----:R-:W-:Y:S02]  /*11cc0*/  LEA R4, R3, UR41, 0x3 ;  /* 0x0000002903047c11 */ /* 0x002fe4000f8e18ff */
[----:B--2---:R-:W-:-:S04]  /*11cd0*/  SHF.L.U32 R3, R2, 0x1f, RZ ;  /* 0x0000001f02037819 */ /* 0x004fc800000006ff */
[----:B------:R-:W0:Y:S02]  /*11ce0*/  SYNCS.PHASECHK.TRANS64.TRYWAIT P2, [R4+URZ+0x28480], R3 ;  /* 0x02848003040075a7 */ /* 0x000e24000804017f */
[----:B0-----:R-:W-:Y:S05]  /*11cf0*/  @!P2 BRA `(.L_x_1110) ;  /* 0x0000003000fca947 */ /* 0x001fea0003800000 */
.L_x_1179:
        /* <DEDUP_REMOVED lines=8> */
.L_x_1111:
[----:B------:R-:W2:Y:S04]  /*11d80*/  LDL R2, [R1+0x4] ;  /* 0x0000040001027983 */ /* 0x000ea80000100800 */
[----:B------:R-:W3:Y:S04]  /*11d90*/  LDL R9, [R1+0x24] ;  /* 0x0000240001097983 */ /* 0x000ee80000100800 */
[----:B------:R-:W4:Y:S01]  /*11da0*/  LDL R5, [R1] ;  /* 0x0000000001057983 */ /* 0x000f220000100800 */
        /* <DEDUP_REMOVED lines=22> */
.L_x_1180:
        /* <DEDUP_REMOVED lines=8> */
.L_x_1113:
[----:B01----:R-:W2:Y:S01]  /*11f90*/  LDL R3, [R1] ;  /* 0x0000000001037983 */ /* 0x003ea20000100800 */
        /* <DEDUP_REMOVED lines=19> */
.L_x_1108:
        /* <DEDUP_REMOVED lines=24> */
.L_x_1106:
        /* <DEDUP_REMOVED lines=10> */
.L_x_1181:
[----:B0-----:R-:W-:Y:S05]  /*122f0*/  BSYNC B0 ;  /* 0x0000000000007941 */ /* 0x001fea0003800000 */
.L_x_1114:
[----:B-1----:R-:W3:Y:S01]  /*12300*/  LDL R4, [R1+0x20] ;  /* 0x0000200001047983 */ /* 0x002ee20000100800 */
[----:B------:R-:W-:-:S05]  /*12310*/  VIADD R3, R16, 0xfffffffe ;  /* 0xfffffffe10037836 */ /* 0x000fca0000000000 */
[----:B---3--:R-:W-:-:S13]  /*12320*/  ISETP.GE.AND P0, PT, R3, R4, PT ;  /* 0x000000040300720c */ /* 0x008fda0003f06270 */
[----:B------:R-:W-:Y:S05]  /*12330*/  @!P0 BRA `(.L_x_1116) ;  /* 0x0000001000108947 */ /* 0x000fea0003800000 */
[----:B--2---:R0:W5:Y:S04]  /*12340*/  LDL.LU R2, [R1+0x4] ;  /* 0x0000040001027983 */ /* 0x0041680000300800 */
[----:B------:R0:W5:Y:S02]  /*12350*/  LDL.LU R8, [R1+0xc] ;  /* 0x00000c0001087983 */ /* 0x0001640000300800 */
.L_x_1138:
[----:B-1---5:R-:W-:Y:S01]  /*12360*/  VIADD R5, R2, 0x1 ;  /* 0x0000000102057836 */ /* 0x022fe20000000000 */
        /* <DEDUP_REMOVED lines=28> */
[----:B------:R-:W-:-:S04]  /*12530*/  IMAD.WIDE.U32 R4, R7, UR6, R4 ;  /* 0x0000000607047c25 */ /* 0x000fc8000f8e0004 */
[----:B------:R-:W-:Y:S01]  /*12540*/  IMAD.IADD R0, R0, 0x1, R5 ;  /* 0x0000000100007824 */ /* 0x000fe200078e0205 */
[----:B------:R-:W-:-:S04]  /*12550*/  LEA R6, P0, R4, UR4, 0x2 ;  /* 0x0000000404067c11 */ /* 0x000fc8000f8010ff */
[----:B------:R-:W-:-:S05]  /*12560*/  LEA.HI.X R7, R4, UR5, R0, 0x2, P0 ;  /* 0x0000000504077c11 */ /* 0x000fca00080f1400 */
[----:B------:R2:W5:Y:S04]  /*12570*/  LDG.E R0, desc[UR50][R6.64] ;  /* 0x0000003206007981 */ /* 0x000568000c1e1900 */
.L_x_1119:
[----:B--2---:R-:W-:Y:S01]  /*12580*/  LEA R6, R11, UR41, 0x3 ;  /* 0x000000290b067c11 */ /* 0x004fe2000f8e18ff */
[----:B------:R-:W2:Y:S01]  /*12590*/  S2R R4, SR_TID.X ;  /* 0x0000000000047919 */ /* 0x000ea20000002100 */
[----:B------:R-:W-:Y:S01]  /*125a0*/  SHF.L.U32 R5, R10, 0x1f, RZ ;  /* 0x0000001f0a057819 */ /* 0x000fe200000006ff */
[----:B------:R-:W-:Y:S03]  /*125b0*/  BSSY B1, `(.L_x_1120) ;  /* 0x0000005000017945 */ /* 0x000fe60003800000 */
[----:B------:R-:W3:Y:S01]  /*125c0*/  SYNCS.PHASECHK.TRANS64.TRYWAIT P0, [R6+URZ+0x28480], R5 ;  /* 0x02848005060075a7 */ /* 0x000ee2000800017f */
[----:B--2---:R-:W-:-:S04]  /*125d0*/  LOP3.LUT R4, R4, 0x7f, RZ, 0xc0, !PT ;  /* 0x0000007f04047812 */ /* 0x004fc800078ec0ff */
[----:B------:R-:W-:Y:S01]  /*125e0*/  ISETP.NE.AND P2, PT, R4, RZ, PT ;  /* 0x000000ff0400720c */ /* 0x000fe20003f45270 */
[----:B---3--:R-:W-:-:S12]  /*125f0*/  @!P0 BRA `(.L_x_1121) ;  /* 0x0000002800f88947 */ /* 0x008fd80003800000 */
.L_x_1182:
[----:B------:R-:W-:Y:S05]  /*12600*/  BSYNC B1 ;  /* 0x0000000000017941 */ /* 0x000fea0003800000 */
.L_x_1120:
        /* <DEDUP_REMOVED lines=9> */
.L_x_1123:
[----:B------:R-:W-:Y:S05]  /*126a0*/  BSYNC B1 ;  /* 0x0000000000017941 */ /* 0x000fea0003800000 */
.L_x_1122:
[----:B------:R-:W3:Y:S04]  /*126b0*/  LDL R4, [R1+0x4] ;  /* 0x0000040001047983 */ /* 0x000ee80000100800 */
[----:B-1----:R-:W4:Y:S04]  /*126c0*/  LDL R10, [R1] ;  /* 0x00000000010a7983 */ /* 0x002f280000100800 */
[----:B------:R-:W2:Y:S01]  /*126d0*/  LDL R7, [R1+0x24] ;  /* 0x0000240001077983 */ /* 0x000ea20000100800 */
        /* <DEDUP_REMOVED lines=8> */
[----:B----4-:R-:W-:-:S03]  /*12760*/  R2UR UR12, R10 ;  /* 0x000000000a0c72ca */ /* 0x010fc600000e0000 */
[----:B------:R-:W-:Y:S02]  /*12770*/  VIADD R10, R4, 0x10000 ;  /* 0x00010000040a7836 */ /* 0x000fe40000000000 */
[----:B--2---:R-:W-:Y:S02]  /*12780*/  IMAD R9, R9, 0x40, R7 ;  /* 0x0000004009097824 */ /* 0x004fe400078e0207 */
[----:B------:R-:W-:-:S08]  /*12790*/  VIADD R7, R6, 0x28470 ;  /* 0x0002847006077836 */ /* 0x000fd00000000000 */
.L_x_1124:
        /* <DEDUP_REMOVED lines=17> */
.L_x_1125:
        /* <DEDUP_REMOVED lines=12> */
.L_x_1183:
[----:B------:R-:W-:Y:S05]  /*12970*/  BSYNC B1 ;  /* 0x0000000000017941 */ /* 0x000fea0003800000 */
.L_x_1126:
        /* <DEDUP_REMOVED lines=9> */
[----:B---3--:R-:W-:Y:S05]  /*12a10*/  @!P0 BRA `(.L_x_1129) ;  /* 0x0000000000048947 */ /* 0x008fea0003800000 */
[----:B------:R-:W-:Y:S01]  /*12a20*/  BPT.TRAP 0x1 ;  /* 0x000000040000795c */ /* 0x000fe20000300000 */
.L_x_1129:
[----:B------:R-:W-:Y:S05]  /*12a30*/  BSYNC B1 ;  /* 0x0000000000017941 */ /* 0x000fea0003800000 */
.L_x_1128:
[----:B-1----:R-:W2:Y:S01]  /*12a40*/  LDL R5, [R1] ;  /* 0x0000000001057983 */ /* 0x002ea20000100800 */
        /* <DEDUP_REMOVED lines=9> */
.L_x_1130:
        /* <DEDUP_REMOVED lines=16> */
.L_x_1131:
        /* <DEDUP_REMOVED lines=9> */
.L_x_1118:
[----:B------:R-:W-:Y:S05]  /*12c70*/  BSYNC B0 ;  /* 0x0000000000007941 */ /* 0x000fea0003800000 */
.L_x_1117:
[----:B------:R-:W-:-:S06]  /*12c80*/  UISETP.NE.AND UP0, UPT, UR42, 0x3, UPT ;  /* 0x000000032a00788c */ /* 0x000fcc000bf05270 */
[----:B------:R-:W-:-:S13]  /*12c90*/  PLOP3.LUT P0, PT, PT, PT, UP0, 0x80, 0x0 ;  /* 0x000000000000781c */ /* 0x000fda0003f0f008 */
[----:B------:R-:W-:Y:S05]  /*12ca0*/  @!P0 BRA `(.L_x_1132) ;  /* 0x0000000000048947 */ /* 0x000fea0003800000 */
[----:B------:R-:W-:Y:S01]  /*12cb0*/  BPT.TRAP 0x1 ;  /* 0x000000040000795c */ /* 0x000fe20000300000 */
.L_x_1132:
[----:B------:R-:W-:Y:S01]  /*12cc0*/  IMAD.U32 R4, RZ, RZ, UR44 ;  /* 0x0000002cff047e24 */ /* 0x000fe2000f8e00ff */
[----:B------:R-:W-:Y:S01]  /*12cd0*/  LEA R21, R2, UR41, 0x3 ;  /* 0x0000002902157c11 */ /* 0x000fe2000f8e18ff */
[----:B------:R-:W-:Y:S03]  /*12ce0*/  BSSY B0, `(.L_x_1133) ;  /* 0x0000006000007945 */ /* 0x000fe60003800000 */
[----:B------:R-:W-:Y:S02]  /*12cf0*/  ISETP.NE.AND P0, PT, R4, 0x3, PT ;  /* 0x000000030400780c */ /* 0x000fe40003f05270 */
[----:B------:R-:W-:-:S04]  /*12d00*/  LOP3.LUT R4, R8, 0x1, RZ, 0x3c, !PT ;  /* 0x0000000108047812 */ /* 0x000fc800078e3cff */
[----:B------:R-:W-:-:S04]  /*12d10*/  SHF.L.U32 R4, R4, 0x1f, RZ ;  /* 0x0000001f04047819 */ /* 0x000fc800000006ff */
[----:B------:R-:W2:Y:S02]  /*12d20*/  SYNCS.PHASECHK.TRANS64.TRYWAIT P2, [R21+URZ+0x28470], R4 ;  /* 0x02847004150075a7 */ /* 0x000ea4000804017f */
[----:B--2---:R-:W-:Y:S05]  /*12d30*/  @!P2 BRA `(.L_x_1134) ;  /* 0x000000240050a947 */ /* 0x004fea0003800000 */
.L_x_1184:
[----:B------:R-:W-:Y:S05]  /*12d40*/  BSYNC B0 ;  /* 0x0000000000007941 */ /* 0x000fea0003800000 */
.L_x_1133:
[----:B------:R-:W-:Y:S05]  /*12d50*/  @!P0 BRA `(.L_x_1135) ;  /* 0x0000000000048947 */ /* 0x000fea0003800000 */
[----:B------:R-:W-:Y:S01]  /*12d60*/  BPT.TRAP 0x1 ;  /* 0x000000040000795c */ /* 0x000fe20000300000 */
.L_x_1135:
[----:B--2---:R-:W-:Y:S01]  /*12d70*/  SHF.L.U32 R4, R8, 0x1f, RZ ;  /* 0x0000001f08047819 */ /* 0x004fe200000006ff */
[----:B------:R-:W-:-:S03]  /*12d80*/  IMAD.SHL.U32 R2, R2, 0x4000, RZ ;  /* 0x0000400002027824 */ /* 0x000fc600078e00ff */
[----:B------:R-:W2:Y:S02]  /*12d90*/  SYNCS.PHASECHK.TRANS64.TRYWAIT P2, [R21+URZ+0x28460], R4 ;  /* 0x02846004150075a7 */ /* 0x000ea4000804017f */
[----:B--2---:R-:W-:Y:S05]  /*12da0*/  @!P2 BRA `(.L_x_1136) ;  /* 0x000000240048a947 */ /* 0x004fea0003800000 */
.L_x_1185:
[----:B------:R-:W3:Y:S04]  /*12db0*/  LDL R17, [R1+0x8] ;  /* 0x0000080001117983 */ /* 0x000ee80000100800 */
[----:B------:R-:W4:Y:S04]  /*12dc0*/  LDL R13, [R1+0x28] ;  /* 0x00002800010d7983 */ /* 0x000f280000100800 */
[----:B------:R-:W5:Y:S01]  /*12dd0*/  LDL R18, [R1+0x14] ;  /* 0x0000140001127983 */ /* 0x000f620000100800 */
[----:B------:R-:W-:Y:S05]  /*12de0*/  WARPSYNC.ALL ;  /* 0x0000000000007948 */ /* 0x000fea0003800000 */
[----:B------:R-:W-:-:S04]  /*12df0*/  IMAD.U32 R12, RZ, RZ, UR41 ;  /* 0x00000029ff0c7e24 */ /* 0x000fc8000f8e00ff */
[----:B------:R-:W-:Y:S01]  /*12e00*/  VIADD R12, R12, 0x8000 ;  /* 0x000080000c0c7836 */ /* 0x000fe20000000000 */
[----:B---3--:R-:W-:-:S06]  /*12e10*/  LOP3.LUT R8, R2, R17, RZ, 0xfc, !PT ;  /* 0x0000001102087212 */ /* 0x008fcc00078efcff */
[----:B-1----:R-:W2:Y:S01]  /*12e20*/  LDSM.16.MT88.4 R8, [R8+UR41+0x10000] ;  /* 0x010000290808783b */ /* 0x002ea20008004200 */
[----:B----4-:R-:W-:Y:S02]  /*12e30*/  IADD3 R16, R13, UR41, R2 ;  /* 0x000000290d107c10 */ /* 0x010fe4000fffe002 */
[C-C-:B--2---:R-:W-:Y:S02]  /*12e40*/  PRMT R4, R8.reuse, 0x6420, R9.reuse ;  /* 0x0000642008047816 */ /* 0x144fe40000000009 */
[----:B------:R-:W-:Y:S02]  /*12e50*/  PRMT R5, R8, 0x7531, R9 ;  /* 0x0000753108057816 */ /* 0x000fe40000000009 */
[C-C-:B------:R-:W-:Y:S02]  /*12e60*/  PRMT R6, R10.reuse, 0x6420, R11.reuse ;  /* 0x000064200a067816 */ /* 0x140fe4000000000b */
[----:B------:R-:W-:Y:S02]  /*12e70*/  PRMT R7, R10, 0x7531, R11 ;  /* 0x000075310a077816 */ /* 0x000fe4000000000b */
[----:B------:R-:W1:Y:S01]  /*12e80*/  LDSM.16.MT88.4 R8, [R16+0x10000] ;  /* 0x010000001008783b */ /* 0x000e620000004200 */
[----:B-----5:R-:W-:-:S05]  /*12e90*/  IADD3 R20, R12, R2, R18 ;  /* 0x000000020c147210 */ /* 0x020fca0007ffe012 */
[----:B------:R2:W-:Y:S02]  /*12ea0*/  STSM.16.M88.4 [R20], R4 ;  /* 0x0000000414007844 */ /* 0x0005e40000000200 */
[----:B--2---:R-:W-:Y:S01]  /*12eb0*/  VIADD R4, R2, 0x2000 ;  /* 0x0000200002047836 */ /* 0x004fe20000000000 */
[C-C-:B-1----:R-:W-:Y:S02]  /*12ec0*/  PRMT R12, R8.reuse, 0x6420, R9.reuse ;  /* 0x00006420080c7816 */ /* 0x142fe40000000009 */
[----:B------:R-:W-:Y:S02]  /*12ed0*/  PRMT R13, R8, 0x7531, R9 ;  /* 0x00007531080d7816 */ /* 0x000fe40000000009 */
[C-C-:B------:R-:W-:Y:S02]  /*12ee0*/  PRMT R14, R10.reuse, 0x6420, R11.reuse ;  /* 0x000064200a0e7816 */ /* 0x140fe4000000000b */
[----:B------:R-:W-:-:S05]  /*12ef0*/  PRMT R15, R10, 0x7531, R11 ;  /* 0x000075310a0f7816 */ /* 0x000fca000000000b */
[----:B------:R1:W-:Y:S02]  /*12f00*/  STSM.16.M88.4 [R20+0x1000], R12 ;  /* 0x0010000c14007844 */ /* 0x0003e40000000200 */
        /* <DEDUP_REMOVED lines=9> */
[----:B------:R2:W-:Y:S01]  /*12fa0*/  STSM.16.M88.4 [R20+0x2000], R4 ;  /* 0x0020000414007844 */ /* 0x0005e20000000200 */
[----:B------:R-:W-:-:S02]  /*12fb0*/  IMAD.MOV.U32 R12, RZ, RZ, R18 ;  /* 0x000000ffff0c7224 */ /* 0x000fc400078e0012 */
[----:B--2---:R-:W-:-:S05]  /*12fc0*/  VIADD R4, R2, 0x1000 ;  /* 0x0000100002047836 */ /* 0x004fca0000000000 */
[----:B------:R-:W-:Y:S01]  /*12fd0*/  LOP3.LUT R4, R4, R14, RZ, 0xfc, !PT ;  /* 0x0000000e04047212 */ /* 0x000fe200078efcff */
[----:B------:R-:W2:Y:S01]  /*12fe0*/  S2R R7, SR_TID.X ;  /* 0x0000000000077919 */ /* 0x000ea20000002100 */
[C-C-:B-1----:R-:W-:Y:S02]  /*12ff0*/  PRMT R16, R8.reuse, 0x6420, R9.reuse ;  /* 0x0000642008107816 */ /* 0x142fe40000000009 */
[----:B------:R-:W-:Y:S02]  /*13000*/  PRMT R17, R8, 0x7531, R9 ;  /* 0x0000753108117816 */ /* 0x000fe40000000009 */
[C-C-:B------:R-:W-:Y:S02]  /*13010*/  PRMT R18, R10.reuse, 0x6420, R11.reuse ;  /* 0x000064200a127816 */ /* 0x140fe4000000000b */
[----:B------:R-:W-:-:S05]  /*13020*/  PRMT R19, R10, 0x7531, R11 ;  /* 0x000075310a137816 */ /* 0x000fca000000000b */
[----:B------:R1:W-:Y:S04]  /*13030*/  STSM.16.M88.4 [R20+0x3000], R16 ;  /* 0x0030001014007844 */ /* 0x0003e80000000200 */
[----:B------:R-:W3:Y:S01]  /*13040*/  LDSM.16.MT88.4 R8, [R4+UR41+0x10000] ;  /* 0x010000290408783b */ /* 0x000ee20008004200 */
[----:B--2---:R-:W-:Y:S01]  /*13050*/  LOP3.LUT P2, RZ, R7, 0x4, RZ, 0xc0, !PT ;  /* 0x0000000407ff7812 */ /* 0x004fe2000784c0ff */
[----:B------:R-:W-:Y:S02]  /*13060*/  IMAD.U32 R13, RZ, RZ, UR41 ;  /* 0x00000029ff0d7e24 */ /* 0x000fe4000f8e00ff */
[----:B-1----:R-:W-:Y:S01]  /*13070*/  IMAD.MOV.U32 R19, RZ, RZ, 0x20 ;  /* 0x00000020ff137424 */ /* 0x002fe200078e00ff */
[C-C-:B---3--:R-:W-:Y:S02]  /*13080*/  PRMT R4, R8.reuse, 0x6420, R9.reuse ;  /* 0x0000642008047816 */ /* 0x148fe40000000009 */
[----:B------:R-:W-:-:S02]  /*13090*/  PRMT R5, R8, 0x7531, R9 ;  /* 0x0000753108057816 */ /* 0x000fc40000000009 */
[C-C-:B------:R-:W-:Y:S02]  /*130a0*/  PRMT R6, R10.reuse, 0x6420, R11.reuse ;  /* 0x000064200a067816 */ /* 0x140fe4000000000b */
[----:B------:R-:W-:Y:S02]  /*130b0*/  PRMT R7, R10, 0x7531, R11 ;  /* 0x000075310a077816 */ /* 0x000fe4000000000b */
[----:B------:R-:W1:Y:S01]  /*130c0*/  LDSM.16.MT88.4 R8, [R15+0x11000] ;  /* 0x011000000f08783b */ /* 0x000e620000004200 */
[----:B------:R-:W-:Y:S01]  /*130d0*/  SEL R19, R19, 0xffffffe0, !P2 ;  /* 0xffffffe013137807 */ /* 0x000fe20005000000 */
[----:B------:R-:W-:-:S03]  /*130e0*/  VIADD R13, R13, 0x8000 ;  /* 0x000080000d0d7836 */ /* 0x000fc60000000000 */
[----:B------:R-:W-:Y:S01]  /*130f0*/  IADD3 R12, R12, R2, R19 ;  /* 0x000000020c0c7210 */ /* 0x000fe20007ffe013 */
        /* <DEDUP_REMOVED lines=29> */
.L_x_1137:
[----:B------:R-:W3:Y:S01]  /*132d0*/  LDL R2, [R1+0x20] ;  /* 0x0000200001027983 */ /* 0x000ee20000100800 */
[----:B--2---:R2:W-:Y:S03]  /*132e0*/  SYNCS.ARRIVE.TRANS64.A1T0 RZ, [R21+URZ+0x28450], RZ ;  /* 0x028450ff15ff79a7 */ /* 0x0045e6000810003f */
[----:B------:R4:W5:Y:S01]  /*132f0*/  LDL R8, [R1+0xc] ;  /* 0x00000c0001087983 */ /* 0x0009620000100800 */
[----:B--2---:R-:W-:-:S05]  /*13300*/  @!P1 VIADD R21, R21, 0x28480 ;  /* 0x0002848015159836 */ /* 0x004fca0000000000 */
[----:B------:R-:W-:Y:S01]  /*13310*/  @!P1 PRMT R21, RZ, 0x654, R21 ;  /* 0x00000654ff159816 */ /* 0x000fe20000000015 */
[----:B------:R-:W-:Y:S06]  /*13320*/  BAR.SYNC.DEFER_BLOCKING 0x2, 0x80 ;  /* 0x0082000000007b1d */ /* 0x000fec0000010000 */
[----:B------:R4:W-:Y:S01]  /*13330*/  @!P1 SYNCS.ARRIVE.TRANS64.RED.A1T0 RZ, [R21+URZ], RZ ;  /* 0x000000ff15ff99a7 */ /* 0x0009e2000810043f */
[C---:B---3--:R-:W-:Y:S01]  /*13340*/  ISETP.GT.AND P0, PT, R3.reuse, R2, PT ;  /* 0x000000020300720c */ /* 0x048fe20003f04270 */
[----:B------:R-:W-:Y:S01]  /*13350*/  VIADD R3, R3, 0xffffffff ;  /* 0xffffffff03037836 */ /* 0x000fe20000000000 */
[----:B------:R4:W5:Y:S11]  /*13360*/  LDL R2, [R1+0x4] ;  /* 0x0000040001027983 */ /* 0x0009760000100800 */
[----:B----4-:R-:W-:Y:S05]  /*13370*/  @P0 BRA `(.L_x_1138) ;  /* 0xffffffec00f80947 */ /* 0x010fea000383ffff */
.L_x_1116:
[----:B------:R-:W-:Y:S04]  /*13380*/  BSSY B0, `(.L_x_1139) ;  /* 0x000000f000007945 */ /* 0x000fe80003800000 */
[----:B------:R-:W-:Y:S05]  /*13390*/  @P1 BRA `(.L_x_1140) ;  /* 0x0000000000341947 */ /* 0x000fea0003800000 */
[----:B-1----:R-:W1:Y:S01]  /*133a0*/  S2R R5, SR_LANEID ;  /* 0x0000000000057919 */ /* 0x002e620000000000 */
[----:B------:R-:W-:Y:S01]  /*133b0*/  VOTEU.ANY UR4, UPT, PT ;  /* 0x0000000000047886 */ /* 0x000fe200038e0100 */
[----:B--2--5:R-:W2:Y:S01]  /*133c0*/  LDC.64 R2, c[0x0][0xc38] ;  /* 0x00030e00ff027b82 */ /* 0x024ea20000000a00 */
        /* <DEDUP_REMOVED lines=9> */
[----:B------:R3:W-:Y:S02]  /*13460*/  STL [R1+0x18], R0 ;  /* 0x0000180001007387 */ /* 0x0007e40000100800 */
.L_x_1140:
[----:B------:R-:W-:Y:S05]  /*13470*/  BSYNC B0 ;  /* 0x0000000000007941 */ /* 0x000fea0003800000 */
.L_x_1139:
[----:B------:R-:W-:-:S06]  /*13480*/  UISETP.NE.AND UP0, UPT, UR42, 0x3, UPT ;  /* 0x000000032a00788c */ /* 0x000fcc000bf05270 */
[----:B------:R-:W-:-:S13]  /*13490*/  PLOP3.LUT P0, PT, PT, PT, UP0, 0x80, 0x0 ;  /* 0x000000000000781c */ /* 0x000fda0003f0f008 */
[----:B------:R-:W-:Y:S05]  /*134a0*/  @!P0 BRA `(.L_x_1141) ;  /* 0x0000000000048947 */ /* 0x000fea0003800000 */
[----:B------:R-:W-:Y:S01]  /*134b0*/  BPT.TRAP 0x1 ;  /* 0x000000040000795c */ /* 0x000fe20000300000 */
.L_x_1141:
[----:B--2--5:R-:W2:Y:S04]  /*134c0*/  LDL R2, [R1+0xc] ;  /* 0x00000c0001027983 */ /* 0x024ea80000100800 */
[----:B---3--:R-:W3:Y:S01]  /*134d0*/  LDL R0, [R1+0x4] ;  /* 0x0000040001007983 */ /* 0x008ee20000100800 */
[----:B------:R-:W-:Y:S01]  /*134e0*/  BSSY B0, `(.L_x_1142) ;  /* 0x0000008000007945 */ /* 0x000fe20003800000 */
[----:B--2---:R-:W-:-:S04]  /*134f0*/  LOP3.LUT R3, R2, 0x1, RZ, 0x3c, !PT ;  /* 0x0000000102037812 */ /* 0x004fc800078e3cff */
[----:B------:R-:W-:Y:S02]  /*13500*/  SHF.L.U32 R3, R3, 0x1f, RZ ;  /* 0x0000001f03037819 */ /* 0x000fe400000006ff */
[----:B---3--:R-:W-:-:S04]  /*13510*/  LEA R2, R0, UR41, 0x3 ;  /* 0x0000002900027c11 */ /* 0x008fc8000f8e18ff */
[----:B------:R-:W2:Y:S01]  /*13520*/  SYNCS.PHASECHK.TRANS64.TRYWAIT P0, [R2+URZ+0x28470], R3 ;  /* 0x02847003020075a7 */ /* 0x000ea2000800017f */
[----:B------:R-:W-:-:S05]  /*13530*/  IMAD.U32 R0, RZ, RZ, UR44 ;  /* 0x0000002cff007e24 */ /* 0x000fca000f8e00ff */
[----:B------:R-:W-:Y:S01]  /*13540*/  ISETP.NE.AND P2, PT, R0, 0x3, PT ;  /* 0x000000030000780c */ /* 0x000fe20003f45270 */
[----:B--2---:R-:W-:-:S12]  /*13550*/  @!P0 BRA `(.L_x_1143) ;  /* 0x0000001c00708947 */ /* 0x004fd80003800000 */
.L_x_1186:
[----:B------:R-:W-:Y:S05]  /*13560*/  BSYNC B0 ;  /* 0x0000000000007941 */ /* 0x000fea0003800000 */
.L_x_1142:
[----:B------:R-:W-:Y:S05]  /*13570*/  @!P2 BRA `(.L_x_1144) ;  /* 0x000000000004a947 */ /* 0x000fea0003800000 */
[----:B------:R-:W-:Y:S01]  /*13580*/  BPT.TRAP 0x1 ;  /* 0x000000040000795c */ /* 0x000fe20000300000 */
.L_x_1144:
[----:B------:R-:W2:Y:S02]  /*13590*/  LDL R0, [R1+0xc] ;  /* 0x00000c0001007983 */ /* 0x000ea40000100800 */
[----:B--2---:R-:W-:-:S04]  /*135a0*/  SHF.L.U32 R3, R0, 0x1f, RZ ;  /* 0x0000001f00037819 */ /* 0x004fc800000006ff */
[----:B------:R-:W2:Y:S02]  /*135b0*/  SYNCS.PHASECHK.TRANS64.TRYWAIT P0, [R2+URZ+0x28460], R3 ;  /* 0x02846003020075a7 */ /* 0x000ea4000800017f */
[----:B--2---:R-:W-:Y:S05]  /*135c0*/  @!P0 BRA `(.L_x_1145) ;  /* 0x0000001c00688947 */ /* 0x004fea0003800000 */
.L_x_1187:
[----:B------:R-:W3:Y:S04]  /*135d0*/  LDL R0, [R1+0x4] ;  /* 0x0000040001007983 */ /* 0x000ee80000100800 */
[----:B------:R-:W1:Y:S04]  /*135e0*/  LDL R17, [R1+0x8] ;  /* 0x0000080001117983 */ /* 0x000e680000100800 */
[----:B------:R-:W2:Y:S04]  /*135f0*/  LDL R13, [R1+0x28] ;  /* 0x00002800010d7983 */ /* 0x000ea80000100800 */
[----:B------:R-:W4:Y:S01]  /*13600*/  LDL R18, [R1+0x14] ;  /* 0x0000140001127983 */ /* 0x000f220000100800 */
[----:B------:R-:W-:Y:S05]  /*13610*/  WARPSYNC.ALL ;  /* 0x0000000000007948 */ /* 0x000fea0003800000 */
[----:B---3--:R-:W-:-:S05]  /*13620*/  IMAD.SHL.U32 R20, R0, 0x4000, RZ ;  /* 0x0000400000147824 */ /* 0x008fca00078e00ff */
[----:B-1----:R-:W-:-:S05]  /*13630*/  LOP3.LUT R12, R20, R17, RZ, 0xfc, !PT ;  /* 0x00000011140c7212 */ /* 0x002fca00078efcff */
[----:B------:R-:W1:Y:S01]  /*13640*/  LDSM.16.MT88.4 R4, [R12+UR41+0x10000] ;  /* 0x010000290c04783b */ /* 0x000e620008004200 */
[----:B--2---:R-:W-:Y:S01]  /*13650*/  IADD3 R3, R13, UR41, R20 ;  /* 0x000000290d037c10 */ /* 0x004fe2000fffe014 */
[----:B------:R-:W-:-:S04]  /*13660*/  IMAD.U32 R0, RZ, RZ, UR41 ;  /* 0x00000029ff007e24 */ /* 0x000fc8000f8e00ff */
[----:B------:R-:W-:Y:S01]  /*13670*/  VIADD R0, R0, 0x8000 ;  /* 0x0000800000007836 */ /* 0x000fe20000000000 */
[C-C-:B-1----:R-:W-:Y:S02]  /*13680*/  PRMT R8, R4.reuse, 0x6420, R5.reuse ;  /* 0x0000642004087816 */ /* 0x142fe40000000005 */
[----:B------:R-:W-:Y:S02]  /*13690*/  PRMT R9, R4, 0x7531, R5 ;  /* 0x0000753104097816 */ /* 0x000fe40000000005 */
[C-C-:B------:R-:W-:Y:S02]  /*136a0*/  PRMT R10, R6.reuse, 0x6420, R7.reuse ;  /* 0x00006420060a7816 */ /* 0x140fe40000000007 */
[----:B------:R-:W-:Y:S02]  /*136b0*/  PRMT R11, R6, 0x7531, R7 ;  /* 0x00007531060b7816 */ /* 0x000fe40000000007 */
[----:B------:R-:W1:Y:S01]  /*136c0*/  LDSM.16.MT88.4 R4, [R3+0x10000] ;  /* 0x010000000304783b */ /* 0x000e620000004200 */
[----:B----4-:R-:W-:-:S05]  /*136d0*/  IADD3 R0, R0, R20, R18 ;  /* 0x0000001400007210 */ /* 0x010fca0007ffe012 */
[----:B------:R1:W-:Y:S02]  /*136e0*/  STSM.16.M88.4 [R0], R8 ;  /* 0x0000000800007844 */ /* 0x0003e40000000200 */
[C-C-:B-1----:R-:W-:Y:S02]  /*136f0*/  PRMT R8, R4.reuse, 0x6420, R5.reuse ;  /* 0x0000642004087816 */ /* 0x142fe40000000005 */
[----:B------:R-:W-:Y:S01]  /*13700*/  PRMT R9, R4, 0x7531, R5 ;  /* 0x0000753104097816 */ /* 0x000fe20000000005 */
[----:B------:R-:W-:Y:S01]  /*13710*/  VIADD R4, R20, 0x2000 ;  /* 0x0000200014047836 */ /* 0x000fe20000000000 */
[C-C-:B------:R-:W-:Y:S02]  /*13720*/  PRMT R10, R6.reuse, 0x6420, R7.reuse ;  /* 0x00006420060a7816 */ /* 0x140fe40000000007 */
        /* <DEDUP_REMOVED lines=10> */
[----:B--2---:R-:W-:Y:S02]  /*137d0*/  IMAD.MOV.U32 R15, RZ, RZ, R17 ;  /* 0x000000ffff0f7224 */ /* 0x004fe400078e0011 */
[----:B------:R-:W-:-:S02]  /*137e0*/  IMAD.MOV.U32 R13, RZ, RZ, R18 ;  /* 0x000000ffff0d7224 */ /* 0x000fc400078e0012 */
[----:B------:R-:W2:Y:S01]  /*137f0*/  S2R R18, SR_TID.X ;  /* 0x0000000000127919 */ /* 0x000ea20000002100 */
[C-C-:B-1----:R-:W-:Y:S02]  /*13800*/  PRMT R8, R4.reuse, 0x6420, R5.reuse ;  /* 0x0000642004087816 */ /* 0x142fe40000000005 */
[----:B------:R-:W-:Y:S01]  /*13810*/  PRMT R9, R4, 0x7531, R5 ;  /* 0x0000753104097816 */ /* 0x000fe20000000005 */
[----:B------:R-:W-:Y:S01]  /*13820*/  VIADD R4, R20, 0x1000 ;  /* 0x0000100014047836 */ /* 0x000fe20000000000 */
[C-C-:B------:R-:W-:Y:S02]  /*13830*/  PRMT R10, R6.reuse, 0x6420, R7.reuse ;  /* 0x00006420060a7816 */ /* 0x140fe40000000007 */
[----:B------:R-:W-:Y:S02]  /*13840*/  PRMT R11, R6, 0x7531, R7 ;  /* 0x00007531060b7816 */ /* 0x000fe40000000007 */
[----:B------:R-:W-:-:S03]  /*13850*/  LOP3.LUT R21, R4, R15, RZ, 0xfc, !PT ;  /* 0x0000000f04157212 */ /* 0x000fc600078efcff */
[----:B------:R-:W-:Y:S04]  /*13860*/  STSM.16.M88.4 [R0+0x3000], R8 ;  /* 0x0030000800007844 */ /* 0x000fe80000000200 */
[----:B------:R-:W1:Y:S01]  /*13870*/  LDSM.16.MT88.4 R4, [R21+UR41+0x10000] ;  /* 0x010000291504783b */ /* 0x000e620008004200 */
[----:B------:R-:W-:Y:S01]  /*13880*/  IMAD.MOV.U32 R12, RZ, RZ, 0x20 ;  /* 0x00000020ff0c7424 */ /* 0x000fe200078e00ff */
[----:B--2---:R-:W-:Y:S01]  /*13890*/  LOP3.LUT P0, RZ, R18, 0x4, RZ, 0xc0, !PT ;  /* 0x0000000412ff7812 */ /* 0x004fe2000780c0ff */
[----:B------:R-:W-:-:S03]  /*138a0*/  IMAD.U32 R14, RZ, RZ, UR41 ;  /* 0x00000029ff0e7e24 */ /* 0x000fc6000f8e00ff */
[----:B------:R-:W-:Y:S01]  /*138b0*/  SEL R12, R12, 0xffffffe0, !P0 ;  /* 0xffffffe00c0c7807 */ /* 0x000fe20004000000 */
[----:B------:R-:W-:Y:S01]  /*138c0*/  VIADD R14, R14, 0x8000 ;  /* 0x000080000e0e7836 */ /* 0x000fe20000000000 */
[C-C-:B-1----:R-:W-:Y:S02]  /*138d0*/  PRMT R16, R4.reuse, 0x6420, R5.reuse ;  /* 0x0000642004107816 */ /* 0x142fe40000000005 */
[----:B------:R-:W-:Y:S02]  /*138e0*/  PRMT R17, R4, 0x7531, R5 ;  /* 0x0000753104117816 */ /* 0x000fe40000000005 */
[----:B------:R-:W-:Y:S02]  /*138f0*/  IADD3 R4, R13, R20, R12 ;  /* 0x000000140d047210 */ /* 0x000fe40007ffe00c */
[C-C-:B------:R-:W-:Y:S02]  /*13900*/  PRMT R18, R6.reuse, 0x6420, R7.reuse ;  /* 0x0000642006127816 */ /* 0x140fe40000000007 */
[----:B------:R-:W-:Y:S01]  /*13910*/  PRMT R19, R6, 0x7531, R7 ;  /* 0x0000753106137816 */ /* 0x000fe20000000007 */
[----:B------:R-:W-:-:S02]  /*13920*/  IMAD.IADD R0, R14, 0x1, R4 ;  /* 0x000000010e007824 */ /* 0x000fc400078e0204 */
        /* <DEDUP_REMOVED lines=29> */
.L_x_1146:
        /* <DEDUP_REMOVED lines=14> */
.L_x_1100:
[----:B------:R-:W-:Y:S05]  /*13be0*/  BSYNC B6 ;  /* 0x0000000000067941 */ /* 0x000fea0003800000 */
.L_x_1098:
[----:B-12---:R-:W2:Y:S02]  /*13bf0*/  LDL R0, [R1+0x2c] ;  /* 0x00002c0001007983 */ /* 0x006ea40000100800 */
[----:B--2---:R-:W-:-:S13]  /*13c00*/  LOP3.LUT P0, RZ, R0, 0x2, RZ, 0xc0, !PT ;  /* 0x0000000200ff7812 */ /* 0x004fda000780c0ff */
        /* <DEDUP_REMOVED lines=13> */
.L_x_1147:
[----:B------:R-:W1:Y:S01]  /*13ce0*/  S2R R2, SR_TID.X ;  /* 0x0000000000027919 */ /* 0x000e620000002100 */
[----:B------:R-:W-:Y:S01]  /*13cf0*/  ULDC UR4, c[0x0][0xc14] ;  /* 0x0003050000047ab9 */ /* 0x000fe20000000800 */
[----:B------:R-:W2:Y:S01]  /*13d00*/  LDL.LU R0, [R1+0x18] ;  /* 0x0000180001007983 */ /* 0x000ea20000300800 */
[----:B-1----:R-:W-:-:S04]  /*13d10*/  LOP3.LUT R8, R2, 0x1f, RZ, 0xc0, !PT ;  /* 0x0000001f02087812 */ /* 0x002fc800078ec0ff */
[C---:B------:R-:W-:Y:S01]  /*13d20*/  ISETP.NE.AND P0, PT, R8.reuse, 0x1f, PT ;  /* 0x0000001f0800780c */ /* 0x040fe20003f05270 */
[----:B------:R-:W-:-:S05]  /*13d30*/  VIADD R5, R8, UR45 ;  /* 0x0000002d08057c36 */ /* 0x000fca0008000000 */
[----:B------:R-:W-:Y:S01]  /*13d40*/  ISETP.GE.OR P1, PT, R5, UR4, !P0 ;  /* 0x0000000405007c0c */ /* 0x000fe2000c726670 */
[----:B------:R-:W-:-:S12]  /*13d50*/  ULDC UR4, c[0x0][0xc14] ;  /* 0x0003050000047ab9 */ /* 0x000fd80000000800 */
[----:B------:R-:W1:Y:S02]  /*13d60*/  @!P1 LDC.64 R2, c[0x0][0xc58] ;  /* 0x00031600ff029b82 */ /* 0x000e640000000a00 */
[----:B-1----:R-:W-:-:S04]  /*13d70*/  @!P1 IMAD.WIDE R2, R5, 0x4, R2 ;  /* 0x0000000405029825 */ /* 0x002fc800078e0202 */
[----:B------:R-:W-:-:S06]  /*13d80*/  IMAD.MOV.U32 R5, RZ, RZ, RZ ;  /* 0x000000ffff057224 */ /* 0x000fcc00078e00ff */
        /* <DEDUP_REMOVED lines=30> */
.L_x_1153:
        /* <DEDUP_REMOVED lines=14> */
.L_x_1152:
[----:B------:R-:W-:Y:S05]  /*14050*/  BSYNC B0 ;  /* 0x0000000000007941 */ /* 0x000fea0003800000 */
.L_x_1151:
[----:B-1---5:R-:W1:Y:S02]  /*14060*/  SHFL.UP PT, R2, R5, 0x1, RZ ;  /* 0x0420000005027989 */ /* 0x022e6400000e00ff */
        /* <DEDUP_REMOVED lines=16> */
[----:B-1----:R-:W-:-:S04]  /*14170*/  IMAD R2, R11, R4, RZ ;  /* 0x000000040b027224 */ /* 0x002fc800078e02ff */
[----:B------:R-:W-:-:S05]  /*14180*/  IMAD.IADD R7, R2, 0x1, R7 ;  /* 0x0000000102077824 */ /* 0x000fca00078e0207 */
[----:B------:R-:W-:-:S13]  /*14190*/  ISETP.GT.AND P6, PT, R7, R0, PT ;  /* 0x000000000700720c */ /* 0x000fda0003fc4270 */
[----:B------:R-:W-:Y:S05]  /*141a0*/  @!P6 BRA `(.L_x_1153) ;  /* 0xfffffffc0070e947 */ /* 0x000fea000383ffff */
.L_x_1149:
        /* <DEDUP_REMOVED lines=10> */
[----:B------:R1:W2:Y:S01]  /*14250*/  LDG.E R9, desc[UR50][R2.64] ;  /* 0x0000003202097981 */ /* 0x0002a2000c1e1900 */
[----:B------:R-:W-:Y:S01]  /*14260*/  IMAD.U32 R12, RZ, RZ, UR6 ;  /* 0x00000006ff0c7e24 */ /* 0x000fe2000f8e00ff */
[----:B------:R-:W-:-:S04]  /*14270*/  ISETP.NE.AND P0, PT, RZ, UR7, PT ;  /* 0x00000007ff007c0c */ /* 0x000fc8000bf05270 */
[----:B------:R-:W2:Y:S01]  /*14280*/  SHFL.IDX PT, R5, R5, R12, 0x1f ;  /* 0x00001f0c05057589 */ /* 0x000ea200000e0000 */
[----:B-1----:R-:W-:Y:S02]  /*14290*/  IMAD.MOV.U32 R2, RZ, RZ, RZ ;  /* 0x000000ffff027224 */ /* 0x002fe400078e00ff */
[----:B--2---:R-:W-:-:S05]  /*142a0*/  IMAD R6, R5, R9, RZ ;  /* 0x0000000905067224 */ /* 0x004fca00078e02ff */
[----:B------:R-:W-:Y:S01]  /*142b0*/  IABS R10, R6 ;  /* 0x00000006000a7213 */ /* 0x000fe20000000000 */
[----:B------:R-:W-:Y:S06]  /*142c0*/  @!P0 BRA `(.L_x_1154) ;  /* 0x00000000000c8947 */ /* 0x000fec0003800000 */
[----:B------:R-:W-:-:S06]  /*142d0*/  UIADD3 UR4, UR6, -0x1, URZ ;  /* 0xffffffff06047890 */ /* 0x000fcc000fffe03f */
[----:B------:R-:W-:-:S05]  /*142e0*/  IMAD.U32 R3, RZ, RZ, UR4 ;  /* 0x00000004ff037e24 */ /* 0x000fca000f8e00ff */
[----:B------:R1:W2:Y:S02]  /*142f0*/  SHFL.IDX PT, R2, R8, R3, 0x1f ;  /* 0x00001f0308027589 */ /* 0x0002a400000e0000 */
.L_x_1154:
[----:B-1----:R-:W1:Y:S01]  /*14300*/  I2F.RP R8, R10 ;  /* 0x0000000a00087306 */ /* 0x002e620000209400 */
[----:B--2---:R-:W-:Y:S02]  /*14310*/  IMAD R12, R2, R4, R7 ;  /* 0x00000004020c7224 */ /* 0x004fe400078e0207 */
[----:B------:R-:W-:-:S03]  /*14320*/  IMAD.MOV.U32 R2, RZ, RZ, RZ ;  /* 0x000000ffff027224 */ /* 0x000fc600078e00ff */
[----:B------:R2:W-:Y:S02]  /*14330*/  STL [R1+0x18], R12 ;  /* 0x0000180c01007387 */ /* 0x0005e40000100800 */
[----:B-1----:R-:W1:Y:S02]  /*14340*/  MUFU.RCP R8, R8 ;  /* 0x0000000800087308 */ /* 0x002e640000001000 */
[----:B-1----:R-:W-:-:S06]  /*14350*/  VIADD R11, R8, 0xffffffe ;  /* 0x0ffffffe080b7836 */ /* 0x002fcc0000000000 */
[----:B------:R-:W1:Y:S02]  /*14360*/  F2I.FTZ.U32.TRUNC.NTZ R3, R11 ;  /* 0x0000000b00037305 */ /* 0x000e64000021f000 */
[----:B-1----:R-:W-:-:S04]  /*14370*/  IMAD.MOV R7, RZ, RZ, -R3 ;  /* 0x000000ffff077224 */ /* 0x002fc800078e0a03 */
[----:B------:R-:W-:-:S04]  /*14380*/  IMAD R7, R7, R10, RZ ;  /* 0x0000000a07077224 */ /* 0x000fc800078e02ff */
        /* <DEDUP_REMOVED lines=19> */
[----:B------:R-:W-:Y:S02]  /*144c0*/  IMAD.MOV R3, RZ, RZ, -R0 ;  /* 0x000000ffff037224 */ /* 0x000fe400078e0a00 */
[----:B------:R-:W-:Y:S02]  /*144d0*/  IMAD R7, R6, R2, R7 ;  /* 0x0000000206077224 */ /* 0x000fe400078e0207 */
[----:B------:R-:W-:Y:S01]  /*144e0*/  IMAD.MOV.U32 R2, RZ, RZ, RZ ;  /* 0x000000ffff027224 */ /* 0x000fe200078e00ff */
[----:B------:R-:W-:-:S04]  /*144f0*/  VIADDMNMX R4, R3, R4, R9, PT ;  /* 0x0000000403047246 */ /* 0x000fc80003800109 */
[-C--:B------:R-:W-:Y:S02]  /*14500*/  IABS R8, R4.reuse ;  /* 0x0000000400087213 */ /* 0x080fe40000000000 */
[----:B------:R-:W-:Y:S02]  /*14510*/  IABS R6, R4 ;  /* 0x0000000400067213 */ /* 0x000fe40000000000 */
[----:B------:R-:W1:Y:S03]  /*14520*/  I2F.RP R9, R8 ;  /* 0x0000000800097306 */ /* 0x000e660000209400 */
[----:B------:R-:W-:-:S05]  /*14530*/  IMAD.MOV R6, RZ, RZ, -R6 ;  /* 0x000000ffff067224 */ /* 0x000fca00078e0a06 */
[----:B-1----:R-:W1:Y:S02]  /*14540*/  MUFU.RCP R9, R9 ;  /* 0x0000000900097308 */ /* 0x002e640000001000 */
[----:B-1----:R-:W-:-:S06]  /*14550*/  VIADD R10, R9, 0xffffffe ;  /* 0x0ffffffe090a7836 */ /* 0x002fcc0000000000 */
[----:B------:R-:W1:Y:S02]  /*14560*/  F2I.FTZ.U32.TRUNC.NTZ R3, R10 ;  /* 0x0000000a00037305 */ /* 0x000e64000021f000 */
[----:B-1----:R-:W-:-:S04]  /*14570*/  IMAD.MOV R11, RZ, RZ, -R3 ;  /* 0x000000ffff0b7224 */ /* 0x002fc800078e0a03 */
[----:B------:R-:W-:-:S04]  /*14580*/  IMAD R11, R11, R8, RZ ;  /* 0x000000080b0b7224 */ /* 0x000fc800078e02ff */
[----:B------:R-:W-:Y:S01]  /*14590*/  IMAD.HI.U32 R2, R3, R11, R2 ;  /* 0x0000000b03027227 */ /* 0x000fe200078e0002 */
[----:B------:R-:W-:-:S05]  /*145a0*/  IABS R3, R7 ;  /* 0x0000000700037213 */ /* 0x000fca0000000000 */
[----:B------:R-:W-:-:S04]  /*145b0*/  IMAD.HI.U32 R2, R2, R3, RZ ;  /* 0x0000000302027227 */ /* 0x000fc800078e00ff */
[----:B------:R-:W-:-:S05]  /*145c0*/  IMAD R3, R2, R6, R3 ;  /* 0x0000000602037224 */ /* 0x000fca00078e0203 */
[----:B------:R-:W-:-:S13]  /*145d0*/  ISETP.GT.U32.AND P1, PT, R8, R3, PT ;  /* 0x000000030800720c */ /* 0x000fda0003f24070 */
[----:B------:R-:W-:Y:S02]  /*145e0*/  @!P1 IMAD.IADD R3, R3, 0x1, -R8 ;  /* 0x0000000103039824 */ /* 0x000fe400078e0a08 */
[----:B------:R-:W-:Y:S01]  /*145f0*/  @!P1 VIADD R2, R2, 0x1 ;  /* 0x0000000102029836 */ /* 0x000fe20000000000 */
[----:B------:R-:W-:Y:S02]  /*14600*/  ISETP.NE.AND P1, PT, R4, RZ, PT ;  /* 0x000000ff0400720c */ /* 0x000fe40003f25270 */
[----:B------:R-:W-:Y:S02]  /*14610*/  ISETP.GE.U32.AND P0, PT, R3, R8, PT ;  /* 0x000000080300720c */ /* 0x000fe40003f06070 */
[C---:B------:R-:W-:Y:S01]  /*14620*/  LOP3.LUT R3, R7.reuse, R4, RZ, 0x3c, !PT ;  /* 0x0000000407037212 */ /* 0x040fe200078e3cff */
[----:B------:R-:W-:-:S03]  /*14630*/  IMAD.IADD R7, R7, 0x1, R0 ;  /* 0x0000000107077824 */ /* 0x000fc600078e0200 */
[----:B------:R-:W-:-:S07]  /*14640*/  ISETP.GE.AND P2, PT, R3, RZ, PT ;  /* 0x000000ff0300720c */ /* 0x000fce0003f46270 */
[----:B------:R-:W-:-:S06]  /*14650*/  @P0 VIADD R2, R2, 0x1 ;  /* 0x0000000102020836 */ /* 0x000fcc0000000000 */
[----:B------:R-:W-:Y:S01]  /*14660*/  @!P2 IMAD.MOV R2, RZ, RZ, -R2 ;  /* 0x000000ffff02a224 */ /* 0x000fe200078e0a02 */
[----:B------:R-:W-:Y:S01]  /*14670*/  @!P1 LOP3.LUT R2, RZ, R4, RZ, 0x33, !PT ;  /* 0x00000004ff029212 */ /* 0x000fe200078e33ff */
[----:B------:R-:W-:-:S04]  /*14680*/  IMAD.MOV R4, RZ, RZ, -R4 ;  /* 0x000000ffff047224 */ /* 0x000fc800078e0a04 */
[----:B------:R-:W-:Y:S01]  /*14690*/  IMAD R4, R2, R4, R7 ;  /* 0x0000000402047224 */ /* 0x000fe200078e0207 */
[----:B------:R-:W-:-:S04]  /*146a0*/  LOP3.LUT R2, RZ, R2, RZ, 0x33, !PT ;  /* 0x00000002ff027212 */ /* 0x000fc800078e33ff */
[----:B------:R-:W-:Y:S01]  /*146b0*/  R2UR UR38, R4 ;  /* 0x00000000042672ca */ /* 0x000fe200000e0000 */
[----:B------:R-:W-:-:S05]  /*146c0*/  IMAD.IADD R0, R5, 0x1, R2 ;  /* 0x0000000105007824 */ /* 0x000fca00078e0202 */
[----:B------:R2:W-:Y:S01]  /*146d0*/  STL [R1+0x1c], R0 ;  /* 0x00001c0001007387 */ /* 0x0005e20000100800 */
[----:B------:R-:W-:Y:S08]  /*146e0*/  BRA `(.L_x_1155) ;  /* 0x0000000000107947 */ /* 0x000ff00003800000 */
.L_x_1150:
[----:B------:R1:W-:Y:S01]  /*146f0*/  STL [R1+0x18], R0 ;  /* 0x0000180001007387 */ /* 0x0003e20000100800 */
[----:B------:R-:W-:Y:S01]  /*14700*/  ULDC UR45, c[0x0][0xc14] ;  /* 0x00030500002d7ab9 */ /* 0x000fe20000000800 */
[----:B------:R-:W-:Y:S02]  /*14710*/  UMOV UR38, URZ ;  /* 0x0000003f00267c82 */ /* 0x000fe40008000000 */
[----:B------:R1:W-:Y:S03]  /*14720*/  STL [R1+0x1c], RZ ;  /* 0x00001cff01007387 */ /* 0x0003e60000100800 */
.L_x_1155:
[----:B------:R-:W3:Y:S04]  /*14730*/  LDL R3, [R1+0x18] ;  /* 0x0000180001037983 */ /* 0x000ee80000100800 */
[----:B------:R-:W4:Y:S01]  /*14740*/  LDL R2, [R1+0x1c] ;  /* 0x00001c0001027983 */ /* 0x000f220000100800 */
[----:B------:R-:W-:Y:S02]  /*14750*/  IMAD.U32 R6, RZ, RZ, UR38 ;  /* 0x00000026ff067e24 */ /* 0x000fe4000f8e00ff */
[----:B------:R-:W-:Y:S01]  /*14760*/  IMAD.U32 R7, RZ, RZ, UR45 ;  /* 0x0000002dff077e24 */ /* 0x000fe2000f8e00ff */
[----:B-12---:R-:W1:Y:S02]  /*14770*/  S2R R0, SR_TID.X ;  /* 0x0000000000007919 */ /* 0x006e640000002100 */
[----:B-1----:R-:W-:Y:S01]  /*14780*/  LOP3.LUT R0, R0, 0x1f, RZ, 0xc0, !PT ;  /* 0x0000001f00007812 */ /* 0x002fe200078ec0ff */
[----:B------:R-:W-:Y:S03]  /*14790*/  BAR.SYNC.DEFER_BLOCKING 0x4, 0x180 ;  /* 0x0106000000007b1d */ /* 0x000fe60000010000 */
[----:B------:R-:W-:-:S13]  /*147a0*/  ISETP.NE.AND P0, PT, R0, RZ, PT ;  /* 0x000000ff0000720c */ /* 0x000fda0003f05270 */
[----:B------:R-:W-:Y:S01]  /*147b0*/  @!P0 MOV R0, 0x400 ;  /* 0x0000040000008802 */ /* 0x000fe20000000f00 */
[----:B---3--:R-:W-:Y:S02]  /*147c0*/  IMAD.MOV.U32 R4, RZ, RZ, R3 ;  /* 0x000000ffff047224 */ /* 0x008fe400078e0003 */
[----:B------:R-:W1:Y:S01]  /*147d0*/  @!P0 S2R R3, SR_CgaCtaId ;  /* 0x0000000000038919 */ /* 0x000e620000008800 */
[----:B----4-:R-:W-:Y:S01]  /*147e0*/  IMAD.MOV.U32 R5, RZ, RZ, R2 ;  /* 0x000000ffff057224 */ /* 0x010fe200078e0002 */
[----:B-1----:R-:W-:-:S05]  /*147f0*/  @!P0 LEA R0, R3, R0, 0x18 ;  /* 0x0000000003008211 */ /* 0x002fca00078ec0ff */
[----:B------:R2:W-:Y:S01]  /*14800*/  @!P0 STS.128 [R0+0x284d0], R4 ;  /* 0x0284d00400008388 */ /* 0x0005e20000000c00 */
[----:B------:R-:W-:Y:S06]  /*14810*/  BAR.ARV 0x5, 0x180 ;  /* 0x0146000000007b1d */ /* 0x000fec0000002000 */
.L_x_1148:
[----:B------:R-:W-:Y:S02]  /*14820*/  ULDC UR4, c[0x0][0xc14] ;  /* 0x0003050000047ab9 */ /* 0x000fe40000000800 */
[----:B------:R-:W-:-:S06]  /*14830*/  UISETP.GE.AND UP0, UPT, UR45, UR4, UPT ;  /* 0x000000042d00728c */ /* 0x000fcc000bf06270 */
[----:B------:R-:W-:-:S13]  /*14840*/  PLOP3.LUT P0, PT, PT, PT, UP0, 0x80, 0x0 ;  /* 0x000000000000781c */ /* 0x000fda0003f0f008 */
[----:B------:R-:W-:Y:S05]  /*14850*/  @!P0 BRA `(.L_x_1156) ;  /* 0xffffffc000248947 */ /* 0x000fea000383ffff */
.L_x_1088:
[----:B--2---:R-:W2:Y:S01]  /*14860*/  LDL.LU R0, [R1+0x30] ;  /* 0x0000300001007983 */ /* 0x004ea20000300800 */
[----:B------:R-:W-:Y:S01]  /*14870*/  BSSY B0, `(.L_x_1157) ;  /* 0x000000b000007945 */ /* 0x000fe20003800000 */
[----:B-1----:R-:W1:Y:S01]  /*14880*/  S2R R5, SR_CgaCtaId ;  /* 0x0000000000057919 */ /* 0x002e620000008800 */
[----:B--2---:R-:W-:-:S05]  /*14890*/  VIADD R0, R0, 0x1 ;  /* 0x0000000100007836 */ /* 0x004fca0000000000 */
[----:B------:R-:W-:-:S04]  /*148a0*/  LEA.HI R2, R0, R0, RZ, 0x1 ;  /* 0x0000000000027211 */ /* 0x000fc800078f08ff */
[----:B------:R-:W-:-:S05]  /*148b0*/  LOP3.LUT R3, R2, 0xfffffffe, RZ, 0xc0, !PT ;  /* 0xfffffffe02037812 */ /* 0x000fca00078ec0ff */
[----:B------:R-:W-:Y:S01]  /*148c0*/  IMAD.IADD R3, R0, 0x1, -R3 ;  /* 0x0000000100037824 */ /* 0x000fe200078e0a03 */
[----:B------:R-:W-:-:S04]  /*148d0*/  MOV R0, 0x400 ;  /* 0x0000040000007802 */ /* 0x000fc80000000f00 */
[----:B-1----:R-:W-:Y:S02]  /*148e0*/  LEA R0, R5, R0, 0x18 ;  /* 0x0000000005007211 */ /* 0x002fe400078ec0ff */
[----:B------:R-:W-:-:S04]  /*148f0*/  SHF.L.U32 R3, R3, 0x1f, RZ ;  /* 0x0000001f03037819 */ /* 0x000fc800000006ff */
[----:B------:R-:W1:Y:S02]  /*14900*/  SYNCS.PHASECHK.TRANS64.TRYWAIT P0, [R0+URZ+0x28420], R3 ;  /* 0x02842003000075a7 */ /* 0x000e64000800017f */
[----:B-1----:R-:W-:Y:S05]  /*14910*/  @!P0 BRA `(.L_x_1158) ;  /* 0x0000000800a88947 */ /* 0x002fea0003800000 */
.L_x_1188:
[----:B------:R-:W-:Y:S05]  /*14920*/  BSYNC B0 ;  /* 0x0000000000007941 */ /* 0x000fea0003800000 */
.L_x_1157:
[----:B------:R-:W-:-:S03]  /*14930*/  UMOV UR4, 0xffffffff ;  /* 0xffffffff00047882 */ /* 0x000fc60000000000 */
[----:B------:R-:W-:Y:S05]  /*14940*/  BRA.DIV UR4, `(.L_x_1159) ;  /* 0x0000000a04b07947 */ /* 0x000fea000b800000 */
[----:B------:R-:W2:Y:S02]  /*14950*/  S2R R2, SR_TID.X ;  /* 0x0000000000027919 */ /* 0x000ea40000002100 */
[----:B--2---:R-:W-:-:S04]  /*14960*/  SHF.R.U32.HI R2, RZ, 0x5, R2 ;  /* 0x00000005ff027819 */ /* 0x004fc80000011602 */
[----:B------:R-:W-:-:S05]  /*14970*/  LOP3.LUT R2, R2, 0x3, RZ, 0xc0, !PT ;  /* 0x0000000302027812 */ /* 0x000fca00078ec0ff */
[----:B------:R2:W3:Y:S02]  /*14980*/  SHFL.IDX PT, R14, R2, RZ, 0x1f ;  /* 0x00001fff020e7589 */ /* 0x0004e400000e0000 */
.L_x_1191:
[----:B---3--:R-:W-:Y:S01]  /*14990*/  ISETP.NE.AND P0, PT, R14, RZ, PT ;  /* 0x000000ff0e00720c */ /* 0x008fe20003f05270 */
[----:B------:R-:W-:-:S12]  /*149a0*/  BSSY B0, `(.L_x_1160) ;  /* 0x000002e000007945 */ /* 0x000fd80003800000 */
[----:B------:R-:W-:Y:S05]  /*149b0*/  @P0 BRA `(.L_x_1161) ;  /* 0x0000000000b00947 */ /* 0x000fea0003800000 */
[----:B------:R-:W-:-:S03]  /*149c0*/  UMOV UR4, 0xffffffff ;  /* 0xffffffff00047882 */ /* 0x000fc60000000000 */
[----:B------:R-:W-:Y:S05]  /*149d0*/  BRA.DIV UR4, `(.L_x_1162) ;  /* 0x0000000a04c07947 */ /* 0x000fea000b800000 */
[----:B------:R-:W-:-:S13]  /*149e0*/  ELECT P6, URZ, PT ;  /* 0x00000000003f782f */ /* 0x000fda00038c0000 */
.L_x_1194:
[----:B------:R-:W-:Y:S05]  /*149f0*/  @!P6 BRA `(.L_x_1161) ;  /* 0x0000000000a0e947 */ /* 0x000fea0003800000 */
[----:B------:R-:W-:-:S06]  /*14a00*/  ULOP3.LUT UR4, UR40, 0x2, URZ, 0xfc, !UPT ;  /* 0x0000000228047892 */ /* 0x000fcc000f8efc3f */
[----:B--2---:R-:W-:-:S05]  /*14a10*/  IMAD.U32 R2, RZ, RZ, UR4 ;  /* 0x00000004ff027e24 */ /* 0x004fca000f8e00ff */
[----:B------:R-:W-:-:S13]  /*14a20*/  ISETP.NE.AND P0, PT, R2, 0x3, PT ;  /* 0x000000030200780c */ /* 0x000fda0003f05270 */
[----:B------:R-:W-:Y:S05]  /*14a30*/  @!P0 BRA `(.L_x_1163) ;  /* 0x0000000000048947 */ /* 0x000fea0003800000 */
[----:B------:R-:W-:Y:S01]  /*14a40*/  BPT.TRAP 0x1 ;  /* 0x000000040000795c */ /* 0x000fe20000300000 */
.L_x_1163:
        /* <DEDUP_REMOVED lines=14> */
.L_x_1195:
[----:B------:R-:W2:Y:S02]  /*14b30*/  SYNCS.PHASECHK.TRANS64.TRYWAIT P1, [R7+URZ], R2 ;  /* 0x00000002070075a7 */ /* 0x000ea4000802017f */
[----:B--2---:R-:W-:Y:S05]  /*14b40*/  @!P1 BRA `(.L_x_1165) ;  /* 0x0000000800989947 */ /* 0x004fea0003800000 */
.L_x_1196:
[----:B------:R-:W-:Y:S05]  /*14b50*/  @!P0 BRA `(.L_x_1166) ;  /* 0x0000000000048947 */ /* 0x000fea0003800000 */
[----:B------:R-:W-:Y:S01]  /*14b60*/  BPT.TRAP 0x1 ;  /* 0x000000040000795c */ /* 0x000fe20000300000 */
.L_x_1166:
[----:B------:R-:W3:Y:S02]  /*14b70*/  LDL.LU R4, [R1+0x4] ;  /* 0x0000040001047983 */ /* 0x000ee40000300800 */
[----:B---3--:R-:W-:-:S04]  /*14b80*/  IMAD R4, R4, 0x8, R0 ;  /* 0x0000000804047824 */ /* 0x008fc800078e0200 */
[----:B------:R-:W3:Y:S02]  /*14b90*/  SYNCS.PHASECHK.TRANS64.TRYWAIT P1, [R4+URZ+0x28460], R5 ;  /* 0x02846005040075a7 */ /* 0x000ee4000802017f */
[----:B---3--:R-:W-:Y:S05]  /*14ba0*/  @!P1 BRA `(.L_x_1167) ;  /* 0x0000000800949947 */ /* 0x008fea0003800000 */
.L_x_1197:
[----:B------:R-:W-:Y:S05]  /*14bb0*/  @!P0 BRA `(.L_x_1168) ;  /* 0x0000000000048947 */ /* 0x000fea0003800000 */
[----:B------:R-:W-:Y:S01]  /*14bc0*/  BPT.TRAP 0x1 ;  /* 0x000000040000795c */ /* 0x000fe20000300000 */
.L_x_1168:
[----:B------:R-:W-:-:S04]  /*14bd0*/  IMAD R3, R3, 0x8, R0 ;  /* 0x0000000803037824 */ /* 0x000fc800078e0200 */
[----:B------:R-:W4:Y:S02]  /*14be0*/  SYNCS.PHASECHK.TRANS64.TRYWAIT P1, [R3+URZ+0x28460], R2 ;  /* 0x02846002030075a7 */ /* 0x000f24000802017f */
[----:B----4-:R-:W-:Y:S05]  /*14bf0*/  @!P1 BRA `(.L_x_1169) ;  /* 0x0000000800949947 */ /* 0x010fea0003800000 */
.L_x_1198:
[----:B------:R-:W-:Y:S05]  /*14c00*/  @!P0 BRA `(.L_x_1170) ;  /* 0x0000000000048947 */ /* 0x000fea0003800000 */
[----:B------:R-:W-:Y:S01]  /*14c10*/  BPT.TRAP 0x1 ;  /* 0x000000040000795c */ /* 0x000fe20000300000 */
.L_x_1170:
[----:B------:R-:W5:Y:S02]  /*14c20*/  SYNCS.PHASECHK.TRANS64.TRYWAIT P0, [R4+URZ+0x28480], R5 ;  /* 0x02848005040075a7 */ /* 0x000f64000800017f */
[----:B-----5:R-:W-:Y:S05]  /*14c30*/  @!P0 BRA `(.L_x_1171) ;  /* 0x0000000800988947 */ /* 0x020fea0003800000 */
.L_x_1172:
[----:B------:R0:W0:Y:S02]  /*14c40*/  SYNCS.PHASECHK.TRANS64.TRYWAIT P0, [R3+URZ+0x28480], R2 ;  /* 0x02848002030075a7 */ /* 0x000024000800017f */
[----:B0-----:R-:W-:Y:S05]  /*14c50*/  @!P0 NANOSLEEP.SYNCS 0x989680 ;  /* 0x009896800000895d */ /* 0x001fea0003900000 */
[----:B------:R-:W0:Y:S02]  /*14c60*/  @!P0 SYNCS.PHASECHK.TRANS64 P0, [R3+URZ+0x28480], R2 ;  /* 0x02848002030085a7 */ /* 0x000e24000800007f */
[----:B0-----:R-:W-:Y:S05]  /*14c70*/  @!P0 BRA `(.L_x_1172) ;  /* 0xfffffffc00f08947 */ /* 0x001fea000383ffff */
.L_x_1161:
[----:B------:R-:W-:Y:S05]  /*14c80*/  BSYNC B0 ;  /* 0x0000000000007941 */ /* 0x000fea0003800000 */
.L_x_1160:
[----:B------:R-:W-:Y:S05]  /*14c90*/  EXIT ;  /* 0x000000000000794d */ /* 0x000fea0003800000 */
.L_x_986:
[----:B0-----:R-:W-:-:S04]  /*14ca0*/  IMAD.U32 R3, RZ, RZ, UR41 ;  /* 0x00000029ff037e24 */ /* 0x001fc8000f8e00ff */
[----:B------:R0:W1:Y:S03]  /*14cb0*/  SYNCS.PHASECHK.TRANS64.TRYWAIT P1, [R3+URZ+0x28400], R8 ;  /* 0x02840008030075a7 */ /* 0x000066000802017f */
[----:B-1----:R-:W-:Y:S05]  /*14cc0*/  @!P1 NANOSLEEP.SYNCS 0x989680 ;  /* 0x009896800000995d */ /* 0x002fea0003900000 */
[----:B------:R-:W1:Y:S02]  /*14cd0*/  @!P1 SYNCS.PHASECHK.TRANS64 P1, [R3+URZ+0x28400], R8 ;  /* 0x02840008030095a7 */ /* 0x000e64000802007f */
[----:B-1----:R-:W-:Y:S05]  /*14ce0*/  @!P1 BRA `(.L_x_986) ;  /* 0xfffffffc00ec9947 */ /* 0x002fea000383ffff */
[----:B------:R-:W-:Y:S05]  /*14cf0*/  BRA `(.L_x_1173) ;  /* 0xfffffed000a07947 */ /* 0x000fea000383ffff */
.L_x_990:
[----:B-1----:R1:W2:Y:S02]  /*14d00*/  SYNCS.PHASECHK.TRANS64.TRYWAIT P2, [R4+URZ+0x28430], R3 ;  /* 0x02843003040075a7 */ /* 0x0022a4000804017f */
[----:B--2---:R-:W-:Y:S05]  /*14d10*/  @!P2 NANOSLEEP.SYNCS 0x989680 ;  /* 0x009896800000a95d */ /* 0x004fea0003900000 */
[----:B------:R-:W2:Y:S02]  /*14d20*/  @!P2 SYNCS.PHASECHK.TRANS64 P2, [R4+URZ+0x28430], R3 ;  /* 0x028430030400a5a7 */ /* 0x000ea4000804007f */
[----:B--2---:R-:W-:Y:S05]  /*14d30*/  @!P2 BRA `(.L_x_990) ;  /* 0xfffffffc00f0a947 */ /* 0x004fea000383ffff */
[----:B------:R-:W-:Y:S05]  /*14d40*/  BRA `(.L_x_989) ;  /* 0xfffffed000c47947 */ /* 0x000fea000383ffff */
.L_x_1006:
[----:B-1----:R-:W-:-:S04]  /*14d50*/  IMAD.U32 R15, RZ, RZ, UR6 ;  /* 0x00000006ff0f7e24 */ /* 0x002fc8000f8e00ff */
[----:B------:R1:W2:Y:S03]  /*14d60*/  SYNCS.PHASECHK.TRANS64.TRYWAIT P2, [R15+URZ+0x28430], R12 ;  /* 0x0284300c0f0075a7 */ /* 0x0002a6000804017f */
[----:B--2---:R-:W-:Y:S05]  /*14d70*/  @!P2 NANOSLEEP.SYNCS 0x989680 ;  /* 0x009896800000a95d */ /* 0x004fea0003900000 */
[----:B------:R-:W2:Y:S02]  /*14d80*/  @!P2 SYNCS.PHASECHK.TRANS64 P2, [R15+URZ+0x28430], R12 ;  /* 0x0284300c0f00a5a7 */ /* 0x000ea4000804007f */
[----:B--2---:R-:W-:Y:S05]  /*14d90*/  @!P2 BRA `(.L_x_1006) ;  /* 0xfffffffc00eca947 */ /* 0x004fea000383ffff */
[----:B------:R-:W-:Y:S05]  /*14da0*/  BRA `(.L_x_1003) ;  /* 0xfffffef800387947 */ /* 0x000fea000383ffff */
.L_x_1010:
[----:B-1----:R-:W-:-:S04]  /*14db0*/  IMAD.U32 R15, RZ, RZ, UR6 ;  /* 0x00000006ff0f7e24 */ /* 0x002fc8000f8e00ff */
[----:B------:R1:W2:Y:S03]  /*14dc0*/  SYNCS.PHASECHK.TRANS64.TRYWAIT P2, [R15+URZ+0x28450], R12 ;  /* 0x0284500c0f0075a7 */ /* 0x0002a6000804017f */
[----:B--2---:R-:W-:Y:S05]  /*14dd0*/  @!P2 NANOSLEEP.SYNCS 0x989680 ;  /* 0x009896800000a95d */ /* 0x004fea0003900000 */
[----:B------:R-:W2:Y:S02]  /*14de0*/  @!P2 SYNCS.PHASECHK.TRANS64 P2, [R15+URZ+0x28450], R12 ;  /* 0x0284500c0f00a5a7 */ /* 0x000ea4000804007f */
[----:B--2---:R-:W-:Y:S05]  /*14df0*/  @!P2 BRA `(.L_x_1010) ;  /* 0xfffffffc00eca947 */ /* 0x004fea000383ffff */
[----:B------:R-:W-:Y:S05]  /*14e00*/  BRA `(.L_x_1007) ;  /* 0xfffffefc00007947 */ /* 0x000fea000383ffff */
.L_x_1028:
[----:B-1----:R-:W-:-:S04]  /*14e10*/  IMAD.U32 R8, RZ, RZ, UR6 ;  /* 0x00000006ff087e24 */ /* 0x002fc8000f8e00ff */
[----:B------:R1:W2:Y:S03]  /*14e20*/  SYNCS.PHASECHK.TRANS64.TRYWAIT P2, [R8+URZ+0x28430], R7 ;  /* 0x02843007080075a7 */ /* 0x0002a6000804017f */
[----:B--2---:R-:W-:Y:S05]  /*14e30*/  @!P2 NANOSLEEP.SYNCS 0x989680 ;  /* 0x009896800000a95d */ /* 0x004fea0003900000 */
[----:B------:R-:W2:Y:S02]  /*14e40*/  @!P2 SYNCS.PHASECHK.TRANS64 P2, [R8+URZ+0x28430], R7 ;  /* 0x028430070800a5a7 */ /* 0x000ea4000804007f */
[----:B--2---:R-:W-:Y:S05]  /*14e50*/  @!P2 BRA `(.L_x_1028) ;  /* 0xfffffffc00eca947 */ /* 0x004fea000383ffff */
[----:B------:R-:W-:Y:S05]  /*14e60*/  BRA `(.L_x_1025) ;  /* 0xffffff2000787947 */ /* 0x000fea000383ffff */
.L_x_1032:
[----:B-1----:R-:W-:-:S04]  /*14e70*/  IMAD.U32 R8, RZ, RZ, UR6 ;  /* 0x00000006ff087e24 */ /* 0x002fc8000f8e00ff */
[----:B------:R1:W2:Y:S03]  /*14e80*/  SYNCS.PHASECHK.TRANS64.TRYWAIT P2, [R8+URZ+0x28450], R7 ;  /* 0x02845007080075a7 */ /* 0x0002a6000804017f */
[----:B--2---:R-:W-:Y:S05]  /*14e90*/  @!P2 NANOSLEEP.SYNCS 0x989680 ;  /* 0x009896800000a95d */ /* 0x004fea0003900000 */
[----:B------:R-:W2:Y:S02]  /*14ea0*/  @!P2 SYNCS.PHASECHK.TRANS64 P2, [R8+URZ+0x28450], R7 ;  /* 0x028450070800a5a7 */ /* 0x000ea4000804007f */
[----:B--2---:R-:W-:Y:S05]  /*14eb0*/  @!P2 BRA `(.L_x_1032) ;  /* 0xfffffffc00eca947 */ /* 0x004fea000383ffff */
[----:B------:R-:W-:Y:S05]  /*14ec0*/  BRA `(.L_x_1029) ;  /* 0xffffff24004c7947 */ /* 0x000fea000383ffff */
.L_x_1039:
[----:B-1----:R-:W-:-:S04]  /*14ed0*/  IMAD.U32 R8, RZ, RZ, UR6 ;  /* 0x00000006ff087e24 */ /* 0x002fc8000f8e00ff */
[----:B------:R1:W2:Y:S03]  /*14ee0*/  SYNCS.PHASECHK.TRANS64.TRYWAIT P2, [R8+URZ+0x28430], R7 ;  /* 0x02843007080075a7 */ /* 0x0002a6000804017f */
[----:B--2---:R-:W-:Y:S05]  /*14ef0*/  @!P2 NANOSLEEP.SYNCS 0x989680 ;  /* 0x009896800000a95d */ /* 0x004fea0003900000 */
[----:B------:R-:W2:Y:S02]  /*14f00*/  @!P2 SYNCS.PHASECHK.TRANS64 P2, [R8+URZ+0x28430], R7 ;  /* 0x028430070800a5a7 */ /* 0x000ea4000804007f */
[----:B--2---:R-:W-:Y:S05]  /*14f10*/  @!P2 BRA `(.L_x_1039) ;  /* 0xfffffffc00eca947 */ /* 0x004fea000383ffff */
[----:B------:R-:W-:Y:S05]  /*14f20*/  BRA `(.L_x_1036) ;  /* 0xffffff3c00d47947 */ /* 0x000fea000383ffff */
.L_x_1043:
[----:B-1----:R-:W-:-:S04]  /*14f30*/  IMAD.U32 R8, RZ, RZ, UR6 ;  /* 0x00000006ff087e24 */ /* 0x002fc8000f8e00ff */
[----:B------:R1:W2:Y:S03]  /*14f40*/  SYNCS.PHASECHK.TRANS64.TRYWAIT P2, [R8+URZ+0x28450], R7 ;  /* 0x02845007080075a7 */ /* 0x0002a6000804017f */
[----:B--2---:R-:W-:Y:S05]  /*14f50*/  @!P2 NANOSLEEP.SYNCS 0x989680 ;  /* 0x009896800000a95d */ /* 0x004fea0003900000 */
[----:B------:R-:W2:Y:S02]  /*14f60*/  @!P2 SYNCS.PHASECHK.TRANS64 P2, [R8+URZ+0x28450], R7 ;  /* 0x028450070800a5a7 */ /* 0x000ea4000804007f */
[----:B--2---:R-:W-:Y:S05]  /*14f70*/  @!P2 BRA `(.L_x_1043) ;  /* 0xfffffffc00eca947 */ /* 0x004fea000383ffff */
[----:B------:R-:W-:Y:S05]  /*14f80*/  BRA `(.L_x_1040) ;  /* 0xffffff4000a87947 */ /* 0x000fea000383ffff */
.L_x_1057:
[----:B-1----:R-:W-:-:S04]  /*14f90*/  IMAD.U32 R3, RZ, RZ, UR11 ;  /* 0x0000000bff037e24 */ /* 0x002fc8000f8e00ff */
[----:B------:R1:W2:Y:S03]  /*14fa0*/  SYNCS.PHASECHK.TRANS64.TRYWAIT P1, [R3+URZ+0x28450], R0 ;  /* 0x02845000030075a7 */ /* 0x0002a6000802017f */
[----:B--2---:R-:W-:Y:S05]  /*14fb0*/  @!P1 NANOSLEEP.SYNCS 0x989680 ;  /* 0x009896800000995d */ /* 0x004fea0003900000 */
[----:B------:R-:W2:Y:S02]  /*14fc0*/  @!P1 SYNCS.PHASECHK.TRANS64 P1, [R3+URZ+0x28450], R0 ;  /* 0x02845000030095a7 */ /* 0x000ea4000802007f */
[----:B--2---:R-:W-:Y:S05]  /*14fd0*/  @!P1 BRA `(.L_x_1057) ;  /* 0xfffffffc00ec9947 */ /* 0x004fea000383ffff */
[----:B------:R-:W-:Y:S05]  /*14fe0*/  BRA `(.L_x_1056) ;  /* 0xffffff6400607947 */ /* 0x000fea000383ffff */
.L_x_1105:
[----:B------:R-:W-:Y:S02]  /*14ff0*/  IMAD.MOV.U32 R13, RZ, RZ, R4 ;  /* 0x000000ffff0d7224 */ /* 0x000fe400078e0004 */
[----:B------:R-:W-:Y:S02]  /*15000*/  IMAD.MOV.U32 R12, RZ, RZ, RZ ;  /* 0x000000ffff0c7224 */ /* 0x000fe400078e00ff */
[----:B------:R-:W-:Y:S02]  /*15010*/  IMAD.MOV.U32 R11, RZ, RZ, 0x1f ;  /* 0x0000001fff0b7424 */ /* 0x000fe400078e00ff */
[----:B------:R-:W-:-:S07]  /*15020*/  IMAD.MOV.U32 R15, RZ, RZ, -0x1 ;  /* 0xffffffffff0f7424 */ /* 0x000fce00078e00ff */
[----:B0-----:R-:W-:Y:S05]  /*15030*/  WARPSYNC.COLLECTIVE R15, `(.L_x_1174) ;  /* 0x000000000f087348 */ /* 0x001fea0003c00000 */
[----:B------:R1:W2:Y:S02]  /*15040*/  SHFL.IDX P6, R14, R13, R12, R11 ;  /* 0x0000000c0d0e7389 */ /* 0x0002a400000c000b */
[----:B012---:R-:W-:Y:S01]  /*15050*/  ENDCOLLECTIVE ;  /* 0x000000000000791b */ /* 0x007fe20003800000 */
.L_x_1174:
[----:B------:R-:W-:Y:S05]  /*15060*/  BRA `(.L_x_1175) ;  /* 0xffffffc800947947 */ /* 0x000fea000383ffff */
.L_x_1107:
[----:B------:R-:W-:Y:S01]  /*15070*/  BSSY B0, `(.L_x_1176) ;  /* 0x0000006000007945 */ /* 0x000fe20003800000 */
[----:B------:R-:W-:-:S07]  /*15080*/  IMAD.MOV.U32 R15, RZ, RZ, -0x1 ;  /* 0xffffffffff0f7424 */ /* 0x000fce00078e00ff */
[----:B-1----:R-:W-:Y:S05]  /*15090*/  WARPSYNC.COLLECTIVE R15, `(.L_x_1177) ;  /* 0x000000000f0c7348 */ /* 0x002fea0003c00000 */
[----:B------:R-:W-:Y:S02]  /*150a0*/  ELECT P6, UR62, PT ;  /* 0x00000000003e782f */ /* 0x000fe400038c0000 */
[----:B------:R-:W-:Y:S01]  /*150b0*/  MOV R14, UR62 ;  /* 0x0000003e000e7c02 */ /* 0x000fe20008000f00 */
[----:B-1----:R-:W-:Y:S10]  /*150c0*/  ENDCOLLECTIVE ;  /* 0x000000000000791b */ /* 0x002ff40003800000 */
.L_x_1177:
[----:B------:R-:W-:Y:S05]  /*150d0*/  BSYNC B0 ;  /* 0x0000000000007941 */ /* 0x000fea0003800000 */
.L_x_1176:
[----:B------:R-:W-:Y:S05]  /*150e0*/  BRA `(.L_x_1178) ;  /* 0xffffffc800907947 */ /* 0x000fea000383ffff */
.L_x_1110:
[----:B0-----:R0:W1:Y:S02]  /*150f0*/  SYNCS.PHASECHK.TRANS64.TRYWAIT P2, [R4+URZ+0x28480], R3 ;  /* 0x02848003040075a7 */ /* 0x001064000804017f */
[----:B-1----:R-:W-:Y:S05]  /*15100*/  @!P2 NANOSLEEP.SYNCS 0x989680 ;  /* 0x009896800000a95d */ /* 0x002fea0003900000 */
[----:B------:R-:W1:Y:S02]  /*15110*/  @!P2 SYNCS.PHASECHK.TRANS64 P2, [R4+URZ+0x28480], R3 ;  /* 0x028480030400a5a7 */ /* 0x000e64000804007f */
[----:B-1----:R-:W-:Y:S05]  /*15120*/  @!P2 BRA `(.L_x_1110) ;  /* 0xfffffffc00f0a947 */ /* 0x002fea000383ffff */
[----:B------:R-:W-:Y:S05]  /*15130*/  BRA `(.L_x_1179) ;  /* 0xffffffc800f07947 */ /* 0x000fea000383ffff */
.L_x_1112:
[----:B-1----:R1:W2:Y:S02]  /*15140*/  SYNCS.PHASECHK.TRANS64.TRYWAIT P2, [R4+URZ+0x28440], R3 ;  /* 0x02844003040075a7 */ /* 0x0022a4000804017f */
[----:B--2---:R-:W-:Y:S05]  /*15150*/  @!P2 NANOSLEEP.SYNCS 0x989680 ;  /* 0x009896800000a95d */ /* 0x004fea0003900000 */
[----:B------:R-:W2:Y:S02]  /*15160*/  @!P2 SYNCS.PHASECHK.TRANS64 P2, [R4+URZ+0x28440], R3 ;  /* 0x028440030400a5a7 */ /* 0x000ea4000804007f */
[----:B--2---:R-:W-:Y:S05]  /*15170*/  @!P2 BRA `(.L_x_1112) ;  /* 0xfffffffc00f0a947 */ /* 0x004fea000383ffff */
[----:B------:R-:W-:Y:S05]  /*15180*/  BRA `(.L_x_1180) ;  /* 0xffffffcc00607947 */ /* 0x000fea000383ffff */
.L_x_1115:
[----:B--2---:R2:W3:Y:S02]  /*15190*/  SYNCS.PHASECHK.TRANS64.TRYWAIT P0, [R19+URZ+0x28420], R2 ;  /* 0x02842002130075a7 */ /* 0x0044e4000800017f */
[----:B---3--:R-:W-:Y:S05]  /*151a0*/  @!P0 NANOSLEEP.SYNCS 0x989680 ;  /* 0x009896800000895d */ /* 0x008fea0003900000 */
[----:B------:R-:W3:Y:S02]  /*151b0*/  @!P0 SYNCS.PHASECHK.TRANS64 P0, [R19+URZ+0x28420], R2 ;  /* 0x02842002130085a7 */ /* 0x000ee4000800007f */
[----:B---3--:R-:W-:Y:S05]  /*151c0*/  @!P0 BRA `(.L_x_1115) ;  /* 0xfffffffc00f08947 */ /* 0x008fea000383ffff */
[----:B------:R-:W-:Y:S05]  /*151d0*/  BRA `(.L_x_1181) ;  /* 0xffffffd000447947 */ /* 0x000fea000383ffff */
.L_x_1121:
[----:B--2---:R2:W3:Y:S02]  /*151e0*/  SYNCS.PHASECHK.TRANS64.TRYWAIT P0, [R6+URZ+0x28480], R5 ;  /* 0x02848005060075a7 */ /* 0x0044e4000800017f */
[----:B---3--:R-:W-:Y:S05]  /*151f0*/  @!P0 NANOSLEEP.SYNCS 0x989680 ;  /* 0x009896800000895d */ /* 0x008fea0003900000 */
[----:B------:R-:W3:Y:S02]  /*15200*/  @!P0 SYNCS.PHASECHK.TRANS64 P0, [R6+URZ+0x28480], R5 ;  /* 0x02848005060085a7 */ /* 0x000ee4000800007f */
[----:B---3--:R-:W-:Y:S05]  /*15210*/  @!P0 BRA `(.L_x_1121) ;  /* 0xfffffffc00f08947 */ /* 0x008fea000383ffff */
[----:B------:R-:W-:Y:S05]  /*15220*/  BRA `(.L_x_1182) ;  /* 0xffffffd000f47947 */ /* 0x000fea000383ffff */
.L_x_1127:
[----:B-1----:R1:W2:Y:S02]  /*15230*/  SYNCS.PHASECHK.TRANS64.TRYWAIT P0, [R6+URZ+0x28440], R5 ;  /* 0x02844005060075a7 */ /* 0x0022a4000800017f */
[----:B--2---:R-:W-:Y:S05]  /*15240*/  @!P0 NANOSLEEP.SYNCS 0x989680 ;  /* 0x009896800000895d */ /* 0x004fea0003900000 */
[----:B------:R-:W2:Y:S02]  /*15250*/  @!P0 SYNCS.PHASECHK.TRANS64 P0, [R6+URZ+0x28440], R5 ;  /* 0x02844005060085a7 */ /* 0x000ea4000800007f */
[----:B--2---:R-:W-:Y:S05]  /*15260*/  @!P0 BRA `(.L_x_1127) ;  /* 0xfffffffc00f08947 */ /* 0x004fea000383ffff */
[----:B------:R-:W-:Y:S05]  /*15270*/  BRA `(.L_x_1183) ;  /* 0xffffffd400bc7947 */ /* 0x000fea000383ffff */
.L_x_1134:
[----:B--2---:R2:W3:Y:S02]  /*15280*/  SYNCS.PHASECHK.TRANS64.TRYWAIT P2, [R21+URZ+0x28470], R4 ;  /* 0x02847004150075a7 */ /* 0x0044e4000804017f */
[----:B---3--:R-:W-:Y:S05]  /*15290*/  @!P2 NANOSLEEP.SYNCS 0x989680 ;  /* 0x009896800000a95d */ /* 0x008fea0003900000 */
[----:B------:R-:W3:Y:S02]  /*152a0*/  @!P2 SYNCS.PHASECHK.TRANS64 P2, [R21+URZ+0x28470], R4 ;  /* 0x028470041500a5a7 */ /* 0x000ee4000804007f */
[----:B---3--:R-:W-:Y:S05]  /*152b0*/  @!P2 BRA `(.L_x_1134) ;  /* 0xfffffffc00f0a947 */ /* 0x008fea000383ffff */
[----:B------:R-:W-:Y:S05]  /*152c0*/  BRA `(.L_x_1184) ;  /* 0xffffffd8009c7947 */ /* 0x000fea000383ffff */
.L_x_1136:
[----:B--2---:R2:W3:Y:S02]  /*152d0*/  SYNCS.PHASECHK.TRANS64.TRYWAIT P2, [R21+URZ+0x28460], R4 ;  /* 0x02846004150075a7 */ /* 0x0044e4000804017f */
[----:B---3--:R-:W-:Y:S05]  /*152e0*/  @!P2 NANOSLEEP.SYNCS 0x989680 ;  /* 0x009896800000a95d */ /* 0x008fea0003900000 */
[----:B------:R-:W3:Y:S02]  /*152f0*/  @!P2 SYNCS.PHASECHK.TRANS64 P2, [R21+URZ+0x28460], R4 ;  /* 0x028460041500a5a7 */ /* 0x000ee4000804007f */
[----:B---3--:R-:W-:Y:S05]  /*15300*/  @!P2 BRA `(.L_x_1136) ;  /* 0xfffffffc00f0a947 */ /* 0x008fea000383ffff */
[----:B------:R-:W-:Y:S05]  /*15310*/  BRA `(.L_x_1185) ;  /* 0xffffffd800a47947 */ /* 0x000fea000383ffff */
.L_x_1143:
[----:B--2---:R2:W3:Y:S02]  /*15320*/  SYNCS.PHASECHK.TRANS64.TRYWAIT P0, [R2+URZ+0x28470], R3 ;  /* 0x02847003020075a7 */ /* 0x0044e4000800017f */
[----:B---3--:R-:W-:Y:S05]  /*15330*/  @!P0 NANOSLEEP.SYNCS 0x989680 ;  /* 0x009896800000895d */ /* 0x008fea0003900000 */
[----:B------:R-:W3:Y:S02]  /*15340*/  @!P0 SYNCS.PHASECHK.TRANS64 P0, [R2+URZ+0x28470], R3 ;  /* 0x02847003020085a7 */ /* 0x000ee4000800007f */
[----:B---3--:R-:W-:Y:S05]  /*15350*/  @!P0 BRA `(.L_x_1143) ;  /* 0xfffffffc00f08947 */ /* 0x008fea000383ffff */
[----:B------:R-:W-:Y:S05]  /*15360*/  BRA `(.L_x_1186) ;  /* 0xffffffe0007c7947 */ /* 0x000fea000383ffff */
.L_x_1145:
[----:B--2---:R2:W3:Y:S02]  /*15370*/  SYNCS.PHASECHK.TRANS64.TRYWAIT P0, [R2+URZ+0x28460], R3 ;  /* 0x02846003020075a7 */ /* 0x0044e4000800017f */
[----:B---3--:R-:W-:Y:S05]  /*15380*/  @!P0 NANOSLEEP.SYNCS 0x989680 ;  /* 0x009896800000895d */ /* 0x008fea0003900000 */
[----:B------:R-:W3:Y:S02]  /*15390*/  @!P0 SYNCS.PHASECHK.TRANS64 P0, [R2+URZ+0x28460], R3 ;  /* 0x02846003020085a7 */ /* 0x000ee4000800007f */
[----:B---3--:R-:W-:Y:S05]  /*153a0*/  @!P0 BRA `(.L_x_1145) ;  /* 0xfffffffc00f08947 */ /* 0x008fea000383ffff */
[----:B------:R-:W-:Y:S05]  /*153b0*/  BRA `(.L_x_1187) ;  /* 0xffffffe000847947 */ /* 0x000fea000383ffff */
.L_x_1158:
[----:B-1----:R1:W2:Y:S02]  /*153c0*/  SYNCS.PHASECHK.TRANS64.TRYWAIT P0, [R0+URZ+0x28420], R3 ;  /* 0x02842003000075a7 */ /* 0x0022a4000800017f */
[----:B--2---:R-:W-:Y:S05]  /*153d0*/  @!P0 NANOSLEEP.SYNCS 0x989680 ;  /* 0x009896800000895d */ /* 0x004fea0003900000 */
[----:B------:R-:W2:Y:S02]  /*153e0*/  @!P0 SYNCS.PHASECHK.TRANS64 P0, [R0+URZ+0x28420], R3 ;  /* 0x02842003000085a7 */ /* 0x000ea4000800007f */
[----:B--2---:R-:W-:Y:S05]  /*153f0*/  @!P0 BRA `(.L_x_1158) ;  /* 0xfffffffc00f08947 */ /* 0x004fea000383ffff */
[----:B------:R-:W-:Y:S05]  /*15400*/  BRA `(.L_x_1188) ;  /* 0xfffffff400447947 */ /* 0x000fea000383ffff */
.L_x_1159:
        /* <DEDUP_REMOVED lines=8> */
[----:B01----:R-:W-:Y:S05]  /*15490*/  WARPSYNC.COLLECTIVE R15, `(.L_x_1190) ;  /* 0x000000000f087348 */ /* 0x003fea0003c00000 */
[----:B------:R2:W3:Y:S02]  /*154a0*/  SHFL.IDX P6, R14, R13, R12, R11 ;  /* 0x0000000c0d0e7389 */ /* 0x0004e400000c000b */
[----:B0123--:R-:W-:Y:S01]  /*154b0*/  ENDCOLLECTIVE ;  /* 0x000000000000791b */ /* 0x00ffe20003800000 */
.L_x_1190:
[----:B------:R-:W-:Y:S05]  /*154c0*/  BSYNC B0 ;  /* 0x0000000000007941 */ /* 0x000fea0003800000 */
.L_x_1189:
[----:B------:R-:W-:Y:S05]  /*154d0*/  BRA `(.L_x_1191) ;  /* 0xfffffff4002c7947 */ /* 0x000fea000383ffff */
.L_x_1162:
[----:B------:R-:W-:Y:S01]  /*154e0*/  BSSY B1, `(.L_x_1192) ;  /* 0x0000006000017945 */ /* 0x000fe20003800000 */
[----:B------:R-:W-:-:S07]  /*154f0*/  IMAD.MOV.U32 R15, RZ, RZ, -0x1 ;  /* 0xffffffffff0f7424 */ /* 0x000fce00078e00ff */
[----:B012---:R-:W-:Y:S05]  /*15500*/  WARPSYNC.COLLECTIVE R15, `(.L_x_1193) ;  /* 0x000000000f0c7348 */ /* 0x007fea0003c00000 */
[----:B------:R-:W-:Y:S02]  /*15510*/  ELECT P6, UR62, PT ;  /* 0x00000000003e782f */ /* 0x000fe400038c0000 */
[----:B------:R-:W-:Y:S01]  /*15520*/  MOV R14, UR62 ;  /* 0x0000003e000e7c02 */ /* 0x000fe20008000f00 */
[----:B012---:R-:W-:Y:S10]  /*15530*/  ENDCOLLECTIVE ;  /* 0x000000000000791b */ /* 0x007ff40003800000 */
.L_x_1193:
[----:B------:R-:W-:Y:S05]  /*15540*/  BSYNC B1 ;  /* 0x0000000000017941 */ /* 0x000fea0003800000 */
.L_x_1192:
[----:B------:R-:W-:Y:S05]  /*15550*/  BRA `(.L_x_1194) ;  /* 0xfffffff400247947 */ /* 0x000fea000383ffff */
.L_x_1164:
[----:B-1----:R1:W2:Y:S02]  /*15560*/  SYNCS.PHASECHK.TRANS64.TRYWAIT P1, [R6+URZ], R5 ;  /* 0x00000005060075a7 */ /* 0x0022a4000802017f */
[----:B--2---:R-:W-:Y:S05]  /*15570*/  @!P1 NANOSLEEP.SYNCS 0x989680 ;  /* 0x009896800000995d */ /* 0x004fea0003900000 */
[----:B------:R-:W2:Y:S02]  /*15580*/  @!P1 SYNCS.PHASECHK.TRANS64 P1, [R6+URZ], R5 ;  /* 0x00000005060095a7 */ /* 0x000ea4000802007f */
[----:B--2---:R-:W-:Y:S05]  /*15590*/  @!P1 BRA `(.L_x_1164) ;  /* 0xfffffffc00f09947 */ /* 0x004fea000383ffff */
[----:B------:R-:W-:Y:S05]  /*155a0*/  BRA `(.L_x_1195) ;  /* 0xfffffff400607947 */ /* 0x000fea000383ffff */
.L_x_1165:
[----:B--2---:R2:W3:Y:S02]  /*155b0*/  SYNCS.PHASECHK.TRANS64.TRYWAIT P1, [R7+URZ], R2 ;  /* 0x00000002070075a7 */ /* 0x0044e4000802017f */
[----:B---3--:R-:W-:Y:S05]  /*155c0*/  @!P1 NANOSLEEP.SYNCS 0x989680 ;  /* 0x009896800000995d */ /* 0x008fea0003900000 */
[----:B------:R-:W3:Y:S02]  /*155d0*/  @!P1 SYNCS.PHASECHK.TRANS64 P1, [R7+URZ], R2 ;  /* 0x00000002070095a7 */ /* 0x000ee4000802007f */
[----:B---3--:R-:W-:Y:S05]  /*155e0*/  @!P1 BRA `(.L_x_1165) ;  /* 0xfffffffc00f09947 */ /* 0x008fea000383ffff */
[----:B------:R-:W-:Y:S05]  /*155f0*/  BRA `(.L_x_1196) ;  /* 0xfffffff400547947 */ /* 0x000fea000383ffff */
.L_x_1167:
[----:B---3--:R3:W4:Y:S02]  /*15600*/  SYNCS.PHASECHK.TRANS64.TRYWAIT P1, [R4+URZ+0x28460], R5 ;  /* 0x02846005040075a7 */ /* 0x008724000802017f */
[----:B----4-:R-:W-:Y:S05]  /*15610*/  @!P1 NANOSLEEP.SYNCS 0x989680 ;  /* 0x009896800000995d */ /* 0x010fea0003900000 */
[----:B------:R-:W4:Y:S02]  /*15620*/  @!P1 SYNCS.PHASECHK.TRANS64 P1, [R4+URZ+0x28460], R5 ;  /* 0x02846005040095a7 */ /* 0x000f24000802007f */
[----:B----4-:R-:W-:Y:S05]  /*15630*/  @!P1 BRA `(.L_x_1167) ;  /* 0xfffffffc00f09947 */ /* 0x010fea000383ffff */
[----:B------:R-:W-:Y:S05]  /*15640*/  BRA `(.L_x_1197) ;  /* 0xfffffff400587947 */ /* 0x000fea000383ffff */
.L_x_1169:
[----:B----4-:R4:W0:Y:S02]  /*15650*/  SYNCS.PHASECHK.TRANS64.TRYWAIT P1, [R3+URZ+0x28460], R2 ;  /* 0x02846002030075a7 */ /* 0x010824000802017f */
[----:B0-----:R-:W-:Y:S05]  /*15660*/  @!P1 NANOSLEEP.SYNCS 0x989680 ;  /* 0x009896800000995d */ /* 0x001fea0003900000 */
[----:B------:R-:W0:Y:S02]  /*15670*/  @!P1 SYNCS.PHASECHK.TRANS64 P1, [R3+URZ+0x28460], R2 ;  /* 0x02846002030095a7 */ /* 0x000e24000802007f */
[----:B0-----:R-:W-:Y:S05]  /*15680*/  @!P1 BRA `(.L_x_1169) ;  /* 0xfffffffc00f09947 */ /* 0x001fea000383ffff */
[----:B------:R-:W-:Y:S05]  /*15690*/  BRA `(.L_x_1198) ;  /* 0xfffffff400587947 */ /* 0x000fea000383ffff */
.L_x_1171:
[----:B------:R0:W0:Y:S02]  /*156a0*/  SYNCS.PHASECHK.TRANS64.TRYWAIT P0, [R4+URZ+0x28480], R5 ;  /* 0x02848005040075a7 */ /* 0x000024000800017f */
[----:B0-----:R-:W-:Y:S05]  /*156b0*/  @!P0 NANOSLEEP.SYNCS 0x989680 ;  /* 0x009896800000895d */ /* 0x001fea0003900000 */
[----:B------:R-:W0:Y:S02]  /*156c0*/  @!P0 SYNCS.PHASECHK.TRANS64 P0, [R4+URZ+0x28480], R5 ;  /* 0x02848005040085a7 */ /* 0x000e24000800007f */
[----:B0-----:R-:W-:Y:S05]  /*156d0*/  @!P0 BRA `(.L_x_1171) ;  /* 0xfffffffc00f08947 */ /* 0x001fea000383ffff */
[----:B------:R-:W-:Y:S05]  /*156e0*/  BRA `(.L_x_1172) ;  /* 0xfffffff400547947 */ /* 0x000fea000383ffff */
.L_x_1199:
        /* <DEDUP_REMOVED lines=9> */
.L_x_12338:


//--------------------- .text._ZN7cutlass13device_kernelIN5flash11enable_sm90INS1_16FlashAttnFwdSm90INS1_25CollectiveMainloopFwdSm90ILi2EN4cute5tupleIJNS5_1CILi1EEES8_S8_EEENS6_IJNS7_ILi128EEENS7_ILi64EEENS7_ILi256EEEEEELi256ENS_12float_e4m3_tEfNS_4arch4Sm90ELb0ELb1ELb1ELb1ELb0ELb1ELb0ELb1ELb1ELb0ELb0ELb0EEENS1_21CollectiveEpilogueFwdINS6_IJSA_SC_SB_EEES9_NS_10bfloat16_tESG_Li256ELb1ELb0ELb0ELb1EEENS1_36VarlenDynamicPersistentTileSchedulerILi128ELi64ELi256ELi128ELb0ELb0ELb1ELb1ELb0ELb1EEEEEEEEEvNT_6ParamsE --------------------------
	.section	.text._ZN7cutlass13device_kernelIN5flash11enable_sm90INS1_16FlashAttnFwdSm90INS1_25CollectiveMainloopFwdSm90ILi2EN4cute5tupleIJNS5_1CILi1EEES8_S8_EEENS6_IJNS7_ILi128EEENS7_ILi64EEENS7_ILi256EEEEEELi256ENS_12float_e4m3_tEfNS_4arch4Sm90ELb0ELb1ELb1ELb1ELb0ELb1ELb0ELb1ELb1ELb0ELb0ELb0EEENS1_21CollectiveEpilogueFwdINS6_IJSA_SC_SB_EEES9_NS_10bfloat16_tESG_Li256ELb1ELb0ELb0ELb1EEENS1_36VarlenDynamicPersistentTileSchedulerILi128ELi64ELi256ELi128ELb0ELb0ELb1ELb1ELb0ELb1EEEEEEEEEvNT_6ParamsE,"ax",@progbits
	.align	128
.text._ZN7cutlass13device_kernelIN5flash11enable_sm90INS1_16FlashAttnFwdSm90INS1_25CollectiveMainloopFwdSm90ILi2EN4cute5tupleIJNS5_1CILi1EEES8_S8_EEENS6_IJNS7_ILi128EEENS7_ILi64EEENS7_ILi256EEEEEELi256ENS_12float_e4m3_tEfNS_4arch4Sm90ELb0ELb1ELb1ELb1ELb0ELb1ELb0ELb1ELb1ELb0ELb0ELb0EEENS1_21CollectiveEpilogueFwdINS6_IJSA_SC_SB_EEES9_NS_10bfloat16_tESG_Li256ELb1ELb0ELb0ELb1EEENS1_36VarlenDynamicPersistentTileSchedulerILi128ELi64ELi256ELi128ELb0ELb0ELb1ELb1ELb0ELb1EEEEEEEEEvNT_6ParamsE:
        .type           _ZN7cutlass13device_kernelIN5flash11enable_sm90INS1_16FlashAttnFwdSm90INS1_25CollectiveMainloopFwdSm90ILi2EN4cute5tupleIJNS5_1CILi1EEES8_S8_EEENS6_IJNS7_ILi128EEENS7_ILi64EEENS7_ILi256EEEEEELi256ENS_12float_e4m3_tEfNS_4arch4Sm90ELb0ELb1ELb1ELb1ELb0ELb1ELb0ELb1ELb1ELb0ELb0ELb0EEENS1_21CollectiveEpilogueFwdINS6_IJSA_SC_SB_EEES9_NS_10bfloat16_tESG_Li256ELb1ELb0ELb0ELb1EEENS1_36VarlenDynamicPersistentTileSchedulerILi128ELi64ELi256ELi128ELb0ELb0ELb1ELb1ELb0ELb1EEEEEEEEEvNT_6ParamsE,@function
        .size           _ZN7cutlass13device_kernelIN5flash11enable_sm90INS1_16FlashAttnFwdSm90INS1_25CollectiveMainloopFwdSm90ILi2EN4cute5tupleIJNS5_1CILi1EEES8_S8_EEENS6_IJNS7_ILi128EEENS7_ILi64EEENS7_ILi256EEEEEELi256ENS_12float_e4m3_tEfNS_4arch4Sm90ELb0ELb1ELb1ELb1ELb0ELb1ELb0ELb1ELb1ELb0ELb0ELb0EEENS1_21CollectiveEpilogueFwdINS6_IJSA_SC_SB_EEES9_NS_10bfloat16_tESG_Li256ELb1ELb0ELb0ELb1EEENS1_36VarlenDynamicPersistentTileSchedulerILi128ELi64ELi256ELi128ELb0ELb0ELb1ELb1ELb0ELb1EEEEEEEEEvNT_6ParamsE,(.L_x_12339 - _ZN7cutlass13device_kernelIN5flash11enable_sm90INS1_16FlashAttnFwdSm90INS1_25CollectiveMainloopFwdSm90ILi2EN4cute5tupleIJNS5_1CILi1EEES8_S8_EEENS6_IJNS7_ILi128EEENS7_ILi64EEENS7_ILi256EEEEEELi256ENS_12float_e4m3_tEfNS_4arch4Sm90ELb0ELb1ELb1ELb1ELb0ELb1ELb0ELb1ELb1ELb0ELb0ELb0EEENS1_21CollectiveEpilogueFwdINS6_IJSA_SC_SB_EEES9_NS_10bfloat16_tESG_Li256ELb1ELb0ELb0ELb1EEENS1_36VarlenDynamicPersistentTileSchedulerILi128ELi64ELi256ELi128ELb0ELb0ELb1ELb1ELb0ELb1EEEEEEEEEvNT_6ParamsE)
        .other          _ZN7cutlass13device_kernelIN5flash11enable_sm90INS1_16FlashAttnFwdSm90INS1_25CollectiveMainloopFwdSm90ILi2EN4cute5tupleIJNS5_1CILi1EEES8_S8_EEENS6_IJNS7_ILi128EEENS7_ILi64EEENS7_ILi256EEEEEELi256ENS_12float_e4m3_tEfNS_4arch4Sm90ELb0ELb1ELb1ELb1ELb0ELb1ELb0ELb1ELb1ELb0ELb0ELb0EEENS1_21CollectiveEpilogueFwdINS6_IJSA_SC_SB_EEES9_NS_10bfloat16_tESG_Li256ELb1ELb0ELb0ELb1EEENS1_36VarlenDynamicPersistentTileSchedulerILi128ELi64ELi256ELi128ELb0ELb0ELb1ELb1ELb0ELb1EEEEEEEEEvNT_6ParamsE,@"STO_CUDA_ENTRY STV_DEFAULT"
_ZN7cutlass13device_kernelIN5flash11enable_sm90INS1_16FlashAttnFwdSm90INS1_25CollectiveMainloopFwdSm90ILi2EN4cute5tupleIJNS5_1CILi1EEES8_S8_EEENS6_IJNS7_ILi128EEENS7_ILi64EEENS7_ILi256EEEEEELi256ENS_12float_e4m3_tEfNS_4arch4Sm90ELb0ELb1ELb1ELb1ELb0ELb1ELb0ELb1ELb1ELb0ELb0ELb0EEENS1_21CollectiveEpilogueFwdINS6_IJSA_SC_SB_EEES9_NS_10bfloat16_tESG_Li256ELb1ELb0ELb0ELb1EEENS1_36VarlenDynamicPersistentTileSchedulerILi128ELi64ELi256ELi128ELb0ELb0ELb1ELb1ELb0ELb1EEEEEEEEEvNT_6ParamsE:
        /* <DEDUP_REMOVED lines=27> */
.L_x_1201:
[----:B------:R-:W-:Y:S05]  /*01b0*/  BSYNC B0 ;  /* 0x0000000000007941 */ /* 0x000fea0003800000 */
.L_x_1200:
        /* <DEDUP_REMOVED lines=41> */
.L_x_1202:
        /* <DEDUP_REMOVED lines=22> */
.L_x_1203:
        /* <DEDUP_REMOVED lines=18> */
.L_x_1204:
        /* <DEDUP_REMOVED lines=22> */
.L_x_1205:
        /* <DEDUP_REMOVED lines=22> */
.L_x_1206:
        /* <DEDUP_REMOVED lines=8> */
.L_x_1209:
        /* <DEDUP_REMOVED lines=22> */
[----:B------:R-:W-:Y:S01]  /*0b70*/  CS2R R200, SRZ ;  /* 0x0000000000c87805 */ /* 0x000fe2000001ff00 */
[----:B------:R-:W-:Y:S01]  /*0b80*/  IMAD.MOV.U32 R194, RZ, RZ, RZ ;  /* 0x000000ffffc27224 */ /* 0x000fe200078e00ff */
[----:B------:R-:W-:Y:S01]  /*0b90*/  ULOP3.LUT UR45, UR40, 0x1, URZ, 0xfc, !UPT ;  /* 0x00000001282d7892 */ /* 0x000fe2000f8efc3f */
[----:B------:R-:W-:-:S08]  /*0ba0*/  UMOV UR43, URZ ;  /* 0x0000003f002b7c82 */ /* 0x000fd00008000000 */
[----:B------:R-:W-:Y:S01]  /*0bb0*/  UIADD3 UR44, UR44, 0x18000, URZ ;  /* 0x000180002c2c7890 */ /* 0x000fe2000fffe03f */
[----:B0-----:R-:W-:-:S05]  /*0bc0*/  VIADD R236, R0, 0xffffff80 ;  /* 0xffffff8000ec7836 */ /* 0x001fca0000000000 */
[----:B------:R-:W-:-:S04]  /*0bd0*/  SHF.R.S32.HI R3, RZ, 0x1f, R236 ;  /* 0x0000001fff037819 */ /* 0x000fc800000114ec */
[CC--:B------:R-:W-:Y:S02]  /*0be0*/  LEA.HI R5, R3.reuse, R236.reuse, RZ, 0x7 ;  /* 0x000000ec03057211 */ /* 0x0c0fe400078f38ff */
[-C--:B------:R-:W-:Y:S02]  /*0bf0*/  LEA.HI R0, R3, R236.reuse, RZ, 0x4 ;  /* 0x000000ec03007211 */ /* 0x080fe400078f20ff */
[----:B------:R-:W-:Y:S02]  /*0c00*/  LOP3.LUT R223, R5, 0xffffff80, RZ, 0xc0, !PT ;  /* 0xffffff8005df7812 */ /* 0x000fe400078ec0ff */
[----:B------:R-:W-:Y:S02]  /*0c10*/  LEA.HI R2, R3, R236, RZ, 0x5 ;  /* 0x000000ec03027211 */ /* 0x000fe400078f28ff */
[----:B------:R-:W-:Y:S01]  /*0c20*/  SHF.R.S32.HI R230, RZ, 0x7, R5 ;  /* 0x00000007ffe67819 */ /* 0x000fe20000011405 */
[----:B------:R-:W-:Y:S02]  /*0c30*/  IMAD.IADD R223, R236, 0x1, -R223 ;  /* 0x00000001ecdf7824 */ /* 0x000fe400078e0adf */
[----:B------:R-:W-:Y:S01]  /*0c40*/  IMAD.SHL.U32 R2, R2, 0x20, RZ ;  /* 0x0000002002027824 */ /* 0x000fe200078e00ff */
[----:B------:R-:W-:-:S02]  /*0c50*/  LEA.HI R5, R5, R230, RZ, 0x1 ;  /* 0x000000e605057211 */ /* 0x000fc400078f08ff */
[----:B------:R-:W-:Y:S02]  /*0c60*/  SHF.R.S32.HI R4, RZ, 0x1f, R223 ;  /* 0x0000001fff047819 */ /* 0x000fe400000114df */
[----:B------:R-:W-:Y:S02]  /*0c70*/  LOP3.LUT R2, R2, 0xfffffc00, RZ, 0xc0, !PT ;  /* 0xfffffc0002027812 */ /* 0x000fe400078ec0ff */
[CC--:B------:R-:W-:Y:S02]  /*0c80*/  LEA.HI R6, R4.reuse, R223.reuse, RZ, 0x2 ;  /* 0x000000df04067211 */ /* 0x0c0fe400078f10ff */
[----:B------:R-:W-:Y:S02]  /*0c90*/  LEA.HI R4, R4, R223, RZ, 0x5 ;  /* 0x000000df04047211 */ /* 0x000fe400078f28ff */
[--C-:B------:R-:W-:Y:S02]  /*0ca0*/  SHF.R.S32.HI R8, RZ, 0x2, R6.reuse ;  /* 0x00000002ff087819 */ /* 0x100fe40000011406 */
[----:B------:R-:W-:-:S02]  /*0cb0*/  SHF.R.S32.HI R7, RZ, 0x1f, R6 ;  /* 0x0000001fff077819 */ /* 0x000fc40000011406 */
[----:B------:R-:W-:Y:S02]  /*0cc0*/  SHF.R.S32.HI R4, RZ, 0x5, R4 ;  /* 0x00000005ff047819 */ /* 0x000fe40000011404 */
[----:B------:R-:W-:Y:S02]  /*0cd0*/  LEA.HI R7, R7, R8, RZ, 0x3 ;  /* 0x0000000807077211 */ /* 0x000fe400078f18ff */
[----:B------:R-:W-:Y:S02]  /*0ce0*/  LOP3.LUT R5, R5, 0x3fffffe, RZ, 0xc0, !PT ;  /* 0x03fffffe05057812 */ /* 0x000fe400078ec0ff */
[----:B------:R-:W-:Y:S02]  /*0cf0*/  LOP3.LUT R9, R7, 0xfffffff8, RZ, 0xc0, !PT ;  /* 0xfffffff807097812 */ /* 0x000fe400078ec0ff */
[----:B------:R-:W-:Y:S02]  /*0d00*/  LOP3.LUT R7, R0, 0x3fffff0, RZ, 0xc0, !PT ;  /* 0x03fffff000077812 */ /* 0x000fe400078ec0ff */
[----:B------:R-:W-:Y:S01]  /*0d10*/  IADD3 R5, R230, -R5, RZ ;  /* 0x80000005e6057210 */ /* 0x000fe20007ffe0ff */
[----:B------:R-:W-:Y:S01]  /*0d20*/  IMAD.IADD R11, R8, 0x1, -R9 ;  /* 0x00000001080b7824 */ /* 0x000fe200078e0a09 */
[----:B------:R-:W-:Y:S01]  /*0d30*/  SHF.R.S32.HI R9, RZ, 0x4, R0 ;  /* 0x00000004ff097819 */ /* 0x000fe20000011400 */
[----:B------:R-:W-:Y:S01]  /*0d40*/  IMAD.IADD R7, R236, 0x1, -R7 ;  /* 0x00000001ec077824 */ /* 0x000fe200078e0a07 */
[----:B------:R-:W-:Y:S01]  /*0d50*/  LOP3.LUT R196, R6, 0x7ffffffc, RZ, 0xc0, !PT ;  /* 0x7ffffffc06c47812 */ /* 0x000fe200078ec0ff */
[----:B------:R-:W-:Y:S01]  /*0d60*/  IMAD R4, R4, 0x10, R11 ;  /* 0x0000001004047824 */ /* 0x000fe200078e020b */
[----:B------:R-:W-:Y:S01]  /*0d70*/  LEA.HI R0, R0, R9, RZ, 0x1 ;  /* 0x0000000900007211 */ /* 0x000fe200078f08ff */
[----:B------:R-:W-:Y:S01]  /*0d80*/  IMAD R7, R7, 0x40, R2 ;  /* 0x0000004007077824 */ /* 0x000fe200078e0202 */
[----:B------:R-:W-:Y:S01]  /*0d90*/  IADD3 R196, R223, -R196, RZ ;  /* 0x800000c4dfc47210 */ /* 0x000fe20007ffe0ff */
[----:B------:R-:W-:Y:S01]  /*0da0*/  IMAD R227, R5, 0x40, R4 ;  /* 0x0000004005e37824 */ /* 0x000fe200078e0204 */
[----:B------:R-:W-:-:S05]  /*0db0*/  LOP3.LUT R0, R0, 0x1ffffffe, RZ, 0xc0, !PT ;  /* 0x1ffffffe00007812 */ /* 0x000fca00078ec0ff */
[----:B------:R-:W-:-:S04]  /*0dc0*/  IMAD.IADD R0, R9, 0x1, -R0 ;  /* 0x0000000109007824 */ /* 0x000fc800078e0a00 */
[----:B------:R-:W-:Y:S01]  /*0dd0*/  IMAD R235, R0, 0x8, R7 ;  /* 0x0000000800eb7824 */ /* 0x000fe200078e0207 */
[CC--:B------:R-:W-:Y:S02]  /*0de0*/  LEA.HI R0, R3.reuse, R236.reuse, RZ, 0x6 ;  /* 0x000000ec03007211 */ /* 0x0c0fe400078f30ff */
[----:B------:R-:W-:-:S03]  /*0df0*/  LEA.HI R3, R3, R236, RZ, 0x3 ;  /* 0x000000ec03037211 */ /* 0x000fc600078f18ff */
[----:B------:R-:W-:Y:S01]  /*0e00*/  IMAD.SHL.U32 R0, R0, 0x10, RZ ;  /* 0x0000001000007824 */ /* 0x000fe200078e00ff */
[----:B------:R-:W-:Y:S02]  /*0e10*/  SHF.R.S32.HI R18, RZ, 0x3, R3 ;  /* 0x00000003ff127819 */ /* 0x000fe40000011403 */
[----:B------:R-:W-:Y:S02]  /*0e20*/  LOP3.LUT R5, R3, 0xfffffff8, RZ, 0xc0, !PT ;  /* 0xfffffff803057812 */ /* 0x000fe400078ec0ff */
[C---:B------:R-:W-:Y:S01]  /*0e30*/  IADD3 R221, R18.reuse, 0x60, RZ ;  /* 0x0000006012dd7810 */ /* 0x040fe20007ffe0ff */
[----:B------:R-:W-:Y:S01]  /*0e40*/  VIADD R195, R18, 0x20 ;  /* 0x0000002012c37836 */ /* 0x000fe20000000000 */
[----:B------:R-:W-:Y:S01]  /*0e50*/  LOP3.LUT R213, R0, 0xfffffc00, RZ, 0xc0, !PT ;  /* 0xfffffc0000d57812 */ /* 0x000fe200078ec0ff */
[----:B------:R-:W-:Y:S01]  /*0e60*/  VIADD R222, R18, 0x40 ;  /* 0x0000004012de7836 */ /* 0x000fe20000000000 */
[----:B------:R-:W-:Y:S01]  /*0e70*/  SHF.R.S32.HI R2, RZ, 0x1f, R221 ;  /* 0x0000001fff027819 */ /* 0x000fe200000114dd */
[----:B------:R-:W-:Y:S01]  /*0e80*/  IMAD.IADD R218, R236, 0x1, -R5 ;  /* 0x00000001ecda7824 */ /* 0x000fe200078e0a05 */
[----:B------:R-:W-:Y:S01]  /*0e90*/  SHF.R.S32.HI R0, RZ, 0x1f, R195 ;  /* 0x0000001fff007819 */ /* 0x000fe200000114c3 */
[----:B------:R-:W-:Y:S01]  /*0ea0*/  IMAD.SHL.U32 R209, R18, 0x80, RZ ;  /* 0x0000008012d17824 */ /* 0x000fe200078e00ff */
[----:B------:R-:W-:Y:S01]  /*0eb0*/  SHF.R.S32.HI R3, RZ, 0x1f, R222 ;  /* 0x0000001fff037819 */ /* 0x000fe200000114de */
[----:B------:R-:W-:Y:S01]  /*0ec0*/  IMAD.SHL.U32 R208, R195, 0x80, RZ ;  /* 0x00000080c3d07824 */ /* 0x000fe200078e00ff */
[----:B------:R-:W-:Y:S01]  /*0ed0*/  LEA.HI R0, R0, R195, RZ, 0x3 ;  /* 0x000000c300007211 */ /* 0x000fe200078f18ff */
[----:B------:R-:W-:Y:S01]  /*0ee0*/  IMAD.SHL.U32 R229, R222, 0x80, RZ ;  /* 0x00000080dee57824 */ /* 0x000fe200078e00ff */
[----:B------:R-:W-:Y:S01]  /*0ef0*/  LEA.HI R3, R3, R222, RZ, 0x3 ;  /* 0x000000de03037211 */ /* 0x000fe200078f18ff */
[----:B------:R-:W-:Y:S01]  /*0f00*/  IMAD.SHL.U32 R228, R221, 0x80, RZ ;  /* 0x00000080dde47824 */ /* 0x000fe200078e00ff */
[----:B------:R-:W-:Y:S01]  /*0f10*/  LEA.HI R2, R2, R221, RZ, 0x3 ;  /* 0x000000dd02027211 */ /* 0x000fe200078f18ff */
[----:B------:R-:W-:Y:S01]  /*0f20*/  IMAD.SHL.U32 R192, R218, 0x10, RZ ;  /* 0x00000010dac07824 */ /* 0x000fe200078e00ff */
[----:B------:R-:W-:Y:S01]  /*0f30*/  LOP3.LUT R209, R209, 0x380, RZ, 0xc0, !PT ;  /* 0x00000380d1d17812 */ /* 0x000fe200078ec0ff */
[----:B------:R-:W-:Y:S01]  /*0f40*/  IMAD.SHL.U32 R0, R0, 0x80, RZ ;  /* 0x0000008000007824 */ /* 0x000fe200078e00ff */
[----:B------:R-:W-:Y:S01]  /*0f50*/  LOP3.LUT R208, R208, 0x380, RZ, 0xc0, !PT ;  /* 0x00000380d0d07812 */ /* 0x000fe200078ec0ff */
[----:B------:R-:W-:Y:S01]  /*0f60*/  IMAD.SHL.U32 R3, R3, 0x80, RZ ;  /* 0x0000008003037824 */ /* 0x000fe200078e00ff */
[----:B------:R-:W-:Y:S01]  /*0f70*/  LOP3.LUT R229, R229, 0x380, RZ, 0xc0, !PT ;  /* 0x00000380e5e57812 */ /* 0x000fe200078ec0ff */
[----:B------:R-:W-:Y:S01]  /*0f80*/  IMAD.SHL.U32 R232, R2, 0x80, RZ ;  /* 0x0000008002e87824 */ /* 0x000fe200078e00ff */
[----:B------:R-:W-:Y:S01]  /*0f90*/  LOP3.LUT R228, R228, 0x380, RZ, 0xc0, !PT ;  /* 0x00000380e4e47812 */ /* 0x000fe200078ec0ff */
[----:B------:R-:W-:Y:S01]  /*0fa0*/  IMAD.SHL.U32 R22, R218, 0x8, RZ ;  /* 0x00000008da167824 */ /* 0x000fe200078e00ff */
[----:B------:R-:W-:-:S02]  /*0fb0*/  LOP3.LUT R215, R209, 0x70, R192, 0xf8, !PT ;  /* 0x00000070d1d77812 */ /* 0x000fc400078ef8c0 */
[----:B------:R-:W-:Y:S01]  /*0fc0*/  SHF.R.U32.HI R212, RZ, 0x3, R209 ;  /* 0x00000003ffd47819 */ /* 0x000fe200000116d1 */
[----:B------:R-:W-:Y:S01]  /*0fd0*/  VIADD R199, R22, 0x40 ;  /* 0x0000004016c77836 */ /* 0x000fe20000000000 */
[----:B------:R-:W-:Y:S02]  /*0fe0*/  SHF.R.U32.HI R210, RZ, 0x3, R208 ;  /* 0x00000003ffd27819 */ /* 0x000fe400000116d0 */
[--C-:B------:R-:W-:Y:S02]  /*0ff0*/  LOP3.LUT R2, R208, 0x70, R192.reuse, 0xf8, !PT ;  /* 0x00000070d0027812 */ /* 0x100fe400078ef8c0 */
[--C-:B------:R-:W-:Y:S02]  /*1000*/  LOP3.LUT R4, R229, 0x70, R192.reuse, 0xf8, !PT ;  /* 0x00000070e5047812 */ /* 0x100fe400078ef8c0 */
[----:B------:R-:W-:Y:S02]  /*1010*/  SHF.R.U32.HI R233, RZ, 0x3, R229 ;  /* 0x00000003ffe97819 */ /* 0x000fe400000116e5 */
[----:B------:R-:W-:-:S02]  /*1020*/  LOP3.LUT R5, R228, 0x70, R192, 0xf8, !PT ;  /* 0x00000070e4057812 */ /* 0x000fc400078ef8c0 */
[----:B------:R-:W-:Y:S02]  /*1030*/  SHF.R.U32.HI R231, RZ, 0x3, R228 ;  /* 0x00000003ffe77819 */ /* 0x000fe400000116e4 */
[----:B------:R-:W-:Y:S02]  /*1040*/  LOP3.LUT R211, R0, 0xfffffc00, RZ, 0xc0, !PT ;  /* 0xfffffc0000d37812 */ /* 0x000fe400078ec0ff */
[----:B------:R-:W-:Y:S02]  /*1050*/  LOP3.LUT R234, R3, 0xfffffc00, RZ, 0xc0, !PT ;  /* 0xfffffc0003ea7812 */ /* 0x000fe400078ec0ff */
[----:B------:R-:W-:Y:S02]  /*1060*/  LOP3.LUT R232, R232, 0xfffffc00, RZ, 0xc0, !PT ;  /* 0xfffffc00e8e87812 */ /* 0x000fe400078ec0ff */
[----:B------:R-:W-:Y:S02]  /*1070*/  LOP3.LUT R215, R213, R215, R212, 0xf6, !PT ;  /* 0x000000d7d5d77212 */ /* 0x000fe400078ef6d4 */
[----:B------:R-:W-:-:S02]  /*1080*/  LOP3.LUT R3, R211, R2, R210, 0xf6, !PT ;  /* 0x00000002d3037212 */ /* 0x000fc400078ef6d2 */
[----:B------:R-:W-:Y:S01]  /*1090*/  LOP3.LUT R225, R234, R4, R233, 0xf6, !PT ;  /* 0x00000004eae17212 */ /* 0x000fe200078ef6e9 */
[----:B------:R-:W-:Y:S01]  /*10a0*/  IMAD.IADD R214, R16, 0x1, R215 ;  /* 0x0000000110d67824 */ /* 0x000fe200078e02d7 */
[----:B------:R-:W-:Y:S01]  /*10b0*/  LOP3.LUT R5, R232, R5, R231, 0xf6, !PT ;  /* 0x00000005e8057212 */ /* 0x000fe200078ef6e7 */
[C---:B------:R-:W-:Y:S01]  /*10c0*/  IMAD.IADD R226, R16.reuse, 0x1, R3 ;  /* 0x0000000110e27824 */ /* 0x040fe200078e0203 */
[----:B------:R-:W-:Y:S01]  /*10d0*/  SHF.R.S32.HI R19, RZ, 0x1f, R18 ;  /* 0x0000001fff137819 */ /* 0x000fe20000011412 */
[C---:B------:R-:W-:Y:S01]  /*10e0*/  IMAD.IADD R225, R16.reuse, 0x1, R225 ;  /* 0x0000000110e17824 */ /* 0x040fe200078e02e1 */
[----:B------:R-:W-:Y:S01]  /*10f0*/  SHF.R.S32.HI R216, RZ, 0x1f, R195 ;  /* 0x0000001fffd87819 */ /* 0x000fe200000114c3 */
[----:B------:R-:W-:Y:S01]  /*1100*/  IMAD.IADD R224, R16, 0x1, R5 ;  /* 0x0000000110e07824 */ /* 0x000fe200078e0205 */
[----:B------:R-:W-:Y:S02]  /*1110*/  SHF.R.S32.HI R193, RZ, 0x1f, R192 ;  /* 0x0000001fffc17819 */ /* 0x000fe400000114c0 */
[----:B------:R-:W-:-:S07]  /*1120*/  SHF.R.S32.HI R23, RZ, 0x1f, R22 ;  /* 0x0000001fff177819 */ /* 0x000fce0000011416 */
.L_x_1457:
[----:B------:R-:W-:Y:S05]  /*1130*/  YIELD ;  /* 0x0000000000007946 */ /* 0x000fea0003800000 */
[----:B------:R-:W-:Y:S01]  /*1140*/  ULDC.64 UR4, c[0x0][0xa28] ;  /* 0x00028a0000047ab9 */ /* 0x000fe20000000a00 */
[----:B0-2345:R-:W0:Y:S01]  /*1150*/  LDC.64 R4, c[0x0][0xa08] ;  /* 0x00028200ff047b82 */ /* 0x03de220000000a00 */
[----:B------:R-:W-:Y:S01]  /*1160*/  ISETP.NE.U32.AND P1, PT, RZ, UR4, PT ;  /* 0x00000004ff007c0c */ /* 0x000fe2000bf25070 */
[----:B------:R-:W-:Y:S02]  /*1170*/  IMAD.MOV.U32 R11, RZ, RZ, RZ ;  /* 0x000000ffff0b7224 */ /* 0x000fe400078e00ff */
[----:B------:R-:W-:Y:S01]  /*1180*/  IMAD.MOV.U32 R25, RZ, RZ, RZ ;  /* 0x000000ffff197224 */ /* 0x000fe200078e00ff */
[----:B------:R-:W-:Y:S01]  /*1190*/  ISETP.NE.AND.EX P1, PT, RZ, UR5, PT, P1 ;  /* 0x00000005ff007c0c */ /* 0x000fe2000bf25310 */
[----:B------:R-:W-:-:S02]  /*11a0*/  ULDC.64 UR4, c[0x0][0xa18] ;  /* 0x0002860000047ab9 */ /* 0x000fc40000000a00 */
[----:B------:R-:W-:-:S04]  /*11b0*/  ISETP.NE.U32.AND P2, PT, RZ, UR4, PT ;  /* 0x00000004ff007c0c */ /* 0x000fc8000bf45070 */
[----:B------:R-:W-:Y:S01]  /*11c0*/  ISETP.NE.AND.EX P2, PT, RZ, UR5, PT, P2 ;  /* 0x00000005ff007c0c */ /* 0x000fe2000bf45320 */
[----:B------:R-:W-:Y:S02]  /*11d0*/  ULDC.64 UR4, c[0x0][0xa08] ;  /* 0x0002820000047ab9 */ /* 0x000fe40000000a00 */
[----:B------:R-:W-:-:S03]  /*11e0*/  ISETP.NE.U32.AND P0, PT, RZ, UR4, PT ;  /* 0x00000004ff007c0c */ /* 0x000fc6000bf05070 */
[----:B------:R-:W1:Y:S01]  /*11f0*/  @P1 LDC.64 R2, c[0x0][0xa28] ;  /* 0x00028a00ff021b82 */ /* 0x000e620000000a00 */
[----:B------:R-:W-:Y:S01]  /*1200*/  ISETP.NE.AND.EX P0, PT, RZ, UR5, PT, P0 ;  /* 0x00000005ff007c0c */ /* 0x000fe2000bf05300 */
[----:B0-----:R-:W-:-:S06]  /*1210*/  IMAD.WIDE R8, R207, 0x4, R4 ;  /* 0x00000004cf087825 */ /* 0x001fcc00078e0204 */
[----:B------:R-:W0:Y:S01]  /*1220*/  @P2 LDC.64 R6, c[0x0][0xa18] ;  /* 0x00028600ff062b82 */ /* 0x000e220000000a00 */
[----:B------:R-:W-:Y:S02]  /*1230*/  ULDC UR4, c[0x0][0x288] ;  /* 0x0000a20000047ab9 */ /* 0x000fe40000000800 */
[----:B------:R-:W-:Y:S01]  /*1240*/  IMAD.U32 R198, RZ, RZ, UR4 ;  /* 0x00000004ffc67e24 */ /* 0x000fe2000f8e00ff */
[----:B------:R-:W-:Y:S02]  /*1250*/  ULDC.64 UR4, c[0x0][0x3f8] ;  /* 0x0000fe0000047ab9 */ /* 0x000fe40000000a00 */
[----:B------:R2:W5:Y:S01]  /*1260*/  @P0 LDG.E R25, desc[UR46][R8.64] ;  /* 0x0000002e08190981 */ /* 0x000562000c1e1900 */
[----:B-1----:R-:W-:-:S05]  /*1270*/  @P1 IMAD.WIDE R2, R207, 0x4, R2 ;  /* 0x00000004cf021825 */ /* 0x002fca00078e0202 */
[----:B------:R2:W5:Y:S01]  /*1280*/  @P1 LDG.E R11, desc[UR46][R2.64] ;  /* 0x0000002e020b1981 */ /* 0x000562000c1e1900 */
[----:B0-----:R-:W-:-:S05]  /*1290*/  @P2 IMAD.WIDE R4, R207, 0x4, R6 ;  /* 0x00000004cf042825 */ /* 0x001fca00078e0206 */
        /* <DEDUP_REMOVED lines=10> */
[----:B--2---:R-:W-:Y:S06]  /*1340*/  @P2 BRA `(.L_x_1211) ;  /* 0x0000000000242947 */ /* 0x004fec0003800000 */
        /* <DEDUP_REMOVED lines=8> */
[----:B--2---:R-:W-:-:S07]  /*13d0*/  IADD3 R198, -R198, R5, RZ ;  /* 0x00000005c6c67210 */ /* 0x004fce0007ffe1ff */
.L_x_1211:
[----:B------:R-:W-:Y:S01]  /*13e0*/  ULDC.64 UR4, c[0x0][0xa20] ;  /* 0x0002880000047ab9 */ /* 0x000fe20000000a00 */
[----:B------:R-:W-:Y:S01]  /*13f0*/  IMAD.MOV.U32 R220, RZ, RZ, R205 ;  /* 0x000000ffffdc7224 */ /* 0x000fe200078e00cd */
[----:B------:R-:W-:Y:S01]  /*1400*/  ISETP.NE.U32.AND P1, PT, RZ, UR4, PT ;  /* 0x00000004ff007c0c */ /* 0x000fe2000bf25070 */
[----:B------:R-:W-:Y:S02]  /*1410*/  IMAD.MOV.U32 R217, RZ, RZ, R206 ;  /* 0x000000ffffd97224 */ /* 0x000fe400078e00ce */
[----:B------:R-:W-:Y:S01]  /*1420*/  IMAD.MOV.U32 R219, RZ, RZ, R207 ;  /* 0x000000ffffdb7224 */ /* 0x000fe200078e00cf */
[----:B------:R-:W-:-:S13]  /*1430*/  ISETP.NE.AND.EX P1, PT, RZ, UR5, PT, P1 ;  /* 0x00000005ff007c0c */ /* 0x000fda000bf25310 */
[----:B------:R-:W-:Y:S05]  /*1440*/  @!P1 BRA `(.L_x_1212) ;  /* 0x0000000000109947 */ /* 0x000fea0003800000 */
[----:B------:R-:W0:Y:S02]  /*1450*/  LDC.64 R2, c[0x0][0xa20] ;  /* 0x00028800ff027b82 */ /* 0x000e240000000a00 */
[----:B0-----:R-:W-:-:S05]  /*1460*/  IMAD.WIDE R2, R207, 0x4, R2 ;  /* 0x00000004cf027825 */ /* 0x001fca00078e0202 */
[----:B------:R0:W5:Y:S01]  /*1470*/  LDG.E R24, desc[UR46][R2.64] ;  /* 0x0000002e02187981 */ /* 0x000162000c1e1900 */
[----:B------:R-:W-:Y:S05]  /*1480*/  BRA `(.L_x_1213) ;  /* 0x0000000000107947 */ /* 0x000fea0003800000 */
.L_x_1212:
[----:B------:R-:W-:Y:S05]  /*1490*/  @!P0 BRA `(.L_x_1213) ;  /* 0x00000000000c8947 */ /* 0x000fea0003800000 */
[----:B------:R-:W2:Y:S04]  /*14a0*/  LDG.E R3, desc[UR46][R8.64] ;  /* 0x0000002e08037981 */ /* 0x000ea8000c1e1900 */
[----:B------:R-:W2:Y:S02]  /*14b0*/  LDG.E R24, desc[UR46][R8.64+0x4] ;  /* 0x0000042e08187981 */ /* 0x000ea4000c1e1900 */
[----:B--2---:R-:W-:-:S07]  /*14c0*/  IMAD.IADD R24, R24, 0x1, -R3 ;  /* 0x0000000118187824 */ /* 0x004fce00078e0a03 */
.L_x_1213:
[----:B------:R-:W-:Y:S01]  /*14d0*/  ULDC.64 UR4, c[0x0][0xa10] ;  /* 0x0002840000047ab9 */ /* 0x000fe20000000a00 */
[----:B------:R-:W1:Y:S01]  /*14e0*/  LDC.64 R8, c[0x0][0x9e0] ;  /* 0x00027800ff087b82 */ /* 0x000e620000000a00 */
[----:B------:R-:W-:-:S04]  /*14f0*/  ISETP.NE.U32.AND P0, PT, RZ, UR4, PT ;  /* 0x00000004ff007c0c */ /* 0x000fc8000bf05070 */
[----:B------:R-:W-:Y:S01]  /*1500*/  ISETP.NE.AND.EX P0, PT, RZ, UR5, PT, P0 ;  /* 0x00000005ff007c0c */ /* 0x000fe2000bf05300 */
[----:B------:R-:W-:Y:S02]  /*1510*/  ULDC.64 UR4, c[0x0][0xa30] ;  /* 0x00028c0000047ab9 */ /* 0x000fe40000000a00 */
[----:B------:R-:W-:-:S04]  /*1520*/  ISETP.NE.U32.AND P1, PT, RZ, UR4, PT ;  /* 0x00000004ff007c0c */ /* 0x000fc8000bf25070 */
[----:B------:R-:W-:-:S06]  /*1530*/  ISETP.NE.AND.EX P1, PT, RZ, UR5, PT, P1 ;  /* 0x00000005ff007c0c */ /* 0x000fcc000bf25310 */
[----:B0-----:R-:W0:Y:S08]  /*1540*/  @P0 LDC.64 R2, c[0x0][0xa10] ;  /* 0x00028400ff020b82 */ /* 0x001e300000000a00 */
[----:B------:R-:W2:Y:S01]  /*1550*/  @P1 LDC.64 R4, c[0x0][0xa30] ;  /* 0x00028c00ff041b82 */ /* 0x000ea20000000a00 */
[----:B0-----:R-:W-:-:S05]  /*1560*/  @P0 IMAD.WIDE R2, R207, 0x4, R2 ;  /* 0x00000004cf020825 */ /* 0x001fca00078e0202 */
[----:B------:R-:W3:Y:S04]  /*1570*/  @P0 LDG.E R0, desc[UR46][R2.64] ;  /* 0x0000002e02000981 */ /* 0x000ee8000c1e1900 */
[----:B------:R-:W3:Y:S01]  /*1580*/  @P0 LDG.E R7, desc[UR46][R2.64+0x4] ;  /* 0x0000042e02070981 */ /* 0x000ee2000c1e1900 */
[----:B-----5:R-:W-:Y:S02]  /*1590*/  IMAD.MOV.U32 R27, RZ, RZ, R24 ;  /* 0x000000ffff1b7224 */ /* 0x020fe400078e0018 */
[----:B--2---:R-:W-:-:S04]  /*15a0*/  @P1 IMAD.WIDE R4, R207, 0x4, R4 ;  /* 0x00000004cf041825 */ /* 0x004fc800078e0204 */
[----:B------:R-:W-:Y:S01]  /*15b0*/  IMAD.IADD R11, R24, 0x1, -R11 ;  /* 0x00000001180b7824 */ /* 0x000fe200078e0a0b */
[----:B------:R0:W5:Y:S01]  /*15c0*/  @P1 LDG.E R27, desc[UR46][R4.64] ;  /* 0x0000002e041b1981 */ /* 0x000162000c1e1900 */
[----:B-1----:R-:W-:Y:S02]  /*15d0*/  ISETP.GE.AND P1, PT, R9, 0x1, PT ;  /* 0x000000010900780c */ /* 0x002fe40003f26270 */
[----:B------:R-:W-:Y:S01]  /*15e0*/  LEA R6, R205, 0x80, 0x7 ;  /* 0x00000080cd067811 */ /* 0x000fe200078e38ff */
[----:B---3--:R-:W-:-:S04]  /*15f0*/  @P0 IMAD.IADD R48, R7, 0x1, -R0 ;  /* 0x0000000107300824 */ /* 0x008fc800078e0a00 */
[----:B------:R-:W-:-:S04]  /*1600*/  IMAD.IADD R197, R11, 0x1, R48 ;  /* 0x000000010bc57824 */ /* 0x000fc800078e0230 */
[C---:B------:R-:W-:Y:S01]  /*1610*/  VIADD R0, R197.reuse, 0x3f ;  /* 0x0000003fc5007836 */ /* 0x040fe20000000000 */
[----:B------:R-:W-:-:S04]  /*1620*/  IADD3 R3, R197, R6, -R198 ;  /* 0x00000006c5037210 */ /* 0x000fc80007ffe8c6 */
[----:B------:R-:W-:-:S04]  /*1630*/  SHF.R.S32.HI R7, RZ, 0x1f, R0 ;  /* 0x0000001fff077819 */ /* 0x000fc80000011400 */
[----:B------:R-:W-:Y:S02]  /*1640*/  LEA.HI R7, R7, R0, RZ, 0x6 ;  /* 0x0000000007077211 */ /* 0x000fe400078f30ff */
[----:B------:R-:W-:Y:S02]  /*1650*/  IADD3 R0, R3, R8, RZ ;  /* 0x0000000803007210 */ /* 0x000fe40007ffe0ff */
[----:B------:R-:W-:Y:S01]  /*1660*/  SHF.R.S32.HI R56, RZ, 0x6, R7 ;  /* 0x00000006ff387819 */ /* 0x000fe20000011407 */
[----:B0-----:R-:W-:Y:S06]  /*1670*/  @!P1 BRA `(.L_x_1214) ;  /* 0x0000000000489947 */ /* 0x001fec0003800000 */
[C---:B------:R-:W-:Y:S01]  /*1680*/  ISETP.GT.AND P0, PT, R3.reuse, RZ, PT ;  /* 0x000000ff0300720c */ /* 0x040fe20003f04270 */
[----:B------:R-:W-:Y:S01]  /*1690*/  BSSY B0, `(.L_x_1215) ;  /* 0x000000e000007945 */ /* 0x000fe20003800000 */
[----:B------:R-:W-:-:S11]  /*16a0*/  VIADD R2, R3, 0xffffffff ;  /* 0xffffffff03027836 */ /* 0x000fd60000000000 */
        /* <DEDUP_REMOVED lines=8> */
.L_x_1216:
[----:B------:R-:W-:-:S13]  /*1730*/  ISETP.NE.AND P0, PT, R9, 0x1, PT ;  /* 0x000000010900780c */ /* 0x000fda0003f05270 */
[----:B------:R-:W0:Y:S02]  /*1740*/  @P0 LDC.64 R4, c[0x0][0x9e8] ;  /* 0x00027a00ff040b82 */ /* 0x000e240000000a00 */
[----:B0-----:R-:W-:-:S05]  /*1750*/  @P0 IMAD.HI.U32 R4, R2, R4, RZ ;  /* 0x0000000402040227 */ /* 0x001fca00078e00ff */
[----:B------:R-:W-:-:S07]  /*1760*/  @P0 SHF.R.U32.HI R2, RZ, R5, R4 ;  /* 0x00000005ff020219 */ /* 0x000fce0000011604 */
.L_x_1217:
[----:B------:R-:W-:Y:S05]  /*1770*/  BSYNC B0 ;  /* 0x0000000000007941 */ /* 0x000fea0003800000 */
.L_x_1215:
[----:B------:R-:W-:-:S05]  /*1780*/  IMAD R3, R2, R9, R9 ;  /* 0x0000000902037224 */ /* 0x000fca00078e0209 */
[----:B------:R-:W-:-:S07]  /*1790*/  VIMNMX R0, R0, R3, PT ;  /* 0x0000000300007248 */ /* 0x000fce0003fe0100 */
.L_x_1214:
[----:B------:R-:W-:Y:S01]  /*17a0*/  IMAD R2, R205, 0x80, -R198 ;  /* 0x00000080cd027824 */ /* 0x000fe200078e0ac6 */
[----:B------:R-:W-:-:S03]  /*17b0*/  ULDC UR4, c[0x0][0x9dc] ;  /* 0x0002770000047ab9 */ /* 0x000fc60000000800 */
[----:B------:R-:W-:-:S04]  /*17c0*/  IMAD.IADD R2, R197, 0x1, R2 ;  /* 0x00000001c5027824 */ /* 0x000fc800078e0202 */
[----:B------:R-:W-:Y:S01]  /*17d0*/  VIADD R3, R2, -UR4 ;  /* 0x8000000402037c36 */ /* 0x000fe20008000000 */
[----:B------:R-:W-:Y:S06]  /*17e0*/  @!P1 BRA `(.L_x_1218) ;  /* 0x0000000000449947 */ /* 0x000fec0003800000 */
[----:B------:R-:W-:Y:S01]  /*17f0*/  ISETP.GT.AND P0, PT, R2, -0x1, PT ;  /* 0xffffffff0200780c */ /* 0x000fe20003f04270 */
[----:B------:R-:W-:-:S12]  /*1800*/  BSSY B0, `(.L_x_1219) ;  /* 0x000000d000007945 */ /* 0x000fd80003800000 */
        /* <DEDUP_REMOVED lines=8> */
.L_x_1220:
[----:B------:R-:W-:-:S13]  /*1890*/  ISETP.NE.AND P0, PT, R9, 0x1, PT ;  /* 0x000000010900780c */ /* 0x000fda0003f05270 */
[----:B------:R-:W0:Y:S02]  /*18a0*/  @P0 LDC.64 R4, c[0x0][0x9e8] ;  /* 0x00027a00ff040b82 */ /* 0x000e240000000a00 */
[----:B0-----:R-:W-:-:S05]  /*18b0*/  @P0 IMAD.HI.U32 R4, R2, R4, RZ ;  /* 0x0000000402040227 */ /* 0x001fca00078e00ff */
[----:B------:R-:W-:-:S07]  /*18c0*/  @P0 SHF.R.U32.HI R2, RZ, R5, R4 ;  /* 0x00000005ff020219 */ /* 0x000fce0000011604 */
.L_x_1221:
[----:B------:R-:W-:Y:S05]  /*18d0*/  BSYNC B0 ;  /* 0x0000000000007941 */ /* 0x000fea0003800000 */
.L_x_1219:
[----:B------:R-:W-:-:S05]  /*18e0*/  IMAD R2, R2, R9, RZ ;  /* 0x0000000902027224 */ /* 0x000fca00078e02ff */
[----:B------:R-:W-:-:S07]  /*18f0*/  VIMNMX R3, R3, R2, !PT ;  /* 0x0000000203037248 */ /* 0x000fce0007fe0100 */
.L_x_1218:
[----:B------:R-:W-:Y:S01]  /*1900*/  VIADD R0, R0, 0x3f ;  /* 0x0000003f00007836 */ /* 0x000fe20000000000 */
[----:B------:R-:W-:-:S04]  /*1910*/  SHF.R.S32.HI R2, RZ, 0x1f, R3 ;  /* 0x0000001fff027819 */ /* 0x000fc80000011403 */
[----:B------:R-:W-:Y:S02]  /*1920*/  SHF.R.S32.HI R5, RZ, 0x1f, R0 ;  /* 0x0000001fff057819 */ /* 0x000fe40000011400 */
[----:B------:R-:W-:Y:S02]  /*1930*/  LEA.HI R2, R2, R3, RZ, 0x6 ;  /* 0x0000000302027211 */ /* 0x000fe400078f30ff */
[----:B------:R-:W-:Y:S02]  /*1940*/  LEA.HI R5, R5, R0, RZ, 0x6 ;  /* 0x0000000005057211 */ /* 0x000fe400078f30ff */
[----:B------:R-:W-:Y:S02]  /*1950*/  SHF.R.S32.HI R2, RZ, 0x6, R2 ;  /* 0x00000006ff027819 */ /* 0x000fe40000011402 */
[----:B------:R-:W-:Y:S02]  /*1960*/  SHF.R.S32.HI R5, RZ, 0x6, R5 ;  /* 0x00000006ff057819 */ /* 0x000fe40000011405 */
[----:B------:R-:W-:-:S02]  /*1970*/  VIMNMX R2, RZ, R2, !PT ;  /* 0x00000002ff027248 */ /* 0x000fc40007fe0100 */
[----:B------:R-:W-:-:S03]  /*1980*/  VIMNMX R5, R56, R5, PT ;  /* 0x0000000538057248 */ /* 0x000fc60003fe0100 */
[--C-:B------:R-:W-:Y:S02]  /*1990*/  IMAD R2, R2, 0x40, -R11.reuse ;  /* 0x0000004002027824 */ /* 0x100fe400078e0a0b */
[----:B------:R-:W-:-:S03]  /*19a0*/  IMAD R5, R5, 0x40, -R11 ;  /* 0x0000004005057824 */ /* 0x000fc600078e0a0b */
[----:B------:R-:W-:Y:S02]  /*19b0*/  VIMNMX R2, RZ, R2, !PT ;  /* 0x00000002ff027248 */ /* 0x000fe40007fe0100 */
[----:B------:R-:W-:Y:S02]  /*19c0*/  VIMNMX R5, R5, R48, PT ;  /* 0x0000003005057248 */ /* 0x000fe40003fe0100 */
[----:B------:R-:W-:Y:S02]  /*19d0*/  SHF.R.U32.HI R26, RZ, 0x6, R2 ;  /* 0x00000006ff1a7819 */ /* 0x000fe40000011602 */
[----:B------:R-:W-:Y:S02]  /*19e0*/  ISETP.GT.AND P0, PT, R5, R2, PT ;  /* 0x000000020500720c */ /* 0x000fe40003f04270 */
[----:B------:R-:W-:-:S11]  /*19f0*/  MOV R49, R26 ;  /* 0x0000001a00317202 */ /* 0x000fd60000000f00 */
[----:B------:R-:W-:-:S05]  /*1a00*/  @P0 VIADD R0, R5, 0x3f ;  /* 0x0000003f05000836 */ /* 0x000fca0000000000 */
[----:B------:R-:W-:-:S04]  /*1a10*/  @P0 SHF.R.S32.HI R3, RZ, 0x1f, R0 ;  /* 0x0000001fff030819 */ /* 0x000fc80000011400 */
[----:B------:R-:W-:-:S04]  /*1a20*/  @P0 LEA.HI R3, R3, R0, RZ, 0x6 ;  /* 0x0000000003030211 */ /* 0x000fc800078f30ff */
[----:B------:R-:W-:Y:S02]  /*1a30*/  @P0 SHF.R.S32.HI R49, RZ, 0x6, R3 ;  /* 0x00000006ff310819 */ /* 0x000fe40000011403 */
[----:B------:R-:W-:Y:S02]  /*1a40*/  PLOP3.LUT P0, PT, PT, PT, PT, 0x80, 0x0 ;  /* 0x000000000000781c */ /* 0x000fe40003f0f070 */
[----:B------:R-:W-:-:S13]  /*1a50*/  ISETP.GT.AND P1, PT, R49, R26, PT ;  /* 0x0000001a3100720c */ /* 0x000fda0003f24270 */
[----:B------:R-:W-:Y:S05]  /*1a60*/  @!P1 BRA `(.L_x_1222) ;  /* 0x0000005800349947 */ /* 0x000fea0003800000 */
        /* <DEDUP_REMOVED lines=12> */
[----:B------:R-:W-:Y:S01]  /*1b30*/  MOV R13, RZ ;  /* 0x000000ff000d7202 */ /* 0x000fe20000000f00 */
[----:B------:R-:W-:Y:S02]  /*1b40*/  IMAD.U32 R6, RZ, RZ, UR4 ;  /* 0x00000004ff067e24 */ /* 0x000fe4000f8e00ff */
[----:B------:R-:W-:-:S02]  /*1b50*/  IMAD.U32 R7, RZ, RZ, UR5 ;  /* 0x00000005ff077e24 */ /* 0x000fc4000f8e00ff */
[----:B------:R-:W-:Y:S02]  /*1b60*/  IMAD.U32 R11, RZ, RZ, UR7 ;  /* 0x00000007ff0b7e24 */ /* 0x000fe4000f8e00ff */
[----:B------:R-:W-:Y:S02]  /*1b70*/  IMAD.MOV.U32 R8, RZ, RZ, 0x70 ;  /* 0x00000070ff087424 */ /* 0x000fe400078e00ff */
[----:B0-----:R-:W-:-:S07]  /*1b80*/  IMAD.MOV.U32 R12, RZ, RZ, 0x1 ;  /* 0x00000001ff0c7424 */ /* 0x001fce00078e00ff */
[----:B------:R-:W-:-:S07]  /*1b90*/  LEPC R20, `(.L_x_1224) ;  /* 0x000000001014794e */ /* 0x000fce0000000000 */
[----:B-1---5:R-:W-:Y:S05]  /*1ba0*/  CALL.ABS.NOINC R2 ;  /* 0x0000000002007343 */ /* 0x022fea0003c00000 */
.L_x_1224:
[----:B------:R-:W-:Y:S05]  /*1bb0*/  BSYNC B6 ;  /* 0x0000000000067941 */ /* 0x000fea0003800000 */
.L_x_1223:
        /* <DEDUP_REMOVED lines=20> */
.L_x_1226:
[----:B------:R-:W-:Y:S05]  /*1d00*/  BSYNC B6 ;  /* 0x0000000000067941 */ /* 0x000fea0003800000 */
.L_x_1225:
[----:B------:R-:W-:Y:S01]  /*1d10*/  ULDC.64 UR4, c[0x0][0x9f8] ;  /* 0x00027e0000047ab9 */ /* 0x000fe20000000a00 */
[----:B------:R-:W-:Y:S01]  /*1d20*/  IMAD.MOV.U32 R4, RZ, RZ, R207 ;  /* 0x000000ffff047224 */ /* 0x000fe200078e00cf */
[----:B------:R-:W-:Y:S01]  /*1d30*/  ISETP.NE.U32.AND P0, PT, RZ, UR4, PT ;  /* 0x00000004ff007c0c */ /* 0x000fe2000bf05070 */
[----:B------:R-:W0:Y:S08]  /*1d40*/  LDC R0, c[0x0][0x428] ;  /* 0x00010a00ff007b82 */ /* 0x000e300000000800 */
[----:B------:R-:W1:Y:S01]  /*1d50*/  LDC.64 R66, c[0x0][0x2f0] ;  /* 0x0000bc00ff427b82 */ /* 0x000e620000000a00 */
[----:B------:R-:W-:Y:S01]  /*1d60*/  ISETP.NE.AND.EX P0, PT, RZ, UR5, PT, P0 ;  /* 0x00000005ff007c0c */ /* 0x000fe2000bf05300 */
[----:B------:R-:W2:Y:S01]  /*1d70*/  S2R R21, SR_TID.X ;  /* 0x0000000000157919 */ /* 0x000ea20000002100 */
[----:B------:R-:W-:Y:S01]  /*1d80*/  IMAD.IADD R47, R25, 0x1, R24 ;  /* 0x00000001192f7824 */ /* 0x000fe200078e0218 */
[----:B------:R-:W-:Y:S01]  /*1d90*/  ULDC.64 UR6, c[0x0][0xa08] ;  /* 0x0002820000067ab9 */ /* 0x000fe20000000a00 */
[----:B------:R-:W-:-:S03]  /*1da0*/  ULDC.64 UR4, c[0x0][0x2f8] ;  /* 0x0000be0000047ab9 */ /* 0x000fc60000000a00 */
[----:B------:R-:W3:Y:S08]  /*1db0*/  LDC.64 R70, c[0x0][0x3e8] ;  /* 0x0000fa00ff467b82 */ /* 0x000ef00000000a00 */
[----:B------:R-:W4:Y:S08]  /*1dc0*/  @P0 LDC.64 R2, c[0x0][0x9f8] ;  /* 0x00027e00ff020b82 */ /* 0x000f300000000a00 */
[----:B------:R-:W3:Y:S08]  /*1dd0*/  LDC R13, c[0x0][0x3d4] ;  /* 0x0000f500ff0d7b82 */ /* 0x000ef00000000800 */
[----:B------:R-:W3:Y:S01]  /*1de0*/  LDC.64 R74, c[0x0][0x3d8] ;  /* 0x0000f600ff4a7b82 */ /* 0x000ee20000000a00 */
[----:B----4-:R-:W-:-:S05]  /*1df0*/  @P0 IMAD.WIDE R2, R207, 0x4, R2 ;  /* 0x00000004cf020825 */ /* 0x010fca00078e0202 */
[----:B------:R4:W3:Y:S01]  /*1e00*/  @P0 LDG.E R4, desc[UR46][R2.64] ;  /* 0x0000002e02040981 */ /* 0x0008e2000c1e1900 */
[----:B0-----:R-:W-:Y:S01]  /*1e10*/  ISETP.NE.AND P0, PT, R0, 0x1, PT ;  /* 0x000000010000780c */ /* 0x001fe20003f05270 */
[-C--:B-1----:R-:W-:Y:S01]  /*1e20*/  IMAD.WIDE.U32 R60, R18, R66.reuse, R192 ;  /* 0x00000042123c7225 */ /* 0x082fe200078e00c0 */
[----:B------:R-:W-:Y:S02]  /*1e30*/  SHF.R.S32.HI R15, RZ, 0x1f, R47 ;  /* 0x0000001fff0f7819 */ /* 0x000fe4000001142f */
[----:B--2---:R-:W-:Y:S01]  /*1e40*/  SHF.R.U32.HI R28, RZ, 0x7, R21 ;  /* 0x00000007ff1c7819 */ /* 0x004fe20000011615 */
[----:B------:R-:W-:Y:S01]  /*1e50*/  VIADD R100, R192, 0x80 ;  /* 0x00000080c0647836 */ /* 0x000fe20000000000 */
[----:B------:R-:W-:Y:S01]  /*1e60*/  IADD3 R46, P1, R18, R47, RZ ;  /* 0x0000002f122e7210 */ /* 0x000fe20007f3e0ff */
[-C--:B------:R-:W-:Y:S01]  /*1e70*/  IMAD R6, R15, R66.reuse, RZ ;  /* 0x000000420f067224 */ /* 0x080fe200078e02ff */
[----:B------:R-:W-:Y:S01]  /*1e80*/  ISETP.NE.AND P6, PT, R28, 0x1, PT ;  /* 0x000000011c00780c */ /* 0x000fe20003fc5270 */
[----:B----4-:R-:W-:Y:S01]  /*1e90*/  IMAD.WIDE.U32 R2, R47, R66, RZ ;  /* 0x000000422f027225 */ /* 0x010fe200078e00ff */
[----:B------:R-:W-:-:S02]  /*1ea0*/  SHF.L.U64.HI R63, R66, 0x5, R67 ;  /* 0x00000005423f7819 */ /* 0x000fc40000010243 */
[----:B---3--:R-:W-:Y:S01]  /*1eb0*/  SHF.L.U64.HI R68, R70, 0x6, R71 ;  /* 0x0000000646447819 */ /* 0x008fe20000010247 */
[----:B------:R-:W0:Y:S01]  /*1ec0*/  @P0 LDC R5, c[0x0][0x42c] ;  /* 0x00010b00ff050b82 */ /* 0x000e220000000800 */
[----:B------:R-:W-:Y:S01]  /*1ed0*/  IMAD.SHL.U32 R65, R66, 0x40, RZ ;  /* 0x0000004042417824 */ /* 0x000fe200078e00ff */
[----:B------:R-:W-:Y:S01]  /*1ee0*/  SHF.L.U64.HI R72, R74, 0x6, R75 ;  /* 0x000000064a487819 */ /* 0x000fe2000001024b */
[----:B------:R-:W-:Y:S01]  /*1ef0*/  IMAD.SHL.U32 R69, R70, 0x20, RZ ;  /* 0x0000002046457824 */ /* 0x000fe200078e00ff */
[----:B------:R-:W-:Y:S01]  /*1f00*/  SHF.L.U32 R73, R74, 0x5, RZ ;  /* 0x000000054a497819 */ /* 0x000fe200000006ff */
[----:B------:R-:W-:-:S03]  /*1f10*/  IMAD.SHL.U32 R76, R13, 0x2, RZ ;  /* 0x000000020d4c7824 */ /* 0x000fc600078e00ff */
[----:B------:R-:W1:Y:S01]  /*1f20*/  @P0 LDC R7, c[0x0][0x430] ;  /* 0x00010c00ff070b82 */ /* 0x000e620000000800 */
[----:B0-----:R-:W-:-:S04]  /*1f30*/  @P0 IMAD.HI.U32 R0, R206, R5, RZ ;  /* 0x00000005ce000227 */ /* 0x001fc800078e00ff */
[----:B------:R-:W-:Y:S01]  /*1f40*/  IMAD.MOV.U32 R5, RZ, RZ, R206 ;  /* 0x000000ffff057224 */ /* 0x000fe200078e00ce */
[----:B-1----:R-:W-:Y:S01]  /*1f50*/  @P0 SHF.R.U32.HI R5, RZ, R7, R0 ;  /* 0x00000007ff050219 */ /* 0x002fe20000011600 */
[----:B------:R-:W-:Y:S01]  /*1f60*/  IMAD R7, R47, R67, R6 ;  /* 0x000000432f077224 */ /* 0x000fe200078e0206 */
[----:B------:R-:W-:Y:S01]  /*1f70*/  ISETP.NE.U32.AND P0, PT, RZ, UR6, PT ;  /* 0x00000006ff007c0c */ /* 0x000fe2000bf05070 */
[----:B------:R-:W-:Y:S01]  /*1f80*/  IMAD.X R47, R19, 0x1, R15, P1 ;  /* 0x00000001132f7824 */ /* 0x000fe200008e060f */
[----:B------:R-:W-:Y:S01]  /*1f90*/  SHF.R.S32.HI R8, RZ, 0x1f, R5 ;  /* 0x0000001fff087819 */ /* 0x000fe20000011405 */
[----:B------:R-:W-:Y:S01]  /*1fa0*/  IMAD.IADD R3, R3, 0x1, R7 ;  /* 0x0000000103037824 */ /* 0x000fe200078e0207 */
[----:B------:R-:W-:-:S03]  /*1fb0*/  ISETP.NE.AND.EX P0, PT, RZ, UR7, PT, P0 ;  /* 0x00000007ff007c0c */ /* 0x000fc6000bf05300 */
[----:B------:R-:W-:Y:S02]  /*1fc0*/  IMAD R6, R8, UR4, RZ ;  /* 0x0000000408067c24 */ /* 0x000fe4000f8e02ff */
[----:B------:R-:W-:-:S04]  /*1fd0*/  IMAD.WIDE.U32 R2, R5, UR4, R2 ;  /* 0x0000000405027c25 */ /* 0x000fc8000f8e0002 */
[----:B------:R-:W-:Y:S01]  /*1fe0*/  IMAD R7, R5, UR5, R6 ;  /* 0x0000000505077c24 */ /* 0x000fe2000f8e0206 */
[----:B------:R-:W-:Y:S01]  /*1ff0*/  ULDC.64 UR4, c[0x0][0x300] ;  /* 0x0000c00000047ab9 */ /* 0x000fe20000000a00 */
[----:B------:R-:W-:Y:S02]  /*2000*/  IMAD R6, R19, R70, RZ ;  /* 0x0000004613067224 */ /* 0x000fe400078e02ff */
[----:B------:R-:W-:Y:S01]  /*2010*/  IMAD.IADD R3, R3, 0x1, R7 ;  /* 0x0000000103037824 */ /* 0x000fe200078e0207 */
[----:B------:R-:W-:Y:S02]  /*2020*/  SHF.R.S32.HI R0, RZ, 0x1f, R4 ;  /* 0x0000001fff007819 */ /* 0x000fe40000011404 */
[----:B------:R-:W-:Y:S02]  /*2030*/  SEL R25, R4, RZ, !P0 ;  /* 0x000000ff04197207 */ /* 0x000fe40004000000 */
[----:B------:R-:W-:-:S03]  /*2040*/  SEL R10, R0, RZ, !P0 ;  /* 0x000000ff000a7207 */ /* 0x000fc60004000000 */
[----:B------:R-:W-:-:S04]  /*2050*/  IMAD.WIDE.U32 R40, R25, UR4, R2 ;  /* 0x0000000419287c25 */ /* 0x000fc8000f8e0002 */
[----:B------:R-:W-:Y:S01]  /*2060*/  IMAD R0, R10, UR4, RZ ;  /* 0x000000040a007c24 */ /* 0x000fe2000f8e02ff */
[----:B------:R-:W-:-:S03]  /*2070*/  IADD3 R57, P0, R40, R60, RZ ;  /* 0x0000003c28397210 */ /* 0x000fc60007f1e0ff */
[----:B------:R-:W-:Y:S01]  /*2080*/  IMAD R7, R25, UR5, R0 ;  /* 0x0000000519077c24 */ /* 0x000fe2000f8e0200 */
[----:B------:R-:W-:Y:S05]  /*2090*/  @!P6 WARPSYNC.ALL ;  /* 0x000000000000e948 */ /* 0x000fea0003800000 */
[----:B------:R-:W-:Y:S01]  /*20a0*/  ULDC.64 UR4, c[0x0][0x320] ;  /* 0x0000c80000047ab9 */ /* 0x000fe20000000a00 */
[----:B------:R-:W-:Y:S02]  /*20b0*/  IMAD R0, R19, R66, RZ ;  /* 0x0000004213007224 */ /* 0x000fe400078e02ff */
[----:B------:R-:W-:Y:S02]  /*20c0*/  IMAD R2, R8, UR4, RZ ;  /* 0x0000000408027c24 */ /* 0x000fe4000f8e02ff */
[----:B------:R-:W-:-:S02]  /*20d0*/  IMAD R3, R18, R67, R0 ;  /* 0x0000004312037224 */ /* 0x000fc400078e0200 */
[----:B------:R-:W-:Y:S02]  /*20e0*/  IMAD R9, R5, UR5, R2 ;  /* 0x0000000505097c24 */ /* 0x000fe4000f8e0202 */
[----:B------:R-:W-:Y:S02]  /*20f0*/  IMAD.IADD R0, R41, 0x1, R7 ;  /* 0x0000000129007824 */ /* 0x000fe400078e0207 */
[----:B------:R-:W-:Y:S01]  /*2100*/  IMAD.WIDE.U32 R4, R5, UR4, R192 ;  /* 0x0000000405047c25 */ /* 0x000fe2000f8e00c0 */
[----:B------:R-:W-:Y:S02]  /*2110*/  ULDC.64 UR4, c[0x0][0x328] ;  /* 0x0000ca0000047ab9 */ /* 0x000fe40000000a00 */
[----:B------:R-:W-:Y:S01]  /*2120*/  IADD3.X R60, R0, R61, R3, P0, !PT ;  /* 0x0000003d003c7210 */ /* 0x000fe200007fe403 */
[----:B------:R-:W-:Y:S01]  /*2130*/  IMAD.IADD R5, R5, 0x1, R9 ;  /* 0x0000000105057824 */ /* 0x000fe200078e0209 */
[----:B------:R-:W-:Y:S01]  /*2140*/  @!P6 BAR.SYNC.DEFER_BLOCKING 0x9, 0x100 ;  /* 0x024400000000eb1d */ /* 0x000fe20000010000 */
[----:B------:R-:W-:Y:S01]  /*2150*/  IMAD.WIDE.U32 R2, R18, R70, R22 ;  /* 0x0000004612027225 */ /* 0x000fe200078e0016 */
[----:B------:R-:W-:-:S02]  /*2160*/  ISETP.GE.AND P0, PT, R192, R13, PT ;  /* 0x0000000dc000720c */ /* 0x000fc40003f06270 */
[----:B------:R-:W-:Y:S01]  /*2170*/  SHF.L.U64.HI R61, R66, 0x6, R67 ;  /* 0x00000006423d7819 */ /* 0x000fe20000010243 */
[----:B------:R-:W-:Y:S01]  /*2180*/  IMAD R9, R18, R71, R6 ;  /* 0x0000004712097224 */ /* 0x000fe200078e0206 */
[----:B------:R-:W-:Y:S01]  /*2190*/  SHF.L.U64.HI R67, R70, 0x5, R71 ;  /* 0x0000000546437819 */ /* 0x000fe20000010247 */
[----:B------:R-:W-:Y:S02]  /*21a0*/  IMAD R8, R10, UR4, RZ ;  /* 0x000000040a087c24 */ /* 0x000fe4000f8e02ff */
[----:B------:R-:W-:Y:S01]  /*21b0*/  IMAD.IADD R21, R3, 0x1, R9 ;  /* 0x0000000103157824 */ /* 0x000fe200078e0209 */
[----:B------:R-:W-:Y:S01]  /*21c0*/  SEL R3, R13, RZ, P0 ;  /* 0x000000ff0d037207 */ /* 0x000fe20000000000 */
[----:B------:R-:W-:-:S04]  /*21d0*/  IMAD.WIDE.U32 R6, R18, R70, R192 ;  /* 0x0000004612067225 */ /* 0x000fc800078e00c0 */
[----:B------:R-:W-:Y:S01]  /*21e0*/  IMAD R83, R25, UR5, R8 ;  /* 0x0000000519537c24 */ /* 0x000fe2000f8e0208 */
[----:B------:R-:W-:Y:S01]  /*21f0*/  IADD3 R8, R192, R3, RZ ;  /* 0x00000003c0087210 */ /* 0x000fe20007ffe0ff */
[----:B------:R-:W-:Y:S02]  /*2200*/  IMAD.IADD R7, R9, 0x1, R7 ;  /* 0x0000000109077824 */ /* 0x000fe400078e0207 */
[----:B------:R-:W-:Y:S01]  /*2210*/  IMAD.WIDE.U32 R24, R25, UR4, R4 ;  /* 0x0000000419187c25 */ /* 0x000fe2000f8e0004 */
[----:B------:R-:W-:Y:S01]  /*2220*/  SHF.R.S32.HI R9, RZ, 0x1f, R8 ;  /* 0x0000001fff097819 */ /* 0x000fe20000011408 */
[----:B------:R-:W-:Y:S02]  /*2230*/  ULDC UR4, c[0x0][0x2e4] ;  /* 0x0000b90000047ab9 */ /* 0x000fe40000000800 */
[----:B------:R-:W-:Y:S01]  /*2240*/  IMAD R4, R19, R74, RZ ;  /* 0x0000004a13047224 */ /* 0x000fe200078e02ff */
[CC--:B------:R-:W-:Y:S01]  /*2250*/  LEA.HI R10, R9.reuse, R8.reuse, RZ, 0x7 ;  /* 0x00000008090a7211 */ /* 0x0c0fe200078f38ff */
[----:B------:R-:W-:Y:S01]  /*2260*/  IMAD.MOV.U32 R20, RZ, RZ, R2 ;  /* 0x000000ffff147224 */ /* 0x000fe200078e0002 */
[----:B------:R-:W-:Y:S01]  /*2270*/  LEA.HI R8, R9, R8, RZ, 0x4 ;  /* 0x0000000809087211 */ /* 0x000fe200078f20ff */
[----:B------:R-:W-:Y:S01]  /*2280*/  IMAD.WIDE.U32 R2, R18, R74, R22 ;  /* 0x0000004a12027225 */ /* 0x000fe200078e0016 */
[----:B------:R-:W-:-:S02]  /*2290*/  ISETP.GE.AND P1, PT, R192, UR4, PT ;  /* 0x00000004c0007c0c */ /* 0x000fc4000bf26270 */
[----:B------:R-:W-:Y:S01]  /*22a0*/  LOP3.LUT R9, R208, 0x70, R8, 0xf8, !PT ;  /* 0x00000070d0097812 */ /* 0x000fe200078ef808 */
[----:B------:R-:W-:Y:S01]  /*22b0*/  IMAD R11, R18, R75, R4 ;  /* 0x0000004b120b7224 */ /* 0x000fe200078e0204 */
[----:B------:R-:W-:Y:S01]  /*22c0*/  LOP3.LUT R77, R8, 0xfffffff0, RZ, 0xc0, !PT ;  /* 0xfffffff0084d7812 */ /* 0x000fe200078ec0ff */
[----:B------:R-:W-:Y:S01]  /*22d0*/  IMAD.WIDE.U32 R4, R18, R74, R192 ;  /* 0x0000004a12047225 */ /* 0x000fe200078e00c0 */
[----:B------:R-:W-:Y:S02]  /*22e0*/  LOP3.LUT R9, R9, R210, RZ, 0x3c, !PT ;  /* 0x000000d209097212 */ /* 0x000fe400078e3cff */
[----:B------:R-:W-:Y:S01]  /*22f0*/  ISETP.GE.AND P2, PT, R100, UR4, PT ;  /* 0x0000000464007c0c */ /* 0x000fe2000bf46270 */
[----:B------:R-:W-:Y:S01]  /*2300*/  IMAD.IADD R43, R3, 0x1, R11 ;  /* 0x00000001032b7824 */ /* 0x000fe200078e020b */
[--C-:B------:R-:W-:Y:S01]  /*2310*/  LOP3.LUT R3, R209, 0x70, R8.reuse, 0xf8, !PT ;  /* 0x00000070d1037812 */ /* 0x100fe200078ef808 */
[----:B------:R-:W-:Y:S01]  /*2320*/  IMAD.SHL.U32 R10, R10, 0x40, RZ ;  /* 0x000000400a0a7824 */ /* 0x000fe200078e00ff */
[----:B------:R-:W-:Y:S01]  /*2330*/  SHF.R.S32.HI R79, RZ, 0x4, R8 ;  /* 0x00000004ff4f7819 */ /* 0x000fe20000011408 */
[----:B------:R-:W-:Y:S01]  /*2340*/  IMAD.IADD R5, R11, 0x1, R5 ;  /* 0x000000010b057824 */ /* 0x000fe200078e0205 */
[----:B-----5:R-:W-:Y:S01]  /*2350*/  SHF.R.S32.HI R11, RZ, 0x1f, R27 ;  /* 0x0000001fff0b7819 */ /* 0x020fe2000001141b */
[----:B------:R-:W-:Y:S01]  /*2360*/  IMAD.MOV.U32 R42, RZ, RZ, R2 ;  /* 0x000000ffff2a7224 */ /* 0x000fe200078e0002 */
[----:B------:R-:W-:Y:S01]  /*2370*/  LOP3.LUT R10, R10, 0xffffe000, RZ, 0xc0, !PT ;  /* 0xffffe0000a0a7812 */ /* 0x000fe200078ec0ff */
[----:B------:R-:W-:Y:S01]  /*2380*/  IMAD.WIDE.U32 R20, R27, R70, R20 ;  /* 0x000000461b147225 */ /* 0x000fe200078e0014 */
[----:B------:R-:W-:-:S02]  /*2390*/  LOP3.LUT R3, R3, R212, RZ, 0x3c, !PT ;  /* 0x000000d403037212 */ /* 0x000fc400078e3cff */
[----:B------:R-:W-:Y:S01]  /*23a0*/  IADD3 R64, R9, R10, R211 ;  /* 0x0000000a09407210 */ /* 0x000fe20007ffe0d3 */
[----:B------:R-:W-:Y:S01]  /*23b0*/  IMAD R2, R11, R70, RZ ;  /* 0x000000460b027224 */ /* 0x000fe200078e02ff */
[----:B------:R-:W-:Y:S01]  /*23c0*/  IADD3 R62, R3, R10, R213 ;  /* 0x0000000a033e7210 */ /* 0x000fe20007ffe0d5 */
[----:B------:R-:W-:Y:S01]  /*23d0*/  IMAD R10, R11, R74, RZ ;  /* 0x0000004a0b0a7224 */ /* 0x000fe200078e02ff */
[----:B------:R-:W-:Y:S01]  /*23e0*/  SHF.R.S32.HI R81, RZ, 0x1f, R77 ;  /* 0x0000001fff517819 */ /* 0x000fe2000001144d */
[C---:B------:R-:W-:Y:S01]  /*23f0*/  IMAD R9, R27.reuse, R71, R2 ;  /* 0x000000471b097224 */ /* 0x040fe200078e0202 */
[----:B------:R-:W-:Y:S01]  /*2400*/  SHF.L.U64.HI R71, R74, 0x5, R75 ;  /* 0x000000054a477819 */ /* 0x000fe2000001024b */
[----:B------:R-:W-:Y:S01]  /*2410*/  IMAD.WIDE.U32 R2, R27, R70, R6 ;  /* 0x000000461b027225 */ /* 0x000fe200078e0006 */
[----:B------:R-:W-:-:S03]  /*2420*/  IADD3 R83, R25, R83, RZ ;  /* 0x0000005319537210 */ /* 0x000fc60007ffe0ff */
[C---:B------:R-:W-:Y:S02]  /*2430*/  IMAD R7, R27.reuse, R75, R10 ;  /* 0x0000004b1b077224 */ /* 0x040fe400078e020a */
[----:B------:R-:W-:-:S04]  /*2440*/  IMAD.WIDE.U32 R42, R27, R74, R42 ;  /* 0x0000004a1b2a7225 */ /* 0x000fc800078e002a */
[----:B------:R-:W-:-:S04]  /*2450*/  IMAD.WIDE.U32 R44, R27, R74, R4 ;  /* 0x0000004a1b2c7225 */ /* 0x000fc800078e0004 */
[----:B------:R-:W-:Y:S02]  /*2460*/  IMAD.SHL.U32 R66, R66, 0x20, RZ ;  /* 0x0000002042427824 */ /* 0x000fe400078e00ff */
[----:B------:R-:W-:Y:S02]  /*2470*/  IMAD.SHL.U32 R70, R70, 0x40, RZ ;  /* 0x0000004046467824 */ /* 0x000fe400078e00ff */
[----:B------:R-:W-:Y:S02]  /*2480*/  IMAD.SHL.U32 R74, R74, 0x40, RZ ;  /* 0x000000404a4a7824 */ /* 0x000fe400078e00ff */
[----:B------:R-:W-:Y:S02]  /*2490*/  VIADD R75, R28, 0x8 ;  /* 0x000000081c4b7836 */ /* 0x000fe40000000000 */
[----:B------:R-:W-:Y:S02]  /*24a0*/  IMAD.IADD R78, R21, 0x1, R9 ;  /* 0x00000001154e7824 */ /* 0x000fe400078e0209 */
[----:B------:R-:W-:-:S02]  /*24b0*/  IMAD.IADD R80, R9, 0x1, R3 ;  /* 0x0000000109507824 */ /* 0x000fc400078e0203 */
[----:B------:R-:W-:Y:S02]  /*24c0*/  IMAD.IADD R82, R43, 0x1, R7 ;  /* 0x000000012b527824 */ /* 0x000fe400078e0207 */
[----:B------:R-:W-:-:S07]  /*24d0*/  IMAD.IADD R84, R7, 0x1, R45 ;  /* 0x0000000107547824 */ /* 0x000fce00078e022d */
.L_x_1274:
[----:B------:R-:W0:Y:S01]  /*24e0*/  LDC.64 R50, c[0x0][0x2d8] ;  /* 0x0000b600ff327b82 */ /* 0x000e220000000a00 */
[----:B------:R-:W-:Y:S01]  /*24f0*/  VIADD R49, R49, 0xffffffff ;  /* 0xffffffff31317836 */ /* 0x000fe20000000000 */
[----:B------:R-:W-:Y:S05]  /*2500*/  YIELD ;  /* 0x0000000000007946 */ /* 0x000fea0003800000 */
[----:B--23--:R-:W-:Y:S01]  /*2510*/  SHF.R.S32.HI R11, RZ, 0x1f, R49 ;  /* 0x0000001fff0b7819 */ /* 0x00cfe20000011431 */
[----:B------:R-:W1:Y:S01]  /*2520*/  LDC R37, c[0x0][0x3d4] ;  /* 0x0000f500ff257b82 */ /* 0x000e620000000800 */
[-C--:B------:R-:W-:Y:S01]  /*2530*/  IMAD R4, R61, R49.reuse, RZ ;  /* 0x000000313d047224 */ /* 0x080fe200078e02ff */
[----:B------:R-:W-:Y:S01]  /*2540*/  BSSY B0, `(.L_x_1227) ;  /* 0x000048b000007945 */ /* 0x000fe20003800000 */
[----:B------:R-:W-:-:S04]  /*2550*/  IMAD.WIDE.U32 R54, R65, R49, RZ ;  /* 0x0000003141367225 */ /* 0x000fc800078e00ff */
[----:B------:R-:W-:Y:S01]  /*2560*/  IMAD R5, R11, R65, R4 ;  /* 0x000000410b057224 */ /* 0x000fe200078e0204 */
[----:B------:R-:W-:-:S03]  /*2570*/  IADD3 R13, P3, P4, R57, R54, R66 ;  /* 0x00000036390d7210 */ /* 0x000fc60007c7e042 */
[----:B------:R-:W-:Y:S02]  /*2580*/  IMAD.IADD R59, R55, 0x1, R5 ;  /* 0x00000001373b7824 */ /* 0x000fe400078e0205 */
[----:B------:R-:W-:-:S03]  /*2590*/  IMAD R5, R17, 0x4000, R215 ;  /* 0x0000400011057824 */ /* 0x000fc600078e02d7 */
[----:B------:R-:W-:Y:S01]  /*25a0*/  IADD3.X R4, R60, R59, R63, P3, P4 ;  /* 0x0000003b3c047210 */ /* 0x000fe20001fe843f */
[----:B------:R-:W-:Y:S01]  /*25b0*/  IMAD.IADD R86, R16, 0x1, R5 ;  /* 0x0000000110567824 */ /* 0x000fe200078e0205 */
[-C--:B0-----:R-:W-:Y:S02]  /*25c0*/  IADD3 R14, P4, P5, R54, R50.reuse, R57 ;  /* 0x00000032360e7210 */ /* 0x081fe40007d9e039 */
[----:B------:R-:W-:Y:S02]  /*25d0*/  IADD3 R12, P3, R13, R50, RZ ;  /* 0x000000320d0c7210 */ /* 0x000fe40007f7e0ff */
[----:B------:R-:W-:Y:S02]  /*25e0*/  IADD3.X R15, R59, R51, R60, P4, P5 ;  /* 0x000000333b0f7210 */ /* 0x000fe400027ea43c */
[----:B-1----:R-:W-:Y:S01]  /*25f0*/  ISETP.GE.AND P4, PT, R37, 0x1, PT ;  /* 0x000000012500780c */ /* 0x002fe20003f86270 */
[----:B------:R-:W-:Y:S01]  /*2600*/  IMAD.X R13, R4, 0x1, R51, P3 ;  /* 0x00000001040d7824 */ /* 0x000fe200018e0633 */
[----:B------:R-:W-:-:S04]  /*2610*/  ISETP.GT.AND P5, PT, R49, R26, PT ;  /* 0x0000001a3100720c */ /* 0x000fc80003fa4270 */
[----:B------:R-:W-:-:S07]  /*2620*/  P2R R101, PR, RZ, 0x20 ;  /* 0x00000020ff657803 */ /* 0x000fce0000000000 */
[----:B----4-:R-:W-:Y:S05]  /*2630*/  @!P4 BRA `(.L_x_1228) ;  /* 0x000000440084c947 */ /* 0x010fea0003800000 */
[----:B------:R-:W-:Y:S01]  /*2640*/  ULDC.U8 UR4, c[0x0][0x3f0] ;  /* 0x0000fc0000047ab9 */ /* 0x000fe20000000000 */
[-C--:B------:R-:W-:Y:S01]  /*2650*/  IMAD R5, R72, R49.reuse, RZ ;  /* 0x0000003148057224 */ /* 0x080fe200078e02ff */
[----:B------:R-:W-:Y:S01]  /*2660*/  ISETP.NE.AND P3, PT, RZ, UR4, PT ;  /* 0x00000004ff007c0c */ /* 0x000fe2000bf65270 */
[-C--:B------:R-:W-:Y:S02]  /*2670*/  IMAD R7, R68, R49.reuse, RZ ;  /* 0x0000003144077224 */ /* 0x080fe400078e02ff */
[C---:B------:R-:W-:Y:S02]  /*2680*/  IMAD R9, R11.reuse, R74, R5 ;  /* 0x0000004a0b097224 */ /* 0x040fe400078e0205 */
[----:B------:R-:W-:Y:S02]  /*2690*/  IMAD R11, R11, R70, R7 ;  /* 0x000000460b0b7224 */ /* 0x000fe400078e0207 */
[----:B------:R-:W-:Y:S02]  /*26a0*/  IMAD R87, R49, -0x40, R48 ;  /* 0xffffffc031577824 */ /* 0x000fe400078e0230 */
[----:B------:R-:W-:-:S03]  /*26b0*/  IMAD.WIDE.U32 R6, R74, R49, RZ ;  /* 0x000000314a067225 */ /* 0x000fc600078e00ff */
[----:B------:R-:W-:Y:S01]  /*26c0*/  VIMNMX R87, R87, 0x40, PT ;  /* 0x0000004057577848 */ /* 0x000fe20003fe0100 */
        /* <DEDUP_REMOVED lines=28> */
.L_x_1231:
[----:B------:R-:W-:Y:S05]  /*2890*/  BSYNC B1 ;  /* 0x0000000000017941 */ /* 0x000fea0003800000 */
.L_x_1230:
[----:B------:R-:W-:Y:S01]  /*28a0*/  ISETP.GE.AND P5, PT, R195, R87, PT ;  /* 0x00000057c300720c */ /* 0x000fe20003fa6270 */
[----:B------:R-:W-:Y:S01]  /*28b0*/  BSSY B1, `(.L_x_1232) ;  /* 0x000001b000017945 */ /* 0x000fe20003800000 */
[----:B------:R-:W-:Y:S02]  /*28c0*/  CS2R R30, SRZ ;  /* 0x00000000001e7805 */ /* 0x000fe4000001ff00 */
[----:B0-----:R-:W-:Y:S01]  /*28d0*/  CS2R R10, SRZ ;  /* 0x00000000000a7805 */ /* 0x001fe2000001ff00 */
[----:B-----5:R-:W-:Y:S01]  /*28e0*/  IMAD.MOV.U32 R36, RZ, RZ, R32 ;  /* 0x000000ffff247224 */ /* 0x020fe200078e0020 */
[----:B------:R-:W-:Y:S01]  /*28f0*/  CS2R R28, SRZ ;  /* 0x00000000001c7805 */ /* 0x000fe2000001ff00 */
[----:B------:R-:W-:-:S06]  /*2900*/  IMAD.MOV.U32 R99, RZ, RZ, R58 ;  /* 0x000000ffff637224 */ /* 0x000fcc00078e003a */
[----:B------:R-:W-:Y:S05]  /*2910*/  @P5 BRA `(.L_x_1233) ;  /* 0x0000000000505947 */ /* 0x000fea0003800000 */
        /* <DEDUP_REMOVED lines=20> */
.L_x_1233:
[----:B------:R-:W-:Y:S05]  /*2a60*/  BSYNC B1 ;  /* 0x0000000000017941 */ /* 0x000fea0003800000 */
.L_x_1232:
[----:B------:R-:W-:Y:S01]  /*2a70*/  UISETP.NE.AND UP0, UPT, UR45, 0x3, UPT ;  /* 0x000000032d00788c */ /* 0x000fe2000bf05270 */
[----:B------:R-:W-:Y:S01]  /*2a80*/  MOV R54, R34 ;  /* 0x0000002200367202 */ /* 0x000fe20000000f00 */
[----:B------:R-:W-:Y:S02]  /*2a90*/  IMAD.MOV.U32 R96, RZ, RZ, R38 ;  /* 0x000000ffff607224 */ /* 0x000fe400078e0026 */
[----:B-----5:R-:W-:Y:S02]  /*2aa0*/  IMAD.MOV.U32 R50, RZ, RZ, R8 ;  /* 0x000000ffff327224 */ /* 0x020fe400078e0008 */
[----:B------:R-:W-:Y:S01]  /*2ab0*/  PLOP3.LUT P3, PT, PT, PT, UP0, 0x80, 0x0 ;  /* 0x000000000000781c */ /* 0x000fe20003f6f008 */
[----:B------:R-:W-:Y:S02]  /*2ac0*/  IMAD.MOV.U32 R52, RZ, RZ, R30 ;  /* 0x000000ffff347224 */ /* 0x000fe400078e001e */
[----:B------:R-:W-:Y:S02]  /*2ad0*/  IMAD.MOV.U32 R51, RZ, RZ, R10 ;  /* 0x000000ffff337224 */ /* 0x000fe400078e000a */
[----:B------:R-:W-:-:S08]  /*2ae0*/  IMAD.MOV.U32 R53, RZ, RZ, R28 ;  /* 0x000000ffff357224 */ /* 0x000fd000078e001c */
[----:B------:R-:W-:Y:S05]  /*2af0*/  @!P3 BRA `(.L_x_1234) ;  /* 0x000000000004b947 */ /* 0x000fea0003800000 */
[----:B------:R-:W-:Y:S01]  /*2b00*/  BPT.TRAP 0x1 ;  /* 0x000000040000795c */ /* 0x000fe20000300000 */
.L_x_1234:
[----:B------:R-:W-:Y:S01]  /*2b10*/  IMAD R85, R17, 0x8, R16 ;  /* 0x0000000811557824 */ /* 0x000fe200078e0210 */
[----:B------:R-:W-:Y:S01]  /*2b20*/  SHF.L.U32 R88, R201, 0x1f, RZ ;  /* 0x0000001fc9587819 */ /* 0x000fe200000006ff */
[----:B------:R-:W-:Y:S03]  /*2b30*/  BSSY B1, `(.L_x_1235) ;  /* 0x0000003000017945 */ /* 0x000fe60003800000 */
[----:B------:R-:W1:Y:S02]  /*2b40*/  SYNCS.PHASECHK.TRANS64.TRYWAIT P6, [R85+URZ+0x28490], R88 ;  /* 0x02849058550075a7 */ /* 0x000e6400080c017f */
[----:B-1----:R-:W-:Y:S05]  /*2b50*/  @!P6 BRA `(.L_x_1236) ;  /* 0x000002380010e947 */ /* 0x002fea0003800000 */
.L_x_1602:
[----:B------:R-:W-:Y:S05]  /*2b60*/  BSYNC B1 ;  /* 0x0000000000017941 */ /* 0x000fea0003800000 */
.L_x_1235:
[----:B------:R-:W-:Y:S04]  /*2b70*/  BSSY B1, `(.L_x_1237) ;  /* 0x00000ea000017945 */ /* 0x000fe80003800000 */
[----:B------:R-:W-:Y:S05]  /*2b80*/  @P4 BRA `(.L_x_1238) ;  /* 0x0000000c00a04947 */ /* 0x000fea0003800000 */
[----:B------:R-:W-:Y:S04]  /*2b90*/  BSSY B2, `(.L_x_1239) ;  /* 0x0000074000027945 */ /* 0x000fe80003800000 */
[----:B------:R-:W-:Y:S05]  /*2ba0*/  @P1 BRA `(.L_x_1240) ;  /* 0x0000000400c81947 */ /* 0x000fea0003800000 */
[----:B0-----:R0:W2:Y:S01]  /*2bb0*/  LDS.128 R4, [R86+0x20000] ;  /* 0x0200000056047984 */ /* 0x0010a20000000c00 */
[----:B------:R-:W-:Y:S01]  /*2bc0*/  ISETP.GE.AND P4, PT, R22, R37, PT ;  /* 0x000000251600720c */ /* 0x000fe20003f86270 */
[----:B------:R-:W-:-:S12]  /*2bd0*/  BSSY B3, `(.L_x_1241) ;  /* 0x000006e000037945 */ /* 0x000fd80003800000 */
[----:B0-----:R-:W-:Y:S05]  /*2be0*/  @P4 BRA `(.L_x_1242) ;  /* 0x0000000400b04947 */ /* 0x001fea0003800000 */
[----:B------:R-:W-:Y:S01]  /*2bf0*/  SHF.R.U32.HI R93, RZ, 0x10, R59 ;  /* 0x00000010ff5d7819 */ /* 0x000fe2000001163b */
[----:B--2---:R-:W-:Y:S01]  /*2c00*/  IMAD.MOV.U32 R55, RZ, RZ, R7 ;  /* 0x000000ffff377224 */ /* 0x004fe200078e0007 */
[--C-:B------:R-:W-:Y:S02]  /*2c10*/  SHF.R.U32.HI R92, RZ, 0x8, R59.reuse ;  /* 0x00000008ff5c7819 */ /* 0x100fe4000001163b */
[----:B------:R-:W-:Y:S02]  /*2c20*/  LOP3.LUT R38, R59, 0xff, RZ, 0xc0, !PT ;  /* 0x000000ff3b267812 */ /* 0x000fe400078ec0ff */
[----:B------:R-:W-:Y:S02]  /*2c30*/  SHF.R.U32.HI R91, RZ, 0x18, R59 ;  /* 0x00000018ff5b7819 */ /* 0x000fe4000001163b */
[----:B------:R-:W-:Y:S02]  /*2c40*/  LOP3.LUT R58, R39, 0xff, RZ, 0xc0, !PT ;  /* 0x000000ff273a7812 */ /* 0x000fe400078ec0ff */
[----:B------:R-:W-:-:S02]  /*2c50*/  SHF.R.U32.HI R59, RZ, 0x18, R39 ;  /* 0x00000018ff3b7819 */ /* 0x000fc40000011627 */
[--C-:B------:R-:W-:Y:S02]  /*2c60*/  SHF.R.U32.HI R89, RZ, 0x8, R39.reuse ;  /* 0x00000008ff597819 */ /* 0x100fe40000011627 */
[----:B------:R-:W-:Y:S01]  /*2c70*/  SHF.R.U32.HI R90, RZ, 0x10, R39 ;  /* 0x00000010ff5a7819 */ /* 0x000fe20000011627 */
[----:B------:R-:W-:Y:S01]  /*2c80*/  IMAD.MOV.U32 R39, RZ, RZ, R6 ;  /* 0x000000ffff277224 */ /* 0x000fe200078e0006 */
[----:B------:R-:W-:Y:S01]  /*2c90*/  PRMT R59, R59, 0x654, R58 ;  /* 0x000006543b3b7816 */ /* 0x000fe2000000003a */
[----:B------:R-:W-:Y:S01]  /*2ca0*/  IMAD.SHL.U32 R6, R92, 0x100, RZ ;  /* 0x000001005c067824 */ /* 0x000fe200078e00ff */
[----:B------:R-:W-:Y:S02]  /*2cb0*/  SHF.L.U32 R58, R89, 0x8, RZ ;  /* 0x00000008593a7819 */ /* 0x000fe400000006ff */
[----:B------:R-:W-:Y:S02]  /*2cc0*/  PRMT R7, R91, 0x654, R38 ;  /* 0x000006545b077816 */ /* 0x000fe40000000026 */
[----:B------:R-:W-:Y:S01]  /*2cd0*/  LOP3.LUT R91, R59, 0xff00, R58, 0xf8, !PT ;  /* 0x0000ff003b5b7812 */ /* 0x000fe200078ef83a */
[----:B------:R-:W-:Y:S01]  /*2ce0*/  IMAD.U32 R58, R90, 0x10000, RZ ;  /* 0x000100005a3a7824 */ /* 0x000fe200078e00ff */
[----:B------:R-:W-:Y:S01]  /*2cf0*/  LOP3.LUT R38, R7, 0xff00, R6, 0xf8, !PT ;  /* 0x0000ff0007267812 */ /* 0x000fe200078ef806 */
[----:B------:R-:W-:Y:S01]  /*2d00*/  IMAD.U32 R7, R93, 0x10000, RZ ;  /* 0x000100005d077824 */ /* 0x000fe200078e00ff */
[----:B------:R-:W-:-:S02]  /*2d10*/  F2FP.F16.E4M3.UNPACK_B R59, R96.H1 ;  /* 0x00000060ff3b723e */ /* 0x000fc400030006ff */
[-C--:B------:R-:W-:Y:S02]  /*2d20*/  F2FP.F16.E4M3.UNPACK_B R6, R5.reuse ;  /* 0x00000005ff06723e */ /* 0x080fe400020006ff */
[----:B------:R-:W-:Y:S01]  /*2d30*/  F2FP.F16.E4M3.UNPACK_B R5, R5.H1 ;  /* 0x00000005ff05723e */ /* 0x000fe200030006ff */
[--C-:B------:R-:W-:Y:S01]  /*2d40*/  HADD2.F32 R90, -RZ, R59.reuse.H0_H0 ;  /* 0x2000003bff5a7230 */ /* 0x100fe20000004100 */
[----:B------:R-:W-:Y:S01]  /*2d50*/  LOP3.LUT R92, R91, 0xff0000, R58, 0xf8, !PT ;  /* 0x00ff00005b5c7812 */ /* 0x000fe200078ef83a */
[----:B------:R-:W-:Y:S01]  /*2d60*/  HADD2.F32 R91, -RZ, R59.H1_H1 ;  /* 0x3000003bff5b7230 */ /* 0x000fe20000004100 */
[----:B------:R-:W-:Y:S01]  /*2d70*/  LOP3.LUT R89, R38, 0xff0000, R7, 0xf8, !PT ;  /* 0x00ff000026597812 */ /* 0x000fe200078ef807 */
[--C-:B------:R-:W-:Y:S01]  /*2d80*/  HADD2.F32 R7, -RZ, R6.reuse.H1_H1 ;  /* 0x30000006ff077230 */ /* 0x100fe20000004100 */
[----:B------:R-:W-:Y:S01]  /*2d90*/  F2FP.F16.E4M3.UNPACK_B R58, R99.H1 ;  /* 0x00000063ff3a723e */ /* 0x000fe200030006ff */
[----:B------:R-:W-:Y:S02]  /*2da0*/  HADD2.F32 R38, -RZ, R5.H1_H1 ;  /* 0x30000005ff267230 */ /* 0x000fe40000004100 */
[----:B------:R-:W-:-:S02]  /*2db0*/  HADD2.F32 R6, -RZ, R6.H0_H0 ;  /* 0x20000006ff067230 */ /* 0x000fc40000004100 */
[-C--:B------:R-:W-:Y:S01]  /*2dc0*/  FMUL.FTZ R93, R7, R90.reuse ;  /* 0x0000005a075d7220 */ /* 0x080fe20000410000 */
[--C-:B------:R-:W-:Y:S02]  /*2dd0*/  HADD2.F32 R59, -RZ, R58.reuse.H0_H0 ;  /* 0x2000003aff3b7230 */ /* 0x100fe40000004100 */
[----:B------:R-:W-:Y:S01]  /*2de0*/  FMUL.FTZ R94, R38, R91 ;  /* 0x0000005b265e7220 */ /* 0x000fe20000410000 */
[----:B------:R-:W-:Y:S02]  /*2df0*/  HADD2.F32 R5, -RZ, R5.H0_H0 ;  /* 0x20000005ff057230 */ /* 0x000fe40000004100 */
[C---:B------:R-:W-:Y:S01]  /*2e00*/  FMUL.FTZ R90, R6.reuse, R90 ;  /* 0x0000005a065a7220 */ /* 0x040fe20000410000 */
[----:B------:R-:W-:Y:S02]  /*2e10*/  HADD2.F32 R58, -RZ, R58.H1_H1 ;  /* 0x3000003aff3a7230 */ /* 0x000fe40000004100 */
[----:B------:R-:W-:Y:S01]  /*2e20*/  FFMA.FTZ R95, R6, R59, -R93 ;  /* 0x0000003b065f7223 */ /* 0x000fe2000001085d */
[----:B------:R-:W-:Y:S01]  /*2e30*/  F2FP.F16.E4M3.UNPACK_B R6, R96 ;  /* 0x00000060ff06723e */ /* 0x000fe200020006ff */
[----:B------:R-:W-:Y:S01]  /*2e40*/  FMUL.FTZ R91, R5, R91 ;  /* 0x0000005b055b7220 */ /* 0x000fe20000410000 */
[----:B------:R-:W-:Y:S01]  /*2e50*/  FFMA.FTZ R96, R7, R59, R90 ;  /* 0x0000003b07607223 */ /* 0x000fe2000001005a */
[----:B------:R-:W-:Y:S01]  /*2e60*/  FFMA.FTZ R97, R5, R58, -R94 ;  /* 0x0000003a05617223 */ /* 0x000fe2000001085e */
[----:B------:R-:W-:Y:S01]  /*2e70*/  F2FP.F16.E4M3.UNPACK_B R5, R4.H1 ;  /* 0x00000004ff05723e */ /* 0x000fe200030006ff */
[----:B------:R-:W-:Y:S01]  /*2e80*/  FFMA.FTZ R98, R38, R58, R91 ;  /* 0x0000003a26627223 */ /* 0x000fe2000001005b */
[----:B------:R-:W-:Y:S01]  /*2e90*/  F2FP.F16.E4M3.UNPACK_B R4, R4 ;  /* 0x00000004ff04723e */ /* 0x000fe200020006ff */
[--C-:B------:R-:W-:Y:S01]  /*2ea0*/  HADD2.F32 R90, -RZ, R6.reuse.H1_H1 ;  /* 0x30000006ff5a7230 */ /* 0x100fe20000004100 */
[----:B------:R-:W-:Y:S01]  /*2eb0*/  F2FP.F16.E4M3.UNPACK_B R38, R99 ;  /* 0x00000063ff26723e */ /* 0x000fe200020006ff */
[----:B------:R-:W-:Y:S01]  /*2ec0*/  HADD2.F32 R59, -RZ, R6.H0_H0 ;  /* 0x20000006ff3b7230 */ /* 0x000fe20000004100 */
[----:B------:R-:W-:Y:S01]  /*2ed0*/  F2FP.SATFINITE.E4M3.F32.PACK_AB_MERGE_C R102, R98, R97, RZ ;  /* 0x000000616266723e */ /* 0x000fe200048070ff */
[----:B------:R-:W-:-:S02]  /*2ee0*/  HADD2.F32 R6, -RZ, R5.H0_H0 ;  /* 0x20000005ff067230 */ /* 0x000fc40000004100 */
[----:B------:R-:W-:Y:S02]  /*2ef0*/  HADD2.F32 R7, -RZ, R5.H1_H1 ;  /* 0x30000005ff077230 */ /* 0x000fe40000004100 */
[--C-:B------:R-:W-:Y:S02]  /*2f00*/  HADD2.F32 R5, -RZ, R4.reuse.H0_H0 ;  /* 0x20000004ff057230 */ /* 0x100fe40000004100 */
[-C--:B------:R-:W-:Y:S01]  /*2f10*/  FMUL.FTZ R94, R6, R90.reuse ;  /* 0x0000005a065e7220 */ /* 0x080fe20000410000 */
[----:B------:R-:W-:Y:S02]  /*2f20*/  HADD2.F32 R4, -RZ, R4.H1_H1 ;  /* 0x30000004ff047230 */ /* 0x000fe40000004100 */
[----:B------:R-:W-:Y:S01]  /*2f30*/  FMUL.FTZ R91, R7, R90 ;  /* 0x0000005a075b7220 */ /* 0x000fe20000410000 */
[--C-:B------:R-:W-:Y:S02]  /*2f40*/  HADD2.F32 R58, -RZ, R38.reuse.H1_H1 ;  /* 0x30000026ff3a7230 */ /* 0x100fe40000004100 */
[----:B------:R-:W-:-:S02]  /*2f50*/  HADD2.F32 R38, -RZ, R38.H0_H0 ;  /* 0x20000026ff267230 */ /* 0x000fc40000004100 */
[-C--:B------:R-:W-:Y:S01]  /*2f60*/  FMUL.FTZ R90, R4, R59.reuse ;  /* 0x0000003b045a7220 */ /* 0x080fe20000410000 */
[----:B------:R-:W-:Y:S01]  /*2f70*/  FMUL.FTZ R59, R5, R59 ;  /* 0x0000003b053b7220 */ /* 0x000fe20000410000 */
[-C--:B------:R-:W-:Y:S01]  /*2f80*/  FFMA.FTZ R91, R6, R58.reuse, -R91 ;  /* 0x0000003a065b7223 */ /* 0x080fe2000001085b */
[----:B------:R-:W-:Y:S01]  /*2f90*/  FFMA.FTZ R58, R7, R58, R94 ;  /* 0x0000003a073a7223 */ /* 0x000fe2000001005e */
[-C--:B------:R-:W-:Y:S01]  /*2fa0*/  FFMA.FTZ R93, R5, R38.reuse, -R90 ;  /* 0x00000026055d7223 */ /* 0x080fe2000001085a */
[----:B------:R-:W-:Y:S01]  /*2fb0*/  FFMA.FTZ R94, R4, R38, R59 ;  /* 0x00000026045e7223 */ /* 0x000fe2000001003b */
[----:B------:R-:W-:Y:S02]  /*2fc0*/  F2FP.F16.E4M3.UNPACK_B R5, R55.H1 ;  /* 0x00000037ff05723e */ /* 0x000fe400030006ff */
[-C--:B------:R-:W-:Y:S02]  /*2fd0*/  F2FP.F16.E4M3.UNPACK_B R59, R92.reuse.H1 ;  /* 0x0000005cff3b723e */ /* 0x080fe400030006ff */
[----:B------:R-:W-:Y:S01]  /*2fe0*/  F2FP.SATFINITE.E4M3.F32.PACK_AB_MERGE_C R99, R58, R91, RZ ;  /* 0x0000005b3a63723e */ /* 0x000fe200048070ff */
[----:B------:R-:W-:Y:S01]  /*2ff0*/  HADD2.F32 R7, -RZ, R5.H1_H1 ;  /* 0x30000005ff077230 */ /* 0x000fe20000004100 */
        /* <DEDUP_REMOVED lines=15> */
[-C--:B------:R-:W-:Y:S01]  /*30f0*/  FMUL.FTZ R91, R5, R90.reuse ;  /* 0x0000005a055b7220 */ /* 0x080fe20000410000 */
[----:B------:R-:W-:Y:S01]  /*3100*/  F2FP.F16.E4M3.UNPACK_B R55, R55 ;  /* 0x00000037ff37723e */ /* 0x000fe200020006ff */
[----:B------:R-:W-:Y:S01]  /*3110*/  FMUL.FTZ R90, R4, R90 ;  /* 0x0000005a045a7220 */ /* 0x000fe20000410000 */
[----:B------:R-:W-:-:S02]  /*3120*/  HADD2.F32 R92, -RZ, R92.H0_H0 ;  /* 0x2000005cff5c7230 */ /* 0x000fc40000004100 */
[-C--:B------:R-:W-:Y:S01]  /*3130*/  FFMA.FTZ R91, R4, R6.reuse, -R91 ;  /* 0x00000006045b7223 */ /* 0x080fe2000001085b */
[----:B------:R-:W-:Y:S02]  /*3140*/  HADD2.F32 R4, -RZ, R39.H0_H0 ;  /* 0x20000027ff047230 */ /* 0x000fe40000004100 */
[----:B------:R-:W-:Y:S01]  /*3150*/  FFMA.FTZ R90, R5, R6, R90 ;  /* 0x00000006055a7223 */ /* 0x000fe2000001005a */
[----:B------:R-:W-:Y:S02]  /*3160*/  HADD2.F32 R5, -RZ, R55.H0_H0 ;  /* 0x20000037ff057230 */ /* 0x000fe40000004100 */
[----:B------:R-:W-:Y:S01]  /*3170*/  FFMA.FTZ R98, R7, R58, R98 ;  /* 0x0000003a07627223 */ /* 0x000fe20000010062 */
[----:B------:R-:W-:Y:S02]  /*3180*/  HADD2.F32 R39, -RZ, R39.H1_H1 ;  /* 0x30000027ff277230 */ /* 0x000fe40000004100 */
[----:B------:R-:W-:Y:S01]  /*3190*/  HADD2.F32 R55, -RZ, R55.H1_H1 ;  /* 0x30000037ff377230 */ /* 0x000fe20000004100 */
[----:B------:R-:W-:Y:S01]  /*31a0*/  F2FP.SATFINITE.E4M3.F32.PACK_AB_MERGE_C R90, R90, R91, RZ ;  /* 0x0000005b5a5a723e */ /* 0x000fe200048070ff */
[----:B------:R-:W-:-:S02]  /*31b0*/  HADD2.F32 R6, -RZ, R59.H0_H0 ;  /* 0x2000003bff067230 */ /* 0x000fc40000004100 */
[-C--:B------:R-:W-:Y:S01]  /*31c0*/  FMUL.FTZ R7, R39, R92.reuse ;  /* 0x0000005c27077220 */ /* 0x080fe20000410000 */
[----:B------:R-:W-:Y:S02]  /*31d0*/  HADD2.F32 R89, -RZ, R89.H0_H0 ;  /* 0x20000059ff597230 */ /* 0x000fe40000004100 */
[C---:B------:R-:W-:Y:S01]  /*31e0*/  FMUL.FTZ R92, R4.reuse, R92 ;  /* 0x0000005c045c7220 */ /* 0x040fe20000410000 */
        /* <DEDUP_REMOVED lines=12> */
.L_x_1242:
[----:B------:R-:W-:Y:S05]  /*32b0*/  BSYNC B3 ;  /* 0x0000000000037941 */ /* 0x000fea0003800000 */
.L_x_1241:
[----:B--2---:R2:W-:Y:S02]  /*32c0*/  STG.E.128 desc[UR46][R14.64], R4 ;  /* 0x000000040e007986 */ /* 0x0045e4000c101d2e */
.L_x_1240:
[----:B------:R-:W-:Y:S05]  /*32d0*/  BSYNC B2 ;  /* 0x0000000000027941 */ /* 0x000fea0003800000 */
.L_x_1239:
[----:B------:R-:W-:Y:S05]  /*32e0*/  @P2 BRA `(.L_x_1238) ;  /* 0x0000000400c82947 */ /* 0x000fea0003800000 */
[----:B0-2---:R0:W2:Y:S01]  /*32f0*/  LDS.128 R4, [R86+0x22000] ;  /* 0x0220000056047984 */ /* 0x0050a20000000c00 */
[----:B------:R-:W-:Y:S01]  /*3300*/  ISETP.GE.AND P4, PT, R199, R37, PT ;  /* 0x00000025c700720c */ /* 0x000fe20003f86270 */
[----:B------:R-:W-:-:S12]  /*3310*/  BSSY B2, `(.L_x_1243) ;  /* 0x000006e000027945 */ /* 0x000fd80003800000 */
[----:B0-----:R-:W-:Y:S05]  /*3320*/  @P4 BRA `(.L_x_1244) ;  /* 0x0000000400b04947 */ /* 0x001fea0003800000 */
        /* <DEDUP_REMOVED lines=34> */
[----:B------:R-:W-:Y:S01]  /*3550*/  FFMA.FTZ R89, R6, R38, -R89 ;  /* 0x0000002606597223 */ /* 0x000fe20000010859 */
[----:B------:R-:W-:Y:S02]  /*3560*/  HADD2.F32 R35, -RZ, R35.H1_H1 ;  /* 0x30000023ff237230 */ /* 0x000fe40000004100 */
[C---:B------:R-:W-:Y:S01]  /*3570*/  FMUL.FTZ R6, R32.reuse, R58 ;  /* 0x0000003a20067220 */ /* 0x040fe20000410000 */
        /* <DEDUP_REMOVED lines=13> */
[----:B------:R-:W-:Y:S02]  /*3650*/  HADD2.F32 R54, -RZ, R54.H0_H0 ;  /* 0x20000036ff367230 */ /* 0x000fe40000004100 */
[----:B------:R-:W-:Y:S01]  /*3660*/  FMUL.FTZ R55, R7, R35 ;  /* 0x0000002307377220 */ /* 0x000fe20000410000 */
[----:B------:R-:W-:-:S02]  /*3670*/  HADD2.F32 R4, -RZ, R4.H1_H1 ;  /* 0x30000004ff047230 */ /* 0x000fc40000004100 */
[--C-:B------:R-:W-:Y:S02]  /*3680*/  HADD2.F32 R32, -RZ, R36.reuse.H1_H1 ;  /* 0x30000024ff207230 */ /* 0x100fe40000004100 */
[-C--:B------:R-:W-:Y:S01]  /*3690*/  FMUL.FTZ R35, R5, R54.reuse ;  /* 0x0000003605237220 */ /* 0x080fe20000410000 */
[----:B------:R-:W-:Y:S02]  /*36a0*/  HADD2.F32 R36, -RZ, R36.H0_H0 ;  /* 0x20000024ff247230 */ /* 0x000fe40000004100 */
[----:B------:R-:W-:Y:S01]  /*36b0*/  FMUL.FTZ R38, R4, R54 ;  /* 0x0000003604267220 */ /* 0x000fe20000410000 */
[-C--:B------:R-:W-:Y:S01]  /*36c0*/  FFMA.FTZ R6, R6, R32.reuse, -R55 ;  /* 0x0000002006067223 */ /* 0x080fe20000010837 */
[----:B------:R-:W-:Y:S02]  /*36d0*/  FFMA.FTZ R7, R7, R32, R58 ;  /* 0x0000002007077223 */ /* 0x000fe4000001003a */
[-C--:B------:R-:W-:Y:S01]  /*36e0*/  FFMA.FTZ R55, R5, R36.reuse, -R38 ;  /* 0x0000002405377223 */ /* 0x080fe20000010826 */
[----:B------:R-:W-:Y:S01]  /*36f0*/  FFMA.FTZ R58, R4, R36, R35 ;  /* 0x00000024043a7223 */ /* 0x000fe20000010023 */
[----:B------:R-:W-:-:S02]  /*3700*/  F2FP.F16.E4M3.UNPACK_B R5, R34.H1 ;  /* 0x00000022ff05723e */ /* 0x000fc400030006ff */
[----:B------:R-:W-:Y:S02]  /*3710*/  F2FP.F16.E4M3.UNPACK_B R36, R59.H1 ;  /* 0x0000003bff24723e */ /* 0x000fe400030006ff */
        /* <DEDUP_REMOVED lines=24> */
[--C-:B------:R-:W-:Y:S02]  /*38a0*/  HADD2.F32 R5, -RZ, R34.reuse.H0_H0 ;  /* 0x20000022ff057230 */ /* 0x100fe40000004100 */
[----:B------:R-:W-:Y:S01]  /*38b0*/  FFMA.FTZ R93, R7, R35, R54 ;  /* 0x00000023075d7223 */ /* 0x000fe20000010036 */
[----:B------:R-:W-:Y:S02]  /*38c0*/  HADD2.F32 R33, -RZ, R33.H1_H1 ;  /* 0x30000021ff217230 */ /* 0x000fe40000004100 */
[----:B------:R-:W-:Y:S01]  /*38d0*/  FMUL.FTZ R6, R4, R59 ;  /* 0x0000003b04067220 */ /* 0x000fe20000410000 */
[----:B------:R-:W-:Y:S01]  /*38e0*/  HADD2.F32 R34, -RZ, R34.H1_H1 ;  /* 0x30000022ff227230 */ /* 0x000fe20000004100 */
[----:B------:R-:W-:Y:S01]  /*38f0*/  F2FP.SATFINITE.E4M3.F32.PACK_AB_MERGE_C R38, R38, R91, RZ ;  /* 0x0000005b2626723e */ /* 0x000fe200048070ff */
        /* <DEDUP_REMOVED lines=15> */
.L_x_1244:
[----:B------:R-:W-:Y:S05]  /*39f0*/  BSYNC B2 ;  /* 0x0000000000027941 */ /* 0x000fea0003800000 */
.L_x_1243:
[----:B--2---:R3:W-:Y:S02]  /*3a00*/  STG.E.128 desc[UR46][R14.64+0x80], R4 ;  /* 0x000080040e007986 */ /* 0x0047e4000c101d2e */
.L_x_1238:
[----:B------:R-:W-:Y:S05]  /*3a10*/  BSYNC B1 ;  /* 0x0000000000017941 */ /* 0x000fea0003800000 */
.L_x_1237:
[----:B------:R-:W-:Y:S05]  /*3a20*/  @P5 BRA `(.L_x_1245) ;  /* 0x0000003000f05947 */ /* 0x000fea0003800000 */
[----:B------:R-:W-:Y:S04]  /*3a30*/  BSSY B1, `(.L_x_1246) ;  /* 0x0000075000017945 */ /* 0x000fe80003800000 */
[----:B------:R-:W-:Y:S05]  /*3a40*/  @P1 BRA `(.L_x_1247) ;  /* 0x0000000400cc1947 */ /* 0x000fea0003800000 */
[----:B0-23--:R0:W2:Y:S01]  /*3a50*/  LDS.128 R4, [R86+0x21000] ;  /* 0x0210000056047984 */ /* 0x00d0a20000000c00 */
[----:B------:R-:W-:Y:S01]  /*3a60*/  ISETP.GE.AND P4, PT, R22, R37, PT ;  /* 0x000000251600720c */ /* 0x000fe20003f86270 */
[----:B------:R-:W-:-:S12]  /*3a70*/  BSSY B2, `(.L_x_1248) ;  /* 0x000006f000027945 */ /* 0x000fd80003800000 */
[----:B0-----:R-:W-:Y:S05]  /*3a80*/  @P4 BRA `(.L_x_1249) ;  /* 0x0000000400b44947 */ /* 0x001fea0003800000 */
[----:B------:R-:W-:Y:S01]  /*3a90*/  SHF.R.U32.HI R39, RZ, 0x18, R31 ;  /* 0x00000018ff277819 */ /* 0x000fe2000001161f */
[----:B--2---:R-:W-:Y:S01]  /*3aa0*/  IMAD.MOV.U32 R28, RZ, RZ, R7 ;  /* 0x000000ffff1c7224 */ /* 0x004fe200078e0007 */
[----:B------:R-:W-:Y:S02]  /*3ab0*/  LOP3.LUT R14, R31, 0xff, RZ, 0xc0, !PT ;  /* 0x000000ff1f0e7812 */ /* 0x000fe400078ec0ff */
[--C-:B------:R-:W-:Y:S02]  /*3ac0*/  SHF.R.U32.HI R35, RZ, 0x8, R31.reuse ;  /* 0x00000008ff237819 */ /* 0x100fe4000001161f */
[----:B------:R-:W-:Y:S02]  /*3ad0*/  SHF.R.U32.HI R34, RZ, 0x10, R31 ;  /* 0x00000010ff227819 */ /* 0x000fe4000001161f */
[--C-:B------:R-:W-:Y:S01]  /*3ae0*/  SHF.R.U32.HI R31, RZ, 0x8, R29.reuse ;  /* 0x00000008ff1f7819 */ /* 0x100fe2000001161d */
[----:B------:R-:W-:Y:S01]  /*3af0*/  IMAD.SHL.U32 R7, R35, 0x100, RZ ;  /* 0x0000010023077824 */ /* 0x000fe200078e00ff */
[----:B------:R-:W-:-:S02]  /*3b00*/  SHF.R.U32.HI R33, RZ, 0x18, R29 ;  /* 0x00000018ff217819 */ /* 0x000fc4000001161d */
[----:B------:R-:W-:Y:S02]  /*3b10*/  LOP3.LUT R30, R29, 0xff, RZ, 0xc0, !PT ;  /* 0x000000ff1d1e7812 */ /* 0x000fe400078ec0ff */
[----:B------:R-:W-:Y:S01]  /*3b20*/  SHF.R.U32.HI R32, RZ, 0x10, R29 ;  /* 0x00000010ff207819 */ /* 0x000fe2000001161d */
[----:B------:R-:W-:Y:S01]  /*3b30*/  IMAD.SHL.U32 R29, R31, 0x100, RZ ;  /* 0x000001001f1d7824 */ /* 0x000fe200078e00ff */
[----:B------:R-:W-:Y:S02]  /*3b40*/  PRMT R14, R39, 0x654, R14 ;  /* 0x00000654270e7816 */ /* 0x000fe4000000000e */
[----:B------:R-:W-:Y:S01]  /*3b50*/  PRMT R30, R33, 0x654, R30 ;  /* 0x00000654211e7816 */ /* 0x000fe2000000001e */
[----:B------:R-:W-:Y:S01]  /*3b60*/  IMAD.U32 R32, R32, 0x10000, RZ ;  /* 0x0001000020207824 */ /* 0x000fe200078e00ff */
[----:B------:R-:W-:Y:S01]  /*3b70*/  LOP3.LUT R7, R14, 0xff00, R7, 0xf8, !PT ;  /* 0x0000ff000e077812 */ /* 0x000fe200078ef807 */
[----:B------:R-:W-:Y:S01]  /*3b80*/  IMAD.U32 R14, R34, 0x10000, RZ ;  /* 0x00010000220e7824 */ /* 0x000fe200078e00ff */
[----:B------:R-:W-:-:S02]  /*3b90*/  MOV R15, R6 ;  /* 0x00000006000f7202 */ /* 0x000fc40000000f00 */
[----:B------:R-:W-:Y:S02]  /*3ba0*/  LOP3.LUT R29, R30, 0xff00, R29, 0xf8, !PT ;  /* 0x0000ff001e1d7812 */ /* 0x000fe400078ef81d */
        /* <DEDUP_REMOVED lines=91> */
.L_x_1249:
[----:B------:R-:W-:Y:S05]  /*4160*/  BSYNC B2 ;  /* 0x0000000000027941 */ /* 0x000fea0003800000 */
.L_x_1248:
[----:B--2---:R4:W-:Y:S02]  /*4170*/  STG.E.128 desc[UR46][R12.64], R4 ;  /* 0x000000040c007986 */ /* 0x0049e4000c101d2e */
.L_x_1247:
[----:B------:R-:W-:Y:S05]  /*4180*/  BSYNC B1 ;  /* 0x0000000000017941 */ /* 0x000fea0003800000 */
.L_x_1246:
[----:B------:R-:W-:Y:S05]  /*4190*/  @P2 BRA `(.L_x_1245) ;  /* 0x0000002c00142947 */ /* 0x000fea0003800000 */
[----:B0-234-:R0:W2:Y:S01]  /*41a0*/  LDS.128 R4, [R86+0x23000] ;  /* 0x0230000056047984 */ /* 0x01d0a20000000c00 */
        /* <DEDUP_REMOVED lines=8> */
[----:B------:R-:W-:Y:S02]  /*4230*/  SHF.R.U32.HI R29, RZ, 0x10, R11 ;  /* 0x00000010ff1d7819 */ /* 0x000fe4000001160b */
[----:B------:R-:W-:Y:S01]  /*4240*/  LOP3.LUT R14, R11, 0xff0000ff, RZ, 0xc0, !PT ;  /* 0xff0000ff0b0e7812 */ /* 0x000fe200078ec0ff */
[----:B------:R-:W-:Y:S01]  /*4250*/  IMAD.SHL.U32 R11, R15, 0x100, RZ ;  /* 0x000001000f0b7824 */ /* 0x000fe200078e00ff */
[----:B------:R-:W-:Y:S01]  /*4260*/  SHF.R.U32.HI R30, RZ, 0x10, R9 ;  /* 0x00000010ff1e7819 */ /* 0x000fe20000011609 */
[----:B------:R-:W-:Y:S01]  /*4270*/  IMAD.MOV.U32 R9, RZ, RZ, R6 ;  /* 0x000000ffff097224 */ /* 0x000fe200078e0006 */
[----:B------:R-:W-:Y:S01]  /*4280*/  PRMT R7, R31, 0x654, R8 ;  /* 0x000006541f077816 */ /* 0x000fe20000000008 */
[----:B------:R-:W-:Y:S01]  /*4290*/  IMAD.SHL.U32 R6, R28, 0x100, RZ ;  /* 0x000001001c067824 */ /* 0x000fe200078e00ff */
[----:B------:R-:W-:Y:S01]  /*42a0*/  LOP3.LUT R28, R14, 0xff00, R11, 0xf8, !PT ;  /* 0x0000ff000e1c7812 */ /* 0x000fe200078ef80b */
[----:B------:R-:W-:Y:S01]  /*42b0*/  IMAD.U32 R11, R29, 0x10000, RZ ;  /* 0x000100001d0b7824 */ /* 0x000fe200078e00ff */
[----:B------:R-:W-:-:S02]  /*42c0*/  F2FP.F16.E4M3.UNPACK_B R14, R51.H1 ;  /* 0x00000033ff0e723e */ /* 0x000fc400030006ff */
[----:B------:R-:W-:Y:S02]  /*42d0*/  LOP3.LUT R8, R7, 0xff00, R6, 0xf8, !PT ;  /* 0x0000ff0007087812 */ /* 0x000fe400078ef806 */
[----:B------:R-:W-:Y:S01]  /*42e0*/  SHF.L.U32 R7, R30, 0x10, RZ ;  /* 0x000000101e077819 */ /* 0x000fe200000006ff */
[--C-:B------:R-:W-:Y:S01]  /*42f0*/  HADD2.F32 R29, -RZ, R14.reuse.H1_H1 ;  /* 0x3000000eff1d7230 */ /* 0x100fe20000004100 */
[-C--:B------:R-:W-:Y:S02]  /*4300*/  F2FP.F16.E4M3.UNPACK_B R6, R5.reuse ;  /* 0x00000005ff06723e */ /* 0x080fe400020006ff */
[----:B------:R-:W-:Y:S01]  /*4310*/  LOP3.LUT R30, R28, 0xff0000, R11, 0xf8, !PT ;  /* 0x00ff00001c1e7812 */ /* 0x000fe200078ef80b */
[----:B------:R-:W-:Y:S01]  /*4320*/  HADD2.F32 R28, -RZ, R14.H0_H0 ;  /* 0x2000000eff1c7230 */ /* 0x000fe20000004100 */
[----:B------:R-:W-:Y:S01]  /*4330*/  LOP3.LUT R15, R8, 0xff0000, R7, 0xf8, !PT ;  /* 0x00ff0000080f7812 */ /* 0x000fe200078ef807 */
[--C-:B------:R-:W-:Y:S01]  /*4340*/  HADD2.F32 R7, -RZ, R6.reuse.H1_H1 ;  /* 0x30000006ff077230 */ /* 0x100fe20000004100 */
[----:B------:R-:W-:Y:S01]  /*4350*/  F2FP.F16.E4M3.UNPACK_B R11, R50.H1 ;  /* 0x00000032ff0b723e */ /* 0x000fe200030006ff */
[----:B------:R-:W-:Y:S01]  /*4360*/  HADD2.F32 R6, -RZ, R6.H0_H0 ;  /* 0x20000006ff067230 */ /* 0x000fe20000004100 */
[----:B------:R-:W-:-:S02]  /*4370*/  F2FP.F16.E4M3.UNPACK_B R5, R5.H1 ;  /* 0x00000005ff05723e */ /* 0x000fc400030006ff */
        /* <DEDUP_REMOVED lines=81> */
.L_x_1251:
[----:B------:R-:W-:Y:S05]  /*4890*/  BSYNC B1 ;  /* 0x0000000000017941 */ /* 0x000fea0003800000 */
.L_x_1250:
[----:B--2---:R0:W-:Y:S01]  /*48a0*/  STG.E.128 desc[UR46][R12.64+0x80], R4 ;  /* 0x000080040c007986 */ /* 0x0041e2000c101d2e */
[----:B------:R-:W-:Y:S05]  /*48b0*/  BRA `(.L_x_1245) ;  /* 0x00000024004c7947 */ /* 0x000fea0003800000 */
.L_x_1229:
[----:B------:R-:W-:Y:S02]  /*48c0*/  ISETP.GE.AND P3, PT, R195, R87, PT ;  /* 0x00000057c300720c */ /* 0x000fe40003f66270 */
[----:B------:R-:W-:Y:S02]  /*48d0*/  CS2R R14, SRZ ;  /* 0x00000000000e7805 */ /* 0x000fe4000001ff00 */
[----:B------:R-:W-:Y:S02]  /*48e0*/  CS2R R12, SRZ ;  /* 0x00000000000c7805 */ /* 0x000fe4000001ff00 */
[----:B------:R-:W-:Y:S02]  /*48f0*/  CS2R R30, SRZ ;  /* 0x00000000001e7805 */ /* 0x000fe4000001ff00 */
[----:B------:R-:W-:Y:S02]  /*4900*/  ISETP.GE.OR P3, PT, R192, R37, P3 ;  /* 0x00000025c000720c */ /* 0x000fe40001f66670 */
[----:B------:R-:W-:-:S11]  /*4910*/  CS2R R28, SRZ ;  /* 0x00000000001c7805 */ /* 0x000fd6000001ff00 */
[----:B------:R-:W-:-:S04]  /*4920*/  @!P3 IADD3 R39, P4, P5, R44, R6, R73 ;  /* 0x000000062c27b210 */ /* 0x000fc80007d9e049 */
[----:B------:R-:W-:Y:S02]  /*4930*/  @!P3 IADD3.X R8, R84, R53, R71, P4, P5 ;  /* 0x000000355408b210 */ /* 0x000fe400027ea447 */
[----:B------:R-:W-:-:S04]  /*4940*/  ISETP.GE.AND P4, PT, R18, R87, PT ;  /* 0x000000571200720c */ /* 0x000fc80003f86270 */
[----:B------:R-:W-:-:S13]  /*4950*/  ISETP.GE.OR P4, PT, R192, R37, P4 ;  /* 0x00000025c000720c */ /* 0x000fda0002786670 */
[----:B------:R-:W0:Y:S08]  /*4960*/  @!P4 LDC.64 R32, c[0x0][0x3c8] ;  /* 0x0000f200ff20cb82 */ /* 0x000e300000000a00 */
[----:B------:R-:W1:Y:S01]  /*4970*/  @!P4 LDC.64 R34, c[0x0][0x3e0] ;  /* 0x0000f800ff22cb82 */ /* 0x000e620000000a00 */
[----:B0-----:R-:W-:-:S07]  /*4980*/  @!P4 IADD3 R32, P5, P6, R44, R32, R6 ;  /* 0x000000202c20c210 */ /* 0x001fce0007ebe006 */
[----:B------:R-:W0:Y:S01]  /*4990*/  @!P3 LDC.64 R6, c[0x0][0x3c8] ;  /* 0x0000f200ff06bb82 */ /* 0x000e220000000a00 */
[----:B------:R-:W-:Y:S02]  /*49a0*/  @!P4 IADD3.X R33, R84, R33, R53, P5, P6 ;  /* 0x000000215421c210 */ /* 0x000fe40002fec435 */
[----:B-1----:R-:W-:-:S03]  /*49b0*/  @!P4 IADD3 R34, P5, P6, R2, R34, R4 ;  /* 0x000000220222c210 */ /* 0x002fc60007ebe004 */
[----:B------:R-:W2:Y:S02]  /*49c0*/  @!P4 LDG.E.128 R12, desc[UR46][R32.64] ;  /* 0x0000002e200cc981 */ /* 0x000ea4000c1e1d00 */
[----:B------:R-:W1:Y:S01]  /*49d0*/  @!P3 LDC.64 R52, c[0x0][0x3e0] ;  /* 0x0000f800ff34bb82 */ /* 0x000e620000000a00 */
[----:B------:R-:W-:Y:S02]  /*49e0*/  @!P4 IADD3.X R35, R80, R35, R85, P5, P6 ;  /* 0x000000235023c210 */ /* 0x000fe40002fec455 */
[----:B------:R-:W-:-:S03]  /*49f0*/  @!P3 IADD3 R5, P5, P6, R2, R4, R69 ;  /* 0x000000040205b210 */ /* 0x000fc60007ebe045 */
[----:B------:R-:W3:Y:S01]  /*4a00*/  @!P4 LDG.E.128 R28, desc[UR46][R34.64] ;  /* 0x0000002e221cc981 */ /* 0x000ee2000c1e1d00 */
[----:B------:R-:W-:Y:S02]  /*4a10*/  @!P3 IADD3.X R4, R80, R85, R67, P5, P6 ;  /* 0x000000555004b210 */ /* 0x000fe40002fec443 */
[----:B0-----:R-:W-:-:S05]  /*4a20*/  @!P3 IADD3 R38, P4, R39, R6, RZ ;  /* 0x000000062726b210 */ /* 0x001fca0007f9e0ff */
[----:B------:R-:W-:Y:S01]  /*4a30*/  @!P3 IMAD.X R39, R8, 0x1, R7, P4 ;  /* 0x000000010827b824 */ /* 0x000fe200020e0607 */
[----:B-1----:R-:W-:Y:S02]  /*4a40*/  @!P3 IADD3 R52, P4, R5, R52, RZ ;  /* 0x000000340534b210 */ /* 0x002fe40007f9e0ff */
[----:B------:R-:W-:Y:S02]  /*4a50*/  CS2R R6, SRZ ;  /* 0x0000000000067805 */ /* 0x000fe4000001ff00 */
[----:B------:R-:W-:Y:S02]  /*4a60*/  CS2R R10, SRZ ;  /* 0x00000000000a7805 */ /* 0x000fe4000001ff00 */
[----:B------:R-:W-:Y:S01]  /*4a70*/  CS2R R8, SRZ ;  /* 0x0000000000087805 */ /* 0x000fe2000001ff00 */
[----:B------:R-:W-:Y:S01]  /*4a80*/  @!P3 IMAD.X R53, R4, 0x1, R53, P4 ;  /* 0x000000010435b824 */ /* 0x000fe200020e0635 */
[----:B------:R-:W-:-:S04]  /*4a90*/  CS2R R4, SRZ ;  /* 0x0000000000047805 */ /* 0x000fc8000001ff00 */
[----:B------:R-:W4:Y:S04]  /*4aa0*/  @!P3 LDG.E.128 R8, desc[UR46][R52.64] ;  /* 0x0000002e3408b981 */ /* 0x000f28000c1e1d00 */
[----:B------:R-:W5:Y:S01]  /*4ab0*/  @!P3 LDG.E.128 R4, desc[UR46][R38.64] ;  /* 0x0000002e2604b981 */ /* 0x000f62000c1e1d00 */
[----:B------:R-:W-:-:S06]  /*4ac0*/  UISETP.NE.AND UP0, UPT, UR45, 0x3, UPT ;  /* 0x000000032d00788c */ /* 0x000fcc000bf05270 */
[----:B------:R-:W-:Y:S02]  /*4ad0*/  PLOP3.LUT P3, PT, PT, PT, UP0, 0x80, 0x0 ;  /* 0x000000000000781c */ /* 0x000fe40003f6f008 */
[----:B------:R-:W-:Y:S01]  /*4ae0*/  ISETP.GE.AND P4, PT, R192, R37, PT ;  /* 0x00000025c000720c */ /* 0x000fe20003f86270 */
[----:B--2---:R-:W-:Y:S02]  /*4af0*/  IMAD.MOV.U32 R98, RZ, RZ, R14 ;  /* 0x000000ffff627224 */ /* 0x004fe400078e000e */
[----:B------:R-:W-:Y:S02]  /*4b00*/  IMAD.MOV.U32 R114, RZ, RZ, R12 ;  /* 0x000000ffff727224 */ /* 0x000fe400078e000c */
[----:B---3--:R-:W-:Y:S02]  /*4b10*/  IMAD.MOV.U32 R102, RZ, RZ, R30 ;  /* 0x000000ffff667224 */ /* 0x008fe400078e001e */
[----:B------:R-:W-:Y:S02]  /*4b20*/  IMAD.MOV.U32 R115, RZ, RZ, R28 ;  /* 0x000000ffff737224 */ /* 0x000fe400078e001c */
[----:B----4-:R-:W-:-:S02]  /*4b30*/  IMAD.MOV.U32 R91, RZ, RZ, R10 ;  /* 0x000000ffff5b7224 */ /* 0x010fc400078e000a */
[----:B------:R-:W-:Y:S02]  /*4b40*/  IMAD.MOV.U32 R92, RZ, RZ, R8 ;  /* 0x000000ffff5c7224 */ /* 0x000fe400078e0008 */
[----:B-----5:R-:W-:Y:S01]  /*4b50*/  IMAD.MOV.U32 R89, RZ, RZ, R6 ;  /* 0x000000ffff597224 */ /* 0x020fe200078e0006 */
[----:B------:R-:W-:Y:S01]  /*4b60*/  MOV R90, R4 ;  /* 0x00000004005a7202 */ /* 0x000fe20000000f00 */
[----:B------:R-:W-:Y:S06]  /*4b70*/  @!P3 BRA `(.L_x_1252) ;  /* 0x000000000004b947 */ /* 0x000fec0003800000 */
[----:B------:R-:W-:Y:S01]  /*4b80*/  BPT.TRAP 0x1 ;  /* 0x000000040000795c */ /* 0x000fe20000300000 */
.L_x_1252:
[----:B------:R-:W-:Y:S01]  /*4b90*/  IMAD R85, R17, 0x8, R16 ;  /* 0x0000000811557824 */ /* 0x000fe200078e0210 */
[----:B------:R-:W-:Y:S01]  /*4ba0*/  SHF.L.U32 R88, R201, 0x1f, RZ ;  /* 0x0000001fc9587819 */ /* 0x000fe200000006ff */
[----:B------:R-:W0:Y:S01]  /*4bb0*/  LDC R93, c[0x0][0x2e4] ;  /* 0x0000b900ff5d7b82 */ /* 0x000e220000000800 */
[----:B------:R-:W-:Y:S01]  /*4bc0*/  BSSY B1, `(.L_x_1253) ;  /* 0x0000006000017945 */ /* 0x000fe20003800000 */
[----:B------:R-:W-:Y:S01]  /*4bd0*/  IMAD.MOV.U32 R55, RZ, RZ, R59 ;  /* 0x000000ffff377224 */ /* 0x000fe200078e003b */
[----:B------:R-:W1:Y:S05]  /*4be0*/  SYNCS.PHASECHK.TRANS64.TRYWAIT P5, [R85+URZ+0x28490], R88 ;  /* 0x02849058550075a7 */ /* 0x000e6a00080a017f */
[----:B------:R-:W2:Y:S01]  /*4bf0*/  LDC.64 R52, c[0x0][0x2f0] ;  /* 0x0000bc00ff347b82 */ /* 0x000ea20000000a00 */
[----:B0-----:R-:W-:Y:S01]  /*4c00*/  IMAD.IADD R95, R93, 0x1, -R76 ;  /* 0x000000015d5f7824 */ /* 0x001fe200078e0a4c */
[----:B-1----:R-:W-:Y:S06]  /*4c10*/  @!P5 BRA `(.L_x_1254) ;  /* 0x0000021400f4d947 */ /* 0x002fec0003800000 */
.L_x_1603:
[----:B------:R-:W-:Y:S05]  /*4c20*/  BSYNC B1 ;  /* 0x0000000000017941 */ /* 0x000fea0003800000 */
.L_x_1253:
[----:B------:R-:W-:Y:S01]  /*4c30*/  ISETP.GE.OR P5, PT, R18, R87, P1 ;  /* 0x000000571200720c */ /* 0x000fe20000fa6670 */
[----:B------:R-:W-:-:S12]  /*4c40*/  BSSY B1, `(.L_x_1255) ;  /* 0x0000100000017945 */ /* 0x000fd80003800000 */
[----:B------:R-:W-:Y:S05]  /*4c50*/  @P5 BRA `(.L_x_1256) ;  /* 0x0000000c00f85947 */ /* 0x000fea0003800000 */
[-C--:B--2---:R-:W-:Y:S01]  /*4c60*/  IMAD R32, R19, R52.reuse, RZ ;  /* 0x0000003413207224 */ /* 0x084fe200078e02ff */
[----:B------:R-:W-:Y:S01]  /*4c70*/  BSSY B2, `(.L_x_1257) ;  /* 0x00000f0000027945 */ /* 0x000fe20003800000 */
[----:B------:R-:W-:-:S04]  /*4c80*/  IMAD.WIDE.U32 R58, R18, R52, R54 ;  /* 0x00000034123a7225 */ /* 0x000fc800078e0036 */
[----:B------:R-:W-:Y:S01]  /*4c90*/  IMAD R97, R18, R53, R32 ;  /* 0x0000003512617224 */ /* 0x000fe200078e0220 */
[----:B------:R-:W-:Y:S02]  /*4ca0*/  SEL R32, R76, R95, !P0 ;  /* 0x0000005f4c207207 */ /* 0x000fe40004000000 */
[----:B------:R-:W-:Y:S01]  /*4cb0*/  IADD3 R99, P5, P6, R40, R58, R77 ;  /* 0x0000003a28637210 */ /* 0x000fe20007ebe04d */
        /* <DEDUP_REMOVED lines=8> */
[----:B------:R-:W-:-:S03]  /*4d40*/  LOP3.LUT R33, R209, 0x70, R96, 0xf8, !PT ;  /* 0x00000070d1217812 */ /* 0x000fc600078ef860 */
[----:B------:R-:W-:Y:S01]  /*4d50*/  IMAD.SHL.U32 R32, R32, 0x400, RZ ;  /* 0x0000040020207824 */ /* 0x000fe200078e00ff */
[----:B------:R-:W-:-:S04]  /*4d60*/  LOP3.LUT R33, R33, R212, RZ, 0x3c, !PT ;  /* 0x000000d421217212 */ /* 0x000fc800078e3cff */
[----:B------:R-:W-:-:S04]  /*4d70*/  LOP3.LUT R32, R32, 0xffffe000, RZ, 0xc0, !PT ;  /* 0xffffe00020207812 */ /* 0x000fc800078ec0ff */
[----:B------:R-:W-:Y:S01]  /*4d80*/  IADD3 R32, R33, R32, R213 ;  /* 0x0000002021207210 */ /* 0x000fe20007ffe0d5 */
[----:B------:R-:W-:-:S03]  /*4d90*/  IMAD R33, R17, 0x4000, R62 ;  /* 0x0000400011217824 */ /* 0x000fc600078e023e */
[----:B------:R-:W-:Y:S01]  /*4da0*/  LEA R35, R17, R32, 0xe ;  /* 0x0000002011237211 */ /* 0x000fe200078e70ff */
[----:B------:R-:W-:-:S04]  /*4db0*/  IMAD.IADD R33, R16, 0x1, R33 ;  /* 0x0000000110217824 */ /* 0x000fc800078e0221 */
[----:B------:R-:W-:Y:S02]  /*4dc0*/  IMAD.IADD R36, R16, 0x1, R35 ;  /* 0x0000000110247824 */ /* 0x000fe400078e0223 */
        /* <DEDUP_REMOVED lines=12> */
[--C-:B------:R-:W-:Y:S02]  /*4e90*/  SHF.R.U32.HI R28, RZ, 0x18, R29.reuse ;  /* 0x00000018ff1c7819 */ /* 0x100fe4000001161d */
[----:B------:R-:W-:Y:S02]  /*4ea0*/  LOP3.LUT R15, R29, 0xff, RZ, 0xc0, !PT ;  /* 0x000000ff1d0f7812 */ /* 0x000fe400078ec0ff */
[----:B------:R-:W-:Y:S02]  /*4eb0*/  PRMT R12, R113, 0x654, R12 ;  /* 0x00000654710c7816 */ /* 0x000fe4000000000c */
[----:B------:R-:W-:-:S02]  /*4ec0*/  SHF.R.U32.HI R104, RZ, 0x8, R29 ;  /* 0x00000008ff687819 */ /* 0x000fc4000001161d */
[----:B------:R-:W-:Y:S02]  /*4ed0*/  SHF.R.U32.HI R108, RZ, 0x10, R29 ;  /* 0x00000010ff6c7819 */ /* 0x000fe4000001161d */
[--C-:B------:R-:W-:Y:S02]  /*4ee0*/  SHF.R.U32.HI R103, RZ, 0x8, R31.reuse ;  /* 0x00000008ff677819 */ /* 0x100fe4000001161f */
[----:B------:R-:W-:Y:S01]  /*4ef0*/  SHF.R.U32.HI R30, RZ, 0x18, R31 ;  /* 0x00000018ff1e7819 */ /* 0x000fe2000001161f */
[----:B------:R-:W-:Y:S01]  /*4f00*/  IMAD.U32 R108, R108, 0x10000, RZ ;  /* 0x000100006c6c7824 */ /* 0x000fe200078e00ff */
        /* <DEDUP_REMOVED lines=9> */
[----:B------:R-:W-:Y:S01]  /*4fa0*/  IMAD.SHL.U32 R29, R104, 0x100, RZ ;  /* 0x00000100681d7824 */ /* 0x000fe200078e00ff */
[----:B------:R-:W-:Y:S02]  /*4fb0*/  LOP3.LUT R15, R14, 0xff00, R15, 0xf8, !PT ;  /* 0x0000ff000e0f7812 */ /* 0x000fe400078ef80f */
[----:B------:R-:W-:Y:S01]  /*4fc0*/  LOP3.LUT R14, R12, 0xff0000, R13, 0xf8, !PT ;  /* 0x00ff00000c0e7812 */ /* 0x000fe200078ef80d */
[----:B------:R-:W-:Y:S01]  /*4fd0*/  IMAD.U32 R12, R105, 0x10000, RZ ;  /* 0x00010000690c7824 */ /* 0x000fe200078e00ff */
[----:B------:R-:W-:Y:S02]  /*4fe0*/  LOP3.LUT R109, R30, 0xff00, R31, 0xf8, !PT ;  /* 0x0000ff001e6d7812 */ /* 0x000fe400078ef81f */
[----:B------:R-:W-:Y:S02]  /*4ff0*/  LOP3.LUT R107, R28, 0xff00, R29, 0xf8, !PT ;  /* 0x0000ff001c6b7812 */ /* 0x000fe400078ef81d */
[----:B------:R-:W-:-:S02]  /*5000*/  F2FP.F16.E4M3.UNPACK_B R105, R115.H1 ;  /* 0x00000073ff69723e */ /* 0x000fc400030006ff */
[----:B--2---:R-:W-:Y:S02]  /*5010*/  F2FP.F16.E4M3.UNPACK_B R30, R36.H1 ;  /* 0x00000024ff1e723e */ /* 0x004fe400030006ff */
[----:B-1----:R-:W-:Y:S01]  /*5020*/  F2FP.F16.E4M3.UNPACK_B R28, R32.H1 ;  /* 0x00000020ff1c723e */ /* 0x002fe200030006ff */
[----:B------:R-:W-:Y:S01]  /*5030*/  HADD2.F32 R106, -RZ, R105.H0_H0 ;  /* 0x20000069ff6a7230 */ /* 0x000fe20000004100 */
[----:B------:R-:W-:Y:S01]  /*5040*/  F2FP.F16.E4M3.UNPACK_B R103, R114.H1 ;  /* 0x00000072ff67723e */ /* 0x000fe200030006ff */
[----:B------:R-:W-:Y:S01]  /*5050*/  HADD2.F32 R31, -RZ, R30.H0_H0 ;  /* 0x2000001eff1f7230 */ /* 0x000fe20000004100 */
[----:B------:R-:W-:Y:S01]  /*5060*/  SHF.L.U32 R110, R110, 0x10, RZ ;  /* 0x000000106e6e7819 */ /* 0x000fe200000006ff */
[--C-:B------:R-:W-:Y:S01]  /*5070*/  HADD2.F32 R29, -RZ, R28.reuse.H0_H0 ;  /* 0x2000001cff1d7230 */ /* 0x100fe20000004100 */
[----:B------:R-:W-:Y:S01]  /*5080*/  F2FP.F16.E4M3.UNPACK_B R36, R36 ;  /* 0x00000024ff24723e */ /* 0x000fe200020006ff */
[----:B------:R-:W-:Y:S02]  /*5090*/  HADD2.F32 R104, -RZ, R103.H0_H0 ;  /* 0x20000067ff687230 */ /* 0x000fe40000004100 */
[-C--:B------:R-:W-:Y:S01]  /*50a0*/  FMUL.FTZ R112, R31, R106.reuse ;  /* 0x0000006a1f707220 */ /* 0x080fe20000410000 */
[----:B------:R-:W-:Y:S01]  /*50b0*/  LOP3.LUT R13, R109, 0xff0000, R110, 0xf8, !PT ;  /* 0x00ff00006d0d7812 */ /* 0x000fe200078ef86e */
[C---:B------:R-:W-:Y:S01]  /*50c0*/  FMUL.FTZ R106, R29.reuse, R106 ;  /* 0x0000006a1d6a7220 */ /* 0x040fe20000410000 */
[----:B------:R-:W-:Y:S01]  /*50d0*/  F2FP.F16.E4M3.UNPACK_B R32, R32 ;  /* 0x00000020ff20723e */ /* 0x000fe200020006ff */
[----:B------:R-:W-:Y:S01]  /*50e0*/  FFMA.FTZ R112, R29, R104, -R112 ;  /* 0x000000681d707223 */ /* 0x000fe20000010870 */
[----:B------:R-:W-:-:S02]  /*50f0*/  HADD2.F32 R29, -RZ, R28.H1_H1 ;  /* 0x3000001cff1d7230 */ /* 0x000fc40000004100 */
[----:B------:R-:W-:Y:S01]  /*5100*/  FFMA.FTZ R110, R31, R104, R106 ;  /* 0x000000681f6e7223 */ /* 0x000fe2000001006a */
[----:B------:R-:W-:Y:S01]  /*5110*/  HADD2.F32 R106, -RZ, R105.H1_H1 ;  /* 0x30000069ff6a7230 */ /* 0x000fe20000004100 */
[----:B------:R-:W-:Y:S01]  /*5120*/  F2FP.F16.E4M3.UNPACK_B R105, R115 ;  /* 0x00000073ff69723e */ /* 0x000fe200020006ff */
[----:B------:R-:W-:Y:S01]  /*5130*/  HADD2.F32 R31, -RZ, R30.H1_H1 ;  /* 0x3000001eff1f7230 */ /* 0x000fe20000004100 */
[----:B------:R-:W-:Y:S01]  /*5140*/  LOP3.LUT R12, R15, 0xff0000, R12, 0xf8, !PT ;  /* 0x00ff00000f0c7812 */ /* 0x000fe200078ef80c */
[----:B------:R-:W-:Y:S01]  /*5150*/  HADD2.F32 R104, -RZ, R103.H1_H1 ;  /* 0x30000067ff687230 */ /* 0x000fe20000004100 */
[----:B------:R-:W-:Y:S01]  /*5160*/  LOP3.LUT R15, R107, 0xff0000, R108, 0xf8, !PT ;  /* 0x00ff00006b0f7812 */ /* 0x000fe200078ef86c */
        /* <DEDUP_REMOVED lines=30> */
[----:B------:R-:W-:Y:S01]  /*5350*/  FMUL.FTZ R114, R31, R104 ;  /* 0x000000681f727220 */ /* 0x000fe20000410000 */
[----:B------:R-:W-:Y:S01]  /*5360*/  HADD2.F32 R36, -RZ, R32.H0_H0 ;  /* 0x20000020ff247230 */ /* 0x000fe20000004100 */
[----:B------:R-:W-:Y:S01]  /*5370*/  F2FP.F16.E4M3.UNPACK_B R102, R102 ;  /* 0x00000066ff66723e */ /* 0x000fe200020006ff */
[----:B------:R-:W-:Y:S02]  /*5380*/  HADD2.F32 R30, -RZ, R30.H1_H1 ;  /* 0x3000001eff1e7230 */ /* 0x000fe40000004100 */
[----:B------:R-:W-:Y:S01]  /*5390*/  FMUL.FTZ R104, R29, R104 ;  /* 0x000000681d687220 */ /* 0x000fe20000410000 */
[----:B------:R-:W-:-:S02]  /*53a0*/  HADD2.F32 R28, -RZ, R28.H1_H1 ;  /* 0x3000001cff1c7230 */ /* 0x000fc40000004100 */
[----:B------:R-:W-:Y:S01]  /*53b0*/  FFMA.FTZ R114, R29, R36, -R114 ;  /* 0x000000241d727223 */ /* 0x000fe20000010872 */
[----:B------:R-:W-:Y:S02]  /*53c0*/  HADD2.F32 R29, -RZ, R32.H1_H1 ;  /* 0x30000020ff1d7230 */ /* 0x000fe40000004100 */
[-C--:B------:R-:W-:Y:S01]  /*53d0*/  FMUL.FTZ R109, R30, R103.reuse ;  /* 0x000000671e6d7220 */ /* 0x080fe20000410000 */
[----:B------:R-:W-:Y:S01]  /*53e0*/  F2FP.F16.E4M3.UNPACK_B R34, R34 ;  /* 0x00000022ff22723e */ /* 0x000fe200020006ff */
[C---:B------:R-:W-:Y:S01]  /*53f0*/  FMUL.FTZ R103, R28.reuse, R103 ;  /* 0x000000671c677220 */ /* 0x040fe20000410000 */
[----:B------:R-:W-:Y:S02]  /*5400*/  HADD2.F32 R32, -RZ, R102.H0_H0 ;  /* 0x20000066ff207230 */ /* 0x000fe40000004100 */
[-C--:B------:R-:W-:Y:S01]  /*5410*/  FFMA.FTZ R117, R28, R29.reuse, -R109 ;  /* 0x0000001d1c757223 */ /* 0x080fe2000001086d */
[----:B------:R-:W-:Y:S01]  /*5420*/  F2FP.F16.E4M3.UNPACK_B R98, R98 ;  /* 0x00000062ff62723e */ /* 0x000fe200020006ff */
[----:B------:R-:W-:Y:S01]  /*5430*/  FFMA.FTZ R119, R30, R29, R103 ;  /* 0x0000001d1e777223 */ /* 0x000fe20000010067 */
[----:B------:R-:W-:-:S02]  /*5440*/  HADD2.F32 R29, -RZ, R38.H0_H0 ;  /* 0x20000026ff1d7230 */ /* 0x000fc40000004100 */
[----:B------:R-:W-:Y:S01]  /*5450*/  FFMA.FTZ R104, R31, R36, R104 ;  /* 0x000000241f687223 */ /* 0x000fe20000010068 */
[----:B------:R-:W-:Y:S01]  /*5460*/  HADD2.F32 R103, -RZ, R102.H1_H1 ;  /* 0x30000066ff677230 */ /* 0x000fe20000004100 */
[----:B------:R-:W-:Y:S01]  /*5470*/  F2FP.SATFINITE.E4M3.F32.PACK_AB_MERGE_C R114, R117, R114, RZ ;  /* 0x000000727572723e */ /* 0x000fe200048070ff */
[----:B------:R-:W-:Y:S02]  /*5480*/  HADD2.F32 R28, -RZ, R34.H0_H0 ;  /* 0x20000022ff1c7230 */ /* 0x000fe40000004100 */
[----:B------:R-:W-:Y:S01]  /*5490*/  FMUL.FTZ R109, R29, R32 ;  /* 0x000000201d6d7220 */ /* 0x000fe20000410000 */
[----:B------:R-:W-:Y:S01]  /*54a0*/  HADD2.F32 R38, -RZ, R38.H1_H1 ;  /* 0x30000026ff267230 */ /* 0x000fe20000004100 */
[----:B------:R-:W-:Y:S01]  /*54b0*/  F2FP.SATFINITE.E4M3.F32.PACK_AB_MERGE_C R104, R119, R104, RZ ;  /* 0x000000687768723e */ /* 0x000fe200048070ff */
[----:B------:R-:W-:Y:S02]  /*54c0*/  HADD2.F32 R34, -RZ, R34.H1_H1 ;  /* 0x30000022ff227230 */ /* 0x000fe40000004100 */
[----:B------:R-:W-:Y:S01]  /*54d0*/  FMUL.FTZ R32, R28, R32 ;  /* 0x000000201c207220 */ /* 0x000fe20000410000 */
[----:B------:R-:W-:-:S02]  /*54e0*/  HADD2.F32 R30, -RZ, R98.H0_H0 ;  /* 0x20000062ff1e7230 */ /* 0x000fc40000004100 */
[-C--:B------:R-:W-:Y:S01]  /*54f0*/  FMUL.FTZ R115, R38, R103.reuse ;  /* 0x0000006726737220 */ /* 0x080fe20000410000 */
[----:B------:R-:W-:Y:S02]  /*5500*/  HADD2.F32 R31, -RZ, R98.H1_H1 ;  /* 0x30000062ff1f7230 */ /* 0x000fe40000004100 */
[----:B------:R-:W-:Y:S01]  /*5510*/  FMUL.FTZ R103, R34, R103 ;  /* 0x0000006722677220 */ /* 0x000fe20000410000 */
[----:B------:R-:W-:Y:S01]  /*5520*/  F2FP.SATFINITE.E4M3.F32.PACK_AB_MERGE_C R110, R113, R110, RZ ;  /* 0x0000006e716e723e */ /* 0x000fe200048070ff */
[-C--:B------:R-:W-:Y:S01]  /*5530*/  FFMA.FTZ R109, R28, R30.reuse, -R109 ;  /* 0x0000001e1c6d7223 */ /* 0x080fe2000001086d */
[----:B------:R-:W-:Y:S01]  /*5540*/  FFMA.FTZ R36, R29, R30, R32 ;  /* 0x0000001e1d247223 */ /* 0x000fe20000010020 */
[----:B------:R-:W-:Y:S01]  /*5550*/  FFMA.FTZ R103, R38, R31, R103 ;  /* 0x0000001f26677223 */ /* 0x000fe20000010067 */
[----:B------:R-:W-:Y:S01]  /*5560*/  F2FP.F16.E4M3.UNPACK_B R30, R37 ;  /* 0x00000025ff1e723e */ /* 0x000fe200020006ff */
[----:B------:R-:W-:Y:S01]  /*5570*/  FFMA.FTZ R102, R34, R31, -R115 ;  /* 0x0000001f22667223 */ /* 0x000fe20000010873 */
[----:B------:R-:W-:-:S02]  /*5580*/  F2FP.F16.E4M3.UNPACK_B R38, R15 ;  /* 0x0000000fff26723e */ /* 0x000fc400020006ff */
[----:B------:R-:W-:Y:S01]  /*5590*/  F2FP.F16.E4M3.UNPACK_B R28, R33 ;  /* 0x00000021ff1c723e */ /* 0x000fe200020006ff */
[----:B------:R-:W-:Y:S01]  /*55a0*/  HADD2.F32 R31, -RZ, R30.H0_H0 ;  /* 0x2000001eff1f7230 */ /* 0x000fe20000004100 */
[----:B------:R-:W-:Y:S01]  /*55b0*/  F2FP.F16.E4M3.UNPACK_B R34, R14 ;  /* 0x0000000eff22723e */ /* 0x000fe200020006ff */
[----:B------:R-:W-:Y:S01]  /*55c0*/  HADD2.F32 R98, -RZ, R38.H0_H0 ;  /* 0x20000026ff627230 */ /* 0x000fe20000004100 */
[----:B------:R-:W-:Y:S01]  /*55d0*/  F2FP.SATFINITE.E4M3.F32.PACK_AB_MERGE_C R32, R111, R112, RZ ;  /* 0x000000706f20723e */ /* 0x000fe200048070ff */
[----:B------:R-:W-:Y:S01]  /*55e0*/  HADD2.F32 R29, -RZ, R28.H0_H0 ;  /* 0x2000001cff1d7230 */ /* 0x000fe20000004100 */
[----:B------:R-:W-:Y:S01]  /*55f0*/  F2FP.SATFINITE.E4M3.F32.PACK_AB_MERGE_C R112, R103, R36, R104 ;  /* 0x000000246770723e */ /* 0x000fe20004807068 */
[----:B------:R-:W-:Y:S01]  /*5600*/  HADD2.F32 R36, -RZ, R34.H0_H0 ;  /* 0x20000022ff247230 */ /* 0x000fe20000004100 */
[----:B------:R-:W-:Y:S01]  /*5610*/  F2FP.SATFINITE.E4M3.F32.PACK_AB_MERGE_C R114, R102, R109, R114 ;  /* 0x0000006d6672723e */ /* 0x000fe20004807072 */
        /* <DEDUP_REMOVED lines=8> */
[-C--:B------:R-:W-:Y:S01]  /*56a0*/  FMUL.FTZ R31, R30, R103.reuse ;  /* 0x000000671e1f7220 */ /* 0x080fe20000410000 */
[----:B------:R-:W-:Y:S01]  /*56b0*/  F2FP.SATFINITE.E4M3.F32.PACK_AB_MERGE_C R32, R105, R106, R32 ;  /* 0x0000006a6920723e */ /* 0x000fe20004807020 */
[C---:B------:R-:W-:Y:S01]  /*56c0*/  FMUL.FTZ R103, R28.reuse, R103 ;  /* 0x000000671c677220 */ /* 0x040fe20000410000 */
[----:B------:R-:W-:Y:S01]  /*56d0*/  F2FP.F16.E4M3.UNPACK_B R33, R33.H1 ;  /* 0x00000021ff21723e */ /* 0x000fe200030006ff */
[----:B------:R-:W-:Y:S01]  /*56e0*/  FFMA.FTZ R105, R28, R29, -R31 ;  /* 0x0000001d1c697223 */ /* 0x000fe2000001081f */
[----:B------:R-:W-:-:S02]  /*56f0*/  F2FP.F16.E4M3.UNPACK_B R37, R37.H1 ;  /* 0x00000025ff25723e */ /* 0x000fc400030006ff */
[----:B------:R-:W-:Y:S01]  /*5700*/  F2FP.F16.E4M3.UNPACK_B R31, R15.H1 ;  /* 0x0000000fff1f723e */ /* 0x000fe200030006ff */
[----:B------:R-:W-:Y:S01]  /*5710*/  HADD2.F32 R15, -RZ, R33.H0_H0 ;  /* 0x20000021ff0f7230 */ /* 0x000fe20000004100 */
[----:B------:R-:W-:Y:S01]  /*5720*/  F2FP.SATFINITE.E4M3.F32.PACK_AB_MERGE_C R110, R108, R107, R110 ;  /* 0x0000006b6c6e723e */ /* 0x000fe2000480706e */
[----:B------:R-:W-:Y:S01]  /*5730*/  FFMA.FTZ R107, R30, R29, R103 ;  /* 0x0000001d1e6b7223 */ /* 0x000fe20000010067 */
[----:B------:R-:W-:Y:S01]  /*5740*/  HADD2.F32 R28, -RZ, R37.H0_H0 ;  /* 0x20000025ff1c7230 */ /* 0x000fe20000004100 */
[----:B------:R-:W-:Y:S01]  /*5750*/  F2FP.F16.E4M3.UNPACK_B R14, R14.H1 ;  /* 0x0000000eff0e723e */ /* 0x000fe200030006ff */
[----:B------:R-:W-:Y:S02]  /*5760*/  HADD2.F32 R30, -RZ, R31.H0_H0 ;  /* 0x2000001fff1e7230 */ /* 0x000fe40000004100 */
[----:B------:R-:W-:Y:S02]  /*5770*/  HADD2.F32 R37, -RZ, R37.H1_H1 ;  /* 0x30000025ff257230 */ /* 0x000fe40000004100 */
[----:B------:R-:W-:-:S02]  /*5780*/  HADD2.F32 R34, -RZ, R31.H1_H1 ;  /* 0x3000001fff227230 */ /* 0x000fc40000004100 */
[CC--:B------:R-:W-:Y:S01]  /*5790*/  FMUL.FTZ R36, R28.reuse, R30.reuse ;  /* 0x0000001e1c247220 */ /* 0x0c0fe20000410000 */
[----:B------:R-:W-:Y:S02]  /*57a0*/  HADD2.F32 R33, -RZ, R33.H1_H1 ;  /* 0x30000021ff217230 */ /* 0x000fe40000004100 */
[----:B------:R-:W-:Y:S01]  /*57b0*/  FMUL.FTZ R31, R15, R30 ;  /* 0x0000001e0f1f7220 */ /* 0x000fe20000410000 */
[--C-:B------:R-:W-:Y:S02]  /*57c0*/  HADD2.F32 R29, -RZ, R14.reuse.H0_H0 ;  /* 0x2000000eff1d7230 */ /* 0x100fe40000004100 */
[----:B------:R-:W-:Y:S02]  /*57d0*/  HADD2.F32 R30, -RZ, R14.H1_H1 ;  /* 0x3000000eff1e7230 */ /* 0x000fe40000004100 */
[-C--:B------:R-:W-:Y:S01]  /*57e0*/  FMUL.FTZ R14, R37, R34.reuse ;  /* 0x00000022250e7220 */ /* 0x080fe20000410000 */
[----:B------:R-:W-:Y:S01]  /*57f0*/  FMUL.FTZ R34, R33, R34 ;  /* 0x0000002221227220 */ /* 0x000fe20000410000 */
[-C--:B------:R-:W-:Y:S01]  /*5800*/  FFMA.FTZ R104, R15, R29.reuse, -R36 ;  /* 0x0000001d0f687223 */ /* 0x080fe20000010824 */
[----:B------:R-:W-:Y:S01]  /*5810*/  FFMA.FTZ R106, R28, R29, R31 ;  /* 0x0000001d1c6a7223 */ /* 0x000fe2000001001f */
[-C--:B------:R-:W-:Y:S01]  /*5820*/  FFMA.FTZ R109, R33, R30.reuse, -R14 ;  /* 0x0000001e216d7223 */ /* 0x080fe2000001080e */
[----:B------:R-:W-:Y:S01]  /*5830*/  F2FP.F16.E4M3.UNPACK_B R29, R39 ;  /* 0x00000027ff1d723e */ /* 0x000fe200020006ff */
[----:B------:R-:W-:Y:S01]  /*5840*/  FFMA.FTZ R111, R37, R30, R34 ;  /* 0x0000001e256f7223 */ /* 0x000fe20000010022 */
[----:B------:R-:W-:-:S02]  /*5850*/  F2FP.F16.E4M3.UNPACK_B R14, R35 ;  /* 0x00000023ff0e723e */ /* 0x000fc400020006ff */
[----:B------:R-:W-:Y:S01]  /*5860*/  F2FP.F16.E4M3.UNPACK_B R39, R39.H1 ;  /* 0x00000027ff27723e */ /* 0x000fe200030006ff */
[--C-:B------:R-:W-:Y:S01]  /*5870*/  HADD2.F32 R30, -RZ, R29.reuse.H0_H0 ;  /* 0x2000001dff1e7230 */ /* 0x100fe20000004100 */
[----:B------:R-:W-:Y:S01]  /*5880*/  F2FP.F16.E4M3.UNPACK_B R36, R13.H1 ;  /* 0x0000000dff24723e */ /* 0x000fe200030006ff */
[----:B------:R-:W-:Y:S01]  /*5890*/  HADD2.F32 R15, -RZ, R14.H0_H0 ;  /* 0x2000000eff0f7230 */ /* 0x000fe20000004100 */
[----:B------:R-:W-:Y:S01]  /*58a0*/  F2FP.F16.E4M3.UNPACK_B R35, R35.H1 ;  /* 0x00000023ff23723e */ /* 0x000fe200030006ff */
[----:B------:R-:W-:Y:S01]  /*58b0*/  HADD2.F32 R29, -RZ, R29.H1_H1 ;  /* 0x3000001dff1d7230 */ /* 0x000fe20000004100 */
[----:B------:R-:W-:Y:S01]  /*58c0*/  F2FP.F16.E4M3.UNPACK_B R34, R13 ;  /* 0x0000000dff22723e */ /* 0x000fe200020006ff */
[----:B------:R-:W-:Y:S01]  /*58d0*/  HADD2.F32 R103, -RZ, R36.H0_H0 ;  /* 0x20000024ff677230 */ /* 0x000fe20000004100 */
[-C--:B------:R-:W-:Y:S01]  /*58e0*/  F2FP.F16.E4M3.UNPACK_B R13, R12.reuse ;  /* 0x0000000cff0d723e */ /* 0x080fe200020006ff */
[----:B------:R-:W-:Y:S01]  /*58f0*/  HADD2.F32 R28, -RZ, R35.H0_H0 ;  /* 0x20000023ff1c7230 */ /* 0x000fe20000004100 */
[----:B------:R-:W-:Y:S01]  /*5900*/  F2FP.F16.E4M3.UNPACK_B R31, R12.H1 ;  /* 0x0000000cff1f723e */ /* 0x000fe200030006ff */
[----:B------:R-:W-:Y:S01]  /*5910*/  HADD2.F32 R12, -RZ, R39.H0_H0 ;  /* 0x20000027ff0c7230 */ /* 0x000fe20000004100 */
[----:B------:R-:W-:Y:S01]  /*5920*/  F2FP.SATFINITE.E4M3.F32.PACK_AB_MERGE_C R104, R109, R104, RZ ;  /* 0x000000686d68723e */ /* 0x000fe200048070ff */
[----:B------:R-:W-:Y:S01]  /*5930*/  HADD2.F32 R38, -RZ, R34.H0_H0 ;  /* 0x20000022ff267230 */ /* 0x000fe20000004100 */
[----:B------:R-:W-:Y:S01]  /*5940*/  F2FP.SATFINITE.E4M3.F32.PACK_AB_MERGE_C R106, R111, R106, RZ ;  /* 0x0000006a6f6a723e */ /* 0x000fe200048070ff */
[----:B------:R-:W-:-:S02]  /*5950*/  HADD2.F32 R37, -RZ, R31.H0_H0 ;  /* 0x2000001fff257230 */ /* 0x000fc40000004100 */
[-C--:B------:R-:W-:Y:S01]  /*5960*/  FMUL.FTZ R115, R12, R103.reuse ;  /* 0x000000670c737220 */ /* 0x080fe20000410000 */
[----:B------:R-:W-:Y:S01]  /*5970*/  FMUL.FTZ R103, R28, R103 ;  /* 0x000000671c677220 */ /* 0x000fe20000410000 */
[----:B------:R-:W-:Y:S02]  /*5980*/  HADD2.F32 R39, -RZ, R39.H1_H1 ;  /* 0x30000027ff277230 */ /* 0x000fe40000004100 */
[----:B------:R-:W-:Y:S01]  /*5990*/  FMUL.FTZ R108, R30, R38 ;  /* 0x000000261e6c7220 */ /* 0x000fe20000410000 */
[----:B------:R-:W-:Y:S02]  /*59a0*/  HADD2.F32 R36, -RZ, R36.H1_H1 ;  /* 0x30000024ff247230 */ /* 0x000fe40000004100 */
[-C--:B------:R-:W-:Y:S01]  /*59b0*/  FFMA.FTZ R115, R28, R37.reuse, -R115 ;  /* 0x000000251c737223 */ /* 0x080fe20000010873 */
[----:B------:R-:W-:Y:S02]  /*59c0*/  HADD2.F32 R35, -RZ, R35.H1_H1 ;  /* 0x30000023ff237230 */ /* 0x000fe40000004100 */
[----:B------:R-:W-:Y:S01]  /*59d0*/  FFMA.FTZ R103, R12, R37, R103 ;  /* 0x000000250c677223 */ /* 0x000fe20000010067 */
[----:B------:R-:W-:-:S02]  /*59e0*/  HADD2.F32 R33, -RZ, R13.H0_H0 ;  /* 0x2000000dff217230 */ /* 0x000fc40000004100 */
[-C--:B------:R-:W-:Y:S01]  /*59f0*/  FMUL.FTZ R28, R39, R36.reuse ;  /* 0x00000024271c7220 */ /* 0x080fe20000410000 */
[----:B------:R-:W-:Y:S02]  /*5a00*/  HADD2.F32 R34, -RZ, R34.H1_H1 ;  /* 0x30000022ff227230 */ /* 0x000fe40000004100 */
[----:B------:R-:W-:Y:S01]  /*5a10*/  FMUL.FTZ R36, R35, R36 ;  /* 0x0000002423247220 */ /* 0x000fe20000410000 */
[----:B------:R-:W-:Y:S02]  /*5a20*/  HADD2.F32 R14, -RZ, R14.H1_H1 ;  /* 0x3000000eff0e7230 */ /* 0x000fe40000004100 */
[C---:B------:R-:W-:Y:S01]  /*5a30*/  FMUL.FTZ R113, R15.reuse, R38 ;  /* 0x000000260f717220 */ /* 0x040fe20000410000 */
[----:B------:R-:W-:Y:S02]  /*5a40*/  HADD2.F32 R12, -RZ, R31.H1_H1 ;  /* 0x3000001fff0c7230 */ /* 0x000fe40000004100 */
[----:B------:R-:W-:Y:S01]  /*5a50*/  FFMA.FTZ R108, R15, R33, -R108 ;  /* 0x000000210f6c7223 */ /* 0x000fe2000001086c */
[----:B------:R-:W-:-:S02]  /*5a60*/  HADD2.F32 R13, -RZ, R13.H1_H1 ;  /* 0x3000000dff0d7230 */ /* 0x000fc40000004100 */
[-C--:B------:R-:W-:Y:S01]  /*5a70*/  FMUL.FTZ R15, R29, R34.reuse ;  /* 0x000000221d0f7220 */ /* 0x080fe20000410000 */
[----:B------:R-:W-:Y:S01]  /*5a80*/  FMUL.FTZ R34, R14, R34 ;  /* 0x000000220e227220 */ /* 0x000fe20000410000 */
[-C--:B------:R-:W-:Y:S01]  /*5a90*/  FFMA.FTZ R36, R39, R12.reuse, R36 ;  /* 0x0000000c27247223 */ /* 0x080fe20000010024 */
[----:B------:R-:W-:Y:S01]  /*5aa0*/  FFMA.FTZ R28, R35, R12, -R28 ;  /* 0x0000000c231c7223 */ /* 0x000fe2000001081c */
[----:B------:R-:W-:Y:S01]  /*5ab0*/  FFMA.FTZ R113, R30, R33, R113 ;  /* 0x000000211e717223 */ /* 0x000fe20000010071 */
[-C--:B------:R-:W-:Y:S01]  /*5ac0*/  FFMA.FTZ R34, R29, R13.reuse, R34 ;  /* 0x0000000d1d227223 */ /* 0x080fe20000010022 */
[----:B------:R-:W-:Y:S01]  /*5ad0*/  FFMA.FTZ R15, R14, R13, -R15 ;  /* 0x0000000d0e0f7223 */ /* 0x000fe2000001080f */
[----:B------:R-:W-:Y:S01]  /*5ae0*/  F2FP.SATFINITE.E4M3.F32.PACK_AB_MERGE_C R36, R36, R103, RZ ;  /* 0x000000672424723e */ /* 0x000fe200048070ff */
[----:B------:R-:W-:Y:S01]  /*5af0*/  IMAD.MOV.U32 R38, RZ, RZ, R112 ;  /* 0x000000ffff267224 */ /* 0x000fe200078e0070 */
[----:B------:R-:W-:Y:S02]  /*5b00*/  F2FP.SATFINITE.E4M3.F32.PACK_AB_MERGE_C R28, R28, R115, RZ ;  /* 0x000000731c1c723e */ /* 0x000fe400048070ff */
[----:B------:R-:W-:Y:S01]  /*5b10*/  F2FP.SATFINITE.E4M3.F32.PACK_AB_MERGE_C R39, R34, R113, R36 ;  /* 0x000000712227723e */ /* 0x000fe20004807024 */
[----:B------:R-:W-:Y:S01]  /*5b20*/  IMAD.MOV.U32 R36, RZ, RZ, R110 ;  /* 0x000000ffff247224 */ /* 0x000fe200078e006e */
[----:B------:R-:W-:Y:S01]  /*5b30*/  F2FP.SATFINITE.E4M3.F32.PACK_AB_MERGE_C R33, R105, R102, R104 ;  /* 0x000000666921723e */ /* 0x000fe20004807068 */
[----:B------:R-:W-:Y:S01]  /*5b40*/  IMAD.MOV.U32 R34, RZ, RZ, R114 ;  /* 0x000000ffff227224 */ /* 0x000fe200078e0072 */
[----:B------:R-:W-:-:S02]  /*5b50*/  F2FP.SATFINITE.E4M3.F32.PACK_AB_MERGE_C R35, R15, R108, R28 ;  /* 0x0000006c0f23723e */ /* 0x000fc4000480701c */
[----:B------:R-:W-:-:S07]  /*5b60*/  F2FP.SATFINITE.E4M3.F32.PACK_AB_MERGE_C R37, R107, R98, R106 ;  /* 0x000000626b25723e */ /* 0x000fce000480706a */
.L_x_1258:
[----:B------:R-:W-:Y:S05]  /*5b70*/  BSYNC B2 ;  /* 0x0000000000027941 */ /* 0x000fea0003800000 */
.L_x_1257:
[----:B------:R-:W-:Y:S02]  /*5b80*/  ISETP.GE.AND P5, PT, R96, R93, PT ;  /* 0x0000005d6000720c */ /* 0x000fe40003fa6270 */
[----:B------:R-:W-:-:S11]  /*5b90*/  P2R R13, PR, RZ, 0x1 ;  /* 0x00000001ff0d7803 */ /* 0x000fd60000000000 */
[--C-:B------:R-:W-:Y:S02]  /*5ba0*/  @!P5 SHF.R.S32.HI R12, RZ, 0x1f, R96.reuse ;  /* 0x0000001fff0cd819 */ /* 0x100fe40000011460 */
[----:B------:R-:W-:-:S04]  /*5bb0*/  @!P5 IADD3 R15, P0, P6, R40, R58, R96 ;  /* 0x0000003a280fd210 */ /* 0x000fc80007e1e060 */
[----:B------:R-:W-:Y:S02]  /*5bc0*/  @!P5 IADD3.X R28, R0, R97, R12, P0, P6 ;  /* 0x00000061001cd210 */ /* 0x000fe400007ec40c */
[----:B------:R-:W-:Y:S02]  /*5bd0*/  IADD3 R12, P6, R99, R50, RZ ;  /* 0x00000032630c7210 */ /* 0x000fe40007fde0ff */
[----:B------:R-:W-:-:S03]  /*5be0*/  ISETP.NE.AND P0, PT, R13, RZ, PT ;  /* 0x000000ff0d00720c */ /* 0x000fc60003f05270 */
[----:B------:R-:W-:Y:S01]  /*5bf0*/  IMAD.X R13, R94, 0x1, R51, P6 ;  /* 0x000000015e0d7824 */ /* 0x000fe200030e0633 */
[----:B------:R-:W-:-:S04]  /*5c00*/  @!P5 IADD3 R14, P6, R15, R50, RZ ;  /* 0x000000320f0ed210 */ /* 0x000fc80007fde0ff */
[----:B-1----:R1:W-:Y:S01]  /*5c10*/  STG.E.128 desc[UR46][R12.64], R32 ;  /* 0x000000200c007986 */ /* 0x0023e2000c101d2e */
[----:B------:R-:W-:-:S05]  /*5c20*/  @!P5 IMAD.X R15, R28, 0x1, R51, P6 ;  /* 0x000000011c0fd824 */ /* 0x000fca00030e0633 */
[----:B--2---:R1:W-:Y:S03]  /*5c30*/  @!P5 STG.E.128 desc[UR46][R14.64], R36 ;  /* 0x000000240e00d986 */ /* 0x0043e6000c101d2e */
.L_x_1256:
[----:B------:R-:W-:Y:S05]  /*5c40*/  BSYNC B1 ;  /* 0x0000000000017941 */ /* 0x000fea0003800000 */
.L_x_1255:
[C---:B------:R-:W-:Y:S01]  /*5c50*/  ISETP.GE.OR P5, PT, R195.reuse, R87, P1 ;  /* 0x00000057c300720c */ /* 0x040fe20000fa6670 */
[-C--:B-12---:R-:W-:Y:S02]  /*5c60*/  IMAD R12, R216, R52.reuse, RZ ;  /* 0x00000034d80c7224 */ /* 0x086fe400078e02ff */
[----:B------:R-:W-:-:S04]  /*5c70*/  IMAD.WIDE.U32 R54, R195, R52, R54 ;  /* 0x00000034c3367225 */ /* 0x000fc800078e0036 */
[----:B------:R-:W-:-:S06]  /*5c80*/  IMAD R35, R195, R53, R12 ;  /* 0x00000035c3237224 */ /* 0x000fcc00078e020c */
[----:B------:R-:W-:Y:S05]  /*5c90*/  @P5 BRA `(.L_x_1245) ;  /* 0x0000001000545947 */ /* 0x000fea0003800000 */
[----:B------:R-:W-:Y:S01]  /*5ca0*/  IMAD.IADD R35, R55, 0x1, R35 ;  /* 0x0000000137237824 */ /* 0x000fe200078e0223 */
[----:B------:R-:W-:Y:S01]  /*5cb0*/  IADD3 R33, P5, P6, R40, R54, R77 ;  /* 0x0000003628217210 */ /* 0x000fe20007ebe04d */
[----:B------:R-:W-:Y:S01]  /*5cc0*/  BSSY B1, `(.L_x_1259) ;  /* 0x00000ee000017945 */ /* 0x000fe20003800000 */
[----:B------:R-:W-:Y:S02]  /*5cd0*/  SEL R95, R76, R95, !P0 ;  /* 0x0000005f4c5f7207 */ /* 0x000fe40004000000 */
[----:B------:R-:W-:Y:S02]  /*5ce0*/  IADD3.X R12, R0, R35, R81, P5, P6 ;  /* 0x00000023000c7210 */ /* 0x000fe40002fec451 */
[----:B------:R-:W-:-:S05]  /*5cf0*/  IADD3 R32, P5, R33, R50, RZ ;  /* 0x0000003221207210 */ /* 0x000fca0007fbe0ff */
[----:B------:R-:W-:Y:S01]  /*5d00*/  IMAD.X R33, R12, 0x1, R51, P5 ;  /* 0x000000010c217824 */ /* 0x000fe200028e0633 */
[----:B------:R-:W-:-:S04]  /*5d10*/  SHF.R.S32.HI R12, RZ, 0x1f, R95 ;  /* 0x0000001fff0c7819 */ /* 0x000fc8000001145f */
[----:B------:R-:W-:-:S04]  /*5d20*/  LEA.HI R12, R12, R95, RZ, 0x5 ;  /* 0x0000005f0c0c7211 */ /* 0x000fc800078f28ff */
[----:B------:R-:W-:-:S04]  /*5d30*/  LEA.HI.SX32 R12, R12, R79, 0x1b ;  /* 0x0000004f0c0c7211 */ /* 0x000fc800078fdaff */
[----:B------:R-:W-:Y:S01]  /*5d40*/  SHF.R.S32.HI R13, RZ, 0x1f, R12 ;  /* 0x0000001fff0d7819 */ /* 0x000fe2000001140c */
[----:B------:R-:W-:-:S03]  /*5d50*/  IMAD.SHL.U32 R37, R12, 0x10, RZ ;  /* 0x000000100c257824 */ /* 0x000fc600078e00ff */
[----:B------:R-:W-:Y:S02]  /*5d60*/  LEA.HI R12, R13, R12, RZ, 0x3 ;  /* 0x0000000c0d0c7211 */ /* 0x000fe400078f18ff */
[----:B------:R-:W-:-:S03]  /*5d70*/  LOP3.LUT R13, R208, 0x70, R37, 0xf8, !PT ;  /* 0x00000070d00d7812 */ /* 0x000fc600078ef825 */
[----:B------:R-:W-:Y:S01]  /*5d80*/  IMAD.SHL.U32 R14, R12, 0x400, RZ ;  /* 0x000004000c0e7824 */ /* 0x000fe200078e00ff */
[----:B------:R-:W-:Y:S02]  /*5d90*/  LOP3.LUT R12, R13, R210, RZ, 0x3c, !PT ;  /* 0x000000d20d0c7212 */ /* 0x000fe400078e3cff */
[----:B------:R-:W-:Y:S02]  /*5da0*/  LEA R13, R17, R64, 0xe ;  /* 0x00000040110d7211 */ /* 0x000fe400078e70ff */
[----:B------:R-:W-:-:S03]  /*5db0*/  LOP3.LUT R14, R14, 0xffffe000, RZ, 0xc0, !PT ;  /* 0xffffe0000e0e7812 */ /* 0x000fc600078ec0ff */
[----:B------:R-:W-:Y:S01]  /*5dc0*/  IMAD.IADD R13, R16, 0x1, R13 ;  /* 0x00000001100d7824 */ /* 0x000fe200078e020d */
[----:B------:R-:W-:-:S05]  /*5dd0*/  IADD3 R12, R12, R14, R211 ;  /* 0x0000000e0c0c7210 */ /* 0x000fca0007ffe0d3 */
[----:B------:R-:W-:-:S04]  /*5de0*/  IMAD R15, R17, 0x4000, R12 ;  /* 0x00004000110f7824 */ /* 0x000fc800078e020c */
[----:B------:R-:W-:Y:S02]  /*5df0*/  IMAD.IADD R28, R16, 0x1, R15 ;  /* 0x00000001101c7824 */ /* 0x000fe400078e020f */
[----:B------:R-:W1:Y:S04]  /*5e00*/  LDS.128 R12, [R13+0x20000] ;  /* 0x020000000d0c7984 */ /* 0x000e680000000c00 */
[----:B------:R-:W2:Y:S01]  /*5e10*/  LDS.128 R28, [R28+0x20000] ;  /* 0x020000001c1c7984 */ /* 0x000ea20000000c00 */
[----:B------:R-:W-:Y:S05]  /*5e20*/  @P4 BRA `(.L_x_1260) ;  /* 0x0000000c005c4947 */ /* 0x000fea0003800000 */
[--C-:B------:R-:W-:Y:S02]  /*5e30*/  SHF.R.U32.HI R58, RZ, 0x10, R5.reuse ;  /* 0x00000010ff3a7819 */ /* 0x100fe40000011605 */
[--C-:B------:R-:W-:Y:S02]  /*5e40*/  SHF.R.U32.HI R53, RZ, 0x8, R5.reuse ;  /* 0x00000008ff357819 */ /* 0x100fe40000011605 */
[----:B------:R-:W-:Y:S02]  /*5e50*/  LOP3.LUT R4, R5, 0xff, RZ, 0xc0, !PT ;  /* 0x000000ff05047812 */ /* 0x000fe400078ec0ff */
[----:B------:R-:W-:Y:S02]  /*5e60*/  SHF.R.U32.HI R5, RZ, 0x18, R5 ;  /* 0x00000018ff057819 */ /* 0x000fe40000011605 */
[--C-:B------:R-:W-:Y:S02]  /*5e70*/  SHF.R.U32.HI R39, RZ, 0x10, R9.reuse ;  /* 0x00000010ff277819 */ /* 0x100fe40000011609 */
[----:B------:R-:W-:-:S02]  /*5e80*/  SHF.R.U32.HI R34, RZ, 0x8, R9 ;  /* 0x00000008ff227819 */ /* 0x000fc40000011609 */
[----:B------:R-:W-:Y:S02]  /*5e90*/  LOP3.LUT R8, R9, 0xff, RZ, 0xc0, !PT ;  /* 0x000000ff09087812 */ /* 0x000fe400078ec0ff */
[----:B------:R-:W-:Y:S02]  /*5ea0*/  SHF.R.U32.HI R10, RZ, 0x8, R11 ;  /* 0x00000008ff0a7819 */ /* 0x000fe4000001160b */
[----:B------:R-:W-:Y:S02]  /*5eb0*/  SHF.R.U32.HI R9, RZ, 0x18, R9 ;  /* 0x00000018ff097819 */ /* 0x000fe40000011609 */
[----:B------:R-:W-:Y:S01]  /*5ec0*/  PRMT R5, R5, 0x654, R4 ;  /* 0x0000065405057816 */ /* 0x000fe20000000004 */
[----:B------:R-:W-:Y:S01]  /*5ed0*/  IMAD.SHL.U32 R4, R53, 0x100, RZ ;  /* 0x0000010035047824 */ /* 0x000fe200078e00ff */
[--C-:B------:R-:W-:Y:S01]  /*5ee0*/  SHF.R.U32.HI R52, RZ, 0x10, R7.reuse ;  /* 0x00000010ff347819 */ /* 0x100fe20000011607 */
[----:B------:R-:W-:Y:S01]  /*5ef0*/  IMAD.SHL.U32 R10, R10, 0x100, RZ ;  /* 0x000001000a0a7824 */ /* 0x000fe200078e00ff */
[----:B------:R-:W-:-:S02]  /*5f00*/  SHF.R.U32.HI R38, RZ, 0x8, R7 ;  /* 0x00000008ff267819 */ /* 0x000fc40000011607 */
[----:B------:R-:W-:Y:S02]  /*5f10*/  LOP3.LUT R6, R7, 0xff, RZ, 0xc0, !PT ;  /* 0x000000ff07067812 */ /* 0x000fe400078ec0ff */
[----:B------:R-:W-:Y:S02]  /*5f20*/  SHF.R.U32.HI R7, RZ, 0x18, R7 ;  /* 0x00000018ff077819 */ /* 0x000fe40000011607 */
[----:B------:R-:W-:Y:S02]  /*5f30*/  SHF.R.U32.HI R36, RZ, 0x10, R11 ;  /* 0x00000010ff247819 */ /* 0x000fe4000001160b */
[----:B------:R-:W-:Y:S01]  /*5f40*/  PRMT R9, R9, 0x654, R8 ;  /* 0x0000065409097816 */ /* 0x000fe20000000008 */
[----:B------:R-:W-:Y:S01]  /*5f50*/  IMAD.SHL.U32 R8, R34, 0x100, RZ ;  /* 0x0000010022087824 */ /* 0x000fe200078e00ff */
[----:B------:R-:W-:Y:S02]  /*5f60*/  LOP3.LUT R11, R11, 0xff0000ff, RZ, 0xc0, !PT ;  /* 0xff0000ff0b0b7812 */ /* 0x000fe400078ec0ff */
[----:B------:R-:W-:Y:S01]  /*5f70*/  LOP3.LUT R5, R5, 0xff00, R4, 0xf8, !PT ;  /* 0x0000ff0005057812 */ /* 0x000fe200078ef804 */
[----:B------:R-:W-:Y:S01]  /*5f80*/  IMAD.SHL.U32 R4, R38, 0x100, RZ ;  /* 0x0000010026047824 */ /* 0x000fe200078e00ff */
[----:B------:R-:W-:Y:S01]  /*5f90*/  PRMT R7, R7, 0x654, R6 ;  /* 0x0000065407077816 */ /* 0x000fe20000000006 */
[----:B------:R-:W-:Y:S01]  /*5fa0*/  IMAD.U32 R6, R58, 0x10000, RZ ;  /* 0x000100003a067824 */ /* 0x000fe200078e00ff */
[----:B------:R-:W-:-:S02]  /*5fb0*/  LOP3.LUT R94, R11, 0xff00, R10, 0xf8, !PT ;  /* 0x0000ff000b5e7812 */ /* 0x000fc400078ef80a */
[----:B------:R-:W-:Y:S02]  /*5fc0*/  LOP3.LUT R58, R9, 0xff00, R8, 0xf8, !PT ;  /* 0x0000ff00093a7812 */ /* 0x000fe400078ef808 */
[----:B------:R-:W-:Y:S02]  /*5fd0*/  F2FP.F16.E4M3.UNPACK_B R38, R92.H1 ;  /* 0x0000005cff26723e */ /* 0x000fe400030006ff */
[----:B--2---:R-:W-:Y:S02]  /*5fe0*/  F2FP.F16.E4M3.UNPACK_B R10, R28.H1 ;  /* 0x0000001cff0a723e */ /* 0x004fe400030006ff */
[----:B-1----:R-:W-:Y:S02]  /*5ff0*/  F2FP.F16.E4M3.UNPACK_B R8, R12.H1 ;  /* 0x0000000cff08723e */ /* 0x002fe400030006ff */
[----:B------:R-:W-:Y:S01]  /*6000*/  LOP3.LUT R7, R7, 0xff00, R4, 0xf8, !PT ;  /* 0x0000ff0007077812 */ /* 0x000fe200078ef804 */
[----:B------:R-:W-:Y:S01]  /*6010*/  IMAD.U32 R4, R52, 0x10000, RZ ;  /* 0x0001000034047824 */ /* 0x000fe200078e00ff */
[----:B------:R-:W-:Y:S01]  /*6020*/  F2FP.F16.E4M3.UNPACK_B R34, R90.H1 ;  /* 0x0000005aff22723e */ /* 0x000fe200030006ff */
[----:B------:R-:W-:Y:S01]  /*6030*/  HADD2.F32 R52, -RZ, R38.H0_H0 ;  /* 0x20000026ff347230 */ /* 0x000fe20000004100 */
[----:B------:R-:W-:Y:S01]  /*6040*/  LOP3.LUT R6, R5, 0xff0000, R6, 0xf8, !PT ;  /* 0x00ff000005067812 */ /* 0x000fe200078ef806 */
[----:B------:R-:W-:Y:S01]  /*6050*/  HADD2.F32 R11, -RZ, R10.H0_H0 ;  /* 0x2000000aff0b7230 */ /* 0x000fe20000004100 */
[----:B------:R-:W-:Y:S01]  /*6060*/  LOP3.LUT R4, R7, 0xff0000, R4, 0xf8, !PT ;  /* 0x00ff000007047812 */ /* 0x000fe200078ef804 */
[----:B------:R-:W-:Y:S01]  /*6070*/  HADD2.F32 R9, -RZ, R8.H0_H0 ;  /* 0x20000008ff097230 */ /* 0x000fe20000004100 */
[----:B------:R-:W-:Y:S01]  /*6080*/  SHF.L.U32 R7, R39, 0x10, RZ ;  /* 0x0000001027077819 */ /* 0x000fe200000006ff */
[----:B------:R-:W-:-:S02]  /*6090*/  IMAD.U32 R5, R36, 0x10000, RZ ;  /* 0x0001000024057824 */ /* 0x000fc400078e00ff */
[-C--:B------:R-:W-:Y:S01]  /*60a0*/  FMUL.FTZ R96, R11, R52.reuse ;  /* 0x000000340b607220 */ /* 0x080fe20000410000 */
[----:B------:R-:W-:Y:S02]  /*60b0*/  HADD2.F32 R36, -RZ, R34.H0_H0 ;  /* 0x20000022ff247230 */ /* 0x000fe40000004100 */
[----:B------:R-:W-:Y:S01]  /*60c0*/  FMUL.FTZ R52, R9, R52 ;  /* 0x0000003409347220 */ /* 0x000fe20000410000 */
[----:B------:R-:W-:Y:S01]  /*60d0*/  LOP3.LUT R7, R58, 0xff0000, R7, 0xf8, !PT ;  /* 0x00ff00003a077812 */ /* 0x000fe200078ef807 */
[----:B------:R-:W-:Y:S01]  /*60e0*/  HADD2.F32 R38, -RZ, R38.H1_H1 ;  /* 0x30000026ff267230 */ /* 0x000fe20000004100 */
[----:B------:R-:W-:Y:S01]  /*60f0*/  F2FP.F16.E4M3.UNPACK_B R92, R92 ;  /* 0x0000005cff5c723e */ /* 0x000fe200020006ff */
[----:B------:R-:W-:Y:S01]  /*6100*/  FFMA.FTZ R58, R11, R36, R52 ;  /* 0x000000240b3a7223 */ /* 0x000fe20000010034 */
[----:B------:R-:W-:Y:S01]  /*6110*/  HADD2.F32 R11, -RZ, R10.H1_H1 ;  /* 0x3000000aff0b7230 */ /* 0x000fe20000004100 */
[----:B------:R-:W-:Y:S01]  /*6120*/  F2FP.F16.E4M3.UNPACK_B R28, R28 ;  /* 0x0000001cff1c723e */ /* 0x000fe200020006ff */
[----:B------:R-:W-:Y:S01]  /*6130*/  FFMA.FTZ R96, R9, R36, -R96 ;  /* 0x0000002409607223 */ /* 0x000fe20000010860 */
[----:B------:R-:W-:Y:S01]  /*6140*/  F2FP.F16.E4M3.UNPACK_B R12, R12 ;  /* 0x0000000cff0c723e */ /* 0x000fe200020006ff */
[----:B------:R-:W-:Y:S01]  /*6150*/  HADD2.F32 R9, -RZ, R8.H1_H1 ;  /* 0x30000008ff097230 */ /* 0x000fe20000004100 */
[----:B------:R-:W-:Y:S01]  /*6160*/  F2FP.F16.E4M3.UNPACK_B R90, R90 ;  /* 0x0000005aff5a723e */ /* 0x000fe200020006ff */
        /* <DEDUP_REMOVED lines=9> */
[-C--:B------:R-:W-:Y:S01]  /*6200*/  FMUL.FTZ R53, R10, R39.reuse ;  /* 0x000000270a357220 */ /* 0x080fe20000410000 */
[----:B------:R-:W-:Y:S02]  /*6210*/  HADD2.F32 R11, -RZ, R92.H1_H1 ;  /* 0x3000005cff0b7230 */ /* 0x000fe40000004100 */
[C---:B------:R-:W-:Y:S01]  /*6220*/  FMUL.FTZ R39, R8.reuse, R39 ;  /* 0x0000002708277220 */ /* 0x040fe20000410000 */
[----:B------:R-:W-:Y:S02]  /*6230*/  HADD2.F32 R28, -RZ, R28.H1_H1 ;  /* 0x3000001cff1c7230 */ /* 0x000fe40000004100 */
[-C--:B------:R-:W-:Y:S01]  /*6240*/  FFMA.FTZ R53, R8, R9.reuse, -R53 ;  /* 0x0000000908357223 */ /* 0x080fe20000010835 */
[----:B------:R-:W-:Y:S02]  /*6250*/  HADD2.F32 R12, -RZ, R12.H1_H1 ;  /* 0x3000000cff0c7230 */ /* 0x000fe40000004100 */
[----:B------:R-:W-:Y:S01]  /*6260*/  FFMA.FTZ R38, R10, R9, R39 ;  /* 0x000000090a267223 */ /* 0x000fe20000010027 */
[----:B------:R-:W-:-:S02]  /*6270*/  HADD2.F32 R9, -RZ, R90.H1_H1 ;  /* 0x3000005aff097230 */ /* 0x000fc40000004100 */
[----:B------:R-:W-:Y:S01]  /*6280*/  FMUL.FTZ R39, R28, R11 ;  /* 0x0000000b1c277220 */ /* 0x000fe20000410000 */
[----:B------:R-:W-:Y:S01]  /*6290*/  F2FP.F16.E4M3.UNPACK_B R34, R91.H1 ;  /* 0x0000005bff22723e */ /* 0x000fe200030006ff */
[C---:B------:R-:W-:Y:S01]  /*62a0*/  FMUL.FTZ R59, R12.reuse, R11 ;  /* 0x0000000b0c3b7220 */ /* 0x040fe20000410000 */
[----:B------:R-:W-:Y:S01]  /*62b0*/  F2FP.F16.E4M3.UNPACK_B R10, R30.H1 ;  /* 0x0000001eff0a723e */ /* 0x000fe200030006ff */
[----:B------:R-:W-:Y:S01]  /*62c0*/  FFMA.FTZ R52, R12, R9, -R39 ;  /* 0x000000090c347223 */ /* 0x000fe20000010827 */
[----:B------:R-:W-:Y:S01]  /*62d0*/  F2FP.F16.E4M3.UNPACK_B R8, R14.H1 ;  /* 0x0000000eff08723e */ /* 0x000fe200030006ff */
[----:B------:R-:W-:Y:S01]  /*62e0*/  HADD2.F32 R36, -RZ, R34.H0_H0 ;  /* 0x20000022ff247230 */ /* 0x000fe20000004100 */
[----:B------:R-:W-:Y:S01]  /*62f0*/  F2FP.F16.E4M3.UNPACK_B R12, R89.H1 ;  /* 0x00000059ff0c723e */ /* 0x000fe200030006ff */
[----:B------:R-:W-:Y:S02]  /*6300*/  HADD2.F32 R11, -RZ, R10.H0_H0 ;  /* 0x2000000aff0b7230 */ /* 0x000fe40000004100 */
[----:B------:R-:W-:Y:S01]  /*6310*/  FFMA.FTZ R59, R28, R9, R59 ;  /* 0x000000091c3b7223 */ /* 0x000fe2000001003b */
[----:B------:R-:W-:Y:S01]  /*6320*/  HADD2.F32 R9, -RZ, R8.H0_H0 ;  /* 0x20000008ff097230 */ /* 0x000fe20000004100 */
[----:B------:R-:W-:Y:S01]  /*6330*/  F2FP.F16.E4M3.UNPACK_B R91, R91 ;  /* 0x0000005bff5b723e */ /* 0x000fe200020006ff */
[----:B------:R-:W-:-:S02]  /*6340*/  HADD2.F32 R39, -RZ, R34.H1_H1 ;  /* 0x30000022ff277230 */ /* 0x000fc40000004100 */
[-C--:B------:R-:W-:Y:S01]  /*6350*/  FMUL.FTZ R34, R11, R36.reuse ;  /* 0x000000240b227220 */ /* 0x080fe20000410000 */
[----:B------:R-:W-:Y:S02]  /*6360*/  HADD2.F32 R28, -RZ, R12.H0_H0 ;  /* 0x2000000cff1c7230 */ /* 0x000fe40000004100 */
[C---:B------:R-:W-:Y:S01]  /*6370*/  FMUL.FTZ R90, R9.reuse, R36 ;  /* 0x00000024095a7220 */ /* 0x040fe20000410000 */
[----:B------:R-:W-:Y:S01]  /*6380*/  HADD2.F32 R10, -RZ, R10.H1_H1 ;  /* 0x3000000aff0a7230 */ /* 0x000fe20000004100 */
[----:B------:R-:W-:Y:S01]  /*6390*/  F2FP.F16.E4M3.UNPACK_B R14, R14 ;  /* 0x0000000eff0e723e */ /* 0x000fe200020006ff */
[----:B------:R-:W-:Y:S02]  /*63a0*/  HADD2.F32 R8, -RZ, R8.H1_H1 ;  /* 0x30000008ff087230 */ /* 0x000fe40000004100 */
[----:B------:R-:W-:Y:S01]  /*63b0*/  FFMA.FTZ R36, R9, R28, -R34 ;  /* 0x0000001c09247223 */ /* 0x000fe20000010822 */
[----:B------:R-:W-:Y:S02]  /*63c0*/  HADD2.F32 R9, -RZ, R12.H1_H1 ;  /* 0x3000000cff097230 */ /* 0x000fe40000004100 */
[-C--:B------:R-:W-:Y:S01]  /*63d0*/  FMUL.FTZ R99, R10, R39.reuse ;  /* 0x000000270a637220 */ /* 0x080fe20000410000 */
[----:B------:R-:W-:Y:S01]  /*63e0*/  F2FP.F16.E4M3.UNPACK_B R30, R30 ;  /* 0x0000001eff1e723e */ /* 0x000fe200020006ff */
[C---:B------:R-:W-:Y:S01]  /*63f0*/  FMUL.FTZ R39, R8.reuse, R39 ;  /* 0x0000002708277220 */ /* 0x040fe20000410000 */
[----:B------:R-:W-:Y:S01]  /*6400*/  FFMA.FTZ R90, R11, R28, R90 ;  /* 0x0000001c0b5a7223 */ /* 0x000fe2000001005a */
[----:B------:R-:W-:Y:S01]  /*6410*/  FFMA.FTZ R99, R8, R9, -R99 ;  /* 0x0000000908637223 */ /* 0x000fe20000010863 */
[----:B------:R-:W-:Y:S01]  /*6420*/  F2FP.F16.E4M3.UNPACK_B R89, R89 ;  /* 0x00000059ff59723e */ /* 0x000fe200020006ff */
[----:B------:R-:W-:Y:S01]  /*6430*/  FFMA.FTZ R103, R10, R9, R39 ;  /* 0x000000090a677223 */ /* 0x000fe20000010027 */
[--C-:B------:R-:W-:Y:S01]  /*6440*/  HADD2.F32 R11, -RZ, R91.reuse.H0_H0 ;  /* 0x2000005bff0b7230 */ /* 0x100fe20000004100 */
[----:B------:R-:W-:Y:S01]  /*6450*/  F2FP.F16.E4M3.UNPACK_B R28, R7 ;  /* 0x00000007ff1c723e */ /* 0x000fe200020006ff */
        /* <DEDUP_REMOVED lines=8> */
[--C-:B------:R-:W-:Y:S01]  /*64e0*/  HADD2.F32 R10, -RZ, R89.reuse.H0_H0 ;  /* 0x20000059ff0a7230 */ /* 0x100fe20000004100 */
[----:B------:R-:W-:Y:S01]  /*64f0*/  F2FP.SATFINITE.E4M3.F32.PACK_AB_MERGE_C R95, R95, R96, RZ ;  /* 0x000000605f5f723e */ /* 0x000fe200048070ff */
[----:B------:R-:W-:Y:S02]  /*6500*/  HADD2.F32 R14, -RZ, R14.H1_H1 ;  /* 0x3000000eff0e7230 */ /* 0x000fe40000004100 */
[-C--:B------:R-:W-:Y:S01]  /*6510*/  FMUL.FTZ R11, R30, R91.reuse ;  /* 0x0000005b1e0b7220 */ /* 0x080fe20000410000 */
[----:B------:R-:W-:Y:S02]  /*6520*/  HADD2.F32 R89, -RZ, R89.H1_H1 ;  /* 0x30000059ff597230 */ /* 0x000fe40000004100 */
[-C--:B------:R-:W-:Y:S01]  /*6530*/  FFMA.FTZ R39, R8, R10.reuse, -R39 ;  /* 0x0000000a08277223 */ /* 0x080fe20000010827 */
[----:B------:R-:W-:Y:S01]  /*6540*/  FFMA.FTZ R34, R9, R10, R12 ;  /* 0x0000000a09227223 */ /* 0x000fe2000001000c */
[C---:B------:R-:W-:Y:S01]  /*6550*/  FMUL.FTZ R91, R14.reuse, R91 ;  /* 0x0000005b0e5b7220 */ /* 0x040fe20000410000 */
[----:B------:R-:W-:Y:S01]  /*6560*/  F2FP.F16.E4M3.UNPACK_B R10, R29 ;  /* 0x0000001dff0a723e */ /* 0x000fe200020006ff */
[----:B------:R-:W-:Y:S01]  /*6570*/  FFMA.FTZ R14, R14, R89, -R11 ;  /* 0x000000590e0e7223 */ /* 0x000fe2000001080b */
[----:B------:R-:W-:Y:S01]  /*6580*/  F2FP.F16.E4M3.UNPACK_B R8, R13 ;  /* 0x0000000dff08723e */ /* 0x000fe200020006ff */
[----:B------:R-:W-:Y:S01]  /*6590*/  FFMA.FTZ R91, R30, R89, R91 ;  /* 0x000000591e5b7223 */ /* 0x000fe2000001005b */
[----:B------:R-:W-:Y:S01]  /*65a0*/  F2FP.F16.E4M3.UNPACK_B R12, R6 ;  /* 0x00000006ff0c723e */ /* 0x000fe200020006ff */
[----:B------:R-:W-:Y:S01]  /*65b0*/  HADD2.F32 R11, -RZ, R10.H0_H0 ;  /* 0x2000000aff0b7230 */ /* 0x000fe20000004100 */
[----:B------:R-:W-:Y:S01]  /*65c0*/  F2FP.SATFINITE.E4M3.F32.PACK_AB_MERGE_C R90, R14, R39, R36 ;  /* 0x000000270e5a723e */ /* 0x000fe20004807024 */
[----:B------:R-:W-:Y:S01]  /*65d0*/  HADD2.F32 R30, -RZ, R28.H0_H0 ;  /* 0x2000001cff1e7230 */ /* 0x000fe20000004100 */
[----:B------:R-:W-:Y:S01]  /*65e0*/  F2FP.SATFINITE.E4M3.F32.PACK_AB_MERGE_C R103, R91, R34, R103 ;  /* 0x000000225b67723e */ /* 0x000fe20004807067 */
[----:B------:R-:W-:Y:S01]  /*65f0*/  HADD2.F32 R9, -RZ, R8.H0_H0 ;  /* 0x20000008ff097230 */ /* 0x000fe20000004100 */
[----:B------:R-:W-:Y:S01]  /*6600*/  F2FP.SATFINITE.E4M3.F32.PACK_AB_MERGE_C R97, R97, R58, RZ ;  /* 0x0000003a6161723e */ /* 0x000fe200048070ff */
        /* <DEDUP_REMOVED lines=10> */
[----:B------:R-:W-:Y:S01]  /*66b0*/  F2FP.SATFINITE.E4M3.F32.PACK_AB_MERGE_C R58, R52, R53, R95 ;  /* 0x00000035343a723e */ /* 0x000fe2000480705f */
[C---:B------:R-:W-:Y:S01]  /*66c0*/  FMUL.FTZ R39, R8.reuse, R39 ;  /* 0x0000002708277220 */ /* 0x040fe20000410000 */
[----:B------:R-:W-:Y:S01]  /*66d0*/  F2FP.F16.E4M3.UNPACK_B R13, R13.H1 ;  /* 0x0000000dff0d723e */ /* 0x000fe200030006ff */
[----:B------:R-:W-:Y:S01]  /*66e0*/  FFMA.FTZ R53, R8, R9, -R11 ;  /* 0x0000000908357223 */ /* 0x000fe2000001080b */
[----:B------:R-:W-:Y:S02]  /*66f0*/  F2FP.F16.E4M3.UNPACK_B R29, R29.H1 ;  /* 0x0000001dff1d723e */ /* 0x000fe400030006ff */
[----:B------:R-:W-:Y:S01]  /*6700*/  F2FP.F16.E4M3.UNPACK_B R11, R7.H1 ;  /* 0x00000007ff0b723e */ /* 0x000fe200030006ff */
[----:B------:R-:W-:Y:S01]  /*6710*/  HADD2.F32 R7, -RZ, R13.H0_H0 ;  /* 0x2000000dff077230 */ /* 0x000fe20000004100 */
[----:B------:R-:W-:Y:S01]  /*6720*/  F2FP.SATFINITE.E4M3.F32.PACK_AB_MERGE_C R97, R59, R38, R97 ;  /* 0x000000263b61723e */ /* 0x000fe20004807061 */
[----:B------:R-:W-:Y:S01]  /*6730*/  FFMA.FTZ R59, R10, R9, R39 ;  /* 0x000000090a3b7223 */ /* 0x000fe20000010027 */
[----:B------:R-:W-:Y:S01]  /*6740*/  HADD2.F32 R8, -RZ, R29.H0_H0 ;  /* 0x2000001dff087230 */ /* 0x000fe20000004100 */
[----:B------:R-:W-:Y:S01]  /*6750*/  F2FP.F16.E4M3.UNPACK_B R6, R6.H1 ;  /* 0x00000006ff06723e */ /* 0x000fe200030006ff */
[----:B------:R-:W-:Y:S01]  /*6760*/  HADD2.F32 R10, -RZ, R11.H0_H0 ;  /* 0x2000000bff0a7230 */ /* 0x000fe20000004100 */
[----:B------:R-:W-:Y:S01]  /*6770*/  LOP3.LUT R5, R94, 0xff0000, R5, 0xf8, !PT ;  /* 0x00ff00005e057812 */ /* 0x000fe200078ef805 */
[----:B------:R-:W-:-:S02]  /*6780*/  HADD2.F32 R29, -RZ, R29.H1_H1 ;  /* 0x3000001dff1d7230 */ /* 0x000fc40000004100 */
[----:B------:R-:W-:Y:S02]  /*6790*/  HADD2.F32 R12, -RZ, R11.H1_H1 ;  /* 0x3000000bff0c7230 */ /* 0x000fe40000004100 */
[CC--:B------:R-:W-:Y:S01]  /*67a0*/  FMUL.FTZ R14, R8.reuse, R10.reuse ;  /* 0x0000000a080e7220 */ /* 0x0c0fe20000410000 */
[--C-:B------:R-:W-:Y:S02]  /*67b0*/  HADD2.F32 R9, -RZ, R6.reuse.H0_H0 ;  /* 0x20000006ff097230 */ /* 0x100fe40000004100 */
[----:B------:R-:W-:Y:S01]  /*67c0*/  FMUL.FTZ R11, R7, R10 ;  /* 0x0000000a070b7220 */ /* 0x000fe20000410000 */
[----:B------:R-:W-:Y:S01]  /*67d0*/  HADD2.F32 R13, -RZ, R13.H1_H1 ;  /* 0x3000000dff0d7230 */ /* 0x000fe20000004100 */
[----:B------:R-:W-:Y:S01]  /*67e0*/  F2FP.F16.E4M3.UNPACK_B R28, R5.H1 ;  /* 0x00000005ff1c723e */ /* 0x000fe200030006ff */
[----:B------:R-:W-:Y:S02]  /*67f0*/  HADD2.F32 R10, -RZ, R6.H1_H1 ;  /* 0x30000006ff0a7230 */ /* 0x000fe40000004100 */
[----:B------:R-:W-:Y:S01]  /*6800*/  FMUL.FTZ R6, R29, R12 ;  /* 0x0000000c1d067220 */ /* 0x000fe20000410000 */
[-C--:B------:R-:W-:Y:S01]  /*6810*/  FFMA.FTZ R36, R7, R9.reuse, -R14 ;  /* 0x0000000907247223 */ /* 0x080fe2000001080e */
[----:B------:R-:W-:Y:S01]  /*6820*/  FFMA.FTZ R38, R8, R9, R11 ;  /* 0x0000000908267223 */ /* 0x000fe2000001000b */
[----:B------:R-:W-:Y:S01]  /*6830*/  F2FP.F16.E4M3.UNPACK_B R9, R31 ;  /* 0x0000001fff09723e */ /* 0x000fe200020006ff */
[C---:B------:R-:W-:Y:S01]  /*6840*/  FFMA.FTZ R89, R13.reuse, R10, -R6 ;  /* 0x0000000a0d597223 */ /* 0x040fe20000010806 */
[----:B------:R-:W-:Y:S01]  /*6850*/  F2FP.F16.E4M3.UNPACK_B R6, R15 ;  /* 0x0000000fff06723e */ /* 0x000fe200020006ff */
[----:B------:R-:W-:Y:S01]  /*6860*/  FMUL.FTZ R12, R13, R12 ;  /* 0x0000000c0d0c7220 */ /* 0x000fe20000410000 */
[----:B------:R-:W-:Y:S01]  /*6870*/  F2FP.F16.E4M3.UNPACK_B R31, R31.H1 ;  /* 0x0000001fff1f723e */ /* 0x000fe200030006ff */
[----:B------:R-:W-:Y:S01]  /*6880*/  HADD2.F32 R39, -RZ, R28.H0_H0 ;  /* 0x2000001cff277230 */ /* 0x000fe20000004100 */
        /* <DEDUP_REMOVED lines=22> */
[----:B------:R-:W-:Y:S02]  /*69f0*/  HADD2.F32 R12, -RZ, R5.H0_H0 ;  /* 0x20000005ff0c7230 */ /* 0x000fe40000004100 */
[----:B------:R-:W-:Y:S01]  /*6a00*/  FMUL.FTZ R28, R15, R28 ;  /* 0x0000001c0f1c7220 */ /* 0x000fe20000410000 */
[----:B------:R-:W-:Y:S02]  /*6a10*/  HADD2.F32 R9, -RZ, R9.H1_H1 ;  /* 0x30000009ff097230 */ /* 0x000fe40000004100 */
[C---:B------:R-:W-:Y:S01]  /*6a20*/  FMUL.FTZ R29, R7.reuse, R29 ;  /* 0x0000001d071d7220 */ /* 0x040fe20000410000 */
[----:B------:R-:W-:Y:S02]  /*6a30*/  HADD2.F32 R14, -RZ, R14.H1_H1 ;  /* 0x3000000eff0e7230 */ /* 0x000fe40000004100 */
[----:B------:R-:W-:Y:S01]  /*6a40*/  FFMA.FTZ R52, R7, R12, -R52 ;  /* 0x0000000c07347223 */ /* 0x000fe20000010834 */
[----:B------:R-:W-:-:S02]  /*6a50*/  HADD2.F32 R6, -RZ, R6.H1_H1 ;  /* 0x30000006ff067230 */ /* 0x000fc40000004100 */
[----:B------:R-:W-:Y:S01]  /*6a60*/  FFMA.FTZ R29, R10, R12, R29 ;  /* 0x0000000c0a1d7223 */ /* 0x000fe2000001001d */
[----:B------:R-:W-:Y:S02]  /*6a70*/  HADD2.F32 R4, -RZ, R11.H1_H1 ;  /* 0x3000000bff047230 */ /* 0x000fe40000004100 */
[-C--:B------:R-:W-:Y:S01]  /*6a80*/  FMUL.FTZ R7, R9, R14.reuse ;  /* 0x0000000e09077220 */ /* 0x080fe20000410000 */
[----:B------:R-:W-:Y:S02]  /*6a90*/  HADD2.F32 R5, -RZ, R5.H1_H1 ;  /* 0x30000005ff057230 */ /* 0x000fe40000004100 */
[C---:B------:R-:W-:Y:S01]  /*6aa0*/  FMUL.FTZ R14, R6.reuse, R14 ;  /* 0x0000000e060e7220 */ /* 0x040fe20000410000 */
[----:B------:R-:W-:Y:S01]  /*6ab0*/  F2FP.SATFINITE.E4M3.F32.PACK_AB_MERGE_C R30, R59, R30, R38 ;  /* 0x0000001e3b1e723e */ /* 0x000fe20004807026 */
[-C--:B------:R-:W-:Y:S01]  /*6ac0*/  FFMA.FTZ R28, R31, R4.reuse, R28 ;  /* 0x000000041f1c7223 */ /* 0x080fe2000001001c */
[----:B------:R-:W-:Y:S01]  /*6ad0*/  FFMA.FTZ R8, R15, R4, -R8 ;  /* 0x000000040f087223 */ /* 0x000fe20000010808 */
[-C--:B------:R-:W-:Y:S01]  /*6ae0*/  FFMA.FTZ R14, R9, R5.reuse, R14 ;  /* 0x00000005090e7223 */ /* 0x080fe2000001000e */
[----:B------:R-:W-:Y:S01]  /*6af0*/  FFMA.FTZ R7, R6, R5, -R7 ;  /* 0x0000000506077223 */ /* 0x000fe20000010807 */
[----:B------:R-:W-:Y:S01]  /*6b00*/  F2FP.SATFINITE.E4M3.F32.PACK_AB_MERGE_C R13, R53, R34, R36 ;  /* 0x00000022350d723e */ /* 0x000fe20004807024 */
[----:B------:R-:W-:Y:S01]  /*6b10*/  IMAD.MOV.U32 R12, RZ, RZ, R58 ;  /* 0x000000ffff0c7224 */ /* 0x000fe200078e003a */
[----:B------:R-:W-:-:S02]  /*6b20*/  F2FP.SATFINITE.E4M3.F32.PACK_AB_MERGE_C R28, R28, R39, RZ ;  /* 0x000000271c1c723e */ /* 0x000fc400048070ff */
[----:B------:R-:W-:Y:S02]  /*6b30*/  F2FP.SATFINITE.E4M3.F32.PACK_AB_MERGE_C R8, R8, R95, RZ ;  /* 0x0000005f0808723e */ /* 0x000fe400048070ff */
[----:B------:R-:W-:Y:S01]  /*6b40*/  F2FP.SATFINITE.E4M3.F32.PACK_AB_MERGE_C R31, R14, R29, R28 ;  /* 0x0000001d0e1f723e */ /* 0x000fe2000480701c */
[----:B------:R-:W-:Y:S01]  /*6b50*/  IMAD.MOV.U32 R29, RZ, RZ, R30 ;  /* 0x000000ffff1d7224 */ /* 0x000fe200078e001e */
[----:B------:R-:W-:Y:S01]  /*6b60*/  F2FP.SATFINITE.E4M3.F32.PACK_AB_MERGE_C R15, R7, R52, R8 ;  /* 0x00000034070f723e */ /* 0x000fe20004807008 */
[----:B------:R-:W-:Y:S02]  /*6b70*/  IMAD.MOV.U32 R28, RZ, RZ, R97 ;  /* 0x000000ffff1c7224 */ /* 0x000fe400078e0061 */
[----:B------:R-:W-:Y:S02]  /*6b80*/  IMAD.MOV.U32 R14, RZ, RZ, R90 ;  /* 0x000000ffff0e7224 */ /* 0x000fe400078e005a */
[----:B------:R-:W-:-:S07]  /*6b90*/  IMAD.MOV.U32 R30, RZ, RZ, R103 ;  /* 0x000000ffff1e7224 */ /* 0x000fce00078e0067 */
.L_x_1260:
[----:B------:R-:W-:Y:S05]  /*6ba0*/  BSYNC B1 ;  /* 0x0000000000017941 */ /* 0x000fea0003800000 */
.L_x_1259:
[----:B-1----:R1:W-:Y:S01]  /*6bb0*/  STG.E.128 desc[UR46][R32.64], R12 ;  /* 0x0000000c20007986 */ /* 0x0023e2000c101d2e */
[----:B------:R-:W-:-:S13]  /*6bc0*/  ISETP.GE.AND P4, PT, R37, R93, PT ;  /* 0x0000005d2500720c */ /* 0x000fda0003f86270 */
[----:B------:R-:W-:Y:S05]  /*6bd0*/  @P4 BRA `(.L_x_1245) ;  /* 0x0000000000844947 */ /* 0x000fea0003800000 */
[--C-:B------:R-:W-:Y:S02]  /*6be0*/  SHF.R.S32.HI R4, RZ, 0x1f, R37.reuse ;  /* 0x0000001fff047819 */ /* 0x100fe40000011425 */
[----:B------:R-:W-:-:S04]  /*6bf0*/  IADD3 R37, P4, P5, R40, R54, R37 ;  /* 0x0000003628257210 */ /* 0x000fc80007d9e025 */
[----:B------:R-:W-:Y:S02]  /*6c00*/  IADD3.X R4, R0, R35, R4, P4, P5 ;  /* 0x0000002300047210 */ /* 0x000fe400027ea404 */
[----:B------:R-:W-:-:S05]  /*6c10*/  IADD3 R50, P4, R37, R50, RZ ;  /* 0x0000003225327210 */ /* 0x000fca0007f9e0ff */
[----:B------:R-:W-:-:S05]  /*6c20*/  IMAD.X R51, R4, 0x1, R51, P4 ;  /* 0x0000000104337824 */ /* 0x000fca00020e0633 */
[----:B--2---:R2:W-:Y:S01]  /*6c30*/  STG.E.128 desc[UR46][R50.64], R28 ;  /* 0x0000001c32007986 */ /* 0x0045e2000c101d2e */
[----:B------:R-:W-:Y:S05]  /*6c40*/  BRA `(.L_x_1245) ;  /* 0x0000000000687947 */ /* 0x000fea0003800000 */
.L_x_1228:
[----:B------:R-:W-:-:S06]  /*6c50*/  UISETP.NE.AND UP0, UPT, UR45, 0x3, UPT ;  /* 0x000000032d00788c */ /* 0x000fcc000bf05270 */
[----:B------:R-:W-:-:S13]  /*6c60*/  PLOP3.LUT P3, PT, PT, PT, UP0, 0x80, 0x0 ;  /* 0x000000000000781c */ /* 0x000fda0003f6f008 */
[----:B------:R-:W-:Y:S05]  /*6c70*/  @!P3 BRA `(.L_x_1261) ;  /* 0x000000000004b947 */ /* 0x000fea0003800000 */
[----:B------:R-:W-:Y:S01]  /*6c80*/  BPT.TRAP 0x1 ;  /* 0x000000040000795c */ /* 0x000fe20000300000 */
.L_x_1261:
[----:B------:R-:W-:Y:S01]  /*6c90*/  IMAD R85, R17, 0x8, R16 ;  /* 0x0000000811557824 */ /* 0x000fe200078e0210 */
[----:B------:R-:W-:Y:S01]  /*6ca0*/  SHF.L.U32 R88, R201, 0x1f, RZ ;  /* 0x0000001fc9587819 */ /* 0x000fe200000006ff */
[----:B------:R-:W-:Y:S01]  /*6cb0*/  IMAD R87, R49, -0x40, R48 ;  /* 0xffffffc031577824 */ /* 0x000fe200078e0230 */
[----:B------:R-:W-:Y:S02]  /*6cc0*/  BSSY B1, `(.L_x_1262) ;  /* 0x0000004000017945 */ /* 0x000fe40003800000 */
[----:B------:R-:W0:Y:S02]  /*6cd0*/  SYNCS.PHASECHK.TRANS64.TRYWAIT P4, [R85+URZ+0x28490], R88 ;  /* 0x02849058550075a7 */ /* 0x000e24000808017f */
[----:B------:R-:W-:Y:S01]  /*6ce0*/  VIMNMX R87, R87, 0x40, PT ;  /* 0x0000004057577848 */ /* 0x000fe20003fe0100 */
[----:B0-----:R-:W-:Y:S06]  /*6cf0*/  @!P4 BRA `(.L_x_1263) ;  /* 0x000001f400d0c947 */ /* 0x001fec0003800000 */
.L_x_1604:
[----:B------:R-:W-:Y:S05]  /*6d00*/  BSYNC B1 ;  /* 0x0000000000017941 */ /* 0x000fea0003800000 */
.L_x_1262:
[-C--:B------:R-:W-:Y:S01]  /*6d10*/  ISETP.GE.AND P5, PT, R18, R87.reuse, PT ;  /* 0x000000571200720c */ /* 0x080fe20003fa6270 */
[----:B------:R-:W-:Y:S01]  /*6d20*/  BSSY B1, `(.L_x_1264) ;  /* 0x0000007000017945 */ /* 0x000fe20003800000 */
[----:B------:R-:W-:-:S11]  /*6d30*/  ISETP.GE.AND P4, PT, R195, R87, PT ;  /* 0x00000057c300720c */ /* 0x000fd60003f86270 */
[----:B------:R-:W-:Y:S05]  /*6d40*/  @P5 BRA `(.L_x_1265) ;  /* 0x0000000000105947 */ /* 0x000fea0003800000 */
[----:B------:R-:W1:Y:S04]  /*6d50*/  @!P1 LDS.128 R4, [R86+0x20000] ;  /* 0x0200000056049984 */ /* 0x000e680000000c00 */
[----:B------:R-:W2:Y:S04]  /*6d60*/  @!P2 LDS.128 R8, [R86+0x22000] ;  /* 0x022000005608a984 */ /* 0x000ea80000000c00 */
[----:B-1----:R1:W-:Y:S04]  /*6d70*/  @!P1 STG.E.128 desc[UR46][R14.64], R4 ;  /* 0x000000040e009986 */ /* 0x0023e8000c101d2e */
[----:B--2---:R1:W-:Y:S02]  /*6d80*/  @!P2 STG.E.128 desc[UR46][R14.64+0x80], R8 ;  /* 0x000080080e00a986 */ /* 0x0043e4000c101d2e */
.L_x_1265:
[----:B------:R-:W-:Y:S05]  /*6d90*/  BSYNC B1 ;  /* 0x0000000000017941 */ /* 0x000fea0003800000 */
.L_x_1264:
[----:B------:R-:W-:Y:S05]  /*6da0*/  @P4 BRA `(.L_x_1245) ;  /* 0x0000000000104947 */ /* 0x000fea0003800000 */
[----:B-1----:R-:W1:Y:S04]  /*6db0*/  @!P1 LDS.128 R4, [R86+0x21000] ;  /* 0x0210000056049984 */ /* 0x002e680000000c00 */
[----:B------:R-:W2:Y:S04]  /*6dc0*/  @!P2 LDS.128 R8, [R86+0x23000] ;  /* 0x023000005608a984 */ /* 0x000ea80000000c00 */
[----:B-1----:R1:W-:Y:S04]  /*6dd0*/  @!P1 STG.E.128 desc[UR46][R12.64], R4 ;  /* 0x000000040c009986 */ /* 0x0023e8000c101d2e */
[----:B--2---:R1:W-:Y:S02]  /*6de0*/  @!P2 STG.E.128 desc[UR46][R12.64+0x80], R8 ;  /* 0x000080080c00a986 */ /* 0x0043e4000c101d2e */
.L_x_1245:
[----:B------:R-:W-:Y:S05]  /*6df0*/  BSYNC B0 ;  /* 0x0000000000007941 */ /* 0x000fea0003800000 */
.L_x_1227:
[----:B01234-:R-:W0:Y:S01]  /*6e00*/  S2R R4, SR_TID.X ;  /* 0x0000000000047919 */ /* 0x01fe220000002100 */
[----:B------:R-:W-:Y:S01]  /*6e10*/  @!PT LDS RZ, [RZ] ;  /* 0x00000000fffff984 */ /* 0x000fe20000000800 */
[----:B------:R-:W-:Y:S01]  /*6e20*/  @!PT LDS RZ, [RZ] ;  /* 0x00000000fffff984 */ /* 0x000fe20000000800 */
[----:B------:R-:W-:Y:S01]  /*6e30*/  @!PT LDS RZ, [RZ] ;  /* 0x00000000fffff984 */ /* 0x000fe20000000800 */
[----:B------:R-:W-:Y:S01]  /*6e40*/  @!PT LDS RZ, [RZ] ;  /* 0x00000000fffff984 */ /* 0x000fe20000000800 */
[----:B------:R1:W-:Y:S06]  /*6e50*/  MEMBAR.ALL.CTA ;  /* 0x0000000000007992 */ /* 0x0003ec0000008000 */
[----:B-1----:R-:W1:Y:S01]  /*6e60*/  FENCE.VIEW.ASYNC.S ;  /* 0x00000000000073c6 */ /* 0x002e620000000000 */
[----:B------:R-:W-:Y:S05]  /*6e70*/  WARPSYNC.ALL ;  /* 0x0000000000007948 */ /* 0x000fea0003800000 */
[----:B------:R-:W-:Y:S01]  /*6e80*/  BSSY B0, `(.L_x_1266) ;  /* 0x0000009000007945 */ /* 0x000fe20003800000 */
[----:B0-----:R-:W-:Y:S01]  /*6e90*/  LOP3.LUT R4, R4, 0x7f, RZ, 0xc0, !PT ;  /* 0x0000007f04047812 */ /* 0x001fe200078ec0ff */
[----:B-1----:R0:W-:Y:S03]  /*6ea0*/  BAR.SYNC.DEFER_BLOCKING R75, 0x80 ;  /* 0x0002004b0000751d */ /* 0x0021e60000010000 */
[----:B------:R-:W-:-:S13]  /*6eb0*/  ISETP.NE.AND P4, PT, R4, RZ, PT ;  /* 0x000000ff0400720c */ /* 0x000fda0003f85270 */
[----:B------:R-:W-:-:S05]  /*6ec0*/  @!P4 VIADD R4, R85, 0x284a0 ;  /* 0x000284a05504c836 */ /* 0x000fca0000000000 */
[----:B------:R-:W-:-:S04]  /*6ed0*/  @!P4 PRMT R4, RZ, 0x654, R4 ;  /* 0x00000654ff04c816 */ /* 0x000fc80000000004 */
[----:B------:R0:W-:Y:S01]  /*6ee0*/  @!P4 SYNCS.ARRIVE.TRANS64.RED.A1T0 RZ, [R4+URZ], RZ ;  /* 0x000000ff04ffc9a7 */ /* 0x0001e2000810043f */
[----:B------:R-:W-:Y:S05]  /*6ef0*/  @!P3 BRA `(.L_x_1267) ;  /* 0x000000000004b947 */ /* 0x000fea0003800000 */
[----:B------:R-:W-:Y:S01]  /*6f00*/  BPT.TRAP 0x1 ;  /* 0x000000040000795c */ /* 0x000fe20000300000 */
.L_x_1267:
[----:B------:R-:W-:Y:S05]  /*6f10*/  BSYNC B0 ;  /* 0x0000000000007941 */ /* 0x000fea0003800000 */
.L_x_1266:
[----:B------:R-:W1:Y:S01]  /*6f20*/  SYNCS.PHASECHK.TRANS64.TRYWAIT P3, [R85+URZ+0x284b0], R88 ;  /* 0x0284b058550075a7 */ /* 0x000e62000806017f */
[----:B------:R-:W-:Y:S01]  /*6f30*/  ULDC UR41, c[0x0][0x2e4] ;  /* 0x0000b90000297ab9 */ /* 0x000fe20000000800 */
[----:B------:R-:W-:Y:S01]  /*6f40*/  ULDC.64 UR36, c[0x0][0x318] ;  /* 0x0000c60000247ab9 */ /* 0x000fe20000000a00 */
[----:B------:R-:W-:Y:S01]  /*6f50*/  ULDC.64 UR38, c[0x0][0x308] ;  /* 0x0000c20000267ab9 */ /* 0x000fe20000000a00 */
[----:B------:R-:W-:Y:S04]  /*6f60*/  BSSY B0, `(.L_x_1268) ;  /* 0x0000002000007945 */ /* 0x000fe80003800000 */
[----:B-1----:R-:W-:Y:S05]  /*6f70*/  @!P3 BRA `(.L_x_1269) ;  /* 0x000001f40044b947 */ /* 0x002fea0003800000 */
.L_x_1605:
[----:B------:R-:W-:Y:S05]  /*6f80*/  BSYNC B0 ;  /* 0x0000000000007941 */ /* 0x000fea0003800000 */
.L_x_1268:
[----:B------:R-:W-:Y:S01]  /*6f90*/  ISETP.GE.AND P3, PT, R18, R87, PT ;  /* 0x000000571200720c */ /* 0x000fe20003f66270 */
[----:B------:R-:W-:Y:S01]  /*6fa0*/  BSSY B0, `(.L_x_1270) ;  /* 0x0000010000007945 */ /* 0x000fe20003800000 */
[----:B------:R-:W-:-:S11]  /*6fb0*/  IMAD.WIDE R12, R49, 0x40, R46 ;  /* 0x00000040310c7825 */ /* 0x000fd600078e022e */
[----:B------:R-:W-:Y:S05]  /*6fc0*/  @P3 BRA `(.L_x_1271) ;  /* 0x0000000000343947 */ /* 0x000fea0003800000 */
[----:B0-----:R-:W-:Y:S01]  /*6fd0*/  MOV R4, R24 ;  /* 0x0000001800047202 */ /* 0x001fe20000000f00 */
[----:B------:R-:W-:Y:S02]  /*6fe0*/  IMAD.MOV.U32 R5, RZ, RZ, R83 ;  /* 0x000000ffff057224 */ /* 0x000fe400078e0053 */
[----:B------:R-:W-:Y:S02]  /*6ff0*/  IMAD R7, R13, UR36, RZ ;  /* 0x000000240d077c24 */ /* 0x000fe4000f8e02ff */
[----:B------:R-:W-:-:S04]  /*7000*/  IMAD.WIDE.U32 R4, R12, UR36, R4 ;  /* 0x000000240c047c25 */ /* 0x000fc8000f8e0004 */
[----:B------:R-:W-:Y:S01]  /*7010*/  IMAD R7, R12, UR37, R7 ;  /* 0x000000250c077c24 */ /* 0x000fe2000f8e0207 */
[----:B------:R-:W-:-:S04]  /*7020*/  IADD3 R14, P3, R4, UR38, RZ ;  /* 0x00000026040e7c10 */ /* 0x000fc8000ff7e0ff */
[----:B------:R-:W-:Y:S02]  /*7030*/  IADD3.X R15, R5, UR39, R7, P3, !PT ;  /* 0x00000027050f7c10 */ /* 0x000fe40009ffe407 */
[----:B------:R-:W-:-:S13]  /*7040*/  ISETP.GE.AND P3, PT, R192, UR41, PT ;  /* 0x00000029c0007c0c */ /* 0x000fda000bf66270 */
[----:B------:R-:W0:Y:S04]  /*7050*/  @!P3 LDS.128 R4, [R86+0x10000] ;  /* 0x010000005604b984 */ /* 0x000e280000000c00 */
[----:B0-----:R-:W-:Y:S01]  /*7060*/  @!P3 STG.E.128 desc[UR46][R14.64], R4 ;  /* 0x000000040e00b986 */ /* 0x001fe2000c101d2e */
[----:B------:R-:W-:-:S13]  /*7070*/  ISETP.GE.AND P3, PT, R100, UR41, PT ;  /* 0x0000002964007c0c */ /* 0x000fda000bf66270 */
[----:B------:R-:W0:Y:S04]  /*7080*/  @!P3 LDS.128 R8, [R86+0x12000] ;  /* 0x012000005608b984 */ /* 0x000e280000000c00 */
[----:B0-----:R2:W-:Y:S02]  /*7090*/  @!P3 STG.E.128 desc[UR46][R14.64+0x80], R8 ;  /* 0x000080080e00b986 */ /* 0x0015e4000c101d2e */
.L_x_1271:
[----:B------:R-:W-:Y:S05]  /*70a0*/  BSYNC B0 ;  /* 0x0000000000007941 */ /* 0x000fea0003800000 */
.L_x_1270:
[----:B------:R-:W-:Y:S01]  /*70b0*/  ISETP.GE.AND P3, PT, R195, R87, PT ;  /* 0x00000057c300720c */ /* 0x000fe20003f66270 */
[----:B------:R-:W-:-:S12]  /*70c0*/  BSSY B0, `(.L_x_1272) ;  /* 0x0000011000007945 */ /* 0x000fd80003800000 */
[----:B------:R-:W-:Y:S05]  /*70d0*/  @P3 BRA `(.L_x_1273) ;  /* 0x00000000003c3947 */ /* 0x000fea0003800000 */
[----:B------:R-:W-:Y:S01]  /*70e0*/  IADD3 R7, P3, R12, 0x20, RZ ;  /* 0x000000200c077810 */ /* 0x000fe20007f7e0ff */
[----:B0-----:R-:W-:Y:S02]  /*70f0*/  IMAD.MOV.U32 R4, RZ, RZ, R24 ;  /* 0x000000ffff047224 */ /* 0x001fe400078e0018 */
[----:B------:R-:W-:Y:S02]  /*7100*/  IMAD.MOV.U32 R5, RZ, RZ, R83 ;  /* 0x000000ffff057224 */ /* 0x000fe400078e0053 */
[----:B------:R-:W-:Y:S02]  /*7110*/  IMAD.X R12, RZ, RZ, R13, P3 ;  /* 0x000000ffff0c7224 */ /* 0x000fe400018e060d */
[----:B------:R-:W-:-:S04]  /*7120*/  IMAD.WIDE.U32 R4, R7, UR36, R4 ;  /* 0x0000002407047c25 */ /* 0x000fc8000f8e0004 */
[----:B------:R-:W-:-:S04]  /*7130*/  IMAD R12, R12, UR36, RZ ;  /* 0x000000240c0c7c24 */ /* 0x000fc8000f8e02ff */
[----:B------:R-:W-:Y:S01]  /*7140*/  IMAD R7, R7, UR37, R12 ;  /* 0x0000002507077c24 */ /* 0x000fe2000f8e020c */
[----:B------:R-:W-:-:S04]  /*7150*/  IADD3 R12, P3, R4, UR38, RZ ;  /* 0x00000026040c7c10 */ /* 0x000fc8000ff7e0ff */
[----:B------:R-:W-:Y:S02]  /*7160*/  IADD3.X R13, R5, UR39, R7, P3, !PT ;  /* 0x00000027050d7c10 */ /* 0x000fe40009ffe407 */
[----:B------:R-:W-:-:S13]  /*7170*/  ISETP.GE.AND P3, PT, R192, UR41, PT ;  /* 0x00000029c0007c0c */ /* 0x000fda000bf66270 */
[----:B------:R-:W0:Y:S04]  /*7180*/  @!P3 LDS.128 R4, [R86+0x11000] ;  /* 0x011000005604b984 */ /* 0x000e280000000c00 */
[----:B0-----:R-:W-:Y:S01]  /*7190*/  @!P3 STG.E.128 desc[UR46][R12.64], R4 ;  /* 0x000000040c00b986 */ /* 0x001fe2000c101d2e */
[----:B------:R-:W-:-:S13]  /*71a0*/  ISETP.GE.AND P3, PT, R100, UR41, PT ;  /* 0x0000002964007c0c */ /* 0x000fda000bf66270 */
[----:B--2---:R-:W0:Y:S04]  /*71b0*/  @!P3 LDS.128 R8, [R86+0x13000] ;  /* 0x013000005608b984 */ /* 0x004e280000000c00 */
[----:B0-----:R3:W-:Y:S02]  /*71c0*/  @!P3 STG.E.128 desc[UR46][R12.64+0x80], R8 ;  /* 0x000080080c00b986 */ /* 0x0017e4000c101d2e */
.L_x_1273:
[----:B------:R-:W-:Y:S05]  /*71d0*/  BSYNC B0 ;  /* 0x0000000000007941 */ /* 0x000fea0003800000 */
.L_x_1272:
[----:B------:R-:W-:Y:S01]  /*71e0*/  @!PT LDS RZ, [RZ] ;  /* 0x00000000fffff984 */ /* 0x000fe20000000800 */
[----:B------:R-:W-:Y:S01]  /*71f0*/  @!PT LDS RZ, [RZ] ;  /* 0x00000000fffff984 */ /* 0x000fe20000000800 */
[----:B------:R-:W-:Y:S01]  /*7200*/  @!PT LDS RZ, [RZ] ;  /* 0x00000000fffff984 */ /* 0x000fe20000000800 */
[----:B------:R-:W-:Y:S01]  /*7210*/  @!PT LDS RZ, [RZ] ;  /* 0x00000000fffff984 */ /* 0x000fe20000000800 */
[----:B------:R4:W-:Y:S06]  /*7220*/  MEMBAR.ALL.CTA ;  /* 0x0000000000007992 */ /* 0x0009ec0000008000 */
[----:B----4-:R-:W4:Y:S02]  /*7230*/  FENCE.VIEW.ASYNC.S ;  /* 0x00000000000073c6 */ /* 0x010f240000000000 */
[----:B----4-:R4:W-:Y:S01]  /*7240*/  BAR.SYNC.DEFER_BLOCKING R75, 0x80 ;  /* 0x0002004b0000751d */ /* 0x0109e20000010000 */
[----:B------:R-:W-:Y:S01]  /*7250*/  ISETP.NE.AND P5, PT, R101, RZ, PT ;  /* 0x000000ff6500720c */ /* 0x000fe20003fa5270 */
[----:B------:R-:W-:-:S02]  /*7260*/  VIADD R17, R17, 0x1 ;  /* 0x0000000111117836 */ /* 0x000fc40000000000 */
[----:B-1----:R-:W-:-:S03]  /*7270*/  @!P4 VIADD R85, R85, 0x284c0 ;  /* 0x000284c05555c836 */ /* 0x002fc60000000000 */
[C---:B------:R-:W-:Y:S02]  /*7280*/  ISETP.NE.AND P3, PT, R17.reuse, 0x2, PT ;  /* 0x000000021100780c */ /* 0x040fe40003f65270 */
[----:B------:R-:W-:Y:S02]  /*7290*/  @!P4 PRMT R85, RZ, 0x654, R85 ;  /* 0x00000654ff55c816 */ /* 0x000fe40000000055 */
[----:B0-----:R-:W-:Y:S02]  /*72a0*/  SEL R4, RZ, 0x1, P3 ;  /* 0x00000001ff047807 */ /* 0x001fe40001800000 */
[----:B------:R-:W-:Y:S02]  /*72b0*/  SEL R17, R17, RZ, P3 ;  /* 0x000000ff11117207 */ /* 0x000fe40001800000 */
[----:B------:R-:W-:Y:S01]  /*72c0*/  LOP3.LUT R201, R201, R4, RZ, 0x3c, !PT ;  /* 0x00000004c9c97212 */ /* 0x000fe200078e3cff */
[----:B------:R4:W-:Y:S01]  /*72d0*/  @!P4 SYNCS.ARRIVE.TRANS64.RED.A1T0 RZ, [R85+URZ], RZ ;  /* 0x000000ff55ffc9a7 */ /* 0x0009e2000810043f */
[----:B------:R-:W-:Y:S05]  /*72e0*/  @P5 BRA `(.L_x_1274) ;  /* 0xffffffb0007c5947 */ /* 0x000fea000383ffff */
[----:B------:R-:W0:Y:S01]  /*72f0*/  S2R R5, SR_TID.X ;  /* 0x0000000000057919 */ /* 0x000e220000002100 */
[----:B------:R-:W-:Y:S02]  /*7300*/  PLOP3.LUT P0, PT, PT, PT, PT, 0x8, 0x0 ;  /* 0x000000000000781c */ /* 0x000fe40003f0e170 */
[----:B0-----:R-:W-:-:S04]  /*7310*/  SHF.R.U32.HI R5, RZ, 0x7, R5 ;  /* 0x00000007ff057819 */ /* 0x001fc80000011605 */
[----:B------:R-:W-:-:S13]  /*7320*/  ISETP.NE.AND P5, PT, R5, 0x1, PT ;  /* 0x000000010500780c */ /* 0x000fda0003fa5270 */
[----:B------:R-:W-:Y:S06]  /*7330*/  @!P5 BAR.ARV 0x9, 0x100 ;  /* 0x024400000000db1d */ /* 0x000fec0000002000 */
.L_x_1222:
[----:B------:R-:W0:Y:S01]  /*7340*/  LDC R0, c[0x0][0x428] ;  /* 0x00010a00ff007b82 */ /* 0x000e220000000800 */
[----:B------:R-:W-:-:S05]  /*7350*/  IADD3 R204, R197, 0x80, -R198 ;  /* 0x00000080c5cc7810 */ /* 0x000fca0007ffe8c6 */
[----:B------:R-:W-:Y:S02]  /*7360*/  IMAD R204, R205, 0x80, R204 ;  /* 0x00000080cdcc7824 */ /* 0x000fe400078e02cc */
[----:B------:R-:W1:Y:S01]  /*7370*/  LDC.64 R4, c[0x0][0x9e0] ;  /* 0x00027800ff047b82 */ /* 0x000e620000000a00 */
[----:B0-----:R-:W-:Y:S02]  /*7380*/  ISETP.NE.AND P1, PT, R0, 0x1, PT ;  /* 0x000000010000780c */ /* 0x001fe40003f25270 */
[----:B-1----:R-:W-:-:S11]  /*7390*/  ISETP.GE.AND P2, PT, R5, 0x1, PT ;  /* 0x000000010500780c */ /* 0x002fd60003f46270 */
[----:B------:R-:W0:Y:S08]  /*73a0*/  @P1 LDC R3, c[0x0][0x42c] ;  /* 0x00010b00ff031b82 */ /* 0x000e300000000800 */
[----:B------:R-:W1:Y:S01]  /*73b0*/  @P1 LDC R0, c[0x0][0x430] ;  /* 0x00010c00ff001b82 */ /* 0x000e620000000800 */
[----:B0-----:R-:W-:Y:S01]  /*73c0*/  @P1 IMAD.HI.U32 R3, R206, R3, RZ ;  /* 0x00000003ce031227 */ /* 0x001fe200078e00ff */
[----:B------:R-:W-:Y:S06]  /*73d0*/  @P0 BRA `(.L_x_1275) ;  /* 0x00000000000c0947 */ /* 0x000fec0003800000 */
[----:B------:R-:W0:Y:S01]  /*73e0*/  FENCE.VIEW.ASYNC.G ;  /* 0x00000000000073c6 */ /* 0x000e220000000100 */
[----:B------:R-:W-:Y:S05]  /*73f0*/  WARPSYNC.ALL ;  /* 0x0000000000007948 */ /* 0x000fea0003800000 */
[----:B0-----:R-:W-:Y:S06]  /*7400*/  BAR.ARV 0xc, 0x180 ;  /* 0x0306000000007b1d */ /* 0x001fec0000002000 */
.L_x_1275:
[----:B-1----:R-:W-:Y:S01]  /*7410*/  @P1 SHF.R.U32.HI R206, RZ, R0, R3 ;  /* 0x00000000ffce1219 */ /* 0x002fe20000011603 */
[----:B------:R-:W-:Y:S01]  /*7420*/  IMAD.IADD R0, R204, 0x1, R4 ;  /* 0x00000001cc007824 */ /* 0x000fe200078e0204 */
[----:B------:R-:W-:Y:S06]  /*7430*/  @!P2 BRA `(.L_x_1276) ;  /* 0x000000000048a947 */ /* 0x000fec0003800000 */
[C---:B------:R-:W-:Y:S01]  /*7440*/  ISETP.GT.AND P0, PT, R204.reuse, RZ, PT ;  /* 0x000000ffcc00720c */ /* 0x040fe20003f04270 */
[----:B------:R-:W-:Y:S01]  /*7450*/  BSSY B0, `(.L_x_1277) ;  /* 0x000000e000007945 */ /* 0x000fe20003800000 */
[----:B------:R-:W-:-:S11]  /*7460*/  VIADD R2, R204, 0xffffffff ;  /* 0xffffffffcc027836 */ /* 0x000fd60000000000 */
[----:B------:R-:W-:Y:S05]  /*7470*/  @P0 BRA `(.L_x_1278) ;  /* 0x00000000001c0947 */ /* 0x000fea0003800000 */
[----:B------:R-:W-:Y:S02]  /*7480*/  ISETP.NE.AND P0, PT, R5, 0x1, PT ;  /* 0x000000010500780c */ /* 0x000fe40003f05270 */
[----:B------:R-:W-:-:S11]  /*7490*/  IADD3 R3, -R204, RZ, RZ ;  /* 0x000000ffcc037210 */ /* 0x000fd60007ffe1ff */
[----:B------:R-:W0:Y:S02]  /*74a0*/  @P0 LDC.64 R6, c[0x0][0x9e8] ;  /* 0x00027a00ff060b82 */ /* 0x000e240000000a00 */
[----:B0-----:R-:W-:-:S05]  /*74b0*/  @P0 IMAD.HI.U32 R2, R3, R6, RZ ;  /* 0x0000000603020227 */ /* 0x001fca00078e00ff */
[----:B------:R-:W-:-:S04]  /*74c0*/  @P0 SHF.R.U32.HI R3, RZ, R7, R2 ;  /* 0x00000007ff030219 */ /* 0x000fc80000011602 */
[----:B------:R-:W-:Y:S01]  /*74d0*/  LOP3.LUT R2, RZ, R3, RZ, 0x33, !PT ;  /* 0x00000003ff027212 */ /* 0x000fe200078e33ff */
[----:B------:R-:W-:Y:S06]  /*74e0*/  BRA `(.L_x_1279) ;  /* 0x0000000000107947 */ /* 0x000fec0003800000 */
.L_x_1278:
[----:B------:R-:W-:-:S13]  /*74f0*/  ISETP.NE.AND P0, PT, R5, 0x1, PT ;  /* 0x000000010500780c */ /* 0x000fda0003f05270 */
[----:B------:R-:W0:Y:S02]  /*7500*/  @P0 LDC.64 R6, c[0x0][0x9e8] ;  /* 0x00027a00ff060b82 */ /* 0x000e240000000a00 */
[----:B0-----:R-:W-:-:S05]  /*7510*/  @P0 IMAD.HI.U32 R4, R2, R6, RZ ;  /* 0x0000000602040227 */ /* 0x001fca00078e00ff */
[----:B------:R-:W-:-:S07]  /*7520*/  @P0 SHF.R.U32.HI R2, RZ, R7, R4 ;  /* 0x00000007ff020219 */ /* 0x000fce0000011604 */
.L_x_1279:
[----:B------:R-:W-:Y:S05]  /*7530*/  BSYNC B0 ;  /* 0x0000000000007941 */ /* 0x000fea0003800000 */
.L_x_1277:
[----:B------:R-:W-:-:S05]  /*7540*/  IMAD R3, R2, R5, R5 ;  /* 0x0000000502037224 */ /* 0x000fca00078e0205 */
[----:B------:R-:W-:-:S07]  /*7550*/  VIMNMX R0, R0, R3, PT ;  /* 0x0000000300007248 */ /* 0x000fce0003fe0100 */
.L_x_1276:
[----:B------:R-:W-:Y:S01]  /*7560*/  VIADD R0, R0, 0x3f ;  /* 0x0000003f00007836 */ /* 0x000fe20000000000 */
[----:B------:R-:W-:Y:S01]  /*7570*/  ULDC UR4, c[0x0][0x9dc] ;  /* 0x0002770000047ab9 */ /* 0x000fe20000000800 */
[----:B------:R-:W-:-:S03]  /*7580*/  IMAD.IADD R152, R197, 0x1, -R198 ;  /* 0x00000001c5987824 */ /* 0x000fc600078e0ac6 */
[----:B------:R-:W-:Y:S01]  /*7590*/  SHF.R.S32.HI R3, RZ, 0x1f, R0 ;  /* 0x0000001fff037819 */ /* 0x000fe20000011400 */
[----:B------:R-:W-:-:S03]  /*75a0*/  IMAD R57, R205, 0x80, R152 ;  /* 0x00000080cd397824 */ /* 0x000fc600078e0298 */
[----:B------:R-:W-:Y:S01]  /*75b0*/  LEA.HI R3, R3, R0, RZ, 0x6 ;  /* 0x0000000003037211 */ /* 0x000fe200078f30ff */
[----:B------:R-:W-:-:S03]  /*75c0*/  VIADD R0, R57, -UR4 ;  /* 0x8000000439007c36 */ /* 0x000fc60008000000 */
[----:B------:R-:W-:-:S04]  /*75d0*/  SHF.R.S32.HI R3, RZ, 0x6, R3 ;  /* 0x00000006ff037819 */ /* 0x000fc80000011403 */
[----:B------:R-:W-:Y:S01]  /*75e0*/  VIMNMX R56, R56, R3, PT ;  /* 0x0000000338387248 */ /* 0x000fe20003fe0100 */
        /* <DEDUP_REMOVED lines=11> */
.L_x_1282:
[----:B------:R-:W-:-:S13]  /*76a0*/  ISETP.NE.AND P0, PT, R5, 0x1, PT ;  /* 0x000000010500780c */ /* 0x000fda0003f05270 */
[----:B------:R-:W0:Y:S02]  /*76b0*/  @P0 LDC.64 R2, c[0x0][0x9e8] ;  /* 0x00027a00ff020b82 */ /* 0x000e240000000a00 */
[----:B0-----:R-:W-:-:S04]  /*76c0*/  @P0 IMAD.HI.U32 R4, R57, R2, RZ ;  /* 0x0000000239040227 */ /* 0x001fc800078e00ff */
[----:B------:R-:W-:Y:S01]  /*76d0*/  IMAD.MOV.U32 R2, RZ, RZ, R57 ;  /* 0x000000ffff027224 */ /* 0x000fe200078e0039 */
[----:B------:R-:W-:-:S07]  /*76e0*/  @P0 SHF.R.U32.HI R2, RZ, R3, R4 ;  /* 0x00000003ff020219 */ /* 0x000fce0000011604 */
.L_x_1283:
[----:B------:R-:W-:Y:S05]  /*76f0*/  BSYNC B0 ;  /* 0x0000000000007941 */ /* 0x000fea0003800000 */
.L_x_1281:
[----:B------:R-:W-:-:S05]  /*7700*/  IMAD R3, R2, R5, RZ ;  /* 0x0000000502037224 */ /* 0x000fca00078e02ff */
[----:B------:R-:W-:-:S07]  /*7710*/  VIMNMX R0, R0, R3, !PT ;  /* 0x0000000300007248 */ /* 0x000fce0007fe0100 */
.L_x_1280:
[----:B------:R-:W-:Y:S01]  /*7720*/  SHF.R.S32.HI R3, RZ, 0x1f, R0 ;  /* 0x0000001fff037819 */ /* 0x000fe20000011400 */
[----:B------:R-:W-:Y:S01]  /*7730*/  IMAD.MOV.U32 R2, RZ, RZ, RZ ;  /* 0x000000ffff027224 */ /* 0x000fe200078e00ff */
[----:B------:R-:W-:Y:S01]  /*7740*/  PLOP3.LUT P0, PT, PT, PT, PT, 0x80, 0x0 ;  /* 0x000000000000781c */ /* 0x000fe20003f0f070 */
[----:B------:R-:W-:Y:S01]  /*7750*/  IMAD.MOV.U32 R156, RZ, RZ, RZ ;  /* 0x000000ffff9c7224 */ /* 0x000fe200078e00ff */
[----:B------:R-:W-:Y:S01]  /*7760*/  LEA.HI R3, R3, R0, RZ, 0x6 ;  /* 0x0000000003037211 */ /* 0x000fe200078f30ff */
[----:B------:R-:W-:Y:S01]  /*7770*/  IMAD.MOV.U32 R0, RZ, RZ, RZ ;  /* 0x000000ffff007224 */ /* 0x000fe200078e00ff */
[----:B------:R-:W-:Y:S01]  /*7780*/  CS2R R108, SRZ ;  /* 0x00000000006c7805 */ /* 0x000fe2000001ff00 */
[----:B------:R-:W-:Y:S01]  /*7790*/  IMAD.MOV.U32 R147, RZ, RZ, RZ ;  /* 0x000000ffff937224 */ /* 0x000fe200078e00ff */
[----:B------:R-:W-:Y:S02]  /*77a0*/  SHF.R.S32.HI R3, RZ, 0x6, R3 ;  /* 0x00000006ff037819 */ /* 0x000fe40000011403 */
[----:B------:R-:W-:-:S02]  /*77b0*/  CS2R R144, SRZ ;  /* 0x0000000000907805 */ /* 0x000fc4000001ff00 */
[----:B------:R-:W-:Y:S02]  /*77c0*/  MOV R150, RZ ;  /* 0x000000ff00967202 */ /* 0x000fe40000000f00 */
[----:B------:R-:W-:Y:S02]  /*77d0*/  CS2R R132, SRZ ;  /* 0x0000000000847805 */ /* 0x000fe4000001ff00 */
[----:B------:R-:W-:Y:S01]  /*77e0*/  VIMNMX R203, RZ, R3, !PT ;  /* 0x00000003ffcb7248 */ /* 0x000fe20007fe0100 */
[----:B------:R-:W-:Y:S01]  /*77f0*/  IMAD.MOV.U32 R154, RZ, RZ, RZ ;  /* 0x000000ffff9a7224 */ /* 0x000fe200078e00ff */
[----:B------:R-:W-:Y:S02]  /*7800*/  CS2R R138, SRZ ;  /* 0x00000000008a7805 */ /* 0x000fe4000001ff00 */
[----:B------:R-:W-:Y:S02]  /*7810*/  CS2R R100, SRZ ;  /* 0x0000000000647805 */ /* 0x000fe4000001ff00 */
[----:B------:R-:W-:-:S02]  /*7820*/  ISETP.GT.AND P1, PT, R56, R203, PT ;  /* 0x000000cb3800720c */ /* 0x000fc40003f24270 */
[----:B------:R-:W-:Y:S01]  /*7830*/  CS2R R136, SRZ ;  /* 0x0000000000887805 */ /* 0x000fe2000001ff00 */
[----:B------:R-:W-:Y:S01]  /*7840*/  IMAD.MOV.U32 R127, RZ, RZ, RZ ;  /* 0x000000ffff7f7224 */ /* 0x000fe200078e00ff */
[----:B------:R-:W-:Y:S01]  /*7850*/  CS2R R92, SRZ ;  /* 0x00000000005c7805 */ /* 0x000fe2000001ff00 */
[----:B------:R-:W-:Y:S01]  /*7860*/  IMAD.MOV.U32 R148, RZ, RZ, RZ ;  /* 0x000000ffff947224 */ /* 0x000fe200078e00ff */
[----:B------:R-:W-:Y:S01]  /*7870*/  CS2R R128, SRZ ;  /* 0x0000000000807805 */ /* 0x000fe2000001ff00 */
[----:B------:R-:W-:Y:S01]  /*7880*/  IMAD.MOV.U32 R131, RZ, RZ, RZ ;  /* 0x000000ffff837224 */ /* 0x000fe200078e00ff */
[----:B------:R-:W-:Y:S01]  /*7890*/  CS2R R124, SRZ ;  /* 0x00000000007c7805 */ /* 0x000fe2000001ff00 */
[----:B------:R-:W-:Y:S01]  /*78a0*/  IMAD.MOV.U32 R140, RZ, RZ, RZ ;  /* 0x000000ffff8c7224 */ /* 0x000fe200078e00ff */
[----:B------:R-:W-:Y:S02]  /*78b0*/  CS2R R122, SRZ ;  /* 0x00000000007a7805 */ /* 0x000fe4000001ff00 */
[----:B----4-:R-:W-:-:S02]  /*78c0*/  CS2R R84, SRZ ;  /* 0x0000000000547805 */ /* 0x010fc4000001ff00 */
        /* <DEDUP_REMOVED lines=32> */
[----:B--2---:R-:W-:Y:S02]  /*7ad0*/  CS2R R14, SRZ ;  /* 0x00000000000e7805 */ /* 0x004fe4000001ff00 */
[----:B------:R-:W-:Y:S01]  /*7ae0*/  CS2R R54, SRZ ;  /* 0x0000000000367805 */ /* 0x000fe2000001ff00 */
[----:B---3--:R-:W-:Y:S01]  /*7af0*/  IMAD.MOV.U32 R13, RZ, RZ, RZ ;  /* 0x000000ffff0d7224 */ /* 0x008fe200078e00ff */
        /* <DEDUP_REMOVED lines=15> */
[----:B------:R-:W-:Y:S06]  /*7bf0*/  @!P1 BRA `(.L_x_1284) ;  /* 0x0000014000dc9947 */ /* 0x000fec0003800000 */
[----:B------:R-:W-:-:S03]  /*7c00*/  UMOV UR4, 0xffffffff ;  /* 0xffffffff00047882 */ /* 0x000fc60000000000 */
[----:B------:R-:W-:Y:S05]  /*7c10*/  BRA.DIV UR4, `(.L_x_1285) ;  /* 0x000001ea04307947 */ /* 0x000fea000b800000 */
[----:B------:R0:W1:Y:S02]  /*7c20*/  SHFL.IDX PT, R202, R230, RZ, 0x1f ;  /* 0x00001fffe6ca7589 */ /* 0x00006400000e0000 */
.L_x_1608:
[----:B-1----:R-:W-:Y:S01]  /*7c30*/  LEA.HI R0, R202, R202, RZ, 0x1 ;  /* 0x000000caca007211 */ /* 0x002fe200078f08ff */
[----:B------:R-:W-:-:S03]  /*7c40*/  ULOP3.LUT UP0, URZ, UR44, 0x1bf, URZ, 0xc0, !UPT ;  /* 0x000001bf2c3f7892 */ /* 0x000fc6000f80c03f */
[----:B------:R-:W-:-:S03]  /*7c50*/  LOP3.LUT R3, R0, 0x1e, RZ, 0xc0, !PT ;  /* 0x0000001e00037812 */ /* 0x000fc600078ec0ff */
[----:B------:R-:W-:Y:S02]  /*7c60*/  PLOP3.LUT P0, PT, PT, PT, UP0, 0x80, 0x0 ;  /* 0x000000000000781c */ /* 0x000fe40003f0f008 */
[----:B------:R-:W-:-:S05]  /*7c70*/  IMAD.IADD R3, R202, 0x1, -R3 ;  /* 0x00000001ca037824 */ /* 0x000fca00078e0a03 */
[----:B------:R-:W-:-:S04]  /*7c80*/  LEA R3, R3, UR44, 0xd ;  /* 0x0000002c03037c11 */ /* 0x000fc8000f8e68ff */
[----:B------:R-:W-:-:S04]  /*7c90*/  SHF.R.U32.HI R3, RZ, 0x4, R3 ;  /* 0x00000004ff037819 */ /* 0x000fc80000011603 */
[----:B------:R-:W-:Y:S01]  /*7ca0*/  LOP3.LUT R52, R3, 0x3fff, RZ, 0xc0, !PT ;  /* 0x00003fff03347812 */ /* 0x000fe200078ec0ff */
[----:B------:R-:W-:Y:S06]  /*7cb0*/  @!P0 BRA `(.L_x_1286) ;  /* 0x0000000000408947 */ /* 0x000fec0003800000 */
[----:B------:R-:W-:Y:S01]  /*7cc0*/  MOV R0, 0x0 ;  /* 0x0000000000007802 */ /* 0x000fe20000000f00 */
[----:B------:R-:W-:Y:S01]  /*7cd0*/  ULDC.64 UR4, c[0x4][0x1c8] ;  /* 0x0100720000047ab9 */ /* 0x000fe20000000a00 */
[----:B------:R-:W-:Y:S01]  /*7ce0*/  ULDC.64 UR6, c[0x4][0x1d0] ;  /* 0x0100740000067ab9 */ /* 0x000fe20000000a00 */
[----:B------:R-:W-:Y:S01]  /*7cf0*/  IMAD.U32 R4, RZ, RZ, UR4 ;  /* 0x00000004ff047e24 */ /* 0x000fe2000f8e00ff */
[----:B------:R1:W2:Y:S01]  /*7d00*/  LDC.64 R2, c[0x4][R0] ;  /* 0x0100000000027b82 */ /* 0x0002a20000000a00 */
[----:B------:R-:W-:Y:S01]  /*7d10*/  MOV R5, UR5 ;  /* 0x0000000500057c02 */ /* 0x000fe20008000f00 */
        /* <DEDUP_REMOVED lines=9> */
[----:B0-2--5:R-:W-:Y:S05]  /*7db0*/  CALL.ABS.NOINC R2 ;  /* 0x0000000002007343 */ /* 0x025fea0003c00000 */
.L_x_1286:
[----:B------:R-:W-:Y:S01]  /*7dc0*/  ULDC.64 UR4, c[0x0][0x990] ;  /* 0x0002640000047ab9 */ /* 0x000fe20000000a00 */
[----:B------:R-:W-:Y:S01]  /*7dd0*/  ULDC.64 UR6, c[0x0][0x998] ;  /* 0x0002660000067ab9 */ /* 0x000fe20000000a00 */
[----:B------:R-:W-:Y:S02]  /*7de0*/  ISETP.NE.U32.AND P0, PT, RZ, UR4, PT ;  /* 0x00000004ff007c0c */ /* 0x000fe4000bf05070 */
[----:B------:R-:W-:Y:S02]  /*7df0*/  ISETP.NE.U32.AND P1, PT, RZ, UR6, PT ;  /* 0x00000006ff007c0c */ /* 0x000fe4000bf25070 */
[----:B------:R-:W-:Y:S02]  /*7e00*/  ISETP.NE.AND.EX P0, PT, RZ, UR5, PT, P0 ;  /* 0x00000005ff007c0c */ /* 0x000fe4000bf05300 */
[----:B------:R-:W-:-:S11]  /*7e10*/  ISETP.NE.AND.EX P1, PT, RZ, UR7, PT, P1 ;  /* 0x00000007ff007c0c */ /* 0x000fd6000bf25310 */
[----:B------:R-:W1:Y:S01]  /*7e20*/  @P0 LDC.64 R8, c[0x0][0x9a8] ;  /* 0x00026a00ff080b82 */ /* 0x000e620000000a00 */
[--C-:B------:R-:W-:Y:S02]  /*7e30*/  @P0 SHF.R.S32.HI R3, RZ, 0x1f, R207.reuse ;  /* 0x0000001fff030819 */ /* 0x100fe400000114cf */
[----:B------:R-:W-:Y:S02]  /*7e40*/  @P1 SHF.R.S32.HI R5, RZ, 0x1f, R207 ;  /* 0x0000001fff051819 */ /* 0x000fe400000114cf */
[----:B------:R-:W-:-:S03]  /*7e50*/  @P0 SHF.R.S32.HI R7, RZ, 0x1f, R206 ;  /* 0x0000001fff070819 */ /* 0x000fc600000114ce */
[----:B------:R-:W2:Y:S08]  /*7e60*/  @P1 LDC.64 R10, c[0x0][0x9b8] ;  /* 0x00026e00ff0a1b82 */ /* 0x000eb00000000a00 */
[----:B------:R-:W3:Y:S08]  /*7e70*/  @P0 LDC.64 R12, c[0x0][0x9b0] ;  /* 0x00026c00ff0c0b82 */ /* 0x000ef00000000a00 */
[----:B------:R-:W4:Y:S01]  /*7e80*/  @P1 LDC.64 R14, c[0x0][0x9c0] ;  /* 0x00027000ff0e1b82 */ /* 0x000f220000000a00 */
[----:B-1----:R-:W-:-:S02]  /*7e90*/  @P0 IMAD R0, R3, R8, RZ ;  /* 0x0000000803000224 */ /* 0x002fc400078e02ff */
[----:B------:R-:W-:-:S04]  /*7ea0*/  @P0 IMAD.WIDE.U32 R2, R207, R8, RZ ;  /* 0x00000008cf020225 */ /* 0x000fc800078e00ff */
[----:B------:R-:W-:Y:S02]  /*7eb0*/  @P0 IMAD R9, R207, R9, R0 ;  /* 0x00000009cf090224 */ /* 0x000fe400078e0200 */
[-C--:B--2---:R-:W-:Y:S02]  /*7ec0*/  @P1 IMAD R4, R5, R10.reuse, RZ ;  /* 0x0000000a05041224 */ /* 0x084fe400078e02ff */
[----:B------:R-:W-:Y:S01]  /*7ed0*/  @P0 IMAD.IADD R3, R3, 0x1, R9 ;  /* 0x0000000103030824 */ /* 0x000fe200078e0209 */
[----:B------:R-:W-:Y:S01]  /*7ee0*/  @P1 SHF.R.S32.HI R9, RZ, 0x1f, R206 ;  /* 0x0000001fff091819 */ /* 0x000fe200000114ce */
[C---:B------:R-:W-:Y:S02]  /*7ef0*/  @P1 IMAD R11, R207.reuse, R11, R4 ;  /* 0x0000000bcf0b1224 */ /* 0x040fe400078e0204 */
[----:B------:R-:W-:-:S04]  /*7f00*/  @P1 IMAD.WIDE.U32 R4, R207, R10, RZ ;  /* 0x0000000acf041225 */ /* 0x000fc800078e00ff */
[-C--:B---3--:R-:W-:Y:S02]  /*7f10*/  @P0 IMAD R7, R7, R12.reuse, RZ ;  /* 0x0000000c07070224 */ /* 0x088fe400078e02ff */
[----:B------:R-:W-:Y:S02]  /*7f20*/  @P1 IMAD.IADD R5, R5, 0x1, R11 ;  /* 0x0000000105051824 */ /* 0x000fe400078e020b */
[----:B------:R-:W-:-:S04]  /*7f30*/  @P0 IMAD.WIDE.U32 R2, R206, R12, R2 ;  /* 0x0000000cce020225 */ /* 0x000fc800078e0002 */
[-C--:B----4-:R-:W-:Y:S02]  /*7f40*/  @P1 IMAD R0, R9, R14.reuse, RZ ;  /* 0x0000000e09001224 */ /* 0x090fe400078e02ff */
[C---:B------:R-:W-:Y:S02]  /*7f50*/  @P0 IMAD R9, R206.reuse, R13, R7 ;  /* 0x0000000dce090224 */ /* 0x040fe400078e0207 */
[C---:B------:R-:W-:Y:S02]  /*7f60*/  @P1 IMAD R11, R206.reuse, R15, R0 ;  /* 0x0000000fce0b1224 */ /* 0x040fe400078e0200 */
[----:B------:R-:W-:Y:S01]  /*7f70*/  @P1 IMAD.WIDE.U32 R6, R206, R14, R4 ;  /* 0x0000000ece061225 */ /* 0x000fe200078e0004 */
[----:B------:R-:W-:Y:S02]  /*7f80*/  @P0 IADD3 R5, R3, R9, RZ ;  /* 0x0000000903050210 */ /* 0x000fe40007ffe0ff */
[----:B------:R-:W-:Y:S01]  /*7f90*/  @P0 LEA R4, P2, R2, UR4, 0x2 ;  /* 0x0000000402040c11 */ /* 0x000fe2000f8410ff */
[----:B------:R-:W-:Y:S01]  /*7fa0*/  @P1 IMAD.IADD R3, R7, 0x1, R11 ;  /* 0x0000000107031824 */ /* 0x000fe200078e020b */
[----:B------:R-:W-:Y:S01]  /*7fb0*/  @P1 LEA R8, P3, R6, UR6, 0x2 ;  /* 0x0000000606081c11 */ /* 0x000fe2000f8610ff */
[----:B------:R-:W-:Y:S01]  /*7fc0*/  IMAD.MOV.U32 R0, RZ, RZ, 0x3f800000 ;  /* 0x3f800000ff007424 */ /* 0x000fe200078e00ff */
[----:B------:R-:W-:Y:S01]  /*7fd0*/  @P0 LEA.HI.X R5, R2, UR5, R5, 0x2, P2 ;  /* 0x0000000502050c11 */ /* 0x000fe200090f1405 */
[----:B------:R-:W-:Y:S01]  /*7fe0*/  ULDC UR4, c[0x0][0x3d4] ;  /* 0x0000f50000047ab9 */ /* 0x000fe20000000800 */
        /* <DEDUP_REMOVED lines=14> */
[----:B------:R1:W2:Y:S03]  /*80d0*/  SYNCS.PHASECHK.TRANS64.TRYWAIT P0, [R16+URZ+0x28400], R3 ;  /* 0x02840003100075a7 */ /* 0x0002a6000800017f */
[----:B--2---:R-:W-:Y:S05]  /*80e0*/  @!P0 NANOSLEEP.SYNCS 0x989680 ;  /* 0x009896800000895d */ /* 0x004fea0003900000 */
[----:B------:R-:W2:Y:S01]  /*80f0*/  @!P0 SYNCS.PHASECHK.TRANS64 P0, [R16+URZ+0x28400], R3 ;  /* 0x02840003100085a7 */ /* 0x000ea2000800007f */
[----:B------:R-:W-:Y:S04]  /*8100*/  BSSY B0, `(.L_x_1288) ;  /* 0x0000006000007945 */ /* 0x000fe80003800000 */
[----:B--2---:R-:W-:Y:S05]  /*8110*/  @P0 BRA `(.L_x_1289) ;  /* 0x0000000000100947 */ /* 0x004fea0003800000 */
.L_x_1290:
[----:B--2---:R2:W3:Y:S02]  /*8120*/  SYNCS.PHASECHK.TRANS64.TRYWAIT P0, [R16+URZ+0x28400], R3 ;  /* 0x02840003100075a7 */ /* 0x0044e4000800017f */
[----:B---3--:R-:W-:Y:S05]  /*8130*/  @!P0 NANOSLEEP.SYNCS 0x989680 ;  /* 0x009896800000895d */ /* 0x008fea0003900000 */
[----:B------:R-:W3:Y:S02]  /*8140*/  @!P0 SYNCS.PHASECHK.TRANS64 P0, [R16+URZ+0x28400], R3 ;  /* 0x02840003100085a7 */ /* 0x000ee4000800007f */
[----:B---3--:R-:W-:Y:S05]  /*8150*/  @!P0 BRA `(.L_x_1290) ;  /* 0xfffffffc00f08947 */ /* 0x008fea000383ffff */
.L_x_1289:
[----:B------:R-:W-:Y:S05]  /*8160*/  BSYNC B0 ;  /* 0x0000000000007941 */ /* 0x000fea0003800000 */
.L_x_1288:
[----:B------:R-:W-:Y:S05]  /*8170*/  BRA `(.L_x_1291) ;  /* 0x0000009400a87947 */ /* 0x000fea0003800000 */
.L_x_1287:
[----:B------:R-:W1:Y:S01]  /*8180*/  LDC.64 R12, c[0x0][0x3d8] ;  /* 0x0000f600ff0c7b82 */ /* 0x000e620000000a00 */
[----:B-----5:R-:W-:Y:S01]  /*8190*/  SHF.R.S32.HI R3, RZ, 0x1f, R27 ;  /* 0x0000001fff037819 */ /* 0x020fe2000001141b */
[----:B------:R-:W-:Y:S01]  /*81a0*/  IMAD.MOV.U32 R4, RZ, RZ, R22 ;  /* 0x000000ffff047224 */ /* 0x000fe200078e0016 */
[----:B------:R-:W-:Y:S01]  /*81b0*/  ULOP3.LUT UP0, URZ, UR44, 0x3ff, URZ, 0xc0, !UPT ;  /* 0x000003ff2c3f7892 */ /* 0x000fe2000f80c03f */
[----:B------:R-:W-:Y:S02]  /*81c0*/  IMAD.MOV.U32 R5, RZ, RZ, R23 ;  /* 0x000000ffff057224 */ /* 0x000fe400078e0017 */
[----:B------:R-:W-:Y:S02]  /*81d0*/  IMAD.MOV.U32 R9, RZ, RZ, R193 ;  /* 0x000000ffff097224 */ /* 0x000fe400078e00c1 */
[----:B------:R-:W2:Y:S01]  /*81e0*/  LDC.64 R14, c[0x0][0x3e8] ;  /* 0x0000fa00ff0e7b82 */ /* 0x000ea20000000a00 */
[-C--:B-1----:R-:W-:Y:S02]  /*81f0*/  IMAD R8, R19, R12.reuse, RZ ;  /* 0x0000000c13087224 */ /* 0x082fe400078e02ff */
[----:B------:R-:W-:-:S02]  /*8200*/  IMAD R0, R3, R12, RZ ;  /* 0x0000000c03007224 */ /* 0x000fc400078e02ff */
[----:B------:R-:W-:Y:S02]  /*8210*/  IMAD R24, R18, R13, R8 ;  /* 0x0000000d12187224 */ /* 0x000fe400078e0208 */
[----:B------:R-:W-:Y:S02]  /*8220*/  IMAD.MOV.U32 R8, RZ, RZ, R192 ;  /* 0x000000ffff087224 */ /* 0x000fe400078e00c0 */
[----:B------:R-:W-:Y:S01]  /*8230*/  IMAD.WIDE.U32 R54, R27, R12, RZ ;  /* 0x0000000c1b367225 */ /* 0x000fe200078e00ff */
[----:B--2---:R-:W-:-:S03]  /*8240*/  SHF.L.U64.HI R31, R14, 0x5, R15 ;  /* 0x000000050e1f7819 */ /* 0x004fc6000001020f */
[----:B------:R-:W-:-:S04]  /*8250*/  IMAD.WIDE.U32 R6, R18, R12, R4 ;  /* 0x0000000c12067225 */ /* 0x000fc800078e0004 */
[----:B------:R-:W-:Y:S01]  /*8260*/  IMAD R53, R27, R13, R0 ;  /* 0x0000000d1b357224 */ /* 0x000fe200078e0200 */
[----:B------:R-:W-:Y:S01]  /*8270*/  IADD3 R63, P0, R6, R54, RZ ;  /* 0x00000036063f7210 */ /* 0x000fe20007f1e0ff */
[----:B------:R-:W-:-:S04]  /*8280*/  IMAD.WIDE.U32 R10, R18, R12, R8 ;  /* 0x0000000c120a7225 */ /* 0x000fc800078e0008 */
[----:B------:R-:W-:Y:S01]  /*8290*/  IMAD.IADD R53, R53, 0x1, R55 ;  /* 0x0000000135357824 */ /* 0x000fe200078e0237 */
[----:B------:R-:W-:Y:S01]  /*82a0*/  IADD3 R25, P1, R10, R54, RZ ;  /* 0x000000360a197210 */ /* 0x000fe20007f3e0ff */
[-C--:B------:R-:W-:Y:S02]  /*82b0*/  IMAD R0, R3, R14.reuse, RZ ;  /* 0x0000000e03007224 */ /* 0x080fe400078e02ff */
[----:B------:R-:W-:Y:S01]  /*82c0*/  IMAD.WIDE.U32 R4, R18, R14, R4 ;  /* 0x0000000e12047225 */ /* 0x000fe200078e0004 */
[C---:B------:R-:W-:Y:S02]  /*82d0*/  IADD3.X R62, R53.reuse, R7, R24, P0, !PT ;  /* 0x00000007353e7210 */ /* 0x040fe400007fe418 */
[----:B------:R-:W-:Y:S01]  /*82e0*/  IADD3.X R24, R53, R24, R11, P1, !PT ;  /* 0x0000001835187210 */ /* 0x000fe20000ffe40b */
[----:B------:R-:W-:Y:S01]  /*82f0*/  IMAD R3, R19, R14, RZ ;  /* 0x0000000e13037224 */ /* 0x000fe200078e02ff */
[----:B------:R-:W-:Y:S01]  /*8300*/  PLOP3.LUT P1, PT, PT, PT, UP0, 0x80, 0x0 ;  /* 0x000000000000781c */ /* 0x000fe20003f2f008 */
[----:B------:R-:W-:-:S02]  /*8310*/  IMAD R61, R27, R15, R0 ;  /* 0x0000000f1b3d7224 */ /* 0x000fc400078e0200 */
[----:B------:R-:W-:Y:S01]  /*8320*/  IMAD.WIDE.U32 R58, R27, R14, RZ ;  /* 0x0000000e1b3a7225 */ /* 0x000fe200078e00ff */
[----:B------:R-:W-:-:S03]  /*8330*/  SHF.L.U64.HI R27, R12, 0x5, R13 ;  /* 0x000000050c1b7819 */ /* 0x000fc6000001020d */
[----:B------:R-:W-:Y:S01]  /*8340*/  IMAD.WIDE.U32 R8, R18, R14, R8 ;  /* 0x0000000e12087225 */ /* 0x000fe200078e0008 */
[-C--:B------:R-:W-:Y:S02]  /*8350*/  IADD3 R65, P0, R4, R58.reuse, RZ ;  /* 0x0000003a04417210 */ /* 0x080fe40007f1e0ff */
[----:B------:R-:W-:Y:S01]  /*8360*/  IADD3 R61, R61, R59, RZ ;  /* 0x0000003b3d3d7210 */ /* 0x000fe20007ffe0ff */
[----:B------:R-:W-:Y:S01]  /*8370*/  IMAD R3, R18, R15, R3 ;  /* 0x0000000f12037224 */ /* 0x000fe200078e0203 */
[----:B------:R-:W-:Y:S01]  /*8380*/  IADD3 R73, P2, R8, R58, RZ ;  /* 0x0000003a08497210 */ /* 0x000fe20007f5e0ff */
[----:B------:R-:W-:Y:S02]  /*8390*/  IMAD.SHL.U32 R30, R12, 0x20, RZ ;  /* 0x000000200c1e7824 */ /* 0x000fe400078e00ff */
[----:B------:R-:W-:Y:S01]  /*83a0*/  IMAD.SHL.U32 R32, R14, 0x20, RZ ;  /* 0x000000200e207824 */ /* 0x000fe200078e00ff */
[C---:B------:R-:W-:Y:S02]  /*83b0*/  IADD3.X R67, R61.reuse, R5, R3, P0, !PT ;  /* 0x000000053d437210 */ /* 0x040fe400007fe403 */
[----:B------:R-:W-:Y:S01]  /*83c0*/  IADD3.X R26, R61, R3, R9, P2, !PT ;  /* 0x000000033d1a7210 */ /* 0x000fe200017fe409 */
[----:B------:R-:W-:Y:S06]  /*83d0*/  @!P1 BRA `(.L_x_1292) ;  /* 0x0000000000409947 */ /* 0x000fec0003800000 */
[----:B------:R-:W-:Y:S01]  /*83e0*/  MOV R0, 0x0 ;  /* 0x0000000000007802 */ /* 0x000fe20000000f00 */
[----:B------:R-:W-:Y:S01]  /*83f0*/  ULDC.64 UR4, c[0x4][0x1c8] ;  /* 0x0100720000047ab9 */ /* 0x000fe20000000a00 */
[----:B------:R-:W-:Y:S01]  /*8400*/  ULDC.64 UR6, c[0x4][0x1d0] ;  /* 0x0100740000067ab9 */ /* 0x000fe20000000a00 */
[----:B------:R-:W-:Y:S01]  /*8410*/  IMAD.U32 R4, RZ, RZ, UR4 ;  /* 0x00000004ff047e24 */ /* 0x000fe2000f8e00ff */
[----:B------:R1:W2:Y:S01]  /*8420*/  LDC.64 R14, c[0x4][R0] ;  /* 0x01000000000e7b82 */ /* 0x0002a20000000a00 */
[----:B------:R-:W-:Y:S01]  /*8430*/  IMAD.U32 R5, RZ, RZ, UR5 ;  /* 0x00000005ff057e24 */ /* 0x000fe2000f8e00ff */
[----:B------:R-:W-:Y:S01]  /*8440*/  ULDC.64 UR4, c[0x4][0x138] ;  /* 0x01004e0000047ab9 */ /* 0x000fe20000000a00 */
[----:B------:R-:W-:Y:S01]  /*8450*/  IMAD.U32 R6, RZ, RZ, UR6 ;  /* 0x00000006ff067e24 */ /* 0x000fe2000f8e00ff */
[----:B------:R-:W-:Y:S01]  /*8460*/  MOV R12, 0x1 ;  /* 0x00000001000c7802 */ /* 0x000fe20000000f00 */
[----:B------:R-:W-:Y:S02]  /*8470*/  IMAD.U32 R7, RZ, RZ, UR7 ;  /* 0x00000007ff077e24 */ /* 0x000fe4000f8e00ff */
[----:B------:R-:W-:-:S02]  /*8480*/  IMAD.U32 R10, RZ, RZ, UR4 ;  /* 0x00000004ff0a7e24 */ /* 0x000fc4000f8e00ff */
[----:B------:R-:W-:Y:S02]  /*8490*/  IMAD.U32 R11, RZ, RZ, UR5 ;  /* 0x00000005ff0b7e24 */ /* 0x000fe4000f8e00ff */
[----:B------:R-:W-:Y:S02]  /*84a0*/  IMAD.MOV.U32 R8, RZ, RZ, 0x70 ;  /* 0x00000070ff087424 */ /* 0x000fe400078e00ff */
[----:B-1----:R-:W-:-:S07]  /*84b0*/  IMAD.MOV.U32 R13, RZ, RZ, RZ ;  /* 0x000000ffff0d7224 */ /* 0x002fce00078e00ff */
[----:B------:R-:W-:-:S07]  /*84c0*/  LEPC R20, `(.L_x_1292) ;  /* 0x000000001014794e */ /* 0x000fce0000000000 */
[----:B0-2---:R-:W-:Y:S05]  /*84d0*/  CALL.ABS.NOINC R14 ;  /* 0x000000000e007343 */ /* 0x005fea0003c00000 */
.L_x_1292:
[----:B------:R-:W1:Y:S01]  /*84e0*/  LDC.64 R12, c[0x0][0x3d8] ;  /* 0x0000f600ff0c7b82 */ /* 0x000e620000000a00 */
[----:B------:R-:W-:Y:S01]  /*84f0*/  SHF.R.S32.HI R3, RZ, 0x1f, R205 ;  /* 0x0000001fff037819 */ /* 0x000fe200000114cd */
[----:B------:R-:W-:Y:S01]  /*8500*/  ULDC.U8 UR4, c[0x0][0x3f0] ;  /* 0x0000fc0000047ab9 */ /* 0x000fe20000000000 */
[----:B------:R-:W-:Y:S01]  /*8510*/  BSSY B0, `(.L_x_1293) ;  /* 0x0000928000007945 */ /* 0x000fe20003800000 */
[----:B------:R-:W-:-:S04]  /*8520*/  ISETP.NE.AND P0, PT, RZ, UR4, PT ;  /* 0x00000004ff007c0c */ /* 0x000fc8000bf05270 */
[----:B------:R-:W2:Y:S01]  /*8530*/  LDC.64 R10, c[0x0][0x3e8] ;  /* 0x0000fa00ff0a7b82 */ /* 0x000ea20000000a00 */
[-C--:B-1----:R-:W-:Y:S02]  /*8540*/  IMAD R0, R3, R12.reuse, RZ ;  /* 0x0000000c03007224 */ /* 0x082fe400078e02ff */
[----:B------:R-:W-:-:S04]  /*8550*/  IMAD.WIDE.U32 R4, R205, R12, RZ ;  /* 0x0000000ccd047225 */ /* 0x000fc800078e00ff */
[-C--:B--2---:R-:W-:Y:S02]  /*8560*/  IMAD R6, R3, R10.reuse, RZ ;  /* 0x0000000a03067224 */ /* 0x084fe400078e02ff */
[C---:B------:R-:W-:Y:S02]  /*8570*/  IMAD R3, R205.reuse, R13, R0 ;  /* 0x0000000dcd037224 */ /* 0x040fe400078e0200 */
[----:B------:R-:W-:-:S04]  /*8580*/  IMAD.WIDE.U32 R8, R205, R10, RZ ;  /* 0x0000000acd087225 */ /* 0x000fc800078e00ff */
[----:B------:R-:W-:Y:S02]  /*8590*/  IMAD R7, R205, R11, R6 ;  /* 0x0000000bcd077224 */ /* 0x000fe400078e0206 */
[----:B------:R-:W-:Y:S02]  /*85a0*/  IMAD.IADD R5, R5, 0x1, R3 ;  /* 0x0000000105057824 */ /* 0x000fe400078e0203 */
[----:B------:R-:W-:Y:S02]  /*85b0*/  IMAD R0, R205, -0x80, R198 ;  /* 0xffffff80cd007824 */ /* 0x000fe400078e02c6 */
[----:B------:R-:W-:Y:S01]  /*85c0*/  IMAD.IADD R3, R9, 0x1, R7 ;  /* 0x0000000109037824 */ /* 0x000fe200078e0207 */
[C---:B------:R-:W-:Y:S01]  /*85d0*/  SHF.L.U64.HI R7, R4.reuse, 0x7, R5 ;  /* 0x0000000704077819 */ /* 0x040fe20000010205 */
[----:B------:R-:W-:Y:S01]  /*85e0*/  IMAD.SHL.U32 R6, R4, 0x80, RZ ;  /* 0x0000008004067824 */ /* 0x000fe200078e00ff */
[----:B------:R-:W-:Y:S01]  /*85f0*/  VIMNMX R74, R0, 0x80, PT ;  /* 0x00000080004a7848 */ /* 0x000fe20003fe0100 */
[C---:B------:R-:W-:Y:S01]  /*8600*/  IMAD.SHL.U32 R4, R8.reuse, 0x80, RZ ;  /* 0x0000008008047824 */ /* 0x040fe200078e00ff */
[----:B------:R-:W-:Y:S01]  /*8610*/  SHF.L.U64.HI R5, R8, 0x7, R3 ;  /* 0x0000000708057819 */ /* 0x000fe20000010203 */
[----:B------:R-:W-:Y:S06]  /*8620*/  @!P0 BRA `(.L_x_1294) ;  /* 0x0000004800648947 */ /* 0x000fec0003800000 */
[----:B------:R-:W1:Y:S01]  /*8630*/  LDC R0, c[0x0][0x428] ;  /* 0x00010a00ff007b82 */ /* 0x000e620000000800 */
[----:B------:R-:W-:Y:S01]  /*8640*/  ISETP.GE.AND P0, PT, R18, R74, PT ;  /* 0x0000004a1200720c */ /* 0x000fe20003f06270 */
[----:B------:R-:W-:Y:S01]  /*8650*/  BSSY B1, `(.L_x_1295) ;  /* 0x000001c000017945 */ /* 0x000fe20003800000 */
[----:B------:R-:W-:Y:S01]  /*8660*/  IMAD R3, R205, 0x80, R18 ;  /* 0x00000080cd037824 */ /* 0x000fe200078e0212 */
[----:B------:R-:W-:Y:S02]  /*8670*/  CS2R R28, SRZ ;  /* 0x00000000001c7805 */ /* 0x000fe4000001ff00 */
[----:B------:R-:W-:Y:S02]  /*8680*/  CS2R R44, SRZ ;  /* 0x00000000002c7805 */ /* 0x000fe4000001ff00 */
[----:B------:R-:W-:Y:S02]  /*8690*/  CS2R R48, SRZ ;  /* 0x0000000000307805 */ /* 0x000fe4000001ff00 */
[----:B------:R-:W-:-:S02]  /*86a0*/  CS2R R46, SRZ ;  /* 0x00000000002e7805 */ /* 0x000fc4000001ff00 */
[----:B------:R-:W-:Y:S02]  /*86b0*/  CS2R R50, SRZ ;  /* 0x0000000000327805 */ /* 0x000fe4000001ff00 */
[----:B-1----:R-:W-:-:S13]  /*86c0*/  ISETP.NE.AND P1, PT, R0, 0x1, PT ;  /* 0x000000010000780c */ /* 0x002fda0003f25270 */
[----:B------:R-:W1:Y:S08]  /*86d0*/  @P1 LDC R0, c[0x0][0x42c] ;  /* 0x00010b00ff001b82 */ /* 0x000e700000000800 */
[----:B------:R-:W2:Y:S01]  /*86e0*/  @P1 LDC R21, c[0x0][0x430] ;  /* 0x00010c00ff151b82 */ /* 0x000ea20000000800 */
[----:B------:R-:W-:Y:S05]  /*86f0*/  @P0 BRA `(.L_x_1296) ;  /* 0x0000000000440947 */ /* 0x000fea0003800000 */
[----:B------:R-:W-:Y:S01]  /*8700*/  ULDC.64 UR6, c[0x0][0x3c8] ;  /* 0x0000f20000067ab9 */ /* 0x000fe20000000a00 */
[----:B------:R-:W-:Y:S01]  /*8710*/  ULDC UR4, c[0x0][0x3d4] ;  /* 0x0000f50000047ab9 */ /* 0x000fe20000000800 */
[----:B------:R-:W-:Y:S01]  /*8720*/  IADD3 R8, P4, P5, R63, UR6, R6 ;  /* 0x000000063f087c10 */ /* 0x000fe2000fd9e006 */
[----:B------:R-:W-:Y:S01]  /*8730*/  ULDC.64 UR8, c[0x0][0x3e0] ;  /* 0x0000f80000087ab9 */ /* 0x000fe20000000a00 */
[----:B------:R-:W-:Y:S02]  /*8740*/  ISETP.GE.AND P3, PT, R22, UR4, PT ;  /* 0x0000000416007c0c */ /* 0x000fe4000bf66270 */
[----:B------:R-:W-:Y:S02]  /*8750*/  CS2R R48, SRZ ;  /* 0x0000000000307805 */ /* 0x000fe4000001ff00 */
[----:B------:R-:W-:Y:S02]  /*8760*/  ISETP.GE.AND P2, PT, R199, UR4, PT ;  /* 0x00000004c7007c0c */ /* 0x000fe4000bf46270 */
[----:B------:R-:W-:-:S02]  /*8770*/  CS2R R44, SRZ ;  /* 0x00000000002c7805 */ /* 0x000fc4000001ff00 */
[----:B------:R-:W-:Y:S02]  /*8780*/  IADD3.X R9, R62, UR7, R7, P4, P5 ;  /* 0x000000073e097c10 */ /* 0x000fe4000a7ea407 */
[----:B------:R-:W-:Y:S02]  /*8790*/  CS2R R50, SRZ ;  /* 0x0000000000327805 */ /* 0x000fe4000001ff00 */
[----:B------:R-:W-:Y:S02]  /*87a0*/  IADD3 R14, P4, P5, R65, UR8, R4 ;  /* 0x00000008410e7c10 */ /* 0x000fe4000fd9e004 */
[----:B------:R-:W-:Y:S02]  /*87b0*/  CS2R R46, SRZ ;  /* 0x00000000002e7805 */ /* 0x000fe4000001ff00 */
[----:B------:R-:W-:Y:S01]  /*87c0*/  IADD3.X R15, R67, UR9, R5, P4, P5 ;  /* 0x00000009430f7c10 */ /* 0x000fe2000a7ea405 */
[----:B------:R3:W5:Y:S04]  /*87d0*/  @!P3 LDG.E.64 R48, desc[UR46][R8.64] ;  /* 0x0000002e0830b981 */ /* 0x000768000c1e1b00 */
[----:B------:R3:W5:Y:S04]  /*87e0*/  @!P2 LDG.E.64 R44, desc[UR46][R8.64+0x40] ;  /* 0x0000402e082ca981 */ /* 0x000768000c1e1b00 */
[----:B------:R3:W5:Y:S04]  /*87f0*/  @!P3 LDG.E.64 R50, desc[UR46][R14.64] ;  /* 0x0000002e0e32b981 */ /* 0x000768000c1e1b00 */
[----:B------:R3:W5:Y:S02]  /*8800*/  @!P2 LDG.E.64 R46, desc[UR46][R14.64+0x40] ;  /* 0x0000402e0e2ea981 */ /* 0x000764000c1e1b00 */
.L_x_1296:
[----:B------:R-:W-:Y:S05]  /*8810*/  BSYNC B1 ;  /* 0x0000000000017941 */ /* 0x000fea0003800000 */
.L_x_1295:
[----:B------:R-:W-:Y:S01]  /*8820*/  ISETP.GE.AND P2, PT, R195, R74, PT ;  /* 0x0000004ac300720c */ /* 0x000fe20003f46270 */
[----:B------:R-:W-:Y:S01]  /*8830*/  IMAD R3, R218, 0x20, R3 ;  /* 0x00000020da037824 */ /* 0x000fe200078e0203 */
[----:B------:R-:W-:Y:S01]  /*8840*/  BSSY B1, `(.L_x_1297) ;  /* 0x000001b000017945 */ /* 0x000fe20003800000 */
[----:B------:R-:W-:Y:S02]  /*8850*/  CS2R R40, SRZ ;  /* 0x0000000000287805 */ /* 0x000fe4000001ff00 */
[----:B------:R-:W-:Y:S01]  /*8860*/  CS2R R34, SRZ ;  /* 0x0000000000227805 */ /* 0x000fe2000001ff00 */
[----:B-1----:R-:W-:Y:S01]  /*8870*/  @P1 IMAD.HI.U32 R0, R3, R0, RZ ;  /* 0x0000000003001227 */ /* 0x002fe200078e00ff */
[----:B------:R-:W-:-:S06]  /*8880*/  CS2R R42, SRZ ;  /* 0x00000000002a7805 */ /* 0x000fcc000001ff00 */
[----:B------:R-:W-:Y:S05]  /*8890*/  @P2 BRA `(.L_x_1298) ;  /* 0x0000000000542947 */ /* 0x000fea0003800000 */
[----:B---3--:R-:W-:Y:S01]  /*88a0*/  IADD3 R8, P3, P4, R63, R30, R6 ;  /* 0x0000001e3f087210 */ /* 0x008fe20007c7e006 */
[----:B------:R-:W-:Y:S01]  /*88b0*/  ULDC.64 UR6, c[0x0][0x3c8] ;  /* 0x0000f20000067ab9 */ /* 0x000fe20000000a00 */
[----:B------:R-:W-:Y:S01]  /*88c0*/  ULDC UR4, c[0x0][0x3d4] ;  /* 0x0000f50000047ab9 */ /* 0x000fe20000000800 */
[----:B------:R-:W-:Y:S01]  /*88d0*/  ULDC.64 UR8, c[0x0][0x3e0] ;  /* 0x0000f80000087ab9 */ /* 0x000fe20000000a00 */
[----:B------:R-:W-:Y:S02]  /*88e0*/  IADD3.X R9, R62, R27, R7, P3, P4 ;  /* 0x0000001b3e097210 */ /* 0x000fe40001fe8407 */
[----:B------:R-:W-:Y:S02]  /*88f0*/  CS2R R40, SRZ ;  /* 0x0000000000287805 */ /* 0x000fe4000001ff00 */
[----:B------:R-:W-:Y:S02]  /*8900*/  IADD3 R14, P4, P5, R65, R32, R4 ;  /* 0x00000020410e7210 */ /* 0x000fe40007d9e004 */
[----:B------:R-:W-:-:S02]  /*8910*/  CS2R R28, SRZ ;  /* 0x00000000001c7805 */ /* 0x000fc4000001ff00 */
[----:B------:R-:W-:Y:S02]  /*8920*/  IADD3 R8, P3, R8, UR6, RZ ;  /* 0x0000000608087c10 */ /* 0x000fe4000ff7e0ff */
[----:B------:R-:W-:Y:S02]  /*8930*/  CS2R R42, SRZ ;  /* 0x00000000002a7805 */ /* 0x000fe4000001ff00 */
[----:B------:R-:W-:Y:S02]  /*8940*/  IADD3.X R15, R67, R31, R5, P4, P5 ;  /* 0x0000001f430f7210 */ /* 0x000fe400027ea405 */
[----:B------:R-:W-:Y:S02]  /*8950*/  CS2R R34, SRZ ;  /* 0x0000000000227805 */ /* 0x000fe4000001ff00 */
[----:B------:R-:W-:Y:S02]  /*8960*/  ISETP.GE.AND P5, PT, R22, UR4, PT ;  /* 0x0000000416007c0c */ /* 0x000fe4000bfa6270 */
[----:B------:R-:W-:-:S02]  /*8970*/  ISETP.GE.AND P4, PT, R199, UR4, PT ;  /* 0x00000004c7007c0c */ /* 0x000fc4000bf86270 */
[----:B------:R-:W-:Y:S02]  /*8980*/  IADD3.X R9, R9, UR7, RZ, P3, !PT ;  /* 0x0000000709097c10 */ /* 0x000fe40009ffe4ff */
[----:B------:R-:W-:-:S04]  /*8990*/  IADD3 R14, P3, R14, UR8, RZ ;  /* 0x000000080e0e7c10 */ /* 0x000fc8000ff7e0ff */
[----:B------:R-:W-:-:S03]  /*89a0*/  IADD3.X R15, R15, UR9, RZ, P3, !PT ;  /* 0x000000090f0f7c10 */ /* 0x000fc60009ffe4ff */
[----:B------:R1:W5:Y:S04]  /*89b0*/  @!P5 LDG.E.64 R40, desc[UR46][R8.64] ;  /* 0x0000002e0828d981 */ /* 0x000368000c1e1b00 */
[----:B------:R1:W5:Y:S04]  /*89c0*/  @!P4 LDG.E.64 R28, desc[UR46][R8.64+0x40] ;  /* 0x0000402e081cc981 */ /* 0x000368000c1e1b00 */
[----:B------:R1:W5:Y:S04]  /*89d0*/  @!P5 LDG.E.64 R42, desc[UR46][R14.64] ;  /* 0x0000002e0e2ad981 */ /* 0x000368000c1e1b00 */
[----:B------:R1:W5:Y:S02]  /*89e0*/  @!P4 LDG.E.64 R34, desc[UR46][R14.64+0x40] ;  /* 0x0000402e0e22c981 */ /* 0x000364000c1e1b00 */
.L_x_1298:
[----:B------:R-:W-:Y:S05]  /*89f0*/  BSYNC B1 ;  /* 0x0000000000017941 */ /* 0x000fea0003800000 */
.L_x_1297:
[-C--:B------:R-:W-:Y:S01]  /*8a00*/  ISETP.GE.AND P3, PT, R222, R74.reuse, PT ;  /* 0x0000004ade00720c */ /* 0x080fe20003f66270 */
[----:B------:R-:W-:Y:S01]  /*8a10*/  BSSY B1, `(.L_x_1299) ;  /* 0x0000024000017945 */ /* 0x000fe20003800000 */
[----:B--2---:R-:W-:Y:S01]  /*8a20*/  @P1 SHF.R.U32.HI R3, RZ, R21, R0 ;  /* 0x00000015ff031219 */ /* 0x004fe20000011600 */
[----:B------:R-:W-:Y:S01]  /*8a30*/  IMAD.MOV.U32 R55, RZ, RZ, R53 ;  /* 0x000000ffff377224 */ /* 0x000fe200078e0035 */
[----:B------:R-:W-:Y:S01]  /*8a40*/  ISETP.GE.AND P4, PT, R221, R74, PT ;  /* 0x0000004add00720c */ /* 0x000fe20003f86270 */
[----:B------:R-:W-:Y:S01]  /*8a50*/  IMAD.MOV.U32 R60, RZ, RZ, R58 ;  /* 0x000000ffff3c7224 */ /* 0x000fe200078e003a */
[----:B-1-3--:R-:W-:Y:S02]  /*8a60*/  CS2R R8, SRZ ;  /* 0x0000000000087805 */ /* 0x00afe4000001ff00 */
[----:B------:R-:W-:Y:S02]  /*8a70*/  CS2R R30, SRZ ;  /* 0x00000000001e7805 */ /* 0x000fe4000001ff00 */
[----:B------:R-:W-:-:S02]  /*8a80*/  CS2R R36, SRZ ;  /* 0x0000000000247805 */ /* 0x000fc4000001ff00 */
[----:B------:R-:W-:Y:S02]  /*8a90*/  CS2R R32, SRZ ;  /* 0x0000000000207805 */ /* 0x000fe4000001ff00 */
[----:B------:R-:W-:Y:S02]  /*8aa0*/  CS2R R26, SRZ ;  /* 0x00000000001a7805 */ /* 0x000fe4000001ff00 */
[----:B------:R-:W-:Y:S02]  /*8ab0*/  CS2R R20, SRZ ;  /* 0x0000000000147805 */ /* 0x000fe4000001ff00 */
[----:B------:R-:W-:Y:S02]  /*8ac0*/  CS2R R24, SRZ ;  /* 0x0000000000187805 */ /* 0x000fe4000001ff00 */
[----:B------:R-:W-:Y:S02]  /*8ad0*/  SHF.R.S32.HI R53, RZ, 0x1f, R3 ;  /* 0x0000001fff357819 */ /* 0x000fe40000011403 */
[----:B------:R-:W-:Y:S01]  /*8ae0*/  CS2R R38, SRZ ;  /* 0x0000000000267805 */ /* 0x000fe2000001ff00 */
[----:B------:R-:W-:Y:S06]  /*8af0*/  @P3 BRA `(.L_x_1300) ;  /* 0x0000000000543947 */ /* 0x000fec0003800000 */
[----:B------:R-:W-:Y:S01]  /*8b00*/  LEA R14, P1, R12, R6, 0x6 ;  /* 0x000000060c0e7211 */ /* 0x000fe200078230ff */
[----:B------:R-:W-:Y:S01]  /*8b10*/  ULDC.64 UR4, c[0x0][0x3c8] ;  /* 0x0000f20000047ab9 */ /* 0x000fe20000000a00 */
[----:B------:R-:W-:Y:S01]  /*8b20*/  LEA R58, P5, R10, R4, 0x6 ;  /* 0x000000040a3a7211 */ /* 0x000fe200078a30ff */
[----:B------:R-:W-:Y:S01]  /*8b30*/  ULDC.64 UR6, c[0x0][0x3e0] ;  /* 0x0000f80000067ab9 */ /* 0x000fe20000000a00 */
[----:B------:R-:W-:Y:S02]  /*8b40*/  LEA.HI.X R15, R12, R7, R13, 0x6, P1 ;  /* 0x000000070c0f7211 */ /* 0x000fe400008f340d */
[----:B------:R-:W-:Y:S02]  /*8b50*/  CS2R R36, SRZ ;  /* 0x0000000000247805 */ /* 0x000fe4000001ff00 */
[----:B------:R-:W-:Y:S02]  /*8b60*/  LEA.HI.X R0, R10, R5, R11, 0x6, P5 ;  /* 0x000000050a007211 */ /* 0x000fe400028f340b */
[----:B------:R-:W-:-:S02]  /*8b70*/  CS2R R30, SRZ ;  /* 0x00000000001e7805 */ /* 0x000fc4000001ff00 */
[----:B------:R-:W-:Y:S01]  /*8b80*/  IADD3 R14, P1, P5, R63, UR4, R14 ;  /* 0x000000043f0e7c10 */ /* 0x000fe2000fd3e00e */
[----:B------:R-:W-:Y:S01]  /*8b90*/  ULDC UR4, c[0x0][0x3d4] ;  /* 0x0000f50000047ab9 */ /* 0x000fe20000000800 */
[----:B------:R-:W-:Y:S02]  /*8ba0*/  CS2R R38, SRZ ;  /* 0x0000000000267805 */ /* 0x000fe4000001ff00 */
[----:B------:R-:W-:Y:S02]  /*8bb0*/  CS2R R32, SRZ ;  /* 0x0000000000207805 */ /* 0x000fe4000001ff00 */
[----:B------:R-:W-:Y:S02]  /*8bc0*/  IADD3.X R15, R62, UR5, R15, P1, P5 ;  /* 0x000000053e0f7c10 */ /* 0x000fe40008fea40f */
[----:B------:R-:W-:-:S04]  /*8bd0*/  IADD3 R58, P1, P5, R65, UR6, R58 ;  /* 0x00000006413a7c10 */ /* 0x000fc8000fd3e03a */
[----:B------:R-:W-:Y:S02]  /*8be0*/  IADD3.X R59, R67, UR7, R0, P1, P5 ;  /* 0x00000007433b7c10 */ /* 0x000fe40008fea400 */
[----:B------:R-:W-:Y:S02]  /*8bf0*/  ISETP.GE.AND P1, PT, R22, UR4, PT ;  /* 0x0000000416007c0c */ /* 0x000fe4000bf26270 */
[----:B------:R-:W-:-:S11]  /*8c00*/  ISETP.GE.AND P5, PT, R199, UR4, PT ;  /* 0x00000004c7007c0c */ /* 0x000fd6000bfa6270 */
[----:B------:R1:W5:Y:S04]  /*8c10*/  @!P1 LDG.E.64 R36, desc[UR46][R14.64] ;  /* 0x0000002e0e249981 */ /* 0x000368000c1e1b00 */
[----:B------:R1:W5:Y:S04]  /*8c20*/  @!P5 LDG.E.64 R30, desc[UR46][R14.64+0x40] ;  /* 0x0000402e0e1ed981 */ /* 0x000368000c1e1b00 */
[----:B------:R1:W5:Y:S04]  /*8c30*/  @!P1 LDG.E.64 R38, desc[UR46][R58.64] ;  /* 0x0000002e3a269981 */ /* 0x000368000c1e1b00 */
[----:B------:R1:W5:Y:S02]  /*8c40*/  @!P5 LDG.E.64 R32, desc[UR46][R58.64+0x40] ;  /* 0x0000402e3a20d981 */ /* 0x000364000c1e1b00 */
.L_x_1300:
[----:B------:R-:W-:Y:S05]  /*8c50*/  BSYNC B1 ;  /* 0x0000000000017941 */ /* 0x000fea0003800000 */
.L_x_1299:
[----:B------:R-:W-:Y:S04]  /*8c60*/  BSSY B1, `(.L_x_1301) ;  /* 0x0000019000017945 */ /* 0x000fe80003800000 */
[----:B------:R-:W-:Y:S05]  /*8c70*/  @P4 BRA `(.L_x_1302) ;  /* 0x00000000005c4947 */ /* 0x000fea0003800000 */
[----:B------:R-:W-:Y:S01]  /*8c80*/  IMAD R9, R13, 0x60, RZ ;  /* 0x000000600d097824 */ /* 0x000fe200078e02ff */
[----:B------:R-:W-:Y:S01]  /*8c90*/  ULDC.64 UR4, c[0x0][0x3c8] ;  /* 0x0000f20000047ab9 */ /* 0x000fe20000000a00 */
[----:B------:R-:W-:Y:S01]  /*8ca0*/  IMAD.WIDE.U32 R6, R12, 0x60, R6 ;  /* 0x000000600c067825 */ /* 0x000fe200078e0006 */
[----:B------:R-:W-:Y:S01]  /*8cb0*/  ULDC.64 UR6, c[0x0][0x3e0] ;  /* 0x0000f80000067ab9 */ /* 0x000fe20000000a00 */
[----:B------:R-:W-:Y:S02]  /*8cc0*/  CS2R R26, SRZ ;  /* 0x00000000001a7805 */ /* 0x000fe4000001ff00 */
[----:B------:R-:W-:Y:S01]  /*8cd0*/  CS2R R24, SRZ ;  /* 0x0000000000187805 */ /* 0x000fe2000001ff00 */
[----:B-1----:R-:W-:Y:S01]  /*8ce0*/  IMAD R15, R11, 0x60, RZ ;  /* 0x000000600b0f7824 */ /* 0x002fe200078e02ff */
[----:B------:R-:W-:Y:S01]  /*8cf0*/  IADD3 R7, R7, R9, RZ ;  /* 0x0000000907077210 */ /* 0x000fe20007ffe0ff */
[----:B------:R-:W-:Y:S01]  /*8d00*/  IMAD.WIDE.U32 R4, R10, 0x60, R4 ;  /* 0x000000600a047825 */ /* 0x000fe200078e0004 */
[----:B------:R-:W-:Y:S01]  /*8d10*/  IADD3 R6, P1, P5, R63, UR4, R6 ;  /* 0x000000043f067c10 */ /* 0x000fe2000fd3e006 */
[----:B------:R-:W-:Y:S01]  /*8d20*/  ULDC UR4, c[0x0][0x3d4] ;  /* 0x0000f50000047ab9 */ /* 0x000fe20000000800 */
[----:B------:R-:W-:Y:S01]  /*8d30*/  CS2R R8, SRZ ;  /* 0x0000000000087805 */ /* 0x000fe2000001ff00 */
[----:B------:R-:W-:Y:S01]  /*8d40*/  IMAD.IADD R0, R5, 0x1, R15 ;  /* 0x0000000105007824 */ /* 0x000fe200078e020f */
[----:B------:R-:W-:-:S02]  /*8d50*/  IADD3.X R7, R62, UR5, R7, P1, P5 ;  /* 0x000000053e077c10 */ /* 0x000fc40008fea407 */
[----:B------:R-:W-:Y:S02]  /*8d60*/  CS2R R20, SRZ ;  /* 0x0000000000147805 */ /* 0x000fe4000001ff00 */
        /* <DEDUP_REMOVED lines=8> */
.L_x_1302:
[----:B------:R-:W-:Y:S05]  /*8df0*/  BSYNC B1 ;  /* 0x0000000000017941 */ /* 0x000fea0003800000 */
.L_x_1301:
[----:B------:R-:W-:Y:S01]  /*8e00*/  IMAD R0, R53, R12, RZ ;  /* 0x0000000c35007224 */ /* 0x000fe200078e02ff */
[----:B------:R-:W-:Y:S01]  /*8e10*/  ULDC.64 UR4, c[0x0][0x3c8] ;  /* 0x0000f20000047ab9 */ /* 0x000fe20000000a00 */
[----:B--2---:R-:W-:Y:S01]  /*8e20*/  IMAD.WIDE.U32 R6, R3, R10, R60 ;  /* 0x0000000a03067225 */ /* 0x004fe200078e003c */
[----:B------:R-:W-:-:S03]  /*8e30*/  ULDC.64 UR6, c[0x0][0x3e0] ;  /* 0x0000f80000067ab9 */ /* 0x000fc60000000a00 */
[----:B------:R-:W-:-:S04]  /*8e40*/  IMAD.WIDE.U32 R4, R3, R12, R54 ;  /* 0x0000000c03047225 */ /* 0x000fc800078e0036 */
[----:B------:R-:W-:Y:S01]  /*8e50*/  IMAD R10, R53, R10, RZ ;  /* 0x0000000a350a7224 */ /* 0x000fe200078e02ff */
[----:B------:R-:W-:Y:S01]  /*8e60*/  IADD3 R4, P1, R4, UR4, RZ ;  /* 0x0000000404047c10 */ /* 0x000fe2000ff3e0ff */
[C---:B------:R-:W-:Y:S01]  /*8e70*/  IMAD R13, R3.reuse, R13, R0 ;  /* 0x0000000d030d7224 */ /* 0x040fe200078e0200 */
[----:B------:R-:W-:Y:S01]  /*8e80*/  IADD3 R0, P5, R6, UR6, RZ ;  /* 0x0000000606007c10 */ /* 0x000fe2000ffbe0ff */
[----:B------:R-:W-:Y:S01]  /*8e90*/  IMAD R3, R3, R11, R10 ;  /* 0x0000000b03037224 */ /* 0x000fe200078e020a */
[----:B------:R-:W-:Y:S02]  /*8ea0*/  UMOV UR4, 0xffffffff ;  /* 0xffffffff00047882 */ /* 0x000fe40000000000 */
[----:B------:R-:W-:Y:S02]  /*8eb0*/  IADD3.X R5, R5, UR5, R13, P1, !PT ;  /* 0x0000000505057c10 */ /* 0x000fe40008ffe40d */
[----:B------:R-:W-:Y:S01]  /*8ec0*/  IADD3.X R3, R7, UR7, R3, P5, !PT ;  /* 0x0000000707037c10 */ /* 0x000fe2000affe403 */
[----:B------:R-:W-:Y:S06]  /*8ed0*/  BRA.DIV UR4, `(.L_x_1303) ;  /* 0x000001d604ac7947 */ /* 0x000fec000b800000 */
.L_x_1611:
[----:B------:R-:W-:-:S03]  /*8ee0*/  UMOV UR4, 0xffffffff ;  /* 0xffffffff00047882 */ /* 0x000fc60000000000 */
[----:B------:R-:W-:Y:S05]  /*8ef0*/  BRA.DIV UR4, `(.L_x_1304) ;  /* 0x000001d604cc7947 */ /* 0x000fea000b800000 */
.L_x_1614:
[----:B------:R-:W-:-:S03]  /*8f00*/  UMOV UR4, 0xffffffff ;  /* 0xffffffff00047882 */ /* 0x000fc60000000000 */
[----:B------:R-:W-:Y:S05]  /*8f10*/  BRA.DIV UR4, `(.L_x_1305) ;  /* 0x000001d604ec7947 */ /* 0x000fea000b800000 */
.L_x_1617:
[----:B------:R-:W-:-:S03]  /*8f20*/  UMOV UR4, 0xffffffff ;  /* 0xffffffff00047882 */ /* 0x000fc60000000000 */
[----:B------:R-:W-:Y:S05]  /*8f30*/  BRA.DIV UR4, `(.L_x_1306) ;  /* 0x000001da040c7947 */ /* 0x000fea000b800000 */
.L_x_1620:
[----:B------:R-:W-:-:S03]  /*8f40*/  UMOV UR4, 0xffffffff ;  /* 0xffffffff00047882 */ /* 0x000fc60000000000 */
[----:B------:R-:W-:Y:S05]  /*8f50*/  BRA.DIV UR4, `(.L_x_1307) ;  /* 0x000001da042c7947 */ /* 0x000fea000b800000 */
.L_x_1623:
[----:B------:R-:W-:-:S03]  /*8f60*/  UMOV UR4, 0xffffffff ;  /* 0xffffffff00047882 */ /* 0x000fc60000000000 */
[----:B------:R-:W-:Y:S05]  /*8f70*/  BRA.DIV UR4, `(.L_x_1308) ;  /* 0x000001da044c7947 */ /* 0x000fea000b800000 */
.L_x_1626:
[----:B------:R-:W-:-:S03]  /*8f80*/  UMOV UR4, 0xffffffff ;  /* 0xffffffff00047882 */ /* 0x000fc60000000000 */
[----:B------:R-:W-:Y:S05]  /*8f90*/  BRA.DIV UR4, `(.L_x_1309) ;  /* 0x000001da046c7947 */ /* 0x000fea000b800000 */
.L_x_1629:
[----:B------:R-:W-:-:S03]  /*8fa0*/  UMOV UR4, 0xffffffff ;  /* 0xffffffff00047882 */ /* 0x000fc60000000000 */
[----:B------:R-:W-:Y:S05]  /*8fb0*/  BRA.DIV UR4, `(.L_x_1310) ;  /* 0x000001da048c7947 */ /* 0x000fea000b800000 */
.L_x_1632:
[----:B------:R-:W-:-:S03]  /*8fc0*/  UMOV UR4, 0xffffffff ;  /* 0xffffffff00047882 */ /* 0x000fc60000000000 */
[----:B------:R-:W-:Y:S05]  /*8fd0*/  BRA.DIV UR4, `(.L_x_1311) ;  /* 0x000001da04ac7947 */ /* 0x000fea000b800000 */
.L_x_1635:
[----:B------:R-:W-:-:S03]  /*8fe0*/  UMOV UR4, 0xffffffff ;  /* 0xffffffff00047882 */ /* 0x000fc60000000000 */
[----:B------:R-:W-:Y:S05]  /*8ff0*/  BRA.DIV UR4, `(.L_x_1312) ;  /* 0x000001da04cc7947 */ /* 0x000fea000b800000 */
.L_x_1638:
[----:B------:R-:W-:-:S03]  /*9000*/  UMOV UR4, 0xffffffff ;  /* 0xffffffff00047882 */ /* 0x000fc60000000000 */
[----:B------:R-:W-:Y:S05]  /*9010*/  BRA.DIV UR4, `(.L_x_1313) ;  /* 0x000001da04ec7947 */ /* 0x000fea000b800000 */
.L_x_1641:
[----:B------:R-:W-:-:S03]  /*9020*/  UMOV UR4, 0xffffffff ;  /* 0xffffffff00047882 */ /* 0x000fc60000000000 */
[----:B------:R-:W-:Y:S05]  /*9030*/  BRA.DIV UR4, `(.L_x_1314) ;  /* 0x000001de040c7947 */ /* 0x000fea000b800000 */
.L_x_1644:
[----:B------:R-:W-:-:S03]  /*9040*/  UMOV UR4, 0xffffffff ;  /* 0xffffffff00047882 */ /* 0x000fc60000000000 */
[----:B------:R-:W-:Y:S05]  /*9050*/  BRA.DIV UR4, `(.L_x_1315) ;  /* 0x000001de042c7947 */ /* 0x000fea000b800000 */
.L_x_1647:
[----:B------:R-:W-:-:S03]  /*9060*/  UMOV UR4, 0xffffffff ;  /* 0xffffffff00047882 */ /* 0x000fc60000000000 */
[----:B------:R-:W-:Y:S05]  /*9070*/  BRA.DIV UR4, `(.L_x_1316) ;  /* 0x000001de044c7947 */ /* 0x000fea000b800000 */
.L_x_1650:
[----:B------:R-:W-:-:S03]  /*9080*/  UMOV UR4, 0xffffffff ;  /* 0xffffffff00047882 */ /* 0x000fc60000000000 */
[----:B------:R-:W-:Y:S05]  /*9090*/  BRA.DIV UR4, `(.L_x_1317) ;  /* 0x000001de046c7947 */ /* 0x000fea000b800000 */
.L_x_1653:
[----:B------:R-:W-:-:S03]  /*90a0*/  UMOV UR4, 0xffffffff ;  /* 0xffffffff00047882 */ /* 0x000fc60000000000 */
[----:B------:R-:W-:Y:S05]  /*90b0*/  BRA.DIV UR4, `(.L_x_1318) ;  /* 0x000001de048c7947 */ /* 0x000fea000b800000 */
.L_x_1656:
[----:B------:R-:W-:Y:S01]  /*90c0*/  ULEA.HI UR4, UR43, UR43, URZ, 0x1 ;  /* 0x0000002b2b047291 */ /* 0x000fe2000f8f083f */
[----:B------:R-:W-:Y:S03]  /*90d0*/  BSSY B1, `(.L_x_1319) ;  /* 0x0000007000017945 */ /* 0x000fe60003800000 */
[----:B------:R-:W-:-:S04]  /*90e0*/  ULOP3.LUT UR4, UR4, 0xfffffffe, URZ, 0xc0, !UPT ;  /* 0xfffffffe04047892 */ /* 0x000fc8000f8ec03f */
[----:B------:R-:W-:-:S06]  /*90f0*/  UIADD3 UR4, UR43, -UR4, URZ ;  /* 0x800000042b047290 */ /* 0x000fcc000fffe03f */
[----:B------:R-:W-:-:S05]  /*9100*/  IMAD.U32 R3, RZ, RZ, UR4 ;  /* 0x00000004ff037e24 */ /* 0x000fca000f8e00ff */
[----:B------:R-:W-:-:S04]  /*9110*/  SHF.L.U32 R3, R3, 0x1f, RZ ;  /* 0x0000001f03037819 */ /* 0x000fc800000006ff */
[----:B------:R-:W2:Y:S02]  /*9120*/  SYNCS.PHASECHK.TRANS64.TRYWAIT P1, [R16+URZ+0x28400], R3 ;  /* 0x02840003100075a7 */ /* 0x000ea4000802017f */
[----:B--2---:R-:W-:Y:S05]  /*9130*/  @!P1 BRA `(.L_x_1320) ;  /* 0x000001dc00949947 */ /* 0x004fea0003800000 */
.L_x_1657:
[----:B------:R-:W-:Y:S05]  /*9140*/  BSYNC B1 ;  /* 0x0000000000017941 */ /* 0x000fea0003800000 */
.L_x_1319:
[----:B------:R-:W-:Y:S04]  /*9150*/  BSSY B1, `(.L_x_1321) ;  /* 0x00000f9000017945 */ /* 0x000fe80003800000 */
[----:B------:R-:W-:Y:S05]  /*9160*/  @P0 BRA `(.L_x_1322) ;  /* 0x0000000c00dc0947 */ /* 0x000fea0003800000 */
[----:B------:R-:W3:Y:S01]  /*9170*/  LDC R0, c[0x0][0x3d4] ;  /* 0x0000f500ff007b82 */ /* 0x000ee20000000800 */
[----:B------:R-:W-:Y:S01]  /*9180*/  BSSY B2, `(.L_x_1323) ;  /* 0x000007a000027945 */ /* 0x000fe20003800000 */
[-C--:B---3--:R-:W-:Y:S02]  /*9190*/  ISETP.GE.AND P0, PT, R22, R0.reuse, PT ;  /* 0x000000001600720c */ /* 0x088fe40003f06270 */
[----:B------:R-:W-:-:S11]  /*91a0*/  ISETP.GE.AND P1, PT, R199, R0, PT ;  /* 0x00000000c700720c */ /* 0x000fd60003f26270 */
[----:B------:R-:W-:Y:S05]  /*91b0*/  @P0 BRA `(.L_x_1324) ;  /* 0x0000000400d80947 */ /* 0x000fea0003800000 */
[----:B------:R-:W3:Y:S01]  /*91c0*/  LDS.128 R4, [R214+0x18000] ;  /* 0x01800000d6047984 */ /* 0x000ee20000000c00 */
[----:B-----5:R-:W-:Y:S02]  /*91d0*/  SHF.R.U32.HI R10, RZ, 0x8, R49 ;  /* 0x00000008ff0a7819 */ /* 0x020fe40000011631 */
[----:B------:R-:W-:Y:S02]  /*91e0*/  LOP3.LUT R11, R49, 0xff, RZ, 0xc0, !PT ;  /* 0x000000ff310b7812 */ /* 0x000fe400078ec0ff */
[----:B------:R-:W-:Y:S02]  /*91f0*/  LOP3.LUT R10, R10, 0xff, RZ, 0xc0, !PT ;  /* 0x000000ff0a0a7812 */ /* 0x000fe400078ec0ff */
[----:B------:R-:W-:Y:S02]  /*9200*/  SHF.R.U32.HI R12, RZ, 0x8, R51 ;  /* 0x00000008ff0c7819 */ /* 0x000fe40000011633 */
[----:B------:R-:W-:Y:S02]  /*9210*/  SHF.R.U32.HI R0, RZ, 0x8, R48 ;  /* 0x00000008ff007819 */ /* 0x000fe40000011630 */
[----:B------:R-:W-:-:S02]  /*9220*/  PRMT R10, R10, 0x7604, R11 ;  /* 0x000076040a0a7816 */ /* 0x000fc4000000000b */
[----:B-1----:R-:W-:Y:S02]  /*9230*/  LOP3.LUT R15, R51, 0xff, RZ, 0xc0, !PT ;  /* 0x000000ff330f7812 */ /* 0x002fe400078ec0ff */
[----:B------:R-:W-:Y:S02]  /*9240*/  LOP3.LUT R12, R12, 0xff, RZ, 0xc0, !PT ;  /* 0x000000ff0c0c7812 */ /* 0x000fe400078ec0ff */
[----:B------:R-:W-:Y:S02]  /*9250*/  SHF.R.U32.HI R14, RZ, 0x10, R51 ;  /* 0x00000010ff0e7819 */ /* 0x000fe40000011633 */
[----:B------:R-:W-:Y:S02]  /*9260*/  SHF.R.U32.HI R11, RZ, 0x10, R49 ;  /* 0x00000010ff0b7819 */ /* 0x000fe40000011631 */
[----:B--2---:R-:W-:Y:S02]  /*9270*/  LOP3.LUT R3, R48, 0xff, RZ, 0xc0, !PT ;  /* 0x000000ff30037812 */ /* 0x004fe400078ec0ff */
[----:B------:R-:W-:Y:S01]  /*9280*/  LOP3.LUT R0, R0, 0xff, RZ, 0xc0, !PT ;  /* 0x000000ff00007812 */ /* 0x000fe200078ec0ff */
[----:B------:R-:W-:Y:S01]  /*9290*/  IMAD.U32 R11, R11, 0x10000, RZ ;  /* 0x000100000b0b7824 */ /* 0x000fe200078e00ff */
[----:B------:R-:W-:Y:S01]  /*92a0*/  PRMT R12, R12, 0x7604, R15 ;  /* 0x000076040c0c7816 */ /* 0x000fe2000000000f */
[----:B------:R-:W-:Y:S01]  /*92b0*/  IMAD.U32 R15, R14, 0x10000, RZ ;  /* 0x000100000e0f7824 */ /* 0x000fe200078e00ff */
[----:B------:R-:W-:-:S02]  /*92c0*/  PRMT R3, R0, 0x7604, R3 ;  /* 0x0000760400037816 */ /* 0x000fc40000000003 */
[----:B------:R-:W-:Y:S02]  /*92d0*/  SHF.R.U32.HI R0, RZ, 0x8, R50 ;  /* 0x00000008ff007819 */ /* 0x000fe40000011632 */
[----:B------:R-:W-:Y:S02]  /*92e0*/  LOP3.LUT R3, R3, 0xff0000, R48, 0xf8, !PT ;  /* 0x00ff000003037812 */ /* 0x000fe400078ef830 */
[----:B------:R-:W-:Y:S02]  /*92f0*/  LOP3.LUT R15, R12, 0xff0000, R15, 0xf8, !PT ;  /* 0x00ff00000c0f7812 */ /* 0x000fe400078ef80f */
[----:B------:R-:W-:Y:S02]  /*9300*/  LOP3.LUT R11, R10, 0xff0000, R11, 0xf8, !PT ;  /* 0x00ff00000a0b7812 */ /* 0x000fe400078ef80b */
[----:B------:R-:W-:Y:S02]  /*9310*/  LOP3.LUT R13, R50, 0xff, RZ, 0xc0, !PT ;  /* 0x000000ff320d7812 */ /* 0x000fe400078ec0ff */
[----:B------:R-:W-:-:S02]  /*9320*/  LOP3.LUT R0, R0, 0xff, RZ, 0xc0, !PT ;  /* 0x000000ff00007812 */ /* 0x000fc400078ec0ff */
[----:B------:R-:W-:Y:S02]  /*9330*/  LOP3.LUT R14, R3, 0xff000000, R48, 0xf8, !PT ;  /* 0xff000000030e7812 */ /* 0x000fe400078ef830 */
[----:B------:R-:W-:Y:S02]  /*9340*/  LOP3.LUT R51, R15, 0xff000000, R51, 0xf8, !PT ;  /* 0xff0000000f337812 */ /* 0x000fe400078ef833 */
[----:B------:R-:W-:Y:S02]  /*9350*/  LOP3.LUT R48, R11, 0xff000000, R49, 0xf8, !PT ;  /* 0xff0000000b307812 */ /* 0x000fe400078ef831 */
[----:B------:R-:W-:Y:S02]  /*9360*/  PRMT R13, R0, 0x7604, R13 ;  /* 0x00007604000d7816 */ /* 0x000fe4000000000d */
[----:B---3--:R-:W-:Y:S02]  /*9370*/  F2FP.F16.E4M3.UNPACK_B R0, R6.H1 ;  /* 0x00000006ff00723e */ /* 0x008fe400030006ff */
[----:B------:R-:W-:-:S02]  /*9380*/  F2FP.F16.E4M3.UNPACK_B R53, R51 ;  /* 0x00000033ff35723e */ /* 0x000fc400020006ff */
[----:B------:R-:W-:Y:S01]  /*9390*/  F2FP.F16.E4M3.UNPACK_B R15, R48 ;  /* 0x00000030ff0f723e */ /* 0x000fe200020006ff */
[--C-:B------:R-:W-:Y:S01]  /*93a0*/  HADD2.F32 R11, -RZ, R0.reuse.H1_H1 ;  /* 0x30000000ff0b7230 */ /* 0x100fe20000004100 */
[--C-:B------:R-:W-:Y:S01]  /*93b0*/  LOP3.LUT R13, R13, 0xff0000, R50.reuse, 0xf8, !PT ;  /* 0x00ff00000d0d7812 */ /* 0x100fe200078ef832 */
[----:B------:R-:W-:Y:S01]  /*93c0*/  HADD2.F32 R54, -RZ, R53.H1_H1 ;  /* 0x30000035ff367230 */ /* 0x000fe20000004100 */
[----:B------:R-:W-:Y:S01]  /*93d0*/  F2FP.F16.E4M3.UNPACK_B R3, R6 ;  /* 0x00000006ff03723e */ /* 0x000fe200020006ff */
[----:B------:R-:W-:Y:S01]  /*93e0*/  HADD2.F32 R49, -RZ, R15.H1_H1 ;  /* 0x3000000fff317230 */ /* 0x000fe20000004100 */
[----:B------:R-:W-:Y:S01]  /*93f0*/  LOP3.LUT R50, R13, 0xff000000, R50, 0xf8, !PT ;  /* 0xff0000000d327812 */ /* 0x000fe200078ef832 */
[----:B------:R-:W-:Y:S02]  /*9400*/  HADD2.F32 R10, -RZ, R0.H0_H0 ;  /* 0x20000000ff0a7230 */ /* 0x000fe40000004100 */
[CC--:B------:R-:W-:Y:S01]  /*9410*/  FMUL.FTZ R55, R11.reuse, R54.reuse ;  /* 0x000000360b377220 */ /* 0x0c0fe20000410000 */
[----:B------:R-:W-:Y:S01]  /*9420*/  F2FP.F16.E4M3.UNPACK_B R12, R7 ;  /* 0x00000007ff0c723e */ /* 0x000fe200020006ff */
[----:B------:R-:W-:Y:S01]  /*9430*/  FMUL.FTZ R11, R11, R49 ;  /* 0x000000310b0b7220 */ /* 0x000fe20000410000 */
[----:B------:R-:W-:Y:S01]  /*9440*/  F2FP.F16.E4M3.UNPACK_B R13, R7.H1 ;  /* 0x00000007ff0d723e */ /* 0x000fe200030006ff */
[C---:B------:R-:W-:Y:S01]  /*9450*/  FFMA.FTZ R55, R10.reuse, R49, -R55 ;  /* 0x000000310a377223 */ /* 0x040fe20000010837 */
[-C--:B------:R-:W-:Y:S01]  /*9460*/  F2FP.F16.E4M3.UNPACK_B R6, R5.reuse ;  /* 0x00000005ff06723e */ /* 0x080fe200020006ff */
[----:B------:R-:W-:Y:S01]  /*9470*/  FFMA.FTZ R60, R10, R54, R11 ;  /* 0x000000360a3c7223 */ /* 0x000fe2000001000b */
[----:B------:R-:W-:Y:S01]  /*9480*/  F2FP.F16.E4M3.UNPACK_B R7, R5.H1 ;  /* 0x00000005ff07723e */ /* 0x000fe200030006ff */
[----:B------:R-:W-:Y:S01]  /*9490*/  HADD2.F32 R54, -RZ, R53.H0_H0 ;  /* 0x20000035ff367230 */ /* 0x000fe20000004100 */
[----:B------:R-:W-:Y:S01]  /*94a0*/  F2FP.F16.E4M3.UNPACK_B R51, R51.H1 ;  /* 0x00000033ff33723e */ /* 0x000fe200030006ff */
[----:B------:R-:W-:Y:S01]  /*94b0*/  HADD2.F32 R5, -RZ, R3.H1_H1 ;  /* 0x30000003ff057230 */ /* 0x000fe20000004100 */
[----:B------:R-:W-:Y:S01]  /*94c0*/  F2FP.F16.E4M3.UNPACK_B R48, R48.H1 ;  /* 0x00000030ff30723e */ /* 0x000fe200030006ff */
[----:B------:R-:W-:Y:S01]  /*94d0*/  HADD2.F32 R10, -RZ, R15.H0_H0 ;  /* 0x2000000fff0a7230 */ /* 0x000fe20000004100 */
[----:B------:R-:W-:Y:S01]  /*94e0*/  F2FP.F16.E4M3.UNPACK_B R0, R4 ;  /* 0x00000004ff00723e */ /* 0x000fe200020006ff */
[----:B------:R-:W-:-:S02]  /*94f0*/  HADD2.F32 R3, -RZ, R3.H0_H0 ;  /* 0x20000003ff037230 */ /* 0x000fc40000004100 */
[C---:B------:R-:W-:Y:S01]  /*9500*/  FMUL.FTZ R58, R5.reuse, R54 ;  /* 0x00000036053a7220 */ /* 0x040fe20000410000 */
[----:B------:R-:W-:Y:S02]  /*9510*/  HADD2.F32 R11, -RZ, R51.H0_H0 ;  /* 0x20000033ff0b7230 */ /* 0x000fe40000004100 */
[-C--:B------:R-:W-:Y:S01]  /*9520*/  FMUL.FTZ R15, R5, R10.reuse ;  /* 0x0000000a050f7220 */ /* 0x080fe20000410000 */
[----:B------:R-:W-:Y:S02]  /*9530*/  HADD2.F32 R5, -RZ, R12.H1_H1 ;  /* 0x3000000cff057230 */ /* 0x000fe40000004100 */
[C---:B------:R-:W-:Y:S01]  /*9540*/  FFMA.FTZ R58, R3.reuse, R10, -R58 ;  /* 0x0000000a033a7223 */ /* 0x040fe2000001083a */
[----:B------:R-:W-:Y:S02]  /*9550*/  HADD2.F32 R10, -RZ, R48.H0_H0 ;  /* 0x20000030ff0a7230 */ /* 0x000fe40000004100 */
[----:B------:R-:W-:Y:S01]  /*9560*/  FFMA.FTZ R53, R3, R54, R15 ;  /* 0x0000003603357223 */ /* 0x000fe2000001000f */
[----:B------:R-:W-:-:S02]  /*9570*/  HADD2.F32 R12, -RZ, R12.H0_H0 ;  /* 0x2000000cff0c7230 */ /* 0x000fc40000004100 */
[CC--:B------:R-:W-:Y:S01]  /*9580*/  FMUL.FTZ R15, R5.reuse, R11.reuse ;  /* 0x0000000b050f7220 */ /* 0x0c0fe20000410000 */
[----:B------:R-:W-:Y:S02]  /*9590*/  HADD2.F32 R54, -RZ, R51.H1_H1 ;  /* 0x30000033ff367230 */ /* 0x000fe40000004100 */
[-C--:B------:R-:W-:Y:S01]  /*95a0*/  FMUL.FTZ R5, R5, R10.reuse ;  /* 0x0000000a05057220 */ /* 0x080fe20000410000 */
[--C-:B------:R-:W-:Y:S02]  /*95b0*/  HADD2.F32 R3, -RZ, R13.reuse.H1_H1 ;  /* 0x3000000dff037230 */ /* 0x100fe40000004100 */
[C---:B------:R-:W-:Y:S01]  /*95c0*/  FFMA.FTZ R51, R12.reuse, R10, -R15 ;  /* 0x0000000a0c337223 */ /* 0x040fe2000001080f */
[----:B------:R-:W-:Y:S02]  /*95d0*/  HADD2.F32 R48, -RZ, R48.H1_H1 ;  /* 0x30000030ff307230 */ /* 0x000fe40000004100 */
[----:B------:R-:W-:Y:S01]  /*95e0*/  FFMA.FTZ R62, R12, R11, R5 ;  /* 0x0000000b0c3e7223 */ /* 0x000fe20000010005 */
[----:B------:R-:W-:-:S02]  /*95f0*/  HADD2.F32 R13, -RZ, R13.H0_H0 ;  /* 0x2000000dff0d7230 */ /* 0x000fc40000004100 */
[C---:B------:R-:W-:Y:S01]  /*9600*/  FMUL.FTZ R10, R3.reuse, R54 ;  /* 0x00000036030a7220 */ /* 0x040fe20000410000 */
[----:B------:R-:W-:Y:S01]  /*9610*/  F2FP.F16.E4M3.UNPACK_B R11, R50 ;  /* 0x00000032ff0b723e */ /* 0x000fe200020006ff */
[----:B------:R-:W-:Y:S01]  /*9620*/  FMUL.FTZ R12, R3, R48 ;  /* 0x00000030030c7220 */ /* 0x000fe20000410000 */
[----:B------:R-:W-:Y:S01]  /*9630*/  F2FP.F16.E4M3.UNPACK_B R4, R4.H1 ;  /* 0x00000004ff04723e */ /* 0x000fe200030006ff */
[C---:B------:R-:W-:Y:S01]  /*9640*/  FFMA.FTZ R59, R13.reuse, R48, -R10 ;  /* 0x000000300d3b7223 */ /* 0x040fe2000001080a */
[----:B------:R-:W-:Y:S01]  /*9650*/  F2FP.F16.E4M3.UNPACK_B R10, R14 ;  /* 0x0000000eff0a723e */ /* 0x000fe200020006ff */
[----:B------:R-:W-:Y:S01]  /*9660*/  FFMA.FTZ R54, R13, R54, R12 ;  /* 0x000000360d367223 */ /* 0x000fe2000001000c */
[--C-:B------:R-:W-:Y:S01]  /*9670*/  HADD2.F32 R15, -RZ, R11.reuse.H1_H1 ;  /* 0x3000000bff0f7230 */ /* 0x100fe20000004100 */
[----:B------:R-:W-:Y:S01]  /*9680*/  F2FP.F16.E4M3.UNPACK_B R14, R14.H1 ;  /* 0x0000000eff0e723e */ /* 0x000fe200030006ff */
[----:B------:R-:W-:Y:S01]  /*9690*/  HADD2.F32 R12, -RZ, R11.H0_H0 ;  /* 0x2000000bff0c7230 */ /* 0x000fe20000004100 */
[----:B------:R-:W-:Y:S01]  /*96a0*/  F2FP.F16.E4M3.UNPACK_B R50, R50.H1 ;  /* 0x00000032ff32723e */ /* 0x000fe200030006ff */
[----:B------:R-:W-:-:S02]  /*96b0*/  HADD2.F32 R5, -RZ, R4.H1_H1 ;  /* 0x30000004ff057230 */ /* 0x000fc40000004100 */
[----:B------:R-:W-:Y:S02]  /*96c0*/  HADD2.F32 R11, -RZ, R10.H1_H1 ;  /* 0x3000000aff0b7230 */ /* 0x000fe40000004100 */
[----:B------:R-:W-:Y:S02]  /*96d0*/  HADD2.F32 R3, -RZ, R0.H1_H1 ;  /* 0x30000000ff037230 */ /* 0x000fe40000004100 */
[C---:B------:R-:W-:Y:S01]  /*96e0*/  FMUL.FTZ R13, R5.reuse, R15 ;  /* 0x0000000f050d7220 */ /* 0x040fe20000410000 */
[----:B------:R-:W-:Y:S02]  /*96f0*/  HADD2.F32 R10, -RZ, R10.H0_H0 ;  /* 0x2000000aff0a7230 */ /* 0x000fe40000004100 */
[----:B------:R-:W-:Y:S01]  /*9700*/  FMUL.FTZ R49, R5, R11 ;  /* 0x0000000b05317220 */ /* 0x000fe20000410000 */
[----:B------:R-:W-:Y:S02]  /*9710*/  HADD2.F32 R4, -RZ, R4.H0_H0 ;  /* 0x20000004ff047230 */ /* 0x000fe40000004100 */
[----:B------:R-:W-:Y:S01]  /*9720*/  FMUL.FTZ R5, R3, R12 ;  /* 0x0000000c03057220 */ /* 0x000fe20000410000 */
[----:B------:R-:W-:-:S02]  /*9730*/  HADD2.F32 R0, -RZ, R0.H0_H0 ;  /* 0x20000000ff007230 */ /* 0x000fc40000004100 */
[-C--:B------:R-:W-:Y:S01]  /*9740*/  FMUL.FTZ R3, R3, R10.reuse ;  /* 0x0000000a03037220 */ /* 0x080fe20000410000 */
[C---:B------:R-:W-:Y:S01]  /*9750*/  FFMA.FTZ R48, R4.reuse, R11, -R13 ;  /* 0x0000000b04307223 */ /* 0x040fe2000001080d */
[----:B------:R-:W-:Y:S01]  /*9760*/  FFMA.FTZ R49, R4, R15, R49 ;  /* 0x0000000f04317223 */ /* 0x000fe20000010031 */
[C---:B------:R-:W-:Y:S01]  /*9770*/  FFMA.FTZ R13, R0.reuse, R10, -R5 ;  /* 0x0000000a000d7223 */ /* 0x040fe20000010805 */
[----:B------:R-:W-:Y:S01]  /*9780*/  FFMA.FTZ R12, R0, R12, R3 ;  /* 0x0000000c000c7223 */ /* 0x000fe20000010003 */
[----:B------:R-:W-:Y:S02]  /*9790*/  HADD2.F32 R4, -RZ, R14.H1_H1 ;  /* 0x3000000eff047230 */ /* 0x000fe40000004100 */
[----:B------:R-:W-:Y:S02]  /*97a0*/  HADD2.F32 R3, -RZ, R7.H1_H1 ;  /* 0x30000007ff037230 */ /* 0x000fe40000004100 */
[--C-:B------:R-:W-:Y:S02]  /*97b0*/  HADD2.F32 R10, -RZ, R50.reuse.H1_H1 ;  /* 0x30000032ff0a7230 */ /* 0x100fe40000004100 */
[----:B------:R-:W-:-:S02]  /*97c0*/  HADD2.F32 R11, -RZ, R50.H0_H0 ;  /* 0x20000032ff0b7230 */ /* 0x000fc40000004100 */
[C---:B------:R-:W-:Y:S01]  /*97d0*/  FMUL.FTZ R15, R3.reuse, R4 ;  /* 0x00000004030f7220 */ /* 0x040fe20000410000 */
[----:B------:R-:W-:Y:S02]  /*97e0*/  HADD2.F32 R0, -RZ, R6.H1_H1 ;  /* 0x30000006ff007230 */ /* 0x000fe40000004100 */
[----:B------:R-:W-:Y:S02]  /*97f0*/  HADD2.F32 R5, -RZ, R14.H0_H0 ;  /* 0x2000000eff057230 */ /* 0x000fe40000004100 */
[----:B------:R-:W-:Y:S01]  /*9800*/  FMUL.FTZ R14, R3, R10 ;  /* 0x0000000a030e7220 */ /* 0x000fe20000410000 */
[----:B------:R-:W-:Y:S02]  /*9810*/  HADD2.F32 R7, -RZ, R7.H0_H0 ;  /* 0x20000007ff077230 */ /* 0x000fe40000004100 */
[C---:B------:R-:W-:Y:S01]  /*9820*/  FMUL.FTZ R3, R0.reuse, R11 ;  /* 0x0000000b00037220 */ /* 0x040fe20000410000 */
[----:B------:R-:W-:Y:S02]  /*9830*/  HADD2.F32 R6, -RZ, R6.H0_H0 ;  /* 0x20000006ff067230 */ /* 0x000fe40000004100 */
[-C--:B------:R-:W-:Y:S01]  /*9840*/  FMUL.FTZ R0, R0, R5.reuse ;  /* 0x0000000500007220 */ /* 0x080fe20000410000 */
[C---:B------:R-:W-:Y:S01]  /*9850*/  FFMA.FTZ R14, R7.reuse, R4, -R14 ;  /* 0x00000004070e7223 */ /* 0x040fe2000001080e */
[----:B------:R-:W-:Y:S01]  /*9860*/  FFMA.FTZ R15, R7, R10, R15 ;  /* 0x0000000a070f7223 */ /* 0x000fe2000001000f */
[C---:B------:R-:W-:Y:S01]  /*9870*/  FFMA.FTZ R5, R6.reuse, R5, -R3 ;  /* 0x0000000506057223 */ /* 0x040fe20000010803 */
[----:B------:R-:W-:Y:S01]  /*9880*/  FFMA.FTZ R0, R6, R11, R0 ;  /* 0x0000000b06007223 */ /* 0x000fe20000010000 */
[----:B------:R-:W-:-:S02]  /*9890*/  F2FP.SATFINITE.E4M3.F32.PACK_AB_MERGE_C R6, R60, R55, RZ ;  /* 0x000000373c06723e */ /* 0x000fc400048070ff */
[----:B------:R-:W-:Y:S02]  /*98a0*/  F2FP.SATFINITE.E4M3.F32.PACK_AB_MERGE_C R7, R54, R59, RZ ;  /* 0x0000003b3607723e */ /* 0x000fe400048070ff */
[----:B------:R-:W-:Y:S02]  /*98b0*/  F2FP.SATFINITE.E4M3.F32.PACK_AB_MERGE_C R4, R49, R48, RZ ;  /* 0x000000303104723e */ /* 0x000fe400048070ff */
[----:B------:R-:W-:Y:S02]  /*98c0*/  F2FP.SATFINITE.E4M3.F32.PACK_AB_MERGE_C R14, R15, R14, RZ ;  /* 0x0000000e0f0e723e */ /* 0x000fe400048070ff */
[----:B------:R-:W-:Y:S02]  /*98d0*/  F2FP.SATFINITE.E4M3.F32.PACK_AB_MERGE_C R6, R53, R58, R6 ;  /* 0x0000003a3506723e */ /* 0x000fe40004807006 */
[----:B------:R-:W-:Y:S02]  /*98e0*/  F2FP.SATFINITE.E4M3.F32.PACK_AB_MERGE_C R7, R62, R51, R7 ;  /* 0x000000333e07723e */ /* 0x000fe40004807007 */
[----:B------:R-:W-:-:S02]  /*98f0*/  F2FP.SATFINITE.E4M3.F32.PACK_AB_MERGE_C R4, R12, R13, R4 ;  /* 0x0000000d0c04723e */ /* 0x000fc40004807004 */
[----:B------:R-:W-:-:S05]  /*9900*/  F2FP.SATFINITE.E4M3.F32.PACK_AB_MERGE_C R5, R0, R5, R14 ;  /* 0x000000050005723e */ /* 0x000fca000480700e */
[----:B------:R3:W-:Y:S02]  /*9910*/  STS.128 [R214+0x18000], R4 ;  /* 0x01800004d6007388 */ /* 0x0007e40000000c00 */
.L_x_1324:
[----:B------:R-:W-:Y:S05]  /*9920*/  BSYNC B2 ;  /* 0x0000000000027941 */ /* 0x000fea0003800000 */
.L_x_1323:
[----:B------:R-:W-:Y:S05]  /*9930*/  @P1 BRA `(.L_x_1322) ;  /* 0x0000000400e81947 */ /* 0x000fea0003800000 */
[----:B---3--:R-:W3:Y:S01]  /*9940*/  LDS.128 R4, [R214+0x1c000] ;  /* 0x01c00000d6047984 */ /* 0x008ee20000000c00 */
[----:B--2--5:R-:W-:Y:S02]  /*9950*/  SHF.R.U32.HI R3, RZ, 0x8, R44 ;  /* 0x00000008ff037819 */ /* 0x024fe4000001162c */
[----:B------:R-:W-:Y:S02]  /*9960*/  SHF.R.U32.HI R11, RZ, 0x8, R45 ;  /* 0x00000008ff0b7819 */ /* 0x000fe4000001162d */
[----:B-1----:R-:W-:Y:S02]  /*9970*/  SHF.R.U32.HI R15, RZ, 0x8, R47 ;  /* 0x00000008ff0f7819 */ /* 0x002fe4000001162f */
        /* <DEDUP_REMOVED lines=15> */
[----:B------:R-:W-:Y:S02]  /*9a70*/  SHF.R.U32.HI R13, RZ, 0x8, R46 ;  /* 0x00000008ff0d7819 */ /* 0x000fe4000001162e */
[----:B------:R-:W-:Y:S02]  /*9a80*/  PRMT R3, R0, 0x7054, R3 ;  /* 0x0000705400037816 */ /* 0x000fe40000000003 */
[----:B------:R-:W-:Y:S02]  /*9a90*/  PRMT R11, R10, 0x7054, R11 ;  /* 0x000070540a0b7816 */ /* 0x000fe4000000000b */
[----:B------:R-:W-:Y:S02]  /*9aa0*/  PRMT R15, R14, 0x7054, R15 ;  /* 0x000070540e0f7816 */ /* 0x000fe4000000000f */
[----:B------:R-:W-:Y:S02]  /*9ab0*/  LOP3.LUT R12, R46, 0xff, RZ, 0xc0, !PT ;  /* 0x000000ff2e0c7812 */ /* 0x000fe400078ec0ff */
[----:B------:R-:W-:-:S02]  /*9ac0*/  LOP3.LUT R13, R13, 0xff, RZ, 0xc0, !PT ;  /* 0x000000ff0d0d7812 */ /* 0x000fc400078ec0ff */
[----:B------:R-:W-:Y:S02]  /*9ad0*/  LOP3.LUT R14, R3, 0xff000000, R44, 0xf8, !PT ;  /* 0xff000000030e7812 */ /* 0x000fe400078ef82c */
[----:B------:R-:W-:Y:S02]  /*9ae0*/  LOP3.LUT R47, R15, 0xff000000, R47, 0xf8, !PT ;  /* 0xff0000000f2f7812 */ /* 0x000fe400078ef82f */
[----:B------:R-:W-:Y:S02]  /*9af0*/  LOP3.LUT R44, R11, 0xff000000, R45, 0xf8, !PT ;  /* 0xff0000000b2c7812 */ /* 0x000fe400078ef82d */
[----:B------:R-:W-:Y:S02]  /*9b00*/  PRMT R13, R13, 0x7604, R12 ;  /* 0x000076040d0d7816 */ /* 0x000fe4000000000c */
[----:B------:R-:W-:Y:S02]  /*9b10*/  SHF.R.U32.HI R12, RZ, 0x10, R46 ;  /* 0x00000010ff0c7819 */ /* 0x000fe4000001162e */
[----:B---3--:R-:W-:-:S02]  /*9b20*/  F2FP.F16.E4M3.UNPACK_B R0, R6.H1 ;  /* 0x00000006ff00723e */ /* 0x008fc400030006ff */
[----:B------:R-:W-:Y:S02]  /*9b30*/  F2FP.F16.E4M3.UNPACK_B R48, R47 ;  /* 0x0000002fff30723e */ /* 0x000fe400020006ff */
[----:B------:R-:W-:Y:S01]  /*9b40*/  F2FP.F16.E4M3.UNPACK_B R15, R44 ;  /* 0x0000002cff0f723e */ /* 0x000fe200020006ff */
[----:B------:R-:W-:Y:S01]  /*9b50*/  HADD2.F32 R11, -RZ, R0.H1_H1 ;  /* 0x30000000ff0b7230 */ /* 0x000fe20000004100 */
[----:B------:R-:W-:Y:S01]  /*9b60*/  LOP3.LUT R12, R12, 0xff, RZ, 0xc0, !PT ;  /* 0x000000ff0c0c7812 */ /* 0x000fe200078ec0ff */
[----:B------:R-:W-:Y:S01]  /*9b70*/  HADD2.F32 R49, -RZ, R48.H1_H1 ;  /* 0x30000030ff317230 */ /* 0x000fe20000004100 */
[----:B------:R-:W-:Y:S01]  /*9b80*/  F2FP.F16.E4M3.UNPACK_B R3, R6 ;  /* 0x00000006ff03723e */ /* 0x000fe200020006ff */
[----:B------:R-:W-:Y:S01]  /*9b90*/  HADD2.F32 R45, -RZ, R15.H1_H1 ;  /* 0x3000000fff2d7230 */ /* 0x000fe20000004100 */
[----:B------:R-:W-:Y:S01]  /*9ba0*/  PRMT R13, R12, 0x7054, R13 ;  /* 0x000070540c0d7816 */ /* 0x000fe2000000000d */
[----:B------:R-:W-:Y:S02]  /*9bb0*/  HADD2.F32 R10, -RZ, R0.H0_H0 ;  /* 0x20000000ff0a7230 */ /* 0x000fe40000004100 */
[C---:B------:R-:W-:Y:S01]  /*9bc0*/  FMUL.FTZ R51, R11.reuse, R49 ;  /* 0x000000310b337220 */ /* 0x040fe20000410000 */
[----:B------:R-:W-:Y:S01]  /*9bd0*/  F2FP.F16.E4M3.UNPACK_B R12, R7 ;  /* 0x00000007ff0c723e */ /* 0x000fe200020006ff */
[-C--:B------:R-:W-:Y:S01]  /*9be0*/  FMUL.FTZ R50, R11, R45.reuse ;  /* 0x0000002d0b327220 */ /* 0x080fe20000410000 */
[----:B------:R-:W-:Y:S01]  /*9bf0*/  LOP3.LUT R46, R13, 0xff000000, R46, 0xf8, !PT ;  /* 0xff0000000d2e7812 */ /* 0x000fe200078ef82e */
[C---:B------:R-:W-:Y:S01]  /*9c00*/  FFMA.FTZ R51, R10.reuse, R45, -R51 ;  /* 0x0000002d0a337223 */ /* 0x040fe20000010833 */
[----:B------:R-:W-:Y:S01]  /*9c10*/  F2FP.F16.E4M3.UNPACK_B R13, R7.H1 ;  /* 0x00000007ff0d723e */ /* 0x000fe200030006ff */
[----:B------:R-:W-:Y:S01]  /*9c20*/  FFMA.FTZ R54, R10, R49, R50 ;  /* 0x000000310a367223 */ /* 0x000fe20000010032 */
[-C--:B------:R-:W-:Y:S01]  /*9c30*/  F2FP.F16.E4M3.UNPACK_B R6, R5.reuse ;  /* 0x00000005ff06723e */ /* 0x080fe200020006ff */
[----:B------:R-:W-:Y:S01]  /*9c40*/  HADD2.F32 R48, -RZ, R48.H0_H0 ;  /* 0x20000030ff307230 */ /* 0x000fe20000004100 */
[----:B------:R-:W-:Y:S01]  /*9c50*/  F2FP.F16.E4M3.UNPACK_B R7, R5.H1 ;  /* 0x00000005ff07723e */ /* 0x000fe200030006ff */
[----:B------:R-:W-:Y:S01]  /*9c60*/  HADD2.F32 R5, -RZ, R3.H1_H1 ;  /* 0x30000003ff057230 */ /* 0x000fe20000004100 */
[----:B------:R-:W-:Y:S01]  /*9c70*/  F2FP.F16.E4M3.UNPACK_B R47, R47.H1 ;  /* 0x0000002fff2f723e */ /* 0x000fe200030006ff */
[----:B------:R-:W-:Y:S01]  /*9c80*/  HADD2.F32 R10, -RZ, R15.H0_H0 ;  /* 0x2000000fff0a7230 */ /* 0x000fe20000004100 */
[----:B------:R-:W-:Y:S01]  /*9c90*/  F2FP.F16.E4M3.UNPACK_B R44, R44.H1 ;  /* 0x0000002cff2c723e */ /* 0x000fe200030006ff */
        /* <DEDUP_REMOVED lines=20> */
[----:B------:R-:W-:Y:S01]  /*9de0*/  F2FP.F16.E4M3.UNPACK_B R11, R46 ;  /* 0x0000002eff0b723e */ /* 0x000fe200020006ff */
[C---:B------:R-:W-:Y:S01]  /*9df0*/  FFMA.FTZ R53, R13.reuse, R44, -R10 ;  /* 0x0000002c0d357223 */ /* 0x040fe2000001080a */
[----:B------:R-:W-:Y:S01]  /*9e00*/  F2FP.F16.E4M3.UNPACK_B R4, R4.H1 ;  /* 0x00000004ff04723e */ /* 0x000fe200030006ff */
[----:B------:R-:W-:Y:S01]  /*9e10*/  FFMA.FTZ R48, R13, R48, R12 ;  /* 0x000000300d307223 */ /* 0x000fe2000001000c */
[-C--:B------:R-:W-:Y:S01]  /*9e20*/  F2FP.F16.E4M3.UNPACK_B R10, R14.reuse ;  /* 0x0000000eff0a723e */ /* 0x080fe200020006ff */
        /* <DEDUP_REMOVED lines=43> */
.L_x_1322:
[----:B------:R-:W-:Y:S05]  /*a0e0*/  BSYNC B1 ;  /* 0x0000000000017941 */ /* 0x000fea0003800000 */
.L_x_1321:
[----:B------:R-:W-:Y:S04]  /*a0f0*/  BSSY B1, `(.L_x_1325) ;  /* 0x00000f9000017945 */ /* 0x000fe80003800000 */
[----:B------:R-:W-:Y:S05]  /*a100*/  @P2 BRA `(.L_x_1326) ;  /* 0x0000000c00dc2947 */ /* 0x000fea0003800000 */
[----:B------:R-:W0:Y:S01]  /*a110*/  LDC R0, c[0x0][0x3d4] ;  /* 0x0000f500ff007b82 */ /* 0x000e220000000800 */
[----:B------:R-:W-:Y:S01]  /*a120*/  BSSY B2, `(.L_x_1327) ;  /* 0x000007e000027945 */ /* 0x000fe20003800000 */
[-C--:B0-----:R-:W-:Y:S02]  /*a130*/  ISETP.GE.AND P0, PT, R22, R0.reuse, PT ;  /* 0x000000001600720c */ /* 0x081fe40003f06270 */
[----:B------:R-:W-:-:S11]  /*a140*/  ISETP.GE.AND P1, PT, R199, R0, PT ;  /* 0x00000000c700720c */ /* 0x000fd60003f26270 */
[----:B------:R-:W-:Y:S05]  /*a150*/  @P0 BRA `(.L_x_1328) ;  /* 0x0000000400e80947 */ /* 0x000fea0003800000 */
[----:B---34-:R-:W0:Y:S01]  /*a160*/  LDS.128 R4, [R214+0x19000] ;  /* 0x01900000d6047984 */ /* 0x018e220000000c00 */
        /* <DEDUP_REMOVED lines=29> */
[----:B0-----:R-:W-:-:S02]  /*a340*/  F2FP.F16.E4M3.UNPACK_B R0, R6.H1 ;  /* 0x00000006ff00723e */ /* 0x001fc400030006ff */
        /* <DEDUP_REMOVED lines=91> */
.L_x_1328:
[----:B------:R-:W-:Y:S05]  /*a900*/  BSYNC B2 ;  /* 0x0000000000027941 */ /* 0x000fea0003800000 */
.L_x_1327:
[----:B------:R-:W-:Y:S05]  /*a910*/  @P1 BRA `(.L_x_1326) ;  /* 0x0000000400d81947 */ /* 0x000fea0003800000 */
[----:B0--34-:R-:W0:Y:S01]  /*a920*/  LDS.128 R4, [R214+0x1d000] ;  /* 0x01d00000d6047984 */ /* 0x019e220000000c00 */
[----:B-----5:R-:W-:Y:S02]  /*a930*/  SHF.R.U32.HI R10, RZ, 0x8, R29 ;  /* 0x00000008ff0a7819 */ /* 0x020fe4000001161d */
[----:B------:R-:W-:Y:S02]  /*a940*/  LOP3.LUT R11, R29, 0xff, RZ, 0xc0, !PT ;  /* 0x000000ff1d0b7812 */ /* 0x000fe400078ec0ff */
[----:B------:R-:W-:Y:S02]  /*a950*/  LOP3.LUT R10, R10, 0xff, RZ, 0xc0, !PT ;  /* 0x000000ff0a0a7812 */ /* 0x000fe400078ec0ff */
[----:B------:R-:W-:Y:S02]  /*a960*/  SHF.R.U32.HI R12, RZ, 0x8, R35 ;  /* 0x00000008ff0c7819 */ /* 0x000fe40000011623 */
[----:B------:R-:W-:Y:S02]  /*a970*/  SHF.R.U32.HI R0, RZ, 0x8, R28 ;  /* 0x00000008ff007819 */ /* 0x000fe4000001161c */
[----:B------:R-:W-:-:S02]  /*a980*/  PRMT R10, R10, 0x7604, R11 ;  /* 0x000076040a0a7816 */ /* 0x000fc4000000000b */
[----:B------:R-:W-:Y:S02]  /*a990*/  SHF.R.U32.HI R11, RZ, 0x10, R29 ;  /* 0x00000010ff0b7819 */ /* 0x000fe4000001161d */
[----:B-1----:R-:W-:Y:S02]  /*a9a0*/  LOP3.LUT R15, R35, 0xff, RZ, 0xc0, !PT ;  /* 0x000000ff230f7812 */ /* 0x002fe400078ec0ff */
[----:B------:R-:W-:Y:S01]  /*a9b0*/  LOP3.LUT R12, R12, 0xff, RZ, 0xc0, !PT ;  /* 0x000000ff0c0c7812 */ /* 0x000fe200078ec0ff */
[----:B------:R-:W-:Y:S01]  /*a9c0*/  IMAD.U32 R11, R11, 0x10000, RZ ;  /* 0x000100000b0b7824 */ /* 0x000fe200078e00ff */
[----:B------:R-:W-:Y:S02]  /*a9d0*/  SHF.R.U32.HI R14, RZ, 0x10, R35 ;  /* 0x00000010ff0e7819 */ /* 0x000fe40000011623 */
[----:B--2---:R-:W-:Y:S02]  /*a9e0*/  LOP3.LUT R3, R28, 0xff, RZ, 0xc0, !PT ;  /* 0x000000ff1c037812 */ /* 0x004fe400078ec0ff */
[----:B------:R-:W-:-:S02]  /*a9f0*/  LOP3.LUT R0, R0, 0xff, RZ, 0xc0, !PT ;  /* 0x000000ff00007812 */ /* 0x000fc400078ec0ff */
[----:B------:R-:W-:Y:S01]  /*aa00*/  PRMT R12, R12, 0x7604, R15 ;  /* 0x000076040c0c7816 */ /* 0x000fe2000000000f */
[----:B------:R-:W-:Y:S01]  /*aa10*/  IMAD.U32 R15, R14, 0x10000, RZ ;  /* 0x000100000e0f7824 */ /* 0x000fe200078e00ff */
[----:B------:R-:W-:Y:S02]  /*aa20*/  PRMT R3, R0, 0x7604, R3 ;  /* 0x0000760400037816 */ /* 0x000fe40000000003 */
[----:B------:R-:W-:Y:S02]  /*aa30*/  SHF.R.U32.HI R0, RZ, 0x8, R34 ;  /* 0x00000008ff007819 */ /* 0x000fe40000011622 */
[----:B------:R-:W-:Y:S02]  /*aa40*/  LOP3.LUT R3, R3, 0xff0000, R28, 0xf8, !PT ;  /* 0x00ff000003037812 */ /* 0x000fe400078ef81c */
[----:B------:R-:W-:Y:S02]  /*aa50*/  LOP3.LUT R11, R10, 0xff0000, R11, 0xf8, !PT ;  /* 0x00ff00000a0b7812 */ /* 0x000fe400078ef80b */
[----:B------:R-:W-:-:S02]  /*aa60*/  LOP3.LUT R15, R12, 0xff0000, R15, 0xf8, !PT ;  /* 0x00ff00000c0f7812 */ /* 0x000fc400078ef80f */
[----:B------:R-:W-:Y:S02]  /*aa70*/  LOP3.LUT R13, R34, 0xff, RZ, 0xc0, !PT ;  /* 0x000000ff220d7812 */ /* 0x000fe400078ec0ff */
[----:B------:R-:W-:Y:S02]  /*aa80*/  LOP3.LUT R0, R0, 0xff, RZ, 0xc0, !PT ;  /* 0x000000ff00007812 */ /* 0x000fe400078ec0ff */
[----:B------:R-:W-:Y:S02]  /*aa90*/  LOP3.LUT R14, R3, 0xff000000, R28, 0xf8, !PT ;  /* 0xff000000030e7812 */ /* 0x000fe400078ef81c */
[----:B------:R-:W-:Y:S02]  /*aaa0*/  LOP3.LUT R35, R15, 0xff000000, R35, 0xf8, !PT ;  /* 0xff0000000f237812 */ /* 0x000fe400078ef823 */
[----:B------:R-:W-:Y:S02]  /*aab0*/  LOP3.LUT R28, R11, 0xff000000, R29, 0xf8, !PT ;  /* 0xff0000000b1c7812 */ /* 0x000fe400078ef81d */
[----:B------:R-:W-:-:S02]  /*aac0*/  PRMT R13, R0, 0x7604, R13 ;  /* 0x00007604000d7816 */ /* 0x000fc4000000000d */
[----:B0-----:R-:W-:Y:S02]  /*aad0*/  F2FP.F16.E4M3.UNPACK_B R0, R6.H1 ;  /* 0x00000006ff00723e */ /* 0x001fe400030006ff */
[----:B------:R-:W-:Y:S02]  /*aae0*/  F2FP.F16.E4M3.UNPACK_B R40, R35 ;  /* 0x00000023ff28723e */ /* 0x000fe400020006ff */
[----:B------:R-:W-:Y:S01]  /*aaf0*/  F2FP.F16.E4M3.UNPACK_B R15, R28 ;  /* 0x0000001cff0f723e */ /* 0x000fe200020006ff */
[----:B------:R-:W-:Y:S01]  /*ab00*/  HADD2.F32 R11, -RZ, R0.H1_H1 ;  /* 0x30000000ff0b7230 */ /* 0x000fe20000004100 */
[--C-:B------:R-:W-:Y:S01]  /*ab10*/  LOP3.LUT R13, R13, 0xff0000, R34.reuse, 0xf8, !PT ;  /* 0x00ff00000d0d7812 */ /* 0x100fe200078ef822 */
[----:B------:R-:W-:Y:S01]  /*ab20*/  HADD2.F32 R41, -RZ, R40.H1_H1 ;  /* 0x30000028ff297230 */ /* 0x000fe20000004100 */
[----:B------:R-:W-:Y:S01]  /*ab30*/  F2FP.F16.E4M3.UNPACK_B R3, R6 ;  /* 0x00000006ff03723e */ /* 0x000fe200020006ff */
[----:B------:R-:W-:Y:S01]  /*ab40*/  HADD2.F32 R29, -RZ, R15.H1_H1 ;  /* 0x3000000fff1d7230 */ /* 0x000fe20000004100 */
[----:B------:R-:W-:Y:S01]  /*ab50*/  LOP3.LUT R34, R13, 0xff000000, R34, 0xf8, !PT ;  /* 0xff0000000d227812 */ /* 0x000fe200078ef822 */
        /* <DEDUP_REMOVED lines=82> */
.L_x_1326:
[----:B------:R-:W-:Y:S05]  /*b080*/  BSYNC B1 ;  /* 0x0000000000017941 */ /* 0x000fea0003800000 */
.L_x_1325:
        /* <DEDUP_REMOVED lines=45> */
[-C--:B------:R-:W-:Y:S01]  /*b360*/  F2FP.F16.E4M3.UNPACK_B R12, R7.reuse ;  /* 0x00000007ff0c723e */ /* 0x080fe200020006ff */
[-C--:B------:R-:W-:Y:S01]  /*b370*/  FMUL.FTZ R40, R11, R28.reuse ;  /* 0x0000001c0b287220 */ /* 0x080fe20000410000 */
        /* <DEDUP_REMOVED lines=78> */
.L_x_1332:
[----:B------:R-:W-:Y:S05]  /*b860*/  BSYNC B2 ;  /* 0x0000000000027941 */ /* 0x000fea0003800000 */
.L_x_1331:
[----:B------:R-:W-:Y:S05]  /*b870*/  @P1 BRA `(.L_x_1330) ;  /* 0x0000000400e81947 */ /* 0x000fea0003800000 */
[----:B0--34-:R-:W0:Y:S01]  /*b880*/  LDS.128 R4, [R214+0x1e000] ;  /* 0x01e00000d6047984 */ /* 0x019e220000000c00 */
[----:B--2--5:R-:W-:Y:S02]  /*b890*/  SHF.R.U32.HI R3, RZ, 0x8, R30 ;  /* 0x00000008ff037819 */ /* 0x024fe4000001161e */
[----:B-1----:R-:W-:Y:S02]  /*b8a0*/  SHF.R.U32.HI R15, RZ, 0x8, R33 ;  /* 0x00000008ff0f7819 */ /* 0x002fe40000011621 */
        /* <DEDUP_REMOVED lines=30> */
[--C-:B------:R-:W-:Y:S01]  /*ba90*/  HADD2.F32 R11, -RZ, R0.reuse.H1_H1 ;  /* 0x30000000ff0b7230 */ /* 0x100fe20000004100 */
[----:B------:R-:W-:Y:S01]  /*baa0*/  LOP3.LUT R12, R12, 0xff, RZ, 0xc0, !PT ;  /* 0x000000ff0c0c7812 */ /* 0x000fe200078ec0ff */
[----:B------:R-:W-:Y:S01]  /*bab0*/  HADD2.F32 R33, -RZ, R31.H1_H1 ;  /* 0x3000001fff217230 */ /* 0x000fe20000004100 */
[----:B------:R-:W-:Y:S01]  /*bac0*/  F2FP.F16.E4M3.UNPACK_B R3, R6 ;  /* 0x00000006ff03723e */ /* 0x000fe200020006ff */
[----:B------:R-:W-:Y:S01]  /*bad0*/  HADD2.F32 R28, -RZ, R15.H1_H1 ;  /* 0x3000000fff1c7230 */ /* 0x000fe20000004100 */
[----:B------:R-:W-:Y:S01]  /*bae0*/  PRMT R13, R12, 0x7054, R13 ;  /* 0x000070540c0d7816 */ /* 0x000fe2000000000d */
[----:B------:R-:W-:Y:S02]  /*baf0*/  HADD2.F32 R10, -RZ, R0.H0_H0 ;  /* 0x20000000ff0a7230 */ /* 0x000fe40000004100 */
[C---:B------:R-:W-:Y:S01]  /*bb00*/  FMUL.FTZ R35, R11.reuse, R33 ;  /* 0x000000210b237220 */ /* 0x040fe20000410000 */
[-C--:B------:R-:W-:Y:S01]  /*bb10*/  F2FP.F16.E4M3.UNPACK_B R12, R7.reuse ;  /* 0x00000007ff0c723e */ /* 0x080fe200020006ff */
        /* <DEDUP_REMOVED lines=80> */
.L_x_1330:
[----:B------:R-:W-:Y:S05]  /*c020*/  BSYNC B1 ;  /* 0x0000000000017941 */ /* 0x000fea0003800000 */
.L_x_1329:
[----:B------:R-:W-:Y:S05]  /*c030*/  @P4 BRA `(.L_x_1333) ;  /* 0x0000005400d44947 */ /* 0x000fea0003800000 */
[----:B------:R-:W1:Y:S01]  /*c040*/  LDC R0, c[0x0][0x3d4] ;  /* 0x0000f500ff007b82 */ /* 0x000e620000000800 */
[----:B------:R-:W-:Y:S01]  /*c050*/  BSSY B1, `(.L_x_1334) ;  /* 0x000007e000017945 */ /* 0x000fe20003800000 */
[-C--:B-1----:R-:W-:Y:S02]  /*c060*/  ISETP.GE.AND P0, PT, R22, R0.reuse, PT ;  /* 0x000000001600720c */ /* 0x082fe40003f06270 */
[----:B------:R-:W-:-:S11]  /*c070*/  ISETP.GE.AND P1, PT, R199, R0, PT ;  /* 0x00000000c700720c */ /* 0x000fd60003f26270 */
[----:B------:R-:W-:Y:S05]  /*c080*/  @P0 BRA `(.L_x_1335) ;  /* 0x0000000400e80947 */ /* 0x000fea0003800000 */
[----:B0--34-:R-:W0:Y:S01]  /*c090*/  LDS.128 R4, [R214+0x1b000] ;  /* 0x01b00000d6047984 */ /* 0x019e220000000c00 */
[----:B--2--5:R-:W-:Y:S02]  /*c0a0*/  SHF.R.U32.HI R3, RZ, 0x8, R26 ;  /* 0x00000008ff037819 */ /* 0x024fe4000001161a */
        /* <DEDUP_REMOVED lines=10> */
[----:B------:R-:W-:-:S02]  /*c150*/  SHF.R.U32.HI R13, RZ, 0x8, R24 ;  /* 0x00000008ff0d7819 */ /* 0x000fc40000011618 */
[----:B------:R-:W-:Y:S02]  /*c160*/  PRMT R11, R11, 0x7604, R10 ;  /* 0x000076040b0b7816 */ /* 0x000fe4000000000a */
[----:B------:R-:W-:Y:S02]  /*c170*/  SHF.R.U32.HI R0, RZ, 0x10, R26 ;  /* 0x00000010ff007819 */ /* 0x000fe4000001161a */
[----:B------:R-:W-:Y:S02]  /*c180*/  SHF.R.U32.HI R14, RZ, 0x10, R25 ;  /* 0x00000010ff0e7819 */ /* 0x000fe40000011619 */
[----:B------:R-:W-:Y:S02]  /*c190*/  SHF.R.U32.HI R10, RZ, 0x10, R27 ;  /* 0x00000010ff0a7819 */ /* 0x000fe4000001161b */
        /* <DEDUP_REMOVED lines=9> */
[----:B------:R-:W-:Y:S02]  /*c230*/  PRMT R11, R10, 0x7054, R11 ;  /* 0x000070540a0b7816 */ /* 0x000fe4000000000b */
[----:B------:R-:W-:Y:S02]  /*c240*/  LOP3.LUT R14, R3, 0xff000000, R26, 0xf8, !PT ;  /* 0xff000000030e7812 */ /* 0x000fe400078ef81a */
[----:B------:R-:W-:Y:S02]  /*c250*/  LOP3.LUT R28, R15, 0xff000000, R25, 0xf8, !PT ;  /* 0xff0000000f1c7812 */ /* 0x000fe400078ef819 */
[----:B------:R-:W-:Y:S02]  /*c260*/  LOP3.LUT R12, R12, 0xff, RZ, 0xc0, !PT ;  /* 0x000000ff0c0c7812 */ /* 0x000fe400078ec0ff */
[----:B------:R-:W-:-:S02]  /*c270*/  LOP3.LUT R26, R11, 0xff000000, R27, 0xf8, !PT ;  /* 0xff0000000b1a7812 */ /* 0x000fc400078ef81b */
[----:B0-----:R-:W-:Y:S02]  /*c280*/  F2FP.F16.E4M3.UNPACK_B R0, R6.H1 ;  /* 0x00000006ff00723e */ /* 0x001fe400030006ff */
[----:B------:R-:W-:Y:S02]  /*c290*/  F2FP.F16.E4M3.UNPACK_B R27, R28 ;  /* 0x0000001cff1b723e */ /* 0x000fe400020006ff */
[----:B------:R-:W-:Y:S01]  /*c2a0*/  PRMT R13, R12, 0x7054, R13 ;  /* 0x000070540c0d7816 */ /* 0x000fe2000000000d */
[--C-:B------:R-:W-:Y:S01]  /*c2b0*/  HADD2.F32 R11, -RZ, R0.reuse.H1_H1 ;  /* 0x30000000ff0b7230 */ /* 0x100fe20000004100 */
[----:B------:R-:W-:Y:S01]  /*c2c0*/  F2FP.F16.E4M3.UNPACK_B R15, R26 ;  /* 0x0000001aff0f723e */ /* 0x000fe200020006ff */
[----:B------:R-:W-:Y:S01]  /*c2d0*/  HADD2.F32 R29, -RZ, R27.H1_H1 ;  /* 0x3000001bff1d7230 */ /* 0x000fe20000004100 */
[----:B------:R-:W-:Y:S01]  /*c2e0*/  LOP3.LUT R25, R13, 0xff000000, R24, 0xf8, !PT ;  /* 0xff0000000d197812 */ /* 0x000fe200078ef818 */
[----:B------:R-:W-:Y:S01]  /*c2f0*/  HADD2.F32 R10, -RZ, R0.H0_H0 ;  /* 0x20000000ff0a7230 */ /* 0x000fe20000004100 */
[----:B------:R-:W-:Y:S01]  /*c300*/  F2FP.F16.E4M3.UNPACK_B R3, R6 ;  /* 0x00000006ff03723e */ /* 0x000fe200020006ff */
[----:B------:R-:W-:-:S02]  /*c310*/  HADD2.F32 R24, -RZ, R15.H1_H1 ;  /* 0x3000000fff187230 */ /* 0x000fc40000004100 */
[C---:B------:R-:W-:Y:S01]  /*c320*/  FMUL.FTZ R31, R11.reuse, R29 ;  /* 0x0000001d0b1f7220 */ /* 0x040fe20000410000 */
[-C--:B------:R-:W-:Y:S02]  /*c330*/  F2FP.F16.E4M3.UNPACK_B R12, R7.reuse ;  /* 0x00000007ff0c723e */ /* 0x080fe400020006ff */
[----:B------:R-:W-:Y:S01]  /*c340*/  F2FP.F16.E4M3.UNPACK_B R13, R7.H1 ;  /* 0x00000007ff0d723e */ /* 0x000fe200030006ff */
[-C--:B------:R-:W-:Y:S01]  /*c350*/  FMUL.FTZ R30, R11, R24.reuse ;  /* 0x000000180b1e7220 */ /* 0x080fe20000410000 */
[-C--:B------:R-:W-:Y:S01]  /*c360*/  F2FP.F16.E4M3.UNPACK_B R6, R5.reuse ;  /* 0x00000005ff06723e */ /* 0x080fe200020006ff */
[C---:B------:R-:W-:Y:S01]  /*c370*/  FFMA.FTZ R31, R10.reuse, R24, -R31 ;  /* 0x000000180a1f7223 */ /* 0x040fe2000001081f */
[----:B------:R-:W-:Y:S01]  /*c380*/  F2FP.F16.E4M3.UNPACK_B R7, R5.H1 ;  /* 0x00000005ff07723e */ /* 0x000fe200030006ff */
[----:B------:R-:W-:Y:S01]  /*c390*/  FFMA.FTZ R32, R10, R29, R30 ;  /* 0x0000001d0a207223 */ /* 0x000fe2000001001e */
        /* <DEDUP_REMOVED lines=24> */
[-C--:B------:R-:W-:Y:S01]  /*c520*/  F2FP.F16.E4M3.UNPACK_B R11, R25.reuse ;  /* 0x00000019ff0b723e */ /* 0x080fe200020006ff */
        /* <DEDUP_REMOVED lines=48> */
.L_x_1335:
[----:B------:R-:W-:Y:S05]  /*c830*/  BSYNC B1 ;  /* 0x0000000000017941 */ /* 0x000fea0003800000 */
.L_x_1334:
[----:B------:R-:W-:Y:S05]  /*c840*/  @P1 BRA `(.L_x_1333) ;  /* 0x0000004c00d01947 */ /* 0x000fea0003800000 */
[----:B01-34-:R-:W0:Y:S01]  /*c850*/  LDS.128 R4, [R214+0x1f000] ;  /* 0x01f00000d6047984 */ /* 0x01be220000000c00 */
[----:B-----5:R-:W-:Y:S02]  /*c860*/  SHF.R.U32.HI R10, RZ, 0x8, R9 ;  /* 0x00000008ff0a7819 */ /* 0x020fe40000011609 */
[----:B------:R-:W-:Y:S02]  /*c870*/  SHF.R.U32.HI R0, RZ, 0x8, R8 ;  /* 0x00000008ff007819 */ /* 0x000fe40000011608 */
[----:B------:R-:W-:Y:S02]  /*c880*/  LOP3.LUT R11, R9, 0xff, RZ, 0xc0, !PT ;  /* 0x000000ff090b7812 */ /* 0x000fe400078ec0ff */
[----:B------:R-:W-:Y:S02]  /*c890*/  LOP3.LUT R10, R10, 0xff, RZ, 0xc0, !PT ;  /* 0x000000ff0a0a7812 */ /* 0x000fe400078ec0ff */
[----:B--2---:R-:W-:Y:S02]  /*c8a0*/  LOP3.LUT R3, R8, 0xff, RZ, 0xc0, !PT ;  /* 0x000000ff08037812 */ /* 0x004fe400078ec0ff */
[----:B------:R-:W-:-:S02]  /*c8b0*/  LOP3.LUT R0, R0, 0xff, RZ, 0xc0, !PT ;  /* 0x000000ff00007812 */ /* 0x000fc400078ec0ff */
[----:B------:R-:W-:Y:S02]  /*c8c0*/  SHF.R.U32.HI R12, RZ, 0x8, R21 ;  /* 0x00000008ff0c7819 */ /* 0x000fe40000011615 */
[----:B------:R-:W-:Y:S02]  /*c8d0*/  PRMT R10, R10, 0x7604, R11 ;  /* 0x000076040a0a7816 */ /* 0x000fe4000000000b */
[----:B------:R-:W-:Y:S02]  /*c8e0*/  PRMT R3, R0, 0x7604, R3 ;  /* 0x0000760400037816 */ /* 0x000fe40000000003 */
[----:B------:R-:W-:Y:S02]  /*c8f0*/  SHF.R.U32.HI R11, RZ, 0x10, R9 ;  /* 0x00000010ff0b7819 */ /* 0x000fe40000011609 */
[----:B------:R-:W-:Y:S02]  /*c900*/  LOP3.LUT R15, R21, 0xff, RZ, 0xc0, !PT ;  /* 0x000000ff150f7812 */ /* 0x000fe400078ec0ff */
[----:B------:R-:W-:Y:S01]  /*c910*/  LOP3.LUT R12, R12, 0xff, RZ, 0xc0, !PT ;  /* 0x000000ff0c0c7812 */ /* 0x000fe200078ec0ff */
[----:B------:R-:W-:Y:S01]  /*c920*/  IMAD.U32 R11, R11, 0x10000, RZ ;  /* 0x000100000b0b7824 */ /* 0x000fe200078e00ff */
[----:B------:R-:W-:-:S02]  /*c930*/  SHF.R.U32.HI R0, RZ, 0x8, R20 ;  /* 0x00000008ff007819 */ /* 0x000fc40000011614 */
[----:B------:R-:W-:Y:S02]  /*c940*/  SHF.R.U32.HI R14, RZ, 0x10, R21 ;  /* 0x00000010ff0e7819 */ /* 0x000fe40000011615 */
[----:B------:R-:W-:Y:S02]  /*c950*/  PRMT R12, R12, 0x7604, R15 ;  /* 0x000076040c0c7816 */ /* 0x000fe4000000000f */
[----:B------:R-:W-:Y:S02]  /*c960*/  LOP3.LUT R13, R20, 0xff, RZ, 0xc0, !PT ;  /* 0x000000ff140d7812 */ /* 0x000fe400078ec0ff */
[----:B------:R-:W-:Y:S02]  /*c970*/  LOP3.LUT R0, R0, 0xff, RZ, 0xc0, !PT ;  /* 0x000000ff00007812 */ /* 0x000fe400078ec0ff */
[----:B------:R-:W-:Y:S02]  /*c980*/  SHF.L.U32 R15, R14, 0x10, RZ ;  /* 0x000000100e0f7819 */ /* 0x000fe400000006ff */
[----:B------:R-:W-:-:S02]  /*c990*/  PRMT R13, R0, 0x7604, R13 ;  /* 0x00007604000d7816 */ /* 0x000fc4000000000d */
[----:B------:R-:W-:Y:S02]  /*c9a0*/  LOP3.LUT R25, R12, 0xff0000, R15, 0xf8, !PT ;  /* 0x00ff00000c197812 */ /* 0x000fe400078ef80f */
[----:B------:R-:W-:Y:S02]  /*c9b0*/  LOP3.LUT R11, R10, 0xff0000, R11, 0xf8, !PT ;  /* 0x00ff00000a0b7812 */ /* 0x000fe400078ef80b */
[----:B------:R-:W-:Y:S02]  /*c9c0*/  LOP3.LUT R15, R13, 0xff0000, R20, 0xf8, !PT ;  /* 0x00ff00000d0f7812 */ /* 0x000fe400078ef814 */
[----:B------:R-:W-:Y:S02]  /*c9d0*/  LOP3.LUT R25, R25, 0xff000000, R21, 0xf8, !PT ;  /* 0xff00000019197812 */ /* 0x000fe400078ef815 */
[----:B------:R-:W-:Y:S02]  /*c9e0*/  LOP3.LUT R13, R11, 0xff000000, R9, 0xf8, !PT ;  /* 0xff0000000b0d7812 */ /* 0x000fe400078ef809 */
[----:B0-----:R-:W-:-:S02]  /*c9f0*/  F2FP.F16.E4M3.UNPACK_B R0, R6.H1 ;  /* 0x00000006ff00723e */ /* 0x001fc400030006ff */
[----:B------:R-:W-:Y:S02]  /*ca00*/  F2FP.F16.E4M3.UNPACK_B R21, R25 ;  /* 0x00000019ff15723e */ /* 0x000fe400020006ff */
[----:B------:R-:W-:Y:S01]  /*ca10*/  F2FP.F16.E4M3.UNPACK_B R14, R13 ;  /* 0x0000000dff0e723e */ /* 0x000fe200020006ff */
[----:B------:R-:W-:Y:S01]  /*ca20*/  HADD2.F32 R9, -RZ, R0.H1_H1 ;  /* 0x30000000ff097230 */ /* 0x000fe20000004100 */
[----:B------:R-:W-:Y:S01]  /*ca30*/  LOP3.LUT R3, R3, 0xff0000, R8, 0xf8, !PT ;  /* 0x00ff000003037812 */ /* 0x000fe200078ef808 */
[--C-:B------:R-:W-:Y:S01]  /*ca40*/  HADD2.F32 R24, -RZ, R21.reuse.H1_H1 ;  /* 0x30000015ff187230 */ /* 0x100fe20000004100 */
[----:B------:R-:W-:Y:S01]  /*ca50*/  LOP3.LUT R20, R15, 0xff000000, R20, 0xf8, !PT ;  /* 0xff0000000f147812 */ /* 0x000fe200078ef814 */
[----:B------:R-:W-:Y:S01]  /*ca60*/  HADD2.F32 R15, -RZ, R14.H1_H1 ;  /* 0x3000000eff0f7230 */ /* 0x000fe20000004100 */
[----:B------:R-:W-:Y:S01]  /*ca70*/  LOP3.LUT R12, R3, 0xff000000, R8, 0xf8, !PT ;  /* 0xff000000030c7812 */ /* 0x000fe200078ef808 */
[----:B------:R-:W-:Y:S02]  /*ca80*/  HADD2.F32 R8, -RZ, R0.H0_H0 ;  /* 0x20000000ff087230 */ /* 0x000fe40000004100 */
        /* <DEDUP_REMOVED lines=8> */
[----:B------:R-:W-:Y:S01]  /*cb10*/  HADD2.F32 R8, -RZ, R21.H0_H0 ;  /* 0x20000015ff087230 */ /* 0x000fe20000004100 */
[----:B------:R-:W-:Y:S01]  /*cb20*/  F2FP.F16.E4M3.UNPACK_B R7, R5.H1 ;  /* 0x00000005ff07723e */ /* 0x000fe200030006ff */
[--C-:B------:R-:W-:Y:S01]  /*cb30*/  HADD2.F32 R5, -RZ, R3.reuse.H1_H1 ;  /* 0x30000003ff057230 */ /* 0x100fe20000004100 */
[----:B------:R-:W-:Y:S01]  /*cb40*/  F2FP.F16.E4M3.UNPACK_B R25, R25.H1 ;  /* 0x00000019ff19723e */ /* 0x000fe200030006ff */
[----:B------:R-:W-:Y:S01]  /*cb50*/  HADD2.F32 R14, -RZ, R14.H0_H0 ;  /* 0x2000000eff0e7230 */ /* 0x000fe20000004100 */
[----:B------:R-:W-:Y:S01]  /*cb60*/  F2FP.F16.E4M3.UNPACK_B R13, R13.H1 ;  /* 0x0000000dff0d723e */ /* 0x000fe200030006ff */
[----:B------:R-:W-:-:S02]  /*cb70*/  HADD2.F32 R3, -RZ, R3.H0_H0 ;  /* 0x20000003ff037230 */ /* 0x000fc40000004100 */
[C---:B------:R-:W-:Y:S01]  /*cb80*/  FMUL.FTZ R24, R5.reuse, R8 ;  /* 0x0000000805187220 */ /* 0x040fe20000410000 */
[----:B------:R-:W-:Y:S02]  /*cb90*/  HADD2.F32 R9, -RZ, R25.H0_H0 ;  /* 0x20000019ff097230 */ /* 0x000fe40000004100 */
[-C--:B------:R-:W-:Y:S01]  /*cba0*/  FMUL.FTZ R15, R5, R14.reuse ;  /* 0x0000000e050f7220 */ /* 0x080fe20000410000 */
[--C-:B------:R-:W-:Y:S02]  /*cbb0*/  HADD2.F32 R5, -RZ, R10.reuse.H1_H1 ;  /* 0x3000000aff057230 */ /* 0x100fe40000004100 */
[C---:B------:R-:W-:Y:S01]  /*cbc0*/  FFMA.FTZ R24, R3.reuse, R14, -R24 ;  /* 0x0000000e03187223 */ /* 0x040fe20000010818 */
[----:B------:R-:W-:Y:S02]  /*cbd0*/  HADD2.F32 R10, -RZ, R10.H0_H0 ;  /* 0x2000000aff0a7230 */ /* 0x000fe40000004100 */
[----:B------:R-:W-:Y:S01]  /*cbe0*/  FFMA.FTZ R21, R3, R8, R15 ;  /* 0x0000000803157223 */ /* 0x000fe2000001000f */
[----:B------:R-:W-:-:S02]  /*cbf0*/  HADD2.F32 R8, -RZ, R13.H0_H0 ;  /* 0x2000000dff087230 */ /* 0x000fc40000004100 */
[CC--:B------:R-:W-:Y:S01]  /*cc00*/  FMUL.FTZ R15, R5.reuse, R9.reuse ;  /* 0x00000009050f7220 */ /* 0x0c0fe20000410000 */
[----:B------:R-:W-:Y:S01]  /*cc10*/  HADD2.F32 R14, -RZ, R25.H1_H1 ;  /* 0x30000019ff0e7230 */ /* 0x000fe20000004100 */
[----:B------:R-:W-:Y:S01]  /*cc20*/  F2FP.F16.E4M3.UNPACK_B R0, R4 ;  /* 0x00000004ff00723e */ /* 0x000fe200020006ff */
[----:B------:R-:W-:Y:S02]  /*cc30*/  HADD2.F32 R3, -RZ, R11.H1_H1 ;  /* 0x3000000bff037230 */ /* 0x000fe40000004100 */
[-C--:B------:R-:W-:Y:S01]  /*cc40*/  FMUL.FTZ R5, R5, R8.reuse ;  /* 0x0000000805057220 */ /* 0x080fe20000410000 */
[C---:B------:R-:W-:Y:S01]  /*cc50*/  FFMA.FTZ R25, R10.reuse, R8, -R15 ;  /* 0x000000080a197223 */ /* 0x040fe2000001080f */
[----:B------:R-:W-:Y:S01]  /*cc60*/  HADD2.F32 R8, -RZ, R13.H1_H1 ;  /* 0x3000000dff087230 */ /* 0x000fe20000004100 */
[----:B------:R-:W-:Y:S01]  /*cc70*/  F2FP.F16.E4M3.UNPACK_B R4, R4.H1 ;  /* 0x00000004ff04723e */ /* 0x000fe200030006ff */
[----:B------:R-:W-:Y:S02]  /*cc80*/  HADD2.F32 R11, -RZ, R11.H0_H0 ;  /* 0x2000000bff0b7230 */ /* 0x000fe40000004100 */
[C---:B------:R-:W-:Y:S01]  /*cc90*/  FMUL.FTZ R30, R3.reuse, R14 ;  /* 0x0000000e031e7220 */ /* 0x040fe20000410000 */
[----:B------:R-:W-:Y:S01]  /*cca0*/  FFMA.FTZ R28, R10, R9, R5 ;  /* 0x000000090a1c7223 */ /* 0x000fe20000010005 */
[----:B------:R-:W-:Y:S01]  /*ccb0*/  F2FP.F16.E4M3.UNPACK_B R9, R20 ;  /* 0x00000014ff09723e */ /* 0x000fe200020006ff */
[-C--:B------:R-:W-:Y:S01]  /*ccc0*/  FMUL.FTZ R10, R3, R8.reuse ;  /* 0x00000008030a7220 */ /* 0x080fe20000410000 */
[----:B------:R-:W-:Y:S01]  /*ccd0*/  FFMA.FTZ R30, R11, R8, -R30 ;  /* 0x000000080b1e7223 */ /* 0x000fe2000001081e */
[----:B------:R-:W-:Y:S01]  /*cce0*/  F2FP.F16.E4M3.UNPACK_B R8, R12 ;  /* 0x0000000cff08723e */ /* 0x000fe200020006ff */
[----:B------:R-:W-:-:S02]  /*ccf0*/  HADD2.F32 R5, -RZ, R4.H1_H1 ;  /* 0x30000004ff057230 */ /* 0x000fc40000004100 */
[----:B------:R-:W-:Y:S01]  /*cd00*/  FFMA.FTZ R29, R11, R14, R10 ;  /* 0x0000000e0b1d7223 */ /* 0x000fe2000001000a */
[--C-:B------:R-:W-:Y:S01]  /*cd10*/  HADD2.F32 R13, -RZ, R9.reuse.H1_H1 ;  /* 0x30000009ff0d7230 */ /* 0x100fe20000004100 */
[----:B------:R-:W-:Y:S01]  /*cd20*/  F2FP.F16.E4M3.UNPACK_B R12, R12.H1 ;  /* 0x0000000cff0c723e */ /* 0x000fe200030006ff */
[----:B------:R-:W-:Y:S01]  /*cd30*/  HADD2.F32 R10, -RZ, R9.H0_H0 ;  /* 0x20000009ff0a7230 */ /* 0x000fe20000004100 */
[----:B------:R-:W-:Y:S01]  /*cd40*/  F2FP.F16.E4M3.UNPACK_B R20, R20.H1 ;  /* 0x00000014ff14723e */ /* 0x000fe200030006ff */
[----:B------:R-:W-:Y:S02]  /*cd50*/  HADD2.F32 R9, -RZ, R8.H1_H1 ;  /* 0x30000008ff097230 */ /* 0x000fe40000004100 */
[----:B------:R-:W-:Y:S01]  /*cd60*/  FMUL.FTZ R11, R5, R13 ;  /* 0x0000000d050b7220 */ /* 0x000fe20000410000 */
[----:B------:R-:W-:Y:S02]  /*cd70*/  HADD2.F32 R3, -RZ, R0.H1_H1 ;  /* 0x30000000ff037230 */ /* 0x000fe40000004100 */
[----:B------:R-:W-:-:S02]  /*cd80*/  HADD2.F32 R8, -RZ, R8.H0_H0 ;  /* 0x20000008ff087230 */ /* 0x000fc40000004100 */
[-C--:B------:R-:W-:Y:S01]  /*cd90*/  FMUL.FTZ R15, R5, R9.reuse ;  /* 0x00000009050f7220 */ /* 0x080fe20000410000 */
        /* <DEDUP_REMOVED lines=8> */
[----:B------:R-:W-:-:S02]  /*ce20*/  HADD2.F32 R4, -RZ, R12.H1_H1 ;  /* 0x3000000cff047230 */ /* 0x000fc40000004100 */
[--C-:B------:R-:W-:Y:S02]  /*ce30*/  HADD2.F32 R3, -RZ, R7.reuse.H1_H1 ;  /* 0x30000007ff037230 */ /* 0x100fe40000004100 */
[--C-:B------:R-:W-:Y:S02]  /*ce40*/  HADD2.F32 R8, -RZ, R20.reuse.H1_H1 ;  /* 0x30000014ff087230 */ /* 0x100fe40000004100 */
[----:B------:R-:W-:Y:S02]  /*ce50*/  HADD2.F32 R9, -RZ, R20.H0_H0 ;  /* 0x20000014ff097230 */ /* 0x000fe40000004100 */
[C---:B------:R-:W-:Y:S01]  /*ce60*/  FMUL.FTZ R13, R3.reuse, R4 ;  /* 0x00000004030d7220 */ /* 0x040fe20000410000 */
[----:B------:R-:W-:Y:S02]  /*ce70*/  HADD2.F32 R0, -RZ, R6.H1_H1 ;  /* 0x30000006ff007230 */ /* 0x000fe40000004100 */
[----:B------:R-:W-:Y:S02]  /*ce80*/  HADD2.F32 R5, -RZ, R12.H0_H0 ;  /* 0x2000000cff057230 */ /* 0x000fe40000004100 */
[----:B------:R-:W-:Y:S01]  /*ce90*/  FMUL.FTZ R12, R3, R8 ;  /* 0x00000008030c7220 */ /* 0x000fe20000410000 */
[----:B------:R-:W-:-:S02]  /*cea0*/  HADD2.F32 R7, -RZ, R7.H0_H0 ;  /* 0x20000007ff077230 */ /* 0x000fc40000004100 */
[C---:B------:R-:W-:Y:S01]  /*ceb0*/  FMUL.FTZ R3, R0.reuse, R9 ;  /* 0x0000000900037220 */ /* 0x040fe20000410000 */
[----:B------:R-:W-:Y:S02]  /*cec0*/  HADD2.F32 R6, -RZ, R6.H0_H0 ;  /* 0x20000006ff067230 */ /* 0x000fe40000004100 */
        /* <DEDUP_REMOVED lines=9> */
[----:B------:R-:W-:Y:S02]  /*cf60*/  F2FP.SATFINITE.E4M3.F32.PACK_AB_MERGE_C R6, R21, R24, R6 ;  /* 0x000000181506723e */ /* 0x000fe40004807006 */
[----:B------:R-:W-:Y:S02]  /*cf70*/  F2FP.SATFINITE.E4M3.F32.PACK_AB_MERGE_C R7, R28, R25, R7 ;  /* 0x000000191c07723e */ /* 0x000fe40004807007 */
[----:B------:R-:W-:Y:S02]  /*cf80*/  F2FP.SATFINITE.E4M3.F32.PACK_AB_MERGE_C R4, R10, R11, R4 ;  /* 0x0000000b0a04723e */ /* 0x000fe40004807004 */
[----:B------:R-:W-:-:S05]  /*cf90*/  F2FP.SATFINITE.E4M3.F32.PACK_AB_MERGE_C R5, R0, R5, R12 ;  /* 0x000000050005723e */ /* 0x000fca000480700c */
[----:B------:R0:W-:Y:S01]  /*cfa0*/  STS.128 [R214+0x1f000], R4 ;  /* 0x01f00004d6007388 */ /* 0x0001e20000000c00 */
[----:B------:R-:W-:Y:S05]  /*cfb0*/  BRA `(.L_x_1333) ;  /* 0x0000004400f47947 */ /* 0x000fea0003800000 */
.L_x_1294:
[----:B------:R-:W1:Y:S01]  /*cfc0*/  LDC R21, c[0x0][0x3d4] ;  /* 0x0000f500ff157b82 */ /* 0x000e620000000800 */
[-C--:B------:R-:W-:Y:S01]  /*cfd0*/  ISETP.GE.AND P0, PT, R222, R74.reuse, PT ;  /* 0x0000004ade00720c */ /* 0x080fe20003f06270 */
[----:B------:R-:W-:Y:S01]  /*cfe0*/  ULDC.64 UR4, c[0x0][0x3c8] ;  /* 0x0000f20000047ab9 */ /* 0x000fe20000000a00 */
[-C--:B------:R-:W-:Y:S01]  /*cff0*/  ISETP.GE.AND P1, PT, R221, R74.reuse, PT ;  /* 0x0000004add00720c */ /* 0x080fe20003f26270 */
[----:B------:R-:W-:Y:S01]  /*d000*/  ULDC.64 UR6, c[0x0][0x3e0] ;  /* 0x0000f80000067ab9 */ /* 0x000fe20000000a00 */
[-C--:B------:R-:W-:Y:S02]  /*d010*/  ISETP.GE.AND P2, PT, R195, R74.reuse, PT ;  /* 0x0000004ac300720c */ /* 0x080fe40003f46270 */
[----:B------:R-:W-:Y:S02]  /*d020*/  ISETP.GE.AND P3, PT, R18, R74, PT ;  /* 0x0000004a1200720c */ /* 0x000fe40003f66270 */
[CC--:B-1----:R-:W-:Y:S02]  /*d030*/  ISETP.GE.OR P0, PT, R192.reuse, R21.reuse, P0 ;  /* 0x00000015c000720c */ /* 0x0c2fe40000706670 */
[----:B------:R-:W-:-:S02]  /*d040*/  ISETP.GE.OR P1, PT, R192, R21, P1 ;  /* 0x00000015c000720c */ /* 0x000fc40000f26670 */
[CC--:B------:R-:W-:Y:S02]  /*d050*/  ISETP.GE.OR P2, PT, R192.reuse, R21.reuse, P2 ;  /* 0x00000015c000720c */ /* 0x0c0fe40001746670 */
[----:B------:R-:W-:-:S07]  /*d060*/  ISETP.GE.OR P3, PT, R192, R21, P3 ;  /* 0x00000015c000720c */ /* 0x000fce0001f66670 */
[----:B------:R-:W1:Y:S01]  /*d070*/  @!P0 LDC.64 R8, c[0x0][0x3c8] ;  /* 0x0000f200ff088b82 */ /* 0x000e620000000a00 */
[C---:B------:R-:W-:Y:S01]  /*d080*/  @!P0 LEA R66, P4, R12.reuse, R6, 0x6 ;  /* 0x000000060c428211 */ /* 0x040fe200078830ff */
[----:B------:R-:W-:Y:S02]  /*d090*/  @!P1 IMAD R3, R13, 0x60, RZ ;  /* 0x000000600d039824 */ /* 0x000fe400078e02ff */
[C---:B------:R-:W-:Y:S01]  /*d0a0*/  @!P1 IMAD.WIDE.U32 R70, R12.reuse, 0x60, R6 ;  /* 0x000000600c469825 */ /* 0x040fe200078e0006 */
[----:B------:R-:W-:-:S03]  /*d0b0*/  @!P0 LEA.HI.X R0, R12, R7, R13, 0x6, P4 ;  /* 0x000000070c008211 */ /* 0x000fc600020f340d */
[----:B------:R-:W2:Y:S01]  /*d0c0*/  @!P1 LDC.64 R14, c[0x0][0x3c8] ;  /* 0x0000f200ff0e9b82 */ /* 0x000ea20000000a00 */
[----:B------:R-:W-:-:S07]  /*d0d0*/  @!P1 IMAD.IADD R3, R71, 0x1, R3 ;  /* 0x0000000147039824 */ /* 0x000fce00078e0203 */
[----:B------:R-:W3:Y:S01]  /*d0e0*/  @!P0 LDC.64 R34, c[0x0][0x3e0] ;  /* 0x0000f800ff228b82 */ /* 0x000ee20000000a00 */
[----:B-1----:R-:W-:-:S07]  /*d0f0*/  @!P0 IADD3 R66, P4, P5, R25, R8, R66 ;  /* 0x0000000819428210 */ /* 0x002fce0007d9e042 */
[----:B------:R-:W1:Y:S01]  /*d100*/  @!P2 LDC.64 R28, c[0x0][0x3e0] ;  /* 0x0000f800ff1cab82 */ /* 0x000e620000000a00 */
[----:B------:R-:W-:Y:S02]  /*d110*/  @!P0 IADD3.X R67, R24, R9, R0, P4, P5 ;  /* 0x0000000918438210 */ /* 0x000fe400027ea400 */
[----:B------:R-:W-:-:S04]  /*d120*/  @!P2 IADD3 R63, P4, P5, R25, R30, R6 ;  /* 0x0000001e193fa210 */ /* 0x000fc80007d9e006 */
[----:B------:R-:W-:Y:S02]  /*d130*/  @!P2 IADD3.X R20, R24, R27, R7, P4, P5 ;  /* 0x0000001b1814a210 */ /* 0x000fe400027ea407 */
[----:B------:R-:W-:-:S04]  /*d140*/  @!P3 IADD3 R8, P4, P5, R25, UR4, R6 ;  /* 0x000000041908bc10 */ /* 0x000fc8000fd9e006 */
[C---:B------:R-:W-:Y:S02]  /*d150*/  @!P3 IADD3.X R9, R24.reuse, UR5, R7, P4, P5 ;  /* 0x000000051809bc10 */ /* 0x040fe4000a7ea407 */
[----:B--2---:R-:W-:Y:S01]  /*d160*/  @!P1 IADD3 R70, P4, P5, R25, R14, R70 ;  /* 0x0000000e19469210 */ /* 0x004fe20007d9e046 */
[----:B------:R-:W2:Y:S01]  /*d170*/  @!P2 LDC.64 R6, c[0x0][0x3c8] ;  /* 0x0000f200ff06ab82 */ /* 0x000ea20000000a00 */
[----:B------:R-:W-:Y:S02]  /*d180*/  @!P1 IMAD R25, R11, 0x60, RZ ;  /* 0x000000600b199824 */ /* 0x000fe400078e02ff */
[----:B------:R-:W-:Y:S02]  /*d190*/  @!P1 IADD3.X R71, R24, R15, R3, P4, P5 ;  /* 0x0000000f18479210 */ /* 0x000fe400027ea403 */
[----:B------:R-:W-:-:S03]  /*d1a0*/  @!P2 IADD3 R65, P4, P5, R73, R32, R4 ;  /* 0x000000204941a210 */ /* 0x000fc60007d9e004 */
[----:B------:R-:W4:Y:S01]  /*d1b0*/  @!P1 LDC.64 R32, c[0x0][0x3e0] ;  /* 0x0000f800ff209b82 */ /* 0x000f220000000a00 */
[----:B------:R-:W-:Y:S02]  /*d1c0*/  @!P2 IADD3.X R0, R26, R31, R5, P4, P5 ;  /* 0x0000001f1a00a210 */ /* 0x000fe400027ea405 */
[----:B------:R-:W-:-:S04]  /*d1d0*/  @!P3 IADD3 R14, P4, P5, R73, UR6, R4 ;  /* 0x00000006490ebc10 */ /* 0x000fc8000fd9e004 */
[----:B------:R-:W-:Y:S02]  /*d1e0*/  @!P3 IADD3.X R15, R26, UR7, R5, P4, P5 ;  /* 0x000000071a0fbc10 */ /* 0x000fe4000a7ea405 */
[----:B------:R-:W-:-:S04]  /*d1f0*/  @!P0 LEA R68, P4, R10, R4, 0x6 ;  /* 0x000000040a448211 */ /* 0x000fc800078830ff */
[C---:B------:R-:W-:Y:S01]  /*d200*/  @!P0 LEA.HI.X R3, R10.reuse, R5, R11, 0x6, P4 ;  /* 0x000000050a038211 */ /* 0x040fe200020f340b */
[----:B------:R-:W-:Y:S01]  /*d210*/  @!P1 IMAD.WIDE.U32 R4, R10, 0x60, R4 ;  /* 0x000000600a049825 */ /* 0x000fe200078e0004 */
[----:B---3--:R-:W-:-:S03]  /*d220*/  @!P0 IADD3 R68, P4, P5, R73, R34, R68 ;  /* 0x0000002249448210 */ /* 0x008fc60007d9e044 */
[----:B------:R-:W-:Y:S01]  /*d230*/  @!P1 IMAD.IADD R25, R5, 0x1, R25 ;  /* 0x0000000105199824 */ /* 0x000fe200078e0219 */
[C---:B------:R-:W-:Y:S02]  /*d240*/  @!P0 IADD3.X R69, R26.reuse, R35, R3, P4, P5 ;  /* 0x000000231a458210 */ /* 0x040fe400027ea403 */
[----:B----4-:R-:W-:Y:S02]  /*d250*/  @!P1 IADD3 R72, P4, P5, R73, R32, R4 ;  /* 0x0000002049489210 */ /* 0x010fe40007d9e004 */
[----:B------:R-:W-:Y:S02]  /*d260*/  CS2R R44, SRZ ;  /* 0x00000000002c7805 */ /* 0x000fe4000001ff00 */
[----:B------:R-:W-:Y:S02]  /*d270*/  CS2R R46, SRZ ;  /* 0x00000000002e7805 */ /* 0x000fe4000001ff00 */
[----:B------:R-:W-:Y:S02]  /*d280*/  CS2R R48, SRZ ;  /* 0x0000000000307805 */ /* 0x000fe4000001ff00 */
[----:B------:R-:W-:-:S02]  /*d290*/  @!P1 IADD3.X R73, R26, R33, R25, P4, P5 ;  /* 0x000000211a499210 */ /* 0x000fc400027ea419 */
[----:B------:R-:W-:Y:S02]  /*d2a0*/  CS2R R50, SRZ ;  /* 0x0000000000327805 */ /* 0x000fe4000001ff00 */
[----:B--2---:R-:W-:Y:S02]  /*d2b0*/  @!P2 IADD3 R62, P4, R63, R6, RZ ;  /* 0x000000063f3ea210 */ /* 0x004fe40007f9e0ff */
[----:B------:R-:W-:Y:S02]  /*d2c0*/  CS2R R30, SRZ ;  /* 0x00000000001e7805 */ /* 0x000fe4000001ff00 */
[----:B------:R-:W-:Y:S02]  /*d2d0*/  CS2R R36, SRZ ;  /* 0x0000000000247805 */ /* 0x000fe4000001ff00 */
[----:B------:R-:W-:Y:S02]  /*d2e0*/  CS2R R38, SRZ ;  /* 0x0000000000267805 */ /* 0x000fe4000001ff00 */
[----:B------:R-:W-:Y:S01]  /*d2f0*/  CS2R R4, SRZ ;  /* 0x0000000000047805 */ /* 0x000fe2000001ff00 */
[----:B------:R-:W-:Y:S01]  /*d300*/  @!P2 IMAD.X R63, R20, 0x1, R7, P4 ;  /* 0x00000001143fa824 */ /* 0x000fe200020e0607 */
[----:B-1----:R-:W-:-:S02]  /*d310*/  @!P2 IADD3 R64, P4, R65, R28, RZ ;  /* 0x0000001c4140a210 */ /* 0x002fc40007f9e0ff */
[----:B------:R-:W-:Y:S01]  /*d320*/  CS2R R6, SRZ ;  /* 0x0000000000067805 */ /* 0x000fe2000001ff00 */
[----:B------:R-:W-:Y:S01]  /*d330*/  IMAD R3, R205, 0x80, R18 ;  /* 0x00000080cd037824 */ /* 0x000fe200078e0212 */
[----:B------:R-:W5:Y:S01]  /*d340*/  @!P0 LDG.E.128 R36, desc[UR46][R68.64] ;  /* 0x0000002e44248981 */ /* 0x000f62000c1e1d00 */
[----:B------:R-:W-:Y:S01]  /*d350*/  CS2R R24, SRZ ;  /* 0x0000000000187805 */ /* 0x000fe2000001ff00 */
[----:B------:R-:W-:Y:S01]  /*d360*/  @!P2 IMAD.X R65, R0, 0x1, R29, P4 ;  /* 0x000000010041a824 */ /* 0x000fe200020e061d */
[----:B------:R-:W-:Y:S01]  /*d370*/  CS2R R26, SRZ ;  /* 0x00000000001a7805 */ /* 0x000fe2000001ff00 */
[----:B------:R-:W5:Y:S01]  /*d380*/  @!P2 LDG.E.128 R44, desc[UR46][R62.64] ;  /* 0x0000002e3e2ca981 */ /* 0x000f62000c1e1d00 */
[----:B------:R-:W1:Y:S03]  /*d390*/  LDC R0, c[0x0][0x428] ;  /* 0x00010a00ff007b82 */ /* 0x000e660000000800 */
[----:B------:R-:W5:Y:S01]  /*d3a0*/  @!P2 LDG.E.128 R48, desc[UR46][R64.64] ;  /* 0x0000002e4030a981 */ /* 0x000f62000c1e1d00 */
[----:B------:R-:W-:-:S03]  /*d3b0*/  CS2R R28, SRZ ;  /* 0x00000000001c7805 */ /* 0x000fc6000001ff00 */
[----:B------:R2:W5:Y:S04]  /*d3c0*/  @!P3 LDG.E.128 R4, desc[UR46][R8.64] ;  /* 0x0000002e0804b981 */ /* 0x000568000c1e1d00 */
[----:B------:R-:W5:Y:S01]  /*d3d0*/  @!P0 LDG.E.128 R28, desc[UR46][R66.64] ;  /* 0x0000002e421c8981 */ /* 0x000f62000c1e1d00 */
[----:B------:R-:W-:-:S03]  /*d3e0*/  IMAD R3, R218, 0x20, R3 ;  /* 0x00000020da037824 */ /* 0x000fc600078e0203 */
[----:B------:R3:W5:Y:S01]  /*d3f0*/  @!P3 LDG.E.128 R24, desc[UR46][R14.64] ;  /* 0x0000002e0e18b981 */ /* 0x000762000c1e1d00 */
[----:B------:R-:W-:Y:S01]  /*d400*/  IMAD.MOV.U32 R60, RZ, RZ, R58 ;  /* 0x000000ffff3c7224 */ /* 0x000fe200078e003a */
[----:B------:R-:W-:Y:S02]  /*d410*/  CS2R R32, SRZ ;  /* 0x0000000000207805 */ /* 0x000fe4000001ff00 */
[----:B------:R-:W-:Y:S02]  /*d420*/  CS2R R34, SRZ ;  /* 0x0000000000227805 */ /* 0x000fe4000001ff00 */
[----:B-1----:R-:W-:Y:S01]  /*d430*/  ISETP.NE.AND P0, PT, R0, 0x1, PT ;  /* 0x000000010000780c */ /* 0x002fe20003f05270 */
[----:B--2---:R-:W-:Y:S01]  /*d440*/  IMAD.MOV.U32 R8, RZ, RZ, R54 ;  /* 0x000000ffff087224 */ /* 0x004fe200078e0036 */
[----:B------:R-:W-:Y:S02]  /*d450*/  CS2R R40, SRZ ;  /* 0x0000000000287805 */ /* 0x000fe4000001ff00 */
[----:B------:R-:W-:Y:S01]  /*d460*/  CS2R R42, SRZ ;  /* 0x00000000002a7805 */ /* 0x000fe2000001ff00 */
[----:B------:R1:W5:Y:S05]  /*d470*/  @!P1 LDG.E.128 R32, desc[UR46][R70.64] ;  /* 0x0000002e46209981 */ /* 0x00036a000c1e1d00 */
[----:B------:R1:W5:Y:S03]  /*d480*/  @!P1 LDG.E.128 R40, desc[UR46][R72.64] ;  /* 0x0000002e48289981 */ /* 0x000366000c1e1d00 */
[----:B------:R-:W2:Y:S08]  /*d490*/  @P0 LDC R0, c[0x0][0x42c] ;  /* 0x00010b00ff000b82 */ /* 0x000eb00000000800 */
[----:B------:R-:W4:Y:S01]  /*d4a0*/  @P0 LDC R9, c[0x0][0x430] ;  /* 0x00010c00ff090b82 */ /* 0x000f220000000800 */
[----:B--2---:R-:W-:-:S05]  /*d4b0*/  @P0 IMAD.HI.U32 R0, R3, R0, RZ ;  /* 0x0000000003000227 */ /* 0x004fca00078e00ff */
[----:B----4-:R-:W-:Y:S01]  /*d4c0*/  @P0 SHF.R.U32.HI R3, RZ, R9, R0 ;  /* 0x00000009ff030219 */ /* 0x010fe20000011600 */
[----:B------:R-:W-:-:S03]  /*d4d0*/  IMAD.MOV.U32 R9, RZ, RZ, R53 ;  /* 0x000000ffff097224 */ /* 0x000fc600078e0035 */
[----:B---3--:R-:W-:Y:S01]  /*d4e0*/  SHF.R.S32.HI R15, RZ, 0x1f, R3 ;  /* 0x0000001fff0f7819 */ /* 0x008fe20000011403 */
[----:B------:R-:W-:-:S04]  /*d4f0*/  IMAD.WIDE.U32 R8, R3, R12, R8 ;  /* 0x0000000c03087225 */ /* 0x000fc800078e0008 */
[C---:B------:R-:W-:Y:S02]  /*d500*/  IMAD R12, R15.reuse, R12, RZ ;  /* 0x0000000c0f0c7224 */ /* 0x040fe400078e02ff */
[-C--:B------:R-:W-:Y:S02]  /*d510*/  IMAD R0, R15, R10.reuse, RZ ;  /* 0x0000000a0f007224 */ /* 0x080fe400078e02ff */
[----:B------:R-:W-:Y:S01]  /*d520*/  IMAD.WIDE.U32 R14, R3, R10, R60 ;  /* 0x0000000a030e7225 */ /* 0x000fe200078e003c */
[----:B------:R-:W-:-:S03]  /*d530*/  IADD3 R8, P0, R8, UR4, RZ ;  /* 0x0000000408087c10 */ /* 0x000fc6000ff1e0ff */
[C---:B------:R-:W-:Y:S02]  /*d540*/  IMAD R13, R3.reuse, R13, R12 ;  /* 0x0000000d030d7224 */ /* 0x040fe400078e020c */
[----:B------:R-:W-:Y:S01]  /*d550*/  IMAD R3, R3, R11, R0 ;  /* 0x0000000b03037224 */ /* 0x000fe200078e0200 */
[----:B------:R-:W-:Y:S01]  /*d560*/  IADD3 R0, P1, R14, UR6, RZ ;  /* 0x000000060e007c10 */ /* 0x000fe2000ff3e0ff */
[----:B------:R-:W-:Y:S01]  /*d570*/  UMOV UR4, 0xffffffff ;  /* 0xffffffff00047882 */ /* 0x000fe20000000000 */
[----:B------:R-:W-:Y:S02]  /*d580*/  IADD3.X R9, R9, UR5, R13, P0, !PT ;  /* 0x0000000509097c10 */ /* 0x000fe400087fe40d */
[----:B------:R-:W-:Y:S01]  /*d590*/  IADD3.X R3, R15, UR7, R3, P1, !PT ;  /* 0x000000070f037c10 */ /* 0x000fe20008ffe403 */
[----:B-1----:R-:W-:Y:S08]  /*d5a0*/  BRA.DIV UR4, `(.L_x_1336) ;  /* 0x0000019a048c7947 */ /* 0x002ff0000b800000 */
.L_x_1660:
[----:B------:R-:W-:-:S03]  /*d5b0*/  UMOV UR4, 0xffffffff ;  /* 0xffffffff00047882 */ /* 0x000fc60000000000 */
[----:B------:R-:W-:Y:S05]  /*d5c0*/  BRA.DIV UR4, `(.L_x_1337) ;  /* 0x0000019a04ac7947 */ /* 0x000fea000b800000 */
.L_x_1663:
[----:B------:R-:W-:-:S03]  /*d5d0*/  UMOV UR4, 0xffffffff ;  /* 0xffffffff00047882 */ /* 0x000fc60000000000 */
[----:B------:R-:W-:Y:S05]  /*d5e0*/  BRA.DIV UR4, `(.L_x_1338) ;  /* 0x0000019a04cc7947 */ /* 0x000fea000b800000 */
.L_x_1666:
[----:B------:R-:W-:-:S03]  /*d5f0*/  UMOV UR4, 0xffffffff ;  /* 0xffffffff00047882 */ /* 0x000fc60000000000 */
[----:B------:R-:W-:Y:S05]  /*d600*/  BRA.DIV UR4, `(.L_x_1339) ;  /* 0x0000019a04ec7947 */ /* 0x000fea000b800000 */
.L_x_1669:
[----:B------:R-:W-:-:S03]  /*d610*/  UMOV UR4, 0xffffffff ;  /* 0xffffffff00047882 */ /* 0x000fc60000000000 */
[----:B------:R-:W-:Y:S05]  /*d620*/  BRA.DIV UR4, `(.L_x_1340) ;  /* 0x0000019e040c7947 */ /* 0x000fea000b800000 */
.L_x_1672:
[----:B------:R-:W-:-:S03]  /*d630*/  UMOV UR4, 0xffffffff ;  /* 0xffffffff00047882 */ /* 0x000fc60000000000 */
[----:B------:R-:W-:Y:S05]  /*d640*/  BRA.DIV UR4, `(.L_x_1341) ;  /* 0x0000019e042c7947 */ /* 0x000fea000b800000 */
.L_x_1675:
[----:B------:R-:W-:-:S03]  /*d650*/  UMOV UR4, 0xffffffff ;  /* 0xffffffff00047882 */ /* 0x000fc60000000000 */
[----:B------:R-:W-:Y:S05]  /*d660*/  BRA.DIV UR4, `(.L_x_1342) ;  /* 0x0000019e044c7947 */ /* 0x000fea000b800000 */
.L_x_1678:
[----:B------:R-:W-:-:S03]  /*d670*/  UMOV UR4, 0xffffffff ;  /* 0xffffffff00047882 */ /* 0x000fc60000000000 */
[----:B------:R-:W-:Y:S05]  /*d680*/  BRA.DIV UR4, `(.L_x_1343) ;  /* 0x0000019e046c7947 */ /* 0x000fea000b800000 */
.L_x_1681:
[----:B------:R-:W-:-:S03]  /*d690*/  UMOV UR4, 0xffffffff ;  /* 0xffffffff00047882 */ /* 0x000fc60000000000 */
[----:B------:R-:W-:Y:S05]  /*d6a0*/  BRA.DIV UR4, `(.L_x_1344) ;  /* 0x0000019e048c7947 */ /* 0x000fea000b800000 */
.L_x_1684:
[----:B------:R-:W-:-:S03]  /*d6b0*/  UMOV UR4, 0xffffffff ;  /* 0xffffffff00047882 */ /* 0x000fc60000000000 */
[----:B------:R-:W-:Y:S05]  /*d6c0*/  BRA.DIV UR4, `(.L_x_1345) ;  /* 0x0000019e04ac7947 */ /* 0x000fea000b800000 */
.L_x_1687:
[----:B------:R-:W-:-:S03]  /*d6d0*/  UMOV UR4, 0xffffffff ;  /* 0xffffffff00047882 */ /* 0x000fc60000000000 */
[----:B------:R-:W-:Y:S05]  /*d6e0*/  BRA.DIV UR4, `(.L_x_1346) ;  /* 0x0000019e04cc7947 */ /* 0x000fea000b800000 */
.L_x_1690:
[----:B------:R-:W-:-:S03]  /*d6f0*/  UMOV UR4, 0xffffffff ;  /* 0xffffffff00047882 */ /* 0x000fc60000000000 */
[----:B------:R-:W-:Y:S05]  /*d700*/  BRA.DIV UR4, `(.L_x_1347) ;  /* 0x0000019e04ec7947 */ /* 0x000fea000b800000 */
.L_x_1693:
[----:B------:R-:W-:-:S03]  /*d710*/  UMOV UR4, 0xffffffff ;  /* 0xffffffff00047882 */ /* 0x000fc60000000000 */
[----:B------:R-:W-:Y:S05]  /*d720*/  BRA.DIV UR4, `(.L_x_1348) ;  /* 0x000001a2040c7947 */ /* 0x000fea000b800000 */
.L_x_1696:
[----:B------:R-:W-:-:S03]  /*d730*/  UMOV UR4, 0xffffffff ;  /* 0xffffffff00047882 */ /* 0x000fc60000000000 */
[----:B------:R-:W-:Y:S05]  /*d740*/  BRA.DIV UR4, `(.L_x_1349) ;  /* 0x000001a2042c7947 */ /* 0x000fea000b800000 */
.L_x_1699:
[----:B------:R-:W-:-:S03]  /*d750*/  UMOV UR4, 0xffffffff ;  /* 0xffffffff00047882 */ /* 0x000fc60000000000 */
[----:B------:R-:W-:Y:S05]  /*d760*/  BRA.DIV UR4, `(.L_x_1350) ;  /* 0x000001a2044c7947 */ /* 0x000fea000b800000 */
.L_x_1702:
[----:B------:R-:W-:-:S03]  /*d770*/  UMOV UR4, 0xffffffff ;  /* 0xffffffff00047882 */ /* 0x000fc60000000000 */
[----:B------:R-:W-:Y:S05]  /*d780*/  BRA.DIV UR4, `(.L_x_1351) ;  /* 0x000001a2046c7947 */ /* 0x000fea000b800000 */
.L_x_1705:
[----:B------:R-:W-:Y:S01]  /*d790*/  ULEA.HI UR4, UR43, UR43, URZ, 0x1 ;  /* 0x0000002b2b047291 */ /* 0x000fe2000f8f083f */
[----:B------:R-:W-:Y:S01]  /*d7a0*/  ISETP.GE.AND P0, PT, R192, R21, PT ;  /* 0x00000015c000720c */ /* 0x000fe20003f06270 */
[----:B------:R-:W-:Y:S02]  /*d7b0*/  BSSY B1, `(.L_x_1352) ;  /* 0x000000b000017945 */ /* 0x000fe40003800000 */
[----:B------:R-:W-:Y:S01]  /*d7c0*/  ULOP3.LUT UR4, UR4, 0xfffffffe, URZ, 0xc0, !UPT ;  /* 0xfffffffe04047892 */ /* 0x000fe2000f8ec03f */
[-C--:B------:R-:W-:Y:S02]  /*d7d0*/  ISETP.GE.OR P3, PT, R18, R74.reuse, P0 ;  /* 0x0000004a1200720c */ /* 0x080fe40000766670 */
[-C--:B------:R-:W-:Y:S01]  /*d7e0*/  ISETP.GE.OR P2, PT, R195, R74.reuse, P0 ;  /* 0x0000004ac300720c */ /* 0x080fe20000746670 */
[----:B------:R-:W-:Y:S01]  /*d7f0*/  UIADD3 UR4, UR43, -UR4, URZ ;  /* 0x800000042b047290 */ /* 0x000fe2000fffe03f */
[-C--:B------:R-:W-:Y:S02]  /*d800*/  ISETP.GE.OR P1, PT, R222, R74.reuse, P0 ;  /* 0x0000004ade00720c */ /* 0x080fe40000726670 */
[----:B------:R-:W-:-:S03]  /*d810*/  ISETP.GE.OR P0, PT, R221, R74, P0 ;  /* 0x0000004add00720c */ /* 0x000fc60000706670 */
[----:B------:R-:W-:-:S04]  /*d820*/  MOV R3, UR4 ;  /* 0x0000000400037c02 */ /* 0x000fc80008000f00 */
[----:B------:R-:W-:-:S04]  /*d830*/  SHF.L.U32 R3, R3, 0x1f, RZ ;  /* 0x0000001f03037819 */ /* 0x000fc800000006ff */
[----:B------:R-:W1:Y:S02]  /*d840*/  SYNCS.PHASECHK.TRANS64.TRYWAIT P4, [R16+URZ+0x28400], R3 ;  /* 0x02840003100075a7 */ /* 0x000e64000808017f */
[----:B-1----:R-:W-:Y:S05]  /*d850*/  @!P4 BRA `(.L_x_1353) ;  /* 0x000001a00060c947 */ /* 0x002fea0003800000 */
.L_x_1706:
[----:B------:R-:W-:Y:S05]  /*d860*/  BSYNC B1 ;  /* 0x0000000000017941 */ /* 0x000fea0003800000 */
.L_x_1352:
[----:B------:R-:W-:Y:S04]  /*d870*/  BSSY B1, `(.L_x_1354) ;  /* 0x0000100000017945 */ /* 0x000fe80003800000 */
[----:B------:R-:W-:Y:S05]  /*d880*/  @P3 BRA `(.L_x_1355) ;  /* 0x0000000c00f83947 */ /* 0x000fea0003800000 */
[----:B-----5:R-:W-:Y:S02]  /*d890*/  SHF.R.U32.HI R0, RZ, 0x8, R4 ;  /* 0x00000008ff007819 */ /* 0x020fe40000011604 */
[----:B-1----:R-:W-:Y:S02]  /*d8a0*/  LOP3.LUT R3, R4, 0xff, RZ, 0xc0, !PT ;  /* 0x000000ff04037812 */ /* 0x002fe400078ec0ff */
[----:B------:R-:W-:Y:S02]  /*d8b0*/  LOP3.LUT R8, R0, 0xff, RZ, 0xc0, !PT ;  /* 0x000000ff00087812 */ /* 0x000fe400078ec0ff */
[----:B------:R-:W-:Y:S02]  /*d8c0*/  LEA.HI R0, R21, R218, RZ, 0x1c ;  /* 0x000000da15007211 */ /* 0x000fe400078fe0ff */
[----:B------:R-:W-:Y:S02]  /*d8d0*/  PRMT R20, R8, 0x7604, R3 ;  /* 0x0000760408147816 */ /* 0x000fe40000000003 */
[----:B------:R-:W-:-:S02]  /*d8e0*/  SHF.R.S32.HI R3, RZ, 0x1f, R0 ;  /* 0x0000001fff037819 */ /* 0x000fc40000011400 */
[----:B------:R-:W-:Y:S02]  /*d8f0*/  SHF.R.U32.HI R13, RZ, 0x8, R24 ;  /* 0x00000008ff0d7819 */ /* 0x000fe40000011618 */
[----:B------:R-:W-:Y:S01]  /*d900*/  LEA.HI R8, R3, R0, RZ, 0x3 ;  /* 0x0000000003087211 */ /* 0x000fe200078f18ff */
[----:B------:R-:W-:Y:S01]  /*d910*/  IMAD.SHL.U32 R0, R0, 0x10, RZ ;  /* 0x0000001000007824 */ /* 0x000fe200078e00ff */
[----:B------:R-:W-:Y:S02]  /*d920*/  SHF.R.U32.HI R10, RZ, 0x8, R5 ;  /* 0x00000008ff0a7819 */ /* 0x000fe40000011605 */
[----:B------:R-:W-:Y:S01]  /*d930*/  SHF.R.U32.HI R14, RZ, 0x8, R7 ;  /* 0x00000008ff0e7819 */ /* 0x000fe20000011607 */
[----:B------:R-:W-:Y:S01]  /*d940*/  IMAD.SHL.U32 R8, R8, 0x800, RZ ;  /* 0x0000080008087824 */ /* 0x000fe200078e00ff */
[----:B------:R-:W-:Y:S02]  /*d950*/  LOP3.LUT R12, R24, 0xff, RZ, 0xc0, !PT ;  /* 0x000000ff180c7812 */ /* 0x000fe400078ec0ff */
[----:B------:R-:W-:-:S02]  /*d960*/  LOP3.LUT R13, R13, 0xff, RZ, 0xc0, !PT ;  /* 0x000000ff0d0d7812 */ /* 0x000fc400078ec0ff */
[----:B------:R-:W-:Y:S02]  /*d970*/  LOP3.LUT R3, R209, 0x70, R0, 0xf8, !PT ;  /* 0x00000070d1037812 */ /* 0x000fe400078ef800 */
[----:B------:R-:W-:Y:S02]  /*d980*/  LOP3.LUT R9, R5, 0xff, RZ, 0xc0, !PT ;  /* 0x000000ff05097812 */ /* 0x000fe400078ec0ff */
[----:B------:R-:W-:Y:S02]  /*d990*/  LOP3.LUT R10, R10, 0xff, RZ, 0xc0, !PT ;  /* 0x000000ff0a0a7812 */ /* 0x000fe400078ec0ff */
[----:B------:R-:W-:Y:S02]  /*d9a0*/  LOP3.LUT R11, R7, 0xff, RZ, 0xc0, !PT ;  /* 0x000000ff070b7812 */ /* 0x000fe400078ec0ff */
[----:B------:R-:W-:Y:S02]  /*d9b0*/  LOP3.LUT R0, R14, 0xff, RZ, 0xc0, !PT ;  /* 0x000000ff0e007812 */ /* 0x000fe400078ec0ff */
[----:B------:R-:W-:-:S02]  /*d9c0*/  PRMT R61, R13, 0x7604, R12 ;  /* 0x000076040d3d7816 */ /* 0x000fc4000000000c */
[----:B------:R-:W-:Y:S02]  /*d9d0*/  LOP3.LUT R3, R3, R212, RZ, 0x3c, !PT ;  /* 0x000000d403037212 */ /* 0x000fe400078e3cff */
[----:B------:R-:W-:Y:S02]  /*d9e0*/  LOP3.LUT R8, R8, 0xffffc000, RZ, 0xc0, !PT ;  /* 0xffffc00008087812 */ /* 0x000fe400078ec0ff */
[----:B------:R-:W-:Y:S02]  /*d9f0*/  SHF.R.U32.HI R13, RZ, 0x8, R25 ;  /* 0x00000008ff0d7819 */ /* 0x000fe40000011619 */
[----:B------:R-:W-:Y:S02]  /*da00*/  PRMT R54, R10, 0x7604, R9 ;  /* 0x000076040a367816 */ /* 0x000fe40000000009 */
[----:B------:R-:W-:Y:S02]  /*da10*/  SHF.R.U32.HI R10, RZ, 0x8, R6 ;  /* 0x00000008ff0a7819 */ /* 0x000fe40000011606 */
[----:B------:R-:W-:-:S02]  /*da20*/  PRMT R60, R0, 0x7604, R11 ;  /* 0x00007604003c7816 */ /* 0x000fc4000000000b */
[----:B------:R-:W-:Y:S02]  /*da30*/  SHF.R.U32.HI R14, RZ, 0x8, R26 ;  /* 0x00000008ff0e7819 */ /* 0x000fe4000001161a */
[----:B------:R-:W-:Y:S02]  /*da40*/  IADD3 R3, R3, R8, R213 ;  /* 0x0000000803037210 */ /* 0x000fe40007ffe0d5 */
[----:B------:R-:W-:Y:S02]  /*da50*/  LOP3.LUT R0, R25, 0xff, RZ, 0xc0, !PT ;  /* 0x000000ff19007812 */ /* 0x000fe400078ec0ff */
[----:B------:R-:W-:Y:S02]  /*da60*/  LOP3.LUT R13, R13, 0xff, RZ, 0xc0, !PT ;  /* 0x000000ff0d0d7812 */ /* 0x000fe400078ec0ff */
[----:B------:R-:W-:Y:S02]  /*da70*/  SHF.R.U32.HI R53, RZ, 0x8, R27 ;  /* 0x00000008ff357819 */ /* 0x000fe4000001161b */
[----:B------:R-:W-:-:S02]  /*da80*/  LOP3.LUT R9, R6, 0xff, RZ, 0xc0, !PT ;  /* 0x000000ff06097812 */ /* 0x000fc400078ec0ff */
[----:B------:R-:W-:Y:S02]  /*da90*/  LOP3.LUT R10, R10, 0xff, RZ, 0xc0, !PT ;  /* 0x000000ff0a0a7812 */ /* 0x000fe400078ec0ff */
[----:B------:R-:W-:Y:S02]  /*daa0*/  LOP3.LUT R15, R14, 0xff, RZ, 0xc0, !PT ;  /* 0x000000ff0e0f7812 */ /* 0x000fe400078ec0ff */
[----:B------:R-:W-:Y:S02]  /*dab0*/  LOP3.LUT R12, R26, 0xff, RZ, 0xc0, !PT ;  /* 0x000000ff1a0c7812 */ /* 0x000fe400078ec0ff */
[----:B------:R-:W-:Y:S02]  /*dac0*/  LOP3.LUT R14, R27, 0xff, RZ, 0xc0, !PT ;  /* 0x000000ff1b0e7812 */ /* 0x000fe400078ec0ff */
[----:B------:R-:W-:Y:S01]  /*dad0*/  PRMT R65, R13, 0x7604, R0 ;  /* 0x000076040d417816 */ /* 0x000fe20000000000 */
[----:B------:R-:W-:Y:S01]  /*dae0*/  IMAD.IADD R0, R16, 0x1, R3 ;  /* 0x0000000110007824 */ /* 0x000fe200078e0203 */
[----:B------:R-:W-:-:S02]  /*daf0*/  LOP3.LUT R53, R53, 0xff, RZ, 0xc0, !PT ;  /* 0x000000ff35357812 */ /* 0x000fc400078ec0ff */
[----:B------:R-:W-:Y:S02]  /*db00*/  PRMT R58, R10, 0x7604, R9 ;  /* 0x000076040a3a7816 */ /* 0x000fe40000000009 */
[----:B------:R-:W1:Y:S01]  /*db10*/  LDS.128 R8, [R214+0x18000] ;  /* 0x01800000d6087984 */ /* 0x000e620000000c00 */
[----:B------:R-:W-:Y:S02]  /*db20*/  PRMT R67, R15, 0x7604, R12 ;  /* 0x000076040f437816 */ /* 0x000fe4000000000c */
[----:B------:R-:W-:Y:S02]  /*db30*/  PRMT R69, R53, 0x7604, R14 ;  /* 0x0000760435457816 */ /* 0x000fe4000000000e */
[----:B------:R-:W2:Y:S01]  /*db40*/  LDS.128 R12, [R0+0x18000] ;  /* 0x01800000000c7984 */ /* 0x000ea20000000c00 */
[----:B------:R-:W-:Y:S02]  /*db50*/  SHF.R.U32.HI R53, RZ, 0x10, R5 ;  /* 0x00000010ff357819 */ /* 0x000fe40000011605 */
[----:B------:R-:W-:-:S02]  /*db60*/  SHF.R.U32.HI R59, RZ, 0x10, R7 ;  /* 0x00000010ff3b7819 */ /* 0x000fc40000011607 */
[----:B------:R-:W-:Y:S02]  /*db70*/  SHF.R.U32.HI R55, RZ, 0x10, R6 ;  /* 0x00000010ff377819 */ /* 0x000fe40000011606 */
[----:B------:R-:W-:Y:S02]  /*db80*/  SHF.R.U32.HI R3, RZ, 0x10, R4 ;  /* 0x00000010ff037819 */ /* 0x000fe40000011604 */
[----:B------:R-:W-:Y:S02]  /*db90*/  LOP3.LUT R53, R53, 0xff, RZ, 0xc0, !PT ;  /* 0x000000ff35357812 */ /* 0x000fe400078ec0ff */
[----:B------:R-:W-:Y:S02]  /*dba0*/  LOP3.LUT R59, R59, 0xff, RZ, 0xc0, !PT ;  /* 0x000000ff3b3b7812 */ /* 0x000fe400078ec0ff */
[----:B------:R-:W-:Y:S02]  /*dbb0*/  LOP3.LUT R55, R55, 0xff, RZ, 0xc0, !PT ;  /* 0x000000ff37377812 */ /* 0x000fe400078ec0ff */
[----:B------:R-:W-:-:S02]  /*dbc0*/  LOP3.LUT R3, R3, 0xff, RZ, 0xc0, !PT ;  /* 0x000000ff03037812 */ /* 0x000fc400078ec0ff */
[----:B------:R-:W-:Y:S02]  /*dbd0*/  PRMT R53, R53, 0x7054, R54 ;  /* 0x0000705435357816 */ /* 0x000fe40000000036 */
[----:B------:R-:W-:Y:S02]  /*dbe0*/  PRMT R59, R59, 0x7054, R60 ;  /* 0x000070543b3b7816 */ /* 0x000fe4000000003c */
[----:B------:R-:W-:Y:S02]  /*dbf0*/  SHF.R.U32.HI R54, RZ, 0x10, R25 ;  /* 0x00000010ff367819 */ /* 0x000fe40000011619 */
[----:B------:R-:W-:Y:S02]  /*dc00*/  SHF.R.U32.HI R60, RZ, 0x10, R27 ;  /* 0x00000010ff3c7819 */ /* 0x000fe4000001161b */
[----:B------:R-:W-:Y:S02]  /*dc10*/  PRMT R55, R55, 0x7054, R58 ;  /* 0x0000705437377816 */ /* 0x000fe4000000003a */
[----:B------:R-:W-:-:S02]  /*dc20*/  PRMT R3, R3, 0x7054, R20 ;  /* 0x0000705403037816 */ /* 0x000fc40000000014 */
        /* <DEDUP_REMOVED lines=8> */
[----:B------:R-:W-:Y:S02]  /*dcb0*/  PRMT R67, R58, 0x7054, R67 ;  /* 0x000070543a437816 */ /* 0x000fe40000000043 */
[----:B------:R-:W-:Y:S02]  /*dcc0*/  PRMT R63, R20, 0x7054, R61 ;  /* 0x00007054143f7816 */ /* 0x000fe4000000003d */
[----:B------:R-:W-:Y:S02]  /*dcd0*/  LOP3.LUT R65, R65, 0xff000000, R25, 0xf8, !PT ;  /* 0xff00000041417812 */ /* 0x000fe400078ef819 */
[----:B------:R-:W-:-:S02]  /*dce0*/  LOP3.LUT R60, R3, 0xff000000, R4, 0xf8, !PT ;  /* 0xff000000033c7812 */ /* 0x000fc400078ef804 */
[----:B------:R-:W-:Y:S02]  /*dcf0*/  LOP3.LUT R61, R53, 0xff000000, R5, 0xf8, !PT ;  /* 0xff000000353d7812 */ /* 0x000fe400078ef805 */
[----:B------:R-:W-:Y:S02]  /*dd00*/  LOP3.LUT R70, R69, 0xff000000, R27, 0xf8, !PT ;  /* 0xff00000045467812 */ /* 0x000fe400078ef81b */
[----:B------:R-:W-:Y:S02]  /*dd10*/  LOP3.LUT R4, R55, 0xff000000, R6, 0xf8, !PT ;  /* 0xff00000037047812 */ /* 0x000fe400078ef806 */
[-C--:B-1----:R-:W-:Y:S02]  /*dd20*/  F2FP.F16.E4M3.UNPACK_B R27, R11.reuse ;  /* 0x0000000bff1b723e */ /* 0x082fe400020006ff */
[----:B------:R-:W-:Y:S02]  /*dd30*/  F2FP.F16.E4M3.UNPACK_B R53, R11.H1 ;  /* 0x0000000bff35723e */ /* 0x000fe400030006ff */
[----:B------:R-:W-:-:S02]  /*dd40*/  LOP3.LUT R6, R67, 0xff000000, R26, 0xf8, !PT ;  /* 0xff00000043067812 */ /* 0x000fc400078ef81a */
[-C--:B------:R-:W-:Y:S02]  /*dd50*/  F2FP.F16.E4M3.UNPACK_B R11, R8.reuse ;  /* 0x00000008ff0b723e */ /* 0x080fe400020006ff */
[----:B------:R-:W-:Y:S02]  /*dd60*/  F2FP.F16.E4M3.UNPACK_B R20, R8.H1 ;  /* 0x00000008ff14723e */ /* 0x000fe400030006ff */
[----:B------:R-:W-:Y:S02]  /*dd70*/  F2FP.F16.E4M3.UNPACK_B R67, R65 ;  /* 0x00000041ff43723e */ /* 0x000fe400020006ff */
[----:B--2---:R-:W-:Y:S02]  /*dd80*/  F2FP.F16.E4M3.UNPACK_B R8, R13 ;  /* 0x0000000dff08723e */ /* 0x004fe400020006ff */
[----:B------:R-:W-:Y:S01]  /*dd90*/  F2FP.F16.E4M3.UNPACK_B R62, R61 ;  /* 0x0000003dff3e723e */ /* 0x000fe200020006ff */
[--C-:B------:R-:W-:Y:S01]  /*dda0*/  HADD2.F32 R68, -RZ, R67.reuse.H0_H0 ;  /* 0x20000043ff447230 */ /* 0x100fe20000004100 */
[----:B------:R-:W-:Y:S01]  /*ddb0*/  LOP3.LUT R66, R63, 0xff000000, R24, 0xf8, !PT ;  /* 0xff0000003f427812 */ /* 0x000fe200078ef818 */
[--C-:B------:R-:W-:Y:S01]  /*ddc0*/  HADD2.F32 R5, -RZ, R8.reuse.H0_H0 ;  /* 0x20000008ff057230 */ /* 0x100fe20000004100 */
[----:B------:R-:W-:Y:S01]  /*ddd0*/  F2FP.F16.E4M3.UNPACK_B R24, R9 ;  /* 0x00000009ff18723e */ /* 0x000fe200020006ff */
[----:B------:R-:W-:Y:S01]  /*dde0*/  HADD2.F32 R67, -RZ, R67.H1_H1 ;  /* 0x30000043ff437230 */ /* 0x000fe20000004100 */
[-C--:B------:R-:W-:Y:S01]  /*ddf0*/  F2FP.F16.E4M3.UNPACK_B R3, R10.reuse ;  /* 0x0000000aff03723e */ /* 0x080fe200020006ff */
[----:B------:R-:W-:Y:S01]  /*de00*/  HADD2.F32 R8, -RZ, R8.H1_H1 ;  /* 0x30000008ff087230 */ /* 0x000fe20000004100 */
[----:B------:R-:W-:Y:S01]  /*de10*/  F2FP.F16.E4M3.UNPACK_B R26, R10.H1 ;  /* 0x0000000aff1a723e */ /* 0x000fe200030006ff */
[----:B------:R-:W-:Y:S01]  /*de20*/  HADD2.F32 R10, -RZ, R62.H0_H0 ;  /* 0x2000003eff0a7230 */ /* 0x000fe20000004100 */
[----:B------:R-:W-:-:S02]  /*de30*/  LOP3.LUT R64, R59, 0xff000000, R7, 0xf8, !PT ;  /* 0xff0000003b407812 */ /* 0x000fc400078ef807 */
[----:B------:R-:W-:Y:S01]  /*de40*/  F2FP.F16.E4M3.UNPACK_B R25, R9.H1 ;  /* 0x00000009ff19723e */ /* 0x000fe200030006ff */
[--C-:B------:R-:W-:Y:S01]  /*de50*/  HADD2.F32 R9, -RZ, R24.reuse.H0_H0 ;  /* 0x20000018ff097230 */ /* 0x100fe20000004100 */
[----:B------:R-:W-:Y:S01]  /*de60*/  F2FP.F16.E4M3.UNPACK_B R54, R13.H1 ;  /* 0x0000000dff36723e */ /* 0x000fe200030006ff */
[C---:B------:R-:W-:Y:S01]  /*de70*/  FMUL.FTZ R63, R5.reuse, R10 ;  /* 0x0000000a053f7220 */ /* 0x040fe20000410000 */
[-C--:B------:R-:W-:Y:S01]  /*de80*/  F2FP.F16.E4M3.UNPACK_B R58, R15.reuse ;  /* 0x0000000fff3a723e */ /* 0x080fe200020006ff */
[----:B------:R-:W-:Y:S01]  /*de90*/  HADD2.F32 R24, -RZ, R24.H1_H1 ;  /* 0x30000018ff187230 */ /* 0x000fe20000004100 */
[----:B------:R-:W-:Y:S01]  /*dea0*/  F2FP.F16.E4M3.UNPACK_B R59, R15.H1 ;  /* 0x0000000fff3b723e */ /* 0x000fe200030006ff */
[----:B------:R-:W-:Y:S01]  /*deb0*/  FMUL.FTZ R71, R8, R67 ;  /* 0x0000004308477220 */ /* 0x000fe20000410000 */
[-C--:B------:R-:W-:Y:S02]  /*dec0*/  F2FP.F16.E4M3.UNPACK_B R13, R12.reuse ;  /* 0x0000000cff0d723e */ /* 0x080fe400020006ff */
[----:B------:R-:W-:Y:S01]  /*ded0*/  F2FP.F16.E4M3.UNPACK_B R15, R12.H1 ;  /* 0x0000000cff0f723e */ /* 0x000fe200030006ff */
[----:B------:R-:W-:Y:S01]  /*dee0*/  FMUL.FTZ R12, R5, R68 ;  /* 0x00000044050c7220 */ /* 0x000fe20000410000 */
[----:B------:R-:W-:-:S02]  /*def0*/  F2FP.F16.E4M3.UNPACK_B R7, R14 ;  /* 0x0000000eff07723e */ /* 0x000fc400020006ff */
[----:B------:R-:W-:Y:S01]  /*df00*/  F2FP.F16.E4M3.UNPACK_B R55, R14.H1 ;  /* 0x0000000eff37723e */ /* 0x000fe200030006ff */
[C---:B------:R-:W-:Y:S01]  /*df10*/  FFMA.FTZ R5, R9.reuse, R10, -R12 ;  /* 0x0000000a09057223 */ /* 0x040fe2000001080c */
[----:B------:R-:W-:Y:S01]  /*df20*/  F2FP.F16.E4M3.UNPACK_B R14, R65.H1 ;  /* 0x00000041ff0e723e */ /* 0x000fe200030006ff */
[----:B------:R-:W-:Y:S01]  /*df30*/  FFMA.FTZ R9, R9, R68, R63 ;  /* 0x0000004409097223 */ /* 0x000fe2000001003f */
[----:B------:R-:W-:Y:S01]  /*df40*/  F2FP.F16.E4M3.UNPACK_B R61, R61.H1 ;  /* 0x0000003dff3d723e */ /* 0x000fe200030006ff */
[----:B------:R-:W-:Y:S02]  /*df50*/  HADD2.F32 R10, -RZ, R54.H0_H0 ;  /* 0x20000036ff0a7230 */ /* 0x000fe40000004100 */
[----:B------:R-:W-:Y:S02]  /*df60*/  HADD2.F32 R69, -RZ, R14.H0_H0 ;  /* 0x2000000eff457230 */ /* 0x000fe40000004100 */
[----:B------:R-:W-:Y:S02]  /*df70*/  HADD2.F32 R63, -RZ, R62.H1_H1 ;  /* 0x3000003eff3f7230 */ /* 0x000fe40000004100 */
[----:B------:R-:W-:-:S02]  /*df80*/  HADD2.F32 R65, -RZ, R61.H0_H0 ;  /* 0x2000003dff417230 */ /* 0x000fc40000004100 */
[----:B------:R-:W-:Y:S01]  /*df90*/  FMUL.FTZ R73, R10, R69 ;  /* 0x000000450a497220 */ /* 0x000fe20000410000 */
[----:B------:R-:W-:Y:S02]  /*dfa0*/  HADD2.F32 R12, -RZ, R25.H0_H0 ;  /* 0x20000019ff0c7230 */ /* 0x000fe40000004100 */
[-C--:B------:R-:W-:Y:S01]  /*dfb0*/  FMUL.FTZ R62, R8, R63.reuse ;  /* 0x0000003f083e7220 */ /* 0x080fe20000410000 */
[----:B------:R-:W-:Y:S01]  /*dfc0*/  FFMA.FTZ R8, R24, R63, -R71 ;  /* 0x0000003f18087223 */ /* 0x000fe20000010847 */
[-C--:B------:R-:W-:Y:S01]  /*dfd0*/  FMUL.FTZ R68, R10, R65.reuse ;  /* 0x000000410a447220 */ /* 0x080fe20000410000 */
[----:B------:R-:W-:Y:S02]  /*dfe0*/  HADD2.F32 R54, -RZ, R54.H1_H1 ;  /* 0x30000036ff367230 */ /* 0x000fe40000004100 */
[----:B------:R-:W-:Y:S01]  /*dff0*/  FFMA.FTZ R73, R12, R65, -R73 ;  /* 0x000000410c497223 */ /* 0x000fe20000010849 */
[----:B------:R-:W-:Y:S01]  /*e000*/  FFMA.FTZ R10, R24, R67, R62 ;  /* 0x00000043180a7223 */ /* 0x000fe2000001003e */
[----:B------:R-:W-:Y:S01]  /*e010*/  F2FP.F16.E4M3.UNPACK_B R65, R70 ;  /* 0x00000046ff41723e */ /* 0x000fe200020006ff */
[----:B------:R-:W-:Y:S01]  /*e020*/  HADD2.F32 R62, -RZ, R14.H1_H1 ;  /* 0x3000000eff3e7230 */ /* 0x000fe20000004100 */
[----:B------:R-:W-:Y:S01]  /*e030*/  F2FP.F16.E4M3.UNPACK_B R24, R64 ;  /* 0x00000040ff18723e */ /* 0x000fe200020006ff */
[----:B------:R-:W-:-:S02]  /*e040*/  HADD2.F32 R14, -RZ, R58.H0_H0 ;  /* 0x2000003aff0e7230 */ /* 0x000fc40000004100 */
[----:B------:R-:W-:Y:S01]  /*e050*/  FFMA.FTZ R68, R12, R69, R68 ;  /* 0x000000450c447223 */ /* 0x000fe20000010044 */
[----:B------:R-:W-:Y:S02]  /*e060*/  HADD2.F32 R67, -RZ, R65.H0_H0 ;  /* 0x20000041ff437230 */ /* 0x000fe40000004100 */
[----:B------:R-:W-:Y:S01]  /*e070*/  FMUL.FTZ R72, R54, R62 ;  /* 0x0000003e36487220 */ /* 0x000fe20000410000 */
[----:B------:R-:W-:Y:S01]  /*e080*/  HADD2.F32 R63, -RZ, R24.H0_H0 ;  /* 0x20000018ff3f7230 */ /* 0x000fe20000004100 */
[----:B------:R-:W-:Y:S01]  /*e090*/  F2FP.F16.E4M3.UNPACK_B R70, R70.H1 ;  /* 0x00000046ff46723e */ /* 0x000fe200030006ff */
[----:B------:R-:W-:Y:S02]  /*e0a0*/  HADD2.F32 R61, -RZ, R61.H1_H1 ;  /* 0x3000003dff3d7230 */ /* 0x000fe40000004100 */
[C---:B------:R-:W-:Y:S01]  /*e0b0*/  FMUL.FTZ R71, R14.reuse, R67 ;  /* 0x000000430e477220 */ /* 0x040fe20000410000 */
[----:B------:R-:W-:Y:S02]  /*e0c0*/  HADD2.F32 R25, -RZ, R25.H1_H1 ;  /* 0x30000019ff197230 */ /* 0x000fe40000004100 */
[----:B------:R-:W-:Y:S01]  /*e0d0*/  FMUL.FTZ R14, R14, R63 ;  /* 0x0000003f0e0e7220 */ /* 0x000fe20000410000 */
[----:B------:R-:W-:-:S02]  /*e0e0*/  HADD2.F32 R12, -RZ, R27.H0_H0 ;  /* 0x2000001bff0c7230 */ /* 0x000fc40000004100 */
[-C--:B------:R-:W-:Y:S01]  /*e0f0*/  FMUL.FTZ R69, R54, R61.reuse ;  /* 0x0000003d36457220 */ /* 0x080fe20000410000 */
[----:B------:R-:W-:Y:S01]  /*e100*/  HADD2.F32 R65, -RZ, R65.H1_H1 ;  /* 0x30000041ff417230 */ /* 0x000fe20000004100 */
[----:B------:R-:W-:Y:S01]  /*e110*/  F2FP.F16.E4M3.UNPACK_B R64, R64.H1 ;  /* 0x00000040ff40723e */ /* 0x000fe200030006ff */
[----:B------:R-:W-:Y:S02]  /*e120*/  HADD2.F32 R58, -RZ, R58.H1_H1 ;  /* 0x3000003aff3a7230 */ /* 0x000fe40000004100 */
[C---:B------:R-:W-:Y:S01]  /*e130*/  FFMA.FTZ R72, R25.reuse, R61, -R72 ;  /* 0x0000003d19487223 */ /* 0x040fe20000010848 */
[----:B------:R-:W-:Y:S02]  /*e140*/  HADD2.F32 R24, -RZ, R24.H1_H1 ;  /* 0x30000018ff187230 */ /* 0x000fe40000004100 */
[----:B------:R-:W-:Y:S01]  /*e150*/  FFMA.FTZ R67, R12, R67, R14 ;  /* 0x000000430c437223 */ /* 0x000fe2000001000e */
[----:B------:R-:W-:Y:S01]  /*e160*/  FFMA.FTZ R69, R25, R62, R69 ;  /* 0x0000003e19457223 */ /* 0x000fe20000010045 */
[----:B------:R-:W-:-:S02]  /*e170*/  HADD2.F32 R27, -RZ, R27.H1_H1 ;  /* 0x3000001bff1b7230 */ /* 0x000fc40000004100 */
[C---:B------:R-:W-:Y:S01]  /*e180*/  FMUL.FTZ R54, R58.reuse, R65 ;  /* 0x000000413a367220 */ /* 0x040fe20000410000 */
[----:B------:R-:W-:Y:S02]  /*e190*/  HADD2.F32 R61, -RZ, R70.H0_H0 ;  /* 0x20000046ff3d7230 */ /* 0x000fe40000004100 */
[-C--:B------:R-:W-:Y:S01]  /*e1a0*/  FMUL.FTZ R58, R58, R24.reuse ;  /* 0x000000183a3a7220 */ /* 0x080fe20000410000 */
[----:B------:R-:W-:Y:S02]  /*e1b0*/  HADD2.F32 R14, -RZ, R59.H0_H0 ;  /* 0x2000003bff0e7230 */ /* 0x000fe40000004100 */
[----:B------:R-:W-:Y:S01]  /*e1c0*/  FFMA.FTZ R71, R12, R63, -R71 ;  /* 0x0000003f0c477223 */ /* 0x000fe20000010847 */
[----:B------:R-:W-:Y:S02]  /*e1d0*/  HADD2.F32 R25, -RZ, R64.H0_H0 ;  /* 0x20000040ff197230 */ /* 0x000fe40000004100 */
[----:B------:R-:W-:Y:S01]  /*e1e0*/  FFMA.FTZ R74, R27, R24, -R54 ;  /* 0x000000181b4a7223 */ /* 0x000fe20000010836 */
[----:B------:R-:W-:-:S02]  /*e1f0*/  HADD2.F32 R12, -RZ, R53.H0_H0 ;  /* 0x20000035ff0c7230 */ /* 0x000fc40000004100 */
[C---:B------:R-:W-:Y:S01]  /*e200*/  FMUL.FTZ R63, R14.reuse, R61 ;  /* 0x0000003d0e3f7220 */ /* 0x040fe20000410000 */
[----:B------:R-:W-:Y:S01]  /*e210*/  FFMA.FTZ R76, R27, R65, R58 ;  /* 0x000000411b4c7223 */ /* 0x000fe2000001003a */
[----:B------:R-:W-:Y:S01]  /*e220*/  FMUL.FTZ R14, R14, R25 ;  /* 0x000000190e0e7220 */ /* 0x000fe20000410000 */
[----:B------:R-:W-:Y:S01]  /*e230*/  F2FP.F16.E4M3.UNPACK_B R27, R66.H1 ;  /* 0x00000042ff1b723e */ /* 0x000fe200030006ff */
[----:B------:R-:W-:Y:S01]  /*e240*/  HADD2.F32 R64, -RZ, R64.H1_H1 ;  /* 0x30000040ff407230 */ /* 0x000fe20000004100 */
[----:B------:R-:W-:Y:S01]  /*e250*/  F2FP.F16.E4M3.UNPACK_B R24, R60.H1 ;  /* 0x0000003cff18723e */ /* 0x000fe200030006ff */
[C---:B------:R-:W-:Y:S01]  /*e260*/  FFMA.FTZ R75, R12.reuse, R61, R14 ;  /* 0x0000003d0c4b7223 */ /* 0x040fe2000001000e */
[----:B------:R-:W-:Y:S02]  /*e270*/  HADD2.F32 R70, -RZ, R70.H1_H1 ;  /* 0x30000046ff467230 */ /* 0x000fe40000004100 */
[----:B------:R-:W-:Y:S01]  /*e280*/  FFMA.FTZ R65, R12, R25, -R63 ;  /* 0x000000190c417223 */ /* 0x000fe2000001083f */
[----:B------:R-:W-:Y:S01]  /*e290*/  HADD2.F32 R59, -RZ, R59.H1_H1 ;  /* 0x3000003bff3b7230 */ /* 0x000fe20000004100 */
[----:B------:R-:W-:Y:S01]  /*e2a0*/  F2FP.F16.E4M3.UNPACK_B R66, R66 ;  /* 0x00000042ff42723e */ /* 0x000fe200020006ff */
[----:B------:R-:W-:Y:S01]  /*e2b0*/  HADD2.F32 R61, -RZ, R27.H0_H0 ;  /* 0x2000001bff3d7230 */ /* 0x000fe20000004100 */
[----:B------:R-:W-:Y:S01]  /*e2c0*/  F2FP.F16.E4M3.UNPACK_B R60, R60 ;  /* 0x0000003cff3c723e */ /* 0x000fe200020006ff */
[----:B------:R-:W-:-:S02]  /*e2d0*/  HADD2.F32 R14, -RZ, R15.H0_H0 ;  /* 0x2000000fff0e7230 */ /* 0x000fc40000004100 */
[C---:B------:R-:W-:Y:S01]  /*e2e0*/  FMUL.FTZ R54, R59.reuse, R70 ;  /* 0x000000463b367220 */ /* 0x040fe20000410000 */
[----:B------:R-:W-:Y:S02]  /*e2f0*/  HADD2.F32 R25, -RZ, R24.H0_H0 ;  /* 0x20000018ff197230 */ /* 0x000fe40000004100 */
[----:B------:R-:W-:Y:S01]  /*e300*/  FMUL.FTZ R63, R59, R64 ;  /* 0x000000403b3f7220 */ /* 0x000fe20000410000 */
[----:B------:R-:W-:Y:S02]  /*e310*/  HADD2.F32 R12, -RZ, R20.H0_H0 ;  /* 0x20000014ff0c7230 */ /* 0x000fe40000004100 */
[C---:B------:R-:W-:Y:S01]  /*e320*/  FMUL.FTZ R59, R14.reuse, R61 ;  /* 0x0000003d0e3b7220 */ /* 0x040fe20000410000 */
[----:B------:R-:W-:Y:S02]  /*e330*/  HADD2.F32 R15, -RZ, R15.H1_H1 ;  /* 0x3000000fff0f7230 */ /* 0x000fe40000004100 */
[----:B------:R-:W-:Y:S01]  /*e340*/  FMUL.FTZ R14, R14, R25 ;  /* 0x000000190e0e7220 */ /* 0x000fe20000410000 */
[----:B------:R-:W-:-:S02]  /*e350*/  HADD2.F32 R24, -RZ, R24.H1_H1 ;  /* 0x30000018ff187230 */ /* 0x000fc40000004100 */
[C---:B------:R-:W-:Y:S01]  /*e360*/  FFMA.FTZ R59, R12.reuse, R25, -R59 ;  /* 0x000000190c3b7223 */ /* 0x040fe2000001083b */
[----:B------:R-:W-:Y:S02]  /*e370*/  HADD2.F32 R53, -RZ, R53.H1_H1 ;  /* 0x30000035ff357230 */ /* 0x000fe40000004100 */
[----:B------:R-:W-:Y:S01]  /*e380*/  FFMA.FTZ R61, R12, R61, R14 ;  /* 0x0000003d0c3d7223 */ /* 0x000fe2000001000e */
[----:B------:R-:W-:Y:S02]  /*e390*/  HADD2.F32 R27, -RZ, R27.H1_H1 ;  /* 0x3000001bff1b7230 */ /* 0x000fe40000004100 */
[----:B------:R-:W-:Y:S01]  /*e3a0*/  FMUL.FTZ R12, R15, R24 ;  /* 0x000000180f0c7220 */ /* 0x000fe20000410000 */
[----:B------:R-:W-:Y:S02]  /*e3b0*/  HADD2.F32 R20, -RZ, R20.H1_H1 ;  /* 0x30000014ff147230 */ /* 0x000fe40000004100 */
[----:B------:R-:W-:Y:S01]  /*e3c0*/  FFMA.FTZ R64, R53, R64, -R54 ;  /* 0x0000004035407223 */ /* 0x000fe20000010836 */
[----:B------:R-:W-:-:S02]  /*e3d0*/  HADD2.F32 R25, -RZ, R66.H0_H0 ;  /* 0x20000042ff197230 */ /* 0x000fc40000004100 */
[----:B------:R-:W-:Y:S01]  /*e3e0*/  FFMA.FTZ R70, R53, R70, R63 ;  /* 0x0000004635467223 */ /* 0x000fe2000001003f */
[----:B------:R-:W-:Y:S02]  /*e3f0*/  HADD2.F32 R14, -RZ, R13.H0_H0 ;  /* 0x2000000dff0e7230 */ /* 0x000fe40000004100 */
[-C--:B------:R-:W-:Y:S01]  /*e400*/  FMUL.FTZ R53, R15, R27.reuse ;  /* 0x0000001b0f357220 */ /* 0x080fe20000410000 */
[----:B------:R-:W-:Y:S01]  /*e410*/  FFMA.FTZ R54, R20, R27, R12 ;  /* 0x0000001b14367223 */ /* 0x000fe2000001000c */
[----:B------:R-:W-:Y:S01]  /*e420*/  HADD2.F32 R15, -RZ, R60.H0_H0 ;  /* 0x2000003cff0f7230 */ /* 0x000fe20000004100 */
[----:B------:R-:W-:Y:S01]  /*e430*/  F2FP.SATFINITE.E4M3.F32.PACK_AB_MERGE_C R72, R72, R73, RZ ;  /* 0x000000494848723e */ /* 0x000fe200048070ff */
[----:B------:R-:W-:Y:S02]  /*e440*/  HADD2.F32 R12, -RZ, R11.H0_H0 ;  /* 0x2000000bff0c7230 */ /* 0x000fe40000004100 */
[----:B------:R-:W-:Y:S01]  /*e450*/  FMUL.FTZ R27, R14, R25 ;  /* 0x000000190e1b7220 */ /* 0x000fe20000410000 */
[----:B------:R-:W-:-:S02]  /*e460*/  HADD2.F32 R66, -RZ, R66.H1_H1 ;  /* 0x30000042ff427230 */ /* 0x000fc40000004100 */
[----:B------:R-:W-:Y:S01]  /*e470*/  FFMA.FTZ R24, R20, R24, -R53 ;  /* 0x0000001814187223 */ /* 0x000fe20000010835 */
[----:B------:R-:W-:Y:S02]  /*e480*/  HADD2.F32 R13, -RZ, R13.H1_H1 ;  /* 0x3000000dff0d7230 */ /* 0x000fe40000004100 */
[-C--:B------:R-:W-:Y:S01]  /*e490*/  FMUL.FTZ R53, R14, R15.reuse ;  /* 0x0000000f0e357220 */ /* 0x080fe20000410000 */
[----:B------:R-:W-:Y:S02]  /*e4a0*/  HADD2.F32 R60, -RZ, R60.H1_H1 ;  /* 0x3000003cff3c7230 */ /* 0x000fe40000004100 */
[C---:B------:R-:W-:Y:S01]  /*e4b0*/  FFMA.FTZ R27, R12.reuse, R15, -R27 ;  /* 0x0000000f0c1b7223 */ /* 0x040fe2000001081b */
[----:B------:R-:W-:Y:S01]  /*e4c0*/  HADD2.F32 R11, -RZ, R11.H1_H1 ;  /* 0x3000000bff0b7230 */ /* 0x000fe20000004100 */
[----:B------:R-:W-:Y:S01]  /*e4d0*/  F2FP.F16.E4M3.UNPACK_B R15, R6.H1 ;  /* 0x00000006ff0f723e */ /* 0x000fe200030006ff */
[C---:B------:R-:W-:Y:S01]  /*e4e0*/  FMUL.FTZ R20, R13.reuse, R66 ;  /* 0x000000420d147220 */ /* 0x040fe20000410000 */
[----:B------:R-:W-:Y:S01]  /*e4f0*/  FMUL.FTZ R13, R13, R60 ;  /* 0x0000003c0d0d7220 */ /* 0x000fe20000410000 */
[----:B------:R-:W-:Y:S01]  /*e500*/  FFMA.FTZ R53, R12, R25, R53 ;  /* 0x000000190c357223 */ /* 0x000fe20000010035 */
[----:B------:R-:W-:Y:S01]  /*e510*/  F2FP.F16.E4M3.UNPACK_B R14, R4.H1 ;  /* 0x00000004ff0e723e */ /* 0x000fe200030006ff */
[----:B------:R-:W-:Y:S01]  /*e520*/  FFMA.FTZ R60, R11, R60, -R20 ;  /* 0x0000003c0b3c7223 */ /* 0x000fe20000010814 */
[----:B------:R-:W-:-:S02]  /*e530*/  HADD2.F32 R20, -RZ, R15.H0_H0 ;  /* 0x2000000fff147230 */ /* 0x000fc40000004100 */
[----:B------:R-:W-:Y:S01]  /*e540*/  FFMA.FTZ R66, R11, R66, R13 ;  /* 0x000000420b427223 */ /* 0x000fe2000001000d */
[--C-:B------:R-:W-:Y:S01]  /*e550*/  HADD2.F32 R12, -RZ, R55.reuse.H0_H0 ;  /* 0x20000037ff0c7230 */ /* 0x100fe20000004100 */
[----:B------:R-:W-:Y:S01]  /*e560*/  F2FP.F16.E4M3.UNPACK_B R4, R4 ;  /* 0x00000004ff04723e */ /* 0x000fe200020006ff */
[----:B------:R-:W-:Y:S01]  /*e570*/  HADD2.F32 R13, -RZ, R14.H0_H0 ;  /* 0x2000000eff0d7230 */ /* 0x000fe20000004100 */
[----:B------:R-:W-:Y:S01]  /*e580*/  F2FP.SATFINITE.E4M3.F32.PACK_AB_MERGE_C R68, R69, R68, RZ ;  /* 0x000000444544723e */ /* 0x000fe200048070ff */
[----:B------:R-:W-:Y:S02]  /*e590*/  HADD2.F32 R11, -RZ, R26.H0_H0 ;  /* 0x2000001aff0b7230 */ /* 0x000fe40000004100 */
[C---:B------:R-:W-:Y:S01]  /*e5a0*/  FMUL.FTZ R58, R12.reuse, R20 ;  /* 0x000000140c3a7220 */ /* 0x040fe20000410000 */
[----:B------:R-:W-:Y:S02]  /*e5b0*/  HADD2.F32 R14, -RZ, R14.H1_H1 ;  /* 0x3000000eff0e7230 */ /* 0x000fe40000004100 */
[----:B------:R-:W-:Y:S01]  /*e5c0*/  FMUL.FTZ R12, R12, R13 ;  /* 0x0000000d0c0c7220 */ /* 0x000fe20000410000 */
[----:B------:R-:W-:-:S02]  /*e5d0*/  HADD2.F32 R55, -RZ, R55.H1_H1 ;  /* 0x30000037ff377230 */ /* 0x000fc40000004100 */
[----:B------:R-:W-:Y:S01]  /*e5e0*/  FFMA.FTZ R58, R11, R13, -R58 ;  /* 0x0000000d0b3a7223 */ /* 0x000fe2000001083a */
[----:B------:R-:W-:Y:S01]  /*e5f0*/  HADD2.F32 R15, -RZ, R15.H1_H1 ;  /* 0x3000000fff0f7230 */ /* 0x000fe20000004100 */
[----:B------:R-:W-:Y:S01]  /*e600*/  F2FP.F16.E4M3.UNPACK_B R13, R6 ;  /* 0x00000006ff0d723e */ /* 0x000fe200020006ff */
[----:B------:R-:W-:Y:S02]  /*e610*/  HADD2.F32 R26, -RZ, R26.H1_H1 ;  /* 0x3000001aff1a7230 */ /* 0x000fe40000004100 */
[C---:B------:R-:W-:Y:S01]  /*e620*/  FMUL.FTZ R62, R55.reuse, R14 ;  /* 0x0000000e373e7220 */ /* 0x040fe20000410000 */
[----:B------:R-:W-:Y:S02]  /*e630*/  HADD2.F32 R6, -RZ, R7.H0_H0 ;  /* 0x20000007ff067230 */ /* 0x000fe40000004100 */
[-C--:B------:R-:W-:Y:S01]  /*e640*/  FMUL.FTZ R63, R55, R15.reuse ;  /* 0x0000000f373f7220 */ /* 0x080fe20000410000 */
[----:B------:R-:W-:Y:S01]  /*e650*/  FFMA.FTZ R25, R11, R20, R12 ;  /* 0x000000140b197223 */ /* 0x000fe2000001000c */
[----:B------:R-:W-:Y:S01]  /*e660*/  FFMA.FTZ R62, R26, R15, R62 ;  /* 0x0000000f1a3e7223 */ /* 0x000fe2000001003e */
[----:B------:R-:W-:-:S02]  /*e670*/  HADD2.F32 R15, -RZ, R13.H0_H0 ;  /* 0x2000000dff0f7230 */ /* 0x000fc40000004100 */
[----:B------:R-:W-:Y:S01]  /*e680*/  FFMA.FTZ R63, R26, R14, -R63 ;  /* 0x0000000e1a3f7223 */ /* 0x000fe2000001083f */
[----:B------:R-:W-:Y:S01]  /*e690*/  HADD2.F32 R14, -RZ, R13.H1_H1 ;  /* 0x3000000dff0e7230 */ /* 0x000fe20000004100 */
[----:B------:R-:W-:Y:S01]  /*e6a0*/  F2FP.SATFINITE.E4M3.F32.PACK_AB_MERGE_C R54, R54, R61, RZ ;  /* 0x0000003d3636723e */ /* 0x000fe200048070ff */
[----:B------:R-:W-:Y:S02]  /*e6b0*/  HADD2.F32 R7, -RZ, R7.H1_H1 ;  /* 0x30000007ff077230 */ /* 0x000fe40000004100 */
[----:B------:R-:W-:Y:S01]  /*e6c0*/  FMUL.FTZ R13, R6, R15 ;  /* 0x0000000f060d7220 */ /* 0x000fe20000410000 */
[--C-:B------:R-:W-:Y:S01]  /*e6d0*/  HADD2.F32 R11, -RZ, R4.reuse.H0_H0 ;  /* 0x20000004ff0b7230 */ /* 0x100fe20000004100 */
[----:B------:R-:W-:Y:S01]  /*e6e0*/  F2FP.SATFINITE.E4M3.F32.PACK_AB_MERGE_C R58, R63, R58, RZ ;  /* 0x0000003a3f3a723e */ /* 0x000fe200048070ff */
[----:B------:R-:W-:Y:S02]  /*e6f0*/  HADD2.F32 R12, -RZ, R4.H1_H1 ;  /* 0x30000004ff0c7230 */ /* 0x000fe40000004100 */
[----:B------:R-:W-:Y:S01]  /*e700*/  FMUL.FTZ R26, R7, R14 ;  /* 0x0000000e071a7220 */ /* 0x000fe20000410000 */
[----:B------:R-:W-:-:S02]  /*e710*/  HADD2.F32 R4, -RZ, R3.H0_H0 ;  /* 0x20000003ff047230 */ /* 0x000fc40000004100 */
[----:B------:R-:W-:Y:S01]  /*e720*/  FMUL.FTZ R20, R6, R11 ;  /* 0x0000000b06147220 */ /* 0x000fe20000410000 */
[----:B------:R-:W-:Y:S02]  /*e730*/  HADD2.F32 R3, -RZ, R3.H1_H1 ;  /* 0x30000003ff037230 */ /* 0x000fe40000004100 */
[-C--:B------:R-:W-:Y:S01]  /*e740*/  FMUL.FTZ R7, R7, R12.reuse ;  /* 0x0000000c07077220 */ /* 0x080fe20000410000 */
[----:B------:R-:W-:Y:S01]  /*e750*/  F2FP.SATFINITE.E4M3.F32.PACK_AB_MERGE_C R25, R62, R25, RZ ;  /* 0x000000193e19723e */ /* 0x000fe200048070ff */
[C---:B------:R-:W-:Y:S01]  /*e760*/  FFMA.FTZ R6, R4.reuse, R11, -R13 ;  /* 0x0000000b04067223 */ /* 0x040fe2000001080d */
[----:B------:R-:W-:Y:S01]  /*e770*/  FFMA.FTZ R20, R4, R15, R20 ;  /* 0x0000000f04147223 */ /* 0x000fe20000010014 */
[C---:B------:R-:W-:Y:S01]  /*e780*/  FFMA.FTZ R13, R3.reuse, R12, -R26 ;  /* 0x0000000c030d7223 */ /* 0x040fe2000001081a */
[----:B------:R-:W-:Y:S01]  /*e790*/  FFMA.FTZ R3, R3, R14, R7 ;  /* 0x0000000e03037223 */ /* 0x000fe20000010007 */
[----:B------:R-:W-:Y:S02]  /*e7a0*/  F2FP.SATFINITE.E4M3.F32.PACK_AB_MERGE_C R7, R64, R65, RZ ;  /* 0x000000414007723e */ /* 0x000fe400048070ff */
        /* <DEDUP_REMOVED lines=12> */
.L_x_1355:
[----:B------:R-:W-:Y:S05]  /*e870*/  BSYNC B1 ;  /* 0x0000000000017941 */ /* 0x000fea0003800000 */
.L_x_1354:
[----:B------:R-:W-:Y:S04]  /*e880*/  BSSY B1, `(.L_x_1356) ;  /* 0x00000f8000017945 */ /* 0x000fe80003800000 */
[----:B------:R-:W-:Y:S05]  /*e890*/  @P2 BRA `(.L_x_1357) ;  /* 0x0000000c00d82947 */ /* 0x000fea0003800000 */
[----:B--2--5:R-:W-:Y:S02]  /*e8a0*/  SHF.R.U32.HI R0, RZ, 0x8, R44 ;  /* 0x00000008ff007819 */ /* 0x024fe4000001162c */
[----:B-1----:R-:W-:Y:S02]  /*e8b0*/  LOP3.LUT R3, R44, 0xff, RZ, 0xc0, !PT ;  /* 0x000000ff2c037812 */ /* 0x002fe400078ec0ff */
[----:B------:R-:W-:Y:S02]  /*e8c0*/  SHF.R.U32.HI R6, RZ, 0x8, R46 ;  /* 0x00000008ff067819 */ /* 0x000fe4000001162e */
[----:B------:R-:W-:Y:S02]  /*e8d0*/  LOP3.LUT R0, R0, 0xff, RZ, 0xc0, !PT ;  /* 0x000000ff00007812 */ /* 0x000fe400078ec0ff */
[----:B------:R-:W-:Y:S02]  /*e8e0*/  LEA.HI R8, R21, R218, RZ, 0x1c ;  /* 0x000000da15087211 */ /* 0x000fe400078fe0ff */
[----:B------:R-:W-:-:S02]  /*e8f0*/  LOP3.LUT R7, R46, 0xff, RZ, 0xc0, !PT ;  /* 0x000000ff2e077812 */ /* 0x000fc400078ec0ff */
[----:B------:R-:W-:Y:S02]  /*e900*/  LOP3.LUT R6, R6, 0xff, RZ, 0xc0, !PT ;  /* 0x000000ff06067812 */ /* 0x000fe400078ec0ff */
[----:B------:R-:W-:Y:S02]  /*e910*/  PRMT R13, R0, 0x7604, R3 ;  /* 0x00007604000d7816 */ /* 0x000fe40000000003 */
[----:B------:R-:W-:Y:S02]  /*e920*/  SHF.R.S32.HI R3, RZ, 0x1f, R8 ;  /* 0x0000001fff037819 */ /* 0x000fe40000011408 */
[----:B------:R-:W-:Y:S02]  /*e930*/  PRMT R15, R6, 0x7604, R7 ;  /* 0x00007604060f7816 */ /* 0x000fe40000000007 */
[----:B------:R-:W-:Y:S01]  /*e940*/  LEA.HI R6, R3, R8, RZ, 0x3 ;  /* 0x0000000803067211 */ /* 0x000fe200078f18ff */
[----:B------:R-:W-:Y:S01]  /*e950*/  IMAD.SHL.U32 R3, R8, 0x10, RZ ;  /* 0x0000001008037824 */ /* 0x000fe200078e00ff */
[----:B------:R-:W-:-:S02]  /*e960*/  SHF.R.U32.HI R0, RZ, 0x8, R48 ;  /* 0x00000008ff007819 */ /* 0x000fc40000011630 */
[----:B------:R-:W-:Y:S01]  /*e970*/  SHF.R.U32.HI R4, RZ, 0x8, R45 ;  /* 0x00000008ff047819 */ /* 0x000fe2000001162d */
[----:B------:R-:W-:Y:S01]  /*e980*/  IMAD.SHL.U32 R8, R6, 0x800, RZ ;  /* 0x0000080006087824 */ /* 0x000fe200078e00ff */
[----:B------:R-:W-:Y:S02]  /*e990*/  LOP3.LUT R3, R208, 0x70, R3, 0xf8, !PT ;  /* 0x00000070d0037812 */ /* 0x000fe400078ef803 */
[----:B------:R-:W-:Y:S02]  /*e9a0*/  LOP3.LUT R6, R0, 0xff, RZ, 0xc0, !PT ;  /* 0x000000ff00067812 */ /* 0x000fe400078ec0ff */
[----:B------:R-:W-:Y:S02]  /*e9b0*/  LOP3.LUT R0, R3, R210, RZ, 0x3c, !PT ;  /* 0x000000d203007212 */ /* 0x000fe400078e3cff */
[----:B------:R-:W-:Y:S02]  /*e9c0*/  LOP3.LUT R3, R8, 0xffffc000, RZ, 0xc0, !PT ;  /* 0xffffc00008037812 */ /* 0x000fe400078ec0ff */
[----:B------:R-:W-:-:S02]  /*e9d0*/  LOP3.LUT R5, R45, 0xff, RZ, 0xc0, !PT ;  /* 0x000000ff2d057812 */ /* 0x000fc400078ec0ff */
[----:B------:R-:W-:Y:S02]  /*e9e0*/  LOP3.LUT R4, R4, 0xff, RZ, 0xc0, !PT ;  /* 0x000000ff04047812 */ /* 0x000fe400078ec0ff */
[----:B------:R-:W-:Y:S02]  /*e9f0*/  IADD3 R3, R0, R3, R211 ;  /* 0x0000000300037210 */ /* 0x000fe40007ffe0d3 */
[----:B------:R-:W-:Y:S02]  /*ea00*/  PRMT R12, R4, 0x7604, R5 ;  /* 0x00007604040c7816 */ /* 0x000fe40000000005 */
[----:B------:R-:W-:Y:S01]  /*ea10*/  SHF.R.U32.HI R4, RZ, 0x8, R47 ;  /* 0x00000008ff047819 */ /* 0x000fe2000001162f */
[----:B------:R-:W-:Y:S01]  /*ea20*/  IMAD.IADD R0, R16, 0x1, R3 ;  /* 0x0000000110007824 */ /* 0x000fe200078e0203 */
[----:B------:R-:W-:Y:S02]  /*ea30*/  SHF.R.U32.HI R8, RZ, 0x8, R49 ;  /* 0x00000008ff087819 */ /* 0x000fe40000011631 */
[----:B------:R-:W-:-:S02]  /*ea40*/  LOP3.LUT R5, R47, 0xff, RZ, 0xc0, !PT ;  /* 0x000000ff2f057812 */ /* 0x000fc400078ec0ff */
[----:B------:R-:W-:Y:S02]  /*ea50*/  LOP3.LUT R7, R48, 0xff, RZ, 0xc0, !PT ;  /* 0x000000ff30077812 */ /* 0x000fe400078ec0ff */
[----:B------:R-:W-:Y:S02]  /*ea60*/  LOP3.LUT R4, R4, 0xff, RZ, 0xc0, !PT ;  /* 0x000000ff04047812 */ /* 0x000fe400078ec0ff */
[----:B------:R-:W-:Y:S02]  /*ea70*/  LOP3.LUT R3, R8, 0xff, RZ, 0xc0, !PT ;  /* 0x000000ff08037812 */ /* 0x000fe400078ec0ff */
[----:B------:R-:W1:Y:S01]  /*ea80*/  LDS.128 R8, [R0+0x18000] ;  /* 0x0180000000087984 */ /* 0x000e620000000c00 */
[----:B------:R-:W-:Y:S02]  /*ea90*/  PRMT R14, R4, 0x7604, R5 ;  /* 0x00007604040e7816 */ /* 0x000fe40000000005 */
[----:B------:R-:W-:Y:S02]  /*eaa0*/  PRMT R27, R6, 0x7604, R7 ;  /* 0x00007604061b7816 */ /* 0x000fe40000000007 */
[----:B------:R-:W2:Y:S01]  /*eab0*/  LDS.128 R4, [R226+0x18000] ;  /* 0x01800000e2047984 */ /* 0x000ea20000000c00 */
[----:B------:R-:W-:-:S02]  /*eac0*/  SHF.R.U32.HI R26, RZ, 0x8, R51 ;  /* 0x00000008ff1a7819 */ /* 0x000fc40000011633 */
[----:B------:R-:W-:Y:S02]  /*ead0*/  SHF.R.U32.HI R24, RZ, 0x8, R50 ;  /* 0x00000008ff187819 */ /* 0x000fe40000011632 */
[----:B------:R-:W-:Y:S02]  /*eae0*/  LOP3.LUT R53, R51, 0xff, RZ, 0xc0, !PT ;  /* 0x000000ff33357812 */ /* 0x000fe400078ec0ff */
        /* <DEDUP_REMOVED lines=8> */
[----:B------:R-:W-:Y:S01]  /*eb70*/  PRMT R55, R24, 0x7604, R25 ;  /* 0x0000760418377816 */ /* 0x000fe20000000019 */
[----:B------:R-:W-:Y:S01]  /*eb80*/  IMAD.U32 R53, R53, 0x10000, RZ ;  /* 0x0001000035357824 */ /* 0x000fe200078e00ff */
[----:B------:R-:W-:Y:S01]  /*eb90*/  SHF.R.U32.HI R25, RZ, 0x10, R47 ;  /* 0x00000010ff197819 */ /* 0x000fe2000001162f */
[----:B------:R-:W-:Y:S01]  /*eba0*/  IMAD.U32 R3, R3, 0x10000, RZ ;  /* 0x0001000003037824 */ /* 0x000fe200078e00ff */
[----:B------:R-:W-:-:S02]  /*ebb0*/  SHF.R.U32.HI R61, RZ, 0x10, R51 ;  /* 0x00000010ff3d7819 */ /* 0x000fc40000011633 */
[----:B------:R-:W-:Y:S01]  /*ebc0*/  LOP3.LUT R59, R20, 0xff0000, R53, 0xf8, !PT ;  /* 0x00ff0000143b7812 */ /* 0x000fe200078ef835 */
[----:B------:R-:W-:Y:S01]  /*ebd0*/  IMAD.U32 R25, R25, 0x10000, RZ ;  /* 0x0001000019197824 */ /* 0x000fe200078e00ff */
[----:B------:R-:W-:Y:S02]  /*ebe0*/  LOP3.LUT R3, R12, 0xff0000, R3, 0xf8, !PT ;  /* 0x00ff00000c037812 */ /* 0x000fe400078ef803 */
[----:B------:R-:W-:Y:S02]  /*ebf0*/  LOP3.LUT R59, R59, 0xff000000, R49, 0xf8, !PT ;  /* 0xff0000003b3b7812 */ /* 0x000fe400078ef831 */
[----:B------:R-:W-:Y:S02]  /*ec00*/  LOP3.LUT R25, R14, 0xff0000, R25, 0xf8, !PT ;  /* 0x00ff00000e197812 */ /* 0x000fe400078ef819 */
[----:B------:R-:W-:Y:S02]  /*ec10*/  LOP3.LUT R54, R3, 0xff000000, R45, 0xf8, !PT ;  /* 0xff00000003367812 */ /* 0x000fe400078ef82d */
[----:B------:R-:W-:-:S02]  /*ec20*/  LOP3.LUT R3, R55, 0xff0000, R50, 0xf8, !PT ;  /* 0x00ff000037037812 */ /* 0x000fc400078ef832 */
[----:B------:R-:W-:Y:S02]  /*ec30*/  LOP3.LUT R13, R13, 0xff0000, R44, 0xf8, !PT ;  /* 0x00ff00000d0d7812 */ /* 0x000fe400078ef82c */
[----:B------:R-:W-:Y:S02]  /*ec40*/  LOP3.LUT R55, R25, 0xff000000, R47, 0xf8, !PT ;  /* 0xff00000019377812 */ /* 0x000fe400078ef82f */
[----:B------:R-:W-:Y:S02]  /*ec50*/  F2FP.F16.E4M3.UNPACK_B R49, R59 ;  /* 0x0000003bff31723e */ /* 0x000fe400020006ff */
[----:B-1----:R-:W-:Y:S02]  /*ec60*/  F2FP.F16.E4M3.UNPACK_B R25, R9 ;  /* 0x00000009ff19723e */ /* 0x002fe400020006ff */
[----:B------:R-:W-:Y:S02]  /*ec70*/  LOP3.LUT R27, R27, 0xff0000, R48, 0xf8, !PT ;  /* 0x00ff00001b1b7812 */ /* 0x000fe400078ef830 */
[----:B------:R-:W-:-:S02]  /*ec80*/  F2FP.F16.E4M3.UNPACK_B R47, R54 ;  /* 0x00000036ff2f723e */ /* 0x000fc400020006ff */
[----:B------:R-:W-:Y:S02]  /*ec90*/  SHF.L.U32 R61, R61, 0x10, RZ ;  /* 0x000000103d3d7819 */ /* 0x000fe400000006ff */
[----:B------:R-:W-:Y:S02]  /*eca0*/  LOP3.LUT R15, R15, 0xff0000, R46, 0xf8, !PT ;  /* 0x00ff00000f0f7812 */ /* 0x000fe400078ef82e */
[----:B------:R-:W-:Y:S02]  /*ecb0*/  LOP3.LUT R53, R13, 0xff000000, R44, 0xf8, !PT ;  /* 0xff0000000d357812 */ /* 0x000fe400078ef82c */
[----:B------:R-:W-:Y:S01]  /*ecc0*/  LOP3.LUT R60, R3, 0xff000000, R50, 0xf8, !PT ;  /* 0xff000000033c7812 */ /* 0x000fe200078ef832 */
[----:B------:R-:W-:Y:S01]  /*ecd0*/  HADD2.F32 R50, -RZ, R49.H0_H0 ;  /* 0x20000031ff327230 */ /* 0x000fe20000004100 */
[-C--:B--2---:R-:W-:Y:S02]  /*ece0*/  F2FP.F16.E4M3.UNPACK_B R13, R5.reuse ;  /* 0x00000005ff0d723e */ /* 0x084fe400020006ff */
[----:B------:R-:W-:Y:S01]  /*ecf0*/  F2FP.F16.E4M3.UNPACK_B R14, R5.H1 ;  /* 0x00000005ff0e723e */ /* 0x000fe200030006ff */
[----:B------:R-:W-:Y:S01]  /*ed00*/  HADD2.F32 R5, -RZ, R25.H0_H0 ;  /* 0x20000019ff057230 */ /* 0x000fe20000004100 */
[----:B------:R-:W-:Y:S01]  /*ed10*/  LOP3.LUT R58, R27, 0xff000000, R48, 0xf8, !PT ;  /* 0xff0000001b3a7812 */ /* 0x000fe200078ef830 */
[----:B------:R-:W-:Y:S01]  /*ed20*/  HADD2.F32 R48, -RZ, R47.H0_H0 ;  /* 0x2000002fff307230 */ /* 0x000fe20000004100 */
[----:B------:R-:W-:Y:S01]  /*ed30*/  LOP3.LUT R61, R26, 0xff0000, R61, 0xf8, !PT ;  /* 0x00ff00001a3d7812 */ /* 0x000fe200078ef83d */
[----:B------:R-:W-:Y:S01]  /*ed40*/  HADD2.F32 R25, -RZ, R25.H1_H1 ;  /* 0x30000019ff197230 */ /* 0x000fe20000004100 */
[----:B------:R-:W-:-:S02]  /*ed50*/  LOP3.LUT R12, R15, 0xff000000, R46, 0xf8, !PT ;  /* 0xff0000000f0c7812 */ /* 0x000fc400078ef82e */
[-C--:B------:R-:W-:Y:S02]  /*ed60*/  F2FP.F16.E4M3.UNPACK_B R3, R6.reuse ;  /* 0x00000006ff03723e */ /* 0x080fe400020006ff */
[----:B------:R-:W-:Y:S01]  /*ed70*/  F2FP.F16.E4M3.UNPACK_B R15, R6.H1 ;  /* 0x00000006ff0f723e */ /* 0x000fe200030006ff */
[----:B------:R-:W-:Y:S01]  /*ed80*/  HADD2.F32 R6, -RZ, R13.H0_H0 ;  /* 0x2000000dff067230 */ /* 0x000fe20000004100 */
[----:B------:R-:W-:Y:S01]  /*ed90*/  F2FP.F16.E4M3.UNPACK_B R26, R9.H1 ;  /* 0x00000009ff1a723e */ /* 0x000fe200030006ff */
[----:B------:R-:W-:Y:S01]  /*eda0*/  FMUL.FTZ R9, R5, R50 ;  /* 0x0000003205097220 */ /* 0x000fe20000410000 */
[----:B------:R-:W-:Y:S01]  /*edb0*/  LOP3.LUT R61, R61, 0xff000000, R51, 0xf8, !PT ;  /* 0xff0000003d3d7812 */ /* 0x000fe200078ef833 */
[-C--:B------:R-:W-:Y:S01]  /*edc0*/  FMUL.FTZ R51, R5, R48.reuse ;  /* 0x0000003005337220 */ /* 0x080fe20000410000 */
[----:B------:R-:W-:Y:S01]  /*edd0*/  F2FP.F16.E4M3.UNPACK_B R59, R59.H1 ;  /* 0x0000003bff3b723e */ /* 0x000fe200030006ff */
[C---:B------:R-:W-:Y:S01]  /*ede0*/  FFMA.FTZ R5, R6.reuse, R48, -R9 ;  /* 0x0000003006057223 */ /* 0x040fe20000010809 */
[----:B------:R-:W-:Y:S01]  /*edf0*/  F2FP.F16.E4M3.UNPACK_B R54, R54.H1 ;  /* 0x00000036ff36723e */ /* 0x000fe200030006ff */
[----:B------:R-:W-:Y:S01]  /*ee00*/  FFMA.FTZ R9, R6, R50, R51 ;  /* 0x0000003206097223 */ /* 0x000fe20000010033 */
[----:B------:R-:W-:Y:S01]  /*ee10*/  HADD2.F32 R50, -RZ, R49.H1_H1 ;  /* 0x30000031ff327230 */ /* 0x000fe20000004100 */
[-C--:B------:R-:W-:Y:S01]  /*ee20*/  F2FP.F16.E4M3.UNPACK_B R27, R10.reuse ;  /* 0x0000000aff1b723e */ /* 0x080fe200020006ff */
[----:B------:R-:W-:Y:S01]  /*ee30*/  HADD2.F32 R48, -RZ, R47.H1_H1 ;  /* 0x3000002fff307230 */ /* 0x000fe20000004100 */
[----:B------:R-:W-:Y:S01]  /*ee40*/  F2FP.F16.E4M3.UNPACK_B R44, R10.H1 ;  /* 0x0000000aff2c723e */ /* 0x000fe200030006ff */
[----:B------:R-:W-:-:S02]  /*ee50*/  HADD2.F32 R13, -RZ, R13.H1_H1 ;  /* 0x3000000dff0d7230 */ /* 0x000fc40000004100 */
[C---:B------:R-:W-:Y:S01]  /*ee60*/  FMUL.FTZ R62, R25.reuse, R50 ;  /* 0x00000032193e7220 */ /* 0x040fe20000410000 */
[----:B------:R-:W-:Y:S02]  /*ee70*/  HADD2.F32 R49, -RZ, R59.H0_H0 ;  /* 0x2000003bff317230 */ /* 0x000fe40000004100 */
[-C--:B------:R-:W-:Y:S01]  /*ee80*/  FMUL.FTZ R25, R25, R48.reuse ;  /* 0x0000003019197220 */ /* 0x080fe20000410000 */
[----:B------:R-:W-:Y:S02]  /*ee90*/  HADD2.F32 R10, -RZ, R26.H0_H0 ;  /* 0x2000001aff0a7230 */ /* 0x000fe40000004100 */
[C---:B------:R-:W-:Y:S01]  /*eea0*/  FFMA.FTZ R62, R13.reuse, R48, -R62 ;  /* 0x000000300d3e7223 */ /* 0x040fe2000001083e */
[----:B------:R-:W-:Y:S01]  /*eeb0*/  HADD2.F32 R47, -RZ, R54.H0_H0 ;  /* 0x20000036ff2f7230 */ /* 0x000fe20000004100 */
[----:B------:R-:W-:Y:S01]  /*eec0*/  F2FP.F16.E4M3.UNPACK_B R45, R11 ;  /* 0x0000000bff2d723e */ /* 0x000fe200020006ff */
[----:B------:R-:W-:Y:S02]  /*eed0*/  HADD2.F32 R6, -RZ, R14.H0_H0 ;  /* 0x2000000eff067230 */ /* 0x000fe40000004100 */
[C---:B------:R-:W-:Y:S01]  /*eee0*/  FMUL.FTZ R51, R10.reuse, R49 ;  /* 0x000000310a337220 */ /* 0x040fe20000410000 */
[----:B------:R-:W-:Y:S01]  /*eef0*/  FFMA.FTZ R50, R13, R50, R25 ;  /* 0x000000320d327223 */ /* 0x000fe20000010019 */
[----:B------:R-:W-:Y:S01]  /*ef00*/  FMUL.FTZ R10, R10, R47 ;  /* 0x0000002f0a0a7220 */ /* 0x000fe20000410000 */
[----:B------:R-:W-:Y:S01]  /*ef10*/  F2FP.F16.E4M3.UNPACK_B R48, R61 ;  /* 0x0000003dff30723e */ /* 0x000fe200020006ff */
[C---:B------:R-:W-:Y:S01]  /*ef20*/  FFMA.FTZ R63, R6.reuse, R47, -R51 ;  /* 0x0000002f063f7223 */ /* 0x040fe20000010833 */
[----:B------:R-:W-:Y:S01]  /*ef30*/  F2FP.F16.E4M3.UNPACK_B R25, R55 ;  /* 0x00000037ff19723e */ /* 0x000fe200020006ff */
[----:B------:R-:W-:Y:S01]  /*ef40*/  FFMA.FTZ R64, R6, R49, R10 ;  /* 0x0000003106407223 */ /* 0x000fe2000001000a */
[----:B------:R-:W-:Y:S01]  /*ef50*/  F2FP.F16.E4M3.UNPACK_B R20, R7 ;  /* 0x00000007ff14723e */ /* 0x000fe200020006ff */
[----:B------:R-:W-:Y:S01]  /*ef60*/  HADD2.F32 R13, -RZ, R54.H1_H1 ;  /* 0x30000036ff0d7230 */ /* 0x000fe20000004100 */
[----:B------:R-:W-:Y:S01]  /*ef70*/  F2FP.F16.E4M3.UNPACK_B R46, R11.H1 ;  /* 0x0000000bff2e723e */ /* 0x000fe200030006ff */
[----:B------:R-:W-:Y:S01]  /*ef80*/  HADD2.F32 R26, -RZ, R26.H1_H1 ;  /* 0x3000001aff1a7230 */ /* 0x000fe20000004100 */
[----:B------:R-:W-:Y:S01]  /*ef90*/  F2FP.F16.E4M3.UNPACK_B R61, R61.H1 ;  /* 0x0000003dff3d723e */ /* 0x000fe200030006ff */
[----:B------:R-:W-:Y:S01]  /*efa0*/  HADD2.F32 R49, -RZ, R48.H0_H0 ;  /* 0x20000030ff317230 */ /* 0x000fe20000004100 */
[----:B------:R-:W-:Y:S01]  /*efb0*/  F2FP.F16.E4M3.UNPACK_B R24, R7.H1 ;  /* 0x00000007ff18723e */ /* 0x000fe200030006ff */
[----:B------:R-:W-:-:S02]  /*efc0*/  HADD2.F32 R10, -RZ, R45.H0_H0 ;  /* 0x2000002dff0a7230 */ /* 0x000fc40000004100 */
[----:B------:R-:W-:Y:S01]  /*efd0*/  FMUL.FTZ R54, R26, R13 ;  /* 0x0000000d1a367220 */ /* 0x000fe20000410000 */
[----:B------:R-:W-:Y:S01]  /*efe0*/  HADD2.F32 R47, -RZ, R25.H0_H0 ;  /* 0x20000019ff2f7230 */ /* 0x000fe20000004100 */
[----:B------:R-:W-:Y:S01]  /*eff0*/  F2FP.F16.E4M3.UNPACK_B R55, R55.H1 ;  /* 0x00000037ff37723e */ /* 0x000fe200030006ff */
[----:B------:R-:W-:Y:S02]  /*f000*/  HADD2.F32 R59, -RZ, R59.H1_H1 ;  /* 0x3000003bff3b7230 */ /* 0x000fe40000004100 */
[C---:B------:R-:W-:Y:S01]  /*f010*/  FMUL.FTZ R65, R10.reuse, R49 ;  /* 0x000000310a417220 */ /* 0x040fe20000410000 */
[----:B------:R-:W-:Y:S02]  /*f020*/  HADD2.F32 R14, -RZ, R14.H1_H1 ;  /* 0x3000000eff0e7230 */ /* 0x000fe40000004100 */
[----:B------:R-:W-:Y:S01]  /*f030*/  FMUL.FTZ R10, R10, R47 ;  /* 0x0000002f0a0a7220 */ /* 0x000fe20000410000 */
[----:B------:R-:W-:Y:S02]  /*f040*/  HADD2.F32 R6, -RZ, R20.H0_H0 ;  /* 0x20000014ff067230 */ /* 0x000fe40000004100 */
[----:B------:R-:W-:Y:S01]  /*f050*/  FMUL.FTZ R51, R26, R59 ;  /* 0x0000003b1a337220 */ /* 0x000fe20000410000 */
[----:B------:R-:W-:-:S02]  /*f060*/  HADD2.F32 R48, -RZ, R48.H1_H1 ;  /* 0x30000030ff307230 */ /* 0x000fc40000004100 */
[----:B------:R-:W-:Y:S01]  /*f070*/  FFMA.FTZ R59, R14, R59, R54 ;  /* 0x0000003b0e3b7223 */ /* 0x000fe20000010036 */
[----:B------:R-:W-:Y:S02]  /*f080*/  HADD2.F32 R45, -RZ, R45.H1_H1 ;  /* 0x3000002dff2d7230 */ /* 0x000fe40000004100 */
[C---:B------:R-:W-:Y:S01]  /*f090*/  FFMA.FTZ R65, R6.reuse, R47, -R65 ;  /* 0x0000002f06417223 */ /* 0x040fe20000010841 */
[----:B------:R-:W-:Y:S01]  /*f0a0*/  FFMA.FTZ R54, R6, R49, R10 ;  /* 0x0000003106367223 */ /* 0x000fe2000001000a */
[----:B------:R-:W-:Y:S02]  /*f0b0*/  HADD2.F32 R47, -RZ, R61.H0_H0 ;  /* 0x2000003dff2f7230 */ /* 0x000fe40000004100 */
[----:B------:R-:W-:Y:S01]  /*f0c0*/  FFMA.FTZ R26, R14, R13, -R51 ;  /* 0x0000000d0e1a7223 */ /* 0x000fe20000010833 */
[----:B------:R-:W-:Y:S01]  /*f0d0*/  HADD2.F32 R10, -RZ, R46.H0_H0 ;  /* 0x2000002eff0a7230 */ /* 0x000fe20000004100 */
[----:B------:R-:W-:Y:S01]  /*f0e0*/  F2FP.F16.E4M3.UNPACK_B R11, R8 ;  /* 0x00000008ff0b723e */ /* 0x000fe200020006ff */
[----:B------:R-:W-:-:S02]  /*f0f0*/  HADD2.F32 R25, -RZ, R25.H1_H1 ;  /* 0x30000019ff197230 */ /* 0x000fc40000004100 */
[C---:B------:R-:W-:Y:S01]  /*f100*/  FMUL.FTZ R49, R45.reuse, R48 ;  /* 0x000000302d317220 */ /* 0x040fe20000410000 */
[----:B------:R-:W-:Y:S02]  /*f110*/  HADD2.F32 R13, -RZ, R55.H0_H0 ;  /* 0x20000037ff0d7230 */ /* 0x000fe40000004100 */
[C---:B------:R-:W-:Y:S01]  /*f120*/  FMUL.FTZ R51, R10.reuse, R47 ;  /* 0x0000002f0a337220 */ /* 0x040fe20000410000 */
[----:B------:R-:W-:Y:S01]  /*f130*/  HADD2.F32 R6, -RZ, R24.H0_H0 ;  /* 0x20000018ff067230 */ /* 0x000fe20000004100 */
[----:B------:R-:W-:Y:S01]  /*f140*/  F2FP.F16.E4M3.UNPACK_B R8, R8.H1 ;  /* 0x00000008ff08723e */ /* 0x000fe200030006ff */
[----:B------:R-:W-:Y:S02]  /*f150*/  HADD2.F32 R20, -RZ, R20.H1_H1 ;  /* 0x30000014ff147230 */ /* 0x000fe40000004100 */
[----:B------:R-:W-:Y:S01]  /*f160*/  FMUL.FTZ R45, R45, R25 ;  /* 0x000000192d2d7220 */ /* 0x000fe20000410000 */
[-C--:B------:R-:W-:Y:S01]  /*f170*/  FMUL.FTZ R10, R10, R13.reuse ;  /* 0x0000000d0a0a7220 */ /* 0x080fe20000410000 */
[----:B------:R-:W-:Y:S01]  /*f180*/  FFMA.FTZ R68, R6, R13, -R51 ;  /* 0x0000000d06447223 */ /* 0x000fe20000010833 */
[----:B------:R-:W-:Y:S01]  /*f190*/  F2FP.F16.E4M3.UNPACK_B R14, R58.H1 ;  /* 0x0000003aff0e723e */ /* 0x000fe200030006ff */
[----:B------:R-:W-:Y:S01]  /*f1a0*/  FFMA.FTZ R67, R20, R48, R45 ;  /* 0x0000003014437223 */ /* 0x000fe2000001002d */
[----:B------:R-:W-:Y:S01]  /*f1b0*/  F2FP.F16.E4M3.UNPACK_B R13, R53.H1 ;  /* 0x00000035ff0d723e */ /* 0x000fe200030006ff */
[----:B------:R-:W-:Y:S01]  /*f1c0*/  FFMA.FTZ R69, R6, R47, R10 ;  /* 0x0000002f06457223 */ /* 0x000fe2000001000a */
[-C--:B------:R-:W-:Y:S01]  /*f1d0*/  F2FP.F16.E4M3.UNPACK_B R7, R4.reuse ;  /* 0x00000004ff07723e */ /* 0x080fe200020006ff */
[----:B------:R-:W-:Y:S01]  /*f1e0*/  HADD2.F32 R61, -RZ, R61.H1_H1 ;  /* 0x3000003dff3d7230 */ /* 0x000fe20000004100 */
[----:B------:R-:W-:Y:S01]  /*f1f0*/  F2FP.F16.E4M3.UNPACK_B R4, R4.H1 ;  /* 0x00000004ff04723e */ /* 0x000fe200030006ff */
[----:B------:R-:W-:-:S02]  /*f200*/  HADD2.F32 R46, -RZ, R46.H1_H1 ;  /* 0x3000002eff2e7230 */ /* 0x000fc40000004100 */
[----:B------:R-:W-:Y:S01]  /*f210*/  FFMA.FTZ R66, R20, R25, -R49 ;  /* 0x0000001914427223 */ /* 0x000fe20000010831 */
[----:B------:R-:W-:Y:S01]  /*f220*/  HADD2.F32 R55, -RZ, R55.H1_H1 ;  /* 0x30000037ff377230 */ /* 0x000fe20000004100 */
[----:B------:R-:W-:Y:S01]  /*f230*/  F2FP.F16.E4M3.UNPACK_B R58, R58 ;  /* 0x0000003aff3a723e */ /* 0x000fe200020006ff */
[----:B------:R-:W-:Y:S02]  /*f240*/  HADD2.F32 R45, -RZ, R14.H0_H0 ;  /* 0x2000000eff2d7230 */ /* 0x000fe40000004100 */
[C---:B------:R-:W-:Y:S01]  /*f250*/  FMUL.FTZ R49, R46.reuse, R61 ;  /* 0x0000003d2e317220 */ /* 0x040fe20000410000 */
[----:B------:R-:W-:Y:S02]  /*f260*/  HADD2.F32 R10, -RZ, R8.H0_H0 ;  /* 0x20000008ff0a7230 */ /* 0x000fe40000004100 */
[----:B------:R-:W-:Y:S01]  /*f270*/  FMUL.FTZ R46, R46, R55 ;  /* 0x000000372e2e7220 */ /* 0x000fe20000410000 */
[----:B------:R-:W-:Y:S01]  /*f280*/  HADD2.F32 R25, -RZ, R13.H0_H0 ;  /* 0x2000000dff197230 */ /* 0x000fe20000004100 */
[----:B------:R-:W-:Y:S01]  /*f290*/  F2FP.F16.E4M3.UNPACK_B R53, R53 ;  /* 0x00000035ff35723e */ /* 0x000fe200020006ff */
[----:B------:R-:W-:-:S02]  /*f2a0*/  HADD2.F32 R24, -RZ, R24.H1_H1 ;  /* 0x30000018ff187230 */ /* 0x000fc40000004100 */
[C---:B------:R-:W-:Y:S01]  /*f2b0*/  FMUL.FTZ R47, R10.reuse, R45 ;  /* 0x0000002d0a2f7220 */ /* 0x040fe20000410000 */
[----:B------:R-:W-:Y:S02]  /*f2c0*/  HADD2.F32 R6, -RZ, R4.H0_H0 ;  /* 0x20000004ff067230 */ /* 0x000fe40000004100 */
[----:B------:R-:W-:Y:S01]  /*f2d0*/  FMUL.FTZ R10, R10, R25 ;  /* 0x000000190a0a7220 */ /* 0x000fe20000410000 */
[----:B------:R-:W-:Y:S02]  /*f2e0*/  HADD2.F32 R8, -RZ, R8.H1_H1 ;  /* 0x30000008ff087230 */ /* 0x000fe40000004100 */
[C---:B------:R-:W-:Y:S01]  /*f2f0*/  FFMA.FTZ R55, R24.reuse, R55, -R49 ;  /* 0x0000003718377223 */ /* 0x040fe20000010831 */
[----:B------:R-:W-:Y:S01]  /*f300*/  FFMA.FTZ R70, R24, R61, R46 ;  /* 0x0000003d18467223 */ /* 0x000fe2000001002e */
[C---:B------:R-:W-:Y:S01]  /*f310*/  FFMA.FTZ R24, R6.reuse, R45, R10 ;  /* 0x0000002d06187223 */ /* 0x040fe2000001000a */
[----:B------:R-:W-:Y:S02]  /*f320*/  HADD2.F32 R45, -RZ, R14.H1_H1 ;  /* 0x3000000eff2d7230 */ /* 0x000fe40000004100 */
[----:B------:R-:W-:Y:S01]  /*f330*/  FFMA.FTZ R20, R6, R25, -R47 ;  /* 0x0000001906147223 */ /* 0x000fe2000001082f */
[----:B------:R-:W-:Y:S01]  /*f340*/  HADD2.F32 R13, -RZ, R13.H1_H1 ;  /* 0x3000000dff0d7230 */ /* 0x000fe20000004100 */
[----:B------:R-:W-:Y:S01]  /*f350*/  F2FP.F16.E4M3.UNPACK_B R10, R60.H1 ;  /* 0x0000003cff0a723e */ /* 0x000fe200030006ff */
[----:B------:R-:W-:-:S02]  /*f360*/  HADD2.F32 R4, -RZ, R4.H1_H1 ;  /* 0x30000004ff047230 */ /* 0x000fc40000004100 */
[C---:B------:R-:W-:Y:S01]  /*f370*/  FMUL.FTZ R47, R8.reuse, R45 ;  /* 0x0000002d082f7220 */ /* 0x040fe20000410000 */
[--C-:B------:R-:W-:Y:S02]  /*f380*/  HADD2.F32 R25, -RZ, R58.reuse.H0_H0 ;  /* 0x2000003aff197230 */ /* 0x100fe40000004100 */
[-C--:B------:R-:W-:Y:S01]  /*f390*/  FMUL.FTZ R8, R8, R13.reuse ;  /* 0x0000000d08087220 */ /* 0x080fe20000410000 */
[----:B------:R-:W-:Y:S02]  /*f3a0*/  HADD2.F32 R6, -RZ, R11.H0_H0 ;  /* 0x2000000bff067230 */ /* 0x000fe40000004100 */
[C---:B------:R-:W-:Y:S01]  /*f3b0*/  FFMA.FTZ R49, R4.reuse, R13, -R47 ;  /* 0x0000000d04317223 */ /* 0x040fe2000001082f */
[----:B------:R-:W-:Y:S02]  /*f3c0*/  HADD2.F32 R13, -RZ, R53.H0_H0 ;  /* 0x20000035ff0d7230 */ /* 0x000fe40000004100 */
[----:B------:R-:W-:Y:S01]  /*f3d0*/  FFMA.FTZ R51, R4, R45, R8 ;  /* 0x0000002d04337223 */ /* 0x000fe20000010008 */
[----:B------:R-:W-:-:S02]  /*f3e0*/  HADD2.F32 R58, -RZ, R58.H1_H1 ;  /* 0x3000003aff3a7230 */ /* 0x000fc40000004100 */
[C---:B------:R-:W-:Y:S01]  /*f3f0*/  FMUL.FTZ R45, R6.reuse, R25 ;  /* 0x00000019062d7220 */ /* 0x040fe20000410000 */
[----:B------:R-:W-:Y:S02]  /*f400*/  HADD2.F32 R11, -RZ, R11.H1_H1 ;  /* 0x3000000bff0b7230 */ /* 0x000fe40000004100 */
[-C--:B------:R-:W-:Y:S01]  /*f410*/  FMUL.FTZ R47, R6, R13.reuse ;  /* 0x0000000d062f7220 */ /* 0x080fe20000410000 */
[----:B------:R-:W-:Y:S01]  /*f420*/  HADD2.F32 R4, -RZ, R7.H0_H0 ;  /* 0x20000007ff047230 */ /* 0x000fe20000004100 */
[----:B------:R-:W-:Y:S01]  /*f430*/  F2FP.F16.E4M3.UNPACK_B R60, R60 ;  /* 0x0000003cff3c723e */ /* 0x000fe200020006ff */
[----:B------:R-:W-:Y:S02]  /*f440*/  HADD2.F32 R6, -RZ, R53.H1_H1 ;  /* 0x30000035ff067230 */ /* 0x000fe40000004100 */
[C---:B------:R-:W-:Y:S01]  /*f450*/  FMUL.FTZ R8, R11.reuse, R58 ;  /* 0x0000003a0b087220 */ /* 0x040fe20000410000 */
[----:B------:R-:W-:Y:S02]  /*f460*/  HADD2.F32 R7, -RZ, R7.H1_H1 ;  /* 0x30000007ff077230 */ /* 0x000fe40000004100 */
[C---:B------:R-:W-:Y:S01]  /*f470*/  FFMA.FTZ R45, R4.reuse, R13, -R45 ;  /* 0x0000000d042d7223 */ /* 0x040fe2000001082d */
[----:B------:R-:W-:Y:S01]  /*f480*/  FFMA.FTZ R47, R4, R25, R47 ;  /* 0x00000019042f7223 */ /* 0x000fe2000001002f */
[----:B------:R-:W-:Y:S01]  /*f490*/  F2FP.F16.E4M3.UNPACK_B R4, R12.H1 ;  /* 0x0000000cff04723e */ /* 0x000fe200030006ff */
[-C--:B------:R-:W-:Y:S01]  /*f4a0*/  FMUL.FTZ R13, R11, R6.reuse ;  /* 0x000000060b0d7220 */ /* 0x080fe20000410000 */
[----:B------:R-:W-:Y:S01]  /*f4b0*/  FFMA.FTZ R14, R7, R6, -R8 ;  /* 0x00000006070e7223 */ /* 0x000fe20000010808 */
[----:B------:R-:W-:Y:S01]  /*f4c0*/  HADD2.F32 R11, -RZ, R10.H0_H0 ;  /* 0x2000000aff0b7230 */ /* 0x000fe20000004100 */
[----:B------:R-:W-:Y:S01]  /*f4d0*/  F2FP.F16.E4M3.UNPACK_B R12, R12 ;  /* 0x0000000cff0c723e */ /* 0x000fe200020006ff */
[----:B------:R-:W-:-:S02]  /*f4e0*/  HADD2.F32 R6, -RZ, R44.H0_H0 ;  /* 0x2000002cff067230 */ /* 0x000fc40000004100 */
[----:B------:R-:W-:Y:S01]  /*f4f0*/  FFMA.FTZ R58, R7, R58, R13 ;  /* 0x0000003a073a7223 */ /* 0x000fe2000001000d */
[--C-:B------:R-:W-:Y:S01]  /*f500*/  HADD2.F32 R7, -RZ, R4.reuse.H0_H0 ;  /* 0x20000004ff077230 */ /* 0x100fe20000004100 */
[----:B------:R-:W-:Y:S01]  /*f510*/  F2FP.SATFINITE.E4M3.F32.PACK_AB_MERGE_C R26, R26, R63, RZ ;  /* 0x0000003f1a1a723e */ /* 0x000fe200048070ff */
[----:B------:R-:W-:Y:S02]  /*f520*/  HADD2.F32 R8, -RZ, R4.H1_H1 ;  /* 0x30000004ff087230 */ /* 0x000fe40000004100 */
[C---:B------:R-:W-:Y:S01]  /*f530*/  FMUL.FTZ R13, R6.reuse, R11 ;  /* 0x0000000b060d7220 */ /* 0x040fe20000410000 */
[----:B------:R-:W-:Y:S02]  /*f540*/  HADD2.F32 R4, -RZ, R15.H0_H0 ;  /* 0x2000000fff047230 */ /* 0x000fe40000004100 */
[----:B------:R-:W-:Y:S01]  /*f550*/  FMUL.FTZ R53, R6, R7 ;  /* 0x0000000706357220 */ /* 0x000fe20000410000 */
[----:B------:R-:W-:Y:S01]  /*f560*/  HADD2.F32 R10, -RZ, R10.H1_H1 ;  /* 0x3000000aff0a7230 */ /* 0x000fe20000004100 */
[----:B------:R-:W-:Y:S01]  /*f570*/  F2FP.SATFINITE.E4M3.F32.PACK_AB_MERGE_C R59, R59, R64, RZ ;  /* 0x000000403b3b723e */ /* 0x000fe200048070ff */
[----:B------:R-:W-:-:S02]  /*f580*/  HADD2.F32 R44, -RZ, R44.H1_H1 ;  /* 0x3000002cff2c7230 */ /* 0x000fc40000004100 */
[C---:B------:R-:W-:Y:S01]  /*f590*/  FFMA.FTZ R25, R4.reuse, R7, -R13 ;  /* 0x0000000704197223 */ /* 0x040fe2000001080d */
[----:B------:R-:W-:Y:S02]  /*f5a0*/  HADD2.F32 R15, -RZ, R15.H1_H1 ;  /* 0x3000000fff0f7230 */ /* 0x000fe40000004100 */
[----:B------:R-:W-:Y:S01]  /*f5b0*/  FFMA.FTZ R53, R4, R11, R53 ;  /* 0x0000000b04357223 */ /* 0x000fe20000010035 */
[--C-:B------:R-:W-:Y:S02]  /*f5c0*/  HADD2.F32 R11, -RZ, R60.reuse.H0_H0 ;  /* 0x2000003cff0b7230 */ /* 0x100fe40000004100 */
[C---:B------:R-:W-:Y:S01]  /*f5d0*/  FMUL.FTZ R6, R44.reuse, R10 ;  /* 0x0000000a2c067220 */ /* 0x040fe20000410000 */
[-C--:B------:R-:W-:Y:S01]  /*f5e0*/  FMUL.FTZ R7, R44, R8.reuse ;  /* 0x000000082c077220 */ /* 0x080fe20000410000 */
[----:B------:R-:W-:Y:S01]  /*f5f0*/  HADD2.F32 R60, -RZ, R60.H1_H1 ;  /* 0x3000003cff3c7230 */ /* 0x000fe20000004100 */
[----:B------:R-:W-:Y:S01]  /*f600*/  F2FP.SATFINITE.E4M3.F32.PACK_AB_MERGE_C R5, R62, R5, R26 ;  /* 0x000000053e05723e */ /* 0x000fe2000480701a */
[C---:B------:R-:W-:Y:S01]  /*f610*/  FFMA.FTZ R46, R15.reuse, R8, -R6 ;  /* 0x000000080f2e7223 */ /* 0x040fe20000010806 */
[----:B------:R-:W-:Y:S01]  /*f620*/  FFMA.FTZ R48, R15, R10, R7 ;  /* 0x0000000a0f307223 */ /* 0x000fe20000010007 */
[--C-:B------:R-:W-:Y:S01]  /*f630*/  HADD2.F32 R6, -RZ, R27.reuse.H0_H0 ;  /* 0x2000001bff067230 */ /* 0x100fe20000004100 */
[----:B------:R-:W-:Y:S01]  /*f640*/  F2FP.SATFINITE.E4M3.F32.PACK_AB_MERGE_C R9, R50, R9, R59 ;  /* 0x000000093209723e */ /* 0x000fe2000480703b */
[----:B------:R-:W-:Y:S01]  /*f650*/  HADD2.F32 R7, -RZ, R12.H0_H0 ;  /* 0x2000000cff077230 */ /* 0x000fe20000004100 */
[----:B------:R-:W-:Y:S01]  /*f660*/  F2FP.SATFINITE.E4M3.F32.PACK_AB_MERGE_C R25, R46, R25, RZ ;  /* 0x000000192e19723e */ /* 0x000fe200048070ff */
[----:B------:R-:W-:-:S02]  /*f670*/  HADD2.F32 R27, -RZ, R27.H1_H1 ;  /* 0x3000001bff1b7230 */ /* 0x000fc40000004100 */
[C---:B------:R-:W-:Y:S01]  /*f680*/  FMUL.FTZ R13, R6.reuse, R11 ;  /* 0x0000000b060d7220 */ /* 0x040fe20000410000 */
[----:B------:R-:W-:Y:S02]  /*f690*/  HADD2.F32 R12, -RZ, R12.H1_H1 ;  /* 0x3000000cff0c7230 */ /* 0x000fe40000004100 */
[----:B------:R-:W-:Y:S01]  /*f6a0*/  FMUL.FTZ R8, R6, R7 ;  /* 0x0000000706087220 */ /* 0x000fe20000410000 */
[--C-:B------:R-:W-:Y:S02]  /*f6b0*/  HADD2.F32 R4, -RZ, R3.reuse.H0_H0 ;  /* 0x20000003ff047230 */ /* 0x100fe40000004100 */
[C---:B------:R-:W-:Y:S01]  /*f6c0*/  FMUL.FTZ R44, R27.reuse, R60 ;  /* 0x0000003c1b2c7220 */ /* 0x040fe20000410000 */
[----:B------:R-:W-:Y:S02]  /*f6d0*/  HADD2.F32 R3, -RZ, R3.H1_H1 ;  /* 0x30000003ff037230 */ /* 0x000fe40000004100 */
[-C--:B------:R-:W-:Y:S01]  /*f6e0*/  FMUL.FTZ R27, R27, R12.reuse ;  /* 0x0000000c1b1b7220 */ /* 0x080fe20000410000 */
[----:B------:R-:W-:Y:S01]  /*f6f0*/  F2FP.SATFINITE.E4M3.F32.PACK_AB_MERGE_C R48, R48, R53, RZ ;  /* 0x000000353030723e */ /* 0x000fe200048070ff */
        /* <DEDUP_REMOVED lines=16> */
.L_x_1357:
[----:B------:R-:W-:Y:S05]  /*f800*/  BSYNC B1 ;  /* 0x0000000000017941 */ /* 0x000fea0003800000 */
.L_x_1356:
[----:B------:R-:W-:Y:S04]  /*f810*/  BSSY B1, `(.L_x_1358) ;  /* 0x0000100000017945 */ /* 0x000fe80003800000 */
[----:B------:R-:W-:Y:S05]  /*f820*/  @P1 BRA `(.L_x_1359) ;  /* 0x0000000c00f81947 */ /* 0x000fea0003800000 */
[----:B-1---5:R-:W-:Y:S02]  /*f830*/  SHF.R.U32.HI R3, RZ, 0x8, R28 ;  /* 0x00000008ff037819 */ /* 0x022fe4000001161c */
[----:B--23--:R-:W-:Y:S02]  /*f840*/  LOP3.LUT R0, R28, 0xff, RZ, 0xc0, !PT ;  /* 0x000000ff1c007812 */ /* 0x00cfe400078ec0ff */
[----:B------:R-:W-:Y:S02]  /*f850*/  LOP3.LUT R3, R3, 0xff, RZ, 0xc0, !PT ;  /* 0x000000ff03037812 */ /* 0x000fe400078ec0ff */
[----:B------:R-:W-:Y:S02]  /*f860*/  LEA.HI R8, R21, R218, RZ, 0x1c ;  /* 0x000000da15087211 */ /* 0x000fe400078fe0ff */
[----:B------:R-:W-:Y:S02]  /*f870*/  SHF.R.U32.HI R5, RZ, 0x8, R29 ;  /* 0x00000008ff057819 */ /* 0x000fe4000001161d */
[----:B------:R-:W-:Y:S01]  /*f880*/  PRMT R12, R3, 0x7604, R0 ;  /* 0x00007604030c7816 */ /* 0x000fe20000000000 */
[----:B------:R-:W-:Y:S01]  /*f890*/  IMAD.SHL.U32 R10, R8, 0x10, RZ ;  /* 0x00000010080a7824 */ /* 0x000fe200078e00ff */
[----:B------:R-:W-:-:S02]  /*f8a0*/  SHF.R.S32.HI R3, RZ, 0x1f, R8 ;  /* 0x0000001fff037819 */ /* 0x000fc40000011408 */
[----:B------:R-:W-:Y:S02]  /*f8b0*/  LOP3.LUT R4, R29, 0xff, RZ, 0xc0, !PT ;  /* 0x000000ff1d047812 */ /* 0x000fe400078ec0ff */
[----:B------:R-:W-:Y:S02]  /*f8c0*/  LOP3.LUT R5, R5, 0xff, RZ, 0xc0, !PT ;  /* 0x000000ff05057812 */ /* 0x000fe400078ec0ff */
[----:B------:R-:W-:Y:S02]  /*f8d0*/  SHF.R.U32.HI R0, RZ, 0x8, R30 ;  /* 0x00000008ff007819 */ /* 0x000fe4000001161e */
[----:B------:R-:W-:Y:S02]  /*f8e0*/  LEA.HI R9, R3, R8, RZ, 0x3 ;  /* 0x0000000803097211 */ /* 0x000fe400078f18ff */
[----:B------:R-:W-:Y:S02]  /*f8f0*/  PRMT R14, R5, 0x7604, R4 ;  /* 0x00007604050e7816 */ /* 0x000fe40000000004 */
[----:B------:R-:W-:-:S02]  /*f900*/  SHF.R.U32.HI R3, RZ, 0x8, R36 ;  /* 0x00000008ff037819 */ /* 0x000fc40000011624 */
[----:B------:R-:W-:Y:S02]  /*f910*/  LOP3.LUT R5, R0, 0xff, RZ, 0xc0, !PT ;  /* 0x000000ff00057812 */ /* 0x000fe400078ec0ff */
[----:B------:R-:W-:Y:S01]  /*f920*/  LOP3.LUT R0, R229, 0x70, R10, 0xf8, !PT ;  /* 0x00000070e5007812 */ /* 0x000fe200078ef80a */
[----:B------:R-:W-:Y:S01]  /*f930*/  IMAD.SHL.U32 R10, R9, 0x800, RZ ;  /* 0x00000800090a7824 */ /* 0x000fe200078e00ff */
[----:B------:R-:W-:Y:S02]  /*f940*/  LOP3.LUT R8, R36, 0xff, RZ, 0xc0, !PT ;  /* 0x000000ff24087812 */ /* 0x000fe400078ec0ff */
[----:B------:R-:W-:Y:S02]  /*f950*/  LOP3.LUT R9, R3, 0xff, RZ, 0xc0, !PT ;  /* 0x000000ff03097812 */ /* 0x000fe400078ec0ff */
[----:B------:R-:W-:Y:S02]  /*f960*/  LOP3.LUT R3, R0, R233, RZ, 0x3c, !PT ;  /* 0x000000e900037212 */ /* 0x000fe400078e3cff */
[----:B------:R-:W-:-:S02]  /*f970*/  LOP3.LUT R10, R10, 0xffffc000, RZ, 0xc0, !PT ;  /* 0xffffc0000a0a7812 */ /* 0x000fc400078ec0ff */
[----:B------:R-:W-:Y:S02]  /*f980*/  PRMT R27, R9, 0x7604, R8 ;  /* 0x00007604091b7816 */ /* 0x000fe40000000008 */
[----:B------:R-:W-:Y:S02]  /*f990*/  SHF.R.U32.HI R9, RZ, 0x8, R37 ;  /* 0x00000008ff097819 */ /* 0x000fe40000011625 */
[----:B------:R-:W-:Y:S02]  /*f9a0*/  IADD3 R3, R3, R10, R234 ;  /* 0x0000000a03037210 */ /* 0x000fe40007ffe0ea */
[----:B------:R-:W-:Y:S02]  /*f9b0*/  SHF.R.U32.HI R10, RZ, 0x8, R38 ;  /* 0x00000008ff0a7819 */ /* 0x000fe40000011626 */
[----:B------:R-:W-:Y:S02]  /*f9c0*/  LOP3.LUT R0, R37, 0xff, RZ, 0xc0, !PT ;  /* 0x000000ff25007812 */ /* 0x000fe400078ec0ff */
[----:B------:R-:W-:-:S02]  /*f9d0*/  LOP3.LUT R9, R9, 0xff, RZ, 0xc0, !PT ;  /* 0x000000ff09097812 */ /* 0x000fc400078ec0ff */
[----:B------:R-:W-:Y:S02]  /*f9e0*/  SHF.R.U32.HI R13, RZ, 0x8, R39 ;  /* 0x00000008ff0d7819 */ /* 0x000fe40000011627 */
[----:B------:R-:W-:Y:S02]  /*f9f0*/  LOP3.LUT R11, R10, 0xff, RZ, 0xc0, !PT ;  /* 0x000000ff0a0b7812 */ /* 0x000fe400078ec0ff */
[----:B------:R-:W-:Y:S02]  /*fa00*/  SHF.R.U32.HI R7, RZ, 0x8, R31 ;  /* 0x00000008ff077819 */ /* 0x000fe4000001161f */
[----:B------:R-:W-:Y:S02]  /*fa10*/  LOP3.LUT R8, R38, 0xff, RZ, 0xc0, !PT ;  /* 0x000000ff26087812 */ /* 0x000fe400078ec0ff */
[----:B------:R-:W-:Y:S02]  /*fa20*/  LOP3.LUT R10, R39, 0xff, RZ, 0xc0, !PT ;  /* 0x000000ff270a7812 */ /* 0x000fe400078ec0ff */
[----:B------:R-:W-:Y:S01]  /*fa30*/  PRMT R45, R9, 0x7604, R0 ;  /* 0x00007604092d7816 */ /* 0x000fe20000000000 */
[----:B------:R-:W-:Y:S01]  /*fa40*/  IMAD.IADD R0, R16, 0x1, R3 ;  /* 0x0000000110007824 */ /* 0x000fe200078e0203 */
[----:B------:R-:W-:-:S02]  /*fa50*/  LOP3.LUT R13, R13, 0xff, RZ, 0xc0, !PT ;  /* 0x000000ff0d0d7812 */ /* 0x000fc400078ec0ff */
[----:B------:R-:W-:Y:S02]  /*fa60*/  LOP3.LUT R4, R30, 0xff, RZ, 0xc0, !PT ;  /* 0x000000ff1e047812 */ /* 0x000fe400078ec0ff */
[----:B------:R-:W-:Y:S02]  /*fa70*/  LOP3.LUT R6, R31, 0xff, RZ, 0xc0, !PT ;  /* 0x000000ff1f067812 */ /* 0x000fe400078ec0ff */
[----:B------:R-:W-:Y:S02]  /*fa80*/  LOP3.LUT R7, R7, 0xff, RZ, 0xc0, !PT ;  /* 0x000000ff07077812 */ /* 0x000fe400078ec0ff */
[----:B------:R-:W-:Y:S02]  /*fa90*/  PRMT R47, R11, 0x7604, R8 ;  /* 0x000076040b2f7816 */ /* 0x000fe40000000008 */
[----:B------:R-:W-:Y:S02]  /*faa0*/  PRMT R53, R13, 0x7604, R10 ;  /* 0x000076040d357816 */ /* 0x000fe4000000000a */
[----:B------:R-:W1:Y:S01]  /*fab0*/  LDS.128 R8, [R0+0x18000] ;  /* 0x0180000000087984 */ /* 0x000e620000000c00 */
[----:B------:R-:W-:-:S02]  /*fac0*/  PRMT R20, R5, 0x7604, R4 ;  /* 0x0000760405147816 */ /* 0x000fc40000000004 */
[----:B------:R-:W-:Y:S02]  /*fad0*/  PRMT R25, R7, 0x7604, R6 ;  /* 0x0000760407197816 */ /* 0x000fe40000000006 */
[----:B------:R-:W2:Y:S01]  /*fae0*/  LDS.128 R4, [R225+0x18000] ;  /* 0x01800000e1047984 */ /* 0x000ea20000000c00 */
[----:B------:R-:W-:Y:S02]  /*faf0*/  SHF.R.U32.HI R13, RZ, 0x10, R29 ;  /* 0x00000010ff0d7819 */ /* 0x000fe4000001161d */
[----:B------:R-:W-:Y:S02]  /*fb00*/  SHF.R.U32.HI R24, RZ, 0x10, R31 ;  /* 0x00000010ff187819 */ /* 0x000fe4000001161f */
[----:B------:R-:W-:Y:S02]  /*fb10*/  LOP3.LUT R13, R13, 0xff, RZ, 0xc0, !PT ;  /* 0x000000ff0d0d7812 */ /* 0x000fe400078ec0ff */
[----:B------:R-:W-:Y:S02]  /*fb20*/  SHF.R.U32.HI R15, RZ, 0x10, R30 ;  /* 0x00000010ff0f7819 */ /* 0x000fe4000001161e */
        /* <DEDUP_REMOVED lines=14> */
[----:B------:R-:W-:Y:S02]  /*fc10*/  LOP3.LUT R24, R24, 0xff, RZ, 0xc0, !PT ;  /* 0x000000ff18187812 */ /* 0x000fe400078ec0ff */
[----:B------:R-:W-:Y:S02]  /*fc20*/  LOP3.LUT R20, R20, 0xff, RZ, 0xc0, !PT ;  /* 0x000000ff14147812 */ /* 0x000fe400078ec0ff */
[----:B------:R-:W-:Y:S02]  /*fc30*/  LOP3.LUT R49, R49, 0xff000000, R37, 0xf8, !PT ;  /* 0xff00000031317812 */ /* 0x000fe400078ef825 */
[----:B------:R-:W-:Y:S02]  /*fc40*/  LOP3.LUT R45, R13, 0xff000000, R29, 0xf8, !PT ;  /* 0xff0000000d2d7812 */ /* 0x000fe400078ef81d */
[----:B------:R-:W-:-:S02]  /*fc50*/  LOP3.LUT R12, R12, 0xff, RZ, 0xc0, !PT ;  /* 0x000000ff0c0c7812 */ /* 0x000fc400078ec0ff */
[----:B------:R-:W-:Y:S02]  /*fc60*/  PRMT R53, R24, 0x7054, R53 ;  /* 0x0000705418357816 */ /* 0x000fe40000000035 */
[----:B------:R-:W-:Y:S02]  /*fc70*/  PRMT R51, R20, 0x7054, R47 ;  /* 0x0000705414337816 */ /* 0x000fe4000000002f */
[----:B------:R-:W-:Y:S02]  /*fc80*/  LOP3.LUT R46, R15, 0xff000000, R30, 0xf8, !PT ;  /* 0xff0000000f2e7812 */ /* 0x000fe400078ef81e */
[----:B------:R-:W-:Y:S02]  /*fc90*/  F2FP.F16.E4M3.UNPACK_B R37, R49 ;  /* 0x00000031ff25723e */ /* 0x000fe400020006ff */
[----:B-1----:R-:W-:Y:S02]  /*fca0*/  F2FP.F16.E4M3.UNPACK_B R24, R9 ;  /* 0x00000009ff18723e */ /* 0x002fe400020006ff */
[----:B------:R-:W-:-:S02]  /*fcb0*/  F2FP.F16.E4M3.UNPACK_B R30, R45 ;  /* 0x0000002dff1e723e */ /* 0x000fc400020006ff */
[----:B------:R-:W-:Y:S02]  /*fcc0*/  PRMT R27, R12, 0x7054, R27 ;  /* 0x000070540c1b7816 */ /* 0x000fe4000000001b */
[----:B------:R-:W-:Y:S01]  /*fcd0*/  LOP3.LUT R48, R51, 0xff000000, R38, 0xf8, !PT ;  /* 0xff00000033307812 */ /* 0x000fe200078ef826 */
[----:B------:R-:W-:Y:S01]  /*fce0*/  HADD2.F32 R38, -RZ, R37.H0_H0 ;  /* 0x20000025ff267230 */ /* 0x000fe20000004100 */
[-C--:B--2---:R-:W-:Y:S02]  /*fcf0*/  F2FP.F16.E4M3.UNPACK_B R12, R5.reuse ;  /* 0x00000005ff0c723e */ /* 0x084fe400020006ff */
[----:B------:R-:W-:Y:S01]  /*fd00*/  F2FP.F16.E4M3.UNPACK_B R13, R5.H1 ;  /* 0x00000005ff0d723e */ /* 0x000fe200030006ff */
[----:B------:R-:W-:Y:S01]  /*fd10*/  HADD2.F32 R5, -RZ, R24.H0_H0 ;  /* 0x20000018ff057230 */ /* 0x000fe20000004100 */
[----:B------:R-:W-:Y:S01]  /*fd20*/  LOP3.LUT R47, R25, 0xff000000, R31, 0xf8, !PT ;  /* 0xff000000192f7812 */ /* 0x000fe200078ef81f */
[----:B------:R-:W-:Y:S01]  /*fd30*/  HADD2.F32 R31, -RZ, R30.H0_H0 ;  /* 0x2000001eff1f7230 */ /* 0x000fe20000004100 */
[-C--:B------:R-:W-:Y:S01]  /*fd40*/  F2FP.F16.E4M3.UNPACK_B R15, R7.reuse ;  /* 0x00000007ff0f723e */ /* 0x080fe200020006ff */
[----:B------:R-:W-:Y:S01]  /*fd50*/  HADD2.F32 R24, -RZ, R24.H1_H1 ;  /* 0x30000018ff187230 */ /* 0x000fe20000004100 */
[----:B------:R-:W-:-:S02]  /*fd60*/  F2FP.F16.E4M3.UNPACK_B R20, R7.H1 ;  /* 0x00000007ff14723e */ /* 0x000fc400030006ff */
[-C--:B------:R-:W-:Y:S02]  /*fd70*/  F2FP.F16.E4M3.UNPACK_B R7, R6.reuse ;  /* 0x00000006ff07723e */ /* 0x080fe400020006ff */
[----:B------:R-:W-:Y:S01]  /*fd80*/  F2FP.F16.E4M3.UNPACK_B R14, R6.H1 ;  /* 0x00000006ff0e723e */ /* 0x000fe200030006ff */
[----:B------:R-:W-:Y:S01]  /*fd90*/  HADD2.F32 R6, -RZ, R12.H0_H0 ;  /* 0x2000000cff067230 */ /* 0x000fe20000004100 */
[----:B------:R-:W-:Y:S01]  /*fda0*/  F2FP.F16.E4M3.UNPACK_B R25, R9.H1 ;  /* 0x00000009ff19723e */ /* 0x000fe200030006ff */
[-C--:B------:R-:W-:Y:S01]  /*fdb0*/  FMUL.FTZ R9, R5, R38.reuse ;  /* 0x0000002605097220 */ /* 0x080fe20000410000 */
[----:B------:R-:W-:Y:S01]  /*fdc0*/  LOP3.LUT R53, R53, 0xff000000, R39, 0xf8, !PT ;  /* 0xff00000035357812 */ /* 0x000fe200078ef827 */
[----:B------:R-:W-:Y:S01]  /*fdd0*/  FMUL.FTZ R39, R5, R31 ;  /* 0x0000001f05277220 */ /* 0x000fe20000410000 */
[----:B------:R-:W-:Y:S01]  /*fde0*/  F2FP.F16.E4M3.UNPACK_B R49, R49.H1 ;  /* 0x00000031ff31723e */ /* 0x000fe200030006ff */
[C---:B------:R-:W-:Y:S01]  /*fdf0*/  FFMA.FTZ R5, R6.reuse, R31, -R9 ;  /* 0x0000001f06057223 */ /* 0x040fe20000010809 */
[----:B------:R-:W-:Y:S01]  /*fe00*/  LOP3.LUT R36, R27, 0xff000000, R36, 0xf8, !PT ;  /* 0xff0000001b247812 */ /* 0x000fe200078ef824 */
[----:B------:R-:W-:Y:S01]  /*fe10*/  FFMA.FTZ R9, R6, R38, R39 ;  /* 0x0000002606097223 */ /* 0x000fe20000010027 */
[-C--:B------:R-:W-:Y:S01]  /*fe20*/  F2FP.F16.E4M3.UNPACK_B R26, R10.reuse ;  /* 0x0000000aff1a723e */ /* 0x080fe200020006ff */
[----:B------:R-:W-:Y:S01]  /*fe30*/  HADD2.F32 R39, -RZ, R37.H1_H1 ;  /* 0x30000025ff277230 */ /* 0x000fe20000004100 */
[----:B------:R-:W-:Y:S01]  /*fe40*/  F2FP.F16.E4M3.UNPACK_B R27, R10.H1 ;  /* 0x0000000aff1b723e */ /* 0x000fe200030006ff */
[----:B------:R-:W-:Y:S01]  /*fe50*/  HADD2.F32 R51, -RZ, R49.H0_H0 ;  /* 0x20000031ff337230 */ /* 0x000fe20000004100 */
[----:B------:R-:W-:Y:S01]  /*fe60*/  F2FP.F16.E4M3.UNPACK_B R45, R45.H1 ;  /* 0x0000002dff2d723e */ /* 0x000fe200030006ff */
[----:B------:R-:W-:-:S02]  /*fe70*/  HADD2.F32 R10, -RZ, R25.H0_H0 ;  /* 0x20000019ff0a7230 */ /* 0x000fc40000004100 */
[----:B------:R-:W-:Y:S01]  /*fe80*/  FMUL.FTZ R55, R24, R39 ;  /* 0x0000002718377220 */ /* 0x000fe20000410000 */
[----:B------:R-:W-:Y:S01]  /*fe90*/  HADD2.F32 R31, -RZ, R30.H1_H1 ;  /* 0x3000001eff1f7230 */ /* 0x000fe20000004100 */
[----:B------:R-:W-:Y:S01]  /*fea0*/  LOP3.LUT R44, R3, 0xff000000, R28, 0xf8, !PT ;  /* 0xff000000032c7812 */ /* 0x000fe200078ef81c */
[----:B------:R-:W-:Y:S02]  /*feb0*/  HADD2.F32 R37, -RZ, R45.H0_H0 ;  /* 0x2000002dff257230 */ /* 0x000fe40000004100 */
[----:B------:R-:W-:Y:S01]  /*fec0*/  FMUL.FTZ R59, R10, R51 ;  /* 0x000000330a3b7220 */ /* 0x000fe20000410000 */
[----:B------:R-:W-:Y:S02]  /*fed0*/  HADD2.F32 R6, -RZ, R13.H0_H0 ;  /* 0x2000000dff067230 */ /* 0x000fe40000004100 */
[----:B------:R-:W-:Y:S01]  /*fee0*/  FMUL.FTZ R24, R24, R31 ;  /* 0x0000001f18187220 */ /* 0x000fe20000410000 */
[----:B------:R-:W-:Y:S02]  /*fef0*/  HADD2.F32 R12, -RZ, R12.H1_H1 ;  /* 0x3000000cff0c7230 */ /* 0x000fe40000004100 */
[----:B------:R-:W-:Y:S01]  /*ff00*/  FMUL.FTZ R10, R10, R37 ;  /* 0x000000250a0a7220 */ /* 0x000fe20000410000 */
[----:B------:R-:W-:Y:S01]  /*ff10*/  F2FP.F16.E4M3.UNPACK_B R28, R11 ;  /* 0x0000000bff1c723e */ /* 0x000fe200020006ff */
[----:B------:R-:W-:Y:S01]  /*ff20*/  FFMA.FTZ R59, R6, R37, -R59 ;  /* 0x00000025063b7223 */ /* 0x000fe2000001083b */
[----:B------:R-:W-:Y:S01]  /*ff30*/  F2FP.F16.E4M3.UNPACK_B R37, R53 ;  /* 0x00000035ff25723e */ /* 0x000fe200020006ff */
[----:B------:R-:W-:Y:S01]  /*ff40*/  FFMA.FTZ R50, R12, R39, R24 ;  /* 0x000000270c327223 */ /* 0x000fe20000010018 */
[----:B------:R-:W-:Y:S01]  /*ff50*/  F2FP.F16.E4M3.UNPACK_B R24, R47 ;  /* 0x0000002fff18723e */ /* 0x000fe200020006ff */
[----:B------:R-:W-:Y:S01]  /*ff60*/  FFMA.FTZ R51, R6, R51, R10 ;  /* 0x0000003306337223 */ /* 0x000fe2000001000a */
[----:B------:R-:W-:Y:S01]  /*ff70*/  FFMA.FTZ R38, R12, R31, -R55 ;  /* 0x0000001f0c267223 */ /* 0x000fe20000010837 */
[----:B------:R-:W-:Y:S01]  /*ff80*/  HADD2.F32 R30, -RZ, R49.H1_H1 ;  /* 0x30000031ff1e7230 */ /* 0x000fe20000004100 */
[----:B------:R-:W-:Y:S01]  /*ff90*/  F2FP.F16.E4M3.UNPACK_B R29, R11.H1 ;  /* 0x0000000bff1d723e */ /* 0x000fe200030006ff */
[----:B------:R-:W-:Y:S01]  /*ffa0*/  HADD2.F32 R25, -RZ, R25.H1_H1 ;  /* 0x30000019ff197230 */ /* 0x000fe20000004100 */
[----:B------:R-:W-:Y:S01]  /*ffb0*/  F2FP.F16.E4M3.UNPACK_B R53, R53.H1 ;  /* 0x00000035ff35723e */ /* 0x000fe200030006ff */
[----:B------:R-:W-:Y:S01]  /*ffc0*/  HADD2.F32 R39, -RZ, R37.H0_H0 ;  /* 0x20000025ff277230 */ /* 0x000fe20000004100 */
[----:B------:R-:W-:Y:S01]  /*ffd0*/  F2FP.F16.E4M3.UNPACK_B R47, R47.H1 ;  /* 0x0000002fff2f723e */ /* 0x000fe200030006ff */
[----:B------:R-:W-:-:S02]  /*ffe0*/  HADD2.F32 R10, -RZ, R28.H0_H0 ;  /* 0x2000001cff0a7230 */ /* 0x000fc40000004100 */
[C---:B------:R-:W-:Y:S01]  /*fff0*/  FMUL.FTZ R54, R25.reuse, R30 ;  /* 0x0000001e19367220 */ /* 0x040fe20000410000 */
[----:B------:R-:W-:Y:S01]  /*10000*/  HADD2.F32 R12, -RZ, R45.H1_H1 ;  /* 0x3000002dff0c7230 */ /* 0x000fe20000004100 */
[----:B------:R-:W-:Y:S01]  /*10010*/  F2FP.F16.E4M3.UNPACK_B R11, R8 ;  /* 0x00000008ff0b723e */ /* 0x000fe200020006ff */
[--C-:B------:R-:W-:Y:S02]  /*10020*/  HADD2.F32 R31, -RZ, R24.reuse.H0_H0 ;  /* 0x20000018ff1f7230 */ /* 0x100fe40000004100 */
[C---:B------:R-:W-:Y:S01]  /*10030*/  FMUL.FTZ R45, R10.reuse, R39 ;  /* 0x000000270a2d7220 */ /* 0x040fe20000410000 */
[----:B------:R-:W-:Y:S02]  /*10040*/  HADD2.F32 R13, -RZ, R13.H1_H1 ;  /* 0x3000000dff0d7230 */ /* 0x000fe40000004100 */
[----:B------:R-:W-:Y:S01]  /*10050*/  FMUL.FTZ R25, R25, R12 ;  /* 0x0000000c19197220 */ /* 0x000fe20000410000 */
[----:B------:R-:W-:Y:S02]  /*10060*/  HADD2.F32 R6, -RZ, R15.H0_H0 ;  /* 0x2000000fff067230 */ /* 0x000fe40000004100 */
[----:B------:R-:W-:Y:S01]  /*10070*/  FMUL.FTZ R10, R10, R31 ;  /* 0x0000001f0a0a7220 */ /* 0x000fe20000410000 */
[----:B------:R-:W-:-:S02]  /*10080*/  HADD2.F32 R24, -RZ, R24.H1_H1 ;  /* 0x30000018ff187230 */ /* 0x000fc40000004100 */
[C---:B------:R-:W-:Y:S01]  /*10090*/  FFMA.FTZ R30, R13.reuse, R30, R25 ;  /* 0x0000001e0d1e7223 */ /* 0x040fe20000010019 */
[----:B------:R-:W-:Y:S02]  /*100a0*/  HADD2.F32 R37, -RZ, R37.H1_H1 ;  /* 0x30000025ff257230 */ /* 0x000fe40000004100 */
[C---:B------:R-:W-:Y:S01]  /*100b0*/  FFMA.FTZ R49, R6.reuse, R39, R10 ;  /* 0x0000002706317223 */ /* 0x040fe2000001000a */
[----:B------:R-:W-:Y:S02]  /*100c0*/  HADD2.F32 R28, -RZ, R28.H1_H1 ;  /* 0x3000001cff1c7230 */ /* 0x000fe40000004100 */
[----:B------:R-:W-:Y:S01]  /*100d0*/  FFMA.FTZ R54, R13, R12, -R54 ;  /* 0x0000000c0d367223 */ /* 0x000fe20000010836 */
[----:B------:R-:W-:Y:S02]  /*100e0*/  HADD2.F32 R15, -RZ, R15.H1_H1 ;  /* 0x3000000fff0f7230 */ /* 0x000fe40000004100 */
[----:B------:R-:W-:Y:S01]  /*100f0*/  FFMA.FTZ R45, R6, R31, -R45 ;  /* 0x0000001f062d7223 */ /* 0x000fe2000001082d */
[----:B------:R-:W-:-:S02]  /*10100*/  HADD2.F32 R25, -RZ, R53.H0_H0 ;  /* 0x20000035ff197230 */ /* 0x000fc40000004100 */
[C---:B------:R-:W-:Y:S01]  /*10110*/  FMUL.FTZ R12, R28.reuse, R37 ;  /* 0x000000251c0c7220 */ /* 0x040fe20000410000 */
[----:B------:R-:W-:Y:S02]  /*10120*/  HADD2.F32 R10, -RZ, R29.H0_H0 ;  /* 0x2000001dff0a7230 */ /* 0x000fe40000004100 */
[-C--:B------:R-:W-:Y:S01]  /*10130*/  FMUL.FTZ R58, R28, R24.reuse ;  /* 0x000000181c3a7220 */ /* 0x080fe20000410000 */
[--C-:B------:R-:W-:Y:S02]  /*10140*/  HADD2.F32 R13, -RZ, R47.reuse.H0_H0 ;  /* 0x2000002fff0d7230 */ /* 0x100fe40000004100 */
[C---:B------:R-:W-:Y:S01]  /*10150*/  FFMA.FTZ R28, R15.reuse, R24, -R12 ;  /* 0x000000180f1c7223 */ /* 0x040fe2000001080c */
[----:B------:R-:W-:Y:S02]  /*10160*/  HADD2.F32 R6, -RZ, R20.H0_H0 ;  /* 0x20000014ff067230 */ /* 0x000fe40000004100 */
[C---:B------:R-:W-:Y:S01]  /*10170*/  FMUL.FTZ R31, R10.reuse, R25 ;  /* 0x000000190a1f7220 */ /* 0x040fe20000410000 */
[----:B------:R-:W-:Y:S01]  /*10180*/  FFMA.FTZ R58, R15, R37, R58 ;  /* 0x000000250f3a7223 */ /* 0x000fe2000001003a */
[----:B------:R-:W-:Y:S01]  /*10190*/  F2FP.F16.E4M3.UNPACK_B R8, R8.H1 ;  /* 0x00000008ff08723e */ /* 0x000fe200030006ff */
[----:B------:R-:W-:Y:S01]  /*101a0*/  FMUL.FTZ R10, R10, R13 ;  /* 0x0000000d0a0a7220 */ /* 0x000fe20000410000 */
[----:B------:R-:W-:Y:S01]  /*101b0*/  F2FP.F16.E4M3.UNPACK_B R15, R36.H1 ;  /* 0x00000024ff0f723e */ /* 0x000fe200030006ff */
[----:B------:R-:W-:Y:S01]  /*101c0*/  HADD2.F32 R47, -RZ, R47.H1_H1 ;  /* 0x3000002fff2f7230 */ /* 0x000fe20000004100 */
[----:B------:R-:W-:Y:S01]  /*101d0*/  F2FP.F16.E4M3.UNPACK_B R12, R44.H1 ;  /* 0x0000002cff0c723e */ /* 0x000fe200030006ff */
[----:B------:R-:W-:Y:S01]  /*101e0*/  FFMA.FTZ R60, R6, R25, R10 ;  /* 0x00000019063c7223 */ /* 0x000fe2000001000a */
[-C--:B------:R-:W-:Y:S01]  /*101f0*/  F2FP.F16.E4M3.UNPACK_B R3, R4.reuse ;  /* 0x00000004ff03723e */ /* 0x080fe200020006ff */
[----:B------:R-:W-:Y:S01]  /*10200*/  HADD2.F32 R53, -RZ, R53.H1_H1 ;  /* 0x30000035ff357230 */ /* 0x000fe20000004100 */
[----:B------:R-:W-:Y:S01]  /*10210*/  F2FP.F16.E4M3.UNPACK_B R4, R4.H1 ;  /* 0x00000004ff04723e */ /* 0x000fe200030006ff */
[----:B------:R-:W-:-:S02]  /*10220*/  HADD2.F32 R29, -RZ, R29.H1_H1 ;  /* 0x3000001dff1d7230 */ /* 0x000fc40000004100 */
[----:B------:R-:W-:Y:S01]  /*10230*/  FFMA.FTZ R55, R6, R13, -R31 ;  /* 0x0000000d06377223 */ /* 0x000fe2000001081f */
[----:B------:R-:W-:Y:S01]  /*10240*/  HADD2.F32 R25, -RZ, R15.H0_H0 ;  /* 0x2000000fff197230 */ /* 0x000fe20000004100 */
[----:B------:R-:W-:Y:S01]  /*10250*/  F2FP.F16.E4M3.UNPACK_B R36, R36 ;  /* 0x00000024ff24723e */ /* 0x000fe200020006ff */
[----:B------:R-:W-:Y:S02]  /*10260*/  HADD2.F32 R10, -RZ, R8.H0_H0 ;  /* 0x20000008ff0a7230 */ /* 0x000fe40000004100 */
[C---:B------:R-:W-:Y:S01]  /*10270*/  FMUL.FTZ R31, R29.reuse, R53 ;  /* 0x000000351d1f7220 */ /* 0x040fe20000410000 */
[----:B------:R-:W-:Y:S02]  /*10280*/  HADD2.F32 R13, -RZ, R12.H0_H0 ;  /* 0x2000000cff0d7230 */ /* 0x000fe40000004100 */
[----:B------:R-:W-:Y:S01]  /*10290*/  FMUL.FTZ R24, R29, R47 ;  /* 0x0000002f1d187220 */ /* 0x000fe20000410000 */
[----:B------:R-:W-:Y:S02]  /*102a0*/  HADD2.F32 R20, -RZ, R20.H1_H1 ;  /* 0x30000014ff147230 */ /* 0x000fe40000004100 */
[----:B------:R-:W-:Y:S01]  /*102b0*/  FMUL.FTZ R29, R10, R25 ;  /* 0x000000190a1d7220 */ /* 0x000fe20000410000 */
[----:B------:R-:W-:-:S02]  /*102c0*/  HADD2.F32 R6, -RZ, R4.H0_H0 ;  /* 0x20000004ff067230 */ /* 0x000fc40000004100 */
[----:B------:R-:W-:Y:S01]  /*102d0*/  FMUL.FTZ R10, R10, R13 ;  /* 0x0000000d0a0a7220 */ /* 0x000fe20000410000 */
[----:B------:R-:W-:Y:S02]  /*102e0*/  HADD2.F32 R8, -RZ, R8.H1_H1 ;  /* 0x30000008ff087230 */ /* 0x000fe40000004100 */
[C---:B------:R-:W-:Y:S01]  /*102f0*/  FFMA.FTZ R53, R20.reuse, R53, R24 ;  /* 0x0000003514357223 */ /* 0x040fe20000010018 */
[----:B------:R-:W-:Y:S01]  /*10300*/  FFMA.FTZ R62, R20, R47, -R31 ;  /* 0x0000002f143e7223 */ /* 0x000fe2000001081f */
[C---:B------:R-:W-:Y:S01]  /*10310*/  FFMA.FTZ R24, R6.reuse, R25, R10 ;  /* 0x0000001906187223 */ /* 0x040fe2000001000a */
[----:B------:R-:W-:Y:S02]  /*10320*/  HADD2.F32 R25, -RZ, R15.H1_H1 ;  /* 0x3000000fff197230 */ /* 0x000fe40000004100 */
[----:B------:R-:W-:Y:S01]  /*10330*/  FFMA.FTZ R20, R6, R13, -R29 ;  /* 0x0000000d06147223 */ /* 0x000fe2000001081d */
[----:B------:R-:W-:Y:S01]  /*10340*/  HADD2.F32 R13, -RZ, R12.H1_H1 ;  /* 0x3000000cff0d7230 */ /* 0x000fe20000004100 */
[----:B------:R-:W-:Y:S01]  /*10350*/  F2FP.F16.E4M3.UNPACK_B R44, R44 ;  /* 0x0000002cff2c723e */ /* 0x000fe200020006ff */
[----:B------:R-:W-:-:S02]  /*10360*/  HADD2.F32 R4, -RZ, R4.H1_H1 ;  /* 0x30000004ff047230 */ /* 0x000fc40000004100 */
[C---:B------:R-:W-:Y:S01]  /*10370*/  FMUL.FTZ R29, R8.reuse, R25 ;  /* 0x00000019081d7220 */ /* 0x040fe20000410000 */
[----:B------:R-:W-:Y:S02]  /*10380*/  HADD2.F32 R15, -RZ, R36.H0_H0 ;  /* 0x20000024ff0f7230 */ /* 0x000fe40000004100 */
        /* <DEDUP_REMOVED lines=9> */
[--C-:B------:R-:W-:Y:S01]  /*10420*/  HADD2.F32 R4, -RZ, R3.reuse.H0_H0 ;  /* 0x20000003ff047230 */ /* 0x100fe20000004100 */
[----:B------:R-:W-:Y:S01]  /*10430*/  F2FP.F16.E4M3.UNPACK_B R10, R48.H1 ;  /* 0x00000030ff0a723e */ /* 0x000fe200030006ff */
[----:B------:R-:W-:Y:S02]  /*10440*/  HADD2.F32 R44, -RZ, R44.H1_H1 ;  /* 0x3000002cff2c7230 */ /* 0x000fe40000004100 */
[C---:B------:R-:W-:Y:S01]  /*10450*/  FMUL.FTZ R8, R11.reuse, R36 ;  /* 0x000000240b087220 */ /* 0x040fe20000410000 */
[----:B------:R-:W-:Y:S01]  /*10460*/  HADD2.F32 R3, -RZ, R3.H1_H1 ;  /* 0x30000003ff037230 */ /* 0x000fe20000004100 */
[----:B------:R-:W-:Y:S01]  /*10470*/  F2FP.F16.E4M3.UNPACK_B R6, R46.H1 ;  /* 0x0000002eff06723e */ /* 0x000fe200030006ff */
[C---:B------:R-:W-:Y:S01]  /*10480*/  FFMA.FTZ R25, R4.reuse, R13, -R25 ;  /* 0x0000000d04197223 */ /* 0x040fe20000010819 */
[----:B------:R-:W-:Y:S01]  /*10490*/  FFMA.FTZ R29, R4, R15, R29 ;  /* 0x0000000f041d7223 */ /* 0x000fe2000001001d */
[-C--:B------:R-:W-:Y:S01]  /*104a0*/  FMUL.FTZ R13, R11, R44.reuse ;  /* 0x0000002c0b0d7220 */ /* 0x080fe20000410000 */
[----:B------:R-:W-:Y:S01]  /*104b0*/  FFMA.FTZ R44, R3, R44, -R8 ;  /* 0x0000002c032c7223 */ /* 0x000fe20000010808 */
[----:B------:R-:W-:Y:S01]  /*104c0*/  HADD2.F32 R11, -RZ, R10.H0_H0 ;  /* 0x2000000aff0b7230 */ /* 0x000fe20000004100 */
[----:B------:R-:W-:Y:S01]  /*104d0*/  F2FP.F16.E4M3.UNPACK_B R48, R48 ;  /* 0x00000030ff30723e */ /* 0x000fe200020006ff */
[----:B------:R-:W-:-:S02]  /*104e0*/  HADD2.F32 R4, -RZ, R27.H0_H0 ;  /* 0x2000001bff047230 */ /* 0x000fc40000004100 */
[----:B------:R-:W-:Y:S01]  /*104f0*/  FFMA.FTZ R36, R3, R36, R13 ;  /* 0x0000002403247223 */ /* 0x000fe2000001000d */
[----:B------:R-:W-:Y:S01]  /*10500*/  HADD2.F32 R8, -RZ, R6.H0_H0 ;  /* 0x20000006ff087230 */ /* 0x000fe20000004100 */
[----:B------:R-:W-:Y:S01]  /*10510*/  F2FP.F16.E4M3.UNPACK_B R46, R46 ;  /* 0x0000002eff2e723e */ /* 0x000fe200020006ff */
[----:B------:R-:W-:Y:S02]  /*10520*/  HADD2.F32 R10, -RZ, R10.H1_H1 ;  /* 0x3000000aff0a7230 */ /* 0x000fe40000004100 */
[C---:B------:R-:W-:Y:S01]  /*10530*/  FMUL.FTZ R12, R4.reuse, R11 ;  /* 0x0000000b040c7220 */ /* 0x040fe20000410000 */
[----:B------:R-:W-:Y:S02]  /*10540*/  HADD2.F32 R27, -RZ, R27.H1_H1 ;  /* 0x3000001bff1b7230 */ /* 0x000fe40000004100 */
[----:B------:R-:W-:Y:S01]  /*10550*/  FMUL.FTZ R4, R4, R8 ;  /* 0x0000000804047220 */ /* 0x000fe20000410000 */
[----:B------:R-:W-:Y:S01]  /*10560*/  HADD2.F32 R6, -RZ, R6.H1_H1 ;  /* 0x30000006ff067230 */ /* 0x000fe20000004100 */
[----:B------:R-:W-:Y:S01]  /*10570*/  F2FP.SATFINITE.E4M3.F32.PACK_AB_MERGE_C R54, R54, R59, RZ ;  /* 0x0000003b3636723e */ /* 0x000fe200048070ff */
[----:B------:R-:W-:-:S02]  /*10580*/  HADD2.F32 R3, -RZ, R14.H0_H0 ;  /* 0x2000000eff037230 */ /* 0x000fc40000004100 */
[C---:B------:R-:W-:Y:S01]  /*10590*/  FMUL.FTZ R13, R27.reuse, R10 ;  /* 0x0000000a1b0d7220 */ /* 0x040fe20000410000 */
[----:B------:R-:W-:Y:S02]  /*105a0*/  HADD2.F32 R14, -RZ, R14.H1_H1 ;  /* 0x3000000eff0e7230 */ /* 0x000fe40000004100 */
[----:B------:R-:W-:Y:S01]  /*105b0*/  FMUL.FTZ R39, R27, R6 ;  /* 0x000000061b277220 */ /* 0x000fe20000410000 */
[----:B------:R-:W-:Y:S01]  /*105c0*/  F2FP.SATFINITE.E4M3.F32.PACK_AB_MERGE_C R30, R30, R51, RZ ;  /* 0x000000331e1e723e */ /* 0x000fe200048070ff */
[C---:B------:R-:W-:Y:S01]  /*105d0*/  FFMA.FTZ R12, R3.reuse, R8, -R12 ;  /* 0x00000008030c7223 */ /* 0x040fe2000001080c */
[----:B------:R-:W-:Y:S01]  /*105e0*/  FFMA.FTZ R15, R3, R11, R4 ;  /* 0x0000000b030f7223 */ /* 0x000fe20000010004 */
[C---:B------:R-:W-:Y:S01]  /*105f0*/  FFMA.FTZ R27, R14.reuse, R6, -R13 ;  /* 0x000000060e1b7223 */ /* 0x040fe2000001080d */
[----:B------:R-:W-:Y:S02]  /*10600*/  HADD2.F32 R8, -RZ, R48.H0_H0 ;  /* 0x20000030ff087230 */ /* 0x000fe40000004100 */
[----:B------:R-:W-:Y:S01]  /*10610*/  FFMA.FTZ R14, R14, R10, R39 ;  /* 0x0000000a0e0e7223 */ /* 0x000fe20000010027 */
[----:B------:R-:W-:Y:S01]  /*10620*/  HADD2.F32 R4, -RZ, R26.H0_H0 ;  /* 0x2000001aff047230 */ /* 0x000fe20000004100 */
[----:B------:R-:W-:Y:S01]  /*10630*/  F2FP.SATFINITE.E4M3.F32.PACK_AB_MERGE_C R5, R38, R5, R54 ;  /* 0x000000052605723e */ /* 0x000fe20004807036 */
[--C-:B------:R-:W-:Y:S01]  /*10640*/  HADD2.F32 R6, -RZ, R46.reuse.H0_H0 ;  /* 0x2000002eff067230 */ /* 0x100fe20000004100 */
[----:B------:R-:W-:Y:S01]  /*10650*/  F2FP.SATFINITE.E4M3.F32.PACK_AB_MERGE_C R12, R27, R12, RZ ;  /* 0x0000000c1b0c723e */ /* 0x000fe200048070ff */
[----:B------:R-:W-:-:S02]  /*10660*/  HADD2.F32 R46, -RZ, R46.H1_H1 ;  /* 0x3000002eff2e7230 */ /* 0x000fc40000004100 */
[C---:B------:R-:W-:Y:S01]  /*10670*/  FMUL.FTZ R10, R4.reuse, R8 ;  /* 0x00000008040a7220 */ /* 0x040fe20000410000 */
[----:B------:R-:W-:Y:S02]  /*10680*/  HADD2.F32 R48, -RZ, R48.H1_H1 ;  /* 0x30000030ff307230 */ /* 0x000fe40000004100 */
[----:B------:R-:W-:Y:S01]  /*10690*/  FMUL.FTZ R11, R4, R6 ;  /* 0x00000006040b7220 */ /* 0x000fe20000410000 */
[----:B------:R-:W-:Y:S01]  /*106a0*/  HADD2.F32 R26, -RZ, R26.H1_H1 ;  /* 0x3000001aff1a7230 */ /* 0x000fe20000004100 */
[----:B------:R-:W-:Y:S01]  /*106b0*/  F2FP.SATFINITE.E4M3.F32.PACK_AB_MERGE_C R14, R14, R15, RZ ;  /* 0x0000000f0e0e723e */ /* 0x000fe200048070ff */
[--C-:B------:R-:W-:Y:S01]  /*106c0*/  HADD2.F32 R3, -RZ, R7.reuse.H0_H0 ;  /* 0x20000007ff037230 */ /* 0x100fe20000004100 */
[----:B------:R-:W-:Y:S01]  /*106d0*/  F2FP.SATFINITE.E4M3.F32.PACK_AB_MERGE_C R9, R50, R9, R30 ;  /* 0x000000093209723e */ /* 0x000fe2000480701e */
[----:B------:R-:W-:Y:S02]  /*106e0*/  HADD2.F32 R7, -RZ, R7.H1_H1 ;  /* 0x30000007ff077230 */ /* 0x000fe40000004100 */
[C---:B------:R-:W-:Y:S01]  /*106f0*/  FMUL.FTZ R4, R26.reuse, R48 ;  /* 0x000000301a047220 */ /* 0x040fe20000410000 */
[----:B------:R-:W-:Y:S01]  /*10700*/  FMUL.FTZ R13, R26, R46 ;  /* 0x0000002e1a0d7220 */ /* 0x000fe20000410000 */
        /* <DEDUP_REMOVED lines=16> */
.L_x_1359:
[----:B------:R-:W-:Y:S05]  /*10810*/  BSYNC B1 ;  /* 0x0000000000017941 */ /* 0x000fea0003800000 */
.L_x_1358:
[----:B------:R-:W-:Y:S05]  /*10820*/  @P0 BRA `(.L_x_1333) ;  /* 0x0000000c00d80947 */ /* 0x000fea0003800000 */
[----:B--2345:R-:W-:Y:S02]  /*10830*/  SHF.R.U32.HI R0, RZ, 0x8, R32 ;  /* 0x00000008ff007819 */ /* 0x03cfe40000011620 */
        /* <DEDUP_REMOVED lines=34> */
[----:B------:R-:W-:Y:S02]  /*10a60*/  LOP3.LUT R20, R41, 0xff, RZ, 0xc0, !PT ;  /* 0x000000ff29147812 */ /* 0x000fe400078ec0ff */
[----:B------:R-:W-:Y:S02]  /*10a70*/  LOP3.LUT R27, R43, 0xff, RZ, 0xc0, !PT ;  /* 0x000000ff2b1b7812 */ /* 0x000fe400078ec0ff */
[----:B------:R-:W-:Y:S02]  /*10a80*/  LOP3.LUT R26, R26, 0xff, RZ, 0xc0, !PT ;  /* 0x000000ff1a1a7812 */ /* 0x000fe400078ec0ff */
[----:B------:R-:W-:Y:S02]  /*10a90*/  PRMT R20, R3, 0x7604, R20 ;  /* 0x0000760403147816 */ /* 0x000fe40000000014 */
[----:B------:R-:W-:Y:S02]  /*10aa0*/  SHF.R.U32.HI R3, RZ, 0x10, R33 ;  /* 0x00000010ff037819 */ /* 0x000fe40000011621 */
[----:B------:R-:W-:-:S02]  /*10ab0*/  SHF.R.U32.HI R21, RZ, 0x8, R42 ;  /* 0x00000008ff157819 */ /* 0x000fc4000001162a */
[----:B------:R-:W-:Y:S01]  /*10ac0*/  PRMT R26, R26, 0x7604, R27 ;  /* 0x000076041a1a7816 */ /* 0x000fe2000000001b */
[----:B------:R-:W-:Y:S01]  /*10ad0*/  IMAD.U32 R3, R3, 0x10000, RZ ;  /* 0x0001000003037824 */ /* 0x000fe200078e00ff */
[----:B------:R-:W-:Y:S02]  /*10ae0*/  SHF.R.U32.HI R27, RZ, 0x10, R41 ;  /* 0x00000010ff1b7819 */ /* 0x000fe40000011629 */
[----:B------:R-:W-:Y:S02]  /*10af0*/  LOP3.LUT R24, R42, 0xff, RZ, 0xc0, !PT ;  /* 0x000000ff2a187812 */ /* 0x000fe400078ec0ff */
[----:B------:R-:W-:Y:S01]  /*10b00*/  LOP3.LUT R21, R21, 0xff, RZ, 0xc0, !PT ;  /* 0x000000ff15157812 */ /* 0x000fe200078ec0ff */
[----:B------:R-:W-:Y:S01]  /*10b10*/  IMAD.U32 R27, R27, 0x10000, RZ ;  /* 0x000100001b1b7824 */ /* 0x000fe200078e00ff */
[----:B------:R-:W-:Y:S02]  /*10b20*/  LOP3.LUT R13, R13, 0xff0000, R32, 0xf8, !PT ;  /* 0x00ff00000d0d7812 */ /* 0x000fe400078ef820 */
[----:B------:R-:W-:-:S02]  /*10b30*/  PRMT R31, R21, 0x7604, R24 ;  /* 0x00007604151f7816 */ /* 0x000fc40000000018 */
[----:B------:R-:W-:Y:S02]  /*10b40*/  SHF.R.U32.HI R21, RZ, 0x10, R35 ;  /* 0x00000010ff157819 */ /* 0x000fe40000011623 */
[----:B------:R-:W-:Y:S02]  /*10b50*/  LOP3.LUT R3, R12, 0xff0000, R3, 0xf8, !PT ;  /* 0x00ff00000c037812 */ /* 0x000fe400078ef803 */
[----:B------:R-:W-:Y:S01]  /*10b60*/  LOP3.LUT R25, R25, 0xff0000, R40, 0xf8, !PT ;  /* 0x00ff000019197812 */ /* 0x000fe200078ef828 */
[----:B------:R-:W-:Y:S01]  /*10b70*/  IMAD.U32 R21, R21, 0x10000, RZ ;  /* 0x0001000015157824 */ /* 0x000fe200078e00ff */
[----:B------:R-:W-:Y:S02]  /*10b80*/  LOP3.LUT R29, R20, 0xff0000, R27, 0xf8, !PT ;  /* 0x00ff0000141d7812 */ /* 0x000fe400078ef81b */
[----:B------:R-:W-:Y:S02]  /*10b90*/  LOP3.LUT R27, R13, 0xff000000, R32, 0xf8, !PT ;  /* 0xff0000000d1b7812 */ /* 0x000fe400078ef820 */
[----:B------:R-:W-:-:S02]  /*10ba0*/  LOP3.LUT R32, R3, 0xff000000, R33, 0xf8, !PT ;  /* 0xff00000003207812 */ /* 0x000fc400078ef821 */
[----:B------:R-:W-:Y:S02]  /*10bb0*/  LOP3.LUT R31, R31, 0xff0000, R42, 0xf8, !PT ;  /* 0x00ff00001f1f7812 */ /* 0x000fe400078ef82a */
[----:B------:R-:W-:Y:S02]  /*10bc0*/  LOP3.LUT R33, R25, 0xff000000, R40, 0xf8, !PT ;  /* 0xff00000019217812 */ /* 0x000fe400078ef828 */
[----:B------:R-:W-:Y:S02]  /*10bd0*/  LOP3.LUT R40, R29, 0xff000000, R41, 0xf8, !PT ;  /* 0xff0000001d287812 */ /* 0x000fe400078ef829 */
[----:B------:R-:W-:Y:S02]  /*10be0*/  SHF.R.U32.HI R37, RZ, 0x10, R43 ;  /* 0x00000010ff257819 */ /* 0x000fe4000001162b */
[----:B------:R-:W-:Y:S02]  /*10bf0*/  LOP3.LUT R15, R15, 0xff0000, R34, 0xf8, !PT ;  /* 0x00ff00000f0f7812 */ /* 0x000fe400078ef822 */
[----:B------:R-:W-:-:S02]  /*10c00*/  LOP3.LUT R36, R31, 0xff000000, R42, 0xf8, !PT ;  /* 0xff0000001f247812 */ /* 0x000fc400078ef82a */
[----:B------:R-:W-:Y:S02]  /*10c10*/  F2FP.F16.E4M3.UNPACK_B R28, R32 ;  /* 0x00000020ff1c723e */ /* 0x000fe400020006ff */
[----:B-1----:R-:W-:Y:S02]  /*10c20*/  F2FP.F16.E4M3.UNPACK_B R20, R9 ;  /* 0x00000009ff14723e */ /* 0x002fe400020006ff */
[----:B------:R-:W-:Y:S01]  /*10c30*/  LOP3.LUT R21, R14, 0xff0000, R21, 0xf8, !PT ;  /* 0x00ff00000e157812 */ /* 0x000fe200078ef815 */
[----:B------:R-:W-:Y:S01]  /*10c40*/  HADD2.F32 R29, -RZ, R28.H0_H0 ;  /* 0x2000001cff1d7230 */ /* 0x000fe20000004100 */
[----:B------:R-:W-:Y:S01]  /*10c50*/  F2FP.F16.E4M3.UNPACK_B R31, R40 ;  /* 0x00000028ff1f723e */ /* 0x000fe200020006ff */
[--C-:B------:R-:W-:Y:S01]  /*10c60*/  HADD2.F32 R24, -RZ, R20.reuse.H0_H0 ;  /* 0x20000014ff187230 */ /* 0x100fe20000004100 */
[----:B------:R-:W-:Y:S01]  /*10c70*/  SHF.L.U32 R37, R37, 0x10, RZ ;  /* 0x0000001025257819 */ /* 0x000fe200000006ff */
[----:B------:R-:W-:Y:S01]  /*10c80*/  HADD2.F32 R20, -RZ, R20.H1_H1 ;  /* 0x30000014ff147230 */ /* 0x000fe20000004100 */
[----:B------:R-:W-:-:S02]  /*10c90*/  LOP3.LUT R30, R15, 0xff000000, R34, 0xf8, !PT ;  /* 0xff0000000f1e7812 */ /* 0x000fc400078ef822 */
[----:B--2---:R-:W-:Y:S01]  /*10ca0*/  F2FP.F16.E4M3.UNPACK_B R12, R5 ;  /* 0x00000005ff0c723e */ /* 0x004fe200020006ff */
[----:B------:R-:W-:Y:S01]  /*10cb0*/  FMUL.FTZ R44, R24, R29 ;  /* 0x0000001d182c7220 */ /* 0x000fe20000410000 */
[----:B------:R-:W-:Y:S01]  /*10cc0*/  LOP3.LUT R34, R21, 0xff000000, R35, 0xf8, !PT ;  /* 0xff00000015227812 */ /* 0x000fe200078ef823 */
[----:B------:R-:W-:Y:S01]  /*10cd0*/  HADD2.F32 R35, -RZ, R31.H0_H0 ;  /* 0x2000001fff237230 */ /* 0x000fe20000004100 */
[----:B------:R-:W-:Y:S02]  /*10ce0*/  LOP3.LUT R37, R26, 0xff0000, R37, 0xf8, !PT ;  /* 0x00ff00001a257812 */ /* 0x000fe400078ef825 */
[-C--:B------:R-:W-:Y:S02]  /*10cf0*/  F2FP.F16.E4M3.UNPACK_B R14, R7.reuse ;  /* 0x00000007ff0e723e */ /* 0x080fe400020006ff */
[----:B------:R-:W-:Y:S02]  /*10d00*/  F2FP.F16.E4M3.UNPACK_B R15, R7.H1 ;  /* 0x00000007ff0f723e */ /* 0x000fe400030006ff */
[----:B------:R-:W-:-:S02]  /*10d10*/  F2FP.F16.E4M3.UNPACK_B R7, R6 ;  /* 0x00000006ff07723e */ /* 0x000fc400020006ff */
[----:B------:R-:W-:Y:S01]  /*10d20*/  F2FP.F16.E4M3.UNPACK_B R13, R6.H1 ;  /* 0x00000006ff0d723e */ /* 0x000fe200030006ff */
[--C-:B------:R-:W-:Y:S01]  /*10d30*/  HADD2.F32 R6, -RZ, R12.reuse.H0_H0 ;  /* 0x2000000cff067230 */ /* 0x100fe20000004100 */
[----:B------:R-:W-:Y:S01]  /*10d40*/  LOP3.LUT R42, R37, 0xff000000, R43, 0xf8, !PT ;  /* 0xff000000252a7812 */ /* 0x000fe200078ef82b */
[----:B------:R-:W-:Y:S01]  /*10d50*/  FMUL.FTZ R37, R24, R35 ;  /* 0x0000002318257220 */ /* 0x000fe20000410000 */
[----:B------:R-:W-:Y:S01]  /*10d60*/  F2FP.F16.E4M3.UNPACK_B R21, R9.H1 ;  /* 0x00000009ff15723e */ /* 0x000fe200030006ff */
[----:B------:R-:W-:Y:S02]  /*10d70*/  HADD2.F32 R12, -RZ, R12.H1_H1 ;  /* 0x3000000cff0c7230 */ /* 0x000fe40000004100 */
[C---:B------:R-:W-:Y:S01]  /*10d80*/  FFMA.FTZ R44, R6.reuse, R35, R44 ;  /* 0x00000023062c7223 */ /* 0x040fe2000001002c */
[----:B------:R-:W-:Y:S01]  /*10d90*/  FFMA.FTZ R38, R6, R29, -R37 ;  /* 0x0000001d06267223 */ /* 0x000fe20000010825 */
[----:B------:R-:W-:Y:S01]  /*10da0*/  F2FP.F16.E4M3.UNPACK_B R40, R40.H1 ;  /* 0x00000028ff28723e */ /* 0x000fe200030006ff */
[----:B------:R-:W-:Y:S01]  /*10db0*/  HADD2.F32 R35, -RZ, R31.H1_H1 ;  /* 0x3000001fff237230 */ /* 0x000fe20000004100 */
[----:B------:R-:W-:Y:S01]  /*10dc0*/  F2FP.F16.E4M3.UNPACK_B R32, R32.H1 ;  /* 0x00000020ff20723e */ /* 0x000fe200030006ff */
[----:B------:R-:W-:Y:S01]  /*10dd0*/  HADD2.F32 R29, -RZ, R28.H1_H1 ;  /* 0x3000001cff1d7230 */ /* 0x000fe20000004100 */
[-C--:B------:R-:W-:Y:S01]  /*10de0*/  F2FP.F16.E4M3.UNPACK_B R25, R11.reuse ;  /* 0x0000000bff19723e */ /* 0x080fe200020006ff */
[----:B------:R-:W-:Y:S01]  /*10df0*/  HADD2.F32 R37, -RZ, R40.H0_H0 ;  /* 0x20000028ff257230 */ /* 0x000fe20000004100 */
[----:B------:R-:W-:Y:S01]  /*10e00*/  F2FP.F16.E4M3.UNPACK_B R26, R11.H1 ;  /* 0x0000000bff1a723e */ /* 0x000fe200030006ff */
[C---:B------:R-:W-:Y:S01]  /*10e10*/  FMUL.FTZ R39, R20.reuse, R35 ;  /* 0x0000002314277220 */ /* 0x040fe20000410000 */
[-C--:B------:R-:W-:Y:S01]  /*10e20*/  F2FP.F16.E4M3.UNPACK_B R11, R10.reuse ;  /* 0x0000000aff0b723e */ /* 0x080fe200020006ff */
[----:B------:R-:W-:Y:S01]  /*10e30*/  HADD2.F32 R31, -RZ, R32.H0_H0 ;  /* 0x20000020ff1f7230 */ /* 0x000fe20000004100 */
[----:B------:R-:W-:Y:S01]  /*10e40*/  F2FP.F16.E4M3.UNPACK_B R24, R10.H1 ;  /* 0x0000000aff18723e */ /* 0x000fe200030006ff */
[----:B------:R-:W-:Y:S01]  /*10e50*/  HADD2.F32 R10, -RZ, R21.H0_H0 ;  /* 0x20000015ff0a7230 */ /* 0x000fe20000004100 */
[----:B------:R-:W-:Y:S01]  /*10e60*/  F2FP.F16.E4M3.UNPACK_B R5, R5.H1 ;  /* 0x00000005ff05723e */ /* 0x000fe200030006ff */
[-C--:B------:R-:W-:Y:S01]  /*10e70*/  FMUL.FTZ R20, R20, R29.reuse ;  /* 0x0000001d14147220 */ /* 0x080fe20000410000 */
[----:B------:R-:W-:Y:S01]  /*10e80*/  FFMA.FTZ R39, R12, R29, -R39 ;  /* 0x0000001d0c277223 */ /* 0x000fe20000010827 */
[----:B------:R-:W-:-:S02]  /*10e90*/  HADD2.F32 R40, -RZ, R40.H1_H1 ;  /* 0x30000028ff287230 */ /* 0x000fc40000004100 */
[----:B------:R-:W-:Y:S01]  /*10ea0*/  FMUL.FTZ R41, R10, R37 ;  /* 0x000000250a297220 */ /* 0x000fe20000410000 */
[----:B------:R-:W-:Y:S02]  /*10eb0*/  HADD2.F32 R6, -RZ, R5.H0_H0 ;  /* 0x20000005ff067230 */ /* 0x000fe40000004100 */
[----:B------:R-:W-:Y:S01]  /*10ec0*/  FFMA.FTZ R35, R12, R35, R20 ;  /* 0x000000230c237223 */ /* 0x000fe20000010014 */
[-C--:B------:R-:W-:Y:S01]  /*10ed0*/  FMUL.FTZ R10, R10, R31.reuse ;  /* 0x0000001f0a0a7220 */ /* 0x080fe20000410000 */
[----:B------:R-:W-:Y:S01]  /*10ee0*/  F2FP.F16.E4M3.UNPACK_B R20, R42 ;  /* 0x0000002aff14723e */ /* 0x000fe200020006ff */
[----:B------:R-:W-:Y:S01]  /*10ef0*/  HADD2.F32 R21, -RZ, R21.H1_H1 ;  /* 0x30000015ff157230 */ /* 0x000fe20000004100 */
[----:B------:R-:W-:Y:S01]  /*10f00*/  F2FP.F16.E4M3.UNPACK_B R12, R34 ;  /* 0x00000022ff0c723e */ /* 0x000fe200020006ff */
[C---:B------:R-:W-:Y:S01]  /*10f10*/  FFMA.FTZ R41, R6.reuse, R31, -R41 ;  /* 0x0000001f06297223 */ /* 0x040fe20000010829 */
[----:B------:R-:W-:Y:S01]  /*10f20*/  FFMA.FTZ R37, R6, R37, R10 ;  /* 0x0000002506257223 */ /* 0x000fe2000001000a */
[----:B------:R-:W-:-:S02]  /*10f30*/  HADD2.F32 R31, -RZ, R20.H0_H0 ;  /* 0x20000014ff1f7230 */ /* 0x000fc40000004100 */
[C---:B------:R-:W-:Y:S01]  /*10f40*/  FMUL.FTZ R28, R21.reuse, R40 ;  /* 0x00000028151c7220 */ /* 0x040fe20000410000 */
[----:B------:R-:W-:Y:S01]  /*10f50*/  HADD2.F32 R10, -RZ, R25.H0_H0 ;  /* 0x20000019ff0a7230 */ /* 0x000fe20000004100 */
[----:B------:R-:W-:Y:S01]  /*10f60*/  F2FP.F16.E4M3.UNPACK_B R42, R42.H1 ;  /* 0x0000002aff2a723e */ /* 0x000fe200030006ff */
[----:B------:R-:W-:Y:S01]  /*10f70*/  HADD2.F32 R32, -RZ, R32.H1_H1 ;  /* 0x30000020ff207230 */ /* 0x000fe20000004100 */
[----:B------:R-:W-:Y:S01]  /*10f80*/  F2FP.F16.E4M3.UNPACK_B R34, R34.H1 ;  /* 0x00000022ff22723e */ /* 0x000fe200030006ff */
[----:B------:R-:W-:Y:S02]  /*10f90*/  HADD2.F32 R29, -RZ, R12.H0_H0 ;  /* 0x2000000cff1d7230 */ /* 0x000fe40000004100 */
[----:B------:R-:W-:Y:S01]  /*10fa0*/  FMUL.FTZ R43, R10, R31 ;  /* 0x0000001f0a2b7220 */ /* 0x000fe20000410000 */
[----:B------:R-:W-:Y:S02]  /*10fb0*/  HADD2.F32 R5, -RZ, R5.H1_H1 ;  /* 0x30000005ff057230 */ /* 0x000fe40000004100 */
[----:B------:R-:W-:Y:S01]  /*10fc0*/  FMUL.FTZ R21, R21, R32 ;  /* 0x0000002015157220 */ /* 0x000fe20000410000 */
[----:B------:R-:W-:-:S02]  /*10fd0*/  HADD2.F32 R6, -RZ, R14.H0_H0 ;  /* 0x2000000eff067230 */ /* 0x000fc40000004100 */
[-C--:B------:R-:W-:Y:S01]  /*10fe0*/  FMUL.FTZ R10, R10, R29.reuse ;  /* 0x0000001d0a0a7220 */ /* 0x080fe20000410000 */
[----:B------:R-:W-:Y:S02]  /*10ff0*/  HADD2.F32 R20, -RZ, R20.H1_H1 ;  /* 0x30000014ff147230 */ /* 0x000fe40000004100 */
[C---:B------:R-:W-:Y:S01]  /*11000*/  FFMA.FTZ R40, R5.reuse, R40, R21 ;  /* 0x0000002805287223 */ /* 0x040fe20000010015 */
[----:B------:R-:W-:Y:S02]  /*11010*/  HADD2.F32 R21, -RZ, R42.H0_H0 ;  /* 0x2000002aff157230 */ /* 0x000fe40000004100 */
[C---:B------:R-:W-:Y:S01]  /*11020*/  FFMA.FTZ R43, R6.reuse, R29, -R43 ;  /* 0x0000001d062b7223 */ /* 0x040fe2000001082b */
[----:B------:R-:W-:Y:S01]  /*11030*/  FFMA.FTZ R45, R6, R31, R10 ;  /* 0x0000001f062d7223 */ /* 0x000fe2000001000a */
[----:B------:R-:W-:Y:S02]  /*11040*/  HADD2.F32 R6, -RZ, R26.H0_H0 ;  /* 0x2000001aff067230 */ /* 0x000fe40000004100 */
[----:B------:R-:W-:Y:S01]  /*11050*/  FFMA.FTZ R32, R5, R32, -R28 ;  /* 0x0000002005207223 */ /* 0x000fe2000001081c */
[----:B------:R-:W-:Y:S01]  /*11060*/  HADD2.F32 R25, -RZ, R25.H1_H1 ;  /* 0x30000019ff197230 */ /* 0x000fe20000004100 */
[----:B------:R-:W-:Y:S01]  /*11070*/  F2FP.F16.E4M3.UNPACK_B R9, R8 ;  /* 0x00000008ff09723e */ /* 0x000fe200020006ff */
[----:B------:R-:W-:-:S02]  /*11080*/  HADD2.F32 R12, -RZ, R12.H1_H1 ;  /* 0x3000000cff0c7230 */ /* 0x000fc40000004100 */
[C---:B------:R-:W-:Y:S01]  /*11090*/  FMUL.FTZ R28, R6.reuse, R21 ;  /* 0x00000015061c7220 */ /* 0x040fe20000410000 */
[----:B------:R-:W-:Y:S02]  /*110a0*/  HADD2.F32 R10, -RZ, R34.H0_H0 ;  /* 0x20000022ff0a7230 */ /* 0x000fe40000004100 */
[C---:B------:R-:W-:Y:S01]  /*110b0*/  FMUL.FTZ R29, R25.reuse, R20 ;  /* 0x00000014191d7220 */ /* 0x040fe20000410000 */
[----:B------:R-:W-:Y:S02]  /*110c0*/  HADD2.F32 R5, -RZ, R15.H0_H0 ;  /* 0x2000000fff057230 */ /* 0x000fe40000004100 */
[----:B------:R-:W-:Y:S01]  /*110d0*/  FMUL.FTZ R25, R25, R12 ;  /* 0x0000000c19197220 */ /* 0x000fe20000410000 */
[----:B------:R-:W-:Y:S02]  /*110e0*/  HADD2.F32 R14, -RZ, R14.H1_H1 ;  /* 0x3000000eff0e7230 */ /* 0x000fe40000004100 */
[----:B------:R-:W-:Y:S01]  /*110f0*/  FMUL.FTZ R6, R6, R10 ;  /* 0x0000000a06067220 */ /* 0x000fe20000410000 */
[----:B------:R-:W-:Y:S01]  /*11100*/  F2FP.F16.E4M3.UNPACK_B R8, R8.H1 ;  /* 0x00000008ff08723e */ /* 0x000fe200030006ff */
[C---:B------:R-:W-:Y:S01]  /*11110*/  FFMA.FTZ R47, R5.reuse, R10, -R28 ;  /* 0x0000000a052f7223 */ /* 0x040fe2000001081c */
[----:B------:R-:W-:Y:S01]  /*11120*/  F2FP.F16.E4M3.UNPACK_B R10, R27.H1 ;  /* 0x0000001bff0a723e */ /* 0x000fe200030006ff */
[C---:B------:R-:W-:Y:S01]  /*11130*/  FFMA.FTZ R46, R14.reuse, R12, -R29 ;  /* 0x0000000c0e2e7223 */ /* 0x040fe2000001081d */
[----:B------:R-:W-:Y:S01]  /*11140*/  F2FP.F16.E4M3.UNPACK_B R3, R4 ;  /* 0x00000004ff03723e */ /* 0x000fe200020006ff */
[----:B------:R-:W-:Y:S01]  /*11150*/  FFMA.FTZ R48, R14, R20, R25 ;  /* 0x000000140e307223 */ /* 0x000fe20000010019 */
[----:B------:R-:W-:Y:S01]  /*11160*/  F2FP.F16.E4M3.UNPACK_B R4, R4.H1 ;  /* 0x00000004ff04723e */ /* 0x000fe200030006ff */
[----:B------:R-:W-:Y:S01]  /*11170*/  FFMA.FTZ R49, R5, R21, R6 ;  /* 0x0000001505317223 */ /* 0x000fe20000010006 */
[----:B------:R-:W-:Y:S01]  /*11180*/  HADD2.F32 R34, -RZ, R34.H1_H1 ;  /* 0x30000022ff227230 */ /* 0x000fe20000004100 */
[-C--:B------:R-:W-:Y:S01]  /*11190*/  F2FP.F16.E4M3.UNPACK_B R14, R33.reuse.H1 ;  /* 0x00000021ff0e723e */ /* 0x080fe200030006ff */
[----:B------:R-:W-:Y:S01]  /*111a0*/  HADD2.F32 R26, -RZ, R26.H1_H1 ;  /* 0x3000001aff1a7230 */ /* 0x000fe20000004100 */
[----:B------:R-:W-:Y:S01]  /*111b0*/  F2FP.F16.E4M3.UNPACK_B R33, R33 ;  /* 0x00000021ff21723e */ /* 0x000fe200020006ff */
[----:B------:R-:W-:Y:S01]  /*111c0*/  HADD2.F32 R42, -RZ, R42.H1_H1 ;  /* 0x3000002aff2a7230 */ /* 0x000fe20000004100 */
[----:B------:R-:W-:Y:S01]  /*111d0*/  F2FP.F16.E4M3.UNPACK_B R27, R27 ;  /* 0x0000001bff1b723e */ /* 0x000fe200020006ff */
[----:B------:R-:W-:-:S02]  /*111e0*/  HADD2.F32 R6, -RZ, R8.H0_H0 ;  /* 0x20000008ff067230 */ /* 0x000fc40000004100 */
[C---:B------:R-:W-:Y:S01]  /*111f0*/  FMUL.FTZ R25, R26.reuse, R34 ;  /* 0x000000221a197220 */ /* 0x040fe20000410000 */
[----:B------:R-:W-:Y:S02]  /*11200*/  HADD2.F32 R12, -RZ, R10.H0_H0 ;  /* 0x2000000aff0c7230 */ /* 0x000fe40000004100 */
[----:B------:R-:W-:Y:S01]  /*11210*/  FMUL.FTZ R28, R26, R42 ;  /* 0x0000002a1a1c7220 */ /* 0x000fe20000410000 */
[----:B------:R-:W-:Y:S02]  /*11220*/  HADD2.F32 R15, -RZ, R15.H1_H1 ;  /* 0x3000000fff0f7230 */ /* 0x000fe40000004100 */
[----:B------:R-:W-:Y:S02]  /*11230*/  HADD2.F32 R20, -RZ, R14.H0_H0 ;  /* 0x2000000eff147230 */ /* 0x000fe40000004100 */
[----:B------:R-:W-:Y:S01]  /*11240*/  FMUL.FTZ R21, R6, R12 ;  /* 0x0000000c06157220 */ /* 0x000fe20000410000 */
[----:B------:R-:W-:Y:S02]  /*11250*/  HADD2.F32 R5, -RZ, R4.H0_H0 ;  /* 0x20000004ff057230 */ /* 0x000fe40000004100 */
[C---:B------:R-:W-:Y:S01]  /*11260*/  FFMA.FTZ R42, R15.reuse, R42, R25 ;  /* 0x0000002a0f2a7223 */ /* 0x040fe20000010019 */
[----:B------:R-:W-:Y:S01]  /*11270*/  FFMA.FTZ R50, R15, R34, -R28 ;  /* 0x000000220f327223 */ /* 0x000fe2000001081c */
[----:B------:R-:W-:-:S02]  /*11280*/  HADD2.F32 R8, -RZ, R8.H1_H1 ;  /* 0x30000008ff087230 */ /* 0x000fc40000004100 */
[-C--:B------:R-:W-:Y:S01]  /*11290*/  FMUL.FTZ R26, R6, R20.reuse ;  /* 0x00000014061a7220 */ /* 0x080fe20000410000 */
[C---:B------:R-:W-:Y:S01]  /*112a0*/  FFMA.FTZ R25, R5.reuse, R20, R21 ;  /* 0x0000001405197223 */ /* 0x040fe20000010015 */
[----:B------:R-:W-:Y:S02]  /*112b0*/  HADD2.F32 R21, -RZ, R14.H1_H1 ;  /* 0x3000000eff157230 */ /* 0x000fe40000004100 */
[----:B------:R-:W-:Y:S02]  /*112c0*/  HADD2.F32 R15, -RZ, R10.H1_H1 ;  /* 0x3000000aff0f7230 */ /* 0x000fe40000004100 */
[----:B------:R-:W-:Y:S01]  /*112d0*/  FFMA.FTZ R26, R5, R12, -R26 ;  /* 0x0000000c051a7223 */ /* 0x000fe2000001081a */
[----:B------:R-:W-:Y:S02]  /*112e0*/  HADD2.F32 R4, -RZ, R4.H1_H1 ;  /* 0x30000004ff047230 */ /* 0x000fe40000004100 */
[----:B------:R-:W-:Y:S01]  /*112f0*/  FMUL.FTZ R29, R8, R21 ;  /* 0x00000015081d7220 */ /* 0x000fe20000410000 */
[----:B------:R-:W-:-:S02]  /*11300*/  HADD2.F32 R5, -RZ, R9.H0_H0 ;  /* 0x20000009ff057230 */ /* 0x000fc40000004100 */
[-C--:B------:R-:W-:Y:S01]  /*11310*/  FMUL.FTZ R6, R8, R15.reuse ;  /* 0x0000000f08067220 */ /* 0x080fe20000410000 */
[--C-:B------:R-:W-:Y:S02]  /*11320*/  HADD2.F32 R8, -RZ, R33.reuse.H0_H0 ;  /* 0x20000021ff087230 */ /* 0x100fe40000004100 */
[C---:B------:R-:W-:Y:S01]  /*11330*/  FFMA.FTZ R29, R4.reuse, R15, -R29 ;  /* 0x0000000f041d7223 */ /* 0x040fe2000001081d */
[----:B------:R-:W-:Y:S02]  /*11340*/  HADD2.F32 R10, -RZ, R33.H1_H1 ;  /* 0x30000021ff0a7230 */ /* 0x000fe40000004100 */
[----:B------:R-:W-:Y:S01]  /*11350*/  FFMA.FTZ R28, R4, R21, R6 ;  /* 0x00000015041c7223 */ /* 0x000fe20000010006 */
[----:B------:R-:W-:Y:S02]  /*11360*/  HADD2.F32 R6, -RZ, R27.H0_H0 ;  /* 0x2000001bff067230 */ /* 0x000fe40000004100 */
[----:B------:R-:W-:Y:S01]  /*11370*/  FMUL.FTZ R15, R5, R8 ;  /* 0x00000008050f7220 */ /* 0x000fe20000410000 */
[----:B------:R-:W-:Y:S01]  /*11380*/  HADD2.F32 R4, -RZ, R3.H0_H0 ;  /* 0x20000003ff047230 */ /* 0x000fe20000004100 */
[----:B------:R-:W-:Y:S01]  /*11390*/  F2FP.F16.E4M3.UNPACK_B R12, R36.H1 ;  /* 0x00000024ff0c723e */ /* 0x000fe200030006ff */
[----:B------:R-:W-:-:S02]  /*113a0*/  HADD2.F32 R9, -RZ, R9.H1_H1 ;  /* 0x30000009ff097230 */ /* 0x000fc40000004100 */
[-C--:B------:R-:W-:Y:S01]  /*113b0*/  FMUL.FTZ R5, R5, R6.reuse ;  /* 0x0000000605057220 */ /* 0x080fe20000410000 */
[----:B------:R-:W-:Y:S02]  /*113c0*/  HADD2.F32 R3, -RZ, R3.H1_H1 ;  /* 0x30000003ff037230 */ /* 0x000fe40000004100 */
[C---:B------:R-:W-:Y:S01]  /*113d0*/  FFMA.FTZ R15, R4.reuse, R6, -R15 ;  /* 0x00000006040f7223 */ /* 0x040fe2000001080f */
[----:B------:R-:W-:Y:S02]  /*113e0*/  HADD2.F32 R6, -RZ, R27.H1_H1 ;  /* 0x3000001bff067230 */ /* 0x000fe40000004100 */
[C---:B------:R-:W-:Y:S01]  /*113f0*/  FMUL.FTZ R20, R9.reuse, R10 ;  /* 0x0000000a09147220 */ /* 0x040fe20000410000 */
[----:B------:R-:W-:Y:S01]  /*11400*/  FFMA.FTZ R14, R4, R8, R5 ;  /* 0x00000008040e7223 */ /* 0x000fe20000010005 */
[----:B------:R-:W-:Y:S01]  /*11410*/  F2FP.F16.E4M3.UNPACK_B R5, R30.H1 ;  /* 0x0000001eff05723e */ /* 0x000fe200030006ff */
[----:B------:R-:W-:Y:S02]  /*11420*/  HADD2.F32 R8, -RZ, R12.H0_H0 ;  /* 0x2000000cff087230 */ /* 0x000fe40000004100 */
[----:B------:R-:W-:Y:S01]  /*11430*/  FMUL.FTZ R9, R9, R6 ;  /* 0x0000000609097220 */ /* 0x000fe20000410000 */
[----:B------:R-:W-:-:S02]  /*11440*/  HADD2.F32 R4, -RZ, R24.H0_H0 ;  /* 0x20000018ff047230 */ /* 0x000fc40000004100 */
[C---:B------:R-:W-:Y:S01]  /*11450*/  FFMA.FTZ R20, R3.reuse, R6, -R20 ;  /* 0x0000000603147223 */ /* 0x040fe20000010814 */
[----:B------:R-:W-:Y:S02]  /*11460*/  HADD2.F32 R6, -RZ, R5.H0_H0 ;  /* 0x20000005ff067230 */ /* 0x000fe40000004100 */
[----:B------:R-:W-:Y:S01]  /*11470*/  FFMA.FTZ R21, R3, R10, R9 ;  /* 0x0000000a03157223 */ /* 0x000fe20000010009 */
[----:B------:R-:W-:Y:S02]  /*11480*/  HADD2.F32 R3, -RZ, R13.H0_H0 ;  /* 0x2000000dff037230 */ /* 0x000fe40000004100 */
[C---:B------:R-:W-:Y:S01]  /*11490*/  FMUL.FTZ R10, R4.reuse, R8 ;  /* 0x00000008040a7220 */ /* 0x040fe20000410000 */
[----:B------:R-:W-:Y:S02]  /*114a0*/  HADD2.F32 R12, -RZ, R12.H1_H1 ;  /* 0x3000000cff0c7230 */ /* 0x000fe40000004100 */
[----:B------:R-:W-:Y:S01]  /*114b0*/  FMUL.FTZ R4, R4, R6 ;  /* 0x0000000604047220 */ /* 0x000fe20000410000 */
[----:B------:R-:W-:-:S02]  /*114c0*/  HADD2.F32 R24, -RZ, R24.H1_H1 ;  /* 0x30000018ff187230 */ /* 0x000fc40000004100 */
[C---:B------:R-:W-:Y:S01]  /*114d0*/  FFMA.FTZ R27, R3.reuse, R6, -R10 ;  /* 0x00000006031b7223 */ /* 0x040fe2000001080a */
[----:B------:R-:W-:Y:S01]  /*114e0*/  HADD2.F32 R5, -RZ, R5.H1_H1 ;  /* 0x30000005ff057230 */ /* 0x000fe20000004100 */
[----:B------:R-:W-:Y:S01]  /*114f0*/  F2FP.F16.E4M3.UNPACK_B R30, R30 ;  /* 0x0000001eff1e723e */ /* 0x000fe200020006ff */
[----:B------:R-:W-:Y:S02]  /*11500*/  HADD2.F32 R13, -RZ, R13.H1_H1 ;  /* 0x3000000dff0d7230 */ /* 0x000fe40000004100 */
[C---:B------:R-:W-:Y:S01]  /*11510*/  FMUL.FTZ R6, R24.reuse, R12 ;  /* 0x0000000c18067220 */ /* 0x040fe20000410000 */
[----:B------:R-:W-:Y:S01]  /*11520*/  F2FP.F16.E4M3.UNPACK_B R36, R36 ;  /* 0x00000024ff24723e */ /* 0x000fe200020006ff */
[-C--:B------:R-:W-:Y:S01]  /*11530*/  FMUL.FTZ R9, R24, R5.reuse ;  /* 0x0000000518097220 */ /* 0x080fe20000410000 */
[----:B------:R-:W-:Y:S01]  /*11540*/  FFMA.FTZ R24, R3, R8, R4 ;  /* 0x0000000803187223 */ /* 0x000fe20000010004 */
[----:B------:R-:W-:Y:S01]  /*11550*/  FFMA.FTZ R34, R13, R5, -R6 ;  /* 0x000000050d227223 */ /* 0x000fe20000010806 */
[----:B------:R-:W-:-:S02]  /*11560*/  HADD2.F32 R5, -RZ, R30.H0_H0 ;  /* 0x2000001eff057230 */ /* 0x000fc40000004100 */
[----:B------:R-:W-:Y:S01]  /*11570*/  FFMA.FTZ R31, R13, R12, R9 ;  /* 0x0000000c0d1f7223 */ /* 0x000fe20000010009 */
[--C-:B------:R-:W-:Y:S02]  /*11580*/  HADD2.F32 R6, -RZ, R36.reuse.H0_H0 ;  /* 0x20000024ff067230 */ /* 0x100fe40000004100 */
[--C-:B------:R-:W-:Y:S02]  /*11590*/  HADD2.F32 R4, -RZ, R11.reuse.H0_H0 ;  /* 0x2000000bff047230 */ /* 0x100fe40000004100 */
[----:B------:R-:W-:Y:S01]  /*115a0*/  HADD2.F32 R36, -RZ, R36.H1_H1 ;  /* 0x30000024ff247230 */ /* 0x000fe20000004100 */
[----:B------:R-:W-:Y:S01]  /*115b0*/  F2FP.SATFINITE.E4M3.F32.PACK_AB_MERGE_C R24, R31, R24, RZ ;  /* 0x000000181f18723e */ /* 0x000fe200048070ff */
[----:B------:R-:W-:Y:S02]  /*115c0*/  HADD2.F32 R11, -RZ, R11.H1_H1 ;  /* 0x3000000bff0b7230 */ /* 0x000fe40000004100 */
[----:B------:R-:W-:Y:S01]  /*115d0*/  FMUL.FTZ R8, R4, R6 ;  /* 0x0000000604087220 */ /* 0x000fe20000410000 */
[----:B------:R-:W-:-:S02]  /*115e0*/  HADD2.F32 R30, -RZ, R30.H1_H1 ;  /* 0x3000001eff1e7230 */ /* 0x000fc40000004100 */
[-C--:B------:R-:W-:Y:S01]  /*115f0*/  FMUL.FTZ R9, R4, R5.reuse ;  /* 0x0000000504097220 */ /* 0x080fe20000410000 */
[--C-:B------:R-:W-:Y:S02]  /*11600*/  HADD2.F32 R3, -RZ, R7.reuse.H0_H0 ;  /* 0x20000007ff037230 */ /* 0x100fe40000004100 */
[C---:B------:R-:W-:Y:S01]  /*11610*/  FMUL.FTZ R4, R11.reuse, R36 ;  /* 0x000000240b047220 */ /* 0x040fe20000410000 */
[----:B------:R-:W-:Y:S02]  /*11620*/  HADD2.F32 R7, -RZ, R7.H1_H1 ;  /* 0x30000007ff077230 */ /* 0x000fe40000004100 */
        /* <DEDUP_REMOVED lines=9> */
[----:B------:R-:W-:Y:S02]  /*116c0*/  F2FP.SATFINITE.E4M3.F32.PACK_AB_MERGE_C R9, R40, R37, RZ ;  /* 0x000000252809723e */ /* 0x000fe400048070ff */
[----:B------:R-:W-:Y:S02]  /*116d0*/  F2FP.SATFINITE.E4M3.F32.PACK_AB_MERGE_C R11, R42, R49, RZ ;  /* 0x000000312a0b723e */ /* 0x000fe400048070ff */
[----:B------:R-:W-:-:S02]  /*116e0*/  F2FP.SATFINITE.E4M3.F32.PACK_AB_MERGE_C R8, R28, R25, RZ ;  /* 0x000000191c08723e */ /* 0x000fc400048070ff */
[----:B------:R-:W-:Y:S02]  /*116f0*/  F2FP.SATFINITE.E4M3.F32.PACK_AB_MERGE_C R5, R39, R38, R5 ;  /* 0x000000262705723e */ /* 0x000fe40004807005 */
        /* <DEDUP_REMOVED lines=9> */
.L_x_1333:
[----:B------:R-:W-:Y:S05]  /*11790*/  BSYNC B0 ;  /* 0x0000000000007941 */ /* 0x000fea0003800000 */
.L_x_1293:
[----:B------:R-:W-:Y:S01]  /*117a0*/  @!PT LDS RZ, [RZ] ;  /* 0x00000000fffff984 */ /* 0x000fe20000000800 */
[----:B------:R-:W-:Y:S01]  /*117b0*/  @!PT LDS RZ, [RZ] ;  /* 0x00000000fffff984 */ /* 0x000fe20000000800 */
[----:B------:R-:W-:Y:S01]  /*117c0*/  @!PT LDS RZ, [RZ] ;  /* 0x00000000fffff984 */ /* 0x000fe20000000800 */
[----:B------:R-:W-:Y:S01]  /*117d0*/  @!PT LDS RZ, [RZ] ;  /* 0x00000000fffff984 */ /* 0x000fe20000000800 */
[----:B------:R2:W-:Y:S06]  /*117e0*/  MEMBAR.ALL.CTA ;  /* 0x0000000000007992 */ /* 0x0005ec0000008000 */
[----:B--2---:R-:W2:Y:S01]  /*117f0*/  FENCE.VIEW.ASYNC.S ;  /* 0x00000000000073c6 */ /* 0x004ea20000000000 */
[----:B------:R-:W-:Y:S05]  /*11800*/  WARPSYNC.ALL ;  /* 0x0000000000007948 */ /* 0x000fea0003800000 */
[----:B--2---:R-:W-:Y:S06]  /*11810*/  BAR.SYNC.DEFER_BLOCKING 0xd, 0x100 ;  /* 0x0344000000007b1d */ /* 0x004fec0000010000 */
.L_x_1291:
[----:B-1-34-:R-:W-:-:S05]  /*11820*/  IMAD.U32 R0, RZ, RZ, UR45 ;  /* 0x0000002dff007e24 */ /* 0x01afca000f8e00ff */
[----:B------:R-:W-:-:S13]  /*11830*/  ISETP.NE.AND P0, PT, R0, 0x3, PT ;  /* 0x000000030000780c */ /* 0x000fda0003f05270 */
[----:B------:R-:W-:Y:S05]  /*11840*/  @!P0 BRA `(.L_x_1360) ;  /* 0x0000000000048947 */ /* 0x000fea0003800000 */
[----:B------:R-:W-:Y:S01]  /*11850*/  BPT.TRAP 0x1 ;  /* 0x000000040000795c */ /* 0x000fe20000300000 */
.L_x_1360:
[----:B------:R-:W-:Y:S01]  /*11860*/  IMAD R11, R200, 0x8, R16 ;  /* 0x00000008c80b7824 */ /* 0x000fe200078e0210 */
[----:B------:R-:W-:-:S04]  /*11870*/  SHF.L.U32 R0, R194, 0x1f, RZ ;  /* 0x0000001fc2007819 */ /* 0x000fc800000006ff */
[----:B------:R1:W3:Y:S01]  /*11880*/  SYNCS.PHASECHK.TRANS64.TRYWAIT P2, [R11+URZ+0x28430], R0 ;  /* 0x028430000b0075a7 */ /* 0x0002e2000804017f */
[----:B------:R-:W-:Y:S05]  /*11890*/  @!P0 BRA `(.L_x_1361) ;  /* 0x0000000000048947 */ /* 0x000fea0003800000 */
[----:B------:R-:W-:Y:S01]  /*118a0*/  BPT.TRAP 0x1 ;  /* 0x000000040000795c */ /* 0x000fe20000300000 */
.L_x_1361:
[----:B--2---:R-:W2:Y:S02]  /*118b0*/  S2R R3, SR_TID.X ;  /* 0x0000000000037919 */ /* 0x004ea40000002100 */
[----:B--2---:R-:W-:-:S04]  /*118c0*/  LOP3.LUT R3, R3, 0x7f, RZ, 0xc0, !PT ;  /* 0x0000007f03037812 */ /* 0x004fc800078ec0ff */
[----:B------:R-:W-:Y:S01]  /*118d0*/  ISETP.NE.AND P1, PT, R3, RZ, PT ;  /* 0x000000ff0300720c */ /* 0x000fe20003f25270 */
[----:B---3--:R-:W-:-:S12]  /*118e0*/  @P2 BRA `(.L_x_1362) ;  /* 0x0000000000082947 */ /* 0x008fd80003800000 */
[----:B------:R-:W2:Y:S02]  /*118f0*/  SYNCS.PHASECHK.TRANS64.TRYWAIT P2, [R11+URZ+0x28430], R0 ;  /* 0x028430000b0075a7 */ /* 0x000ea4000804017f */
[----:B--2---:R-:W-:Y:S05]  /*11900*/  @!P2 BRA `(.L_x_1363) ;  /* 0x000001600048a947 */ /* 0x004fea0003800000 */
.L_x_1362:
[----:B------:R-:W-:Y:S05]  /*11910*/  WARPSYNC.ALL ;  /* 0x0000000000007948 */ /* 0x000fea0003800000 */
[----:B-12---:R-:W-:Y:S01]  /*11920*/  VIADD R0, R16, 0x20000 ;  /* 0x0002000010007836 */ /* 0x006fe20000000000 */
[----:B------:R-:W-:Y:S01]  /*11930*/  R2UR UR12, R52 ;  /* 0x00000000340c72ca */ /* 0x000fe200000e0000 */
[----:B0----5:R-:W-:Y:S01]  /*11940*/  IMAD.MOV.U32 R7, RZ, RZ, 0x40000040 ;  /* 0x40000040ff077424 */ /* 0x021fe200078e00ff */
[----:B------:R-:W-:Y:S01]  /*11950*/  WARPGROUP.ARRIVE ;  /* 0x00000000000079c5 */ /* 0x000fe20000000000 */
[----:B------:R-:W-:Y:S01]  /*11960*/  UMOV UR13, 0x40000040 ;  /* 0x40000040000d7882 */ /* 0x000fe20000000000 */
[----:B------:R-:W-:Y:S01]  /*11970*/  SHF.R.U32.HI R0, RZ, 0x4, R0 ;  /* 0x00000004ff007819 */ /* 0x000fe20000011600 */
[----:B------:R-:W-:Y:S01]  /*11980*/  IMAD.MOV.U32 R9, RZ, RZ, 0x40000040 ;  /* 0x40000040ff097424 */ /* 0x000fe200078e00ff */
[----:B------:R-:W-:Y:S01]  /*11990*/  R2UR UR15, R7 ;  /* 0x00000000070f72ca */ /* 0x000fe200000e0000 */
[----:B------:R-:W-:Y:S01]  /*119a0*/  UMOV UR9, 0x40000040 ;  /* 0x4000004000097882 */ /* 0x000fe20000000000 */
[----:B------:R-:W-:Y:S01]  /*119b0*/  LOP3.LUT R0, R0, 0x3fff, RZ, 0xc0, !PT ;  /* 0x00003fff00007812 */ /* 0x000fe200078ec0ff */
[----:B------:R-:W-:Y:S01]  /*119c0*/  UMOV UR5, 0x40000040 ;  /* 0x4000004000057882 */ /* 0x000fe20000000000 */
[----:B------:R-:W-:Y:S01]  /*119d0*/  R2UR UR11, R9 ;  /* 0x00000000090b72ca */ /* 0x000fe200000e0000 */
[----:B------:R-:W-:Y:S01]  /*119e0*/  IMAD.MOV.U32 R9, RZ, RZ, 0x40000040 ;  /* 0x40000040ff097424 */ /* 0x000fe200078e00ff */
[----:B------:R-:W-:Y:S01]  /*119f0*/  LOP3.LUT R5, R0, 0x10000, RZ, 0xfc, !PT ;  /* 0x0001000000057812 */ /* 0x000fe200078efcff */
[----:B------:R-:W-:Y:S01]  /*11a00*/  ULOP3.LUT UR12, UR12, 0x10000, URZ, 0xfc, !UPT ;  /* 0x000100000c0c7892 */ /* 0x000fe2000f8efc3f */
[----:B------:R-:W-:Y:S01]  /*11a10*/  IMAD.MOV.U32 R7, RZ, RZ, 0x40000040 ;  /* 0x40000040ff077424 */ /* 0x000fe200078e00ff */
[----:B------:R-:W-:Y:S01]  /*11a20*/  UMOV UR17, 0x40000040 ;  /* 0x4000004000117882 */ /* 0x000fe20000000000 */
[----:B------:R-:W-:Y:S01]  /*11a30*/  R2UR UR7, R9 ;  /* 0x00000000090772ca */ /* 0x000fe200000e0000 */
[----:B------:R-:W-:Y:S01]  /*11a40*/  IMAD R6, R200, 0x400, R5 ;  /* 0x00000400c8067824 */ /* 0x000fe200078e0205 */
[----:B------:R-:W-:Y:S01]  /*11a50*/  UIADD3 UR8, UR12, 0x2, URZ ;  /* 0x000000020c087890 */ /* 0x000fe2000fffe03f */
[----:B------:R-:W-:Y:S01]  /*11a60*/  IMAD.MOV.U32 R9, RZ, RZ, 0x40000040 ;  /* 0x40000040ff097424 */ /* 0x000fe200078e00ff */
[----:B------:R-:W-:Y:S01]  /*11a70*/  UIADD3 UR4, UR12, 0x4, URZ ;  /* 0x000000040c047890 */ /* 0x000fe2000fffe03f */
[C---:B------:R-:W-:Y:S01]  /*11a80*/  VIADD R8, R6.reuse, 0x2 ;  /* 0x0000000206087836 */ /* 0x040fe20000000000 */
[----:B------:R-:W-:Y:S01]  /*11a90*/  R2UR UR14, R6 ;  /* 0x00000000060e72ca */ /* 0x000fe200000e0000 */
[----:B------:R-:W-:Y:S01]  /*11aa0*/  UIADD3 UR16, UR12, 0x6, URZ ;  /* 0x000000060c107890 */ /* 0x000fe2000fffe03f */
[----:B------:R-:W-:Y:S01]  /*11ab0*/  R2UR UR19, R9 ;  /* 0x00000000091372ca */ /* 0x000fe200000e0000 */
[----:B------:R-:W-:Y:S01]  /*11ac0*/  IMAD.MOV.U32 R9, RZ, RZ, 0x40000040 ;  /* 0x40000040ff097424 */ /* 0x000fe200078e00ff */
[----:B------:R-:W-:Y:S01]  /*11ad0*/  R2UR UR10, R8 ;  /* 0x00000000080a72ca */ /* 0x000fe200000e0000 */
[----:B------:R-:W-:Y:S01]  /*11ae0*/  VIADD R8, R6, 0x4 ;  /* 0x0000000406087836 */ /* 0x000fe20000000000 */
[----:B------:R-:W-:Y:S01]  /*11af0*/  UIADD3 UR20, UR12, 0x400, URZ ;  /* 0x000004000c147890 */ /* 0x000fe2000fffe03f */
[----:B------:R-:W-:Y:S01]  /*11b00*/  R2UR UR35, R7 ;  /* 0x00000000072372ca */ /* 0x000fe200000e0000 */
[----:B------:R-:W-:Y:S01]  /*11b10*/  UMOV UR21, 0x40000040 ;  /* 0x4000004000157882 */ /* 0x000fe20000000000 */
[----:B------:R-:W-:Y:S01]  /*11b20*/  R2UR UR23, R9 ;  /* 0x00000000091772ca */ /* 0x000fe200000e0000 */
[----:B------:R-:W-:Y:S01]  /*11b30*/  IMAD.MOV.U32 R9, RZ, RZ, 0x40000040 ;  /* 0x40000040ff097424 */ /* 0x000fe200078e00ff */
[----:B------:R-:W-:Y:S01]  /*11b40*/  R2UR UR6, R8 ;  /* 0x00000000080672ca */ /* 0x000fe200000e0000 */
[----:B------:R-:W-:-:S02]  /*11b50*/  UIADD3 UR24, UR12, 0x402, URZ ;  /* 0x000004020c187890 */ /* 0x000fc4000fffe03f */
[----:B------:R-:W-:Y:S01]  /*11b60*/  QGMMA.64x64x32.F32.E4M3.E4M3 R24, gdesc[UR12], RZ, !UPT, gsb0 ;  /* 0x00e000000c1879f3 */ /* 0x000fe2000c0008ff */
[----:B------:R-:W-:Y:S01]  /*11b70*/  IADD3 R8, R6, 0x6, RZ ;  /* 0x0000000606087810 */ /* 0x000fe20007ffe0ff */
[----:B------:R-:W-:Y:S01]  /*11b80*/  UMOV UR25, 0x40000040 ;  /* 0x4000004000197882 */ /* 0x000fe20000000000 */
[----:B------:R-:W-:Y:S01]  /*11b90*/  R2UR UR27, R9 ;  /* 0x00000000091b72ca */ /* 0x000fe200000e0000 */
[----:B------:R-:W-:Y:S01]  /*11ba0*/  IMAD.MOV.U32 R9, RZ, RZ, 0x40000040 ;  /* 0x40000040ff097424 */ /* 0x000fe200078e00ff */
[----:B------:R-:W-:Y:S01]  /*11bb0*/  R2UR UR18, R8 ;  /* 0x00000000081272ca */ /* 0x000fe200000e0000 */
[----:B------:R-:W-:Y:S01]  /*11bc0*/  VIADD R8, R6, 0x200 ;  /* 0x0000020006087836 */ /* 0x000fe20000000000 */
[----:B------:R-:W-:Y:S01]  /*11bd0*/  UIADD3 UR28, UR12, 0x404, URZ ;  /* 0x000004040c1c7890 */ /* 0x000fe2000fffe03f */
[----:B------:R-:W-:Y:S01]  /*11be0*/  MOV R3, 0xffffffc0 ;  /* 0xffffffc000037802 */ /* 0x000fe20000000f00 */
[----:B------:R-:W-:Y:S01]  /*11bf0*/  UMOV UR29, 0x40000040 ;  /* 0x40000040001d7882 */ /* 0x000fe20000000000 */
[----:B------:R-:W-:Y:S01]  /*11c00*/  R2UR UR31, R9 ;  /* 0x00000000091f72ca */ /* 0x000fe200000e0000 */
[----:B------:R-:W-:Y:S01]  /*11c10*/  UIADD3 UR32, UR12, 0x406, URZ ;  /* 0x000004060c207890 */ /* 0x000fe2000fffe03f */
[----:B------:R-:W-:Y:S01]  /*11c20*/  R2UR UR22, R8 ;  /* 0x00000000081672ca */ /* 0x000fe200000e0000 */
[----:B------:R-:W-:Y:S01]  /*11c30*/  VIADD R8, R6, 0x202 ;  /* 0x0000020206087836 */ /* 0x000fe20000000000 */
[----:B------:R-:W-:Y:S01]  /*11c40*/  UMOV UR33, 0x40000040 ;  /* 0x4000004000217882 */ /* 0x000fe20000000000 */
[----:B------:R-:W-:Y:S01]  /*11c50*/  @!P1 VIADD R0, R11, 0x28440 ;  /* 0x000284400b009836 */ /* 0x000fe20000000000 */
[----:B------:R-:W-:-:S02]  /*11c60*/  ULDC UR55, c[0x0][0x9dc] ;  /* 0x0002770000377ab9 */ /* 0x000fc40000000800 */
[----:B------:R-:W-:Y:S01]  /*11c70*/  R2UR UR26, R8 ;  /* 0x00000000081a72ca */ /* 0x000fe200000e0000 */
[C---:B------:R-:W-:Y:S01]  /*11c80*/  VIADD R8, R6.reuse, 0x204 ;  /* 0x0000020406087836 */ /* 0x040fe20000000000 */
[----:B------:R-:W-:Y:S01]  /*11c90*/  @!P1 PRMT R0, RZ, 0x654, R0 ;  /* 0x00000654ff009816 */ /* 0x000fe20000000000 */
[----:B------:R-:W-:Y:S01]  /*11ca0*/  VIADD R6, R6, 0x206 ;  /* 0x0000020606067836 */ /* 0x000fe20000000000 */
[----:B------:R-:W-:Y:S02]  /*11cb0*/  ULOP3.LUT UR55, URZ, UR55, URZ, 0x33, !UPT ;  /* 0x000000373f377292 */ /* 0x000fe4000f8e333f */
[----:B------:R-:W-:Y:S02]  /*11cc0*/  R2UR UR30, R8 ;  /* 0x00000000081e72ca */ /* 0x000fe400000e0000 */
[----:B------:R-:W-:Y:S01]  /*11cd0*/  R2UR UR34, R6 ;  /* 0x00000000062272ca */ /* 0x000fe200000e0000 */
[----:B------:R-:W0:Y:S02]  /*11ce0*/  LDC.64 R8, c[0x0][0x9e0] ;  /* 0x00027800ff087b82 */ /* 0x000e240000000a00 */
[----:B0-----:R-:W-:Y:S01]  /*11cf0*/  ISETP.GE.AND P2, PT, R9, 0x1, PT ;  /* 0x000000010900780c */ /* 0x001fe20003f46270 */
        /* <DEDUP_REMOVED lines=38> */
[C---:B------:R-:W-:Y:S01]  /*11f60*/  FMUL.FTZ R43, R2.reuse, R43 ;  /* 0x0000002b022b7220 */ /* 0x040fe20000410000 */
        /* <DEDUP_REMOVED lines=15> */
[----:B------:R-:W-:Y:S01]  /*12060*/  IADD3 R7, -R198, 0x1, R3 ;  /* 0x00000001c6077810 */ /* 0x000fe20007ffe103 */
[----:B------:R-:W0:Y:S01]  /*12070*/  MUFU.TANH R58, R26 ;  /* 0x0000001a003a7308 */ /* 0x000e220000002400 */
[C---:B------:R-:W-:Y:S01]  /*12080*/  FMUL.FTZ R38, R2.reuse, R38 ;  /* 0x0000002602267220 */ /* 0x040fe20000410000 */
[----:B------:R-:W-:Y:S01]  /*12090*/  FMUL.FTZ R31, R2, R31 ;  /* 0x0000001f021f7220 */ /* 0x000fe20000410000 */
[----:B------:R2:W-:Y:S01]  /*120a0*/  @!P1 SYNCS.ARRIVE.TRANS64.RED.A1T0 RZ, [R0+URZ], RZ ;  /* 0x000000ff00ff99a7 */ /* 0x0005e2000810043f */
[----:B------:R-:W-:-:S02]  /*120b0*/  IMAD R7, R196, -0x2, R7 ;  /* 0xfffffffec4077824 */ /* 0x000fc400078e0207 */
[----:B------:R-:W-:Y:S01]  /*120c0*/  FMUL.FTZ R30, R2, R30 ;  /* 0x0000001e021e7220 */ /* 0x000fe20000410000 */
[----:B------:R-:W-:Y:S01]  /*120d0*/  IMAD R11, R196, -0x2, R3 ;  /* 0xfffffffec40b7824 */ /* 0x000fe200078e0203 */
[----:B------:R-:W3:Y:S01]  /*120e0*/  MUFU.TANH R24, R24 ;  /* 0x0000001800187308 */ /* 0x000ee20000002400 */
[----:B--2---:R-:W-:-:S07]  /*120f0*/  IMAD R0, R205, 0x80, R227 ;  /* 0x00000080cd007824 */ /* 0x004fce00078e02e3 */
[----:B------:R-:W2:Y:S08]  /*12100*/  MUFU.TANH R25, R25 ;  /* 0x0000001900197308 */ /* 0x000eb00000002400 */
        /* <DEDUP_REMOVED lines=27> */
[----:B-1----:R-:W-:-:S05]  /*122c0*/  IMAD.IADD R38, R7, 0x1, R8 ;  /* 0x0000000107267824 */ /* 0x002fca00078e0208 */
[----:B------:R-:W-:Y:S02]  /*122d0*/  VIADDMNMX R4, R0, R38, R11, PT ;  /* 0x0000002600047246 */ /* 0x000fe4000380010b */
[----:B------:R1:W0:Y:S01]  /*122e0*/  MUFU.TANH R12, R30 ;  /* 0x0000001e000c7308 */ /* 0x0002220000002400 */
[----:B---3--:R-:W-:-:S04]  /*122f0*/  VIADD R31, R7, UR55 ;  /* 0x00000037071f7c36 */ /* 0x008fc80008000000 */
[----:B------:R-:W-:Y:S01]  /*12300*/  IMAD.IADD R3, R31, 0x1, R0 ;  /* 0x000000011f037824 */ /* 0x000fe200078e0200 */
[----:B-1----:R-:W-:Y:S01]  /*12310*/  LEA R30, R56, 0xffffffc0, 0x6 ;  /* 0xffffffc0381e7811 */ /* 0x002fe200078e30ff */
[----:B--2-4-:R-:W-:Y:S06]  /*12320*/  @!P2 BRA `(.L_x_1364) ;  /* 0x000000000050a947 */ /* 0x014fec0003800000 */
[----:B------:R-:W-:Y:S01]  /*12330*/  IADD3 R6, -R198, R197, R0 ;  /* 0x000000c5c6067210 */ /* 0x000fe20007ffe100 */
[----:B------:R-:W-:Y:S03]  /*12340*/  BSSY B0, `(.L_x_1365) ;  /* 0x000000e000007945 */ /* 0x000fe60003800000 */
        /* <DEDUP_REMOVED lines=9> */
.L_x_1366:
[----:B------:R-:W-:-:S13]  /*123e0*/  ISETP.NE.AND P3, PT, R9, 0x1, PT ;  /* 0x000000010900780c */ /* 0x000fda0003f65270 */
[----:B------:R-:W1:Y:S02]  /*123f0*/  @P3 LDC.64 R60, c[0x0][0x9e8] ;  /* 0x00027a00ff3c3b82 */ /* 0x000e640000000a00 */
[----:B-1----:R-:W-:-:S05]  /*12400*/  @P3 IMAD.HI.U32 R10, R6, R60, RZ ;  /* 0x0000003c060a3227 */ /* 0x002fca00078e00ff */
[----:B------:R-:W-:-:S07]  /*12410*/  @P3 SHF.R.U32.HI R6, RZ, R61, R10 ;  /* 0x0000003dff063219 */ /* 0x000fce000001160a */
.L_x_1367:
[----:B------:R-:W-:Y:S05]  /*12420*/  BSYNC B0 ;  /* 0x0000000000007941 */ /* 0x000fea0003800000 */
.L_x_1365:
[----:B------:R-:W-:-:S04]  /*12430*/  IMAD R7, R6, R9, -R30 ;  /* 0x0000000906077224 */ /* 0x000fc800078e0a1e */
[----:B------:R-:W-:-:S05]  /*12440*/  IMAD R6, R196, -0x2, R7 ;  /* 0xfffffffec4067824 */ /* 0x000fca00078e0207 */
[----:B------:R-:W-:Y:S02]  /*12450*/  VIMNMX R3, R3, R6, !PT ;  /* 0x0000000603037248 */ /* 0x000fe40007fe0100 */
[----:B------:R-:W-:-:S07]  /*12460*/  VIADDMNMX R4, R6, R9, R4, PT ;  /* 0x0000000906047246 */ /* 0x000fce0003800104 */
.L_x_1364:
[C---:B------:R-:W-:Y:S02]  /*12470*/  ISETP.GE.AND P3, PT, R34.reuse, 0x2, PT ;  /* 0x000000022200780c */ /* 0x040fe40003f66270 */
[----:B------:R-:W-:Y:S02]  /*12480*/  ISETP.GE.AND P6, PT, R34, 0xa, PT ;  /* 0x0000000a2200780c */ /* 0x000fe40003fc6270 */
[----:B------:R-:W-:-:S04]  /*12490*/  ISETP.GT.AND P4, PT, R3, 0x1, !P3 ;  /* 0x000000010300780c */ /* 0x000fc80005f84270 */
[----:B------:R-:W-:Y:S02]  /*124a0*/  ISETP.LT.OR P5, PT, R4, 0x2, P4 ;  /* 0x000000020400780c */ /* 0x000fe400027a1670 */
[----:B------:R-:W-:Y:S02]  /*124b0*/  ISETP.GE.AND P4, PT, R34, 0x9, PT ;  /* 0x000000092200780c */ /* 0x000fe40003f86270 */
[----:B------:R-:W-:Y:S02]  /*124c0*/  FSEL R35, R25, -INF , !P5 ;  /* 0xff80000019237808 */ /* 0x000fe40006800000 */
[----:B------:R-:W-:-:S04]  /*124d0*/  ISETP.GT.AND P5, PT, R3, 0x8, !P4 ;  /* 0x000000080300780c */ /* 0x000fc800067a4270 */
[----:B------:R-:W-:-:S04]  /*124e0*/  ISETP.LT.OR P5, PT, R4, 0x9, P5 ;  /* 0x000000090400780c */ /* 0x000fc80002fa1670 */
[----:B0-----:R-:W-:Y:S02]  /*124f0*/  FSEL R39, R28, -INF , !P5 ;  /* 0xff8000001c277808 */ /* 0x001fe40006800000 */
[----:B------:R-:W-:Y:S02]  /*12500*/  ISETP.GT.AND P5, PT, R3, 0x9, !P6 ;  /* 0x000000090300780c */ /* 0x000fe400077a4270 */
[----:B------:R-:W-:Y:S02]  /*12510*/  P2R R28, PR, RZ, 0x40 ;  /* 0x00000040ff1c7803 */ /* 0x000fe40000000000 */
[----:B------:R-:W-:Y:S02]  /*12520*/  ISETP.LT.OR P5, PT, R4, 0xa, P5 ;  /* 0x0000000a0400780c */ /* 0x000fe40002fa1670 */
[----:B------:R-:W-:Y:S02]  /*12530*/  ISETP.GE.AND P6, PT, R34, 0x11, PT ;  /* 0x000000112200780c */ /* 0x000fe40003fc6270 */
[----:B------:R-:W-:-:S02]  /*12540*/  FSEL R59, R29, -INF , !P5 ;  /* 0xff8000001d3b7808 */ /* 0x000fc40006800000 */
[C---:B------:R-:W-:Y:S02]  /*12550*/  ISETP.GT.AND P5, PT, R3.reuse, 0x10, !P6 ;  /* 0x000000100300780c */ /* 0x040fe400077a4270 */
        /* <DEDUP_REMOVED lines=59> */
[----:B------:R-:W-:Y:S01]  /*12910*/  ISETP.GT.AND P6, PT, R3, 0x39, !P6 ;  /* 0x000000390300780c */ /* 0x000fe200077c4270 */
[----:B------:R-:W-:-:S03]  /*12920*/  VIADD R3, R0, 0x8 ;  /* 0x0000000800037836 */ /* 0x000fc60000000000 */
[----:B------:R-:W-:Y:S02]  /*12930*/  ISETP.LT.OR P6, PT, R4, 0x3a, P6 ;  /* 0x0000003a0400780c */ /* 0x000fe400037c1670 */
[----:B------:R-:W-:Y:S02]  /*12940*/  VIADDMNMX R4, R3, R38, R11, PT ;  /* 0x0000002603047246 */ /* 0x000fe4000380010b */
[----:B------:R-:W-:Y:S02]  /*12950*/  FSEL R53, R53, -INF , !P6 ;  /* 0xff80000035357808 */ /* 0x000fe40007000000 */
[----:B------:R-:W-:Y:S01]  /*12960*/  IADD3 R3, R31, 0x8, R0 ;  /* 0x000000081f037810 */ /* 0x000fe20007ffe000 */
[----:B------:R-:W-:Y:S06]  /*12970*/  @!P2 BRA `(.L_x_1368) ;  /* 0x000000000054a947 */ /* 0x000fec0003800000 */
[----:B------:R-:W-:Y:S01]  /*12980*/  IADD3 R7, R197, 0x8, R0 ;  /* 0x00000008c5077810 */ /* 0x000fe20007ffe000 */
[----:B------:R-:W-:Y:S04]  /*12990*/  BSSY B0, `(.L_x_1369) ;  /* 0x000000f000007945 */ /* 0x000fe80003800000 */
[----:B------:R-:W-:-:S05]  /*129a0*/  IMAD.IADD R7, R7, 0x1, -R198 ;  /* 0x0000000107077824 */ /* 0x000fca00078e0ac6 */
        /* <DEDUP_REMOVED lines=9> */
.L_x_1370:
[----:B------:R-:W-:-:S13]  /*12a40*/  ISETP.NE.AND P6, PT, R9, 0x1, PT ;  /* 0x000000010900780c */ /* 0x000fda0003fc5270 */
[----:B------:R-:W0:Y:S02]  /*12a50*/  @P6 LDC.64 R10, c[0x0][0x9e8] ;  /* 0x00027a00ff0a6b82 */ /* 0x000e240000000a00 */
[----:B0-----:R-:W-:-:S05]  /*12a60*/  @P6 IMAD.HI.U32 R6, R7, R10, RZ ;  /* 0x0000000a07066227 */ /* 0x001fca00078e00ff */
[----:B------:R-:W-:-:S07]  /*12a70*/  @P6 SHF.R.U32.HI R7, RZ, R11, R6 ;  /* 0x0000000bff076219 */ /* 0x000fce0000011606 */
.L_x_1371:
[----:B------:R-:W-:Y:S05]  /*12a80*/  BSYNC B0 ;  /* 0x0000000000007941 */ /* 0x000fea0003800000 */
.L_x_1369:
[----:B------:R-:W-:-:S04]  /*12a90*/  IMAD R7, R7, R9, -R30 ;  /* 0x0000000907077224 */ /* 0x000fc800078e0a1e */
[----:B------:R-:W-:-:S05]  /*12aa0*/  IMAD R6, R196, -0x2, R7 ;  /* 0xfffffffec4067824 */ /* 0x000fca00078e0207 */
[----:B------:R-:W-:Y:S02]  /*12ab0*/  VIMNMX R3, R3, R6, !PT ;  /* 0x0000000603037248 */ /* 0x000fe40007fe0100 */
[----:B------:R-:W-:-:S07]  /*12ac0*/  VIADDMNMX R4, R6, R9, R4, PT ;  /* 0x0000000906047246 */ /* 0x000fce0003800104 */
.L_x_1368:
[----:B------:R-:W-:Y:S01]  /*12ad0*/  ISETP.GT.AND P3, PT, R3, 0x1, !P3 ;  /* 0x000000010300780c */ /* 0x000fe20005f64270 */
[----:B------:R-:W-:Y:S01]  /*12ae0*/  ULDC UR56, c[0x0][0x988] ;  /* 0x0002620000387ab9 */ /* 0x000fe20000000800 */
[----:B------:R-:W-:Y:S01]  /*12af0*/  FMNMX.FTZ R7, R33, R35, !PT ;  /* 0x0000002321077209 */ /* 0x000fe20007810000 */
[----:B------:R-:W-:Y:S01]  /*12b00*/  IMAD.IADD R8, R57, 0x1, R8 ;  /* 0x0000000139087824 */ /* 0x000fe200078e0208 */
        /* <DEDUP_REMOVED lines=15> */
[----:B------:R-:W-:-:S02]  /*12c00*/  FMNMX.FTZ R7, R69, R7, !PT ;  /* 0x0000000745077209 */ /* 0x000fc40007810000 */
[----:B------:R-:W-:Y:S02]  /*12c10*/  FSEL R14, R14, -INF , !P3 ;  /* 0xff8000000e0e7808 */ /* 0x000fe40005800000 */
[----:B------:R-:W-:Y:S02]  /*12c20*/  ISETP.NE.AND P3, PT, R32, RZ, PT ;  /* 0x000000ff2000720c */ /* 0x000fe40003f65270 */
[----:B------:R-:W-:Y:S02]  /*12c30*/  FMNMX.FTZ R7, R41, R7, !PT ;  /* 0x0000000729077209 */ /* 0x000fe40007810000 */
[----:B------:R-:W-:Y:S02]  /*12c40*/  ISETP.GT.AND P3, PT, R3, 0x11, !P3 ;  /* 0x000000110300780c */ /* 0x000fe40005f64270 */
[----:B------:R-:W-:Y:S02]  /*12c50*/  FMNMX.FTZ R7, R71, R7, !PT ;  /* 0x0000000747077209 */ /* 0x000fe40007810000 */
[----:B------:R-:W-:-:S02]  /*12c60*/  ISETP.LT.OR P3, PT, R4, 0x12, P3 ;  /* 0x000000120400780c */ /* 0x000fc40001f61670 */
[----:B------:R-:W-:Y:S02]  /*12c70*/  FMNMX.FTZ R7, R45, R7, !PT ;  /* 0x000000072d077209 */ /* 0x000fe40007810000 */
[----:B------:R-:W-:Y:S02]  /*12c80*/  FSEL R15, R15, -INF , !P3 ;  /* 0xff8000000f0f7808 */ /* 0x000fe40005800000 */
[----:B------:R-:W-:Y:S02]  /*12c90*/  ISETP.NE.AND P3, PT, R46, RZ, PT ;  /* 0x000000ff2e00720c */ /* 0x000fe40003f65270 */
[----:B------:R-:W-:Y:S02]  /*12ca0*/  FMNMX.FTZ R7, R73, R7, !PT ;  /* 0x0000000749077209 */ /* 0x000fe40007810000 */
[----:B------:R-:W-:Y:S02]  /*12cb0*/  ISETP.GT.AND P3, PT, R3, 0x18, !P3 ;  /* 0x000000180300780c */ /* 0x000fe40005f64270 */
[----:B------:R-:W-:-:S02]  /*12cc0*/  FMNMX.FTZ R7, R49, R7, !PT ;  /* 0x0000000731077209 */ /* 0x000fc40007810000 */
[----:B------:R-:W-:Y:S02]  /*12cd0*/  ISETP.LT.OR P3, PT, R4, 0x19, P3 ;  /* 0x000000190400780c */ /* 0x000fe40001f61670 */
[----:B------:R-:W-:Y:S02]  /*12ce0*/  FMNMX.FTZ R7, R75, R7, !PT ;  /* 0x000000074b077209 */ /* 0x000fe40007810000 */
[----:B------:R-:W-:Y:S02]  /*12cf0*/  FSEL R20, R20, -INF , !P3 ;  /* 0xff80000014147808 */ /* 0x000fe40005800000 */
[----:B------:R-:W-:Y:S02]  /*12d00*/  ISETP.NE.AND P3, PT, R36, RZ, PT ;  /* 0x000000ff2400720c */ /* 0x000fe40003f65270 */
[----:B------:R-:W-:Y:S02]  /*12d10*/  FMNMX.FTZ R30, R53, R7, !PT ;  /* 0x00000007351e7209 */ /* 0x000fe40007810000 */
[----:B------:R-:W-:-:S02]  /*12d20*/  ISETP.GT.AND P3, PT, R3, 0x19, !P3 ;  /* 0x000000190300780c */ /* 0x000fc40005f64270 */
[----:B------:R-:W-:Y:S01]  /*12d30*/  ISETP.NE.AND P6, PT, R25, RZ, PT ;  /* 0x000000ff1900720c */ /* 0x000fe20003fc5270 */
[----:B------:R-:W0:Y:S01]  /*12d40*/  SHFL.BFLY PT, R7, R30, 0x2, 0x1f ;  /* 0x0c401f001e077f89 */ /* 0x000e2200000e0000 */
[C---:B------:R-:W-:Y:S02]  /*12d50*/  ISETP.LT.OR P3, PT, R4.reuse, 0x1a, P3 ;  /* 0x0000001a0400780c */ /* 0x040fe40001f61670 */
[----:B------:R-:W-:Y:S02]  /*12d60*/  ISETP.GT.AND P4, PT, R3, 0x8, !P4 ;  /* 0x000000080300780c */ /* 0x000fe40006784270 */
[----:B------:R-:W-:Y:S02]  /*12d70*/  FSEL R21, R21, -INF , !P3 ;  /* 0xff80000015157808 */ /* 0x000fe40005800000 */
[----:B------:R-:W-:Y:S02]  /*12d80*/  ISETP.NE.AND P3, PT, R37, RZ, PT ;  /* 0x000000ff2500720c */ /* 0x000fe40003f65270 */
[----:B------:R-:W-:-:S02]  /*12d90*/  ISETP.LT.OR P4, PT, R4, 0x9, P4 ;  /* 0x000000090400780c */ /* 0x000fc40002781670 */
[----:B------:R-:W-:Y:S02]  /*12da0*/  ISETP.GT.AND P3, PT, R3, 0x20, !P3 ;  /* 0x000000200300780c */ /* 0x000fe40005f64270 */
[----:B------:R-:W-:Y:S02]  /*12db0*/  FSEL R12, R12, -INF , !P4 ;  /* 0xff8000000c0c7808 */ /* 0x000fe40006000000 */
[----:B------:R-:W-:Y:S02]  /*12dc0*/  ISETP.LT.OR P3, PT, R4, 0x21, P3 ;  /* 0x000000210400780c */ /* 0x000fe40001f61670 */
[----:B------:R-:W-:Y:S02]  /*12dd0*/  ISETP.NE.AND P4, PT, R62, RZ, PT ;  /* 0x000000ff3e00720c */ /* 0x000fe40003f85270 */
[----:B------:R-:W-:Y:S02]  /*12de0*/  FSEL R24, R42, -INF , !P3 ;  /* 0xff8000002a187808 */ /* 0x000fe40005800000 */
[----:B------:R-:W-:-:S02]  /*12df0*/  ISETP.NE.AND P3, PT, R40, RZ, PT ;  /* 0x000000ff2800720c */ /* 0x000fc40003f65270 */
[C---:B------:R-:W-:Y:S02]  /*12e00*/  ISETP.GT.AND P5, PT, R3.reuse, 0x38, !P5 ;  /* 0x000000380300780c */ /* 0x040fe40006fa4270 */
[----:B------:R-:W-:Y:S02]  /*12e10*/  ISETP.GT.AND P3, PT, R3, 0x21, !P3 ;  /* 0x000000210300780c */ /* 0x000fe40005f64270 */
[----:B0-----:R-:W-:Y:S02]  /*12e20*/  FMNMX.FTZ R31, R30, R7, !PT ;  /* 0x000000071e1f7209 */ /* 0x001fe40007810000 */
[C---:B------:R-:W-:Y:S02]  /*12e30*/  ISETP.LT.OR P3, PT, R4.reuse, 0x22, P3 ;  /* 0x000000220400780c */ /* 0x040fe40001f61670 */
[----:B------:R-:W-:Y:S01]  /*12e40*/  ISETP.LT.OR P5, PT, R4, 0x39, P5 ;  /* 0x000000390400780c */ /* 0x000fe20002fa1670 */
[----:B------:R-:W0:Y:S01]  /*12e50*/  SHFL.BFLY PT, R10, R31, 0x1, 0x1f ;  /* 0x0c201f001f0a7f89 */ /* 0x000e2200000e0000 */
[----:B------:R-:W-:-:S02]  /*12e60*/  FSEL R25, R43, -INF , !P3 ;  /* 0xff8000002b197808 */ /* 0x000fc40005800000 */
[----:B------:R-:W-:-:S04]  /*12e70*/  ISETP.NE.AND P3, PT, R60, RZ, PT ;  /* 0x000000ff3c00720c */ /* 0x000fc80003f65270 */
[----:B------:R-:W-:-:S04]  /*12e80*/  ISETP.GT.AND P3, PT, R3, 0x28, !P3 ;  /* 0x000000280300780c */ /* 0x000fc80005f64270 */
[----:B------:R-:W-:-:S04]  /*12e90*/  ISETP.LT.OR P3, PT, R4, 0x29, P3 ;  /* 0x000000290400780c */ /* 0x000fc80001f61670 */
[----:B------:R-:W-:Y:S02]  /*12ea0*/  FSEL R26, R26, -INF , !P3 ;  /* 0xff8000001a1a7808 */ /* 0x000fe40005800000 */
[----:B------:R-:W-:-:S04]  /*12eb0*/  ISETP.NE.AND P3, PT, R44, RZ, PT ;  /* 0x000000ff2c00720c */ /* 0x000fc80003f65270 */
[----:B------:R-:W-:Y:S02]  /*12ec0*/  ISETP.GT.AND P3, PT, R3, 0x29, !P3 ;  /* 0x000000290300780c */ /* 0x000fe40005f64270 */
[----:B0-----:R-:W-:Y:S01]  /*12ed0*/  FMNMX.FTZ R7, R31, R10, !PT ;  /* 0x0000000a1f077209 */ /* 0x001fe20007810000 */
[----:B------:R-:W-:Y:S01]  /*12ee0*/  IMAD.U32 R10, RZ, RZ, UR56 ;  /* 0x00000038ff0a7e24 */ /* 0x000fe2000f8e00ff */
[----:B------:R-:W-:-:S03]  /*12ef0*/  ISETP.LT.OR P3, PT, R4, 0x2a, P3 ;  /* 0x0000002a0400780c */ /* 0x000fc60001f61670 */
[----:B------:R-:W-:Y:S01]  /*12f00*/  FFMA.FTZ R10, R7, R10, -8 ;  /* 0xc1000000070a7423 */ /* 0x000fe2000001000a */
[----:B------:R-:W-:Y:S02]  /*12f10*/  FSEL R27, R47, -INF , !P3 ;  /* 0xff8000002f1b7808 */ /* 0x000fe40005800000 */
[----:B------:R-:W-:Y:S02]  /*12f20*/  ISETP.GT.AND P3, PT, R3, 0x30, !P4 ;  /* 0x000000300300780c */ /* 0x000fe40006764270 */
[----:B------:R-:W-:Y:S02]  /*12f30*/  ISETP.NE.AND P4, PT, R48, RZ, PT ;  /* 0x000000ff3000720c */ /* 0x000fe40003f85270 */
[----:B------:R-:W-:Y:S02]  /*12f40*/  ISETP.LT.OR P3, PT, R4, 0x31, P3 ;  /* 0x000000310400780c */ /* 0x000fe40001f61670 */
[----:B------:R-:W-:Y:S02]  /*12f50*/  MOV R47, UR56 ;  /* 0x00000038002f7c02 */ /* 0x000fe40008000f00 */
[----:B------:R-:W-:-:S02]  /*12f60*/  FSEL R28, R50, -INF , !P3 ;  /* 0xff800000321c7808 */ /* 0x000fc40005800000 */
[----:B------:R-:W-:Y:S02]  /*12f70*/  ISETP.GT.AND P3, PT, R3, RZ, !P6 ;  /* 0x000000ff0300720c */ /* 0x000fe40007764270 */
[----:B------:R-:W-:Y:S02]  /*12f80*/  ISETP.NE.AND P6, PT, R34, RZ, PT ;  /* 0x000000ff2200720c */ /* 0x000fe40003fc5270 */
[----:B------:R-:W-:-:S04]  /*12f90*/  ISETP.LT.OR P3, PT, R4, 0x1, P3 ;  /* 0x000000010400780c */ /* 0x000fc80001f61670 */
[----:B------:R-:W-:Y:S02]  /*12fa0*/  FSEL R6, R58, -INF , !P3 ;  /* 0xff8000003a067808 */ /* 0x000fe40005800000 */
[----:B------:R-:W-:Y:S02]  /*12fb0*/  FSETP.NEU.FTZ.AND P3, PT, R7, -INF , PT ;  /* 0xff8000000700780b */ /* 0x000fe40003f7d000 */
[----:B------:R-:W-:Y:S02]  /*12fc0*/  FMNMX.FTZ R29, R6, R11, !PT ;  /* 0x0000000b061d7209 */ /* 0x000fe40007810000 */
[----:B------:R-:W-:Y:S02]  /*12fd0*/  FSEL R32, R10, RZ, P3 ;  /* 0x000000ff0a207208 */ /* 0x000fe40001800000 */
[----:B------:R-:W-:Y:S02]  /*12fe0*/  FMNMX.FTZ R10, R12, R29, !PT ;  /* 0x0000001d0c0a7209 */ /* 0x000fe40007810000 */
[----:B------:R-:W-:Y:S01]  /*12ff0*/  ISETP.GT.AND P3, PT, R3, 0x31, !P4 ;  /* 0x000000310300780c */ /* 0x000fe20006764270 */
[--C-:B------:R-:W-:Y:S01]  /*13000*/  FFMA.FTZ R30, R33, UR56, -R32.reuse ;  /* 0x00000038211e7c23 */ /* 0x100fe20008010820 */
[----:B------:R-:W-:Y:S01]  /*13010*/  FMNMX.FTZ R29, R13, R10, !PT ;  /* 0x0000000a0d1d7209 */ /* 0x000fe20007810000 */
[--C-:B------:R-:W-:Y:S01]  /*13020*/  FFMA.FTZ R33, R35, UR56, -R32.reuse ;  /* 0x0000003823217c23 */ /* 0x100fe20008010820 */
[----:B------:R-:W-:Y:S01]  /*13030*/  ISETP.LT.OR P3, PT, R4, 0x32, P3 ;  /* 0x000000320400780c */ /* 0x000fe20001f61670 */
[--C-:B------:R-:W-:Y:S01]  /*13040*/  FFMA.FTZ R34, R39, UR56, -R32.reuse ;  /* 0x0000003827227c23 */ /* 0x100fe20008010820 */
[----:B------:R-:W-:Y:S01]  /*13050*/  FMNMX.FTZ R10, R14, R29, !PT ;  /* 0x0000001d0e0a7209 */ /* 0x000fe20007810000 */
[----:B------:R-:W-:Y:S01]  /*13060*/  MUFU.EX2 R30, R30 ;  /* 0x0000001e001e7308 */ /* 0x000fe20000000800 */
[----:B------:R-:W-:Y:S01]  /*13070*/  ISETP.GT.AND P4, PT, R3, 0x39, !P6 ;  /* 0x000000390300780c */ /* 0x000fe20007784270 */
[--C-:B------:R-:W-:Y:S01]  /*13080*/  FFMA.FTZ R35, R59, UR56, -R32.reuse ;  /* 0x000000383b237c23 */ /* 0x100fe20008010820 */
[----:B------:R-:W-:Y:S01]  /*13090*/  FMNMX.FTZ R29, R15, R10, !PT ;  /* 0x0000000a0f1d7209 */ /* 0x000fe20007810000 */
[--C-:B------:R-:W-:Y:S01]  /*130a0*/  FFMA.FTZ R36, R61, UR56, -R32.reuse ;  /* 0x000000383d247c23 */ /* 0x100fe20008010820 */
[----:B------:R-:W-:Y:S01]  /*130b0*/  FSEL R3, R51, -INF , !P3 ;  /* 0xff80000033037808 */ /* 0x000fe20005800000 */
[--C-:B------:R-:W-:Y:S01]  /*130c0*/  FFMA.FTZ R37, R63, UR56, -R32.reuse ;  /* 0x000000383f257c23 */ /* 0x100fe20008010820 */
[----:B------:R-:W-:Y:S01]  /*130d0*/  FMNMX.FTZ R10, R20, R29, !PT ;  /* 0x0000001d140a7209 */ /* 0x000fe20007810000 */
[----:B------:R-:W0:Y:S01]  /*130e0*/  MUFU.EX2 R33, R33 ;  /* 0x0000002100217308 */ /* 0x000e220000000800 */
[----:B------:R-:W-:Y:S01]  /*130f0*/  ISETP.LT.OR P4, PT, R4, 0x3a, P4 ;  /* 0x0000003a0400780c */ /* 0x000fe20002781670 */
[--C-:B------:R-:W-:Y:S01]  /*13100*/  FFMA.FTZ R38, R65, UR56, -R32.reuse ;  /* 0x0000003841267c23 */ /* 0x100fe20008010820 */
[----:B------:R-:W-:Y:S01]  /*13110*/  FMNMX.FTZ R29, R21, R10, !PT ;  /* 0x0000000a151d7209 */ /* 0x000fe20007810000 */
[--C-:B------:R-:W-:Y:S01]  /*13120*/  FFMA.FTZ R43, R45, UR56, -R32.reuse ;  /* 0x000000382d2b7c23 */ /* 0x100fe20008010820 */
[----:B------:R-:W-:Y:S01]  /*13130*/  FSEL R4, R54, -INF , !P5 ;  /* 0xff80000036047808 */ /* 0x000fe20006800000 */
[--C-:B------:R-:W-:Y:S01]  /*13140*/  FFMA.FTZ R45, R49, UR56, -R32.reuse ;  /* 0x00000038312d7c23 */ /* 0x100fe20008010820 */
[----:B------:R-:W-:Y:S01]  /*13150*/  FMNMX.FTZ R10, R24, R29, !PT ;  /* 0x0000001d180a7209 */ /* 0x000fe20007810000 */
[----:B------:R-:W1:Y:S01]  /*13160*/  MUFU.EX2 R34, R34 ;  /* 0x0000002200227308 */ /* 0x000e620000000800 */
[----:B------:R-:W-:-:S01]  /*13170*/  FFMA.FTZ R39, R67, UR56, -R32 ;  /* 0x0000003843277c23 */ /* 0x000fc20008010820 */
[--C-:B------:R-:W-:Y:S01]  /*13180*/  FFMA.FTZ R40, R69, UR56, -R32.reuse ;  /* 0x0000003845287c23 */ /* 0x100fe20008010820 */
[----:B------:R-:W-:Y:S01]  /*13190*/  FMNMX.FTZ R29, R25, R10, !PT ;  /* 0x0000000a191d7209 */ /* 0x000fe20007810000 */
[--C-:B------:R-:W-:Y:S01]  /*131a0*/  FFMA.FTZ R41, R41, UR56, -R32.reuse ;  /* 0x0000003829297c23 */ /* 0x100fe20008010820 */
[----:B------:R-:W-:-:S01]  /*131b0*/  FFMA.FTZ R42, R71, UR56, -R32 ;  /* 0x00000038472a7c23 */ /* 0x000fc20008010820 */
[----:B------:R-:W-:Y:S01]  /*131c0*/  FFMA.FTZ R44, R73, UR56, -R32 ;  /* 0x00000038492c7c23 */ /* 0x000fe20008010820 */
[----:B------:R-:W-:Y:S01]  /*131d0*/  FMNMX.FTZ R10, R26, R29, !PT ;  /* 0x0000001d1a0a7209 */ /* 0x000fe20007810000 */
[----:B------:R-:W2:Y:S03]  /*131e0*/  MUFU.EX2 R35, R35 ;  /* 0x0000002300237308 */ /* 0x000ea60000000800 */
[----:B------:R-:W-:-:S04]  /*131f0*/  FMNMX.FTZ R29, R27, R10, !PT ;  /* 0x0000000a1b1d7209 */ /* 0x000fc80007810000 */
[----:B------:R-:W-:Y:S01]  /*13200*/  FMNMX.FTZ R10, R28, R29, !PT ;  /* 0x0000001d1c0a7209 */ /* 0x000fe20007810000 */
[----:B------:R-:W3:Y:S01]  /*13210*/  MUFU.EX2 R36, R36 ;  /* 0x0000002400247308 */ /* 0x000ee20000000800 */
[----:B------:R-:W-:Y:S02]  /*13220*/  FSEL R29, R55, -INF , !P4 ;  /* 0xff800000371d7808 */ /* 0x000fe40006000000 */
[----:B------:R-:W-:-:S04]  /*13230*/  FMNMX.FTZ R31, R3, R10, !PT ;  /* 0x0000000a031f7209 */ /* 0x000fc80007810000 */
[----:B------:R-:W-:Y:S01]  /*13240*/  FMNMX.FTZ R10, R4, R31, !PT ;  /* 0x0000001f040a7209 */ /* 0x000fe20007810000 */
[----:B------:R-:W4:Y:S03]  /*13250*/  MUFU.EX2 R37, R37 ;  /* 0x0000002500257308 */ /* 0x000f260000000800 */
[----:B------:R-:W-:-:S05]  /*13260*/  FMNMX.FTZ R10, R29, R10, !PT ;  /* 0x0000000a1d0a7209 */ /* 0x000fca0007810000 */
[----:B------:R-:W5:Y:S01]  /*13270*/  SHFL.BFLY PT, R31, R10, 0x2, 0x1f ;  /* 0x0c401f000a1f7f89 */ /* 0x000f6200000e0000 */
[----:B------:R-:W4:Y:S08]  /*13280*/  MUFU.EX2 R38, R38 ;  /* 0x0000002600267308 */ /* 0x000f300000000800 */
[----:B------:R-:W4:Y:S08]  /*13290*/  MUFU.EX2 R39, R39 ;  /* 0x0000002700277308 */ /* 0x000f300000000800 */
[----:B------:R-:W-:Y:S01]  /*132a0*/  MUFU.EX2 R40, R40 ;  /* 0x0000002800287308 */ /* 0x000fe20000000800 */
[----:B-----5:R-:W-:-:S07]  /*132b0*/  FMNMX.FTZ R31, R10, R31, !PT ;  /* 0x0000001f0a1f7209 */ /* 0x020fce0007810000 */
[----:B------:R-:W-:Y:S01]  /*132c0*/  MUFU.EX2 R41, R41 ;  /* 0x0000002900297308 */ /* 0x000fe20000000800 */
[----:B------:R-:W5:Y:S07]  /*132d0*/  SHFL.BFLY PT, R10, R31, 0x1, 0x1f ;  /* 0x0c201f001f0a7f89 */ /* 0x000f6e00000e0000 */
[----:B------:R-:W-:Y:S08]  /*132e0*/  MUFU.EX2 R42, R42 ;  /* 0x0000002a002a7308 */ /* 0x000ff00000000800 */
[----:B------:R-:W-:Y:S08]  /*132f0*/  MUFU.EX2 R43, R43 ;  /* 0x0000002b002b7308 */ /* 0x000ff00000000800 */
        /* <DEDUP_REMOVED lines=9> */
[----:B-1----:R-:W-:Y:S01]  /*13390*/  FADD.FTZ R48, R34, R47 ;  /* 0x0000002f22307221 */ /* 0x002fe20000010000 */
[----:B--2---:R-:W-:-:S03]  /*133a0*/  F2FP.SATFINITE.E4M3.F32.PACK_AB_MERGE_C R34, R35, R34, RZ ;  /* 0x000000222322723e */ /* 0x004fc600048070ff */
        /* <DEDUP_REMOVED lines=11> */
[----:B------:R-:W-:-:S01]  /*13460*/  FADD.FTZ R47, R35, R48 ;  /* 0x00000030232f7221 */ /* 0x000fc20000010000 */
[--C-:B------:R-:W-:Y:S01]  /*13470*/  FFMA.FTZ R26, R26, UR56, -R46.reuse ;  /* 0x000000381a1a7c23 */ /* 0x100fe2000801082e */
[----:B------:R-:W-:-:S01]  /*13480*/  FFMA.FTZ R27, R27, UR56, -R46 ;  /* 0x000000381b1b7c23 */ /* 0x000fc2000801082e */
[----:B------:R-:W0:Y:S01]  /*13490*/  MUFU.EX2 R11, R11 ;  /* 0x0000000b000b7308 */ /* 0x000e220000000800 */
[----:B---3--:R-:W-:-:S01]  /*134a0*/  FADD.FTZ R48, R36, R47 ;  /* 0x0000002f24307221 */ /* 0x008fc20000010000 */
[----:B------:R-:W-:Y:S01]  /*134b0*/  F2FP.SATFINITE.E4M3.F32.PACK_AB_MERGE_C R188, R33, R30, R34 ;  /* 0x0000001e21bc723e */ /* 0x000fe20004807022 */
[----:B------:R-:W-:-:S01]  /*134c0*/  FFMA.FTZ R28, R28, UR56, -R46 ;  /* 0x000000381c1c7c23 */ /* 0x000fc2000801082e */
[----:B------:R-:W-:Y:S01]  /*134d0*/  FFMA.FTZ R3, R3, UR56, -R46 ;  /* 0x0000003803037c23 */ /* 0x000fe2000801082e */
[----:B----4-:R-:W-:-:S01]  /*134e0*/  FADD.FTZ R35, R37, R48 ;  /* 0x0000003025237221 */ /* 0x010fc20000010000 */
[--C-:B------:R-:W-:Y:S01]  /*134f0*/  FFMA.FTZ R4, R4, UR56, -R46.reuse ;  /* 0x0000003804047c23 */ /* 0x100fe2000801082e */
[----:B------:R-:W-:-:S01]  /*13500*/  FFMA.FTZ R29, R29, UR56, -R46 ;  /* 0x000000381d1d7c23 */ /* 0x000fc2000801082e */
[----:B------:R-:W1:Y:S01]  /*13510*/  MUFU.EX2 R12, R12 ;  /* 0x0000000c000c7308 */ /* 0x000e620000000800 */
[----:B------:R-:W-:-:S01]  /*13520*/  FADD.FTZ R30, R38, R35 ;  /* 0x00000023261e7221 */ /* 0x000fc20000010000 */
[----:B------:R-:W-:-:S03]  /*13530*/  F2FP.SATFINITE.E4M3.F32.PACK_AB_MERGE_C R38, R39, R38, RZ ;  /* 0x000000262726723e */ /* 0x000fc600048070ff */
[----:B------:R-:W-:Y:S01]  /*13540*/  FADD.FTZ R39, R39, R30 ;  /* 0x0000001e27277221 */ /* 0x000fe20000010000 */
[----:B------:R-:W-:Y:S02]  /*13550*/  F2FP.SATFINITE.E4M3.F32.PACK_AB_MERGE_C R190, R37, R36, R38 ;  /* 0x0000002425be723e */ /* 0x000fe40004807026 */
[----:B------:R-:W2:Y:S01]  /*13560*/  MUFU.EX2 R13, R13 ;  /* 0x0000000d000d7308 */ /* 0x000ea20000000800 */
[----:B0-----:R-:W-:-:S01]  /*13570*/  FADD.FTZ R49, R6, R11 ;  /* 0x0000000b06317221 */ /* 0x001fc20000010000 */
[----:B------:R-:W-:Y:S01]  /*13580*/  FADD.FTZ R30, R40, R39 ;  /* 0x00000027281e7221 */ /* 0x000fe20000010000 */
[----:B------:R-:W-:-:S04]  /*13590*/  F2FP.SATFINITE.E4M3.F32.PACK_AB_MERGE_C R36, R43, R42, RZ ;  /* 0x0000002a2b24723e */ /* 0x000fc800048070ff */
[----:B------:R-:W-:Y:S01]  /*135a0*/  F2FP.SATFINITE.E4M3.F32.PACK_AB_MERGE_C R184, R41, R40, R36 ;  /* 0x0000002829b8723e */ /* 0x000fe20004807024 */
        /* <DEDUP_REMOVED lines=12> */
[----:B------:R-:W-:-:S04]  /*13670*/  F2FP.SATFINITE.E4M3.F32.PACK_AB_MERGE_C R20, R21, R20, RZ ;  /* 0x000000141514723e */ /* 0x000fc800048070ff */
[----:B------:R-:W-:Y:S02]  /*13680*/  F2FP.SATFINITE.E4M3.F32.PACK_AB_MERGE_C R191, R15, R14, R20 ;  /* 0x0000000e0fbf723e */ /* 0x000fe40004807014 */
[----:B------:R-:W0:Y:S01]  /*13690*/  MUFU.EX2 R26, R26 ;  /* 0x0000001a001a7308 */ /* 0x000e220000000800 */
[----:B-1----:R-:W-:-:S01]  /*136a0*/  FADD.FTZ R34, R24, R33 ;  /* 0x0000002118227221 */ /* 0x002fc20000010000 */
[----:B------:R-:W-:-:S04]  /*136b0*/  FADD.FTZ R33, R41, R30 ;  /* 0x0000001e29217221 */ /* 0x000fc80000010000 */
[----:B------:R-:W-:Y:S01]  /*136c0*/  FADD.FTZ R42, R42, R33 ;  /* 0x000000212a2a7221 */ /* 0x000fe20000010000 */
[----:B------:R-:W-:Y:S01]  /*136d0*/  F2FP.SATFINITE.E4M3.F32.PACK_AB_MERGE_C R33, R13, R12, RZ ;  /* 0x0000000c0d21723e */ /* 0x000fe200048070ff */
[----:B------:R-:W1:Y:S01]  /*136e0*/  MUFU.EX2 R32, R32 ;  /* 0x0000002000207308 */ /* 0x000e620000000800 */
[----:B--2---:R-:W-:-:S01]  /*136f0*/  FADD.FTZ R35, R25, R34 ;  /* 0x0000002219237221 */ /* 0x004fc20000010000 */
[----:B------:R-:W-:Y:S01]  /*13700*/  FADD.FTZ R43, R43, R42 ;  /* 0x0000002a2b2b7221 */ /* 0x000fe20000010000 */
[----:B------:R-:W-:-:S05]  /*13710*/  F2FP.SATFINITE.E4M3.F32.PACK_AB_MERGE_C R189, R11, R6, R33 ;  /* 0x000000060bbd723e */ /* 0x000fca0004807021 */
[----:B------:R-:W2:Y:S01]  /*13720*/  MUFU.EX2 R27, R27 ;  /* 0x0000001b001b7308 */ /* 0x000ea20000000800 */
[----:B0-----:R-:W-:-:S07]  /*13730*/  FADD.FTZ R30, R26, R35 ;  /* 0x000000231a1e7221 */ /* 0x001fce0000010000 */
[----:B------:R-:W0:Y:S01]  /*13740*/  MUFU.EX2 R45, R45 ;  /* 0x0000002d002d7308 */ /* 0x000e220000000800 */
[----:B-1----:R-:W-:-:S07]  /*13750*/  F2FP.SATFINITE.E4M3.F32.PACK_AB_MERGE_C R12, R32, R31, RZ ;  /* 0x0000001f200c723e */ /* 0x002fce00048070ff */
[----:B------:R-:W1:Y:S01]  /*13760*/  MUFU.EX2 R28, R28 ;  /* 0x0000001c001c7308 */ /* 0x000e620000000800 */
[----:B--2---:R-:W-:-:S01]  /*13770*/  FADD.FTZ R13, R27, R30 ;  /* 0x0000001e1b0d7221 */ /* 0x004fc20000010000 */
[----:B------:R-:W-:-:S04]  /*13780*/  F2FP.SATFINITE.E4M3.F32.PACK_AB_MERGE_C R26, R27, R26, RZ ;  /* 0x0000001a1b1a723e */ /* 0x000fc800048070ff */
[----:B------:R-:W-:Y:S02]  /*13790*/  F2FP.SATFINITE.E4M3.F32.PACK_AB_MERGE_C R185, R25, R24, R26 ;  /* 0x0000001819b9723e */ /* 0x000fe4000480701a */
        /* <DEDUP_REMOVED lines=15> */
[----:B------:R-:W-:Y:S06]  /*13890*/  @!P2 BRA `(.L_x_1372) ;  /* 0x000000000048a947 */ /* 0x000fec0003800000 */
        /* <DEDUP_REMOVED lines=11> */
.L_x_1374:
[----:B------:R-:W-:-:S13]  /*13950*/  ISETP.NE.AND P3, PT, R9, 0x1, PT ;  /* 0x000000010900780c */ /* 0x000fda0003f65270 */
[----:B------:R-:W0:Y:S02]  /*13960*/  @P3 LDC.64 R12, c[0x0][0x9e8] ;  /* 0x00027a00ff0c3b82 */ /* 0x000e240000000a00 */
[----:B0-----:R-:W-:-:S05]  /*13970*/  @P3 IMAD.HI.U32 R12, R11, R12, RZ ;  /* 0x0000000c0b0c3227 */ /* 0x001fca00078e00ff */
[----:B------:R-:W-:-:S07]  /*13980*/  @P3 SHF.R.U32.HI R11, RZ, R13, R12 ;  /* 0x0000000dff0b3219 */ /* 0x000fce000001160c */
.L_x_1375:
[----:B------:R-:W-:Y:S05]  /*13990*/  BSYNC B0 ;  /* 0x0000000000007941 */ /* 0x000fea0003800000 */
.L_x_1373:
[----:B------:R-:W-:-:S05]  /*139a0*/  IMAD R9, R11, R9, R9 ;  /* 0x000000090b097224 */ /* 0x000fca00078e0209 */
[----:B------:R-:W-:-:S07]  /*139b0*/  VIMNMX R8, R8, R9, PT ;  /* 0x0000000908087248 */ /* 0x000fce0003fe0100 */
.L_x_1372:
[----:B------:R-:W-:Y:S01]  /*139c0*/  SHF.R.S32.HI R9, RZ, 0x1f, R8 ;  /* 0x0000001fff097819 */ /* 0x000fe20000011408 */
[----:B------:R-:W-:Y:S01]  /*139d0*/  ULDC UR52, c[0x0][0x9e4] ;  /* 0x0002790000347ab9 */ /* 0x000fe20000000800 */
[----:B------:R-:W-:Y:S01]  /*139e0*/  ULDC UR49, c[0x0][0x9e4] ;  /* 0x0002790000317ab9 */ /* 0x000fe20000000800 */
[----:B------:R-:W-:Y:S01]  /*139f0*/  ULDC UR48, c[0x0][0x988] ;  /* 0x0002620000307ab9 */ /* 0x000fe20000000800 */
[----:B------:R-:W-:Y:S01]  /*13a00*/  LEA.HI R9, R9, R8, RZ, 0x6 ;  /* 0x0000000809097211 */ /* 0x000fe200078f30ff */
[----:B------:R-:W-:Y:S01]  /*13a10*/  ULDC UR51, c[0x0][0x988] ;  /* 0x0002620000337ab9 */ /* 0x000fe20000000800 */
[----:B------:R-:W-:Y:S01]  /*13a20*/  ULDC UR50, c[0x0][0x988] ;  /* 0x0002620000327ab9 */ /* 0x000fe20000000800 */
[----:B------:R-:W-:Y:S01]  /*13a30*/  ULDC UR54, c[0x0][0x9e0] ;  /* 0x0002780000367ab9 */ /* 0x000fe20000000800 */
[----:B------:R-:W-:Y:S01]  /*13a40*/  SHF.R.S32.HI R8, RZ, 0x6, R9 ;  /* 0x00000006ff087819 */ /* 0x000fe20000011409 */
[----:B------:R-:W-:Y:S01]  /*13a50*/  ULDC UR53, c[0x0][0x9e0] ;  /* 0x0002780000357ab9 */ /* 0x000fe20000000800 */
[----:B------:R-:W-:-:S02]  /*13a60*/  CS2R R150, SRZ ;  /* 0x0000000000967805 */ /* 0x000fc4000001ff00 */
[----:B------:R-:W-:Y:S02]  /*13a70*/  CS2R R148, SRZ ;  /* 0x0000000000947805 */ /* 0x000fe4000001ff00 */
[----:B------:R-:W-:Y:S02]  /*13a80*/  VIMNMX R11, R203, R8, !PT ;  /* 0x00000008cb0b7248 */ /* 0x000fe40007fe0100 */
[----:B------:R-:W-:Y:S02]  /*13a90*/  CS2R R146, SRZ ;  /* 0x0000000000927805 */ /* 0x000fe4000001ff00 */
[----:B------:R-:W-:Y:S02]  /*13aa0*/  CS2R R144, SRZ ;  /* 0x0000000000907805 */ /* 0x000fe4000001ff00 */
[----:B------:R-:W-:Y:S02]  /*13ab0*/  CS2R R142, SRZ ;  /* 0x00000000008e7805 */ /* 0x000fe4000001ff00 */
[----:B------:R-:W-:-:S02]  /*13ac0*/  ISETP.GE.AND P3, PT, R6, R11, PT ;  /* 0x0000000b0600720c */ /* 0x000fc40003f66270 */
        /* <DEDUP_REMOVED lines=58> */
[----:B------:R-:W-:Y:S01]  /*13e70*/  CS2R R24, SRZ ;  /* 0x0000000000187805 */ /* 0x000fe2000001ff00 */
[----:B------:R-:W-:Y:S06]  /*13e80*/  @!P3 BRA `(.L_x_1376) ;  /* 0x00000028002cb947 */ /* 0x000fec0003800000 */
[----:B------:R-:W-:Y:S02]  /*13e90*/  IMAD.IADD R12, R152, 0x1, R0 ;  /* 0x00000001980c7824 */ /* 0x000fe400078e0200 */
[----:B------:R-:W-:Y:S02]  /*13ea0*/  IMAD.MOV.U32 R151, RZ, RZ, RZ ;  /* 0x000000ffff977224 */ /* 0x000fe400078e00ff */
[----:B------:R-:W-:-:S07]  /*13eb0*/  VIADD R13, R12, 0x8 ;  /* 0x000000080c0d7836 */ /* 0x000fce0000000000 */
.L_x_1395:
[----:B------:R-:W-:Y:S01]  /*13ec0*/  ISETP.NE.AND P3, PT, R202, RZ, PT ;  /* 0x000000ffca00720c */ /* 0x000fe20003f65270 */
[----:B------:R-:W-:Y:S01]  /*13ed0*/  VIADD R14, R200, 0x1 ;  /* 0x00000001c80e7836 */ /* 0x000fe20000000000 */
[----:B------:R-:W-:Y:S05]  /*13ee0*/  YIELD ;  /* 0x0000000000007946 */ /* 0x000fea0003800000 */
[----:B------:R-:W-:-:S04]  /*13ef0*/  ISETP.NE.AND P4, PT, R14, 0x2, PT ;  /* 0x000000020e00780c */ /* 0x000fc80003f85270 */
[----:B------:R-:W-:Y:S02]  /*13f00*/  SEL R15, RZ, 0x1, P4 ;  /* 0x00000001ff0f7807 */ /* 0x000fe40002000000 */
[----:B------:R-:W-:Y:S02]  /*13f10*/  SEL R14, R14, RZ, P4 ;  /* 0x000000ff0e0e7207 */ /* 0x000fe40002000000 */
[----:B------:R-:W-:Y:S01]  /*13f20*/  LOP3.LUT R15, R194, R15, RZ, 0x3c, !PT ;  /* 0x0000000fc20f7212 */ /* 0x000fe200078e3cff */
[----:B------:R-:W-:Y:S06]  /*13f30*/  @P3 BRA `(.L_x_1377) ;  /* 0x0000000000303947 */ /* 0x000fec0003800000 */
[----:B------:R-:W-:Y:S05]  /*13f40*/  @!P0 BRA `(.L_x_1378) ;  /* 0x0000000000048947 */ /* 0x000fea0003800000 */
[----:B------:R-:W-:Y:S01]  /*13f50*/  BPT.TRAP 0x1 ;  /* 0x000000040000795c */ /* 0x000fe20000300000 */
.L_x_1378:
[----:B------:R-:W-:Y:S01]  /*13f60*/  IMAD R9, R14, 0x8, R16 ;  /* 0x000000080e097824 */ /* 0x000fe200078e0210 */
[----:B------:R-:W-:-:S04]  /*13f70*/  SHF.L.U32 R8, R15, 0x1f, RZ ;  /* 0x0000001f0f087819 */ /* 0x000fc800000006ff */
[----:B------:R0:W1:Y:S01]  /*13f80*/  SYNCS.PHASECHK.TRANS64.TRYWAIT P4, [R9+URZ+0x28430], R8 ;  /* 0x02843008090075a7 */ /* 0x000062000808017f */
[----:B------:R-:W-:Y:S05]  /*13f90*/  @!P0 BRA `(.L_x_1379) ;  /* 0x0000000000048947 */ /* 0x000fea0003800000 */
[----:B------:R-:W-:Y:S01]  /*13fa0*/  BPT.TRAP 0x1 ;  /* 0x000000040000795c */ /* 0x000fe20000300000 */
.L_x_1379:
[----:B------:R-:W-:Y:S04]  /*13fb0*/  BSSY B0, `(.L_x_1377) ;  /* 0x0000004000007945 */ /* 0x000fe80003800000 */
[----:B-1----:R-:W-:Y:S05]  /*13fc0*/  @P4 BRA `(.L_x_1380) ;  /* 0x0000000000084947 */ /* 0x002fea0003800000 */
[----:B------:R-:W1:Y:S02]  /*13fd0*/  SYNCS.PHASECHK.TRANS64.TRYWAIT P4, [R9+URZ+0x28430], R8 ;  /* 0x02843008090075a7 */ /* 0x000e64000808017f */
[----:B-1----:R-:W-:Y:S05]  /*13fe0*/  @!P4 BRA `(.L_x_1381) ;  /* 0x0000013800a4c947 */ /* 0x002fea0003800000 */
.L_x_1380:
[----:B------:R-:W-:Y:S05]  /*13ff0*/  BSYNC B0 ;  /* 0x0000000000007941 */ /* 0x000fea0003800000 */
.L_x_1377:
[----:B01----:R-:W0:Y:S01]  /*14000*/  S2R R8, SR_TID.X ;  /* 0x0000000000087919 */ /* 0x003e220000002100 */
[----:B------:R-:W-:Y:S05]  /*14010*/  WARPSYNC.ALL ;  /* 0x0000000000007948 */ /* 0x000fea0003800000 */
[----:B------:R-:W-:Y:S02]  /*14020*/  IMAD.MOV.U32 R9, RZ, RZ, 0x40000040 ;  /* 0x40000040ff097424 */ /* 0x000fe400078e00ff */
[----:B------:R-:W-:Y:S02]  /*14030*/  IMAD.MOV.U32 R153, RZ, RZ, 0x40000040 ;  /* 0x40000040ff997424 */ /* 0x000fe400078e00ff */
[----:B------:R-:W-:Y:S01]  /*14040*/  IMAD.MOV.U32 R155, RZ, RZ, 0x40000040 ;  /* 0x40000040ff9b7424 */ /* 0x000fe200078e00ff */
[----:B------:R-:W-:Y:S01]  /*14050*/  R2UR UR15, R9 ;  /* 0x00000000090f72ca */ /* 0x000fe200000e0000 */
[----:B------:R-:W-:Y:S01]  /*14060*/  IMAD.MOV.U32 R21, RZ, RZ, 0x40000040 ;  /* 0x40000040ff157424 */ /* 0x000fe200078e00ff */
[----:B------:R-:W-:-:S02]  /*14070*/  R2UR UR11, R153 ;  /* 0x00000000990b72ca */ /* 0x000fc400000e0000 */
[----:B------:R-:W-:Y:S02]  /*14080*/  R2UR UR7, R155 ;  /* 0x000000009b0772ca */ /* 0x000fe400000e0000 */
[----:B------:R-:W-:Y:S02]  /*14090*/  R2UR UR23, R153 ;  /* 0x00000000991772ca */ /* 0x000fe400000e0000 */
[----:B------:R-:W-:Y:S02]  /*140a0*/  R2UR UR31, R155 ;  /* 0x000000009b1f72ca */ /* 0x000fe400000e0000 */
[C---:B------:R-:W-:Y:S02]  /*140b0*/  R2UR UR19, R21.reuse ;  /* 0x00000000151372ca */ /* 0x040fe400000e0000 */
[----:B------:R-:W-:Y:S02]  /*140c0*/  R2UR UR27, R21 ;  /* 0x00000000151b72ca */ /* 0x000fe400000e0000 */
[----:B------:R-:W-:-:S02]  /*140d0*/  R2UR UR35, R9 ;  /* 0x00000000092372ca */ /* 0x000fc400000e0000 */
[----:B0-----:R-:W-:Y:S02]  /*140e0*/  SHF.R.U32.HI R20, RZ, 0x7, R8 ;  /* 0x00000007ff147819 */ /* 0x001fe40000011608 */
[----:B------:R-:W-:-:S03]  /*140f0*/  LEA R8, R14, R5, 0xa ;  /* 0x000000050e087211 */ /* 0x000fc600078e50ff */
[----:B------:R-:W-:Y:S01]  /*14100*/  VIADD R156, R20, 0x8 ;  /* 0x00000008149c7836 */ /* 0x000fe20000000000 */
[C---:B------:R-:W-:Y:S01]  /*14110*/  R2UR UR14, R8.reuse ;  /* 0x00000000080e72ca */ /* 0x040fe200000e0000 */
[C---:B------:R-:W-:Y:S02]  /*14120*/  VIADD R152, R8.reuse, 0x2 ;  /* 0x0000000208987836 */ /* 0x040fe40000000000 */
[C---:B------:R-:W-:Y:S01]  /*14130*/  VIADD R154, R8.reuse, 0x4 ;  /* 0x00000004089a7836 */ /* 0x040fe20000000000 */
[----:B------:R0:W-:Y:S01]  /*14140*/  BAR.SYNC.DEFER_BLOCKING R156, 0x100 ;  /* 0x0004009c0000751d */ /* 0x0001e20000010000 */
[----:B------:R-:W-:Y:S01]  /*14150*/  VIADD R20, R8, 0x6 ;  /* 0x0000000608147836 */ /* 0x000fe20000000000 */
[----:B------:R-:W-:Y:S01]  /*14160*/  R2UR UR10, R152 ;  /* 0x00000000980a72ca */ /* 0x000fe200000e0000 */
[----:B------:R-:W-:Y:S01]  /*14170*/  VIADD R152, R8, 0x200 ;  /* 0x0000020008987836 */ /* 0x000fe20000000000 */
[----:B------:R-:W-:Y:S01]  /*14180*/  R2UR UR6, R154 ;  /* 0x000000009a0672ca */ /* 0x000fe200000e0000 */
[----:B------:R-:W-:Y:S01]  /*14190*/  VIADD R154, R8, 0x204 ;  /* 0x00000204089a7836 */ /* 0x000fe20000000000 */
[----:B------:R-:W-:-:S02]  /*141a0*/  R2UR UR18, R20 ;  /* 0x00000000141272ca */ /* 0x000fc400000e0000 */
[----:B------:R-:W-:Y:S02]  /*141b0*/  R2UR UR22, R152 ;  /* 0x00000000981672ca */ /* 0x000fe400000e0000 */
[----:B------:R-:W-:Y:S02]  /*141c0*/  R2UR UR30, R154 ;  /* 0x000000009a1e72ca */ /* 0x000fe400000e0000 */
[C---:B------:R-:W-:Y:S01]  /*141d0*/  IADD3 R20, R8.reuse, 0x202, RZ ;  /* 0x0000020208147810 */ /* 0x040fe20007ffe0ff */
[----:B------:R-:W-:-:S03]  /*141e0*/  VIADD R8, R8, 0x206 ;  /* 0x0000020608087836 */ /* 0x000fc60000000000 */
[----:B------:R-:W-:Y:S02]  /*141f0*/  R2UR UR26, R20 ;  /* 0x00000000141a72ca */ /* 0x000fe400000e0000 */
[----:B------:R-:W-:Y:S01]  /*14200*/  R2UR UR34, R8 ;  /* 0x00000000082272ca */ /* 0x000fe200000e0000 */
[----:B0-----:R-:W-:-:S06]  /*14210*/  WARPGROUP.ARRIVE ;  /* 0x00000000000079c5 */ /* 0x001fcc0000000000 */
        /* <DEDUP_REMOVED lines=23> */
[----:B------:R-:W-:Y:S05]  /*14390*/  @P3 BRA `(.L_x_1382) ;  /* 0x0000000000283947 */ /* 0x000fea0003800000 */
[----:B------:R-:W-:Y:S05]  /*143a0*/  @!P0 BRA `(.L_x_1383) ;  /* 0x0000000000048947 */ /* 0x000fea0003800000 */
[----:B------:R-:W-:Y:S01]  /*143b0*/  BPT.TRAP 0x1 ;  /* 0x000000040000795c */ /* 0x000fe20000300000 */
.L_x_1383:
[----:B------:R-:W-:Y:S01]  /*143c0*/  SHF.L.U32 R8, R194, 0x1f, RZ ;  /* 0x0000001fc2087819 */ /* 0x000fe200000006ff */
[----:B------:R-:W-:-:S04]  /*143d0*/  IMAD R9, R200, 0x8, R16 ;  /* 0x00000008c8097824 */ /* 0x000fc800078e0210 */
[----:B------:R0:W1:Y:S01]  /*143e0*/  SYNCS.PHASECHK.TRANS64.TRYWAIT P3, [R9+URZ+0x28450], R8 ;  /* 0x02845008090075a7 */ /* 0x000062000806017f */
[----:B------:R-:W-:Y:S05]  /*143f0*/  @!P0 BRA `(.L_x_1384) ;  /* 0x0000000000048947 */ /* 0x000fea0003800000 */
[----:B------:R-:W-:Y:S01]  /*14400*/  BPT.TRAP 0x1 ;  /* 0x000000040000795c */ /* 0x000fe20000300000 */
.L_x_1384:
[----:B-1----:R-:W-:Y:S05]  /*14410*/  @P3 BRA `(.L_x_1382) ;  /* 0x0000000000083947 */ /* 0x002fea0003800000 */
[----:B------:R-:W1:Y:S02]  /*14420*/  SYNCS.PHASECHK.TRANS64.TRYWAIT P3, [R9+URZ+0x28450], R8 ;  /* 0x02845008090075a7 */ /* 0x000e64000806017f */
[----:B-1----:R-:W-:Y:S05]  /*14430*/  @!P3 BRA `(.L_x_1385) ;  /* 0x0000013400a4b947 */ /* 0x002fea0003800000 */
.L_x_1382:
[----:B01----:R-:W-:Y:S01]  /*14440*/  VIADD R8, R16, 0x8000 ;  /* 0x0000800010087836 */ /* 0x003fe20000000000 */
[----:B------:R-:W-:Y:S05]  /*14450*/  WARPSYNC.ALL ;  /* 0x0000000000007948 */ /* 0x000fea0003800000 */
[----:B------:R-:W-:Y:S01]  /*14460*/  SHF.R.U32.HI R8, RZ, 0x4, R8 ;  /* 0x00000004ff087819 */ /* 0x000fe20000011608 */
[----:B------:R-:W-:-:S06]  /*14470*/  WARPGROUP.ARRIVE ;  /* 0x00000000000079c5 */ /* 0x000fcc0000000000 */
[----:B------:R-:W0:Y:S01]  /*14480*/  S2R R194, SR_TID.X ;  /* 0x0000000000c27919 */ /* 0x000e220000002100 */
[----:B------:R-:W-:Y:S01]  /*14490*/  FMUL.FTZ R20, R2, R154 ;  /* 0x0000009a02147220 */ /* 0x000fe20000410000 */
[----:B------:R-:W-:Y:S01]  /*144a0*/  LOP3.LUT R8, R8, 0x3fff, RZ, 0xc0, !PT ;  /* 0x00003fff08087812 */ /* 0x000fe200078ec0ff */
[C---:B------:R-:W-:Y:S01]  /*144b0*/  FMUL.FTZ R21, R2.reuse, R155 ;  /* 0x0000009b02157220 */ /* 0x040fe20000410000 */
[C---:B------:R-:W-:Y:S01]  /*144c0*/  FMUL.FTZ R154, R2.reuse, R158 ;  /* 0x0000009e029a7220 */ /* 0x040fe20000410000 */
[----:B------:R-:W-:Y:S01]  /*144d0*/  FMUL.FTZ R155, R2, R159 ;  /* 0x0000009f029b7220 */ /* 0x000fe20000410000 */
[----:B------:R-:W-:Y:S01]  /*144e0*/  LOP3.LUT R9, R8, 0x10000, RZ, 0xfc, !PT ;  /* 0x0001000008097812 */ /* 0x000fe200078efcff */
[C---:B------:R-:W-:Y:S01]  /*144f0*/  FMUL.FTZ R158, R2.reuse, R162 ;  /* 0x000000a2029e7220 */ /* 0x040fe20000410000 */
[C---:B------:R-:W-:Y:S01]  /*14500*/  FMUL.FTZ R159, R2.reuse, R163 ;  /* 0x000000a3029f7220 */ /* 0x040fe20000410000 */
[C---:B------:R-:W-:Y:S01]  /*14510*/  FMUL.FTZ R162, R2.reuse, R166 ;  /* 0x000000a602a27220 */ /* 0x040fe20000410000 */
[----:B------:R-:W-:Y:S01]  /*14520*/  FMUL.FTZ R163, R2, R167 ;  /* 0x000000a702a37220 */ /* 0x000fe20000410000 */
[----:B------:R-:W-:-:S02]  /*14530*/  IMAD R8, R200, 0x400, R9 ;  /* 0x00000400c8087824 */ /* 0x000fc400078e0209 */
[C---:B------:R-:W-:Y:S01]  /*14540*/  FMUL.FTZ R166, R2.reuse, R170 ;  /* 0x000000aa02a67220 */ /* 0x040fe20000410000 */
[----:B------:R-:W-:Y:S02]  /*14550*/  IMAD.MOV.U32 R9, RZ, RZ, -0x7fffffe0 ;  /* 0x80000020ff097424 */ /* 0x000fe400078e00ff */
[C---:B------:R-:W-:Y:S01]  /*14560*/  FMUL.FTZ R167, R2.reuse, R171 ;  /* 0x000000ab02a77220 */ /* 0x040fe20000410000 */
[----:B------:R-:W-:Y:S01]  /*14570*/  FMUL.FTZ R170, R2, R174 ;  /* 0x000000ae02aa7220 */ /* 0x000fe20000410000 */
[C---:B------:R-:W-:Y:S01]  /*14580*/  R2UR UR6, R8.reuse ;  /* 0x00000000080672ca */ /* 0x040fe200000e0000 */
[----:B------:R-:W-:Y:S01]  /*14590*/  VIADD R8, R8, 0x2 ;  /* 0x0000000208087836 */ /* 0x000fe20000000000 */
[----:B------:R-:W-:Y:S01]  /*145a0*/  R2UR UR7, R9 ;  /* 0x00000000090772ca */ /* 0x000fe200000e0000 */
[----:B------:R-:W-:Y:S02]  /*145b0*/  IMAD.MOV.U32 R9, RZ, RZ, -0x7fffffe0 ;  /* 0x80000020ff097424 */ /* 0x000fe400078e00ff */
        /* <DEDUP_REMOVED lines=11> */
[----:B------:R-:W-:Y:S01]  /*14670*/  QGMMA.64x256x32.F32.E4M3.E4M3 R24, R188, gdesc[UR4], R24, gsb0 ;  /* 0x03e00004bc187df3 */ /* 0x000fe20008000818 */
[----:B------:R-:W-:Y:S01]  /*14680*/  R2UR UR6, R8 ;  /* 0x00000000080672ca */ /* 0x000fe200000e0000 */
[----:B------:R-:W-:Y:S01]  /*14690*/  @!P1 IMAD R8, R14, 0x8, R16 ;  /* 0x000000080e089824 */ /* 0x000fe200078e0210 */
[----:B------:R-:W-:Y:S01]  /*146a0*/  R2UR UR7, R9 ;  /* 0x00000000090772ca */ /* 0x000fe200000e0000 */
[C---:B------:R-:W-:Y:S01]  /*146b0*/  FMUL.FTZ R168, R2.reuse, R168 ;  /* 0x000000a802a87220 */ /* 0x040fe20000410000 */
[----:B0-----:R-:W-:Y:S01]  /*146c0*/  SHF.R.U32.HI R194, RZ, 0x7, R194 ;  /* 0x00000007ffc27819 */ /* 0x001fe200000116c2 */
[----:B------:R-:W-:Y:S01]  /*146d0*/  FMUL.FTZ R169, R2, R169 ;  /* 0x000000a902a97220 */ /* 0x000fe20000410000 */
[----:B------:R-:W-:Y:S01]  /*146e0*/  @!P1 IADD3 R8, R8, 0x28440, RZ ;  /* 0x0002844008089810 */ /* 0x000fe20007ffe0ff */
[C---:B------:R-:W-:Y:S01]  /*146f0*/  FMUL.FTZ R172, R2.reuse, R172 ;  /* 0x000000ac02ac7220 */ /* 0x040fe20000410000 */
[C---:B------:R-:W-:Y:S01]  /*14700*/  FMUL.FTZ R173, R2.reuse, R173 ;  /* 0x000000ad02ad7220 */ /* 0x040fe20000410000 */
[C---:B------:R-:W-:Y:S01]  /*14710*/  FMUL.FTZ R176, R2.reuse, R176 ;  /* 0x000000b002b07220 */ /* 0x040fe20000410000 */
[----:B------:R-:W-:Y:S01]  /*14720*/  @!P1 PRMT R9, RZ, 0x654, R8 ;  /* 0x00000654ff099816 */ /* 0x000fe20000000008 */
[----:B------:R-:W-:Y:S01]  /*14730*/  FMUL.FTZ R177, R2, R177 ;  /* 0x000000b102b17220 */ /* 0x000fe20000410000 */
[----:B------:R-:W-:Y:S01]  /*14740*/  IADD3 R8, -R194, 0xb, RZ ;  /* 0x0000000bc2087810 */ /* 0x000fe20007ffe1ff */
[C---:B------:R-:W-:Y:S01]  /*14750*/  FMUL.FTZ R181, R2.reuse, R181 ;  /* 0x000000b502b57220 */ /* 0x040fe20000410000 */
[C---:B------:R-:W-:Y:S01]  /*14760*/  FMUL.FTZ R178, R2.reuse, R182 ;  /* 0x000000b602b27220 */ /* 0x040fe20000410000 */
[----:B------:R-:W-:Y:S01]  /*14770*/  FMUL.FTZ R179, R2, R183 ;  /* 0x000000b702b37220 */ /* 0x000fe20000410000 */
[----:B------:R-:W0:Y:S08]  /*14780*/  MUFU.TANH R152, R152 ;  /* 0x0000009800987308 */ /* 0x000e300000002400 */
        /* <DEDUP_REMOVED lines=31> */
[----:B------:R-:W-:-:S06]  /*14980*/  WARPGROUP.ARRIVE ;  /* 0x00000000000079c5 */ /* 0x000fcc0000000000 */
[----:B------:R-:W-:Y:S03]  /*14990*/  QGMMA.64x256x32.F32.E4M3.E4M3 R24, R184, gdesc[UR4], R24, gsb0 ;  /* 0x03e00004b8187df3 */ /* 0x000fe60008000818 */
[----:B------:R-:W-:Y:S02]  /*149a0*/  WARPGROUP.DEPBAR.LE gsb0, 0x0 ;  /* 0x00008000000079c5 */ /* 0x000fe40000010000 */
[----:B------:R-:W-:Y:S01]  /*149b0*/  FMUL.FTZ R184, R2, R180 ;  /* 0x000000b402b87220 */ /* 0x000fe20000410000 */
[----:B------:R-:W-:Y:S01]  /*149c0*/  IMAD.SHL.U32 R180, R6, 0x40, RZ ;  /* 0x0000004006b47824 */ /* 0x000fe200078e00ff */
[----:B------:R0:W-:Y:S06]  /*149d0*/  BAR.ARV R8, 0x100 ;  /* 0x000400080000751d */ /* 0x0001ec0000002000 */
[----:B------:R5:W-:Y:S01]  /*149e0*/  @!P1 SYNCS.ARRIVE.TRANS64.RED.A1T0 RZ, [R9+URZ], RZ ;  /* 0x000000ff09ff99a7 */ /* 0x000be2000810043f */
[----:B------:R-:W0:Y:S01]  /*149f0*/  MUFU.TANH R184, R184 ;  /* 0x000000b800b87308 */ /* 0x000e220000002400 */
[----:B-----5:R-:W-:-:S05]  /*14a00*/  IADD3 R9, R197, 0x1, -R180 ;  /* 0x00000001c5097810 */ /* 0x020fca0007ffe8b4 */
[----:B------:R-:W-:-:S04]  /*14a10*/  IMAD.IADD R9, R9, 0x1, -R198 ;  /* 0x0000000109097824 */ /* 0x000fc800078e0ac6 */
[----:B------:R-:W-:-:S04]  /*14a20*/  IMAD R9, R196, -0x2, R9 ;  /* 0xfffffffec4097824 */ /* 0x000fc800078e0209 */
[C---:B------:R-:W-:Y:S02]  /*14a30*/  VIADD R187, R9.reuse, UR54 ;  /* 0x0000003609bb7c36 */ /* 0x040fe40008000000 */
[----:B------:R-:W-:Y:S02]  /*14a40*/  VIADD R185, R9, UR55 ;  /* 0x0000003709b97c36 */ /* 0x000fe40008000000 */
[C---:B------:R-:W-:Y:S02]  /*14a50*/  IMAD.IADD R183, R0.reuse, 0x1, R187 ;  /* 0x0000000100b77824 */ /* 0x040fe400078e02bb */
[----:B------:R-:W-:Y:S01]  /*14a60*/  IMAD.IADD R182, R0, 0x1, R185 ;  /* 0x0000000100b67824 */ /* 0x000fe200078e02b9 */
[----:B01234-:R-:W-:Y:S06]  /*14a70*/  @!P2 BRA `(.L_x_1386) ;  /* 0x000000000058a947 */ /* 0x01ffec0003800000 */
[----:B------:R-:W-:Y:S01]  /*14a80*/  IADD3 R189, R0, R197, -R198 ;  /* 0x000000c500bd7210 */ /* 0x000fe20007ffe8c6 */
[----:B------:R-:W-:Y:S03]  /*14a90*/  BSSY B0, `(.L_x_1387) ;  /* 0x0000010000007945 */ /* 0x000fe60003800000 */
[----:B------:R-:W-:-:S13]  /*14aa0*/  ISETP.GT.AND P3, PT, R189, -0x1, PT ;  /* 0xffffffffbd00780c */ /* 0x000fda0003f64270 */
[----:B------:R-:W-:Y:S05]  /*14ab0*/  @P3 BRA `(.L_x_1388) ;  /* 0x0000000000203947 */ /* 0x000fea0003800000 */
[----:B------:R-:W-:Y:S01]  /*14ac0*/  IMAD.U32 R186, RZ, RZ, UR52 ;  /* 0x00000034ffba7e24 */ /* 0x000fe2000f8e00ff */
[----:B------:R-:W-:-:S04]  /*14ad0*/  LOP3.LUT R189, RZ, R189, RZ, 0x33, !PT ;  /* 0x000000bdffbd7212 */ /* 0x000fc800078e33ff */
[----:B------:R-:W-:-:S13]  /*14ae0*/  ISETP.NE.AND P3, PT, R186, 0x1, PT ;  /* 0x00000001ba00780c */ /* 0x000fda0003f65270 */
[----:B------:R-:W0:Y:S02]  /*14af0*/  @P3 LDC.64 R8, c[0x0][0x9e8] ;  /* 0x00027a00ff083b82 */ /* 0x000e240000000a00 */
[----:B0-----:R-:W-:-:S05]  /*14b00*/  @P3 IMAD.HI.U32 R8, R189, R8, RZ ;  /* 0x00000008bd083227 */ /* 0x001fca00078e00ff */
[----:B------:R-:W-:-:S04]  /*14b10*/  @P3 SHF.R.U32.HI R189, RZ, R9, R8 ;  /* 0x00000009ffbd3219 */ /* 0x000fc80000011608 */
[----:B------:R-:W-:Y:S01]  /*14b20*/  LOP3.LUT R189, RZ, R189, RZ, 0x33, !PT ;  /* 0x000000bdffbd7212 */ /* 0x000fe200078e33ff */
[----:B------:R-:W-:Y:S06]  /*14b30*/  BRA `(.L_x_1389) ;  /* 0x0000000000147947 */ /* 0x000fec0003800000 */
.L_x_1388:
[----:B------:R-:W-:-:S05]  /*14b40*/  IMAD.U32 R186, RZ, RZ, UR52 ;  /* 0x00000034ffba7e24 */ /* 0x000fca000f8e00ff */
[----:B------:R-:W-:-:S13]  /*14b50*/  ISETP.NE.AND P3, PT, R186, 0x1, PT ;  /* 0x00000001ba00780c */ /* 0x000fda0003f65270 */
[----:B------:R-:W0:Y:S02]  /*14b60*/  @P3 LDC.64 R8, c[0x0][0x9e8] ;  /* 0x00027a00ff083b82 */ /* 0x000e240000000a00 */
[----:B0-----:R-:W-:-:S05]  /*14b70*/  @P3 IMAD.HI.U32 R8, R189, R8, RZ ;  /* 0x00000008bd083227 */ /* 0x001fca00078e00ff */
[----:B------:R-:W-:-:S07]  /*14b80*/  @P3 SHF.R.U32.HI R189, RZ, R9, R8 ;  /* 0x00000009ffbd3219 */ /* 0x000fce0000011608 */
.L_x_1389:
[----:B------:R-:W-:Y:S05]  /*14b90*/  BSYNC B0 ;  /* 0x0000000000007941 */ /* 0x000fea0003800000 */
.L_x_1387:
[----:B------:R-:W-:-:S04]  /*14ba0*/  IMAD R189, R189, R186, -R180 ;  /* 0x000000babdbd7224 */ /* 0x000fc800078e0ab4 */
[----:B------:R-:W-:-:S05]  /*14bb0*/  IMAD R189, R196, -0x2, R189 ;  /* 0xfffffffec4bd7824 */ /* 0x000fca00078e02bd */
[----:B------:R-:W-:Y:S02]  /*14bc0*/  VIADDMNMX R183, R189, R186, R183, PT ;  /* 0x000000babdb77246 */ /* 0x000fe400038001b7 */
[----:B------:R-:W-:-:S07]  /*14bd0*/  VIMNMX R182, R182, R189, !PT ;  /* 0x000000bdb6b67248 */ /* 0x000fce0007fe0100 */
.L_x_1386:
[----:B------:R-:W-:Y:S02]  /*14be0*/  ISETP.GT.AND P3, PT, R6, -0x1, PT ;  /* 0xffffffff0600780c */ /* 0x000fe40003f64270 */
[----:B------:R-:W-:Y:S02]  /*14bf0*/  IADD3 R187, R187, 0x8, R0 ;  /* 0x00000008bbbb7810 */ /* 0x000fe40007ffe000 */
[C---:B------:R-:W-:Y:S02]  /*14c00*/  ISETP.GT.AND P5, PT, R182.reuse, RZ, P3 ;  /* 0x000000ffb600720c */ /* 0x040fe40001fa4270 */
[----:B------:R-:W-:Y:S02]  /*14c10*/  ISETP.GT.AND P4, PT, R182, 0x1, P3 ;  /* 0x00000001b600780c */ /* 0x000fe40001f84270 */
[C---:B------:R-:W-:Y:S02]  /*14c20*/  ISETP.LT.OR P5, PT, R183.reuse, 0x1, P5 ;  /* 0x00000001b700780c */ /* 0x040fe40002fa1670 */
[----:B------:R-:W-:-:S02]  /*14c30*/  ISETP.LT.OR P4, PT, R183, 0x2, P4 ;  /* 0x00000002b700780c */ /* 0x000fc40002781670 */
[----:B------:R-:W-:Y:S02]  /*14c40*/  FSEL R152, R152, -INF , !P5 ;  /* 0xff80000098987808 */ /* 0x000fe40006800000 */
[----:B------:R-:W-:Y:S02]  /*14c50*/  FSEL R153, R153, -INF , !P4 ;  /* 0xff80000099997808 */ /* 0x000fe40006000000 */
[C---:B------:R-:W-:Y:S02]  /*14c60*/  ISETP.GT.AND P5, PT, R182.reuse, 0x8, P3 ;  /* 0x00000008b600780c */ /* 0x040fe40001fa4270 */
        /* <DEDUP_REMOVED lines=39> */
[----:B------:R-:W-:Y:S02]  /*14ee0*/  IADD3 R185, R185, 0x8, R0 ;  /* 0x00000008b9b97810 */ /* 0x000fe40007ffe000 */
[----:B------:R-:W-:Y:S02]  /*14ef0*/  FSEL R184, R184, -INF , !P5 ;  /* 0xff800000b8b87808 */ /* 0x000fe40006800000 */
[----:B------:R-:W-:Y:S01]  /*14f00*/  FSEL R181, R181, -INF , !P4 ;  /* 0xff800000b5b57808 */ /* 0x000fe20006000000 */
[----:B------:R-:W-:Y:S06]  /*14f10*/  @!P2 BRA `(.L_x_1390) ;  /* 0x00000000005ca947 */ /* 0x000fec0003800000 */
[----:B------:R-:W-:Y:S01]  /*14f20*/  ISETP.GT.AND P4, PT, R13, -0x1, PT ;  /* 0xffffffff0d00780c */ /* 0x000fe20003f84270 */
[----:B------:R-:W-:-:S12]  /*14f30*/  BSSY B0, `(.L_x_1391) ;  /* 0x0000011000007945 */ /* 0x000fd80003800000 */
[----:B------:R-:W-:Y:S05]  /*14f40*/  @P4 BRA `(.L_x_1392) ;  /* 0x0000000000244947 */ /* 0x000fea0003800000 */
[----:B------:R-:W-:Y:S01]  /*14f50*/  IMAD.U32 R182, RZ, RZ, UR52 ;  /* 0x00000034ffb67e24 */ /* 0x000fe2000f8e00ff */
[----:B------:R-:W-:-:S04]  /*14f60*/  IADD3 R183, R12, 0x8, RZ ;  /* 0x000000080cb77810 */ /* 0x000fc80007ffe0ff */
[----:B------:R-:W-:Y:S02]  /*14f70*/  ISETP.NE.AND P4, PT, R182, 0x1, PT ;  /* 0x00000001b600780c */ /* 0x000fe40003f85270 */
[----:B------:R-:W-:-:S11]  /*14f80*/  LOP3.LUT R183, RZ, R183, RZ, 0x33, !PT ;  /* 0x000000b7ffb77212 */ /* 0x000fd600078e33ff */
[----:B------:R-:W0:Y:S02]  /*14f90*/  @P4 LDC.64 R8, c[0x0][0x9e8] ;  /* 0x00027a00ff084b82 */ /* 0x000e240000000a00 */
[----:B0-----:R-:W-:-:S05]  /*14fa0*/  @P4 IMAD.HI.U32 R8, R183, R8, RZ ;  /* 0x00000008b7084227 */ /* 0x001fca00078e00ff */
[----:B------:R-:W-:-:S04]  /*14fb0*/  @P4 SHF.R.U32.HI R183, RZ, R9, R8 ;  /* 0x00000009ffb74219 */ /* 0x000fc80000011608 */
[----:B------:R-:W-:Y:S01]  /*14fc0*/  LOP3.LUT R183, RZ, R183, RZ, 0x33, !PT ;  /* 0x000000b7ffb77212 */ /* 0x000fe200078e33ff */
[----:B------:R-:W-:Y:S06]  /*14fd0*/  BRA `(.L_x_1393) ;  /* 0x0000000000187947 */ /* 0x000fec0003800000 */
.L_x_1392:
[----:B------:R-:W-:Y:S02]  /*14fe0*/  IMAD.U32 R182, RZ, RZ, UR52 ;  /* 0x00000034ffb67e24 */ /* 0x000fe4000f8e00ff */
[----:B------:R-:W-:-:S03]  /*14ff0*/  IMAD.MOV.U32 R183, RZ, RZ, R13 ;  /* 0x000000ffffb77224 */ /* 0x000fc600078e000d */
[----:B------:R-:W-:-:S13]  /*15000*/  ISETP.NE.AND P4, PT, R182, 0x1, PT ;  /* 0x00000001b600780c */ /* 0x000fda0003f85270 */
[----:B------:R-:W0:Y:S02]  /*15010*/  @P4 LDC.64 R8, c[0x0][0x9e8] ;  /* 0x00027a00ff084b82 */ /* 0x000e240000000a00 */
[----:B0-----:R-:W-:-:S05]  /*15020*/  @P4 IMAD.HI.U32 R8, R13, R8, RZ ;  /* 0x000000080d084227 */ /* 0x001fca00078e00ff */
[----:B------:R-:W-:-:S07]  /*15030*/  @P4 SHF.R.U32.HI R183, RZ, R9, R8 ;  /* 0x00000009ffb74219 */ /* 0x000fce0000011608 */
.L_x_1393:
[----:B------:R-:W-:Y:S05]  /*15040*/  BSYNC B0 ;  /* 0x0000000000007941 */ /* 0x000fea0003800000 */
.L_x_1391:
[----:B------:R-:W-:-:S04]  /*15050*/  IMAD R9, R183, R182, -R180 ;  /* 0x000000b6b7097224 */ /* 0x000fc800078e0ab4 */
[----:B------:R-:W-:-:S05]  /*15060*/  IMAD R8, R196, -0x2, R9 ;  /* 0xfffffffec4087824 */ /* 0x000fca00078e0209 */
[----:B------:R-:W-:Y:S02]  /*15070*/  VIADDMNMX R187, R8, R182, R187, PT ;  /* 0x000000b608bb7246 */ /* 0x000fe400038001bb */
[----:B------:R-:W-:-:S07]  /*15080*/  VIMNMX R185, R185, R8, !PT ;  /* 0x00000008b9b97248 */ /* 0x000fce0007fe0100 */
.L_x_1390:
        /* <DEDUP_REMOVED lines=8> */
[----:B------:R-:W-:Y:S02]  /*15110*/  ISETP.GT.AND P5, PT, R185, 0x9, P3 ;  /* 0x00000009b900780c */ /* 0x000fe40001fa4270 */
[----:B------:R-:W-:Y:S02]  /*15120*/  FMNMX.FTZ R8, R160, R9, !PT ;  /* 0x00000009a0087209 */ /* 0x000fe40007810000 */
[----:B------:R-:W-:Y:S02]  /*15130*/  ISETP.LT.OR P5, PT, R187, 0xa, P5 ;  /* 0x0000000abb00780c */ /* 0x000fe40002fa1670 */
[----:B------:R-:W-:Y:S02]  /*15140*/  FMNMX.FTZ R9, R161, R8, !PT ;  /* 0x00000008a1097209 */ /* 0x000fe40007810000 */
[----:B------:R-:W-:-:S02]  /*15150*/  ISETP.GT.AND P4, PT, R185, 0x8, P3 ;  /* 0x00000008b900780c */ /* 0x000fc40001f84270 */
[----:B------:R-:W-:Y:S02]  /*15160*/  FMNMX.FTZ R8, R164, R9, !PT ;  /* 0x00000009a4087209 */ /* 0x000fe40007810000 */
[----:B------:R-:W-:Y:S02]  /*15170*/  FSEL R155, R155, -INF , !P5 ;  /* 0xff8000009b9b7808 */ /* 0x000fe40006800000 */
[----:B------:R-:W-:Y:S02]  /*15180*/  FMNMX.FTZ R9, R165, R8, !PT ;  /* 0x00000008a5097209 */ /* 0x000fe40007810000 */
[----:B------:R-:W-:Y:S02]  /*15190*/  ISETP.GT.AND P5, PT, R185, 0x11, P3 ;  /* 0x00000011b900780c */ /* 0x000fe40001fa4270 */
[----:B------:R-:W-:Y:S02]  /*151a0*/  FMNMX.FTZ R8, R168, R9, !PT ;  /* 0x00000009a8087209 */ /* 0x000fe40007810000 */
[----:B------:R-:W-:-:S02]  /*151b0*/  ISETP.LT.OR P4, PT, R187, 0x9, P4 ;  /* 0x00000009bb00780c */ /* 0x000fc40002781670 */
        /* <DEDUP_REMOVED lines=14> */
[----:B------:R-:W-:Y:S01]  /*152a0*/  FSEL R158, R158, -INF , !P4 ;  /* 0xff8000009e9e7808 */ /* 0x000fe20006000000 */
[----:B------:R-:W0:Y:S01]  /*152b0*/  SHFL.BFLY PT, R9, R8, 0x2, 0x1f ;  /* 0x0c401f0008097f89 */ /* 0x000e2200000e0000 */
[----:B------:R-:W-:Y:S02]  /*152c0*/  ISETP.GT.AND P4, PT, R185, 0x18, P3 ;  /* 0x00000018b900780c */ /* 0x000fe40001f84270 */
[----:B------:R-:W-:Y:S02]  /*152d0*/  FSEL R163, R163, -INF , !P5 ;  /* 0xff800000a3a37808 */ /* 0x000fe40006800000 */
[----:B------:R-:W-:-:S02]  /*152e0*/  ISETP.GT.AND P5, PT, R185, 0x21, P3 ;  /* 0x00000021b900780c */ /* 0x000fc40001fa4270 */
[C---:B------:R-:W-:Y:S02]  /*152f0*/  ISETP.LT.OR P4, PT, R187.reuse, 0x19, P4 ;  /* 0x00000019bb00780c */ /* 0x040fe40002781670 */
[----:B------:R-:W-:Y:S02]  /*15300*/  ISETP.LT.OR P5, PT, R187, 0x22, P5 ;  /* 0x00000022bb00780c */ /* 0x000fe40002fa1670 */
[----:B------:R-:W-:Y:S02]  /*15310*/  FSEL R162, R162, -INF , !P4 ;  /* 0xff800000a2a27808 */ /* 0x000fe40006000000 */
[----:B------:R-:W-:Y:S02]  /*15320*/  ISETP.GT.AND P4, PT, R185, 0x20, P3 ;  /* 0x00000020b900780c */ /* 0x000fe40001f84270 */
[----:B------:R-:W-:Y:S02]  /*15330*/  FSEL R167, R167, -INF , !P5 ;  /* 0xff800000a7a77808 */ /* 0x000fe40006800000 */
[----:B------:R-:W-:-:S02]  /*15340*/  ISETP.GT.AND P5, PT, R185, 0x29, P3 ;  /* 0x00000029b900780c */ /* 0x000fc40001fa4270 */
[C---:B------:R-:W-:Y:S02]  /*15350*/  ISETP.LT.OR P4, PT, R187.reuse, 0x21, P4 ;  /* 0x00000021bb00780c */ /* 0x040fe40002781670 */
[----:B------:R-:W-:Y:S02]  /*15360*/  ISETP.LT.OR P5, PT, R187, 0x2a, P5 ;  /* 0x0000002abb00780c */ /* 0x000fe40002fa1670 */
[----:B------:R-:W-:Y:S02]  /*15370*/  FSEL R166, R166, -INF , !P4 ;  /* 0xff800000a6a67808 */ /* 0x000fe40006000000 */
[----:B0-----:R-:W-:Y:S02]  /*15380*/  FMNMX.FTZ R180, R8, R9, !PT ;  /* 0x0000000908b47209 */ /* 0x001fe40007810000 */
[----:B------:R-:W-:Y:S02]  /*15390*/  ISETP.GT.AND P4, PT, R185, 0x28, P3 ;  /* 0x00000028b900780c */ /* 0x000fe40001f84270 */
[----:B------:R-:W-:Y:S01]  /*153a0*/  FSEL R171, R171, -INF , !P5 ;  /* 0xff800000abab7808 */ /* 0x000fe20006800000 */
[----:B------:R-:W0:Y:S01]  /*153b0*/  SHFL.BFLY PT, R189, R180, 0x1, 0x1f ;  /* 0x0c201f00b4bd7f89 */ /* 0x000e2200000e0000 */
[----:B------:R-:W-:-:S02]  /*153c0*/  ISETP.GT.AND P5, PT, R185, RZ, P3 ;  /* 0x000000ffb900720c */ /* 0x000fc40001fa4270 */
[C---:B------:R-:W-:Y:S02]  /*153d0*/  ISETP.LT.OR P4, PT, R187.reuse, 0x29, P4 ;  /* 0x00000029bb00780c */ /* 0x040fe40002781670 */
[----:B------:R-:W-:Y:S02]  /*153e0*/  ISETP.LT.OR P5, PT, R187, 0x1, P5 ;  /* 0x00000001bb00780c */ /* 0x000fe40002fa1670 */
[----:B------:R-:W-:Y:S02]  /*153f0*/  FSEL R170, R170, -INF , !P4 ;  /* 0xff800000aaaa7808 */ /* 0x000fe40006000000 */
[----:B------:R-:W-:Y:S02]  /*15400*/  ISETP.GT.AND P4, PT, R185, 0x30, P3 ;  /* 0x00000030b900780c */ /* 0x000fe40001f84270 */
[----:B------:R-:W-:Y:S02]  /*15410*/  FSEL R9, R20, -INF , !P5 ;  /* 0xff80000014097808 */ /* 0x000fe40006800000 */
[----:B------:R-:W-:-:S02]  /*15420*/  ISETP.LT.OR P4, PT, R187, 0x31, P4 ;  /* 0x00000031bb00780c */ /* 0x000fc40002781670 */
[----:B------:R-:W-:Y:S02]  /*15430*/  FMNMX.FTZ R8, R9, R10, !PT ;  /* 0x0000000a09087209 */ /* 0x000fe40007810000 */
[----:B------:R-:W-:Y:S02]  /*15440*/  FSEL R174, R174, -INF , !P4 ;  /* 0xff800000aeae7808 */ /* 0x000fe40006000000 */
[----:B------:R-:W-:Y:S02]  /*15450*/  FMNMX.FTZ R183, R21, R8, !PT ;  /* 0x0000000815b77209 */ /* 0x000fe40007810000 */
[C---:B------:R-:W-:Y:S02]  /*15460*/  ISETP.GT.AND P4, PT, R185.reuse, 0x31, P3 ;  /* 0x00000031b900780c */ /* 0x040fe40001f84270 */
[C---:B------:R-:W-:Y:S02]  /*15470*/  ISETP.GT.AND P5, PT, R185.reuse, 0x38, P3 ;  /* 0x00000038b900780c */ /* 0x040fe40001fa4270 */
[----:B------:R-:W-:Y:S01]  /*15480*/  ISETP.GT.AND P3, PT, R185, 0x39, P3 ;  /* 0x00000039b900780c */ /* 0x000fe20001f64270 */
[----:B------:R-:W-:Y:S01]  /*15490*/  IMAD.U32 R185, RZ, RZ, UR56 ;  /* 0x00000038ffb97e24 */ /* 0x000fe2000f8e00ff */
[----:B0-----:R-:W-:-:S02]  /*154a0*/  FMNMX.FTZ R8, R180, R189, !PT ;  /* 0x000000bdb4087209 */ /* 0x001fc40007810000 */
[----:B------:R-:W-:Y:S02]  /*154b0*/  FMNMX.FTZ R20, R154, R183, !PT ;  /* 0x000000b79a147209 */ /* 0x000fe40007810000 */
[----:B------:R-:W-:Y:S02]  /*154c0*/  ISETP.LT.OR P4, PT, R187, 0x32, P4 ;  /* 0x00000032bb00780c */ /* 0x000fe40002781670 */
[----:B------:R-:W-:Y:S01]  /*154d0*/  FMNMX.FTZ R183, R155, R20, !PT ;  /* 0x000000149bb77209 */ /* 0x000fe20007810000 */
[----:B------:R-:W-:-:S01]  /*154e0*/  FFMA.FTZ R20, R8, R185, -8 ;  /* 0xc100000008147423 */ /* 0x000fc200000100b9 */
[----:B------:R-:W-:Y:S02]  /*154f0*/  FSEL R175, R175, -INF , !P4 ;  /* 0xff800000afaf7808 */ /* 0x000fe40006000000 */
[----:B------:R-:W-:Y:S02]  /*15500*/  FSETP.NEU.FTZ.AND P4, PT, R8, -INF , PT ;  /* 0xff8000000800780b */ /* 0x000fe40003f9d000 */
[----:B------:R-:W-:-:S02]  /*15510*/  FMNMX.FTZ R180, R158, R183, !PT ;  /* 0x000000b79eb47209 */ /* 0x000fc40007810000 */
[----:B------:R-:W-:Y:S02]  /*15520*/  FSEL R20, R20, RZ, P4 ;  /* 0x000000ff14147208 */ /* 0x000fe40002000000 */
[----:B------:R-:W-:Y:S02]  /*15530*/  FMNMX.FTZ R183, R159, R180, !PT ;  /* 0x000000b49fb77209 */ /* 0x000fe40007810000 */
[C---:B------:R-:W-:Y:S01]  /*15540*/  ISETP.LT.OR P5, PT, R187.reuse, 0x39, P5 ;  /* 0x00000039bb00780c */ /* 0x040fe20002fa1670 */
[--C-:B------:R-:W-:Y:S01]  /*15550*/  FFMA.FTZ R182, R152, UR56, -R20.reuse ;  /* 0x0000003898b67c23 */ /* 0x100fe20008010814 */
[----:B------:R-:W-:Y:S01]  /*15560*/  FMNMX.FTZ R152, R162, R183, !PT ;  /* 0x000000b7a2987209 */ /* 0x000fe20007810000 */
[--C-:B------:R-:W-:Y:S01]  /*15570*/  FFMA.FTZ R186, R156, UR56, -R20.reuse ;  /* 0x000000389cba7c23 */ /* 0x100fe20008010814 */
[----:B------:R-:W-:Y:S01]  /*15580*/  ISETP.LT.OR P3, PT, R187, 0x3a, P3 ;  /* 0x0000003abb00780c */ /* 0x000fe20001f61670 */
[----:B------:R0:W-:Y:S01]  /*15590*/  MUFU.EX2 R183, R182 ;  /* 0x000000b600b77308 */ /* 0x0001e20000000800 */
[----:B------:R-:W-:Y:S01]  /*155a0*/  FMNMX.FTZ R185, R163, R152, !PT ;  /* 0x00000098a3b97209 */ /* 0x000fe20007810000 */
[--C-:B------:R-:W-:Y:S01]  /*155b0*/  FFMA.FTZ R152, R153, UR56, -R20.reuse ;  /* 0x0000003899987c23 */ /* 0x100fe20008010814 */
[----:B------:R-:W-:Y:S01]  /*155c0*/  FSEL R178, R178, -INF , !P5 ;  /* 0xff800000b2b27808 */ /* 0x000fe20006800000 */
[----:B------:R-:W-:Y:S01]  /*155d0*/  FFMA.FTZ R181, R181, UR56, -R20 ;  /* 0x00000038b5b57c23 */ /* 0x000fe20008010814 */
[----:B------:R-:W-:-:S02]  /*155e0*/  FMNMX.FTZ R180, R166, R185, !PT ;  /* 0x000000b9a6b47209 */ /* 0x000fc40007810000 */
[----:B------:R-:W-:Y:S01]  /*155f0*/  FSEL R179, R179, -INF , !P3 ;  /* 0xff800000b3b37808 */ /* 0x000fe20005800000 */
[----:B------:R-:W-:Y:S01]  /*15600*/  MUFU.EX2 R152, R152 ;  /* 0x0000009800987308 */ /* 0x000fe20000000800 */
[----:B------:R-:W-:Y:S01]  /*15610*/  FMNMX.FTZ R153, R167, R180, !PT ;  /* 0x000000b4a7997209 */ /* 0x000fe20007810000 */
[--C-:B0-----:R-:W-:Y:S01]  /*15620*/  FFMA.FTZ R182, R160, UR56, -R20.reuse ;  /* 0x00000038a0b67c23 */ /* 0x101fe20008010814 */
        /* <DEDUP_REMOVED lines=13> */
[----:B------:R-:W-:Y:S01]  /*15700*/  FFMA.FTZ R177, R184, UR56, -R20 ;  /* 0x00000038b8b17c23 */ /* 0x000fe20008010814 */
[----:B------:R-:W-:Y:S01]  /*15710*/  FMNMX.FTZ R157, R175, R180, !PT ;  /* 0x000000b4af9d7209 */ /* 0x000fe20007810000 */
[----:B------:R-:W-:Y:S01]  /*15720*/  MUFU.EX2 R153, R186 ;  /* 0x000000ba00997308 */ /* 0x000fe20000000800 */
[----:B------:R-:W-:-:S02]  /*15730*/  FSEL R20, R8, RZ, P4 ;  /* 0x000000ff08147208 */ /* 0x000fc40002000000 */
[----:B------:R-:W-:-:S03]  /*15740*/  FMNMX.FTZ R180, R178, R157, !PT ;  /* 0x0000009db2b47209 */ /* 0x000fc60007810000 */
[----:B------:R-:W-:Y:S01]  /*15750*/  FADD.FTZ R7, -R20, R7 ;  /* 0x0000000714077221 */ /* 0x000fe20000010100 */
[----:B------:R-:W-:Y:S01]  /*15760*/  FMNMX.FTZ R180, R179, R180, !PT ;  /* 0x000000b4b3b47209 */ /* 0x000fe20007810000 */
[----:B------:R0:W-:Y:S04]  /*15770*/  MUFU.EX2 R157, R182 ;  /* 0x000000b6009d7308 */ /* 0x0001e80000000800 */
[----:B------:R-:W0:Y:S04]  /*15780*/  SHFL.BFLY PT, R185, R180, 0x2, 0x1f ;  /* 0x0c401f00b4b97f89 */ /* 0x000e2800000e0000 */
[----:B------:R-:W-:Y:S08]  /*15790*/  MUFU.EX2 R156, R156 ;  /* 0x0000009c009c7308 */ /* 0x000ff00000000800 */
[----:B------:R-:W-:Y:S08]  /*157a0*/  MUFU.EX2 R160, R160 ;  /* 0x000000a000a07308 */ /* 0x000ff00000000800 */
[----:B------:R-:W-:Y:S01]  /*157b0*/  MUFU.EX2 R161, R161 ;  /* 0x000000a100a17308 */ /* 0x000fe20000000800 */
[----:B0-----:R-:W-:Y:S01]  /*157c0*/  FMNMX.FTZ R182, R180, R185, !PT ;  /* 0x000000b9b4b67209 */ /* 0x001fe20007810000 */
[----:B------:R-:W-:-:S06]  /*157d0*/  FMUL.FTZ R180, R7, UR56 ;  /* 0x0000003807b47c20 */ /* 0x000fcc0008410000 */
        /* <DEDUP_REMOVED lines=9> */
[----:B------:R-:W-:Y:S03]  /*15870*/  MUFU.EX2 R169, R169 ;  /* 0x000000a900a97308 */ /* 0x000fe60000000800 */
[----:B------:R-:W-:-:S05]  /*15880*/  FSEL R184, R184, RZ, P3 ;  /* 0x000000ffb8b87208 */ /* 0x000fca0001800000 */
[--C-:B------:R-:W-:Y:S01]  /*15890*/  FFMA.FTZ R7, R21, UR56, -R184.reuse ;  /* 0x0000003815077c23 */ /* 0x100fe200080108b8 */
[----:B------:R-:W-:-:S01]  /*158a0*/  FFMA.FTZ R21, R158, UR56, -R184 ;  /* 0x000000389e157c23 */ /* 0x000fc200080108b8 */
[--C-:B------:R-:W-:Y:S01]  /*158b0*/  FFMA.FTZ R158, R159, UR56, -R184.reuse ;  /* 0x000000389f9e7c23 */ /* 0x100fe200080108b8 */
[----:B------:R-:W-:Y:S01]  /*158c0*/  FSEL R159, R20, RZ, P3 ;  /* 0x000000ff149f7208 */ /* 0x000fe20001800000 */
[--C-:B------:R-:W-:Y:S01]  /*158d0*/  FFMA.FTZ R186, R9, UR56, -R184.reuse ;  /* 0x0000003809ba7c23 */ /* 0x100fe200080108b8 */
[----:B------:R-:W-:-:S01]  /*158e0*/  FFMA.FTZ R9, R154, UR56, -R184 ;  /* 0x000000389a097c23 */ /* 0x000fc200080108b8 */
[----:B------:R-:W-:Y:S01]  /*158f0*/  MUFU.EX2 R7, R7 ;  /* 0x0000000700077308 */ /* 0x000fe20000000800 */
[----:B------:R-:W-:-:S01]  /*15900*/  FFMA.FTZ R154, R155, UR56, -R184 ;  /* 0x000000389b9a7c23 */ /* 0x000fc200080108b8 */
[----:B------:R-:W-:Y:S01]  /*15910*/  FADD.FTZ R159, -R159, R10 ;  /* 0x0000000a9f9f7221 */ /* 0x000fe20000010100 */
[----:B------:R-:W-:-:S01]  /*15920*/  FFMA.FTZ R10, R163, UR56, -R184 ;  /* 0x00000038a30a7c23 */ /* 0x000fc200080108b8 */
[----:B------:R-:W-:Y:S01]  /*15930*/  FFMA.FTZ R163, R167, UR56, -R184 ;  /* 0x00000038a7a37c23 */ /* 0x000fe200080108b8 */
[----:B-1----:R-:W-:-:S01]  /*15940*/  FFMA.FTZ R167, R180, R4, R183 ;  /* 0x00000004b4a77223 */ /* 0x002fc200000100b7 */
[----:B------:R-:W-:Y:S01]  /*15950*/  FMUL.FTZ R159, R159, UR56 ;  /* 0x000000389f9f7c20 */ /* 0x000fe20008410000 */
[----:B------:R-:W-:-:S01]  /*15960*/  FFMA.FTZ R155, R162, UR56, -R184 ;  /* 0x00000038a29b7c23 */ /* 0x000fc200080108b8 */
[----:B------:R-:W-:Y:S01]  /*15970*/  MUFU.EX2 R186, R186 ;  /* 0x000000ba00ba7308 */ /* 0x000fe20000000800 */
[----:B------:R-:W-:-:S01]  /*15980*/  FFMA.FTZ R162, R166, UR56, -R184 ;  /* 0x00000038a6a27c23 */ /* 0x000fc200080108b8 */
[----:B------:R-:W-:Y:S01]  /*15990*/  FFMA.FTZ R166, R170, UR56, -R184 ;  /* 0x00000038aaa67c23 */ /* 0x000fe200080108b8 */
[----:B------:R-:W-:-:S01]  /*159a0*/  FADD.FTZ R170, R152, R167 ;  /* 0x000000a798aa7221 */ /* 0x000fc20000010000 */
[--C-:B------:R-:W-:Y:S01]  /*159b0*/  FFMA.FTZ R171, R171, UR56, -R184.reuse ;  /* 0x00000038abab7c23 */ /* 0x100fe200080108b8 */
[----:B------:R-:W-:-:S01]  /*159c0*/  FFMA.FTZ R174, R174, UR56, -R184 ;  /* 0x00000038aeae7c23 */ /* 0x000fc200080108b8 */
[--C-:B------:R-:W-:Y:S01]  /*159d0*/  FFMA.FTZ R175, R175, UR56, -R184.reuse ;  /* 0x00000038afaf7c23 */ /* 0x100fe200080108b8 */
[----:B------:R-:W-:-:S01]  /*159e0*/  FFMA.FTZ R178, R178, UR56, -R184 ;  /* 0x00000038b2b27c23 */ /* 0x000fc200080108b8 */
[----:B------:R-:W0:Y:S01]  /*159f0*/  MUFU.EX2 R159, R159 ;  /* 0x0000009f009f7308 */ /* 0x000e220000000800 */
[----:B------:R-:W-:-:S07]  /*15a00*/  FFMA.FTZ R179, R179, UR56, -R184 ;  /* 0x00000038b3b37c23 */ /* 0x000fce00080108b8 */
[----:B------:R-:W1:Y:S08]  /*15a10*/  MUFU.EX2 R9, R9 ;  /* 0x0000000900097308 */ /* 0x000e700000000800 */
[----:B------:R-:W2:Y:S01]  /*15a20*/  MUFU.EX2 R154, R154 ;  /* 0x0000009a009a7308 */ /* 0x000ea20000000800 */
[----:B0-----:R-:W-:-:S01]  /*15a30*/  FFMA.FTZ R4, R159, R3, R186 ;  /* 0x000000039f047223 */ /* 0x001fc200000100ba */
[----:B------:R-:W-:-:S03]  /*15a40*/  FADD.FTZ R3, R153, R170 ;  /* 0x000000aa99037221 */ /* 0x000fc60000010000 */
[----:B------:R-:W-:-:S03]  /*15a50*/  FADD.FTZ R4, R7, R4 ;  /* 0x0000000407047221 */ /* 0x000fc60000010000 */
[----:B------:R-:W0:Y:S01]  /*15a60*/  MUFU.EX2 R21, R21 ;  /* 0x0000001500157308 */ /* 0x000e220000000800 */
[----:B-1----:R-:W-:-:S01]  /*15a70*/  FADD.FTZ R167, R9, R4 ;  /* 0x0000000409a77221 */ /* 0x002fc20000010000 */
[----:B------:R-:W-:-:S04]  /*15a80*/  FADD.FTZ R4, R156, R3 ;  /* 0x000000039c047221 */ /* 0x000fc80000010000 */
[----:B------:R-:W-:Y:S02]  /*15a90*/  FADD.FTZ R3, R157, R4 ;  /* 0x000000049d037221 */ /* 0x000fe40000010000 */
[----:B------:R-:W1:Y:S01]  /*15aa0*/  MUFU.EX2 R158, R158 ;  /* 0x0000009e009e7308 */ /* 0x000e620000000800 */
[----:B--2---:R-:W-:-:S01]  /*15ab0*/  FADD.FTZ R170, R154, R167 ;  /* 0x000000a79aaa7221 */ /* 0x004fc20000010000 */
[----:B------:R-:W-:-:S04]  /*15ac0*/  FADD.FTZ R4, R160, R3 ;  /* 0x00000003a0047221 */ /* 0x000fc80000010000 */
[----:B------:R-:W-:Y:S02]  /*15ad0*/  FADD.FTZ R3, R161, R4 ;  /* 0x00000004a1037221 */ /* 0x000fe40000010000 */
[----:B------:R-:W2:Y:S01]  /*15ae0*/  MUFU.EX2 R155, R155 ;  /* 0x0000009b009b7308 */ /* 0x000ea20000000800 */
[----:B0-----:R-:W-:-:S01]  /*15af0*/  FADD.FTZ R167, R21, R170 ;  /* 0x000000aa15a77221 */ /* 0x001fc20000010000 */
[----:B------:R-:W-:-:S04]  /*15b00*/  FADD.FTZ R4, R164, R3 ;  /* 0x00000003a4047221 */ /* 0x000fc80000010000 */
[----:B------:R-:W-:Y:S02]  /*15b10*/  FADD.FTZ R3, R165, R4 ;  /* 0x00000004a5037221 */ /* 0x000fe40000010000 */
[----:B------:R-:W0:Y:S01]  /*15b20*/  MUFU.EX2 R10, R10 ;  /* 0x0000000a000a7308 */ /* 0x000e220000000800 */
[----:B-1----:R-:W-:-:S07]  /*15b30*/  FADD.FTZ R170, R158, R167 ;  /* 0x000000a79eaa7221 */ /* 0x002fce0000010000 */
[----:B------:R-:W1:Y:S01]  /*15b40*/  MUFU.EX2 R162, R162 ;  /* 0x000000a200a27308 */ /* 0x000e620000000800 */
[----:B--2---:R-:W-:-:S01]  /*15b50*/  FADD.FTZ R167, R155, R170 ;  /* 0x000000aa9ba77221 */ /* 0x004fc20000010000 */
[----:B------:R-:W-:-:S06]  /*15b60*/  FADD.FTZ R170, R168, R3 ;  /* 0x00000003a8aa7221 */ /* 0x000fcc0000010000 */
[----:B------:R-:W2:Y:S01]  /*15b70*/  MUFU.EX2 R163, R163 ;  /* 0x000000a300a37308 */ /* 0x000ea20000000800 */
[----:B0-----:R-:W-:-:S07]  /*15b80*/  FADD.FTZ R167, R10, R167 ;  /* 0x000000a70aa77221 */ /* 0x001fce0000010000 */
[----:B------:R-:W0:Y:S01]  /*15b90*/  MUFU.EX2 R166, R166 ;  /* 0x000000a600a67308 */ /* 0x000e220000000800 */
[----:B-1----:R-:W-:-:S01]  /*15ba0*/  FADD.FTZ R4, R162, R167 ;  /* 0x000000a7a2047221 */ /* 0x002fc20000010000 */
[----:B------:R-:W-:-:S06]  /*15bb0*/  FADD.FTZ R167, R169, R170 ;  /* 0x000000aaa9a77221 */ /* 0x000fcc0000010000 */
        /* <DEDUP_REMOVED lines=20> */
[----:B0-----:R-:W-:-:S03]  /*15d00*/  FADD.FTZ R4, R182, R167 ;  /* 0x000000a7b6047221 */ /* 0x001fc60000010000 */
[----:B-1----:R-:W-:Y:S01]  /*15d10*/  FADD.FTZ R3, R179, R170 ;  /* 0x000000aab3037221 */ /* 0x002fe20000010000 */
[----:B------:R-:W-:Y:S06]  /*15d20*/  @!P0 BRA `(.L_x_1394) ;  /* 0x0000000000048947 */ /* 0x000fec0003800000 */
[----:B------:R-:W-:Y:S01]  /*15d30*/  BPT.TRAP 0x1 ;  /* 0x000000040000795c */ /* 0x000fe20000300000 */
.L_x_1394:
[----:B------:R-:W-:Y:S01]  /*15d40*/  F2FP.SATFINITE.E4M3.F32.PACK_AB_MERGE_C R153, R156, R153, RZ ;  /* 0x000000999c99723e */ /* 0x000fe200048070ff */
[-C--:B------:R-:W-:Y:S01]  /*15d50*/  FMUL.FTZ R24, R24, R180.reuse ;  /* 0x000000b418187220 */ /* 0x080fe20000410000 */
[----:B------:R-:W-:Y:S01]  /*15d60*/  F2FP.SATFINITE.E4M3.F32.PACK_AB_MERGE_C R9, R154, R9, RZ ;  /* 0x000000099a09723e */ /* 0x000fe200048070ff */
[----:B------:R-:W-:Y:S01]  /*15d70*/  IMAD R154, R200, 0x8, R16 ;  /* 0x00000008c89a7824 */ /* 0x000fe200078e0210 */
[----:B------:R-:W-:Y:S01]  /*15d80*/  ISETP.GT.AND P3, PT, R6, R11, PT ;  /* 0x0000000b0600720c */ /* 0x000fe20003f64270 */
[----:B------:R-:W-:Y:S01]  /*15d90*/  FMUL.FTZ R25, R25, R180 ;  /* 0x000000b419197220 */ /* 0x000fe20000410000 */
[----:B------:R-:W-:Y:S01]  /*15da0*/  F2FP.SATFINITE.E4M3.F32.PACK_AB_MERGE_C R188, R152, R183, R153 ;  /* 0x000000b798bc723e */ /* 0x000fe20004807099 */
[----:B------:R-:W-:Y:S01]  /*15db0*/  IMAD.U32 R152, RZ, RZ, UR42 ;  /* 0x0000002aff987e24 */ /* 0x000fe2000f8e00ff */
[----:B------:R-:W-:Y:S01]  /*15dc0*/  F2FP.SATFINITE.E4M3.F32.PACK_AB_MERGE_C R189, R7, R186, R9 ;  /* 0x000000ba07bd723e */ /* 0x000fe20004807009 */
[----:B------:R-:W-:Y:S01]  /*15dd0*/  VIADD R7, R154, 0x28460 ;  /* 0x000284609a077836 */ /* 0x000fe20000000000 */
[----:B------:R-:W-:Y:S01]  /*15de0*/  F2FP.SATFINITE.E4M3.F32.PACK_AB_MERGE_C R10, R10, R155, RZ ;  /* 0x0000009b0a0a723e */ /* 0x000fe200048070ff */
[-C--:B------:R-:W-:Y:S01]  /*15df0*/  FMUL.FTZ R28, R28, R180.reuse ;  /* 0x000000b41c1c7220 */ /* 0x080fe20000410000 */
[----:B------:R-:W-:Y:S01]  /*15e00*/  F2FP.SATFINITE.E4M3.F32.PACK_AB_MERGE_C R161, R164, R161, RZ ;  /* 0x000000a1a4a1723e */ /* 0x000fe200048070ff */
[-C--:B------:R-:W-:Y:S01]  /*15e10*/  FMUL.FTZ R29, R29, R180.reuse ;  /* 0x000000b41d1d7220 */ /* 0x080fe20000410000 */
[----:B------:R-:W-:Y:S01]  /*15e20*/  PRMT R7, R152, 0x654, R7 ;  /* 0x0000065498077816 */ /* 0x000fe20000000007 */
[-C--:B------:R-:W-:Y:S01]  /*15e30*/  FMUL.FTZ R32, R32, R180.reuse ;  /* 0x000000b420207220 */ /* 0x080fe20000410000 */
[----:B------:R-:W-:Y:S01]  /*15e40*/  F2FP.SATFINITE.E4M3.F32.PACK_AB_MERGE_C R169, R172, R169, RZ ;  /* 0x000000a9aca9723e */ /* 0x000fe200048070ff */
[----:B------:R-:W-:Y:S01]  /*15e50*/  FMUL.FTZ R33, R33, R180 ;  /* 0x000000b421217220 */ /* 0x000fe20000410000 */
[----:B------:R-:W-:Y:S01]  /*15e60*/  F2FP.SATFINITE.E4M3.F32.PACK_AB_MERGE_C R166, R171, R166, RZ ;  /* 0x000000a6aba6723e */ /* 0x000fe200048070ff */
[----:B------:R0:W-:Y:S01]  /*15e70*/  SYNCS.ARRIVE.TRANS64.RED.A1T0 RZ, [R7+URZ], RZ ;  /* 0x000000ff07ff79a7 */ /* 0x0001e2000810043f */
[----:B------:R-:W-:Y:S01]  /*15e80*/  F2FP.SATFINITE.E4M3.F32.PACK_AB_MERGE_C R177, R182, R177, RZ ;  /* 0x000000b1b6b1723e */ /* 0x000fe200048070ff */
[----:B------:R-:W-:Y:S01]  /*15e90*/  FMUL.FTZ R36, R36, R180 ;  /* 0x000000b424247220 */ /* 0x000fe20000410000 */
[----:B------:R-:W-:Y:S01]  /*15ea0*/  F2FP.SATFINITE.E4M3.F32.PACK_AB_MERGE_C R178, R179, R178, RZ ;  /* 0x000000b2b3b2723e */ /* 0x000fe200048070ff */
[-C--:B------:R-:W-:Y:S01]  /*15eb0*/  FMUL.FTZ R37, R37, R180.reuse ;  /* 0x000000b425257220 */ /* 0x080fe20000410000 */
        /* <DEDUP_REMOVED lines=126> */
[----:B------:R-:W-:Y:S01]  /*166a0*/  VIADD R6, R6, 0xffffffff ;  /* 0xffffffff06067836 */ /* 0x000fe20000000000 */
[----:B0-----:R-:W-:Y:S01]  /*166b0*/  MOV R7, R8 ;  /* 0x0000000800077202 */ /* 0x001fe20000000f00 */
[----:B------:R-:W-:-:S02]  /*166c0*/  IMAD.MOV.U32 R10, RZ, RZ, R20 ;  /* 0x000000ffff0a7224 */ /* 0x000fc400078e0014 */
[----:B------:R-:W-:Y:S02]  /*166d0*/  IMAD.MOV.U32 R194, RZ, RZ, R15 ;  /* 0x000000ffffc27224 */ /* 0x000fe400078e000f */
[----:B------:R-:W-:Y:S01]  /*166e0*/  IMAD.MOV.U32 R200, RZ, RZ, R14 ;  /* 0x000000ffffc87224 */ /* 0x000fe200078e000e */
[----:B------:R-:W-:Y:S06]  /*166f0*/  @P3 BRA `(.L_x_1395) ;  /* 0xffffffd400f03947 */ /* 0x000fec000383ffff */
[----:B------:R-:W-:Y:S02]  /*16700*/  IMAD.MOV.U32 R10, RZ, RZ, R20 ;  /* 0x000000ffff0a7224 */ /* 0x000fe400078e0014 */
[----:B------:R-:W-:Y:S02]  /*16710*/  IMAD.MOV.U32 R7, RZ, RZ, R8 ;  /* 0x000000ffff077224 */ /* 0x000fe400078e0008 */
[----:B------:R-:W-:Y:S02]  /*16720*/  IMAD.MOV.U32 R200, RZ, RZ, R14 ;  /* 0x000000ffffc87224 */ /* 0x000fe400078e000e */
[----:B------:R-:W-:-:S07]  /*16730*/  IMAD.MOV.U32 R194, RZ, RZ, R15 ;  /* 0x000000ffffc27224 */ /* 0x000fce00078e000f */
.L_x_1376:
[----:B------:R-:W0:Y:S01]  /*16740*/  LDC R15, c[0x0][0x9e4] ;  /* 0x00027900ff0f7b82 */ /* 0x000e220000000800 */
[----:B------:R-:W-:Y:S02]  /*16750*/  ULDC UR6, c[0x0][0x9dc] ;  /* 0x0002770000067ab9 */ /* 0x000fe40000000800 */
[----:B------:R-:W-:Y:S01]  /*16760*/  VIADD R11, R204, -UR6 ;  /* 0x80000006cc0b7c36 */ /* 0x000fe20008000000 */
[----:B0-----:R-:W-:-:S13]  /*16770*/  ISETP.GE.AND P5, PT, R15, 0x1, PT ;  /* 0x000000010f00780c */ /* 0x001fda0003fa6270 */
[----:B------:R-:W-:Y:S05]  /*16780*/  @!P5 BRA `(.L_x_1396) ;  /* 0x000000000044d947 */ /* 0x000fea0003800000 */
        /* <DEDUP_REMOVED lines=10> */
.L_x_1398:
[----:B------:R-:W-:-:S13]  /*16830*/  ISETP.NE.AND P2, PT, R15, 0x1, PT ;  /* 0x000000010f00780c */ /* 0x000fda0003f45270 */
[----:B------:R-:W0:Y:S02]  /*16840*/  @P2 LDC.64 R8, c[0x0][0x9e8] ;  /* 0x00027a00ff082b82 */ /* 0x000e240000000a00 */
[----:B0-----:R-:W-:-:S05]  /*16850*/  @P2 IMAD.HI.U32 R8, R204, R8, RZ ;  /* 0x00000008cc082227 */ /* 0x001fca00078e00ff */
[----:B------:R-:W-:-:S07]  /*16860*/  @P2 SHF.R.U32.HI R204, RZ, R9, R8 ;  /* 0x00000009ffcc2219 */ /* 0x000fce0000011608 */
.L_x_1399:
[----:B------:R-:W-:Y:S05]  /*16870*/  BSYNC B0 ;  /* 0x0000000000007941 */ /* 0x000fea0003800000 */
.L_x_1397:
[----:B------:R-:W-:-:S05]  /*16880*/  IMAD R204, R204, R15, RZ ;  /* 0x0000000fcccc7224 */ /* 0x000fca00078e02ff */
[----:B------:R-:W-:-:S07]  /*16890*/  VIMNMX R11, R11, R204, !PT ;  /* 0x000000cc0b0b7248 */ /* 0x000fce0007fe0100 */
.L_x_1396:
[----:B------:R-:W-:-:S05]  /*168a0*/  VIADD R11, R11, 0x3f ;  /* 0x0000003f0b0b7836 */ /* 0x000fca0000000000 */
[----:B------:R-:W-:-:S04]  /*168b0*/  SHF.R.S32.HI R8, RZ, 0x1f, R11 ;  /* 0x0000001fff087819 */ /* 0x000fc8000001140b */
[----:B------:R-:W-:-:S04]  /*168c0*/  LEA.HI R8, R8, R11, RZ, 0x6 ;  /* 0x0000000b08087211 */ /* 0x000fc800078f30ff */
[----:B------:R-:W-:-:S04]  /*168d0*/  SHF.R.S32.HI R8, RZ, 0x6, R8 ;  /* 0x00000006ff087819 */ /* 0x000fc80000011408 */
[----:B------:R-:W-:-:S04]  /*168e0*/  VIMNMX R13, R203, R8, !PT ;  /* 0x00000008cb0d7248 */ /* 0x000fc80007fe0100 */
[----:B------:R-:W-:-:S13]  /*168f0*/  ISETP.GE.AND P2, PT, R6, R13, PT ;  /* 0x0000000d0600720c */ /* 0x000fda0003f46270 */
[----:B------:R-:W-:Y:S05]  /*16900*/  @!P2 BRA `(.L_x_1400) ;  /* 0x0000001c00c8a947 */ /* 0x000fea0003800000 */
[----:B------:R-:W-:Y:S01]  /*16910*/  IMAD.MOV.U32 R12, RZ, RZ, R10 ;  /* 0x000000ffff0c7224 */ /* 0x000fe200078e000a */
[----:B------:R-:W-:Y:S01]  /*16920*/  MOV R11, R7 ;  /* 0x00000007000b7202 */ /* 0x000fe20000000f00 */
[----:B------:R-:W-:Y:S02]  /*16930*/  IMAD.MOV.U32 R14, RZ, RZ, R6 ;  /* 0x000000ffff0e7224 */ /* 0x000fe400078e0006 */
[----:B------:R-:W-:-:S07]  /*16940*/  IMAD.MOV.U32 R20, RZ, RZ, R194 ;  /* 0x000000ffff147224 */ /* 0x000fce00078e00c2 */
.L_x_1411:
[----:B------:R-:W-:Y:S01]  /*16950*/  ISETP.NE.AND P2, PT, R200, 0x1, PT ;  /* 0x00000001c800780c */ /* 0x000fe20003f45270 */
[----:B------:R-:W-:Y:S05]  /*16960*/  YIELD ;  /* 0x0000000000007946 */ /* 0x000fea0003800000 */
[----:B------:R-:W-:Y:S02]  /*16970*/  SEL R7, RZ, 0x1, P2 ;  /* 0x00000001ff077807 */ /* 0x000fe40001000000 */
[----:B------:R-:W-:Y:S02]  /*16980*/  ISETP.NE.AND P2, PT, R202, RZ, PT ;  /* 0x000000ffca00720c */ /* 0x000fe40003f45270 */
[----:B------:R-:W-:-:S11]  /*16990*/  LOP3.LUT R194, R20, R7, RZ, 0x3c, !PT ;  /* 0x0000000714c27212 */ /* 0x000fd600078e3cff */
[----:B------:R-:W-:Y:S05]  /*169a0*/  @P2 BRA `(.L_x_1401) ;  /* 0x00000000003c2947 */ /* 0x000fea0003800000 */
[----:B------:R-:W-:Y:S05]  /*169b0*/  @!P0 BRA `(.L_x_1402) ;  /* 0x0000000000048947 */ /* 0x000fea0003800000 */
[----:B------:R-:W-:Y:S01]  /*169c0*/  BPT.TRAP 0x1 ;  /* 0x000000040000795c */ /* 0x000fe20000300000 */
.L_x_1402:
[----:B------:R-:W-:-:S05]  /*169d0*/  VIADD R6, R200, 0x1 ;  /* 0x00000001c8067836 */ /* 0x000fca0000000000 */
[----:B------:R-:W-:-:S04]  /*169e0*/  ISETP.NE.AND P3, PT, R6, 0x2, PT ;  /* 0x000000020600780c */ /* 0x000fc80003f65270 */
[----:B------:R-:W-:Y:S02]  /*169f0*/  SEL R7, R6, RZ, P3 ;  /* 0x000000ff06077207 */ /* 0x000fe40001800000 */
[----:B------:R-:W-:-:S03]  /*16a00*/  SHF.L.U32 R6, R194, 0x1f, RZ ;  /* 0x0000001fc2067819 */ /* 0x000fc600000006ff */
[----:B------:R-:W-:-:S04]  /*16a10*/  IMAD R7, R7, 0x8, R16 ;  /* 0x0000000807077824 */ /* 0x000fc800078e0210 */
[----:B------:R0:W1:Y:S01]  /*16a20*/  SYNCS.PHASECHK.TRANS64.TRYWAIT P3, [R7+URZ+0x28430], R6 ;  /* 0x02843006070075a7 */ /* 0x000062000806017f */
[----:B------:R-:W-:Y:S05]  /*16a30*/  @!P0 BRA `(.L_x_1403) ;  /* 0x0000000000048947 */ /* 0x000fea0003800000 */
[----:B------:R-:W-:Y:S01]  /*16a40*/  BPT.TRAP 0x1 ;  /* 0x000000040000795c */ /* 0x000fe20000300000 */
.L_x_1403:
[----:B------:R-:W-:Y:S04]  /*16a50*/  BSSY B0, `(.L_x_1401) ;  /* 0x0000004000007945 */ /* 0x000fe80003800000 */
[----:B-1----:R-:W-:Y:S05]  /*16a60*/  @P3 BRA `(.L_x_1404) ;  /* 0x0000000000083947 */ /* 0x002fea0003800000 */
[----:B------:R-:W1:Y:S02]  /*16a70*/  SYNCS.PHASECHK.TRANS64.TRYWAIT P3, [R7+URZ+0x28430], R6 ;  /* 0x02843006070075a7 */ /* 0x000e64000806017f */
[----:B-1----:R-:W-:Y:S05]  /*16a80*/  @!P3 BRA `(.L_x_1405) ;  /* 0x000001100024b947 */ /* 0x002fea0003800000 */
.L_x_1404:
[----:B------:R-:W-:Y:S05]  /*16a90*/  BSYNC B0 ;  /* 0x0000000000007941 */ /* 0x000fea0003800000 */
.L_x_1401:
[----:B------:R-:W2:Y:S01]  /*16aa0*/  S2R R8, SR_TID.X ;  /* 0x0000000000087919 */ /* 0x000ea20000002100 */
[----:B01----:R-:W-:Y:S01]  /*16ab0*/  IMAD.MOV.U32 R7, RZ, RZ, 0x40000040 ;  /* 0x40000040ff077424 */ /* 0x003fe200078e00ff */
[----:B------:R-:W-:Y:S05]  /*16ac0*/  WARPSYNC.ALL ;  /* 0x0000000000007948 */ /* 0x000fea0003800000 */
[----:B------:R-:W-:Y:S01]  /*16ad0*/  R2UR UR15, R7 ;  /* 0x00000000070f72ca */ /* 0x000fe200000e0000 */
[----:B------:R-:W-:Y:S01]  /*16ae0*/  VIADD R15, R200, 0x1 ;  /* 0x00000001c80f7836 */ /* 0x000fe20000000000 */
[----:B------:R-:W-:-:S04]  /*16af0*/  MOV R9, 0x40000040 ;  /* 0x4000004000097802 */ /* 0x000fc80000000f00 */
[----:B------:R-:W-:Y:S02]  /*16b00*/  ISETP.NE.AND P3, PT, R15, 0x2, PT ;  /* 0x000000020f00780c */ /* 0x000fe40003f65270 */
[----:B------:R-:W-:Y:S01]  /*16b10*/  R2UR UR11, R9 ;  /* 0x00000000090b72ca */ /* 0x000fe200000e0000 */
[----:B------:R-:W-:Y:S01]  /*16b20*/  IMAD.MOV.U32 R9, RZ, RZ, 0x40000040 ;  /* 0x40000040ff097424 */ /* 0x000fe200078e00ff */
[----:B------:R-:W-:-:S04]  /*16b30*/  SEL R15, R15, RZ, P3 ;  /* 0x000000ff0f0f7207 */ /* 0x000fc80001800000 */
[----:B------:R-:W-:Y:S01]  /*16b40*/  R2UR UR7, R9 ;  /* 0x00000000090772ca */ /* 0x000fe200000e0000 */
[----:B------:R-:W-:Y:S02]  /*16b50*/  IMAD R6, R15, 0x400, R5 ;  /* 0x000004000f067824 */ /* 0x000fe400078e0205 */
[----:B------:R-:W-:-:S03]  /*16b60*/  IMAD.MOV.U32 R9, RZ, RZ, 0x40000040 ;  /* 0x40000040ff097424 */ /* 0x000fc600078e00ff */
[----:B------:R-:W-:Y:S02]  /*16b70*/  R2UR UR14, R6 ;  /* 0x00000000060e72ca */ /* 0x000fe400000e0000 */
[----:B------:R-:W-:Y:S01]  /*16b80*/  R2UR UR19, R9 ;  /* 0x00000000091372ca */ /* 0x000fe200000e0000 */
[----:B------:R-:W-:Y:S01]  /*16b90*/  IMAD.MOV.U32 R9, RZ, RZ, 0x40000040 ;  /* 0x40000040ff097424 */ /* 0x000fe200078e00ff */
[----:B--2---:R-:W-:-:S04]  /*16ba0*/  SHF.R.U32.HI R8, RZ, 0x7, R8 ;  /* 0x00000007ff087819 */ /* 0x004fc80000011608 */
[----:B------:R-:W-:Y:S01]  /*16bb0*/  R2UR UR23, R9 ;  /* 0x00000000091772ca */ /* 0x000fe200000e0000 */
[----:B------:R-:W-:Y:S02]  /*16bc0*/  IMAD.MOV.U32 R9, RZ, RZ, 0x40000040 ;  /* 0x40000040ff097424 */ /* 0x000fe400078e00ff */
[----:B------:R-:W-:Y:S02]  /*16bd0*/  VIADD R7, R8, 0x8 ;  /* 0x0000000808077836 */ /* 0x000fe40000000000 */
[----:B------:R-:W-:Y:S01]  /*16be0*/  VIADD R8, R6, 0x2 ;  /* 0x0000000206087836 */ /* 0x000fe20000000000 */
[----:B------:R-:W-:Y:S02]  /*16bf0*/  R2UR UR27, R9 ;  /* 0x00000000091b72ca */ /* 0x000fe400000e0000 */
[----:B------:R0:W-:Y:S01]  /*16c00*/  BAR.SYNC.DEFER_BLOCKING R7, 0x100 ;  /* 0x000400070000751d */ /* 0x0001e20000010000 */
[----:B------:R-:W-:Y:S02]  /*16c10*/  MOV R9, 0x40000040 ;  /* 0x4000004000097802 */ /* 0x000fe40000000f00 */
[----:B------:R-:W-:Y:S01]  /*16c20*/  R2UR UR10, R8 ;  /* 0x00000000080a72ca */ /* 0x000fe200000e0000 */
[----:B------:R-:W-:Y:S01]  /*16c30*/  VIADD R8, R6, 0x4 ;  /* 0x0000000406087836 */ /* 0x000fe20000000000 */
[----:B------:R-:W-:Y:S01]  /*16c40*/  R2UR UR31, R9 ;  /* 0x00000000091f72ca */ /* 0x000fe200000e0000 */
[----:B0-----:R-:W-:-:S03]  /*16c50*/  IMAD.MOV.U32 R7, RZ, RZ, 0x40000040 ;  /* 0x40000040ff077424 */ /* 0x001fc600078e00ff */
[----:B------:R-:W-:Y:S01]  /*16c60*/  R2UR UR6, R8 ;  /* 0x00000000080672ca */ /* 0x000fe200000e0000 */
[----:B------:R-:W-:Y:S01]  /*16c70*/  VIADD R8, R6, 0x6 ;  /* 0x0000000606087836 */ /* 0x000fe20000000000 */
[----:B------:R-:W-:-:S04]  /*16c80*/  R2UR UR35, R7 ;  /* 0x00000000072372ca */ /* 0x000fc800000e0000 */
[----:B------:R-:W-:Y:S01]  /*16c90*/  R2UR UR18, R8 ;  /* 0x00000000081272ca */ /* 0x000fe200000e0000 */
[----:B------:R-:W-:-:S05]  /*16ca0*/  VIADD R8, R6, 0x200 ;  /* 0x0000020006087836 */ /* 0x000fca0000000000 */
[----:B------:R-:W-:Y:S01]  /*16cb0*/  R2UR UR22, R8 ;  /* 0x00000000081672ca */ /* 0x000fe200000e0000 */
[----:B------:R-:W-:Y:S01]  /*16cc0*/  VIADD R8, R6, 0x202 ;  /* 0x0000020206087836 */ /* 0x000fe20000000000 */
[----:B------:R-:W-:-:S04]  /*16cd0*/  WARPGROUP.ARRIVE ;  /* 0x00000000000079c5 */ /* 0x000fc80000000000 */
[----:B------:R-:W-:Y:S01]  /*16ce0*/  R2UR UR26, R8 ;  /* 0x00000000081a72ca */ /* 0x000fe200000e0000 */
[C---:B------:R-:W-:Y:S01]  /*16cf0*/  VIADD R8, R6.reuse, 0x204 ;  /* 0x0000020406087836 */ /* 0x040fe20000000000 */
[----:B------:R-:W-:Y:S01]  /*16d00*/  QGMMA.64x64x32.F32.E4M3.E4M3 R152, gdesc[UR12], RZ, !UPT, gsb0 ;  /* 0x00e000000c9879f3 */ /* 0x000fe2000c0008ff */
[----:B------:R-:W-:-:S03]  /*16d10*/  VIADD R6, R6, 0x206 ;  /* 0x0000020606067836 */ /* 0x000fc60000000000 */
[----:B------:R-:W-:Y:S02]  /*16d20*/  R2UR UR30, R8 ;  /* 0x00000000081e72ca */ /* 0x000fe400000e0000 */
[----:B------:R-:W-:Y:S01]  /*16d30*/  R2UR UR34, R6 ;  /* 0x00000000062272ca */ /* 0x000fe200000e0000 */
        /* <DEDUP_REMOVED lines=25> */
.L_x_1407:
[----:B------:R-:W-:Y:S01]  /*16ed0*/  SHF.L.U32 R6, R20, 0x1f, RZ ;  /* 0x0000001f14067819 */ /* 0x000fe200000006ff */
[----:B------:R-:W-:-:S04]  /*16ee0*/  IMAD R7, R200, 0x8, R16 ;  /* 0x00000008c8077824 */ /* 0x000fc800078e0210 */
[----:B------:R0:W1:Y:S01]  /*16ef0*/  SYNCS.PHASECHK.TRANS64.TRYWAIT P2, [R7+URZ+0x28450], R6 ;  /* 0x02845006070075a7 */ /* 0x000062000804017f */
[----:B------:R-:W-:Y:S05]  /*16f00*/  @!P0 BRA `(.L_x_1408) ;  /* 0x0000000000048947 */ /* 0x000fea0003800000 */
[----:B------:R-:W-:Y:S01]  /*16f10*/  BPT.TRAP 0x1 ;  /* 0x000000040000795c */ /* 0x000fe20000300000 */
.L_x_1408:
[----:B-1----:R-:W-:Y:S05]  /*16f20*/  @P2 BRA `(.L_x_1406) ;  /* 0x0000000000082947 */ /* 0x002fea0003800000 */
[----:B------:R-:W1:Y:S02]  /*16f30*/  SYNCS.PHASECHK.TRANS64.TRYWAIT P2, [R7+URZ+0x28450], R6 ;  /* 0x02845006070075a7 */ /* 0x000e64000804017f */
[----:B-1----:R-:W-:Y:S05]  /*16f40*/  @!P2 BRA `(.L_x_1409) ;  /* 0x0000010c0008a947 */ /* 0x002fea0003800000 */
.L_x_1406:
[----:B01----:R-:W-:Y:S01]  /*16f50*/  VIADD R6, R16, 0x8000 ;  /* 0x0000800010067836 */ /* 0x003fe20000000000 */
[----:B------:R-:W-:Y:S05]  /*16f60*/  WARPSYNC.ALL ;  /* 0x0000000000007948 */ /* 0x000fea0003800000 */
[----:B------:R-:W-:-:S04]  /*16f70*/  SHF.R.U32.HI R6, RZ, 0x4, R6 ;  /* 0x00000004ff067819 */ /* 0x000fc80000011606 */
[----:B------:R-:W-:-:S04]  /*16f80*/  LOP3.LUT R6, R6, 0x3fff, RZ, 0xc0, !PT ;  /* 0x00003fff06067812 */ /* 0x000fc800078ec0ff */
[----:B------:R-:W-:-:S05]  /*16f90*/  LOP3.LUT R7, R6, 0x10000, RZ, 0xfc, !PT ;  /* 0x0001000006077812 */ /* 0x000fca00078efcff */
[----:B------:R-:W-:Y:S01]  /*16fa0*/  IMAD R6, R200, 0x400, R7 ;  /* 0x00000400c8067824 */ /* 0x000fe200078e0207 */
[----:B------:R-:W-:Y:S01]  /*16fb0*/  WARPGROUP.ARRIVE ;  /* 0x00000000000079c5 */ /* 0x000fe20000000000 */
[----:B------:R-:W-:Y:S02]  /*16fc0*/  IMAD.MOV.U32 R7, RZ, RZ, -0x7fffffe0 ;  /* 0x80000020ff077424 */ /* 0x000fe400078e00ff */
[C---:B------:R-:W-:Y:S01]  /*16fd0*/  FMUL.FTZ R8, R2.reuse, R152 ;  /* 0x0000009802087220 */ /* 0x040fe20000410000 */
[----:B------:R-:W-:Y:S01]  /*16fe0*/  FMUL.FTZ R21, R2, R154 ;  /* 0x0000009a02157220 */ /* 0x000fe20000410000 */
[----:B------:R-:W-:Y:S01]  /*16ff0*/  R2UR UR6, R6 ;  /* 0x00000000060672ca */ /* 0x000fe200000e0000 */
[C---:B------:R-:W-:Y:S01]  /*17000*/  FMUL.FTZ R9, R2.reuse, R153 ;  /* 0x0000009902097220 */ /* 0x040fe20000410000 */
[----:B------:R-:W-:Y:S01]  /*17010*/  R2UR UR7, R7 ;  /* 0x00000000070772ca */ /* 0x000fe200000e0000 */
        /* <DEDUP_REMOVED lines=12> */
[----:B------:R-:W-:Y:S01]  /*170e0*/  QGMMA.64x256x32.F32.E4M3.E4M3 R24, R188, gdesc[UR4], R24, gsb0 ;  /* 0x03e00004bc187df3 */ /* 0x000fe20008000818 */
[C---:B------:R-:W-:Y:S01]  /*170f0*/  FMUL.FTZ R167, R2.reuse, R171 ;  /* 0x000000ab02a77220 */ /* 0x040fe20000410000 */
[C---:B------:R-:W-:Y:S01]  /*17100*/  FMUL.FTZ R171, R2.reuse, R175 ;  /* 0x000000af02ab7220 */ /* 0x040fe20000410000 */
[C---:B------:R-:W-:Y:S01]  /*17110*/  FMUL.FTZ R161, R2.reuse, R165 ;  /* 0x000000a502a17220 */ /* 0x040fe20000410000 */
[----:B------:R-:W-:Y:S01]  /*17120*/  FMUL.FTZ R164, R2, R168 ;  /* 0x000000a802a47220 */ /* 0x000fe20000410000 */
        /* <DEDUP_REMOVED lines=11> */
[C---:B------:R-:W-:Y:S01]  /*171e0*/  FMUL.FTZ R166, R2.reuse, R170 ;  /* 0x000000aa02a67220 */ /* 0x040fe20000410000 */
[C---:B------:R-:W-:Y:S01]  /*171f0*/  FMUL.FTZ R170, R2.reuse, R174 ;  /* 0x000000ae02aa7220 */ /* 0x040fe20000410000 */
[----:B------:R-:W-:Y:S01]  /*17200*/  FMUL.FTZ R174, R2, R178 ;  /* 0x000000b202ae7220 */ /* 0x000fe20000410000 */
[----:B------:R-:W-:Y:S01]  /*17210*/  VIADD R6, R6, 0x2 ;  /* 0x0000000206067836 */ /* 0x000fe20000000000 */
[----:B------:R-:W-:Y:S01]  /*17220*/  UMOV UR56, UR50 ;  /* 0x0000003200387c82 */ /* 0x000fe20008000000 */
[----:B------:R-:W1:Y:S01]  /*17230*/  MUFU.TANH R152, R152 ;  /* 0x0000009800987308 */ /* 0x000e620000002400 */
[----:B--2---:R-:W-:Y:S01]  /*17240*/  FMNMX.FTZ R175, R9, R10, !PT ;  /* 0x0000000a09af7209 */ /* 0x004fe20007810000 */
[----:B------:R-:W2:Y:S01]  /*17250*/  S2R R204, SR_TID.X ;  /* 0x0000000000cc7919 */ /* 0x000ea20000002100 */
[----:B------:R-:W-:-:S05]  /*17260*/  R2UR UR6, R6 ;  /* 0x00000000060672ca */ /* 0x000fca00000e0000 */
[----:B------:R-:W3:Y:S01]  /*17270*/  MUFU.TANH R154, R154 ;  /* 0x0000009a009a7308 */ /* 0x000ee20000002400 */
[----:B0-----:R-:W-:-:S07]  /*17280*/  FMNMX.FTZ R7, R20, R7, !PT ;  /* 0x0000000714077209 */ /* 0x001fce0007810000 */
[----:B------:R-:W0:Y:S01]  /*17290*/  MUFU.TANH R153, R153 ;  /* 0x0000009900997308 */ /* 0x000e220000002400 */
[----:B-1----:R-:W-:Y:S01]  /*172a0*/  FMNMX.FTZ R10, R152, R175, !PT ;  /* 0x000000af980a7209 */ /* 0x002fe20007810000 */
[----:B------:R-:W-:-:S06]  /*172b0*/  FMUL.FTZ R175, R2, R179 ;  /* 0x000000b302af7220 */ /* 0x000fcc0000410000 */
[----:B------:R-:W1:Y:S01]  /*172c0*/  MUFU.TANH R156, R156 ;  /* 0x0000009c009c7308 */ /* 0x000e620000002400 */
[----:B---3--:R-:W-:-:S07]  /*172d0*/  FMNMX.FTZ R176, R154, R7, !PT ;  /* 0x000000079ab07209 */ /* 0x008fce0007810000 */
        /* <DEDUP_REMOVED lines=39> */
[----:B--2---:R-:W-:-:S05]  /*17550*/  FMNMX.FTZ R10, R177, R10, !PT ;  /* 0x0000000ab10a7209 */ /* 0x004fca0007810000 */
[----:B------:R-:W2:Y:S02]  /*17560*/  SHFL.BFLY PT, R7, R10, 0x2, 0x1f ;  /* 0x0c401f000a077f89 */ /* 0x000ea400000e0000 */
[----:B------:R-:W3:Y:S01]  /*17570*/  MUFU.TANH R170, R170 ;  /* 0x000000aa00aa7308 */ /* 0x000ee20000002400 */
[----:B0-----:R-:W-:Y:S01]  /*17580*/  FMNMX.FTZ R180, R166, R179, !PT ;  /* 0x000000b3a6b47209 */ /* 0x001fe20007810000 */
[----:B------:R-:W-:-:S06]  /*17590*/  FMUL.FTZ R179, R2, R183 ;  /* 0x000000b702b37220 */ /* 0x000fcc0000410000 */
[----:B------:R-:W0:Y:S01]  /*175a0*/  MUFU.TANH R171, R171 ;  /* 0x000000ab00ab7308 */ /* 0x000e220000002400 */
[----:B-1----:R-:W-:-:S07]  /*175b0*/  FMNMX.FTZ R181, R167, R180, !PT ;  /* 0x000000b4a7b57209 */ /* 0x002fce0007810000 */
[----:B------:R-:W1:Y:S01]  /*175c0*/  MUFU.TANH R174, R174 ;  /* 0x000000ae00ae7308 */ /* 0x000e620000002400 */
[----:B---3--:R-:W-:-:S07]  /*175d0*/  FMNMX.FTZ R180, R170, R181, !PT ;  /* 0x000000b5aab47209 */ /* 0x008fce0007810000 */
[----:B------:R-:W3:Y:S01]  /*175e0*/  MUFU.TANH R175, R175 ;  /* 0x000000af00af7308 */ /* 0x000ee20000002400 */
[----:B0-----:R-:W-:-:S07]  /*175f0*/  FMNMX.FTZ R181, R171, R180, !PT ;  /* 0x000000b4abb57209 */ /* 0x001fce0007810000 */
[----:B------:R-:W0:Y:S01]  /*17600*/  MUFU.TANH R178, R178 ;  /* 0x000000b200b27308 */ /* 0x000e220000002400 */
[----:B-1----:R-:W-:-:S07]  /*17610*/  FMNMX.FTZ R180, R174, R181, !PT ;  /* 0x000000b5aeb47209 */ /* 0x002fce0007810000 */
[----:B------:R-:W1:Y:S01]  /*17620*/  MUFU.TANH R179, R179 ;  /* 0x000000b300b37308 */ /* 0x000e620000002400 */
[----:B---3--:R-:W-:-:S04]  /*17630*/  FMNMX.FTZ R181, R175, R180, !PT ;  /* 0x000000b4afb57209 */ /* 0x008fc80007810000 */
[----:B0-----:R-:W-:Y:S02]  /*17640*/  FMNMX.FTZ R180, R178, R181, !PT ;  /* 0x000000b5b2b47209 */ /* 0x001fe40007810000 */
[----:B--2---:R-:W-:Y:S01]  /*17650*/  FMNMX.FTZ R181, R10, R7, !PT ;  /* 0x000000070ab57209 */ /* 0x004fe20007810000 */
[----:B------:R-:W-:-:S04]  /*17660*/  IMAD.MOV.U32 R7, RZ, RZ, -0x7fffffe0 ;  /* 0x80000020ff077424 */ /* 0x000fc800078e00ff */
[----:B------:R-:W0:Y:S01]  /*17670*/  SHFL.BFLY PT, R6, R181, 0x1, 0x1f ;  /* 0x0c201f00b5067f89 */ /* 0x000e2200000e0000 */
[----:B------:R-:W-:Y:S02]  /*17680*/  R2UR UR7, R7 ;  /* 0x00000000070772ca */ /* 0x000fe400000e0000 */
[----:B-1----:R-:W-:-:S05]  /*17690*/  FMNMX.FTZ R180, R179, R180, !PT ;  /* 0x000000b4b3b47209 */ /* 0x002fca0007810000 */
[----:B------:R-:W1:Y:S01]  /*176a0*/  SHFL.BFLY PT, R183, R180, 0x2, 0x1f ;  /* 0x0c401f00b4b77f89 */ /* 0x000e6200000e0000 */
[----:B------:R-:W-:Y:S02]  /*176b0*/  WARPGROUP.DEPBAR.LE gsb0, 0x0 ;  /* 0x00008000000079c5 */ /* 0x000fe40000010000 */
[----:B------:R-:W-:Y:S01]  /*176c0*/  WARPGROUP.ARRIVE ;  /* 0x00000000000079c5 */ /* 0x000fe20000000000 */
[----:B0-----:R-:W-:-:S05]  /*176d0*/  FMNMX.FTZ R7, R181, R6, !PT ;  /* 0x00000006b5077209 */ /* 0x001fca0007810000 */
[----:B------:R-:W-:Y:S01]  /*176e0*/  QGMMA.64x256x32.F32.E4M3.E4M3 R24, R184, gdesc[UR4], R24, gsb0 ;  /* 0x03e00004b8187df3 */ /* 0x000fe20008000818 */
[----:B------:R-:W-:Y:S01]  /*176f0*/  MOV R181, UR56 ;  /* 0x0000003800b57c02 */ /* 0x000fe20008000f00 */
[----:B------:R-:W-:-:S01]  /*17700*/  FADD.FTZ R6, -R7, R11 ;  /* 0x0000000b07067221 */ /* 0x000fc20000010100 */
[----:B-1----:R-:W-:-:S03]  /*17710*/  FMNMX.FTZ R183, R180, R183, !PT ;  /* 0x000000b7b4b77209 */ /* 0x002fc60007810000 */
[----:B------:R-:W-:Y:S01]  /*17720*/  FMUL.FTZ R11, R6, UR56 ;  /* 0x00000038060b7c20 */ /* 0x000fe20008410000 */
[----:B------:R-:W-:Y:S01]  /*17730*/  @!P1 IMAD R180, R15, 0x8, R16 ;  /* 0x000000080fb49824 */ /* 0x000fe200078e0210 */
[----:B------:R-:W0:Y:S03]  /*17740*/  SHFL.BFLY PT, R182, R183, 0x1, 0x1f ;  /* 0x0c201f00b7b67f89 */ /* 0x000e2600000e0000 */
[----:B------:R-:W-:Y:S01]  /*17750*/  @!P1 VIADD R180, R180, 0x28440 ;  /* 0x00028440b4b49836 */ /* 0x000fe20000000000 */
[----:B------:R-:W-:Y:S04]  /*17760*/  MUFU.EX2 R11, R11 ;  /* 0x0000000b000b7308 */ /* 0x000fe80000000800 */
[----:B------:R-:W-:-:S02]  /*17770*/  @!P1 PRMT R180, RZ, 0x654, R180 ;  /* 0x00000654ffb49816 */ /* 0x000fc400000000b4 */
[----:B0-----:R-:W-:-:S05]  /*17780*/  FMNMX.FTZ R10, R183, R182, !PT ;  /* 0x000000b6b70a7209 */ /* 0x001fca0007810000 */
[----:B------:R-:W-:Y:S01]  /*17790*/  FADD.FTZ R6, -R10, R12 ;  /* 0x0000000c0a067221 */ /* 0x000fe20000010100 */
[----:B------:R-:W-:-:S03]  /*177a0*/  IMAD.U32 R12, RZ, RZ, UR56 ;  /* 0x00000038ff0c7e24 */ /* 0x000fc6000f8e00ff */
[----:B------:R-:W-:Y:S01]  /*177b0*/  FMUL.FTZ R6, R6, UR56 ;  /* 0x0000003806067c20 */ /* 0x000fe20008410000 */
[----:B------:R-:W-:-:S04]  /*177c0*/  FFMA.FTZ R12, R7, R12, -8 ;  /* 0xc1000000070c7423 */ /* 0x000fc8000001000c */
        /* <DEDUP_REMOVED lines=16> */
[----:B------:R-:W-:Y:S01]  /*178d0*/  FFMA.FTZ R12, R10, R181, -8 ;  /* 0xc10000000a0c7423 */ /* 0x000fe200000100b5 */
[----:B------:R-:W-:Y:S01]  /*178e0*/  MUFU.EX2 R6, R6 ;  /* 0x0000000600067308 */ /* 0x000fe20000000800 */
[----:B------:R-:W-:-:S02]  /*178f0*/  IADD3 R181, -R204, 0xb, RZ ;  /* 0x0000000bccb57810 */ /* 0x000fc40007ffe1ff */
[--C-:B------:R-:W-:Y:S01]  /*17900*/  FFMA.FTZ R21, R21, UR56, -R12.reuse ;  /* 0x0000003815157c23 */ /* 0x100fe2000801080c */
[----:B------:R-:W-:-:S01]  /*17910*/  FFMA.FTZ R20, R20, UR56, -R12 ;  /* 0x0000003814147c23 */ /* 0x000fc2000801080c */
[--C-:B------:R-:W-:Y:S01]  /*17920*/  FFMA.FTZ R154, R154, UR56, -R12.reuse ;  /* 0x000000389a9a7c23 */ /* 0x100fe2000801080c */
[----:B------:R-:W-:-:S01]  /*17930*/  FFMA.FTZ R155, R155, UR56, -R12 ;  /* 0x000000389b9b7c23 */ /* 0x000fc2000801080c */
[--C-:B------:R-:W-:Y:S01]  /*17940*/  FFMA.FTZ R158, R158, UR56, -R12.reuse ;  /* 0x000000389e9e7c23 */ /* 0x100fe2000801080c */
        /* <DEDUP_REMOVED lines=9> */
[----:B------:R-:W-:-:S01]  /*179e0*/  FFMA.FTZ R174, R174, UR56, -R12 ;  /* 0x00000038aeae7c23 */ /* 0x000fc2000801080c */
[--C-:B------:R-:W-:Y:S01]  /*179f0*/  FFMA.FTZ R175, R175, UR56, -R12.reuse ;  /* 0x00000038afaf7c23 */ /* 0x100fe2000801080c */
[----:B------:R-:W-:-:S01]  /*17a00*/  FFMA.FTZ R178, R178, UR56, -R12 ;  /* 0x00000038b2b27c23 */ /* 0x000fc2000801080c */
[----:B------:R-:W-:-:S04]  /*17a10*/  FFMA.FTZ R12, R179, UR56, -R12 ;  /* 0x00000038b30c7c23 */ /* 0x000fc8000801080c */
[----:B------:R-:W2:Y:S01]  /*17a20*/  MUFU.EX2 R9, R9 ;  /* 0x0000000900097308 */ /* 0x000ea20000000800 */
[----:B0-----:R-:W-:-:S07]  /*17a30*/  FFMA.FTZ R4, R11, R4, R8 ;  /* 0x000000040b047223 */ /* 0x001fce0000010008 */
[----:B------:R-:W0:Y:S01]  /*17a40*/  MUFU.EX2 R20, R20 ;  /* 0x0000001400147308 */ /* 0x000e220000000800 */
[----:B-1----:R-:W-:-:S07]  /*17a50*/  FFMA.FTZ R3, R6, R3, R21 ;  /* 0x0000000306037223 */ /* 0x002fce0000010015 */
[----:B------:R-:W1:Y:S01]  /*17a60*/  MUFU.EX2 R152, R152 ;  /* 0x0000009800987308 */ /* 0x000e620000000800 */
[----:B--2---:R-:W-:-:S07]  /*17a70*/  FADD.FTZ R179, R9, R4 ;  /* 0x0000000409b37221 */ /* 0x004fce0000010000 */
[----:B------:R-:W2:Y:S01]  /*17a80*/  MUFU.EX2 R154, R154 ;  /* 0x0000009a009a7308 */ /* 0x000ea20000000800 */
[----:B0-----:R-:W-:-:S07]  /*17a90*/  FADD.FTZ R3, R20, R3 ;  /* 0x0000000314037221 */ /* 0x001fce0000010000 */
[----:B------:R-:W0:Y:S01]  /*17aa0*/  MUFU.EX2 R153, R153 ;  /* 0x0000009900997308 */ /* 0x000e220000000800 */
[----:B-1----:R-:W-:-:S07]  /*17ab0*/  FADD.FTZ R4, R152, R179 ;  /* 0x000000b398047221 */ /* 0x002fce0000010000 */
[----:B------:R-:W1:Y:S08]  /*17ac0*/  MUFU.EX2 R155, R155 ;  /* 0x0000009b009b7308 */ /* 0x000e700000000800 */
[----:B------:R-:W3:Y:S08]  /*17ad0*/  MUFU.EX2 R156, R156 ;  /* 0x0000009c009c7308 */ /* 0x000ef00000000800 */
[----:B------:R-:W4:Y:S08]  /*17ae0*/  MUFU.EX2 R158, R158 ;  /* 0x0000009e009e7308 */ /* 0x000f300000000800 */
[----:B------:R-:W5:Y:S08]  /*17af0*/  MUFU.EX2 R157, R157 ;  /* 0x0000009d009d7308 */ /* 0x000f700000000800 */
        /* <DEDUP_REMOVED lines=13> */
[----:B------:R-:W5:Y:S01]  /*17bd0*/  MUFU.EX2 R172, R172 ;  /* 0x000000ac00ac7308 */ /* 0x000f620000000800 */
[----:B------:R-:W-:-:S02]  /*17be0*/  WARPGROUP.DEPBAR.LE gsb0, 0x0 ;  /* 0x00008000000079c5 */ /* 0x000fc40000010000 */
[----:B------:R5:W-:Y:S06]  /*17bf0*/  BAR.ARV R181, 0x100 ;  /* 0x000400b50000751d */ /* 0x000bec0000002000 */
[----:B------:R2:W-:Y:S01]  /*17c00*/  @!P1 SYNCS.ARRIVE.TRANS64.RED.A1T0 RZ, [R180+URZ], RZ ;  /* 0x000000ffb4ff99a7 */ /* 0x0005e2000810043f */
[----:B------:R-:W5:Y:S01]  /*17c10*/  MUFU.EX2 R174, R174 ;  /* 0x000000ae00ae7308 */ /* 0x000f620000000800 */
[----:B--2---:R-:W-:-:S01]  /*17c20*/  FADD.FTZ R180, R154, R3 ;  /* 0x000000039ab47221 */ /* 0x004fc20000010000 */
[----:B0-----:R-:W-:-:S06]  /*17c30*/  FADD.FTZ R3, R153, R4 ;  /* 0x0000000499037221 */ /* 0x001fcc0000010000 */
[----:B------:R-:W0:Y:S01]  /*17c40*/  MUFU.EX2 R173, R173 ;  /* 0x000000ad00ad7308 */ /* 0x000e220000000800 */
[----:B-1----:R-:W-:-:S01]  /*17c50*/  FADD.FTZ R179, R155, R180 ;  /* 0x000000b49bb37221 */ /* 0x002fc20000010000 */
[----:B---3--:R-:W-:-:S03]  /*17c60*/  FADD.FTZ R4, R156, R3 ;  /* 0x000000039c047221 */ /* 0x008fc60000010000 */
[----:B----4-:R-:W-:Y:S01]  /*17c70*/  FADD.FTZ R180, R158, R179 ;  /* 0x000000b39eb47221 */ /* 0x010fe20000010000 */
[----:B-----5:R-:W-:-:S02]  /*17c80*/  FADD.FTZ R3, R157, R4 ;  /* 0x000000049d037221 */ /* 0x020fc40000010000 */
[----:B------:R-:W1:Y:S01]  /*17c90*/  MUFU.EX2 R175, R175 ;  /* 0x000000af00af7308 */ /* 0x000e620000000800 */
[----:B------:R-:W-:-:S01]  /*17ca0*/  FADD.FTZ R179, R159, R180 ;  /* 0x000000b49fb37221 */ /* 0x000fc20000010000 */
[----:B------:R-:W-:-:S03]  /*17cb0*/  FADD.FTZ R4, R160, R3 ;  /* 0x00000003a0047221 */ /* 0x000fc60000010000 */
[----:B------:R-:W-:Y:S01]  /*17cc0*/  FADD.FTZ R180, R162, R179 ;  /* 0x000000b3a2b47221 */ /* 0x000fe20000010000 */
[----:B------:R-:W-:-:S02]  /*17cd0*/  FADD.FTZ R3, R161, R4 ;  /* 0x00000004a1037221 */ /* 0x000fc40000010000 */
[----:B------:R-:W2:Y:S01]  /*17ce0*/  MUFU.EX2 R176, R176 ;  /* 0x000000b000b07308 */ /* 0x000ea20000000800 */
[----:B------:R-:W-:-:S01]  /*17cf0*/  FADD.FTZ R179, R163, R180 ;  /* 0x000000b4a3b37221 */ /* 0x000fc20000010000 */
[----:B------:R-:W-:-:S03]  /*17d00*/  FADD.FTZ R4, R164, R3 ;  /* 0x00000003a4047221 */ /* 0x000fc60000010000 */
[----:B------:R-:W-:Y:S01]  /*17d10*/  FADD.FTZ R180, R166, R179 ;  /* 0x000000b3a6b47221 */ /* 0x000fe20000010000 */
[----:B------:R-:W-:-:S02]  /*17d20*/  FADD.FTZ R3, R165, R4 ;  /* 0x00000004a5037221 */ /* 0x000fc40000010000 */
[----:B------:R-:W3:Y:S01]  /*17d30*/  MUFU.EX2 R178, R178 ;  /* 0x000000b200b27308 */ /* 0x000ee20000000800 */
[----:B------:R-:W-:-:S01]  /*17d40*/  FADD.FTZ R179, R167, R180 ;  /* 0x000000b4a7b37221 */ /* 0x000fc20000010000 */
[----:B------:R-:W-:-:S03]  /*17d50*/  FADD.FTZ R4, R168, R3 ;  /* 0x00000003a8047221 */ /* 0x000fc60000010000 */
[----:B------:R-:W-:Y:S01]  /*17d60*/  FADD.FTZ R180, R170, R179 ;  /* 0x000000b3aab47221 */ /* 0x000fe20000010000 */
[----:B------:R-:W-:-:S02]  /*17d70*/  FADD.FTZ R3, R169, R4 ;  /* 0x00000004a9037221 */ /* 0x000fc40000010000 */
[----:B------:R-:W4:Y:S01]  /*17d80*/  MUFU.EX2 R177, R177 ;  /* 0x000000b100b17308 */ /* 0x000f220000000800 */
[----:B------:R-:W-:-:S01]  /*17d90*/  FADD.FTZ R181, R171, R180 ;  /* 0x000000b4abb57221 */ /* 0x000fc20000010000 */
[----:B------:R-:W-:-:S03]  /*17da0*/  FADD.FTZ R4, R172, R3 ;  /* 0x00000003ac047221 */ /* 0x000fc60000010000 */
[----:B------:R-:W-:Y:S01]  /*17db0*/  FADD.FTZ R180, R174, R181 ;  /* 0x000000b5aeb47221 */ /* 0x000fe20000010000 */
[----:B0-----:R-:W-:-:S02]  /*17dc0*/  FADD.FTZ R3, R173, R4 ;  /* 0x00000004ad037221 */ /* 0x001fc40000010000 */
[----:B------:R-:W0:Y:S01]  /*17dd0*/  MUFU.EX2 R179, R12 ;  /* 0x0000000c00b37308 */ /* 0x000e220000000800 */
[----:B-1----:R-:W-:-:S01]  /*17de0*/  FADD.FTZ R181, R175, R180 ;  /* 0x000000b4afb57221 */ /* 0x002fc20000010000 */
[----:B--2---:R-:W-:-:S03]  /*17df0*/  FADD.FTZ R4, R176, R3 ;  /* 0x00000003b0047221 */ /* 0x004fc60000010000 */
[----:B---3--:R-:W-:Y:S01]  /*17e00*/  FADD.FTZ R180, R178, R181 ;  /* 0x000000b5b2b47221 */ /* 0x008fe20000010000 */
[----:B----4-:R-:W-:-:S03]  /*17e10*/  FADD.FTZ R4, R177, R4 ;  /* 0x00000004b1047221 */ /* 0x010fc60000010000 */
[----:B0-----:R-:W-:Y:S01]  /*17e20*/  FADD.FTZ R3, R179, R180 ;  /* 0x000000b4b3037221 */ /* 0x001fe20000010000 */
[----:B------:R-:W-:Y:S06]  /*17e30*/  @!P0 BRA `(.L_x_1410) ;  /* 0x0000000000048947 */ /* 0x000fec0003800000 */
[----:B------:R-:W-:Y:S01]  /*17e40*/  BPT.TRAP 0x1 ;  /* 0x000000040000795c */ /* 0x000fe20000300000 */
.L_x_1410:
[----:B------:R-:W-:Y:S01]  /*17e50*/  F2FP.SATFINITE.E4M3.F32.PACK_AB_MERGE_C R152, R153, R152, RZ ;  /* 0x000000989998723e */ /* 0x000fe200048070ff */
[----:B------:R-:W-:Y:S01]  /*17e60*/  IMAD R12, R200, 0x8, R16 ;  /* 0x00000008c80c7824 */ /* 0x000fe200078e0210 */
[----:B------:R-:W-:Y:S01]  /*17e70*/  ISETP.GT.AND P2, PT, R14, R13, PT ;  /* 0x0000000d0e00720c */ /* 0x000fe20003f44270 */
[----:B------:R-:W-:Y:S01]  /*17e80*/  FMUL.FTZ R26, R26, R6 ;  /* 0x000000061a1a7220 */ /* 0x000fe20000410000 */
[----:B------:R-:W-:Y:S01]  /*17e90*/  F2FP.SATFINITE.E4M3.F32.PACK_AB_MERGE_C R188, R9, R8, R152 ;  /* 0x0000000809bc723e */ /* 0x000fe20004807098 */
[----:B------:R-:W-:Y:S02]  /*17ea0*/  IMAD.U32 R9, RZ, RZ, UR42 ;  /* 0x0000002aff097e24 */ /* 0x000fe4000f8e00ff */
[-C--:B------:R-:W-:Y:S01]  /*17eb0*/  FMUL.FTZ R27, R27, R6.reuse ;  /* 0x000000061b1b7220 */ /* 0x080fe20000410000 */
[----:B------:R-:W-:Y:S02]  /*17ec0*/  VIADD R8, R12, 0x28460 ;  /* 0x000284600c087836 */ /* 0x000fe40000000000 */
[-C--:B------:R-:W-:Y:S01]  /*17ed0*/  FMUL.FTZ R30, R30, R6.reuse ;  /* 0x000000061e1e7220 */ /* 0x080fe20000410000 */
[-C--:B------:R-:W-:Y:S01]  /*17ee0*/  FMUL.FTZ R31, R31, R6.reuse ;  /* 0x000000061f1f7220 */ /* 0x080fe20000410000 */
[-C--:B------:R-:W-:Y:S01]  /*17ef0*/  FMUL.FTZ R34, R34, R6.reuse ;  /* 0x0000000622227220 */ /* 0x080fe20000410000 */
[-C--:B------:R-:W-:Y:S01]  /*17f00*/  FMUL.FTZ R35, R35, R6.reuse ;  /* 0x0000000623237220 */ /* 0x080fe20000410000 */
[----:B------:R-:W-:Y:S01]  /*17f10*/  PRMT R8, R9, 0x654, R8 ;  /* 0x0000065409087816 */ /* 0x000fe20000000008 */
        /* <DEDUP_REMOVED lines=58> */
[----:B------:R-:W-:Y:S01]  /*182c0*/  F2FP.SATFINITE.E4M3.F32.PACK_AB_MERGE_C R154, R155, R154, RZ ;  /* 0x0000009a9b9a723e */ /* 0x000fe200048070ff */
[----:B------:R-:W-:Y:S01]  /*182d0*/  VIADD R6, R14, 0xffffffff ;  /* 0xffffffff0e067836 */ /* 0x000fe20000000000 */
[----:B------:R-:W-:Y:S01]  /*182e0*/  F2FP.SATFINITE.E4M3.F32.PACK_AB_MERGE_C R160, R161, R160, RZ ;  /* 0x000000a0a1a0723e */ /* 0x000fe200048070ff */
[----:B------:R0:W-:Y:S01]  /*182f0*/  SYNCS.ARRIVE.TRANS64.RED.A1T0 RZ, [R8+URZ], RZ ;  /* 0x000000ff08ff79a7 */ /* 0x0001e2000810043f */
        /* <DEDUP_REMOVED lines=74> */
[----:B------:R-:W-:Y:S01]  /*187a0*/  F2FP.SATFINITE.E4M3.F32.PACK_AB_MERGE_C R184, R165, R164, R168 ;  /* 0x000000a4a5b8723e */ /* 0x000fe200048070a8 */
[----:B------:R-:W-:Y:S01]  /*187b0*/  IMAD.MOV.U32 R20, RZ, RZ, R194 ;  /* 0x000000ffff147224 */ /* 0x000fe200078e00c2 */
[----:B------:R-:W-:Y:S01]  /*187c0*/  F2FP.SATFINITE.E4M3.F32.PACK_AB_MERGE_C R185, R167, R166, R170 ;  /* 0x000000a6a7b9723e */ /* 0x000fe200048070aa */
[----:B------:R-:W-:Y:S01]  /*187d0*/  IMAD.MOV.U32 R200, RZ, RZ, R15 ;  /* 0x000000ffffc87224 */ /* 0x000fe200078e000f */
[----:B------:R-:W-:-:S02]  /*187e0*/  F2FP.SATFINITE.E4M3.F32.PACK_AB_MERGE_C R186, R173, R172, R176 ;  /* 0x000000acadba723e */ /* 0x000fc400048070b0 */
[----:B------:R-:W-:Y:S02]  /*187f0*/  F2FP.SATFINITE.E4M3.F32.PACK_AB_MERGE_C R187, R175, R174, R178 ;  /* 0x000000aeafbb723e */ /* 0x000fe400048070b2 */
[----:B------:R-:W-:Y:S01]  /*18800*/  MOV R14, R6 ;  /* 0x00000006000e7202 */ /* 0x000fe20000000f00 */
[----:B0-----:R-:W-:Y:S06]  /*18810*/  @P2 BRA `(.L_x_1411) ;  /* 0xffffffe0004c2947 */ /* 0x001fec000383ffff */
[----:B------:R-:W-:-:S07]  /*18820*/  IMAD.MOV.U32 R200, RZ, RZ, R15 ;  /* 0x000000ffffc87224 */ /* 0x000fce00078e000f */
.L_x_1400:
[----:B------:R-:W-:-:S13]  /*18830*/  ISETP.GE.AND P2, PT, R6, R203, PT ;  /* 0x000000cb0600720c */ /* 0x000fda0003f46270 */
[----:B------:R-:W-:Y:S05]  /*18840*/  @!P2 BRA `(.L_x_1412) ;  /* 0x00000028004ca947 */ /* 0x000fea0003800000 */
[----:B------:R-:W-:Y:S02]  /*18850*/  VIADD R14, R0, 0x8 ;  /* 0x00000008000e7836 */ /* 0x000fe40000000000 */
[----:B------:R-:W-:Y:S02]  /*18860*/  IMAD.MOV.U32 R13, RZ, RZ, R10 ;  /* 0x000000ffff0d7224 */ /* 0x000fe400078e000a */
[----:B------:R-:W-:Y:S01]  /*18870*/  IMAD.MOV.U32 R12, RZ, RZ, R7 ;  /* 0x000000ffff0c7224 */ /* 0x000fe200078e0007 */
[----:B------:R-:W-:Y:S01]  /*18880*/  IADD3 R14, R14, R197, -R198 ;  /* 0x000000c50e0e7210 */ /* 0x000fe20007ffe8c6 */
[----:B------:R-:W-:-:S07]  /*18890*/  IMAD.MOV.U32 R20, RZ, RZ, R194 ;  /* 0x000000ffff147224 */ /* 0x000fce00078e00c2 */
.L_x_1431:
        /* <DEDUP_REMOVED lines=8> */
.L_x_1414:
[----:B------:R-:W-:Y:S01]  /*18920*/  VIADD R7, R200, 0x1 ;  /* 0x00000001c8077836 */ /* 0x000fe20000000000 */
[----:B------:R-:W-:-:S04]  /*18930*/  SHF.L.U32 R8, R194, 0x1f, RZ ;  /* 0x0000001fc2087819 */ /* 0x000fc800000006ff */
[----:B------:R-:W-:-:S04]  /*18940*/  ISETP.NE.AND P3, PT, R7, 0x2, PT ;  /* 0x000000020700780c */ /* 0x000fc80003f65270 */
[----:B------:R-:W-:-:S05]  /*18950*/  SEL R7, R7, RZ, P3 ;  /* 0x000000ff07077207 */ /* 0x000fca0001800000 */
[----:B------:R-:W-:-:S04]  /*18960*/  IMAD R7, R7, 0x8, R16 ;  /* 0x0000000807077824 */ /* 0x000fc800078e0210 */
[----:B------:R0:W1:Y:S01]  /*18970*/  SYNCS.PHASECHK.TRANS64.TRYWAIT P3, [R7+URZ+0x28430], R8 ;  /* 0x02843008070075a7 */ /* 0x000062000806017f */
[----:B------:R-:W-:Y:S05]  /*18980*/  @!P0 BRA `(.L_x_1415) ;  /* 0x0000000000048947 */ /* 0x000fea0003800000 */
[----:B------:R-:W-:Y:S01]  /*18990*/  BPT.TRAP 0x1 ;  /* 0x000000040000795c */ /* 0x000fe20000300000 */
.L_x_1415:
[----:B------:R-:W-:Y:S04]  /*189a0*/  BSSY B0, `(.L_x_1413) ;  /* 0x0000004000007945 */ /* 0x000fe80003800000 */
[----:B-1----:R-:W-:Y:S05]  /*189b0*/  @P3 BRA `(.L_x_1416) ;  /* 0x0000000000083947 */ /* 0x002fea0003800000 */
[----:B------:R-:W1:Y:S02]  /*189c0*/  SYNCS.PHASECHK.TRANS64.TRYWAIT P3, [R7+URZ+0x28430], R8 ;  /* 0x02843008070075a7 */ /* 0x000e64000806017f */
[----:B-1----:R-:W-:Y:S05]  /*189d0*/  @!P3 BRA `(.L_x_1417) ;  /* 0x000000f00078b947 */ /* 0x002fea0003800000 */
.L_x_1416:
[----:B------:R-:W-:Y:S05]  /*189e0*/  BSYNC B0 ;  /* 0x0000000000007941 */ /* 0x000fea0003800000 */
.L_x_1413:
[----:B01----:R-:W0:Y:S01]  /*189f0*/  S2R R7, SR_TID.X ;  /* 0x0000000000077919 */ /* 0x003e220000002100 */
[----:B------:R-:W-:Y:S05]  /*18a00*/  WARPSYNC.ALL ;  /* 0x0000000000007948 */ /* 0x000fea0003800000 */
[----:B------:R-:W-:Y:S02]  /*18a10*/  VIADD R15, R200, 0x1 ;  /* 0x00000001c80f7836 */ /* 0x000fe40000000000 */
[----:B------:R-:W-:Y:S02]  /*18a20*/  IMAD.MOV.U32 R9, RZ, RZ, 0x40000040 ;  /* 0x40000040ff097424 */ /* 0x000fe400078e00ff */
[----:B------:R-:W-:Y:S01]  /*18a30*/  IMAD.MOV.U32 R11, RZ, RZ, 0x40000040 ;  /* 0x40000040ff0b7424 */ /* 0x000fe200078e00ff */
[----:B------:R-:W-:-:S02]  /*18a40*/  ISETP.NE.AND P3, PT, R15, 0x2, PT ;  /* 0x000000020f00780c */ /* 0x000fc40003f65270 */
[----:B------:R-:W-:Y:S01]  /*18a50*/  R2UR UR15, R9 ;  /* 0x00000000090f72ca */ /* 0x000fe200000e0000 */
[----:B------:R-:W-:Y:S01]  /*18a60*/  IMAD.MOV.U32 R9, RZ, RZ, 0x40000040 ;  /* 0x40000040ff097424 */ /* 0x000fe200078e00ff */
[----:B------:R-:W-:Y:S02]  /*18a70*/  SEL R15, R15, RZ, P3 ;  /* 0x000000ff0f0f7207 */ /* 0x000fe40001800000 */
[----:B------:R-:W-:Y:S01]  /*18a80*/  R2UR UR11, R11 ;  /* 0x000000000b0b72ca */ /* 0x000fe200000e0000 */
[----:B------:R-:W-:Y:S01]  /*18a90*/  IMAD.MOV.U32 R11, RZ, RZ, 0x40000040 ;  /* 0x40000040ff0b7424 */ /* 0x000fe200078e00ff */
[----:B------:R-:W-:Y:S02]  /*18aa0*/  LEA R8, R15, R5, 0xa ;  /* 0x000000050f087211 */ /* 0x000fe400078e50ff */
[----:B------:R-:W-:Y:S02]  /*18ab0*/  R2UR UR35, R9 ;  /* 0x00000000092372ca */ /* 0x000fe400000e0000 */
[C---:B------:R-:W-:Y:S01]  /*18ac0*/  R2UR UR14, R8.reuse ;  /* 0x00000000080e72ca */ /* 0x040fe200000e0000 */
[----:B------:R-:W-:Y:S01]  /*18ad0*/  VIADD R10, R8, 0x2 ;  /* 0x00000002080a7836 */ /* 0x000fe20000000000 */
[----:B------:R-:W-:Y:S01]  /*18ae0*/  R2UR UR7, R11 ;  /* 0x000000000b0772ca */ /* 0x000fe200000e0000 */
[----:B------:R-:W-:-:S03]  /*18af0*/  IMAD.MOV.U32 R11, RZ, RZ, 0x40000040 ;  /* 0x40000040ff0b7424 */ /* 0x000fc600078e00ff */
[----:B------:R-:W-:Y:S01]  /*18b00*/  R2UR UR10, R10 ;  /* 0x000000000a0a72ca */ /* 0x000fe200000e0000 */
[----:B------:R-:W-:Y:S01]  /*18b10*/  VIADD R10, R8, 0x4 ;  /* 0x00000004080a7836 */ /* 0x000fe20000000000 */
[----:B------:R-:W-:Y:S02]  /*18b20*/  R2UR UR19, R11 ;  /* 0x000000000b1372ca */ /* 0x000fe400000e0000 */
[----:B0-----:R-:W-:Y:S02]  /*18b30*/  SHF.R.U32.HI R7, RZ, 0x7, R7 ;  /* 0x00000007ff077819 */ /* 0x001fe40000011607 */
[----:B------:R-:W-:Y:S01]  /*18b40*/  R2UR UR6, R10 ;  /* 0x000000000a0672ca */ /* 0x000fe200000e0000 */
[----:B------:R-:W-:Y:S01]  /*18b50*/  VIADD R10, R8, 0x6 ;  /* 0x00000006080a7836 */ /* 0x000fe20000000000 */
[----:B------:R-:W-:Y:S01]  /*18b60*/  MOV R11, 0x40000040 ;  /* 0x40000040000b7802 */ /* 0x000fe20000000f00 */
[----:B------:R-:W-:-:S03]  /*18b70*/  VIADD R7, R7, 0x8 ;  /* 0x0000000807077836 */ /* 0x000fc60000000000 */
[----:B------:R-:W-:Y:S01]  /*18b80*/  R2UR UR18, R10 ;  /* 0x000000000a1272ca */ /* 0x000fe200000e0000 */
[----:B------:R-:W-:Y:S01]  /*18b90*/  VIADD R10, R8, 0x200 ;  /* 0x00000200080a7836 */ /* 0x000fe20000000000 */
[----:B------:R0:W-:Y:S01]  /*18ba0*/  BAR.SYNC.DEFER_BLOCKING R7, 0x100 ;  /* 0x000400070000751d */ /* 0x0001e20000010000 */
[----:B------:R-:W-:Y:S01]  /*18bb0*/  R2UR UR23, R11 ;  /* 0x000000000b1772ca */ /* 0x000fe200000e0000 */
[----:B------:R-:W-:Y:S02]  /*18bc0*/  IMAD.MOV.U32 R11, RZ, RZ, 0x40000040 ;  /* 0x40000040ff0b7424 */ /* 0x000fe400078e00ff */
[----:B------:R-:W-:Y:S01]  /*18bd0*/  R2UR UR22, R10 ;  /* 0x000000000a1672ca */ /* 0x000fe200000e0000 */
[----:B------:R-:W-:Y:S02]  /*18be0*/  VIADD R10, R8, 0x202 ;  /* 0x00000202080a7836 */ /* 0x000fe40000000000 */
[----:B------:R-:W-:Y:S01]  /*18bf0*/  R2UR UR27, R11 ;  /* 0x000000000b1b72ca */ /* 0x000fe200000e0000 */
[----:B------:R-:W-:-:S02]  /*18c00*/  IMAD.MOV.U32 R11, RZ, RZ, 0x40000040 ;  /* 0x40000040ff0b7424 */ /* 0x000fc400078e00ff */
[----:B------:R-:W-:Y:S01]  /*18c10*/  R2UR UR26, R10 ;  /* 0x000000000a1a72ca */ /* 0x000fe200000e0000 */
[C---:B------:R-:W-:Y:S02]  /*18c20*/  VIADD R10, R8.reuse, 0x204 ;  /* 0x00000204080a7836 */ /* 0x040fe40000000000 */
[----:B------:R-:W-:Y:S01]  /*18c30*/  R2UR UR31, R11 ;  /* 0x000000000b1f72ca */ /* 0x000fe200000e0000 */
[----:B------:R-:W-:Y:S02]  /*18c40*/  VIADD R8, R8, 0x206 ;  /* 0x0000020608087836 */ /* 0x000fe40000000000 */
[----:B------:R-:W-:-:S03]  /*18c50*/  R2UR UR30, R10 ;  /* 0x000000000a1e72ca */ /* 0x000fc600000e0000 */
[----:B------:R-:W-:Y:S01]  /*18c60*/  R2UR UR34, R8 ;  /* 0x00000000082272ca */ /* 0x000fe200000e0000 */
        /* <DEDUP_REMOVED lines=27> */
.L_x_1419:
[----:B------:R-:W-:Y:S01]  /*18e20*/  SHF.L.U32 R7, R20, 0x1f, RZ ;  /* 0x0000001f14077819 */ /* 0x000fe200000006ff */
[----:B------:R-:W-:-:S04]  /*18e30*/  IMAD R8, R200, 0x8, R16 ;  /* 0x00000008c8087824 */ /* 0x000fc800078e0210 */
[----:B------:R0:W1:Y:S01]  /*18e40*/  SYNCS.PHASECHK.TRANS64.TRYWAIT P2, [R8+URZ+0x28450], R7 ;  /* 0x02845007080075a7 */ /* 0x000062000804017f */
[----:B------:R-:W-:Y:S05]  /*18e50*/  @!P0 BRA `(.L_x_1420) ;  /* 0x0000000000048947 */ /* 0x000fea0003800000 */
[----:B------:R-:W-:Y:S01]  /*18e60*/  BPT.TRAP 0x1 ;  /* 0x000000040000795c */ /* 0x000fe20000300000 */
.L_x_1420:
[----:B-1----:R-:W-:Y:S05]  /*18e70*/  @P2 BRA `(.L_x_1418) ;  /* 0x0000000000082947 */ /* 0x002fea0003800000 */
[----:B------:R-:W1:Y:S02]  /*18e80*/  SYNCS.PHASECHK.TRANS64.TRYWAIT P2, [R8+URZ+0x28450], R7 ;  /* 0x02845007080075a7 */ /* 0x000e64000804017f */
[----:B-1----:R-:W-:Y:S05]  /*18e90*/  @!P2 BRA `(.L_x_1421) ;  /* 0x000000ec005ca947 */ /* 0x002fea0003800000 */
.L_x_1418:
[----:B01----:R-:W-:Y:S01]  /*18ea0*/  VIADD R7, R16, 0x8000 ;  /* 0x0000800010077836 */ /* 0x003fe20000000000 */
[----:B------:R-:W-:Y:S01]  /*18eb0*/  MOV R9, 0x80000020 ;  /* 0x8000002000097802 */ /* 0x000fe20000000f00 */
[----:B------:R-:W-:Y:S05]  /*18ec0*/  WARPSYNC.ALL ;  /* 0x0000000000007948 */ /* 0x000fea0003800000 */
[----:B------:R-:W-:Y:S01]  /*18ed0*/  SHF.R.U32.HI R7, RZ, 0x4, R7 ;  /* 0x00000004ff077819 */ /* 0x000fe20000011607 */
[----:B------:R-:W-:Y:S01]  /*18ee0*/  WARPGROUP.ARRIVE ;  /* 0x00000000000079c5 */ /* 0x000fe20000000000 */
[----:B------:R-:W-:Y:S01]  /*18ef0*/  R2UR UR7, R9 ;  /* 0x00000000090772ca */ /* 0x000fe200000e0000 */
[----:B------:R-:W-:Y:S01]  /*18f00*/  IMAD.MOV.U32 R9, RZ, RZ, -0x7fffffe0 ;  /* 0x80000020ff097424 */ /* 0x000fe200078e00ff */
[----:B------:R-:W-:-:S03]  /*18f10*/  LOP3.LUT R7, R7, 0x3fff, RZ, 0xc0, !PT ;  /* 0x00003fff07077812 */ /* 0x000fc600078ec0ff */
[----:B------:R-:W0:Y:S01]  /*18f20*/  S2R R204, SR_TID.X ;  /* 0x0000000000cc7919 */ /* 0x000e220000002100 */
[C---:B------:R-:W-:Y:S01]  /*18f30*/  FMUL.FTZ R20, R2.reuse, R153 ;  /* 0x0000009902147220 */ /* 0x040fe20000410000 */
[C---:B------:R-:W-:Y:S01]  /*18f40*/  FMUL.FTZ R153, R2.reuse, R156 ;  /* 0x0000009c02997220 */ /* 0x040fe20000410000 */
[----:B------:R-:W-:Y:S01]  /*18f50*/  LOP3.LUT R7, R7, 0x10000, RZ, 0xfc, !PT ;  /* 0x0001000007077812 */ /* 0x000fe200078efcff */
[C---:B------:R-:W-:Y:S01]  /*18f60*/  FMUL.FTZ R156, R2.reuse, R163 ;  /* 0x000000a3029c7220 */ /* 0x040fe20000410000 */
[C---:B------:R-:W-:Y:S01]  /*18f70*/  FMUL.FTZ R163, R2.reuse, R170 ;  /* 0x000000aa02a37220 */ /* 0x040fe20000410000 */
[C---:B------:R-:W-:Y:S01]  /*18f80*/  FMUL.FTZ R170, R2.reuse, R173 ;  /* 0x000000ad02aa7220 */ /* 0x040fe20000410000 */
[----:B------:R-:W-:Y:S01]  /*18f90*/  FMUL.FTZ R11, R2, R152 ;  /* 0x00000098020b7220 */ /* 0x000fe20000410000 */
[----:B------:R-:W-:Y:S02]  /*18fa0*/  IMAD R8, R200, 0x400, R7 ;  /* 0x00000400c8087824 */ /* 0x000fe400078e0207 */
[C---:B------:R-:W-:Y:S01]  /*18fb0*/  FMUL.FTZ R10, R2.reuse, R155 ;  /* 0x0000009b020a7220 */ /* 0x040fe20000410000 */
[C---:B------:R-:W-:Y:S01]  /*18fc0*/  FMUL.FTZ R173, R2.reuse, R176 ;  /* 0x000000b002ad7220 */ /* 0x040fe20000410000 */
[C---:B------:R-:W-:Y:S01]  /*18fd0*/  FMUL.FTZ R7, R2.reuse, R154 ;  /* 0x0000009a02077220 */ /* 0x040fe20000410000 */
[----:B------:R-:W-:Y:S01]  /*18fe0*/  FMUL.FTZ R21, R2, R158 ;  /* 0x0000009e02157220 */ /* 0x000fe20000410000 */
[C---:B------:R-:W-:Y:S01]  /*18ff0*/  R2UR UR6, R8.reuse ;  /* 0x00000000080672ca */ /* 0x040fe200000e0000 */
[----:B------:R-:W-:-:S02]  /*19000*/  VIADD R8, R8, 0x2 ;  /* 0x0000000208087836 */ /* 0x000fc40000000000 */
[C---:B------:R-:W-:Y:S01]  /*19010*/  FMUL.FTZ R152, R2.reuse, R159 ;  /* 0x0000009f02987220 */ /* 0x040fe20000410000 */
[----:B------:R-:W-:Y:S01]  /*19020*/  FMUL.FTZ R155, R2, R162 ;  /* 0x000000a2029b7220 */ /* 0x000fe20000410000 */
[----:B------:R-:W-:Y:S02]  /*19030*/  IMAD.SHL.U32 R176, R6, 0x40, RZ ;  /* 0x0000004006b07824 */ /* 0x000fe400078e00ff */
        /* <DEDUP_REMOVED lines=22> */
[----:B------:R-:W-:Y:S01]  /*191a0*/  IADD3 R9, R197, 0x1, -R176 ;  /* 0x00000001c5097810 */ /* 0x000fe20007ffe8b0 */
[----:B------:R-:W-:Y:S01]  /*191b0*/  FMUL.FTZ R177, R2, R183 ;  /* 0x000000b702b17220 */ /* 0x000fe20000410000 */
[----:B------:R-:W-:Y:S01]  /*191c0*/  @!P1 IMAD R8, R15, 0x8, R16 ;  /* 0x000000080f089824 */ /* 0x000fe200078e0210 */
[----:B0-----:R-:W-:Y:S01]  /*191d0*/  SHF.R.U32.HI R204, RZ, 0x7, R204 ;  /* 0x00000007ffcc7819 */ /* 0x001fe200000116cc */
[----:B------:R-:W0:Y:S01]  /*191e0*/  MUFU.TANH R11, R11 ;  /* 0x0000000b000b7308 */ /* 0x000e220000002400 */
[----:B------:R-:W-:-:S02]  /*191f0*/  IMAD.IADD R9, R9, 0x1, -R198 ;  /* 0x0000000109097824 */ /* 0x000fc400078e0ac6 */
[----:B------:R-:W-:Y:S01]  /*19200*/  @!P1 VIADD R8, R8, 0x28440 ;  /* 0x0002844008089836 */ /* 0x000fe20000000000 */
[----:B------:R-:W-:Y:S01]  /*19210*/  IADD3 R182, -R204, 0xb, RZ ;  /* 0x0000000bccb67810 */ /* 0x000fe20007ffe1ff */
[----:B------:R-:W-:-:S03]  /*19220*/  IMAD R9, R196, -0x2, R9 ;  /* 0xfffffffec4097824 */ /* 0x000fc600078e0209 */
[----:B------:R-:W1:Y:S01]  /*19230*/  MUFU.TANH R20, R20 ;  /* 0x0000001400147308 */ /* 0x000e620000002400 */
[----:B------:R-:W-:Y:S01]  /*19240*/  @!P1 PRMT R8, RZ, 0x654, R8 ;  /* 0x00000654ff089816 */ /* 0x000fe20000000008 */
[----:B------:R-:W-:-:S05]  /*19250*/  VIADD R183, R9, UR55 ;  /* 0x0000003709b77c36 */ /* 0x000fca0008000000 */
[----:B------:R-:W-:Y:S01]  /*19260*/  IADD3 R180, R0, R183, RZ ;  /* 0x000000b700b47210 */ /* 0x000fe20007ffe0ff */
        /* <DEDUP_REMOVED lines=34> */
[----:B------:R0:W-:Y:S06]  /*19490*/  BAR.ARV R182, 0x100 ;  /* 0x000400b60000751d */ /* 0x0001ec0000002000 */
[----:B------:R-:W-:Y:S01]  /*194a0*/  VIADD R185, R9, UR53 ;  /* 0x0000003509b97c36 */ /* 0x000fe20008000000 */
[----:B------:R0:W-:Y:S03]  /*194b0*/  @!P1 SYNCS.ARRIVE.TRANS64.RED.A1T0 RZ, [R8+URZ], RZ ;  /* 0x000000ff08ff99a7 */ /* 0x0001e6000810043f */
[----:B------:R-:W-:Y:S01]  /*194c0*/  IMAD.IADD R181, R0, 0x1, R185 ;  /* 0x0000000100b57824 */ /* 0x000fe200078e02b9 */
[----:B-1234-:R-:W-:Y:S06]  /*194d0*/  @!P5 BRA `(.L_x_1422) ;  /* 0x000000000058d947 */ /* 0x01efec0003800000 */
[----:B------:R-:W-:Y:S01]  /*194e0*/  IADD3 R187, R0, R197, -R198 ;  /* 0x000000c500bb7210 */ /* 0x000fe20007ffe8c6 */
[----:B------:R-:W-:Y:S03]  /*194f0*/  BSSY B0, `(.L_x_1423) ;  /* 0x0000010000007945 */ /* 0x000fe60003800000 */
[----:B------:R-:W-:-:S13]  /*19500*/  ISETP.GT.AND P2, PT, R187, -0x1, PT ;  /* 0xffffffffbb00780c */ /* 0x000fda0003f44270 */
[----:B------:R-:W-:Y:S05]  /*19510*/  @P2 BRA `(.L_x_1424) ;  /* 0x0000000000202947 */ /* 0x000fea0003800000 */
[----:B0-----:R-:W-:Y:S01]  /*19520*/  IMAD.U32 R182, RZ, RZ, UR49 ;  /* 0x00000031ffb67e24 */ /* 0x001fe2000f8e00ff */
[----:B------:R-:W-:-:S04]  /*19530*/  LOP3.LUT R187, RZ, R187, RZ, 0x33, !PT ;  /* 0x000000bbffbb7212 */ /* 0x000fc800078e33ff */
[----:B------:R-:W-:-:S13]  /*19540*/  ISETP.NE.AND P2, PT, R182, 0x1, PT ;  /* 0x00000001b600780c */ /* 0x000fda0003f45270 */
[----:B------:R-:W0:Y:S02]  /*19550*/  @P2 LDC.64 R8, c[0x0][0x9e8] ;  /* 0x00027a00ff082b82 */ /* 0x000e240000000a00 */
[----:B0-----:R-:W-:-:S05]  /*19560*/  @P2 IMAD.HI.U32 R8, R187, R8, RZ ;  /* 0x00000008bb082227 */ /* 0x001fca00078e00ff */
[----:B------:R-:W-:-:S04]  /*19570*/  @P2 SHF.R.U32.HI R187, RZ, R9, R8 ;  /* 0x00000009ffbb2219 */ /* 0x000fc80000011608 */
[----:B------:R-:W-:Y:S01]  /*19580*/  LOP3.LUT R187, RZ, R187, RZ, 0x33, !PT ;  /* 0x000000bbffbb7212 */ /* 0x000fe200078e33ff */
[----:B------:R-:W-:Y:S06]  /*19590*/  BRA `(.L_x_1425) ;  /* 0x0000000000147947 */ /* 0x000fec0003800000 */
.L_x_1424:
[----:B0-----:R-:W-:-:S05]  /*195a0*/  IMAD.U32 R182, RZ, RZ, UR49 ;  /* 0x00000031ffb67e24 */ /* 0x001fca000f8e00ff */
[----:B------:R-:W-:-:S13]  /*195b0*/  ISETP.NE.AND P2, PT, R182, 0x1, PT ;  /* 0x00000001b600780c */ /* 0x000fda0003f45270 */
[----:B------:R-:W0:Y:S02]  /*195c0*/  @P2 LDC.64 R8, c[0x0][0x9e8] ;  /* 0x00027a00ff082b82 */ /* 0x000e240000000a00 */
[----:B0-----:R-:W-:-:S05]  /*195d0*/  @P2 IMAD.HI.U32 R8, R187, R8, RZ ;  /* 0x00000008bb082227 */ /* 0x001fca00078e00ff */
[----:B------:R-:W-:-:S07]  /*195e0*/  @P2 SHF.R.U32.HI R187, RZ, R9, R8 ;  /* 0x00000009ffbb2219 */ /* 0x000fce0000011608 */
.L_x_1425:
[----:B------:R-:W-:Y:S05]  /*195f0*/  BSYNC B0 ;  /* 0x0000000000007941 */ /* 0x000fea0003800000 */
.L_x_1423:
[----:B------:R-:W-:-:S04]  /*19600*/  IMAD R187, R187, R182, -R176 ;  /* 0x000000b6bbbb7224 */ /* 0x000fc800078e0ab0 */
[----:B------:R-:W-:-:S05]  /*19610*/  IMAD R187, R196, -0x2, R187 ;  /* 0xfffffffec4bb7824 */ /* 0x000fca00078e02bb */
[----:B------:R-:W-:Y:S02]  /*19620*/  VIADDMNMX R181, R187, R182, R181, PT ;  /* 0x000000b6bbb57246 */ /* 0x000fe400038001b5 */
[----:B------:R-:W-:-:S07]  /*19630*/  VIMNMX R180, R180, R187, !PT ;  /* 0x000000bbb4b47248 */ /* 0x000fce0007fe0100 */
.L_x_1422:
[----:B------:R-:W-:Y:S02]  /*19640*/  ISETP.GT.AND P2, PT, R6, -0x1, PT ;  /* 0xffffffff0600780c */ /* 0x000fe40003f44270 */
[----:B------:R-:W-:Y:S02]  /*19650*/  IADD3 R185, R185, 0x8, R0 ;  /* 0x00000008b9b97810 */ /* 0x000fe40007ffe000 */
[C---:B------:R-:W-:Y:S02]  /*19660*/  ISETP.GT.AND P4, PT, R180.reuse, RZ, P2 ;  /* 0x000000ffb400720c */ /* 0x040fe40001784270 */
[----:B------:R-:W-:Y:S02]  /*19670*/  ISETP.GT.AND P3, PT, R180, 0x1, P2 ;  /* 0x00000001b400780c */ /* 0x000fe40001764270 */
[C---:B------:R-:W-:Y:S02]  /*19680*/  ISETP.LT.OR P4, PT, R181.reuse, 0x1, P4 ;  /* 0x00000001b500780c */ /* 0x040fe40002781670 */
[----:B------:R-:W-:-:S02]  /*19690*/  ISETP.LT.OR P3, PT, R181, 0x2, P3 ;  /* 0x00000002b500780c */ /* 0x000fc40001f61670 */
[----:B0-----:R-:W-:Y:S02]  /*196a0*/  FSEL R11, R11, -INF , !P4 ;  /* 0xff8000000b0b7808 */ /* 0x001fe40006000000 */
        /* <DEDUP_REMOVED lines=48> */
[----:B------:R-:W-:Y:S02]  /*199b0*/  IMAD.U32 R180, RZ, RZ, UR49 ;  /* 0x00000031ffb47e24 */ /* 0x000fe4000f8e00ff */
[----:B------:R-:W-:-:S03]  /*199c0*/  VIADD R181, R0, 0x8 ;  /* 0x0000000800b57836 */ /* 0x000fc60000000000 */
[----:B------:R-:W-:Y:S02]  /*199d0*/  ISETP.NE.AND P3, PT, R180, 0x1, PT ;  /* 0x00000001b400780c */ /* 0x000fe40003f65270 */
[----:B------:R-:W-:-:S04]  /*199e0*/  IADD3 R181, R181, R197, -R198 ;  /* 0x000000c5b5b57210 */ /* 0x000fc80007ffe8c6 */
[----:B------:R-:W-:-:S07]  /*199f0*/  LOP3.LUT R181, RZ, R181, RZ, 0x33, !PT ;  /* 0x000000b5ffb57212 */ /* 0x000fce00078e33ff */
[----:B------:R-:W0:Y:S02]  /*19a00*/  @P3 LDC.64 R8, c[0x0][0x9e8] ;  /* 0x00027a00ff083b82 */ /* 0x000e240000000a00 */
[----:B0-----:R-:W-:-:S05]  /*19a10*/  @P3 IMAD.HI.U32 R8, R181, R8, RZ ;  /* 0x00000008b5083227 */ /* 0x001fca00078e00ff */
[----:B------:R-:W-:-:S04]  /*19a20*/  @P3 SHF.R.U32.HI R181, RZ, R9, R8 ;  /* 0x00000009ffb53219 */ /* 0x000fc80000011608 */
[----:B------:R-:W-:Y:S01]  /*19a30*/  LOP3.LUT R181, RZ, R181, RZ, 0x33, !PT ;  /* 0x000000b5ffb57212 */ /* 0x000fe200078e33ff */
[----:B------:R-:W-:Y:S06]  /*19a40*/  BRA `(.L_x_1429) ;  /* 0x0000000000187947 */ /* 0x000fec0003800000 */
.L_x_1428:
[----:B------:R-:W-:Y:S02]  /*19a50*/  IMAD.U32 R180, RZ, RZ, UR49 ;  /* 0x00000031ffb47e24 */ /* 0x000fe4000f8e00ff */
[----:B------:R-:W-:-:S03]  /*19a60*/  IMAD.MOV.U32 R181, RZ, RZ, R14 ;  /* 0x000000ffffb57224 */ /* 0x000fc600078e000e */
[----:B------:R-:W-:-:S13]  /*19a70*/  ISETP.NE.AND P3, PT, R180, 0x1, PT ;  /* 0x00000001b400780c */ /* 0x000fda0003f65270 */
[----:B------:R-:W0:Y:S02]  /*19a80*/  @P3 LDC.64 R8, c[0x0][0x9e8] ;  /* 0x00027a00ff083b82 */ /* 0x000e240000000a00 */
[----:B0-----:R-:W-:-:S05]  /*19a90*/  @P3 IMAD.HI.U32 R8, R14, R8, RZ ;  /* 0x000000080e083227 */ /* 0x001fca00078e00ff */
[----:B------:R-:W-:-:S07]  /*19aa0*/  @P3 SHF.R.U32.HI R181, RZ, R9, R8 ;  /* 0x00000009ffb53219 */ /* 0x000fce0000011608 */
.L_x_1429:
[----:B------:R-:W-:Y:S05]  /*19ab0*/  BSYNC B0 ;  /* 0x0000000000007941 */ /* 0x000fea0003800000 */
.L_x_1427:
[----:B------:R-:W-:-:S04]  /*19ac0*/  IMAD R9, R181, R180, -R176 ;  /* 0x000000b4b5097224 */ /* 0x000fc800078e0ab0 */
[----:B------:R-:W-:-:S05]  /*19ad0*/  IMAD R8, R196, -0x2, R9 ;  /* 0xfffffffec4087824 */ /* 0x000fca00078e0209 */
[----:B------:R-:W-:Y:S02]  /*19ae0*/  VIADDMNMX R185, R8, R180, R185, PT ;  /* 0x000000b408b97246 */ /* 0x000fe400038001b9 */
[----:B------:R-:W-:-:S07]  /*19af0*/  VIMNMX R183, R183, R8, !PT ;  /* 0x00000008b7b77248 */ /* 0x000fce0007fe0100 */
.L_x_1426:
[----:B------:R-:W-:Y:S01]  /*19b00*/  FMNMX.FTZ R9, R11, R12, !PT ;  /* 0x0000000c0b097209 */ /* 0x000fe20007810000 */
[----:B------:R-:W-:Y:S01]  /*19b10*/  UMOV UR56, UR48 ;  /* 0x0000003000387c82 */ /* 0x000fe20008000000 */
        /* <DEDUP_REMOVED lines=27> */
[----:B------:R-:W-:Y:S02]  /*19cd0*/  ISETP.GT.AND P4, PT, R183, 0x9, P2 ;  /* 0x00000009b700780c */ /* 0x000fe40001784270 */
[----:B------:R-:W-:-:S02]  /*19ce0*/  FMNMX.FTZ R176, R178, R9, !PT ;  /* 0x00000009b2b07209 */ /* 0x000fc40007810000 */
[----:B------:R-:W-:Y:S02]  /*19cf0*/  ISETP.LT.OR P4, PT, R185, 0xa, P4 ;  /* 0x0000000ab900780c */ /* 0x000fe40002781670 */
[----:B------:R-:W-:Y:S02]  /*19d00*/  FMNMX.FTZ R176, R179, R176, !PT ;  /* 0x000000b0b3b07209 */ /* 0x000fe40007810000 */
[----:B------:R-:W-:Y:S02]  /*19d10*/  FSEL R152, R152, -INF , !P4 ;  /* 0xff80000098987808 */ /* 0x000fe40006000000 */
[----:B------:R-:W-:Y:S01]  /*19d20*/  ISETP.GT.AND P4, PT, R183, 0x11, P2 ;  /* 0x00000011b700780c */ /* 0x000fe20001784270 */
[----:B------:R-:W0:Y:S01]  /*19d30*/  SHFL.BFLY PT, R9, R176, 0x2, 0x1f ;  /* 0x0c401f00b0097f89 */ /* 0x000e2200000e0000 */
[----:B------:R-:W-:Y:S02]  /*19d40*/  FSEL R163, R163, -INF , !P3 ;  /* 0xff800000a3a37808 */ /* 0x000fe40005800000 */
[----:B------:R-:W-:-:S02]  /*19d50*/  ISETP.LT.OR P4, PT, R185, 0x12, P4 ;  /* 0x00000012b900780c */ /* 0x000fc40002781670 */
[C---:B------:R-:W-:Y:S02]  /*19d60*/  ISETP.GT.AND P3, PT, R183.reuse, 0x28, P2 ;  /* 0x00000028b700780c */ /* 0x040fe40001764270 */
[----:B------:R-:W-:Y:S02]  /*19d70*/  FSEL R156, R156, -INF , !P4 ;  /* 0xff8000009c9c7808 */ /* 0x000fe40006000000 */
[----:B------:R-:W-:Y:S02]  /*19d80*/  ISETP.GT.AND P4, PT, R183, 0x19, P2 ;  /* 0x00000019b700780c */ /* 0x000fe40001784270 */
[C---:B------:R-:W-:Y:S02]  /*19d90*/  ISETP.LT.OR P3, PT, R185.reuse, 0x29, P3 ;  /* 0x00000029b900780c */ /* 0x040fe40001f61670 */
[----:B------:R-:W-:Y:S02]  /*19da0*/  ISETP.LT.OR P4, PT, R185, 0x1a, P4 ;  /* 0x0000001ab900780c */ /* 0x000fe40002781670 */
[----:B------:R-:W-:-:S02]  /*19db0*/  FSEL R167, R167, -INF , !P3 ;  /* 0xff800000a7a77808 */ /* 0x000fc40005800000 */
[----:B------:R-:W-:Y:S02]  /*19dc0*/  FSEL R160, R160, -INF , !P4 ;  /* 0xff800000a0a07808 */ /* 0x000fe40006000000 */
[C---:B------:R-:W-:Y:S02]  /*19dd0*/  ISETP.GT.AND P4, PT, R183.reuse, 0x21, P2 ;  /* 0x00000021b700780c */ /* 0x040fe40001784270 */
[----:B------:R-:W-:Y:S02]  /*19de0*/  ISETP.GT.AND P3, PT, R183, 0x30, P2 ;  /* 0x00000030b700780c */ /* 0x000fe40001764270 */
[----:B------:R-:W-:Y:S02]  /*19df0*/  ISETP.LT.OR P4, PT, R185, 0x22, P4 ;  /* 0x00000022b900780c */ /* 0x000fe40002781670 */
[----:B0-----:R-:W-:Y:S02]  /*19e00*/  FMNMX.FTZ R9, R176, R9, !PT ;  /* 0x00000009b0097209 */ /* 0x001fe40007810000 */
[----:B------:R-:W-:-:S02]  /*19e10*/  FSEL R164, R164, -INF , !P4 ;  /* 0xff800000a4a47808 */ /* 0x000fc40006000000 */
[----:B------:R-:W-:Y:S01]  /*19e20*/  ISETP.GT.AND P4, PT, R183, 0x29, P2 ;  /* 0x00000029b700780c */ /* 0x000fe20001784270 */
[----:B------:R-:W0:Y:S01]  /*19e30*/  SHFL.BFLY PT, R180, R9, 0x1, 0x1f ;  /* 0x0c201f0009b47f89 */ /* 0x000e2200000e0000 */
[C---:B------:R-:W-:Y:S02]  /*19e40*/  ISETP.LT.OR P3, PT, R185.reuse, 0x31, P3 ;  /* 0x00000031b900780c */ /* 0x040fe40001f61670 */
[----:B------:R-:W-:Y:S02]  /*19e50*/  ISETP.LT.OR P4, PT, R185, 0x2a, P4 ;  /* 0x0000002ab900780c */ /* 0x000fe40002781670 */
[----:B------:R-:W-:Y:S02]  /*19e60*/  FSEL R172, R172, -INF , !P3 ;  /* 0xff800000acac7808 */ /* 0x000fe40005800000 */
[----:B------:R-:W-:Y:S02]  /*19e70*/  FSEL R168, R168, -INF , !P4 ;  /* 0xff800000a8a87808 */ /* 0x000fe40006000000 */
[----:B------:R-:W-:-:S02]  /*19e80*/  ISETP.GT.AND P4, PT, R183, RZ, P2 ;  /* 0x000000ffb700720c */ /* 0x000fc40001784270 */
[----:B------:R-:W-:Y:S02]  /*19e90*/  ISETP.GT.AND P3, PT, R183, 0x31, P2 ;  /* 0x00000031b700780c */ /* 0x000fe40001764270 */
[C---:B------:R-:W-:Y:S02]  /*19ea0*/  ISETP.LT.OR P4, PT, R185.reuse, 0x1, P4 ;  /* 0x00000001b900780c */ /* 0x040fe40002781670 */
[----:B------:R-:W-:Y:S02]  /*19eb0*/  ISETP.LT.OR P3, PT, R185, 0x32, P3 ;  /* 0x00000032b900780c */ /* 0x000fe40001f61670 */
[----:B------:R-:W-:Y:S02]  /*19ec0*/  FSEL R176, R7, -INF , !P4 ;  /* 0xff80000007b07808 */ /* 0x000fe40006000000 */
[----:B------:R-:W-:Y:S02]  /*19ed0*/  FSEL R171, R171, -INF , !P3 ;  /* 0xff800000abab7808 */ /* 0x000fe40005800000 */
[----:B------:R-:W-:-:S02]  /*19ee0*/  FMNMX.FTZ R7, R176, R13, !PT ;  /* 0x0000000db0077209 */ /* 0x000fc40007810000 */
[----:B------:R-:W-:Y:S02]  /*19ef0*/  ISETP.GT.AND P4, PT, R183, 0x38, P2 ;  /* 0x00000038b700780c */ /* 0x000fe40001784270 */
[----:B------:R-:W-:Y:S02]  /*19f00*/  FMNMX.FTZ R10, R8, R7, !PT ;  /* 0x00000007080a7209 */ /* 0x000fe40007810000 */
[----:B0-----:R-:W-:Y:S01]  /*19f10*/  FMNMX.FTZ R7, R9, R180, !PT ;  /* 0x000000b409077209 */ /* 0x001fe20007810000 */
[----:B------:R-:W-:Y:S01]  /*19f20*/  IMAD.U32 R180, RZ, RZ, UR56 ;  /* 0x00000038ffb47e24 */ /* 0x000fe2000f8e00ff */
[----:B------:R-:W-:Y:S02]  /*19f30*/  FMNMX.FTZ R9, R21, R10, !PT ;  /* 0x0000000a15097209 */ /* 0x000fe40007810000 */
[C---:B------:R-:W-:Y:S01]  /*19f40*/  FSETP.NEU.FTZ.AND P3, PT, R7.reuse, -INF , PT ;  /* 0xff8000000700780b */ /* 0x040fe20003f7d000 */
[----:B------:R-:W-:-:S01]  /*19f50*/  FFMA.FTZ R180, R7, R180, -8 ;  /* 0xc100000007b47423 */ /* 0x000fc200000100b4 */
[----:B------:R-:W-:-:S02]  /*19f60*/  FMNMX.FTZ R10, R152, R9, !PT ;  /* 0x00000009980a7209 */ /* 0x000fc40007810000 */
[----:B------:R-:W-:Y:S02]  /*19f70*/  ISETP.GT.AND P2, PT, R183, 0x39, P2 ;  /* 0x00000039b700780c */ /* 0x000fe40001744270 */
[----:B------:R-:W-:Y:S02]  /*19f80*/  FMNMX.FTZ R9, R155, R10, !PT ;  /* 0x0000000a9b097209 */ /* 0x000fe40007810000 */
[----:B------:R-:W-:Y:S02]  /*19f90*/  FSEL R10, R180, RZ, P3 ;  /* 0x000000ffb40a7208 */ /* 0x000fe40001800000 */
[----:B------:R-:W-:Y:S02]  /*19fa0*/  FMNMX.FTZ R180, R156, R9, !PT ;  /* 0x000000099cb47209 */ /* 0x000fe40007810000 */
[----:B------:R-:W-:Y:S01]  /*19fb0*/  ISETP.LT.OR P4, PT, R185, 0x39, P4 ;  /* 0x00000039b900780c */ /* 0x000fe20002781670 */
        /* <DEDUP_REMOVED lines=24> */
[----:B------:R-:W-:Y:S01]  /*1a140*/  IMAD.U32 R179, RZ, RZ, UR56 ;  /* 0x00000038ffb37e24 */ /* 0x000fe2000f8e00ff */
[----:B------:R-:W-:Y:S01]  /*1a150*/  FMNMX.FTZ R180, R172, R153, !PT ;  /* 0x00000099acb47209 */ /* 0x000fe20007810000 */
[----:B------:R-:W-:Y:S03]  /*1a160*/  MUFU.EX2 R9, R9 ;  /* 0x0000000900097308 */ /* 0x000fe60000000800 */
[----:B------:R-:W-:-:S04]  /*1a170*/  FMNMX.FTZ R153, R171, R180, !PT ;  /* 0x000000b4ab997209 */ /* 0x000fc80007810000 */
[----:B------:R-:W-:Y:S01]  /*1a180*/  FMNMX.FTZ R180, R174, R153, !PT ;  /* 0x00000099aeb47209 */ /* 0x000fe20007810000 */
[----:B------:R-:W-:Y:S03]  /*1a190*/  MUFU.EX2 R20, R20 ;  /* 0x0000001400147308 */ /* 0x000fe60000000800 */
[----:B------:R-:W-:-:S05]  /*1a1a0*/  FMNMX.FTZ R180, R177, R180, !PT ;  /* 0x000000b4b1b47209 */ /* 0x000fca0007810000 */
[----:B------:R-:W0:Y:S01]  /*1a1b0*/  SHFL.BFLY PT, R181, R180, 0x2, 0x1f ;  /* 0x0c401f00b4b57f89 */ /* 0x000e2200000e0000 */
[----:B------:R1:W-:Y:S08]  /*1a1c0*/  MUFU.EX2 R153, R182 ;  /* 0x000000b600997308 */ /* 0x0003f00000000800 */
[----:B------:R-:W-:Y:S08]  /*1a1d0*/  MUFU.EX2 R11, R11 ;  /* 0x0000000b000b7308 */ /* 0x000ff00000000800 */
[----:B------:R-:W-:Y:S01]  /*1a1e0*/  MUFU.EX2 R154, R154 ;  /* 0x0000009a009a7308 */ /* 0x000fe20000000800 */
[----:B0-----:R-:W-:Y:S01]  /*1a1f0*/  FMNMX.FTZ R181, R180, R181, !PT ;  /* 0x000000b5b4b57209 */ /* 0x001fe20007810000 */
[----:B------:R-:W-:Y:S01]  /*1a200*/  FFMA.FTZ R180, R175, UR56, -R10 ;  /* 0x00000038afb47c23 */ /* 0x000fe2000801080a */
[----:B------:R-:W-:-:S05]  /*1a210*/  FSEL R175, R7, RZ, P3 ;  /* 0x000000ff07af7208 */ /* 0x000fca0001800000 */
[----:B------:R-:W-:Y:S01]  /*1a220*/  MUFU.EX2 R158, R158 ;  /* 0x0000009e009e7308 */ /* 0x000fe20000000800 */
[----:B-1----:R-:W0:Y:S01]  /*1a230*/  SHFL.BFLY PT, R182, R181, 0x1, 0x1f ;  /* 0x0c201f00b5b67f89 */ /* 0x002e2200000e0000 */
[----:B------:R-:W-:-:S04]  /*1a240*/  FADD.FTZ R175, -R175, R12 ;  /* 0x0000000cafaf7221 */ /* 0x000fc80000010100 */
[----:B------:R-:W-:Y:S02]  /*1a250*/  FMUL.FTZ R178, R175, UR56 ;  /* 0x00000038afb27c20 */ /* 0x000fe40008410000 */
[----:B------:R-:W-:Y:S08]  /*1a260*/  MUFU.EX2 R157, R157 ;  /* 0x0000009d009d7308 */ /* 0x000ff00000000800 */
[----:B------:R-:W1:Y:S08]  /*1a270*/  MUFU.EX2 R178, R178 ;  /* 0x000000b200b27308 */ /* 0x000e700000000800 */
[----:B------:R-:W-:Y:S01]  /*1a280*/  MUFU.EX2 R162, R162 ;  /* 0x000000a200a27308 */ /* 0x000fe20000000800 */
[----:B0-----:R-:W-:-:S04]  /*1a290*/  FMNMX.FTZ R10, R181, R182, !PT ;  /* 0x000000b6b50a7209 */ /* 0x001fc80007810000 */
[C---:B------:R-:W-:Y:S01]  /*1a2a0*/  FSETP.NEU.FTZ.AND P2, PT, R10.reuse, -INF , PT ;  /* 0xff8000000a00780b */ /* 0x040fe20003f5d000 */
[----:B------:R-:W-:-:S02]  /*1a2b0*/  FFMA.FTZ R179, R10, R179, -8 ;  /* 0xc10000000ab37423 */ /* 0x000fc400000100b3 */
[----:B------:R-:W-:Y:S01]  /*1a2c0*/  MUFU.EX2 R161, R161 ;  /* 0x000000a100a17308 */ /* 0x000fe20000000800 */
[----:B------:R-:W-:Y:S02]  /*1a2d0*/  FSEL R182, R10, RZ, P2 ;  /* 0x000000ff0ab67208 */ /* 0x000fe40001000000 */
[----:B------:R-:W-:-:S03]  /*1a2e0*/  FSEL R175, R179, RZ, P2 ;  /* 0x000000ffb3af7208 */ /* 0x000fc60001000000 */
[----:B------:R-:W-:Y:S02]  /*1a2f0*/  FADD.FTZ R182, -R182, R13 ;  /* 0x0000000db6b67221 */ /* 0x000fe40000010100 */
        /* <DEDUP_REMOVED lines=18> */
[----:B------:R-:W-:Y:S01]  /*1a420*/  FFMA.FTZ R175, R177, UR56, -R175 ;  /* 0x00000038b1af7c23 */ /* 0x000fe200080108af */
[----:B-1----:R-:W-:-:S04]  /*1a430*/  FFMA.FTZ R177, R178, R4, R9 ;  /* 0x00000004b2b17223 */ /* 0x002fc80000010009 */
[----:B------:R-:W-:Y:S01]  /*1a440*/  FADD.FTZ R168, R20, R177 ;  /* 0x000000b114a87221 */ /* 0x000fe20000010000 */
[----:B------:R-:W0:Y:S03]  /*1a450*/  MUFU.EX2 R159, R159 ;  /* 0x0000009f009f7308 */ /* 0x000e260000000800 */
[----:B------:R-:W-:-:S04]  /*1a460*/  FADD.FTZ R177, R11, R168 ;  /* 0x000000a80bb17221 */ /* 0x000fc80000010000 */
[----:B------:R-:W-:Y:S01]  /*1a470*/  FADD.FTZ R168, R154, R177 ;  /* 0x000000b19aa87221 */ /* 0x000fe20000010000 */
[----:B------:R-:W1:Y:S03]  /*1a480*/  MUFU.EX2 R8, R8 ;  /* 0x0000000800087308 */ /* 0x000e660000000800 */
[----:B------:R-:W-:-:S04]  /*1a490*/  FADD.FTZ R177, R153, R168 ;  /* 0x000000a899b17221 */ /* 0x000fc80000010000 */
[----:B------:R-:W-:Y:S01]  /*1a4a0*/  FADD.FTZ R168, R158, R177 ;  /* 0x000000b19ea87221 */ /* 0x000fe20000010000 */
[----:B------:R-:W2:Y:S01]  /*1a4b0*/  MUFU.EX2 R21, R21 ;  /* 0x0000001500157308 */ /* 0x000ea20000000800 */
[----:B0-----:R-:W-:-:S02]  /*1a4c0*/  FFMA.FTZ R4, R159, R3, R176 ;  /* 0x000000039f047223 */ /* 0x001fc400000100b0 */
[----:B------:R-:W-:Y:S02]  /*1a4d0*/  FADD.FTZ R177, R157, R168 ;  /* 0x000000a89db17221 */ /* 0x000fe40000010000 */
[----:B------:R-:W-:-:S02]  /*1a4e0*/  FADD.FTZ R3, R179, R4 ;  /* 0x00000004b3037221 */ /* 0x000fc40000010000 */
[----:B------:R-:W-:Y:S01]  /*1a4f0*/  FADD.FTZ R168, R162, R177 ;  /* 0x000000b1a2a87221 */ /* 0x000fe20000010000 */
[----:B------:R-:W0:Y:S01]  /*1a500*/  MUFU.EX2 R152, R152 ;  /* 0x0000009800987308 */ /* 0x000e220000000800 */
[----:B-1----:R-:W-:-:S02]  /*1a510*/  FADD.FTZ R4, R8, R3 ;  /* 0x0000000308047221 */ /* 0x002fc40000010000 */
[----:B------:R-:W-:-:S05]  /*1a520*/  FADD.FTZ R177, R161, R168 ;  /* 0x000000a8a1b17221 */ /* 0x000fca0000010000 */
        /* <DEDUP_REMOVED lines=36> */
[----:B--2---:R-:W-:-:S03]  /*1a770*/  FADD.FTZ R4, R12, R177 ;  /* 0x000000b10c047221 */ /* 0x004fc60000010000 */
[----:B0-----:R-:W-:Y:S01]  /*1a780*/  FADD.FTZ R3, R175, R168 ;  /* 0x000000a8af037221 */ /* 0x001fe20000010000 */
[----:B------:R-:W-:Y:S06]  /*1a790*/  @!P0 BRA `(.L_x_1430) ;  /* 0x0000000000048947 */ /* 0x000fec0003800000 */
[----:B------:R-:W-:Y:S01]  /*1a7a0*/  BPT.TRAP 0x1 ;  /* 0x000000040000795c */ /* 0x000fe20000300000 */
.L_x_1430:
[----:B------:R-:W-:Y:S01]  /*1a7b0*/  F2FP.SATFINITE.E4M3.F32.PACK_AB_MERGE_C R8, R21, R8, RZ ;  /* 0x000000081508723e */ /* 0x000fe200048070ff */
[----:B------:R-:W-:Y:S01]  /*1a7c0*/  IMAD R21, R200, 0x8, R16 ;  /* 0x00000008c8157824 */ /* 0x000fe200078e0210 */
[----:B------:R-:W-:Y:S01]  /*1a7d0*/  F2FP.SATFINITE.E4M3.F32.PACK_AB_MERGE_C R11, R154, R11, RZ ;  /* 0x0000000b9a0b723e */ /* 0x000fe200048070ff */
[-C--:B------:R-:W-:Y:S01]  /*1a7e0*/  FMUL.FTZ R24, R24, R178.reuse ;  /* 0x000000b218187220 */ /* 0x080fe20000410000 */
[----:B------:R-:W-:Y:S01]  /*1a7f0*/  ISETP.GT.AND P2, PT, R6, R203, PT ;  /* 0x000000cb0600720c */ /* 0x000fe20003f44270 */
[----:B------:R-:W-:Y:S01]  /*1a800*/  FMUL.FTZ R25, R25, R178 ;  /* 0x000000b219197220 */ /* 0x000fe20000410000 */
[----:B------:R-:W-:Y:S01]  /*1a810*/  F2FP.SATFINITE.E4M3.F32.PACK_AB_MERGE_C R189, R179, R176, R8 ;  /* 0x000000b0b3bd723e */ /* 0x000fe20004807008 */
[----:B------:R-:W-:Y:S01]  /*1a820*/  VIADD R8, R21, 0x28460 ;  /* 0x0002846015087836 */ /* 0x000fe20000000000 */
[----:B------:R-:W-:Y:S01]  /*1a830*/  F2FP.SATFINITE.E4M3.F32.PACK_AB_MERGE_C R188, R20, R9, R11 ;  /* 0x0000000914bc723e */ /* 0x000fe2000480700b */
[-C--:B------:R-:W-:Y:S01]  /*1a840*/  FMUL.FTZ R28, R28, R178.reuse ;  /* 0x000000b21c1c7220 */ /* 0x080fe20000410000 */
[----:B------:R-:W-:Y:S01]  /*1a850*/  MOV R9, UR42 ;  /* 0x0000002a00097c02 */ /* 0x000fe20008000f00 */
[----:B------:R-:W-:Y:S01]  /*1a860*/  FMUL.FTZ R29, R29, R178 ;  /* 0x000000b21d1d7220 */ /* 0x000fe20000410000 */
[----:B------:R-:W-:Y:S01]  /*1a870*/  F2FP.SATFINITE.E4M3.F32.PACK_AB_MERGE_C R13, R13, R156, RZ ;  /* 0x0000009c0d0d723e */ /* 0x000fe200048070ff */
[-C--:B------:R-:W-:Y:S01]  /*1a880*/  FMUL.FTZ R32, R32, R178.reuse ;  /* 0x000000b220207220 */ /* 0x080fe20000410000 */
[----:B------:R-:W-:Y:S01]  /*1a890*/  PRMT R8, R9, 0x654, R8 ;  /* 0x0000065409087816 */ /* 0x000fe20000000008 */
[-C--:B------:R-:W-:Y:S01]  /*1a8a0*/  FMUL.FTZ R33, R33, R178.reuse ;  /* 0x000000b221217220 */ /* 0x080fe20000410000 */
[----:B------:R-:W-:Y:S01]  /*1a8b0*/  F2FP.SATFINITE.E4M3.F32.PACK_AB_MERGE_C R12, R12, R173, RZ ;  /* 0x000000ad0c0c723e */ /* 0x000fe200048070ff */
[-C--:B------:R-:W-:Y:S01]  /*1a8c0*/  FMUL.FTZ R36, R36, R178.reuse ;  /* 0x000000b224247220 */ /* 0x080fe20000410000 */
[----:B------:R-:W-:Y:S01]  /*1a8d0*/  F2FP.SATFINITE.E4M3.F32.PACK_AB_MERGE_C R157, R162, R157, RZ ;  /* 0x0000009da29d723e */ /* 0x000fe200048070ff */
[----:B------:R0:W-:Y:S01]  /*1a8e0*/  SYNCS.ARRIVE.TRANS64.RED.A1T0 RZ, [R8+URZ], RZ ;  /* 0x000000ff08ff79a7 */ /* 0x0001e2000810043f */
[----:B------:R-:W-:Y:S01]  /*1a8f0*/  F2FP.SATFINITE.E4M3.F32.PACK_AB_MERGE_C R165, R170, R165, RZ ;  /* 0x000000a5aaa5723e */ /* 0x000fe200048070ff */
[----:B------:R-:W-:Y:S01]  /*1a900*/  FMUL.FTZ R37, R37, R178 ;  /* 0x000000b225257220 */ /* 0x000fe20000410000 */
[----:B------:R-:W-:Y:S01]  /*1a910*/  F2FP.SATFINITE.E4M3.F32.PACK_AB_MERGE_C R164, R167, R164, RZ ;  /* 0x000000a4a7a4723e */ /* 0x000fe200048070ff */
[----:B------:R-:W-:Y:S01]  /*1a920*/  FMUL.FTZ R40, R40, R178 ;  /* 0x000000b228287220 */ /* 0x000fe20000410000 */
[----:B------:R-:W-:Y:S01]  /*1a930*/  F2FP.SATFINITE.E4M3.F32.PACK_AB_MERGE_C R174, R175, R174, RZ ;  /* 0x000000aeafae723e */ /* 0x000fe200048070ff */
        /* <DEDUP_REMOVED lines=127> */
[----:B------:R-:W-:Y:S02]  /*1b130*/  IMAD.MOV.U32 R12, RZ, RZ, R7 ;  /* 0x000000ffff0c7224 */ /* 0x000fe400078e0007 */
[----:B------:R-:W-:Y:S02]  /*1b140*/  IMAD.MOV.U32 R20, RZ, RZ, R194 ;  /* 0x000000ffff147224 */ /* 0x000fe400078e00c2 */
[----:B------:R-:W-:Y:S01]  /*1b150*/  IMAD.MOV.U32 R200, RZ, RZ, R15 ;  /* 0x000000ffffc87224 */ /* 0x000fe200078e000f */
[----:B0-----:R-:W-:Y:S06]  /*1b160*/  @P2 BRA `(.L_x_1431) ;  /* 0xffffffd400cc2947 */ /* 0x001fec000383ffff */
[----:B------:R-:W-:-:S07]  /*1b170*/  IMAD.MOV.U32 R200, RZ, RZ, R15 ;  /* 0x000000ffffc87224 */ /* 0x000fce00078e000f */
.L_x_1412:
[----:B------:R-:W-:Y:S05]  /*1b180*/  WARPSYNC.ALL ;  /* 0x0000000000007948 */ /* 0x000fea0003800000 */
[----:B------:R-:W-:Y:S06]  /*1b190*/  BAR.ARV 0x8, 0x120 ;  /* 0x0204800000007b1d */ /* 0x000fec0000002000 */
[----:B------:R-:W-:Y:S05]  /*1b1a0*/  @!P0 BRA `(.L_x_1432) ;  /* 0x0000000000048947 */ /* 0x000fea0003800000 */
[----:B------:R-:W-:Y:S01]  /*1b1b0*/  BPT.TRAP 0x1 ;  /* 0x000000040000795c */ /* 0x000fe20000300000 */
.L_x_1432:
[----:B------:R-:W-:Y:S01]  /*1b1c0*/  IMAD R5, R200, 0x8, R16 ;  /* 0x00000008c8057824 */ /* 0x000fe200078e0210 */
[----:B------:R-:W-:-:S04]  /*1b1d0*/  SHF.L.U32 R0, R194, 0x1f, RZ ;  /* 0x0000001fc2007819 */ /* 0x000fc800000006ff */
[----:B------:R0:W1:Y:S01]  /*1b1e0*/  SYNCS.PHASECHK.TRANS64.TRYWAIT P1, [R5+URZ+0x28450], R0 ;  /* 0x02845000050075a7 */ /* 0x000062000802017f */
[----:B------:R-:W-:Y:S05]  /*1b1f0*/  @!P0 BRA `(.L_x_1433) ;  /* 0x0000000000048947 */ /* 0x000fea0003800000 */
[----:B------:R-:W-:Y:S01]  /*1b200*/  BPT.TRAP 0x1 ;  /* 0x000000040000795c */ /* 0x000fe20000300000 */
.L_x_1433:
[----:B-1----:R-:W-:Y:S05]  /*1b210*/  @P1 BRA `(.L_x_1434) ;  /* 0x0000000000081947 */ /* 0x002fea0003800000 */
[----:B------:R-:W1:Y:S02]  /*1b220*/  SYNCS.PHASECHK.TRANS64.TRYWAIT P1, [R5+URZ+0x28450], R0 ;  /* 0x02845000050075a7 */ /* 0x000e64000802017f */
[----:B-1----:R-:W-:Y:S05]  /*1b230*/  @!P1 BRA `(.L_x_1435) ;  /* 0x000000c800889947 */ /* 0x002fea0003800000 */
.L_x_1434:
[----:B------:R-:W-:Y:S05]  /*1b240*/  WARPSYNC.ALL ;  /* 0x0000000000007948 */ /* 0x000fea0003800000 */
[----:B------:R-:W-:Y:S01]  /*1b250*/  ULDC.64 UR4, c[0x0][0x9a0] ;  /* 0x0002680000047ab9 */ /* 0x000fe20000000a00 */
[----:B------:R-:W-:Y:S01]  /*1b260*/  VIADD R16, R16, 0x8000 ;  /* 0x0000800010107836 */ /* 0x000fe20000000000 */
[----:B------:R-:W-:Y:S01]  /*1b270*/  ISETP.NE.U32.AND P1, PT, RZ, UR4, PT ;  /* 0x00000004ff007c0c */ /* 0x000fe2000bf25070 */
[----:B------:R-:W-:Y:S01]  /*1b280*/  WARPGROUP.ARRIVE ;  /* 0x00000000000079c5 */ /* 0x000fe20000000000 */
[----:B------:R-:W-:Y:S02]  /*1b290*/  IMAD.MOV.U32 R6, RZ, RZ, 0x3f800000 ;  /* 0x3f800000ff067424 */ /* 0x000fe400078e00ff */
[----:B------:R-:W-:-:S02]  /*1b2a0*/  SHF.R.U32.HI R16, RZ, 0x4, R16 ;  /* 0x00000004ff107819 */ /* 0x000fc40000011610 */
[----:B------:R-:W-:Y:S02]  /*1b2b0*/  ISETP.NE.AND.EX P1, PT, RZ, UR5, PT, P1 ;  /* 0x00000005ff007c0c */ /* 0x000fe4000bf25310 */
[----:B------:R-:W-:-:S04]  /*1b2c0*/  LOP3.LUT R16, R16, 0x3fff, RZ, 0xc0, !PT ;  /* 0x00003fff10107812 */ /* 0x000fc800078ec0ff */
[----:B------:R-:W-:-:S04]  /*1b2d0*/  LOP3.LUT R15, R16, 0x10000, RZ, 0xfc, !PT ;  /* 0x00010000100f7812 */ /* 0x000fc800078efcff */
[----:B------:R-:W-:Y:S01]  /*1b2e0*/  LEA R14, R200, R15, 0xa ;  /* 0x0000000fc80e7211 */ /* 0x000fe200078e50ff */
[----:B------:R-:W-:Y:S02]  /*1b2f0*/  IMAD.MOV.U32 R15, RZ, RZ, -0x7fffffe0 ;  /* 0x80000020ff0f7424 */ /* 0x000fe400078e00ff */
[----:B------:R-:W0:Y:S01]  /*1b300*/  @P1 LDC.64 R8, c[0x0][0x9c8] ;  /* 0x00027200ff081b82 */ /* 0x000e220000000a00 */
[----:B------:R-:W-:Y:S02]  /*1b310*/  R2UR UR6, R14 ;  /* 0x000000000e0672ca */ /* 0x000fe400000e0000 */
[----:B------:R-:W-:Y:S02]  /*1b320*/  R2UR UR7, R15 ;  /* 0x000000000f0772ca */ /* 0x000fe400000e0000 */
[----:B------:R-:W-:Y:S02]  /*1b330*/  @P1 SHF.R.S32.HI R11, RZ, 0x1f, R207 ;  /* 0x0000001fff0b1819 */ /* 0x000fe400000114cf */
[----:B------:R-:W-:Y:S01]  /*1b340*/  @P1 SHF.R.S32.HI R15, RZ, 0x1f, R206 ;  /* 0x0000001fff0f1819 */ /* 0x000fe200000114ce */
[----:B------:R-:W2:Y:S08]  /*1b350*/  @P1 LDC.64 R12, c[0x0][0x9d0] ;  /* 0x00027400ff0c1b82 */ /* 0x000eb00000000a00 */
[----:B------:R-:W-:Y:S01]  /*1b360*/  QGMMA.64x256x32.F32.E4M3.E4M3 R24, R188, gdesc[UR4], R24, gsb0 ;  /* 0x03e00004bc187df3 */ /* 0x000fe20008000818 */
[----:B01----:R-:W-:-:S04]  /*1b370*/  @P1 IMAD R0, R11, R8, RZ ;  /* 0x000000080b001224 */ /* 0x003fc800078e02ff */
[C---:B------:R-:W-:Y:S02]  /*1b380*/  @P1 IMAD R11, R207.reuse, R9, R0 ;  /* 0x00000009cf0b1224 */ /* 0x040fe400078e0200 */
[----:B------:R-:W-:-:S04]  /*1b390*/  @P1 IMAD.WIDE.U32 R8, R207, R8, RZ ;  /* 0x00000008cf081225 */ /* 0x000fc800078e00ff */
[-C--:B--2---:R-:W-:Y:S02]  /*1b3a0*/  @P1 IMAD R0, R15, R12.reuse, RZ ;  /* 0x0000000c0f001224 */ /* 0x084fe400078e02ff */
[----:B------:R-:W-:Y:S02]  /*1b3b0*/  @P1 IMAD.IADD R9, R9, 0x1, R11 ;  /* 0x0000000109091824 */ /* 0x000fe400078e020b */
[C---:B------:R-:W-:Y:S02]  /*1b3c0*/  @P1 IMAD R13, R206.reuse, R13, R0 ;  /* 0x0000000dce0d1224 */ /* 0x040fe400078e0200 */
[----:B------:R-:W-:-:S04]  /*1b3d0*/  @P1 IMAD.WIDE.U32 R8, R206, R12, R8 ;  /* 0x0000000cce081225 */ /* 0x000fc800078e0008 */
[----:B------:R-:W-:Y:S01]  /*1b3e0*/  @P1 IMAD.IADD R9, R9, 0x1, R13 ;  /* 0x0000000109091824 */ /* 0x000fe200078e020d */
[----:B------:R-:W-:-:S04]  /*1b3f0*/  @P1 LEA R12, P2, R8, UR4, 0x2 ;  /* 0x00000004080c1c11 */ /* 0x000fc8000f8410ff */
[----:B------:R-:W-:-:S05]  /*1b400*/  @P1 LEA.HI.X R13, R8, UR5, R9, 0x2, P2 ;  /* 0x00000005080d1c11 */ /* 0x000fca00090f1409 */
[----:B------:R0:W2:Y:S01]  /*1b410*/  @P1 LDG.E R6, desc[UR46][R12.64] ;  /* 0x0000002e0c061981 */ /* 0x0000a2000c1e1900 */
[----:B------:R-:W-:Y:S02]  /*1b420*/  VIADD R14, R14, 0x2 ;  /* 0x000000020e0e7836 */ /* 0x000fe40000000000 */
[----:B------:R-:W-:-:S03]  /*1b430*/  IMAD.MOV.U32 R15, RZ, RZ, -0x7fffffe0 ;  /* 0x80000020ff0f7424 */ /* 0x000fc600078e00ff */
[----:B------:R-:W-:Y:S02]  /*1b440*/  R2UR UR6, R14 ;  /* 0x000000000e0672ca */ /* 0x000fe400000e0000 */
[----:B------:R-:W-:Y:S01]  /*1b450*/  R2UR UR7, R15 ;  /* 0x000000000f0772ca */ /* 0x000fe200000e0000 */
[----:B------:R-:W1:Y:S04]  /*1b460*/  SHFL.BFLY PT, R9, R4, 0x2, 0x1f ;  /* 0x0c401f0004097f89 */ /* 0x000e6800000e0000 */
[----:B------:R-:W3:Y:S01]  /*1b470*/  SHFL.BFLY PT, R2, R3, 0x2, 0x1f ;  /* 0x0c401f0003027f89 */ /* 0x000ee200000e0000 */
[----:B-1----:R-:W-:-:S01]  /*1b480*/  FADD.FTZ R9, R9, R4 ;  /* 0x0000000409097221 */ /* 0x002fc20000010000 */
[----:B---3--:R-:W-:-:S04]  /*1b490*/  FADD.FTZ R2, R2, R3 ;  /* 0x0000000302027221 */ /* 0x008fc80000010000 */
[----:B------:R-:W0:Y:S04]  /*1b4a0*/  SHFL.BFLY PT, R0, R9, 0x1, 0x1f ;  /* 0x0c201f0009007f89 */ /* 0x000e2800000e0000 */
[----:B------:R-:W1:Y:S01]  /*1b4b0*/  SHFL.BFLY PT, R11, R2, 0x1, 0x1f ;  /* 0x0c201f00020b7f89 */ /* 0x000e6200000e0000 */
[----:B0-----:R-:W-:-:S01]  /*1b4c0*/  FADD.FTZ R12, R9, R0 ;  /* 0x00000000090c7221 */ /* 0x001fc20000010000 */
[----:B-1----:R-:W-:-:S04]  /*1b4d0*/  FADD.FTZ R14, R2, R11 ;  /* 0x0000000b020e7221 */ /* 0x002fc80000010000 */
[C---:B------:R-:W-:Y:S01]  /*1b4e0*/  FSETP.NE.FTZ.AND P1, PT, R12.reuse, RZ, PT ;  /* 0x000000ff0c00720b */ /* 0x040fe20003f35000 */
[----:B------:R-:W-:Y:S01]  /*1b4f0*/  FMUL.FTZ R13, R12, 0.00390625 ;  /* 0x3b8000000c0d7820 */ /* 0x000fe20000410000 */
[----:B------:R-:W-:Y:S01]  /*1b500*/  FMUL.FTZ R8, R14, 0.00390625 ;  /* 0x3b8000000e087820 */ /* 0x000fe20000410000 */
[----:B------:R-:W-:-:S03]  /*1b510*/  IMAD.MOV.U32 R11, RZ, RZ, RZ ;  /* 0x000000ffff0b7224 */ /* 0x000fc600078e00ff */
[----:B------:R-:W-:Y:S02]  /*1b520*/  FSETP.NE.FTZ.AND P2, PT, R13, RZ, PT ;  /* 0x000000ff0d00720b */ /* 0x000fe40003f55000 */
[----:B------:R-:W-:-:S05]  /*1b530*/  FSETP.NE.FTZ.AND P3, PT, R8, RZ, PT ;  /* 0x000000ff0800720b */ /* 0x000fca0003f75000 */
[----:B------:R0:W-:Y:S01]  /*1b540*/  @P1 MUFU.RCP R11, R12 ;  /* 0x0000000c000b1308 */ /* 0x0001e20000001000 */
[----:B------:R-:W-:Y:S01]  /*1b550*/  FSETP.NE.FTZ.AND P1, PT, R14, RZ, PT ;  /* 0x000000ff0e00720b */ /* 0x000fe20003f35000 */
[----:B------:R-:W-:Y:S01]  /*1b560*/  IMAD.MOV.U32 R9, RZ, RZ, RZ ;  /* 0x000000ffff097224 */ /* 0x000fe200078e00ff */
[----:B------:R-:W-:Y:S02]  /*1b570*/  WARPGROUP.DEPBAR.LE gsb0, 0x0 ;  /* 0x00008000000079c5 */ /* 0x000fe40000010000 */
[----:B------:R-:W-:-:S06]  /*1b580*/  WARPGROUP.ARRIVE ;  /* 0x00000000000079c5 */ /* 0x000fcc0000000000 */
[----:B------:R-:W-:Y:S01]  /*1b590*/  QGMMA.64x256x32.F32.E4M3.E4M3 R24, R184, gdesc[UR4], R24, gsb0 ;  /* 0x03e00004b8187df3 */ /* 0x000fe20008000818 */
[----:B------:R-:W1:Y:S08]  /*1b5a0*/  @P2 MUFU.LG2 R3, R13 ;  /* 0x0000000d00032308 */ /* 0x000e700000000c00 */
[----:B------:R-:W3:Y:S01]  /*1b5b0*/  @P3 MUFU.LG2 R8, R8 ;  /* 0x0000000800083308 */ /* 0x000ee20000000c00 */
[----:B------:R-:W-:-:S07]  /*1b5c0*/  MOV R15, UR56 ;  /* 0x00000038000f7c02 */ /* 0x000fce0008000f00 */
[----:B------:R-:W4:Y:S01]  /*1b5d0*/  @P1 MUFU.RCP R9, R14 ;  /* 0x0000000e00091308 */ /* 0x000f220000001000 */
[----:B------:R-:W-:Y:S02]  /*1b5e0*/  IMAD.U32 R4, RZ, RZ, UR56 ;  /* 0x00000038ff047e24 */ /* 0x000fe4000f8e00ff */
[----:B0-----:R-:W-:Y:S01]  /*1b5f0*/  @P3 FMUL.FTZ R12, R15, 0.69314718246459960938 ;  /* 0x3f3172180f0c3820 */ /* 0x001fe20000410000 */
[----:B-1----:R-:W-:Y:S01]  /*1b600*/  @P2 FMUL.FTZ R3, R3, 0.69314718246459960938 ;  /* 0x3f31721803032820 */ /* 0x002fe20000410000 */
[----:B------:R-:W-:Y:S01]  /*1b610*/  @P2 FMUL.FTZ R4, R4, 0.69314718246459960938 ;  /* 0x3f31721804042820 */ /* 0x000fe20000410000 */
[----:B------:R-:W-:Y:S02]  /*1b620*/  IMAD.MOV.U32 R0, RZ, RZ, -0x800000 ;  /* 0xff800000ff007424 */ /* 0x000fe400078e00ff */
[----:B---3--:R-:W-:Y:S01]  /*1b630*/  @P3 FMUL.FTZ R13, R8, 0.69314718246459960938 ;  /* 0x3f317218080d3820 */ /* 0x008fe20000410000 */
[----:B------:R-:W-:Y:S02]  /*1b640*/  IMAD.MOV.U32 R2, RZ, RZ, -0x800000 ;  /* 0xff800000ff027424 */ /* 0x000fe400078e00ff */
[----:B------:R-:W-:Y:S01]  /*1b650*/  @P2 FFMA.FTZ R0, R4, R7, R3 ;  /* 0x0000000704002223 */ /* 0x000fe20000010003 */
[----:B------:R-:W-:-:S01]  /*1b660*/  @P3 FFMA.FTZ R2, R12, R10, R13 ;  /* 0x0000000a0c023223 */ /* 0x000fc2000001000d */
[-C--:B--2---:R-:W-:Y:S01]  /*1b670*/  FMUL.FTZ R3, R11, R6.reuse ;  /* 0x000000060b037220 */ /* 0x084fe20000410000 */
[----:B----4-:R-:W-:Y:S01]  /*1b680*/  FMUL.FTZ R12, R9, R6 ;  /* 0x00000006090c7220 */ /* 0x010fe20000410000 */
[----:B------:R-:W-:-:S02]  /*1b690*/  WARPGROUP.DEPBAR.LE gsb0, 0x0 ;  /* 0x00008000000079c5 */ /* 0x000fc40000010000 */
[----:B------:R-:W-:Y:S05]  /*1b6a0*/  @!P0 BRA `(.L_x_1436) ;  /* 0x0000000000048947 */ /* 0x000fea0003800000 */
[----:B------:R-:W-:Y:S01]  /*1b6b0*/  BPT.TRAP 0x1 ;  /* 0x000000040000795c */ /* 0x000fe20000300000 */
.L_x_1436:
[----:B------:R-:W-:Y:S02]  /*1b6c0*/  VIADD R15, R5, 0x28460 ;  /* 0x00028460050f7836 */ /* 0x000fe40000000000 */
[-C--:B------:R-:W-:Y:S01]  /*1b6d0*/  FMUL.FTZ R5, R28, R3.reuse ;  /* 0x000000031c057220 */ /* 0x080fe20000410000 */
[----:B------:R-:W-:Y:S02]  /*1b6e0*/  IMAD.U32 R4, RZ, RZ, UR42 ;  /* 0x0000002aff047e24 */ /* 0x000fe4000f8e00ff */
[-C--:B------:R-:W-:Y:S01]  /*1b6f0*/  FMUL.FTZ R7, R36, R3.reuse ;  /* 0x0000000324077220 */ /* 0x080fe20000410000 */
[----:B------:R-:W-:Y:S02]  /*1b700*/  VIADD R200, R200, 0x1 ;  /* 0x00000001c8c87836 */ /* 0x000fe40000000000 */
        /* <DEDUP_REMOVED lines=21> */
[----:B------:R-:W-:Y:S01]  /*1b860*/  ISETP.NE.AND P1, PT, R200, 0x2, PT ;  /* 0x00000002c800780c */ /* 0x000fe20003f25270 */
        /* <DEDUP_REMOVED lines=61> */
[----:B------:R-:W-:Y:S01]  /*1bc40*/  SEL R3, RZ, 0x1, P1 ;  /* 0x00000001ff037807 */ /* 0x000fe20000800000 */
        /* <DEDUP_REMOVED lines=10> */
[-C--:B0-----:R-:W-:Y:S01]  /*1bcf0*/  FMUL.FTZ R15, R27, R12.reuse ;  /* 0x0000000c1b0f7220 */ /* 0x081fe20000410000 */
        /* <DEDUP_REMOVED lines=36> */
[----:B------:R-:W-:Y:S01]  /*1bf40*/  LOP3.LUT R194, R194, R3, RZ, 0x3c, !PT ;  /* 0x00000003c2c27212 */ /* 0x000fe200078e3cff */
[----:B------:R-:W-:Y:S01]  /*1bf50*/  UIADD3 UR43, UR43, 0x1, URZ ;  /* 0x000000012b2b7890 */ /* 0x000fe2000fffe03f */
[----:B------:R-:W-:-:S11]  /*1bf60*/  SEL R200, R200, RZ, P1 ;  /* 0x000000ffc8c87207 */ /* 0x000fd60000800000 */
.L_x_1284:
[----:B------:R-:W-:Y:S05]  /*1bf70*/  WARPSYNC.ALL ;  /* 0x0000000000007948 */ /* 0x000fea0003800000 */
[----:B------:R-:W0:Y:S08]  /*1bf80*/  S2UR UR42, SR_CgaCtaId ;  /* 0x00000000002a79c3 */ /* 0x000e300000008800 */
[----:B------:R-:W-:Y:S06]  /*1bf90*/  BAR.SYNC.DEFER_BLOCKING 0x5, 0x180 ;  /* 0x0146000000007b1d */ /* 0x000fec0000010000 */
[----:B------:R-:W-:Y:S01]  /*1bfa0*/  UMOV UR4, 0x400 ;  /* 0x0000040000047882 */ /* 0x000fe20000000000 */
[----:B------:R-:W-:Y:S01]  /*1bfb0*/  BSSY B0, `(.L_x_1437) ;  /* 0x000034c000007945 */ /* 0x000fe20003800000 */
[----:B0-----:R-:W-:-:S06]  /*1bfc0*/  ULEA UR4, UR42, UR4, 0x18 ;  /* 0x000000042a047291 */ /* 0x001fcc000f8ec03f */
[----:B------:R-:W-:-:S05]  /*1bfd0*/  IMAD.U32 R16, RZ, RZ, UR4 ;  /* 0x00000004ff107e24 */ /* 0x000fca000f8e00ff */
[----:B------:R0:W1:Y:S01]  /*1bfe0*/  LDS.128 R204, [R16+0x284d0] ;  /* 0x0284d00010cc7984 */ /* 0x0000620000000c00 */
[----:B------:R-:W-:Y:S06]  /*1bff0*/  BAR.ARV 0x4, 0x180 ;  /* 0x0106000000007b1d */ /* 0x000fec0000002000 */
[----:B------:R-:W-:Y:S05]  /*1c000*/  @P0 BRA `(.L_x_1438) ;  /* 0x0000002800580947 */ /* 0x000fea0003800000 */
[----:B------:R-:W2:Y:S01]  /*1c010*/  S2R R56, SR_TID.X ;  /* 0x0000000000387919 */ /* 0x000ea20000002100 */
[----:B------:R-:W-:Y:S01]  /*1c020*/  F2FP.BF16.F32.PACK_AB R31, R31, R34 ;  /* 0x000000221f1f723e */ /* 0x000fe200000010ff */
[----:B------:R-:W-:Y:S01]  /*1c030*/  ULDC.64 UR4, c[0x4][0x140] ;  /* 0x0100500000047ab9 */ /* 0x000fe20000000a00 */
[----:B------:R-:W-:Y:S02]  /*1c040*/  F2FP.BF16.F32.PACK_AB R34, R60, R13 ;  /* 0x0000000d3c22723e */ /* 0x000fe400000010ff */
[----:B------:R-:W3:Y:S01]  /*1c050*/  S2R R13, SR_SWINHI ;  /* 0x00000000000d7919 */ /* 0x000ee20000002f00 */
[----:B------:R-:W-:Y:S02]  /*1c060*/  F2FP.BF16.F32.PACK_AB R61, R61, R14 ;  /* 0x0000000e3d3d723e */ /* 0x000fe400000010ff */
[----:B------:R-:W-:Y:S02]  /*1c070*/  F2FP.BF16.F32.PACK_AB R14, R62, R59 ;  /* 0x0000003b3e0e723e */ /* 0x000fe400000010ff */
[----:B------:R-:W-:-:S02]  /*1c080*/  F2FP.BF16.F32.PACK_AB R62, R77, R112 ;  /* 0x000000704d3e723e */ /* 0x000fc400000010ff */
[----:B------:R-:W-:Y:S02]  /*1c090*/  F2FP.BF16.F32.PACK_AB R113, R76, R113 ;  /* 0x000000714c71723e */ /* 0x000fe400000010ff */
[----:B------:R-:W-:Y:S02]  /*1c0a0*/  F2FP.BF16.F32.PACK_AB R63, R63, R66 ;  /* 0x000000423f3f723e */ /* 0x000fe400000010ff */
[----:B------:R-:W-:Y:S01]  /*1c0b0*/  F2FP.BF16.F32.PACK_AB R126, R70, R67 ;  /* 0x00000043467e723e */ /* 0x000fe200000010ff */
[----:B--2---:R-:W-:-:S05]  /*1c0c0*/  IMAD.SHL.U32 R3, R56, 0x4, RZ ;  /* 0x0000000438037824 */ /* 0x004fca00078e00ff */
[----:B------:R-:W-:Y:S02]  /*1c0d0*/  LOP3.LUT R3, R3, 0xc, RZ, 0xc0, !PT ;  /* 0x0000000c03037812 */ /* 0x000fe400078ec0ff */
[----:B------:R-:W-:Y:S02]  /*1c0e0*/  MOV R76, R16 ;  /* 0x00000010004c7202 */ /* 0x000fe40000000f00 */
[----:B---3--:R-:W-:Y:S02]  /*1c0f0*/  MOV R77, R13 ;  /* 0x0000000d004d7202 */ /* 0x008fe40000000f00 */
[----:B------:R-:W-:Y:S01]  /*1c100*/  IADD3 R26, P0, R3, UR4, RZ ;  /* 0x00000004031a7c10 */ /* 0x000fe2000ff1e0ff */
[----:B------:R-:W-:Y:S01]  /*1c110*/  IMAD.WIDE R66, R235, 0x2, R76 ;  /* 0x00000002eb427825 */ /* 0x000fe200078e024c */
[----:B------:R-:W-:-:S03]  /*1c120*/  F2FP.BF16.F32.PACK_AB R12, R38, R35 ;  /* 0x00000023260c723e */ /* 0x000fc600000010ff */
[----:B-----5:R-:W-:Y:S01]  /*1c130*/  IMAD.X R27, RZ, RZ, UR5, P0 ;  /* 0x00000005ff1b7e24 */ /* 0x020fe200080e06ff */
[----:B------:R-:W-:Y:S02]  /*1c140*/  F2FP.BF16.F32.PACK_AB R38, R21, R64 ;  /* 0x000000401526723e */ /* 0x000fe400000010ff */
[----:B------:R-:W-:Y:S02]  /*1c150*/  F2FP.BF16.F32.PACK_AB R116, R117, R116 ;  /* 0x000000747574723e */ /* 0x000fe400000010ff */
[----:B------:R-:W-:Y:S01]  /*1c160*/  F2FP.BF16.F32.PACK_AB R130, R78, R75 ;  /* 0x0000004b4e82723e */ /* 0x000fe200000010ff */
[----:B------:R2:W5:Y:S01]  /*1c170*/  LDG.E.CONSTANT R3, desc[UR46][R26.64] ;  /* 0x0000002e1a037981 */ /* 0x000562000c1e9900 */
[----:B------:R-:W-:Y:S01]  /*1c180*/  F2FP.BF16.F32.PACK_AB R21, R79, R82 ;  /* 0x000000524f15723e */ /* 0x000fe200000010ff */
[----:B------:R-:W-:Y:S01]  /*1c190*/  UMOV UR4, 0xffffffff ;  /* 0xffffffff00047882 */ /* 0x000fe20000000000 */
[----:B------:R-:W-:Y:S02]  /*1c1a0*/  F2FP.BF16.F32.PACK_AB R134, R86, R83 ;  /* 0x000000535686723e */ /* 0x000fe400000010ff */
[----:B------:R-:W-:-:S02]  /*1c1b0*/  F2FP.BF16.F32.PACK_AB R104, R69, R104 ;  /* 0x000000684568723e */ /* 0x000fc400000010ff */
[----:B------:R-:W-:Y:S02]  /*1c1c0*/  F2FP.BF16.F32.PACK_AB R117, R36, R81 ;  /* 0x000000512475723e */ /* 0x000fe400000010ff */
[C---:B------:R-:W-:Y:S02]  /*1c1d0*/  IADD3 R83, P3, R66.reuse, 0xc060, RZ ;  /* 0x0000c06042537810 */ /* 0x040fe40007f7e0ff */
[C---:B------:R-:W-:Y:S02]  /*1c1e0*/  IADD3 R79, P1, R66.reuse, 0xc020, RZ ;  /* 0x0000c020424f7810 */ /* 0x040fe40007f3e0ff */
[C---:B------:R-:W-:Y:S02]  /*1c1f0*/  IADD3 R75, P5, R66.reuse, 0xc000, RZ ;  /* 0x0000c000424b7810 */ /* 0x040fe40007fbe0ff */
[C---:B------:R-:W-:Y:S02]  /*1c200*/  IADD3 R69, P4, R66.reuse, 0x8060, RZ ;  /* 0x0000806042457810 */ /* 0x040fe40007f9e0ff */
[----:B------:R-:W-:-:S02]  /*1c210*/  IADD3 R81, P2, R66, 0xc040, RZ ;  /* 0x0000c04042517810 */ /* 0x000fc40007f5e0ff */
[----:B--2---:R-:W-:Y:S02]  /*1c220*/  F2FP.BF16.F32.PACK_AB R26, R8, R41 ;  /* 0x00000029081a723e */ /* 0x004fe400000010ff */
[----:B------:R-:W-:Y:S02]  /*1c230*/  F2FP.BF16.F32.PACK_AB R8, R46, R43 ;  /* 0x0000002b2e08723e */ /* 0x000fe400000010ff */
[----:B------:R-:W-:Y:S02]  /*1c240*/  F2FP.BF16.F32.PACK_AB R71, R71, R74 ;  /* 0x0000004a4747723e */ /* 0x000fe400000010ff */
[----:B------:R-:W-:Y:S02]  /*1c250*/  F2FP.BF16.F32.PACK_AB R143, R68, R105 ;  /* 0x00000069448f723e */ /* 0x000fe400000010ff */
[----:B------:R-:W-:Y:S02]  /*1c260*/  F2FP.BF16.F32.PACK_AB R46, R37, R80 ;  /* 0x00000050252e723e */ /* 0x000fe400000010ff */
        /* <DEDUP_REMOVED lines=10> */
[----:B------:R-:W-:Y:S02]  /*1c310*/  F2FP.BF16.F32.PACK_AB R15, R30, R15 ;  /* 0x0000000f1e0f723e */ /* 0x000fe400000010ff */
[----:B------:R-:W-:Y:S02]  /*1c320*/  F2FP.BF16.F32.PACK_AB R118, R54, R51 ;  /* 0x000000333676723e */ /* 0x000fe400000010ff */
        /* <DEDUP_REMOVED lines=8> */
[----:B------:R-:W-:-:S02]  /*1c3b0*/  F2FP.BF16.F32.PACK_AB R30, R10, R49 ;  /* 0x000000310a1e723e */ /* 0x000fc400000010ff */
[----:B------:R-:W-:Y:S02]  /*1c3c0*/  F2FP.BF16.F32.PACK_AB R54, R53, R96 ;  /* 0x000000603536723e */ /* 0x000fe400000010ff */
[----:B------:R-:W-:Y:S02]  /*1c3d0*/  LOP3.LUT R80, R80, R81, RZ, 0x3c, !PT ;  /* 0x0000005150507212 */ /* 0x000fe400078e3cff */
[C---:B------:R-:W-:Y:S02]  /*1c3e0*/  IADD3 R59, P3, R66.reuse, 0x8040, RZ ;  /* 0x00008040423b7810 */ /* 0x040fe40007f7e0ff */
[----:B------:R-:W-:Y:S02]  /*1c3f0*/  IADD3.X R81, RZ, R67, RZ, P2, !PT ;  /* 0x00000043ff517210 */ /* 0x000fe400017fe4ff */
[C---:B------:R-:W-:Y:S02]  /*1c400*/  IADD3 R53, P1, R66.reuse, 0x8000, RZ ;  /* 0x0000800042357810 */ /* 0x040fe40007f3e0ff */
[----:B------:R-:W-:-:S02]  /*1c410*/  IADD3 R51, P5, R66, 0x4060, RZ ;  /* 0x0000406042337810 */ /* 0x000fc40007fbe0ff */
[C---:B------:R-:W-:Y:S02]  /*1c420*/  IADD3 R49, P4, R66.reuse, 0x4040, RZ ;  /* 0x0000404042317810 */ /* 0x040fe40007f9e0ff */
[----:B------:R-:W-:Y:S02]  /*1c430*/  IADD3 R57, P2, R66, 0x8020, RZ ;  /* 0x0000802042397810 */ /* 0x000fe40007f5e0ff */
[----:B------:R-:W-:Y:S02]  /*1c440*/  F2FP.BF16.F32.PACK_AB R5, R5, R24 ;  /* 0x000000180505723e */ /* 0x000fe400000010ff */
[----:B------:R-:W-:Y:S02]  /*1c450*/  F2FP.BF16.F32.PACK_AB R24, R6, R33 ;  /* 0x000000210618723e */ /* 0x000fe400000010ff */
[----:B------:R-:W-:Y:S02]  /*1c460*/  F2FP.BF16.F32.PACK_AB R11, R11, R48 ;  /* 0x000000300b0b723e */ /* 0x000fe400000010ff */
[----:B------:R-:W-:-:S02]  /*1c470*/  F2FP.BF16.F32.PACK_AB R47, R47, R50 ;  /* 0x000000322f2f723e */ /* 0x000fc400000010ff */
[----:B------:R-:W-:Y:S02]  /*1c480*/  F2FP.BF16.F32.PACK_AB R55, R55, R58 ;  /* 0x0000003a3737723e */ /* 0x000fe400000010ff */
[----:B------:R-:W-:Y:S02]  /*1c490*/  F2FP.BF16.F32.PACK_AB R141, R52, R97 ;  /* 0x00000061348d723e */ /* 0x000fe400000010ff */
[----:B------:R-:W-:Y:S02]  /*1c4a0*/  LOP3.LUT P0, R6, R56, 0x3, RZ, 0xc0, !PT ;  /* 0x0000000338067812 */ /* 0x000fe4000780c0ff */
        /* <DEDUP_REMOVED lines=19> */
[----:B------:R-:W-:Y:S01]  /*1c5e0*/  LOP3.LUT R56, R56, R57, RZ, 0x3c, !PT ;  /* 0x0000003938387212 */ /* 0x000fe200078e3cff */
[----:B------:R-:W-:Y:S01]  /*1c5f0*/  IMAD.X R57, RZ, RZ, R67, P2 ;  /* 0x000000ffff397224 */ /* 0x000fe200010e0643 */
[----:B------:R-:W-:Y:S02]  /*1c600*/  F2FP.BF16.F32.PACK_AB R4, R4, R25 ;  /* 0x000000190404723e */ /* 0x000fe400000010ff */
[----:B------:R-:W-:Y:S02]  /*1c610*/  ISETP.EQ.OR P0, PT, R6, 0x3, !P0 ;  /* 0x000000030600780c */ /* 0x000fe40004702670 */
[C---:B------:R-:W-:Y:S02]  /*1c620*/  IADD3 R45, P3, R66.reuse, 0x4020, RZ ;  /* 0x00004020422d7810 */ /* 0x040fe40007f7e0ff */
        /* <DEDUP_REMOVED lines=8> */
[----:B------:R-:W-:Y:S02]  /*1c6b0*/  SEL R13, R5, R4, P0 ;  /* 0x00000004050d7207 */ /* 0x000fe40000000000 */
[----:B------:R-:W-:Y:S02]  /*1c6c0*/  LOP3.LUT R44, R45, 0x380, RZ, 0xc0, !PT ;  /* 0x000003802d2c7812 */ /* 0x000fe400078ec0ff */
[----:B------:R-:W-:Y:S02]  /*1c6d0*/  LOP3.LUT R40, R41, 0x380, RZ, 0xc0, !PT ;  /* 0x0000038029287812 */ /* 0x000fe400078ec0ff */
[----:B------:R-:W-:Y:S02]  /*1c6e0*/  LOP3.LUT R36, R37, 0x380, RZ, 0xc0, !PT ;  /* 0x0000038025247812 */ /* 0x000fe400078ec0ff */
[----:B------:R-:W-:Y:S02]  /*1c6f0*/  LOP3.LUT R32, R33, 0x380, RZ, 0xc0, !PT ;  /* 0x0000038021207812 */ /* 0x000fe400078ec0ff */
[----:B------:R-:W-:-:S02]  /*1c700*/  SEL R4, R4, R5, P0 ;  /* 0x0000000504047207 */ /* 0x000fc40000000000 */
[----:B------:R-:W-:Y:S02]  /*1c710*/  LOP3.LUT R42, R43, 0x380, RZ, 0xc0, !PT ;  /* 0x000003802b2a7812 */ /* 0x000fe400078ec0ff */
[----:B------:R-:W-:Y:S02]  /*1c720*/  LOP3.LUT R5, R66, 0x380, RZ, 0xc0, !PT ;  /* 0x0000038042057812 */ /* 0x000fe400078ec0ff */
[----:B------:R-:W-:Y:S02]  /*1c730*/  SHF.R.U64 R44, R44, 0x3, RZ ;  /* 0x000000032c2c7819 */ /* 0x000fe400000012ff */
[----:B------:R-:W-:Y:S02]  /*1c740*/  SHF.R.U64 R40, R40, 0x3, RZ ;  /* 0x0000000328287819 */ /* 0x000fe400000012ff */
[----:B------:R-:W-:Y:S02]  /*1c750*/  SHF.R.U64 R36, R36, 0x3, RZ ;  /* 0x0000000324247819 */ /* 0x000fe400000012ff */
[----:B------:R-:W-:-:S02]  /*1c760*/  SHF.R.U64 R32, R32, 0x3, RZ ;  /* 0x0000000320207819 */ /* 0x000fc400000012ff */
[----:B------:R-:W-:Y:S02]  /*1c770*/  SHF.R.U64 R42, R42, 0x3, RZ ;  /* 0x000000032a2a7819 */ /* 0x000fe400000012ff */
        /* <DEDUP_REMOVED lines=9> */
[----:B------:R-:W-:-:S02]  /*1c810*/  LOP3.LUT R42, R42, R43, RZ, 0x3c, !PT ;  /* 0x0000002b2a2a7212 */ /* 0x000fc400078e3cff */
[----:B------:R-:W-:Y:S02]  /*1c820*/  F2FP.BF16.F32.PACK_AB R120, R85, R120 ;  /* 0x000000785578723e */ /* 0x000fe400000010ff */
[----:B------:R-:W-:Y:S02]  /*1c830*/  LOP3.LUT R66, R5, R66, RZ, 0x3c, !PT ;  /* 0x0000004205427212 */ /* 0x000fe400078e3cff */
[----:B------:R-:W-:Y:S02]  /*1c840*/  IADD3.X R43, RZ, R67, RZ, P2, !PT ;  /* 0x00000043ff2b7210 */ /* 0x000fe400017fe4ff */
[----:B------:R-:W-:Y:S02]  /*1c850*/  MOV R85, R82 ;  /* 0x0000005200557202 */ /* 0x000fe40000000f00 */
[----:B------:R-:W-:Y:S02]  /*1c860*/  F2FP.BF16.F32.PACK_AB R72, R29, R72 ;  /* 0x000000481d48723e */ /* 0x000fe400000010ff */
[----:B------:R-:W-:-:S02]  /*1c870*/  MOV R83, R80 ;  /* 0x0000005000537202 */ /* 0x000fc40000000f00 */
        /* <DEDUP_REMOVED lines=10> */
[----:B------:R-:W-:Y:S02]  /*1c920*/  MOV R81, R78 ;  /* 0x0000004e00517202 */ /* 0x000fe40000000f00 */
        /* <DEDUP_REMOVED lines=27> */
[----:B------:R-:W-:Y:S01]  /*1cae0*/  MOV R73, R32 ;  /* 0x0000002000497202 */ /* 0x000fe20000000f00 */
[----:B------:R-:W-:Y:S06]  /*1caf0*/  BRA.DIV UR4, `(.L_x_1439) ;  /* 0x000000b2046c7947 */ /* 0x000fec000b800000 */
[----:B------:R-:W-:Y:S02]  /*1cb00*/  SEL R10, R7, R24, P0 ;  /* 0x00000018070a7207 */ /* 0x000fe40000000000 */
[----:B------:R-:W-:Y:S02]  /*1cb10*/  SEL R20, R24, R7, P0 ;  /* 0x0000000718147207 */ /* 0x000fe40000000000 */
[----:B------:R-:W-:Y:S01]  /*1cb20*/  SEL R24, R9, R26, P0 ;  /* 0x0000001a09187207 */ /* 0x000fe20000000000 */
[----:B-----5:R-:W-:Y:S01]  /*1cb30*/  SHFL.IDX PT, R7, R13, R3, 0x1c1f ;  /* 0x001c1f030d077589 */ /* 0x020fe200000e0000 */
[----:B------:R-:W-:Y:S02]  /*1cb40*/  SEL R26, R26, R9, P0 ;  /* 0x000000091a1a7207 */ /* 0x000fe40000000000 */
[----:B------:R-:W-:Y:S01]  /*1cb50*/  SEL R28, R11, R30, P0 ;  /* 0x0000001e0b1c7207 */ /* 0x000fe20000000000 */
[----:B------:R-:W-:Y:S01]  /*1cb60*/  SHFL.IDX PT, R10, R10, R3, 0x1c1f ;  /* 0x001c1f030a0a7589 */ /* 0x000fe200000e0000 */
[----:B------:R-:W-:-:S02]  /*1cb70*/  LOP3.LUT R9, R3, 0x2, RZ, 0x3c, !PT ;  /* 0x0000000203097812 */ /* 0x000fc400078e3cff */
        /* <DEDUP_REMOVED lines=25> */
[----:B------:R-:W2:Y:S01]  /*1cd10*/  SHFL.IDX PT, R25, R26, R9, 0x1c1f ;  /* 0x001c1f091a197589 */ /* 0x000ea200000e0000 */
[----:B------:R-:W-:-:S02]  /*1cd20*/  SEL R48, R88, R135, P0 ;  /* 0x0000008758307207 */ /* 0x000fc40000000000 */
[----:B------:R-:W-:Y:S01]  /*1cd30*/  SEL R118, R27, R146, P0 ;  /* 0x000000921b767207 */ /* 0x000fe20000000000 */
[----:B------:R-:W-:Y:S01]  /*1cd40*/  SHFL.IDX PT, R35, R46, R9, 0x1c1f ;  /* 0x001c1f092e237589 */ /* 0x000fe200000e0000 */
[----:B------:R-:W-:Y:S02]  /*1cd50*/  SEL R120, R146, R27, P0 ;  /* 0x0000001b92787207 */ /* 0x000fe40000000000 */
[----:B------:R-:W-:Y:S01]  /*1cd60*/  SEL R50, R135, R88, P0 ;  /* 0x0000005887327207 */ /* 0x000fe20000000000 */
[----:B------:R-:W3:Y:S01]  /*1cd70*/  SHFL.IDX PT, R27, R30, R9, 0x1c1f ;  /* 0x001c1f091e1b7589 */ /* 0x000ee200000e0000 */
[----:B------:R-:W-:Y:S02]  /*1cd80*/  SEL R52, R54, R141, P0 ;  /* 0x0000008d36347207 */ /* 0x000fe40000000000 */
[----:B------:R-:W-:Y:S01]  /*1cd90*/  SEL R122, R29, R152, P0 ;  /* 0x000000981d7a7207 */ /* 0x000fe20000000000 */
[----:B------:R-:W-:Y:S01]  /*1cda0*/  SHFL.IDX PT, R48, R48, R3, 0x1c1f ;  /* 0x001c1f0330307589 */ /* 0x000fe200000e0000 */
[----:B------:R-:W-:-:S02]  /*1cdb0*/  SEL R124, R152, R29, P0 ;  /* 0x0000001d987c7207 */ /* 0x000fc40000000000 */
[----:B------:R-:W-:Y:S01]  /*1cdc0*/  SEL R54, R141, R54, P0 ;  /* 0x000000368d367207 */ /* 0x000fe20000000000 */
[----:B------:R-:W4:Y:S01]  /*1cdd0*/  SHFL.IDX PT, R29, R34, R9, 0x1c1f ;  /* 0x001c1f09221d7589 */ /* 0x000f2200000e0000 */
[----:B------:R-:W-:Y:S02]  /*1cde0*/  SEL R56, R104, R143, P0 ;  /* 0x0000008f68387207 */ /* 0x000fe40000000000 */
[----:B------:R-:W-:Y:S01]  /*1cdf0*/  SEL R86, R31, R12, P0 ;  /* 0x0000000c1f567207 */ /* 0x000fe20000000000 */
[----:B------:R-:W-:Y:S01]  /*1ce00*/  SHFL.IDX PT, R37, R50, R9, 0x1c1f ;  /* 0x001c1f0932257589 */ /* 0x000fe200000e0000 */
[----:B------:R-:W-:Y:S02]  /*1ce10*/  SEL R88, R12, R31, P0 ;  /* 0x0000001f0c587207 */ /* 0x000fe40000000000 */
[----:B------:R-:W-:Y:S01]  /*1ce20*/  SEL R58, R143, R104, P0 ;  /* 0x000000688f3a7207 */ /* 0x000fe20000000000 */
[----:B------:R-:W0:Y:S01]  /*1ce30*/  SHFL.IDX PT, R31, R38, R9, 0x1c1f ;  /* 0x001c1f09261f7589 */ /* 0x000e2200000e0000 */
        /* <DEDUP_REMOVED lines=17> */
[----:B------:R-:W1:Y:S01]  /*1cf50*/  SHFL.IDX PT, R43, R62, R9, 0x1c1f ;  /* 0x001c1f093e2b7589 */ /* 0x000e6200000e0000 */
        /* <DEDUP_REMOVED lines=11> */
[----:B------:R-:W-:Y:S01]  /*1d010*/  SHFL.IDX PT, R72, R72, R3, 0x1c1f ;  /* 0x001c1f0348487589 */ /* 0x000fe200000e0000 */
[----:B------:R-:W-:Y:S02]  /*1d020*/  SEL R134, R125, R148, P0 ;  /* 0x000000947d867207 */ /* 0x000fe40000000000 */
[----:B------:R-:W-:Y:S01]  /*1d030*/  SEL R138, R127, R140, P0 ;  /* 0x0000008c7f8a7207 */ /* 0x000fe20000000000 */
[----:B------:R-:W1:Y:S01]  /*1d040*/  SHFL.IDX PT, R49, R74, R9, 0x1c1f ;  /* 0x001c1f094a317589 */ /* 0x000e6200000e0000 */
[----:B------:R-:W-:Y:S02]  /*1d050*/  SEL R128, R158, R111, P0 ;  /* 0x0000006f9e807207 */ /* 0x000fe40000000000 */
[----:B------:R-:W-:Y:S01]  /*1d060*/  SEL R132, R132, R119, P0 ;  /* 0x0000007784847207 */ /* 0x000fe20000000000 */
[----:B------:R-:W-:Y:S01]  /*1d070*/  SHFL.IDX PT, R78, R78, R3, 0x1c1f ;  /* 0x001c1f034e4e7589 */ /* 0x000fe200000e0000 */
[----:B------:R-:W-:-:S02]  /*1d080*/  SEL R136, R148, R125, P0 ;  /* 0x0000007d94887207 */ /* 0x000fc40000000000 */
[----:B------:R-:W-:Y:S01]  /*1d090*/  SEL R140, R140, R127, P0 ;  /* 0x0000007f8c8c7207 */ /* 0x000fe20000000000 */
[----:B------:R-:W1:Y:S01]  /*1d0a0*/  SHFL.IDX PT, R8, R4, R9, 0x1c1f ;  /* 0x001c1f0904087589 */ /* 0x000e6200000e0000 */
[----:B--2---:R-:W-:Y:S02]  /*1d0b0*/  SEL R12, R24, R25, P0 ;  /* 0x00000019180c7207 */ /* 0x004fe40000000000 */
[----:B------:R-:W-:Y:S01]  /*1d0c0*/  SEL R14, R25, R24, P0 ;  /* 0x00000018190e7207 */ /* 0x000fe20000000000 */
[----:B------:R-:W2:Y:S01]  /*1d0d0*/  SHFL.IDX PT, R51, R80, R9, 0x1c1f ;  /* 0x001c1f0950337589 */ /* 0x000ea200000e0000 */
[----:B---3--:R-:W-:Y:S02]  /*1d0e0*/  SEL R24, R28, R27, P0 ;  /* 0x0000001b1c187207 */ /* 0x008fe40000000000 */
[----:B------:R-:W-:Y:S01]  /*1d0f0*/  SEL R26, R27, R28, P0 ;  /* 0x0000001c1b1a7207 */ /* 0x000fe20000000000 */
[----:B------:R-:W-:Y:S01]  /*1d100*/  SHFL.IDX PT, R82, R82, R3, 0x1c1f ;  /* 0x001c1f0352527589 */ /* 0x000fe200000e0000 */
[----:B----4-:R-:W-:-:S02]  /*1d110*/  SEL R28, R32, R29, P0 ;  /* 0x0000001d201c7207 */ /* 0x010fc40000000000 */
[----:B------:R-:W-:Y:S01]  /*1d120*/  SEL R30, R29, R32, P0 ;  /* 0x000000201d1e7207 */ /* 0x000fe20000000000 */
[----:B------:R-:W-:Y:S01]  /*1d130*/  SHFL.IDX PT, R86, R86, R3, 0x1c1f ;  /* 0x001c1f0356567589 */ /* 0x000fe200000e0000 */
[----:B0-----:R-:W-:Y:S02]  /*1d140*/  SEL R32, R36, R31, P0 ;  /* 0x0000001f24207207 */ /* 0x001fe40000000000 */
        /* <DEDUP_REMOVED lines=12> */
[----:B-1----:R-:W-:Y:S01]  /*1d210*/  SEL R48, R52, R39, P0 ;  /* 0x0000002734307207 */ /* 0x002fe20000000000 */
        /* <DEDUP_REMOVED lines=18> */
[----:B------:R-:W0:Y:S01]  /*1d340*/  SHFL.IDX PT, R55, R88, R9, 0x1c1f ;  /* 0x001c1f0958377589 */ /* 0x000e2200000e0000 */
[----:B------:R-:W-:-:S02]  /*1d350*/  SEL R4, R7, R8, P0 ;  /* 0x0000000807047207 */ /* 0x000fc40000000000 */
[----:B--2---:R-:W-:Y:S01]  /*1d360*/  SEL R72, R78, R51, P0 ;  /* 0x000000334e487207 */ /* 0x004fe20000000000 */
[----:B------:R-:W1:Y:S01]  /*1d370*/  SHFL.IDX PT, R57, R92, R9, 0x1c1f ;  /* 0x001c1f095c397589 */ /* 0x000e6200000e0000 */
[----:B------:R-:W-:Y:S01]  /*1d380*/  SEL R74, R51, R78, P0 ;  /* 0x0000004e334a7207 */ /* 0x000fe20000000000 */
[----:B------:R-:W-:Y:S02]  /*1d390*/  IMAD.MOV.U32 R78, RZ, RZ, RZ ;  /* 0x000000ffff4e7224 */ /* 0x000fe400078e00ff */
[----:B------:R-:W2:Y:S04]  /*1d3a0*/  SHFL.IDX PT, R59, R96, R9, 0x1c1f ;  /* 0x001c1f09603b7589 */ /* 0x000ea800000e0000 */
[----:B------:R-:W3:Y:S04]  /*1d3b0*/  SHFL.IDX PT, R61, R100, R9, 0x1c1f ;  /* 0x001c1f09643d7589 */ /* 0x000ee800000e0000 */
[----:B------:R-:W4:Y:S04]  /*1d3c0*/  SHFL.IDX PT, R63, R104, R9, 0x1c1f ;  /* 0x001c1f09683f7589 */ /* 0x000f2800000e0000 */
[----:B------:R-:W4:Y:S04]  /*1d3d0*/  SHFL.IDX PT, R65, R108, R9, 0x1c1f ;  /* 0x001c1f096c417589 */ /* 0x000f2800000e0000 */
[----:B------:R-:W4:Y:S01]  /*1d3e0*/  SHFL.IDX PT, R67, R112, R9, 0x1c1f ;  /* 0x001c1f0970437589 */ /* 0x000f2200000e0000 */
[----:B0-----:R-:W-:-:S03]  /*1d3f0*/  SEL R11, R55, R86, P0 ;  /* 0x00000056370b7207 */ /* 0x001fc60000000000 */
[----:B------:R-:W0:Y:S01]  /*1d400*/  SHFL.IDX PT, R69, R116, R9, 0x1c1f ;  /* 0x001c1f0974457589 */ /* 0x000e2200000e0000 */
[----:B-1----:R-:W-:Y:S02]  /*1d410*/  SEL R13, R90, R57, P0 ;  /* 0x000000395a0d7207 */ /* 0x002fe40000000000 */
[----:B------:R-:W-:Y:S01]  /*1d420*/  SEL R15, R57, R90, P0 ;  /* 0x0000005a390f7207 */ /* 0x000fe20000000000 */
[----:B------:R-:W1:Y:S01]  /*1d430*/  SHFL.IDX PT, R71, R120, R9, 0x1c1f ;  /* 0x001c1f0978477589 */ /* 0x000e6200000e0000 */
[----:B--2---:R-:W-:Y:S02]  /*1d440*/  SEL R25, R94, R59, P0 ;  /* 0x0000003b5e197207 */ /* 0x004fe40000000000 */
[----:B------:R-:W-:Y:S01]  /*1d450*/  SEL R27, R59, R94, P0 ;  /* 0x0000005e3b1b7207 */ /* 0x000fe20000000000 */
[----:B------:R-:W-:Y:S01]  /*1d460*/  SHFL.IDX PT, R122, R122, R3, 0x1c1f ;  /* 0x001c1f037a7a7589 */ /* 0x000fe200000e0000 */
[----:B---3--:R-:W-:Y:S02]  /*1d470*/  SEL R29, R98, R61, P0 ;  /* 0x0000003d621d7207 */ /* 0x008fe40000000000 */
[----:B------:R-:W-:Y:S01]  /*1d480*/  SEL R31, R61, R98, P0 ;  /* 0x000000623d1f7207 */ /* 0x000fe20000000000 */
[----:B------:R-:W-:Y:S01]  /*1d490*/  SHFL.IDX PT, R126, R126, R3, 0x1c1f ;  /* 0x001c1f037e7e7589 */ /* 0x000fe200000e0000 */
[----:B----4-:R-:W-:-:S02]  /*1d4a0*/  SEL R33, R102, R63, P0 ;  /* 0x0000003f66217207 */ /* 0x010fc40000000000 */
        /* <DEDUP_REMOVED lines=8> */
[----:B0-----:R-:W-:-:S02]  /*1d530*/  SEL R45, R114, R69, P0 ;  /* 0x00000045722d7207 */ /* 0x001fc40000000000 */
[----:B------:R-:W-:Y:S01]  /*1d540*/  SEL R47, R69, R114, P0 ;  /* 0x00000072452f7207 */ /* 0x000fe20000000000 */
[----:B------:R-:W-:Y:S01]  /*1d550*/  SHFL.IDX PT, R109, R124, R9, 0x1c1f ;  /* 0x001c1f097c6d7589 */ /* 0x000fe200000e0000 */
[----:B-1----:R-:W-:Y:S02]  /*1d560*/  SEL R49, R118, R71, P0 ;  /* 0x0000004776317207 */ /* 0x002fe40000000000 */
[----:B------:R-:W-:Y:S01]  /*1d570*/  SEL R51, R71, R118, P0 ;  /* 0x0000007647337207 */ /* 0x000fe20000000000 */
[----:B------:R-:W0:Y:S04]  /*1d580*/  SHFL.IDX PT, R111, R128, R9, 0x1c1f ;  /* 0x001c1f09806f7589 */ /* 0x000e2800000e0000 */
[----:B------:R-:W1:Y:S04]  /*1d590*/  SHFL.IDX PT, R113, R132, R9, 0x1c1f ;  /* 0x001c1f0984717589 */ /* 0x000e6800000e0000 */
[----:B------:R-:W2:Y:S04]  /*1d5a0*/  SHFL.IDX PT, R115, R136, R9, 0x1c1f ;  /* 0x001c1f0988737589 */ /* 0x000ea800000e0000 */
[----:B------:R-:W3:Y:S04]  /*1d5b0*/  SHFL.IDX PT, R117, R140, R9, 0x1c1f ;  /* 0x001c1f098c757589 */ /* 0x000ee800000e0000 */
[----:B------:R4:W1:Y:S04]  /*1d5c0*/  SHFL.IDX PT, R75, R6, R3, 0x1c1f ;  /* 0x001c1f03064b7589 */ /* 0x00086800000e0000 */
[----:B------:R2:W1:Y:S01]  /*1d5d0*/  SHFL.IDX PT, R20, R5, R9, 0x1c1f ;  /* 0x001c1f0905147589 */ /* 0x00046200000e0000 */
[----:B0-----:R-:W-:-:S02]  /*1d5e0*/  SEL R57, R126, R111, P0 ;  /* 0x0000006f7e397207 */ /* 0x001fc40000000000 */
[----:B----4-:R-:W-:Y:S02]  /*1d5f0*/  SEL R6, R8, R7, P0 ;  /* 0x0000000708067207 */ /* 0x010fe40000000000 */
[----:B------:R-:W-:Y:S02]  /*1d600*/  SEL R8, R10, R21, P0 ;  /* 0x000000150a087207 */ /* 0x000fe40000000000 */
[----:B--2---:R-:W-:Y:S02]  /*1d610*/  SEL R5, R82, R53, P0 ;  /* 0x0000003552057207 */ /* 0x004fe40000000000 */
[----:B------:R-:W-:Y:S02]  /*1d620*/  SEL R7, R53, R82, P0 ;  /* 0x0000005235077207 */ /* 0x000fe40000000000 */
[----:B------:R-:W-:Y:S02]  /*1d630*/  SEL R9, R86, R55, P0 ;  /* 0x0000003756097207 */ /* 0x000fe40000000000 */
[----:B------:R-:W-:-:S02]  /*1d640*/  SEL R10, R21, R10, P0 ;  /* 0x0000000a150a7207 */ /* 0x000fc40000000000 */
[----:B------:R-:W-:Y:S02]  /*1d650*/  SEL R53, R122, R109, P0 ;  /* 0x0000006d7a357207 */ /* 0x000fe40000000000 */
[----:B------:R-:W-:Y:S02]  /*1d660*/  SEL R55, R109, R122, P0 ;  /* 0x0000007a6d377207 */ /* 0x000fe40000000000 */
[----:B------:R-:W-:Y:S02]  /*1d670*/  SEL R59, R111, R126, P0 ;  /* 0x0000007e6f3b7207 */ /* 0x000fe40000000000 */
[----:B-1----:R-:W-:Y:S02]  /*1d680*/  SEL R61, R130, R113, P0 ;  /* 0x00000071823d7207 */ /* 0x002fe40000000000 */
[----:B------:R-:W-:Y:S02]  /*1d690*/  SEL R63, R113, R130, P0 ;  /* 0x00000082713f7207 */ /* 0x000fe40000000000 */
[----:B------:R-:W-:-:S02]  /*1d6a0*/  SEL R65, R134, R115, P0 ;  /* 0x0000007386417207 */ /* 0x000fc40000000000 */
[----:B------:R-:W-:Y:S02]  /*1d6b0*/  SEL R67, R115, R134, P0 ;  /* 0x0000008673437207 */ /* 0x000fe40000000000 */
[----:B---3--:R-:W-:Y:S02]  /*1d6c0*/  SEL R69, R138, R117, P0 ;  /* 0x000000758a457207 */ /* 0x008fe40000000000 */
[----:B------:R-:W-:-:S07]  /*1d6d0*/  SEL R71, R117, R138, P0 ;  /* 0x0000008a75477207 */ /* 0x000fce0000000000 */
.L_x_1771:
[----:B------:R-:W-:Y:S05]  /*1d6e0*/  WARPSYNC.ALL ;  /* 0x0000000000007948 */ /* 0x000fea0003800000 */
[----:B------:R-:W-:Y:S06]  /*1d6f0*/  BAR.SYNC.DEFER_BLOCKING 0x1, 0x100 ;  /* 0x0044000000007b1d */ /* 0x000fec0000010000 */
[----:B------:R-:W-:-:S02]  /*1d700*/  ULDC.64 UR4, c[0x0][0xbd8] ;  /* 0x0002f60000047ab9 */ /* 0x000fc40000000a00 */
[----:B------:R-:W0:Y:S01]  /*1d710*/  LDC.64 R108, c[0x0][0xbd8] ;  /* 0x0002f600ff6c7b82 */ /* 0x000e220000000a00 */
[----:B------:R-:W-:-:S04]  /*1d720*/  ISETP.NE.U32.AND P1, PT, RZ, UR4, PT ;  /* 0x00000004ff007c0c */ /* 0x000fc8000bf25070 */
[----:B------:R-:W-:Y:S01]  /*1d730*/  ISETP.NE.AND.EX P1, PT, RZ, UR5, PT, P1 ;  /* 0x00000005ff007c0c */ /* 0x000fe2000bf25310 */
[----:B------:R-:W-:Y:S01]  /*1d740*/  ULDC.64 UR4, c[0x0][0xbe0] ;  /* 0x0002f80000047ab9 */ /* 0x000fe20000000a00 */
[----:B------:R-:W-:Y:S04]  /*1d750*/  STSM.16.M88.4 [R107], R4 ;  /* 0x000000046b007844 */ /* 0x000fe80000000200 */
[----:B------:R1:W-:Y:S01]  /*1d760*/  STSM.16.M88.4 [R73], R8 ;  /* 0x0000000849007844 */ /* 0x0003e20000000200 */
[----:B0-----:R-:W-:-:S03]  /*1d770*/  IMAD.WIDE R108, R219, 0x4, R108 ;  /* 0x00000004db6c7825 */ /* 0x001fc600078e026c */
[----:B------:R-:W-:Y:S04]  /*1d780*/  STSM.16.M88.4 [R87], R12 ;  /* 0x0000000c57007844 */ /* 0x000fe80000000200 */
[----:B------:R-:W-:Y:S04]  /*1d790*/  STSM.16.M88.4 [R89], R24 ;  /* 0x0000001859007844 */ /* 0x000fe80000000200 */
[----:B------:R-:W-:Y:S01]  /*1d7a0*/  STSM.16.M88.4 [R91], R28 ;  /* 0x0000001c5b007844 */ /* 0x000fe20000000200 */
[----:B-1----:R-:W-:-:S03]  /*1d7b0*/  SEL R73, R75, R20, P0 ;  /* 0x000000144b497207 */ /* 0x002fc60000000000 */
[----:B------:R-:W-:Y:S01]  /*1d7c0*/  STSM.16.M88.4 [R93], R32 ;  /* 0x000000205d007844 */ /* 0x000fe20000000200 */
[----:B------:R-:W-:Y:S02]  /*1d7d0*/  SEL R75, R20, R75, P0 ;  /* 0x0000004b144b7207 */ /* 0x000fe40000000000 */
[----:B------:R-:W-:Y:S01]  /*1d7e0*/  ISETP.NE.U32.AND P0, PT, RZ, UR4, PT ;  /* 0x00000004ff007c0c */ /* 0x000fe2000bf05070 */
[----:B------:R-:W-:Y:S03]  /*1d7f0*/  STSM.16.M88.4 [R95], R36 ;  /* 0x000000245f007844 */ /* 0x000fe60000000200 */
[----:B------:R-:W-:Y:S01]  /*1d800*/  ISETP.NE.AND.EX P0, PT, RZ, UR5, PT, P0 ;  /* 0x00000005ff007c0c */ /* 0x000fe2000bf05300 */
[----:B------:R-:W-:Y:S04]  /*1d810*/  STSM.16.M88.4 [R97], R40 ;  /* 0x0000002861007844 */ /* 0x000fe80000000200 */
[----:B------:R-:W-:Y:S04]  /*1d820*/  STSM.16.M88.4 [R99], R44 ;  /* 0x0000002c63007844 */ /* 0x000fe80000000200 */
[----:B------:R-:W-:Y:S04]  /*1d830*/  STSM.16.M88.4 [R101], R48 ;  /* 0x0000003065007844 */ /* 0x000fe80000000200 */
[----:B------:R-:W-:Y:S01]  /*1d840*/  STSM.16.M88.4 [R103], R52 ;  /* 0x0000003467007844 */ /* 0x000fe20000000200 */
[----:B------:R-:W0:Y:S03]  /*1d850*/  @P0 LDC.64 R4, c[0x0][0xbe0] ;  /* 0x0002f800ff040b82 */ /* 0x000e260000000a00 */
[----:B------:R-:W-:Y:S04]  /*1d860*/  STSM.16.M88.4 [R105], R56 ;  /* 0x0000003869007844 */ /* 0x000fe80000000200 */
[----:B------:R-:W-:Y:S04]  /*1d870*/  STSM.16.M88.4 [R79], R60 ;  /* 0x0000003c4f007844 */ /* 0x000fe80000000200 */
[----:B------:R1:W-:Y:S04]  /*1d880*/  STSM.16.M88.4 [R81], R64 ;  /* 0x0000004051007844 */ /* 0x0003e80000000200 */
[----:B------:R2:W-:Y:S04]  /*1d890*/  STSM.16.M88.4 [R83], R68 ;  /* 0x0000004453007844 */ /* 0x0005e80000000200 */
[----:B------:R2:W-:Y:S01]  /*1d8a0*/  STSM.16.M88.4 [R85], R72 ;  /* 0x0000004855007844 */ /* 0x0005e20000000200 */
[----:B------:R-:W-:Y:S01]  /*1d8b0*/  BAR.SYNC.DEFER_BLOCKING 0x1, 0x100 ;  /* 0x0044000000007b1d */ /* 0x000fe20000010000 */
[----:B0-----:R-:W-:-:S05]  /*1d8c0*/  @P0 IMAD.WIDE R4, R219, 0x4, R4 ;  /* 0x00000004db040825 */ /* 0x001fca00078e0204 */
[----:B------:R-:W-:Y:S02]  /*1d8d0*/  ULDC UR4, c[0x0][0xa88] ;  /* 0x0002a20000047ab9 */ /* 0x000fe40000000800 */
[----:B-1----:R-:W-:Y:S01]  /*1d8e0*/  IMAD.U32 R81, RZ, RZ, UR4 ;  /* 0x00000004ff517e24 */ /* 0x002fe2000f8e00ff */
[----:B------:R2:W5:Y:S01]  /*1d8f0*/  @P1 LDG.E R78, desc[UR46][R108.64] ;  /* 0x0000002e6c4e1981 */ /* 0x000562000c1e1900 */
[----:B------:R-:W-:-:S04]  /*1d900*/  IMAD R3, R18, 0x40, R22 ;  /* 0x0000004012037824 */ /* 0x000fc800078e0216 */
[----:B------:R2:W5:Y:S01]  /*1d910*/  @P0 LDG.E R81, desc[UR46][R4.64] ;  /* 0x0000002e04510981 */ /* 0x000562000c1e1900 */
[----:B------:R-:W-:-:S03]  /*1d920*/  IMAD.WIDE R76, R3, 0x2, R76 ;  /* 0x00000002034c7825 */ /* 0x000fc600078e024c */
[----:B------:R-:W-:Y:S01]  /*1d930*/  IADD3 R9, P4, R76, 0x1000, RZ ;  /* 0x000010004c097810 */ /* 0x000fe20007f9e0ff */
[----:B------:R-:W-:-:S12]  /*1d940*/  @P0 BRA `(.L_x_1440) ;  /* 0x0000000000100947 */ /* 0x000fd80003800000 */
[----:B------:R-:W-:Y:S05]  /*1d950*/  @!P1 BRA `(.L_x_1440) ;  /* 0x00000000000c9947 */ /* 0x000fea0003800000 */
[----:B--2---:R-:W2:Y:S04]  /*1d960*/  LDG.E R4, desc[UR46][R108.64] ;  /* 0x0000002e6c047981 */ /* 0x004ea8000c1e1900 */
[----:B-----5:R-:W2:Y:S02]  /*1d970*/  LDG.E R81, desc[UR46][R108.64+0x4] ;  /* 0x0000042e6c517981 */ /* 0x020ea4000c1e1900 */
[----:B--2---:R-:W-:-:S07]  /*1d980*/  IMAD.IADD R81, R81, 0x1, -R4 ;  /* 0x0000000151517824 */ /* 0x004fce00078e0a04 */
.L_x_1440:
[----:B------:R-:W-:Y:S01]  /*1d990*/  SHF.R.S32.HI R80, RZ, 0x1f, R217 ;  /* 0x0000001fff507819 */ /* 0x000fe200000114d9 */
[----:B------:R-:W-:Y:S01]  /*1d9a0*/  ULDC.64 UR4, c[0x0][0xb70] ;  /* 0x0002dc0000047ab9 */ /* 0x000fe20000000a00 */
[----:B-----5:R-:W-:Y:S01]  /*1d9b0*/  SHF.R.S32.HI R79, RZ, 0x1f, R78 ;  /* 0x0000001fff4f7819 */ /* 0x020fe2000001144e */
[----:B------:R-:W-:Y:S01]  /*1d9c0*/  IMAD R7, R220, 0x80, R227 ;  /* 0x00000080dc077824 */ /* 0x000fe200078e02e3 */
[----:B------:R-:W-:Y:S01]  /*1d9d0*/  SHF.R.S32.HI R82, RZ, 0x1f, R219 ;  /* 0x0000001fff527819 */ /* 0x000fe200000114db */
[----:B--2---:R-:W-:Y:S01]  /*1d9e0*/  IMAD R4, R80, UR4, RZ ;  /* 0x0000000450047c24 */ /* 0x004fe2000f8e02ff */
[----:B------:R-:W-:Y:S02]  /*1d9f0*/  SEL R83, R219, RZ, !P1 ;  /* 0x000000ffdb537207 */ /* 0x000fe40004800000 */
[----:B------:R-:W-:Y:S01]  /*1da00*/  SEL R82, R82, RZ, !P1 ;  /* 0x000000ff52527207 */ /* 0x000fe20004800000 */
[C---:B------:R-:W-:Y:S01]  /*1da10*/  IMAD R3, R217.reuse, UR5, R4 ;  /* 0x00000005d9037c24 */ /* 0x040fe2000f8e0204 */
[C---:B------:R-:W-:Y:S01]  /*1da20*/  IADD3 R13, P3, R76.reuse, 0x2000, RZ ;  /* 0x000020004c0d7810 */ /* 0x040fe20007f7e0ff */
[----:B------:R-:W-:Y:S01]  /*1da30*/  IMAD.WIDE.U32 R4, R217, UR4, R78 ;  /* 0x00000004d9047c25 */ /* 0x000fe2000f8e004e */
[----:B------:R-:W-:Y:S01]  /*1da40*/  ULDC.64 UR4, c[0x0][0xb78] ;  /* 0x0002de0000047ab9 */ /* 0x000fe20000000a00 */
[----:B------:R-:W-:-:S02]  /*1da50*/  IADD3 R25, P0, R76, 0x3000, RZ ;  /* 0x000030004c197810 */ /* 0x000fc40007f1e0ff */
[----:B------:R-:W-:Y:S01]  /*1da60*/  IMAD.IADD R5, R5, 0x1, R3 ;  /* 0x0000000105057824 */ /* 0x000fe200078e0203 */
[----:B------:R-:W-:Y:S01]  /*1da70*/  IADD3 R33, P2, R76, 0x5000, RZ ;  /* 0x000050004c217810 */ /* 0x000fe20007f5e0ff */
[----:B------:R-:W-:Y:S01]  /*1da80*/  IMAD R3, R82, UR4, RZ ;  /* 0x0000000452037c24 */ /* 0x000fe2000f8e02ff */
[----:B------:R-:W-:Y:S01]  /*1da90*/  LOP3.LUT R8, R9, 0x380, RZ, 0xc0, !PT ;  /* 0x0000038009087812 */ /* 0x000fe200078ec0ff */
[----:B------:R-:W-:Y:S01]  /*1daa0*/  IMAD.WIDE.U32 R4, R83, UR4, R4 ;  /* 0x0000000453047c25 */ /* 0x000fe2000f8e0004 */
[----:B------:R-:W-:Y:S02]  /*1dab0*/  LOP3.LUT R12, R13, 0x380, RZ, 0xc0, !PT ;  /* 0x000003800d0c7812 */ /* 0x000fe400078ec0ff */
[----:B------:R-:W-:Y:S01]  /*1dac0*/  IADD3 R29, P1, R76, 0x4000, RZ ;  /* 0x000040004c1d7810 */ /* 0x000fe20007f3e0ff */
[----:B------:R-:W-:Y:S01]  /*1dad0*/  IMAD R6, R83, UR5, R3 ;  /* 0x0000000553067c24 */ /* 0x000fe2000f8e0203 */
[----:B------:R-:W-:Y:S01]  /*1dae0*/  SHF.R.S32.HI R3, RZ, 0x1f, R7 ;  /* 0x0000001fff037819 */ /* 0x000fe20000011407 */
[----:B------:R-:W-:Y:S01]  /*1daf0*/  ULDC.64 UR4, c[0x0][0xb40] ;  /* 0x0002d00000047ab9 */ /* 0x000fe20000000a00 */
[----:B------:R-:W-:-:S02]  /*1db00*/  IADD3 R4, P5, R7, R4, RZ ;  /* 0x0000000407047210 */ /* 0x000fc40007fbe0ff */
[----:B------:R-:W-:Y:S02]  /*1db10*/  LOP3.LUT R24, R25, 0x380, RZ, 0xc0, !PT ;  /* 0x0000038019187812 */ /* 0x000fe400078ec0ff */
[----:B------:R-:W-:Y:S02]  /*1db20*/  LOP3.LUT R32, R33, 0x380, RZ, 0xc0, !PT ;  /* 0x0000038021207812 */ /* 0x000fe400078ec0ff */
[----:B------:R-:W-:Y:S02]  /*1db30*/  SHF.R.U64 R8, R8, 0x3, RZ ;  /* 0x0000000308087819 */ /* 0x000fe400000012ff */
[----:B------:R-:W-:Y:S02]  /*1db40*/  SHF.R.U64 R12, R12, 0x3, RZ ;  /* 0x000000030c0c7819 */ /* 0x000fe400000012ff */
[----:B------:R-:W-:Y:S02]  /*1db50*/  LOP3.LUT R28, R29, 0x380, RZ, 0xc0, !PT ;  /* 0x000003801d1c7812 */ /* 0x000fe400078ec0ff */
[----:B------:R-:W-:-:S02]  /*1db60*/  IADD3.X R3, R3, R5, R6, P5, !PT ;  /* 0x0000000503037210 */ /* 0x000fc40002ffe406 */
[----:B------:R-:W-:Y:S02]  /*1db70*/  SHF.R.U64 R24, R24, 0x3, RZ ;  /* 0x0000000318187819 */ /* 0x000fe400000012ff */
[----:B------:R-:W-:Y:S02]  /*1db80*/  SHF.R.U64 R32, R32, 0x3, RZ ;  /* 0x0000000320207819 */ /* 0x000fe400000012ff */
[----:B------:R-:W-:Y:S02]  /*1db90*/  LEA R20, P5, R4, UR4, 0x2 ;  /* 0x0000000404147c11 */ /* 0x000fe4000f8a10ff */
[----:B------:R-:W-:Y:S02]  /*1dba0*/  LOP3.LUT R8, R8, R9, RZ, 0x3c, !PT ;  /* 0x0000000908087212 */ /* 0x000fe400078e3cff */
[----:B------:R-:W-:Y:S01]  /*1dbb0*/  LOP3.LUT R12, R12, R13, RZ, 0x3c, !PT ;  /* 0x0000000d0c0c7212 */ /* 0x000fe200078e3cff */
[----:B------:R-:W-:Y:S01]  /*1dbc0*/  IMAD.X R13, RZ, RZ, R77, P3 ;  /* 0x000000ffff0d7224 */ /* 0x000fe200018e064d */
[----:B------:R-:W-:-:S02]  /*1dbd0*/  SHF.R.U64 R28, R28, 0x3, RZ ;  /* 0x000000031c1c7819 */ /* 0x000fc400000012ff */
[----:B------:R-:W-:Y:S01]  /*1dbe0*/  LOP3.LUT R24, R24, R25, RZ, 0x3c, !PT ;  /* 0x0000001918187212 */ /* 0x000fe200078e3cff */
[--C-:B------:R-:W-:Y:S01]  /*1dbf0*/  IMAD.X R25, RZ, RZ, R77.reuse, P0 ;  /* 0x000000ffff197224 */ /* 0x100fe200000e064d */
[----:B------:R-:W-:Y:S01]  /*1dc00*/  LOP3.LUT R32, R32, R33, RZ, 0x3c, !PT ;  /* 0x0000002120207212 */ /* 0x000fe200078e3cff */
[----:B------:R-:W-:Y:S01]  /*1dc10*/  IMAD.X R33, RZ, RZ, R77, P2 ;  /* 0x000000ffff217224 */ /* 0x000fe200010e064d */
[----:B------:R-:W-:Y:S01]  /*1dc20*/  LEA.HI.X R21, R4, UR5, R3, 0x2, P5 ;  /* 0x0000000504157c11 */ /* 0x000fe2000a8f1403 */
[----:B------:R-:W-:Y:S01]  /*1dc30*/  ULDC.64 UR4, c[0x0][0xaa0] ;  /* 0x0002a80000047ab9 */ /* 0x000fe20000000a00 */
[----:B------:R-:W-:Y:S02]  /*1dc40*/  IADD3.X R9, RZ, R77, RZ, P4, !PT ;  /* 0x0000004dff097210 */ /* 0x000fe400027fe4ff */
[C---:B------:R-:W-:Y:S02]  /*1dc50*/  IADD3 R37, P5, R76.reuse, 0x6000, RZ ;  /* 0x000060004c257810 */ /* 0x040fe40007fbe0ff */
[----:B------:R-:W-:-:S02]  /*1dc60*/  IADD3 R41, P4, R76, 0x7000, RZ ;  /* 0x000070004c297810 */ /* 0x000fc40007f9e0ff */
[C---:B------:R-:W-:Y:S02]  /*1dc70*/  IADD3 R45, P3, R76.reuse, 0x8000, RZ ;  /* 0x000080004c2d7810 */ /* 0x040fe40007f7e0ff */
[C---:B------:R-:W-:Y:S02]  /*1dc80*/  IADD3 R49, P0, R76.reuse, 0x9000, RZ ;  /* 0x000090004c317810 */ /* 0x040fe40007f1e0ff */
[----:B------:R-:W-:Y:S02]  /*1dc90*/  IADD3 R57, P2, R76, 0xb000, RZ ;  /* 0x0000b0004c397810 */ /* 0x000fe40007f5e0ff */
[----:B------:R-:W-:Y:S01]  /*1dca0*/  LOP3.LUT R28, R28, R29, RZ, 0x3c, !PT ;  /* 0x0000001d1c1c7212 */ /* 0x000fe200078e3cff */
[----:B------:R-:W-:Y:S01]  /*1dcb0*/  IMAD.X R29, RZ, RZ, R77, P1 ;  /* 0x000000ffff1d7224 */ /* 0x000fe200008e064d */
[----:B------:R-:W-:Y:S02]  /*1dcc0*/  LOP3.LUT R36, R37, 0x380, RZ, 0xc0, !PT ;  /* 0x0000038025247812 */ /* 0x000fe400078ec0ff */
[----:B------:R-:W-:-:S02]  /*1dcd0*/  LOP3.LUT R40, R41, 0x380, RZ, 0xc0, !PT ;  /* 0x0000038029287812 */ /* 0x000fc400078ec0ff */
[----:B------:R-:W-:Y:S02]  /*1dce0*/  LOP3.LUT R44, R45, 0x380, RZ, 0xc0, !PT ;  /* 0x000003802d2c7812 */ /* 0x000fe400078ec0ff */
[----:B------:R-:W-:Y:S02]  /*1dcf0*/  LOP3.LUT R48, R49, 0x380, RZ, 0xc0, !PT ;  /* 0x0000038031307812 */ /* 0x000fe400078ec0ff */
[----:B------:R-:W-:Y:S02]  /*1dd00*/  IADD3 R53, P1, R76, 0xa000, RZ ;  /* 0x0000a0004c357810 */ /* 0x000fe40007f3e0ff */
[----:B------:R-:W-:Y:S02]  /*1dd10*/  LOP3.LUT R56, R57, 0x380, RZ, 0xc0, !PT ;  /* 0x0000038039387812 */ /* 0x000fe400078ec0ff */
[----:B------:R-:W-:Y:S02]  /*1dd20*/  SHF.R.U64 R36, R36, 0x3, RZ ;  /* 0x0000000324247819 */ /* 0x000fe400000012ff */
[----:B------:R-:W-:-:S02]  /*1dd30*/  SHF.R.U64 R40, R40, 0x3, RZ ;  /* 0x0000000328287819 */ /* 0x000fc400000012ff */
[----:B------:R-:W-:Y:S02]  /*1dd40*/  SHF.R.U64 R44, R44, 0x3, RZ ;  /* 0x000000032c2c7819 */ /* 0x000fe400000012ff */
[----:B------:R-:W-:Y:S02]  /*1dd50*/  SHF.R.U64 R48, R48, 0x3, RZ ;  /* 0x0000000330307819 */ /* 0x000fe400000012ff */
[----:B------:R-:W-:Y:S02]  /*1dd60*/  LOP3.LUT R52, R53, 0x380, RZ, 0xc0, !PT ;  /* 0x0000038035347812 */ /* 0x000fe400078ec0ff */
        /* <DEDUP_REMOVED lines=9> */
[----:B------:R-:W-:-:S02]  /*1de00*/  SHF.R.U64 R52, R52, 0x3, RZ ;  /* 0x0000000334347819 */ /* 0x000fc400000012ff */
[----:B------:R-:W-:Y:S01]  /*1de10*/  LOP3.LUT R56, R56, R57, RZ, 0x3c, !PT ;  /* 0x0000003938387212 */ /* 0x000fe200078e3cff */
[----:B------:R-:W-:Y:S01]  /*1de20*/  IMAD.X R57, RZ, RZ, R77, P2 ;  /* 0x000000ffff397224 */ /* 0x000fe200010e064d */
[C---:B------:R-:W-:Y:S02]  /*1de30*/  IADD3 R61, P5, R76.reuse, 0xc000, RZ ;  /* 0x0000c0004c3d7810 */ /* 0x040fe40007fbe0ff */
[C---:B------:R-:W-:Y:S02]  /*1de40*/  IADD3 R65, P4, R76.reuse, 0xd000, RZ ;  /* 0x0000d0004c417810 */ /* 0x040fe40007f9e0ff */
[----:B------:R-:W-:Y:S02]  /*1de50*/  IADD3 R69, P3, R76, 0xe000, RZ ;  /* 0x0000e0004c457810 */ /* 0x000fe40007f7e0ff */
[----:B------:R-:W-:Y:S02]  /*1de60*/  LOP3.LUT P0, RZ, R223, 0x3, RZ, 0xc0, !PT ;  /* 0x00000003dfff7812 */ /* 0x000fe4000780c0ff */
[----:B------:R-:W-:-:S02]  /*1de70*/  IADD3 R4, R7, 0x8, RZ ;  /* 0x0000000807047810 */ /* 0x000fc40007ffe0ff */
[----:B------:R-:W-:Y:S02]  /*1de80*/  IADD3 R6, P2, R76, 0xf000, RZ ;  /* 0x0000f0004c067810 */ /* 0x000fe40007f5e0ff */
[----:B------:R-:W-:Y:S01]  /*1de90*/  LOP3.LUT R52, R52, R53, RZ, 0x3c, !PT ;  /* 0x0000003534347212 */ /* 0x000fe200078e3cff */
[--C-:B------:R-:W-:Y:S01]  /*1dea0*/  IMAD.X R53, RZ, RZ, R77.reuse, P1 ;  /* 0x000000ffff357224 */ /* 0x100fe200008e064d */
[----:B------:R-:W-:Y:S01]  /*1deb0*/  LOP3.LUT R60, R61, 0x380, RZ, 0xc0, !PT ;  /* 0x000003803d3c7812 */ /* 0x000fe200078ec0ff */
[----:B------:R-:W-:Y:S01]  /*1dec0*/  IMAD.X R73, RZ, RZ, R77, P2 ;  /* 0x000000ffff497224 */ /* 0x000fe200010e064d */
[----:B------:R-:W-:Y:S02]  /*1ded0*/  LOP3.LUT R64, R65, 0x380, RZ, 0xc0, !PT ;  /* 0x0000038041407812 */ /* 0x000fe400078ec0ff */
[----:B------:R-:W-:Y:S02]  /*1dee0*/  LOP3.LUT R68, R69, 0x380, RZ, 0xc0, !PT ;  /* 0x0000038045447812 */ /* 0x000fe400078ec0ff */
[----:B------:R-:W-:-:S02]  /*1def0*/  ISETP.GE.OR P1, PT, R7, R81, P0 ;  /* 0x000000510700720c */ /* 0x000fc40000726670 */
[----:B------:R-:W-:Y:S02]  /*1df00*/  ISETP.GE.OR P0, PT, R4, R81, P0 ;  /* 0x000000510400720c */ /* 0x000fe40000706670 */
[----:B------:R-:W-:Y:S02]  /*1df10*/  LOP3.LUT R3, R6, 0x380, RZ, 0xc0, !PT ;  /* 0x0000038006037812 */ /* 0x000fe400078ec0ff */
[----:B------:R-:W-:Y:S02]  /*1df20*/  LOP3.LUT R5, R76, 0x380, RZ, 0xc0, !PT ;  /* 0x000003804c057812 */ /* 0x000fe400078ec0ff */
[----:B------:R-:W-:Y:S02]  /*1df30*/  SHF.R.U64 R60, R60, 0x3, RZ ;  /* 0x000000033c3c7819 */ /* 0x000fe400000012ff */
[----:B------:R-:W-:Y:S02]  /*1df40*/  SHF.R.U64 R64, R64, 0x3, RZ ;  /* 0x0000000340407819 */ /* 0x000fe400000012ff */
[----:B------:R-:W-:Y:S01]  /*1df50*/  SHF.R.U64 R68, R68, 0x3, RZ ;  /* 0x0000000344447819 */ /* 0x000fe200000012ff */
[----:B------:R-:W-:Y:S01]  /*1df60*/  @!P1 STG.E desc[UR46][R20.64], R0 ;  /* 0x0000000014009986 */ /* 0x000fe2000c10192e */
[----:B------:R-:W-:-:S02]  /*1df70*/  SHF.R.U64 R3, R3, 0x3, RZ ;  /* 0x0000000303037819 */ /* 0x000fc400000012ff */
[----:B------:R-:W-:Y:S01]  /*1df80*/  SHF.R.U64 R5, R5, 0x3, RZ ;  /* 0x0000000305057819 */ /* 0x000fe200000012ff */
[----:B------:R0:W-:Y:S01]  /*1df90*/  @!P0 STG.E desc[UR46][R20.64+0x20], R2 ;  /* 0x0000200214008986 */ /* 0x0001e2000c10192e */
[----:B------:R-:W-:Y:S01]  /*1dfa0*/  LOP3.LUT R60, R60, R61, RZ, 0x3c, !PT ;  /* 0x0000003d3c3c7212 */ /* 0x000fe200078e3cff */
[--C-:B------:R-:W-:Y:S01]  /*1dfb0*/  IMAD.X R61, RZ, RZ, R77.reuse, P5 ;  /* 0x000000ffff3d7224 */ /* 0x100fe200028e064d */
[----:B------:R-:W-:Y:S01]  /*1dfc0*/  LOP3.LUT R64, R64, R65, RZ, 0x3c, !PT ;  /* 0x0000004140407212 */ /* 0x000fe200078e3cff */
[--C-:B------:R-:W-:Y:S01]  /*1dfd0*/  IMAD.X R65, RZ, RZ, R77.reuse, P4 ;  /* 0x000000ffff417224 */ /* 0x100fe200020e064d */
[----:B------:R-:W-:Y:S01]  /*1dfe0*/  LOP3.LUT R68, R68, R69, RZ, 0x3c, !PT ;  /* 0x0000004544447212 */ /* 0x000fe200078e3cff */
[----:B------:R-:W-:Y:S01]  /*1dff0*/  IMAD.X R69, RZ, RZ, R77, P3 ;  /* 0x000000ffff457224 */ /* 0x000fe200018e064d */
[----:B------:R-:W-:Y:S01]  /*1e000*/  LOP3.LUT R72, R3, R6, RZ, 0x3c, !PT ;  /* 0x0000000603487212 */ /* 0x000fe200078e3cff */
[----:B------:R-:W5:Y:S01]  /*1e010*/  LD.E.128 R8, desc[UR46][R8.64] ;  /* 0x0000002e08087980 */ /* 0x000f62000c101d00 */
[----:B------:R-:W-:-:S03]  /*1e020*/  LOP3.LUT R76, R5, R76, RZ, 0x3c, !PT ;  /* 0x0000004c054c7212 */ /* 0x000fc600078e3cff */
[----:B------:R-:W5:Y:S04]  /*1e030*/  LD.E.128 R12, desc[UR46][R12.64] ;  /* 0x0000002e0c0c7980 */ /* 0x000f68000c101d00 */
[----:B------:R1:W5:Y:S04]  /*1e040*/  LD.E.128 R4, desc[UR46][R76.64] ;  /* 0x0000002e4c047980 */ /* 0x000368000c101d00 */
        /* <DEDUP_REMOVED lines=13> */
[----:B0-----:R-:W-:Y:S01]  /*1e120*/  IMAD R21, R79, UR4, RZ ;  /* 0x000000044f157c24 */ /* 0x001fe2000f8e02ff */
[----:B------:R-:W-:Y:S01]  /*1e130*/  @!PT LDS RZ, [RZ] ;  /* 0x00000000fffff984 */ /* 0x000fe20000000800 */
[----:B------:R-:W-:Y:S01]  /*1e140*/  @!PT LDS RZ, [RZ] ;  /* 0x00000000fffff984 */ /* 0x000fe20000000800 */
[----:B------:R-:W-:Y:S01]  /*1e150*/  @!PT LDS RZ, [RZ] ;  /* 0x00000000fffff984 */ /* 0x000fe20000000800 */
[----:B------:R-:W-:Y:S01]  /*1e160*/  @!PT LDS RZ, [RZ] ;  /* 0x00000000fffff984 */ /* 0x000fe20000000800 */
[----:B------:R0:W-:Y:S06]  /*1e170*/  MEMBAR.ALL.CTA ;  /* 0x0000000000007992 */ /* 0x0001ec0000008000 */
[----:B0-----:R-:W0:Y:S01]  /*1e180*/  FENCE.VIEW.ASYNC.S ;  /* 0x00000000000073c6 */ /* 0x001e220000000000 */
[----:B------:R-:W-:-:S02]  /*1e190*/  IMAD.MOV.U32 R2, RZ, RZ, R22 ;  /* 0x000000ffff027224 */ /* 0x000fc400078e0016 */
[----:B------:R-:W-:Y:S02]  /*1e1a0*/  IMAD.MOV.U32 R3, RZ, RZ, R23 ;  /* 0x000000ffff037224 */ /* 0x000fe400078e0017 */
[C---:B------:R-:W-:Y:S02]  /*1e1b0*/  IMAD R21, R78.reuse, UR5, R21 ;  /* 0x000000054e157c24 */ /* 0x040fe4000f8e0215 */
[----:B------:R-:W-:Y:S01]  /*1e1c0*/  IMAD.WIDE.U32 R2, R78, UR4, R2 ;  /* 0x000000044e027c25 */ /* 0x000fe2000f8e0002 */
[----:B------:R-:W-:-:S03]  /*1e1d0*/  ULDC.64 UR4, c[0x0][0xae0] ;  /* 0x0002b80000047ab9 */ /* 0x000fc60000000a00 */
[----:B------:R-:W-:Y:S02]  /*1e1e0*/  IMAD R81, R220, -0x80, R81 ;  /* 0xffffff80dc517824 */ /* 0x000fe400078e0251 */
[----:B------:R-:W-:Y:S02]  /*1e1f0*/  IMAD.IADD R3, R3, 0x1, R21 ;  /* 0x0000000103037824 */ /* 0x000fe400078e0215 */
[----:B------:R-:W-:Y:S01]  /*1e200*/  IMAD R0, R80, UR4, RZ ;  /* 0x0000000450007c24 */ /* 0x000fe2000f8e02ff */
[----:B------:R-:W-:Y:S01]  /*1e210*/  ISETP.GE.AND P3, PT, R18, R81, PT ;  /* 0x000000511200720c */ /* 0x000fe20003f66270 */
[----:B------:R-:W-:-:S04]  /*1e220*/  IMAD.WIDE.U32 R2, R217, UR4, R2 ;  /* 0x00000004d9027c25 */ /* 0x000fc8000f8e0002 */
[----:B------:R-:W-:Y:S01]  /*1e230*/  IMAD R21, R217, UR5, R0 ;  /* 0x00000005d9157c24 */ /* 0x000fe2000f8e0200 */
[----:B------:R-:W-:Y:S01]  /*1e240*/  IADD3 R0, R16, 0x28420, RZ ;  /* 0x0002842010007810 */ /* 0x000fe20007ffe0ff */
[----:B------:R-:W-:Y:S02]  /*1e250*/  ULDC.64 UR4, c[0x0][0xae8] ;  /* 0x0002ba0000047ab9 */ /* 0x000fe40000000a00 */
[----:B------:R-:W-:Y:S01]  /*1e260*/  IMAD R20, R82, UR4, RZ ;  /* 0x0000000452147c24 */ /* 0x000fe2000f8e02ff */
[----:B------:R-:W-:Y:S01]  /*1e270*/  PRMT R0, RZ, 0x654, R0 ;  /* 0x00000654ff007816 */ /* 0x000fe20000000000 */
[----:B------:R-:W-:Y:S01]  /*1e280*/  IMAD.IADD R3, R3, 0x1, R21 ;  /* 0x0000000103037824 */ /* 0x000fe200078e0215 */
[----:B------:R-:W-:Y:S01]  /*1e290*/  BSSY B1, `(.L_x_1441) ;  /* 0x000001f000017945 */ /* 0x000fe20003800000 */
[C---:B------:R-:W-:Y:S01]  /*1e2a0*/  IMAD R79, R83.reuse, UR5, R20 ;  /* 0x00000005534f7c24 */ /* 0x040fe2000f8e0214 */
[----:B0-----:R0:W-:Y:S01]  /*1e2b0*/  SYNCS.ARRIVE.TRANS64.RED.A1T0 RZ, [R0+URZ], RZ ;  /* 0x000000ff00ff79a7 */ /* 0x0011e2000810043f */
[----:B-1----:R-:W-:Y:S01]  /*1e2c0*/  IMAD.WIDE.U32 R76, R83, UR4, R2 ;  /* 0x00000004534c7c25 */ /* 0x002fe2000f8e0002 */
[----:B------:R-:W-:-:S02]  /*1e2d0*/  ISETP.GE.AND P2, PT, R195, R81, PT ;  /* 0x00000051c300720c */ /* 0x000fc40003f46270 */
[-C--:B------:R-:W-:Y:S01]  /*1e2e0*/  ISETP.GE.AND P0, PT, R222, R81.reuse, PT ;  /* 0x00000051de00720c */ /* 0x080fe20003f06270 */
[----:B------:R-:W-:Y:S01]  /*1e2f0*/  IMAD.WIDE R20, R220, 0x80, R18 ;  /* 0x00000080dc147825 */ /* 0x000fe200078e0212 */
[----:B------:R-:W-:-:S03]  /*1e300*/  ISETP.GE.AND P1, PT, R221, R81, PT ;  /* 0x00000051dd00720c */ /* 0x000fc60003f26270 */
[----:B------:R-:W-:Y:S01]  /*1e310*/  IMAD.IADD R81, R77, 0x1, R79 ;  /* 0x000000014d517824 */ /* 0x000fe200078e024f */
[----:B0-----:R-:W-:Y:S09]  /*1e320*/  @P3 BRA `(.L_x_1442) ;  /* 0x0000000000543947 */ /* 0x001ff20003800000 */
[----:B------:R-:W-:Y:S01]  /*1e330*/  ULDC.64 UR6, c[0x0][0xad8] ;  /* 0x0002b60000067ab9 */ /* 0x000fe20000000a00 */
[----:B------:R-:W-:Y:S01]  /*1e340*/  IMAD.MOV.U32 R2, RZ, RZ, R76 ;  /* 0x000000ffff027224 */ /* 0x000fe200078e004c */
[----:B------:R-:W-:Y:S01]  /*1e350*/  ULDC UR4, c[0x0][0xa8c] ;  /* 0x0002a30000047ab9 */ /* 0x000fe20000000800 */
[----:B------:R-:W-:Y:S01]  /*1e360*/  IMAD R79, R21, UR6, RZ ;  /* 0x00000006154f7c24 */ /* 0x000fe2000f8e02ff */
[----:B------:R-:W-:Y:S01]  /*1e370*/  ISETP.GE.AND P5, PT, R22, UR4, PT ;  /* 0x0000000416007c0c */ /* 0x000fe2000bfa6270 */
[----:B------:R-:W-:Y:S01]  /*1e380*/  IMAD.MOV.U32 R3, RZ, RZ, R81 ;  /* 0x000000ffff037224 */ /* 0x000fe200078e0051 */
[----:B------:R-:W-:Y:S01]  /*1e390*/  ISETP.GE.AND P4, PT, R199, UR4, PT ;  /* 0x00000004c7007c0c */ /* 0x000fe2000bf86270 */
[C---:B------:R-:W-:Y:S02]  /*1e3a0*/  IMAD R79, R20.reuse, UR7, R79 ;  /* 0x00000007144f7c24 */ /* 0x040fe4000f8e024f */
[----:B------:R-:W-:Y:S01]  /*1e3b0*/  IMAD.WIDE.U32 R2, R20, UR6, R2 ;  /* 0x0000000614027c25 */ /* 0x000fe2000f8e0002 */
[----:B------:R-:W-:-:S03]  /*1e3c0*/  ULDC.64 UR6, c[0x0][0xa80] ;  /* 0x0002a00000067ab9 */ /* 0x000fc60000000a00 */
[----:B------:R-:W-:Y:S01]  /*1e3d0*/  IMAD.IADD R3, R3, 0x1, R79 ;  /* 0x0000000103037824 */ /* 0x000fe200078e024f */
[----:B------:R-:W-:Y:S01]  /*1e3e0*/  LEA R78, P3, R2, UR6, 0x1 ;  /* 0x00000006024e7c11 */ /* 0x000fe2000f8608ff */
[----:B------:R-:W-:-:S03]  /*1e3f0*/  VIADD R0, R22, 0x80 ;  /* 0x0000008016007836 */ /* 0x000fc60000000000 */
        /* <DEDUP_REMOVED lines=8> */
.L_x_1442:
[----:B------:R-:W-:Y:S05]  /*1e480*/  BSYNC B1 ;  /* 0x0000000000017941 */ /* 0x000fea0003800000 */
.L_x_1441:
[----:B------:R-:W-:Y:S04]  /*1e490*/  BSSY B1, `(.L_x_1443) ;  /* 0x0000019000017945 */ /* 0x000fe80003800000 */
[----:B------:R-:W-:Y:S05]  /*1e4a0*/  @P2 BRA `(.L_x_1444) ;  /* 0x00000000005c2947 */ /* 0x000fea0003800000 */
[----:B0----5:R-:W-:Y:S01]  /*1e4b0*/  IADD3 R5, P2, R20, 0x20, RZ ;  /* 0x0000002014057810 */ /* 0x021fe20007f5e0ff */
[----:B------:R-:W-:Y:S01]  /*1e4c0*/  ULDC.64 UR4, c[0x0][0xad8] ;  /* 0x0002b60000047ab9 */ /* 0x000fe20000000a00 */
[----:B------:R-:W-:Y:S01]  /*1e4d0*/  MOV R3, R81 ;  /* 0x0000005100037202 */ /* 0x000fe20000000f00 */
[----:B------:R-:W-:Y:S01]  /*1e4e0*/  IMAD.MOV.U32 R2, RZ, RZ, R76 ;  /* 0x000000ffff027224 */ /* 0x000fe200078e004c */
[----:B------:R-:W-:Y:S01]  /*1e4f0*/  ULDC.64 UR6, c[0x0][0xa80] ;  /* 0x0002a00000067ab9 */ /* 0x000fe20000000a00 */
[----:B------:R-:W-:Y:S02]  /*1e500*/  IMAD.X R0, RZ, RZ, R21, P2 ;  /* 0x000000ffff007224 */ /* 0x000fe400010e0615 */
[----:B------:R-:W-:Y:S02]  /*1e510*/  VIADD R4, R22, 0x80 ;  /* 0x0000008016047836 */ /* 0x000fe40000000000 */
[----:B------:R-:W-:Y:S02]  /*1e520*/  IMAD R0, R0, UR4, RZ ;  /* 0x0000000400007c24 */ /* 0x000fe4000f8e02ff */
[----:B------:R-:W-:Y:S01]  /*1e530*/  IMAD.WIDE.U32 R2, R5, UR4, R2 ;  /* 0x0000000405027c25 */ /* 0x000fe2000f8e0002 */
[----:B------:R-:W-:-:S02]  /*1e540*/  ULDC UR4, c[0x0][0xa8c] ;  /* 0x0002a30000047ab9 */ /* 0x000fc40000000800 */
[----:B------:R-:W-:Y:S01]  /*1e550*/  ISETP.GE.AND P2, PT, R4, UR4, PT ;  /* 0x0000000404007c0c */ /* 0x000fe2000bf46270 */
[----:B------:R-:W-:Y:S01]  /*1e560*/  IMAD R5, R5, UR5, R0 ;  /* 0x0000000505057c24 */ /* 0x000fe2000f8e0200 */
[----:B------:R-:W-:Y:S01]  /*1e570*/  LEA R4, P5, R2, UR6, 0x1 ;  /* 0x0000000602047c11 */ /* 0x000fe2000f8a08ff */
[C---:B------:R-:W-:Y:S01]  /*1e580*/  VIADD R0, R22.reuse, 0xc0 ;  /* 0x000000c016007836 */ /* 0x040fe20000000000 */
[----:B------:R-:W-:Y:S01]  /*1e590*/  ISETP.GE.AND P4, PT, R22, UR4, PT ;  /* 0x0000000416007c0c */ /* 0x000fe2000bf86270 */
[----:B------:R-:W-:Y:S01]  /*1e5a0*/  IMAD.IADD R3, R3, 0x1, R5 ;  /* 0x0000000103037824 */ /* 0x000fe200078e0205 */
[----:B------:R-:W-:-:S04]  /*1e5b0*/  ISETP.GE.AND P3, PT, R199, UR4, PT ;  /* 0x00000004c7007c0c */ /* 0x000fc8000bf66270 */
[----:B------:R-:W-:Y:S02]  /*1e5c0*/  LEA.HI.X R5, R2, UR7, R3, 0x1, P5 ;  /* 0x0000000702057c11 */ /* 0x000fe4000a8f0c03 */
[----:B------:R-:W-:-:S03]  /*1e5d0*/  ISETP.GE.AND P5, PT, R0, UR4, PT ;  /* 0x0000000400007c0c */ /* 0x000fc6000bfa6270 */
[----:B------:R1:W-:Y:S04]  /*1e5e0*/  @!P2 STG.E.128 desc[UR46][R4.64+0x100], R48 ;  /* 0x000100300400a986 */ /* 0x0003e8000c101d2e */
[----:B------:R1:W-:Y:S04]  /*1e5f0*/  @!P4 STG.E.128 desc[UR46][R4.64], R8 ;  /* 0x000000080400c986 */ /* 0x0003e8000c101d2e */
[----:B------:R1:W-:Y:S04]  /*1e600*/  @!P3 STG.E.128 desc[UR46][R4.64+0x80], R32 ;  /* 0x000080200400b986 */ /* 0x0003e8000c101d2e */
[----:B------:R1:W-:Y:S02]  /*1e610*/  @!P5 STG.E.128 desc[UR46][R4.64+0x180], R64 ;  /* 0x000180400400d986 */ /* 0x0003e4000c101d2e */
.L_x_1444:
[----:B------:R-:W-:Y:S05]  /*1e620*/  BSYNC B1 ;  /* 0x0000000000017941 */ /* 0x000fea0003800000 */
.L_x_1443:
[----:B------:R-:W-:Y:S04]  /*1e630*/  BSSY B1, `(.L_x_1445) ;  /* 0x0000019000017945 */ /* 0x000fe80003800000 */
[----:B------:R-:W-:Y:S05]  /*1e640*/  @P0 BRA `(.L_x_1446) ;  /* 0x00000000005c0947 */ /* 0x000fea0003800000 */
[----:B01---5:R-:W-:Y:S01]  /*1e650*/  IADD3 R5, P0, R20, 0x40, RZ ;  /* 0x0000004014057810 */ /* 0x023fe20007f1e0ff */
        /* <DEDUP_REMOVED lines=22> */
.L_x_1446:
[----:B------:R-:W-:Y:S05]  /*1e7c0*/  BSYNC B1 ;  /* 0x0000000000017941 */ /* 0x000fea0003800000 */
.L_x_1445:
[----:B------:R-:W-:Y:S05]  /*1e7d0*/  @P1 BRA `(.L_x_1447) ;  /* 0x0000000c00241947 */ /* 0x000fea0003800000 */
[----:B012--5:R-:W-:Y:S01]  /*1e7e0*/  IADD3 R5, P0, R20, 0x60, RZ ;  /* 0x0000006014057810 */ /* 0x027fe20007f1e0ff */
[----:B------:R-:W-:Y:S01]  /*1e7f0*/  ULDC.64 UR6, c[0x0][0xad8] ;  /* 0x0002b60000067ab9 */ /* 0x000fe20000000a00 */
[----:B------:R-:W-:Y:S01]  /*1e800*/  IMAD.MOV.U32 R2, RZ, RZ, R76 ;  /* 0x000000ffff027224 */ /* 0x000fe200078e004c */
[----:B------:R-:W-:Y:S01]  /*1e810*/  IADD3 R0, R22, 0x80, RZ ;  /* 0x0000008016007810 */ /* 0x000fe20007ffe0ff */
[----:B------:R-:W-:Y:S01]  /*1e820*/  IMAD.MOV.U32 R3, RZ, RZ, R81 ;  /* 0x000000ffff037224 */ /* 0x000fe200078e0051 */
[----:B------:R-:W-:Y:S01]  /*1e830*/  ULDC UR4, c[0x0][0xa8c] ;  /* 0x0002a30000047ab9 */ /* 0x000fe20000000800 */
[----:B------:R-:W-:Y:S01]  /*1e840*/  IMAD.X R20, RZ, RZ, R21, P0 ;  /* 0x000000ffff147224 */ /* 0x000fe200000e0615 */
[----:B------:R-:W-:Y:S01]  /*1e850*/  ISETP.GE.AND P3, PT, R0, UR4, PT ;  /* 0x0000000400007c0c */ /* 0x000fe2000bf66270 */
[----:B------:R-:W-:Y:S01]  /*1e860*/  IMAD.WIDE.U32 R2, R5, UR6, R2 ;  /* 0x0000000605027c25 */ /* 0x000fe2000f8e0002 */
[----:B------:R-:W-:Y:S02]  /*1e870*/  ISETP.GE.AND P1, PT, R22, UR4, PT ;  /* 0x0000000416007c0c */ /* 0x000fe4000bf26270 */
[----:B------:R-:W-:Y:S01]  /*1e880*/  ISETP.GE.AND P2, PT, R199, UR4, PT ;  /* 0x00000004c7007c0c */ /* 0x000fe2000bf46270 */
[----:B------:R-:W-:-:S02]  /*1e890*/  IMAD R20, R20, UR6, RZ ;  /* 0x0000000614147c24 */ /* 0x000fc4000f8e02ff */
[----:B------:R-:W-:Y:S02]  /*1e8a0*/  VIADD R0, R22, 0xc0 ;  /* 0x000000c016007836 */ /* 0x000fe40000000000 */
[----:B------:R-:W-:Y:S01]  /*1e8b0*/  IMAD R5, R5, UR7, R20 ;  /* 0x0000000705057c24 */ /* 0x000fe2000f8e0214 */
[----:B------:R-:W-:Y:S02]  /*1e8c0*/  ULDC.64 UR6, c[0x0][0xa80] ;  /* 0x0002a00000067ab9 */ /* 0x000fe40000000a00 */
        /* <DEDUP_REMOVED lines=10> */
.L_x_1438:
[----:B------:R-:W-:Y:S01]  /*1e970*/  ULDC.64 UR4, c[0x0][0xbd8] ;  /* 0x0002f60000047ab9 */ /* 0x000fe20000000a00 */
[----:B------:R-:W2:Y:S01]  /*1e980*/  LDC.64 R2, c[0x0][0xbd8] ;  /* 0x0002f600ff027b82 */ /* 0x000ea20000000a00 */
[----:B------:R-:W-:Y:S01]  /*1e990*/  ISETP.NE.U32.AND P0, PT, RZ, UR4, PT ;  /* 0x00000004ff007c0c */ /* 0x000fe2000bf05070 */
[----:B------:R-:W-:-:S03]  /*1e9a0*/  IMAD.MOV.U32 R9, RZ, RZ, RZ ;  /* 0x000000ffff097224 */ /* 0x000fc600078e00ff */
[----:B------:R-:W-:Y:S01]  /*1e9b0*/  ISETP.NE.AND.EX P0, PT, RZ, UR5, PT, P0 ;  /* 0x00000005ff007c0c */ /* 0x000fe2000bf05300 */
[----:B------:R-:W-:Y:S02]  /*1e9c0*/  ULDC.64 UR4, c[0x0][0xbe0] ;  /* 0x0002f80000047ab9 */ /* 0x000fe40000000a00 */
[----:B------:R-:W-:-:S04]  /*1e9d0*/  ISETP.NE.U32.AND P1, PT, RZ, UR4, PT ;  /* 0x00000004ff007c0c */ /* 0x000fc8000bf25070 */
[----:B------:R-:W-:Y:S01]  /*1e9e0*/  ISETP.NE.AND.EX P1, PT, RZ, UR5, PT, P1 ;  /* 0x00000005ff007c0c */ /* 0x000fe2000bf25310 */
[----:B--2---:R-:W-:-:S12]  /*1e9f0*/  IMAD.WIDE R2, R219, 0x4, R2 ;  /* 0x00000004db027825 */ /* 0x004fd800078e0202 */
[----:B------:R-:W2:Y:S01]  /*1ea00*/  @P1 LDC.64 R4, c[0x0][0xbe0] ;  /* 0x0002f800ff041b82 */ /* 0x000ea20000000a00 */
[----:B------:R-:W-:Y:S02]  /*1ea10*/  ULDC UR4, c[0x0][0xa88] ;  /* 0x0002a20000047ab9 */ /* 0x000fe40000000800 */
[----:B------:R-:W-:Y:S01]  /*1ea20*/  IMAD.U32 R7, RZ, RZ, UR4 ;  /* 0x00000004ff077e24 */ /* 0x000fe2000f8e00ff */
[----:B------:R3:W5:Y:S01]  /*1ea30*/  @P0 LDG.E R9, desc[UR46][R2.64] ;  /* 0x0000002e02090981 */ /* 0x000762000c1e1900 */
[----:B--2---:R-:W-:-:S05]  /*1ea40*/  @P1 IMAD.WIDE R4, R219, 0x4, R4 ;  /* 0x00000004db041825 */ /* 0x004fca00078e0204 */
[----:B------:R3:W5:Y:S01]  /*1ea50*/  @P1 LDG.E R7, desc[UR46][R4.64] ;  /* 0x0000002e04071981 */ /* 0x000762000c1e1900 */
[----:B------:R-:W-:Y:S02]  /*1ea60*/  ISETP.GT.AND P2, PT, R236, 0x7f, PT ;  /* 0x0000007fec00780c */ /* 0x000fe40003f44270 */
[----:B------:R-:W-:Y:S01]  /*1ea70*/  SHF.R.S32.HI R6, RZ, 0x1f, R219 ;  /* 0x0000001fff067819 */ /* 0x000fe200000114db */
[----:B------:R-:W-:Y:S10]  /*1ea80*/  @P1 BRA `(.L_x_1448) ;  /* 0x0000000000101947 */ /* 0x000ff40003800000 */
[----:B------:R-:W-:Y:S05]  /*1ea90*/  @!P0 BRA `(.L_x_1448) ;  /* 0x00000000000c8947 */ /* 0x000fea0003800000 */
[----:B------:R-:W2:Y:S04]  /*1eaa0*/  LDG.E R0, desc[UR46][R2.64] ;  /* 0x0000002e02007981 */ /* 0x000ea8000c1e1900 */
[----:B-----5:R-:W2:Y:S02]  /*1eab0*/  LDG.E R7, desc[UR46][R2.64+0x4] ;  /* 0x0000042e02077981 */ /* 0x020ea4000c1e1900 */
[----:B--2---:R-:W-:-:S07]  /*1eac0*/  IMAD.IADD R7, R7, 0x1, -R0 ;  /* 0x0000000107077824 */ /* 0x004fce00078e0a00 */
.L_x_1448:
[----:B------:R-:W-:Y:S01]  /*1ead0*/  BSSY B1, `(.L_x_1449) ;  /* 0x000001c000017945 */ /* 0x000fe20003800000 */
[----:B------:R-:W-:Y:S02]  /*1eae0*/  SEL R10, R6, RZ, !P0 ;  /* 0x000000ff060a7207 */ /* 0x000fe40004000000 */
[----:B------:R-:W-:Y:S02]  /*1eaf0*/  SHF.R.S32.HI R8, RZ, 0x1f, R217 ;  /* 0x0000001fff087819 */ /* 0x000fe400000114d9 */
[----:B------:R-:W-:Y:S02]  /*1eb00*/  SEL R11, R219, RZ, !P0 ;  /* 0x000000ffdb0b7207 */ /* 0x000fe40004000000 */
[----:B-----5:R-:W-:Y:S01]  /*1eb10*/  SHF.R.S32.HI R6, RZ, 0x1f, R9 ;  /* 0x0000001fff067819 */ /* 0x020fe20000011409 */
[----:B------:R-:W-:Y:S06]  /*1eb20*/  @P2 BRA `(.L_x_1450) ;  /* 0x0000000000582947 */ /* 0x000fec0003800000 */
[----:B------:R-:W2:Y:S02]  /*1eb30*/  S2R R0, SR_TID.X ;  /* 0x0000000000007919 */ /* 0x000ea40000002100 */
[----:B--2---:R-:W-:-:S04]  /*1eb40*/  IMAD R0, R220, 0x80, R0 ;  /* 0x00000080dc007824 */ /* 0x004fc800078e0200 */
[----:B------:R-:W-:-:S05]  /*1eb50*/  VIADD R0, R0, 0xffffff80 ;  /* 0xffffff8000007836 */ /* 0x000fca0000000000 */
[----:B------:R-:W-:-:S13]  /*1eb60*/  ISETP.GE.AND P0, PT, R0, R7, PT ;  /* 0x000000070000720c */ /* 0x000fda0003f06270 */
[----:B------:R-:W-:Y:S05]  /*1eb70*/  @P0 BRA `(.L_x_1450) ;  /* 0x0000000000440947 */ /* 0x000fea0003800000 */
[----:B---3--:R-:W-:Y:S01]  /*1eb80*/  IADD3 R2, P0, R0, R9, RZ ;  /* 0x0000000900027210 */ /* 0x008fe20007f1e0ff */
[----:B------:R-:W-:-:S03]  /*1eb90*/  ULDC.64 UR4, c[0x0][0xb70] ;  /* 0x0002dc0000047ab9 */ /* 0x000fc60000000a00 */
[----:B------:R-:W-:Y:S01]  /*1eba0*/  LEA.HI.X.SX32 R3, R0, R6, 0x1, P0 ;  /* 0x0000000600037211 */ /* 0x000fe200000f0eff */
[----:B------:R-:W-:-:S04]  /*1ebb0*/  IMAD R0, R8, UR4, RZ ;  /* 0x0000000408007c24 */ /* 0x000fc8000f8e02ff */
        /* <DEDUP_REMOVED lines=13> */
.L_x_1450:
[----:B------:R-:W-:Y:S05]  /*1ec90*/  BSYNC B1 ;  /* 0x0000000000017941 */ /* 0x000fea0003800000 */
.L_x_1449:
[----:B------:R-:W-:Y:S01]  /*1eca0*/  ULDC.64 UR4, c[0x0][0xaa0] ;  /* 0x0002a80000047ab9 */ /* 0x000fe20000000a00 */
[----:B---3--:R-:W-:Y:S01]  /*1ecb0*/  IMAD.MOV.U32 R2, RZ, RZ, R22 ;  /* 0x000000ffff027224 */ /* 0x008fe200078e0016 */
[----:B------:R-:W-:Y:S01]  /*1ecc0*/  BSSY B1, `(.L_x_1451) ;  /* 0x000002c000017945 */ /* 0x000fe20003800000 */
[----:B--2---:R-:W-:Y:S02]  /*1ecd0*/  IMAD.MOV.U32 R3, RZ, RZ, R23 ;  /* 0x000000ffff037224 */ /* 0x004fe400078e0017 */
[----:B------:R-:W-:Y:S02]  /*1ece0*/  IMAD R0, R6, UR4, RZ ;  /* 0x0000000406007c24 */ /* 0x000fe4000f8e02ff */
[----:B------:R-:W-:-:S04]  /*1ecf0*/  IMAD.WIDE.U32 R2, R9, UR4, R2 ;  /* 0x0000000409027c25 */ /* 0x000fc8000f8e0002 */
[----:B------:R-:W-:Y:S01]  /*1ed00*/  IMAD R9, R9, UR5, R0 ;  /* 0x0000000509097c24 */ /* 0x000fe2000f8e0200 */
[----:B------:R-:W-:Y:S02]  /*1ed10*/  ULDC.64 UR4, c[0x0][0xae0] ;  /* 0x0002b80000047ab9 */ /* 0x000fe40000000a00 */
[----:B------:R-:W-:Y:S02]  /*1ed20*/  IMAD R0, R8, UR4, RZ ;  /* 0x0000000408007c24 */ /* 0x000fe4000f8e02ff */
[----:B------:R-:W-:Y:S02]  /*1ed30*/  IMAD R8, R220, -0x80, R7 ;  /* 0xffffff80dc087824 */ /* 0x000fe400078e0207 */
[----:B------:R-:W-:Y:S02]  /*1ed40*/  IMAD.IADD R3, R3, 0x1, R9 ;  /* 0x0000000103037824 */ /* 0x000fe400078e0209 */
[C---:B------:R-:W-:Y:S01]  /*1ed50*/  IMAD R5, R217.reuse, UR5, R0 ;  /* 0x00000005d9057c24 */ /* 0x040fe2000f8e0200 */
[-C--:B------:R-:W-:Y:S01]  /*1ed60*/  ISETP.GE.AND P1, PT, R18, R8.reuse, PT ;  /* 0x000000081200720c */ /* 0x080fe20003f26270 */
[----:B------:R-:W-:Y:S01]  /*1ed70*/  IMAD.WIDE.U32 R2, R217, UR4, R2 ;  /* 0x00000004d9027c25 */ /* 0x000fe2000f8e0002 */
[----:B------:R-:W-:Y:S01]  /*1ed80*/  ULDC.64 UR4, c[0x0][0xae8] ;  /* 0x0002ba0000047ab9 */ /* 0x000fe20000000a00 */
[----:B------:R-:W-:-:S02]  /*1ed90*/  ISETP.GE.AND P0, PT, R195, R8, PT ;  /* 0x00000008c300720c */ /* 0x000fc40003f06270 */
[----:B------:R-:W-:Y:S02]  /*1eda0*/  IMAD.IADD R3, R3, 0x1, R5 ;  /* 0x0000000103037824 */ /* 0x000fe400078e0205 */
[----:B------:R-:W-:Y:S02]  /*1edb0*/  IMAD R0, R10, UR4, RZ ;  /* 0x000000040a007c24 */ /* 0x000fe4000f8e02ff */
[----:B------:R-:W-:-:S04]  /*1edc0*/  IMAD.WIDE.U32 R4, R11, UR4, R2 ;  /* 0x000000040b047c25 */ /* 0x000fc8000f8e0002 */
[----:B------:R-:W-:Y:S02]  /*1edd0*/  IMAD R9, R11, UR5, R0 ;  /* 0x000000050b097c24 */ /* 0x000fe4000f8e0200 */
[----:B------:R-:W-:Y:S02]  /*1ede0*/  IMAD.MOV.U32 R2, RZ, RZ, R18 ;  /* 0x000000ffff027224 */ /* 0x000fe400078e0012 */
[----:B------:R-:W-:Y:S02]  /*1edf0*/  IMAD.MOV.U32 R3, RZ, RZ, R19 ;  /* 0x000000ffff037224 */ /* 0x000fe400078e0013 */
[----:B------:R-:W-:Y:S02]  /*1ee00*/  IMAD.IADD R11, R5, 0x1, R9 ;  /* 0x00000001050b7824 */ /* 0x000fe400078e0209 */
[----:B------:R-:W-:Y:S01]  /*1ee10*/  IMAD.WIDE R6, R220, 0x80, R2 ;  /* 0x00000080dc067825 */ /* 0x000fe200078e0202 */
[----:B------:R-:W-:Y:S06]  /*1ee20*/  @P1 BRA `(.L_x_1452) ;  /* 0x0000000000541947 */ /* 0x000fec0003800000 */
[C---:B------:R-:W-:Y:S01]  /*1ee30*/  VIADD R2, R22.reuse, 0xc0 ;  /* 0x000000c016027836 */ /* 0x040fe20000000000 */
[----:B------:R-:W-:Y:S01]  /*1ee40*/  ULDC UR4, c[0x0][0xa8c] ;  /* 0x0002a30000047ab9 */ /* 0x000fe20000000800 */
[----:B------:R-:W-:Y:S01]  /*1ee50*/  ULDC.64 UR6, c[0x0][0xad8] ;  /* 0x0002b60000067ab9 */ /* 0x000fe20000000a00 */
[----:B------:R-:W-:Y:S01]  /*1ee60*/  IMAD.MOV.U32 R3, RZ, RZ, R11 ;  /* 0x000000ffff037224 */ /* 0x000fe200078e000b */
[----:B------:R-:W-:Y:S01]  /*1ee70*/  IADD3 R0, R22, 0x80, RZ ;  /* 0x0000008016007810 */ /* 0x000fe20007ffe0ff */
[----:B------:R-:W-:Y:S01]  /*1ee80*/  IMAD R9, R7, UR6, RZ ;  /* 0x0000000607097c24 */ /* 0x000fe2000f8e02ff */
[----:B------:R-:W-:Y:S01]  /*1ee90*/  ISETP.GE.AND P5, PT, R2, UR4, PT ;  /* 0x0000000402007c0c */ /* 0x000fe2000bfa6270 */
[----:B------:R-:W-:Y:S01]  /*1eea0*/  IMAD.MOV.U32 R2, RZ, RZ, R4 ;  /* 0x000000ffff027224 */ /* 0x000fe200078e0004 */
[----:B------:R-:W-:Y:S01]  /*1eeb0*/  ISETP.GE.AND P4, PT, R0, UR4, PT ;  /* 0x0000000400007c0c */ /* 0x000fe2000bf86270 */
[----:B------:R-:W-:Y:S01]  /*1eec0*/  IMAD R9, R6, UR7, R9 ;  /* 0x0000000706097c24 */ /* 0x000fe2000f8e0209 */
[----:B------:R-:W-:Y:S01]  /*1eed0*/  ISETP.GE.AND P2, PT, R22, UR4, PT ;  /* 0x0000000416007c0c */ /* 0x000fe2000bf46270 */
[----:B------:R-:W-:Y:S01]  /*1eee0*/  IMAD.WIDE.U32 R2, R6, UR6, R2 ;  /* 0x0000000606027c25 */ /* 0x000fe2000f8e0002 */
[----:B------:R-:W-:Y:S01]  /*1eef0*/  ISETP.GE.AND P3, PT, R199, UR4, PT ;  /* 0x00000004c7007c0c */ /* 0x000fe2000bf66270 */
[----:B------:R-:W-:-:S02]  /*1ef00*/  ULDC.64 UR6, c[0x0][0xa80] ;  /* 0x0002a00000067ab9 */ /* 0x000fc40000000a00 */
[----:B------:R-:W-:Y:S01]  /*1ef10*/  IMAD.IADD R3, R3, 0x1, R9 ;  /* 0x0000000103037824 */ /* 0x000fe200078e0209 */
[----:B------:R-:W-:-:S04]  /*1ef20*/  LEA R12, P1, R2, UR6, 0x1 ;  /* 0x00000006020c7c11 */ /* 0x000fc8000f8208ff */
[----:B------:R-:W-:-:S05]  /*1ef30*/  LEA.HI.X R13, R2, UR7, R3, 0x1, P1 ;  /* 0x00000007020d7c11 */ /* 0x000fca00088f0c03 */
[----:B------:R2:W-:Y:S04]  /*1ef40*/  @!P2 STG.E.128 desc[UR46][R12.64], RZ ;  /* 0x000000ff0c00a986 */ /* 0x0005e8000c101d2e */
[----:B------:R2:W-:Y:S04]  /*1ef50*/  @!P3 STG.E.128 desc[UR46][R12.64+0x80], RZ ;  /* 0x000080ff0c00b986 */ /* 0x0005e8000c101d2e */
[----:B------:R2:W-:Y:S04]  /*1ef60*/  @!P4 STG.E.128 desc[UR46][R12.64+0x100], RZ ;  /* 0x000100ff0c00c986 */ /* 0x0005e8000c101d2e */
[----:B------:R2:W-:Y:S02]  /*1ef70*/  @!P5 STG.E.128 desc[UR46][R12.64+0x180], RZ ;  /* 0x000180ff0c00d986 */ /* 0x0005e4000c101d2e */
.L_x_1452:
[----:B------:R-:W-:Y:S05]  /*1ef80*/  BSYNC B1 ;  /* 0x0000000000017941 */ /* 0x000fea0003800000 */
.L_x_1451:
        /* <DEDUP_REMOVED lines=19> */
[----:B--2---:R-:W-:Y:S02]  /*1f0c0*/  LEA R12, P0, R2, UR6, 0x1 ;  /* 0x00000006020c7c11 */ /* 0x004fe4000f8008ff */
[----:B------:R-:W-:-:S04]  /*1f0d0*/  IADD3 R3, R3, R9, RZ ;  /* 0x0000000903037210 */ /* 0x000fc80007ffe0ff */
[----:B------:R-:W-:-:S05]  /*1f0e0*/  LEA.HI.X R13, R2, UR7, R3, 0x1, P0 ;  /* 0x00000007020d7c11 */ /* 0x000fca00080f0c03 */
[----:B------:R3:W-:Y:S04]  /*1f0f0*/  @!P2 STG.E.128 desc[UR46][R12.64], RZ ;  /* 0x000000ff0c00a986 */ /* 0x0007e8000c101d2e */
[----:B------:R3:W-:Y:S04]  /*1f100*/  @!P3 STG.E.128 desc[UR46][R12.64+0x80], RZ ;  /* 0x000080ff0c00b986 */ /* 0x0007e8000c101d2e */
[----:B------:R3:W-:Y:S04]  /*1f110*/  @!P4 STG.E.128 desc[UR46][R12.64+0x100], RZ ;  /* 0x000100ff0c00c986 */ /* 0x0007e8000c101d2e */
[----:B------:R3:W-:Y:S02]  /*1f120*/  @!P5 STG.E.128 desc[UR46][R12.64+0x180], RZ ;  /* 0x000180ff0c00d986 */ /* 0x0007e4000c101d2e */
.L_x_1454:
[----:B------:R-:W-:Y:S05]  /*1f130*/  BSYNC B1 ;  /* 0x0000000000017941 */ /* 0x000fea0003800000 */
.L_x_1453:
        /* <DEDUP_REMOVED lines=26> */
.L_x_1456:
[----:B------:R-:W-:Y:S05]  /*1f2e0*/  BSYNC B1 ;  /* 0x0000000000017941 */ /* 0x000fea0003800000 */
.L_x_1455:
[----:B------:R-:W-:Y:S05]  /*1f2f0*/  @P0 BRA `(.L_x_1447) ;  /* 0x00000000005c0947 */ /* 0x000fea0003800000 */
[----:B------:R-:W-:Y:S01]  /*1f300*/  IADD3 R5, P0, R6, 0x60, RZ ;  /* 0x0000006006057810 */ /* 0x000fe20007f1e0ff */
[----:B------:R-:W-:Y:S01]  /*1f310*/  ULDC.64 UR6, c[0x0][0xad8] ;  /* 0x0002b60000067ab9 */ /* 0x000fe20000000a00 */
[----:B------:R-:W-:Y:S01]  /*1f320*/  IMAD.MOV.U32 R2, RZ, RZ, R4 ;  /* 0x000000ffff027224 */ /* 0x000fe200078e0004 */
[----:B------:R-:W-:Y:S01]  /*1f330*/  IADD3 R0, R22, 0x80, RZ ;  /* 0x0000008016007810 */ /* 0x000fe20007ffe0ff */
[----:B------:R-:W-:Y:S01]  /*1f340*/  IMAD.MOV.U32 R3, RZ, RZ, R11 ;  /* 0x000000ffff037224 */ /* 0x000fe200078e000b */
[----:B------:R-:W-:Y:S01]  /*1f350*/  ULDC UR4, c[0x0][0xa8c] ;  /* 0x0002a30000047ab9 */ /* 0x000fe20000000800 */
[----:B------:R-:W-:Y:S01]  /*1f360*/  IMAD.X R6, RZ, RZ, R7, P0 ;  /* 0x000000ffff067224 */ /* 0x000fe200000e0607 */
[----:B------:R-:W-:Y:S01]  /*1f370*/  ISETP.GE.AND P3, PT, R0, UR4, PT ;  /* 0x0000000400007c0c */ /* 0x000fe2000bf66270 */
[C---:B------:R-:W-:Y:S01]  /*1f380*/  VIADD R4, R22.reuse, 0xc0 ;  /* 0x000000c016047836 */ /* 0x040fe20000000000 */
[----:B------:R-:W-:Y:S01]  /*1f390*/  ISETP.GE.AND P1, PT, R22, UR4, PT ;  /* 0x0000000416007c0c */ /* 0x000fe2000bf26270 */
[----:B------:R-:W-:Y:S01]  /*1f3a0*/  IMAD R6, R6, UR6, RZ ;  /* 0x0000000606067c24 */ /* 0x000fe2000f8e02ff */
[----:B------:R-:W-:Y:S01]  /*1f3b0*/  ISETP.GE.AND P2, PT, R199, UR4, PT ;  /* 0x00000004c7007c0c */ /* 0x000fe2000bf46270 */
[----:B------:R-:W-:Y:S01]  /*1f3c0*/  IMAD.WIDE.U32 R2, R5, UR6, R2 ;  /* 0x0000000605027c25 */ /* 0x000fe2000f8e0002 */
[----:B------:R-:W-:-:S03]  /*1f3d0*/  ISETP.GE.AND P4, PT, R4, UR4, PT ;  /* 0x0000000404007c0c */ /* 0x000fc6000bf86270 */
        /* <DEDUP_REMOVED lines=9> */
.L_x_1447:
[----:B------:R-:W-:Y:S05]  /*1f470*/  BSYNC B0 ;  /* 0x0000000000007941 */ /* 0x000fea0003800000 */
.L_x_1437:
[----:B------:R-:W-:Y:S02]  /*1f480*/  ULDC UR4, c[0x0][0xc14] ;  /* 0x0003050000047ab9 */ /* 0x000fe40000000800 */
[----:B-1----:R-:W-:-:S13]  /*1f490*/  ISETP.GE.AND P0, PT, R207, UR4, PT ;  /* 0x00000004cf007c0c */ /* 0x002fda000bf06270 */
[----:B------:R-:W-:Y:S05]  /*1f4a0*/  @!P0 BRA `(.L_x_1457) ;  /* 0xfffffe1c00208947 */ /* 0x000fea000383ffff */
[----:B------:R-:W-:Y:S05]  /*1f4b0*/  BRA `(.L_x_1210) ;  /* 0x0000006c00b07947 */ /* 0x000fea0003800000 */
.L_x_1208:
        /* <DEDUP_REMOVED lines=20> */
.L_x_1458:
[----:B------:R-:W1:Y:S01]  /*1f600*/  S2R R0, SR_TID.X ;  /* 0x0000000000007919 */ /* 0x000e620000002100 */
[----:B------:R-:W-:Y:S01]  /*1f610*/  ULDC UR4, c[0x0][0xc14] ;  /* 0x0003050000047ab9 */ /* 0x000fe20000000800 */
[----:B------:R-:W2:Y:S01]  /*1f620*/  S2UR UR6, SR_CTAID.X ;  /* 0x00000000000679c3 */ /* 0x000ea20000002500 */
[----:B------:R-:W-:Y:S01]  /*1f630*/  ULDC UR5, c[0x0][0xc10] ;  /* 0x0003040000057ab9 */ /* 0x000fe20000000800 */
[----:B-1----:R-:W-:-:S04]  /*1f640*/  LOP3.LUT R0, R0, 0x1f, RZ, 0xc0, !PT ;  /* 0x0000001f00007812 */ /* 0x002fc800078ec0ff */
[----:B------:R-:W-:-:S04]  /*1f650*/  ISETP.NE.AND P0, PT, R0, 0x1f, PT ;  /* 0x0000001f0000780c */ /* 0x000fc80003f05270 */
[----:B------:R-:W-:-:S13]  /*1f660*/  ISETP.GE.OR P1, PT, R0, UR4, !P0 ;  /* 0x0000000400007c0c */ /* 0x000fda000c726670 */
[----:B0-----:R-:W0:Y:S02]  /*1f670*/  @!P1 LDC.64 R2, c[0x0][0xc58] ;  /* 0x00031600ff029b82 */ /* 0x001e240000000a00 */
[----:B0-----:R-:W-:-:S05]  /*1f680*/  @!P1 IMAD.WIDE.U32 R2, R0, 0x4, R2 ;  /* 0x0000000400029825 */ /* 0x001fca00078e0002 */
[----:B------:R-:W3:Y:S01]  /*1f690*/  @!P1 LDG.E R5, desc[UR46][R2.64] ;  /* 0x0000002e02059981 */ /* 0x000ee2000c1e1900 */
[C---:B------:R-:W-:Y:S01]  /*1f6a0*/  ISETP.NE.AND P1, PT, R0.reuse, RZ, PT ;  /* 0x000000ff0000720c */ /* 0x040fe20003f25270 */
[----:B------:R-:W-:Y:S01]  /*1f6b0*/  UMOV UR4, URZ ;  /* 0x0000003f00047c82 */ /* 0x000fe20008000000 */
[C---:B------:R-:W-:Y:S02]  /*1f6c0*/  ISETP.GE.U32.AND P2, PT, R0.reuse, 0x2, PT ;  /* 0x000000020000780c */ /* 0x040fe40003f46070 */
[C---:B------:R-:W-:Y:S02]  /*1f6d0*/  ISETP.GE.U32.AND P3, PT, R0.reuse, 0x4, PT ;  /* 0x000000040000780c */ /* 0x040fe40003f66070 */
[C---:B------:R-:W-:Y:S02]  /*1f6e0*/  ISETP.GE.U32.AND P4, PT, R0.reuse, 0x8, PT ;  /* 0x000000080000780c */ /* 0x040fe40003f86070 */
[----:B------:R-:W-:Y:S01]  /*1f6f0*/  ISETP.GE.U32.AND P5, PT, R0, 0x10, PT ;  /* 0x000000100000780c */ /* 0x000fe20003fa6070 */
[----:B---3--:R-:W0:Y:S02]  /*1f700*/  SHFL.UP PT, R4, R5, 0x1, RZ ;  /* 0x0420000005047989 */ /* 0x008e2400000e00ff */
        /* <DEDUP_REMOVED lines=14> */
[----:B------:R-:W-:-:S03]  /*1f7f0*/  IMAD.MOV.U32 R4, RZ, RZ, RZ ;  /* 0x000000ffff047224 */ /* 0x000fc600078e00ff */
[----:B------:R-:W0:Y:S02]  /*1f800*/  SHFL.IDX PT, R7, R6, 0x1f, 0x1f ;  /* 0x03e01f0006077f89 */ /* 0x000e2400000e0000 */
[----:B0-----:R-:W-:-:S05]  /*1f810*/  IMAD R7, R7, UR5, RZ ;  /* 0x0000000507077c24 */ /* 0x001fca000f8e02ff */
[----:B--2---:R-:W-:Y:S02]  /*1f820*/  ISETP.GT.AND P6, PT, R7, UR6, PT ;  /* 0x0000000607007c0c */ /* 0x004fe4000bfc4270 */
[----:B------:R-:W-:-:S11]  /*1f830*/  MOV R2, R7 ;  /* 0x0000000700027202 */ /* 0x000fd60000000f00 */
[----:B------:R-:W-:Y:S05]  /*1f840*/  @P6 BRA `(.L_x_1460) ;  /* 0x0000000000a06947 */ /* 0x000fea0003800000 */
[----:B------:R-:W0:Y:S01]  /*1f850*/  LDC R6, c[0x0][0xc14] ;  /* 0x00030500ff067b82 */ /* 0x000e220000000800 */
[----:B------:R-:W-:Y:S01]  /*1f860*/  IMAD.MOV.U32 R7, RZ, RZ, R2 ;  /* 0x000000ffff077224 */ /* 0x000fe200078e0002 */
[----:B------:R-:W-:Y:S01]  /*1f870*/  UMOV UR4, URZ ;  /* 0x0000003f00047c82 */ /* 0x000fe20008000000 */
[----:B------:R-:W-:Y:S01]  /*1f880*/  ULDC UR7, c[0x0][0xc14] ;  /* 0x0003050000077ab9 */ /* 0x000fe20000000800 */
[----:B------:R-:W-:-:S05]  /*1f890*/  ULDC UR5, c[0x0][0xc10] ;  /* 0x0003040000057ab9 */ /* 0x000fca0000000800 */
.L_x_1464:
[----:B------:R-:W-:Y:S01]  /*1f8a0*/  IMAD.U32 R2, RZ, RZ, UR7 ;  /* 0x00000007ff027e24 */ /* 0x000fe2000f8e00ff */
[----:B------:R-:W-:-:S04]  /*1f8b0*/  UIADD3 UR4, UR4, 0x1f, URZ ;  /* 0x0000001f04047890 */ /* 0x000fc8000fffe03f */
[----:B------:R1:W-:Y:S02]  /*1f8c0*/  STL [R1+0xc], R2 ;  /* 0x00000c0201007387 */ /* 0x0003e40000100800 */
[----:B0-----:R-:W-:-:S13]  /*1f8d0*/  ISETP.LE.AND P6, PT, R6, UR4, PT ;  /* 0x0000000406007c0c */ /* 0x001fda000bfc3270 */
[----:B-1----:R-:W-:Y:S05]  /*1f8e0*/  @P6 BRA `(.L_x_1461) ;  /* 0x0000000400b86947 */ /* 0x002fea0003800000 */
[----:B------:R-:W-:Y:S01]  /*1f8f0*/  VIADD R9, R0, UR4 ;  /* 0x0000000400097c36 */ /* 0x000fe20008000000 */
[----:B------:R-:W-:Y:S01]  /*1f900*/  BSSY B0, `(.L_x_1462) ;  /* 0x0000007000007945 */ /* 0x000fe20003800000 */
[----:B------:R-:W-:-:S03]  /*1f910*/  IMAD.MOV.U32 R5, RZ, RZ, RZ ;  /* 0x000000ffff057224 */ /* 0x000fc600078e00ff */
[----:B------:R-:W-:-:S13]  /*1f920*/  ISETP.GE.OR P6, PT, R9, R6, !P0 ;  /* 0x000000060900720c */ /* 0x000fda00047c6670 */
[----:B------:R-:W-:Y:S05]  /*1f930*/  @P6 BRA `(.L_x_1463) ;  /* 0x00000000000c6947 */ /* 0x000fea0003800000 */
[----:B------:R-:W0:Y:S02]  /*1f940*/  LDC.64 R2, c[0x0][0xc58] ;  /* 0x00031600ff027b82 */ /* 0x000e240000000a00 */
[----:B0-----:R-:W-:-:S05]  /*1f950*/  IMAD.WIDE R2, R9, 0x4, R2 ;  /* 0x0000000409027825 */ /* 0x001fca00078e0202 */
[----:B------:R0:W5:Y:S02]  /*1f960*/  LDG.E R5, desc[UR46][R2.64] ;  /* 0x0000002e02057981 */ /* 0x000164000c1e1900 */
.L_x_1463:
[----:B------:R-:W-:Y:S05]  /*1f970*/  BSYNC B0 ;  /* 0x0000000000007941 */ /* 0x000fea0003800000 */
.L_x_1462:
        /* <DEDUP_REMOVED lines=15> */
[----:B------:R-:W0:Y:S02]  /*1fa70*/  SHFL.IDX PT, R2, R10, 0x1f, 0x1f ;  /* 0x03e01f000a027f89 */ /* 0x000e2400000e0000 */
[----:B0-----:R-:W-:-:S05]  /*1fa80*/  IMAD R2, R2, UR5, RZ ;  /* 0x0000000502027c24 */ /* 0x001fca000f8e02ff */
[----:B------:R-:W-:-:S04]  /*1fa90*/  IADD3 R7, R2, R7, RZ ;  /* 0x0000000702077210 */ /* 0x000fc80007ffe0ff */
[----:B------:R-:W-:-:S13]  /*1faa0*/  ISETP.GT.AND P6, PT, R7, UR6, PT ;  /* 0x0000000607007c0c */ /* 0x000fda000bfc4270 */
[----:B------:R-:W-:Y:S05]  /*1fab0*/  @!P6 BRA `(.L_x_1464) ;  /* 0xfffffffc0078e947 */ /* 0x000fea000383ffff */
[----:B------:R-:W-:-:S07]  /*1fac0*/  IMAD.MOV.U32 R6, RZ, RZ, R10 ;  /* 0x000000ffff067224 */ /* 0x000fce00078e000a */
.L_x_1460:
[----:B------:R-:W-:-:S04]  /*1fad0*/  IMAD.IADD R7, R7, 0x1, -R2 ;  /* 0x0000000107077824 */ /* 0x000fc800078e0a02 */
[----:B------:R-:W-:-:S05]  /*1fae0*/  IMAD R2, R6, UR5, R7 ;  /* 0x0000000506027c24 */ /* 0x000fca000f8e0207 */
[----:B------:R-:W-:Y:S02]  /*1faf0*/  ISETP.GT.AND P0, PT, R2, UR6, PT ;  /* 0x0000000602007c0c */ /* 0x000fe4000bf04270 */
[----:B------:R-:W0:Y:S11]  /*1fb00*/  LDC.64 R2, c[0x0][0xc68] ;  /* 0x00031a00ff027b82 */ /* 0x000e360000000a00 */
[----:B------:R-:W-:-:S04]  /*1fb10*/  VOTE.ANY R12, PT, !P0 ;  /* 0x00000000000c7806 */ /* 0x000fc800040e0100 */
[----:B------:R-:W1:Y:S02]  /*1fb20*/  POPC R8, R12 ;  /* 0x0000000c00087309 */ /* 0x000e640000000000 */
[----:B-1----:R-:W-:-:S04]  /*1fb30*/  VIADD R9, R8, UR4 ;  /* 0x0000000408097c36 */ /* 0x002fc80008000000 */
[----:B0-----:R-:W-:Y:S01]  /*1fb40*/  IMAD.WIDE R2, R9, 0x4, R2 ;  /* 0x0000000409027825 */ /* 0x001fe200078e0202 */
[----:B------:R-:W0:Y:S04]  /*1fb50*/  SHFL.IDX PT, R5, R5, R8, 0x1f ;  /* 0x00001f0805057589 */ /* 0x000e2800000e0000 */
[----:B------:R-:W0:Y:S04]  /*1fb60*/  LDG.E R10, desc[UR46][R2.64] ;  /* 0x0000002e020a7981 */ /* 0x000e28000c1e1900 */
[----:B------:R0:W-:Y:S01]  /*1fb70*/  STL [R1+0xc], R9 ;  /* 0x00000c0901007387 */ /* 0x0001e20000100800 */
[----:B------:R-:W-:Y:S01]  /*1fb80*/  ISETP.NE.AND P0, PT, R12, RZ, PT ;  /* 0x000000ff0c00720c */ /* 0x000fe20003f05270 */
[----:B0-----:R-:W-:-:S05]  /*1fb90*/  IMAD R9, R5, R10, RZ ;  /* 0x0000000a05097224 */ /* 0x001fca00078e02ff */
[----:B------:R-:W-:-:S04]  /*1fba0*/  IABS R11, R9 ;  /* 0x00000009000b7213 */ /* 0x000fc80000000000 */
[----:B------:R-:W0:Y:S08]  /*1fbb0*/  I2F.RP R13, R11 ;  /* 0x0000000b000d7306 */ /* 0x000e300000209400 */
[----:B0-----:R-:W0:Y:S02]  /*1fbc0*/  MUFU.RCP R13, R13 ;  /* 0x0000000d000d7308 */ /* 0x001e240000001000 */
[----:B0-----:R-:W-:-:S06]  /*1fbd0*/  VIADD R14, R13, 0xffffffe ;  /* 0x0ffffffe0d0e7836 */ /* 0x001fcc0000000000 */
[----:B------:R0:W1:Y:S01]  /*1fbe0*/  F2I.FTZ.U32.TRUNC.NTZ R3, R14 ;  /* 0x0000000e00037305 */ /* 0x000062000021f000 */
[----:B------:R-:W-:Y:S05]  /*1fbf0*/  @!P0 BRA `(.L_x_1465) ;  /* 0x0000000000088947 */ /* 0x000fea0003800000 */
[----:B------:R-:W-:-:S05]  /*1fc00*/  VIADD R13, R8, 0xffffffff ;  /* 0xffffffff080d7836 */ /* 0x000fca0000000000 */
[----:B------:R2:W3:Y:S02]  /*1fc10*/  SHFL.IDX PT, R4, R6, R13, 0x1f ;  /* 0x00001f0d06047589 */ /* 0x0004e400000e0000 */
.L_x_1465:
[----:B-1----:R-:W-:Y:S01]  /*1fc20*/  IMAD.MOV R2, RZ, RZ, -R3 ;  /* 0x000000ffff027224 */ /* 0x002fe200078e0a03 */
[----:B--2---:R-:W-:Y:S01]  /*1fc30*/  IABS R6, R9 ;  /* 0x0000000900067213 */ /* 0x004fe20000000000 */
[----:B---3--:R-:W-:Y:S02]  /*1fc40*/  IMAD R4, R4, UR5, R7 ;  /* 0x0000000504047c24 */ /* 0x008fe4000f8e0207 */
[----:B------:R-:W-:Y:S02]  /*1fc50*/  IMAD R7, R2, R11, RZ ;  /* 0x0000000b02077224 */ /* 0x000fe400078e02ff */
[----:B------:R-:W-:Y:S01]  /*1fc60*/  IMAD.MOV.U32 R2, RZ, RZ, RZ ;  /* 0x000000ffff027224 */ /* 0x000fe200078e00ff */
[----:B------:R1:W-:Y:S01]  /*1fc70*/  STL [R1], R4 ;  /* 0x0000000401007387 */ /* 0x0003e20000100800 */
[----:B------:R-:W-:Y:S02]  /*1fc80*/  IMAD.MOV R6, RZ, RZ, -R6 ;  /* 0x000000ffff067224 */ /* 0x000fe400078e0a06 */
[----:B------:R-:W-:Y:S01]  /*1fc90*/  IMAD.HI.U32 R3, R3, R7, R2 ;  /* 0x0000000703037227 */ /* 0x000fe200078e0002 */
[----:B------:R-:W-:-:S04]  /*1fca0*/  IADD3 R2, -R4, UR6, RZ ;  /* 0x0000000604027c10 */ /* 0x000fc8000fffe1ff */
[----:B-1----:R-:W-:-:S05]  /*1fcb0*/  IABS R4, R2 ;  /* 0x0000000200047213 */ /* 0x002fca0000000000 */
[----:B------:R-:W-:Y:S01]  /*1fcc0*/  IMAD.HI.U32 R7, R3, R4, RZ ;  /* 0x0000000403077227 */ /* 0x000fe200078e00ff */
[----:B------:R-:W-:-:S03]  /*1fcd0*/  LOP3.LUT R3, R2, R9, RZ, 0x3c, !PT ;  /* 0x0000000902037212 */ /* 0x000fc600078e3cff */
[----:B------:R-:W-:Y:S01]  /*1fce0*/  IMAD R4, R7, R6, R4 ;  /* 0x0000000607047224 */ /* 0x000fe200078e0204 */
[----:B------:R-:W-:-:S04]  /*1fcf0*/  ISETP.GE.AND P2, PT, R3, RZ, PT ;  /* 0x000000ff0300720c */ /* 0x000fc80003f46270 */
[----:B------:R-:W-:-:S13]  /*1fd00*/  ISETP.GT.U32.AND P1, PT, R11, R4, PT ;  /* 0x000000040b00720c */ /* 0x000fda0003f24070 */
[----:B------:R-:W-:Y:S01]  /*1fd10*/  @!P1 IMAD.IADD R4, R4, 0x1, -R11 ;  /* 0x0000000104049824 */ /* 0x000fe200078e0a0b */
[----:B------:R-:W-:Y:S02]  /*1fd20*/  @!P1 IADD3 R7, R7, 0x1, RZ ;  /* 0x0000000107079810 */ /* 0x000fe40007ffe0ff */
        /* <DEDUP_REMOVED lines=10> */
[----:B------:R-:W-:-:S04]  /*1fdd0*/  VIADDMNMX R10, R3, UR5, R10, PT ;  /* 0x00000005030a7c46 */ /* 0x000fc8000b80010a */
[----:B------:R-:W-:-:S04]  /*1fde0*/  IABS R6, R10 ;  /* 0x0000000a00067213 */ /* 0x000fc80000000000 */
[----:B------:R-:W1:Y:S08]  /*1fdf0*/  I2F.RP R8, R6 ;  /* 0x0000000600087306 */ /* 0x000e700000209400 */
[----:B-1----:R-:W1:Y:S02]  /*1fe00*/  MUFU.RCP R8, R8 ;  /* 0x0000000800087308 */ /* 0x002e640000001000 */
[----:B-1----:R-:W-:Y:S01]  /*1fe10*/  VIADD R3, R8, 0xffffffe ;  /* 0x0ffffffe08037836 */ /* 0x002fe20000000000 */
[----:B------:R-:W-:-:S05]  /*1fe20*/  IABS R8, R10 ;  /* 0x0000000a00087213 */ /* 0x000fca0000000000 */
[----:B------:R-:W1:Y:S02]  /*1fe30*/  F2I.FTZ.U32.TRUNC.NTZ R3, R3 ;  /* 0x0000000300037305 */ /* 0x000e64000021f000 */
[----:B-1----:R-:W-:-:S04]  /*1fe40*/  IMAD.MOV R7, RZ, RZ, -R3 ;  /* 0x000000ffff077224 */ /* 0x002fc800078e0a03 */
[----:B------:R-:W-:-:S04]  /*1fe50*/  IMAD R7, R7, R6, RZ ;  /* 0x0000000607077224 */ /* 0x000fc800078e02ff */
[----:B------:R-:W-:Y:S01]  /*1fe60*/  IMAD.HI.U32 R2, R3, R7, R2 ;  /* 0x0000000703027227 */ /* 0x000fe200078e0002 */
        /* <DEDUP_REMOVED lines=18> */
[----:B------:R1:W-:Y:S01]  /*1ff90*/  STL [R1+0x8], R3 ;  /* 0x0000080301007387 */ /* 0x0003e20000100800 */
[----:B------:R-:W-:-:S05]  /*1ffa0*/  IMAD.IADD R2, R5, 0x1, R2 ;  /* 0x0000000105027824 */ /* 0x000fca00078e0202 */
[----:B------:R1:W-:Y:S01]  /*1ffb0*/  STL [R1+0x4], R2 ;  /* 0x0000040201007387 */ /* 0x0003e20000100800 */
[----:B------:R-:W-:Y:S05]  /*1ffc0*/  BRA `(.L_x_1466) ;  /* 0x0000000000107947 */ /* 0x000fea0003800000 */
.L_x_1461:
[----:B------:R-:W-:Y:S01]  /*1ffd0*/  IMAD.U32 R2, RZ, RZ, UR6 ;  /* 0x00000006ff027e24 */ /* 0x000fe2000f8e00ff */
[----:B------:R0:W-:Y:S04]  /*1ffe0*/  STL [R1+0x4], RZ ;  /* 0x000004ff01007387 */ /* 0x0001e80000100800 */
[----:B------:R0:W-:Y:S04]  /*1fff0*/  STL [R1+0x8], RZ ;  /* 0x000008ff01007387 */ /* 0x0001e80000100800 */
[----:B------:R0:W-:Y:S02]  /*20000*/  STL [R1], R2 ;  /* 0x0000000201007387 */ /* 0x0001e40000100800 */
.L_x_1466:
[----:B------:R-:W2:Y:S04]  /*20010*/  LDL R4, [R1] ;  /* 0x0000000001047983 */ /* 0x000ea80000100800 */
[----:B------:R-:W2:Y:S04]  /*20020*/  LDL R5, [R1+0x4] ;  /* 0x0000040001057983 */ /* 0x000ea80000100800 */
[----:B------:R-:W2:Y:S04]  /*20030*/  LDL R6, [R1+0x8] ;  /* 0x0000080001067983 */ /* 0x000ea80000100800 */
[----:B------:R-:W2:Y:S01]  /*20040*/  LDL R7, [R1+0xc] ;  /* 0x00000c0001077983 */ /* 0x000ea20000100800 */
[----:B------:R-:W-:-:S13]  /*20050*/  ISETP.NE.AND P0, PT, R0, RZ, PT ;  /* 0x000000ff0000720c */ /* 0x000fda0003f05270 */
[----:B-1----:R-:W1:Y:S01]  /*20060*/  @!P0 S2R R3, SR_CgaCtaId ;  /* 0x0000000000038919 */ /* 0x002e620000008800 */
[----:B------:R-:W-:-:S04]  /*20070*/  @!P0 MOV R0, 0x400 ;  /* 0x0000040000008802 */ /* 0x000fc80000000f00 */
[----:B-1----:R-:W-:-:S05]  /*20080*/  @!P0 LEA R0, R3, R0, 0x18 ;  /* 0x0000000003008211 */ /* 0x002fca00078ec0ff */
[----:B--2---:R1:W-:Y:S01]  /*20090*/  @!P0 STS.128 [R0+0x284d0], R4 ;  /* 0x0284d00400008388 */ /* 0x0043e20000000c00 */
[----:B------:R-:W-:Y:S06]  /*200a0*/  BAR.ARV 0x5, 0x180 ;  /* 0x0146000000007b1d */ /* 0x000fec0000002000 */
.L_x_1459:
[----:B-1----:R-:W3:Y:S01]  /*200b0*/  LDL R0, [R1+0xc] ;  /* 0x00000c0001007983 */ /* 0x002ee20000100800 */
[----:B------:R-:W-:-:S03]  /*200c0*/  ULDC UR4, c[0x0][0xc14] ;  /* 0x0003050000047ab9 */ /* 0x000fc60000000800 */
[----:B------:R1:W-:Y:S01]  /*200d0*/  STL [R1+0x14], RZ ;  /* 0x000014ff01007387 */ /* 0x0003e20000100800 */
[----:B---3--:R-:W-:Y:S01]  /*200e0*/  ISETP.GE.AND P0, PT, R0, UR4, PT ;  /* 0x0000000400007c0c */ /* 0x008fe2000bf06270 */
[----:B------:R-:W-:-:S05]  /*200f0*/  IMAD.MOV.U32 R0, RZ, RZ, 0x1 ;  /* 0x00000001ff007424 */ /* 0x000fca00078e00ff */
[----:B------:R1:W-:Y:S04]  /*20100*/  STL [R1+0x20], R0 ;  /* 0x0000200001007387 */ /* 0x0003e80000100800 */
[----:B------:R1:W-:Y:S03]  /*20110*/  STL [R1+0x50], RZ ;  /* 0x000050ff01007387 */ /* 0x0003e60000100800 */
[----:B------:R-:W-:Y:S05]  /*20120*/  @P0 BRA `(.L_x_1467) ;  /* 0x0000005c00900947 */ /* 0x000fea0003800000 */
[----:B-1----:R-:W1:Y:S01]  /*20130*/  S2R R0, SR_TID.X ;  /* 0x0000000000007919 */ /* 0x002e620000002100 */
[----:B------:R-:W-:Y:S01]  /*20140*/  BSSY B7, `(.L_x_1467) ;  /* 0x00005e2000077945 */ /* 0x000fe20003800000 */
[----:B------:R-:W-:Y:S01]  /*20150*/  ULDC.64 UR42, c[0x0][0x198] ;  /* 0x00006600002a7ab9 */ /* 0x000fe20000000a00 */
[----:B------:R-:W-:Y:S01]  /*20160*/  ULOP3.LUT UR36, UR40, 0x1, URZ, 0xfc, !UPT ;  /* 0x0000000128247892 */ /* 0x000fe2000f8efc3f */
[----:B--2---:R-:W2:Y:S01]  /*20170*/  S2R R6, SR_TID.X ;  /* 0x0000000000067919 */ /* 0x004ea20000002100 */
[----:B------:R-:W-:Y:S01]  /*20180*/  ULOP3.LUT UR38, UR40, 0x2, URZ, 0xfc, !UPT ;  /* 0x0000000228267892 */ /* 0x000fe2000f8efc3f */
[----:B------:R-:W-:Y:S01]  /*20190*/  ULDC UR37, c[0x0][0xc] ;  /* 0x0000030000257ab9 */ /* 0x000fe20000000800 */
[----:B-1----:R-:W-:Y:S01]  /*201a0*/  LOP3.LUT R0, R0, 0x7f, RZ, 0xc0, !PT ;  /* 0x0000007f00007812 */ /* 0x002fe200078ec0ff */
[C---:B--2---:R-:W-:Y:S01]  /*201b0*/  IMAD.SHL.U32 R4, R6.reuse, 0x40, RZ ;  /* 0x0000004006047824 */ /* 0x044fe200078e00ff */
[----:B------:R-:W-:-:S03]  /*201c0*/  LOP3.LUT P0, RZ, R6, 0x4, RZ, 0xc0, !PT ;  /* 0x0000000406ff7812 */ /* 0x000fc6000780c0ff */
[----:B------:R-:W-:-:S05]  /*201d0*/  IMAD.SHL.U32 R0, R0, 0x20, RZ ;  /* 0x0000002000007824 */ /* 0x000fca00078e00ff */
[----:B------:R-:W-:Y:S02]  /*201e0*/  LOP3.LUT R3, R0, 0xc00, RZ, 0xc0, !PT ;  /* 0x00000c0000037812 */ /* 0x000fe400078ec0ff */
[----:B------:R-:W-:Y:S02]  /*201f0*/  SHF.L.U32 R0, R6, 0x7, RZ ;  /* 0x0000000706007819 */ /* 0x000fe400000006ff */
[----:B------:R-:W-:Y:S02]  /*20200*/  LOP3.LUT R5, R3, 0x40, R4, 0xf8, !PT ;  /* 0x0000004003057812 */ /* 0x000fe400078ef804 */
[----:B------:R-:W-:Y:S02]  /*20210*/  SHF.R.U32.HI R3, RZ, 0x1, R6 ;  /* 0x00000001ff037819 */ /* 0x000fe40000011606 */
[----:B0-----:R-:W-:Y:S02]  /*20220*/  LOP3.LUT R2, R0, 0x380, RZ, 0xc0, !PT ;  /* 0x0000038000027812 */ /* 0x001fe400078ec0ff */
[----:B------:R-:W-:Y:S01]  /*20230*/  LOP3.LUT R7, R5, 0x200, R4, 0xf8, !PT ;  /* 0x0000020005077812 */ /* 0x000fe200078ef804 */
[----:B------:R-:W-:Y:S01]  /*20240*/  IMAD.SHL.U32 R5, R6, 0x8, RZ ;  /* 0x0000000806057824 */ /* 0x000fe200078e00ff */
[----:B------:R-:W-:Y:S01]  /*20250*/  LOP3.LUT R2, R2, 0x30, R3, 0xf8, !PT ;  /* 0x0000003002027812 */ /* 0x000fe200078ef803 */
[----:B------:R-:W-:Y:S01]  /*20260*/  IMAD.SHL.U32 R3, R6, 0x10, RZ ;  /* 0x0000001006037824 */ /* 0x000fe200078e00ff */
[----:B------:R-:W-:-:S04]  /*20270*/  LOP3.LUT R4, R4, 0x180, RZ, 0xc0, !PT ;  /* 0x0000018004047812 */ /* 0x000fc800078ec0ff */
[----:B------:R-:W-:Y:S02]  /*20280*/  LOP3.LUT R3, R2, 0x70, R3, 0x78, !PT ;  /* 0x0000007002037812 */ /* 0x000fe400078e7803 */
[----:B------:R-:W-:Y:S02]  /*20290*/  LOP3.LUT R4, R4, 0x10, R6, 0xf8, !PT ;  /* 0x0000001004047812 */ /* 0x000fe400078ef806 */
[----:B------:R-:W-:Y:S01]  /*202a0*/  LOP3.LUT R8, R3, 0xc00, R0, 0xf8, !PT ;  /* 0x00000c0003087812 */ /* 0x000fe200078ef800 */
[----:B------:R-:W-:Y:S01]  /*202b0*/  IMAD.MOV.U32 R0, RZ, RZ, 0x20 ;  /* 0x00000020ff007424 */ /* 0x000fe200078e00ff */
[----:B------:R-:W-:-:S03]  /*202c0*/  LOP3.LUT R4, R4, 0x30, R5, 0x78, !PT ;  /* 0x0000003004047812 */ /* 0x000fc600078e7805 */
[C---:B------:R-:W-:Y:S01]  /*202d0*/  VIADD R2, R8.reuse, 0x40 ;  /* 0x0000004008027836 */ /* 0x040fe20000000000 */
[----:B------:R-:W-:Y:S01]  /*202e0*/  LOP3.LUT R6, R7, R4, RZ, 0xfc, !PT ;  /* 0x0000000407067212 */ /* 0x000fe200078efcff */
[----:B------:R-:W-:Y:S01]  /*202f0*/  @P0 VIADD R2, R8, 0xffffffc0 ;  /* 0xffffffc008020836 */ /* 0x000fe20000000000 */
[----:B------:R-:W-:Y:S01]  /*20300*/  SEL R3, R0, 0xffffffe0, !P0 ;  /* 0xffffffe000037807 */ /* 0x000fe20004000000 */
[----:B------:R-:W-:Y:S01]  /*20310*/  STL [R1+0x18], R8 ;  /* 0x0000180801007387 */ /* 0x000fe20000100800 */
[----:B------:R-:W-:-:S03]  /*20320*/  IMAD.MOV.U32 R0, RZ, RZ, 0x1 ;  /* 0x00000001ff007424 */ /* 0x000fc600078e00ff */
[----:B------:R-:W-:Y:S04]  /*20330*/  STL [R1+0x10], R6 ;  /* 0x0000100601007387 */ /* 0x000fe80000100800 */
[----:B------:R-:W-:Y:S04]  /*20340*/  STL [R1+0x44], R3 ;  /* 0x0000440301007387 */ /* 0x000fe80000100800 */
[----:B------:R0:W-:Y:S04]  /*20350*/  STL [R1+0x3c], R2 ;  /* 0x00003c0201007387 */ /* 0x0001e80000100800 */
[----:B------:R-:W-:Y:S04]  /*20360*/  STL [R1+0x50], RZ ;  /* 0x000050ff01007387 */ /* 0x000fe80000100800 */
[----:B------:R1:W-:Y:S01]  /*20370*/  STL [R1+0x24], R0 ;  /* 0x0000240001007387 */ /* 0x0003e20000100800 */
[----:B0-----:R-:W-:-:S03]  /*20380*/  IMAD.MOV.U32 R2, RZ, RZ, 0x1 ;  /* 0x00000001ff027424 */ /* 0x001fc600078e00ff */
[----:B------:R0:W-:Y:S04]  /*20390*/  STL [R1+0x1c], RZ ;  /* 0x00001cff01007387 */ /* 0x0001e80000100800 */
[----:B------:R0:W-:Y:S01]  /*203a0*/  STL [R1+0x14], RZ ;  /* 0x000014ff01007387 */ /* 0x0001e20000100800 */
[----:B-1----:R-:W-:-:S03]  /*203b0*/  LOP3.LUT R0, R6, 0x1000, RZ, 0xfc, !PT ;  /* 0x0000100006007812 */ /* 0x002fc600078efcff */
[----:B------:R0:W-:Y:S04]  /*203c0*/  STL [R1+0x20], R2 ;  /* 0x0000200201007387 */ /* 0x0001e80000100800 */
[----:B------:R0:W-:Y:S02]  /*203d0*/  STL [R1+0x40], R0 ;  /* 0x0000400001007387 */ /* 0x0001e40000100800 */
.L_x_1587:
[----:B------:R-:W2:Y:S01]  /*203e0*/  LDL R14, [R1+0xc] ;  /* 0x00000c00010e7983 */ /* 0x000ea20000100800 */
[----:B------:R-:W-:Y:S05]  /*203f0*/  YIELD ;  /* 0x0000000000007946 */ /* 0x000fea0003800000 */
[----:B------:R-:W-:Y:S01]  /*20400*/  ULDC.64 UR4, c[0x0][0xa28] ;  /* 0x00028a0000047ab9 */ /* 0x000fe20000000a00 */
[----:B------:R-:W-:Y:S01]  /*20410*/  IMAD.MOV.U32 R9, RZ, RZ, RZ ;  /* 0x000000ffff097224 */ /* 0x000fe200078e00ff */
[----:B------:R-:W-:Y:S01]  /*20420*/  ISETP.NE.U32.AND P0, PT, RZ, UR4, PT ;  /* 0x00000004ff007c0c */ /* 0x000fe2000bf05070 */
[----:B------:R-:W1:Y:S01]  /*20430*/  LDC.64 R12, c[0x0][0xa00] ;  /* 0x00028000ff0c7b82 */ /* 0x000e620000000a00 */
[----:B------:R-:W-:Y:S01]  /*20440*/  ULDC.64 UR6, c[0x0][0xa08] ;  /* 0x0002820000067ab9 */ /* 0x000fe20000000a00 */
[----:B------:R-:W-:Y:S01]  /*20450*/  ULDC.64 UR8, c[0x0][0xa10] ;  /* 0x0002840000087ab9 */ /* 0x000fe20000000a00 */
[----:B------:R-:W-:Y:S01]  /*20460*/  ISETP.NE.AND.EX P0, PT, RZ, UR5, PT, P0 ;  /* 0x00000005ff007c0c */ /* 0x000fe2000bf05300 */
[----:B------:R-:W-:-:S04]  /*20470*/  ULDC.64 UR4, c[0x0][0xa18] ;  /* 0x0002860000047ab9 */ /* 0x000fc80000000a00 */
[----:B0-----:R-:W3:Y:S08]  /*20480*/  LDC.64 R4, c[0x0][0xa08] ;  /* 0x00028200ff047b82 */ /* 0x001ef00000000a00 */
[----:B0-----:R-:W2:Y:S01]  /*20490*/  @P0 LDC.64 R2, c[0x0][0xa28] ;  /* 0x00028a00ff020b82 */ /* 0x001ea20000000a00 */
[----:B------:R-:W-:Y:S02]  /*204a0*/  ISETP.NE.U32.AND P2, PT, RZ, UR6, PT ;  /* 0x00000006ff007c0c */ /* 0x000fe4000bf45070 */
[----:B------:R-:W-:Y:S01]  /*204b0*/  ISETP.NE.U32.AND P4, PT, RZ, UR8, PT ;  /* 0x00000008ff007c0c */ /* 0x000fe2000bf85070 */
[----:B------:R-:W-:Y:S01]  /*204c0*/  IMAD.MOV.U32 R19, RZ, RZ, RZ ;  /* 0x000000ffff137224 */ /* 0x000fe200078e00ff */
[----:B------:R-:W-:Y:S01]  /*204d0*/  MOV R7, RZ ;  /* 0x000000ff00077202 */ /* 0x000fe20000000f00 */
[----:B------:R-:W-:-:S02]  /*204e0*/  IMAD.MOV.U32 R17, RZ, RZ, RZ ;  /* 0x000000ffff117224 */ /* 0x000fc400078e00ff */
[----:B--2---:R-:W-:-:S05]  /*204f0*/  @P0 IMAD.WIDE R2, R14, 0x4, R2 ;  /* 0x000000040e020825 */ /* 0x004fca00078e0202 */
[----:B------:R0:W5:Y:S01]  /*20500*/  @P0 LDG.E R9, desc[UR46][R2.64] ;  /* 0x0000002e02090981 */ /* 0x000162000c1e1900 */
[----:B------:R-:W-:Y:S01]  /*20510*/  ISETP.NE.U32.AND P0, PT, RZ, UR4, PT ;  /* 0x00000004ff007c0c */ /* 0x000fe2000bf05070 */
[----:B-1----:R-:W-:-:S03]  /*20520*/  IMAD.WIDE R12, R14, 0x4, R12 ;  /* 0x000000040e0c7825 */ /* 0x002fc600078e020c */
[----:B------:R-:W-:Y:S01]  /*20530*/  ISETP.NE.AND.EX P0, PT, RZ, UR5, PT, P0 ;  /* 0x00000005ff007c0c */ /* 0x000fe2000bf05300 */
[----:B------:R-:W-:Y:S01]  /*20540*/  ULDC.64 UR4, c[0x0][0xa00] ;  /* 0x0002800000047ab9 */ /* 0x000fe20000000a00 */
[----:B---3--:R-:W-:Y:S01]  /*20550*/  IMAD.WIDE R4, R14, 0x4, R4 ;  /* 0x000000040e047825 */ /* 0x008fe200078e0204 */
[----:B------:R-:W-:Y:S01]  /*20560*/  ISETP.NE.U32.AND P1, PT, RZ, UR4, PT ;  /* 0x00000004ff007c0c */ /* 0x000fe2000bf25070 */
[----:B0-----:R-:W0:Y:S03]  /*20570*/  LDC.64 R2, c[0x0][0xa10] ;  /* 0x00028400ff027b82 */ /* 0x001e260000000a00 */
[----:B------:R-:W-:Y:S02]  /*20580*/  ISETP.NE.AND.EX P3, PT, RZ, UR5, PT, P1 ;  /* 0x00000005ff007c0c */ /* 0x000fe4000bf65310 */
[----:B------:R-:W-:Y:S02]  /*20590*/  ISETP.NE.AND.EX P1, PT, RZ, UR7, PT, P2 ;  /* 0x00000007ff007c0c */ /* 0x000fe4000bf25320 */
[----:B------:R-:W-:-:S02]  /*205a0*/  ISETP.NE.AND.EX P2, PT, RZ, UR9, PT, P4 ;  /* 0x00000009ff007c0c */ /* 0x000fc4000bf45340 */
[----:B------:R-:W1:Y:S07]  /*205b0*/  @P0 LDC.64 R10, c[0x0][0xa18] ;  /* 0x00028600ff0a0b82 */ /* 0x000e6e0000000a00 */
[----:B------:R-:W5:Y:S04]  /*205c0*/  @P3 LDG.E R19, desc[UR46][R12.64] ;  /* 0x0000002e0c133981 */ /* 0x000f68000c1e1900 */
[----:B------:R-:W5:Y:S01]  /*205d0*/  @P1 LDG.E R7, desc[UR46][R4.64] ;  /* 0x0000002e04071981 */ /* 0x000f62000c1e1900 */
[----:B0-----:R-:W-:-:S05]  /*205e0*/  IMAD.WIDE R2, R14, 0x4, R2 ;  /* 0x000000040e027825 */ /* 0x001fca00078e0202 */
[----:B------:R-:W5:Y:S01]  /*205f0*/  @P2 LDG.E R17, desc[UR46][R2.64] ;  /* 0x0000002e02112981 */ /* 0x000f62000c1e1900 */
[----:B------:R-:W-:Y:S02]  /*20600*/  ULDC UR4, c[0x0][0x288] ;  /* 0x0000a20000047ab9 */ /* 0x000fe40000000800 */
[----:B------:R-:W-:Y:S01]  /*20610*/  IMAD.U32 R0, RZ, RZ, UR4 ;  /* 0x00000004ff007e24 */ /* 0x000fe2000f8e00ff */
[----:B------:R-:W-:Y:S02]  /*20620*/  ULDC.64 UR4, c[0x0][0x3f8] ;  /* 0x0000fe0000047ab9 */ /* 0x000fe40000000a00 */
[----:B------:R-:W-:-:S03]  /*20630*/  UISETP.NE.U32.AND UP0, UPT, UR4, URZ, UPT ;  /* 0x0000003f0400728c */ /* 0x000fc6000bf05070 */
[----:B------:R-:W-:Y:S01]  /*20640*/  ULDC UR4, c[0x0][0x404] ;  /* 0x0001010000047ab9 */ /* 0x000fe20000000800 */
[----:B------:R-:W-:Y:S01]  /*20650*/  UISETP.NE.AND.EX UP0, UPT, UR5, URZ, UPT, UP0 ;  /* 0x0000003f0500728c */ /* 0x000fe2000bf05300 */
[----:B-1----:R-:W-:Y:S02]  /*20660*/  @P0 IMAD.WIDE R10, R14, 0x4, R10 ;  /* 0x000000040e0a0825 */ /* 0x002fe400078e020a */
[----:B------:R-:W-:Y:S01]  /*20670*/  ULDC UR5, c[0x0][0x2e0] ;  /* 0x0000b80000057ab9 */ /* 0x000fe20000000800 */
[----:B------:R-:W-:Y:S02]  /*20680*/  USEL UR4, UR4, 0x1, UP0 ;  /* 0x0000000104047887 */ /* 0x000fe40008000000 */
[----:B------:R0:W5:Y:S02]  /*20690*/  @P0 LDG.E R0, desc[UR46][R10.64] ;  /* 0x0000002e0a000981 */ /* 0x000164000c1e1900 */
[----:B------:R-:W-:-:S03]  /*206a0*/  UIMAD UR4, UR4, UR5, URZ ;  /* 0x00000005040472a4 */ /* 0x000fc6000f8e023f */
[----:B------:R-:W-:-:S03]  /*206b0*/  ULDC UR5, c[0x0][0x338] ;  /* 0x0000ce0000057ab9 */ /* 0x000fc60000000800 */
[----:B------:R-:W-:Y:S02]  /*206c0*/  IMAD.U32 R6, RZ, RZ, UR4 ;  /* 0x00000004ff067e24 */ /* 0x000fe4000f8e00ff */
[----:B0-----:R-:W-:Y:S01]  /*206d0*/  IMAD.U32 R10, RZ, RZ, UR5 ;  /* 0x00000005ff0a7e24 */ /* 0x001fe2000f8e00ff */
[----:B------:R-:W-:Y:S06]  /*206e0*/  @P0 BRA `(.L_x_1468) ;  /* 0x0000000000100947 */ /* 0x000fec0003800000 */
[----:B------:R-:W-:Y:S05]  /*206f0*/  @!P3 BRA `(.L_x_1468) ;  /* 0x00000000000cb947 */ /* 0x000fea0003800000 */
[----:B------:R-:W2:Y:S04]  /*20700*/  LDG.E R8, desc[UR46][R12.64] ;  /* 0x0000002e0c087981 */ /* 0x000ea8000c1e1900 */
[----:B-----5:R-:W2:Y:S02]  /*20710*/  LDG.E R0, desc[UR46][R12.64+0x4] ;  /* 0x0000042e0c007981 */ /* 0x020ea4000c1e1900 */
[----:B--2---:R-:W-:-:S07]  /*20720*/  IMAD.IADD R0, R0, 0x1, -R8 ;  /* 0x0000000100007824 */ /* 0x004fce00078e0a08 */
.L_x_1468:
[----:B-----5:R-:W-:Y:S01]  /*20730*/  IMAD.IADD R7, R7, 0x1, R9 ;  /* 0x0000000107077824 */ /* 0x020fe200078e0209 */
[----:B------:R-:W-:Y:S02]  /*20740*/  ULDC.64 UR4, c[0x0][0xa20] ;  /* 0x0002880000047ab9 */ /* 0x000fe40000000a00 */
[----:B------:R-:W-:Y:S02]  /*20750*/  ISETP.NE.U32.AND P0, PT, RZ, UR4, PT ;  /* 0x00000004ff007c0c */ /* 0x000fe4000bf05070 */
[----:B------:R0:W-:Y:S02]  /*20760*/  STL [R1+0x38], R7 ;  /* 0x0000380701007387 */ /* 0x0001e40000100800 */
[----:B------:R-:W-:-:S13]  /*20770*/  ISETP.NE.AND.EX P0, PT, RZ, UR5, PT, P0 ;  /* 0x00000005ff007c0c */ /* 0x000fda000bf05300 */
[----:B0-----:R-:W-:Y:S05]  /*20780*/  @!P0 BRA `(.L_x_1469) ;  /* 0x0000000000108947 */ /* 0x001fea0003800000 */
[----:B------:R-:W0:Y:S02]  /*20790*/  LDC.64 R6, c[0x0][0xa20] ;  /* 0x00028800ff067b82 */ /* 0x000e240000000a00 */
[----:B0-----:R-:W-:-:S06]  /*207a0*/  IMAD.WIDE R6, R14, 0x4, R6 ;  /* 0x000000040e067825 */ /* 0x001fcc00078e0206 */
[----:B------:R0:W5:Y:S01]  /*207b0*/  LDG.E R6, desc[UR46][R6.64] ;  /* 0x0000002e06067981 */ /* 0x000162000c1e1900 */
[----:B------:R-:W-:Y:S05]  /*207c0*/  BRA `(.L_x_1470) ;  /* 0x0000000000107947 */ /* 0x000fea0003800000 */
.L_x_1469:
[----:B------:R-:W-:Y:S05]  /*207d0*/  @!P1 BRA `(.L_x_1470) ;  /* 0x00000000000c9947 */ /* 0x000fea0003800000 */
[----:B------:R-:W2:Y:S04]  /*207e0*/  LDG.E R6, desc[UR46][R4.64] ;  /* 0x0000002e04067981 */ /* 0x000ea8000c1e1900 */
[----:B------:R-:W2:Y:S02]  /*207f0*/  LDG.E R4, desc[UR46][R4.64+0x4] ;  /* 0x0000042e04047981 */ /* 0x000ea4000c1e1900 */
[----:B--2---:R-:W-:-:S07]  /*20800*/  IMAD.IADD R6, R4, 0x1, -R6 ;  /* 0x0000000104067824 */ /* 0x004fce00078e0a06 */
.L_x_1470:
[----:B------:R-:W2:Y:S04]  /*20810*/  @P2 LDG.E R4, desc[UR46][R2.64] ;  /* 0x0000002e02042981 */ /* 0x000ea8000c1e1900 */
[----:B0-----:R-:W3:Y:S04]  /*20820*/  LDL R7, [R1+0x4] ;  /* 0x0000040001077983 */ /* 0x001ee80000100800 */
[----:B------:R-:W2:Y:S01]  /*20830*/  @P2 LDG.E R2, desc[UR46][R2.64+0x4] ;  /* 0x0000042e02022981 */ /* 0x000ea2000c1e1900 */
[----:B-----5:R-:W-:Y:S02]  /*20840*/  IMAD.IADD R9, R6, 0x1, -R9 ;  /* 0x0000000106097824 */ /* 0x020fe400078e0a09 */
[----:B--2---:R-:W-:-:S05]  /*20850*/  @P2 IMAD.IADD R10, R2, 0x1, -R4 ;  /* 0x00000001020a2824 */ /* 0x004fca00078e0a04 */
[----:B------:R-:W-:-:S05]  /*20860*/  IADD3 R6, R9, R10, RZ ;  /* 0x0000000a09067210 */ /* 0x000fca0007ffe0ff */
[----:B------:R-:W-:-:S05]  /*20870*/  VIADD R2, R6, 0x3f ;  /* 0x0000003f06027836 */ /* 0x000fca0000000000 */
[----:B------:R-:W-:-:S04]  /*20880*/  SHF.R.S32.HI R3, RZ, 0x1f, R2 ;  /* 0x0000001fff037819 */ /* 0x000fc80000011402 */
[----:B------:R-:W-:Y:S02]  /*20890*/  LEA.HI R18, R3, R2, RZ, 0x6 ;  /* 0x0000000203127211 */ /* 0x000fe400078f30ff */
[----:B------:R-:W0:Y:S01]  /*208a0*/  LDC.64 R2, c[0x0][0x9e0] ;  /* 0x00027800ff027b82 */ /* 0x000e220000000a00 */
[----:B---3--:R-:W-:-:S04]  /*208b0*/  LEA R16, R7, 0x80, 0x7 ;  /* 0x0000008007107811 */ /* 0x008fc800078e38ff */
[----:B------:R-:W-:Y:S02]  /*208c0*/  IADD3 R16, R6, R16, -R0 ;  /* 0x0000001006107210 */ /* 0x000fe40007ffe800 */
[----:B------:R-:W-:Y:S02]  /*208d0*/  SHF.R.S32.HI R18, RZ, 0x6, R18 ;  /* 0x00000006ff127819 */ /* 0x000fe40000011412 */
[----:B0-----:R-:W-:Y:S01]  /*208e0*/  ISETP.GE.AND P1, PT, R3, 0x1, PT ;  /* 0x000000010300780c */ /* 0x001fe20003f26270 */
[----:B------:R-:W-:-:S12]  /*208f0*/  IMAD.IADD R8, R16, 0x1, R2 ;  /* 0x0000000110087824 */ /* 0x000fd800078e0202 */
[----:B------:R-:W-:Y:S05]  /*20900*/  @!P1 BRA `(.L_x_1471) ;  /* 0x0000000000489947 */ /* 0x000fea0003800000 */
        /* <DEDUP_REMOVED lines=11> */
.L_x_1473:
[----:B------:R-:W-:-:S13]  /*209c0*/  ISETP.NE.AND P0, PT, R3, 0x1, PT ;  /* 0x000000010300780c */ /* 0x000fda0003f05270 */
[----:B------:R-:W0:Y:S02]  /*209d0*/  @P0 LDC.64 R4, c[0x0][0x9e8] ;  /* 0x00027a00ff040b82 */ /* 0x000e240000000a00 */
[----:B0-----:R-:W-:-:S05]  /*209e0*/  @P0 IMAD.HI.U32 R4, R2, R4, RZ ;  /* 0x0000000402040227 */ /* 0x001fca00078e00ff */
[----:B------:R-:W-:-:S07]  /*209f0*/  @P0 SHF.R.U32.HI R2, RZ, R5, R4 ;  /* 0x00000005ff020219 */ /* 0x000fce0000011604 */
.L_x_1474:
[----:B------:R-:W-:Y:S05]  /*20a00*/  BSYNC B0 ;  /* 0x0000000000007941 */ /* 0x000fea0003800000 */
.L_x_1472:
[----:B------:R-:W-:-:S05]  /*20a10*/  IMAD R2, R2, R3, R3 ;  /* 0x0000000302027224 */ /* 0x000fca00078e0203 */
[----:B------:R-:W-:-:S07]  /*20a20*/  VIMNMX R8, R8, R2, PT ;  /* 0x0000000208087248 */ /* 0x000fce0003fe0100 */
.L_x_1471:
        /* <DEDUP_REMOVED lines=15> */
.L_x_1477:
[----:B------:R-:W-:Y:S01]  /*20b20*/  ISETP.NE.AND P0, PT, R3, 0x1, PT ;  /* 0x000000010300780c */ /* 0x000fe20003f05270 */
[----:B------:R-:W-:-:S12]  /*20b30*/  IMAD.MOV.U32 R2, RZ, RZ, R4 ;  /* 0x000000ffff027224 */ /* 0x000fd800078e0004 */
[----:B------:R-:W0:Y:S02]  /*20b40*/  @P0 LDC.64 R6, c[0x0][0x9e8] ;  /* 0x00027a00ff060b82 */ /* 0x000e240000000a00 */
[----:B0-----:R-:W-:-:S05]  /*20b50*/  @P0 IMAD.HI.U32 R6, R4, R6, RZ ;  /* 0x0000000604060227 */ /* 0x001fca00078e00ff */
[----:B------:R-:W-:-:S07]  /*20b60*/  @P0 SHF.R.U32.HI R2, RZ, R7, R6 ;  /* 0x00000007ff020219 */ /* 0x000fce0000011606 */
.L_x_1478:
[----:B------:R-:W-:Y:S05]  /*20b70*/  BSYNC B0 ;  /* 0x0000000000007941 */ /* 0x000fea0003800000 */
.L_x_1476:
[----:B------:R-:W-:-:S05]  /*20b80*/  IMAD R3, R2, R3, RZ ;  /* 0x0000000302037224 */ /* 0x000fca00078e02ff */
[----:B------:R-:W-:-:S07]  /*20b90*/  VIMNMX R0, R0, R3, !PT ;  /* 0x0000000300007248 */ /* 0x000fce0007fe0100 */
.L_x_1475:
[----:B------:R-:W-:Y:S01]  /*20ba0*/  VIADD R8, R8, 0x3f ;  /* 0x0000003f08087836 */ /* 0x000fe20000000000 */
[----:B------:R-:W-:Y:S04]  /*20bb0*/  BSSY B0, `(.L_x_1479) ;  /* 0x0000135000007945 */ /* 0x000fe80003800000 */
[----:B------:R-:W-:-:S04]  /*20bc0*/  SHF.R.S32.HI R2, RZ, 0x1f, R8 ;  /* 0x0000001fff027819 */ /* 0x000fc80000011408 */
[----:B------:R-:W-:Y:S02]  /*20bd0*/  LEA.HI R3, R2, R8, RZ, 0x6 ;  /* 0x0000000802037211 */ /* 0x000fe400078f30ff */
[----:B------:R-:W-:Y:S02]  /*20be0*/  SHF.R.S32.HI R2, RZ, 0x1f, R0 ;  /* 0x0000001fff027819 */ /* 0x000fe40000011400 */
[----:B------:R-:W-:Y:S02]  /*20bf0*/  SHF.R.S32.HI R3, RZ, 0x6, R3 ;  /* 0x00000006ff037819 */ /* 0x000fe40000011403 */
[----:B------:R-:W-:-:S04]  /*20c00*/  LEA.HI R0, R2, R0, RZ, 0x6 ;  /* 0x0000000002007211 */ /* 0x000fc800078f30ff */
[----:B------:R-:W-:-:S04]  /*20c10*/  SHF.R.S32.HI R0, RZ, 0x6, R0 ;  /* 0x00000006ff007819 */ /* 0x000fc80000011400 */
[----:B------:R-:W-:Y:S02]  /*20c20*/  VIMNMX R2, RZ, R0, !PT ;  /* 0x00000000ff027248 */ /* 0x000fe40007fe0100 */
[----:B------:R-:W-:Y:S02]  /*20c30*/  VIMNMX R0, R18, R3, PT ;  /* 0x0000000312007248 */ /* 0x000fe40003fe0100 */
[----:B------:R-:W-:-:S03]  /*20c40*/  LEA R2, R2, -R9, 0x6 ;  /* 0x8000000902027211 */ /* 0x000fc600078e30ff */
[----:B------:R-:W-:Y:S01]  /*20c50*/  IMAD R0, R0, 0x40, -R9 ;  /* 0x0000004000007824 */ /* 0x000fe200078e0a09 */
[----:B------:R-:W-:-:S04]  /*20c60*/  VIMNMX R3, RZ, R2, !PT ;  /* 0x00000002ff037248 */ /* 0x000fc80007fe0100 */
[----:B------:R-:W-:-:S04]  /*20c70*/  VIMNMX R0, R0, R10, PT ;  /* 0x0000000a00007248 */ /* 0x000fc80003fe0100 */
        /* <DEDUP_REMOVED lines=9> */
[----:B------:R-:W-:Y:S05]  /*20d10*/  @!P1 BRA `(.L_x_1480) ;  /* 0x0000001000789947 */ /* 0x000fea0003800000 */
[----:B------:R-:W2:Y:S01]  /*20d20*/  LDL R6, [R1+0x8] ;  /* 0x0000080001067983 */ /* 0x000ea20000100800 */
[----:B------:R-:W0:Y:S01]  /*20d30*/  LDC R0, c[0x0][0x428] ;  /* 0x00010a00ff007b82 */ /* 0x000e220000000800 */
[----:B------:R-:W-:Y:S01]  /*20d40*/  UMOV UR4, 0xffffffff ;  /* 0xffffffff00047882 */ /* 0x000fe20000000000 */
[----:B0-----:R-:W-:-:S13]  /*20d50*/  ISETP.NE.AND P0, PT, R0, 0x1, PT ;  /* 0x000000010000780c */ /* 0x001fda0003f05270 */
[----:B------:R-:W2:Y:S08]  /*20d60*/  @P0 LDC R0, c[0x0][0x42c] ;  /* 0x00010b00ff000b82 */ /* 0x000eb00000000800 */
[----:B------:R-:W0:Y:S01]  /*20d70*/  @P0 LDC R5, c[0x0][0x430] ;  /* 0x00010c00ff050b82 */ /* 0x000e220000000800 */
[----:B--2---:R-:W-:-:S04]  /*20d80*/  @P0 IMAD.HI.U32 R0, R6, R0, RZ ;  /* 0x0000000006000227 */ /* 0x004fc800078e00ff */
[----:B------:R-:W-:Y:S01]  /*20d90*/  IMAD.MOV.U32 R2, RZ, RZ, R6 ;  /* 0x000000ffff027224 */ /* 0x000fe200078e0006 */
[----:B0-----:R-:W-:Y:S02]  /*20da0*/  @P0 SHF.R.U32.HI R2, RZ, R5, R0 ;  /* 0x00000005ff020219 */ /* 0x001fe40000011600 */
[----:B------:R-:W-:Y:S01]  /*20db0*/  SEL R0, R14, RZ, !P2 ;  /* 0x000000ff0e007207 */ /* 0x000fe20005000000 */
[----:B------:R-:W-:Y:S06]  /*20dc0*/  BRA.DIV UR4, `(.L_x_1481) ;  /* 0x0000008e04b87947 */ /* 0x000fec000b800000 */
[----:B------:R-:W0:Y:S02]  /*20dd0*/  S2R R5, SR_TID.X ;  /* 0x0000000000057919 */ /* 0x000e240000002100 */
[----:B0-----:R-:W-:-:S04]  /*20de0*/  SHF.R.U32.HI R5, RZ, 0x5, R5 ;  /* 0x00000005ff057819 */ /* 0x001fc80000011605 */
[----:B------:R-:W-:-:S05]  /*20df0*/  LOP3.LUT R5, R5, 0x3, RZ, 0xc0, !PT ;  /* 0x0000000305057812 */ /* 0x000fca00078ec0ff */
[----:B------:R0:W1:Y:S02]  /*20e00*/  SHFL.IDX PT, R14, R5, RZ, 0x1f ;  /* 0x00001fff050e7589 */ /* 0x00006400000e0000 */
.L_x_1774:
[----:B-1----:R-:W-:Y:S02]  /*20e10*/  ISETP.NE.AND P0, PT, R14, RZ, PT ;  /* 0x000000ff0e00720c */ /* 0x002fe40003f05270 */
[----:B------:R-:W-:-:S11]  /*20e20*/  PLOP3.LUT P6, PT, PT, PT, PT, 0x8, 0x0 ;  /* 0x000000000000781c */ /* 0x000fd60003fce170 */
[----:B------:R-:W-:Y:S05]  /*20e30*/  @P0 BRA `(.L_x_1482) ;  /* 0x00000000000c0947 */ /* 0x000fea0003800000 */
[----:B------:R-:W-:-:S03]  /*20e40*/  UMOV UR4, 0xffffffff ;  /* 0xffffffff00047882 */ /* 0x000fc60000000000 */
[----:B------:R-:W-:Y:S05]  /*20e50*/  BRA.DIV UR4, `(.L_x_1483) ;  /* 0x0000008e04c87947 */ /* 0x000fea000b800000 */
[----:B------:R-:W-:-:S13]  /*20e60*/  ELECT P6, URZ, PT ;  /* 0x00000000003f782f */ /* 0x000fda00038c0000 */
.L_x_1482:
        /* <DEDUP_REMOVED lines=12> */
.L_x_1777:
[----:B------:R-:W-:Y:S05]  /*20f30*/  BSYNC B1 ;  /* 0x0000000000017941 */ /* 0x000fea0003800000 */
.L_x_1484:
[----:B------:R-:W-:Y:S04]  /*20f40*/  BSSY B1, `(.L_x_1486) ;  /* 0x000006f000017945 */ /* 0x000fe80003800000 */
[----:B------:R-:W-:Y:S05]  /*20f50*/  @!P6 BRA `(.L_x_1487) ;  /* 0x0000000400b4e947 */ /* 0x000fea0003800000 */
[----:B------:R-:W2:Y:S04]  /*20f60*/  LDL R8, [R1+0x1c] ;  /* 0x00001c0001087983 */ /* 0x000ea80000100800 */
[----:B------:R-:W3:Y:S01]  /*20f70*/  LDL R7, [R1+0x24] ;  /* 0x0000240001077983 */ /* 0x000ee20000100800 */
[----:B------:R-:W1:Y:S01]  /*20f80*/  S2R R6, SR_TID.X ;  /* 0x0000000000067919 */ /* 0x000e620000002100 */
[----:B------:R-:W-:Y:S01]  /*20f90*/  BSSY B2, `(.L_x_1488) ;  /* 0x0000007000027945 */ /* 0x000fe20003800000 */
[----:B-1----:R-:W-:-:S04]  /*20fa0*/  LOP3.LUT R6, R6, 0x7f, RZ, 0xc0, !PT ;  /* 0x0000007f06067812 */ /* 0x002fc800078ec0ff */
[----:B------:R-:W-:Y:S01]  /*20fb0*/  ISETP.NE.AND P1, PT, R6, RZ, PT ;  /* 0x000000ff0600720c */ /* 0x000fe20003f25270 */
[----:B--2---:R-:W-:Y:S01]  /*20fc0*/  IMAD R8, R8, 0x8, R12 ;  /* 0x0000000808087824 */ /* 0x004fe200078e020c */
[----:B---3--:R-:W-:-:S04]  /*20fd0*/  SHF.L.U32 R11, R7, 0x1f, RZ ;  /* 0x0000001f070b7819 */ /* 0x008fc800000006ff */
[----:B------:R-:W1:Y:S02]  /*20fe0*/  SYNCS.PHASECHK.TRANS64.TRYWAIT P0, [R8+URZ+0x284a0], R11 ;  /* 0x0284a00b080075a7 */ /* 0x000e64000800017f */
[----:B-1----:R-:W-:Y:S05]  /*20ff0*/  @!P0 BRA `(.L_x_1489) ;  /* 0x0000008c00948947 */ /* 0x002fea0003800000 */
.L_x_1778:
[----:B------:R-:W-:Y:S05]  /*21000*/  BSYNC B2 ;  /* 0x0000000000027941 */ /* 0x000fea0003800000 */
.L_x_1488:
        /* <DEDUP_REMOVED lines=9> */
.L_x_1491:
[----:B------:R-:W-:Y:S05]  /*210a0*/  BSYNC B2 ;  /* 0x0000000000027941 */ /* 0x000fea0003800000 */
.L_x_1490:
        /* <DEDUP_REMOVED lines=10> */
[----:B--2---:R-:W-:-:S02]  /*21150*/  IMAD R10, R5, 0x4000, R12 ;  /* 0x00004000050a7824 */ /* 0x004fc400078e020c */
[----:B------:R-:W-:Y:S02]  /*21160*/  VIADD R5, R8, 0x28490 ;  /* 0x0002849008057836 */ /* 0x000fe40000000000 */
[----:B------:R-:W-:-:S07]  /*21170*/  VIADD R7, R10, 0x20000 ;  /* 0x000200000a077836 */ /* 0x000fce0000000000 */
.L_x_1492:
        /* <DEDUP_REMOVED lines=12> */
[----:B------:R-:W-:Y:S01]  /*21240*/  VIADD R7, R10, 0x22000 ;  /* 0x000220000a077836 */ /* 0x000fe20000000000 */
[----:B------:R-:W-:Y:S01]  /*21250*/  UMOV UR6, 0x0 ;  /* 0x0000000000067882 */ /* 0x000fe20000000000 */
[----:B------:R-:W-:Y:S01]  /*21260*/  UMOV UR7, 0x12f00000 ;  /* 0x12f0000000077882 */ /* 0x000fe20000000000 */
[----:B------:R-:W-:-:S15]  /*21270*/  R2UR UR10, R13 ;  /* 0x000000000d0a72ca */ /* 0x000fde00000e0000 */
.L_x_1493:
        /* <DEDUP_REMOVED lines=13> */
.L_x_1779:
[----:B------:R-:W-:Y:S05]  /*21350*/  BSYNC B2 ;  /* 0x0000000000027941 */ /* 0x000fea0003800000 */
.L_x_1494:
[----:B------:R-:W-:Y:S01]  /*21360*/  BSSY B2, `(.L_x_1496) ;  /* 0x000000b000027945 */ /* 0x000fe20003800000 */
[----:B------:R-:W-:Y:S02]  /*21370*/  IMAD.MOV.U32 R14, RZ, RZ, 0x0 ;  /* 0x00000000ff0e7424 */ /* 0x000fe400078e00ff */
[----:B------:R-:W-:Y:S01]  /*21380*/  IMAD.MOV.U32 R15, RZ, RZ, 0x12f00000 ;  /* 0x12f00000ff0f7424 */ /* 0x000fe200078e00ff */
[----:B------:R-:W-:Y:S06]  /*21390*/  @P1 BRA `(.L_x_1497) ;  /* 0x00000000001c1947 */ /* 0x000fec0003800000 */
[----:B------:R-:W2:Y:S02]  /*213a0*/  S2R R5, SR_TID.X ;  /* 0x0000000000057919 */ /* 0x000ea40000002100 */
[----:B--2---:R-:W-:Y:S01]  /*213b0*/  LOP3.LUT R7, R5, 0x1f, RZ, 0xc0, !PT ;  /* 0x0000001f05077812 */ /* 0x004fe200078ec0ff */
[----:B------:R-:W-:-:S03]  /*213c0*/  IMAD.MOV.U32 R5, RZ, RZ, 0x4000 ;  /* 0x00004000ff057424 */ /* 0x000fc600078e00ff */
[----:B------:R-:W-:Y:S01]  /*213d0*/  ISETP.NE.AND P0, PT, R7, RZ, PT ;  /* 0x000000ff0700720c */ /* 0x000fe20003f05270 */
[----:B------:R2:W-:-:S12]  /*213e0*/  SYNCS.ARRIVE.TRANS64 RZ, [R8+URZ+0x284b0], R5 ;  /* 0x0284b00508ff79a7 */ /* 0x0005d8000800003f */
[----:B--2---:R-:W-:Y:S05]  /*213f0*/  @!P0 BRA `(.L_x_1497) ;  /* 0x0000000000048947 */ /* 0x004fea0003800000 */
[----:B------:R-:W-:Y:S01]  /*21400*/  BPT.TRAP 0x1 ;  /* 0x000000040000795c */ /* 0x000fe20000300000 */
.L_x_1497:
[----:B------:R-:W-:Y:S05]  /*21410*/  BSYNC B2 ;  /* 0x0000000000027941 */ /* 0x000fea0003800000 */
.L_x_1496:
[----:B------:R-:W-:Y:S01]  /*21420*/  R2UR UR10, R20 ;  /* 0x00000000140a72ca */ /* 0x000fe200000e0000 */
[----:B------:R-:W-:Y:S01]  /*21430*/  UIADD3 UR4, UP0, UR42, 0x670, URZ ;  /* 0x000006702a047890 */ /* 0x000fe2000ff1e03f */
[----:B------:R-:W-:Y:S01]  /*21440*/  R2UR UR6, R14 ;  /* 0x000000000e0672ca */ /* 0x000fe200000e0000 */
[----:B------:R-:W-:Y:S01]  /*21450*/  VIADD R7, R10, 0x10000 ;  /* 0x000100000a077836 */ /* 0x000fe20000000000 */
[----:B------:R-:W-:Y:S01]  /*21460*/  R2UR UR7, R15 ;  /* 0x000000000f0772ca */ /* 0x000fe200000e0000 */
[----:B------:R-:W-:Y:S01]  /*21470*/  UIADD3.X UR5, URZ, UR43, URZ, UP0, !UPT ;  /* 0x0000002b3f057290 */ /* 0x000fe200087fe43f */
[----:B------:R-:W-:Y:S02]  /*21480*/  PLOP3.LUT P0, PT, PT, PT, PT, 0x80, 0x0 ;  /* 0x000000000000781c */ /* 0x000fe40003f0f070 */
[----:B------:R-:W-:-:S11]  /*21490*/  IADD3 R5, R8, 0x284b0, RZ ;  /* 0x000284b008057810 */ /* 0x000fd60007ffe0ff */
.L_x_1498:
        /* <DEDUP_REMOVED lines=10> */
[----:B------:R-:W-:Y:S01]  /*21540*/  R2UR UR10, R13 ;  /* 0x000000000d0a72ca */ /* 0x000fe200000e0000 */
[----:B------:R-:W-:Y:S01]  /*21550*/  VIADD R7, R10, 0x12000 ;  /* 0x000120000a077836 */ /* 0x000fe20000000000 */
[----:B------:R-:W-:Y:S02]  /*21560*/  R2UR UR6, R14 ;  /* 0x000000000e0672ca */ /* 0x000fe400000e0000 */
[----:B------:R-:W-:Y:S02]  /*21570*/  R2UR UR7, R15 ;  /* 0x000000000f0772ca */ /* 0x000fe400000e0000 */
[----:B------:R-:W-:-:S13]  /*21580*/  PLOP3.LUT P0, PT, PT, PT, PT, 0x80, 0x0 ;  /* 0x000000000000781c */ /* 0x000fda0003f0f070 */
.L_x_1499:
        /* <DEDUP_REMOVED lines=10> */
.L_x_1487:
[----:B------:R-:W-:Y:S05]  /*21630*/  BSYNC B1 ;  /* 0x0000000000017941 */ /* 0x000fea0003800000 */
.L_x_1486:
[----:B------:R-:W2:Y:S04]  /*21640*/  LDL.LU R10, [R1+0x1c] ;  /* 0x00001c00010a7983 */ /* 0x000ea80000300800 */
[----:B01----:R-:W3:Y:S01]  /*21650*/  LDL.LU R8, [R1+0x24] ;  /* 0x0000240001087983 */ /* 0x003ee20000300800 */
[----:B------:R-:W-:Y:S01]  /*21660*/  PLOP3.LUT P0, PT, PT, PT, PT, 0x8, 0x0 ;  /* 0x000000000000781c */ /* 0x000fe20003f0e170 */
[----:B--2---:R-:W-:-:S05]  /*21670*/  VIADD R5, R10, 0x1 ;  /* 0x000000010a057836 */ /* 0x004fca0000000000 */
[----:B------:R-:W-:-:S04]  /*21680*/  ISETP.NE.AND P1, PT, R5, 0x2, PT ;  /* 0x000000020500780c */ /* 0x000fc80003f25270 */
[----:B------:R-:W-:Y:S02]  /*21690*/  SEL R6, RZ, 0x1, P1 ;  /* 0x00000001ff067807 */ /* 0x000fe40000800000 */
[----:B------:R-:W-:Y:S02]  /*216a0*/  SEL R5, R5, RZ, P1 ;  /* 0x000000ff05057207 */ /* 0x000fe40000800000 */
[----:B---3--:R-:W-:Y:S01]  /*216b0*/  LOP3.LUT R8, R8, R6, RZ, 0x3c, !PT ;  /* 0x0000000608087212 */ /* 0x008fe200078e3cff */
[----:B------:R-:W-:-:S04]  /*216c0*/  VIADD R6, R9, 0xfffffffe ;  /* 0xfffffffe09067836 */ /* 0x000fc80000000000 */
[----:B------:R0:W-:Y:S01]  /*216d0*/  STL [R1+0x24], R8 ;  /* 0x0000240801007387 */ /* 0x0001e20000100800 */
[----:B------:R-:W-:-:S03]  /*216e0*/  ISETP.GE.AND P2, PT, R6, R3, PT ;  /* 0x000000030600720c */ /* 0x000fc60003f46270 */
[----:B------:R0:W-:Y:S10]  /*216f0*/  STL [R1+0x1c], R5 ;  /* 0x00001c0501007387 */ /* 0x0001f40000100800 */
[----:B0-----:R-:W-:Y:S05]  /*21700*/  @!P2 BRA `(.L_x_1480) ;  /* 0x0000000400fca947 */ /* 0x001fea0003800000 */
[C---:B------:R-:W-:Y:S02]  /*21710*/  IMAD R17, R9.reuse, 0x40, R17 ;  /* 0x0000004009117824 */ /* 0x040fe400078e0211 */
[----:B------:R-:W-:Y:S02]  /*21720*/  VIADD R10, R9, 0xffffffff ;  /* 0xffffffff090a7836 */ /* 0x000fe40000000000 */
[----:B------:R-:W-:-:S07]  /*21730*/  VIADD R9, R17, 0xffffff80 ;  /* 0xffffff8011097836 */ /* 0x000fce0000000000 */
.L_x_1514:
        /* <DEDUP_REMOVED lines=8> */
[----:B------:R-:W-:Y:S01]  /*217c0*/  ISETP.NE.AND P2, PT, R5, RZ, PT ;  /* 0x000000ff0500720c */ /* 0x000fe20003f45270 */
[----:B--2---:R-:W-:Y:S01]  /*217d0*/  IMAD R8, R7, 0x8, R12 ;  /* 0x0000000807087824 */ /* 0x004fe200078e020c */
[----:B---3--:R-:W-:-:S04]  /*217e0*/  SHF.L.U32 R7, R6, 0x1f, RZ ;  /* 0x0000001f06077819 */ /* 0x008fc800000006ff */
[----:B------:R-:W0:Y:S02]  /*217f0*/  SYNCS.PHASECHK.TRANS64.TRYWAIT P1, [R8+URZ+0x284a0], R7 ;  /* 0x0284a007080075a7 */ /* 0x000e24000802017f */
[----:B0-----:R-:W-:Y:S05]  /*21800*/  @!P1 BRA `(.L_x_1503) ;  /* 0x0000008400b89947 */ /* 0x001fea0003800000 */
.L_x_1780:
[----:B------:R-:W-:Y:S05]  /*21810*/  BSYNC B2 ;  /* 0x0000000000027941 */ /* 0x000fea0003800000 */
.L_x_1502:
        /* <DEDUP_REMOVED lines=9> */
.L_x_1505:
[----:B------:R-:W-:Y:S05]  /*218b0*/  BSYNC B2 ;  /* 0x0000000000027941 */ /* 0x000fea0003800000 */
.L_x_1504:
[----:B------:R-:W2:Y:S01]  /*218c0*/  LDL R5, [R1+0x1c] ;  /* 0x00001c0001057983 */ /* 0x000ea20000100800 */
[----:B------:R-:W-:Y:S01]  /*218d0*/  MOV R13, RZ ;  /* 0x000000ff000d7202 */ /* 0x000fe20000000f00 */
[----:B------:R-:W-:Y:S01]  /*218e0*/  UIADD3 UR4, UP0, UR42, 0x570, URZ ;  /* 0x000005702a047890 */ /* 0x000fe2000ff1e03f */
[----:B------:R-:W-:Y:S01]  /*218f0*/  PLOP3.LUT P1, PT, PT, PT, PT, 0x80, 0x0 ;  /* 0x000000000000781c */ /* 0x000fe20003f2f070 */
[----:B------:R-:W-:Y:S01]  /*21900*/  UMOV UR6, 0x0 ;  /* 0x0000000000067882 */ /* 0x000fe20000000000 */
[----:B------:R-:W-:Y:S01]  /*21910*/  R2UR UR10, R13 ;  /* 0x000000000d0a72ca */ /* 0x000fe200000e0000 */
[----:B------:R-:W-:Y:S01]  /*21920*/  UIADD3.X UR5, URZ, UR43, URZ, UP0, !UPT ;  /* 0x0000002b3f057290 */ /* 0x000fe200087fe43f */
[----:B------:R-:W-:Y:S01]  /*21930*/  UMOV UR7, 0x12f00000 ;  /* 0x12f0000000077882 */ /* 0x000fe20000000000 */
[----:B--2---:R-:W-:Y:S02]  /*21940*/  IMAD R6, R5, 0x4000, R12 ;  /* 0x0000400005067824 */ /* 0x004fe400078e020c */
[----:B------:R-:W-:-:S02]  /*21950*/  VIADD R5, R8, 0x28490 ;  /* 0x0002849008057836 */ /* 0x000fc40000000000 */
[----:B------:R-:W-:-:S08]  /*21960*/  VIADD R11, R6, 0x20000 ;  /* 0x00020000060b7836 */ /* 0x000fd00000000000 */
.L_x_1506:
        /* <DEDUP_REMOVED lines=12> */
[----:B------:R-:W-:Y:S01]  /*21a30*/  VIADD R11, R6, 0x22000 ;  /* 0x00022000060b7836 */ /* 0x000fe20000000000 */
[----:B------:R-:W-:Y:S01]  /*21a40*/  UMOV UR6, 0x0 ;  /* 0x0000000000067882 */ /* 0x000fe20000000000 */
[----:B------:R-:W-:Y:S01]  /*21a50*/  UMOV UR7, 0x12f00000 ;  /* 0x12f0000000077882 */ /* 0x000fe20000000000 */
[----:B------:R-:W-:-:S15]  /*21a60*/  R2UR UR10, R17 ;  /* 0x00000000110a72ca */ /* 0x000fde00000e0000 */
.L_x_1507:
        /* <DEDUP_REMOVED lines=13> */
.L_x_1781:
[----:B------:R-:W-:Y:S05]  /*21b40*/  BSYNC B2 ;  /* 0x0000000000027941 */ /* 0x000fea0003800000 */
.L_x_1508:
        /* <DEDUP_REMOVED lines=11> */
.L_x_1511:
[----:B------:R-:W-:Y:S05]  /*21c00*/  BSYNC B2 ;  /* 0x0000000000027941 */ /* 0x000fea0003800000 */
.L_x_1510:
        /* <DEDUP_REMOVED lines=8> */
.L_x_1512:
        /* <DEDUP_REMOVED lines=15> */
.L_x_1513:
        /* <DEDUP_REMOVED lines=10> */
.L_x_1501:
[----:B------:R-:W-:Y:S05]  /*21e20*/  BSYNC B1 ;  /* 0x0000000000017941 */ /* 0x000fea0003800000 */
.L_x_1500:
[----:B------:R-:W2:Y:S04]  /*21e30*/  LDL.LU R5, [R1+0x1c] ;  /* 0x00001c0001057983 */ /* 0x000ea80000300800 */
[----:B------:R-:W3:Y:S01]  /*21e40*/  LDL.LU R7, [R1+0x24] ;  /* 0x0000240001077983 */ /* 0x000ee20000300800 */
[----:B------:R-:W-:Y:S02]  /*21e50*/  VIADD R10, R10, 0xffffffff ;  /* 0xffffffff0a0a7836 */ /* 0x000fe40000000000 */
        /* <DEDUP_REMOVED lines=10> */
.L_x_1480:
[----:B------:R-:W-:Y:S05]  /*21f00*/  BSYNC B0 ;  /* 0x0000000000007941 */ /* 0x000fea0003800000 */
.L_x_1479:
[----:B------:R-:W1:Y:S01]  /*21f10*/  LDC.64 R2, c[0x0][0x9e0] ;  /* 0x00027800ff027b82 */ /* 0x000e620000000a00 */
[----:B------:R-:W-:Y:S07]  /*21f20*/  @!P0 WARPSYNC.ALL ;  /* 0x0000000000008948 */ /* 0x000fee0003800000 */
[----:B------:R-:W-:Y:S01]  /*21f30*/  @!P0 BAR.SYNC.DEFER_BLOCKING 0xc, 0x180 ;  /* 0x0306000000008b1d */ /* 0x000fe20000010000 */
[----:B-1----:R-:W-:Y:S01]  /*21f40*/  ISETP.GE.AND P0, PT, R3, 0x1, PT ;  /* 0x000000010300780c */ /* 0x002fe20003f06270 */
        /* <DEDUP_REMOVED lines=13> */
.L_x_1517:
[----:B------:R-:W-:-:S13]  /*22020*/  ISETP.NE.AND P1, PT, R3, 0x1, PT ;  /* 0x000000010300780c */ /* 0x000fda0003f25270 */
[----:B0-----:R-:W0:Y:S02]  /*22030*/  @P1 LDC.64 R6, c[0x0][0x9e8] ;  /* 0x00027a00ff061b82 */ /* 0x001e240000000a00 */
[----:B0-----:R-:W-:-:S05]  /*22040*/  @P1 IMAD.HI.U32 R6, R0, R6, RZ ;  /* 0x0000000600061227 */ /* 0x001fca00078e00ff */
[----:B------:R-:W-:-:S07]  /*22050*/  @P1 SHF.R.U32.HI R0, RZ, R7, R6 ;  /* 0x00000007ff001219 */ /* 0x000fce0000011606 */
.L_x_1518:
[----:B------:R-:W-:Y:S05]  /*22060*/  BSYNC B0 ;  /* 0x0000000000007941 */ /* 0x000fea0003800000 */
.L_x_1516:
[----:B------:R-:W-:-:S05]  /*22070*/  IMAD R0, R0, R3, R3 ;  /* 0x0000000300007224 */ /* 0x000fca00078e0203 */
[----:B------:R-:W-:-:S07]  /*22080*/  VIMNMX R2, R2, R0, PT ;  /* 0x0000000002027248 */ /* 0x000fce0003fe0100 */
.L_x_1515:
[----:B------:R-:W-:Y:S01]  /*22090*/  VIADD R2, R2, 0x3f ;  /* 0x0000003f02027836 */ /* 0x000fe20000000000 */
[----:B------:R-:W-:-:S04]  /*220a0*/  ULDC UR4, c[0x0][0x9dc] ;  /* 0x0002770000047ab9 */ /* 0x000fc80000000800 */
[----:B------:R-:W-:-:S04]  /*220b0*/  SHF.R.S32.HI R0, RZ, 0x1f, R2 ;  /* 0x0000001fff007819 */ /* 0x000fc80000011402 */
[----:B------:R-:W-:-:S04]  /*220c0*/  LEA.HI R0, R0, R2, RZ, 0x6 ;  /* 0x0000000200007211 */ /* 0x000fc800078f30ff */
[----:B------:R-:W-:-:S04]  /*220d0*/  SHF.R.S32.HI R0, RZ, 0x6, R0 ;  /* 0x00000006ff007819 */ /* 0x000fc80000011400 */
[----:B------:R-:W-:Y:S01]  /*220e0*/  VIMNMX R16, R18, R0, PT ;  /* 0x0000000012107248 */ /* 0x000fe20003fe0100 */
[----:B------:R-:W-:Y:S01]  /*220f0*/  VIADD R0, R4, -UR4 ;  /* 0x8000000404007c36 */ /* 0x000fe20008000000 */
[----:B------:R-:W-:Y:S06]  /*22100*/  @!P0 BRA `(.L_x_1519) ;  /* 0x0000000000448947 */ /* 0x000fec0003800000 */
[----:B------:R-:W-:Y:S01]  /*22110*/  ISETP.GT.AND P0, PT, R4, -0x1, PT ;  /* 0xffffffff0400780c */ /* 0x000fe20003f04270 */
[----:B------:R-:W-:-:S12]  /*22120*/  BSSY B0, `(.L_x_1520) ;  /* 0x000000d000007945 */ /* 0x000fd80003800000 */
[----:B------:R-:W-:Y:S05]  /*22130*/  @P0 BRA `(.L_x_1521) ;  /* 0x00000000001c0947 */ /* 0x000fea0003800000 */
[----:B------:R-:W-:Y:S02]  /*22140*/  ISETP.NE.AND P0, PT, R3, 0x1, PT ;  /* 0x000000010300780c */ /* 0x000fe40003f05270 */
[----:B------:R-:W-:-:S11]  /*22150*/  LOP3.LUT R4, RZ, R4, RZ, 0x33, !PT ;  /* 0x00000004ff047212 */ /* 0x000fd600078e33ff */
[----:B0-----:R-:W0:Y:S02]  /*22160*/  @P0 LDC.64 R6, c[0x0][0x9e8] ;  /* 0x00027a00ff060b82 */ /* 0x001e240000000a00 */
[----:B0-----:R-:W-:-:S05]  /*22170*/  @P0 IMAD.HI.U32 R6, R4, R6, RZ ;  /* 0x0000000604060227 */ /* 0x001fca00078e00ff */
[----:B------:R-:W-:-:S04]  /*22180*/  @P0 SHF.R.U32.HI R4, RZ, R7, R6 ;  /* 0x00000007ff040219 */ /* 0x000fc80000011606 */
[----:B------:R-:W-:Y:S01]  /*22190*/  LOP3.LUT R4, RZ, R4, RZ, 0x33, !PT ;  /* 0x00000004ff047212 */ /* 0x000fe200078e33ff */
[----:B------:R-:W-:Y:S06]  /*221a0*/  BRA `(.L_x_1522) ;  /* 0x0000000000107947 */ /* 0x000fec0003800000 */
.L_x_1521:
[----:B------:R-:W-:-:S13]  /*221b0*/  ISETP.NE.AND P0, PT, R3, 0x1, PT ;  /* 0x000000010300780c */ /* 0x000fda0003f05270 */
[----:B0-----:R-:W0:Y:S02]  /*221c0*/  @P0 LDC.64 R6, c[0x0][0x9e8] ;  /* 0x00027a00ff060b82 */ /* 0x001e240000000a00 */
[----:B0-----:R-:W-:-:S05]  /*221d0*/  @P0 IMAD.HI.U32 R6, R4, R6, RZ ;  /* 0x0000000604060227 */ /* 0x001fca00078e00ff */
[----:B------:R-:W-:-:S07]  /*221e0*/  @P0 SHF.R.U32.HI R4, RZ, R7, R6 ;  /* 0x00000007ff040219 */ /* 0x000fce0000011606 */
.L_x_1522:
[----:B------:R-:W-:Y:S05]  /*221f0*/  BSYNC B0 ;  /* 0x0000000000007941 */ /* 0x000fea0003800000 */
.L_x_1520:
[----:B------:R-:W-:-:S05]  /*22200*/  IMAD R3, R4, R3, RZ ;  /* 0x0000000304037224 */ /* 0x000fca00078e02ff */
[----:B------:R-:W-:-:S07]  /*22210*/  VIMNMX R0, R0, R3, !PT ;  /* 0x0000000300007248 */ /* 0x000fce0007fe0100 */
.L_x_1519:
[----:B------:R-:W-:Y:S01]  /*22220*/  SHF.R.S32.HI R2, RZ, 0x1f, R0 ;  /* 0x0000001fff027819 */ /* 0x000fe20000011400 */
[----:B------:R-:W-:Y:S03]  /*22230*/  BSSY B6, `(.L_x_1523) ;  /* 0x00002fb000067945 */ /* 0x000fe60003800000 */
[----:B------:R-:W-:-:S04]  /*22240*/  LEA.HI R2, R2, R0, RZ, 0x6 ;  /* 0x0000000002027211 */ /* 0x000fc800078f30ff */
[----:B------:R-:W-:-:S04]  /*22250*/  SHF.R.S32.HI R2, RZ, 0x6, R2 ;  /* 0x00000006ff027819 */ /* 0x000fc80000011402 */
[----:B------:R-:W-:-:S04]  /*22260*/  VIMNMX R3, RZ, R2, !PT ;  /* 0x00000002ff037248 */ /* 0x000fc80007fe0100 */
[----:B------:R-:W-:Y:S01]  /*22270*/  ISETP.GT.AND P0, PT, R16, R3, PT ;  /* 0x000000031000720c */ /* 0x000fe20003f04270 */
[----:B------:R1:W-:-:S12]  /*22280*/  STL [R1+0x34], R3 ;  /* 0x0000340301007387 */ /* 0x0003d80000100800 */
[----:B-1----:R-:W-:Y:S05]  /*22290*/  @P0 BRA `(.L_x_1524) ;  /* 0x0000000000480947 */ /* 0x002fea0003800000 */
[----:B------:R-:W1:Y:S02]  /*222a0*/  S2R R3, SR_TID.X ;  /* 0x0000000000037919 */ /* 0x000e640000002100 */
[----:B-1----:R-:W-:-:S04]  /*222b0*/  LOP3.LUT R3, R3, 0x7f, RZ, 0xc0, !PT ;  /* 0x0000007f03037812 */ /* 0x002fc800078ec0ff */
[----:B------:R-:W-:-:S13]  /*222c0*/  ISETP.NE.AND P0, PT, R3, RZ, PT ;  /* 0x000000ff0300720c */ /* 0x000fda0003f05270 */
[----:B------:R-:W-:Y:S05]  /*222d0*/  @P0 BRA `(.L_x_1525) ;  /* 0x0000002c00c00947 */ /* 0x000fea0003800000 */
[----:B0-----:R-:W0:Y:S01]  /*222e0*/  S2R R5, SR_LANEID ;  /* 0x0000000000057919 */ /* 0x001e220000000000 */
        /* <DEDUP_REMOVED lines=13> */
.L_x_1524:
[----:B------:R-:W1:Y:S01]  /*223c0*/  S2R R0, SR_CgaCtaId ;  /* 0x0000000000007919 */ /* 0x000e620000008800 */
[----:B------:R-:W-:-:S04]  /*223d0*/  MOV R2, 0x400 ;  /* 0x0000040000027802 */ /* 0x000fc80000000f00 */
[----:B-1----:R-:W-:-:S04]  /*223e0*/  LEA R18, R0, R2, 0x18 ;  /* 0x0000000200127211 */ /* 0x002fc800078ec0ff */
[----:B------:R-:W-:Y:S01]  /*223f0*/  IADD3 R0, R18, 0x20000, RZ ;  /* 0x0002000012007810 */ /* 0x000fe20007ffe0ff */
[----:B------:R1:W-:Y:S03]  /*22400*/  STL [R1+0x2c], R18 ;  /* 0x00002c1201007387 */ /* 0x0003e60000100800 */
[----:B------:R-:W-:-:S13]  /*22410*/  LOP3.LUT P0, RZ, R0, 0x3ff, RZ, 0xc0, !PT ;  /* 0x000003ff00ff7812 */ /* 0x000fda000780c0ff */
[----:B-1----:R-:W-:Y:S05]  /*22420*/  @!P0 BRA `(.L_x_1526) ;  /* 0x0000000000408947 */ /* 0x002fea0003800000 */
[----:B------:R-:W-:Y:S01]  /*22430*/  MOV R2, 0x0 ;  /* 0x0000000000027802 */ /* 0x000fe20000000f00 */
[----:B------:R-:W-:Y:S01]  /*22440*/  ULDC.64 UR6, c[0x4][0x1c8] ;  /* 0x0100720000067ab9 */ /* 0x000fe20000000a00 */
[----:B------:R-:W-:Y:S01]  /*22450*/  ULDC.64 UR8, c[0x4][0x1d0] ;  /* 0x0100740000087ab9 */ /* 0x000fe20000000a00 */
[----:B------:R-:W-:Y:S01]  /*22460*/  ULDC.64 UR4, c[0x4][0x148] ;  /* 0x0100520000047ab9 */ /* 0x000fe20000000a00 */
[----:B------:R-:W-:Y:S02]  /*22470*/  IMAD.U32 R4, RZ, RZ, UR6 ;  /* 0x00000006ff047e24 */ /* 0x000fe4000f8e00ff */
[----:B------:R-:W1:Y:S01]  /*22480*/  LDC.64 R2, c[0x4][R2] ;  /* 0x0100000002027b82 */ /* 0x000e620000000a00 */
[----:B0-----:R-:W-:Y:S02]  /*22490*/  IMAD.U32 R5, RZ, RZ, UR7 ;  /* 0x00000007ff057e24 */ /* 0x001fe4000f8e00ff */
        /* <DEDUP_REMOVED lines=9> */
.L_x_1526:
[----:B------:R-:W2:Y:S01]  /*22530*/  LDL.LU R2, [R1+0x4c] ;  /* 0x00004c0001027983 */ /* 0x000ea20000300800 */
[----:B------:R-:W-:-:S04]  /*22540*/  IADD3 R17, R18, 0x10000, RZ ;  /* 0x0001000012117810 */ /* 0x000fc80007ffe0ff */
        /* <DEDUP_REMOVED lines=21> */
.L_x_1527:
[----:B------:R-:W-:-:S04]  /*226a0*/  IADD3 R0, R18, 0x8000, RZ ;  /* 0x0000800012007810 */ /* 0x000fc80007ffe0ff */
[----:B------:R-:W-:Y:S01]  /*226b0*/  LOP3.LUT P0, RZ, R0, 0x1bf, RZ, 0xc0, !PT ;  /* 0x000001bf00ff7812 */ /* 0x000fe2000780c0ff */
[----:B------:R2:W-:-:S12]  /*226c0*/  STL [R1+0x48], R0 ;  /* 0x0000480001007387 */ /* 0x0005d80000100800 */
[----:B--2---:R-:W-:Y:S05]  /*226d0*/  @!P0 BRA `(.L_x_1528) ;  /* 0x0000000000408947 */ /* 0x004fea0003800000 */
        /* <DEDUP_REMOVED lines=16> */
.L_x_1528:
[----:B------:R-:W-:-:S13]  /*227e0*/  LOP3.LUT P6, RZ, R17, 0x3ff, RZ, 0xc0, !PT ;  /* 0x000003ff11ff7812 */ /* 0x000fda00078cc0ff */
[----:B------:R-:W-:Y:S05]  /*227f0*/  @!P6 BRA `(.L_x_1529) ;  /* 0x000000000040e947 */ /* 0x000fea0003800000 */
[----:B-1----:R-:W-:Y:S01]  /*22800*/  MOV R2, 0x0 ;  /* 0x0000000000027802 */ /* 0x002fe20000000f00 */
[----:B------:R-:W-:Y:S01]  /*22810*/  ULDC.64 UR4, c[0x4][0x1c8] ;  /* 0x0100720000047ab9 */ /* 0x000fe20000000a00 */
[----:B------:R-:W-:Y:S01]  /*22820*/  ULDC.64 UR6, c[0x4][0x1d0] ;  /* 0x0100740000067ab9 */ /* 0x000fe20000000a00 */
[----:B------:R-:W-:Y:S01]  /*22830*/  ULDC.64 UR8, c[0x4][0x160] ;  /* 0x0100580000087ab9 */ /* 0x000fe20000000a00 */
[----:B------:R-:W-:Y:S01]  /*22840*/  MOV R4, UR4 ;  /* 0x0000000400047c02 */ /* 0x000fe20008000f00 */
[----:B0-----:R-:W-:Y:S01]  /*22850*/  IMAD.U32 R5, RZ, RZ, UR5 ;  /* 0x00000005ff057e24 */ /* 0x001fe2000f8e00ff */
[----:B------:R-:W0:Y:S01]  /*22860*/  LDC.64 R2, c[0x4][R2] ;  /* 0x0100000002027b82 */ /* 0x000e220000000a00 */
        /* <DEDUP_REMOVED lines=8> */
[----:B0-----:R-:W-:Y:S05]  /*228f0*/  CALL.ABS.NOINC R2 ;  /* 0x0000000002007343 */ /* 0x001fea0003c00000 */
.L_x_1529:
[----:B-1----:R-:W2:Y:S01]  /*22900*/  LDL.LU R2, [R1+0x4] ;  /* 0x0000040001027983 */ /* 0x002ea20000300800 */
[----:B------:R-:W1:Y:S01]  /*22910*/  LDC R0, c[0x0][0x428] ;  /* 0x00010a00ff007b82 */ /* 0x000e620000000800 */
[----:B------:R-:W-:Y:S02]  /*22920*/  ULDC.64 UR4, c[0x0][0x9f8] ;  /* 0x00027e0000047ab9 */ /* 0x000fe40000000a00 */
[----:B------:R-:W3:Y:S04]  /*22930*/  LDL R18, [R1+0x8] ;  /* 0x0000080001127983 */ /* 0x000ee80000100800 */
[----:B------:R-:W4:Y:S01]  /*22940*/  LDL R17, [R1+0xc] ;  /* 0x00000c0001117983 */ /* 0x000f220000100800 */
[----:B-1----:R-:W-:-:S13]  /*22950*/  ISETP.NE.AND P0, PT, R0, 0x1, PT ;  /* 0x000000010000780c */ /* 0x002fda0003f05270 */
[----:B------:R-:W1:Y:S01]  /*22960*/  @P0 LDC R4, c[0x0][0x430] ;  /* 0x00010c00ff040b82 */ /* 0x000e620000000800 */
[----:B--2---:R-:W-:-:S07]  /*22970*/  IMAD R3, R2, 0x80, R19 ;  /* 0x0000008002037824 */ /* 0x004fce00078e0213 */
[----:B------:R-:W2:Y:S01]  /*22980*/  @P0 LDC R2, c[0x0][0x42c] ;  /* 0x00010b00ff020b82 */ /* 0x000ea20000000800 */
[----:B---3--:R-:W-:Y:S01]  /*22990*/  MOV R0, R18 ;  /* 0x0000001200007202 */ /* 0x008fe20000000f00 */
[----:B--2---:R-:W-:Y:S02]  /*229a0*/  @P0 IMAD.HI.U32 R2, R18, R2, RZ ;  /* 0x0000000212020227 */ /* 0x004fe400078e00ff */
[----:B------:R-:W2:Y:S03]  /*229b0*/  S2R R18, SR_TID.X ;  /* 0x0000000000127919 */ /* 0x000ea60000002100 */
[----:B-1----:R-:W-:Y:S01]  /*229c0*/  @P0 SHF.R.U32.HI R0, RZ, R4, R2 ;  /* 0x00000004ff000219 */ /* 0x002fe20000011602 */
[----:B----4-:R-:W-:Y:S01]  /*229d0*/  IMAD.MOV.U32 R2, RZ, RZ, R17 ;  /* 0x000000ffff027224 */ /* 0x010fe200078e0011 */
[----:B------:R-:W-:-:S04]  /*229e0*/  ISETP.NE.U32.AND P0, PT, RZ, UR4, PT ;  /* 0x00000004ff007c0c */ /* 0x000fc8000bf05070 */
[----:B------:R-:W-:Y:S01]  /*229f0*/  ISETP.NE.AND.EX P0, PT, RZ, UR5, PT, P0 ;  /* 0x00000005ff007c0c */ /* 0x000fe2000bf05300 */
[----:B------:R-:W-:-:S12]  /*22a00*/  ULDC.64 UR4, c[0x0][0xa00] ;  /* 0x0002800000047ab9 */ /* 0x000fd80000000a00 */
[----:B0-----:R-:W0:Y:S01]  /*22a10*/  @P0 LDC.64 R4, c[0x0][0x9f8] ;  /* 0x00027e00ff040b82 */ /* 0x001e220000000a00 */
[----:B--2---:R-:W-:Y:S01]  /*22a20*/  LOP3.LUT R18, R18, 0x7f, RZ, 0xc0, !PT ;  /* 0x0000007f12127812 */ /* 0x004fe200078ec0ff */
[----:B0-----:R-:W-:-:S05]  /*22a30*/  @P0 IMAD.WIDE R4, R17, 0x4, R4 ;  /* 0x0000000411040825 */ /* 0x001fca00078e0204 */
[----:B------:R0:W2:Y:S01]  /*22a40*/  @P0 LDG.E R2, desc[UR46][R4.64] ;  /* 0x0000002e04020981 */ /* 0x0000a2000c1e1900 */
[----:B------:R-:W-:Y:S02]  /*22a50*/  ISETP.NE.AND P1, PT, R18, RZ, PT ;  /* 0x000000ff1200720c */ /* 0x000fe40003f25270 */
[----:B------:R-:W-:Y:S02]  /*22a60*/  ISETP.NE.U32.AND P0, PT, RZ, UR4, PT ;  /* 0x00000004ff007c0c */ /* 0x000fe4000bf05070 */
[----:B------:R-:W-:Y:S02]  /*22a70*/  PLOP3.LUT P3, PT, P1, PT, PT, 0x8, 0x0 ;  /* 0x000000000000781c */ /* 0x000fe40000f6e170 */
[----:B------:R-:W-:-:S04]  /*22a80*/  ISETP.NE.AND.EX P2, PT, RZ, UR5, PT, P0 ;  /* 0x00000005ff007c0c */ /* 0x000fc8000bf45300 */
[----:B0-----:R-:W-:-:S03]  /*22a90*/  SEL R4, R17, RZ, !P2 ;  /* 0x000000ff11047207 */ /* 0x001fc60005000000 */
[----:B------:R-:W-:-:S05]  /*22aa0*/  VOTEU.ALL UP1, P1 ;  /* 0x00000000003f7886 */ /* 0x000fca0000820000 */
[----:B------:R-:W-:-:S04]  /*22ab0*/  @!UP1 UIADD3 UR8, UP0, UR42, 0x270, URZ ;  /* 0x000002702a089890 */ /* 0x000fc8000ff1e03f */
[----:B------:R-:W-:-:S03]  /*22ac0*/  @!UP1 UIADD3.X UR9, URZ, UR43, URZ, UP0, !UPT ;  /* 0x0000002b3f099290 */ /* 0x000fc600087fe43f */
[----:B------:R-:W-:Y:S01]  /*22ad0*/  VOTEU.ALL UP0, P1 ;  /* 0x00000000003f7886 */ /* 0x000fe20000800000 */
[----:B--2---:R0:W-:Y:S08]  /*22ae0*/  STL [R1+0x28], R2 ;  /* 0x0000280201007387 */ /* 0x0041f00000100800 */
.L_x_1530:
[----:B0-----:R-:W2:Y:S01]  /*22af0*/  LDL R2, [R1+0x8] ;  /* 0x0000080001027983 */ /* 0x001ea20000100800 */
        /* <DEDUP_REMOVED lines=9> */
[----:B-1----:R-:W-:Y:S05]  /*22b90*/  @P3 BRA.U.ANY `(.L_x_1530) ;  /* 0xfffffffd00d43947 */ /* 0x002fea000393ffff */
[----:B------:R-:W-:Y:S01]  /*22ba0*/  PLOP3.LUT P2, PT, P1, PT, PT, 0x8, 0x0 ;  /* 0x000000000000781c */ /* 0x000fe20000f4e170 */
[----:B------:R-:W-:Y:S01]  /*22bb0*/  VOTEU.ALL UP0, P1 ;  /* 0x00000000003f7886 */ /* 0x000fe20000800000 */
[----:B------:R-:W-:-:S11]  /*22bc0*/  UMOV UR4, 0x80 ;  /* 0x0000008000047882 */ /* 0x000fd60000000000 */
.L_x_1531:
        /* <DEDUP_REMOVED lines=24> */
.L_x_1784:
[----:B--2---:R-:W-:Y:S02]  /*22d50*/  ISETP.NE.AND P0, PT, R14, RZ, PT ;  /* 0x000000ff0e00720c */ /* 0x004fe40003f05270 */
[----:B------:R-:W-:-:S11]  /*22d60*/  PLOP3.LUT P6, PT, PT, PT, PT, 0x8, 0x0 ;  /* 0x000000000000781c */ /* 0x000fd60003fce170 */
[----:B------:R-:W-:Y:S05]  /*22d70*/  @P0 BRA `(.L_x_1533) ;  /* 0x00000008000c0947 */ /* 0x000fea0003800000 */
[----:B------:R-:W-:-:S03]  /*22d80*/  UMOV UR4, 0xffffffff ;  /* 0xffffffff00047882 */ /* 0x000fc60000000000 */
[----:B------:R-:W-:Y:S05]  /*22d90*/  BRA.DIV UR4, `(.L_x_1534) ;  /* 0x0000007204b07947 */ /* 0x000fea000b800000 */
[----:B------:R-:W-:-:S13]  /*22da0*/  ELECT P6, URZ, PT ;  /* 0x00000000003f782f */ /* 0x000fda00038c0000 */
.L_x_1787:
[----:B------:R-:W-:Y:S05]  /*22db0*/  @!P6 BRA `(.L_x_1535) ;  /* 0x000000040080e947 */ /* 0x000fea0003800000 */
[----:B------:R-:W-:Y:S01]  /*22dc0*/  ISETP.NE.U32.AND P0, PT, R6, RZ, PT ;  /* 0x000000ff0600720c */ /* 0x000fe20003f05070 */
[----:B------:R-:W-:-:S03]  /*22dd0*/  VIADD R8, R16, 0xffffffff ;  /* 0xffffffff10087836 */ /* 0x000fc60000000000 */
[----:B------:R-:W-:-:S13]  /*22de0*/  ISETP.NE.AND.EX P0, PT, R7, RZ, PT, P0 ;  /* 0x000000ff0700720c */ /* 0x000fda0003f05300 */
[----:B------:R-:W-:Y:S05]  /*22df0*/  @!P0 BRA `(.L_x_1536) ;  /* 0x0000000000488947 */ /* 0x000fea0003800000 */
[----:B------:R-:W2:Y:S01]  /*22e00*/  LDC R9, c[0x0][0x41c] ;  /* 0x00010700ff097b82 */ /* 0x000ea20000000800 */
[----:B------:R-:W-:Y:S01]  /*22e10*/  IMAD.MOV.U32 R2, RZ, RZ, R8 ;  /* 0x000000ffff027224 */ /* 0x000fe200078e0008 */
[----:B------:R-:W-:Y:S01]  /*22e20*/  ULDC.64 UR4, c[0x0][0x408] ;  /* 0x0001020000047ab9 */ /* 0x000fe20000000a00 */
[----:B--2---:R-:W-:-:S13]  /*22e30*/  ISETP.NE.AND P0, PT, R9, 0x1, PT ;  /* 0x000000010900780c */ /* 0x004fda0003f05270 */
[----:B------:R-:W2:Y:S02]  /*22e40*/  @P0 LDC.64 R10, c[0x0][0x420] ;  /* 0x00010800ff0a0b82 */ /* 0x000ea40000000a00 */
[----:B--2---:R-:W-:-:S05]  /*22e50*/  @P0 IMAD.HI.U32 R10, R8, R10, RZ ;  /* 0x0000000a080a0227 */ /* 0x004fca00078e00ff */
[----:B------:R-:W-:-:S04]  /*22e60*/  @P0 SHF.R.U32.HI R2, RZ, R11, R10 ;  /* 0x0000000bff020219 */ /* 0x000fc8000001160a */
[--C-:B------:R-:W-:Y:S01]  /*22e70*/  SHF.R.S32.HI R11, RZ, 0x1f, R2.reuse ;  /* 0x0000001fff0b7819 */ /* 0x100fe20000011402 */
[--C-:B-1----:R-:W-:Y:S02]  /*22e80*/  IMAD.MOV R5, RZ, RZ, -R2.reuse ;  /* 0x000000ffff057224 */ /* 0x102fe400078e0a02 */
[----:B------:R-:W-:Y:S02]  /*22e90*/  IMAD.MOV.U32 R10, RZ, RZ, R2 ;  /* 0x000000ffff0a7224 */ /* 0x000fe400078e0002 */
        /* <DEDUP_REMOVED lines=8> */
.L_x_1536:
[----:B-1----:R-:W3:Y:S01]  /*22f20*/  LDL R5, [R1+0x14] ;  /* 0x0000140001057983 */ /* 0x002ee20000100800 */
[----:B------:R-:W-:-:S03]  /*22f30*/  MOV R9, 0x400 ;  /* 0x0000040000097802 */ /* 0x000fc60000000f00 */
[----:B--2---:R-:W2:Y:S01]  /*22f40*/  LDL R7, [R1+0x20] ;  /* 0x0000200001077983 */ /* 0x004ea20000100800 */
[----:B------:R-:W1:Y:S01]  /*22f50*/  S2R R10, SR_CgaCtaId ;  /* 0x00000000000a7919 */ /* 0x000e620000008800 */
[----:B------:R-:W4:Y:S01]  /*22f60*/  S2R R6, SR_TID.X ;  /* 0x0000000000067919 */ /* 0x000f220000002100 */
[----:B-1----:R-:W-:Y:S02]  /*22f70*/  LEA R9, R10, R9, 0x18 ;  /* 0x000000090a097211 */ /* 0x002fe400078ec0ff */
[----:B----4-:R-:W-:-:S04]  /*22f80*/  LOP3.LUT R6, R6, 0x7f, RZ, 0xc0, !PT ;  /* 0x0000007f06067812 */ /* 0x010fc800078ec0ff */
[----:B------:R-:W-:Y:S01]  /*22f90*/  ISETP.NE.AND P0, PT, R6, RZ, PT ;  /* 0x000000ff0600720c */ /* 0x000fe20003f05270 */
[----:B---3--:R-:W-:Y:S01]  /*22fa0*/  IMAD R5, R5, 0x8, R9 ;  /* 0x0000000805057824 */ /* 0x008fe200078e0209 */
[----:B--2---:R-:W-:-:S04]  /*22fb0*/  SHF.L.U32 R7, R7, 0x1f, RZ ;  /* 0x0000001f07077819 */ /* 0x004fc800000006ff */
[----:B------:R-:W1:Y:S02]  /*22fc0*/  SYNCS.PHASECHK.TRANS64.TRYWAIT P2, [R5+URZ+0x28480], R7 ;  /* 0x02848007050075a7 */ /* 0x000e64000804017f */
[----:B-1----:R-:W-:Y:S05]  /*22fd0*/  @!P2 BRA `(.L_x_1537) ;  /* 0x000000700040a947 */ /* 0x002fea0003800000 */
.L_x_1788:
        /* <DEDUP_REMOVED lines=8> */
.L_x_1538:
        /* <DEDUP_REMOVED lines=27> */
.L_x_1789:
        /* <DEDUP_REMOVED lines=8> */
.L_x_1540:
        /* <DEDUP_REMOVED lines=19> */
.L_x_1535:
        /* <DEDUP_REMOVED lines=31> */
.L_x_1533:
[----:B------:R-:W2:Y:S01]  /*235b0*/  LDL.LU R6, [R1+0x50] ;  /* 0x0000500001067983 */ /* 0x000ea20000300800 */
[----:B------:R-:W-:Y:S01]  /*235c0*/  MOV R4, 0x400 ;  /* 0x0000040000047802 */ /* 0x000fe20000000f00 */
[----:B------:R-:W-:Y:S01]  /*235d0*/  BSSY B0, `(.L_x_1541) ;  /* 0x000000b000007945 */ /* 0x000fe20003800000 */
[----:B-1----:R-:W1:Y:S02]  /*235e0*/  S2R R5, SR_CgaCtaId ;  /* 0x0000000000057919 */ /* 0x002e640000008800 */
[----:B-1----:R-:W-:Y:S01]  /*235f0*/  LEA R4, R5, R4, 0x18 ;  /* 0x0000000405047211 */ /* 0x002fe200078ec0ff */
[----:B--2---:R-:W-:-:S05]  /*23600*/  VIADD R6, R6, 0x1 ;  /* 0x0000000106067836 */ /* 0x004fca0000000000 */
[----:B------:R-:W-:Y:S01]  /*23610*/  LEA.HI R3, R6, R6, RZ, 0x1 ;  /* 0x0000000606037211 */ /* 0x000fe200078f08ff */
[----:B------:R1:W-:Y:S03]  /*23620*/  STL [R1+0x50], R6 ;  /* 0x0000500601007387 */ /* 0x0003e60000100800 */
[----:B------:R-:W-:-:S05]  /*23630*/  LOP3.LUT R3, R3, 0xfffffffe, RZ, 0xc0, !PT ;  /* 0xfffffffe03037812 */ /* 0x000fca00078ec0ff */
[----:B------:R-:W-:-:S05]  /*23640*/  IMAD.IADD R3, R6, 0x1, -R3 ;  /* 0x0000000106037824 */ /* 0x000fca00078e0a03 */
[----:B------:R-:W-:-:S04]  /*23650*/  SHF.L.U32 R3, R3, 0x1f, RZ ;  /* 0x0000001f03037819 */ /* 0x000fc800000006ff */
[----:B------:R-:W2:Y:S02]  /*23660*/  SYNCS.PHASECHK.TRANS64.TRYWAIT P0, [R4+URZ+0x28420], R3 ;  /* 0x02842003040075a7 */ /* 0x000ea4000800017f */
[----:B-12---:R-:W-:Y:S05]  /*23670*/  @!P0 BRA `(.L_x_1542) ;  /* 0x0000006800c08947 */ /* 0x006fea0003800000 */
.L_x_1790:
[----:B------:R-:W-:Y:S05]  /*23680*/  BSYNC B0 ;  /* 0x0000000000007941 */ /* 0x000fea0003800000 */
.L_x_1541:
[----:B-1----:R-:W2:Y:S01]  /*23690*/  LDL R4, [R1+0x34] ;  /* 0x0000340001047983 */ /* 0x002ea20000100800 */
[----:B------:R-:W-:-:S05]  /*236a0*/  VIADD R16, R16, 0xfffffffe ;  /* 0xfffffffe10107836 */ /* 0x000fca0000000000 */
[----:B--2---:R-:W-:-:S13]  /*236b0*/  ISETP.GE.AND P0, PT, R16, R4, PT ;  /* 0x000000041000720c */ /* 0x004fda0003f06270 */
[----:B------:R-:W-:Y:S05]  /*236c0*/  @!P0 BRA `(.L_x_1543) ;  /* 0x0000001000748947 */ /* 0x000fea0003800000 */
[----:B------:R1:W5:Y:S01]  /*236d0*/  LDL.LU R6, [R1+0x14] ;  /* 0x0000140001067983 */ /* 0x0003620000300800 */
[----:B------:R-:W-:-:S03]  /*236e0*/  IMAD.MOV.U32 R20, RZ, RZ, R16 ;  /* 0x000000ffff147224 */ /* 0x000fc600078e0010 */
[----:B------:R1:W5:Y:S04]  /*236f0*/  LDL.LU R7, [R1+0x20] ;  /* 0x0000200001077983 */ /* 0x0003680000300800 */
.L_x_1565:
[----:B-----5:R-:W-:Y:S01]  /*23700*/  VIADD R4, R6, 0x1 ;  /* 0x0000000106047836 */ /* 0x020fe20000000000 */
        /* <DEDUP_REMOVED lines=15> */
[----:B------:R-:W4:Y:S01]  /*23800*/  LDC R5, c[0x0][0x41c] ;  /* 0x00010700ff057b82 */ /* 0x000f220000000800 */
[----:B------:R-:W-:Y:S02]  /*23810*/  ULDC.64 UR6, c[0x0][0x408] ;  /* 0x0001020000067ab9 */ /* 0x000fe40000000a00 */
[----:B------:R-:W2:Y:S01]  /*23820*/  LDL R11, [R1+0x28] ;  /* 0x00002800010b7983 */ /* 0x000ea20000100800 */
[----:B----4-:R-:W-:-:S13]  /*23830*/  ISETP.NE.AND P0, PT, R5, 0x1, PT ;  /* 0x000000010500780c */ /* 0x010fda0003f05270 */
[----:B------:R-:W4:Y:S02]  /*23840*/  @P0 LDC.64 R2, c[0x0][0x420] ;  /* 0x00010800ff020b82 */ /* 0x000f240000000a00 */
[----:B----4-:R-:W-:-:S04]  /*23850*/  @P0 IMAD.HI.U32 R4, R20, R2, RZ ;  /* 0x0000000214040227 */ /* 0x010fc800078e00ff */
[----:B------:R-:W-:Y:S01]  /*23860*/  IMAD.MOV.U32 R2, RZ, RZ, R20 ;  /* 0x000000ffff027224 */ /* 0x000fe200078e0014 */
[----:B------:R-:W-:-:S04]  /*23870*/  @P0 SHF.R.U32.HI R2, RZ, R3, R4 ;  /* 0x00000003ff020219 */ /* 0x000fc80000011604 */
[----:B------:R-:W-:Y:S02]  /*23880*/  SHF.R.S32.HI R3, RZ, 0x1f, R2 ;  /* 0x0000001fff037819 */ /* 0x000fe40000011402 */
[----:B------:R-:W-:-:S05]  /*23890*/  IADD3 R8, -R2, RZ, RZ ;  /* 0x000000ff02087210 */ /* 0x000fca0007ffe1ff */
[----:B------:R-:W-:Y:S02]  /*238a0*/  IMAD R8, R5, R8, R20 ;  /* 0x0000000805087224 */ /* 0x000fe400078e0214 */
[----:B---3--:R-:W-:-:S04]  /*238b0*/  IMAD R4, R12, UR6, RZ ;  /* 0x000000060c047c24 */ /* 0x008fc8000f8e02ff */
[C---:B--2---:R-:W-:Y:S02]  /*238c0*/  IMAD R4, R11.reuse, UR7, R4 ;  /* 0x000000070b047c24 */ /* 0x044fe4000f8e0204 */
[----:B------:R-:W-:-:S04]  /*238d0*/  IMAD.WIDE.U32 R2, R11, UR6, R2 ;  /* 0x000000060b027c25 */ /* 0x000fc8000f8e0002 */
[----:B------:R-:W-:Y:S01]  /*238e0*/  IMAD.IADD R3, R4, 0x1, R3 ;  /* 0x0000000104037824 */ /* 0x000fe200078e0203 */
[----:B------:R-:W-:-:S04]  /*238f0*/  LEA R4, P0, R2, UR4, 0x2 ;  /* 0x0000000402047c11 */ /* 0x000fc8000f8010ff */
[----:B------:R-:W-:-:S05]  /*23900*/  LEA.HI.X R5, R2, UR5, R3, 0x2, P0 ;  /* 0x0000000502057c11 */ /* 0x000fca00080f1403 */
[----:B------:R3:W5:Y:S04]  /*23910*/  LDG.E R2, desc[UR46][R4.64] ;  /* 0x0000002e04027981 */ /* 0x000768000c1e1900 */
.L_x_1546:
[----:B---3--:R-:W3:Y:S01]  /*23920*/  S2R R5, SR_CgaCtaId ;  /* 0x0000000000057919 */ /* 0x008ee20000008800 */
[----:B------:R-:W-:Y:S01]  /*23930*/  MOV R4, 0x400 ;  /* 0x0000040000047802 */ /* 0x000fe20000000f00 */
[----:B------:R-:W-:Y:S01]  /*23940*/  BSSY B1, `(.L_x_1547) ;  /* 0x0000009000017945 */ /* 0x000fe20003800000 */
[----:B------:R-:W4:Y:S02]  /*23950*/  S2R R3, SR_TID.X ;  /* 0x0000000000037919 */ /* 0x000f240000002100 */
[----:B---3--:R-:W-:Y:S02]  /*23960*/  LEA R4, R5, R4, 0x18 ;  /* 0x0000000405047211 */ /* 0x008fe400078ec0ff */
[----:B----4-:R-:W-:-:S03]  /*23970*/  LOP3.LUT R3, R3, 0x7f, RZ, 0xc0, !PT ;  /* 0x0000007f03037812 */ /* 0x010fc600078ec0ff */
[----:B------:R-:W-:Y:S01]  /*23980*/  IMAD R5, R10, 0x8, R4 ;  /* 0x000000080a057824 */ /* 0x000fe200078e0204 */
[----:B------:R-:W-:Y:S02]  /*23990*/  SHF.L.U32 R4, R9, 0x1f, RZ ;  /* 0x0000001f09047819 */ /* 0x000fe400000006ff */
[----:B------:R-:W-:Y:S02]  /*239a0*/  ISETP.NE.AND P2, PT, R3, RZ, PT ;  /* 0x000000ff0300720c */ /* 0x000fe40003f45270 */
[----:B------:R-:W3:Y:S02]  /*239b0*/  SYNCS.PHASECHK.TRANS64.TRYWAIT P0, [R5+URZ+0x28480], R4 ;  /* 0x02848004050075a7 */ /* 0x000ee4000800017f */
[----:B---3--:R-:W-:Y:S09]  /*239c0*/  @!P0 BRA `(.L_x_1548) ;  /* 0x00000068000c8947 */ /* 0x008ff20003800000 */
.L_x_1791:
[----:B------:R-:W-:Y:S05]  /*239d0*/  BSYNC B1 ;  /* 0x0000000000017941 */ /* 0x000fea0003800000 */
.L_x_1547:
[----:B------:R-:W-:Y:S04]  /*239e0*/  BSSY B1, `(.L_x_1549) ;  /* 0x0000009000017945 */ /* 0x000fe80003800000 */
[----:B------:R-:W-:Y:S05]  /*239f0*/  @P2 BRA `(.L_x_1550) ;  /* 0x00000000001c2947 */ /* 0x000fea0003800000 */
[----:B------:R-:W2:Y:S02]  /*23a00*/  S2R R3, SR_TID.X ;  /* 0x0000000000037919 */ /* 0x000ea40000002100 */
[----:B--2---:R-:W-:Y:S01]  /*23a10*/  LOP3.LUT R9, R3, 0x1f, RZ, 0xc0, !PT ;  /* 0x0000001f03097812 */ /* 0x004fe200078ec0ff */
[----:B------:R-:W-:-:S03]  /*23a20*/  IMAD.MOV.U32 R3, RZ, RZ, 0x4000 ;  /* 0x00004000ff037424 */ /* 0x000fc600078e00ff */
[----:B------:R-:W-:Y:S01]  /*23a30*/  ISETP.NE.AND P0, PT, R9, RZ, PT ;  /* 0x000000ff0900720c */ /* 0x000fe20003f05270 */
[----:B------:R4:W-:-:S12]  /*23a40*/  SYNCS.ARRIVE.TRANS64 RZ, [R5+URZ+0x28470], R3 ;  /* 0x0284700305ff79a7 */ /* 0x0009d8000800003f */
[----:B----4-:R-:W-:Y:S05]  /*23a50*/  @!P0 BRA `(.L_x_1550) ;  /* 0x0000000000048947 */ /* 0x010fea0003800000 */
[----:B------:R-:W-:Y:S01]  /*23a60*/  BPT.TRAP 0x1 ;  /* 0x000000040000795c */ /* 0x000fe20000300000 */
.L_x_1550:
[----:B------:R-:W-:Y:S05]  /*23a70*/  BSYNC B1 ;  /* 0x0000000000017941 */ /* 0x000fea0003800000 */
.L_x_1549:
[----:B------:R-:W4:Y:S04]  /*23a80*/  LDL R3, [R1+0x14] ;  /* 0x0000140001037983 */ /* 0x000f280000100800 */
[----:B--2---:R-:W2:Y:S01]  /*23a90*/  LDL R9, [R1+0x38] ;  /* 0x0000380001097983 */ /* 0x004ea20000100800 */
[----:B------:R-:W-:Y:S01]  /*23aa0*/  IMAD.MOV.U32 R13, RZ, RZ, RZ ;  /* 0x000000ffff0d7224 */ /* 0x000fe200078e00ff */
[----:B------:R-:W-:Y:S01]  /*23ab0*/  MOV R10, 0x400 ;  /* 0x00000400000a7802 */ /* 0x000fe20000000f00 */
[----:B------:R-:W-:Y:S01]  /*23ac0*/  UIADD3 UR4, UP0, UR42, 0x470, URZ ;  /* 0x000004702a047890 */ /* 0x000fe2000ff1e03f */
[----:B------:R-:W0:Y:S01]  /*23ad0*/  S2R R11, SR_CgaCtaId ;  /* 0x00000000000b7919 */ /* 0x000e220000008800 */
[----:B------:R-:W-:Y:S01]  /*23ae0*/  PLOP3.LUT P0, PT, PT, PT, PT, 0x80, 0x0 ;  /* 0x000000000000781c */ /* 0x000fe20003f0f070 */
[----:B------:R-:W-:Y:S01]  /*23af0*/  UMOV UR6, 0x0 ;  /* 0x0000000000067882 */ /* 0x000fe20000000000 */
[----:B------:R-:W-:Y:S01]  /*23b00*/  R2UR UR10, R13 ;  /* 0x000000000d0a72ca */ /* 0x000fe200000e0000 */
[----:B------:R-:W-:Y:S01]  /*23b10*/  UIADD3.X UR5, URZ, UR43, URZ, UP0, !UPT ;  /* 0x0000002b3f057290 */ /* 0x000fe200087fe43f */
[----:B------:R-:W-:Y:S01]  /*23b20*/  UMOV UR7, 0x14f00000 ;  /* 0x14f0000000077882 */ /* 0x000fe20000000000 */
[----:B0-----:R-:W-:-:S05]  /*23b30*/  LEA R10, R11, R10, 0x18 ;  /* 0x0000000a0b0a7211 */ /* 0x001fca00078ec0ff */
[----:B----4-:R-:W-:Y:S02]  /*23b40*/  IMAD R3, R3, 0x4000, R10 ;  /* 0x0000400003037824 */ /* 0x010fe400078e020a */
[----:B--2---:R-:W-:Y:S02]  /*23b50*/  IMAD R9, R8, 0x40, R9 ;  /* 0x0000004008097824 */ /* 0x004fe400078e0209 */
[----:B------:R-:W-:Y:S02]  /*23b60*/  VIADD R8, R5, 0x28470 ;  /* 0x0002847005087836 */ /* 0x000fe40000000000 */
[----:B------:R-:W-:-:S07]  /*23b70*/  VIADD R10, R3, 0x10000 ;  /* 0x00010000030a7836 */ /* 0x000fce0000000000 */
.L_x_1551:
        /* <DEDUP_REMOVED lines=16> */
.L_x_1552:
        /* <DEDUP_REMOVED lines=13> */
.L_x_1792:
[----:B------:R-:W-:Y:S05]  /*23d50*/  BSYNC B1 ;  /* 0x0000000000017941 */ /* 0x000fea0003800000 */
.L_x_1553:
[----:B------:R-:W-:Y:S01]  /*23d60*/  BSSY B1, `(.L_x_1555) ;  /* 0x000000b000017945 */ /* 0x000fe20003800000 */
[----:B------:R-:W-:Y:S02]  /*23d70*/  IMAD.MOV.U32 R10, RZ, RZ, 0x0 ;  /* 0x00000000ff0a7424 */ /* 0x000fe400078e00ff */
[----:B------:R-:W-:Y:S01]  /*23d80*/  IMAD.MOV.U32 R11, RZ, RZ, 0x14f00000 ;  /* 0x14f00000ff0b7424 */ /* 0x000fe200078e00ff */
[----:B------:R-:W-:Y:S06]  /*23d90*/  @P2 BRA `(.L_x_1556) ;  /* 0x00000000001c2947 */ /* 0x000fec0003800000 */
[----:B------:R-:W2:Y:S01]  /*23da0*/  S2R R8, SR_TID.X ;  /* 0x0000000000087919 */ /* 0x000ea20000002100 */
[----:B0--3--:R-:W-:-:S04]  /*23db0*/  IMAD.MOV.U32 R4, RZ, RZ, 0x4000 ;  /* 0x00004000ff047424 */ /* 0x009fc800078e00ff */
[----:B------:R4:W-:Y:S01]  /*23dc0*/  SYNCS.ARRIVE.TRANS64 RZ, [R5+URZ+0x28430], R4 ;  /* 0x0284300405ff79a7 */ /* 0x0009e2000800003f */
[----:B--2---:R-:W-:-:S04]  /*23dd0*/  LOP3.LUT R8, R8, 0x1f, RZ, 0xc0, !PT ;  /* 0x0000001f08087812 */ /* 0x004fc800078ec0ff */
[----:B------:R-:W-:-:S13]  /*23de0*/  ISETP.NE.AND P0, PT, R8, RZ, PT ;  /* 0x000000ff0800720c */ /* 0x000fda0003f05270 */
[----:B----4-:R-:W-:Y:S05]  /*23df0*/  @!P0 BRA `(.L_x_1556) ;  /* 0x0000000000048947 */ /* 0x010fea0003800000 */
[----:B------:R-:W-:Y:S01]  /*23e00*/  BPT.TRAP 0x1 ;  /* 0x000000040000795c */ /* 0x000fe20000300000 */
.L_x_1556:
[----:B------:R-:W-:Y:S05]  /*23e10*/  BSYNC B1 ;  /* 0x0000000000017941 */ /* 0x000fea0003800000 */
.L_x_1555:
[----:B------:R-:W-:Y:S01]  /*23e20*/  R2UR UR10, R13 ;  /* 0x000000000d0a72ca */ /* 0x000fe200000e0000 */
[----:B------:R-:W-:Y:S01]  /*23e30*/  UIADD3 UR4, UP0, UR42, 0x370, URZ ;  /* 0x000003702a047890 */ /* 0x000fe2000ff1e03f */
[----:B------:R-:W-:Y:S01]  /*23e40*/  R2UR UR6, R10 ;  /* 0x000000000a0672ca */ /* 0x000fe200000e0000 */
[----:B0--3--:R-:W-:Y:S01]  /*23e50*/  VIADD R5, R5, 0x28430 ;  /* 0x0002843005057836 */ /* 0x009fe20000000000 */
[----:B------:R-:W-:Y:S01]  /*23e60*/  R2UR UR7, R11 ;  /* 0x000000000b0772ca */ /* 0x000fe200000e0000 */
[----:B------:R-:W-:Y:S01]  /*23e70*/  VIADD R4, R3, 0x20000 ;  /* 0x0002000003047836 */ /* 0x000fe20000000000 */
[----:B------:R-:W-:Y:S01]  /*23e80*/  PLOP3.LUT P0, PT, PT, PT, PT, 0x80, 0x0 ;  /* 0x000000000000781c */ /* 0x000fe20003f0f070 */
[----:B------:R-:W-:-:S12]  /*23e90*/  UIADD3.X UR5, URZ, UR43, URZ, UP0, !UPT ;  /* 0x0000002b3f057290 */ /* 0x000fd800087fe43f */
.L_x_1557:
        /* <DEDUP_REMOVED lines=15> */
.L_x_1558:
        /* <DEDUP_REMOVED lines=9> */
[----:B---3--:R-:W-:Y:S05]  /*24020*/  @P0 BRA.U.ANY `(.L_x_1558) ;  /* 0xfffffffd00d80947 */ /* 0x008fea000393ffff */
.L_x_1545:
[----:B------:R-:W-:Y:S05]  /*24030*/  BSYNC B0 ;  /* 0x0000000000007941 */ /* 0x000fea0003800000 */
.L_x_1544:
[----:B------:R-:W-:-:S06]  /*24040*/  UISETP.NE.AND UP0, UPT, UR36, 0x3, UPT ;  /* 0x000000032400788c */ /* 0x000fcc000bf05270 */
[----:B------:R-:W-:-:S13]  /*24050*/  PLOP3.LUT P0, PT, PT, PT, UP0, 0x80, 0x0 ;  /* 0x000000000000781c */ /* 0x000fda0003f0f008 */
[----:B------:R-:W-:Y:S05]  /*24060*/  @!P0 BRA `(.L_x_1559) ;  /* 0x0000000000048947 */ /* 0x000fea0003800000 */
[----:B------:R-:W-:Y:S01]  /*24070*/  BPT.TRAP 0x1 ;  /* 0x000000040000795c */ /* 0x000fe20000300000 */
.L_x_1559:
[----:B------:R-:W3:Y:S01]  /*24080*/  S2R R5, SR_CgaCtaId ;  /* 0x0000000000057919 */ /* 0x000ee20000008800 */
[----:B------:R-:W-:Y:S01]  /*24090*/  IMAD.U32 R3, RZ, RZ, UR38 ;  /* 0x00000026ff037e24 */ /* 0x000fe2000f8e00ff */
[----:B------:R-:W-:Y:S01]  /*240a0*/  MOV R4, 0x400 ;  /* 0x0000040000047802 */ /* 0x000fe20000000f00 */
[----:B------:R-:W-:Y:S03]  /*240b0*/  BSSY B0, `(.L_x_1560) ;  /* 0x0000008000007945 */ /* 0x000fe60003800000 */
[----:B------:R-:W-:Y:S02]  /*240c0*/  ISETP.NE.AND P0, PT, R3, 0x3, PT ;  /* 0x000000030300780c */ /* 0x000fe40003f05270 */
[----:B------:R-:W-:-:S04]  /*240d0*/  LOP3.LUT R3, R7, 0x1, RZ, 0x3c, !PT ;  /* 0x0000000107037812 */ /* 0x000fc800078e3cff */
[----:B------:R-:W-:Y:S02]  /*240e0*/  SHF.L.U32 R3, R3, 0x1f, RZ ;  /* 0x0000001f03037819 */ /* 0x000fe400000006ff */
[----:B---3--:R-:W-:-:S05]  /*240f0*/  LEA R4, R5, R4, 0x18 ;  /* 0x0000000405047211 */ /* 0x008fca00078ec0ff */
[----:B------:R-:W-:-:S04]  /*24100*/  IMAD R21, R6, 0x8, R4 ;  /* 0x0000000806157824 */ /* 0x000fc800078e0204 */
[----:B------:R-:W3:Y:S02]  /*24110*/  SYNCS.PHASECHK.TRANS64.TRYWAIT P2, [R21+URZ+0x28470], R3 ;  /* 0x02847003150075a7 */ /* 0x000ee4000804017f */
[----:B---3--:R-:W-:Y:S05]  /*24120*/  @!P2 BRA `(.L_x_1561) ;  /* 0x00000060005ca947 */ /* 0x008fea0003800000 */
.L_x_1793:
[----:B------:R-:W-:Y:S05]  /*24130*/  BSYNC B0 ;  /* 0x0000000000007941 */ /* 0x000fea0003800000 */
.L_x_1560:
[----:B------:R-:W-:Y:S05]  /*24140*/  @!P0 BRA `(.L_x_1562) ;  /* 0x0000000000048947 */ /* 0x000fea0003800000 */
[----:B------:R-:W-:Y:S01]  /*24150*/  BPT.TRAP 0x1 ;  /* 0x000000040000795c */ /* 0x000fe20000300000 */
.L_x_1562:
[----:B------:R-:W-:Y:S01]  /*24160*/  SHF.L.U32 R4, R7, 0x1f, RZ ;  /* 0x0000001f07047819 */ /* 0x000fe200000006ff */
[----:B---3--:R-:W-:-:S03]  /*24170*/  IMAD.SHL.U32 R3, R6, 0x4000, RZ ;  /* 0x0000400006037824 */ /* 0x008fc600078e00ff */
[----:B------:R-:W3:Y:S02]  /*24180*/  SYNCS.PHASECHK.TRANS64.TRYWAIT P2, [R21+URZ+0x28460], R4 ;  /* 0x02846004150075a7 */ /* 0x000ee4000804017f */
[----:B---3--:R-:W-:Y:S05]  /*24190*/  @!P2 BRA `(.L_x_1563) ;  /* 0x000000600054a947 */ /* 0x008fea0003800000 */
.L_x_1794:
[----:B------:R-:W4:Y:S04]  /*241a0*/  LDL R12, [R1+0x3c] ;  /* 0x00003c00010c7983 */ /* 0x000f280000100800 */
[----:B------:R0:W-:Y:S04]  /*241b0*/  STL [R1+0x58], R2 ;  /* 0x0000580201007387 */ /* 0x0001e80000100800 */
[----:B0-----:R-:W2:Y:S01]  /*241c0*/  LDL R2, [R1+0x10] ;  /* 0x0000100001027983 */ /* 0x001ea20000100800 */
[----:B------:R-:W-:-:S03]  /*241d0*/  MOV R13, 0x400 ;  /* 0x00000400000d7802 */ /* 0x000fc60000000f00 */
[----:B------:R0:W-:Y:S01]  /*241e0*/  STL [R1+0x54], R0 ;  /* 0x0000540001007387 */ /* 0x0001e20000100800 */
[----:B------:R-:W1:Y:S03]  /*241f0*/  S2R R14, SR_CgaCtaId ;  /* 0x00000000000e7919 */ /* 0x000e660000008800 */
[----:B0-----:R-:W3:Y:S01]  /*24200*/  LDL R0, [R1+0x18] ;  /* 0x0000180001007983 */ /* 0x001ee20000100800 */
[----:B------:R-:W-:Y:S05]  /*24210*/  WARPSYNC.ALL ;  /* 0x0000000000007948 */ /* 0x000fea0003800000 */
[----:B-1----:R-:W-:Y:S01]  /*24220*/  LEA R13, R14, R13, 0x18 ;  /* 0x0000000d0e0d7211 */ /* 0x002fe200078ec0ff */
[----:B------:R-:W0:Y:S01]  /*24230*/  S2R R19, SR_CgaCtaId ;  /* 0x0000000000137919 */ /* 0x000e220000008800 */
[----:B------:R-:W-:Y:S01]  /*24240*/  MOV R18, 0x400 ;  /* 0x0000040000127802 */ /* 0x000fe20000000f00 */
[----:B------:R-:W-:-:S03]  /*24250*/  VIADD R16, R3, 0x1000 ;  /* 0x0000100003107836 */ /* 0x000fc60000000000 */
[----:B0-----:R-:W-:-:S05]  /*24260*/  LEA R18, R19, R18, 0x18 ;  /* 0x0000001213127211 */ /* 0x001fca00078ec0ff */
[----:B------:R-:W-:Y:S01]  /*24270*/  VIADD R18, R18, 0x8000 ;  /* 0x0000800012127836 */ /* 0x000fe20000000000 */
[----:B---3--:R-:W-:-:S04]  /*24280*/  LOP3.LUT R4, R3, R0, RZ, 0xfc, !PT ;  /* 0x0000000003047212 */ /* 0x008fc800078efcff */
[----:B------:R-:W-:-:S06]  /*24290*/  IADD3 R4, R13, R4, RZ ;  /* 0x000000040d047210 */ /* 0x000fcc0007ffe0ff */
[----:B------:R-:W0:Y:S01]  /*242a0*/  LDSM.16.MT88.4 R4, [R4+0x10000] ;  /* 0x010000000404783b */ /* 0x000e220000004200 */
[----:B----4-:R-:W-:Y:S02]  /*242b0*/  IADD3 R17, R13, R12, R3 ;  /* 0x0000000c0d117210 */ /* 0x010fe40007ffe003 */
[----:B--2---:R-:W-:Y:S02]  /*242c0*/  LOP3.LUT R12, R3, R2, RZ, 0xfc, !PT ;  /* 0x00000002030c7212 */ /* 0x004fe400078efcff */
[C-C-:B0-----:R-:W-:Y:S02]  /*242d0*/  PRMT R8, R4.reuse, 0x6420, R5.reuse ;  /* 0x0000642004087816 */ /* 0x141fe40000000005 */
[----:B------:R-:W-:Y:S02]  /*242e0*/  PRMT R9, R4, 0x7531, R5 ;  /* 0x0000753104097816 */ /* 0x000fe40000000005 */
[C-C-:B------:R-:W-:Y:S02]  /*242f0*/  PRMT R10, R6.reuse, 0x6420, R7.reuse ;  /* 0x00006420060a7816 */ /* 0x140fe40000000007 */
[----:B------:R-:W-:-:S02]  /*24300*/  PRMT R11, R6, 0x7531, R7 ;  /* 0x00007531060b7816 */ /* 0x000fc40000000007 */
[----:B------:R-:W0:Y:S01]  /*24310*/  LDSM.16.MT88.4 R4, [R17+0x10000] ;  /* 0x010000001104783b */ /* 0x000e220000004200 */
[----:B------:R-:W-:-:S05]  /*24320*/  IMAD.IADD R12, R18, 0x1, R12 ;  /* 0x00000001120c7824 */ /* 0x000fca00078e020c */
[----:B------:R0:W-:Y:S02]  /*24330*/  STSM.16.M88.4 [R12], R8 ;  /* 0x000000080c007844 */ /* 0x0001e40000000200 */
[C-C-:B0-----:R-:W-:Y:S02]  /*24340*/  PRMT R8, R4.reuse, 0x6420, R5.reuse ;  /* 0x0000642004087816 */ /* 0x141fe40000000005 */
[----:B------:R-:W-:Y:S02]  /*24350*/  PRMT R9, R4, 0x7531, R5 ;  /* 0x0000753104097816 */ /* 0x000fe40000000005 */
[----:B------:R-:W-:Y:S02]  /*24360*/  LOP3.LUT R4, R16, R2, RZ, 0xfc, !PT ;  /* 0x0000000210047212 */ /* 0x000fe400078efcff */
[C-C-:B------:R-:W-:Y:S02]  /*24370*/  PRMT R10, R6.reuse, 0x6420, R7.reuse ;  /* 0x00006420060a7816 */ /* 0x140fe40000000007 */
[----:B------:R-:W-:Y:S01]  /*24380*/  PRMT R11, R6, 0x7531, R7 ;  /* 0x00007531060b7816 */ /* 0x000fe20000000007 */
[----:B------:R-:W-:-:S05]  /*24390*/  IMAD.IADD R4, R18, 0x1, R4 ;  /* 0x0000000112047824 */ /* 0x000fca00078e0204 */
[----:B------:R0:W-:Y:S02]  /*243a0*/  STSM.16.M88.4 [R4], R8 ;  /* 0x0000000804007844 */ /* 0x0001e40000000200 */
[----:B0-----:R-:W-:-:S05]  /*243b0*/  VIADD R8, R3, 0x2000 ;  /* 0x0000200003087836 */ /* 0x001fca0000000000 */
[----:B------:R-:W-:-:S05]  /*243c0*/  LOP3.LUT R4, R8, R0, RZ, 0xfc, !PT ;  /* 0x0000000008047212 */ /* 0x000fca00078efcff */
[----:B------:R-:W-:-:S06]  /*243d0*/  IMAD.IADD R4, R13, 0x1, R4 ;  /* 0x000000010d047824 */ /* 0x000fcc00078e0204 */
[----:B------:R-:W0:Y:S01]  /*243e0*/  LDSM.16.MT88.4 R4, [R4+0x10000] ;  /* 0x010000000404783b */ /* 0x000e220000004200 */
[----:B------:R-:W-:-:S05]  /*243f0*/  LOP3.LUT R8, R8, R2, RZ, 0xfc, !PT ;  /* 0x0000000208087212 */ /* 0x000fca00078efcff */
[----:B------:R-:W-:Y:S01]  /*24400*/  IMAD.IADD R8, R18, 0x1, R8 ;  /* 0x0000000112087824 */ /* 0x000fe200078e0208 */
[C-C-:B0-----:R-:W-:Y:S02]  /*24410*/  PRMT R12, R4.reuse, 0x6420, R5.reuse ;  /* 0x00006420040c7816 */ /* 0x141fe40000000005 */
[----:B------:R-:W-:Y:S02]  /*24420*/  PRMT R13, R4, 0x7531, R5 ;  /* 0x00007531040d7816 */ /* 0x000fe40000000005 */
[C-C-:B------:R-:W-:Y:S02]  /*24430*/  PRMT R14, R6.reuse, 0x6420, R7.reuse ;  /* 0x00006420060e7816 */ /* 0x140fe40000000007 */
[----:B------:R-:W-:Y:S02]  /*24440*/  PRMT R15, R6, 0x7531, R7 ;  /* 0x00007531060f7816 */ /* 0x000fe40000000007 */
[----:B------:R-:W0:Y:S04]  /*24450*/  LDSM.16.MT88.4 R4, [R17+0x12000] ;  /* 0x012000001104783b */ /* 0x000e280000004200 */
[----:B------:R1:W-:Y:S04]  /*24460*/  STSM.16.M88.4 [R8], R12 ;  /* 0x0000000c08007844 */ /* 0x0003e80000000200 */
[----:B-1----:R-:W2:Y:S01]  /*24470*/  LDL R14, [R1+0x48] ;  /* 0x00004800010e7983 */ /* 0x002ea20000100800 */
[----:B------:R-:W-:-:S03]  /*24480*/  VIADD R12, R3, 0x3000 ;  /* 0x00003000030c7836 */ /* 0x000fc60000000000 */
[----:B------:R-:W3:Y:S04]  /*24490*/  LDL R15, [R1+0x2c] ;  /* 0x00002c00010f7983 */ /* 0x000ee80000100800 */
[----:B------:R-:W4:Y:S01]  /*244a0*/  LDL R13, [R1+0x40] ;  /* 0x00004000010d7983 */ /* 0x000f220000100800 */
[C-C-:B0-----:R-:W-:Y:S02]  /*244b0*/  PRMT R8, R4.reuse, 0x6420, R5.reuse ;  /* 0x0000642004087816 */ /* 0x141fe40000000005 */
[----:B------:R-:W-:Y:S02]  /*244c0*/  PRMT R9, R4, 0x7531, R5 ;  /* 0x0000753104097816 */ /* 0x000fe40000000005 */
[----:B------:R-:W-:Y:S02]  /*244d0*/  LOP3.LUT R4, R12, R2, RZ, 0xfc, !PT ;  /* 0x000000020c047212 */ /* 0x000fe400078efcff */
[----:B------:R-:W-:-:S02]  /*244e0*/  PRMT R10, R6, 0x6420, R7 ;  /* 0x00006420060a7816 */ /* 0x000fc40000000007 */
[----:B------:R-:W-:Y:S01]  /*244f0*/  PRMT R11, R6, 0x7531, R7 ;  /* 0x00007531060b7816 */ /* 0x000fe20000000007 */
[----:B--2---:R-:W-:-:S05]  /*24500*/  IMAD.IADD R4, R14, 0x1, R4 ;  /* 0x000000010e047824 */ /* 0x004fca00078e0204 */
[----:B------:R0:W-:Y:S04]  /*24510*/  STSM.16.M88.4 [R4], R8 ;  /* 0x0000000804007844 */ /* 0x0001e80000000200 */
[----:B0-----:R-:W2:Y:S01]  /*24520*/  LDL R10, [R1+0x44] ;  /* 0x00004400010a7983 */ /* 0x001ea20000100800 */
[-C--:B------:R-:W-:Y:S02]  /*24530*/  LOP3.LUT R16, R16, R0.reuse, RZ, 0xfc, !PT ;  /* 0x0000000010107212 */ /* 0x080fe400078efcff */
[----:B------:R-:W-:-:S03]  /*24540*/  LOP3.LUT R12, R12, R0, RZ, 0xfc, !PT ;  /* 0x000000000c0c7212 */ /* 0x000fc600078efcff */
[----:B---3--:R-:W-:-:S06]  /*24550*/  IMAD.IADD R4, R15, 0x1, R16 ;  /* 0x000000010f047824 */ /* 0x008fcc00078e0210 */
[----:B------:R-:W0:Y:S01]  /*24560*/  LDSM.16.MT88.4 R4, [R4+0x10000] ;  /* 0x010000000404783b */ /* 0x000e220000004200 */
[----:B------:R-:W-:Y:S02]  /*24570*/  MOV R11, R17 ;  /* 0x00000011000b7202 */ /* 0x000fe40000000f00 */
[C-C-:B0-----:R-:W-:Y:S02]  /*24580*/  PRMT R16, R4.reuse, 0x6420, R5.reuse ;  /* 0x0000642004107816 */ /* 0x141fe40000000005 */
[----:B------:R-:W-:Y:S02]  /*24590*/  PRMT R17, R4, 0x7531, R5 ;  /* 0x0000753104117816 */ /* 0x000fe40000000005 */
[C-C-:B------:R-:W-:Y:S02]  /*245a0*/  PRMT R18, R6.reuse, 0x6420, R7.reuse ;  /* 0x0000642006127816 */ /* 0x140fe40000000007 */
[----:B------:R-:W-:Y:S02]  /*245b0*/  PRMT R19, R6, 0x7531, R7 ;  /* 0x0000753106137816 */ /* 0x000fe40000000007 */
[----:B------:R-:W0:Y:S01]  /*245c0*/  LDSM.16.MT88.4 R4, [R11+0x11000] ;  /* 0x011000000b04783b */ /* 0x000e220000004200 */
[----:B--2---:R-:W-:-:S05]  /*245d0*/  IMAD.IADD R3, R10, 0x1, R3 ;  /* 0x000000010a037824 */ /* 0x004fca00078e0203 */
[----:B------:R-:W-:Y:S02]  /*245e0*/  IADD3 R8, R14, R3, R2 ;  /* 0x000000030e087210 */ /* 0x000fe40007ffe002 */
[----:B------:R1:W5:Y:S04]  /*245f0*/  LDL.LU R2, [R1+0x58] ;  /* 0x0000580001027983 */ /* 0x0003680000300800 */
[----:B------:R1:W5:Y:S01]  /*24600*/  LDL.LU R0, [R1+0x54] ;  /* 0x0000540001007983 */ /* 0x0003620000300800 */
[----:B0-----:R-:W-:-:S03]  /*24610*/  PRMT R9, R4, 0x7531, R5 ;  /* 0x0000753104097816 */ /* 0x001fc60000000005 */
[----:B------:R0:W-:Y:S01]  /*24620*/  STSM.16.M88.4 [R8], R16 ;  /* 0x0000001008007844 */ /* 0x0001e20000000200 */
[----:B------:R-:W-:Y:S02]  /*24630*/  PRMT R10, R6, 0x6420, R7 ;  /* 0x00006420060a7816 */ /* 0x000fe40000000007 */
[----:B----4-:R-:W-:Y:S01]  /*24640*/  IADD3 R3, R14, R13, R3 ;  /* 0x0000000d0e037210 */ /* 0x010fe20007ffe003 */
[----:B0-----:R-:W-:Y:S01]  /*24650*/  IMAD.MOV.U32 R19, RZ, RZ, R8 ;  /* 0x000000ffff137224 */ /* 0x001fe200078e0008 */
[----:B------:R-:W-:Y:S01]  /*24660*/  PRMT R8, R4, 0x6420, R5 ;  /* 0x0000642004087816 */ /* 0x000fe20000000005 */
[----:B------:R-:W-:Y:S01]  /*24670*/  IMAD.MOV.U32 R18, RZ, RZ, R11 ;  /* 0x000000ffff127224 */ /* 0x000fe200078e000b */
[----:B------:R-:W-:Y:S01]  /*24680*/  PRMT R11, R6, 0x7531, R7 ;  /* 0x00007531060b7816 */ /* 0x000fe20000000007 */
[----:B------:R-:W-:-:S04]  /*24690*/  IMAD.IADD R4, R15, 0x1, R12 ;  /* 0x000000010f047824 */ /* 0x000fc800078e020c */
[----:B------:R-:W-:Y:S04]  /*246a0*/  STSM.16.M88.4 [R3], R8 ;  /* 0x0000000803007844 */ /* 0x000fe80000000200 */
[----:B------:R-:W0:Y:S02]  /*246b0*/  LDSM.16.MT88.4 R4, [R4+0x10000] ;  /* 0x010000000404783b */ /* 0x000e240000004200 */
[C-C-:B0-----:R-:W-:Y:S02]  /*246c0*/  PRMT R12, R4.reuse, 0x6420, R5.reuse ;  /* 0x00006420040c7816 */ /* 0x141fe40000000005 */
        /* <DEDUP_REMOVED lines=15> */
[----:B0-----:R-:W0:Y:S01]  /*247c0*/  FENCE.VIEW.ASYNC.S ;  /* 0x00000000000073c6 */ /* 0x001e220000000000 */
[----:B------:R-:W-:Y:S05]  /*247d0*/  @!P0 BRA `(.L_x_1564) ;  /* 0x0000000000048947 */ /* 0x000fea0003800000 */
[----:B------:R-:W-:Y:S01]  /*247e0*/  BPT.TRAP 0x1 ;  /* 0x000000040000795c */ /* 0x000fe20000300000 */
.L_x_1564:
[----:B-1----:R-:W2:Y:S01]  /*247f0*/  LDL R3, [R1+0x34] ;  /* 0x0000340001037983 */ /* 0x002ea20000100800 */
[----:B0-----:R0:W-:Y:S03]  /*24800*/  SYNCS.ARRIVE.TRANS64.A1T0 RZ, [R21+URZ+0x28450], RZ ;  /* 0x028450ff15ff79a7 */ /* 0x0011e6000810003f */
[----:B------:R3:W5:Y:S04]  /*24810*/  LDL R6, [R1+0x14] ;  /* 0x0000140001067983 */ /* 0x0007680000100800 */
[----:B------:R3:W5:Y:S01]  /*24820*/  LDL R7, [R1+0x20] ;  /* 0x0000200001077983 */ /* 0x0007620000100800 */
[----:B0-----:R-:W-:-:S05]  /*24830*/  @!P1 VIADD R21, R21, 0x28480 ;  /* 0x0002848015159836 */ /* 0x001fca0000000000 */
[----:B------:R-:W-:Y:S01]  /*24840*/  @!P1 PRMT R21, RZ, 0x654, R21 ;  /* 0x00000654ff159816 */ /* 0x000fe20000000015 */
[----:B------:R-:W-:Y:S06]  /*24850*/  BAR.SYNC.DEFER_BLOCKING 0x2, 0x80 ;  /* 0x0082000000007b1d */ /* 0x000fec0000010000 */
[----:B------:R3:W-:Y:S01]  /*24860*/  @!P1 SYNCS.ARRIVE.TRANS64.RED.A1T0 RZ, [R21+URZ], RZ ;  /* 0x000000ff15ff99a7 */ /* 0x0007e2000810043f */
[C---:B--2---:R-:W-:Y:S01]  /*24870*/  ISETP.GT.AND P0, PT, R20.reuse, R3, PT ;  /* 0x000000031400720c */ /* 0x044fe20003f04270 */
[----:B------:R-:W-:-:S12]  /*24880*/  VIADD R20, R20, 0xffffffff ;  /* 0xffffffff14147836 */ /* 0x000fd80000000000 */
[----:B---3--:R-:W-:Y:S05]  /*24890*/  @P0 BRA `(.L_x_1565) ;  /* 0xffffffec00980947 */ /* 0x008fea000383ffff */
.L_x_1543:
[----:B------:R-:W-:Y:S04]  /*248a0*/  BSSY B0, `(.L_x_1566) ;  /* 0x000000f000007945 */ /* 0x000fe80003800000 */
[----:B------:R-:W-:Y:S05]  /*248b0*/  @P1 BRA `(.L_x_1567) ;  /* 0x0000000000341947 */ /* 0x000fea0003800000 */
[----:B------:R-:W1:Y:S01]  /*248c0*/  S2R R3, SR_LANEID ;  /* 0x0000000000037919 */ /* 0x000e620000000000 */
[----:B------:R-:W-:Y:S02]  /*248d0*/  VOTEU.ANY UR4, UPT, PT ;  /* 0x0000000000047886 */ /* 0x000fe400038e0100 */
[----:B-----5:R-:W1:Y:S08]  /*248e0*/  FLO.U32 R0, UR4 ;  /* 0x0000000400007d00 */ /* 0x020e7000080e0000 */
[----:B------:R-:W2:Y:S01]  /*248f0*/  POPC R5, UR4 ;  /* 0x0000000400057d09 */ /* 0x000ea20008000000 */
[----:B-1----:R-:W-:-:S02]  /*24900*/  ISETP.EQ.U32.AND P0, PT, R0, R3, PT ;  /* 0x000000030000720c */ /* 0x002fc40003f02070 */
[----:B------:R-:W2:Y:S11]  /*24910*/  LDC.64 R2, c[0x0][0xc38] ;  /* 0x00030e00ff027b82 */ /* 0x000eb60000000a00 */
[----:B--2---:R-:W2:Y:S01]  /*24920*/  @P0 ATOMG.E.ADD.STRONG.GPU PT, R3, desc[UR46][R2.64], R5 ;  /* 0x00000005020309a8 */ /* 0x004ea200081ee1ee */
[----:B------:R-:W1:Y:S02]  /*24930*/  S2R R4, SR_LTMASK ;  /* 0x0000000000047919 */ /* 0x000e640000003900 */
[----:B-1----:R-:W-:-:S04]  /*24940*/  LOP3.LUT R4, R4, UR4, RZ, 0xc0, !PT ;  /* 0x0000000404047c12 */ /* 0x002fc8000f8ec0ff */
[----:B------:R-:W1:Y:S01]  /*24950*/  POPC R7, R4 ;  /* 0x0000000400077309 */ /* 0x000e620000000000 */
[----:B--2---:R-:W1:Y:S02]  /*24960*/  SHFL.IDX PT, R0, R3, R0, 0x1f ;  /* 0x00001f0003007589 */ /* 0x004e6400000e0000 */
[----:B-1----:R-:W-:-:S05]  /*24970*/  IADD3 R0, R0, UR37, R7 ;  /* 0x0000002500007c10 */ /* 0x002fca000fffe007 */
[----:B------:R1:W-:Y:S02]  /*24980*/  STL [R1], R0 ;  /* 0x0000000001007387 */ /* 0x0003e40000100800 */
.L_x_1567:
[----:B------:R-:W-:Y:S05]  /*24990*/  BSYNC B0 ;  /* 0x0000000000007941 */ /* 0x000fea0003800000 */
.L_x_1566:
[----:B------:R-:W-:-:S06]  /*249a0*/  UISETP.NE.AND UP0, UPT, UR36, 0x3, UPT ;  /* 0x000000032400788c */ /* 0x000fcc000bf05270 */
[----:B------:R-:W-:-:S13]  /*249b0*/  PLOP3.LUT P0, PT, PT, PT, UP0, 0x80, 0x0 ;  /* 0x000000000000781c */ /* 0x000fda0003f0f008 */
[----:B------:R-:W-:Y:S05]  /*249c0*/  @!P0 BRA `(.L_x_1568) ;  /* 0x0000000000048947 */ /* 0x000fea0003800000 */
[----:B------:R-:W-:Y:S01]  /*249d0*/  BPT.TRAP 0x1 ;  /* 0x000000040000795c */ /* 0x000fe20000300000 */
.L_x_1568:
[----:B------:R-:W2:Y:S04]  /*249e0*/  LDL R3, [R1+0x20] ;  /* 0x0000200001037983 */ /* 0x000ea80000100800 */
[----:B-----5:R-:W3:Y:S01]  /*249f0*/  LDL R2, [R1+0x14] ;  /* 0x0000140001027983 */ /* 0x020ee20000100800 */
[----:B------:R-:W-:Y:S01]  /*24a00*/  MOV R4, 0x400 ;  /* 0x0000040000047802 */ /* 0x000fe20000000f00 */
[----:B-1----:R-:W-:Y:S01]  /*24a10*/  IMAD.U32 R0, RZ, RZ, UR38 ;  /* 0x00000026ff007e24 */ /* 0x002fe2000f8e00ff */
[----:B------:R-:W-:Y:S01]  /*24a20*/  BSSY B0, `(.L_x_1569) ;  /* 0x0000009000007945 */ /* 0x000fe20003800000 */
[----:B------:R-:W1:Y:S03]  /*24a30*/  S2R R5, SR_CgaCtaId ;  /* 0x0000000000057919 */ /* 0x000e660000008800 */
[----:B------:R-:W-:-:S02]  /*24a40*/  ISETP.NE.AND P2, PT, R0, 0x3, PT ;  /* 0x000000030000780c */ /* 0x000fc40003f45270 */
[----:B-1----:R-:W-:Y:S02]  /*24a50*/  LEA R4, R5, R4, 0x18 ;  /* 0x0000000405047211 */ /* 0x002fe400078ec0ff */
[----:B--2---:R-:W-:-:S04]  /*24a60*/  LOP3.LUT R3, R3, 0x1, RZ, 0x3c, !PT ;  /* 0x0000000103037812 */ /* 0x004fc800078e3cff */
[----:B------:R-:W-:Y:S01]  /*24a70*/  SHF.L.U32 R3, R3, 0x1f, RZ ;  /* 0x0000001f03037819 */ /* 0x000fe200000006ff */
[----:B---3--:R-:W-:-:S04]  /*24a80*/  IMAD R0, R2, 0x8, R4 ;  /* 0x0000000802007824 */ /* 0x008fc800078e0204 */
[----:B------:R-:W1:Y:S02]  /*24a90*/  SYNCS.PHASECHK.TRANS64.TRYWAIT P0, [R0+URZ+0x28470], R3 ;  /* 0x02847003000075a7 */ /* 0x000e64000800017f */
[----:B-1----:R-:W-:Y:S05]  /*24aa0*/  @!P0 BRA `(.L_x_1570) ;  /* 0x0000005800248947 */ /* 0x002fea0003800000 */
.L_x_1795:
[----:B------:R-:W-:Y:S05]  /*24ab0*/  BSYNC B0 ;  /* 0x0000000000007941 */ /* 0x000fea0003800000 */
.L_x_1569:
[----:B------:R-:W-:Y:S05]  /*24ac0*/  @!P2 BRA `(.L_x_1571) ;  /* 0x000000000004a947 */ /* 0x000fea0003800000 */
[----:B------:R-:W-:Y:S01]  /*24ad0*/  BPT.TRAP 0x1 ;  /* 0x000000040000795c */ /* 0x000fe20000300000 */
.L_x_1571:
[----:B------:R-:W1:Y:S02]  /*24ae0*/  LDL R2, [R1+0x20] ;  /* 0x0000200001027983 */ /* 0x000e640000100800 */
[----:B-1----:R-:W-:-:S04]  /*24af0*/  SHF.L.U32 R3, R2, 0x1f, RZ ;  /* 0x0000001f02037819 */ /* 0x002fc800000006ff */
[----:B------:R-:W1:Y:S02]  /*24b00*/  SYNCS.PHASECHK.TRANS64.TRYWAIT P0, [R0+URZ+0x28460], R3 ;  /* 0x02846003000075a7 */ /* 0x000e64000800017f */
[----:B-1----:R-:W-:Y:S05]  /*24b10*/  @!P0 BRA `(.L_x_1572) ;  /* 0x00000058001c8947 */ /* 0x002fea0003800000 */
.L_x_1796:
[----:B------:R-:W2:Y:S04]  /*24b20*/  LDL R2, [R1+0x14] ;  /* 0x0000140001027983 */ /* 0x000ea80000100800 */
[----:B------:R-:W3:Y:S04]  /*24b30*/  LDL R14, [R1+0x18] ;  /* 0x00001800010e7983 */ /* 0x000ee80000100800 */
[----:B------:R-:W4:Y:S04]  /*24b40*/  LDL R12, [R1+0x3c] ;  /* 0x00003c00010c7983 */ /* 0x000f280000100800 */
[----:B------:R1:W-:Y:S04]  /*24b50*/  STL [R1+0x54], R0 ;  /* 0x0000540001007387 */ /* 0x0003e80000100800 */
[----:B-1----:R-:W4:Y:S04]  /*24b60*/  LDL R0, [R1+0x10] ;  /* 0x0000100001007983 */ /* 0x002f280000100800 */
[----:B------:R-:W4:Y:S01]  /*24b70*/  LDL.LU R19, [R1+0x48] ;  /* 0x0000480001137983 */ /* 0x000f220000300800 */
[----:B0-----:R-:W0:Y:S01]  /*24b80*/  S2R R18, SR_CgaCtaId ;  /* 0x0000000000127919 */ /* 0x001e220000008800 */
[----:B------:R-:W-:Y:S01]  /*24b90*/  MOV R17, 0x400 ;  /* 0x0000040000117802 */ /* 0x000fe20000000f00 */
[----:B------:R-:W-:Y:S05]  /*24ba0*/  WARPSYNC.ALL ;  /* 0x0000000000007948 */ /* 0x000fea0003800000 */
[----:B0-----:R-:W-:-:S02]  /*24bb0*/  LEA R17, R18, R17, 0x18 ;  /* 0x0000001112117211 */ /* 0x001fc400078ec0ff */
[----:B------:R-:W4:Y:S01]  /*24bc0*/  LDL R18, [R1+0x40] ;  /* 0x0000400001127983 */ /* 0x000f220000100800 */
[----:B--2---:R-:W-:-:S04]  /*24bd0*/  SHF.L.U32 R3, R2, 0xe, RZ ;  /* 0x0000000e02037819 */ /* 0x004fc800000006ff */
[----:B---3--:R-:W-:-:S05]  /*24be0*/  LOP3.LUT R2, R3, R14, RZ, 0xfc, !PT ;  /* 0x0000000e03027212 */ /* 0x008fca00078efcff */
[----:B------:R-:W-:-:S05]  /*24bf0*/  IMAD.IADD R13, R17, 0x1, R2 ;  /* 0x00000001110d7824 */ /* 0x000fca00078e0202 */
[----:B------:R-:W0:Y:S01]  /*24c00*/  LDSM.16.MT88.4 R4, [R13+0x10000] ;  /* 0x010000000d04783b */ /* 0x000e220000004200 */
[----:B----4-:R-:W-:Y:S02]  /*24c10*/  IADD3 R2, R17, R12, R3 ;  /* 0x0000000c11027210 */ /* 0x010fe40007ffe003 */
[----:B------:R-:W-:Y:S02]  /*24c20*/  LOP3.LUT R12, R3, R0, RZ, 0xfc, !PT ;  /* 0x00000000030c7212 */ /* 0x000fe400078efcff */
[C-C-:B0-----:R-:W-:Y:S02]  /*24c30*/  PRMT R8, R4.reuse, 0x6420, R5.reuse ;  /* 0x0000642004087816 */ /* 0x141fe40000000005 */
[----:B------:R-:W-:Y:S02]  /*24c40*/  PRMT R9, R4, 0x7531, R5 ;  /* 0x0000753104097816 */ /* 0x000fe40000000005 */
[C-C-:B------:R-:W-:Y:S02]  /*24c50*/  PRMT R10, R6.reuse, 0x6420, R7.reuse ;  /* 0x00006420060a7816 */ /* 0x140fe40000000007 */
[----:B------:R-:W-:-:S02]  /*24c60*/  PRMT R11, R6, 0x7531, R7 ;  /* 0x00007531060b7816 */ /* 0x000fc40000000007 */
[----:B------:R-:W0:Y:S01]  /*24c70*/  LDSM.16.MT88.4 R4, [R2+0x10000] ;  /* 0x010000000204783b */ /* 0x000e220000004200 */
[----:B------:R-:W-:Y:S02]  /*24c80*/  IMAD.IADD R12, R19, 0x1, R12 ;  /* 0x00000001130c7824 */ /* 0x000fe400078e020c */
[----:B------:R-:W-:-:S03]  /*24c90*/  VIADD R16, R3, 0x1000 ;  /* 0x0000100003107836 */ /* 0x000fc60000000000 */
        /* <DEDUP_REMOVED lines=20> */
[----:B-1----:R-:W2:Y:S04]  /*24de0*/  LDL R14, [R1+0x44] ;  /* 0x00004400010e7983 */ /* 0x002ea80000100800 */
[----:B------:R-:W3:Y:S01]  /*24df0*/  LDL R15, [R1+0x18] ;  /* 0x00001800010f7983 */ /* 0x000ee20000100800 */
[----:B------:R-:W-:Y:S01]  /*24e00*/  VIADD R12, R3, 0x3000 ;  /* 0x00003000030c7836 */ /* 0x000fe20000000000 */
[----:B0-----:R-:W-:-:S02]  /*24e10*/  PRMT R8, R4, 0x6420, R5 ;  /* 0x0000642004087816 */ /* 0x001fc40000000005 */
[----:B------:R-:W-:Y:S02]  /*24e20*/  PRMT R9, R4, 0x7531, R5 ;  /* 0x0000753104097816 */ /* 0x000fe40000000005 */
[----:B------:R-:W-:Y:S02]  /*24e30*/  LOP3.LUT R4, R12, R0, RZ, 0xfc, !PT ;  /* 0x000000000c047212 */ /* 0x000fe400078efcff */
[C-C-:B------:R-:W-:Y:S02]  /*24e40*/  PRMT R10, R6.reuse, 0x6420, R7.reuse ;  /* 0x00006420060a7816 */ /* 0x140fe40000000007 */
[----:B------:R-:W-:Y:S01]  /*24e50*/  PRMT R11, R6, 0x7531, R7 ;  /* 0x00007531060b7816 */ /* 0x000fe20000000007 */
[----:B------:R-:W-:-:S05]  /*24e60*/  IMAD.IADD R4, R19, 0x1, R4 ;  /* 0x0000000113047824 */ /* 0x000fca00078e0204 */
[----:B------:R0:W-:Y:S01]  /*24e70*/  STSM.16.M88.4 [R4], R8 ;  /* 0x0000000804007844 */ /* 0x0001e20000000200 */
[----:B--2---:R-:W-:-:S05]  /*24e80*/  IMAD.IADD R20, R14, 0x1, R3 ;  /* 0x000000010e147824 */ /* 0x004fca00078e0203 */
[----:B------:R-:W-:Y:S02]  /*24e90*/  IADD3 R3, R19, R20, R0 ;  /* 0x0000001413037210 */ /* 0x000fe40007ffe000 */
[----:B------:R1:W5:Y:S01]  /*24ea0*/  LDL.LU R0, [R1+0x54] ;  /* 0x0000540001007983 */ /* 0x0003620000300800 */
[----:B---3--:R-:W-:-:S04]  /*24eb0*/  LOP3.LUT R16, R16, R15, RZ, 0xfc, !PT ;  /* 0x0000000f10107212 */ /* 0x008fc800078efcff */
[----:B0-----:R-:W-:-:S06]  /*24ec0*/  IADD3 R4, R17, R16, RZ ;  /* 0x0000001011047210 */ /* 0x001fcc0007ffe0ff */
[----:B------:R-:W0:Y:S01]  /*24ed0*/  LDSM.16.MT88.4 R4, [R4+0x10000] ;  /* 0x010000000404783b */ /* 0x000e220000004200 */
[----:B------:R-:W-:Y:S02]  /*24ee0*/  LOP3.LUT R8, R12, R15, RZ, 0xfc, !PT ;  /* 0x0000000f0c087212 */ /* 0x000fe400078efcff */
[----:B------:R-:W-:-:S03]  /*24ef0*/  IADD3 R20, R19, R18, R20 ;  /* 0x0000001213147210 */ /* 0x000fc60007ffe014 */
[----:B------:R-:W-:Y:S01]  /*24f00*/  IMAD.IADD R12, R17, 0x1, R8 ;  /* 0x00000001110c7824 */ /* 0x000fe200078e0208 */
[C-C-:B0-----:R-:W-:Y:S02]  /*24f10*/  PRMT R16, R4.reuse, 0x6420, R5.reuse ;  /* 0x0000642004107816 */ /* 0x141fe40000000005 */
[----:B------:R-:W-:Y:S02]  /*24f20*/  PRMT R17, R4, 0x7531, R5 ;  /* 0x0000753104117816 */ /* 0x000fe40000000005 */
[C-C-:B------:R-:W-:Y:S02]  /*24f30*/  PRMT R18, R6.reuse, 0x6420, R7.reuse ;  /* 0x0000642006127816 */ /* 0x140fe40000000007 */
[----:B------:R-:W-:Y:S02]  /*24f40*/  PRMT R19, R6, 0x7531, R7 ;  /* 0x0000753106137816 */ /* 0x000fe40000000007 */
[----:B------:R-:W0:Y:S04]  /*24f50*/  LDSM.16.MT88.4 R4, [R2+0x11000] ;  /* 0x011000000204783b */ /* 0x000e280000004200 */
[----:B------:R-:W-:Y:S01]  /*24f60*/  STSM.16.M88.4 [R3], R16 ;  /* 0x0000001003007844 */ /* 0x000fe20000000200 */
[----:B0-----:R-:W-:-:S02]  /*24f70*/  PRMT R8, R4, 0x6420, R5 ;  /* 0x0000642004087816 */ /* 0x001fc40000000005 */
[----:B------:R-:W-:Y:S02]  /*24f80*/  PRMT R9, R4, 0x7531, R5 ;  /* 0x0000753104097816 */ /* 0x000fe40000000005 */
[C-C-:B------:R-:W-:Y:S02]  /*24f90*/  PRMT R10, R6.reuse, 0x6420, R7.reuse ;  /* 0x00006420060a7816 */ /* 0x140fe40000000007 */
[----:B------:R-:W-:-:S05]  /*24fa0*/  PRMT R11, R6, 0x7531, R7 ;  /* 0x00007531060b7816 */ /* 0x000fca0000000007 */
[----:B------:R-:W-:Y:S04]  /*24fb0*/  STSM.16.M88.4 [R20], R8 ;  /* 0x0000000814007844 */ /* 0x000fe80000000200 */
[----:B------:R-:W0:Y:S04]  /*24fc0*/  LDSM.16.MT88.4 R8, [R12+0x10000] ;  /* 0x010000000c08783b */ /* 0x000e280000004200 */
[----:B------:R-:W2:Y:S01]  /*24fd0*/  LDSM.16.MT88.4 R4, [R2+0x13000] ;  /* 0x013000000204783b */ /* 0x000ea20000004200 */
[C-C-:B0-----:R-:W-:Y:S02]  /*24fe0*/  PRMT R12, R8.reuse, 0x6420, R9.reuse ;  /* 0x00006420080c7816 */ /* 0x141fe40000000009 */
[----:B------:R-:W-:-:S02]  /*24ff0*/  PRMT R13, R8, 0x7531, R9 ;  /* 0x00007531080d7816 */ /* 0x000fc40000000009 */
[C-C-:B------:R-:W-:Y:S02]  /*25000*/  PRMT R14, R10.reuse, 0x6420, R11.reuse ;  /* 0x000064200a0e7816 */ /* 0x140fe4000000000b */
[----:B------:R-:W-:Y:S02]  /*25010*/  PRMT R15, R10, 0x7531, R11 ;  /* 0x000075310a0f7816 */ /* 0x000fe4000000000b */
[C-C-:B--2---:R-:W-:Y:S02]  /*25020*/  PRMT R8, R4.reuse, 0x6420, R5.reuse ;  /* 0x0000642004087816 */ /* 0x144fe40000000005 */
[----:B------:R-:W-:Y:S02]  /*25030*/  PRMT R9, R4, 0x7531, R5 ;  /* 0x0000753104097816 */ /* 0x000fe40000000005 */
[C-C-:B------:R-:W-:Y:S02]  /*25040*/  PRMT R10, R6.reuse, 0x6420, R7.reuse ;  /* 0x00006420060a7816 */ /* 0x140fe40000000007 */
        /* <DEDUP_REMOVED lines=11> */
.L_x_1573:
[----:B------:R-:W2:Y:S01]  /*25100*/  LDL.LU R4, [R1+0x14] ;  /* 0x0000140001047983 */ /* 0x000ea20000300800 */
[----:B0----5:R2:W-:Y:S03]  /*25110*/  SYNCS.ARRIVE.TRANS64.A1T0 RZ, [R0+URZ+0x28450], RZ ;  /* 0x028450ff00ff79a7 */ /* 0x0215e6000810003f */
[----:B-1----:R-:W3:Y:S01]  /*25120*/  LDL.LU R3, [R1+0x20] ;  /* 0x0000200001037983 */ /* 0x002ee20000300800 */
[----:B------:R-:W-:-:S05]  /*25130*/  @!P1 VIADD R2, R0, 0x28480 ;  /* 0x0002848000029836 */ /* 0x000fca0000000000 */
        /* <DEDUP_REMOVED lines=10> */
.L_x_1525:
[----:B------:R-:W-:Y:S05]  /*251e0*/  BSYNC B6 ;  /* 0x0000000000067941 */ /* 0x000fea0003800000 */
.L_x_1523:
        /* <DEDUP_REMOVED lines=13> */
.L_x_1574:
        /* <DEDUP_REMOVED lines=8> */
[----:B---3--:R-:W-:-:S05]  /*25340*/  IMAD.IADD R5, R7, 0x1, R6 ;  /* 0x0000000107057824 */ /* 0x008fca00078e0206 */
[----:B------:R-:W-:-:S13]  /*25350*/  ISETP.GE.OR P1, PT, R5, UR4, !P0 ;  /* 0x0000000405007c0c */ /* 0x000fda000c726670 */
[----:B------:R-:W0:Y:S02]  /*25360*/  @!P1 LDC.64 R2, c[0x0][0xc58] ;  /* 0x00031600ff029b82 */ /* 0x000e240000000a00 */
[----:B0-----:R-:W-:-:S06]  /*25370*/  @!P1 IMAD.WIDE R2, R5, 0x4, R2 ;  /* 0x0000000405029825 */ /* 0x001fcc00078e0202 */
[----:B------:R0:W3:Y:S01]  /*25380*/  @!P1 LDG.E R3, desc[UR46][R2.64] ;  /* 0x0000002e02039981 */ /* 0x0000e2000c1e1900 */
[C---:B------:R-:W-:Y:S02]  /*25390*/  ISETP.GE.U32.AND P2, PT, R6.reuse, 0x2, PT ;  /* 0x000000020600780c */ /* 0x040fe40003f46070 */
[C---:B------:R-:W-:Y:S01]  /*253a0*/  ISETP.GE.U32.AND P3, PT, R6.reuse, 0x4, PT ;  /* 0x000000040600780c */ /* 0x040fe20003f66070 */
[----:B--2---:R-:W-:Y:S01]  /*253b0*/  SHFL.IDX PT, R0, R4, RZ, 0x1f ;  /* 0x00001fff04007589 */ /* 0x004fe200000e0000 */
[C---:B------:R-:W-:Y:S02]  /*253c0*/  ISETP.GE.U32.AND P4, PT, R6.reuse, 0x8, PT ;  /* 0x000000080600780c */ /* 0x040fe40003f86070 */
[C---:B------:R-:W-:Y:S01]  /*253d0*/  ISETP.GE.U32.AND P5, PT, R6.reuse, 0x10, PT ;  /* 0x000000100600780c */ /* 0x040fe20003fa6070 */
[----:B0-----:R-:W-:Y:S02]  /*253e0*/  IMAD.MOV.U32 R2, RZ, RZ, RZ ;  /* 0x000000ffff027224 */ /* 0x001fe400078e00ff */
[----:B---3--:R-:W-:Y:S01]  /*253f0*/  @!P1 IMAD.MOV.U32 R2, RZ, RZ, R3 ;  /* 0x000000ffff029224 */ /* 0x008fe200078e0003 */
[----:B------:R-:W-:-:S04]  /*25400*/  ISETP.NE.AND P1, PT, R6, RZ, PT ;  /* 0x000000ff0600720c */ /* 0x000fc80003f25270 */
[----:B------:R-:W0:Y:S02]  /*25410*/  SHFL.UP PT, R14, R2, 0x1, RZ ;  /* 0x04200000020e7989 */ /* 0x000e2400000e00ff */
[----:B0-----:R-:W-:-:S05]  /*25420*/  SEL R5, R14, RZ, P1 ;  /* 0x000000ff0e057207 */ /* 0x001fca0000800000 */
[----:B------:R-:W-:Y:S02]  /*25430*/  IMAD.IADD R3, R2, 0x1, R5 ;  /* 0x0000000102037824 */ /* 0x000fe400078e0205 */
[----:B------:R-:W-:Y:S04]  /*25440*/  SHFL.IDX PT, R5, R4, 0x1, 0x1f ;  /* 0x00201f0004057f89 */ /* 0x000fe800000e0000 */
        /* <DEDUP_REMOVED lines=12> */
[----:B------:R0:W1:Y:S02]  /*25510*/  SHFL.IDX PT, R14, R3, 0x1f, 0x1f ;  /* 0x03e01f00030e7f89 */ /* 0x00006400000e0000 */
.L_x_1806:
[----:B------:R-:W-:Y:S02]  /*25520*/  ULDC UR4, c[0x0][0xc10] ;  /* 0x0003040000047ab9 */ /* 0x000fe40000000800 */
[----:B------:R-:W-:-:S04]  /*25530*/  IMAD.U32 R4, RZ, RZ, UR4 ;  /* 0x00000004ff047e24 */ /* 0x000fc8000f8e00ff */
[----:B-1----:R-:W-:-:S04]  /*25540*/  IMAD R8, R14, R4, RZ ;  /* 0x000000040e087224 */ /* 0x002fc800078e02ff */
[----:B------:R-:W-:-:S05]  /*25550*/  IMAD.IADD R5, R5, 0x1, R8 ;  /* 0x0000000105057824 */ /* 0x000fca00078e0208 */
[----:B------:R-:W-:-:S13]  /*25560*/  ISETP.GT.AND P6, PT, R5, R0, PT ;  /* 0x000000000500720c */ /* 0x000fda0003fc4270 */
[----:B------:R-:W-:Y:S05]  /*25570*/  @P6 BRA `(.L_x_1577) ;  /* 0x0000000000a46947 */ /* 0x000fea0003800000 */
.L_x_1582:
        /* <DEDUP_REMOVED lines=8> */
[----:B0-----:R-:W-:-:S05]  /*25600*/  LOP3.LUT R4, R4, 0x1f, RZ, 0xc0, !PT ;  /* 0x0000001f04047812 */ /* 0x001fca00078ec0ff */
[----:B------:R-:W-:Y:S02]  /*25610*/  IMAD.IADD R7, R2, 0x1, R4 ;  /* 0x0000000102077824 */ /* 0x000fe400078e0204 */
[----:B-1----:R-:W-:-:S03]  /*25620*/  IMAD.MOV.U32 R2, RZ, RZ, RZ ;  /* 0x000000ffff027224 */ /* 0x002fc600078e00ff */
[----:B------:R-:W-:-:S13]  /*25630*/  ISETP.GE.OR P6, PT, R7, R3, !P0 ;  /* 0x000000030700720c */ /* 0x000fda00047c6670 */
[----:B------:R-:W-:Y:S05]  /*25640*/  @P6 BRA `(.L_x_1580) ;  /* 0x00000000000c6947 */ /* 0x000fea0003800000 */
[----:B------:R-:W0:Y:S02]  /*25650*/  LDC.64 R2, c[0x0][0xc58] ;  /* 0x00031600ff027b82 */ /* 0x000e240000000a00 */
[----:B0-----:R-:W-:-:S06]  /*25660*/  IMAD.WIDE R2, R7, 0x4, R2 ;  /* 0x0000000407027825 */ /* 0x001fcc00078e0202 */
[----:B------:R0:W5:Y:S02]  /*25670*/  LDG.E R2, desc[UR46][R2.64] ;  /* 0x0000002e02027981 */ /* 0x000164000c1e1900 */
.L_x_1580:
[----:B------:R-:W-:Y:S05]  /*25680*/  BSYNC B0 ;  /* 0x0000000000007941 */ /* 0x000fea0003800000 */
.L_x_1579:
[----:B------:R-:W-:-:S03]  /*25690*/  UMOV UR4, 0xffffffff ;  /* 0xffffffff00047882 */ /* 0x000fc60000000000 */
[----:B------:R-:W-:Y:S05]  /*256a0*/  BRA.DIV UR4, `(.L_x_1581) ;  /* 0x0000005204787947 */ /* 0x000fea000b800000 */
[----:B-----5:R-:W0:Y:S02]  /*256b0*/  SHFL.UP PT, R14, R2, 0x1, RZ ;  /* 0x04200000020e7989 */ /* 0x020e2400000e00ff */
        /* <DEDUP_REMOVED lines=15> */
.L_x_1814:
[----:B------:R-:W-:Y:S02]  /*257b0*/  ULDC UR4, c[0x0][0xc10] ;  /* 0x0003040000047ab9 */ /* 0x000fe40000000800 */
[----:B------:R-:W-:-:S04]  /*257c0*/  IMAD.U32 R4, RZ, RZ, UR4 ;  /* 0x00000004ff047e24 */ /* 0x000fc8000f8e00ff */
[----:B-1----:R-:W-:-:S04]  /*257d0*/  IMAD R8, R14, R4, RZ ;  /* 0x000000040e087224 */ /* 0x002fc800078e02ff */
[----:B------:R-:W-:-:S05]  /*257e0*/  IMAD.IADD R5, R8, 0x1, R5 ;  /* 0x0000000108057824 */ /* 0x000fca00078e0205 */
[----:B------:R-:W-:-:S13]  /*257f0*/  ISETP.GT.AND P6, PT, R5, R0, PT ;  /* 0x000000000500720c */ /* 0x000fda0003fc4270 */
[----:B------:R-:W-:Y:S05]  /*25800*/  @!P6 BRA `(.L_x_1582) ;  /* 0xfffffffc005ce947 */ /* 0x000fea000383ffff */
.L_x_1577:
[----:B------:R-:W-:Y:S01]  /*25810*/  IMAD.IADD R8, R5, 0x1, -R8 ;  /* 0x0000000105087824 */ /* 0x000fe200078e0a08 */
[----:B------:R-:W-:-:S03]  /*25820*/  UMOV UR4, 0xffffffff ;  /* 0xffffffff00047882 */ /* 0x000fc60000000000 */
[----:B------:R-:W-:-:S05]  /*25830*/  IMAD R5, R3, R4, R8 ;  /* 0x0000000403057224 */ /* 0x000fca00078e0208 */
[----:B------:R-:W-:Y:S01]  /*25840*/  ISETP.GT.AND P6, PT, R5, R0, PT ;  /* 0x000000000500720c */ /* 0x000fe20003fc4270 */
[----:B------:R-:W-:-:S12]  /*25850*/  BRA.DIV UR4, `(.L_x_1583) ;  /* 0x0000005204cc7947 */ /* 0x000fd8000b800000 */
[----:B------:R-:W-:-:S04]  /*25860*/  VOTE.ANY R6, PT, !P6 ;  /* 0x0000000000067806 */ /* 0x000fc800070e0100 */
[----:B------:R-:W1:Y:S02]  /*25870*/  POPC R5, R6 ;  /* 0x0000000600057309 */ /* 0x000e640000000000 */
[----:B-1----:R1:W2:Y:S02]  /*25880*/  SHFL.IDX PT, R7, R2, R5, 0x1f ;  /* 0x00001f0502077589 */ /* 0x0022a400000e0000 */
.L_x_1818:
[----:B------:R-:W-:Y:S01]  /*25890*/  ISETP.NE.AND P0, PT, R6, RZ, PT ;  /* 0x000000ff0600720c */ /* 0x000fe20003f05270 */
[----:B-1----:R-:W-:-:S12]  /*258a0*/  IMAD.MOV.U32 R2, RZ, RZ, RZ ;  /* 0x000000ffff027224 */ /* 0x002fd800078e00ff */
[----:B------:R-:W-:Y:S05]  /*258b0*/  @!P0 BRA `(.L_x_1584) ;  /* 0x0000000000108947 */ /* 0x000fea0003800000 */
[----:B------:R-:W-:Y:S01]  /*258c0*/  UMOV UR4, 0xffffffff ;  /* 0xffffffff00047882 */ /* 0x000fe20000000000 */
[----:B------:R-:W-:Y:S02]  /*258d0*/  VIADD R12, R5, 0xffffffff ;  /* 0xffffffff050c7836 */ /* 0x000fe40000000000 */
[----:B------:R-:W-:Y:S05]  /*258e0*/  BRA.DIV UR4, `(.L_x_1585) ;  /* 0x0000005204f07947 */ /* 0x000fea000b800000 */
[----:B------:R1:W3:Y:S02]  /*258f0*/  SHFL.IDX PT, R2, R3, R12, 0x1f ;  /* 0x00001f0c03027589 */ /* 0x0002e400000e0000 */
.L_x_1584:
[----:B01----:R-:W4:Y:S01]  /*25900*/  LDL.LU R3, [R1+0xc] ;  /* 0x00000c0001037983 */ /* 0x003f220000300800 */
[----:B------:R-:W0:Y:S01]  /*25910*/  LDC.64 R10, c[0x0][0xc68] ;  /* 0x00031a00ff0a7b82 */ /* 0x000e220000000a00 */
[----:B----4-:R-:W-:-:S04]  /*25920*/  IMAD.IADD R3, R5, 0x1, R3 ;  /* 0x0000000105037824 */ /* 0x010fc800078e0203 */
[----:B0-----:R-:W-:Y:S01]  /*25930*/  IMAD.WIDE R10, R3, 0x4, R10 ;  /* 0x00000004030a7825 */ /* 0x001fe200078e020a */
[----:B------:R0:W-:Y:S04]  /*25940*/  STL [R1+0xc], R3 ;  /* 0x00000c0301007387 */ /* 0x0001e80000100800 */
[----:B------:R-:W2:Y:S01]  /*25950*/  LDG.E R6, desc[UR46][R10.64] ;  /* 0x0000002e0a067981 */ /* 0x000ea2000c1e1900 */
[----:B---3--:R-:W-:-:S04]  /*25960*/  IMAD R12, R2, R4, R8 ;  /* 0x00000004020c7224 */ /* 0x008fc800078e0208 */
[----:B------:R-:W-:Y:S01]  /*25970*/  IMAD.IADD R0, R0, 0x1, -R12 ;  /* 0x0000000100007824 */ /* 0x000fe200078e0a0c */
[----:B------:R3:W-:Y:S01]  /*25980*/  STL [R1], R12 ;  /* 0x0000000c01007387 */ /* 0x0007e20000100800 */
[----:B--2---:R-:W-:-:S05]  /*25990*/  IMAD R5, R7, R6, RZ ;  /* 0x0000000607057224 */ /* 0x004fca00078e02ff */
[----:B------:R-:W-:-:S04]  /*259a0*/  IABS R9, R5 ;  /* 0x0000000500097213 */ /* 0x000fc80000000000 */
[----:B0-----:R-:W0:Y:S08]  /*259b0*/  I2F.RP R3, R9 ;  /* 0x0000000900037306 */ /* 0x001e300000209400 */
[----:B0-----:R-:W0:Y:S02]  /*259c0*/  MUFU.RCP R3, R3 ;  /* 0x0000000300037308 */ /* 0x001e240000001000 */
[----:B0-----:R-:W-:-:S06]  /*259d0*/  VIADD R3, R3, 0xffffffe ;  /* 0x0ffffffe03037836 */ /* 0x001fcc0000000000 */
[----:B------:R-:W0:Y:S02]  /*259e0*/  F2I.FTZ.U32.TRUNC.NTZ R3, R3 ;  /* 0x0000000300037305 */ /* 0x000e24000021f000 */
[----:B0-----:R-:W-:-:S05]  /*259f0*/  IADD3 R2, RZ, -R3, RZ ;  /* 0x80000003ff027210 */ /* 0x001fca0007ffe0ff */
[----:B------:R-:W-:Y:S02]  /*25a00*/  IMAD R8, R2, R9, RZ ;  /* 0x0000000902087224 */ /* 0x000fe400078e02ff */
[----:B------:R-:W-:-:S04]  /*25a10*/  IMAD.MOV.U32 R2, RZ, RZ, RZ ;  /* 0x000000ffff027224 */ /* 0x000fc800078e00ff */
[----:B------:R-:W-:Y:S01]  /*25a20*/  IMAD.HI.U32 R8, R3, R8, R2 ;  /* 0x0000000803087227 */ /* 0x000fe200078e0002 */
[----:B------:R-:W-:Y:S02]  /*25a30*/  IABS R2, R0 ;  /* 0x0000000000027213 */ /* 0x000fe40000000000 */
[----:B------:R-:W-:-:S03]  /*25a40*/  IABS R3, R5 ;  /* 0x0000000500037213 */ /* 0x000fc60000000000 */
[----:B------:R-:W-:-:S04]  /*25a50*/  IMAD.HI.U32 R8, R8, R2, RZ ;  /* 0x0000000208087227 */ /* 0x000fc800078e00ff */
[----:B------:R-:W-:-:S04]  /*25a60*/  IMAD.MOV R3, RZ, RZ, -R3 ;  /* 0x000000ffff037224 */ /* 0x000fc800078e0a03 */
        /* <DEDUP_REMOVED lines=8> */
[----:B------:R-:W-:-:S04]  /*25af0*/  @P0 VIADD R8, R8, 0x1 ;  /* 0x0000000108080836 */ /* 0x000fc80000000000 */
[----:B------:R-:W-:-:S04]  /*25b00*/  IMAD.MOV.U32 R2, RZ, RZ, R8 ;  /* 0x000000ffff027224 */ /* 0x000fc800078e0008 */
[----:B------:R-:W-:Y:S01]  /*25b10*/  @!P2 IMAD.MOV R2, RZ, RZ, -R2 ;  /* 0x000000ffff02a224 */ /* 0x000fe200078e0a02 */
[----:B------:R-:W-:-:S05]  /*25b20*/  @!P1 LOP3.LUT R2, RZ, R5, RZ, 0x33, !PT ;  /* 0x00000005ff029212 */ /* 0x000fca00078e33ff */
[----:B------:R-:W-:Y:S02]  /*25b30*/  IMAD R8, R6, R2, RZ ;  /* 0x0000000206087224 */ /* 0x000fe400078e02ff */
[----:B------:R-:W-:Y:S02]  /*25b40*/  IMAD.MOV R2, RZ, RZ, -R2 ;  /* 0x000000ffff027224 */ /* 0x000fe400078e0a02 */
[----:B------:R-:W-:Y:S02]  /*25b50*/  IMAD.MOV R3, RZ, RZ, -R8 ;  /* 0x000000ffff037224 */ /* 0x000fe400078e0a08 */
[----:B------:R-:W-:-:S03]  /*25b60*/  IMAD R0, R5, R2, R0 ;  /* 0x0000000205007224 */ /* 0x000fc600078e0200 */
[----:B------:R-:W-:-:S04]  /*25b70*/  VIADDMNMX R4, R3, R4, R6, PT ;  /* 0x0000000403047246 */ /* 0x000fc80003800106 */
[----:B------:R-:W-:-:S04]  /*25b80*/  IABS R6, R4 ;  /* 0x0000000400067213 */ /* 0x000fc80000000000 */
[----:B------:R-:W0:Y:S08]  /*25b90*/  I2F.RP R3, R6 ;  /* 0x0000000600037306 */ /* 0x000e300000209400 */
[----:B0-----:R-:W0:Y:S02]  /*25ba0*/  MUFU.RCP R3, R3 ;  /* 0x0000000300037308 */ /* 0x001e240000001000 */
[----:B0-----:R-:W-:-:S06]  /*25bb0*/  IADD3 R3, R3, 0xffffffe, RZ ;  /* 0x0ffffffe03037810 */ /* 0x001fcc0007ffe0ff */
[----:B------:R-:W0:Y:S02]  /*25bc0*/  F2I.FTZ.U32.TRUNC.NTZ R3, R3 ;  /* 0x0000000300037305 */ /* 0x000e24000021f000 */
[----:B0-----:R-:W-:-:S04]  /*25bd0*/  IMAD.MOV R2, RZ, RZ, -R3 ;  /* 0x000000ffff027224 */ /* 0x001fc800078e0a03 */
        /* <DEDUP_REMOVED lines=18> */
[----:B------:R-:W-:Y:S02]  /*25d00*/  @!P1 LOP3.LUT R2, RZ, R4, RZ, 0x33, !PT ;  /* 0x00000004ff029212 */ /* 0x000fe400078e33ff */
[----:B------:R-:W-:-:S05]  /*25d10*/  IADD3 R4, -R4, RZ, RZ ;  /* 0x000000ff04047210 */ /* 0x000fca0007ffe1ff */
[----:B------:R-:W-:Y:S01]  /*25d20*/  IMAD R3, R2, R4, R3 ;  /* 0x0000000402037224 */ /* 0x000fe200078e0203 */
[----:B------:R-:W-:-:S04]  /*25d30*/  LOP3.LUT R2, RZ, R2, RZ, 0x33, !PT ;  /* 0x00000002ff027212 */ /* 0x000fc800078e33ff */
[----:B------:R3:W-:Y:S01]  /*25d40*/  STL [R1+0x8], R3 ;  /* 0x0000080301007387 */ /* 0x0007e20000100800 */
[----:B------:R-:W-:-:S05]  /*25d50*/  IMAD.IADD R0, R7, 0x1, R2 ;  /* 0x0000000107007824 */ /* 0x000fca00078e0202 */
[----:B------:R3:W-:Y:S01]  /*25d60*/  STL [R1+0x4], R0 ;  /* 0x0000040001007387 */ /* 0x0007e20000100800 */
[----:B------:R-:W-:Y:S05]  /*25d70*/  BRA `(.L_x_1586) ;  /* 0x0000000000287947 */ /* 0x000fea0003800000 */
.L_x_1578:
[----:B------:R-:W-:Y:S01]  /*25d80*/  UMOV UR4, URZ ;  /* 0x0000003f00047c82 */ /* 0x000fe20008000000 */
[----:B------:R-:W-:Y:S01]  /*25d90*/  ULDC UR6, c[0x0][0xc14] ;  /* 0x0003050000067ab9 */ /* 0x000fe20000000800 */
[----:B------:R-:W-:Y:S01]  /*25da0*/  UMOV UR5, URZ ;  /* 0x0000003f00057c82 */ /* 0x000fe20008000000 */
[----:B------:R0:W-:Y:S01]  /*25db0*/  STL [R1], R0 ;  /* 0x0000000001007387 */ /* 0x0001e20000100800 */
[----:B------:R-:W-:Y:S02]  /*25dc0*/  IMAD.U32 R3, RZ, RZ, UR4 ;  /* 0x00000004ff037e24 */ /* 0x000fe4000f8e00ff */
[----:B------:R-:W-:-:S03]  /*25dd0*/  IMAD.U32 R2, RZ, RZ, UR5 ;  /* 0x00000005ff027e24 */ /* 0x000fc6000f8e00ff */
[----:B------:R1:W-:Y:S01]  /*25de0*/  STL [R1+0x4], R3 ;  /* 0x0000040301007387 */ /* 0x0003e20000100800 */
[----:B0-----:R-:W-:-:S05]  /*25df0*/  IMAD.U32 R0, RZ, RZ, UR6 ;  /* 0x00000006ff007e24 */ /* 0x001fca000f8e00ff */
[----:B------:R1:W-:Y:S04]  /*25e00*/  STL [R1+0xc], R0 ;  /* 0x00000c0001007387 */ /* 0x0003e80000100800 */
[----:B------:R1:W-:Y:S02]  /*25e10*/  STL [R1+0x8], R2 ;  /* 0x0000080201007387 */ /* 0x0003e40000100800 */
.L_x_1586:
[----:B-1-3--:R-:W2:Y:S04]  /*25e20*/  LDL R3, [R1+0x8] ;  /* 0x0000080001037983 */ /* 0x00aea80000100800 */
[----:B------:R-:W3:Y:S04]  /*25e30*/  LDL R2, [R1+0xc] ;  /* 0x00000c0001027983 */ /* 0x000ee80000100800 */
[----:B------:R-:W4:Y:S04]  /*25e40*/  LDL R4, [R1] ;  /* 0x0000000001047983 */ /* 0x000f280000100800 */
[----:B------:R-:W4:Y:S01]  /*25e50*/  LDL R5, [R1+0x4] ;  /* 0x0000040001057983 */ /* 0x000f220000100800 */
[----:B------:R-:W-:Y:S05]  /*25e60*/  WARPSYNC.ALL ;  /* 0x0000000000007948 */ /* 0x000fea0003800000 */
[----:B------:R-:W0:Y:S02]  /*25e70*/  S2R R0, SR_TID.X ;  /* 0x0000000000007919 */ /* 0x000e240000002100 */
[----:B0-----:R-:W-:Y:S01]  /*25e80*/  LOP3.LUT R0, R0, 0x1f, RZ, 0xc0, !PT ;  /* 0x0000001f00007812 */ /* 0x001fe200078ec0ff */
[----:B------:R-:W-:Y:S03]  /*25e90*/  BAR.SYNC.DEFER_BLOCKING 0x4, 0x180 ;  /* 0x0106000000007b1d */ /* 0x000fe60000010000 */
[----:B------:R-:W-:-:S13]  /*25ea0*/  ISETP.NE.AND P0, PT, R0, RZ, PT ;  /* 0x000000ff0000720c */ /* 0x000fda0003f05270 */
[----:B------:R-:W-:Y:S01]  /*25eb0*/  @!P0 MOV R0, 0x400 ;  /* 0x0000040000008802 */ /* 0x000fe20000000f00 */
[----:B--2---:R-:W-:Y:S02]  /*25ec0*/  IMAD.MOV.U32 R6, RZ, RZ, R3 ;  /* 0x000000ffff067224 */ /* 0x004fe400078e0003 */
[----:B------:R-:W0:Y:S01]  /*25ed0*/  @!P0 S2R R3, SR_CgaCtaId ;  /* 0x0000000000038919 */ /* 0x000e220000008800 */
[----:B---3--:R-:W-:Y:S01]  /*25ee0*/  IMAD.MOV.U32 R7, RZ, RZ, R2 ;  /* 0x000000ffff077224 */ /* 0x008fe200078e0002 */
[----:B0-----:R-:W-:-:S05]  /*25ef0*/  @!P0 LEA R0, R3, R0, 0x18 ;  /* 0x0000000003008211 */ /* 0x001fca00078ec0ff */
[----:B----4-:R1:W-:Y:S01]  /*25f00*/  @!P0 STS.128 [R0+0x284d0], R4 ;  /* 0x0284d00400008388 */ /* 0x0103e20000000c00 */
[----:B------:R-:W-:Y:S06]  /*25f10*/  BAR.ARV 0x5, 0x180 ;  /* 0x0146000000007b1d */ /* 0x000fec0000002000 */
.L_x_1575:
[----:B-1----:R-:W2:Y:S01]  /*25f20*/  LDL R0, [R1+0xc] ;  /* 0x00000c0001007983 */ /* 0x002ea20000100800 */
[----:B------:R-:W-:Y:S02]  /*25f30*/  ULDC UR4, c[0x0][0xc14] ;  /* 0x0003050000047ab9 */ /* 0x000fe40000000800 */
[----:B--2---:R-:W-:-:S13]  /*25f40*/  ISETP.GE.AND P0, PT, R0, UR4, PT ;  /* 0x0000000400007c0c */ /* 0x004fda000bf06270 */
[----:B------:R-:W-:Y:S05]  /*25f50*/  @!P0 BRA `(.L_x_1587) ;  /* 0xffffffa400208947 */ /* 0x000fea000383ffff */
[----:B------:R-:W-:Y:S05]  /*25f60*/  BSYNC B7 ;  /* 0x0000000000077941 */ /* 0x000fea0003800000 */
.L_x_1467:
[----:B-1----:R-:W3:Y:S01]  /*25f70*/  LDL.LU R0, [R1+0x50] ;  /* 0x0000500001007983 */ /* 0x002ee20000300800 */
[----:B------:R-:W-:Y:S01]  /*25f80*/  BSSY B0, `(.L_x_1588) ;  /* 0x000000b000007945 */ /* 0x000fe20003800000 */
[----:B0-2---:R-:W0:Y:S01]  /*25f90*/  S2R R5, SR_CgaCtaId ;  /* 0x0000000000057919 */ /* 0x005e220000008800 */
[----:B---3--:R-:W-:-:S05]  /*25fa0*/  VIADD R0, R0, 0x1 ;  /* 0x0000000100007836 */ /* 0x008fca0000000000 */
        /* <DEDUP_REMOVED lines=8> */
.L_x_1821:
[----:B------:R-:W-:Y:S05]  /*26030*/  BSYNC B0 ;  /* 0x0000000000007941 */ /* 0x000fea0003800000 */
.L_x_1588:
[----:B------:R-:W-:-:S03]  /*26040*/  UMOV UR4, 0xffffffff ;  /* 0xffffffff00047882 */ /* 0x000fc60000000000 */
[----:B------:R-:W-:Y:S05]  /*26050*/  BRA.DIV UR4, `(.L_x_1590) ;  /* 0x0000004e04507947 */ /* 0x000fea000b800000 */
[----:B------:R-:W1:Y:S02]  /*26060*/  S2R R2, SR_TID.X ;  /* 0x0000000000027919 */ /* 0x000e640000002100 */
[----:B-1----:R-:W-:-:S04]  /*26070*/  SHF.R.U32.HI R2, RZ, 0x5, R2 ;  /* 0x00000005ff027819 */ /* 0x002fc80000011602 */
[----:B------:R-:W-:-:S05]  /*26080*/  LOP3.LUT R2, R2, 0x3, RZ, 0xc0, !PT ;  /* 0x0000000302027812 */ /* 0x000fca00078ec0ff */
[----:B------:R1:W2:Y:S02]  /*26090*/  SHFL.IDX PT, R14, R2, RZ, 0x1f ;  /* 0x00001fff020e7589 */ /* 0x0002a400000e0000 */
.L_x_1824:
[----:B--2---:R-:W-:-:S13]  /*260a0*/  ISETP.NE.AND P0, PT, R14, RZ, PT ;  /* 0x000000ff0e00720c */ /* 0x004fda0003f05270 */
[----:B------:R-:W-:Y:S05]  /*260b0*/  @P0 BRA `(.L_x_1210) ;  /* 0x0000000000b00947 */ /* 0x000fea0003800000 */
[----:B------:R-:W-:-:S03]  /*260c0*/  UMOV UR4, 0xffffffff ;  /* 0xffffffff00047882 */ /* 0x000fc60000000000 */
[----:B------:R-:W-:Y:S05]  /*260d0*/  BRA.DIV UR4, `(.L_x_1591) ;  /* 0x0000004e04647947 */ /* 0x000fea000b800000 */
[----:B------:R-:W-:-:S13]  /*260e0*/  ELECT P6, URZ, PT ;  /* 0x00000000003f782f */ /* 0x000fda00038c0000 */
.L_x_1827:
[----:B------:R-:W-:Y:S05]  /*260f0*/  @!P6 BRA `(.L_x_1210) ;  /* 0x0000000000a0e947 */ /* 0x000fea0003800000 */
[----:B------:R-:W-:-:S06]  /*26100*/  ULOP3.LUT UR4, UR40, 0x2, URZ, 0xfc, !UPT ;  /* 0x0000000228047892 */ /* 0x000fcc000f8efc3f */
[----:B-1----:R-:W-:-:S05]  /*26110*/  IMAD.U32 R2, RZ, RZ, UR4 ;  /* 0x00000004ff027e24 */ /* 0x002fca000f8e00ff */
[----:B------:R-:W-:-:S13]  /*26120*/  ISETP.NE.AND P0, PT, R2, 0x3, PT ;  /* 0x000000030200780c */ /* 0x000fda0003f05270 */
[----:B------:R-:W-:Y:S05]  /*26130*/  @!P0 BRA `(.L_x_1592) ;  /* 0x0000000000048947 */ /* 0x000fea0003800000 */
[----:B------:R-:W-:Y:S01]  /*26140*/  BPT.TRAP 0x1 ;  /* 0x000000040000795c */ /* 0x000fe20000300000 */
.L_x_1592:
[----:B0-----:R-:W2:Y:S04]  /*26150*/  LDL R3, [R1+0x14] ;  /* 0x0000140001037983 */ /* 0x001ea80000100800 */
[----:B------:R-:W3:Y:S01]  /*26160*/  LDL.LU R7, [R1+0x20] ;  /* 0x0000200001077983 */ /* 0x000ee20000300800 */
[----:B------:R-:W-:-:S05]  /*26170*/  IADD3 R2, R0, 0x28440, RZ ;  /* 0x0002844000027810 */ /* 0x000fca0007ffe0ff */
        /* <DEDUP_REMOVED lines=11> */
.L_x_1828:
[----:B------:R-:W1:Y:S02]  /*26230*/  SYNCS.PHASECHK.TRANS64.TRYWAIT P1, [R7+URZ], R2 ;  /* 0x00000002070075a7 */ /* 0x000e64000802017f */
[----:B-1----:R-:W-:Y:S05]  /*26240*/  @!P1 BRA `(.L_x_1594) ;  /* 0x0000004c003c9947 */ /* 0x002fea0003800000 */
.L_x_1829:
[----:B------:R-:W-:Y:S05]  /*26250*/  @!P0 BRA `(.L_x_1595) ;  /* 0x0000000000048947 */ /* 0x000fea0003800000 */
[----:B------:R-:W-:Y:S01]  /*26260*/  BPT.TRAP 0x1 ;  /* 0x000000040000795c */ /* 0x000fe20000300000 */
.L_x_1595:
[----:B------:R-:W2:Y:S02]  /*26270*/  LDL.LU R4, [R1+0x14] ;  /* 0x0000140001047983 */ /* 0x000ea40000300800 */
[----:B--2---:R-:W-:-:S04]  /*26280*/  IMAD R4, R4, 0x8, R0 ;  /* 0x0000000804047824 */ /* 0x004fc800078e0200 */
[----:B------:R-:W2:Y:S02]  /*26290*/  SYNCS.PHASECHK.TRANS64.TRYWAIT P1, [R4+URZ+0x28460], R5 ;  /* 0x02846005040075a7 */ /* 0x000ea4000802017f */
[----:B--2---:R-:W-:Y:S05]  /*262a0*/  @!P1 BRA `(.L_x_1596) ;  /* 0x0000004c00389947 */ /* 0x004fea0003800000 */
.L_x_1830:
[----:B------:R-:W-:Y:S05]  /*262b0*/  @!P0 BRA `(.L_x_1597) ;  /* 0x0000000000048947 */ /* 0x000fea0003800000 */
[----:B------:R-:W-:Y:S01]  /*262c0*/  BPT.TRAP 0x1 ;  /* 0x000000040000795c */ /* 0x000fe20000300000 */
.L_x_1597:
[----:B------:R-:W-:-:S04]  /*262d0*/  IMAD R3, R3, 0x8, R0 ;  /* 0x0000000803037824 */ /* 0x000fc800078e0200 */
[----:B------:R-:W3:Y:S02]  /*262e0*/  SYNCS.PHASECHK.TRANS64.TRYWAIT P1, [R3+URZ+0x28460], R2 ;  /* 0x02846002030075a7 */ /* 0x000ee4000802017f */
[----:B---3--:R-:W-:Y:S05]  /*262f0*/  @!P1 BRA `(.L_x_1598) ;  /* 0x0000004c00389947 */ /* 0x008fea0003800000 */
.L_x_1831:
[----:B------:R-:W-:Y:S05]  /*26300*/  @!P0 BRA `(.L_x_1599) ;  /* 0x0000000000048947 */ /* 0x000fea0003800000 */
[----:B------:R-:W-:Y:S01]  /*26310*/  BPT.TRAP 0x1 ;  /* 0x000000040000795c */ /* 0x000fe20000300000 */
.L_x_1599:
[----:B------:R-:W4:Y:S02]  /*26320*/  SYNCS.PHASECHK.TRANS64.TRYWAIT P0, [R4+URZ+0x28480], R5 ;  /* 0x02848005040075a7 */ /* 0x000f24000800017f */
[----:B----4-:R-:W-:Y:S05]  /*26330*/  @!P0 BRA `(.L_x_1600) ;  /* 0x0000004c003c8947 */ /* 0x010fea0003800000 */
.L_x_1601:
[----:B------:R0:W0:Y:S02]  /*26340*/  SYNCS.PHASECHK.TRANS64.TRYWAIT P0, [R3+URZ+0x28480], R2 ;  /* 0x02848002030075a7 */ /* 0x000024000800017f */
[----:B0-----:R-:W-:Y:S05]  /*26350*/  @!P0 NANOSLEEP.SYNCS 0x989680 ;  /* 0x009896800000895d */ /* 0x001fea0003900000 */
[----:B------:R-:W0:Y:S02]  /*26360*/  @!P0 SYNCS.PHASECHK.TRANS64 P0, [R3+URZ+0x28480], R2 ;  /* 0x02848002030085a7 */ /* 0x000e24000800007f */
[----:B0-----:R-:W-:Y:S05]  /*26370*/  @!P0 BRA `(.L_x_1601) ;  /* 0xfffffffc00f08947 */ /* 0x001fea000383ffff */
.L_x_1210:
[----:B------:R-:W-:Y:S05]  /*26380*/  BSYNC B8 ;  /* 0x0000000000087941 */ /* 0x000fea0003800000 */
.L_x_1207:
[----:B------:R-:W-:Y:S05]  /*26390*/  EXIT ;  /* 0x000000000000794d */ /* 0x000fea0003800000 */
.L_x_1236:
[----:B-1----:R1:W2:Y:S02]  /*263a0*/  SYNCS.PHASECHK.TRANS64.TRYWAIT P6, [R85+URZ+0x28490], R88 ;  /* 0x02849058550075a7 */ /* 0x0022a400080c017f */
[----:B--2---:R-:W-:Y:S05]  /*263b0*/  @!P6 NANOSLEEP.SYNCS 0x989680 ;  /* 0x009896800000e95d */ /* 0x004fea0003900000 */
[----:B------:R-:W2:Y:S02]  /*263c0*/  @!P6 SYNCS.PHASECHK.TRANS64 P6, [R85+URZ+0x28490], R88 ;  /* 0x028490585500e5a7 */ /* 0x000ea400080c007f */
[----:B--2---:R-:W-:Y:S05]  /*263d0*/  @!P6 BRA `(.L_x_1236) ;  /* 0xfffffffc00f0e947 */ /* 0x004fea000383ffff */
[----:B------:R-:W-:Y:S05]  /*263e0*/  BRA `(.L_x_1602) ;  /* 0xfffffdc400dc7947 */ /* 0x000fea000383ffff */
.L_x_1254:
[----:B0-----:R0:W1:Y:S02]  /*263f0*/  SYNCS.PHASECHK.TRANS64.TRYWAIT P5, [R85+URZ+0x28490], R88 ;  /* 0x02849058550075a7 */ /* 0x00106400080a017f */
[----:B-1----:R-:W-:Y:S05]  /*26400*/  @!P5 NANOSLEEP.SYNCS 0x989680 ;  /* 0x009896800000d95d */ /* 0x002fea0003900000 */
[----:B------:R-:W1:Y:S02]  /*26410*/  @!P5 SYNCS.PHASECHK.TRANS64 P5, [R85+URZ+0x28490], R88 ;  /* 0x028490585500d5a7 */ /* 0x000e6400080a007f */
[----:B-1----:R-:W-:Y:S05]  /*26420*/  @!P5 BRA `(.L_x_1254) ;  /* 0xfffffffc00f0d947 */ /* 0x002fea000383ffff */
[----:B------:R-:W-:Y:S05]  /*26430*/  BRA `(.L_x_1603) ;  /* 0xfffffde400f87947 */ /* 0x000fea000383ffff */
.L_x_1263:
[----:B0-----:R0:W1:Y:S02]  /*26440*/  SYNCS.PHASECHK.TRANS64.TRYWAIT P4, [R85+URZ+0x28490], R88 ;  /* 0x02849058550075a7 */ /* 0x001064000808017f */
[----:B-1----:R-:W-:Y:S05]  /*26450*/  @!P4 NANOSLEEP.SYNCS 0x989680 ;  /* 0x009896800000c95d */ /* 0x002fea0003900000 */
[----:B------:R-:W1:Y:S02]  /*26460*/  @!P4 SYNCS.PHASECHK.TRANS64 P4, [R85+URZ+0x28490], R88 ;  /* 0x028490585500c5a7 */ /* 0x000e64000808007f */
[----:B-1----:R-:W-:Y:S05]  /*26470*/  @!P4 BRA `(.L_x_1263) ;  /* 0xfffffffc00f0c947 */ /* 0x002fea000383ffff */
[----:B------:R-:W-:Y:S05]  /*26480*/  BRA `(.L_x_1604) ;  /* 0xfffffe08001c7947 */ /* 0x000fea000383ffff */
.L_x_1269:
[----:B-1----:R1:W2:Y:S02]  /*26490*/  SYNCS.PHASECHK.TRANS64.TRYWAIT P3, [R85+URZ+0x284b0], R88 ;  /* 0x0284b058550075a7 */ /* 0x0022a4000806017f */
[----:B--2---:R-:W-:Y:S05]  /*264a0*/  @!P3 NANOSLEEP.SYNCS 0x989680 ;  /* 0x009896800000b95d */ /* 0x004fea0003900000 */
[----:B------:R-:W2:Y:S02]  /*264b0*/  @!P3 SYNCS.PHASECHK.TRANS64 P3, [R85+URZ+0x284b0], R88 ;  /* 0x0284b0585500b5a7 */ /* 0x000ea4000806007f */
[----:B--2---:R-:W-:Y:S05]  /*264c0*/  @!P3 BRA `(.L_x_1269) ;  /* 0xfffffffc00f0b947 */ /* 0x004fea000383ffff */
[----:B------:R-:W-:Y:S05]  /*264d0*/  BRA `(.L_x_1605) ;  /* 0xfffffe0800a87947 */ /* 0x000fea000383ffff */
.L_x_1285:
[----:B------:R-:W-:Y:S01]  /*264e0*/  BSSY B0, `(.L_x_1606) ;  /* 0x0000008000007945 */ /* 0x000fe20003800000 */
[----:B------:R-:W-:Y:S02]  /*264f0*/  IMAD.MOV.U32 R13, RZ, RZ, R230 ;  /* 0x000000ffff0d7224 */ /* 0x000fe400078e00e6 */
[----:B------:R-:W-:Y:S02]  /*26500*/  IMAD.MOV.U32 R12, RZ, RZ, RZ ;  /* 0x000000ffff0c7224 */ /* 0x000fe400078e00ff */
[----:B------:R-:W-:Y:S02]  /*26510*/  IMAD.MOV.U32 R11, RZ, RZ, 0x1f ;  /* 0x0000001fff0b7424 */ /* 0x000fe400078e00ff */
[----:B------:R-:W-:-:S07]  /*26520*/  IMAD.MOV.U32 R15, RZ, RZ, -0x1 ;  /* 0xffffffffff0f7424 */ /* 0x000fce00078e00ff */
[----:B-----5:R-:W-:Y:S05]  /*26530*/  WARPSYNC.COLLECTIVE R15, `(.L_x_1607) ;  /* 0x000000000f087348 */ /* 0x020fea0003c00000 */
[----:B------:R0:W1:Y:S02]  /*26540*/  SHFL.IDX P6, R14, R13, R12, R11 ;  /* 0x0000000c0d0e7389 */ /* 0x00006400000c000b */
[----:B01---5:R-:W-:Y:S01]  /*26550*/  ENDCOLLECTIVE ;  /* 0x000000000000791b */ /* 0x023fe20003800000 */
.L_x_1607:
[----:B------:R-:W-:Y:S05]  /*26560*/  BSYNC B0 ;  /* 0x0000000000007941 */ /* 0x000fea0003800000 */
.L_x_1606:
[----:B------:R-:W-:Y:S01]  /*26570*/  MOV R202, R14 ;  /* 0x0000000e00ca7202 */ /* 0x000fe20000000f00 */
[----:B------:R-:W-:Y:S06]  /*26580*/  BRA `(.L_x_1608) ;  /* 0xfffffe1400a87947 */ /* 0x000fec000383ffff */
.L_x_1303:
[----:B------:R-:W-:Y:S01]  /*26590*/  BSSY B1, `(.L_x_1609) ;  /* 0x0000008000017945 */ /* 0x000fe20003800000 */
[----:B------:R-:W-:Y:S02]  /*265a0*/  IMAD.MOV.U32 R13, RZ, RZ, R5 ;  /* 0x000000ffff0d7224 */ /* 0x000fe400078e0005 */
[----:B------:R-:W-:Y:S02]  /*265b0*/  IMAD.MOV.U32 R12, RZ, RZ, RZ ;  /* 0x000000ffff0c7224 */ /* 0x000fe400078e00ff */
[----:B------:R-:W-:Y:S02]  /*265c0*/  IMAD.MOV.U32 R11, RZ, RZ, 0x181f ;  /* 0x0000181fff0b7424 */ /* 0x000fe400078e00ff */
[----:B-1----:R-:W-:-:S07]  /*265d0*/  IMAD.MOV.U32 R15, RZ, RZ, -0x1 ;  /* 0xffffffffff0f7424 */ /* 0x002fce00078e00ff */
[----:B0----5:R-:W-:Y:S05]  /*265e0*/  WARPSYNC.COLLECTIVE R15, `(.L_x_1610) ;  /* 0x000000000f087348 */ /* 0x021fea0003c00000 */
[----:B------:R1:W2:Y:S02]  /*265f0*/  SHFL.IDX P6, R14, R13, R12, R11 ;  /* 0x0000000c0d0e7389 */ /* 0x0002a400000c000b */
[----:B012--5:R-:W-:Y:S01]  /*26600*/  ENDCOLLECTIVE ;  /* 0x000000000000791b */ /* 0x027fe20003800000 */
.L_x_1610:
[----:B------:R-:W-:Y:S05]  /*26610*/  BSYNC B1 ;  /* 0x0000000000017941 */ /* 0x000fea0003800000 */
.L_x_1609:
[----:B------:R-:W-:Y:S05]  /*26620*/  BRA `(.L_x_1611) ;  /* 0xfffffe28002c7947 */ /* 0x000fea000383ffff */
.L_x_1304:
        /* <DEDUP_REMOVED lines=8> */
.L_x_1613:
[----:B------:R-:W-:Y:S05]  /*266b0*/  BSYNC B1 ;  /* 0x0000000000017941 */ /* 0x000fea0003800000 */
.L_x_1612:
[----:B------:R-:W-:Y:S05]  /*266c0*/  BRA `(.L_x_1614) ;  /* 0xfffffe28000c7947 */ /* 0x000fea000383ffff */
.L_x_1305:
[----:B------:R-:W-:Y:S01]  /*266d0*/  BSSY B1, `(.L_x_1615) ;  /* 0x0000008000017945 */ /* 0x000fe20003800000 */
[----:B------:R-:W-:Y:S01]  /*266e0*/  IMAD.MOV.U32 R13, RZ, RZ, R3 ;  /* 0x000000ffff0d7224 */ /* 0x000fe200078e0003 */
[----:B------:R-:W-:Y:S01]  /*266f0*/  MOV R12, RZ ;  /* 0x000000ff000c7202 */ /* 0x000fe20000000f00 */
[----:B------:R-:W-:Y:S02]  /*26700*/  IMAD.MOV.U32 R11, RZ, RZ, 0x181f ;  /* 0x0000181fff0b7424 */ /* 0x000fe400078e00ff */
[----:B-1----:R-:W-:-:S07]  /*26710*/  IMAD.MOV.U32 R15, RZ, RZ, -0x1 ;  /* 0xffffffffff0f7424 */ /* 0x002fce00078e00ff */
[----:B0----5:R-:W-:Y:S05]  /*26720*/  WARPSYNC.COLLECTIVE R15, `(.L_x_1616) ;  /* 0x000000000f087348 */ /* 0x021fea0003c00000 */
[----:B------:R1:W2:Y:S02]  /*26730*/  SHFL.IDX P6, R14, R13, R12, R11 ;  /* 0x0000000c0d0e7389 */ /* 0x0002a400000c000b */
[----:B012--5:R-:W-:Y:S01]  /*26740*/  ENDCOLLECTIVE ;  /* 0x000000000000791b */ /* 0x027fe20003800000 */
.L_x_1616:
[----:B------:R-:W-:Y:S05]  /*26750*/  BSYNC B1 ;  /* 0x0000000000017941 */ /* 0x000fea0003800000 */
.L_x_1615:
[----:B------:R-:W-:Y:S05]  /*26760*/  BRA `(.L_x_1617) ;  /* 0xfffffe2400ec7947 */ /* 0x000fea000383ffff */
.L_x_1306:
        /* <DEDUP_REMOVED lines=8> */
.L_x_1619:
[----:B------:R-:W-:Y:S05]  /*267f0*/  BSYNC B1 ;  /* 0x0000000000017941 */ /* 0x000fea0003800000 */
.L_x_1618:
[----:B------:R-:W-:Y:S05]  /*26800*/  BRA `(.L_x_1620) ;  /* 0xfffffe2400cc7947 */ /* 0x000fea000383ffff */
.L_x_1307:
[----:B------:R-:W-:Y:S01]  /*26810*/  BSSY B1, `(.L_x_1621) ;  /* 0x0000008000017945 */ /* 0x000fe20003800000 */
[----:B------:R-:W-:Y:S01]  /*26820*/  IMAD.MOV.U32 R13, RZ, RZ, R5 ;  /* 0x000000ffff0d7224 */ /* 0x000fe200078e0005 */
[----:B-1----:R-:W-:Y:S01]  /*26830*/  MOV R15, 0xffffffff ;  /* 0xffffffff000f7802 */ /* 0x002fe20000000f00 */
[----:B------:R-:W-:Y:S02]  /*26840*/  IMAD.MOV.U32 R12, RZ, RZ, 0x1 ;  /* 0x00000001ff0c7424 */ /* 0x000fe400078e00ff */
[----:B------:R-:W-:-:S07]  /*26850*/  IMAD.MOV.U32 R11, RZ, RZ, 0x181f ;  /* 0x0000181fff0b7424 */ /* 0x000fce00078e00ff */
[----:B0----5:R-:W-:Y:S05]  /*26860*/  WARPSYNC.COLLECTIVE R15, `(.L_x_1622) ;  /* 0x000000000f087348 */ /* 0x021fea0003c00000 */
[----:B------:R1:W2:Y:S02]  /*26870*/  SHFL.IDX P6, R14, R13, R12, R11 ;  /* 0x0000000c0d0e7389 */ /* 0x0002a400000c000b */
[----:B012--5:R-:W-:Y:S01]  /*26880*/  ENDCOLLECTIVE ;  /* 0x000000000000791b */ /* 0x027fe20003800000 */
.L_x_1622:
[----:B------:R-:W-:Y:S05]  /*26890*/  BSYNC B1 ;  /* 0x0000000000017941 */ /* 0x000fea0003800000 */
.L_x_1621:
[----:B------:R-:W-:Y:S05]  /*268a0*/  BRA `(.L_x_1623) ;  /* 0xfffffe2400ac7947 */ /* 0x000fea000383ffff */
.L_x_1308:
[----:B------:R-:W-:Y:S01]  /*268b0*/  BSSY B1, `(.L_x_1624) ;  /* 0x0000008000017945 */ /* 0x000fe20003800000 */
[----:B------:R-:W-:Y:S02]  /*268c0*/  IMAD.MOV.U32 R13, RZ, RZ, R4 ;  /* 0x000000ffff0d7224 */ /* 0x000fe400078e0004 */
[----:B------:R-:W-:Y:S02]  /*268d0*/  IMAD.MOV.U32 R12, RZ, RZ, 0x1 ;  /* 0x00000001ff0c7424 */ /* 0x000fe400078e00ff */
[----:B------:R-:W-:Y:S02]  /*268e0*/  IMAD.MOV.U32 R11, RZ, RZ, 0x181f ;  /* 0x0000181fff0b7424 */ /* 0x000fe400078e00ff */
[----:B-1----:R-:W-:-:S07]  /*268f0*/  IMAD.MOV.U32 R15, RZ, RZ, -0x1 ;  /* 0xffffffffff0f7424 */ /* 0x002fce00078e00ff */
[----:B0----5:R-:W-:Y:S05]  /*26900*/  WARPSYNC.COLLECTIVE R15, `(.L_x_1625) ;  /* 0x000000000f087348 */ /* 0x021fea0003c00000 */
[----:B------:R1:W2:Y:S02]  /*26910*/  SHFL.IDX P6, R14, R13, R12, R11 ;  /* 0x0000000c0d0e7389 */ /* 0x0002a400000c000b */
[----:B012--5:R-:W-:Y:S01]  /*26920*/  ENDCOLLECTIVE ;  /* 0x000000000000791b */ /* 0x027fe20003800000 */
.L_x_1625:
[----:B------:R-:W-:Y:S05]  /*26930*/  BSYNC B1 ;  /* 0x0000000000017941 */ /* 0x000fea0003800000 */
.L_x_1624:
[----:B------:R-:W-:Y:S05]  /*26940*/  BRA `(.L_x_1626) ;  /* 0xfffffe24008c7947 */ /* 0x000fea000383ffff */
.L_x_1309:
        /* <DEDUP_REMOVED lines=8> */
.L_x_1628:
[----:B------:R-:W-:Y:S05]  /*269d0*/  BSYNC B1 ;  /* 0x0000000000017941 */ /* 0x000fea0003800000 */
.L_x_1627:
[----:B------:R-:W-:Y:S05]  /*269e0*/  BRA `(.L_x_1629) ;  /* 0xfffffe24006c7947 */ /* 0x000fea000383ffff */
.L_x_1310:
[----:B------:R-:W-:Y:S01]  /*269f0*/  BSSY B1, `(.L_x_1630) ;  /* 0x0000008000017945 */ /* 0x000fe20003800000 */
[----:B------:R-:W-:Y:S01]  /*26a00*/  IMAD.MOV.U32 R13, RZ, RZ, R0 ;  /* 0x000000ffff0d7224 */ /* 0x000fe200078e0000 */
[----:B------:R-:W-:Y:S01]  /*26a10*/  MOV R12, 0x1 ;  /* 0x00000001000c7802 */ /* 0x000fe20000000f00 */
[----:B------:R-:W-:Y:S02]  /*26a20*/  IMAD.MOV.U32 R11, RZ, RZ, 0x181f ;  /* 0x0000181fff0b7424 */ /* 0x000fe400078e00ff */
[----:B-1----:R-:W-:-:S07]  /*26a30*/  IMAD.MOV.U32 R15, RZ, RZ, -0x1 ;  /* 0xffffffffff0f7424 */ /* 0x002fce00078e00ff */
[----:B0----5:R-:W-:Y:S05]  /*26a40*/  WARPSYNC.COLLECTIVE R15, `(.L_x_1631) ;  /* 0x000000000f087348 */ /* 0x021fea0003c00000 */
[----:B------:R1:W2:Y:S02]  /*26a50*/  SHFL.IDX P6, R14, R13, R12, R11 ;  /* 0x0000000c0d0e7389 */ /* 0x0002a400000c000b */
[----:B012--5:R-:W-:Y:S01]  /*26a60*/  ENDCOLLECTIVE ;  /* 0x000000000000791b */ /* 0x027fe20003800000 */
.L_x_1631:
[----:B------:R-:W-:Y:S05]  /*26a70*/  BSYNC B1 ;  /* 0x0000000000017941 */ /* 0x000fea0003800000 */
.L_x_1630:
[----:B------:R-:W-:Y:S05]  /*26a80*/  BRA `(.L_x_1632) ;  /* 0xfffffe24004c7947 */ /* 0x000fea000383ffff */
.L_x_1311:
        /* <DEDUP_REMOVED lines=8> */
.L_x_1634:
[----:B------:R-:W-:Y:S05]  /*26b10*/  BSYNC B1 ;  /* 0x0000000000017941 */ /* 0x000fea0003800000 */
.L_x_1633:
[----:B------:R-:W-:Y:S05]  /*26b20*/  BRA `(.L_x_1635) ;  /* 0xfffffe24002c7947 */ /* 0x000fea000383ffff */
.L_x_1312:
        /* <DEDUP_REMOVED lines=8> */
.L_x_1637:
[----:B------:R-:W-:Y:S05]  /*26bb0*/  BSYNC B1 ;  /* 0x0000000000017941 */ /* 0x000fea0003800000 */
.L_x_1636:
[----:B------:R-:W-:Y:S05]  /*26bc0*/  BRA `(.L_x_1638) ;  /* 0xfffffe24000c7947 */ /* 0x000fea000383ffff */
.L_x_1313:
        /* <DEDUP_REMOVED lines=8> */
.L_x_1640:
[----:B------:R-:W-:Y:S05]  /*26c50*/  BSYNC B1 ;  /* 0x0000000000017941 */ /* 0x000fea0003800000 */
.L_x_1639:
[----:B------:R-:W-:Y:S05]  /*26c60*/  BRA `(.L_x_1641) ;  /* 0xfffffe2000ec7947 */ /* 0x000fea000383ffff */
.L_x_1314:
        /* <DEDUP_REMOVED lines=8> */
.L_x_1643:
[----:B------:R-:W-:Y:S05]  /*26cf0*/  BSYNC B1 ;  /* 0x0000000000017941 */ /* 0x000fea0003800000 */
.L_x_1642:
[----:B------:R-:W-:Y:S05]  /*26d00*/  BRA `(.L_x_1644) ;  /* 0xfffffe2000cc7947 */ /* 0x000fea000383ffff */
.L_x_1315:
        /* <DEDUP_REMOVED lines=8> */
.L_x_1646:
[----:B------:R-:W-:Y:S05]  /*26d90*/  BSYNC B1 ;  /* 0x0000000000017941 */ /* 0x000fea0003800000 */
.L_x_1645:
[----:B------:R-:W-:Y:S05]  /*26da0*/  BRA `(.L_x_1647) ;  /* 0xfffffe2000ac7947 */ /* 0x000fea000383ffff */
.L_x_1316:
        /* <DEDUP_REMOVED lines=8> */
.L_x_1649:
[----:B------:R-:W-:Y:S05]  /*26e30*/  BSYNC B1 ;  /* 0x0000000000017941 */ /* 0x000fea0003800000 */
.L_x_1648:
[----:B------:R-:W-:Y:S05]  /*26e40*/  BRA `(.L_x_1650) ;  /* 0xfffffe20008c7947 */ /* 0x000fea000383ffff */
.L_x_1317:
        /* <DEDUP_REMOVED lines=8> */
.L_x_1652:
[----:B------:R-:W-:Y:S05]  /*26ed0*/  BSYNC B1 ;  /* 0x0000000000017941 */ /* 0x000fea0003800000 */
.L_x_1651:
[----:B------:R-:W-:Y:S05]  /*26ee0*/  BRA `(.L_x_1653) ;  /* 0xfffffe20006c7947 */ /* 0x000fea000383ffff */
.L_x_1318:
        /* <DEDUP_REMOVED lines=8> */
.L_x_1655:
[----:B------:R-:W-:Y:S05]  /*26f70*/  BSYNC B1 ;  /* 0x0000000000017941 */ /* 0x000fea0003800000 */
.L_x_1654:
[----:B------:R-:W-:Y:S05]  /*26f80*/  BRA `(.L_x_1656) ;  /* 0xfffffe20004c7947 */ /* 0x000fea000383ffff */
.L_x_1320:
[----:B--2---:R2:W3:Y:S02]  /*26f90*/  SYNCS.PHASECHK.TRANS64.TRYWAIT P1, [R16+URZ+0x28400], R3 ;  /* 0x02840003100075a7 */ /* 0x0044e4000802017f */
[----:B---3--:R-:W-:Y:S05]  /*26fa0*/  @!P1 NANOSLEEP.SYNCS 0x989680 ;  /* 0x009896800000995d */ /* 0x008fea0003900000 */
[----:B------:R-:W3:Y:S02]  /*26fb0*/  @!P1 SYNCS.PHASECHK.TRANS64 P1, [R16+URZ+0x28400], R3 ;  /* 0x02840003100095a7 */ /* 0x000ee4000802007f */
[----:B---3--:R-:W-:Y:S05]  /*26fc0*/  @!P1 BRA `(.L_x_1320) ;  /* 0xfffffffc00f09947 */ /* 0x008fea000383ffff */
[----:B------:R-:W-:Y:S05]  /*26fd0*/  BRA `(.L_x_1657) ;  /* 0xfffffe2000587947 */ /* 0x000fea000383ffff */
.L_x_1336:
[----:B------:R-:W-:Y:S01]  /*26fe0*/  BSSY B1, `(.L_x_1658) ;  /* 0x0000008000017945 */ /* 0x000fe20003800000 */
[----:B------:R-:W-:Y:S02]  /*26ff0*/  IMAD.MOV.U32 R13, RZ, RZ, R9 ;  /* 0x000000ffff0d7224 */ /* 0x000fe400078e0009 */
[----:B------:R-:W-:Y:S02]  /*27000*/  IMAD.MOV.U32 R12, RZ, RZ, RZ ;  /* 0x000000ffff0c7224 */ /* 0x000fe400078e00ff */
[----:B------:R-:W-:Y:S02]  /*27010*/  IMAD.MOV.U32 R11, RZ, RZ, 0x181f ;  /* 0x0000181fff0b7424 */ /* 0x000fe400078e00ff */
[----:B------:R-:W-:-:S07]  /*27020*/  IMAD.MOV.U32 R15, RZ, RZ, -0x1 ;  /* 0xffffffffff0f7424 */ /* 0x000fce00078e00ff */
[----:B0----5:R-:W-:Y:S05]  /*27030*/  WARPSYNC.COLLECTIVE R15, `(.L_x_1659) ;  /* 0x000000000f087348 */ /* 0x021fea0003c00000 */
[----:B------:R1:W2:Y:S02]  /*27040*/  SHFL.IDX P6, R14, R13, R12, R11 ;  /* 0x0000000c0d0e7389 */ /* 0x0002a400000c000b */
[----:B012--5:R-:W-:Y:S01]  /*27050*/  ENDCOLLECTIVE ;  /* 0x000000000000791b */ /* 0x027fe20003800000 */
.L_x_1659:
[----:B------:R-:W-:Y:S05]  /*27060*/  BSYNC B1 ;  /* 0x0000000000017941 */ /* 0x000fea0003800000 */
.L_x_1658:
[----:B------:R-:W-:Y:S05]  /*27070*/  BRA `(.L_x_1660) ;  /* 0xfffffe64004c7947 */ /* 0x000fea000383ffff */
.L_x_1337:
        /* <DEDUP_REMOVED lines=8> */
.L_x_1662:
[----:B------:R-:W-:Y:S05]  /*27100*/  BSYNC B1 ;  /* 0x0000000000017941 */ /* 0x000fea0003800000 */
.L_x_1661:
[----:B------:R-:W-:Y:S05]  /*27110*/  BRA `(.L_x_1663) ;  /* 0xfffffe64002c7947 */ /* 0x000fea000383ffff */
.L_x_1338:
        /* <DEDUP_REMOVED lines=8> */
.L_x_1665:
[----:B------:R-:W-:Y:S05]  /*271a0*/  BSYNC B1 ;  /* 0x0000000000017941 */ /* 0x000fea0003800000 */
.L_x_1664:
[----:B------:R-:W-:Y:S05]  /*271b0*/  BRA `(.L_x_1666) ;  /* 0xfffffe64000c7947 */ /* 0x000fea000383ffff */
.L_x_1339:
[----:B------:R-:W-:Y:S01]  /*271c0*/  BSSY B1, `(.L_x_1667) ;  /* 0x0000008000017945 */ /* 0x000fe20003800000 */
[----:B------:R-:W-:Y:S01]  /*271d0*/  IMAD.MOV.U32 R13, RZ, RZ, R0 ;  /* 0x000000ffff0d7224 */ /* 0x000fe200078e0000 */
[----:B------:R-:W-:Y:S01]  /*271e0*/  MOV R15, 0xffffffff ;  /* 0xffffffff000f7802 */ /* 0x000fe20000000f00 */
[----:B------:R-:W-:Y:S02]  /*271f0*/  IMAD.MOV.U32 R12, RZ, RZ, RZ ;  /* 0x000000ffff0c7224 */ /* 0x000fe400078e00ff */
[----:B------:R-:W-:-:S07]  /*27200*/  IMAD.MOV.U32 R11, RZ, RZ, 0x181f ;  /* 0x0000181fff0b7424 */ /* 0x000fce00078e00ff */
[----:B0----5:R-:W-:Y:S05]  /*27210*/  WARPSYNC.COLLECTIVE R15, `(.L_x_1668) ;  /* 0x000000000f087348 */ /* 0x021fea0003c00000 */
[----:B------:R1:W2:Y:S02]  /*27220*/  SHFL.IDX P6, R14, R13, R12, R11 ;  /* 0x0000000c0d0e7389 */ /* 0x0002a400000c000b */
[----:B012--5:R-:W-:Y:S01]  /*27230*/  ENDCOLLECTIVE ;  /* 0x000000000000791b */ /* 0x027fe20003800000 */
.L_x_1668:
[----:B------:R-:W-:Y:S05]  /*27240*/  BSYNC B1 ;  /* 0x0000000000017941 */ /* 0x000fea0003800000 */
.L_x_1667:
[----:B------:R-:W-:Y:S05]  /*27250*/  BRA `(.L_x_1669) ;  /* 0xfffffe6000ec7947 */ /* 0x000fea000383ffff */
.L_x_1340:
[----:B------:R-:W-:Y:S01]  /*27260*/  BSSY B1, `(.L_x_1670) ;  /* 0x0000008000017945 */ /* 0x000fe20003800000 */
[----:B------:R-:W-:Y:S02]  /*27270*/  IMAD.MOV.U32 R13, RZ, RZ, R9 ;  /* 0x000000ffff0d7224 */ /* 0x000fe400078e0009 */
[----:B------:R-:W-:Y:S02]  /*27280*/  IMAD.MOV.U32 R12, RZ, RZ, 0x1 ;  /* 0x00000001ff0c7424 */ /* 0x000fe400078e00ff */
[----:B------:R-:W-:Y:S02]  /*27290*/  IMAD.MOV.U32 R11, RZ, RZ, 0x181f ;  /* 0x0000181fff0b7424 */ /* 0x000fe400078e00ff */
[----:B------:R-:W-:-:S07]  /*272a0*/  IMAD.MOV.U32 R15, RZ, RZ, -0x1 ;  /* 0xffffffffff0f7424 */ /* 0x000fce00078e00ff */
[----:B0----5:R-:W-:Y:S05]  /*272b0*/  WARPSYNC.COLLECTIVE R15, `(.L_x_1671) ;  /* 0x000000000f087348 */ /* 0x021fea0003c00000 */
[----:B------:R1:W2:Y:S02]  /*272c0*/  SHFL.IDX P6, R14, R13, R12, R11 ;  /* 0x0000000c0d0e7389 */ /* 0x0002a400000c000b */
[----:B012--5:R-:W-:Y:S01]  /*272d0*/  ENDCOLLECTIVE ;  /* 0x000000000000791b */ /* 0x027fe20003800000 */
.L_x_1671:
[----:B------:R-:W-:Y:S05]  /*272e0*/  BSYNC B1 ;  /* 0x0000000000017941 */ /* 0x000fea0003800000 */
.L_x_1670:
[----:B------:R-:W-:Y:S05]  /*272f0*/  BRA `(.L_x_1672) ;  /* 0xfffffe6000cc7947 */ /* 0x000fea000383ffff */
.L_x_1341:
        /* <DEDUP_REMOVED lines=8> */
.L_x_1674:
[----:B------:R-:W-:Y:S05]  /*27380*/  BSYNC B1 ;  /* 0x0000000000017941 */ /* 0x000fea0003800000 */
.L_x_1673:
[----:B------:R-:W-:Y:S05]  /*27390*/  BRA `(.L_x_1675) ;  /* 0xfffffe6000ac7947 */ /* 0x000fea000383ffff */
.L_x_1342:
[----:B------:R-:W-:Y:S01]  /*273a0*/  BSSY B1, `(.L_x_1676) ;  /* 0x0000008000017945 */ /* 0x000fe20003800000 */
[----:B------:R-:W-:Y:S01]  /*273b0*/  IMAD.MOV.U32 R13, RZ, RZ, R3 ;  /* 0x000000ffff0d7224 */ /* 0x000fe200078e0003 */
[----:B------:R-:W-:Y:S01]  /*273c0*/  MOV R12, 0x1 ;  /* 0x00000001000c7802 */ /* 0x000fe20000000f00 */
[----:B------:R-:W-:Y:S02]  /*273d0*/  IMAD.MOV.U32 R11, RZ, RZ, 0x181f ;  /* 0x0000181fff0b7424 */ /* 0x000fe400078e00ff */
[----:B------:R-:W-:-:S07]  /*273e0*/  IMAD.MOV.U32 R15, RZ, RZ, -0x1 ;  /* 0xffffffffff0f7424 */ /* 0x000fce00078e00ff */
[----:B0----5:R-:W-:Y:S05]  /*273f0*/  WARPSYNC.COLLECTIVE R15, `(.L_x_1677) ;  /* 0x000000000f087348 */ /* 0x021fea0003c00000 */
[----:B------:R1:W2:Y:S02]  /*27400*/  SHFL.IDX P6, R14, R13, R12, R11 ;  /* 0x0000000c0d0e7389 */ /* 0x0002a400000c000b */
[----:B012--5:R-:W-:Y:S01]  /*27410*/  ENDCOLLECTIVE ;  /* 0x000000000000791b */ /* 0x027fe20003800000 */
.L_x_1677:
[----:B------:R-:W-:Y:S05]  /*27420*/  BSYNC B1 ;  /* 0x0000000000017941 */ /* 0x000fea0003800000 */
.L_x_1676:
[----:B------:R-:W-:Y:S05]  /*27430*/  BRA `(.L_x_1678) ;  /* 0xfffffe60008c7947 */ /* 0x000fea000383ffff */
.L_x_1343:
        /* <DEDUP_REMOVED lines=8> */
.L_x_1680:
[----:B------:R-:W-:Y:S05]  /*274c0*/  BSYNC B1 ;  /* 0x0000000000017941 */ /* 0x000fea0003800000 */
.L_x_1679:
[----:B------:R-:W-:Y:S05]  /*274d0*/  BRA `(.L_x_1681) ;  /* 0xfffffe60006c7947 */ /* 0x000fea000383ffff */
.L_x_1344:
[----:B------:R-:W-:Y:S01]  /*274e0*/  BSSY B1, `(.L_x_1682) ;  /* 0x0000008000017945 */ /* 0x000fe20003800000 */
[----:B------:R-:W-:Y:S01]  /*274f0*/  IMAD.MOV.U32 R13, RZ, RZ, R9 ;  /* 0x000000ffff0d7224 */ /* 0x000fe200078e0009 */
[----:B------:R-:W-:Y:S01]  /*27500*/  MOV R15, 0xffffffff ;  /* 0xffffffff000f7802 */ /* 0x000fe20000000f00 */
[----:B------:R-:W-:Y:S02]  /*27510*/  IMAD.MOV.U32 R12, RZ, RZ, 0x2 ;  /* 0x00000002ff0c7424 */ /* 0x000fe400078e00ff */
[----:B------:R-:W-:-:S07]  /*27520*/  IMAD.MOV.U32 R11, RZ, RZ, 0x181f ;  /* 0x0000181fff0b7424 */ /* 0x000fce00078e00ff */
[----:B0----5:R-:W-:Y:S05]  /*27530*/  WARPSYNC.COLLECTIVE R15, `(.L_x_1683) ;  /* 0x000000000f087348 */ /* 0x021fea0003c00000 */
[----:B------:R1:W2:Y:S02]  /*27540*/  SHFL.IDX P6, R14, R13, R12, R11 ;  /* 0x0000000c0d0e7389 */ /* 0x0002a400000c000b */
[----:B012--5:R-:W-:Y:S01]  /*27550*/  ENDCOLLECTIVE ;  /* 0x000000000000791b */ /* 0x027fe20003800000 */
.L_x_1683:
[----:B------:R-:W-:Y:S05]  /*27560*/  BSYNC B1 ;  /* 0x0000000000017941 */ /* 0x000fea0003800000 */
.L_x_1682:
[----:B------:R-:W-:Y:S05]  /*27570*/  BRA `(.L_x_1684) ;  /* 0xfffffe60004c7947 */ /* 0x000fea000383ffff */
.L_x_1345:
        /* <DEDUP_REMOVED lines=8> */
.L_x_1686:
[----:B------:R-:W-:Y:S05]  /*27600*/  BSYNC B1 ;  /* 0x0000000000017941 */ /* 0x000fea0003800000 */
.L_x_1685:
[----:B------:R-:W-:Y:S05]  /*27610*/  BRA `(.L_x_1687) ;  /* 0xfffffe60002c7947 */ /* 0x000fea000383ffff */
.L_x_1346:
        /* <DEDUP_REMOVED lines=8> */
.L_x_1689:
[----:B------:R-:W-:Y:S05]  /*276a0*/  BSYNC B1 ;  /* 0x0000000000017941 */ /* 0x000fea0003800000 */
.L_x_1688:
[----:B------:R-:W-:Y:S05]  /*276b0*/  BRA `(.L_x_1690) ;  /* 0xfffffe60000c7947 */ /* 0x000fea000383ffff */
.L_x_1347:
        /* <DEDUP_REMOVED lines=8> */
.L_x_1692:
[----:B------:R-:W-:Y:S05]  /*27740*/  BSYNC B1 ;  /* 0x0000000000017941 */ /* 0x000fea0003800000 */
.L_x_1691:
[----:B------:R-:W-:Y:S05]  /*27750*/  BRA `(.L_x_1693) ;  /* 0xfffffe5c00ec7947 */ /* 0x000fea000383ffff */
.L_x_1348:
        /* <DEDUP_REMOVED lines=8> */
.L_x_1695:
[----:B------:R-:W-:Y:S05]  /*277e0*/  BSYNC B1 ;  /* 0x0000000000017941 */ /* 0x000fea0003800000 */
.L_x_1694:
[----:B------:R-:W-:Y:S05]  /*277f0*/  BRA `(.L_x_1696) ;  /* 0xfffffe5c00cc7947 */ /* 0x000fea000383ffff */
.L_x_1349:
        /* <DEDUP_REMOVED lines=8> */
.L_x_1698:
[----:B------:R-:W-:Y:S05]  /*27880*/  BSYNC B1 ;  /* 0x0000000000017941 */ /* 0x000fea0003800000 */
.L_x_1697:
[----:B------:R-:W-:Y:S05]  /*27890*/  BRA `(.L_x_1699) ;  /* 0xfffffe5c00ac7947 */ /* 0x000fea000383ffff */
.L_x_1350:
        /* <DEDUP_REMOVED lines=8> */
.L_x_1701:
[----:B------:R-:W-:Y:S05]  /*27920*/  BSYNC B1 ;  /* 0x0000000000017941 */ /* 0x000fea0003800000 */
.L_x_1700:
[----:B------:R-:W-:Y:S05]  /*27930*/  BRA `(.L_x_1702) ;  /* 0xfffffe5c008c7947 */ /* 0x000fea000383ffff */
.L_x_1351:
        /* <DEDUP_REMOVED lines=8> */
.L_x_1704:
[----:B------:R-:W-:Y:S05]  /*279c0*/  BSYNC B1 ;  /* 0x0000000000017941 */ /* 0x000fea0003800000 */
.L_x_1703:
[----:B------:R-:W-:Y:S05]  /*279d0*/  BRA `(.L_x_1705) ;  /* 0xfffffe5c006c7947 */ /* 0x000fea000383ffff */
.L_x_1353:
[----:B-1----:R1:W2:Y:S02]  /*279e0*/  SYNCS.PHASECHK.TRANS64.TRYWAIT P4, [R16+URZ+0x28400], R3 ;  /* 0x02840003100075a7 */ /* 0x0022a4000808017f */
[----:B--2---:R-:W-:Y:S05]  /*279f0*/  @!P4 NANOSLEEP.SYNCS 0x989680 ;  /* 0x009896800000c95d */ /* 0x004fea0003900000 */
[----:B------:R-:W2:Y:S02]  /*27a00*/  @!P4 SYNCS.PHASECHK.TRANS64 P4, [R16+URZ+0x28400], R3 ;  /* 0x028400031000c5a7 */ /* 0x000ea4000808007f */
[----:B--2---:R-:W-:Y:S05]  /*27a10*/  @!P4 BRA `(.L_x_1353) ;  /* 0xfffffffc00f0c947 */ /* 0x004fea000383ffff */
[----:B------:R-:W-:Y:S05]  /*27a20*/  BRA `(.L_x_1706) ;  /* 0xfffffe5c008c7947 */ /* 0x000fea000383ffff */
.L_x_1363:
[----:B--2---:R2:W3:Y:S02]  /*27a30*/  SYNCS.PHASECHK.TRANS64.TRYWAIT P2, [R11+URZ+0x28430], R0 ;  /* 0x028430000b0075a7 */ /* 0x0044e4000804017f */
[----:B---3--:R-:W-:Y:S05]  /*27a40*/  @!P2 NANOSLEEP.SYNCS 0x989680 ;  /* 0x009896800000a95d */ /* 0x008fea0003900000 */
[----:B------:R-:W3:Y:S02]  /*27a50*/  @!P2 SYNCS.PHASECHK.TRANS64 P2, [R11+URZ+0x28430], R0 ;  /* 0x028430000b00a5a7 */ /* 0x000ee4000804007f */
[----:B---3--:R-:W-:Y:S05]  /*27a60*/  @!P2 BRA `(.L_x_1363) ;  /* 0xfffffffc00f0a947 */ /* 0x008fea000383ffff */
[----:B------:R-:W-:Y:S05]  /*27a70*/  BRA `(.L_x_1362) ;  /* 0xfffffe9c00a47947 */ /* 0x000fea000383ffff */
.L_x_1381:
[----:B-1----:R1:W2:Y:S02]  /*27a80*/  SYNCS.PHASECHK.TRANS64.TRYWAIT P4, [R9+URZ+0x28430], R8 ;  /* 0x02843008090075a7 */ /* 0x0022a4000808017f */
[----:B--2---:R-:W-:Y:S05]  /*27a90*/  @!P4 NANOSLEEP.SYNCS 0x989680 ;  /* 0x009896800000c95d */ /* 0x004fea0003900000 */
[----:B------:R-:W2:Y:S02]  /*27aa0*/  @!P4 SYNCS.PHASECHK.TRANS64 P4, [R9+URZ+0x28430], R8 ;  /* 0x028430080900c5a7 */ /* 0x000ea4000808007f */
[----:B--2---:R-:W-:Y:S05]  /*27ab0*/  @!P4 BRA `(.L_x_1381) ;  /* 0xfffffffc00f0c947 */ /* 0x004fea000383ffff */
[----:B------:R-:W-:Y:S05]  /*27ac0*/  BRA `(.L_x_1380) ;  /* 0xfffffec400487947 */ /* 0x000fea000383ffff */
.L_x_1385:
[----:B-1----:R1:W2:Y:S02]  /*27ad0*/  SYNCS.PHASECHK.TRANS64.TRYWAIT P3, [R9+URZ+0x28450], R8 ;  /* 0x02845008090075a7 */ /* 0x0022a4000806017f */
[----:B--2---:R-:W-:Y:S05]  /*27ae0*/  @!P3 NANOSLEEP.SYNCS 0x989680 ;  /* 0x009896800000b95d */ /* 0x004fea0003900000 */
[----:B------:R-:W2:Y:S02]  /*27af0*/  @!P3 SYNCS.PHASECHK.TRANS64 P3, [R9+URZ+0x28450], R8 ;  /* 0x028450080900b5a7 */ /* 0x000ea4000806007f */
[----:B--2---:R-:W-:Y:S05]  /*27b00*/  @!P3 BRA `(.L_x_1385) ;  /* 0xfffffffc00f0b947 */ /* 0x004fea000383ffff */
[----:B------:R-:W-:Y:S05]  /*27b10*/  BRA `(.L_x_1382) ;  /* 0xfffffec800487947 */ /* 0x000fea000383ffff */
.L_x_1405:
[----:B-1----:R1:W2:Y:S02]  /*27b20*/  SYNCS.PHASECHK.TRANS64.TRYWAIT P3, [R7+URZ+0x28430], R6 ;  /* 0x02843006070075a7 */ /* 0x0022a4000806017f */
[----:B--2---:R-:W-:Y:S05]  /*27b30*/  @!P3 NANOSLEEP.SYNCS 0x989680 ;  /* 0x009896800000b95d */ /* 0x004fea0003900000 */
[----:B------:R-:W2:Y:S02]  /*27b40*/  @!P3 SYNCS.PHASECHK.TRANS64 P3, [R7+URZ+0x28430], R6 ;  /* 0x028430060700b5a7 */ /* 0x000ea4000806007f */
[----:B--2---:R-:W-:Y:S05]  /*27b50*/  @!P3 BRA `(.L_x_1405) ;  /* 0xfffffffc00f0b947 */ /* 0x004fea000383ffff */
[----:B------:R-:W-:Y:S05]  /*27b60*/  BRA `(.L_x_1404) ;  /* 0xfffffeec00c87947 */ /* 0x000fea000383ffff */
.L_x_1409:
[----:B-1----:R1:W2:Y:S02]  /*27b70*/  SYNCS.PHASECHK.TRANS64.TRYWAIT P2, [R7+URZ+0x28450], R6 ;  /* 0x02845006070075a7 */ /* 0x0022a4000804017f */
[----:B--2---:R-:W-:Y:S05]  /*27b80*/  @!P2 NANOSLEEP.SYNCS 0x989680 ;  /* 0x009896800000a95d */ /* 0x004fea0003900000 */
[----:B------:R-:W2:Y:S02]  /*27b90*/  @!P2 SYNCS.PHASECHK.TRANS64 P2, [R7+URZ+0x28450], R6 ;  /* 0x028450060700a5a7 */ /* 0x000ea4000804007f */
[----:B--2---:R-:W-:Y:S05]  /*27ba0*/  @!P2 BRA `(.L_x_1409) ;  /* 0xfffffffc00f0a947 */ /* 0x004fea000383ffff */
[----:B------:R-:W-:Y:S05]  /*27bb0*/  BRA `(.L_x_1406) ;  /* 0xfffffef000e47947 */ /* 0x000fea000383ffff */
.L_x_1417:
[----:B-1----:R1:W2:Y:S02]  /*27bc0*/  SYNCS.PHASECHK.TRANS64.TRYWAIT P3, [R7+URZ+0x28430], R8 ;  /* 0x02843008070075a7 */ /* 0x0022a4000806017f */
[----:B--2---:R-:W-:Y:S05]  /*27bd0*/  @!P3 NANOSLEEP.SYNCS 0x989680 ;  /* 0x009896800000b95d */ /* 0x004fea0003900000 */
[----:B------:R-:W2:Y:S02]  /*27be0*/  @!P3 SYNCS.PHASECHK.TRANS64 P3, [R7+URZ+0x28430], R8 ;  /* 0x028430080700b5a7 */ /* 0x000ea4000806007f */
[----:B--2---:R-:W-:Y:S05]  /*27bf0*/  @!P3 BRA `(.L_x_1417) ;  /* 0xfffffffc00f0b947 */ /* 0x004fea000383ffff */
[----:B------:R-:W-:Y:S05]  /*27c00*/  BRA `(.L_x_1416) ;  /* 0xffffff0c00747947 */ /* 0x000fea000383ffff */
.L_x_1421:
[----:B-1----:R1:W2:Y:S02]  /*27c10*/  SYNCS.PHASECHK.TRANS64.TRYWAIT P2, [R8+URZ+0x28450], R7 ;  /* 0x02845007080075a7 */ /* 0x0022a4000804017f */
[----:B--2---:R-:W-:Y:S05]  /*27c20*/  @!P2 NANOSLEEP.SYNCS 0x989680 ;  /* 0x009896800000a95d */ /* 0x004fea0003900000 */
[----:B------:R-:W2:Y:S02]  /*27c30*/  @!P2 SYNCS.PHASECHK.TRANS64 P2, [R8+URZ+0x28450], R7 ;  /* 0x028450070800a5a7 */ /* 0x000ea4000804007f */
[----:B--2---:R-:W-:Y:S05]  /*27c40*/  @!P2 BRA `(.L_x_1421) ;  /* 0xfffffffc00f0a947 */ /* 0x004fea000383ffff */
[----:B------:R-:W-:Y:S05]  /*27c50*/  BRA `(.L_x_1418) ;  /* 0xffffff1000907947 */ /* 0x000fea000383ffff */
.L_x_1435:
[----:B-1----:R1:W2:Y:S02]  /*27c60*/  SYNCS.PHASECHK.TRANS64.TRYWAIT P1, [R5+URZ+0x28450], R0 ;  /* 0x02845000050075a7 */ /* 0x0022a4000802017f */
[----:B--2---:R-:W-:Y:S05]  /*27c70*/  @!P1 NANOSLEEP.SYNCS 0x989680 ;  /* 0x009896800000995d */ /* 0x004fea0003900000 */
[----:B------:R-:W2:Y:S02]  /*27c80*/  @!P1 SYNCS.PHASECHK.TRANS64 P1, [R5+URZ+0x28450], R0 ;  /* 0x02845000050095a7 */ /* 0x000ea4000802007f */
[----:B--2---:R-:W-:Y:S05]  /*27c90*/  @!P1 BRA `(.L_x_1435) ;  /* 0xfffffffc00f09947 */ /* 0x004fea000383ffff */
[----:B------:R-:W-:Y:S05]  /*27ca0*/  BRA `(.L_x_1434) ;  /* 0xffffff3400647947 */ /* 0x000fea000383ffff */
.L_x_1439:
[----:B------:R-:W-:Y:S02]  /*27cb0*/  SEL R28, R11, R30, P0 ;  /* 0x0000001e0b1c7207 */ /* 0x000fe40000000000 */
[----:B------:R-:W-:Y:S02]  /*27cc0*/  SEL R48, R88, R135, P0 ;  /* 0x0000008758307207 */ /* 0x000fe40000000000 */
[----:B------:R-:W-:Y:S02]  /*27cd0*/  SEL R50, R135, R88, P0 ;  /* 0x0000005887327207 */ /* 0x000fe40000000000 */
[----:B------:R-:W-:Y:S02]  /*27ce0*/  SEL R30, R30, R11, P0 ;  /* 0x0000000b1e1e7207 */ /* 0x000fe40000000000 */
[----:B------:R-:W-:Y:S02]  /*27cf0*/  SEL R82, R116, R15, P0 ;  /* 0x0000000f74527207 */ /* 0x000fe40000000000 */
[----:B------:R-:W-:Y:S01]  /*27d00*/  SEL R84, R15, R116, P0 ;  /* 0x000000740f547207 */ /* 0x000fe20000000000 */
[----:B------:R-:W-:Y:S01]  /*27d10*/  IMAD.MOV.U32 R15, RZ, RZ, -0x1 ;  /* 0xffffffffff0f7424 */ /* 0x000fe200078e00ff */
[----:B------:R-:W-:-:S02]  /*27d20*/  SEL R86, R31, R12, P0 ;  /* 0x0000000c1f567207 */ /* 0x000fc40000000000 */
[----:B------:R-:W-:Y:S01]  /*27d30*/  SEL R88, R12, R31, P0 ;  /* 0x0000001f0c587207 */ /* 0x000fe20000000000 */
[----:B-----5:R-:W-:Y:S01]  /*27d40*/  IMAD.MOV.U32 R12, RZ, RZ, R3 ;  /* 0x000000ffff0c7224 */ /* 0x020fe200078e0003 */
[----:B------:R-:W-:Y:S02]  /*27d50*/  MOV R11, 0x1c1f ;  /* 0x00001c1f000b7802 */ /* 0x000fe40000000f00 */
[----:B------:R-:W-:Y:S02]  /*27d60*/  SEL R98, R55, R14, P0 ;  /* 0x0000000e37627207 */ /* 0x000fe40000000000 */
[----:B------:R-:W-:-:S07]  /*27d70*/  SEL R100, R14, R55, P0 ;  /* 0x000000370e647207 */ /* 0x000fce0000000000 */
[----:B01----:R-:W-:Y:S05]  /*27d80*/  WARPSYNC.COLLECTIVE R15, `(.L_x_1707) ;  /* 0x000000000f087348 */ /* 0x003fea0003c00000 */
[----:B------:R2:W3:Y:S02]  /*27d90*/  SHFL.IDX P6, R14, R13, R12, R11 ;  /* 0x0000000c0d0e7389 */ /* 0x0004e400000c000b */
[----:B0123--:R-:W-:Y:S01]  /*27da0*/  ENDCOLLECTIVE ;  /* 0x000000000000791b */ /* 0x00ffe20003800000 */
.L_x_1707:
[----:B------:R-:W-:Y:S02]  /*27db0*/  SEL R10, R7, R24, P0 ;  /* 0x00000018070a7207 */ /* 0x000fe40000000000 */
[----:B------:R-:W-:Y:S02]  /*27dc0*/  SEL R20, R24, R7, P0 ;  /* 0x0000000718147207 */ /* 0x000fe40000000000 */
[----:B------:R-:W-:Y:S02]  /*27dd0*/  SEL R24, R9, R26, P0 ;  /* 0x0000001a09187207 */ /* 0x000fe40000000000 */
[----:B------:R-:W-:Y:S02]  /*27de0*/  SEL R26, R26, R9, P0 ;  /* 0x000000091a1a7207 */ /* 0x000fe40000000000 */
[----:B------:R-:W-:Y:S02]  /*27df0*/  LOP3.LUT R9, R3, 0x2, RZ, 0x3c, !PT ;  /* 0x0000000203097812 */ /* 0x000fe400078e3cff */
        /* <DEDUP_REMOVED lines=8> */
[----:B------:R-:W-:Y:S01]  /*27e80*/  SEL R32, R34, R61, P0 ;  /* 0x0000003d22207207 */ /* 0x000fe20000000000 */
[----:B------:R-:W-:Y:S01]  /*27e90*/  IMAD.MOV.U32 R7, RZ, RZ, R14 ;  /* 0x000000ffff077224 */ /* 0x000fe200078e000e */
[----:B------:R-:W-:-:S07]  /*27ea0*/  SEL R64, R120, R121, P0 ;  /* 0x0000007978407207 */ /* 0x000fce0000000000 */
[----:B------:R-:W-:Y:S05]  /*27eb0*/  WARPSYNC.COLLECTIVE R15, `(.L_x_1708) ;  /* 0x000000000f087348 */ /* 0x000fea0003c00000 */
[----:B------:R0:W1:Y:S02]  /*27ec0*/  SHFL.IDX P6, R14, R13, R12, R11 ;  /* 0x0000000c0d0e7389 */ /* 0x00006400000c000b */
[----:B01----:R-:W-:Y:S01]  /*27ed0*/  ENDCOLLECTIVE ;  /* 0x000000000000791b */ /* 0x003fe20003800000 */
.L_x_1708:
        /* <DEDUP_REMOVED lines=19> */
.L_x_1709:
        /* <DEDUP_REMOVED lines=8> */
[----:B------:R-:W-:Y:S02]  /*28090*/  MOV R12, R9 ;  /* 0x00000009000c7202 */ /* 0x000fe40000000f00 */
        /* <DEDUP_REMOVED lines=9> */
.L_x_1710:
        /* <DEDUP_REMOVED lines=19> */
.L_x_1711:
[----:B------:R-:W-:Y:S02]  /*28260*/  SEL R6, R133, R156, P0 ;  /* 0x0000009c85067207 */ /* 0x000fe40000000000 */
[----:B------:R-:W-:Y:S02]  /*28270*/  SEL R5, R156, R133, P0 ;  /* 0x000000859c057207 */ /* 0x000fe40000000000 */
[----:B------:R-:W-:Y:S01]  /*28280*/  SEL R4, R7, R8, P0 ;  /* 0x0000000807047207 */ /* 0x000fe20000000000 */
[----:B------:R-:W-:Y:S02]  /*28290*/  IMAD.MOV.U32 R13, RZ, RZ, R26 ;  /* 0x000000ffff0d7224 */ /* 0x000fe400078e001a */
[----:B------:R-:W-:Y:S02]  /*282a0*/  IMAD.MOV.U32 R12, RZ, RZ, R9 ;  /* 0x000000ffff0c7224 */ /* 0x000fe400078e0009 */
[----:B------:R-:W-:-:S07]  /*282b0*/  IMAD.MOV.U32 R24, RZ, RZ, R14 ;  /* 0x000000ffff187224 */ /* 0x000fce00078e000e */
[----:B------:R-:W-:Y:S05]  /*282c0*/  WARPSYNC.COLLECTIVE R15, `(.L_x_1712) ;  /* 0x000000000f087348 */ /* 0x000fea0003c00000 */
[----:B------:R0:W1:Y:S02]  /*282d0*/  SHFL.IDX P6, R14, R13, R12, R11 ;  /* 0x0000000c0d0e7389 */ /* 0x00006400000c000b */
[----:B01----:R-:W-:Y:S01]  /*282e0*/  ENDCOLLECTIVE ;  /* 0x000000000000791b */ /* 0x003fe20003800000 */
.L_x_1712:
[----:B------:R-:W-:Y:S02]  /*282f0*/  IMAD.MOV.U32 R13, RZ, RZ, R28 ;  /* 0x000000ffff0d7224 */ /* 0x000fe400078e001c */
[----:B------:R-:W-:Y:S02]  /*28300*/  IMAD.MOV.U32 R12, RZ, RZ, R3 ;  /* 0x000000ffff0c7224 */ /* 0x000fe400078e0003 */
[----:B------:R-:W-:-:S07]  /*28310*/  IMAD.MOV.U32 R25, RZ, RZ, R14 ;  /* 0x000000ffff197224 */ /* 0x000fce00078e000e */
[----:B------:R-:W-:Y:S05]  /*28320*/  WARPSYNC.COLLECTIVE R15, `(.L_x_1713) ;  /* 0x000000000f087348 */ /* 0x000fea0003c00000 */
[----:B------:R0:W1:Y:S02]  /*28330*/  SHFL.IDX P6, R14, R13, R12, R11 ;  /* 0x0000000c0d0e7389 */ /* 0x00006400000c000b */
[----:B01----:R-:W-:Y:S01]  /*28340*/  ENDCOLLECTIVE ;  /* 0x000000000000791b */ /* 0x003fe20003800000 */
.L_x_1713:
[----:B------:R-:W-:Y:S02]  /*28350*/  IMAD.MOV.U32 R13, RZ, RZ, R30 ;  /* 0x000000ffff0d7224 */ /* 0x000fe400078e001e */
[----:B------:R-:W-:Y:S01]  /*28360*/  IMAD.MOV.U32 R12, RZ, RZ, R9 ;  /* 0x000000ffff0c7224 */ /* 0x000fe200078e0009 */
[----:B------:R-:W-:-:S07]  /*28370*/  MOV R28, R14 ;  /* 0x0000000e001c7202 */ /* 0x000fce0000000f00 */
[----:B------:R-:W-:Y:S05]  /*28380*/  WARPSYNC.COLLECTIVE R15, `(.L_x_1714) ;  /* 0x000000000f087348 */ /* 0x000fea0003c00000 */
[----:B------:R0:W1:Y:S02]  /*28390*/  SHFL.IDX P6, R14, R13, R12, R11 ;  /* 0x0000000c0d0e7389 */ /* 0x00006400000c000b */
[----:B01----:R-:W-:Y:S01]  /*283a0*/  ENDCOLLECTIVE ;  /* 0x000000000000791b */ /* 0x003fe20003800000 */
.L_x_1714:
[----:B------:R-:W-:Y:S02]  /*283b0*/  IMAD.MOV.U32 R13, RZ, RZ, R32 ;  /* 0x000000ffff0d7224 */ /* 0x000fe400078e0020 */
[----:B------:R-:W-:Y:S02]  /*283c0*/  IMAD.MOV.U32 R12, RZ, RZ, R3 ;  /* 0x000000ffff0c7224 */ /* 0x000fe400078e0003 */
[----:B------:R-:W-:-:S07]  /*283d0*/  IMAD.MOV.U32 R27, RZ, RZ, R14 ;  /* 0x000000ffff1b7224 */ /* 0x000fce00078e000e */
[----:B------:R-:W-:Y:S05]  /*283e0*/  WARPSYNC.COLLECTIVE R15, `(.L_x_1715) ;  /* 0x000000000f087348 */ /* 0x000fea0003c00000 */
[----:B------:R0:W1:Y:S02]  /*283f0*/  SHFL.IDX P6, R14, R13, R12, R11 ;  /* 0x0000000c0d0e7389 */ /* 0x00006400000c000b */
[----:B01----:R-:W-:Y:S01]  /*28400*/  ENDCOLLECTIVE ;  /* 0x000000000000791b */ /* 0x003fe20003800000 */
.L_x_1715:
[----:B------:R-:W-:Y:S01]  /*28410*/  SEL R26, R27, R28, P0 ;  /* 0x0000001c1b1a7207 */ /* 0x000fe20000000000 */
[----:B------:R-:W-:Y:S02]  /*28420*/  IMAD.MOV.U32 R13, RZ, RZ, R34 ;  /* 0x000000ffff0d7224 */ /* 0x000fe400078e0022 */
[----:B------:R-:W-:Y:S02]  /*28430*/  IMAD.MOV.U32 R12, RZ, RZ, R9 ;  /* 0x000000ffff0c7224 */ /* 0x000fe400078e0009 */
[----:B------:R-:W-:-:S07]  /*28440*/  IMAD.MOV.U32 R32, RZ, RZ, R14 ;  /* 0x000000ffff207224 */ /* 0x000fce00078e000e */
[----:B------:R-:W-:Y:S05]  /*28450*/  WARPSYNC.COLLECTIVE R15, `(.L_x_1716) ;  /* 0x000000000f087348 */ /* 0x000fea0003c00000 */
[----:B------:R0:W1:Y:S02]  /*28460*/  SHFL.IDX P6, R14, R13, R12, R11 ;  /* 0x0000000c0d0e7389 */ /* 0x00006400000c000b */
[----:B01----:R-:W-:Y:S01]  /*28470*/  ENDCOLLECTIVE ;  /* 0x000000000000791b */ /* 0x003fe20003800000 */
.L_x_1716:
[----:B------:R-:W-:Y:S01]  /*28480*/  MOV R13, R36 ;  /* 0x00000024000d7202 */ /* 0x000fe20000000f00 */
[----:B------:R-:W-:Y:S02]  /*28490*/  IMAD.MOV.U32 R12, RZ, RZ, R3 ;  /* 0x000000ffff0c7224 */ /* 0x000fe400078e0003 */
[----:B------:R-:W-:-:S07]  /*284a0*/  IMAD.MOV.U32 R29, RZ, RZ, R14 ;  /* 0x000000ffff1d7224 */ /* 0x000fce00078e000e */
[----:B------:R-:W-:Y:S05]  /*284b0*/  WARPSYNC.COLLECTIVE R15, `(.L_x_1717) ;  /* 0x000000000f087348 */ /* 0x000fea0003c00000 */
[----:B------:R0:W1:Y:S02]  /*284c0*/  SHFL.IDX P6, R14, R13, R12, R11 ;  /* 0x0000000c0d0e7389 */ /* 0x00006400000c000b */
[----:B01----:R-:W-:Y:S01]  /*284d0*/  ENDCOLLECTIVE ;  /* 0x000000000000791b */ /* 0x003fe20003800000 */
.L_x_1717:
[----:B------:R-:W-:Y:S01]  /*284e0*/  SEL R30, R29, R32, P0 ;  /* 0x000000201d1e7207 */ /* 0x000fe20000000000 */
[----:B------:R-:W-:Y:S02]  /*284f0*/  IMAD.MOV.U32 R13, RZ, RZ, R38 ;  /* 0x000000ffff0d7224 */ /* 0x000fe400078e0026 */
[----:B------:R-:W-:Y:S02]  /*28500*/  IMAD.MOV.U32 R12, RZ, RZ, R9 ;  /* 0x000000ffff0c7224 */ /* 0x000fe400078e0009 */
[----:B------:R-:W-:-:S07]  /*28510*/  IMAD.MOV.U32 R36, RZ, RZ, R14 ;  /* 0x000000ffff247224 */ /* 0x000fce00078e000e */
[----:B------:R-:W-:Y:S05]  /*28520*/  WARPSYNC.COLLECTIVE R15, `(.L_x_1718) ;  /* 0x000000000f087348 */ /* 0x000fea0003c00000 */
[----:B------:R0:W1:Y:S02]  /*28530*/  SHFL.IDX P6, R14, R13, R12, R11 ;  /* 0x0000000c0d0e7389 */ /* 0x00006400000c000b */
[----:B01----:R-:W-:Y:S01]  /*28540*/  ENDCOLLECTIVE ;  /* 0x000000000000791b */ /* 0x003fe20003800000 */
.L_x_1718:
[----:B------:R-:W-:Y:S02]  /*28550*/  IMAD.MOV.U32 R13, RZ, RZ, R40 ;  /* 0x000000ffff0d7224 */ /* 0x000fe400078e0028 */
[----:B------:R-:W-:Y:S02]  /*28560*/  IMAD.MOV.U32 R12, RZ, RZ, R3 ;  /* 0x000000ffff0c7224 */ /* 0x000fe400078e0003 */
[----:B------:R-:W-:-:S07]  /*28570*/  IMAD.MOV.U32 R31, RZ, RZ, R14 ;  /* 0x000000ffff1f7224 */ /* 0x000fce00078e000e */
[----:B------:R-:W-:Y:S05]  /*28580*/  WARPSYNC.COLLECTIVE R15, `(.L_x_1719) ;  /* 0x000000000f087348 */ /* 0x000fea0003c00000 */
[----:B------:R0:W1:Y:S02]  /*28590*/  SHFL.IDX P6, R14, R13, R12, R11 ;  /* 0x0000000c0d0e7389 */ /* 0x00006400000c000b */
[----:B01----:R-:W-:Y:S01]  /*285a0*/  ENDCOLLECTIVE ;  /* 0x000000000000791b */ /* 0x003fe20003800000 */
.L_x_1719:
[----:B------:R-:W-:Y:S01]  /*285b0*/  SEL R34, R31, R36, P0 ;  /* 0x000000241f227207 */ /* 0x000fe20000000000 */
[----:B------:R-:W-:Y:S01]  /*285c0*/  IMAD.MOV.U32 R13, RZ, RZ, R42 ;  /* 0x000000ffff0d7224 */ /* 0x000fe200078e002a */
[----:B------:R-:W-:Y:S01]  /*285d0*/  MOV R12, R9 ;  /* 0x00000009000c7202 */ /* 0x000fe20000000f00 */
[----:B------:R-:W-:-:S07]  /*285e0*/  IMAD.MOV.U32 R40, RZ, RZ, R14 ;  /* 0x000000ffff287224 */ /* 0x000fce00078e000e */
[----:B------:R-:W-:Y:S05]  /*285f0*/  WARPSYNC.COLLECTIVE R15, `(.L_x_1720) ;  /* 0x000000000f087348 */ /* 0x000fea0003c00000 */
[----:B------:R0:W1:Y:S02]  /*28600*/  SHFL.IDX P6, R14, R13, R12, R11 ;  /* 0x0000000c0d0e7389 */ /* 0x00006400000c000b */
[----:B01----:R-:W-:Y:S01]  /*28610*/  ENDCOLLECTIVE ;  /* 0x000000000000791b */ /* 0x003fe20003800000 */
.L_x_1720:
[----:B------:R-:W-:Y:S02]  /*28620*/  IMAD.MOV.U32 R13, RZ, RZ, R44 ;  /* 0x000000ffff0d7224 */ /* 0x000fe400078e002c */
[----:B------:R-:W-:Y:S02]  /*28630*/  IMAD.MOV.U32 R12, RZ, RZ, R3 ;  /* 0x000000ffff0c7224 */ /* 0x000fe400078e0003 */
[----:B------:R-:W-:-:S07]  /*28640*/  IMAD.MOV.U32 R33, RZ, RZ, R14 ;  /* 0x000000ffff217224 */ /* 0x000fce00078e000e */
[----:B------:R-:W-:Y:S05]  /*28650*/  WARPSYNC.COLLECTIVE R15, `(.L_x_1721) ;  /* 0x000000000f087348 */ /* 0x000fea0003c00000 */
[----:B------:R0:W1:Y:S02]  /*28660*/  SHFL.IDX P6, R14, R13, R12, R11 ;  /* 0x0000000c0d0e7389 */ /* 0x00006400000c000b */
[----:B01----:R-:W-:Y:S01]  /*28670*/  ENDCOLLECTIVE ;  /* 0x000000000000791b */ /* 0x003fe20003800000 */
.L_x_1721:
[----:B------:R-:W-:Y:S01]  /*28680*/  SEL R38, R33, R40, P0 ;  /* 0x0000002821267207 */ /* 0x000fe20000000000 */
[----:B------:R-:W-:Y:S02]  /*28690*/  IMAD.MOV.U32 R13, RZ, RZ, R46 ;  /* 0x000000ffff0d7224 */ /* 0x000fe400078e002e */
[----:B------:R-:W-:Y:S02]  /*286a0*/  IMAD.MOV.U32 R12, RZ, RZ, R9 ;  /* 0x000000ffff0c7224 */ /* 0x000fe400078e0009 */
[----:B------:R-:W-:-:S07]  /*286b0*/  IMAD.MOV.U32 R44, RZ, RZ, R14 ;  /* 0x000000ffff2c7224 */ /* 0x000fce00078e000e */
[----:B------:R-:W-:Y:S05]  /*286c0*/  WARPSYNC.COLLECTIVE R15, `(.L_x_1722) ;  /* 0x000000000f087348 */ /* 0x000fea0003c00000 */
[----:B------:R0:W1:Y:S02]  /*286d0*/  SHFL.IDX P6, R14, R13, R12, R11 ;  /* 0x0000000c0d0e7389 */ /* 0x00006400000c000b */
[----:B01----:R-:W-:Y:S01]  /*286e0*/  ENDCOLLECTIVE ;  /* 0x000000000000791b */ /* 0x003fe20003800000 */
.L_x_1722:
[----:B------:R-:W-:Y:S02]  /*286f0*/  IMAD.MOV.U32 R13, RZ, RZ, R48 ;  /* 0x000000ffff0d7224 */ /* 0x000fe400078e0030 */
[----:B------:R-:W-:Y:S02]  /*28700*/  IMAD.MOV.U32 R12, RZ, RZ, R3 ;  /* 0x000000ffff0c7224 */ /* 0x000fe400078e0003 */
[----:B------:R-:W-:-:S07]  /*28710*/  IMAD.MOV.U32 R35, RZ, RZ, R14 ;  /* 0x000000ffff237224 */ /* 0x000fce00078e000e */
[----:B------:R-:W-:Y:S05]  /*28720*/  WARPSYNC.COLLECTIVE R15, `(.L_x_1723) ;  /* 0x000000000f087348 */ /* 0x000fea0003c00000 */
[----:B------:R0:W1:Y:S02]  /*28730*/  SHFL.IDX P6, R14, R13, R12, R11 ;  /* 0x0000000c0d0e7389 */ /* 0x00006400000c000b */
[----:B01----:R-:W-:Y:S01]  /*28740*/  ENDCOLLECTIVE ;  /* 0x000000000000791b */ /* 0x003fe20003800000 */
.L_x_1723:
[----:B------:R-:W-:Y:S01]  /*28750*/  SEL R42, R35, R44, P0 ;  /* 0x0000002c232a7207 */ /* 0x000fe20000000000 */
[----:B------:R-:W-:Y:S02]  /*28760*/  IMAD.MOV.U32 R13, RZ, RZ, R50 ;  /* 0x000000ffff0d7224 */ /* 0x000fe400078e0032 */
[----:B------:R-:W-:Y:S01]  /*28770*/  IMAD.MOV.U32 R12, RZ, RZ, R9 ;  /* 0x000000ffff0c7224 */ /* 0x000fe200078e0009 */
[----:B------:R-:W-:-:S07]  /*28780*/  MOV R48, R14 ;  /* 0x0000000e00307202 */ /* 0x000fce0000000f00 */
[----:B------:R-:W-:Y:S05]  /*28790*/  WARPSYNC.COLLECTIVE R15, `(.L_x_1724) ;  /* 0x000000000f087348 */ /* 0x000fea0003c00000 */
[----:B------:R0:W1:Y:S02]  /*287a0*/  SHFL.IDX P6, R14, R13, R12, R11 ;  /* 0x0000000c0d0e7389 */ /* 0x00006400000c000b */
[----:B01----:R-:W-:Y:S01]  /*287b0*/  ENDCOLLECTIVE ;  /* 0x000000000000791b */ /* 0x003fe20003800000 */
.L_x_1724:
[----:B------:R-:W-:Y:S02]  /*287c0*/  IMAD.MOV.U32 R13, RZ, RZ, R52 ;  /* 0x000000ffff0d7224 */ /* 0x000fe400078e0034 */
[----:B------:R-:W-:Y:S02]  /*287d0*/  IMAD.MOV.U32 R12, RZ, RZ, R3 ;  /* 0x000000ffff0c7224 */ /* 0x000fe400078e0003 */
[----:B------:R-:W-:-:S07]  /*287e0*/  IMAD.MOV.U32 R37, RZ, RZ, R14 ;  /* 0x000000ffff257224 */ /* 0x000fce00078e000e */
[----:B------:R-:W-:Y:S05]  /*287f0*/  WARPSYNC.COLLECTIVE R15, `(.L_x_1725) ;  /* 0x000000000f087348 */ /* 0x000fea0003c00000 */
[----:B------:R0:W1:Y:S02]  /*28800*/  SHFL.IDX P6, R14, R13, R12, R11 ;  /* 0x0000000c0d0e7389 */ /* 0x00006400000c000b */
[----:B01----:R-:W-:Y:S01]  /*28810*/  ENDCOLLECTIVE ;  /* 0x000000000000791b */ /* 0x003fe20003800000 */
.L_x_1725:
[----:B------:R-:W-:Y:S01]  /*28820*/  SEL R46, R37, R48, P0 ;  /* 0x00000030252e7207 */ /* 0x000fe20000000000 */
[----:B------:R-:W-:Y:S02]  /*28830*/  IMAD.MOV.U32 R13, RZ, RZ, R54 ;  /* 0x000000ffff0d7224 */ /* 0x000fe400078e0036 */
[----:B------:R-:W-:Y:S02]  /*28840*/  IMAD.MOV.U32 R12, RZ, RZ, R9 ;  /* 0x000000ffff0c7224 */ /* 0x000fe400078e0009 */
[----:B------:R-:W-:-:S07]  /*28850*/  IMAD.MOV.U32 R52, RZ, RZ, R14 ;  /* 0x000000ffff347224 */ /* 0x000fce00078e000e */
[----:B------:R-:W-:Y:S05]  /*28860*/  WARPSYNC.COLLECTIVE R15, `(.L_x_1726) ;  /* 0x000000000f087348 */ /* 0x000fea0003c00000 */
[----:B------:R0:W1:Y:S02]  /*28870*/  SHFL.IDX P6, R14, R13, R12, R11 ;  /* 0x0000000c0d0e7389 */ /* 0x00006400000c000b */
[----:B01----:R-:W-:Y:S01]  /*28880*/  ENDCOLLECTIVE ;  /* 0x000000000000791b */ /* 0x003fe20003800000 */
.L_x_1726:
[----:B------:R-:W-:Y:S01]  /*28890*/  MOV R13, R56 ;  /* 0x00000038000d7202 */ /* 0x000fe20000000f00 */
[----:B------:R-:W-:Y:S02]  /*288a0*/  IMAD.MOV.U32 R12, RZ, RZ, R3 ;  /* 0x000000ffff0c7224 */ /* 0x000fe400078e0003 */
[----:B------:R-:W-:-:S07]  /*288b0*/  IMAD.MOV.U32 R39, RZ, RZ, R14 ;  /* 0x000000ffff277224 */ /* 0x000fce00078e000e */
[----:B------:R-:W-:Y:S05]  /*288c0*/  WARPSYNC.COLLECTIVE R15, `(.L_x_1727) ;  /* 0x000000000f087348 */ /* 0x000fea0003c00000 */
[----:B------:R0:W1:Y:S02]  /*288d0*/  SHFL.IDX P6, R14, R13, R12, R11 ;  /* 0x0000000c0d0e7389 */ /* 0x00006400000c000b */
[----:B01----:R-:W-:Y:S01]  /*288e0*/  ENDCOLLECTIVE ;  /* 0x000000000000791b */ /* 0x003fe20003800000 */
.L_x_1727:
[----:B------:R-:W-:Y:S01]  /*288f0*/  SEL R50, R39, R52, P0 ;  /* 0x0000003427327207 */ /* 0x000fe20000000000 */
[----:B------:R-:W-:Y:S02]  /*28900*/  IMAD.MOV.U32 R13, RZ, RZ, R58 ;  /* 0x000000ffff0d7224 */ /* 0x000fe400078e003a */
[----:B------:R-:W-:Y:S02]  /*28910*/  IMAD.MOV.U32 R12, RZ, RZ, R9 ;  /* 0x000000ffff0c7224 */ /* 0x000fe400078e0009 */
[----:B------:R-:W-:-:S07]  /*28920*/  IMAD.MOV.U32 R56, RZ, RZ, R14 ;  /* 0x000000ffff387224 */ /* 0x000fce00078e000e */
[----:B------:R-:W-:Y:S05]  /*28930*/  WARPSYNC.COLLECTIVE R15, `(.L_x_1728) ;  /* 0x000000000f087348 */ /* 0x000fea0003c00000 */
[----:B------:R0:W1:Y:S02]  /*28940*/  SHFL.IDX P6, R14, R13, R12, R11 ;  /* 0x0000000c0d0e7389 */ /* 0x00006400000c000b */
[----:B01----:R-:W-:Y:S01]  /*28950*/  ENDCOLLECTIVE ;  /* 0x000000000000791b */ /* 0x003fe20003800000 */
.L_x_1728:
[----:B------:R-:W-:Y:S02]  /*28960*/  IMAD.MOV.U32 R13, RZ, RZ, R60 ;  /* 0x000000ffff0d7224 */ /* 0x000fe400078e003c */
[----:B------:R-:W-:Y:S02]  /*28970*/  IMAD.MOV.U32 R12, RZ, RZ, R3 ;  /* 0x000000ffff0c7224 */ /* 0x000fe400078e0003 */
[----:B------:R-:W-:-:S07]  /*28980*/  IMAD.MOV.U32 R41, RZ, RZ, R14 ;  /* 0x000000ffff297224 */ /* 0x000fce00078e000e */
[----:B------:R-:W-:Y:S05]  /*28990*/  WARPSYNC.COLLECTIVE R15, `(.L_x_1729) ;  /* 0x000000000f087348 */ /* 0x000fea0003c00000 */
[----:B------:R0:W1:Y:S02]  /*289a0*/  SHFL.IDX P6, R14, R13, R12, R11 ;  /* 0x0000000c0d0e7389 */ /* 0x00006400000c000b */
[----:B01----:R-:W-:Y:S01]  /*289b0*/  ENDCOLLECTIVE ;  /* 0x000000000000791b */ /* 0x003fe20003800000 */
.L_x_1729:
[----:B------:R-:W-:Y:S01]  /*289c0*/  SEL R54, R41, R56, P0 ;  /* 0x0000003829367207 */ /* 0x000fe20000000000 */
[----:B------:R-:W-:Y:S01]  /*289d0*/  IMAD.MOV.U32 R13, RZ, RZ, R62 ;  /* 0x000000ffff0d7224 */ /* 0x000fe200078e003e */
[----:B------:R-:W-:Y:S01]  /*289e0*/  MOV R12, R9 ;  /* 0x00000009000c7202 */ /* 0x000fe20000000f00 */
[----:B------:R-:W-:-:S07]  /*289f0*/  IMAD.MOV.U32 R60, RZ, RZ, R14 ;  /* 0x000000ffff3c7224 */ /* 0x000fce00078e000e */
[----:B------:R-:W-:Y:S05]  /*28a00*/  WARPSYNC.COLLECTIVE R15, `(.L_x_1730) ;  /* 0x000000000f087348 */ /* 0x000fea0003c00000 */
[----:B------:R0:W1:Y:S02]  /*28a10*/  SHFL.IDX P6, R14, R13, R12, R11 ;  /* 0x0000000c0d0e7389 */ /* 0x00006400000c000b */
[----:B01----:R-:W-:Y:S01]  /*28a20*/  ENDCOLLECTIVE ;  /* 0x000000000000791b */ /* 0x003fe20003800000 */
.L_x_1730:
[----:B------:R-:W-:Y:S02]  /*28a30*/  IMAD.MOV.U32 R13, RZ, RZ, R64 ;  /* 0x000000ffff0d7224 */ /* 0x000fe400078e0040 */
[----:B------:R-:W-:Y:S02]  /*28a40*/  IMAD.MOV.U32 R12, RZ, RZ, R3 ;  /* 0x000000ffff0c7224 */ /* 0x000fe400078e0003 */
[----:B------:R-:W-:-:S07]  /*28a50*/  IMAD.MOV.U32 R43, RZ, RZ, R14 ;  /* 0x000000ffff2b7224 */ /* 0x000fce00078e000e */
[----:B------:R-:W-:Y:S05]  /*28a60*/  WARPSYNC.COLLECTIVE R15, `(.L_x_1731) ;  /* 0x000000000f087348 */ /* 0x000fea0003c00000 */
[----:B------:R0:W1:Y:S02]  /*28a70*/  SHFL.IDX P6, R14, R13, R12, R11 ;  /* 0x0000000c0d0e7389 */ /* 0x00006400000c000b */
[----:B01----:R-:W-:Y:S01]  /*28a80*/  ENDCOLLECTIVE ;  /* 0x000000000000791b */ /* 0x003fe20003800000 */
.L_x_1731:
[----:B------:R-:W-:Y:S01]  /*28a90*/  SEL R58, R43, R60, P0 ;  /* 0x0000003c2b3a7207 */ /* 0x000fe20000000000 */
[----:B------:R-:W-:Y:S02]  /*28aa0*/  IMAD.MOV.U32 R13, RZ, RZ, R66 ;  /* 0x000000ffff0d7224 */ /* 0x000fe400078e0042 */
[----:B------:R-:W-:Y:S02]  /*28ab0*/  IMAD.MOV.U32 R12, RZ, RZ, R9 ;  /* 0x000000ffff0c7224 */ /* 0x000fe400078e0009 */
[----:B------:R-:W-:-:S07]  /*28ac0*/  IMAD.MOV.U32 R64, RZ, RZ, R14 ;  /* 0x000000ffff407224 */ /* 0x000fce00078e000e */
[----:B------:R-:W-:Y:S05]  /*28ad0*/  WARPSYNC.COLLECTIVE R15, `(.L_x_1732) ;  /* 0x000000000f087348 */ /* 0x000fea0003c00000 */
[----:B------:R0:W1:Y:S02]  /*28ae0*/  SHFL.IDX P6, R14, R13, R12, R11 ;  /* 0x0000000c0d0e7389 */ /* 0x00006400000c000b */
[----:B01----:R-:W-:Y:S01]  /*28af0*/  ENDCOLLECTIVE ;  /* 0x000000000000791b */ /* 0x003fe20003800000 */
.L_x_1732:
[----:B------:R-:W-:Y:S02]  /*28b00*/  IMAD.MOV.U32 R13, RZ, RZ, R68 ;  /* 0x000000ffff0d7224 */ /* 0x000fe400078e0044 */
[----:B------:R-:W-:Y:S02]  /*28b10*/  IMAD.MOV.U32 R12, RZ, RZ, R3 ;  /* 0x000000ffff0c7224 */ /* 0x000fe400078e0003 */
[----:B------:R-:W-:-:S07]  /*28b20*/  IMAD.MOV.U32 R45, RZ, RZ, R14 ;  /* 0x000000ffff2d7224 */ /* 0x000fce00078e000e */
[----:B------:R-:W-:Y:S05]  /*28b30*/  WARPSYNC.COLLECTIVE R15, `(.L_x_1733) ;  /* 0x000000000f087348 */ /* 0x000fea0003c00000 */
[----:B------:R0:W1:Y:S02]  /*28b40*/  SHFL.IDX P6, R14, R13, R12, R11 ;  /* 0x0000000c0d0e7389 */ /* 0x00006400000c000b */
[----:B01----:R-:W-:Y:S01]  /*28b50*/  ENDCOLLECTIVE ;  /* 0x000000000000791b */ /* 0x003fe20003800000 */
.L_x_1733:
[----:B------:R-:W-:Y:S01]  /*28b60*/  SEL R62, R45, R64, P0 ;  /* 0x000000402d3e7207 */ /* 0x000fe20000000000 */
[----:B------:R-:W-:Y:S02]  /*28b70*/  IMAD.MOV.U32 R13, RZ, RZ, R70 ;  /* 0x000000ffff0d7224 */ /* 0x000fe400078e0046 */
[----:B------:R-:W-:Y:S01]  /*28b80*/  IMAD.MOV.U32 R12, RZ, RZ, R9 ;  /* 0x000000ffff0c7224 */ /* 0x000fe200078e0009 */
[----:B------:R-:W-:-:S07]  /*28b90*/  MOV R68, R14 ;  /* 0x0000000e00447202 */ /* 0x000fce0000000f00 */
[----:B------:R-:W-:Y:S05]  /*28ba0*/  WARPSYNC.COLLECTIVE R15, `(.L_x_1734) ;  /* 0x000000000f087348 */ /* 0x000fea0003c00000 */
[----:B------:R0:W1:Y:S02]  /*28bb0*/  SHFL.IDX P6, R14, R13, R12, R11 ;  /* 0x0000000c0d0e7389 */ /* 0x00006400000c000b */
[----:B01----:R-:W-:Y:S01]  /*28bc0*/  ENDCOLLECTIVE ;  /* 0x000000000000791b */ /* 0x003fe20003800000 */
.L_x_1734:
[----:B------:R-:W-:Y:S02]  /*28bd0*/  IMAD.MOV.U32 R13, RZ, RZ, R72 ;  /* 0x000000ffff0d7224 */ /* 0x000fe400078e0048 */
[----:B------:R-:W-:Y:S02]  /*28be0*/  IMAD.MOV.U32 R12, RZ, RZ, R3 ;  /* 0x000000ffff0c7224 */ /* 0x000fe400078e0003 */
[----:B------:R-:W-:-:S07]  /*28bf0*/  IMAD.MOV.U32 R47, RZ, RZ, R14 ;  /* 0x000000ffff2f7224 */ /* 0x000fce00078e000e */
[----:B------:R-:W-:Y:S05]  /*28c00*/  WARPSYNC.COLLECTIVE R15, `(.L_x_1735) ;  /* 0x000000000f087348 */ /* 0x000fea0003c00000 */
[----:B------:R0:W1:Y:S02]  /*28c10*/  SHFL.IDX P6, R14, R13, R12, R11 ;  /* 0x0000000c0d0e7389 */ /* 0x00006400000c000b */
[----:B01----:R-:W-:Y:S01]  /*28c20*/  ENDCOLLECTIVE ;  /* 0x000000000000791b */ /* 0x003fe20003800000 */
.L_x_1735:
[----:B------:R-:W-:Y:S01]  /*28c30*/  SEL R66, R47, R68, P0 ;  /* 0x000000442f427207 */ /* 0x000fe20000000000 */
[----:B------:R-:W-:Y:S02]  /*28c40*/  IMAD.MOV.U32 R13, RZ, RZ, R74 ;  /* 0x000000ffff0d7224 */ /* 0x000fe400078e004a */
[----:B------:R-:W-:Y:S02]  /*28c50*/  IMAD.MOV.U32 R12, RZ, RZ, R9 ;  /* 0x000000ffff0c7224 */ /* 0x000fe400078e0009 */
[----:B------:R-:W-:-:S07]  /*28c60*/  IMAD.MOV.U32 R72, RZ, RZ, R14 ;  /* 0x000000ffff487224 */ /* 0x000fce00078e000e */
[----:B------:R-:W-:Y:S05]  /*28c70*/  WARPSYNC.COLLECTIVE R15, `(.L_x_1736) ;  /* 0x000000000f087348 */ /* 0x000fea0003c00000 */
[----:B------:R0:W1:Y:S02]  /*28c80*/  SHFL.IDX P6, R14, R13, R12, R11 ;  /* 0x0000000c0d0e7389 */ /* 0x00006400000c000b */
[----:B01----:R-:W-:Y:S01]  /*28c90*/  ENDCOLLECTIVE ;  /* 0x000000000000791b */ /* 0x003fe20003800000 */
.L_x_1736:
[----:B------:R-:W-:Y:S01]  /*28ca0*/  MOV R13, R78 ;  /* 0x0000004e000d7202 */ /* 0x000fe20000000f00 */
[----:B------:R-:W-:Y:S02]  /*28cb0*/  IMAD.MOV.U32 R12, RZ, RZ, R3 ;  /* 0x000000ffff0c7224 */ /* 0x000fe400078e0003 */
[----:B------:R-:W-:-:S07]  /*28cc0*/  IMAD.MOV.U32 R49, RZ, RZ, R14 ;  /* 0x000000ffff317224 */ /* 0x000fce00078e000e */
[----:B------:R-:W-:Y:S05]  /*28cd0*/  WARPSYNC.COLLECTIVE R15, `(.L_x_1737) ;  /* 0x000000000f087348 */ /* 0x000fea0003c00000 */
[----:B------:R0:W1:Y:S02]  /*28ce0*/  SHFL.IDX P6, R14, R13, R12, R11 ;  /* 0x0000000c0d0e7389 */ /* 0x00006400000c000b */
[----:B01----:R-:W-:Y:S01]  /*28cf0*/  ENDCOLLECTIVE ;  /* 0x000000000000791b */ /* 0x003fe20003800000 */
.L_x_1737:
[----:B------:R-:W-:Y:S01]  /*28d00*/  SEL R70, R49, R72, P0 ;  /* 0x0000004831467207 */ /* 0x000fe20000000000 */
[----:B------:R-:W-:Y:S02]  /*28d10*/  IMAD.MOV.U32 R13, RZ, RZ, R80 ;  /* 0x000000ffff0d7224 */ /* 0x000fe400078e0050 */
[----:B------:R-:W-:Y:S02]  /*28d20*/  IMAD.MOV.U32 R12, RZ, RZ, R9 ;  /* 0x000000ffff0c7224 */ /* 0x000fe400078e0009 */
[----:B------:R-:W-:-:S07]  /*28d30*/  IMAD.MOV.U32 R78, RZ, RZ, R14 ;  /* 0x000000ffff4e7224 */ /* 0x000fce00078e000e */
[----:B------:R-:W-:Y:S05]  /*28d40*/  WARPSYNC.COLLECTIVE R15, `(.L_x_1738) ;  /* 0x000000000f087348 */ /* 0x000fea0003c00000 */
[----:B------:R0:W1:Y:S02]  /*28d50*/  SHFL.IDX P6, R14, R13, R12, R11 ;  /* 0x0000000c0d0e7389 */ /* 0x00006400000c000b */
[----:B01----:R-:W-:Y:S01]  /*28d60*/  ENDCOLLECTIVE ;  /* 0x000000000000791b */ /* 0x003fe20003800000 */
.L_x_1738:
[----:B------:R-:W-:Y:S02]  /*28d70*/  IMAD.MOV.U32 R13, RZ, RZ, R82 ;  /* 0x000000ffff0d7224 */ /* 0x000fe400078e0052 */
[----:B------:R-:W-:Y:S02]  /*28d80*/  IMAD.MOV.U32 R12, RZ, RZ, R3 ;  /* 0x000000ffff0c7224 */ /* 0x000fe400078e0003 */
[----:B------:R-:W-:-:S07]  /*28d90*/  IMAD.MOV.U32 R51, RZ, RZ, R14 ;  /* 0x000000ffff337224 */ /* 0x000fce00078e000e */
[----:B------:R-:W-:Y:S05]  /*28da0*/  WARPSYNC.COLLECTIVE R15, `(.L_x_1739) ;  /* 0x000000000f087348 */ /* 0x000fea0003c00000 */
[----:B------:R0:W1:Y:S02]  /*28db0*/  SHFL.IDX P6, R14, R13, R12, R11 ;  /* 0x0000000c0d0e7389 */ /* 0x00006400000c000b */
[----:B01----:R-:W-:Y:S01]  /*28dc0*/  ENDCOLLECTIVE ;  /* 0x000000000000791b */ /* 0x003fe20003800000 */
.L_x_1739:
[----:B------:R-:W-:Y:S01]  /*28dd0*/  SEL R74, R51, R78, P0 ;  /* 0x0000004e334a7207 */ /* 0x000fe20000000000 */
[----:B------:R-:W-:Y:S01]  /*28de0*/  IMAD.MOV.U32 R13, RZ, RZ, R84 ;  /* 0x000000ffff0d7224 */ /* 0x000fe200078e0054 */
[----:B------:R-:W-:Y:S01]  /*28df0*/  MOV R12, R9 ;  /* 0x00000009000c7202 */ /* 0x000fe20000000f00 */
[----:B------:R-:W-:-:S07]  /*28e00*/  IMAD.MOV.U32 R82, RZ, RZ, R14 ;  /* 0x000000ffff527224 */ /* 0x000fce00078e000e */
[----:B------:R-:W-:Y:S05]  /*28e10*/  WARPSYNC.COLLECTIVE R15, `(.L_x_1740) ;  /* 0x000000000f087348 */ /* 0x000fea0003c00000 */
[----:B------:R0:W1:Y:S02]  /*28e20*/  SHFL.IDX P6, R14, R13, R12, R11 ;  /* 0x0000000c0d0e7389 */ /* 0x00006400000c000b */
[----:B01----:R-:W-:Y:S01]  /*28e30*/  ENDCOLLECTIVE ;  /* 0x000000000000791b */ /* 0x003fe20003800000 */
.L_x_1740:
[----:B------:R-:W-:Y:S02]  /*28e40*/  IMAD.MOV.U32 R13, RZ, RZ, R86 ;  /* 0x000000ffff0d7224 */ /* 0x000fe400078e0056 */
[----:B------:R-:W-:Y:S02]  /*28e50*/  IMAD.MOV.U32 R12, RZ, RZ, R3 ;  /* 0x000000ffff0c7224 */ /* 0x000fe400078e0003 */
[----:B------:R-:W-:-:S07]  /*28e60*/  IMAD.MOV.U32 R53, RZ, RZ, R14 ;  /* 0x000000ffff357224 */ /* 0x000fce00078e000e */
[----:B------:R-:W-:Y:S05]  /*28e70*/  WARPSYNC.COLLECTIVE R15, `(.L_x_1741) ;  /* 0x000000000f087348 */ /* 0x000fea0003c00000 */
[----:B------:R0:W1:Y:S02]  /*28e80*/  SHFL.IDX P6, R14, R13, R12, R11 ;  /* 0x0000000c0d0e7389 */ /* 0x00006400000c000b */
[----:B01----:R-:W-:Y:S01]  /*28e90*/  ENDCOLLECTIVE ;  /* 0x000000000000791b */ /* 0x003fe20003800000 */
.L_x_1741:
[----:B------:R-:W-:Y:S02]  /*28ea0*/  IMAD.MOV.U32 R13, RZ, RZ, R88 ;  /* 0x000000ffff0d7224 */ /* 0x000fe400078e0058 */
[----:B------:R-:W-:Y:S02]  /*28eb0*/  IMAD.MOV.U32 R12, RZ, RZ, R9 ;  /* 0x000000ffff0c7224 */ /* 0x000fe400078e0009 */
[----:B------:R-:W-:-:S07]  /*28ec0*/  IMAD.MOV.U32 R86, RZ, RZ, R14 ;  /* 0x000000ffff567224 */ /* 0x000fce00078e000e */
[----:B------:R-:W-:Y:S05]  /*28ed0*/  WARPSYNC.COLLECTIVE R15, `(.L_x_1742) ;  /* 0x000000000f087348 */ /* 0x000fea0003c00000 */
[----:B------:R0:W1:Y:S02]  /*28ee0*/  SHFL.IDX P6, R14, R13, R12, R11 ;  /* 0x0000000c0d0e7389 */ /* 0x00006400000c000b */
[----:B01----:R-:W-:Y:S01]  /*28ef0*/  ENDCOLLECTIVE ;  /* 0x000000000000791b */ /* 0x003fe20003800000 */
.L_x_1742:
[----:B------:R-:W-:Y:S02]  /*28f00*/  IMAD.MOV.U32 R13, RZ, RZ, R90 ;  /* 0x000000ffff0d7224 */ /* 0x000fe400078e005a */
[----:B------:R-:W-:Y:S02]  /*28f10*/  IMAD.MOV.U32 R12, RZ, RZ, R3 ;  /* 0x000000ffff0c7224 */ /* 0x000fe400078e0003 */
[----:B------:R-:W-:-:S07]  /*28f20*/  IMAD.MOV.U32 R55, RZ, RZ, R14 ;  /* 0x000000ffff377224 */ /* 0x000fce00078e000e */
[----:B------:R-:W-:Y:S05]  /*28f30*/  WARPSYNC.COLLECTIVE R15, `(.L_x_1743) ;  /* 0x000000000f087348 */ /* 0x000fea0003c00000 */
[----:B------:R0:W1:Y:S02]  /*28f40*/  SHFL.IDX P6, R14, R13, R12, R11 ;  /* 0x0000000c0d0e7389 */ /* 0x00006400000c000b */
[----:B01----:R-:W-:Y:S01]  /*28f50*/  ENDCOLLECTIVE ;  /* 0x000000000000791b */ /* 0x003fe20003800000 */
.L_x_1743:
[----:B------:R-:W-:Y:S02]  /*28f60*/  IMAD.MOV.U32 R13, RZ, RZ, R92 ;  /* 0x000000ffff0d7224 */ /* 0x000fe400078e005c */
[----:B------:R-:W-:Y:S01]  /*28f70*/  IMAD.MOV.U32 R12, RZ, RZ, R9 ;  /* 0x000000ffff0c7224 */ /* 0x000fe200078e0009 */
[----:B------:R-:W-:-:S07]  /*28f80*/  MOV R90, R14 ;  /* 0x0000000e005a7202 */ /* 0x000fce0000000f00 */
[----:B------:R-:W-:Y:S05]  /*28f90*/  WARPSYNC.COLLECTIVE R15, `(.L_x_1744) ;  /* 0x000000000f087348 */ /* 0x000fea0003c00000 */
[----:B------:R0:W1:Y:S02]  /*28fa0*/  SHFL.IDX P6, R14, R13, R12, R11 ;  /* 0x0000000c0d0e7389 */ /* 0x00006400000c000b */
[----:B01----:R-:W-:Y:S01]  /*28fb0*/  ENDCOLLECTIVE ;  /* 0x000000000000791b */ /* 0x003fe20003800000 */
.L_x_1744:
[----:B------:R-:W-:Y:S02]  /*28fc0*/  IMAD.MOV.U32 R13, RZ, RZ, R94 ;  /* 0x000000ffff0d7224 */ /* 0x000fe400078e005e */
[----:B------:R-:W-:Y:S02]  /*28fd0*/  IMAD.MOV.U32 R12, RZ, RZ, R3 ;  /* 0x000000ffff0c7224 */ /* 0x000fe400078e0003 */
[----:B------:R-:W-:-:S07]  /*28fe0*/  IMAD.MOV.U32 R57, RZ, RZ, R14 ;  /* 0x000000ffff397224 */ /* 0x000fce00078e000e */
[----:B------:R-:W-:Y:S05]  /*28ff0*/  WARPSYNC.COLLECTIVE R15, `(.L_x_1745) ;  /* 0x000000000f087348 */ /* 0x000fea0003c00000 */
[----:B------:R0:W1:Y:S02]  /*29000*/  SHFL.IDX P6, R14, R13, R12, R11 ;  /* 0x0000000c0d0e7389 */ /* 0x00006400000c000b */
[----:B01----:R-:W-:Y:S01]  /*29010*/  ENDCOLLECTIVE ;  /* 0x000000000000791b */ /* 0x003fe20003800000 */
.L_x_1745:
[----:B------:R-:W-:Y:S02]  /*29020*/  IMAD.MOV.U32 R13, RZ, RZ, R96 ;  /* 0x000000ffff0d7224 */ /* 0x000fe400078e0060 */
[----:B------:R-:W-:Y:S02]  /*29030*/  IMAD.MOV.U32 R12, RZ, RZ, R9 ;  /* 0x000000ffff0c7224 */ /* 0x000fe400078e0009 */
[----:B------:R-:W-:-:S07]  /*29040*/  IMAD.MOV.U32 R94, RZ, RZ, R14 ;  /* 0x000000ffff5e7224 */ /* 0x000fce00078e000e */
[----:B------:R-:W-:Y:S05]  /*29050*/  WARPSYNC.COLLECTIVE R15, `(.L_x_1746) ;  /* 0x000000000f087348 */ /* 0x000fea0003c00000 */
[----:B------:R0:W1:Y:S02]  /*29060*/  SHFL.IDX P6, R14, R13, R12, R11 ;  /* 0x0000000c0d0e7389 */ /* 0x00006400000c000b */
[----:B01----:R-:W-:Y:S01]  /*29070*/  ENDCOLLECTIVE ;  /* 0x000000000000791b */ /* 0x003fe20003800000 */
.L_x_1746:
[----:B------:R-:W-:Y:S01]  /*29080*/  MOV R13, R98 ;  /* 0x00000062000d7202 */ /* 0x000fe20000000f00 */
[----:B------:R-:W-:Y:S02]  /*29090*/  IMAD.MOV.U32 R12, RZ, RZ, R3 ;  /* 0x000000ffff0c7224 */ /* 0x000fe400078e0003 */
[----:B------:R-:W-:-:S07]  /*290a0*/  IMAD.MOV.U32 R59, RZ, RZ, R14 ;  /* 0x000000ffff3b7224 */ /* 0x000fce00078e000e */
[----:B------:R-:W-:Y:S05]  /*290b0*/  WARPSYNC.COLLECTIVE R15, `(.L_x_1747) ;  /* 0x000000000f087348 */ /* 0x000fea0003c00000 */
[----:B------:R0:W1:Y:S02]  /*290c0*/  SHFL.IDX P6, R14, R13, R12, R11 ;  /* 0x0000000c0d0e7389 */ /* 0x00006400000c000b */
[----:B01----:R-:W-:Y:S01]  /*290d0*/  ENDCOLLECTIVE ;  /* 0x000000000000791b */ /* 0x003fe20003800000 */
.L_x_1747:
[----:B------:R-:W-:Y:S02]  /*290e0*/  IMAD.MOV.U32 R13, RZ, RZ, R100 ;  /* 0x000000ffff0d7224 */ /* 0x000fe400078e0064 */
[----:B------:R-:W-:Y:S02]  /*290f0*/  IMAD.MOV.U32 R12, RZ, RZ, R9 ;  /* 0x000000ffff0c7224 */ /* 0x000fe400078e0009 */
[----:B------:R-:W-:-:S07]  /*29100*/  IMAD.MOV.U32 R98, RZ, RZ, R14 ;  /* 0x000000ffff627224 */ /* 0x000fce00078e000e */
[----:B------:R-:W-:Y:S05]  /*29110*/  WARPSYNC.COLLECTIVE R15, `(.L_x_1748) ;  /* 0x000000000f087348 */ /* 0x000fea0003c00000 */
[----:B------:R0:W1:Y:S02]  /*29120*/  SHFL.IDX P6, R14, R13, R12, R11 ;  /* 0x0000000c0d0e7389 */ /* 0x00006400000c000b */
[----:B01----:R-:W-:Y:S01]  /*29130*/  ENDCOLLECTIVE ;  /* 0x000000000000791b */ /* 0x003fe20003800000 */
.L_x_1748:
[----:B------:R-:W-:Y:S02]  /*29140*/  IMAD.MOV.U32 R13, RZ, RZ, R102 ;  /* 0x000000ffff0d7224 */ /* 0x000fe400078e0066 */
[----:B------:R-:W-:Y:S02]  /*29150*/  IMAD.MOV.U32 R12, RZ, RZ, R3 ;  /* 0x000000ffff0c7224 */ /* 0x000fe400078e0003 */
[----:B------:R-:W-:-:S07]  /*29160*/  IMAD.MOV.U32 R61, RZ, RZ, R14 ;  /* 0x000000ffff3d7224 */ /* 0x000fce00078e000e */
[----:B------:R-:W-:Y:S05]  /*29170*/  WARPSYNC.COLLECTIVE R15, `(.L_x_1749) ;  /* 0x000000000f087348 */ /* 0x000fea0003c00000 */
[----:B------:R0:W1:Y:S02]  /*29180*/  SHFL.IDX P6, R14, R13, R12, R11 ;  /* 0x0000000c0d0e7389 */ /* 0x00006400000c000b */
[----:B01----:R-:W-:Y:S01]  /*29190*/  ENDCOLLECTIVE ;  /* 0x000000000000791b */ /* 0x003fe20003800000 */
.L_x_1749:
[----:B------:R-:W-:Y:S01]  /*291a0*/  IMAD.MOV.U32 R13, RZ, RZ, R104 ;  /* 0x000000ffff0d7224 */ /* 0x000fe200078e0068 */
[----:B------:R-:W-:Y:S01]  /*291b0*/  MOV R12, R9 ;  /* 0x00000009000c7202 */ /* 0x000fe20000000f00 */
[----:B------:R-:W-:-:S07]  /*291c0*/  IMAD.MOV.U32 R102, RZ, RZ, R14 ;  /* 0x000000ffff667224 */ /* 0x000fce00078e000e */
[----:B------:R-:W-:Y:S05]  /*291d0*/  WARPSYNC.COLLECTIVE R15, `(.L_x_1750) ;  /* 0x000000000f087348 */ /* 0x000fea0003c00000 */
[----:B------:R0:W1:Y:S02]  /*291e0*/  SHFL.IDX P6, R14, R13, R12, R11 ;  /* 0x0000000c0d0e7389 */ /* 0x00006400000c000b */
[----:B01----:R-:W-:Y:S01]  /*291f0*/  ENDCOLLECTIVE ;  /* 0x000000000000791b */ /* 0x003fe20003800000 */
.L_x_1750:
[----:B------:R-:W-:Y:S02]  /*29200*/  IMAD.MOV.U32 R13, RZ, RZ, R106 ;  /* 0x000000ffff0d7224 */ /* 0x000fe400078e006a */
[----:B------:R-:W-:Y:S02]  /*29210*/  IMAD.MOV.U32 R12, RZ, RZ, R3 ;  /* 0x000000ffff0c7224 */ /* 0x000fe400078e0003 */
[----:B------:R-:W-:-:S07]  /*29220*/  IMAD.MOV.U32 R63, RZ, RZ, R14 ;  /* 0x000000ffff3f7224 */ /* 0x000fce00078e000e */
[----:B------:R-:W-:Y:S05]  /*29230*/  WARPSYNC.COLLECTIVE R15, `(.L_x_1751) ;  /* 0x000000000f087348 */ /* 0x000fea0003c00000 */
[----:B------:R0:W1:Y:S02]  /*29240*/  SHFL.IDX P6, R14, R13, R12, R11 ;  /* 0x0000000c0d0e7389 */ /* 0x00006400000c000b */
[----:B01----:R-:W-:Y:S01]  /*29250*/  ENDCOLLECTIVE ;  /* 0x000000000000791b */ /* 0x003fe20003800000 */
.L_x_1751:
[----:B------:R-:W-:Y:S02]  /*29260*/  IMAD.MOV.U32 R13, RZ, RZ, R108 ;  /* 0x000000ffff0d7224 */ /* 0x000fe400078e006c */
[----:B------:R-:W-:Y:S02]  /*29270*/  IMAD.MOV.U32 R12, RZ, RZ, R9 ;  /* 0x000000ffff0c7224 */ /* 0x000fe400078e0009 */
[----:B------:R-:W-:-:S07]  /*29280*/  IMAD.MOV.U32 R106, RZ, RZ, R14 ;  /* 0x000000ffff6a7224 */ /* 0x000fce00078e000e */
[----:B------:R-:W-:Y:S05]  /*29290*/  WARPSYNC.COLLECTIVE R15, `(.L_x_1752) ;  /* 0x000000000f087348 */ /* 0x000fea0003c00000 */
[----:B------:R0:W1:Y:S02]  /*292a0*/  SHFL.IDX P6, R14, R13, R12, R11 ;  /* 0x0000000c0d0e7389 */ /* 0x00006400000c000b */
[----:B01----:R-:W-:Y:S01]  /*292b0*/  ENDCOLLECTIVE ;  /* 0x000000000000791b */ /* 0x003fe20003800000 */
.L_x_1752:
[----:B------:R-:W-:Y:S02]  /*292c0*/  IMAD.MOV.U32 R13, RZ, RZ, R110 ;  /* 0x000000ffff0d7224 */ /* 0x000fe400078e006e */
[----:B------:R-:W-:Y:S02]  /*292d0*/  IMAD.MOV.U32 R12, RZ, RZ, R3 ;  /* 0x000000ffff0c7224 */ /* 0x000fe400078e0003 */
[----:B------:R-:W-:-:S07]  /*292e0*/  IMAD.MOV.U32 R65, RZ, RZ, R14 ;  /* 0x000000ffff417224 */ /* 0x000fce00078e000e */
[----:B------:R-:W-:Y:S05]  /*292f0*/  WARPSYNC.COLLECTIVE R15, `(.L_x_1753) ;  /* 0x000000000f087348 */ /* 0x000fea0003c00000 */
[----:B------:R0:W1:Y:S02]  /*29300*/  SHFL.IDX P6, R14, R13, R12, R11 ;  /* 0x0000000c0d0e7389 */ /* 0x00006400000c000b */
[----:B01----:R-:W-:Y:S01]  /*29310*/  ENDCOLLECTIVE ;  /* 0x000000000000791b */ /* 0x003fe20003800000 */
.L_x_1753:
[----:B------:R-:W-:Y:S02]  /*29320*/  IMAD.MOV.U32 R13, RZ, RZ, R112 ;  /* 0x000000ffff0d7224 */ /* 0x000fe400078e0070 */
[----:B------:R-:W-:Y:S01]  /*29330*/  IMAD.MOV.U32 R12, RZ, RZ, R9 ;  /* 0x000000ffff0c7224 */ /* 0x000fe200078e0009 */
[----:B------:R-:W-:-:S07]  /*29340*/  MOV R110, R14 ;  /* 0x0000000e006e7202 */ /* 0x000fce0000000f00 */
[----:B------:R-:W-:Y:S05]  /*29350*/  WARPSYNC.COLLECTIVE R15, `(.L_x_1754) ;  /* 0x000000000f087348 */ /* 0x000fea0003c00000 */
[----:B------:R0:W1:Y:S02]  /*29360*/  SHFL.IDX P6, R14, R13, R12, R11 ;  /* 0x0000000c0d0e7389 */ /* 0x00006400000c000b */
[----:B01----:R-:W-:Y:S01]  /*29370*/  ENDCOLLECTIVE ;  /* 0x000000000000791b */ /* 0x003fe20003800000 */
.L_x_1754:
[----:B------:R-:W-:Y:S02]  /*29380*/  IMAD.MOV.U32 R13, RZ, RZ, R114 ;  /* 0x000000ffff0d7224 */ /* 0x000fe400078e0072 */
[----:B------:R-:W-:Y:S02]  /*29390*/  IMAD.MOV.U32 R12, RZ, RZ, R3 ;  /* 0x000000ffff0c7224 */ /* 0x000fe400078e0003 */
[----:B------:R-:W-:-:S07]  /*293a0*/  IMAD.MOV.U32 R67, RZ, RZ, R14 ;  /* 0x000000ffff437224 */ /* 0x000fce00078e000e */
[----:B------:R-:W-:Y:S05]  /*293b0*/  WARPSYNC.COLLECTIVE R15, `(.L_x_1755) ;  /* 0x000000000f087348 */ /* 0x000fea0003c00000 */
[----:B------:R0:W1:Y:S02]  /*293c0*/  SHFL.IDX P6, R14, R13, R12, R11 ;  /* 0x0000000c0d0e7389 */ /* 0x00006400000c000b */
[----:B01----:R-:W-:Y:S01]  /*293d0*/  ENDCOLLECTIVE ;  /* 0x000000000000791b */ /* 0x003fe20003800000 */
.L_x_1755:
[----:B------:R-:W-:Y:S02]  /*293e0*/  IMAD.MOV.U32 R13, RZ, RZ, R116 ;  /* 0x000000ffff0d7224 */ /* 0x000fe400078e0074 */
[----:B------:R-:W-:Y:S02]  /*293f0*/  IMAD.MOV.U32 R12, RZ, RZ, R9 ;  /* 0x000000ffff0c7224 */ /* 0x000fe400078e0009 */
[----:B------:R-:W-:-:S07]  /*29400*/  IMAD.MOV.U32 R114, RZ, RZ, R14 ;  /* 0x000000ffff727224 */ /* 0x000fce00078e000e */
[----:B------:R-:W-:Y:S05]  /*29410*/  WARPSYNC.COLLECTIVE R15, `(.L_x_1756) ;  /* 0x000000000f087348 */ /* 0x000fea0003c00000 */
[----:B------:R0:W1:Y:S02]  /*29420*/  SHFL.IDX P6, R14, R13, R12, R11 ;  /* 0x0000000c0d0e7389 */ /* 0x00006400000c000b */
[----:B01----:R-:W-:Y:S01]  /*29430*/  ENDCOLLECTIVE ;  /* 0x000000000000791b */ /* 0x003fe20003800000 */
.L_x_1756:
[----:B------:R-:W-:Y:S01]  /*29440*/  MOV R13, R118 ;  /* 0x00000076000d7202 */ /* 0x000fe20000000f00 */
[----:B------:R-:W-:Y:S02]  /*29450*/  IMAD.MOV.U32 R12, RZ, RZ, R3 ;  /* 0x000000ffff0c7224 */ /* 0x000fe400078e0003 */
[----:B------:R-:W-:-:S07]  /*29460*/  IMAD.MOV.U32 R69, RZ, RZ, R14 ;  /* 0x000000ffff457224 */ /* 0x000fce00078e000e */
[----:B------:R-:W-:Y:S05]  /*29470*/  WARPSYNC.COLLECTIVE R15, `(.L_x_1757) ;  /* 0x000000000f087348 */ /* 0x000fea0003c00000 */
[----:B------:R0:W1:Y:S02]  /*29480*/  SHFL.IDX P6, R14, R13, R12, R11 ;  /* 0x0000000c0d0e7389 */ /* 0x00006400000c000b */
[----:B01----:R-:W-:Y:S01]  /*29490*/  ENDCOLLECTIVE ;  /* 0x000000000000791b */ /* 0x003fe20003800000 */
.L_x_1757:
[----:B------:R-:W-:Y:S02]  /*294a0*/  IMAD.MOV.U32 R13, RZ, RZ, R120 ;  /* 0x000000ffff0d7224 */ /* 0x000fe400078e0078 */
[----:B------:R-:W-:Y:S02]  /*294b0*/  IMAD.MOV.U32 R12, RZ, RZ, R9 ;  /* 0x000000ffff0c7224 */ /* 0x000fe400078e0009 */
[----:B------:R-:W-:-:S07]  /*294c0*/  IMAD.MOV.U32 R118, RZ, RZ, R14 ;  /* 0x000000ffff767224 */ /* 0x000fce00078e000e */
[----:B------:R-:W-:Y:S05]  /*294d0*/  WARPSYNC.COLLECTIVE R15, `(.L_x_1758) ;  /* 0x000000000f087348 */ /* 0x000fea0003c00000 */
[----:B------:R0:W1:Y:S02]  /*294e0*/  SHFL.IDX P6, R14, R13, R12, R11 ;  /* 0x0000000c0d0e7389 */ /* 0x00006400000c000b */
[----:B01----:R-:W-:Y:S01]  /*294f0*/  ENDCOLLECTIVE ;  /* 0x000000000000791b */ /* 0x003fe20003800000 */
.L_x_1758:
[----:B------:R-:W-:Y:S02]  /*29500*/  IMAD.MOV.U32 R13, RZ, RZ, R122 ;  /* 0x000000ffff0d7224 */ /* 0x000fe400078e007a */
[----:B------:R-:W-:Y:S02]  /*29510*/  IMAD.MOV.U32 R12, RZ, RZ, R3 ;  /* 0x000000ffff0c7224 */ /* 0x000fe400078e0003 */
[----:B------:R-:W-:-:S07]  /*29520*/  IMAD.MOV.U32 R71, RZ, RZ, R14 ;  /* 0x000000ffff477224 */ /* 0x000fce00078e000e */
[----:B------:R-:W-:Y:S05]  /*29530*/  WARPSYNC.COLLECTIVE R15, `(.L_x_1759) ;  /* 0x000000000f087348 */ /* 0x000fea0003c00000 */
[----:B------:R0:W1:Y:S02]  /*29540*/  SHFL.IDX P6, R14, R13, R12, R11 ;  /* 0x0000000c0d0e7389 */ /* 0x00006400000c000b */
[----:B01----:R-:W-:Y:S01]  /*29550*/  ENDCOLLECTIVE ;  /* 0x000000000000791b */ /* 0x003fe20003800000 */
.L_x_1759:
[----:B------:R-:W-:Y:S01]  /*29560*/  IMAD.MOV.U32 R13, RZ, RZ, R124 ;  /* 0x000000ffff0d7224 */ /* 0x000fe200078e007c */
[----:B------:R-:W-:Y:S01]  /*29570*/  MOV R12, R9 ;  /* 0x00000009000c7202 */ /* 0x000fe20000000f00 */
[----:B------:R-:W-:-:S07]  /*29580*/  IMAD.MOV.U32 R122, RZ, RZ, R14 ;  /* 0x000000ffff7a7224 */ /* 0x000fce00078e000e */
[----:B------:R-:W-:Y:S05]  /*29590*/  WARPSYNC.COLLECTIVE R15, `(.L_x_1760) ;  /* 0x000000000f087348 */ /* 0x000fea0003c00000 */
[----:B------:R0:W1:Y:S02]  /*295a0*/  SHFL.IDX P6, R14, R13, R12, R11 ;  /* 0x0000000c0d0e7389 */ /* 0x00006400000c000b */
[----:B01----:R-:W-:Y:S01]  /*295b0*/  ENDCOLLECTIVE ;  /* 0x000000000000791b */ /* 0x003fe20003800000 */
.L_x_1760:
[----:B------:R-:W-:Y:S02]  /*295c0*/  IMAD.MOV.U32 R13, RZ, RZ, R126 ;  /* 0x000000ffff0d7224 */ /* 0x000fe400078e007e */
[----:B------:R-:W-:Y:S02]  /*295d0*/  IMAD.MOV.U32 R12, RZ, RZ, R3 ;  /* 0x000000ffff0c7224 */ /* 0x000fe400078e0003 */
[----:B------:R-:W-:-:S07]  /*295e0*/  IMAD.MOV.U32 R109, RZ, RZ, R14 ;  /* 0x000000ffff6d7224 */ /* 0x000fce00078e000e */
[----:B------:R-:W-:Y:S05]  /*295f0*/  WARPSYNC.COLLECTIVE R15, `(.L_x_1761) ;  /* 0x000000000f087348 */ /* 0x000fea0003c00000 */
[----:B------:R0:W1:Y:S02]  /*29600*/  SHFL.IDX P6, R14, R13, R12, R11 ;  /* 0x0000000c0d0e7389 */ /* 0x00006400000c000b */
[----:B01----:R-:W-:Y:S01]  /*29610*/  ENDCOLLECTIVE ;  /* 0x000000000000791b */ /* 0x003fe20003800000 */
.L_x_1761:
[----:B------:R-:W-:Y:S02]  /*29620*/  IMAD.MOV.U32 R13, RZ, RZ, R128 ;  /* 0x000000ffff0d7224 */ /* 0x000fe400078e0080 */
[----:B------:R-:W-:Y:S02]  /*29630*/  IMAD.MOV.U32 R12, RZ, RZ, R9 ;  /* 0x000000ffff0c7224 */ /* 0x000fe400078e0009 */
[----:B------:R-:W-:-:S07]  /*29640*/  IMAD.MOV.U32 R126, RZ, RZ, R14 ;  /* 0x000000ffff7e7224 */ /* 0x000fce00078e000e */
[----:B------:R-:W-:Y:S05]  /*29650*/  WARPSYNC.COLLECTIVE R15, `(.L_x_1762) ;  /* 0x000000000f087348 */ /* 0x000fea0003c00000 */
[----:B------:R0:W1:Y:S02]  /*29660*/  SHFL.IDX P6, R14, R13, R12, R11 ;  /* 0x0000000c0d0e7389 */ /* 0x00006400000c000b */
[----:B01----:R-:W-:Y:S01]  /*29670*/  ENDCOLLECTIVE ;  /* 0x000000000000791b */ /* 0x003fe20003800000 */
.L_x_1762:
[----:B------:R-:W-:Y:S02]  /*29680*/  IMAD.MOV.U32 R13, RZ, RZ, R130 ;  /* 0x000000ffff0d7224 */ /* 0x000fe400078e0082 */
[----:B------:R-:W-:Y:S02]  /*29690*/  IMAD.MOV.U32 R12, RZ, RZ, R3 ;  /* 0x000000ffff0c7224 */ /* 0x000fe400078e0003 */
[----:B------:R-:W-:-:S07]  /*296a0*/  IMAD.MOV.U32 R111, RZ, RZ, R14 ;  /* 0x000000ffff6f7224 */ /* 0x000fce00078e000e */
[----:B------:R-:W-:Y:S05]  /*296b0*/  WARPSYNC.COLLECTIVE R15, `(.L_x_1763) ;  /* 0x000000000f087348 */ /* 0x000fea0003c00000 */
[----:B------:R0:W1:Y:S02]  /*296c0*/  SHFL.IDX P6, R14, R13, R12, R11 ;  /* 0x0000000c0d0e7389 */ /* 0x00006400000c000b */
[----:B01----:R-:W-:Y:S01]  /*296d0*/  ENDCOLLECTIVE ;  /* 0x000000000000791b */ /* 0x003fe20003800000 */
.L_x_1763:
[----:B------:R-:W-:Y:S02]  /*296e0*/  IMAD.MOV.U32 R13, RZ, RZ, R132 ;  /* 0x000000ffff0d7224 */ /* 0x000fe400078e0084 */
[----:B------:R-:W-:Y:S01]  /*296f0*/  IMAD.MOV.U32 R12, RZ, RZ, R9 ;  /* 0x000000ffff0c7224 */ /* 0x000fe200078e0009 */
[----:B------:R-:W-:-:S07]  /*29700*/  MOV R130, R14 ;  /* 0x0000000e00827202 */ /* 0x000fce0000000f00 */
[----:B------:R-:W-:Y:S05]  /*29710*/  WARPSYNC.COLLECTIVE R15, `(.L_x_1764) ;  /* 0x000000000f087348 */ /* 0x000fea0003c00000 */
[----:B------:R0:W1:Y:S02]  /*29720*/  SHFL.IDX P6, R14, R13, R12, R11 ;  /* 0x0000000c0d0e7389 */ /* 0x00006400000c000b */
[----:B01----:R-:W-:Y:S01]  /*29730*/  ENDCOLLECTIVE ;  /* 0x000000000000791b */ /* 0x003fe20003800000 */
.L_x_1764:
[----:B------:R-:W-:Y:S02]  /*29740*/  IMAD.MOV.U32 R13, RZ, RZ, R134 ;  /* 0x000000ffff0d7224 */ /* 0x000fe400078e0086 */
[----:B------:R-:W-:Y:S02]  /*29750*/  IMAD.MOV.U32 R12, RZ, RZ, R3 ;  /* 0x000000ffff0c7224 */ /* 0x000fe400078e0003 */
[----:B------:R-:W-:-:S07]  /*29760*/  IMAD.MOV.U32 R113, RZ, RZ, R14 ;  /* 0x000000ffff717224 */ /* 0x000fce00078e000e */
[----:B------:R-:W-:Y:S05]  /*29770*/  WARPSYNC.COLLECTIVE R15, `(.L_x_1765) ;  /* 0x000000000f087348 */ /* 0x000fea0003c00000 */
[----:B------:R0:W1:Y:S02]  /*29780*/  SHFL.IDX P6, R14, R13, R12, R11 ;  /* 0x0000000c0d0e7389 */ /* 0x00006400000c000b */
[----:B01----:R-:W-:Y:S01]  /*29790*/  ENDCOLLECTIVE ;  /* 0x000000000000791b */ /* 0x003fe20003800000 */
.L_x_1765:
[----:B------:R-:W-:Y:S02]  /*297a0*/  IMAD.MOV.U32 R13, RZ, RZ, R136 ;  /* 0x000000ffff0d7224 */ /* 0x000fe400078e0088 */
[----:B------:R-:W-:Y:S02]  /*297b0*/  IMAD.MOV.U32 R12, RZ, RZ, R9 ;  /* 0x000000ffff0c7224 */ /* 0x000fe400078e0009 */
[----:B------:R-:W-:-:S07]  /*297c0*/  IMAD.MOV.U32 R134, RZ, RZ, R14 ;  /* 0x000000ffff867224 */ /* 0x000fce00078e000e */
[----:B------:R-:W-:Y:S05]  /*297d0*/  WARPSYNC.COLLECTIVE R15, `(.L_x_1766) ;  /* 0x000000000f087348 */ /* 0x000fea0003c00000 */
[----:B------:R0:W1:Y:S02]  /*297e0*/  SHFL.IDX P6, R14, R13, R12, R11 ;  /* 0x0000000c0d0e7389 */ /* 0x00006400000c000b */
[----:B01----:R-:W-:Y:S01]  /*297f0*/  ENDCOLLECTIVE ;  /* 0x000000000000791b */ /* 0x003fe20003800000 */
.L_x_1766:
[----:B------:R-:W-:Y:S01]  /*29800*/  MOV R13, R138 ;  /* 0x0000008a000d7202 */ /* 0x000fe20000000f00 */
[----:B------:R-:W-:Y:S02]  /*29810*/  IMAD.MOV.U32 R12, RZ, RZ, R3 ;  /* 0x000000ffff0c7224 */ /* 0x000fe400078e0003 */
[----:B------:R-:W-:-:S07]  /*29820*/  IMAD.MOV.U32 R115, RZ, RZ, R14 ;  /* 0x000000ffff737224 */ /* 0x000fce00078e000e */
[----:B------:R-:W-:Y:S05]  /*29830*/  WARPSYNC.COLLECTIVE R15, `(.L_x_1767) ;  /* 0x000000000f087348 */ /* 0x000fea0003c00000 */
[----:B------:R0:W1:Y:S02]  /*29840*/  SHFL.IDX P6, R14, R13, R12, R11 ;  /* 0x0000000c0d0e7389 */ /* 0x00006400000c000b */
[----:B01----:R-:W-:Y:S01]  /*29850*/  ENDCOLLECTIVE ;  /* 0x000000000000791b */ /* 0x003fe20003800000 */
.L_x_1767:
[----:B------:R-:W-:Y:S02]  /*29860*/  IMAD.MOV.U32 R13, RZ, RZ, R140 ;  /* 0x000000ffff0d7224 */ /* 0x000fe400078e008c */
[----:B------:R-:W-:Y:S02]  /*29870*/  IMAD.MOV.U32 R12, RZ, RZ, R9 ;  /* 0x000000ffff0c7224 */ /* 0x000fe400078e0009 */
[----:B------:R-:W-:-:S07]  /*29880*/  IMAD.MOV.U32 R138, RZ, RZ, R14 ;  /* 0x000000ffff8a7224 */ /* 0x000fce00078e000e */
[----:B------:R-:W-:Y:S05]  /*29890*/  WARPSYNC.COLLECTIVE R15, `(.L_x_1768) ;  /* 0x000000000f087348 */ /* 0x000fea0003c00000 */
[----:B------:R0:W1:Y:S02]  /*298a0*/  SHFL.IDX P6, R14, R13, R12, R11 ;  /* 0x0000000c0d0e7389 */ /* 0x00006400000c000b */
[----:B01----:R-:W-:Y:S01]  /*298b0*/  ENDCOLLECTIVE ;  /* 0x000000000000791b */ /* 0x003fe20003800000 */
.L_x_1768:
[----:B------:R-:W-:Y:S01]  /*298c0*/  IMAD.MOV.U32 R13, RZ, RZ, R6 ;  /* 0x000000ffff0d7224 */ /* 0x000fe200078e0006 */
[----:B------:R-:W-:Y:S01]  /*298d0*/  SEL R6, R8, R7, P0 ;  /* 0x0000000708067207 */ /* 0x000fe20000000000 */
[----:B------:R-:W-:Y:S01]  /*298e0*/  IMAD.MOV.U32 R12, RZ, RZ, R3 ;  /* 0x000000ffff0c7224 */ /* 0x000fe200078e0003 */
[----:B------:R-:W-:Y:S02]  /*298f0*/  SEL R8, R10, R21, P0 ;  /* 0x000000150a087207 */ /* 0x000fe40000000000 */
[----:B------:R-:W-:Y:S02]  /*29900*/  SEL R7, R53, R82, P0 ;  /* 0x0000005235077207 */ /* 0x000fe40000000000 */
[----:B------:R-:W-:Y:S01]  /*29910*/  SEL R10, R21, R10, P0 ;  /* 0x0000000a150a7207 */ /* 0x000fe20000000000 */
[----:B------:R-:W-:-:S07]  /*29920*/  IMAD.MOV.U32 R117, RZ, RZ, R14 ;  /* 0x000000ffff757224 */ /* 0x000fce00078e000e */
[----:B------:R-:W-:Y:S05]  /*29930*/  WARPSYNC.COLLECTIVE R15, `(.L_x_1769) ;  /* 0x000000000f087348 */ /* 0x000fea0003c00000 */
[----:B------:R0:W1:Y:S02]  /*29940*/  SHFL.IDX P6, R14, R13, R12, R11 ;  /* 0x0000000c0d0e7389 */ /* 0x00006400000c000b */
[----:B01----:R-:W-:Y:S01]  /*29950*/  ENDCOLLECTIVE ;  /* 0x000000000000791b */ /* 0x003fe20003800000 */
.L_x_1769:
[----:B------:R-:W-:Y:S01]  /*29960*/  IMAD.MOV.U32 R13, RZ, RZ, R5 ;  /* 0x000000ffff0d7224 */ /* 0x000fe200078e0005 */
[----:B------:R-:W-:Y:S02]  /*29970*/  MOV R12, R9 ;  /* 0x00000009000c7202 */ /* 0x000fe40000000f00 */
[----:B------:R-:W-:Y:S02]  /*29980*/  SEL R5, R82, R53, P0 ;  /* 0x0000003552057207 */ /* 0x000fe40000000000 */
[----:B------:R-:W-:Y:S02]  /*29990*/  SEL R9, R86, R55, P0 ;  /* 0x0000003756097207 */ /* 0x000fe40000000000 */
[----:B------:R-:W-:Y:S01]  /*299a0*/  SEL R53, R122, R109, P0 ;  /* 0x0000006d7a357207 */ /* 0x000fe20000000000 */
[----:B------:R-:W-:-:S07]  /*299b0*/  IMAD.MOV.U32 R75, RZ, RZ, R14 ;  /* 0x000000ffff4b7224 */ /* 0x000fce00078e000e */
[----:B------:R-:W-:Y:S05]  /*299c0*/  WARPSYNC.COLLECTIVE R15, `(.L_x_1770) ;  /* 0x000000000f087348 */ /* 0x000fea0003c00000 */
[----:B------:R0:W1:Y:S02]  /*299d0*/  SHFL.IDX P6, R14, R13, R12, R11 ;  /* 0x0000000c0d0e7389 */ /* 0x00006400000c000b */
[----:B01----:R-:W-:Y:S01]  /*299e0*/  ENDCOLLECTIVE ;  /* 0x000000000000791b */ /* 0x003fe20003800000 */
.L_x_1770:
[----:B------:R-:W-:Y:S02]  /*299f0*/  SEL R12, R24, R25, P0 ;  /* 0x00000019180c7207 */ /* 0x000fe40000000000 */
[----:B------:R-:W-:Y:S02]  /*29a00*/  SEL R11, R55, R86, P0 ;  /* 0x00000056370b7207 */ /* 0x000fe40000000000 */
[----:B------:R-:W-:Y:S02]  /*29a10*/  SEL R13, R90, R57, P0 ;  /* 0x000000395a0d7207 */ /* 0x000fe40000000000 */
[----:B------:R-:W-:Y:S02]  /*29a20*/  SEL R15, R57, R90, P0 ;  /* 0x0000005a390f7207 */ /* 0x000fe40000000000 */
[----:B------:R-:W-:Y:S01]  /*29a30*/  SEL R55, R109, R122, P0 ;  /* 0x0000007a6d377207 */ /* 0x000fe20000000000 */
[----:B------:R-:W-:Y:S01]  /*29a40*/  IMAD.MOV.U32 R20, RZ, RZ, R14 ;  /* 0x000000ffff147224 */ /* 0x000fe200078e000e */
        /* <DEDUP_REMOVED lines=14> */
[----:B------:R-:W-:Y:S01]  /*29b30*/  IMAD.MOV.U32 R78, RZ, RZ, RZ ;  /* 0x000000ffff4e7224 */ /* 0x000fe200078e00ff */
        /* <DEDUP_REMOVED lines=21> */
[----:B------:R-:W-:Y:S01]  /*29c90*/  SEL R71, R117, R138, P0 ;  /* 0x0000008a75477207 */ /* 0x000fe20000000000 */
[----:B------:R-:W-:Y:S06]  /*29ca0*/  BRA `(.L_x_1771) ;  /* 0xffffff38008c7947 */ /* 0x000fec000383ffff */
.L_x_1481:
[----:B------:R-:W0:Y:S01]  /*29cb0*/  S2R R6, SR_TID.X ;  /* 0x0000000000067919 */ /* 0x000e220000002100 */
[----:B------:R-:W-:Y:S01]  /*29cc0*/  BSSY B1, `(.L_x_1772) ;  /* 0x000000a000017945 */ /* 0x000fe20003800000 */
[----:B------:R-:W-:Y:S02]  /*29cd0*/  IMAD.MOV.U32 R12, RZ, RZ, RZ ;  /* 0x000000ffff0c7224 */ /* 0x000fe400078e00ff */
        /* <DEDUP_REMOVED lines=8> */
.L_x_1773:
[----:B------:R-:W-:Y:S05]  /*29d60*/  BSYNC B1 ;  /* 0x0000000000017941 */ /* 0x000fea0003800000 */
.L_x_1772:
[----:B------:R-:W-:Y:S05]  /*29d70*/  BRA `(.L_x_1774) ;  /* 0xffffff7000247947 */ /* 0x000fea000383ffff */
.L_x_1483:
[----:B------:R-:W-:Y:S01]  /*29d80*/  BSSY B1, `(.L_x_1775) ;  /* 0x0000006000017945 */ /* 0x000fe20003800000 */
[----:B------:R-:W-:-:S07]  /*29d90*/  IMAD.MOV.U32 R15, RZ, RZ, -0x1 ;  /* 0xffffffffff0f7424 */ /* 0x000fce00078e00ff */
[----:B0-----:R-:W-:Y:S05]  /*29da0*/  WARPSYNC.COLLECTIVE R15, `(.L_x_1776) ;  /* 0x000000000f0c7348 */ /* 0x001fea0003c00000 */
[----:B------:R-:W-:Y:S02]  /*29db0*/  ELECT P6, UR62, PT ;  /* 0x00000000003e782f */ /* 0x000fe400038c0000 */
[----:B------:R-:W-:Y:S01]  /*29dc0*/  MOV R14, UR62 ;  /* 0x0000003e000e7c02 */ /* 0x000fe20008000f00 */
[----:B0-----:R-:W-:Y:S10]  /*29dd0*/  ENDCOLLECTIVE ;  /* 0x000000000000791b */ /* 0x001ff40003800000 */
.L_x_1776:
[----:B------:R-:W-:Y:S05]  /*29de0*/  BSYNC B1 ;  /* 0x0000000000017941 */ /* 0x000fea0003800000 */
.L_x_1775:
[----:B------:R-:W-:Y:S05]  /*29df0*/  BRA `(.L_x_1482) ;  /* 0xffffff70001c7947 */ /* 0x000fea000383ffff */
.L_x_1485:
[----:B0-----:R0:W1:Y:S02]  /*29e00*/  SYNCS.PHASECHK.TRANS64.TRYWAIT P0, [R12+URZ+0x28420], R5 ;  /* 0x028420050c0075a7 */ /* 0x001064000800017f */
[----:B-1----:R-:W-:Y:S05]  /*29e10*/  @!P0 NANOSLEEP.SYNCS 0x989680 ;  /* 0x009896800000895d */ /* 0x002fea0003900000 */
[----:B------:R-:W1:Y:S02]  /*29e20*/  @!P0 SYNCS.PHASECHK.TRANS64 P0, [R12+URZ+0x28420], R5 ;  /* 0x028420050c0085a7 */ /* 0x000e64000800007f */
[----:B-1----:R-:W-:Y:S05]  /*29e30*/  @!P0 BRA `(.L_x_1485) ;  /* 0xfffffffc00f08947 */ /* 0x002fea000383ffff */
[----:B------:R-:W-:Y:S05]  /*29e40*/  BRA `(.L_x_1777) ;  /* 0xffffff7000387947 */ /* 0x000fea000383ffff */
.L_x_1489:
[----:B-1----:R1:W2:Y:S02]  /*29e50*/  SYNCS.PHASECHK.TRANS64.TRYWAIT P0, [R8+URZ+0x284a0], R11 ;  /* 0x0284a00b080075a7 */ /* 0x0022a4000800017f */
[----:B--2---:R-:W-:Y:S05]  /*29e60*/  @!P0 NANOSLEEP.SYNCS 0x989680 ;  /* 0x009896800000895d */ /* 0x004fea0003900000 */
[----:B------:R-:W2:Y:S02]  /*29e70*/  @!P0 SYNCS.PHASECHK.TRANS64 P0, [R8+URZ+0x284a0], R11 ;  /* 0x0284a00b080085a7 */ /* 0x000ea4000800007f */
[----:B--2---:R-:W-:Y:S05]  /*29e80*/  @!P0 BRA `(.L_x_1489) ;  /* 0xfffffffc00f08947 */ /* 0x004fea000383ffff */
[----:B------:R-:W-:Y:S05]  /*29e90*/  BRA `(.L_x_1778) ;  /* 0xffffff7000587947 */ /* 0x000fea000383ffff */
.L_x_1495:
[----:B0-----:R0:W2:Y:S02]  /*29ea0*/  SYNCS.PHASECHK.TRANS64.TRYWAIT P0, [R8+URZ+0x284c0], R11 ;  /* 0x0284c00b080075a7 */ /* 0x0010a4000800017f */
[----:B--2---:R-:W-:Y:S05]  /*29eb0*/  @!P0 NANOSLEEP.SYNCS 0x989680 ;  /* 0x009896800000895d */ /* 0x004fea0003900000 */
[----:B------:R-:W2:Y:S02]  /*29ec0*/  @!P0 SYNCS.PHASECHK.TRANS64 P0, [R8+URZ+0x284c0], R11 ;  /* 0x0284c00b080085a7 */ /* 0x000ea4000800007f */
[----:B--2---:R-:W-:Y:S05]  /*29ed0*/  @!P0 BRA `(.L_x_1495) ;  /* 0xfffffffc00f08947 */ /* 0x004fea000383ffff */
[----:B------:R-:W-:Y:S05]  /*29ee0*/  BRA `(.L_x_1779) ;  /* 0xffffff7400187947 */ /* 0x000fea000383ffff */
.L_x_1503:
[----:B0-----:R0:W1:Y:S02]  /*29ef0*/  SYNCS.PHASECHK.TRANS64.TRYWAIT P1, [R8+URZ+0x284a0], R7 ;  /* 0x0284a007080075a7 */ /* 0x001064000802017f */
[----:B-1----:R-:W-:Y:S05]  /*29f00*/  @!P1 NANOSLEEP.SYNCS 0x989680 ;  /* 0x009896800000995d */ /* 0x002fea0003900000 */
[----:B------:R-:W1:Y:S02]  /*29f10*/  @!P1 SYNCS.PHASECHK.TRANS64 P1, [R8+URZ+0x284a0], R7 ;  /* 0x0284a007080095a7 */ /* 0x000e64000802007f */
[----:B-1----:R-:W-:Y:S05]  /*29f20*/  @!P1 BRA `(.L_x_1503) ;  /* 0xfffffffc00f09947 */ /* 0x002fea000383ffff */
[----:B------:R-:W-:Y:S05]  /*29f30*/  BRA `(.L_x_1780) ;  /* 0xffffff7800347947 */ /* 0x000fea000383ffff */
.L_x_1509:
[----:B-1----:R1:W2:Y:S02]  /*29f40*/  SYNCS.PHASECHK.TRANS64.TRYWAIT P1, [R8+URZ+0x284c0], R7 ;  /* 0x0284c007080075a7 */ /* 0x0022a4000802017f */
[----:B--2---:R-:W-:Y:S05]  /*29f50*/  @!P1 NANOSLEEP.SYNCS 0x989680 ;  /* 0x009896800000995d */ /* 0x004fea0003900000 */
[----:B------:R-:W2:Y:S02]  /*29f60*/  @!P1 SYNCS.PHASECHK.TRANS64 P1, [R8+URZ+0x284c0], R7 ;  /* 0x0284c007080095a7 */ /* 0x000ea4000802007f */
[----:B--2---:R-:W-:Y:S05]  /*29f70*/  @!P1 BRA `(.L_x_1509) ;  /* 0xfffffffc00f09947 */ /* 0x004fea000383ffff */
[----:B------:R-:W-:Y:S05]  /*29f80*/  BRA `(.L_x_1781) ;  /* 0xffffff7800ec7947 */ /* 0x000fea000383ffff */
.L_x_1532:
        /* <DEDUP_REMOVED lines=11> */
.L_x_1783:
[----:B------:R-:W-:Y:S05]  /*2a040*/  BSYNC B0 ;  /* 0x0000000000007941 */ /* 0x000fea0003800000 */
.L_x_1782:
[----:B------:R-:W-:Y:S05]  /*2a050*/  BRA `(.L_x_1784) ;  /* 0xffffff8c003c7947 */ /* 0x000fea000383ffff */
.L_x_1534:
[----:B------:R-:W-:Y:S01]  /*2a060*/  BSSY B0, `(.L_x_1785) ;  /* 0x0000006000007945 */ /* 0x000fe20003800000 */
[----:B------:R-:W-:-:S07]  /*2a070*/  IMAD.MOV.U32 R15, RZ, RZ, -0x1 ;  /* 0xffffffffff0f7424 */ /* 0x000fce00078e00ff */
[----:B01----:R-:W-:Y:S05]  /*2a080*/  WARPSYNC.COLLECTIVE R15, `(.L_x_1786) ;  /* 0x000000000f0c7348 */ /* 0x003fea0003c00000 */
[----:B------:R-:W-:Y:S02]  /*2a090*/  ELECT P6, UR62, PT ;  /* 0x00000000003e782f */ /* 0x000fe400038c0000 */
[----:B------:R-:W-:Y:S01]  /*2a0a0*/  MOV R14, UR62 ;  /* 0x0000003e000e7c02 */ /* 0x000fe20008000f00 */
[----:B01----:R-:W-:Y:S10]  /*2a0b0*/  ENDCOLLECTIVE ;  /* 0x000000000000791b */ /* 0x003ff40003800000 */
.L_x_1786:
[----:B------:R-:W-:Y:S05]  /*2a0c0*/  BSYNC B0 ;  /* 0x0000000000007941 */ /* 0x000fea0003800000 */
.L_x_1785:
[----:B------:R-:W-:Y:S05]  /*2a0d0*/  BRA `(.L_x_1787) ;  /* 0xffffff8c00347947 */ /* 0x000fea000383ffff */
.L_x_1537:
[----:B-1----:R1:W2:Y:S02]  /*2a0e0*/  SYNCS.PHASECHK.TRANS64.TRYWAIT P2, [R5+URZ+0x28480], R7 ;  /* 0x02848007050075a7 */ /* 0x0022a4000804017f */
[----:B--2---:R-:W-:Y:S05]  /*2a0f0*/  @!P2 NANOSLEEP.SYNCS 0x989680 ;  /* 0x009896800000a95d */ /* 0x004fea0003900000 */
[----:B------:R-:W2:Y:S02]  /*2a100*/  @!P2 SYNCS.PHASECHK.TRANS64 P2, [R5+URZ+0x28480], R7 ;  /* 0x028480070500a5a7 */ /* 0x000ea4000804007f */
[----:B--2---:R-:W-:Y:S05]  /*2a110*/  @!P2 BRA `(.L_x_1537) ;  /* 0xfffffffc00f0a947 */ /* 0x004fea000383ffff */
[----:B------:R-:W-:Y:S05]  /*2a120*/  BRA `(.L_x_1788) ;  /* 0xffffff8c00ac7947 */ /* 0x000fea000383ffff */
.L_x_1539:
[----:B--2---:R2:W3:Y:S02]  /*2a130*/  SYNCS.PHASECHK.TRANS64.TRYWAIT P2, [R5+URZ+0x28440], R7 ;  /* 0x02844007050075a7 */ /* 0x0044e4000804017f */
[----:B---3--:R-:W-:Y:S05]  /*2a140*/  @!P2 NANOSLEEP.SYNCS 0x989680 ;  /* 0x009896800000a95d */ /* 0x008fea0003900000 */
[----:B------:R-:W3:Y:S02]  /*2a150*/  @!P2 SYNCS.PHASECHK.TRANS64 P2, [R5+URZ+0x28440], R7 ;  /* 0x028440070500a5a7 */ /* 0x000ee4000804007f */
[----:B---3--:R-:W-:Y:S05]  /*2a160*/  @!P2 BRA `(.L_x_1539) ;  /* 0xfffffffc00f0a947 */ /* 0x008fea000383ffff */
[----:B------:R-:W-:Y:S05]  /*2a170*/  BRA `(.L_x_1789) ;  /* 0xffffff9000247947 */ /* 0x000fea000383ffff */
.L_x_1542:
        /* <DEDUP_REMOVED lines=8> */
.L_x_1548:
[----:B---3--:R3:W4:Y:S02]  /*2a200*/  SYNCS.PHASECHK.TRANS64.TRYWAIT P0, [R5+URZ+0x28480], R4 ;  /* 0x02848004050075a7 */ /* 0x008724000800017f */
[----:B----4-:R-:W-:Y:S05]  /*2a210*/  @!P0 NANOSLEEP.SYNCS 0x989680 ;  /* 0x009896800000895d */ /* 0x010fea0003900000 */
[----:B------:R-:W4:Y:S02]  /*2a220*/  @!P0 SYNCS.PHASECHK.TRANS64 P0, [R5+URZ+0x28480], R4 ;  /* 0x02848004050085a7 */ /* 0x000f24000800007f */
[----:B----4-:R-:W-:Y:S05]  /*2a230*/  @!P0 BRA `(.L_x_1548) ;  /* 0xfffffffc00f08947 */ /* 0x010fea000383ffff */
[----:B------:R-:W-:Y:S05]  /*2a240*/  BRA `(.L_x_1791) ;  /* 0xffffff9400e07947 */ /* 0x000fea000383ffff */
.L_x_1554:
[----:B0-----:R0:W2:Y:S02]  /*2a250*/  SYNCS.PHASECHK.TRANS64.TRYWAIT P0, [R5+URZ+0x28440], R4 ;  /* 0x02844004050075a7 */ /* 0x0010a4000800017f */
[----:B--2---:R-:W-:Y:S05]  /*2a260*/  @!P0 NANOSLEEP.SYNCS 0x989680 ;  /* 0x009896800000895d */ /* 0x004fea0003900000 */
[----:B------:R-:W2:Y:S02]  /*2a270*/  @!P0 SYNCS.PHASECHK.TRANS64 P0, [R5+URZ+0x28440], R4 ;  /* 0x02844004050085a7 */ /* 0x000ea4000800007f */
[----:B--2---:R-:W-:Y:S05]  /*2a280*/  @!P0 BRA `(.L_x_1554) ;  /* 0xfffffffc00f08947 */ /* 0x004fea000383ffff */
[----:B------:R-:W-:Y:S05]  /*2a290*/  BRA `(.L_x_1792) ;  /* 0xffffff9800ac7947 */ /* 0x000fea000383ffff */
.L_x_1561:
[----:B---3--:R3:W4:Y:S02]  /*2a2a0*/  SYNCS.PHASECHK.TRANS64.TRYWAIT P2, [R21+URZ+0x28470], R3 ;  /* 0x02847003150075a7 */ /* 0x008724000804017f */
[----:B----4-:R-:W-:Y:S05]  /*2a2b0*/  @!P2 NANOSLEEP.SYNCS 0x989680 ;  /* 0x009896800000a95d */ /* 0x010fea0003900000 */
[----:B------:R-:W4:Y:S02]  /*2a2c0*/  @!P2 SYNCS.PHASECHK.TRANS64 P2, [R21+URZ+0x28470], R3 ;  /* 0x028470031500a5a7 */ /* 0x000f24000804007f */
[----:B----4-:R-:W-:Y:S05]  /*2a2d0*/  @!P2 BRA `(.L_x_1561) ;  /* 0xfffffffc00f0a947 */ /* 0x010fea000383ffff */
[----:B------:R-:W-:Y:S05]  /*2a2e0*/  BRA `(.L_x_1793) ;  /* 0xffffff9c00907947 */ /* 0x000fea000383ffff */
.L_x_1563:
[----:B---3--:R3:W4:Y:S02]  /*2a2f0*/  SYNCS.PHASECHK.TRANS64.TRYWAIT P2, [R21+URZ+0x28460], R4 ;  /* 0x02846004150075a7 */ /* 0x008724000804017f */
[----:B----4-:R-:W-:Y:S05]  /*2a300*/  @!P2 NANOSLEEP.SYNCS 0x989680 ;  /* 0x009896800000a95d */ /* 0x010fea0003900000 */
[----:B------:R-:W4:Y:S02]  /*2a310*/  @!P2 SYNCS.PHASECHK.TRANS64 P2, [R21+URZ+0x28460], R4 ;  /* 0x028460041500a5a7 */ /* 0x000f24000804007f */
[----:B----4-:R-:W-:Y:S05]  /*2a320*/  @!P2 BRA `(.L_x_1563) ;  /* 0xfffffffc00f0a947 */ /* 0x010fea000383ffff */
[----:B------:R-:W-:Y:S05]  /*2a330*/  BRA `(.L_x_1794) ;  /* 0xffffff9c00987947 */ /* 0x000fea000383ffff */
.L_x_1570:
[----:B-1----:R1:W2:Y:S02]  /*2a340*/  SYNCS.PHASECHK.TRANS64.TRYWAIT P0, [R0+URZ+0x28470], R3 ;  /* 0x02847003000075a7 */ /* 0x0022a4000800017f */
[----:B--2---:R-:W-:Y:S05]  /*2a350*/  @!P0 NANOSLEEP.SYNCS 0x989680 ;  /* 0x009896800000895d */ /* 0x004fea0003900000 */
[----:B------:R-:W2:Y:S02]  /*2a360*/  @!P0 SYNCS.PHASECHK.TRANS64 P0, [R0+URZ+0x28470], R3 ;  /* 0x02847003000085a7 */ /* 0x000ea4000800007f */
[----:B--2---:R-:W-:Y:S05]  /*2a370*/  @!P0 BRA `(.L_x_1570) ;  /* 0xfffffffc00f08947 */ /* 0x004fea000383ffff */
[----:B------:R-:W-:Y:S05]  /*2a380*/  BRA `(.L_x_1795) ;  /* 0xffffffa400c87947 */ /* 0x000fea000383ffff */
.L_x_1572:
[----:B-1----:R1:W2:Y:S02]  /*2a390*/  SYNCS.PHASECHK.TRANS64.TRYWAIT P0, [R0+URZ+0x28460], R3 ;  /* 0x02846003000075a7 */ /* 0x0022a4000800017f */
[----:B--2---:R-:W-:Y:S05]  /*2a3a0*/  @!P0 NANOSLEEP.SYNCS 0x989680 ;  /* 0x009896800000895d */ /* 0x004fea0003900000 */
[----:B------:R-:W2:Y:S02]  /*2a3b0*/  @!P0 SYNCS.PHASECHK.TRANS64 P0, [R0+URZ+0x28460], R3 ;  /* 0x02846003000085a7 */ /* 0x000ea4000800007f */
[----:B--2---:R-:W-:Y:S05]  /*2a3c0*/  @!P0 BRA `(.L_x_1572) ;  /* 0xfffffffc00f08947 */ /* 0x004fea000383ffff */
[----:B------:R-:W-:Y:S05]  /*2a3d0*/  BRA `(.L_x_1796) ;  /* 0xffffffa400d07947 */ /* 0x000fea000383ffff */
.L_x_1576:
[----:B------:R-:W2:Y:S01]  /*2a3e0*/  LDL R3, [R1] ;  /* 0x0000000001037983 */ /* 0x000ea20000100800 */
[----:B------:R-:W-:Y:S01]  /*2a3f0*/  BSSY B0, `(.L_x_1797) ;  /* 0x0000008000007945 */ /* 0x000fe20003800000 */
[----:B------:R-:W-:Y:S02]  /*2a400*/  IMAD.MOV.U32 R12, RZ, RZ, RZ ;  /* 0x000000ffff0c7224 */ /* 0x000fe400078e00ff */
[----:B------:R-:W-:Y:S02]  /*2a410*/  IMAD.MOV.U32 R11, RZ, RZ, 0x1f ;  /* 0x0000001fff0b7424 */ /* 0x000fe400078e00ff */
[----:B------:R-:W-:Y:S02]  /*2a420*/  IMAD.MOV.U32 R15, RZ, RZ, -0x1 ;  /* 0xffffffffff0f7424 */ /* 0x000fe400078e00ff */
[----:B--2---:R-:W-:-:S07]  /*2a430*/  IMAD.MOV.U32 R13, RZ, RZ, R3 ;  /* 0x000000ffff0d7224 */ /* 0x004fce00078e0003 */
[----:B------:R-:W-:Y:S05]  /*2a440*/  WARPSYNC.COLLECTIVE R15, `(.L_x_1798) ;  /* 0x000000000f087348 */ /* 0x000fea0003c00000 */
[----:B------:R0:W1:Y:S02]  /*2a450*/  SHFL.IDX P6, R14, R13, R12, R11 ;  /* 0x0000000c0d0e7389 */ /* 0x00006400000c000b */
[----:B01----:R-:W-:Y:S01]  /*2a460*/  ENDCOLLECTIVE ;  /* 0x000000000000791b */ /* 0x003fe20003800000 */
.L_x_1798:
[----:B------:R-:W-:Y:S05]  /*2a470*/  BSYNC B0 ;  /* 0x0000000000007941 */ /* 0x000fea0003800000 */
.L_x_1797:
        /* <DEDUP_REMOVED lines=9> */
.L_x_1799:
[----:B------:R-:W-:Y:S01]  /*2a510*/  ULDC UR4, c[0x0][0xc14] ;  /* 0x0003050000047ab9 */ /* 0x000fe20000000800 */
[----:B------:R-:W-:Y:S02]  /*2a520*/  IMAD.IADD R7, R2, 0x1, R6 ;  /* 0x0000000102077824 */ /* 0x000fe400078e0206 */
[----:B------:R-:W-:Y:S02]  /*2a530*/  IMAD.MOV.U32 R11, RZ, RZ, RZ ;  /* 0x000000ffff0b7224 */ /* 0x000fe400078e00ff */
[----:B------:R-:W-:Y:S01]  /*2a540*/  IMAD.MOV.U32 R5, RZ, RZ, R14 ;  /* 0x000000ffff057224 */ /* 0x000fe200078e000e */
[----:B------:R-:W-:-:S13]  /*2a550*/  ISETP.GE.OR P1, PT, R7, UR4, !P0 ;  /* 0x0000000407007c0c */ /* 0x000fda000c726670 */
[----:B------:R-:W0:Y:S02]  /*2a560*/  @!P1 LDC.64 R2, c[0x0][0xc58] ;  /* 0x00031600ff029b82 */ /* 0x000e240000000a00 */
[----:B0-----:R-:W-:-:S06]  /*2a570*/  @!P1 IMAD.WIDE R2, R7, 0x4, R2 ;  /* 0x0000000407029825 */ /* 0x001fcc00078e0202 */
[----:B------:R0:W2:Y:S01]  /*2a580*/  @!P1 LDG.E R3, desc[UR46][R2.64] ;  /* 0x0000002e02039981 */ /* 0x0000a2000c1e1900 */
[C---:B------:R-:W-:Y:S02]  /*2a590*/  ISETP.GE.U32.AND P2, PT, R6.reuse, 0x2, PT ;  /* 0x000000020600780c */ /* 0x040fe40003f46070 */
[C---:B------:R-:W-:Y:S02]  /*2a5a0*/  ISETP.GE.U32.AND P3, PT, R6.reuse, 0x4, PT ;  /* 0x000000040600780c */ /* 0x040fe40003f66070 */
[C---:B------:R-:W-:Y:S02]  /*2a5b0*/  ISETP.GE.U32.AND P4, PT, R6.reuse, 0x8, PT ;  /* 0x000000080600780c */ /* 0x040fe40003f86070 */
[C---:B------:R-:W-:Y:S01]  /*2a5c0*/  ISETP.GE.U32.AND P5, PT, R6.reuse, 0x10, PT ;  /* 0x000000100600780c */ /* 0x040fe20003fa6070 */
[----:B0-----:R-:W-:Y:S02]  /*2a5d0*/  IMAD.MOV.U32 R2, RZ, RZ, RZ ;  /* 0x000000ffff027224 */ /* 0x001fe400078e00ff */
[----:B--2---:R-:W-:Y:S01]  /*2a5e0*/  @!P1 IMAD.MOV.U32 R2, RZ, RZ, R3 ;  /* 0x000000ffff029224 */ /* 0x004fe200078e0003 */
[----:B------:R-:W-:-:S03]  /*2a5f0*/  ISETP.NE.AND P1, PT, R6, RZ, PT ;  /* 0x000000ff0600720c */ /* 0x000fc60003f25270 */
[----:B------:R-:W-:-:S10]  /*2a600*/  IMAD.MOV.U32 R13, RZ, RZ, R2 ;  /* 0x000000ffff0d7224 */ /* 0x000fd400078e0002 */
[----:B------:R-:W-:Y:S05]  /*2a610*/  WARPSYNC.COLLECTIVE R15, `(.L_x_1800) ;  /* 0x000000000f087348 */ /* 0x000fea0003c00000 */
[----:B------:R0:W1:Y:S02]  /*2a620*/  SHFL.UP P6, R14, R13, R12, R11 ;  /* 0x0400000c0d0e7389 */ /* 0x00006400000c000b */
[----:B01----:R-:W-:Y:S01]  /*2a630*/  ENDCOLLECTIVE ;  /* 0x000000000000791b */ /* 0x003fe20003800000 */
.L_x_1800:
[----:B------:R-:W-:Y:S01]  /*2a640*/  IMAD.MOV.U32 R12, RZ, RZ, 0x2 ;  /* 0x00000002ff0c7424 */ /* 0x000fe200078e00ff */
[----:B------:R-:W-:-:S05]  /*2a650*/  SEL R7, R14, RZ, P1 ;  /* 0x000000ff0e077207 */ /* 0x000fca0000800000 */
[----:B------:R-:W-:-:S05]  /*2a660*/  IMAD.IADD R3, R2, 0x1, R7 ;  /* 0x0000000102037824 */ /* 0x000fca00078e0207 */
[----:B------:R-:W-:-:S07]  /*2a670*/  MOV R13, R3 ;  /* 0x00000003000d7202 */ /* 0x000fce0000000f00 */
[----:B------:R-:W-:Y:S05]  /*2a680*/  WARPSYNC.COLLECTIVE R15, `(.L_x_1801) ;  /* 0x000000000f087348 */ /* 0x000fea0003c00000 */
[----:B------:R0:W1:Y:S02]  /*2a690*/  SHFL.UP P6, R14, R13, R12, R11 ;  /* 0x0400000c0d0e7389 */ /* 0x00006400000c000b */
[----:B01----:R-:W-:Y:S01]  /*2a6a0*/  ENDCOLLECTIVE ;  /* 0x000000000000791b */ /* 0x003fe20003800000 */
.L_x_1801:
[----:B------:R-:W-:Y:S01]  /*2a6b0*/  IMAD.MOV.U32 R12, RZ, RZ, 0x4 ;  /* 0x00000004ff0c7424 */ /* 0x000fe200078e00ff */
[----:B------:R-:W-:-:S05]  /*2a6c0*/  SEL R14, R14, RZ, P2 ;  /* 0x000000ff0e0e7207 */ /* 0x000fca0001000000 */
[----:B------:R-:W-:-:S04]  /*2a6d0*/  IMAD.IADD R3, R3, 0x1, R14 ;  /* 0x0000000103037824 */ /* 0x000fc800078e020e */
[----:B------:R-:W-:-:S07]  /*2a6e0*/  IMAD.MOV.U32 R13, RZ, RZ, R3 ;  /* 0x000000ffff0d7224 */ /* 0x000fce00078e0003 */
[----:B------:R-:W-:Y:S05]  /*2a6f0*/  WARPSYNC.COLLECTIVE R15, `(.L_x_1802) ;  /* 0x000000000f087348 */ /* 0x000fea0003c00000 */
[----:B------:R0:W1:Y:S02]  /*2a700*/  SHFL.UP P6, R14, R13, R12, R11 ;  /* 0x0400000c0d0e7389 */ /* 0x00006400000c000b */
[----:B01----:R-:W-:Y:S01]  /*2a710*/  ENDCOLLECTIVE ;  /* 0x000000000000791b */ /* 0x003fe20003800000 */
.L_x_1802:
[----:B------:R-:W-:Y:S01]  /*2a720*/  IMAD.MOV.U32 R12, RZ, RZ, 0x8 ;  /* 0x00000008ff0c7424 */ /* 0x000fe200078e00ff */
[----:B------:R-:W-:-:S05]  /*2a730*/  SEL R14, R14, RZ, P3 ;  /* 0x000000ff0e0e7207 */ /* 0x000fca0001800000 */
[----:B------:R-:W-:-:S04]  /*2a740*/  IMAD.IADD R3, R3, 0x1, R14 ;  /* 0x0000000103037824 */ /* 0x000fc800078e020e */
[----:B------:R-:W-:-:S07]  /*2a750*/  IMAD.MOV.U32 R13, RZ, RZ, R3 ;  /* 0x000000ffff0d7224 */ /* 0x000fce00078e0003 */
[----:B------:R-:W-:Y:S05]  /*2a760*/  WARPSYNC.COLLECTIVE R15, `(.L_x_1803) ;  /* 0x000000000f087348 */ /* 0x000fea0003c00000 */
[----:B------:R0:W1:Y:S02]  /*2a770*/  SHFL.UP P6, R14, R13, R12, R11 ;  /* 0x0400000c0d0e7389 */ /* 0x00006400000c000b */
[----:B01----:R-:W-:Y:S01]  /*2a780*/  ENDCOLLECTIVE ;  /* 0x000000000000791b */ /* 0x003fe20003800000 */
.L_x_1803:
[----:B------:R-:W-:Y:S01]  /*2a790*/  IMAD.MOV.U32 R12, RZ, RZ, 0x10 ;  /* 0x00000010ff0c7424 */ /* 0x000fe200078e00ff */
[----:B------:R-:W-:-:S05]  /*2a7a0*/  SEL R14, R14, RZ, P4 ;  /* 0x000000ff0e0e7207 */ /* 0x000fca0002000000 */
[----:B------:R-:W-:-:S05]  /*2a7b0*/  IMAD.IADD R3, R3, 0x1, R14 ;  /* 0x0000000103037824 */ /* 0x000fca00078e020e */
[----:B------:R-:W-:-:S07]  /*2a7c0*/  MOV R13, R3 ;  /* 0x00000003000d7202 */ /* 0x000fce0000000f00 */
[----:B------:R-:W-:Y:S05]  /*2a7d0*/  WARPSYNC.COLLECTIVE R15, `(.L_x_1804) ;  /* 0x000000000f087348 */ /* 0x000fea0003c00000 */
[----:B------:R0:W1:Y:S02]  /*2a7e0*/  SHFL.UP P6, R14, R13, R12, R11 ;  /* 0x0400000c0d0e7389 */ /* 0x00006400000c000b */
[----:B01----:R-:W-:Y:S01]  /*2a7f0*/  ENDCOLLECTIVE ;  /* 0x000000000000791b */ /* 0x003fe20003800000 */
.L_x_1804:
[----:B------:R-:W-:Y:S02]  /*2a800*/  IMAD.MOV.U32 R12, RZ, RZ, 0x1f ;  /* 0x0000001fff0c7424 */ /* 0x000fe400078e00ff */
[----:B------:R-:W-:Y:S01]  /*2a810*/  IMAD.MOV.U32 R11, RZ, RZ, 0x1f ;  /* 0x0000001fff0b7424 */ /* 0x000fe200078e00ff */
[----:B------:R-:W-:-:S05]  /*2a820*/  SEL R14, R14, RZ, P5 ;  /* 0x000000ff0e0e7207 */ /* 0x000fca0002800000 */
[----:B------:R-:W-:-:S04]  /*2a830*/  IMAD.IADD R3, R3, 0x1, R14 ;  /* 0x0000000103037824 */ /* 0x000fc800078e020e */
[----:B------:R-:W-:-:S07]  /*2a840*/  IMAD.MOV.U32 R13, RZ, RZ, R3 ;  /* 0x000000ffff0d7224 */ /* 0x000fce00078e0003 */
[----:B------:R-:W-:Y:S05]  /*2a850*/  WARPSYNC.COLLECTIVE R15, `(.L_x_1805) ;  /* 0x000000000f087348 */ /* 0x000fea0003c00000 */
[----:B------:R0:W1:Y:S02]  /*2a860*/  SHFL.IDX P6, R14, R13, R12, R11 ;  /* 0x0000000c0d0e7389 */ /* 0x00006400000c000b */
[----:B01----:R-:W-:Y:S01]  /*2a870*/  ENDCOLLECTIVE ;  /* 0x000000000000791b */ /* 0x003fe20003800000 */
.L_x_1805:
[----:B------:R-:W-:Y:S05]  /*2a880*/  BRA `(.L_x_1806) ;  /* 0xffffffac00247947 */ /* 0x000fea000383ffff */
.L_x_1581:
[----:B------:R-:W-:Y:S01]  /*2a890*/  BSSY B0, `(.L_x_1807) ;  /* 0x0000008000007945 */ /* 0x000fe20003800000 */
[----:B-----5:R-:W-:Y:S01]  /*2a8a0*/  IMAD.MOV.U32 R13, RZ, RZ, R2 ;  /* 0x000000ffff0d7224 */ /* 0x020fe200078e0002 */
[----:B------:R-:W-:Y:S01]  /*2a8b0*/  MOV R15, 0xffffffff ;  /* 0xffffffff000f7802 */ /* 0x000fe20000000f00 */
[----:B------:R-:W-:Y:S02]  /*2a8c0*/  IMAD.MOV.U32 R12, RZ, RZ, 0x1 ;  /* 0x00000001ff0c7424 */ /* 0x000fe400078e00ff */
[----:B------:R-:W-:-:S07]  /*2a8d0*/  IMAD.MOV.U32 R11, RZ, RZ, RZ ;  /* 0x000000ffff0b7224 */ /* 0x000fce00078e00ff */
[----:B0-----:R-:W-:Y:S05]  /*2a8e0*/  WARPSYNC.COLLECTIVE R15, `(.L_x_1808) ;  /* 0x000000000f087348 */ /* 0x001fea0003c00000 */
[----:B------:R1:W2:Y:S02]  /*2a8f0*/  SHFL.UP P6, R14, R13, R12, R11 ;  /* 0x0400000c0d0e7389 */ /* 0x0002a400000c000b */
[----:B012---:R-:W-:Y:S01]  /*2a900*/  ENDCOLLECTIVE ;  /* 0x000000000000791b */ /* 0x007fe20003800000 */
.L_x_1808:
[----:B------:R-:W-:Y:S05]  /*2a910*/  BSYNC B0 ;  /* 0x0000000000007941 */ /* 0x000fea0003800000 */
.L_x_1807:
[----:B------:R-:W-:Y:S01]  /*2a920*/  SEL R3, R14, RZ, P1 ;  /* 0x000000ff0e037207 */ /* 0x000fe20000800000 */
[----:B------:R-:W-:Y:S02]  /*2a930*/  IMAD.MOV.U32 R12, RZ, RZ, 0x2 ;  /* 0x00000002ff0c7424 */ /* 0x000fe400078e00ff */
[----:B------:R-:W-:Y:S02]  /*2a940*/  IMAD.MOV.U32 R11, RZ, RZ, RZ ;  /* 0x000000ffff0b7224 */ /* 0x000fe400078e00ff */
[----:B------:R-:W-:Y:S02]  /*2a950*/  IMAD.IADD R3, R2, 0x1, R3 ;  /* 0x0000000102037824 */ /* 0x000fe400078e0203 */
[----:B------:R-:W-:Y:S02]  /*2a960*/  IMAD.MOV.U32 R15, RZ, RZ, -0x1 ;  /* 0xffffffffff0f7424 */ /* 0x000fe400078e00ff */
[----:B------:R-:W-:-:S07]  /*2a970*/  IMAD.MOV.U32 R13, RZ, RZ, R3 ;  /* 0x000000ffff0d7224 */ /* 0x000fce00078e0003 */
[----:B------:R-:W-:Y:S05]  /*2a980*/  WARPSYNC.COLLECTIVE R15, `(.L_x_1809) ;  /* 0x000000000f087348 */ /* 0x000fea0003c00000 */
[----:B------:R0:W1:Y:S02]  /*2a990*/  SHFL.UP P6, R14, R13, R12, R11 ;  /* 0x0400000c0d0e7389 */ /* 0x00006400000c000b */
[----:B01----:R-:W-:Y:S01]  /*2a9a0*/  ENDCOLLECTIVE ;  /* 0x000000000000791b */ /* 0x003fe20003800000 */
.L_x_1809:
[----:B------:R-:W-:Y:S01]  /*2a9b0*/  IMAD.MOV.U32 R12, RZ, RZ, 0x4 ;  /* 0x00000004ff0c7424 */ /* 0x000fe200078e00ff */
[----:B------:R-:W-:-:S05]  /*2a9c0*/  SEL R14, R14, RZ, P2 ;  /* 0x000000ff0e0e7207 */ /* 0x000fca0001000000 */
[----:B------:R-:W-:-:S04]  /*2a9d0*/  IMAD.IADD R3, R3, 0x1, R14 ;  /* 0x0000000103037824 */ /* 0x000fc800078e020e */
[----:B------:R-:W-:-:S07]  /*2a9e0*/  IMAD.MOV.U32 R13, RZ, RZ, R3 ;  /* 0x000000ffff0d7224 */ /* 0x000fce00078e0003 */
[----:B------:R-:W-:Y:S05]  /*2a9f0*/  WARPSYNC.COLLECTIVE R15, `(.L_x_1810) ;  /* 0x000000000f087348 */ /* 0x000fea0003c00000 */
[----:B------:R0:W1:Y:S02]  /*2aa00*/  SHFL.UP P6, R14, R13, R12, R11 ;  /* 0x0400000c0d0e7389 */ /* 0x00006400000c000b */
[----:B01----:R-:W-:Y:S01]  /*2aa10*/  ENDCOLLECTIVE ;  /* 0x000000000000791b */ /* 0x003fe20003800000 */
.L_x_1810:
[----:B------:R-:W-:Y:S01]  /*2aa20*/  IMAD.MOV.U32 R12, RZ, RZ, 0x8 ;  /* 0x00000008ff0c7424 */ /* 0x000fe200078e00ff */
[----:B------:R-:W-:-:S04]  /*2aa30*/  SEL R14, R14, RZ, P3 ;  /* 0x000000ff0e0e7207 */ /* 0x000fc80001800000 */
[----:B------:R-:W-:-:S05]  /*2aa40*/  IADD3 R3, R3, R14, RZ ;  /* 0x0000000e03037210 */ /* 0x000fca0007ffe0ff */
[----:B------:R-:W-:-:S07]  /*2aa50*/  IMAD.MOV.U32 R13, RZ, RZ, R3 ;  /* 0x000000ffff0d7224 */ /* 0x000fce00078e0003 */
[----:B------:R-:W-:Y:S05]  /*2aa60*/  WARPSYNC.COLLECTIVE R15, `(.L_x_1811) ;  /* 0x000000000f087348 */ /* 0x000fea0003c00000 */
[----:B------:R0:W1:Y:S02]  /*2aa70*/  SHFL.UP P6, R14, R13, R12, R11 ;  /* 0x0400000c0d0e7389 */ /* 0x00006400000c000b */
[----:B01----:R-:W-:Y:S01]  /*2aa80*/  ENDCOLLECTIVE ;  /* 0x000000000000791b */ /* 0x003fe20003800000 */
.L_x_1811:
[----:B------:R-:W-:Y:S01]  /*2aa90*/  IMAD.MOV.U32 R12, RZ, RZ, 0x10 ;  /* 0x00000010ff0c7424 */ /* 0x000fe200078e00ff */
[----:B------:R-:W-:-:S05]  /*2aaa0*/  SEL R14, R14, RZ, P4 ;  /* 0x000000ff0e0e7207 */ /* 0x000fca0002000000 */
[----:B------:R-:W-:-:S04]  /*2aab0*/  IMAD.IADD R3, R3, 0x1, R14 ;  /* 0x0000000103037824 */ /* 0x000fc800078e020e */
[----:B------:R-:W-:-:S07]  /*2aac0*/  IMAD.MOV.U32 R13, RZ, RZ, R3 ;  /* 0x000000ffff0d7224 */ /* 0x000fce00078e0003 */
[----:B------:R-:W-:Y:S05]  /*2aad0*/  WARPSYNC.COLLECTIVE R15, `(.L_x_1812) ;  /* 0x000000000f087348 */ /* 0x000fea0003c00000 */
[----:B------:R0:W1:Y:S02]  /*2aae0*/  SHFL.UP P6, R14, R13, R12, R11 ;  /* 0x0400000c0d0e7389 */ /* 0x00006400000c000b */
[----:B01----:R-:W-:Y:S01]  /*2aaf0*/  ENDCOLLECTIVE ;  /* 0x000000000000791b */ /* 0x003fe20003800000 */
.L_x_1812:
[----:B------:R-:W-:Y:S01]  /*2ab00*/  IMAD.MOV.U32 R12, RZ, RZ, 0x1f ;  /* 0x0000001fff0c7424 */ /* 0x000fe200078e00ff */
[----:B------:R-:W-:Y:S02]  /*2ab10*/  MOV R11, 0x1f ;  /* 0x0000001f000b7802 */ /* 0x000fe40000000f00 */
[----:B------:R-:W-:-:S05]  /*2ab20*/  SEL R14, R14, RZ, P5 ;  /* 0x000000ff0e0e7207 */ /* 0x000fca0002800000 */
[----:B------:R-:W-:-:S04]  /*2ab30*/  IMAD.IADD R3, R3, 0x1, R14 ;  /* 0x0000000103037824 */ /* 0x000fc800078e020e */
[----:B------:R-:W-:-:S07]  /*2ab40*/  IMAD.MOV.U32 R13, RZ, RZ, R3 ;  /* 0x000000ffff0d7224 */ /* 0x000fce00078e0003 */
[----:B------:R-:W-:Y:S05]  /*2ab50*/  WARPSYNC.COLLECTIVE R15, `(.L_x_1813) ;  /* 0x000000000f087348 */ /* 0x000fea0003c00000 */
[----:B------:R0:W1:Y:S02]  /*2ab60*/  SHFL.IDX P6, R14, R13, R12, R11 ;  /* 0x0000000c0d0e7389 */ /* 0x00006400000c000b */
[----:B01----:R-:W-:Y:S01]  /*2ab70*/  ENDCOLLECTIVE ;  /* 0x000000000000791b */ /* 0x003fe20003800000 */
.L_x_1813:
[----:B------:R-:W-:Y:S05]  /*2ab80*/  BRA `(.L_x_1814) ;  /* 0xffffffac00087947 */ /* 0x000fea000383ffff */
.L_x_1583:
[----:B------:R-:W-:Y:S01]  /*2ab90*/  BSSY B0, `(.L_x_1815) ;  /* 0x0000006000007945 */ /* 0x000fe20003800000 */
[----:B------:R-:W-:Y:S01]  /*2aba0*/  PLOP3.LUT P6, PT, P6, PT, PT, 0x8, 0x0 ;  /* 0x000000000000781c */ /* 0x000fe200037ce170 */
[----:B------:R-:W-:-:S12]  /*2abb0*/  IMAD.MOV.U32 R15, RZ, RZ, -0x1 ;  /* 0xffffffffff0f7424 */ /* 0x000fd800078e00ff */
[----:B0-----:R-:W-:Y:S05]  /*2abc0*/  WARPSYNC.COLLECTIVE R15, `(.L_x_1816) ;  /* 0x000000000f087348 */ /* 0x001fea0003c00000 */
[----:B------:R-:W-:Y:S01]  /*2abd0*/  VOTE.ANY R14, PT, P6 ;  /* 0x00000000000e7806 */ /* 0x000fe200030e0100 */
[----:B0-----:R-:W-:Y:S06]  /*2abe0*/  ENDCOLLECTIVE ;  /* 0x000000000000791b */ /* 0x001fec0003800000 */
.L_x_1816:
[----:B------:R-:W-:Y:S05]  /*2abf0*/  BSYNC B0 ;  /* 0x0000000000007941 */ /* 0x000fea0003800000 */
.L_x_1815:
[----:B------:R-:W-:Y:S02]  /*2ac00*/  IMAD.MOV.U32 R6, RZ, RZ, R14 ;  /* 0x000000ffff067224 */ /* 0x000fe400078e000e */
[----:B------:R-:W-:Y:S02]  /*2ac10*/  IMAD.MOV.U32 R13, RZ, RZ, R2 ;  /* 0x000000ffff0d7224 */ /* 0x000fe400078e0002 */
[----:B------:R-:W0:Y:S01]  /*2ac20*/  POPC R5, R6 ;  /* 0x0000000600057309 */ /* 0x000e220000000000 */
[----:B------:R-:W-:Y:S02]  /*2ac30*/  IMAD.MOV.U32 R11, RZ, RZ, 0x1f ;  /* 0x0000001fff0b7424 */ /* 0x000fe400078e00ff */
[----:B------:R-:W-:Y:S02]  /*2ac40*/  IMAD.MOV.U32 R15, RZ, RZ, -0x1 ;  /* 0xffffffffff0f7424 */ /* 0x000fe400078e00ff */
[----:B0-----:R-:W-:-:S07]  /*2ac50*/  IMAD.MOV.U32 R12, RZ, RZ, R5 ;  /* 0x000000ffff0c7224 */ /* 0x001fce00078e0005 */
[----:B------:R-:W-:Y:S05]  /*2ac60*/  WARPSYNC.COLLECTIVE R15, `(.L_x_1817) ;  /* 0x000000000f087348 */ /* 0x000fea0003c00000 */
[----:B------:R0:W1:Y:S02]  /*2ac70*/  SHFL.IDX P6, R14, R13, R12, R11 ;  /* 0x0000000c0d0e7389 */ /* 0x00006400000c000b */
[----:B01----:R-:W-:Y:S01]  /*2ac80*/  ENDCOLLECTIVE ;  /* 0x000000000000791b */ /* 0x003fe20003800000 */
.L_x_1817:
[----:B------:R-:W-:Y:S01]  /*2ac90*/  IMAD.MOV.U32 R7, RZ, RZ, R14 ;  /* 0x000000ffff077224 */ /* 0x000fe200078e000e */
[----:B------:R-:W-:Y:S06]  /*2aca0*/  BRA `(.L_x_1818) ;  /* 0xffffffa800f87947 */ /* 0x000fec000383ffff */
.L_x_1585:
[----:B------:R-:W-:Y:S01]  /*2acb0*/  BSSY B0, `(.L_x_1819) ;  /* 0x0000007000007945 */ /* 0x000fe20003800000 */
[----:B------:R-:W-:Y:S01]  /*2acc0*/  IMAD.MOV.U32 R13, RZ, RZ, R3 ;  /* 0x000000ffff0d7224 */ /* 0x000fe200078e0003 */
[----:B------:R-:W-:Y:S01]  /*2acd0*/  MOV R11, 0x1f ;  /* 0x0000001f000b7802 */ /* 0x000fe20000000f00 */
[----:B------:R-:W-:-:S07]  /*2ace0*/  IMAD.MOV.U32 R15, RZ, RZ, -0x1 ;  /* 0xffffffffff0f7424 */ /* 0x000fce00078e00ff */
[----:B0-2---:R-:W-:Y:S05]  /*2acf0*/  WARPSYNC.COLLECTIVE R15, `(.L_x_1820) ;  /* 0x000000000f087348 */ /* 0x005fea0003c00000 */
[----:B------:R1:W3:Y:S02]  /*2ad00*/  SHFL.IDX P6, R14, R13, R12, R11 ;  /* 0x0000000c0d0e7389 */ /* 0x0002e400000c000b */
[----:B0123--:R-:W-:Y:S01]  /*2ad10*/  ENDCOLLECTIVE ;  /* 0x000000000000791b */ /* 0x00ffe20003800000 */
.L_x_1820:
[----:B------:R-:W-:Y:S05]  /*2ad20*/  BSYNC B0 ;  /* 0x0000000000007941 */ /* 0x000fea0003800000 */
.L_x_1819:
[----:B------:R-:W-:Y:S01]  /*2ad30*/  IMAD.MOV.U32 R2, RZ, RZ, R14 ;  /* 0x000000ffff027224 */ /* 0x000fe200078e000e */
[----:B------:R-:W-:Y:S06]  /*2ad40*/  BRA `(.L_x_1584) ;  /* 0xffffffa800ec7947 */ /* 0x000fec000383ffff */
.L_x_1589:
[----:B0-----:R0:W1:Y:S02]  /*2ad50*/  SYNCS.PHASECHK.TRANS64.TRYWAIT P0, [R0+URZ+0x28420], R3 ;  /* 0x02842003000075a7 */ /* 0x001064000800017f */
[----:B-1----:R-:W-:Y:S05]  /*2ad60*/  @!P0 NANOSLEEP.SYNCS 0x989680 ;  /* 0x009896800000895d */ /* 0x002fea0003900000 */
[----:B------:R-:W1:Y:S02]  /*2ad70*/  @!P0 SYNCS.PHASECHK.TRANS64 P0, [R0+URZ+0x28420], R3 ;  /* 0x02842003000085a7 */ /* 0x000e64000800007f */
[----:B-1----:R-:W-:Y:S05]  /*2ad80*/  @!P0 BRA `(.L_x_1589) ;  /* 0xfffffffc00f08947 */ /* 0x002fea000383ffff */
[----:B------:R-:W-:Y:S05]  /*2ad90*/  BRA `(.L_x_1821) ;  /* 0xffffffb000a47947 */ /* 0x000fea000383ffff */
.L_x_1590:
        /* <DEDUP_REMOVED lines=11> */
.L_x_1823:
[----:B------:R-:W-:Y:S05]  /*2ae50*/  BSYNC B0 ;  /* 0x0000000000007941 */ /* 0x000fea0003800000 */
.L_x_1822:
[----:B------:R-:W-:Y:S05]  /*2ae60*/  BRA `(.L_x_1824) ;  /* 0xffffffb0008c7947 */ /* 0x000fea000383ffff */
.L_x_1591:
[----:B------:R-:W-:Y:S01]  /*2ae70*/  BSSY B0, `(.L_x_1825) ;  /* 0x0000006000007945 */ /* 0x000fe20003800000 */
[----:B------:R-:W-:-:S07]  /*2ae80*/  IMAD.MOV.U32 R15, RZ, RZ, -0x1 ;  /* 0xffffffffff0f7424 */ /* 0x000fce00078e00ff */
[----:B01----:R-:W-:Y:S05]  /*2ae90*/  WARPSYNC.COLLECTIVE R15, `(.L_x_1826) ;  /* 0x000000000f0c7348 */ /* 0x003fea0003c00000 */
[----:B------:R-:W-:Y:S02]  /*2aea0*/  ELECT P6, UR62, PT ;  /* 0x00000000003e782f */ /* 0x000fe400038c0000 */
[----:B------:R-:W-:Y:S01]  /*2aeb0*/  MOV R14, UR62 ;  /* 0x0000003e000e7c02 */ /* 0x000fe20008000f00 */
[----:B01----:R-:W-:Y:S10]  /*2aec0*/  ENDCOLLECTIVE ;  /* 0x000000000000791b */ /* 0x003ff40003800000 */
.L_x_1826:
[----:B------:R-:W-:Y:S05]  /*2aed0*/  BSYNC B0 ;  /* 0x0000000000007941 */ /* 0x000fea0003800000 */
.L_x_1825:
[----:B------:R-:W-:Y:S05]  /*2aee0*/  BRA `(.L_x_1827) ;  /* 0xffffffb000807947 */ /* 0x000fea000383ffff */
.L_x_1593:
[----:B0-----:R0:W1:Y:S02]  /*2aef0*/  SYNCS.PHASECHK.TRANS64.TRYWAIT P1, [R6+URZ], R5 ;  /* 0x00000005060075a7 */ /* 0x001064000802017f */
[----:B-1----:R-:W-:Y:S05]  /*2af00*/  @!P1 NANOSLEEP.SYNCS 0x989680 ;  /* 0x009896800000995d */ /* 0x002fea0003900000 */
[----:B------:R-:W1:Y:S02]  /*2af10*/  @!P1 SYNCS.PHASECHK.TRANS64 P1, [R6+URZ], R5 ;  /* 0x00000005060095a7 */ /* 0x000e64000802007f */
[----:B-1----:R-:W-:Y:S05]  /*2af20*/  @!P1 BRA `(.L_x_1593) ;  /* 0xfffffffc00f09947 */ /* 0x002fea000383ffff */
[----:B------:R-:W-:Y:S05]  /*2af30*/  BRA `(.L_x_1828) ;  /* 0xffffffb000bc7947 */ /* 0x000fea000383ffff */
.L_x_1594:
[----:B-1----:R1:W2:Y:S02]  /*2af40*/  SYNCS.PHASECHK.TRANS64.TRYWAIT P1, [R7+URZ], R2 ;  /* 0x00000002070075a7 */ /* 0x0022a4000802017f */
[----:B--2---:R-:W-:Y:S05]  /*2af50*/  @!P1 NANOSLEEP.SYNCS 0x989680 ;  /* 0x009896800000995d */ /* 0x004fea0003900000 */
[----:B------:R-:W2:Y:S02]  /*2af60*/  @!P1 SYNCS.PHASECHK.TRANS64 P1, [R7+URZ], R2 ;  /* 0x00000002070095a7 */ /* 0x000ea4000802007f */
[----:B--2---:R-:W-:Y:S05]  /*2af70*/  @!P1 BRA `(.L_x_1594) ;  /* 0xfffffffc00f09947 */ /* 0x004fea000383ffff */
[----:B------:R-:W-:Y:S05]  /*2af80*/  BRA `(.L_x_1829) ;  /* 0xffffffb000b07947 */ /* 0x000fea000383ffff */
.L_x_1596:
[----:B--2---:R2:W3:Y:S02]  /*2af90*/  SYNCS.PHASECHK.TRANS64.TRYWAIT P1, [R4+URZ+0x28460], R5 ;  /* 0x02846005040075a7 */ /* 0x0044e4000802017f */
[----:B---3--:R-:W-:Y:S05]  /*2afa0*/  @!P1 NANOSLEEP.SYNCS 0x989680 ;  /* 0x009896800000995d */ /* 0x008fea0003900000 */
[----:B------:R-:W3:Y:S02]  /*2afb0*/  @!P1 SYNCS.PHASECHK.TRANS64 P1, [R4+URZ+0x28460], R5 ;  /* 0x02846005040095a7 */ /* 0x000ee4000802007f */
[----:B---3--:R-:W-:Y:S05]  /*2afc0*/  @!P1 BRA `(.L_x_1596) ;  /* 0xfffffffc00f09947 */ /* 0x008fea000383ffff */
[----:B------:R-:W-:Y:S05]  /*2afd0*/  BRA `(.L_x_1830) ;  /* 0xffffffb000b47947 */ /* 0x000fea000383ffff */
.L_x_1598:
[----:B---3--:R3:W4:Y:S02]  /*2afe0*/  SYNCS.PHASECHK.TRANS64.TRYWAIT P1, [R3+URZ+0x28460], R2 ;  /* 0x02846002030075a7 */ /* 0x008724000802017f */
[----:B----4-:R-:W-:Y:S05]  /*2aff0*/  @!P1 NANOSLEEP.SYNCS 0x989680 ;  /* 0x009896800000995d */ /* 0x010fea0003900000 */
[----:B------:R-:W4:Y:S02]  /*2b000*/  @!P1 SYNCS.PHASECHK.TRANS64 P1, [R3+URZ+0x28460], R2 ;  /* 0x02846002030095a7 */ /* 0x000f24000802007f */
[----:B----4-:R-:W-:Y:S05]  /*2b010*/  @!P1 BRA `(.L_x_1598) ;  /* 0xfffffffc00f09947 */ /* 0x010fea000383ffff */
[----:B------:R-:W-:Y:S05]  /*2b020*/  BRA `(.L_x_1831) ;  /* 0xffffffb000b47947 */ /* 0x000fea000383ffff */
.L_x_1600:
[----:B----4-:R4:W0:Y:S02]  /*2b030*/  SYNCS.PHASECHK.TRANS64.TRYWAIT P0, [R4+URZ+0x28480], R5 ;  /* 0x02848005040075a7 */ /* 0x010824000800017f */
[----:B0-----:R-:W-:Y:S05]  /*2b040*/  @!P0 NANOSLEEP.SYNCS 0x989680 ;  /* 0x009896800000895d */ /* 0x001fea0003900000 */
[----:B------:R-:W0:Y:S02]  /*2b050*/  @!P0 SYNCS.PHASECHK.TRANS64 P0, [R4+URZ+0x28480], R5 ;  /* 0x02848005040085a7 */ /* 0x000e24000800007f */
[----:B0-----:R-:W-:Y:S05]  /*2b060*/  @!P0 BRA `(.L_x_1600) ;  /* 0xfffffffc00f08947 */ /* 0x001fea000383ffff */
[----:B------:R-:W-:Y:S05]  /*2b070*/  BRA `(.L_x_1601) ;  /* 0xffffffb000b07947 */ /* 0x000fea000383ffff */
.L_x_1832:
        /* <DEDUP_REMOVED lines=16> */
.L_x_12339:


//--------------------- .text._ZN7cutlass13device_kernelIN5flash11enable_sm90INS1_16FlashAttnFwdSm90INS1_25CollectiveMainloopFwdSm90ILi2EN4cute5tupleIJNS5_1CILi1EEES8_S8_EEENS6_IJNS7_ILi128EEESA_NS7_ILi256EEEEEELi256ENS_12float_e4m3_tEfNS_4arch4Sm90ELb1ELb0ELb1ELb0ELb0ELb0ELb0ELb1ELb1ELb0ELb0ELb0EEENS1_21CollectiveEpilogueFwdINS6_IJSA_SB_SA_EEES9_NS_10bfloat16_tESF_Li256ELb0ELb0ELb0ELb1EEENS1_30DynamicPersistentTileSchedulerILi256ELi128ELb0ELb0ELb1EEEEEEEEEvNT_6ParamsE --------------------------
	.section	.text._ZN7cutlass13device_kernelIN5flash11enable_sm90INS1_16FlashAttnFwdSm90INS1_25CollectiveMainloopFwdSm90ILi2EN4cute5tupleIJNS5_1CILi1EEES8_S8_EEENS6_IJNS7_ILi128EEESA_NS7_ILi256EEEEEELi256ENS_12float_e4m3_tEfNS_4arch4Sm90ELb1ELb0ELb1ELb0ELb0ELb0ELb0ELb1ELb1ELb0ELb0ELb0EEENS1_21CollectiveEpilogueFwdINS6_IJSA_SB_SA_EEES9_NS_10bfloat16_tESF_Li256ELb0ELb0ELb0ELb1EEENS1_30DynamicPersistentTileSchedulerILi256ELi128ELb0ELb0ELb1EEEEEEEEEvNT_6ParamsE,"ax",@progbits
	.align	128
.text._ZN7cutlass13device_kernelIN5flash11enable_sm90INS1_16FlashAttnFwdSm90INS1_25CollectiveMainloopFwdSm90ILi2EN4cute5tupleIJNS5_1CILi1EEES8_S8_EEENS6_IJNS7_ILi128EEESA_NS7_ILi256EEEEEELi256ENS_12float_e4m3_tEfNS_4arch4Sm90ELb1ELb0ELb1ELb0ELb0ELb0ELb0ELb1ELb1ELb0ELb0ELb0EEENS1_21CollectiveEpilogueFwdINS6_IJSA_SB_SA_EEES9_NS_10bfloat16_tESF_Li256ELb0ELb0ELb0ELb1EEENS1_30DynamicPersistentTileSchedulerILi256ELi128ELb0ELb0ELb1EEEEEEEEEvNT_6ParamsE:
        .type           _ZN7cutlass13device_kernelIN5flash11enable_sm90INS1_16FlashAttnFwdSm90INS1_25CollectiveMainloopFwdSm90ILi2EN4cute5tupleIJNS5_1CILi1EEES8_S8_EEENS6_IJNS7_ILi128EEESA_NS7_ILi256EEEEEELi256ENS_12float_e4m3_tEfNS_4arch4Sm90ELb1ELb0ELb1ELb0ELb0ELb0ELb0ELb1ELb1ELb0ELb0ELb0EEENS1_21CollectiveEpilogueFwdINS6_IJSA_SB_SA_EEES9_NS_10bfloat16_tESF_Li256ELb0ELb0ELb0ELb1EEENS1_30DynamicPersistentTileSchedulerILi256ELi128ELb0ELb0ELb1EEEEEEEEEvNT_6ParamsE,@function
        .size           _ZN7cutlass13device_kernelIN5flash11enable_sm90INS1_16FlashAttnFwdSm90INS1_25CollectiveMainloopFwdSm90ILi2EN4cute5tupleIJNS5_1CILi1EEES8_S8_EEENS6_IJNS7_ILi128EEESA_NS7_ILi256EEEEEELi256ENS_12float_e4m3_tEfNS_4arch4Sm90ELb1ELb0ELb1ELb0ELb0ELb0ELb0ELb1ELb1ELb0ELb0ELb0EEENS1_21CollectiveEpilogueFwdINS6_IJSA_SB_SA_EEES9_NS_10bfloat16_tESF_Li256ELb0ELb0ELb0ELb1EEENS1_30DynamicPersistentTileSchedulerILi256ELi128ELb0ELb0ELb1EEEEEEEEEvNT_6ParamsE,(.L_x_12340 - _ZN7cutlass13device_kernelIN5flash11enable_sm90INS1_16FlashAttnFwdSm90INS1_25CollectiveMainloopFwdSm90ILi2EN4cute5tupleIJNS5_1CILi1EEES8_S8_EEENS6_IJNS7_ILi128EEESA_NS7_ILi256EEEEEELi256ENS_12float_e4m3_tEfNS_4arch4Sm90ELb1ELb0ELb1ELb0ELb0ELb0ELb0ELb1ELb1ELb0ELb0ELb0EEENS1_21CollectiveEpilogueFwdINS6_IJSA_SB_SA_EEES9_NS_10bfloat16_tESF_Li256ELb0ELb0ELb0ELb1EEENS1_30DynamicPersistentTileSchedulerILi256ELi128ELb0ELb0ELb1EEEEEEEEEvNT_6ParamsE)
        .other          _ZN7cutlass13device_kernelIN5flash11enable_sm90INS1_16FlashAttnFwdSm90INS1_25CollectiveMainloopFwdSm90ILi2EN4cute5tupleIJNS5_1CILi1EEES8_S8_EEENS6_IJNS7_ILi128EEESA_NS7_ILi256EEEEEELi256ENS_12float_e4m3_tEfNS_4arch4Sm90ELb1ELb0ELb1ELb0ELb0ELb0ELb0ELb1ELb1ELb0ELb0ELb0EEENS1_21CollectiveEpilogueFwdINS6_IJSA_SB_SA_EEES9_NS_10bfloat16_tESF_Li256ELb0ELb0ELb0ELb1EEENS1_30DynamicPersistentTileSchedulerILi256ELi128ELb0ELb0ELb1EEEEEEEEEvNT_6ParamsE,@"STO_CUDA_ENTRY STV_DEFAULT"
_ZN7cutlass13device_kernelIN5flash11enable_sm90INS1_16FlashAttnFwdSm90INS1_25CollectiveMainloopFwdSm90ILi2EN4cute5tupleIJNS5_1CILi1EEES8_S8_EEENS6_IJNS7_ILi128EEESA_NS7_ILi256EEEEEELi256ENS_12float_e4m3_tEfNS_4arch4Sm90ELb1ELb0ELb1ELb0ELb0ELb0ELb0ELb1ELb1ELb0ELb0ELb0EEENS1_21CollectiveEpilogueFwdINS6_IJSA_SB_SA_EEES9_NS_10bfloat16_tESF_Li256ELb0ELb0ELb0ELb1EEENS1_30DynamicPersistentTileSchedulerILi256ELi128ELb0ELb0ELb1EEEEEEEEEvNT_6ParamsE:
        /* <DEDUP_REMOVED lines=24> */
.L_x_1834:
[----:B------:R-:W-:Y:S05]  /*0180*/  BSYNC B0 ;  /* 0x0000000000007941 */ /* 0x000fea0003800000 */
.L_x_1833:
        /* <DEDUP_REMOVED lines=37> */
.L_x_1835:
        /* <DEDUP_REMOVED lines=22> */
.L_x_1836:
        /* <DEDUP_REMOVED lines=18> */
.L_x_1837:
        /* <DEDUP_REMOVED lines=22> */
.L_x_1838:
        /* <DEDUP_REMOVED lines=22> */
.L_x_1839:
[----:B------:R-:W-:Y:S01]  /*0920*/  PLOP3.LUT P0, PT, PT, PT, UP0, 0x80, 0x0 ;  /* 0x000000000000781c */ /* 0x000fe20003f0f008 */
[----:B------:R-:W-:Y:S01]  /*0930*/  UMOV UR61, 0x1 ;  /* 0x00000001003d7882 */ /* 0x000fe20000000000 */
[----:B------:R-:W-:Y:S01]  /*0940*/  NOP ;  /* 0x0000000000007918 */ /* 0x000fe20000000000 */
[----:B------:R-:W-:Y:S01]  /*0950*/  USEL UR61, UR61, 0x2, !UP0 ;  /* 0x000000023d3d7887 */ /* 0x000fe2000c000000 */
[----:B------:R-:W-:Y:S01]  /*0960*/  ULDC.64 UR54, c[0x0][0x208] ;  /* 0x0000820000367ab9 */ /* 0x000fe20000000a00 */
[----:B-123--:R-:W-:Y:S08]  /*0970*/  BAR.SYNC.DEFER_BLOCKING 0x0 ;  /* 0x0000000000007b1d */ /* 0x00eff00000010000 */
[----:B------:R-:W-:Y:S05]  /*0980*/  @!P0 BRA `(.L_x_1840) ;  /* 0x000000dc00248947 */ /* 0x000fea0003800000 */
.L_x_1841:
        /* <DEDUP_REMOVED lines=36> */
[----:B------:R-:W-:Y:S02]  /*0bd0*/  LEA.HI R6, R7, R234, RZ, 0x2 ;  /* 0x000000ea07067211 */ /* 0x000fe400078f10ff */
[----:B------:R-:W-:Y:S01]  /*0be0*/  SHF.R.S32.HI R235, RZ, 0x7, R2 ;  /* 0x00000007ffeb7819 */ /* 0x000fe20000011402 */
[----:B------:R-:W-:Y:S01]  /*0bf0*/  IMAD.IADD R3, R237, 0x1, -R4 ;  /* 0x00000001ed037824 */ /* 0x000fe200078e0a04 */
[--C-:B------:R-:W-:Y:S02]  /*0c00*/  SHF.R.S32.HI R4, RZ, 0x2, R6.reuse ;  /* 0x00000002ff047819 */ /* 0x100fe40000011406 */
[----:B------:R-:W-:Y:S01]  /*0c10*/  SHF.R.S32.HI R9, RZ, 0x1f, R6 ;  /* 0x0000001fff097819 */ /* 0x000fe20000011406 */
[----:B------:R-:W-:Y:S01]  /*0c20*/  IMAD R8, R236, 0x10, R3 ;  /* 0x00000010ec087824 */ /* 0x000fe200078e0203 */
[----:B------:R-:W-:Y:S01]  /*0c30*/  LEA.HI R2, R2, R235, RZ, 0x1 ;  /* 0x000000eb02027211 */ /* 0x000fe200078f08ff */
[----:B------:R-:W-:Y:S01]  /*0c40*/  UMOV UR4, UR38 ;  /* 0x0000002600047c82 */ /* 0x000fe20008000000 */
[----:B--2---:R-:W-:Y:S01]  /*0c50*/  UMOV UR5, UR6 ;  /* 0x0000000600057c82 */ /* 0x004fe20008000000 */
[----:B------:R-:W-:Y:S01]  /*0c60*/  LEA.HI R9, R9, R4, RZ, 0x3 ;  /* 0x0000000409097211 */ /* 0x000fe200078f18ff */
[----:B------:R-:W-:Y:S01]  /*0c70*/  IMAD R3, R8, 0x8, R5 ;  /* 0x0000000808037824 */ /* 0x000fe200078e0205 */
[----:B------:R-:W-:Y:S01]  /*0c80*/  LOP3.LUT R2, R2, 0x3fffffe, RZ, 0xc0, !PT ;  /* 0x03fffffe02027812 */ /* 0x000fe200078ec0ff */
[----:B------:R-:W-:Y:S01]  /*0c90*/  IMAD.U32 R16, RZ, RZ, UR4 ;  /* 0x00000004ff107e24 */ /* 0x000fe2000f8e00ff */
[----:B------:R-:W-:Y:S01]  /*0ca0*/  LOP3.LUT R9, R9, 0xfffffff8, RZ, 0xc0, !PT ;  /* 0xfffffff809097812 */ /* 0x000fe200078ec0ff */
[----:B------:R-:W-:Y:S01]  /*0cb0*/  IMAD.U32 R17, RZ, RZ, UR5 ;  /* 0x00000005ff117e24 */ /* 0x000fe2000f8e00ff */
[----:B------:R-:W-:Y:S01]  /*0cc0*/  LEA.HI R7, R7, R234, RZ, 0x5 ;  /* 0x000000ea07077211 */ /* 0x000fe200078f28ff */
[----:B------:R-:W-:Y:S01]  /*0cd0*/  IMAD.SHL.U32 R3, R3, 0x8, RZ ;  /* 0x0000000803037824 */ /* 0x000fe200078e00ff */
[----:B------:R-:W-:Y:S01]  /*0ce0*/  LEA.HI R0, R0, R237, RZ, 0x3 ;  /* 0x000000ed00007211 */ /* 0x000fe200078f18ff */
[----:B------:R-:W-:Y:S01]  /*0cf0*/  IMAD.IADD R23, R235, 0x1, -R2 ;  /* 0x00000001eb177824 */ /* 0x000fe200078e0a02 */
[----:B------:R-:W-:Y:S01]  /*0d00*/  SHF.R.S32.HI R7, RZ, 0x5, R7 ;  /* 0x00000005ff077819 */ /* 0x000fe20000011407 */
[----:B------:R-:W-:Y:S01]  /*0d10*/  IMAD.IADD R4, R4, 0x1, -R9 ;  /* 0x0000000104047824 */ /* 0x000fe200078e0a09 */
[----:B------:R-:W-:Y:S01]  /*0d20*/  LOP3.LUT R2, R0, 0x1ffffff8, RZ, 0xc0, !PT ;  /* 0x1ffffff800027812 */ /* 0x000fe200078ec0ff */
[----:B------:R-:W-:Y:S01]  /*0d30*/  IMAD.WIDE R16, R3, 0x2, R16 ;  /* 0x0000000203107825 */ /* 0x000fe200078e0210 */
[----:B------:R-:W-:Y:S01]  /*0d40*/  LOP3.LUT R3, R6, 0x7ffffffc, RZ, 0xc0, !PT ;  /* 0x7ffffffc06037812 */ /* 0x000fe200078ec0ff */
[----:B------:R-:W-:Y:S01]  /*0d50*/  UMOV UR4, UR7 ;  /* 0x0000000700047c82 */ /* 0x000fe20008000000 */
[----:B------:R-:W-:Y:S01]  /*0d60*/  SHF.R.S32.HI R232, RZ, 0x3, R0 ;  /* 0x00000003ffe87819 */ /* 0x000fe20000011400 */
[----:B------:R-:W-:-:S02]  /*0d70*/  IMAD R4, R7, 0x10, R4 ;  /* 0x0000001007047824 */ /* 0x000fc400078e0204 */
[----:B------:R-:W-:Y:S02]  /*0d80*/  IMAD.IADD R2, R237, 0x1, -R2 ;  /* 0x00000001ed027824 */ /* 0x000fe400078e0a02 */
[----:B------:R-:W-:Y:S02]  /*0d90*/  IMAD R23, R23, 0x40, R4 ;  /* 0x0000004017177824 */ /* 0x000fe400078e0204 */
[----:B------:R-:W-:Y:S02]  /*0da0*/  IMAD.SHL.U32 R18, R2, 0x8, RZ ;  /* 0x0000000802127824 */ /* 0x000fe400078e00ff */
[----:B------:R-:W-:-:S07]  /*0db0*/  IMAD.IADD R22, R234, 0x1, -R3 ;  /* 0x00000001ea167824 */ /* 0x000fce00078e0a03 */
.L_x_1891:
[----:B------:R-:W-:Y:S01]  /*0dc0*/  ULDC UR5, c[0x0][0xdd0] ;  /* 0x0003740000057ab9 */ /* 0x000fe20000000800 */
[----:B------:R-:W1:Y:S01]  /*0dd0*/  LDC R0, c[0x0][0xde8] ;  /* 0x00037a00ff007b82 */ /* 0x000e620000000800 */
        /* <DEDUP_REMOVED lines=18> */
.L_x_1842:
[----:B------:R-:W-:Y:S01]  /*0f00*/  ULDC UR6, c[0x0][0xdc4] ;  /* 0x0003710000067ab9 */ /* 0x000fe20000000800 */
[----:B------:R-:W-:Y:S01]  /*0f10*/  UMOV UR52, UR7 ;  /* 0x0000000700347c82 */ /* 0x000fe20008000000 */
[----:B------:R-:W-:-:S11]  /*0f20*/  UISETP.NE.AND UP0, UPT, UR6, 0x1, UPT ;  /* 0x000000010600788c */ /* 0x000fd6000bf05270 */
[----:B------:R-:W-:Y:S02]  /*0f30*/  @UP0 ULDC.64 UR10, c[0x0][0xdc8] ;  /* 0x00037200000a0ab9 */ /* 0x000fe40000000a00 */
[----:B------:R-:W-:-:S04]  /*0f40*/  UIMAD.WIDE.U32 UR4, UR7, UR10, URZ ;  /* 0x0000000a070472a5 */ /* 0x000fc8000f8e003f */
[----:B------:R-:W-:-:S04]  /*0f50*/  @UP0 USHF.R.U32.HI UR52, URZ, UR11, UR5 ;  /* 0x0000000b3f340299 */ /* 0x000fc80008011605 */
[----:B------:R-:W-:-:S12]  /*0f60*/  UIMAD UR4, UR52, UR6, URZ ;  /* 0x00000006340472a4 */ /* 0x000fd8000f8e023f */
.L_x_1843:
[----:B------:R-:W-:Y:S01]  /*0f70*/  ULDC.64 UR12, c[0x0][0x3f8] ;  /* 0x0000fe00000c7ab9 */ /* 0x000fe20000000a00 */
[----:B------:R-:W-:Y:S01]  /*0f80*/  ULDC UR43, c[0x0][0xdb8] ;  /* 0x00036e00002b7ab9 */ /* 0x000fe20000000800 */
[----:B------:R-:W-:Y:S01]  /*0f90*/  UISETP.NE.U32.AND UP0, UPT, UR12, URZ, UPT ;  /* 0x0000003f0c00728c */ /* 0x000fe2000bf05070 */
[----:B------:R-:W-:Y:S01]  /*0fa0*/  PLOP3.LUT P0, PT, PT, PT, PT, 0x80, 0x0 ;  /* 0x000000000000781c */ /* 0x000fe20003f0f070 */
[----:B------:R-:W-:Y:S01]  /*0fb0*/  ULOP3.LUT UR5, URZ, UR52, URZ, 0x33, !UPT ;  /* 0x000000343f057292 */ /* 0x000fe2000f8e333f */
[----:B------:R-:W-:Y:S01]  /*0fc0*/  IMAD.MOV.U32 R0, RZ, RZ, RZ ;  /* 0x000000ffff007224 */ /* 0x000fe200078e00ff */
[----:B------:R-:W-:Y:S01]  /*0fd0*/  UISETP.NE.AND.EX UP0, UPT, UR13, URZ, UPT, UP0 ;  /* 0x0000003f0d00728c */ /* 0x000fe2000bf05300 */
[----:B------:R-:W-:Y:S01]  /*0fe0*/  CS2R R2, SRZ ;  /* 0x0000000000027805 */ /* 0x000fe2000001ff00 */
[----:B------:R-:W-:Y:S01]  /*0ff0*/  UIADD3 UR4, UR7, -UR4, URZ ;  /* 0x8000000407047290 */ /* 0x000fe2000fffe03f */
[----:B------:R-:W-:Y:S01]  /*1000*/  CS2R R8, SRZ ;  /* 0x0000000000087805 */ /* 0x000fe2000001ff00 */
[----:B------:R-:W-:Y:S01]  /*1010*/  ULDC UR6, c[0x0][0xdac] ;  /* 0x00036b0000067ab9 */ /* 0x000fe20000000800 */
[----:B------:R-:W-:Y:S01]  /*1020*/  ULDC UR39, c[0x0][0x404] ;  /* 0x0001010000277ab9 */ /* 0x000fe20000000800 */
[----:B------:R-:W-:Y:S01]  /*1030*/  ULDC UR7, c[0x0][0x288] ;  /* 0x0000a20000077ab9 */ /* 0x000fe20000000800 */
[----:B------:R-:W-:Y:S01]  /*1040*/  UISETP.NE.AND UP2, UPT, UR43, 0x1, UPT ;  /* 0x000000012b00788c */ /* 0x000fe2000bf45270 */
[----:B------:R-:W-:Y:S01]  /*1050*/  CS2R R30, SRZ ;  /* 0x00000000001e7805 */ /* 0x000fe2000001ff00 */
[----:B------:R-:W-:Y:S01]  /*1060*/  UIADD3 UR5, UR5, UR6, URZ ;  /* 0x0000000605057290 */ /* 0x000fe2000fffe03f */
[----:B------:R-:W-:Y:S01]  /*1070*/  CS2R R124, SRZ ;  /* 0x00000000007c7805 */ /* 0x000fe2000001ff00 */
[----:B------:R-:W-:Y:S01]  /*1080*/  UIADD3 UR7, -UR7, 0xff, URZ ;  /* 0x000000ff07077890 */ /* 0x000fe2000fffe13f */
[----:B------:R-:W-:Y:S01]  /*1090*/  CS2R R116, SRZ ;  /* 0x0000000000747805 */ /* 0x000fe2000001ff00 */
[----:B------:R-:W-:Y:S01]  /*10a0*/  USEL UR39, UR39, 0x1, UP0 ;  /* 0x0000000127277887 */ /* 0x000fe20008000000 */
[----:B------:R-:W-:Y:S01]  /*10b0*/  CS2R R34, SRZ ;  /* 0x0000000000227805 */ /* 0x000fe2000001ff00 */
[----:B------:R-:W-:Y:S01]  /*10c0*/  ULDC UR11, c[0x0][0xdc4] ;  /* 0x00037100000b7ab9 */ /* 0x000fe20000000800 */
[----:B------:R-:W-:Y:S01]  /*10d0*/  ULDC UR10, c[0x0][0x2e0] ;  /* 0x0000b800000a7ab9 */ /* 0x000fe20000000800 */
[----:B------:R-:W-:Y:S01]  /*10e0*/  UIMAD UR11, UR8, UR11, UR4 ;  /* 0x0000000b080b72a4 */ /* 0x000fe2000f8e0204 */
[----:B------:R-:W-:Y:S01]  /*10f0*/  CS2R R120, SRZ ;  /* 0x0000000000787805 */ /* 0x000fe2000001ff00 */
[----:B------:R-:W-:Y:S01]  /*1100*/  USHF.L.U32 UR42, UR5, 0x7, URZ ;  /* 0x00000007052a7899 */ /* 0x000fe2000800063f */
[----:B------:R-:W-:Y:S01]  /*1110*/  CS2R R112, SRZ ;  /* 0x0000000000707805 */ /* 0x000fe2000001ff00 */
[----:B------:R-:W-:Y:S01]  /*1120*/  UIMAD UR8, UR39, UR10, UR7 ;  /* 0x0000000a270872a4 */ /* 0x000fe2000f8e0207 */
[----:B------:R-:W-:Y:S01]  /*1130*/  CS2R R38, SRZ ;  /* 0x0000000000267805 */ /* 0x000fe2000001ff00 */
[----:B------:R-:W-:Y:S01]  /*1140*/  UIMAD UR6, UR39, UR10, 0x7f ;  /* 0x0000007f270674a4 */ /* 0x000fe2000f8e020a */
[----:B------:R-:W-:Y:S01]  /*1150*/  CS2R R108, SRZ ;  /* 0x00000000006c7805 */ /* 0x000fe2000001ff00 */
[----:B------:R-:W-:Y:S01]  /*1160*/  UIADD3 UR8, UR8, UR42, URZ ;  /* 0x0000002a08087290 */ /* 0x000fe2000fffe03f */
[----:B------:R-:W-:Y:S01]  /*1170*/  CS2R R42, SRZ ;  /* 0x00000000002a7805 */ /* 0x000fe2000001ff00 */
[----:B------:R-:W-:Y:S01]  /*1180*/  @UP2 ULDC UR4, c[0x0][0xdbc] ;  /* 0x00036f0000042ab9 */ /* 0x000fe20000000800 */
[----:B------:R-:W-:Y:S01]  /*1190*/  USHF.R.S32.HI UR7, URZ, 0x1f, UR6 ;  /* 0x0000001f3f077899 */ /* 0x000fe20008011406 */
[----:B------:R-:W-:Y:S01]  /*11a0*/  CS2R R104, SRZ ;  /* 0x0000000000687805 */ /* 0x000fe2000001ff00 */
[----:B------:R-:W-:Y:S01]  /*11b0*/  UIMAD.WIDE.U32 UR4, UR11, UR4, URZ ;  /* 0x000000040b0472a5 */ /* 0x000fe2000f8e003f */
[----:B------:R-:W-:Y:S01]  /*11c0*/  CS2R R46, SRZ ;  /* 0x00000000002e7805 */ /* 0x000fe2000001ff00 */
[----:B------:R-:W-:Y:S01]  /*11d0*/  USHF.R.S32.HI UR4, URZ, 0x1f, UR8 ;  /* 0x0000001f3f047899 */ /* 0x000fe20008011408 */
[----:B------:R-:W-:Y:S01]  /*11e0*/  CS2R R100, SRZ ;  /* 0x0000000000647805 */ /* 0x000fe2000001ff00 */
[----:B------:R-:W-:Y:S01]  /*11f0*/  ULEA.HI UR7, UR7, UR6, URZ, 0x7 ;  /* 0x0000000607077291 */ /* 0x000fe2000f8f383f */
[----:B------:R-:W-:Y:S01]  /*1200*/  CS2R R50, SRZ ;  /* 0x0000000000327805 */ /* 0x000fe2000001ff00 */
[----:B------:R-:W-:Y:S01]  /*1210*/  ULEA.HI UR4, UR4, UR8, URZ, 0x7 ;  /* 0x0000000804047291 */ /* 0x000fe2000f8f383f */
[----:B------:R-:W-:Y:S01]  /*1220*/  CS2R R96, SRZ ;  /* 0x0000000000607805 */ /* 0x000fe2000001ff00 */
[----:B------:R-:W-:Y:S01]  /*1230*/  USHF.R.S32.HI UR7, URZ, 0x7, UR7 ;  /* 0x000000073f077899 */ /* 0x000fe20008011407 */
[----:B------:R-:W-:Y:S01]  /*1240*/  CS2R R54, SRZ ;  /* 0x0000000000367805 */ /* 0x000fe2000001ff00 */
[----:B------:R-:W-:Y:S01]  /*1250*/  USHF.R.S32.HI UR4, URZ, 0x7, UR4 ;  /* 0x000000073f047899 */ /* 0x000fe20008011404 */
[----:B------:R-:W-:Y:S01]  /*1260*/  CS2R R92, SRZ ;  /* 0x00000000005c7805 */ /* 0x000fe2000001ff00 */
[----:B------:R-:W-:Y:S01]  /*1270*/  ULDC UR9, c[0x0][0x428] ;  /* 0x00010a0000097ab9 */ /* 0x000fe20000000800 */
[----:B------:R-:W-:Y:S01]  /*1280*/  @UP2 ULDC UR12, c[0x0][0xdc0] ;  /* 0x00037000000c2ab9 */ /* 0x000fe20000000800 */
[----:B------:R-:W-:Y:S01]  /*1290*/  UISETP.LT.AND UP0, UPT, UR7, UR4, UPT ;  /* 0x000000040700728c */ /* 0x000fe2000bf01270 */
[----:B------:R-:W-:Y:S01]  /*12a0*/  CS2R R58, SRZ ;  /* 0x00000000003a7805 */ /* 0x000fe2000001ff00 */
[----:B------:R-:W-:Y:S01]  /*12b0*/  UISETP.NE.AND UP1, UPT, UR9, 0x1, UPT ;  /* 0x000000010900788c */ /* 0x000fe2000bf25270 */
[----:B------:R-:W-:Y:S01]  /*12c0*/  CS2R R88, SRZ ;  /* 0x0000000000587805 */ /* 0x000fe2000001ff00 */
[----:B------:R-:W-:Y:S01]  /*12d0*/  USEL UR40, UR7, UR4, UP0 ;  /* 0x0000000407287287 */ /* 0x000fe20008000000 */
[----:B------:R-:W-:Y:S01]  /*12e0*/  CS2R R62, SRZ ;  /* 0x00000000003e7805 */ /* 0x000fe2000001ff00 */
[----:B------:R-:W-:Y:S01]  /*12f0*/  UMOV UR44, UR11 ;  /* 0x0000000b002c7c82 */ /* 0x000fe20008000000 */
[----:B------:R-:W-:Y:S01]  /*1300*/  @UP2 USHF.R.U32.HI UR44, URZ, UR12, UR5 ;  /* 0x0000000c3f2c2299 */ /* 0x000fe20008011605 */
[----:B------:R-:W-:Y:S01]  /*1310*/  CS2R R84, SRZ ;  /* 0x0000000000547805 */ /* 0x000fe2000001ff00 */
[----:B------:R-:W-:Y:S01]  /*1320*/  UISETP.GE.AND UP0, UPT, UR40, 0x1, UPT ;  /* 0x000000012800788c */ /* 0x000fe2000bf06270 */
[----:B------:R-:W-:Y:S01]  /*1330*/  CS2R R66, SRZ ;  /* 0x0000000000427805 */ /* 0x000fe2000001ff00 */
[----:B------:R-:W-:Y:S01]  /*1340*/  UIADD3 UR5, -UR44, URZ, URZ ;  /* 0x0000003f2c057290 */ /* 0x000fe2000fffe13f */
[----:B------:R-:W-:Y:S01]  /*1350*/  CS2R R80, SRZ ;  /* 0x0000000000507805 */ /* 0x000fe2000001ff00 */
[----:B------:R-:W-:Y:S01]  /*1360*/  @UP1 ULDC UR9, c[0x0][0x42c] ;  /* 0x00010b0000091ab9 */ /* 0x000fe20000000800 */
[----:B------:R-:W-:Y:S01]  /*1370*/  @UP1 ULDC UR6, c[0x0][0x430] ;  /* 0x00010c0000061ab9 */ /* 0x000fe20000000800 */
[----:B------:R-:W-:Y:S01]  /*1380*/  PLOP3.LUT P1, PT, PT, PT, UP0, 0x80, 0x0 ;  /* 0x000000000000781c */ /* 0x000fe20003f2f008 */
[----:B------:R-:W-:Y:S01]  /*1390*/  UIMAD UR43, UR43, UR5, UR11 ;  /* 0x000000052b2b72a4 */ /* 0x000fe2000f8e020b */
[----:B------:R-:W-:-:S02]  /*13a0*/  CS2R R70, SRZ ;  /* 0x0000000000467805 */ /* 0x000fc4000001ff00 */
[----:B------:R-:W-:Y:S02]  /*13b0*/  CS2R R76, SRZ ;  /* 0x00000000004c7805 */ /* 0x000fe4000001ff00 */
[----:B------:R-:W-:Y:S01]  /*13c0*/  CS2R R74, SRZ ;  /* 0x00000000004a7805 */ /* 0x000fe2000001ff00 */
[----:B------:R-:W-:Y:S01]  /*13d0*/  UIMAD.WIDE.U32 UR4, UR43, UR9, URZ ;  /* 0x000000092b0472a5 */ /* 0x000fe2000f8e003f */
[----:B------:R-:W-:Y:S02]  /*13e0*/  CS2R R72, SRZ ;  /* 0x0000000000487805 */ /* 0x000fe4000001ff00 */
[----:B------:R-:W-:Y:S01]  /*13f0*/  CS2R R78, SRZ ;  /* 0x00000000004e7805 */ /* 0x000fe2000001ff00 */
[----:B------:R-:W-:Y:S01]  /*1400*/  UMOV UR47, UR43 ;  /* 0x0000002b002f7c82 */ /* 0x000fe20008000000 */
[----:B------:R-:W-:Y:S01]  /*1410*/  @UP1 USHF.R.U32.HI UR47, URZ, UR6, UR5 ;  /* 0x000000063f2f1299 */ /* 0x000fe20008011605 */
        /* <DEDUP_REMOVED lines=33> */
[----:B------:R-:W-:Y:S01]  /*1630*/  CS2R R168, SRZ ;  /* 0x0000000000a87805 */ /* 0x000fe2000001ff00 */
[----:B------:R-:W-:Y:S01]  /*1640*/  IMAD.MOV.U32 R170, RZ, RZ, RZ ;  /* 0x000000ffffaa7224 */ /* 0x000fe200078e00ff */
        /* <DEDUP_REMOVED lines=30> */
.L_x_1845:
        /* <DEDUP_REMOVED lines=56> */
.L_x_1963:
[----:B------:R-:W-:Y:S05]  /*1bb0*/  @!P0 BRA `(.L_x_1847) ;  /* 0x0000000000048947 */ /* 0x000fea0003800000 */
[----:B------:R-:W-:Y:S01]  /*1bc0*/  BPT.TRAP 0x1 ;  /* 0x000000040000795c */ /* 0x000fe20000300000 */
.L_x_1847:
[----:B------:R-:W-:Y:S02]  /*1bd0*/  IMAD.U32 R2, RZ, RZ, UR37 ;  /* 0x00000025ff027e24 */ /* 0x000fe4000f8e00ff */
[----:B-1----:R-:W-:-:S03]  /*1be0*/  IMAD.U32 R3, RZ, RZ, UR36 ;  /* 0x00000024ff037e24 */ /* 0x002fc6000f8e00ff */
[----:B------:R-:W-:Y:S02]  /*1bf0*/  LEA R2, R2, UR38, 0x3 ;  /* 0x0000002602027c11 */ /* 0x000fe4000f8e18ff */
[----:B------:R-:W-:-:S04]  /*1c00*/  SHF.L.U32 R3, R3, 0x1f, RZ ;  /* 0x0000001f03037819 */ /* 0x000fc800000006ff */
[----:B------:R1:W2:Y:S01]  /*1c10*/  SYNCS.PHASECHK.TRANS64.TRYWAIT P2, [R2+URZ+0x38830], R3 ;  /* 0x03883003020075a7 */ /* 0x0002a2000804017f */
[----:B------:R-:W-:Y:S05]  /*1c20*/  @!P0 BRA `(.L_x_1848) ;  /* 0x0000000000048947 */ /* 0x000fea0003800000 */
[----:B------:R-:W-:Y:S01]  /*1c30*/  BPT.TRAP 0x1 ;  /* 0x000000040000795c */ /* 0x000fe20000300000 */
.L_x_1848:
[----:B------:R-:W3:Y:S01]  /*1c40*/  S2R R4, SR_TID.X ;  /* 0x0000000000047919 */ /* 0x000ee20000002100 */
[----:B------:R-:W-:Y:S01]  /*1c50*/  IMAD.MOV.U32 R151, RZ, RZ, RZ ;  /* 0x000000ffff977224 */ /* 0x000fe200078e00ff */
[----:B---3--:R-:W-:Y:S01]  /*1c60*/  LOP3.LUT P1, RZ, R4, 0x7f, RZ, 0xc0, !PT ;  /* 0x0000007f04ff7812 */ /* 0x008fe2000782c0ff */
[----:B--2---:R-:W-:-:S12]  /*1c70*/  @P2 BRA `(.L_x_1849) ;  /* 0x0000000000082947 */ /* 0x004fd80003800000 */
[----:B------:R-:W2:Y:S02]  /*1c80*/  SYNCS.PHASECHK.TRANS64.TRYWAIT P2, [R2+URZ+0x38830], R3 ;  /* 0x03883003020075a7 */ /* 0x000ea4000804017f */
[----:B--2---:R-:W-:Y:S05]  /*1c90*/  @!P2 BRA `(.L_x_1850) ;  /* 0x000001080080a947 */ /* 0x004fea0003800000 */
.L_x_1849:
[----:B------:R-:W-:Y:S05]  /*1ca0*/  WARPSYNC.ALL ;  /* 0x0000000000007948 */ /* 0x000fea0003800000 */
[----:B------:R-:W-:Y:S01]  /*1cb0*/  UIADD3 UR4, UR38, 0x28400, URZ ;  /* 0x0002840026047890 */ /* 0x000fe2000fffe03f */
[----:B------:R-:W-:Y:S01]  /*1cc0*/  WARPGROUP.ARRIVE ;  /* 0x00000000000079c5 */ /* 0x000fe20000000000 */
[----:B------:R-:W-:Y:S01]  /*1cd0*/  ULOP3.LUT UR48, UR41, 0x10000, URZ, 0xfc, !UPT ;  /* 0x0001000029307892 */ /* 0x000fe2000f8efc3f */
[----:B-12---:R-:W-:Y:S01]  /*1ce0*/  @!P1 VIADD R2, R2, 0x38840 ;  /* 0x0003884002029836 */ /* 0x006fe20000000000 */
[----:B------:R-:W-:Y:S01]  /*1cf0*/  USHF.R.U32.HI UR4, URZ, 0x4, UR4 ;  /* 0x000000043f047899 */ /* 0x000fe20008011604 */
[--C-:B------:R-:W-:Y:S01]  /*1d00*/  IMAD.MOV.U32 R150, RZ, RZ, R151.reuse ;  /* 0x000000ffff967224 */ /* 0x100fe200078e0097 */
[----:B------:R-:W-:Y:S01]  /*1d10*/  UMOV UR49, 0x40000040 ;  /* 0x4000004000317882 */ /* 0x000fe20000000000 */
[----:B------:R-:W-:Y:S01]  /*1d20*/  UMOV UR51, 0x40000040 ;  /* 0x4000004000337882 */ /* 0x000fe20000000000 */
[----:B------:R-:W-:Y:S01]  /*1d30*/  ULOP3.LUT UR4, UR4, 0x3fff, URZ, 0xc0, !UPT ;  /* 0x00003fff04047892 */ /* 0x000fe2000f8ec03f */
[----:B------:R-:W-:Y:S01]  /*1d40*/  @!P1 PRMT R2, RZ, 0x654, R2 ;  /* 0x00000654ff029816 */ /* 0x000fe20000000002 */
[----:B------:R-:W-:Y:S01]  /*1d50*/  UIADD3 UR32, UR48, 0x2, URZ ;  /* 0x0000000230207890 */ /* 0x000fe2000fffe03f */
[--C-:B------:R-:W-:Y:S01]  /*1d60*/  IMAD.MOV.U32 R149, RZ, RZ, R151.reuse ;  /* 0x000000ffff957224 */ /* 0x100fe200078e0097 */
[----:B------:R-:W-:Y:S01]  /*1d70*/  ULOP3.LUT UR4, UR4, 0x10000, URZ, 0xfc, !UPT ;  /* 0x0001000004047892 */ /* 0x000fe2000f8efc3f */
[--C-:B------:R-:W-:Y:S01]  /*1d80*/  IMAD.MOV.U32 R148, RZ, RZ, R151.reuse ;  /* 0x000000ffff947224 */ /* 0x100fe200078e0097 */
[----:B------:R-:W-:Y:S01]  /*1d90*/  UMOV UR33, 0x40000040 ;  /* 0x4000004000217882 */ /* 0x000fe20000000000 */
[----:B------:R-:W-:Y:S01]  /*1da0*/  UMOV UR35, 0x40000040 ;  /* 0x4000004000237882 */ /* 0x000fe20000000000 */
        /* <DEDUP_REMOVED lines=41> */
[----:B------:R-:W-:Y:S01]  /*2040*/  UMOV UR5, 0xffffff80 ;  /* 0xffffff8000057882 */ /* 0x000fe20000000000 */
[----:B------:R-:W-:Y:S01]  /*2050*/  ULDC UR6, c[0x0][0x2e0] ;  /* 0x0000b80000067ab9 */ /* 0x000fe20000000800 */
[----:B------:R-:W-:Y:S01]  /*2060*/  UIMAD UR5, UR40, UR5, 0x80 ;  /* 0x00000080280574a4 */ /* 0x000fe2000f8e0205 */
[--C-:B------:R-:W-:Y:S01]  /*2070*/  IMAD.MOV.U32 R133, RZ, RZ, R151.reuse ;  /* 0x000000ffff857224 */ /* 0x100fe200078e0097 */
[----:B------:R-:W-:Y:S01]  /*2080*/  ULDC UR7, c[0x0][0x288] ;  /* 0x0000a20000077ab9 */ /* 0x000fe20000000800 */
[--C-:B------:R-:W-:Y:S01]  /*2090*/  IMAD.MOV.U32 R132, RZ, RZ, R151.reuse ;  /* 0x000000ffff847224 */ /* 0x100fe200078e0097 */
[----:B------:R-:W-:Y:S01]  /*20a0*/  UIMAD UR5, UR39, UR6, UR5 ;  /* 0x00000006270572a4 */ /* 0x000fe2000f8e0205 */
[--C-:B------:R-:W-:Y:S01]  /*20b0*/  IMAD.MOV.U32 R131, RZ, RZ, R151.reuse ;  /* 0x000000ffff837224 */ /* 0x100fe200078e0097 */
[----:B------:R-:W-:Y:S01]  /*20c0*/  UIMAD UR39, UR39, UR6, -UR7 ;  /* 0x00000006272772a4 */ /* 0x000fe2000f8e0a07 */
[--C-:B------:R-:W-:Y:S01]  /*20d0*/  IMAD.MOV.U32 R130, RZ, RZ, R151.reuse ;  /* 0x000000ffff827224 */ /* 0x100fe200078e0097 */
[----:B------:R-:W-:Y:S01]  /*20e0*/  MOV R118, R151 ;  /* 0x0000009700767202 */ /* 0x000fe20000000f00 */
[--C-:B------:R-:W-:Y:S01]  /*20f0*/  IMAD.MOV.U32 R129, RZ, RZ, R151.reuse ;  /* 0x000000ffff817224 */ /* 0x100fe200078e0097 */
[----:B------:R-:W-:Y:S01]  /*2100*/  UIADD3 UR39, UR42, UR39, URZ ;  /* 0x000000272a277290 */ /* 0x000fe2000fffe03f */
[----:B------:R-:W-:-:S02]  /*2110*/  IMAD.MOV.U32 R128, RZ, RZ, R151 ;  /* 0x000000ffff807224 */ /* 0x000fc400078e0097 */
[--C-:B------:R-:W-:Y:S01]  /*2120*/  IMAD.MOV.U32 R127, RZ, RZ, R151.reuse ;  /* 0x000000ffff7f7224 */ /* 0x100fe200078e0097 */
[----:B------:R-:W-:Y:S01]  /*2130*/  USHF.R.S32.HI UR6, URZ, 0x1f, UR39 ;  /* 0x0000001f3f067899 */ /* 0x000fe20008011427 */
[--C-:B------:R-:W-:Y:S02]  /*2140*/  IMAD.MOV.U32 R126, RZ, RZ, R151.reuse ;  /* 0x000000ffff7e7224 */ /* 0x100fe400078e0097 */
[--C-:B------:R-:W-:Y:S01]  /*2150*/  IMAD.MOV.U32 R125, RZ, RZ, R151.reuse ;  /* 0x000000ffff7d7224 */ /* 0x100fe200078e0097 */
[----:B------:R-:W-:Y:S01]  /*2160*/  ULEA.HI UR6, UR6, UR39, URZ, 0x7 ;  /* 0x0000002706067291 */ /* 0x000fe2000f8f383f */
[--C-:B------:R-:W-:Y:S02]  /*2170*/  IMAD.MOV.U32 R124, RZ, RZ, R151.reuse ;  /* 0x000000ffff7c7224 */ /* 0x100fe400078e0097 */
[--C-:B------:R-:W-:Y:S01]  /*2180*/  IMAD.MOV.U32 R123, RZ, RZ, R151.reuse ;  /* 0x000000ffff7b7224 */ /* 0x100fe200078e0097 */
[----:B------:R-:W-:Y:S01]  /*2190*/  USHF.R.S32.HI UR6, URZ, 0x7, UR6 ;  /* 0x000000073f067899 */ /* 0x000fe20008011406 */
[----:B------:R-:W-:-:S02]  /*21a0*/  IMAD.MOV.U32 R122, RZ, RZ, R151 ;  /* 0x000000ffff7a7224 */ /* 0x000fc400078e0097 */
[--C-:B------:R-:W-:Y:S01]  /*21b0*/  IMAD.MOV.U32 R121, RZ, RZ, R151.reuse ;  /* 0x000000ffff797224 */ /* 0x100fe200078e0097 */
[----:B------:R-:W-:Y:S01]  /*21c0*/  UISETP.LT.AND UP0, UPT, URZ, UR6, UPT ;  /* 0x000000063f00728c */ /* 0x000fe2000bf01270 */
[--C-:B------:R-:W-:Y:S02]  /*21d0*/  IMAD.MOV.U32 R120, RZ, RZ, R151.reuse ;  /* 0x000000ffff787224 */ /* 0x100fe400078e0097 */
[--C-:B------:R-:W-:Y:S01]  /*21e0*/  IMAD.MOV.U32 R119, RZ, RZ, R151.reuse ;  /* 0x000000ffff777224 */ /* 0x100fe200078e0097 */
[----:B------:R-:W-:Y:S01]  /*21f0*/  USEL UR39, URZ, UR6, !UP0 ;  /* 0x000000063f277287 */ /* 0x000fe2000c000000 */
        /* <DEDUP_REMOVED lines=41> */
[----:B------:R-:W-:Y:S01]  /*2490*/  QGMMA.64x128x32.F32.E4M3.E4M3 R24, gdesc[UR12], R24, gsb0 ;  /* 0x01e000000c1879f3 */ /* 0x000fe20008000818 */
[----:B------:R-:W-:Y:S02]  /*24a0*/  ULDC UR14, c[0x0][0x988] ;  /* 0x00026200000e7ab9 */ /* 0x000fe40000000800 */
[----:B------:R-:W-:Y:S02]  /*24b0*/  WARPGROUP.DEPBAR.LE gsb0, 0x0 ;  /* 0x00008000000079c5 */ /* 0x000fe40000010000 */
[----:B------:R-:W-:-:S07]  /*24c0*/  WARPGROUP.ARRIVE ;  /* 0x00000000000079c5 */ /* 0x000fce0000000000 */
[----:B------:R-:W-:Y:S01]  /*24d0*/  QGMMA.64x128x32.F32.E4M3.E4M3 R24, gdesc[UR8], R24, gsb0 ;  /* 0x01e00000081879f3 */ /* 0x000fe20008000818 */
[----:B------:R-:W-:Y:S02]  /*24e0*/  UIADD3 UR10, UR5, 0x1, -UR7 ;  /* 0x00000001050a7890 */ /* 0x000fe4000fffe807 */
[----:B------:R-:W-:Y:S02]  /*24f0*/  WARPGROUP.DEPBAR.LE gsb0, 0x0 ;  /* 0x00008000000079c5 */ /* 0x000fe40000010000 */
[C---:B------:R-:W-:Y:S01]  /*2500*/  FMUL.FTZ R26, R0.reuse, R26 ;  /* 0x0000001a001a7220 */ /* 0x040fe20000410000 */
[C---:B------:R-:W-:Y:S01]  /*2510*/  FMUL.FTZ R27, R0.reuse, R27 ;  /* 0x0000001b001b7220 */ /* 0x040fe20000410000 */
[C---:B------:R-:W-:Y:S01]  /*2520*/  FMUL.FTZ R6, R0.reuse, R29 ;  /* 0x0000001d00067220 */ /* 0x040fe20000410000 */
[C---:B------:R-:W-:Y:S01]  /*2530*/  FMUL.FTZ R51, R0.reuse, R51 ;  /* 0x0000003300337220 */ /* 0x040fe20000410000 */
[----:B------:R-:W-:Y:S02]  /*2540*/  IMAD.U32 R29, RZ, RZ, UR10 ;  /* 0x0000000aff1d7e24 */ /* 0x000fe4000f8e00ff */
[C---:B------:R-:W-:Y:S01]  /*2550*/  FMUL.FTZ R7, R0.reuse, R33 ;  /* 0x0000002100077220 */ /* 0x040fe20000410000 */
[C---:B------:R-:W-:Y:S01]  /*2560*/  FMUL.FTZ R9, R0.reuse, R36 ;  /* 0x0000002400097220 */ /* 0x040fe20000410000 */
[C---:B------:R-:W-:Y:S01]  /*2570*/  FMUL.FTZ R30, R0.reuse, R30 ;  /* 0x0000001e001e7220 */ /* 0x040fe20000410000 */
[----:B------:R-:W-:Y:S01]  /*2580*/  FMUL.FTZ R21, R0, R52 ;  /* 0x0000003400157220 */ /* 0x000fe20000410000 */
[----:B------:R1:W-:Y:S01]  /*2590*/  MUFU.TANH R36, R51 ;  /* 0x0000003300247308 */ /* 0x0003e20000002400 */
[----:B------:R-:W-:Y:S01]  /*25a0*/  MOV R33, UR5 ;  /* 0x0000000500217c02 */ /* 0x000fe20008000f00 */
[----:B------:R-:W-:-:S02]  /*25b0*/  IMAD R52, R22, -0x2, R29 ;  /* 0xfffffffe16347824 */ /* 0x000fc400078e021d */
[C---:B------:R-:W-:Y:S01]  /*25c0*/  FMUL.FTZ R31, R0.reuse, R31 ;  /* 0x0000001f001f7220 */ /* 0x040fe20000410000 */
[C---:B------:R-:W-:Y:S01]  /*25d0*/  FMUL.FTZ R13, R0.reuse, R44 ;  /* 0x0000002c000d7220 */ /* 0x040fe20000410000 */
[----:B------:R-:W-:Y:S01]  /*25e0*/  FMUL.FTZ R34, R0, R34 ;  /* 0x0000002200227220 */ /* 0x000fe20000410000 */
[----:B------:R-:W-:Y:S02]  /*25f0*/  IMAD R33, R22, -0x2, R33 ;  /* 0xfffffffe16217824 */ /* 0x000fe400078e0221 */
[C---:B------:R-:W-:Y:S01]  /*2600*/  FMUL.FTZ R3, R0.reuse, R24 ;  /* 0x0000001800037220 */ /* 0x040fe20000410000 */
[----:B------:R-:W2:Y:S01]  /*2610*/  MUFU.TANH R26, R26 ;  /* 0x0000001a001a7308 */ /* 0x000ea20000002400 */
[----:B-1----:R-:W-:Y:S02]  /*2620*/  VIADD R51, R23, UR42 ;  /* 0x0000002a17337c36 */ /* 0x002fe40008000000 */
[C---:B------:R-:W-:Y:S01]  /*2630*/  FMUL.FTZ R24, R0.reuse, R53 ;  /* 0x0000003500187220 */ /* 0x040fe20000410000 */
[C---:B------:R-:W-:Y:S01]  /*2640*/  FMUL.FTZ R35, R0.reuse, R35 ;  /* 0x0000002300237220 */ /* 0x040fe20000410000 */
[C---:B------:R-:W-:Y:S01]  /*2650*/  FMUL.FTZ R55, R0.reuse, R55 ;  /* 0x0000003700377220 */ /* 0x040fe20000410000 */
[----:B------:R-:W-:Y:S01]  /*2660*/  FMUL.FTZ R38, R0, R38 ;  /* 0x0000002600267220 */ /* 0x000fe20000410000 */
[----:B------:R-:W-:Y:S01]  /*2670*/  IADD3 R44, R52, 0x8, R51 ;  /* 0x00000008342c7810 */ /* 0x000fe20007ffe033 */
[C---:B------:R-:W-:Y:S01]  /*2680*/  FMUL.FTZ R8, R0.reuse, R32 ;  /* 0x0000002000087220 */ /* 0x040fe20000410000 */
[----:B------:R-:W-:Y:S01]  /*2690*/  MUFU.TANH R27, R27 ;  /* 0x0000001b001b7308 */ /* 0x000fe20000002400 */
[C---:B------:R-:W-:Y:S01]  /*26a0*/  FMUL.FTZ R39, R0.reuse, R39 ;  /* 0x0000002700277220 */ /* 0x040fe20000410000 */
[----:B------:R-:W-:Y:S01]  /*26b0*/  VIMNMX R53, R33, R44, PT ;  /* 0x0000002c21357248 */ /* 0x000fe20003fe0100 */
[C---:B------:R-:W-:Y:S01]  /*26c0*/  FMUL.FTZ R5, R0.reuse, R28 ;  /* 0x0000001c00057220 */ /* 0x040fe20000410000 */
[C---:B------:R-:W-:Y:S01]  /*26d0*/  FMUL.FTZ R28, R0.reuse, R56 ;  /* 0x00000038001c7220 */ /* 0x040fe20000410000 */
[C---:B------:R-:W-:Y:S01]  /*26e0*/  FMUL.FTZ R42, R0.reuse, R42 ;  /* 0x0000002a002a7220 */ /* 0x040fe20000410000 */
[C---:B------:R-:W-:Y:S01]  /*26f0*/  ISETP.GT.AND P2, PT, R53.reuse, RZ, PT ;  /* 0x000000ff3500720c */ /* 0x040fe20003f44270 */
[C---:B------:R-:W-:Y:S01]  /*2700*/  FMUL.FTZ R4, R0.reuse, R25 ;  /* 0x0000001900047220 */ /* 0x040fe20000410000 */
[----:B------:R-:W1:Y:S01]  /*2710*/  MUFU.TANH R30, R30 ;  /* 0x0000001e001e7308 */ /* 0x000e620000002400 */
[C---:B------:R-:W-:Y:S01]  /*2720*/  ISETP.GT.AND P3, PT, R53.reuse, 0x1, PT ;  /* 0x000000013500780c */ /* 0x040fe20003f64270 */
[C---:B------:R-:W-:Y:S01]  /*2730*/  FMUL.FTZ R25, R0.reuse, R57 ;  /* 0x0000003900197220 */ /* 0x040fe20000410000 */
[C---:B------:R-:W-:Y:S01]  /*2740*/  ISETP.GT.AND P4, PT, R53.reuse, 0x8, PT ;  /* 0x000000083500780c */ /* 0x040fe20003f84270 */
[----:B------:R-:W-:Y:S01]  /*2750*/  FMUL.FTZ R59, R0, R59 ;  /* 0x0000003b003b7220 */ /* 0x000fe20000410000 */
[----:B--2---:R-:W-:Y:S01]  /*2760*/  FSEL R26, R26, -INF , P2 ;  /* 0xff8000001a1a7808 */ /* 0x004fe20001000000 */
[C---:B------:R-:W-:Y:S01]  /*2770*/  FMUL.FTZ R43, R0.reuse, R43 ;  /* 0x0000002b002b7220 */ /* 0x040fe20000410000 */
[----:B------:R-:W-:Y:S01]  /*2780*/  ISETP.GT.AND P2, PT, R53, 0x9, PT ;  /* 0x000000093500780c */ /* 0x000fe20003f44270 */
[----:B------:R-:W2:Y:S01]  /*2790*/  MUFU.TANH R31, R31 ;  /* 0x0000001f001f7308 */ /* 0x000ea20000002400 */
        /* <DEDUP_REMOVED lines=8> */
[----:B-1----:R-:W-:Y:S01]  /*2820*/  FSEL R56, R30, -INF , P4 ;  /* 0xff8000001e387808 */ /* 0x002fe20002000000 */
[C---:B------:R-:W-:Y:S01]  /*2830*/  FMUL.FTZ R63, R0.reuse, R63 ;  /* 0x0000003f003f7220 */ /* 0x040fe20000410000 */
[C---:B------:R-:W-:Y:S01]  /*2840*/  FMUL.FTZ R66, R0.reuse, R66 ;  /* 0x0000004200427220 */ /* 0x040fe20000410000 */
[C---:B------:R-:W-:Y:S01]  /*2850*/  FMUL.FTZ R67, R0.reuse, R67 ;  /* 0x0000004300437220 */ /* 0x040fe20000410000 */
[C---:B------:R-:W-:Y:S01]  /*2860*/  FMUL.FTZ R10, R0.reuse, R37 ;  /* 0x00000025000a7220 */ /* 0x040fe20000410000 */
[C---:B------:R-:W-:Y:S01]  /*2870*/  FMUL.FTZ R70, R0.reuse, R70 ;  /* 0x0000004600467220 */ /* 0x040fe20000410000 */
[C---:B------:R-:W-:Y:S01]  /*2880*/  FMUL.FTZ R71, R0.reuse, R71 ;  /* 0x0000004700477220 */ /* 0x040fe20000410000 */
[----:B------:R-:W1:Y:S01]  /*2890*/  MUFU.TANH R35, R35 ;  /* 0x0000002300237308 */ /* 0x000e620000002400 */
[----:B--2---:R-:W-:Y:S01]  /*28a0*/  FSEL R57, R31, -INF , P2 ;  /* 0xff8000001f397808 */ /* 0x004fe20001000000 */
[C---:B------:R-:W-:Y:S01]  /*28b0*/  FMUL.FTZ R11, R0.reuse, R41 ;  /* 0x00000029000b7220 */ /* 0x040fe20000410000 */
[----:B------:R-:W-:Y:S01]  /*28c0*/  ISETP.GT.AND P2, PT, R53, 0x11, PT ;  /* 0x000000113500780c */ /* 0x000fe20003f44270 */
        /* <DEDUP_REMOVED lines=13> */
[----:B--2---:R-:W-:Y:S01]  /*29a0*/  FSEL R55, R27, -INF , P3 ;  /* 0xff8000001b377808 */ /* 0x004fe20001800000 */
[C---:B------:R-:W-:Y:S01]  /*29b0*/  FMUL.FTZ R60, R0.reuse, R60 ;  /* 0x0000003c003c7220 */ /* 0x040fe20000410000 */
[----:B------:R-:W-:Y:S01]  /*29c0*/  ISETP.GT.AND P3, PT, R53, 0x10, PT ;  /* 0x000000103500780c */ /* 0x000fe20003f64270 */
[----:B------:R-:W-:Y:S01]  /*29d0*/  FMUL.FTZ R61, R0, R61 ;  /* 0x0000003d003d7220 */ /* 0x000fe20000410000 */
[----:B------:R-:W-:Y:S01]  /*29e0*/  FMNMX.FTZ R27, R26, R55, !PT ;  /* 0x000000371a1b7209 */ /* 0x000fe20007810000 */
[----:B------:R-:W-:Y:S01]  /*29f0*/  FMUL.FTZ R64, R0, R64 ;  /* 0x0000004000407220 */ /* 0x000fe20000410000 */
[----:B-1----:R-:W-:Y:S01]  /*2a00*/  FSEL R88, R35, -INF , P2 ;  /* 0xff80000023587808 */ /* 0x002fe20001000000 */
[----:B------:R-:W1:Y:S01]  /*2a10*/  MUFU.TANH R39, R39 ;  /* 0x0000002700277308 */ /* 0x000e620000002400 */
[----:B------:R-:W-:Y:S01]  /*2a20*/  FMNMX.FTZ R30, R56, R27, !PT ;  /* 0x0000001b381e7209 */ /* 0x000fe20007810000 */
[C---:B------:R-:W-:Y:S01]  /*2a30*/  FMUL.FTZ R65, R0.reuse, R65 ;  /* 0x0000004100417220 */ /* 0x040fe20000410000 */
[----:B------:R-:W-:Y:S01]  /*2a40*/  ISETP.GT.AND P2, PT, R53, 0x19, PT ;  /* 0x000000193500780c */ /* 0x000fe20003f44270 */
[C---:B------:R-:W-:Y:S01]  /*2a50*/  FMUL.FTZ R68, R0.reuse, R68 ;  /* 0x0000004400447220 */ /* 0x040fe20000410000 */
[----:B------:R-:W-:Y:S01]  /*2a60*/  FMNMX.FTZ R30, R57, R30, !PT ;  /* 0x0000001e391e7209 */ /* 0x000fe20007810000 */
[C---:B------:R-:W-:Y:S01]  /*2a70*/  FMUL.FTZ R69, R0.reuse, R69 ;  /* 0x0000004500457220 */ /* 0x040fe20000410000 */
[----:B------:R-:W-:Y:S01]  /*2a80*/  VIADDMNMX R51, R51, R52, R33, PT ;  /* 0x0000003433337246 */ /* 0x000fe20003800121 */
[----:B------:R-:W2:Y:S01]  /*2a90*/  MUFU.TANH R42, R42 ;  /* 0x0000002a002a7308 */ /* 0x000ea20000002400 */
[C---:B------:R-:W-:Y:S01]  /*2aa0*/  FMUL.FTZ R72, R0.reuse, R72 ;  /* 0x0000004800487220 */ /* 0x040fe20000410000 */
[C---:B------:R-:W-:Y:S01]  /*2ab0*/  FMUL.FTZ R73, R0.reuse, R73 ;  /* 0x0000004900497220 */ /* 0x040fe20000410000 */
[----:B------:R-:W-:Y:S01]  /*2ac0*/  ISETP.GT.AND P4, PT, R51, 0x8, PT ;  /* 0x000000083300780c */ /* 0x000fe20003f84270 */
[C---:B------:R-:W-:Y:S01]  /*2ad0*/  FMUL.FTZ R76, R0.reuse, R76 ;  /* 0x0000004c004c7220 */ /* 0x040fe20000410000 */
[C---:B------:R-:W-:Y:S01]  /*2ae0*/  FMUL.FTZ R77, R0.reuse, R77 ;  /* 0x0000004d004d7220 */ /* 0x040fe20000410000 */
[C---:B------:R-:W-:Y:S01]  /*2af0*/  FMUL.FTZ R80, R0.reuse, R80 ;  /* 0x0000005000507220 */ /* 0x040fe20000410000 */
[C---:B------:R-:W-:Y:S01]  /*2b00*/  FMUL.FTZ R81, R0.reuse, R81 ;  /* 0x0000005100517220 */ /* 0x040fe20000410000 */
[----:B------:R3:W-:Y:S01]  /*2b10*/  MUFU.TANH R29, R59 ;  /* 0x0000003b001d7308 */ /* 0x0007e20000002400 */
[----:B-1----:R-:W-:Y:S01]  /*2b20*/  FSEL R90, R39, -INF , P2 ;  /* 0xff800000275a7808 */ /* 0x002fe20001000000 */
[C---:B------:R-:W-:Y:S01]  /*2b30*/  FMUL.FTZ R84, R0.reuse, R84 ;  /* 0x0000005400547220 */ /* 0x040fe20000410000 */
[----:B------:R-:W-:Y:S01]  /*2b40*/  ISETP.GT.AND P2, PT, R53, 0x21, PT ;  /* 0x000000213500780c */ /* 0x000fe20003f44270 */
[----:B------:R-:W-:Y:S01]  /*2b50*/  FMUL.FTZ R85, R0, R85 ;  /* 0x0000005500557220 */ /* 0x000fe20000410000 */
[----:B------:R1:W-:Y:S01]  /*2b60*/  @!P1 SYNCS.ARRIVE.TRANS64.RED.A1T0 RZ, [R2+URZ], RZ ;  /* 0x000000ff02ff99a7 */ /* 0x0003e2000810043f */
[----:B------:R-:W-:-:S02]  /*2b70*/  UIADD3 UR5, UR40, -0x2, URZ ;  /* 0xfffffffe28057890 */ /* 0x000fc4000fffe03f */
[----:B------:R-:W4:Y:S01]  /*2b80*/  MUFU.TANH R43, R43 ;  /* 0x0000002b002b7308 */ /* 0x000f220000002400 */
[----:B---3--:R-:W-:Y:S01]  /*2b90*/  FSEL R59, R34, -INF , P3 ;  /* 0xff800000223b7808 */ /* 0x008fe20001800000 */
[----:B------:R-:W-:Y:S01]  /*2ba0*/  UISETP.GE.AND UP0, UPT, UR5, UR39, UPT ;  /* 0x000000270500728c */ /* 0x000fe2000bf06270 */
[----:B------:R-:W-:Y:S02]  /*2bb0*/  ISETP.GT.AND P3, PT, R53, 0x18, PT ;  /* 0x000000183500780c */ /* 0x000fe40003f64270 */
[----:B------:R-:W-:Y:S02]  /*2bc0*/  FMNMX.FTZ R27, R59, R30, !PT ;  /* 0x0000001e3b1b7209 */ /* 0x000fe40007810000 */
[----:B------:R-:W-:Y:S01]  /*2bd0*/  FSEL R89, R38, -INF , P3 ;  /* 0xff80000026597808 */ /* 0x000fe20001800000 */
[----:B------:R-:W3:Y:S01]  /*2be0*/  MUFU.TANH R46, R46 ;  /* 0x0000002e002e7308 */ /* 0x000ee20000002400 */
[----:B------:R-:W-:Y:S02]  /*2bf0*/  FMNMX.FTZ R30, R88, R27, !PT ;  /* 0x0000001b581e7209 */ /* 0x000fe40007810000 */
[----:B------:R-:W-:-:S02]  /*2c00*/  ISETP.GT.AND P3, PT, R53, 0x20, PT ;  /* 0x000000203500780c */ /* 0x000fc40003f64270 */
[----:B------:R-:W-:Y:S02]  /*2c10*/  FMNMX.FTZ R27, R89, R30, !PT ;  /* 0x0000001e591b7209 */ /* 0x000fe40007810000 */
[----:B--2---:R-:W-:Y:S01]  /*2c20*/  FSEL R91, R42, -INF , P3 ;  /* 0xff8000002a5b7808 */ /* 0x004fe20001800000 */
[----:B------:R-:W2:Y:S01]  /*2c30*/  MUFU.TANH R40, R47 ;  /* 0x0000002f00287308 */ /* 0x000ea20000002400 */
[----:B------:R-:W-:Y:S02]  /*2c40*/  FMNMX.FTZ R30, R90, R27, !PT ;  /* 0x0000001b5a1e7209 */ /* 0x000fe40007810000 */
[----:B------:R-:W-:Y:S02]  /*2c50*/  ISETP.GT.AND P3, PT, R53, 0x28, PT ;  /* 0x000000283500780c */ /* 0x000fe40003f64270 */
[----:B----4-:R-:W-:Y:S02]  /*2c60*/  FSEL R92, R43, -INF , P2 ;  /* 0xff8000002b5c7808 */ /* 0x010fe40001000000 */
[----:B------:R-:W-:Y:S01]  /*2c70*/  FMNMX.FTZ R27, R91, R30, !PT ;  /* 0x0000001e5b1b7209 */ /* 0x000fe20007810000 */
[----:B------:R-:W4:Y:S01]  /*2c80*/  MUFU.TANH R50, R50 ;  /* 0x0000003200327308 */ /* 0x000f220000002400 */
[----:B------:R-:W-:-:S02]  /*2c90*/  ISETP.GT.AND P2, PT, R53, 0x29, PT ;  /* 0x000000293500780c */ /* 0x000fc40003f44270 */
[----:B---3--:R-:W-:Y:S02]  /*2ca0*/  FSEL R93, R46, -INF , P3 ;  /* 0xff8000002e5d7808 */ /* 0x008fe40001800000 */
[----:B------:R-:W-:Y:S02]  /*2cb0*/  FMNMX.FTZ R30, R92, R27, !PT ;  /* 0x0000001b5c1e7209 */ /* 0x000fe40007810000 */
[----:B------:R-:W-:Y:S01]  /*2cc0*/  ISETP.GT.AND P3, PT, R53, 0x30, PT ;  /* 0x000000303500780c */ /* 0x000fe20003f64270 */
[----:B------:R-:W3:Y:S01]  /*2cd0*/  MUFU.TANH R54, R54 ;  /* 0x0000003600367308 */ /* 0x000ee20000002400 */
[----:B--2---:R-:W-:Y:S02]  /*2ce0*/  FSEL R40, R40, -INF , P2 ;  /* 0xff80000028287808 */ /* 0x004fe40001000000 */
[----:B------:R-:W-:Y:S02]  /*2cf0*/  FMNMX.FTZ R27, R93, R30, !PT ;  /* 0x0000001e5d1b7209 */ /* 0x000fe40007810000 */
[----:B------:R-:W-:-:S02]  /*2d00*/  ISETP.GT.AND P2, PT, R53, 0x31, PT ;  /* 0x000000313500780c */ /* 0x000fc40003f44270 */
[----:B------:R-:W-:Y:S01]  /*2d10*/  FMNMX.FTZ R27, R40, R27, !PT ;  /* 0x0000001b281b7209 */ /* 0x000fe20007810000 */
[----:B------:R-:W2:Y:S01]  /*2d20*/  MUFU.TANH R58, R58 ;  /* 0x0000003a003a7308 */ /* 0x000ea20000002400 */
[----:B----4-:R-:W-:Y:S02]  /*2d30*/  FSEL R38, R50, -INF , P3 ;  /* 0xff80000032267808 */ /* 0x010fe40001800000 */
[C---:B------:R-:W-:Y:S02]  /*2d40*/  ISETP.GT.AND P3, PT, R53.reuse, 0x38, PT ;  /* 0x000000383500780c */ /* 0x040fe40003f64270 */
[----:B------:R-:W-:Y:S02]  /*2d50*/  FSEL R36, R36, -INF , P2 ;  /* 0xff80000024247808 */ /* 0x000fe40001000000 */
[----:B------:R-:W-:Y:S01]  /*2d60*/  FMNMX.FTZ R27, R38, R27, !PT ;  /* 0x0000001b261b7209 */ /* 0x000fe20007810000 */
[----:B------:R-:W4:Y:S01]  /*2d70*/  MUFU.TANH R62, R62 ;  /* 0x0000003e003e7308 */ /* 0x000f220000002400 */
[----:B------:R-:W-:-:S02]  /*2d80*/  ISETP.GT.AND P2, PT, R53, 0x39, PT ;  /* 0x000000393500780c */ /* 0x000fc40003f44270 */
[----:B---3--:R-:W-:Y:S02]  /*2d90*/  FSEL R34, R54, -INF , P3 ;  /* 0xff80000036227808 */ /* 0x008fe40001800000 */
[----:B------:R-:W-:Y:S02]  /*2da0*/  FMNMX.FTZ R27, R36, R27, !PT ;  /* 0x0000001b241b7209 */ /* 0x000fe40007810000 */
[C---:B------:R-:W-:Y:S01]  /*2db0*/  ISETP.GT.AND P3, PT, R53.reuse, 0x40, PT ;  /* 0x000000403500780c */ /* 0x040fe20003f64270 */
[----:B------:R-:W3:Y:S01]  /*2dc0*/  MUFU.TANH R63, R63 ;  /* 0x0000003f003f7308 */ /* 0x000ee20000002400 */
[----:B------:R-:W-:Y:S02]  /*2dd0*/  FSEL R32, R32, -INF , P2 ;  /* 0xff80000020207808 */ /* 0x000fe40001000000 */
[----:B------:R-:W-:Y:S02]  /*2de0*/  FMNMX.FTZ R27, R34, R27, !PT ;  /* 0x0000001b221b7209 */ /* 0x000fe40007810000 */
[----:B------:R-:W-:-:S02]  /*2df0*/  ISETP.GT.AND P2, PT, R53, 0x41, PT ;  /* 0x000000413500780c */ /* 0x000fc40003f44270 */
[----:B--2---:R-:W-:Y:S01]  /*2e00*/  FSEL R30, R58, -INF , P3 ;  /* 0xff8000003a1e7808 */ /* 0x004fe20001800000 */
[----:B------:R-:W2:Y:S01]  /*2e10*/  MUFU.TANH R66, R66 ;  /* 0x0000004200427308 */ /* 0x000ea20000002400 */
[----:B------:R-:W-:Y:S02]  /*2e20*/  FMNMX.FTZ R27, R32, R27, !PT ;  /* 0x0000001b201b7209 */ /* 0x000fe40007810000 */
[----:B------:R-:W-:Y:S02]  /*2e30*/  ISETP.GT.AND P3, PT, R53, 0x48, PT ;  /* 0x000000483500780c */ /* 0x000fe40003f64270 */
[----:B------:R-:W-:Y:S02]  /*2e40*/  FSEL R29, R29, -INF , P2 ;  /* 0xff8000001d1d7808 */ /* 0x000fe40001000000 */
[----:B------:R-:W-:Y:S01]  /*2e50*/  FMNMX.FTZ R46, R30, R27, !PT ;  /* 0x0000001b1e2e7209 */ /* 0x000fe20007810000 */
[----:B------:R-:W5:Y:S01]  /*2e60*/  MUFU.TANH R37, R67 ;  /* 0x0000004300257308 */ /* 0x000f620000002400 */
[----:B------:R-:W-:-:S02]  /*2e70*/  ISETP.GT.AND P2, PT, R53, 0x49, PT ;  /* 0x000000493500780c */ /* 0x000fc40003f44270 */
[----:B----4-:R-:W-:Y:S02]  /*2e80*/  FSEL R27, R62, -INF , P3 ;  /* 0xff8000003e1b7808 */ /* 0x010fe40001800000 */
[----:B------:R-:W-:Y:S02]  /*2e90*/  FMNMX.FTZ R46, R29, R46, !PT ;  /* 0x0000002e1d2e7209 */ /* 0x000fe40007810000 */
[----:B------:R-:W-:Y:S01]  /*2ea0*/  ISETP.GT.AND P3, PT, R53, 0x50, PT ;  /* 0x000000503500780c */ /* 0x000fe20003f64270 */
[----:B------:R-:W4:Y:S01]  /*2eb0*/  MUFU.TANH R39, R70 ;  /* 0x0000004600277308 */ /* 0x000f220000002400 */
[----:B---3--:R-:W-:Y:S02]  /*2ec0*/  FSEL R31, R63, -INF , P2 ;  /* 0xff8000003f1f7808 */ /* 0x008fe40001000000 */
[----:B------:R-:W-:Y:S02]  /*2ed0*/  FMNMX.FTZ R46, R27, R46, !PT ;  /* 0x0000002e1b2e7209 */ /* 0x000fe40007810000 */
[----:B------:R-:W-:-:S02]  /*2ee0*/  ISETP.GT.AND P2, PT, R53, 0x51, PT ;  /* 0x000000513500780c */ /* 0x000fc40003f44270 */
[----:B--2---:R-:W-:Y:S01]  /*2ef0*/  FSEL R35, R66, -INF , P3 ;  /* 0xff80000042237808 */ /* 0x004fe20001800000 */
[----:B------:R-:W2:Y:S01]  /*2f00*/  MUFU.TANH R41, R71 ;  /* 0x0000004700297308 */ /* 0x000ea20000002400 */
[----:B------:R-:W-:Y:S02]  /*2f10*/  FMNMX.FTZ R48, R31, R46, !PT ;  /* 0x0000002e1f307209 */ /* 0x000fe40007810000 */
[----:B------:R-:W-:Y:S02]  /*2f20*/  ISETP.GT.AND P3, PT, R53, 0x58, PT ;  /* 0x000000583500780c */ /* 0x000fe40003f64270 */
[----:B-----5:R-:W-:Y:S02]  /*2f30*/  FSEL R37, R37, -INF , P2 ;  /* 0xff80000025257808 */ /* 0x020fe40001000000 */
[----:B------:R-:W-:Y:S01]  /*2f40*/  FMNMX.FTZ R48, R35, R48, !PT ;  /* 0x0000003023307209 */ /* 0x000fe20007810000 */
[----:B------:R-:W3:Y:S01]  /*2f50*/  MUFU.TANH R42, R74 ;  /* 0x0000004a002a7308 */ /* 0x000ee20000002400 */
[----:B------:R-:W-:-:S02]  /*2f60*/  ISETP.GT.AND P2, PT, R53, 0x59, PT ;  /* 0x000000593500780c */ /* 0x000fc40003f44270 */
[----:B----4-:R-:W-:Y:S02]  /*2f70*/  FSEL R39, R39, -INF , P3 ;  /* 0xff80000027277808 */ /* 0x010fe40001800000 */
[----:B------:R-:W-:Y:S02]  /*2f80*/  FMNMX.FTZ R48, R37, R48, !PT ;  /* 0x0000003025307209 */ /* 0x000fe40007810000 */
[----:B------:R-:W-:Y:S01]  /*2f90*/  ISETP.GT.AND P3, PT, R53, 0x60, PT ;  /* 0x000000603500780c */ /* 0x000fe20003f64270 */
[----:B------:R-:W4:Y:S01]  /*2fa0*/  MUFU.TANH R43, R75 ;  /* 0x0000004b002b7308 */ /* 0x000f220000002400 */
[----:B--2---:R-:W-:Y:S02]  /*2fb0*/  FSEL R41, R41, -INF , P2 ;  /* 0xff80000029297808 */ /* 0x004fe40001000000 */
[----:B------:R-:W-:Y:S02]  /*2fc0*/  FMNMX.FTZ R48, R39, R48, !PT ;  /* 0x0000003027307209 */ /* 0x000fe40007810000 */
[----:B------:R-:W-:-:S02]  /*2fd0*/  ISETP.GT.AND P2, PT, R53, 0x61, PT ;  /* 0x000000613500780c */ /* 0x000fc40003f44270 */
[----:B------:R-:W-:Y:S01]  /*2fe0*/  FMNMX.FTZ R49, R41, R48, !PT ;  /* 0x0000003029317209 */ /* 0x000fe20007810000 */
[----:B------:R-:W2:Y:S01]  /*2ff0*/  MUFU.TANH R44, R78 ;  /* 0x0000004e002c7308 */ /* 0x000ea20000002400 */
[----:B---3--:R-:W-:Y:S02]  /*3000*/  FSEL R42, R42, -INF , P3 ;  /* 0xff8000002a2a7808 */ /* 0x008fe40001800000 */
[----:B------:R-:W-:Y:S02]  /*3010*/  ISETP.GT.AND P3, PT, R53, 0x68, PT ;  /* 0x000000683500780c */ /* 0x000fe40003f64270 */
[----:B------:R-:W-:-:S03]  /*3020*/  FMNMX.FTZ R50, R42, R49, !PT ;  /* 0x000000312a327209 */ /* 0x000fc60007810000 */
[----:B------:R-:W3:Y:S01]  /*3030*/  MUFU.TANH R45, R79 ;  /* 0x0000004f002d7308 */ /* 0x000ee20000002400 */
[----:B----4-:R-:W-:Y:S02]  /*3040*/  FSEL R43, R43, -INF , P2 ;  /* 0xff8000002b2b7808 */ /* 0x010fe40001000000 */
[----:B------:R-:W-:Y:S02]  /*3050*/  ISETP.GT.AND P2, PT, R53, 0x69, PT ;  /* 0x000000693500780c */ /* 0x000fe40003f44270 */
[----:B------:R-:W-:-:S03]  /*3060*/  FMNMX.FTZ R63, R43, R50, !PT ;  /* 0x000000322b3f7209 */ /* 0x000fc60007810000 */
[----:B------:R-:W4:Y:S01]  /*3070*/  MUFU.TANH R46, R82 ;  /* 0x00000052002e7308 */ /* 0x000f220000002400 */
[----:B--2---:R-:W-:Y:S02]  /*3080*/  FSEL R44, R44, -INF , P3 ;  /* 0xff8000002c2c7808 */ /* 0x004fe40001800000 */
[----:B------:R-:W-:Y:S02]  /*3090*/  ISETP.GT.AND P3, PT, R53, 0x70, PT ;  /* 0x000000703500780c */ /* 0x000fe40003f64270 */
[----:B------:R-:W-:-:S03]  /*30a0*/  FMNMX.FTZ R50, R44, R63, !PT ;  /* 0x0000003f2c327209 */ /* 0x000fc60007810000 */
[----:B------:R2:W5:Y:S01]  /*30b0*/  MUFU.TANH R47, R83 ;  /* 0x00000053002f7308 */ /* 0x0005620000002400 */
[----:B---3--:R-:W-:Y:S02]  /*30c0*/  FSEL R45, R45, -INF , P2 ;  /* 0xff8000002d2d7808 */ /* 0x008fe40001000000 */
[----:B------:R-:W-:Y:S02]  /*30d0*/  ISETP.GT.AND P2, PT, R53, 0x71, PT ;  /* 0x000000713500780c */ /* 0x000fe40003f44270 */
[----:B------:R-:W-:-:S03]  /*30e0*/  FMNMX.FTZ R63, R45, R50, !PT ;  /* 0x000000322d3f7209 */ /* 0x000fc60007810000 */
[----:B------:R3:W1:Y:S01]  /*30f0*/  MUFU.TANH R48, R86 ;  /* 0x0000005600307308 */ /* 0x0006620000002400 */
[----:B----4-:R-:W-:Y:S01]  /*3100*/  FSEL R46, R46, -INF , P3 ;  /* 0xff8000002e2e7808 */ /* 0x010fe20001800000 */
[----:B--2---:R-:W-:Y:S01]  /*3110*/  IMAD.MOV.U32 R83, RZ, RZ, R151 ;  /* 0x000000ffff537224 */ /* 0x004fe200078e0097 */
[----:B------:R-:W-:Y:S02]  /*3120*/  ISETP.GT.AND P3, PT, R53, 0x78, PT ;  /* 0x000000783500780c */ /* 0x000fe40003f64270 */
[----:B------:R-:W-:-:S03]  /*3130*/  FMNMX.FTZ R50, R46, R63, !PT ;  /* 0x0000003f2e327209 */ /* 0x000fc60007810000 */
[----:B------:R2:W4:Y:S01]  /*3140*/  MUFU.TANH R49, R87 ;  /* 0x0000005700317308 */ /* 0x0005220000002400 */
[----:B-----5:R-:W-:Y:S01]  /*3150*/  FSEL R47, R47, -INF , P2 ;  /* 0xff8000002f2f7808 */ /* 0x020fe20001000000 */
[----:B---3--:R-:W-:Y:S01]  /*3160*/  IMAD.MOV.U32 R86, RZ, RZ, R151 ;  /* 0x000000ffff567224 */ /* 0x008fe200078e0097 */
[----:B------:R-:W-:Y:S02]  /*3170*/  ISETP.GT.AND P2, PT, R53, 0x79, PT ;  /* 0x000000793500780c */ /* 0x000fe40003f44270 */
[----:B------:R-:W-:-:S03]  /*3180*/  FMNMX.FTZ R53, R47, R50, !PT ;  /* 0x000000322f357209 */ /* 0x000fc60007810000 */
[----:B------:R-:W-:Y:S01]  /*3190*/  MUFU.TANH R3, R3 ;  /* 0x0000000300037308 */ /* 0x000fe20000002400 */
[----:B-1----:R-:W-:Y:S01]  /*31a0*/  FSEL R48, R48, -INF , P3 ;  /* 0xff80000030307808 */ /* 0x002fe20001800000 */
[----:B--2---:R-:W-:Y:S01]  /*31b0*/  IMAD.MOV.U32 R87, RZ, RZ, R151 ;  /* 0x000000ffff577224 */ /* 0x004fe200078e0097 */
[----:B------:R-:W-:Y:S02]  /*31c0*/  ISETP.GT.AND P3, PT, R51, 0x1, PT ;  /* 0x000000013300780c */ /* 0x000fe40003f64270 */
[----:B------:R-:W-:-:S03]  /*31d0*/  FMNMX.FTZ R50, R48, R53, !PT ;  /* 0x0000003530327209 */ /* 0x000fc60007810000 */
[----:B------:R-:W-:Y:S01]  /*31e0*/  MUFU.TANH R4, R4 ;  /* 0x0000000400047308 */ /* 0x000fe20000002400 */
[----:B----4-:R-:W-:-:S04]  /*31f0*/  FSEL R49, R49, -INF , P2 ;  /* 0xff80000031317808 */ /* 0x010fc80001000000 */
[----:B------:R-:W-:-:S03]  /*3200*/  FMNMX.FTZ R50, R49, R50, !PT ;  /* 0x0000003231327209 */ /* 0x000fc60007810000 */
[----:B------:R-:W1:Y:S02]  /*3210*/  MUFU.TANH R5, R5 ;  /* 0x0000000500057308 */ /* 0x000e640000002400 */
[----:B------:R-:W2:Y:S06]  /*3220*/  SHFL.BFLY PT, R53, R50, 0x2, 0x1f ;  /* 0x0c401f0032357f89 */ /* 0x000eac00000e0000 */
[----:B------:R-:W3:Y:S08]  /*3230*/  MUFU.TANH R6, R6 ;  /* 0x0000000600067308 */ /* 0x000ef00000002400 */
[----:B------:R-:W4:Y:S01]  /*3240*/  MUFU.TANH R8, R8 ;  /* 0x0000000800087308 */ /* 0x000f220000002400 */
[----:B-1----:R-:W-:-:S07]  /*3250*/  FSEL R52, R5, -INF , P4 ;  /* 0xff80000005347808 */ /* 0x002fce0002000000 */
[----:B------:R-:W1:Y:S01]  /*3260*/  MUFU.TANH R7, R7 ;  /* 0x0000000700077308 */ /* 0x000e620000002400 */
[----:B--2---:R-:W-:-:S05]  /*3270*/  FMNMX.FTZ R53, R50, R53, !PT ;  /* 0x0000003532357209 */ /* 0x004fca0007810000 */
[----:B------:R-:W2:Y:S02]  /*3280*/  SHFL.BFLY PT, R170, R53, 0x1, 0x1f ;  /* 0x0c201f0035aa7f89 */ /* 0x000ea400000e0000 */
[----:B------:R-:W5:Y:S08]  /*3290*/  MUFU.TANH R9, R9 ;  /* 0x0000000900097308 */ /* 0x000f700000002400 */
[----:B------:R-:W5:Y:S08]  /*32a0*/  MUFU.TANH R10, R10 ;  /* 0x0000000a000a7308 */ /* 0x000f700000002400 */
[----:B------:R-:W5:Y:S01]  /*32b0*/  MUFU.TANH R12, R12 ;  /* 0x0000000c000c7308 */ /* 0x000f620000002400 */
[----:B--2---:R-:W-:Y:S01]  /*32c0*/  FMNMX.FTZ R170, R53, R170, !PT ;  /* 0x000000aa35aa7209 */ /* 0x004fe20007810000 */
[----:B------:R-:W-:-:S06]  /*32d0*/  IMAD.U32 R53, RZ, RZ, UR14 ;  /* 0x0000000eff357e24 */ /* 0x000fcc000f8e00ff */
[----:B------:R-:W2:Y:S01]  /*32e0*/  MUFU.TANH R11, R11 ;  /* 0x0000000b000b7308 */ /* 0x000ea20000002400 */
[C---:B------:R-:W-:Y:S01]  /*32f0*/  FSETP.NEU.FTZ.AND P2, PT, R170.reuse, -INF , PT ;  /* 0xff800000aa00780b */ /* 0x040fe20003f5d000 */
[----:B------:R-:W-:-:S01]  /*3300*/  FFMA.FTZ R50, R170, R53, -8 ;  /* 0xc1000000aa327423 */ /* 0x000fc20000010035 */
[----:B------:R-:W-:Y:S02]  /*3310*/  FSEL R53, R4, -INF , P3 ;  /* 0xff80000004357808 */ /* 0x000fe40001800000 */
[C---:B------:R-:W-:Y:S02]  /*3320*/  ISETP.GT.AND P3, PT, R51.reuse, 0x10, PT ;  /* 0x000000103300780c */ /* 0x040fe40003f64270 */
[----:B------:R-:W-:Y:S01]  /*3330*/  FSEL R82, R50, RZ, P2 ;  /* 0x000000ff32527208 */ /* 0x000fe20001000000 */
[----:B------:R-:W2:Y:S01]  /*3340*/  MUFU.TANH R13, R13 ;  /* 0x0000000d000d7308 */ /* 0x000ea20000002400 */
[----:B------:R-:W-:-:S03]  /*3350*/  ISETP.GT.AND P2, PT, R51, RZ, PT ;  /* 0x000000ff3300720c */ /* 0x000fc60003f44270 */
[--C-:B------:R-:W-:Y:S01]  /*3360*/  FFMA.FTZ R33, R55, UR14, -R82.reuse ;  /* 0x0000000e37217c23 */ /* 0x100fe20008010852 */
[----:B------:R-:W-:Y:S01]  /*3370*/  FSEL R50, R3, -INF , P2 ;  /* 0xff80000003327808 */ /* 0x000fe20001000000 */
[--C-:B------:R-:W-:Y:S01]  /*3380*/  FFMA.FTZ R3, R56, UR14, -R82.reuse ;  /* 0x0000000e38037c23 */ /* 0x100fe20008010852 */
[----:B------:R-:W-:Y:S01]  /*3390*/  ISETP.GT.AND P2, PT, R51, 0x9, PT ;  /* 0x000000093300780c */ /* 0x000fe20003f44270 */
[--C-:B------:R-:W-:Y:S01]  /*33a0*/  FFMA.FTZ R4, R57, UR14, -R82.reuse ;  /* 0x0000000e39047c23 */ /* 0x100fe20008010852 */
[----:B------:R-:W-:Y:S01]  /*33b0*/  FMNMX.FTZ R5, R50, R53, !PT ;  /* 0x0000003532057209 */ /* 0x000fe20007810000 */
[----:B------:R-:W2:Y:S01]  /*33c0*/  MUFU.TANH R14, R14 ;  /* 0x0000000e000e7308 */ /* 0x000ea20000002400 */
[----:B---3--:R-:W-:Y:S01]  /*33d0*/  FSEL R54, R6, -INF , P2 ;  /* 0xff80000006367808 */ /* 0x008fe20001000000 */
[--C-:B------:R-:W-:Y:S01]  /*33e0*/  FFMA.FTZ R31, R31, UR14, -R82.reuse ;  /* 0x0000000e1f1f7c23 */ /* 0x100fe20008010852 */
[----:B------:R-:W-:Y:S01]  /*33f0*/  FMNMX.FTZ R5, R52, R5, !PT ;  /* 0x0000000534057209 */ /* 0x000fe20007810000 */
[--C-:B------:R-:W-:Y:S01]  /*3400*/  FFMA.FTZ R26, R26, UR14, -R82.reuse ;  /* 0x0000000e1a1a7c23 */ /* 0x100fe20008010852 */
[----:B------:R-:W-:Y:S01]  /*3410*/  ISETP.GT.AND P2, PT, R51, 0x11, PT ;  /* 0x000000113300780c */ /* 0x000fe20003f44270 */
[--C-:B------:R-:W-:Y:S01]  /*3420*/  FFMA.FTZ R88, R88, UR14, -R82.reuse ;  /* 0x0000000e58587c23 */ /* 0x100fe20008010852 */
[----:B----4-:R-:W-:Y:S01]  /*3430*/  FSEL R55, R8, -INF , P3 ;  /* 0xff80000008377808 */ /* 0x010fe20001800000 */
[----:B------:R-:W3:Y:S01]  /*3440*/  MUFU.TANH R20, R20 ;  /* 0x0000001400147308 */ /* 0x000ee20000002400 */
[----:B------:R-:W-:Y:S01]  /*3450*/  FMNMX.FTZ R6, R54, R5, !PT ;  /* 0x0000000536067209 */ /* 0x000fe20007810000 */
[--C-:B------:R-:W-:Y:S01]  /*3460*/  FFMA.FTZ R5, R59, UR14, -R82.reuse ;  /* 0x0000000e3b057c23 */ /* 0x100fe20008010852 */
[----:B-1----:R-:W-:Y:S01]  /*3470*/  FSEL R56, R7, -INF , P2 ;  /* 0xff80000007387808 */ /* 0x002fe20001000000 */
[--C-:B------:R-:W-:Y:S01]  /*3480*/  FFMA.FTZ R36, R36, UR14, -R82.reuse ;  /* 0x0000000e24247c23 */ /* 0x100fe20008010852 */
[----:B------:R-:W-:Y:S01]  /*3490*/  ISETP.GT.AND P3, PT, R51, 0x18, PT ;  /* 0x000000183300780c */ /* 0x000fe20003f64270 */
[--C-:B------:R-:W-:Y:S01]  /*34a0*/  FFMA.FTZ R41, R41, UR14, -R82.reuse ;  /* 0x0000000e29297c23 */ /* 0x100fe20008010852 */
[----:B------:R-:W-:Y:S01]  /*34b0*/  FMNMX.FTZ R7, R55, R6, !PT ;  /* 0x0000000637077209 */ /* 0x000fe20007810000 */
[----:B------:R-:W1:Y:S01]  /*34c0*/  MUFU.TANH R15, R15 ;  /* 0x0000000f000f7308 */ /* 0x000e620000002400 */
[----:B------:R-:W-:Y:S01]  /*34d0*/  ISETP.GT.AND P2, PT, R51, 0x19, PT ;  /* 0x000000193300780c */ /* 0x000fe20003f44270 */
[--C-:B------:R-:W-:Y:S01]  /*34e0*/  FFMA.FTZ R91, R91, UR14, -R82.reuse ;  /* 0x0000000e5b5b7c23 */ /* 0x100fe20008010852 */
[----:B-----5:R-:W-:Y:S01]  /*34f0*/  FSEL R57, R9, -INF , P3 ;  /* 0xff80000009397808 */ /* 0x020fe20001800000 */
[--C-:B------:R-:W-:Y:S01]  /*3500*/  FFMA.FTZ R34, R34, UR14, -R82.reuse ;  /* 0x0000000e22227c23 */ /* 0x100fe20008010852 */
[----:B------:R-:W-:Y:S01]  /*3510*/  FMNMX.FTZ R6, R56, R7, !PT ;  /* 0x0000000738067209 */ /* 0x000fe20007810000 */
[--C-:B------:R-:W-:Y:S01]  /*3520*/  FFMA.FTZ R32, R32, UR14, -R82.reuse ;  /* 0x0000000e20207c23 */ /* 0x100fe20008010852 */
[----:B------:R-:W-:Y:S01]  /*3530*/  ISETP.GT.AND P3, PT, R51, 0x20, PT ;  /* 0x000000203300780c */ /* 0x000fe20003f64270 */
[----:B------:R-:W4:Y:S01]  /*3540*/  MUFU.TANH R21, R21 ;  /* 0x0000001500157308 */ /* 0x000f220000002400 */
[----:B------:R-:W-:Y:S01]  /*3550*/  FSEL R58, R10, -INF , P2 ;  /* 0xff8000000a3a7808 */ /* 0x000fe20001000000 */
[--C-:B------:R-:W-:Y:S01]  /*3560*/  FFMA.FTZ R10, R90, UR14, -R82.reuse ;  /* 0x0000000e5a0a7c23 */ /* 0x100fe20008010852 */
[----:B------:R-:W-:Y:S01]  /*3570*/  FMNMX.FTZ R7, R57, R6, !PT ;  /* 0x0000000639077209 */ /* 0x000fe20007810000 */
[--C-:B------:R-:W-:Y:S01]  /*3580*/  FFMA.FTZ R30, R30, UR14, -R82.reuse ;  /* 0x0000000e1e1e7c23 */ /* 0x100fe20008010852 */
[----:B------:R-:W-:Y:S01]  /*3590*/  ISETP.GT.AND P2, PT, R51, 0x21, PT ;  /* 0x000000213300780c */ /* 0x000fe20003f44270 */
[--C-:B------:R-:W-:Y:S01]  /*35a0*/  FFMA.FTZ R27, R27, UR14, -R82.reuse ;  /* 0x0000000e1b1b7c23 */ /* 0x100fe20008010852 */
[----:B------:R-:W-:Y:S01]  /*35b0*/  FSEL R59, R12, -INF , P3 ;  /* 0xff8000000c3b7808 */ /* 0x000fe20001800000 */
[----:B------:R-:W5:Y:S01]  /*35c0*/  MUFU.TANH R24, R24 ;  /* 0x0000001800187308 */ /* 0x000f620000002400 */
[----:B------:R-:W-:Y:S01]  /*35d0*/  FMNMX.FTZ R8, R58, R7, !PT ;  /* 0x000000073a087209 */ /* 0x000fe20007810000 */
[--C-:B------:R-:W-:Y:S01]  /*35e0*/  FFMA.FTZ R7, R89, UR14, -R82.reuse ;  /* 0x0000000e59077c23 */ /* 0x100fe20008010852 */
[----:B------:R-:W-:Y:S01]  /*35f0*/  ISETP.GT.AND P3, PT, R51, 0x28, PT ;  /* 0x000000283300780c */ /* 0x000fe20003f64270 */
[--C-:B------:R-:W-:Y:S01]  /*3600*/  FFMA.FTZ R39, R39, UR14, -R82.reuse ;  /* 0x0000000e27277c23 */ /* 0x100fe20008010852 */
[----:B--2---:R-:W-:Y:S01]  /*3610*/  FSEL R62, R11, -INF , P2 ;  /* 0xff8000000b3e7808 */ /* 0x004fe20001000000 */
[--C-:B------:R-:W-:Y:S01]  /*3620*/  FFMA.FTZ R44, R44, UR14, -R82.reuse ;  /* 0x0000000e2c2c7c23 */ /* 0x100fe20008010852 */
[----:B------:R-:W-:Y:S01]  /*3630*/  FMNMX.FTZ R9, R59, R8, !PT ;  /* 0x000000083b097209 */ /* 0x000fe20007810000 */
[----:B------:R-:W2:Y:S01]  /*3640*/  MUFU.TANH R28, R28 ;  /* 0x0000001c001c7308 */ /* 0x000ea20000002400 */
[----:B------:R-:W-:Y:S01]  /*3650*/  ISETP.GT.AND P2, PT, R51, 0x29, PT ;  /* 0x000000293300780c */ /* 0x000fe20003f44270 */
[--C-:B------:R-:W-:Y:S01]  /*3660*/  FFMA.FTZ R42, R42, UR14, -R82.reuse ;  /* 0x0000000e2a2a7c23 */ /* 0x100fe20008010852 */
[----:B------:R-:W-:Y:S01]  /*3670*/  FSEL R63, R13, -INF , P3 ;  /* 0xff8000000d3f7808 */ /* 0x000fe20001800000 */
[--C-:B------:R-:W-:Y:S01]  /*3680*/  FFMA.FTZ R43, R43, UR14, -R82.reuse ;  /* 0x0000000e2b2b7c23 */ /* 0x100fe20008010852 */
[----:B------:R-:W-:Y:S01]  /*3690*/  FMNMX.FTZ R8, R62, R9, !PT ;  /* 0x000000093e087209 */ /* 0x000fe20007810000 */
[--C-:B------:R-:W-:Y:S01]  /*36a0*/  FFMA.FTZ R49, R49, UR14, -R82.reuse ;  /* 0x0000000e31317c23 */ /* 0x100fe20008010852 */
[----:B------:R-:W-:Y:S01]  /*36b0*/  ISETP.GT.AND P3, PT, R51, 0x30, PT ;  /* 0x000000303300780c */ /* 0x000fe20003f64270 */
[----:B------:R-:W2:Y:S01]  /*36c0*/  MUFU.TANH R25, R25 ;  /* 0x0000001900197308 */ /* 0x000ea20000002400 */
[----:B------:R-:W-:Y:S01]  /*36d0*/  FSEL R66, R14, -INF , P2 ;  /* 0xff8000000e427808 */ /* 0x000fe20001000000 */
[----:B------:R-:W-:Y:S01]  /*36e0*/  FFMA.FTZ R14, R40, UR14, -R82 ;  /* 0x0000000e280e7c23 */ /* 0x000fe20008010852 */
[----:B------:R-:W-:Y:S01]  /*36f0*/  FMNMX.FTZ R9, R63, R8, !PT ;  /* 0x000000083f097209 */ /* 0x000fe20007810000 */
[--C-:B------:R-:W-:Y:S01]  /*3700*/  IMAD.MOV.U32 R90, RZ, RZ, R151.reuse ;  /* 0x000000ffff5a7224 */ /* 0x100fe200078e0097 */
[----:B------:R-:W-:Y:S01]  /*3710*/  ISETP.GT.AND P2, PT, R51, 0x31, PT ;  /* 0x000000313300780c */ /* 0x000fe20003f44270 */
[----:B------:R-:W-:Y:S01]  /*3720*/  IMAD.MOV.U32 R89, RZ, RZ, R151 ;  /* 0x000000ffff597224 */ /* 0x000fe200078e0097 */
[----:B---3--:R-:W-:Y:S01]  /*3730*/  FSEL R67, R20, -INF , P3 ;  /* 0xff80000014437808 */ /* 0x008fe20001800000 */
[----:B------:R-:W3:Y:S01]  /*3740*/  MUFU.TANH R60, R60 ;  /* 0x0000003c003c7308 */ /* 0x000ee20000002400 */
[----:B------:R-:W-:-:S02]  /*3750*/  FMNMX.FTZ R8, R66, R9, !PT ;  /* 0x0000000942087209 */ /* 0x000fc40007810000 */
[----:B------:R-:W-:Y:S02]  /*3760*/  ISETP.GT.AND P3, PT, R51, 0x38, PT ;  /* 0x000000383300780c */ /* 0x000fe40003f64270 */
[----:B-1----:R-:W-:Y:S02]  /*3770*/  FSEL R70, R15, -INF , P2 ;  /* 0xff8000000f467808 */ /* 0x002fe40001000000 */
[----:B------:R-:W-:Y:S01]  /*3780*/  FMNMX.FTZ R9, R67, R8, !PT ;  /* 0x0000000843097209 */ /* 0x000fe20007810000 */
[----:B------:R-:W1:Y:S01]  /*3790*/  MUFU.TANH R61, R61 ;  /* 0x0000003d003d7308 */ /* 0x000e620000002400 */
[----:B------:R-:W-:Y:S02]  /*37a0*/  ISETP.GT.AND P2, PT, R51, 0x39, PT ;  /* 0x000000393300780c */ /* 0x000fe40003f44270 */
[----:B----4-:R-:W-:Y:S02]  /*37b0*/  FSEL R71, R21, -INF , P3 ;  /* 0xff80000015477808 */ /* 0x010fe40001800000 */
[----:B------:R-:W-:Y:S01]  /*37c0*/  FMNMX.FTZ R12, R70, R9, !PT ;  /* 0x00000009460c7209 */ /* 0x000fe20007810000 */
[----:B------:R-:W-:Y:S01]  /*37d0*/  FFMA.FTZ R9, R92, UR14, -R82 ;  /* 0x0000000e5c097c23 */ /* 0x000fe20008010852 */
[----:B------:R-:W-:Y:S01]  /*37e0*/  ISETP.GT.AND P3, PT, R51, 0x40, PT ;  /* 0x000000403300780c */ /* 0x000fe20003f64270 */
[----:B------:R-:W4:Y:S01]  /*37f0*/  MUFU.TANH R64, R64 ;  /* 0x0000004000407308 */ /* 0x000f220000002400 */
[----:B-----5:R-:W-:Y:S01]  /*3800*/  FSEL R74, R24, -INF , P2 ;  /* 0xff800000184a7808 */ /* 0x020fe20001000000 */
[----:B------:R-:W-:Y:S01]  /*3810*/  IMAD.MOV.U32 R92, RZ, RZ, R151 ;  /* 0x000000ffff5c7224 */ /* 0x000fe200078e0097 */
[----:B------:R-:W-:-:S02]  /*3820*/  FMNMX.FTZ R11, R71, R12, !PT ;  /* 0x0000000c470b7209 */ /* 0x000fc40007810000 */
[----:B------:R-:W-:Y:S02]  /*3830*/  ISETP.GT.AND P2, PT, R51, 0x41, PT ;  /* 0x000000413300780c */ /* 0x000fe40003f44270 */
[----:B--2---:R-:W-:Y:S01]  /*3840*/  FSEL R75, R28, -INF , P3 ;  /* 0xff8000001c4b7808 */ /* 0x004fe20001800000 */
[----:B------:R-:W2:Y:S01]  /*3850*/  MUFU.TANH R65, R65 ;  /* 0x0000004100417308 */ /* 0x000ea20000002400 */
[----:B------:R-:W-:Y:S01]  /*3860*/  FMNMX.FTZ R12, R74, R11, !PT ;  /* 0x0000000b4a0c7209 */ /* 0x000fe20007810000 */
[----:B------:R-:W-:Y:S01]  /*3870*/  FFMA.FTZ R11, R93, UR14, -R82 ;  /* 0x0000000e5d0b7c23 */ /* 0x000fe20008010852 */
[----:B------:R-:W-:Y:S01]  /*3880*/  ISETP.GT.AND P3, PT, R51, 0x48, PT ;  /* 0x000000483300780c */ /* 0x000fe20003f64270 */
[----:B------:R-:W-:Y:S01]  /*3890*/  IMAD.MOV.U32 R93, RZ, RZ, R151 ;  /* 0x000000ffff5d7224 */ /* 0x000fe200078e0097 */
[----:B------:R-:W-:Y:S02]  /*38a0*/  FSEL R78, R25, -INF , P2 ;  /* 0xff800000194e7808 */ /* 0x000fe40001000000 */
[----:B------:R-:W-:Y:S01]  /*38b0*/  FMNMX.FTZ R13, R75, R12, !PT ;  /* 0x0000000c4b0d7209 */ /* 0x000fe20007810000 */
[----:B------:R-:W5:Y:S01]  /*38c0*/  MUFU.TANH R68, R68 ;  /* 0x0000004400447308 */ /* 0x000f620000002400 */
[----:B------:R-:W-:-:S02]  /*38d0*/  ISETP.GT.AND P2, PT, R51, 0x49, PT ;  /* 0x000000493300780c */ /* 0x000fc40003f44270 */
[----:B---3--:R-:W-:Y:S02]  /*38e0*/  FSEL R60, R60, -INF , P3 ;  /* 0xff8000003c3c7808 */ /* 0x008fe40001800000 */
[----:B------:R-:W-:Y:S02]  /*38f0*/  FMNMX.FTZ R13, R78, R13, !PT ;  /* 0x0000000d4e0d7209 */ /* 0x000fe40007810000 */
[----:B------:R-:W-:Y:S01]  /*3900*/  ISETP.GT.AND P3, PT, R51, 0x50, PT ;  /* 0x000000503300780c */ /* 0x000fe20003f64270 */
[----:B------:R-:W3:Y:S01]  /*3910*/  MUFU.TANH R69, R69 ;  /* 0x0000004500457308 */ /* 0x000ee20000002400 */
[----:B-1----:R-:W-:Y:S02]  /*3920*/  FSEL R61, R61, -INF , P2 ;  /* 0xff8000003d3d7808 */ /* 0x002fe40001000000 */
[----:B------:R-:W-:Y:S02]  /*3930*/  FMNMX.FTZ R12, R60, R13, !PT ;  /* 0x0000000d3c0c7209 */ /* 0x000fe40007810000 */
[----:B------:R-:W-:-:S02]  /*3940*/  ISETP.GT.AND P2, PT, R51, 0x51, PT ;  /* 0x000000513300780c */ /* 0x000fc40003f44270 */
[----:B----4-:R-:W-:Y:S01]  /*3950*/  FSEL R64, R64, -INF , P3 ;  /* 0xff80000040407808 */ /* 0x010fe20001800000 */
[----:B------:R-:W1:Y:S01]  /*3960*/  MUFU.TANH R72, R72 ;  /* 0x0000004800487308 */ /* 0x000e620000002400 */
[----:B------:R-:W-:Y:S01]  /*3970*/  FMNMX.FTZ R13, R61, R12, !PT ;  /* 0x0000000c3d0d7209 */ /* 0x000fe20007810000 */
[----:B------:R-:W-:Y:S01]  /*3980*/  FFMA.FTZ R12, R38, UR14, -R82 ;  /* 0x0000000e260c7c23 */ /* 0x000fe20008010852 */
[----:B------:R-:W-:Y:S02]  /*3990*/  ISETP.GT.AND P3, PT, R51, 0x58, PT ;  /* 0x000000583300780c */ /* 0x000fe40003f64270 */
[----:B--2---:R-:W-:Y:S02]  /*39a0*/  FSEL R65, R65, -INF , P2 ;  /* 0xff80000041417808 */ /* 0x004fe40001000000 */
[----:B------:R-:W-:Y:S01]  /*39b0*/  FMNMX.FTZ R20, R64, R13, !PT ;  /* 0x0000000d40147209 */ /* 0x000fe20007810000 */
[----:B------:R-:W2:Y:S01]  /*39c0*/  MUFU.TANH R73, R73 ;  /* 0x0000004900497308 */ /* 0x000ea20000002400 */
[----:B------:R-:W-:-:S02]  /*39d0*/  ISETP.GT.AND P2, PT, R51, 0x59, PT ;  /* 0x000000593300780c */ /* 0x000fc40003f44270 */
[----:B-----5:R-:W-:Y:S02]  /*39e0*/  FSEL R68, R68, -INF , P3 ;  /* 0xff80000044447808 */ /* 0x020fe40001800000 */
[----:B------:R-:W-:Y:S02]  /*39f0*/  FMNMX.FTZ R13, R65, R20, !PT ;  /* 0x00000014410d7209 */ /* 0x000fe40007810000 */
[----:B------:R-:W-:Y:S01]  /*3a00*/  ISETP.GT.AND P3, PT, R51, 0x60, PT ;  /* 0x000000603300780c */ /* 0x000fe20003f64270 */
[----:B------:R-:W4:Y:S01]  /*3a10*/  MUFU.TANH R76, R76 ;  /* 0x0000004c004c7308 */ /* 0x000f220000002400 */
[----:B---3--:R-:W-:Y:S02]  /*3a20*/  FSEL R69, R69, -INF , P2 ;  /* 0xff80000045457808 */ /* 0x008fe40001000000 */
[----:B------:R-:W-:Y:S02]  /*3a30*/  FMNMX.FTZ R20, R68, R13, !PT ;  /* 0x0000000d44147209 */ /* 0x000fe40007810000 */
[----:B------:R-:W-:-:S02]  /*3a40*/  ISETP.GT.AND P2, PT, R51, 0x61, PT ;  /* 0x000000613300780c */ /* 0x000fc40003f44270 */
[----:B-1----:R-:W-:Y:S01]  /*3a50*/  FSEL R72, R72, -INF , P3 ;  /* 0xff80000048487808 */ /* 0x002fe20001800000 */
[----:B------:R-:W1:Y:S01]  /*3a60*/  MUFU.TANH R77, R77 ;  /* 0x0000004d004d7308 */ /* 0x000e620000002400 */
[----:B------:R-:W-:Y:S02]  /*3a70*/  FMNMX.FTZ R15, R69, R20, !PT ;  /* 0x00000014450f7209 */ /* 0x000fe40007810000 */
[----:B------:R-:W-:Y:S02]  /*3a80*/  ISETP.GT.AND P3, PT, R51, 0x68, PT ;  /* 0x000000683300780c */ /* 0x000fe40003f64270 */
[----:B--2---:R-:W-:Y:S02]  /*3a90*/  FSEL R73, R73, -INF , P2 ;  /* 0xff80000049497808 */ /* 0x004fe40001000000 */
[----:B------:R-:W-:Y:S01]  /*3aa0*/  FMNMX.FTZ R20, R72, R15, !PT ;  /* 0x0000000f48147209 */ /* 0x000fe20007810000 */
[----:B------:R-:W2:Y:S01]  /*3ab0*/  MUFU.TANH R80, R80 ;  /* 0x0000005000507308 */ /* 0x000ea20000002400 */
[----:B------:R-:W-:-:S02]  /*3ac0*/  ISETP.GT.AND P2, PT, R51, 0x69, PT ;  /* 0x000000693300780c */ /* 0x000fc40003f44270 */
[----:B----4-:R-:W-:Y:S02]  /*3ad0*/  FSEL R76, R76, -INF , P3 ;  /* 0xff8000004c4c7808 */ /* 0x010fe40001800000 */
[----:B------:R-:W-:Y:S02]  /*3ae0*/  FMNMX.FTZ R15, R73, R20, !PT ;  /* 0x00000014490f7209 */ /* 0x000fe40007810000 */
[----:B------:R-:W-:Y:S01]  /*3af0*/  ISETP.GT.AND P3, PT, R51, 0x70, PT ;  /* 0x000000703300780c */ /* 0x000fe20003f64270 */
[----:B------:R-:W3:Y:S01]  /*3b00*/  MUFU.TANH R81, R81 ;  /* 0x0000005100517308 */ /* 0x000ee20000002400 */
[----:B-1----:R-:W-:Y:S02]  /*3b10*/  FSEL R77, R77, -INF , P2 ;  /* 0xff8000004d4d7808 */ /* 0x002fe40001000000 */
[----:B------:R-:W-:Y:S02]  /*3b20*/  FMNMX.FTZ R20, R76, R15, !PT ;  /* 0x0000000f4c147209 */ /* 0x000fe40007810000 */
[----:B------:R-:W-:-:S02]  /*3b30*/  ISETP.GT.AND P2, PT, R51, 0x71, PT ;  /* 0x000000713300780c */ /* 0x000fc40003f44270 */
[----:B------:R-:W-:Y:S01]  /*3b40*/  FMNMX.FTZ R15, R77, R20, !PT ;  /* 0x000000144d0f7209 */ /* 0x000fe20007810000 */
[----:B------:R-:W1:Y:S01]  /*3b50*/  MUFU.TANH R84, R84 ;  /* 0x0000005400547308 */ /* 0x000e620000002400 */
[----:B--2---:R-:W-:Y:S02]  /*3b60*/  FSEL R80, R80, -INF , P3 ;  /* 0xff80000050507808 */ /* 0x004fe40001800000 */
[----:B------:R-:W-:Y:S02]  /*3b70*/  ISETP.GT.AND P3, PT, R51, 0x78, PT ;  /* 0x000000783300780c */ /* 0x000fe40003f64270 */
[----:B------:R-:W-:-:S03]  /*3b80*/  FMNMX.FTZ R20, R80, R15, !PT ;  /* 0x0000000f50147209 */ /* 0x000fc60007810000 */
[----:B------:R-:W2:Y:S01]  /*3b90*/  MUFU.TANH R85, R85 ;  /* 0x0000005500557308 */ /* 0x000ea20000002400 */
[----:B---3--:R-:W-:Y:S02]  /*3ba0*/  FSEL R81, R81, -INF , P2 ;  /* 0xff80000051517808 */ /* 0x008fe40001000000 */
[----:B------:R-:W-:Y:S02]  /*3bb0*/  ISETP.GT.AND P2, PT, R51, 0x79, PT ;  /* 0x000000793300780c */ /* 0x000fe40003f44270 */
[----:B------:R-:W-:Y:S01]  /*3bc0*/  FMNMX.FTZ R21, R81, R20, !PT ;  /* 0x0000001451157209 */ /* 0x000fe20007810000 */
[--C-:B------:R-:W-:Y:S01]  /*3bd0*/  FFMA.FTZ R20, R29, UR14, -R82.reuse ;  /* 0x0000000e1d147c23 */ /* 0x100fe20008010852 */
[----:B------:R-:W-:-:S01]  /*3be0*/  FFMA.FTZ R29, R45, UR14, -R82 ;  /* 0x0000000e2d1d7c23 */ /* 0x000fc20008010852 */
[----:B------:R-:W-:Y:S01]  /*3bf0*/  MUFU.EX2 R51, R31 ;  /* 0x0000001f00337308 */ /* 0x000fe20000000800 */
[----:B-1----:R-:W-:Y:S01]  /*3c00*/  FSEL R84, R84, -INF , P3 ;  /* 0xff80000054547808 */ /* 0x002fe20001800000 */
[----:B------:R-:W-:-:S03]  /*3c10*/  IMAD.MOV.U32 R45, RZ, RZ, R151 ;  /* 0x000000ffff2d7224 */ /* 0x000fc600078e0097 */
[----:B------:R-:W-:Y:S01]  /*3c20*/  FMNMX.FTZ R24, R84, R21, !PT ;  /* 0x0000001554187209 */ /* 0x000fe20007810000 */
[----:B------:R-:W-:-:S02]  /*3c30*/  FFMA.FTZ R21, R35, UR14, -R82 ;  /* 0x0000000e23157c23 */ /* 0x000fc40008010852 */
[----:B------:R-:W-:Y:S01]  /*3c40*/  MUFU.EX2 R26, R26 ;  /* 0x0000001a001a7308 */ /* 0x000fe20000000800 */
[----:B--2---:R-:W-:-:S04]  /*3c50*/  FSEL R85, R85, -INF , P2 ;  /* 0xff80000055557808 */ /* 0x004fc80001000000 */
[----:B------:R-:W-:Y:S01]  /*3c60*/  FMNMX.FTZ R25, R85, R24, !PT ;  /* 0x0000001855197209 */ /* 0x000fe20007810000 */
[----:B------:R-:W-:-:S02]  /*3c70*/  FFMA.FTZ R24, R37, UR14, -R82 ;  /* 0x0000000e25187c23 */ /* 0x000fc40008010852 */
[----:B------:R-:W1:Y:S02]  /*3c80*/  MUFU.EX2 R33, R33 ;  /* 0x0000002100217308 */ /* 0x000e640000000800 */
[----:B------:R-:W2:Y:S06]  /*3c90*/  SHFL.BFLY PT, R28, R25, 0x2, 0x1f ;  /* 0x0c401f00191c7f89 */ /* 0x000eac00000e0000 */
[----:B------:R-:W-:Y:S08]  /*3ca0*/  MUFU.EX2 R3, R3 ;  /* 0x0000000300037308 */ /* 0x000ff00000000800 */
[----:B------:R-:W3:Y:S01]  /*3cb0*/  MUFU.EX2 R4, R4 ;  /* 0x0000000400047308 */ /* 0x000ee20000000800 */
[----:B-1----:R-:W-:-:S07]  /*3cc0*/  FADD.FTZ R38, R26, R33 ;  /* 0x000000211a267221 */ /* 0x002fce0000010000 */
[----:B------:R-:W1:Y:S01]  /*3cd0*/  MUFU.EX2 R5, R5 ;  /* 0x0000000500057308 */ /* 0x000e620000000800 */
[----:B--2---:R-:W-:Y:S01]  /*3ce0*/  FMNMX.FTZ R28, R25, R28, !PT ;  /* 0x0000001c191c7209 */ /* 0x004fe20007810000 */
[----:B------:R-:W-:Y:S01]  /*3cf0*/  FFMA.FTZ R25, R46, UR14, -R82 ;  /* 0x0000000e2e197c23 */ /* 0x000fe20008010852 */
[----:B------:R-:W-:-:S03]  /*3d00*/  IMAD.MOV.U32 R46, RZ, RZ, R151 ;  /* 0x000000ffff2e7224 */ /* 0x000fc600078e0097 */
[----:B------:R-:W2:Y:S02]  /*3d10*/  SHFL.BFLY PT, R161, R28, 0x1, 0x1f ;  /* 0x0c201f001ca17f89 */ /* 0x000ea400000e0000 */
[----:B------:R4:W-:Y:S01]  /*3d20*/  MUFU.EX2 R6, R88 ;  /* 0x0000005800067308 */ /* 0x0009e20000000800 */
[----:B---3--:R-:W-:-:S04]  /*3d30*/  F2FP.SATFINITE.E4M3.F32.PACK_AB_MERGE_C R229, R4, R3, RZ ;  /* 0x0000000304e5723e */ /* 0x008fc800048070ff */
[----:B------:R-:W-:Y:S01]  /*3d40*/  F2FP.SATFINITE.E4M3.F32.PACK_AB_MERGE_C R229, R33, R26, R229 ;  /* 0x0000001a21e5723e */ /* 0x000fe200048070e5 */
[--C-:B------:R-:W-:Y:S02]  /*3d50*/  IMAD.MOV.U32 R33, RZ, RZ, R151.reuse ;  /* 0x000000ffff217224 */ /* 0x100fe400078e0097 */
[----:B------:R-:W-:Y:S01]  /*3d60*/  MUFU.EX2 R13, R36 ;  /* 0x00000024000d7308 */ /* 0x000fe20000000800 */
[--C-:B----4-:R-:W-:Y:S02]  /*3d70*/  IMAD.MOV.U32 R88, RZ, RZ, R151.reuse ;  /* 0x000000ffff587224 */ /* 0x110fe400078e0097 */
[----:B------:R-:W-:-:S05]  /*3d80*/  IMAD.MOV.U32 R26, RZ, RZ, R151 ;  /* 0x000000ffff1a7224 */ /* 0x000fca00078e0097 */
[----:B------:R-:W-:Y:S01]  /*3d90*/  MUFU.EX2 R7, R7 ;  /* 0x0000000700077308 */ /* 0x000fe20000000800 */
[----:B--2---:R-:W-:Y:S01]  /*3da0*/  FMNMX.FTZ R161, R28, R161, !PT ;  /* 0x000000a11ca17209 */ /* 0x004fe20007810000 */
[----:B------:R-:W-:-:S06]  /*3db0*/  IMAD.U32 R28, RZ, RZ, UR14 ;  /* 0x0000000eff1c7e24 */ /* 0x000fcc000f8e00ff */
[----:B------:R2:W-:Y:S01]  /*3dc0*/  MUFU.EX2 R36, R41 ;  /* 0x0000002900247308 */ /* 0x0005e20000000800 */
[C---:B------:R-:W-:Y:S01]  /*3dd0*/  FSETP.NEU.FTZ.AND P2, PT, R161.reuse, -INF , PT ;  /* 0xff800000a100780b */ /* 0x040fe20003f5d000 */
[----:B------:R-:W-:-:S05]  /*3de0*/  FFMA.FTZ R28, R161, R28, -8 ;  /* 0xc1000000a11c7423 */ /* 0x000fca000001001c */
[----:B------:R-:W-:Y:S01]  /*3df0*/  FSEL R31, R28, RZ, P2 ;  /* 0x000000ff1c1f7208 */ /* 0x000fe20001000000 */
[----:B--2---:R-:W-:-:S01]  /*3e00*/  FADD.FTZ R41, R3, R38 ;  /* 0x0000002603297221 */ /* 0x004fc20000010000 */
[----:B------:R-:W2:Y:S01]  /*3e10*/  MUFU.EX2 R10, R10 ;  /* 0x0000000a000a7308 */ /* 0x000ea20000000800 */
[----:B------:R-:W-:Y:S02]  /*3e20*/  PLOP3.LUT P2, PT, PT, PT, UP0, 0x80, 0x0 ;  /* 0x000000000000781c */ /* 0x000fe40003f4f008 */
        /* <DEDUP_REMOVED lines=10> */
[----:B------:R-:W-:Y:S01]  /*3ed0*/  FADD.FTZ R40, R4, R41 ;  /* 0x0000002904287221 */ /* 0x000fe20000010000 */
[----:B------:R-:W-:-:S01]  /*3ee0*/  FFMA.FTZ R62, R62, UR14, -R31 ;  /* 0x0000000e3e3e7c23 */ /* 0x000fc2000801081f */
[--C-:B------:R-:W-:Y:S01]  /*3ef0*/  FFMA.FTZ R63, R63, UR14, -R31.reuse ;  /* 0x0000000e3f3f7c23 */ /* 0x100fe2000801081f */
[----:B------:R-:W-:-:S01]  /*3f00*/  FFMA.FTZ R66, R66, UR14, -R31 ;  /* 0x0000000e42427c23 */ /* 0x000fc2000801081f */
[----:B------:R-:W3:Y:S01]  /*3f10*/  MUFU.EX2 R53, R53 ;  /* 0x0000003500357308 */ /* 0x000ee20000000800 */
[----:B-1----:R-:W-:-:S01]  /*3f20*/  FADD.FTZ R41, R5, R40 ;  /* 0x0000002805297221 */ /* 0x002fc20000010000 */
        /* <DEDUP_REMOVED lines=11> */
[----:B--2---:R-:W-:Y:S01]  /*3fe0*/  F2FP.SATFINITE.E4M3.F32.PACK_AB_MERGE_C R231, R10, R7, RZ ;  /* 0x000000070ae7723e */ /* 0x004fe200048070ff */
[--C-:B------:R-:W-:Y:S01]  /*3ff0*/  FFMA.FTZ R68, R68, UR14, -R31.reuse ;  /* 0x0000000e44447c23 */ /* 0x100fe2000801081f */
[----:B------:R-:W-:-:S01]  /*4000*/  FFMA.FTZ R69, R69, UR14, -R31 ;  /* 0x0000000e45457c23 */ /* 0x000fc2000801081f */
[----:B------:R2:W4:Y:S01]  /*4010*/  MUFU.EX2 R35, R54 ;  /* 0x0000003600237308 */ /* 0x0005220000000800 */
[----:B---3--:R-:W-:-:S01]  /*4020*/  FADD.FTZ R37, R50, R53 ;  /* 0x0000003532257221 */ /* 0x008fc20000010000 */
[--C-:B------:R-:W-:Y:S01]  /*4030*/  FFMA.FTZ R72, R72, UR14, -R31.reuse ;  /* 0x0000000e48487c23 */ /* 0x100fe2000801081f */
[----:B------:R-:W-:-:S01]  /*4040*/  FFMA.FTZ R73, R73, UR14, -R31 ;  /* 0x0000000e49497c23 */ /* 0x000fc2000801081f */
[--C-:B------:R-:W-:Y:S01]  /*4050*/  FFMA.FTZ R76, R76, UR14, -R31.reuse ;  /* 0x0000000e4c4c7c23 */ /* 0x100fe2000801081f */
[----:B------:R-:W-:-:S01]  /*4060*/  FFMA.FTZ R77, R77, UR14, -R31 ;  /* 0x0000000e4d4d7c23 */ /* 0x000fc2000801081f */
[----:B------:R-:W-:Y:S01]  /*4070*/  F2FP.SATFINITE.E4M3.F32.PACK_AB_MERGE_C R231, R6, R5, R231 ;  /* 0x0000000506e7723e */ /* 0x000fe200048070e7 */
[----:B------:R-:W-:-:S01]  /*4080*/  FFMA.FTZ R80, R80, UR14, -R31 ;  /* 0x0000000e50507c23 */ /* 0x000fc2000801081f */
[----:B------:R-:W3:Y:S01]  /*4090*/  MUFU.EX2 R55, R55 ;  /* 0x0000003700377308 */ /* 0x000ee20000000800 */
[----:B-1----:R-:W-:-:S01]  /*40a0*/  FADD.FTZ R38, R52, R37 ;  /* 0x0000002534267221 */ /* 0x002fc20000010000 */
[--C-:B------:R-:W-:Y:S01]  /*40b0*/  FFMA.FTZ R81, R81, UR14, -R31.reuse ;  /* 0x0000000e51517c23 */ /* 0x100fe2000801081f */
[----:B------:R-:W-:-:S01]  /*40c0*/  FFMA.FTZ R84, R84, UR14, -R31 ;  /* 0x0000000e54547c23 */ /* 0x000fc2000801081f */
[----:B------:R-:W-:Y:S01]  /*40d0*/  FFMA.FTZ R31, R85, UR14, -R31 ;  /* 0x0000000e551f7c23 */ /* 0x000fe2000801081f */
[----:B------:R-:W-:-:S02]  /*40e0*/  IMAD.MOV.U32 R85, RZ, RZ, R151 ;  /* 0x000000ffff557224 */ /* 0x000fc400078e0097 */
[----:B--2---:R-:W-:Y:S01]  /*40f0*/  IMAD.MOV.U32 R54, RZ, RZ, R151 ;  /* 0x000000ffff367224 */ /* 0x004fe200078e0097 */
[----:B------:R-:W1:Y:S01]  /*4100*/  MUFU.EX2 R56, R56 ;  /* 0x0000003800387308 */ /* 0x000e620000000800 */
[----:B----4-:R-:W-:-:S01]  /*4110*/  FADD.FTZ R38, R35, R38 ;  /* 0x0000002623267221 */ /* 0x010fc20000010000 */
[----:B------:R-:W-:Y:S01]  /*4120*/  F2FP.SATFINITE.E4M3.F32.PACK_AB_MERGE_C R35, R35, R52, RZ ;  /* 0x000000342323723e */ /* 0x000fe200048070ff */
[--C-:B------:R-:W-:Y:S02]  /*4130*/  IMAD.MOV.U32 R52, RZ, RZ, R151.reuse ;  /* 0x000000ffff347224 */ /* 0x100fe400078e0097 */
[----:B------:R-:W-:Y:S01]  /*4140*/  IMAD.MOV.U32 R40, RZ, RZ, R151 ;  /* 0x000000ffff287224 */ /* 0x000fe200078e0097 */
[----:B------:R-:W-:Y:S01]  /*4150*/  F2FP.SATFINITE.E4M3.F32.PACK_AB_MERGE_C R228, R53, R50, R35 ;  /* 0x0000003235e4723e */ /* 0x000fe20004807023 */
[----:B------:R-:W-:Y:S01]  /*4160*/  IMAD.MOV.U32 R53, RZ, RZ, R151 ;  /* 0x000000ffff357224 */ /* 0x000fe200078e0097 */
[----:B------:R-:W2:Y:S01]  /*4170*/  MUFU.EX2 R57, R57 ;  /* 0x0000003900397308 */ /* 0x000ea20000000800 */
[----:B---3--:R-:W-:-:S01]  /*4180*/  FADD.FTZ R37, R55, R38 ;  /* 0x0000002637257221 */ /* 0x008fc20000010000 */
[----:B------:R-:W-:Y:S01]  /*4190*/  FADD.FTZ R38, R6, R41 ;  /* 0x0000002906267221 */ /* 0x000fe20000010000 */
[----:B------:R-:W-:-:S02]  /*41a0*/  IMAD.MOV.U32 R50, RZ, RZ, R151 ;  /* 0x000000ffff327224 */ /* 0x000fc400078e0097 */
[----:B------:R-:W-:Y:S02]  /*41b0*/  IMAD.MOV.U32 R35, RZ, RZ, R151 ;  /* 0x000000ffff237224 */ /* 0x000fe400078e0097 */
[----:B------:R-:W-:-:S01]  /*41c0*/  FADD.FTZ R41, R7, R38 ;  /* 0x0000002607297221 */ /* 0x000fc20000010000 */
[----:B------:R-:W3:Y:S01]  /*41d0*/  MUFU.EX2 R58, R58 ;  /* 0x0000003a003a7308 */ /* 0x000ee20000000800 */
[----:B-1----:R-:W-:-:S02]  /*41e0*/  FADD.FTZ R2, R56, R37 ;  /* 0x0000002538027221 */ /* 0x002fc40000010000 */
[----:B------:R-:W-:-:S05]  /*41f0*/  FADD.FTZ R41, R10, R41 ;  /* 0x000000290a297221 */ /* 0x000fca0000010000 */
[----:B------:R1:W4:Y:S01]  /*4200*/  MUFU.EX2 R8, R91 ;  /* 0x0000005b00087308 */ /* 0x0003220000000800 */
[----:B--2---:R-:W-:-:S07]  /*4210*/  FADD.FTZ R37, R57, R2 ;  /* 0x0000000239257221 */ /* 0x004fce0000010000 */
[----:B------:R-:W2:Y:S01]  /*4220*/  MUFU.EX2 R59, R59 ;  /* 0x0000003b003b7308 */ /* 0x000ea20000000800 */
[----:B---3--:R-:W-:-:S01]  /*4230*/  FADD.FTZ R2, R58, R37 ;  /* 0x000000253a027221 */ /* 0x008fc20000010000 */
[----:B------:R-:W-:Y:S01]  /*4240*/  F2FP.SATFINITE.E4M3.F32.PACK_AB_MERGE_C R57, R58, R57, RZ ;  /* 0x000000393a39723e */ /* 0x000fe200048070ff */
[--C-:B-1----:R-:W-:Y:S02]  /*4250*/  IMAD.MOV.U32 R91, RZ, RZ, R151.reuse ;  /* 0x000000ffff5b7224 */ /* 0x102fe400078e0097 */
[----:B------:R-:W-:Y:S01]  /*4260*/  IMAD.MOV.U32 R58, RZ, RZ, R151 ;  /* 0x000000ffff3a7224 */ /* 0x000fe200078e0097 */
[----:B------:R-:W-:Y:S01]  /*4270*/  F2FP.SATFINITE.E4M3.F32.PACK_AB_MERGE_C R230, R56, R55, R57 ;  /* 0x0000003738e6723e */ /* 0x000fe20004807039 */
[----:B------:R-:W-:Y:S01]  /*4280*/  IMAD.MOV.U32 R57, RZ, RZ, R151 ;  /* 0x000000ffff397224 */ /* 0x000fe200078e0097 */
[----:B------:R-:W1:Y:S01]  /*4290*/  MUFU.EX2 R9, R9 ;  /* 0x0000000900097308 */ /* 0x000e620000000800 */
[----:B----4-:R-:W-:-:S01]  /*42a0*/  FADD.FTZ R38, R8, R41 ;  /* 0x0000002908267221 */ /* 0x010fc20000010000 */
[----:B------:R-:W-:-:S02]  /*42b0*/  IMAD.MOV.U32 R56, RZ, RZ, R151 ;  /* 0x000000ffff387224 */ /* 0x000fc400078e0097 */
[----:B------:R-:W-:-:S04]  /*42c0*/  IMAD.MOV.U32 R55, RZ, RZ, R151 ;  /* 0x000000ffff377224 */ /* 0x000fc800078e0097 */
        /* <DEDUP_REMOVED lines=11> */
[----:B---3--:R-:W-:-:S01]  /*4380*/  FADD.FTZ R41, R14, R41 ;  /* 0x000000290e297221 */ /* 0x008fc20000010000 */
[----:B------:R-:W-:-:S04]  /*4390*/  F2FP.SATFINITE.E4M3.F32.PACK_AB_MERGE_C R225, R14, R11, RZ ;  /* 0x0000000b0ee1723e */ /* 0x000fc800048070ff */
[----:B------:R-:W-:Y:S02]  /*43a0*/  F2FP.SATFINITE.E4M3.F32.PACK_AB_MERGE_C R225, R9, R8, R225 ;  /* 0x0000000809e1723e */ /* 0x000fe400048070e1 */
[----:B------:R-:W3:Y:S01]  /*43b0*/  MUFU.EX2 R67, R67 ;  /* 0x0000004300437308 */ /* 0x000ee20000000800 */
[----:B--2---:R-:W-:-:S01]  /*43c0*/  FADD.FTZ R2, R66, R37 ;  /* 0x0000002542027221 */ /* 0x004fc20000010000 */
[----:B------:R-:W-:Y:S01]  /*43d0*/  F2FP.SATFINITE.E4M3.F32.PACK_AB_MERGE_C R63, R66, R63, RZ ;  /* 0x0000003f423f723e */ /* 0x000fe200048070ff */
[----:B------:R-:W-:-:S03]  /*43e0*/  IMAD.MOV.U32 R66, RZ, RZ, R151 ;  /* 0x000000ffff427224 */ /* 0x000fc600078e0097 */
[----:B------:R-:W-:Y:S01]  /*43f0*/  F2FP.SATFINITE.E4M3.F32.PACK_AB_MERGE_C R224, R62, R59, R63 ;  /* 0x0000003b3ee0723e */ /* 0x000fe2000480703f */
[----:B------:R-:W-:Y:S01]  /*4400*/  IMAD.MOV.U32 R63, RZ, RZ, R151 ;  /* 0x000000ffff3f7224 */ /* 0x000fe200078e0097 */
[----:B------:R-:W2:Y:S01]  /*4410*/  MUFU.EX2 R70, R70 ;  /* 0x0000004600467308 */ /* 0x000ea20000000800 */
[----:B-1----:R-:W-:-:S01]  /*4420*/  FADD.FTZ R38, R12, R41 ;  /* 0x000000290c267221 */ /* 0x002fc20000010000 */
[--C-:B------:R-:W-:Y:S02]  /*4430*/  IMAD.MOV.U32 R62, RZ, RZ, R151.reuse ;  /* 0x000000ffff3e7224 */ /* 0x100fe400078e0097 */
[--C-:B------:R-:W-:Y:S02]  /*4440*/  IMAD.MOV.U32 R59, RZ, RZ, R151.reuse ;  /* 0x000000ffff3b7224 */ /* 0x100fe400078e0097 */
[----:B------:R-:W-:Y:S01]  /*4450*/  FADD.FTZ R3, R13, R38 ;  /* 0x000000260d037221 */ /* 0x000fe20000010000 */
[----:B------:R-:W-:Y:S01]  /*4460*/  IMAD.MOV.U32 R41, RZ, RZ, R151 ;  /* 0x000000ffff297224 */ /* 0x000fe200078e0097 */
[----:B------:R-:W1:Y:S01]  /*4470*/  MUFU.EX2 R34, R34 ;  /* 0x0000002200227308 */ /* 0x000e620000000800 */
[----:B---3--:R-:W-:-:S01]  /*4480*/  FADD.FTZ R37, R67, R2 ;  /* 0x0000000243257221 */ /* 0x008fc20000010000 */
[----:B------:R-:W-:-:S06]  /*4490*/  IMAD.MOV.U32 R38, RZ, RZ, R151 ;  /* 0x000000ffff267224 */ /* 0x000fcc00078e0097 */
[----:B------:R-:W3:Y:S01]  /*44a0*/  MUFU.EX2 R71, R71 ;  /* 0x0000004700477308 */ /* 0x000ee20000000800 */
[----:B--2---:R-:W-:-:S01]  /*44b0*/  FADD.FTZ R2, R70, R37 ;  /* 0x0000002546027221 */ /* 0x004fc20000010000 */
[----:B------:R-:W-:-:S06]  /*44c0*/  IMAD.MOV.U32 R37, RZ, RZ, R151 ;  /* 0x000000ffff257224 */ /* 0x000fcc00078e0097 */
[----:B------:R-:W2:Y:S01]  /*44d0*/  MUFU.EX2 R79, R32 ;  /* 0x00000020004f7308 */ /* 0x000ea20000000800 */
[----:B-1----:R-:W-:-:S07]  /*44e0*/  FADD.FTZ R4, R34, R3 ;  /* 0x0000000322047221 */ /* 0x002fce0000010000 */
[----:B------:R-:W1:Y:S01]  /*44f0*/  MUFU.EX2 R74, R74 ;  /* 0x0000004a004a7308 */ /* 0x000e620000000800 */
[----:B---3--:R-:W-:-:S07]  /*4500*/  FADD.FTZ R3, R71, R2 ;  /* 0x0000000247037221 */ /* 0x008fce0000010000 */
[----:B------:R3:W4:Y:S01]  /*4510*/  MUFU.EX2 R15, R30 ;  /* 0x0000001e000f7308 */ /* 0x0007220000000800 */
[----:B--2---:R-:W-:-:S01]  /*4520*/  FADD.FTZ R4, R79, R4 ;  /* 0x000000044f047221 */ /* 0x004fc20000010000 */
[----:B------:R-:W-:Y:S01]  /*4530*/  F2FP.SATFINITE.E4M3.F32.PACK_AB_MERGE_C R227, R79, R34, RZ ;  /* 0x000000224fe3723e */ /* 0x000fe200048070ff */
[--C-:B------:R-:W-:Y:S02]  /*4540*/  IMAD.MOV.U32 R79, RZ, RZ, R151.reuse ;  /* 0x000000ffff4f7224 */ /* 0x100fe400078e0097 */
[----:B------:R-:W-:Y:S01]  /*4550*/  IMAD.MOV.U32 R34, RZ, RZ, R151 ;  /* 0x000000ffff227224 */ /* 0x000fe200078e0097 */
[----:B------:R-:W-:Y:S02]  /*4560*/  F2FP.SATFINITE.E4M3.F32.PACK_AB_MERGE_C R227, R13, R12, R227 ;  /* 0x0000000c0de3723e */ /* 0x000fe400048070e3 */
[----:B------:R-:W2:Y:S01]  /*4570*/  MUFU.EX2 R75, R75 ;  /* 0x0000004b004b7308 */ /* 0x000ea20000000800 */
[----:B-1----:R-:W-:-:S01]  /*4580*/  FADD.FTZ R2, R74, R3 ;  /* 0x000000034a027221 */ /* 0x002fc20000010000 */
[----:B---3--:R-:W-:Y:S01]  /*4590*/  FFMA.FTZ R30, R47, UR14, -R82 ;  /* 0x0000000e2f1e7c23 */ /* 0x008fe20008010852 */
[----:B------:R-:W-:Y:S01]  /*45a0*/  F2FP.SATFINITE.E4M3.F32.PACK_AB_MERGE_C R71, R74, R71, RZ ;  /* 0x000000474a47723e */ /* 0x000fe200048070ff */
[----:B------:R-:W-:-:S02]  /*45b0*/  IMAD.MOV.U32 R74, RZ, RZ, R151 ;  /* 0x000000ffff4a7224 */ /* 0x000fc400078e0097 */
[----:B------:R-:W-:Y:S01]  /*45c0*/  IMAD.MOV.U32 R47, RZ, RZ, R151 ;  /* 0x000000ffff2f7224 */ /* 0x000fe200078e0097 */
[----:B------:R-:W-:Y:S01]  /*45d0*/  F2FP.SATFINITE.E4M3.F32.PACK_AB_MERGE_C R226, R70, R67, R71 ;  /* 0x0000004346e2723e */ /* 0x000fe20004807047 */
[----:B------:R-:W1:Y:S01]  /*45e0*/  MUFU.EX2 R20, R20 ;  /* 0x0000001400147308 */ /* 0x000e620000000800 */
[----:B----4-:R-:W-:-:S01]  /*45f0*/  FADD.FTZ R7, R15, R4 ;  /* 0x000000040f077221 */ /* 0x010fc20000010000 */
[--C-:B------:R-:W-:Y:S02]  /*4600*/  IMAD.MOV.U32 R71, RZ, RZ, R151.reuse ;  /* 0x000000ffff477224 */ /* 0x100fe400078e0097 */
[--C-:B------:R-:W-:Y:S02]  /*4610*/  IMAD.MOV.U32 R70, RZ, RZ, R151.reuse ;  /* 0x000000ffff467224 */ /* 0x100fe400078e0097 */
[----:B------:R-:W-:Y:S02]  /*4620*/  IMAD.MOV.U32 R67, RZ, RZ, R151 ;  /* 0x000000ffff437224 */ /* 0x000fe400078e0097 */
[----:B------:R-:W3:Y:S01]  /*4630*/  MUFU.EX2 R78, R78 ;  /* 0x0000004e004e7308 */ /* 0x000ee20000000800 */
[----:B--2---:R-:W-:-:S07]  /*4640*/  FADD.FTZ R3, R75, R2 ;  /* 0x000000024b037221 */ /* 0x004fce0000010000 */
[----:B------:R2:W4:Y:S01]  /*4650*/  MUFU.EX2 R32, R27 ;  /* 0x0000001b00207308 */ /* 0x0005220000000800 */
[----:B-1----:R-:W-:-:S07]  /*4660*/  FADD.FTZ R7, R20, R7 ;  /* 0x0000000714077221 */ /* 0x002fce0000010000 */
[----:B------:R-:W1:Y:S01]  /*4670*/  MUFU.EX2 R60, R60 ;  /* 0x0000003c003c7308 */ /* 0x000e620000000800 */
[----:B---3--:R-:W-:-:S01]  /*4680*/  FADD.FTZ R3, R78, R3 ;  /* 0x000000034e037221 */ /* 0x008fc20000010000 */
[----:B--2---:R-:W-:Y:S01]  /*4690*/  FFMA.FTZ R27, R48, UR14, -R82 ;  /* 0x0000000e301b7c23 */ /* 0x004fe20008010852 */
[--C-:B------:R-:W-:Y:S02]  /*46a0*/  IMAD.MOV.U32 R82, RZ, RZ, R151.reuse ;  /* 0x000000ffff527224 */ /* 0x100fe400078e0097 */
[----:B------:R-:W-:-:S03]  /*46b0*/  IMAD.MOV.U32 R48, RZ, RZ, R151 ;  /* 0x000000ffff307224 */ /* 0x000fc600078e0097 */
[----:B------:R-:W2:Y:S01]  /*46c0*/  MUFU.EX2 R61, R61 ;  /* 0x0000003d003d7308 */ /* 0x000ea20000000800 */
[----:B----4-:R-:W-:-:S01]  /*46d0*/  FADD.FTZ R4, R32, R7 ;  /* 0x0000000720047221 */ /* 0x010fc20000010000 */
[----:B------:R-:W-:-:S03]  /*46e0*/  F2FP.SATFINITE.E4M3.F32.PACK_AB_MERGE_C R32, R51, R32, RZ ;  /* 0x000000203320723e */ /* 0x000fc600048070ff */
[----:B------:R-:W-:Y:S01]  /*46f0*/  FADD.FTZ R4, R51, R4 ;  /* 0x0000000433047221 */ /* 0x000fe20000010000 */
[----:B------:R-:W-:Y:S01]  /*4700*/  F2FP.SATFINITE.E4M3.F32.PACK_AB_MERGE_C R221, R20, R15, R32 ;  /* 0x0000000f14dd723e */ /* 0x000fe20004807020 */
[----:B------:R-:W-:Y:S01]  /*4710*/  IMAD.MOV.U32 R51, RZ, RZ, R151 ;  /* 0x000000ffff337224 */ /* 0x000fe200078e0097 */
[----:B------:R-:W3:Y:S01]  /*4720*/  MUFU.EX2 R21, R21 ;  /* 0x0000001500157308 */ /* 0x000ee20000000800 */
[----:B-1----:R-:W-:-:S01]  /*4730*/  FADD.FTZ R2, R60, R3 ;  /* 0x000000033c027221 */ /* 0x002fc20000010000 */
[----:B------:R-:W-:-:S06]  /*4740*/  IMAD.MOV.U32 R32, RZ, RZ, R151 ;  /* 0x000000ffff207224 */ /* 0x000fcc00078e0097 */
[----:B------:R-:W1:Y:S01]  /*4750*/  MUFU.EX2 R64, R64 ;  /* 0x0000004000407308 */ /* 0x000e620000000800 */
[C---:B--2---:R-:W-:Y:S01]  /*4760*/  F2FP.SATFINITE.E4M3.F32.PACK_AB_MERGE_C R60, R61.reuse, R60, RZ ;  /* 0x0000003c3d3c723e */ /* 0x044fe200048070ff */
[----:B------:R-:W-:-:S03]  /*4770*/  FADD.FTZ R61, R61, R2 ;  /* 0x000000023d3d7221 */ /* 0x000fc60000010000 */
[----:B------:R-:W-:Y:S01]  /*4780*/  F2FP.SATFINITE.E4M3.F32.PACK_AB_MERGE_C R220, R78, R75, R60 ;  /* 0x0000004b4edc723e */ /* 0x000fe2000480703c */
[----:B------:R-:W-:Y:S02]  /*4790*/  IMAD.MOV.U32 R78, RZ, RZ, R151 ;  /* 0x000000ffff4e7224 */ /* 0x000fe400078e0097 */
[----:B------:R-:W2:Y:S01]  /*47a0*/  MUFU.EX2 R24, R24 ;  /* 0x0000001800187308 */ /* 0x000ea20000000800 */
[----:B---3--:R-:W-:-:S01]  /*47b0*/  FADD.FTZ R3, R21, R4 ;  /* 0x0000000415037221 */ /* 0x008fc20000010000 */
[--C-:B------:R-:W-:Y:S02]  /*47c0*/  IMAD.MOV.U32 R75, RZ, RZ, R151.reuse ;  /* 0x000000ffff4b7224 */ /* 0x100fe400078e0097 */
[----:B------:R-:W-:-:S04]  /*47d0*/  IMAD.MOV.U32 R60, RZ, RZ, R151 ;  /* 0x000000ffff3c7224 */ /* 0x000fc800078e0097 */
[----:B------:R-:W3:Y:S01]  /*47e0*/  MUFU.EX2 R65, R65 ;  /* 0x0000004100417308 */ /* 0x000ee20000000800 */
[----:B-1----:R-:W-:-:S01]  /*47f0*/  FADD.FTZ R2, R64, R61 ;  /* 0x0000003d40027221 */ /* 0x002fc20000010000 */
[----:B------:R-:W-:-:S06]  /*4800*/  IMAD.MOV.U32 R61, RZ, RZ, R151 ;  /* 0x000000ffff3d7224 */ /* 0x000fcc00078e0097 */
[----:B------:R-:W1:Y:S01]  /*4810*/  MUFU.EX2 R39, R39 ;  /* 0x0000002700277308 */ /* 0x000e620000000800 */
[----:B--2---:R-:W-:-:S07]  /*4820*/  FADD.FTZ R4, R24, R3 ;  /* 0x0000000318047221 */ /* 0x004fce0000010000 */
[----:B------:R-:W2:Y:S01]  /*4830*/  MUFU.EX2 R68, R68 ;  /* 0x0000004400447308 */ /* 0x000ea20000000800 */
[----:B---3--:R-:W-:-:S07]  /*4840*/  FADD.FTZ R3, R65, R2 ;  /* 0x0000000241037221 */ /* 0x008fce0000010000 */
[----:B------:R-:W3:Y:S01]  /*4850*/  MUFU.EX2 R69, R69 ;  /* 0x0000004500457308 */ /* 0x000ee20000000800 */
[----:B-1----:R-:W-:-:S01]  /*4860*/  FADD.FTZ R5, R39, R4 ;  /* 0x0000000427057221 */ /* 0x002fc20000010000 */
[----:B------:R-:W-:-:S03]  /*4870*/  F2FP.SATFINITE.E4M3.F32.PACK_AB_MERGE_C R39, R36, R39, RZ ;  /* 0x000000272427723e */ /* 0x000fc600048070ff */
[----:B------:R-:W-:Y:S01]  /*4880*/  FADD.FTZ R5, R36, R5 ;  /* 0x0000000524057221 */ /* 0x000fe20000010000 */
[----:B------:R-:W-:Y:S01]  /*4890*/  F2FP.SATFINITE.E4M3.F32.PACK_AB_MERGE_C R223, R24, R21, R39 ;  /* 0x0000001518df723e */ /* 0x000fe20004807027 */
[----:B------:R-:W-:Y:S01]  /*48a0*/  IMAD.MOV.U32 R39, RZ, RZ, R151 ;  /* 0x000000ffff277224 */ /* 0x000fe200078e0097 */
[----:B------:R-:W-:Y:S01]  /*48b0*/  MUFU.EX2 R44, R44 ;  /* 0x0000002c002c7308 */ /* 0x000fe20000000800 */
[----:B--2---:R-:W-:-:S01]  /*48c0*/  FADD.FTZ R2, R68, R3 ;  /* 0x0000000344027221 */ /* 0x004fc20000010000 */
[--C-:B------:R-:W-:Y:S02]  /*48d0*/  IMAD.MOV.U32 R36, RZ, RZ, R151.reuse ;  /* 0x000000ffff247224 */ /* 0x100fe400078e0097 */
[----:B------:R-:W-:-:S04]  /*48e0*/  IMAD.MOV.U32 R24, RZ, RZ, R151 ;  /* 0x000000ffff187224 */ /* 0x000fc800078e0097 */
[----:B------:R-:W1:Y:S01]  /*48f0*/  MUFU.EX2 R29, R29 ;  /* 0x0000001d001d7308 */ /* 0x000e620000000800 */
[C---:B---3--:R-:W-:Y:S01]  /*4900*/  F2FP.SATFINITE.E4M3.F32.PACK_AB_MERGE_C R68, R69.reuse, R68, RZ ;  /* 0x000000444544723e */ /* 0x048fe200048070ff */
[----:B------:R-:W-:-:S03]  /*4910*/  FADD.FTZ R69, R69, R2 ;  /* 0x0000000245457221 */ /* 0x000fc60000010000 */
[----:B------:R-:W-:Y:S01]  /*4920*/  F2FP.SATFINITE.E4M3.F32.PACK_AB_MERGE_C R222, R65, R64, R68 ;  /* 0x0000004041de723e */ /* 0x000fe20004807044 */
[--C-:B------:R-:W-:Y:S02]  /*4930*/  IMAD.MOV.U32 R68, RZ, RZ, R151.reuse ;  /* 0x000000ffff447224 */ /* 0x100fe400078e0097 */
[----:B------:R-:W2:Y:S01]  /*4940*/  MUFU.EX2 R42, R42 ;  /* 0x0000002a002a7308 */ /* 0x000ea20000000800 */
[--C-:B------:R-:W-:Y:S02]  /*4950*/  IMAD.MOV.U32 R65, RZ, RZ, R151.reuse ;  /* 0x000000ffff417224 */ /* 0x100fe400078e0097 */
[----:B------:R-:W-:-:S05]  /*4960*/  IMAD.MOV.U32 R64, RZ, RZ, R151 ;  /* 0x000000ffff407224 */ /* 0x000fca00078e0097 */
[----:B------:R-:W3:Y:S01]  /*4970*/  MUFU.EX2 R72, R72 ;  /* 0x0000004800487308 */ /* 0x000ee20000000800 */
[----:B-1----:R-:W-:-:S07]  /*4980*/  F2FP.SATFINITE.E4M3.F32.PACK_AB_MERGE_C R3, R29, R44, RZ ;  /* 0x0000002c1d03723e */ /* 0x002fce00048070ff */
[----:B------:R-:W1:Y:S01]  /*4990*/  MUFU.EX2 R43, R43 ;  /* 0x0000002b002b7308 */ /* 0x000e620000000800 */
[----:B--2---:R-:W-:-:S07]  /*49a0*/  FADD.FTZ R4, R42, R5 ;  /* 0x000000052a047221 */ /* 0x004fce0000010000 */
[----:B------:R-:W2:Y:S01]  /*49b0*/  MUFU.EX2 R73, R73 ;  /* 0x0000004900497308 */ /* 0x000ea20000000800 */
[----:B---3--:R-:W-:-:S01]  /*49c0*/  FADD.FTZ R2, R72, R69 ;  /* 0x0000004548027221 */ /* 0x008fc20000010000 */
[----:B------:R-:W-:-:S06]  /*49d0*/  IMAD.MOV.U32 R69, RZ, RZ, R151 ;  /* 0x000000ffff457224 */ /* 0x000fcc00078e0097 */
[----:B------:R-:W3:Y:S01]  /*49e0*/  MUFU.EX2 R76, R76 ;  /* 0x0000004c004c7308 */ /* 0x000ee20000000800 */
[C---:B-1----:R-:W-:Y:S01]  /*49f0*/  F2FP.SATFINITE.E4M3.F32.PACK_AB_MERGE_C R217, R43.reuse, R42, R3 ;  /* 0x0000002a2bd9723e */ /* 0x042fe20004807003 */
[----:B------:R-:W-:Y:S01]  /*4a00*/  FADD.FTZ R43, R43, R4 ;  /* 0x000000042b2b7221 */ /* 0x000fe20000010000 */
[----:B------:R-:W-:-:S03]  /*4a10*/  IMAD.MOV.U32 R42, RZ, RZ, R151 ;  /* 0x000000ffff2a7224 */ /* 0x000fc600078e0097 */
[----:B------:R-:W-:Y:S01]  /*4a20*/  FADD.FTZ R44, R44, R43 ;  /* 0x0000002b2c2c7221 */ /* 0x000fe20000010000 */
[----:B------:R-:W-:Y:S01]  /*4a30*/  IMAD.MOV.U32 R43, RZ, RZ, R151 ;  /* 0x000000ffff2b7224 */ /* 0x000fe200078e0097 */
[----:B------:R-:W1:Y:S01]  /*4a40*/  MUFU.EX2 R77, R77 ;  /* 0x0000004d004d7308 */ /* 0x000e620000000800 */
[----:B--2---:R-:W-:-:S01]  /*4a50*/  FADD.FTZ R3, R73, R2 ;  /* 0x0000000249037221 */ /* 0x004fc20000010000 */
[----:B------:R-:W-:Y:S01]  /*4a60*/  FADD.FTZ R44, R29, R44 ;  /* 0x0000002c1d2c7221 */ /* 0x000fe20000010000 */
[----:B------:R-:W-:-:S05]  /*4a70*/  IMAD.MOV.U32 R29, RZ, RZ, R151 ;  /* 0x000000ffff1d7224 */ /* 0x000fca00078e0097 */
[----:B------:R-:W-:Y:S01]  /*4a80*/  MUFU.EX2 R27, R27 ;  /* 0x0000001b001b7308 */ /* 0x000fe20000000800 */
[----:B---3--:R-:W-:-:S07]  /*4a90*/  FADD.FTZ R2, R76, R3 ;  /* 0x000000034c027221 */ /* 0x008fce0000010000 */
[----:B------:R2:W3:Y:S01]  /*4aa0*/  MUFU.EX2 R28, R49 ;  /* 0x00000031001c7308 */ /* 0x0004e20000000800 */
[C---:B-1----:R-:W-:Y:S01]  /*4ab0*/  F2FP.SATFINITE.E4M3.F32.PACK_AB_MERGE_C R76, R77.reuse, R76, RZ ;  /* 0x0000004c4d4c723e */ /* 0x042fe200048070ff */
[----:B------:R-:W-:-:S03]  /*4ac0*/  FADD.FTZ R77, R77, R2 ;  /* 0x000000024d4d7221 */ /* 0x000fc60000010000 */
[----:B------:R-:W-:Y:S01]  /*4ad0*/  F2FP.SATFINITE.E4M3.F32.PACK_AB_MERGE_C R216, R73, R72, R76 ;  /* 0x0000004849d8723e */ /* 0x000fe2000480704c */
[--C-:B------:R-:W-:Y:S02]  /*4ae0*/  IMAD.MOV.U32 R76, RZ, RZ, R151.reuse ;  /* 0x000000ffff4c7224 */ /* 0x100fe400078e0097 */
[----:B------:R-:W1:Y:S01]  /*4af0*/  MUFU.EX2 R25, R25 ;  /* 0x0000001900197308 */ /* 0x000e620000000800 */
[--C-:B------:R-:W-:Y:S02]  /*4b00*/  IMAD.MOV.U32 R73, RZ, RZ, R151.reuse ;  /* 0x000000ffff497224 */ /* 0x100fe400078e0097 */
[--C-:B------:R-:W-:Y:S02]  /*4b10*/  IMAD.MOV.U32 R72, RZ, RZ, R151.reuse ;  /* 0x000000ffff487224 */ /* 0x100fe400078e0097 */
[----:B--2---:R-:W-:-:S03]  /*4b20*/  IMAD.MOV.U32 R49, RZ, RZ, R151 ;  /* 0x000000ffff317224 */ /* 0x004fc600078e0097 */
[----:B------:R-:W2:Y:S01]  /*4b30*/  MUFU.EX2 R80, R80 ;  /* 0x0000005000507308 */ /* 0x000ea20000000800 */
[----:B---3--:R-:W-:-:S07]  /*4b40*/  F2FP.SATFINITE.E4M3.F32.PACK_AB_MERGE_C R4, R28, R27, RZ ;  /* 0x0000001b1c04723e */ /* 0x008fce00048070ff */
[----:B------:R-:W3:Y:S01]  /*4b50*/  MUFU.EX2 R30, R30 ;  /* 0x0000001e001e7308 */ /* 0x000ee20000000800 */
[----:B-1----:R-:W-:-:S01]  /*4b60*/  FADD.FTZ R3, R25, R44 ;  /* 0x0000002c19037221 */ /* 0x002fc20000010000 */
[----:B------:R-:W-:-:S06]  /*4b70*/  MOV R44, R151 ;  /* 0x00000097002c7202 */ /* 0x000fcc0000000f00 */
[----:B------:R-:W1:Y:S01]  /*4b80*/  MUFU.EX2 R81, R81 ;  /* 0x0000005100517308 */ /* 0x000e620000000800 */
[----:B--2---:R-:W-:-:S01]  /*4b90*/  FADD.FTZ R2, R80, R77 ;  /* 0x0000004d50027221 */ /* 0x004fc20000010000 */
[----:B------:R-:W-:-:S06]  /*4ba0*/  IMAD.MOV.U32 R77, RZ, RZ, R151 ;  /* 0x000000ffff4d7224 */ /* 0x000fcc00078e0097 */
[----:B------:R-:W-:Y:S01]  /*4bb0*/  MUFU.EX2 R84, R84 ;  /* 0x0000005400547308 */ /* 0x000fe20000000800 */
[C---:B---3--:R-:W-:Y:S01]  /*4bc0*/  F2FP.SATFINITE.E4M3.F32.PACK_AB_MERGE_C R219, R30.reuse, R25, R4 ;  /* 0x000000191edb723e */ /* 0x048fe20004807004 */
[----:B------:R-:W-:Y:S01]  /*4bd0*/  FADD.FTZ R30, R30, R3 ;  /* 0x000000031e1e7221 */ /* 0x000fe20000010000 */
[----:B------:R-:W-:-:S03]  /*4be0*/  IMAD.MOV.U32 R25, RZ, RZ, R151 ;  /* 0x000000ffff197224 */ /* 0x000fc600078e0097 */
[----:B------:R-:W-:Y:S01]  /*4bf0*/  FADD.FTZ R27, R27, R30 ;  /* 0x0000001e1b1b7221 */ /* 0x000fe20000010000 */
[----:B------:R-:W-:Y:S01]  /*4c00*/  IMAD.MOV.U32 R30, RZ, RZ, R151 ;  /* 0x000000ffff1e7224 */ /* 0x000fe200078e0097 */
[----:B------:R-:W2:Y:S01]  /*4c10*/  MUFU.EX2 R31, R31 ;  /* 0x0000001f001f7308 */ /* 0x000ea20000000800 */
[----:B-1----:R-:W-:-:S01]  /*4c20*/  FADD.FTZ R3, R81, R2 ;  /* 0x0000000251037221 */ /* 0x002fc20000010000 */
[----:B--2---:R-:W-:-:S03]  /*4c30*/  F2FP.SATFINITE.E4M3.F32.PACK_AB_MERGE_C R2, R31, R84, RZ ;  /* 0x000000541f02723e */ /* 0x004fc600048070ff */
[----:B------:R-:W-:Y:S01]  /*4c40*/  FADD.FTZ R84, R84, R3 ;  /* 0x0000000354547221 */ /* 0x000fe20000010000 */
[----:B------:R-:W-:Y:S01]  /*4c50*/  F2FP.SATFINITE.E4M3.F32.PACK_AB_MERGE_C R218, R81, R80, R2 ;  /* 0x0000005051da723e */ /* 0x000fe20004807002 */
[----:B------:R-:W-:Y:S02]  /*4c60*/  FADD.FTZ R2, R28, R27 ;  /* 0x0000001b1c027221 */ /* 0x000fe40000010000 */
[----:B------:R-:W-:-:S01]  /*4c70*/  FADD.FTZ R3, R31, R84 ;  /* 0x000000541f037221 */ /* 0x000fc20000010000 */
[--C-:B------:R-:W-:Y:S01]  /*4c80*/  IMAD.MOV.U32 R84, RZ, RZ, R151.reuse ;  /* 0x000000ffff547224 */ /* 0x100fe200078e0097 */
[----:B------:R-:W-:Y:S01]  /*4c90*/  MOV R81, R151 ;  /* 0x0000009700517202 */ /* 0x000fe20000000f00 */
[--C-:B------:R-:W-:Y:S02]  /*4ca0*/  IMAD.MOV.U32 R80, RZ, RZ, R151.reuse ;  /* 0x000000ffff507224 */ /* 0x100fe400078e0097 */
[--C-:B------:R-:W-:Y:S02]  /*4cb0*/  IMAD.MOV.U32 R31, RZ, RZ, R151.reuse ;  /* 0x000000ffff1f7224 */ /* 0x100fe400078e0097 */
        /* <DEDUP_REMOVED lines=70> */
[----:B------:R-:W-:Y:S01]  /*5120*/  ULDC UR57, c[0x0][0x2e0] ;  /* 0x0000b80000397ab9 */ /* 0x000fe20000000800 */
[----:B------:R-:W-:Y:S01]  /*5130*/  ULDC UR56, c[0x0][0x288] ;  /* 0x0000a20000387ab9 */ /* 0x000fe20000000800 */
[----:B------:R-:W-:Y:S01]  /*5140*/  ULDC UR58, c[0x0][0x404] ;  /* 0x00010100003a7ab9 */ /* 0x000fe20000000800 */
[----:B------:R-:W-:Y:S01]  /*5150*/  ULDC UR53, c[0x0][0x988] ;  /* 0x0002620000357ab9 */ /* 0x000fe20000000800 */
[----:B------:R-:W-:-:S05]  /*5160*/  ULDC.64 UR40, c[0x0][0x3f8] ;  /* 0x0000fe0000287ab9 */ /* 0x000fca0000000a00 */
.L_x_1861:
[----:B------:R-:W-:Y:S01]  /*5170*/  ISETP.NE.AND P3, PT, RZ, UR45, PT ;  /* 0x0000002dff007c0c */ /* 0x000fe2000bf65270 */
[----:B------:R-:W-:-:S04]  /*5180*/  UISETP.NE.AND UP0, UPT, UR37, 0x1, UPT ;  /* 0x000000012500788c */ /* 0x000fc8000bf05270 */
[----:B------:R-:W-:-:S04]  /*5190*/  USEL UR36, URZ, 0x1, UP0 ;  /* 0x000000013f247887 */ /* 0x000fc80008000000 */
[----:B------:R-:W-:-:S04]  /*51a0*/  ULOP3.LUT UR36, UR7, UR36, URZ, 0x3c, !UPT ;  /* 0x0000002407247292 */ /* 0x000fc8000f8e3c3f */
[----:B------:R-:W-:Y:S08]  /*51b0*/  @P3 BRA `(.L_x_1852) ;  /* 0x0000000000383947 */ /* 0x000ff00003800000 */
[----:B------:R-:W-:Y:S05]  /*51c0*/  @!P0 BRA `(.L_x_1853) ;  /* 0x0000000000048947 */ /* 0x000fea0003800000 */
[----:B------:R-:W-:Y:S01]  /*51d0*/  BPT.TRAP 0x1 ;  /* 0x000000040000795c */ /* 0x000fe20000300000 */
.L_x_1853:
        /* <DEDUP_REMOVED lines=9> */
.L_x_1854:
[----:B--2---:R-:W-:Y:S05]  /*5270*/  @P2 BRA `(.L_x_1852) ;  /* 0x0000000000082947 */ /* 0x004fea0003800000 */
[----:B------:R-:W2:Y:S02]  /*5280*/  SYNCS.PHASECHK.TRANS64.TRYWAIT P2, [UR6+0x38830], R6 ;  /* 0x03883006ff0075a7 */ /* 0x000ea40008040146 */
[----:B--2---:R-:W-:Y:S05]  /*5290*/  @!P2 BRA `(.L_x_1855) ;  /* 0x000000d40014a947 */ /* 0x004fea0003800000 */
.L_x_1852:
        /* <DEDUP_REMOVED lines=51> */
.L_x_1857:
[----:B------:R-:W-:Y:S01]  /*55d0*/  ULEA UR10, UR37, UR38, 0x3 ;  /* 0x00000026250a7291 */ /* 0x000fe2000f8e183f */
[----:B------:R-:W-:-:S05]  /*55e0*/  IMAD.U32 R6, RZ, RZ, UR7 ;  /* 0x00000007ff067e24 */ /* 0x000fca000f8e00ff */
[----:B------:R-:W-:-:S04]  /*55f0*/  SHF.L.U32 R6, R6, 0x1f, RZ ;  /* 0x0000001f06067819 */ /* 0x000fc800000006ff */
[----:B------:R1:W2:Y:S01]  /*5600*/  SYNCS.PHASECHK.TRANS64.TRYWAIT P2, [UR10+0x38850], R6 ;  /* 0x03885006ff0075a7 */ /* 0x0002a2000804014a */
[----:B------:R-:W-:Y:S05]  /*5610*/  @!P0 BRA `(.L_x_1858) ;  /* 0x0000000000048947 */ /* 0x000fea0003800000 */
[----:B------:R-:W-:Y:S01]  /*5620*/  BPT.TRAP 0x1 ;  /* 0x000000040000795c */ /* 0x000fe20000300000 */
.L_x_1858:
[----:B--2---:R-:W-:Y:S05]  /*5630*/  @P2 BRA `(.L_x_1856) ;  /* 0x0000000000082947 */ /* 0x004fea0003800000 */
[----:B------:R-:W2:Y:S02]  /*5640*/  SYNCS.PHASECHK.TRANS64.TRYWAIT P2, [UR10+0x38850], R6 ;  /* 0x03885006ff0075a7 */ /* 0x000ea4000804014a */
[----:B--2---:R-:W-:Y:S05]  /*5650*/  @!P2 BRA `(.L_x_1859) ;  /* 0x000000d0003ca947 */ /* 0x004fea0003800000 */
.L_x_1856:
[----:B------:R-:W-:Y:S01]  /*5660*/  UIADD3 UR7, UR38, 0x400, URZ ;  /* 0x0000040026077890 */ /* 0x000fe2000fffe03f */
[----:B------:R-:W-:Y:S01]  /*5670*/  WARPGROUP.ARRIVE ;  /* 0x00000000000079c5 */ /* 0x000fe20000000000 */
[----:B------:R-:W-:Y:S01]  /*5680*/  UMOV UR11, 0x40000040 ;  /* 0x40000040000b7882 */ /* 0x000fe20000000000 */
[----:B------:R-:W-:Y:S01]  /*5690*/  UISETP.NE.U32.AND UP0, UPT, UR40, URZ, UPT ;  /* 0x0000003f2800728c */ /* 0x000fe2000bf05070 */
[C---:B-12---:R-:W-:Y:S01]  /*56a0*/  FMUL.FTZ R6, R0.reuse, R152 ;  /* 0x0000009800067220 */ /* 0x046fe20000410000 */
[----:B------:R-:W-:Y:S01]  /*56b0*/  USHF.R.U32.HI UR7, URZ, 0x4, UR7 ;  /* 0x000000043f077899 */ /* 0x000fe20008011607 */
[C---:B------:R-:W-:Y:S01]  /*56c0*/  FMUL.FTZ R7, R0.reuse, R153 ;  /* 0x0000009900077220 */ /* 0x040fe20000410000 */
[----:B------:R-:W-:Y:S01]  /*56d0*/  UISETP.NE.AND.EX UP0, UPT, UR41, URZ, UPT, UP0 ;  /* 0x0000003f2900728c */ /* 0x000fe2000bf05300 */
[C---:B------:R-:W-:Y:S01]  /*56e0*/  FMUL.FTZ R21, R0.reuse, R163 ;  /* 0x000000a300157220 */ /* 0x040fe20000410000 */
[----:B------:R-:W-:Y:S01]  /*56f0*/  ULOP3.LUT UR7, UR7, 0x3fff, URZ, 0xc0, !UPT ;  /* 0x00003fff07077892 */ /* 0x000fe2000f8ec03f */
[C---:B------:R-:W-:Y:S01]  /*5700*/  FMUL.FTZ R163, R0.reuse, R175 ;  /* 0x000000af00a37220 */ /* 0x040fe20000410000 */
[----:B------:R-:W1:Y:S01]  /*5710*/  MUFU.TANH R6, R6 ;  /* 0x0000000600067308 */ /* 0x000e620000002400 */
[----:B------:R-:W-:Y:S01]  /*5720*/  IMAD.MOV.U32 R175, RZ, RZ, -0x2 ;  /* 0xfffffffeffaf7424 */ /* 0x000fe200078e00ff */
[----:B------:R-:W-:Y:S01]  /*5730*/  ULOP3.LUT UR7, UR7, 0x10000, URZ, 0xfc, !UPT ;  /* 0x0001000007077892 */ /* 0x000fe2000f8efc3f */
[C---:B------:R-:W-:Y:S01]  /*5740*/  FMUL.FTZ R10, R0.reuse, R156 ;  /* 0x0000009c000a7220 */ /* 0x040fe20000410000 */
[C---:B------:R-:W-:Y:S01]  /*5750*/  FMUL.FTZ R152, R0.reuse, R164 ;  /* 0x000000a400987220 */ /* 0x040fe20000410000 */
[C---:B------:R-:W-:Y:S01]  /*5760*/  FMUL.FTZ R164, R0.reuse, R176 ;  /* 0x000000b000a47220 */ /* 0x040fe20000410000 */
[----:B------:R-:W-:Y:S01]  /*5770*/  ULEA UR7, UR37, UR7, 0xb ;  /* 0x0000000725077291 */ /* 0x000fe2000f8e583f */
[C---:B------:R-:W-:Y:S01]  /*5780*/  FMUL.FTZ R11, R0.reuse, R157 ;  /* 0x0000009d000b7220 */ /* 0x040fe20000410000 */
[----:B------:R-:W2:Y:S01]  /*5790*/  MUFU.TANH R7, R7 ;  /* 0x0000000700077308 */ /* 0x000ea20000002400 */
        /* <DEDUP_REMOVED lines=10> */
[C---:B------:R-:W-:Y:S01]  /*5840*/  FMUL.FTZ R169, R0.reuse, R181 ;  /* 0x000000b500a97220 */ /* 0x040fe20000410000 */
[C---:B------:R-:W-:Y:S01]  /*5850*/  FMUL.FTZ R156, R0.reuse, R168 ;  /* 0x000000a8009c7220 */ /* 0x040fe20000410000 */
[C---:B------:R-:W-:Y:S01]  /*5860*/  FMUL.FTZ R160, R0.reuse, R172 ;  /* 0x000000ac00a07220 */ /* 0x040fe20000410000 */
[C---:B------:R-:W-:Y:S01]  /*5870*/  FMUL.FTZ R13, R0.reuse, R159 ;  /* 0x0000009f000d7220 */ /* 0x040fe20000410000 */
[C---:B------:R-:W-:Y:S01]  /*5880*/  FMUL.FTZ R161, R0.reuse, R173 ;  /* 0x000000ad00a17220 */ /* 0x040fe20000410000 */
[C---:B------:R-:W-:Y:S01]  /*5890*/  FMUL.FTZ R159, R0.reuse, R171 ;  /* 0x000000ab009f7220 */ /* 0x040fe20000410000 */
[----:B------:R-:W4:Y:S01]  /*58a0*/  MUFU.TANH R11, R11 ;  /* 0x0000000b000b7308 */ /* 0x000f220000002400 */
[C---:B------:R-:W-:Y:S01]  /*58b0*/  FMUL.FTZ R171, R0.reuse, R183 ;  /* 0x000000b700ab7220 */ /* 0x040fe20000410000 */
[C---:B------:R-:W-:Y:S01]  /*58c0*/  FMUL.FTZ R168, R0.reuse, R180 ;  /* 0x000000b400a87220 */ /* 0x040fe20000410000 */
[C---:B------:R-:W-:Y:S01]  /*58d0*/  FMUL.FTZ R173, R0.reuse, R185 ;  /* 0x000000b900ad7220 */ /* 0x040fe20000410000 */
[C---:B------:R-:W-:Y:S01]  /*58e0*/  FMUL.FTZ R172, R0.reuse, R184 ;  /* 0x000000b800ac7220 */ /* 0x040fe20000410000 */
[C---:B------:R-:W-:Y:S01]  /*58f0*/  FMUL.FTZ R9, R0.reuse, R155 ;  /* 0x0000009b00097220 */ /* 0x040fe20000410000 */
[C---:B------:R-:W-:Y:S01]  /*5900*/  FMUL.FTZ R155, R0.reuse, R167 ;  /* 0x000000a7009b7220 */ /* 0x040fe20000410000 */
[C---:B------:R-:W-:Y:S01]  /*5910*/  FMUL.FTZ R167, R0.reuse, R179 ;  /* 0x000000b300a77220 */ /* 0x040fe20000410000 */
[----:B------:R-:W5:Y:S01]  /*5920*/  MUFU.TANH R14, R14 ;  /* 0x0000000e000e7308 */ /* 0x000f620000002400 */
        /* <DEDUP_REMOVED lines=19> */
[----:B------:R-:W-:Y:S01]  /*5a60*/  UMOV UR14, UR53 ;  /* 0x00000035000e7c82 */ /* 0x000fe20008000000 */
[C---:B------:R-:W-:Y:S01]  /*5a70*/  FMUL.FTZ R190, R0.reuse, R190 ;  /* 0x000000be00be7220 */ /* 0x040fe20000410000 */
[C---:B------:R-:W-:Y:S01]  /*5a80*/  FMUL.FTZ R194, R0.reuse, R194 ;  /* 0x000000c200c27220 */ /* 0x040fe20000410000 */
[----:B------:R-:W-:Y:S01]  /*5a90*/  FMUL.FTZ R195, R0, R195 ;  /* 0x000000c300c37220 */ /* 0x000fe20000410000 */
[----:B------:R-:W5:Y:S08]  /*5aa0*/  MUFU.TANH R153, R153 ;  /* 0x0000009900997308 */ /* 0x000f700000002400 */
        /* <DEDUP_REMOVED lines=29> */
[----:B------:R-:W-:-:S06]  /*5c80*/  WARPGROUP.ARRIVE ;  /* 0x00000000000079c5 */ /* 0x000fcc0000000000 */
[----:B------:R-:W1:Y:S01]  /*5c90*/  S2R R231, SR_TID.X ;  /* 0x0000000000e77919 */ /* 0x000e620000002100 */
[----:B------:R-:W-:Y:S01]  /*5ca0*/  MUFU.TANH R163, R163 ;  /* 0x000000a300a37308 */ /* 0x000fe20000002400 */
[----:B------:R-:W-:Y:S01]  /*5cb0*/  QGMMA.64x256x32.F32.E4M3.E4M3 R24, R224, gdesc[UR8], R24, gsb0 ;  /* 0x03e00008e0187df3 */ /* 0x000fe20008000818 */
[----:B------:R-:W-:Y:S01]  /*5cc0*/  UMOV UR10, 0xffffff80 ;  /* 0xffffff80000a7882 */ /* 0x000fe20000000000 */
[----:B------:R-:W-:Y:S02]  /*5cd0*/  USEL UR11, UR58, 0x1, UP0 ;  /* 0x000000013a0b7887 */ /* 0x000fe40008000000 */
[----:B------:R-:W-:-:S03]  /*5ce0*/  UIMAD UR10, UR5, UR10, 0x1 ;  /* 0x00000001050a74a4 */ /* 0x000fc6000f8e020a */
[----:B------:R-:W-:Y:S01]  /*5cf0*/  MUFU.TANH R166, R166 ;  /* 0x000000a600a67308 */ /* 0x000fe20000002400 */
[----:B------:R-:W-:-:S04]  /*5d00*/  UIADD3 UR10, UR42, UR10, URZ ;  /* 0x0000000a2a0a7290 */ /* 0x000fc8000fffe03f */
[----:B------:R-:W-:-:S03]  /*5d10*/  UIMAD UR10, UR11, UR57, UR10 ;  /* 0x000000390b0a72a4 */ /* 0x000fc6000f8e020a */
[----:B------:R-:W-:Y:S01]  /*5d20*/  MUFU.TANH R167, R167 ;  /* 0x000000a700a77308 */ /* 0x000fe20000002400 */
[----:B------:R-:W-:Y:S01]  /*5d30*/  UMOV UR11, 0x40000040 ;  /* 0x40000040000b7882 */ /* 0x000fe20000000000 */
[----:B------:R-:W-:-:S06]  /*5d40*/  UIADD3 UR10, UR10, -UR56, URZ ;  /* 0x800000380a0a7290 */ /* 0x000fcc000fffe03f */
[----:B------:R-:W-:Y:S01]  /*5d50*/  MUFU.TANH R170, R170 ;  /* 0x000000aa00aa7308 */ /* 0x000fe20000002400 */
[----:B------:R-:W-:Y:S02]  /*5d60*/  IMAD R176, R22, R175, UR10 ;  /* 0x0000000a16b07e24 */ /* 0x000fe4000f8e02af */
[C---:B------:R-:W-:Y:S01]  /*5d70*/  FMUL.FTZ R175, R0.reuse, R187 ;  /* 0x000000bb00af7220 */ /* 0x040fe20000410000 */
[C---:B------:R-:W-:Y:S01]  /*5d80*/  FMUL.FTZ R187, R0.reuse, R205 ;  /* 0x000000cd00bb7220 */ /* 0x040fe20000410000 */
[----:B------:R-:W-:Y:S01]  /*5d90*/  UIADD3 UR10, UR7, 0x4, URZ ;  /* 0x00000004070a7890 */ /* 0x000fe2000fffe03f */
[----:B------:R-:W-:Y:S02]  /*5da0*/  IMAD.IADD R176, R23, 0x1, R176 ;  /* 0x0000000117b07824 */ /* 0x000fe400078e02b0 */
[----:B------:R-:W-:Y:S01]  /*5db0*/  FMUL.FTZ R205, R0, R214 ;  /* 0x000000d600cd7220 */ /* 0x000fe20000410000 */
[----:B-1----:R-:W-:Y:S01]  /*5dc0*/  SHF.R.U32.HI R231, RZ, 0x7, R231 ;  /* 0x00000007ffe77819 */ /* 0x002fe200000116e7 */
[----:B------:R-:W-:Y:S01]  /*5dd0*/  MUFU.TANH R171, R171 ;  /* 0x000000ab00ab7308 */ /* 0x000fe20000002400 */
[----:B------:R-:W-:-:S02]  /*5de0*/  ISETP.GT.AND P2, PT, R176, RZ, PT ;  /* 0x000000ffb000720c */ /* 0x000fc40003f44270 */
[----:B------:R-:W-:Y:S02]  /*5df0*/  ISETP.GT.AND P3, PT, R176, 0x1, PT ;  /* 0x00000001b000780c */ /* 0x000fe40003f64270 */
[----:B------:R-:W-:Y:S02]  /*5e00*/  FSEL R177, R6, -INF , P2 ;  /* 0xff80000006b17808 */ /* 0x000fe40001000000 */
[C---:B------:R-:W-:Y:S01]  /*5e10*/  ISETP.GT.AND P2, PT, R176.reuse, 0x8, PT ;  /* 0x00000008b000780c */ /* 0x040fe20003f44270 */
[----:B------:R-:W-:Y:S01]  /*5e20*/  MUFU.TANH R187, R187 ;  /* 0x000000bb00bb7308 */ /* 0x000fe20000002400 */
[----:B--2---:R-:W-:Y:S02]  /*5e30*/  FSEL R7, R7, -INF , P3 ;  /* 0xff80000007077808 */ /* 0x004fe40001800000 */
[----:B------:R-:W-:Y:S02]  /*5e40*/  FMNMX.FTZ R6, R177, R4, !PT ;  /* 0x00000004b1067209 */ /* 0x000fe40007810000 */
[----:B------:R-:W-:-:S02]  /*5e50*/  ISETP.GT.AND P3, PT, R176, 0x9, PT ;  /* 0x00000009b000780c */ /* 0x000fc40003f64270 */
[----:B---3--:R-:W-:Y:S01]  /*5e60*/  FSEL R10, R10, -INF , P2 ;  /* 0xff8000000a0a7808 */ /* 0x008fe20001000000 */
[----:B------:R-:W-:Y:S01]  /*5e70*/  MUFU.TANH R174, R174 ;  /* 0x000000ae00ae7308 */ /* 0x000fe20000002400 */
[----:B------:R-:W-:Y:S02]  /*5e80*/  FMNMX.FTZ R181, R7, R6, !PT ;  /* 0x0000000607b57209 */ /* 0x000fe40007810000 */
[----:B------:R-:W-:Y:S02]  /*5e90*/  ISETP.GT.AND P2, PT, R176, 0x10, PT ;  /* 0x00000010b000780c */ /* 0x000fe40003f44270 */
[----:B----4-:R-:W-:Y:S02]  /*5ea0*/  FSEL R11, R11, -INF , P3 ;  /* 0xff8000000b0b7808 */ /* 0x010fe40001800000 */
[----:B------:R-:W-:Y:S01]  /*5eb0*/  FMNMX.FTZ R6, R10, R181, !PT ;  /* 0x000000b50a067209 */ /* 0x000fe20007810000 */
[----:B------:R-:W-:Y:S01]  /*5ec0*/  MUFU.TANH R175, R175 ;  /* 0x000000af00af7308 */ /* 0x000fe20000002400 */
[----:B------:R-:W-:-:S02]  /*5ed0*/  ISETP.GT.AND P3, PT, R176, 0x11, PT ;  /* 0x00000011b000780c */ /* 0x000fc40003f64270 */
[----:B-----5:R-:W-:Y:S02]  /*5ee0*/  FSEL R14, R14, -INF , P2 ;  /* 0xff8000000e0e7808 */ /* 0x020fe40001000000 */
[----:B------:R-:W-:Y:S02]  /*5ef0*/  FMNMX.FTZ R181, R11, R6, !PT ;  /* 0x000000060bb57209 */ /* 0x000fe40007810000 */
[----:B------:R-:W-:Y:S01]  /*5f00*/  ISETP.GT.AND P2, PT, R176, 0x18, PT ;  /* 0x00000018b000780c */ /* 0x000fe20003f44270 */
[----:B------:R-:W-:Y:S01]  /*5f10*/  MUFU.TANH R190, R190 ;  /* 0x000000be00be7308 */ /* 0x000fe20000002400 */
[----:B------:R-:W-:Y:S02]  /*5f20*/  FSEL R15, R15, -INF , P3 ;  /* 0xff8000000f0f7808 */ /* 0x000fe40001800000 */
[----:B------:R-:W-:Y:S01]  /*5f30*/  FMNMX.FTZ R6, R14, R181, !PT ;  /* 0x000000b50e067209 */ /* 0x000fe20007810000 */
[----:B------:R-:W-:Y:S01]  /*5f40*/  FMUL.FTZ R181, R0, R193 ;  /* 0x000000c100b57220 */ /* 0x000fe20000410000 */
[----:B------:R-:W-:Y:S01]  /*5f50*/  ISETP.GT.AND P3, PT, R176, 0x19, PT ;  /* 0x00000019b000780c */ /* 0x000fe20003f64270 */
[----:B------:R-:W-:Y:S01]  /*5f60*/  FMUL.FTZ R193, R0, R191 ;  /* 0x000000bf00c17220 */ /* 0x000fe20000410000 */
[----:B------:R-:W-:Y:S01]  /*5f70*/  FSEL R152, R152, -INF , P2 ;  /* 0xff80000098987808 */ /* 0x000fe20001000000 */
[----:B------:R-:W-:Y:S01]  /*5f80*/  MUFU.TANH R194, R194 ;  /* 0x000000c200c27308 */ /* 0x000fe20000002400 */
[----:B------:R-:W-:-:S02]  /*5f90*/  FMNMX.FTZ R183, R15, R6, !PT ;  /* 0x000000060fb77209 */ /* 0x000fc40007810000 */
[----:B------:R-:W-:Y:S02]  /*5fa0*/  ISETP.GT.AND P2, PT, R176, 0x20, PT ;  /* 0x00000020b000780c */ /* 0x000fe40003f44270 */
[----:B------:R-:W-:Y:S02]  /*5fb0*/  FSEL R153, R153, -INF , P3 ;  /* 0xff80000099997808 */ /* 0x000fe40001800000 */
[----:B------:R-:W-:Y:S01]  /*5fc0*/  FMNMX.FTZ R6, R152, R183, !PT ;  /* 0x000000b798067209 */ /* 0x000fe20007810000 */
[----:B------:R-:W1:Y:S01]  /*5fd0*/  MUFU.TANH R181, R181 ;  /* 0x000000b500b57308 */ /* 0x000e620000002400 */
[----:B------:R-:W-:Y:S02]  /*5fe0*/  ISETP.GT.AND P3, PT, R176, 0x21, PT ;  /* 0x00000021b000780c */ /* 0x000fe40003f64270 */
[----:B------:R-:W-:Y:S02]  /*5ff0*/  FSEL R156, R156, -INF , P2 ;  /* 0xff8000009c9c7808 */ /* 0x000fe40001000000 */
[----:B------:R-:W-:-:S02]  /*6000*/  FMNMX.FTZ R183, R153, R6, !PT ;  /* 0x0000000699b77209 */ /* 0x000fc40007810000 */
        /* <DEDUP_REMOVED lines=9> */
[----:B------:R-:W-:Y:S01]  /*60a0*/  FMNMX.FTZ R185, R157, R6, !PT ;  /* 0x000000069db97209 */ /* 0x000fe20007810000 */
[----:B------:R-:W-:Y:S01]  /*60b0*/  FMUL.FTZ R199, R0, R203 ;  /* 0x000000cb00c77220 */ /* 0x000fe20000410000 */
[----:B------:R-:W-:Y:S01]  /*60c0*/  ISETP.GT.AND P2, PT, R176, 0x30, PT ;  /* 0x00000030b000780c */ /* 0x000fe20003f44270 */
[----:B------:R-:W-:Y:S01]  /*60d0*/  FMUL.FTZ R203, R0, R211 ;  /* 0x000000d300cb7220 */ /* 0x000fe20000410000 */
[----:B------:R-:W-:Y:S01]  /*60e0*/  FSEL R6, R161, -INF , P3 ;  /* 0xff800000a1067808 */ /* 0x000fe20001800000 */
[----:B------:R-:W-:Y:S01]  /*60f0*/  IMAD.U32 R211, RZ, RZ, UR14 ;  /* 0x0000000effd37e24 */ /* 0x000fe2000f8e00ff */
[----:B------:R-:W-:Y:S01]  /*6100*/  FMNMX.FTZ R185, R160, R185, !PT ;  /* 0x000000b9a0b97209 */ /* 0x000fe20007810000 */
[----:B------:R-:W2:Y:S01]  /*6110*/  MUFU.TANH R183, R183 ;  /* 0x000000b700b77308 */ /* 0x000ea20000002400 */
[----:B------:R-:W-:-:S02]  /*6120*/  ISETP.GT.AND P3, PT, R176, 0x31, PT ;  /* 0x00000031b000780c */ /* 0x000fc40003f64270 */
[----:B------:R-:W-:Y:S02]  /*6130*/  FSEL R164, R164, -INF , P2 ;  /* 0xff800000a4a47808 */ /* 0x000fe40001000000 */
        /* <DEDUP_REMOVED lines=14> */
[----:B------:R-:W-:-:S02]  /*6220*/  FSEL R169, R169, -INF , P3 ;  /* 0xff800000a9a97808 */ /* 0x000fc40001800000 */
[----:B------:R-:W-:Y:S01]  /*6230*/  FMNMX.FTZ R188, R168, R161, !PT ;  /* 0x000000a1a8bc7209 */ /* 0x000fe20007810000 */
[----:B------:R-:W3:Y:S01]  /*6240*/  MUFU.TANH R185, R185 ;  /* 0x000000b900b97308 */ /* 0x000ee20000002400 */
[----:B------:R-:W-:Y:S02]  /*6250*/  ISETP.GT.AND P3, PT, R176, 0x41, PT ;  /* 0x00000041b000780c */ /* 0x000fe40003f64270 */
[----:B------:R-:W-:Y:S02]  /*6260*/  FSEL R172, R172, -INF , P2 ;  /* 0xff800000acac7808 */ /* 0x000fe40001000000 */
[----:B------:R-:W-:Y:S02]  /*6270*/  FMNMX.FTZ R161, R169, R188, !PT ;  /* 0x000000bca9a17209 */ /* 0x000fe40007810000 */
[----:B------:R-:W-:Y:S01]  /*6280*/  ISETP.GT.AND P2, PT, R176, 0x48, PT ;  /* 0x00000048b000780c */ /* 0x000fe20003f44270 */
[----:B------:R-:W4:Y:S01]  /*6290*/  MUFU.TANH R186, R186 ;  /* 0x000000ba00ba7308 */ /* 0x000f220000002400 */
[----:B------:R-:W-:-:S02]  /*62a0*/  FSEL R173, R173, -INF , P3 ;  /* 0xff800000adad7808 */ /* 0x000fc40001800000 */
[----:B------:R-:W-:Y:S02]  /*62b0*/  FMNMX.FTZ R188, R172, R161, !PT ;  /* 0x000000a1acbc7209 */ /* 0x000fe40007810000 */
[C---:B------:R-:W-:Y:S02]  /*62c0*/  ISETP.GT.AND P3, PT, R176.reuse, 0x49, PT ;  /* 0x00000049b000780c */ /* 0x040fe40003f64270 */
[----:B------:R-:W-:Y:S01]  /*62d0*/  FSEL R179, R179, -INF , P2 ;  /* 0xff800000b3b37808 */ /* 0x000fe20001000000 */
[----:B------:R-:W-:Y:S01]  /*62e0*/  MUFU.TANH R201, R201 ;  /* 0x000000c900c97308 */ /* 0x000fe20000002400 */
[----:B------:R-:W-:Y:S02]  /*62f0*/  FMNMX.FTZ R188, R173, R188, !PT ;  /* 0x000000bcadbc7209 */ /* 0x000fe40007810000 */
[----:B------:R-:W-:Y:S02]  /*6300*/  ISETP.GT.AND P2, PT, R176, 0x50, PT ;  /* 0x00000050b000780c */ /* 0x000fe40003f44270 */
[----:B------:R-:W-:-:S02]  /*6310*/  FSEL R178, R178, -INF , P3 ;  /* 0xff800000b2b27808 */ /* 0x000fc40001800000 */
[----:B------:R-:W-:Y:S01]  /*6320*/  FMNMX.FTZ R161, R179, R188, !PT ;  /* 0x000000bcb3a17209 */ /* 0x000fe20007810000 */
[----:B------:R-:W-:Y:S01]  /*6330*/  FMUL.FTZ R188, R0, R208 ;  /* 0x000000d000bc7220 */ /* 0x000fe20000410000 */
[----:B------:R-:W-:Y:S01]  /*6340*/  ISETP.GT.AND P3, PT, R176, 0x51, PT ;  /* 0x00000051b000780c */ /* 0x000fe20003f64270 */
[----:B------:R-:W-:Y:S01]  /*6350*/  MUFU.TANH R203, R203 ;  /* 0x000000cb00cb7308 */ /* 0x000fe20000002400 */
[----:B------:R-:W-:Y:S02]  /*6360*/  FSEL R180, R180, -INF , P2 ;  /* 0xff800000b4b47808 */ /* 0x000fe40001000000 */
[----:B------:R-:W-:Y:S02]  /*6370*/  FMNMX.FTZ R161, R178, R161, !PT ;  /* 0x000000a1b2a17209 */ /* 0x000fe40007810000 */
[----:B------:R-:W-:Y:S02]  /*6380*/  ISETP.GT.AND P2, PT, R176, 0x58, PT ;  /* 0x00000058b000780c */ /* 0x000fe40003f44270 */
[----:B-1----:R-:W-:Y:S01]  /*6390*/  FSEL R181, R181, -INF , P3 ;  /* 0xff800000b5b57808 */ /* 0x002fe20001800000 */
[----:B------:R-:W1:Y:S01]  /*63a0*/  MUFU.TANH R188, R188 ;  /* 0x000000bc00bc7308 */ /* 0x000e620000002400 */
[----:B------:R-:W-:-:S02]  /*63b0*/  FMNMX.FTZ R192, R180, R161, !PT ;  /* 0x000000a1b4c07209 */ /* 0x000fc40007810000 */
[----:B------:R-:W-:Y:S02]  /*63c0*/  ISETP.GT.AND P3, PT, R176, 0x59, PT ;  /* 0x00000059b000780c */ /* 0x000fe40003f64270 */
[----:B------:R-:W-:Y:S02]  /*63d0*/  FSEL R182, R182, -INF , P2 ;  /* 0xff800000b6b67808 */ /* 0x000fe40001000000 */
[----:B------:R-:W-:Y:S01]  /*63e0*/  FMNMX.FTZ R161, R181, R192, !PT ;  /* 0x000000c0b5a17209 */ /* 0x000fe20007810000 */
[----:B------:R-:W-:Y:S01]  /*63f0*/  MUFU.TANH R205, R205 ;  /* 0x000000cd00cd7308 */ /* 0x000fe20000002400 */
[----:B------:R-:W-:Y:S02]  /*6400*/  ISETP.GT.AND P2, PT, R176, 0x60, PT ;  /* 0x00000060b000780c */ /* 0x000fe40003f44270 */
[----:B--2---:R-:W-:Y:S02]  /*6410*/  FSEL R183, R183, -INF , P3 ;  /* 0xff800000b7b77808 */ /* 0x004fe40001800000 */
[----:B------:R-:W-:-:S02]  /*6420*/  FMNMX.FTZ R192, R182, R161, !PT ;  /* 0x000000a1b6c07209 */ /* 0x000fc40007810000 */
[----:B------:R-:W-:Y:S01]  /*6430*/  ISETP.GT.AND P3, PT, R176, 0x61, PT ;  /* 0x00000061b000780c */ /* 0x000fe20003f64270 */
[----:B------:R-:W-:Y:S01]  /*6440*/  MUFU.TANH R207, R207 ;  /* 0x000000cf00cf7308 */ /* 0x000fe20000002400 */
[----:B------:R-:W-:Y:S02]  /*6450*/  FSEL R184, R184, -INF , P2 ;  /* 0xff800000b8b87808 */ /* 0x000fe40001000000 */
[----:B------:R-:W-:Y:S02]  /*6460*/  FMNMX.FTZ R161, R183, R192, !PT ;  /* 0x000000c0b7a17209 */ /* 0x000fe40007810000 */
[----:B------:R-:W-:Y:S02]  /*6470*/  ISETP.GT.AND P2, PT, R176, 0x68, PT ;  /* 0x00000068b000780c */ /* 0x000fe40003f44270 */
[----:B---3--:R-:W-:Y:S01]  /*6480*/  FSEL R185, R185, -INF , P3 ;  /* 0xff800000b9b97808 */ /* 0x008fe20001800000 */
[----:B------:R-:W2:Y:S01]  /*6490*/  MUFU.TANH R192, R212 ;  /* 0x000000d400c07308 */ /* 0x000ea20000002400 */
[----:B------:R-:W-:-:S02]  /*64a0*/  FMNMX.FTZ R196, R184, R161, !PT ;  /* 0x000000a1b8c47209 */ /* 0x000fc40007810000 */
[----:B------:R-:W-:Y:S02]  /*64b0*/  ISETP.GT.AND P3, PT, R176, 0x69, PT ;  /* 0x00000069b000780c */ /* 0x000fe40003f64270 */
[----:B----4-:R-:W-:Y:S02]  /*64c0*/  FSEL R186, R186, -INF , P2 ;  /* 0xff800000baba7808 */ /* 0x010fe40001000000 */
[----:B------:R-:W-:Y:S02]  /*64d0*/  FMNMX.FTZ R161, R185, R196, !PT ;  /* 0x000000c4b9a17209 */ /* 0x000fe40007810000 */
[----:B------:R-:W-:Y:S02]  /*64e0*/  ISETP.GT.AND P2, PT, R176, 0x70, PT ;  /* 0x00000070b000780c */ /* 0x000fe40003f44270 */
[----:B------:R-:W-:Y:S02]  /*64f0*/  FSEL R187, R187, -INF , P3 ;  /* 0xff800000bbbb7808 */ /* 0x000fe40001800000 */
[----:B------:R-:W-:-:S02]  /*6500*/  FMNMX.FTZ R196, R186, R161, !PT ;  /* 0x000000a1bac47209 */ /* 0x000fc40007810000 */
[----:B------:R-:W-:Y:S02]  /*6510*/  ISETP.GT.AND P3, PT, R176, 0x71, PT ;  /* 0x00000071b000780c */ /* 0x000fe40003f64270 */
[----:B-1----:R-:W-:Y:S02]  /*6520*/  FSEL R188, R188, -INF , P2 ;  /* 0xff800000bcbc7808 */ /* 0x002fe40001000000 */
[----:B------:R-:W-:Y:S02]  /*6530*/  FMNMX.FTZ R161, R187, R196, !PT ;  /* 0x000000c4bba17209 */ /* 0x000fe40007810000 */
[----:B------:R-:W-:Y:S02]  /*6540*/  ISETP.GT.AND P2, PT, R176, 0x78, PT ;  /* 0x00000078b000780c */ /* 0x000fe40003f44270 */
[----:B------:R-:W-:Y:S02]  /*6550*/  FSEL R189, R189, -INF , P3 ;  /* 0xff800000bdbd7808 */ /* 0x000fe40001800000 */
[----:B------:R-:W-:-:S02]  /*6560*/  FMNMX.FTZ R196, R188, R161, !PT ;  /* 0x000000a1bcc47209 */ /* 0x000fc40007810000 */
[C---:B------:R-:W-:Y:S01]  /*6570*/  ISETP.GT.AND P3, PT, R176.reuse, 0x79, PT ;  /* 0x00000079b000780c */ /* 0x040fe20003f64270 */
[----:B------:R-:W-:Y:S01]  /*6580*/  VIADD R176, R176, 0x8 ;  /* 0x00000008b0b07836 */ /* 0x000fe20000000000 */
[----:B--2---:R-:W-:Y:S02]  /*6590*/  FSEL R192, R192, -INF , P2 ;  /* 0xff800000c0c07808 */ /* 0x004fe40001000000 */
[----:B------:R-:W-:Y:S02]  /*65a0*/  FMNMX.FTZ R161, R189, R196, !PT ;  /* 0x000000c4bda17209 */ /* 0x000fe40007810000 */
[----:B------:R-:W-:Y:S02]  /*65b0*/  FSEL R191, R213, -INF , P3 ;  /* 0xff800000d5bf7808 */ /* 0x000fe40001800000 */
[----:B------:R-:W-:Y:S02]  /*65c0*/  FMNMX.FTZ R196, R192, R161, !PT ;  /* 0x000000a1c0c47209 */ /* 0x000fe40007810000 */
[----:B------:R-:W-:-:S02]  /*65d0*/  ISETP.GT.AND P3, PT, R176, RZ, PT ;  /* 0x000000ffb000720c */ /* 0x000fc40003f64270 */
[----:B------:R-:W-:Y:S01]  /*65e0*/  FMNMX.FTZ R161, R191, R196, !PT ;  /* 0x000000c4bfa17209 */ /* 0x000fe20007810000 */
[----:B------:R-:W-:Y:S01]  /*65f0*/  FMUL.FTZ R196, R0, R198 ;  /* 0x000000c600c47220 */ /* 0x000fe20000410000 */
[----:B------:R-:W-:Y:S01]  /*6600*/  ISETP.GT.AND P4, PT, R176, 0x1, PT ;  /* 0x00000001b000780c */ /* 0x000fe20003f84270 */
[----:B------:R-:W-:Y:S01]  /*6610*/  FMUL.FTZ R198, R0, R202 ;  /* 0x000000ca00c67220 */ /* 0x000fe20000410000 */
[----:B------:R-:W-:Y:S01]  /*6620*/  FSEL R8, R8, -INF , P3 ;  /* 0xff80000008087808 */ /* 0x000fe20001800000 */
[----:B------:R-:W1:Y:S01]  /*6630*/  SHFL.BFLY PT, R200, R161, 0x2, 0x1f ;  /* 0x0c401f00a1c87f89 */ /* 0x000e6200000e0000 */
[----:B------:R-:W-:Y:S01]  /*6640*/  ISETP.GT.AND P3, PT, R176, 0x8, PT ;  /* 0x00000008b000780c */ /* 0x000fe20003f64270 */
[----:B------:R-:W-:Y:S01]  /*6650*/  FMUL.FTZ R202, R0, R210 ;  /* 0x000000d200ca7220 */ /* 0x000fe20000410000 */
[----:B------:R-:W-:Y:S01]  /*6660*/  FSEL R9, R9, -INF , P4 ;  /* 0xff80000009097808 */ /* 0x000fe20002000000 */
[----:B------:R-:W2:Y:S01]  /*6670*/  MUFU.TANH R196, R196 ;  /* 0x000000c400c47308 */ /* 0x000ea20000002400 */
[----:B------:R-:W-:-:S02]  /*6680*/  FMNMX.FTZ R208, R8, R5, !PT ;  /* 0x0000000508d07209 */ /* 0x000fc40007810000 */
[----:B------:R-:W-:Y:S02]  /*6690*/  ISETP.GT.AND P4, PT, R176, 0x9, PT ;  /* 0x00000009b000780c */ /* 0x000fe40003f84270 */
[----:B------:R-:W-:Y:S02]  /*66a0*/  FSEL R12, R12, -INF , P3 ;  /* 0xff8000000c0c7808 */ /* 0x000fe40001800000 */
[C---:B------:R-:W-:Y:S01]  /*66b0*/  ISETP.GT.AND P3, PT, R176.reuse, 0x10, PT ;  /* 0x00000010b000780c */ /* 0x040fe20003f64270 */
[----:B------:R-:W3:Y:S01]  /*66c0*/  MUFU.TANH R198, R198 ;  /* 0x000000c600c67308 */ /* 0x000ee20000002400 */
[----:B------:R-:W-:Y:S02]  /*66d0*/  FSEL R13, R13, -INF , P4 ;  /* 0xff8000000d0d7808 */ /* 0x000fe40002000000 */
[----:B------:R-:W-:Y:S02]  /*66e0*/  ISETP.GT.AND P4, PT, R176, 0x11, PT ;  /* 0x00000011b000780c */ /* 0x000fe40003f84270 */
[----:B------:R-:W-:-:S02]  /*66f0*/  FSEL R20, R20, -INF , P3 ;  /* 0xff80000014147808 */ /* 0x000fc40001800000 */
[C---:B------:R-:W-:Y:S01]  /*6700*/  ISETP.GT.AND P3, PT, R176.reuse, 0x18, PT ;  /* 0x00000018b000780c */ /* 0x040fe20003f64270 */
[----:B------:R-:W-:Y:S01]  /*6710*/  MUFU.TANH R202, R202 ;  /* 0x000000ca00ca7308 */ /* 0x000fe20000002400 */
[----:B------:R-:W-:Y:S02]  /*6720*/  FSEL R21, R21, -INF , P4 ;  /* 0xff80000015157808 */ /* 0x000fe40002000000 */
[----:B------:R-:W-:Y:S02]  /*6730*/  ISETP.GT.AND P4, PT, R176, 0x19, PT ;  /* 0x00000019b000780c */ /* 0x000fe40003f84270 */
[----:B-1----:R-:W-:Y:S01]  /*6740*/  FMNMX.FTZ R204, R161, R200, !PT ;  /* 0x000000c8a1cc7209 */ /* 0x002fe20007810000 */
[----:B------:R-:W-:Y:S01]  /*6750*/  FMUL.FTZ R200, R0, R206 ;  /* 0x000000ce00c87220 */ /* 0x000fe20000410000 */
[----:B------:R-:W-:Y:S02]  /*6760*/  FSEL R154, R154, -INF , P3 ;  /* 0xff8000009a9a7808 */ /* 0x000fe40001800000 */
[C---:B------:R-:W-:Y:S01]  /*6770*/  ISETP.GT.AND P3, PT, R176.reuse, 0x20, PT ;  /* 0x00000020b000780c */ /* 0x040fe20003f64270 */
[----:B------:R-:W1:Y:S01]  /*6780*/  SHFL.BFLY PT, R161, R204, 0x1, 0x1f ;  /* 0x0c201f00cca17f89 */ /* 0x000e6200000e0000 */
[----:B------:R-:W-:Y:S01]  /*6790*/  FSEL R155, R155, -INF , P4 ;  /* 0xff8000009b9b7808 */ /* 0x000fe20002000000 */
[----:B------:R-:W4:Y:S01]  /*67a0*/  MUFU.TANH R200, R200 ;  /* 0x000000c800c87308 */ /* 0x000f220000002400 */
[----:B------:R-:W-:-:S02]  /*67b0*/  ISETP.GT.AND P4, PT, R176, 0x21, PT ;  /* 0x00000021b000780c */ /* 0x000fc40003f84270 */
[----:B------:R-:W-:Y:S02]  /*67c0*/  FSEL R158, R158, -INF , P3 ;  /* 0xff8000009e9e7808 */ /* 0x000fe40001800000 */
[C---:B------:R-:W-:Y:S02]  /*67d0*/  ISETP.GT.AND P3, PT, R176.reuse, 0x28, PT ;  /* 0x00000028b000780c */ /* 0x040fe40003f64270 */
[----:B------:R-:W-:Y:S02]  /*67e0*/  FSEL R159, R159, -INF , P4 ;  /* 0xff8000009f9f7808 */ /* 0x000fe40002000000 */
[----:B------:R-:W-:Y:S01]  /*67f0*/  ISETP.GT.AND P4, PT, R176, 0x29, PT ;  /* 0x00000029b000780c */ /* 0x000fe20003f84270 */
[----:B------:R-:W-:Y:S02]  /*6800*/  WARPGROUP.DEPBAR.LE gsb0, 0x0 ;  /* 0x00008000000079c5 */ /* 0x000fe40000010000 */
[----:B------:R-:W-:Y:S01]  /*6810*/  WARPGROUP.ARRIVE ;  /* 0x00000000000079c5 */ /* 0x000fe20000000000 */
[----:B------:R-:W-:-:S02]  /*6820*/  FSEL R162, R162, -INF , P3 ;  /* 0xff800000a2a27808 */ /* 0x000fc40001800000 */
[C---:B------:R-:W-:Y:S02]  /*6830*/  ISETP.GT.AND P3, PT, R176.reuse, 0x30, PT ;  /* 0x00000030b000780c */ /* 0x040fe40003f64270 */
[----:B------:R-:W-:Y:S01]  /*6840*/  FSEL R163, R163, -INF , P4 ;  /* 0xff800000a3a37808 */ /* 0x000fe20002000000 */
[----:B------:R-:W-:Y:S01]  /*6850*/  QGMMA.64x256x32.F32.E4M3.E4M3 R24, R220, gdesc[UR8], R24, gsb0 ;  /* 0x03e00008dc187df3 */ /* 0x000fe20008000818 */
[----:B------:R-:W-:Y:S01]  /*6860*/  ISETP.GT.AND P4, PT, R176, 0x31, PT ;  /* 0x00000031b000780c */ /* 0x000fe20003f84270 */
[----:B------:R-:W-:Y:S01]  /*6870*/  UIADD3 UR10, UR7, 0x6, URZ ;  /* 0x00000006070a7890 */ /* 0x000fe2000fffe03f */
[----:B------:R-:W-:Y:S01]  /*6880*/  FSEL R166, R166, -INF , P3 ;  /* 0xff800000a6a67808 */ /* 0x000fe20001800000 */
[----:B------:R-:W-:Y:S01]  /*6890*/  UMOV UR11, 0x40000040 ;  /* 0x40000040000b7882 */ /* 0x000fe20000000000 */
[----:B-1----:R-:W-:Y:S01]  /*68a0*/  FMNMX.FTZ R161, R204, R161, !PT ;  /* 0x000000a1cca17209 */ /* 0x002fe20007810000 */
[----:B------:R-:W-:Y:S01]  /*68b0*/  IMAD.U32 R204, RZ, RZ, UR14 ;  /* 0x0000000effcc7e24 */ /* 0x000fe2000f8e00ff */
[----:B------:R-:W-:-:S02]  /*68c0*/  ISETP.GT.AND P3, PT, R176, 0x38, PT ;  /* 0x00000038b000780c */ /* 0x000fc40003f64270 */
[C---:B------:R-:W-:Y:S01]  /*68d0*/  FSETP.NEU.FTZ.AND P2, PT, R161.reuse, -INF , PT ;  /* 0xff800000a100780b */ /* 0x040fe20003f5d000 */
[----:B------:R-:W-:-:S01]  /*68e0*/  FFMA.FTZ R204, R161, R204, -8 ;  /* 0xc1000000a1cc7423 */ /* 0x000fc200000100cc */
[----:B------:R-:W-:Y:S02]  /*68f0*/  FSEL R167, R167, -INF , P4 ;  /* 0xff800000a7a77808 */ /* 0x000fe40002000000 */
[----:B------:R-:W-:Y:S02]  /*6900*/  ISETP.GT.AND P4, PT, R176, 0x39, PT ;  /* 0x00000039b000780c */ /* 0x000fe40003f84270 */
[----:B------:R-:W-:Y:S02]  /*6910*/  FSEL R204, R204, RZ, P2 ;  /* 0x000000ffcccc7208 */ /* 0x000fe40001000000 */
[----:B------:R-:W-:Y:S02]  /*6920*/  FSEL R171, R171, -INF , P4 ;  /* 0xff800000abab7808 */ /* 0x000fe40002000000 */
[----:B------:R-:W-:Y:S01]  /*6930*/  ISETP.GT.AND P4, PT, R176, 0x41, PT ;  /* 0x00000041b000780c */ /* 0x000fe20003f84270 */
[----:B------:R-:W-:-:S01]  /*6940*/  FFMA.FTZ R206, R177, UR14, -R204 ;  /* 0x0000000eb1ce7c23 */ /* 0x000fc200080108cc */
[----:B------:R-:W-:Y:S01]  /*6950*/  FMNMX.FTZ R177, R9, R208, !PT ;  /* 0x000000d009b17209 */ /* 0x000fe20007810000 */
[----:B------:R-:W-:-:S01]  /*6960*/  FFMA.FTZ R210, R6, UR14, -R204 ;  /* 0x0000000e06d27c23 */ /* 0x000fc200080108cc */
[----:B------:R-:W-:Y:S01]  /*6970*/  FSEL R6, R175, -INF , P4 ;  /* 0xff800000af067808 */ /* 0x000fe20002000000 */
[----:B------:R-:W-:-:S01]  /*6980*/  FFMA.FTZ R7, R7, UR14, -R204 ;  /* 0x0000000e07077c23 */ /* 0x000fc200080108cc */
[----:B------:R-:W-:Y:S01]  /*6990*/  FMNMX.FTZ R208, R12, R177, !PT ;  /* 0x000000b10cd07209 */ /* 0x000fe20007810000 */
[----:B------:R-:W-:-:S01]  /*69a0*/  FFMA.FTZ R10, R10, UR14, -R204 ;  /* 0x0000000e0a0a7c23 */ /* 0x000fc200080108cc */
        /* <DEDUP_REMOVED lines=39> */
[----:B------:R-:W-:Y:S01]  /*6c20*/  MUFU.EX2 R206, R206 ;  /* 0x000000ce00ce7308 */ /* 0x000fe20000000800 */
[----:B------:R-:W-:-:S02]  /*6c30*/  FSEL R177, R170, -INF , P3 ;  /* 0xff800000aab17808 */ /* 0x000fc40001800000 */
[----:B------:R-:W-:Y:S02]  /*6c40*/  FMNMX.FTZ R208, R167, R208, !PT ;  /* 0x000000d0a7d07209 */ /* 0x000fe40007810000 */
[----:B------:R-:W-:Y:S02]  /*6c50*/  ISETP.GT.AND P3, PT, R176, 0x40, PT ;  /* 0x00000040b000780c */ /* 0x000fe40003f64270 */
[----:B------:R-:W-:Y:S01]  /*6c60*/  FMNMX.FTZ R208, R177, R208, !PT ;  /* 0x000000d0b1d07209 */ /* 0x000fe20007810000 */
[----:B------:R-:W-:Y:S01]  /*6c70*/  MUFU.EX2 R7, R7 ;  /* 0x0000000700077308 */ /* 0x000fe20000000800 */
[----:B------:R-:W-:Y:S02]  /*6c80*/  FSEL R174, R174, -INF , P3 ;  /* 0xff800000aeae7808 */ /* 0x000fe40001800000 */
[----:B------:R-:W-:Y:S02]  /*6c90*/  FMNMX.FTZ R209, R171, R208, !PT ;  /* 0x000000d0abd17209 */ /* 0x000fe40007810000 */
[----:B------:R-:W-:-:S02]  /*6ca0*/  ISETP.GT.AND P3, PT, R176, 0x48, PT ;  /* 0x00000048b000780c */ /* 0x000fc40003f64270 */
[----:B------:R-:W-:Y:S01]  /*6cb0*/  FMNMX.FTZ R209, R174, R209, !PT ;  /* 0x000000d1aed17209 */ /* 0x000fe20007810000 */
[----:B------:R-:W-:Y:S01]  /*6cc0*/  MUFU.EX2 R10, R10 ;  /* 0x0000000a000a7308 */ /* 0x000fe20000000800 */
[----:B------:R-:W-:Y:S02]  /*6cd0*/  FSEL R190, R190, -INF , P3 ;  /* 0xff800000bebe7808 */ /* 0x000fe40001800000 */
[----:B------:R-:W-:Y:S02]  /*6ce0*/  FMNMX.FTZ R209, R6, R209, !PT ;  /* 0x000000d106d17209 */ /* 0x000fe40007810000 */
[----:B------:R-:W-:Y:S02]  /*6cf0*/  ISETP.GT.AND P3, PT, R176, 0x50, PT ;  /* 0x00000050b000780c */ /* 0x000fe40003f64270 */
[----:B------:R-:W-:Y:S01]  /*6d00*/  FMNMX.FTZ R170, R190, R209, !PT ;  /* 0x000000d1beaa7209 */ /* 0x000fe20007810000 */
[----:B------:R-:W-:Y:S01]  /*6d10*/  MUFU.EX2 R11, R11 ;  /* 0x0000000b000b7308 */ /* 0x000fe20000000800 */
[----:B------:R-:W-:-:S02]  /*6d20*/  FSEL R194, R194, -INF , P3 ;  /* 0xff800000c2c27808 */ /* 0x000fc40001800000 */
[----:B------:R-:W-:Y:S02]  /*6d30*/  FMNMX.FTZ R209, R193, R170, !PT ;  /* 0x000000aac1d17209 */ /* 0x000fe40007810000 */
[----:B------:R-:W-:Y:S02]  /*6d40*/  ISETP.GT.AND P3, PT, R176, 0x58, PT ;  /* 0x00000058b000780c */ /* 0x000fe40003f64270 */
[----:B------:R-:W-:Y:S01]  /*6d50*/  FMNMX.FTZ R170, R194, R209, !PT ;  /* 0x000000d1c2aa7209 */ /* 0x000fe20007810000 */
[----:B------:R-:W-:Y:S01]  /*6d60*/  MUFU.EX2 R14, R14 ;  /* 0x0000000e000e7308 */ /* 0x000fe20000000800 */
[----:B--2---:R-:W-:Y:S02]  /*6d70*/  FSEL R196, R196, -INF , P3 ;  /* 0xff800000c4c47808 */ /* 0x004fe40001800000 */
[----:B------:R-:W-:Y:S02]  /*6d80*/  FMNMX.FTZ R209, R195, R170, !PT ;  /* 0x000000aac3d17209 */ /* 0x000fe40007810000 */
[----:B------:R-:W-:-:S02]  /*6d90*/  ISETP.GT.AND P3, PT, R176, 0x60, PT ;  /* 0x00000060b000780c */ /* 0x000fc40003f64270 */
[----:B------:R-:W-:Y:S01]  /*6da0*/  FMNMX.FTZ R170, R196, R209, !PT ;  /* 0x000000d1c4aa7209 */ /* 0x000fe20007810000 */
[----:B------:R-:W-:Y:S01]  /*6db0*/  MUFU.EX2 R15, R15 ;  /* 0x0000000f000f7308 */ /* 0x000fe20000000800 */
[----:B---3--:R-:W-:Y:S02]  /*6dc0*/  FSEL R198, R198, -INF , P3 ;  /* 0xff800000c6c67808 */ /* 0x008fe40001800000 */
[----:B------:R-:W-:Y:S02]  /*6dd0*/  FMNMX.FTZ R209, R197, R170, !PT ;  /* 0x000000aac5d17209 */ /* 0x000fe40007810000 */
[----:B------:R-:W-:Y:S02]  /*6de0*/  ISETP.GT.AND P3, PT, R176, 0x68, PT ;  /* 0x00000068b000780c */ /* 0x000fe40003f64270 */
[----:B------:R-:W-:Y:S01]  /*6df0*/  FMNMX.FTZ R170, R198, R209, !PT ;  /* 0x000000d1c6aa7209 */ /* 0x000fe20007810000 */
[----:B------:R-:W-:Y:S01]  /*6e00*/  MUFU.EX2 R152, R152 ;  /* 0x0000009800987308 */ /* 0x000fe20000000800 */
[----:B----4-:R-:W-:-:S02]  /*6e10*/  FSEL R200, R200, -INF , P3 ;  /* 0xff800000c8c87808 */ /* 0x010fc40001800000 */
[----:B------:R-:W-:Y:S02]  /*6e20*/  FMNMX.FTZ R209, R199, R170, !PT ;  /* 0x000000aac7d17209 */ /* 0x000fe40007810000 */
[----:B------:R-:W-:Y:S02]  /*6e30*/  ISETP.GT.AND P3, PT, R176, 0x70, PT ;  /* 0x00000070b000780c */ /* 0x000fe40003f64270 */
[----:B------:R-:W-:Y:S01]  /*6e40*/  FMNMX.FTZ R170, R200, R209, !PT ;  /* 0x000000d1c8aa7209 */ /* 0x000fe20007810000 */
[----:B------:R-:W-:Y:S01]  /*6e50*/  MUFU.EX2 R153, R153 ;  /* 0x0000009900997308 */ /* 0x000fe20000000800 */
[----:B------:R-:W-:Y:S02]  /*6e60*/  ISETP.GT.AND P4, PT, R176, 0x71, PT ;  /* 0x00000071b000780c */ /* 0x000fe40003f84270 */
[----:B------:R-:W-:Y:S02]  /*6e70*/  FSEL R202, R202, -INF , P3 ;  /* 0xff800000caca7808 */ /* 0x000fe40001800000 */
[----:B------:R-:W-:-:S02]  /*6e80*/  FMNMX.FTZ R209, R201, R170, !PT ;  /* 0x000000aac9d17209 */ /* 0x000fc40007810000 */
[----:B------:R-:W-:Y:S01]  /*6e90*/  ISETP.GT.AND P3, PT, R176, 0x78, PT ;  /* 0x00000078b000780c */ /* 0x000fe20003f64270 */
[----:B------:R-:W-:Y:S01]  /*6ea0*/  MUFU.EX2 R156, R156 ;  /* 0x0000009c009c7308 */ /* 0x000fe20000000800 */
[----:B------:R-:W-:Y:S02]  /*6eb0*/  FSEL R203, R203, -INF , P4 ;  /* 0xff800000cbcb7808 */ /* 0x000fe40002000000 */
[----:B------:R-:W-:Y:S02]  /*6ec0*/  FMNMX.FTZ R170, R202, R209, !PT ;  /* 0x000000d1caaa7209 */ /* 0x000fe40007810000 */
[----:B------:R-:W-:Y:S01]  /*6ed0*/  ISETP.GT.AND P4, PT, R176, 0x79, PT ;  /* 0x00000079b000780c */ /* 0x000fe20003f84270 */
[--C-:B------:R-:W-:Y:S01]  /*6ee0*/  FFMA.FTZ R176, R179, UR14, -R204.reuse ;  /* 0x0000000eb3b07c23 */ /* 0x100fe200080108cc */
[----:B------:R-:W-:Y:S01]  /*6ef0*/  FSEL R205, R205, -INF , P3 ;  /* 0xff800000cdcd7808 */ /* 0x000fe20001800000 */
[--C-:B------:R-:W-:Y:S01]  /*6f00*/  FFMA.FTZ R179, R178, UR14, -R204.reuse ;  /* 0x0000000eb2b37c23 */ /* 0x100fe200080108cc */
[----:B------:R-:W-:Y:S01]  /*6f10*/  FMNMX.FTZ R170, R203, R170, !PT ;  /* 0x000000aacbaa7209 */ /* 0x000fe20007810000 */
[--C-:B------:R-:W-:Y:S01]  /*6f20*/  FFMA.FTZ R178, R180, UR14, -R204.reuse ;  /* 0x0000000eb4b27c23 */ /* 0x100fe200080108cc */
[----:B------:R-:W-:Y:S01]  /*6f30*/  FSEL R207, R207, -INF , P4 ;  /* 0xff800000cfcf7808 */ /* 0x000fe20002000000 */
        /* <DEDUP_REMOVED lines=8> */
[----:B------:R-:W-:Y:S02]  /*6fc0*/  MUFU.EX2 R157, R157 ;  /* 0x0000009d009d7308 */ /* 0x000fe40000000800 */
[----:B------:R-:W1:Y:S06]  /*6fd0*/  SHFL.BFLY PT, R209, R170, 0x2, 0x1f ;  /* 0x0c401f00aad17f89 */ /* 0x000e6c00000e0000 */
[----:B------:R-:W-:Y:S08]  /*6fe0*/  MUFU.EX2 R160, R160 ;  /* 0x000000a000a07308 */ /* 0x000ff00000000800 */
[----:B------:R2:W-:Y:S08]  /*6ff0*/  MUFU.EX2 R175, R210 ;  /* 0x000000d200af7308 */ /* 0x0005f00000000800 */
[----:B------:R-:W-:Y:S01]  /*7000*/  MUFU.EX2 R164, R164 ;  /* 0x000000a400a47308 */ /* 0x000fe20000000800 */
[----:B--2---:R-:W-:Y:S01]  /*7010*/  IMAD.U32 R210, RZ, RZ, UR6 ;  /* 0x00000006ffd27e24 */ /* 0x004fe2000f8e00ff */
[----:B-1----:R-:W-:-:S04]  /*7020*/  FMNMX.FTZ R209, R170, R209, !PT ;  /* 0x000000d1aad17209 */ /* 0x002fc80007810000 */
[----:B------:R-:W-:Y:S01]  /*7030*/  @!P1 LEA R210, R210, UR38, 0x3 ;  /* 0x00000026d2d29c11 */ /* 0x000fe2000f8e18ff */
[----:B------:R-:W1:Y:S01]  /*7040*/  SHFL.BFLY PT, R170, R209, 0x1, 0x1f ;  /* 0x0c201f00d1aa7f89 */ /* 0x000e6200000e0000 */
[----:B------:R-:W-:Y:S08]  /*7050*/  MUFU.EX2 R165, R165 ;  /* 0x000000a500a57308 */ /* 0x000ff00000000800 */
[----:B------:R-:W-:Y:S08]  /*7060*/  MUFU.EX2 R168, R168 ;  /* 0x000000a800a87308 */ /* 0x000ff00000000800 */
[----:B------:R-:W-:Y:S01]  /*7070*/  MUFU.EX2 R169, R169 ;  /* 0x000000a900a97308 */ /* 0x000fe20000000800 */
[----:B-1----:R-:W-:-:S07]  /*7080*/  FMNMX.FTZ R170, R209, R170, !PT ;  /* 0x000000aad1aa7209 */ /* 0x002fce0007810000 */
[----:B------:R-:W-:Y:S01]  /*7090*/  MUFU.EX2 R172, R172 ;  /* 0x000000ac00ac7308 */ /* 0x000fe20000000800 */
[----:B------:R-:W-:Y:S02]  /*70a0*/  FSEL R209, R161, RZ, P2 ;  /* 0x000000ffa1d17208 */ /* 0x000fe40001000000 */
[C---:B------:R-:W-:Y:S01]  /*70b0*/  FSETP.NEU.FTZ.AND P2, PT, R170.reuse, -INF , PT ;  /* 0xff800000aa00780b */ /* 0x040fe20003f5d000 */
[----:B------:R-:W-:-:S02]  /*70c0*/  FFMA.FTZ R192, R170, R211, -8 ;  /* 0xc1000000aac07423 */ /* 0x000fc400000100d3 */
[----:B------:R-:W-:Y:S02]  /*70d0*/  FADD.FTZ R191, -R209, R4 ;  /* 0x00000004d1bf7221 */ /* 0x000fe40000010100 */
[----:B------:R-:W-:Y:S01]  /*70e0*/  MUFU.EX2 R209, R204 ;  /* 0x000000cc00d17308 */ /* 0x000fe20000000800 */
[----:B------:R-:W-:Y:S01]  /*70f0*/  FSEL R4, R192, RZ, P2 ;  /* 0x000000ffc0047208 */ /* 0x000fe20001000000 */
[----:B------:R-:W-:Y:S01]  /*7100*/  FMUL.FTZ R191, R191, UR14 ;  /* 0x0000000ebfbf7c20 */ /* 0x000fe20008410000 */
[----:B------:R-:W-:-:S03]  /*7110*/  FSEL R192, R170, RZ, P2 ;  /* 0x000000ffaac07208 */ /* 0x000fc60001000000 */
[--C-:B------:R-:W-:Y:S01]  /*7120*/  FFMA.FTZ R211, R8, UR14, -R4.reuse ;  /* 0x0000000e08d37c23 */ /* 0x100fe20008010804 */
[----:B------:R-:W-:-:S01]  /*7130*/  FFMA.FTZ R8, R9, UR14, -R4 ;  /* 0x0000000e09087c23 */ /* 0x000fc20008010804 */
[----:B------:R-:W-:Y:S01]  /*7140*/  FADD.FTZ R192, -R192, R5 ;  /* 0x00000005c0c07221 */ /* 0x000fe20000010100 */
[----:B------:R-:W1:Y:S01]  /*7150*/  MUFU.EX2 R191, R191 ;  /* 0x000000bf00bf7308 */ /* 0x000e620000000800 */
[----:B------:R-:W-:-:S01]  /*7160*/  FFMA.FTZ R9, R12, UR14, -R4 ;  /* 0x0000000e0c097c23 */ /* 0x000fc20008010804 */
[--C-:B------:R-:W-:Y:S01]  /*7170*/  FFMA.FTZ R12, R13, UR14, -R4.reuse ;  /* 0x0000000e0d0c7c23 */ /* 0x100fe20008010804 */
[----:B------:R-:W-:Y:S01]  /*7180*/  FMUL.FTZ R192, R192, UR14 ;  /* 0x0000000ec0c07c20 */ /* 0x000fe20008410000 */
        /* <DEDUP_REMOVED lines=14> */
[----:B-1----:R-:W-:Y:S01]  /*7270*/  FFMA.FTZ R174, R191, R3, R206 ;  /* 0x00000003bfae7223 */ /* 0x002fe200000100ce */
[----:B------:R-:W-:-:S01]  /*7280*/  FFMA.FTZ R204, R171, UR14, -R4 ;  /* 0x0000000eabcc7c23 */ /* 0x000fc20008010804 */
[--C-:B------:R-:W-:Y:S01]  /*7290*/  FFMA.FTZ R171, R190, UR14, -R4.reuse ;  /* 0x0000000ebeab7c23 */ /* 0x100fe20008010804 */
[----:B------:R-:W-:-:S03]  /*72a0*/  FFMA.FTZ R6, R6, UR14, -R4 ;  /* 0x0000000e06067c23 */ /* 0x000fc60008010804 */
[----:B------:R-:W1:Y:S08]  /*72b0*/  MUFU.EX2 R8, R8 ;  /* 0x0000000800087308 */ /* 0x000e700000000800 */
[----:B------:R-:W3:Y:S01]  /*72c0*/  MUFU.EX2 R9, R9 ;  /* 0x0000000900097308 */ /* 0x000ee20000000800 */
[----:B--2---:R-:W-:-:S07]  /*72d0*/  FFMA.FTZ R3, R192, R2, R211 ;  /* 0x00000002c0037223 */ /* 0x004fce00000100d3 */
[----:B------:R-:W2:Y:S01]  /*72e0*/  MUFU.EX2 R12, R12 ;  /* 0x0000000c000c7308 */ /* 0x000ea20000000800 */
[----:B-1----:R-:W-:-:S01]  /*72f0*/  FADD.FTZ R2, R8, R3 ;  /* 0x0000000308027221 */ /* 0x002fc20000010000 */
[----:B------:R-:W-:Y:S02]  /*7300*/  WARPGROUP.DEPBAR.LE gsb0, 0x0 ;  /* 0x00008000000079c5 */ /* 0x000fe40000010000 */
[----:B------:R-:W-:-:S04]  /*7310*/  WARPGROUP.ARRIVE ;  /* 0x00000000000079c5 */ /* 0x000fc80000000000 */
[----:B------:R-:W1:Y:S01]  /*7320*/  MUFU.EX2 R13, R13 ;  /* 0x0000000d000d7308 */ /* 0x000e620000000800 */
[----:B---3--:R-:W-:-:S01]  /*7330*/  FADD.FTZ R3, R9, R2 ;  /* 0x0000000209037221 */ /* 0x008fc20000010000 */
[----:B------:R-:W-:Y:S03]  /*7340*/  QGMMA.64x256x32.F32.E4M3.E4M3 R24, R216, gdesc[UR8], R24, gsb0 ;  /* 0x03e00008d8187df3 */ /* 0x000fe60008000818 */
[----:B--2---:R-:W-:-:S03]  /*7350*/  FADD.FTZ R2, R12, R3 ;  /* 0x000000030c027221 */ /* 0x004fc60000010000 */
[----:B------:R2:W-:Y:S08]  /*7360*/  MUFU.EX2 R5, R177 ;  /* 0x000000b100057308 */ /* 0x0005f00000000800 */
[----:B------:R-:W3:Y:S01]  /*7370*/  MUFU.EX2 R20, R20 ;  /* 0x0000001400147308 */ /* 0x000ee20000000800 */
[----:B--2---:R-:W-:-:S01]  /*7380*/  FADD.FTZ R177, R7, R174 ;  /* 0x000000ae07b17221 */ /* 0x004fc20000010000 */
[----:B------:R-:W-:Y:S01]  /*7390*/  FFMA.FTZ R174, R193, UR14, -R4 ;  /* 0x0000000ec1ae7c23 */ /* 0x000fe20008010804 */
[----:B-1----:R-:W-:-:S02]  /*73a0*/  FADD.FTZ R3, R13, R2 ;  /* 0x000000020d037221 */ /* 0x002fc40000010000 */
[----:B------:R-:W-:Y:S01]  /*73b0*/  FADD.FTZ R190, R10, R177 ;  /* 0x000000b10abe7221 */ /* 0x000fe20000010000 */
[----:B------:R-:W-:-:S02]  /*73c0*/  FFMA.FTZ R177, R194, UR14, -R4 ;  /* 0x0000000ec2b17c23 */ /* 0x000fc40008010804 */
[----:B------:R-:W1:Y:S01]  /*73d0*/  MUFU.EX2 R21, R21 ;  /* 0x0000001500157308 */ /* 0x000e620000000800 */
[----:B------:R-:W-:-:S04]  /*73e0*/  FADD.FTZ R193, R11, R190 ;  /* 0x000000be0bc17221 */ /* 0x000fc80000010000 */
[----:B------:R-:W-:-:S03]  /*73f0*/  FADD.FTZ R190, R14, R193 ;  /* 0x000000c10ebe7221 */ /* 0x000fc60000010000 */
[----:B------:R-:W2:Y:S01]  /*7400*/  MUFU.EX2 R154, R154 ;  /* 0x0000009a009a7308 */ /* 0x000ea20000000800 */
[----:B------:R-:W-:-:S01]  /*7410*/  FADD.FTZ R193, R15, R190 ;  /* 0x000000be0fc17221 */ /* 0x000fc20000010000 */
[----:B---3--:R-:W-:Y:S01]  /*7420*/  FADD.FTZ R2, R20, R3 ;  /* 0x0000000314027221 */ /* 0x008fe20000010000 */
[----:B------:R-:W-:-:S02]  /*7430*/  FFMA.FTZ R190, R195, UR14, -R4 ;  /* 0x0000000ec3be7c23 */ /* 0x000fc40008010804 */
[----:B------:R-:W-:Y:S01]  /*7440*/  FADD.FTZ R194, R152, R193 ;  /* 0x000000c198c27221 */ /* 0x000fe20000010000 */
[----:B------:R-:W-:-:S02]  /*7450*/  FFMA.FTZ R193, R196, UR14, -R4 ;  /* 0x0000000ec4c17c23 */ /* 0x000fc40008010804 */
[----:B------:R-:W3:Y:S01]  /*7460*/  MUFU.EX2 R155, R155 ;  /* 0x0000009b009b7308 */ /* 0x000ee20000000800 */
[----:B-1----:R-:W-:-:S01]  /*7470*/  FADD.FTZ R3, R21, R2 ;  /* 0x0000000215037221 */ /* 0x002fc20000010000 */
[----:B------:R-:W-:-:S04]  /*7480*/  FADD.FTZ R195, R153, R194 ;  /* 0x000000c299c37221 */ /* 0x000fc80000010000 */
[----:B------:R-:W-:Y:S02]  /*7490*/  FADD.FTZ R194, R156, R195 ;  /* 0x000000c39cc27221 */ /* 0x000fe40000010000 */
[----:B------:R-:W1:Y:S01]  /*74a0*/  MUFU.EX2 R158, R158 ;  /* 0x0000009e009e7308 */ /* 0x000e620000000800 */
[----:B--2---:R-:W-:-:S01]  /*74b0*/  FADD.FTZ R2, R154, R3 ;  /* 0x000000039a027221 */ /* 0x004fc20000010000 */
[----:B------:R-:W-:Y:S01]  /*74c0*/  FADD.FTZ R195, R157, R194 ;  /* 0x000000c29dc37221 */ /* 0x000fe20000010000 */
[----:B------:R-:W-:-:S03]  /*74d0*/  FFMA.FTZ R194, R197, UR14, -R4 ;  /* 0x0000000ec5c27c23 */ /* 0x000fc60008010804 */
[----:B------:R-:W-:Y:S01]  /*74e0*/  FADD.FTZ R196, R160, R195 ;  /* 0x000000c3a0c47221 */ /* 0x000fe20000010000 */
[----:B------:R-:W-:-:S01]  /*74f0*/  FFMA.FTZ R195, R198, UR14, -R4 ;  /* 0x0000000ec6c37c23 */ /* 0x000fc20008010804 */
[----:B------:R-:W2:Y:S01]  /*7500*/  MUFU.EX2 R159, R159 ;  /* 0x0000009f009f7308 */ /* 0x000ea20000000800 */
[----:B---3--:R-:W-:-:S01]  /*7510*/  FADD.FTZ R3, R155, R2 ;  /* 0x000000029b037221 */ /* 0x008fc20000010000 */
[----:B------:R-:W-:-:S04]  /*7520*/  FADD.FTZ R197, R175, R196 ;  /* 0x000000c4afc57221 */ /* 0x000fc80000010000 */
[----:B------:R-:W-:Y:S02]  /*7530*/  FADD.FTZ R196, R164, R197 ;  /* 0x000000c5a4c47221 */ /* 0x000fe40000010000 */
[----:B------:R-:W3:Y:S01]  /*7540*/  MUFU.EX2 R162, R162 ;  /* 0x000000a200a27308 */ /* 0x000ee20000000800 */
[----:B-1----:R-:W-:-:S01]  /*7550*/  FADD.FTZ R2, R158, R3 ;  /* 0x000000039e027221 */ /* 0x002fc20000010000 */
[----:B------:R-:W-:Y:S01]  /*7560*/  FADD.FTZ R197, R165, R196 ;  /* 0x000000c4a5c57221 */ /* 0x000fe20000010000 */
[----:B------:R-:W-:-:S03]  /*7570*/  FFMA.FTZ R196, R199, UR14, -R4 ;  /* 0x0000000ec7c47c23 */ /* 0x000fc60008010804 */
[----:B------:R-:W-:Y:S01]  /*7580*/  FADD.FTZ R198, R168, R197 ;  /* 0x000000c5a8c67221 */ /* 0x000fe20000010000 */
[----:B------:R-:W-:-:S01]  /*7590*/  FFMA.FTZ R197, R200, UR14, -R4 ;  /* 0x0000000ec8c57c23 */ /* 0x000fc20008010804 */
[----:B------:R-:W1:Y:S01]  /*75a0*/  MUFU.EX2 R163, R163 ;  /* 0x000000a300a37308 */ /* 0x000e620000000800 */
[----:B--2---:R-:W-:-:S01]  /*75b0*/  FADD.FTZ R3, R159, R2 ;  /* 0x000000029f037221 */ /* 0x004fc20000010000 */
[----:B------:R-:W-:-:S04]  /*75c0*/  FADD.FTZ R199, R169, R198 ;  /* 0x000000c6a9c77221 */ /* 0x000fc80000010000 */
[----:B------:R-:W-:Y:S02]  /*75d0*/  FADD.FTZ R198, R172, R199 ;  /* 0x000000c7acc67221 */ /* 0x000fe40000010000 */
[----:B------:R-:W2:Y:S01]  /*75e0*/  MUFU.EX2 R166, R166 ;  /* 0x000000a600a67308 */ /* 0x000ea20000000800 */
[----:B---3--:R-:W-:-:S07]  /*75f0*/  FADD.FTZ R2, R162, R3 ;  /* 0x00000003a2027221 */ /* 0x008fce0000010000 */
[----:B------:R-:W3:Y:S01]  /*7600*/  MUFU.EX2 R204, R204 ;  /* 0x000000cc00cc7308 */ /* 0x000ee20000000800 */
[----:B-1----:R-:W-:-:S07]  /*7610*/  FADD.FTZ R3, R163, R2 ;  /* 0x00000002a3037221 */ /* 0x002fce0000010000 */
[----:B------:R-:W1:Y:S01]  /*7620*/  MUFU.EX2 R167, R167 ;  /* 0x000000a700a77308 */ /* 0x000e620000000800 */
[----:B--2---:R-:W-:-:S04]  /*7630*/  FADD.FTZ R2, R166, R3 ;  /* 0x00000003a6027221 */ /* 0x004fc80000010000 */
[----:B------:R-:W-:-:S03]  /*7640*/  FADD.FTZ R3, R5, R2 ;  /* 0x0000000205037221 */ /* 0x000fc60000010000 */
[----:B------:R-:W2:Y:S01]  /*7650*/  MUFU.EX2 R173, R173 ;  /* 0x000000ad00ad7308 */ /* 0x000ea20000000800 */
[----:B---3--:R-:W-:-:S07]  /*7660*/  FADD.FTZ R2, R204, R3 ;  /* 0x00000003cc027221 */ /* 0x008fce0000010000 */
[----:B------:R-:W3:Y:S01]  /*7670*/  MUFU.EX2 R6, R6 ;  /* 0x0000000600067308 */ /* 0x000ee20000000800 */
[----:B-1----:R-:W-:-:S07]  /*7680*/  FADD.FTZ R3, R167, R2 ;  /* 0x00000002a7037221 */ /* 0x002fce0000010000 */
[----:B------:R-:W1:Y:S01]  /*7690*/  MUFU.EX2 R176, R176 ;  /* 0x000000b000b07308 */ /* 0x000e620000000800 */
[----:B--2---:R-:W-:-:S01]  /*76a0*/  FADD.FTZ R199, R173, R198 ;  /* 0x000000c6adc77221 */ /* 0x004fc20000010000 */
[----:B------:R-:W-:-:S06]  /*76b0*/  FFMA.FTZ R198, R201, UR14, -R4 ;  /* 0x0000000ec9c67c23 */ /* 0x000fcc0008010804 */
[----:B------:R-:W2:Y:S01]  /*76c0*/  MUFU.EX2 R171, R171 ;  /* 0x000000ab00ab7308 */ /* 0x000ea20000000800 */
[----:B---3--:R-:W-:-:S07]  /*76d0*/  FADD.FTZ R2, R6, R3 ;  /* 0x0000000306027221 */ /* 0x008fce0000010000 */
[----:B------:R-:W3:Y:S01]  /*76e0*/  MUFU.EX2 R179, R179 ;  /* 0x000000b300b37308 */ /* 0x000ee20000000800 */
[----:B-1----:R-:W-:-:S01]  /*76f0*/  FADD.FTZ R200, R176, R199 ;  /* 0x000000c7b0c87221 */ /* 0x002fc20000010000 */
[----:B------:R-:W-:-:S06]  /*7700*/  FFMA.FTZ R199, R202, UR14, -R4 ;  /* 0x0000000ecac77c23 */ /* 0x000fcc0008010804 */
        /* <DEDUP_REMOVED lines=12> */
[----:B-1----:R-:W-:-:S01]  /*77d0*/  FADD.FTZ R201, R181, R200 ;  /* 0x000000c8b5c97221 */ /* 0x002fc20000010000 */
[----:B------:R-:W-:-:S06]  /*77e0*/  FFMA.FTZ R200, R203, UR14, -R4 ;  /* 0x0000000ecbc87c23 */ /* 0x000fcc0008010804 */
        /* <DEDUP_REMOVED lines=22> */
[----:B------:R-:W-:Y:S01]  /*7950*/  MUFU.EX2 R198, R198 ;  /* 0x000000c600c67308 */ /* 0x000fe20000000800 */
[----:B---3--:R-:W-:-:S01]  /*7960*/  FADD.FTZ R3, R197, R202 ;  /* 0x000000cac5037221 */ /* 0x008fc20000010000 */
[----:B------:R-:W-:Y:S02]  /*7970*/  WARPGROUP.DEPBAR.LE gsb0, 0x0 ;  /* 0x00008000000079c5 */ /* 0x000fe40000010000 */
[----:B------:R2:W-:Y:S06]  /*7980*/  BAR.ARV R2, 0x100 ;  /* 0x000400020000751d */ /* 0x0005ec0000002000 */
[----:B------:R-:W3:Y:S01]  /*7990*/  MUFU.EX2 R186, R186 ;  /* 0x000000ba00ba7308 */ /* 0x000ee20000000800 */
[----:B-1----:R-:W-:-:S01]  /*79a0*/  FADD.FTZ R203, R187, R208 ;  /* 0x000000d0bbcb7221 */ /* 0x002fc20000010000 */
[----:B--2---:R-:W-:-:S05]  /*79b0*/  @!P1 VIADD R2, R210, 0x38840 ;  /* 0x00038840d2029836 */ /* 0x004fca0000000000 */
[----:B------:R-:W-:Y:S01]  /*79c0*/  @!P1 PRMT R2, RZ, 0x654, R2 ;  /* 0x00000654ff029816 */ /* 0x000fe20000000002 */
[----:B------:R-:W1:Y:S03]  /*79d0*/  MUFU.EX2 R199, R199 ;  /* 0x000000c700c77308 */ /* 0x000e660000000800 */
[----:B------:R2:W-:Y:S05]  /*79e0*/  @!P1 SYNCS.ARRIVE.TRANS64.RED.A1T0 RZ, [R2+URZ], RZ ;  /* 0x000000ff02ff99a7 */ /* 0x0005ea000810043f */
[----:B------:R-:W4:Y:S01]  /*79f0*/  MUFU.EX2 R189, R189 ;  /* 0x000000bd00bd7308 */ /* 0x000f220000000800 */
[----:B---3--:R-:W-:-:S01]  /*7a00*/  FADD.FTZ R202, R186, R203 ;  /* 0x000000cbbaca7221 */ /* 0x008fc20000010000 */
[----:B--2---:R-:W-:-:S06]  /*7a10*/  FADD.FTZ R2, R198, R3 ;  /* 0x00000003c6027221 */ /* 0x004fcc0000010000 */
[----:B------:R-:W2:Y:S01]  /*7a20*/  MUFU.EX2 R200, R200 ;  /* 0x000000c800c87308 */ /* 0x000ea20000000800 */
[----:B-1----:R-:W-:-:S07]  /*7a30*/  FADD.FTZ R3, R199, R2 ;  /* 0x00000002c7037221 */ /* 0x002fce0000010000 */
[----:B------:R-:W1:Y:S01]  /*7a40*/  MUFU.EX2 R188, R188 ;  /* 0x000000bc00bc7308 */ /* 0x000e620000000800 */
[----:B----4-:R-:W-:-:S07]  /*7a50*/  FADD.FTZ R203, R189, R202 ;  /* 0x000000cabdcb7221 */ /* 0x010fce0000010000 */
[----:B------:R-:W3:Y:S01]  /*7a60*/  MUFU.EX2 R201, R201 ;  /* 0x000000c900c97308 */ /* 0x000ee20000000800 */
[----:B--2---:R-:W-:-:S07]  /*7a70*/  FADD.FTZ R2, R200, R3 ;  /* 0x00000003c8027221 */ /* 0x004fce0000010000 */
[----:B------:R-:W2:Y:S01]  /*7a80*/  MUFU.EX2 R4, R4 ;  /* 0x0000000400047308 */ /* 0x000ea20000000800 */
[----:B-1----:R-:W-:-:S04]  /*7a90*/  FADD.FTZ R202, R188, R203 ;  /* 0x000000cbbcca7221 */ /* 0x002fc80000010000 */
[----:B------:R-:W-:Y:S01]  /*7aa0*/  FADD.FTZ R3, R209, R202 ;  /* 0x000000cad1037221 */ /* 0x000fe20000010000 */
[----:B---3--:R-:W-:-:S04]  /*7ab0*/  FADD.FTZ R203, R201, R2 ;  /* 0x00000002c9cb7221 */ /* 0x008fc80000010000 */
[----:B--2---:R-:W-:Y:S01]  /*7ac0*/  FADD.FTZ R2, R4, R203 ;  /* 0x000000cb04027221 */ /* 0x004fe20000010000 */
[----:B------:R-:W-:Y:S06]  /*7ad0*/  @!P0 BRA `(.L_x_1860) ;  /* 0x0000000000048947 */ /* 0x000fec0003800000 */
[----:B------:R-:W-:Y:S01]  /*7ae0*/  BPT.TRAP 0x1 ;  /* 0x000000040000795c */ /* 0x000fe20000300000 */
.L_x_1860:
[----:B------:R-:W-:Y:S01]  /*7af0*/  UISETP.GT.AND UP0, UPT, UR5, UR39, UPT ;  /* 0x000000270500728c */ /* 0x000fe2000bf04270 */
[----:B------:R-:W-:Y:S01]  /*7b00*/  F2FP.SATFINITE.E4M3.F32.PACK_AB_MERGE_C R5, R204, R5, RZ ;  /* 0x00000005cc05723e */ /* 0x000fe200048070ff */
[----:B------:R-:W-:Y:S01]  /*7b10*/  ULEA UR7, UR37, UR38, 0x3 ;  /* 0x0000002625077291 */ /* 0x000fe2000f8e183f */
[----:B------:R-:W-:Y:S01]  /*7b20*/  F2FP.SATFINITE.E4M3.F32.PACK_AB_MERGE_C R4, R4, R201, RZ ;  /* 0x000000c90404723e */ /* 0x000fe200048070ff */
[----:B------:R-:W-:Y:S01]  /*7b30*/  UIADD3 UR5, UR5, -0x1, URZ ;  /* 0xffffffff05057890 */ /* 0x000fe2000fffe03f */
[----:B------:R-:W-:Y:S01]  /*7b40*/  F2FP.SATFINITE.E4M3.F32.PACK_AB_MERGE_C R10, R11, R10, RZ ;  /* 0x0000000a0b0a723e */ /* 0x000fe200048070ff */
[----:B------:R-:W-:Y:S01]  /*7b50*/  UIADD3 UR7, UR7, 0x38860, URZ ;  /* 0x0003886007077890 */ /* 0x000fe2000fffe03f */
[----:B------:R-:W-:Y:S01]  /*7b60*/  PLOP3.LUT P2, PT, PT, PT, UP0, 0x80, 0x0 ;  /* 0x000000000000781c */ /* 0x000fe20003f4f008 */
[----:B------:R-:W-:Y:S01]  /*7b70*/  UMOV UR37, UR6 ;  /* 0x0000000600257c82 */ /* 0x000fe20008000000 */
[----:B------:R-:W-:Y:S01]  /*7b80*/  F2FP.SATFINITE.E4M3.F32.PACK_AB_MERGE_C R9, R12, R9, RZ ;  /* 0x000000090c09723e */ /* 0x000fe200048070ff */
[----:B------:R-:W-:Y:S01]  /*7b90*/  UPRMT UR10, UR46, 0x654, UR7 ;  /* 0x000006542e0a7896 */ /* 0x000fe20008000007 */
[----:B------:R-:W-:Y:S01]  /*7ba0*/  F2FP.SATFINITE.E4M3.F32.PACK_AB_MERGE_C R152, R153, R152, RZ ;  /* 0x000000989998723e */ /* 0x000fe200048070ff */
[----:B------:R-:W-:Y:S01]  /*7bb0*/  FMUL.FTZ R24, R24, R191 ;  /* 0x000000bf18187220 */ /* 0x000fe20000410000 */
[----:B------:R-:W-:Y:S01]  /*7bc0*/  F2FP.SATFINITE.E4M3.F32.PACK_AB_MERGE_C R21, R154, R21, RZ ;  /* 0x000000159a15723e */ /* 0x000fe200048070ff */
[----:B------:R-:W-:Y:S01]  /*7bd0*/  UMOV UR7, UR36 ;  /* 0x0000002400077c82 */ /* 0x000fe20008000000 */
[----:B------:R-:W-:Y:S01]  /*7be0*/  F2FP.SATFINITE.E4M3.F32.PACK_AB_MERGE_C R160, R175, R160, RZ ;  /* 0x000000a0afa0723e */ /* 0x000fe200048070ff */
[----:B------:R-:W-:Y:S01]  /*7bf0*/  FMUL.FTZ R25, R25, R191 ;  /* 0x000000bf19197220 */ /* 0x000fe20000410000 */
[----:B------:R-:W-:Y:S01]  /*7c00*/  F2FP.SATFINITE.E4M3.F32.PACK_AB_MERGE_C R159, R162, R159, RZ ;  /* 0x0000009fa29f723e */ /* 0x000fe200048070ff */
[-C--:B------:R-:W-:Y:S01]  /*7c10*/  FMUL.FTZ R28, R28, R191.reuse ;  /* 0x000000bf1c1c7220 */ /* 0x080fe20000410000 */
        /* <DEDUP_REMOVED lines=154> */
.L_x_1851:
[----:B------:R-:W-:-:S13]  /*85c0*/  ISETP.LE.AND P2, PT, RZ, UR5, PT ;  /* 0x00000005ff007c0c */ /* 0x000fda000bf43270 */
[----:B------:R-:W-:Y:S05]  /*85d0*/  @!P2 BRA `(.L_x_1862) ;  /* 0x0000002800cca947 */ /* 0x000fea0003800000 */
[----:B------:R-:W-:Y:S01]  /*85e0*/  IMAD.MOV.U32 R5, RZ, RZ, R170 ;  /* 0x000000ffff057224 */ /* 0x000fe200078e00aa */
[----:B------:R-:W-:Y:S01]  /*85f0*/  UMOV UR7, UR36 ;  /* 0x0000002400077c82 */ /* 0x000fe20008000000 */
[----:B------:R-:W-:Y:S01]  /*8600*/  IMAD.MOV.U32 R4, RZ, RZ, R161 ;  /* 0x000000ffff047224 */ /* 0x000fe200078e00a1 */
[----:B------:R-:W-:Y:S01]  /*8610*/  UMOV UR6, UR37 ;  /* 0x0000002500067c82 */ /* 0x000fe20008000000 */
[----:B------:R-:W-:-:S05]  /*8620*/  ULDC UR39, c[0x0][0x988] ;  /* 0x0002620000277ab9 */ /* 0x000fca0000000800 */
.L_x_1872:
        /* <DEDUP_REMOVED lines=9> */
.L_x_1864:
[----:B------:R-:W-:Y:S01]  /*86c0*/  ULEA UR10, UR37, UR38, 0x3 ;  /* 0x00000026250a7291 */ /* 0x000fe2000f8e183f */
[----:B------:R-:W-:-:S04]  /*86d0*/  MOV R6, UR36 ;  /* 0x0000002400067c02 */ /* 0x000fc80008000f00 */
[----:B------:R-:W-:-:S04]  /*86e0*/  SHF.L.U32 R6, R6, 0x1f, RZ ;  /* 0x0000001f06067819 */ /* 0x000fc800000006ff */
[----:B------:R1:W2:Y:S01]  /*86f0*/  SYNCS.PHASECHK.TRANS64.TRYWAIT P2, [UR10+0x38830], R6 ;  /* 0x03883006ff0075a7 */ /* 0x0002a2000804014a */
[----:B------:R-:W-:Y:S05]  /*8700*/  @!P0 BRA `(.L_x_1865) ;  /* 0x0000000000048947 */ /* 0x000fea0003800000 */
[----:B------:R-:W-:Y:S01]  /*8710*/  BPT.TRAP 0x1 ;  /* 0x000000040000795c */ /* 0x000fe20000300000 */
.L_x_1865:
[----:B--2---:R-:W-:Y:S05]  /*8720*/  @P2 BRA `(.L_x_1863) ;  /* 0x0000000000082947 */ /* 0x004fea0003800000 */
[----:B------:R-:W2:Y:S02]  /*8730*/  SYNCS.PHASECHK.TRANS64.TRYWAIT P2, [UR10+0x38830], R6 ;  /* 0x03883006ff0075a7 */ /* 0x000ea4000804014a */
[----:B--2---:R-:W-:Y:S05]  /*8740*/  @!P2 BRA `(.L_x_1866) ;  /* 0x000000a00018a947 */ /* 0x004fea0003800000 */
.L_x_1863:
        /* <DEDUP_REMOVED lines=48> */
.L_x_1868:
[----:B------:R-:W-:Y:S01]  /*8a50*/  ULEA UR10, UR6, UR38, 0x3 ;  /* 0x00000026060a7291 */ /* 0x000fe2000f8e183f */
[----:B------:R-:W-:-:S05]  /*8a60*/  IMAD.U32 R6, RZ, RZ, UR7 ;  /* 0x00000007ff067e24 */ /* 0x000fca000f8e00ff */
[----:B------:R-:W-:-:S04]  /*8a70*/  SHF.L.U32 R6, R6, 0x1f, RZ ;  /* 0x0000001f06067819 */ /* 0x000fc800000006ff */
[----:B------:R1:W2:Y:S01]  /*8a80*/  SYNCS.PHASECHK.TRANS64.TRYWAIT P2, [UR10+0x38850], R6 ;  /* 0x03885006ff0075a7 */ /* 0x0002a2000804014a */
[----:B------:R-:W-:Y:S05]  /*8a90*/  @!P0 BRA `(.L_x_1869) ;  /* 0x0000000000048947 */ /* 0x000fea0003800000 */
[----:B------:R-:W-:Y:S01]  /*8aa0*/  BPT.TRAP 0x1 ;  /* 0x000000040000795c */ /* 0x000fe20000300000 */
.L_x_1869:
[----:B--2---:R-:W-:Y:S05]  /*8ab0*/  @P2 BRA `(.L_x_1867) ;  /* 0x0000000000082947 */ /* 0x004fea0003800000 */
[----:B------:R-:W2:Y:S02]  /*8ac0*/  SYNCS.PHASECHK.TRANS64.TRYWAIT P2, [UR10+0x38850], R6 ;  /* 0x03885006ff0075a7 */ /* 0x000ea4000804014a */
[----:B--2---:R-:W-:Y:S05]  /*8ad0*/  @!P2 BRA `(.L_x_1870) ;  /* 0x0000009c004ca947 */ /* 0x004fea0003800000 */
.L_x_1867:
        /* <DEDUP_REMOVED lines=29> */
[----:B-1----:R-:W-:Y:S01]  /*8cb0*/  FMNMX.FTZ R161, R7, R4, !PT ;  /* 0x0000000407a17209 */ /* 0x002fe20007810000 */
[C---:B------:R-:W-:Y:S01]  /*8cc0*/  FMUL.FTZ R164, R0.reuse, R175 ;  /* 0x000000af00a47220 */ /* 0x040fe20000410000 */
[C---:B------:R-:W-:Y:S01]  /*8cd0*/  FMUL.FTZ R153, R0.reuse, R165 ;  /* 0x000000a500997220 */ /* 0x040fe20000410000 */
[C---:B------:R-:W-:Y:S01]  /*8ce0*/  FMUL.FTZ R175, R0.reuse, R185 ;  /* 0x000000b900af7220 */ /* 0x040fe20000410000 */
[----:B------:R-:W-:Y:S01]  /*8cf0*/  FMUL.FTZ R185, R0, R195 ;  /* 0x000000c300b97220 */ /* 0x000fe20000410000 */
        /* <DEDUP_REMOVED lines=8> */
[----:B------:R-:W-:Y:S01]  /*8d80*/  FMUL.FTZ R159, R0, R171 ;  /* 0x000000ab009f7220 */ /* 0x000fe20000410000 */
[----:B------:R-:W2:Y:S01]  /*8d90*/  MUFU.TANH R10, R10 ;  /* 0x0000000a000a7308 */ /* 0x000ea20000002400 */
[----:B---3--:R-:W-:Y:S01]  /*8da0*/  FMNMX.FTZ R161, R6, R161, !PT ;  /* 0x000000a106a17209 */ /* 0x008fe20007810000 */
[C---:B------:R-:W-:Y:S01]  /*8db0*/  FMUL.FTZ R165, R0.reuse, R176 ;  /* 0x000000b000a57220 */ /* 0x040fe20000410000 */
[C---:B------:R-:W-:Y:S01]  /*8dc0*/  FMUL.FTZ R160, R0.reuse, R172 ;  /* 0x000000ac00a07220 */ /* 0x040fe20000410000 */
[C---:B------:R-:W-:Y:S01]  /*8dd0*/  FMUL.FTZ R176, R0.reuse, R186 ;  /* 0x000000ba00b07220 */ /* 0x040fe20000410000 */
[C---:B------:R-:W-:Y:S01]  /*8de0*/  FMUL.FTZ R186, R0.reuse, R196 ;  /* 0x000000c400ba7220 */ /* 0x040fe20000410000 */
[C---:B------:R-:W-:Y:S01]  /*8df0*/  FMUL.FTZ R166, R0.reuse, R177 ;  /* 0x000000b100a67220 */ /* 0x040fe20000410000 */
[C---:B------:R-:W-:Y:S01]  /*8e00*/  FMUL.FTZ R162, R0.reuse, R173 ;  /* 0x000000ad00a27220 */ /* 0x040fe20000410000 */
[----:B------:R-:W3:Y:S01]  /*8e10*/  MUFU.TANH R12, R12 ;  /* 0x0000000c000c7308 */ /* 0x000ee20000002400 */
        /* <DEDUP_REMOVED lines=26> */
[----:B------:R-:W-:Y:S01]  /*8fc0*/  FMUL.FTZ R193, R0, R203 ;  /* 0x000000cb00c17220 */ /* 0x000fe20000410000 */
[----:B------:R-:W-:-:S04]  /*8fd0*/  UMOV UR14, UR39 ;  /* 0x00000027000e7c82 */ /* 0x000fc80008000000 */
        /* <DEDUP_REMOVED lines=56> */
[----:B------:R-:W-:Y:S01]  /*9360*/  FMUL.FTZ R200, R0, R210 ;  /* 0x000000d200c87220 */ /* 0x000fe20000410000 */
[----:B------:R-:W-:-:S05]  /*9370*/  IMAD.U32 R210, RZ, RZ, UR37 ;  /* 0x00000025ffd27e24 */ /* 0x000fca000f8e00ff */
[----:B------:R-:W2:Y:S01]  /*9380*/  MUFU.TANH R175, R175 ;  /* 0x000000af00af7308 */ /* 0x000ea20000002400 */
[----:B---3--:R-:W-:-:S07]  /*9390*/  FMNMX.FTZ R170, R174, R161, !PT ;  /* 0x000000a1aeaa7209 */ /* 0x008fce0007810000 */
[----:B------:R-:W3:Y:S01]  /*93a0*/  MUFU.TANH R177, R177 ;  /* 0x000000b100b17308 */ /* 0x000ee20000002400 */
[----:B-1----:R-:W-:Y:S01]  /*93b0*/  FMNMX.FTZ R202, R176, R201, !PT ;  /* 0x000000c9b0ca7209 */ /* 0x002fe20007810000 */
[----:B------:R-:W-:Y:S01]  /*93c0*/  FMUL.FTZ R201, R0, R211 ;  /* 0x000000d300c97220 */ /* 0x000fe20000410000 */
[----:B------:R-:W-:Y:S02]  /*93d0*/  WARPGROUP.DEPBAR.LE gsb0, 0x0 ;  /* 0x00008000000079c5 */ /* 0x000fe40000010000 */
[----:B------:R-:W-:-:S06]  /*93e0*/  WARPGROUP.ARRIVE ;  /* 0x00000000000079c5 */ /* 0x000fcc0000000000 */
[----:B------:R-:W1:Y:S01]  /*93f0*/  S2R R231, SR_TID.X ;  /* 0x0000000000e77919 */ /* 0x000e620000002100 */
[----:B------:R-:W4:Y:S01]  /*9400*/  MUFU.TANH R178, R178 ;  /* 0x000000b200b27308 */ /* 0x000f220000002400 */
[----:B--2---:R-:W-:Y:S01]  /*9410*/  FMNMX.FTZ R161, R175, R170, !PT ;  /* 0x000000aaafa17209 */ /* 0x004fe20007810000 */
[----:B------:R-:W-:Y:S01]  /*9420*/  QGMMA.64x256x32.F32.E4M3.E4M3 R24, R224, gdesc[UR8], R24, gsb0 ;  /* 0x03e00008e0187df3 */ /* 0x000fe20008000818 */
[----:B------:R-:W-:Y:S01]  /*9430*/  UIADD3 UR10, UR7, 0x4, URZ ;  /* 0x00000004070a7890 */ /* 0x000fe2000fffe03f */
[----:B------:R-:W-:-:S04]  /*9440*/  UMOV UR11, 0x40000040 ;  /* 0x40000040000b7882 */ /* 0x000fc80000000000 */
[----:B------:R-:W2:Y:S01]  /*9450*/  MUFU.TANH R180, R180 ;  /* 0x000000b400b47308 */ /* 0x000ea20000002400 */
[----:B---3--:R-:W-:-:S07]  /*9460*/  FMNMX.FTZ R203, R177, R202, !PT ;  /* 0x000000cab1cb7209 */ /* 0x008fce0007810000 */
[----:B------:R-:W3:Y:S01]  /*9470*/  MUFU.TANH R179, R179 ;  /* 0x000000b300b37308 */ /* 0x000ee20000002400 */
[----:B----4-:R-:W-:-:S07]  /*9480*/  FMNMX.FTZ R170, R178, R161, !PT ;  /* 0x000000a1b2aa7209 */ /* 0x010fce0007810000 */
[----:B------:R-:W4:Y:S01]  /*9490*/  MUFU.TANH R181, R181 ;  /* 0x000000b500b57308 */ /* 0x000f220000002400 */
[----:B--2---:R-:W-:Y:S02]  /*94a0*/  FMNMX.FTZ R202, R180, R203, !PT ;  /* 0x000000cbb4ca7209 */ /* 0x004fe40007810000 */
[----:B-1----:R-:W-:-:S05]  /*94b0*/  SHF.R.U32.HI R231, RZ, 0x7, R231 ;  /* 0x00000007ffe77819 */ /* 0x002fca00000116e7 */
[----:B------:R-:W1:Y:S01]  /*94c0*/  MUFU.TANH R182, R182 ;  /* 0x000000b600b67308 */ /* 0x000e620000002400 */
[----:B---3--:R-:W-:-:S07]  /*94d0*/  FMNMX.FTZ R161, R179, R170, !PT ;  /* 0x000000aab3a17209 */ /* 0x008fce0007810000 */
[----:B------:R-:W2:Y:S01]  /*94e0*/  MUFU.TANH R184, R184 ;  /* 0x000000b800b87308 */ /* 0x000ea20000002400 */
[----:B----4-:R-:W-:Y:S01]  /*94f0*/  FMNMX.FTZ R203, R181, R202, !PT ;  /* 0x000000cab5cb7209 */ /* 0x010fe20007810000 */
        /* <DEDUP_REMOVED lines=53> */
[----:B--2---:R-:W-:Y:S01]  /*9850*/  FMNMX.FTZ R209, R206, R161, !PT ;  /* 0x000000a1ced17209 */ /* 0x004fe20007810000 */
[----:B------:R-:W-:Y:S02]  /*9860*/  IMAD.U32 R206, RZ, RZ, UR14 ;  /* 0x0000000effce7e24 */ /* 0x000fe4000f8e00ff */
[----:B------:R-:W1:Y:S04]  /*9870*/  SHFL.BFLY PT, R161, R208, 0x1, 0x1f ;  /* 0x0c201f00d0a17f89 */ /* 0x000e6800000e0000 */
[----:B------:R-:W2:Y:S01]  /*9880*/  SHFL.BFLY PT, R170, R209, 0x1, 0x1f ;  /* 0x0c201f00d1aa7f89 */ /* 0x000ea200000e0000 */
[----:B------:R-:W-:-:S02]  /*9890*/  WARPGROUP.DEPBAR.LE gsb0, 0x0 ;  /* 0x00008000000079c5 */ /* 0x000fc40000010000 */
[----:B------:R-:W-:-:S06]  /*98a0*/  WARPGROUP.ARRIVE ;  /* 0x00000000000079c5 */ /* 0x000fcc0000000000 */
[----:B------:R-:W-:Y:S01]  /*98b0*/  QGMMA.64x256x32.F32.E4M3.E4M3 R24, R220, gdesc[UR8], R24, gsb0 ;  /* 0x03e00008dc187df3 */ /* 0x000fe20008000818 */
[----:B------:R-:W-:Y:S01]  /*98c0*/  UIADD3 UR10, UR7, 0x6, URZ ;  /* 0x00000006070a7890 */ /* 0x000fe2000fffe03f */
[----:B------:R-:W-:Y:S01]  /*98d0*/  UMOV UR11, 0x40000040 ;  /* 0x40000040000b7882 */ /* 0x000fe20000000000 */
[----:B-1----:R-:W-:Y:S02]  /*98e0*/  FMNMX.FTZ R161, R208, R161, !PT ;  /* 0x000000a1d0a17209 */ /* 0x002fe40007810000 */
[----:B------:R-:W-:Y:S02]  /*98f0*/  IADD3 R208, -R231, 0xb, RZ ;  /* 0x0000000be7d07810 */ /* 0x000fe40007ffe1ff */
[----:B--2---:R-:W-:Y:S01]  /*9900*/  FMNMX.FTZ R170, R209, R170, !PT ;  /* 0x000000aad1aa7209 */ /* 0x004fe20007810000 */
[----:B------:R-:W-:-:S01]  /*9910*/  FFMA.FTZ R206, R161, R206, -8 ;  /* 0xc1000000a1ce7423 */ /* 0x000fc200000100ce */
[----:B------:R-:W-:Y:S02]  /*9920*/  IMAD.U32 R209, RZ, RZ, UR14 ;  /* 0x0000000effd17e24 */ /* 0x000fe4000f8e00ff */
[----:B------:R-:W-:-:S01]  /*9930*/  FADD.FTZ R4, -R161, R4 ;  /* 0x00000004a1047221 */ /* 0x000fc20000010100 */
        /* <DEDUP_REMOVED lines=20> */
[----:B------:R-:W-:Y:S01]  /*9a80*/  FFMA.FTZ R202, R203, UR14, -R206 ;  /* 0x0000000ecbca7c23 */ /* 0x000fe200080108ce */
[----:B------:R-:W-:-:S01]  /*9a90*/  FADD.FTZ R5, -R170, R5 ;  /* 0x00000005aa057221 */ /* 0x000fc20000010100 */
[----:B------:R-:W-:Y:S01]  /*9aa0*/  FFMA.FTZ R203, R170, R209, -8 ;  /* 0xc1000000aacb7423 */ /* 0x000fe200000100d1 */
[----:B------:R-:W-:Y:S01]  /*9ab0*/  FMUL.FTZ R4, R4, UR14 ;  /* 0x0000000e04047c20 */ /* 0x000fe20008410000 */
[--C-:B------:R-:W-:Y:S01]  /*9ac0*/  FFMA.FTZ R7, R7, UR14, -R206.reuse ;  /* 0x0000000e07077c23 */ /* 0x100fe200080108ce */
[----:B------:R-:W-:Y:S01]  /*9ad0*/  FMUL.FTZ R5, R5, UR14 ;  /* 0x0000000e05057c20 */ /* 0x000fe20008410000 */
[----:B------:R-:W-:Y:S01]  /*9ae0*/  FFMA.FTZ R8, R8, UR14, -R203 ;  /* 0x0000000e08087c23 */ /* 0x000fe200080108cb */
[----:B------:R-:W-:-:S01]  /*9af0*/  FFMA.FTZ R6, R6, UR14, -R206 ;  /* 0x0000000e06067c23 */ /* 0x000fc200080108ce */
[----:B------:R-:W-:Y:S01]  /*9b00*/  FFMA.FTZ R9, R9, UR14, -R203 ;  /* 0x0000000e09097c23 */ /* 0x000fe200080108cb */
[----:B------:R-:W-:Y:S01]  /*9b10*/  MUFU.EX2 R4, R4 ;  /* 0x0000000400047308 */ /* 0x000fe20000000800 */
[----:B------:R-:W-:-:S01]  /*9b20*/  FFMA.FTZ R10, R10, UR14, -R206 ;  /* 0x0000000e0a0a7c23 */ /* 0x000fc200080108ce */
[----:B------:R-:W-:Y:S01]  /*9b30*/  FFMA.FTZ R12, R12, UR14, -R203 ;  /* 0x0000000e0c0c7c23 */ /* 0x000fe200080108cb */
[----:B------:R-:W-:-:S01]  /*9b40*/  FFMA.FTZ R11, R11, UR14, -R206 ;  /* 0x0000000e0b0b7c23 */ /* 0x000fc200080108ce */
[----:B------:R-:W-:Y:S01]  /*9b50*/  FFMA.FTZ R13, R13, UR14, -R203 ;  /* 0x0000000e0d0d7c23 */ /* 0x000fe200080108cb */
[----:B------:R-:W-:-:S01]  /*9b60*/  FFMA.FTZ R14, R14, UR14, -R206 ;  /* 0x0000000e0e0e7c23 */ /* 0x000fc200080108ce */
[----:B------:R-:W-:Y:S01]  /*9b70*/  FFMA.FTZ R20, R20, UR14, -R203 ;  /* 0x0000000e14147c23 */ /* 0x000fe200080108cb */
[----:B------:R-:W-:-:S01]  /*9b80*/  FFMA.FTZ R15, R15, UR14, -R206 ;  /* 0x0000000e0f0f7c23 */ /* 0x000fc200080108ce */
[----:B------:R-:W1:Y:S01]  /*9b90*/  MUFU.EX2 R7, R7 ;  /* 0x0000000700077308 */ /* 0x000e620000000800 */
[----:B------:R-:W-:-:S01]  /*9ba0*/  FFMA.FTZ R21, R21, UR14, -R203 ;  /* 0x0000000e15157c23 */ /* 0x000fc200080108cb */
[----:B------:R-:W-:Y:S01]  /*9bb0*/  FFMA.FTZ R152, R152, UR14, -R206 ;  /* 0x0000000e98987c23 */ /* 0x000fe200080108ce */
        /* <DEDUP_REMOVED lines=30> */
[----:B--2---:R-:W-:-:S01]  /*9da0*/  FFMA.FTZ R2, R5, R2, R8 ;  /* 0x0000000205027223 */ /* 0x004fc20000010008 */
[--C-:B------:R-:W-:Y:S01]  /*9db0*/  FFMA.FTZ R197, R197, UR14, -R203.reuse ;  /* 0x0000000ec5c57c23 */ /* 0x100fe200080108cb */
[----:B------:R-:W-:-:S01]  /*9dc0*/  FFMA.FTZ R200, R200, UR14, -R203 ;  /* 0x0000000ec8c87c23 */ /* 0x000fc200080108cb */
[--C-:B------:R-:W-:Y:S01]  /*9dd0*/  FFMA.FTZ R201, R201, UR14, -R203.reuse ;  /* 0x0000000ec9c97c23 */ /* 0x100fe200080108cb */
[----:B------:R-:W-:-:S01]  /*9de0*/  FFMA.FTZ R204, R204, UR14, -R203 ;  /* 0x0000000ecccc7c23 */ /* 0x000fc200080108cb */
[----:B------:R-:W-:-:S02]  /*9df0*/  FFMA.FTZ R203, R205, UR14, -R203 ;  /* 0x0000000ecdcb7c23 */ /* 0x000fc400080108cb */
        /* <DEDUP_REMOVED lines=46> */
[----:B------:R-:W-:Y:S02]  /*a0e0*/  WARPGROUP.DEPBAR.LE gsb0, 0x0 ;  /* 0x00008000000079c5 */ /* 0x000fe40000010000 */
[----:B------:R-:W-:-:S04]  /*a0f0*/  WARPGROUP.ARRIVE ;  /* 0x00000000000079c5 */ /* 0x000fc80000000000 */
[----:B------:R-:W3:Y:S01]  /*a100*/  MUFU.EX2 R168, R168 ;  /* 0x000000a800a87308 */ /* 0x000ee20000000800 */
[----:B--2---:R-:W-:-:S01]  /*a110*/  FADD.FTZ R3, R167, R2 ;  /* 0x00000002a7037221 */ /* 0x004fc20000010000 */
[----:B------:R-:W-:Y:S06]  /*a120*/  QGMMA.64x256x32.F32.E4M3.E4M3 R24, R216, gdesc[UR8], R24, gsb0 ;  /* 0x03e00008d8187df3 */ /* 0x000fec0008000818 */
        /* <DEDUP_REMOVED lines=43> */
[----:B-1----:R-:W-:-:S01]  /*a3e0*/  FADD.FTZ R3, R189, R2 ;  /* 0x00000002bd037221 */ /* 0x002fc20000010000 */
[----:B------:R-:W-:-:S05]  /*a3f0*/  @!P1 LEA R2, R210, UR38, 0x3 ;  /* 0x00000026d2029c11 */ /* 0x000fca000f8e18ff */
[----:B------:R-:W-:Y:S01]  /*a400*/  @!P1 VIADD R2, R2, 0x38840 ;  /* 0x0003884002029836 */ /* 0x000fe20000000000 */
[----:B------:R-:W-:Y:S01]  /*a410*/  MUFU.EX2 R190, R190 ;  /* 0x000000be00be7308 */ /* 0x000fe20000000800 */
[----:B---3--:R-:W-:-:S03]  /*a420*/  FADD.FTZ R209, R187, R206 ;  /* 0x000000cebbd17221 */ /* 0x008fc60000010000 */
[----:B------:R-:W-:-:S04]  /*a430*/  @!P1 PRMT R2, RZ, 0x654, R2 ;  /* 0x00000654ff029816 */ /* 0x000fc80000000002 */
[----:B------:R-:W1:Y:S01]  /*a440*/  MUFU.EX2 R193, R193 ;  /* 0x000000c100c17308 */ /* 0x000e620000000800 */
[----:B--2---:R-:W-:-:S07]  /*a450*/  FADD.FTZ R206, R192, R3 ;  /* 0x00000003c0ce7221 */ /* 0x004fce0000010000 */
[----:B------:R-:W-:Y:S08]  /*a460*/  MUFU.EX2 R191, R191 ;  /* 0x000000bf00bf7308 */ /* 0x000ff00000000800 */
[----:B------:R-:W2:Y:S01]  /*a470*/  MUFU.EX2 R196, R196 ;  /* 0x000000c400c47308 */ /* 0x000ea20000000800 */
[----:B-1----:R-:W-:-:S07]  /*a480*/  FADD.FTZ R3, R193, R206 ;  /* 0x000000cec1037221 */ /* 0x002fce0000010000 */
[----:B------:R-:W-:Y:S08]  /*a490*/  MUFU.EX2 R194, R194 ;  /* 0x000000c200c27308 */ /* 0x000ff00000000800 */
[----:B------:R-:W1:Y:S01]  /*a4a0*/  MUFU.EX2 R197, R197 ;  /* 0x000000c500c57308 */ /* 0x000e620000000800 */
[----:B--2---:R-:W-:-:S07]  /*a4b0*/  FADD.FTZ R206, R196, R3 ;  /* 0x00000003c4ce7221 */ /* 0x004fce0000010000 */
[----:B------:R-:W2:Y:S08]  /*a4c0*/  MUFU.EX2 R195, R195 ;  /* 0x000000c300c37308 */ /* 0x000eb00000000800 */
[----:B------:R-:W3:Y:S01]  /*a4d0*/  MUFU.EX2 R200, R200 ;  /* 0x000000c800c87308 */ /* 0x000ee20000000800 */
[----:B-1----:R-:W-:-:S07]  /*a4e0*/  FADD.FTZ R3, R197, R206 ;  /* 0x000000cec5037221 */ /* 0x002fce0000010000 */
[----:B------:R-:W1:Y:S08]  /*a4f0*/  MUFU.EX2 R198, R198 ;  /* 0x000000c600c67308 */ /* 0x000e700000000800 */
[----:B------:R-:W4:Y:S08]  /*a500*/  MUFU.EX2 R201, R201 ;  /* 0x000000c900c97308 */ /* 0x000f300000000800 */
[----:B------:R-:W5:Y:S01]  /*a510*/  MUFU.EX2 R199, R199 ;  /* 0x000000c700c77308 */ /* 0x000f620000000800 */
[----:B------:R-:W-:-:S02]  /*a520*/  WARPGROUP.DEPBAR.LE gsb0, 0x0 ;  /* 0x00008000000079c5 */ /* 0x000fc40000010000 */
[----:B------:R2:W-:Y:S06]  /*a530*/  BAR.ARV R208, 0x100 ;  /* 0x000400d00000751d */ /* 0x0005ec0000002000 */
[----:B------:R-:W5:Y:S01]  /*a540*/  MUFU.EX2 R204, R204 ;  /* 0x000000cc00cc7308 */ /* 0x000f620000000800 */
[----:B------:R3:W-:Y:S01]  /*a550*/  @!P1 SYNCS.ARRIVE.TRANS64.RED.A1T0 RZ, [R2+URZ], RZ ;  /* 0x000000ff02ff99a7 */ /* 0x0007e2000810043f */
[----:B--2---:R-:W-:-:S04]  /*a560*/  FADD.FTZ R208, R190, R209 ;  /* 0x000000d1bed07221 */ /* 0x004fc80000010000 */
[----:B------:R-:W-:Y:S02]  /*a570*/  FADD.FTZ R205, R191, R208 ;  /* 0x000000d0bfcd7221 */ /* 0x000fe40000010000 */
[----:B------:R-:W2:Y:S02]  /*a580*/  MUFU.EX2 R202, R202 ;  /* 0x000000ca00ca7308 */ /* 0x000ea40000000800 */
[----:B---3--:R-:W-:-:S04]  /*a590*/  FADD.FTZ R2, R194, R205 ;  /* 0x000000cdc2027221 */ /* 0x008fc80000010000 */
[----:B------:R-:W-:Y:S01]  /*a5a0*/  FADD.FTZ R205, R195, R2 ;  /* 0x00000002c3cd7221 */ /* 0x000fe20000010000 */
[----:B------:R-:W-:-:S01]  /*a5b0*/  FADD.FTZ R2, R200, R3 ;  /* 0x00000003c8027221 */ /* 0x000fc20000010000 */
[----:B------:R-:W3:Y:S02]  /*a5c0*/  MUFU.EX2 R203, R203 ;  /* 0x000000cb00cb7308 */ /* 0x000ee40000000800 */
[----:B-1----:R-:W-:-:S01]  /*a5d0*/  FADD.FTZ R206, R198, R205 ;  /* 0x000000cdc6ce7221 */ /* 0x002fc20000010000 */
[----:B----4-:R-:W-:-:S03]  /*a5e0*/  FADD.FTZ R3, R201, R2 ;  /* 0x00000002c9037221 */ /* 0x010fc60000010000 */
[----:B-----5:R-:W-:Y:S01]  /*a5f0*/  FADD.FTZ R205, R199, R206 ;  /* 0x000000cec7cd7221 */ /* 0x020fe20000010000 */
[----:B------:R-:W-:-:S03]  /*a600*/  FADD.FTZ R2, R204, R3 ;  /* 0x00000003cc027221 */ /* 0x000fc60000010000 */
[----:B--2---:R-:W-:Y:S01]  /*a610*/  FADD.FTZ R3, R202, R205 ;  /* 0x000000cdca037221 */ /* 0x004fe20000010000 */
[----:B---3--:R-:W-:-:S01]  /*a620*/  FADD.FTZ R2, R203, R2 ;  /* 0x00000002cb027221 */ /* 0x008fc20000010000 */
[----:B------:R-:W-:Y:S06]  /*a630*/  @!P0 BRA `(.L_x_1871) ;  /* 0x0000000000048947 */ /* 0x000fec0003800000 */
[----:B------:R-:W-:Y:S01]  /*a640*/  BPT.TRAP 0x1 ;  /* 0x000000040000795c */ /* 0x000fe20000300000 */
.L_x_1871:
        /* <DEDUP_REMOVED lines=19> */
[----:B------:R-:W-:Y:S01]  /*a780*/  F2FP.SATFINITE.E4M3.F32.PACK_AB_MERGE_C R175, R178, R175, RZ ;  /* 0x000000afb2af723e */ /* 0x000fe200048070ff */
[----:B------:R-:W-:Y:S01]  /*a790*/  UMOV UR6, UR37 ;  /* 0x0000002500067c82 */ /* 0x000fe20008000000 */
        /* <DEDUP_REMOVED lines=151> */
.L_x_1862:
[----:B------:R-:W-:Y:S06]  /*b110*/  BAR.ARV 0x8, 0x120 ;  /* 0x0204800000007b1d */ /* 0x000fec0000002000 */
[----:B------:R-:W-:Y:S05]  /*b120*/  @!P0 BRA `(.L_x_1873) ;  /* 0x0000000000048947 */ /* 0x000fea0003800000 */
[----:B------:R-:W-:Y:S01]  /*b130*/  BPT.TRAP 0x1 ;  /* 0x000000040000795c */ /* 0x000fe20000300000 */
.L_x_1873:
[----:B------:R-:W-:Y:S01]  /*b140*/  ULEA UR15, UR37, UR38, 0x3 ;  /* 0x00000026250f7291 */ /* 0x000fe2000f8e183f */
[----:B------:R-:W-:-:S05]  /*b150*/  IMAD.U32 R0, RZ, RZ, UR36 ;  /* 0x00000024ff007e24 */ /* 0x000fca000f8e00ff */
[----:B------:R-:W-:-:S04]  /*b160*/  SHF.L.U32 R0, R0, 0x1f, RZ ;  /* 0x0000001f00007819 */ /* 0x000fc800000006ff */
[----:B------:R1:W2:Y:S01]  /*b170*/  SYNCS.PHASECHK.TRANS64.TRYWAIT P1, [UR15+0x38850], R0 ;  /* 0x03885000ff0075a7 */ /* 0x0002a2000802014f */
[----:B------:R-:W-:Y:S05]  /*b180*/  @!P0 BRA `(.L_x_1874) ;  /* 0x0000000000048947 */ /* 0x000fea0003800000 */
[----:B------:R-:W-:Y:S01]  /*b190*/  BPT.TRAP 0x1 ;  /* 0x000000040000795c */ /* 0x000fe20000300000 */
.L_x_1874:
[----:B--2---:R-:W-:Y:S05]  /*b1a0*/  @P1 BRA `(.L_x_1875) ;  /* 0x0000000000081947 */ /* 0x004fea0003800000 */
[----:B------:R-:W2:Y:S02]  /*b1b0*/  SYNCS.PHASECHK.TRANS64.TRYWAIT P1, [UR15+0x38850], R0 ;  /* 0x03885000ff0075a7 */ /* 0x000ea4000802014f */
[----:B--2---:R-:W-:Y:S05]  /*b1c0*/  @!P1 BRA `(.L_x_1876) ;  /* 0x0000007400a89947 */ /* 0x004fea0003800000 */
.L_x_1875:
[----:B------:R-:W-:Y:S01]  /*b1d0*/  UIADD3 UR38, UR38, 0x400, URZ ;  /* 0x0000040026267890 */ /* 0x000fe2000fffe03f */
[----:B------:R-:W-:Y:S01]  /*b1e0*/  WARPGROUP.ARRIVE ;  /* 0x00000000000079c5 */ /* 0x000fe20000000000 */
[----:B------:R-:W-:Y:S01]  /*b1f0*/  UMOV UR7, 0x40000040 ;  /* 0x4000004000077882 */ /* 0x000fe20000000000 */
[----:B------:R-:W-:Y:S01]  /*b200*/  IMAD.MOV.U32 R8, RZ, RZ, 0x3f800000 ;  /* 0x3f800000ff087424 */ /* 0x000fe200078e00ff */
[----:B------:R-:W-:-:S04]  /*b210*/  USHF.R.U32.HI UR38, URZ, 0x4, UR38 ;  /* 0x000000043f267899 */ /* 0x000fc80008011626 */
[----:B------:R-:W-:-:S04]  /*b220*/  ULOP3.LUT UR38, UR38, 0x3fff, URZ, 0xc0, !UPT ;  /* 0x00003fff26267892 */ /* 0x000fc8000f8ec03f */
[----:B------:R-:W-:-:S04]  /*b230*/  ULOP3.LUT UR8, UR38, 0x10000, URZ, 0xfc, !UPT ;  /* 0x0001000026087892 */ /* 0x000fc8000f8efc3f */
[----:B------:R-:W-:-:S04]  /*b240*/  ULEA UR8, UR37, UR8, 0xb ;  /* 0x0000000825087291 */ /* 0x000fc8000f8e583f */
[----:B------:R-:W-:-:S03]  /*b250*/  UIADD3 UR4, UR8, 0x2, URZ ;  /* 0x0000000208047890 */ /* 0x000fc6000fffe03f */
[----:B------:R-:W-:-:S06]  /*b260*/  UMOV UR6, UR8 ;  /* 0x0000000800067c82 */ /* 0x000fcc0008000000 */
[----:B------:R-:W-:Y:S01]  /*b270*/  QGMMA.64x256x32.F32.E4M3.E4M3 R24, R228, gdesc[UR4], R24, gsb0 ;  /* 0x03e00004e4187df3 */ /* 0x000fe20008000818 */
[----:B------:R-:W-:Y:S01]  /*b280*/  UMOV UR7, 0x40000040 ;  /* 0x4000004000077882 */ /* 0x000fe20000000000 */
[----:B------:R-:W-:Y:S01]  /*b290*/  UMOV UR6, UR4 ;  /* 0x0000000400067c82 */ /* 0x000fe20008000000 */
[----:B------:R-:W-:Y:S02]  /*b2a0*/  ULDC.64 UR4, c[0x0][0x9a0] ;  /* 0x0002680000047ab9 */ /* 0x000fe40000000a00 */
[----:B------:R-:W-:-:S04]  /*b2b0*/  UISETP.NE.U32.AND UP0, UPT, UR4, URZ, UPT ;  /* 0x0000003f0400728c */ /* 0x000fc8000bf05070 */
[----:B------:R-:W-:-:S06]  /*b2c0*/  UISETP.NE.AND.EX UP0, UPT, UR5, URZ, UPT, UP0 ;  /* 0x0000003f0500728c */ /* 0x000fcc000bf05300 */
[----:B------:R-:W-:-:S05]  /*b2d0*/  PLOP3.LUT P1, PT, PT, PT, UP0, 0x80, 0x0 ;  /* 0x000000000000781c */ /* 0x000fca0003f2f008 */
[----:B------:R-:W-:Y:S01]  /*b2e0*/  @UP0 USHF.R.S32.HI UR9, URZ, 0x1f, UR44 ;  /* 0x0000001f3f090899 */ /* 0x000fe2000801142c */
[----:B------:R-:W-:Y:S01]  /*b2f0*/  @UP0 ULDC.64 UR10, c[0x0][0x9c8] ;  /* 0x00027200000a0ab9 */ /* 0x000fe20000000a00 */
[----:B------:R-:W-:Y:S02]  /*b300*/  @UP0 ULDC.64 UR12, c[0x0][0x9d0] ;  /* 0x00027400000c0ab9 */ /* 0x000fe40000000a00 */
[----:B------:R-:W-:-:S04]  /*b310*/  @UP0 UIMAD UR9, UR9, UR10, URZ ;  /* 0x0000000a090902a4 */ /* 0x000fc8000f8e023f */
[----:B------:R-:W-:-:S03]  /*b320*/  @UP0 UIMAD UR9, UR44, UR11, UR9 ;  /* 0x0000000b2c0902a4 */ /* 0x000fc6000f8e0209 */
[----:B------:R-:W-:Y:S01]  /*b330*/  UMOV UR11, 0x40000040 ;  /* 0x40000040000b7882 */ /* 0x000fe20000000000 */
[----:B------:R-:W-:Y:S02]  /*b340*/  WARPGROUP.DEPBAR.LE gsb0, 0x0 ;  /* 0x00008000000079c5 */ /* 0x000fe40000010000 */
[----:B------:R-:W-:-:S06]  /*b350*/  WARPGROUP.ARRIVE ;  /* 0x00000000000079c5 */ /* 0x000fcc0000000000 */
[----:B------:R-:W-:Y:S01]  /*b360*/  QGMMA.64x256x32.F32.E4M3.E4M3 R24, R224, gdesc[UR4], R24, gsb0 ;  /* 0x03e00004e0187df3 */ /* 0x000fe20008000818 */
[----:B------:R-:W-:Y:S02]  /*b370*/  @UP0 UIMAD.WIDE.U32 UR6, UR44, UR10, URZ ;  /* 0x0000000a2c0602a5 */ /* 0x000fe4000f8e003f */
[----:B------:R-:W-:Y:S02]  /*b380*/  @UP0 USHF.R.S32.HI UR10, URZ, 0x1f, UR47 ;  /* 0x0000001f3f0a0899 */ /* 0x000fe4000801142f */
[----:B------:R-:W-:Y:S02]  /*b390*/  @UP0 UIADD3 UR7, UR7, UR9, URZ ;  /* 0x0000000907070290 */ /* 0x000fe4000fffe03f */
[----:B------:R-:W-:Y:S02]  /*b3a0*/  @UP0 UIMAD UR9, UR10, UR12, URZ ;  /* 0x0000000c0a0902a4 */ /* 0x000fe4000f8e023f */
[----:B------:R-:W-:Y:S02]  /*b3b0*/  UIADD3 UR10, UR8, 0x4, URZ ;  /* 0x00000004080a7890 */ /* 0x000fe4000fffe03f */
[----:B------:R-:W-:-:S02]  /*b3c0*/  @UP0 UIMAD UR9, UR47, UR13, UR9 ;  /* 0x0000000d2f0902a4 */ /* 0x000fc4000f8e0209 */
[----:B------:R-:W-:-:S04]  /*b3d0*/  @UP0 UIMAD.WIDE.U32 UR6, UR47, UR12, UR6 ;  /* 0x0000000c2f0602a5 */ /* 0x000fc8000f8e0006 */
[----:B------:R-:W-:Y:S02]  /*b3e0*/  @UP0 UIADD3 UR7, UR7, UR9, URZ ;  /* 0x0000000907070290 */ /* 0x000fe4000fffe03f */
[----:B------:R-:W-:-:S04]  /*b3f0*/  @UP0 ULEA UR4, UP1, UR6, UR4, 0x2 ;  /* 0x0000000406040291 */ /* 0x000fc8000f82103f */
[----:B------:R-:W-:Y:S02]  /*b400*/  @UP0 ULEA.HI.X UR5, UR6, UR5, UR7, 0x2, UP1 ;  /* 0x0000000506050291 */ /* 0x000fe400088f1407 */
[----:B------:R-:W-:-:S04]  /*b410*/  IMAD.U32 R4, RZ, RZ, UR4 ;  /* 0x00000004ff047e24 */ /* 0x000fc8000f8e00ff */
[----:B--2---:R-:W-:-:S05]  /*b420*/  IMAD.U32 R5, RZ, RZ, UR5 ;  /* 0x00000005ff057e24 */ /* 0x004fca000f8e00ff */
[----:B------:R2:W3:Y:S01]  /*b430*/  @P1 LDG.E R8, desc[UR54][R4.64] ;  /* 0x0000003604081981 */ /* 0x0004e2000c1e1900 */
[----:B------:R-:W-:Y:S01]  /*b440*/  UIADD3 UR8, UR8, 0x6, URZ ;  /* 0x0000000608087890 */ /* 0x000fe2000fffe03f */
[----:B------:R-:W-:-:S06]  /*b450*/  UMOV UR7, 0x40000040 ;  /* 0x4000004000077882 */ /* 0x000fcc0000000000 */
[----:B------:R-:W-:Y:S01]  /*b460*/  UMOV UR6, UR8 ;  /* 0x0000000800067c82 */ /* 0x000fe20008000000 */
[----:B------:R-:W-:Y:S02]  /*b470*/  WARPGROUP.DEPBAR.LE gsb0, 0x0 ;  /* 0x00008000000079c5 */ /* 0x000fe40000010000 */
[----:B------:R-:W-:-:S06]  /*b480*/  WARPGROUP.ARRIVE ;  /* 0x00000000000079c5 */ /* 0x000fcc0000000000 */
[----:B------:R-:W-:Y:S01]  /*b490*/  QGMMA.64x256x32.F32.E4M3.E4M3 R24, R220, gdesc[UR8], R24, gsb0 ;  /* 0x03e00008dc187df3 */ /* 0x000fe20008000818 */
[----:B-1----:R-:W1:Y:S04]  /*b4a0*/  SHFL.BFLY PT, R0, R3, 0x2, 0x1f ;  /* 0x0c401f0003007f89 */ /* 0x002e6800000e0000 */
[----:B------:R-:W4:Y:S01]  /*b4b0*/  SHFL.BFLY PT, R9, R2, 0x2, 0x1f ;  /* 0x0c401f0002097f89 */ /* 0x000f2200000e0000 */
[----:B-1----:R-:W-:-:S01]  /*b4c0*/  FADD.FTZ R0, R0, R3 ;  /* 0x0000000300007221 */ /* 0x002fc20000010000 */
[----:B----4-:R-:W-:-:S04]  /*b4d0*/  FADD.FTZ R9, R9, R2 ;  /* 0x0000000209097221 */ /* 0x010fc80000010000 */
[----:B------:R-:W1:Y:S04]  /*b4e0*/  SHFL.BFLY PT, R7, R0, 0x1, 0x1f ;  /* 0x0c201f0000077f89 */ /* 0x000e6800000e0000 */
[----:B------:R-:W4:Y:S01]  /*b4f0*/  SHFL.BFLY PT, R6, R9, 0x1, 0x1f ;  /* 0x0c201f0009067f89 */ /* 0x000f2200000e0000 */
[----:B------:R-:W-:Y:S02]  /*b500*/  IMAD.MOV.U32 R3, RZ, RZ, RZ ;  /* 0x000000ffff037224 */ /* 0x000fe400078e00ff */
[----:B-1----:R-:W-:Y:S01]  /*b510*/  FADD.FTZ R10, R0, R7 ;  /* 0x00000007000a7221 */ /* 0x002fe20000010000 */
[----:B----4-:R-:W-:-:S04]  /*b520*/  FADD.FTZ R11, R9, R6 ;  /* 0x00000006090b7221 */ /* 0x010fc80000010000 */
[C---:B------:R-:W-:Y:S01]  /*b530*/  FSETP.NE.FTZ.AND P1, PT, R10.reuse, RZ, PT ;  /* 0x000000ff0a00720b */ /* 0x040fe20003f35000 */
[----:B--2---:R-:W-:Y:S01]  /*b540*/  FMUL.FTZ R5, R10, 0.00390625 ;  /* 0x3b8000000a057820 */ /* 0x004fe20000410000 */
[----:B------:R-:W-:-:S04]  /*b550*/  FMUL.FTZ R6, R11, 0.00390625 ;  /* 0x3b8000000b067820 */ /* 0x000fc80000410000 */
[----:B------:R-:W-:Y:S02]  /*b560*/  FSETP.NE.FTZ.AND P2, PT, R5, RZ, PT ;  /* 0x000000ff0500720b */ /* 0x000fe40003f55000 */
[----:B------:R-:W-:-:S05]  /*b570*/  FSETP.NE.FTZ.AND P3, PT, R6, RZ, PT ;  /* 0x000000ff0600720b */ /* 0x000fca0003f75000 */
[----:B------:R-:W-:Y:S01]  /*b580*/  @P1 MUFU.RCP R3, R10 ;  /* 0x0000000a00031308 */ /* 0x000fe20000001000 */
[----:B------:R-:W-:Y:S01]  /*b590*/  FSETP.NE.FTZ.AND P1, PT, R11, RZ, PT ;  /* 0x000000ff0b00720b */ /* 0x000fe20003f35000 */
[----:B------:R-:W-:-:S06]  /*b5a0*/  IMAD.MOV.U32 R7, RZ, RZ, RZ ;  /* 0x000000ffff077224 */ /* 0x000fcc00078e00ff */
[----:B------:R-:W1:Y:S08]  /*b5b0*/  @P2 MUFU.LG2 R5, R5 ;  /* 0x0000000500052308 */ /* 0x000e700000000c00 */
[----:B------:R-:W2:Y:S08]  /*b5c0*/  @P3 MUFU.LG2 R6, R6 ;  /* 0x0000000600063308 */ /* 0x000eb00000000c00 */
[----:B------:R-:W4:Y:S01]  /*b5d0*/  @P1 MUFU.RCP R7, R11 ;  /* 0x0000000b00071308 */ /* 0x000f220000001000 */
[----:B------:R-:W-:-:S02]  /*b5e0*/  IMAD.U32 R9, RZ, RZ, UR14 ;  /* 0x0000000eff097e24 */ /* 0x000fc4000f8e00ff */
[----:B------:R-:W-:Y:S02]  /*b5f0*/  IMAD.U32 R4, RZ, RZ, UR14 ;  /* 0x0000000eff047e24 */ /* 0x000fe4000f8e00ff */
[----:B-1----:R-:W-:Y:S01]  /*b600*/  @P2 FMUL.FTZ R5, R5, 0.69314718246459960938 ;  /* 0x3f31721805052820 */ /* 0x002fe20000410000 */
[----:B------:R-:W-:Y:S01]  /*b610*/  @P3 FMUL.FTZ R10, R9, 0.69314718246459960938 ;  /* 0x3f317218090a3820 */ /* 0x000fe20000410000 */
[----:B------:R-:W-:Y:S02]  /*b620*/  WARPGROUP.DEPBAR.LE gsb0, 0x0 ;  /* 0x00008000000079c5 */ /* 0x000fe40000010000 */
[----:B------:R-:W-:-:S06]  /*b630*/  WARPGROUP.ARRIVE ;  /* 0x00000000000079c5 */ /* 0x000fcc0000000000 */
[----:B------:R-:W-:Y:S01]  /*b640*/  QGMMA.64x256x32.F32.E4M3.E4M3 R24, R216, gdesc[UR4], R24, gsb0 ;  /* 0x03e00004d8187df3 */ /* 0x000fe20008000818 */
[----:B------:R-:W-:Y:S01]  /*b650*/  @P2 FMUL.FTZ R4, R4, 0.69314718246459960938 ;  /* 0x3f31721804042820 */ /* 0x000fe20000410000 */
        /* <DEDUP_REMOVED lines=10> */
.L_x_1877:
        /* <DEDUP_REMOVED lines=137> */
[----:B------:R-:W-:-:S12]  /*bf90*/  ULOP3.LUT UR36, UR36, UR4, URZ, 0x3c, !UPT ;  /* 0x0000000424247292 */ /* 0x000fd8000f8e3c3f */
.L_x_1844:
        /* <DEDUP_REMOVED lines=28> */
[----:B------:R-:W-:Y:S01]  /*c160*/  F2FP.BF16.F32.PACK_AB R167, R167, R168 ;  /* 0x000000a8a7a7723e */ /* 0x000fe200000010ff */
[----:B------:R-:W-:Y:S01]  /*c170*/  UIMAD UR5, UR43, UR7, UR5 ;  /* 0x000000072b0572a4 */ /* 0x000fe2000f8e0205 */
[----:B------:R-:W-:-:S02]  /*c180*/  F2FP.BF16.F32.PACK_AB R10, R44, R37 ;  /* 0x000000252c0a723e */ /* 0x000fc400000010ff */
[----:B------:R-:W-:Y:S01]  /*c190*/  F2FP.BF16.F32.PACK_AB R48, R46, R51 ;  /* 0x000000332e30723e */ /* 0x000fe200000010ff */
[----:B------:R-:W-:Y:S01]  /*c1a0*/  UIADD3 UR5, UR9, UR5, URZ ;  /* 0x0000000509057290 */ /* 0x000fe2000fffe03f */
[----:B------:R-:W-:Y:S01]  /*c1b0*/  SEL R51, R5, R6, P0 ;  /* 0x0000000605337207 */ /* 0x000fe20000000000 */
[----:B------:R-:W-:Y:S01]  /*c1c0*/  ULDC.64 UR6, c[0x0][0xb40] ;  /* 0x0002d00000067ab9 */ /* 0x000fe20000000a00 */
[----:B------:R-:W-:Y:S02]  /*c1d0*/  SEL R44, R6, R5, P0 ;  /* 0x00000005062c7207 */ /* 0x000fe40000000000 */
[----:B------:R-:W-:Y:S02]  /*c1e0*/  IADD3 R5, P5, R16, 0x20, RZ ;  /* 0x0000002010057810 */ /* 0x000fe40007fbe0ff */
[----:B------:R-:W-:Y:S02]  /*c1f0*/  SEL R107, R4, R167, P0 ;  /* 0x000000a7046b7207 */ /* 0x000fe40000000000 */
[----:B------:R-:W-:-:S02]  /*c200*/  SEL R167, R167, R4, P0 ;  /* 0x00000004a7a77207 */ /* 0x000fc40000000000 */
[----:B------:R-:W-:Y:S02]  /*c210*/  LOP3.LUT R4, R5, 0x380, RZ, 0xc0, !PT ;  /* 0x0000038005047812 */ /* 0x000fe400078ec0ff */
        /* <DEDUP_REMOVED lines=8> */
[----:B------:R-:W-:Y:S02]  /*c2a0*/  F2FP.BF16.F32.PACK_AB R128, R125, R128 ;  /* 0x000000807d80723e */ /* 0x000fe400000010ff */
[----:B------:R-:W-:Y:S02]  /*c2b0*/  F2FP.BF16.F32.PACK_AB R50, R38, R43 ;  /* 0x0000002b2632723e */ /* 0x000fe400000010ff */
[----:B------:R-:W-:-:S02]  /*c2c0*/  SEL R125, R78, R45, P0 ;  /* 0x0000002d4e7d7207 */ /* 0x000fc40000000000 */
[----:B------:R-:W-:Y:S02]  /*c2d0*/  SEL R43, R45, R78, P0 ;  /* 0x0000004e2d2b7207 */ /* 0x000fe40000000000 */
[----:B------:R-:W-:Y:S01]  /*c2e0*/  LOP3.LUT R4, R4, R5, RZ, 0x3c, !PT ;  /* 0x0000000504047212 */ /* 0x000fe200078e3cff */
[----:B------:R-:W-:Y:S01]  /*c2f0*/  IMAD.X R5, RZ, RZ, R17, P5 ;  /* 0x000000ffff057224 */ /* 0x000fe200028e0611 */
[----:B------:R-:W-:Y:S02]  /*c300*/  SEL R127, R70, R53, P0 ;  /* 0x00000035467f7207 */ /* 0x000fe40000000000 */
[----:B------:R-:W-:Y:S02]  /*c310*/  SEL R45, R53, R70, P0 ;  /* 0x00000046352d7207 */ /* 0x000fe40000000000 */
[----:B------:R-:W-:Y:S02]  /*c320*/  IADD3 R53, P5, R16, 0x4020, RZ ;  /* 0x0000402010357810 */ /* 0x000fe40007fbe0ff */
[----:B------:R-:W-:-:S02]  /*c330*/  F2FP.BF16.F32.PACK_AB R15, R24, R15 ;  /* 0x0000000f180f723e */ /* 0x000fc400000010ff */
[----:B------:R-:W-:Y:S02]  /*c340*/  SEL R71, R41, R52, P0 ;  /* 0x0000003429477207 */ /* 0x000fe40000000000 */
[----:B------:R-:W-:Y:S02]  /*c350*/  SEL R24, R52, R41, P0 ;  /* 0x0000002934187207 */ /* 0x000fe40000000000 */
[----:B------:R-:W-:Y:S02]  /*c360*/  LOP3.LUT R99, R16, 0x380, RZ, 0xc0, !PT ;  /* 0x0000038010637812 */ /* 0x000fe400078ec0ff */
[----:B------:R-:W-:Y:S02]  /*c370*/  F2FP.BF16.F32.PACK_AB R12, R12, R9 ;  /* 0x000000090c0c723e */ /* 0x000fe400000010ff */
[----:B------:R-:W-:Y:S02]  /*c380*/  LOP3.LUT R52, R53, 0x380, RZ, 0xc0, !PT ;  /* 0x0000038035347812 */ /* 0x000fe400078ec0ff */
[----:B------:R-:W-:-:S02]  /*c390*/  F2FP.BF16.F32.PACK_AB R54, R54, R59 ;  /* 0x0000003b3636723e */ /* 0x000fc400000010ff */
[----:B------:R-:W-:Y:S02]  /*c3a0*/  SHF.R.U64 R99, R99, 0x3, RZ ;  /* 0x0000000363637819 */ /* 0x000fe400000012ff */
[----:B------:R-:W-:Y:S02]  /*c3b0*/  SEL R59, R7, R12, P0 ;  /* 0x0000000c073b7207 */ /* 0x000fe40000000000 */
[----:B------:R-:W-:Y:S02]  /*c3c0*/  SHF.R.U64 R52, R52, 0x3, RZ ;  /* 0x0000000334347819 */ /* 0x000fe400000012ff */
[----:B------:R-:W-:Y:S02]  /*c3d0*/  SEL R12, R12, R7, P0 ;  /* 0x000000070c0c7207 */ /* 0x000fe40000000000 */
[----:B------:R-:W-:Y:S02]  /*c3e0*/  F2FP.BF16.F32.PACK_AB R28, R28, R21 ;  /* 0x000000151c1c723e */ /* 0x000fe400000010ff */
[----:B------:R-:W-:-:S02]  /*c3f0*/  IADD3 R7, P6, R16, 0x40, RZ ;  /* 0x0000004010077810 */ /* 0x000fc40007fde0ff */
[----:B------:R-:W-:Y:S02]  /*c400*/  F2FP.BF16.F32.PACK_AB R72, R72, R65 ;  /* 0x000000414848723e */ /* 0x000fe400000010ff */
[----:B------:R-:W-:Y:S02]  /*c410*/  F2FP.BF16.F32.PACK_AB R9, R76, R69 ;  /* 0x000000454c09723e */ /* 0x000fe400000010ff */
[----:B------:R-:W-:Y:S01]  /*c420*/  LOP3.LUT R98, R99, R16, RZ, 0x3c, !PT ;  /* 0x0000001063627212 */ /* 0x000fe200078e3cff */
[--C-:B------:R-:W-:Y:S01]  /*c430*/  IMAD.MOV.U32 R99, RZ, RZ, R17.reuse ;  /* 0x000000ffff637224 */ /* 0x100fe200078e0011 */
[----:B------:R-:W-:Y:S01]  /*c440*/  LOP3.LUT R52, R52, R53, RZ, 0x3c, !PT ;  /* 0x0000003534347212 */ /* 0x000fe200078e3cff */
[----:B------:R-:W-:Y:S01]  /*c450*/  IMAD.X R53, RZ, RZ, R17, P5 ;  /* 0x000000ffff357224 */ /* 0x000fe200028e0611 */
[----:B------:R-:W-:Y:S02]  /*c460*/  F2FP.BF16.F32.PACK_AB R11, R14, R11 ;  /* 0x0000000b0e0b723e */ /* 0x000fe400000010ff */
[----:B------:R-:W-:-:S02]  /*c470*/  F2FP.BF16.F32.PACK_AB R96, R96, R89 ;  /* 0x000000596060723e */ /* 0x000fc400000010ff */
[----:B------:R-:W-:Y:S02]  /*c480*/  SEL R65, R15, R28, P0 ;  /* 0x0000001c0f417207 */ /* 0x000fe40000000000 */
[----:B------:R-:W-:Y:S02]  /*c490*/  SEL R14, R28, R15, P0 ;  /* 0x0000000f1c0e7207 */ /* 0x000fe40000000000 */
[----:B------:R-:W-:Y:S02]  /*c4a0*/  LOP3.LUT R6, R7, 0x380, RZ, 0xc0, !PT ;  /* 0x0000038007067812 */ /* 0x000fe400078ec0ff */
[----:B------:R-:W-:Y:S02]  /*c4b0*/  SEL R89, R72, R9, P0 ;  /* 0x0000000948597207 */ /* 0x000fe40000000000 */
[----:B------:R-:W-:Y:S02]  /*c4c0*/  SEL R28, R9, R72, P0 ;  /* 0x00000048091c7207 */ /* 0x000fe40000000000 */
[----:B------:R-:W-:-:S02]  /*c4d0*/  IADD3 R9, P3, R16, 0x60, RZ ;  /* 0x0000006010097810 */ /* 0x000fc40007f7e0ff */
[----:B------:R-:W-:Y:S02]  /*c4e0*/  MOV R106, R98 ;  /* 0x00000062006a7202 */ /* 0x000fe40000000f00 */
[----:B------:R-:W-:Y:S02]  /*c4f0*/  SHF.R.U64 R6, R6, 0x3, RZ ;  /* 0x0000000306067819 */ /* 0x000fe400000012ff */
[----:B------:R-:W-:Y:S02]  /*c500*/  MOV R98, R52 ;  /* 0x0000003400627202 */ /* 0x000fe40000000f00 */
[----:B------:R-:W-:Y:S02]  /*c510*/  F2FP.BF16.F32.PACK_AB R91, R8, R31 ;  /* 0x0000001f085b723e */ /* 0x000fe400000010ff */
[----:B------:R-:W-:Y:S02]  /*c520*/  LOP3.LUT R8, R9, 0x380, RZ, 0xc0, !PT ;  /* 0x0000038009087812 */ /* 0x000fe400078ec0ff */
[----:B------:R-:W-:-:S02]  /*c530*/  F2FP.BF16.F32.PACK_AB R62, R62, R67 ;  /* 0x000000433e3e723e */ /* 0x000fc400000010ff */
[----:B------:R-:W-:Y:S02]  /*c540*/  F2FP.BF16.F32.PACK_AB R67, R42, R47 ;  /* 0x0000002f2a43723e */ /* 0x000fe400000010ff */
[----:B------:R-:W-:Y:S01]  /*c550*/  LOP3.LUT R6, R6, R7, RZ, 0x3c, !PT ;  /* 0x0000000706067212 */ /* 0x000fe200078e3cff */
[----:B------:R-:W-:Y:S01]  /*c560*/  IMAD.X R7, RZ, RZ, R17, P6 ;  /* 0x000000ffff077224 */ /* 0x000fe200030e0611 */
[----:B------:R-:W-:Y:S02]  /*c570*/  SEL R131, R54, R55, P0 ;  /* 0x0000003736837207 */ /* 0x000fe40000000000 */
[----:B------:R-:W-:Y:S02]  /*c580*/  SEL R47, R55, R54, P0 ;  /* 0x00000036372f7207 */ /* 0x000fe40000000000 */
[----:B------:R-:W-:Y:S02]  /*c590*/  SHF.R.U64 R8, R8, 0x3, RZ ;  /* 0x0000000308087819 */ /* 0x000fe400000012ff */
[----:B------:R-:W-:-:S02]  /*c5a0*/  IADD3 R55, P6, R16, 0x4040, RZ ;  /* 0x0000404010377810 */ /* 0x000fc40007fde0ff */
        /* <DEDUP_REMOVED lines=12> */
[----:B------:R-:W-:Y:S01]  /*c670*/  LOP3.LUT R8, R8, R9, RZ, 0x3c, !PT ;  /* 0x0000000908087212 */ /* 0x000fe200078e3cff */
[----:B------:R-:W-:Y:S01]  /*c680*/  IMAD.X R9, RZ, RZ, R17, P3 ;  /* 0x000000ffff097224 */ /* 0x000fe200018e0611 */
[----:B------:R-:W-:Y:S02]  /*c690*/  LOP3.LUT R54, R55, 0x380, RZ, 0xc0, !PT ;  /* 0x0000038037367812 */ /* 0x000fe400078ec0ff */
[----:B------:R-:W-:Y:S02]  /*c6a0*/  F2FP.BF16.F32.PACK_AB R56, R30, R35 ;  /* 0x000000231e38723e */ /* 0x000fe400000010ff */
[----:B------:R-:W-:Y:S02]  /*c6b0*/  SEL R85, R57, R68, P0 ;  /* 0x0000004439557207 */ /* 0x000fe40000000000 */
[----:B-1----:R-:W-:Y:S02]  /*c6c0*/  SEL R27, R68, R57, P0 ;  /* 0x00000039441b7207 */ /* 0x002fe40000000000 */
[----:B------:R-:W-:-:S02]  /*c6d0*/  SEL R69, R25, R36, P0 ;  /* 0x0000002419457207 */ /* 0x000fc40000000000 */
[----:B------:R-:W-:Y:S02]  /*c6e0*/  SEL R15, R36, R25, P0 ;  /* 0x00000019240f7207 */ /* 0x000fe40000000000 */
[----:B------:R-:W-:Y:S02]  /*c6f0*/  IADD3 R57, P3, R16, 0x4060, RZ ;  /* 0x0000406010397810 */ /* 0x000fe40007f7e0ff */
[----:B------:R-:W-:Y:S02]  /*c700*/  F2FP.BF16.F32.PACK_AB R33, R40, R33 ;  /* 0x000000212821723e */ /* 0x000fe400000010ff */
[----:B------:R-:W-:Y:S02]  /*c710*/  SEL R79, R49, R60, P0 ;  /* 0x0000003c314f7207 */ /* 0x000fe40000000000 */
[----:B------:R-:W-:Y:S02]  /*c720*/  SEL R25, R60, R49, P0 ;  /* 0x000000313c197207 */ /* 0x000fe40000000000 */
[----:B------:R-:W-:-:S02]  /*c730*/  SEL R123, R86, R3, P0 ;  /* 0x00000003567b7207 */ /* 0x000fc40000000000 */
[----:B------:R-:W-:Y:S01]  /*c740*/  SEL R42, R3, R86, P0 ;  /* 0x00000056032a7207 */ /* 0x000fe20000000000 */
[----:B------:R-:W-:Y:S01]  /*c750*/  VIADD R3, R23, UR42 ;  /* 0x0000002a17037c36 */ /* 0x000fe20008000000 */
[----:B------:R-:W-:Y:S02]  /*c760*/  SEL R119, R137, R136, P0 ;  /* 0x0000008889777207 */ /* 0x000fe40000000000 */
[----:B------:R-:W-:Y:S02]  /*c770*/  SEL R40, R136, R137, P0 ;  /* 0x0000008988287207 */ /* 0x000fe40000000000 */
[----:B------:R-:W-:Y:S02]  /*c780*/  SEL R135, R50, R77, P0 ;  /* 0x0000004d32877207 */ /* 0x000fe40000000000 */
[----:B------:R-:W-:Y:S02]  /*c790*/  SEL R49, R77, R50, P0 ;  /* 0x000000324d317207 */ /* 0x000fe40000000000 */
[----:B------:R-:W-:-:S02]  /*c7a0*/  SHF.R.U64 R54, R54, 0x3, RZ ;  /* 0x0000000336367819 */ /* 0x000fc400000012ff */
[----:B------:R-:W-:Y:S02]  /*c7b0*/  SEL R137, R56, R91, P0 ;  /* 0x0000005b38897207 */ /* 0x000fe40000000000 */
[----:B------:R-:W-:Y:S02]  /*c7c0*/  SEL R50, R91, R56, P0 ;  /* 0x000000385b327207 */ /* 0x000fe40000000000 */
[----:B------:R-:W-:Y:S02]  /*c7d0*/  LOP3.LUT R56, R57, 0x380, RZ, 0xc0, !PT ;  /* 0x0000038039387812 */ /* 0x000fe400078ec0ff */
[----:B------:R-:W-:Y:S02]  /*c7e0*/  SEL R75, R33, R10, P0 ;  /* 0x0000000a214b7207 */ /* 0x000fe40000000000 */
[----:B------:R-:W-:Y:S01]  /*c7f0*/  SEL R21, R10, R33, P0 ;  /* 0x000000210a157207 */ /* 0x000fe20000000000 */
[----:B------:R-:W-:Y:S01]  /*c800*/  VIADD R10, R3, 0x8 ;  /* 0x00000008030a7836 */ /* 0x000fe20000000000 */
[----:B------:R-:W-:-:S02]  /*c810*/  F2FP.BF16.F32.PACK_AB R73, R80, R73 ;  /* 0x000000495049723e */ /* 0x000fc400000010ff */
[----:B------:R-:W-:Y:S01]  /*c820*/  LOP3.LUT R54, R54, R55, RZ, 0x3c, !PT ;  /* 0x0000003736367212 */ /* 0x000fe200078e3cff */
[----:B------:R-:W-:Y:S01]  /*c830*/  IMAD.X R55, RZ, RZ, R17, P6 ;  /* 0x000000ffff377224 */ /* 0x000fe200030e0611 */
[----:B------:R-:W-:Y:S02]  /*c840*/  SEL R61, R11, R20, P0 ;  /* 0x000000140b3d7207 */ /* 0x000fe40000000000 */
[----:B------:R-:W-:Y:S02]  /*c850*/  SEL R13, R20, R11, P0 ;  /* 0x0000000b140d7207 */ /* 0x000fe40000000000 */
[----:B------:R-:W-:Y:S02]  /*c860*/  LOP3.LUT P1, RZ, R234, 0x3, RZ, 0xc0, !PT ;  /* 0x00000003eaff7812 */ /* 0x000fe4000782c0ff */
[----:B------:R-:W-:Y:S02]  /*c870*/  IADD3 R11, P4, R16, 0x4000, RZ ;  /* 0x00004000100b7810 */ /* 0x000fe40007f9e0ff */
[----:B------:R-:W-:-:S02]  /*c880*/  SHF.R.U64 R56, R56, 0x3, RZ ;  /* 0x0000000338387819 */ /* 0x000fc400000012ff */
[----:B------:R-:W-:Y:S02]  /*c890*/  F2FP.BF16.F32.PACK_AB R88, R88, R81 ;  /* 0x000000515858723e */ /* 0x000fe400000010ff */
[----:B------:R-:W-:Y:S02]  /*c8a0*/  SEL R81, R73, R84, P0 ;  /* 0x0000005449517207 */ /* 0x000fe40000000000 */
[----:B------:R-:W-:Y:S02]  /*c8b0*/  SEL R29, R84, R73, P0 ;  /* 0x00000049541d7207 */ /* 0x000fe40000000000 */
[----:B------:R-:W-:Y:S02]  /*c8c0*/  ISETP.GE.OR P2, PT, R10, UR10, P1 ;  /* 0x0000000a0a007c0c */ /* 0x000fe40008f46670 */
[----:B------:R-:W-:Y:S02]  /*c8d0*/  IADD3 R73, P6, R16, 0x8040, RZ ;  /* 0x0000804010497810 */ /* 0x000fe40007fde0ff */
[----:B------:R-:W-:-:S02]  /*c8e0*/  LOP3.LUT R10, R11, 0x380, RZ, 0xc0, !PT ;  /* 0x000003800b0a7812 */ /* 0x000fc400078ec0ff */
[----:B------:R-:W-:Y:S01]  /*c8f0*/  LOP3.LUT R56, R56, R57, RZ, 0x3c, !PT ;  /* 0x0000003938387212 */ /* 0x000fe200078e3cff */
[----:B------:R-:W-:Y:S01]  /*c900*/  IMAD.X R57, RZ, RZ, R17, P3 ;  /* 0x000000ffff397224 */ /* 0x000fe200018e0611 */
[----:B------:R-:W-:Y:S02]  /*c910*/  MOV R55, R54 ;  /* 0x0000003600377202 */ /* 0x000fe40000000f00 */
[----:B------:R-:W-:Y:S02]  /*c920*/  IADD3 R77, P3, R16, 0x8060, RZ ;  /* 0x00008060104d7810 */ /* 0x000fe40007f7e0ff */
[----:B------:R-:W-:Y:S02]  /*c930*/  LOP3.LUT R72, R73, 0x380, RZ, 0xc0, !PT ;  /* 0x0000038049487812 */ /* 0x000fe400078ec0ff */
[----:B------:R-:W-:Y:S02]  /*c940*/  F2FP.BF16.F32.PACK_AB R129, R129, R132 ;  /* 0x000000848181723e */ /* 0x000fe400000010ff */
[----:B------:R-:W-:-:S02]  /*c950*/  F2FP.BF16.F32.PACK_AB R97, R104, R97 ;  /* 0x000000616861723e */ /* 0x000fc400000010ff */
[----:B------:R-:W-:Y:S02]  /*c960*/  SHF.R.U64 R10, R10, 0x3, RZ ;  /* 0x000000030a0a7819 */ /* 0x000fe400000012ff */
[----:B------:R-:W-:Y:S02]  /*c970*/  F2FP.BF16.F32.PACK_AB R63, R58, R63 ;  /* 0x0000003f3a3f723e */ /* 0x000fe400000010ff */
[----:B------:R-:W-:Y:S02]  /*c980*/  MOV R104, R4 ;  /* 0x0000000400687202 */ /* 0x000fe40000000f00 */
[----:B------:R-:W-:Y:S02]  /*c990*/  MOV R102, R6 ;  /* 0x0000000600667202 */ /* 0x000fe40000000f00 */
[----:B------:R-:W-:Y:S02]  /*c9a0*/  SEL R133, R48, R67, P0 ;  /* 0x0000004330857207 */ /* 0x000fe40000000000 */
[----:B------:R-:W-:-:S02]  /*c9b0*/  LOP3.LUT R76, R77, 0x380, RZ, 0xc0, !PT ;  /* 0x000003804d4c7812 */ /* 0x000fc400078ec0ff */
[----:B------:R-:W-:Y:S02]  /*c9c0*/  SEL R48, R67, R48, P0 ;  /* 0x0000003043307207 */ /* 0x000fe40000000000 */
[----:B------:R-:W-:Y:S02]  /*c9d0*/  SHF.R.U64 R72, R72, 0x3, RZ ;  /* 0x0000000348487819 */ /* 0x000fe400000012ff */
[----:B------:R-:W-:Y:S02]  /*c9e0*/  F2FP.BF16.F32.PACK_AB R93, R100, R93 ;  /* 0x0000005d645d723e */ /* 0x000fe400000010ff */
[----:B------:R-:W-:Y:S02]  /*c9f0*/  SEL R121, R129, R128, P0 ;  /* 0x0000008081797207 */ /* 0x000fe40000000000 */
[----:B------:R-:W-:Y:S02]  /*ca00*/  SEL R41, R128, R129, P0 ;  /* 0x0000008180297207 */ /* 0x000fe40000000000 */
[----:B------:R-:W-:Y:S01]  /*ca10*/  LOP3.LUT R10, R10, R11, RZ, 0x3c, !PT ;  /* 0x0000000b0a0a7212 */ /* 0x000fe200078e3cff */
[----:B------:R-:W-:Y:S01]  /*ca20*/  IMAD.X R11, RZ, RZ, R17, P4 ;  /* 0x000000ffff0b7224 */ /* 0x000fe200020e0611 */
[----:B------:R-:W-:-:S02]  /*ca30*/  IADD3 R67, P5, R16, 0x8020, RZ ;  /* 0x0000802010437810 */ /* 0x000fc40007fbe0ff */
[----:B------:R-:W-:Y:S02]  /*ca40*/  SEL R129, R62, R63, P0 ;  /* 0x0000003f3e817207 */ /* 0x000fe40000000000 */
[----:B------:R-:W-:Y:S02]  /*ca50*/  SEL R46, R63, R62, P0 ;  /* 0x0000003e3f2e7207 */ /* 0x000fe40000000000 */
[----:B------:R-:W-:Y:S02]  /*ca60*/  IADD3 R63, P4, R16, 0x8000, RZ ;  /* 0x00008000103f7810 */ /* 0x000fe40007f9e0ff */
[----:B------:R-:W-:Y:S02]  /*ca70*/  SHF.R.U64 R76, R76, 0x3, RZ ;  /* 0x000000034c4c7819 */ /* 0x000fe400000012ff */
[----:B------:R-:W-:Y:S01]  /*ca80*/  LOP3.LUT R72, R72, R73, RZ, 0x3c, !PT ;  /* 0x0000004948487212 */ /* 0x000fe200078e3cff */
[----:B------:R-:W-:Y:S01]  /*ca90*/  IMAD.X R73, RZ, RZ, R17, P6 ;  /* 0x000000ffff497224 */ /* 0x000fe200030e0611 */
[----:B------:R-:W-:-:S02]  /*caa0*/  F2FP.BF16.F32.PACK_AB R105, R112, R105 ;  /* 0x000000697069723e */ /* 0x000fc400000010ff */
[----:B------:R-:W-:Y:S02]  /*cab0*/  F2FP.BF16.F32.PACK_AB R116, R116, R109 ;  /* 0x0000006d7474723e */ /* 0x000fe400000010ff */
[----:B------:R-:W-:Y:S02]  /*cac0*/  SEL R87, R96, R93, P0 ;  /* 0x0000005d60577207 */ /* 0x000fe40000000000 */
[----:B------:R-:W-:Y:S02]  /*cad0*/  SEL R31, R93, R96, P0 ;  /* 0x000000605d1f7207 */ /* 0x000fe40000000000 */
[----:B------:R-:W-:Y:S02]  /*cae0*/  LOP3.LUT R66, R67, 0x380, RZ, 0xc0, !PT ;  /* 0x0000038043427812 */ /* 0x000fe400078ec0ff */
[----:B------:R-:W-:Y:S02]  /*caf0*/  F2FP.BF16.F32.PACK_AB R113, R120, R113 ;  /* 0x000000717871723e */ /* 0x000fe400000010ff */
[----:B------:R-:W-:-:S02]  /*cb00*/  F2FP.BF16.F32.PACK_AB R124, R124, R117 ;  /* 0x000000757c7c723e */ /* 0x000fc400000010ff */
[----:B------:R-:W-:Y:S02]  /*cb10*/  IADD3 R93, P6, R16, 0xc040, RZ ;  /* 0x0000c040105d7810 */ /* 0x000fe40007fde0ff */
[----:B------:R-:W-:Y:S02]  /*cb20*/  F2FP.BF16.F32.PACK_AB R165, R165, R166 ;  /* 0x000000a6a5a5723e */ /* 0x000fe400000010ff */
[----:B------:R-:W-:Y:S02]  /*cb30*/  F2FP.BF16.F32.PACK_AB R164, R163, R164 ;  /* 0x000000a4a3a4723e */ /* 0x000fe400000010ff */
[----:B------:R-:W-:Y:S02]  /*cb40*/  F2FP.BF16.F32.PACK_AB R161, R161, R162 ;  /* 0x000000a2a1a1723e */ /* 0x000fe400000010ff */
[----:B------:R-:W-:Y:S01]  /*cb50*/  F2FP.BF16.F32.PACK_AB R160, R159, R160 ;  /* 0x000000a09fa0723e */ /* 0x000fe200000010ff */
[----:B--2---:R-:W-:Y:S01]  /*cb60*/  SHFL.IDX PT, R51, R51, R26, 0x1c1f ;  /* 0x001c1f1a33337589 */ /* 0x004fe200000e0000 */
[----:B------:R-:W-:-:S02]  /*cb70*/  LOP3.LUT R52, R26, 0x2, RZ, 0x3c, !PT ;  /* 0x000000021a347812 */ /* 0x000fc400078e3cff */
[----:B------:R-:W-:Y:S01]  /*cb80*/  F2FP.BF16.F32.PACK_AB R157, R157, R158 ;  /* 0x0000009e9d9d723e */ /* 0x000fe200000010ff */
[----:B------:R-:W-:Y:S01]  /*cb90*/  SHFL.IDX PT, R107, R107, R26, 0x1c1f ;  /* 0x001c1f1a6b6b7589 */ /* 0x000fe200000e0000 */
[----:B------:R-:W-:Y:S02]  /*cba0*/  F2FP.BF16.F32.PACK_AB R156, R155, R156 ;  /* 0x0000009c9b9c723e */ /* 0x000fe400000010ff */
[----:B------:R-:W-:Y:S01]  /*cbb0*/  F2FP.BF16.F32.PACK_AB R153, R153, R154 ;  /* 0x0000009a9999723e */ /* 0x000fe200000010ff */
[----:B------:R-:W1:Y:S01]  /*cbc0*/  SHFL.IDX PT, R44, R44, R52, 0x1c1f ;  /* 0x001c1f342c2c7589 */ /* 0x000e6200000e0000 */
[----:B------:R-:W-:Y:S02]  /*cbd0*/  F2FP.BF16.F32.PACK_AB R152, R149, R152 ;  /* 0x000000989598723e */ /* 0x000fe400000010ff */
[----:B------:R-:W-:Y:S01]  /*cbe0*/  F2FP.BF16.F32.PACK_AB R145, R145, R148 ;  /* 0x000000949191723e */ /* 0x000fe200000010ff */
[----:B------:R-:W2:Y:S01]  /*cbf0*/  SHFL.IDX PT, R54, R167, R52, 0x1c1f ;  /* 0x001c1f34a7367589 */ /* 0x000ea200000e0000 */
[----:B------:R-:W-:-:S02]  /*cc00*/  F2FP.BF16.F32.PACK_AB R144, R141, R144 ;  /* 0x000000908d90723e */ /* 0x000fc400000010ff */
[----:B------:R-:W-:Y:S01]  /*cc10*/  F2FP.BF16.F32.PACK_AB R108, R108, R101 ;  /* 0x000000656c6c723e */ /* 0x000fe200000010ff */
[----:B------:R-:W-:Y:S01]  /*cc20*/  SHFL.IDX PT, R59, R59, R26, 0x1c1f ;  /* 0x001c1f1a3b3b7589 */ /* 0x000fe200000e0000 */
[----:B------:R-:W-:Y:S02]  /*cc30*/  LOP3.LUT R62, R63, 0x380, RZ, 0xc0, !PT ;  /* 0x000003803f3e7812 */ /* 0x000fe400078ec0ff */
[----:B------:R-:W-:Y:S01]  /*cc40*/  LOP3.LUT R76, R76, R77, RZ, 0x3c, !PT ;  /* 0x0000004d4c4c7212 */ /* 0x000fe200078e3cff */
[----:B------:R-:W-:Y:S01]  /*cc50*/  IMAD.X R77, RZ, RZ, R17, P3 ;  /* 0x000000ffff4d7224 */ /* 0x000fe200018e0611 */
[----:B------:R-:W-:Y:S01]  /*cc60*/  SEL R103, R105, R116, P0 ;  /* 0x0000007469677207 */ /* 0x000fe20000000000 */
[----:B------:R-:W-:Y:S01]  /*cc70*/  SHFL.IDX PT, R61, R61, R26, 0x1c1f ;  /* 0x001c1f1a3d3d7589 */ /* 0x000fe200000e0000 */
[----:B------:R-:W-:Y:S02]  /*cc80*/  SEL R33, R116, R105, P0 ;  /* 0x0000006974217207 */ /* 0x000fe40000000000 */
[----:B------:R-:W-:Y:S01]  /*cc90*/  SHF.R.U64 R66, R66, 0x3, RZ ;  /* 0x0000000342427819 */ /* 0x000fe200000012ff */
[----:B------:R-:W-:Y:S01]  /*cca0*/  SHFL.IDX PT, R65, R65, R26, 0x1c1f ;  /* 0x001c1f1a41417589 */ /* 0x000fe200000e0000 */
[----:B------:R-:W-:-:S02]  /*ccb0*/  IADD3 R91, P3, R16, 0xc060, RZ ;  /* 0x0000c060105b7810 */ /* 0x000fc40007f7e0ff */
[----:B------:R-:W-:Y:S01]  /*ccc0*/  SEL R105, R113, R124, P0 ;  /* 0x0000007c71697207 */ /* 0x000fe20000000000 */
[----:B------:R-:W-:Y:S01]  /*ccd0*/  SHFL.IDX PT, R69, R69, R26, 0x1c1f ;  /* 0x001c1f1a45457589 */ /* 0x000fe200000e0000 */
[----:B------:R-:W-:Y:S02]  /*cce0*/  SEL R34, R124, R113, P0 ;  /* 0x000000717c227207 */ /* 0x000fe40000000000 */
[----:B-1----:R-:W-:Y:S01]  /*ccf0*/  SEL R4, R51, R44, P0 ;  /* 0x0000002c33047207 */ /* 0x002fe20000000000 */
[----:B------:R-:W-:Y:S01]  /*cd00*/  SHFL.IDX PT, R75, R75, R26, 0x1c1f ;  /* 0x001c1f1a4b4b7589 */ /* 0x000fe200000e0000 */
[----:B------:R-:W-:Y:S02]  /*cd10*/  SEL R6, R44, R51, P0 ;  /* 0x000000332c067207 */ /* 0x000fe40000000000 */
[----:B------:R-:W-:Y:S01]  /*cd20*/  LOP3.LUT R92, R93, 0x380, RZ, 0xc0, !PT ;  /* 0x000003805d5c7812 */ /* 0x000fe200078ec0ff */
[----:B------:R-:W1:Y:S01]  /*cd30*/  SHFL.IDX PT, R44, R12, R52, 0x1c1f ;  /* 0x001c1f340c2c7589 */ /* 0x000e6200000e0000 */
        /* <DEDUP_REMOVED lines=10> */
[----:B------:R-:W-:Y:S01]  /*cde0*/  SHF.R.U64 R62, R62, 0x3, RZ ;  /* 0x000000033e3e7819 */ /* 0x000fe200000012ff */
[----:B------:R-:W-:Y:S01]  /*cdf0*/  SHFL.IDX PT, R89, R89, R26, 0x1c1f ;  /* 0x001c1f1a59597589 */ /* 0x000fe200000e0000 */
[----:B------:R-:W-:Y:S02]  /*ce00*/  SEL R39, R164, R165, P0 ;  /* 0x000000a5a4277207 */ /* 0x000fe40000000000 */
[----:B------:R-:W-:Y:S01]  /*ce10*/  SEL R36, R160, R161, P0 ;  /* 0x000000a1a0247207 */ /* 0x000fe20000000000 */
[----:B------:R-:W-:Y:S01]  /*ce20*/  SHFL.IDX PT, R81, R81, R26, 0x1c1f ;  /* 0x001c1f1a51517589 */ /* 0x000fe200000e0000 */
[----:B------:R-:W-:Y:S01]  /*ce30*/  LOP3.LUT R66, R66, R67, RZ, 0x3c, !PT ;  /* 0x0000004342427212 */ /* 0x000fe200078e3cff */
[----:B------:R-:W-:Y:S01]  /*ce40*/  IMAD.X R67, RZ, RZ, R17, P5 ;  /* 0x000000ffff437224 */ /* 0x000fe200028e0611 */
[----:B------:R-:W-:Y:S01]  /*ce50*/  LOP3.LUT R90, R91, 0x380, RZ, 0xc0, !PT ;  /* 0x000003805b5a7812 */ /* 0x000fe200078ec0ff */
[----:B------:R-:W-:Y:S01]  /*ce60*/  SHFL.IDX PT, R83, R83, R26, 0x1c1f ;  /* 0x001c1f1a53537589 */ /* 0x000fe200000e0000 */
[----:B------:R-:W-:-:S02]  /*ce70*/  SHF.R.U64 R92, R92, 0x3, RZ ;  /* 0x000000035c5c7819 */ /* 0x000fc400000012ff */
[----:B------:R-:W-:Y:S01]  /*ce80*/  SEL R30, R37, R88, P0 ;  /* 0x00000058251e7207 */ /* 0x000fe20000000000 */
[----:B------:R-:W-:Y:S01]  /*ce90*/  SHFL.IDX PT, R87, R87, R26, 0x1c1f ;  /* 0x001c1f1a57577589 */ /* 0x000fe200000e0000 */
[----:B------:R-:W-:Y:S02]  /*cea0*/  SEL R35, R156, R157, P0 ;  /* 0x0000009d9c237207 */ /* 0x000fe40000000000 */
[----:B------:R-:W-:Y:S01]  /*ceb0*/  LOP3.LUT R62, R62, R63, RZ, 0x3c, !PT ;  /* 0x0000003f3e3e7212 */ /* 0x000fe200078e3cff */
[----:B------:R-:W-:Y:S01]  /*cec0*/  IMAD.X R63, RZ, RZ, R17, P4 ;  /* 0x000000ffff3f7224 */ /* 0x000fe200020e0611 */
[----:B------:R-:W-:Y:S01]  /*ced0*/  IADD3 R95, P5, R16, 0xc020, RZ ;  /* 0x0000c020105f7810 */ /* 0x000fe20007fbe0ff */
[----:B------:R-:W-:Y:S01]  /*cee0*/  SHFL.IDX PT, R101, R101, R26, 0x1c1f ;  /* 0x001c1f1a65657589 */ /* 0x000fe200000e0000 */
[----:B------:R-:W-:Y:S02]  /*cef0*/  SEL R32, R108, R97, P0 ;  /* 0x000000616c207207 */ /* 0x000fe40000000000 */
[----:B------:R-:W-:Y:S01]  /*cf00*/  SEL R37, R152, R153, P0 ;  /* 0x0000009998257207 */ /* 0x000fe20000000000 */
[----:B------:R-:W-:Y:S01]  /*cf10*/  SHFL.IDX PT, R103, R103, R26, 0x1c1f ;  /* 0x001c1f1a67677589 */ /* 0x000fe200000e0000 */
[----:B------:R-:W-:-:S02]  /*cf20*/  IADD3 R97, P4, R16, 0xc000, RZ ;  /* 0x0000c00010617810 */ /* 0x000fc40007f9e0ff */
[----:B------:R-:W-:Y:S01]  /*cf30*/  SHF.R.U64 R90, R90, 0x3, RZ ;  /* 0x000000035a5a7819 */ /* 0x000fe200000012ff */
[----:B------:R-:W-:Y:S01]  /*cf40*/  SHFL.IDX PT, R105, R105, R26, 0x1c1f ;  /* 0x001c1f1a69697589 */ /* 0x000fe200000e0000 */
[----:B------:R-:W-:Y:S02]  /*cf50*/  SEL R38, R144, R145, P0 ;  /* 0x0000009190267207 */ /* 0x000fe40000000000 */
[----:B------:R-:W-:Y:S01]  /*cf60*/  LOP3.LUT R92, R92, R93, RZ, 0x3c, !PT ;  /* 0x0000005d5c5c7212 */ /* 0x000fe200078e3cff */
[----:B------:R-:W-:Y:S01]  /*cf70*/  SHFL.IDX PT, R109, R109, R26, 0x1c1f ;  /* 0x001c1f1a6d6d7589 */ /* 0x000fe200000e0000 */
[----:B--2---:R-:W-:Y:S02]  /*cf80*/  SEL R5, R107, R54, P0 ;  /* 0x000000366b057207 */ /* 0x004fe40000000000 */
[----:B------:R-:W-:Y:S01]  /*cf90*/  SEL R7, R54, R107, P0 ;  /* 0x0000006b36077207 */ /* 0x000fe20000000000 */
[----:B------:R-:W-:Y:S01]  /*cfa0*/  SHFL.IDX PT, R111, R111, R26, 0x1c1f ;  /* 0x001c1f1a6f6f7589 */ /* 0x000fe200000e0000 */
[----:B------:R-:W-:-:S02]  /*cfb0*/  LOP3.LUT R94, R95, 0x380, RZ, 0xc0, !PT ;  /* 0x000003805f5e7812 */ /* 0x000fc400078ec0ff */
[----:B------:R-:W-:Y:S01]  /*cfc0*/  MOV R57, R56 ;  /* 0x0000003800397202 */ /* 0x000fe20000000f00 */
[----:B------:R-:W-:Y:S01]  /*cfd0*/  SHFL.IDX PT, R113, R113, R26, 0x1c1f ;  /* 0x001c1f1a71717589 */ /* 0x000fe200000e0000 */
[----:B------:R-:W-:Y:S02]  /*cfe0*/  IADD3.X R93, RZ, R17, RZ, P6, !PT ;  /* 0x00000011ff5d7210 */ /* 0x000fe400037fe4ff */
[----:B------:R-:W-:Y:S01]  /*cff0*/  LOP3.LUT R96, R97, 0x380, RZ, 0xc0, !PT ;  /* 0x0000038061607812 */ /* 0x000fe200078ec0ff */
[----:B------:R-:W-:Y:S01]  /*d000*/  SHFL.IDX PT, R115, R115, R26, 0x1c1f ;  /* 0x001c1f1a73737589 */ /* 0x000fe200000e0000 */
[----:B------:R-:W-:Y:S01]  /*d010*/  LOP3.LUT R90, R90, R91, RZ, 0x3c, !PT ;  /* 0x0000005b5a5a7212 */ /* 0x000fe200078e3cff */
[----:B------:R-:W-:Y:S01]  /*d020*/  IMAD.X R91, RZ, RZ, R17, P3 ;  /* 0x000000ffff5b7224 */ /* 0x000fe200018e0611 */
[----:B------:R-:W-:Y:S01]  /*d030*/  MOV R99, R10 ;  /* 0x0000000a00637202 */ /* 0x000fe20000000f00 */
[----:B------:R-:W-:Y:S01]  /*d040*/  SHFL.IDX PT, R117, R117, R26, 0x1c1f ;  /* 0x001c1f1a75757589 */ /* 0x000fe200000e0000 */
[----:B------:R-:W-:-:S02]  /*d050*/  SHF.R.U64 R94, R94, 0x3, RZ ;  /* 0x000000035e5e7819 */ /* 0x000fc400000012ff */
[----:B------:R-:W-:Y:S01]  /*d060*/  MOV R11, R92 ;  /* 0x0000005c000b7202 */ /* 0x000fe20000000f00 */
[----:B------:R-:W-:Y:S01]  /*d070*/  SHFL.IDX PT, R119, R119, R26, 0x1c1f ;  /* 0x001c1f1a77777589 */ /* 0x000fe200000e0000 */
[----:B------:R-:W-:Y:S02]  /*d080*/  MOV R63, R62 ;  /* 0x0000003e003f7202 */ /* 0x000fe40000000f00 */
[----:B-1----:R-:W-:Y:S01]  /*d090*/  SEL R12, R59, R44, P0 ;  /* 0x0000002c3b0c7207 */ /* 0x002fe20000000000 */
[----:B------:R-:W-:Y:S01]  /*d0a0*/  SHFL.IDX PT, R121, R121, R26, 0x1c1f ;  /* 0x001c1f1a79797589 */ /* 0x000fe200000e0000 */
[----:B------:R-:W-:Y:S02]  /*d0b0*/  SHF.R.U64 R96, R96, 0x3, RZ ;  /* 0x0000000360607819 */ /* 0x000fe400000012ff */
[----:B------:R-:W-:Y:S01]  /*d0c0*/  MOV R67, R66 ;  /* 0x0000004200437202 */ /* 0x000fe20000000f00 */
[----:B------:R-:W-:Y:S01]  /*d0d0*/  SHFL.IDX PT, R123, R123, R26, 0x1c1f ;  /* 0x001c1f1a7b7b7589 */ /* 0x000fe200000e0000 */
[----:B------:R-:W-:Y:S01]  /*d0e0*/  LOP3.LUT R94, R94, R95, RZ, 0x3c, !PT ;  /* 0x0000005f5e5e7212 */ /* 0x000fe200078e3cff */
[--C-:B------:R-:W-:Y:S01]  /*d0f0*/  IMAD.X R95, RZ, RZ, R17.reuse, P5 ;  /* 0x000000ffff5f7224 */ /* 0x100fe200028e0611 */
[----:B------:R-:W-:Y:S01]  /*d100*/  MOV R20, R90 ;  /* 0x0000005a00147202 */ /* 0x000fe20000000f00 */
[----:B------:R-:W-:Y:S01]  /*d110*/  SHFL.IDX PT, R125, R125, R26, 0x1c1f ;  /* 0x001c1f1a7d7d7589 */ /* 0x000fe200000e0000 */
[----:B------:R-:W-:Y:S01]  /*d120*/  LOP3.LUT R96, R96, R97, RZ, 0x3c, !PT ;  /* 0x0000006160607212 */ /* 0x000fe200078e3cff */
[----:B------:R-:W-:Y:S01]  /*d130*/  IMAD.X R97, RZ, RZ, R17, P4 ;  /* 0x000000ffff617224 */ /* 0x000fe200020e0611 */
        /* <DEDUP_REMOVED lines=8> */
[----:B------:R-:W-:Y:S01]  /*d1c0*/  IMAD.U32 R9, RZ, RZ, UR9 ;  /* 0x00000009ff097e24 */ /* 0x000fe2000f8e00ff */
[----:B------:R-:W-:Y:S01]  /*d1d0*/  ISETP.GE.OR P1, PT, R3, UR10, P1 ;  /* 0x0000000a03007c0c */ /* 0x000fe20008f26670 */
[----:B------:R-:W-:Y:S01]  /*d1e0*/  IMAD.U32 R9, RZ, RZ, UR5 ;  /* 0x00000005ff097e24 */ /* 0x000fe2000f8e00ff */
[----:B------:R-:W-:Y:S01]  /*d1f0*/  SHFL.IDX PT, R133, R133, R26, 0x1c1f ;  /* 0x001c1f1a85857589 */ /* 0x000fe200000e0000 */
[----:B------:R-:W-:Y:S01]  /*d200*/  USHF.R.S32.HI UR5, URZ, 0x1f, UR44 ;  /* 0x0000001f3f057899 */ /* 0x000fe2000801142c */
[----:B------:R-:W-:-:S02]  /*d210*/  IMAD.U32 R8, RZ, RZ, UR8 ;  /* 0x00000008ff087e24 */ /* 0x000fc4000f8e00ff */
[----:B------:R-:W-:Y:S04]  /*d220*/  SHFL.IDX PT, R135, R135, R26, 0x1c1f ;  /* 0x001c1f1a87877589 */ /* 0x000fe800000e0000 */
[----:B------:R-:W-:Y:S04]  /*d230*/  SHFL.IDX PT, R137, R137, R26, 0x1c1f ;  /* 0x001c1f1a89897589 */ /* 0x000fe800000e0000 */
[----:B------:R-:W1:Y:S04]  /*d240*/  SHFL.IDX PT, R26, R39, R52, 0x1c1f ;  /* 0x001c1f34271a7589 */ /* 0x000e6800000e0000 */
[----:B------:R-:W2:Y:S04]  /*d250*/  SHFL.IDX PT, R54, R13, R52, 0x1c1f ;  /* 0x001c1f340d367589 */ /* 0x000ea800000e0000 */
[----:B------:R-:W-:Y:S04]  /*d260*/  SHFL.IDX PT, R36, R36, R52, 0x1c1f ;  /* 0x001c1f3424247589 */ /* 0x000fe800000e0000 */
[----:B------:R3:W-:Y:S04]  /*d270*/  SHFL.IDX PT, R56, R14, R52, 0x1c1f ;  /* 0x001c1f340e387589 */ /* 0x0007e800000e0000 */
[----:B------:R-:W-:Y:S01]  /*d280*/  SHFL.IDX PT, R82, R35, R52, 0x1c1f ;  /* 0x001c1f3423527589 */ /* 0x000fe200000e0000 */
[----:B------:R-:W-:Y:S01]  /*d290*/  BAR.SYNC.DEFER_BLOCKING 0x1, 0x100 ;  /* 0x0044000000007b1d */ /* 0x000fe20000010000 */
[----:B---3--:R-:W-:-:S02]  /*d2a0*/  SEL R14, R44, R59, P0 ;  /* 0x0000003b2c0e7207 */ /* 0x008fc40000000000 */
[----:B-1----:R-:W-:-:S03]  /*d2b0*/  SEL R13, R109, R26, P0 ;  /* 0x0000001a6d0d7207 */ /* 0x002fc60000000000 */
[----:B------:R1:W-:Y:S04]  /*d2c0*/  SHFL.IDX PT, R58, R15, R52, 0x1c1f ;  /* 0x001c1f340f3a7589 */ /* 0x0003e800000e0000 */
[----:B------:R-:W-:Y:S04]  /*d2d0*/  SHFL.IDX PT, R84, R37, R52, 0x1c1f ;  /* 0x001c1f3425547589 */ /* 0x000fe800000e0000 */
[----:B------:R-:W-:Y:S01]  /*d2e0*/  SHFL.IDX PT, R60, R21, R52, 0x1c1f ;  /* 0x001c1f34153c7589 */ /* 0x000fe200000e0000 */
[----:B-1----:R-:W-:-:S03]  /*d2f0*/  SEL R15, R26, R109, P0 ;  /* 0x0000006d1a0f7207 */ /* 0x002fc60000000000 */
[----:B------:R-:W1:Y:S01]  /*d300*/  SHFL.IDX PT, R38, R38, R52, 0x1c1f ;  /* 0x001c1f3426267589 */ /* 0x000e6200000e0000 */
[----:B--2---:R-:W-:-:S03]  /*d310*/  SEL R26, R54, R61, P0 ;  /* 0x0000003d361a7207 */ /* 0x004fc60000000000 */
[----:B------:R2:W-:Y:S04]  /*d320*/  SHFL.IDX PT, R92, R45, R52, 0x1c1f ;  /* 0x001c1f342d5c7589 */ /* 0x0005e800000e0000 */
[----:B------:R3:W4:Y:S04]  /*d330*/  SHFL.IDX PT, R62, R24, R52, 0x1c1f ;  /* 0x001c1f34183e7589 */ /* 0x00072800000e0000 */
[----:B------:R-:W5:Y:S01]  /*d340*/  SHFL.IDX PT, R40, R40, R52, 0x1c1f ;  /* 0x001c1f3428287589 */ /* 0x000f6200000e0000 */
[----:B--2---:R-:W2:Y:S03]  /*d350*/  LDC.64 R44, c[0x0][0xb78] ;  /* 0x0002de00ff2c7b82 */ /* 0x004ea60000000a00 */
[----:B------:R1:W5:Y:S01]  /*d360*/  SHFL.IDX PT, R64, R25, R52, 0x1c1f ;  /* 0x001c1f3419407589 */ /* 0x00036200000e0000 */
[----:B---3--:R-:W-:-:S03]  /*d370*/  SEL R24, R61, R54, P0 ;  /* 0x000000363d187207 */ /* 0x008fc60000000000 */
[----:B------:R-:W3:Y:S04]  /*d380*/  SHFL.IDX PT, R86, R41, R52, 0x1c1f ;  /* 0x001c1f3429567589 */ /* 0x000ee800000e0000 */
[----:B------:R4:W-:Y:S01]  /*d390*/  SHFL.IDX PT, R66, R27, R52, 0x1c1f ;  /* 0x001c1f341b427589 */ /* 0x0009e200000e0000 */
[----:B-1----:R-:W-:Y:S02]  /*d3a0*/  SEL R35, R38, R117, P0 ;  /* 0x0000007526237207 */ /* 0x002fe40000000000 */
[----:B------:R-:W-:Y:S01]  /*d3b0*/  SEL R25, R111, R36, P0 ;  /* 0x000000246f197207 */ /* 0x000fe20000000000 */
[----:B------:R1:W-:Y:S04]  /*d3c0*/  SHFL.IDX PT, R68, R28, R52, 0x1c1f ;  /* 0x001c1f341c447589 */ /* 0x0003e800000e0000 */
[----:B------:R-:W-:Y:S01]  /*d3d0*/  SHFL.IDX PT, R88, R42, R52, 0x1c1f ;  /* 0x001c1f342a587589 */ /* 0x000fe200000e0000 */
[----:B----4-:R-:W-:-:S03]  /*d3e0*/  SEL R27, R36, R111, P0 ;  /* 0x0000006f241b7207 */ /* 0x010fc60000000000 */
[----:B------:R4:W-:Y:S01]  /*d3f0*/  SHFL.IDX PT, R70, R29, R52, 0x1c1f ;  /* 0x001c1f341d467589 */ /* 0x0009e200000e0000 */
[----:B------:R-:W-:Y:S01]  /*d400*/  SEL R36, R71, R62, P0 ;  /* 0x0000003e47247207 */ /* 0x000fe20000000000 */
[----:B--2---:R-:W-:Y:S01]  /*d410*/  IMAD.WIDE.U32 R8, R44, UR44, R8 ;  /* 0x0000002c2c087c25 */ /* 0x004fe2000f8e0008 */
[----:B-1----:R-:W-:Y:S01]  /*d420*/  SEL R28, R65, R56, P0 ;  /* 0x00000038411c7207 */ /* 0x002fe20000000000 */
[----:B------:R1:W-:Y:S01]  /*d430*/  SHFL.IDX PT, R90, R43, R52, 0x1c1f ;  /* 0x001c1f342b5a7589 */ /* 0x0003e200000e0000 */
[----:B-----5:R-:W-:Y:S02]  /*d440*/  SEL R37, R119, R40, P0 ;  /* 0x0000002877257207 */ /* 0x020fe40000000000 */
[----:B------:R-:W-:Y:S01]  /*d450*/  SEL R39, R40, R119, P0 ;  /* 0x0000007728277207 */ /* 0x000fe20000000000 */
[----:B------:R2:W-:Y:S01]  /*d460*/  SHFL.IDX PT, R72, R30, R52, 0x1c1f ;  /* 0x001c1f341e487589 */ /* 0x0005e200000e0000 */
[----:B------:R-:W-:Y:S02]  /*d470*/  SEL R40, R79, R64, P0 ;  /* 0x000000404f287207 */ /* 0x000fe40000000000 */
[----:B----4-:R-:W-:Y:S01]  /*d480*/  SEL R29, R113, R82, P0 ;  /* 0x00000052711d7207 */ /* 0x010fe20000000000 */
[----:B------:R-:W-:Y:S01]  /*d490*/  SHFL.IDX PT, R46, R46, R52, 0x1c1f ;  /* 0x001c1f342e2e7589 */ /* 0x000fe200000e0000 */
[----:B------:R-:W-:-:S02]  /*d4a0*/  SEL R42, R64, R79, P0 ;  /* 0x0000004f402a7207 */ /* 0x000fc40000000000 */
[----:B---3--:R-:W-:Y:S01]  /*d4b0*/  SEL R41, R121, R86, P0 ;  /* 0x0000005679297207 */ /* 0x008fe20000000000 */
[----:B------:R3:W-:Y:S01]  /*d4c0*/  SHFL.IDX PT, R74, R31, R52, 0x1c1f ;  /* 0x001c1f341f4a7589 */ /* 0x0007e200000e0000 */
[----:B-1----:R-:W-:Y:S02]  /*d4d0*/  SEL R43, R86, R121, P0 ;  /* 0x00000079562b7207 */ /* 0x002fe40000000000 */
[----:B--2---:R-:W-:Y:S01]  /*d4e0*/  SEL R30, R56, R65, P0 ;  /* 0x00000041381e7207 */ /* 0x004fe20000000000 */
[----:B------:R1:W-:Y:S04]  /*d4f0*/  SHFL.IDX PT, R76, R32, R52, 0x1c1f ;  /* 0x001c1f34204c7589 */ /* 0x0003e800000e0000 */
[----:B------:R-:W2:Y:S01]  /*d500*/  SHFL.IDX PT, R94, R47, R52, 0x1c1f ;  /* 0x001c1f342f5e7589 */ /* 0x000ea200000e0000 */
[----:B---3--:R-:W-:-:S03]  /*d510*/  SEL R31, R82, R113, P0 ;  /* 0x00000071521f7207 */ /* 0x008fc60000000000 */
[----:B------:R3:W-:Y:S01]  /*d520*/  SHFL.IDX PT, R78, R33, R52, 0x1c1f ;  /* 0x001c1f34214e7589 */ /* 0x0007e200000e0000 */
[----:B-1----:R-:W-:-:S03]  /*d530*/  SEL R32, R75, R60, P0 ;  /* 0x0000003c4b207207 */ /* 0x002fc60000000000 */
[----:B------:R-:W-:Y:S04]  /*d540*/  SHFL.IDX PT, R48, R48, R52, 0x1c1f ;  /* 0x001c1f3430307589 */ /* 0x000fe800000e0000 */
[----:B------:R-:W1:Y:S01]  /*d550*/  SHFL.IDX PT, R96, R49, R52, 0x1c1f ;  /* 0x001c1f3431607589 */ /* 0x000e6200000e0000 */
[----:B---3--:R-:W-:-:S03]  /*d560*/  SEL R33, R117, R38, P0 ;  /* 0x0000002675217207 */ /* 0x008fc60000000000 */
[----:B------:R3:W-:Y:S01]  /*d570*/  SHFL.IDX PT, R80, R34, R52, 0x1c1f ;  /* 0x001c1f3422507589 */ /* 0x0007e200000e0000 */
[----:B------:R-:W-:Y:S02]  /*d580*/  SEL R38, R62, R71, P0 ;  /* 0x000000473e267207 */ /* 0x000fe40000000000 */
[----:B------:R-:W-:Y:S01]  /*d590*/  SEL R71, R92, R127, P0 ;  /* 0x0000007f5c477207 */ /* 0x000fe20000000000 */
[----:B------:R-:W4:Y:S04]  /*d5a0*/  SHFL.IDX PT, R50, R50, R52, 0x1c1f ;  /* 0x001c1f3432327589 */ /* 0x000f2800000e0000 */
[----:B------:R5:W-:Y:S01]  /*d5b0*/  STSM.16.M88.4 [R106], R4 ;  /* 0x000000046a007844 */ /* 0x000be20000000200 */
[----:B--2---:R-:W-:Y:S02]  /*d5c0*/  SEL R73, R131, R94, P0 ;  /* 0x0000005e83497207 */ /* 0x004fe40000000000 */
[----:B---3--:R-:W-:Y:S01]  /*d5d0*/  SEL R34, R60, R75, P0 ;  /* 0x0000004b3c227207 */ /* 0x008fe20000000000 */
[----:B------:R-:W-:Y:S01]  /*d5e0*/  STSM.16.M88.4 [R104], R12 ;  /* 0x0000000c68007844 */ /* 0x000fe20000000200 */
[----:B------:R-:W-:-:S03]  /*d5f0*/  SEL R75, R94, R131, P0 ;  /* 0x000000835e4b7207 */ /* 0x000fc60000000000 */
[----:B------:R2:W-:Y:S04]  /*d600*/  STSM.16.M88.4 [R102], R24 ;  /* 0x0000001866007844 */ /* 0x0005e80000000200 */
[----:B------:R-:W-:Y:S01]  /*d610*/  STSM.16.M88.4 [R100], R28 ;  /* 0x0000001c64007844 */ /* 0x000fe20000000200 */
[----:B-1----:R-:W-:Y:S02]  /*d620*/  SEL R79, R96, R135, P0 ;  /* 0x00000087604f7207 */ /* 0x002fe40000000000 */
[----:B-----5:R-:W-:Y:S02]  /*d630*/  SEL R4, R69, R58, P0 ;  /* 0x0000003a45047207 */ /* 0x020fe40000000000 */
[----:B------:R-:W-:Y:S02]  /*d640*/  SEL R6, R58, R69, P0 ;  /* 0x000000453a067207 */ /* 0x000fe40000000000 */
[----:B------:R-:W-:-:S02]  /*d650*/  SEL R5, R115, R84, P0 ;  /* 0x0000005473057207 */ /* 0x000fc40000000000 */
[----:B------:R-:W-:Y:S01]  /*d660*/  SEL R7, R84, R115, P0 ;  /* 0x0000007354077207 */ /* 0x000fe20000000000 */
[----:B--2---:R-:W-:Y:S01]  /*d670*/  IMAD R24, R44, UR5, RZ ;  /* 0x000000052c187c24 */ /* 0x004fe2000f8e02ff */
[----:B------:R-:W-:-:S03]  /*d680*/  SEL R12, R85, R66, P0 ;  /* 0x00000042550c7207 */ /* 0x000fc60000000000 */
[----:B------:R1:W-:Y:S01]  /*d690*/  STSM.16.M88.4 [R99], R4 ;  /* 0x0000000463007844 */ /* 0x0003e20000000200 */
[----:B------:R-:W-:Y:S01]  /*d6a0*/  SEL R14, R66, R85, P0 ;  /* 0x00000055420e7207 */ /* 0x000fe20000000000 */
[----:B------:R-:W-:Y:S01]  /*d6b0*/  IMAD R21, R45, UR44, R24 ;  /* 0x0000002c2d157c24 */ /* 0x000fe2000f8e0218 */
[----:B------:R-:W-:Y:S01]  /*d6c0*/  SEL R13, R123, R88, P0 ;  /* 0x000000587b0d7207 */ /* 0x000fe20000000000 */
[----:B------:R-:W-:Y:S01]  /*d6d0*/  STSM.16.M88.4 [R98], R32 ;  /* 0x0000002062007844 */ /* 0x000fe20000000200 */
[----:B------:R-:W-:Y:S02]  /*d6e0*/  SEL R15, R88, R123, P0 ;  /* 0x0000007b580f7207 */ /* 0x000fe40000000000 */
[----:B------:R-:W-:Y:S01]  /*d6f0*/  SEL R69, R127, R92, P0 ;  /* 0x0000005c7f457207 */ /* 0x000fe20000000000 */
[----:B------:R-:W-:Y:S01]  /*d700*/  STSM.16.M88.4 [R55], R36 ;  /* 0x0000002437007844 */ /* 0x000fe20000000200 */
[----:B------:R-:W-:Y:S02]  /*d710*/  SEL R24, R83, R72, P0 ;  /* 0x0000004853187207 */ /* 0x000fe40000000000 */
[----:B------:R-:W-:Y:S01]  /*d720*/  SEL R26, R72, R83, P0 ;  /* 0x00000053481a7207 */ /* 0x000fe20000000000 */
[----:B------:R-:W-:Y:S01]  /*d730*/  STSM.16.M88.4 [R57], R40 ;  /* 0x0000002839007844 */ /* 0x000fe20000000200 */
[----:B------:R-:W-:-:S02]  /*d740*/  SEL R25, R129, R46, P0 ;  /* 0x0000002e81197207 */ /* 0x000fc40000000000 */
[----:B------:R-:W-:Y:S01]  /*d750*/  SEL R27, R46, R129, P0 ;  /* 0x000000812e1b7207 */ /* 0x000fe20000000000 */
[----:B------:R2:W-:Y:S01]  /*d760*/  STSM.16.M88.4 [R63], R12 ;  /* 0x0000000c3f007844 */ /* 0x0005e20000000200 */
[----:B-1----:R-:W-:Y:S02]  /*d770*/  SEL R4, R89, R68, P0 ;  /* 0x0000004459047207 */ /* 0x002fe40000000000 */
[----:B------:R-:W-:Y:S02]  /*d780*/  SEL R6, R68, R89, P0 ;  /* 0x0000005944067207 */ /* 0x000fe40000000000 */
[----:B------:R-:W-:Y:S02]  /*d790*/  SEL R5, R125, R90, P0 ;  /* 0x0000005a7d057207 */ /* 0x000fe40000000000 */
[----:B------:R-:W-:Y:S02]  /*d7a0*/  SEL R7, R90, R125, P0 ;  /* 0x0000007d5a077207 */ /* 0x000fe40000000000 */
[----:B------:R-:W-:-:S02]  /*d7b0*/  SEL R68, R81, R70, P0 ;  /* 0x0000004651447207 */ /* 0x000fc40000000000 */
[----:B------:R-:W-:Y:S01]  /*d7c0*/  SEL R70, R70, R81, P0 ;  /* 0x0000005146467207 */ /* 0x000fe20000000000 */
[----:B------:R-:W-:Y:S01]  /*d7d0*/  STSM.16.M88.4 [R67], R4 ;  /* 0x0000000443007844 */ /* 0x000fe20000000200 */
[----:B------:R-:W-:Y:S02]  /*d7e0*/  SEL R72, R87, R74, P0 ;  /* 0x0000004a57487207 */ /* 0x000fe40000000000 */
[----:B------:R-:W-:Y:S01]  /*d7f0*/  SEL R74, R74, R87, P0 ;  /* 0x000000574a4a7207 */ /* 0x000fe20000000000 */
[----:B------:R-:W-:Y:S01]  /*d800*/  STSM.16.M88.4 [R53], R68 ;  /* 0x0000004435007844 */ /* 0x000fe20000000200 */
[----:B--2---:R-:W-:Y:S02]  /*d810*/  SEL R12, R101, R76, P0 ;  /* 0x0000004c650c7207 */ /* 0x004fe40000000000 */
[----:B------:R-:W-:Y:S01]  /*d820*/  SEL R14, R76, R101, P0 ;  /* 0x000000654c0e7207 */ /* 0x000fe20000000000 */
[----:B------:R1:W-:Y:S01]  /*d830*/  STSM.16.M88.4 [R77], R24 ;  /* 0x000000184d007844 */ /* 0x0003e20000000200 */
[----:B------:R-:W-:-:S02]  /*d840*/  SEL R13, R133, R48, P0 ;  /* 0x00000030850d7207 */ /* 0x000fc40000000000 */
[----:B------:R-:W-:Y:S01]  /*d850*/  SEL R15, R48, R133, P0 ;  /* 0x00000085300f7207 */ /* 0x000fe20000000000 */
[----:B------:R-:W-:Y:S01]  /*d860*/  STSM.16.M88.4 [R97], R72 ;  /* 0x0000004861007844 */ /* 0x000fe20000000200 */
[----:B------:R-:W-:Y:S02]  /*d870*/  SEL R76, R103, R78, P0 ;  /* 0x0000004e674c7207 */ /* 0x000fe40000000000 */
[----:B------:R-:W-:Y:S01]  /*d880*/  SEL R78, R78, R103, P0 ;  /* 0x000000674e4e7207 */ /* 0x000fe20000000000 */
[----:B------:R-:W-:Y:S01]  /*d890*/  STSM.16.M88.4 [R10], R12 ;  /* 0x0000000c0a007844 */ /* 0x000fe20000000200 */
[----:B----4-:R-:W-:Y:S02]  /*d8a0*/  SEL R29, R137, R50, P0 ;  /* 0x00000032891d7207 */ /* 0x010fe40000000000 */
[----:B------:R-:W-:Y:S02]  /*d8b0*/  SEL R31, R50, R137, P0 ;  /* 0x00000089321f7207 */ /* 0x000fe40000000000 */
[----:B------:R-:W-:-:S02]  /*d8c0*/  SEL R28, R105, R80, P0 ;  /* 0x00000050691c7207 */ /* 0x000fc40000000000 */
[----:B------:R-:W-:Y:S02]  /*d8d0*/  SEL R30, R80, R105, P0 ;  /* 0x00000069501e7207 */ /* 0x000fe40000000000 */
[----:B-1----:R-:W-:Y:S02]  /*d8e0*/  SEL R77, R135, R96, P0 ;  /* 0x00000060874d7207 */ /* 0x002fe40000000000 */
[----:B------:R-:W-:Y:S02]  /*d8f0*/  SHF.R.S32.HI R5, RZ, 0x1f, R3 ;  /* 0x0000001fff057819 */ /* 0x000fe40000011403 */
[----:B------:R-:W-:Y:S01]  /*d900*/  IADD3 R3, P3, R3, R8, RZ ;  /* 0x0000000803037210 */ /* 0x000fe20007f7e0ff */
[----:B------:R-:W-:Y:S03]  /*d910*/  STSM.16.M88.4 [R11], R76 ;  /* 0x0000004c0b007844 */ /* 0x000fe60000000200 */
[----:B------:R-:W-:Y:S01]  /*d920*/  IADD3.X R8, R5, R9, R21, P3, !PT ;  /* 0x0000000905087210 */ /* 0x000fe20001ffe415 */
[----:B------:R-:W-:Y:S01]  /*d930*/  STSM.16.M88.4 [R20], R28 ;  /* 0x0000001c14007844 */ /* 0x000fe20000000200 */
[C---:B------:R-:W-:Y:S01]  /*d940*/  LEA R4, P3, R3.reuse, UR6, 0x2 ;  /* 0x0000000603047c11 */ /* 0x040fe2000f8610ff */
[----:B------:R1:W-:Y:S06]  /*d950*/  MEMBAR.ALL.CTA ;  /* 0x0000000000007992 */ /* 0x0003ec0000008000 */
[----:B-1----:R-:W1:Y:S01]  /*d960*/  FENCE.VIEW.ASYNC.S ;  /* 0x00000000000073c6 */ /* 0x002e620000000000 */
[----:B------:R-:W-:-:S03]  /*d970*/  LEA.HI.X R5, R3, UR7, R8, 0x2, P3 ;  /* 0x0000000703057c11 */ /* 0x000fc600098f1408 */
[----:B-1----:R-:W1:Y:S01]  /*d980*/  SHFL.IDX PT, R3, R236, RZ, 0x1f ;  /* 0x00001fffec037589 */ /* 0x002e6200000e0000 */
[----:B------:R-:W-:Y:S06]  /*d990*/  BAR.ARV 0x1, 0x120 ;  /* 0x0044800000007b1d */ /* 0x000fec0000002000 */
[----:B-1----:R-:W-:Y:S01]  /*d9a0*/  ISETP.NE.AND P0, PT, R3, 0x7, PT ;  /* 0x000000070300780c */ /* 0x002fe20003f05270 */
[----:B------:R1:W-:Y:S04]  /*d9b0*/  @!P1 STG.E desc[UR54][R4.64], R2 ;  /* 0x0000000204009986 */ /* 0x0003e8000c101936 */
[----:B------:R1:W-:Y:S08]  /*d9c0*/  @!P2 STG.E desc[UR54][R4.64+0x20], R0 ;  /* 0x000020000400a986 */ /* 0x0003f0000c101936 */
[----:B------:R-:W-:Y:S05]  /*d9d0*/  @P0 BRA `(.L_x_1879) ;  /* 0x0000000c00000947 */ /* 0x000fea0003800000 */
        /* <DEDUP_REMOVED lines=15> */
[----:B--2---:R-:W-:Y:S01]  /*dad0*/  UMOV UR40, UR5 ;  /* 0x0000000500287c82 */ /* 0x004fe20008000000 */
[----:B------:R-:W-:Y:S01]  /*dae0*/  UMOV UR41, UR8 ;  /* 0x0000000800297c82 */ /* 0x000fe20008000000 */
[----:B------:R-:W-:Y:S01]  /*daf0*/  UMOV UR5, 0x80 ;  /* 0x0000008000057882 */ /* 0x000fe20000000000 */
[----:B------:R2:W-:Y:S02]  /*db00*/  UTMASTG.5D [UR40], [UR6] ;  /* 0x00000028060073b5 */ /* 0x0005e40008020000 */
[----:B--2---:R-:W-:Y:S01]  /*db10*/  UMOV UR40, UR9 ;  /* 0x0000000900287c82 */ /* 0x004fe20008000000 */
[----:B------:R-:W-:Y:S01]  /*db20*/  UMOV UR41, UR5 ;  /* 0x0000000500297c82 */ /* 0x000fe20008000000 */
[----:B------:R-:W-:Y:S01]  /*db30*/  UMOV UR5, 0xc0 ;  /* 0x000000c000057882 */ /* 0x000fe20000000000 */
[----:B------:R2:W-:Y:S02]  /*db40*/  UTMASTG.5D [UR40], [UR6] ;  /* 0x00000028060073b5 */ /* 0x0005e40008020000 */
[----:B--2---:R-:W-:Y:S01]  /*db50*/  UMOV UR40, UR10 ;  /* 0x0000000a00287c82 */ /* 0x004fe20008000000 */
[----:B------:R-:W-:Y:S01]  /*db60*/  UMOV UR41, UR5 ;  /* 0x0000000500297c82 */ /* 0x000fe20008000000 */
[----:B------:R-:W-:Y:S01]  /*db70*/  UIADD3 UR5, UR38, 0x38820, URZ ;  /* 0x0003882026057890 */ /* 0x000fe2000fffe03f */
[----:B------:R2:W-:Y:S03]  /*db80*/  UTMASTG.5D [UR40], [UR6] ;  /* 0x00000028060073b5 */ /* 0x0005e60008020000 */
[----:B------:R-:W-:Y:S01]  /*db90*/  UPRMT UR5, URZ, 0x654, UR5 ;  /* 0x000006543f057896 */ /* 0x000fe20008000005 */
[----:B------:R0:W-:Y:S01]  /*dba0*/  UTMACMDFLUSH ;  /* 0x00000000000079b7 */ /* 0x0001e20000000000 */
[----:B------:R-:W-:-:S07]  /*dbb0*/  DEPBAR.LE SB0, 0x0 ;  /* 0x000080000000791a */ /* 0x000fce0000000000 */
[----:B--2---:R-:W-:Y:S03]  /*dbc0*/  SYNCS.ARRIVE.TRANS64.RED.A1T0 RZ, [UR5], RZ ;  /* 0x000000ffffff79a7 */ /* 0x004fe60008100405 */
.L_x_1881:
[----:B------:R-:W-:Y:S05]  /*dbd0*/  BSYNC B0 ;  /* 0x0000000000007941 */ /* 0x000fea0003800000 */
.L_x_1880:
[----:B------:R-:W-:Y:S05]  /*dbe0*/  BRA `(.L_x_1879) ;  /* 0x00000008007c7947 */ /* 0x000fea0003800000 */
.L_x_1878:
        /* <DEDUP_REMOVED lines=33> */
.L_x_1883:
[----:B------:R-:W-:Y:S05]  /*de00*/  BSYNC B0 ;  /* 0x0000000000007941 */ /* 0x000fea0003800000 */
.L_x_1882:
        /* <DEDUP_REMOVED lines=42> */
.L_x_1885:
[----:B------:R-:W-:Y:S05]  /*e0b0*/  BSYNC B0 ;  /* 0x0000000000007941 */ /* 0x000fea0003800000 */
.L_x_1884:
        /* <DEDUP_REMOVED lines=27> */
.L_x_1887:
[----:B------:R-:W-:Y:S05]  /*e270*/  BSYNC B0 ;  /* 0x0000000000007941 */ /* 0x000fea0003800000 */
.L_x_1886:
        /* <DEDUP_REMOVED lines=26> */
.L_x_1889:
[----:B------:R-:W-:Y:S05]  /*e420*/  BSYNC B0 ;  /* 0x0000000000007941 */ /* 0x000fea0003800000 */
.L_x_1888:
[----:B------:R-:W-:Y:S04]  /*e430*/  BSSY B0, `(.L_x_1879) ;  /* 0x000001a000007945 */ /* 0x000fe80003800000 */
[----:B------:R-:W-:Y:S05]  /*e440*/  @P2 BRA `(.L_x_1890) ;  /* 0x0000000000602947 */ /* 0x000fea0003800000 */
[----:B------:R-:W-:Y:S01]  /*e450*/  IADD3 R7, P0, R4, 0x60, RZ ;  /* 0x0000006004077810 */ /* 0x000fe20007f1e0ff */
[----:B------:R-:W-:Y:S01]  /*e460*/  VIADD R0, R18, 0x40 ;  /* 0x0000004012007836 */ /* 0x000fe20000000000 */
[----:B------:R-:W-:Y:S01]  /*e470*/  ULDC UR5, c[0x0][0xa8c] ;  /* 0x0002a30000057ab9 */ /* 0x000fe20000000800 */
[----:B------:R-:W-:Y:S01]  /*e480*/  MOV R3, R11 ;  /* 0x0000000b00037202 */ /* 0x000fe20000000f00 */
[----:B------:R-:W-:Y:S01]  /*e490*/  ULDC.64 UR6, c[0x0][0xad8] ;  /* 0x0002b60000067ab9 */ /* 0x000fe20000000a00 */
[----:B------:R-:W-:Y:S01]  /*e4a0*/  IMAD.X R4, RZ, RZ, R5, P0 ;  /* 0x000000ffff047224 */ /* 0x000fe200000e0605 */
[----:B------:R-:W-:Y:S01]  /*e4b0*/  ISETP.GE.AND P2, PT, R0, UR5, PT ;  /* 0x0000000500007c0c */ /* 0x000fe2000bf46270 */
[----:B------:R-:W-:Y:S01]  /*e4c0*/  IMAD.MOV.U32 R2, RZ, RZ, R6 ;  /* 0x000000ffff027224 */ /* 0x000fe200078e0006 */
[C---:B------:R-:W-:Y:S01]  /*e4d0*/  ISETP.GE.AND P1, PT, R18.reuse, UR5, PT ;  /* 0x0000000512007c0c */ /* 0x040fe2000bf26270 */
[----:B------:R-:W-:Y:S02]  /*e4e0*/  VIADD R5, R18, 0x80 ;  /* 0x0000008012057836 */ /* 0x000fe40000000000 */
[----:B------:R-:W-:-:S02]  /*e4f0*/  IMAD R4, R4, UR6, RZ ;  /* 0x0000000604047c24 */ /* 0x000fc4000f8e02ff */
        /* <DEDUP_REMOVED lines=13> */
.L_x_1890:
[----:B------:R-:W-:Y:S05]  /*e5d0*/  BSYNC B0 ;  /* 0x0000000000007941 */ /* 0x000fea0003800000 */
.L_x_1879:
[----:B-1----:R-:W1:Y:S02]  /*e5e0*/  LDC R0, c[0x0][0xda8] ;  /* 0x00036a00ff007b82 */ /* 0x002e640000000800 */
[----:B-1----:R-:W-:-:S13]  /*e5f0*/  ISETP.LE.AND P0, PT, R0, UR4, PT ;  /* 0x0000000400007c0c */ /* 0x002fda000bf03270 */
[----:B------:R-:W-:Y:S05]  /*e600*/  @!P0 BRA `(.L_x_1891) ;  /* 0xffffff2400ec8947 */ /* 0x000fea000383ffff */
[----:B------:R-:W-:Y:S05]  /*e610*/  EXIT ;  /* 0x000000000000794d */ /* 0x000fea0003800000 */
.L_x_1840:
[----:B------:R-:W-:-:S08]  /*e620*/  NOP ;  /* 0x0000000000007918 */ /* 0x000fd00000000000 */
[----:B------:R-:W1:-:S00]  /*e630*/  USETMAXREG.DEALLOC.CTAPOOL 0x18 ;  /* 0x00000018000079c8 */ /* 0x000e4000080e0500 */
[----:B-1----:R-:W-:-:S06]  /*e640*/  LOP3.LUT R0, R0, 0x3, RZ, 0xc0, !PT ;  /* 0x0000000300007812 */ /* 0x002fcc00078ec0ff */
[----:B------:R-:W1:Y:S01]  /*e650*/  S2UR UR4, SR_CTAID.X ;  /* 0x00000000000479c3 */ /* 0x000e620000002500 */
[----:B------:R-:W2:Y:S02]  /*e660*/  SHFL.IDX PT, R0, R0, RZ, 0x1f ;  /* 0x00001fff00007589 */ /* 0x000ea400000e0000 */
[----:B--2---:R-:W-:-:S05]  /*e670*/  ISETP.NE.AND P0, PT, R0, RZ, PT ;  /* 0x000000ff0000720c */ /* 0x004fca0003f05270 */
[----:B------:R-:W1:Y:S01]  /*e680*/  LDC R0, c[0x0][0xda8] ;  /* 0x00036a00ff007b82 */ /* 0x000e620000000800 */
[----:B------:R-:W-:-:S05]  /*e690*/  P2R R2, PR, RZ, 0x1 ;  /* 0x00000001ff027803 */ /* 0x000fca0000000000 */
[----:B------:R2:W-:Y:S02]  /*e6a0*/  STL [R1+0x38], R2 ;  /* 0x0000380201007387 */ /* 0x0005e40000100800 */
[----:B------:R-:W-:Y:S06]  /*e6b0*/  @P0 BAR.ARV 0x4, 0x180 ;  /* 0x0106000000000b1d */ /* 0x000fec0000002000 */
[----:B------:R2:W-:Y:S04]  /*e6c0*/  STL [R1+0x34], RZ ;  /* 0x000034ff01007387 */ /* 0x0005e80000100800 */
[----:B------:R2:W-:Y:S01]  /*e6d0*/  STL [R1+0xc], RZ ;  /* 0x00000cff01007387 */ /* 0x0005e20000100800 */
[----:B-1----:R-:W-:Y:S01]  /*e6e0*/  ISETP.LE.AND P0, PT, R0, UR4, PT ;  /* 0x0000000400007c0c */ /* 0x002fe2000bf03270 */
[----:B------:R-:W-:-:S05]  /*e6f0*/  IMAD.MOV.U32 R0, RZ, RZ, 0x1 ;  /* 0x00000001ff007424 */ /* 0x000fca00078e00ff */
[----:B------:R2:W-:Y:S07]  /*e700*/  STL [R1+0x14], R0 ;  /* 0x0000140001007387 */ /* 0x0005ee0000100800 */
[----:B------:R-:W-:Y:S05]  /*e710*/  @P0 BRA `(.L_x_1892) ;  /* 0x0000003800b80947 */ /* 0x000fea0003800000 */
[----:B--2---:R-:W1:Y:S01]  /*e720*/  S2R R2, SR_TID.X ;  /* 0x0000000000027919 */ /* 0x004e620000002100 */
[----:B------:R-:W-:Y:S01]  /*e730*/  ULDC UR46, c[0x0][0xc] ;  /* 0x00000300002e7ab9 */ /* 0x000fe20000000800 */
[----:B------:R-:W-:Y:S01]  /*e740*/  ULOP3.LUT UR44, UR61, 0x1, URZ, 0xfc, !UPT ;  /* 0x000000013d2c7892 */ /* 0x000fe2000f8efc3f */
[----:B------:R-:W2:Y:S01]  /*e750*/  S2R R8, SR_TID.X ;  /* 0x0000000000087919 */ /* 0x000ea20000002100 */
[----:B------:R-:W-:Y:S01]  /*e760*/  ULOP3.LUT UR45, UR61, 0x2, URZ, 0xfc, !UPT ;  /* 0x000000023d2d7892 */ /* 0x000fe2000f8efc3f */
[----:B------:R-:W-:Y:S01]  /*e770*/  ULDC.64 UR42, c[0x0][0x198] ;  /* 0x00006600002a7ab9 */ /* 0x000fe20000000a00 */
[----:B-1----:R-:W-:Y:S01]  /*e780*/  LOP3.LUT R2, R2, 0x7f, RZ, 0xc0, !PT ;  /* 0x0000007f02027812 */ /* 0x002fe200078ec0ff */
[----:B--2---:R-:W-:-:S03]  /*e790*/  IMAD.SHL.U32 R0, R8, 0x80, RZ ;  /* 0x0000008008007824 */ /* 0x004fc600078e00ff */
[----:B------:R-:W-:Y:S01]  /*e7a0*/  SHF.R.U32.HI R3, RZ, 0x5, R2 ;  /* 0x00000005ff037819 */ /* 0x000fe20000011602 */
[C---:B------:R-:W-:Y:S01]  /*e7b0*/  IMAD.SHL.U32 R4, R8.reuse, 0x10, RZ ;  /* 0x0000001008047824 */ /* 0x040fe200078e00ff */
        /* <DEDUP_REMOVED lines=9> */
[----:B------:R-:W-:Y:S02]  /*e850*/  IMAD R2, R3, 0x800, R2 ;  /* 0x0000080003027824 */ /* 0x000fe400078e0202 */
[----:B------:R-:W-:Y:S02]  /*e860*/  IMAD.U32 R3, RZ, RZ, UR4 ;  /* 0x00000004ff037e24 */ /* 0x000fe4000f8e00ff */
[----:B------:R-:W-:Y:S02]  /*e870*/  IMAD.IADD R0, R2, 0x1, R5 ;  /* 0x0000000102007824 */ /* 0x000fe400078e0205 */
[----:B------:R-:W-:-:S03]  /*e880*/  IMAD.MOV.U32 R2, RZ, RZ, 0x20 ;  /* 0x00000020ff027424 */ /* 0x000fc600078e00ff */
[----:B------:R1:W-:Y:S02]  /*e890*/  STL [R1+0x10], R0 ;  /* 0x0000100001007387 */ /* 0x0003e40000100800 */
[----:B------:R-:W-:Y:S02]  /*e8a0*/  SEL R2, R2, 0xffffffe0, !P1 ;  /* 0xffffffe002027807 */ /* 0x000fe40004800000 */
[----:B------:R-:W-:Y:S04]  /*e8b0*/  STL [R1], R6 ;  /* 0x0000000601007387 */ /* 0x000fe80000100800 */
[----:B------:R-:W-:Y:S01]  /*e8c0*/  STL [R1+0xc], RZ ;  /* 0x00000cff01007387 */ /* 0x000fe20000100800 */
[----:B-1----:R-:W-:-:S03]  /*e8d0*/  IMAD.MOV.U32 R0, RZ, RZ, 0x40 ;  /* 0x00000040ff007424 */ /* 0x002fc600078e00ff */
[----:B------:R1:W-:Y:S02]  /*e8e0*/  STL [R1+0x30], R3 ;  /* 0x0000300301007387 */ /* 0x0003e40000100800 */
[----:B------:R-:W-:-:S05]  /*e8f0*/  SEL R0, R0, 0xffffffc0, !P2 ;  /* 0xffffffc000007807 */ /* 0x000fca0005000000 */
[----:B------:R-:W-:Y:S01]  /*e900*/  STL [R1+0x20], R0 ;  /* 0x0000200001007387 */ /* 0x000fe20000100800 */
[----:B-1----:R-:W-:-:S03]  /*e910*/  IMAD.MOV.U32 R3, RZ, RZ, 0x1 ;  /* 0x00000001ff037424 */ /* 0x002fc600078e00ff */
[----:B------:R1:W-:Y:S04]  /*e920*/  STL [R1+0x24], R2 ;  /* 0x0000240201007387 */ /* 0x0003e80000100800 */
[----:B------:R2:W-:Y:S04]  /*e930*/  STL [R1+0x34], RZ ;  /* 0x000034ff01007387 */ /* 0x0005e80000100800 */
[----:B------:R2:W-:Y:S01]  /*e940*/  STL [R1+0x14], R3 ;  /* 0x0000140301007387 */ /* 0x0005e20000100800 */
[C---:B-1----:R-:W-:Y:S02]  /*e950*/  IMAD.IADD R2, R0.reuse, 0x1, R2 ;  /* 0x0000000100027824 */ /* 0x042fe400078e0202 */
[----:B------:R-:W-:-:S03]  /*e960*/  IMAD.IADD R0, R0, 0x1, R6 ;  /* 0x0000000100007824 */ /* 0x000fc600078e0206 */
[----:B------:R2:W-:Y:S04]  /*e970*/  STL [R1+0x28], R2 ;  /* 0x0000280201007387 */ /* 0x0005e80000100800 */
[----:B------:R2:W-:Y:S02]  /*e980*/  STL [R1+0x2c], R0 ;  /* 0x00002c0001007387 */ /* 0x0005e40000100800 */
.L_x_1946:
[----:B-12---:R-:W2:Y:S01]  /*e990*/  LDL R2, [R1+0x30] ;  /* 0x0000300001027983 */ /* 0x006ea20000100800 */
[----:B------:R-:W-:Y:S01]  /*e9a0*/  ULDC UR8, c[0x0][0xdd0] ;  /* 0x0003740000087ab9 */ /* 0x000fe20000000800 */
[----:B------:R-:W1:Y:S01]  /*e9b0*/  LDC R0, c[0x0][0xde8] ;  /* 0x00037a00ff007b82 */ /* 0x000e620000000800 */
[----:B------:R-:W-:-:S11]  /*e9c0*/  UISETP.NE.AND UP0, UPT, UR8, 0x1, UPT ;  /* 0x000000010800788c */ /* 0x000fd6000bf05270 */
[----:B------:R-:W-:Y:S01]  /*e9d0*/  @UP0 ULDC UR4, c[0x0][0xdd4] ;  /* 0x0003750000040ab9 */ /* 0x000fe20000000800 */
[----:B------:R-:W-:Y:S01]  /*e9e0*/  @UP0 ULDC UR9, c[0x0][0xdd8] ;  /* 0x0003760000090ab9 */ /* 0x000fe20000000800 */
[C---:B--2---:R-:W-:Y:S02]  /*e9f0*/  R2UR UR6, R2.reuse ;  /* 0x00000000020672ca */ /* 0x044fe400000e0000 */
        /* <DEDUP_REMOVED lines=15> */
.L_x_1893:
[----:B------:R-:W-:Y:S01]  /*eaf0*/  ULDC UR9, c[0x0][0xdc4] ;  /* 0x0003710000097ab9 */ /* 0x000fe20000000800 */
[----:B------:R-:W-:Y:S01]  /*eb00*/  UMOV UR7, UR8 ;  /* 0x0000000800077c82 */ /* 0x000fe20008000000 */
[----:B------:R-:W-:-:S11]  /*eb10*/  UISETP.NE.AND UP0, UPT, UR9, 0x1, UPT ;  /* 0x000000010900788c */ /* 0x000fd6000bf05270 */
[----:B------:R-:W-:Y:S02]  /*eb20*/  @UP0 ULDC.64 UR10, c[0x0][0xdc8] ;  /* 0x00037200000a0ab9 */ /* 0x000fe40000000a00 */
[----:B------:R-:W-:-:S04]  /*eb30*/  UIMAD.WIDE.U32 UR4, UR8, UR10, URZ ;  /* 0x0000000a080472a5 */ /* 0x000fc8000f8e003f */
[----:B------:R-:W-:-:S04]  /*eb40*/  @UP0 USHF.R.U32.HI UR7, URZ, UR11, UR5 ;  /* 0x0000000b3f070299 */ /* 0x000fc80008011605 */
[----:B------:R-:W-:-:S12]  /*eb50*/  UIMAD UR4, UR7, UR9, URZ ;  /* 0x00000009070472a4 */ /* 0x000fd8000f8e023f */
.L_x_1894:
[----:B------:R-:W-:Y:S01]  /*eb60*/  ULOP3.LUT UR5, URZ, UR7, URZ, 0x33, !UPT ;  /* 0x000000073f057292 */ /* 0x000fe2000f8e333f */
[----:B------:R-:W-:Y:S01]  /*eb70*/  BSSY B6, `(.L_x_1895) ;  /* 0x000034d000067945 */ /* 0x000fe20003800000 */
[----:B------:R-:W-:Y:S01]  /*eb80*/  ULDC.64 UR10, c[0x0][0x3f8] ;  /* 0x0000fe00000a7ab9 */ /* 0x000fe20000000a00 */
[----:B------:R-:W-:Y:S01]  /*eb90*/  ULDC UR7, c[0x0][0xdac] ;  /* 0x00036b0000077ab9 */ /* 0x000fe20000000800 */
[----:B------:R-:W-:Y:S02]  /*eba0*/  UISETP.NE.U32.AND UP0, UPT, UR10, URZ, UPT ;  /* 0x0000003f0a00728c */ /* 0x000fe4000bf05070 */
[----:B------:R-:W-:Y:S02]  /*ebb0*/  UIADD3 UR5, UR5, UR7, URZ ;  /* 0x0000000705057290 */ /* 0x000fe4000fffe03f */
[----:B------:R-:W-:Y:S02]  /*ebc0*/  UISETP.NE.AND.EX UP0, UPT, UR11, URZ, UPT, UP0 ;  /* 0x0000003f0b00728c */ /* 0x000fe4000bf05300 */
[----:B------:R-:W-:Y:S01]  /*ebd0*/  USHF.L.U32 UR37, UR5, 0x7, URZ ;  /* 0x0000000705257899 */ /* 0x000fe2000800063f */
[----:B------:R-:W-:Y:S01]  /*ebe0*/  ULDC UR7, c[0x0][0x404] ;  /* 0x0001010000077ab9 */ /* 0x000fe20000000800 */
[----:B------:R-:W-:Y:S01]  /*ebf0*/  ULDC UR10, c[0x0][0x288] ;  /* 0x0000a200000a7ab9 */ /* 0x000fe20000000800 */
[----:B------:R-:W-:-:S02]  /*ec00*/  USEL UR7, UR7, 0x1, UP0 ;  /* 0x0000000107077887 */ /* 0x000fc40008000000 */
[----:B------:R-:W-:Y:S01]  /*ec10*/  UIADD3 UR5, UR37, 0xff, -UR10 ;  /* 0x000000ff25057890 */ /* 0x000fe2000fffe80a */
[----:B------:R-:W-:Y:S02]  /*ec20*/  ULDC UR9, c[0x0][0xdb8] ;  /* 0x00036e0000097ab9 */ /* 0x000fe40000000800 */
[----:B------:R-:W-:Y:S01]  /*ec30*/  ULDC UR10, c[0x0][0x2e0] ;  /* 0x0000b800000a7ab9 */ /* 0x000fe20000000800 */
[----:B------:R-:W-:Y:S02]  /*ec40*/  UISETP.NE.AND UP1, UPT, UR9, 0x1, UPT ;  /* 0x000000010900788c */ /* 0x000fe4000bf25270 */
[----:B------:R-:W-:Y:S02]  /*ec50*/  UIMAD UR11, UR7, UR10, 0x7f ;  /* 0x0000007f070b74a4 */ /* 0x000fe4000f8e020a */
[----:B------:R-:W-:Y:S02]  /*ec60*/  UIMAD UR5, UR7, UR10, UR5 ;  /* 0x0000000a070572a4 */ /* 0x000fe4000f8e0205 */
[----:B------:R-:W-:-:S02]  /*ec70*/  USHF.R.S32.HI UR10, URZ, 0x1f, UR11 ;  /* 0x0000001f3f0a7899 */ /* 0x000fc4000801140b */
[----:B------:R-:W-:Y:S02]  /*ec80*/  USHF.R.S32.HI UR7, URZ, 0x1f, UR5 ;  /* 0x0000001f3f077899 */ /* 0x000fe40008011405 */
[----:B------:R-:W-:Y:S02]  /*ec90*/  ULEA.HI UR10, UR10, UR11, URZ, 0x7 ;  /* 0x0000000b0a0a7291 */ /* 0x000fe4000f8f383f */
[----:B------:R-:W-:Y:S02]  /*eca0*/  ULEA.HI UR7, UR7, UR5, URZ, 0x7 ;  /* 0x0000000507077291 */ /* 0x000fe4000f8f383f */
[----:B------:R-:W-:Y:S02]  /*ecb0*/  USHF.R.S32.HI UR10, URZ, 0x7, UR10 ;  /* 0x000000073f0a7899 */ /* 0x000fe4000801140a */
[----:B------:R-:W-:Y:S02]  /*ecc0*/  USHF.R.S32.HI UR7, URZ, 0x7, UR7 ;  /* 0x000000073f077899 */ /* 0x000fe40008011407 */
[----:B------:R-:W-:-:S02]  /*ecd0*/  UIADD3 UR4, UR8, -UR4, URZ ;  /* 0x8000000408047290 */ /* 0x000fc4000fffe03f */
[----:B------:R-:W-:Y:S01]  /*ece0*/  UISETP.LT.AND UP0, UPT, UR10, UR7, UPT ;  /* 0x000000070a00728c */ /* 0x000fe2000bf01270 */
[----:B------:R-:W-:-:S03]  /*ecf0*/  ULDC UR8, c[0x0][0xdc4] ;  /* 0x0003710000087ab9 */ /* 0x000fc60000000800 */
[----:B------:R-:W-:Y:S02]  /*ed00*/  USEL UR41, UR10, UR7, UP0 ;  /* 0x000000070a297287 */ /* 0x000fe40008000000 */
[----:B------:R-:W-:-:S03]  /*ed10*/  UIMAD UR6, UR6, UR8, UR4 ;  /* 0x00000008060672a4 */ /* 0x000fc6000f8e0204 */
[----:B------:R-:W-:Y:S01]  /*ed20*/  @UP1 ULDC UR4, c[0x0][0xdbc] ;  /* 0x00036f0000041ab9 */ /* 0x000fe20000000800 */
[----:B------:R-:W-:Y:S01]  /*ed30*/  ISETP.LT.AND P0, PT, RZ, UR41, PT ;  /* 0x00000029ff007c0c */ /* 0x000fe2000bf01270 */
[----:B------:R-:W-:Y:S01]  /*ed40*/  UIMAD.WIDE.U32 UR4, UR6, UR4, URZ ;  /* 0x00000004060472a5 */ /* 0x000fe2000f8e003f */
[----:B------:R-:W-:Y:S01]  /*ed50*/  @UP1 ULDC UR8, c[0x0][0xdc0] ;  /* 0x0003700000081ab9 */ /* 0x000fe20000000800 */
[----:B------:R-:W-:Y:S02]  /*ed60*/  UMOV UR39, UR6 ;  /* 0x0000000600277c82 */ /* 0x000fe40008000000 */
[----:B------:R-:W-:-:S04]  /*ed70*/  @UP1 USHF.R.U32.HI UR39, URZ, UR8, UR5 ;  /* 0x000000083f271299 */ /* 0x000fc80008011605 */
[----:B------:R-:W-:-:S04]  /*ed80*/  UIADD3 UR38, -UR39, URZ, URZ ;  /* 0x0000003f27267290 */ /* 0x000fc8000fffe13f */
[----:B------:R-:W-:Y:S01]  /*ed90*/  UIMAD UR38, UR9, UR38, UR6 ;  /* 0x00000026092672a4 */ /* 0x000fe2000f8e0206 */
[----:B------:R-:W-:Y:S11]  /*eda0*/  @P0 BRA `(.L_x_1896) ;  /* 0x0000000000480947 */ /* 0x000ff60003800000 */
        /* <DEDUP_REMOVED lines=18> */
.L_x_1896:
        /* <DEDUP_REMOVED lines=23> */
.L_x_1898:
        /* <DEDUP_REMOVED lines=8> */
[----:B------:R-:W-:Y:S01]  /*f0c0*/  IMAD.U32 R4, RZ, RZ, UR6 ;  /* 0x00000006ff047e24 */ /* 0x000fe2000f8e00ff */
[----:B------:R-:W-:Y:S01]  /*f0d0*/  MOV R13, RZ ;  /* 0x000000ff000d7202 */ /* 0x000fe20000000f00 */
[----:B------:R-:W1:Y:S01]  /*f0e0*/  LDC.64 R2, c[0x4][R2] ;  /* 0x0100000002027b82 */ /* 0x000e620000000a00 */
[----:B------:R-:W-:Y:S02]  /*f0f0*/  IMAD.U32 R5, RZ, RZ, UR7 ;  /* 0x00000007ff057e24 */ /* 0x000fe4000f8e00ff */
[----:B------:R-:W-:Y:S02]  /*f100*/  IMAD.U32 R6, RZ, RZ, UR8 ;  /* 0x00000008ff067e24 */ /* 0x000fe4000f8e00ff */
[----:B------:R-:W-:-:S02]  /*f110*/  IMAD.U32 R7, RZ, RZ, UR9 ;  /* 0x00000009ff077e24 */ /* 0x000fc4000f8e00ff */
[----:B------:R-:W-:Y:S02]  /*f120*/  IMAD.U32 R10, RZ, RZ, UR4 ;  /* 0x00000004ff0a7e24 */ /* 0x000fe4000f8e00ff */
[----:B------:R-:W-:Y:S02]  /*f130*/  IMAD.U32 R11, RZ, RZ, UR5 ;  /* 0x00000005ff0b7e24 */ /* 0x000fe4000f8e00ff */
[----:B------:R-:W-:Y:S02]  /*f140*/  IMAD.MOV.U32 R8, RZ, RZ, 0x70 ;  /* 0x00000070ff087424 */ /* 0x000fe400078e00ff */
[----:B------:R-:W-:-:S07]  /*f150*/  IMAD.MOV.U32 R12, RZ, RZ, 0x1 ;  /* 0x00000001ff0c7424 */ /* 0x000fce00078e00ff */
[----:B------:R-:W-:-:S07]  /*f160*/  LEPC R20, `(.L_x_1899) ;  /* 0x000000001014794e */ /* 0x000fce0000000000 */
[----:B-1----:R-:W-:Y:S05]  /*f170*/  CALL.ABS.NOINC R2 ;  /* 0x0000000002007343 */ /* 0x002fea0003c00000 */
.L_x_1899:
        /* <DEDUP_REMOVED lines=20> */
.L_x_1900:
        /* <DEDUP_REMOVED lines=18> */
.L_x_1901:
[----:B------:R-:W1:Y:S01]  /*f3e0*/  LDC R0, c[0x0][0x428] ;  /* 0x00010a00ff007b82 */ /* 0x000e620000000800 */
[----:B------:R-:W-:Y:S01]  /*f3f0*/  ULDC.64 UR4, c[0x0][0x9f8] ;  /* 0x00027e0000047ab9 */ /* 0x000fe20000000a00 */
[----:B------:R-:W-:Y:S01]  /*f400*/  IMAD.U32 R2, RZ, RZ, UR38 ;  /* 0x00000026ff027e24 */ /* 0x000fe2000f8e00ff */
[----:B------:R-:W-:Y:S01]  /*f410*/  ISETP.NE.U32.AND P0, PT, RZ, UR4, PT ;  /* 0x00000004ff007c0c */ /* 0x000fe2000bf05070 */
[----:B------:R-:W-:Y:S01]  /*f420*/  IMAD.U32 R5, RZ, RZ, UR39 ;  /* 0x00000027ff057e24 */ /* 0x000fe2000f8e00ff */
[----:B------:R-:W2:Y:S01]  /*f430*/  S2R R18, SR_TID.X ;  /* 0x0000000000127919 */ /* 0x000ea20000002100 */
[----:B------:R-:W-:Y:S01]  /*f440*/  IMAD.U32 R8, RZ, RZ, UR39 ;  /* 0x00000027ff087e24 */ /* 0x000fe2000f8e00ff */
[----:B------:R-:W-:Y:S02]  /*f450*/  ISETP.NE.AND.EX P0, PT, RZ, UR5, PT, P0 ;  /* 0x00000005ff007c0c */ /* 0x000fe4000bf05300 */
[----:B-1----:R-:W-:-:S13]  /*f460*/  ISETP.NE.AND P1, PT, R0, 0x1, PT ;  /* 0x000000010000780c */ /* 0x002fda0003f25270 */
[----:B------:R-:W1:Y:S01]  /*f470*/  @P1 LDC R0, c[0x0][0x42c] ;  /* 0x00010b00ff001b82 */ /* 0x000e620000000800 */
[----:B--2---:R-:W-:-:S07]  /*f480*/  LOP3.LUT R16, R18, 0x7f, RZ, 0xc0, !PT ;  /* 0x0000007f12107812 */ /* 0x004fce00078ec0ff */
[----:B------:R-:W2:Y:S01]  /*f490*/  @P1 LDC R3, c[0x0][0x430] ;  /* 0x00010c00ff031b82 */ /* 0x000ea20000000800 */
[----:B-1----:R-:W-:-:S05]  /*f4a0*/  @P1 IMAD.HI.U32 R0, R0, UR38, RZ ;  /* 0x0000002600001c27 */ /* 0x002fca000f8e00ff */
[----:B--2---:R-:W-:-:S05]  /*f4b0*/  @P1 SHF.R.U32.HI R2, RZ, R3, R0 ;  /* 0x00000003ff021219 */ /* 0x004fca0000011600 */
[----:B------:R1:W-:Y:S02]  /*f4c0*/  STL [R1+0x8], R2 ;  /* 0x0000080201007387 */ /* 0x0003e40000100800 */
[----:B-1----:R-:W1:Y:S02]  /*f4d0*/  @P0 LDC.64 R2, c[0x0][0x9f8] ;  /* 0x00027e00ff020b82 */ /* 0x002e640000000a00 */
[----:B-1----:R-:W-:-:S05]  /*f4e0*/  @P0 IMAD.WIDE R2, R5, 0x4, R2 ;  /* 0x0000000405020825 */ /* 0x002fca00078e0202 */
[----:B------:R1:W2:Y:S01]  /*f4f0*/  @P0 LDG.E R8, desc[UR54][R2.64] ;  /* 0x0000003602080981 */ /* 0x0002a2000c1e1900 */
[----:B------:R-:W-:Y:S01]  /*f500*/  ISETP.NE.AND P2, PT, R16, RZ, PT ;  /* 0x000000ff1000720c */ /* 0x000fe20003f45270 */
[----:B------:R-:W-:Y:S01]  /*f510*/  UMOV UR36, URZ ;  /* 0x0000003f00247c82 */ /* 0x000fe20008000000 */
[----:B------:R-:W-:Y:S01]  /*f520*/  UMOV UR8, 0x80 ;  /* 0x0000008000087882 */ /* 0x000fe20000000000 */
[----:B------:R-:W-:Y:S01]  /*f530*/  UMOV UR9, UR37 ;  /* 0x0000002500097c82 */ /* 0x000fe20008000000 */
[----:B------:R-:W-:Y:S01]  /*f540*/  UMOV UR10, UR38 ;  /* 0x00000026000a7c82 */ /* 0x000fe20008000000 */
[----:B------:R-:W-:Y:S01]  /*f550*/  UMOV UR11, UR39 ;  /* 0x00000027000b7c82 */ /* 0x000fe20008000000 */
[----:B------:R-:W-:Y:S01]  /*f560*/  UMOV UR6, 0xffffffff ;  /* 0xffffffff00067882 */ /* 0x000fe20000000000 */
[----:B------:R-:W-:Y:S01]  /*f570*/  SHF.R.U32.HI R18, RZ, 0x5, R18 ;  /* 0x00000005ff127819 */ /* 0x000fe20000011612 */
[----:B-1----:R-:W1:Y:S03]  /*f580*/  LDC.64 R2, c[0x0][0x3f8] ;  /* 0x0000fe00ff027b82 */ /* 0x002e660000000a00 */
[----:B------:R-:W-:-:S02]  /*f590*/  LOP3.LUT R18, R18, 0x3, RZ, 0xc0, !PT ;  /* 0x0000000312127812 */ /* 0x000fc400078ec0ff */
[----:B------:R-:W-:-:S05]  /*f5a0*/  VOTEU.ALL UP1, P2 ;  /* 0x00000000003f7886 */ /* 0x000fca0001020000 */
[----:B------:R-:W-:-:S04]  /*f5b0*/  @!UP1 UIADD3 UR4, UP0, UR42, 0x270, URZ ;  /* 0x000002702a049890 */ /* 0x000fc8000ff1e03f */
[----:B------:R-:W-:-:S09]  /*f5c0*/  @!UP1 UIADD3.X UR5, URZ, UR43, URZ, UP0, !UPT ;  /* 0x0000002b3f059290 */ /* 0x000fd200087fe43f */
[----:B------:R3:W-:Y:S01]  /*f5d0*/  @!UP1 UTMAPF.L2.4D [UR36], [UR4] ;  /* 0x00000024040095b8 */ /* 0x0007e20008018000 */
[----:B-1----:R-:W-:-:S04]  /*f5e0*/  ISETP.NE.U32.AND P1, PT, R2, RZ, PT ;  /* 0x000000ff0200720c */ /* 0x002fc80003f25070 */
[----:B------:R-:W-:Y:S01]  /*f5f0*/  ISETP.NE.AND.EX P1, PT, R3, RZ, PT, P1 ;  /* 0x000000ff0300720c */ /* 0x000fe20003f25310 */
[----:B------:R3:W-:Y:S01]  /*f600*/  @!UP1 UTMAPF.L2.4D [UR8], [UR4] ;  /* 0x00000008040095b8 */ /* 0x0007e20008018000 */
[----:B--2---:R-:W-:Y:S01]  /*f610*/  SHF.R.S32.HI R9, RZ, 0x1f, R8 ;  /* 0x0000001fff097819 */ /* 0x004fe20000011408 */
[----:B------:R3:W-:Y:S01]  /*f620*/  STL [R1+0x18], R8 ;  /* 0x0000180801007387 */ /* 0x0007e20000100800 */
[----:B------:R-:W-:-:S03]  /*f630*/  SEL R0, R8, RZ, !P1 ;  /* 0x000000ff08007207 */ /* 0x000fc60004800000 */
[----:B------:R3:W-:Y:S01]  /*f640*/  STL [R1+0x1c], R9 ;  /* 0x00001c0901007387 */ /* 0x0007e20000100800 */
[----:B------:R-:W-:Y:S05]  /*f650*/  BRA.DIV UR6, `(.L_x_1902) ;  /* 0x00000032069c7947 */ /* 0x000fea000b800000 */
[----:B------:R1:W2:Y:S02]  /*f660*/  SHFL.IDX PT, R14, R18, RZ, 0x1f ;  /* 0x00001fff120e7589 */ /* 0x0002a400000e0000 */
.L_x_1965:
[----:B--2---:R-:W-:Y:S02]  /*f670*/  ISETP.NE.AND P0, PT, R14, RZ, PT ;  /* 0x000000ff0e00720c */ /* 0x004fe40003f05270 */
[----:B------:R-:W-:-:S11]  /*f680*/  PLOP3.LUT P6, PT, PT, PT, PT, 0x8, 0x0 ;  /* 0x000000000000781c */ /* 0x000fd60003fce170 */
[----:B------:R-:W-:Y:S05]  /*f690*/  @P0 BRA `(.L_x_1903) ;  /* 0x0000000400d00947 */ /* 0x000fea0003800000 */
[----:B---3--:R-:W-:-:S06]  /*f6a0*/  UIADD3 UR4, UR41, -0x1, URZ ;  /* 0xffffffff29047890 */ /* 0x008fcc000fffe03f */
[----:B------:R-:W-:Y:S01]  /*f6b0*/  IMAD.U32 R6, RZ, RZ, UR4 ;  /* 0x00000004ff067e24 */ /* 0x000fe2000f8e00ff */
[----:B------:R-:W-:-:S03]  /*f6c0*/  UMOV UR4, 0xffffffff ;  /* 0xffffffff00047882 */ /* 0x000fc60000000000 */
[----:B------:R-:W-:Y:S05]  /*f6d0*/  BRA.DIV UR4, `(.L_x_1904) ;  /* 0x00000032049c7947 */ /* 0x000fea000b800000 */
[----:B------:R-:W-:-:S13]  /*f6e0*/  ELECT P6, URZ, PT ;  /* 0x00000000003f782f */ /* 0x000fda00038c0000 */
.L_x_1968:
[----:B------:R-:W-:Y:S05]  /*f6f0*/  @!P6 BRA `(.L_x_1905) ;  /* 0x000000040058e947 */ /* 0x000fea0003800000 */
[----:B------:R-:W-:Y:S01]  /*f700*/  IMAD.MOV.U32 R0, RZ, RZ, R8 ;  /* 0x000000ffff007224 */ /* 0x000fe200078e0008 */
[----:B------:R-:W-:Y:S06]  /*f710*/  @!P1 BRA `(.L_x_1906) ;  /* 0x0000000000449947 */ /* 0x000fec0003800000 */
[----:B------:R-:W2:Y:S01]  /*f720*/  LDC R7, c[0x0][0x41c] ;  /* 0x00010700ff077b82 */ /* 0x000ea20000000800 */
[----:B------:R-:W-:Y:S01]  /*f730*/  ULDC.64 UR4, c[0x0][0x408] ;  /* 0x0001020000047ab9 */ /* 0x000fe20000000a00 */
[----:B--2---:R-:W-:-:S13]  /*f740*/  ISETP.NE.AND P0, PT, R7, 0x1, PT ;  /* 0x000000010700780c */ /* 0x004fda0003f05270 */
[----:B------:R-:W2:Y:S02]  /*f750*/  @P0 LDC.64 R4, c[0x0][0x420] ;  /* 0x00010800ff040b82 */ /* 0x000ea40000000a00 */
[----:B--2---:R-:W-:-:S04]  /*f760*/  @P0 IMAD.HI.U32 R0, R6, R4, RZ ;  /* 0x0000000406000227 */ /* 0x004fc800078e00ff */
        /* <DEDUP_REMOVED lines=12> */
.L_x_1906:
[----:B--2---:R-:W2:Y:S04]  /*f830*/  LDL R3, [R1+0xc] ;  /* 0x00000c0001037983 */ /* 0x004ea80000100800 */
[----:B------:R-:W3:Y:S01]  /*f840*/  LDL R2, [R1+0x14] ;  /* 0x0000140001027983 */ /* 0x000ee20000100800 */
[----:B------:R-:W-:Y:S02]  /*f850*/  ISETP.NE.AND P0, PT, R16, RZ, PT ;  /* 0x000000ff1000720c */ /* 0x000fe40003f05270 */
[----:B--2---:R-:W-:Y:S02]  /*f860*/  LEA R4, R3, UR40, 0x3 ;  /* 0x0000002803047c11 */ /* 0x004fe4000f8e18ff */
[----:B---3--:R-:W-:-:S04]  /*f870*/  SHF.L.U32 R3, R2, 0x1f, RZ ;  /* 0x0000001f02037819 */ /* 0x008fc800000006ff */
[----:B------:R-:W2:Y:S02]  /*f880*/  SYNCS.PHASECHK.TRANS64.TRYWAIT P3, [R4+URZ+0x38880], R3 ;  /* 0x03888003040075a7 */ /* 0x000ea4000806017f */
[----:B--2---:R-:W-:Y:S05]  /*f890*/  @!P3 BRA `(.L_x_1907) ;  /* 0x00000030004cb947 */ /* 0x004fea0003800000 */
.L_x_1969:
        /* <DEDUP_REMOVED lines=8> */
.L_x_1908:
[----:B------:R-:W3:Y:S04]  /*f920*/  LDL R2, [R1+0xc] ;  /* 0x00000c0001027983 */ /* 0x000ee80000100800 */
[----:B------:R-:W4:Y:S01]  /*f930*/  LDL R5, [R1+0x8] ;  /* 0x0000080001057983 */ /* 0x000f220000100800 */
        /* <DEDUP_REMOVED lines=22> */
.L_x_1970:
[----:B------:R-:W-:Y:S05]  /*faa0*/  @P0 BRA `(.L_x_1910) ;  /* 0x00000000001c0947 */ /* 0x000fea0003800000 */
[----:B------:R-:W4:Y:S01]  /*fab0*/  S2R R5, SR_TID.X ;  /* 0x0000000000057919 */ /* 0x000f220000002100 */
[----:B--23--:R-:W-:-:S04]  /*fac0*/  IMAD.MOV.U32 R3, RZ, RZ, 0x8000 ;  /* 0x00008000ff037424 */ /* 0x00cfc800078e00ff */
[----:B------:R2:W-:Y:S01]  /*fad0*/  SYNCS.ARRIVE.TRANS64 RZ, [R4+URZ+0x38830], R3 ;  /* 0x0388300304ff79a7 */ /* 0x0005e2000800003f */
[----:B----4-:R-:W-:-:S04]  /*fae0*/  LOP3.LUT R5, R5, 0x1f, RZ, 0xc0, !PT ;  /* 0x0000001f05057812 */ /* 0x010fc800078ec0ff */
[----:B------:R-:W-:-:S13]  /*faf0*/  ISETP.NE.AND P0, PT, R5, RZ, PT ;  /* 0x000000ff0500720c */ /* 0x000fda0003f05270 */
[----:B--2---:R-:W-:Y:S05]  /*fb00*/  @!P0 BRA `(.L_x_1910) ;  /* 0x0000000000048947 */ /* 0x004fea0003800000 */
[----:B------:R-:W-:Y:S01]  /*fb10*/  BPT.TRAP 0x1 ;  /* 0x000000040000795c */ /* 0x000fe20000300000 */
.L_x_1910:
[----:B--23--:R-:W2:Y:S01]  /*fb20*/  LDL R3, [R1+0x8] ;  /* 0x0000080001037983 */ /* 0x00cea20000100800 */
        /* <DEDUP_REMOVED lines=15> */
[----:B--2---:R-:W-:Y:S01]  /*fc20*/  UMOV UR8, UR14 ;  /* 0x0000000e00087c82 */ /* 0x004fe20008000000 */
[----:B------:R-:W-:Y:S02]  /*fc30*/  UMOV UR10, UR15 ;  /* 0x0000000f000a7c82 */ /* 0x000fe40008000000 */
[----:B------:R2:W-:Y:S02]  /*fc40*/  UTMALDG.4D [UR8], [UR4], desc[UR6] ;  /* 0x00000608040075b4 */ /* 0x0005e40008019000 */
[----:B--2---:R-:W-:Y:S01]  /*fc50*/  NOP ;  /* 0x0000000000007918 */ /* 0x004fe20000000000 */
.L_x_1905:
        /* <DEDUP_REMOVED lines=24> */
.L_x_1903:
[----:B------:R-:W4:Y:S01]  /*fde0*/  LDL.LU R3, [R1+0x34] ;  /* 0x0000340001037983 */ /* 0x000f220000300800 */
[----:B------:R-:W-:Y:S01]  /*fdf0*/  BSSY B0, `(.L_x_1911) ;  /* 0x0000009000007945 */ /* 0x000fe20003800000 */
[----:B----4-:R-:W-:-:S05]  /*fe00*/  VIADD R3, R3, 0x1 ;  /* 0x0000000103037836 */ /* 0x010fca0000000000 */
[----:B--2---:R-:W-:Y:S01]  /*fe10*/  LEA.HI R2, R3, R3, RZ, 0x1 ;  /* 0x0000000303027211 */ /* 0x004fe200078f08ff */
[----:B------:R2:W-:Y:S03]  /*fe20*/  STL [R1+0x34], R3 ;  /* 0x0000340301007387 */ /* 0x0005e60000100800 */
[----:B------:R-:W-:-:S05]  /*fe30*/  LOP3.LUT R2, R2, 0xfffffffe, RZ, 0xc0, !PT ;  /* 0xfffffffe02027812 */ /* 0x000fca00078ec0ff */
[----:B------:R-:W-:-:S05]  /*fe40*/  IMAD.IADD R2, R3, 0x1, -R2 ;  /* 0x0000000103027824 */ /* 0x000fca00078e0a02 */
[----:B------:R-:W-:-:S04]  /*fe50*/  SHF.L.U32 R2, R2, 0x1f, RZ ;  /* 0x0000001f02027819 */ /* 0x000fc800000006ff */
[----:B------:R-:W4:Y:S02]  /*fe60*/  SYNCS.PHASECHK.TRANS64.TRYWAIT P0, [UR40+0x38820], R2 ;  /* 0x03882002ff0075a7 */ /* 0x000f240008000168 */
[----:B--2-4-:R-:W-:Y:S05]  /*fe70*/  @!P0 BRA `(.L_x_1912) ;  /* 0x0000002800fc8947 */ /* 0x014fea0003800000 */
.L_x_1971:
[----:B---3--:R-:W-:Y:S05]  /*fe80*/  BSYNC B0 ;  /* 0x0000000000007941 */ /* 0x008fea0003800000 */
.L_x_1911:
[----:B------:R-:W-:-:S06]  /*fe90*/  UISETP.GE.AND UP0, UPT, UR41, 0x2, UPT ;  /* 0x000000022900788c */ /* 0x000fcc000bf06270 */
[----:B------:R-:W-:-:S13]  /*fea0*/  PLOP3.LUT P0, PT, PT, PT, UP0, 0x80, 0x0 ;  /* 0x000000000000781c */ /* 0x000fda0003f0f008 */
[----:B------:R-:W-:Y:S05]  /*feb0*/  @!P0 BRA `(.L_x_1913) ;  /* 0x00000014002c8947 */ /* 0x000fea0003800000 */
[----:B------:R3:W5:Y:S01]  /*fec0*/  LDL.LU R6, [R1+0x14] ;  /* 0x0000140001067983 */ /* 0x0007620000300800 */
[----:B------:R-:W-:-:S03]  /*fed0*/  UIADD3 UR4, UR41, -0x2, URZ ;  /* 0xfffffffe29047890 */ /* 0x000fc6000fffe03f */
[----:B------:R3:W5:Y:S03]  /*fee0*/  LDL.LU R7, [R1+0xc] ;  /* 0x00000c0001077983 */ /* 0x0007660000300800 */
[----:B------:R-:W-:-:S07]  /*fef0*/  IMAD.U32 R20, RZ, RZ, UR4 ;  /* 0x00000004ff147e24 */ /* 0x000fce000f8e00ff */
.L_x_1935:
[----:B-----5:R-:W-:Y:S01]  /*ff00*/  IADD3 R3, R7, 0x1, RZ ;  /* 0x0000000107037810 */ /* 0x020fe20007ffe0ff */
[----:B------:R-:W-:Y:S05]  /*ff10*/  YIELD ;  /* 0x0000000000007946 */ /* 0x000fea0003800000 */
[----:B------:R-:W-:Y:S01]  /*ff20*/  ISETP.NE.AND P0, PT, R3, 0x2, PT ;  /* 0x000000020300780c */ /* 0x000fe20003f05270 */
[----:B------:R-:W-:Y:S03]  /*ff30*/  BSSY B0, `(.L_x_1914) ;  /* 0x000008b000007945 */ /* 0x000fe60003800000 */
[----:B--2-4-:R-:W-:-:S02]  /*ff40*/  SEL R2, RZ, 0x1, P0 ;  /* 0x00000001ff027807 */ /* 0x014fc40000000000 */
        /* <DEDUP_REMOVED lines=27> */
.L_x_1916:
        /* <DEDUP_REMOVED lines=8> */
.L_x_1972:
[----:B------:R-:W-:Y:S05]  /*10180*/  BSYNC B1 ;  /* 0x0000000000017941 */ /* 0x000fea0003800000 */
.L_x_1917:
        /* <DEDUP_REMOVED lines=9> */
.L_x_1920:
[----:B------:R-:W-:Y:S05]  /*10220*/  BSYNC B1 ;  /* 0x0000000000017941 */ /* 0x000fea0003800000 */
.L_x_1919:
[----:B------:R-:W4:Y:S04]  /*10230*/  LDL R2, [R1+0xc] ;  /* 0x00000c0001027983 */ /* 0x000f280000100800 */
[----:B------:R-:W2:Y:S01]  /*10240*/  LDL R5, [R1+0x8] ;  /* 0x0000080001057983 */ /* 0x000ea20000100800 */
        /* <DEDUP_REMOVED lines=11> */
[----:B------:R-:W-:-:S12]  /*10300*/  VIADD R9, R2, 0x10400 ;  /* 0x0001040002097836 */ /* 0x000fd80000000000 */
.L_x_1921:
        /* <DEDUP_REMOVED lines=17> */
.L_x_1922:
        /* <DEDUP_REMOVED lines=12> */
.L_x_1973:
[----:B------:R-:W-:Y:S05]  /*104e0*/  BSYNC B1 ;  /* 0x0000000000017941 */ /* 0x000fea0003800000 */
.L_x_1923:
[----:B------:R-:W-:Y:S01]  /*104f0*/  BSSY B1, `(.L_x_1925) ;  /* 0x000000b000017945 */ /* 0x000fe20003800000 */
[----:B------:R-:W-:Y:S02]  /*10500*/  IMAD.MOV.U32 R10, RZ, RZ, 0x0 ;  /* 0x00000000ff0a7424 */ /* 0x000fe400078e00ff */
[----:B------:R-:W-:Y:S01]  /*10510*/  IMAD.MOV.U32 R11, RZ, RZ, 0x14f00000 ;  /* 0x14f00000ff0b7424 */ /* 0x000fe200078e00ff */
[----:B------:R-:W-:Y:S06]  /*10520*/  @P3 BRA `(.L_x_1926) ;  /* 0x00000000001c3947 */ /* 0x000fec0003800000 */
[----:B------:R-:W4:Y:S01]  /*10530*/  S2R R5, SR_TID.X ;  /* 0x0000000000057919 */ /* 0x000f220000002100 */
[----:B-12---:R-:W-:-:S04]  /*10540*/  IMAD.MOV.U32 R3, RZ, RZ, 0x8000 ;  /* 0x00008000ff037424 */ /* 0x006fc800078e00ff */
[----:B------:R1:W-:Y:S01]  /*10550*/  SYNCS.ARRIVE.TRANS64 RZ, [R4+URZ+0x38830], R3 ;  /* 0x0388300304ff79a7 */ /* 0x0003e2000800003f */
[----:B----4-:R-:W-:-:S04]  /*10560*/  LOP3.LUT R5, R5, 0x1f, RZ, 0xc0, !PT ;  /* 0x0000001f05057812 */ /* 0x010fc800078ec0ff */
[----:B------:R-:W-:-:S13]  /*10570*/  ISETP.NE.AND P0, PT, R5, RZ, PT ;  /* 0x000000ff0500720c */ /* 0x000fda0003f05270 */
[----:B-1----:R-:W-:Y:S05]  /*10580*/  @!P0 BRA `(.L_x_1926) ;  /* 0x0000000000048947 */ /* 0x002fea0003800000 */
[----:B------:R-:W-:Y:S01]  /*10590*/  BPT.TRAP 0x1 ;  /* 0x000000040000795c */ /* 0x000fe20000300000 */
.L_x_1926:
[----:B------:R-:W-:Y:S05]  /*105a0*/  BSYNC B1 ;  /* 0x0000000000017941 */ /* 0x000fea0003800000 */
.L_x_1925:
        /* <DEDUP_REMOVED lines=10> */
.L_x_1927:
        /* <DEDUP_REMOVED lines=16> */
.L_x_1928:
        /* <DEDUP_REMOVED lines=9> */
.L_x_1915:
[----:B------:R-:W-:Y:S05]  /*107e0*/  BSYNC B0 ;  /* 0x0000000000007941 */ /* 0x000fea0003800000 */
.L_x_1914:
[----:B------:R-:W-:-:S06]  /*107f0*/  UISETP.NE.AND UP0, UPT, UR44, 0x3, UPT ;  /* 0x000000032c00788c */ /* 0x000fcc000bf05270 */
[----:B------:R-:W-:-:S13]  /*10800*/  PLOP3.LUT P0, PT, PT, PT, UP0, 0x80, 0x0 ;  /* 0x000000000000781c */ /* 0x000fda0003f0f008 */
[----:B------:R-:W-:Y:S05]  /*10810*/  @!P0 BRA `(.L_x_1929) ;  /* 0x0000000000048947 */ /* 0x000fea0003800000 */
[----:B------:R-:W-:Y:S01]  /*10820*/  BPT.TRAP 0x1 ;  /* 0x000000040000795c */ /* 0x000fe20000300000 */
.L_x_1929:
        /* <DEDUP_REMOVED lines=9> */
.L_x_1974:
[----:B------:R-:W-:Y:S05]  /*108c0*/  BSYNC B0 ;  /* 0x0000000000007941 */ /* 0x000fea0003800000 */
.L_x_1930:
[----:B------:R-:W-:Y:S05]  /*108d0*/  @!P0 BRA `(.L_x_1932) ;  /* 0x0000000000048947 */ /* 0x000fea0003800000 */
[----:B------:R-:W-:Y:S01]  /*108e0*/  BPT.TRAP 0x1 ;  /* 0x000000040000795c */ /* 0x000fe20000300000 */
.L_x_1932:
[----:B----4-:R-:W4:Y:S01]  /*108f0*/  LDL R2, [R1+0x4] ;  /* 0x0000040001027983 */ /* 0x010f220000100800 */
[----:B------:R-:W-:-:S04]  /*10900*/  SHF.L.U32 R3, R6, 0x1f, RZ ;  /* 0x0000001f06037819 */ /* 0x000fc800000006ff */
[----:B----4-:R4:W5:Y:S02]  /*10910*/  SYNCS.PHASECHK.TRANS64.TRYWAIT P3, [R2+URZ+0x38860], R3 ;  /* 0x03886003020075a7 */ /* 0x010964000806017f */
[----:B----4-:R-:W-:Y:S01]  /*10920*/  IMAD.SHL.U32 R2, R7, 0x8000, RZ ;  /* 0x0000800007027824 */ /* 0x010fe200078e00ff */
[----:B-----5:R-:W-:Y:S06]  /*10930*/  @!P3 BRA `(.L_x_1933) ;  /* 0x0000002000a0b947 */ /* 0x020fec0003800000 */
.L_x_1975:
[----:B------:R-:W5:Y:S04]  /*10940*/  LDL R16, [R1] ;  /* 0x0000000001107983 */ /* 0x000f680000100800 */
[----:B------:R-:W3:Y:S04]  /*10950*/  LDL R13, [R1+0x2c] ;  /* 0x00002c00010d7983 */ /* 0x000ee80000100800 */
[----:B------:R-:W4:Y:S01]  /*10960*/  LDL R17, [R1+0x10] ;  /* 0x0000100001117983 */ /* 0x000f220000100800 */
[----:B------:R-:W-:Y:S05]  /*10970*/  WARPSYNC.ALL ;  /* 0x0000000000007948 */ /* 0x000fea0003800000 */
[----:B------:R-:W-:-:S04]  /*10980*/  IMAD.U32 R12, RZ, RZ, UR40 ;  /* 0x00000028ff0c7e24 */ /* 0x000fc8000f8e00ff */
[----:B------:R-:W-:Y:S01]  /*10990*/  VIADD R12, R12, 0x400 ;  /* 0x000004000c0c7836 */ /* 0x000fe20000000000 */
[----:B-----5:R-:W-:-:S06]  /*109a0*/  LOP3.LUT R8, R2, R16, RZ, 0xfc, !PT ;  /* 0x0000001002087212 */ /* 0x020fcc00078efcff */
[----:B--2---:R-:W4:Y:S01]  /*109b0*/  LDSM.16.MT88.4 R8, [R8+UR40+0x10400] ;  /* 0x010400280808783b */ /* 0x004f220008004200 */
[----:B---3--:R-:W-:Y:S02]  /*109c0*/  IADD3 R21, R13, UR40, R2 ;  /* 0x000000280d157c10 */ /* 0x008fe4000fffe002 */
[C-C-:B----4-:R-:W-:Y:S02]  /*109d0*/  PRMT R4, R8.reuse, 0x6420, R9.reuse ;  /* 0x0000642008047816 */ /* 0x150fe40000000009 */
[----:B------:R-:W-:Y:S02]  /*109e0*/  PRMT R5, R8, 0x7531, R9 ;  /* 0x0000753108057816 */ /* 0x000fe40000000009 */
[C-C-:B------:R-:W-:Y:S02]  /*109f0*/  PRMT R6, R10.reuse, 0x6420, R11.reuse ;  /* 0x000064200a067816 */ /* 0x140fe4000000000b */
[----:B------:R-:W-:Y:S02]  /*10a00*/  PRMT R7, R10, 0x7531, R11 ;  /* 0x000075310a077816 */ /* 0x000fe4000000000b */
[----:B------:R-:W2:Y:S01]  /*10a10*/  LDSM.16.MT88.4 R8, [R21+0x10400] ;  /* 0x010400001508783b */ /* 0x000ea20000004200 */
[----:B------:R-:W-:-:S05]  /*10a20*/  IADD3 R3, R12, R2, R17 ;  /* 0x000000020c037210 */ /* 0x000fca0007ffe011 */
[----:B------:R-:W-:Y:S01]  /*10a30*/  STSM.16.M88.4 [R3], R4 ;  /* 0x0000000403007844 */ /* 0x000fe20000000200 */
[C-C-:B--2---:R-:W-:Y:S02]  /*10a40*/  PRMT R12, R8.reuse, 0x6420, R9.reuse ;  /* 0x00006420080c7816 */ /* 0x144fe40000000009 */
[----:B------:R-:W-:Y:S02]  /*10a50*/  PRMT R13, R8, 0x7531, R9 ;  /* 0x00007531080d7816 */ /* 0x000fe40000000009 */
[C-C-:B------:R-:W-:Y:S02]  /*10a60*/  PRMT R14, R10.reuse, 0x6420, R11.reuse ;  /* 0x000064200a0e7816 */ /* 0x140fe4000000000b */
[----:B------:R-:W-:-:S05]  /*10a70*/  PRMT R15, R10, 0x7531, R11 ;  /* 0x000075310a0f7816 */ /* 0x000fca000000000b */
[----:B------:R2:W-:Y:S04]  /*10a80*/  STSM.16.M88.4 [R3+0x2000], R12 ;  /* 0x0020000c03007844 */ /* 0x0005e80000000200 */
[----:B--2---:R-:W2:Y:S01]  /*10a90*/  LDL R14, [R1+0x24] ;  /* 0x00002400010e7983 */ /* 0x004ea20000100800 */
[----:B------:R-:W-:Y:S02]  /*10aa0*/  IMAD.MOV.U32 R15, RZ, RZ, R16 ;  /* 0x000000ffff0f7224 */ /* 0x000fe400078e0010 */
[----:B------:R-:W-:-:S05]  /*10ab0*/  VIADD R4, R2, 0x4000 ;  /* 0x0000400002047836 */ /* 0x000fca0000000000 */
[----:B------:R-:W-:-:S05]  /*10ac0*/  LOP3.LUT R4, R4, R15, RZ, 0xfc, !PT ;  /* 0x0000000f04047212 */ /* 0x000fca00078efcff */
[----:B------:R-:W3:Y:S02]  /*10ad0*/  LDSM.16.MT88.4 R8, [R4+UR40+0x10400] ;  /* 0x010400280408783b */ /* 0x000ee40008004200 */
[C-C-:B---3--:R-:W-:Y:S02]  /*10ae0*/  PRMT R4, R8.reuse, 0x6420, R9.reuse ;  /* 0x0000642008047816 */ /* 0x148fe40000000009 */
[----:B------:R-:W-:Y:S02]  /*10af0*/  PRMT R5, R8, 0x7531, R9 ;  /* 0x0000753108057816 */ /* 0x000fe40000000009 */
[C-C-:B------:R-:W-:Y:S02]  /*10b00*/  PRMT R6, R10.reuse, 0x6420, R11.reuse ;  /* 0x000064200a067816 */ /* 0x140fe4000000000b */
[----:B------:R-:W-:Y:S02]  /*10b10*/  PRMT R7, R10, 0x7531, R11 ;  /* 0x000075310a077816 */ /* 0x000fe4000000000b */
[----:B------:R-:W3:Y:S01]  /*10b20*/  LDSM.16.MT88.4 R8, [R21+0x14400] ;  /* 0x014400001508783b */ /* 0x000ee20000004200 */
[----:B------:R-:W-:-:S03]  /*10b30*/  IMAD.MOV.U32 R13, RZ, RZ, R17 ;  /* 0x000000ffff0d7224 */ /* 0x000fc600078e0011 */
[----:B------:R-:W-:Y:S01]  /*10b40*/  STSM.16.M88.4 [R3+0x4000], R4 ;  /* 0x0040000403007844 */ /* 0x000fe20000000200 */
[C-C-:B---3--:R-:W-:Y:S02]  /*10b50*/  PRMT R16, R8.reuse, 0x6420, R9.reuse ;  /* 0x0000642008107816 */ /* 0x148fe40000000009 */
[----:B------:R-:W-:Y:S02]  /*10b60*/  PRMT R17, R8, 0x7531, R9 ;  /* 0x0000753108117816 */ /* 0x000fe40000000009 */
[C-C-:B-1----:R-:W-:Y:S02]  /*10b70*/  PRMT R18, R10.reuse, 0x6420, R11.reuse ;  /* 0x000064200a127816 */ /* 0x142fe4000000000b */
        /* <DEDUP_REMOVED lines=39> */
[----:B-1----:R-:W-:Y:S01]  /*10df0*/  IMAD.MOV.U32 R19, RZ, RZ, R15 ;  /* 0x000000ffff137224 */ /* 0x002fe200078e000f */
[----:B------:R-:W-:-:S04]  /*10e00*/  IADD3 R3, R2, 0x2000, RZ ;  /* 0x0000200002037810 */ /* 0x000fc80007ffe0ff */
        /* <DEDUP_REMOVED lines=75> */
.L_x_1934:
        /* <DEDUP_REMOVED lines=11> */
.L_x_1913:
[----:B------:R-:W-:Y:S04]  /*11370*/  BSSY B0, `(.L_x_1936) ;  /* 0x000000f000007945 */ /* 0x000fe80003800000 */
[----:B------:R-:W-:Y:S05]  /*11380*/  @P2 BRA `(.L_x_1937) ;  /* 0x0000000000342947 */ /* 0x000fea0003800000 */
[----:B------:R-:W3:Y:S01]  /*11390*/  S2R R5, SR_LANEID ;  /* 0x0000000000057919 */ /* 0x000ee20000000000 */
[----:B------:R-:W-:Y:S01]  /*113a0*/  VOTEU.ANY UR4, UPT, PT ;  /* 0x0000000000047886 */ /* 0x000fe200038e0100 */
[----:B--2-4-:R-:W2:Y:S01]  /*113b0*/  LDC.64 R2, c[0x0][0xdf0] ;  /* 0x00037c00ff027b82 */ /* 0x014ea20000000a00 */
[----:B------:R-:W3:Y:S02]  /*113c0*/  FLO.U32 R0, UR4 ;  /* 0x0000000400007d00 */ /* 0x000ee400080e0000 */
[----:B---3--:R-:W-:-:S06]  /*113d0*/  ISETP.EQ.U32.AND P0, PT, R0, R5, PT ;  /* 0x000000050000720c */ /* 0x008fcc0003f02070 */
[----:B------:R-:W2:Y:S07]  /*113e0*/  POPC R5, UR4 ;  /* 0x0000000400057d09 */ /* 0x000eae0008000000 */
[----:B--2---:R-:W2:Y:S01]  /*113f0*/  @P0 ATOMG.E.ADD.STRONG.GPU PT, R3, desc[UR54][R2.64], R5 ;  /* 0x00000005020309a8 */ /* 0x004ea200081ee1f6 */
[----:B------:R-:W3:Y:S02]  /*11400*/  S2R R4, SR_LTMASK ;  /* 0x0000000000047919 */ /* 0x000ee40000003900 */
[----:B---3--:R-:W-:-:S04]  /*11410*/  LOP3.LUT R4, R4, UR4, RZ, 0xc0, !PT ;  /* 0x0000000404047c12 */ /* 0x008fc8000f8ec0ff */
[----:B-----5:R-:W3:Y:S01]  /*11420*/  POPC R7, R4 ;  /* 0x0000000400077309 */ /* 0x020ee20000000000 */
[----:B--2---:R-:W3:Y:S02]  /*11430*/  SHFL.IDX PT, R0, R3, R0, 0x1f ;  /* 0x00001f0003007589 */ /* 0x004ee400000e0000 */
[----:B---3--:R-:W-:-:S05]  /*11440*/  IADD3 R0, R0, UR46, R7 ;  /* 0x0000002e00007c10 */ /* 0x008fca000fffe007 */
[----:B------:R3:W-:Y:S02]  /*11450*/  STL [R1+0x30], R0 ;  /* 0x0000300001007387 */ /* 0x0007e40000100800 */
.L_x_1937:
[----:B------:R-:W-:Y:S05]  /*11460*/  BSYNC B0 ;  /* 0x0000000000007941 */ /* 0x000fea0003800000 */
.L_x_1936:
[----:B------:R-:W-:-:S06]  /*11470*/  UISETP.NE.AND UP0, UPT, UR44, 0x3, UPT ;  /* 0x000000032c00788c */ /* 0x000fcc000bf05270 */
[----:B------:R-:W-:-:S13]  /*11480*/  PLOP3.LUT P0, PT, PT, PT, UP0, 0x80, 0x0 ;  /* 0x000000000000781c */ /* 0x000fda0003f0f008 */
[----:B------:R-:W-:Y:S05]  /*11490*/  @!P0 BRA `(.L_x_1938) ;  /* 0x0000000000048947 */ /* 0x000fea0003800000 */
[----:B------:R-:W-:Y:S01]  /*114a0*/  BPT.TRAP 0x1 ;  /* 0x000000040000795c */ /* 0x000fe20000300000 */
.L_x_1938:
[----:B---3--:R-:W3:Y:S04]  /*114b0*/  LDL R0, [R1+0x14] ;  /* 0x0000140001007983 */ /* 0x008ee80000100800 */
[----:B--2-4-:R-:W2:Y:S01]  /*114c0*/  LDL R2, [R1+0xc] ;  /* 0x00000c0001027983 */ /* 0x014ea20000100800 */
        /* <DEDUP_REMOVED lines=8> */
.L_x_1976:
[----:B------:R-:W-:Y:S05]  /*11550*/  BSYNC B0 ;  /* 0x0000000000007941 */ /* 0x000fea0003800000 */
.L_x_1939:
[----:B------:R-:W-:Y:S05]  /*11560*/  @!P1 BRA `(.L_x_1941) ;  /* 0x0000000000049947 */ /* 0x000fea0003800000 */
[----:B------:R-:W-:Y:S01]  /*11570*/  BPT.TRAP 0x1 ;  /* 0x000000040000795c */ /* 0x000fe20000300000 */
.L_x_1941:
[----:B--2---:R-:W2:Y:S02]  /*11580*/  LDL R0, [R1+0x14] ;  /* 0x0000140001007983 */ /* 0x004ea40000100800 */
[----:B--2---:R-:W-:-:S04]  /*11590*/  SHF.L.U32 R0, R0, 0x1f, RZ ;  /* 0x0000001f00007819 */ /* 0x004fc800000006ff */
[----:B------:R-:W2:Y:S02]  /*115a0*/  SYNCS.PHASECHK.TRANS64.TRYWAIT P0, [R3+URZ+0x38860], R0 ;  /* 0x03886000030075a7 */ /* 0x000ea4000800017f */
[----:B--2---:R-:W-:Y:S05]  /*115b0*/  @!P0 BRA `(.L_x_1942) ;  /* 0x0000001400ac8947 */ /* 0x004fea0003800000 */
.L_x_1977:
[----:B------:R-:W3:Y:S04]  /*115c0*/  LDL R4, [R1+0xc] ;  /* 0x00000c0001047983 */ /* 0x000ee80000100800 */
[----:B------:R-:W4:Y:S04]  /*115d0*/  LDL R17, [R1] ;  /* 0x0000000001117983 */ /* 0x000f280000100800 */
[----:B------:R-:W2:Y:S04]  /*115e0*/  LDL R2, [R1+0x2c] ;  /* 0x00002c0001027983 */ /* 0x000ea80000100800 */
[----:B-1----:R-:W2:Y:S01]  /*115f0*/  LDL R18, [R1+0x10] ;  /* 0x0000100001127983 */ /* 0x002ea20000100800 */
        /* <DEDUP_REMOVED lines=84> */
[----:B------:R-:W-:Y:S02]  /*11b40*/  PRMT R9, R4, 0x7531, R5 ;  /* 0x0000753104097816 */ /* 0x000fe40000000005 */
[----:B------:R-:W-:Y:S02]  /*11b50*/  IADD3 R4, R20, 0x6000, RZ ;  /* 0x0000600014047810 */ /* 0x000fe40007ffe0ff */
        /* <DEDUP_REMOVED lines=64> */
.L_x_1943:
        /* <DEDUP_REMOVED lines=14> */
.L_x_1897:
[----:B------:R-:W-:Y:S05]  /*12040*/  BSYNC B6 ;  /* 0x0000000000067941 */ /* 0x000fea0003800000 */
.L_x_1895:
[----:B-12---:R-:W2:Y:S04]  /*12050*/  LDL R0, [R1+0x38] ;  /* 0x0000380001007983 */ /* 0x006ea80000100800 */
[----:B------:R1:W5:Y:S01]  /*12060*/  LDL R2, [R1+0x30] ;  /* 0x0000300001027983 */ /* 0x0003620000100800 */
[----:B--2---:R-:W-:-:S13]  /*12070*/  ISETP.NE.AND P0, PT, R0, RZ, PT ;  /* 0x000000ff0000720c */ /* 0x004fda0003f05270 */
[----:B-1----:R-:W-:Y:S05]  /*12080*/  @!P0 BRA `(.L_x_1944) ;  /* 0x0000000000208947 */ /* 0x002fea0003800000 */
[----:B------:R-:W1:Y:S08]  /*12090*/  S2UR UR5, SR_CgaCtaId ;  /* 0x00000000000579c3 */ /* 0x000e700000008800 */
[----:B------:R-:W-:Y:S06]  /*120a0*/  BAR.SYNC.DEFER_BLOCKING 0x5, 0x180 ;  /* 0x0146000000007b1d */ /* 0x000fec0000010000 */
[----:B------:R-:W-:-:S02]  /*120b0*/  UMOV UR4, 0x400 ;  /* 0x0000040000047882 */ /* 0x000fc40000000000 */
[----:B-1----:R-:W-:-:S09]  /*120c0*/  ULEA UR4, UR5, UR4, 0x18 ;  /* 0x0000000405047291 */ /* 0x002fd2000f8ec03f */
[----:B-----5:R-:W1:Y:S04]  /*120d0*/  LDS R2, [UR4+0x388d0] ;  /* 0x0388d004ff027984 */ /* 0x020e680008000800 */
[----:B-1----:R1:W-:Y:S01]  /*120e0*/  STL [R1+0x30], R2 ;  /* 0x0000300201007387 */ /* 0x0023e20000100800 */
[----:B------:R-:W-:Y:S06]  /*120f0*/  BAR.ARV 0x4, 0x180 ;  /* 0x0106000000007b1d */ /* 0x000fec0000002000 */
[----:B------:R-:W-:Y:S05]  /*12100*/  BRA `(.L_x_1945) ;  /* 0x00000000002c7947 */ /* 0x000fea0003800000 */
.L_x_1944:
[----:B------:R-:W1:Y:S01]  /*12110*/  S2R R0, SR_TID.X ;  /* 0x0000000000007919 */ /* 0x000e620000002100 */
[----:B------:R-:W-:Y:S01]  /*12120*/  BAR.SYNC.DEFER_BLOCKING 0x4, 0x180 ;  /* 0x0106000000007b1d */ /* 0x000fe20000010000 */
[----:B-1----:R-:W-:-:S04]  /*12130*/  LOP3.LUT R0, R0, 0x7f, RZ, 0xc0, !PT ;  /* 0x0000007f00007812 */ /* 0x002fc800078ec0ff */
[----:B------:R-:W-:-:S13]  /*12140*/  ISETP.NE.AND P0, PT, R0, RZ, PT ;  /* 0x000000ff0000720c */ /* 0x000fda0003f05270 */
[----:B------:R-:W1:Y:S01]  /*12150*/  @!P0 S2R R3, SR_CgaCtaId ;  /* 0x0000000000038919 */ /* 0x000e620000008800 */
[----:B------:R-:W-:-:S04]  /*12160*/  @!P0 MOV R0, 0x400 ;  /* 0x0000040000008802 */ /* 0x000fc80000000f00 */
[----:B-1----:R-:W-:Y:S02]  /*12170*/  @!P0 LEA R3, R3, R0, 0x18 ;  /* 0x0000000003038211 */ /* 0x002fe400078ec0ff */
[----:B-----5:R-:W1:Y:S04]  /*12180*/  SHFL.IDX PT, R0, R2, RZ, 0x1f ;  /* 0x00001fff02007589 */ /* 0x020e6800000e0000 */
[----:B------:R2:W-:Y:S04]  /*12190*/  @!P0 STS [R3+0x388d0], R2 ;  /* 0x0388d00203008388 */ /* 0x0005e80000000800 */
[----:B-1----:R2:W-:Y:S01]  /*121a0*/  STL [R1+0x30], R0 ;  /* 0x0000300001007387 */ /* 0x0025e20000100800 */
[----:B------:R-:W-:Y:S06]  /*121b0*/  BAR.ARV 0x5, 0x180 ;  /* 0x0146000000007b1d */ /* 0x000fec0000002000 */
.L_x_1945:
[----:B--2---:R-:W2:Y:S01]  /*121c0*/  LDL R0, [R1+0x30] ;  /* 0x0000300001007983 */ /* 0x004ea20000100800 */
[----:B------:R-:W-:Y:S02]  /*121d0*/  ULDC UR4, c[0x0][0xda8] ;  /* 0x00036a0000047ab9 */ /* 0x000fe40000000800 */
[----:B--2---:R-:W-:-:S13]  /*121e0*/  ISETP.GE.AND P0, PT, R0, UR4, PT ;  /* 0x0000000400007c0c */ /* 0x004fda000bf06270 */
[----:B------:R-:W-:Y:S05]  /*121f0*/  @!P0 BRA `(.L_x_1946) ;  /* 0xffffffc400e48947 */ /* 0x000fea000383ffff */
.L_x_1892:
[----:B--2---:R-:W2:Y:S01]  /*12200*/  LDL.LU R0, [R1+0x34] ;  /* 0x0000340001007983 */ /* 0x004ea20000300800 */
[----:B------:R-:W-:Y:S01]  /*12210*/  BSSY B0, `(.L_x_1947) ;  /* 0x000000b000007945 */ /* 0x000fe20003800000 */
[----:B------:R-:W3:Y:S01]  /*12220*/  S2R R5, SR_CgaCtaId ;  /* 0x0000000000057919 */ /* 0x000ee20000008800 */
[----:B--2---:R-:W-:-:S05]  /*12230*/  VIADD R0, R0, 0x1 ;  /* 0x0000000100007836 */ /* 0x004fca0000000000 */
[----:B-1----:R-:W-:-:S04]  /*12240*/  LEA.HI R2, R0, R0, RZ, 0x1 ;  /* 0x0000000000027211 */ /* 0x002fc800078f08ff */
[----:B------:R-:W-:-:S05]  /*12250*/  LOP3.LUT R3, R2, 0xfffffffe, RZ, 0xc0, !PT ;  /* 0xfffffffe02037812 */ /* 0x000fca00078ec0ff */
[----:B------:R-:W-:Y:S01]  /*12260*/  IMAD.IADD R3, R0, 0x1, -R3 ;  /* 0x0000000100037824 */ /* 0x000fe200078e0a03 */
[----:B------:R-:W-:-:S04]  /*12270*/  MOV R0, 0x400 ;  /* 0x0000040000007802 */ /* 0x000fc80000000f00 */
[----:B---3--:R-:W-:Y:S02]  /*12280*/  LEA R0, R5, R0, 0x18 ;  /* 0x0000000005007211 */ /* 0x008fe400078ec0ff */
[----:B------:R-:W-:-:S04]  /*12290*/  SHF.L.U32 R3, R3, 0x1f, RZ ;  /* 0x0000001f03037819 */ /* 0x000fc800000006ff */
[----:B------:R-:W1:Y:S02]  /*122a0*/  SYNCS.PHASECHK.TRANS64.TRYWAIT P0, [R0+URZ+0x38820], R3 ;  /* 0x03882003000075a7 */ /* 0x000e64000800017f */
[----:B-1----:R-:W-:Y:S05]  /*122b0*/  @!P0 BRA `(.L_x_1948) ;  /* 0x0000000800808947 */ /* 0x002fea0003800000 */
.L_x_1978:
[----:B------:R-:W-:Y:S05]  /*122c0*/  BSYNC B0 ;  /* 0x0000000000007941 */ /* 0x000fea0003800000 */
.L_x_1947:
[----:B------:R-:W-:-:S03]  /*122d0*/  UMOV UR4, 0xffffffff ;  /* 0xffffffff00047882 */ /* 0x000fc60000000000 */
[----:B------:R-:W-:Y:S05]  /*122e0*/  BRA.DIV UR4, `(.L_x_1949) ;  /* 0x0000000a04887947 */ /* 0x000fea000b800000 */
[----:B------:R-:W2:Y:S02]  /*122f0*/  S2R R2, SR_TID.X ;  /* 0x0000000000027919 */ /* 0x000ea40000002100 */
[----:B--2---:R-:W-:-:S04]  /*12300*/  SHF.R.U32.HI R2, RZ, 0x5, R2 ;  /* 0x00000005ff027819 */ /* 0x004fc80000011602 */
[----:B------:R-:W-:-:S05]  /*12310*/  LOP3.LUT R2, R2, 0x3, RZ, 0xc0, !PT ;  /* 0x0000000302027812 */ /* 0x000fca00078ec0ff */
[----:B------:R2:W3:Y:S02]  /*12320*/  SHFL.IDX PT, R14, R2, RZ, 0x1f ;  /* 0x00001fff020e7589 */ /* 0x0004e400000e0000 */
.L_x_1981:
[----:B---3--:R-:W-:Y:S01]  /*12330*/  ISETP.NE.AND P0, PT, R14, RZ, PT ;  /* 0x000000ff0e00720c */ /* 0x008fe20003f05270 */
[----:B------:R-:W-:-:S12]  /*12340*/  BSSY B0, `(.L_x_1950) ;  /* 0x000002e000007945 */ /* 0x000fd80003800000 */
[----:B------:R-:W-:Y:S05]  /*12350*/  @P0 BRA `(.L_x_1951) ;  /* 0x0000000000b00947 */ /* 0x000fea0003800000 */
[----:B------:R-:W-:-:S03]  /*12360*/  UMOV UR4, 0xffffffff ;  /* 0xffffffff00047882 */ /* 0x000fc60000000000 */
[----:B------:R-:W-:Y:S05]  /*12370*/  BRA.DIV UR4, `(.L_x_1952) ;  /* 0x0000000a04987947 */ /* 0x000fea000b800000 */
[----:B------:R-:W-:-:S13]  /*12380*/  ELECT P6, URZ, PT ;  /* 0x00000000003f782f */ /* 0x000fda00038c0000 */
.L_x_1984:
[----:B------:R-:W-:Y:S05]  /*12390*/  @!P6 BRA `(.L_x_1951) ;  /* 0x0000000000a0e947 */ /* 0x000fea0003800000 */
[----:B------:R-:W-:-:S06]  /*123a0*/  ULOP3.LUT UR4, UR61, 0x2, URZ, 0xfc, !UPT ;  /* 0x000000023d047892 */ /* 0x000fcc000f8efc3f */
[----:B--2---:R-:W-:-:S05]  /*123b0*/  IMAD.U32 R2, RZ, RZ, UR4 ;  /* 0x00000004ff027e24 */ /* 0x004fca000f8e00ff */
[----:B------:R-:W-:-:S13]  /*123c0*/  ISETP.NE.AND P0, PT, R2, 0x3, PT ;  /* 0x000000030200780c */ /* 0x000fda0003f05270 */
[----:B------:R-:W-:Y:S05]  /*123d0*/  @!P0 BRA `(.L_x_1953) ;  /* 0x0000000000048947 */ /* 0x000fea0003800000 */
[----:B------:R-:W-:Y:S01]  /*123e0*/  BPT.TRAP 0x1 ;  /* 0x000000040000795c */ /* 0x000fe20000300000 */
.L_x_1953:
        /* <DEDUP_REMOVED lines=14> */
.L_x_1985:
[----:B------:R-:W2:Y:S02]  /*124d0*/  SYNCS.PHASECHK.TRANS64.TRYWAIT P1, [R7+URZ], R2 ;  /* 0x00000002070075a7 */ /* 0x000ea4000802017f */
[----:B--2---:R-:W-:Y:S05]  /*124e0*/  @!P1 BRA `(.L_x_1955) ;  /* 0x0000000800709947 */ /* 0x004fea0003800000 */
.L_x_1986:
[----:B------:R-:W-:Y:S05]  /*124f0*/  @!P0 BRA `(.L_x_1956) ;  /* 0x0000000000048947 */ /* 0x000fea0003800000 */
[----:B------:R-:W-:Y:S01]  /*12500*/  BPT.TRAP 0x1 ;  /* 0x000000040000795c */ /* 0x000fe20000300000 */
.L_x_1956:
[----:B------:R-:W3:Y:S02]  /*12510*/  LDL.LU R4, [R1+0xc] ;  /* 0x00000c0001047983 */ /* 0x000ee40000300800 */
[----:B---3--:R-:W-:-:S04]  /*12520*/  IMAD R4, R4, 0x8, R0 ;  /* 0x0000000804047824 */ /* 0x008fc800078e0200 */
[----:B------:R-:W3:Y:S02]  /*12530*/  SYNCS.PHASECHK.TRANS64.TRYWAIT P1, [R4+URZ+0x38860], R5 ;  /* 0x03886005040075a7 */ /* 0x000ee4000802017f */
[----:B---3--:R-:W-:Y:S05]  /*12540*/  @!P1 BRA `(.L_x_1957) ;  /* 0x00000008006c9947 */ /* 0x008fea0003800000 */
.L_x_1987:
[----:B------:R-:W-:Y:S05]  /*12550*/  @!P0 BRA `(.L_x_1958) ;  /* 0x0000000000048947 */ /* 0x000fea0003800000 */
[----:B------:R-:W-:Y:S01]  /*12560*/  BPT.TRAP 0x1 ;  /* 0x000000040000795c */ /* 0x000fe20000300000 */
.L_x_1958:
[----:B------:R-:W-:-:S04]  /*12570*/  IMAD R3, R3, 0x8, R0 ;  /* 0x0000000803037824 */ /* 0x000fc800078e0200 */
[----:B------:R-:W4:Y:S02]  /*12580*/  SYNCS.PHASECHK.TRANS64.TRYWAIT P1, [R3+URZ+0x38860], R2 ;  /* 0x03886002030075a7 */ /* 0x000f24000802017f */
[----:B----4-:R-:W-:Y:S05]  /*12590*/  @!P1 BRA `(.L_x_1959) ;  /* 0x00000008006c9947 */ /* 0x010fea0003800000 */
.L_x_1988:
[----:B------:R-:W-:Y:S05]  /*125a0*/  @!P0 BRA `(.L_x_1960) ;  /* 0x0000000000048947 */ /* 0x000fea0003800000 */
[----:B------:R-:W-:Y:S01]  /*125b0*/  BPT.TRAP 0x1 ;  /* 0x000000040000795c */ /* 0x000fe20000300000 */
.L_x_1960:
[----:B------:R-:W5:Y:S02]  /*125c0*/  SYNCS.PHASECHK.TRANS64.TRYWAIT P0, [R4+URZ+0x38880], R5 ;  /* 0x03888005040075a7 */ /* 0x000f64000800017f */
[----:B-----5:R-:W-:Y:S05]  /*125d0*/  @!P0 BRA `(.L_x_1961) ;  /* 0x0000000800708947 */ /* 0x020fea0003800000 */
.L_x_1962:
[----:B------:R1:W1:Y:S02]  /*125e0*/  SYNCS.PHASECHK.TRANS64.TRYWAIT P0, [R3+URZ+0x38880], R2 ;  /* 0x03888002030075a7 */ /* 0x000264000800017f */
[----:B-1----:R-:W-:Y:S05]  /*125f0*/  @!P0 NANOSLEEP.SYNCS 0x989680 ;  /* 0x009896800000895d */ /* 0x002fea0003900000 */
[----:B------:R-:W1:Y:S02]  /*12600*/  @!P0 SYNCS.PHASECHK.TRANS64 P0, [R3+URZ+0x38880], R2 ;  /* 0x03888002030085a7 */ /* 0x000e64000800007f */
[----:B-1----:R-:W-:Y:S05]  /*12610*/  @!P0 BRA `(.L_x_1962) ;  /* 0xfffffffc00f08947 */ /* 0x002fea000383ffff */
.L_x_1951:
[----:B------:R-:W-:Y:S05]  /*12620*/  BSYNC B0 ;  /* 0x0000000000007941 */ /* 0x000fea0003800000 */
.L_x_1950:
[----:B------:R-:W-:Y:S05]  /*12630*/  EXIT ;  /* 0x000000000000794d */ /* 0x000fea0003800000 */
.L_x_1846:
[----:B-1----:R-:W-:-:S04]  /*12640*/  IMAD.U32 R3, RZ, RZ, UR38 ;  /* 0x00000026ff037e24 */ /* 0x002fc8000f8e00ff */
[----:B------:R1:W2:Y:S03]  /*12650*/  SYNCS.PHASECHK.TRANS64.TRYWAIT P1, [R3+URZ+0x38800], R6 ;  /* 0x03880006030075a7 */ /* 0x0002a6000802017f */
[----:B--2---:R-:W-:Y:S05]  /*12660*/  @!P1 NANOSLEEP.SYNCS 0x989680 ;  /* 0x009896800000995d */ /* 0x004fea0003900000 */
[----:B------:R-:W2:Y:S02]  /*12670*/  @!P1 SYNCS.PHASECHK.TRANS64 P1, [R3+URZ+0x38800], R6 ;  /* 0x03880006030095a7 */ /* 0x000ea4000802007f */
[----:B--2---:R-:W-:Y:S05]  /*12680*/  @!P1 BRA `(.L_x_1846) ;  /* 0xfffffffc00ec9947 */ /* 0x004fea000383ffff */
[----:B------:R-:W-:Y:S05]  /*12690*/  BRA `(.L_x_1963) ;  /* 0xfffffef400447947 */ /* 0x000fea000383ffff */
.L_x_1850:
[----:B--2---:R2:W3:Y:S02]  /*126a0*/  SYNCS.PHASECHK.TRANS64.TRYWAIT P2, [R2+URZ+0x38830], R3 ;  /* 0x03883003020075a7 */ /* 0x0044e4000804017f */
[----:B---3--:R-:W-:Y:S05]  /*126b0*/  @!P2 NANOSLEEP.SYNCS 0x989680 ;  /* 0x009896800000a95d */ /* 0x008fea0003900000 */
[----:B------:R-:W3:Y:S02]  /*126c0*/  @!P2 SYNCS.PHASECHK.TRANS64 P2, [R2+URZ+0x38830], R3 ;  /* 0x038830030200a5a7 */ /* 0x000ee4000804007f */
[----:B---3--:R-:W-:Y:S05]  /*126d0*/  @!P2 BRA `(.L_x_1850) ;  /* 0xfffffffc00f0a947 */ /* 0x008fea000383ffff */
[----:B------:R-:W-:Y:S05]  /*126e0*/  BRA `(.L_x_1849) ;  /* 0xfffffef4006c7947 */ /* 0x000fea000383ffff */
.L_x_1855:
[----:B--2---:R-:W-:-:S04]  /*126f0*/  IMAD.U32 R7, RZ, RZ, UR6 ;  /* 0x00000006ff077e24 */ /* 0x004fc8000f8e00ff */
[----:B------:R2:W3:Y:S03]  /*12700*/  SYNCS.PHASECHK.TRANS64.TRYWAIT P2, [R7+URZ+0x38830], R6 ;  /* 0x03883006070075a7 */ /* 0x0004e6000804017f */
[----:B---3--:R-:W-:Y:S05]  /*12710*/  @!P2 NANOSLEEP.SYNCS 0x989680 ;  /* 0x009896800000a95d */ /* 0x008fea0003900000 */
[----:B------:R-:W3:Y:S02]  /*12720*/  @!P2 SYNCS.PHASECHK.TRANS64 P2, [R7+URZ+0x38830], R6 ;  /* 0x038830060700a5a7 */ /* 0x000ee4000804007f */
[----:B---3--:R-:W-:Y:S05]  /*12730*/  @!P2 BRA `(.L_x_1855) ;  /* 0xfffffffc00eca947 */ /* 0x008fea000383ffff */
[----:B------:R-:W-:Y:S05]  /*12740*/  BRA `(.L_x_1852) ;  /* 0xffffff2800d47947 */ /* 0x000fea000383ffff */
.L_x_1859:
[----:B--2---:R-:W-:-:S04]  /*12750*/  IMAD.U32 R7, RZ, RZ, UR10 ;  /* 0x0000000aff077e24 */ /* 0x004fc8000f8e00ff */
[----:B------:R2:W3:Y:S03]  /*12760*/  SYNCS.PHASECHK.TRANS64.TRYWAIT P2, [R7+URZ+0x38850], R6 ;  /* 0x03885006070075a7 */ /* 0x0004e6000804017f */
[----:B---3--:R-:W-:Y:S05]  /*12770*/  @!P2 NANOSLEEP.SYNCS 0x989680 ;  /* 0x009896800000a95d */ /* 0x008fea0003900000 */
[----:B------:R-:W3:Y:S02]  /*12780*/  @!P2 SYNCS.PHASECHK.TRANS64 P2, [R7+URZ+0x38850], R6 ;  /* 0x038850060700a5a7 */ /* 0x000ee4000804007f */
[----:B---3--:R-:W-:Y:S05]  /*12790*/  @!P2 BRA `(.L_x_1859) ;  /* 0xfffffffc00eca947 */ /* 0x008fea000383ffff */
[----:B------:R-:W-:Y:S05]  /*127a0*/  BRA `(.L_x_1856) ;  /* 0xffffff2c00ac7947 */ /* 0x000fea000383ffff */
.L_x_1866:
[----:B--2---:R-:W-:-:S04]  /*127b0*/  IMAD.U32 R7, RZ, RZ, UR10 ;  /* 0x0000000aff077e24 */ /* 0x004fc8000f8e00ff */
[----:B------:R2:W3:Y:S03]  /*127c0*/  SYNCS.PHASECHK.TRANS64.TRYWAIT P2, [R7+URZ+0x38830], R6 ;  /* 0x03883006070075a7 */ /* 0x0004e6000804017f */
[----:B---3--:R-:W-:Y:S05]  /*127d0*/  @!P2 NANOSLEEP.SYNCS 0x989680 ;  /* 0x009896800000a95d */ /* 0x008fea0003900000 */
[----:B------:R-:W3:Y:S02]  /*127e0*/  @!P2 SYNCS.PHASECHK.TRANS64 P2, [R7+URZ+0x38830], R6 ;  /* 0x038830060700a5a7 */ /* 0x000ee4000804007f */
[----:B---3--:R-:W-:Y:S05]  /*127f0*/  @!P2 BRA `(.L_x_1866) ;  /* 0xfffffffc00eca947 */ /* 0x008fea000383ffff */
[----:B------:R-:W-:Y:S05]  /*12800*/  BRA `(.L_x_1863) ;  /* 0xffffff5c00d07947 */ /* 0x000fea000383ffff */
.L_x_1870:
[----:B--2---:R-:W-:-:S04]  /*12810*/  IMAD.U32 R7, RZ, RZ, UR10 ;  /* 0x0000000aff077e24 */ /* 0x004fc8000f8e00ff */
[----:B------:R2:W3:Y:S03]  /*12820*/  SYNCS.PHASECHK.TRANS64.TRYWAIT P2, [R7+URZ+0x38850], R6 ;  /* 0x03885006070075a7 */ /* 0x0004e6000804017f */
[----:B---3--:R-:W-:Y:S05]  /*12830*/  @!P2 NANOSLEEP.SYNCS 0x989680 ;  /* 0x009896800000a95d */ /* 0x008fea0003900000 */
[----:B------:R-:W3:Y:S02]  /*12840*/  @!P2 SYNCS.PHASECHK.TRANS64 P2, [R7+URZ+0x38850], R6 ;  /* 0x038850060700a5a7 */ /* 0x000ee4000804007f */
[----:B---3--:R-:W-:Y:S05]  /*12850*/  @!P2 BRA `(.L_x_1870) ;  /* 0xfffffffc00eca947 */ /* 0x008fea000383ffff */
[----:B------:R-:W-:Y:S05]  /*12860*/  BRA `(.L_x_1867) ;  /* 0xffffff60009c7947 */ /* 0x000fea000383ffff */
.L_x_1876:
[----:B--2---:R-:W-:-:S04]  /*12870*/  IMAD.U32 R5, RZ, RZ, UR15 ;  /* 0x0000000fff057e24 */ /* 0x004fc8000f8e00ff */
[----:B------:R2:W3:Y:S03]  /*12880*/  SYNCS.PHASECHK.TRANS64.TRYWAIT P1, [R5+URZ+0x38850], R0 ;  /* 0x03885000050075a7 */ /* 0x0004e6000802017f */
[----:B---3--:R-:W-:Y:S05]  /*12890*/  @!P1 NANOSLEEP.SYNCS 0x989680 ;  /* 0x009896800000995d */ /* 0x008fea0003900000 */
[----:B------:R-:W3:Y:S02]  /*128a0*/  @!P1 SYNCS.PHASECHK.TRANS64 P1, [R5+URZ+0x38850], R0 ;  /* 0x03885000050095a7 */ /* 0x000ee4000802007f */
[----:B---3--:R-:W-:Y:S05]  /*128b0*/  @!P1 BRA `(.L_x_1876) ;  /* 0xfffffffc00ec9947 */ /* 0x008fea000383ffff */
[----:B------:R-:W-:Y:S05]  /*128c0*/  BRA `(.L_x_1875) ;  /* 0xffffff8800407947 */ /* 0x000fea000383ffff */
.L_x_1902:
[----:B------:R-:W-:Y:S02]  /*128d0*/  IMAD.MOV.U32 R13, RZ, RZ, R18 ;  /* 0x000000ffff0d7224 */ /* 0x000fe400078e0012 */
[----:B------:R-:W-:Y:S02]  /*128e0*/  IMAD.MOV.U32 R12, RZ, RZ, RZ ;  /* 0x000000ffff0c7224 */ /* 0x000fe400078e00ff */
[----:B------:R-:W-:Y:S02]  /*128f0*/  IMAD.MOV.U32 R11, RZ, RZ, 0x1f ;  /* 0x0000001fff0b7424 */ /* 0x000fe400078e00ff */
[----:B------:R-:W-:-:S07]  /*12900*/  IMAD.MOV.U32 R15, RZ, RZ, -0x1 ;  /* 0xffffffffff0f7424 */ /* 0x000fce00078e00ff */
[----:B---3--:R-:W-:Y:S05]  /*12910*/  WARPSYNC.COLLECTIVE R15, `(.L_x_1964) ;  /* 0x000000000f087348 */ /* 0x008fea0003c00000 */
[----:B------:R1:W2:Y:S02]  /*12920*/  SHFL.IDX P6, R14, R13, R12, R11 ;  /* 0x0000000c0d0e7389 */ /* 0x0002a400000c000b */
[----:B-123--:R-:W-:Y:S01]  /*12930*/  ENDCOLLECTIVE ;  /* 0x000000000000791b */ /* 0x00efe20003800000 */
.L_x_1964:
[----:B------:R-:W-:Y:S05]  /*12940*/  BRA `(.L_x_1965) ;  /* 0xffffffcc00487947 */ /* 0x000fea000383ffff */
.L_x_1904:
[----:B------:R-:W-:Y:S01]  /*12950*/  BSSY B0, `(.L_x_1966) ;  /* 0x0000006000007945 */ /* 0x000fe20003800000 */
[----:B------:R-:W-:-:S07]  /*12960*/  IMAD.MOV.U32 R15, RZ, RZ, -0x1 ;  /* 0xffffffffff0f7424 */ /* 0x000fce00078e00ff */
[----:B-1----:R-:W-:Y:S05]  /*12970*/  WARPSYNC.COLLECTIVE R15, `(.L_x_1967) ;  /* 0x000000000f0c7348 */ /* 0x002fea0003c00000 */
[----:B------:R-:W-:Y:S02]  /*12980*/  ELECT P6, UR62, PT ;  /* 0x00000000003e782f */ /* 0x000fe400038c0000 */
[----:B------:R-:W-:Y:S01]  /*12990*/  MOV R14, UR62 ;  /* 0x0000003e000e7c02 */ /* 0x000fe20008000f00 */
[----:B-1----:R-:W-:Y:S10]  /*129a0*/  ENDCOLLECTIVE ;  /* 0x000000000000791b */ /* 0x002ff40003800000 */
.L_x_1967:
[----:B------:R-:W-:Y:S05]  /*129b0*/  BSYNC B0 ;  /* 0x0000000000007941 */ /* 0x000fea0003800000 */
.L_x_1966:
[----:B------:R-:W-:Y:S05]  /*129c0*/  BRA `(.L_x_1968) ;  /* 0xffffffcc00487947 */ /* 0x000fea000383ffff */
.L_x_1907:
[----:B--2---:R2:W3:Y:S02]  /*129d0*/  SYNCS.PHASECHK.TRANS64.TRYWAIT P3, [R4+URZ+0x38880], R3 ;  /* 0x03888003040075a7 */ /* 0x0044e4000806017f */
[----:B---3--:R-:W-:Y:S05]  /*129e0*/  @!P3 NANOSLEEP.SYNCS 0x989680 ;  /* 0x009896800000b95d */ /* 0x008fea0003900000 */
[----:B------:R-:W3:Y:S02]  /*129f0*/  @!P3 SYNCS.PHASECHK.TRANS64 P3, [R4+URZ+0x38880], R3 ;  /* 0x038880030400b5a7 */ /* 0x000ee4000806007f */
[----:B---3--:R-:W-:Y:S05]  /*12a00*/  @!P3 BRA `(.L_x_1907) ;  /* 0xfffffffc00f0b947 */ /* 0x008fea000383ffff */
[----:B------:R-:W-:Y:S05]  /*12a10*/  BRA `(.L_x_1969) ;  /* 0xffffffcc00a07947 */ /* 0x000fea000383ffff */
.L_x_1909:
[----:B---3--:R3:W4:Y:S02]  /*12a20*/  SYNCS.PHASECHK.TRANS64.TRYWAIT P3, [R4+URZ+0x38840], R3 ;  /* 0x03884003040075a7 */ /* 0x008724000806017f */
[----:B----4-:R-:W-:Y:S05]  /*12a30*/  @!P3 NANOSLEEP.SYNCS 0x989680 ;  /* 0x009896800000b95d */ /* 0x010fea0003900000 */
[----:B------:R-:W4:Y:S02]  /*12a40*/  @!P3 SYNCS.PHASECHK.TRANS64 P3, [R4+URZ+0x38840], R3 ;  /* 0x038840030400b5a7 */ /* 0x000f24000806007f */
[----:B----4-:R-:W-:Y:S05]  /*12a50*/  @!P3 BRA `(.L_x_1909) ;  /* 0xfffffffc00f0b947 */ /* 0x010fea000383ffff */
[----:B------:R-:W-:Y:S05]  /*12a60*/  BRA `(.L_x_1970) ;  /* 0xffffffd0000c7947 */ /* 0x000fea000383ffff */
.L_x_1912:
[----:B--2---:R2:W4:Y:S02]  /*12a70*/  SYNCS.PHASECHK.TRANS64.TRYWAIT P0, [R17+URZ+0x38820], R2 ;  /* 0x03882002110075a7 */ /* 0x004524000800017f */
[----:B----4-:R-:W-:Y:S05]  /*12a80*/  @!P0 NANOSLEEP.SYNCS 0x989680 ;  /* 0x009896800000895d */ /* 0x010fea0003900000 */
[----:B------:R-:W4:Y:S02]  /*12a90*/  @!P0 SYNCS.PHASECHK.TRANS64 P0, [R17+URZ+0x38820], R2 ;  /* 0x03882002110085a7 */ /* 0x000f24000800007f */
[----:B----4-:R-:W-:Y:S05]  /*12aa0*/  @!P0 BRA `(.L_x_1912) ;  /* 0xfffffffc00f08947 */ /* 0x010fea000383ffff */
[----:B------:R-:W-:Y:S05]  /*12ab0*/  BRA `(.L_x_1971) ;  /* 0xffffffd000f07947 */ /* 0x000fea000383ffff */
.L_x_1918:
[----:B-1----:R1:W4:Y:S02]  /*12ac0*/  SYNCS.PHASECHK.TRANS64.TRYWAIT P0, [R4+URZ+0x38880], R3 ;  /* 0x03888003040075a7 */ /* 0x002324000800017f */
[----:B----4-:R-:W-:Y:S05]  /*12ad0*/  @!P0 NANOSLEEP.SYNCS 0x989680 ;  /* 0x009896800000895d */ /* 0x010fea0003900000 */
[----:B------:R-:W4:Y:S02]  /*12ae0*/  @!P0 SYNCS.PHASECHK.TRANS64 P0, [R4+URZ+0x38880], R3 ;  /* 0x03888003040085a7 */ /* 0x000f24000800007f */
[----:B----4-:R-:W-:Y:S05]  /*12af0*/  @!P0 BRA `(.L_x_1918) ;  /* 0xfffffffc00f08947 */ /* 0x010fea000383ffff */
[----:B------:R-:W-:Y:S05]  /*12b00*/  BRA `(.L_x_1972) ;  /* 0xffffffd4009c7947 */ /* 0x000fea000383ffff */
.L_x_1924:
[----:B--2---:R2:W4:Y:S02]  /*12b10*/  SYNCS.PHASECHK.TRANS64.TRYWAIT P0, [R4+URZ+0x38840], R3 ;  /* 0x03884003040075a7 */ /* 0x004524000800017f */
[----:B----4-:R-:W-:Y:S05]  /*12b20*/  @!P0 NANOSLEEP.SYNCS 0x989680 ;  /* 0x009896800000895d */ /* 0x010fea0003900000 */
[----:B------:R-:W4:Y:S02]  /*12b30*/  @!P0 SYNCS.PHASECHK.TRANS64 P0, [R4+URZ+0x38840], R3 ;  /* 0x03884003040085a7 */ /* 0x000f24000800007f */
[----:B----4-:R-:W-:Y:S05]  /*12b40*/  @!P0 BRA `(.L_x_1924) ;  /* 0xfffffffc00f08947 */ /* 0x010fea000383ffff */
[----:B------:R-:W-:Y:S05]  /*12b50*/  BRA `(.L_x_1973) ;  /* 0xffffffd800607947 */ /* 0x000fea000383ffff */
.L_x_1931:
[----:B----4-:R-:W4:Y:S02]  /*12b60*/  LDL R3, [R1+0x4] ;  /* 0x0000040001037983 */ /* 0x010f240000100800 */
[----:B----4-:R4:W1:Y:S02]  /*12b70*/  SYNCS.PHASECHK.TRANS64.TRYWAIT P3, [R3+URZ+0x38870], R2 ;  /* 0x03887002030075a7 */ /* 0x010864000806017f */
[----:B-1----:R-:W-:Y:S05]  /*12b80*/  @!P3 NANOSLEEP.SYNCS 0x989680 ;  /* 0x009896800000b95d */ /* 0x002fea0003900000 */
[----:B------:R-:W1:Y:S02]  /*12b90*/  @!P3 SYNCS.PHASECHK.TRANS64 P3, [R3+URZ+0x38870], R2 ;  /* 0x038870020300b5a7 */ /* 0x000e64000806007f */
[----:B-1----:R-:W-:Y:S05]  /*12ba0*/  @!P3 BRA `(.L_x_1931) ;  /* 0xfffffffc00ecb947 */ /* 0x002fea000383ffff */
[----:B------:R-:W-:Y:S05]  /*12bb0*/  BRA `(.L_x_1974) ;  /* 0xffffffdc00407947 */ /* 0x000fea000383ffff */
.L_x_1933:
[----:B----4-:R-:W4:Y:S02]  /*12bc0*/  LDL R4, [R1+0x4] ;  /* 0x0000040001047983 */ /* 0x010f240000100800 */
[----:B----4-:R4:W1:Y:S02]  /*12bd0*/  SYNCS.PHASECHK.TRANS64.TRYWAIT P3, [R4+URZ+0x38860], R3 ;  /* 0x03886003040075a7 */ /* 0x010864000806017f */
[----:B-1----:R-:W-:Y:S05]  /*12be0*/  @!P3 NANOSLEEP.SYNCS 0x989680 ;  /* 0x009896800000b95d */ /* 0x002fea0003900000 */
[----:B------:R-:W1:Y:S02]  /*12bf0*/  @!P3 SYNCS.PHASECHK.TRANS64 P3, [R4+URZ+0x38860], R3 ;  /* 0x038860030400b5a7 */ /* 0x000e64000806007f */
[----:B-1----:R-:W-:Y:S05]  /*12c00*/  @!P3 BRA `(.L_x_1933) ;  /* 0xfffffffc00ecb947 */ /* 0x002fea000383ffff */
[----:B------:R-:W-:Y:S05]  /*12c10*/  BRA `(.L_x_1975) ;  /* 0xffffffdc00487947 */ /* 0x000fea000383ffff */
.L_x_1940:
[----:B--2---:R2:W3:Y:S02]  /*12c20*/  SYNCS.PHASECHK.TRANS64.TRYWAIT P0, [R3+URZ+0x38870], R0 ;  /* 0x03887000030075a7 */ /* 0x0044e4000800017f */
[----:B---3--:R-:W-:Y:S05]  /*12c30*/  @!P0 NANOSLEEP.SYNCS 0x989680 ;  /* 0x009896800000895d */ /* 0x008fea0003900000 */
[----:B------:R-:W3:Y:S02]  /*12c40*/  @!P0 SYNCS.PHASECHK.TRANS64 P0, [R3+URZ+0x38870], R0 ;  /* 0x03887000030085a7 */ /* 0x000ee4000800007f */
[----:B---3--:R-:W-:Y:S05]  /*12c50*/  @!P0 BRA `(.L_x_1940) ;  /* 0xfffffffc00f08947 */ /* 0x008fea000383ffff */
[----:B------:R-:W-:Y:S05]  /*12c60*/  BRA `(.L_x_1976) ;  /* 0xffffffe800387947 */ /* 0x000fea000383ffff */
.L_x_1942:
[----:B--2---:R2:W3:Y:S02]  /*12c70*/  SYNCS.PHASECHK.TRANS64.TRYWAIT P0, [R3+URZ+0x38860], R0 ;  /* 0x03886000030075a7 */ /* 0x0044e4000800017f */
[----:B---3--:R-:W-:Y:S05]  /*12c80*/  @!P0 NANOSLEEP.SYNCS 0x989680 ;  /* 0x009896800000895d */ /* 0x008fea0003900000 */
[----:B------:R-:W3:Y:S02]  /*12c90*/  @!P0 SYNCS.PHASECHK.TRANS64 P0, [R3+URZ+0x38860], R0 ;  /* 0x03886000030085a7 */ /* 0x000ee4000800007f */
[----:B---3--:R-:W-:Y:S05]  /*12ca0*/  @!P0 BRA `(.L_x_1942) ;  /* 0xfffffffc00f08947 */ /* 0x008fea000383ffff */
[----:B------:R-:W-:Y:S05]  /*12cb0*/  BRA `(.L_x_1977) ;  /* 0xffffffe800407947 */ /* 0x000fea000383ffff */
.L_x_1948:
[----:B-1----:R1:W2:Y:S02]  /*12cc0*/  SYNCS.PHASECHK.TRANS64.TRYWAIT P0, [R0+URZ+0x38820], R3 ;  /* 0x03882003000075a7 */ /* 0x0022a4000800017f */
[----:B--2---:R-:W-:Y:S05]  /*12cd0*/  @!P0 NANOSLEEP.SYNCS 0x989680 ;  /* 0x009896800000895d */ /* 0x004fea0003900000 */
[----:B------:R-:W2:Y:S02]  /*12ce0*/  @!P0 SYNCS.PHASECHK.TRANS64 P0, [R0+URZ+0x38820], R3 ;  /* 0x03882003000085a7 */ /* 0x000ea4000800007f */
[----:B--2---:R-:W-:Y:S05]  /*12cf0*/  @!P0 BRA `(.L_x_1948) ;  /* 0xfffffffc00f08947 */ /* 0x004fea000383ffff */
[----:B------:R-:W-:Y:S05]  /*12d00*/  BRA `(.L_x_1978) ;  /* 0xfffffff4006c7947 */ /* 0x000fea000383ffff */
.L_x_1949:
        /* <DEDUP_REMOVED lines=11> */
.L_x_1980:
[----:B------:R-:W-:Y:S05]  /*12dc0*/  BSYNC B0 ;  /* 0x0000000000007941 */ /* 0x000fea0003800000 */
.L_x_1979:
[----:B------:R-:W-:Y:S05]  /*12dd0*/  BRA `(.L_x_1981) ;  /* 0xfffffff400547947 */ /* 0x000fea000383ffff */
.L_x_1952:
[----:B------:R-:W-:Y:S01]  /*12de0*/  BSSY B1, `(.L_x_1982) ;  /* 0x0000006000017945 */ /* 0x000fe20003800000 */
[----:B------:R-:W-:-:S07]  /*12df0*/  IMAD.MOV.U32 R15, RZ, RZ, -0x1 ;  /* 0xffffffffff0f7424 */ /* 0x000fce00078e00ff */
[----:B-12---:R-:W-:Y:S05]  /*12e00*/  WARPSYNC.COLLECTIVE R15, `(.L_x_1983) ;  /* 0x000000000f0c7348 */ /* 0x006fea0003c00000 */
[----:B------:R-:W-:Y:S02]  /*12e10*/  ELECT P6, UR62, PT ;  /* 0x00000000003e782f */ /* 0x000fe400038c0000 */
[----:B------:R-:W-:Y:S01]  /*12e20*/  MOV R14, UR62 ;  /* 0x0000003e000e7c02 */ /* 0x000fe20008000f00 */
[----:B-12---:R-:W-:Y:S10]  /*12e30*/  ENDCOLLECTIVE ;  /* 0x000000000000791b */ /* 0x006ff40003800000 */
.L_x_1983:
[----:B------:R-:W-:Y:S05]  /*12e40*/  BSYNC B1 ;  /* 0x0000000000017941 */ /* 0x000fea0003800000 */
.L_x_1982:
[----:B------:R-:W-:Y:S05]  /*12e50*/  BRA `(.L_x_1984) ;  /* 0xfffffff4004c7947 */ /* 0x000fea000383ffff */
.L_x_1954:
[----:B-1----:R1:W2:Y:S02]  /*12e60*/  SYNCS.PHASECHK.TRANS64.TRYWAIT P1, [R6+URZ], R5 ;  /* 0x00000005060075a7 */ /* 0x0022a4000802017f */
[----:B--2---:R-:W-:Y:S05]  /*12e70*/  @!P1 NANOSLEEP.SYNCS 0x989680 ;  /* 0x009896800000995d */ /* 0x004fea0003900000 */
[----:B------:R-:W2:Y:S02]  /*12e80*/  @!P1 SYNCS.PHASECHK.TRANS64 P1, [R6+URZ], R5 ;  /* 0x00000005060095a7 */ /* 0x000ea4000802007f */
[----:B--2---:R-:W-:Y:S05]  /*12e90*/  @!P1 BRA `(.L_x_1954) ;  /* 0xfffffffc00f09947 */ /* 0x004fea000383ffff */
[----:B------:R-:W-:Y:S05]  /*12ea0*/  BRA `(.L_x_1985) ;  /* 0xfffffff400887947 */ /* 0x000fea000383ffff */
.L_x_1955:
[----:B--2---:R2:W3:Y:S02]  /*12eb0*/  SYNCS.PHASECHK.TRANS64.TRYWAIT P1, [R7+URZ], R2 ;  /* 0x00000002070075a7 */ /* 0x0044e4000802017f */
[----:B---3--:R-:W-:Y:S05]  /*12ec0*/  @!P1 NANOSLEEP.SYNCS 0x989680 ;  /* 0x009896800000995d */ /* 0x008fea0003900000 */
[----:B------:R-:W3:Y:S02]  /*12ed0*/  @!P1 SYNCS.PHASECHK.TRANS64 P1, [R7+URZ], R2 ;  /* 0x00000002070095a7 */ /* 0x000ee4000802007f */
[----:B---3--:R-:W-:Y:S05]  /*12ee0*/  @!P1 BRA `(.L_x_1955) ;  /* 0xfffffffc00f09947 */ /* 0x008fea000383ffff */
[----:B------:R-:W-:Y:S05]  /*12ef0*/  BRA `(.L_x_1986) ;  /* 0xfffffff4007c7947 */ /* 0x000fea000383ffff */
.L_x_1957:
[----:B---3--:R3:W4:Y:S02]  /*12f00*/  SYNCS.PHASECHK.TRANS64.TRYWAIT P1, [R4+URZ+0x38860], R5 ;  /* 0x03886005040075a7 */ /* 0x008724000802017f */
[----:B----4-:R-:W-:Y:S05]  /*12f10*/  @!P1 NANOSLEEP.SYNCS 0x989680 ;  /* 0x009896800000995d */ /* 0x010fea0003900000 */
[----:B------:R-:W4:Y:S02]  /*12f20*/  @!P1 SYNCS.PHASECHK.TRANS64 P1, [R4+URZ+0x38860], R5 ;  /* 0x03886005040095a7 */ /* 0x000f24000802007f */
[----:B----4-:R-:W-:Y:S05]  /*12f30*/  @!P1 BRA `(.L_x_1957) ;  /* 0xfffffffc00f09947 */ /* 0x010fea000383ffff */
[----:B------:R-:W-:Y:S05]  /*12f40*/  BRA `(.L_x_1987) ;  /* 0xfffffff400807947 */ /* 0x000fea000383ffff */
.L_x_1959:
[----:B----4-:R4:W1:Y:S02]  /*12f50*/  SYNCS.PHASECHK.TRANS64.TRYWAIT P1, [R3+URZ+0x38860], R2 ;  /* 0x03886002030075a7 */ /* 0x010864000802017f */
[----:B-1----:R-:W-:Y:S05]  /*12f60*/  @!P1 NANOSLEEP.SYNCS 0x989680 ;  /* 0x009896800000995d */ /* 0x002fea0003900000 */
[----:B------:R-:W1:Y:S02]  /*12f70*/  @!P1 SYNCS.PHASECHK.TRANS64 P1, [R3+URZ+0x38860], R2 ;  /* 0x03886002030095a7 */ /* 0x000e64000802007f */
[----:B-1----:R-:W-:Y:S05]  /*12f80*/  @!P1 BRA `(.L_x_1959) ;  /* 0xfffffffc00f09947 */ /* 0x002fea000383ffff */
[----:B------:R-:W-:Y:S05]  /*12f90*/  BRA `(.L_x_1988) ;  /* 0xfffffff400807947 */ /* 0x000fea000383ffff */
.L_x_1961:
[----:B------:R1:W1:Y:S02]  /*12fa0*/  SYNCS.PHASECHK.TRANS64.TRYWAIT P0, [R4+URZ+0x38880], R5 ;  /* 0x03888005040075a7 */ /* 0x000264000800017f */
[----:B-1----:R-:W-:Y:S05]  /*12fb0*/  @!P0 NANOSLEEP.SYNCS 0x989680 ;  /* 0x009896800000895d */ /* 0x002fea0003900000 */
[----:B------:R-:W1:Y:S02]  /*12fc0*/  @!P0 SYNCS.PHASECHK.TRANS64 P0, [R4+URZ+0x38880], R5 ;  /* 0x03888005040085a7 */ /* 0x000e64000800007f */
[----:B-1----:R-:W-:Y:S05]  /*12fd0*/  @!P0 BRA `(.L_x_1961) ;  /* 0xfffffffc00f08947 */ /* 0x002fea000383ffff */
[----:B------:R-:W-:Y:S05]  /*12fe0*/  BRA `(.L_x_1962) ;  /* 0xfffffff4007c7947 */ /* 0x000fea000383ffff */
.L_x_1989:
        /* <DEDUP_REMOVED lines=9> */
.L_x_12340:


//--------------------- .text._ZN7cutlass13device_kernelIN5flash11enable_sm90INS1_16FlashAttnFwdSm90INS1_25CollectiveMainloopFwdSm90ILi2EN4cute5tupleIJNS5_1CILi1EEES8_S8_EEENS6_IJNS7_ILi128EEESA_NS7_ILi256EEEEEELi256ENS_12float_e4m3_tEfNS_4arch4Sm90ELb1ELb0ELb1ELb1ELb0ELb0ELb0ELb1ELb1ELb0ELb0ELb0EEENS1_21CollectiveEpilogueFwdINS6_IJSA_SB_SA_EEES9_NS_10bfloat16_tESF_Li256ELb1ELb0ELb0ELb1EEENS1_36VarlenDynamicPersistentTileSchedulerILi128ELi128ELi256ELi128ELb0ELb0ELb1ELb1ELb1ELb1EEEEEEEEEvNT_6ParamsE --------------------------
	.section	.text._ZN7cutlass13device_kernelIN5flash11enable_sm90INS1_16FlashAttnFwdSm90INS1_25CollectiveMainloopFwdSm90ILi2EN4cute5tupleIJNS5_1CILi1EEES8_S8_EEENS6_IJNS7_ILi128EEESA_NS7_ILi256EEEEEELi256ENS_12float_e4m3_tEfNS_4arch4Sm90ELb1ELb0ELb1ELb1ELb0ELb0ELb0ELb1ELb1ELb0ELb0ELb0EEENS1_21CollectiveEpilogueFwdINS6_IJSA_SB_SA_EEES9_NS_10bfloat16_tESF_Li256ELb1ELb0ELb0ELb1EEENS1_36VarlenDynamicPersistentTileSchedulerILi128ELi128ELi256ELi128ELb0ELb0ELb1ELb1ELb1ELb1EEEEEEEEEvNT_6ParamsE,"ax",@progbits
	.align	128
.text._ZN7cutlass13device_kernelIN5flash11enable_sm90INS1_16FlashAttnFwdSm90INS1_25CollectiveMainloopFwdSm90ILi2EN4cute5tupleIJNS5_1CILi1EEES8_S8_EEENS6_IJNS7_ILi128EEESA_NS7_ILi256EEEEEELi256ENS_12float_e4m3_tEfNS_4arch4Sm90ELb1ELb0ELb1ELb1ELb0ELb0ELb0ELb1ELb1ELb0ELb0ELb0EEENS1_21CollectiveEpilogueFwdINS6_IJSA_SB_SA_EEES9_NS_10bfloat16_tESF_Li256ELb1ELb0ELb0ELb1EEENS1_36VarlenDynamicPersistentTileSchedulerILi128ELi128ELi256ELi128ELb0ELb0ELb1ELb1ELb1ELb1EEEEEEEEEvNT_6ParamsE:
        .type           _ZN7cutlass13device_kernelIN5flash11enable_sm90INS1_16FlashAttnFwdSm90INS1_25CollectiveMainloopFwdSm90ILi2EN4cute5tupleIJNS5_1CILi1EEES8_S8_EEENS6_IJNS7_ILi128EEESA_NS7_ILi256EEEEEELi256ENS_12float_e4m3_tEfNS_4arch4Sm90ELb1ELb0ELb1ELb1ELb0ELb0ELb0ELb1ELb1ELb0ELb0ELb0EEENS1_21CollectiveEpilogueFwdINS6_IJSA_SB_SA_EEES9_NS_10bfloat16_tESF_Li256ELb1ELb0ELb0ELb1EEENS1_36VarlenDynamicPersistentTileSchedulerILi128ELi128ELi256ELi128ELb0ELb0ELb1ELb1ELb1ELb1EEEEEEEEEvNT_6ParamsE,@function
        .size           _ZN7cutlass13device_kernelIN5flash11enable_sm90INS1_16FlashAttnFwdSm90INS1_25CollectiveMainloopFwdSm90ILi2EN4cute5tupleIJNS5_1CILi1EEES8_S8_EEENS6_IJNS7_ILi128EEESA_NS7_ILi256EEEEEELi256ENS_12float_e4m3_tEfNS_4arch4Sm90ELb1ELb0ELb1ELb1ELb0ELb0ELb0ELb1ELb1ELb0ELb0ELb0EEENS1_21CollectiveEpilogueFwdINS6_IJSA_SB_SA_EEES9_NS_10bfloat16_tESF_Li256ELb1ELb0ELb0ELb1EEENS1_36VarlenDynamicPersistentTileSchedulerILi128ELi128ELi256ELi128ELb0ELb0ELb1ELb1ELb1ELb1EEEEEEEEEvNT_6ParamsE,(.L_x_12341 - _ZN7cutlass13device_kernelIN5flash11enable_sm90INS1_16FlashAttnFwdSm90INS1_25CollectiveMainloopFwdSm90ILi2EN4cute5tupleIJNS5_1CILi1EEES8_S8_EEENS6_IJNS7_ILi128EEESA_NS7_ILi256EEEEEELi256ENS_12float_e4m3_tEfNS_4arch4Sm90ELb1ELb0ELb1ELb1ELb0ELb0ELb0ELb1ELb1ELb0ELb0ELb0EEENS1_21CollectiveEpilogueFwdINS6_IJSA_SB_SA_EEES9_NS_10bfloat16_tESF_Li256ELb1ELb0ELb0ELb1EEENS1_36VarlenDynamicPersistentTileSchedulerILi128ELi128ELi256ELi128ELb0ELb0ELb1ELb1ELb1ELb1EEEEEEEEEvNT_6ParamsE)
        .other          _ZN7cutlass13device_kernelIN5flash11enable_sm90INS1_16FlashAttnFwdSm90INS1_25CollectiveMainloopFwdSm90ILi2EN4cute5tupleIJNS5_1CILi1EEES8_S8_EEENS6_IJNS7_ILi128EEESA_NS7_ILi256EEEEEELi256ENS_12float_e4m3_tEfNS_4arch4Sm90ELb1ELb0ELb1ELb1ELb0ELb0ELb0ELb1ELb1ELb0ELb0ELb0EEENS1_21CollectiveEpilogueFwdINS6_IJSA_SB_SA_EEES9_NS_10bfloat16_tESF_Li256ELb1ELb0ELb0ELb1EEENS1_36VarlenDynamicPersistentTileSchedulerILi128ELi128ELi256ELi128ELb0ELb0ELb1ELb1ELb1ELb1EEEEEEEEEvNT_6ParamsE,@"STO_CUDA_ENTRY STV_DEFAULT"
_ZN7cutlass13device_kernelIN5flash11enable_sm90INS1_16FlashAttnFwdSm90INS1_25CollectiveMainloopFwdSm90ILi2EN4cute5tupleIJNS5_1CILi1EEES8_S8_EEENS6_IJNS7_ILi128EEESA_NS7_ILi256EEEEEELi256ENS_12float_e4m3_tEfNS_4arch4Sm90ELb1ELb0ELb1ELb1ELb0ELb0ELb0ELb1ELb1ELb0ELb0ELb0EEENS1_21CollectiveEpilogueFwdINS6_IJSA_SB_SA_EEES9_NS_10bfloat16_tESF_Li256ELb1ELb0ELb0ELb1EEENS1_36VarlenDynamicPersistentTileSchedulerILi128ELi128ELi256ELi128ELb0ELb0ELb1ELb1ELb1ELb1EEEEEEEEEvNT_6ParamsE:
        /* <DEDUP_REMOVED lines=21> */
.L_x_1991:
[----:B------:R-:W-:Y:S05]  /*0150*/  BSYNC B0 ;  /* 0x0000000000007941 */ /* 0x000fea0003800000 */
.L_x_1990:
        /* <DEDUP_REMOVED lines=41> */
.L_x_1992:
        /* <DEDUP_REMOVED lines=22> */
.L_x_1993:
        /* <DEDUP_REMOVED lines=18> */
.L_x_1994:
        /* <DEDUP_REMOVED lines=22> */
.L_x_1995:
        /* <DEDUP_REMOVED lines=22> */
.L_x_1996:
[----:B------:R-:W-:Y:S01]  /*0930*/  PLOP3.LUT P0, PT, PT, PT, UP0, 0x80, 0x0 ;  /* 0x000000000000781c */ /* 0x000fe20003f0f008 */
[----:B------:R-:W-:Y:S01]  /*0940*/  UMOV UR40, 0x1 ;  /* 0x0000000100287882 */ /* 0x000fe20000000000 */
[----:B------:R-:W-:Y:S01]  /*0950*/  NOP ;  /* 0x0000000000007918 */ /* 0x000fe20000000000 */
[----:B------:R-:W-:Y:S01]  /*0960*/  USEL UR40, UR40, 0x2, !UP0 ;  /* 0x0000000228287887 */ /* 0x000fe2000c000000 */
[----:B------:R-:W-:Y:S01]  /*0970*/  ULDC.64 UR48, c[0x0][0x208] ;  /* 0x0000820000307ab9 */ /* 0x000fe20000000a00 */
[----:B012-4-:R-:W-:Y:S08]  /*0980*/  BAR.SYNC.DEFER_BLOCKING 0x0 ;  /* 0x0000000000007b1d */ /* 0x017ff00000010000 */
[----:B------:R-:W-:Y:S05]  /*0990*/  @!P0 BRA `(.L_x_1997) ;  /* 0x000000ec00988947 */ /* 0x000fea0003800000 */
.L_x_1998:
        /* <DEDUP_REMOVED lines=29> */
[----:B------:R-:W-:-:S03]  /*0b70*/  SHF.R.S32.HI R233, RZ, 0x7, R2 ;  /* 0x00000007ffe97819 */ /* 0x000fc60000011402 */
[----:B------:R-:W-:Y:S01]  /*0b80*/  IMAD.IADD R232, R235, 0x1, -R232 ;  /* 0x00000001ebe87824 */ /* 0x000fe200078e0ae8 */
[----:B------:R-:W-:-:S04]  /*0b90*/  LEA.HI R2, R2, R233, RZ, 0x1 ;  /* 0x000000e902027211 */ /* 0x000fc800078f08ff */
[----:B------:R-:W-:Y:S02]  /*0ba0*/  SHF.R.S32.HI R7, RZ, 0x1f, R232 ;  /* 0x0000001fff077819 */ /* 0x000fe400000114e8 */
[----:B------:R-:W-:Y:S02]  /*0bb0*/  LOP3.LUT R2, R2, 0x3fffffe, RZ, 0xc0, !PT ;  /* 0x03fffffe02027812 */ /* 0x000fe400078ec0ff */
[CC--:B------:R-:W-:Y:S02]  /*0bc0*/  LEA.HI R8, R7.reuse, R232.reuse, RZ, 0x2 ;  /* 0x000000e807087211 */ /* 0x0c0fe400078f10ff */
[----:B------:R-:W-:Y:S01]  /*0bd0*/  LEA.HI R7, R7, R232, RZ, 0x5 ;  /* 0x000000e807077211 */ /* 0x000fe200078f28ff */
[----:B------:R-:W-:Y:S01]  /*0be0*/  IMAD.IADD R22, R233, 0x1, -R2 ;  /* 0x00000001e9167824 */ /* 0x000fe200078e0a02 */
[--C-:B------:R-:W-:Y:S02]  /*0bf0*/  SHF.R.S32.HI R5, RZ, 0x2, R8.reuse ;  /* 0x00000002ff057819 */ /* 0x100fe40000011408 */
[----:B------:R-:W-:-:S02]  /*0c00*/  SHF.R.S32.HI R4, RZ, 0x1f, R8 ;  /* 0x0000001fff047819 */ /* 0x000fc40000011408 */
[----:B------:R-:W-:Y:S02]  /*0c10*/  SHF.R.S32.HI R7, RZ, 0x5, R7 ;  /* 0x00000005ff077819 */ /* 0x000fe40000011407 */
[----:B------:R-:W-:Y:S02]  /*0c20*/  LEA.HI R4, R4, R5, RZ, 0x3 ;  /* 0x0000000504047211 */ /* 0x000fe400078f18ff */
[----:B------:R-:W-:Y:S02]  /*0c30*/  LOP3.LUT R17, R8, 0x7ffffffc, RZ, 0xc0, !PT ;  /* 0x7ffffffc08117812 */ /* 0x000fe400078ec0ff */
[----:B------:R-:W-:Y:S02]  /*0c40*/  LOP3.LUT R6, R4, 0xfffffff8, RZ, 0xc0, !PT ;  /* 0xfffffff804067812 */ /* 0x000fe400078ec0ff */
[-C--:B------:R-:W-:Y:S01]  /*0c50*/  LEA.HI R4, R0, R235.reuse, RZ, 0x5 ;  /* 0x000000eb00047211 */ /* 0x080fe200078f28ff */
[----:B------:R-:W-:Y:S01]  /*0c60*/  IMAD.IADD R17, R232, 0x1, -R17 ;  /* 0x00000001e8117824 */ /* 0x000fe200078e0a11 */
[----:B------:R-:W-:Y:S01]  /*0c70*/  LEA.HI R0, R0, R235, RZ, 0x3 ;  /* 0x000000eb00007211 */ /* 0x000fe200078f18ff */
[----:B------:R-:W-:Y:S01]  /*0c80*/  IMAD.IADD R10, R5, 0x1, -R6 ;  /* 0x00000001050a7824 */ /* 0x000fe200078e0a06 */
[----:B------:R-:W-:Y:S01]  /*0c90*/  SHF.R.S32.HI R6, RZ, 0x4, R3 ;  /* 0x00000004ff067819 */ /* 0x000fe20000011403 */
[----:B------:R-:W-:Y:S01]  /*0ca0*/  IMAD.SHL.U32 R5, R4, 0x20, RZ ;  /* 0x0000002004057824 */ /* 0x000fe200078e00ff */
[----:B------:R-:W-:Y:S01]  /*0cb0*/  LOP3.LUT R4, R3, 0x3fffff0, RZ, 0xc0, !PT ;  /* 0x03fffff003047812 */ /* 0x000fe200078ec0ff */
[----:B------:R-:W-:Y:S01]  /*0cc0*/  IMAD R7, R7, 0x10, R10 ;  /* 0x0000001007077824 */ /* 0x000fe200078e020a */
[----:B------:R-:W-:-:S02]  /*0cd0*/  LEA.HI R3, R3, R6, RZ, 0x1 ;  /* 0x0000000603037211 */ /* 0x000fc400078f08ff */
[----:B------:R-:W-:Y:S01]  /*0ce0*/  LOP3.LUT R5, R5, 0xfffffc00, RZ, 0xc0, !PT ;  /* 0xfffffc0005057812 */ /* 0x000fe200078ec0ff */
[----:B------:R-:W-:Y:S01]  /*0cf0*/  IMAD.IADD R4, R235, 0x1, -R4 ;  /* 0x00000001eb047824 */ /* 0x000fe200078e0a04 */
[----:B------:R-:W-:Y:S01]  /*0d00*/  LOP3.LUT R3, R3, 0x1ffffffe, RZ, 0xc0, !PT ;  /* 0x1ffffffe03037812 */ /* 0x000fe200078ec0ff */
[----:B------:R-:W-:Y:S01]  /*0d10*/  IMAD R22, R22, 0x40, R7 ;  /* 0x0000004016167824 */ /* 0x000fe200078e0207 */
[----:B------:R-:W-:Y:S01]  /*0d20*/  LOP3.LUT R2, R0, 0x1ffffff8, RZ, 0xc0, !PT ;  /* 0x1ffffff800027812 */ /* 0x000fe200078ec0ff */
[----:B------:R-:W-:Y:S01]  /*0d30*/  IMAD R4, R4, 0x40, R5 ;  /* 0x0000004004047824 */ /* 0x000fe200078e0205 */
[----:B------:R-:W-:Y:S01]  /*0d40*/  SHF.R.S32.HI R18, RZ, 0x3, R0 ;  /* 0x00000003ff127819 */ /* 0x000fe20000011400 */
[----:B------:R-:W-:Y:S02]  /*0d50*/  IMAD.IADD R3, R6, 0x1, -R3 ;  /* 0x0000000106037824 */ /* 0x000fe400078e0a03 */
[----:B------:R-:W-:Y:S02]  /*0d60*/  IMAD.IADD R2, R235, 0x1, -R2 ;  /* 0x00000001eb027824 */ /* 0x000fe400078e0a02 */
[----:B------:R-:W-:-:S02]  /*0d70*/  IMAD R234, R3, 0x8, R4 ;  /* 0x0000000803ea7824 */ /* 0x000fc400078e0204 */
[----:B------:R-:W-:-:S07]  /*0d80*/  IMAD.SHL.U32 R16, R2, 0x8, RZ ;  /* 0x0000000802107824 */ /* 0x000fce00078e00ff */
.L_x_2055:
[----:B0-----:R-:W0:Y:S01]  /*0d90*/  LDC.64 R2, c[0x0][0xc60] ;  /* 0x00031800ff027b82 */ /* 0x001e220000000a00 */
[----:B------:R-:W-:Y:S01]  /*0da0*/  ULDC.64 UR4, c[0x0][0xa28] ;  /* 0x00028a0000047ab9 */ /* 0x000fe20000000a00 */
[----:B------:R-:W-:Y:S01]  /*0db0*/  ULDC.64 UR6, c[0x0][0xa18] ;  /* 0x0002860000067ab9 */ /* 0x000fe20000000a00 */
[----:B------:R-:W-:Y:S01]  /*0dc0*/  ULDC.64 UR8, c[0x0][0xa20] ;  /* 0x0002880000087ab9 */ /* 0x000fe20000000a00 */
        /* <DEDUP_REMOVED lines=10> */
[----:B------:R-:W-:-:S04]  /*0e70*/  @UP0 ULEA UR4, UP2, UR36, UR4, 0x2 ;  /* 0x0000000424040291 */ /* 0x000fc8000f84103f */
[----:B------:R-:W-:Y:S02]  /*0e80*/  @UP0 ULEA.HI.X UR5, UR36, UR5, UR37, 0x2, UP2 ;  /* 0x0000000524050291 */ /* 0x000fe400090f1425 */
[----:B------:R-:W-:Y:S01]  /*0e90*/  @UP1 ULEA UR6, UP0, UR36, UR6, 0x2 ;  /* 0x0000000624061291 */ /* 0x000fe2000f80103f */
[----:B------:R-:W-:-:S03]  /*0ea0*/  IMAD.U32 R2, RZ, RZ, UR4 ;  /* 0x00000004ff027e24 */ /* 0x000fc6000f8e00ff */
[----:B------:R-:W-:Y:S01]  /*0eb0*/  @UP1 ULEA.HI.X UR7, UR36, UR7, UR37, 0x2, UP0 ;  /* 0x0000000724071291 */ /* 0x000fe200080f1425 */
[----:B------:R-:W-:Y:S01]  /*0ec0*/  IMAD.U32 R3, RZ, RZ, UR5 ;  /* 0x00000005ff037e24 */ /* 0x000fe2000f8e00ff */
[----:B------:R-:W-:Y:S01]  /*0ed0*/  ULDC.64 UR4, c[0x0][0x3f8] ;  /* 0x0000fe0000047ab9 */ /* 0x000fe20000000a00 */
[----:B---345:R-:W-:-:S03]  /*0ee0*/  IMAD.U32 R4, RZ, RZ, UR6 ;  /* 0x00000006ff047e24 */ /* 0x038fc6000f8e00ff */
[----:B------:R-:W-:Y:S01]  /*0ef0*/  IMAD.U32 R5, RZ, RZ, UR7 ;  /* 0x00000007ff057e24 */ /* 0x000fe2000f8e00ff */
[----:B------:R-:W2:Y:S01]  /*0f00*/  @P0 LDG.E R2, desc[UR48][R2.64] ;  /* 0x0000003002020981 */ /* 0x000ea2000c1e1900 */
[----:B------:R-:W-:Y:S01]  /*0f10*/  UISETP.NE.U32.AND UP0, UPT, UR4, URZ, UPT ;  /* 0x0000003f0400728c */ /* 0x000fe2000bf05070 */
[----:B------:R-:W-:Y:S01]  /*0f20*/  ISETP.NE.U32.AND P1, PT, RZ, UR8, PT ;  /* 0x00000008ff007c0c */ /* 0x000fe2000bf25070 */
[----:B------:R-:W-:Y:S01]  /*0f30*/  ULDC UR6, c[0x0][0x2e0] ;  /* 0x0000b80000067ab9 */ /* 0x000fe20000000800 */
[----:B------:R-:W3:Y:S01]  /*0f40*/  @P2 LDG.E R4, desc[UR48][R4.64] ;  /* 0x0000003004042981 */ /* 0x000ee2000c1e1900 */
[----:B------:R-:W-:Y:S01]  /*0f50*/  UISETP.NE.AND.EX UP0, UPT, UR5, URZ, UPT, UP0 ;  /* 0x0000003f0500728c */ /* 0x000fe2000bf05300 */
[----:B------:R-:W-:Y:S01]  /*0f60*/  ISETP.NE.AND.EX P1, PT, RZ, UR9, PT, P1 ;  /* 0x00000009ff007c0c */ /* 0x000fe2000bf25310 */
[----:B------:R-:W-:Y:S01]  /*0f70*/  ULDC UR4, c[0x0][0x404] ;  /* 0x0001010000047ab9 */ /* 0x000fe20000000800 */
[----:B------:R-:W-:Y:S01]  /*0f80*/  UMOV UR51, URZ ;  /* 0x0000003f00337c82 */ /* 0x000fe20008000000 */
[----:B------:R-:W-:Y:S01]  /*0f90*/  USEL UR4, UR4, 0x1, UP0 ;  /* 0x0000000104047887 */ /* 0x000fe20008000000 */
[----:B------:R-:W-:-:S03]  /*0fa0*/  ULDC UR52, c[0x0][0x288] ;  /* 0x0000a20000347ab9 */ /* 0x000fc60000000800 */
[----:B------:R-:W-:Y:S01]  /*0fb0*/  UIMAD UR6, UR4, UR6, URZ ;  /* 0x00000006040672a4 */ /* 0x000fe2000f8e023f */
[----:B--2---:R-:W-:Y:S02]  /*0fc0*/  @P0 R2UR UR51, R2 ;  /* 0x00000000023302ca */ /* 0x004fe400000e0000 */
[----:B---3--:R-:W-:Y:S01]  /*0fd0*/  @P2 R2UR UR52, R4 ;  /* 0x00000000043422ca */ /* 0x008fe200000e0000 */
[----:B-1----:R-:W-:-:S14]  /*0fe0*/  @P2 BRA `(.L_x_1999) ;  /* 0x0000000000342947 */ /* 0x002fdc0003800000 */
        /* <DEDUP_REMOVED lines=13> */
.L_x_1999:
[----:B------:R-:W-:Y:S01]  /*10c0*/  UMOV UR42, UR53 ;  /* 0x00000035002a7c82 */ /* 0x000fe20008000000 */
[----:B------:R-:W-:Y:S01]  /*10d0*/  UMOV UR38, UR44 ;  /* 0x0000002c00267c82 */ /* 0x000fe20008000000 */
[----:B------:R-:W-:Y:S05]  /*10e0*/  @!P1 BRA `(.L_x_2000) ;  /* 0x00000000001c9947 */ /* 0x000fea0003800000 */
[----:B------:R-:W-:-:S04]  /*10f0*/  ULEA UR4, UP0, UR36, UR8, 0x2 ;  /* 0x0000000824047291 */ /* 0x000fc8000f80103f */
[----:B------:R-:W-:Y:S02]  /*1100*/  ULEA.HI.X UR5, UR36, UR9, UR37, 0x2, UP0 ;  /* 0x0000000924057291 */ /* 0x000fe400080f1425 */
[----:B------:R-:W-:-:S04]  /*1110*/  IMAD.U32 R2, RZ, RZ, UR4 ;  /* 0x00000004ff027e24 */ /* 0x000fc8000f8e00ff */
[----:B------:R-:W-:-:S05]  /*1120*/  IMAD.U32 R3, RZ, RZ, UR5 ;  /* 0x00000005ff037e24 */ /* 0x000fca000f8e00ff */
[----:B------:R-:W2:Y:S02]  /*1130*/  LDG.E R2, desc[UR48][R2.64] ;  /* 0x0000003002027981 */ /* 0x000ea4000c1e1900 */
[----:B--2---:R-:W-:Y:S01]  /*1140*/  R2UR UR6, R2 ;  /* 0x00000000020672ca */ /* 0x004fe200000e0000 */
[----:B------:R-:W-:-:S14]  /*1150*/  BRA `(.L_x_2001) ;  /* 0x0000000000347947 */ /* 0x000fdc0003800000 */
.L_x_2000:
        /* <DEDUP_REMOVED lines=13> */
.L_x_2001:
[----:B------:R-:W-:Y:S01]  /*1230*/  UIADD3 UR51, -UR51, UR6, URZ ;  /* 0x0000000633337290 */ /* 0x000fe2000fffe13f */
[----:B------:R-:W-:Y:S01]  /*1240*/  PLOP3.LUT P0, PT, PT, PT, PT, 0x80, 0x0 ;  /* 0x000000000000781c */ /* 0x000fe20003f0f070 */
[----:B------:R-:W-:Y:S01]  /*1250*/  ULDC UR4, c[0x0][0x428] ;  /* 0x00010a0000047ab9 */ /* 0x000fe20000000800 */
[----:B------:R-:W-:Y:S01]  /*1260*/  IMAD.MOV.U32 R0, RZ, RZ, RZ ;  /* 0x000000ffff007224 */ /* 0x000fe200078e00ff */
[----:B------:R-:W-:Y:S01]  /*1270*/  UIADD3 UR5, UR51, 0xff, -UR52 ;  /* 0x000000ff33057890 */ /* 0x000fe2000fffe834 */
[----:B------:R-:W-:Y:S01]  /*1280*/  IMAD.MOV.U32 R2, RZ, RZ, RZ ;  /* 0x000000ffff027224 */ /* 0x000fe200078e00ff */
[----:B------:R-:W-:Y:S01]  /*1290*/  UISETP.NE.AND UP0, UPT, UR4, 0x1, UPT ;  /* 0x000000010400788c */ /* 0x000fe2000bf05270 */
[----:B------:R-:W-:Y:S01]  /*12a0*/  IMAD.MOV.U32 R151, RZ, RZ, RZ ;  /* 0x000000ffff977224 */ /* 0x000fe200078e00ff */
[----:B------:R-:W-:Y:S01]  /*12b0*/  UIADD3 UR4, UR51, 0x7f, URZ ;  /* 0x0000007f33047890 */ /* 0x000fe2000fffe03f */
[----:B------:R-:W-:Y:S01]  /*12c0*/  CS2R R30, SRZ ;  /* 0x00000000001e7805 */ /* 0x000fe2000001ff00 */
[----:B------:R-:W-:Y:S01]  /*12d0*/  ULEA UR6, UR53, UR5, 0x7 ;  /* 0x0000000535067291 */ /* 0x000fe2000f8e383f */
[----:B------:R-:W-:Y:S01]  /*12e0*/  CS2R R124, SRZ ;  /* 0x00000000007c7805 */ /* 0x000fe2000001ff00 */
[----:B------:R-:W-:Y:S01]  /*12f0*/  USHF.R.S32.HI UR5, URZ, 0x1f, UR4 ;  /* 0x0000001f3f057899 */ /* 0x000fe20008011404 */
        /* <DEDUP_REMOVED lines=11> */
[----:B------:R-:W-:Y:S01]  /*13b0*/  @UP0 ULDC UR4, c[0x0][0x42c] ;  /* 0x00010b0000040ab9 */ /* 0x000fe20000000800 */
[----:B------:R-:W-:Y:S01]  /*13c0*/  @UP0 ULDC UR6, c[0x0][0x430] ;  /* 0x00010c0000060ab9 */ /* 0x000fe20000000800 */
[----:B------:R-:W-:Y:S01]  /*13d0*/  UISETP.LT.AND UP1, UPT, UR5, UR7, UPT ;  /* 0x000000070500728c */ /* 0x000fe2000bf21270 */
[----:B------:R-:W-:-:S02]  /*13e0*/  CS2R R46, SRZ ;  /* 0x00000000002e7805 */ /* 0x000fc4000001ff00 */
[----:B------:R-:W-:Y:S02]  /*13f0*/  CS2R R108, SRZ ;  /* 0x00000000006c7805 */ /* 0x000fe4000001ff00 */
[----:B------:R-:W-:Y:S01]  /*1400*/  CS2R R104, SRZ ;  /* 0x0000000000687805 */ /* 0x000fe2000001ff00 */
[----:B------:R-:W-:Y:S01]  /*1410*/  USEL UR54, UR5, UR7, UP1 ;  /* 0x0000000705367287 */ /* 0x000fe20008800000 */
[----:B------:R-:W-:Y:S01]  /*1420*/  CS2R R50, SRZ ;  /* 0x0000000000327805 */ /* 0x000fe2000001ff00 */
[----:B------:R-:W-:Y:S01]  /*1430*/  UIMAD.WIDE.U32 UR4, UR44, UR4, URZ ;  /* 0x000000042c0472a5 */ /* 0x000fe2000f8e003f */
[----:B------:R-:W-:Y:S01]  /*1440*/  CS2R R54, SRZ ;  /* 0x0000000000367805 */ /* 0x000fe2000001ff00 */
[----:B------:R-:W-:Y:S01]  /*1450*/  UISETP.GE.AND UP1, UPT, UR54, 0x1, UPT ;  /* 0x000000013600788c */ /* 0x000fe2000bf26270 */
[----:B------:R-:W-:Y:S01]  /*1460*/  CS2R R100, SRZ ;  /* 0x0000000000647805 */ /* 0x000fe2000001ff00 */
[----:B------:R-:W-:Y:S01]  /*1470*/  @UP0 USHF.R.U32.HI UR44, URZ, UR6, UR5 ;  /* 0x000000063f2c0299 */ /* 0x000fe20008011605 */
[----:B------:R-:W-:-:S02]  /*1480*/  CS2R R96, SRZ ;  /* 0x0000000000607805 */ /* 0x000fc4000001ff00 */
[----:B------:R-:W-:Y:S02]  /*1490*/  CS2R R58, SRZ ;  /* 0x00000000003a7805 */ /* 0x000fe4000001ff00 */
[----:B------:R-:W-:Y:S02]  /*14a0*/  CS2R R62, SRZ ;  /* 0x00000000003e7805 */ /* 0x000fe4000001ff00 */
[----:B------:R-:W-:Y:S02]  /*14b0*/  PLOP3.LUT P1, PT, PT, PT, UP1, 0x80, 0x0 ;  /* 0x000000000000781c */ /* 0x000fe40003f2f018 */
        /* <DEDUP_REMOVED lines=79> */
.L_x_2003:
        /* <DEDUP_REMOVED lines=10> */
[----:B------:R-:W-:Y:S02]  /*1a50*/  @UP0 ULDC.64 UR16, c[0x0][0x9a8] ;  /* 0x00026a0000100ab9 */ /* 0x000fe40000000a00 */
[----:B------:R-:W-:Y:S01]  /*1a60*/  @UP1 ULDC.64 UR10, c[0x0][0x9b8] ;  /* 0x00026e00000a1ab9 */ /* 0x000fe20000000a00 */
[----:B------:R-:W-:Y:S02]  /*1a70*/  @UP0 UIMAD UR8, UR37, UR16, URZ ;  /* 0x00000010250802a4 */ /* 0x000fe4000f8e023f */
[----:B------:R-:W-:Y:S02]  /*1a80*/  @UP1 UIMAD UR9, UR37, UR10, URZ ;  /* 0x0000000a250912a4 */ /* 0x000fe4000f8e023f */
[----:B------:R-:W-:Y:S02]  /*1a90*/  @UP0 UIMAD.WIDE.U32 UR14, UR36, UR16, URZ ;  /* 0x00000010240e02a5 */ /* 0x000fe4000f8e003f */
[----:B------:R-:W-:Y:S02]  /*1aa0*/  @UP0 UIMAD UR17, UR36, UR17, UR8 ;  /* 0x00000011241102a4 */ /* 0x000fe4000f8e0208 */
[----:B------:R-:W-:-:S02]  /*1ab0*/  @UP0 USHF.R.S32.HI UR16, URZ, 0x1f, UR44 ;  /* 0x0000001f3f100899 */ /* 0x000fc4000801142c */
[----:B------:R-:W-:Y:S02]  /*1ac0*/  @UP1 UIMAD UR18, UR36, UR11, UR9 ;  /* 0x0000000b241212a4 */ /* 0x000fe4000f8e0209 */
[----:B------:R-:W-:Y:S02]  /*1ad0*/  @UP1 USHF.R.S32.HI UR19, URZ, 0x1f, UR44 ;  /* 0x0000001f3f131899 */ /* 0x000fe4000801142c */
[----:B------:R-:W-:Y:S01]  /*1ae0*/  @UP1 UIMAD.WIDE.U32 UR12, UR36, UR10, URZ ;  /* 0x0000000a240c12a5 */ /* 0x000fe2000f8e003f */
[----:B------:R-:W-:Y:S02]  /*1af0*/  @UP0 ULDC.64 UR8, c[0x0][0x9b0] ;  /* 0x00026c0000080ab9 */ /* 0x000fe40000000a00 */
        /* <DEDUP_REMOVED lines=33> */
.L_x_2144:
[----:B------:R-:W-:Y:S05]  /*1d10*/  @!P0 BRA `(.L_x_2005) ;  /* 0x0000000000048947 */ /* 0x000fea0003800000 */
[----:B------:R-:W-:Y:S01]  /*1d20*/  BPT.TRAP 0x1 ;  /* 0x000000040000795c */ /* 0x000fe20000300000 */
.L_x_2005:
[----:B------:R-:W-:Y:S02]  /*1d30*/  IMAD.U32 R2, RZ, RZ, UR55 ;  /* 0x00000037ff027e24 */ /* 0x000fe4000f8e00ff */
[----:B0-----:R-:W-:-:S03]  /*1d40*/  IMAD.U32 R3, RZ, RZ, UR45 ;  /* 0x0000002dff037e24 */ /* 0x001fc6000f8e00ff */
[----:B------:R-:W-:Y:S02]  /*1d50*/  LEA R2, R2, UR41, 0x3 ;  /* 0x0000002902027c11 */ /* 0x000fe4000f8e18ff */
[----:B------:R-:W-:-:S04]  /*1d60*/  SHF.L.U32 R3, R3, 0x1f, RZ ;  /* 0x0000001f03037819 */ /* 0x000fc800000006ff */
[----:B------:R0:W1:Y:S01]  /*1d70*/  SYNCS.PHASECHK.TRANS64.TRYWAIT P2, [R2+URZ+0x38830], R3 ;  /* 0x03883003020075a7 */ /* 0x000062000804017f */
[----:B------:R-:W-:Y:S05]  /*1d80*/  @!P0 BRA `(.L_x_2006) ;  /* 0x0000000000048947 */ /* 0x000fea0003800000 */
[----:B------:R-:W-:Y:S01]  /*1d90*/  BPT.TRAP 0x1 ;  /* 0x000000040000795c */ /* 0x000fe20000300000 */
.L_x_2006:
[----:B------:R-:W2:Y:S01]  /*1da0*/  S2R R4, SR_TID.X ;  /* 0x0000000000047919 */ /* 0x000ea20000002100 */
[----:B------:R-:W-:Y:S01]  /*1db0*/  IMAD.MOV.U32 R151, RZ, RZ, RZ ;  /* 0x000000ffff977224 */ /* 0x000fe200078e00ff */
[----:B--2---:R-:W-:Y:S01]  /*1dc0*/  LOP3.LUT P1, RZ, R4, 0x7f, RZ, 0xc0, !PT ;  /* 0x0000007f04ff7812 */ /* 0x004fe2000782c0ff */
[----:B-1----:R-:W-:-:S12]  /*1dd0*/  @P2 BRA `(.L_x_2007) ;  /* 0x0000000000082947 */ /* 0x002fd80003800000 */
[----:B------:R-:W1:Y:S02]  /*1de0*/  SYNCS.PHASECHK.TRANS64.TRYWAIT P2, [R2+URZ+0x38830], R3 ;  /* 0x03883003020075a7 */ /* 0x000e64000804017f */
[----:B-1----:R-:W-:Y:S05]  /*1df0*/  @!P2 BRA `(.L_x_2008) ;  /* 0x0000013000d4a947 */ /* 0x002fea0003800000 */
.L_x_2007:
[----:B------:R-:W-:Y:S05]  /*1e00*/  WARPSYNC.ALL ;  /* 0x0000000000007948 */ /* 0x000fea0003800000 */
[----:B------:R-:W-:Y:S01]  /*1e10*/  UIADD3 UR4, UR41, 0x28400, URZ ;  /* 0x0002840029047890 */ /* 0x000fe2000fffe03f */
[----:B------:R-:W-:Y:S01]  /*1e20*/  WARPGROUP.ARRIVE ;  /* 0x00000000000079c5 */ /* 0x000fe20000000000 */
[----:B------:R-:W-:Y:S01]  /*1e30*/  ULOP3.LUT UR32, UR56, 0x10000, URZ, 0xfc, !UPT ;  /* 0x0001000038207892 */ /* 0x000fe2000f8efc3f */
[----:B01----:R-:W-:Y:S01]  /*1e40*/  @!P1 VIADD R2, R2, 0x38840 ;  /* 0x0003884002029836 */ /* 0x003fe20000000000 */
[----:B------:R-:W-:Y:S01]  /*1e50*/  USHF.R.U32.HI UR4, URZ, 0x4, UR4 ;  /* 0x000000043f047899 */ /* 0x000fe20008011604 */
[--C-:B------:R-:W-:Y:S01]  /*1e60*/  IMAD.MOV.U32 R150, RZ, RZ, R151.reuse ;  /* 0x000000ffff967224 */ /* 0x100fe200078e0097 */
[----:B------:R-:W-:Y:S01]  /*1e70*/  UMOV UR33, 0x40000040 ;  /* 0x4000004000217882 */ /* 0x000fe20000000000 */
[----:B------:R-:W-:Y:S01]  /*1e80*/  UMOV UR35, 0x40000040 ;  /* 0x4000004000237882 */ /* 0x000fe20000000000 */
[----:B------:R-:W-:Y:S01]  /*1e90*/  ULOP3.LUT UR4, UR4, 0x3fff, URZ, 0xc0, !UPT ;  /* 0x00003fff04047892 */ /* 0x000fe2000f8ec03f */
[----:B------:R-:W-:Y:S01]  /*1ea0*/  @!P1 PRMT R2, RZ, 0x654, R2 ;  /* 0x00000654ff029816 */ /* 0x000fe20000000002 */
        /* <DEDUP_REMOVED lines=47> */
[----:B------:R-:W-:Y:S01]  /*21a0*/  UIADD3 UR56, UR54, -0x2, URZ ;  /* 0xfffffffe36387890 */ /* 0x000fe2000fffe03f */
        /* <DEDUP_REMOVED lines=41> */
[----:B------:R-:W-:Y:S01]  /*2440*/  QGMMA.64x128x32.F32.E4M3.E4M3 R24, gdesc[UR4], R24, gsb0 ;  /* 0x01e00000041879f3 */ /* 0x000fe20008000818 */
[----:B------:R-:W-:Y:S02]  /*2450*/  UMOV UR6, 0xffffff80 ;  /* 0xffffff8000067882 */ /* 0x000fe40000000000 */
[----:B------:R-:W-:-:S04]  /*2460*/  UIMAD UR6, UR54, UR6, 0x80 ;  /* 0x00000080360674a4 */ /* 0x000fc8000f8e0206 */
[----:B------:R-:W-:-:S04]  /*2470*/  UIADD3 UR6, UR51, UR6, URZ ;  /* 0x0000000633067290 */ /* 0x000fc8000fffe03f */
[----:B------:R-:W-:Y:S01]  /*2480*/  UIADD3 UR7, -UR52, 0x1, UR6 ;  /* 0x0000000134077890 */ /* 0x000fe2000fffe106 */
[----:B------:R-:W-:Y:S02]  /*2490*/  WARPGROUP.DEPBAR.LE gsb0, 0x0 ;  /* 0x00008000000079c5 */ /* 0x000fe40000010000 */
[----:B------:R-:W-:-:S06]  /*24a0*/  WARPGROUP.ARRIVE ;  /* 0x00000000000079c5 */ /* 0x000fcc0000000000 */
        /* <DEDUP_REMOVED lines=22> */
[----:B------:R-:W-:Y:S01]  /*2610*/  FMUL.FTZ R50, R0, R50 ;  /* 0x0000003200327220 */ /* 0x000fe20000410000 */
[----:B------:R-:W-:-:S02]  /*2620*/  IMAD.U32 R40, RZ, RZ, UR7 ;  /* 0x00000007ff287e24 */ /* 0x000fc4000f8e00ff */
[C---:B------:R-:W-:Y:S01]  /*2630*/  FMUL.FTZ R10, R0.reuse, R37 ;  /* 0x00000025000a7220 */ /* 0x040fe20000410000 */
[----:B------:R-:W-:Y:S02]  /*2640*/  IMAD.U32 R29, RZ, RZ, UR53 ;  /* 0x00000035ff1d7e24 */ /* 0x000fe4000f8e00ff */
[C---:B------:R-:W-:Y:S01]  /*2650*/  FMUL.FTZ R30, R0.reuse, R30 ;  /* 0x0000001e001e7220 */ /* 0x040fe20000410000 */
[C---:B------:R-:W-:Y:S01]  /*2660*/  FMUL.FTZ R9, R0.reuse, R36 ;  /* 0x0000002400097220 */ /* 0x040fe20000410000 */
[C---:B------:R-:W-:Y:S01]  /*2670*/  FMUL.FTZ R15, R0.reuse, R49 ;  /* 0x00000031000f7220 */ /* 0x040fe20000410000 */
[----:B------:R0:W-:Y:S01]  /*2680*/  MUFU.TANH R37, R50 ;  /* 0x0000003200257308 */ /* 0x0001e20000002400 */
[----:B------:R-:W-:Y:S02]  /*2690*/  IMAD.U32 R36, RZ, RZ, UR6 ;  /* 0x00000006ff247e24 */ /* 0x000fe4000f8e00ff */
[----:B------:R-:W-:Y:S01]  /*26a0*/  FMUL.FTZ R31, R0, R31 ;  /* 0x0000001f001f7220 */ /* 0x000fe20000410000 */
[----:B------:R-:W-:-:S02]  /*26b0*/  IMAD R49, R17, -0x2, R40 ;  /* 0xfffffffe11317824 */ /* 0x000fc400078e0228 */
[C---:B------:R-:W-:Y:S01]  /*26c0*/  FMUL.FTZ R34, R0.reuse, R34 ;  /* 0x0000002200227220 */ /* 0x040fe20000410000 */
[----:B------:R-:W-:Y:S02]  /*26d0*/  IMAD R36, R17, -0x2, R36 ;  /* 0xfffffffe11247824 */ /* 0x000fe400078e0224 */
[C---:B------:R-:W-:Y:S01]  /*26e0*/  FMUL.FTZ R35, R0.reuse, R35 ;  /* 0x0000002300237220 */ /* 0x040fe20000410000 */
[C---:B------:R-:W-:Y:S01]  /*26f0*/  FMUL.FTZ R38, R0.reuse, R38 ;  /* 0x0000002600267220 */ /* 0x040fe20000410000 */
[----:B------:R-:W1:Y:S01]  /*2700*/  MUFU.TANH R26, R26 ;  /* 0x0000001a001a7308 */ /* 0x000e620000002400 */
[----:B0-----:R-:W-:Y:S02]  /*2710*/  IMAD R50, R29, 0x80, R22 ;  /* 0x000000801d327824 */ /* 0x001fe400078e0216 */
[C---:B------:R-:W-:Y:S01]  /*2720*/  FMUL.FTZ R3, R0.reuse, R24 ;  /* 0x0000001800037220 */ /* 0x040fe20000410000 */
[C---:B------:R-:W-:Y:S01]  /*2730*/  FMUL.FTZ R21, R0.reuse, R52 ;  /* 0x0000003400157220 */ /* 0x040fe20000410000 */
[C---:B------:R-:W-:Y:S01]  /*2740*/  FMUL.FTZ R24, R0.reuse, R53 ;  /* 0x0000003500187220 */ /* 0x040fe20000410000 */
[C---:B------:R-:W-:Y:S01]  /*2750*/  FMUL.FTZ R54, R0.reuse, R54 ;  /* 0x0000003600367220 */ /* 0x040fe20000410000 */
[----:B------:R-:W-:Y:S01]  /*2760*/  IADD3 R29, R49, 0x8, R50 ;  /* 0x00000008311d7810 */ /* 0x000fe20007ffe032 */
[C---:B------:R-:W-:Y:S01]  /*2770*/  FMUL.FTZ R39, R0.reuse, R39 ;  /* 0x0000002700277220 */ /* 0x040fe20000410000 */
[----:B------:R-:W0:Y:S01]  /*2780*/  MUFU.TANH R27, R27 ;  /* 0x0000001b001b7308 */ /* 0x000e220000002400 */
[----:B------:R-:W-:Y:S01]  /*2790*/  FMUL.FTZ R7, R0, R33 ;  /* 0x0000002100077220 */ /* 0x000fe20000410000 */
[----:B------:R-:W-:Y:S01]  /*27a0*/  VIMNMX R29, R36, R29, PT ;  /* 0x0000001d241d7248 */ /* 0x000fe20003fe0100 */
[C---:B------:R-:W-:Y:S01]  /*27b0*/  FMUL.FTZ R55, R0.reuse, R55 ;  /* 0x0000003700377220 */ /* 0x040fe20000410000 */
[C---:B------:R-:W-:Y:S01]  /*27c0*/  FMUL.FTZ R42, R0.reuse, R42 ;  /* 0x0000002a002a7220 */ /* 0x040fe20000410000 */
[C---:B------:R-:W-:Y:S01]  /*27d0*/  FMUL.FTZ R8, R0.reuse, R32 ;  /* 0x0000002000087220 */ /* 0x040fe20000410000 */
[C---:B------:R-:W-:Y:S01]  /*27e0*/  ISETP.GT.AND P2, PT, R29.reuse, RZ, PT ;  /* 0x000000ff1d00720c */ /* 0x040fe20003f44270 */
[C---:B------:R-:W-:Y:S01]  /*27f0*/  FMUL.FTZ R43, R0.reuse, R43 ;  /* 0x0000002b002b7220 */ /* 0x040fe20000410000 */
[----:B------:R-:W-:Y:S01]  /*2800*/  MUFU.TANH R30, R30 ;  /* 0x0000001e001e7308 */ /* 0x000fe20000002400 */
[C---:B------:R-:W-:Y:S01]  /*2810*/  ISETP.GT.AND P3, PT, R29.reuse, 0x1, PT ;  /* 0x000000011d00780c */ /* 0x040fe20003f64270 */
[C---:B------:R-:W-:Y:S01]  /*2820*/  FMUL.FTZ R5, R0.reuse, R28 ;  /* 0x0000001c00057220 */ /* 0x040fe20000410000 */
[C---:B------:R-:W-:Y:S01]  /*2830*/  ISETP.GT.AND P4, PT, R29.reuse, 0x8, PT ;  /* 0x000000081d00780c */ /* 0x040fe20003f84270 */
[----:B------:R-:W-:Y:S01]  /*2840*/  FMUL.FTZ R28, R0, R56 ;  /* 0x00000038001c7220 */ /* 0x000fe20000410000 */
[----:B-1----:R-:W-:Y:S01]  /*2850*/  FSEL R52, R26, -INF , P2 ;  /* 0xff8000001a347808 */ /* 0x002fe20001000000 */
[C---:B------:R-:W-:Y:S01]  /*2860*/  FMUL.FTZ R46, R0.reuse, R46 ;  /* 0x0000002e002e7220 */ /* 0x040fe20000410000 */
[----:B------:R-:W-:Y:S01]  /*2870*/  ISETP.GT.AND P2, PT, R29, 0x9, PT ;  /* 0x000000091d00780c */ /* 0x000fe20003f44270 */
[----:B------:R-:W-:Y:S01]  /*2880*/  MUFU.TANH R31, R31 ;  /* 0x0000001f001f7308 */ /* 0x000fe20000002400 */
[----:B0-----:R-:W-:Y:S01]  /*2890*/  FSEL R53, R27, -INF , P3 ;  /* 0xff8000001b357808 */ /* 0x001fe20001800000 */
[C---:B------:R-:W-:Y:S01]  /*28a0*/  FMUL.FTZ R47, R0.reuse, R47 ;  /* 0x0000002f002f7220 */ /* 0x040fe20000410000 */
[C---:B------:R-:W-:Y:S01]  /*28b0*/  ISETP.GT.AND P3, PT, R29.reuse, 0x10, PT ;  /* 0x000000101d00780c */ /* 0x040fe20003f64270 */
[----:B------:R-:W-:Y:S01]  /*28c0*/  FMUL.FTZ R51, R0, R51 ;  /* 0x0000003300337220 */ /* 0x000fe20000410000 */
[----:B------:R-:W-:Y:S01]  /*28d0*/  FMNMX.FTZ R27, R52, R53, !PT ;  /* 0x00000035341b7209 */ /* 0x000fe20007810000 */
        /* <DEDUP_REMOVED lines=18> */
[----:B------:R-:W1:Y:S01]  /*2a00*/  MUFU.TANH R38, R38 ;  /* 0x0000002600267308 */ /* 0x000e620000002400 */
[----:B0-----:R-:W-:Y:S01]  /*2a10*/  FSEL R56, R34, -INF , P3 ;  /* 0xff80000022387808 */ /* 0x001fe20001800000 */
[C---:B------:R-:W-:Y:S01]  /*2a20*/  FMUL.FTZ R82, R0.reuse, R82 ;  /* 0x0000005200527220 */ /* 0x040fe20000410000 */
[C---:B------:R-:W-:Y:S01]  /*2a30*/  ISETP.GT.AND P3, PT, R29.reuse, 0x18, PT ;  /* 0x000000181d00780c */ /* 0x040fe20003f64270 */
[C---:B------:R-:W-:Y:S01]  /*2a40*/  FMUL.FTZ R83, R0.reuse, R83 ;  /* 0x0000005300537220 */ /* 0x040fe20000410000 */
[C---:B------:R-:W-:Y:S01]  /*2a50*/  FMUL.FTZ R86, R0.reuse, R86 ;  /* 0x0000005600567220 */ /* 0x040fe20000410000 */
[C---:B------:R-:W-:Y:S01]  /*2a60*/  FMUL.FTZ R87, R0.reuse, R87 ;  /* 0x0000005700577220 */ /* 0x040fe20000410000 */
[----:B------:R-:W-:Y:S01]  /*2a70*/  FMUL.FTZ R4, R0, R25 ;  /* 0x0000001900047220 */ /* 0x000fe20000410000 */
[----:B------:R0:W-:Y:S01]  /*2a80*/  MUFU.TANH R33, R54 ;  /* 0x0000003600217308 */ /* 0x0001e20000002400 */
[----:B------:R-:W-:Y:S01]  /*2a90*/  VIADDMNMX R49, R50, R49, R36, PT ;  /* 0x0000003132317246 */ /* 0x000fe20003800124 */
[C---:B------:R-:W-:Y:S01]  /*2aa0*/  FMUL.FTZ R25, R0.reuse, R57 ;  /* 0x0000003900197220 */ /* 0x040fe20000410000 */
[C---:B------:R-:W-:Y:S01]  /*2ab0*/  FMUL.FTZ R60, R0.reuse, R60 ;  /* 0x0000003c003c7220 */ /* 0x040fe20000410000 */
[C---:B------:R-:W-:Y:S01]  /*2ac0*/  FMUL.FTZ R61, R0.reuse, R61 ;  /* 0x0000003d003d7220 */ /* 0x040fe20000410000 */
[C---:B------:R-:W-:Y:S01]  /*2ad0*/  FMUL.FTZ R64, R0.reuse, R64 ;  /* 0x0000004000407220 */ /* 0x040fe20000410000 */
[C---:B------:R-:W-:Y:S01]  /*2ae0*/  FMUL.FTZ R65, R0.reuse, R65 ;  /* 0x0000004100417220 */ /* 0x040fe20000410000 */
[----:B------:R-:W-:Y:S01]  /*2af0*/  FMUL.FTZ R68, R0, R68 ;  /* 0x0000004400447220 */ /* 0x000fe20000410000 */
[----:B------:R-:W2:Y:S01]  /*2b00*/  MUFU.TANH R39, R39 ;  /* 0x0000002700277308 */ /* 0x000ea20000002400 */
[----:B0-----:R-:W-:Y:S01]  /*2b10*/  FSEL R54, R30, -INF , P4 ;  /* 0xff8000001e367808 */ /* 0x001fe20002000000 */
[----:B------:R-:W-:Y:S01]  /*2b20*/  FMUL.FTZ R69, R0, R69 ;  /* 0x0000004500457220 */ /* 0x000fe20000410000 */
[----:B-1----:R-:W-:Y:S01]  /*2b30*/  FSEL R89, R38, -INF , P3 ;  /* 0xff80000026597808 */ /* 0x002fe20001800000 */
[----:B------:R-:W-:Y:S01]  /*2b40*/  FMUL.FTZ R72, R0, R72 ;  /* 0x0000004800487220 */ /* 0x000fe20000410000 */
[----:B------:R-:W-:Y:S01]  /*2b50*/  FMNMX.FTZ R26, R54, R27, !PT ;  /* 0x0000001b361a7209 */ /* 0x000fe20007810000 */
[C---:B------:R-:W-:Y:S01]  /*2b60*/  FMUL.FTZ R73, R0.reuse, R73 ;  /* 0x0000004900497220 */ /* 0x040fe20000410000 */
[----:B------:R-:W-:Y:S01]  /*2b70*/  ISETP.GT.AND P3, PT, R29, 0x20, PT ;  /* 0x000000201d00780c */ /* 0x000fe20003f64270 */
[----:B------:R0:W-:Y:S01]  /*2b80*/  MUFU.TANH R32, R55 ;  /* 0x0000003700207308 */ /* 0x0001e20000002400 */
[----:B------:R-:W-:Y:S01]  /*2b90*/  ISETP.GT.AND P4, PT, R49, 0x8, PT ;  /* 0x000000083100780c */ /* 0x000fe20003f84270 */
        /* <DEDUP_REMOVED lines=8> */
[----:B------:R0:W-:Y:S01]  /*2c20*/  @!P1 SYNCS.ARRIVE.TRANS64.RED.A1T0 RZ, [R2+URZ], RZ ;  /* 0x000000ff02ff99a7 */ /* 0x0001e2000810043f */
[----:B------:R-:W-:Y:S01]  /*2c30*/  ISETP.GT.AND P2, PT, R29, 0x11, PT ;  /* 0x000000111d00780c */ /* 0x000fe20003f44270 */
[----:B------:R-:W-:Y:S01]  /*2c40*/  UIADD3 UR6, UR51, -UR52, URZ ;  /* 0x8000003433067290 */ /* 0x000fe2000fffe03f */
[----:B------:R-:W-:-:S02]  /*2c50*/  FMNMX.FTZ R27, R55, R26, !PT ;  /* 0x0000001a371b7209 */ /* 0x000fc40007810000 */
[----:B------:R-:W-:Y:S01]  /*2c60*/  FSEL R88, R35, -INF , P2 ;  /* 0xff80000023587808 */ /* 0x000fe20001000000 */
[----:B------:R-:W3:Y:S01]  /*2c70*/  MUFU.TANH R43, R43 ;  /* 0x0000002b002b7308 */ /* 0x000ee20000002400 */
[----:B------:R-:W-:Y:S01]  /*2c80*/  FMNMX.FTZ R27, R56, R27, !PT ;  /* 0x0000001b381b7209 */ /* 0x000fe20007810000 */
[----:B------:R-:W-:Y:S01]  /*2c90*/  ULEA UR6, UR53, UR6, 0x7 ;  /* 0x0000000635067291 */ /* 0x000fe2000f8e383f */
[----:B------:R-:W-:Y:S02]  /*2ca0*/  ISETP.GT.AND P2, PT, R29, 0x19, PT ;  /* 0x000000191d00780c */ /* 0x000fe40003f44270 */
[----:B------:R-:W-:Y:S01]  /*2cb0*/  FMNMX.FTZ R26, R88, R27, !PT ;  /* 0x0000001b581a7209 */ /* 0x000fe20007810000 */
[----:B------:R-:W-:Y:S01]  /*2cc0*/  USHF.R.S32.HI UR7, URZ, 0x1f, UR6 ;  /* 0x0000001f3f077899 */ /* 0x000fe20008011406 */
[----:B--2---:R-:W-:Y:S01]  /*2cd0*/  FSEL R90, R39, -INF , P2 ;  /* 0xff800000275a7808 */ /* 0x004fe20001000000 */
[----:B------:R-:W2:Y:S01]  /*2ce0*/  MUFU.TANH R46, R46 ;  /* 0x0000002e002e7308 */ /* 0x000ea20000002400 */
[----:B------:R-:W-:Y:S01]  /*2cf0*/  FMNMX.FTZ R27, R89, R26, !PT ;  /* 0x0000001a591b7209 */ /* 0x000fe20007810000 */
[----:B------:R-:W-:Y:S01]  /*2d00*/  ULEA.HI UR7, UR7, UR6, URZ, 0x7 ;  /* 0x0000000607077291 */ /* 0x000fe2000f8f383f */
[----:B------:R-:W-:-:S02]  /*2d10*/  ISETP.GT.AND P2, PT, R29, 0x21, PT ;  /* 0x000000211d00780c */ /* 0x000fc40003f44270 */
[----:B-1----:R-:W-:Y:S01]  /*2d20*/  FSEL R91, R42, -INF , P3 ;  /* 0xff8000002a5b7808 */ /* 0x002fe20001800000 */
[----:B------:R-:W-:Y:S01]  /*2d30*/  USHF.R.S32.HI UR7, URZ, 0x7, UR7 ;  /* 0x000000073f077899 */ /* 0x000fe20008011407 */
[----:B------:R-:W-:Y:S01]  /*2d40*/  FMNMX.FTZ R26, R90, R27, !PT ;  /* 0x0000001b5a1a7209 */ /* 0x000fe20007810000 */
[----:B------:R-:W1:Y:S01]  /*2d50*/  MUFU.TANH R47, R47 ;  /* 0x0000002f002f7308 */ /* 0x000e620000002400 */
[----:B------:R-:W-:Y:S01]  /*2d60*/  ISETP.GT.AND P3, PT, R29, 0x28, PT ;  /* 0x000000281d00780c */ /* 0x000fe20003f64270 */
[----:B------:R-:W-:Y:S01]  /*2d70*/  UISETP.LT.AND UP0, UPT, URZ, UR7, UPT ;  /* 0x000000073f00728c */ /* 0x000fe2000bf01270 */
[----:B---3--:R-:W-:Y:S02]  /*2d80*/  FSEL R92, R43, -INF , P2 ;  /* 0xff8000002b5c7808 */ /* 0x008fe40001000000 */
[----:B------:R-:W-:Y:S01]  /*2d90*/  FMNMX.FTZ R27, R91, R26, !PT ;  /* 0x0000001a5b1b7209 */ /* 0x000fe20007810000 */
[----:B------:R-:W-:Y:S01]  /*2da0*/  USEL UR54, URZ, UR7, !UP0 ;  /* 0x000000073f367287 */ /* 0x000fe2000c000000 */
[----:B------:R-:W-:Y:S01]  /*2db0*/  ISETP.GT.AND P2, PT, R29, 0x29, PT ;  /* 0x000000291d00780c */ /* 0x000fe20003f44270 */
[----:B------:R-:W3:Y:S01]  /*2dc0*/  MUFU.TANH R51, R51 ;  /* 0x0000003300337308 */ /* 0x000ee20000002400 */
[----:B--2---:R-:W-:Y:S01]  /*2dd0*/  FSEL R93, R46, -INF , P3 ;  /* 0xff8000002e5d7808 */ /* 0x004fe20001800000 */
[----:B------:R-:W-:Y:S01]  /*2de0*/  UISETP.GE.AND UP0, UPT, UR56, UR54, UPT ;  /* 0x000000363800728c */ /* 0x000fe2000bf06270 */
[----:B------:R-:W-:-:S02]  /*2df0*/  FMNMX.FTZ R26, R92, R27, !PT ;  /* 0x0000001b5c1a7209 */ /* 0x000fc40007810000 */
[----:B------:R-:W-:Y:S02]  /*2e00*/  ISETP.GT.AND P3, PT, R29, 0x30, PT ;  /* 0x000000301d00780c */ /* 0x000fe40003f64270 */
[----:B------:R-:W-:Y:S01]  /*2e10*/  FMNMX.FTZ R27, R93, R26, !PT ;  /* 0x0000001a5d1b7209 */ /* 0x000fe20007810000 */
[----:B------:R-:W2:Y:S01]  /*2e20*/  MUFU.TANH R58, R58 ;  /* 0x0000003a003a7308 */ /* 0x000ea20000002400 */
[----:B-1----:R-:W-:Y:S02]  /*2e30*/  FSEL R94, R47, -INF , P2 ;  /* 0xff8000002f5e7808 */ /* 0x002fe40001000000 */
[----:B------:R-:W-:Y:S02]  /*2e40*/  ISETP.GT.AND P2, PT, R29, 0x31, PT ;  /* 0x000000311d00780c */ /* 0x000fe40003f44270 */
[----:B------:R-:W-:Y:S02]  /*2e50*/  FSEL R37, R37, -INF , P3 ;  /* 0xff80000025257808 */ /* 0x000fe40001800000 */
[----:B------:R-:W-:Y:S01]  /*2e60*/  FMNMX.FTZ R26, R94, R27, !PT ;  /* 0x0000001b5e1a7209 */ /* 0x000fe20007810000 */
[----:B------:R-:W1:Y:S01]  /*2e70*/  MUFU.TANH R59, R59 ;  /* 0x0000003b003b7308 */ /* 0x000e620000002400 */
[----:B------:R-:W-:-:S02]  /*2e80*/  ISETP.GT.AND P3, PT, R29, 0x38, PT ;  /* 0x000000381d00780c */ /* 0x000fc40003f64270 */
[----:B---3--:R-:W-:Y:S02]  /*2e90*/  FSEL R35, R51, -INF , P2 ;  /* 0xff80000033237808 */ /* 0x008fe40001000000 */
[----:B------:R-:W-:Y:S02]  /*2ea0*/  FMNMX.FTZ R26, R37, R26, !PT ;  /* 0x0000001a251a7209 */ /* 0x000fe40007810000 */
[----:B------:R-:W-:Y:S01]  /*2eb0*/  ISETP.GT.AND P2, PT, R29, 0x39, PT ;  /* 0x000000391d00780c */ /* 0x000fe20003f44270 */
[----:B------:R-:W3:Y:S01]  /*2ec0*/  MUFU.TANH R62, R62 ;  /* 0x0000003e003e7308 */ /* 0x000ee20000002400 */
[----:B------:R-:W-:Y:S02]  /*2ed0*/  FSEL R33, R33, -INF , P3 ;  /* 0xff80000021217808 */ /* 0x000fe40001800000 */
[----:B------:R-:W-:Y:S02]  /*2ee0*/  FMNMX.FTZ R26, R35, R26, !PT ;  /* 0x0000001a231a7209 */ /* 0x000fe40007810000 */
[----:B------:R-:W-:-:S02]  /*2ef0*/  ISETP.GT.AND P3, PT, R29, 0x40, PT ;  /* 0x000000401d00780c */ /* 0x000fc40003f64270 */
[----:B------:R-:W-:Y:S01]  /*2f00*/  FSEL R32, R32, -INF , P2 ;  /* 0xff80000020207808 */ /* 0x000fe20001000000 */
[----:B------:R-:W4:Y:S01]  /*2f10*/  MUFU.TANH R63, R63 ;  /* 0x0000003f003f7308 */ /* 0x000f220000002400 */
[----:B------:R-:W-:Y:S02]  /*2f20*/  FMNMX.FTZ R27, R33, R26, !PT ;  /* 0x0000001a211b7209 */ /* 0x000fe40007810000 */
[C---:B------:R-:W-:Y:S02]  /*2f30*/  ISETP.GT.AND P2, PT, R29.reuse, 0x41, PT ;  /* 0x000000411d00780c */ /* 0x040fe40003f44270 */
[----:B--2---:R-:W-:Y:S02]  /*2f40*/  FSEL R30, R58, -INF , P3 ;  /* 0xff8000003a1e7808 */ /* 0x004fe40001800000 */
[----:B------:R-:W-:Y:S01]  /*2f50*/  FMNMX.FTZ R31, R32, R27, !PT ;  /* 0x0000001b201f7209 */ /* 0x000fe20007810000 */
[----:B------:R-:W2:Y:S01]  /*2f60*/  MUFU.TANH R34, R66 ;  /* 0x0000004200227308 */ /* 0x000ea20000002400 */
[----:B------:R-:W-:-:S02]  /*2f70*/  ISETP.GT.AND P3, PT, R29, 0x48, PT ;  /* 0x000000481d00780c */ /* 0x000fc40003f64270 */
[----:B-1----:R-:W-:Y:S02]  /*2f80*/  FSEL R27, R59, -INF , P2 ;  /* 0xff8000003b1b7808 */ /* 0x002fe40001000000 */
[----:B------:R-:W-:Y:S02]  /*2f90*/  FMNMX.FTZ R44, R30, R31, !PT ;  /* 0x0000001f1e2c7209 */ /* 0x000fe40007810000 */
[----:B------:R-:W-:Y:S01]  /*2fa0*/  ISETP.GT.AND P2, PT, R29, 0x49, PT ;  /* 0x000000491d00780c */ /* 0x000fe20003f44270 */
[----:B------:R-:W1:Y:S01]  /*2fb0*/  MUFU.TANH R38, R67 ;  /* 0x0000004300267308 */ /* 0x000e620000002400 */
[----:B---3--:R-:W-:Y:S02]  /*2fc0*/  FSEL R26, R62, -INF , P3 ;  /* 0xff8000003e1a7808 */ /* 0x008fe40001800000 */
[----:B------:R-:W-:Y:S02]  /*2fd0*/  FMNMX.FTZ R45, R27, R44, !PT ;  /* 0x0000002c1b2d7209 */ /* 0x000fe40007810000 */
[----:B------:R-:W-:-:S02]  /*2fe0*/  ISETP.GT.AND P3, PT, R29, 0x50, PT ;  /* 0x000000501d00780c */ /* 0x000fc40003f64270 */
[----:B----4-:R-:W-:Y:S01]  /*2ff0*/  FSEL R31, R63, -INF , P2 ;  /* 0xff8000003f1f7808 */ /* 0x010fe20001000000 */
[----:B------:R-:W3:Y:S01]  /*3000*/  MUFU.TANH R39, R70 ;  /* 0x0000004600277308 */ /* 0x000ee20000002400 */
[----:B------:R-:W-:Y:S02]  /*3010*/  FMNMX.FTZ R46, R26, R45, !PT ;  /* 0x0000002d1a2e7209 */ /* 0x000fe40007810000 */
[----:B------:R-:W-:Y:S02]  /*3020*/  ISETP.GT.AND P2, PT, R29, 0x51, PT ;  /* 0x000000511d00780c */ /* 0x000fe40003f44270 */
        /* <DEDUP_REMOVED lines=11> */
[----:B------:R-:W-:Y:S01]  /*30e0*/  FMNMX.FTZ R47, R39, R48, !PT ;  /* 0x00000030272f7209 */ /* 0x000fe20007810000 */
[----:B------:R-:W3:Y:S01]  /*30f0*/  MUFU.TANH R42, R75 ;  /* 0x0000004b002a7308 */ /* 0x000ee20000002400 */
[----:B--2---:R-:W-:Y:S02]  /*3100*/  FSEL R40, R40, -INF , P2 ;  /* 0xff80000028287808 */ /* 0x004fe40001000000 */
[----:B------:R-:W-:Y:S02]  /*3110*/  ISETP.GT.AND P2, PT, R29, 0x61, PT ;  /* 0x000000611d00780c */ /* 0x000fe40003f44270 */
[----:B------:R-:W-:-:S03]  /*3120*/  FMNMX.FTZ R48, R40, R47, !PT ;  /* 0x0000002f28307209 */ /* 0x000fc60007810000 */
[----:B------:R2:W4:Y:S01]  /*3130*/  MUFU.TANH R43, R78 ;  /* 0x0000004e002b7308 */ /* 0x0005220000002400 */
[----:B-1----:R-:W-:Y:S02]  /*3140*/  FSEL R41, R41, -INF , P3 ;  /* 0xff80000029297808 */ /* 0x002fe40001800000 */
[----:B------:R-:W-:Y:S02]  /*3150*/  ISETP.GT.AND P3, PT, R29, 0x68, PT ;  /* 0x000000681d00780c */ /* 0x000fe40003f64270 */
[----:B------:R-:W-:-:S03]  /*3160*/  FMNMX.FTZ R51, R41, R48, !PT ;  /* 0x0000003029337209 */ /* 0x000fc60007810000 */
[----:B------:R1:W5:Y:S01]  /*3170*/  MUFU.TANH R44, R79 ;  /* 0x0000004f002c7308 */ /* 0x0003620000002400 */
[----:B---3--:R-:W-:Y:S01]  /*3180*/  FSEL R42, R42, -INF , P2 ;  /* 0xff8000002a2a7808 */ /* 0x008fe20001000000 */
[----:B--2---:R-:W-:Y:S01]  /*3190*/  IMAD.MOV.U32 R78, RZ, RZ, R151 ;  /* 0x000000ffff4e7224 */ /* 0x004fe200078e0097 */
[----:B------:R-:W-:Y:S02]  /*31a0*/  ISETP.GT.AND P2, PT, R29, 0x69, PT ;  /* 0x000000691d00780c */ /* 0x000fe40003f44270 */
[----:B------:R-:W-:-:S03]  /*31b0*/  FMNMX.FTZ R58, R42, R51, !PT ;  /* 0x000000332a3a7209 */ /* 0x000fc60007810000 */
[----:B------:R2:W3:Y:S01]  /*31c0*/  MUFU.TANH R45, R82 ;  /* 0x00000052002d7308 */ /* 0x0004e20000002400 */
[----:B----4-:R-:W-:Y:S01]  /*31d0*/  FSEL R43, R43, -INF , P3 ;  /* 0xff8000002b2b7808 */ /* 0x010fe20001800000 */
[----:B-1----:R-:W-:Y:S01]  /*31e0*/  IMAD.MOV.U32 R79, RZ, RZ, R151 ;  /* 0x000000ffff4f7224 */ /* 0x002fe200078e0097 */
[----:B------:R-:W-:Y:S02]  /*31f0*/  ISETP.GT.AND P3, PT, R29, 0x70, PT ;  /* 0x000000701d00780c */ /* 0x000fe40003f64270 */
[----:B------:R-:W-:-:S03]  /*3200*/  FMNMX.FTZ R51, R43, R58, !PT ;  /* 0x0000003a2b337209 */ /* 0x000fc60007810000 */
[----:B------:R1:W4:Y:S01]  /*3210*/  MUFU.TANH R46, R83 ;  /* 0x00000053002e7308 */ /* 0x0003220000002400 */
[----:B-----5:R-:W-:Y:S01]  /*3220*/  FSEL R44, R44, -INF , P2 ;  /* 0xff8000002c2c7808 */ /* 0x020fe20001000000 */
[----:B--2---:R-:W-:Y:S01]  /*3230*/  IMAD.MOV.U32 R82, RZ, RZ, R151 ;  /* 0x000000ffff527224 */ /* 0x004fe200078e0097 */
[----:B------:R-:W-:Y:S02]  /*3240*/  ISETP.GT.AND P2, PT, R29, 0x71, PT ;  /* 0x000000711d00780c */ /* 0x000fe40003f44270 */
[----:B------:R-:W-:-:S03]  /*3250*/  FMNMX.FTZ R58, R44, R51, !PT ;  /* 0x000000332c3a7209 */ /* 0x000fc60007810000 */
[----:B------:R2:W5:Y:S01]  /*3260*/  MUFU.TANH R47, R86 ;  /* 0x00000056002f7308 */ /* 0x0005620000002400 */
[----:B---3--:R-:W-:Y:S01]  /*3270*/  FSEL R45, R45, -INF , P3 ;  /* 0xff8000002d2d7808 */ /* 0x008fe20001800000 */
[----:B-1----:R-:W-:Y:S01]  /*3280*/  IMAD.MOV.U32 R83, RZ, RZ, R151 ;  /* 0x000000ffff537224 */ /* 0x002fe200078e0097 */
[----:B------:R-:W-:Y:S02]  /*3290*/  ISETP.GT.AND P3, PT, R29, 0x78, PT ;  /* 0x000000781d00780c */ /* 0x000fe40003f64270 */
[----:B------:R-:W-:-:S03]  /*32a0*/  FMNMX.FTZ R51, R45, R58, !PT ;  /* 0x0000003a2d337209 */ /* 0x000fc60007810000 */
[----:B------:R1:W3:Y:S01]  /*32b0*/  MUFU.TANH R48, R87 ;  /* 0x0000005700307308 */ /* 0x0002e20000002400 */
[----:B----4-:R-:W-:Y:S01]  /*32c0*/  FSEL R46, R46, -INF , P2 ;  /* 0xff8000002e2e7808 */ /* 0x010fe20001000000 */
[----:B--2---:R-:W-:Y:S01]  /*32d0*/  IMAD.MOV.U32 R86, RZ, RZ, R151 ;  /* 0x000000ffff567224 */ /* 0x004fe200078e0097 */
[----:B------:R-:W-:Y:S02]  /*32e0*/  ISETP.GT.AND P2, PT, R29, 0x79, PT ;  /* 0x000000791d00780c */ /* 0x000fe40003f44270 */
[----:B------:R-:W-:-:S03]  /*32f0*/  FMNMX.FTZ R58, R46, R51, !PT ;  /* 0x000000332e3a7209 */ /* 0x000fc60007810000 */
[----:B------:R-:W-:Y:S01]  /*3300*/  MUFU.TANH R3, R3 ;  /* 0x0000000300037308 */ /* 0x000fe20000002400 */
[----:B-----5:R-:W-:Y:S01]  /*3310*/  FSEL R47, R47, -INF , P3 ;  /* 0xff8000002f2f7808 */ /* 0x020fe20001800000 */
[----:B-1----:R-:W-:Y:S01]  /*3320*/  IMAD.MOV.U32 R87, RZ, RZ, R151 ;  /* 0x000000ffff577224 */ /* 0x002fe200078e0097 */
[----:B------:R-:W-:Y:S02]  /*3330*/  ISETP.GT.AND P3, PT, R49, 0x1, PT ;  /* 0x000000013100780c */ /* 0x000fe40003f64270 */
[----:B------:R-:W-:-:S03]  /*3340*/  FMNMX.FTZ R29, R47, R58, !PT ;  /* 0x0000003a2f1d7209 */ /* 0x000fc60007810000 */
[----:B------:R-:W1:Y:S01]  /*3350*/  MUFU.TANH R4, R4 ;  /* 0x0000000400047308 */ /* 0x000e620000002400 */
[----:B---3--:R-:W-:-:S04]  /*3360*/  FSEL R48, R48, -INF , P2 ;  /* 0xff80000030307808 */ /* 0x008fc80001000000 */
[----:B------:R-:W-:-:S03]  /*3370*/  FMNMX.FTZ R29, R48, R29, !PT ;  /* 0x0000001d301d7209 */ /* 0x000fc60007810000 */
[----:B------:R-:W2:Y:S02]  /*3380*/  MUFU.TANH R5, R5 ;  /* 0x0000000500057308 */ /* 0x000ea40000002400 */
[----:B------:R-:W3:Y:S06]  /*3390*/  SHFL.BFLY PT, R58, R29, 0x2, 0x1f ;  /* 0x0c401f001d3a7f89 */ /* 0x000eec00000e0000 */
[----:B------:R-:W4:Y:S01]  /*33a0*/  MUFU.TANH R6, R6 ;  /* 0x0000000600067308 */ /* 0x000f220000002400 */
[----:B-1----:R-:W-:Y:S02]  /*33b0*/  FSEL R51, R4, -INF , P3 ;  /* 0xff80000004337808 */ /* 0x002fe40001800000 */
[----:B------:R-:W-:-:S05]  /*33c0*/  ISETP.GT.AND P3, PT, R49, 0x10, PT ;  /* 0x000000103100780c */ /* 0x000fca0003f64270 */
[----:B------:R-:W1:Y:S08]  /*33d0*/  MUFU.TANH R8, R8 ;  /* 0x0000000800087308 */ /* 0x000e700000002400 */
[----:B------:R-:W5:Y:S01]  /*33e0*/  MUFU.TANH R7, R7 ;  /* 0x0000000700077308 */ /* 0x000f620000002400 */
[----:B---3--:R-:W-:-:S05]  /*33f0*/  FMNMX.FTZ R58, R29, R58, !PT ;  /* 0x0000003a1d3a7209 */ /* 0x008fca0007810000 */
[----:B------:R-:W3:Y:S02]  /*3400*/  SHFL.BFLY PT, R29, R58, 0x1, 0x1f ;  /* 0x0c201f003a1d7f89 */ /* 0x000ee400000e0000 */
[----:B------:R-:W0:Y:S08]  /*3410*/  MUFU.TANH R9, R9 ;  /* 0x0000000900097308 */ /* 0x000e300000002400 */
[----:B------:R-:W0:Y:S08]  /*3420*/  MUFU.TANH R10, R10 ;  /* 0x0000000a000a7308 */ /* 0x000e300000002400 */
[----:B------:R-:W0:Y:S01]  /*3430*/  MUFU.TANH R12, R12 ;  /* 0x0000000c000c7308 */ /* 0x000e220000002400 */
[----:B---3--:R-:W-:-:S07]  /*3440*/  FMNMX.FTZ R174, R58, R29, !PT ;  /* 0x0000001d3aae7209 */ /* 0x008fce0007810000 */
[----:B------:R-:W3:Y:S01]  /*3450*/  MUFU.TANH R11, R11 ;  /* 0x0000000b000b7308 */ /* 0x000ee20000002400 */
[----:B------:R-:W-:Y:S02]  /*3460*/  MOV R29, UR10 ;  /* 0x0000000a001d7c02 */ /* 0x000fe40008000f00 */
[----:B------:R-:W-:-:S03]  /*3470*/  FSETP.NEU.FTZ.AND P2, PT, R174, -INF , PT ;  /* 0xff800000ae00780b */ /* 0x000fc60003f5d000 */
[----:B------:R-:W-:Y:S02]  /*3480*/  FFMA.FTZ R29, R174, R29, -8 ;  /* 0xc1000000ae1d7423 */ /* 0x000fe4000001001d */
[----:B------:R-:W3:Y:S03]  /*3490*/  MUFU.TANH R13, R13 ;  /* 0x0000000d000d7308 */ /* 0x000ee60000002400 */
[----:B------:R-:W-:Y:S02]  /*34a0*/  FSEL R75, R29, RZ, P2 ;  /* 0x000000ff1d4b7208 */ /* 0x000fe40001000000 */
[----:B------:R-:W-:-:S03]  /*34b0*/  ISETP.GT.AND P2, PT, R49, RZ, PT ;  /* 0x000000ff3100720c */ /* 0x000fc60003f44270 */
[--C-:B------:R-:W-:Y:S01]  /*34c0*/  FFMA.FTZ R29, R52, UR10, -R75.reuse ;  /* 0x0000000a341d7c23 */ /* 0x100fe2000801084b */
[----:B------:R-:W-:Y:S01]  /*34d0*/  FSEL R50, R3, -INF , P2 ;  /* 0xff80000003327808 */ /* 0x000fe20001000000 */
[--C-:B------:R-:W-:Y:S01]  /*34e0*/  FFMA.FTZ R36, R53, UR10, -R75.reuse ;  /* 0x0000000a35247c23 */ /* 0x100fe2000801084b */
[----:B------:R-:W-:Y:S01]  /*34f0*/  ISETP.GT.AND P2, PT, R49, 0x9, PT ;  /* 0x000000093100780c */ /* 0x000fe20003f44270 */
[--C-:B------:R-:W-:Y:S01]  /*3500*/  FFMA.FTZ R3, R54, UR10, -R75.reuse ;  /* 0x0000000a36037c23 */ /* 0x100fe2000801084b */
[----:B--2---:R-:W-:Y:S01]  /*3510*/  FSEL R52, R5, -INF , P4 ;  /* 0xff80000005347808 */ /* 0x004fe20002000000 */
[--C-:B------:R-:W-:Y:S01]  /*3520*/  FFMA.FTZ R4, R55, UR10, -R75.reuse ;  /* 0x0000000a37047c23 */ /* 0x100fe2000801084b */
[----:B------:R-:W-:Y:S01]  /*3530*/  FMNMX.FTZ R5, R50, R51, !PT ;  /* 0x0000003332057209 */ /* 0x000fe20007810000 */
[--C-:B------:R-:W-:Y:S01]  /*3540*/  FFMA.FTZ R59, R56, UR10, -R75.reuse ;  /* 0x0000000a383b7c23 */ /* 0x100fe2000801084b */
[----:B----4-:R-:W-:Y:S01]  /*3550*/  FSEL R53, R6, -INF , P2 ;  /* 0xff80000006357808 */ /* 0x010fe20001000000 */
[----:B------:R-:W2:Y:S01]  /*3560*/  MUFU.TANH R14, R14 ;  /* 0x0000000e000e7308 */ /* 0x000ea20000002400 */
[----:B------:R-:W-:Y:S01]  /*3570*/  FMNMX.FTZ R6, R52, R5, !PT ;  /* 0x0000000534067209 */ /* 0x000fe20007810000 */
[--C-:B------:R-:W-:Y:S01]  /*3580*/  FFMA.FTZ R38, R38, UR10, -R75.reuse ;  /* 0x0000000a26267c23 */ /* 0x100fe2000801084b */
[----:B------:R-:W-:Y:S01]  /*3590*/  ISETP.GT.AND P2, PT, R49, 0x11, PT ;  /* 0x000000113100780c */ /* 0x000fe20003f44270 */
[--C-:B------:R-:W-:Y:S01]  /*35a0*/  FFMA.FTZ R89, R89, UR10, -R75.reuse ;  /* 0x0000000a59597c23 */ /* 0x100fe2000801084b */
[----:B-1----:R-:W-:Y:S01]  /*35b0*/  FSEL R54, R8, -INF , P3 ;  /* 0xff80000008367808 */ /* 0x002fe20001800000 */
        /* <DEDUP_REMOVED lines=11> */
[----:B0-----:R-:W-:Y:S01]  /*3670*/  FSEL R56, R9, -INF , P3 ;  /* 0xff80000009387808 */ /* 0x001fe20001800000 */
[--C-:B------:R-:W-:Y:S01]  /*3680*/  FFMA.FTZ R33, R33, UR10, -R75.reuse ;  /* 0x0000000a21217c23 */ /* 0x100fe2000801084b */
[----:B------:R-:W-:Y:S01]  /*3690*/  FMNMX.FTZ R7, R55, R6, !PT ;  /* 0x0000000637077209 */ /* 0x000fe20007810000 */
[--C-:B------:R-:W-:Y:S01]  /*36a0*/  FFMA.FTZ R6, R88, UR10, -R75.reuse ;  /* 0x0000000a58067c23 */ /* 0x100fe2000801084b */
[C---:B------:R-:W-:Y:S01]  /*36b0*/  ISETP.GT.AND P3, PT, R49.reuse, 0x20, PT ;  /* 0x000000203100780c */ /* 0x040fe20003f64270 */
[--C-:B------:R-:W-:Y:S01]  /*36c0*/  FFMA.FTZ R32, R32, UR10, -R75.reuse ;  /* 0x0000000a20207c23 */ /* 0x100fe2000801084b */
[----:B------:R-:W-:Y:S01]  /*36d0*/  FSEL R57, R10, -INF , P2 ;  /* 0xff8000000a397808 */ /* 0x000fe20001000000 */
[----:B------:R3:W-:Y:S01]  /*36e0*/  MUFU.EX2 R5, R59 ;  /* 0x0000003b00057308 */ /* 0x0007e20000000800 */
[----:B------:R-:W-:Y:S01]  /*36f0*/  FMNMX.FTZ R8, R56, R7, !PT ;  /* 0x0000000738087209 */ /* 0x000fe20007810000 */
[--C-:B------:R-:W-:Y:S01]  /*3700*/  FFMA.FTZ R10, R90, UR10, -R75.reuse ;  /* 0x0000000a5a0a7c23 */ /* 0x100fe2000801084b */
[----:B------:R-:W-:Y:S01]  /*3710*/  ISETP.GT.AND P2, PT, R49, 0x21, PT ;  /* 0x000000213100780c */ /* 0x000fe20003f44270 */
[--C-:B------:R-:W-:Y:S01]  /*3720*/  FFMA.FTZ R30, R30, UR10, -R75.reuse ;  /* 0x0000000a1e1e7c23 */ /* 0x100fe2000801084b */
[----:B------:R-:W-:Y:S01]  /*3730*/  FSEL R58, R12, -INF , P3 ;  /* 0xff8000000c3a7808 */ /* 0x000fe20001800000 */
[--C-:B------:R-:W-:Y:S01]  /*3740*/  FFMA.FTZ R31, R31, UR10, -R75.reuse ;  /* 0x0000000a1f1f7c23 */ /* 0x100fe2000801084b */
[----:B------:R-:W-:Y:S01]  /*3750*/  FMNMX.FTZ R7, R57, R8, !PT ;  /* 0x0000000839077209 */ /* 0x000fe20007810000 */
[----:B------:R-:W0:Y:S01]  /*3760*/  MUFU.TANH R21, R21 ;  /* 0x0000001500157308 */ /* 0x000e220000002400 */
[----:B------:R-:W-:Y:S01]  /*3770*/  ISETP.GT.AND P3, PT, R49, 0x28, PT ;  /* 0x000000283100780c */ /* 0x000fe20003f64270 */
[--C-:B------:R-:W-:Y:S01]  /*3780*/  FFMA.FTZ R34, R34, UR10, -R75.reuse ;  /* 0x0000000a22227c23 */ /* 0x100fe2000801084b */
[----:B---3--:R-:W-:Y:S01]  /*3790*/  FSEL R59, R11, -INF , P2 ;  /* 0xff8000000b3b7808 */ /* 0x008fe20001000000 */
[--C-:B------:R-:W-:Y:S01]  /*37a0*/  FFMA.FTZ R39, R39, UR10, -R75.reuse ;  /* 0x0000000a27277c23 */ /* 0x100fe2000801084b */
[----:B------:R-:W-:Y:S01]  /*37b0*/  FMNMX.FTZ R8, R58, R7, !PT ;  /* 0x000000073a087209 */ /* 0x000fe20007810000 */
[--C-:B------:R-:W-:Y:S01]  /*37c0*/  FFMA.FTZ R40, R40, UR10, -R75.reuse ;  /* 0x0000000a28287c23 */ /* 0x100fe2000801084b */
[----:B------:R-:W-:Y:S01]  /*37d0*/  ISETP.GT.AND P2, PT, R49, 0x29, PT ;  /* 0x000000293100780c */ /* 0x000fe20003f44270 */
[----:B------:R-:W3:Y:S01]  /*37e0*/  MUFU.TANH R24, R24 ;  /* 0x0000001800187308 */ /* 0x000ee20000002400 */
[----:B------:R-:W-:Y:S01]  /*37f0*/  FSEL R62, R13, -INF , P3 ;  /* 0xff8000000d3e7808 */ /* 0x000fe20001800000 */
[--C-:B------:R-:W-:Y:S01]  /*3800*/  FFMA.FTZ R43, R43, UR10, -R75.reuse ;  /* 0x0000000a2b2b7c23 */ /* 0x100fe2000801084b */
[----:B------:R-:W-:Y:S01]  /*3810*/  FMNMX.FTZ R9, R59, R8, !PT ;  /* 0x000000083b097209 */ /* 0x000fe20007810000 */
[--C-:B------:R-:W-:Y:S01]  /*3820*/  FFMA.FTZ R44, R44, UR10, -R75.reuse ;  /* 0x0000000a2c2c7c23 */ /* 0x100fe2000801084b */
[----:B------:R-:W-:Y:S01]  /*3830*/  ISETP.GT.AND P3, PT, R49, 0x30, PT ;  /* 0x000000303100780c */ /* 0x000fe20003f64270 */
[--C-:B------:R-:W-:Y:S01]  /*3840*/  FFMA.FTZ R41, R41, UR10, -R75.reuse ;  /* 0x0000000a29297c23 */ /* 0x100fe2000801084b */
[----:B--2---:R-:W-:Y:S01]  /*3850*/  FSEL R63, R14, -INF , P2 ;  /* 0xff8000000e3f7808 */ /* 0x004fe20001000000 */
        /* <DEDUP_REMOVED lines=10> */
[----:B------:R-:W-:Y:S01]  /*3900*/  FFMA.FTZ R8, R91, UR10, -R75 ;  /* 0x0000000a5b087c23 */ /* 0x000fe2000801084b */
[----:B----4-:R-:W-:Y:S01]  /*3910*/  FSEL R67, R15, -INF , P2 ;  /* 0xff8000000f437808 */ /* 0x010fe20001000000 */
[--C-:B------:R-:W-:Y:S01]  /*3920*/  IMAD.MOV.U32 R94, RZ, RZ, R151.reuse ;  /* 0x000000ffff5e7224 */ /* 0x100fe200078e0097 */
[----:B------:R-:W-:Y:S01]  /*3930*/  FMNMX.FTZ R12, R66, R9, !PT ;  /* 0x00000009420c7209 */ /* 0x000fe20007810000 */
[--C-:B------:R-:W-:Y:S01]  /*3940*/  IMAD.MOV.U32 R91, RZ, RZ, R151.reuse ;  /* 0x000000ffff5b7224 */ /* 0x100fe200078e0097 */
[----:B------:R-:W-:Y:S01]  /*3950*/  ISETP.GT.AND P2, PT, R49, 0x39, PT ;  /* 0x000000393100780c */ /* 0x000fe20003f44270 */
[----:B------:R-:W4:Y:S01]  /*3960*/  MUFU.TANH R60, R60 ;  /* 0x0000003c003c7308 */ /* 0x000f220000002400 */
[----:B0-----:R-:W-:Y:S01]  /*3970*/  FSEL R70, R21, -INF , P3 ;  /* 0xff80000015467808 */ /* 0x001fe20001800000 */
[--C-:B------:R-:W-:Y:S01]  /*3980*/  IMAD.MOV.U32 R90, RZ, RZ, R151.reuse ;  /* 0x000000ffff5a7224 */ /* 0x100fe200078e0097 */
[----:B------:R-:W-:Y:S01]  /*3990*/  FMNMX.FTZ R9, R67, R12, !PT ;  /* 0x0000000c43097209 */ /* 0x000fe20007810000 */
[----:B------:R-:W-:Y:S01]  /*39a0*/  IMAD.MOV.U32 R88, RZ, RZ, R151 ;  /* 0x000000ffff587224 */ /* 0x000fe200078e0097 */
[----:B------:R-:W-:-:S02]  /*39b0*/  ISETP.GT.AND P3, PT, R49, 0x40, PT ;  /* 0x000000403100780c */ /* 0x000fc40003f64270 */
[----:B---3--:R-:W-:Y:S01]  /*39c0*/  FSEL R71, R24, -INF , P2 ;  /* 0xff80000018477808 */ /* 0x008fe20001000000 */
[----:B------:R-:W0:Y:S01]  /*39d0*/  MUFU.TANH R61, R61 ;  /* 0x0000003d003d7308 */ /* 0x000e220000002400 */
        /* <DEDUP_REMOVED lines=8> */
[C---:B------:R-:W-:Y:S01]  /*3a60*/  ISETP.GT.AND P2, PT, R49.reuse, 0x49, PT ;  /* 0x000000493100780c */ /* 0x040fe20003f44270 */
[----:B------:R-:W1:Y:S01]  /*3a70*/  MUFU.TANH R65, R65 ;  /* 0x0000004100417308 */ /* 0x000e620000002400 */
[----:B----4-:R-:W-:Y:S02]  /*3a80*/  FSEL R60, R60, -INF , P3 ;  /* 0xff8000003c3c7808 */ /* 0x010fe40001800000 */
[----:B------:R-:W-:Y:S02]  /*3a90*/  FMNMX.FTZ R13, R74, R13, !PT ;  /* 0x0000000d4a0d7209 */ /* 0x000fe40007810000 */
[----:B------:R-:W-:-:S02]  /*3aa0*/  ISETP.GT.AND P3, PT, R49, 0x50, PT ;  /* 0x000000503100780c */ /* 0x000fc40003f64270 */
[----:B0-----:R-:W-:Y:S01]  /*3ab0*/  FSEL R61, R61, -INF , P2 ;  /* 0xff8000003d3d7808 */ /* 0x001fe20001000000 */
[----:B------:R-:W0:Y:S01]  /*3ac0*/  MUFU.TANH R68, R68 ;  /* 0x0000004400447308 */ /* 0x000e220000002400 */
[----:B------:R-:W-:Y:S02]  /*3ad0*/  FMNMX.FTZ R12, R60, R13, !PT ;  /* 0x0000000d3c0c7209 */ /* 0x000fe40007810000 */
[----:B------:R-:W-:Y:S02]  /*3ae0*/  ISETP.GT.AND P2, PT, R49, 0x51, PT ;  /* 0x000000513100780c */ /* 0x000fe40003f44270 */
[----:B--2---:R-:W-:Y:S02]  /*3af0*/  FSEL R64, R64, -INF , P3 ;  /* 0xff80000040407808 */ /* 0x004fe40001800000 */
[----:B------:R-:W-:Y:S01]  /*3b00*/  FMNMX.FTZ R13, R61, R12, !PT ;  /* 0x0000000c3d0d7209 */ /* 0x000fe20007810000 */
[----:B------:R-:W2:Y:S01]  /*3b10*/  MUFU.TANH R69, R69 ;  /* 0x0000004500457308 */ /* 0x000ea20000002400 */
[----:B------:R-:W-:Y:S01]  /*3b20*/  ISETP.GT.AND P3, PT, R49, 0x58, PT ;  /* 0x000000583100780c */ /* 0x000fe20003f64270 */
[----:B------:R-:W-:Y:S01]  /*3b30*/  FFMA.FTZ R12, R37, UR10, -R75 ;  /* 0x0000000a250c7c23 */ /* 0x000fe2000801084b */
[----:B-1----:R-:W-:-:S02]  /*3b40*/  FSEL R65, R65, -INF , P2 ;  /* 0xff80000041417808 */ /* 0x002fc40001000000 */
[----:B------:R-:W-:Y:S02]  /*3b50*/  FMNMX.FTZ R20, R64, R13, !PT ;  /* 0x0000000d40147209 */ /* 0x000fe40007810000 */
[----:B------:R-:W-:Y:S01]  /*3b60*/  ISETP.GT.AND P2, PT, R49, 0x59, PT ;  /* 0x000000593100780c */ /* 0x000fe20003f44270 */
[----:B------:R-:W1:Y:S01]  /*3b70*/  MUFU.TANH R72, R72 ;  /* 0x0000004800487308 */ /* 0x000e620000002400 */
[----:B0-----:R-:W-:Y:S02]  /*3b80*/  FSEL R68, R68, -INF , P3 ;  /* 0xff80000044447808 */ /* 0x001fe40001800000 */
[----:B------:R-:W-:Y:S02]  /*3b90*/  FMNMX.FTZ R13, R65, R20, !PT ;  /* 0x00000014410d7209 */ /* 0x000fe40007810000 */
[----:B------:R-:W-:Y:S02]  /*3ba0*/  ISETP.GT.AND P3, PT, R49, 0x60, PT ;  /* 0x000000603100780c */ /* 0x000fe40003f64270 */
[----:B------:R-:W-:Y:S01]  /*3bb0*/  FMNMX.FTZ R20, R68, R13, !PT ;  /* 0x0000000d44147209 */ /* 0x000fe20007810000 */
[----:B------:R-:W0:Y:S01]  /*3bc0*/  MUFU.TANH R73, R73 ;  /* 0x0000004900497308 */ /* 0x000e220000002400 */
[----:B--2---:R-:W-:-:S02]  /*3bd0*/  FSEL R69, R69, -INF , P2 ;  /* 0xff80000045457808 */ /* 0x004fc40001000000 */
[----:B------:R-:W-:Y:S02]  /*3be0*/  ISETP.GT.AND P2, PT, R49, 0x61, PT ;  /* 0x000000613100780c */ /* 0x000fe40003f44270 */
[----:B------:R-:W-:-:S03]  /*3bf0*/  FMNMX.FTZ R15, R69, R20, !PT ;  /* 0x00000014450f7209 */ /* 0x000fc60007810000 */
[----:B------:R-:W2:Y:S01]  /*3c00*/  MUFU.TANH R76, R76 ;  /* 0x0000004c004c7308 */ /* 0x000ea20000002400 */
[----:B-1----:R-:W-:Y:S02]  /*3c10*/  FSEL R72, R72, -INF , P3 ;  /* 0xff80000048487808 */ /* 0x002fe40001800000 */
[----:B------:R-:W-:Y:S02]  /*3c20*/  ISETP.GT.AND P3, PT, R49, 0x68, PT ;  /* 0x000000683100780c */ /* 0x000fe40003f64270 */
[----:B------:R-:W-:-:S03]  /*3c30*/  FMNMX.FTZ R20, R72, R15, !PT ;  /* 0x0000000f48147209 */ /* 0x000fc60007810000 */
[----:B------:R-:W1:Y:S01]  /*3c40*/  MUFU.TANH R77, R77 ;  /* 0x0000004d004d7308 */ /* 0x000e620000002400 */
[----:B0-----:R-:W-:Y:S02]  /*3c50*/  FSEL R73, R73, -INF , P2 ;  /* 0xff80000049497808 */ /* 0x001fe40001000000 */
[----:B------:R-:W-:Y:S02]  /*3c60*/  ISETP.GT.AND P2, PT, R49, 0x69, PT ;  /* 0x000000693100780c */ /* 0x000fe40003f44270 */
[----:B------:R-:W-:-:S03]  /*3c70*/  FMNMX.FTZ R15, R73, R20, !PT ;  /* 0x00000014490f7209 */ /* 0x000fc60007810000 */
[----:B------:R-:W0:Y:S01]  /*3c80*/  MUFU.TANH R80, R80 ;  /* 0x0000005000507308 */ /* 0x000e220000002400 */
[----:B--2---:R-:W-:Y:S02]  /*3c90*/  FSEL R76, R76, -INF , P3 ;  /* 0xff8000004c4c7808 */ /* 0x004fe40001800000 */
        /* <DEDUP_REMOVED lines=12> */
[----:B------:R-:W-:Y:S01]  /*3d60*/  ISETP.GT.AND P2, PT, R49, 0x79, PT ;  /* 0x000000793100780c */ /* 0x000fe20003f44270 */
[----:B------:R-:W-:Y:S01]  /*3d70*/  IMAD.MOV.U32 R49, RZ, RZ, R151 ;  /* 0x000000ffff317224 */ /* 0x000fe200078e0097 */
[----:B------:R-:W-:Y:S01]  /*3d80*/  FMNMX.FTZ R21, R81, R20, !PT ;  /* 0x0000001451157209 */ /* 0x000fe20007810000 */
[----:B------:R-:W-:-:S02]  /*3d90*/  FFMA.FTZ R20, R27, UR10, -R75 ;  /* 0x0000000a1b147c23 */ /* 0x000fc4000801084b */
[----:B------:R2:W-:Y:S01]  /*3da0*/  MUFU.EX2 R37, R38 ;  /* 0x0000002600257308 */ /* 0x0005e20000000800 */
[----:B-1----:R-:W-:-:S04]  /*3db0*/  FSEL R84, R84, -INF , P3 ;  /* 0xff80000054547808 */ /* 0x002fc80001800000 */
[----:B------:R-:W-:-:S03]  /*3dc0*/  FMNMX.FTZ R24, R84, R21, !PT ;  /* 0x0000001554187209 */ /* 0x000fc60007810000 */
[----:B------:R-:W-:Y:S01]  /*3dd0*/  MUFU.EX2 R29, R29 ;  /* 0x0000001d001d7308 */ /* 0x000fe20000000800 */
[----:B0-----:R-:W-:Y:S01]  /*3de0*/  FSEL R85, R85, -INF , P2 ;  /* 0xff80000055557808 */ /* 0x001fe20001000000 */
[----:B--2---:R-:W-:-:S03]  /*3df0*/  IMAD.U32 R38, RZ, RZ, UR10 ;  /* 0x0000000aff267e24 */ /* 0x004fc6000f8e00ff */
[----:B------:R-:W-:-:S03]  /*3e00*/  FMNMX.FTZ R24, R85, R24, !PT ;  /* 0x0000001855187209 */ /* 0x000fc60007810000 */
[----:B------:R-:W-:Y:S02]  /*3e10*/  MUFU.EX2 R36, R36 ;  /* 0x0000002400247308 */ /* 0x000fe40000000800 */
[----:B------:R-:W0:Y:S06]  /*3e20*/  SHFL.BFLY PT, R21, R24, 0x2, 0x1f ;  /* 0x0c401f0018157f89 */ /* 0x000e2c00000e0000 */
[----:B------:R-:W-:Y:S08]  /*3e30*/  MUFU.EX2 R3, R3 ;  /* 0x0000000300037308 */ /* 0x000ff00000000800 */
[----:B------:R-:W1:Y:S08]  /*3e40*/  MUFU.EX2 R4, R4 ;  /* 0x0000000400047308 */ /* 0x000e700000000800 */
[----:B------:R-:W-:Y:S01]  /*3e50*/  MUFU.EX2 R6, R6 ;  /* 0x0000000600067308 */ /* 0x000fe20000000800 */
[----:B0-----:R-:W-:Y:S01]  /*3e60*/  FMNMX.FTZ R25, R24, R21, !PT ;  /* 0x0000001518197209 */ /* 0x001fe20007810000 */
[----:B------:R-:W-:-:S04]  /*3e70*/  FFMA.FTZ R21, R45, UR10, -R75 ;  /* 0x0000000a2d157c23 */ /* 0x000fc8000801084b */
[----:B------:R-:W0:Y:S02]  /*3e80*/  SHFL.BFLY PT, R24, R25, 0x1, 0x1f ;  /* 0x0c201f0019187f89 */ /* 0x000e2400000e0000 */
[----:B------:R2:W-:Y:S01]  /*3e90*/  MUFU.EX2 R7, R89 ;  /* 0x0000005900077308 */ /* 0x0005e20000000800 */
[----:B-1----:R-:W-:-:S04]  /*3ea0*/  F2FP.SATFINITE.E4M3.F32.PACK_AB_MERGE_C R229, R4, R3, RZ ;  /* 0x0000000304e5723e */ /* 0x002fc800048070ff */
[----:B------:R-:W-:-:S03]  /*3eb0*/  F2FP.SATFINITE.E4M3.F32.PACK_AB_MERGE_C R229, R36, R29, R229 ;  /* 0x0000001d24e5723e */ /* 0x000fc600048070e5 */
[----:B------:R-:W-:Y:S01]  /*3ec0*/  MUFU.EX2 R13, R35 ;  /* 0x00000023000d7308 */ /* 0x000fe20000000800 */
[----:B--2---:R-:W-:-:S07]  /*3ed0*/  IMAD.MOV.U32 R89, RZ, RZ, R151 ;  /* 0x000000ffff597224 */ /* 0x004fce00078e0097 */
[----:B------:R1:W-:Y:S01]  /*3ee0*/  MUFU.EX2 R35, R26 ;  /* 0x0000001a00237308 */ /* 0x0003e20000000800 */
[----:B0-----:R-:W-:Y:S01]  /*3ef0*/  FMNMX.FTZ R161, R25, R24, !PT ;  /* 0x0000001819a17209 */ /* 0x001fe20007810000 */
[----:B------:R-:W-:-:S06]  /*3f00*/  FFMA.FTZ R24, R47, UR10, -R75 ;  /* 0x0000000a2f187c23 */ /* 0x000fcc000801084b */
[----:B------:R-:W0:Y:S01]  /*3f10*/  MUFU.EX2 R10, R10 ;  /* 0x0000000a000a7308 */ /* 0x000e220000000800 */
[----:B-1----:R-:W-:-:S01]  /*3f20*/  FFMA.FTZ R26, R46, UR10, -R75 ;  /* 0x0000000a2e1a7c23 */ /* 0x002fc2000801084b */
[C---:B------:R-:W-:Y:S01]  /*3f30*/  FSETP.NEU.FTZ.AND P2, PT, R161.reuse, -INF , PT ;  /* 0xff800000a100780b */ /* 0x040fe20003f5d000 */
[----:B------:R-:W-:-:S01]  /*3f40*/  FFMA.FTZ R25, R161, R38, -8 ;  /* 0xc1000000a1197423 */ /* 0x000fc20000010026 */
[----:B------:R-:W-:Y:S01]  /*3f50*/  FADD.FTZ R38, R29, R36 ;  /* 0x000000241d267221 */ /* 0x000fe20000010000 */
[--C-:B------:R-:W-:Y:S02]  /*3f60*/  IMAD.MOV.U32 R75, RZ, RZ, R151.reuse ;  /* 0x000000ffff4b7224 */ /* 0x100fe400078e0097 */
[--C-:B------:R-:W-:Y:S01]  /*3f70*/  IMAD.MOV.U32 R36, RZ, RZ, R151.reuse ;  /* 0x000000ffff247224 */ /* 0x100fe200078e0097 */
[----:B------:R-:W-:Y:S01]  /*3f80*/  FSEL R27, R25, RZ, P2 ;  /* 0x000000ff191b7208 */ /* 0x000fe20001000000 */
[----:B------:R-:W-:Y:S01]  /*3f90*/  FADD.FTZ R47, R3, R38 ;  /* 0x00000026032f7221 */ /* 0x000fe20000010000 */
[----:B------:R-:W-:Y:S01]  /*3fa0*/  MUFU.EX2 R8, R8 ;  /* 0x0000000800087308 */ /* 0x000fe20000000800 */
[----:B------:R-:W-:Y:S01]  /*3fb0*/  PLOP3.LUT P2, PT, PT, PT, UP0, 0x80, 0x0 ;  /* 0x000000000000781c */ /* 0x000fe20003f4f008 */
[----:B------:R-:W-:-:S02]  /*3fc0*/  IMAD.MOV.U32 R29, RZ, RZ, R151 ;  /* 0x000000ffff1d7224 */ /* 0x000fc400078e0097 */
[----:B------:R-:W-:-:S01]  /*3fd0*/  FFMA.FTZ R50, R50, UR10, -R27 ;  /* 0x0000000a32327c23 */ /* 0x000fc2000801081b */
[--C-:B------:R-:W-:Y:S01]  /*3fe0*/  FFMA.FTZ R51, R51, UR10, -R27.reuse ;  /* 0x0000000a33337c23 */ /* 0x100fe2000801081b */
[----:B------:R-:W-:-:S01]  /*3ff0*/  FFMA.FTZ R52, R52, UR10, -R27 ;  /* 0x0000000a34347c23 */ /* 0x000fc2000801081b */
[--C-:B------:R-:W-:Y:S01]  /*4000*/  FFMA.FTZ R53, R53, UR10, -R27.reuse ;  /* 0x0000000a35357c23 */ /* 0x100fe2000801081b */
[----:B------:R-:W-:-:S01]  /*4010*/  FFMA.FTZ R54, R54, UR10, -R27 ;  /* 0x0000000a36367c23 */ /* 0x000fc2000801081b */
[--C-:B------:R-:W-:Y:S01]  /*4020*/  FFMA.FTZ R55, R55, UR10, -R27.reuse ;  /* 0x0000000a37377c23 */ /* 0x100fe2000801081b */
        /* <DEDUP_REMOVED lines=8> */
[----:B------:R-:W1:Y:S01]  /*40b0*/  MUFU.EX2 R51, R51 ;  /* 0x0000003300337308 */ /* 0x000e620000000800 */
[----:B------:R-:W-:-:S01]  /*40c0*/  FADD.FTZ R47, R5, R46 ;  /* 0x0000002e052f7221 */ /* 0x000fc20000010000 */
        /* <DEDUP_REMOVED lines=9> */
[----:B0-----:R-:W-:Y:S01]  /*4160*/  F2FP.SATFINITE.E4M3.F32.PACK_AB_MERGE_C R231, R10, R7, RZ ;  /* 0x000000070ae7723e */ /* 0x001fe200048070ff */
        /* <DEDUP_REMOVED lines=8> */
[--C-:B------:R-:W-:Y:S01]  /*41f0*/  FFMA.FTZ R76, R76, UR10, -R27.reuse ;  /* 0x0000000a4c4c7c23 */ /* 0x100fe2000801081b */
[----:B------:R-:W-:-:S01]  /*4200*/  FFMA.FTZ R77, R77, UR10, -R27 ;  /* 0x0000000a4d4d7c23 */ /* 0x000fc2000801081b */
[----:B------:R-:W-:Y:S01]  /*4210*/  F2FP.SATFINITE.E4M3.F32.PACK_AB_MERGE_C R231, R6, R5, R231 ;  /* 0x0000000506e7723e */ /* 0x000fe200048070e7 */
[----:B------:R-:W-:-:S01]  /*4220*/  FFMA.FTZ R80, R80, UR10, -R27 ;  /* 0x0000000a50507c23 */ /* 0x000fc2000801081b */
[----:B------:R-:W1:Y:S01]  /*4230*/  MUFU.EX2 R54, R54 ;  /* 0x0000003600367308 */ /* 0x000e620000000800 */
[----:B--2---:R-:W-:-:S01]  /*4240*/  FADD.FTZ R38, R52, R45 ;  /* 0x0000002d34267221 */ /* 0x004fc20000010000 */
[--C-:B------:R-:W-:Y:S01]  /*4250*/  FFMA.FTZ R81, R81, UR10, -R27.reuse ;  /* 0x0000000a51517c23 */ /* 0x100fe2000801081b */
[----:B------:R-:W-:-:S01]  /*4260*/  FFMA.FTZ R84, R84, UR10, -R27 ;  /* 0x0000000a54547c23 */ /* 0x000fc2000801081b */
[----:B------:R-:W-:Y:S01]  /*4270*/  FFMA.FTZ R27, R85, UR10, -R27 ;  /* 0x0000000a551b7c23 */ /* 0x000fe2000801081b */
[----:B------:R-:W-:-:S02]  /*4280*/  IMAD.MOV.U32 R85, RZ, RZ, R151 ;  /* 0x000000ffff557224 */ /* 0x000fc400078e0097 */
[----:B------:R-:W-:Y:S01]  /*4290*/  IMAD.MOV.U32 R46, RZ, RZ, R151 ;  /* 0x000000ffff2e7224 */ /* 0x000fe200078e0097 */
[----:B------:R-:W2:Y:S01]  /*42a0*/  MUFU.EX2 R55, R55 ;  /* 0x0000003700377308 */ /* 0x000ea20000000800 */
[----:B0-----:R-:W-:-:S01]  /*42b0*/  FADD.FTZ R45, R53, R38 ;  /* 0x00000026352d7221 */ /* 0x001fc20000010000 */
[----:B------:R-:W-:Y:S01]  /*42c0*/  FADD.FTZ R38, R6, R47 ;  /* 0x0000002f06267221 */ /* 0x000fe20000010000 */
[----:B------:R-:W-:Y:S02]  /*42d0*/  F2FP.SATFINITE.E4M3.F32.PACK_AB_MERGE_C R52, R53, R52, RZ ;  /* 0x000000343534723e */ /* 0x000fe400048070ff */
[----:B------:R-:W-:Y:S01]  /*42e0*/  MOV R53, R151 ;  /* 0x0000009700357202 */ /* 0x000fe20000000f00 */
[----:B------:R-:W-:-:S01]  /*42f0*/  FADD.FTZ R47, R7, R38 ;  /* 0x00000026072f7221 */ /* 0x000fc20000010000 */
[----:B------:R-:W-:Y:S01]  /*4300*/  F2FP.SATFINITE.E4M3.F32.PACK_AB_MERGE_C R228, R51, R50, R52 ;  /* 0x0000003233e4723e */ /* 0x000fe20004807034 */
[----:B------:R-:W0:Y:S01]  /*4310*/  MUFU.EX2 R56, R56 ;  /* 0x0000003800387308 */ /* 0x000e220000000800 */
[----:B-1----:R-:W-:-:S01]  /*4320*/  FADD.FTZ R2, R54, R45 ;  /* 0x0000002d36027221 */ /* 0x002fc20000010000 */
[----:B------:R-:W-:Y:S01]  /*4330*/  FADD.FTZ R47, R10, R47 ;  /* 0x0000002f0a2f7221 */ /* 0x000fe20000010000 */
[----:B------:R-:W-:-:S02]  /*4340*/  IMAD.MOV.U32 R52, RZ, RZ, R151 ;  /* 0x000000ffff347224 */ /* 0x000fc400078e0097 */
[----:B------:R-:W-:Y:S02]  /*4350*/  IMAD.MOV.U32 R51, RZ, RZ, R151 ;  /* 0x000000ffff337224 */ /* 0x000fe400078e0097 */
[----:B------:R-:W-:-:S01]  /*4360*/  FADD.FTZ R38, R8, R47 ;  /* 0x0000002f08267221 */ /* 0x000fc20000010000 */
[----:B------:R-:W-:Y:S01]  /*4370*/  IMAD.MOV.U32 R50, RZ, RZ, R151 ;  /* 0x000000ffff327224 */ /* 0x000fe200078e0097 */
[----:B------:R-:W1:Y:S01]  /*4380*/  MUFU.EX2 R57, R57 ;  /* 0x0000003900397308 */ /* 0x000e620000000800 */
[----:B--2---:R-:W-:-:S07]  /*4390*/  FADD.FTZ R45, R55, R2 ;  /* 0x00000002372d7221 */ /* 0x004fce0000010000 */
[----:B------:R-:W2:Y:S01]  /*43a0*/  MUFU.EX2 R58, R58 ;  /* 0x0000003a003a7308 */ /* 0x000ea20000000800 */
[----:B0-----:R-:W-:-:S07]  /*43b0*/  FADD.FTZ R2, R56, R45 ;  /* 0x0000002d38027221 */ /* 0x001fce0000010000 */
[----:B------:R0:W3:Y:S01]  /*43c0*/  MUFU.EX2 R9, R92 ;  /* 0x0000005c00097308 */ /* 0x0000e20000000800 */
[----:B-1----:R-:W-:-:S01]  /*43d0*/  FADD.FTZ R45, R57, R2 ;  /* 0x00000002392d7221 */ /* 0x002fc20000010000 */
[----:B------:R-:W-:Y:S01]  /*43e0*/  F2FP.SATFINITE.E4M3.F32.PACK_AB_MERGE_C R56, R57, R56, RZ ;  /* 0x000000383938723e */ /* 0x000fe200048070ff */
[----:B------:R-:W-:-:S03]  /*43f0*/  IMAD.MOV.U32 R57, RZ, RZ, R151 ;  /* 0x000000ffff397224 */ /* 0x000fc600078e0097 */
[----:B------:R-:W-:Y:S01]  /*4400*/  F2FP.SATFINITE.E4M3.F32.PACK_AB_MERGE_C R230, R55, R54, R56 ;  /* 0x0000003637e6723e */ /* 0x000fe20004807038 */
[----:B------:R-:W-:Y:S01]  /*4410*/  IMAD.MOV.U32 R56, RZ, RZ, R151 ;  /* 0x000000ffff387224 */ /* 0x000fe200078e0097 */
[----:B------:R-:W1:Y:S01]  /*4420*/  MUFU.EX2 R59, R59 ;  /* 0x0000003b003b7308 */ /* 0x000e620000000800 */
[----:B--2---:R-:W-:-:S01]  /*4430*/  FADD.FTZ R2, R58, R45 ;  /* 0x0000002d3a027221 */ /* 0x004fc20000010000 */
[--C-:B0-----:R-:W-:Y:S02]  /*4440*/  IMAD.MOV.U32 R92, RZ, RZ, R151.reuse ;  /* 0x000000ffff5c7224 */ /* 0x101fe400078e0097 */
[--C-:B------:R-:W-:Y:S02]  /*4450*/  IMAD.MOV.U32 R55, RZ, RZ, R151.reuse ;  /* 0x000000ffff377224 */ /* 0x100fe400078e0097 */
[----:B------:R-:W-:Y:S02]  /*4460*/  IMAD.MOV.U32 R54, RZ, RZ, R151 ;  /* 0x000000ffff367224 */ /* 0x000fe400078e0097 */
[----:B------:R0:W2:Y:S01]  /*4470*/  MUFU.EX2 R11, R93 ;  /* 0x0000005d000b7308 */ /* 0x0000a20000000800 */
[----:B---3--:R-:W-:-:S07]  /*4480*/  FADD.FTZ R38, R9, R38 ;  /* 0x0000002609267221 */ /* 0x008fce0000010000 */
[----:B------:R-:W3:Y:S01]  /*4490*/  MUFU.EX2 R62, R62 ;  /* 0x0000003e003e7308 */ /* 0x000ee20000000800 */
[----:B-1----:R-:W-:-:S01]  /*44a0*/  FADD.FTZ R45, R59, R2 ;  /* 0x000000023b2d7221 */ /* 0x002fc20000010000 */
[----:B0-----:R-:W-:-:S06]  /*44b0*/  IMAD.MOV.U32 R93, RZ, RZ, R151 ;  /* 0x000000ffff5d7224 */ /* 0x001fcc00078e0097 */
[----:B------:R-:W0:Y:S01]  /*44c0*/  MUFU.EX2 R14, R14 ;  /* 0x0000000e000e7308 */ /* 0x000e220000000800 */
[----:B--2---:R-:W-:-:S07]  /*44d0*/  FADD.FTZ R47, R11, R38 ;  /* 0x000000260b2f7221 */ /* 0x004fce0000010000 */
[----:B------:R-:W1:Y:S01]  /*44e0*/  MUFU.EX2 R63, R63 ;  /* 0x0000003f003f7308 */ /* 0x000e620000000800 */
[----:B---3--:R-:W-:-:S07]  /*44f0*/  FADD.FTZ R2, R62, R45 ;  /* 0x0000002d3e027221 */ /* 0x008fce0000010000 */
[----:B------:R-:W2:Y:S01]  /*4500*/  MUFU.EX2 R12, R12 ;  /* 0x0000000c000c7308 */ /* 0x000ea20000000800 */
[----:B0-----:R-:W-:-:S01]  /*4510*/  FADD.FTZ R47, R14, R47 ;  /* 0x0000002f0e2f7221 */ /* 0x001fc20000010000 */
[----:B------:R-:W-:-:S04]  /*4520*/  F2FP.SATFINITE.E4M3.F32.PACK_AB_MERGE_C R225, R14, R11, RZ ;  /* 0x0000000b0ee1723e */ /* 0x000fc800048070ff */
[----:B------:R-:W-:Y:S02]  /*4530*/  F2FP.SATFINITE.E4M3.F32.PACK_AB_MERGE_C R225, R9, R8, R225 ;  /* 0x0000000809e1723e */ /* 0x000fe400048070e1 */
[----:B------:R-:W0:Y:S01]  /*4540*/  MUFU.EX2 R66, R66 ;  /* 0x0000004200427308 */ /* 0x000e220000000800 */
[----:B-1----:R-:W-:-:S01]  /*4550*/  FADD.FTZ R45, R63, R2 ;  /* 0x000000023f2d7221 */ /* 0x002fc20000010000 */
[----:B------:R-:W-:Y:S01]  /*4560*/  F2FP.SATFINITE.E4M3.F32.PACK_AB_MERGE_C R62, R63, R62, RZ ;  /* 0x0000003e3f3e723e */ /* 0x000fe200048070ff */
[----:B------:R-:W-:-:S03]  /*4570*/  IMAD.MOV.U32 R63, RZ, RZ, R151 ;  /* 0x000000ffff3f7224 */ /* 0x000fc600078e0097 */
[----:B------:R-:W-:Y:S01]  /*4580*/  F2FP.SATFINITE.E4M3.F32.PACK_AB_MERGE_C R224, R59, R58, R62 ;  /* 0x0000003a3be0723e */ /* 0x000fe2000480703e */
[----:B------:R-:W-:Y:S01]  /*4590*/  IMAD.MOV.U32 R62, RZ, RZ, R151 ;  /* 0x000000ffff3e7224 */ /* 0x000fe200078e0097 */
[----:B------:R-:W1:Y:S01]  /*45a0*/  MUFU.EX2 R67, R67 ;  /* 0x0000004300437308 */ /* 0x000e620000000800 */
[----:B--2---:R-:W-:-:S01]  /*45b0*/  FADD.FTZ R38, R12, R47 ;  /* 0x0000002f0c267221 */ /* 0x004fc20000010000 */
[--C-:B------:R-:W-:Y:S02]  /*45c0*/  IMAD.MOV.U32 R59, RZ, RZ, R151.reuse ;  /* 0x000000ffff3b7224 */ /* 0x100fe400078e0097 */
[--C-:B------:R-:W-:Y:S02]  /*45d0*/  IMAD.MOV.U32 R58, RZ, RZ, R151.reuse ;  /* 0x000000ffff3a7224 */ /* 0x100fe400078e0097 */
[----:B------:R-:W-:Y:S01]  /*45e0*/  FADD.FTZ R38, R13, R38 ;  /* 0x000000260d267221 */ /* 0x000fe20000010000 */
[----:B------:R-:W-:Y:S01]  /*45f0*/  IMAD.MOV.U32 R47, RZ, RZ, R151 ;  /* 0x000000ffff2f7224 */ /* 0x000fe200078e0097 */
[----:B------:R-:W2:Y:S01]  /*4600*/  MUFU.EX2 R33, R33 ;  /* 0x0000002100217308 */ /* 0x000ea20000000800 */
[----:B0-----:R-:W-:-:S01]  /*4610*/  FADD.FTZ R2, R66, R45 ;  /* 0x0000002d42027221 */ /* 0x001fc20000010000 */
[----:B------:R-:W-:-:S06]  /*4620*/  IMAD.MOV.U32 R45, RZ, RZ, R151 ;  /* 0x000000ffff2d7224 */ /* 0x000fcc00078e0097 */
[----:B------:R-:W0:Y:S01]  /*4630*/  MUFU.EX2 R70, R70 ;  /* 0x0000004600467308 */ /* 0x000e220000000800 */
[----:B-1----:R-:W-:-:S07]  /*4640*/  FADD.FTZ R3, R67, R2 ;  /* 0x0000000243037221 */ /* 0x002fce0000010000 */
[----:B------:R-:W1:Y:S01]  /*4650*/  MUFU.EX2 R32, R32 ;  /* 0x0000002000207308 */ /* 0x000e620000000800 */
[----:B--2---:R-:W-:-:S01]  /*4660*/  FADD.FTZ R7, R33, R38 ;  /* 0x0000002621077221 */ /* 0x004fc20000010000 */
[----:B------:R-:W-:-:S06]  /*4670*/  IMAD.MOV.U32 R38, RZ, RZ, R151 ;  /* 0x000000ffff267224 */ /* 0x000fcc00078e0097 */
[----:B------:R-:W2:Y:S01]  /*4680*/  MUFU.EX2 R71, R71 ;  /* 0x0000004700477308 */ /* 0x000ea20000000800 */
[----:B0-----:R-:W-:-:S07]  /*4690*/  FADD.FTZ R2, R70, R3 ;  /* 0x0000000346027221 */ /* 0x001fce0000010000 */
[----:B------:R-:W0:Y:S01]  /*46a0*/  MUFU.EX2 R15, R30 ;  /* 0x0000001e000f7308 */ /* 0x000e220000000800 */
[C---:B-1----:R-:W-:Y:S01]  /*46b0*/  F2FP.SATFINITE.E4M3.F32.PACK_AB_MERGE_C R33, R32.reuse, R33, RZ ;  /* 0x000000212021723e */ /* 0x042fe200048070ff */
[----:B------:R-:W-:-:S03]  /*46c0*/  FADD.FTZ R32, R32, R7 ;  /* 0x0000000720207221 */ /* 0x000fc60000010000 */
[----:B------:R-:W-:Y:S01]  /*46d0*/  F2FP.SATFINITE.E4M3.F32.PACK_AB_MERGE_C R227, R13, R12, R33 ;  /* 0x0000000c0de3723e */ /* 0x000fe20004807021 */
[----:B------:R-:W-:Y:S02]  /*46e0*/  IMAD.MOV.U32 R33, RZ, RZ, R151 ;  /* 0x000000ffff217224 */ /* 0x000fe400078e0097 */
[----:B------:R-:W1:Y:S01]  /*46f0*/  MUFU.EX2 R28, R28 ;  /* 0x0000001c001c7308 */ /* 0x000e620000000800 */
[----:B--2---:R-:W-:-:S01]  /*4700*/  FADD.FTZ R3, R71, R2 ;  /* 0x0000000247037221 */ /* 0x004fc20000010000 */
[----:B------:R-:W-:Y:S01]  /*4710*/  F2FP.SATFINITE.E4M3.F32.PACK_AB_MERGE_C R70, R71, R70, RZ ;  /* 0x000000464746723e */ /* 0x000fe200048070ff */
[----:B------:R-:W-:-:S03]  /*4720*/  IMAD.MOV.U32 R71, RZ, RZ, R151 ;  /* 0x000000ffff477224 */ /* 0x000fc600078e0097 */
[----:B------:R-:W-:Y:S01]  /*4730*/  F2FP.SATFINITE.E4M3.F32.PACK_AB_MERGE_C R226, R67, R66, R70 ;  /* 0x0000004243e2723e */ /* 0x000fe20004807046 */
[----:B------:R-:W-:Y:S01]  /*4740*/  IMAD.MOV.U32 R70, RZ, RZ, R151 ;  /* 0x000000ffff467224 */ /* 0x000fe200078e0097 */
[----:B------:R-:W2:Y:S01]  /*4750*/  MUFU.EX2 R20, R20 ;  /* 0x0000001400147308 */ /* 0x000ea20000000800 */
[----:B0-----:R-:W-:-:S01]  /*4760*/  FADD.FTZ R7, R15, R32 ;  /* 0x000000200f077221 */ /* 0x001fc20000010000 */
[--C-:B------:R-:W-:Y:S02]  /*4770*/  IMAD.MOV.U32 R67, RZ, RZ, R151.reuse ;  /* 0x000000ffff437224 */ /* 0x100fe400078e0097 */
[--C-:B------:R-:W-:Y:S02]  /*4780*/  IMAD.MOV.U32 R66, RZ, RZ, R151.reuse ;  /* 0x000000ffff427224 */ /* 0x100fe400078e0097 */
[----:B------:R-:W-:Y:S02]  /*4790*/  IMAD.MOV.U32 R32, RZ, RZ, R151 ;  /* 0x000000ffff207224 */ /* 0x000fe400078e0097 */
[----:B------:R-:W0:Y:S01]  /*47a0*/  MUFU.EX2 R30, R31 ;  /* 0x0000001f001e7308 */ /* 0x000e220000000800 */
[----:B-1----:R-:W-:-:S07]  /*47b0*/  FADD.FTZ R2, R28, R3 ;  /* 0x000000031c027221 */ /* 0x002fce0000010000 */
[----:B------:R1:W3:Y:S01]  /*47c0*/  MUFU.EX2 R31, R74 ;  /* 0x0000004a001f7308 */ /* 0x0002e20000000800 */
[----:B--2---:R-:W-:-:S04]  /*47d0*/  FADD.FTZ R4, R20, R7 ;  /* 0x0000000714047221 */ /* 0x004fc80000010000 */
[----:B------:R-:W-:-:S03]  /*47e0*/  FADD.FTZ R7, R35, R4 ;  /* 0x0000000423077221 */ /* 0x000fc60000010000 */
[----:B------:R-:W2:Y:S01]  /*47f0*/  MUFU.EX2 R60, R60 ;  /* 0x0000003c003c7308 */ /* 0x000ea20000000800 */
[----:B0-----:R-:W-:-:S01]  /*4800*/  FADD.FTZ R7, R30, R7 ;  /* 0x000000071e077221 */ /* 0x001fc20000010000 */
[----:B------:R-:W-:Y:S01]  /*4810*/  F2FP.SATFINITE.E4M3.F32.PACK_AB_MERGE_C R35, R30, R35, RZ ;  /* 0x000000231e23723e */ /* 0x000fe200048070ff */
[--C-:B-1----:R-:W-:Y:S02]  /*4820*/  IMAD.MOV.U32 R74, RZ, RZ, R151.reuse ;  /* 0x000000ffff4a7224 */ /* 0x102fe400078e0097 */
[----:B------:R-:W-:Y:S01]  /*4830*/  IMAD.MOV.U32 R30, RZ, RZ, R151 ;  /* 0x000000ffff1e7224 */ /* 0x000fe200078e0097 */
[----:B------:R-:W-:Y:S01]  /*4840*/  F2FP.SATFINITE.E4M3.F32.PACK_AB_MERGE_C R221, R20, R15, R35 ;  /* 0x0000000f14dd723e */ /* 0x000fe20004807023 */
[----:B------:R-:W-:Y:S01]  /*4850*/  IMAD.MOV.U32 R35, RZ, RZ, R151 ;  /* 0x000000ffff237224 */ /* 0x000fe200078e0097 */
[----:B------:R-:W0:Y:S01]  /*4860*/  MUFU.EX2 R61, R61 ;  /* 0x0000003d003d7308 */ /* 0x000e220000000800 */
[----:B---3--:R-:W-:-:S07]  /*4870*/  FADD.FTZ R3, R31, R2 ;  /* 0x000000021f037221 */ /* 0x008fce0000010000 */
[----:B------:R-:W1:Y:S01]  /*4880*/  MUFU.EX2 R34, R34 ;  /* 0x0000002200227308 */ /* 0x000e620000000800 */
[----:B--2---:R-:W-:-:S07]  /*4890*/  FADD.FTZ R2, R60, R3 ;  /* 0x000000033c027221 */ /* 0x004fce0000010000 */
[----:B------:R-:W2:Y:S01]  /*48a0*/  MUFU.EX2 R64, R64 ;  /* 0x0000004000407308 */ /* 0x000ea20000000800 */
[C---:B0-----:R-:W-:Y:S01]  /*48b0*/  F2FP.SATFINITE.E4M3.F32.PACK_AB_MERGE_C R60, R61.reuse, R60, RZ ;  /* 0x0000003c3d3c723e */ /* 0x041fe200048070ff */
[----:B------:R-:W-:-:S03]  /*48c0*/  FADD.FTZ R61, R61, R2 ;  /* 0x000000023d3d7221 */ /* 0x000fc60000010000 */
[----:B------:R-:W-:Y:S01]  /*48d0*/  F2FP.SATFINITE.E4M3.F32.PACK_AB_MERGE_C R220, R31, R28, R60 ;  /* 0x0000001c1fdc723e */ /* 0x000fe2000480703c */
[----:B------:R-:W-:Y:S02]  /*48e0*/  IMAD.MOV.U32 R60, RZ, RZ, R151 ;  /* 0x000000ffff3c7224 */ /* 0x000fe400078e0097 */
[----:B------:R-:W0:Y:S01]  /*48f0*/  MUFU.EX2 R65, R65 ;  /* 0x0000004100417308 */ /* 0x000e220000000800 */
[----:B-1----:R-:W-:-:S01]  /*4900*/  FADD.FTZ R4, R34, R7 ;  /* 0x0000000722047221 */ /* 0x002fc20000010000 */
[--C-:B------:R-:W-:Y:S02]  /*4910*/  IMAD.MOV.U32 R31, RZ, RZ, R151.reuse ;  /* 0x000000ffff1f7224 */ /* 0x100fe400078e0097 */
[----:B------:R-:W-:Y:S02]  /*4920*/  IMAD.MOV.U32 R28, RZ, RZ, R151 ;  /* 0x000000ffff1c7224 */ /* 0x000fe400078e0097 */
[----:B------:R-:W-:Y:S02]  /*4930*/  FADD.FTZ R4, R37, R4 ;  /* 0x0000000425047221 */ /* 0x000fe40000010000 */
[----:B------:R-:W-:Y:S01]  /*4940*/  MUFU.EX2 R39, R39 ;  /* 0x0000002700277308 */ /* 0x000fe20000000800 */
[----:B--2---:R-:W-:-:S01]  /*4950*/  FADD.FTZ R2, R64, R61 ;  /* 0x0000003d40027221 */ /* 0x004fc20000010000 */
[----:B------:R-:W-:-:S06]  /*4960*/  IMAD.MOV.U32 R61, RZ, RZ, R151 ;  /* 0x000000ffff3d7224 */ /* 0x000fcc00078e0097 */
[----:B------:R-:W1:Y:S01]  /*4970*/  MUFU.EX2 R40, R40 ;  /* 0x0000002800287308 */ /* 0x000e620000000800 */
[----:B0-----:R-:W-:-:S07]  /*4980*/  FADD.FTZ R3, R65, R2 ;  /* 0x0000000241037221 */ /* 0x001fce0000010000 */
[----:B------:R-:W0:Y:S08]  /*4990*/  MUFU.EX2 R68, R68 ;  /* 0x0000004400447308 */ /* 0x000e300000000800 */
[----:B------:R-:W2:Y:S01]  /*49a0*/  MUFU.EX2 R69, R69 ;  /* 0x0000004500457308 */ /* 0x000ea20000000800 */
[----:B-1----:R-:W-:Y:S01]  /*49b0*/  F2FP.SATFINITE.E4M3.F32.PACK_AB_MERGE_C R5, R40, R39, RZ ;  /* 0x000000272805723e */ /* 0x002fe200048070ff */
[----:B------:R-:W-:-:S03]  /*49c0*/  FADD.FTZ R39, R39, R4 ;  /* 0x0000000427277221 */ /* 0x000fc60000010000 */
[----:B------:R-:W-:Y:S01]  /*49d0*/  F2FP.SATFINITE.E4M3.F32.PACK_AB_MERGE_C R223, R37, R34, R5 ;  /* 0x0000002225df723e */ /* 0x000fe20004807005 */
[----:B------:R-:W-:-:S01]  /*49e0*/  FADD.FTZ R40, R40, R39 ;  /* 0x0000002728287221 */ /* 0x000fc20000010000 */
[----:B------:R-:W-:Y:S01]  /*49f0*/  IMAD.MOV.U32 R39, RZ, RZ, R151 ;  /* 0x000000ffff277224 */ /* 0x000fe200078e0097 */
[----:B------:R-:W-:Y:S01]  /*4a00*/  MUFU.EX2 R43, R43 ;  /* 0x0000002b002b7308 */ /* 0x000fe20000000800 */
[----:B0-----:R-:W-:-:S01]  /*4a10*/  FADD.FTZ R2, R68, R3 ;  /* 0x0000000344027221 */ /* 0x001fc20000010000 */
[--C-:B------:R-:W-:Y:S02]  /*4a20*/  IMAD.MOV.U32 R37, RZ, RZ, R151.reuse ;  /* 0x000000ffff257224 */ /* 0x100fe400078e0097 */
[----:B------:R-:W-:-:S04]  /*4a30*/  IMAD.MOV.U32 R34, RZ, RZ, R151 ;  /* 0x000000ffff227224 */ /* 0x000fc800078e0097 */
[----:B------:R-:W0:Y:S01]  /*4a40*/  MUFU.EX2 R44, R44 ;  /* 0x0000002c002c7308 */ /* 0x000e220000000800 */
[C---:B--2---:R-:W-:Y:S01]  /*4a50*/  F2FP.SATFINITE.E4M3.F32.PACK_AB_MERGE_C R68, R69.reuse, R68, RZ ;  /* 0x000000444544723e */ /* 0x044fe200048070ff */
[----:B------:R-:W-:-:S03]  /*4a60*/  FADD.FTZ R69, R69, R2 ;  /* 0x0000000245457221 */ /* 0x000fc60000010000 */
[----:B------:R-:W-:Y:S01]  /*4a70*/  F2FP.SATFINITE.E4M3.F32.PACK_AB_MERGE_C R222, R65, R64, R68 ;  /* 0x0000004041de723e */ /* 0x000fe20004807044 */
[--C-:B------:R-:W-:Y:S02]  /*4a80*/  IMAD.MOV.U32 R68, RZ, RZ, R151.reuse ;  /* 0x000000ffff447224 */ /* 0x100fe400078e0097 */
[----:B------:R-:W1:Y:S01]  /*4a90*/  MUFU.EX2 R41, R41 ;  /* 0x0000002900297308 */ /* 0x000e620000000800 */
[--C-:B------:R-:W-:Y:S02]  /*4aa0*/  IMAD.MOV.U32 R65, RZ, RZ, R151.reuse ;  /* 0x000000ffff417224 */ /* 0x100fe400078e0097 */
[----:B------:R-:W-:-:S05]  /*4ab0*/  IMAD.MOV.U32 R64, RZ, RZ, R151 ;  /* 0x000000ffff407224 */ /* 0x000fca00078e0097 */
        /* <DEDUP_REMOVED lines=14> */
[----:B------:R-:W0:Y:S01]  /*4ba0*/  MUFU.EX2 R77, R77 ;  /* 0x0000004d004d7308 */ /* 0x000e220000000800 */
[----:B-1----:R-:W-:-:S01]  /*4bb0*/  FADD.FTZ R3, R73, R2 ;  /* 0x0000000249037221 */ /* 0x002fc20000010000 */
[----:B------:R-:W-:Y:S01]  /*4bc0*/  FADD.FTZ R44, R44, R43 ;  /* 0x0000002b2c2c7221 */ /* 0x000fe20000010000 */
[----:B------:R-:W-:-:S05]  /*4bd0*/  IMAD.MOV.U32 R43, RZ, RZ, R151 ;  /* 0x000000ffff2b7224 */ /* 0x000fca00078e0097 */
[----:B------:R-:W1:Y:S01]  /*4be0*/  MUFU.EX2 R21, R21 ;  /* 0x0000001500157308 */ /* 0x000e620000000800 */
[----:B--2---:R-:W-:-:S07]  /*4bf0*/  FADD.FTZ R2, R76, R3 ;  /* 0x000000034c027221 */ /* 0x004fce0000010000 */
[----:B------:R-:W2:Y:S01]  /*4c00*/  MUFU.EX2 R80, R80 ;  /* 0x0000005000507308 */ /* 0x000ea20000000800 */
[C---:B0-----:R-:W-:Y:S01]  /*4c10*/  F2FP.SATFINITE.E4M3.F32.PACK_AB_MERGE_C R76, R77.reuse, R76, RZ ;  /* 0x0000004c4d4c723e */ /* 0x041fe200048070ff */
[----:B------:R-:W-:-:S03]  /*4c20*/  FADD.FTZ R77, R77, R2 ;  /* 0x000000024d4d7221 */ /* 0x000fc60000010000 */
[----:B------:R-:W-:Y:S01]  /*4c30*/  F2FP.SATFINITE.E4M3.F32.PACK_AB_MERGE_C R216, R73, R72, R76 ;  /* 0x0000004849d8723e */ /* 0x000fe2000480704c */
[----:B------:R-:W-:Y:S02]  /*4c40*/  IMAD.MOV.U32 R76, RZ, RZ, R151 ;  /* 0x000000ffff4c7224 */ /* 0x000fe400078e0097 */
[----:B------:R-:W-:Y:S01]  /*4c50*/  MUFU.EX2 R24, R24 ;  /* 0x0000001800187308 */ /* 0x000fe20000000800 */
[----:B-1----:R-:W-:-:S01]  /*4c60*/  FADD.FTZ R3, R21, R44 ;  /* 0x0000002c15037221 */ /* 0x002fc20000010000 */
[--C-:B------:R-:W-:Y:S02]  /*4c70*/  IMAD.MOV.U32 R73, RZ, RZ, R151.reuse ;  /* 0x000000ffff497224 */ /* 0x100fe400078e0097 */
[--C-:B------:R-:W-:Y:S02]  /*4c80*/  IMAD.MOV.U32 R72, RZ, RZ, R151.reuse ;  /* 0x000000ffff487224 */ /* 0x100fe400078e0097 */
[----:B------:R-:W-:Y:S02]  /*4c90*/  IMAD.MOV.U32 R44, RZ, RZ, R151 ;  /* 0x000000ffff2c7224 */ /* 0x000fe400078e0097 */
[----:B------:R0:W1:Y:S01]  /*4ca0*/  MUFU.EX2 R25, R48 ;  /* 0x0000003000197308 */ /* 0x0000620000000800 */
[----:B--2---:R-:W-:-:S01]  /*4cb0*/  FADD.FTZ R2, R80, R77 ;  /* 0x0000004d50027221 */ /* 0x004fc20000010000 */
[----:B------:R-:W-:-:S06]  /*4cc0*/  IMAD.MOV.U32 R77, RZ, RZ, R151 ;  /* 0x000000ffff4d7224 */ /* 0x000fcc00078e0097 */
[----:B------:R-:W2:Y:S01]  /*4cd0*/  MUFU.EX2 R26, R26 ;  /* 0x0000001a001a7308 */ /* 0x000ea20000000800 */
[----:B0-----:R-:W-:-:S07]  /*4ce0*/  IMAD.MOV.U32 R48, RZ, RZ, R151 ;  /* 0x000000ffff307224 */ /* 0x001fce00078e0097 */
[----:B------:R-:W0:Y:S01]  /*4cf0*/  MUFU.EX2 R81, R81 ;  /* 0x0000005100517308 */ /* 0x000e220000000800 */
[----:B-1----:R-:W-:-:S07]  /*4d00*/  F2FP.SATFINITE.E4M3.F32.PACK_AB_MERGE_C R4, R25, R24, RZ ;  /* 0x000000181904723e */ /* 0x002fce00048070ff */
[----:B------:R-:W-:Y:S01]  /*4d10*/  MUFU.EX2 R84, R84 ;  /* 0x0000005400547308 */ /* 0x000fe20000000800 */
[----:B--2---:R-:W-:-:S01]  /*4d20*/  FADD.FTZ R5, R26, R3 ;  /* 0x000000031a057221 */ /* 0x004fc20000010000 */
[----:B------:R-:W-:Y:S01]  /*4d30*/  F2FP.SATFINITE.E4M3.F32.PACK_AB_MERGE_C R219, R26, R21, R4 ;  /* 0x000000151adb723e */ /* 0x000fe20004807004 */
[----:B------:R-:W-:-:S05]  /*4d40*/  IMAD.MOV.U32 R26, RZ, RZ, R151 ;  /* 0x000000ffff1a7224 */ /* 0x000fca00078e0097 */
[----:B------:R-:W1:Y:S01]  /*4d50*/  MUFU.EX2 R27, R27 ;  /* 0x0000001b001b7308 */ /* 0x000e620000000800 */
[----:B0-----:R-:W-:-:S01]  /*4d60*/  FADD.FTZ R3, R81, R2 ;  /* 0x0000000251037221 */ /* 0x001fc20000010000 */
[----:B------:R-:W-:Y:S01]  /*4d70*/  FADD.FTZ R2, R24, R5 ;  /* 0x0000000518027221 */ /* 0x000fe20000010000 */
[----:B------:R-:W-:-:S03]  /*4d80*/  IMAD.MOV.U32 R24, RZ, RZ, R151 ;  /* 0x000000ffff187224 */ /* 0x000fc600078e0097 */
[----:B------:R-:W-:Y:S01]  /*4d90*/  FADD.FTZ R2, R25, R2 ;  /* 0x0000000219027221 */ /* 0x000fe20000010000 */
[----:B------:R-:W-:Y:S01]  /*4da0*/  IMAD.MOV.U32 R25, RZ, RZ, R151 ;  /* 0x000000ffff197224 */ /* 0x000fe200078e0097 */
[----:B-1----:R-:W-:Y:S01]  /*4db0*/  F2FP.SATFINITE.E4M3.F32.PACK_AB_MERGE_C R4, R27, R84, RZ ;  /* 0x000000541b04723e */ /* 0x002fe200048070ff */
[----:B------:R-:W-:-:S03]  /*4dc0*/  FADD.FTZ R84, R84, R3 ;  /* 0x0000000354547221 */ /* 0x000fc60000010000 */
[----:B------:R-:W-:Y:S01]  /*4dd0*/  F2FP.SATFINITE.E4M3.F32.PACK_AB_MERGE_C R218, R81, R80, R4 ;  /* 0x0000005051da723e */ /* 0x000fe20004807004 */
[----:B------:R-:W-:-:S01]  /*4de0*/  FADD.FTZ R3, R27, R84 ;  /* 0x000000541b037221 */ /* 0x000fc20000010000 */
[--C-:B------:R-:W-:Y:S02]  /*4df0*/  IMAD.MOV.U32 R84, RZ, RZ, R151.reuse ;  /* 0x000000ffff547224 */ /* 0x100fe400078e0097 */
        /* <DEDUP_REMOVED lines=71> */
[----:B------:R-:W-:Y:S01]  /*5270*/  UMOV UR59, UR45 ;  /* 0x0000002d003b7c82 */ /* 0x000fe20008000000 */
[----:B------:R-:W-:-:S05]  /*5280*/  ULDC UR55, c[0x0][0x988] ;  /* 0x0002620000377ab9 */ /* 0x000fca0000000800 */
.L_x_2019:
[----:B------:R-:W-:Y:S01]  /*5290*/  ISETP.NE.AND P3, PT, RZ, UR43, PT ;  /* 0x0000002bff007c0c */ /* 0x000fe2000bf65270 */
[----:B------:R-:W-:-:S04]  /*52a0*/  UISETP.NE.AND UP0, UPT, UR58, 0x1, UPT ;  /* 0x000000013a00788c */ /* 0x000fc8000bf05270 */
[----:B------:R-:W-:-:S04]  /*52b0*/  USEL UR45, URZ, 0x1, UP0 ;  /* 0x000000013f2d7887 */ /* 0x000fc80008000000 */
[----:B------:R-:W-:-:S04]  /*52c0*/  ULOP3.LUT UR45, UR59, UR45, URZ, 0x3c, !UPT ;  /* 0x0000002d3b2d7292 */ /* 0x000fc8000f8e3c3f */
[----:B------:R-:W-:Y:S08]  /*52d0*/  @P3 BRA `(.L_x_2010) ;  /* 0x0000000000383947 */ /* 0x000ff00003800000 */
[----:B------:R-:W-:Y:S05]  /*52e0*/  @!P0 BRA `(.L_x_2011) ;  /* 0x0000000000048947 */ /* 0x000fea0003800000 */
[----:B------:R-:W-:Y:S01]  /*52f0*/  BPT.TRAP 0x1 ;  /* 0x000000040000795c */ /* 0x000fe20000300000 */
.L_x_2011:
        /* <DEDUP_REMOVED lines=9> */
.L_x_2012:
[----:B-1----:R-:W-:Y:S05]  /*5390*/  @P2 BRA `(.L_x_2010) ;  /* 0x0000000000082947 */ /* 0x002fea0003800000 */
[----:B------:R-:W1:Y:S02]  /*53a0*/  SYNCS.PHASECHK.TRANS64.TRYWAIT P2, [UR6+0x38830], R6 ;  /* 0x03883006ff0075a7 */ /* 0x000e640008040146 */
[----:B-1----:R-:W-:Y:S05]  /*53b0*/  @!P2 BRA `(.L_x_2013) ;  /* 0x000000fc0078a947 */ /* 0x002fea0003800000 */
.L_x_2010:
        /* <DEDUP_REMOVED lines=48> */
.L_x_2015:
[----:B------:R-:W-:Y:S01]  /*56c0*/  ULEA UR6, UR58, UR41, 0x3 ;  /* 0x000000293a067291 */ /* 0x000fe2000f8e183f */
[----:B------:R-:W-:-:S05]  /*56d0*/  IMAD.U32 R6, RZ, RZ, UR59 ;  /* 0x0000003bff067e24 */ /* 0x000fca000f8e00ff */
[----:B------:R-:W-:-:S04]  /*56e0*/  SHF.L.U32 R6, R6, 0x1f, RZ ;  /* 0x0000001f06067819 */ /* 0x000fc800000006ff */
[----:B------:R0:W1:Y:S01]  /*56f0*/  SYNCS.PHASECHK.TRANS64.TRYWAIT P2, [UR6+0x38850], R6 ;  /* 0x03885006ff0075a7 */ /* 0x0000620008040146 */
[----:B------:R-:W-:Y:S05]  /*5700*/  @!P0 BRA `(.L_x_2016) ;  /* 0x0000000000048947 */ /* 0x000fea0003800000 */
[----:B------:R-:W-:Y:S01]  /*5710*/  BPT.TRAP 0x1 ;  /* 0x000000040000795c */ /* 0x000fe20000300000 */
.L_x_2016:
[----:B-1----:R-:W-:Y:S05]  /*5720*/  @P2 BRA `(.L_x_2014) ;  /* 0x0000000000082947 */ /* 0x002fea0003800000 */
[----:B------:R-:W1:Y:S02]  /*5730*/  SYNCS.PHASECHK.TRANS64.TRYWAIT P2, [UR6+0x38850], R6 ;  /* 0x03885006ff0075a7 */ /* 0x000e640008040146 */
[----:B-1----:R-:W-:Y:S05]  /*5740*/  @!P2 BRA `(.L_x_2017) ;  /* 0x000000f800aca947 */ /* 0x002fea0003800000 */
.L_x_2014:
[----:B------:R-:W-:Y:S01]  /*5750*/  UIADD3 UR6, UR41, 0x400, URZ ;  /* 0x0000040029067890 */ /* 0x000fe2000fffe03f */
[----:B------:R-:W-:Y:S01]  /*5760*/  WARPGROUP.ARRIVE ;  /* 0x00000000000079c5 */ /* 0x000fe20000000000 */
[----:B------:R-:W-:Y:S01]  /*5770*/  UMOV UR7, 0x40000040 ;  /* 0x4000004000077882 */ /* 0x000fe20000000000 */
[C---:B01----:R-:W-:Y:S01]  /*5780*/  FMUL.FTZ R6, R0.reuse, R152 ;  /* 0x0000009800067220 */ /* 0x043fe20000410000 */
[----:B------:R-:W-:Y:S01]  /*5790*/  USHF.R.U32.HI UR6, URZ, 0x4, UR6 ;  /* 0x000000043f067899 */ /* 0x000fe20008011606 */
[C---:B------:R-:W-:Y:S01]  /*57a0*/  FMUL.FTZ R7, R0.reuse, R153 ;  /* 0x0000009900077220 */ /* 0x040fe20000410000 */
[C---:B------:R-:W-:Y:S01]  /*57b0*/  FMUL.FTZ R152, R0.reuse, R164 ;  /* 0x000000a400987220 */ /* 0x040fe20000410000 */
[----:B------:R-:W-:Y:S01]  /*57c0*/  FMUL.FTZ R164, R0, R176 ;  /* 0x000000b000a47220 */ /* 0x000fe20000410000 */
[----:B------:R-:W-:Y:S01]  /*57d0*/  ULOP3.LUT UR6, UR6, 0x3fff, URZ, 0xc0, !UPT ;  /* 0x00003fff06067892 */ /* 0x000fe2000f8ec03f */
[----:B------:R-:W0:Y:S01]  /*57e0*/  MUFU.TANH R6, R6 ;  /* 0x0000000600067308 */ /* 0x000e220000002400 */
[----:B------:R-:W-:-:S02]  /*57f0*/  IMAD.MOV.U32 R176, RZ, RZ, -0x2 ;  /* 0xfffffffeffb07424 */ /* 0x000fc400078e00ff */
[C---:B------:R-:W-:Y:S01]  /*5800*/  FMUL.FTZ R10, R0.reuse, R156 ;  /* 0x0000009c000a7220 */ /* 0x040fe20000410000 */
[----:B------:R-:W-:Y:S01]  /*5810*/  ULOP3.LUT UR6, UR6, 0x10000, URZ, 0xfc, !UPT ;  /* 0x0001000006067892 */ /* 0x000fe2000f8efc3f */
[C---:B------:R-:W-:Y:S01]  /*5820*/  FMUL.FTZ R21, R0.reuse, R163 ;  /* 0x000000a300157220 */ /* 0x040fe20000410000 */
[C---:B------:R-:W-:Y:S01]  /*5830*/  FMUL.FTZ R163, R0.reuse, R175 ;  /* 0x000000af00a37220 */ /* 0x040fe20000410000 */
[C---:B------:R-:W-:Y:S01]  /*5840*/  FMUL.FTZ R11, R0.reuse, R157 ;  /* 0x0000009d000b7220 */ /* 0x040fe20000410000 */
[----:B------:R-:W-:Y:S01]  /*5850*/  ULEA UR11, UR58, UR6, 0xb ;  /* 0x000000063a0b7291 */ /* 0x000fe2000f8e583f */
[----:B------:R-:W1:Y:S01]  /*5860*/  MUFU.TANH R7, R7 ;  /* 0x0000000700077308 */ /* 0x000e620000002400 */
        /* <DEDUP_REMOVED lines=8> */
[----:B------:R-:W-:Y:S01]  /*58f0*/  UMOV UR6, 0xffffff80 ;  /* 0xffffff8000067882 */ /* 0x000fe20000000000 */
[----:B------:R-:W2:Y:S01]  /*5900*/  MUFU.TANH R10, R10 ;  /* 0x0000000a000a7308 */ /* 0x000ea20000002400 */
[----:B------:R-:W-:Y:S01]  /*5910*/  UIMAD UR6, UR56, UR6, 0x1 ;  /* 0x00000001380674a4 */ /* 0x000fe2000f8e0206 */
[C---:B------:R-:W-:Y:S01]  /*5920*/  FMUL.FTZ R156, R0.reuse, R168 ;  /* 0x000000a8009c7220 */ /* 0x040fe20000410000 */
[C---:B------:R-:W-:Y:S01]  /*5930*/  FMUL.FTZ R160, R0.reuse, R172 ;  /* 0x000000ac00a07220 */ /* 0x040fe20000410000 */
[----:B------:R-:W-:Y:S01]  /*5940*/  UMOV UR7, 0x40000040 ;  /* 0x4000004000077882 */ /* 0x000fe20000000000 */
[----:B------:R-:W-:Y:S01]  /*5950*/  ULEA UR6, UR53, UR6, 0x7 ;  /* 0x0000000635067291 */ /* 0x000fe2000f8e383f */
[C---:B------:R-:W-:Y:S01]  /*5960*/  FMUL.FTZ R13, R0.reuse, R159 ;  /* 0x0000009f000d7220 */ /* 0x040fe20000410000 */
[C---:B------:R-:W-:Y:S01]  /*5970*/  FMUL.FTZ R161, R0.reuse, R173 ;  /* 0x000000ad00a17220 */ /* 0x040fe20000410000 */
[----:B------:R-:W3:Y:S01]  /*5980*/  MUFU.TANH R11, R11 ;  /* 0x0000000b000b7308 */ /* 0x000ee20000002400 */
[----:B------:R-:W-:Y:S01]  /*5990*/  UIADD3 UR6, -UR52, UR6, UR51 ;  /* 0x0000000634067290 */ /* 0x000fe2000fffe133 */
[C---:B------:R-:W-:Y:S01]  /*59a0*/  FMUL.FTZ R159, R0.reuse, R171 ;  /* 0x000000ab009f7220 */ /* 0x040fe20000410000 */
[C---:B------:R-:W-:Y:S01]  /*59b0*/  FMUL.FTZ R171, R0.reuse, R183 ;  /* 0x000000b700ab7220 */ /* 0x040fe20000410000 */
[C---:B------:R-:W-:Y:S01]  /*59c0*/  FMUL.FTZ R168, R0.reuse, R180 ;  /* 0x000000b400a87220 */ /* 0x040fe20000410000 */
[C---:B------:R-:W-:Y:S01]  /*59d0*/  FMUL.FTZ R173, R0.reuse, R185 ;  /* 0x000000b900ad7220 */ /* 0x040fe20000410000 */
[C---:B------:R-:W-:Y:S01]  /*59e0*/  FMUL.FTZ R172, R0.reuse, R184 ;  /* 0x000000b800ac7220 */ /* 0x040fe20000410000 */
[----:B------:R-:W-:Y:S01]  /*59f0*/  IMAD R175, R17, R176, UR6 ;  /* 0x0000000611af7e24 */ /* 0x000fe2000f8e02b0 */
[----:B------:R-:W4:Y:S01]  /*5a00*/  MUFU.TANH R14, R14 ;  /* 0x0000000e000e7308 */ /* 0x000f220000002400 */
[----:B------:R-:W-:Y:S01]  /*5a10*/  UIADD3 UR6, UR11, 0x2, URZ ;  /* 0x000000020b067890 */ /* 0x000fe2000fffe03f */
[----:B------:R-:W-:Y:S01]  /*5a20*/  FMUL.FTZ R9, R0, R155 ;  /* 0x0000009b00097220 */ /* 0x000fe20000410000 */
[----:B------:R-:W-:-:S02]  /*5a30*/  IMAD.IADD R175, R22, 0x1, R175 ;  /* 0x0000000116af7824 */ /* 0x000fc400078e02af */
[C---:B------:R-:W-:Y:S01]  /*5a40*/  FMUL.FTZ R155, R0.reuse, R167 ;  /* 0x000000a7009b7220 */ /* 0x040fe20000410000 */
[C---:B------:R-:W-:Y:S01]  /*5a50*/  FMUL.FTZ R167, R0.reuse, R179 ;  /* 0x000000b300a77220 */ /* 0x040fe20000410000 */
[C---:B------:R-:W-:Y:S01]  /*5a60*/  FMUL.FTZ R20, R0.reuse, R162 ;  /* 0x000000a200147220 */ /* 0x040fe20000410000 */
[C---:B------:R-:W-:Y:S01]  /*5a70*/  FMUL.FTZ R179, R0.reuse, R188 ;  /* 0x000000bc00b37220 */ /* 0x040fe20000410000 */
[C---:B------:R-:W-:Y:S01]  /*5a80*/  ISETP.GT.AND P2, PT, R175.reuse, RZ, PT ;  /* 0x000000ffaf00720c */ /* 0x040fe20003f44270 */
[----:B------:R-:W5:Y:S01]  /*5a90*/  MUFU.TANH R15, R15 ;  /* 0x0000000f000f7308 */ /* 0x000f620000002400 */
[C---:B------:R-:W-:Y:S01]  /*5aa0*/  ISETP.GT.AND P3, PT, R175.reuse, 0x1, PT ;  /* 0x00000001af00780c */ /* 0x040fe20003f64270 */
[----:B------:R-:W-:Y:S01]  /*5ab0*/  FMUL.FTZ R8, R0, R154 ;  /* 0x0000009a00087220 */ /* 0x000fe20000410000 */
[----:B0-----:R-:W-:Y:S01]  /*5ac0*/  FSEL R177, R6, -INF , P2 ;  /* 0xff80000006b17808 */ /* 0x001fe20001000000 */
[C---:B------:R-:W-:Y:S01]  /*5ad0*/  FMUL.FTZ R162, R0.reuse, R174 ;  /* 0x000000ae00a27220 */ /* 0x040fe20000410000 */
[----:B------:R-:W-:Y:S01]  /*5ae0*/  ISETP.GT.AND P2, PT, R175, 0x8, PT ;  /* 0x00000008af00780c */ /* 0x000fe20003f44270 */
[C---:B------:R-:W-:Y:S01]  /*5af0*/  FMUL.FTZ R154, R0.reuse, R166 ;  /* 0x000000a6009a7220 */ /* 0x040fe20000410000 */
[----:B-1----:R-:W-:Y:S01]  /*5b00*/  FSEL R7, R7, -INF , P3 ;  /* 0xff80000007077808 */ /* 0x002fe20001800000 */
[----:B------:R-:W0:Y:S01]  /*5b10*/  MUFU.TANH R152, R152 ;  /* 0x0000009800987308 */ /* 0x000e220000002400 */
[----:B------:R-:W-:Y:S01]  /*5b20*/  FMNMX.FTZ R6, R177, R4, !PT ;  /* 0x00000004b1067209 */ /* 0x000fe20007810000 */
[C---:B------:R-:W-:Y:S01]  /*5b30*/  FMUL.FTZ R174, R0.reuse, R186 ;  /* 0x000000ba00ae7220 */ /* 0x040fe20000410000 */
[----:B------:R-:W-:Y:S01]  /*5b40*/  ISETP.GT.AND P3, PT, R175, 0x9, PT ;  /* 0x00000009af00780c */ /* 0x000fe20003f64270 */
[----:B------:R-:W-:Y:S01]  /*5b50*/  FMUL.FTZ R166, R0, R178 ;  /* 0x000000b200a67220 */ /* 0x000fe20000410000 */
[----:B--2---:R-:W-:Y:S01]  /*5b60*/  FSEL R10, R10, -INF , P2 ;  /* 0xff8000000a0a7808 */ /* 0x004fe20001000000 */
[C---:B------:R-:W-:Y:S01]  /*5b70*/  FMUL.FTZ R178, R0.reuse, R189 ;  /* 0x000000bd00b27220 */ /* 0x040fe20000410000 */
[----:B------:R-:W-:Y:S01]  /*5b80*/  FMNMX.FTZ R181, R7, R6, !PT ;  /* 0x0000000607b57209 */ /* 0x000fe20007810000 */
[----:B------:R-:W1:Y:S01]  /*5b90*/  MUFU.TANH R153, R153 ;  /* 0x0000009900997308 */ /* 0x000e620000002400 */
[----:B------:R-:W-:Y:S01]  /*5ba0*/  ISETP.GT.AND P2, PT, R175, 0x10, PT ;  /* 0x00000010af00780c */ /* 0x000fe20003f44270 */
[C---:B------:R-:W-:Y:S01]  /*5bb0*/  FMUL.FTZ R180, R0.reuse, R192 ;  /* 0x000000c000b47220 */ /* 0x040fe20000410000 */
[----:B---3--:R-:W-:Y:S01]  /*5bc0*/  FSEL R11, R11, -INF , P3 ;  /* 0xff8000000b0b7808 */ /* 0x008fe20001800000 */
[----:B------:R-:W-:Y:S01]  /*5bd0*/  FMUL.FTZ R12, R0, R158 ;  /* 0x0000009e000c7220 */ /* 0x000fe20000410000 */
[----:B------:R-:W-:Y:S01]  /*5be0*/  FMNMX.FTZ R6, R10, R181, !PT ;  /* 0x000000b50a067209 */ /* 0x000fe20007810000 */
[----:B------:R-:W-:Y:S01]  /*5bf0*/  FMUL.FTZ R158, R0, R170 ;  /* 0x000000aa009e7220 */ /* 0x000fe20000410000 */
[----:B------:R-:W-:Y:S01]  /*5c00*/  ISETP.GT.AND P3, PT, R175, 0x11, PT ;  /* 0x00000011af00780c */ /* 0x000fe20003f64270 */
[----:B------:R-:W2:Y:S01]  /*5c10*/  MUFU.TANH R156, R156 ;  /* 0x0000009c009c7308 */ /* 0x000ea20000002400 */
[----:B----4-:R-:W-:Y:S01]  /*5c20*/  FSEL R14, R14, -INF , P2 ;  /* 0xff8000000e0e7808 */ /* 0x010fe20001000000 */
[C---:B------:R-:W-:Y:S01]  /*5c30*/  FMUL.FTZ R170, R0.reuse, R182 ;  /* 0x000000b600aa7220 */ /* 0x040fe20000410000 */
[----:B------:R-:W-:Y:S01]  /*5c40*/  FMNMX.FTZ R181, R11, R6, !PT ;  /* 0x000000060bb57209 */ /* 0x000fe20007810000 */
[C---:B------:R-:W-:Y:S01]  /*5c50*/  FMUL.FTZ R182, R0.reuse, R196 ;  /* 0x000000c400b67220 */ /* 0x040fe20000410000 */
[----:B------:R-:W-:Y:S01]  /*5c60*/  ISETP.GT.AND P2, PT, R175, 0x18, PT ;  /* 0x00000018af00780c */ /* 0x000fe20003f44270 */
[----:B------:R-:W-:Y:S01]  /*5c70*/  FMUL.FTZ R184, R0, R200 ;  /* 0x000000c800b87220 */ /* 0x000fe20000410000 */
[----:B-----5:R-:W-:Y:S01]  /*5c80*/  FSEL R15, R15, -INF , P3 ;  /* 0xff8000000f0f7808 */ /* 0x020fe20001800000 */
[----:B------:R-:W3:Y:S01]  /*5c90*/  MUFU.TANH R157, R157 ;  /* 0x0000009d009d7308 */ /* 0x000ee20000002400 */
[----:B------:R-:W-:Y:S01]  /*5ca0*/  FMNMX.FTZ R6, R14, R181, !PT ;  /* 0x000000b50e067209 */ /* 0x000fe20007810000 */
[C---:B------:R-:W-:Y:S01]  /*5cb0*/  FMUL.FTZ R181, R0.reuse, R193 ;  /* 0x000000c100b57220 */ /* 0x040fe20000410000 */
[----:B------:R-:W-:Y:S01]  /*5cc0*/  ISETP.GT.AND P3, PT, R175, 0x19, PT ;  /* 0x00000019af00780c */ /* 0x000fe20003f64270 */
[----:B------:R-:W-:Y:S01]  /*5cd0*/  FMUL.FTZ R176, R0, R187 ;  /* 0x000000bb00b07220 */ /* 0x000fe20000410000 */
[----:B0-----:R-:W-:Y:S01]  /*5ce0*/  FSEL R152, R152, -INF , P2 ;  /* 0xff80000098987808 */ /* 0x001fe20001000000 */
[C---:B------:R-:W-:Y:S01]  /*5cf0*/  FMUL.FTZ R187, R0.reuse, R205 ;  /* 0x000000cd00bb7220 */ /* 0x040fe20000410000 */
[----:B------:R-:W-:Y:S01]  /*5d00*/  FMNMX.FTZ R183, R15, R6, !PT ;  /* 0x000000060fb77209 */ /* 0x000fe20007810000 */
[----:B------:R-:W0:Y:S01]  /*5d10*/  MUFU.TANH R160, R160 ;  /* 0x000000a000a07308 */ /* 0x000e220000002400 */
[----:B------:R-:W-:Y:S01]  /*5d20*/  ISETP.GT.AND P2, PT, R175, 0x20, PT ;  /* 0x00000020af00780c */ /* 0x000fe20003f44270 */
[C---:B------:R-:W-:Y:S01]  /*5d30*/  FMUL.FTZ R209, R0.reuse, R209 ;  /* 0x000000d100d17220 */ /* 0x040fe20000410000 */
[----:B-1----:R-:W-:Y:S01]  /*5d40*/  FSEL R153, R153, -INF , P3 ;  /* 0xff80000099997808 */ /* 0x002fe20001800000 */
[----:B------:R-:W-:Y:S01]  /*5d50*/  FMUL.FTZ R212, R0, R212 ;  /* 0x000000d400d47220 */ /* 0x000fe20000410000 */
[----:B------:R-:W-:Y:S01]  /*5d60*/  FMNMX.FTZ R6, R152, R183, !PT ;  /* 0x000000b798067209 */ /* 0x000fe20007810000 */
[----:B------:R-:W-:Y:S01]  /*5d70*/  FMUL.FTZ R213, R0, R213 ;  /* 0x000000d500d57220 */ /* 0x000fe20000410000 */
[----:B------:R-:W-:Y:S01]  /*5d80*/  ISETP.GT.AND P3, PT, R175, 0x21, PT ;  /* 0x00000021af00780c */ /* 0x000fe20003f64270 */
[----:B------:R-:W1:Y:S01]  /*5d90*/  MUFU.TANH R161, R161 ;  /* 0x000000a100a17308 */ /* 0x000e620000002400 */
[----:B--2---:R-:W-:Y:S01]  /*5da0*/  FSEL R156, R156, -INF , P2 ;  /* 0xff8000009c9c7808 */ /* 0x004fe20001000000 */
[C---:B------:R-:W-:Y:S01]  /*5db0*/  FMUL.FTZ R193, R0.reuse, R191 ;  /* 0x000000bf00c17220 */ /* 0x040fe20000410000 */
[----:B------:R-:W-:Y:S01]  /*5dc0*/  FMNMX.FTZ R183, R153, R6, !PT ;  /* 0x0000000699b77209 */ /* 0x000fe20007810000 */
[----:B------:R-:W-:Y:S01]  /*5dd0*/  UMOV UR10, UR55 ;  /* 0x00000037000a7c82 */ /* 0x000fe20008000000 */
[----:B------:R-:W-:Y:S01]  /*5de0*/  ISETP.GT.AND P2, PT, R175, 0x28, PT ;  /* 0x00000028af00780c */ /* 0x000fe20003f44270 */
[----:B------:R-:W-:Y:S01]  /*5df0*/  FMUL.FTZ R194, R0, R194 ;  /* 0x000000c200c27220 */ /* 0x000fe20000410000 */
[----:B---3--:R-:W-:Y:S01]  /*5e00*/  FSEL R157, R157, -INF , P3 ;  /* 0xff8000009d9d7808 */ /* 0x008fe20001800000 */
[----:B------:R-:W2:Y:S01]  /*5e10*/  MUFU.TANH R164, R164 ;  /* 0x000000a400a47308 */ /* 0x000ea20000002400 */
        /* <DEDUP_REMOVED lines=16> */
[----:B--2---:R-:W-:-:S02]  /*5f20*/  FSEL R164, R164, -INF , P2 ;  /* 0xff800000a4a47808 */ /* 0x004fc40001000000 */
[----:B------:R-:W-:Y:S02]  /*5f30*/  FMNMX.FTZ R185, R6, R185, !PT ;  /* 0x000000b906b97209 */ /* 0x000fe40007810000 */
[----:B------:R-:W-:Y:S02]  /*5f40*/  ISETP.GT.AND P2, PT, R175, 0x38, PT ;  /* 0x00000038af00780c */ /* 0x000fe40003f44270 */
[----:B------:R-:W-:Y:S01]  /*5f50*/  FMNMX.FTZ R186, R164, R185, !PT ;  /* 0x000000b9a4ba7209 */ /* 0x000fe20007810000 */
[----:B------:R-:W2:Y:S01]  /*5f60*/  MUFU.TANH R169, R169 ;  /* 0x000000a900a97308 */ /* 0x000ea20000002400 */
[----:B0-----:R-:W-:Y:S01]  /*5f70*/  FSEL R165, R165, -INF , P3 ;  /* 0xff800000a5a57808 */ /* 0x001fe20001800000 */
[C---:B------:R-:W-:Y:S01]  /*5f80*/  FMUL.FTZ R185, R0.reuse, R201 ;  /* 0x000000c900b97220 */ /* 0x040fe20000410000 */
[----:B------:R-:W-:Y:S01]  /*5f90*/  ISETP.GT.AND P3, PT, R175, 0x39, PT ;  /* 0x00000039af00780c */ /* 0x000fe20003f64270 */
[C---:B------:R-:W-:Y:S01]  /*5fa0*/  FMUL.FTZ R201, R0.reuse, R207 ;  /* 0x000000cf00c97220 */ /* 0x040fe20000410000 */
[----:B------:R-:W-:Y:S01]  /*5fb0*/  FMNMX.FTZ R161, R165, R186, !PT ;  /* 0x000000baa5a17209 */ /* 0x000fe20007810000 */
[C---:B------:R-:W-:Y:S01]  /*5fc0*/  FMUL.FTZ R186, R0.reuse, R204 ;  /* 0x000000cc00ba7220 */ /* 0x040fe20000410000 */
[----:B------:R-:W-:Y:S01]  /*5fd0*/  FMUL.FTZ R207, R0, R215 ;  /* 0x000000d700cf7220 */ /* 0x000fe20000410000 */
[----:B------:R-:W0:Y:S01]  /*5fe0*/  MUFU.TANH R172, R172 ;  /* 0x000000ac00ac7308 */ /* 0x000e220000002400 */
[----:B-1----:R-:W-:-:S02]  /*5ff0*/  FSEL R168, R168, -INF , P2 ;  /* 0xff800000a8a87808 */ /* 0x002fc40001000000 */
        /* <DEDUP_REMOVED lines=8> */
[----:B------:R-:W-:Y:S02]  /*6080*/  ISETP.GT.AND P2, PT, R175, 0x48, PT ;  /* 0x00000048af00780c */ /* 0x000fe40003f44270 */
        /* <DEDUP_REMOVED lines=8> */
[----:B------:R-:W-:Y:S01]  /*6110*/  FMNMX.FTZ R161, R179, R188, !PT ;  /* 0x000000bcb3a17209 */ /* 0x000fe20007810000 */
[----:B------:R-:W-:Y:S02]  /*6120*/  FMUL.FTZ R188, R0, R208 ;  /* 0x000000d000bc7220 */ /* 0x000fe40000410000 */
[----:B------:R-:W2:Y:S01]  /*6130*/  MUFU.TANH R181, R181 ;  /* 0x000000b500b57308 */ /* 0x000ea20000002400 */
[----:B0-----:R-:W-:Y:S02]  /*6140*/  FSEL R178, R178, -INF , P3 ;  /* 0xff800000b2b27808 */ /* 0x001fe40001800000 */
[----:B------:R-:W-:-:S02]  /*6150*/  ISETP.GT.AND P3, PT, R175, 0x51, PT ;  /* 0x00000051af00780c */ /* 0x000fc40003f64270 */
        /* <DEDUP_REMOVED lines=24> */
[----:B------:R-:W-:Y:S01]  /*62e0*/  FMNMX.FTZ R161, R185, R192, !PT ;  /* 0x000000c0b9a17209 */ /* 0x000fe20007810000 */
[----:B------:R-:W-:Y:S02]  /*62f0*/  FMUL.FTZ R192, R0, R190 ;  /* 0x000000be00c07220 */ /* 0x000fe40000410000 */
[----:B------:R-:W0:Y:S01]  /*6300*/  MUFU.TANH R188, R188 ;  /* 0x000000bc00bc7308 */ /* 0x000e220000002400 */
[----:B-1----:R-:W-:Y:S02]  /*6310*/  FSEL R186, R186, -INF , P2 ;  /* 0xff800000baba7808 */ /* 0x002fe40001000000 */
[----:B------:R-:W-:-:S02]  /*6320*/  ISETP.GT.AND P2, PT, R175, 0x70, PT ;  /* 0x00000070af00780c */ /* 0x000fc40003f44270 */
        /* <DEDUP_REMOVED lines=11> */
[C---:B------:R-:W-:Y:S01]  /*63e0*/  ISETP.GT.AND P3, PT, R175.reuse, 0x79, PT ;  /* 0x00000079af00780c */ /* 0x040fe20003f64270 */
[----:B------:R-:W-:Y:S01]  /*63f0*/  VIADD R175, R175, 0x8 ;  /* 0x00000008afaf7836 */ /* 0x000fe20000000000 */
[----:B------:R-:W-:-:S03]  /*6400*/  FMNMX.FTZ R196, R189, R190, !PT ;  /* 0x000000bebdc47209 */ /* 0x000fc60007810000 */
[----:B------:R-:W1:Y:S01]  /*6410*/  MUFU.TANH R8, R8 ;  /* 0x0000000800087308 */ /* 0x000e620000002400 */
[----:B--2---:R-:W-:Y:S02]  /*6420*/  FSEL R191, R212, -INF , P2 ;  /* 0xff800000d4bf7808 */ /* 0x004fe40001000000 */
[----:B------:R-:W-:Y:S02]  /*6430*/  ISETP.GT.AND P4, PT, R175, 0x1, PT ;  /* 0x00000001af00780c */ /* 0x000fe40003f84270 */
[----:B------:R-:W-:Y:S01]  /*6440*/  FMNMX.FTZ R161, R191, R196, !PT ;  /* 0x000000c4bfa17209 */ /* 0x000fe20007810000 */
[C---:B------:R-:W-:Y:S01]  /*6450*/  FMUL.FTZ R196, R0.reuse, R198 ;  /* 0x000000c600c47220 */ /* 0x040fe20000410000 */
[C---:B------:R-:W-:Y:S01]  /*6460*/  FMUL.FTZ R198, R0.reuse, R202 ;  /* 0x000000ca00c67220 */ /* 0x040fe20000410000 */
[----:B------:R-:W2:Y:S01]  /*6470*/  MUFU.TANH R9, R9 ;  /* 0x0000000900097308 */ /* 0x000ea20000002400 */
[----:B0-----:R-:W-:Y:S01]  /*6480*/  FSEL R190, R213, -INF , P3 ;  /* 0xff800000d5be7808 */ /* 0x001fe20001800000 */
[----:B------:R-:W-:Y:S01]  /*6490*/  FMUL.FTZ R202, R0, R210 ;  /* 0x000000d200ca7220 */ /* 0x000fe20000410000 */
[----:B------:R-:W-:Y:S01]  /*64a0*/  ISETP.GT.AND P3, PT, R175, RZ, PT ;  /* 0x000000ffaf00720c */ /* 0x000fe20003f64270 */
[----:B------:R-:W-:Y:S01]  /*64b0*/  IMAD.U32 R210, RZ, RZ, UR57 ;  /* 0x00000039ffd27e24 */ /* 0x000fe2000f8e00ff */
[----:B------:R-:W-:-:S03]  /*64c0*/  FMNMX.FTZ R161, R190, R161, !PT ;  /* 0x000000a1bea17209 */ /* 0x000fc60007810000 */
[----:B------:R-:W0:Y:S01]  /*64d0*/  MUFU.TANH R12, R12 ;  /* 0x0000000c000c7308 */ /* 0x000e220000002400 */
[----:B-1----:R-:W-:Y:S01]  /*64e0*/  FSEL R8, R8, -INF , P3 ;  /* 0xff80000008087808 */ /* 0x002fe20001800000 */
[----:B------:R-:W1:Y:S01]  /*64f0*/  SHFL.BFLY PT, R200, R161, 0x2, 0x1f ;  /* 0x0c401f00a1c87f89 */ /* 0x000e6200000e0000 */
[----:B------:R-:W-:Y:S02]  /*6500*/  ISETP.GT.AND P3, PT, R175, 0x8, PT ;  /* 0x00000008af00780c */ /* 0x000fe40003f64270 */
[----:B------:R-:W-:Y:S02]  /*6510*/  FMNMX.FTZ R208, R8, R5, !PT ;  /* 0x0000000508d07209 */ /* 0x000fe40007810000 */
[----:B------:R-:W-:Y:S01]  /*6520*/  @!P1 LEA R210, R210, UR41, 0x3 ;  /* 0x00000029d2d29c11 */ /* 0x000fe2000f8e18ff */
[----:B------:R-:W3:Y:S01]  /*6530*/  MUFU.TANH R13, R13 ;  /* 0x0000000d000d7308 */ /* 0x000ee20000002400 */
[----:B--2---:R-:W-:Y:S01]  /*6540*/  FSEL R9, R9, -INF , P4 ;  /* 0xff80000009097808 */ /* 0x004fe20002000000 */
[----:B------:R-:W-:-:S02]  /*6550*/  WARPGROUP.DEPBAR.LE gsb0, 0x0 ;  /* 0x00008000000079c5 */ /* 0x000fc40000010000 */
[----:B------:R-:W-:Y:S01]  /*6560*/  WARPGROUP.ARRIVE ;  /* 0x00000000000079c5 */ /* 0x000fe20000000000 */
[----:B------:R-:W-:-:S03]  /*6570*/  ISETP.GT.AND P4, PT, R175, 0x9, PT ;  /* 0x00000009af00780c */ /* 0x000fc60003f84270 */
[----:B------:R-:W2:Y:S01]  /*6580*/  MUFU.TANH R20, R20 ;  /* 0x0000001400147308 */ /* 0x000ea20000002400 */
[----:B0-----:R-:W-:Y:S01]  /*6590*/  FSEL R12, R12, -INF , P3 ;  /* 0xff8000000c0c7808 */ /* 0x001fe20001800000 */
[----:B------:R-:W-:Y:S01]  /*65a0*/  QGMMA.64x256x32.F32.E4M3.E4M3 R24, R224, gdesc[UR4], R24, gsb0 ;  /* 0x03e00004e0187df3 */ /* 0x000fe20008000818 */
[----:B------:R-:W-:Y:S01]  /*65b0*/  UIADD3 UR6, UR11, 0x4, URZ ;  /* 0x000000040b067890 */ /* 0x000fe2000fffe03f */
[----:B------:R-:W-:Y:S01]  /*65c0*/  ISETP.GT.AND P3, PT, R175, 0x10, PT ;  /* 0x00000010af00780c */ /* 0x000fe20003f64270 */
[----:B------:R-:W-:-:S03]  /*65d0*/  UMOV UR7, 0x40000040 ;  /* 0x4000004000077882 */ /* 0x000fc60000000000 */
[----:B------:R-:W0:Y:S01]  /*65e0*/  MUFU.TANH R21, R21 ;  /* 0x0000001500157308 */ /* 0x000e220000002400 */
[----:B---3--:R-:W-:Y:S02]  /*65f0*/  FSEL R13, R13, -INF , P4 ;  /* 0xff8000000d0d7808 */ /* 0x008fe40002000000 */
[----:B-1----:R-:W-:Y:S01]  /*6600*/  FMNMX.FTZ R204, R161, R200, !PT ;  /* 0x000000c8a1cc7209 */ /* 0x002fe20007810000 */
[----:B------:R-:W-:Y:S01]  /*6610*/  FMUL.FTZ R200, R0, R206 ;  /* 0x000000ce00c87220 */ /* 0x000fe20000410000 */
[----:B------:R-:W-:-:S03]  /*6620*/  ISETP.GT.AND P4, PT, R175, 0x11, PT ;  /* 0x00000011af00780c */ /* 0x000fc60003f84270 */
[----:B------:R-:W1:Y:S01]  /*6630*/  SHFL.BFLY PT, R161, R204, 0x1, 0x1f ;  /* 0x0c201f00cca17f89 */ /* 0x000e6200000e0000 */
[----:B------:R-:W3:Y:S01]  /*6640*/  MUFU.TANH R154, R154 ;  /* 0x0000009a009a7308 */ /* 0x000ee20000002400 */
[----:B--2---:R-:W-:Y:S02]  /*6650*/  FSEL R20, R20, -INF , P3 ;  /* 0xff80000014147808 */ /* 0x004fe40001800000 */
[----:B------:R-:W-:-:S05]  /*6660*/  ISETP.GT.AND P3, PT, R175, 0x18, PT ;  /* 0x00000018af00780c */ /* 0x000fca0003f64270 */
[----:B------:R-:W2:Y:S01]  /*6670*/  MUFU.TANH R155, R155 ;  /* 0x0000009b009b7308 */ /* 0x000ea20000002400 */
[----:B0-----:R-:W-:Y:S02]  /*6680*/  FSEL R21, R21, -INF , P4 ;  /* 0xff80000015157808 */ /* 0x001fe40002000000 */
[----:B------:R-:W-:-:S05]  /*6690*/  ISETP.GT.AND P4, PT, R175, 0x19, PT ;  /* 0x00000019af00780c */ /* 0x000fca0003f84270 */
[----:B------:R-:W0:Y:S01]  /*66a0*/  MUFU.TANH R158, R158 ;  /* 0x0000009e009e7308 */ /* 0x000e220000002400 */
[----:B---3--:R-:W-:Y:S02]  /*66b0*/  FSEL R154, R154, -INF , P3 ;  /* 0xff8000009a9a7808 */ /* 0x008fe40001800000 */
[----:B------:R-:W-:Y:S02]  /*66c0*/  ISETP.GT.AND P3, PT, R175, 0x20, PT ;  /* 0x00000020af00780c */ /* 0x000fe40003f64270 */
[----:B-1----:R-:W-:Y:S01]  /*66d0*/  FMNMX.FTZ R161, R204, R161, !PT ;  /* 0x000000a1cca17209 */ /* 0x002fe20007810000 */
[----:B------:R-:W-:Y:S02]  /*66e0*/  IMAD.U32 R204, RZ, RZ, UR10 ;  /* 0x0000000affcc7e24 */ /* 0x000fe4000f8e00ff */
[----:B------:R-:W1:Y:S01]  /*66f0*/  MUFU.TANH R159, R159 ;  /* 0x0000009f009f7308 */ /* 0x000e620000002400 */
[----:B--2---:R-:W-:Y:S01]  /*6700*/  FSEL R155, R155, -INF , P4 ;  /* 0xff8000009b9b7808 */ /* 0x004fe20002000000 */
[----:B------:R-:W-:-:S01]  /*6710*/  FFMA.FTZ R204, R161, R204, -8 ;  /* 0xc1000000a1cc7423 */ /* 0x000fc200000100cc */
[----:B------:R-:W-:-:S02]  /*6720*/  FSETP.NEU.FTZ.AND P2, PT, R161, -INF , PT ;  /* 0xff800000a100780b */ /* 0x000fc40003f5d000 */
[C---:B------:R-:W-:Y:S02]  /*6730*/  ISETP.GT.AND P4, PT, R175.reuse, 0x21, PT ;  /* 0x00000021af00780c */ /* 0x040fe40003f84270 */
[----:B------:R-:W-:Y:S01]  /*6740*/  FSEL R204, R204, RZ, P2 ;  /* 0x000000ffcccc7208 */ /* 0x000fe20001000000 */
[----:B------:R-:W2:Y:S01]  /*6750*/  MUFU.TANH R162, R162 ;  /* 0x000000a200a27308 */ /* 0x000ea20000002400 */
[----:B0-----:R-:W-:Y:S02]  /*6760*/  FSEL R158, R158, -INF , P3 ;  /* 0xff8000009e9e7808 */ /* 0x001fe40001800000 */
[----:B------:R-:W-:Y:S01]  /*6770*/  ISETP.GT.AND P3, PT, R175, 0x28, PT ;  /* 0x00000028af00780c */ /* 0x000fe20003f64270 */
[----:B------:R-:W-:-:S01]  /*6780*/  FFMA.FTZ R206, R177, UR10, -R204 ;  /* 0x0000000ab1ce7c23 */ /* 0x000fc200080108cc */
[----:B------:R-:W-:Y:S01]  /*6790*/  FMNMX.FTZ R177, R9, R208, !PT ;  /* 0x000000d009b17209 */ /* 0x000fe20007810000 */
[----:B------:R-:W-:-:S01]  /*67a0*/  FFMA.FTZ R209, R6, UR10, -R204 ;  /* 0x0000000a06d17c23 */ /* 0x000fc200080108cc */
[--C-:B------:R-:W-:Y:S01]  /*67b0*/  FFMA.FTZ R6, R164, UR10, -R204.reuse ;  /* 0x0000000aa4067c23 */ /* 0x100fe200080108cc */
[----:B------:R-:W0:Y:S01]  /*67c0*/  MUFU.TANH R163, R163 ;  /* 0x000000a300a37308 */ /* 0x000e220000002400 */
[----:B------:R-:W-:Y:S01]  /*67d0*/  FMNMX.FTZ R208, R12, R177, !PT ;  /* 0x000000b10cd07209 */ /* 0x000fe20007810000 */
[--C-:B------:R-:W-:Y:S01]  /*67e0*/  FFMA.FTZ R7, R7, UR10, -R204.reuse ;  /* 0x0000000a07077c23 */ /* 0x100fe200080108cc */
[----:B-1----:R-:W-:Y:S01]  /*67f0*/  FSEL R159, R159, -INF , P4 ;  /* 0xff8000009f9f7808 */ /* 0x002fe20002000000 */
[--C-:B------:R-:W-:Y:S01]  /*6800*/  FFMA.FTZ R10, R10, UR10, -R204.reuse ;  /* 0x0000000a0a0a7c23 */ /* 0x100fe200080108cc */
[----:B------:R-:W-:Y:S01]  /*6810*/  FMNMX.FTZ R177, R13, R208, !PT ;  /* 0x000000d00db17209 */ /* 0x000fe20007810000 */
[--C-:B------:R-:W-:Y:S01]  /*6820*/  FFMA.FTZ R11, R11, UR10, -R204.reuse ;  /* 0x0000000a0b0b7c23 */ /* 0x100fe200080108cc */
[----:B------:R-:W-:Y:S01]  /*6830*/  ISETP.GT.AND P4, PT, R175, 0x29, PT ;  /* 0x00000029af00780c */ /* 0x000fe20003f84270 */
[----:B------:R-:W1:Y:S01]  /*6840*/  MUFU.TANH R166, R166 ;  /* 0x000000a600a67308 */ /* 0x000e620000002400 */
[----:B------:R-:W-:Y:S01]  /*6850*/  FMNMX.FTZ R208, R20, R177, !PT ;  /* 0x000000b114d07209 */ /* 0x000fe20007810000 */
[--C-:B------:R-:W-:Y:S01]  /*6860*/  FFMA.FTZ R14, R14, UR10, -R204.reuse ;  /* 0x0000000a0e0e7c23 */ /* 0x100fe200080108cc */
[----:B--2---:R-:W-:Y:S01]  /*6870*/  FSEL R162, R162, -INF , P3 ;  /* 0xff800000a2a27808 */ /* 0x004fe20001800000 */
[--C-:B------:R-:W-:Y:S01]  /*6880*/  FFMA.FTZ R15, R15, UR10, -R204.reuse ;  /* 0x0000000a0f0f7c23 */ /* 0x100fe200080108cc */
[----:B------:R-:W-:Y:S01]  /*6890*/  FMNMX.FTZ R177, R21, R208, !PT ;  /* 0x000000d015b17209 */ /* 0x000fe20007810000 */
[--C-:B------:R-:W-:Y:S01]  /*68a0*/  FFMA.FTZ R152, R152, UR10, -R204.reuse ;  /* 0x0000000a98987c23 */ /* 0x100fe200080108cc */
[----:B------:R-:W-:Y:S01]  /*68b0*/  ISETP.GT.AND P3, PT, R175, 0x30, PT ;  /* 0x00000030af00780c */ /* 0x000fe20003f64270 */
[----:B------:R-:W2:Y:S01]  /*68c0*/  MUFU.TANH R167, R167 ;  /* 0x000000a700a77308 */ /* 0x000ea20000002400 */
[----:B------:R-:W-:Y:S01]  /*68d0*/  FMNMX.FTZ R208, R154, R177, !PT ;  /* 0x000000b19ad07209 */ /* 0x000fe20007810000 */
[--C-:B------:R-:W-:Y:S01]  /*68e0*/  FFMA.FTZ R153, R153, UR10, -R204.reuse ;  /* 0x0000000a99997c23 */ /* 0x100fe200080108cc */
[----:B0-----:R-:W-:Y:S01]  /*68f0*/  FSEL R163, R163, -INF , P4 ;  /* 0xff800000a3a37808 */ /* 0x001fe20002000000 */
[--C-:B------:R-:W-:Y:S01]  /*6900*/  FFMA.FTZ R156, R156, UR10, -R204.reuse ;  /* 0x0000000a9c9c7c23 */ /* 0x100fe200080108cc */
[----:B------:R-:W-:Y:S01]  /*6910*/  FMNMX.FTZ R177, R155, R208, !PT ;  /* 0x000000d09bb17209 */ /* 0x000fe20007810000 */
[--C-:B------:R-:W-:Y:S01]  /*6920*/  FFMA.FTZ R157, R157, UR10, -R204.reuse ;  /* 0x0000000a9d9d7c23 */ /* 0x100fe200080108cc */
[----:B------:R-:W-:Y:S01]  /*6930*/  ISETP.GT.AND P4, PT, R175, 0x31, PT ;  /* 0x00000031af00780c */ /* 0x000fe20003f84270 */
        /* <DEDUP_REMOVED lines=10> */
[----:B------:R-:W-:Y:S01]  /*69e0*/  FFMA.FTZ R173, R173, UR10, -R204 ;  /* 0x0000000aadad7c23 */ /* 0x000fe200080108cc */
[----:B--2---:R-:W-:-:S02]  /*69f0*/  FSEL R167, R167, -INF , P4 ;  /* 0xff800000a7a77808 */ /* 0x004fc40002000000 */
[----:B------:R-:W-:Y:S02]  /*6a00*/  FMNMX.FTZ R177, R163, R208, !PT ;  /* 0x000000d0a3b17209 */ /* 0x000fe40007810000 */
[----:B------:R-:W-:Y:S01]  /*6a10*/  ISETP.GT.AND P4, PT, R175, 0x39, PT ;  /* 0x00000039af00780c */ /* 0x000fe20003f84270 */
[----:B------:R-:W2:Y:S01]  /*6a20*/  MUFU.TANH R174, R174 ;  /* 0x000000ae00ae7308 */ /* 0x000ea20000002400 */
[----:B------:R-:W-:Y:S02]  /*6a30*/  FMNMX.FTZ R208, R166, R177, !PT ;  /* 0x000000b1a6d07209 */ /* 0x000fe40007810000 */
[----:B0-----:R-:W-:Y:S02]  /*6a40*/  FSEL R170, R170, -INF , P3 ;  /* 0xff800000aaaa7808 */ /* 0x001fe40001800000 */
[----:B------:R-:W-:Y:S02]  /*6a50*/  FMNMX.FTZ R177, R167, R208, !PT ;  /* 0x000000d0a7b17209 */ /* 0x000fe40007810000 */
[----:B------:R-:W-:Y:S01]  /*6a60*/  ISETP.GT.AND P3, PT, R175, 0x40, PT ;  /* 0x00000040af00780c */ /* 0x000fe20003f64270 */
[----:B------:R-:W0:Y:S01]  /*6a70*/  MUFU.TANH R176, R176 ;  /* 0x000000b000b07308 */ /* 0x000e220000002400 */
[----:B-1----:R-:W-:-:S02]  /*6a80*/  FSEL R171, R171, -INF , P4 ;  /* 0xff800000abab7808 */ /* 0x002fc40002000000 */
[----:B------:R-:W-:Y:S02]  /*6a90*/  FMNMX.FTZ R208, R170, R177, !PT ;  /* 0x000000b1aad07209 */ /* 0x000fe40007810000 */
[----:B------:R-:W-:Y:S02]  /*6aa0*/  ISETP.GT.AND P4, PT, R175, 0x41, PT ;  /* 0x00000041af00780c */ /* 0x000fe40003f84270 */
[----:B------:R-:W-:Y:S01]  /*6ab0*/  FMNMX.FTZ R208, R171, R208, !PT ;  /* 0x000000d0abd07209 */ /* 0x000fe20007810000 */
[----:B------:R-:W1:Y:S01]  /*6ac0*/  MUFU.TANH R192, R192 ;  /* 0x000000c000c07308 */ /* 0x000e620000002400 */
[----:B--2---:R-:W-:Y:S01]  /*6ad0*/  FSEL R177, R174, -INF , P3 ;  /* 0xff800000aeb17808 */ /* 0x004fe20001800000 */
[--C-:B------:R-:W-:Y:S01]  /*6ae0*/  FFMA.FTZ R174, R168, UR10, -R204.reuse ;  /* 0x0000000aa8ae7c23 */ /* 0x100fe200080108cc */
[----:B------:R-:W-:Y:S02]  /*6af0*/  ISETP.GT.AND P3, PT, R175, 0x48, PT ;  /* 0x00000048af00780c */ /* 0x000fe40003f64270 */
[----:B------:R-:W-:Y:S01]  /*6b00*/  FMNMX.FTZ R211, R177, R208, !PT ;  /* 0x000000d0b1d37209 */ /* 0x000fe20007810000 */
[----:B------:R-:W-:-:S01]  /*6b10*/  FFMA.FTZ R208, R179, UR10, -R204 ;  /* 0x0000000ab3d07c23 */ /* 0x000fc200080108cc */
[--C-:B------:R-:W-:Y:S01]  /*6b20*/  FFMA.FTZ R179, R181, UR10, -R204.reuse ;  /* 0x0000000ab5b37c23 */ /* 0x100fe200080108cc */
[----:B------:R-:W2:Y:S01]  /*6b30*/  MUFU.TANH R193, R193 ;  /* 0x000000c100c17308 */ /* 0x000ea20000002400 */
[----:B0-----:R-:W-:Y:S01]  /*6b40*/  FSEL R176, R176, -INF , P4 ;  /* 0xff800000b0b07808 */ /* 0x001fe20002000000 */
[--C-:B------:R-:W-:Y:S01]  /*6b50*/  FFMA.FTZ R181, R183, UR10, -R204.reuse ;  /* 0x0000000ab7b57c23 */ /* 0x100fe200080108cc */
[----:B------:R-:W-:Y:S01]  /*6b60*/  ISETP.GT.AND P4, PT, R175, 0x49, PT ;  /* 0x00000049af00780c */ /* 0x000fe20003f84270 */
[--C-:B------:R-:W-:Y:S01]  /*6b70*/  FFMA.FTZ R183, R185, UR10, -R204.reuse ;  /* 0x0000000ab9b77c23 */ /* 0x100fe200080108cc */
[----:B------:R-:W-:Y:S01]  /*6b80*/  FMNMX.FTZ R211, R176, R211, !PT ;  /* 0x000000d3b0d37209 */ /* 0x000fe20007810000 */
[--C-:B------:R-:W-:Y:S01]  /*6b90*/  FFMA.FTZ R185, R187, UR10, -R204.reuse ;  /* 0x0000000abbb97c23 */ /* 0x100fe200080108cc */
[----:B------:R-:W-:-:S01]  /*6ba0*/  FFMA.FTZ R187, R189, UR10, -R204 ;  /* 0x0000000abdbb7c23 */ /* 0x000fc200080108cc */
[----:B------:R-:W0:Y:S01]  /*6bb0*/  MUFU.TANH R194, R194 ;  /* 0x000000c200c27308 */ /* 0x000e220000002400 */
[----:B-1----:R-:W-:-:S02]  /*6bc0*/  FSEL R192, R192, -INF , P3 ;  /* 0xff800000c0c07808 */ /* 0x002fc40001800000 */
[----:B------:R-:W-:Y:S02]  /*6bd0*/  ISETP.GT.AND P3, PT, R175, 0x50, PT ;  /* 0x00000050af00780c */ /* 0x000fe40003f64270 */
[----:B------:R-:W-:Y:S02]  /*6be0*/  FMNMX.FTZ R164, R192, R211, !PT ;  /* 0x000000d3c0a47209 */ /* 0x000fe40007810000 */
[----:B------:R-:W-:Y:S01]  /*6bf0*/  FSEL R189, R161, RZ, P2 ;  /* 0x000000ffa1bd7208 */ /* 0x000fe20001000000 */
[----:B------:R-:W1:Y:S01]  /*6c00*/  MUFU.TANH R195, R195 ;  /* 0x000000c300c37308 */ /* 0x000e620000002400 */
[----:B--2---:R-:W-:Y:S02]  /*6c10*/  FSEL R193, R193, -INF , P4 ;  /* 0xff800000c1c17808 */ /* 0x004fe40002000000 */
[----:B------:R-:W-:Y:S01]  /*6c20*/  ISETP.GT.AND P4, PT, R175, 0x51, PT ;  /* 0x00000051af00780c */ /* 0x000fe20003f84270 */
[----:B------:R-:W-:-:S01]  /*6c30*/  FADD.FTZ R189, -R189, R4 ;  /* 0x00000004bdbd7221 */ /* 0x000fc20000010100 */
[----:B------:R-:W-:-:S03]  /*6c40*/  FMNMX.FTZ R211, R193, R164, !PT ;  /* 0x000000a4c1d37209 */ /* 0x000fc60007810000 */
[----:B------:R-:W2:Y:S01]  /*6c50*/  MUFU.TANH R196, R196 ;  /* 0x000000c400c47308 */ /* 0x000ea20000002400 */
[----:B0-----:R-:W-:Y:S01]  /*6c60*/  FSEL R194, R194, -INF , P3 ;  /* 0xff800000c2c27808 */ /* 0x001fe20001800000 */
[----:B------:R-:W-:Y:S01]  /*6c70*/  FMUL.FTZ R189, R189, UR10 ;  /* 0x0000000abdbd7c20 */ /* 0x000fe20008410000 */
        /* <DEDUP_REMOVED lines=26> */
[----:B-1----:R-:W-:Y:S02]  /*6e20*/  FSEL R201, R201, -INF , P4 ;  /* 0xff800000c9c97808 */ /* 0x002fe40002000000 */
[----:B------:R-:W-:-:S05]  /*6e30*/  ISETP.GT.AND P4, PT, R175, 0x71, PT ;  /* 0x00000071af00780c */ /* 0x000fca0003f84270 */
[----:B------:R-:W1:Y:S01]  /*6e40*/  MUFU.TANH R205, R205 ;  /* 0x000000cd00cd7308 */ /* 0x000e620000002400 */
[----:B--2---:R-:W-:Y:S02]  /*6e50*/  FSEL R202, R202, -INF , P3 ;  /* 0xff800000caca7808 */ /* 0x004fe40001800000 */
[----:B------:R-:W-:-:S05]  /*6e60*/  ISETP.GT.AND P3, PT, R175, 0x78, PT ;  /* 0x00000078af00780c */ /* 0x000fca0003f64270 */
[----:B------:R2:W-:Y:S01]  /*6e70*/  MUFU.EX2 R164, R174 ;  /* 0x000000ae00a47308 */ /* 0x0005e20000000800 */
[----:B0-----:R-:W-:Y:S02]  /*6e80*/  FSEL R203, R203, -INF , P4 ;  /* 0xff800000cbcb7808 */ /* 0x001fe40002000000 */
[----:B------:R-:W-:Y:S01]  /*6e90*/  ISETP.GT.AND P4, PT, R175, 0x79, PT ;  /* 0x00000079af00780c */ /* 0x000fe20003f84270 */
[----:B------:R-:W-:-:S01]  /*6ea0*/  FFMA.FTZ R175, R178, UR10, -R204 ;  /* 0x0000000ab2af7c23 */ /* 0x000fc200080108cc */
[--C-:B------:R-:W-:Y:S01]  /*6eb0*/  FFMA.FTZ R178, R180, UR10, -R204.reuse ;  /* 0x0000000ab4b27c23 */ /* 0x100fe200080108cc */
[----:B------:R-:W-:-:S01]  /*6ec0*/  FFMA.FTZ R180, R182, UR10, -R204 ;  /* 0x0000000ab6b47c23 */ /* 0x000fc200080108cc */
[--C-:B------:R-:W-:Y:S01]  /*6ed0*/  FFMA.FTZ R182, R184, UR10, -R204.reuse ;  /* 0x0000000ab8b67c23 */ /* 0x100fe200080108cc */
[----:B------:R-:W0:Y:S01]  /*6ee0*/  MUFU.TANH R207, R207 ;  /* 0x000000cf00cf7308 */ /* 0x000e220000002400 */
[----:B--2---:R-:W-:-:S01]  /*6ef0*/  FFMA.FTZ R174, R172, UR10, -R204 ;  /* 0x0000000aacae7c23 */ /* 0x004fc200080108cc */
[----:B------:R-:W-:Y:S01]  /*6f00*/  FMNMX.FTZ R172, R200, R211, !PT ;  /* 0x000000d3c8ac7209 */ /* 0x000fe20007810000 */
[----:B------:R-:W-:-:S01]  /*6f10*/  FFMA.FTZ R184, R186, UR10, -R204 ;  /* 0x0000000abab87c23 */ /* 0x000fc200080108cc */
[----:B-1----:R-:W-:Y:S01]  /*6f20*/  FSEL R205, R205, -INF , P3 ;  /* 0xff800000cdcd7808 */ /* 0x002fe20001800000 */
[----:B------:R-:W-:-:S01]  /*6f30*/  FFMA.FTZ R186, R188, UR10, -R204 ;  /* 0x0000000abcba7c23 */ /* 0x000fc200080108cc */
[----:B------:R-:W-:Y:S01]  /*6f40*/  FMNMX.FTZ R211, R201, R172, !PT ;  /* 0x000000acc9d37209 */ /* 0x000fe20007810000 */
[----:B------:R-:W-:-:S01]  /*6f50*/  FFMA.FTZ R188, R191, UR10, -R204 ;  /* 0x0000000abfbc7c23 */ /* 0x000fc200080108cc */
[----:B------:R1:W-:Y:S01]  /*6f60*/  MUFU.EX2 R168, R174 ;  /* 0x000000ae00a87308 */ /* 0x0003e20000000800 */
[----:B------:R-:W-:-:S01]  /*6f70*/  FFMA.FTZ R191, R190, UR10, -R204 ;  /* 0x0000000abebf7c23 */ /* 0x000fc200080108cc */
[----:B------:R-:W-:-:S06]  /*6f80*/  FMNMX.FTZ R172, R202, R211, !PT ;  /* 0x000000d3caac7209 */ /* 0x000fcc0007810000 */
[----:B------:R-:W-:Y:S01]  /*6f90*/  MUFU.EX2 R206, R206 ;  /* 0x000000ce00ce7308 */ /* 0x000fe20000000800 */
[----:B-1----:R-:W-:Y:S02]  /*6fa0*/  FMNMX.FTZ R174, R203, R172, !PT ;  /* 0x000000accbae7209 */ /* 0x002fe40007810000 */
[----:B0-----:R-:W-:Y:S02]  /*6fb0*/  FSEL R207, R207, -INF , P4 ;  /* 0xff800000cfcf7808 */ /* 0x001fe40002000000 */
[----:B------:R-:W-:-:S03]  /*6fc0*/  FMNMX.FTZ R174, R205, R174, !PT ;  /* 0x000000aecdae7209 */ /* 0x000fc60007810000 */
[----:B------:R-:W0:Y:S01]  /*6fd0*/  MUFU.EX2 R189, R189 ;  /* 0x000000bd00bd7308 */ /* 0x000e220000000800 */
[----:B------:R-:W-:-:S05]  /*6fe0*/  FMNMX.FTZ R174, R207, R174, !PT ;  /* 0x000000aecfae7209 */ /* 0x000fca0007810000 */
[----:B------:R-:W1:Y:S02]  /*6ff0*/  SHFL.BFLY PT, R211, R174, 0x2, 0x1f ;  /* 0x0c401f00aed37f89 */ /* 0x000e6400000e0000 */
[----:B------:R-:W2:Y:S08]  /*7000*/  MUFU.EX2 R7, R7 ;  /* 0x0000000700077308 */ /* 0x000eb00000000800 */
[----:B------:R-:W-:Y:S01]  /*7010*/  MUFU.EX2 R10, R10 ;  /* 0x0000000a000a7308 */ /* 0x000fe20000000800 */
[----:B------:R-:W-:-:S02]  /*7020*/  WARPGROUP.DEPBAR.LE gsb0, 0x0 ;  /* 0x00008000000079c5 */ /* 0x000fc40000010000 */
[----:B------:R-:W-:-:S05]  /*7030*/  WARPGROUP.ARRIVE ;  /* 0x00000000000079c5 */ /* 0x000fca0000000000 */
[----:B------:R-:W-:Y:S01]  /*7040*/  MUFU.EX2 R11, R11 ;  /* 0x0000000b000b7308 */ /* 0x000fe20000000800 */
[----:B------:R-:W-:Y:S01]  /*7050*/  QGMMA.64x256x32.F32.E4M3.E4M3 R24, R220, gdesc[UR4], R24, gsb0 ;  /* 0x03e00004dc187df3 */ /* 0x000fe20008000818 */
[----:B------:R-:W-:Y:S01]  /*7060*/  UIADD3 UR6, UR11, 0x6, URZ ;  /* 0x000000060b067890 */ /* 0x000fe2000fffe03f */
[----:B-1----:R-:W-:Y:S01]  /*7070*/  FMNMX.FTZ R211, R174, R211, !PT ;  /* 0x000000d3aed37209 */ /* 0x002fe20007810000 */
[----:B------:R-:W-:-:S04]  /*7080*/  UMOV UR7, 0x40000040 ;  /* 0x4000004000077882 */ /* 0x000fc80000000000 */
[----:B------:R-:W-:Y:S01]  /*7090*/  MUFU.EX2 R14, R14 ;  /* 0x0000000e000e7308 */ /* 0x000fe20000000800 */
[----:B------:R-:W1:Y:S07]  /*70a0*/  SHFL.BFLY PT, R174, R211, 0x1, 0x1f ;  /* 0x0c201f00d3ae7f89 */ /* 0x000e6e00000e0000 */
[----:B------:R-:W-:Y:S08]  /*70b0*/  MUFU.EX2 R15, R15 ;  /* 0x0000000f000f7308 */ /* 0x000ff00000000800 */
[----:B------:R-:W-:Y:S08]  /*70c0*/  MUFU.EX2 R152, R152 ;  /* 0x0000009800987308 */ /* 0x000ff00000000800 */
[----:B------:R-:W-:Y:S01]  /*70d0*/  MUFU.EX2 R153, R153 ;  /* 0x0000009900997308 */ /* 0x000fe20000000800 */
[----:B-1----:R-:W-:Y:S01]  /*70e0*/  FMNMX.FTZ R174, R211, R174, !PT ;  /* 0x000000aed3ae7209 */ /* 0x002fe20007810000 */
[----:B------:R-:W-:-:S03]  /*70f0*/  IMAD.U32 R211, RZ, RZ, UR10 ;  /* 0x0000000affd37e24 */ /* 0x000fc6000f8e00ff */
[C---:B------:R-:W-:Y:S01]  /*7100*/  FSETP.NEU.FTZ.AND P2, PT, R174.reuse, -INF , PT ;  /* 0xff800000ae00780b */ /* 0x040fe20003f5d000 */
[----:B------:R-:W-:-:S02]  /*7110*/  FFMA.FTZ R190, R174, R211, -8 ;  /* 0xc1000000aebe7423 */ /* 0x000fc400000100d3 */
[----:B------:R-:W-:Y:S03]  /*7120*/  MUFU.EX2 R156, R156 ;  /* 0x0000009c009c7308 */ /* 0x000fe60000000800 */
[----:B------:R-:W-:Y:S02]  /*7130*/  FSEL R4, R190, RZ, P2 ;  /* 0x000000ffbe047208 */ /* 0x000fe40001000000 */
[----:B------:R-:W-:-:S03]  /*7140*/  FSEL R190, R174, RZ, P2 ;  /* 0x000000ffaebe7208 */ /* 0x000fc60001000000 */
[----:B------:R-:W-:Y:S01]  /*7150*/  MUFU.EX2 R157, R157 ;  /* 0x0000009d009d7308 */ /* 0x000fe20000000800 */
[----:B------:R-:W-:-:S01]  /*7160*/  FFMA.FTZ R204, R170, UR10, -R4 ;  /* 0x0000000aaacc7c23 */ /* 0x000fc20008010804 */
[----:B------:R-:W-:Y:S01]  /*7170*/  FFMA.FTZ R211, R8, UR10, -R4 ;  /* 0x0000000a08d37c23 */ /* 0x000fe20008010804 */
        /* <DEDUP_REMOVED lines=15> */
[----:B------:R-:W-:Y:S01]  /*7270*/  FFMA.FTZ R159, R162, UR10, -R4 ;  /* 0x0000000aa29f7c23 */ /* 0x000fe20008010804 */
[----:B0-----:R-:W-:-:S01]  /*7280*/  FFMA.FTZ R192, R189, R3, R206 ;  /* 0x00000003bdc07223 */ /* 0x001fc200000100ce */
[--C-:B------:R-:W-:Y:S01]  /*7290*/  FFMA.FTZ R162, R163, UR10, -R4.reuse ;  /* 0x0000000aa3a27c23 */ /* 0x100fe20008010804 */
[----:B------:R-:W-:-:S01]  /*72a0*/  FFMA.FTZ R163, R166, UR10, -R4 ;  /* 0x0000000aa6a37c23 */ /* 0x000fc20008010804 */
[--C-:B------:R-:W-:Y:S01]  /*72b0*/  FFMA.FTZ R166, R167, UR10, -R4.reuse ;  /* 0x0000000aa7a67c23 */ /* 0x100fe20008010804 */
[----:B------:R-:W-:-:S01]  /*72c0*/  FFMA.FTZ R167, R177, UR10, -R4 ;  /* 0x0000000ab1a77c23 */ /* 0x000fc20008010804 */
[----:B------:R-:W0:Y:S01]  /*72d0*/  MUFU.EX2 R8, R8 ;  /* 0x0000000800087308 */ /* 0x000e220000000800 */
[----:B--2---:R-:W-:-:S01]  /*72e0*/  FADD.FTZ R177, R7, R192 ;  /* 0x000000c007b17221 */ /* 0x004fc20000010000 */
[--C-:B------:R-:W-:Y:S01]  /*72f0*/  FFMA.FTZ R192, R193, UR10, -R4.reuse ;  /* 0x0000000ac1c07c23 */ /* 0x100fe20008010804 */
[----:B------:R-:W-:-:S05]  /*7300*/  FFMA.FTZ R176, R176, UR10, -R4 ;  /* 0x0000000ab0b07c23 */ /* 0x000fca0008010804 */
[----:B------:R-:W2:Y:S01]  /*7310*/  MUFU.EX2 R9, R9 ;  /* 0x0000000900097308 */ /* 0x000ea20000000800 */
[----:B-1----:R-:W-:-:S07]  /*7320*/  FFMA.FTZ R3, R170, R2, R211 ;  /* 0x00000002aa037223 */ /* 0x002fce00000100d3 */
        /* <DEDUP_REMOVED lines=8> */
[----:B------:R0:W-:Y:S01]  /*73b0*/  MUFU.EX2 R5, R204 ;  /* 0x000000cc00057308 */ /* 0x0001e20000000800 */
[----:B--2---:R-:W-:-:S07]  /*73c0*/  FADD.FTZ R2, R20, R3 ;  /* 0x0000000314027221 */ /* 0x004fce0000010000 */
[----:B------:R-:W2:Y:S01]  /*73d0*/  MUFU.EX2 R154, R154 ;  /* 0x0000009a009a7308 */ /* 0x000ea20000000800 */
[----:B0-----:R-:W-:-:S01]  /*73e0*/  FADD.FTZ R204, R10, R177 ;  /* 0x000000b10acc7221 */ /* 0x001fc20000010000 */
[----:B------:R-:W-:Y:S01]  /*73f0*/  FFMA.FTZ R177, R194, UR10, -R4 ;  /* 0x0000000ac2b17c23 */ /* 0x000fe20008010804 */
[----:B-1----:R-:W-:-:S02]  /*7400*/  FADD.FTZ R3, R21, R2 ;  /* 0x0000000215037221 */ /* 0x002fc40000010000 */
[----:B------:R-:W-:-:S03]  /*7410*/  FADD.FTZ R193, R11, R204 ;  /* 0x000000cc0bc17221 */ /* 0x000fc60000010000 */
[----:B------:R-:W0:Y:S01]  /*7420*/  MUFU.EX2 R155, R155 ;  /* 0x0000009b009b7308 */ /* 0x000e220000000800 */
[----:B------:R-:W-:-:S04]  /*7430*/  FADD.FTZ R194, R14, R193 ;  /* 0x000000c10ec27221 */ /* 0x000fc80000010000 */
[----:B------:R-:W-:Y:S01]  /*7440*/  FADD.FTZ R193, R15, R194 ;  /* 0x000000c20fc17221 */ /* 0x000fe20000010000 */
[----:B------:R-:W-:-:S02]  /*7450*/  FFMA.FTZ R194, R195, UR10, -R4 ;  /* 0x0000000ac3c27c23 */ /* 0x000fc40008010804 */
[----:B------:R-:W1:Y:S01]  /*7460*/  MUFU.EX2 R158, R158 ;  /* 0x0000009e009e7308 */ /* 0x000e620000000800 */
[----:B------:R-:W-:-:S01]  /*7470*/  FADD.FTZ R204, R152, R193 ;  /* 0x000000c198cc7221 */ /* 0x000fc20000010000 */
[----:B--2---:R-:W-:Y:S01]  /*7480*/  FADD.FTZ R2, R154, R3 ;  /* 0x000000039a027221 */ /* 0x004fe20000010000 */
[----:B------:R-:W-:-:S02]  /*7490*/  FFMA.FTZ R193, R196, UR10, -R4 ;  /* 0x0000000ac4c17c23 */ /* 0x000fc40008010804 */
[----:B------:R-:W-:-:S03]  /*74a0*/  FADD.FTZ R195, R153, R204 ;  /* 0x000000cc99c37221 */ /* 0x000fc60000010000 */
[----:B------:R-:W2:Y:S01]  /*74b0*/  MUFU.EX2 R160, R160 ;  /* 0x000000a000a07308 */ /* 0x000ea20000000800 */
[----:B------:R-:W-:-:S01]  /*74c0*/  FADD.FTZ R196, R156, R195 ;  /* 0x000000c39cc47221 */ /* 0x000fc20000010000 */
[----:B0-----:R-:W-:-:S03]  /*74d0*/  FADD.FTZ R3, R155, R2 ;  /* 0x000000029b037221 */ /* 0x001fc60000010000 */
[----:B------:R-:W-:Y:S01]  /*74e0*/  FADD.FTZ R195, R157, R196 ;  /* 0x000000c49dc37221 */ /* 0x000fe20000010000 */
[----:B------:R-:W-:-:S02]  /*74f0*/  FFMA.FTZ R196, R197, UR10, -R4 ;  /* 0x0000000ac5c47c23 */ /* 0x000fc40008010804 */
        /* <DEDUP_REMOVED lines=17> */
[----:B------:R-:W-:-:S03]  /*7610*/  FFMA.FTZ R198, R199, UR10, -R4 ;  /* 0x0000000ac7c67c23 */ /* 0x000fc60008010804 */
[----:B------:R-:W-:Y:S01]  /*7620*/  FADD.FTZ R204, R164, R197 ;  /* 0x000000c5a4cc7221 */ /* 0x000fe20000010000 */
[----:B------:R-:W-:-:S02]  /*7630*/  FFMA.FTZ R197, R200, UR10, -R4 ;  /* 0x0000000ac8c57c23 */ /* 0x000fc40008010804 */
[----:B------:R-:W2:Y:S01]  /*7640*/  MUFU.EX2 R190, R190 ;  /* 0x000000be00be7308 */ /* 0x000ea20000000800 */
[----:B0-----:R-:W-:-:S04]  /*7650*/  FADD.FTZ R2, R166, R3 ;  /* 0x00000003a6027221 */ /* 0x001fc80000010000 */
[----:B------:R-:W-:-:S03]  /*7660*/  FADD.FTZ R3, R5, R2 ;  /* 0x0000000205037221 */ /* 0x000fc60000010000 */
[----:B------:R-:W0:Y:S01]  /*7670*/  MUFU.EX2 R167, R167 ;  /* 0x000000a700a77308 */ /* 0x000e220000000800 */
[----:B-1----:R-:W-:-:S04]  /*7680*/  FADD.FTZ R199, R169, R204 ;  /* 0x000000cca9c77221 */ /* 0x002fc80000010000 */
[----:B------:R-:W-:-:S03]  /*7690*/  FADD.FTZ R200, R168, R199 ;  /* 0x000000c7a8c87221 */ /* 0x000fc60000010000 */
        /* <DEDUP_REMOVED lines=10> */
[----:B------:R-:W-:Y:S02]  /*7740*/  WARPGROUP.DEPBAR.LE gsb0, 0x0 ;  /* 0x00008000000079c5 */ /* 0x000fe40000010000 */
[----:B------:R-:W-:Y:S01]  /*7750*/  WARPGROUP.ARRIVE ;  /* 0x00000000000079c5 */ /* 0x000fe20000000000 */
[----:B0-----:R-:W-:-:S01]  /*7760*/  FADD.FTZ R204, R172, R199 ;  /* 0x000000c7accc7221 */ /* 0x001fc20000010000 */
[----:B------:R-:W-:-:S03]  /*7770*/  FFMA.FTZ R199, R202, UR10, -R4 ;  /* 0x0000000acac77c23 */ /* 0x000fc60008010804 */
[----:B------:R-:W0:Y:S01]  /*7780*/  MUFU.EX2 R192, R192 ;  /* 0x000000c000c07308 */ /* 0x000e220000000800 */
[----:B------:R-:W-:Y:S01]  /*7790*/  QGMMA.64x256x32.F32.E4M3.E4M3 R24, R216, gdesc[UR4], R24, gsb0 ;  /* 0x03e00004d8187df3 */ /* 0x000fe20008000818 */
[----:B-1----:R-:W-:-:S06]  /*77a0*/  FADD.FTZ R3, R171, R2 ;  /* 0x00000002ab037221 */ /* 0x002fcc0000010000 */
        /* <DEDUP_REMOVED lines=10> */
[----:B0-----:R-:W-:-:S01]  /*7850*/  FADD.FTZ R201, R179, R202 ;  /* 0x000000cab3c97221 */ /* 0x001fc20000010000 */
[----:B------:R-:W-:-:S06]  /*7860*/  FFMA.FTZ R202, R203, UR10, -R4 ;  /* 0x0000000acbca7c23 */ /* 0x000fcc0008010804 */
        /* <DEDUP_REMOVED lines=22> */
[----:B------:R-:W-:Y:S01]  /*79d0*/  MUFU.EX2 R200, R200 ;  /* 0x000000c800c87308 */ /* 0x000fe20000000800 */
[----:B--2---:R-:W-:-:S07]  /*79e0*/  FADD.FTZ R3, R197, R204 ;  /* 0x000000ccc5037221 */ /* 0x004fce0000010000 */
[----:B------:R-:W1:Y:S01]  /*79f0*/  MUFU.EX2 R186, R186 ;  /* 0x000000ba00ba7308 */ /* 0x000e620000000800 */
[----:B0-----:R-:W-:-:S07]  /*7a00*/  FADD.FTZ R203, R185, R208 ;  /* 0x000000d0b9cb7221 */ /* 0x001fce0000010000 */
[----:B------:R-:W-:Y:S08]  /*7a10*/  MUFU.EX2 R199, R199 ;  /* 0x000000c700c77308 */ /* 0x000ff00000000800 */
[----:B------:R-:W0:Y:S01]  /*7a20*/  MUFU.EX2 R187, R187 ;  /* 0x000000bb00bb7308 */ /* 0x000e220000000800 */
[----:B-1----:R-:W-:-:S07]  /*7a30*/  FADD.FTZ R204, R186, R203 ;  /* 0x000000cbbacc7221 */ /* 0x002fce0000010000 */
[----:B------:R-:W-:Y:S08]  /*7a40*/  MUFU.EX2 R202, R202 ;  /* 0x000000ca00ca7308 */ /* 0x000ff00000000800 */
[----:B------:R-:W1:Y:S01]  /*7a50*/  MUFU.EX2 R188, R188 ;  /* 0x000000bc00bc7308 */ /* 0x000e620000000800 */
[----:B0-----:R-:W-:-:S07]  /*7a60*/  FADD.FTZ R203, R187, R204 ;  /* 0x000000ccbbcb7221 */ /* 0x001fce0000010000 */
[----:B------:R-:W-:Y:S08]  /*7a70*/  MUFU.EX2 R201, R201 ;  /* 0x000000c900c97308 */ /* 0x000ff00000000800 */
[----:B------:R-:W0:Y:S01]  /*7a80*/  MUFU.EX2 R191, R191 ;  /* 0x000000bf00bf7308 */ /* 0x000e220000000800 */
[----:B-1----:R-:W-:-:S07]  /*7a90*/  FADD.FTZ R204, R188, R203 ;  /* 0x000000cbbccc7221 */ /* 0x002fce0000010000 */
[----:B------:R-:W1:Y:S01]  /*7aa0*/  MUFU.EX2 R4, R4 ;  /* 0x0000000400047308 */ /* 0x000e620000000800 */
[----:B------:R-:W-:Y:S02]  /*7ab0*/  WARPGROUP.DEPBAR.LE gsb0, 0x0 ;  /* 0x00008000000079c5 */ /* 0x000fe40000010000 */
[----:B------:R2:W-:Y:S06]  /*7ac0*/  BAR.ARV R2, 0x100 ;  /* 0x000400020000751d */ /* 0x0005ec0000002000 */
[----:B--2---:R-:W-:-:S05]  /*7ad0*/  @!P1 VIADD R2, R210, 0x38840 ;  /* 0x00038840d2029836 */ /* 0x004fca0000000000 */
[----:B------:R-:W-:-:S04]  /*7ae0*/  @!P1 PRMT R2, RZ, 0x654, R2 ;  /* 0x00000654ff029816 */ /* 0x000fc80000000002 */
[----:B------:R2:W-:Y:S02]  /*7af0*/  @!P1 SYNCS.ARRIVE.TRANS64.RED.A1T0 RZ, [R2+URZ], RZ ;  /* 0x000000ff02ff99a7 */ /* 0x0005e4000810043f */
[----:B--2---:R-:W-:-:S04]  /*7b00*/  FADD.FTZ R2, R200, R3 ;  /* 0x00000003c8027221 */ /* 0x004fc80000010000 */
[----:B------:R-:W-:-:S04]  /*7b10*/  FADD.FTZ R3, R199, R2 ;  /* 0x00000002c7037221 */ /* 0x000fc80000010000 */
[----:B------:R-:W-:Y:S01]  /*7b20*/  FADD.FTZ R2, R202, R3 ;  /* 0x00000003ca027221 */ /* 0x000fe20000010000 */
[----:B0-----:R-:W-:-:S03]  /*7b30*/  FADD.FTZ R3, R191, R204 ;  /* 0x000000ccbf037221 */ /* 0x001fc60000010000 */
[----:B------:R-:W-:-:S04]  /*7b40*/  FADD.FTZ R2, R201, R2 ;  /* 0x00000002c9027221 */ /* 0x000fc80000010000 */
[----:B-1----:R-:W-:Y:S01]  /*7b50*/  FADD.FTZ R2, R4, R2 ;  /* 0x0000000204027221 */ /* 0x002fe20000010000 */
[----:B------:R-:W-:Y:S06]  /*7b60*/  @!P0 BRA `(.L_x_2018) ;  /* 0x0000000000048947 */ /* 0x000fec0003800000 */
[----:B------:R-:W-:Y:S01]  /*7b70*/  BPT.TRAP 0x1 ;  /* 0x000000040000795c */ /* 0x000fe20000300000 */
.L_x_2018:
        /* <DEDUP_REMOVED lines=12> */
[----:B------:R-:W-:Y:S01]  /*7c40*/  UMOV UR58, UR57 ;  /* 0x00000039003a7c82 */ /* 0x000fe20008000000 */
        /* <DEDUP_REMOVED lines=160> */
.L_x_2009:
[----:B------:R-:W-:-:S13]  /*8650*/  ISETP.LE.AND P2, PT, RZ, UR56, PT ;  /* 0x00000038ff007c0c */ /* 0x000fda000bf43270 */
[----:B------:R-:W-:Y:S05]  /*8660*/  @!P2 BRA `(.L_x_2020) ;  /* 0x0000002800c8a947 */ /* 0x000fea0003800000 */
[----:B------:R-:W-:Y:S01]  /*8670*/  IMAD.MOV.U32 R5, RZ, RZ, R174 ;  /* 0x000000ffff057224 */ /* 0x000fe200078e00ae */
[----:B------:R-:W-:Y:S01]  /*8680*/  UMOV UR53, UR45 ;  /* 0x0000002d00357c82 */ /* 0x000fe20008000000 */
[----:B------:R-:W-:Y:S01]  /*8690*/  IMAD.MOV.U32 R4, RZ, RZ, R161 ;  /* 0x000000ffff047224 */ /* 0x000fe200078e00a1 */
[----:B------:R-:W-:Y:S01]  /*86a0*/  UMOV UR52, UR55 ;  /* 0x0000003700347c82 */ /* 0x000fe20008000000 */
[----:B------:R-:W-:-:S05]  /*86b0*/  ULDC UR51, c[0x0][0x988] ;  /* 0x0002620000337ab9 */ /* 0x000fca0000000800 */
.L_x_2030:
[----:B------:R-:W-:Y:S01]  /*86c0*/  ISETP.NE.AND P3, PT, RZ, UR43, PT ;  /* 0x0000002bff007c0c */ /* 0x000fe2000bf65270 */
[----:B------:R-:W-:-:S04]  /*86d0*/  UISETP.NE.AND UP0, UPT, UR52, 0x1, UPT ;  /* 0x000000013400788c */ /* 0x000fc8000bf05270 */
[----:B------:R-:W-:-:S04]  /*86e0*/  USEL UR45, URZ, 0x1, UP0 ;  /* 0x000000013f2d7887 */ /* 0x000fc80008000000 */
[----:B------:R-:W-:-:S04]  /*86f0*/  ULOP3.LUT UR45, UR53, UR45, URZ, 0x3c, !UPT ;  /* 0x0000002d352d7292 */ /* 0x000fc8000f8e3c3f */
[----:B------:R-:W-:Y:S08]  /*8700*/  @P3 BRA `(.L_x_2021) ;  /* 0x0000000000383947 */ /* 0x000ff00003800000 */
[----:B------:R-:W-:Y:S05]  /*8710*/  @!P0 BRA `(.L_x_2022) ;  /* 0x0000000000048947 */ /* 0x000fea0003800000 */
[----:B------:R-:W-:Y:S01]  /*8720*/  BPT.TRAP 0x1 ;  /* 0x000000040000795c */ /* 0x000fe20000300000 */
.L_x_2022:
        /* <DEDUP_REMOVED lines=9> */
.L_x_2023:
[----:B-1----:R-:W-:Y:S05]  /*87c0*/  @P2 BRA `(.L_x_2021) ;  /* 0x0000000000082947 */ /* 0x002fea0003800000 */
[----:B------:R-:W1:Y:S02]  /*87d0*/  SYNCS.PHASECHK.TRANS64.TRYWAIT P2, [UR6+0x38830], R6 ;  /* 0x03883006ff0075a7 */ /* 0x000e640008040146 */
[----:B-1----:R-:W-:Y:S05]  /*87e0*/  @!P2 BRA `(.L_x_2024) ;  /* 0x000000c8009ca947 */ /* 0x002fea0003800000 */
.L_x_2021:
        /* <DEDUP_REMOVED lines=48> */
.L_x_2026:
[----:B------:R-:W-:Y:S01]  /*8af0*/  ULEA UR6, UR52, UR41, 0x3 ;  /* 0x0000002934067291 */ /* 0x000fe2000f8e183f */
[----:B------:R-:W-:-:S05]  /*8b00*/  IMAD.U32 R6, RZ, RZ, UR53 ;  /* 0x00000035ff067e24 */ /* 0x000fca000f8e00ff */
[----:B------:R-:W-:-:S04]  /*8b10*/  SHF.L.U32 R6, R6, 0x1f, RZ ;  /* 0x0000001f06067819 */ /* 0x000fc800000006ff */
[----:B------:R0:W1:Y:S01]  /*8b20*/  SYNCS.PHASECHK.TRANS64.TRYWAIT P2, [UR6+0x38850], R6 ;  /* 0x03885006ff0075a7 */ /* 0x0000620008040146 */
[----:B------:R-:W-:Y:S05]  /*8b30*/  @!P0 BRA `(.L_x_2027) ;  /* 0x0000000000048947 */ /* 0x000fea0003800000 */
[----:B------:R-:W-:Y:S01]  /*8b40*/  BPT.TRAP 0x1 ;  /* 0x000000040000795c */ /* 0x000fe20000300000 */
.L_x_2027:
[----:B-1----:R-:W-:Y:S05]  /*8b50*/  @P2 BRA `(.L_x_2025) ;  /* 0x0000000000082947 */ /* 0x002fea0003800000 */
[----:B------:R-:W1:Y:S02]  /*8b60*/  SYNCS.PHASECHK.TRANS64.TRYWAIT P2, [UR6+0x38850], R6 ;  /* 0x03885006ff0075a7 */ /* 0x000e640008040146 */
[----:B-1----:R-:W-:Y:S05]  /*8b70*/  @!P2 BRA `(.L_x_2028) ;  /* 0x000000c400d0a947 */ /* 0x002fea0003800000 */
.L_x_2025:
[----:B------:R-:W-:Y:S01]  /*8b80*/  UIADD3 UR6, UR41, 0x400, URZ ;  /* 0x0000040029067890 */ /* 0x000fe2000fffe03f */
[----:B------:R-:W-:Y:S01]  /*8b90*/  WARPGROUP.ARRIVE ;  /* 0x00000000000079c5 */ /* 0x000fe20000000000 */
[----:B------:R-:W-:Y:S01]  /*8ba0*/  UMOV UR7, 0x40000040 ;  /* 0x4000004000077882 */ /* 0x000fe20000000000 */
[C---:B-1----:R-:W-:Y:S01]  /*8bb0*/  FMUL.FTZ R7, R0.reuse, R152 ;  /* 0x0000009800077220 */ /* 0x042fe20000410000 */
[----:B------:R-:W-:Y:S01]  /*8bc0*/  USHF.R.U32.HI UR6, URZ, 0x4, UR6 ;  /* 0x000000043f067899 */ /* 0x000fe20008011606 */
[C---:B------:R-:W-:Y:S01]  /*8bd0*/  FMUL.FTZ R8, R0.reuse, R154 ;  /* 0x0000009a00087220 */ /* 0x040fe20000410000 */
[C---:B0-----:R-:W-:Y:S01]  /*8be0*/  FMUL.FTZ R6, R0.reuse, R153 ;  /* 0x0000009900067220 */ /* 0x041fe20000410000 */
        /* <DEDUP_REMOVED lines=20> */
[----:B------:R-:W2:Y:S01]  /*8d30*/  MUFU.TANH R6, R6 ;  /* 0x0000000600067308 */ /* 0x000ea20000002400 */
[----:B------:R-:W-:Y:S01]  /*8d40*/  UMOV UR7, 0x40000040 ;  /* 0x4000004000077882 */ /* 0x000fe20000000000 */
[----:B0-----:R-:W-:Y:S01]  /*8d50*/  FMNMX.FTZ R161, R7, R4, !PT ;  /* 0x0000000407a17209 */ /* 0x001fe20007810000 */
[C---:B------:R-:W-:Y:S01]  /*8d60*/  FMUL.FTZ R164, R0.reuse, R175 ;  /* 0x000000af00a47220 */ /* 0x040fe20000410000 */
[C---:B------:R-:W-:Y:S01]  /*8d70*/  FMUL.FTZ R153, R0.reuse, R165 ;  /* 0x000000a500997220 */ /* 0x040fe20000410000 */
[C---:B------:R-:W-:Y:S01]  /*8d80*/  FMUL.FTZ R175, R0.reuse, R185 ;  /* 0x000000b900af7220 */ /* 0x040fe20000410000 */
[----:B------:R-:W-:Y:S01]  /*8d90*/  FMUL.FTZ R185, R0, R195 ;  /* 0x000000c300b97220 */ /* 0x000fe20000410000 */
[----:B-1----:R-:W-:Y:S01]  /*8da0*/  FMNMX.FTZ R174, R8, R5, !PT ;  /* 0x0000000508ae7209 */ /* 0x002fe20007810000 */
[----:B------:R-:W0:Y:S01]  /*8db0*/  MUFU.TANH R9, R9 ;  /* 0x0000000900097308 */ /* 0x000e220000002400 */
        /* <DEDUP_REMOVED lines=22> */
[----:B------:R-:W-:Y:S01]  /*8f20*/  FMUL.FTZ R178, R0, R188 ;  /* 0x000000bc00b27220 */ /* 0x000fe20000410000 */
        /* <DEDUP_REMOVED lines=19> */
[----:B------:R-:W-:Y:S01]  /*9060*/  FMUL.FTZ R193, R0, R203 ;  /* 0x000000cb00c17220 */ /* 0x000fe20000410000 */
[----:B------:R-:W-:-:S04]  /*9070*/  UMOV UR10, UR51 ;  /* 0x00000033000a7c82 */ /* 0x000fc80008000000 */
        /* <DEDUP_REMOVED lines=52> */
[----:B------:R-:W-:Y:S01]  /*93c0*/  FMUL.FTZ R200, R0, R210 ;  /* 0x000000d200c87220 */ /* 0x000fe20000410000 */
[----:B------:R-:W-:-:S05]  /*93d0*/  IMAD.U32 R210, RZ, RZ, UR10 ;  /* 0x0000000affd27e24 */ /* 0x000fca000f8e00ff */
        /* <DEDUP_REMOVED lines=9> */
[----:B------:R-:W-:Y:S02]  /*9470*/  WARPGROUP.DEPBAR.LE gsb0, 0x0 ;  /* 0x00008000000079c5 */ /* 0x000fe40000010000 */
[----:B------:R-:W-:-:S03]  /*9480*/  WARPGROUP.ARRIVE ;  /* 0x00000000000079c5 */ /* 0x000fc60000000000 */
[----:B------:R-:W0:Y:S01]  /*9490*/  MUFU.TANH R178, R178 ;  /* 0x000000b200b27308 */ /* 0x000e220000002400 */
[----:B-1----:R-:W-:Y:S02]  /*94a0*/  FMNMX.FTZ R161, R175, R174, !PT ;  /* 0x000000aeafa17209 */ /* 0x002fe40007810000 */
[----:B------:R-:W-:Y:S01]  /*94b0*/  QGMMA.64x256x32.F32.E4M3.E4M3 R24, R224, gdesc[UR4], R24, gsb0 ;  /* 0x03e00004e0187df3 */ /* 0x000fe20008000818 */
[----:B------:R-:W-:Y:S01]  /*94c0*/  UIADD3 UR6, UR11, 0x4, URZ ;  /* 0x000000040b067890 */ /* 0x000fe2000fffe03f */
[----:B------:R-:W-:-:S03]  /*94d0*/  UMOV UR7, 0x40000040 ;  /* 0x4000004000077882 */ /* 0x000fc60000000000 */
        /* <DEDUP_REMOVED lines=57> */
[----:B-1----:R-:W-:Y:S02]  /*9870*/  FMNMX.FTZ R206, R204, R207, !PT ;  /* 0x000000cfccce7209 */ /* 0x002fe40007810000 */
[----:B--2---:R-:W-:-:S05]  /*9880*/  FMNMX.FTZ R207, R203, R174, !PT ;  /* 0x000000aecbcf7209 */ /* 0x004fca0007810000 */
[----:B------:R-:W1:Y:S01]  /*9890*/  SHFL.BFLY PT, R174, R207, 0x2, 0x1f ;  /* 0x0c401f00cfae7f89 */ /* 0x000e6200000e0000 */
[----:B0-----:R-:W-:-:S05]  /*98a0*/  FMNMX.FTZ R206, R205, R206, !PT ;  /* 0x000000cecdce7209 */ /* 0x001fca0007810000 */
[----:B------:R-:W0:Y:S01]  /*98b0*/  SHFL.BFLY PT, R161, R206, 0x2, 0x1f ;  /* 0x0c401f00cea17f89 */ /* 0x000e2200000e0000 */
[----:B-1----:R-:W-:Y:S02]  /*98c0*/  FMNMX.FTZ R208, R207, R174, !PT ;  /* 0x000000aecfd07209 */ /* 0x002fe40007810000 */
[----:B0-----:R-:W-:-:S03]  /*98d0*/  FMNMX.FTZ R209, R206, R161, !PT ;  /* 0x000000a1ced17209 */ /* 0x001fc60007810000 */
[----:B------:R-:W0:Y:S04]  /*98e0*/  SHFL.BFLY PT, R161, R208, 0x1, 0x1f ;  /* 0x0c201f00d0a17f89 */ /* 0x000e2800000e0000 */
[----:B------:R-:W1:Y:S01]  /*98f0*/  SHFL.BFLY PT, R174, R209, 0x1, 0x1f ;  /* 0x0c201f00d1ae7f89 */ /* 0x000e6200000e0000 */
[----:B------:R-:W-:Y:S02]  /*9900*/  WARPGROUP.DEPBAR.LE gsb0, 0x0 ;  /* 0x00008000000079c5 */ /* 0x000fe40000010000 */
[----:B------:R-:W-:-:S06]  /*9910*/  WARPGROUP.ARRIVE ;  /* 0x00000000000079c5 */ /* 0x000fcc0000000000 */
[----:B------:R-:W-:Y:S01]  /*9920*/  QGMMA.64x256x32.F32.E4M3.E4M3 R24, R220, gdesc[UR4], R24, gsb0 ;  /* 0x03e00004dc187df3 */ /* 0x000fe20008000818 */
[----:B------:R-:W-:Y:S01]  /*9930*/  UIADD3 UR6, UR11, 0x6, URZ ;  /* 0x000000060b067890 */ /* 0x000fe2000fffe03f */
[----:B------:R-:W-:Y:S01]  /*9940*/  UMOV UR7, 0x40000040 ;  /* 0x4000004000077882 */ /* 0x000fe20000000000 */
[----:B0-----:R-:W-:Y:S02]  /*9950*/  FMNMX.FTZ R161, R208, R161, !PT ;  /* 0x000000a1d0a17209 */ /* 0x001fe40007810000 */
[----:B------:R-:W-:Y:S02]  /*9960*/  IADD3 R208, -R23, 0xb, RZ ;  /* 0x0000000b17d07810 */ /* 0x000fe40007ffe1ff */
[----:B-1----:R-:W-:Y:S01]  /*9970*/  FMNMX.FTZ R174, R209, R174, !PT ;  /* 0x000000aed1ae7209 */ /* 0x002fe20007810000 */
[----:B------:R-:W-:-:S01]  /*9980*/  FFMA.FTZ R206, R161, R210, -8 ;  /* 0xc1000000a1ce7423 */ /* 0x000fc200000100d2 */
[----:B------:R-:W-:Y:S01]  /*9990*/  MOV R209, UR10 ;  /* 0x0000000a00d17c02 */ /* 0x000fe20008000f00 */
[----:B------:R-:W-:-:S01]  /*99a0*/  FADD.FTZ R4, -R161, R4 ;  /* 0x00000004a1047221 */ /* 0x000fc20000010100 */
[----:B------:R-:W-:-:S02]  /*99b0*/  IMAD.U32 R210, RZ, RZ, UR55 ;  /* 0x00000037ffd27e24 */ /* 0x000fc4000f8e00ff */
        /* <DEDUP_REMOVED lines=21> */
[C---:B------:R-:W-:Y:S01]  /*9b10*/  FADD.FTZ R5, -R174.reuse, R5 ;  /* 0x00000005ae057221 */ /* 0x040fe20000010100 */
[----:B------:R-:W-:-:S01]  /*9b20*/  FFMA.FTZ R203, R174, R209, -8 ;  /* 0xc1000000aecb7423 */ /* 0x000fc200000100d1 */
[----:B------:R-:W-:Y:S01]  /*9b30*/  FMUL.FTZ R4, R4, UR10 ;  /* 0x0000000a04047c20 */ /* 0x000fe20008410000 */
[----:B------:R-:W-:-:S01]  /*9b40*/  FFMA.FTZ R7, R7, UR10, -R206 ;  /* 0x0000000a07077c23 */ /* 0x000fc200080108ce */
[----:B------:R-:W-:Y:S01]  /*9b50*/  FMUL.FTZ R5, R5, UR10 ;  /* 0x0000000a05057c20 */ /* 0x000fe20008410000 */
[----:B------:R-:W-:-:S01]  /*9b60*/  FFMA.FTZ R8, R8, UR10, -R203 ;  /* 0x0000000a08087c23 */ /* 0x000fc200080108cb */
[----:B------:R-:W-:Y:S01]  /*9b70*/  FFMA.FTZ R6, R6, UR10, -R206 ;  /* 0x0000000a06067c23 */ /* 0x000fe200080108ce */
[----:B------:R-:W-:-:S01]  /*9b80*/  FFMA.FTZ R9, R9, UR10, -R203 ;  /* 0x0000000a09097c23 */ /* 0x000fc200080108cb */
        /* <DEDUP_REMOVED lines=8> */
[----:B------:R-:W0:Y:S01]  /*9c10*/  MUFU.EX2 R7, R7 ;  /* 0x0000000700077308 */ /* 0x000e220000000800 */
        /* <DEDUP_REMOVED lines=37> */
[----:B------:R-:W-:-:S02]  /*9e70*/  FFMA.FTZ R203, R205, UR10, -R203 ;  /* 0x0000000acdcb7c23 */ /* 0x000fc400080108cb */
        /* <DEDUP_REMOVED lines=46> */
[----:B------:R-:W-:Y:S02]  /*a160*/  WARPGROUP.DEPBAR.LE gsb0, 0x0 ;  /* 0x00008000000079c5 */ /* 0x000fe40000010000 */
[----:B------:R-:W-:-:S04]  /*a170*/  WARPGROUP.ARRIVE ;  /* 0x00000000000079c5 */ /* 0x000fc80000000000 */
[----:B------:R-:W2:Y:S01]  /*a180*/  MUFU.EX2 R168, R168 ;  /* 0x000000a800a87308 */ /* 0x000ea20000000800 */
[----:B-1----:R-:W-:-:S01]  /*a190*/  FADD.FTZ R3, R167, R2 ;  /* 0x00000002a7037221 */ /* 0x002fc20000010000 */
[----:B------:R-:W-:Y:S06]  /*a1a0*/  QGMMA.64x256x32.F32.E4M3.E4M3 R24, R216, gdesc[UR4], R24, gsb0 ;  /* 0x03e00004d8187df3 */ /* 0x000fec0008000818 */
        /* <DEDUP_REMOVED lines=43> */
[----:B0-----:R-:W-:-:S01]  /*a460*/  FADD.FTZ R3, R189, R2 ;  /* 0x00000002bd037221 */ /* 0x001fc20000010000 */
[----:B------:R-:W-:-:S05]  /*a470*/  @!P1 LEA R2, R210, UR41, 0x3 ;  /* 0x00000029d2029c11 */ /* 0x000fca000f8e18ff */
[----:B------:R-:W-:Y:S01]  /*a480*/  @!P1 VIADD R2, R2, 0x38840 ;  /* 0x0003884002029836 */ /* 0x000fe20000000000 */
[----:B------:R-:W-:Y:S01]  /*a490*/  MUFU.EX2 R190, R190 ;  /* 0x000000be00be7308 */ /* 0x000fe20000000800 */
[----:B--2---:R-:W-:-:S03]  /*a4a0*/  FADD.FTZ R209, R187, R206 ;  /* 0x000000cebbd17221 */ /* 0x004fc60000010000 */
[----:B------:R-:W-:-:S04]  /*a4b0*/  @!P1 PRMT R2, RZ, 0x654, R2 ;  /* 0x00000654ff029816 */ /* 0x000fc80000000002 */
        /* <DEDUP_REMOVED lines=8> */
[----:B------:R-:W1:Y:S08]  /*a540*/  MUFU.EX2 R195, R195 ;  /* 0x000000c300c37308 */ /* 0x000e700000000800 */
[----:B------:R-:W2:Y:S01]  /*a550*/  MUFU.EX2 R200, R200 ;  /* 0x000000c800c87308 */ /* 0x000ea20000000800 */
[----:B0-----:R-:W-:-:S07]  /*a560*/  FADD.FTZ R3, R197, R206 ;  /* 0x000000cec5037221 */ /* 0x001fce0000010000 */
[----:B------:R-:W0:Y:S08]  /*a570*/  MUFU.EX2 R198, R198 ;  /* 0x000000c600c67308 */ /* 0x000e300000000800 */
[----:B------:R-:W3:Y:S08]  /*a580*/  MUFU.EX2 R201, R201 ;  /* 0x000000c900c97308 */ /* 0x000ef00000000800 */
[----:B------:R-:W4:Y:S01]  /*a590*/  MUFU.EX2 R199, R199 ;  /* 0x000000c700c77308 */ /* 0x000f220000000800 */
[----:B------:R-:W-:-:S02]  /*a5a0*/  WARPGROUP.DEPBAR.LE gsb0, 0x0 ;  /* 0x00008000000079c5 */ /* 0x000fc40000010000 */
[----:B------:R5:W-:Y:S06]  /*a5b0*/  BAR.ARV R208, 0x100 ;  /* 0x000400d00000751d */ /* 0x000bec0000002000 */
[----:B------:R-:W4:Y:S01]  /*a5c0*/  MUFU.EX2 R204, R204 ;  /* 0x000000cc00cc7308 */ /* 0x000f220000000800 */
[----:B------:R1:W-:Y:S01]  /*a5d0*/  @!P1 SYNCS.ARRIVE.TRANS64.RED.A1T0 RZ, [R2+URZ], RZ ;  /* 0x000000ff02ff99a7 */ /* 0x0003e2000810043f */
[----:B-----5:R-:W-:-:S04]  /*a5e0*/  FADD.FTZ R208, R190, R209 ;  /* 0x000000d1bed07221 */ /* 0x020fc80000010000 */
[----:B------:R-:W-:Y:S02]  /*a5f0*/  FADD.FTZ R205, R191, R208 ;  /* 0x000000d0bfcd7221 */ /* 0x000fe40000010000 */
[----:B------:R-:W5:Y:S02]  /*a600*/  MUFU.EX2 R202, R202 ;  /* 0x000000ca00ca7308 */ /* 0x000f640000000800 */
[----:B-1----:R-:W-:-:S04]  /*a610*/  FADD.FTZ R2, R194, R205 ;  /* 0x000000cdc2027221 */ /* 0x002fc80000010000 */
[----:B------:R-:W-:Y:S01]  /*a620*/  FADD.FTZ R205, R195, R2 ;  /* 0x00000002c3cd7221 */ /* 0x000fe20000010000 */
[----:B--2---:R-:W-:-:S01]  /*a630*/  FADD.FTZ R2, R200, R3 ;  /* 0x00000003c8027221 */ /* 0x004fc20000010000 */
[----:B------:R-:W1:Y:S02]  /*a640*/  MUFU.EX2 R203, R203 ;  /* 0x000000cb00cb7308 */ /* 0x000e640000000800 */
[----:B0-----:R-:W-:-:S01]  /*a650*/  FADD.FTZ R206, R198, R205 ;  /* 0x000000cdc6ce7221 */ /* 0x001fc20000010000 */
[----:B---3--:R-:W-:-:S03]  /*a660*/  FADD.FTZ R3, R201, R2 ;  /* 0x00000002c9037221 */ /* 0x008fc60000010000 */
[----:B----4-:R-:W-:Y:S01]  /*a670*/  FADD.FTZ R205, R199, R206 ;  /* 0x000000cec7cd7221 */ /* 0x010fe20000010000 */
[----:B------:R-:W-:-:S03]  /*a680*/  FADD.FTZ R2, R204, R3 ;  /* 0x00000003cc027221 */ /* 0x000fc60000010000 */
[----:B-----5:R-:W-:Y:S01]  /*a690*/  FADD.FTZ R3, R202, R205 ;  /* 0x000000cdca037221 */ /* 0x020fe20000010000 */
[----:B-1----:R-:W-:-:S01]  /*a6a0*/  FADD.FTZ R2, R203, R2 ;  /* 0x00000002cb027221 */ /* 0x002fc20000010000 */
[----:B------:R-:W-:Y:S06]  /*a6b0*/  @!P0 BRA `(.L_x_2029) ;  /* 0x0000000000048947 */ /* 0x000fec0003800000 */
[----:B------:R-:W-:Y:S01]  /*a6c0*/  BPT.TRAP 0x1 ;  /* 0x000000040000795c */ /* 0x000fe20000300000 */
.L_x_2029:
        /* <DEDUP_REMOVED lines=172> */
.L_x_2020:
[----:B------:R-:W-:Y:S06]  /*b190*/  BAR.ARV 0x8, 0x120 ;  /* 0x0204800000007b1d */ /* 0x000fec0000002000 */
[----:B------:R-:W-:Y:S05]  /*b1a0*/  @!P0 BRA `(.L_x_2031) ;  /* 0x0000000000048947 */ /* 0x000fea0003800000 */
[----:B------:R-:W-:Y:S01]  /*b1b0*/  BPT.TRAP 0x1 ;  /* 0x000000040000795c */ /* 0x000fe20000300000 */
.L_x_2031:
[----:B------:R-:W-:Y:S01]  /*b1c0*/  ULEA UR16, UR55, UR41, 0x3 ;  /* 0x0000002937107291 */ /* 0x000fe2000f8e183f */
[----:B------:R-:W-:-:S05]  /*b1d0*/  IMAD.U32 R0, RZ, RZ, UR45 ;  /* 0x0000002dff007e24 */ /* 0x000fca000f8e00ff */
[----:B------:R-:W-:-:S04]  /*b1e0*/  SHF.L.U32 R0, R0, 0x1f, RZ ;  /* 0x0000001f00007819 */ /* 0x000fc800000006ff */
[----:B------:R0:W1:Y:S01]  /*b1f0*/  SYNCS.PHASECHK.TRANS64.TRYWAIT P1, [UR16+0x38850], R0 ;  /* 0x03885000ff0075a7 */ /* 0x0000620008020150 */
[----:B------:R-:W-:Y:S05]  /*b200*/  @!P0 BRA `(.L_x_2032) ;  /* 0x0000000000048947 */ /* 0x000fea0003800000 */
[----:B------:R-:W-:Y:S01]  /*b210*/  BPT.TRAP 0x1 ;  /* 0x000000040000795c */ /* 0x000fe20000300000 */
.L_x_2032:
[----:B-1----:R-:W-:Y:S05]  /*b220*/  @P1 BRA `(.L_x_2033) ;  /* 0x0000000000081947 */ /* 0x002fea0003800000 */
[----:B------:R-:W1:Y:S02]  /*b230*/  SYNCS.PHASECHK.TRANS64.TRYWAIT P1, [UR16+0x38850], R0 ;  /* 0x03885000ff0075a7 */ /* 0x000e640008020150 */
[----:B-1----:R-:W-:Y:S05]  /*b240*/  @!P1 BRA `(.L_x_2034) ;  /* 0x000000a000349947 */ /* 0x002fea0003800000 */
.L_x_2033:
[----:B------:R-:W-:Y:S01]  /*b250*/  UIADD3 UR41, UR41, 0x400, URZ ;  /* 0x0000040029297890 */ /* 0x000fe2000fffe03f */
[----:B------:R-:W-:Y:S01]  /*b260*/  WARPGROUP.ARRIVE ;  /* 0x00000000000079c5 */ /* 0x000fe20000000000 */
[----:B------:R-:W-:Y:S01]  /*b270*/  UMOV UR7, 0x40000040 ;  /* 0x4000004000077882 */ /* 0x000fe20000000000 */
[----:B------:R-:W-:Y:S01]  /*b280*/  ULDC.64 UR4, c[0x0][0x9a0] ;  /* 0x0002680000047ab9 */ /* 0x000fe20000000a00 */
[----:B------:R-:W-:Y:S01]  /*b290*/  USHF.R.U32.HI UR41, URZ, 0x4, UR41 ;  /* 0x000000043f297899 */ /* 0x000fe20008011629 */
[----:B------:R-:W-:Y:S01]  /*b2a0*/  IMAD.MOV.U32 R6, RZ, RZ, 0x3f800000 ;  /* 0x3f800000ff067424 */ /* 0x000fe200078e00ff */
[----:B------:R-:W-:Y:S02]  /*b2b0*/  UISETP.NE.U32.AND UP0, UPT, UR4, URZ, UPT ;  /* 0x0000003f0400728c */ /* 0x000fe4000bf05070 */
[----:B------:R-:W-:Y:S02]  /*b2c0*/  ULOP3.LUT UR41, UR41, 0x3fff, URZ, 0xc0, !UPT ;  /* 0x00003fff29297892 */ /* 0x000fe4000f8ec03f */
[----:B------:R-:W-:-:S02]  /*b2d0*/  UISETP.NE.AND.EX UP0, UPT, UR5, URZ, UPT, UP0 ;  /* 0x0000003f0500728c */ /* 0x000fc4000bf05300 */
[----:B------:R-:W-:-:S04]  /*b2e0*/  ULOP3.LUT UR11, UR41, 0x10000, URZ, 0xfc, !UPT ;  /* 0x00010000290b7892 */ /* 0x000fc8000f8efc3f */
[----:B------:R-:W-:Y:S01]  /*b2f0*/  ULEA UR11, UR55, UR11, 0xb ;  /* 0x0000000b370b7291 */ /* 0x000fe2000f8e583f */
[----:B------:R-:W-:-:S04]  /*b300*/  PLOP3.LUT P1, PT, PT, PT, UP0, 0x80, 0x0 ;  /* 0x000000000000781c */ /* 0x000fc80003f2f008 */
[----:B------:R-:W-:Y:S01]  /*b310*/  @UP0 ULDC.64 UR12, c[0x0][0x9c8] ;  /* 0x00027200000c0ab9 */ /* 0x000fe20000000a00 */
[----:B------:R-:W-:Y:S01]  /*b320*/  @UP0 USHF.R.S32.HI UR9, URZ, 0x1f, UR44 ;  /* 0x0000001f3f090899 */ /* 0x000fe2000801142c */
[----:B------:R-:W-:Y:S01]  /*b330*/  UMOV UR6, UR11 ;  /* 0x0000000b00067c82 */ /* 0x000fe20008000000 */
[----:B------:R-:W-:Y:S01]  /*b340*/  @UP0 UIMAD UR8, UR37, UR12, URZ ;  /* 0x0000000c250802a4 */ /* 0x000fe2000f8e023f */
[----:B------:R-:W-:Y:S01]  /*b350*/  QGMMA.64x256x32.F32.E4M3.E4M3 R24, R228, gdesc[UR4], R24, gsb0 ;  /* 0x03e00004e4187df3 */ /* 0x000fe20008000818 */
[----:B------:R-:W-:Y:S01]  /*b360*/  UIADD3 UR6, UR11, 0x2, URZ ;  /* 0x000000020b067890 */ /* 0x000fe2000fffe03f */
[----:B------:R-:W-:Y:S01]  /*b370*/  UMOV UR7, 0x40000040 ;  /* 0x4000004000077882 */ /* 0x000fe20000000000 */
[----:B------:R-:W-:Y:S01]  /*b380*/  @UP0 UIMAD UR8, UR36, UR13, UR8 ;  /* 0x0000000d240802a4 */ /* 0x000fe2000f8e0208 */
[----:B------:R-:W-:Y:S01]  /*b390*/  @UP0 ULDC.64 UR14, c[0x0][0x9d0] ;  /* 0x00027400000e0ab9 */ /* 0x000fe20000000a00 */
[----:B------:R-:W-:Y:S02]  /*b3a0*/  WARPGROUP.DEPBAR.LE gsb0, 0x0 ;  /* 0x00008000000079c5 */ /* 0x000fe40000010000 */
[----:B------:R-:W-:-:S15]  /*b3b0*/  WARPGROUP.ARRIVE ;  /* 0x00000000000079c5 */ /* 0x000fde0000000000 */
[----:B------:R-:W-:-:S06]  /*b3c0*/  NOP ;  /* 0x0000000000007918 */ /* 0x000fcc0000000000 */
[----:B------:R-:W-:Y:S01]  /*b3d0*/  QGMMA.64x256x32.F32.E4M3.E4M3 R24, R224, gdesc[UR4], R24, gsb0 ;  /* 0x03e00004e0187df3 */ /* 0x000fe20008000818 */
[----:B------:R-:W-:Y:S02]  /*b3e0*/  @UP0 UIMAD.WIDE.U32 UR6, UR36, UR12, URZ ;  /* 0x0000000c240602a5 */ /* 0x000fe4000f8e003f */
[----:B------:R-:W-:Y:S02]  /*b3f0*/  UIADD3 UR12, UR11, 0x4, URZ ;  /* 0x000000040b0c7890 */ /* 0x000fe4000fffe03f */
[----:B------:R-:W-:Y:S02]  /*b400*/  @UP0 UIADD3 UR7, UR7, UR8, URZ ;  /* 0x0000000807070290 */ /* 0x000fe4000fffe03f */
        /* <DEDUP_REMOVED lines=9> */
[----:B-1----:R-:W-:-:S05]  /*b4a0*/  IMAD.U32 R5, RZ, RZ, UR5 ;  /* 0x00000005ff057e24 */ /* 0x002fca000f8e00ff */
[----:B------:R1:W2:Y:S01]  /*b4b0*/  @P1 LDG.E R6, desc[UR48][R4.64] ;  /* 0x0000003004061981 */ /* 0x0002a2000c1e1900 */
[----:B------:R-:W-:Y:S01]  /*b4c0*/  UIADD3 UR4, UR11, 0x6, URZ ;  /* 0x000000060b047890 */ /* 0x000fe2000fffe03f */
[----:B------:R-:W-:Y:S02]  /*b4d0*/  WARPGROUP.DEPBAR.LE gsb0, 0x0 ;  /* 0x00008000000079c5 */ /* 0x000fe40000010000 */
[----:B------:R-:W-:-:S06]  /*b4e0*/  WARPGROUP.ARRIVE ;  /* 0x00000000000079c5 */ /* 0x000fcc0000000000 */
[----:B------:R-:W-:Y:S01]  /*b4f0*/  QGMMA.64x256x32.F32.E4M3.E4M3 R24, R220, gdesc[UR4], R24, gsb0 ;  /* 0x03e00004dc187df3 */ /* 0x000fe20008000818 */
[----:B------:R-:W-:Y:S01]  /*b500*/  UMOV UR6, UR4 ;  /* 0x0000000400067c82 */ /* 0x000fe20008000000 */
[----:B------:R-:W-:Y:S01]  /*b510*/  UMOV UR7, 0x40000040 ;  /* 0x4000004000077882 */ /* 0x000fe20000000000 */
[----:B0-----:R-:W0:Y:S04]  /*b520*/  SHFL.BFLY PT, R0, R3, 0x2, 0x1f ;  /* 0x0c401f0003007f89 */ /* 0x001e2800000e0000 */
[----:B------:R-:W3:Y:S01]  /*b530*/  SHFL.BFLY PT, R9, R2, 0x2, 0x1f ;  /* 0x0c401f0002097f89 */ /* 0x000ee200000e0000 */
[----:B0-----:R-:W-:-:S01]  /*b540*/  FADD.FTZ R0, R0, R3 ;  /* 0x0000000300007221 */ /* 0x001fc20000010000 */
[----:B---3--:R-:W-:-:S04]  /*b550*/  FADD.FTZ R9, R9, R2 ;  /* 0x0000000209097221 */ /* 0x008fc80000010000 */
[----:B------:R-:W0:Y:S04]  /*b560*/  SHFL.BFLY PT, R7, R0, 0x1, 0x1f ;  /* 0x0c201f0000077f89 */ /* 0x000e2800000e0000 */
[----:B------:R-:W3:Y:S01]  /*b570*/  SHFL.BFLY PT, R8, R9, 0x1, 0x1f ;  /* 0x0c201f0009087f89 */ /* 0x000ee200000e0000 */
[----:B------:R-:W-:Y:S02]  /*b580*/  IMAD.MOV.U32 R3, RZ, RZ, RZ ;  /* 0x000000ffff037224 */ /* 0x000fe400078e00ff */
[----:B0-----:R-:W-:Y:S01]  /*b590*/  FADD.FTZ R10, R0, R7 ;  /* 0x00000007000a7221 */ /* 0x001fe20000010000 */
[----:B---3--:R-:W-:-:S04]  /*b5a0*/  FADD.FTZ R11, R9, R8 ;  /* 0x00000008090b7221 */ /* 0x008fc80000010000 */
[C---:B------:R-:W-:Y:S01]  /*b5b0*/  FSETP.NE.FTZ.AND P1, PT, R10.reuse, RZ, PT ;  /* 0x000000ff0a00720b */ /* 0x040fe20003f35000 */
[----:B-1----:R-:W-:Y:S01]  /*b5c0*/  FMUL.FTZ R5, R10, 0.00390625 ;  /* 0x3b8000000a057820 */ /* 0x002fe20000410000 */
[----:B------:R-:W-:-:S04]  /*b5d0*/  FMUL.FTZ R8, R11, 0.00390625 ;  /* 0x3b8000000b087820 */ /* 0x000fc80000410000 */
[----:B------:R-:W-:Y:S02]  /*b5e0*/  FSETP.NE.FTZ.AND P2, PT, R5, RZ, PT ;  /* 0x000000ff0500720b */ /* 0x000fe40003f55000 */
[----:B------:R-:W-:-:S05]  /*b5f0*/  FSETP.NE.FTZ.AND P3, PT, R8, RZ, PT ;  /* 0x000000ff0800720b */ /* 0x000fca0003f75000 */
[----:B------:R-:W-:Y:S01]  /*b600*/  @P1 MUFU.RCP R3, R10 ;  /* 0x0000000a00031308 */ /* 0x000fe20000001000 */
[----:B------:R-:W-:Y:S01]  /*b610*/  FSETP.NE.FTZ.AND P1, PT, R11, RZ, PT ;  /* 0x000000ff0b00720b */ /* 0x000fe20003f35000 */
[----:B------:R-:W-:-:S06]  /*b620*/  IMAD.MOV.U32 R7, RZ, RZ, RZ ;  /* 0x000000ffff077224 */ /* 0x000fcc00078e00ff */
[----:B------:R-:W0:Y:S08]  /*b630*/  @P2 MUFU.LG2 R5, R5 ;  /* 0x0000000500052308 */ /* 0x000e300000000c00 */
[----:B------:R-:W1:Y:S08]  /*b640*/  @P3 MUFU.LG2 R8, R8 ;  /* 0x0000000800083308 */ /* 0x000e700000000c00 */
[----:B------:R-:W3:Y:S01]  /*b650*/  @P1 MUFU.RCP R7, R11 ;  /* 0x0000000b00071308 */ /* 0x000ee20000001000 */
[----:B------:R-:W-:-:S02]  /*b660*/  IMAD.U32 R9, RZ, RZ, UR10 ;  /* 0x0000000aff097e24 */ /* 0x000fc4000f8e00ff */
[----:B------:R-:W-:Y:S02]  /*b670*/  IMAD.U32 R4, RZ, RZ, UR10 ;  /* 0x0000000aff047e24 */ /* 0x000fe4000f8e00ff */
[----:B0-----:R-:W-:Y:S01]  /*b680*/  @P2 FMUL.FTZ R5, R5, 0.69314718246459960938 ;  /* 0x3f31721805052820 */ /* 0x001fe20000410000 */
[----:B------:R-:W-:Y:S01]  /*b690*/  @P3 FMUL.FTZ R10, R9, 0.69314718246459960938 ;  /* 0x3f317218090a3820 */ /* 0x000fe20000410000 */
[----:B------:R-:W-:Y:S02]  /*b6a0*/  WARPGROUP.DEPBAR.LE gsb0, 0x0 ;  /* 0x00008000000079c5 */ /* 0x000fe40000010000 */
[----:B------:R-:W-:-:S06]  /*b6b0*/  WARPGROUP.ARRIVE ;  /* 0x00000000000079c5 */ /* 0x000fcc0000000000 */
[----:B------:R-:W-:Y:S01]  /*b6c0*/  QGMMA.64x256x32.F32.E4M3.E4M3 R24, R216, gdesc[UR4], R24, gsb0 ;  /* 0x03e00004d8187df3 */ /* 0x000fe20008000818 */
[----:B------:R-:W-:Y:S01]  /*b6d0*/  @P2 FMUL.FTZ R4, R4, 0.69314718246459960938 ;  /* 0x3f31721804042820 */ /* 0x000fe20000410000 */
        /* <DEDUP_REMOVED lines=10> */
.L_x_2035:
        /* <DEDUP_REMOVED lines=138> */
.L_x_2002:
        /* <DEDUP_REMOVED lines=12> */
[----:B------:R-:W-:Y:S01]  /*c0e0*/  F2FP.BF16.F32.PACK_AB R7, R7, R4 ;  /* 0x000000040707723e */ /* 0x000fe200000010ff */
[----:B------:R-:W-:Y:S01]  /*c0f0*/  ULDC.64 UR6, c[0x0][0xbe0] ;  /* 0x0002f80000067ab9 */ /* 0x000fe20000000a00 */
[----:B0-----:R-:W-:-:S05]  /*c100*/  IMAD.SHL.U32 R26, R94, 0x4, RZ ;  /* 0x000000045e1a7824 */ /* 0x001fca00078e00ff */
[----:B------:R-:W-:-:S04]  /*c110*/  LOP3.LUT R26, R26, 0xc, RZ, 0xc0, !PT ;  /* 0x0000000c1a1a7812 */ /* 0x000fc800078ec0ff */
[----:B------:R-:W-:-:S05]  /*c120*/  IADD3 R26, P0, R26, UR4, RZ ;  /* 0x000000041a1a7c10 */ /* 0x000fca000ff1e0ff */
[----:B------:R-:W-:Y:S01]  /*c130*/  IMAD.X R27, RZ, RZ, UR5, P0 ;  /* 0x00000005ff1b7e24 */ /* 0x000fe200080e06ff */
[----:B------:R-:W-:Y:S02]  /*c140*/  F2FP.BF16.F32.PACK_AB R4, R10, R9 ;  /* 0x000000090a04723e */ /* 0x000fe400000010ff */
[----:B------:R-:W-:Y:S02]  /*c150*/  F2FP.BF16.F32.PACK_AB R6, R6, R5 ;  /* 0x000000050606723e */ /* 0x000fe400000010ff */
[----:B------:R-:W-:Y:S01]  /*c160*/  F2FP.BF16.F32.PACK_AB R11, R11, R8 ;  /* 0x000000080b0b723e */ /* 0x000fe200000010ff */
[----:B------:R-:W2:Y:S01]  /*c170*/  LDG.E.CONSTANT R26, desc[UR48][R26.64] ;  /* 0x000000301a1a7981 */ /* 0x000ea2000c1e9900 */
[----:B------:R-:W-:Y:S01]  /*c180*/  LOP3.LUT P0, R10, R94, 0x3, RZ, 0xc0, !PT ;  /* 0x000000035e0a7812 */ /* 0x000fe2000780c0ff */
[----:B------:R-:W-:Y:S01]  /*c190*/  UISETP.NE.U32.AND UP1, UPT, UR6, URZ, UPT ;  /* 0x0000003f0600728c */ /* 0x000fe2000bf25070 */
[----:B------:R-:W-:Y:S01]  /*c1a0*/  F2FP.BF16.F32.PACK_AB R9, R75, R78 ;  /* 0x0000004e4b09723e */ /* 0x000fe200000010ff */
[----:B------:R-:W-:Y:S01]  /*c1b0*/  ULDC.64 UR4, c[0x0][0xbd8] ;  /* 0x0002f60000047ab9 */ /* 0x000fe20000000a00 */
[----:B------:R-:W-:Y:S01]  /*c1c0*/  ISETP.EQ.OR P0, PT, R10, 0x3, !P0 ;  /* 0x000000030a00780c */ /* 0x000fe20004702670 */
[----:B------:R-:W-:Y:S01]  /*c1d0*/  UISETP.NE.AND.EX UP1, UPT, UR7, URZ, UPT, UP1 ;  /* 0x0000003f0700728c */ /* 0x000fe2000bf25310 */
[----:B------:R-:W-:Y:S01]  /*c1e0*/  F2FP.BF16.F32.PACK_AB R5, R171, R172 ;  /* 0x000000acab05723e */ /* 0x000fe200000010ff */
[----:B------:R-:W-:Y:S01]  /*c1f0*/  UISETP.NE.U32.AND UP0, UPT, UR4, URZ, UPT ;  /* 0x0000003f0400728c */ /* 0x000fe2000bf05070 */
[----:B------:R-:W-:Y:S01]  /*c200*/  SEL R75, R6, R7, P0 ;  /* 0x00000007064b7207 */ /* 0x000fe20000000000 */
[----:B------:R-:W-:Y:S01]  /*c210*/  ULEA UR4, UP2, UR36, UR4, 0x2 ;  /* 0x0000000424047291 */ /* 0x000fe2000f84103f */
[----:B------:R-:W-:Y:S01]  /*c220*/  SEL R10, R7, R6, P0 ;  /* 0x00000006070a7207 */ /* 0x000fe20000000000 */
[----:B------:R-:W-:Y:S01]  /*c230*/  UISETP.NE.AND.EX UP0, UPT, UR5, URZ, UPT, UP0 ;  /* 0x0000003f0500728c */ /* 0x000fe2000bf05300 */
[----:B------:R-:W0:Y:S01]  /*c240*/  S2R R6, SR_SWINHI ;  /* 0x0000000000067919 */ /* 0x000e220000002f00 */
[----:B------:R-:W-:Y:S01]  /*c250*/  F2FP.BF16.F32.PACK_AB R170, R169, R170 ;  /* 0x000000aaa9aa723e */ /* 0x000fe200000010ff */
[----:B------:R-:W-:Y:S01]  /*c260*/  ULEA.HI.X UR6, UR36, UR5, UR37, 0x2, UP2 ;  /* 0x0000000524067291 */ /* 0x000fe200090f1425 */
[----:B------:R-:W-:-:S02]  /*c270*/  F2FP.BF16.F32.PACK_AB R12, R15, R12 ;  /* 0x0000000c0f0c723e */ /* 0x000fc400000010ff */
[----:B------:R-:W-:Y:S02]  /*c280*/  F2FP.BF16.F32.PACK_AB R69, R72, R69 ;  /* 0x000000454845723e */ /* 0x000fe400000010ff */
[----:B------:R-:W-:Y:S02]  /*c290*/  F2FP.BF16.F32.PACK_AB R15, R84, R77 ;  /* 0x0000004d540f723e */ /* 0x000fe400000010ff */
[----:B------:R-:W-:Y:S02]  /*c2a0*/  F2FP.BF16.F32.PACK_AB R72, R63, R66 ;  /* 0x000000423f48723e */ /* 0x000fe400000010ff */
[----:B------:R-:W-:Y:S02]  /*c2b0*/  SEL R77, R11, R4, P0 ;  /* 0x000000040b4d7207 */ /* 0x000fe40000000000 */
[----:B------:R-:W-:Y:S02]  /*c2c0*/  SEL R11, R4, R11, P0 ;  /* 0x0000000b040b7207 */ /* 0x000fe40000000000 */
[----:B------:R-:W-:-:S02]  /*c2d0*/  SEL R111, R5, R170, P0 ;  /* 0x000000aa056f7207 */ /* 0x000fc40000000000 */
[----:B------:R-:W-:Y:S02]  /*c2e0*/  SEL R66, R170, R5, P0 ;  /* 0x00000005aa427207 */ /* 0x000fe40000000000 */
[----:B------:R-:W-:Y:S02]  /*c2f0*/  F2FP.BF16.F32.PACK_AB R60, R65, R60 ;  /* 0x0000003c413c723e */ /* 0x000fe400000010ff */
[----:B------:R-:W-:Y:S02]  /*c300*/  F2FP.BF16.F32.PACK_AB R61, R64, R61 ;  /* 0x0000003d403d723e */ /* 0x000fe400000010ff */
[----:B------:R-:W-:Y:S02]  /*c310*/  F2FP.BF16.F32.PACK_AB R36, R41, R36 ;  /* 0x000000242924723e */ /* 0x000fe400000010ff */
[----:B------:R-:W-:Y:S02]  /*c320*/  SEL R95, R60, R61, P0 ;  /* 0x0000003d3c5f7207 */ /* 0x000fe40000000000 */
[----:B------:R-:W-:-:S02]  /*c330*/  SEL R41, R61, R60, P0 ;  /* 0x0000003c3d297207 */ /* 0x000fc40000000000 */
[----:B------:R-:W-:Y:S02]  /*c340*/  F2FP.BF16.F32.PACK_AB R141, R141, R144 ;  /* 0x000000908d8d723e */ /* 0x000fe400000010ff */
[----:B------:R-:W-:Y:S02]  /*c350*/  F2FP.BF16.F32.PACK_AB R140, R137, R140 ;  /* 0x0000008c898c723e */ /* 0x000fe400000010ff */
[----:B------:R-:W-:Y:S02]  /*c360*/  MOV R4, R3 ;  /* 0x0000000300047202 */ /* 0x000fe40000000f00 */
[----:B0-----:R-:W-:Y:S02]  /*c370*/  MOV R5, R6 ;  /* 0x0000000600057202 */ /* 0x001fe40000000f00 */
[----:B------:R-:W-:Y:S02]  /*c380*/  F2FP.BF16.F32.PACK_AB R13, R14, R13 ;  /* 0x0000000d0e0d723e */ /* 0x000fe400000010ff */
[----:B------:R-:W-:Y:S01]  /*c390*/  F2FP.BF16.F32.PACK_AB R14, R67, R70 ;  /* 0x00000046430e723e */ /* 0x000fe200000010ff */
[----:B------:R-:W-:Y:S01]  /*c3a0*/  IMAD.WIDE R60, R234, 0x2, R4 ;  /* 0x00000002ea3c7825 */ /* 0x000fe200078e0204 */
[----:B------:R-:W-:-:S02]  /*c3b0*/  SEL R123, R141, R140, P0 ;  /* 0x0000008c8d7b7207 */ /* 0x000fc40000000000 */
[----:B------:R-:W-:Y:S02]  /*c3c0*/  SEL R67, R140, R141, P0 ;  /* 0x0000008d8c437207 */ /* 0x000fe40000000000 */
[----:B------:R-:W-:Y:S02]  /*c3d0*/  IADD3 R141, P2, R60, 0x20, RZ ;  /* 0x000000203c8d7810 */ /* 0x000fe40007f5e0ff */
[----:B------:R-:W-:Y:S02]  /*c3e0*/  F2FP.BF16.F32.PACK_AB R68, R73, R68 ;  /* 0x000000444944723e */ /* 0x000fe400000010ff */
[----:B------:R-:W-:Y:S02]  /*c3f0*/  LOP3.LUT R6, R141, 0x380, RZ, 0xc0, !PT ;  /* 0x000003808d067812 */ /* 0x000fe400078ec0ff */
[----:B------:R-:W-:Y:S02]  /*c400*/  F2FP.BF16.F32.PACK_AB R133, R133, R136 ;  /* 0x000000888585723e */ /* 0x000fe400000010ff */
[----:B------:R-:W-:-:S02]  /*c410*/  F2FP.BF16.F32.PACK_AB R132, R129, R132 ;  /* 0x000000848184723e */ /* 0x000fc400000010ff */
[----:B------:R-:W-:Y:S02]  /*c420*/  F2FP.BF16.F32.PACK_AB R55, R55, R58 ;  /* 0x0000003a3737723e */ /* 0x000fe400000010ff */
[----:B------:R-:W-:Y:S02]  /*c430*/  F2FP.BF16.F32.PACK_AB R54, R51, R54 ;  /* 0x000000363336723e */ /* 0x000fe400000010ff */
[----:B------:R-:W-:Y:S02]  /*c440*/  F2FP.BF16.F32.PACK_AB R43, R43, R46 ;  /* 0x0000002e2b2b723e */ /* 0x000fe400000010ff */
[----:B------:R-:W-:Y:S02]  /*c450*/  SHF.R.U64 R6, R6, 0x3, RZ ;  /* 0x0000000306067819 */ /* 0x000fe400000012ff */
[----:B------:R-:W-:Y:S02]  /*c460*/  F2FP.BF16.F32.PACK_AB R120, R125, R120 ;  /* 0x000000787d78723e */ /* 0x000fe400000010ff */
[----:B------:R-:W-:-:S02]  /*c470*/  SEL R99, R68, R69, P0 ;  /* 0x0000004544637207 */ /* 0x000fc40000000000 */
[----:B------:R-:W-:Y:S02]  /*c480*/  SEL R46, R69, R68, P0 ;  /* 0x00000044452e7207 */ /* 0x000fe40000000000 */
[----:B------:R-:W-:Y:S02]  /*c490*/  IADD3 R147, P5, R60, 0x4000, RZ ;  /* 0x000040003c937810 */ /* 0x000fe40007fbe0ff */
[----:B------:R-:W-:Y:S02]  /*c4a0*/  SEL R125, R133, R132, P0 ;  /* 0x00000084857d7207 */ /* 0x000fe40000000000 */
[----:B------:R-:W-:Y:S02]  /*c4b0*/  SEL R68, R132, R133, P0 ;  /* 0x0000008584447207 */ /* 0x000fe40000000000 */
[----:B------:R-:W-:Y:S02]  /*c4c0*/  SEL R133, R55, R54, P0 ;  /* 0x0000003637857207 */ /* 0x000fe40000000000 */
[----:B------:R-:W-:Y:S01]  /*c4d0*/  SEL R73, R54, R55, P0 ;  /* 0x0000003736497207 */ /* 0x000fe20000000000 */
[----:B------:R-:W-:Y:S01]  /*c4e0*/  IMAD.X R55, RZ, RZ, R61, P2 ;  /* 0x000000ffff377224 */ /* 0x000fe200010e063d */
[----:B------:R-:W-:-:S02]  /*c4f0*/  F2FP.BF16.F32.PACK_AB R52, R57, R52 ;  /* 0x000000343934723e */ /* 0x000fc400000010ff */
[----:B------:R-:W-:Y:S02]  /*c500*/  F2FP.BF16.F32.PACK_AB R53, R56, R53 ;  /* 0x000000353835723e */ /* 0x000fe400000010ff */
[----:B------:R-:W-:Y:S02]  /*c510*/  IADD3 R143, P3, R60, 0x40, RZ ;  /* 0x000000403c8f7810 */ /* 0x000fe40007f7e0ff */
[----:B------:R-:W-:Y:S02]  /*c520*/  LOP3.LUT R54, R6, R141, RZ, 0x3c, !PT ;  /* 0x0000008d06367212 */ /* 0x000fe400078e3cff */
[----:B------:R-:W-:Y:S02]  /*c530*/  F2FP.BF16.F32.PACK_AB R155, R155, R156 ;  /* 0x0000009c9b9b723e */ /* 0x000fe400000010ff */
[----:B------:R-:W-:Y:S02]  /*c540*/  F2FP.BF16.F32.PACK_AB R154, R153, R154 ;  /* 0x0000009a999a723e */ /* 0x000fe400000010ff */
[----:B------:R-:W-:-:S02]  /*c550*/  LOP3.LUT R6, R147, 0x380, RZ, 0xc0, !PT ;  /* 0x0000038093067812 */ /* 0x000fc400078ec0ff */
        /* <DEDUP_REMOVED lines=10> */
[----:B------:R-:W-:Y:S02]  /*c600*/  SEL R93, R52, R53, P0 ;  /* 0x00000035345d7207 */ /* 0x000fe40000000000 */
[----:B------:R-:W-:Y:S01]  /*c610*/  SEL R40, R53, R52, P0 ;  /* 0x0000003435287207 */ /* 0x000fe20000000000 */
[----:B------:R-:W-:Y:S01]  /*c620*/  IMAD.X R53, RZ, RZ, R61, P3 ;  /* 0x000000ffff357224 */ /* 0x000fe200018e063d */
[----:B------:R-:W-:-:S02]  /*c630*/  IADD3 R145, P4, R60, 0x60, RZ ;  /* 0x000000603c917810 */ /* 0x000fc40007f9e0ff */
[----:B------:R-:W-:Y:S02]  /*c640*/  F2FP.BF16.F32.PACK_AB R90, R87, R90 ;  /* 0x0000005a575a723e */ /* 0x000fe400000010ff */
[----:B------:R-:W-:Y:S01]  /*c650*/  F2FP.BF16.F32.PACK_AB R104, R109, R104 ;  /* 0x000000686d68723e */ /* 0x000fe200000010ff */
[----:B------:R-:W-:Y:S01]  /*c660*/  IMAD.X R49, RZ, RZ, R61, P4 ;  /* 0x000000ffff317224 */ /* 0x000fe200020e063d */
[----:B------:R-:W-:Y:S02]  /*c670*/  SEL R119, R155, R154, P0 ;  /* 0x0000009a9b777207 */ /* 0x000fe40000000000 */
[----:B------:R-:W-:Y:S02]  /*c680*/  SEL R64, R154, R155, P0 ;  /* 0x0000009b9a407207 */ /* 0x000fe40000000000 */
[----:B------:R-:W-:Y:S02]  /*c690*/  IADD3 R153, P2, R60, 0x4060, RZ ;  /* 0x000040603c997810 */ /* 0x000fe40007f5e0ff */
[----:B------:R-:W-:-:S02]  /*c6a0*/  SHF.R.U64 R6, R6, 0x3, RZ ;  /* 0x0000000306067819 */ /* 0x000fc400000012ff */
[----:B------:R-:W-:Y:S02]  /*c6b0*/  F2FP.BF16.F32.PACK_AB R86, R79, R86 ;  /* 0x000000564f56723e */ /* 0x000fe400000010ff */
[----:B------:R-:W-:Y:S02]  /*c6c0*/  SEL R87, R36, R37, P0 ;  /* 0x0000002524577207 */ /* 0x000fe40000000000 */
[----:B------:R-:W-:Y:S02]  /*c6d0*/  SEL R109, R120, R121, P0 ;  /* 0x00000079786d7207 */ /* 0x000fe40000000000 */
[----:B------:R-:W-:Y:S02]  /*c6e0*/  SEL R58, R121, R120, P0 ;  /* 0x00000078793a7207 */ /* 0x000fe40000000000 */
[----:B------:R-:W-:Y:S02]  /*c6f0*/  IADD3 R155, P3, R60, 0x8000, RZ ;  /* 0x000080003c9b7810 */ /* 0x000fe40007f7e0ff */
[----:B------:R-:W-:-:S02]  /*c700*/  F2FP.BF16.F32.PACK_AB R21, R92, R89 ;  /* 0x000000595c15723e */ /* 0x000fc400000010ff */
[----:B------:R-:W-:Y:S02]  /*c710*/  F2FP.BF16.F32.PACK_AB R74, R47, R50 ;  /* 0x000000322f4a723e */ /* 0x000fe400000010ff */
[----:B------:R-:W-:Y:S02]  /*c720*/  SEL R79, R12, R13, P0 ;  /* 0x0000000d0c4f7207 */ /* 0x000fe40000000000 */
[----:B------:R-:W-:Y:S02]  /*c730*/  SEL R24, R13, R12, P0 ;  /* 0x0000000c0d187207 */ /* 0x000fe40000000000 */
[----:B------:R-:W-:Y:S02]  /*c740*/  SEL R81, R25, R8, P0 ;  /* 0x0000000819517207 */ /* 0x000fe40000000000 */
        /* <DEDUP_REMOVED lines=9> */
[----:B------:R-:W-:Y:S02]  /*c7e0*/  SEL R25, R8, R25, P0 ;  /* 0x0000001908197207 */ /* 0x000fe40000000000 */
[----:B------:R-:W-:Y:S02]  /*c7f0*/  SEL R89, R44, R45, P0 ;  /* 0x0000002d2c597207 */ /* 0x000fe40000000000 */
[----:B------:R-:W-:Y:S01]  /*c800*/  SEL R37, R45, R44, P0 ;  /* 0x0000002c2d257207 */ /* 0x000fe20000000000 */
[----:B------:R-:W-:Y:S01]  /*c810*/  IMAD.X R45, RZ, RZ, R61, P5 ;  /* 0x000000ffff2d7224 */ /* 0x000fe200028e063d */
[----:B------:R-:W-:Y:S02]  /*c820*/  SEL R71, R14, R71, P0 ;  /* 0x000000470e477207 */ /* 0x000fe40000000000 */
[----:B------:R-:W-:-:S02]  /*c830*/  IADD3 R149, P6, R60, 0x4020, RZ ;  /* 0x000040203c957810 */ /* 0x000fc40007fde0ff */
[----:B------:R-:W-:Y:S02]  /*c840*/  LOP3.LUT R12, R145, 0x380, RZ, 0xc0, !PT ;  /* 0x00000380910c7812 */ /* 0x000fe400078ec0ff */
[----:B------:R-:W-:Y:S02]  /*c850*/  F2FP.BF16.F32.PACK_AB R33, R59, R62 ;  /* 0x0000003e3b21723e */ /* 0x000fe400000010ff */
[----:B------:R-:W-:Y:S02]  /*c860*/  F2FP.BF16.F32.PACK_AB R105, R108, R105 ;  /* 0x000000696c69723e */ /* 0x000fe400000010ff */
[----:B------:R-:W-:Y:S02]  /*c870*/  F2FP.BF16.F32.PACK_AB R39, R39, R42 ;  /* 0x0000002a2727723e */ /* 0x000fe400000010ff */
[----:B------:R-:W-:Y:S01]  /*c880*/  F2FP.BF16.F32.PACK_AB R38, R35, R38 ;  /* 0x000000262326723e */ /* 0x000fe200000010ff */
[----:B------:R-:W-:Y:S01]  /*c890*/  IMAD.X R35, RZ, RZ, R61, P2 ;  /* 0x000000ffff237224 */ /* 0x000fe200010e063d */
[----:B------:R-:W-:-:S02]  /*c8a0*/  IADD3 R151, P1, R60, 0x4040, RZ ;  /* 0x000040403c977810 */ /* 0x000fc40007f3e0ff */
[----:B------:R-:W-:Y:S02]  /*c8b0*/  LOP3.LUT R8, R143, 0x380, RZ, 0xc0, !PT ;  /* 0x000003808f087812 */ /* 0x000fe400078ec0ff */
[----:B------:R-:W-:Y:S02]  /*c8c0*/  LOP3.LUT R14, R153, 0x380, RZ, 0xc0, !PT ;  /* 0x00000380990e7812 */ /* 0x000fe400078ec0ff */
[----:B------:R-:W-:Y:S02]  /*c8d0*/  LOP3.LUT R44, R6, R147, RZ, 0x3c, !PT ;  /* 0x00000093062c7212 */ /* 0x000fe400078e3cff */
[----:B------:R-:W-:Y:S02]  /*c8e0*/  F2FP.BF16.F32.PACK_AB R163, R163, R164 ;  /* 0x000000a4a3a3723e */ /* 0x000fe400000010ff */
[----:B------:R-:W-:Y:S02]  /*c8f0*/  F2FP.BF16.F32.PACK_AB R162, R161, R162 ;  /* 0x000000a2a1a2723e */ /* 0x000fe400000010ff */
[----:B------:R-:W-:-:S02]  /*c900*/  F2FP.BF16.F32.PACK_AB R112, R117, R112 ;  /* 0x000000707570723e */ /* 0x000fc400000010ff */
[----:B------:R-:W-:Y:S02]  /*c910*/  F2FP.BF16.F32.PACK_AB R113, R116, R113 ;  /* 0x000000717471723e */ /* 0x000fe400000010ff */
[----:B------:R-:W-:Y:S02]  /*c920*/  LOP3.LUT R6, R155, 0x380, RZ, 0xc0, !PT ;  /* 0x000003809b067812 */ /* 0x000fe400078ec0ff */
[----:B------:R-:W-:Y:S02]  /*c930*/  F2FP.BF16.F32.PACK_AB R167, R167, R168 ;  /* 0x000000a8a7a7723e */ /* 0x000fe400000010ff */
[----:B------:R-:W-:Y:S02]  /*c940*/  F2FP.BF16.F32.PACK_AB R166, R165, R166 ;  /* 0x000000a6a5a6723e */ /* 0x000fe400000010ff */
[----:B------:R-:W-:Y:S02]  /*c950*/  SEL R135, R74, R43, P0 ;  /* 0x0000002b4a877207 */ /* 0x000fe40000000000 */
[----:B------:R-:W-:-:S02]  /*c960*/  SEL R101, R76, R15, P0 ;  /* 0x0000000f4c657207 */ /* 0x000fc40000000000 */
[----:B------:R-:W-:Y:S02]  /*c970*/  SEL R47, R15, R76, P0 ;  /* 0x0000004c0f2f7207 */ /* 0x000fe40000000000 */
[----:B------:R-:W-:Y:S02]  /*c980*/  SEL R107, R96, R97, P0 ;  /* 0x00000061606b7207 */ /* 0x000fe40000000000 */
[----:B------:R-:W-:Y:S02]  /*c990*/  SEL R51, R97, R96, P0 ;  /* 0x0000006061337207 */ /* 0x000fe40000000000 */
[----:B------:R-:W-:Y:S01]  /*c9a0*/  SEL R74, R43, R74, P0 ;  /* 0x0000004a2b4a7207 */ /* 0x000fe20000000000 */
[----:B------:R-:W-:Y:S01]  /*c9b0*/  IMAD.X R43, RZ, RZ, R61, P6 ;  /* 0x000000ffff2b7224 */ /* 0x000fe200030e063d */
[----:B------:R-:W-:Y:S02]  /*c9c0*/  SHF.R.U64 R12, R12, 0x3, RZ ;  /* 0x000000030c0c7819 */ /* 0x000fe400000012ff */
[----:B------:R-:W-:-:S02]  /*c9d0*/  SEL R97, R104, R105, P0 ;  /* 0x0000006968617207 */ /* 0x000fc40000000000 */
[----:B------:R-:W-:Y:S02]  /*c9e0*/  SEL R56, R105, R104, P0 ;  /* 0x0000006869387207 */ /* 0x000fe40000000000 */
[----:B------:R-:W-:Y:S02]  /*c9f0*/  SEL R131, R72, R33, P0 ;  /* 0x0000002148837207 */ /* 0x000fe40000000000 */
[----:B------:R-:W-:Y:S02]  /*ca00*/  SEL R137, R39, R38, P0 ;  /* 0x0000002627897207 */ /* 0x000fe40000000000 */
[----:B------:R-:W-:Y:S01]  /*ca10*/  SEL R76, R38, R39, P0 ;  /* 0x00000027264c7207 */ /* 0x000fe20000000000 */
[----:B------:R-:W-:Y:S01]  /*ca20*/  IMAD.X R39, RZ, RZ, R61, P1 ;  /* 0x000000ffff277224 */ /* 0x000fe200008e063d */
[----:B------:R-:W-:Y:S02]  /*ca30*/  SHF.R.U64 R8, R8, 0x3, RZ ;  /* 0x0000000308087819 */ /* 0x000fe400000012ff */
[----:B------:R-:W-:-:S02]  /*ca40*/  SHF.R.U64 R14, R14, 0x3, RZ ;  /* 0x000000030e0e7819 */ /* 0x000fc400000012ff */
[----:B------:R-:W-:Y:S02]  /*ca50*/  SEL R105, R112, R113, P0 ;  /* 0x0000007170697207 */ /* 0x000fe40000000000 */
[----:B------:R-:W-:Y:S02]  /*ca60*/  SEL R57, R113, R112, P0 ;  /* 0x0000007071397207 */ /* 0x000fe40000000000 */
[----:B------:R-:W-:Y:S02]  /*ca70*/  SEL R115, R163, R162, P0 ;  /* 0x000000a2a3737207 */ /* 0x000fe40000000000 */
[----:B------:R-:W-:Y:S02]  /*ca80*/  SEL R59, R162, R163, P0 ;  /* 0x000000a3a23b7207 */ /* 0x000fe40000000000 */
[----:B------:R-:W-:Y:S01]  /*ca90*/  SEL R72, R33, R72, P0 ;  /* 0x0000004821487207 */ /* 0x000fe20000000000 */
[----:B------:R-:W-:Y:S01]  /*caa0*/  IMAD.X R33, RZ, RZ, R61, P3 ;  /* 0x000000ffff217224 */ /* 0x000fe200018e063d */
[----:B------:R-:W-:-:S02]  /*cab0*/  IADD3 R161, P6, R60, 0x8060, RZ ;  /* 0x000080603ca17810 */ /* 0x000fc40007fde0ff */
[----:B------:R-:W-:Y:S02]  /*cac0*/  SHF.R.U64 R6, R6, 0x3, RZ ;  /* 0x0000000306067819 */ /* 0x000fe400000012ff */
[----:B------:R-:W-:Y:S02]  /*cad0*/  SEL R113, R167, R166, P0 ;  /* 0x000000a6a7717207 */ /* 0x000fe40000000000 */
[----:B------:R-:W-:Y:S02]  /*cae0*/  SEL R63, R166, R167, P0 ;  /* 0x000000a7a63f7207 */ /* 0x000fe40000000000 */
[C---:B------:R-:W-:Y:S02]  /*caf0*/  IADD3 R163, P1, R60.reuse, 0xc000, RZ ;  /* 0x0000c0003ca37810 */ /* 0x040fe40007f3e0ff */
[----:B------:R-:W-:Y:S02]  /*cb00*/  F2FP.BF16.F32.PACK_AB R31, R31, R34 ;  /* 0x000000221f1f723e */ /* 0x000fe400000010ff */
[----:B------:R-:W-:Y:S01]  /*cb10*/  IADD3 R167, P3, R60, 0xc040, RZ ;  /* 0x0000c0403ca77810 */ /* 0x000fe20007f7e0ff */
[----:B------:R-:W-:Y:S01]  /*cb20*/  IMAD.X R15, RZ, RZ, R61, P1 ;  /* 0x000000ffff0f7224 */ /* 0x000fe200008e063d */
[----:B------:R-:W-:-:S02]  /*cb30*/  LOP3.LUT R48, R12, R145, RZ, 0x3c, !PT ;  /* 0x000000910c307212 */ /* 0x000fc400078e3cff */
[----:B------:R-:W-:Y:S01]  /*cb40*/  F2FP.BF16.F32.PACK_AB R159, R159, R160 ;  /* 0x000000a09f9f723e */ /* 0x000fe200000010ff */
[----:B------:R-:W-:Y:S01]  /*cb50*/  IMAD.X R7, RZ, RZ, R61, P3 ;  /* 0x000000ffff077224 */ /* 0x000fe200018e063d */
[----:B------:R-:W-:Y:S02]  /*cb60*/  F2FP.BF16.F32.PACK_AB R158, R157, R158 ;  /* 0x0000009e9d9e723e */ /* 0x000fe400000010ff */
[----:B------:R-:W-:Y:S02]  /*cb70*/  F2FP.BF16.F32.PACK_AB R29, R32, R29 ;  /* 0x0000001d201d723e */ /* 0x000fe400000010ff */
[----:B------:R-:W-:Y:S02]  /*cb80*/  LOP3.LUT R52, R8, R143, RZ, 0x3c, !PT ;  /* 0x0000008f08347212 */ /* 0x000fe400078e3cff */
[----:B------:R-:W-:Y:S02]  /*cb90*/  LOP3.LUT R12, R151, 0x380, RZ, 0xc0, !PT ;  /* 0x00000380970c7812 */ /* 0x000fe400078ec0ff */
[----:B------:R-:W-:-:S02]  /*cba0*/  LOP3.LUT R34, R14, R153, RZ, 0x3c, !PT ;  /* 0x000000990e227212 */ /* 0x000fc400078e3cff */
[----:B------:R-:W-:Y:S02]  /*cbb0*/  LOP3.LUT R8, R149, 0x380, RZ, 0xc0, !PT ;  /* 0x0000038095087812 */ /* 0x000fe400078ec0ff */
[----:B------:R-:W-:Y:S02]  /*cbc0*/  LOP3.LUT R14, R161, 0x380, RZ, 0xc0, !PT ;  /* 0x00000380a10e7812 */ /* 0x000fe400078ec0ff */
[----:B------:R-:W-:Y:S02]  /*cbd0*/  LOP3.LUT R32, R6, R155, RZ, 0x3c, !PT ;  /* 0x0000009b06207212 */ /* 0x000fe400078e3cff */
[----:B------:R-:W-:Y:S02]  /*cbe0*/  LOP3.LUT R6, R163, 0x380, RZ, 0xc0, !PT ;  /* 0x00000380a3067812 */ /* 0x000fe400078ec0ff */
[----:B------:R-:W-:Y:S02]  /*cbf0*/  LOP3.LUT R80, R167, 0x380, RZ, 0xc0, !PT ;  /* 0x00000380a7507812 */ /* 0x000fe400078ec0ff */
[----:B------:R-:W-:-:S02]  /*cc00*/  SEL R117, R159, R158, P0 ;  /* 0x0000009e9f757207 */ /* 0x000fc40000000000 */
[----:B------:R-:W-:Y:S01]  /*cc10*/  SEL R62, R158, R159, P0 ;  /* 0x0000009f9e3e7207 */ /* 0x000fe20000000000 */
[----:B--2---:R-:W-:Y:S01]  /*cc20*/  SHFL.IDX PT, R75, R75, R26, 0x1c1f ;  /* 0x001c1f1a4b4b7589 */ /* 0x004fe200000e0000 */
[----:B------:R-:W-:Y:S02]  /*cc30*/  SHF.R.U64 R12, R12, 0x3, RZ ;  /* 0x000000030c0c7819 */ /* 0x000fe400000012ff */
[----:B------:R-:W-:Y:S01]  /*cc40*/  IADD3 R159, P5, R60, 0x8040, RZ ;  /* 0x000080403c9f7810 */ /* 0x000fe20007fbe0ff */
[----:B------:R-:W-:Y:S01]  /*cc50*/  SHFL.IDX PT, R77, R77, R26, 0x1c1f ;  /* 0x001c1f1a4d4d7589 */ /* 0x000fe200000e0000 */
[----:B------:R-:W-:Y:S02]  /*cc60*/  SHF.R.U64 R8, R8, 0x3, RZ ;  /* 0x0000000308087819 */ /* 0x000fe400000012ff */
[----:B------:R-:W-:Y:S01]  /*cc70*/  SHF.R.U64 R14, R14, 0x3, RZ ;  /* 0x000000030e0e7819 */ /* 0x000fe200000012ff */
[----:B------:R-:W-:Y:S01]  /*cc80*/  SHFL.IDX PT, R111, R111, R26, 0x1c1f ;  /* 0x001c1f1a6f6f7589 */ /* 0x000fe200000e0000 */
[----:B------:R-:W-:-:S02]  /*cc90*/  IADD3 R157, P4, R60, 0x8020, RZ ;  /* 0x000080203c9d7810 */ /* 0x000fc40007f9e0ff */
[----:B------:R-:W-:Y:S01]  /*cca0*/  SHF.R.U64 R6, R6, 0x3, RZ ;  /* 0x0000000306067819 */ /* 0x000fe200000012ff */
[----:B------:R-:W-:Y:S01]  /*ccb0*/  SHFL.IDX PT, R113, R113, R26, 0x1c1f ;  /* 0x001c1f1a71717589 */ /* 0x000fe200000e0000 */
[----:B------:R-:W-:Y:S02]  /*ccc0*/  SHF.R.U64 R80, R80, 0x3, RZ ;  /* 0x0000000350507819 */ /* 0x000fe400000012ff */
[----:B------:R-:W-:Y:S01]  /*ccd0*/  F2FP.BF16.F32.PACK_AB R91, R91, R128 ;  /* 0x000000805b5b723e */ /* 0x000fe200000010ff */
[----:B------:R-:W-:Y:S01]  /*cce0*/  SHFL.IDX PT, R115, R115, R26, 0x1c1f ;  /* 0x001c1f1a73737589 */ /* 0x000fe200000e0000 */
[----:B------:R-:W-:Y:S02]  /*ccf0*/  LOP3.LUT R38, R12, R151, RZ, 0x3c, !PT ;  /* 0x000000970c267212 */ /* 0x000fe400078e3cff */
[----:B------:R-:W-:Y:S01]  /*cd00*/  LOP3.LUT R42, R8, R149, RZ, 0x3c, !PT ;  /* 0x00000095082a7212 */ /* 0x000fe200078e3cff */
[----:B------:R-:W-:Y:S01]  /*cd10*/  SHFL.IDX PT, R79, R79, R26, 0x1c1f ;  /* 0x001c1f1a4f4f7589 */ /* 0x000fe200000e0000 */
[----:B------:R-:W-:-:S02]  /*cd20*/  LOP3.LUT R12, R159, 0x380, RZ, 0xc0, !PT ;  /* 0x000003809f0c7812 */ /* 0x000fc400078ec0ff */
[----:B------:R-:W-:Y:S01]  /*cd30*/  LOP3.LUT R20, R14, R161, RZ, 0x3c, !PT ;  /* 0x000000a10e147212 */ /* 0x000fe200078e3cff */
[----:B------:R-:W-:Y:S01]  /*cd40*/  SHFL.IDX PT, R81, R81, R26, 0x1c1f ;  /* 0x001c1f1a51517589 */ /* 0x000fe200000e0000 */
[----:B------:R-:W-:Y:S02]  /*cd50*/  LOP3.LUT R8, R157, 0x380, RZ, 0xc0, !PT ;  /* 0x000003809d087812 */ /* 0x000fe400078ec0ff */
[----:B------:R-:W-:Y:S01]  /*cd60*/  LOP3.LUT R14, R6, R163, RZ, 0x3c, !PT ;  /* 0x000000a3060e7212 */ /* 0x000fe200078e3cff */
[----:B------:R-:W-:Y:S01]  /*cd70*/  SHFL.IDX PT, R117, R117, R26, 0x1c1f ;  /* 0x001c1f1a75757589 */ /* 0x000fe200000e0000 */
[----:B------:R-:W-:Y:S02]  /*cd80*/  LOP3.LUT R6, R80, R167, RZ, 0x3c, !PT ;  /* 0x000000a750067212 */ /* 0x000fe400078e3cff */
[----:B------:R-:W-:Y:S01]  /*cd90*/  SEL R127, R91, R90, P0 ;  /* 0x0000005a5b7f7207 */ /* 0x000fe20000000000 */
[----:B------:R-:W-:Y:S01]  /*cda0*/  SHFL.IDX PT, R87, R87, R26, 0x1c1f ;  /* 0x001c1f1a57577589 */ /* 0x000fe200000e0000 */
[----:B------:R-:W-:-:S02]  /*cdb0*/  SEL R69, R90, R91, P0 ;  /* 0x0000005b5a457207 */ /* 0x000fc40000000000 */
[----:B------:R-:W-:Y:S01]  /*cdc0*/  SEL R91, R86, R9, P0 ;  /* 0x00000009565b7207 */ /* 0x000fe20000000000 */
[----:B------:R-:W-:Y:S01]  /*cdd0*/  SHFL.IDX PT, R119, R119, R26, 0x1c1f ;  /* 0x001c1f1a77777589 */ /* 0x000fe200000e0000 */
[----:B------:R-:W-:Y:S02]  /*cde0*/  SEL R70, R9, R86, P0 ;  /* 0x0000005609467207 */ /* 0x000fe40000000000 */
[----:B------:R-:W-:Y:S01]  /*cdf0*/  SHF.R.U64 R12, R12, 0x3, RZ ;  /* 0x000000030c0c7819 */ /* 0x000fe200000012ff */
[----:B------:R-:W-:Y:S01]  /*ce00*/  SHFL.IDX PT, R121, R121, R26, 0x1c1f ;  /* 0x001c1f1a79797589 */ /* 0x000fe200000e0000 */
[----:B------:R-:W-:Y:S02]  /*ce10*/  LOP3.LUT R9, R60, 0x380, RZ, 0xc0, !PT ;  /* 0x000003803c097812 */ /* 0x000fe400078ec0ff */
[----:B------:R-:W-:Y:S01]  /*ce20*/  SHF.R.U64 R8, R8, 0x3, RZ ;  /* 0x0000000308087819 */ /* 0x000fe200000012ff */
[----:B------:R-:W-:Y:S01]  /*ce30*/  SHFL.IDX PT, R89, R89, R26, 0x1c1f ;  /* 0x001c1f1a59597589 */ /* 0x000fe200000e0000 */
[----:B------:R-:W-:-:S02]  /*ce40*/  MOV R96, R44 ;  /* 0x0000002c00607202 */ /* 0x000fc40000000f00 */
[----:B------:R-:W-:Y:S01]  /*ce50*/  MOV R45, R6 ;  /* 0x00000006002d7202 */ /* 0x000fe20000000f00 */
[----:B------:R-:W-:Y:S01]  /*ce60*/  SHFL.IDX PT, R123, R123, R26, 0x1c1f ;  /* 0x001c1f1a7b7b7589 */ /* 0x000fe200000e0000 */
[----:B------:R-:W-:Y:S02]  /*ce70*/  SEL R85, R28, R29, P0 ;  /* 0x0000001d1c557207 */ /* 0x000fe40000000000 */
[----:B------:R-:W-:Y:S01]  /*ce80*/  SEL R27, R29, R28, P0 ;  /* 0x0000001c1d1b7207 */ /* 0x000fe20000000000 */
[--C-:B------:R-:W-:Y:S01]  /*ce90*/  IMAD.X R29, RZ, RZ, R61.reuse, P5 ;  /* 0x000000ffff1d7224 */ /* 0x100fe200028e063d */
[----:B------:R-:W-:Y:S01]  /*cea0*/  LOP3.LUT R7, R26, 0x2, RZ, 0x3c, !PT ;  /* 0x000000021a077812 */ /* 0x000fe200078e3cff */
[----:B------:R-:W-:Y:S01]  /*ceb0*/  SHFL.IDX PT, R93, R93, R26, 0x1c1f ;  /* 0x001c1f1a5d5d7589 */ /* 0x000fe200000e0000 */
[----:B------:R-:W-:Y:S02]  /*cec0*/  SEL R139, R31, R30, P0 ;  /* 0x0000001e1f8b7207 */ /* 0x000fe40000000000 */
[----:B------:R-:W-:Y:S01]  /*ced0*/  SEL R78, R30, R31, P0 ;  /* 0x0000001f1e4e7207 */ /* 0x000fe20000000000 */
[----:B------:R-:W-:Y:S01]  /*cee0*/  IMAD.X R31, RZ, RZ, R61, P4 ;  /* 0x000000ffff1f7224 */ /* 0x000fe200020e063d */
[----:B------:R-:W-:Y:S01]  /*cef0*/  LOP3.LUT R28, R12, R159, RZ, 0x3c, !PT ;  /* 0x0000009f0c1c7212 */ /* 0x000fe200078e3cff */
[----:B------:R-:W0:Y:S01]  /*cf00*/  SHFL.IDX PT, R10, R10, R7, 0x1c1f ;  /* 0x001c1f070a0a7589 */ /* 0x000e2200000e0000 */
[----:B------:R-:W-:-:S02]  /*cf10*/  SEL R103, R88, R21, P0 ;  /* 0x0000001558677207 */ /* 0x000fc40000000000 */
[----:B------:R-:W-:Y:S01]  /*cf20*/  SEL R50, R21, R88, P0 ;  /* 0x0000005815327207 */ /* 0x000fe20000000000 */
[--C-:B------:R-:W-:Y:S01]  /*cf30*/  IMAD.X R21, RZ, RZ, R61.reuse, P6 ;  /* 0x000000ffff157224 */ /* 0x100fe200030e063d */
[----:B------:R-:W-:Y:S01]  /*cf40*/  SHF.R.U64 R9, R9, 0x3, RZ ;  /* 0x0000000309097819 */ /* 0x000fe200000012ff */
[----:B------:R-:W-:Y:S01]  /*cf50*/  SHFL.IDX PT, R6, R24, R7, 0x1c1f ;  /* 0x001c1f0718067589 */ /* 0x000fe200000e0000 */
[----:B------:R-:W-:Y:S02]  /*cf60*/  LOP3.LUT R30, R8, R157, RZ, 0x3c, !PT ;  /* 0x0000009d081e7212 */ /* 0x000fe400078e3cff */
[C---:B------:R-:W-:Y:S01]  /*cf70*/  IADD3 R165, P2, R60.reuse, 0xc020, RZ ;  /* 0x0000c0203ca57810 */ /* 0x040fe20007f5e0ff */
[----:B------:R-:W1:Y:S01]  /*cf80*/  SHFL.IDX PT, R66, R66, R7, 0x1c1f ;  /* 0x001c1f0742427589 */ /* 0x000e6200000e0000 */
[----:B------:R-:W-:Y:S02]  /*cf90*/  IADD3 R169, P4, R60, 0xc060, RZ ;  /* 0x0000c0603ca97810 */ /* 0x000fe40007f9e0ff */
[----:B------:R-:W-:Y:S01]  /*cfa0*/  MOV R102, R54 ;  /* 0x0000003600667202 */ /* 0x000fe20000000f00 */
[----:B------:R-:W-:Y:S01]  /*cfb0*/  SHFL.IDX PT, R24, R63, R7, 0x1c1f ;  /* 0x001c1f073f187589 */ /* 0x000fe200000e0000 */
[----:B------:R-:W-:Y:S01]  /*cfc0*/  MOV R55, R14 ;  /* 0x0000000e00377202 */ /* 0x000fe20000000f00 */
[--C-:B------:R-:W-:Y:S01]  /*cfd0*/  IMAD.X R13, RZ, RZ, R61.reuse, P2 ;  /* 0x000000ffff0d7224 */ /* 0x100fe200010e063d */
[----:B------:R-:W-:Y:S01]  /*cfe0*/  LOP3.LUT R60, R9, R60, RZ, 0x3c, !PT ;  /* 0x0000003c093c7212 */ /* 0x000fe200078e3cff */
[----:B------:R2:W3:Y:S01]  /*cff0*/  SHFL.IDX PT, R14, R11, R7, 0x1c1f ;  /* 0x001c1f070b0e7589 */ /* 0x0004e200000e0000 */
[----:B------:R-:W-:Y:S01]  /*d000*/  MOV R86, R28 ;  /* 0x0000001c00567202 */ /* 0x000fe20000000f00 */
[----:B------:R-:W-:Y:S01]  /*d010*/  IMAD.X R9, RZ, RZ, R61, P4 ;  /* 0x000000ffff097224 */ /* 0x000fe200020e063d */
[----:B------:R-:W-:Y:S01]  /*d020*/  MOV R100, R52 ;  /* 0x0000003400647202 */ /* 0x000fe20000000f00 */
[----:B------:R-:W4:Y:S01]  /*d030*/  SHFL.IDX PT, R28, R59, R7, 0x1c1f ;  /* 0x001c1f073b1c7589 */ /* 0x000f2200000e0000 */
[----:B------:R-:W-:-:S02]  /*d040*/  MOV R98, R48 ;  /* 0x0000003000627202 */ /* 0x000fc40000000f00 */
[----:B------:R-:W-:Y:S01]  /*d050*/  MOV R88, R30 ;  /* 0x0000001e00587202 */ /* 0x000fe20000000f00 */
[----:B------:R-:W-:Y:S01]  /*d060*/  SHFL.IDX PT, R85, R85, R26, 0x1c1f ;  /* 0x001c1f1a55557589 */ /* 0x000fe200000e0000 */
[----:B------:R-:W-:Y:S02]  /*d070*/  LOP3.LUT R8, R165, 0x380, RZ, 0xc0, !PT ;  /* 0x00000380a5087812 */ /* 0x000fe400078ec0ff */
[----:B------:R-:W-:Y:S01]  /*d080*/  LOP3.LUT R82, R169, 0x380, RZ, 0xc0, !PT ;  /* 0x00000380a9527812 */ /* 0x000fe200078ec0ff */
[----:B------:R4:W5:Y:S01]  /*d090*/  SHFL.IDX PT, R30, R25, R7, 0x1c1f ;  /* 0x001c1f07191e7589 */ /* 0x00096200000e0000 */
[----:B------:R-:W-:Y:S02]  /*d0a0*/  MOV R49, R34 ;  /* 0x0000002200317202 */ /* 0x000fe40000000f00 */
[----:B------:R-:W-:Y:S01]  /*d0b0*/  MOV R53, R20 ;  /* 0x0000001400357202 */ /* 0x000fe20000000f00 */
[----:B------:R4:W-:Y:S01]  /*d0c0*/  SHFL.IDX PT, R34, R27, R7, 0x1c1f ;  /* 0x001c1f071b227589 */ /* 0x0009e200000e0000 */
[----:B------:R-:W-:-:S02]  /*d0d0*/  MOV R92, R38 ;  /* 0x00000026005c7202 */ /* 0x000fc40000000f00 */
[----:B------:R-:W-:Y:S01]  /*d0e0*/  MOV R94, R42 ;  /* 0x0000002a005e7202 */ /* 0x000fe20000000f00 */
[----:B------:R-:W-:Y:S01]  /*d0f0*/  SHFL.IDX PT, R20, R40, R7, 0x1c1f ;  /* 0x001c1f0728147589 */ /* 0x000fe200000e0000 */
[----:B------:R-:W-:Y:S02]  /*d100*/  MOV R104, R60 ;  /* 0x0000003c00687202 */ /* 0x000fe40000000f00 */
[----:B------:R-:W-:Y:S01]  /*d110*/  SHF.R.U64 R8, R8, 0x3, RZ ;  /* 0x0000000308087819 */ /* 0x000fe200000012ff */
[----:B------:R-:W5:Y:S01]  /*d120*/  SHFL.IDX PT, R62, R62, R7, 0x1c1f ;  /* 0x001c1f073e3e7589 */ /* 0x000f6200000e0000 */
[----:B------:R-:W-:Y:S02]  /*d130*/  SHF.R.U64 R82, R82, 0x3, RZ ;  /* 0x0000000352527819 */ /* 0x000fe400000012ff */
[----:B------:R-:W-:Y:S01]  /*d140*/  LOP3.LUT R12, R8, R165, RZ, 0x3c, !PT ;  /* 0x000000a5080c7212 */ /* 0x000fe200078e3cff */
[----:B------:R-:W-:Y:S01]  /*d150*/  SHFL.IDX PT, R38, R36, R7, 0x1c1f ;  /* 0x001c1f0724267589 */ /* 0x000fe200000e0000 */
[----:B------:R-:W-:-:S02]  /*d160*/  LOP3.LUT R8, R82, R169, RZ, 0x3c, !PT ;  /* 0x000000a952087212 */ /* 0x000fc400078e3cff */
[----:B------:R-:W-:Y:S01]  /*d170*/  MOV R61, R12 ;  /* 0x0000000c003d7202 */ /* 0x000fe20000000f00 */
[----:B------:R-:W5:Y:S01]  /*d180*/  SHFL.IDX PT, R64, R64, R7, 0x1c1f ;  /* 0x001c1f0740407589 */ /* 0x000f6200000e0000 */
[----:B------:R-:W-:Y:S02]  /*d190*/  MOV R21, R8 ;  /* 0x0000000800157202 */ /* 0x000fe40000000f00 */
[----:B0-----:R-:W-:Y:S01]  /*d1a0*/  SEL R8, R75, R10, P0 ;  /* 0x0000000a4b087207 */ /* 0x001fe20000000000 */
[----:B------:R-:W0:Y:S01]  /*d1b0*/  SHFL.IDX PT, R40, R65, R7, 0x1c1f ;  /* 0x001c1f0741287589 */ /* 0x000e2200000e0000 */
[----:B------:R-:W-:Y:S02]  /*d1c0*/  SEL R10, R10, R75, P0 ;  /* 0x0000004b0a0a7207 */ /* 0x000fe40000000000 */
[----:B-1----:R-:W-:Y:S01]  /*d1d0*/  SEL R9, R111, R66, P0 ;  /* 0x000000426f097207 */ /* 0x002fe20000000000 */
[----:B------:R0:W1:Y:S01]  /*d1e0*/  SHFL.IDX PT, R42, R37, R7, 0x1c1f ;  /* 0x001c1f07252a7589 */ /* 0x00006200000e0000 */
[----:B--2---:R-:W-:-:S02]  /*d1f0*/  SEL R11, R66, R111, P0 ;  /* 0x0000006f420b7207 */ /* 0x004fc40000000000 */
[----:B---3--:R-:W-:Y:S01]  /*d200*/  SEL R12, R77, R14, P0 ;  /* 0x0000000e4d0c7207 */ /* 0x008fe20000000000 */
[----:B------:R-:W-:Y:S01]  /*d210*/  BAR.SYNC.DEFER_BLOCKING 0x1, 0x100 ;  /* 0x0044000000007b1d */ /* 0x000fe20000010000 */
[----:B------:R-:W-:Y:S02]  /*d220*/  SEL R14, R14, R77, P0 ;  /* 0x0000004d0e0e7207 */ /* 0x000fe40000000000 */
[----:B------:R-:W-:Y:S02]  /*d230*/  SEL R13, R113, R24, P0 ;  /* 0x00000018710d7207 */ /* 0x000fe40000000000 */
[----:B------:R-:W-:Y:S02]  /*d240*/  SEL R15, R24, R113, P0 ;  /* 0x00000071180f7207 */ /* 0x000fe40000000000 */
[----:B----4-:R-:W-:Y:S01]  /*d250*/  SEL R25, R115, R28, P0 ;  /* 0x0000001c73197207 */ /* 0x010fe20000000000 */
[----:B------:R-:W2:Y:S01]  /*d260*/  SHFL.IDX PT, R60, R67, R7, 0x1c1f ;  /* 0x001c1f07433c7589 */ /* 0x000ea200000e0000 */
[----:B------:R-:W-:-:S02]  /*d270*/  SEL R27, R28, R115, P0 ;  /* 0x000000731c1b7207 */ /* 0x000fc40000000000 */
[----:B------:R-:W-:Y:S01]  /*d280*/  MOV R90, R32 ;  /* 0x00000020005a7202 */ /* 0x000fe20000000f00 */
[----:B------:R-:W-:Y:S01]  /*d290*/  SHFL.IDX PT, R125, R125, R26, 0x1c1f ;  /* 0x001c1f1a7d7d7589 */ /* 0x000fe200000e0000 */
[----:B------:R-:W-:Y:S02]  /*d2a0*/  SEL R24, R79, R6, P0 ;  /* 0x000000064f187207 */ /* 0x000fe40000000000 */
[----:B-----5:R-:W-:Y:S01]  /*d2b0*/  SEL R28, R81, R30, P0 ;  /* 0x0000001e511c7207 */ /* 0x020fe20000000000 */
        /* <DEDUP_REMOVED lines=9> */
[----:B------:R2:W-:Y:S01]  /*d350*/  SHFL.IDX PT, R44, R41, R7, 0x1c1f ;  /* 0x001c1f07292c7589 */ /* 0x0005e200000e0000 */
[----:B------:R-:W-:Y:S02]  /*d360*/  SEL R35, R64, R119, P0 ;  /* 0x0000007740237207 */ /* 0x000fe40000000000 */
[----:B------:R-:W-:Y:S01]  /*d370*/  SEL R36, R87, R38, P0 ;  /* 0x0000002657247207 */ /* 0x000fe20000000000 */
[----:B------:R-:W-:Y:S01]  /*d380*/  SHFL.IDX PT, R80, R69, R7, 0x1c1f ;  /* 0x001c1f0745507589 */ /* 0x000fe200000e0000 */
[----:B0-----:R-:W-:-:S02]  /*d390*/  SEL R37, R121, R40, P0 ;  /* 0x0000002879257207 */ /* 0x001fc40000000000 */
[----:B------:R-:W-:Y:S01]  /*d3a0*/  SEL R39, R40, R121, P0 ;  /* 0x0000007928277207 */ /* 0x000fe20000000000 */
[----:B------:R-:W-:Y:S01]  /*d3b0*/  SHFL.IDX PT, R99, R99, R26, 0x1c1f ;  /* 0x001c1f1a63637589 */ /* 0x000fe200000e0000 */
[----:B------:R-:W-:Y:S02]  /*d3c0*/  SEL R38, R38, R87, P0 ;  /* 0x0000005726267207 */ /* 0x000fe40000000000 */
[----:B-1----:R-:W-:Y:S01]  /*d3d0*/  SEL R40, R89, R42, P0 ;  /* 0x0000002a59287207 */ /* 0x002fe20000000000 */
[----:B------:R-:W-:Y:S01]  /*d3e0*/  SHFL.IDX PT, R101, R101, R26, 0x1c1f ;  /* 0x001c1f1a65657589 */ /* 0x000fe200000e0000 */
[----:B------:R-:W-:Y:S02]  /*d3f0*/  SEL R42, R42, R89, P0 ;  /* 0x000000592a2a7207 */ /* 0x000fe40000000000 */
[----:B--2---:R-:W-:Y:S01]  /*d400*/  SEL R41, R123, R60, P0 ;  /* 0x0000003c7b297207 */ /* 0x004fe20000000000 */
[----:B------:R-:W-:Y:S01]  /*d410*/  SHFL.IDX PT, R91, R91, R26, 0x1c1f ;  /* 0x001c1f1a5b5b7589 */ /* 0x000fe200000e0000 */
[----:B------:R-:W-:-:S02]  /*d420*/  SEL R43, R60, R123, P0 ;  /* 0x0000007b3c2b7207 */ /* 0x000fc40000000000 */
[----:B------:R-:W-:Y:S01]  /*d430*/  PLOP3.LUT P1, PT, PT, PT, UP0, 0x80, 0x0 ;  /* 0x000000000000781c */ /* 0x000fe20003f2f008 */
[----:B------:R-:W-:Y:S01]  /*d440*/  SHFL.IDX PT, R46, R46, R7, 0x1c1f ;  /* 0x001c1f072e2e7589 */ /* 0x000fe200000e0000 */
[----:B------:R-:W-:-:S03]  /*d450*/  PLOP3.LUT P2, PT, PT, PT, UP1, 0x80, 0x0 ;  /* 0x000000000000781c */ /* 0x000fc60003f4f018 */
[----:B------:R-:W-:Y:S04]  /*d460*/  SHFL.IDX PT, R48, R47, R7, 0x1c1f ;  /* 0x001c1f072f307589 */ /* 0x000fe800000e0000 */
[----:B------:R-:W-:Y:S04]  /*d470*/  SHFL.IDX PT, R70, R70, R7, 0x1c1f ;  /* 0x001c1f0746467589 */ /* 0x000fe800000e0000 */
[----:B------:R-:W-:Y:S04]  /*d480*/  SHFL.IDX PT, R103, R103, R26, 0x1c1f ;  /* 0x001c1f1a67677589 */ /* 0x000fe800000e0000 */
[----:B------:R-:W-:Y:S04]  /*d490*/  SHFL.IDX PT, R129, R129, R26, 0x1c1f ;  /* 0x001c1f1a81817589 */ /* 0x000fe800000e0000 */
[----:B------:R-:W-:Y:S04]  /*d4a0*/  SHFL.IDX PT, R50, R50, R7, 0x1c1f ;  /* 0x001c1f0732327589 */ /* 0x000fe800000e0000 */
[----:B------:R-:W-:Y:S04]  /*d4b0*/  SHFL.IDX PT, R82, R71, R7, 0x1c1f ;  /* 0x001c1f0747527589 */ /* 0x000fe800000e0000 */
[----:B------:R-:W-:Y:S04]  /*d4c0*/  SHFL.IDX PT, R131, R131, R26, 0x1c1f ;  /* 0x001c1f1a83837589 */ /* 0x000fe800000e0000 */
[----:B------:R-:W0:Y:S04]  /*d4d0*/  SHFL.IDX PT, R72, R72, R7, 0x1c1f ;  /* 0x001c1f0748487589 */ /* 0x000e2800000e0000 */
[----:B------:R-:W-:Y:S04]  /*d4e0*/  SHFL.IDX PT, R107, R107, R26, 0x1c1f ;  /* 0x001c1f1a6b6b7589 */ /* 0x000fe800000e0000 */
[----:B------:R-:W-:Y:S04]  /*d4f0*/  SHFL.IDX PT, R133, R133, R26, 0x1c1f ;  /* 0x001c1f1a85857589 */ /* 0x000fe800000e0000 */
[----:B------:R0:W1:Y:S04]  /*d500*/  SHFL.IDX PT, R52, R51, R7, 0x1c1f ;  /* 0x001c1f0733347589 */ /* 0x00006800000e0000 */
[----:B------:R-:W2:Y:S04]  /*d510*/  SHFL.IDX PT, R84, R73, R7, 0x1c1f ;  /* 0x001c1f0749547589 */ /* 0x000ea800000e0000 */
[----:B------:R-:W-:Y:S04]  /*d520*/  SHFL.IDX PT, R97, R97, R26, 0x1c1f ;  /* 0x001c1f1a61617589 */ /* 0x000fe800000e0000 */
[----:B------:R-:W-:Y:S01]  /*d530*/  SHFL.IDX PT, R105, R105, R26, 0x1c1f ;  /* 0x001c1f1a69697589 */ /* 0x000fe200000e0000 */
[----:B0-----:R-:W-:-:S03]  /*d540*/  SEL R51, R72, R131, P0 ;  /* 0x0000008348337207 */ /* 0x001fc60000000000 */
[----:B------:R-:W-:Y:S04]  /*d550*/  SHFL.IDX PT, R135, R135, R26, 0x1c1f ;  /* 0x001c1f1a87877589 */ /* 0x000fe800000e0000 */
[----:B------:R-:W0:Y:S04]  /*d560*/  SHFL.IDX PT, R56, R56, R7, 0x1c1f ;  /* 0x001c1f0738387589 */ /* 0x000e2800000e0000 */
[----:B------:R-:W-:Y:S04]  /*d570*/  SHFL.IDX PT, R54, R57, R7, 0x1c1f ;  /* 0x001c1f0739367589 */ /* 0x000fe800000e0000 */
[----:B------:R-:W3:Y:S04]  /*d580*/  SHFL.IDX PT, R74, R74, R7, 0x1c1f ;  /* 0x001c1f074a4a7589 */ /* 0x000ee800000e0000 */
[----:B------:R-:W-:Y:S04]  /*d590*/  SHFL.IDX PT, R109, R109, R26, 0x1c1f ;  /* 0x001c1f1a6d6d7589 */ /* 0x000fe800000e0000 */
[----:B------:R-:W-:Y:S04]  /*d5a0*/  SHFL.IDX PT, R137, R137, R26, 0x1c1f ;  /* 0x001c1f1a89897589 */ /* 0x000fe800000e0000 */
[----:B------:R-:W-:Y:S04]  /*d5b0*/  SHFL.IDX PT, R58, R58, R7, 0x1c1f ;  /* 0x001c1f073a3a7589 */ /* 0x000fe800000e0000 */
[----:B------:R-:W4:Y:S04]  /*d5c0*/  SHFL.IDX PT, R76, R76, R7, 0x1c1f ;  /* 0x001c1f074c4c7589 */ /* 0x000f2800000e0000 */
[----:B------:R5:W-:Y:S04]  /*d5d0*/  SHFL.IDX PT, R139, R139, R26, 0x1c1f ;  /* 0x001c1f1a8b8b7589 */ /* 0x000be800000e0000 */
[----:B------:R1:W4:Y:S04]  /*d5e0*/  SHFL.IDX PT, R78, R78, R7, 0x1c1f ;  /* 0x001c1f074e4e7589 */ /* 0x00032800000e0000 */
[----:B------:R2:W-:Y:S01]  /*d5f0*/  STSM.16.M88.4 [R104], R8 ;  /* 0x0000000868007844 */ /* 0x0005e20000000200 */
[----:B-----5:R-:W-:Y:S01]  /*d600*/  SEL R26, R6, R79, P0 ;  /* 0x0000004f061a7207 */ /* 0x020fe20000000000 */
[----:B------:R-:W-:-:S02]  /*d610*/  IMAD.U32 R6, RZ, RZ, UR4 ;  /* 0x00000004ff067e24 */ /* 0x000fc4000f8e00ff */
[----:B------:R5:W-:Y:S01]  /*d620*/  STSM.16.M88.4 [R102], R12 ;  /* 0x0000000c66007844 */ /* 0x000be20000000200 */
[----:B------:R-:W-:Y:S01]  /*d630*/  @UP1 ULDC.64 UR4, c[0x0][0xbe0] ;  /* 0x0002f80000041ab9 */ /* 0x000fe20000000a00 */
[----:B-1----:R-:W-:Y:S01]  /*d640*/  IMAD.U32 R7, RZ, RZ, UR6 ;  /* 0x00000006ff077e24 */ /* 0x002fe2000f8e00ff */
[----:B------:R-:W-:Y:S01]  /*d650*/  @UP1 UIMAD.WIDE UR4, UR36, 0x4, UR4 ;  /* 0x00000004240418a5 */ /* 0x000fe2000f8e0204 */
[----:B------:R1:W-:Y:S04]  /*d660*/  STSM.16.M88.4 [R100], R24 ;  /* 0x0000001864007844 */ /* 0x0003e80000000200 */
[----:B------:R0:W-:Y:S01]  /*d670*/  STSM.16.M88.4 [R98], R28 ;  /* 0x0000001c62007844 */ /* 0x0001e20000000200 */
[----:B--2---:R-:W-:-:S03]  /*d680*/  SEL R8, R93, R20, P0 ;  /* 0x000000145d087207 */ /* 0x004fc60000000000 */
[----:B------:R-:W-:Y:S01]  /*d690*/  STSM.16.M88.4 [R96], R32 ;  /* 0x0000002060007844 */ /* 0x000fe20000000200 */
[----:B------:R-:W-:Y:S02]  /*d6a0*/  SEL R10, R20, R93, P0 ;  /* 0x0000005d140a7207 */ /* 0x000fe40000000000 */
[----:B------:R-:W-:Y:S01]  /*d6b0*/  SEL R9, R125, R68, P0 ;  /* 0x000000447d097207 */ /* 0x000fe20000000000 */
[----:B------:R-:W-:Y:S01]  /*d6c0*/  STSM.16.M88.4 [R94], R36 ;  /* 0x000000245e007844 */ /* 0x000fe20000000200 */
[----:B------:R-:W-:Y:S02]  /*d6d0*/  SEL R11, R68, R125, P0 ;  /* 0x0000007d440b7207 */ /* 0x000fe40000000000 */
[----:B-----5:R-:W-:Y:S01]  /*d6e0*/  SEL R12, R95, R44, P0 ;  /* 0x0000002c5f0c7207 */ /* 0x020fe20000000000 */
[----:B------:R-:W-:Y:S01]  /*d6f0*/  STSM.16.M88.4 [R92], R40 ;  /* 0x000000285c007844 */ /* 0x000fe20000000200 */
[----:B------:R-:W-:Y:S02]  /*d700*/  SEL R14, R44, R95, P0 ;  /* 0x0000005f2c0e7207 */ /* 0x000fe40000000000 */
[----:B------:R-:W-:Y:S01]  /*d710*/  SEL R13, R127, R80, P0 ;  /* 0x000000507f0d7207 */ /* 0x000fe20000000000 */
[----:B------:R2:W-:Y:S01]  /*d720*/  STSM.16.M88.4 [R49], R8 ;  /* 0x0000000831007844 */ /* 0x0005e20000000200 */
[----:B------:R-:W-:-:S02]  /*d730*/  SEL R15, R80, R127, P0 ;  /* 0x0000007f500f7207 */ /* 0x000fc40000000000 */
[----:B-1----:R-:W-:Y:S02]  /*d740*/  SEL R24, R99, R46, P0 ;  /* 0x0000002e63187207 */ /* 0x002fe40000000000 */
[----:B------:R-:W-:Y:S01]  /*d750*/  SEL R26, R46, R99, P0 ;  /* 0x000000632e1a7207 */ /* 0x000fe20000000000 */
[----:B------:R1:W-:Y:S01]  /*d760*/  STSM.16.M88.4 [R90], R12 ;  /* 0x0000000c5a007844 */ /* 0x0003e20000000200 */
[----:B------:R-:W-:Y:S02]  /*d770*/  SEL R25, R91, R70, P0 ;  /* 0x000000465b197207 */ /* 0x000fe40000000000 */
[----:B------:R-:W-:Y:S02]  /*d780*/  SEL R27, R70, R91, P0 ;  /* 0x0000005b461b7207 */ /* 0x000fe40000000000 */
[----:B0-----:R-:W-:Y:S02]  /*d790*/  SEL R28, R101, R48, P0 ;  /* 0x00000030651c7207 */ /* 0x001fe40000000000 */
[----:B------:R-:W-:Y:S01]  /*d7a0*/  SEL R30, R48, R101, P0 ;  /* 0x00000065301e7207 */ /* 0x000fe20000000000 */
[----:B------:R-:W-:Y:S01]  /*d7b0*/  STSM.16.M88.4 [R88], R24 ;  /* 0x0000001858007844 */ /* 0x000fe20000000200 */
[----:B------:R-:W-:-:S02]  /*d7c0*/  SEL R29, R129, R82, P0 ;  /* 0x00000052811d7207 */ /* 0x000fc40000000000 */
[----:B------:R-:W-:Y:S02]  /*d7d0*/  SEL R31, R82, R129, P0 ;  /* 0x00000081521f7207 */ /* 0x000fe40000000000 */
[----:B------:R-:W-:Y:S02]  /*d7e0*/  SEL R48, R103, R50, P0 ;  /* 0x0000003267307207 */ /* 0x000fe40000000000 */
[----:B------:R-:W-:Y:S01]  /*d7f0*/  SEL R50, R50, R103, P0 ;  /* 0x0000006732327207 */ /* 0x000fe20000000000 */
[----:B------:R-:W-:Y:S01]  /*d800*/  STSM.16.M88.4 [R86], R28 ;  /* 0x0000001c56007844 */ /* 0x000fe20000000200 */
[----:B--2---:R-:W-:Y:S02]  /*d810*/  SEL R49, R131, R72, P0 ;  /* 0x0000004883317207 */ /* 0x004fe40000000000 */
[----:B------:R-:W-:Y:S02]  /*d820*/  SEL R8, R107, R52, P0 ;  /* 0x000000346b087207 */ /* 0x000fe40000000000 */
[----:B------:R-:W-:Y:S01]  /*d830*/  SEL R10, R52, R107, P0 ;  /* 0x0000006b340a7207 */ /* 0x000fe20000000000 */
[----:B------:R4:W-:Y:S01]  /*d840*/  STSM.16.M88.4 [R53], R48 ;  /* 0x0000003035007844 */ /* 0x0009e20000000200 */
[----:B------:R-:W-:-:S02]  /*d850*/  SEL R9, R133, R84, P0 ;  /* 0x0000005485097207 */ /* 0x000fc40000000000 */
[----:B------:R-:W-:Y:S02]  /*d860*/  SEL R11, R84, R133, P0 ;  /* 0x00000085540b7207 */ /* 0x000fe40000000000 */
[----:B-1----:R-:W-:Y:S02]  /*d870*/  SEL R12, R97, R56, P0 ;  /* 0x00000038610c7207 */ /* 0x002fe40000000000 */
[----:B------:R-:W-:Y:S01]  /*d880*/  SEL R14, R56, R97, P0 ;  /* 0x00000061380e7207 */ /* 0x000fe20000000000 */
[----:B------:R0:W-:Y:S01]  /*d890*/  STSM.16.M88.4 [R55], R8 ;  /* 0x0000000837007844 */ /* 0x0001e20000000200 */
[----:B---3--:R-:W-:Y:S02]  /*d8a0*/  SEL R13, R135, R74, P0 ;  /* 0x0000004a870d7207 */ /* 0x008fe40000000000 */
[----:B------:R-:W-:Y:S02]  /*d8b0*/  SEL R15, R74, R135, P0 ;  /* 0x000000874a0f7207 */ /* 0x000fe40000000000 */
[----:B------:R-:W-:-:S02]  /*d8c0*/  SEL R52, R105, R54, P0 ;  /* 0x0000003669347207 */ /* 0x000fc40000000000 */
[----:B------:R-:W-:Y:S01]  /*d8d0*/  SEL R54, R54, R105, P0 ;  /* 0x0000006936367207 */ /* 0x000fe20000000000 */
[----:B------:R1:W-:Y:S01]  /*d8e0*/  STSM.16.M88.4 [R61], R12 ;  /* 0x0000000c3d007844 */ /* 0x0003e20000000200 */
[----:B----4-:R-:W-:Y:S02]  /*d8f0*/  SEL R53, R137, R76, P0 ;  /* 0x0000004c89357207 */ /* 0x010fe40000000000 */
[----:B------:R-:W-:Y:S02]  /*d900*/  SEL R56, R109, R58, P0 ;  /* 0x0000003a6d387207 */ /* 0x000fe40000000000 */
[----:B------:R-:W-:Y:S02]  /*d910*/  SEL R57, R139, R78, P0 ;  /* 0x0000004e8b397207 */ /* 0x000fe40000000000 */
[----:B------:R-:W-:Y:S02]  /*d920*/  SEL R59, R78, R139, P0 ;  /* 0x0000008b4e3b7207 */ /* 0x000fe40000000000 */
[----:B0-----:R-:W-:-:S02]  /*d930*/  SEL R55, R76, R137, P0 ;  /* 0x000000894c377207 */ /* 0x001fc40000000000 */
[----:B------:R-:W-:-:S03]  /*d940*/  SEL R58, R58, R109, P0 ;  /* 0x0000006d3a3a7207 */ /* 0x000fc60000000000 */
[----:B------:R1:W-:Y:S04]  /*d950*/  STSM.16.M88.4 [R45], R52 ;  /* 0x000000342d007844 */ /* 0x0003e80000000200 */
[----:B------:R1:W-:Y:S01]  /*d960*/  STSM.16.M88.4 [R21], R56 ;  /* 0x0000003815007844 */ /* 0x0003e20000000200 */
[----:B------:R-:W-:Y:S01]  /*d970*/  BAR.SYNC.DEFER_BLOCKING 0x1, 0x100 ;  /* 0x0044000000007b1d */ /* 0x000fe20000010000 */
[----:B------:R-:W-:Y:S02]  /*d980*/  IMAD.U32 R8, RZ, RZ, UR4 ;  /* 0x00000004ff087e24 */ /* 0x000fe4000f8e00ff */
[----:B------:R-:W-:-:S03]  /*d990*/  IMAD.U32 R9, RZ, RZ, UR5 ;  /* 0x00000005ff097e24 */ /* 0x000fc6000f8e00ff */
[----:B------:R-:W2:Y:S04]  /*d9a0*/  @P1 LDG.E R10, desc[UR48][R6.64] ;  /* 0x00000030060a1981 */ /* 0x000ea8000c1e1900 */
[----:B------:R-:W3:Y:S01]  /*d9b0*/  @P2 LDG.E R8, desc[UR48][R8.64] ;  /* 0x0000003008082981 */ /* 0x000ee2000c1e1900 */
[----:B------:R-:W-:Y:S01]  /*d9c0*/  IMAD R11, R18, 0x40, R16 ;  /* 0x00000040120b7824 */ /* 0x000fe200078e0210 */
[----:B------:R-:W-:Y:S01]  /*d9d0*/  UMOV UR4, URZ ;  /* 0x0000003f00047c82 */ /* 0x000fe20008000000 */
[----:B------:R-:W-:Y:S02]  /*d9e0*/  ULDC UR8, c[0x0][0xa88] ;  /* 0x0002a20000087ab9 */ /* 0x000fe40000000800 */
[----:B------:R-:W-:-:S03]  /*d9f0*/  IMAD.WIDE R4, R11, 0x2, R4 ;  /* 0x000000020b047825 */ /* 0x000fc600078e0204 */
[----:B------:R-:W-:Y:S02]  /*da00*/  IADD3 R33, P0, R4, 0x1000, RZ ;  /* 0x0000100004217810 */ /* 0x000fe40007f1e0ff */
[----:B--2---:R-:W-:Y:S02]  /*da10*/  @P1 R2UR UR4, R10 ;  /* 0x000000000a0412ca */ /* 0x004fe400000e0000 */
[----:B---3--:R-:W-:Y:S01]  /*da20*/  @P2 R2UR UR8, R8 ;  /* 0x00000000080822ca */ /* 0x008fe200000e0000 */
[----:B-1----:R-:W-:-:S14]  /*da30*/  @P2 BRA `(.L_x_2038) ;  /* 0x0000000000182947 */ /* 0x002fdc0003800000 */
[----:B------:R-:W-:Y:S05]  /*da40*/  @!P1 BRA `(.L_x_2038) ;  /* 0x0000000000149947 */ /* 0x000fea0003800000 */
[----:B------:R-:W2:Y:S04]  /*da50*/  LDG.E R9, desc[UR48][R6.64] ;  /* 0x0000003006097981 */ /* 0x000ea8000c1e1900 */
[----:B------:R-:W3:Y:S01]  /*da60*/  LDG.E R8, desc[UR48][R6.64+0x4] ;  /* 0x0000043006087981 */ /* 0x000ee2000c1e1900 */
[----:B--2---:R-:W-:Y:S02]  /*da70*/  R2UR UR5, R9 ;  /* 0x00000000090572ca */ /* 0x004fe400000e0000 */
[----:B---3--:R-:W-:-:S13]  /*da80*/  R2UR UR8, R8 ;  /* 0x00000000080872ca */ /* 0x008fda00000e0000 */
[----:B------:R-:W-:-:S12]  /*da90*/  UIADD3 UR8, -UR5, UR8, URZ ;  /* 0x0000000805087290 */ /* 0x000fd8000fffe13f */
.L_x_2038:
[----:B------:R-:W-:Y:S01]  /*daa0*/  USHF.R.S32.HI UR12, URZ, 0x1f, UR38 ;  /* 0x0000001f3f0c7899 */ /* 0x000fe20008011426 */
[C---:B------:R-:W-:Y:S01]  /*dab0*/  IADD3 R9, P1, R4.reuse, 0x2000, RZ ;  /* 0x0000200004097810 */ /* 0x040fe20007f3e0ff */
[----:B------:R-:W-:Y:S01]  /*dac0*/  ULDC.64 UR10, c[0x0][0xb70] ;  /* 0x0002dc00000a7ab9 */ /* 0x000fe20000000a00 */
[----:B------:R-:W-:Y:S01]  /*dad0*/  USHF.R.S32.HI UR5, URZ, 0x1f, UR4 ;  /* 0x0000001f3f057899 */ /* 0x000fe20008011404 */
[----:B------:R-:W-:Y:S01]  /*dae0*/  IADD3 R7, P2, R4, 0x3000, RZ ;  /* 0x0000300004077810 */ /* 0x000fe20007f5e0ff */
[----:B------:R-:W-:Y:S01]  /*daf0*/  UIMAD UR9, UR12, UR10, URZ ;  /* 0x0000000a0c0972a4 */ /* 0x000fe2000f8e023f */
[----:B------:R-:W-:Y:S01]  /*db00*/  IMAD.U32 R11, RZ, RZ, UR42 ;  /* 0x0000002aff0b7e24 */ /* 0x000fe2000f8e00ff */
[----:B------:R-:W-:Y:S01]  /*db10*/  UIMAD.WIDE.U32 UR6, UR38, UR10, UR4 ;  /* 0x0000000a260672a5 */ /* 0x000fe2000f8e0004 */
[----:B------:R-:W-:Y:S01]  /*db20*/  LOP3.LUT R8, R9, 0x380, RZ, 0xc0, !PT ;  /* 0x0000038009087812 */ /* 0x000fe200078ec0ff */
[----:B------:R-:W-:Y:S01]  /*db30*/  UIMAD UR9, UR38, UR11, UR9 ;  /* 0x0000000b260972a4 */ /* 0x000fe2000f8e0209 */
[----:B------:R-:W-:Y:S01]  /*db40*/  LOP3.LUT R6, R7, 0x380, RZ, 0xc0, !PT ;  /* 0x0000038007067812 */ /* 0x000fe200078ec0ff */
[----:B------:R-:W-:Y:S01]  /*db50*/  USEL UR37, UR37, URZ, !UP0 ;  /* 0x0000003f25257287 */ /* 0x000fe2000c000000 */
[----:B------:R-:W-:Y:S01]  /*db60*/  SHF.R.U64 R8, R8, 0x3, RZ ;  /* 0x0000000308087819 */ /* 0x000fe200000012ff */
[----:B------:R-:W-:Y:S01]  /*db70*/  ULDC.64 UR10, c[0x0][0xb78] ;  /* 0x0002de00000a7ab9 */ /* 0x000fe20000000a00 */
[----:B------:R-:W-:Y:S01]  /*db80*/  UIADD3 UR7, UR7, UR9, URZ ;  /* 0x0000000907077290 */ /* 0x000fe2000fffe03f */
[----:B------:R-:W-:Y:S01]  /*db90*/  IMAD R11, R11, 0x80, R22 ;  /* 0x000000800b0b7824 */ /* 0x000fe200078e0216 */
[----:B------:R-:W-:Y:S01]  /*dba0*/  USEL UR36, UR36, URZ, !UP0 ;  /* 0x0000003f24247287 */ /* 0x000fe2000c000000 */
[----:B------:R-:W-:Y:S01]  /*dbb0*/  SHF.R.U64 R6, R6, 0x3, RZ ;  /* 0x0000000306067819 */ /* 0x000fe200000012ff */
[----:B------:R-:W-:Y:S01]  /*dbc0*/  UIMAD UR9, UR37, UR10, URZ ;  /* 0x0000000a250972a4 */ /* 0x000fe2000f8e023f */
[----:B------:R-:W-:Y:S01]  /*dbd0*/  LOP3.LUT R32, R33, 0x380, RZ, 0xc0, !PT ;  /* 0x0000038021207812 */ /* 0x000fe200078ec0ff */
[----:B------:R-:W-:Y:S01]  /*dbe0*/  UIMAD.WIDE.U32 UR6, UR36, UR10, UR6 ;  /* 0x0000000a240672a5 */ /* 0x000fe2000f8e0006 */
[----:B------:R-:W-:Y:S01]  /*dbf0*/  LOP3.LUT R8, R8, R9, RZ, 0x3c, !PT ;  /* 0x0000000908087212 */ /* 0x000fe200078e3cff */
[----:B------:R-:W-:Y:S01]  /*dc00*/  UIMAD UR9, UR36, UR11, UR9 ;  /* 0x0000000b240972a4 */ /* 0x000fe2000f8e0209 */
[----:B------:R-:W-:-:S02]  /*dc10*/  LOP3.LUT R6, R6, R7, RZ, 0x3c, !PT ;  /* 0x0000000706067212 */ /* 0x000fc400078e3cff */
[----:B------:R-:W-:Y:S02]  /*dc20*/  SHF.R.S32.HI R7, RZ, 0x1f, R11 ;  /* 0x0000001fff077819 */ /* 0x000fe4000001140b */
[----:B------:R-:W-:Y:S01]  /*dc30*/  IADD3 R9, P3, R11, UR6, RZ ;  /* 0x000000060b097c10 */ /* 0x000fe2000ff7e0ff */
[----:B------:R-:W-:Y:S01]  /*dc40*/  IMAD.U32 R10, RZ, RZ, UR9 ;  /* 0x00000009ff0a7e24 */ /* 0x000fe2000f8e00ff */
[----:B------:R-:W-:Y:S02]  /*dc50*/  SHF.R.U64 R32, R32, 0x3, RZ ;  /* 0x0000000320207819 */ /* 0x000fe400000012ff */
[----:B------:R-:W-:Y:S02]  /*dc60*/  IADD3 R61, P6, R4, 0x4000, RZ ;  /* 0x00004000043d7810 */ /* 0x000fe40007fde0ff */
[----:B------:R-:W-:Y:S01]  /*dc70*/  IADD3.X R10, R7, UR7, R10, P3, !PT ;  /* 0x00000007070a7c10 */ /* 0x000fe20009ffe40a */
[----:B------:R-:W-:Y:S01]  /*dc80*/  ULDC.64 UR6, c[0x0][0xb40] ;  /* 0x0002d00000067ab9 */ /* 0x000fe20000000a00 */
[----:B------:R-:W-:Y:S01]  /*dc90*/  LOP3.LUT R32, R32, R33, RZ, 0x3c, !PT ;  /* 0x0000002120207212 */ /* 0x000fe200078e3cff */
[--C-:B------:R-:W-:Y:S01]  /*dca0*/  IMAD.X R33, RZ, RZ, R5.reuse, P0 ;  /* 0x000000ffff217224 */ /* 0x100fe200000e0605 */
[----:B------:R-:W-:Y:S01]  /*dcb0*/  LEA R20, P3, R9, UR6, 0x2 ;  /* 0x0000000609147c11 */ /* 0x000fe2000f8610ff */
[----:B------:R-:W-:Y:S01]  /*dcc0*/  IMAD.X R7, RZ, RZ, R5, P2 ;  /* 0x000000ffff077224 */ /* 0x000fe200010e0605 */
[----:B------:R-:W-:-:S02]  /*dcd0*/  IADD3 R69, P0, R4, 0x8000, RZ ;  /* 0x0000800004457810 */ /* 0x000fc40007f1e0ff */
[----:B------:R-:W-:Y:S01]  /*dce0*/  LEA.HI.X R21, R9, UR7, R10, 0x2, P3 ;  /* 0x0000000709157c11 */ /* 0x000fe200098f140a */
[----:B------:R-:W-:Y:S01]  /*dcf0*/  IMAD.X R9, RZ, RZ, R5, P1 ;  /* 0x000000ffff097224 */ /* 0x000fe200008e0605 */
[C---:B------:R-:W-:Y:S01]  /*dd00*/  IADD3 R57, P1, R4.reuse, 0x9000, RZ ;  /* 0x0000900004397810 */ /* 0x040fe20007f3e0ff */
[----:B------:R-:W-:Y:S01]  /*dd10*/  VIADD R10, R11, 0x8 ;  /* 0x000000080b0a7836 */ /* 0x000fe20000000000 */
[----:B------:R-:W-:Y:S01]  /*dd20*/  LOP3.LUT R68, R69, 0x380, RZ, 0xc0, !PT ;  /* 0x0000038045447812 */ /* 0x000fe200078ec0ff */
[----:B------:R-:W-:Y:S01]  /*dd30*/  ULDC.64 UR6, c[0x0][0xaa0] ;  /* 0x0002a80000067ab9 */ /* 0x000fe20000000a00 */
[C---:B------:R-:W-:Y:S02]  /*dd40*/  IADD3 R45, P5, R4.reuse, 0x5000, RZ ;  /* 0x00005000042d7810 */ /* 0x040fe40007fbe0ff */
[C---:B------:R-:W-:Y:S02]  /*dd50*/  IADD3 R29, P4, R4.reuse, 0x6000, RZ ;  /* 0x00006000041d7810 */ /* 0x040fe40007f9e0ff */
[----:B------:R-:W-:-:S02]  /*dd60*/  IADD3 R13, P3, R4, 0x7000, RZ ;  /* 0x00007000040d7810 */ /* 0x000fc40007f7e0ff */
[----:B------:R-:W-:Y:S02]  /*dd70*/  IADD3 R41, P2, R4, 0xa000, RZ ;  /* 0x0000a00004297810 */ /* 0x000fe40007f5e0ff */
[----:B------:R-:W-:Y:S02]  /*dd80*/  LOP3.LUT R56, R57, 0x380, RZ, 0xc0, !PT ;  /* 0x0000038039387812 */ /* 0x000fe400078ec0ff */
[----:B------:R-:W-:Y:S02]  /*dd90*/  SHF.R.U64 R68, R68, 0x3, RZ ;  /* 0x0000000344447819 */ /* 0x000fe400000012ff */
[----:B------:R-:W-:Y:S02]  /*dda0*/  LOP3.LUT R60, R61, 0x380, RZ, 0xc0, !PT ;  /* 0x000003803d3c7812 */ /* 0x000fe400078ec0ff */
[----:B------:R-:W-:Y:S02]  /*ddb0*/  LOP3.LUT R44, R45, 0x380, RZ, 0xc0, !PT ;  /* 0x000003802d2c7812 */ /* 0x000fe400078ec0ff */
[----:B------:R-:W-:-:S02]  /*ddc0*/  LOP3.LUT R28, R29, 0x380, RZ, 0xc0, !PT ;  /* 0x000003801d1c7812 */ /* 0x000fc400078ec0ff */
[----:B------:R-:W-:Y:S02]  /*ddd0*/  LOP3.LUT R12, R13, 0x380, RZ, 0xc0, !PT ;  /* 0x000003800d0c7812 */ /* 0x000fe400078ec0ff */
[----:B------:R-:W-:Y:S02]  /*dde0*/  LOP3.LUT R40, R41, 0x380, RZ, 0xc0, !PT ;  /* 0x0000038029287812 */ /* 0x000fe400078ec0ff */
[----:B------:R-:W-:Y:S02]  /*ddf0*/  SHF.R.U64 R56, R56, 0x3, RZ ;  /* 0x0000000338387819 */ /* 0x000fe400000012ff */
[----:B------:R-:W-:Y:S01]  /*de00*/  LOP3.LUT R68, R68, R69, RZ, 0x3c, !PT ;  /* 0x0000004544447212 */ /* 0x000fe200078e3cff */
[----:B------:R-:W-:Y:S01]  /*de10*/  IMAD.X R69, RZ, RZ, R5, P0 ;  /* 0x000000ffff457224 */ /* 0x000fe200000e0605 */
[----:B------:R-:W-:Y:S02]  /*de20*/  SHF.R.U64 R60, R60, 0x3, RZ ;  /* 0x000000033c3c7819 */ /* 0x000fe400000012ff */
[----:B------:R-:W-:-:S02]  /*de30*/  SHF.R.U64 R44, R44, 0x3, RZ ;  /* 0x000000032c2c7819 */ /* 0x000fc400000012ff */
[----:B------:R-:W-:Y:S02]  /*de40*/  SHF.R.U64 R28, R28, 0x3, RZ ;  /* 0x000000031c1c7819 */ /* 0x000fe400000012ff */
[----:B------:R-:W-:Y:S02]  /*de50*/  SHF.R.U64 R12, R12, 0x3, RZ ;  /* 0x000000030c0c7819 */ /* 0x000fe400000012ff */
[----:B------:R-:W-:Y:S02]  /*de60*/  LOP3.LUT P0, RZ, R232, 0x3, RZ, 0xc0, !PT ;  /* 0x00000003e8ff7812 */ /* 0x000fe4000780c0ff */
        /* <DEDUP_REMOVED lines=11> */
[----:B------:R-:W-:-:S02]  /*df20*/  ISETP.GE.OR P1, PT, R11, UR8, P0 ;  /* 0x000000080b007c0c */ /* 0x000fc40008726670 */
[----:B------:R-:W-:Y:S02]  /*df30*/  LOP3.LUT R40, R40, R41, RZ, 0x3c, !PT ;  /* 0x0000002928287212 */ /* 0x000fe400078e3cff */
[----:B------:R-:W-:Y:S02]  /*df40*/  ISETP.GE.OR P0, PT, R10, UR8, P0 ;  /* 0x000000080a007c0c */ /* 0x000fe40008706670 */
[C---:B------:R-:W-:Y:S02]  /*df50*/  IADD3 R25, P6, R4.reuse, 0xb000, RZ ;  /* 0x0000b00004197810 */ /* 0x040fe40007fde0ff */
[C---:B------:R-:W-:Y:S02]  /*df60*/  IADD3 R73, P5, R4.reuse, 0xc000, RZ ;  /* 0x0000c00004497810 */ /* 0x040fe40007fbe0ff */
[C---:B------:R-:W-:Y:S02]  /*df70*/  IADD3 R65, P4, R4.reuse, 0xd000, RZ ;  /* 0x0000d00004417810 */ /* 0x040fe40007f9e0ff */
[C---:B------:R-:W-:Y:S01]  /*df80*/  IADD3 R49, P3, R4.reuse, 0xe000, RZ ;  /* 0x0000e00004317810 */ /* 0x040fe20007f7e0ff */
[----:B------:R-:W-:Y:S01]  /*df90*/  @!P1 STG.E desc[UR48][R20.64], R2 ;  /* 0x0000000214009986 */ /* 0x000fe2000c101930 */
[----:B------:R-:W-:-:S02]  /*dfa0*/  LOP3.LUT R53, R4, 0x380, RZ, 0xc0, !PT ;  /* 0x0000038004357812 */ /* 0x000fc400078ec0ff */
[----:B------:R-:W-:Y:S01]  /*dfb0*/  IADD3.X R41, RZ, R5, RZ, P2, !PT ;  /* 0x00000005ff297210 */ /* 0x000fe200017fe4ff */
[----:B------:R0:W-:Y:S01]  /*dfc0*/  @!P0 STG.E desc[UR48][R20.64+0x20], R0 ;  /* 0x0000200014008986 */ /* 0x0001e2000c101930 */
[----:B------:R-:W-:Y:S02]  /*dfd0*/  IADD3 R11, P2, R4, 0xf000, RZ ;  /* 0x0000f000040b7810 */ /* 0x000fe40007f5e0ff */
[----:B------:R-:W-:Y:S01]  /*dfe0*/  LOP3.LUT R24, R25, 0x380, RZ, 0xc0, !PT ;  /* 0x0000038019187812 */ /* 0x000fe200078ec0ff */
[----:B------:R-:W-:Y:S01]  /*dff0*/  UIMAD UR5, UR5, UR6, URZ ;  /* 0x00000006050572a4 */ /* 0x000fe2000f8e023f */
[----:B------:R-:W-:Y:S01]  /*e000*/  LOP3.LUT R72, R73, 0x380, RZ, 0xc0, !PT ;  /* 0x0000038049487812 */ /* 0x000fe200078ec0ff */
[----:B------:R-:W-:Y:S01]  /*e010*/  IMAD.X R37, RZ, RZ, R5, P2 ;  /* 0x000000ffff257224 */ /* 0x000fe200010e0605 */
[----:B------:R-:W-:Y:S01]  /*e020*/  LOP3.LUT R64, R65, 0x380, RZ, 0xc0, !PT ;  /* 0x0000038041407812 */ /* 0x000fe200078ec0ff */
[----:B------:R-:W-:Y:S01]  /*e030*/  IMAD.U32 R19, RZ, RZ, UR6 ;  /* 0x00000006ff137e24 */ /* 0x000fe2000f8e00ff */
[----:B------:R-:W-:Y:S01]  /*e040*/  LOP3.LUT R48, R49, 0x380, RZ, 0xc0, !PT ;  /* 0x0000038031307812 */ /* 0x000fe200078ec0ff */
[----:B------:R-:W5:Y:S01]  /*e050*/  LD.E.128 R32, desc[UR48][R32.64] ;  /* 0x0000003020207980 */ /* 0x000f62000c101d00 */
[----:B------:R-:W-:-:S02]  /*e060*/  SHF.R.U64 R53, R53, 0x3, RZ ;  /* 0x0000000335357819 */ /* 0x000fc400000012ff */
[----:B------:R-:W-:Y:S01]  /*e070*/  LOP3.LUT R10, R11, 0x380, RZ, 0xc0, !PT ;  /* 0x000003800b0a7812 */ /* 0x000fe200078ec0ff */
[----:B0-----:R-:W-:Y:S01]  /*e080*/  IMAD.MOV.U32 R20, RZ, RZ, R16 ;  /* 0x000000ffff147224 */ /* 0x001fe200078e0010 */
[----:B------:R-:W-:Y:S01]  /*e090*/  SHF.R.U64 R24, R24, 0x3, RZ ;  /* 0x0000000318187819 */ /* 0x000fe200000012ff */
[----:B------:R-:W5:Y:S01]  /*e0a0*/  LD.E.128 R60, desc[UR48][R60.64] ;  /* 0x000000303c3c7980 */ /* 0x000f62000c101d00 */
[----:B------:R-:W-:Y:S02]  /*e0b0*/  SHF.R.U64 R72, R72, 0x3, RZ ;  /* 0x0000000348487819 */ /* 0x000fe400000012ff */
[----:B------:R-:W-:Y:S01]  /*e0c0*/  SHF.R.U64 R64, R64, 0x3, RZ ;  /* 0x0000000340407819 */ /* 0x000fe200000012ff */
[----:B------:R-:W5:Y:S01]  /*e0d0*/  LD.E.128 R44, desc[UR48][R44.64] ;  /* 0x000000302c2c7980 */ /* 0x000f62000c101d00 */
[----:B------:R-:W-:Y:S02]  /*e0e0*/  SHF.R.U64 R48, R48, 0x3, RZ ;  /* 0x0000000330307819 */ /* 0x000fe400000012ff */
[----:B------:R-:W-:Y:S01]  /*e0f0*/  LOP3.LUT R52, R53, R4, RZ, 0x3c, !PT ;  /* 0x0000000435347212 */ /* 0x000fe200078e3cff */
[--C-:B------:R-:W-:Y:S01]  /*e100*/  IMAD.MOV.U32 R53, RZ, RZ, R5.reuse ;  /* 0x000000ffff357224 */ /* 0x100fe200078e0005 */
[----:B------:R-:W-:Y:S01]  /*e110*/  SHF.R.U64 R4, R10, 0x3, RZ ;  /* 0x000000030a047819 */ /* 0x000fe200000012ff */
[----:B------:R-:W5:Y:S01]  /*e120*/  LD.E.128 R28, desc[UR48][R28.64] ;  /* 0x000000301c1c7980 */ /* 0x000f62000c101d00 */
        /* <DEDUP_REMOVED lines=9> */
[----:B------:R-:W-:Y:S01]  /*e1c0*/  SHF.R.S32.HI R21, RZ, 0x1f, R16 ;  /* 0x0000001fff157819 */ /* 0x000fe20000011410 */
[----:B------:R-:W-:Y:S01]  /*e1d0*/  UIMAD UR5, UR4, UR7, UR5 ;  /* 0x00000007040572a4 */ /* 0x000fe2000f8e0205 */
[----:B------:R-:W5:Y:S02]  /*e1e0*/  LD.E.128 R52, desc[UR48][R52.64] ;  /* 0x0000003034347980 */ /* 0x000f64000c101d00 */
[----:B------:R-:W-:Y:S01]  /*e1f0*/  ULDC.64 UR6, c[0x0][0xae0] ;  /* 0x0002b80000067ab9 */ /* 0x000fe20000000a00 */
[----:B------:R-:W-:Y:S01]  /*e200*/  IMAD.WIDE.U32 R20, R19, UR4, R20 ;  /* 0x0000000413147c25 */ /* 0x000fe2000f8e0014 */
[----:B------:R-:W5:Y:S01]  /*e210*/  LD.E.128 R8, desc[UR48][R8.64] ;  /* 0x0000003008087980 */ /* 0x000f62000c101d00 */
[----:B------:R-:W-:-:S03]  /*e220*/  UIMAD UR4, UR12, UR6, URZ ;  /* 0x000000060c0472a4 */ /* 0x000fc6000f8e023f */
[----:B------:R-:W5:Y:S01]  /*e230*/  LD.E.128 R4, desc[UR48][R6.64] ;  /* 0x0000003006047980 */ /* 0x000f62000c101d00 */
[----:B------:R-:W-:-:S03]  /*e240*/  VIADD R21, R21, UR5 ;  /* 0x0000000515157c36 */ /* 0x000fc60008000000 */
[----:B------:R-:W5:Y:S01]  /*e250*/  LD.E.128 R12, desc[UR48][R12.64] ;  /* 0x000000300c0c7980 */ /* 0x000f62000c101d00 */
[----:B------:R-:W-:-:S03]  /*e260*/  IMAD.U32 R19, RZ, RZ, UR6 ;  /* 0x00000006ff137e24 */ /* 0x000fc6000f8e00ff */
        /* <DEDUP_REMOVED lines=8> */
[----:B------:R-:W-:Y:S01]  /*e2f0*/  @!PT LDS RZ, [RZ] ;  /* 0x00000000fffff984 */ /* 0x000fe20000000800 */
[----:B------:R-:W-:Y:S01]  /*e300*/  @!PT LDS RZ, [RZ] ;  /* 0x00000000fffff984 */ /* 0x000fe20000000800 */
[----:B------:R-:W-:Y:S01]  /*e310*/  @!PT LDS RZ, [RZ] ;  /* 0x00000000fffff984 */ /* 0x000fe20000000800 */
[----:B------:R-:W-:Y:S01]  /*e320*/  @!PT LDS RZ, [RZ] ;  /* 0x00000000fffff984 */ /* 0x000fe20000000800 */
[----:B------:R0:W-:Y:S06]  /*e330*/  MEMBAR.ALL.CTA ;  /* 0x0000000000007992 */ /* 0x0001ec0000008000 */
[----:B0-----:R-:W0:Y:S01]  /*e340*/  FENCE.VIEW.ASYNC.S ;  /* 0x00000000000073c6 */ /* 0x001e220000000000 */
[----:B------:R-:W-:-:S02]  /*e350*/  UIMAD UR4, UR38, UR7, UR4 ;  /* 0x00000007260472a4 */ /* 0x000fc4000f8e0204 */
[----:B------:R-:W-:Y:S01]  /*e360*/  IMAD.WIDE.U32 R20, R19, UR38, R20 ;  /* 0x0000002613147c25 */ /* 0x000fe2000f8e0014 */
[----:B------:R-:W-:-:S03]  /*e370*/  UIMAD UR8, UR42, -0x80, UR8 ;  /* 0xffffff802a0878a4 */ /* 0x000fc6000f8e0208 */
[----:B------:R-:W-:Y:S01]  /*e380*/  VIADD R21, R21, UR4 ;  /* 0x0000000415157c36 */ /* 0x000fe20008000000 */
[----:B------:R-:W-:Y:S02]  /*e390*/  ULDC.64 UR4, c[0x0][0xae8] ;  /* 0x0002ba0000047ab9 */ /* 0x000fe40000000a00 */
[C---:B------:R-:W-:Y:S01]  /*e3a0*/  ISETP.GE.AND P3, PT, R18.reuse, UR8, PT ;  /* 0x0000000812007c0c */ /* 0x040fe2000bf66270 */
[----:B------:R-:W-:Y:S01]  /*e3b0*/  IMAD.U32 R77, RZ, RZ, UR4 ;  /* 0x00000004ff4d7e24 */ /* 0x000fe2000f8e00ff */
[----:B------:R-:W-:Y:S01]  /*e3c0*/  UIMAD UR4, UR37, UR4, URZ ;  /* 0x00000004250472a4 */ /* 0x000fe2000f8e023f */
[----:B------:R-:W-:Y:S02]  /*e3d0*/  VIADD R3, R3, 0x38820 ;  /* 0x0003882003037836 */ /* 0x000fe40000000000 */
[----:B------:R-:W-:Y:S01]  /*e3e0*/  VIADD R19, R18, 0x60 ;  /* 0x0000006012137836 */ /* 0x000fe20000000000 */
[----:B------:R-:W-:Y:S02]  /*e3f0*/  UIMAD UR4, UR36, UR5, UR4 ;  /* 0x00000005240472a4 */ /* 0x000fe4000f8e0204 */
[----:B------:R-:W-:Y:S01]  /*e400*/  IMAD.WIDE.U32 R76, R77, UR36, R20 ;  /* 0x000000244d4c7c25 */ /* 0x000fe2000f8e0014 */
[----:B------:R-:W-:-:S02]  /*e410*/  PRMT R3, RZ, 0x654, R3 ;  /* 0x00000654ff037816 */ /* 0x000fc40000000003 */
[----:B------:R-:W-:Y:S01]  /*e420*/  ISETP.GE.AND P2, PT, R19, UR8, PT ;  /* 0x0000000813007c0c */ /* 0x000fe2000bf46270 */
[C---:B------:R-:W-:Y:S01]  /*e430*/  VIADD R0, R18.reuse, 0x20 ;  /* 0x0000002012007836 */ /* 0x040fe20000000000 */
[--C-:B------:R-:W-:Y:S01]  /*e440*/  SHF.R.S32.HI R19, RZ, 0x1f, R18.reuse ;  /* 0x0000001fff137819 */ /* 0x100fe20000011412 */
[----:B------:R-:W-:Y:S01]  /*e450*/  VIADD R2, R18, 0x40 ;  /* 0x0000004012027836 */ /* 0x000fe20000000000 */
[----:B------:R-:W-:Y:S01]  /*e460*/  BSSY B1, `(.L_x_2039) ;  /* 0x000001e000017945 */ /* 0x000fe20003800000 */
[----:B------:R-:W-:Y:S01]  /*e470*/  IMAD.U32 R79, RZ, RZ, UR42 ;  /* 0x0000002aff4f7e24 */ /* 0x000fe2000f8e00ff */
[----:B0-----:R0:W-:Y:S01]  /*e480*/  SYNCS.ARRIVE.TRANS64.RED.A1T0 RZ, [R3+URZ], RZ ;  /* 0x000000ff03ff79a7 */ /* 0x0011e2000810043f */
[----:B------:R-:W-:Y:S01]  /*e490*/  VIADD R81, R77, UR4 ;  /* 0x000000044d517c36 */ /* 0x000fe20008000000 */
[----:B------:R-:W-:Y:S01]  /*e4a0*/  ISETP.GE.AND P0, PT, R0, UR8, PT ;  /* 0x0000000800007c0c */ /* 0x000fe2000bf06270 */
[----:B------:R-:W-:Y:S01]  /*e4b0*/  IMAD.WIDE R20, R79, 0x80, R18 ;  /* 0x000000804f147825 */ /* 0x000fe200078e0212 */
[----:B------:R-:W-:Y:S01]  /*e4c0*/  ISETP.GE.AND P1, PT, R2, UR8, PT ;  /* 0x0000000802007c0c */ /* 0x000fe2000bf26270 */
[----:B------:R-:W-:-:S12]  /*e4d0*/  @P3 BRA `(.L_x_2040) ;  /* 0x0000000000583947 */ /* 0x000fd80003800000 */
[----:B------:R-:W-:Y:S01]  /*e4e0*/  ULDC.64 UR6, c[0x0][0xad8] ;  /* 0x0002b60000067ab9 */ /* 0x000fe20000000a00 */
[----:B------:R-:W-:Y:S01]  /*e4f0*/  IMAD.MOV.U32 R2, RZ, RZ, R76 ;  /* 0x000000ffff027224 */ /* 0x000fe200078e004c */
[----:B------:R-:W-:Y:S01]  /*e500*/  ULDC UR4, c[0x0][0xa8c] ;  /* 0x0002a30000047ab9 */ /* 0x000fe20000000800 */
[----:B------:R-:W-:Y:S01]  /*e510*/  IMAD R79, R21, UR6, RZ ;  /* 0x00000006154f7c24 */ /* 0x000fe2000f8e02ff */
[C---:B------:R-:W-:Y:S01]  /*e520*/  ISETP.GE.AND P4, PT, R16.reuse, UR4, PT ;  /* 0x0000000410007c0c */ /* 0x040fe2000bf86270 */
[----:B0-----:R-:W-:Y:S02]  /*e530*/  IMAD.MOV.U32 R3, RZ, RZ, R81 ;  /* 0x000000ffff037224 */ /* 0x001fe400078e0051 */
        /* <DEDUP_REMOVED lines=16> */
.L_x_2040:
[----:B------:R-:W-:Y:S05]  /*e640*/  BSYNC B1 ;  /* 0x0000000000017941 */ /* 0x000fea0003800000 */
.L_x_2039:
[----:B------:R-:W-:Y:S04]  /*e650*/  BSSY B1, `(.L_x_2041) ;  /* 0x000001a000017945 */ /* 0x000fe80003800000 */
[----:B------:R-:W-:Y:S05]  /*e660*/  @P0 BRA `(.L_x_2042) ;  /* 0x0000000000600947 */ /* 0x000fea0003800000 */
[----:B-1---5:R-:W-:Y:S01]  /*e670*/  IADD3 R53, P0, R20, 0x20, RZ ;  /* 0x0000002014357810 */ /* 0x022fe20007f1e0ff */
[C---:B------:R-:W-:Y:S01]  /*e680*/  VIADD R2, R16.reuse, 0x40 ;  /* 0x0000004010027836 */ /* 0x040fe20000000000 */
[----:B------:R-:W-:Y:S01]  /*e690*/  ULDC UR4, c[0x0][0xa8c] ;  /* 0x0002a30000047ab9 */ /* 0x000fe20000000800 */
[----:B0-----:R-:W-:Y:S01]  /*e6a0*/  VIADD R3, R16, 0x80 ;  /* 0x0000008010037836 */ /* 0x001fe20000000000 */
        /* <DEDUP_REMOVED lines=20> */
.L_x_2042:
[----:B------:R-:W-:Y:S05]  /*e7f0*/  BSYNC B1 ;  /* 0x0000000000017941 */ /* 0x000fea0003800000 */
.L_x_2041:
[----:B------:R-:W-:Y:S04]  /*e800*/  BSSY B1, `(.L_x_2043) ;  /* 0x000001a000017945 */ /* 0x000fe80003800000 */
[----:B------:R-:W-:Y:S05]  /*e810*/  @P1 BRA `(.L_x_2044) ;  /* 0x0000000000601947 */ /* 0x000fea0003800000 */
[----:B--2--5:R-:W-:Y:S01]  /*e820*/  IADD3 R33, P0, R20, 0x40, RZ ;  /* 0x0000004014217810 */ /* 0x024fe20007f1e0ff */
        /* <DEDUP_REMOVED lines=23> */
.L_x_2044:
[----:B------:R-:W-:Y:S05]  /*e9a0*/  BSYNC B1 ;  /* 0x0000000000017941 */ /* 0x000fea0003800000 */
.L_x_2043:
[----:B------:R-:W-:Y:S05]  /*e9b0*/  @P2 BRA `(.L_x_2045) ;  /* 0x0000000c007c2947 */ /* 0x000fea0003800000 */
[----:B---3-5:R-:W-:Y:S01]  /*e9c0*/  IADD3 R9, P0, R20, 0x60, RZ ;  /* 0x0000006014097810 */ /* 0x028fe20007f1e0ff */
[C---:B------:R-:W-:Y:S01]  /*e9d0*/  VIADD R0, R16.reuse, 0x40 ;  /* 0x0000004010007836 */ /* 0x040fe20000000000 */
[----:B------:R-:W-:Y:S01]  /*e9e0*/  ULDC UR4, c[0x0][0xa8c] ;  /* 0x0002a30000047ab9 */ /* 0x000fe20000000800 */
[----:B------:R-:W-:Y:S01]  /*e9f0*/  ULDC.64 UR6, c[0x0][0xad8] ;  /* 0x0002b60000067ab9 */ /* 0x000fe20000000a00 */
[----:B------:R-:W-:Y:S01]  /*ea00*/  IMAD.MOV.U32 R2, RZ, RZ, R76 ;  /* 0x000000ffff027224 */ /* 0x000fe200078e004c */
[----:B------:R-:W-:Y:S01]  /*ea10*/  ISETP.GE.AND P1, PT, R16, UR4, PT ;  /* 0x0000000410007c0c */ /* 0x000fe2000bf26270 */
[----:B------:R-:W-:Y:S01]  /*ea20*/  IMAD.X R20, RZ, RZ, R21, P0 ;  /* 0x000000ffff147224 */ /* 0x000fe200000e0615 */
[----:B------:R-:W-:Y:S01]  /*ea30*/  ISETP.GE.AND P2, PT, R0, UR4, PT ;  /* 0x0000000400007c0c */ /* 0x000fe2000bf46270 */
[----:B0-----:R-:W-:Y:S02]  /*ea40*/  IMAD.MOV.U32 R3, RZ, RZ, R81 ;  /* 0x000000ffff037224 */ /* 0x001fe400078e0051 */
        /* <DEDUP_REMOVED lines=17> */
.L_x_2037:
[----:B------:R-:W-:Y:S01]  /*eb60*/  ULDC.64 UR4, c[0x0][0xbe0] ;  /* 0x0002f80000047ab9 */ /* 0x000fe20000000a00 */
[----:B------:R-:W-:Y:S01]  /*eb70*/  ULDC.64 UR6, c[0x0][0xbd8] ;  /* 0x0002f60000067ab9 */ /* 0x000fe20000000a00 */
[----:B------:R-:W-:-:S04]  /*eb80*/  UISETP.NE.U32.AND UP0, UPT, UR4, URZ, UPT ;  /* 0x0000003f0400728c */ /* 0x000fc8000bf05070 */
[----:B------:R-:W-:Y:S02]  /*eb90*/  UISETP.NE.AND.EX UP1, UPT, UR5, URZ, UPT, UP0 ;  /* 0x0000003f0500728c */ /* 0x000fe4000bf25300 */
[----:B------:R-:W-:-:S04]  /*eba0*/  UISETP.NE.U32.AND UP0, UPT, UR6, URZ, UPT ;  /* 0x0000003f0600728c */ /* 0x000fc8000bf05070 */
[----:B------:R-:W-:Y:S01]  /*ebb0*/  PLOP3.LUT P2, PT, PT, PT, UP1, 0x80, 0x0 ;  /* 0x000000000000781c */ /* 0x000fe20003f4f018 */
[----:B------:R-:W-:-:S04]  /*ebc0*/  UISETP.NE.AND.EX UP0, UPT, UR7, URZ, UPT, UP0 ;  /* 0x0000003f0700728c */ /* 0x000fc8000bf05300 */
[----:B------:R-:W-:Y:S02]  /*ebd0*/  @UP1 ULDC.64 UR4, c[0x0][0xbe0] ;  /* 0x0002f80000041ab9 */ /* 0x000fe40000000a00 */
[----:B------:R-:W-:Y:S01]  /*ebe0*/  @UP1 UIMAD.WIDE UR4, UR36, 0x4, UR4 ;  /* 0x00000004240418a5 */ /* 0x000fe2000f8e0204 */
[----:B------:R-:W-:Y:S01]  /*ebf0*/  PLOP3.LUT P1, PT, PT, PT, UP0, 0x80, 0x0 ;  /* 0x000000000000781c */ /* 0x000fe20003f2f008 */
[----:B------:R-:W-:-:S04]  /*ec00*/  ULEA UR6, UP1, UR36, UR6, 0x2 ;  /* 0x0000000624067291 */ /* 0x000fc8000f82103f */
[----:B------:R-:W-:Y:S01]  /*ec10*/  IMAD.U32 R4, RZ, RZ, UR4 ;  /* 0x00000004ff047e24 */ /* 0x000fe2000f8e00ff */
[----:B------:R-:W-:Y:S01]  /*ec20*/  ULEA.HI.X UR7, UR36, UR7, UR37, 0x2, UP1 ;  /* 0x0000000724077291 */ /* 0x000fe200088f1425 */
[----:B------:R-:W-:Y:S01]  /*ec30*/  IMAD.U32 R5, RZ, RZ, UR5 ;  /* 0x00000005ff057e24 */ /* 0x000fe2000f8e00ff */
[----:B------:R-:W-:Y:S01]  /*ec40*/  MOV R7, RZ ;  /* 0x000000ff00077202 */ /* 0x000fe20000000f00 */
[----:B------:R-:W-:-:S03]  /*ec50*/  IMAD.U32 R2, RZ, RZ, UR6 ;  /* 0x00000006ff027e24 */ /* 0x000fc6000f8e00ff */
[----:B------:R-:W2:Y:S01]  /*ec60*/  @P2 LDG.E R4, desc[UR48][R4.64] ;  /* 0x0000003004042981 */ /* 0x000ea2000c1e1900 */
[----:B------:R-:W-:-:S05]  /*ec70*/  IMAD.U32 R3, RZ, RZ, UR7 ;  /* 0x00000007ff037e24 */ /* 0x000fca000f8e00ff */
[----:B------:R0:W5:Y:S01]  /*ec80*/  @P1 LDG.E R7, desc[UR48][R2.64] ;  /* 0x0000003002071981 */ /* 0x000162000c1e1900 */
[----:B------:R-:W-:Y:S01]  /*ec90*/  ULDC UR4, c[0x0][0xa88] ;  /* 0x0002a20000047ab9 */ /* 0x000fe20000000800 */
[----:B------:R-:W-:Y:S02]  /*eca0*/  ISETP.GT.AND P0, PT, R235, 0x7f, PT ;  /* 0x0000007feb00780c */ /* 0x000fe40003f04270 */
[----:B--2---:R-:W-:Y:S01]  /*ecb0*/  @P2 R2UR UR4, R4 ;  /* 0x00000000040422ca */ /* 0x004fe200000e0000 */
[----:B0-----:R-:W-:-:S14]  /*ecc0*/  @P2 BRA `(.L_x_2046) ;  /* 0x0000000000182947 */ /* 0x001fdc0003800000 */
[----:B------:R-:W-:Y:S05]  /*ecd0*/  @!P1 BRA `(.L_x_2046) ;  /* 0x0000000000149947 */ /* 0x000fea0003800000 */
[----:B------:R-:W2:Y:S04]  /*ece0*/  LDG.E R4, desc[UR48][R2.64] ;  /* 0x0000003002047981 */ /* 0x000ea8000c1e1900 */
[----:B------:R-:W3:Y:S01]  /*ecf0*/  LDG.E R0, desc[UR48][R2.64+0x4] ;  /* 0x0000043002007981 */ /* 0x000ee2000c1e1900 */
[----:B--2---:R-:W-:Y:S02]  /*ed00*/  R2UR UR5, R4 ;  /* 0x00000000040572ca */ /* 0x004fe400000e0000 */
[----:B---3--:R-:W-:-:S13]  /*ed10*/  R2UR UR4, R0 ;  /* 0x00000000000472ca */ /* 0x008fda00000e0000 */
[----:B------:R-:W-:-:S12]  /*ed20*/  UIADD3 UR4, -UR5, UR4, URZ ;  /* 0x0000000405047290 */ /* 0x000fd8000fffe13f */
.L_x_2046:
[----:B------:R-:W-:Y:S01]  /*ed30*/  USHF.R.S32.HI UR7, URZ, 0x1f, UR38 ;  /* 0x0000001f3f077899 */ /* 0x000fe20008011426 */
[----:B------:R-:W-:Y:S01]  /*ed40*/  BSSY B1, `(.L_x_2047) ;  /* 0x000001f000017945 */ /* 0x000fe20003800000 */
[----:B------:R-:W-:Y:S01]  /*ed50*/  USEL UR36, UR36, URZ, !UP0 ;  /* 0x0000003f24247287 */ /* 0x000fe2000c000000 */
[----:B------:R-:W-:Y:S01]  /*ed60*/  SHF.R.S32.HI R9, RZ, 0x1f, R16 ;  /* 0x0000001fff097819 */ /* 0x000fe20000011410 */
[----:B------:R-:W-:Y:S01]  /*ed70*/  USEL UR37, UR37, URZ, !UP0 ;  /* 0x0000003f25257287 */ /* 0x000fe2000c000000 */
[----:B-----5:R-:W-:Y:S01]  /*ed80*/  SHF.R.S32.HI R6, RZ, 0x1f, R7 ;  /* 0x0000001fff067819 */ /* 0x020fe20000011407 */
[----:B------:R-:W-:Y:S10]  /*ed90*/  @P0 BRA `(.L_x_2048) ;  /* 0x0000000000640947 */ /* 0x000ff40003800000 */
[----:B------:R-:W0:Y:S01]  /*eda0*/  S2R R2, SR_TID.X ;  /* 0x0000000000027919 */ /* 0x000e220000002100 */
[----:B------:R-:W-:-:S04]  /*edb0*/  IMAD.U32 R0, RZ, RZ, UR42 ;  /* 0x0000002aff007e24 */ /* 0x000fc8000f8e00ff */
[----:B0-----:R-:W-:-:S04]  /*edc0*/  IMAD R0, R0, 0x80, R2 ;  /* 0x0000008000007824 */ /* 0x001fc800078e0202 */
[----:B------:R-:W-:-:S05]  /*edd0*/  VIADD R0, R0, 0xffffff80 ;  /* 0xffffff8000007836 */ /* 0x000fca0000000000 */
[----:B------:R-:W-:-:S13]  /*ede0*/  ISETP.GE.AND P0, PT, R0, UR4, PT ;  /* 0x0000000400007c0c */ /* 0x000fda000bf06270 */
        /* <DEDUP_REMOVED lines=20> */
.L_x_2048:
[----:B------:R-:W-:Y:S05]  /*ef30*/  BSYNC B1 ;  /* 0x0000000000017941 */ /* 0x000fea0003800000 */
.L_x_2047:
[----:B------:R-:W-:Y:S01]  /*ef40*/  ULDC.64 UR8, c[0x0][0xaa0] ;  /* 0x0002a80000087ab9 */ /* 0x000fe20000000a00 */
[----:B------:R-:W-:Y:S01]  /*ef50*/  IMAD.MOV.U32 R2, RZ, RZ, R16 ;  /* 0x000000ffff027224 */ /* 0x000fe200078e0010 */
[----:B------:R-:W-:Y:S01]  /*ef60*/  UIMAD UR6, UR42, -0x80, UR4 ;  /* 0xffffff802a0678a4 */ /* 0x000fe2000f8e0204 */
[----:B0-----:R-:W-:Y:S01]  /*ef70*/  IMAD.MOV.U32 R3, RZ, RZ, R9 ;  /* 0x000000ffff037224 */ /* 0x001fe200078e0009 */
[----:B------:R-:W-:Y:S01]  /*ef80*/  BSSY B1, `(.L_x_2049) ;  /* 0x0000032000017945 */ /* 0x000fe20003800000 */
[----:B------:R-:W-:Y:S02]  /*ef90*/  IMAD R0, R6, UR8, RZ ;  /* 0x0000000806007c24 */ /* 0x000fe4000f8e02ff */
[----:B------:R-:W-:Y:S01]  /*efa0*/  IMAD.WIDE.U32 R2, R7, UR8, R2 ;  /* 0x0000000807027c25 */ /* 0x000fe2000f8e0002 */
[----:B------:R-:W-:-:S03]  /*efb0*/  ISETP.GE.AND P2, PT, R18, UR6, PT ;  /* 0x0000000612007c0c */ /* 0x000fc6000bf46270 */
[----:B------:R-:W-:Y:S01]  /*efc0*/  IMAD R7, R7, UR9, R0 ;  /* 0x0000000907077c24 */ /* 0x000fe2000f8e0200 */
[----:B------:R-:W-:Y:S01]  /*efd0*/  ULDC.64 UR8, c[0x0][0xae0] ;  /* 0x0002b80000087ab9 */ /* 0x000fe20000000a00 */
[----:B------:R-:W-:Y:S01]  /*efe0*/  VIADD R4, R18, 0x40 ;  /* 0x0000004012047836 */ /* 0x000fe20000000000 */
[----:B------:R-:W-:Y:S01]  /*eff0*/  UIMAD UR5, UR7, UR8, URZ ;  /* 0x00000008070572a4 */ /* 0x000fe2000f8e023f */
[----:B------:R-:W-:Y:S01]  /*f000*/  IMAD.IADD R3, R3, 0x1, R7 ;  /* 0x0000000103037824 */ /* 0x000fe200078e0207 */
[----:B------:R-:W-:Y:S01]  /*f010*/  SHF.R.S32.HI R7, RZ, 0x1f, R18 ;  /* 0x0000001fff077819 */ /* 0x000fe20000011412 */
[----:B------:R-:W-:Y:S01]  /*f020*/  IMAD.U32 R5, RZ, RZ, UR8 ;  /* 0x00000008ff057e24 */ /* 0x000fe2000f8e00ff */
[----:B------:R-:W-:Y:S01]  /*f030*/  UIMAD UR5, UR38, UR9, UR5 ;  /* 0x00000009260572a4 */ /* 0x000fe2000f8e0205 */
[----:B------:R-:W-:Y:S01]  /*f040*/  ISETP.GE.AND P0, PT, R4, UR6, PT ;  /* 0x0000000604007c0c */ /* 0x000fe2000bf06270 */
[----:B------:R-:W-:Y:S01]  /*f050*/  VIADD R0, R18, 0x20 ;  /* 0x0000002012007836 */ /* 0x000fe20000000000 */
[----:B------:R-:W-:Y:S01]  /*f060*/  ULDC.64 UR8, c[0x0][0xae8] ;  /* 0x0002ba0000087ab9 */ /* 0x000fe20000000a00 */
[----:B------:R-:W-:Y:S01]  /*f070*/  IMAD.WIDE.U32 R2, R5, UR38, R2 ;  /* 0x0000002605027c25 */ /* 0x000fe2000f8e0002 */
[----:B------:R-:W-:-:S02]  /*f080*/  UIMAD UR4, UR37, UR8, URZ ;  /* 0x00000008250472a4 */ /* 0x000fc4000f8e023f */
[----:B------:R-:W-:Y:S01]  /*f090*/  ISETP.GE.AND P1, PT, R0, UR6, PT ;  /* 0x0000000600007c0c */ /* 0x000fe2000bf26270 */
[----:B------:R-:W-:Y:S01]  /*f0a0*/  VIADD R3, R3, UR5 ;  /* 0x0000000503037c36 */ /* 0x000fe20008000000 */
[----:B------:R-:W-:Y:S01]  /*f0b0*/  UIMAD UR4, UR36, UR9, UR4 ;  /* 0x00000009240472a4 */ /* 0x000fe2000f8e0204 */
[----:B------:R-:W-:Y:S02]  /*f0c0*/  IMAD.U32 R5, RZ, RZ, UR8 ;  /* 0x00000008ff057e24 */ /* 0x000fe4000f8e00ff */
[----:B------:R-:W-:Y:S02]  /*f0d0*/  IMAD.U32 R9, RZ, RZ, UR42 ;  /* 0x0000002aff097e24 */ /* 0x000fe4000f8e00ff */
[----:B------:R-:W-:-:S04]  /*f0e0*/  IMAD.WIDE.U32 R4, R5, UR36, R2 ;  /* 0x0000002405047c25 */ /* 0x000fc8000f8e0002 */
[----:B------:R-:W-:Y:S02]  /*f0f0*/  IMAD.MOV.U32 R6, RZ, RZ, R18 ;  /* 0x000000ffff067224 */ /* 0x000fe400078e0012 */
[----:B------:R-:W-:Y:S02]  /*f100*/  VIADD R11, R5, UR4 ;  /* 0x00000004050b7c36 */ /* 0x000fe40008000000 */
[----:B------:R-:W-:-:S04]  /*f110*/  IMAD.WIDE R6, R9, 0x80, R6 ;  /* 0x0000008009067825 */ /* 0x000fc800078e0206 */
[----:B------:R-:W-:Y:S01]  /*f120*/  VIADD R10, R18, 0x60 ;  /* 0x00000060120a7836 */ /* 0x000fe20000000000 */
        /* <DEDUP_REMOVED lines=23> */
.L_x_2050:
[----:B------:R-:W-:Y:S05]  /*f2a0*/  BSYNC B1 ;  /* 0x0000000000017941 */ /* 0x000fea0003800000 */
.L_x_2049:
[----:B------:R-:W-:Y:S01]  /*f2b0*/  BSSY B1, `(.L_x_2051) ;  /* 0x000001b000017945 */ /* 0x000fe20003800000 */
[----:B------:R-:W-:-:S03]  /*f2c0*/  ISETP.GE.AND P2, PT, R10, UR6, PT ;  /* 0x000000060a007c0c */ /* 0x000fc6000bf46270 */
        /* <DEDUP_REMOVED lines=25> */
.L_x_2052:
[----:B------:R-:W-:Y:S05]  /*f460*/  BSYNC B1 ;  /* 0x0000000000017941 */ /* 0x000fea0003800000 */
.L_x_2051:
        /* <DEDUP_REMOVED lines=26> */
.L_x_2054:
[----:B------:R-:W-:Y:S05]  /*f610*/  BSYNC B1 ;  /* 0x0000000000017941 */ /* 0x000fea0003800000 */
.L_x_2053:
        /* <DEDUP_REMOVED lines=25> */
.L_x_2045:
[----:B------:R-:W-:Y:S05]  /*f7b0*/  BSYNC B0 ;  /* 0x0000000000007941 */ /* 0x000fea0003800000 */
.L_x_2036:
[----:B------:R-:W-:Y:S02]  /*f7c0*/  ULDC UR4, c[0x0][0xc14] ;  /* 0x0003050000047ab9 */ /* 0x000fe40000000800 */
[----:B------:R-:W-:-:S13]  /*f7d0*/  ISETP.GE.AND P0, PT, R83, UR4, PT ;  /* 0x0000000453007c0c */ /* 0x000fda000bf06270 */
[----:B------:R-:W-:Y:S05]  /*f7e0*/  @!P0 BRA `(.L_x_2055) ;  /* 0xffffff1400688947 */ /* 0x000fea000383ffff */
[----:B------:R-:W-:Y:S05]  /*f7f0*/  EXIT ;  /* 0x000000000000794d */ /* 0x000fea0003800000 */
.L_x_1997:
[----:B------:R-:W-:-:S08]  /*f800*/  NOP ;  /* 0x0000000000007918 */ /* 0x000fd00000000000 */
[----:B------:R-:W0:-:S00]  /*f810*/  USETMAXREG.DEALLOC.CTAPOOL 0x18 ;  /* 0x00000018000079c8 */ /* 0x000e0000080e0500 */
[----:B0-----:R-:W-:Y:S01]  /*f820*/  LOP3.LUT R0, R0, 0x3, RZ, 0xc0, !PT ;  /* 0x0000000300007812 */ /* 0x001fe200078ec0ff */
[----:B------:R-:W-:-:S05]  /*f830*/  IMAD.MOV.U32 R6, RZ, RZ, RZ ;  /* 0x000000ffff067224 */ /* 0x000fca00078e00ff */
[----:B------:R-:W0:Y:S02]  /*f840*/  SHFL.IDX PT, R0, R0, RZ, 0x1f ;  /* 0x00001fff00007589 */ /* 0x000e2400000e0000 */
[----:B0-----:R-:W-:-:S04]  /*f850*/  ISETP.NE.AND P0, PT, R0, RZ, PT ;  /* 0x000000ff0000720c */ /* 0x001fc80003f05270 */
        /* <DEDUP_REMOVED lines=14> */
.L_x_2056:
[----:B0-----:R-:W0:Y:S01]  /*f940*/  S2R R0, SR_TID.X ;  /* 0x0000000000007919 */ /* 0x001e220000002100 */
        /* <DEDUP_REMOVED lines=40> */
.L_x_2062:
        /* <DEDUP_REMOVED lines=14> */
.L_x_2061:
[----:B------:R-:W-:Y:S05]  /*fcb0*/  BSYNC B0 ;  /* 0x0000000000007941 */ /* 0x000fea0003800000 */
.L_x_2060:
        /* <DEDUP_REMOVED lines=22> */
.L_x_2058:
        /* <DEDUP_REMOVED lines=25> */
.L_x_2063:
        /* <DEDUP_REMOVED lines=58> */
.L_x_2059:
[----:B------:R0:W-:Y:S01]  /*10350*/  STL [R1+0x20], R0 ;  /* 0x0000200001007387 */ /* 0x0001e20000100800 */
[----:B------:R-:W-:-:S03]  /*10360*/  UMOV UR38, URZ ;  /* 0x0000003f00267c82 */ /* 0x000fc60008000000 */
[----:B------:R0:W-:Y:S02]  /*10370*/  STL [R1+0x24], RZ ;  /* 0x000024ff01007387 */ /* 0x0001e40000100800 */
.L_x_2064:
        /* <DEDUP_REMOVED lines=11> */
.L_x_2057:
[----:B0-2---:R-:W-:Y:S01]  /*10430*/  IMAD.MOV.U32 R0, RZ, RZ, 0x1 ;  /* 0x00000001ff007424 */ /* 0x005fe200078e00ff */
[----:B------:R-:W-:Y:S01]  /*10440*/  ULDC UR4, c[0x0][0xc14] ;  /* 0x0003050000047ab9 */ /* 0x000fe20000000800 */
[----:B------:R0:W-:Y:S01]  /*10450*/  STL [R1+0x3c], RZ ;  /* 0x00003cff01007387 */ /* 0x0001e20000100800 */
[----:B------:R-:W-:-:S03]  /*10460*/  UISETP.GE.AND UP0, UPT, UR50, UR4, UPT ;  /* 0x000000043200728c */ /* 0x000fc6000bf06270 */
[----:B------:R0:W-:Y:S03]  /*10470*/  STL [R1+0x14], R0 ;  /* 0x0000140001007387 */ /* 0x0001e60000100800 */
[----:B------:R-:W-:Y:S01]  /*10480*/  PLOP3.LUT P0, PT, PT, PT, UP0, 0x80, 0x0 ;  /* 0x000000000000781c */ /* 0x000fe20003f0f008 */
[----:B------:R0:W-:-:S12]  /*10490*/  STL [R1+0xc], RZ ;  /* 0x00000cff01007387 */ /* 0x0001d80000100800 */
[----:B0-----:R-:W-:Y:S05]  /*104a0*/  @P0 BRA `(.L_x_2065) ;  /* 0x0000004800000947 */ /* 0x001fea0003800000 */
        /* <DEDUP_REMOVED lines=12> */
[----:B------:R-:W-:Y:S02]  /*10570*/  LOP3.LUT R5, R4, 0x70, RZ, 0xc0, !PT ;  /* 0x0000007004057812 */ /* 0x000fe400078ec0ff */
[----:B------:R-:W-:Y:S02]  /*10580*/  LEA R4, R3, R2, 0x4 ;  /* 0x0000000203047211 */ /* 0x000fe400078e20ff */
[----:B------:R-:W-:-:S02]  /*10590*/  LOP3.LUT R2, R2, 0x10, R8, 0xf8, !PT ;  /* 0x0000001002027812 */ /* 0x000fc400078ef808 */
        /* <DEDUP_REMOVED lines=22> */
.L_x_2127:
[----:B------:R-:W-:Y:S01]  /*10700*/  ULDC.64 UR4, c[0x0][0xc60] ;  /* 0x0003180000047ab9 */ /* 0x000fe20000000a00 */
[----:B------:R-:W-:Y:S01]  /*10710*/  ULDC.64 UR10, c[0x0][0xa00] ;  /* 0x00028000000a7ab9 */ /* 0x000fe20000000a00 */
[----:B------:R-:W-:Y:S01]  /*10720*/  UIMAD.WIDE UR4, UR50, 0x4, UR4 ;  /* 0x00000004320478a5 */ /* 0x000fe2000f8e0204 */
[----:B------:R-:W-:Y:S01]  /*10730*/  ULDC.64 UR6, c[0x0][0xa18] ;  /* 0x0002860000067ab9 */ /* 0x000fe20000000a00 */
[----:B------:R-:W-:-:S04]  /*10740*/  ULDC.64 UR12, c[0x0][0xa08] ;  /* 0x00028200000c7ab9 */ /* 0x000fc80000000a00 */
[----:B-1----:R-:W-:Y:S02]  /*10750*/  IMAD.U32 R2, RZ, RZ, UR4 ;  /* 0x00000004ff027e24 */ /* 0x002fe4000f8e00ff */
[----:B------:R-:W-:Y:S01]  /*10760*/  IMAD.U32 R3, RZ, RZ, UR5 ;  /* 0x00000005ff037e24 */ /* 0x000fe2000f8e00ff */
[----:B------:R-:W-:-:S04]  /*10770*/  ULDC.64 UR4, c[0x0][0xa28] ;  /* 0x00028a0000047ab9 */ /* 0x000fc80000000a00 */
[----:B------:R-:W2:Y:S01]  /*10780*/  LDG.E R2, desc[UR48][R2.64] ;  /* 0x0000003002027981 */ /* 0x000ea2000c1e1900 */
[----:B------:R-:W-:Y:S01]  /*10790*/  UISETP.NE.U32.AND UP0, UPT, UR4, URZ, UPT ;  /* 0x0000003f0400728c */ /* 0x000fe2000bf05070 */
[----:B------:R-:W-:-:S03]  /*107a0*/  IMAD.MOV.U32 R0, RZ, RZ, RZ ;  /* 0x000000ffff007224 */ /* 0x000fc600078e00ff */
[----:B------:R-:W-:-:S06]  /*107b0*/  UISETP.NE.AND.EX UP0, UPT, UR5, URZ, UPT, UP0 ;  /* 0x0000003f0500728c */ /* 0x000fcc000bf05300 */
[----:B------:R-:W-:Y:S02]  /*107c0*/  PLOP3.LUT P0, PT, PT, PT, UP0, 0x80, 0x0 ;  /* 0x000000000000781c */ /* 0x000fe40003f0f008 */
[----:B------:R-:W-:-:S04]  /*107d0*/  ISETP.NE.U32.AND P1, PT, RZ, UR12, PT ;  /* 0x0000000cff007c0c */ /* 0x000fc8000bf25070 */
[----:B------:R-:W-:Y:S01]  /*107e0*/  ISETP.NE.AND.EX P1, PT, RZ, UR13, PT, P1 ;  /* 0x0000000dff007c0c */ /* 0x000fe2000bf25310 */
[----:B------:R-:W-:Y:S02]  /*107f0*/  IMAD.MOV.U32 R18, RZ, RZ, RZ ;  /* 0x000000ffff127224 */ /* 0x000fe400078e00ff */
[----:B------:R-:W-:Y:S01]  /*10800*/  IMAD.MOV.U32 R7, RZ, RZ, RZ ;  /* 0x000000ffff077224 */ /* 0x000fe200078e00ff */
[----:B--2---:R-:W-:-:S13]  /*10810*/  R2UR UR45, R2 ;  /* 0x00000000022d72ca */ /* 0x004fda00000e0000 */
[----:B------:R-:W-:Y:S02]  /*10820*/  USHF.R.S32.HI UR44, URZ, 0x1f, UR45 ;  /* 0x0000001f3f2c7899 */ /* 0x000fe4000801142d */
[----:B------:R-:W-:-:S04]  /*10830*/  @UP0 ULEA UR4, UP1, UR45, UR4, 0x2 ;  /* 0x000000042d040291 */ /* 0x000fc8000f82103f */
[----:B------:R-:W-:Y:S02]  /*10840*/  @UP0 ULEA.HI.X UR5, UR45, UR5, UR44, 0x2, UP1 ;  /* 0x000000052d050291 */ /* 0x000fe400088f142c */
[----:B------:R-:W-:Y:S01]  /*10850*/  USHF.L.U32 UR43, UR45, 0x2, URZ ;  /* 0x000000022d2b7899 */ /* 0x000fe2000800063f */
[----:B------:R-:W-:Y:S01]  /*10860*/  IMAD.U32 R2, RZ, RZ, UR4 ;  /* 0x00000004ff027e24 */ /* 0x000fe2000f8e00ff */
[----:B------:R-:W-:Y:S02]  /*10870*/  USHF.L.U64.HI UR44, UR45, 0x2, UR44 ;  /* 0x000000022d2c7899 */ /* 0x000fe4000801022c */
[----:B------:R-:W-:Y:S01]  /*10880*/  IMAD.U32 R3, RZ, RZ, UR5 ;  /* 0x00000005ff037e24 */ /* 0x000fe2000f8e00ff */
[----:B------:R-:W-:-:S04]  /*10890*/  UIADD3 UR5, UP0, UR43, UR10, URZ ;  /* 0x0000000a2b057290 */ /* 0x000fc8000ff1e03f */
[----:B------:R-:W-:Y:S01]  /*108a0*/  UIADD3.X UR8, UR44, UR11, URZ, UP0, !UPT ;  /* 0x0000000b2c087290 */ /* 0x000fe200087fe43f */
[----:B0-----:R0:W5:Y:S01]  /*108b0*/  @P0 LDG.E R0, desc[UR48][R2.64] ;  /* 0x0000003002000981 */ /* 0x001162000c1e1900 */
[----:B------:R-:W-:Y:S01]  /*108c0*/  UISETP.NE.U32.AND UP0, UPT, UR6, URZ, UPT ;  /* 0x0000003f0600728c */ /* 0x000fe2000bf05070 */
[----:B------:R-:W-:Y:S01]  /*108d0*/  ISETP.NE.U32.AND P0, PT, RZ, UR10, PT ;  /* 0x0000000aff007c0c */ /* 0x000fe2000bf05070 */
[----:B------:R-:W-:Y:S02]  /*108e0*/  UIADD3 UR9, UP1, UR43, UR12, URZ ;  /* 0x0000000c2b097290 */ /* 0x000fe4000ff3e03f */
[----:B------:R-:W-:Y:S01]  /*108f0*/  UISETP.NE.AND.EX UP0, UPT, UR7, URZ, UPT, UP0 ;  /* 0x0000003f0700728c */ /* 0x000fe2000bf05300 */
[----:B------:R-:W-:Y:S01]  /*10900*/  ISETP.NE.AND.EX P0, PT, RZ, UR11, PT, P0 ;  /* 0x0000000bff007c0c */ /* 0x000fe2000bf05300 */
[----:B------:R-:W-:Y:S02]  /*10910*/  UIADD3.X UR4, UR44, UR13, URZ, UP1, !UPT ;  /* 0x0000000d2c047290 */ /* 0x000fe40008ffe43f */
[----:B------:R-:W-:-:S02]  /*10920*/  IMAD.U32 R4, RZ, RZ, UR9 ;  /* 0x00000009ff047e24 */ /* 0x000fc4000f8e00ff */
[----:B0-----:R-:W-:Y:S02]  /*10930*/  IMAD.U32 R2, RZ, RZ, UR5 ;  /* 0x00000005ff027e24 */ /* 0x001fe4000f8e00ff */
[----:B------:R-:W-:Y:S01]  /*10940*/  IMAD.U32 R5, RZ, RZ, UR4 ;  /* 0x00000004ff057e24 */ /* 0x000fe2000f8e00ff */
[----:B------:R-:W-:Y:S01]  /*10950*/  PLOP3.LUT P2, PT, PT, PT, UP0, 0x80, 0x0 ;  /* 0x000000000000781c */ /* 0x000fe20003f4f008 */
[----:B------:R-:W-:Y:S01]  /*10960*/  IMAD.U32 R3, RZ, RZ, UR8 ;  /* 0x00000008ff037e24 */ /* 0x000fe2000f8e00ff */
[----:B------:R-:W-:Y:S02]  /*10970*/  @UP0 UIADD3 UR4, UP1, UR43, UR6, URZ ;  /* 0x000000062b040290 */ /* 0x000fe4000ff3e03f */
[----:B------:R0:W5:Y:S02]  /*10980*/  @P1 LDG.E R7, desc[UR48][R4.64] ;  /* 0x0000003004071981 */ /* 0x000164000c1e1900 */
[----:B------:R-:W-:Y:S01]  /*10990*/  @UP0 UIADD3.X UR5, UR44, UR7, URZ, UP1, !UPT ;  /* 0x000000072c050290 */ /* 0x000fe20008ffe43f */
[----:B------:R-:W-:Y:S01]  /*109a0*/  ULDC UR6, c[0x0][0x288] ;  /* 0x0000a20000067ab9 */ /* 0x000fe20000000800 */
[----:B------:R-:W-:Y:S01]  /*109b0*/  IMAD.U32 R8, RZ, RZ, UR4 ;  /* 0x00000004ff087e24 */ /* 0x000fe2000f8e00ff */
[----:B------:R0:W5:Y:S01]  /*109c0*/  @P0 LDG.E R18, desc[UR48][R2.64] ;  /* 0x0000003002120981 */ /* 0x000162000c1e1900 */
[----:B------:R-:W-:-:S02]  /*109d0*/  IMAD.U32 R6, RZ, RZ, UR6 ;  /* 0x00000006ff067e24 */ /* 0x000fc4000f8e00ff */
[----:B------:R-:W-:-:S05]  /*109e0*/  IMAD.U32 R9, RZ, RZ, UR5 ;  /* 0x00000005ff097e24 */ /* 0x000fca000f8e00ff */
[----:B------:R0:W5:Y:S01]  /*109f0*/  @P2 LDG.E R6, desc[UR48][R8.64] ;  /* 0x0000003008062981 */ /* 0x000162000c1e1900 */
[----:B------:R-:W-:Y:S05]  /*10a00*/  @P2 BRA `(.L_x_2066) ;  /* 0x0000000000102947 */ /* 0x000fea0003800000 */
[----:B------:R-:W-:Y:S05]  /*10a10*/  @!P0 BRA `(.L_x_2066) ;  /* 0x00000000000c8947 */ /* 0x000fea0003800000 */
[----:B-----5:R-:W2:Y:S04]  /*10a20*/  LDG.E R6, desc[UR48][R2.64] ;  /* 0x0000003002067981 */ /* 0x020ea8000c1e1900 */
[----:B0-----:R-:W2:Y:S02]  /*10a30*/  LDG.E R2, desc[UR48][R2.64+0x4] ;  /* 0x0000043002027981 */ /* 0x001ea4000c1e1900 */
[----:B--2---:R-:W-:-:S07]  /*10a40*/  IMAD.IADD R6, R2, 0x1, -R6 ;  /* 0x0000000102067824 */ /* 0x004fce00078e0a06 */
.L_x_2066:
[----:B0----5:R-:W-:Y:S01]  /*10a50*/  IMAD.IADD R3, R7, 0x1, R0 ;  /* 0x0000000107037824 */ /* 0x021fe200078e0200 */
[----:B------:R-:W-:Y:S01]  /*10a60*/  ULDC.64 UR4, c[0x0][0x3f8] ;  /* 0x0000fe0000047ab9 */ /* 0x000fe20000000a00 */
[----:B------:R-:W-:Y:S01]  /*10a70*/  ULDC.64 UR6, c[0x0][0xa20] ;  /* 0x0002880000067ab9 */ /* 0x000fe20000000a00 */
[----:B------:R-:W-:Y:S01]  /*10a80*/  UISETP.NE.U32.AND UP0, UPT, UR4, URZ, UPT ;  /* 0x0000003f0400728c */ /* 0x000fe2000bf05070 */
[----:B------:R-:W-:Y:S01]  /*10a90*/  ISETP.NE.U32.AND P0, PT, RZ, UR6, PT ;  /* 0x00000006ff007c0c */ /* 0x000fe2000bf05070 */
[----:B------:R0:W-:Y:S01]  /*10aa0*/  STL [R1+0x28], R3 ;  /* 0x0000280301007387 */ /* 0x0001e20000100800 */
[----:B------:R-:W-:Y:S01]  /*10ab0*/  ULDC UR4, c[0x0][0x404] ;  /* 0x0001010000047ab9 */ /* 0x000fe20000000800 */
[----:B------:R-:W-:Y:S01]  /*10ac0*/  UISETP.NE.AND.EX UP0, UPT, UR5, URZ, UPT, UP0 ;  /* 0x0000003f0500728c */ /* 0x000fe2000bf05300 */
[----:B------:R-:W-:Y:S02]  /*10ad0*/  ISETP.NE.AND.EX P0, PT, RZ, UR7, PT, P0 ;  /* 0x00000007ff007c0c */ /* 0x000fe4000bf05300 */
[----:B------:R-:W-:Y:S01]  /*10ae0*/  ULDC UR5, c[0x0][0x2e0] ;  /* 0x0000b80000057ab9 */ /* 0x000fe20000000800 */
[----:B------:R-:W-:-:S04]  /*10af0*/  USEL UR4, UR4, 0x1, UP0 ;  /* 0x0000000104047887 */ /* 0x000fc80008000000 */
[----:B------:R-:W-:-:S06]  /*10b00*/  UIMAD UR4, UR4, UR5, URZ ;  /* 0x00000005040472a4 */ /* 0x000fcc000f8e023f */
[----:B------:R-:W-:Y:S01]  /*10b10*/  IMAD.U32 R2, RZ, RZ, UR4 ;  /* 0x00000004ff027e24 */ /* 0x000fe2000f8e00ff */
[----:B0-----:R-:W-:Y:S06]  /*10b20*/  @!P0 BRA `(.L_x_2067) ;  /* 0x0000000000188947 */ /* 0x001fec0003800000 */
[----:B------:R-:W-:-:S04]  /*10b30*/  UIADD3 UR4, UP0, UR43, UR6, URZ ;  /* 0x000000062b047290 */ /* 0x000fc8000ff1e03f */
[----:B------:R-:W-:Y:S02]  /*10b40*/  UIADD3.X UR5, UR44, UR7, URZ, UP0, !UPT ;  /* 0x000000072c057290 */ /* 0x000fe400087fe43f */
[----:B------:R-:W-:-:S04]  /*10b50*/  IMAD.U32 R2, RZ, RZ, UR4 ;  /* 0x00000004ff027e24 */ /* 0x000fc8000f8e00ff */
[----:B------:R-:W-:-:S05]  /*10b60*/  IMAD.U32 R3, RZ, RZ, UR5 ;  /* 0x00000005ff037e24 */ /* 0x000fca000f8e00ff */
[----:B------:R0:W5:Y:S01]  /*10b70*/  LDG.E R2, desc[UR48][R2.64] ;  /* 0x0000003002027981 */ /* 0x000162000c1e1900 */
[----:B------:R-:W-:Y:S05]  /*10b80*/  BRA `(.L_x_2068) ;  /* 0x0000000000107947 */ /* 0x000fea0003800000 */
.L_x_2067:
[----:B------:R-:W-:Y:S05]  /*10b90*/  @!P1 BRA `(.L_x_2068) ;  /* 0x00000000000c9947 */ /* 0x000fea0003800000 */
[----:B------:R-:W2:Y:S04]  /*10ba0*/  LDG.E R2, desc[UR48][R4.64] ;  /* 0x0000003004027981 */ /* 0x000ea8000c1e1900 */
[----:B------:R-:W2:Y:S02]  /*10bb0*/  LDG.E R3, desc[UR48][R4.64+0x4] ;  /* 0x0000043004037981 */ /* 0x000ea4000c1e1900 */
[----:B--2---:R-:W-:-:S07]  /*10bc0*/  IMAD.IADD R2, R3, 0x1, -R2 ;  /* 0x0000000103027824 */ /* 0x004fce00078e0a02 */
.L_x_2068:
[----:B------:R-:W2:Y:S01]  /*10bd0*/  LDL R4, [R1+0x24] ;  /* 0x0000240001047983 */ /* 0x000ea20000100800 */
[----:B0----5:R-:W-:Y:S01]  /*10be0*/  IMAD.IADD R3, R2, 0x1, -R0 ;  /* 0x0000000102037824 */ /* 0x021fe200078e0a00 */
[----:B------:R-:W-:Y:S01]  /*10bf0*/  BSSY B6, `(.L_x_2069) ;  /* 0x0000344000067945 */ /* 0x000fe20003800000 */
[----:B--2---:R-:W-:-:S04]  /*10c00*/  LEA R0, R4, 0xff, 0x7 ;  /* 0x000000ff04007811 */ /* 0x004fc800078e38ff */
[C---:B------:R-:W-:Y:S01]  /*10c10*/  IADD3 R6, R3.reuse, R0, -R6 ;  /* 0x0000000003067210 */ /* 0x040fe20007ffe806 */
[----:B------:R-:W-:-:S05]  /*10c20*/  VIADD R3, R3, 0x7f ;  /* 0x0000007f03037836 */ /* 0x000fca0000000000 */
[----:B------:R-:W-:-:S04]  /*10c30*/  SHF.R.S32.HI R0, RZ, 0x1f, R3 ;  /* 0x0000001fff007819 */ /* 0x000fc80000011403 */
[----:B------:R-:W-:Y:S02]  /*10c40*/  LEA.HI R0, R0, R3, RZ, 0x7 ;  /* 0x0000000300007211 */ /* 0x000fe400078f38ff */
[----:B------:R-:W-:Y:S02]  /*10c50*/  SHF.R.S32.HI R3, RZ, 0x1f, R6 ;  /* 0x0000001fff037819 */ /* 0x000fe40000011406 */
[----:B------:R-:W-:Y:S02]  /*10c60*/  SHF.R.S32.HI R0, RZ, 0x7, R0 ;  /* 0x00000007ff007819 */ /* 0x000fe40000011400 */
[----:B------:R-:W-:-:S04]  /*10c70*/  LEA.HI R3, R3, R6, RZ, 0x7 ;  /* 0x0000000603037211 */ /* 0x000fc800078f38ff */
[----:B------:R-:W-:-:S04]  /*10c80*/  SHF.R.S32.HI R3, RZ, 0x7, R3 ;  /* 0x00000007ff037819 */ /* 0x000fc80000011403 */
[----:B------:R-:W-:-:S04]  /*10c90*/  VIMNMX R16, R0, R3, PT ;  /* 0x0000000300107248 */ /* 0x000fc80003fe0100 */
[----:B------:R-:W-:-:S13]  /*10ca0*/  ISETP.GT.AND P0, PT, R16, RZ, PT ;  /* 0x000000ff1000720c */ /* 0x000fda0003f04270 */
[----:B------:R-:W-:Y:S05]  /*10cb0*/  @P0 BRA `(.L_x_2070) ;  /* 0x0000000000480947 */ /* 0x000fea0003800000 */
        /* <DEDUP_REMOVED lines=18> */
.L_x_2070:
        /* <DEDUP_REMOVED lines=23> */
.L_x_2072:
        /* <DEDUP_REMOVED lines=20> */
.L_x_2073:
[----:B------:R-:W-:-:S05]  /*11090*/  MOV R19, UR41 ;  /* 0x0000002900137c02 */ /* 0x000fca0008000f00 */
        /* <DEDUP_REMOVED lines=19> */
.L_x_2074:
        /* <DEDUP_REMOVED lines=18> */
.L_x_2075:
        /* <DEDUP_REMOVED lines=52> */
.L_x_2146:
[----:B--2---:R-:W-:Y:S02]  /*11630*/  ISETP.NE.AND P0, PT, R14, RZ, PT ;  /* 0x000000ff0e00720c */ /* 0x004fe40003f05270 */
[----:B------:R-:W-:-:S11]  /*11640*/  PLOP3.LUT P6, PT, PT, PT, PT, 0x8, 0x0 ;  /* 0x000000000000781c */ /* 0x000fd60003fce170 */
[----:B------:R-:W-:Y:S05]  /*11650*/  @P0 BRA `(.L_x_2077) ;  /* 0x0000000400d80947 */ /* 0x000fea0003800000 */
[----:B0-----:R-:W-:Y:S01]  /*11660*/  UMOV UR4, 0xffffffff ;  /* 0xffffffff00047882 */ /* 0x001fe20000000000 */
[----:B-1----:R-:W-:Y:S02]  /*11670*/  VIADD R4, R16, 0xffffffff ;  /* 0xffffffff10047836 */ /* 0x002fe40000000000 */
[----:B------:R-:W-:Y:S05]  /*11680*/  BRA.DIV UR4, `(.L_x_2078) ;  /* 0x0000003e045c7947 */ /* 0x000fea000b800000 */
[----:B------:R-:W-:-:S13]  /*11690*/  ELECT P6, URZ, PT ;  /* 0x00000000003f782f */ /* 0x000fda00038c0000 */
.L_x_2149:
        /* <DEDUP_REMOVED lines=22> */
.L_x_2080:
[----:B0-----:R-:W2:Y:S04]  /*11800*/  LDL R3, [R1+0xc] ;  /* 0x00000c0001037983 */ /* 0x001ea80000100800 */
[----:B------:R-:W3:Y:S01]  /*11810*/  LDL R2, [R1+0x14] ;  /* 0x0000140001027983 */ /* 0x000ee20000100800 */
[----:B------:R-:W-:Y:S02]  /*11820*/  ISETP.NE.AND P0, PT, R17, RZ, PT ;  /* 0x000000ff1100720c */ /* 0x000fe40003f05270 */
[----:B--2---:R-:W-:Y:S02]  /*11830*/  LEA R3, R3, UR41, 0x3 ;  /* 0x0000002903037c11 */ /* 0x004fe4000f8e18ff */
[----:B---3--:R-:W-:-:S04]  /*11840*/  SHF.L.U32 R6, R2, 0x1f, RZ ;  /* 0x0000001f02067819 */ /* 0x008fc800000006ff */
[----:B------:R-:W0:Y:S02]  /*11850*/  SYNCS.PHASECHK.TRANS64.TRYWAIT P2, [R3+URZ+0x38880], R6 ;  /* 0x03888006030075a7 */ /* 0x000e24000804017f */
[----:B0-----:R-:W-:Y:S05]  /*11860*/  @!P2 BRA `(.L_x_2081) ;  /* 0x0000003c0004a947 */ /* 0x001fea0003800000 */
.L_x_2150:
        /* <DEDUP_REMOVED lines=8> */
.L_x_2082:
        /* <DEDUP_REMOVED lines=25> */
.L_x_2151:
        /* <DEDUP_REMOVED lines=8> */
.L_x_2084:
        /* <DEDUP_REMOVED lines=20> */
.L_x_2079:
        /* <DEDUP_REMOVED lines=24> */
.L_x_2077:
        /* <DEDUP_REMOVED lines=10> */
.L_x_2152:
[----:B0-----:R-:W-:Y:S05]  /*11e60*/  BSYNC B0 ;  /* 0x0000000000007941 */ /* 0x001fea0003800000 */
.L_x_2085:
[----:B------:R-:W-:-:S13]  /*11e70*/  ISETP.GE.AND P0, PT, R16, 0x2, PT ;  /* 0x000000021000780c */ /* 0x000fda0003f06270 */
[----:B------:R-:W-:Y:S05]  /*11e80*/  @!P0 BRA `(.L_x_2087) ;  /* 0x0000001400348947 */ /* 0x000fea0003800000 */
[----:B------:R0:W5:Y:S01]  /*11e90*/  LDL.LU R6, [R1+0x14] ;  /* 0x0000140001067983 */ /* 0x0001620000300800 */
[----:B------:R-:W-:-:S03]  /*11ea0*/  VIADD R20, R16, 0xfffffffe ;  /* 0xfffffffe10147836 */ /* 0x000fc60000000000 */
[----:B------:R0:W5:Y:S04]  /*11eb0*/  LDL.LU R7, [R1+0xc] ;  /* 0x00000c0001077983 */ /* 0x0001680000300800 */
.L_x_2109:
        /* <DEDUP_REMOVED lines=34> */
.L_x_2090:
        /* <DEDUP_REMOVED lines=8> */
.L_x_2153:
[----:B------:R-:W-:Y:S05]  /*12160*/  BSYNC B1 ;  /* 0x0000000000017941 */ /* 0x000fea0003800000 */
.L_x_2091:
        /* <DEDUP_REMOVED lines=9> */
.L_x_2094:
[----:B------:R-:W-:Y:S05]  /*12200*/  BSYNC B1 ;  /* 0x0000000000017941 */ /* 0x000fea0003800000 */
.L_x_2093:
        /* <DEDUP_REMOVED lines=15> */
.L_x_2095:
        /* <DEDUP_REMOVED lines=17> */
.L_x_2096:
        /* <DEDUP_REMOVED lines=12> */
.L_x_2154:
[----:B------:R-:W-:Y:S05]  /*124d0*/  BSYNC B1 ;  /* 0x0000000000017941 */ /* 0x000fea0003800000 */
.L_x_2097:
[----:B------:R-:W-:Y:S01]  /*124e0*/  BSSY B1, `(.L_x_2099) ;  /* 0x000000b000017945 */ /* 0x000fe20003800000 */
[----:B------:R-:W-:Y:S01]  /*124f0*/  MOV R10, 0x0 ;  /* 0x00000000000a7802 */ /* 0x000fe20000000f00 */
[----:B------:R-:W-:Y:S02]  /*12500*/  IMAD.MOV.U32 R11, RZ, RZ, 0x14f00000 ;  /* 0x14f00000ff0b7424 */ /* 0x000fe400078e00ff */
        /* <DEDUP_REMOVED lines=8> */
.L_x_2100:
[----:B------:R-:W-:Y:S05]  /*12590*/  BSYNC B1 ;  /* 0x0000000000017941 */ /* 0x000fea0003800000 */
.L_x_2099:
        /* <DEDUP_REMOVED lines=10> */
.L_x_2101:
        /* <DEDUP_REMOVED lines=16> */
.L_x_2102:
        /* <DEDUP_REMOVED lines=9> */
.L_x_2089:
[----:B------:R-:W-:Y:S05]  /*127d0*/  BSYNC B0 ;  /* 0x0000000000007941 */ /* 0x000fea0003800000 */
.L_x_2088:
[----:B------:R-:W-:-:S06]  /*127e0*/  UISETP.NE.AND UP0, UPT, UR42, 0x3, UPT ;  /* 0x000000032a00788c */ /* 0x000fcc000bf05270 */
[----:B------:R-:W-:-:S13]  /*127f0*/  PLOP3.LUT P0, PT, PT, PT, UP0, 0x80, 0x0 ;  /* 0x000000000000781c */ /* 0x000fda0003f0f008 */
[----:B------:R-:W-:Y:S05]  /*12800*/  @!P0 BRA `(.L_x_2103) ;  /* 0x0000000000048947 */ /* 0x000fea0003800000 */
[----:B------:R-:W-:Y:S01]  /*12810*/  BPT.TRAP 0x1 ;  /* 0x000000040000795c */ /* 0x000fe20000300000 */
.L_x_2103:
        /* <DEDUP_REMOVED lines=9> */
.L_x_2155:
[----:B------:R-:W-:Y:S05]  /*128b0*/  BSYNC B0 ;  /* 0x0000000000007941 */ /* 0x000fea0003800000 */
.L_x_2104:
[----:B------:R-:W-:Y:S05]  /*128c0*/  @!P0 BRA `(.L_x_2106) ;  /* 0x0000000000048947 */ /* 0x000fea0003800000 */
[----:B------:R-:W-:Y:S01]  /*128d0*/  BPT.TRAP 0x1 ;  /* 0x000000040000795c */ /* 0x000fe20000300000 */
.L_x_2106:
[----:B---3--:R-:W3:Y:S01]  /*128e0*/  LDL R2, [R1+0x4] ;  /* 0x0000040001027983 */ /* 0x008ee20000100800 */
[----:B------:R-:W-:-:S04]  /*128f0*/  SHF.L.U32 R3, R6, 0x1f, RZ ;  /* 0x0000001f06037819 */ /* 0x000fc800000006ff */
[----:B---3--:R3:W4:Y:S02]  /*12900*/  SYNCS.PHASECHK.TRANS64.TRYWAIT P2, [R2+URZ+0x38860], R3 ;  /* 0x03886003020075a7 */ /* 0x008724000804017f */
[----:B---3--:R-:W-:Y:S01]  /*12910*/  IMAD.SHL.U32 R2, R7, 0x8000, RZ ;  /* 0x0000800007027824 */ /* 0x008fe200078e00ff */
[----:B----4-:R-:W-:Y:S06]  /*12920*/  @!P2 BRA `(.L_x_2107) ;  /* 0x0000002c0050a947 */ /* 0x010fec0003800000 */
.L_x_2156:
        /* <DEDUP_REMOVED lines=152> */
.L_x_2108:
        /* <DEDUP_REMOVED lines=11> */
.L_x_2087:
        /* <DEDUP_REMOVED lines=15> */
.L_x_2111:
[----:B------:R-:W-:Y:S05]  /*13450*/  BSYNC B0 ;  /* 0x0000000000007941 */ /* 0x000fea0003800000 */
.L_x_2110:
[----:B------:R-:W-:-:S06]  /*13460*/  UISETP.NE.AND UP0, UPT, UR42, 0x3, UPT ;  /* 0x000000032a00788c */ /* 0x000fcc000bf05270 */
[----:B------:R-:W-:-:S13]  /*13470*/  PLOP3.LUT P0, PT, PT, PT, UP0, 0x80, 0x0 ;  /* 0x000000000000781c */ /* 0x000fda0003f0f008 */
[----:B------:R-:W-:Y:S05]  /*13480*/  @!P0 BRA `(.L_x_2112) ;  /* 0x0000000000048947 */ /* 0x000fea0003800000 */
[----:B------:R-:W-:Y:S01]  /*13490*/  BPT.TRAP 0x1 ;  /* 0x000000040000795c */ /* 0x000fe20000300000 */
.L_x_2112:
        /* <DEDUP_REMOVED lines=10> */
.L_x_2157:
[----:B------:R-:W-:Y:S05]  /*13540*/  BSYNC B0 ;  /* 0x0000000000007941 */ /* 0x000fea0003800000 */
.L_x_2113:
[----:B------:R-:W-:Y:S05]  /*13550*/  @!P2 BRA `(.L_x_2115) ;  /* 0x000000000004a947 */ /* 0x000fea0003800000 */
[----:B------:R-:W-:Y:S01]  /*13560*/  BPT.TRAP 0x1 ;  /* 0x000000040000795c */ /* 0x000fe20000300000 */
.L_x_2115:
[----:B--2---:R-:W2:Y:S02]  /*13570*/  LDL R0, [R1+0x14] ;  /* 0x0000140001007983 */ /* 0x004ea40000100800 */
[----:B--2---:R-:W-:-:S04]  /*13580*/  SHF.L.U32 R0, R0, 0x1f, RZ ;  /* 0x0000001f00007819 */ /* 0x004fc800000006ff */
[----:B------:R-:W2:Y:S02]  /*13590*/  SYNCS.PHASECHK.TRANS64.TRYWAIT P0, [R3+URZ+0x38860], R0 ;  /* 0x03886000030075a7 */ /* 0x000ea4000800017f */
[----:B--2---:R-:W-:Y:S05]  /*135a0*/  @!P0 BRA `(.L_x_2116) ;  /* 0x00000020005c8947 */ /* 0x004fea0003800000 */
.L_x_2158:
        /* <DEDUP_REMOVED lines=154> */
.L_x_2117:
        /* <DEDUP_REMOVED lines=14> */
.L_x_2071:
[----:B------:R-:W-:Y:S05]  /*14030*/  BSYNC B6 ;  /* 0x0000000000067941 */ /* 0x000fea0003800000 */
.L_x_2069:
[----:B01----:R-:W2:Y:S02]  /*14040*/  LDL R0, [R1+0x40] ;  /* 0x0000400001007983 */ /* 0x003ea40000100800 */
[----:B--2---:R-:W-:-:S13]  /*14050*/  ISETP.NE.AND P0, PT, R0, RZ, PT ;  /* 0x000000ff0000720c */ /* 0x004fda0003f05270 */
[----:B------:R-:W-:Y:S05]  /*14060*/  @!P0 BRA `(.L_x_2118) ;  /* 0x0000000000308947 */ /* 0x000fea0003800000 */
[----:B------:R-:W0:Y:S08]  /*14070*/  S2UR UR5, SR_CgaCtaId ;  /* 0x00000000000579c3 */ /* 0x000e300000008800 */
[----:B------:R-:W-:Y:S06]  /*14080*/  BAR.SYNC.DEFER_BLOCKING 0x5, 0x180 ;  /* 0x0146000000007b1d */ /* 0x000fec0000010000 */
[----:B------:R-:W-:-:S02]  /*14090*/  UMOV UR4, 0x400 ;  /* 0x0000040000047882 */ /* 0x000fc40000000000 */
[----:B0-----:R-:W-:-:S09]  /*140a0*/  ULEA UR4, UR5, UR4, 0x18 ;  /* 0x0000000405047291 */ /* 0x001fd2000f8ec03f */
[----:B------:R-:W0:Y:S04]  /*140b0*/  LDS.128 R4, [UR4+0x388d0] ;  /* 0x0388d004ff047984 */ /* 0x000e280008000c00 */
[----:B0-----:R0:W-:Y:S01]  /*140c0*/  STL.64 [R1+0x20], R4 ;  /* 0x0000200401007387 */ /* 0x0011e20000100a00 */
[----:B------:R-:W-:Y:S02]  /*140d0*/  IMAD.MOV.U32 R2, RZ, RZ, R7 ;  /* 0x000000ffff027224 */ /* 0x000fe400078e0007 */
[----:B------:R-:W-:-:S03]  /*140e0*/  IMAD.MOV.U32 R0, RZ, RZ, R6 ;  /* 0x000000ffff007224 */ /* 0x000fc600078e0006 */
[----:B------:R-:W-:Y:S02]  /*140f0*/  R2UR UR50, R2 ;  /* 0x00000000023272ca */ /* 0x000fe400000e0000 */
[----:B------:R-:W-:Y:S01]  /*14100*/  R2UR UR38, R0 ;  /* 0x00000000002672ca */ /* 0x000fe200000e0000 */
[----:B------:R-:W-:Y:S06]  /*14110*/  BAR.ARV 0x4, 0x180 ;  /* 0x0106000000007b1d */ /* 0x000fec0000002000 */
[----:B------:R-:W-:Y:S08]  /*14120*/  BRA `(.L_x_2119) ;  /* 0x0000000800d07947 */ /* 0x000ff00003800000 */
.L_x_2118:
[----:B------:R-:W0:Y:S01]  /*14130*/  S2R R2, SR_TID.X ;  /* 0x0000000000027919 */ /* 0x000e220000002100 */
[----:B------:R-:W-:Y:S01]  /*14140*/  ULDC UR4, c[0x0][0xc14] ;  /* 0x0003050000047ab9 */ /* 0x000fe20000000800 */
[----:B------:R-:W2:Y:S01]  /*14150*/  LDL.LU R0, [R1+0x20] ;  /* 0x0000200001007983 */ /* 0x000ea20000300800 */
[----:B0-----:R-:W-:-:S04]  /*14160*/  LOP3.LUT R8, R2, 0x1f, RZ, 0xc0, !PT ;  /* 0x0000001f02087812 */ /* 0x001fc800078ec0ff */
[C---:B------:R-:W-:Y:S01]  /*14170*/  ISETP.NE.AND P0, PT, R8.reuse, 0x1f, PT ;  /* 0x0000001f0800780c */ /* 0x040fe20003f05270 */
[----:B------:R-:W-:-:S05]  /*14180*/  VIADD R5, R8, UR50 ;  /* 0x0000003208057c36 */ /* 0x000fca0008000000 */
[----:B------:R-:W-:Y:S01]  /*14190*/  ISETP.GE.OR P1, PT, R5, UR4, !P0 ;  /* 0x0000000405007c0c */ /* 0x000fe2000c726670 */
[----:B------:R-:W-:-:S12]  /*141a0*/  ULDC UR4, c[0x0][0xc14] ;  /* 0x0003050000047ab9 */ /* 0x000fd80000000800 */
[----:B------:R-:W0:Y:S02]  /*141b0*/  @!P1 LDC.64 R2, c[0x0][0xc58] ;  /* 0x00031600ff029b82 */ /* 0x000e240000000a00 */
[----:B0-----:R-:W-:-:S04]  /*141c0*/  @!P1 IMAD.WIDE R2, R5, 0x4, R2 ;  /* 0x0000000405029825 */ /* 0x001fc800078e0202 */
        /* <DEDUP_REMOVED lines=18> */
[----:B------:R-:W1:Y:S02]  /*142f0*/  SHFL.UP PT, R3, R2, 0x8, RZ ;  /* 0x0500000002037989 */ /* 0x000e6400000e00ff */
[----:B-1----:R-:W-:-:S05]  /*14300*/  SEL R3, R3, RZ, P4 ;  /* 0x000000ff03037207 */ /* 0x002fca0002000000 */
[----:B------:R-:W-:-:S05]  /*14310*/  IMAD.IADD R3, R2, 0x1, R3 ;  /* 0x0000000102037824 */ /* 0x000fca00078e0203 */
[----:B------:R-:W1:Y:S04]  /*14320*/  SHFL.UP PT, R0, R3, 0x10, RZ ;  /* 0x0600000003007989 */ /* 0x000e6800000e00ff */
[----:B------:R-:W-:Y:S01]  /*14330*/  SHFL.IDX PT, R9, R6, 0x1, 0x1f ;  /* 0x00201f0006097f89 */ /* 0x000fe200000e0000 */
[----:B-1----:R-:W-:-:S05]  /*14340*/  SEL R0, R0, RZ, P5 ;  /* 0x000000ff00007207 */ /* 0x002fca0002800000 */
[----:B------:R-:W-:-:S05]  /*14350*/  IMAD.IADD R8, R3, 0x1, R0 ;  /* 0x0000000103087824 */ /* 0x000fca00078e0200 */
[----:B------:R-:W0:Y:S04]  /*14360*/  SHFL.IDX PT, R7, R8, 0x1f, 0x1f ;  /* 0x03e01f0008077f89 */ /* 0x000e2800000e0000 */
[----:B------:R-:W1:Y:S01]  /*14370*/  SHFL.IDX PT, R0, R6, RZ, 0x1f ;  /* 0x00001fff06007589 */ /* 0x000e6200000e0000 */
[----:B0-----:R-:W-:-:S04]  /*14380*/  IMAD R2, R7, R4, RZ ;  /* 0x0000000407027224 */ /* 0x001fc800078e02ff */
[----:B------:R-:W-:-:S05]  /*14390*/  IMAD.IADD R7, R9, 0x1, R2 ;  /* 0x0000000109077824 */ /* 0x000fca00078e0202 */
[----:B-1----:R-:W-:-:S13]  /*143a0*/  ISETP.GT.AND P6, PT, R7, R0, PT ;  /* 0x000000000700720c */ /* 0x002fda0003fc4270 */
[----:B------:R-:W-:Y:S05]  /*143b0*/  @P6 BRA `(.L_x_2120) ;  /* 0x0000000000906947 */ /* 0x000fea0003800000 */
.L_x_2124:
[----:B------:R-:W-:-:S04]  /*143c0*/  UIADD3 UR50, UR50, 0x1f, URZ ;  /* 0x0000001f32327890 */ /* 0x000fc8000fffe03f */
[----:B------:R-:W-:-:S06]  /*143d0*/  UISETP.GE.AND UP0, UPT, UR50, UR4, UPT ;  /* 0x000000043200728c */ /* 0x000fcc000bf06270 */
[----:B------:R-:W-:-:S13]  /*143e0*/  PLOP3.LUT P6, PT, PT, PT, UP0, 0x40, 0x0 ;  /* 0x000000000000781c */ /* 0x000fda0003fce808 */
[----:B------:R-:W-:Y:S05]  /*143f0*/  @!P6 BRA `(.L_x_2121) ;  /* 0x0000000400d0e947 */ /* 0x000fea0003800000 */
[----:B------:R-:W0:Y:S01]  /*14400*/  S2R R2, SR_TID.X ;  /* 0x0000000000027919 */ /* 0x000e220000002100 */
[----:B------:R-:W-:Y:S01]  /*14410*/  BSSY B0, `(.L_x_2122) ;  /* 0x0000009000007945 */ /* 0x000fe20003800000 */
[----:B------:R-:W-:Y:S01]  /*14420*/  IMAD.MOV.U32 R5, RZ, RZ, RZ ;  /* 0x000000ffff057224 */ /* 0x000fe200078e00ff */
[----:B0-----:R-:W-:-:S05]  /*14430*/  LOP3.LUT R2, R2, 0x1f, RZ, 0xc0, !PT ;  /* 0x0000001f02027812 */ /* 0x001fca00078ec0ff */
[----:B------:R-:W-:-:S05]  /*14440*/  VIADD R9, R2, UR50 ;  /* 0x0000003202097c36 */ /* 0x000fca0008000000 */
[----:B------:R-:W-:-:S13]  /*14450*/  ISETP.GE.OR P6, PT, R9, UR4, !P0 ;  /* 0x0000000409007c0c */ /* 0x000fda000c7c6670 */
[----:B------:R-:W-:Y:S05]  /*14460*/  @P6 BRA `(.L_x_2123) ;  /* 0x00000000000c6947 */ /* 0x000fea0003800000 */
[----:B------:R-:W0:Y:S02]  /*14470*/  LDC.64 R2, c[0x0][0xc58] ;  /* 0x00031600ff027b82 */ /* 0x000e240000000a00 */
[----:B0-----:R-:W-:-:S05]  /*14480*/  IMAD.WIDE R2, R9, 0x4, R2 ;  /* 0x0000000409027825 */ /* 0x001fca00078e0202 */
[----:B------:R0:W5:Y:S02]  /*14490*/  LDG.E R5, desc[UR48][R2.64] ;  /* 0x0000003002057981 */ /* 0x000164000c1e1900 */
.L_x_2123:
[----:B------:R-:W-:Y:S05]  /*144a0*/  BSYNC B0 ;  /* 0x0000000000007941 */ /* 0x000fea0003800000 */
.L_x_2122:
        /* <DEDUP_REMOVED lines=21> */
.L_x_2120:
        /* <DEDUP_REMOVED lines=14> */
[----:B0-----:R-:W-:Y:S02]  /*146e0*/  IMAD.MOV.U32 R2, RZ, RZ, RZ ;  /* 0x000000ffff027224 */ /* 0x001fe400078e00ff */
[----:B--2---:R-:W-:-:S05]  /*146f0*/  IMAD R6, R5, R9, RZ ;  /* 0x0000000905067224 */ /* 0x004fca00078e02ff */
[----:B------:R-:W-:Y:S01]  /*14700*/  IABS R10, R6 ;  /* 0x00000006000a7213 */ /* 0x000fe20000000000 */
[----:B------:R-:W-:Y:S06]  /*14710*/  @!P0 BRA `(.L_x_2125) ;  /* 0x00000000000c8947 */ /* 0x000fec0003800000 */
[----:B------:R-:W-:-:S06]  /*14720*/  UIADD3 UR4, UR6, -0x1, URZ ;  /* 0xffffffff06047890 */ /* 0x000fcc000fffe03f */
[----:B------:R-:W-:-:S06]  /*14730*/  IMAD.U32 R2, RZ, RZ, UR4 ;  /* 0x00000004ff027e24 */ /* 0x000fcc000f8e00ff */
[----:B------:R0:W1:Y:S02]  /*14740*/  SHFL.IDX PT, R2, R8, R2, 0x1f ;  /* 0x00001f0208027589 */ /* 0x00006400000e0000 */
.L_x_2125:
[----:B------:R-:W2:Y:S01]  /*14750*/  I2F.RP R3, R10 ;  /* 0x0000000a00037306 */ /* 0x000ea20000209400 */
[----:B01----:R-:W-:-:S05]  /*14760*/  IMAD R8, R2, R4, R7 ;  /* 0x0000000402087224 */ /* 0x003fca00078e0207 */
[----:B------:R-:W-:Y:S01]  /*14770*/  IADD3 R0, R0, -R8, RZ ;  /* 0x8000000800007210 */ /* 0x000fe20007ffe0ff */
[----:B------:R0:W-:Y:S01]  /*14780*/  STL [R1+0x20], R8 ;  /* 0x0000200801007387 */ /* 0x0001e20000100800 */
[----:B--2---:R-:W1:Y:S02]  /*14790*/  MUFU.RCP R3, R3 ;  /* 0x0000000300037308 */ /* 0x004e640000001000 */
[----:B-1----:R-:W-:-:S06]  /*147a0*/  VIADD R3, R3, 0xffffffe ;  /* 0x0ffffffe03037836 */ /* 0x002fcc0000000000 */
[----:B------:R-:W1:Y:S02]  /*147b0*/  F2I.FTZ.U32.TRUNC.NTZ R3, R3 ;  /* 0x0000000300037305 */ /* 0x000e64000021f000 */
[----:B-1----:R-:W-:-:S04]  /*147c0*/  IMAD.MOV R2, RZ, RZ, -R3 ;  /* 0x000000ffff027224 */ /* 0x002fc800078e0a03 */
[----:B------:R-:W-:Y:S02]  /*147d0*/  IMAD R7, R2, R10, RZ ;  /* 0x0000000a02077224 */ /* 0x000fe400078e02ff */
[----:B------:R-:W-:-:S04]  /*147e0*/  IMAD.MOV.U32 R2, RZ, RZ, RZ ;  /* 0x000000ffff027224 */ /* 0x000fc800078e00ff */
[----:B------:R-:W-:Y:S01]  /*147f0*/  IMAD.HI.U32 R2, R3, R7, R2 ;  /* 0x0000000703027227 */ /* 0x000fe200078e0002 */
[----:B------:R-:W-:Y:S02]  /*14800*/  IABS R7, R6 ;  /* 0x0000000600077213 */ /* 0x000fe40000000000 */
[----:B------:R-:W-:-:S03]  /*14810*/  IABS R3, R0 ;  /* 0x0000000000037213 */ /* 0x000fc60000000000 */
        /* <DEDUP_REMOVED lines=12> */
[----:B------:R-:W-:-:S05]  /*148e0*/  @!P1 LOP3.LUT R2, RZ, R6, RZ, 0x33, !PT ;  /* 0x00000006ff029212 */ /* 0x000fca00078e33ff */
[----:B------:R-:W-:Y:S02]  /*148f0*/  IMAD R7, R9, R2, RZ ;  /* 0x0000000209077224 */ /* 0x000fe400078e02ff */
[----:B------:R-:W-:Y:S02]  /*14900*/  IMAD.MOV R2, RZ, RZ, -R2 ;  /* 0x000000ffff027224 */ /* 0x000fe400078e0a02 */
[----:B------:R-:W-:Y:S02]  /*14910*/  IMAD.MOV R3, RZ, RZ, -R7 ;  /* 0x000000ffff037224 */ /* 0x000fe400078e0a07 */
[----:B------:R-:W-:-:S03]  /*14920*/  IMAD R0, R6, R2, R0 ;  /* 0x0000000206007224 */ /* 0x000fc600078e0200 */
[----:B------:R-:W-:Y:S01]  /*14930*/  VIADDMNMX R4, R3, R4, R9, PT ;  /* 0x0000000403047246 */ /* 0x000fe20003800109 */
[----:B------:R-:W-:-:S03]  /*14940*/  IMAD.IADD R7, R0, 0x1, R7 ;  /* 0x0000000100077824 */ /* 0x000fc600078e0207 */
[----:B0-----:R-:W-:-:S04]  /*14950*/  IABS R8, R4 ;  /* 0x0000000400087213 */ /* 0x001fc80000000000 */
[----:B------:R-:W0:Y:S08]  /*14960*/  I2F.RP R3, R8 ;  /* 0x0000000800037306 */ /* 0x000e300000209400 */
[----:B0-----:R-:W0:Y:S02]  /*14970*/  MUFU.RCP R3, R3 ;  /* 0x0000000300037308 */ /* 0x001e240000001000 */
[----:B0-----:R-:W-:-:S06]  /*14980*/  VIADD R3, R3, 0xffffffe ;  /* 0x0ffffffe03037836 */ /* 0x001fcc0000000000 */
        /* <DEDUP_REMOVED lines=27> */
.L_x_2121:
[----:B------:R1:W-:Y:S01]  /*14b40*/  STL [R1+0x20], R0 ;  /* 0x0000200001007387 */ /* 0x0003e20000100800 */
[----:B------:R-:W-:Y:S01]  /*14b50*/  ULDC UR50, c[0x0][0xc14] ;  /* 0x0003050000327ab9 */ /* 0x000fe20000000800 */
[----:B------:R-:W-:Y:S02]  /*14b60*/  UMOV UR38, URZ ;  /* 0x0000003f00267c82 */ /* 0x000fe40008000000 */
[----:B------:R1:W-:Y:S03]  /*14b70*/  STL [R1+0x24], RZ ;  /* 0x000024ff01007387 */ /* 0x0003e60000100800 */
.L_x_2126:
[----:B------:R-:W2:Y:S04]  /*14b80*/  LDL R3, [R1+0x20] ;  /* 0x0000200001037983 */ /* 0x000ea80000100800 */
[----:B------:R-:W3:Y:S01]  /*14b90*/  LDL R2, [R1+0x24] ;  /* 0x0000240001027983 */ /* 0x000ee20000100800 */
[----:B------:R-:W-:Y:S02]  /*14ba0*/  IMAD.U32 R6, RZ, RZ, UR38 ;  /* 0x00000026ff067e24 */ /* 0x000fe4000f8e00ff */
[----:B------:R-:W-:Y:S01]  /*14bb0*/  IMAD.U32 R7, RZ, RZ, UR50 ;  /* 0x00000032ff077e24 */ /* 0x000fe2000f8e00ff */
[----:B01----:R-:W0:Y:S02]  /*14bc0*/  S2R R0, SR_TID.X ;  /* 0x0000000000007919 */ /* 0x003e240000002100 */
        /* <DEDUP_REMOVED lines=8> */
[----:B------:R1:W-:Y:S01]  /*14c50*/  @!P0 STS.128 [R0+0x388d0], R4 ;  /* 0x0388d00400008388 */ /* 0x0003e20000000c00 */
[----:B------:R-:W-:Y:S06]  /*14c60*/  BAR.ARV 0x5, 0x180 ;  /* 0x0146000000007b1d */ /* 0x000fec0000002000 */
.L_x_2119:
[----:B------:R-:W-:Y:S02]  /*14c70*/  ULDC UR4, c[0x0][0xc14] ;  /* 0x0003050000047ab9 */ /* 0x000fe40000000800 */
[----:B------:R-:W-:-:S06]  /*14c80*/  UISETP.GE.AND UP0, UPT, UR50, UR4, UPT ;  /* 0x000000043200728c */ /* 0x000fcc000bf06270 */
[----:B------:R-:W-:-:S13]  /*14c90*/  PLOP3.LUT P0, PT, PT, PT, UP0, 0x80, 0x0 ;  /* 0x000000000000781c */ /* 0x000fda0003f0f008 */
[----:B------:R-:W-:Y:S05]  /*14ca0*/  @!P0 BRA `(.L_x_2127) ;  /* 0xffffffb800948947 */ /* 0x000fea000383ffff */
.L_x_2065:
[----:B-1----:R-:W2:Y:S01]  /*14cb0*/  LDL.LU R0, [R1+0x3c] ;  /* 0x00003c0001007983 */ /* 0x002ea20000300800 */
[----:B------:R-:W-:Y:S01]  /*14cc0*/  BSSY B0, `(.L_x_2128) ;  /* 0x000000b000007945 */ /* 0x000fe20003800000 */
[----:B0-----:R-:W0:Y:S01]  /*14cd0*/  S2R R5, SR_CgaCtaId ;  /* 0x0000000000057919 */ /* 0x001e220000008800 */
        /* <DEDUP_REMOVED lines=9> */
.L_x_2159:
[----:B------:R-:W-:Y:S05]  /*14d70*/  BSYNC B0 ;  /* 0x0000000000007941 */ /* 0x000fea0003800000 */
.L_x_2128:
[----:B------:R-:W-:-:S03]  /*14d80*/  UMOV UR4, 0xffffffff ;  /* 0xffffffff00047882 */ /* 0x000fc60000000000 */
[----:B------:R-:W-:Y:S05]  /*14d90*/  BRA.DIV UR4, `(.L_x_2130) ;  /* 0x0000000a04887947 */ /* 0x000fea000b800000 */
[----:B------:R-:W1:Y:S02]  /*14da0*/  S2R R2, SR_TID.X ;  /* 0x0000000000027919 */ /* 0x000e640000002100 */
[----:B-1----:R-:W-:-:S04]  /*14db0*/  SHF.R.U32.HI R2, RZ, 0x5, R2 ;  /* 0x00000005ff027819 */ /* 0x002fc80000011602 */
[----:B------:R-:W-:-:S05]  /*14dc0*/  LOP3.LUT R2, R2, 0x3, RZ, 0xc0, !PT ;  /* 0x0000000302027812 */ /* 0x000fca00078ec0ff */
[----:B------:R1:W2:Y:S02]  /*14dd0*/  SHFL.IDX PT, R14, R2, RZ, 0x1f ;  /* 0x00001fff020e7589 */ /* 0x0002a400000e0000 */
.L_x_2162:
[----:B--2---:R-:W-:Y:S01]  /*14de0*/  ISETP.NE.AND P0, PT, R14, RZ, PT ;  /* 0x000000ff0e00720c */ /* 0x004fe20003f05270 */
[----:B------:R-:W-:-:S12]  /*14df0*/  BSSY B0, `(.L_x_2131) ;  /* 0x000002e000007945 */ /* 0x000fd80003800000 */
[----:B------:R-:W-:Y:S05]  /*14e00*/  @P0 BRA `(.L_x_2132) ;  /* 0x0000000000b00947 */ /* 0x000fea0003800000 */
[----:B------:R-:W-:-:S03]  /*14e10*/  UMOV UR4, 0xffffffff ;  /* 0xffffffff00047882 */ /* 0x000fc60000000000 */
[----:B------:R-:W-:Y:S05]  /*14e20*/  BRA.DIV UR4, `(.L_x_2133) ;  /* 0x0000000a04987947 */ /* 0x000fea000b800000 */
[----:B------:R-:W-:-:S13]  /*14e30*/  ELECT P6, URZ, PT ;  /* 0x00000000003f782f */ /* 0x000fda00038c0000 */
.L_x_2165:
[----:B------:R-:W-:Y:S05]  /*14e40*/  @!P6 BRA `(.L_x_2132) ;  /* 0x0000000000a0e947 */ /* 0x000fea0003800000 */
[----:B------:R-:W-:-:S06]  /*14e50*/  ULOP3.LUT UR4, UR40, 0x2, URZ, 0xfc, !UPT ;  /* 0x0000000228047892 */ /* 0x000fcc000f8efc3f */
[----:B-1----:R-:W-:-:S05]  /*14e60*/  IMAD.U32 R2, RZ, RZ, UR4 ;  /* 0x00000004ff027e24 */ /* 0x002fca000f8e00ff */
[----:B------:R-:W-:-:S13]  /*14e70*/  ISETP.NE.AND P0, PT, R2, 0x3, PT ;  /* 0x000000030200780c */ /* 0x000fda0003f05270 */
[----:B------:R-:W-:Y:S05]  /*14e80*/  @!P0 BRA `(.L_x_2134) ;  /* 0x0000000000048947 */ /* 0x000fea0003800000 */
[----:B------:R-:W-:Y:S01]  /*14e90*/  BPT.TRAP 0x1 ;  /* 0x000000040000795c */ /* 0x000fe20000300000 */
.L_x_2134:
        /* <DEDUP_REMOVED lines=14> */
.L_x_2166:
[----:B------:R-:W1:Y:S02]  /*14f80*/  SYNCS.PHASECHK.TRANS64.TRYWAIT P1, [R7+URZ], R2 ;  /* 0x00000002070075a7 */ /* 0x000e64000802017f */
[----:B-1----:R-:W-:Y:S05]  /*14f90*/  @!P1 BRA `(.L_x_2136) ;  /* 0x0000000800709947 */ /* 0x002fea0003800000 */
.L_x_2167:
[----:B------:R-:W-:Y:S05]  /*14fa0*/  @!P0 BRA `(.L_x_2137) ;  /* 0x0000000000048947 */ /* 0x000fea0003800000 */
[----:B------:R-:W-:Y:S01]  /*14fb0*/  BPT.TRAP 0x1 ;  /* 0x000000040000795c */ /* 0x000fe20000300000 */
.L_x_2137:
[----:B------:R-:W2:Y:S02]  /*14fc0*/  LDL.LU R4, [R1+0xc] ;  /* 0x00000c0001047983 */ /* 0x000ea40000300800 */
[----:B--2---:R-:W-:-:S04]  /*14fd0*/  IMAD R4, R4, 0x8, R0 ;  /* 0x0000000804047824 */ /* 0x004fc800078e0200 */
[----:B------:R-:W2:Y:S02]  /*14fe0*/  SYNCS.PHASECHK.TRANS64.TRYWAIT P1, [R4+URZ+0x38860], R5 ;  /* 0x03886005040075a7 */ /* 0x000ea4000802017f */
[----:B--2---:R-:W-:Y:S05]  /*14ff0*/  @!P1 BRA `(.L_x_2138) ;  /* 0x00000008006c9947 */ /* 0x004fea0003800000 */
.L_x_2168:
[----:B------:R-:W-:Y:S05]  /*15000*/  @!P0 BRA `(.L_x_2139) ;  /* 0x0000000000048947 */ /* 0x000fea0003800000 */
[----:B------:R-:W-:Y:S01]  /*15010*/  BPT.TRAP 0x1 ;  /* 0x000000040000795c */ /* 0x000fe20000300000 */
.L_x_2139:
[----:B------:R-:W-:-:S04]  /*15020*/  IMAD R3, R3, 0x8, R0 ;  /* 0x0000000803037824 */ /* 0x000fc800078e0200 */
[----:B------:R-:W3:Y:S02]  /*15030*/  SYNCS.PHASECHK.TRANS64.TRYWAIT P1, [R3+URZ+0x38860], R2 ;  /* 0x03886002030075a7 */ /* 0x000ee4000802017f */
[----:B---3--:R-:W-:Y:S05]  /*15040*/  @!P1 BRA `(.L_x_2140) ;  /* 0x00000008006c9947 */ /* 0x008fea0003800000 */
.L_x_2169:
[----:B------:R-:W-:Y:S05]  /*15050*/  @!P0 BRA `(.L_x_2141) ;  /* 0x0000000000048947 */ /* 0x000fea0003800000 */
[----:B------:R-:W-:Y:S01]  /*15060*/  BPT.TRAP 0x1 ;  /* 0x000000040000795c */ /* 0x000fe20000300000 */
.L_x_2141:
[----:B------:R-:W4:Y:S02]  /*15070*/  SYNCS.PHASECHK.TRANS64.TRYWAIT P0, [R4+URZ+0x38880], R5 ;  /* 0x03888005040075a7 */ /* 0x000f24000800017f */
[----:B----4-:R-:W-:Y:S05]  /*15080*/  @!P0 BRA `(.L_x_2142) ;  /* 0x0000000800708947 */ /* 0x010fea0003800000 */
.L_x_2143:
[----:B------:R0:W0:Y:S02]  /*15090*/  SYNCS.PHASECHK.TRANS64.TRYWAIT P0, [R3+URZ+0x38880], R2 ;  /* 0x03888002030075a7 */ /* 0x000024000800017f */
[----:B0-----:R-:W-:Y:S05]  /*150a0*/  @!P0 NANOSLEEP.SYNCS 0x989680 ;  /* 0x009896800000895d */ /* 0x001fea0003900000 */
[----:B------:R-:W0:Y:S02]  /*150b0*/  @!P0 SYNCS.PHASECHK.TRANS64 P0, [R3+URZ+0x38880], R2 ;  /* 0x03888002030085a7 */ /* 0x000e24000800007f */
[----:B0-----:R-:W-:Y:S05]  /*150c0*/  @!P0 BRA `(.L_x_2143) ;  /* 0xfffffffc00f08947 */ /* 0x001fea000383ffff */
.L_x_2132:
[----:B------:R-:W-:Y:S05]  /*150d0*/  BSYNC B0 ;  /* 0x0000000000007941 */ /* 0x000fea0003800000 */
.L_x_2131:
[----:B------:R-:W-:Y:S05]  /*150e0*/  EXIT ;  /* 0x000000000000794d */ /* 0x000fea0003800000 */
.L_x_2004:
[----:B0-----:R-:W-:-:S04]  /*150f0*/  IMAD.U32 R3, RZ, RZ, UR41 ;  /* 0x00000029ff037e24 */ /* 0x001fc8000f8e00ff */
[----:B------:R0:W1:Y:S03]  /*15100*/  SYNCS.PHASECHK.TRANS64.TRYWAIT P1, [R3+URZ+0x38800], R6 ;  /* 0x03880006030075a7 */ /* 0x000066000802017f */
[----:B-1----:R-:W-:Y:S05]  /*15110*/  @!P1 NANOSLEEP.SYNCS 0x989680 ;  /* 0x009896800000995d */ /* 0x002fea0003900000 */
[----:B------:R-:W1:Y:S02]  /*15120*/  @!P1 SYNCS.PHASECHK.TRANS64 P1, [R3+URZ+0x38800], R6 ;  /* 0x03880006030095a7 */ /* 0x000e64000802007f */
[----:B-1----:R-:W-:Y:S05]  /*15130*/  @!P1 BRA `(.L_x_2004) ;  /* 0xfffffffc00ec9947 */ /* 0x002fea000383ffff */
[----:B------:R-:W-:Y:S05]  /*15140*/  BRA `(.L_x_2144) ;  /* 0xfffffec800f07947 */ /* 0x000fea000383ffff */
.L_x_2008:
[----:B-1----:R1:W2:Y:S02]  /*15150*/  SYNCS.PHASECHK.TRANS64.TRYWAIT P2, [R2+URZ+0x38830], R3 ;  /* 0x03883003020075a7 */ /* 0x0022a4000804017f */
[----:B--2---:R-:W-:Y:S05]  /*15160*/  @!P2 NANOSLEEP.SYNCS 0x989680 ;  /* 0x009896800000a95d */ /* 0x004fea0003900000 */
[----:B------:R-:W2:Y:S02]  /*15170*/  @!P2 SYNCS.PHASECHK.TRANS64 P2, [R2+URZ+0x38830], R3 ;  /* 0x038830030200a5a7 */ /* 0x000ea4000804007f */
[----:B--2---:R-:W-:Y:S05]  /*15180*/  @!P2 BRA `(.L_x_2008) ;  /* 0xfffffffc00f0a947 */ /* 0x004fea000383ffff */
[----:B------:R-:W-:Y:S05]  /*15190*/  BRA `(.L_x_2007) ;  /* 0xfffffecc00187947 */ /* 0x000fea000383ffff */
.L_x_2013:
[----:B-1----:R-:W-:-:S04]  /*151a0*/  IMAD.U32 R7, RZ, RZ, UR6 ;  /* 0x00000006ff077e24 */ /* 0x002fc8000f8e00ff */
[----:B------:R1:W2:Y:S03]  /*151b0*/  SYNCS.PHASECHK.TRANS64.TRYWAIT P2, [R7+URZ+0x38830], R6 ;  /* 0x03883006070075a7 */ /* 0x0002a6000804017f */
[----:B--2---:R-:W-:Y:S05]  /*151c0*/  @!P2 NANOSLEEP.SYNCS 0x989680 ;  /* 0x009896800000a95d */ /* 0x004fea0003900000 */
[----:B------:R-:W2:Y:S02]  /*151d0*/  @!P2 SYNCS.PHASECHK.TRANS64 P2, [R7+URZ+0x38830], R6 ;  /* 0x038830060700a5a7 */ /* 0x000ea4000804007f */
[----:B--2---:R-:W-:Y:S05]  /*151e0*/  @!P2 BRA `(.L_x_2013) ;  /* 0xfffffffc00eca947 */ /* 0x004fea000383ffff */
[----:B------:R-:W-:Y:S05]  /*151f0*/  BRA `(.L_x_2010) ;  /* 0xffffff0000707947 */ /* 0x000fea000383ffff */
.L_x_2017:
[----:B-1----:R-:W-:-:S04]  /*15200*/  IMAD.U32 R7, RZ, RZ, UR6 ;  /* 0x00000006ff077e24 */ /* 0x002fc8000f8e00ff */
[----:B------:R1:W2:Y:S03]  /*15210*/  SYNCS.PHASECHK.TRANS64.TRYWAIT P2, [R7+URZ+0x38850], R6 ;  /* 0x03885006070075a7 */ /* 0x0002a6000804017f */
[----:B--2---:R-:W-:Y:S05]  /*15220*/  @!P2 NANOSLEEP.SYNCS 0x989680 ;  /* 0x009896800000a95d */ /* 0x004fea0003900000 */
[----:B------:R-:W2:Y:S02]  /*15230*/  @!P2 SYNCS.PHASECHK.TRANS64 P2, [R7+URZ+0x38850], R6 ;  /* 0x038850060700a5a7 */ /* 0x000ea4000804007f */
[----:B--2---:R-:W-:Y:S05]  /*15240*/  @!P2 BRA `(.L_x_2017) ;  /* 0xfffffffc00eca947 */ /* 0x004fea000383ffff */
[----:B------:R-:W-:Y:S05]  /*15250*/  BRA `(.L_x_2014) ;  /* 0xffffff04003c7947 */ /* 0x000fea000383ffff */
.L_x_2024:
[----:B-1----:R-:W-:-:S04]  /*15260*/  IMAD.U32 R7, RZ, RZ, UR6 ;  /* 0x00000006ff077e24 */ /* 0x002fc8000f8e00ff */
[----:B------:R1:W2:Y:S03]  /*15270*/  SYNCS.PHASECHK.TRANS64.TRYWAIT P2, [R7+URZ+0x38830], R6 ;  /* 0x03883006070075a7 */ /* 0x0002a6000804017f */
[----:B--2---:R-:W-:Y:S05]  /*15280*/  @!P2 NANOSLEEP.SYNCS 0x989680 ;  /* 0x009896800000a95d */ /* 0x004fea0003900000 */
[----:B------:R-:W2:Y:S02]  /*15290*/  @!P2 SYNCS.PHASECHK.TRANS64 P2, [R7+URZ+0x38830], R6 ;  /* 0x038830060700a5a7 */ /* 0x000ea4000804007f */
[----:B--2---:R-:W-:Y:S05]  /*152a0*/  @!P2 BRA `(.L_x_2024) ;  /* 0xfffffffc00eca947 */ /* 0x004fea000383ffff */
[----:B------:R-:W-:Y:S05]  /*152b0*/  BRA `(.L_x_2021) ;  /* 0xffffff34004c7947 */ /* 0x000fea000383ffff */
.L_x_2028:
[----:B-1----:R-:W-:-:S04]  /*152c0*/  IMAD.U32 R7, RZ, RZ, UR6 ;  /* 0x00000006ff077e24 */ /* 0x002fc8000f8e00ff */
[----:B------:R1:W2:Y:S03]  /*152d0*/  SYNCS.PHASECHK.TRANS64.TRYWAIT P2, [R7+URZ+0x38850], R6 ;  /* 0x03885006070075a7 */ /* 0x0002a6000804017f */
[----:B--2---:R-:W-:Y:S05]  /*152e0*/  @!P2 NANOSLEEP.SYNCS 0x989680 ;  /* 0x009896800000a95d */ /* 0x004fea0003900000 */
[----:B------:R-:W2:Y:S02]  /*152f0*/  @!P2 SYNCS.PHASECHK.TRANS64 P2, [R7+URZ+0x38850], R6 ;  /* 0x038850060700a5a7 */ /* 0x000ea4000804007f */
[----:B--2---:R-:W-:Y:S05]  /*15300*/  @!P2 BRA `(.L_x_2028) ;  /* 0xfffffffc00eca947 */ /* 0x004fea000383ffff */
[----:B------:R-:W-:Y:S05]  /*15310*/  BRA `(.L_x_2025) ;  /* 0xffffff3800187947 */ /* 0x000fea000383ffff */
.L_x_2034:
[----:B-1----:R-:W-:-:S04]  /*15320*/  IMAD.U32 R5, RZ, RZ, UR16 ;  /* 0x00000010ff057e24 */ /* 0x002fc8000f8e00ff */
[----:B------:R1:W2:Y:S03]  /*15330*/  SYNCS.PHASECHK.TRANS64.TRYWAIT P1, [R5+URZ+0x38850], R0 ;  /* 0x03885000050075a7 */ /* 0x0002a6000802017f */
[----:B--2---:R-:W-:Y:S05]  /*15340*/  @!P1 NANOSLEEP.SYNCS 0x989680 ;  /* 0x009896800000995d */ /* 0x004fea0003900000 */
[----:B------:R-:W2:Y:S02]  /*15350*/  @!P1 SYNCS.PHASECHK.TRANS64 P1, [R5+URZ+0x38850], R0 ;  /* 0x03885000050095a7 */ /* 0x000ea4000802007f */
[----:B--2---:R-:W-:Y:S05]  /*15360*/  @!P1 BRA `(.L_x_2034) ;  /* 0xfffffffc00ec9947 */ /* 0x004fea000383ffff */
[----:B------:R-:W-:Y:S05]  /*15370*/  BRA `(.L_x_2033) ;  /* 0xffffff5c00b47947 */ /* 0x000fea000383ffff */
.L_x_2076:
[----:B------:R-:W-:Y:S02]  /*15380*/  IMAD.MOV.U32 R13, RZ, RZ, R4 ;  /* 0x000000ffff0d7224 */ /* 0x000fe400078e0004 */
[----:B------:R-:W-:Y:S02]  /*15390*/  IMAD.MOV.U32 R12, RZ, RZ, RZ ;  /* 0x000000ffff0c7224 */ /* 0x000fe400078e00ff */
[----:B------:R-:W-:Y:S02]  /*153a0*/  IMAD.MOV.U32 R11, RZ, RZ, 0x1f ;  /* 0x0000001fff0b7424 */ /* 0x000fe400078e00ff */
[----:B------:R-:W-:-:S07]  /*153b0*/  IMAD.MOV.U32 R15, RZ, RZ, -0x1 ;  /* 0xffffffffff0f7424 */ /* 0x000fce00078e00ff */
[----:B0-----:R-:W-:Y:S05]  /*153c0*/  WARPSYNC.COLLECTIVE R15, `(.L_x_2145) ;  /* 0x000000000f087348 */ /* 0x001fea0003c00000 */
[----:B------:R1:W2:Y:S02]  /*153d0*/  SHFL.IDX P6, R14, R13, R12, R11 ;  /* 0x0000000c0d0e7389 */ /* 0x0002a400000c000b */
[----:B012---:R-:W-:Y:S01]  /*153e0*/  ENDCOLLECTIVE ;  /* 0x000000000000791b */ /* 0x007fe20003800000 */
.L_x_2145:
[----:B------:R-:W-:Y:S05]  /*153f0*/  BRA `(.L_x_2146) ;  /* 0xffffffc0008c7947 */ /* 0x000fea000383ffff */
.L_x_2078:
[----:B------:R-:W-:Y:S01]  /*15400*/  BSSY B0, `(.L_x_2147) ;  /* 0x0000006000007945 */ /* 0x000fe20003800000 */
[----:B------:R-:W-:-:S07]  /*15410*/  IMAD.MOV.U32 R15, RZ, RZ, -0x1 ;  /* 0xffffffffff0f7424 */ /* 0x000fce00078e00ff */
[----:B------:R-:W-:Y:S05]  /*15420*/  WARPSYNC.COLLECTIVE R15, `(.L_x_2148) ;  /* 0x000000000f0c7348 */ /* 0x000fea0003c00000 */
[----:B------:R-:W-:Y:S02]  /*15430*/  ELECT P6, UR62, PT ;  /* 0x00000000003e782f */ /* 0x000fe400038c0000 */
[----:B------:R-:W-:Y:S01]  /*15440*/  MOV R14, UR62 ;  /* 0x0000003e000e7c02 */ /* 0x000fe20008000f00 */
[----:B------:R-:W-:Y:S10]  /*15450*/  ENDCOLLECTIVE ;  /* 0x000000000000791b */ /* 0x000ff40003800000 */
.L_x_2148:
[----:B------:R-:W-:Y:S05]  /*15460*/  BSYNC B0 ;  /* 0x0000000000007941 */ /* 0x000fea0003800000 */
.L_x_2147:
[----:B------:R-:W-:Y:S05]  /*15470*/  BRA `(.L_x_2149) ;  /* 0xffffffc000887947 */ /* 0x000fea000383ffff */
.L_x_2081:
[----:B0-----:R0:W1:Y:S02]  /*15480*/  SYNCS.PHASECHK.TRANS64.TRYWAIT P2, [R3+URZ+0x38880], R6 ;  /* 0x03888006030075a7 */ /* 0x001064000804017f */
[----:B-1----:R-:W-:Y:S05]  /*15490*/  @!P2 NANOSLEEP.SYNCS 0x989680 ;  /* 0x009896800000a95d */ /* 0x002fea0003900000 */
[----:B------:R-:W1:Y:S02]  /*154a0*/  @!P2 SYNCS.PHASECHK.TRANS64 P2, [R3+URZ+0x38880], R6 ;  /* 0x038880060300a5a7 */ /* 0x000e64000804007f */
[----:B-1----:R-:W-:Y:S05]  /*154b0*/  @!P2 BRA `(.L_x_2081) ;  /* 0xfffffffc00f0a947 */ /* 0x002fea000383ffff */
[----:B------:R-:W-:Y:S05]  /*154c0*/  BRA `(.L_x_2150) ;  /* 0xffffffc000e87947 */ /* 0x000fea000383ffff */
.L_x_2083:
[----:B-1----:R1:W2:Y:S02]  /*154d0*/  SYNCS.PHASECHK.TRANS64.TRYWAIT P2, [R3+URZ+0x38840], R6 ;  /* 0x03884006030075a7 */ /* 0x0022a4000804017f */
[----:B--2---:R-:W-:Y:S05]  /*154e0*/  @!P2 NANOSLEEP.SYNCS 0x989680 ;  /* 0x009896800000a95d */ /* 0x004fea0003900000 */
[----:B------:R-:W2:Y:S02]  /*154f0*/  @!P2 SYNCS.PHASECHK.TRANS64 P2, [R3+URZ+0x38840], R6 ;  /* 0x038840060300a5a7 */ /* 0x000ea4000804007f */
[----:B--2---:R-:W-:Y:S05]  /*15500*/  @!P2 BRA `(.L_x_2083) ;  /* 0xfffffffc00f0a947 */ /* 0x004fea000383ffff */
[----:B------:R-:W-:Y:S05]  /*15510*/  BRA `(.L_x_2151) ;  /* 0xffffffc400587947 */ /* 0x000fea000383ffff */
.L_x_2086:
[----:B--2---:R2:W3:Y:S02]  /*15520*/  SYNCS.PHASECHK.TRANS64.TRYWAIT P0, [R19+URZ+0x38820], R2 ;  /* 0x03882002130075a7 */ /* 0x0044e4000800017f */
[----:B---3--:R-:W-:Y:S05]  /*15530*/  @!P0 NANOSLEEP.SYNCS 0x989680 ;  /* 0x009896800000895d */ /* 0x008fea0003900000 */
[----:B------:R-:W3:Y:S02]  /*15540*/  @!P0 SYNCS.PHASECHK.TRANS64 P0, [R19+URZ+0x38820], R2 ;  /* 0x03882002130085a7 */ /* 0x000ee4000800007f */
[----:B---3--:R-:W-:Y:S05]  /*15550*/  @!P0 BRA `(.L_x_2086) ;  /* 0xfffffffc00f08947 */ /* 0x008fea000383ffff */
[----:B------:R-:W-:Y:S05]  /*15560*/  BRA `(.L_x_2152) ;  /* 0xffffffc8003c7947 */ /* 0x000fea000383ffff */
.L_x_2092:
[----:B-1----:R1:W3:Y:S02]  /*15570*/  SYNCS.PHASECHK.TRANS64.TRYWAIT P0, [R4+URZ+0x38880], R3 ;  /* 0x03888003040075a7 */ /* 0x0022e4000800017f */
[----:B---3--:R-:W-:Y:S05]  /*15580*/  @!P0 NANOSLEEP.SYNCS 0x989680 ;  /* 0x009896800000895d */ /* 0x008fea0003900000 */
[----:B------:R-:W3:Y:S02]  /*15590*/  @!P0 SYNCS.PHASECHK.TRANS64 P0, [R4+URZ+0x38880], R3 ;  /* 0x03888003040085a7 */ /* 0x000ee4000800007f */
[----:B---3--:R-:W-:Y:S05]  /*155a0*/  @!P0 BRA `(.L_x_2092) ;  /* 0xfffffffc00f08947 */ /* 0x008fea000383ffff */
[----:B------:R-:W-:Y:S05]  /*155b0*/  BRA `(.L_x_2153) ;  /* 0xffffffc800e87947 */ /* 0x000fea000383ffff */
.L_x_2098:
[----:B--2---:R2:W3:Y:S02]  /*155c0*/  SYNCS.PHASECHK.TRANS64.TRYWAIT P0, [R4+URZ+0x38840], R3 ;  /* 0x03884003040075a7 */ /* 0x0044e4000800017f */
[----:B---3--:R-:W-:Y:S05]  /*155d0*/  @!P0 NANOSLEEP.SYNCS 0x989680 ;  /* 0x009896800000895d */ /* 0x008fea0003900000 */
[----:B------:R-:W3:Y:S02]  /*155e0*/  @!P0 SYNCS.PHASECHK.TRANS64 P0, [R4+URZ+0x38840], R3 ;  /* 0x03884003040085a7 */ /* 0x000ee4000800007f */
[----:B---3--:R-:W-:Y:S05]  /*155f0*/  @!P0 BRA `(.L_x_2098) ;  /* 0xfffffffc00f08947 */ /* 0x008fea000383ffff */
[----:B------:R-:W-:Y:S05]  /*15600*/  BRA `(.L_x_2154) ;  /* 0xffffffcc00b07947 */ /* 0x000fea000383ffff */
.L_x_2105:
[----:B---3--:R-:W3:Y:S02]  /*15610*/  LDL R3, [R1+0x4] ;  /* 0x0000040001037983 */ /* 0x008ee40000100800 */
[----:B---3--:R3:W4:Y:S02]  /*15620*/  SYNCS.PHASECHK.TRANS64.TRYWAIT P2, [R3+URZ+0x38870], R2 ;  /* 0x03887002030075a7 */ /* 0x008724000804017f */
[----:B----4-:R-:W-:Y:S05]  /*15630*/  @!P2 NANOSLEEP.SYNCS 0x989680 ;  /* 0x009896800000a95d */ /* 0x010fea0003900000 */
[----:B------:R-:W4:Y:S02]  /*15640*/  @!P2 SYNCS.PHASECHK.TRANS64 P2, [R3+URZ+0x38870], R2 ;  /* 0x038870020300a5a7 */ /* 0x000f24000804007f */
[----:B----4-:R-:W-:Y:S05]  /*15650*/  @!P2 BRA `(.L_x_2105) ;  /* 0xfffffffc00eca947 */ /* 0x010fea000383ffff */
[----:B------:R-:W-:Y:S05]  /*15660*/  BRA `(.L_x_2155) ;  /* 0xffffffd000907947 */ /* 0x000fea000383ffff */
.L_x_2107:
[----:B-1----:R-:W3:Y:S02]  /*15670*/  LDL R4, [R1+0x4] ;  /* 0x0000040001047983 */ /* 0x002ee40000100800 */
[----:B---3--:R1:W3:Y:S02]  /*15680*/  SYNCS.PHASECHK.TRANS64.TRYWAIT P2, [R4+URZ+0x38860], R3 ;  /* 0x03886003040075a7 */ /* 0x0082e4000804017f */
[----:B---3--:R-:W-:Y:S05]  /*15690*/  @!P2 NANOSLEEP.SYNCS 0x989680 ;  /* 0x009896800000a95d */ /* 0x008fea0003900000 */
[----:B------:R-:W3:Y:S02]  /*156a0*/  @!P2 SYNCS.PHASECHK.TRANS64 P2, [R4+URZ+0x38860], R3 ;  /* 0x038860030400a5a7 */ /* 0x000ee4000804007f */
[----:B---3--:R-:W-:Y:S05]  /*156b0*/  @!P2 BRA `(.L_x_2107) ;  /* 0xfffffffc00eca947 */ /* 0x008fea000383ffff */
[----:B------:R-:W-:Y:S05]  /*156c0*/  BRA `(.L_x_2156) ;  /* 0xffffffd000987947 */ /* 0x000fea000383ffff */
.L_x_2114:
[----:B--2---:R2:W3:Y:S02]  /*156d0*/  SYNCS.PHASECHK.TRANS64.TRYWAIT P0, [R3+URZ+0x38870], R0 ;  /* 0x03887000030075a7 */ /* 0x0044e4000800017f */
[----:B---3--:R-:W-:Y:S05]  /*156e0*/  @!P0 NANOSLEEP.SYNCS 0x989680 ;  /* 0x009896800000895d */ /* 0x008fea0003900000 */
[----:B------:R-:W3:Y:S02]  /*156f0*/  @!P0 SYNCS.PHASECHK.TRANS64 P0, [R3+URZ+0x38870], R0 ;  /* 0x03887000030085a7 */ /* 0x000ee4000800007f */
[----:B---3--:R-:W-:Y:S05]  /*15700*/  @!P0 BRA `(.L_x_2114) ;  /* 0xfffffffc00f08947 */ /* 0x008fea000383ffff */
[----:B------:R-:W-:Y:S05]  /*15710*/  BRA `(.L_x_2157) ;  /* 0xffffffdc00887947 */ /* 0x000fea000383ffff */
.L_x_2116:
[----:B--2---:R2:W3:Y:S02]  /*15720*/  SYNCS.PHASECHK.TRANS64.TRYWAIT P0, [R3+URZ+0x38860], R0 ;  /* 0x03886000030075a7 */ /* 0x0044e4000800017f */
[----:B---3--:R-:W-:Y:S05]  /*15730*/  @!P0 NANOSLEEP.SYNCS 0x989680 ;  /* 0x009896800000895d */ /* 0x008fea0003900000 */
[----:B------:R-:W3:Y:S02]  /*15740*/  @!P0 SYNCS.PHASECHK.TRANS64 P0, [R3+URZ+0x38860], R0 ;  /* 0x03886000030085a7 */ /* 0x000ee4000800007f */
[----:B---3--:R-:W-:Y:S05]  /*15750*/  @!P0 BRA `(.L_x_2116) ;  /* 0xfffffffc00f08947 */ /* 0x008fea000383ffff */
[----:B------:R-:W-:Y:S05]  /*15760*/  BRA `(.L_x_2158) ;  /* 0xffffffdc00907947 */ /* 0x000fea000383ffff */
.L_x_2129:
[----:B0-----:R0:W1:Y:S02]  /*15770*/  SYNCS.PHASECHK.TRANS64.TRYWAIT P0, [R0+URZ+0x38820], R3 ;  /* 0x03882003000075a7 */ /* 0x001064000800017f */
[----:B-1----:R-:W-:Y:S05]  /*15780*/  @!P0 NANOSLEEP.SYNCS 0x989680 ;  /* 0x009896800000895d */ /* 0x002fea0003900000 */
[----:B------:R-:W1:Y:S02]  /*15790*/  @!P0 SYNCS.PHASECHK.TRANS64 P0, [R0+URZ+0x38820], R3 ;  /* 0x03882003000085a7 */ /* 0x000e64000800007f */
[----:B-1----:R-:W-:Y:S05]  /*157a0*/  @!P0 BRA `(.L_x_2129) ;  /* 0xfffffffc00f08947 */ /* 0x002fea000383ffff */
[----:B------:R-:W-:Y:S05]  /*157b0*/  BRA `(.L_x_2159) ;  /* 0xfffffff4006c7947 */ /* 0x000fea000383ffff */
.L_x_2130:
        /* <DEDUP_REMOVED lines=11> */
.L_x_2161:
[----:B------:R-:W-:Y:S05]  /*15870*/  BSYNC B0 ;  /* 0x0000000000007941 */ /* 0x000fea0003800000 */
.L_x_2160:
[----:B------:R-:W-:Y:S05]  /*15880*/  BRA `(.L_x_2162) ;  /* 0xfffffff400547947 */ /* 0x000fea000383ffff */
.L_x_2133:
[----:B------:R-:W-:Y:S01]  /*15890*/  BSSY B1, `(.L_x_2163) ;  /* 0x0000006000017945 */ /* 0x000fe20003800000 */
[----:B------:R-:W-:-:S07]  /*158a0*/  IMAD.MOV.U32 R15, RZ, RZ, -0x1 ;  /* 0xffffffffff0f7424 */ /* 0x000fce00078e00ff */
[----:B01----:R-:W-:Y:S05]  /*158b0*/  WARPSYNC.COLLECTIVE R15, `(.L_x_2164) ;  /* 0x000000000f0c7348 */ /* 0x003fea0003c00000 */
[----:B------:R-:W-:Y:S02]  /*158c0*/  ELECT P6, UR62, PT ;  /* 0x00000000003e782f */ /* 0x000fe400038c0000 */
[----:B------:R-:W-:Y:S01]  /*158d0*/  MOV R14, UR62 ;  /* 0x0000003e000e7c02 */ /* 0x000fe20008000f00 */
[----:B01----:R-:W-:Y:S10]  /*158e0*/  ENDCOLLECTIVE ;  /* 0x000000000000791b */ /* 0x003ff40003800000 */
.L_x_2164:
[----:B------:R-:W-:Y:S05]  /*158f0*/  BSYNC B1 ;  /* 0x0000000000017941 */ /* 0x000fea0003800000 */
.L_x_2163:
[----:B------:R-:W-:Y:S05]  /*15900*/  BRA `(.L_x_2165) ;  /* 0xfffffff4004c7947 */ /* 0x000fea000383ffff */
.L_x_2135:
[----:B0-----:R0:W1:Y:S02]  /*15910*/  SYNCS.PHASECHK.TRANS64.TRYWAIT P1, [R6+URZ], R5 ;  /* 0x00000005060075a7 */ /* 0x001064000802017f */
[----:B-1----:R-:W-:Y:S05]  /*15920*/  @!P1 NANOSLEEP.SYNCS 0x989680 ;  /* 0x009896800000995d */ /* 0x002fea0003900000 */
[----:B------:R-:W1:Y:S02]  /*15930*/  @!P1 SYNCS.PHASECHK.TRANS64 P1, [R6+URZ], R5 ;  /* 0x00000005060095a7 */ /* 0x000e64000802007f */
[----:B-1----:R-:W-:Y:S05]  /*15940*/  @!P1 BRA `(.L_x_2135) ;  /* 0xfffffffc00f09947 */ /* 0x002fea000383ffff */
[----:B------:R-:W-:Y:S05]  /*15950*/  BRA `(.L_x_2166) ;  /* 0xfffffff400887947 */ /* 0x000fea000383ffff */
.L_x_2136:
[----:B-1----:R1:W2:Y:S02]  /*15960*/  SYNCS.PHASECHK.TRANS64.TRYWAIT P1, [R7+URZ], R2 ;  /* 0x00000002070075a7 */ /* 0x0022a4000802017f */
[----:B--2---:R-:W-:Y:S05]  /*15970*/  @!P1 NANOSLEEP.SYNCS 0x989680 ;  /* 0x009896800000995d */ /* 0x004fea0003900000 */
[----:B------:R-:W2:Y:S02]  /*15980*/  @!P1 SYNCS.PHASECHK.TRANS64 P1, [R7+URZ], R2 ;  /* 0x00000002070095a7 */ /* 0x000ea4000802007f */
[----:B--2---:R-:W-:Y:S05]  /*15990*/  @!P1 BRA `(.L_x_2136) ;  /* 0xfffffffc00f09947 */ /* 0x004fea000383ffff */
[----:B------:R-:W-:Y:S05]  /*159a0*/  BRA `(.L_x_2167) ;  /* 0xfffffff4007c7947 */ /* 0x000fea000383ffff */
.L_x_2138:
[----:B--2---:R2:W3:Y:S02]  /*159b0*/  SYNCS.PHASECHK.TRANS64.TRYWAIT P1, [R4+URZ+0x38860], R5 ;  /* 0x03886005040075a7 */ /* 0x0044e4000802017f */
[----:B---3--:R-:W-:Y:S05]  /*159c0*/  @!P1 NANOSLEEP.SYNCS 0x989680 ;  /* 0x009896800000995d */ /* 0x008fea0003900000 */
[----:B------:R-:W3:Y:S02]  /*159d0*/  @!P1 SYNCS.PHASECHK.TRANS64 P1, [R4+URZ+0x38860], R5 ;  /* 0x03886005040095a7 */ /* 0x000ee4000802007f */
[----:B---3--:R-:W-:Y:S05]  /*159e0*/  @!P1 BRA `(.L_x_2138) ;  /* 0xfffffffc00f09947 */ /* 0x008fea000383ffff */
[----:B------:R-:W-:Y:S05]  /*159f0*/  BRA `(.L_x_2168) ;  /* 0xfffffff400807947 */ /* 0x000fea000383ffff */
.L_x_2140:
[----:B---3--:R3:W4:Y:S02]  /*15a00*/  SYNCS.PHASECHK.TRANS64.TRYWAIT P1, [R3+URZ+0x38860], R2 ;  /* 0x03886002030075a7 */ /* 0x008724000802017f */
[----:B----4-:R-:W-:Y:S05]  /*15a10*/  @!P1 NANOSLEEP.SYNCS 0x989680 ;  /* 0x009896800000995d */ /* 0x010fea0003900000 */
[----:B------:R-:W4:Y:S02]  /*15a20*/  @!P1 SYNCS.PHASECHK.TRANS64 P1, [R3+URZ+0x38860], R2 ;  /* 0x03886002030095a7 */ /* 0x000f24000802007f */
[----:B----4-:R-:W-:Y:S05]  /*15a30*/  @!P1 BRA `(.L_x_2140) ;  /* 0xfffffffc00f09947 */ /* 0x010fea000383ffff */
[----:B------:R-:W-:Y:S05]  /*15a40*/  BRA `(.L_x_2169) ;  /* 0xfffffff400807947 */ /* 0x000fea000383ffff */
.L_x_2142:
[----:B----4-:R4:W0:Y:S02]  /*15a50*/  SYNCS.PHASECHK.TRANS64.TRYWAIT P0, [R4+URZ+0x38880], R5 ;  /* 0x03888005040075a7 */ /* 0x010824000800017f */
[----:B0-----:R-:W-:Y:S05]  /*15a60*/  @!P0 NANOSLEEP.SYNCS 0x989680 ;  /* 0x009896800000895d */ /* 0x001fea0003900000 */
[----:B------:R-:W0:Y:S02]  /*15a70*/  @!P0 SYNCS.PHASECHK.TRANS64 P0, [R4+URZ+0x38880], R5 ;  /* 0x03888005040085a7 */ /* 0x000e24000800007f */
[----:B0-----:R-:W-:Y:S05]  /*15a80*/  @!P0 BRA `(.L_x_2142) ;  /* 0xfffffffc00f08947 */ /* 0x001fea000383ffff */
[----:B------:R-:W-:Y:S05]  /*15a90*/  BRA `(.L_x_2143) ;  /* 0xfffffff4007c7947 */ /* 0x000fea000383ffff */
.L_x_2170:
        /* <DEDUP_REMOVED lines=14> */
.L_x_12341:


//--------------------- .text._ZN7cutlass13device_kernelIN5flash11enable_sm90INS1_16FlashAttnFwdSm90INS1_25CollectiveMainloopFwdSm90ILi2EN4cute5tupleIJNS5_1CILi1EEES8_S8_EEENS6_IJNS7_ILi128EEESA_NS7_ILi256EEEEEELi256ENS_12float_e4m3_tEfNS_4arch4Sm90ELb1ELb0ELb1ELb1ELb0ELb1ELb0ELb1ELb1ELb0ELb0ELb0EEENS1_21CollectiveEpilogueFwdINS6_IJSA_SB_SA_EEES9_NS_10bfloat16_tESF_Li256ELb1ELb0ELb0ELb1EEENS1_36VarlenDynamicPersistentTileSchedulerILi128ELi128ELi256ELi128ELb0ELb0ELb1ELb1ELb1ELb1EEEEEEEEEvNT_6ParamsE --------------------------
	.section	.text._ZN7cutlass13device_kernelIN5flash11enable_sm90INS1_16FlashAttnFwdSm90INS1_25CollectiveMainloopFwdSm90ILi2EN4cute5tupleIJNS5_1CILi1EEES8_S8_EEENS6_IJNS7_ILi128EEESA_NS7_ILi256EEEEEELi256ENS_12float_e4m3_tEfNS_4arch4Sm90ELb1ELb0ELb1ELb1ELb0ELb1ELb0ELb1ELb1ELb0ELb0ELb0EEENS1_21CollectiveEpilogueFwdINS6_IJSA_SB_SA_EEES9_NS_10bfloat16_tESF_Li256ELb1ELb0ELb0ELb1EEENS1_36VarlenDynamicPersistentTileSchedulerILi128ELi128ELi256ELi128ELb0ELb0ELb1ELb1ELb1ELb1EEEEEEEEEvNT_6ParamsE,"ax",@progbits
	.align	128
.text._ZN7cutlass13device_kernelIN5flash11enable_sm90INS1_16FlashAttnFwdSm90INS1_25CollectiveMainloopFwdSm90ILi2EN4cute5tupleIJNS5_1CILi1EEES8_S8_EEENS6_IJNS7_ILi128EEESA_NS7_ILi256EEEEEELi256ENS_12float_e4m3_tEfNS_4arch4Sm90ELb1ELb0ELb1ELb1ELb0ELb1ELb0ELb1ELb1ELb0ELb0ELb0EEENS1_21CollectiveEpilogueFwdINS6_IJSA_SB_SA_EEES9_NS_10bfloat16_tESF_Li256ELb1ELb0ELb0ELb1EEENS1_36VarlenDynamicPersistentTileSchedulerILi128ELi128ELi256ELi128ELb0ELb0ELb1ELb1ELb1ELb1EEEEEEEEEvNT_6ParamsE:
        .type           _ZN7cutlass13device_kernelIN5flash11enable_sm90INS1_16FlashAttnFwdSm90INS1_25CollectiveMainloopFwdSm90ILi2EN4cute5tupleIJNS5_1CILi1EEES8_S8_EEENS6_IJNS7_ILi128EEESA_NS7_ILi256EEEEEELi256ENS_12float_e4m3_tEfNS_4arch4Sm90ELb1ELb0ELb1ELb1ELb0ELb1ELb0ELb1ELb1ELb0ELb0ELb0EEENS1_21CollectiveEpilogueFwdINS6_IJSA_SB_SA_EEES9_NS_10bfloat16_tESF_Li256ELb1ELb0ELb0ELb1EEENS1_36VarlenDynamicPersistentTileSchedulerILi128ELi128ELi256ELi128ELb0ELb0ELb1ELb1ELb1ELb1EEEEEEEEEvNT_6ParamsE,@function
        .size           _ZN7cutlass13device_kernelIN5flash11enable_sm90INS1_16FlashAttnFwdSm90INS1_25CollectiveMainloopFwdSm90ILi2EN4cute5tupleIJNS5_1CILi1EEES8_S8_EEENS6_IJNS7_ILi128EEESA_NS7_ILi256EEEEEELi256ENS_12float_e4m3_tEfNS_4arch4Sm90ELb1ELb0ELb1ELb1ELb0ELb1ELb0ELb1ELb1ELb0ELb0ELb0EEENS1_21CollectiveEpilogueFwdINS6_IJSA_SB_SA_EEES9_NS_10bfloat16_tESF_Li256ELb1ELb0ELb0ELb1EEENS1_36VarlenDynamicPersistentTileSchedulerILi128ELi128ELi256ELi128ELb0ELb0ELb1ELb1ELb1ELb1EEEEEEEEEvNT_6ParamsE,(.L_x_12342 - _ZN7cutlass13device_kernelIN5flash11enable_sm90INS1_16FlashAttnFwdSm90INS1_25CollectiveMainloopFwdSm90ILi2EN4cute5tupleIJNS5_1CILi1EEES8_S8_EEENS6_IJNS7_ILi128EEESA_NS7_ILi256EEEEEELi256ENS_12float_e4m3_tEfNS_4arch4Sm90ELb1ELb0ELb1ELb1ELb0ELb1ELb0ELb1ELb1ELb0ELb0ELb0EEENS1_21CollectiveEpilogueFwdINS6_IJSA_SB_SA_EEES9_NS_10bfloat16_tESF_Li256ELb1ELb0ELb0ELb1EEENS1_36VarlenDynamicPersistentTileSchedulerILi128ELi128ELi256ELi128ELb0ELb0ELb1ELb1ELb1ELb1EEEEEEEEEvNT_6ParamsE)
        .other          _ZN7cutlass13device_kernelIN5flash11enable_sm90INS1_16FlashAttnFwdSm90INS1_25CollectiveMainloopFwdSm90ILi2EN4cute5tupleIJNS5_1CILi1EEES8_S8_EEENS6_IJNS7_ILi128EEESA_NS7_ILi256EEEEEELi256ENS_12float_e4m3_tEfNS_4arch4Sm90ELb1ELb0ELb1ELb1ELb0ELb1ELb0ELb1ELb1ELb0ELb0ELb0EEENS1_21CollectiveEpilogueFwdINS6_IJSA_SB_SA_EEES9_NS_10bfloat16_tESF_Li256ELb1ELb0ELb0ELb1EEENS1_36VarlenDynamicPersistentTileSchedulerILi128ELi128ELi256ELi128ELb0ELb0ELb1ELb1ELb1ELb1EEEEEEEEEvNT_6ParamsE,@"STO_CUDA_ENTRY STV_DEFAULT"
_ZN7cutlass13device_kernelIN5flash11enable_sm90INS1_16FlashAttnFwdSm90INS1_25CollectiveMainloopFwdSm90ILi2EN4cute5tupleIJNS5_1CILi1EEES8_S8_EEENS6_IJNS7_ILi128EEESA_NS7_ILi256EEEEEELi256ENS_12float_e4m3_tEfNS_4arch4Sm90ELb1ELb0ELb1ELb1ELb0ELb1ELb0ELb1ELb1ELb0ELb0ELb0EEENS1_21CollectiveEpilogueFwdINS6_IJSA_SB_SA_EEES9_NS_10bfloat16_tESF_Li256ELb1ELb0ELb0ELb1EEENS1_36VarlenDynamicPersistentTileSchedulerILi128ELi128ELi256ELi128ELb0ELb0ELb1ELb1ELb1ELb1EEEEEEEEEvNT_6ParamsE:
        /* <DEDUP_REMOVED lines=27> */
.L_x_2172:
[----:B------:R-:W-:Y:S05]  /*01b0*/  BSYNC B0 ;  /* 0x0000000000007941 */ /* 0x000fea0003800000 */
.L_x_2171:
        /* <DEDUP_REMOVED lines=41> */
.L_x_2173:
        /* <DEDUP_REMOVED lines=22> */
.L_x_2174:
        /* <DEDUP_REMOVED lines=18> */
.L_x_2175:
        /* <DEDUP_REMOVED lines=22> */
.L_x_2176:
        /* <DEDUP_REMOVED lines=22> */
.L_x_2177:
        /* <DEDUP_REMOVED lines=8> */
.L_x_2180:
        /* <DEDUP_REMOVED lines=31> */
[----:B------:R-:W-:Y:S01]  /*0c00*/  LEA.HI R2, R3, R0, RZ, 0x7 ;  /* 0x0000000003027211 */ /* 0x000fe200078f38ff */
[----:B------:R-:W-:Y:S01]  /*0c10*/  IMAD.SHL.U32 R6, R5, 0x20, RZ ;  /* 0x0000002005067824 */ /* 0x000fe200078e00ff */
[----:B------:R-:W-:Y:S02]  /*0c20*/  LOP3.LUT R5, R4, 0x3fffff0, RZ, 0xc0, !PT ;  /* 0x03fffff004057812 */ /* 0x000fe400078ec0ff */
[----:B------:R-:W-:Y:S02]  /*0c30*/  SHF.R.S32.HI R7, RZ, 0x4, R4 ;  /* 0x00000004ff077819 */ /* 0x000fe40000011404 */
[----:B------:R-:W-:Y:S01]  /*0c40*/  LOP3.LUT R9, R2, 0xffffff80, RZ, 0xc0, !PT ;  /* 0xffffff8002097812 */ /* 0x000fe200078ec0ff */
[----:B------:R-:W-:Y:S01]  /*0c50*/  IMAD.IADD R5, R0, 0x1, -R5 ;  /* 0x0000000100057824 */ /* 0x000fe200078e0a05 */
[----:B------:R-:W-:-:S02]  /*0c60*/  LOP3.LUT R6, R6, 0xfffffc00, RZ, 0xc0, !PT ;  /* 0xfffffc0006067812 */ /* 0x000fc400078ec0ff */
[----:B------:R-:W-:Y:S02]  /*0c70*/  LEA.HI R4, R4, R7, RZ, 0x1 ;  /* 0x0000000704047211 */ /* 0x000fe400078f08ff */
[----:B------:R-:W-:Y:S01]  /*0c80*/  IADD3 R8, R0, -R9, RZ ;  /* 0x8000000900087210 */ /* 0x000fe20007ffe0ff */
[----:B------:R-:W-:Y:S01]  /*0c90*/  IMAD R9, R5, 0x40, R6 ;  /* 0x0000004005097824 */ /* 0x000fe200078e0206 */
[----:B------:R-:W-:Y:S02]  /*0ca0*/  LOP3.LUT R4, R4, 0x1ffffffe, RZ, 0xc0, !PT ;  /* 0x1ffffffe04047812 */ /* 0x000fe400078ec0ff */
[----:B------:R-:W-:Y:S02]  /*0cb0*/  SHF.R.S32.HI R5, RZ, 0x7, R2 ;  /* 0x00000007ff057819 */ /* 0x000fe40000011402 */
[----:B------:R-:W-:Y:S01]  /*0cc0*/  LEA.HI R22, R3, R0, RZ, 0x3 ;  /* 0x0000000003167211 */ /* 0x000fe200078f18ff */
[----:B------:R-:W-:Y:S01]  /*0cd0*/  IMAD.IADD R4, R7, 0x1, -R4 ;  /* 0x0000000107047824 */ /* 0x000fe200078e0a04 */
[----:B------:R-:W-:-:S02]  /*0ce0*/  LEA.HI R2, R2, R5, RZ, 0x1 ;  /* 0x0000000502027211 */ /* 0x000fc400078f08ff */
[----:B------:R-:W-:Y:S02]  /*0cf0*/  SHF.R.S32.HI R11, RZ, 0x1f, R8 ;  /* 0x0000001fff0b7819 */ /* 0x000fe40000011408 */
[----:B------:R-:W-:Y:S02]  /*0d00*/  LOP3.LUT R7, R22, 0xfffffff8, RZ, 0xc0, !PT ;  /* 0xfffffff816077812 */ /* 0x000fe400078ec0ff */
[----:B------:R-:W-:Y:S02]  /*0d10*/  LOP3.LUT R2, R2, 0x3fffffe, RZ, 0xc0, !PT ;  /* 0x03fffffe02027812 */ /* 0x000fe400078ec0ff */
[----:B------:R-:W-:Y:S01]  /*0d20*/  SHF.R.S32.HI R22, RZ, 0x3, R22 ;  /* 0x00000003ff167819 */ /* 0x000fe20000011416 */
[----:B------:R-:W-:Y:S01]  /*0d30*/  IMAD.IADD R7, R0, 0x1, -R7 ;  /* 0x0000000100077824 */ /* 0x000fe200078e0a07 */
[----:B------:R-:W-:Y:S01]  /*0d40*/  LEA.HI R6, R11, R8, RZ, 0x2 ;  /* 0x000000080b067211 */ /* 0x000fe200078f10ff */
[----:B------:R-:W-:Y:S01]  /*0d50*/  IMAD.IADD R2, R5, 0x1, -R2 ;  /* 0x0000000105027824 */ /* 0x000fe200078e0a02 */
[----:B------:R-:W-:Y:S01]  /*0d60*/  LEA.HI R3, R3, R0, RZ, 0x6 ;  /* 0x0000000003037211 */ /* 0x000fe200078f30ff */
[----:B------:R-:W-:Y:S01]  /*0d70*/  IMAD R0, R4, 0x8, R9 ;  /* 0x0000000804007824 */ /* 0x000fe200078e0209 */
[----:B------:R-:W-:Y:S01]  /*0d80*/  LOP3.LUT R5, R6, 0x7ffffffc, RZ, 0xc0, !PT ;  /* 0x7ffffffc06057812 */ /* 0x000fe200078ec0ff */
[C---:B------:R-:W-:Y:S01]  /*0d90*/  VIADD R234, R22.reuse, 0x20 ;  /* 0x0000002016ea7836 */ /* 0x040fe20000000000 */
[--C-:B------:R-:W-:Y:S01]  /*0da0*/  SHF.R.S32.HI R10, RZ, 0x2, R6.reuse ;  /* 0x00000002ff0a7819 */ /* 0x100fe20000011406 */
[C---:B------:R-:W-:Y:S01]  /*0db0*/  VIADD R233, R22.reuse, 0x40 ;  /* 0x0000004016e97836 */ /* 0x040fe20000000000 */
[----:B------:R-:W-:Y:S01]  /*0dc0*/  SHF.R.S32.HI R13, RZ, 0x1f, R6 ;  /* 0x0000001fff0d7819 */ /* 0x000fe20000011406 */
[----:B------:R0:W-:Y:S01]  /*0dd0*/  STL [R1+0x5c], R0 ;  /* 0x00005c0001007387 */ /* 0x0001e20000100800 */
[----:B------:R-:W-:Y:S01]  /*0de0*/  VIADD R235, R22, 0x60 ;  /* 0x0000006016eb7836 */ /* 0x000fe20000000000 */
[----:B------:R-:W-:Y:S01]  /*0df0*/  LEA.HI R11, R11, R8, RZ, 0x5 ;  /* 0x000000080b0b7211 */ /* 0x000fe200078f28ff */
[----:B------:R-:W-:Y:S01]  /*0e00*/  IMAD.SHL.U32 R16, R7, 0x10, RZ ;  /* 0x0000001007107824 */ /* 0x000fe200078e00ff */
[----:B------:R-:W-:Y:S01]  /*0e10*/  LEA.HI R13, R13, R10, RZ, 0x3 ;  /* 0x0000000a0d0d7211 */ /* 0x000fe200078f18ff */
[----:B------:R-:W-:Y:S01]  /*0e20*/  IMAD.SHL.U32 R3, R3, 0x10, RZ ;  /* 0x0000001003037824 */ /* 0x000fe200078e00ff */
[----:B------:R-:W-:Y:S01]  /*0e30*/  SHF.R.S32.HI R14, RZ, 0x1f, R235 ;  /* 0x0000001fff0e7819 */ /* 0x000fe200000114eb */
[----:B------:R-:W-:Y:S01]  /*0e40*/  IMAD.SHL.U32 R6, R233, 0x80, RZ ;  /* 0x00000080e9067824 */ /* 0x000fe200078e00ff */
[----:B------:R-:W-:Y:S01]  /*0e50*/  LOP3.LUT R13, R13, 0xfffffff8, RZ, 0xc0, !PT ;  /* 0xfffffff80d0d7812 */ /* 0x000fe200078ec0ff */
[----:B------:R-:W-:Y:S01]  /*0e60*/  IMAD.SHL.U32 R12, R235, 0x80, RZ ;  /* 0x00000080eb0c7824 */ /* 0x000fe200078e00ff */
[----:B0-----:R-:W-:-:S02]  /*0e70*/  IADD3 R0, R8, -R5, RZ ;  /* 0x8000000508007210 */ /* 0x001fc40007ffe0ff */
[----:B------:R-:W-:Y:S01]  /*0e80*/  SHF.R.S32.HI R5, RZ, 0x1f, R234 ;  /* 0x0000001fff057819 */ /* 0x000fe200000114ea */
[----:B------:R-:W-:Y:S01]  /*0e90*/  IMAD.IADD R10, R10, 0x1, -R13 ;  /* 0x000000010a0a7824 */ /* 0x000fe200078e0a0d */
[----:B------:R-:W-:Y:S01]  /*0ea0*/  SHF.R.S32.HI R8, RZ, 0x1f, R233 ;  /* 0x0000001fff087819 */ /* 0x000fe200000114e9 */
[----:B------:R0:W-:Y:S01]  /*0eb0*/  STL [R1+0x38], R0 ;  /* 0x0000380001007387 */ /* 0x0001e20000100800 */
[----:B------:R-:W-:Y:S02]  /*0ec0*/  LEA.HI R4, R5, R234, RZ, 0x3 ;  /* 0x000000ea05047211 */ /* 0x000fe400078f18ff */
[----:B------:R-:W-:Y:S02]  /*0ed0*/  LEA.HI R8, R8, R233, RZ, 0x3 ;  /* 0x000000e908087211 */ /* 0x000fe400078f18ff */
[----:B------:R-:W-:Y:S01]  /*0ee0*/  LEA.HI R14, R14, R235, RZ, 0x3 ;  /* 0x000000eb0e0e7211 */ /* 0x000fe200078f18ff */
[----:B------:R-:W-:Y:S01]  /*0ef0*/  IMAD.SHL.U32 R4, R4, 0x80, RZ ;  /* 0x0000008004047824 */ /* 0x000fe200078e00ff */
[----:B------:R-:W-:Y:S01]  /*0f00*/  SHF.R.S32.HI R11, RZ, 0x5, R11 ;  /* 0x00000005ff0b7819 */ /* 0x000fe2000001140b */
[----:B------:R-:W-:Y:S01]  /*0f10*/  IMAD.SHL.U32 R8, R8, 0x80, RZ ;  /* 0x0000008008087824 */ /* 0x000fe200078e00ff */
[----:B------:R-:W-:Y:S01]  /*0f20*/  LOP3.LUT R9, R6, 0x380, RZ, 0xc0, !PT ;  /* 0x0000038006097812 */ /* 0x000fe200078ec0ff */
[----:B------:R-:W-:Y:S01]  /*0f30*/  IMAD.SHL.U32 R14, R14, 0x80, RZ ;  /* 0x000000800e0e7824 */ /* 0x000fe200078e00ff */
[----:B0-----:R-:W-:-:S02]  /*0f40*/  SHF.L.U32 R0, R234, 0x7, RZ ;  /* 0x00000007ea007819 */ /* 0x001fc400000006ff */
[----:B------:R-:W-:Y:S02]  /*0f50*/  LOP3.LUT R21, R4, 0xfffffc00, RZ, 0xc0, !PT ;  /* 0xfffffc0004157812 */ /* 0x000fe400078ec0ff */
[----:B------:R-:W-:Y:S02]  /*0f60*/  LOP3.LUT R5, R0, 0x380, RZ, 0xc0, !PT ;  /* 0x0000038000057812 */ /* 0x000fe400078ec0ff */
[----:B------:R-:W-:Y:S01]  /*0f70*/  LEA R11, R11, R10, 0x4 ;  /* 0x0000000a0b0b7211 */ /* 0x000fe200078e20ff */
[----:B------:R-:W-:Y:S01]  /*0f80*/  STL [R1+0x30], R21 ;  /* 0x0000301501007387 */ /* 0x000fe20000100800 */
[----:B------:R-:W-:Y:S02]  /*0f90*/  SHF.R.U32.HI R0, RZ, 0x3, R5 ;  /* 0x00000003ff007819 */ /* 0x000fe40000011605 */
[----:B------:R-:W-:Y:S02]  /*0fa0*/  LOP3.LUT R15, R5, 0x70, R16, 0xf8, !PT ;  /* 0x00000070050f7812 */ /* 0x000fe400078ef810 */
[----:B------:R-:W-:-:S02]  /*0fb0*/  LOP3.LUT R20, R8, 0xfffffc00, RZ, 0xc0, !PT ;  /* 0xfffffc0008147812 */ /* 0x000fc400078ec0ff */
[----:B------:R-:W-:Y:S02]  /*0fc0*/  LOP3.LUT R19, R14, 0xfffffc00, RZ, 0xc0, !PT ;  /* 0xfffffc000e137812 */ /* 0x000fe400078ec0ff */
[----:B------:R-:W-:Y:S01]  /*0fd0*/  LOP3.LUT R15, R21, R15, R0, 0xf6, !PT ;  /* 0x0000000f150f7212 */ /* 0x000fe200078ef600 */
[----:B------:R-:W-:Y:S01]  /*0fe0*/  IMAD R0, R2, 0x40, R11 ;  /* 0x0000004002007824 */ /* 0x000fe200078e020b */
[----:B------:R-:W-:Y:S01]  /*0ff0*/  STL [R1+0x2c], R20 ;  /* 0x00002c1401007387 */ /* 0x000fe20000100800 */
[----:B------:R-:W-:Y:S02]  /*1000*/  LOP3.LUT R2, R3, 0xfffffc00, RZ, 0xc0, !PT ;  /* 0xfffffc0003027812 */ /* 0x000fe400078ec0ff */
[----:B------:R-:W-:Y:S01]  /*1010*/  LOP3.LUT R13, R12, 0x380, RZ, 0xc0, !PT ;  /* 0x000003800c0d7812 */ /* 0x000fe200078ec0ff */
[----:B------:R0:W-:Y:S01]  /*1020*/  STL [R1+0x28], R19 ;  /* 0x0000281301007387 */ /* 0x0001e20000100800 */
[----:B------:R-:W-:Y:S02]  /*1030*/  SHF.R.U32.HI R5, RZ, 0x3, R9 ;  /* 0x00000003ff057819 */ /* 0x000fe40000011609 */
[----:B------:R-:W-:Y:S01]  /*1040*/  LOP3.LUT R12, R9, 0x70, R16, 0xf8, !PT ;  /* 0x00000070090c7812 */ /* 0x000fe200078ef810 */
[----:B------:R-:W-:Y:S01]  /*1050*/  STL [R1+0x4], R25 ;  /* 0x0000041901007387 */ /* 0x000fe20000100800 */
[----:B------:R-:W-:-:S02]  /*1060*/  SHF.R.U32.HI R6, RZ, 0x3, R13 ;  /* 0x00000003ff067819 */ /* 0x000fc4000001160d */
[----:B------:R-:W-:Y:S01]  /*1070*/  LOP3.LUT R13, R13, 0x70, R16, 0xf8, !PT ;  /* 0x000000700d0d7812 */ /* 0x000fe200078ef810 */
[----:B------:R1:W-:Y:S01]  /*1080*/  STL [R1+0x3c], R0 ;  /* 0x00003c0001007387 */ /* 0x0003e20000100800 */
[----:B------:R-:W-:Y:S02]  /*1090*/  LOP3.LUT R5, R20, R12, R5, 0xf6, !PT ;  /* 0x0000000c14057212 */ /* 0x000fe400078ef605 */
[----:B------:R-:W-:Y:S01]  /*10a0*/  LOP3.LUT R13, R19, R13, R6, 0xf6, !PT ;  /* 0x0000000d130d7212 */ /* 0x000fe200078ef606 */
[----:B------:R-:W-:Y:S01]  /*10b0*/  STL [R1+0x8], R26 ;  /* 0x0000081a01007387 */ /* 0x000fe20000100800 */
[----:B0-----:R-:W-:Y:S01]  /*10c0*/  IMAD.SHL.U32 R19, R7, 0x8, RZ ;  /* 0x0000000807137824 */ /* 0x001fe200078e00ff */
[----:B------:R-:W-:Y:S02]  /*10d0*/  SHF.R.S32.HI R23, RZ, 0x1f, R22 ;  /* 0x0000001fff177819 */ /* 0x000fe40000011416 */
[----:B------:R-:W-:Y:S01]  /*10e0*/  STL [R1+0xc], R27 ;  /* 0x00000c1b01007387 */ /* 0x000fe20000100800 */
[----:B------:R-:W-:-:S02]  /*10f0*/  VIADD R236, R19, 0x40 ;  /* 0x0000004013ec7836 */ /* 0x000fc40000000000 */
[----:B-1----:R-:W-:Y:S01]  /*1100*/  IMAD.SHL.U32 R0, R22, 0x80, RZ ;  /* 0x0000008016007824 */ /* 0x002fe200078e00ff */
[----:B------:R-:W-:Y:S04]  /*1110*/  STL [R1+0x10], RZ ;  /* 0x000010ff01007387 */ /* 0x000fe80000100800 */
[----:B------:R-:W-:-:S04]  /*1120*/  LOP3.LUT R4, R0, 0x380, RZ, 0xc0, !PT ;  /* 0x0000038000047812 */ /* 0x000fc800078ec0ff */
[----:B------:R-:W-:Y:S01]  /*1130*/  SHF.R.U32.HI R3, RZ, 0x3, R4 ;  /* 0x00000003ff037819 */ /* 0x000fe20000011604 */
[----:B------:R-:W-:Y:S01]  /*1140*/  STL [R1+0x14], R4 ;  /* 0x0000140401007387 */ /* 0x000fe20000100800 */
[----:B------:R-:W-:-:S03]  /*1150*/  LOP3.LUT R0, R4, 0x70, R16, 0xf8, !PT ;  /* 0x0000007004007812 */ /* 0x000fc600078ef810 */
[----:B------:R-:W-:Y:S04]  /*1160*/  STL [R1+0x1c], R2 ;  /* 0x00001c0201007387 */ /* 0x000fe80000100800 */
[----:B------:R0:W-:Y:S02]  /*1170*/  STL [R1+0x18], R3 ;  /* 0x0000180301007387 */ /* 0x0001e40000100800 */
[----:B0-----:R-:W-:Y:S01]  /*1180*/  LOP3.LUT R3, R2, R0, R3, 0xf6, !PT ;  /* 0x0000000002037212 */ /* 0x001fe200078ef603 */
[----:B------:R-:W-:-:S04]  /*1190*/  IMAD.IADD R2, R18, 0x1, R5 ;  /* 0x0000000112027824 */ /* 0x000fc800078e0205 */
[C---:B------:R-:W-:Y:S02]  /*11a0*/  IMAD.IADD R0, R18.reuse, 0x1, R3 ;  /* 0x0000000112007824 */ /* 0x040fe400078e0203 */
[----:B------:R-:W-:-:S03]  /*11b0*/  IMAD.IADD R3, R18, 0x1, R15 ;  /* 0x0000000112037824 */ /* 0x000fc600078e020f */
[----:B------:R0:W-:Y:S04]  /*11c0*/  STL [R1+0x34], R0 ;  /* 0x0000340001007387 */ /* 0x0001e80000100800 */
[----:B------:R1:W-:Y:S04]  /*11d0*/  STL [R1+0x58], R3 ;  /* 0x0000580301007387 */ /* 0x0003e80000100800 */
[----:B------:R1:W-:Y:S01]  /*11e0*/  STL [R1+0x54], R2 ;  /* 0x0000540201007387 */ /* 0x0003e20000100800 */
[----:B0-----:R-:W-:-:S05]  /*11f0*/  IADD3 R0, R18, R13, RZ ;  /* 0x0000000d12007210 */ /* 0x001fca0007ffe0ff */
[----:B------:R1:W-:Y:S02]  /*1200*/  STL [R1+0x50], R0 ;  /* 0x0000500001007387 */ /* 0x0003e40000100800 */
.L_x_2404:
[----:B-1----:R-:W2:Y:S01]  /*1210*/  LDL.LU R0, [R1+0xc] ;  /* 0x00000c0001007983 */ /* 0x002ea20000300800 */
[----:B------:R-:W2:Y:S01]  /*1220*/  LDC.64 R2, c[0x0][0xc60] ;  /* 0x00031800ff027b82 */ /* 0x000ea20000000a00 */
[----:B------:R-:W-:Y:S05]  /*1230*/  YIELD ;  /* 0x0000000000007946 */ /* 0x000fea0003800000 */
[----:B------:R-:W-:Y:S01]  /*1240*/  ULDC.64 UR4, c[0x0][0xa28] ;  /* 0x00028a0000047ab9 */ /* 0x000fe20000000a00 */
[----:B------:R-:W-:Y:S01]  /*1250*/  ULDC.64 UR8, c[0x0][0xa18] ;  /* 0x0002860000087ab9 */ /* 0x000fe20000000a00 */
[----:B------:R-:W-:Y:S01]  /*1260*/  ISETP.NE.U32.AND P1, PT, RZ, UR4, PT ;  /* 0x00000004ff007c0c */ /* 0x000fe2000bf25070 */
[----:B------:R-:W-:Y:S01]  /*1270*/  ULDC.64 UR6, c[0x0][0xa08] ;  /* 0x0002820000067ab9 */ /* 0x000fe20000000a00 */
[----:B--2---:R-:W-:-:S05]  /*1280*/  IMAD.WIDE R2, R0, 0x4, R2 ;  /* 0x0000000400027825 */ /* 0x004fca00078e0202 */
[----:B0-----:R0:W2:Y:S01]  /*1290*/  LDG.E R0, desc[UR46][R2.64] ;  /* 0x0000002e02007981 */ /* 0x0010a2000c1e1900 */
[----:B------:R-:W-:Y:S01]  /*12a0*/  ISETP.NE.AND.EX P1, PT, RZ, UR5, PT, P1 ;  /* 0x00000005ff007c0c */ /* 0x000fe2000bf25310 */
[----:B---3-5:R-:W-:Y:S01]  /*12b0*/  IMAD.MOV.U32 R27, RZ, RZ, RZ ;  /* 0x000000ffff1b7224 */ /* 0x028fe200078e00ff */
[----:B------:R-:W-:-:S04]  /*12c0*/  ISETP.NE.U32.AND P0, PT, RZ, UR6, PT ;  /* 0x00000006ff007c0c */ /* 0x000fc8000bf05070 */
[----:B------:R-:W-:Y:S01]  /*12d0*/  ISETP.NE.AND.EX P0, PT, RZ, UR7, PT, P0 ;  /* 0x00000007ff007c0c */ /* 0x000fe2000bf05300 */
[----:B0-----:R-:W-:Y:S01]  /*12e0*/  IMAD.MOV.U32 R3, RZ, RZ, RZ ;  /* 0x000000ffff037224 */ /* 0x001fe200078e00ff */
[----:B--2---:R-:W-:Y:S01]  /*12f0*/  SHF.R.S32.HI R6, RZ, 0x1f, R0 ;  /* 0x0000001fff067819 */ /* 0x004fe20000011400 */
[----:B------:R-:W-:-:S04]  /*1300*/  IMAD.SHL.U32 R28, R0, 0x4, RZ ;  /* 0x00000004001c7824 */ /* 0x000fc800078e00ff */
[C---:B----4-:R-:W-:Y:S01]  /*1310*/  @P1 LEA R4, P2, R0.reuse, UR4, 0x2 ;  /* 0x0000000400041c11 */ /* 0x050fe2000f8410ff */
        /* <DEDUP_REMOVED lines=15> */
[----:B------:R-:W2:Y:S01]  /*1410*/  @P2 LDG.E R2, desc[UR46][R6.64] ;  /* 0x0000002e06022981 */ /* 0x000ea2000c1e1900 */
[----:B------:R-:W-:-:S03]  /*1420*/  UISETP.NE.U32.AND UP0, UPT, UR4, URZ, UPT ;  /* 0x0000003f0400728c */ /* 0x000fc6000bf05070 */
[----:B------:R-:W-:Y:S01]  /*1430*/  ULDC UR4, c[0x0][0x404] ;  /* 0x0001010000047ab9 */ /* 0x000fe20000000800 */
[----:B------:R-:W-:-:S03]  /*1440*/  UISETP.NE.AND.EX UP0, UPT, UR5, URZ, UPT, UP0 ;  /* 0x0000003f0500728c */ /* 0x000fc6000bf05300 */
[----:B------:R-:W-:Y:S01]  /*1450*/  ULDC UR5, c[0x0][0x2e0] ;  /* 0x0000b80000057ab9 */ /* 0x000fe20000000800 */
[----:B------:R-:W-:-:S04]  /*1460*/  USEL UR4, UR4, 0x1, UP0 ;  /* 0x0000000104047887 */ /* 0x000fc80008000000 */
[----:B------:R-:W-:-:S03]  /*1470*/  UIMAD UR4, UR4, UR5, URZ ;  /* 0x00000005040472a4 */ /* 0x000fc6000f8e023f */
[----:B------:R-:W-:-:S03]  /*1480*/  ULDC UR5, c[0x0][0x338] ;  /* 0x0000ce0000057ab9 */ /* 0x000fc60000000800 */
[----:B------:R-:W-:Y:S02]  /*1490*/  IMAD.U32 R26, RZ, RZ, UR4 ;  /* 0x00000004ff1a7e24 */ /* 0x000fe4000f8e00ff */
[----:B------:R-:W-:Y:S01]  /*14a0*/  IMAD.MOV.U32 R25, RZ, RZ, R0 ;  /* 0x000000ffff197224 */ /* 0x000fe200078e0000 */
[----:B--2---:R0:W-:Y:S01]  /*14b0*/  STL [R1+0xc], R2 ;  /* 0x00000c0201007387 */ /* 0x0041e20000100800 */
[----:B------:R-:W-:Y:S01]  /*14c0*/  IMAD.MOV.U32 R10, RZ, RZ, R2 ;  /* 0x000000ffff0a7224 */ /* 0x000fe200078e0002 */
[----:B0-----:R-:W-:Y:S01]  /*14d0*/  MOV R2, UR5 ;  /* 0x0000000500027c02 */ /* 0x001fe20008000f00 */
[----:B-1----:R-:W-:Y:S06]  /*14e0*/  @P2 BRA `(.L_x_2182) ;  /* 0x0000000000282947 */ /* 0x002fec0003800000 */
[----:B------:R-:W-:Y:S02]  /*14f0*/  ULDC.64 UR4, c[0x0][0xa00] ;  /* 0x0002800000047ab9 */ /* 0x000fe40000000a00 */
[----:B------:R-:W-:-:S04]  /*1500*/  ISETP.NE.U32.AND P1, PT, RZ, UR4, PT ;  /* 0x00000004ff007c0c */ /* 0x000fc8000bf25070 */
[----:B------:R-:W-:-:S13]  /*1510*/  ISETP.NE.AND.EX P1, PT, RZ, UR5, PT, P1 ;  /* 0x00000005ff007c0c */ /* 0x000fda000bf25310 */
[----:B------:R-:W-:Y:S05]  /*1520*/  @!P1 BRA `(.L_x_2182) ;  /* 0x0000000000189947 */ /* 0x000fea0003800000 */
[----:B------:R-:W0:Y:S02]  /*1530*/  LDC.64 R4, c[0x0][0xa00] ;  /* 0x00028000ff047b82 */ /* 0x000e240000000a00 */
[----:B0-----:R-:W-:-:S05]  /*1540*/  IMAD.WIDE R4, R25, 0x4, R4 ;  /* 0x0000000419047825 */ /* 0x001fca00078e0204 */
[----:B------:R-:W2:Y:S04]  /*1550*/  LDG.E R0, desc[UR46][R4.64] ;  /* 0x0000002e04007981 */ /* 0x000ea8000c1e1900 */
[----:B------:R-:W2:Y:S02]  /*1560*/  LDG.E R7, desc[UR46][R4.64+0x4] ;  /* 0x0000042e04077981 */ /* 0x000ea4000c1e1900 */
[----:B--2---:R-:W-:-:S05]  /*1570*/  IMAD.IADD R10, R7, 0x1, -R0 ;  /* 0x00000001070a7824 */ /* 0x004fca00078e0a00 */
[----:B------:R0:W-:Y:S02]  /*1580*/  STL [R1+0xc], R10 ;  /* 0x00000c0a01007387 */ /* 0x0001e40000100800 */
.L_x_2182:
[----:B------:R-:W2:Y:S01]  /*1590*/  LDL R12, [R1+0x4] ;  /* 0x00000400010c7983 */ /* 0x000ea20000100800 */
[----:B------:R-:W-:-:S03]  /*15a0*/  ULDC.64 UR4, c[0x0][0xa20] ;  /* 0x0002880000047ab9 */ /* 0x000fc60000000a00 */
[----:B------:R-:W3:Y:S01]  /*15b0*/  LDL R30, [R1+0x8] ;  /* 0x00000800011e7983 */ /* 0x000ee20000100800 */
[----:B------:R-:W-:-:S04]  /*15c0*/  ISETP.NE.U32.AND P1, PT, RZ, UR4, PT ;  /* 0x00000004ff007c0c */ /* 0x000fc8000bf25070 */
[----:B------:R-:W-:Y:S01]  /*15d0*/  ISETP.NE.AND.EX P1, PT, RZ, UR5, PT, P1 ;  /* 0x00000005ff007c0c */ /* 0x000fe2000bf25310 */
[----:B--2---:R1:W-:Y:S04]  /*15e0*/  STL [R1+0x48], R12 ;  /* 0x0000480c01007387 */ /* 0x0043e80000100800 */
[----:B---3--:R1:W-:Y:S08]  /*15f0*/  STL [R1+0x40], R30 ;  /* 0x0000401e01007387 */ /* 0x0083f00000100800 */
[----:B------:R-:W-:Y:S05]  /*1600*/  @!P1 BRA `(.L_x_2183) ;  /* 0x0000000000109947 */ /* 0x000fea0003800000 */
[----:B------:R-:W-:-:S04]  /*1610*/  IADD3 R4, P0, R28, UR4, RZ ;  /* 0x000000041c047c10 */ /* 0x000fc8000ff1e0ff */
[----:B------:R-:W-:-:S05]  /*1620*/  IADD3.X R5, R29, UR5, RZ, P0, !PT ;  /* 0x000000051d057c10 */ /* 0x000fca00087fe4ff */
[----:B------:R2:W5:Y:S01]  /*1630*/  LDG.E R26, desc[UR46][R4.64] ;  /* 0x0000002e041a7981 */ /* 0x000562000c1e1900 */
[----:B------:R-:W-:Y:S05]  /*1640*/  BRA `(.L_x_2184) ;  /* 0x0000000000107947 */ /* 0x000fea0003800000 */
.L_x_2183:
[----:B------:R-:W-:Y:S05]  /*1650*/  @!P0 BRA `(.L_x_2184) ;  /* 0x00000000000c8947 */ /* 0x000fea0003800000 */
[----:B------:R-:W2:Y:S04]  /*1660*/  LDG.E R5, desc[UR46][R8.64] ;  /* 0x0000002e08057981 */ /* 0x000ea8000c1e1900 */
[----:B------:R-:W2:Y:S02]  /*1670*/  LDG.E R26, desc[UR46][R8.64+0x4] ;  /* 0x0000042e081a7981 */ /* 0x000ea4000c1e1900 */
[----:B--2---:R-:W-:-:S07]  /*1680*/  IMAD.IADD R26, R26, 0x1, -R5 ;  /* 0x000000011a1a7824 */ /* 0x004fce00078e0a05 */
.L_x_2184:
[----:B------:R-:W-:Y:S02]  /*1690*/  ULDC.64 UR4, c[0x0][0xa10] ;  /* 0x0002840000047ab9 */ /* 0x000fe40000000a00 */
[----:B------:R-:W-:-:S04]  /*16a0*/  ISETP.NE.U32.AND P0, PT, RZ, UR4, PT ;  /* 0x00000004ff007c0c */ /* 0x000fc8000bf05070 */
[----:B------:R-:W-:Y:S01]  /*16b0*/  ISETP.NE.AND.EX P0, PT, RZ, UR5, PT, P0 ;  /* 0x00000005ff007c0c */ /* 0x000fe2000bf05300 */
[----:B------:R-:W-:-:S12]  /*16c0*/  ULDC.64 UR4, c[0x0][0xa30] ;  /* 0x00028c0000047ab9 */ /* 0x000fd80000000a00 */
[----:B--2---:R-:W2:Y:S02]  /*16d0*/  @P0 LDC.64 R4, c[0x0][0xa10] ;  /* 0x00028400ff040b82 */ /* 0x004ea40000000a00 */
[----:B--2---:R-:W-:-:S05]  /*16e0*/  @P0 IMAD.WIDE R4, R25, 0x4, R4 ;  /* 0x0000000419040825 */ /* 0x004fca00078e0204 */
[----:B------:R-:W2:Y:S04]  /*16f0*/  @P0 LDG.E R0, desc[UR46][R4.64] ;  /* 0x0000002e04000981 */ /* 0x000ea8000c1e1900 */
[----:B------:R-:W2:Y:S01]  /*1700*/  @P0 LDG.E R9, desc[UR46][R4.64+0x4] ;  /* 0x0000042e04090981 */ /* 0x000ea2000c1e1900 */
[----:B-----5:R-:W-:Y:S01]  /*1710*/  IADD3 R11, -R3, R26, RZ ;  /* 0x0000001a030b7210 */ /* 0x020fe20007ffe1ff */
[----:B------:R-:W-:Y:S01]  /*1720*/  IMAD.MOV.U32 R123, RZ, RZ, R26 ;  /* 0x000000ffff7b7224 */ /* 0x000fe200078e001a */
[----:B------:R-:W-:Y:S02]  /*1730*/  LEA R3, R12, 0xff, 0x7 ;  /* 0x000000ff0c037811 */ /* 0x000fe400078e38ff */
[----:B------:R-:W-:Y:S01]  /*1740*/  ISETP.NE.U32.AND P1, PT, RZ, UR4, PT ;  /* 0x00000004ff007c0c */ /* 0x000fe2000bf25070 */
[----:B------:R-:W-:-:S03]  /*1750*/  IMAD.MOV R110, RZ, RZ, -R11 ;  /* 0x000000ffff6e7224 */ /* 0x000fc600078e0a0b */
[----:B------:R-:W-:Y:S02]  /*1760*/  ISETP.NE.AND.EX P1, PT, RZ, UR5, PT, P1 ;  /* 0x00000005ff007c0c */ /* 0x000fe4000bf25310 */
[----:B------:R-:W-:-:S11]  /*1770*/  VIMNMX R110, RZ, R110, !PT ;  /* 0x0000006eff6e7248 */ /* 0x000fd60007fe0100 */
[----:B------:R-:W-:-:S04]  /*1780*/  @P1 IADD3 R6, P2, R28, UR4, RZ ;  /* 0x000000041c061c10 */ /* 0x000fc8000ff5e0ff */
[----:B------:R-:W-:-:S05]  /*1790*/  @P1 IADD3.X R7, R29, UR5, RZ, P2, !PT ;  /* 0x000000051d071c10 */ /* 0x000fca00097fe4ff */
[----:B------:R3:W5:Y:S01]  /*17a0*/  @P1 LDG.E R123, desc[UR46][R6.64] ;  /* 0x0000002e067b1981 */ /* 0x000762000c1e1900 */
[----:B--2---:R-:W-:-:S04]  /*17b0*/  @P0 IMAD.IADD R2, R9, 0x1, -R0 ;  /* 0x0000000109020824 */ /* 0x004fc800078e0a00 */
[----:B------:R-:W-:-:S04]  /*17c0*/  IMAD.IADD R8, R11, 0x1, R2 ;  /* 0x000000010b087824 */ /* 0x000fc800078e0202 */
[C---:B------:R-:W-:Y:S01]  /*17d0*/  VIADD R0, R8.reuse, 0x7f ;  /* 0x0000007f08007836 */ /* 0x040fe20000000000 */
[----:B------:R-:W-:Y:S01]  /*17e0*/  IADD3 R4, R8, R3, -R10 ;  /* 0x0000000308047210 */ /* 0x000fe20007ffe80a */
[----:B------:R3:W-:Y:S03]  /*17f0*/  STL [R1+0x20], R8 ;  /* 0x0000200801007387 */ /* 0x0007e60000100800 */
[----:B------:R-:W-:Y:S02]  /*1800*/  SHF.R.S32.HI R3, RZ, 0x1f, R0 ;  /* 0x0000001fff037819 */ /* 0x000fe40000011400 */
[----:B------:R-:W-:Y:S02]  /*1810*/  SHF.R.S32.HI R5, RZ, 0x1f, R4 ;  /* 0x0000001fff057819 */ /* 0x000fe40000011404 */
[----:B------:R-:W-:Y:S02]  /*1820*/  LEA.HI R3, R3, R0, RZ, 0x7 ;  /* 0x0000000003037211 */ /* 0x000fe400078f38ff */
[----:B------:R-:W-:-:S02]  /*1830*/  LEA.HI R5, R5, R4, RZ, 0x7 ;  /* 0x0000000405057211 */ /* 0x000fc400078f38ff */
[----:B------:R-:W-:Y:S02]  /*1840*/  SHF.R.S32.HI R133, RZ, 0x7, R3 ;  /* 0x00000007ff857819 */ /* 0x000fe40000011403 */
[----:B------:R-:W-:-:S04]  /*1850*/  SHF.R.S32.HI R0, RZ, 0x7, R5 ;  /* 0x00000007ff007819 */ /* 0x000fc80000011405 */
[----:B------:R-:W-:-:S05]  /*1860*/  VIMNMX R0, R133, R0, PT ;  /* 0x0000000085007248 */ /* 0x000fca0003fe0100 */
[----:B------:R-:W-:-:S05]  /*1870*/  IMAD R3, R0, 0x80, -R11 ;  /* 0x0000008000037824 */ /* 0x000fca00078e0a0b */
[----:B------:R-:W-:-:S04]  /*1880*/  VIMNMX R3, R3, R2, PT ;  /* 0x0000000203037248 */ /* 0x000fc80003fe0100 */
[----:B------:R-:W-:Y:S02]  /*1890*/  ISETP.GT.AND P0, PT, R3, R110, PT ;  /* 0x0000006e0300720c */ /* 0x000fe40003f04270 */
[----:B------:R-:W-:-:S05]  /*18a0*/  SHF.R.U32.HI R110, RZ, 0x7, R110 ;  /* 0x00000007ff6e7819 */ /* 0x000fca000001166e */
[----:B------:R-:W-:-:S06]  /*18b0*/  IMAD.MOV.U32 R24, RZ, RZ, R110 ;  /* 0x000000ffff187224 */ /* 0x000fcc00078e006e */
[----:B------:R-:W-:-:S04]  /*18c0*/  @P0 IADD3 R0, R3, 0x7f, RZ ;  /* 0x0000007f03000810 */ /* 0x000fc80007ffe0ff */
[----:B------:R-:W-:-:S04]  /*18d0*/  @P0 SHF.R.S32.HI R3, RZ, 0x1f, R0 ;  /* 0x0000001fff030819 */ /* 0x000fc80000011400 */
[----:B------:R-:W-:-:S04]  /*18e0*/  @P0 LEA.HI R3, R3, R0, RZ, 0x7 ;  /* 0x0000000003030211 */ /* 0x000fc800078f38ff */
[----:B------:R-:W-:Y:S02]  /*18f0*/  @P0 SHF.R.S32.HI R24, RZ, 0x7, R3 ;  /* 0x00000007ff180819 */ /* 0x000fe40000011403 */
[----:B------:R-:W-:Y:S02]  /*1900*/  PLOP3.LUT P0, PT, PT, PT, PT, 0x80, 0x0 ;  /* 0x000000000000781c */ /* 0x000fe40003f0f070 */
[----:B------:R-:W-:-:S13]  /*1910*/  ISETP.GT.AND P1, PT, R24, R110, PT ;  /* 0x0000006e1800720c */ /* 0x000fda0003f24270 */
[----:B---3--:R-:W-:Y:S05]  /*1920*/  @!P1 BRA `(.L_x_2185) ;  /* 0x000000a8006c9947 */ /* 0x008fea0003800000 */
        /* <DEDUP_REMOVED lines=8> */
[----:B------:R2:W3:Y:S01]  /*19b0*/  LDC.64 R14, c[0x4][R0] ;  /* 0x01000000000e7b82 */ /* 0x0004e20000000a00 */
[----:B------:R-:W-:Y:S01]  /*19c0*/  IMAD.U32 R5, RZ, RZ, UR5 ;  /* 0x00000005ff057e24 */ /* 0x000fe2000f8e00ff */
[----:B------:R-:W-:Y:S01]  /*19d0*/  ULDC.64 UR4, c[0x4][0x1d0] ;  /* 0x0100740000047ab9 */ /* 0x000fe20000000a00 */
[----:B0-----:R-:W-:Y:S01]  /*19e0*/  IMAD.U32 R10, RZ, RZ, UR6 ;  /* 0x00000006ff0a7e24 */ /* 0x001fe2000f8e00ff */
[----:B------:R-:W-:Y:S01]  /*19f0*/  MOV R7, UR5 ;  /* 0x0000000500077c02 */ /* 0x000fe20008000f00 */
[----:B------:R-:W-:Y:S02]  /*1a00*/  IMAD.U32 R6, RZ, RZ, UR4 ;  /* 0x00000004ff067e24 */ /* 0x000fe4000f8e00ff */
[----:B------:R-:W-:-:S02]  /*1a10*/  IMAD.U32 R11, RZ, RZ, UR7 ;  /* 0x00000007ff0b7e24 */ /* 0x000fc4000f8e00ff */
[----:B------:R-:W-:Y:S02]  /*1a20*/  IMAD.MOV.U32 R8, RZ, RZ, 0x70 ;  /* 0x00000070ff087424 */ /* 0x000fe400078e00ff */
[----:B-1----:R-:W-:Y:S02]  /*1a30*/  IMAD.MOV.U32 R12, RZ, RZ, 0x1 ;  /* 0x00000001ff0c7424 */ /* 0x002fe400078e00ff */
[----:B--2---:R-:W-:-:S07]  /*1a40*/  IMAD.MOV.U32 R13, RZ, RZ, RZ ;  /* 0x000000ffff0d7224 */ /* 0x004fce00078e00ff */
[----:B------:R-:W-:-:S07]  /*1a50*/  LEPC R20, `(.L_x_2187) ;  /* 0x000000001014794e */ /* 0x000fce0000000000 */
[----:B---3-5:R-:W-:Y:S05]  /*1a60*/  CALL.ABS.NOINC R14 ;  /* 0x000000000e007343 */ /* 0x028fea0003c00000 */
.L_x_2187:
[----:B------:R-:W-:Y:S05]  /*1a70*/  BSYNC B6 ;  /* 0x0000000000067941 */ /* 0x000fea0003800000 */
.L_x_2186:
        /* <DEDUP_REMOVED lines=20> */
.L_x_2189:
[----:B------:R-:W-:Y:S05]  /*1bc0*/  BSYNC B6 ;  /* 0x0000000000067941 */ /* 0x000fea0003800000 */
.L_x_2188:
[----:B------:R-:W-:Y:S01]  /*1bd0*/  ULDC.64 UR4, c[0x0][0x9f8] ;  /* 0x00027e0000047ab9 */ /* 0x000fe20000000a00 */
[----:B------:R-:W2:Y:S01]  /*1be0*/  LDL R14, [R1+0x14] ;  /* 0x00001400010e7983 */ /* 0x000ea20000100800 */
[----:B------:R-:W-:Y:S01]  /*1bf0*/  ISETP.NE.U32.AND P0, PT, RZ, UR4, PT ;  /* 0x00000004ff007c0c */ /* 0x000fe2000bf05070 */
[----:B------:R-:W3:Y:S08]  /*1c00*/  LDC R0, c[0x0][0x428] ;  /* 0x00010a00ff007b82 */ /* 0x000ef00000000800 */
[----:B------:R-:W4:Y:S01]  /*1c10*/  LDC.64 R102, c[0x0][0x2f0] ;  /* 0x0000bc00ff667b82 */ /* 0x000f220000000a00 */
[----:B------:R-:W-:Y:S01]  /*1c20*/  ISETP.NE.AND.EX P0, PT, RZ, UR5, PT, P0 ;  /* 0x00000005ff007c0c */ /* 0x000fe2000bf05300 */
[----:B------:R-:W2:Y:S01]  /*1c30*/  LDL R36, [R1+0x18] ;  /* 0x0000180001247983 */ /* 0x000ea20000100800 */
[----:B------:R-:W-:Y:S01]  /*1c40*/  IMAD.IADD R45, R27, 0x1, R26 ;  /* 0x000000011b2d7824 */ /* 0x000fe200078e021a */
[----:B------:R-:W-:-:S02]  /*1c50*/  ULDC.64 UR6, c[0x0][0xa08] ;  /* 0x0002820000067ab9 */ /* 0x000fc40000000a00 */
[----:B------:R-:W2:Y:S01]  /*1c60*/  LDL R34, [R1+0x1c] ;  /* 0x00001c0001227983 */ /* 0x000ea20000100800 */
[----:B------:R-:W-:Y:S01]  /*1c70*/  IMAD.MOV.U32 R3, RZ, RZ, R30 ;  /* 0x000000ffff037224 */ /* 0x000fe200078e001e */
[----:B------:R-:W0:Y:S02]  /*1c80*/  LDC.64 R116, c[0x0][0x3d8] ;  /* 0x0000f600ff747b82 */ /* 0x000e240000000a00 */
[----:B------:R-:W2:Y:S04]  /*1c90*/  LDL R31, [R1+0x2c] ;  /* 0x00002c00011f7983 */ /* 0x000ea80000100800 */
[----:B------:R-:W-:Y:S01]  /*1ca0*/  @P0 IADD3 R4, P1, R28, UR4, RZ ;  /* 0x000000041c040c10 */ /* 0x000fe2000ff3e0ff */
[----:B------:R-:W2:Y:S01]  /*1cb0*/  LDL R33, [R1+0x30] ;  /* 0x0000300001217983 */ /* 0x000ea20000100800 */
[----:B------:R-:W1:Y:S02]  /*1cc0*/  LDC R37, c[0x0][0x3d4] ;  /* 0x0000f500ff257b82 */ /* 0x000e640000000800 */
[----:B------:R-:W-:Y:S01]  /*1cd0*/  @P0 IADD3.X R5, R29, UR5, RZ, P1, !PT ;  /* 0x000000051d050c10 */ /* 0x000fe20008ffe4ff */
[----:B------:R-:W2:Y:S01]  /*1ce0*/  LDL R15, [R1+0x28] ;  /* 0x00002800010f7983 */ /* 0x000ea20000100800 */
[----:B------:R-:W0:Y:S01]  /*1cf0*/  S2R R20, SR_TID.X ;  /* 0x0000000000147919 */ /* 0x000e220000002100 */
[----:B------:R-:W-:Y:S01]  /*1d00*/  SHF.R.S32.HI R39, RZ, 0x1f, R45 ;  /* 0x0000001fff277819 */ /* 0x000fe2000001142d */
[----:B------:R-:W-:Y:S01]  /*1d10*/  ULDC.64 UR4, c[0x0][0x2f8] ;  /* 0x0000be0000047ab9 */ /* 0x000fe20000000a00 */
[----:B------:R4:W2:Y:S01]  /*1d20*/  @P0 LDG.E R25, desc[UR46][R4.64] ;  /* 0x0000002e04190981 */ /* 0x0008a2000c1e1900 */
[----:B---3--:R-:W-:-:S02]  /*1d30*/  ISETP.NE.AND P0, PT, R0, 0x1, PT ;  /* 0x000000010000780c */ /* 0x008fc40003f05270 */
[-C--:B----4-:R-:W-:Y:S02]  /*1d40*/  IMAD R6, R39, R102.reuse, RZ ;  /* 0x0000006627067224 */ /* 0x090fe400078e02ff */
[----:B------:R-:W-:-:S09]  /*1d50*/  IMAD.WIDE.U32 R4, R45, R102, RZ ;  /* 0x000000662d047225 */ /* 0x000fd200078e00ff */
[----:B------:R-:W3:Y:S08]  /*1d60*/  @P0 LDC R0, c[0x0][0x42c] ;  /* 0x00010b00ff000b82 */ /* 0x000ef00000000800 */
[----:B------:R-:W4:Y:S01]  /*1d70*/  @P0 LDC R7, c[0x0][0x430] ;  /* 0x00010c00ff070b82 */ /* 0x000f220000000800 */
[----:B0-----:R-:W-:Y:S01]  /*1d80*/  SHF.R.U32.HI R32, RZ, 0x7, R20 ;  /* 0x00000007ff207819 */ /* 0x001fe20000011614 */
[----:B---3--:R-:W-:-:S05]  /*1d90*/  @P0 IMAD.HI.U32 R0, R30, R0, RZ ;  /* 0x000000001e000227 */ /* 0x008fca00078e00ff */
[----:B----4-:R-:W-:Y:S01]  /*1da0*/  @P0 SHF.R.U32.HI R3, RZ, R7, R0 ;  /* 0x00000007ff030219 */ /* 0x010fe20000011600 */
[----:B------:R-:W-:Y:S01]  /*1db0*/  IMAD R7, R45, R103, R6 ;  /* 0x000000672d077224 */ /* 0x000fe200078e0206 */
[----:B------:R-:W-:Y:S02]  /*1dc0*/  ISETP.NE.U32.AND P0, PT, RZ, UR6, PT ;  /* 0x00000006ff007c0c */ /* 0x000fe4000bf05070 */
[----:B------:R-:W-:Y:S02]  /*1dd0*/  SHF.R.S32.HI R8, RZ, 0x1f, R3 ;  /* 0x0000001fff087819 */ /* 0x000fe40000011403 */
[----:B------:R-:W-:Y:S02]  /*1de0*/  IADD3 R5, R5, R7, RZ ;  /* 0x0000000705057210 */ /* 0x000fe40007ffe0ff */
[----:B------:R-:W-:Y:S01]  /*1df0*/  ISETP.NE.AND.EX P0, PT, RZ, UR7, PT, P0 ;  /* 0x00000007ff007c0c */ /* 0x000fe2000bf05300 */
[----:B------:R-:W-:Y:S01]  /*1e00*/  IMAD R6, R8, UR4, RZ ;  /* 0x0000000408067c24 */ /* 0x000fe2000f8e02ff */
[----:B------:R-:W-:Y:S01]  /*1e10*/  ISETP.NE.AND P6, PT, R32, 0x1, PT ;  /* 0x000000012000780c */ /* 0x000fe20003fc5270 */
[----:B------:R-:W-:-:S04]  /*1e20*/  IMAD.WIDE.U32 R4, R3, UR4, R4 ;  /* 0x0000000403047c25 */ /* 0x000fc8000f8e0004 */
[----:B------:R-:W-:Y:S01]  /*1e30*/  IMAD R7, R3, UR5, R6 ;  /* 0x0000000503077c24 */ /* 0x000fe2000f8e0206 */
[----:B------:R-:W-:-:S03]  /*1e40*/  ULDC.64 UR4, c[0x0][0x300] ;  /* 0x0000c00000047ab9 */ /* 0x000fc60000000a00 */
[----:B------:R-:W-:Y:S01]  /*1e50*/  IMAD.IADD R5, R5, 0x1, R7 ;  /* 0x0000000105057824 */ /* 0x000fe200078e0207 */
[----:B------:R-:W-:Y:S01]  /*1e60*/  SHF.R.S32.HI R17, RZ, 0x1f, R16 ;  /* 0x0000001fff117819 */ /* 0x000fe20000011410 */
[----:B------:R-:W0:Y:S01]  /*1e70*/  LDC.64 R6, c[0x0][0x3e8] ;  /* 0x0000fa00ff067b82 */ /* 0x000e220000000a00 */
[----:B-1----:R-:W-:Y:S02]  /*1e80*/  ISETP.GE.AND P2, PT, R16, R37, PT ;  /* 0x000000251000720c */ /* 0x002fe40003f46270 */
[----:B------:R-:W-:Y:S01]  /*1e90*/  SHF.L.U32 R27, R233, 0x7, RZ ;  /* 0x00000007e91b7819 */ /* 0x000fe200000006ff */
[----:B------:R-:W-:-:S03]  /*1ea0*/  IMAD.SHL.U32 R28, R234, 0x80, RZ ;  /* 0x00000080ea1c7824 */ /* 0x000fc600078e00ff */
[----:B------:R-:W-:-:S04]  /*1eb0*/  LOP3.LUT R27, R27, 0x380, RZ, 0xc0, !PT ;  /* 0x000003801b1b7812 */ /* 0x000fc800078ec0ff */
[----:B------:R-:W-:Y:S02]  /*1ec0*/  SHF.R.U32.HI R21, RZ, 0x3, R27 ;  /* 0x00000003ff157819 */ /* 0x000fe4000001161b */
[----:B------:R-:W-:Y:S02]  /*1ed0*/  LOP3.LUT R28, R28, 0x380, RZ, 0xc0, !PT ;  /* 0x000003801c1c7812 */ /* 0x000fe400078ec0ff */
[C---:B------:R-:W-:Y:S02]  /*1ee0*/  SHF.L.U64.HI R93, R102.reuse, 0x5, R103 ;  /* 0x00000005665d7819 */ /* 0x040fe40000010267 */
[----:B------:R-:W-:Y:S01]  /*1ef0*/  SHF.L.U32 R92, R102, 0x5, RZ ;  /* 0x00000005665c7819 */ /* 0x000fe200000006ff */
[----:B0-----:R-:W-:-:S04]  /*1f00*/  IMAD R12, R23, R6, RZ ;  /* 0x00000006170c7224 */ /* 0x001fc800078e02ff */
[C---:B------:R-:W-:Y:S02]  /*1f10*/  IMAD R89, R22.reuse, R7, R12 ;  /* 0x0000000716597224 */ /* 0x040fe400078e020c */
[----:B------:R-:W-:Y:S01]  /*1f20*/  IMAD.WIDE.U32 R12, R22, R6, R16 ;  /* 0x00000006160c7225 */ /* 0x000fe200078e0010 */
[----:B-----5:R-:W-:-:S03]  /*1f30*/  SHF.R.S32.HI R29, RZ, 0x1f, R123 ;  /* 0x0000001fff1d7819 */ /* 0x020fc6000001147b */
[----:B------:R-:W-:Y:S02]  /*1f40*/  IMAD.MOV.U32 R88, RZ, RZ, R12 ;  /* 0x000000ffff587224 */ /* 0x000fe400078e000c */
[----:B------:R-:W-:Y:S02]  /*1f50*/  IMAD.SHL.U32 R26, R235, 0x80, RZ ;  /* 0x00000080eb1a7824 */ /* 0x000fe400078e00ff */
[----:B------:R-:W-:-:S03]  /*1f60*/  IMAD.WIDE.U32 R46, R22, R102, R92 ;  /* 0x00000066162e7225 */ /* 0x000fc600078e005c */
[----:B------:R-:W-:Y:S01]  /*1f70*/  LOP3.LUT R26, R26, 0x380, RZ, 0xc0, !PT ;  /* 0x000003801a1a7812 */ /* 0x000fe200078ec0ff */
[----:B------:R-:W-:Y:S01]  /*1f80*/  IMAD.WIDE.U32 R42, R22, R102, R16 ;  /* 0x00000066162a7225 */ /* 0x000fe200078e0010 */
[----:B------:R-:W-:-:S03]  /*1f90*/  IADD3 R109, P1, R92, R46, RZ ;  /* 0x0000002e5c6d7210 */ /* 0x000fc60007f3e0ff */
[----:B------:R-:W-:Y:S01]  /*1fa0*/  IMAD R30, R29, R116, RZ ;  /* 0x000000741d1e7224 */ /* 0x000fe200078e02ff */
[----:B------:R-:W-:Y:S01]  /*1fb0*/  SHF.R.U32.HI R20, RZ, 0x3, R26 ;  /* 0x00000003ff147819 */ /* 0x000fe2000001161a */
[----:B------:R-:W-:Y:S01]  /*1fc0*/  IMAD.SHL.U32 R122, R37, 0x2, RZ ;  /* 0x00000002257a7824 */ /* 0x000fe200078e00ff */
[----:B------:R-:W-:Y:S01]  /*1fd0*/  SHF.L.U64.HI R115, R6, 0x7, R7 ;  /* 0x0000000706737819 */ /* 0x000fe20000010207 */
[----:B------:R-:W-:Y:S01]  /*1fe0*/  VIADD R129, R32, 0x8 ;  /* 0x0000000820817836 */ /* 0x000fe20000000000 */
[C---:B------:R-:W-:Y:S01]  /*1ff0*/  SHF.L.U64.HI R111, R102.reuse, 0x6, R103 ;  /* 0x00000006666f7819 */ /* 0x040fe20000010267 */
[----:B------:R-:W-:Y:S01]  /*2000*/  IMAD.SHL.U32 R132, R102, 0x80, RZ ;  /* 0x0000008066847824 */ /* 0x000fe200078e00ff */
[----:B--2---:R-:W-:Y:S02]  /*2010*/  SHF.R.S32.HI R0, RZ, 0x1f, R25 ;  /* 0x0000001fff007819 */ /* 0x004fe40000011419 */
[----:B------:R-:W-:Y:S02]  /*2020*/  SEL R99, R25, RZ, !P0 ;  /* 0x000000ff19637207 */ /* 0x000fe40004000000 */
[----:B------:R-:W-:-:S05]  /*2030*/  SEL R10, R0, RZ, !P0 ;  /* 0x000000ff000a7207 */ /* 0x000fca0004000000 */
[----:B------:R-:W-:Y:S02]  /*2040*/  IMAD R0, R10, UR4, RZ ;  /* 0x000000040a007c24 */ /* 0x000fe4000f8e02ff */
[----:B------:R-:W-:-:S04]  /*2050*/  IMAD.WIDE.U32 R100, R99, UR4, R4 ;  /* 0x0000000463647c25 */ /* 0x000fc8000f8e0004 */
[----:B------:R-:W-:Y:S01]  /*2060*/  IMAD R35, R99, UR5, R0 ;  /* 0x0000000563237c24 */ /* 0x000fe2000f8e0200 */
[----:B------:R-:W-:Y:S05]  /*2070*/  @!P6 WARPSYNC.ALL ;  /* 0x000000000000e948 */ /* 0x000fea0003800000 */
[----:B------:R-:W-:Y:S02]  /*2080*/  ULDC.64 UR4, c[0x0][0x320] ;  /* 0x0000c80000047ab9 */ /* 0x000fe40000000a00 */
[----:B------:R-:W-:Y:S02]  /*2090*/  IMAD R0, R8, UR4, RZ ;  /* 0x0000000408007c24 */ /* 0x000fe4000f8e02ff */
[----:B------:R-:W-:-:S04]  /*20a0*/  IMAD.WIDE.U32 R4, R3, UR4, R16 ;  /* 0x0000000403047c25 */ /* 0x000fc8000f8e0010 */
[----:B------:R-:W-:Y:S01]  /*20b0*/  IMAD R9, R3, UR5, R0 ;  /* 0x0000000503097c24 */ /* 0x000fe2000f8e0200 */
[----:B------:R-:W-:Y:S02]  /*20c0*/  ULDC.64 UR4, c[0x0][0x328] ;  /* 0x0000ca0000047ab9 */ /* 0x000fe40000000a00 */
[----:B------:R-:W-:Y:S02]  /*20d0*/  IMAD R0, R10, UR4, RZ ;  /* 0x000000040a007c24 */ /* 0x000fe4000f8e02ff */
[----:B------:R-:W-:Y:S01]  /*20e0*/  IMAD.IADD R5, R5, 0x1, R9 ;  /* 0x0000000105057824 */ /* 0x000fe200078e0209 */
[--C-:B------:R-:W-:Y:S01]  /*20f0*/  SHF.R.S32.HI R9, RZ, 0x1f, R19.reuse ;  /* 0x0000001fff097819 */ /* 0x100fe20000011413 */
[----:B------:R-:W-:Y:S02]  /*2100*/  IMAD R51, R99, UR5, R0 ;  /* 0x0000000563337c24 */ /* 0x000fe4000f8e0200 */
[----:B------:R-:W-:Y:S02]  /*2110*/  IMAD R0, R23, R116, RZ ;  /* 0x0000007417007224 */ /* 0x000fe400078e02ff */
[----:B------:R-:W-:-:S02]  /*2120*/  IMAD.MOV.U32 R8, RZ, RZ, R19 ;  /* 0x000000ffff087224 */ /* 0x000fc400078e0013 */
[----:B------:R-:W-:Y:S01]  /*2130*/  IMAD.WIDE.U32 R98, R99, UR4, R4 ;  /* 0x0000000463627c25 */ /* 0x000fe2000f8e0004 */
[----:B------:R-:W-:Y:S01]  /*2140*/  SHF.R.U32.HI R25, RZ, 0x3, R28 ;  /* 0x00000003ff197819 */ /* 0x000fe2000001161c */
[----:B------:R-:W-:Y:S02]  /*2150*/  ULDC UR4, c[0x0][0x2e4] ;  /* 0x0000b90000047ab9 */ /* 0x000fe40000000800 */
[C---:B------:R-:W-:Y:S02]  /*2160*/  IMAD R3, R22.reuse, R117, R0 ;  /* 0x0000007516037224 */ /* 0x040fe400078e0200 */
[----:B------:R-:W-:-:S04]  /*2170*/  IMAD.WIDE.U32 R4, R22, R116, R8 ;  /* 0x0000007416047225 */ /* 0x000fc800078e0008 */
[----:B------:R-:W-:-:S04]  /*2180*/  IMAD.WIDE.U32 R10, R22, R116, R16 ;  /* 0x00000074160a7225 */ /* 0x000fc800078e0010 */
[----:B------:R-:W-:Y:S02]  /*2190*/  IMAD.IADD R5, R5, 0x1, R3 ;  /* 0x0000000105057824 */ /* 0x000fe400078e0203 */
[----:B------:R-:W-:Y:S01]  /*21a0*/  IMAD.IADD R11, R3, 0x1, R11 ;  /* 0x00000001030b7824 */ /* 0x000fe200078e020b */
[----:B------:R-:W-:Y:S01]  /*21b0*/  SEL R3, R37, RZ, P2 ;  /* 0x000000ff25037207 */ /* 0x000fe20001000000 */
[----:B------:R-:W-:-:S04]  /*21c0*/  IMAD.WIDE.U32 R8, R22, R6, R8 ;  /* 0x0000000616087225 */ /* 0x000fc800078e0008 */
[----:B------:R-:W-:Y:S02]  /*21d0*/  IMAD.IADD R3, R16, 0x1, R3 ;  /* 0x0000000110037824 */ /* 0x000fe400078e0203 */
[----:B------:R-:W-:-:S03]  /*21e0*/  IMAD.MOV.U32 R90, RZ, RZ, R8 ;  /* 0x000000ffff5a7224 */ /* 0x000fc600078e0008 */
[----:B------:R-:W-:-:S04]  /*21f0*/  SHF.R.S32.HI R8, RZ, 0x1f, R3 ;  /* 0x0000001fff087819 */ /* 0x000fc80000011403 */
[CC--:B------:R-:W-:Y:S02]  /*2200*/  LEA.HI R41, R8.reuse, R3.reuse, RZ, 0x4 ;  /* 0x0000000308297211 */ /* 0x0c0fe400078f20ff */
[----:B------:R-:W-:-:S05]  /*2210*/  LEA.HI R3, R8, R3, RZ, 0x7 ;  /* 0x0000000308037211 */ /* 0x000fca00078f38ff */
[----:B------:R-:W-:Y:S01]  /*2220*/  IMAD.SHL.U32 R8, R3, 0x80, RZ ;  /* 0x0000008003087824 */ /* 0x000fe200078e00ff */
[--C-:B------:R-:W-:Y:S02]  /*2230*/  LOP3.LUT R3, R14, 0x70, R41.reuse, 0xf8, !PT ;  /* 0x000000700e037812 */ /* 0x100fe400078ef829 */
[--C-:B------:R-:W-:Y:S02]  /*2240*/  LOP3.LUT R14, R27, 0x70, R41.reuse, 0xf8, !PT ;  /* 0x000000701b0e7812 */ /* 0x100fe400078ef829 */
[----:B------:R-:W-:Y:S02]  /*2250*/  LOP3.LUT R8, R8, 0xffffc000, RZ, 0xc0, !PT ;  /* 0xffffc00008087812 */ /* 0x000fe400078ec0ff */
[----:B------:R-:W-:Y:S02]  /*2260*/  LOP3.LUT R3, R3, R36, RZ, 0x3c, !PT ;  /* 0x0000002403037212 */ /* 0x000fe400078e3cff */
[----:B------:R-:W-:Y:S02]  /*2270*/  LOP3.LUT R119, R14, R21, RZ, 0x3c, !PT ;  /* 0x000000150e777212 */ /* 0x000fe400078e3cff */
[----:B------:R-:W-:Y:S01]  /*2280*/  IADD3 R121, R3, R8, R34 ;  /* 0x0000000803797210 */ /* 0x000fe20007ffe022 */
[----:B------:R-:W-:Y:S01]  /*2290*/  IMAD R3, R23, R102, RZ ;  /* 0x0000006617037224 */ /* 0x000fe200078e02ff */
[----:B------:R-:W-:-:S02]  /*22a0*/  LOP3.LUT R12, R28, 0x70, R41, 0xf8, !PT ;  /* 0x000000701c0c7812 */ /* 0x000fc400078ef829 */
[----:B------:R-:W-:Y:S01]  /*22b0*/  IADD3 R119, R119, R8, R31 ;  /* 0x0000000877777210 */ /* 0x000fe20007ffe01f */
[C---:B------:R-:W-:Y:S01]  /*22c0*/  IMAD R31, R22.reuse, R103, R3 ;  /* 0x00000067161f7224 */ /* 0x040fe200078e0203 */
[----:B------:R-:W-:Y:S02]  /*22d0*/  IADD3 R91, R9, R89, RZ ;  /* 0x00000059095b7210 */ /* 0x000fe40007ffe0ff */
[----:B------:R-:W-:Y:S02]  /*22e0*/  IADD3 R44, P0, R22, R45, RZ ;  /* 0x0000002d162c7210 */ /* 0x000fe40007f1e0ff */
[----:B------:R-:W-:Y:S01]  /*22f0*/  LOP3.LUT R9, R12, R25, RZ, 0x3c, !PT ;  /* 0x000000190c097212 */ /* 0x000fe200078e3cff */
[----:B------:R-:W-:Y:S01]  /*2300*/  IMAD.IADD R89, R89, 0x1, R13 ;  /* 0x0000000159597824 */ /* 0x000fe200078e020d */
[----:B------:R-:W-:Y:S01]  /*2310*/  IADD3 R3, R31, R47, RZ ;  /* 0x0000002f1f037210 */ /* 0x000fe20007ffe0ff */
[----:B------:R-:W-:Y:S01]  /*2320*/  IMAD.WIDE.U32 R96, R123, R116, R4 ;  /* 0x000000747b607225 */ /* 0x000fe200078e0004 */
[----:B------:R-:W-:-:S02]  /*2330*/  LOP3.LUT R13, R26, 0x70, R41, 0xf8, !PT ;  /* 0x000000701a0d7812 */ /* 0x000fc400078ef829 */
[----:B------:R-:W-:Y:S01]  /*2340*/  IADD3 R120, R9, R8, R33 ;  /* 0x0000000809787210 */ /* 0x000fe20007ffe021 */
[----:B------:R-:W-:Y:S02]  /*2350*/  IMAD.X R45, R23, 0x1, R39, P0 ;  /* 0x00000001172d7824 */ /* 0x000fe400000e0627 */
[----:B------:R-:W-:Y:S01]  /*2360*/  IMAD.IADD R34, R101, 0x1, R35 ;  /* 0x0000000165227824 */ /* 0x000fe200078e0223 */
[----:B------:R-:W-:Y:S01]  /*2370*/  IADD3 R35, P0, R100, R42, RZ ;  /* 0x0000002a64237210 */ /* 0x000fe20007f1e0ff */
[----:B------:R-:W-:Y:S02]  /*2380*/  IMAD R33, R123, R117, R30 ;  /* 0x000000757b217224 */ /* 0x000fe400078e021e */
[----:B------:R-:W-:Y:S02]  /*2390*/  IMAD R4, R29, R6, RZ ;  /* 0x000000061d047224 */ /* 0x000fe400078e02ff */
[----:B------:R-:W-:Y:S01]  /*23a0*/  IMAD.IADD R30, R43, 0x1, R31 ;  /* 0x000000012b1e7824 */ /* 0x000fe200078e021f */
[----:B------:R-:W-:Y:S01]  /*23b0*/  P2R R0, PR, RZ, 0x4 ;  /* 0x00000004ff007803 */ /* 0x000fe20000000000 */
[----:B------:R-:W-:Y:S01]  /*23c0*/  IMAD.X R29, R3, 0x1, R93, P1 ;  /* 0x00000001031d7824 */ /* 0x000fe200008e065d */
[----:B------:R-:W-:Y:S01]  /*23d0*/  LOP3.LUT R13, R13, R20, RZ, 0x3c, !PT ;  /* 0x000000140d0d7212 */ /* 0x000fe200078e3cff */
[----:B------:R-:W-:Y:S01]  /*23e0*/  IMAD.WIDE.U32 R94, R123, R116, R10 ;  /* 0x000000747b5e7225 */ /* 0x000fe200078e000a */
[----:B------:R-:W-:-:S02]  /*23f0*/  IADD3 R114, P1, R109, R92, RZ ;  /* 0x0000005c6d727210 */ /* 0x000fc40007f3e0ff */
[----:B------:R-:W-:Y:S01]  /*2400*/  IADD3 R37, P3, R100, 0x80, RZ ;  /* 0x0000008064257810 */ /* 0x000fe20007f7e0ff */
[----:B------:R-:W-:Y:S01]  /*2410*/  IMAD R49, R123, R7, R4 ;  /* 0x000000077b317224 */ /* 0x000fe200078e0204 */
[----:B------:R-:W-:Y:S01]  /*2420*/  IADD3 R39, P2, R35, 0x80, RZ ;  /* 0x0000008023277810 */ /* 0x000fe20007f5e0ff */
[----:B------:R-:W-:Y:S01]  /*2430*/  IMAD.WIDE.U32 R88, R123, R6, R88 ;  /* 0x000000067b587225 */ /* 0x000fe200078e0058 */
[----:B------:R-:W-:-:S03]  /*2440*/  LOP3.LUT R36, R41, 0xfffffff0, RZ, 0xc0, !PT ;  /* 0xfffffff029247812 */ /* 0x000fc600078ec0ff */
[----:B------:R-:W-:Y:S02]  /*2450*/  VIADD R5, R16, 0x80 ;  /* 0x0000008010057836 */ /* 0x000fe40000000000 */
[----:B------:R-:W-:Y:S01]  /*2460*/  IMAD.WIDE.U32 R90, R123, R6, R90 ;  /* 0x000000067b5a7225 */ /* 0x000fe200078e005a */
[----:B------:R-:W-:-:S03]  /*2470*/  IADD3 R118, R13, R8, R15 ;  /* 0x000000080d767210 */ /* 0x000fc60007ffe00f */
[--C-:B------:R-:W-:Y:S01]  /*2480*/  IMAD.X R38, R30, 0x1, R34.reuse, P0 ;  /* 0x000000011e267824 */ /* 0x100fe200000e0622 */
[C-C-:B------:R-:W-:Y:S01]  /*2490*/  SHF.L.U64.HI R10, R6.reuse, 0x5, R7.reuse ;  /* 0x00000005060a7819 */ /* 0x140fe20000010207 */
[C---:B------:R-:W-:Y:S01]  /*24a0*/  IMAD.SHL.U32 R8, R6.reuse, 0x20, RZ ;  /* 0x0000002006087824 */ /* 0x040fe200078e00ff */
[C---:B------:R-:W-:Y:S01]  /*24b0*/  SHF.L.U64.HI R9, R6.reuse, 0x6, R7 ;  /* 0x0000000606097819 */ /* 0x040fe20000010207 */
[----:B------:R-:W-:Y:S01]  /*24c0*/  IMAD.SHL.U32 R7, R6, 0x40, RZ ;  /* 0x0000004006077824 */ /* 0x000fe200078e00ff */
[C---:B------:R-:W-:Y:S01]  /*24d0*/  SHF.L.U64.HI R15, R116.reuse, 0x5, R117 ;  /* 0x00000005740f7819 */ /* 0x040fe20000010275 */
[----:B------:R-:W-:Y:S01]  /*24e0*/  IMAD.IADD R31, R97, 0x1, R33 ;  /* 0x00000001611f7824 */ /* 0x000fe200078e0221 */
[----:B------:R-:W-:Y:S01]  /*24f0*/  SHF.L.U64.HI R14, R116, 0x6, R117 ;  /* 0x00000006740e7819 */ /* 0x000fe20000010275 */
[----:B------:R-:W-:Y:S01]  /*2500*/  IMAD.IADD R32, R33, 0x1, R95 ;  /* 0x0000000121207824 */ /* 0x000fe200078e025f */
[----:B------:R-:W-:Y:S01]  /*2510*/  SHF.L.U64.HI R4, R102, 0x7, R103 ;  /* 0x0000000766047819 */ /* 0x000fe20000010267 */
[C---:B------:R-:W-:Y:S01]  /*2520*/  IMAD.SHL.U32 R13, R116.reuse, 0x20, RZ ;  /* 0x00000020740d7824 */ /* 0x040fe200078e00ff */
[----:B------:R-:W-:Y:S01]  /*2530*/  IADD3.X R113, R29, R93, RZ, P1, !PT ;  /* 0x0000005d1d717210 */ /* 0x000fe20000ffe4ff */
[C---:B------:R-:W-:Y:S01]  /*2540*/  IMAD.SHL.U32 R12, R116.reuse, 0x40, RZ ;  /* 0x00000040740c7824 */ /* 0x040fe200078e00ff */
[C---:B------:R-:W-:Y:S01]  /*2550*/  SHF.L.U64.HI R117, R116.reuse, 0x7, R117 ;  /* 0x0000000774757819 */ /* 0x040fe20000010275 */
[----:B------:R-:W-:Y:S01]  /*2560*/  IMAD.SHL.U32 R11, R116, 0x80, RZ ;  /* 0x00000080740b7824 */ /* 0x000fe200078e00ff */
[----:B------:R-:W-:Y:S01]  /*2570*/  ISETP.GE.AND P0, PT, R16, UR4, PT ;  /* 0x0000000410007c0c */ /* 0x000fe2000bf06270 */
[----:B------:R-:W-:Y:S01]  /*2580*/  IMAD.SHL.U32 R6, R6, 0x80, RZ ;  /* 0x0000008006067824 */ /* 0x000fe200078e00ff */
[----:B------:R-:W-:Y:S01]  /*2590*/  ISETP.GE.AND P1, PT, R5, UR4, PT ;  /* 0x0000000405007c0c */ /* 0x000fe2000bf26270 */
[----:B------:R-:W-:Y:S01]  /*25a0*/  IMAD.IADD R33, R91, 0x1, R49 ;  /* 0x000000015b217824 */ /* 0x000fe200078e0231 */
[----:B------:R-:W-:Y:S01]  /*25b0*/  IADD3 R40, R49, R89, RZ ;  /* 0x0000005931287210 */ /* 0x000fe20007ffe0ff */
[----:B------:R-:W-:Y:S01]  /*25c0*/  IMAD.X R104, RZ, RZ, R34, P3 ;  /* 0x000000ffff687224 */ /* 0x000fe200018e0622 */
[----:B------:R-:W-:Y:S01]  /*25d0*/  SHF.R.S32.HI R41, RZ, 0x4, R41 ;  /* 0x00000004ff297819 */ /* 0x000fe20000011429 */
[----:B------:R-:W-:Y:S01]  /*25e0*/  IMAD.X R105, RZ, RZ, R38, P2 ;  /* 0x000000ffff697224 */ /* 0x000fe200010e0626 */
[----:B------:R-:W-:Y:S01]  /*25f0*/  SHF.R.S32.HI R103, RZ, 0x1f, R36 ;  /* 0x0000001fff677819 */ /* 0x000fe20000011424 */
[----:B------:R-:W-:Y:S01]  /*2600*/  IMAD.IADD R106, R99, 0x1, R51 ;  /* 0x00000001636a7824 */ /* 0x000fe200078e0233 */
[----:B------:R-:W-:Y:S06]  /*2610*/  @!P6 BAR.SYNC.DEFER_BLOCKING 0x9, 0x100 ;  /* 0x024400000000eb1d */ /* 0x000fec0000010000 */
.L_x_2273:
[----:B------:R-:W2:Y:S01]  /*2620*/  LDL R48, [R1+0x14] ;  /* 0x0000140001307983 */ /* 0x000ea20000100800 */
[----:B0-----:R-:W0:Y:S03]  /*2630*/  LDC R126, c[0x0][0x3d4] ;  /* 0x0000f500ff7e7b82 */ /* 0x001e260000000800 */
[----:B------:R-:W3:Y:S04]  /*2640*/  LDL R50, [R1+0x18] ;  /* 0x0000180001327983 */ /* 0x000ee80000100800 */
[----:B------:R-:W3:Y:S01]  /*2650*/  LDL R49, [R1+0x1c] ;  /* 0x00001c0001317983 */ /* 0x000ee20000100800 */
[----:B------:R-:W-:Y:S01]  /*2660*/  VIADD R24, R24, 0xffffffff ;  /* 0xffffffff18187836 */ /* 0x000fe20000000000 */
[----:B------:R-:W-:Y:S05]  /*2670*/  YIELD ;  /* 0x0000000000007946 */ /* 0x000fea0003800000 */
[----:B------:R-:W-:Y:S01]  /*2680*/  ISETP.GT.AND P3, PT, R24, R110, PT ;  /* 0x0000006e1800720c */ /* 0x000fe20003f64270 */
[----:B------:R-:W-:Y:S03]  /*2690*/  BSSY B0, `(.L_x_2190) ;  /* 0x0000948000007945 */ /* 0x000fe60003800000 */
[----:B------:R-:W-:-:S02]  /*26a0*/  P2R R108, PR, RZ, 0x8 ;  /* 0x00000008ff6c7803 */ /* 0x000fc40000000000 */
[----:B0-----:R-:W-:Y:S02]  /*26b0*/  ISETP.GE.AND P2, PT, R126, 0x1, PT ;  /* 0x000000017e00780c */ /* 0x001fe40003f46270 */
[----:B--2---:R-:W-:-:S04]  /*26c0*/  LOP3.LUT R48, R48, 0x70, R16, 0xf8, !PT ;  /* 0x0000007030307812 */ /* 0x004fc800078ef810 */
[----:B---3--:R-:W-:-:S05]  /*26d0*/  LOP3.LUT R49, R49, R48, R50, 0xf6, !PT ;  /* 0x0000003031317212 */ /* 0x008fca00078ef632 */
[----:B------:R-:W-:-:S05]  /*26e0*/  IMAD R49, R232, 0x8000, R49 ;  /* 0x00008000e8317824 */ /* 0x000fca00078e0231 */
[----:B------:R-:W-:Y:S01]  /*26f0*/  IADD3 R112, R18, R49, RZ ;  /* 0x0000003112707210 */ /* 0x000fe20007ffe0ff */
        /* <DEDUP_REMOVED lines=13> */
[----:B------:R-:W-:-:S04]  /*27d0*/  IMAD.WIDE.U32 R48, R11, R24, RZ ;  /* 0x000000180b307225 */ /* 0x000fc800078e00ff */
[----:B------:R-:W-:-:S04]  /*27e0*/  IMAD.WIDE.U32 R50, R6, R24, RZ ;  /* 0x0000001806327225 */ /* 0x000fc800078e00ff */
[----:B------:R-:W-:Y:S02]  /*27f0*/  IMAD.IADD R127, R125, 0x1, R127 ;  /* 0x000000017d7f7824 */ /* 0x000fe400078e027f */
        /* <DEDUP_REMOVED lines=27> */
.L_x_2194:
[----:B------:R-:W-:Y:S05]  /*29b0*/  BSYNC B1 ;  /* 0x0000000000017941 */ /* 0x000fea0003800000 */
.L_x_2193:
        /* <DEDUP_REMOVED lines=36> */
.L_x_2196:
[----:B------:R-:W-:Y:S05]  /*2c00*/  BSYNC B1 ;  /* 0x0000000000017941 */ /* 0x000fea0003800000 */
.L_x_2195:
        /* <DEDUP_REMOVED lines=24> */
.L_x_2198:
[----:B------:R-:W-:Y:S05]  /*2d90*/  BSYNC B1 ;  /* 0x0000000000017941 */ /* 0x000fea0003800000 */
.L_x_2197:
        /* <DEDUP_REMOVED lines=29> */
.L_x_2200:
[----:B------:R-:W-:Y:S05]  /*2f70*/  BSYNC B1 ;  /* 0x0000000000017941 */ /* 0x000fea0003800000 */
.L_x_2199:
[----:B------:R-:W-:Y:S01]  /*2f80*/  UISETP.NE.AND UP0, UPT, UR45, 0x3, UPT ;  /* 0x000000032d00788c */ /* 0x000fe2000bf05270 */
[----:B------:R-:W-:Y:S01]  /*2f90*/  IMAD.MOV.U32 R143, RZ, RZ, R78 ;  /* 0x000000ffff8f7224 */ /* 0x000fe200078e004e */
[----:B-----5:R-:W-:Y:S01]  /*2fa0*/  MOV R137, R68 ;  /* 0x0000004400897202 */ /* 0x020fe20000000f00 */
[----:B------:R-:W-:Y:S01]  /*2fb0*/  IMAD.MOV.U32 R155, RZ, RZ, R82 ;  /* 0x000000ffff9b7224 */ /* 0x000fe200078e0052 */
[----:B------:R-:W-:Y:S01]  /*2fc0*/  MOV R131, R62 ;  /* 0x0000003e00837202 */ /* 0x000fe20000000f00 */
[----:B------:R-:W-:Y:S01]  /*2fd0*/  IMAD.MOV.U32 R139, RZ, RZ, R72 ;  /* 0x000000ffff8b7224 */ /* 0x000fe200078e0048 */
[----:B------:R-:W-:Y:S01]  /*2fe0*/  PLOP3.LUT P5, PT, PT, PT, UP0, 0x80, 0x0 ;  /* 0x000000000000781c */ /* 0x000fe20003faf008 */
[----:B------:R-:W-:Y:S02]  /*2ff0*/  IMAD.MOV.U32 R138, RZ, RZ, R70 ;  /* 0x000000ffff8a7224 */ /* 0x000fe400078e0046 */
[----:B------:R-:W-:Y:S02]  /*3000*/  IMAD.MOV.U32 R140, RZ, RZ, R74 ;  /* 0x000000ffff8c7224 */ /* 0x000fe400078e004a */
[----:B------:R-:W-:-:S02]  /*3010*/  IMAD.MOV.U32 R130, RZ, RZ, R60 ;  /* 0x000000ffff827224 */ /* 0x000fc400078e003c */
[----:B------:R-:W-:Y:S02]  /*3020*/  IMAD.MOV.U32 R135, RZ, RZ, R64 ;  /* 0x000000ffff877224 */ /* 0x000fe400078e0040 */
[----:B------:R-:W-:Y:S02]  /*3030*/  IMAD.MOV.U32 R136, RZ, RZ, R66 ;  /* 0x000000ffff887224 */ /* 0x000fe400078e0042 */
[----:B01----:R-:W-:Y:S02]  /*3040*/  IMAD.MOV.U32 R84, RZ, RZ, R52 ;  /* 0x000000ffff547224 */ /* 0x003fe400078e0034 */
[----:B------:R-:W-:Y:S02]  /*3050*/  IMAD.MOV.U32 R86, RZ, RZ, R56 ;  /* 0x000000ffff567224 */ /* 0x000fe400078e0038 */
[----:B------:R-:W-:Y:S02]  /*3060*/  IMAD.MOV.U32 R85, RZ, RZ, R54 ;  /* 0x000000ffff557224 */ /* 0x000fe400078e0036 */
[----:B------:R-:W-:Y:S01]  /*3070*/  IMAD.MOV.U32 R87, RZ, RZ, R58 ;  /* 0x000000ffff577224 */ /* 0x000fe200078e003a */
[----:B------:R-:W-:Y:S06]  /*3080*/  @!P5 BRA `(.L_x_2201) ;  /* 0x000000000004d947 */ /* 0x000fec0003800000 */
[----:B------:R-:W-:Y:S01]  /*3090*/  BPT.TRAP 0x1 ;  /* 0x000000040000795c */ /* 0x000fe20000300000 */
.L_x_2201:
[----:B--2---:R-:W2:Y:S01]  /*30a0*/  LDL R48, [R1+0x10] ;  /* 0x0000100001307983 */ /* 0x004ea20000100800 */
[----:B------:R-:W-:Y:S01]  /*30b0*/  LEA R107, R232, R18, 0x3 ;  /* 0x00000012e86b7211 */ /* 0x000fe200078e18ff */
[----:B------:R-:W-:Y:S01]  /*30c0*/  BSSY B1, `(.L_x_2202) ;  /* 0x0000004000017945 */ /* 0x000fe20003800000 */
[----:B--2---:R-:W-:-:S04]  /*30d0*/  SHF.L.U32 R128, R48, 0x1f, RZ ;  /* 0x0000001f30807819 */ /* 0x004fc800000006ff */
[----:B------:R-:W0:Y:S02]  /*30e0*/  SYNCS.PHASECHK.TRANS64.TRYWAIT P6, [R107+URZ+0x38890], R128 ;  /* 0x038890806b0075a7 */ /* 0x000e2400080c017f */
[----:B0-----:R-:W-:Y:S05]  /*30f0*/  @!P6 BRA `(.L_x_2203) ;  /* 0x000002880014e947 */ /* 0x001fea0003800000 */
.L_x_2533:
[----:B------:R-:W-:Y:S05]  /*3100*/  BSYNC B1 ;  /* 0x0000000000017941 */ /* 0x000fea0003800000 */
.L_x_2202:
[----:B------:R-:W-:Y:S04]  /*3110*/  BSSY B1, `(.L_x_2204) ;  /* 0x00000f0000017945 */ /* 0x000fe80003800000 */
[----:B------:R-:W-:Y:S05]  /*3120*/  @P2 BRA `(.L_x_2205) ;  /* 0x0000000c00b82947 */ /* 0x000fea0003800000 */
[----:B------:R-:W-:Y:S01]  /*3130*/  IADD3 R142, P2, R42, R124, RZ ;  /* 0x0000007c2a8e7210 */ /* 0x000fe20007f5e0ff */
[----:B------:R-:W-:Y:S04]  /*3140*/  BSSY B2, `(.L_x_2206) ;  /* 0x0000077000027945 */ /* 0x000fe80003800000 */
[----:B------:R-:W-:Y:S01]  /*3150*/  IMAD.X R141, R127, 0x1, R30, P2 ;  /* 0x000000017f8d7824 */ /* 0x000fe200010e061e */
[----:B------:R-:W-:Y:S07]  /*3160*/  @P0 BRA `(.L_x_2207) ;  /* 0x0000000400d00947 */ /* 0x000fee0003800000 */
[----:B------:R1:W2:Y:S01]  /*3170*/  LDS.128 R48, [R112+0x28400] ;  /* 0x0284000070307984 */ /* 0x0002a20000000c00 */
        /* <DEDUP_REMOVED lines=10> */
[----:B------:R-:W-:Y:S01]  /*3220*/  SHF.R.U32.HI R148, RZ, 0x10, R83 ;  /* 0x00000010ff947819 */ /* 0x000fe20000011653 */
[----:B------:R-:W-:Y:S01]  /*3230*/  IMAD.SHL.U32 R83, R147, 0x100, RZ ;  /* 0x0000010093537824 */ /* 0x000fe200078e00ff */
[----:B------:R-:W-:Y:S01]  /*3240*/  PRMT R146, R146, 0x654, R81 ;  /* 0x0000065492927816 */ /* 0x000fe20000000051 */
[----:B------:R-:W-:Y:S01]  /*3250*/  IMAD.SHL.U32 R81, R150, 0x100, RZ ;  /* 0x0000010096517824 */ /* 0x000fe200078e00ff */
[----:B------:R-:W-:Y:S01]  /*3260*/  PRMT R82, R149, 0x654, R80 ;  /* 0x0000065495527816 */ /* 0x000fe20000000050 */
[----:B--2---:R-:W-:Y:S01]  /*3270*/  IMAD.MOV.U32 R80, RZ, RZ, R48 ;  /* 0x000000ffff507224 */ /* 0x004fe200078e0030 */
[----:B------:R-:W-:Y:S02]  /*3280*/  LOP3.LUT R147, R146, 0xff00, R83, 0xf8, !PT ;  /* 0x0000ff0092937812 */ /* 0x000fe400078ef853 */
[----:B------:R-:W-:Y:S01]  /*3290*/  LOP3.LUT R82, R82, 0xff00, R81, 0xf8, !PT ;  /* 0x0000ff0052527812 */ /* 0x000fe200078ef851 */
[----:B------:R-:W-:Y:S01]  /*32a0*/  IMAD.U32 R81, R151, 0x10000, RZ ;  /* 0x0001000097517824 */ /* 0x000fe200078e00ff */
[----:B------:R-:W-:-:S02]  /*32b0*/  SHF.L.U32 R146, R148, 0x10, RZ ;  /* 0x0000001094927819 */ /* 0x000fc400000006ff */
[----:B------:R-:W-:Y:S02]  /*32c0*/  F2FP.F16.E4M3.UNPACK_B R83, R155.H1 ;  /* 0x0000009bff53723e */ /* 0x000fe400030006ff */
[-C--:B------:R-:W-:Y:S02]  /*32d0*/  F2FP.F16.E4M3.UNPACK_B R48, R49.reuse ;  /* 0x00000031ff30723e */ /* 0x080fe400020006ff */
[----:B------:R-:W-:Y:S01]  /*32e0*/  LOP3.LUT R151, R147, 0xff0000, R146, 0xf8, !PT ;  /* 0x00ff000093977812 */ /* 0x000fe200078ef892 */
[--C-:B------:R-:W-:Y:S01]  /*32f0*/  HADD2.F32 R149, -RZ, R83.reuse.H0_H0 ;  /* 0x20000053ff957230 */ /* 0x100fe20000004100 */
[----:B------:R-:W-:Y:S01]  /*3300*/  LOP3.LUT R148, R82, 0xff0000, R81, 0xf8, !PT ;  /* 0x00ff000052947812 */ /* 0x000fe200078ef851 */
[--C-:B------:R-:W-:Y:S01]  /*3310*/  HADD2.F32 R81, -RZ, R48.reuse.H1_H1 ;  /* 0x30000030ff517230 */ /* 0x100fe20000004100 */
[----:B------:R-:W-:Y:S01]  /*3320*/  F2FP.F16.E4M3.UNPACK_B R146, R144.H1 ;  /* 0x00000090ff92723e */ /* 0x000fe200030006ff */
[----:B------:R-:W-:Y:S01]  /*3330*/  HADD2.F32 R48, -RZ, R48.H0_H0 ;  /* 0x20000030ff307230 */ /* 0x000fe20000004100 */
[----:B------:R-:W-:Y:S01]  /*3340*/  F2FP.F16.E4M3.UNPACK_B R49, R49.H1 ;  /* 0x00000031ff31723e */ /* 0x000fe200030006ff */
[----:B------:R-:W-:-:S02]  /*3350*/  HADD2.F32 R150, -RZ, R83.H1_H1 ;  /* 0x30000053ff967230 */ /* 0x000fc40000004100 */
[-C--:B------:R-:W-:Y:S01]  /*3360*/  FMUL.FTZ R153, R81, R149.reuse ;  /* 0x0000009551997220 */ /* 0x080fe20000410000 */
[--C-:B------:R-:W-:Y:S02]  /*3370*/  HADD2.F32 R147, -RZ, R146.reuse.H0_H0 ;  /* 0x20000092ff937230 */ /* 0x100fe40000004100 */
[C---:B------:R-:W-:Y:S01]  /*3380*/  FMUL.FTZ R154, R48.reuse, R149 ;  /* 0x00000095309a7220 */ /* 0x040fe20000410000 */
[--C-:B------:R-:W-:Y:S01]  /*3390*/  HADD2.F32 R83, -RZ, R49.reuse.H1_H1 ;  /* 0x30000031ff537230 */ /* 0x100fe20000004100 */
[----:B------:R-:W-:Y:S01]  /*33a0*/  F2FP.F16.E4M3.UNPACK_B R149, R155 ;  /* 0x0000009bff95723e */ /* 0x000fe200020006ff */
[----:B------:R-:W-:Y:S02]  /*33b0*/  HADD2.F32 R82, -RZ, R49.H0_H0 ;  /* 0x20000031ff527230 */ /* 0x000fe40000004100 */
[-C--:B------:R-:W-:Y:S01]  /*33c0*/  FFMA.FTZ R48, R48, R147.reuse, -R153 ;  /* 0x0000009330307223 */ /* 0x080fe20000010899 */
[----:B------:R-:W-:Y:S02]  /*33d0*/  HADD2.F32 R146, -RZ, R146.H1_H1 ;  /* 0x30000092ff927230 */ /* 0x000fe40000004100 */
[-C--:B------:R-:W-:Y:S01]  /*33e0*/  FMUL.FTZ R153, R83, R150.reuse ;  /* 0x0000009653997220 */ /* 0x080fe20000410000 */
[----:B------:R-:W-:Y:S01]  /*33f0*/  FFMA.FTZ R49, R81, R147, R154 ;  /* 0x0000009351317223 */ /* 0x000fe2000001009a */
[C---:B------:R-:W-:Y:S01]  /*3400*/  FMUL.FTZ R150, R82.reuse, R150 ;  /* 0x0000009652967220 */ /* 0x040fe20000410000 */
[----:B------:R-:W-:Y:S01]  /*3410*/  F2FP.F16.E4M3.UNPACK_B R81, R80.H1 ;  /* 0x00000050ff51723e */ /* 0x000fe200030006ff */
[----:B------:R-:W-:Y:S01]  /*3420*/  FFMA.FTZ R155, R82, R146, -R153 ;  /* 0x00000092529b7223 */ /* 0x000fe20000010899 */
[----:B------:R-:W-:Y:S01]  /*3430*/  F2FP.F16.E4M3.UNPACK_B R80, R80 ;  /* 0x00000050ff50723e */ /* 0x000fe200020006ff */
[----:B------:R-:W-:Y:S01]  /*3440*/  FFMA.FTZ R156, R83, R146, R150 ;  /* 0x00000092539c7223 */ /* 0x000fe20000010096 */
[----:B------:R-:W-:Y:S01]  /*3450*/  F2FP.F16.E4M3.UNPACK_B R144, R144 ;  /* 0x00000090ff90723e */ /* 0x000fe200020006ff */
[----:B------:R-:W-:-:S02]  /*3460*/  HADD2.F32 R82, -RZ, R81.H0_H0 ;  /* 0x20000051ff527230 */ /* 0x000fc40000004100 */
[----:B------:R-:W-:Y:S01]  /*3470*/  HADD2.F32 R83, -RZ, R81.H1_H1 ;  /* 0x30000051ff537230 */ /* 0x000fe20000004100 */
[----:B------:R-:W-:Y:S01]  /*3480*/  F2FP.SATFINITE.E4M3.F32.PACK_AB_MERGE_C R159, R156, R155, RZ ;  /* 0x0000009b9c9f723e */ /* 0x000fe200048070ff */
[--C-:B------:R-:W-:Y:S02]  /*3490*/  HADD2.F32 R147, -RZ, R149.reuse.H1_H1 ;  /* 0x30000095ff937230 */ /* 0x100fe40000004100 */
[--C-:B------:R-:W-:Y:S01]  /*34a0*/  HADD2.F32 R81, -RZ, R80.reuse.H0_H0 ;  /* 0x20000050ff517230 */ /* 0x100fe20000004100 */
[----:B------:R-:W-:Y:S01]  /*34b0*/  F2FP.SATFINITE.E4M3.F32.PACK_AB_MERGE_C R49, R49, R48, R159 ;  /* 0x000000303131723e */ /* 0x000fe2000480709f */
[----:B------:R-:W-:Y:S02]  /*34c0*/  HADD2.F32 R149, -RZ, R149.H0_H0 ;  /* 0x20000095ff957230 */ /* 0x000fe40000004100 */
[-C--:B------:R-:W-:Y:S01]  /*34d0*/  FMUL.FTZ R153, R83, R147.reuse ;  /* 0x0000009353997220 */ /* 0x080fe20000410000 */
[----:B------:R-:W-:Y:S02]  /*34e0*/  HADD2.F32 R80, -RZ, R80.H1_H1 ;  /* 0x30000050ff507230 */ /* 0x000fe40000004100 */
[----:B------:R-:W-:Y:S01]  /*34f0*/  FMUL.FTZ R154, R82, R147 ;  /* 0x00000093529a7220 */ /* 0x000fe20000410000 */
[--C-:B------:R-:W-:Y:S01]  /*3500*/  HADD2.F32 R146, -RZ, R144.reuse.H1_H1 ;  /* 0x30000090ff927230 */ /* 0x100fe20000004100 */
[----:B------:R-:W-:Y:S01]  /*3510*/  F2FP.F16.E4M3.UNPACK_B R147, R151.H1 ;  /* 0x00000097ff93723e */ /* 0x000fe200030006ff */
[----:B------:R-:W-:-:S02]  /*3520*/  HADD2.F32 R144, -RZ, R144.H0_H0 ;  /* 0x20000090ff907230 */ /* 0x000fc40000004100 */
[-C--:B------:R-:W-:Y:S01]  /*3530*/  FMUL.FTZ R150, R80, R149.reuse ;  /* 0x0000009550967220 */ /* 0x080fe20000410000 */
[----:B------:R-:W-:Y:S01]  /*3540*/  FMUL.FTZ R149, R81, R149 ;  /* 0x0000009551957220 */ /* 0x000fe20000410000 */
[-C--:B------:R-:W-:Y:S01]  /*3550*/  FFMA.FTZ R82, R82, R146.reuse, -R153 ;  /* 0x0000009252527223 */ /* 0x080fe20000010899 */
[----:B------:R-:W-:Y:S01]  /*3560*/  FFMA.FTZ R83, R83, R146, R154 ;  /* 0x0000009253537223 */ /* 0x000fe2000001009a */
[-C--:B------:R-:W-:Y:S01]  /*3570*/  FFMA.FTZ R153, R81, R144.reuse, -R150 ;  /* 0x0000009051997223 */ /* 0x080fe20000010896 */
[----:B------:R-:W-:Y:S01]  /*3580*/  F2FP.F16.E4M3.UNPACK_B R81, R51.H1 ;  /* 0x00000033ff51723e */ /* 0x000fe200030006ff */
[----:B------:R-:W-:Y:S01]  /*3590*/  FFMA.FTZ R154, R80, R144, R149 ;  /* 0x00000090509a7223 */ /* 0x000fe20000010095 */
[----:B------:R-:W-:Y:S01]  /*35a0*/  F2FP.F16.E4M3.UNPACK_B R144, R148.H1 ;  /* 0x00000094ff90723e */ /* 0x000fe200030006ff */
[----:B------:R-:W-:Y:S01]  /*35b0*/  HADD2.F32 R150, -RZ, R147.H1_H1 ;  /* 0x30000093ff967230 */ /* 0x000fe20000004100 */
[----:B------:R-:W-:Y:S01]  /*35c0*/  F2FP.SATFINITE.E4M3.F32.PACK_AB_MERGE_C R157, R83, R82, RZ ;  /* 0x00000052539d723e */ /* 0x000fe200048070ff */
[--C-:B------:R-:W-:Y:S01]  /*35d0*/  HADD2.F32 R83, -RZ, R81.reuse.H1_H1 ;  /* 0x30000051ff537230 */ /* 0x100fe20000004100 */
[----:B------:R-:W-:Y:S01]  /*35e0*/  F2FP.F16.E4M3.UNPACK_B R80, R50.H1 ;  /* 0x00000032ff50723e */ /* 0x000fe200030006ff */
[----:B------:R-:W-:Y:S01]  /*35f0*/  HADD2.F32 R82, -RZ, R81.H0_H0 ;  /* 0x20000051ff527230 */ /* 0x000fe20000004100 */
[----:B------:R-:W-:Y:S01]  /*3600*/  F2FP.F16.E4M3.UNPACK_B R151, R151 ;  /* 0x00000097ff97723e */ /* 0x000fe200020006ff */
[----:B------:R-:W-:Y:S01]  /*3610*/  HADD2.F32 R146, -RZ, R144.H1_H1 ;  /* 0x30000090ff927230 */ /* 0x000fe20000004100 */
        /* <DEDUP_REMOVED lines=21> */
[----:B------:R-:W-:Y:S01]  /*3770*/  HADD2.F32 R50, -RZ, R50.H1_H1 ;  /* 0x30000032ff327230 */ /* 0x000fe20000004100 */
[----:B------:R-:W-:Y:S01]  /*3780*/  F2FP.SATFINITE.E4M3.F32.PACK_AB_MERGE_C R149, R149, R156, RZ ;  /* 0x0000009c9595723e */ /* 0x000fe200048070ff */
[----:B------:R-:W-:-:S02]  /*3790*/  HADD2.F32 R147, -RZ, R147.H0_H0 ;  /* 0x20000093ff937230 */ /* 0x000fc40000004100 */
[----:B------:R-:W-:Y:S02]  /*37a0*/  HADD2.F32 R144, -RZ, R144.H0_H0 ;  /* 0x20000090ff907230 */ /* 0x000fe40000004100 */
        /* <DEDUP_REMOVED lines=11> */
.L_x_2209:
[----:B------:R-:W-:Y:S05]  /*3860*/  BSYNC B3 ;  /* 0x0000000000037941 */ /* 0x000fea0003800000 */
.L_x_2208:
[----:B------:R-:W-:Y:S02]  /*3870*/  ULDC.64 UR4, c[0x0][0x2d8] ;  /* 0x0000b60000047ab9 */ /* 0x000fe40000000a00 */
[----:B------:R-:W-:-:S04]  /*3880*/  IADD3 R80, P2, P6, R142, UR4, R100 ;  /* 0x000000048e507c10 */ /* 0x000fc8000fe5e064 */
[----:B------:R-:W-:-:S05]  /*3890*/  IADD3.X R81, R141, UR5, R34, P2, P6 ;  /* 0x000000058d517c10 */ /* 0x000fca00097ec422 */
[----:B--2---:R1:W-:Y:S04]  /*38a0*/  STG.E.128 desc[UR46][R80.64], R48 ;  /* 0x0000003050007986 */ /* 0x0043e8000c101d2e */
.L_x_2207:
[----:B------:R-:W-:Y:S05]  /*38b0*/  BSYNC B2 ;  /* 0x0000000000027941 */ /* 0x000fea0003800000 */
.L_x_2206:
[----:B------:R-:W-:Y:S05]  /*38c0*/  @P1 BRA `(.L_x_2205) ;  /* 0x0000000400d01947 */ /* 0x000fea0003800000 */
[----:B-1----:R1:W2:Y:S01]  /*38d0*/  LDS.128 R48, [R112+0x2c400] ;  /* 0x02c4000070307984 */ /* 0x0022a20000000c00 */
[----:B------:R-:W-:Y:S01]  /*38e0*/  ISETP.GE.AND P2, PT, R236, R126, PT ;  /* 0x0000007eec00720c */ /* 0x000fe20003f46270 */
[----:B------:R-:W-:-:S12]  /*38f0*/  BSSY B2, `(.L_x_2210) ;  /* 0x000006d000027945 */ /* 0x000fd80003800000 */
[----:B-1----:R-:W-:Y:S05]  /*3900*/  @P2 BRA `(.L_x_2211) ;  /* 0x0000000400ac2947 */ /* 0x002fea0003800000 */
[----:B------:R-:W-:Y:S02]  /*3910*/  SHF.R.U32.HI R144, RZ, 0x8, R77 ;  /* 0x00000008ff907819 */ /* 0x000fe4000001164d */
[----:B------:R-:W-:Y:S02]  /*3920*/  SHF.R.U32.HI R83, RZ, 0x18, R79 ;  /* 0x00000018ff537819 */ /* 0x000fe4000001164f */
[----:B------:R-:W-:Y:S02]  /*3930*/  LOP3.LUT R78, R79, 0xff, RZ, 0xc0, !PT ;  /* 0x000000ff4f4e7812 */ /* 0x000fe400078ec0ff */
[----:B------:R-:W-:Y:S02]  /*3940*/  SHF.R.U32.HI R147, RZ, 0x18, R77 ;  /* 0x00000018ff937819 */ /* 0x000fe4000001164d */
[----:B------:R-:W-:Y:S02]  /*3950*/  LOP3.LUT R76, R77, 0xff, RZ, 0xc0, !PT ;  /* 0x000000ff4d4c7812 */ /* 0x000fe400078ec0ff */
[----:B------:R-:W-:-:S02]  /*3960*/  SHF.R.U32.HI R80, RZ, 0x8, R79 ;  /* 0x00000008ff507819 */ /* 0x000fc4000001164f */
[----:B------:R-:W-:Y:S02]  /*3970*/  SHF.R.U32.HI R81, RZ, 0x10, R79 ;  /* 0x00000010ff517819 */ /* 0x000fe4000001164f */
[----:B------:R-:W-:Y:S01]  /*3980*/  PRMT R79, R83, 0x654, R78 ;  /* 0x00000654534f7816 */ /* 0x000fe2000000004e */
[----:B------:R-:W-:Y:S01]  /*3990*/  IMAD.SHL.U32 R78, R144, 0x100, RZ ;  /* 0x00000100904e7824 */ /* 0x000fe200078e00ff */
[----:B------:R-:W-:Y:S01]  /*39a0*/  SHF.R.U32.HI R82, RZ, 0x10, R77 ;  /* 0x00000010ff527819 */ /* 0x000fe2000001164d */
[----:B------:R-:W-:Y:S01]  /*39b0*/  IMAD.SHL.U32 R80, R80, 0x100, RZ ;  /* 0x0000010050507824 */ /* 0x000fe200078e00ff */
[----:B------:R-:W-:Y:S01]  /*39c0*/  PRMT R77, R147, 0x654, R76 ;  /* 0x00000654934d7816 */ /* 0x000fe2000000004c */
[----:B--2---:R-:W-:Y:S01]  /*39d0*/  IMAD.MOV.U32 R76, RZ, RZ, R48 ;  /* 0x000000ffff4c7224 */ /* 0x004fe200078e0030 */
[----:B------:R-:W-:Y:S01]  /*39e0*/  F2FP.F16.E4M3.UNPACK_B R48, R49 ;  /* 0x00000031ff30723e */ /* 0x000fe200020006ff */
[----:B------:R-:W-:Y:S01]  /*39f0*/  IMAD.U32 R81, R81, 0x10000, RZ ;  /* 0x0001000051517824 */ /* 0x000fe200078e00ff */
[----:B------:R-:W-:Y:S01]  /*3a00*/  LOP3.LUT R77, R77, 0xff00, R78, 0xf8, !PT ;  /* 0x0000ff004d4d7812 */ /* 0x000fe200078ef84e */
[----:B------:R-:W-:Y:S01]  /*3a10*/  IMAD.U32 R78, R82, 0x10000, RZ ;  /* 0x00010000524e7824 */ /* 0x000fe200078e00ff */
[----:B------:R-:W-:-:S02]  /*3a20*/  LOP3.LUT R80, R79, 0xff00, R80, 0xf8, !PT ;  /* 0x0000ff004f507812 */ /* 0x000fc400078ef850 */
        /* <DEDUP_REMOVED lines=8> */
[----:B------:R-:W-:Y:S02]  /*3ab0*/  HADD2.F32 R144, -RZ, R79.H1_H1 ;  /* 0x3000004fff907230 */ /* 0x000fe40000004100 */
[----:B------:R-:W-:Y:S01]  /*3ac0*/  FMUL.FTZ R147, R77, R83 ;  /* 0x000000534d937220 */ /* 0x000fe20000410000 */
[----:B------:R-:W-:-:S02]  /*3ad0*/  HADD2.F32 R81, -RZ, R80.H0_H0 ;  /* 0x20000050ff517230 */ /* 0x000fc40000004100 */
[----:B------:R-:W-:Y:S01]  /*3ae0*/  FMUL.FTZ R148, R48, R83 ;  /* 0x0000005330947220 */ /* 0x000fe20000410000 */
[--C-:B------:R-:W-:Y:S01]  /*3af0*/  HADD2.F32 R79, -RZ, R49.reuse.H1_H1 ;  /* 0x30000031ff4f7230 */ /* 0x100fe20000004100 */
[----:B------:R-:W-:Y:S01]  /*3b00*/  F2FP.F16.E4M3.UNPACK_B R143, R143 ;  /* 0x0000008fff8f723e */ /* 0x000fe200020006ff */
[----:B------:R-:W-:Y:S02]  /*3b10*/  HADD2.F32 R78, -RZ, R49.H0_H0 ;  /* 0x20000031ff4e7230 */ /* 0x000fe40000004100 */
[-C--:B------:R-:W-:Y:S01]  /*3b20*/  FFMA.FTZ R49, R77, R81.reuse, R148 ;  /* 0x000000514d317223 */ /* 0x080fe20000010094 */
[----:B------:R-:W-:Y:S02]  /*3b30*/  HADD2.F32 R80, -RZ, R80.H1_H1 ;  /* 0x30000050ff507230 */ /* 0x000fe40000004100 */
[C---:B------:R-:W-:Y:S01]  /*3b40*/  FMUL.FTZ R83, R79.reuse, R144 ;  /* 0x000000904f537220 */ /* 0x040fe20000410000 */
        /* <DEDUP_REMOVED lines=21> */
[-C--:B------:R-:W-:Y:S01]  /*3ca0*/  F2FP.F16.E4M3.UNPACK_B R80, R82.reuse.H1 ;  /* 0x00000052ff50723e */ /* 0x080fe200030006ff */
[-C--:B------:R-:W-:Y:S01]  /*3cb0*/  FMUL.FTZ R144, R76, R143.reuse ;  /* 0x0000008f4c907220 */ /* 0x080fe20000410000 */
[C---:B------:R-:W-:Y:S01]  /*3cc0*/  FMUL.FTZ R143, R77.reuse, R143 ;  /* 0x0000008f4d8f7220 */ /* 0x040fe20000410000 */
[----:B------:R-:W-:Y:S02]  /*3cd0*/  F2FP.F16.E4M3.UNPACK_B R82, R82 ;  /* 0x00000052ff52723e */ /* 0x000fe400020006ff */
[-C--:B------:R-:W-:Y:S01]  /*3ce0*/  FFMA.FTZ R144, R77, R134.reuse, -R144 ;  /* 0x000000864d907223 */ /* 0x080fe20000010890 */
[----:B------:R-:W-:Y:S01]  /*3cf0*/  F2FP.SATFINITE.E4M3.F32.PACK_AB_MERGE_C R151, R148, R83, RZ ;  /* 0x000000539497723e */ /* 0x000fe200048070ff */
[----:B------:R-:W-:Y:S01]  /*3d00*/  FFMA.FTZ R147, R76, R134, R143 ;  /* 0x000000864c937223 */ /* 0x000fe2000001008f */
[-C--:B------:R-:W-:Y:S01]  /*3d10*/  F2FP.F16.E4M3.UNPACK_B R77, R51.reuse.H1 ;  /* 0x00000033ff4d723e */ /* 0x080fe200030006ff */
[--C-:B------:R-:W-:Y:S01]  /*3d20*/  HADD2.F32 R81, -RZ, R80.reuse.H1_H1 ;  /* 0x30000050ff517230 */ /* 0x100fe20000004100 */
[----:B------:R-:W-:Y:S01]  /*3d30*/  F2FP.F16.E4M3.UNPACK_B R83, R146.H1 ;  /* 0x00000092ff53723e */ /* 0x000fe200030006ff */
[----:B------:R-:W-:Y:S01]  /*3d40*/  HADD2.F32 R80, -RZ, R80.H0_H0 ;  /* 0x20000050ff507230 */ /* 0x000fe20000004100 */
        /* <DEDUP_REMOVED lines=15> */
[----:B------:R-:W-:-:S02]  /*3e40*/  HADD2.F32 R83, -RZ, R83.H0_H0 ;  /* 0x20000053ff537230 */ /* 0x000fc40000004100 */
[C---:B------:R-:W-:Y:S01]  /*3e50*/  FMUL.FTZ R134, R76.reuse, R134 ;  /* 0x000000864c867220 */ /* 0x040fe20000410000 */
[----:B------:R-:W-:Y:S02]  /*3e60*/  HADD2.F32 R146, -RZ, R146.H0_H0 ;  /* 0x20000092ff927230 */ /* 0x000fe40000004100 */
[-C--:B------:R-:W-:Y:S01]  /*3e70*/  FFMA.FTZ R143, R76, R78.reuse, -R143 ;  /* 0x0000004e4c8f7223 */ /* 0x080fe2000001088f */
[--C-:B------:R-:W-:Y:S02]  /*3e80*/  HADD2.F32 R76, -RZ, R51.reuse.H0_H0 ;  /* 0x20000033ff4c7230 */ /* 0x100fe40000004100 */
[----:B------:R-:W-:Y:S01]  /*3e90*/  FFMA.FTZ R134, R77, R78, R134 ;  /* 0x0000004e4d867223 */ /* 0x000fe20000010086 */
[----:B------:R-:W-:Y:S02]  /*3ea0*/  HADD2.F32 R77, -RZ, R51.H1_H1 ;  /* 0x30000033ff4d7230 */ /* 0x000fe40000004100 */
[----:B------:R-:W-:Y:S01]  /*3eb0*/  FFMA.FTZ R150, R79, R81, R148 ;  /* 0x000000514f967223 */ /* 0x000fe20000010094 */
[----:B------:R-:W-:-:S02]  /*3ec0*/  HADD2.F32 R51, -RZ, R50.H0_H0 ;  /* 0x20000032ff337230 */ /* 0x000fc40000004100 */
[-C--:B------:R-:W-:Y:S01]  /*3ed0*/  FMUL.FTZ R148, R76, R83.reuse ;  /* 0x000000534c947220 */ /* 0x080fe20000410000 */
[----:B------:R-:W-:Y:S02]  /*3ee0*/  HADD2.F32 R50, -RZ, R50.H1_H1 ;  /* 0x30000032ff327230 */ /* 0x000fe40000004100 */
[----:B------:R-:W-:Y:S01]  /*3ef0*/  FMUL.FTZ R81, R77, R83 ;  /* 0x000000534d517220 */ /* 0x000fe20000410000 */
[----:B------:R-:W-:Y:S02]  /*3f00*/  HADD2.F32 R82, -RZ, R82.H0_H0 ;  /* 0x20000052ff527230 */ /* 0x000fe40000004100 */
[----:B------:R-:W-:Y:S01]  /*3f10*/  FMUL.FTZ R79, R51, R146 ;  /* 0x00000092334f7220 */ /* 0x000fe20000410000 */
[----:B------:R-:W-:Y:S01]  /*3f20*/  FFMA.FTZ R148, R77, R80, R148 ;  /* 0x000000504d947223 */ /* 0x000fe20000010094 */
[----:B------:R-:W-:Y:S01]  /*3f30*/  FMUL.FTZ R78, R50, R146 ;  /* 0x00000092324e7220 */ /* 0x000fe20000410000 */
[----:B------:R-:W-:Y:S01]  /*3f40*/  FFMA.FTZ R81, R76, R80, -R81 ;  /* 0x000000504c517223 */ /* 0x000fe20000010851 */
[-C--:B------:R-:W-:Y:S01]  /*3f50*/  FFMA.FTZ R79, R50, R82.reuse, R79 ;  /* 0x00000052324f7223 */ /* 0x080fe2000001004f */
[----:B------:R-:W-:Y:S01]  /*3f60*/  F2FP.SATFINITE.E4M3.F32.PACK_AB_MERGE_C R134, R134, R143, RZ ;  /* 0x0000008f8686723e */ /* 0x000fe200048070ff */
[----:B------:R-:W-:Y:S01]  /*3f70*/  FFMA.FTZ R78, R51, R82, -R78 ;  /* 0x00000052334e7223 */ /* 0x000fe2000001084e */
[----:B------:R-:W-:-:S02]  /*3f80*/  F2FP.SATFINITE.E4M3.F32.PACK_AB_MERGE_C R149, R150, R149, RZ ;  /* 0x000000959695723e */ /* 0x000fc400048070ff */
[----:B------:R-:W-:Y:S02]  /*3f90*/  F2FP.SATFINITE.E4M3.F32.PACK_AB_MERGE_C R48, R147, R144, R151 ;  /* 0x000000909330723e */ /* 0x000fe40004807097 */
[----:B------:R-:W-:Y:S02]  /*3fa0*/  F2FP.SATFINITE.E4M3.F32.PACK_AB_MERGE_C R50, R79, R78, R134 ;  /* 0x0000004e4f32723e */ /* 0x000fe40004807086 */
[----:B------:R-:W-:-:S07]  /*3fb0*/  F2FP.SATFINITE.E4M3.F32.PACK_AB_MERGE_C R51, R148, R81, R149 ;  /* 0x000000519433723e */ /* 0x000fce0004807095 */
.L_x_2211:
[----:B------:R-:W-:Y:S05]  /*3fc0*/  BSYNC B2 ;  /* 0x0000000000027941 */ /* 0x000fea0003800000 */
.L_x_2210:
[----:B------:R-:W-:Y:S02]  /*3fd0*/  ULDC.64 UR4, c[0x0][0x2d8] ;  /* 0x0000b60000047ab9 */ /* 0x000fe40000000a00 */
[----:B------:R-:W-:-:S04]  /*3fe0*/  IADD3 R76, P2, P6, R37, UR4, R142 ;  /* 0x00000004254c7c10 */ /* 0x000fc8000fe5e08e */
[----:B------:R-:W-:-:S05]  /*3ff0*/  IADD3.X R77, R104, UR5, R141, P2, P6 ;  /* 0x00000005684d7c10 */ /* 0x000fca00097ec48d */
[----:B--2---:R2:W-:Y:S04]  /*4000*/  STG.E.128 desc[UR46][R76.64], R48 ;  /* 0x000000304c007986 */ /* 0x0045e8000c101d2e */
.L_x_2205:
[----:B------:R-:W-:Y:S05]  /*4010*/  BSYNC B1 ;  /* 0x0000000000017941 */ /* 0x000fea0003800000 */
.L_x_2204:
[----:B------:R-:W-:Y:S04]  /*4020*/  BSSY B1, `(.L_x_2212) ;  /* 0x00000ef000017945 */ /* 0x000fe80003800000 */
[----:B------:R-:W-:Y:S05]  /*4030*/  @P3 BRA `(.L_x_2213) ;  /* 0x0000000c00b43947 */ /* 0x000fea0003800000 */
[----:B--2---:R-:W-:Y:S01]  /*4040*/  IADD3 R76, P2, P3, R46, R124, R16 ;  /* 0x0000007c2e4c7210 */ /* 0x004fe20007b5e010 */
[----:B------:R-:W-:Y:S03]  /*4050*/  BSSY B2, `(.L_x_2214) ;  /* 0x0000077000027945 */ /* 0x000fe60003800000 */
[----:B------:R-:W-:Y:S01]  /*4060*/  IADD3.X R77, R3, R127, R17, P2, P3 ;  /* 0x0000007f034d7210 */ /* 0x000fe200017e6411 */
[----:B------:R-:W-:Y:S08]  /*4070*/  @P0 BRA `(.L_x_2215) ;  /* 0x0000000400d00947 */ /* 0x000ff00003800000 */
[----:B-1----:R1:W2:Y:S01]  /*4080*/  LDS.128 R48, [R112+0x29400] ;  /* 0x0294000070307984 */ /* 0x0022a20000000c00 */
[----:B------:R-:W-:Y:S01]  /*4090*/  ISETP.GE.AND P2, PT, R19, R126, PT ;  /* 0x0000007e1300720c */ /* 0x000fe20003f46270 */
[----:B------:R-:W-:-:S12]  /*40a0*/  BSSY B3, `(.L_x_2216) ;  /* 0x000006d000037945 */ /* 0x000fd80003800000 */
[----:B-1----:R-:W-:Y:S05]  /*40b0*/  @P2 BRA `(.L_x_2217) ;  /* 0x0000000400ac2947 */ /* 0x002fea0003800000 */
[--C-:B------:R-:W-:Y:S02]  /*40c0*/  SHF.R.U32.HI R78, RZ, 0x8, R75.reuse ;  /* 0x00000008ff4e7819 */ /* 0x100fe4000001164b */
[----:B------:R-:W-:Y:S02]  /*40d0*/  SHF.R.U32.HI R79, RZ, 0x18, R75 ;  /* 0x00000018ff4f7819 */ /* 0x000fe4000001164b */
[----:B------:R-:W-:Y:S01]  /*40e0*/  LOP3.LUT R74, R75, 0xff, RZ, 0xc0, !PT ;  /* 0x000000ff4b4a7812 */ /* 0x000fe200078ec0ff */
[----:B------:R-:W-:Y:S01]  /*40f0*/  IMAD.SHL.U32 R78, R78, 0x100, RZ ;  /* 0x000001004e4e7824 */ /* 0x000fe200078e00ff */
[--C-:B------:R-:W-:Y:S02]  /*4100*/  SHF.R.U32.HI R83, RZ, 0x18, R73.reuse ;  /* 0x00000018ff537819 */ /* 0x100fe40000011649 */
[----:B------:R-:W-:Y:S02]  /*4110*/  LOP3.LUT R72, R73, 0xff, RZ, 0xc0, !PT ;  /* 0x000000ff49487812 */ /* 0x000fe400078ec0ff */
[----:B------:R-:W-:-:S02]  /*4120*/  SHF.R.U32.HI R82, RZ, 0x8, R73 ;  /* 0x00000008ff527819 */ /* 0x000fc40000011649 */
[----:B------:R-:W-:Y:S02]  /*4130*/  SHF.R.U32.HI R80, RZ, 0x10, R75 ;  /* 0x00000010ff507819 */ /* 0x000fe4000001164b */
[----:B------:R-:W-:Y:S02]  /*4140*/  SHF.R.U32.HI R81, RZ, 0x10, R73 ;  /* 0x00000010ff517819 */ /* 0x000fe40000011649 */
[----:B------:R-:W-:Y:S01]  /*4150*/  PRMT R75, R79, 0x654, R74 ;  /* 0x000006544f4b7816 */ /* 0x000fe2000000004a */
[----:B------:R-:W-:Y:S01]  /*4160*/  IMAD.U32 R80, R80, 0x10000, RZ ;  /* 0x0001000050507824 */ /* 0x000fe200078e00ff */
[----:B------:R-:W-:Y:S01]  /*4170*/  PRMT R73, R83, 0x654, R72 ;  /* 0x0000065453497816 */ /* 0x000fe20000000048 */
[----:B--2---:R-:W-:Y:S01]  /*4180*/  IMAD.MOV.U32 R72, RZ, RZ, R48 ;  /* 0x000000ffff487224 */ /* 0x004fe200078e0030 */
[----:B------:R-:W-:Y:S02]  /*4190*/  SHF.L.U32 R74, R82, 0x8, RZ ;  /* 0x00000008524a7819 */ /* 0x000fe400000006ff */
[----:B------:R-:W-:-:S02]  /*41a0*/  LOP3.LUT R75, R75, 0xff00, R78, 0xf8, !PT ;  /* 0x0000ff004b4b7812 */ /* 0x000fc400078ef84e */
[----:B------:R-:W-:Y:S01]  /*41b0*/  LOP3.LUT R73, R73, 0xff00, R74, 0xf8, !PT ;  /* 0x0000ff0049497812 */ /* 0x000fe200078ef84a */
[----:B------:R-:W-:Y:S01]  /*41c0*/  IMAD.U32 R74, R81, 0x10000, RZ ;  /* 0x00010000514a7824 */ /* 0x000fe200078e00ff */
[-C--:B------:R-:W-:Y:S02]  /*41d0*/  F2FP.F16.E4M3.UNPACK_B R48, R49.reuse ;  /* 0x00000031ff30723e */ /* 0x080fe400020006ff */
[-C--:B------:R-:W-:Y:S02]  /*41e0*/  F2FP.F16.E4M3.UNPACK_B R78, R140.reuse.H1 ;  /* 0x0000008cff4e723e */ /* 0x080fe400030006ff */
        /* <DEDUP_REMOVED lines=20> */
[----:B------:R-:W-:Y:S01]  /*4330*/  F2FP.F16.E4M3.UNPACK_B R72, R72 ;  /* 0x00000048ff48723e */ /* 0x000fe200020006ff */
[-C--:B------:R-:W-:Y:S01]  /*4340*/  FFMA.FTZ R48, R48, R78.reuse, -R83 ;  /* 0x0000004e30307223 */ /* 0x080fe20000010853 */
[----:B------:R-:W-:Y:S01]  /*4350*/  FFMA.FTZ R143, R74, R75, R81 ;  /* 0x0000004b4a8f7223 */ /* 0x000fe20000010051 */
[----:B------:R-:W-:Y:S01]  /*4360*/  FFMA.FTZ R141, R73, R78, R80 ;  /* 0x0000004e498d7223 */ /* 0x000fe20000010050 */
        /* <DEDUP_REMOVED lines=64> */
.L_x_2217:
[----:B------:R-:W-:Y:S05]  /*4770*/  BSYNC B3 ;  /* 0x0000000000037941 */ /* 0x000fea0003800000 */
.L_x_2216:
[----:B------:R-:W-:Y:S02]  /*4780*/  ULDC.64 UR4, c[0x0][0x2d8] ;  /* 0x0000b60000047ab9 */ /* 0x000fe40000000a00 */
[----:B------:R-:W-:-:S04]  /*4790*/  IADD3 R72, P2, P3, R76, UR4, R100 ;  /* 0x000000044c487c10 */ /* 0x000fc8000fb5e064 */
[----:B------:R-:W-:-:S05]  /*47a0*/  IADD3.X R73, R77, UR5, R34, P2, P3 ;  /* 0x000000054d497c10 */ /* 0x000fca00097e6422 */
[----:B--2---:R2:W-:Y:S04]  /*47b0*/  STG.E.128 desc[UR46][R72.64], R48 ;  /* 0x0000003048007986 */ /* 0x0045e8000c101d2e */
.L_x_2215:
[----:B------:R-:W-:Y:S05]  /*47c0*/  BSYNC B2 ;  /* 0x0000000000027941 */ /* 0x000fea0003800000 */
.L_x_2214:
[----:B------:R-:W-:Y:S05]  /*47d0*/  @P1 BRA `(.L_x_2213) ;  /* 0x0000000400cc1947 */ /* 0x000fea0003800000 */
[----:B-12---:R1:W2:Y:S01]  /*47e0*/  LDS.128 R48, [R112+0x2d400] ;  /* 0x02d4000070307984 */ /* 0x0062a20000000c00 */
[----:B------:R-:W-:Y:S01]  /*47f0*/  ISETP.GE.AND P2, PT, R236, R126, PT ;  /* 0x0000007eec00720c */ /* 0x000fe20003f46270 */
[----:B------:R-:W-:-:S12]  /*4800*/  BSSY B2, `(.L_x_2218) ;  /* 0x000006c000027945 */ /* 0x000fd80003800000 */
[----:B-1----:R-:W-:Y:S05]  /*4810*/  @P2 BRA `(.L_x_2219) ;  /* 0x0000000400a82947 */ /* 0x002fea0003800000 */
[--C-:B------:R-:W-:Y:S02]  /*4820*/  SHF.R.U32.HI R78, RZ, 0x10, R69.reuse ;  /* 0x00000010ff4e7819 */ /* 0x100fe40000011645 */
[----:B------:R-:W-:Y:S02]  /*4830*/  SHF.R.U32.HI R74, RZ, 0x8, R69 ;  /* 0x00000008ff4a7819 */ /* 0x000fe40000011645 */
[----:B------:R-:W-:Y:S02]  /*4840*/  LOP3.LUT R68, R69, 0xff, RZ, 0xc0, !PT ;  /* 0x000000ff45447812 */ /* 0x000fe400078ec0ff */
[--C-:B------:R-:W-:Y:S02]  /*4850*/  SHF.R.U32.HI R75, RZ, 0x10, R71.reuse ;  /* 0x00000010ff4b7819 */ /* 0x100fe40000011647 */
[----:B------:R-:W-:Y:S02]  /*4860*/  SHF.R.U32.HI R73, RZ, 0x8, R71 ;  /* 0x00000008ff497819 */ /* 0x000fe40000011647 */
[----:B------:R-:W-:-:S02]  /*4870*/  LOP3.LUT R70, R71, 0xff, RZ, 0xc0, !PT ;  /* 0x000000ff47467812 */ /* 0x000fc400078ec0ff */
[----:B------:R-:W-:Y:S02]  /*4880*/  SHF.R.U32.HI R69, RZ, 0x18, R69 ;  /* 0x00000018ff457819 */ /* 0x000fe40000011645 */
[----:B------:R-:W-:Y:S02]  /*4890*/  SHF.R.U32.HI R71, RZ, 0x18, R71 ;  /* 0x00000018ff477819 */ /* 0x000fe40000011647 */
[----:B------:R-:W-:Y:S01]  /*48a0*/  PRMT R69, R69, 0x654, R68 ;  /* 0x0000065445457816 */ /* 0x000fe20000000044 */
[----:B------:R-:W-:Y:S01]  /*48b0*/  IMAD.SHL.U32 R68, R74, 0x100, RZ ;  /* 0x000001004a447824 */ /* 0x000fe200078e00ff */
[----:B------:R-:W-:Y:S02]  /*48c0*/  PRMT R72, R71, 0x654, R70 ;  /* 0x0000065447487816 */ /* 0x000fe40000000046 */
[----:B------:R-:W-:Y:S02]  /*48d0*/  SHF.L.U32 R71, R73, 0x8, RZ ;  /* 0x0000000849477819 */ /* 0x000fe400000006ff */
[----:B------:R-:W-:Y:S01]  /*48e0*/  LOP3.LUT R70, R69, 0xff00, R68, 0xf8, !PT ;  /* 0x0000ff0045467812 */ /* 0x000fe200078ef844 */
[----:B------:R-:W-:Y:S01]  /*48f0*/  IMAD.U32 R69, R78, 0x10000, RZ ;  /* 0x000100004e457824 */ /* 0x000fe200078e00ff */
[----:B------:R-:W-:Y:S01]  /*4900*/  LOP3.LUT R74, R72, 0xff00, R71, 0xf8, !PT ;  /* 0x0000ff00484a7812 */ /* 0x000fe200078ef847 */
[----:B------:R-:W-:Y:S01]  /*4910*/  IMAD.U32 R71, R75, 0x10000, RZ ;  /* 0x000100004b477824 */ /* 0x000fe200078e00ff */
[----:B------:R-:W-:-:S02]  /*4920*/  F2FP.F16.E4M3.UNPACK_B R72, R138.H1 ;  /* 0x0000008aff48723e */ /* 0x000fc400030006ff */
[----:B--2---:R-:W-:Y:S02]  /*4930*/  F2FP.F16.E4M3.UNPACK_B R68, R49 ;  /* 0x00000031ff44723e */ /* 0x004fe400020006ff */
        /* <DEDUP_REMOVED lines=25> */
[--C-:B------:R-:W-:Y:S02]  /*4ad0*/  HADD2.F32 R68, -RZ, R49.reuse.H0_H0 ;  /* 0x20000031ff447230 */ /* 0x100fe40000004100 */
        /* <DEDUP_REMOVED lines=10> */
[----:B------:R-:W-:Y:S01]  /*4b80*/  F2FP.SATFINITE.E4M3.F32.PACK_AB_MERGE_C R138, R134, R83, RZ ;  /* 0x00000053868a723e */ /* 0x000fe200048070ff */
        /* <DEDUP_REMOVED lines=26> */
[-C--:B------:R-:W-:Y:S01]  /*4d30*/  FFMA.FTZ R75, R48, R68.reuse, -R75 ;  /* 0x00000044304b7223 */ /* 0x080fe2000001084b */
[----:B------:R-:W-:Y:S01]  /*4d40*/  FFMA.FTZ R134, R69, R71, R134 ;  /* 0x0000004745867223 */ /* 0x000fe20000010086 */
[----:B------:R-:W-:Y:S01]  /*4d50*/  FFMA.FTZ R74, R49, R68, R74 ;  /* 0x00000044314a7223 */ /* 0x000fe2000001004a */
[----:B------:R-:W-:-:S02]  /*4d60*/  HADD2.F32 R49, -RZ, R51.H0_H0 ;  /* 0x20000033ff317230 */ /* 0x000fc40000004100 */
[----:B------:R-:W-:Y:S01]  /*4d70*/  HADD2.F32 R48, -RZ, R50.H0_H0 ;  /* 0x20000032ff307230 */ /* 0x000fe20000004100 */
[----:B------:R-:W-:Y:S01]  /*4d80*/  F2FP.SATFINITE.E4M3.F32.PACK_AB_MERGE_C R83, R134, R83, RZ ;  /* 0x000000538653723e */ /* 0x000fe200048070ff */
[----:B------:R-:W-:Y:S01]  /*4d90*/  HADD2.F32 R51, -RZ, R51.H1_H1 ;  /* 0x30000033ff337230 */ /* 0x000fe20000004100 */
[----:B------:R-:W-:Y:S01]  /*4da0*/  F2FP.SATFINITE.E4M3.F32.PACK_AB_MERGE_C R74, R74, R75, RZ ;  /* 0x0000004b4a4a723e */ /* 0x000fe200048070ff */
[----:B------:R-:W-:Y:S02]  /*4db0*/  HADD2.F32 R72, -RZ, R72.H0_H0 ;  /* 0x20000048ff487230 */ /* 0x000fe40000004100 */
[----:B------:R-:W-:Y:S02]  /*4dc0*/  HADD2.F32 R50, -RZ, R50.H1_H1 ;  /* 0x30000032ff327230 */ /* 0x000fe40000004100 */
[----:B------:R-:W-:Y:S02]  /*4dd0*/  HADD2.F32 R69, -RZ, R78.H0_H0 ;  /* 0x2000004eff457230 */ /* 0x000fe40000004100 */
[----:B------:R-:W-:Y:S01]  /*4de0*/  FMUL.FTZ R68, R51, R72 ;  /* 0x0000004833447220 */ /* 0x000fe20000410000 */
[----:B------:R-:W-:-:S02]  /*4df0*/  HADD2.F32 R70, -RZ, R70.H0_H0 ;  /* 0x20000046ff467230 */ /* 0x000fc40000004100 */
[C---:B------:R-:W-:Y:S01]  /*4e00*/  FMUL.FTZ R72, R49.reuse, R72 ;  /* 0x0000004831487220 */ /* 0x040fe20000410000 */
[----:B------:R-:W-:Y:S02]  /*4e10*/  HADD2.F32 R73, -RZ, R73.H0_H0 ;  /* 0x20000049ff497230 */ /* 0x000fe40000004100 */
[-C--:B------:R-:W-:Y:S01]  /*4e20*/  FMUL.FTZ R71, R50, R69.reuse ;  /* 0x0000004532477220 */ /* 0x080fe20000410000 */
[C---:B------:R-:W-:Y:S01]  /*4e30*/  FMUL.FTZ R69, R48.reuse, R69 ;  /* 0x0000004530457220 */ /* 0x040fe20000410000 */
[-C--:B------:R-:W-:Y:S01]  /*4e40*/  FFMA.FTZ R68, R49, R70.reuse, -R68 ;  /* 0x0000004631447223 */ /* 0x080fe20000010844 */
[----:B------:R-:W-:Y:S01]  /*4e50*/  FFMA.FTZ R51, R51, R70, R72 ;  /* 0x0000004633337223 */ /* 0x000fe20000010048 */
[-C--:B------:R-:W-:Y:S01]  /*4e60*/  FFMA.FTZ R71, R48, R73.reuse, -R71 ;  /* 0x0000004930477223 */ /* 0x080fe20000010847 */
[----:B------:R-:W-:Y:S01]  /*4e70*/  FFMA.FTZ R50, R50, R73, R69 ;  /* 0x0000004932327223 */ /* 0x000fe20000010045 */
[----:B------:R-:W-:Y:S02]  /*4e80*/  F2FP.SATFINITE.E4M3.F32.PACK_AB_MERGE_C R49, R82, R81, R138 ;  /* 0x000000515231723e */ /* 0x000fe4000480708a */
[----:B------:R-:W-:-:S02]  /*4e90*/  F2FP.SATFINITE.E4M3.F32.PACK_AB_MERGE_C R48, R80, R79, R137 ;  /* 0x0000004f5030723e */ /* 0x000fc40004807089 */
[----:B------:R-:W-:Y:S02]  /*4ea0*/  F2FP.SATFINITE.E4M3.F32.PACK_AB_MERGE_C R50, R50, R71, R74 ;  /* 0x000000473232723e */ /* 0x000fe4000480704a */
[----:B------:R-:W-:-:S07]  /*4eb0*/  F2FP.SATFINITE.E4M3.F32.PACK_AB_MERGE_C R51, R51, R68, R83 ;  /* 0x000000443333723e */ /* 0x000fce0004807053 */
.L_x_2219:
[----:B------:R-:W-:Y:S05]  /*4ec0*/  BSYNC B2 ;  /* 0x0000000000027941 */ /* 0x000fea0003800000 */
.L_x_2218:
[----:B------:R-:W-:Y:S02]  /*4ed0*/  ULDC.64 UR4, c[0x0][0x2d8] ;  /* 0x0000b60000047ab9 */ /* 0x000fe40000000a00 */
[----:B------:R-:W-:-:S04]  /*4ee0*/  IADD3 R68, P2, P3, R37, UR4, R76 ;  /* 0x0000000425447c10 */ /* 0x000fc8000fb5e04c */
[----:B------:R-:W-:-:S05]  /*4ef0*/  IADD3.X R69, R104, UR5, R77, P2, P3 ;  /* 0x0000000568457c10 */ /* 0x000fca00097e644d */
[----:B--2---:R3:W-:Y:S04]  /*4f00*/  STG.E.128 desc[UR46][R68.64], R48 ;  /* 0x0000003044007986 */ /* 0x0047e8000c101d2e */
.L_x_2213:
[----:B------:R-:W-:Y:S05]  /*4f10*/  BSYNC B1 ;  /* 0x0000000000017941 */ /* 0x000fea0003800000 */
.L_x_2212:
[----:B------:R-:W-:Y:S01]  /*4f20*/  ISETP.NE.AND P2, PT, R145, RZ, PT ;  /* 0x000000ff9100720c */ /* 0x000fe20003f45270 */
[----:B------:R-:W-:-:S12]  /*4f30*/  BSSY B1, `(.L_x_2220) ;  /* 0x00000f4000017945 */ /* 0x000fd80003800000 */
        /* <DEDUP_REMOVED lines=9> */
[----:B------:R-:W-:Y:S01]  /*4fd0*/  SHF.R.U32.HI R73, RZ, 0x10, R67 ;  /* 0x00000010ff497819 */ /* 0x000fe20000011643 */
[----:B--2---:R-:W-:Y:S01]  /*4fe0*/  IMAD.MOV.U32 R66, RZ, RZ, R51 ;  /* 0x000000ffff427224 */ /* 0x004fe200078e0033 */
[----:B------:R-:W-:Y:S02]  /*4ff0*/  SHF.R.U32.HI R71, RZ, 0x8, R67 ;  /* 0x00000008ff477819 */ /* 0x000fe40000011643 */
[----:B------:R-:W-:Y:S02]  /*5000*/  LOP3.LUT R70, R67, 0xff, RZ, 0xc0, !PT ;  /* 0x000000ff43467812 */ /* 0x000fe400078ec0ff */
[----:B------:R-:W-:Y:S02]  /*5010*/  SHF.R.U32.HI R72, RZ, 0x8, R65 ;  /* 0x00000008ff487819 */ /* 0x000fe40000011641 */
[----:B------:R-:W-:Y:S02]  /*5020*/  SHF.R.U32.HI R67, RZ, 0x18, R67 ;  /* 0x00000018ff437819 */ /* 0x000fe40000011643 */
[----:B------:R-:W-:-:S02]  /*5030*/  LOP3.LUT R64, R65, 0xff, RZ, 0xc0, !PT ;  /* 0x000000ff41407812 */ /* 0x000fc400078ec0ff */
        /* <DEDUP_REMOVED lines=12> */
[----:B------:R-:W-:Y:S02]  /*5100*/  F2FP.F16.E4M3.UNPACK_B R50, R49 ;  /* 0x00000031ff32723e */ /* 0x000fe400020006ff */
        /* <DEDUP_REMOVED lines=89> */
.L_x_2225:
[----:B------:R-:W-:Y:S05]  /*56a0*/  BSYNC B3 ;  /* 0x0000000000037941 */ /* 0x000fea0003800000 */
.L_x_2224:
[----:B------:R-:W-:Y:S02]  /*56b0*/  ULDC.64 UR4, c[0x0][0x2d8] ;  /* 0x0000b60000047ab9 */ /* 0x000fe40000000a00 */
[----:B------:R-:W-:-:S04]  /*56c0*/  IADD3 R64, P2, P3, R68, UR4, R100 ;  /* 0x0000000444407c10 */ /* 0x000fc8000fb5e064 */
[----:B------:R-:W-:-:S05]  /*56d0*/  IADD3.X R65, R69, UR5, R34, P2, P3 ;  /* 0x0000000545417c10 */ /* 0x000fca00097e6422 */
[----:B--2---:R3:W-:Y:S04]  /*56e0*/  STG.E.128 desc[UR46][R64.64], R48 ;  /* 0x0000003040007986 */ /* 0x0047e8000c101d2e */
.L_x_2223:
[----:B------:R-:W-:Y:S05]  /*56f0*/  BSYNC B2 ;  /* 0x0000000000027941 */ /* 0x000fea0003800000 */
.L_x_2222:
        /* <DEDUP_REMOVED lines=114> */
.L_x_2227:
[----:B------:R-:W-:Y:S05]  /*5e20*/  BSYNC B2 ;  /* 0x0000000000027941 */ /* 0x000fea0003800000 */
.L_x_2226:
[----:B------:R-:W-:Y:S02]  /*5e30*/  ULDC.64 UR4, c[0x0][0x2d8] ;  /* 0x0000b60000047ab9 */ /* 0x000fe40000000a00 */
[----:B------:R-:W-:-:S04]  /*5e40*/  IADD3 R60, P2, P3, R37, UR4, R68 ;  /* 0x00000004253c7c10 */ /* 0x000fc8000fb5e044 */
[----:B------:R-:W-:-:S05]  /*5e50*/  IADD3.X R61, R104, UR5, R69, P2, P3 ;  /* 0x00000005683d7c10 */ /* 0x000fca00097e6445 */
[----:B--2---:R4:W-:Y:S04]  /*5e60*/  STG.E.128 desc[UR46][R60.64], R48 ;  /* 0x000000303c007986 */ /* 0x0049e8000c101d2e */
.L_x_2221:
[----:B------:R-:W-:Y:S05]  /*5e70*/  BSYNC B1 ;  /* 0x0000000000017941 */ /* 0x000fea0003800000 */
.L_x_2220:
        /* <DEDUP_REMOVED lines=20> */
[----:B------:R-:W-:Y:S01]  /*5fc0*/  PRMT R56, R67, 0x654, R56 ;  /* 0x0000065443387816 */ /* 0x000fe20000000038 */
[----:B------:R-:W-:Y:S01]  /*5fd0*/  IMAD.U32 R62, R62, 0x10000, RZ ;  /* 0x000100003e3e7824 */ /* 0x000fe200078e00ff */
[----:B------:R-:W-:Y:S02]  /*5fe0*/  PRMT R60, R63, 0x654, R60 ;  /* 0x000006543f3c7816 */ /* 0x000fe4000000003c */
        /* <DEDUP_REMOVED lines=95> */
.L_x_2232:
[----:B------:R-:W-:Y:S05]  /*65e0*/  BSYNC B2 ;  /* 0x0000000000027941 */ /* 0x000fea0003800000 */
.L_x_2231:
[----:B------:R-:W-:Y:S02]  /*65f0*/  ULDC.64 UR4, c[0x0][0x2d8] ;  /* 0x0000b60000047ab9 */ /* 0x000fe40000000a00 */
[----:B------:R-:W-:-:S04]  /*6600*/  IADD3 R56, P2, P3, R124, UR4, R100 ;  /* 0x000000047c387c10 */ /* 0x000fc8000fb5e064 */
[----:B------:R-:W-:-:S05]  /*6610*/  IADD3.X R57, R127, UR5, R34, P2, P3 ;  /* 0x000000057f397c10 */ /* 0x000fca00097e6422 */
[----:B--2---:R1:W-:Y:S04]  /*6620*/  STG.E.128 desc[UR46][R56.64], R48 ;  /* 0x0000003038007986 */ /* 0x0043e8000c101d2e */
.L_x_2230:
[----:B------:R-:W-:Y:S05]  /*6630*/  BSYNC B1 ;  /* 0x0000000000017941 */ /* 0x000fea0003800000 */
.L_x_2229:
[----:B------:R-:W-:Y:S05]  /*6640*/  @P1 BRA `(.L_x_2228) ;  /* 0x0000005400301947 */ /* 0x000fea0003800000 */
[----:B-1234-:R1:W2:Y:S01]  /*6650*/  LDS.128 R48, [R112+0x2f400] ;  /* 0x02f4000070307984 */ /* 0x01e2a20000000c00 */
[----:B------:R-:W-:Y:S01]  /*6660*/  ISETP.GE.AND P2, PT, R236, R126, PT ;  /* 0x0000007eec00720c */ /* 0x000fe20003f46270 */
[----:B------:R-:W-:-:S12]  /*6670*/  BSSY B1, `(.L_x_2233) ;  /* 0x000006d000017945 */ /* 0x000fd80003800000 */
[----:B-1----:R-:W-:Y:S05]  /*6680*/  @P2 BRA `(.L_x_2234) ;  /* 0x0000000400ac2947 */ /* 0x002fea0003800000 */
[----:B------:R-:W-:Y:S02]  /*6690*/  SHF.R.U32.HI R57, RZ, 0x8, R55 ;  /* 0x00000008ff397819 */ /* 0x000fe40000011637 */
[--C-:B------:R-:W-:Y:S02]  /*66a0*/  SHF.R.U32.HI R58, RZ, 0x8, R53.reuse ;  /* 0x00000008ff3a7819 */ /* 0x100fe40000011635 */
[----:B------:R-:W-:Y:S02]  /*66b0*/  LOP3.LUT R52, R53, 0xff, RZ, 0xc0, !PT ;  /* 0x000000ff35347812 */ /* 0x000fe400078ec0ff */
[--C-:B------:R-:W-:Y:S02]  /*66c0*/  SHF.R.U32.HI R61, RZ, 0x18, R53.reuse ;  /* 0x00000018ff3d7819 */ /* 0x100fe40000011635 */
[----:B------:R-:W-:Y:S01]  /*66d0*/  SHF.R.U32.HI R60, RZ, 0x10, R53 ;  /* 0x00000010ff3c7819 */ /* 0x000fe20000011635 */
[----:B--2---:R-:W-:Y:S01]  /*66e0*/  IMAD.MOV.U32 R53, RZ, RZ, R50 ;  /* 0x000000ffff357224 */ /* 0x004fe200078e0032 */
[----:B------:R-:W-:Y:S01]  /*66f0*/  SHF.R.U32.HI R59, RZ, 0x10, R55 ;  /* 0x00000010ff3b7819 */ /* 0x000fe20000011637 */
[----:B------:R-:W-:Y:S01]  /*6700*/  IMAD.SHL.U32 R50, R58, 0x100, RZ ;  /* 0x000001003a327824 */ /* 0x000fe200078e00ff */
[----:B------:R-:W-:Y:S01]  /*6710*/  LOP3.LUT R56, R55, 0xff0000ff, RZ, 0xc0, !PT ;  /* 0xff0000ff37387812 */ /* 0x000fe200078ec0ff */
[----:B------:R-:W-:Y:S01]  /*6720*/  IMAD.SHL.U32 R55, R57, 0x100, RZ ;  /* 0x0000010039377824 */ /* 0x000fe200078e00ff */
[----:B------:R-:W-:-:S02]  /*6730*/  MOV R54, R51 ;  /* 0x0000003300367202 */ /* 0x000fc40000000f00 */
[----:B------:R-:W-:Y:S02]  /*6740*/  PRMT R51, R61, 0x654, R52 ;  /* 0x000006543d337816 */ /* 0x000fe40000000034 */
[----:B------:R-:W-:Y:S01]  /*6750*/  LOP3.LUT R58, R56, 0xff00, R55, 0xf8, !PT ;  /* 0x0000ff00383a7812 */ /* 0x000fe200078ef837 */
[----:B------:R-:W-:Y:S01]  /*6760*/  IMAD.U32 R55, R59, 0x10000, RZ ;  /* 0x000100003b377824 */ /* 0x000fe200078e00ff */
[----:B------:R-:W-:Y:S01]  /*6770*/  LOP3.LUT R52, R51, 0xff00, R50, 0xf8, !PT ;  /* 0x0000ff0033347812 */ /* 0x000fe200078ef832 */
[----:B------:R-:W-:Y:S01]  /*6780*/  IMAD.U32 R51, R60, 0x10000, RZ ;  /* 0x000100003c337824 */ /* 0x000fe200078e00ff */
        /* <DEDUP_REMOVED lines=91> */
.L_x_2234:
[----:B------:R-:W-:Y:S05]  /*6d40*/  BSYNC B1 ;  /* 0x0000000000017941 */ /* 0x000fea0003800000 */
.L_x_2233:
[----:B------:R-:W-:Y:S02]  /*6d50*/  ULDC.64 UR4, c[0x0][0x2d8] ;  /* 0x0000b60000047ab9 */ /* 0x000fe40000000a00 */
[----:B------:R-:W-:-:S04]  /*6d60*/  IADD3 R124, P2, P3, R37, UR4, R124 ;  /* 0x00000004257c7c10 */ /* 0x000fc8000fb5e07c */
[----:B------:R-:W-:-:S05]  /*6d70*/  IADD3.X R125, R104, UR5, R127, P2, P3 ;  /* 0x00000005687d7c10 */ /* 0x000fca00097e647f */
[----:B--2---:R1:W-:Y:S01]  /*6d80*/  STG.E.128 desc[UR46][R124.64], R48 ;  /* 0x000000307c007986 */ /* 0x0043e2000c101d2e */
[----:B------:R-:W-:Y:S05]  /*6d90*/  BRA `(.L_x_2228) ;  /* 0x0000004c005c7947 */ /* 0x000fea0003800000 */
.L_x_2192:
        /* <DEDUP_REMOVED lines=10> */
[----:B------:R-:W-:Y:S02]  /*6e40*/  @!P2 IMAD.MOV.U32 R49, RZ, RZ, R107 ;  /* 0x000000ffff31a224 */ /* 0x000fe400078e006b */
[----:B------:R-:W-:-:S05]  /*6e50*/  @!P2 IMAD.MOV.U32 R51, RZ, RZ, R131 ;  /* 0x000000ffff33a224 */ /* 0x000fca00078e0083 */
        /* <DEDUP_REMOVED lines=33> */
[----:B------:R-:W-:Y:S01]  /*7070*/  ISETP.NE.AND P0, PT, R61, RZ, PT ;  /* 0x000000ff3d00720c */ /* 0x000fe20003f05270 */
[----:B------:R-:W-:Y:S01]  /*7080*/  @!P4 IMAD.X R65, R60, 0x1, R65, P6 ;  /* 0x000000013c41c824 */ /* 0x000fe200030e0641 */
[----:B-1----:R-:W-:-:S04]  /*7090*/  @!P4 IADD3 R66, P6, R53, R66, RZ ;  /* 0x000000423542c210 */ /* 0x002fc80007fde0ff */
[----:B------:R-:W-:Y:S02]  /*70a0*/  @!P4 IADD3.X R67, R54, R67, RZ, P6, !PT ;  /* 0x000000433643c210 */ /* 0x000fe400037fe4ff */
[----:B------:R-:W-:Y:S02]  /*70b0*/  CS2R R54, SRZ ;  /* 0x0000000000367805 */ /* 0x000fe4000001ff00 */
[----:B--2---:R-:W-:-:S05]  /*70c0*/  @!P3 IADD3 R68, P6, R49, R68, RZ ;  /* 0x000000443144b210 */ /* 0x004fca0007fde0ff */
        /* <DEDUP_REMOVED lines=28> */
[----:B--2---:R-:W-:Y:S01]  /*7290*/  IMAD.MOV.U32 R153, RZ, RZ, R54 ;  /* 0x000000ffff997224 */ /* 0x004fe200078e0036 */
[----:B------:R-:W-:Y:S01]  /*72a0*/  MOV R155, R52 ;  /* 0x00000034009b7202 */ /* 0x000fe20000000f00 */
[----:B---3--:R-:W-:Y:S02]  /*72b0*/  IMAD.MOV.U32 R150, RZ, RZ, R50 ;  /* 0x000000ffff967224 */ /* 0x008fe400078e0032 */
[----:B------:R-:W-:Y:S02]  /*72c0*/  IMAD.MOV.U32 R154, RZ, RZ, R48 ;  /* 0x000000ffff9a7224 */ /* 0x000fe400078e0030 */
[----:B-----5:R-:W-:Y:S02]  /*72d0*/  IMAD.MOV.U32 R144, RZ, RZ, R62 ;  /* 0x000000ffff907224 */ /* 0x020fe400078e003e */
[----:B------:R-:W-:-:S02]  /*72e0*/  IMAD.MOV.U32 R147, RZ, RZ, R60 ;  /* 0x000000ffff937224 */ /* 0x000fc400078e003c */
[----:B----4-:R-:W-:Y:S02]  /*72f0*/  IMAD.MOV.U32 R145, RZ, RZ, R58 ;  /* 0x000000ffff917224 */ /* 0x010fe400078e003a */
[----:B------:R-:W-:Y:S02]  /*7300*/  IMAD.MOV.U32 R146, RZ, RZ, R56 ;  /* 0x000000ffff927224 */ /* 0x000fe400078e0038 */
[----:B------:R-:W-:Y:S02]  /*7310*/  IMAD.MOV.U32 R134, RZ, RZ, R74 ;  /* 0x000000ffff867224 */ /* 0x000fe400078e004a */
[----:B------:R-:W-:Y:S02]  /*7320*/  IMAD.MOV.U32 R135, RZ, RZ, R72 ;  /* 0x000000ffff877224 */ /* 0x000fe400078e0048 */
[----:B------:R-:W-:Y:S01]  /*7330*/  IMAD.MOV.U32 R136, RZ, RZ, R78 ;  /* 0x000000ffff887224 */ /* 0x000fe200078e004e */
[----:B------:R-:W-:Y:S01]  /*7340*/  MOV R137, R76 ;  /* 0x0000004c00897202 */ /* 0x000fe20000000f00 */
[----:B------:R-:W-:Y:S01]  /*7350*/  IMAD.MOV.U32 R138, RZ, RZ, R66 ;  /* 0x000000ffff8a7224 */ /* 0x000fe200078e0042 */
[----:B------:R-:W-:Y:S01]  /*7360*/  MOV R140, R64 ;  /* 0x00000040008c7202 */ /* 0x000fe20000000f00 */
[----:B------:R-:W-:-:S02]  /*7370*/  IMAD.MOV.U32 R142, RZ, RZ, R70 ;  /* 0x000000ffff8e7224 */ /* 0x000fc400078e0046 */
[----:B------:R-:W-:Y:S01]  /*7380*/  IMAD.MOV.U32 R143, RZ, RZ, R68 ;  /* 0x000000ffff8f7224 */ /* 0x000fe200078e0044 */
[----:B------:R-:W-:Y:S06]  /*7390*/  @!P5 BRA `(.L_x_2235) ;  /* 0x000000000004d947 */ /* 0x000fec0003800000 */
[----:B------:R-:W-:Y:S01]  /*73a0*/  BPT.TRAP 0x1 ;  /* 0x000000040000795c */ /* 0x000fe20000300000 */
.L_x_2235:
[----:B------:R-:W2:Y:S01]  /*73b0*/  LDL R80, [R1+0x10] ;  /* 0x0000100001507983 */ /* 0x000ea20000100800 */
[----:B------:R-:W-:Y:S01]  /*73c0*/  IMAD R107, R232, 0x8, R18 ;  /* 0x00000008e86b7824 */ /* 0x000fe200078e0212 */
[----:B------:R-:W0:Y:S01]  /*73d0*/  LDC R139, c[0x0][0x2e4] ;  /* 0x0000b900ff8b7b82 */ /* 0x000e220000000800 */
[----:B------:R-:W-:Y:S01]  /*73e0*/  IMAD.MOV.U32 R125, RZ, RZ, R127 ;  /* 0x000000ffff7d7224 */ /* 0x000fe200078e007f */
[----:B------:R-:W-:Y:S06]  /*73f0*/  BSSY B1, `(.L_x_2236) ;  /* 0x0000006000017945 */ /* 0x000fec0003800000 */
[----:B------:R-:W1:Y:S01]  /*7400*/  LDC.64 R126, c[0x0][0x2f0] ;  /* 0x0000bc00ff7e7b82 */ /* 0x000e620000000a00 */
[----:B0-----:R-:W-:Y:S01]  /*7410*/  IMAD.IADD R141, R139, 0x1, -R122 ;  /* 0x000000018b8d7824 */ /* 0x001fe200078e0a7a */
[----:B--2---:R-:W-:-:S04]  /*7420*/  SHF.L.U32 R128, R80, 0x1f, RZ ;  /* 0x0000001f50807819 */ /* 0x004fc800000006ff */
[----:B------:R-:W0:Y:S02]  /*7430*/  SYNCS.PHASECHK.TRANS64.TRYWAIT P3, [R107+URZ+0x38890], R128 ;  /* 0x038890806b0075a7 */ /* 0x000e24000806017f */
[----:B01----:R-:W-:Y:S05]  /*7440*/  @!P3 BRA `(.L_x_2237) ;  /* 0x000002440054b947 */ /* 0x003fea0003800000 */
.L_x_2534:
[----:B------:R-:W-:Y:S05]  /*7450*/  BSYNC B1 ;  /* 0x0000000000017941 */ /* 0x000fea0003800000 */
.L_x_2236:
[----:B------:R-:W-:Y:S01]  /*7460*/  ISETP.GE.OR P3, PT, R22, R116, P0 ;  /* 0x000000741600720c */ /* 0x000fe20000766670 */
[----:B------:R-:W-:-:S12]  /*7470*/  BSSY B1, `(.L_x_2238) ;  /* 0x0000100000017945 */ /* 0x000fd80003800000 */
[----:B------:R-:W-:Y:S05]  /*7480*/  @P3 BRA `(.L_x_2239) ;  /* 0x0000000c00f83947 */ /* 0x000fea0003800000 */
[----:B------:R-:W2:Y:S04]  /*7490*/  LDL R84, [R1+0x14] ;  /* 0x0000140001547983 */ /* 0x000ea80000100800 */
[----:B------:R-:W3:Y:S04]  /*74a0*/  LDL R83, [R1+0x18] ;  /* 0x0000180001537983 */ /* 0x000ee80000100800 */
[----:B------:R-:W4:Y:S01]  /*74b0*/  LDL R82, [R1+0x1c] ;  /* 0x00001c0001527983 */ /* 0x000f220000100800 */
[-C--:B------:R-:W-:Y:S01]  /*74c0*/  IMAD R80, R23, R126.reuse, RZ ;  /* 0x0000007e17507224 */ /* 0x080fe200078e02ff */
        /* <DEDUP_REMOVED lines=13> */
[----:B------:R-:W-:-:S04]  /*75a0*/  LEA.HI R81, R81, R80, RZ, 0x3 ;  /* 0x0000005051517211 */ /* 0x000fc800078f18ff */
[----:B------:R-:W-:-:S04]  /*75b0*/  SHF.L.U32 R81, R81, 0xb, RZ ;  /* 0x0000000b51517819 */ /* 0x000fc800000006ff */
[----:B------:R-:W-:Y:S02]  /*75c0*/  LOP3.LUT R81, R81, 0xffffc000, RZ, 0xc0, !PT ;  /* 0xffffc00051517812 */ /* 0x000fe400078ec0ff */
[----:B--2---:R-:W-:-:S04]  /*75d0*/  LOP3.LUT R80, R84, 0x70, R151, 0xf8, !PT ;  /* 0x0000007054507812 */ /* 0x004fc800078ef897 */
[----:B---3--:R-:W-:-:S04]  /*75e0*/  LOP3.LUT R80, R80, R83, RZ, 0x3c, !PT ;  /* 0x0000005350507212 */ /* 0x008fc800078e3cff */
[----:B----4-:R-:W-:Y:S01]  /*75f0*/  IADD3 R83, R80, R81, R82 ;  /* 0x0000005150537210 */ /* 0x010fe20007ffe052 */
[----:B------:R-:W-:-:S04]  /*7600*/  IMAD R81, R232, 0x8000, R121 ;  /* 0x00008000e8517824 */ /* 0x000fc800078e0279 */
[----:B------:R-:W-:Y:S02]  /*7610*/  IMAD R83, R232, 0x8000, R83 ;  /* 0x00008000e8537824 */ /* 0x000fe400078e0253 */
[C---:B------:R-:W-:Y:S02]  /*7620*/  IMAD.IADD R81, R18.reuse, 0x1, R81 ;  /* 0x0000000112517824 */ /* 0x040fe400078e0251 */
[----:B------:R-:W-:-:S04]  /*7630*/  IMAD.IADD R84, R18, 0x1, R83 ;  /* 0x0000000112547824 */ /* 0x000fc800078e0253 */
        /* <DEDUP_REMOVED lines=19> */
[----:B------:R-:W-:Y:S01]  /*7770*/  LOP3.LUT R53, R55, 0xff, RZ, 0xc0, !PT ;  /* 0x000000ff37357812 */ /* 0x000fe200078ec0ff */
[----:B------:R-:W-:Y:S01]  /*7780*/  IMAD.U32 R162, R162, 0x10000, RZ ;  /* 0x00010000a2a27824 */ /* 0x000fe200078e00ff */
[----:B------:R-:W-:Y:S02]  /*7790*/  PRMT R52, R52, 0x654, R51 ;  /* 0x0000065434347816 */ /* 0x000fe40000000033 */
[----:B------:R-:W-:Y:S01]  /*77a0*/  LOP3.LUT R48, R48, 0xff00, R49, 0xf8, !PT ;  /* 0x0000ff0030307812 */ /* 0x000fe200078ef831 */
[----:B------:R-:W-:Y:S01]  /*77b0*/  IMAD.U32 R49, R163, 0x10000, RZ ;  /* 0x00010000a3317824 */ /* 0x000fe200078e00ff */
[----:B------:R-:W-:Y:S01]  /*77c0*/  SHF.R.U32.HI R164, RZ, 0x10, R55 ;  /* 0x00000010ffa47819 */ /* 0x000fe20000011637 */
[----:B------:R-:W-:Y:S01]  /*77d0*/  IMAD.SHL.U32 R55, R157, 0x100, RZ ;  /* 0x000001009d377824 */ /* 0x000fe200078e00ff */
[----:B------:R-:W-:-:S02]  /*77e0*/  PRMT R50, R161, 0x654, R50 ;  /* 0x00000654a1327816 */ /* 0x000fc40000000032 */
[----:B------:R-:W-:Y:S02]  /*77f0*/  SHF.L.U32 R51, R159, 0x8, RZ ;  /* 0x000000089f337819 */ /* 0x000fe400000006ff */
[----:B------:R-:W-:Y:S01]  /*7800*/  PRMT R54, R54, 0x654, R53 ;  /* 0x0000065436367816 */ /* 0x000fe20000000035 */
[----:B------:R-:W-:Y:S01]  /*7810*/  IMAD.SHL.U32 R53, R158, 0x100, RZ ;  /* 0x000001009e357824 */ /* 0x000fe200078e00ff */
[----:B------:R-:W-:Y:S02]  /*7820*/  LOP3.LUT R51, R50, 0xff00, R51, 0xf8, !PT ;  /* 0x0000ff0032337812 */ /* 0x000fe400078ef833 */
[----:B------:R-:W-:Y:S01]  /*7830*/  LOP3.LUT R50, R48, 0xff0000, R49, 0xf8, !PT ;  /* 0x00ff000030327812 */ /* 0x000fe200078ef831 */
[----:B------:R-:W-:Y:S01]  /*7840*/  IMAD.U32 R48, R160, 0x10000, RZ ;  /* 0x00010000a0307824 */ /* 0x000fe200078e00ff */
[----:B------:R-:W-:Y:S02]  /*7850*/  LOP3.LUT R161, R54, 0xff00, R55, 0xf8, !PT ;  /* 0x0000ff0036a17812 */ /* 0x000fe400078ef837 */
        /* <DEDUP_REMOVED lines=8> */
[----:B------:R-:W-:Y:S01]  /*78e0*/  LOP3.LUT R48, R51, 0xff0000, R48, 0xf8, !PT ;  /* 0x00ff000033307812 */ /* 0x000fe200078ef830 */
[----:B------:R-:W-:Y:S02]  /*78f0*/  HADD2.F32 R54, -RZ, R54.H1_H1 ;  /* 0x30000036ff367230 */ /* 0x000fe40000004100 */
[----:B------:R-:W-:Y:S01]  /*7900*/  FMUL.FTZ R163, R53, R49 ;  /* 0x0000003135a37220 */ /* 0x000fe20000410000 */
[----:B------:R-:W-:-:S02]  /*7910*/  HADD2.F32 R158, -RZ, R157.H0_H0 ;  /* 0x2000009dff9e7230 */ /* 0x000fc40000004100 */
[----:B------:R-:W-:Y:S01]  /*7920*/  FMUL.FTZ R166, R52, R49 ;  /* 0x0000003134a67220 */ /* 0x000fe20000410000 */
[----:B------:R-:W-:Y:S01]  /*7930*/  LOP3.LUT R51, R159, 0xff0000, R162, 0xf8, !PT ;  /* 0x00ff00009f337812 */ /* 0x000fe200078ef8a2 */
[----:B------:R-:W-:Y:S01]  /*7940*/  HADD2.F32 R159, -RZ, R157.H1_H1 ;  /* 0x3000009dff9f7230 */ /* 0x000fe20000004100 */
[----:B------:R-:W-:Y:S01]  /*7950*/  SHF.L.U32 R164, R164, 0x10, RZ ;  /* 0x00000010a4a47819 */ /* 0x000fe200000006ff */
[-C--:B------:R-:W-:Y:S01]  /*7960*/  FFMA.FTZ R52, R52, R158.reuse, -R163 ;  /* 0x0000009e34347223 */ /* 0x080fe200000108a3 */
[----:B------:R-:W-:Y:S01]  /*7970*/  FFMA.FTZ R53, R53, R158, R166 ;  /* 0x0000009e35357223 */ /* 0x000fe200000100a6 */
[----:B------:R-:W-:Y:S01]  /*7980*/  HADD2.F32 R162, -RZ, R160.H1_H1 ;  /* 0x300000a0ffa27230 */ /* 0x000fe20000004100 */
[----:B------:R-:W-:Y:S01]  /*7990*/  F2FP.F16.E4M3.UNPACK_B R158, R154 ;  /* 0x0000009aff9e723e */ /* 0x000fe200020006ff */
[----:B------:R-:W-:Y:S01]  /*79a0*/  HADD2.F32 R157, -RZ, R55.H1_H1 ;  /* 0x30000037ff9d7230 */ /* 0x000fe20000004100 */
[----:B------:R-:W-:Y:S02]  /*79b0*/  F2FP.F16.E4M3.UNPACK_B R160, R155 ;  /* 0x0000009bffa0723e */ /* 0x000fe400020006ff */
[----:B------:R-:W-:-:S02]  /*79c0*/  F2FP.F16.E4M3.UNPACK_B R154, R80 ;  /* 0x00000050ff9a723e */ /* 0x000fc400020006ff */
        /* <DEDUP_REMOVED lines=158> */
.L_x_2241:
[----:B------:R-:W-:Y:S05]  /*83b0*/  BSYNC B2 ;  /* 0x0000000000027941 */ /* 0x000fea0003800000 */
.L_x_2240:
        /* <DEDUP_REMOVED lines=11> */
.L_x_2239:
[----:B------:R-:W-:Y:S05]  /*8470*/  BSYNC B1 ;  /* 0x0000000000017941 */ /* 0x000fea0003800000 */
.L_x_2238:
[----:B------:R-:W-:Y:S01]  /*8480*/  ISETP.GE.OR P3, PT, R234, R116, P0 ;  /* 0x00000074ea00720c */ /* 0x000fe20000766670 */
[----:B------:R-:W-:-:S12]  /*8490*/  BSSY B1, `(.L_x_2242) ;  /* 0x0000106000017945 */ /* 0x000fd80003800000 */
[----:B------:R-:W-:Y:S05]  /*84a0*/  @P3 BRA `(.L_x_2243) ;  /* 0x0000001000103947 */ /* 0x000fea0003800000 */
[----:B-1----:R-:W2:Y:S01]  /*84b0*/  LDL R50, [R1+0x30] ;  /* 0x0000300001327983 */ /* 0x002ea20000100800 */
[----:B------:R-:W-:Y:S01]  /*84c0*/  SHF.R.S32.HI R49, RZ, 0x1f, R234 ;  /* 0x0000001fff317819 */ /* 0x000fe200000114ea */
[-C--:B------:R-:W-:Y:S01]  /*84d0*/  IMAD.WIDE.U32 R80, R234, R126.reuse, R124 ;  /* 0x0000007eea507225 */ /* 0x080fe200078e007c */
        /* <DEDUP_REMOVED lines=18> */
[----:B--2---:R-:W-:Y:S01]  /*8600*/  IADD3 R51, R48, R49, R50 ;  /* 0x0000003130337210 */ /* 0x004fe20007ffe032 */
[----:B------:R-:W-:-:S04]  /*8610*/  IMAD R49, R232, 0x8000, R120 ;  /* 0x00008000e8317824 */ /* 0x000fc800078e0278 */
[----:B------:R-:W-:Y:S01]  /*8620*/  IMAD R51, R232, 0x8000, R51 ;  /* 0x00008000e8337824 */ /* 0x000fe200078e0233 */
[----:B------:R-:W-:-:S03]  /*8630*/  IADD3 R49, R18, R49, RZ ;  /* 0x0000003112317210 */ /* 0x000fc60007ffe0ff */
[----:B------:R-:W-:-:S03]  /*8640*/  IMAD.IADD R52, R18, 0x1, R51 ;  /* 0x0000000112347824 */ /* 0x000fc600078e0233 */
[----:B------:R-:W1:Y:S04]  /*8650*/  LDS.128 R48, [R49+0x28400] ;  /* 0x0284000031307984 */ /* 0x000e680000000c00 */
[----:B------:R-:W2:Y:S01]  /*8660*/  LDS.128 R52, [R52+0x28400] ;  /* 0x0284000034347984 */ /* 0x000ea20000000c00 */
[----:B------:R-:W-:Y:S05]  /*8670*/  @P2 BRA `(.L_x_2245) ;  /* 0x0000000c006c2947 */ /* 0x000fea0003800000 */
[----:B------:R-:W-:Y:S01]  /*8680*/  SHF.R.U32.HI R154, RZ, 0x8, R57 ;  /* 0x00000008ff9a7819 */ /* 0x000fe20000011639 */
[----:B-1----:R-:W-:Y:S01]  /*8690*/  IMAD.MOV.U32 R56, RZ, RZ, R49 ;  /* 0x000000ffff387224 */ /* 0x002fe200078e0031 */
[----:B------:R-:W-:Y:S01]  /*86a0*/  LOP3.LUT R58, R57, 0xff, RZ, 0xc0, !PT ;  /* 0x000000ff393a7812 */ /* 0x000fe200078ec0ff */
[----:B------:R-:W-:Y:S01]  /*86b0*/  IMAD.MOV.U32 R60, RZ, RZ, R48 ;  /* 0x000000ffff3c7224 */ /* 0x000fe200078e0030 */
[----:B------:R-:W-:Y:S02]  /*86c0*/  SHF.R.U32.HI R155, RZ, 0x18, R57 ;  /* 0x00000018ff9b7819 */ /* 0x000fe40000011639 */
[----:B------:R-:W-:Y:S02]  /*86d0*/  SHF.R.U32.HI R151, RZ, 0x8, R59 ;  /* 0x00000008ff977819 */ /* 0x000fe4000001163b */
[----:B------:R-:W-:Y:S02]  /*86e0*/  PRMT R49, R155, 0x654, R58 ;  /* 0x000006549b317816 */ /* 0x000fe4000000003a */
[----:B------:R-:W-:-:S02]  /*86f0*/  SHF.L.U32 R48, R154, 0x8, RZ ;  /* 0x000000089a307819 */ /* 0x000fc400000006ff */
[----:B------:R-:W-:Y:S02]  /*8700*/  SHF.R.U32.HI R153, RZ, 0x10, R59 ;  /* 0x00000010ff997819 */ /* 0x000fe4000001163b */
[----:B------:R-:W-:Y:S02]  /*8710*/  LOP3.LUT R62, R59, 0xff, RZ, 0xc0, !PT ;  /* 0x000000ff3b3e7812 */ /* 0x000fe400078ec0ff */
[----:B------:R-:W-:Y:S02]  /*8720*/  SHF.R.U32.HI R131, RZ, 0x8, R61 ;  /* 0x00000008ff837819 */ /* 0x000fe4000001163d */
[----:B------:R-:W-:Y:S02]  /*8730*/  SHF.R.U32.HI R59, RZ, 0x18, R59 ;  /* 0x00000018ff3b7819 */ /* 0x000fe4000001163b */
[----:B------:R-:W-:Y:S02]  /*8740*/  SHF.R.U32.HI R150, RZ, 0x10, R61 ;  /* 0x00000010ff967819 */ /* 0x000fe4000001163d */
[----:B------:R-:W-:-:S02]  /*8750*/  LOP3.LUT R84, R61, 0xff, RZ, 0xc0, !PT ;  /* 0x000000ff3d547812 */ /* 0x000fc400078ec0ff */
[----:B------:R-:W-:Y:S02]  /*8760*/  SHF.R.U32.HI R61, RZ, 0x18, R61 ;  /* 0x00000018ff3d7819 */ /* 0x000fe4000001163d */
[--C-:B------:R-:W-:Y:S02]  /*8770*/  SHF.R.U32.HI R148, RZ, 0x10, R63.reuse ;  /* 0x00000010ff947819 */ /* 0x100fe4000001163f */
[--C-:B------:R-:W-:Y:S02]  /*8780*/  SHF.R.U32.HI R130, RZ, 0x8, R63.reuse ;  /* 0x00000008ff827819 */ /* 0x100fe4000001163f */
[----:B------:R-:W-:Y:S01]  /*8790*/  LOP3.LUT R86, R63, 0xff, RZ, 0xc0, !PT ;  /* 0x000000ff3f567812 */ /* 0x000fe200078ec0ff */
[----:B------:R-:W-:Y:S01]  /*87a0*/  IMAD.U32 R148, R148, 0x10000, RZ ;  /* 0x0001000094947824 */ /* 0x000fe200078e00ff */
[----:B------:R-:W-:Y:S01]  /*87b0*/  SHF.R.U32.HI R149, RZ, 0x18, R63 ;  /* 0x00000018ff957819 */ /* 0x000fe2000001163f */
[----:B--2---:R-:W-:Y:S01]  /*87c0*/  IMAD.MOV.U32 R63, RZ, RZ, R52 ;  /* 0x000000ffff3f7224 */ /* 0x004fe200078e0034 */
[----:B------:R-:W-:Y:S01]  /*87d0*/  LOP3.LUT R49, R49, 0xff00, R48, 0xf8, !PT ;  /* 0x0000ff0031317812 */ /* 0x000fe200078ef830 */
[----:B------:R-:W-:Y:S01]  /*87e0*/  IMAD.SHL.U32 R48, R151, 0x100, RZ ;  /* 0x0000010097307824 */ /* 0x000fe200078e00ff */
[----:B------:R-:W-:Y:S01]  /*87f0*/  SHF.R.U32.HI R156, RZ, 0x10, R57 ;  /* 0x00000010ff9c7819 */ /* 0x000fe20000011639 */
[----:B------:R-:W-:Y:S01]  /*8800*/  IMAD.SHL.U32 R52, R131, 0x100, RZ ;  /* 0x0000010083347824 */ /* 0x000fe200078e00ff */
[----:B------:R-:W-:Y:S01]  /*8810*/  PRMT R59, R59, 0x654, R62 ;  /* 0x000006543b3b7816 */ /* 0x000fe2000000003e */
[----:B------:R-:W-:Y:S01]  /*8820*/  IMAD.MOV.U32 R57, RZ, RZ, R50 ;  /* 0x000000ffff397224 */ /* 0x000fe200078e0032 */
[----:B------:R-:W-:Y:S01]  /*8830*/  PRMT R61, R61, 0x654, R84 ;  /* 0x000006543d3d7816 */ /* 0x000fe20000000054 */
[----:B------:R-:W-:Y:S01]  /*8840*/  IMAD.SHL.U32 R58, R130, 0x100, RZ ;  /* 0x00000100823a7824 */ /* 0x000fe200078e00ff */
[----:B------:R-:W-:Y:S01]  /*8850*/  LOP3.LUT R59, R59, 0xff00, R48, 0xf8, !PT ;  /* 0x0000ff003b3b7812 */ /* 0x000fe200078ef830 */
[----:B------:R-:W-:Y:S01]  /*8860*/  IMAD.U32 R50, R156, 0x10000, RZ ;  /* 0x000100009c327824 */ /* 0x000fe200078e00ff */
        /* <DEDUP_REMOVED lines=16> */
[C---:B------:R-:W-:Y:S01]  /*8970*/  FMUL.FTZ R150, R58.reuse, R49 ;  /* 0x000000313a967220 */ /* 0x040fe20000410000 */
        /* <DEDUP_REMOVED lines=65> */
[C---:B------:R-:W-:Y:S01]  /*8d90*/  FMUL.FTZ R131, R61.reuse, R63 ;  /* 0x0000003f3d837220 */ /* 0x040fe20000410000 */
[----:B------:R-:W-:Y:S01]  /*8da0*/  HADD2.F32 R62, -RZ, R145.H0_H0 ;  /* 0x20000091ff3e7230 */ /* 0x000fe20000004100 */
[----:B------:R-:W-:Y:S01]  /*8db0*/  F2FP.SATFINITE.E4M3.F32.PACK_AB_MERGE_C R154, R154, R59, RZ ;  /* 0x0000003b9a9a723e */ /* 0x000fe200048070ff */
[----:B------:R-:W-:Y:S02]  /*8dc0*/  HADD2.F32 R57, -RZ, R57.H1_H1 ;  /* 0x30000039ff397230 */ /* 0x000fe40000004100 */
[----:B------:R-:W-:Y:S01]  /*8dd0*/  FMUL.FTZ R86, R60, R144 ;  /* 0x000000903c567220 */ /* 0x000fe20000410000 */
[----:B------:R-:W-:Y:S02]  /*8de0*/  HADD2.F32 R145, -RZ, R145.H1_H1 ;  /* 0x30000091ff917230 */ /* 0x000fe40000004100 */
[-C--:B------:R-:W-:Y:S01]  /*8df0*/  FFMA.FTZ R54, R54, R62.reuse, -R131 ;  /* 0x0000003e36367223 */ /* 0x080fe20000010883 */
[----:B------:R-:W-:Y:S01]  /*8e00*/  FFMA.FTZ R84, R61, R62, R84 ;  /* 0x0000003e3d547223 */ /* 0x000fe20000010054 */
[C---:B------:R-:W-:Y:S01]  /*8e10*/  FMUL.FTZ R63, R57.reuse, R144 ;  /* 0x00000090393f7220 */ /* 0x040fe20000410000 */
[----:B------:R-:W-:Y:S01]  /*8e20*/  F2FP.F16.E4M3.UNPACK_B R62, R53 ;  /* 0x00000035ff3e723e */ /* 0x000fe200020006ff */
[-C--:B------:R-:W-:Y:S01]  /*8e30*/  FFMA.FTZ R57, R57, R145.reuse, -R86 ;  /* 0x0000009139397223 */ /* 0x080fe20000010856 */
[----:B------:R-:W-:Y:S01]  /*8e40*/  F2FP.F16.E4M3.UNPACK_B R131, R52 ;  /* 0x00000034ff83723e */ /* 0x000fe200020006ff */
[----:B------:R-:W-:Y:S01]  /*8e50*/  FFMA.FTZ R145, R60, R145, R63 ;  /* 0x000000913c917223 */ /* 0x000fe2000001003f */
[----:B------:R-:W-:Y:S01]  /*8e60*/  F2FP.F16.E4M3.UNPACK_B R61, R56 ;  /* 0x00000038ff3d723e */ /* 0x000fe200020006ff */
[----:B------:R-:W-:Y:S01]  /*8e70*/  HADD2.F32 R63, -RZ, R62.H0_H0 ;  /* 0x2000003eff3f7230 */ /* 0x000fe20000004100 */
[----:B------:R-:W-:Y:S01]  /*8e80*/  F2FP.F16.E4M3.UNPACK_B R86, R50 ;  /* 0x00000032ff56723e */ /* 0x000fe200020006ff */
[----:B------:R-:W-:Y:S01]  /*8e90*/  HADD2.F32 R144, -RZ, R131.H0_H0 ;  /* 0x20000083ff907230 */ /* 0x000fe20000004100 */
[----:B------:R-:W-:Y:S01]  /*8ea0*/  F2FP.SATFINITE.E4M3.F32.PACK_AB_MERGE_C R57, R57, R54, R146 ;  /* 0x000000363939723e */ /* 0x000fe20004807092 */
[----:B------:R-:W-:Y:S01]  /*8eb0*/  HADD2.F32 R60, -RZ, R61.H0_H0 ;  /* 0x2000003dff3c7230 */ /* 0x000fe20000004100 */
[----:B------:R-:W-:Y:S01]  /*8ec0*/  F2FP.SATFINITE.E4M3.F32.PACK_AB_MERGE_C R54, R145, R84, R130 ;  /* 0x000000549136723e */ /* 0x000fe20004807082 */
[----:B------:R-:W-:-:S02]  /*8ed0*/  HADD2.F32 R130, -RZ, R86.H0_H0 ;  /* 0x20000056ff827230 */ /* 0x000fc40000004100 */
[CC--:B------:R-:W-:Y:S01]  /*8ee0*/  FMUL.FTZ R145, R63.reuse, R144.reuse ;  /* 0x000000903f917220 */ /* 0x0c0fe20000410000 */
        /* <DEDUP_REMOVED lines=9> */
[----:B------:R-:W-:Y:S01]  /*8f80*/  FMUL.FTZ R131, R62, R131 ;  /* 0x000000833e837220 */ /* 0x000fe20000410000 */
[----:B------:R-:W-:Y:S02]  /*8f90*/  F2FP.F16.E4M3.UNPACK_B R86, R52.H1 ;  /* 0x00000034ff56723e */ /* 0x000fe400030006ff */
[----:B------:R-:W-:Y:S01]  /*8fa0*/  F2FP.F16.E4M3.UNPACK_B R56, R56.H1 ;  /* 0x00000038ff38723e */ /* 0x000fe200030006ff */
[-C--:B------:R-:W-:Y:S01]  /*8fb0*/  FFMA.FTZ R146, R84, R63.reuse, R131 ;  /* 0x0000003f54927223 */ /* 0x080fe20000010083 */
[----:B------:R-:W-:Y:S01]  /*8fc0*/  F2FP.SATFINITE.E4M3.F32.PACK_AB_MERGE_C R59, R147, R148, R58 ;  /* 0x00000094933b723e */ /* 0x000fe2000480703a */
[----:B------:R-:W-:Y:S01]  /*8fd0*/  FFMA.FTZ R147, R62, R63, -R145 ;  /* 0x0000003f3e937223 */ /* 0x000fe20000010891 */
[--C-:B------:R-:W-:Y:S01]  /*8fe0*/  HADD2.F32 R62, -RZ, R53.reuse.H0_H0 ;  /* 0x20000035ff3e7230 */ /* 0x100fe20000004100 */
[----:B------:R-:W-:Y:S01]  /*8ff0*/  F2FP.F16.E4M3.UNPACK_B R50, R50.H1 ;  /* 0x00000032ff32723e */ /* 0x000fe200030006ff */
[--C-:B------:R-:W-:Y:S01]  /*9000*/  HADD2.F32 R131, -RZ, R86.reuse.H0_H0 ;  /* 0x20000056ff837230 */ /* 0x100fe20000004100 */
[----:B------:R-:W-:Y:S01]  /*9010*/  F2FP.SATFINITE.E4M3.F32.PACK_AB_MERGE_C R58, R150, R149, R154 ;  /* 0x00000095963a723e */ /* 0x000fe2000480709a */
[----:B------:R-:W-:Y:S01]  /*9020*/  HADD2.F32 R53, -RZ, R53.H1_H1 ;  /* 0x30000035ff357230 */ /* 0x000fe20000004100 */
[----:B------:R-:W-:Y:S01]  /*9030*/  F2FP.F16.E4M3.UNPACK_B R130, R49.H1 ;  /* 0x00000031ff82723e */ /* 0x000fe200030006ff */
[----:B------:R-:W-:-:S02]  /*9040*/  HADD2.F32 R86, -RZ, R86.H1_H1 ;  /* 0x30000056ff567230 */ /* 0x000fc40000004100 */
[-C--:B------:R-:W-:Y:S01]  /*9050*/  FMUL.FTZ R145, R62, R131.reuse ;  /* 0x000000833e917220 */ /* 0x080fe20000410000 */
[--C-:B------:R-:W-:Y:S02]  /*9060*/  HADD2.F32 R52, -RZ, R56.reuse.H0_H0 ;  /* 0x20000038ff347230 */ /* 0x100fe40000004100 */
[----:B------:R-:W-:Y:S02]  /*9070*/  HADD2.F32 R56, -RZ, R56.H1_H1 ;  /* 0x30000038ff387230 */ /* 0x000fe40000004100 */
[CC--:B------:R-:W-:Y:S01]  /*9080*/  FMUL.FTZ R151, R53.reuse, R86.reuse ;  /* 0x0000005635977220 */ /* 0x0c0fe20000410000 */
[--C-:B------:R-:W-:Y:S02]  /*9090*/  HADD2.F32 R84, -RZ, R50.reuse.H1_H1 ;  /* 0x30000032ff547230 */ /* 0x100fe40000004100 */
[----:B------:R-:W-:Y:S01]  /*90a0*/  FMUL.FTZ R131, R52, R131 ;  /* 0x0000008334837220 */ /* 0x000fe20000410000 */
[----:B------:R-:W-:Y:S02]  /*90b0*/  HADD2.F32 R63, -RZ, R50.H0_H0 ;  /* 0x20000032ff3f7230 */ /* 0x000fe40000004100 */
        /* <DEDUP_REMOVED lines=17> */
[CC--:B------:R-:W-:Y:S01]  /*91d0*/  FMUL.FTZ R155, R53.reuse, R144.reuse ;  /* 0x00000090359b7220 */ /* 0x0c0fe20000410000 */
        /* <DEDUP_REMOVED lines=37> */
.L_x_2245:
[----:B------:R-:W-:Y:S05]  /*9430*/  BSYNC B2 ;  /* 0x0000000000027941 */ /* 0x000fea0003800000 */
.L_x_2244:
        /* <DEDUP_REMOVED lines=11> */
.L_x_2243:
[----:B------:R-:W-:Y:S05]  /*94f0*/  BSYNC B1 ;  /* 0x0000000000017941 */ /* 0x000fea0003800000 */
.L_x_2242:
[----:B------:R-:W-:Y:S01]  /*9500*/  ISETP.GE.OR P3, PT, R233, R116, P0 ;  /* 0x00000074e900720c */ /* 0x000fe20000766670 */
[----:B------:R-:W-:-:S12]  /*9510*/  BSSY B1, `(.L_x_2246) ;  /* 0x0000107000017945 */ /* 0x000fd80003800000 */
[----:B------:R-:W-:Y:S05]  /*9520*/  @P3 BRA `(.L_x_2247) ;  /* 0x0000001000143947 */ /* 0x000fea0003800000 */
[----:B-1-3--:R-:W2:Y:S01]  /*9530*/  LDL R50, [R1+0x2c] ;  /* 0x00002c0001327983 */ /* 0x00aea20000100800 */
        /* <DEDUP_REMOVED lines=13> */
[----:B------:R-:W-:Y:S02]  /*9610*/  SHF.R.S32.HI R49, RZ, 0x1f, R48 ;  /* 0x0000001fff317819 */ /* 0x000fe40000011430 */
[----:B------:R-:W-:Y:S02]  /*9620*/  SHF.L.U32 R60, R48, 0x4, RZ ;  /* 0x00000004303c7819 */ /* 0x000fe400000006ff */
[----:B------:R-:W-:Y:S02]  /*9630*/  LEA.HI R49, R49, R48, RZ, 0x3 ;  /* 0x0000003031317211 */ /* 0x000fe400078f18ff */
[----:B------:R-:W-:-:S03]  /*9640*/  LOP3.LUT R48, R27, 0x70, R60, 0xf8, !PT ;  /* 0x000000701b307812 */ /* 0x000fc600078ef83c */
[----:B------:R-:W-:Y:S01]  /*9650*/  IMAD.SHL.U32 R49, R49, 0x800, RZ ;  /* 0x0000080031317824 */ /* 0x000fe200078e00ff */
[----:B------:R-:W-:-:S04]  /*9660*/  LOP3.LUT R48, R48, R21, RZ, 0x3c, !PT ;  /* 0x0000001530307212 */ /* 0x000fc800078e3cff */
[----:B------:R-:W-:-:S04]  /*9670*/  LOP3.LUT R49, R49, 0xffffc000, RZ, 0xc0, !PT ;  /* 0xffffc00031317812 */ /* 0x000fc800078ec0ff */
[----:B--2---:R-:W-:Y:S01]  /*9680*/  IADD3 R51, R48, R49, R50 ;  /* 0x0000003130337210 */ /* 0x004fe20007ffe032 */
[----:B------:R-:W-:-:S04]  /*9690*/  IMAD R49, R232, 0x8000, R119 ;  /* 0x00008000e8317824 */ /* 0x000fc800078e0277 */
[----:B------:R-:W-:Y:S02]  /*96a0*/  IMAD R51, R232, 0x8000, R51 ;  /* 0x00008000e8337824 */ /* 0x000fe400078e0233 */
[C---:B------:R-:W-:Y:S02]  /*96b0*/  IMAD.IADD R49, R18.reuse, 0x1, R49 ;  /* 0x0000000112317824 */ /* 0x040fe400078e0231 */
[----:B------:R-:W-:-:S04]  /*96c0*/  IMAD.IADD R52, R18, 0x1, R51 ;  /* 0x0000000112347824 */ /* 0x000fc800078e0233 */
[----:B------:R-:W1:Y:S04]  /*96d0*/  LDS.128 R48, [R49+0x28400] ;  /* 0x0284000031307984 */ /* 0x000e680000000c00 */
[----:B------:R-:W2:Y:S01]  /*96e0*/  LDS.128 R52, [R52+0x28400] ;  /* 0x0284000034347984 */ /* 0x000ea20000000c00 */
[----:B------:R-:W-:Y:S05]  /*96f0*/  @P2 BRA `(.L_x_2249) ;  /* 0x0000000c00702947 */ /* 0x000fea0003800000 */
[--C-:B------:R-:W-:Y:S01]  /*9700*/  SHF.R.U32.HI R144, RZ, 0x8, R65.reuse ;  /* 0x00000008ff907819 */ /* 0x100fe20000011641 */
[----:B--2---:R-:W-:Y:S01]  /*9710*/  IMAD.MOV.U32 R66, RZ, RZ, R52 ;  /* 0x000000ffff427224 */ /* 0x004fe200078e0034 */
[--C-:B------:R-:W-:Y:S01]  /*9720*/  SHF.R.U32.HI R145, RZ, 0x18, R65.reuse ;  /* 0x00000018ff917819 */ /* 0x100fe20000011641 */
[----:B-1----:R-:W-:Y:S01]  /*9730*/  IMAD.MOV.U32 R61, RZ, RZ, R50 ;  /* 0x000000ffff3d7224 */ /* 0x002fe200078e0032 */
[----:B------:R-:W-:Y:S01]  /*9740*/  LOP3.LUT R64, R65, 0xff, RZ, 0xc0, !PT ;  /* 0x000000ff41407812 */ /* 0x000fe200078ec0ff */
[----:B------:R-:W-:Y:S01]  /*9750*/  IMAD.MOV.U32 R62, RZ, RZ, R54 ;  /* 0x000000ffff3e7224 */ /* 0x000fe200078e0036 */
[----:B------:R-:W-:Y:S01]  /*9760*/  SHF.R.U32.HI R130, RZ, 0x10, R65 ;  /* 0x00000010ff827819 */ /* 0x000fe20000011641 */
[----:B------:R-:W-:Y:S01]  /*9770*/  IMAD.SHL.U32 R65, R144, 0x100, RZ ;  /* 0x0000010090417824 */ /* 0x000fe200078e00ff */
[----:B------:R-:W-:Y:S02]  /*9780*/  PRMT R64, R145, 0x654, R64 ;  /* 0x0000065491407816 */ /* 0x000fe40000000040 */
[----:B------:R-:W-:-:S02]  /*9790*/  SHF.R.U32.HI R131, RZ, 0x18, R67 ;  /* 0x00000018ff837819 */ /* 0x000fc40000011643 */
[----:B------:R-:W-:Y:S02]  /*97a0*/  LOP3.LUT R68, R67, 0xff, RZ, 0xc0, !PT ;  /* 0x000000ff43447812 */ /* 0x000fe400078ec0ff */
[--C-:B------:R-:W-:Y:S02]  /*97b0*/  SHF.R.U32.HI R87, RZ, 0x8, R67.reuse ;  /* 0x00000008ff577819 */ /* 0x100fe40000011643 */
[----:B------:R-:W-:Y:S02]  /*97c0*/  SHF.R.U32.HI R85, RZ, 0x10, R67 ;  /* 0x00000010ff557819 */ /* 0x000fe40000011643 */
[----:B------:R-:W-:Y:S02]  /*97d0*/  SHF.R.U32.HI R81, RZ, 0x8, R71 ;  /* 0x00000008ff517819 */ /* 0x000fe40000011647 */
[----:B------:R-:W-:Y:S02]  /*97e0*/  SHF.R.U32.HI R86, RZ, 0x18, R69 ;  /* 0x00000018ff567819 */ /* 0x000fe40000011645 */
[----:B------:R-:W-:-:S02]  /*97f0*/  LOP3.LUT R67, R69, 0xff, RZ, 0xc0, !PT ;  /* 0x000000ff45437812 */ /* 0x000fc400078ec0ff */
[--C-:B------:R-:W-:Y:S02]  /*9800*/  SHF.R.U32.HI R82, RZ, 0x8, R69.reuse ;  /* 0x00000008ff527819 */ /* 0x100fe40000011645 */
[----:B------:R-:W-:Y:S02]  /*9810*/  SHF.R.U32.HI R84, RZ, 0x10, R69 ;  /* 0x00000010ff547819 */ /* 0x000fe40000011645 */
[----:B------:R-:W-:Y:S02]  /*9820*/  SHF.R.U32.HI R70, RZ, 0x18, R71 ;  /* 0x00000018ff467819 */ /* 0x000fe40000011647 */
[----:B------:R-:W-:Y:S02]  /*9830*/  LOP3.LUT R69, R71, 0xff, RZ, 0xc0, !PT ;  /* 0x000000ff47457812 */ /* 0x000fe400078ec0ff */
[----:B------:R-:W-:Y:S01]  /*9840*/  LOP3.LUT R52, R64, 0xff00, R65, 0xf8, !PT ;  /* 0x0000ff0040347812 */ /* 0x000fe200078ef841 */
[----:B------:R-:W-:Y:S01]  /*9850*/  IMAD.U32 R65, R130, 0x10000, RZ ;  /* 0x0001000082417824 */ /* 0x000fe200078e00ff */
[----:B------:R-:W-:Y:S01]  /*9860*/  SHF.R.U32.HI R83, RZ, 0x10, R71 ;  /* 0x00000010ff537819 */ /* 0x000fe20000011647 */
[----:B------:R-:W-:Y:S01]  /*9870*/  IMAD.SHL.U32 R71, R81, 0x100, RZ ;  /* 0x0000010051477824 */ /* 0x000fe200078e00ff */
[----:B------:R-:W-:Y:S01]  /*9880*/  PRMT R50, R86, 0x654, R67 ;  /* 0x0000065456327816 */ /* 0x000fe20000000043 */
[----:B------:R-:W-:Y:S01]  /*9890*/  IMAD.SHL.U32 R67, R87, 0x100, RZ ;  /* 0x0000010057437824 */ /* 0x000fe200078e00ff */
[----:B------:R-:W-:Y:S01]  /*98a0*/  PRMT R70, R70, 0x654, R69 ;  /* 0x0000065446467816 */ /* 0x000fe20000000045 */
[----:B------:R-:W-:Y:S01]  /*98b0*/  IMAD.U32 R81, R84, 0x10000, RZ ;  /* 0x0001000054517824 */ /* 0x000fe200078e00ff */
[----:B------:R-:W-:Y:S01]  /*98c0*/  MOV R63, R48 ;  /* 0x00000030003f7202 */ /* 0x000fe20000000f00 */
[----:B------:R-:W-:Y:S01]  /*98d0*/  IMAD.U32 R83, R83, 0x10000, RZ ;  /* 0x0001000053537824 */ /* 0x000fe200078e00ff */
[----:B------:R-:W-:-:S02]  /*98e0*/  PRMT R68, R131, 0x654, R68 ;  /* 0x0000065483447816 */ /* 0x000fc40000000044 */
[----:B------:R-:W-:Y:S02]  /*98f0*/  SHF.L.U32 R69, R82, 0x8, RZ ;  /* 0x0000000852457819 */ /* 0x000fe400000006ff */
[----:B------:R-:W-:Y:S01]  /*9900*/  LOP3.LUT R52, R52, 0xff0000, R65, 0xf8, !PT ;  /* 0x00ff000034347812 */ /* 0x000fe200078ef841 */
[----:B------:R-:W-:Y:S01]  /*9910*/  IMAD.U32 R65, R85, 0x10000, RZ ;  /* 0x0001000055417824 */ /* 0x000fe200078e00ff */
[----:B------:R-:W-:Y:S02]  /*9920*/  LOP3.LUT R82, R70, 0xff00, R71, 0xf8, !PT ;  /* 0x0000ff0046527812 */ /* 0x000fe400078ef847 */
[----:B------:R-:W-:Y:S02]  /*9930*/  LOP3.LUT R48, R68, 0xff00, R67, 0xf8, !PT ;  /* 0x0000ff0044307812 */ /* 0x000fe400078ef843 */
        /* <DEDUP_REMOVED lines=64> */
[--C-:B------:R-:W-:Y:S02]  /*9d40*/  HADD2.F32 R67, -RZ, R142.reuse.H0_H0 ;  /* 0x2000008eff437230 */ /* 0x100fe40000004100 */
[----:B------:R-:W-:Y:S01]  /*9d50*/  FFMA.FTZ R131, R63, R68, -R64 ;  /* 0x000000443f837223 */ /* 0x000fe20000010840 */
[----:B------:R-:W-:Y:S01]  /*9d60*/  F2FP.F16.E4M3.UNPACK_B R63, R62 ;  /* 0x0000003eff3f723e */ /* 0x000fe200020006ff */
[----:B------:R-:W-:Y:S01]  /*9d70*/  HADD2.F32 R142, -RZ, R142.H1_H1 ;  /* 0x3000008eff8e7230 */ /* 0x000fe20000004100 */
[----:B------:R-:W-:Y:S01]  /*9d80*/  F2FP.F16.E4M3.UNPACK_B R138, R138 ;  /* 0x0000008aff8a723e */ /* 0x000fe200020006ff */
[----:B------:R-:W-:-:S02]  /*9d90*/  HADD2.F32 R62, -RZ, R61.H0_H0 ;  /* 0x2000003dff3e7230 */ /* 0x000fc40000004100 */
[----:B------:R-:W-:Y:S01]  /*9da0*/  FFMA.FTZ R143, R65, R68, R70 ;  /* 0x00000044418f7223 */ /* 0x000fe20000010046 */
[--C-:B------:R-:W-:Y:S01]  /*9db0*/  HADD2.F32 R64, -RZ, R63.reuse.H0_H0 ;  /* 0x2000003fff407230 */ /* 0x100fe20000004100 */
[----:B------:R-:W-:Y:S01]  /*9dc0*/  F2FP.F16.E4M3.UNPACK_B R70, R54 ;  /* 0x00000036ff46723e */ /* 0x000fe200020006ff */
[----:B------:R-:W-:Y:S01]  /*9dd0*/  HADD2.F32 R63, -RZ, R63.H1_H1 ;  /* 0x3000003fff3f7230 */ /* 0x000fe20000004100 */
[----:B------:R-:W-:Y:S01]  /*9de0*/  F2FP.SATFINITE.E4M3.F32.PACK_AB_MERGE_C R130, R131, R130, RZ ;  /* 0x000000828382723e */ /* 0x000fe200048070ff */
[----:B------:R-:W-:Y:S02]  /*9df0*/  HADD2.F32 R61, -RZ, R61.H1_H1 ;  /* 0x3000003dff3d7230 */ /* 0x000fe40000004100 */
[----:B------:R-:W-:Y:S01]  /*9e00*/  FMUL.FTZ R69, R64, R67 ;  /* 0x0000004340457220 */ /* 0x000fe20000410000 */
[--C-:B------:R-:W-:Y:S02]  /*9e10*/  HADD2.F32 R65, -RZ, R138.reuse.H0_H0 ;  /* 0x2000008aff417230 */ /* 0x100fe40000004100 */
[----:B------:R-:W-:Y:S01]  /*9e20*/  FMUL.FTZ R66, R63, R142 ;  /* 0x0000008e3f427220 */ /* 0x000fe20000410000 */
[----:B------:R-:W-:-:S02]  /*9e30*/  HADD2.F32 R138, -RZ, R138.H1_H1 ;  /* 0x3000008aff8a7230 */ /* 0x000fc40000004100 */
[C---:B------:R-:W-:Y:S01]  /*9e40*/  FMUL.FTZ R67, R62.reuse, R67 ;  /* 0x000000433e437220 */ /* 0x040fe20000410000 */
[----:B------:R-:W-:Y:S01]  /*9e50*/  FMUL.FTZ R142, R61, R142 ;  /* 0x0000008e3d8e7220 */ /* 0x000fe20000410000 */
[-C--:B------:R-:W-:Y:S01]  /*9e60*/  FFMA.FTZ R62, R62, R65.reuse, -R69 ;  /* 0x000000413e3e7223 */ /* 0x080fe20000010845 */
[----:B------:R-:W-:Y:S01]  /*9e70*/  F2FP.F16.E4M3.UNPACK_B R69, R52 ;  /* 0x00000034ff45723e */ /* 0x000fe200020006ff */
[----:B------:R-:W-:Y:S01]  /*9e80*/  FFMA.FTZ R87, R64, R65, R67 ;  /* 0x0000004140577223 */ /* 0x000fe20000010043 */
[-C--:B------:R-:W-:Y:S01]  /*9e90*/  FFMA.FTZ R142, R63, R138.reuse, R142 ;  /* 0x0000008a3f8e7223 */ /* 0x080fe2000001008e */
[----:B------:R-:W-:Y:S01]  /*9ea0*/  F2FP.SATFINITE.E4M3.F32.PACK_AB_MERGE_C R63, R86, R85, RZ ;  /* 0x00000055563f723e */ /* 0x000fe200048070ff */
[----:B------:R-:W-:Y:S01]  /*9eb0*/  FFMA.FTZ R61, R61, R138, -R66 ;  /* 0x0000008a3d3d7223 */ /* 0x000fe20000010842 */
[----:B------:R-:W-:Y:S02]  /*9ec0*/  F2FP.F16.E4M3.UNPACK_B R67, R53 ;  /* 0x00000035ff43723e */ /* 0x000fe400020006ff */
[----:B------:R-:W-:-:S02]  /*9ed0*/  F2FP.F16.E4M3.UNPACK_B R65, R49 ;  /* 0x00000031ff41723e */ /* 0x000fc400020006ff */
[----:B------:R-:W-:Y:S01]  /*9ee0*/  F2FP.SATFINITE.E4M3.F32.PACK_AB_MERGE_C R63, R140, R81, R63 ;  /* 0x000000518c3f723e */ /* 0x000fe2000480703f */
[----:B------:R-:W-:Y:S01]  /*9ef0*/  HADD2.F32 R68, -RZ, R67.H0_H0 ;  /* 0x20000043ff447230 */ /* 0x000fe20000004100 */
[----:B------:R-:W-:Y:S01]  /*9f00*/  F2FP.SATFINITE.E4M3.F32.PACK_AB_MERGE_C R64, R83, R84, RZ ;  /* 0x000000545340723e */ /* 0x000fe200048070ff */
[----:B------:R-:W-:Y:S01]  /*9f10*/  HADD2.F32 R81, -RZ, R70.H0_H0 ;  /* 0x20000046ff517230 */ /* 0x000fe20000004100 */
[----:B------:R-:W-:Y:S01]  /*9f20*/  F2FP.F16.E4M3.UNPACK_B R49, R49.H1 ;  /* 0x00000031ff31723e */ /* 0x000fe200030006ff */
        /* <DEDUP_REMOVED lines=17> */
[----:B------:R-:W-:Y:S01]  /*a040*/  FFMA.FTZ R85, R67, R68, R70 ;  /* 0x0000004443557223 */ /* 0x000fe20000010046 */
[--C-:B------:R-:W-:Y:S01]  /*a050*/  HADD2.F32 R54, -RZ, R66.reuse.H0_H0 ;  /* 0x20000042ff367230 */ /* 0x100fe20000004100 */
[----:B------:R-:W-:Y:S01]  /*a060*/  F2FP.SATFINITE.E4M3.F32.PACK_AB_MERGE_C R143, R143, R144, RZ ;  /* 0x000000908f8f723e */ /* 0x000fe200048070ff */
[----:B------:R-:W-:Y:S01]  /*a070*/  HADD2.F32 R53, -RZ, R49.H0_H0 ;  /* 0x20000031ff357230 */ /* 0x000fe20000004100 */
[----:B------:R-:W-:Y:S01]  /*a080*/  F2FP.SATFINITE.E4M3.F32.PACK_AB_MERGE_C R62, R61, R62, R130 ;  /* 0x0000003e3d3e723e */ /* 0x000fe20004807082 */
[--C-:B------:R-:W-:Y:S01]  /*a090*/  HADD2.F32 R67, -RZ, R65.reuse.H0_H0 ;  /* 0x20000041ff437230 */ /* 0x100fe20000004100 */
[----:B------:R-:W-:Y:S01]  /*a0a0*/  F2FP.SATFINITE.E4M3.F32.PACK_AB_MERGE_C R61, R142, R87, R143 ;  /* 0x000000578e3d723e */ /* 0x000fe2000480708f */
[----:B------:R-:W-:Y:S01]  /*a0b0*/  HADD2.F32 R66, -RZ, R66.H1_H1 ;  /* 0x30000042ff427230 */ /* 0x000fe20000004100 */
[----:B------:R-:W-:Y:S01]  /*a0c0*/  F2FP.F16.E4M3.UNPACK_B R69, R50 ;  /* 0x00000032ff45723e */ /* 0x000fe200020006ff */
[----:B------:R-:W-:-:S02]  /*a0d0*/  HADD2.F32 R68, -RZ, R65.H1_H1 ;  /* 0x30000041ff447230 */ /* 0x000fc40000004100 */
[-C--:B------:R-:W-:Y:S01]  /*a0e0*/  FMUL.FTZ R70, R54, R67.reuse ;  /* 0x0000004336467220 */ /* 0x080fe20000410000 */
[--C-:B------:R-:W-:Y:S02]  /*a0f0*/  HADD2.F32 R65, -RZ, R52.reuse.H0_H0 ;  /* 0x20000034ff417230 */ /* 0x100fe40000004100 */
[C---:B------:R-:W-:Y:S01]  /*a100*/  FMUL.FTZ R67, R53.reuse, R67 ;  /* 0x0000004335437220 */ /* 0x040fe20000410000 */
[----:B------:R-:W-:Y:S02]  /*a110*/  HADD2.F32 R49, -RZ, R49.H1_H1 ;  /* 0x30000031ff317230 */ /* 0x000fe40000004100 */
[-C--:B------:R-:W-:Y:S01]  /*a120*/  FMUL.FTZ R130, R66, R68.reuse ;  /* 0x0000004442827220 */ /* 0x080fe20000410000 */
[----:B------:R-:W-:Y:S02]  /*a130*/  HADD2.F32 R52, -RZ, R52.H1_H1 ;  /* 0x30000034ff347230 */ /* 0x000fe40000004100 */
        /* <DEDUP_REMOVED lines=56> */
.L_x_2249:
[----:B------:R-:W-:Y:S05]  /*a4c0*/  BSYNC B2 ;  /* 0x0000000000027941 */ /* 0x000fea0003800000 */
.L_x_2248:
        /* <DEDUP_REMOVED lines=11> */
.L_x_2247:
[----:B------:R-:W-:Y:S05]  /*a580*/  BSYNC B1 ;  /* 0x0000000000017941 */ /* 0x000fea0003800000 */
.L_x_2246:
[C---:B------:R-:W-:Y:S01]  /*a590*/  ISETP.GE.OR P3, PT, R235.reuse, R116, P0 ;  /* 0x00000074eb00720c */ /* 0x040fe20000766670 */
[----:B------:R-:W-:Y:S01]  /*a5a0*/  IMAD.WIDE.U32 R124, R235, R126, R124 ;  /* 0x0000007eeb7c7225 */ /* 0x000fe200078e007c */
[----:B-1-34-:R-:W-:-:S05]  /*a5b0*/  SHF.R.S32.HI R49, RZ, 0x1f, R235 ;  /* 0x0000001fff317819 */ /* 0x01afca00000114eb */
[----:B------:R-:W-:-:S04]  /*a5c0*/  IMAD R48, R49, R126, RZ ;  /* 0x0000007e31307224 */ /* 0x000fc800078e02ff */
[----:B------:R-:W-:Y:S02]  /*a5d0*/  IMAD R61, R235, R127, R48 ;  /* 0x0000007feb3d7224 */ /* 0x000fe400078e0230 */
[----:B------:R-:W-:Y:S05]  /*a5e0*/  @P3 BRA `(.L_x_2228) ;  /* 0x0000001400483947 */ /* 0x000fea0003800000 */
[----:B------:R-:W2:Y:S01]  /*a5f0*/  LDL R50, [R1+0x28] ;  /* 0x0000280001327983 */ /* 0x000ea20000100800 */
[----:B------:R-:W1:Y:S01]  /*a600*/  LDC.64 R56, c[0x0][0x2d8] ;  /* 0x0000b600ff387b82 */ /* 0x000e620000000a00 */
[----:B------:R-:W-:Y:S01]  /*a610*/  IMAD.IADD R61, R125, 0x1, R61 ;  /* 0x000000017d3d7824 */ /* 0x000fe200078e023d */
[----:B------:R-:W-:Y:S01]  /*a620*/  IADD3 R59, P3, P4, R100, R124, R36 ;  /* 0x0000007c643b7210 */ /* 0x000fe20007c7e024 */
[----:B------:R-:W-:Y:S01]  /*a630*/  BSSY B1, `(.L_x_2250) ;  /* 0x00000f2000017945 */ /* 0x000fe20003800000 */
[----:B------:R-:W-:Y:S02]  /*a640*/  ISETP.NE.AND P6, PT, R0, RZ, PT ;  /* 0x000000ff0000720c */ /* 0x000fe40003fc5270 */
[----:B------:R-:W-:Y:S02]  /*a650*/  IADD3.X R48, R34, R61, R103, P3, P4 ;  /* 0x0000003d22307210 */ /* 0x000fe40001fe8467 */
[----:B------:R-:W-:Y:S02]  /*a660*/  SEL R141, R122, R141, !P6 ;  /* 0x0000008d7a8d7207 */ /* 0x000fe40007000000 */
[----:B-1----:R-:W-:-:S05]  /*a670*/  IADD3 R58, P3, R59, R56, RZ ;  /* 0x000000383b3a7210 */ /* 0x002fca0007f7e0ff */
[----:B------:R-:W-:Y:S01]  /*a680*/  IMAD.X R59, R48, 0x1, R57, P3 ;  /* 0x00000001303b7824 */ /* 0x000fe200018e0639 */
[----:B------:R-:W-:-:S04]  /*a690*/  SHF.R.S32.HI R48, RZ, 0x1f, R141 ;  /* 0x0000001fff307819 */ /* 0x000fc8000001148d */
[----:B------:R-:W-:-:S04]  /*a6a0*/  LEA.HI R48, R48, R141, RZ, 0x5 ;  /* 0x0000008d30307211 */ /* 0x000fc800078f28ff */
        /* <DEDUP_REMOVED lines=18> */
[----:B------:R-:W-:Y:S01]  /*a7d0*/  LOP3.LUT R62, R73, 0xff, RZ, 0xc0, !PT ;  /* 0x000000ff493e7812 */ /* 0x000fe200078ec0ff */
[----:B-1----:R-:W-:Y:S01]  /*a7e0*/  IMAD.MOV.U32 R65, RZ, RZ, R50 ;  /* 0x000000ffff417224 */ /* 0x002fe200078e0032 */
[--C-:B------:R-:W-:Y:S02]  /*a7f0*/  SHF.R.U32.HI R67, RZ, 0x18, R73.reuse ;  /* 0x00000018ff437819 */ /* 0x100fe40000011649 */
[----:B------:R-:W-:Y:S02]  /*a800*/  SHF.R.U32.HI R81, RZ, 0x10, R73 ;  /* 0x00000010ff517819 */ /* 0x000fe40000011649 */
[----:B------:R-:W-:Y:S01]  /*a810*/  MOV R60, R48 ;  /* 0x00000030003c7202 */ /* 0x000fe20000000f00 */
[----:B------:R-:W-:Y:S01]  /*a820*/  IMAD.SHL.U32 R48, R69, 0x100, RZ ;  /* 0x0000010045307824 */ /* 0x000fe200078e00ff */
[----:B------:R-:W-:Y:S01]  /*a830*/  PRMT R67, R67, 0x654, R62 ;  /* 0x0000065443437816 */ /* 0x000fe2000000003e */
[----:B------:R-:W-:Y:S01]  /*a840*/  IMAD.U32 R52, R81, 0x10000, RZ ;  /* 0x0001000051347824 */ /* 0x000fe200078e00ff */
[----:B------:R-:W-:Y:S01]  /*a850*/  SHF.R.U32.HI R78, RZ, 0x8, R75 ;  /* 0x00000008ff4e7819 */ /* 0x000fe2000001164b */
[----:B------:R-:W-:Y:S01]  /*a860*/  IMAD.MOV.U32 R69, RZ, RZ, R54 ;  /* 0x000000ffff457224 */ /* 0x000fe200078e0036 */
[----:B------:R-:W-:-:S02]  /*a870*/  LOP3.LUT R64, R75, 0xff, RZ, 0xc0, !PT ;  /* 0x000000ff4b407812 */ /* 0x000fc400078ec0ff */
[----:B------:R-:W-:Y:S02]  /*a880*/  SHF.R.U32.HI R71, RZ, 0x18, R75 ;  /* 0x00000018ff477819 */ /* 0x000fe4000001164b */
[--C-:B------:R-:W-:Y:S02]  /*a890*/  SHF.R.U32.HI R72, RZ, 0x8, R77.reuse ;  /* 0x00000008ff487819 */ /* 0x100fe4000001164d */
[----:B------:R-:W-:Y:S01]  /*a8a0*/  LOP3.LUT R67, R67, 0xff00, R48, 0xf8, !PT ;  /* 0x0000ff0043437812 */ /* 0x000fe200078ef830 */
[----:B------:R-:W-:Y:S01]  /*a8b0*/  IMAD.SHL.U32 R48, R78, 0x100, RZ ;  /* 0x000001004e307824 */ /* 0x000fe200078e00ff */
[----:B------:R-:W-:Y:S02]  /*a8c0*/  LOP3.LUT R68, R77, 0xff, RZ, 0xc0, !PT ;  /* 0x000000ff4d447812 */ /* 0x000fe400078ec0ff */
[----:B------:R-:W-:Y:S02]  /*a8d0*/  SHF.R.U32.HI R73, RZ, 0x18, R77 ;  /* 0x00000018ff497819 */ /* 0x000fe4000001164d */
[----:B------:R-:W-:-:S02]  /*a8e0*/  SHF.R.U32.HI R80, RZ, 0x10, R75 ;  /* 0x00000010ff507819 */ /* 0x000fc4000001164b */
[----:B------:R-:W-:Y:S02]  /*a8f0*/  SHF.R.U32.HI R70, RZ, 0x8, R79 ;  /* 0x00000008ff467819 */ /* 0x000fe4000001164f */
[----:B------:R-:W-:Y:S02]  /*a900*/  PRMT R71, R71, 0x654, R64 ;  /* 0x0000065447477816 */ /* 0x000fe40000000040 */
[----:B------:R-:W-:Y:S01]  /*a910*/  SHF.L.U32 R50, R72, 0x8, RZ ;  /* 0x0000000848327819 */ /* 0x000fe200000006ff */
[----:B------:R-:W-:Y:S01]  /*a920*/  IMAD.SHL.U32 R54, R70, 0x100, RZ ;  /* 0x0000010046367824 */ /* 0x000fe200078e00ff */
[----:B------:R-:W-:Y:S02]  /*a930*/  LOP3.LUT R52, R67, 0xff0000, R52, 0xf8, !PT ;  /* 0x00ff000043347812 */ /* 0x000fe400078ef834 */
[----:B------:R-:W-:Y:S02]  /*a940*/  PRMT R73, R73, 0x654, R68 ;  /* 0x0000065449497816 */ /* 0x000fe40000000044 */
[----:B------:R-:W-:-:S02]  /*a950*/  F2FP.F16.E4M3.UNPACK_B R72, R137.H1 ;  /* 0x00000089ff48723e */ /* 0x000fc400030006ff */
[----:B------:R-:W-:Y:S02]  /*a960*/  F2FP.F16.E4M3.UNPACK_B R67, R66.H1 ;  /* 0x00000042ff43723e */ /* 0x000fe400030006ff */
[----:B------:R-:W-:Y:S02]  /*a970*/  F2FP.F16.E4M3.UNPACK_B R62, R60.H1 ;  /* 0x0000003cff3e723e */ /* 0x000fe400030006ff */
[----:B------:R-:W-:Y:S01]  /*a980*/  LOP3.LUT R71, R71, 0xff00, R48, 0xf8, !PT ;  /* 0x0000ff0047477812 */ /* 0x000fe200078ef830 */
[----:B------:R-:W-:Y:S01]  /*a990*/  IMAD.U32 R48, R80, 0x10000, RZ ;  /* 0x0001000050307824 */ /* 0x000fe200078e00ff */
[----:B------:R-:W-:Y:S01]  /*a9a0*/  LOP3.LUT R75, R73, 0xff00, R50, 0xf8, !PT ;  /* 0x0000ff00494b7812 */ /* 0x000fe200078ef832 */
[----:B------:R-:W-:Y:S01]  /*a9b0*/  HADD2.F32 R73, -RZ, R72.H0_H0 ;  /* 0x20000048ff497230 */ /* 0x000fe20000004100 */
[----:B------:R-:W-:Y:S01]  /*a9c0*/  F2FP.F16.E4M3.UNPACK_B R70, R135.H1 ;  /* 0x00000087ff46723e */ /* 0x000fe200030006ff */
[----:B------:R-:W-:Y:S01]  /*a9d0*/  HADD2.F32 R68, -RZ, R67.H0_H0 ;  /* 0x20000043ff447230 */ /* 0x000fe20000004100 */
[----:B------:R-:W-:Y:S01]  /*a9e0*/  SHF.R.U32.HI R76, RZ, 0x10, R77 ;  /* 0x00000010ff4c7819 */ /* 0x000fe2000001164d */
[----:B------:R-:W-:Y:S01]  /*a9f0*/  HADD2.F32 R64, -RZ, R62.H0_H0 ;  /* 0x2000003eff407230 */ /* 0x000fe20000004100 */
[----:B------:R-:W-:-:S02]  /*aa00*/  SHF.R.U32.HI R74, RZ, 0x10, R79 ;  /* 0x00000010ff4a7819 */ /* 0x000fc4000001164f */
        /* <DEDUP_REMOVED lines=16> */
[----:B------:R-:W-:-:S02]  /*ab10*/  IMAD.U32 R50, R74, 0x10000, RZ ;  /* 0x000100004a327824 */ /* 0x000fc400078e00ff */
[----:B------:R-:W-:Y:S01]  /*ab20*/  FMUL.FTZ R75, R68, R73 ;  /* 0x00000049444b7220 */ /* 0x000fe20000410000 */
[----:B------:R-:W-:Y:S01]  /*ab30*/  HADD2.F32 R71, -RZ, R70.H1_H1 ;  /* 0x30000046ff477230 */ /* 0x000fe20000004100 */
[----:B------:R-:W-:Y:S01]  /*ab40*/  F2FP.F16.E4M3.UNPACK_B R135, R135 ;  /* 0x00000087ff87723e */ /* 0x000fe200020006ff */
[----:B------:R-:W-:Y:S02]  /*ab50*/  HADD2.F32 R70, -RZ, R137.H0_H0 ;  /* 0x20000089ff467230 */ /* 0x000fe40000004100 */
[C---:B------:R-:W-:Y:S01]  /*ab60*/  FMUL.FTZ R73, R64.reuse, R73 ;  /* 0x0000004940497220 */ /* 0x040fe20000410000 */
[----:B------:R-:W-:Y:S01]  /*ab70*/  HADD2.F32 R67, -RZ, R66.H0_H0 ;  /* 0x20000042ff437230 */ /* 0x000fe20000004100 */
[----:B------:R-:W-:Y:S01]  /*ab80*/  LOP3.LUT R50, R77, 0xff0000, R50, 0xf8, !PT ;  /* 0x00ff00004d327812 */ /* 0x000fe200078ef832 */
[----:B------:R-:W-:Y:S02]  /*ab90*/  HADD2.F32 R62, -RZ, R60.H0_H0 ;  /* 0x2000003cff3e7230 */ /* 0x000fe40000004100 */
[-C--:B------:R-:W-:Y:S01]  /*aba0*/  FFMA.FTZ R78, R64, R71.reuse, -R75 ;  /* 0x00000047404e7223 */ /* 0x080fe2000001084b */
[----:B------:R-:W-:Y:S01]  /*abb0*/  FFMA.FTZ R77, R68, R71, R73 ;  /* 0x00000047444d7223 */ /* 0x000fe20000010049 */
[----:B------:R-:W-:-:S02]  /*abc0*/  HADD2.F32 R64, -RZ, R135.H0_H0 ;  /* 0x20000087ff407230 */ /* 0x000fc40000004100 */
[CC--:B------:R-:W-:Y:S01]  /*abd0*/  FMUL.FTZ R71, R67.reuse, R70.reuse ;  /* 0x0000004643477220 */ /* 0x0c0fe20000410000 */
[C---:B------:R-:W-:Y:S01]  /*abe0*/  FMUL.FTZ R70, R62.reuse, R70 ;  /* 0x000000463e467220 */ /* 0x040fe20000410000 */
[----:B------:R-:W-:Y:S01]  /*abf0*/  HADD2.F32 R137, -RZ, R137.H1_H1 ;  /* 0x30000089ff897230 */ /* 0x000fe20000004100 */
[----:B------:R-:W-:Y:S01]  /*ac00*/  F2FP.F16.E4M3.UNPACK_B R68, R134.H1 ;  /* 0x00000086ff44723e */ /* 0x000fe200030006ff */
[----:B------:R-:W-:Y:S02]  /*ac10*/  HADD2.F32 R66, -RZ, R66.H1_H1 ;  /* 0x30000042ff427230 */ /* 0x000fe40000004100 */
[-C--:B------:R-:W-:Y:S01]  /*ac20*/  FFMA.FTZ R74, R67, R64.reuse, R70 ;  /* 0x00000040434a7223 */ /* 0x080fe20000010046 */
[----:B------:R-:W-:Y:S02]  /*ac30*/  HADD2.F32 R60, -RZ, R60.H1_H1 ;  /* 0x3000003cff3c7230 */ /* 0x000fe40000004100 */
[----:B------:R-:W-:Y:S01]  /*ac40*/  FFMA.FTZ R72, R62, R64, -R71 ;  /* 0x000000403e487223 */ /* 0x000fe20000010847 */
[----:B------:R-:W-:-:S02]  /*ac50*/  HADD2.F32 R135, -RZ, R135.H1_H1 ;  /* 0x30000087ff877230 */ /* 0x000fc40000004100 */
[-C--:B------:R-:W-:Y:S01]  /*ac60*/  FMUL.FTZ R67, R66, R137.reuse ;  /* 0x0000008942437220 */ /* 0x080fe20000410000 */
[-C--:B------:R-:W-:Y:S01]  /*ac70*/  F2FP.F16.E4M3.UNPACK_B R62, R136.reuse.H1 ;  /* 0x00000088ff3e723e */ /* 0x080fe200030006ff */
[C---:B------:R-:W-:Y:S01]  /*ac80*/  FMUL.FTZ R137, R60.reuse, R137 ;  /* 0x000000893c897220 */ /* 0x040fe20000410000 */
[----:B------:R-:W-:Y:S01]  /*ac90*/  F2FP.F16.E4M3.UNPACK_B R64, R69.H1 ;  /* 0x00000045ff40723e */ /* 0x000fe200030006ff */
[----:B------:R-:W-:Y:S01]  /*aca0*/  FFMA.FTZ R75, R60, R135, -R67 ;  /* 0x000000873c4b7223 */ /* 0x000fe20000010843 */
[----:B------:R-:W-:Y:S01]  /*acb0*/  F2FP.F16.E4M3.UNPACK_B R60, R65.H1 ;  /* 0x00000041ff3c723e */ /* 0x000fe200030006ff */
[----:B------:R-:W-:Y:S02]  /*acc0*/  HADD2.F32 R70, -RZ, R62.H0_H0 ;  /* 0x2000003eff467230 */ /* 0x000fe40000004100 */
[----:B------:R-:W-:Y:S01]  /*acd0*/  FFMA.FTZ R137, R66, R135, R137 ;  /* 0x0000008742897223 */ /* 0x000fe20000010089 */
[----:B------:R-:W-:Y:S01]  /*ace0*/  HADD2.F32 R67, -RZ, R64.H0_H0 ;  /* 0x20000040ff437230 */ /* 0x000fe20000004100 */
[----:B------:R-:W-:Y:S01]  /*acf0*/  F2FP.F16.E4M3.UNPACK_B R136, R136 ;  /* 0x00000088ff88723e */ /* 0x000fe200020006ff */
[----:B------:R-:W-:Y:S01]  /*ad00*/  HADD2.F32 R73, -RZ, R62.H1_H1 ;  /* 0x3000003eff497230 */ /* 0x000fe20000004100 */
[----:B------:R-:W-:Y:S01]  /*ad10*/  F2FP.F16.E4M3.UNPACK_B R69, R69 ;  /* 0x00000045ff45723e */ /* 0x000fe200020006ff */
[----:B------:R-:W-:-:S02]  /*ad20*/  HADD2.F32 R62, -RZ, R60.H0_H0 ;  /* 0x2000003cff3e7230 */ /* 0x000fc40000004100 */
[-C--:B------:R-:W-:Y:S01]  /*ad30*/  FMUL.FTZ R71, R67, R70.reuse ;  /* 0x0000004643477220 */ /* 0x080fe20000410000 */
[----:B------:R-:W-:Y:S01]  /*ad40*/  HADD2.F32 R66, -RZ, R68.H0_H0 ;  /* 0x20000044ff427230 */ /* 0x000fe20000004100 */
[----:B------:R-:W-:Y:S01]  /*ad50*/  F2FP.F16.E4M3.UNPACK_B R65, R65 ;  /* 0x00000041ff41723e */ /* 0x000fe200020006ff */
[----:B------:R-:W-:Y:S02]  /*ad60*/  HADD2.F32 R64, -RZ, R64.H1_H1 ;  /* 0x30000040ff407230 */ /* 0x000fe40000004100 */
[C---:B------:R-:W-:Y:S01]  /*ad70*/  FMUL.FTZ R80, R62.reuse, R70 ;  /* 0x000000463e507220 */ /* 0x040fe20000410000 */
[----:B------:R-:W-:Y:S02]  /*ad80*/  HADD2.F32 R60, -RZ, R60.H1_H1 ;  /* 0x3000003cff3c7230 */ /* 0x000fe40000004100 */
[----:B------:R-:W-:Y:S01]  /*ad90*/  FFMA.FTZ R70, R62, R66, -R71 ;  /* 0x000000423e467223 */ /* 0x000fe20000010847 */
        /* <DEDUP_REMOVED lines=8> */
[--C-:B------:R-:W-:Y:S02]  /*ae20*/  HADD2.F32 R71, -RZ, R136.reuse.H0_H0 ;  /* 0x20000088ff477230 */ /* 0x100fe40000004100 */
[----:B------:R-:W-:Y:S01]  /*ae30*/  FFMA.FTZ R80, R67, R66, R80 ;  /* 0x0000004243507223 */ /* 0x000fe20000010050 */
[----:B------:R-:W-:Y:S01]  /*ae40*/  HADD2.F32 R136, -RZ, R136.H1_H1 ;  /* 0x30000088ff887230 */ /* 0x000fe20000004100 */
[----:B------:R-:W-:Y:S01]  /*ae50*/  F2FP.SATFINITE.E4M3.F32.PACK_AB_MERGE_C R70, R81, R70, RZ ;  /* 0x000000465146723e */ /* 0x000fe200048070ff */
[----:B------:R-:W-:Y:S02]  /*ae60*/  HADD2.F32 R69, -RZ, R69.H1_H1 ;  /* 0x30000045ff457230 */ /* 0x000fe40000004100 */
[----:B------:R-:W-:Y:S01]  /*ae70*/  FMUL.FTZ R73, R62, R71 ;  /* 0x000000473e497220 */ /* 0x000fe20000410000 */
[----:B------:R-:W-:-:S02]  /*ae80*/  HADD2.F32 R67, -RZ, R134.H0_H0 ;  /* 0x20000086ff437230 */ /* 0x000fc40000004100 */
[----:B------:R-:W-:Y:S01]  /*ae90*/  FMUL.FTZ R71, R60, R71 ;  /* 0x000000473c477220 */ /* 0x000fe20000410000 */
[----:B------:R-:W-:Y:S02]  /*aea0*/  HADD2.F32 R65, -RZ, R65.H1_H1 ;  /* 0x30000041ff417230 */ /* 0x000fe40000004100 */
[-C--:B------:R-:W-:Y:S01]  /*aeb0*/  FMUL.FTZ R64, R69, R136.reuse ;  /* 0x0000008845407220 */ /* 0x080fe20000410000 */
[----:B------:R-:W-:Y:S02]  /*aec0*/  HADD2.F32 R134, -RZ, R134.H1_H1 ;  /* 0x30000086ff867230 */ /* 0x000fe40000004100 */
[-C--:B------:R-:W-:Y:S01]  /*aed0*/  FFMA.FTZ R71, R62, R67.reuse, R71 ;  /* 0x000000433e477223 */ /* 0x080fe20000010047 */
[----:B------:R-:W-:Y:S01]  /*aee0*/  FFMA.FTZ R73, R60, R67, -R73 ;  /* 0x000000433c497223 */ /* 0x000fe20000010849 */
        /* <DEDUP_REMOVED lines=11> */
[----:B------:R-:W-:Y:S01]  /*afa0*/  F2FP.SATFINITE.E4M3.F32.PACK_AB_MERGE_C R83, R83, R80, RZ ;  /* 0x000000505353723e */ /* 0x000fe200048070ff */
[----:B------:R-:W-:Y:S01]  /*afb0*/  HADD2.F32 R67, -RZ, R66.H0_H0 ;  /* 0x20000042ff437230 */ /* 0x000fe20000004100 */
[----:B------:R-:W-:Y:S01]  /*afc0*/  F2FP.SATFINITE.E4M3.F32.PACK_AB_MERGE_C R78, R78, R79, RZ ;  /* 0x0000004f4e4e723e */ /* 0x000fe200048070ff */
[----:B------:R-:W-:Y:S01]  /*afd0*/  HADD2.F32 R64, -RZ, R64.H1_H1 ;  /* 0x30000040ff407230 */ /* 0x000fe20000004100 */
[----:B------:R-:W-:Y:S01]  /*afe0*/  F2FP.SATFINITE.E4M3.F32.PACK_AB_MERGE_C R83, R136, R71, R83 ;  /* 0x000000478853723e */ /* 0x000fe20004807053 */
[-C--:B------:R-:W-:Y:S01]  /*aff0*/  FMUL.FTZ R71, R65, R69.reuse ;  /* 0x0000004541477220 */ /* 0x080fe20000410000 */
[C---:B------:R-:W-:Y:S01]  /*b000*/  FMUL.FTZ R70, R62.reuse, R69 ;  /* 0x000000453e467220 */ /* 0x040fe20000410000 */
[----:B------:R-:W-:Y:S01]  /*b010*/  HADD2.F32 R69, -RZ, R68.H1_H1 ;  /* 0x30000044ff457230 */ /* 0x000fe20000004100 */
[----:B------:R-:W-:Y:S01]  /*b020*/  F2FP.SATFINITE.E4M3.F32.PACK_AB_MERGE_C R80, R75, R72, R78 ;  /* 0x000000484b50723e */ /* 0x000fe2000480704e */
[-C--:B------:R-:W-:Y:S01]  /*b030*/  FFMA.FTZ R71, R62, R67.reuse, -R71 ;  /* 0x000000433e477223 */ /* 0x080fe20000010847 */
[----:B------:R-:W-:Y:S01]  /*b040*/  FFMA.FTZ R70, R65, R67, R70 ;  /* 0x0000004341467223 */ /* 0x000fe20000010046 */
[----:B------:R-:W-:-:S02]  /*b050*/  HADD2.F32 R60, -RZ, R60.H1_H1 ;  /* 0x3000003cff3c7230 */ /* 0x000fc40000004100 */
[----:B------:R-:W-:Y:S01]  /*b060*/  FMUL.FTZ R67, R64, R69 ;  /* 0x0000004540437220 */ /* 0x000fe20000410000 */
[----:B------:R-:W-:Y:S01]  /*b070*/  HADD2.F32 R65, -RZ, R66.H1_H1 ;  /* 0x30000042ff417230 */ /* 0x000fe20000004100 */
[----:B------:R-:W-:Y:S01]  /*b080*/  F2FP.F16.E4M3.UNPACK_B R49, R49.H1 ;  /* 0x00000031ff31723e */ /* 0x000fe200030006ff */
[C---:B------:R-:W-:Y:S01]  /*b090*/  FMUL.FTZ R69, R60.reuse, R69 ;  /* 0x000000453c457220 */ /* 0x040fe20000410000 */
[----:B------:R-:W-:Y:S02]  /*b0a0*/  F2FP.F16.E4M3.UNPACK_B R62, R53.H1 ;  /* 0x00000035ff3e723e */ /* 0x000fe400030006ff */
[-C--:B------:R-:W-:Y:S01]  /*b0b0*/  FFMA.FTZ R72, R60, R65.reuse, -R67 ;  /* 0x000000413c487223 */ /* 0x080fe20000010843 */
[----:B------:R-:W-:Y:S01]  /*b0c0*/  F2FP.F16.E4M3.UNPACK_B R60, R54.H1 ;  /* 0x00000036ff3c723e */ /* 0x000fe200030006ff */
[----:B------:R-:W-:Y:S01]  /*b0d0*/  FFMA.FTZ R73, R64, R65, R69 ;  /* 0x0000004140497223 */ /* 0x000fe20000010045 */
[----:B------:R-:W-:Y:S01]  /*b0e0*/  F2FP.F16.E4M3.UNPACK_B R52, R52.H1 ;  /* 0x00000034ff34723e */ /* 0x000fe200030006ff */
[----:B------:R-:W-:Y:S01]  /*b0f0*/  HADD2.F32 R53, -RZ, R49.H0_H0 ;  /* 0x20000031ff357230 */ /* 0x000fe20000004100 */
[----:B------:R-:W-:Y:S01]  /*b100*/  F2FP.SATFINITE.E4M3.F32.PACK_AB_MERGE_C R76, R77, R76, RZ ;  /* 0x0000004c4d4c723e */ /* 0x000fe200048070ff */
[----:B------:R-:W-:-:S02]  /*b110*/  HADD2.F32 R54, -RZ, R62.H0_H0 ;  /* 0x2000003eff367230 */ /* 0x000fc40000004100 */
[----:B------:R-:W-:Y:S01]  /*b120*/  HADD2.F32 R64, -RZ, R60.H0_H0 ;  /* 0x2000003cff407230 */ /* 0x000fe20000004100 */
[----:B------:R-:W-:Y:S01]  /*b130*/  F2FP.SATFINITE.E4M3.F32.PACK_AB_MERGE_C R137, R137, R74, R76 ;  /* 0x0000004a8989723e */ /* 0x000fe2000480704c */
        /* <DEDUP_REMOVED lines=57> */
[----:B------:R-:W-:Y:S01]  /*b4d0*/  F2FP.SATFINITE.E4M3.F32.PACK_AB_MERGE_C R51, R51, R78, RZ ;  /* 0x0000004e3333723e */ /* 0x000fe200048070ff */
[----:B------:R-:W-:Y:S01]  /*b4e0*/  IMAD.MOV.U32 R54, RZ, RZ, R83 ;  /* 0x000000ffff367224 */ /* 0x000fe200078e0053 */
[----:B------:R-:W-:-:S02]  /*b4f0*/  F2FP.SATFINITE.E4M3.F32.PACK_AB_MERGE_C R60, R60, R81, RZ ;  /* 0x000000513c3c723e */ /* 0x000fc400048070ff */
[----:B------:R-:W-:Y:S02]  /*b500*/  F2FP.SATFINITE.E4M3.F32.PACK_AB_MERGE_C R51, R48, R79, R51 ;  /* 0x0000004f3033723e */ /* 0x000fe40004807033 */
[----:B------:R-:W-:Y:S01]  /*b510*/  F2FP.SATFINITE.E4M3.F32.PACK_AB_MERGE_C R55, R50, R69, R60 ;  /* 0x000000453237723e */ /* 0x000fe2000480703c */
[----:B------:R-:W-:Y:S01]  /*b520*/  IMAD.MOV.U32 R50, RZ, RZ, R82 ;  /* 0x000000ffff327224 */ /* 0x000fe200078e0052 */
[----:B------:R-:W-:Y:S02]  /*b530*/  F2FP.SATFINITE.E4M3.F32.PACK_AB_MERGE_C R53, R73, R70, R75 ;  /* 0x000000464935723e */ /* 0x000fe4000480704b */
[----:B------:R-:W-:-:S07]  /*b540*/  MOV R48, R80 ;  /* 0x0000005000307202 */ /* 0x000fce0000000f00 */
.L_x_2251:
[----:B------:R-:W-:Y:S05]  /*b550*/  BSYNC B1 ;  /* 0x0000000000017941 */ /* 0x000fea0003800000 */
.L_x_2250:
        /* <DEDUP_REMOVED lines=10> */
.L_x_2191:
[----:B------:R-:W-:-:S06]  /*b600*/  UISETP.NE.AND UP0, UPT, UR45, 0x3, UPT ;  /* 0x000000032d00788c */ /* 0x000fcc000bf05270 */
[----:B------:R-:W-:-:S13]  /*b610*/  PLOP3.LUT P5, PT, PT, PT, UP0, 0x80, 0x0 ;  /* 0x000000000000781c */ /* 0x000fda0003faf008 */
[----:B------:R-:W-:Y:S05]  /*b620*/  @!P5 BRA `(.L_x_2252) ;  /* 0x000000000004d947 */ /* 0x000fea0003800000 */
[----:B------:R-:W-:Y:S01]  /*b630*/  BPT.TRAP 0x1 ;  /* 0x000000040000795c */ /* 0x000fe20000300000 */
.L_x_2252:
[----:B------:R-:W2:Y:S01]  /*b640*/  LDL R48, [R1+0x10] ;  /* 0x0000100001307983 */ /* 0x000ea20000100800 */
[----:B------:R-:W-:Y:S01]  /*b650*/  IMAD R107, R232, 0x8, R18 ;  /* 0x00000008e86b7824 */ /* 0x000fe200078e0212 */
[----:B------:R-:W-:Y:S01]  /*b660*/  BSSY B1, `(.L_x_2253) ;  /* 0x0000008000017945 */ /* 0x000fe20003800000 */
[----:B------:R-:W-:Y:S01]  /*b670*/  IMAD R116, R24, -0x80, R2 ;  /* 0xffffff8018747824 */ /* 0x000fe200078e0202 */
[----:B------:R-:W-:-:S04]  /*b680*/  SHF.R.S32.HI R49, RZ, 0x1f, R24 ;  /* 0x0000001fff317819 */ /* 0x000fc80000011418 */
[----:B------:R-:W-:Y:S02]  /*b690*/  VIMNMX R116, R116, 0x80, PT ;  /* 0x0000008074747848 */ /* 0x000fe40003fe0100 */
[----:B--2---:R-:W-:Y:S01]  /*b6a0*/  SHF.L.U32 R128, R48, 0x1f, RZ ;  /* 0x0000001f30807819 */ /* 0x004fe200000006ff */
[----:B------:R-:W-:-:S03]  /*b6b0*/  IMAD R48, R4, R24, RZ ;  /* 0x0000001804307224 */ /* 0x000fc600078e02ff */
[----:B------:R-:W0:Y:S02]  /*b6c0*/  SYNCS.PHASECHK.TRANS64.TRYWAIT P2, [R107+URZ+0x38890], R128 ;  /* 0x038890806b0075a7 */ /* 0x000e24000804017f */
[----:B0-----:R-:W-:Y:S05]  /*b6d0*/  @!P2 BRA `(.L_x_2254) ;  /* 0x0000020000c4a947 */ /* 0x001fea0003800000 */
.L_x_2535:
[----:B------:R-:W-:Y:S05]  /*b6e0*/  BSYNC B1 ;  /* 0x0000000000017941 */ /* 0x000fea0003800000 */
.L_x_2253:
[----:B------:R-:W-:Y:S01]  /*b6f0*/  ISETP.GE.AND P2, PT, R22, R116, PT ;  /* 0x000000741600720c */ /* 0x000fe20003f46270 */
[----:B------:R-:W-:Y:S01]  /*b700*/  IMAD R49, R49, R132, R48 ;  /* 0x0000008431317224 */ /* 0x000fe200078e0230 */
[----:B------:R-:W-:Y:S01]  /*b710*/  BSSY B1, `(.L_x_2255) ;  /* 0x000000e000017945 */ /* 0x000fe20003800000 */
[----:B------:R-:W-:-:S05]  /*b720*/  IMAD.WIDE.U32 R56, R132, R24, RZ ;  /* 0x0000001884387225 */ /* 0x000fca00078e00ff */
[----:B------:R-:W-:-:S05]  /*b730*/  IADD3 R62, R49, R57, RZ ;  /* 0x00000039313e7210 */ /* 0x000fca0007ffe0ff */
        /* <DEDUP_REMOVED lines=11> */
.L_x_2256:
[----:B------:R-:W-:Y:S05]  /*b7f0*/  BSYNC B1 ;  /* 0x0000000000017941 */ /* 0x000fea0003800000 */
.L_x_2255:
        /* <DEDUP_REMOVED lines=15> */
.L_x_2258:
[----:B------:R-:W-:Y:S05]  /*b8f0*/  BSYNC B1 ;  /* 0x0000000000017941 */ /* 0x000fea0003800000 */
.L_x_2257:
        /* <DEDUP_REMOVED lines=15> */
.L_x_2260:
[----:B------:R-:W-:Y:S05]  /*b9f0*/  BSYNC B1 ;  /* 0x0000000000017941 */ /* 0x000fea0003800000 */
.L_x_2259:
[----:B------:R-:W-:-:S13]  /*ba00*/  ISETP.GE.AND P2, PT, R235, R116, PT ;  /* 0x00000074eb00720c */ /* 0x000fda0003f46270 */
[----:B------:R-:W-:Y:S05]  /*ba10*/  @P2 BRA `(.L_x_2228) ;  /* 0x00000000003c2947 */ /* 0x000fea0003800000 */
[----:B-123--:R-:W1:Y:S01]  /*ba20*/  LDC.64 R48, c[0x0][0x2f0] ;  /* 0x0000bc00ff307b82 */ /* 0x00ee620000000a00 */
[----:B------:R-:W-:Y:S01]  /*ba30*/  IMAD.MOV.U32 R57, RZ, RZ, R62 ;  /* 0x000000ffff397224 */ /* 0x000fe200078e003e */
        /* <DEDUP_REMOVED lines=13> */
.L_x_2228:
[----:B------:R-:W-:Y:S05]  /*bb10*/  BSYNC B0 ;  /* 0x0000000000007941 */ /* 0x000fea0003800000 */
.L_x_2190:
        /* <DEDUP_REMOVED lines=17> */
.L_x_2262:
[----:B------:R-:W-:Y:S05]  /*bc30*/  BSYNC B0 ;  /* 0x0000000000007941 */ /* 0x000fea0003800000 */
.L_x_2261:
[----:B------:R-:W2:Y:S01]  /*bc40*/  SYNCS.PHASECHK.TRANS64.TRYWAIT P3, [R107+URZ+0x388b0], R128 ;  /* 0x0388b0806b0075a7 */ /* 0x000ea2000806017f */
[----:B------:R-:W-:Y:S01]  /*bc50*/  ULDC UR41, c[0x0][0x2e4] ;  /* 0x0000b90000297ab9 */ /* 0x000fe20000000800 */
[----:B------:R-:W-:Y:S01]  /*bc60*/  ULDC.64 UR36, c[0x0][0x318] ;  /* 0x0000c60000247ab9 */ /* 0x000fe20000000a00 */
[----:B------:R-:W-:Y:S01]  /*bc70*/  ULDC.64 UR38, c[0x0][0x308] ;  /* 0x0000c20000267ab9 */ /* 0x000fe20000000a00 */
[----:B------:R-:W-:Y:S04]  /*bc80*/  BSSY B0, `(.L_x_2263) ;  /* 0x0000002000007945 */ /* 0x000fe80003800000 */
[----:B--2---:R-:W-:Y:S05]  /*bc90*/  @!P3 BRA `(.L_x_2264) ;  /* 0x000001fc0068b947 */ /* 0x004fea0003800000 */
.L_x_2536:
[----:B------:R-:W-:Y:S05]  /*bca0*/  BSYNC B0 ;  /* 0x0000000000007941 */ /* 0x000fea0003800000 */
.L_x_2263:
[----:B------:R-:W-:Y:S01]  /*bcb0*/  ISETP.GE.AND P3, PT, R22, R116, PT ;  /* 0x000000741600720c */ /* 0x000fe20003f66270 */
[----:B------:R-:W-:Y:S01]  /*bcc0*/  BSSY B0, `(.L_x_2265) ;  /* 0x0000010000007945 */ /* 0x000fe20003800000 */
[----:B------:R-:W-:-:S11]  /*bcd0*/  IMAD.WIDE R52, R24, 0x80, R44 ;  /* 0x0000008018347825 */ /* 0x000fd600078e022c */
[----:B------:R-:W-:Y:S05]  /*bce0*/  @P3 BRA `(.L_x_2266) ;  /* 0x0000000000343947 */ /* 0x000fea0003800000 */
[----:B-1----:R-:W-:Y:S01]  /*bcf0*/  MOV R48, R98 ;  /* 0x0000006200307202 */ /* 0x002fe20000000f00 */
[----:B------:R-:W-:Y:S02]  /*bd00*/  IMAD.MOV.U32 R49, RZ, RZ, R106 ;  /* 0x000000ffff317224 */ /* 0x000fe400078e006a */
        /* <DEDUP_REMOVED lines=11> */
.L_x_2266:
[----:B------:R-:W-:Y:S05]  /*bdc0*/  BSYNC B0 ;  /* 0x0000000000007941 */ /* 0x000fea0003800000 */
.L_x_2265:
        /* <DEDUP_REMOVED lines=18> */
.L_x_2268:
[----:B------:R-:W-:Y:S05]  /*bef0*/  BSYNC B0 ;  /* 0x0000000000007941 */ /* 0x000fea0003800000 */
.L_x_2267:
[----:B------:R-:W-:Y:S01]  /*bf00*/  ISETP.GE.AND P3, PT, R233, R116, PT ;  /* 0x00000074e900720c */ /* 0x000fe20003f66270 */
[----:B------:R-:W-:-:S12]  /*bf10*/  BSSY B0, `(.L_x_2269) ;  /* 0x0000011000007945 */ /* 0x000fd80003800000 */
[----:B------:R-:W-:Y:S05]  /*bf20*/  @P3 BRA `(.L_x_2270) ;  /* 0x00000000003c3947 */ /* 0x000fea0003800000 */
[----:B---34-:R-:W-:Y:S01]  /*bf30*/  IADD3 R51, P3, R52, 0x40, RZ ;  /* 0x0000004034337810 */ /* 0x018fe20007f7e0ff */
[----:B------:R-:W-:Y:S01]  /*bf40*/  IMAD.MOV.U32 R49, RZ, RZ, R106 ;  /* 0x000000ffff317224 */ /* 0x000fe200078e006a */
[----:B-1----:R-:W-:-:S03]  /*bf50*/  MOV R48, R98 ;  /* 0x0000006200307202 */ /* 0x002fc60000000f00 */
        /* <DEDUP_REMOVED lines=12> */
.L_x_2270:
[----:B------:R-:W-:Y:S05]  /*c020*/  BSYNC B0 ;  /* 0x0000000000007941 */ /* 0x000fea0003800000 */
.L_x_2269:
[----:B------:R-:W-:Y:S01]  /*c030*/  ISETP.GE.AND P3, PT, R235, R116, PT ;  /* 0x00000074eb00720c */ /* 0x000fe20003f66270 */
[----:B------:R-:W-:-:S12]  /*c040*/  BSSY B0, `(.L_x_2271) ;  /* 0x0000011000007945 */ /* 0x000fd80003800000 */
[----:B------:R-:W-:Y:S05]  /*c050*/  @P3 BRA `(.L_x_2272) ;  /* 0x00000000003c3947 */ /* 0x000fea0003800000 */
[----:B-1-34-:R-:W-:Y:S01]  /*c060*/  IADD3 R51, P3, R52, 0x60, RZ ;  /* 0x0000006034337810 */ /* 0x01afe20007f7e0ff */
[----:B------:R-:W-:Y:S02]  /*c070*/  IMAD.MOV.U32 R48, RZ, RZ, R98 ;  /* 0x000000ffff307224 */ /* 0x000fe400078e0062 */
        /* <DEDUP_REMOVED lines=13> */
.L_x_2272:
[----:B------:R-:W-:Y:S05]  /*c150*/  BSYNC B0 ;  /* 0x0000000000007941 */ /* 0x000fea0003800000 */
.L_x_2271:
[----:B-1-34-:R-:W3:Y:S01]  /*c160*/  LDL.LU R49, [R1+0x10] ;  /* 0x0000100001317983 */ /* 0x01aee20000300800 */
[----:B0-2---:R-:W-:Y:S01]  /*c170*/  @!P2 VIADD R107, R107, 0x388c0 ;  /* 0x000388c06b6ba836 */ /* 0x005fe20000000000 */
[----:B------:R-:W-:Y:S01]  /*c180*/  IADD3 R232, R232, 0x1, RZ ;  /* 0x00000001e8e87810 */ /* 0x000fe20007ffe0ff */
[----:B------:R-:W-:Y:S01]  /*c190*/  @!PT LDS RZ, [RZ] ;  /* 0x00000000fffff984 */ /* 0x000fe20000000800 */
[----:B------:R-:W-:Y:S01]  /*c1a0*/  @!PT LDS RZ, [RZ] ;  /* 0x00000000fffff984 */ /* 0x000fe20000000800 */
[----:B------:R-:W-:Y:S01]  /*c1b0*/  @!PT LDS RZ, [RZ] ;  /* 0x00000000fffff984 */ /* 0x000fe20000000800 */
[----:B------:R-:W-:Y:S01]  /*c1c0*/  @!PT LDS RZ, [RZ] ;  /* 0x00000000fffff984 */ /* 0x000fe20000000800 */
[----:B------:R0:W-:Y:S06]  /*c1d0*/  MEMBAR.ALL.CTA ;  /* 0x0000000000007992 */ /* 0x0001ec0000008000 */
[----:B0-----:R-:W0:Y:S02]  /*c1e0*/  FENCE.VIEW.ASYNC.S ;  /* 0x00000000000073c6 */ /* 0x001e240000000000 */
[----:B0-----:R0:W-:Y:S01]  /*c1f0*/  BAR.SYNC.DEFER_BLOCKING R129, 0x80 ;  /* 0x000200810000751d */ /* 0x0011e20000010000 */
[----:B------:R-:W-:-:S02]  /*c200*/  @!P2 PRMT R107, RZ, 0x654, R107 ;  /* 0x00000654ff6ba816 */ /* 0x000fc4000000006b */
[----:B------:R-:W-:-:S03]  /*c210*/  ISETP.NE.AND P3, PT, R108, RZ, PT ;  /* 0x000000ff6c00720c */ /* 0x000fc60003f65270 */
[----:B------:R0:W-:Y:S01]  /*c220*/  @!P2 SYNCS.ARRIVE.TRANS64.RED.A1T0 RZ, [R107+URZ], RZ ;  /* 0x000000ff6bffa9a7 */ /* 0x0001e2000810043f */
[----:B------:R-:W-:-:S04]  /*c230*/  ISETP.NE.AND P2, PT, R232, 0x2, PT ;  /* 0x00000002e800780c */ /* 0x000fc80003f45270 */
[----:B------:R-:W-:Y:S02]  /*c240*/  SEL R48, RZ, 0x1, P2 ;  /* 0x00000001ff307807 */ /* 0x000fe40001000000 */
[----:B------:R-:W-:Y:S02]  /*c250*/  SEL R232, R232, RZ, P2 ;  /* 0x000000ffe8e87207 */ /* 0x000fe40001000000 */
[----:B---3--:R-:W-:-:S05]  /*c260*/  LOP3.LUT R49, R49, R48, RZ, 0x3c, !PT ;  /* 0x0000003031317212 */ /* 0x008fca00078e3cff */
[----:B------:R0:W-:Y:S01]  /*c270*/  STL [R1+0x10], R49 ;  /* 0x0000103101007387 */ /* 0x0001e20000100800 */
[----:B------:R-:W-:Y:S05]  /*c280*/  @P3 BRA `(.L_x_2273) ;  /* 0xffffff6000e43947 */ /* 0x000fea000383ffff */
[----:B0-----:R-:W0:Y:S01]  /*c290*/  S2R R49, SR_TID.X ;  /* 0x0000000000317919 */ /* 0x001e220000002100 */
[----:B------:R-:W-:Y:S02]  /*c2a0*/  PLOP3.LUT P0, PT, PT, PT, PT, 0x8, 0x0 ;  /* 0x000000000000781c */ /* 0x000fe40003f0e170 */
[----:B0-----:R-:W-:-:S04]  /*c2b0*/  SHF.R.U32.HI R49, RZ, 0x7, R49 ;  /* 0x00000007ff317819 */ /* 0x001fc80000011631 */
[----:B------:R-:W-:-:S13]  /*c2c0*/  ISETP.NE.AND P3, PT, R49, 0x1, PT ;  /* 0x000000013100780c */ /* 0x000fda0003f65270 */
[----:B------:R-:W-:Y:S06]  /*c2d0*/  @!P3 BAR.ARV 0x9, 0x100 ;  /* 0x024400000000bb1d */ /* 0x000fec0000002000 */
.L_x_2185:
[----:B------:R-:W2:Y:S01]  /*c2e0*/  LDL R7, [R1+0xc] ;  /* 0x00000c0001077983 */ /* 0x000ea20000100800 */
[----:B------:R-:W3:Y:S03]  /*c2f0*/  LDC R0, c[0x0][0x428] ;  /* 0x00010a00ff007b82 */ /* 0x000ee60000000800 */
[----:B------:R-:W2:Y:S04]  /*c300*/  LDL R6, [R1+0x20] ;  /* 0x0000200001067983 */ /* 0x000ea80000100800 */
[----:B------:R-:W4:Y:S04]  /*c310*/  LDL R3, [R1+0x4] ;  /* 0x0000040001037983 */ /* 0x000f280000100800 */
[----:B------:R-:W4:Y:S01]  /*c320*/  LDL.LU R4, [R1+0x8] ;  /* 0x0000080001047983 */ /* 0x000f220000300800 */
[----:B------:R-:W-:-:S02]  /*c330*/  PLOP3.LUT P1, PT, PT, PT, PT, 0x80, 0x0 ;  /* 0x000000000000781c */ /* 0x000fc40003f2f070 */
[----:B------:R-:W-:Y:S01]  /*c340*/  CS2R R154, SRZ ;  /* 0x00000000009a7805 */ /* 0x000fe2000001ff00 */
[----:B------:R-:W-:Y:S01]  /*c350*/  IMAD.MOV.U32 R153, RZ, RZ, RZ ;  /* 0x000000ffff997224 */ /* 0x000fe200078e00ff */
[----:B------:R-:W-:Y:S01]  /*c360*/  CS2R R114, SRZ ;  /* 0x0000000000727805 */ /* 0x000fe2000001ff00 */
[----:B------:R-:W-:Y:S01]  /*c370*/  IMAD.MOV.U32 R151, RZ, RZ, RZ ;  /* 0x000000ffff977224 */ /* 0x000fe200078e00ff */
[----:B------:R-:W-:Y:S02]  /*c380*/  CS2R R116, SRZ ;  /* 0x0000000000747805 */ /* 0x000fe4000001ff00 */
[----:B------:R-:W-:Y:S01]  /*c390*/  CS2R R112, SRZ ;  /* 0x0000000000707805 */ /* 0x000fe2000001ff00 */
[----:B------:R-:W-:Y:S01]  /*c3a0*/  IMAD.MOV.U32 R130, RZ, RZ, RZ ;  /* 0x000000ffff827224 */ /* 0x000fe200078e00ff */
[----:B------:R-:W-:Y:S02]  /*c3b0*/  CS2R R106, SRZ ;  /* 0x00000000006a7805 */ /* 0x000fe4000001ff00 */
[----:B------:R-:W-:-:S02]  /*c3c0*/  MOV R126, RZ ;  /* 0x000000ff007e7202 */ /* 0x000fc40000000f00 */
[----:B------:R-:W-:Y:S02]  /*c3d0*/  CS2R R102, SRZ ;  /* 0x0000000000667805 */ /* 0x000fe4000001ff00 */
[----:B------:R-:W-:Y:S02]  /*c3e0*/  CS2R R108, SRZ ;  /* 0x00000000006c7805 */ /* 0x000fe4000001ff00 */
[----:B---3--:R-:W-:Y:S02]  /*c3f0*/  ISETP.NE.AND P2, PT, R0, 0x1, PT ;  /* 0x000000010000780c */ /* 0x008fe40003f45270 */
[----:B------:R-:W-:Y:S01]  /*c400*/  CS2R R104, SRZ ;  /* 0x0000000000687805 */ /* 0x000fe2000001ff00 */
[----:B------:R-:W-:Y:S01]  /*c410*/  IMAD.MOV.U32 R122, RZ, RZ, RZ ;  /* 0x000000ffff7a7224 */ /* 0x000fe200078e00ff */
[----:B------:R-:W-:Y:S01]  /*c420*/  CS2R R98, SRZ ;  /* 0x0000000000627805 */ /* 0x000fe2000001ff00 */
[----:B------:R-:W-:Y:S01]  /*c430*/  IMAD.MOV.U32 R118, RZ, RZ, RZ ;  /* 0x000000ffff767224 */ /* 0x000fe200078e00ff */
[----:B------:R-:W-:-:S02]  /*c440*/  CS2R R94, SRZ ;  /* 0x00000000005e7805 */ /* 0x000fc4000001ff00 */
[----:B------:R-:W-:Y:S02]  /*c450*/  CS2R R100, SRZ ;  /* 0x0000000000647805 */ /* 0x000fe4000001ff00 */
[----:B------:R-:W-:Y:S01]  /*c460*/  CS2R R96, SRZ ;  /* 0x0000000000607805 */ /* 0x000fe2000001ff00 */
[----:B------:R-:W-:Y:S01]  /*c470*/  IMAD.MOV.U32 R134, RZ, RZ, RZ ;  /* 0x000000ffff867224 */ /* 0x000fe200078e00ff */
[----:B------:R-:W-:Y:S02]  /*c480*/  CS2R R90, SRZ ;  /* 0x00000000005a7805 */ /* 0x000fe4000001ff00 */
[----:B------:R-:W-:Y:S02]  /*c490*/  CS2R R86, SRZ ;  /* 0x0000000000567805 */ /* 0x000fe4000001ff00 */
[----:B------:R-:W-:Y:S02]  /*c4a0*/  CS2R R92, SRZ ;  /* 0x00000000005c7805 */ /* 0x000fe4000001ff00 */
[----:B------:R-:W-:Y:S01]  /*c4b0*/  CS2R R88, SRZ ;  /* 0x0000000000587805 */ /* 0x000fe2000001ff00 */
[----:B------:R-:W3:Y:S01]  /*c4c0*/  @P2 LDC R2, c[0x0][0x42c] ;  /* 0x00010b00ff022b82 */ /* 0x000ee20000000800 */
[----:B------:R-:W-:-:S02]  /*c4d0*/  CS2R R148, SRZ ;  /* 0x0000000000947805 */ /* 0x000fc4000001ff00 */
[----:B------:R-:W-:Y:S02]  /*c4e0*/  CS2R R82, SRZ ;  /* 0x0000000000527805 */ /* 0x000fe4000001ff00 */
[----:B------:R-:W-:Y:S02]  /*c4f0*/  CS2R R84, SRZ ;  /* 0x0000000000547805 */ /* 0x000fe4000001ff00 */
[----:B------:R-:W-:Y:S01]  /*c500*/  CS2R R80, SRZ ;  /* 0x0000000000507805 */ /* 0x000fe2000001ff00 */
[----:B------:R-:W-:Y:S01]  /*c510*/  IMAD.MOV.U32 R161, RZ, RZ, RZ ;  /* 0x000000ffffa17224 */ /* 0x000fe200078e00ff */
[----:B------:R-:W-:Y:S01]  /*c520*/  MOV R63, RZ ;  /* 0x000000ff003f7202 */ /* 0x000fe20000000f00 */
[----:B------:R-:W-:Y:S01]  /*c530*/  IMAD.MOV.U32 R110, RZ, RZ, RZ ;  /* 0x000000ffff6e7224 */ /* 0x000fe200078e00ff */
[----:B------:R-:W3:Y:S01]  /*c540*/  @P2 LDC R5, c[0x0][0x430] ;  /* 0x00010c00ff052b82 */ /* 0x000ee20000000800 */
[----:B------:R-:W-:Y:S02]  /*c550*/  CS2R R76, SRZ ;  /* 0x00000000004c7805 */ /* 0x000fe4000001ff00 */
[----:B------:R-:W-:-:S02]  /*c560*/  CS2R R72, SRZ ;  /* 0x0000000000487805 */ /* 0x000fc4000001ff00 */
[----:B------:R-:W-:Y:S02]  /*c570*/  CS2R R144, SRZ ;  /* 0x0000000000907805 */ /* 0x000fe4000001ff00 */
[----:B------:R-:W-:Y:S02]  /*c580*/  CS2R R58, SRZ ;  /* 0x00000000003a7805 */ /* 0x000fe4000001ff00 */
[----:B------:R-:W-:Y:S02]  /*c590*/  CS2R R50, SRZ ;  /* 0x0000000000327805 */ /* 0x000fe4000001ff00 */
[----:B------:R-:W-:Y:S02]  /*c5a0*/  CS2R R68, SRZ ;  /* 0x0000000000447805 */ /* 0x000fe4000001ff00 */
        /* <DEDUP_REMOVED lines=10> */
[----:B------:R-:W-:Y:S01]  /*c650*/  IMAD.MOV.U32 R71, RZ, RZ, RZ ;  /* 0x000000ffff477224 */ /* 0x000fe200078e00ff */
[----:B------:R-:W-:-:S02]  /*c660*/  CS2R R44, SRZ ;  /* 0x00000000002c7805 */ /* 0x000fc4000001ff00 */
[----:B------:R-:W-:Y:S01]  /*c670*/  CS2R R40, SRZ ;  /* 0x0000000000287805 */ /* 0x000fe2000001ff00 */
[----:B------:R-:W-:Y:S01]  /*c680*/  IMAD.MOV.U32 R54, RZ, RZ, RZ ;  /* 0x000000ffff367224 */ /* 0x000fe200078e00ff */
[----:B------:R-:W-:Y:S01]  /*c690*/  CS2R R36, SRZ ;  /* 0x0000000000247805 */ /* 0x000fe2000001ff00 */
[----:B------:R-:W-:Y:S01]  /*c6a0*/  IMAD.MOV.U32 R67, RZ, RZ, RZ ;  /* 0x000000ffff437224 */ /* 0x000fe200078e00ff */
[----:B------:R-:W-:Y:S02]  /*c6b0*/  CS2R R32, SRZ ;  /* 0x0000000000207805 */ /* 0x000fe4000001ff00 */
[----:B------:R-:W-:Y:S02]  /*c6c0*/  CS2R R42, SRZ ;  /* 0x00000000002a7805 */ /* 0x000fe4000001ff00 */
[----:B-1----:R-:W-:Y:S02]  /*c6d0*/  CS2R R30, SRZ ;  /* 0x00000000001e7805 */ /* 0x002fe4000001ff00 */
        /* <DEDUP_REMOVED lines=8> */
[----:B0-----:R-:W-:Y:S02]  /*c760*/  CS2R R10, SRZ ;  /* 0x00000000000a7805 */ /* 0x001fe4000001ff00 */
[----:B------:R-:W-:Y:S02]  /*c770*/  CS2R R128, SRZ ;  /* 0x0000000000807805 */ /* 0x000fe4000001ff00 */
[----:B------:R-:W-:Y:S02]  /*c780*/  CS2R R8, SRZ ;  /* 0x0000000000087805 */ /* 0x000fe4000001ff00 */
[----:B------:R-:W-:Y:S02]  /*c790*/  CS2R R124, SRZ ;  /* 0x00000000007c7805 */ /* 0x000fe4000001ff00 */
[----:B------:R-:W-:-:S02]  /*c7a0*/  CS2R R136, SRZ ;  /* 0x0000000000887805 */ /* 0x000fc4000001ff00 */
[----:B------:R-:W-:Y:S01]  /*c7b0*/  CS2R R120, SRZ ;  /* 0x0000000000787805 */ /* 0x000fe2000001ff00 */
[----:B------:R-:W-:Y:S01]  /*c7c0*/  IMAD.MOV.U32 R132, RZ, RZ, RZ ;  /* 0x000000ffff847224 */ /* 0x000fe200078e00ff */
[----:B--2---:R-:W-:Y:S02]  /*c7d0*/  IADD3 R0, R6, 0xff, -R7 ;  /* 0x000000ff06007810 */ /* 0x004fe40007ffe807 */
[----:B------:R-:W-:-:S03]  /*c7e0*/  CS2R R6, SRZ ;  /* 0x0000000000067805 */ /* 0x000fc6000001ff00 */
[----:B----4-:R-:W-:Y:S02]  /*c7f0*/  IMAD R0, R3, 0x80, R0 ;  /* 0x0000008003007824 */ /* 0x010fe400078e0200 */
[----:B---3--:R-:W-:-:S03]  /*c800*/  @P2 IMAD.HI.U32 R2, R4, R2, RZ ;  /* 0x0000000204022227 */ /* 0x008fc600078e00ff */
[----:B------:R-:W-:Y:S01]  /*c810*/  SHF.R.S32.HI R3, RZ, 0x1f, R0 ;  /* 0x0000001fff037819 */ /* 0x000fe20000011400 */
[----:B------:R-:W-:Y:S01]  /*c820*/  IMAD.MOV.U32 R26, RZ, RZ, R4 ;  /* 0x000000ffff1a7224 */ /* 0x000fe200078e0004 */
[----:B------:R-:W-:Y:S02]  /*c830*/  @P2 SHF.R.U32.HI R26, RZ, R5, R2 ;  /* 0x00000005ff1a2219 */ /* 0x000fe40000011602 */
[----:B------:R-:W-:Y:S02]  /*c840*/  LEA.HI R3, R3, R0, RZ, 0x7 ;  /* 0x0000000003037211 */ /* 0x000fe400078f38ff */
[----:B------:R-:W-:Y:S01]  /*c850*/  MOV R4, RZ ;  /* 0x000000ff00047202 */ /* 0x000fe20000000f00 */
[----:B------:R0:W-:Y:S01]  /*c860*/  STL [R1+0x8], R26 ;  /* 0x0000081a01007387 */ /* 0x0001e20000100800 */
[----:B------:R-:W-:Y:S01]  /*c870*/  SHF.R.S32.HI R0, RZ, 0x7, R3 ;  /* 0x00000007ff007819 */ /* 0x000fe20000011403 */
[----:B------:R-:W-:-:S03]  /*c880*/  IMAD.MOV.U32 R3, RZ, RZ, RZ ;  /* 0x000000ffff037224 */ /* 0x000fc600078e00ff */
[----:B------:R-:W-:-:S04]  /*c890*/  VIMNMX R133, R133, R0, PT ;  /* 0x0000000085857248 */ /* 0x000fc80003fe0100 */
[----:B------:R-:W-:Y:S01]  /*c8a0*/  ISETP.GE.AND P2, PT, R133, 0x1, PT ;  /* 0x000000018500780c */ /* 0x000fe20003f46270 */
[----:B0-----:R-:W-:-:S12]  /*c8b0*/  @P0 BRA `(.L_x_2274) ;  /* 0x00000000000c0947 */ /* 0x001fd80003800000 */
[----:B------:R-:W0:Y:S01]  /*c8c0*/  FENCE.VIEW.ASYNC.G ;  /* 0x00000000000073c6 */ /* 0x000e220000000100 */
[----:B------:R-:W-:Y:S05]  /*c8d0*/  WARPSYNC.ALL ;  /* 0x0000000000007948 */ /* 0x000fea0003800000 */
[----:B0-----:R-:W-:Y:S06]  /*c8e0*/  BAR.ARV 0xc, 0x180 ;  /* 0x0306000000007b1d */ /* 0x001fec0000002000 */
.L_x_2274:
[----:B------:R-:W-:Y:S02]  /*c8f0*/  IMAD.MOV.U32 R5, RZ, RZ, RZ ;  /* 0x000000ffff057224 */ /* 0x000fe400078e00ff */
[----:B------:R-:W-:Y:S01]  /*c900*/  IMAD.MOV.U32 R0, RZ, RZ, RZ ;  /* 0x000000ffff007224 */ /* 0x000fe200078e00ff */
        /* <DEDUP_REMOVED lines=9> */
[----:B0-----:R1:W-:Y:S02]  /*c9a0*/  STL [R1], R0 ;  /* 0x0000000001007387 */ /* 0x0013e40000100800 */
.L_x_2539:
[----:B------:R-:W1:Y:S02]  /*c9b0*/  LDL R2, [R1] ;  /* 0x0000000001027983 */ /* 0x000e640000100800 */
[----:B-1----:R-:W-:-:S04]  /*c9c0*/  LEA.HI R0, R2, R2, RZ, 0x1 ;  /* 0x0000000202007211 */ /* 0x002fc800078f08ff */
[----:B------:R-:W-:-:S04]  /*c9d0*/  LOP3.LUT R0, R0, 0x1e, RZ, 0xc0, !PT ;  /* 0x0000001e00007812 */ /* 0x000fc800078ec0ff */
[----:B------:R-:W-:Y:S01]  /*c9e0*/  IADD3 R0, R2, -R0, RZ ;  /* 0x8000000002007210 */ /* 0x000fe20007ffe0ff */
        /* <DEDUP_REMOVED lines=15> */
[----:B------:R-:W-:Y:S01]  /*cae0*/  MOV R10, UR4 ;  /* 0x00000004000a7c02 */ /* 0x000fe20008000f00 */
[----:B------:R-:W-:Y:S02]  /*caf0*/  IMAD.U32 R7, RZ, RZ, UR7 ;  /* 0x00000007ff077e24 */ /* 0x000fe4000f8e00ff */
[----:B------:R-:W-:-:S02]  /*cb00*/  IMAD.U32 R11, RZ, RZ, UR5 ;  /* 0x00000005ff0b7e24 */ /* 0x000fc4000f8e00ff */
[----:B------:R-:W-:Y:S02]  /*cb10*/  IMAD.MOV.U32 R8, RZ, RZ, 0x70 ;  /* 0x00000070ff087424 */ /* 0x000fe400078e00ff */
[----:B------:R-:W-:Y:S02]  /*cb20*/  IMAD.MOV.U32 R12, RZ, RZ, 0x1 ;  /* 0x00000001ff0c7424 */ /* 0x000fe400078e00ff */
[----:B-1----:R-:W-:-:S07]  /*cb30*/  IMAD.MOV.U32 R13, RZ, RZ, RZ ;  /* 0x000000ffff0d7224 */ /* 0x002fce00078e00ff */
[----:B------:R-:W-:-:S07]  /*cb40*/  LEPC R20, `(.L_x_2277) ;  /* 0x000000001014794e */ /* 0x000fce0000000000 */
[----:B0-2--5:R-:W-:Y:S05]  /*cb50*/  CALL.ABS.NOINC R2 ;  /* 0x0000000002007343 */ /* 0x025fea0003c00000 */
.L_x_2277:
        /* <DEDUP_REMOVED lines=10> */
[----:B------:R-:W1:Y:S08]  /*cc00*/  @P1 LDC.64 R10, c[0x0][0x9b8] ;  /* 0x00026e00ff0a1b82 */ /* 0x000e700000000a00 */
[----:B------:R-:W4:Y:S08]  /*cc10*/  @P0 LDC.64 R12, c[0x0][0x9b0] ;  /* 0x00026c00ff0c0b82 */ /* 0x000f300000000a00 */
[----:B0-----:R-:W0:Y:S01]  /*cc20*/  @P1 LDC.64 R14, c[0x0][0x9c0] ;  /* 0x00027000ff0e1b82 */ /* 0x001e220000000a00 */
[----:B--2---:R-:W-:-:S02]  /*cc30*/  @P0 IMAD R0, R2, R8, RZ ;  /* 0x0000000802000224 */ /* 0x004fc400078e02ff */
[----:B-1----:R-:W-:Y:S02]  /*cc40*/  @P1 IMAD R4, R2, R10, RZ ;  /* 0x0000000a02041224 */ /* 0x002fe400078e02ff */
[C---:B---3--:R-:W-:Y:S02]  /*cc50*/  @P0 IMAD R9, R20.reuse, R9, R0 ;  /* 0x0000000914090224 */ /* 0x048fe400078e0200 */
[----:B------:R-:W-:-:S04]  /*cc60*/  @P0 IMAD.WIDE.U32 R2, R20, R8, RZ ;  /* 0x0000000814020225 */ /* 0x000fc800078e00ff */
[C---:B------:R-:W-:Y:S02]  /*cc70*/  @P1 IMAD R11, R20.reuse, R11, R4 ;  /* 0x0000000b140b1224 */ /* 0x040fe400078e0204 */
[----:B------:R-:W-:Y:S01]  /*cc80*/  @P0 IMAD.IADD R3, R3, 0x1, R9 ;  /* 0x0000000103030824 */ /* 0x000fe200078e0209 */
[----:B------:R-:W-:Y:S01]  /*cc90*/  @P1 SHF.R.S32.HI R9, RZ, 0x1f, R26 ;  /* 0x0000001fff091819 */ /* 0x000fe2000001141a */
[----:B------:R-:W-:-:S04]  /*cca0*/  @P1 IMAD.WIDE.U32 R4, R20, R10, RZ ;  /* 0x0000000a14041225 */ /* 0x000fc800078e00ff */
[----:B----4-:R-:W-:Y:S01]  /*ccb0*/  @P0 IMAD R0, R7, R12, RZ ;  /* 0x0000000c07000224 */ /* 0x010fe200078e02ff */
[----:B------:R-:W-:Y:S01]  /*ccc0*/  @P1 IADD3 R5, R5, R11, RZ ;  /* 0x0000000b05051210 */ /* 0x000fe20007ffe0ff */
[----:B0-----:R-:W-:Y:S02]  /*ccd0*/  @P1 IMAD R6, R9, R14, RZ ;  /* 0x0000000e09061224 */ /* 0x001fe400078e02ff */
[C---:B------:R-:W-:Y:S02]  /*cce0*/  @P0 IMAD R9, R26.reuse, R13, R0 ;  /* 0x0000000d1a090224 */ /* 0x040fe400078e0200 */
[----:B------:R-:W-:-:S04]  /*ccf0*/  @P0 IMAD.WIDE.U32 R2, R26, R12, R2 ;  /* 0x0000000c1a020225 */ /* 0x000fc800078e0002 */
[C---:B------:R-:W-:Y:S02]  /*cd00*/  @P1 IMAD R11, R26.reuse, R15, R6 ;  /* 0x0000000f1a0b1224 */ /* 0x040fe400078e0206 */
[----:B------:R-:W-:Y:S01]  /*cd10*/  @P1 IMAD.WIDE.U32 R6, R26, R14, R4 ;  /* 0x0000000e1a061225 */ /* 0x000fe200078e0004 */
[----:B------:R-:W-:Y:S01]  /*cd20*/  @P0 LEA R4, P2, R2, UR4, 0x2 ;  /* 0x0000000402040c11 */ /* 0x000fe2000f8410ff */
[----:B------:R-:W-:Y:S02]  /*cd30*/  ULDC UR4, c[0x0][0x3d4] ;  /* 0x0000f50000047ab9 */ /* 0x000fe40000000800 */
[----:B------:R-:W-:Y:S01]  /*cd40*/  @P0 IMAD.IADD R5, R3, 0x1, R9 ;  /* 0x0000000103050824 */ /* 0x000fe200078e0209 */
[----:B------:R-:W-:Y:S01]  /*cd50*/  @P1 LEA R8, P3, R6, UR6, 0x2 ;  /* 0x0000000606081c11 */ /* 0x000fe2000f8610ff */
[----:B------:R-:W-:Y:S02]  /*cd60*/  @P1 IMAD.IADD R3, R7, 0x1, R11 ;  /* 0x0000000107031824 */ /* 0x000fe400078e020b */
[----:B------:R-:W-:Y:S01]  /*cd70*/  IMAD.MOV.U32 R0, RZ, RZ, 0x3f800000 ;  /* 0x3f800000ff007424 */ /* 0x000fe200078e00ff */
[----:B------:R-:W-:-:S02]  /*cd80*/  @P0 LEA.HI.X R5, R2, UR5, R5, 0x2, P2 ;  /* 0x0000000502050c11 */ /* 0x000fc400090f1405 */
        /* <DEDUP_REMOVED lines=19> */
.L_x_2281:
[----:B-1----:R1:W2:Y:S02]  /*cec0*/  SYNCS.PHASECHK.TRANS64.TRYWAIT P0, [R18+URZ+0x38800], R3 ;  /* 0x03880003120075a7 */ /* 0x0022a4000800017f */
[----:B--2---:R-:W-:Y:S05]  /*ced0*/  @!P0 NANOSLEEP.SYNCS 0x989680 ;  /* 0x009896800000895d */ /* 0x004fea0003900000 */
[----:B------:R-:W2:Y:S02]  /*cee0*/  @!P0 SYNCS.PHASECHK.TRANS64 P0, [R18+URZ+0x38800], R3 ;  /* 0x03880003120085a7 */ /* 0x000ea4000800007f */
[----:B--2---:R-:W-:Y:S05]  /*cef0*/  @!P0 BRA `(.L_x_2281) ;  /* 0xfffffffc00f08947 */ /* 0x004fea000383ffff */
.L_x_2280:
[----:B------:R-:W-:Y:S05]  /*cf00*/  BSYNC B0 ;  /* 0x0000000000007941 */ /* 0x000fea0003800000 */
.L_x_2279:
[----:B------:R-:W-:Y:S05]  /*cf10*/  BRA `(.L_x_2282) ;  /* 0x0000009800187947 */ /* 0x000fea0003800000 */
.L_x_2278:
[----:B------:R-:W0:Y:S01]  /*cf20*/  LDC.64 R12, c[0x0][0x3d8] ;  /* 0x0000f600ff0c7b82 */ /* 0x000e220000000a00 */
[----:B-----5:R-:W-:Y:S01]  /*cf30*/  SHF.R.S32.HI R3, RZ, 0x1f, R123 ;  /* 0x0000001fff037819 */ /* 0x020fe2000001147b */
[--C-:B------:R-:W-:Y:S01]  /*cf40*/  IMAD.MOV.U32 R8, RZ, RZ, R16.reuse ;  /* 0x000000ffff087224 */ /* 0x100fe200078e0010 */
[----:B------:R-:W-:Y:S02]  /*cf50*/  ISETP.NE.AND P4, PT, R24, RZ, PT ;  /* 0x000000ff1800720c */ /* 0x000fe40003f85270 */
[----:B------:R-:W-:Y:S02]  /*cf60*/  SHF.R.S32.HI R5, RZ, 0x1f, R19 ;  /* 0x0000001fff057819 */ /* 0x000fe40000011413 */
[----:B------:R-:W-:Y:S01]  /*cf70*/  SHF.R.S32.HI R9, RZ, 0x1f, R16 ;  /* 0x0000001fff097819 */ /* 0x000fe20000011410 */
[----:B------:R-:W1:Y:S01]  /*cf80*/  LDC.64 R14, c[0x0][0x3e8] ;  /* 0x0000fa00ff0e7b82 */ /* 0x000e620000000a00 */
[----:B------:R-:W-:Y:S01]  /*cf90*/  MOV R4, R19 ;  /* 0x0000001300047202 */ /* 0x000fe20000000f00 */
[-C--:B0-----:R-:W-:Y:S01]  /*cfa0*/  IMAD R7, R23, R12.reuse, RZ ;  /* 0x0000000c17077224 */ /* 0x081fe200078e02ff */
[----:B------:R-:W-:Y:S01]  /*cfb0*/  SHF.L.U64.HI R27, R12, 0x5, R13 ;  /* 0x000000050c1b7819 */ /* 0x000fe2000001020d */
[----:B------:R-:W-:-:S02]  /*cfc0*/  IMAD R0, R3, R12, RZ ;  /* 0x0000000c03007224 */ /* 0x000fc400078e02ff */
[----:B------:R-:W-:Y:S02]  /*cfd0*/  IMAD R24, R22, R13, R7 ;  /* 0x0000000d16187224 */ /* 0x000fe400078e0207 */
[----:B------:R-:W-:Y:S01]  /*cfe0*/  IMAD.WIDE.U32 R60, R123, R12, RZ ;  /* 0x0000000c7b3c7225 */ /* 0x000fe200078e00ff */
[----:B-1----:R-:W-:-:S03]  /*cff0*/  SHF.L.U64.HI R29, R14, 0x5, R15 ;  /* 0x000000050e1d7819 */ /* 0x002fc6000001020f */
[----:B------:R-:W-:Y:S02]  /*d000*/  IMAD R6, R3, R14, RZ ;  /* 0x0000000e03067224 */ /* 0x000fe400078e02ff */
[C---:B------:R-:W-:Y:S02]  /*d010*/  IMAD R63, R123.reuse, R13, R0 ;  /* 0x0000000d7b3f7224 */ /* 0x040fe400078e0200 */
[----:B------:R-:W-:Y:S02]  /*d020*/  IMAD R57, R123, R15, R6 ;  /* 0x0000000f7b397224 */ /* 0x000fe400078e0206 */
[----:B------:R-:W-:-:S04]  /*d030*/  IMAD.WIDE.U32 R6, R22, R12, R4 ;  /* 0x0000000c16067225 */ /* 0x000fc800078e0004 */
[----:B------:R-:W-:Y:S01]  /*d040*/  IMAD.WIDE.U32 R10, R22, R12, R8 ;  /* 0x0000000c160a7225 */ /* 0x000fe200078e0008 */
[----:B------:R-:W-:-:S03]  /*d050*/  IADD3 R65, P0, R6, R60, RZ ;  /* 0x0000003c06417210 */ /* 0x000fc60007f1e0ff */
[----:B------:R-:W-:Y:S01]  /*d060*/  IMAD R3, R23, R14, RZ ;  /* 0x0000000e17037224 */ /* 0x000fe200078e02ff */
[----:B------:R-:W-:Y:S01]  /*d070*/  IADD3 R25, P2, R10, R60, RZ ;  /* 0x0000003c0a197210 */ /* 0x000fe20007f5e0ff */
[----:B------:R-:W-:-:S04]  /*d080*/  IMAD.WIDE.U32 R58, R123, R14, RZ ;  /* 0x0000000e7b3a7225 */ /* 0x000fc800078e00ff */
[----:B------:R-:W-:-:S04]  /*d090*/  IMAD.WIDE.U32 R4, R22, R14, R4 ;  /* 0x0000000e16047225 */ /* 0x000fc800078e0004 */
[----:B------:R-:W-:Y:S01]  /*d0a0*/  IMAD.WIDE.U32 R8, R22, R14, R8 ;  /* 0x0000000e16087225 */ /* 0x000fe200078e0008 */
[----:B------:R-:W-:-:S03]  /*d0b0*/  IADD3 R67, P1, R4, R58, RZ ;  /* 0x0000003a04437210 */ /* 0x000fc60007f3e0ff */
[----:B------:R-:W-:Y:S01]  /*d0c0*/  IMAD.IADD R63, R63, 0x1, R61 ;  /* 0x000000013f3f7824 */ /* 0x000fe200078e023d */
[----:B------:R-:W-:Y:S01]  /*d0d0*/  IADD3 R71, P3, R8, R58, RZ ;  /* 0x0000003a08477210 */ /* 0x000fe20007f7e0ff */
[----:B------:R-:W-:Y:S02]  /*d0e0*/  IMAD R3, R22, R15, R3 ;  /* 0x0000000f16037224 */ /* 0x000fe400078e0203 */
[----:B------:R-:W-:Y:S01]  /*d0f0*/  IMAD.IADD R57, R57, 0x1, R59 ;  /* 0x0000000139397824 */ /* 0x000fe200078e023b */
[C---:B------:R-:W-:Y:S01]  /*d100*/  IADD3.X R54, R63.reuse, R7, R24, P0, !PT ;  /* 0x000000073f367210 */ /* 0x040fe200007fe418 */
[----:B------:R-:W-:Y:S01]  /*d110*/  IMAD.SHL.U32 R28, R12, 0x20, RZ ;  /* 0x000000200c1c7824 */ /* 0x000fe200078e00ff */
[----:B------:R-:W-:Y:S01]  /*d120*/  IADD3.X R24, R63, R24, R11, P2, !PT ;  /* 0x000000183f187210 */ /* 0x000fe200017fe40b */
[----:B------:R-:W-:Y:S01]  /*d130*/  IMAD.SHL.U32 R30, R14, 0x20, RZ ;  /* 0x000000200e1e7824 */ /* 0x000fe200078e00ff */
[C---:B------:R-:W-:Y:S02]  /*d140*/  IADD3.X R69, R57.reuse, R5, R3, P1, !PT ;  /* 0x0000000539457210 */ /* 0x040fe40000ffe403 */
[----:B------:R-:W-:Y:S01]  /*d150*/  IADD3.X R26, R57, R3, R9, P3, !PT ;  /* 0x00000003391a7210 */ /* 0x000fe20001ffe409 */
[----:B------:R-:W-:Y:S06]  /*d160*/  @!P4 BRA `(.L_x_2283) ;  /* 0x000000000040c947 */ /* 0x000fec0003800000 */
[----:B------:R-:W-:Y:S01]  /*d170*/  MOV R0, 0x0 ;  /* 0x0000000000007802 */ /* 0x000fe20000000f00 */
[----:B------:R-:W-:Y:S01]  /*d180*/  ULDC.64 UR4, c[0x4][0x1c8] ;  /* 0x0100720000047ab9 */ /* 0x000fe20000000a00 */
[----:B------:R-:W-:Y:S01]  /*d190*/  ULDC.64 UR6, c[0x4][0x1d0] ;  /* 0x0100740000067ab9 */ /* 0x000fe20000000a00 */
[----:B------:R-:W-:Y:S01]  /*d1a0*/  MOV R4, UR4 ;  /* 0x0000000400047c02 */ /* 0x000fe20008000f00 */
[----:B------:R0:W1:Y:S01]  /*d1b0*/  LDC.64 R14, c[0x4][R0] ;  /* 0x01000000000e7b82 */ /* 0x0000620000000a00 */
        /* <DEDUP_REMOVED lines=8> */
[----:B0-----:R-:W-:-:S07]  /*d240*/  IMAD.MOV.U32 R13, RZ, RZ, RZ ;  /* 0x000000ffff0d7224 */ /* 0x001fce00078e00ff */
[----:B------:R-:W-:-:S07]  /*d250*/  LEPC R20, `(.L_x_2283) ;  /* 0x000000001014794e */ /* 0x000fce0000000000 */
[----:B-1----:R-:W-:Y:S05]  /*d260*/  CALL.ABS.NOINC R14 ;  /* 0x000000000e007343 */ /* 0x002fea0003c00000 */
.L_x_2283:
[----:B------:R-:W2:Y:S01]  /*d270*/  LDL R21, [R1+0x4] ;  /* 0x0000040001157983 */ /* 0x000ea20000100800 */
[----:B------:R-:W0:Y:S01]  /*d280*/  LDC.64 R6, c[0x0][0x3d8] ;  /* 0x0000f600ff067b82 */ /* 0x000e220000000a00 */
[----:B------:R-:W-:Y:S02]  /*d290*/  ULDC.U8 UR4, c[0x0][0x3f0] ;  /* 0x0000fc0000047ab9 */ /* 0x000fe40000000000 */
[----:B------:R-:W3:Y:S05]  /*d2a0*/  LDL R33, [R1+0xc] ;  /* 0x00000c0001217983 */ /* 0x000eea0000100800 */
[----:B------:R-:W1:Y:S01]  /*d2b0*/  LDC.64 R4, c[0x0][0x3e8] ;  /* 0x0000fa00ff047b82 */ /* 0x000e620000000a00 */
[----:B------:R-:W-:-:S02]  /*d2c0*/  ISETP.NE.AND P0, PT, RZ, UR4, PT ;  /* 0x00000004ff007c0c */ /* 0x000fc4000bf05270 */
[----:B------:R-:W-:Y:S01]  /*d2d0*/  LEA.HI R32, R32, R31, RZ, 0x3 ;  /* 0x0000001f20207211 */ /* 0x000fe200078f18ff */
[----:B------:R-:W-:Y:S03]  /*d2e0*/  BSSY B0, `(.L_x_2284) ;  /* 0x0000941000007945 */ /* 0x000fe60003800000 */
[----:B------:R-:W-:-:S05]  /*d2f0*/  LOP3.LUT R20, R32, 0xfffffff8, RZ, 0xc0, !PT ;  /* 0xfffffff820147812 */ /* 0x000fca00078ec0ff */
[----:B------:R-:W-:Y:S01]  /*d300*/  IMAD.IADD R20, R31, 0x1, -R20 ;  /* 0x000000011f147824 */ /* 0x000fe200078e0a14 */
[----:B--2---:R-:W-:Y:S01]  /*d310*/  SHF.R.S32.HI R3, RZ, 0x1f, R21 ;  /* 0x0000001fff037819 */ /* 0x004fe20000011415 */
[----:B0-----:R-:W-:-:S04]  /*d320*/  IMAD.WIDE.U32 R8, R21, R6, RZ ;  /* 0x0000000615087225 */ /* 0x001fc800078e00ff */
[C---:B------:R-:W-:Y:S02]  /*d330*/  IMAD R0, R3.reuse, R6, RZ ;  /* 0x0000000603007224 */ /* 0x040fe400078e02ff */
[-C--:B-1----:R-:W-:Y:S02]  /*d340*/  IMAD R10, R3, R4.reuse, RZ ;  /* 0x00000004030a7224 */ /* 0x082fe400078e02ff */
[C---:B------:R-:W-:Y:S02]  /*d350*/  IMAD R3, R21.reuse, R7, R0 ;  /* 0x0000000715037224 */ /* 0x040fe400078e0200 */
[----:B------:R-:W-:-:S04]  /*d360*/  IMAD.WIDE.U32 R14, R21, R4, RZ ;  /* 0x00000004150e7225 */ /* 0x000fc800078e00ff */
[----:B------:R-:W-:Y:S02]  /*d370*/  IMAD R11, R21, R5, R10 ;  /* 0x00000005150b7224 */ /* 0x000fe400078e020a */
[----:B------:R-:W-:Y:S02]  /*d380*/  IMAD.IADD R9, R9, 0x1, R3 ;  /* 0x0000000109097824 */ /* 0x000fe400078e0203 */
[----:B---3--:R-:W-:Y:S02]  /*d390*/  IMAD R0, R21, -0x80, R33 ;  /* 0xffffff8015007824 */ /* 0x008fe400078e0221 */
[----:B------:R-:W-:Y:S01]  /*d3a0*/  IMAD.IADD R3, R15, 0x1, R11 ;  /* 0x000000010f037824 */ /* 0x000fe200078e020b */
[----:B------:R-:W-:Y:S01]  /*d3b0*/  SHF.L.U32 R12, R8, 0x7, RZ ;  /* 0x00000007080c7819 */ /* 0x000fe200000006ff */
[----:B------:R-:W-:Y:S01]  /*d3c0*/  IMAD.SHL.U32 R10, R14, 0x80, RZ ;  /* 0x000000800e0a7824 */ /* 0x000fe200078e00ff */
[----:B------:R-:W-:Y:S02]  /*d3d0*/  SHF.L.U64.HI R13, R8, 0x7, R9 ;  /* 0x00000007080d7819 */ /* 0x000fe40000010209 */
[----:B------:R-:W-:-:S02]  /*d3e0*/  SHF.L.U64.HI R11, R14, 0x7, R3 ;  /* 0x000000070e0b7819 */ /* 0x000fc40000010203 */
[----:B------:R-:W-:Y:S01]  /*d3f0*/  VIMNMX R72, R0, 0x80, PT ;  /* 0x0000008000487848 */ /* 0x000fe20003fe0100 */
[----:B------:R-:W-:Y:S06]  /*d400*/  @!P0 BRA `(.L_x_2285) ;  /* 0x0000004800748947 */ /* 0x000fec0003800000 */
[----:B------:R-:W0:Y:S01]  /*d410*/  LDC R0, c[0x0][0x428] ;  /* 0x00010a00ff007b82 */ /* 0x000e220000000800 */
        /* <DEDUP_REMOVED lines=8> */
[----:B0-----:R-:W-:-:S13]  /*d4a0*/  ISETP.NE.AND P1, PT, R0, 0x1, PT ;  /* 0x000000010000780c */ /* 0x001fda0003f25270 */
[----:B------:R-:W0:Y:S08]  /*d4b0*/  @P1 LDC R0, c[0x0][0x42c] ;  /* 0x00010b00ff001b82 */ /* 0x000e300000000800 */
[----:B------:R-:W1:Y:S01]  /*d4c0*/  @P1 LDC R31, c[0x0][0x430] ;  /* 0x00010c00ff1f1b82 */ /* 0x000e620000000800 */
        /* <DEDUP_REMOVED lines=18> */
.L_x_2287:
[----:B------:R-:W-:Y:S05]  /*d5f0*/  BSYNC B1 ;  /* 0x0000000000017941 */ /* 0x000fea0003800000 */
.L_x_2286:
[----:B------:R-:W-:Y:S01]  /*d600*/  ISETP.GE.AND P2, PT, R234, R72, PT ;  /* 0x00000048ea00720c */ /* 0x000fe20003f46270 */
[----:B------:R-:W-:Y:S01]  /*d610*/  IMAD R3, R20, 0x20, R3 ;  /* 0x0000002014037824 */ /* 0x000fe200078e0203 */
[----:B------:R-:W-:Y:S01]  /*d620*/  BSSY B1, `(.L_x_2288) ;  /* 0x000001b000017945 */ /* 0x000fe20003800000 */
[----:B------:R-:W-:Y:S02]  /*d630*/  CS2R R40, SRZ ;  /* 0x0000000000287805 */ /* 0x000fe4000001ff00 */
[----:B------:R-:W-:Y:S01]  /*d640*/  CS2R R20, SRZ ;  /* 0x0000000000147805 */ /* 0x000fe2000001ff00 */
[----:B0-----:R-:W-:Y:S01]  /*d650*/  @P1 IMAD.HI.U32 R0, R3, R0, RZ ;  /* 0x0000000003001227 */ /* 0x001fe200078e00ff */
[----:B------:R-:W-:-:S06]  /*d660*/  CS2R R42, SRZ ;  /* 0x00000000002a7805 */ /* 0x000fcc000001ff00 */
[----:B------:R-:W-:Y:S05]  /*d670*/  @P2 BRA `(.L_x_2289) ;  /* 0x0000000000542947 */ /* 0x000fea0003800000 */
[----:B--2---:R-:W-:Y:S01]  /*d680*/  IADD3 R14, P3, P4, R65, R28, R12 ;  /* 0x0000001c410e7210 */ /* 0x004fe20007c7e00c */
        /* <DEDUP_REMOVED lines=10> */
[----:B------:R-:W-:Y:S02]  /*d730*/  ISETP.GE.AND P5, PT, R19, UR4, PT ;  /* 0x0000000413007c0c */ /* 0x000fe4000bfa6270 */
[----:B------:R-:W-:Y:S02]  /*d740*/  ISETP.GE.AND P4, PT, R236, UR4, PT ;  /* 0x00000004ec007c0c */ /* 0x000fe4000bf86270 */
[----:B------:R-:W-:-:S02]  /*d750*/  IADD3.X R15, R9, UR7, RZ, P3, !PT ;  /* 0x00000007090f7c10 */ /* 0x000fc40009ffe4ff */
[----:B------:R-:W-:-:S04]  /*d760*/  IADD3 R24, P3, R24, UR8, RZ ;  /* 0x0000000818187c10 */ /* 0x000fc8000ff7e0ff */
[----:B------:R-:W-:Y:S02]  /*d770*/  IADD3.X R25, R8, UR9, RZ, P3, !PT ;  /* 0x0000000908197c10 */ /* 0x000fe40009ffe4ff */
[----:B------:R-:W-:Y:S01]  /*d780*/  CS2R R8, SRZ ;  /* 0x0000000000087805 */ /* 0x000fe2000001ff00 */
[----:B------:R0:W5:Y:S05]  /*d790*/  @!P5 LDG.E.64 R40, desc[UR46][R14.64] ;  /* 0x0000002e0e28d981 */ /* 0x00016a000c1e1b00 */
[----:B------:R0:W5:Y:S04]  /*d7a0*/  @!P4 LDG.E.64 R8, desc[UR46][R14.64+0x40] ;  /* 0x0000402e0e08c981 */ /* 0x000168000c1e1b00 */
[----:B------:R0:W5:Y:S04]  /*d7b0*/  @!P5 LDG.E.64 R42, desc[UR46][R24.64] ;  /* 0x0000002e182ad981 */ /* 0x000168000c1e1b00 */
[----:B------:R0:W5:Y:S02]  /*d7c0*/  @!P4 LDG.E.64 R20, desc[UR46][R24.64+0x40] ;  /* 0x0000402e1814c981 */ /* 0x000164000c1e1b00 */
.L_x_2289:
[----:B------:R-:W-:Y:S05]  /*d7d0*/  BSYNC B1 ;  /* 0x0000000000017941 */ /* 0x000fea0003800000 */
.L_x_2288:
[-C--:B------:R-:W-:Y:S01]  /*d7e0*/  ISETP.GE.AND P3, PT, R233, R72.reuse, PT ;  /* 0x00000048e900720c */ /* 0x080fe20003f66270 */
[----:B------:R-:W-:Y:S01]  /*d7f0*/  BSSY B1, `(.L_x_2290) ;  /* 0x0000024000017945 */ /* 0x000fe20003800000 */
[----:B-1----:R-:W-:Y:S01]  /*d800*/  @P1 SHF.R.U32.HI R3, RZ, R31, R0 ;  /* 0x0000001fff031219 */ /* 0x002fe20000011600 */
[----:B------:R-:W-:Y:S01]  /*d810*/  IMAD.MOV.U32 R62, RZ, RZ, R60 ;  /* 0x000000ffff3e7224 */ /* 0x000fe200078e003c */
[----:B------:R-:W-:Y:S01]  /*d820*/  ISETP.GE.AND P4, PT, R235, R72, PT ;  /* 0x00000048eb00720c */ /* 0x000fe20003f86270 */
[----:B------:R-:W-:Y:S01]  /*d830*/  IMAD.MOV.U32 R59, RZ, RZ, R57 ;  /* 0x000000ffff3b7224 */ /* 0x000fe200078e0039 */
[----:B0-2---:R-:W-:Y:S02]  /*d840*/  CS2R R24, SRZ ;  /* 0x0000000000187805 */ /* 0x005fe4000001ff00 */
        /* <DEDUP_REMOVED lines=30> */
.L_x_2291:
[----:B------:R-:W-:Y:S05]  /*da30*/  BSYNC B1 ;  /* 0x0000000000017941 */ /* 0x000fea0003800000 */
.L_x_2290:
[----:B------:R-:W-:Y:S04]  /*da40*/  BSSY B1, `(.L_x_2292) ;  /* 0x0000019000017945 */ /* 0x000fe80003800000 */
[----:B------:R-:W-:Y:S05]  /*da50*/  @P4 BRA `(.L_x_2293) ;  /* 0x00000000005c4947 */ /* 0x000fea0003800000 */
[----:B0-----:R-:W-:Y:S01]  /*da60*/  IMAD R15, R7, 0x60, RZ ;  /* 0x00000060070f7824 */ /* 0x001fe200078e02ff */
[----:B------:R-:W-:Y:S01]  /*da70*/  ULDC.64 UR4, c[0x0][0x3c8] ;  /* 0x0000f20000047ab9 */ /* 0x000fe20000000a00 */
[----:B------:R-:W-:Y:S01]  /*da80*/  IMAD.WIDE.U32 R12, R6, 0x60, R12 ;  /* 0x00000060060c7825 */ /* 0x000fe200078e000c */
[----:B------:R-:W-:Y:S01]  /*da90*/  ULDC.64 UR6, c[0x0][0x3e0] ;  /* 0x0000f80000067ab9 */ /* 0x000fe20000000a00 */
[----:B------:R-:W-:Y:S02]  /*daa0*/  CS2R R32, SRZ ;  /* 0x0000000000207805 */ /* 0x000fe4000001ff00 */
[----:B------:R-:W-:Y:S01]  /*dab0*/  CS2R R34, SRZ ;  /* 0x0000000000227805 */ /* 0x000fe2000001ff00 */
[----:B------:R-:W-:Y:S01]  /*dac0*/  IMAD R25, R5, 0x60, RZ ;  /* 0x0000006005197824 */ /* 0x000fe200078e02ff */
        /* <DEDUP_REMOVED lines=16> */
.L_x_2293:
[----:B------:R-:W-:Y:S05]  /*dbd0*/  BSYNC B1 ;  /* 0x0000000000017941 */ /* 0x000fea0003800000 */
.L_x_2292:
[-C--:B------:R-:W-:Y:S01]  /*dbe0*/  IMAD R0, R55, R6.reuse, RZ ;  /* 0x0000000637007224 */ /* 0x080fe200078e02ff */
[----:B------:R-:W-:Y:S01]  /*dbf0*/  ULDC.64 UR4, c[0x0][0x3c8] ;  /* 0x0000f20000047ab9 */ /* 0x000fe20000000a00 */
[----:B-1----:R-:W-:Y:S01]  /*dc00*/  IMAD.WIDE.U32 R10, R3, R6, R62 ;  /* 0x00000006030a7225 */ /* 0x002fe200078e003e */
        /* <DEDUP_REMOVED lines=11> */
.L_x_2542:
[----:B------:R-:W-:-:S03]  /*dcc0*/  UMOV UR4, 0xffffffff ;  /* 0xffffffff00047882 */ /* 0x000fc60000000000 */
[----:B------:R-:W-:Y:S05]  /*dcd0*/  BRA.DIV UR4, `(.L_x_2295) ;  /* 0x000001de04bc7947 */ /* 0x000fea000b800000 */
.L_x_2545:
[----:B------:R-:W-:-:S03]  /*dce0*/  UMOV UR4, 0xffffffff ;  /* 0xffffffff00047882 */ /* 0x000fc60000000000 */
[----:B------:R-:W-:Y:S05]  /*dcf0*/  BRA.DIV UR4, `(.L_x_2296) ;  /* 0x000001de04dc7947 */ /* 0x000fea000b800000 */
.L_x_2548:
[----:B------:R-:W-:-:S03]  /*dd00*/  UMOV UR4, 0xffffffff ;  /* 0xffffffff00047882 */ /* 0x000fc60000000000 */
[----:B------:R-:W-:Y:S05]  /*dd10*/  BRA.DIV UR4, `(.L_x_2297) ;  /* 0x000001de04fc7947 */ /* 0x000fea000b800000 */
.L_x_2551:
[----:B------:R-:W-:-:S03]  /*dd20*/  UMOV UR4, 0xffffffff ;  /* 0xffffffff00047882 */ /* 0x000fc60000000000 */
[----:B------:R-:W-:Y:S05]  /*dd30*/  BRA.DIV UR4, `(.L_x_2298) ;  /* 0x000001e2041c7947 */ /* 0x000fea000b800000 */
.L_x_2554:
[----:B------:R-:W-:-:S03]  /*dd40*/  UMOV UR4, 0xffffffff ;  /* 0xffffffff00047882 */ /* 0x000fc60000000000 */
[----:B------:R-:W-:Y:S05]  /*dd50*/  BRA.DIV UR4, `(.L_x_2299) ;  /* 0x000001e2043c7947 */ /* 0x000fea000b800000 */
.L_x_2557:
[----:B------:R-:W-:-:S03]  /*dd60*/  UMOV UR4, 0xffffffff ;  /* 0xffffffff00047882 */ /* 0x000fc60000000000 */
[----:B------:R-:W-:Y:S05]  /*dd70*/  BRA.DIV UR4, `(.L_x_2300) ;  /* 0x000001e2045c7947 */ /* 0x000fea000b800000 */
.L_x_2560:
[----:B------:R-:W-:-:S03]  /*dd80*/  UMOV UR4, 0xffffffff ;  /* 0xffffffff00047882 */ /* 0x000fc60000000000 */
[----:B------:R-:W-:Y:S05]  /*dd90*/  BRA.DIV UR4, `(.L_x_2301) ;  /* 0x000001e2047c7947 */ /* 0x000fea000b800000 */
.L_x_2563:
[----:B------:R-:W-:-:S03]  /*dda0*/  UMOV UR4, 0xffffffff ;  /* 0xffffffff00047882 */ /* 0x000fc60000000000 */
[----:B------:R-:W-:Y:S05]  /*ddb0*/  BRA.DIV UR4, `(.L_x_2302) ;  /* 0x000001e2049c7947 */ /* 0x000fea000b800000 */
.L_x_2566:
[----:B------:R-:W-:-:S03]  /*ddc0*/  UMOV UR4, 0xffffffff ;  /* 0xffffffff00047882 */ /* 0x000fc60000000000 */
[----:B------:R-:W-:Y:S05]  /*ddd0*/  BRA.DIV UR4, `(.L_x_2303) ;  /* 0x000001e204bc7947 */ /* 0x000fea000b800000 */
.L_x_2569:
[----:B------:R-:W-:-:S03]  /*dde0*/  UMOV UR4, 0xffffffff ;  /* 0xffffffff00047882 */ /* 0x000fc60000000000 */
[----:B------:R-:W-:Y:S05]  /*ddf0*/  BRA.DIV UR4, `(.L_x_2304) ;  /* 0x000001e204dc7947 */ /* 0x000fea000b800000 */
.L_x_2572:
[----:B------:R-:W-:-:S03]  /*de00*/  UMOV UR4, 0xffffffff ;  /* 0xffffffff00047882 */ /* 0x000fc60000000000 */
[----:B------:R-:W-:Y:S05]  /*de10*/  BRA.DIV UR4, `(.L_x_2305) ;  /* 0x000001e204fc7947 */ /* 0x000fea000b800000 */
.L_x_2575:
[----:B------:R-:W-:-:S03]  /*de20*/  UMOV UR4, 0xffffffff ;  /* 0xffffffff00047882 */ /* 0x000fc60000000000 */
[----:B------:R-:W-:Y:S05]  /*de30*/  BRA.DIV UR4, `(.L_x_2306) ;  /* 0x000001e6041c7947 */ /* 0x000fea000b800000 */
.L_x_2578:
[----:B------:R-:W-:-:S03]  /*de40*/  UMOV UR4, 0xffffffff ;  /* 0xffffffff00047882 */ /* 0x000fc60000000000 */
[----:B------:R-:W-:Y:S05]  /*de50*/  BRA.DIV UR4, `(.L_x_2307) ;  /* 0x000001e6043c7947 */ /* 0x000fea000b800000 */
.L_x_2581:
[----:B------:R-:W-:-:S03]  /*de60*/  UMOV UR4, 0xffffffff ;  /* 0xffffffff00047882 */ /* 0x000fc60000000000 */
[----:B------:R-:W-:Y:S05]  /*de70*/  BRA.DIV UR4, `(.L_x_2308) ;  /* 0x000001e6045c7947 */ /* 0x000fea000b800000 */
.L_x_2584:
[----:B------:R-:W-:-:S03]  /*de80*/  UMOV UR4, 0xffffffff ;  /* 0xffffffff00047882 */ /* 0x000fc60000000000 */
[----:B------:R-:W-:Y:S05]  /*de90*/  BRA.DIV UR4, `(.L_x_2309) ;  /* 0x000001e6047c7947 */ /* 0x000fea000b800000 */
.L_x_2587:
[----:B------:R-:W-:Y:S01]  /*dea0*/  ULEA.HI UR4, UR43, UR43, URZ, 0x1 ;  /* 0x0000002b2b047291 */ /* 0x000fe2000f8f083f */
[----:B------:R-:W-:Y:S03]  /*deb0*/  BSSY B1, `(.L_x_2310) ;  /* 0x0000007000017945 */ /* 0x000fe60003800000 */
[----:B------:R-:W-:-:S04]  /*dec0*/  ULOP3.LUT UR4, UR4, 0xfffffffe, URZ, 0xc0, !UPT ;  /* 0xfffffffe04047892 */ /* 0x000fc8000f8ec03f */
[----:B------:R-:W-:-:S06]  /*ded0*/  UIADD3 UR4, UR43, -UR4, URZ ;  /* 0x800000042b047290 */ /* 0x000fcc000fffe03f */
[----:B------:R-:W-:-:S05]  /*dee0*/  IMAD.U32 R3, RZ, RZ, UR4 ;  /* 0x00000004ff037e24 */ /* 0x000fca000f8e00ff */
[----:B------:R-:W-:-:S04]  /*def0*/  SHF.L.U32 R3, R3, 0x1f, RZ ;  /* 0x0000001f03037819 */ /* 0x000fc800000006ff */
[----:B------:R-:W1:Y:S02]  /*df00*/  SYNCS.PHASECHK.TRANS64.TRYWAIT P1, [R18+URZ+0x38800], R3 ;  /* 0x03880003120075a7 */ /* 0x000e64000802017f */
[----:B-1----:R-:W-:Y:S05]  /*df10*/  @!P1 BRA `(.L_x_2311) ;  /* 0x000001e400849947 */ /* 0x002fea0003800000 */
.L_x_2588:
[----:B------:R-:W-:Y:S05]  /*df20*/  BSYNC B1 ;  /* 0x0000000000017941 */ /* 0x000fea0003800000 */
.L_x_2310:
[----:B------:R-:W-:Y:S04]  /*df30*/  BSSY B1, `(.L_x_2312) ;  /* 0x00000fa000017945 */ /* 0x000fe80003800000 */
[----:B------:R-:W-:Y:S05]  /*df40*/  @P0 BRA `(.L_x_2313) ;  /* 0x0000000c00e00947 */ /* 0x000fea0003800000 */
[----:B------:R2:W5:Y:S01]  /*df50*/  LDL R61, [R1+0x34] ;  /* 0x00003400013d7983 */ /* 0x0005620000100800 */
[----:B------:R-:W3:Y:S01]  /*df60*/  LDC R0, c[0x0][0x3d4] ;  /* 0x0000f500ff007b82 */ /* 0x000ee20000000800 */
[----:B------:R-:W-:Y:S01]  /*df70*/  BSSY B2, `(.L_x_2314) ;  /* 0x000007a000027945 */ /* 0x000fe20003800000 */
[-C--:B---3--:R-:W-:Y:S02]  /*df80*/  ISETP.GE.AND P0, PT, R19, R0.reuse, PT ;  /* 0x000000001300720c */ /* 0x088fe40003f06270 */
[----:B------:R-:W-:-:S11]  /*df90*/  ISETP.GE.AND P1, PT, R236, R0, PT ;  /* 0x00000000ec00720c */ /* 0x000fd60003f26270 */
[----:B--2---:R-:W-:Y:S05]  /*dfa0*/  @P0 BRA `(.L_x_2315) ;  /* 0x0000000400d80947 */ /* 0x004fea0003800000 */
[----:B-----5:R-:W2:Y:S01]  /*dfb0*/  LDS.128 R4, [R61+0x20400] ;  /* 0x020400003d047984 */ /* 0x020ea20000000c00 */
[----:B------:R-:W-:Y:S02]  /*dfc0*/  SHF.R.U32.HI R10, RZ, 0x8, R51 ;  /* 0x00000008ff0a7819 */ /* 0x000fe40000011633 */
[----:B------:R-:W-:Y:S02]  /*dfd0*/  LOP3.LUT R11, R51, 0xff, RZ, 0xc0, !PT ;  /* 0x000000ff330b7812 */ /* 0x000fe400078ec0ff */
[----:B------:R-:W-:Y:S02]  /*dfe0*/  LOP3.LUT R10, R10, 0xff, RZ, 0xc0, !PT ;  /* 0x000000ff0a0a7812 */ /* 0x000fe400078ec0ff */
[----:B------:R-:W-:Y:S02]  /*dff0*/  SHF.R.U32.HI R12, RZ, 0x8, R49 ;  /* 0x00000008ff0c7819 */ /* 0x000fe40000011631 */
[----:B------:R-:W-:Y:S02]  /*e000*/  SHF.R.U32.HI R0, RZ, 0x8, R50 ;  /* 0x00000008ff007819 */ /* 0x000fe40000011632 */
[----:B------:R-:W-:-:S02]  /*e010*/  PRMT R10, R10, 0x7604, R11 ;  /* 0x000076040a0a7816 */ /* 0x000fc4000000000b */
[----:B0-----:R-:W-:Y:S02]  /*e020*/  LOP3.LUT R15, R49, 0xff, RZ, 0xc0, !PT ;  /* 0x000000ff310f7812 */ /* 0x001fe400078ec0ff */
[----:B------:R-:W-:Y:S02]  /*e030*/  LOP3.LUT R12, R12, 0xff, RZ, 0xc0, !PT ;  /* 0x000000ff0c0c7812 */ /* 0x000fe400078ec0ff */
[----:B------:R-:W-:Y:S02]  /*e040*/  SHF.R.U32.HI R14, RZ, 0x10, R49 ;  /* 0x00000010ff0e7819 */ /* 0x000fe40000011631 */
[----:B------:R-:W-:Y:S02]  /*e050*/  SHF.R.U32.HI R11, RZ, 0x10, R51 ;  /* 0x00000010ff0b7819 */ /* 0x000fe40000011633 */
[----:B-1----:R-:W-:Y:S02]  /*e060*/  LOP3.LUT R3, R50, 0xff, RZ, 0xc0, !PT ;  /* 0x000000ff32037812 */ /* 0x002fe400078ec0ff */
        /* <DEDUP_REMOVED lines=8> */
[----:B------:R-:W-:Y:S02]  /*e0f0*/  LOP3.LUT R13, R48, 0xff, RZ, 0xc0, !PT ;  /* 0x000000ff300d7812 */ /* 0x000fe400078ec0ff */
[----:B------:R-:W-:Y:S02]  /*e100*/  LOP3.LUT R0, R0, 0xff, RZ, 0xc0, !PT ;  /* 0x000000ff00007812 */ /* 0x000fe400078ec0ff */
[----:B------:R-:W-:-:S02]  /*e110*/  LOP3.LUT R11, R10, 0xff0000, R11, 0xf8, !PT ;  /* 0x00ff00000a0b7812 */ /* 0x000fc400078ef80b */
[----:B------:R-:W-:Y:S02]  /*e120*/  LOP3.LUT R14, R3, 0xff000000, R50, 0xf8, !PT ;  /* 0xff000000030e7812 */ /* 0x000fe400078ef832 */
[----:B------:R-:W-:Y:S02]  /*e130*/  LOP3.LUT R52, R15, 0xff000000, R49, 0xf8, !PT ;  /* 0xff0000000f347812 */ /* 0x000fe400078ef831 */
[----:B------:R-:W-:Y:S02]  /*e140*/  PRMT R13, R0, 0x7604, R13 ;  /* 0x00007604000d7816 */ /* 0x000fe4000000000d */
[----:B------:R-:W-:Y:S02]  /*e150*/  LOP3.LUT R50, R11, 0xff000000, R51, 0xf8, !PT ;  /* 0xff0000000b327812 */ /* 0x000fe400078ef833 */
[----:B--2---:R-:W-:Y:S02]  /*e160*/  F2FP.F16.E4M3.UNPACK_B R0, R6.H1 ;  /* 0x00000006ff00723e */ /* 0x004fe400030006ff */
[----:B------:R-:W-:-:S02]  /*e170*/  F2FP.F16.E4M3.UNPACK_B R51, R52 ;  /* 0x00000034ff33723e */ /* 0x000fc400020006ff */
[--C-:B------:R-:W-:Y:S01]  /*e180*/  LOP3.LUT R13, R13, 0xff0000, R48.reuse, 0xf8, !PT ;  /* 0x00ff00000d0d7812 */ /* 0x100fe200078ef830 */
[--C-:B------:R-:W-:Y:S01]  /*e190*/  HADD2.F32 R11, -RZ, R0.reuse.H1_H1 ;  /* 0x30000000ff0b7230 */ /* 0x100fe20000004100 */
[----:B------:R-:W-:Y:S01]  /*e1a0*/  F2FP.F16.E4M3.UNPACK_B R15, R50 ;  /* 0x00000032ff0f723e */ /* 0x000fe200020006ff */
[----:B------:R-:W-:Y:S01]  /*e1b0*/  HADD2.F32 R53, -RZ, R51.H1_H1 ;  /* 0x30000033ff357230 */ /* 0x000fe20000004100 */
[----:B------:R-:W-:Y:S01]  /*e1c0*/  LOP3.LUT R49, R13, 0xff000000, R48, 0xf8, !PT ;  /* 0xff0000000d317812 */ /* 0x000fe200078ef830 */
[----:B------:R-:W-:Y:S01]  /*e1d0*/  HADD2.F32 R10, -RZ, R0.H0_H0 ;  /* 0x20000000ff0a7230 */ /* 0x000fe20000004100 */
[----:B------:R-:W-:Y:S01]  /*e1e0*/  F2FP.F16.E4M3.UNPACK_B R3, R6 ;  /* 0x00000006ff03723e */ /* 0x000fe200020006ff */
[----:B------:R-:W-:Y:S02]  /*e1f0*/  HADD2.F32 R48, -RZ, R15.H1_H1 ;  /* 0x3000000fff307230 */ /* 0x000fe40000004100 */
[----:B------:R-:W-:Y:S01]  /*e200*/  FMUL.FTZ R55, R11, R53 ;  /* 0x000000350b377220 */ /* 0x000fe20000410000 */
[----:B------:R-:W-:-:S02]  /*e210*/  F2FP.F16.E4M3.UNPACK_B R12, R7 ;  /* 0x00000007ff0c723e */ /* 0x000fc400020006ff */
        /* <DEDUP_REMOVED lines=79> */
.L_x_2315:
[----:B------:R-:W-:Y:S05]  /*e710*/  BSYNC B2 ;  /* 0x0000000000027941 */ /* 0x000fea0003800000 */
.L_x_2314:
[----:B------:R-:W-:Y:S05]  /*e720*/  @P1 BRA `(.L_x_2313) ;  /* 0x0000000400e81947 */ /* 0x000fea0003800000 */
[----:B--2--5:R-:W2:Y:S01]  /*e730*/  LDS.128 R4, [R61+0x24400] ;  /* 0x024400003d047984 */ /* 0x024ea20000000c00 */
[----:B-1----:R-:W-:Y:S02]  /*e740*/  SHF.R.U32.HI R3, RZ, 0x8, R36 ;  /* 0x00000008ff037819 */ /* 0x002fe40000011624 */
[----:B------:R-:W-:Y:S02]  /*e750*/  SHF.R.U32.HI R11, RZ, 0x8, R37 ;  /* 0x00000008ff0b7819 */ /* 0x000fe40000011625 */
[----:B0-----:R-:W-:Y:S02]  /*e760*/  SHF.R.U32.HI R15, RZ, 0x8, R39 ;  /* 0x00000008ff0f7819 */ /* 0x001fe40000011627 */
        /* <DEDUP_REMOVED lines=26> */
[----:B--2---:R-:W-:-:S02]  /*e910*/  F2FP.F16.E4M3.UNPACK_B R0, R6.H1 ;  /* 0x00000006ff00723e */ /* 0x004fc400030006ff */
        /* <DEDUP_REMOVED lines=91> */
.L_x_2313:
[----:B------:R-:W-:Y:S05]  /*eed0*/  BSYNC B1 ;  /* 0x0000000000017941 */ /* 0x000fea0003800000 */
.L_x_2312:
[----:B------:R-:W-:Y:S04]  /*eee0*/  BSSY B1, `(.L_x_2316) ;  /* 0x00000fa000017945 */ /* 0x000fe80003800000 */
[----:B------:R-:W-:Y:S05]  /*eef0*/  @P2 BRA `(.L_x_2317) ;  /* 0x0000000c00e02947 */ /* 0x000fea0003800000 */
[----:B-----5:R4:W5:Y:S01]  /*ef00*/  LDL R51, [R1+0x34] ;  /* 0x0000340001337983 */ /* 0x0209620000100800 */
[----:B------:R-:W0:Y:S01]  /*ef10*/  LDC R0, c[0x0][0x3d4] ;  /* 0x0000f500ff007b82 */ /* 0x000e220000000800 */
[----:B------:R-:W-:Y:S01]  /*ef20*/  BSSY B2, `(.L_x_2318) ;  /* 0x000007e000027945 */ /* 0x000fe20003800000 */
[-C--:B0-----:R-:W-:Y:S02]  /*ef30*/  ISETP.GE.AND P0, PT, R19, R0.reuse, PT ;  /* 0x000000001300720c */ /* 0x081fe40003f06270 */
[----:B------:R-:W-:-:S11]  /*ef40*/  ISETP.GE.AND P1, PT, R236, R0, PT ;  /* 0x00000000ec00720c */ /* 0x000fd60003f26270 */
[----:B----4-:R-:W-:Y:S05]  /*ef50*/  @P0 BRA `(.L_x_2319) ;  /* 0x0000000400e80947 */ /* 0x010fea0003800000 */
[----:B--23-5:R-:W0:Y:S01]  /*ef60*/  LDS.128 R4, [R51+0x21400] ;  /* 0x0214000033047984 */ /* 0x02ce220000000c00 */
[----:B-1----:R-:W-:Y:S02]  /*ef70*/  SHF.R.U32.HI R3, RZ, 0x8, R40 ;  /* 0x00000008ff037819 */ /* 0x002fe40000011628 */
        /* <DEDUP_REMOVED lines=120> */
.L_x_2319:
[----:B------:R-:W-:Y:S05]  /*f700*/  BSYNC B2 ;  /* 0x0000000000027941 */ /* 0x000fea0003800000 */
.L_x_2318:
[----:B------:R-:W-:Y:S05]  /*f710*/  @P1 BRA `(.L_x_2317) ;  /* 0x0000000400d81947 */ /* 0x000fea0003800000 */
[----:B0-23-5:R-:W0:Y:S01]  /*f720*/  LDS.128 R4, [R51+0x25400] ;  /* 0x0254000033047984 */ /* 0x02de220000000c00 */
[----:B------:R-:W-:Y:S02]  /*f730*/  SHF.R.U32.HI R10, RZ, 0x8, R9 ;  /* 0x00000008ff0a7819 */ /* 0x000fe40000011609 */
[----:B------:R-:W-:Y:S02]  /*f740*/  SHF.R.U32.HI R0, RZ, 0x8, R8 ;  /* 0x00000008ff007819 */ /* 0x000fe40000011608 */
[----:B------:R-:W-:Y:S02]  /*f750*/  LOP3.LUT R11, R9, 0xff, RZ, 0xc0, !PT ;  /* 0x000000ff090b7812 */ /* 0x000fe400078ec0ff */
[----:B------:R-:W-:Y:S02]  /*f760*/  LOP3.LUT R10, R10, 0xff, RZ, 0xc0, !PT ;  /* 0x000000ff0a0a7812 */ /* 0x000fe400078ec0ff */
[----:B-1----:R-:W-:Y:S02]  /*f770*/  LOP3.LUT R3, R8, 0xff, RZ, 0xc0, !PT ;  /* 0x000000ff08037812 */ /* 0x002fe400078ec0ff */
        /* <DEDUP_REMOVED lines=88> */
[--C-:B------:R-:W-:Y:S01]  /*fd00*/  HADD2.F32 R3, -RZ, R7.reuse.H1_H1 ;  /* 0x30000007ff037230 */ /* 0x100fe20000004100 */
[----:B------:R-:W-:Y:S01]  /*fd10*/  F2FP.SATFINITE.E4M3.F32.PACK_AB_MERGE_C R14, R15, R14, RZ ;  /* 0x0000000e0f0e723e */ /* 0x000fe200048070ff */
        /* <DEDUP_REMOVED lines=20> */
[----:B------:R-:W-:-:S05]  /*fe60*/  F2FP.SATFINITE.E4M3.F32.PACK_AB_MERGE_C R5, R0, R3, R5 ;  /* 0x000000030005723e */ /* 0x000fca0004807005 */
[----:B------:R4:W-:Y:S02]  /*fe70*/  STS.128 [R51+0x25400], R4 ;  /* 0x0254000433007388 */ /* 0x0009e40000000c00 */
.L_x_2317:
[----:B------:R-:W-:Y:S05]  /*fe80*/  BSYNC B1 ;  /* 0x0000000000017941 */ /* 0x000fea0003800000 */
.L_x_2316:
[----:B------:R-:W-:Y:S04]  /*fe90*/  BSSY B1, `(.L_x_2320) ;  /* 0x00000fa000017945 */ /* 0x000fe80003800000 */
[----:B------:R-:W-:Y:S05]  /*fea0*/  @P3 BRA `(.L_x_2321) ;  /* 0x0000000c00e03947 */ /* 0x000fea0003800000 */
[----:B-----5:R0:W5:Y:S01]  /*feb0*/  LDL R40, [R1+0x34] ;  /* 0x0000340001287983 */ /* 0x0201620000100800 */
[----:B------:R-:W1:Y:S01]  /*fec0*/  LDC R0, c[0x0][0x3d4] ;  /* 0x0000f500ff007b82 */ /* 0x000e620000000800 */
[----:B------:R-:W-:Y:S01]  /*fed0*/  BSSY B2, `(.L_x_2322) ;  /* 0x000007a000027945 */ /* 0x000fe20003800000 */
[-C--:B-1----:R-:W-:Y:S02]  /*fee0*/  ISETP.GE.AND P0, PT, R19, R0.reuse, PT ;  /* 0x000000001300720c */ /* 0x082fe40003f06270 */
[----:B------:R-:W-:-:S11]  /*fef0*/  ISETP.GE.AND P1, PT, R236, R0, PT ;  /* 0x00000000ec00720c */ /* 0x000fd60003f26270 */
[----:B0-----:R-:W-:Y:S05]  /*ff00*/  @P0 BRA `(.L_x_2323) ;  /* 0x0000000400d80947 */ /* 0x001fea0003800000 */
[----:B--2345:R-:W0:Y:S01]  /*ff10*/  LDS.128 R4, [R40+0x22400] ;  /* 0x0224000028047984 */ /* 0x03ce220000000c00 */
[----:B------:R-:W-:Y:S02]  /*ff20*/  SHF.R.U32.HI R8, RZ, 0x8, R45 ;  /* 0x00000008ff087819 */ /* 0x000fe4000001162d */
[----:B------:R-:W-:Y:S02]  /*ff30*/  LOP3.LUT R9, R45, 0xff, RZ, 0xc0, !PT ;  /* 0x000000ff2d097812 */ /* 0x000fe400078ec0ff */
[----:B------:R-:W-:Y:S02]  /*ff40*/  LOP3.LUT R8, R8, 0xff, RZ, 0xc0, !PT ;  /* 0x000000ff08087812 */ /* 0x000fe400078ec0ff */
[----:B------:R-:W-:Y:S02]  /*ff50*/  SHF.R.U32.HI R10, RZ, 0x8, R47 ;  /* 0x00000008ff0a7819 */ /* 0x000fe4000001162f */
[----:B------:R-:W-:Y:S02]  /*ff60*/  SHF.R.U32.HI R0, RZ, 0x8, R44 ;  /* 0x00000008ff007819 */ /* 0x000fe4000001162c */
[----:B------:R-:W-:-:S02]  /*ff70*/  PRMT R8, R8, 0x7604, R9 ;  /* 0x0000760408087816 */ /* 0x000fc40000000009 */
[----:B------:R-:W-:Y:S02]  /*ff80*/  SHF.R.U32.HI R9, RZ, 0x10, R45 ;  /* 0x00000010ff097819 */ /* 0x000fe4000001162d */
[----:B------:R-:W-:Y:S02]  /*ff90*/  LOP3.LUT R13, R47, 0xff, RZ, 0xc0, !PT ;  /* 0x000000ff2f0d7812 */ /* 0x000fe400078ec0ff */
[----:B------:R-:W-:Y:S01]  /*ffa0*/  LOP3.LUT R10, R10, 0xff, RZ, 0xc0, !PT ;  /* 0x000000ff0a0a7812 */ /* 0x000fe200078ec0ff */
[----:B------:R-:W-:Y:S01]  /*ffb0*/  IMAD.U32 R9, R9, 0x10000, RZ ;  /* 0x0001000009097824 */ /* 0x000fe200078e00ff */
[----:B------:R-:W-:Y:S02]  /*ffc0*/  SHF.R.U32.HI R12, RZ, 0x10, R47 ;  /* 0x00000010ff0c7819 */ /* 0x000fe4000001162f */
[----:B------:R-:W-:Y:S02]  /*ffd0*/  LOP3.LUT R3, R44, 0xff, RZ, 0xc0, !PT ;  /* 0x000000ff2c037812 */ /* 0x000fe400078ec0ff */
        /* <DEDUP_REMOVED lines=81> */
[----:B------:R-:W-:Y:S01]  /*104f0*/  HADD2.F32 R3, -RZ, R7.H1_H1 ;  /* 0x30000007ff037230 */ /* 0x000fe20000004100 */
[----:B------:R-:W-:Y:S01]  /*10500*/  F2FP.SATFINITE.E4M3.F32.PACK_AB_MERGE_C R14, R15, R14, RZ ;  /* 0x0000000e0f0e723e */ /* 0x000fe200048070ff */
        /* <DEDUP_REMOVED lines=17> */
[----:B------:R-:W-:Y:S02]  /*10620*/  F2FP.SATFINITE.E4M3.F32.PACK_AB_MERGE_C R6, R20, R21, R6 ;  /* 0x000000151406723e */ /* 0x000fe40004807006 */
[----:B------:R-:W-:Y:S02]  /*10630*/  F2FP.SATFINITE.E4M3.F32.PACK_AB_MERGE_C R7, R39, R38, R7 ;  /* 0x000000262707723e */ /* 0x000fe40004807007 */
[----:B------:R-:W-:Y:S02]  /*10640*/  F2FP.SATFINITE.E4M3.F32.PACK_AB_MERGE_C R4, R10, R11, R14 ;  /* 0x0000000b0a04723e */ /* 0x000fe4000480700e */
[----:B------:R-:W-:-:S05]  /*10650*/  F2FP.SATFINITE.E4M3.F32.PACK_AB_MERGE_C R5, R0, R3, R5 ;  /* 0x000000030005723e */ /* 0x000fca0004807005 */
[----:B------:R0:W-:Y:S02]  /*10660*/  STS.128 [R40+0x22400], R4 ;  /* 0x0224000428007388 */ /* 0x0001e40000000c00 */
.L_x_2323:
[----:B------:R-:W-:Y:S05]  /*10670*/  BSYNC B2 ;  /* 0x0000000000027941 */ /* 0x000fea0003800000 */
.L_x_2322:
[----:B------:R-:W-:Y:S05]  /*10680*/  @P1 BRA `(.L_x_2321) ;  /* 0x0000000400e81947 */ /* 0x000fea0003800000 */
[----:B0-2345:R-:W0:Y:S01]  /*10690*/  LDS.128 R4, [R40+0x26400] ;  /* 0x0264000028047984 */ /* 0x03de220000000c00 */
        /* <DEDUP_REMOVED lines=82> */
[----:B------:R-:W-:Y:S01]  /*10bc0*/  HADD2.F32 R5, -RZ, R4.H1_H1 ;  /* 0x30000004ff057230 */ /* 0x000fe20000004100 */
[----:B------:R-:W-:Y:S01]  /*10bd0*/  F2FP.SATFINITE.E4M3.F32.PACK_AB_MERGE_C R29, R36, R29, RZ ;  /* 0x0000001d241d723e */ /* 0x000fe200048070ff */
[----:B------:R-:W-:Y:S01]  /*10be0*/  HADD2.F32 R9, -RZ, R8.H1_H1 ;  /* 0x30000008ff097230 */ /* 0x000fe20000004100 */
[----:B------:R-:W-:Y:S01]  /*10bf0*/  F2FP.SATFINITE.E4M3.F32.PACK_AB_MERGE_C R28, R37, R28, RZ ;  /* 0x0000001c251c723e */ /* 0x000fe200048070ff */
[----:B------:R-:W-:-:S02]  /*10c00*/  HADD2.F32 R3, -RZ, R0.H1_H1 ;  /* 0x30000000ff037230 */ /* 0x000fc40000004100 */
[C---:B------:R-:W-:Y:S01]  /*10c10*/  FMUL.FTZ R11, R5.reuse, R13 ;  /* 0x0000000d050b7220 */ /* 0x040fe20000410000 */
[----:B------:R-:W-:Y:S02]  /*10c20*/  HADD2.F32 R8, -RZ, R8.H0_H0 ;  /* 0x20000008ff087230 */ /* 0x000fe40000004100 */
[----:B------:R-:W-:Y:S01]  /*10c30*/  FMUL.FTZ R15, R5, R9 ;  /* 0x00000009050f7220 */ /* 0x000fe20000410000 */
[----:B------:R-:W-:Y:S02]  /*10c40*/  HADD2.F32 R4, -RZ, R4.H0_H0 ;  /* 0x20000004ff047230 */ /* 0x000fe40000004100 */
[C---:B------:R-:W-:Y:S01]  /*10c50*/  FMUL.FTZ R5, R3.reuse, R10 ;  /* 0x0000000a03057220 */ /* 0x040fe20000410000 */
[----:B------:R-:W-:Y:S02]  /*10c60*/  HADD2.F32 R0, -RZ, R0.H0_H0 ;  /* 0x20000000ff007230 */ /* 0x000fe40000004100 */
[-C--:B------:R-:W-:Y:S01]  /*10c70*/  FMUL.FTZ R3, R3, R8.reuse ;  /* 0x0000000803037220 */ /* 0x080fe20000410000 */
[----:B------:R-:W-:Y:S01]  /*10c80*/  F2FP.SATFINITE.E4M3.F32.PACK_AB_MERGE_C R31, R38, R31, R28 ;  /* 0x0000001f261f723e */ /* 0x000fe2000480701c */
        /* <DEDUP_REMOVED lines=10> */
[----:B------:R-:W-:Y:S01]  /*10d30*/  HADD2.F32 R0, -RZ, R6.H1_H1 ;  /* 0x30000006ff007230 */ /* 0x000fe20000004100 */
[----:B------:R-:W-:Y:S01]  /*10d40*/  F2FP.SATFINITE.E4M3.F32.PACK_AB_MERGE_C R30, R20, R21, R29 ;  /* 0x00000015141e723e */ /* 0x000fe2000480701d */
[----:B------:R-:W-:Y:S02]  /*10d50*/  HADD2.F32 R5, -RZ, R12.H0_H0 ;  /* 0x2000000cff057230 */ /* 0x000fe40000004100 */
[----:B------:R-:W-:Y:S01]  /*10d60*/  FMUL.FTZ R12, R3, R8 ;  /* 0x00000008030c7220 */ /* 0x000fe20000410000 */
[----:B------:R-:W-:-:S02]  /*10d70*/  HADD2.F32 R7, -RZ, R7.H0_H0 ;  /* 0x20000007ff077230 */ /* 0x000fc40000004100 */
[C---:B------:R-:W-:Y:S01]  /*10d80*/  FMUL.FTZ R3, R0.reuse, R9 ;  /* 0x0000000900037220 */ /* 0x040fe20000410000 */
[----:B------:R-:W-:Y:S02]  /*10d90*/  HADD2.F32 R6, -RZ, R6.H0_H0 ;  /* 0x20000006ff067230 */ /* 0x000fe40000004100 */
[----:B------:R-:W-:Y:S01]  /*10da0*/  FMUL.FTZ R0, R0, R5 ;  /* 0x0000000500007220 */ /* 0x000fe20000410000 */
[----:B------:R-:W-:Y:S01]  /*10db0*/  F2FP.SATFINITE.E4M3.F32.PACK_AB_MERGE_C R28, R10, R11, R14 ;  /* 0x0000000b0a1c723e */ /* 0x000fe2000480700e */
[C---:B------:R-:W-:Y:S01]  /*10dc0*/  FFMA.FTZ R12, R7.reuse, R4, -R12 ;  /* 0x00000004070c7223 */ /* 0x040fe2000001080c */
[----:B------:R-:W-:Y:S01]  /*10dd0*/  FFMA.FTZ R13, R7, R8, R13 ;  /* 0x00000008070d7223 */ /* 0x000fe2000001000d */
[C---:B------:R-:W-:Y:S01]  /*10de0*/  FFMA.FTZ R3, R6.reuse, R5, -R3 ;  /* 0x0000000506037223 */ /* 0x040fe20000010803 */
[----:B------:R-:W-:-:S03]  /*10df0*/  FFMA.FTZ R0, R6, R9, R0 ;  /* 0x0000000906007223 */ /* 0x000fc60000010000 */
[----:B------:R-:W-:-:S04]  /*10e00*/  F2FP.SATFINITE.E4M3.F32.PACK_AB_MERGE_C R12, R13, R12, RZ ;  /* 0x0000000c0d0c723e */ /* 0x000fc800048070ff */
[----:B------:R-:W-:-:S05]  /*10e10*/  F2FP.SATFINITE.E4M3.F32.PACK_AB_MERGE_C R29, R0, R3, R12 ;  /* 0x00000003001d723e */ /* 0x000fca000480700c */
[----:B------:R0:W-:Y:S02]  /*10e20*/  STS.128 [R40+0x26400], R28 ;  /* 0x0264001c28007388 */ /* 0x0001e40000000c00 */
.L_x_2321:
[----:B------:R-:W-:Y:S05]  /*10e30*/  BSYNC B1 ;  /* 0x0000000000017941 */ /* 0x000fea0003800000 */
.L_x_2320:
        /* <DEDUP_REMOVED lines=129> */
.L_x_2326:
[----:B------:R-:W-:Y:S05]  /*11650*/  BSYNC B1 ;  /* 0x0000000000017941 */ /* 0x000fea0003800000 */
.L_x_2325:
[----:B------:R-:W-:Y:S05]  /*11660*/  @P1 BRA `(.L_x_2324) ;  /* 0x0000005000201947 */ /* 0x000fea0003800000 */
[----:B0-2345:R-:W0:Y:S01]  /*11670*/  LDS.128 R4, [R36+0x27400] ;  /* 0x0274000024047984 */ /* 0x03de220000000c00 */
        /* <DEDUP_REMOVED lines=116> */
[----:B------:R0:W-:Y:S01]  /*11dc0*/  STS.128 [R36+0x27400], R24 ;  /* 0x0274001824007388 */ /* 0x0001e20000000c00 */
[----:B------:R-:W-:Y:S05]  /*11dd0*/  BRA `(.L_x_2324) ;  /* 0x0000004800447947 */ /* 0x000fea0003800000 */
.L_x_2285:
[----:B------:R-:W0:Y:S01]  /*11de0*/  LDC R21, c[0x0][0x3d4] ;  /* 0x0000f500ff157b82 */ /* 0x000e220000000800 */
[-C--:B------:R-:W-:Y:S01]  /*11df0*/  ISETP.GE.AND P0, PT, R233, R72.reuse, PT ;  /* 0x00000048e900720c */ /* 0x080fe20003f06270 */
[----:B------:R-:W-:Y:S01]  /*11e00*/  ULDC.64 UR4, c[0x0][0x3c8] ;  /* 0x0000f20000047ab9 */ /* 0x000fe20000000a00 */
[-C--:B------:R-:W-:Y:S01]  /*11e10*/  ISETP.GE.AND P1, PT, R235, R72.reuse, PT ;  /* 0x00000048eb00720c */ /* 0x080fe20003f26270 */
[----:B------:R-:W2:Y:S01]  /*11e20*/  LDL R62, [R1+0x4] ;  /* 0x00000400013e7983 */ /* 0x000ea20000100800 */
[-C--:B------:R-:W-:Y:S01]  /*11e30*/  ISETP.GE.AND P2, PT, R234, R72.reuse, PT ;  /* 0x00000048ea00720c */ /* 0x080fe20003f46270 */
[----:B------:R-:W-:Y:S01]  /*11e40*/  ULDC.64 UR6, c[0x0][0x3e0] ;  /* 0x0000f80000067ab9 */ /* 0x000fe20000000a00 */
[----:B------:R-:W-:Y:S02]  /*11e50*/  ISETP.GE.AND P3, PT, R22, R72, PT ;  /* 0x000000481600720c */ /* 0x000fe40003f66270 */
[CC--:B0-----:R-:W-:Y:S02]  /*11e60*/  ISETP.GE.OR P0, PT, R16.reuse, R21.reuse, P0 ;  /* 0x000000151000720c */ /* 0x0c1fe40000706670 */
[----:B------:R-:W-:-:S02]  /*11e70*/  ISETP.GE.OR P1, PT, R16, R21, P1 ;  /* 0x000000151000720c */ /* 0x000fc40000f26670 */
[CC--:B------:R-:W-:Y:S02]  /*11e80*/  ISETP.GE.OR P2, PT, R16.reuse, R21.reuse, P2 ;  /* 0x000000151000720c */ /* 0x0c0fe40001746670 */
[----:B------:R-:W-:-:S07]  /*11e90*/  ISETP.GE.OR P3, PT, R16, R21, P3 ;  /* 0x000000151000720c */ /* 0x000fce0001f66670 */
[----:B------:R-:W0:Y:S01]  /*11ea0*/  @!P0 LDC.64 R8, c[0x0][0x3c8] ;  /* 0x0000f200ff088b82 */ /* 0x000e220000000a00 */
[C---:B------:R-:W-:Y:S01]  /*11eb0*/  @!P0 LEA R64, P4, R6.reuse, R12, 0x6 ;  /* 0x0000000c06408211 */ /* 0x040fe200078830ff */
[----:B------:R-:W-:Y:S02]  /*11ec0*/  @!P1 IMAD R15, R7, 0x60, RZ ;  /* 0x00000060070f9824 */ /* 0x000fe400078e02ff */
[C---:B------:R-:W-:Y:S01]  /*11ed0*/  @!P1 IMAD.WIDE.U32 R68, R6.reuse, 0x60, R12 ;  /* 0x0000006006449825 */ /* 0x040fe200078e000c */
[----:B------:R-:W-:-:S03]  /*11ee0*/  @!P0 LEA.HI.X R0, R6, R13, R7, 0x6, P4 ;  /* 0x0000000d06008211 */ /* 0x000fc600020f3407 */
[----:B------:R-:W1:Y:S01]  /*11ef0*/  @!P1 LDC.64 R32, c[0x0][0x3c8] ;  /* 0x0000f200ff209b82 */ /* 0x000e620000000a00 */
[----:B------:R-:W-:-:S07]  /*11f00*/  @!P1 IMAD.IADD R15, R15, 0x1, R69 ;  /* 0x000000010f0f9824 */ /* 0x000fce00078e0245 */
[----:B------:R-:W3:Y:S01]  /*11f10*/  @!P0 LDC.64 R34, c[0x0][0x3e0] ;  /* 0x0000f800ff228b82 */ /* 0x000ee20000000a00 */
[----:B0-----:R-:W-:-:S04]  /*11f20*/  @!P0 IADD3 R64, P4, P5, R25, R8, R64 ;  /* 0x0000000819408210 */ /* 0x001fc80007d9e040 */
[----:B------:R-:W-:Y:S02]  /*11f30*/  @!P0 IADD3.X R65, R24, R9, R0, P4, P5 ;  /* 0x0000000918418210 */ /* 0x000fe400027ea400 */
[----:B------:R-:W-:-:S04]  /*11f40*/  @!P2 IADD3 R3, P4, P5, R25, R28, R12 ;  /* 0x0000001c1903a210 */ /* 0x000fc80007d9e00c */
[----:B------:R-:W-:Y:S02]  /*11f50*/  @!P2 IADD3.X R14, R24, R27, R13, P4, P5 ;  /* 0x0000001b180ea210 */ /* 0x000fe400027ea40d */
[----:B------:R-:W-:-:S04]  /*11f60*/  @!P3 IADD3 R8, P4, P5, R25, UR4, R12 ;  /* 0x000000041908bc10 */ /* 0x000fc8000fd9e00c */
[----:B------:R-:W-:Y:S02]  /*11f70*/  @!P3 IADD3.X R9, R24, UR5, R13, P4, P5 ;  /* 0x000000051809bc10 */ /* 0x000fe4000a7ea40d */
[----:B-1----:R-:W-:-:S04]  /*11f80*/  @!P1 IADD3 R68, P4, P5, R25, R32, R68 ;  /* 0x0000002019449210 */ /* 0x002fc80007d9e044 */
[----:B------:R-:W-:Y:S02]  /*11f90*/  @!P1 IADD3.X R69, R24, R33, R15, P4, P5 ;  /* 0x0000002118459210 */ /* 0x000fe400027ea40f */
[--C-:B------:R-:W-:Y:S01]  /*11fa0*/  @!P2 IADD3 R15, P4, P5, R71, R30, R10.reuse ;  /* 0x0000001e470fa210 */ /* 0x100fe20007d9e00a */
[----:B------:R-:W0:Y:S03]  /*11fb0*/  @!P2 LDC.64 R24, c[0x0][0x3c8] ;  /* 0x0000f200ff18ab82 */ /* 0x000e260000000a00 */
[----:B------:R-:W-:Y:S01]  /*11fc0*/  @!P2 IADD3.X R0, R26, R29, R11, P4, P5 ;  /* 0x0000001d1a00a210 */ /* 0x000fe200027ea40b */
[----:B------:R-:W-:Y:S01]  /*11fd0*/  @!P1 IMAD R29, R5, 0x60, RZ ;  /* 0x00000060051d9824 */ /* 0x000fe200078e02ff */
[----:B------:R-:W-:-:S03]  /*11fe0*/  @!P3 IADD3 R12, P4, P5, R71, UR6, R10 ;  /* 0x00000006470cbc10 */ /* 0x000fc6000fd9e00a */
[----:B------:R-:W1:Y:S01]  /*11ff0*/  @!P1 LDC.64 R30, c[0x0][0x3e0] ;  /* 0x0000f800ff1e9b82 */ /* 0x000e620000000a00 */
[----:B------:R-:W-:Y:S02]  /*12000*/  @!P3 IADD3.X R13, R26, UR7, R11, P4, P5 ;  /* 0x000000071a0dbc10 */ /* 0x000fe4000a7ea40b */
[----:B------:R-:W-:-:S04]  /*12010*/  @!P0 LEA R66, P4, R4, R10, 0x6 ;  /* 0x0000000a04428211 */ /* 0x000fc800078830ff */
[C---:B------:R-:W-:Y:S01]  /*12020*/  @!P0 LEA.HI.X R27, R4.reuse, R11, R5, 0x6, P4 ;  /* 0x0000000b041b8211 */ /* 0x040fe200020f3405 */
[----:B------:R-:W4:Y:S01]  /*12030*/  @!P2 LDC.64 R32, c[0x0][0x3e0] ;  /* 0x0000f800ff20ab82 */ /* 0x000f220000000a00 */
[----:B---3--:R-:W-:Y:S01]  /*12040*/  @!P0 IADD3 R66, P4, P5, R71, R34, R66 ;  /* 0x0000002247428210 */ /* 0x008fe20007d9e042 */
[----:B------:R-:W-:-:S03]  /*12050*/  @!P1 IMAD.WIDE.U32 R10, R4, 0x60, R10 ;  /* 0x00000060040a9825 */ /* 0x000fc600078e000a */
[----:B------:R-:W-:Y:S02]  /*12060*/  @!P0 IADD3.X R67, R26, R35, R27, P4, P5 ;  /* 0x000000231a438210 */ /* 0x000fe400027ea41b */
[----:B------:R-:W-:Y:S02]  /*12070*/  @!P1 IADD3 R29, R29, R11, RZ ;  /* 0x0000000b1d1d9210 */ /* 0x000fe40007ffe0ff */
[----:B-1----:R-:W-:-:S04]  /*12080*/  @!P1 IADD3 R70, P4, P5, R71, R30, R10 ;  /* 0x0000001e47469210 */ /* 0x002fc80007d9e00a */
[----:B------:R-:W-:Y:S02]  /*12090*/  @!P1 IADD3.X R71, R26, R31, R29, P4, P5 ;  /* 0x0000001f1a479210 */ /* 0x000fe400027ea41d */
[----:B------:R-:W-:Y:S02]  /*120a0*/  CS2R R52, SRZ ;  /* 0x0000000000347805 */ /* 0x000fe4000001ff00 */
[----:B0-----:R-:W-:Y:S02]  /*120b0*/  @!P2 IADD3 R10, P4, R3, R24, RZ ;  /* 0x00000018030aa210 */ /* 0x001fe40007f9e0ff */
[----:B------:R-:W-:Y:S02]  /*120c0*/  CS2R R54, SRZ ;  /* 0x0000000000367805 */ /* 0x000fe4000001ff00 */
[----:B------:R-:W-:Y:S02]  /*120d0*/  CS2R R34, SRZ ;  /* 0x0000000000227805 */ /* 0x000fe4000001ff00 */
[----:B------:R-:W-:-:S02]  /*120e0*/  CS2R R40, SRZ ;  /* 0x0000000000287805 */ /* 0x000fc4000001ff00 */
[----:B------:R-:W-:Y:S01]  /*120f0*/  CS2R R42, SRZ ;  /* 0x00000000002a7805 */ /* 0x000fe2000001ff00 */
[----:B------:R-:W-:Y:S01]  /*12100*/  @!P2 IMAD.X R11, R14, 0x1, R25, P4 ;  /* 0x000000010e0ba824 */ /* 0x000fe200020e0619 */
[----:B----4-:R-:W-:Y:S02]  /*12110*/  @!P2 IADD3 R14, P4, R15, R32, RZ ;  /* 0x000000200f0ea210 */ /* 0x010fe40007f9e0ff */
[----:B------:R-:W-:Y:S02]  /*12120*/  CS2R R24, SRZ ;  /* 0x0000000000187805 */ /* 0x000fe4000001ff00 */
[----:B------:R-:W-:Y:S02]  /*12130*/  CS2R R26, SRZ ;  /* 0x00000000001a7805 */ /* 0x000fe4000001ff00 */
[----:B------:R-:W-:Y:S01]  /*12140*/  CS2R R28, SRZ ;  /* 0x00000000001c7805 */ /* 0x000fe2000001ff00 */
[----:B------:R-:W5:Y:S01]  /*12150*/  @!P0 LDG.E.128 R40, desc[UR46][R66.64] ;  /* 0x0000002e42288981 */ /* 0x000f62000c1e1d00 */
[----:B------:R-:W-:Y:S01]  /*12160*/  @!P2 IMAD.X R15, R0, 0x1, R33, P4 ;  /* 0x00000001000fa824 */ /* 0x000fe200020e0621 */
[----:B------:R-:W-:Y:S01]  /*12170*/  CS2R R30, SRZ ;  /* 0x00000000001e7805 */ /* 0x000fe2000001ff00 */
[----:B------:R-:W0:Y:S01]  /*12180*/  LDC R0, c[0x0][0x428] ;  /* 0x00010a00ff007b82 */ /* 0x000e220000000800 */
[----:B------:R1:W5:Y:S04]  /*12190*/  @!P3 LDG.E.128 R24, desc[UR46][R8.64] ;  /* 0x0000002e0818b981 */ /* 0x000368000c1e1d00 */
[----:B------:R-:W5:Y:S01]  /*121a0*/  @!P2 LDG.E.128 R52, desc[UR46][R14.64] ;  /* 0x0000002e0e34a981 */ /* 0x000f62000c1e1d00 */
[----:B------:R-:W-:-:S02]  /*121b0*/  CS2R R32, SRZ ;  /* 0x0000000000207805 */ /* 0x000fc4000001ff00 */
[----:B------:R-:W-:Y:S02]  /*121c0*/  CS2R R48, SRZ ;  /* 0x0000000000307805 */ /* 0x000fe4000001ff00 */
[----:B------:R-:W-:Y:S01]  /*121d0*/  CS2R R50, SRZ ;  /* 0x0000000000327805 */ /* 0x000fe2000001ff00 */
[----:B------:R-:W5:Y:S01]  /*121e0*/  @!P3 LDG.E.128 R28, desc[UR46][R12.64] ;  /* 0x0000002e0c1cb981 */ /* 0x000f62000c1e1d00 */
[----:B------:R-:W-:Y:S02]  /*121f0*/  CS2R R36, SRZ ;  /* 0x0000000000247805 */ /* 0x000fe4000001ff00 */
[----:B------:R-:W-:Y:S01]  /*12200*/  CS2R R38, SRZ ;  /* 0x0000000000267805 */ /* 0x000fe2000001ff00 */
[----:B------:R-:W5:Y:S04]  /*12210*/  @!P0 LDG.E.128 R32, desc[UR46][R64.64] ;  /* 0x0000002e40208981 */ /* 0x000f68000c1e1d00 */
[----:B------:R3:W5:Y:S01]  /*12220*/  @!P2 LDG.E.128 R48, desc[UR46][R10.64] ;  /* 0x0000002e0a30a981 */ /* 0x000762000c1e1d00 */
[----:B------:R-:W-:-:S02]  /*12230*/  CS2R R44, SRZ ;  /* 0x00000000002c7805 */ /* 0x000fc4000001ff00 */
[----:B------:R-:W-:Y:S01]  /*12240*/  CS2R R46, SRZ ;  /* 0x00000000002e7805 */ /* 0x000fe2000001ff00 */
[----:B------:R4:W5:Y:S01]  /*12250*/  @!P1 LDG.E.128 R36, desc[UR46][R68.64] ;  /* 0x0000002e44249981 */ /* 0x000962000c1e1d00 */
[----:B0-----:R-:W-:-:S04]  /*12260*/  ISETP.NE.AND P0, PT, R0, 0x1, PT ;  /* 0x000000010000780c */ /* 0x001fc80003f05270 */
[----:B------:R4:W5:Y:S09]  /*12270*/  @!P1 LDG.E.128 R44, desc[UR46][R70.64] ;  /* 0x0000002e462c9981 */ /* 0x000972000c1e1d00 */
[----:B------:R-:W0:Y:S08]  /*12280*/  @P0 LDC R0, c[0x0][0x42c] ;  /* 0x00010b00ff000b82 */ /* 0x000e300000000800 */
[----:B-1----:R-:W1:Y:S01]  /*12290*/  @P0 LDC R9, c[0x0][0x430] ;  /* 0x00010c00ff090b82 */ /* 0x002e620000000800 */
[----:B---3--:R-:W-:Y:S01]  /*122a0*/  MOV R10, R58 ;  /* 0x0000003a000a7202 */ /* 0x008fe20000000f00 */
[----:B------:R-:W-:-:S02]  /*122b0*/  IMAD.MOV.U32 R11, RZ, RZ, R57 ;  /* 0x000000ffff0b7224 */ /* 0x000fc400078e0039 */
[----:B--2---:R-:W-:-:S04]  /*122c0*/  IMAD R3, R62, 0x80, R22 ;  /* 0x000000803e037824 */ /* 0x004fc800078e0216 */
[----:B------:R-:W-:-:S04]  /*122d0*/  IMAD R3, R20, 0x20, R3 ;  /* 0x0000002014037824 */ /* 0x000fc800078e0203 */
[----:B0-----:R-:W-:-:S05]  /*122e0*/  @P0 IMAD.HI.U32 R0, R3, R0, RZ ;  /* 0x0000000003000227 */ /* 0x001fca00078e00ff */
[----:B-1----:R-:W-:Y:S01]  /*122f0*/  @P0 SHF.R.U32.HI R3, RZ, R9, R0 ;  /* 0x00000009ff030219 */ /* 0x002fe20000011600 */
[----:B------:R-:W-:-:S03]  /*12300*/  IMAD.MOV.U32 R62, RZ, RZ, R60 ;  /* 0x000000ffff3e7224 */ /* 0x000fc600078e003c */
[----:B------:R-:W-:Y:S01]  /*12310*/  SHF.R.S32.HI R13, RZ, 0x1f, R3 ;  /* 0x0000001fff0d7819 */ /* 0x000fe20000011403 */
        /* <DEDUP_REMOVED lines=11> */
[----:B----4-:R-:W-:Y:S08]  /*123d0*/  BRA.DIV UR4, `(.L_x_2327) ;  /* 0x000001a204687947 */ /* 0x010ff0000b800000 */
.L_x_2591:
[----:B------:R-:W-:-:S03]  /*123e0*/  UMOV UR4, 0xffffffff ;  /* 0xffffffff00047882 */ /* 0x000fc60000000000 */
[----:B------:R-:W-:Y:S05]  /*123f0*/  BRA.DIV UR4, `(.L_x_2328) ;  /* 0x000001a204887947 */ /* 0x000fea000b800000 */
.L_x_2594:
[----:B------:R-:W-:-:S03]  /*12400*/  UMOV UR4, 0xffffffff ;  /* 0xffffffff00047882 */ /* 0x000fc60000000000 */
[----:B------:R-:W-:Y:S05]  /*12410*/  BRA.DIV UR4, `(.L_x_2329) ;  /* 0x000001a204a87947 */ /* 0x000fea000b800000 */
.L_x_2597:
[----:B------:R-:W-:-:S03]  /*12420*/  UMOV UR4, 0xffffffff ;  /* 0xffffffff00047882 */ /* 0x000fc60000000000 */
[----:B------:R-:W-:Y:S05]  /*12430*/  BRA.DIV UR4, `(.L_x_2330) ;  /* 0x000001a204c87947 */ /* 0x000fea000b800000 */
.L_x_2600:
[----:B------:R-:W-:-:S03]  /*12440*/  UMOV UR4, 0xffffffff ;  /* 0xffffffff00047882 */ /* 0x000fc60000000000 */
[----:B------:R-:W-:Y:S05]  /*12450*/  BRA.DIV UR4, `(.L_x_2331) ;  /* 0x000001a204e87947 */ /* 0x000fea000b800000 */
.L_x_2603:
[----:B------:R-:W-:-:S03]  /*12460*/  UMOV UR4, 0xffffffff ;  /* 0xffffffff00047882 */ /* 0x000fc60000000000 */
[----:B------:R-:W-:Y:S05]  /*12470*/  BRA.DIV UR4, `(.L_x_2332) ;  /* 0x000001a604087947 */ /* 0x000fea000b800000 */
.L_x_2606:
[----:B------:R-:W-:-:S03]  /*12480*/  UMOV UR4, 0xffffffff ;  /* 0xffffffff00047882 */ /* 0x000fc60000000000 */
[----:B------:R-:W-:Y:S05]  /*12490*/  BRA.DIV UR4, `(.L_x_2333) ;  /* 0x000001a604287947 */ /* 0x000fea000b800000 */
.L_x_2609:
[----:B------:R-:W-:-:S03]  /*124a0*/  UMOV UR4, 0xffffffff ;  /* 0xffffffff00047882 */ /* 0x000fc60000000000 */
[----:B------:R-:W-:Y:S05]  /*124b0*/  BRA.DIV UR4, `(.L_x_2334) ;  /* 0x000001a604487947 */ /* 0x000fea000b800000 */
.L_x_2612:
[----:B------:R-:W-:-:S03]  /*124c0*/  UMOV UR4, 0xffffffff ;  /* 0xffffffff00047882 */ /* 0x000fc60000000000 */
[----:B------:R-:W-:Y:S05]  /*124d0*/  BRA.DIV UR4, `(.L_x_2335) ;  /* 0x000001a604687947 */ /* 0x000fea000b800000 */
.L_x_2615:
[----:B------:R-:W-:-:S03]  /*124e0*/  UMOV UR4, 0xffffffff ;  /* 0xffffffff00047882 */ /* 0x000fc60000000000 */
[----:B------:R-:W-:Y:S05]  /*124f0*/  BRA.DIV UR4, `(.L_x_2336) ;  /* 0x000001a604887947 */ /* 0x000fea000b800000 */
.L_x_2618:
[----:B------:R-:W-:-:S03]  /*12500*/  UMOV UR4, 0xffffffff ;  /* 0xffffffff00047882 */ /* 0x000fc60000000000 */
[----:B------:R-:W-:Y:S05]  /*12510*/  BRA.DIV UR4, `(.L_x_2337) ;  /* 0x000001a604a87947 */ /* 0x000fea000b800000 */
.L_x_2621:
[----:B------:R-:W-:-:S03]  /*12520*/  UMOV UR4, 0xffffffff ;  /* 0xffffffff00047882 */ /* 0x000fc60000000000 */
[----:B------:R-:W-:Y:S05]  /*12530*/  BRA.DIV UR4, `(.L_x_2338) ;  /* 0x000001a604c87947 */ /* 0x000fea000b800000 */
.L_x_2624:
[----:B------:R-:W-:-:S03]  /*12540*/  UMOV UR4, 0xffffffff ;  /* 0xffffffff00047882 */ /* 0x000fc60000000000 */
[----:B------:R-:W-:Y:S05]  /*12550*/  BRA.DIV UR4, `(.L_x_2339) ;  /* 0x000001a604e87947 */ /* 0x000fea000b800000 */
.L_x_2627:
[----:B------:R-:W-:-:S03]  /*12560*/  UMOV UR4, 0xffffffff ;  /* 0xffffffff00047882 */ /* 0x000fc60000000000 */
[----:B------:R-:W-:Y:S05]  /*12570*/  BRA.DIV UR4, `(.L_x_2340) ;  /* 0x000001aa04087947 */ /* 0x000fea000b800000 */
.L_x_2630:
[----:B------:R-:W-:-:S03]  /*12580*/  UMOV UR4, 0xffffffff ;  /* 0xffffffff00047882 */ /* 0x000fc60000000000 */
[----:B------:R-:W-:Y:S05]  /*12590*/  BRA.DIV UR4, `(.L_x_2341) ;  /* 0x000001aa04287947 */ /* 0x000fea000b800000 */
.L_x_2633:
[----:B------:R-:W-:-:S03]  /*125a0*/  UMOV UR4, 0xffffffff ;  /* 0xffffffff00047882 */ /* 0x000fc60000000000 */
[----:B------:R-:W-:Y:S05]  /*125b0*/  BRA.DIV UR4, `(.L_x_2342) ;  /* 0x000001aa04487947 */ /* 0x000fea000b800000 */
.L_x_2636:
        /* <DEDUP_REMOVED lines=9> */
[----:B------:R-:W-:-:S05]  /*12650*/  IMAD.U32 R3, RZ, RZ, UR4 ;  /* 0x00000004ff037e24 */ /* 0x000fca000f8e00ff */
[----:B------:R-:W-:-:S04]  /*12660*/  SHF.L.U32 R3, R3, 0x1f, RZ ;  /* 0x0000001f03037819 */ /* 0x000fc800000006ff */
[----:B------:R-:W0:Y:S02]  /*12670*/  SYNCS.PHASECHK.TRANS64.TRYWAIT P4, [R18+URZ+0x38800], R3 ;  /* 0x03880003120075a7 */ /* 0x000e24000808017f */
[----:B0-----:R-:W-:Y:S05]  /*12680*/  @!P4 BRA `(.L_x_2344) ;  /* 0x000001a8003cc947 */ /* 0x001fea0003800000 */
.L_x_2637:
[----:B------:R-:W-:Y:S05]  /*12690*/  BSYNC B1 ;  /* 0x0000000000017941 */ /* 0x000fea0003800000 */
.L_x_2343:
[----:B------:R-:W-:Y:S04]  /*126a0*/  BSSY B1, `(.L_x_2345) ;  /* 0x0000104000017945 */ /* 0x000fe80003800000 */
[----:B------:R-:W-:Y:S05]  /*126b0*/  @P3 BRA `(.L_x_2346) ;  /* 0x0000001000083947 */ /* 0x000fea0003800000 */
[----:B------:R-:W2:Y:S04]  /*126c0*/  LDL R13, [R1+0x14] ;  /* 0x00001400010d7983 */ /* 0x000ea80000100800 */
[----:B------:R-:W3:Y:S04]  /*126d0*/  LDL R11, [R1+0x18] ;  /* 0x00001800010b7983 */ /* 0x000ee80000100800 */
[----:B------:R-:W4:Y:S04]  /*126e0*/  LDL R10, [R1+0x1c] ;  /* 0x00001c00010a7983 */ /* 0x000f280000100800 */
[----:B------:R-:W4:Y:S01]  /*126f0*/  LDL R77, [R1+0x34] ;  /* 0x00003400014d7983 */ /* 0x000f220000100800 */
[----:B-----5:R-:W-:-:S02]  /*12700*/  SHF.R.U32.HI R0, RZ, 0x8, R24 ;  /* 0x00000008ff007819 */ /* 0x020fc40000011618 */
[----:B0-----:R-:W-:Y:S02]  /*12710*/  LOP3.LUT R3, R24, 0xff, RZ, 0xc0, !PT ;  /* 0x000000ff18037812 */ /* 0x001fe400078ec0ff */
[----:B------:R-:W-:Y:S02]  /*12720*/  LOP3.LUT R4, R0, 0xff, RZ, 0xc0, !PT ;  /* 0x000000ff00047812 */ /* 0x000fe400078ec0ff */
[----:B------:R-:W-:Y:S02]  /*12730*/  LEA.HI R0, R21, R20, RZ, 0x1c ;  /* 0x0000001415007211 */ /* 0x000fe400078fe0ff */
[----:B------:R-:W-:Y:S02]  /*12740*/  PRMT R12, R4, 0x7604, R3 ;  /* 0x00007604040c7816 */ /* 0x000fe40000000003 */
[----:B------:R-:W-:Y:S02]  /*12750*/  SHF.R.S32.HI R3, RZ, 0x1f, R0 ;  /* 0x0000001fff037819 */ /* 0x000fe40000011400 */
[----:B------:R-:W-:-:S02]  /*12760*/  SHF.R.U32.HI R9, RZ, 0x8, R28 ;  /* 0x00000008ff097819 */ /* 0x000fc4000001161c */
[----:B------:R-:W-:Y:S01]  /*12770*/  LEA.HI R3, R3, R0, RZ, 0x3 ;  /* 0x0000000003037211 */ /* 0x000fe200078f18ff */
[----:B------:R-:W-:Y:S01]  /*12780*/  IMAD.SHL.U32 R0, R0, 0x10, RZ ;  /* 0x0000001000007824 */ /* 0x000fe200078e00ff */
[----:B------:R-:W-:Y:S02]  /*12790*/  LOP3.LUT R8, R28, 0xff, RZ, 0xc0, !PT ;  /* 0x000000ff1c087812 */ /* 0x000fe400078ec0ff */
[----:B------:R-:W-:Y:S01]  /*127a0*/  LOP3.LUT R9, R9, 0xff, RZ, 0xc0, !PT ;  /* 0x000000ff09097812 */ /* 0x000fe200078ec0ff */
[----:B------:R-:W-:Y:S01]  /*127b0*/  IMAD.SHL.U32 R3, R3, 0x800, RZ ;  /* 0x0000080003037824 */ /* 0x000fe200078e00ff */
[----:B------:R-:W-:Y:S02]  /*127c0*/  SHF.R.U32.HI R6, RZ, 0x8, R25 ;  /* 0x00000008ff067819 */ /* 0x000fe40000011619 */
[----:B------:R-:W-:Y:S02]  /*127d0*/  PRMT R61, R9, 0x7604, R8 ;  /* 0x00007604093d7816 */ /* 0x000fe40000000008 */
[----:B------:R-:W-:-:S02]  /*127e0*/  LOP3.LUT R3, R3, 0xffffc000, RZ, 0xc0, !PT ;  /* 0xffffc00003037812 */ /* 0x000fc400078ec0ff */
[----:B------:R-:W-:Y:S02]  /*127f0*/  SHF.R.U32.HI R9, RZ, 0x8, R29 ;  /* 0x00000008ff097819 */ /* 0x000fe4000001161d */
[----:B------:R-:W-:Y:S02]  /*12800*/  LOP3.LUT R5, R25, 0xff, RZ, 0xc0, !PT ;  /* 0x000000ff19057812 */ /* 0x000fe400078ec0ff */
[----:B------:R-:W-:Y:S02]  /*12810*/  LOP3.LUT R6, R6, 0xff, RZ, 0xc0, !PT ;  /* 0x000000ff06067812 */ /* 0x000fe400078ec0ff */
[----:B------:R-:W-:Y:S02]  /*12820*/  LOP3.LUT R9, R9, 0xff, RZ, 0xc0, !PT ;  /* 0x000000ff09097812 */ /* 0x000fe400078ec0ff */
[----:B------:R-:W-:Y:S02]  /*12830*/  PRMT R14, R6, 0x7604, R5 ;  /* 0x00007604060e7816 */ /* 0x000fe40000000005 */
        /* <DEDUP_REMOVED lines=11> */
[----:B------:R-:W-:Y:S02]  /*128f0*/  LOP3.LUT R15, R15, 0xff, RZ, 0xc0, !PT ;  /* 0x000000ff0f0f7812 */ /* 0x000fe400078ec0ff */
[----:B------:R-:W-:-:S02]  /*12900*/  LOP3.LUT R57, R57, 0xff, RZ, 0xc0, !PT ;  /* 0x000000ff39397812 */ /* 0x000fc400078ec0ff */
[----:B------:R-:W-:Y:S02]  /*12910*/  PRMT R15, R15, 0x7054, R58 ;  /* 0x000070540f0f7816 */ /* 0x000fe4000000003a */
[----:B------:R-:W-:Y:S02]  /*12920*/  SHF.R.U32.HI R58, RZ, 0x10, R31 ;  /* 0x00000010ff3a7819 */ /* 0x000fe4000001161f */
[----:B------:R-:W-:Y:S02]  /*12930*/  PRMT R59, R57, 0x7054, R60 ;  /* 0x00007054393b7816 */ /* 0x000fe4000000003c */
[----:B------:R-:W-:Y:S02]  /*12940*/  SHF.R.U32.HI R57, RZ, 0x10, R30 ;  /* 0x00000010ff397819 */ /* 0x000fe4000001161e */
[----:B------:R-:W-:Y:S02]  /*12950*/  LOP3.LUT R58, R58, 0xff, RZ, 0xc0, !PT ;  /* 0x000000ff3a3a7812 */ /* 0x000fe400078ec0ff */
[----:B------:R-:W-:-:S02]  /*12960*/  LOP3.LUT R57, R57, 0xff, RZ, 0xc0, !PT ;  /* 0x000000ff39397812 */ /* 0x000fc400078ec0ff */
[----:B------:R-:W-:Y:S02]  /*12970*/  LOP3.LUT R60, R15, 0xff000000, R26, 0xf8, !PT ;  /* 0xff0000000f3c7812 */ /* 0x000fe400078ef81a */
[----:B--2---:R-:W-:Y:S02]  /*12980*/  LOP3.LUT R0, R13, 0x70, R0, 0xf8, !PT ;  /* 0x000000700d007812 */ /* 0x004fe400078ef800 */
[----:B------:R-:W-:Y:S02]  /*12990*/  SHF.R.U32.HI R13, RZ, 0x8, R31 ;  /* 0x00000008ff0d7819 */ /* 0x000fe4000001161f */
[----:B---3--:R-:W-:Y:S02]  /*129a0*/  LOP3.LUT R0, R0, R11, RZ, 0x3c, !PT ;  /* 0x0000000b00007212 */ /* 0x008fe400078e3cff */
[----:B------:R-:W-:Y:S02]  /*129b0*/  LOP3.LUT R13, R13, 0xff, RZ, 0xc0, !PT ;  /* 0x000000ff0d0d7812 */ /* 0x000fe400078ec0ff */
[----:B----4-:R-:W-:-:S02]  /*129c0*/  IADD3 R3, R0, R3, R10 ;  /* 0x0000000300037210 */ /* 0x010fc40007ffe00a */
[----:B------:R-:W-:Y:S02]  /*129d0*/  SHF.R.U32.HI R10, RZ, 0x8, R30 ;  /* 0x00000008ff0a7819 */ /* 0x000fe4000001161e */
[----:B------:R-:W-:Y:S01]  /*129e0*/  LOP3.LUT R0, R29, 0xff, RZ, 0xc0, !PT ;  /* 0x000000ff1d007812 */ /* 0x000fe200078ec0ff */
[----:B------:R-:W0:Y:S01]  /*129f0*/  LDS.128 R4, [R77+0x20400] ;  /* 0x020400004d047984 */ /* 0x000e220000000c00 */
[----:B------:R-:W-:Y:S02]  /*12a00*/  LOP3.LUT R11, R10, 0xff, RZ, 0xc0, !PT ;  /* 0x000000ff0a0b7812 */ /* 0x000fe400078ec0ff */
[----:B------:R-:W-:Y:S02]  /*12a10*/  LOP3.LUT R10, R31, 0xff, RZ, 0xc0, !PT ;  /* 0x000000ff1f0a7812 */ /* 0x000fe400078ec0ff */
[----:B------:R-:W-:Y:S01]  /*12a20*/  PRMT R65, R9, 0x7604, R0 ;  /* 0x0000760409417816 */ /* 0x000fe20000000000 */
[----:B------:R-:W-:Y:S01]  /*12a30*/  IMAD.IADD R0, R18, 0x1, R3 ;  /* 0x0000000112007824 */ /* 0x000fe200078e0203 */
[----:B------:R-:W-:-:S02]  /*12a40*/  PRMT R62, R11, 0x7604, R8 ;  /* 0x000076040b3e7816 */ /* 0x000fc40000000008 */
[----:B------:R-:W-:Y:S02]  /*12a50*/  PRMT R69, R13, 0x7604, R10 ;  /* 0x000076040d457816 */ /* 0x000fe4000000000a */
[----:B------:R-:W1:Y:S01]  /*12a60*/  LDS.128 R8, [R0+0x20400] ;  /* 0x0204000000087984 */ /* 0x000e620000000c00 */
[----:B------:R-:W-:Y:S02]  /*12a70*/  SHF.R.U32.HI R13, RZ, 0x10, R25 ;  /* 0x00000010ff0d7819 */ /* 0x000fe40000011619 */
[----:B------:R-:W-:Y:S02]  /*12a80*/  SHF.R.U32.HI R3, RZ, 0x10, R24 ;  /* 0x00000010ff037819 */ /* 0x000fe40000011618 */
[----:B------:R-:W-:Y:S02]  /*12a90*/  LOP3.LUT R13, R13, 0xff, RZ, 0xc0, !PT ;  /* 0x000000ff0d0d7812 */ /* 0x000fe400078ec0ff */
[----:B------:R-:W-:Y:S02]  /*12aa0*/  LOP3.LUT R3, R3, 0xff, RZ, 0xc0, !PT ;  /* 0x000000ff03037812 */ /* 0x000fe400078ec0ff */
[----:B------:R-:W-:-:S02]  /*12ab0*/  PRMT R13, R13, 0x7054, R14 ;  /* 0x000070540d0d7816 */ /* 0x000fc4000000000e */
[----:B------:R-:W-:Y:S02]  /*12ac0*/  SHF.R.U32.HI R14, RZ, 0x10, R29 ;  /* 0x00000010ff0e7819 */ /* 0x000fe4000001161d */
[----:B------:R-:W-:Y:S02]  /*12ad0*/  PRMT R3, R3, 0x7054, R12 ;  /* 0x0000705403037816 */ /* 0x000fe4000000000c */
[----:B------:R-:W-:Y:S02]  /*12ae0*/  LOP3.LUT R14, R14, 0xff, RZ, 0xc0, !PT ;  /* 0x000000ff0e0e7812 */ /* 0x000fe400078ec0ff */
[----:B------:R-:W-:Y:S02]  /*12af0*/  SHF.R.U32.HI R12, RZ, 0x10, R28 ;  /* 0x00000010ff0c7819 */ /* 0x000fe4000001161c */
[----:B------:R-:W-:Y:S02]  /*12b00*/  PRMT R65, R14, 0x7054, R65 ;  /* 0x000070540e417816 */ /* 0x000fe40000000041 */
[----:B------:R-:W-:-:S02]  /*12b10*/  PRMT R69, R58, 0x7054, R69 ;  /* 0x000070543a457816 */ /* 0x000fc40000000045 */
[----:B------:R-:W-:Y:S02]  /*12b20*/  LOP3.LUT R65, R65, 0xff000000, R29, 0xf8, !PT ;  /* 0xff00000041417812 */ /* 0x000fe400078ef81d */
[----:B------:R-:W-:Y:S02]  /*12b30*/  LOP3.LUT R58, R13, 0xff000000, R25, 0xf8, !PT ;  /* 0xff0000000d3a7812 */ /* 0x000fe400078ef819 */
[----:B------:R-:W-:Y:S02]  /*12b40*/  LOP3.LUT R12, R12, 0xff, RZ, 0xc0, !PT ;  /* 0x000000ff0c0c7812 */ /* 0x000fe400078ec0ff */
[----:B------:R-:W-:Y:S02]  /*12b50*/  PRMT R67, R57, 0x7054, R62 ;  /* 0x0000705439437816 */ /* 0x000fe4000000003e */
[----:B------:R-:W-:Y:S02]  /*12b60*/  LOP3.LUT R69, R69, 0xff000000, R31, 0xf8, !PT ;  /* 0xff00000045457812 */ /* 0x000fe400078ef81f */
[----:B------:R-:W-:-:S02]  /*12b70*/  F2FP.F16.E4M3.UNPACK_B R62, R65 ;  /* 0x00000041ff3e723e */ /* 0x000fc400020006ff */
[----:B------:R-:W-:Y:S02]  /*12b80*/  F2FP.F16.E4M3.UNPACK_B R31, R58 ;  /* 0x0000003aff1f723e */ /* 0x000fe400020006ff */
[----:B------:R-:W-:Y:S01]  /*12b90*/  PRMT R63, R12, 0x7054, R61 ;  /* 0x000070540c3f7816 */ /* 0x000fe2000000003d */
[--C-:B------:R-:W-:Y:S01]  /*12ba0*/  HADD2.F32 R64, -RZ, R62.reuse.H0_H0 ;  /* 0x2000003eff407230 */ /* 0x100fe20000004100 */
[----:B0-----:R-:W-:Y:S01]  /*12bb0*/  F2FP.F16.E4M3.UNPACK_B R12, R5 ;  /* 0x00000005ff0c723e */ /* 0x001fe200020006ff */
[----:B------:R-:W-:Y:S01]  /*12bc0*/  HADD2.F32 R62, -RZ, R62.H1_H1 ;  /* 0x3000003eff3e7230 */ /* 0x000fe20000004100 */
[----:B-1----:R-:W-:Y:S02]  /*12bd0*/  F2FP.F16.E4M3.UNPACK_B R25, R9 ;  /* 0x00000009ff19723e */ /* 0x002fe400020006ff */
[----:B------:R-:W-:Y:S02]  /*12be0*/  F2FP.F16.E4M3.UNPACK_B R13, R5.H1 ;  /* 0x00000005ff0d723e */ /* 0x000fe400030006ff */
[----:B------:R-:W-:Y:S01]  /*12bf0*/  LOP3.LUT R61, R59, 0xff000000, R27, 0xf8, !PT ;  /* 0xff0000003b3d7812 */ /* 0x000fe200078ef81b */
[----:B------:R-:W-:Y:S01]  /*12c00*/  HADD2.F32 R5, -RZ, R25.H0_H0 ;  /* 0x20000019ff057230 */ /* 0x000fe20000004100 */
[----:B------:R-:W-:Y:S01]  /*12c10*/  LOP3.LUT R57, R3, 0xff000000, R24, 0xf8, !PT ;  /* 0xff00000003397812 */ /* 0x000fe200078ef818 */
[----:B------:R-:W-:Y:S01]  /*12c20*/  HADD2.F32 R59, -RZ, R31.H0_H0 ;  /* 0x2000001fff3b7230 */ /* 0x000fe20000004100 */
[-C--:B------:R-:W-:Y:S01]  /*12c30*/  F2FP.F16.E4M3.UNPACK_B R15, R7.reuse ;  /* 0x00000007ff0f723e */ /* 0x080fe200020006ff */
[----:B------:R-:W-:Y:S01]  /*12c40*/  HADD2.F32 R25, -RZ, R25.H1_H1 ;  /* 0x30000019ff197230 */ /* 0x000fe20000004100 */
[----:B------:R-:W-:Y:S01]  /*12c50*/  F2FP.F16.E4M3.UNPACK_B R24, R7.H1 ;  /* 0x00000007ff18723e */ /* 0x000fe200030006ff */
[----:B------:R-:W-:Y:S01]  /*12c60*/  HADD2.F32 R31, -RZ, R31.H1_H1 ;  /* 0x3000001fff1f7230 */ /* 0x000fe20000004100 */
[----:B------:R-:W-:-:S02]  /*12c70*/  F2FP.F16.E4M3.UNPACK_B R7, R6 ;  /* 0x00000006ff07723e */ /* 0x000fc400020006ff */
[----:B------:R-:W-:Y:S01]  /*12c80*/  F2FP.F16.E4M3.UNPACK_B R14, R6.H1 ;  /* 0x00000006ff0e723e */ /* 0x000fe200030006ff */
[--C-:B------:R-:W-:Y:S01]  /*12c90*/  HADD2.F32 R6, -RZ, R12.reuse.H0_H0 ;  /* 0x2000000cff067230 */ /* 0x100fe20000004100 */
[----:B------:R-:W-:Y:S01]  /*12ca0*/  F2FP.F16.E4M3.UNPACK_B R26, R9.H1 ;  /* 0x00000009ff1a723e */ /* 0x000fe200030006ff */
[----:B------:R-:W-:Y:S01]  /*12cb0*/  FMUL.FTZ R9, R5, R64 ;  /* 0x0000004005097220 */ /* 0x000fe20000410000 */
[----:B------:R-:W-:Y:S01]  /*12cc0*/  LOP3.LUT R66, R67, 0xff000000, R30, 0xf8, !PT ;  /* 0xff00000043427812 */ /* 0x000fe200078ef81e */
[----:B------:R-:W-:Y:S01]  /*12cd0*/  FMUL.FTZ R67, R5, R59 ;  /* 0x0000003b05437220 */ /* 0x000fe20000410000 */
[----:B------:R-:W-:Y:S01]  /*12ce0*/  F2FP.F16.E4M3.UNPACK_B R65, R65.H1 ;  /* 0x00000041ff41723e */ /* 0x000fe200030006ff */
[C---:B------:R-:W-:Y:S01]  /*12cf0*/  FFMA.FTZ R5, R6.reuse, R59, -R9 ;  /* 0x0000003b06057223 */ /* 0x040fe20000010809 */
[----:B------:R-:W-:Y:S01]  /*12d00*/  F2FP.F16.E4M3.UNPACK_B R58, R58.H1 ;  /* 0x0000003aff3a723e */ /* 0x000fe200030006ff */
[----:B------:R-:W-:Y:S01]  /*12d10*/  FFMA.FTZ R9, R6, R64, R67 ;  /* 0x0000004006097223 */ /* 0x000fe20000010043 */
[----:B------:R-:W-:Y:S01]  /*12d20*/  LOP3.LUT R63, R63, 0xff000000, R28, 0xf8, !PT ;  /* 0xff0000003f3f7812 */ /* 0x000fe200078ef81c */
[----:B------:R-:W-:Y:S01]  /*12d30*/  HADD2.F32 R12, -RZ, R12.H1_H1 ;  /* 0x3000000cff0c7230 */ /* 0x000fe20000004100 */
[-C--:B------:R-:W-:Y:S01]  /*12d40*/  F2FP.F16.E4M3.UNPACK_B R27, R10.reuse ;  /* 0x0000000aff1b723e */ /* 0x080fe200020006ff */
[----:B------:R-:W-:Y:S01]  /*12d50*/  HADD2.F32 R67, -RZ, R65.H0_H0 ;  /* 0x20000041ff437230 */ /* 0x000fe20000004100 */
[----:B------:R-:W-:Y:S01]  /*12d60*/  F2FP.F16.E4M3.UNPACK_B R28, R10.H1 ;  /* 0x0000000aff1c723e */ /* 0x000fe200030006ff */
[----:B------:R-:W-:-:S02]  /*12d70*/  HADD2.F32 R10, -RZ, R26.H0_H0 ;  /* 0x2000001aff0a7230 */ /* 0x000fc40000004100 */
[CC--:B------:R-:W-:Y:S01]  /*12d80*/  FMUL.FTZ R71, R25.reuse, R62.reuse ;  /* 0x0000003e19477220 */ /* 0x0c0fe20000410000 */
[----:B------:R-:W-:Y:S02]  /*12d90*/  HADD2.F32 R59, -RZ, R58.H0_H0 ;  /* 0x2000003aff3b7230 */ /* 0x000fe40000004100 */
[----:B------:R-:W-:Y:S01]  /*12da0*/  FMUL.FTZ R25, R25, R31 ;  /* 0x0000001f19197220 */ /* 0x000fe20000410000 */
[----:B------:R-:W-:Y:S02]  /*12db0*/  HADD2.F32 R6, -RZ, R13.H0_H0 ;  /* 0x2000000dff067230 */ /* 0x000fe40000004100 */
[----:B------:R-:W-:Y:S01]  /*12dc0*/  FMUL.FTZ R73, R10, R67 ;  /* 0x000000430a497220 */ /* 0x000fe20000410000 */
[----:B------:R-:W-:Y:S01]  /*12dd0*/  FFMA.FTZ R64, R12, R31, -R71 ;  /* 0x0000001f0c407223 */ /* 0x000fe20000010847 */
[----:B------:R-:W-:Y:S01]  /*12de0*/  F2FP.F16.E4M3.UNPACK_B R29, R11 ;  /* 0x0000000bff1d723e */ /* 0x000fe200020006ff */
[----:B------:R-:W-:Y:S01]  /*12df0*/  FMUL.FTZ R10, R10, R59 ;  /* 0x0000003b0a0a7220 */ /* 0x000fe20000410000 */
[----:B------:R-:W-:Y:S01]  /*12e00*/  FFMA.FTZ R62, R12, R62, R25 ;  /* 0x0000003e0c3e7223 */ /* 0x000fe20000010019 */
[----:B------:R-:W-:Y:S01]  /*12e10*/  F2FP.F16.E4M3.UNPACK_B R31, R69 ;  /* 0x00000045ff1f723e */ /* 0x000fe200020006ff */
[----:B------:R-:W-:Y:S01]  /*12e20*/  HADD2.F32 R65, -RZ, R65.H1_H1 ;  /* 0x30000041ff417230 */ /* 0x000fe20000004100 */
[----:B------:R-:W-:Y:S01]  /*12e30*/  F2FP.F16.E4M3.UNPACK_B R12, R61 ;  /* 0x0000003dff0c723e */ /* 0x000fe200020006ff */
[----:B------:R-:W-:-:S02]  /*12e40*/  HADD2.F32 R26, -RZ, R26.H1_H1 ;  /* 0x3000001aff1a7230 */ /* 0x000fc40000004100 */
[C---:B------:R-:W-:Y:S01]  /*12e50*/  FFMA.FTZ R73, R6.reuse, R59, -R73 ;  /* 0x0000003b06497223 */ /* 0x040fe20000010849 */
[----:B------:R-:W-:Y:S02]  /*12e60*/  HADD2.F32 R58, -RZ, R58.H1_H1 ;  /* 0x3000003aff3a7230 */ /* 0x000fe40000004100 */
[----:B------:R-:W-:Y:S01]  /*12e70*/  FFMA.FTZ R67, R6, R67, R10 ;  /* 0x0000004306437223 */ /* 0x000fe2000001000a */
[----:B------:R-:W-:Y:S02]  /*12e80*/  HADD2.F32 R13, -RZ, R13.H1_H1 ;  /* 0x3000000dff0d7230 */ /* 0x000fe40000004100 */
[C---:B------:R-:W-:Y:S01]  /*12e90*/  FMUL.FTZ R68, R26.reuse, R65 ;  /* 0x000000411a447220 */ /* 0x040fe20000410000 */
        /* <DEDUP_REMOVED lines=8> */
[----:B------:R-:W-:Y:S01]  /*12f20*/  F2FP.F16.E4M3.UNPACK_B R30, R11.H1 ;  /* 0x0000000bff1e723e */ /* 0x000fe200030006ff */
[----:B------:R-:W-:Y:S01]  /*12f30*/  FMUL.FTZ R10, R10, R25 ;  /* 0x000000190a0a7220 */ /* 0x000fe20000410000 */
[----:B------:R-:W-:Y:S01]  /*12f40*/  F2FP.F16.E4M3.UNPACK_B R69, R69.H1 ;  /* 0x00000045ff45723e */ /* 0x000fe200030006ff */
[----:B------:R-:W-:Y:S01]  /*12f50*/  HADD2.F32 R26, -RZ, R31.H1_H1 ;  /* 0x3000001fff1a7230 */ /* 0x000fe20000004100 */
[----:B------:R-:W-:Y:S01]  /*12f60*/  F2FP.F16.E4M3.UNPACK_B R61, R61.H1 ;  /* 0x0000003dff3d723e */ /* 0x000fe200030006ff */
        /* <DEDUP_REMOVED lines=8> */
[----:B------:R-:W-:Y:S01]  /*12ff0*/  HADD2.F32 R10, -RZ, R30.H0_H0 ;  /* 0x2000001eff0a7230 */ /* 0x000fe20000004100 */
[----:B------:R-:W-:Y:S01]  /*13000*/  F2FP.F16.E4M3.UNPACK_B R11, R8 ;  /* 0x00000008ff0b723e */ /* 0x000fe200020006ff */
[----:B------:R-:W-:-:S02]  /*13010*/  HADD2.F32 R13, -RZ, R61.H0_H0 ;  /* 0x2000003dff0d7230 */ /* 0x000fc40000004100 */
        /* <DEDUP_REMOVED lines=9> */
[C---:B------:R-:W-:Y:S01]  /*130b0*/  FFMA.FTZ R76, R6.reuse, R25, R10 ;  /* 0x00000019064c7223 */ /* 0x040fe2000001000a */
[-C--:B------:R-:W-:Y:S01]  /*130c0*/  F2FP.F16.E4M3.UNPACK_B R3, R4.reuse ;  /* 0x00000004ff03723e */ /* 0x080fe200020006ff */
[----:B------:R-:W-:Y:S01]  /*130d0*/  HADD2.F32 R30, -RZ, R30.H1_H1 ;  /* 0x3000001eff1e7230 */ /* 0x000fe20000004100 */
[----:B------:R-:W-:Y:S01]  /*130e0*/  F2FP.F16.E4M3.UNPACK_B R4, R4.H1 ;  /* 0x00000004ff04723e */ /* 0x000fe200030006ff */
[----:B------:R-:W-:Y:S01]  /*130f0*/  FFMA.FTZ R75, R6, R13, -R31 ;  /* 0x0000000d064b7223 */ /* 0x000fe2000001081f */
[----:B------:R-:W-:Y:S01]  /*13100*/  HADD2.F32 R61, -RZ, R61.H1_H1 ;  /* 0x3000003dff3d7230 */ /* 0x000fe20000004100 */
[----:B------:R-:W-:Y:S01]  /*13110*/  F2FP.F16.E4M3.UNPACK_B R63, R63 ;  /* 0x0000003fff3f723e */ /* 0x000fe200020006ff */
        /* <DEDUP_REMOVED lines=11> */
[----:B------:R-:W-:Y:S01]  /*131d0*/  FFMA.FTZ R69, R24, R69, R30 ;  /* 0x0000004518457223 */ /* 0x000fe2000001001e */
        /* <DEDUP_REMOVED lines=14> */
[C---:B------:R-:W-:Y:S01]  /*132c0*/  FMUL.FTZ R25, R6.reuse, R15 ;  /* 0x0000000f06197220 */ /* 0x040fe20000410000 */
[----:B------:R-:W-:Y:S01]  /*132d0*/  HADD2.F32 R11, -RZ, R11.H1_H1 ;  /* 0x3000000bff0b7230 */ /* 0x000fe20000004100 */
[----:B------:R-:W-:Y:S01]  /*132e0*/  F2FP.F16.E4M3.UNPACK_B R12, R66.H1 ;  /* 0x00000042ff0c723e */ /* 0x000fe200030006ff */
[----:B------:R-:W-:Y:S01]  /*132f0*/  FMUL.FTZ R29, R6, R13 ;  /* 0x0000000d061d7220 */ /* 0x000fe20000410000 */
[----:B------:R-:W-:Y:S01]  /*13300*/  HADD2.F32 R4, -RZ, R3.H0_H0 ;  /* 0x20000003ff047230 */ /* 0x000fe20000004100 */
[----:B------:R-:W-:Y:S01]  /*13310*/  F2FP.F16.E4M3.UNPACK_B R8, R60.H1 ;  /* 0x0000003cff08723e */ /* 0x000fe200030006ff */
[----:B------:R-:W-:-:S02]  /*13320*/  HADD2.F32 R6, -RZ, R57.H1_H1 ;  /* 0x30000039ff067230 */ /* 0x000fc40000004100 */
[C---:B------:R-:W-:Y:S01]  /*13330*/  FMUL.FTZ R24, R11.reuse, R10 ;  /* 0x0000000a0b187220 */ /* 0x040fe20000410000 */
[----:B------:R-:W-:Y:S02]  /*13340*/  HADD2.F32 R3, -RZ, R3.H1_H1 ;  /* 0x30000003ff037230 */ /* 0x000fe40000004100 */
[C---:B------:R-:W-:Y:S01]  /*13350*/  FFMA.FTZ R25, R4.reuse, R13, -R25 ;  /* 0x0000000d04197223 */ /* 0x040fe20000010819 */
[----:B------:R-:W-:Y:S01]  /*13360*/  FFMA.FTZ R29, R4, R15, R29 ;  /* 0x0000000f041d7223 */ /* 0x000fe2000001001d */
[-C--:B------:R-:W-:Y:S01]  /*13370*/  FMUL.FTZ R11, R11, R6.reuse ;  /* 0x000000060b0b7220 */ /* 0x080fe20000410000 */
[----:B------:R-:W-:Y:S02]  /*13380*/  HADD2.F32 R13, -RZ, R12.H0_H0 ;  /* 0x2000000cff0d7230 */ /* 0x000fe40000004100 */
[C---:B------:R-:W-:Y:S01]  /*13390*/  FFMA.FTZ R24, R3.reuse, R6, -R24 ;  /* 0x0000000603187223 */ /* 0x040fe20000010818 */
[----:B------:R-:W-:Y:S02]  /*133a0*/  HADD2.F32 R4, -RZ, R28.H0_H0 ;  /* 0x2000001cff047230 */ /* 0x000fe40000004100 */
[----:B------:R-:W-:Y:S01]  /*133b0*/  FFMA.FTZ R10, R3, R10, R11 ;  /* 0x0000000a030a7223 */ /* 0x000fe2000001000b */
[--C-:B------:R-:W-:Y:S01]  /*133c0*/  HADD2.F32 R6, -RZ, R8.reuse.H0_H0 ;  /* 0x20000008ff067230 */ /* 0x100fe20000004100 */
[----:B------:R-:W-:Y:S01]  /*133d0*/  F2FP.F16.E4M3.UNPACK_B R60, R60 ;  /* 0x0000003cff3c723e */ /* 0x000fe200020006ff */
[----:B------:R-:W-:-:S02]  /*133e0*/  HADD2.F32 R11, -RZ, R8.H1_H1 ;  /* 0x30000008ff0b7230 */ /* 0x000fc40000004100 */
[C---:B------:R-:W-:Y:S01]  /*133f0*/  FMUL.FTZ R8, R4.reuse, R13 ;  /* 0x0000000d04087220 */ /* 0x040fe20000410000 */
[----:B------:R-:W-:Y:S02]  /*13400*/  HADD2.F32 R3, -RZ, R14.H0_H0 ;  /* 0x2000000eff037230 */ /* 0x000fe40000004100 */
[----:B------:R-:W-:Y:S01]  /*13410*/  FMUL.FTZ R4, R4, R6 ;  /* 0x0000000604047220 */ /* 0x000fe20000410000 */
[----:B------:R-:W-:Y:S01]  /*13420*/  HADD2.F32 R28, -RZ, R28.H1_H1 ;  /* 0x3000001cff1c7230 */ /* 0x000fe20000004100 */
[----:B------:R-:W-:Y:S01]  /*13430*/  F2FP.F16.E4M3.UNPACK_B R66, R66 ;  /* 0x00000042ff42723e */ /* 0x000fe200020006ff */
[----:B------:R-:W-:Y:S02]  /*13440*/  HADD2.F32 R15, -RZ, R12.H1_H1 ;  /* 0x3000000cff0f7230 */ /* 0x000fe40000004100 */
[----:B------:R-:W-:Y:S01]  /*13450*/  FFMA.FTZ R57, R3, R6, -R8 ;  /* 0x0000000603397223 */ /* 0x000fe20000010808 */
[----:B------:R-:W-:Y:S02]  /*13460*/  HADD2.F32 R14, -RZ, R14.H1_H1 ;  /* 0x3000000eff0e7230 */ /* 0x000fe40000004100 */
[----:B------:R-:W-:Y:S01]  /*13470*/  FMUL.FTZ R6, R28, R11 ;  /* 0x0000000b1c067220 */ /* 0x000fe20000410000 */
[----:B------:R-:W-:-:S02]  /*13480*/  HADD2.F32 R8, -RZ, R66.H0_H0 ;  /* 0x20000042ff087230 */ /* 0x000fc40000004100 */
[----:B------:R-:W-:Y:S01]  /*13490*/  FMUL.FTZ R61, R28, R15 ;  /* 0x0000000f1c3d7220 */ /* 0x000fe20000410000 */
[----:B------:R-:W-:Y:S01]  /*134a0*/  FFMA.FTZ R28, R3, R13, R4 ;  /* 0x0000000d031c7223 */ /* 0x000fe20000010004 */
[C---:B------:R-:W-:Y:S01]  /*134b0*/  FFMA.FTZ R15, R14.reuse, R15, R6 ;  /* 0x0000000f0e0f7223 */ /* 0x040fe20000010006 */
[----:B------:R-:W-:Y:S02]  /*134c0*/  HADD2.F32 R6, -RZ, R60.H0_H0 ;  /* 0x2000003cff067230 */ /* 0x000fe40000004100 */
[----:B------:R-:W-:Y:S01]  /*134d0*/  FFMA.FTZ R70, R14, R11, -R61 ;  /* 0x0000000b0e467223 */ /* 0x000fe2000001083d */
[--C-:B------:R-:W-:Y:S01]  /*134e0*/  HADD2.F32 R4, -RZ, R27.reuse.H0_H0 ;  /* 0x2000001bff047230 */ /* 0x100fe20000004100 */
[----:B------:R-:W-:Y:S01]  /*134f0*/  F2FP.SATFINITE.E4M3.F32.PACK_AB_MERGE_C R68, R68, R73, RZ ;  /* 0x000000494444723e */ /* 0x000fe200048070ff */
[----:B------:R-:W-:Y:S01]  /*13500*/  HADD2.F32 R66, -RZ, R66.H1_H1 ;  /* 0x30000042ff427230 */ /* 0x000fe20000004100 */
        /* <DEDUP_REMOVED lines=8> */
[----:B------:R-:W-:Y:S01]  /*13590*/  FMUL.FTZ R27, R27, R60 ;  /* 0x0000003c1b1b7220 */ /* 0x000fe20000410000 */
        /* <DEDUP_REMOVED lines=10> */
[----:B------:R-:W-:Y:S02]  /*13640*/  F2FP.SATFINITE.E4M3.F32.PACK_AB_MERGE_C R5, R64, R5, R68 ;  /* 0x000000054005723e */ /* 0x000fe40004807044 */
[----:B------:R-:W-:-:S02]  /*13650*/  F2FP.SATFINITE.E4M3.F32.PACK_AB_MERGE_C R7, R72, R71, R7 ;  /* 0x000000474807723e */ /* 0x000fc40004807007 */
[----:B------:R-:W-:Y:S02]  /*13660*/  F2FP.SATFINITE.E4M3.F32.PACK_AB_MERGE_C R4, R24, R25, R4 ;  /* 0x000000191804723e */ /* 0x000fe40004807004 */
[----:B------:R-:W-:Y:S02]  /*13670*/  F2FP.SATFINITE.E4M3.F32.PACK_AB_MERGE_C R8, R10, R29, R8 ;  /* 0x0000001d0a08723e */ /* 0x000fe40004807008 */
[----:B------:R-:W-:Y:S02]  /*13680*/  F2FP.SATFINITE.E4M3.F32.PACK_AB_MERGE_C R6, R13, R6, R57 ;  /* 0x000000060d06723e */ /* 0x000fe40004807039 */
[----:B------:R-:W-:Y:S02]  /*13690*/  F2FP.SATFINITE.E4M3.F32.PACK_AB_MERGE_C R9, R62, R9, R58 ;  /* 0x000000093e09723e */ /* 0x000fe4000480703a */
[----:B------:R-:W-:Y:S01]  /*136a0*/  F2FP.SATFINITE.E4M3.F32.PACK_AB_MERGE_C R11, R74, R65, R11 ;  /* 0x000000414a0b723e */ /* 0x000fe2000480700b */
[----:B------:R1:W-:Y:S01]  /*136b0*/  STS.128 [R77+0x20400], R4 ;  /* 0x020400044d007388 */ /* 0x0003e20000000c00 */
[----:B------:R-:W-:-:S05]  /*136c0*/  F2FP.SATFINITE.E4M3.F32.PACK_AB_MERGE_C R10, R66, R3, R15 ;  /* 0x00000003420a723e */ /* 0x000fca000480700f */
[----:B------:R1:W-:Y:S02]  /*136d0*/  STS.128 [R0+0x20400], R8 ;  /* 0x0204000800007388 */ /* 0x0003e40000000c00 */
.L_x_2346:
[----:B------:R-:W-:Y:S05]  /*136e0*/  BSYNC B1 ;  /* 0x0000000000017941 */ /* 0x000fea0003800000 */
.L_x_2345:
[----:B------:R-:W-:Y:S04]  /*136f0*/  BSSY B1, `(.L_x_2347) ;  /* 0x00000fd000017945 */ /* 0x000fe80003800000 */
[----:B------:R-:W-:Y:S05]  /*13700*/  @P2 BRA `(.L_x_2348) ;  /* 0x0000000c00ec2947 */ /* 0x000fea0003800000 */
[----:B-1----:R-:W2:Y:S04]  /*13710*/  LDL R8, [R1+0x30] ;  /* 0x0000300001087983 */ /* 0x002ea80000100800 */
[----:B------:R-:W3:Y:S01]  /*13720*/  LDL R69, [R1+0x58] ;  /* 0x0000580001457983 */ /* 0x000ee20000100800 */
[----:B-----5:R-:W-:Y:S02]  /*13730*/  SHF.R.U32.HI R0, RZ, 0x8, R48 ;  /* 0x00000008ff007819 */ /* 0x020fe40000011630 */
[----:B0-----:R-:W-:Y:S02]  /*13740*/  LOP3.LUT R3, R48, 0xff, RZ, 0xc0, !PT ;  /* 0x000000ff30037812 */ /* 0x001fe400078ec0ff */
[----:B------:R-:W-:Y:S02]  /*13750*/  LOP3.LUT R0, R0, 0xff, RZ, 0xc0, !PT ;  /* 0x000000ff00007812 */ /* 0x000fe400078ec0ff */
[----:B------:R-:W-:-:S02]  /*13760*/  SHF.R.U32.HI R4, RZ, 0x8, R49 ;  /* 0x00000008ff047819 */ /* 0x000fc40000011631 */
[----:B------:R-:W-:Y:S02]  /*13770*/  PRMT R13, R0, 0x7604, R3 ;  /* 0x00007604000d7816 */ /* 0x000fe40000000003 */
[----:B------:R-:W-:Y:S02]  /*13780*/  LOP3.LUT R5, R49, 0xff, RZ, 0xc0, !PT ;  /* 0x000000ff31057812 */ /* 0x000fe400078ec0ff */
[----:B------:R-:W-:Y:S02]  /*13790*/  LOP3.LUT R0, R4, 0xff, RZ, 0xc0, !PT ;  /* 0x000000ff04007812 */ /* 0x000fe400078ec0ff */
[----:B------:R-:W-:Y:S02]  /*137a0*/  LEA.HI R6, R21, R20, RZ, 0x1c ;  /* 0x0000001415067211 */ /* 0x000fe400078fe0ff */
[----:B------:R-:W-:Y:S02]  /*137b0*/  PRMT R12, R0, 0x7604, R5 ;  /* 0x00007604000c7816 */ /* 0x000fe40000000005 */
[----:B------:R-:W-:-:S02]  /*137c0*/  SHF.L.U32 R0, R234, 0x7, RZ ;  /* 0x00000007ea007819 */ /* 0x000fc400000006ff */
[----:B------:R-:W-:Y:S02]  /*137d0*/  SHF.R.U32.HI R3, RZ, 0x8, R50 ;  /* 0x00000008ff037819 */ /* 0x000fe40000011632 */
[----:B------:R-:W-:Y:S02]  /*137e0*/  SHF.R.S32.HI R5, RZ, 0x1f, R6 ;  /* 0x0000001fff057819 */ /* 0x000fe40000011406 */
[----:B------:R-:W-:Y:S01]  /*137f0*/  LOP3.LUT R9, R0, 0x380, RZ, 0xc0, !PT ;  /* 0x0000038000097812 */ /* 0x000fe200078ec0ff */
[----:B------:R-:W-:Y:S01]  /*13800*/  IMAD.SHL.U32 R0, R6, 0x10, RZ ;  /* 0x0000001006007824 */ /* 0x000fe200078e00ff */
[----:B------:R-:W-:Y:S02]  /*13810*/  LOP3.LUT R4, R50, 0xff, RZ, 0xc0, !PT ;  /* 0x000000ff32047812 */ /* 0x000fe400078ec0ff */
[----:B------:R-:W-:Y:S02]  /*13820*/  LOP3.LUT R3, R3, 0xff, RZ, 0xc0, !PT ;  /* 0x000000ff03037812 */ /* 0x000fe400078ec0ff */
[----:B------:R-:W-:-:S02]  /*13830*/  LEA.HI R7, R5, R6, RZ, 0x3 ;  /* 0x0000000605077211 */ /* 0x000fc400078f18ff */
[----:B------:R-:W-:Y:S02]  /*13840*/  PRMT R15, R3, 0x7604, R4 ;  /* 0x00007604030f7816 */ /* 0x000fe40000000004 */
[----:B------:R-:W-:Y:S01]  /*13850*/  LOP3.LUT R0, R9, 0x70, R0, 0xf8, !PT ;  /* 0x0000007009007812 */ /* 0x000fe200078ef800 */
[----:B------:R-:W-:Y:S01]  /*13860*/  IMAD.SHL.U32 R7, R7, 0x800, RZ ;  /* 0x0000080007077824 */ /* 0x000fe200078e00ff */
[----:B------:R-:W-:Y:S02]  /*13870*/  SHF.R.U32.HI R3, RZ, 0x8, R51 ;  /* 0x00000008ff037819 */ /* 0x000fe40000011633 */
[----:B------:R-:W-:Y:S02]  /*13880*/  SHF.R.U32.HI R9, RZ, 0x3, R9 ;  /* 0x00000003ff097819 */ /* 0x000fe40000011609 */
[----:B------:R-:W-:Y:S02]  /*13890*/  LOP3.LUT R4, R51, 0xff, RZ, 0xc0, !PT ;  /* 0x000000ff33047812 */ /* 0x000fe400078ec0ff */
[----:B------:R-:W-:-:S02]  /*138a0*/  LOP3.LUT R3, R3, 0xff, RZ, 0xc0, !PT ;  /* 0x000000ff03037812 */ /* 0x000fc400078ec0ff */
[----:B------:R-:W-:Y:S02]  /*138b0*/  LOP3.LUT R0, R0, R9, RZ, 0x3c, !PT ;  /* 0x0000000900007212 */ /* 0x000fe400078e3cff */
[----:B------:R-:W-:Y:S02]  /*138c0*/  LOP3.LUT R9, R7, 0xffffc000, RZ, 0xc0, !PT ;  /* 0xffffc00007097812 */ /* 0x000fe400078ec0ff */
[----:B------:R-:W-:Y:S02]  /*138d0*/  PRMT R14, R3, 0x7604, R4 ;  /* 0x00007604030e7816 */ /* 0x000fe40000000004 */
[----:B------:R-:W-:Y:S02]  /*138e0*/  SHF.R.U32.HI R5, RZ, 0x8, R52 ;  /* 0x00000008ff057819 */ /* 0x000fe40000011634 */
[----:B------:R-:W-:Y:S02]  /*138f0*/  LOP3.LUT R6, R52, 0xff, RZ, 0xc0, !PT ;  /* 0x000000ff34067812 */ /* 0x000fe400078ec0ff */
[----:B------:R-:W-:-:S02]  /*13900*/  LOP3.LUT R5, R5, 0xff, RZ, 0xc0, !PT ;  /* 0x000000ff05057812 */ /* 0x000fc400078ec0ff */
[----:B------:R-:W-:Y:S02]  /*13910*/  SHF.R.U32.HI R28, RZ, 0x8, R55 ;  /* 0x00000008ff1c7819 */ /* 0x000fe40000011637 */
[----:B------:R-:W-:Y:S02]  /*13920*/  PRMT R27, R5, 0x7604, R6 ;  /* 0x00007604051b7816 */ /* 0x000fe40000000006 */
[----:B------:R-:W-:Y:S02]  /*13930*/  LOP3.LUT R24, R53, 0xff, RZ, 0xc0, !PT ;  /* 0x000000ff35187812 */ /* 0x000fe400078ec0ff */
[----:B------:R-:W-:Y:S02]  /*13940*/  LOP3.LUT R29, R55, 0xff, RZ, 0xc0, !PT ;  /* 0x000000ff371d7812 */ /* 0x000fe400078ec0ff */
[----:B------:R-:W-:Y:S02]  /*13950*/  LOP3.LUT R28, R28, 0xff, RZ, 0xc0, !PT ;  /* 0x000000ff1c1c7812 */ /* 0x000fe400078ec0ff */
[----:B------:R-:W-:-:S02]  /*13960*/  SHF.R.U32.HI R25, RZ, 0x8, R54 ;  /* 0x00000008ff197819 */ /* 0x000fc40000011636 */
[----:B------:R-:W-:Y:S02]  /*13970*/  PRMT R28, R28, 0x7604, R29 ;  /* 0x000076041c1c7816 */ /* 0x000fe4000000001d */
[----:B------:R-:W-:Y:S02]  /*13980*/  SHF.R.U32.HI R29, RZ, 0x10, R53 ;  /* 0x00000010ff1d7819 */ /* 0x000fe40000011635 */
[----:B------:R-:W-:Y:S02]  /*13990*/  LOP3.LUT R26, R54, 0xff, RZ, 0xc0, !PT ;  /* 0x000000ff361a7812 */ /* 0x000fe400078ec0ff */
[----:B------:R-:W-:Y:S02]  /*139a0*/  SHF.L.U32 R29, R29, 0x10, RZ ;  /* 0x000000101d1d7819 */ /* 0x000fe400000006ff */
[----:B------:R-:W-:Y:S02]  /*139b0*/  LOP3.LUT R25, R25, 0xff, RZ, 0xc0, !PT ;  /* 0x000000ff19197812 */ /* 0x000fe400078ec0ff */
[----:B------:R-:W-:-:S02]  /*139c0*/  SHF.R.U32.HI R59, RZ, 0x10, R55 ;  /* 0x00000010ff3b7819 */ /* 0x000fc40000011637 */
[----:B------:R-:W-:Y:S02]  /*139d0*/  LOP3.LUT R13, R13, 0xff0000, R48, 0xf8, !PT ;  /* 0x00ff00000d0d7812 */ /* 0x000fe400078ef830 */
[----:B------:R-:W-:Y:S01]  /*139e0*/  PRMT R57, R25, 0x7604, R26 ;  /* 0x0000760419397816 */ /* 0x000fe2000000001a */
[----:B------:R-:W-:Y:S01]  /*139f0*/  IMAD.U32 R59, R59, 0x10000, RZ ;  /* 0x000100003b3b7824 */ /* 0x000fe200078e00ff */
[----:B------:R-:W-:Y:S02]  /*13a00*/  SHF.R.U32.HI R25, RZ, 0x10, R51 ;  /* 0x00000010ff197819 */ /* 0x000fe40000011633 */
[----:B------:R-:W-:Y:S02]  /*13a10*/  LOP3.LUT R15, R15, 0xff0000, R50, 0xf8, !PT ;  /* 0x00ff00000f0f7812 */ /* 0x000fe400078ef832 */
        /* <DEDUP_REMOVED lines=10> */
[----:B--2---:R-:W-:Y:S02]  /*13ac0*/  IADD3 R3, R0, R9, R8 ;  /* 0x0000000900037210 */ /* 0x004fe40007ffe008 */
[----:B------:R-:W-:Y:S01]  /*13ad0*/  SHF.R.U32.HI R8, RZ, 0x8, R53 ;  /* 0x00000008ff087819 */ /* 0x000fe20000011635 */
[----:B---3--:R-:W0:Y:S02]  /*13ae0*/  LDS.128 R4, [R69+0x20400] ;  /* 0x0204000045047984 */ /* 0x008e240000000c00 */
[----:B------:R-:W-:Y:S01]  /*13af0*/  IMAD.IADD R0, R18, 0x1, R3 ;  /* 0x0000000112007824 */ /* 0x000fe200078e0203 */
[----:B------:R-:W-:-:S04]  /*13b00*/  LOP3.LUT R3, R8, 0xff, RZ, 0xc0, !PT ;  /* 0x000000ff08037812 */ /* 0x000fc800078ec0ff */
[----:B------:R-:W1:Y:S01]  /*13b10*/  LDS.128 R8, [R0+0x20400] ;  /* 0x0204000000087984 */ /* 0x000e620000000c00 */
[----:B------:R-:W-:Y:S02]  /*13b20*/  PRMT R24, R3, 0x7604, R24 ;  /* 0x0000760403187816 */ /* 0x000fe40000000018 */
[----:B------:R-:W-:Y:S02]  /*13b30*/  SHF.R.U32.HI R3, RZ, 0x10, R49 ;  /* 0x00000010ff037819 */ /* 0x000fe40000011631 */
[----:B------:R-:W-:Y:S02]  /*13b40*/  LOP3.LUT R31, R24, 0xff0000, R29, 0xf8, !PT ;  /* 0x00ff0000181f7812 */ /* 0x000fe400078ef81d */
[----:B------:R-:W-:Y:S01]  /*13b50*/  LOP3.LUT R29, R13, 0xff000000, R48, 0xf8, !PT ;  /* 0xff0000000d1d7812 */ /* 0x000fe200078ef830 */
[----:B------:R-:W-:Y:S01]  /*13b60*/  IMAD.U32 R3, R3, 0x10000, RZ ;  /* 0x0001000003037824 */ /* 0x000fe200078e00ff */
[----:B------:R-:W-:-:S04]  /*13b70*/  LOP3.LUT R53, R31, 0xff000000, R53, 0xf8, !PT ;  /* 0xff0000001f357812 */ /* 0x000fc800078ef835 */
[----:B------:R-:W-:-:S04]  /*13b80*/  LOP3.LUT R3, R12, 0xff0000, R3, 0xf8, !PT ;  /* 0x00ff00000c037812 */ /* 0x000fc800078ef803 */
[----:B------:R-:W-:Y:S02]  /*13b90*/  LOP3.LUT R48, R3, 0xff000000, R49, 0xf8, !PT ;  /* 0xff00000003307812 */ /* 0x000fe400078ef831 */
[-C--:B------:R-:W-:Y:S02]  /*13ba0*/  F2FP.F16.E4M3.UNPACK_B R49, R53.reuse ;  /* 0x00000035ff31723e */ /* 0x080fe400020006ff */
[-C--:B------:R-:W-:Y:S02]  /*13bb0*/  F2FP.F16.E4M3.UNPACK_B R30, R48.reuse ;  /* 0x00000030ff1e723e */ /* 0x080fe400020006ff */
[----:B------:R-:W-:Y:S01]  /*13bc0*/  F2FP.F16.E4M3.UNPACK_B R53, R53.H1 ;  /* 0x00000035ff35723e */ /* 0x000fe200030006ff */
[----:B------:R-:W-:Y:S01]  /*13bd0*/  HADD2.F32 R55, -RZ, R49.H0_H0 ;  /* 0x20000031ff377230 */ /* 0x000fe20000004100 */
[----:B------:R-:W-:Y:S01]  /*13be0*/  F2FP.F16.E4M3.UNPACK_B R48, R48.H1 ;  /* 0x00000030ff30723e */ /* 0x000fe200030006ff */
[----:B------:R-:W-:Y:S01]  /*13bf0*/  HADD2.F32 R31, -RZ, R30.H0_H0 ;  /* 0x2000001eff1f7230 */ /* 0x000fe20000004100 */
[----:B0-----:R-:W-:-:S02]  /*13c00*/  F2FP.F16.E4M3.UNPACK_B R12, R5 ;  /* 0x00000005ff0c723e */ /* 0x001fc400020006ff */
[-C--:B------:R-:W-:Y:S02]  /*13c10*/  F2FP.F16.E4M3.UNPACK_B R14, R7.reuse ;  /* 0x00000007ff0e723e */ /* 0x080fe400020006ff */
[----:B------:R-:W-:Y:S02]  /*13c20*/  F2FP.F16.E4M3.UNPACK_B R15, R7.H1 ;  /* 0x00000007ff0f723e */ /* 0x000fe400030006ff */
[-C--:B-1----:R-:W-:Y:S02]  /*13c30*/  F2FP.F16.E4M3.UNPACK_B R24, R9.reuse ;  /* 0x00000009ff18723e */ /* 0x082fe400020006ff */
[-C--:B------:R-:W-:Y:S02]  /*13c40*/  F2FP.F16.E4M3.UNPACK_B R7, R6.reuse ;  /* 0x00000006ff07723e */ /* 0x080fe400020006ff */
[----:B------:R-:W-:Y:S01]  /*13c50*/  F2FP.F16.E4M3.UNPACK_B R13, R6.H1 ;  /* 0x00000006ff0d723e */ /* 0x000fe200030006ff */
[----:B------:R-:W-:Y:S01]  /*13c60*/  HADD2.F32 R26, -RZ, R24.H0_H0 ;  /* 0x20000018ff1a7230 */ /* 0x000fe20000004100 */
[----:B------:R-:W-:Y:S01]  /*13c70*/  F2FP.F16.E4M3.UNPACK_B R25, R9.H1 ;  /* 0x00000009ff19723e */ /* 0x000fe200030006ff */
[----:B------:R-:W-:Y:S01]  /*13c80*/  HADD2.F32 R6, -RZ, R12.H0_H0 ;  /* 0x2000000cff067230 */ /* 0x000fe20000004100 */
[----:B------:R-:W-:Y:S01]  /*13c90*/  F2FP.F16.E4M3.UNPACK_B R27, R11 ;  /* 0x0000000bff1b723e */ /* 0x000fe200020006ff */
[----:B------:R-:W-:-:S02]  /*13ca0*/  HADD2.F32 R24, -RZ, R24.H1_H1 ;  /* 0x30000018ff187230 */ /* 0x000fc40000004100 */
[C---:B------:R-:W-:Y:S01]  /*13cb0*/  FMUL.FTZ R60, R26.reuse, R31 ;  /* 0x0000001f1a3c7220 */ /* 0x040fe20000410000 */
[----:B------:R-:W-:Y:S01]  /*13cc0*/  FMUL.FTZ R57, R26, R55 ;  /* 0x000000371a397220 */ /* 0x000fe20000410000 */
[----:B------:R-:W-:Y:S01]  /*13cd0*/  F2FP.F16.E4M3.UNPACK_B R28, R11.H1 ;  /* 0x0000000bff1c723e */ /* 0x000fe200030006ff */
[----:B------:R-:W-:Y:S02]  /*13ce0*/  HADD2.F32 R12, -RZ, R12.H1_H1 ;  /* 0x3000000cff0c7230 */ /* 0x000fe40000004100 */
[C---:B------:R-:W-:Y:S01]  /*13cf0*/  FFMA.FTZ R60, R6.reuse, R55, R60 ;  /* 0x00000037063c7223 */ /* 0x040fe2000001003c */
[----:B------:R-:W-:Y:S01]  /*13d00*/  FFMA.FTZ R58, R6, R31, -R57 ;  /* 0x0000001f063a7223 */ /* 0x000fe20000010839 */
[----:B------:R-:W-:Y:S01]  /*13d10*/  HADD2.F32 R55, -RZ, R49.H1_H1 ;  /* 0x30000031ff377230 */ /* 0x000fe20000004100 */
[-C--:B------:R-:W-:Y:S01]  /*13d20*/  F2FP.F16.E4M3.UNPACK_B R11, R10.reuse ;  /* 0x0000000aff0b723e */ /* 0x080fe200020006ff */
[----:B------:R-:W-:Y:S01]  /*13d30*/  HADD2.F32 R31, -RZ, R30.H1_H1 ;  /* 0x3000001eff1f7230 */ /* 0x000fe20000004100 */
[----:B------:R-:W-:Y:S01]  /*13d40*/  F2FP.F16.E4M3.UNPACK_B R26, R10.H1 ;  /* 0x0000000aff1a723e */ /* 0x000fe200030006ff */
[----:B------:R-:W-:Y:S01]  /*13d50*/  HADD2.F32 R57, -RZ, R53.H0_H0 ;  /* 0x20000035ff397230 */ /* 0x000fe20000004100 */
[----:B------:R-:W-:Y:S01]  /*13d60*/  F2FP.F16.E4M3.UNPACK_B R5, R5.H1 ;  /* 0x00000005ff05723e */ /* 0x000fe200030006ff */
[----:B------:R-:W-:-:S02]  /*13d70*/  HADD2.F32 R10, -RZ, R25.H0_H0 ;  /* 0x20000019ff0a7230 */ /* 0x000fc40000004100 */
[C---:B------:R-:W-:Y:S01]  /*13d80*/  FMUL.FTZ R61, R24.reuse, R55 ;  /* 0x00000037183d7220 */ /* 0x040fe20000410000 */
[----:B------:R-:W-:Y:S02]  /*13d90*/  HADD2.F32 R49, -RZ, R48.H0_H0 ;  /* 0x20000030ff317230 */ /* 0x000fe40000004100 */
[----:B------:R-:W-:Y:S01]  /*13da0*/  FMUL.FTZ R24, R24, R31 ;  /* 0x0000001f18187220 */ /* 0x000fe20000410000 */
[----:B------:R-:W-:Y:S02]  /*13db0*/  HADD2.F32 R6, -RZ, R5.H0_H0 ;  /* 0x20000005ff067230 */ /* 0x000fe40000004100 */
[----:B------:R-:W-:Y:S01]  /*13dc0*/  FMUL.FTZ R63, R10, R57 ;  /* 0x000000390a3f7220 */ /* 0x000fe20000410000 */
[----:B------:R-:W-:Y:S01]  /*13dd0*/  FFMA.FTZ R61, R12, R31, -R61 ;  /* 0x0000001f0c3d7223 */ /* 0x000fe2000001083d */
[----:B------:R-:W-:Y:S01]  /*13de0*/  FMUL.FTZ R10, R10, R49 ;  /* 0x000000310a0a7220 */ /* 0x000fe20000410000 */
[----:B------:R-:W-:Y:S01]  /*13df0*/  FFMA.FTZ R55, R12, R55, R24 ;  /* 0x000000370c377223 */ /* 0x000fe20000010018 */
[----:B------:R-:W-:Y:S01]  /*13e00*/  F2FP.F16.E4M3.UNPACK_B R30, R59 ;  /* 0x0000003bff1e723e */ /* 0x000fe200020006ff */
[C---:B------:R-:W-:Y:S01]  /*13e10*/  FFMA.FTZ R63, R6.reuse, R49, -R63 ;  /* 0x00000031063f7223 */ /* 0x040fe2000001083f */
[----:B------:R-:W-:Y:S01]  /*13e20*/  F2FP.F16.E4M3.UNPACK_B R12, R51 ;  /* 0x00000033ff0c723e */ /* 0x000fe200020006ff */
[----:B------:R-:W-:Y:S01]  /*13e30*/  FFMA.FTZ R57, R6, R57, R10 ;  /* 0x0000003906397223 */ /* 0x000fe2000001000a */
[----:B------:R-:W-:Y:S01]  /*13e40*/  HADD2.F32 R24, -RZ, R53.H1_H1 ;  /* 0x30000035ff187230 */ /* 0x000fe20000004100 */
[----:B------:R-:W-:Y:S01]  /*13e50*/  F2FP.F16.E4M3.UNPACK_B R59, R59.H1 ;  /* 0x0000003bff3b723e */ /* 0x000fe200030006ff */
[----:B------:R-:W-:Y:S01]  /*13e60*/  HADD2.F32 R25, -RZ, R25.H1_H1 ;  /* 0x30000019ff197230 */ /* 0x000fe20000004100 */
[----:B------:R-:W-:Y:S01]  /*13e70*/  F2FP.F16.E4M3.UNPACK_B R51, R51.H1 ;  /* 0x00000033ff33723e */ /* 0x000fe200030006ff */
[----:B------:R-:W-:Y:S01]  /*13e80*/  HADD2.F32 R49, -RZ, R30.H0_H0 ;  /* 0x2000001eff317230 */ /* 0x000fe20000004100 */
[----:B------:R-:W-:Y:S01]  /*13e90*/  F2FP.F16.E4M3.UNPACK_B R9, R8 ;  /* 0x00000008ff09723e */ /* 0x000fe200020006ff */
[----:B------:R-:W-:-:S02]  /*13ea0*/  HADD2.F32 R10, -RZ, R27.H0_H0 ;  /* 0x2000001bff0a7230 */ /* 0x000fc40000004100 */
[C---:B------:R-:W-:Y:S01]  /*13eb0*/  FMUL.FTZ R62, R25.reuse, R24 ;  /* 0x00000018193e7220 */ /* 0x040fe20000410000 */
[----:B------:R-:W-:Y:S01]  /*13ec0*/  HADD2.F32 R48, -RZ, R48.H1_H1 ;  /* 0x30000030ff307230 */ /* 0x000fe20000004100 */
[----:B------:R-:W-:Y:S01]  /*13ed0*/  F2FP.F16.E4M3.UNPACK_B R8, R8.H1 ;  /* 0x00000008ff08723e */ /* 0x000fe200030006ff */
[----:B------:R-:W-:Y:S02]  /*13ee0*/  HADD2.F32 R31, -RZ, R12.H0_H0 ;  /* 0x2000000cff1f7230 */ /* 0x000fe40000004100 */
[C---:B------:R-:W-:Y:S01]  /*13ef0*/  FMUL.FTZ R53, R10.reuse, R49 ;  /* 0x000000310a357220 */ /* 0x040fe20000410000 */
[----:B------:R-:W-:Y:S02]  /*13f00*/  HADD2.F32 R5, -RZ, R5.H1_H1 ;  /* 0x30000005ff057230 */ /* 0x000fe40000004100 */
[----:B------:R-:W-:Y:S01]  /*13f10*/  FMUL.FTZ R25, R25, R48 ;  /* 0x0000003019197220 */ /* 0x000fe20000410000 */
[----:B------:R-:W-:Y:S02]  /*13f20*/  HADD2.F32 R6, -RZ, R14.H0_H0 ;  /* 0x2000000eff067230 */ /* 0x000fe40000004100 */
[----:B------:R-:W-:Y:S01]  /*13f30*/  FMUL.FTZ R10, R10, R31 ;  /* 0x0000001f0a0a7220 */ /* 0x000fe20000410000 */
[----:B------:R-:W-:-:S02]  /*13f40*/  HADD2.F32 R30, -RZ, R30.H1_H1 ;  /* 0x3000001eff1e7230 */ /* 0x000fc40000004100 */
[C---:B------:R-:W-:Y:S01]  /*13f50*/  FFMA.FTZ R62, R5.reuse, R48, -R62 ;  /* 0x00000030053e7223 */ /* 0x040fe2000001083e */
[----:B------:R-:W-:Y:S01]  /*13f60*/  FFMA.FTZ R48, R5, R24, R25 ;  /* 0x0000001805307223 */ /* 0x000fe20000010019 */
[C---:B------:R-:W-:Y:S01]  /*13f70*/  FFMA.FTZ R53, R6.reuse, R31, -R53 ;  /* 0x0000001f06357223 */ /* 0x040fe20000010835 */
[----:B------:R-:W-:Y:S01]  /*13f80*/  FFMA.FTZ R64, R6, R49, R10 ;  /* 0x0000003106407223 */ /* 0x000fe2000001000a */
[----:B------:R-:W-:Y:S01]  /*13f90*/  HADD2.F32 R24, -RZ, R59.H0_H0 ;  /* 0x2000003bff187230 */ /* 0x000fe20000004100 */
[-C--:B------:R-:W-:Y:S01]  /*13fa0*/  F2FP.F16.E4M3.UNPACK_B R3, R4.reuse ;  /* 0x00000004ff03723e */ /* 0x080fe200020006ff */
[----:B------:R-:W-:Y:S01]  /*13fb0*/  HADD2.F32 R6, -RZ, R28.H0_H0 ;  /* 0x2000001cff067230 */ /* 0x000fe20000004100 */
[----:B------:R-:W-:Y:S01]  /*13fc0*/  F2FP.F16.E4M3.UNPACK_B R4, R4.H1 ;  /* 0x00000004ff04723e */ /* 0x000fe200030006ff */
[----:B------:R-:W-:Y:S02]  /*13fd0*/  HADD2.F32 R27, -RZ, R27.H1_H1 ;  /* 0x3000001bff1b7230 */ /* 0x000fe40000004100 */
        /* <DEDUP_REMOVED lines=8> */
[----:B------:R-:W-:-:S02]  /*14060*/  HADD2.F32 R51, -RZ, R51.H1_H1 ;  /* 0x30000033ff337230 */ /* 0x000fc40000004100 */
[C---:B------:R-:W-:Y:S01]  /*14070*/  FFMA.FTZ R68, R5.reuse, R10, -R68 ;  /* 0x0000000a05447223 */ /* 0x040fe20000010844 */
[-C--:B------:R-:W-:Y:S01]  /*14080*/  F2FP.F16.E4M3.UNPACK_B R10, R29.reuse.H1 ;  /* 0x0000001dff0a723e */ /* 0x080fe200030006ff */
[C---:B------:R-:W-:Y:S01]  /*14090*/  FFMA.FTZ R66, R14.reuse, R12, -R25 ;  /* 0x0000000c0e427223 */ /* 0x040fe20000010819 */
[----:B------:R-:W-:Y:S01]  /*140a0*/  FFMA.FTZ R65, R14, R30, R27 ;  /* 0x0000001e0e417223 */ /* 0x000fe2000001001b */
[----:B------:R-:W-:Y:S01]  /*140b0*/  F2FP.F16.E4M3.UNPACK_B R14, R52.H1 ;  /* 0x00000034ff0e723e */ /* 0x000fe200030006ff */
[----:B------:R-:W-:Y:S02]  /*140c0*/  HADD2.F32 R59, -RZ, R59.H1_H1 ;  /* 0x3000003bff3b7230 */ /* 0x000fe40000004100 */
[----:B------:R-:W-:Y:S01]  /*140d0*/  FFMA.FTZ R67, R5, R24, R31 ;  /* 0x0000001805437223 */ /* 0x000fe2000001001f */
        /* <DEDUP_REMOVED lines=8> */
[----:B------:R-:W-:Y:S02]  /*14160*/  HADD2.F32 R15, -RZ, R15.H1_H1 ;  /* 0x3000000fff0f7230 */ /* 0x000fe40000004100 */
[C---:B------:R-:W-:Y:S01]  /*14170*/  FMUL.FTZ R25, R6.reuse, R12 ;  /* 0x0000000c06197220 */ /* 0x040fe20000410000 */
[----:B------:R-:W-:Y:S02]  /*14180*/  HADD2.F32 R5, -RZ, R4.H0_H0 ;  /* 0x20000004ff057230 */ /* 0x000fe40000004100 */
[----:B------:R-:W-:Y:S01]  /*14190*/  FMUL.FTZ R28, R6, R24 ;  /* 0x00000018061c7220 */ /* 0x000fe20000410000 */
[----:B------:R-:W-:-:S02]  /*141a0*/  HADD2.F32 R8, -RZ, R8.H1_H1 ;  /* 0x30000008ff087230 */ /* 0x000fc40000004100 */
[C---:B------:R-:W-:Y:S01]  /*141b0*/  FFMA.FTZ R51, R15.reuse, R51, -R30 ;  /* 0x000000330f337223 */ /* 0x040fe2000001081e */
[----:B------:R-:W-:Y:S01]  /*141c0*/  FFMA.FTZ R70, R15, R59, R70 ;  /* 0x0000003b0f467223 */ /* 0x000fe20000010046 */
[C---:B------:R-:W-:Y:S01]  /*141d0*/  FFMA.FTZ R24, R5.reuse, R24, R25 ;  /* 0x0000001805187223 */ /* 0x040fe20000010019 */
[----:B------:R-:W-:Y:S02]  /*141e0*/  HADD2.F32 R25, -RZ, R14.H1_H1 ;  /* 0x3000000eff197230 */ /* 0x000fe40000004100 */
[----:B------:R-:W-:Y:S01]  /*141f0*/  FFMA.FTZ R28, R5, R12, -R28 ;  /* 0x0000000c051c7223 */ /* 0x000fe2000001081c */
[----:B------:R-:W-:Y:S01]  /*14200*/  HADD2.F32 R15, -RZ, R10.H1_H1 ;  /* 0x3000000aff0f7230 */ /* 0x000fe20000004100 */
[----:B------:R-:W-:Y:S01]  /*14210*/  F2FP.F16.E4M3.UNPACK_B R10, R54.H1 ;  /* 0x00000036ff0a723e */ /* 0x000fe200030006ff */
        /* <DEDUP_REMOVED lines=11> */
[----:B------:R-:W-:Y:S01]  /*142d0*/  F2FP.F16.E4M3.UNPACK_B R54, R54 ;  /* 0x00000036ff36723e */ /* 0x000fe200020006ff */
        /* <DEDUP_REMOVED lines=24> */
[-C--:B------:R-:W-:Y:S01]  /*14460*/  FMUL.FTZ R9, R26, R5.reuse ;  /* 0x000000051a097220 */ /* 0x080fe20000410000 */
[----:B------:R-:W-:Y:S02]  /*14470*/  FFMA.FTZ R26, R3, R8, R4 ;  /* 0x00000008031a7223 */ /* 0x000fe40000010004 */
        /* <DEDUP_REMOVED lines=36> */
.L_x_2348:
[----:B------:R-:W-:Y:S05]  /*146c0*/  BSYNC B1 ;  /* 0x0000000000017941 */ /* 0x000fea0003800000 */
.L_x_2347:
[----:B------:R-:W-:Y:S04]  /*146d0*/  BSSY B1, `(.L_x_2349) ;  /* 0x0000105000017945 */ /* 0x000fe80003800000 */
[----:B------:R-:W-:Y:S05]  /*146e0*/  @P1 BRA `(.L_x_2350) ;  /* 0x00000010000c1947 */ /* 0x000fea0003800000 */
[----:B-12---:R-:W2:Y:S04]  /*146f0*/  LDL R11, [R1+0x2c] ;  /* 0x00002c00010b7983 */ /* 0x006ea80000100800 */
[----:B------:R-:W3:Y:S01]  /*14700*/  LDL R61, [R1+0x54] ;  /* 0x00005400013d7983 */ /* 0x000ee20000100800 */
[----:B------:R-:W-:Y:S01]  /*14710*/  LEA.HI R7, R21, R20, RZ, 0x1c ;  /* 0x0000001415077211 */ /* 0x000fe200078fe0ff */
[----:B------:R-:W-:Y:S01]  /*14720*/  IMAD.SHL.U32 R4, R233, 0x80, RZ ;  /* 0x00000080e9047824 */ /* 0x000fe200078e00ff */
[----:B-----5:R-:W-:Y:S02]  /*14730*/  SHF.R.U32.HI R6, RZ, 0x8, R33 ;  /* 0x00000008ff067819 */ /* 0x020fe40000011621 */
[----:B------:R-:W-:Y:S01]  /*14740*/  SHF.R.U32.HI R0, RZ, 0x8, R32 ;  /* 0x00000008ff007819 */ /* 0x000fe20000011620 */
[----:B------:R-:W-:Y:S01]  /*14750*/  IMAD.SHL.U32 R8, R7, 0x10, RZ ;  /* 0x0000001007087824 */ /* 0x000fe200078e00ff */
[----:B------:R-:W-:-:S02]  /*14760*/  SHF.R.S32.HI R10, RZ, 0x1f, R7 ;  /* 0x0000001fff0a7819 */ /* 0x000fc40000011407 */
[----:B------:R-:W-:Y:S02]  /*14770*/  LOP3.LUT R5, R33, 0xff, RZ, 0xc0, !PT ;  /* 0x000000ff21057812 */ /* 0x000fe400078ec0ff */
[----:B------:R-:W-:Y:S02]  /*14780*/  LOP3.LUT R6, R6, 0xff, RZ, 0xc0, !PT ;  /* 0x000000ff06067812 */ /* 0x000fe400078ec0ff */
[----:B------:R-:W-:Y:S02]  /*14790*/  LOP3.LUT R9, R4, 0x380, RZ, 0xc0, !PT ;  /* 0x0000038004097812 */ /* 0x000fe400078ec0ff */
[----:B0-----:R-:W-:Y:S02]  /*147a0*/  LOP3.LUT R3, R32, 0xff, RZ, 0xc0, !PT ;  /* 0x000000ff20037812 */ /* 0x001fe400078ec0ff */
[----:B------:R-:W-:Y:S02]  /*147b0*/  LOP3.LUT R4, R0, 0xff, RZ, 0xc0, !PT ;  /* 0x000000ff00047812 */ /* 0x000fe400078ec0ff */
[----:B------:R-:W-:-:S02]  /*147c0*/  LEA.HI R10, R10, R7, RZ, 0x3 ;  /* 0x000000070a0a7211 */ /* 0x000fc400078f18ff */
[----:B------:R-:W-:Y:S02]  /*147d0*/  PRMT R14, R6, 0x7604, R5 ;  /* 0x00007604060e7816 */ /* 0x000fe40000000005 */
[----:B------:R-:W-:Y:S01]  /*147e0*/  SHF.R.U32.HI R6, RZ, 0x8, R35 ;  /* 0x00000008ff067819 */ /* 0x000fe20000011623 */
[----:B------:R-:W-:Y:S01]  /*147f0*/  IMAD.SHL.U32 R10, R10, 0x800, RZ ;  /* 0x000008000a0a7824 */ /* 0x000fe200078e00ff */
[----:B------:R-:W-:Y:S02]  /*14800*/  LOP3.LUT R0, R9, 0x70, R8, 0xf8, !PT ;  /* 0x0000007009007812 */ /* 0x000fe400078ef808 */
[----:B------:R-:W-:Y:S02]  /*14810*/  PRMT R12, R4, 0x7604, R3 ;  /* 0x00007604040c7816 */ /* 0x000fe40000000003 */
[----:B------:R-:W-:Y:S02]  /*14820*/  SHF.R.U32.HI R9, RZ, 0x3, R9 ;  /* 0x00000003ff097819 */ /* 0x000fe40000011609 */
[----:B------:R-:W-:-:S02]  /*14830*/  SHF.R.U32.HI R4, RZ, 0x8, R34 ;  /* 0x00000008ff047819 */ /* 0x000fc40000011622 */
[----:B------:R-:W-:Y:S02]  /*14840*/  LOP3.LUT R5, R35, 0xff, RZ, 0xc0, !PT ;  /* 0x000000ff23057812 */ /* 0x000fe400078ec0ff */
[----:B------:R-:W-:Y:S02]  /*14850*/  LOP3.LUT R6, R6, 0xff, RZ, 0xc0, !PT ;  /* 0x000000ff06067812 */ /* 0x000fe400078ec0ff */
[----:B------:R-:W-:Y:S02]  /*14860*/  LOP3.LUT R0, R0, R9, RZ, 0x3c, !PT ;  /* 0x0000000900007212 */ /* 0x000fe400078e3cff */
[----:B------:R-:W-:Y:S02]  /*14870*/  LOP3.LUT R3, R34, 0xff, RZ, 0xc0, !PT ;  /* 0x000000ff22037812 */ /* 0x000fe400078ec0ff */
[----:B------:R-:W-:Y:S02]  /*14880*/  SHF.R.U32.HI R8, RZ, 0x8, R40 ;  /* 0x00000008ff087819 */ /* 0x000fe40000011628 */
[----:B------:R-:W-:-:S02]  /*14890*/  LOP3.LUT R4, R4, 0xff, RZ, 0xc0, !PT ;  /* 0x000000ff04047812 */ /* 0x000fc400078ec0ff */
[----:B------:R-:W-:Y:S02]  /*148a0*/  LOP3.LUT R9, R10, 0xffffc000, RZ, 0xc0, !PT ;  /* 0xffffc0000a097812 */ /* 0x000fe400078ec0ff */
[----:B------:R-:W-:Y:S02]  /*148b0*/  PRMT R26, R6, 0x7604, R5 ;  /* 0x00007604061a7816 */ /* 0x000fe40000000005 */
[----:B------:R-:W-:Y:S02]  /*148c0*/  SHF.R.U32.HI R5, RZ, 0x8, R41 ;  /* 0x00000008ff057819 */ /* 0x000fe40000011629 */
[----:B------:R-:W-:Y:S02]  /*148d0*/  LOP3.LUT R7, R40, 0xff, RZ, 0xc0, !PT ;  /* 0x000000ff28077812 */ /* 0x000fe400078ec0ff */
[----:B------:R-:W-:Y:S02]  /*148e0*/  LOP3.LUT R8, R8, 0xff, RZ, 0xc0, !PT ;  /* 0x000000ff08087812 */ /* 0x000fe400078ec0ff */
[----:B------:R-:W-:-:S02]  /*148f0*/  PRMT R24, R4, 0x7604, R3 ;  /* 0x0000760404187816 */ /* 0x000fc40000000003 */
[----:B------:R-:W-:Y:S02]  /*14900*/  SHF.R.U32.HI R6, RZ, 0x8, R42 ;  /* 0x00000008ff067819 */ /* 0x000fe4000001162a */
[----:B------:R-:W-:Y:S02]  /*14910*/  LOP3.LUT R5, R5, 0xff, RZ, 0xc0, !PT ;  /* 0x000000ff05057812 */ /* 0x000fe400078ec0ff */
[----:B------:R-:W-:Y:S02]  /*14920*/  SHF.R.U32.HI R13, RZ, 0x8, R43 ;  /* 0x00000008ff0d7819 */ /* 0x000fe4000001162b */
[----:B------:R-:W-:Y:S02]  /*14930*/  PRMT R27, R8, 0x7604, R7 ;  /* 0x00007604081b7816 */ /* 0x000fe40000000007 */
[----:B------:R-:W-:Y:S02]  /*14940*/  LOP3.LUT R7, R6, 0xff, RZ, 0xc0, !PT ;  /* 0x000000ff06077812 */ /* 0x000fe400078ec0ff */
[----:B------:R-:W-:-:S02]  /*14950*/  LOP3.LUT R4, R42, 0xff, RZ, 0xc0, !PT ;  /* 0x000000ff2a047812 */ /* 0x000fc400078ec0ff */
[----:B------:R-:W-:Y:S02]  /*14960*/  LOP3.LUT R6, R43, 0xff, RZ, 0xc0, !PT ;  /* 0x000000ff2b067812 */ /* 0x000fe400078ec0ff */
[----:B------:R-:W-:Y:S02]  /*14970*/  LOP3.LUT R13, R13, 0xff, RZ, 0xc0, !PT ;  /* 0x000000ff0d0d7812 */ /* 0x000fe400078ec0ff */
[----:B------:R-:W-:Y:S02]  /*14980*/  PRMT R31, R7, 0x7604, R4 ;  /* 0x00007604071f7816 */ /* 0x000fe40000000004 */
[----:B------:R-:W-:Y:S02]  /*14990*/  PRMT R49, R13, 0x7604, R6 ;  /* 0x000076040d317816 */ /* 0x000fe40000000006 */
[----:B------:R-:W-:Y:S02]  /*149a0*/  SHF.R.U32.HI R15, RZ, 0x10, R34 ;  /* 0x00000010ff0f7819 */ /* 0x000fe40000011622 */
[----:B------:R-:W-:-:S02]  /*149b0*/  SHF.R.U32.HI R13, RZ, 0x10, R33 ;  /* 0x00000010ff0d7819 */ /* 0x000fc40000011621 */
[----:B------:R-:W-:Y:S02]  /*149c0*/  LOP3.LUT R15, R15, 0xff, RZ, 0xc0, !PT ;  /* 0x000000ff0f0f7812 */ /* 0x000fe400078ec0ff */
[----:B------:R-:W-:Y:S02]  /*149d0*/  LOP3.LUT R13, R13, 0xff, RZ, 0xc0, !PT ;  /* 0x000000ff0d0d7812 */ /* 0x000fe400078ec0ff */
[----:B------:R-:W-:Y:S02]  /*149e0*/  PRMT R15, R15, 0x7054, R24 ;  /* 0x000070540f0f7816 */ /* 0x000fe40000000018 */
[----:B------:R-:W-:Y:S02]  /*149f0*/  SHF.R.U32.HI R25, RZ, 0x10, R35 ;  /* 0x00000010ff197819 */ /* 0x000fe40000011623 */
[----:B------:R-:W-:Y:S02]  /*14a00*/  PRMT R13, R13, 0x7054, R14 ;  /* 0x000070540d0d7816 */ /* 0x000fe4000000000e */
[----:B------:R-:W-:-:S02]  /*14a10*/  SHF.R.U32.HI R24, RZ, 0x10, R42 ;  /* 0x00000010ff187819 */ /* 0x000fc4000001162a */
[----:B------:R-:W-:Y:S02]  /*14a20*/  SHF.R.U32.HI R14, RZ, 0x10, R41 ;  /* 0x00000010ff0e7819 */ /* 0x000fe40000011629 */
[----:B------:R-:W-:Y:S02]  /*14a30*/  LOP3.LUT R25, R25, 0xff, RZ, 0xc0, !PT ;  /* 0x000000ff19197812 */ /* 0x000fe400078ec0ff */
[----:B------:R-:W-:Y:S02]  /*14a40*/  LOP3.LUT R24, R24, 0xff, RZ, 0xc0, !PT ;  /* 0x000000ff18187812 */ /* 0x000fe400078ec0ff */
[----:B------:R-:W-:Y:S02]  /*14a50*/  LOP3.LUT R14, R14, 0xff, RZ, 0xc0, !PT ;  /* 0x000000ff0e0e7812 */ /* 0x000fe400078ec0ff */
[----:B------:R-:W-:Y:S02]  /*14a60*/  PRMT R25, R25, 0x7054, R26 ;  /* 0x0000705419197816 */ /* 0x000fe4000000001a */
[----:B------:R-:W-:-:S02]  /*14a70*/  PRMT R31, R24, 0x7054, R31 ;  /* 0x00007054181f7816 */ /* 0x000fc4000000001f */
[----:B------:R-:W-:Y:S02]  /*14a80*/  SHF.R.U32.HI R26, RZ, 0x10, R43 ;  /* 0x00000010ff1a7819 */ /* 0x000fe4000001162b */
[----:B------:R-:W-:Y:S02]  /*14a90*/  LOP3.LUT R48, R31, 0xff000000, R42, 0xf8, !PT ;  /* 0xff0000001f307812 */ /* 0x000fe400078ef82a */
[----:B------:R-:W-:Y:S02]  /*14aa0*/  LOP3.LUT R26, R26, 0xff, RZ, 0xc0, !PT ;  /* 0x000000ff1a1a7812 */ /* 0x000fe400078ec0ff */
[----:B------:R-:W-:Y:S02]  /*14ab0*/  LOP3.LUT R34, R15, 0xff000000, R34, 0xf8, !PT ;  /* 0xff0000000f227812 */ /* 0x000fe400078ef822 */
[----:B------:R-:W-:Y:S02]  /*14ac0*/  PRMT R49, R26, 0x7054, R49 ;  /* 0x000070541a317816 */ /* 0x000fe40000000031 */
[----:B------:R-:W-:-:S02]  /*14ad0*/  LOP3.LUT R35, R25, 0xff000000, R35, 0xf8, !PT ;  /* 0xff00000019237812 */ /* 0x000fc400078ef823 */
[----:B------:R-:W-:Y:S02]  /*14ae0*/  LOP3.LUT R50, R49, 0xff000000, R43, 0xf8, !PT ;  /* 0xff00000031327812 */ /* 0x000fe400078ef82b */
[----:B--2---:R-:W-:Y:S02]  /*14af0*/  IADD3 R3, R0, R9, R11 ;  /* 0x0000000900037210 */ /* 0x004fe40007ffe00b */
[----:B------:R-:W-:Y:S01]  /*14b00*/  LOP3.LUT R0, R41, 0xff, RZ, 0xc0, !PT ;  /* 0x000000ff29007812 */ /* 0x000fe200078ec0ff */
[----:B---3--:R-:W0:Y:S03]  /*14b10*/  LDS.128 R8, [R61+0x20400] ;  /* 0x020400003d087984 */ /* 0x008e260000000c00 */
[----:B------:R-:W-:Y:S01]  /*14b20*/  PRMT R29, R5, 0x7604, R0 ;  /* 0x00007604051d7816 */ /* 0x000fe20000000000 */
[----:B------:R-:W-:Y:S01]  /*14b30*/  IMAD.IADD R0, R18, 0x1, R3 ;  /* 0x0000000112007824 */ /* 0x000fe200078e0203 */
[----:B------:R-:W-:-:S02]  /*14b40*/  SHF.R.U32.HI R3, RZ, 0x10, R32 ;  /* 0x00000010ff037819 */ /* 0x000fc40000011620 */
[----:B------:R-:W-:Y:S02]  /*14b50*/  PRMT R29, R14, 0x7054, R29 ;  /* 0x000070540e1d7816 */ /* 0x000fe4000000001d */
[----:B------:R-:W1:Y:S01]  /*14b60*/  LDS.128 R4, [R0+0x20400] ;  /* 0x0204000000047984 */ /* 0x000e620000000c00 */
[----:B------:R-:W-:Y:S02]  /*14b70*/  LOP3.LUT R3, R3, 0xff, RZ, 0xc0, !PT ;  /* 0x000000ff03037812 */ /* 0x000fe400078ec0ff */
[----:B------:R-:W-:Y:S02]  /*14b80*/  LOP3.LUT R41, R29, 0xff000000, R41, 0xf8, !PT ;  /* 0xff0000001d297812 */ /* 0x000fe400078ef829 */
[----:B------:R-:W-:Y:S02]  /*14b90*/  PRMT R3, R3, 0x7054, R12 ;  /* 0x0000705403037816 */ /* 0x000fe4000000000c */
[----:B------:R-:W-:Y:S02]  /*14ba0*/  SHF.R.U32.HI R12, RZ, 0x10, R40 ;  /* 0x00000010ff0c7819 */ /* 0x000fe40000011628 */
[----:B------:R-:W-:-:S02]  /*14bb0*/  LOP3.LUT R30, R3, 0xff000000, R32, 0xf8, !PT ;  /* 0xff000000031e7812 */ /* 0x000fc400078ef820 */
[----:B------:R-:W-:Y:S02]  /*14bc0*/  LOP3.LUT R32, R13, 0xff000000, R33, 0xf8, !PT ;  /* 0xff0000000d207812 */ /* 0x000fe400078ef821 */
[----:B------:R-:W-:Y:S02]  /*14bd0*/  LOP3.LUT R12, R12, 0xff, RZ, 0xc0, !PT ;  /* 0x000000ff0c0c7812 */ /* 0x000fe400078ec0ff */
[-C--:B------:R-:W-:Y:S02]  /*14be0*/  F2FP.F16.E4M3.UNPACK_B R31, R32.reuse ;  /* 0x00000020ff1f723e */ /* 0x080fe400020006ff */
[----:B------:R-:W-:Y:S02]  /*14bf0*/  PRMT R27, R12, 0x7054, R27 ;  /* 0x000070540c1b7816 */ /* 0x000fe4000000001b */
[-C--:B------:R-:W-:Y:S01]  /*14c00*/  F2FP.F16.E4M3.UNPACK_B R42, R41.reuse ;  /* 0x00000029ff2a723e */ /* 0x080fe200020006ff */
[--C-:B------:R-:W-:Y:S01]  /*14c10*/  HADD2.F32 R33, -RZ, R31.reuse.H0_H0 ;  /* 0x2000001fff217230 */ /* 0x100fe20000004100 */
[----:B------:R-:W-:Y:S01]  /*14c20*/  F2FP.F16.E4M3.UNPACK_B R41, R41.H1 ;  /* 0x00000029ff29723e */ /* 0x000fe200030006ff */
[----:B------:R-:W-:Y:S01]  /*14c30*/  HADD2.F32 R31, -RZ, R31.H1_H1 ;  /* 0x3000001fff1f7230 */ /* 0x000fe20000004100 */
[----:B------:R-:W-:Y:S01]  /*14c40*/  F2FP.F16.E4M3.UNPACK_B R32, R32.H1 ;  /* 0x00000020ff20723e */ /* 0x000fe200030006ff */
[----:B------:R-:W-:Y:S01]  /*14c50*/  HADD2.F32 R43, -RZ, R42.H0_H0 ;  /* 0x2000002aff2b7230 */ /* 0x000fe20000004100 */
[----:B------:R-:W-:-:S02]  /*14c60*/  LOP3.LUT R40, R27, 0xff000000, R40, 0xf8, !PT ;  /* 0xff0000001b287812 */ /* 0x000fc400078ef828 */
[----:B0-----:R-:W-:Y:S02]  /*14c70*/  F2FP.F16.E4M3.UNPACK_B R12, R9 ;  /* 0x00000009ff0c723e */ /* 0x001fe400020006ff */
[-C--:B------:R-:W-:Y:S02]  /*14c80*/  F2FP.F16.E4M3.UNPACK_B R14, R11.reuse ;  /* 0x0000000bff0e723e */ /* 0x080fe400020006ff */
[----:B------:R-:W-:Y:S02]  /*14c90*/  F2FP.F16.E4M3.UNPACK_B R15, R11.H1 ;  /* 0x0000000bff0f723e */ /* 0x000fe400030006ff */
[-C--:B------:R-:W-:Y:S02]  /*14ca0*/  F2FP.F16.E4M3.UNPACK_B R11, R10.reuse ;  /* 0x0000000aff0b723e */ /* 0x080fe400020006ff */
[-C--:B-1----:R-:W-:Y:S02]  /*14cb0*/  F2FP.F16.E4M3.UNPACK_B R24, R5.reuse ;  /* 0x00000005ff18723e */ /* 0x082fe400020006ff */
[----:B------:R-:W-:Y:S01]  /*14cc0*/  F2FP.F16.E4M3.UNPACK_B R13, R10.H1 ;  /* 0x0000000aff0d723e */ /* 0x000fe200030006ff */
[----:B------:R-:W-:Y:S01]  /*14cd0*/  HADD2.F32 R10, -RZ, R12.H0_H0 ;  /* 0x2000000cff0a7230 */ /* 0x000fe20000004100 */
[----:B------:R-:W-:Y:S01]  /*14ce0*/  F2FP.F16.E4M3.UNPACK_B R25, R5.H1 ;  /* 0x00000005ff19723e */ /* 0x000fe200030006ff */
[--C-:B------:R-:W-:Y:S01]  /*14cf0*/  HADD2.F32 R26, -RZ, R24.reuse.H0_H0 ;  /* 0x20000018ff1a7230 */ /* 0x100fe20000004100 */
[-C--:B------:R-:W-:Y:S01]  /*14d00*/  F2FP.F16.E4M3.UNPACK_B R28, R7.reuse ;  /* 0x00000007ff1c723e */ /* 0x080fe200020006ff */
[----:B------:R-:W-:Y:S01]  /*14d10*/  HADD2.F32 R24, -RZ, R24.H1_H1 ;  /* 0x30000018ff187230 */ /* 0x000fe20000004100 */
[----:B------:R-:W-:Y:S01]  /*14d20*/  F2FP.F16.E4M3.UNPACK_B R29, R7.H1 ;  /* 0x00000007ff1d723e */ /* 0x000fe200030006ff */
[----:B------:R-:W-:Y:S01]  /*14d30*/  HADD2.F32 R12, -RZ, R12.H1_H1 ;  /* 0x3000000cff0c7230 */ /* 0x000fe20000004100 */
[-C--:B------:R-:W-:Y:S01]  /*14d40*/  F2FP.F16.E4M3.UNPACK_B R5, R4.reuse ;  /* 0x00000004ff05723e */ /* 0x080fe200020006ff */
[C---:B------:R-:W-:Y:S01]  /*14d50*/  FMUL.FTZ R49, R26.reuse, R43 ;  /* 0x0000002b1a317220 */ /* 0x040fe20000410000 */
[----:B------:R-:W-:Y:S01]  /*14d60*/  F2FP.F16.E4M3.UNPACK_B R7, R4.H1 ;  /* 0x00000004ff07723e */ /* 0x000fe200030006ff */
[-C--:B------:R-:W-:Y:S01]  /*14d70*/  FMUL.FTZ R4, R26, R33.reuse ;  /* 0x000000211a047220 */ /* 0x080fe20000410000 */
[-C--:B------:R-:W-:Y:S01]  /*14d80*/  F2FP.F16.E4M3.UNPACK_B R26, R6.reuse ;  /* 0x00000006ff1a723e */ /* 0x080fe200020006ff */
[C---:B------:R-:W-:Y:S01]  /*14d90*/  FFMA.FTZ R51, R10.reuse, R33, -R49 ;  /* 0x000000210a337223 */ /* 0x040fe20000010831 */
[----:B------:R-:W-:Y:S01]  /*14da0*/  F2FP.F16.E4M3.UNPACK_B R27, R6.H1 ;  /* 0x00000006ff1b723e */ /* 0x000fe200030006ff */
[----:B------:R-:W-:Y:S01]  /*14db0*/  FFMA.FTZ R52, R10, R43, R4 ;  /* 0x0000002b0a347223 */ /* 0x000fe20000010004 */
[----:B------:R-:W-:Y:S01]  /*14dc0*/  HADD2.F32 R43, -RZ, R42.H1_H1 ;  /* 0x3000002aff2b7230 */ /* 0x000fe20000004100 */
[----:B------:R-:W-:Y:S01]  /*14dd0*/  F2FP.F16.E4M3.UNPACK_B R9, R9.H1 ;  /* 0x00000009ff09723e */ /* 0x000fe200030006ff */
[----:B------:R-:W-:Y:S01]  /*14de0*/  HADD2.F32 R49, -RZ, R41.H0_H0 ;  /* 0x20000029ff317230 */ /* 0x000fe20000004100 */
[----:B------:R-:W-:Y:S01]  /*14df0*/  F2FP.F16.E4M3.UNPACK_B R10, R35 ;  /* 0x00000023ff0a723e */ /* 0x000fe200020006ff */
[----:B------:R-:W-:-:S02]  /*14e00*/  HADD2.F32 R6, -RZ, R25.H0_H0 ;  /* 0x20000019ff067230 */ /* 0x000fc40000004100 */
[C---:B------:R-:W-:Y:S01]  /*14e10*/  FMUL.FTZ R53, R24.reuse, R43 ;  /* 0x0000002b18357220 */ /* 0x040fe20000410000 */
[----:B------:R-:W-:Y:S02]  /*14e20*/  HADD2.F32 R33, -RZ, R32.H0_H0 ;  /* 0x20000020ff217230 */ /* 0x000fe40000004100 */
[----:B------:R-:W-:Y:S01]  /*14e30*/  FMUL.FTZ R24, R24, R31 ;  /* 0x0000001f18187220 */ /* 0x000fe20000410000 */
[----:B------:R-:W-:Y:S02]  /*14e40*/  HADD2.F32 R4, -RZ, R9.H0_H0 ;  /* 0x20000009ff047230 */ /* 0x000fe40000004100 */
[----:B------:R-:W-:Y:S01]  /*14e50*/  FMUL.FTZ R55, R6, R49 ;  /* 0x0000003106377220 */ /* 0x000fe20000410000 */
[C---:B------:R-:W-:Y:S01]  /*14e60*/  FFMA.FTZ R42, R12.reuse, R31, -R53 ;  /* 0x0000001f0c2a7223 */ /* 0x040fe20000010835 */
[----:B------:R-:W-:Y:S01]  /*14e70*/  FFMA.FTZ R43, R12, R43, R24 ;  /* 0x0000002b0c2b7223 */ /* 0x000fe20000010018 */
[-C--:B------:R-:W-:Y:S01]  /*14e80*/  FMUL.FTZ R6, R6, R33.reuse ;  /* 0x0000002106067220 */ /* 0x080fe20000410000 */
[----:B------:R-:W-:Y:S01]  /*14e90*/  F2FP.F16.E4M3.UNPACK_B R24, R50 ;  /* 0x00000032ff18723e */ /* 0x000fe200020006ff */
[----:B------:R-:W-:Y:S01]  /*14ea0*/  FFMA.FTZ R55, R4, R33, -R55 ;  /* 0x0000002104377223 */ /* 0x000fe20000010837 */
[----:B------:R-:W-:-:S02]  /*14eb0*/  HADD2.F32 R12, -RZ, R41.H1_H1 ;  /* 0x30000029ff0c7230 */ /* 0x000fc40000004100 */
[----:B------:R-:W-:Y:S01]  /*14ec0*/  FFMA.FTZ R49, R4, R49, R6 ;  /* 0x0000003104317223 */ /* 0x000fe20000010006 */
[----:B------:R-:W-:Y:S01]  /*14ed0*/  HADD2.F32 R6, -RZ, R28.H0_H0 ;  /* 0x2000001cff067230 */ /* 0x000fe20000004100 */
[----:B------:R-:W-:Y:S01]  /*14ee0*/  F2FP.F16.E4M3.UNPACK_B R50, R50.H1 ;  /* 0x00000032ff32723e */ /* 0x000fe200030006ff */
[----:B------:R-:W-:Y:S01]  /*14ef0*/  HADD2.F32 R33, -RZ, R24.H0_H0 ;  /* 0x20000018ff217230 */ /* 0x000fe20000004100 */
[----:B------:R-:W-:Y:S01]  /*14f00*/  F2FP.F16.E4M3.UNPACK_B R35, R35.H1 ;  /* 0x00000023ff23723e */ /* 0x000fe200030006ff */
[----:B------:R-:W-:Y:S01]  /*14f10*/  HADD2.F32 R25, -RZ, R25.H1_H1 ;  /* 0x30000019ff197230 */ /* 0x000fe20000004100 */
[----:B------:R-:W-:Y:S01]  /*14f20*/  F2FP.F16.E4M3.UNPACK_B R3, R8 ;  /* 0x00000008ff03723e */ /* 0x000fe200020006ff */
[----:B------:R-:W-:Y:S02]  /*14f30*/  HADD2.F32 R31, -RZ, R10.H0_H0 ;  /* 0x2000000aff1f7230 */ /* 0x000fe40000004100 */
[----:B------:R-:W-:Y:S01]  /*14f40*/  FMUL.FTZ R41, R6, R33 ;  /* 0x0000002106297220 */ /* 0x000fe20000410000 */
[----:B------:R-:W-:-:S02]  /*14f50*/  HADD2.F32 R32, -RZ, R32.H1_H1 ;  /* 0x30000020ff207230 */ /* 0x000fc40000004100 */
[C---:B------:R-:W-:Y:S01]  /*14f60*/  FMUL.FTZ R54, R25.reuse, R12 ;  /* 0x0000000c19367220 */ /* 0x040fe20000410000 */
[----:B------:R-:W-:Y:S02]  /*14f70*/  HADD2.F32 R4, -RZ, R14.H0_H0 ;  /* 0x2000000eff047230 */ /* 0x000fe40000004100 */
[-C--:B------:R-:W-:Y:S01]  /*14f80*/  FMUL.FTZ R6, R6, R31.reuse ;  /* 0x0000001f06067220 */ /* 0x080fe20000410000 */
[----:B------:R-:W-:Y:S02]  /*14f90*/  HADD2.F32 R9, -RZ, R9.H1_H1 ;  /* 0x30000009ff097230 */ /* 0x000fe40000004100 */
[----:B------:R-:W-:Y:S01]  /*14fa0*/  FMUL.FTZ R25, R25, R32 ;  /* 0x0000002019197220 */ /* 0x000fe20000410000 */
[----:B------:R-:W-:Y:S02]  /*14fb0*/  HADD2.F32 R28, -RZ, R28.H1_H1 ;  /* 0x3000001cff1c7230 */ /* 0x000fe40000004100 */
[----:B------:R-:W-:Y:S01]  /*14fc0*/  FFMA.FTZ R41, R4, R31, -R41 ;  /* 0x0000001f04297223 */ /* 0x000fe20000010829 */
[----:B------:R-:W-:-:S02]  /*14fd0*/  HADD2.F32 R31, -RZ, R24.H1_H1 ;  /* 0x30000018ff1f7230 */ /* 0x000fc40000004100 */
[C---:B------:R-:W-:Y:S01]  /*14fe0*/  FFMA.FTZ R54, R9.reuse, R32, -R54 ;  /* 0x0000002009367223 */ /* 0x040fe20000010836 */
[----:B------:R-:W-:Y:S01]  /*14ff0*/  FFMA.FTZ R53, R4, R33, R6 ;  /* 0x0000002104357223 */ /* 0x000fe20000010006 */
[----:B------:R-:W-:Y:S01]  /*15000*/  FFMA.FTZ R32, R9, R12, R25 ;  /* 0x0000000c09207223 */ /* 0x000fe20000010019 */
[----:B------:R-:W-:Y:S02]  /*15010*/  HADD2.F32 R33, -RZ, R50.H0_H0 ;  /* 0x20000032ff217230 */ /* 0x000fe40000004100 */
[----:B------:R-:W-:Y:S01]  /*15020*/  FMUL.FTZ R57, R28, R31 ;  /* 0x0000001f1c397220 */ /* 0x000fe20000410000 */
[----:B------:R-:W-:Y:S01]  /*15030*/  HADD2.F32 R6, -RZ, R29.H0_H0 ;  /* 0x2000001dff067230 */ /* 0x000fe20000004100 */
[----:B------:R-:W-:Y:S01]  /*15040*/  F2FP.F16.E4M3.UNPACK_B R12, R40.H1 ;  /* 0x00000028ff0c723e */ /* 0x000fe200030006ff */
[----:B------:R-:W-:Y:S01]  /*15050*/  HADD2.F32 R9, -RZ, R10.H1_H1 ;  /* 0x3000000aff097230 */ /* 0x000fe20000004100 */
[----:B------:R-:W-:Y:S01]  /*15060*/  F2FP.F16.E4M3.UNPACK_B R8, R8.H1 ;  /* 0x00000008ff08723e */ /* 0x000fe200030006ff */
[----:B------:R-:W-:-:S02]  /*15070*/  HADD2.F32 R25, -RZ, R35.H0_H0 ;  /* 0x20000023ff197230 */ /* 0x000fc40000004100 */
[----:B------:R-:W-:Y:S01]  /*15080*/  FMUL.FTZ R59, R6, R33 ;  /* 0x00000021063b7220 */ /* 0x000fe20000410000 */
[----:B------:R-:W-:Y:S02]  /*15090*/  HADD2.F32 R14, -RZ, R14.H1_H1 ;  /* 0x3000000eff0e7230 */ /* 0x000fe40000004100 */
[----:B------:R-:W-:Y:S01]  /*150a0*/  FMUL.FTZ R28, R28, R9 ;  /* 0x000000091c1c7220 */ /* 0x000fe20000410000 */
[----:B------:R-:W-:Y:S02]  /*150b0*/  HADD2.F32 R4, -RZ, R15.H0_H0 ;  /* 0x2000000fff047230 */ /* 0x000fe40000004100 */
[----:B------:R-:W-:Y:S01]  /*150c0*/  FMUL.FTZ R6, R6, R25 ;  /* 0x0000001906067220 */ /* 0x000fe20000410000 */
[----:B------:R-:W-:Y:S02]  /*150d0*/  HADD2.F32 R10, -RZ, R35.H1_H1 ;  /* 0x30000023ff0a7230 */ /* 0x000fe40000004100 */
[C---:B------:R-:W-:Y:S01]  /*150e0*/  FFMA.FTZ R58, R14.reuse, R9, -R57 ;  /* 0x000000090e3a7223 */ /* 0x040fe20000010839 */
[----:B------:R-:W-:Y:S01]  /*150f0*/  F2FP.F16.E4M3.UNPACK_B R9, R30.H1 ;  /* 0x0000001eff09723e */ /* 0x000fe200030006ff */
[----:B------:R-:W-:Y:S01]  /*15100*/  FFMA.FTZ R60, R14, R31, R28 ;  /* 0x0000001f0e3c7223 */ /* 0x000fe2000001001c */
[----:B------:R-:W-:Y:S01]  /*15110*/  FFMA.FTZ R57, R4, R33, R6 ;  /* 0x0000002104397223 */ /* 0x000fe20000010006 */
[----:B------:R-:W-:-:S02]  /*15120*/  HADD2.F32 R50, -RZ, R50.H1_H1 ;  /* 0x30000032ff327230 */ /* 0x000fc40000004100 */
[----:B------:R-:W-:Y:S01]  /*15130*/  FFMA.FTZ R59, R4, R25, -R59 ;  /* 0x00000019043b7223 */ /* 0x000fe2000001083b */
[----:B------:R-:W-:Y:S01]  /*15140*/  HADD2.F32 R29, -RZ, R29.H1_H1 ;  /* 0x3000001dff1d7230 */ /* 0x000fe20000004100 */
[----:B------:R-:W-:Y:S01]  /*15150*/  F2FP.F16.E4M3.UNPACK_B R40, R40 ;  /* 0x00000028ff28723e */ /* 0x000fe200020006ff */
[----:B------:R-:W-:Y:S01]  /*15160*/  HADD2.F32 R31, -RZ, R12.H0_H0 ;  /* 0x2000000cff1f7230 */ /* 0x000fe20000004100 */
[----:B------:R-:W-:Y:S01]  /*15170*/  F2FP.F16.E4M3.UNPACK_B R30, R30 ;  /* 0x0000001eff1e723e */ /* 0x000fe200020006ff */
        /* <DEDUP_REMOVED lines=9> */
[C---:B------:R-:W-:Y:S01]  /*15210*/  FFMA.FTZ R29, R4.reuse, R25, -R29 ;  /* 0x00000019041d7223 */ /* 0x040fe2000001081d */
[----:B------:R-:W-:Y:S02]  /*15220*/  HADD2.F32 R15, -RZ, R15.H1_H1 ;  /* 0x3000000fff0f7230 */ /* 0x000fe40000004100 */
[----:B------:R-:W-:Y:S01]  /*15230*/  FFMA.FTZ R31, R4, R31, R6 ;  /* 0x0000001f041f7223 */ /* 0x000fe20000010006 */
[----:B------:R-:W-:-:S02]  /*15240*/  HADD2.F32 R9, -RZ, R9.H1_H1 ;  /* 0x30000009ff097230 */ /* 0x000fc40000004100 */
[----:B------:R-:W-:Y:S01]  /*15250*/  FMUL.FTZ R25, R7, R12 ;  /* 0x0000000c07197220 */ /* 0x000fe20000410000 */
        /* <DEDUP_REMOVED lines=8> */
[----:B------:R-:W-:-:S02]  /*152e0*/  HADD2.F32 R7, -RZ, R30.H0_H0 ;  /* 0x2000001eff077230 */ /* 0x000fc40000004100 */
[----:B------:R-:W-:Y:S02]  /*152f0*/  HADD2.F32 R4, -RZ, R3.H0_H0 ;  /* 0x20000003ff047230 */ /* 0x000fe40000004100 */
[C---:B------:R-:W-:Y:S01]  /*15300*/  FMUL.FTZ R9, R6.reuse, R15 ;  /* 0x0000000f06097220 */ /* 0x040fe20000410000 */
[----:B------:R-:W-:Y:S02]  /*15310*/  HADD2.F32 R40, -RZ, R40.H1_H1 ;  /* 0x30000028ff287230 */ /* 0x000fe40000004100 */
[-C--:B------:R-:W-:Y:S01]  /*15320*/  FMUL.FTZ R25, R6, R7.reuse ;  /* 0x0000000706197220 */ /* 0x080fe20000410000 */
[----:B------:R-:W-:Y:S02]  /*15330*/  HADD2.F32 R5, -RZ, R5.H1_H1 ;  /* 0x30000005ff057230 */ /* 0x000fe40000004100 */
[----:B------:R-:W-:Y:S01]  /*15340*/  FFMA.FTZ R12, R4, R7, -R9 ;  /* 0x00000007040c7223 */ /* 0x000fe20000010809 */
[----:B------:R-:W-:Y:S01]  /*15350*/  HADD2.F32 R30, -RZ, R30.H1_H1 ;  /* 0x3000001eff1e7230 */ /* 0x000fe20000004100 */
[----:B------:R-:W-:Y:S01]  /*15360*/  F2FP.F16.E4M3.UNPACK_B R7, R48.H1 ;  /* 0x00000030ff07723e */ /* 0x000fe200030006ff */
[----:B------:R-:W-:-:S02]  /*15370*/  HADD2.F32 R3, -RZ, R3.H1_H1 ;  /* 0x30000003ff037230 */ /* 0x000fc40000004100 */
[C---:B------:R-:W-:Y:S01]  /*15380*/  FMUL.FTZ R8, R5.reuse, R40 ;  /* 0x0000002805087220 */ /* 0x040fe20000410000 */
[----:B------:R-:W-:Y:S01]  /*15390*/  FFMA.FTZ R25, R4, R15, R25 ;  /* 0x0000000f04197223 */ /* 0x000fe20000010019 */
[----:B------:R-:W-:Y:S01]  /*153a0*/  F2FP.F16.E4M3.UNPACK_B R6, R34.H1 ;  /* 0x00000022ff06723e */ /* 0x000fe200030006ff */
[-C--:B------:R-:W-:Y:S01]  /*153b0*/  FMUL.FTZ R5, R5, R30.reuse ;  /* 0x0000001e05057220 */ /* 0x080fe20000410000 */
[C---:B------:R-:W-:Y:S01]  /*153c0*/  FFMA.FTZ R15, R3.reuse, R30, -R8 ;  /* 0x0000001e030f7223 */ /* 0x040fe20000010808 */
[----:B------:R-:W-:Y:S01]  /*153d0*/  HADD2.F32 R8, -RZ, R7.H0_H0 ;  /* 0x20000007ff087230 */ /* 0x000fe20000004100 */
[----:B------:R-:W-:Y:S01]  /*153e0*/  F2FP.F16.E4M3.UNPACK_B R34, R34 ;  /* 0x00000022ff22723e */ /* 0x000fe200020006ff */
[----:B------:R-:W-:Y:S02]  /*153f0*/  HADD2.F32 R4, -RZ, R27.H0_H0 ;  /* 0x2000001bff047230 */ /* 0x000fe40000004100 */
[----:B------:R-:W-:Y:S01]  /*15400*/  FFMA.FTZ R40, R3, R40, R5 ;  /* 0x0000002803287223 */ /* 0x000fe20000010005 */
[----:B------:R-:W-:Y:S01]  /*15410*/  HADD2.F32 R5, -RZ, R6.H0_H0 ;  /* 0x20000006ff057230 */ /* 0x000fe20000004100 */
[----:B------:R-:W-:Y:S01]  /*15420*/  F2FP.F16.E4M3.UNPACK_B R48, R48 ;  /* 0x00000030ff30723e */ /* 0x000fe200020006ff */
[----:B------:R-:W-:-:S02]  /*15430*/  HADD2.F32 R3, -RZ, R13.H0_H0 ;  /* 0x2000000dff037230 */ /* 0x000fc40000004100 */
[C---:B------:R-:W-:Y:S01]  /*15440*/  FMUL.FTZ R28, R4.reuse, R8 ;  /* 0x00000008041c7220 */ /* 0x040fe20000410000 */
[----:B------:R-:W-:Y:S02]  /*15450*/  HADD2.F32 R10, -RZ, R7.H1_H1 ;  /* 0x30000007ff0a7230 */ /* 0x000fe40000004100 */
[-C--:B------:R-:W-:Y:S01]  /*15460*/  FMUL.FTZ R4, R4, R5.reuse ;  /* 0x0000000504047220 */ /* 0x080fe20000410000 */
[----:B------:R-:W-:Y:S02]  /*15470*/  HADD2.F32 R27, -RZ, R27.H1_H1 ;  /* 0x3000001bff1b7230 */ /* 0x000fe40000004100 */
[----:B------:R-:W-:Y:S01]  /*15480*/  FFMA.FTZ R28, R3, R5, -R28 ;  /* 0x00000005031c7223 */ /* 0x000fe2000001081c */
[----:B------:R-:W-:Y:S02]  /*15490*/  HADD2.F32 R6, -RZ, R6.H1_H1 ;  /* 0x30000006ff067230 */ /* 0x000fe40000004100 */
[----:B------:R-:W-:Y:S02]  /*154a0*/  HADD2.F32 R13, -RZ, R13.H1_H1 ;  /* 0x3000000dff0d7230 */ /* 0x000fe40000004100 */
[C---:B------:R-:W-:Y:S01]  /*154b0*/  FMUL.FTZ R30, R27.reuse, R10 ;  /* 0x0000000a1b1e7220 */ /* 0x040fe20000410000 */
[----:B------:R-:W-:Y:S01]  /*154c0*/  FMUL.FTZ R5, R27, R6 ;  /* 0x000000061b057220 */ /* 0x000fe20000410000 */
[----:B------:R-:W-:-:S02]  /*154d0*/  FFMA.FTZ R27, R3, R8, R4 ;  /* 0x00000008031b7223 */ /* 0x000fc40000010004 */
[C---:B------:R-:W-:Y:S01]  /*154e0*/  FFMA.FTZ R33, R13.reuse, R6, -R30 ;  /* 0x000000060d217223 */ /* 0x040fe2000001081e */
[----:B------:R-:W-:Y:S02]  /*154f0*/  HADD2.F32 R6, -RZ, R48.H0_H0 ;  /* 0x20000030ff067230 */ /* 0x000fe40000004100 */
[----:B------:R-:W-:Y:S01]  /*15500*/  FFMA.FTZ R30, R13, R10, R5 ;  /* 0x0000000a0d1e7223 */ /* 0x000fe20000010005 */
[----:B------:R-:W-:Y:S02]  /*15510*/  HADD2.F32 R5, -RZ, R34.H0_H0 ;  /* 0x20000022ff057230 */ /* 0x000fe40000004100 */
[----:B------:R-:W-:Y:S02]  /*15520*/  HADD2.F32 R4, -RZ, R26.H0_H0 ;  /* 0x2000001aff047230 */ /* 0x000fe40000004100 */
[----:B------:R-:W-:Y:S01]  /*15530*/  HADD2.F32 R48, -RZ, R48.H1_H1 ;  /* 0x30000030ff307230 */ /* 0x000fe20000004100 */
[----:B------:R-:W-:Y:S01]  /*15540*/  F2FP.SATFINITE.E4M3.F32.PACK_AB_MERGE_C R27, R30, R27, RZ ;  /* 0x0000001b1e1b723e */ /* 0x000fe200048070ff */
[----:B------:R-:W-:-:S02]  /*15550*/  HADD2.F32 R26, -RZ, R26.H1_H1 ;  /* 0x3000001aff1a7230 */ /* 0x000fc40000004100 */
[C---:B------:R-:W-:Y:S01]  /*15560*/  FMUL.FTZ R8, R4.reuse, R6 ;  /* 0x0000000604087220 */ /* 0x040fe20000410000 */
[----:B------:R-:W-:Y:S02]  /*15570*/  HADD2.F32 R34, -RZ, R34.H1_H1 ;  /* 0x30000022ff227230 */ /* 0x000fe40000004100 */
        /* <DEDUP_REMOVED lines=26> */
.L_x_2350:
[----:B------:R-:W-:Y:S05]  /*15720*/  BSYNC B1 ;  /* 0x0000000000017941 */ /* 0x000fea0003800000 */
.L_x_2349:
[----:B------:R-:W-:Y:S05]  /*15730*/  @P0 BRA `(.L_x_2324) ;  /* 0x0000000c00ec0947 */ /* 0x000fea0003800000 */
[----:B-----5:R-:W4:Y:S04]  /*15740*/  LDL R24, [R1+0x28] ;  /* 0x0000280001187983 */ /* 0x020f280000100800 */
[----:B------:R-:W4:Y:S01]  /*15750*/  LDL R49, [R1+0x50] ;  /* 0x0000500001317983 */ /* 0x000f220000100800 */
[----:B-123--:R-:W-:Y:S02]  /*15760*/  SHF.R.U32.HI R0, RZ, 0x8, R36 ;  /* 0x00000008ff007819 */ /* 0x00efe40000011624 */
[----:B------:R-:W-:Y:S02]  /*15770*/  SHF.R.U32.HI R4, RZ, 0x8, R37 ;  /* 0x00000008ff047819 */ /* 0x000fe40000011625 */
[----:B0-----:R-:W-:Y:S02]  /*15780*/  LOP3.LUT R3, R36, 0xff, RZ, 0xc0, !PT ;  /* 0x000000ff24037812 */ /* 0x001fe400078ec0ff */
[----:B------:R-:W-:-:S02]  /*15790*/  LOP3.LUT R0, R0, 0xff, RZ, 0xc0, !PT ;  /* 0x000000ff00007812 */ /* 0x000fc400078ec0ff */
[----:B------:R-:W-:Y:S02]  /*157a0*/  LOP3.LUT R5, R37, 0xff, RZ, 0xc0, !PT ;  /* 0x000000ff25057812 */ /* 0x000fe400078ec0ff */
[----:B------:R-:W-:Y:S02]  /*157b0*/  LOP3.LUT R4, R4, 0xff, RZ, 0xc0, !PT ;  /* 0x000000ff04047812 */ /* 0x000fe400078ec0ff */
[----:B------:R-:W-:Y:S02]  /*157c0*/  LEA.HI R20, R21, R20, RZ, 0x1c ;  /* 0x0000001415147211 */ /* 0x000fe400078fe0ff */
[----:B------:R-:W-:Y:S02]  /*157d0*/  PRMT R13, R0, 0x7604, R3 ;  /* 0x00007604000d7816 */ /* 0x000fe40000000003 */
        /* <DEDUP_REMOVED lines=10> */
[----:B------:R-:W-:Y:S01]  /*15880*/  SHF.R.U32.HI R3, RZ, 0x8, R39 ;  /* 0x00000008ff037819 */ /* 0x000fe20000011627 */
[----:B------:R-:W-:Y:S01]  /*15890*/  IMAD.SHL.U32 R7, R7, 0x800, RZ ;  /* 0x0000080007077824 */ /* 0x000fe200078e00ff */
[----:B------:R-:W-:Y:S02]  /*158a0*/  LOP3.LUT R0, R9, 0x70, R0, 0xf8, !PT ;  /* 0x0000007009007812 */ /* 0x000fe400078ef800 */
        /* <DEDUP_REMOVED lines=11> */
[----:B------:R-:W-:Y:S02]  /*15960*/  SHF.R.U32.HI R26, RZ, 0x8, R47 ;  /* 0x00000008ff1a7819 */ /* 0x000fe4000001162f */
[----:B------:R-:W-:Y:S02]  /*15970*/  LOP3.LUT R20, R45, 0xff, RZ, 0xc0, !PT ;  /* 0x000000ff2d147812 */ /* 0x000fe400078ec0ff */
[----:B------:R-:W-:Y:S02]  /*15980*/  LOP3.LUT R27, R47, 0xff, RZ, 0xc0, !PT ;  /* 0x000000ff2f1b7812 */ /* 0x000fe400078ec0ff */
[----:B------:R-:W-:-:S02]  /*15990*/  LOP3.LUT R26, R26, 0xff, RZ, 0xc0, !PT ;  /* 0x000000ff1a1a7812 */ /* 0x000fc400078ec0ff */
[----:B------:R-:W-:Y:S02]  /*159a0*/  SHF.R.U32.HI R21, RZ, 0x8, R46 ;  /* 0x00000008ff157819 */ /* 0x000fe4000001162e */
[----:B------:R-:W-:Y:S02]  /*159b0*/  PRMT R26, R26, 0x7604, R27 ;  /* 0x000076041a1a7816 */ /* 0x000fe4000000001b */
[----:B------:R-:W-:Y:S02]  /*159c0*/  SHF.R.U32.HI R27, RZ, 0x10, R45 ;  /* 0x00000010ff1b7819 */ /* 0x000fe4000001162d */
[----:B------:R-:W-:Y:S02]  /*159d0*/  LOP3.LUT R21, R21, 0xff, RZ, 0xc0, !PT ;  /* 0x000000ff15157812 */ /* 0x000fe400078ec0ff */
[----:B------:R-:W-:Y:S02]  /*159e0*/  SHF.L.U32 R27, R27, 0x10, RZ ;  /* 0x000000101b1b7819 */ /* 0x000fe400000006ff */
[----:B------:R-:W-:-:S02]  /*159f0*/  SHF.R.U32.HI R31, RZ, 0x10, R47 ;  /* 0x00000010ff1f7819 */ /* 0x000fc4000001162f */
[----:B------:R-:W-:Y:S02]  /*15a00*/  LOP3.LUT R13, R13, 0xff0000, R36, 0xf8, !PT ;  /* 0x00ff00000d0d7812 */ /* 0x000fe400078ef824 */
[----:B------:R-:W-:Y:S01]  /*15a10*/  LOP3.LUT R25, R25, 0xff0000, R44, 0xf8, !PT ;  /* 0x00ff000019197812 */ /* 0x000fe200078ef82c */
[----:B------:R-:W-:Y:S01]  /*15a20*/  IMAD.U32 R31, R31, 0x10000, RZ ;  /* 0x000100001f1f7824 */ /* 0x000fe200078e00ff */
[----:B------:R-:W-:Y:S02]  /*15a30*/  LOP3.LUT R28, R13, 0xff000000, R36, 0xf8, !PT ;  /* 0xff0000000d1c7812 */ /* 0x000fe400078ef824 */
[----:B------:R-:W-:Y:S02]  /*15a40*/  LOP3.LUT R32, R25, 0xff000000, R44, 0xf8, !PT ;  /* 0xff00000019207812 */ /* 0x000fe400078ef82c */
[----:B------:R-:W-:Y:S02]  /*15a50*/  LOP3.LUT R31, R26, 0xff0000, R31, 0xf8, !PT ;  /* 0x00ff00001a1f7812 */ /* 0x000fe400078ef81f */
[----:B------:R-:W-:-:S04]  /*15a60*/  LOP3.LUT R15, R15, 0xff0000, R38, 0xf8, !PT ;  /* 0x00ff00000f0f7812 */ /* 0x000fc800078ef826 */
[----:B------:R-:W-:Y:S02]  /*15a70*/  LOP3.LUT R30, R15, 0xff000000, R38, 0xf8, !PT ;  /* 0xff0000000f1e7812 */ /* 0x000fe400078ef826 */
[----:B----4-:R-:W-:Y:S02]  /*15a80*/  IADD3 R3, R0, R7, R24 ;  /* 0x0000000700037210 */ /* 0x010fe40007ffe018 */
[----:B------:R-:W-:Y:S01]  /*15a90*/  LOP3.LUT R24, R46, 0xff, RZ, 0xc0, !PT ;  /* 0x000000ff2e187812 */ /* 0x000fe200078ec0ff */
[----:B------:R-:W0:Y:S02]  /*15aa0*/  LDS.128 R8, [R49+0x20400] ;  /* 0x0204000031087984 */ /* 0x000e240000000c00 */
[----:B------:R-:W-:Y:S01]  /*15ab0*/  IMAD.IADD R0, R18, 0x1, R3 ;  /* 0x0000000112007824 */ /* 0x000fe200078e0203 */
[----:B------:R-:W-:Y:S02]  /*15ac0*/  LOP3.LUT R3, R4, 0xff, RZ, 0xc0, !PT ;  /* 0x000000ff04037812 */ /* 0x000fe400078ec0ff */
[----:B------:R-:W-:-:S02]  /*15ad0*/  PRMT R29, R21, 0x7604, R24 ;  /* 0x00007604151d7816 */ /* 0x000fc40000000018 */
[----:B------:R-:W1:Y:S01]  /*15ae0*/  LDS.128 R4, [R0+0x20400] ;  /* 0x0204000000047984 */ /* 0x000e620000000c00 */
[----:B------:R-:W-:Y:S02]  /*15af0*/  PRMT R20, R3, 0x7604, R20 ;  /* 0x0000760403147816 */ /* 0x000fe40000000014 */
[----:B------:R-:W-:Y:S02]  /*15b00*/  SHF.R.U32.HI R3, RZ, 0x10, R37 ;  /* 0x00000010ff037819 */ /* 0x000fe40000011625 */
[----:B------:R-:W-:Y:S02]  /*15b10*/  SHF.R.U32.HI R21, RZ, 0x10, R39 ;  /* 0x00000010ff157819 */ /* 0x000fe40000011627 */
[----:B------:R-:W-:Y:S01]  /*15b20*/  LOP3.LUT R27, R20, 0xff0000, R27, 0xf8, !PT ;  /* 0x00ff0000141b7812 */ /* 0x000fe200078ef81b */
[----:B------:R-:W-:Y:S01]  /*15b30*/  IMAD.U32 R3, R3, 0x10000, RZ ;  /* 0x0001000003037824 */ /* 0x000fe200078e00ff */
[----:B------:R-:W-:Y:S01]  /*15b40*/  LOP3.LUT R29, R29, 0xff0000, R46, 0xf8, !PT ;  /* 0x00ff00001d1d7812 */ /* 0x000fe200078ef82e */
[----:B------:R-:W-:Y:S01]  /*15b50*/  IMAD.U32 R21, R21, 0x10000, RZ ;  /* 0x0001000015157824 */ /* 0x000fe200078e00ff */
[----:B------:R-:W-:-:S02]  /*15b60*/  LOP3.LUT R44, R27, 0xff000000, R45, 0xf8, !PT ;  /* 0xff0000001b2c7812 */ /* 0x000fc400078ef82d */
[----:B------:R-:W-:Y:S02]  /*15b70*/  LOP3.LUT R3, R12, 0xff0000, R3, 0xf8, !PT ;  /* 0x00ff00000c037812 */ /* 0x000fe400078ef803 */
[----:B------:R-:W-:Y:S02]  /*15b80*/  LOP3.LUT R34, R29, 0xff000000, R46, 0xf8, !PT ;  /* 0xff0000001d227812 */ /* 0x000fe400078ef82e */
[----:B------:R-:W-:Y:S02]  /*15b90*/  LOP3.LUT R36, R3, 0xff000000, R37, 0xf8, !PT ;  /* 0xff00000003247812 */ /* 0x000fe400078ef825 */
[----:B------:R-:W-:Y:S02]  /*15ba0*/  F2FP.F16.E4M3.UNPACK_B R33, R44 ;  /* 0x0000002cff21723e */ /* 0x000fe400020006ff */
[----:B------:R-:W-:Y:S02]  /*15bb0*/  F2FP.F16.E4M3.UNPACK_B R29, R36 ;  /* 0x00000024ff1d723e */ /* 0x000fe400020006ff */
[----:B------:R-:W-:Y:S01]  /*15bc0*/  LOP3.LUT R21, R14, 0xff0000, R21, 0xf8, !PT ;  /* 0x00ff00000e157812 */ /* 0x000fe200078ef815 */
[----:B------:R-:W-:Y:S01]  /*15bd0*/  HADD2.F32 R35, -RZ, R33.H0_H0 ;  /* 0x20000021ff237230 */ /* 0x000fe20000004100 */
[----:B------:R-:W-:Y:S01]  /*15be0*/  LOP3.LUT R46, R31, 0xff000000, R47, 0xf8, !PT ;  /* 0xff0000001f2e7812 */ /* 0x000fe200078ef82f */
[--C-:B------:R-:W-:Y:S01]  /*15bf0*/  HADD2.F32 R31, -RZ, R29.reuse.H0_H0 ;  /* 0x2000001dff1f7230 */ /* 0x100fe20000004100 */
[----:B------:R-:W-:Y:S01]  /*15c00*/  LOP3.LUT R38, R21, 0xff000000, R39, 0xf8, !PT ;  /* 0xff00000015267812 */ /* 0x000fe200078ef827 */
[----:B------:R-:W-:Y:S01]  /*15c10*/  HADD2.F32 R29, -RZ, R29.H1_H1 ;  /* 0x3000001dff1d7230 */ /* 0x000fe20000004100 */
[----:B------:R-:W-:Y:S01]  /*15c20*/  F2FP.F16.E4M3.UNPACK_B R44, R44.H1 ;  /* 0x0000002cff2c723e */ /* 0x000fe200030006ff */
[----:B------:R-:W-:Y:S01]  /*15c30*/  HADD2.F32 R33, -RZ, R33.H1_H1 ;  /* 0x30000021ff217230 */ /* 0x000fe20000004100 */
[----:B------:R-:W-:-:S02]  /*15c40*/  F2FP.F16.E4M3.UNPACK_B R36, R36.H1 ;  /* 0x00000024ff24723e */ /* 0x000fc400030006ff */
[----:B0-----:R-:W-:Y:S02]  /*15c50*/  F2FP.F16.E4M3.UNPACK_B R12, R9 ;  /* 0x00000009ff0c723e */ /* 0x001fe400020006ff */
        /* <DEDUP_REMOVED lines=8> */
[-C--:B------:R-:W-:Y:S01]  /*15ce0*/  F2FP.F16.E4M3.UNPACK_B R26, R7.reuse ;  /* 0x00000007ff1a723e */ /* 0x080fe200020006ff */
[----:B------:R-:W-:Y:S01]  /*15cf0*/  HADD2.F32 R20, -RZ, R20.H1_H1 ;  /* 0x30000014ff147230 */ /* 0x000fe20000004100 */
[----:B------:R-:W-:Y:S01]  /*15d00*/  F2FP.F16.E4M3.UNPACK_B R27, R7.H1 ;  /* 0x00000007ff1b723e */ /* 0x000fe200030006ff */
[C---:B------:R-:W-:Y:S01]  /*15d10*/  FMUL.FTZ R37, R24.reuse, R35 ;  /* 0x0000002318257220 */ /* 0x040fe20000410000 */
[-C--:B------:R-:W-:Y:S01]  /*15d20*/  F2FP.F16.E4M3.UNPACK_B R5, R4.reuse ;  /* 0x00000004ff05723e */ /* 0x080fe200020006ff */
[----:B------:R-:W-:Y:S01]  /*15d30*/  HADD2.F32 R12, -RZ, R12.H1_H1 ;  /* 0x3000000cff0c7230 */ /* 0x000fe20000004100 */
[----:B------:R-:W-:Y:S01]  /*15d40*/  F2FP.F16.E4M3.UNPACK_B R7, R4.H1 ;  /* 0x00000004ff07723e */ /* 0x000fe200030006ff */
[-C--:B------:R-:W-:Y:S01]  /*15d50*/  FMUL.FTZ R4, R24, R31.reuse ;  /* 0x0000001f18047220 */ /* 0x080fe20000410000 */
[-C--:B------:R-:W-:Y:S01]  /*15d60*/  F2FP.F16.E4M3.UNPACK_B R24, R6.reuse ;  /* 0x00000006ff18723e */ /* 0x080fe200020006ff */
[C---:B------:R-:W-:Y:S01]  /*15d70*/  FFMA.FTZ R37, R10.reuse, R31, -R37 ;  /* 0x0000001f0a257223 */ /* 0x040fe20000010825 */
[----:B------:R-:W-:Y:S01]  /*15d80*/  F2FP.F16.E4M3.UNPACK_B R25, R6.H1 ;  /* 0x00000006ff19723e */ /* 0x000fe200030006ff */
[----:B------:R-:W-:Y:S01]  /*15d90*/  FFMA.FTZ R39, R10, R35, R4 ;  /* 0x000000230a277223 */ /* 0x000fe20000010004 */
[----:B------:R-:W-:Y:S01]  /*15da0*/  F2FP.F16.E4M3.UNPACK_B R9, R9.H1 ;  /* 0x00000009ff09723e */ /* 0x000fe200030006ff */
[----:B------:R-:W-:-:S02]  /*15db0*/  HADD2.F32 R35, -RZ, R44.H0_H0 ;  /* 0x2000002cff237230 */ /* 0x000fc40000004100 */
[C---:B------:R-:W-:Y:S01]  /*15dc0*/  FMUL.FTZ R41, R20.reuse, R33 ;  /* 0x0000002114297220 */ /* 0x040fe20000410000 */
[----:B------:R-:W-:Y:S02]  /*15dd0*/  HADD2.F32 R6, -RZ, R21.H0_H0 ;  /* 0x20000015ff067230 */ /* 0x000fe40000004100 */
[-C--:B------:R-:W-:Y:S01]  /*15de0*/  FMUL.FTZ R10, R20, R29.reuse ;  /* 0x0000001d140a7220 */ /* 0x080fe20000410000 */
[----:B------:R-:W-:Y:S02]  /*15df0*/  HADD2.F32 R31, -RZ, R36.H0_H0 ;  /* 0x20000024ff1f7230 */ /* 0x000fe40000004100 */
[----:B------:R-:W-:Y:S01]  /*15e00*/  FFMA.FTZ R20, R12, R29, -R41 ;  /* 0x0000001d0c147223 */ /* 0x000fe20000010829 */
[----:B------:R-:W-:Y:S02]  /*15e10*/  HADD2.F32 R4, -RZ, R9.H0_H0 ;  /* 0x20000009ff047230 */ /* 0x000fe40000004100 */
[----:B------:R-:W-:Y:S01]  /*15e20*/  FMUL.FTZ R43, R6, R35 ;  /* 0x00000023062b7220 */ /* 0x000fe20000410000 */
[----:B------:R-:W-:Y:S01]  /*15e30*/  FFMA.FTZ R40, R12, R33, R10 ;  /* 0x000000210c287223 */ /* 0x000fe2000001000a */
[-C--:B------:R-:W-:Y:S01]  /*15e40*/  FMUL.FTZ R6, R6, R31.reuse ;  /* 0x0000001f06067220 */ /* 0x080fe20000410000 */
[----:B------:R-:W-:Y:S01]  /*15e50*/  F2FP.F16.E4M3.UNPACK_B R12, R46 ;  /* 0x0000002eff0c723e */ /* 0x000fe200020006ff */
[C---:B------:R-:W-:Y:S01]  /*15e60*/  FFMA.FTZ R43, R4.reuse, R31, -R43 ;  /* 0x0000001f042b7223 */ /* 0x040fe2000001082b */
[----:B------:R-:W-:Y:S01]  /*15e70*/  F2FP.F16.E4M3.UNPACK_B R10, R38 ;  /* 0x00000026ff0a723e */ /* 0x000fe200020006ff */
[----:B------:R-:W-:Y:S01]  /*15e80*/  FFMA.FTZ R35, R4, R35, R6 ;  /* 0x0000002304237223 */ /* 0x000fe20000010006 */
[----:B------:R-:W-:Y:S01]  /*15e90*/  HADD2.F32 R6, -RZ, R26.H0_H0 ;  /* 0x2000001aff067230 */ /* 0x000fe20000004100 */
[----:B------:R-:W-:Y:S01]  /*15ea0*/  F2FP.F16.E4M3.UNPACK_B R46, R46.H1 ;  /* 0x0000002eff2e723e */ /* 0x000fe200030006ff */
[----:B------:R-:W-:Y:S01]  /*15eb0*/  HADD2.F32 R31, -RZ, R12.H0_H0 ;  /* 0x2000000cff1f7230 */ /* 0x000fe20000004100 */
[----:B------:R-:W-:Y:S01]  /*15ec0*/  F2FP.F16.E4M3.UNPACK_B R38, R38.H1 ;  /* 0x00000026ff26723e */ /* 0x000fe200030006ff */
[----:B------:R-:W-:Y:S01]  /*15ed0*/  HADD2.F32 R44, -RZ, R44.H1_H1 ;  /* 0x3000002cff2c7230 */ /* 0x000fe20000004100 */
[----:B------:R-:W-:Y:S01]  /*15ee0*/  F2FP.F16.E4M3.UNPACK_B R3, R8 ;  /* 0x00000008ff03723e */ /* 0x000fe200020006ff */
[----:B------:R-:W-:-:S02]  /*15ef0*/  HADD2.F32 R21, -RZ, R21.H1_H1 ;  /* 0x30000015ff157230 */ /* 0x000fc40000004100 */
[C---:B------:R-:W-:Y:S01]  /*15f00*/  FMUL.FTZ R33, R6.reuse, R31 ;  /* 0x0000001f06217220 */ /* 0x040fe20000410000 */
[----:B------:R-:W-:Y:S01]  /*15f10*/  HADD2.F32 R29, -RZ, R10.H0_H0 ;  /* 0x2000000aff1d7230 */ /* 0x000fe20000004100 */
[----:B------:R-:W-:Y:S01]  /*15f20*/  F2FP.F16.E4M3.UNPACK_B R8, R8.H1 ;  /* 0x00000008ff08723e */ /* 0x000fe200030006ff */
[----:B------:R-:W-:Y:S02]  /*15f30*/  HADD2.F32 R36, -RZ, R36.H1_H1 ;  /* 0x30000024ff247230 */ /* 0x000fe40000004100 */
[C---:B------:R-:W-:Y:S01]  /*15f40*/  FMUL.FTZ R42, R21.reuse, R44 ;  /* 0x0000002c152a7220 */ /* 0x040fe20000410000 */
[----:B------:R-:W-:Y:S02]  /*15f50*/  HADD2.F32 R4, -RZ, R14.H0_H0 ;  /* 0x2000000eff047230 */ /* 0x000fe40000004100 */
[----:B------:R-:W-:Y:S01]  /*15f60*/  FMUL.FTZ R6, R6, R29 ;  /* 0x0000001d06067220 */ /* 0x000fe20000410000 */
[----:B------:R-:W-:Y:S02]  /*15f70*/  HADD2.F32 R9, -RZ, R9.H1_H1 ;  /* 0x30000009ff097230 */ /* 0x000fe40000004100 */
[----:B------:R-:W-:Y:S01]  /*15f80*/  FMUL.FTZ R21, R21, R36 ;  /* 0x0000002415157220 */ /* 0x000fe20000410000 */
[----:B------:R-:W-:-:S02]  /*15f90*/  HADD2.F32 R26, -RZ, R26.H1_H1 ;  /* 0x3000001aff1a7230 */ /* 0x000fc40000004100 */
[C---:B------:R-:W-:Y:S01]  /*15fa0*/  FFMA.FTZ R33, R4.reuse, R29, -R33 ;  /* 0x0000001d04217223 */ /* 0x040fe20000010821 */
[----:B------:R-:W-:Y:S02]  /*15fb0*/  HADD2.F32 R29, -RZ, R12.H1_H1 ;  /* 0x3000000cff1d7230 */ /* 0x000fe40000004100 */
[----:B------:R-:W-:Y:S01]  /*15fc0*/  FFMA.FTZ R41, R4, R31, R6 ;  /* 0x0000001f04297223 */ /* 0x000fe20000010006 */
[C---:B------:R-:W-:Y:S01]  /*15fd0*/  FFMA.FTZ R42, R9.reuse, R36, -R42 ;  /* 0x00000024092a7223 */ /* 0x040fe2000001082a */
[----:B------:R-:W-:Y:S01]  /*15fe0*/  FFMA.FTZ R44, R9, R44, R21 ;  /* 0x0000002c092c7223 */ /* 0x000fe20000010015 */
[----:B------:R-:W-:Y:S02]  /*15ff0*/  HADD2.F32 R31, -RZ, R46.H0_H0 ;  /* 0x2000002eff1f7230 */ /* 0x000fe40000004100 */
[----:B------:R-:W-:Y:S01]  /*16000*/  FMUL.FTZ R45, R26, R29 ;  /* 0x0000001d1a2d7220 */ /* 0x000fe20000410000 */
[----:B------:R-:W-:Y:S02]  /*16010*/  HADD2.F32 R6, -RZ, R27.H0_H0 ;  /* 0x2000001bff067230 */ /* 0x000fe40000004100 */
        /* <DEDUP_REMOVED lines=41> */
[----:B------:R-:W-:Y:S01]  /*162b0*/  HADD2.F32 R7, -RZ, R28.H0_H0 ;  /* 0x2000001cff077230 */ /* 0x000fe20000004100 */
[----:B------:R-:W-:Y:S01]  /*162c0*/  F2FP.SATFINITE.E4M3.F32.PACK_AB_MERGE_C R35, R44, R35, RZ ;  /* 0x000000232c23723e */ /* 0x000fe200048070ff */
[----:B------:R-:W-:-:S02]  /*162d0*/  HADD2.F32 R4, -RZ, R3.H0_H0 ;  /* 0x20000003ff047230 */ /* 0x000fc40000004100 */
[C---:B------:R-:W-:Y:S01]  /*162e0*/  FMUL.FTZ R9, R6.reuse, R15 ;  /* 0x0000000f06097220 */ /* 0x040fe20000410000 */
[----:B------:R-:W-:Y:S02]  /*162f0*/  HADD2.F32 R32, -RZ, R32.H1_H1 ;  /* 0x30000020ff207230 */ /* 0x000fe40000004100 */
        /* <DEDUP_REMOVED lines=8> */
[----:B------:R-:W-:Y:S01]  /*16380*/  FMUL.FTZ R5, R5, R28 ;  /* 0x0000001c05057220 */ /* 0x000fe20000410000 */
[----:B------:R-:W-:Y:S01]  /*16390*/  F2FP.F16.E4M3.UNPACK_B R6, R30.H1 ;  /* 0x0000001eff06723e */ /* 0x000fe200030006ff */
[----:B------:R-:W-:Y:S01]  /*163a0*/  FFMA.FTZ R28, R3, R28, -R8 ;  /* 0x0000001c031c7223 */ /* 0x000fe20000010808 */
[----:B------:R-:W-:-:S02]  /*163b0*/  HADD2.F32 R8, -RZ, R7.H0_H0 ;  /* 0x20000007ff087230 */ /* 0x000fc40000004100 */
[----:B------:R-:W-:Y:S01]  /*163c0*/  FFMA.FTZ R32, R3, R32, R5 ;  /* 0x0000002003207223 */ /* 0x000fe20000010005 */
[----:B------:R-:W-:Y:S01]  /*163d0*/  HADD2.F32 R4, -RZ, R25.H0_H0 ;  /* 0x20000019ff047230 */ /* 0x000fe20000004100 */
[----:B------:R-:W-:Y:S01]  /*163e0*/  F2FP.F16.E4M3.UNPACK_B R34, R34 ;  /* 0x00000022ff22723e */ /* 0x000fe200020006ff */
[----:B------:R-:W-:Y:S01]  /*163f0*/  HADD2.F32 R5, -RZ, R6.H0_H0 ;  /* 0x20000006ff057230 */ /* 0x000fe20000004100 */
[----:B------:R-:W-:Y:S01]  /*16400*/  F2FP.F16.E4M3.UNPACK_B R30, R30 ;  /* 0x0000001eff1e723e */ /* 0x000fe200020006ff */
[----:B------:R-:W-:Y:S02]  /*16410*/  HADD2.F32 R3, -RZ, R13.H0_H0 ;  /* 0x2000000dff037230 */ /* 0x000fe40000004100 */
[C---:B------:R-:W-:Y:S01]  /*16420*/  FMUL.FTZ R26, R4.reuse, R8 ;  /* 0x00000008041a7220 */ /* 0x040fe20000410000 */
[----:B------:R-:W-:Y:S02]  /*16430*/  HADD2.F32 R10, -RZ, R7.H1_H1 ;  /* 0x30000007ff0a7230 */ /* 0x000fe40000004100 */
[----:B------:R-:W-:Y:S01]  /*16440*/  FMUL.FTZ R4, R4, R5 ;  /* 0x0000000504047220 */ /* 0x000fe20000410000 */
[----:B------:R-:W-:-:S02]  /*16450*/  HADD2.F32 R25, -RZ, R25.H1_H1 ;  /* 0x30000019ff197230 */ /* 0x000fc40000004100 */
[----:B------:R-:W-:Y:S01]  /*16460*/  FFMA.FTZ R26, R3, R5, -R26 ;  /* 0x00000005031a7223 */ /* 0x000fe2000001081a */
[----:B------:R-:W-:Y:S01]  /*16470*/  HADD2.F32 R6, -RZ, R6.H1_H1 ;  /* 0x30000006ff067230 */ /* 0x000fe20000004100 */
[----:B------:R-:W-:Y:S01]  /*16480*/  F2FP.SATFINITE.E4M3.F32.PACK_AB_MERGE_C R45, R46, R45, RZ ;  /* 0x0000002d2e2d723e */ /* 0x000fe200048070ff */
[----:B------:R-:W-:Y:S02]  /*16490*/  HADD2.F32 R13, -RZ, R13.H1_H1 ;  /* 0x3000000dff0d7230 */ /* 0x000fe40000004100 */
[C---:B------:R-:W-:Y:S01]  /*164a0*/  FMUL.FTZ R36, R25.reuse, R10 ;  /* 0x0000000a19247220 */ /* 0x040fe20000410000 */
[----:B------:R-:W-:Y:S01]  /*164b0*/  F2FP.SATFINITE.E4M3.F32.PACK_AB_MERGE_C R14, R14, R29, RZ ;  /* 0x0000001d0e0e723e */ /* 0x000fe200048070ff */
[----:B------:R-:W-:Y:S01]  /*164c0*/  FMUL.FTZ R5, R25, R6 ;  /* 0x0000000619057220 */ /* 0x000fe20000410000 */
[----:B------:R-:W-:Y:S01]  /*164d0*/  FFMA.FTZ R25, R3, R8, R4 ;  /* 0x0000000803197223 */ /* 0x000fe20000010004 */
[----:B------:R-:W-:Y:S01]  /*164e0*/  FFMA.FTZ R31, R13, R6, -R36 ;  /* 0x000000060d1f7223 */ /* 0x000fe20000010824 */
[----:B------:R-:W-:-:S02]  /*164f0*/  HADD2.F32 R6, -RZ, R34.H0_H0 ;  /* 0x20000022ff067230 */ /* 0x000fc40000004100 */
[----:B------:R-:W-:Y:S01]  /*16500*/  FFMA.FTZ R10, R13, R10, R5 ;  /* 0x0000000a0d0a7223 */ /* 0x000fe20000010005 */
[----:B------:R-:W-:Y:S01]  /*16510*/  HADD2.F32 R4, -RZ, R24.H0_H0 ;  /* 0x20000018ff047230 */ /* 0x000fe20000004100 */
[----:B------:R-:W-:Y:S01]  /*16520*/  F2FP.SATFINITE.E4M3.F32.PACK_AB_MERGE_C R32, R32, R21, R14 ;  /* 0x000000152020723e */ /* 0x000fe2000480700e */
[----:B------:R-:W-:Y:S02]  /*16530*/  HADD2.F32 R5, -RZ, R30.H0_H0 ;  /* 0x2000001eff057230 */ /* 0x000fe40000004100 */
        /* <DEDUP_REMOVED lines=10> */
[C---:B------:R-:W-:Y:S01]  /*165e0*/  FFMA.FTZ R8, R3.reuse, R5, -R8 ;  /* 0x0000000503087223 */ /* 0x040fe20000010808 */
[----:B------:R-:W-:Y:S01]  /*165f0*/  FFMA.FTZ R3, R3, R6, R7 ;  /* 0x0000000603037223 */ /* 0x000fe20000010007 */
[C---:B------:R-:W-:Y:S01]  /*16600*/  FFMA.FTZ R13, R11.reuse, R30, -R4 ;  /* 0x0000001e0b0d7223 */ /* 0x040fe20000010804 */
[----:B------:R-:W-:Y:S01]  /*16610*/  F2FP.SATFINITE.E4M3.F32.PACK_AB_MERGE_C R7, R38, R47, RZ ;  /* 0x0000002f2607723e */ /* 0x000fe200048070ff */
        /* <DEDUP_REMOVED lines=11> */
[----:B------:R4:W-:Y:S04]  /*166d0*/  STS.128 [R49+0x20400], R4 ;  /* 0x0204000431007388 */ /* 0x0009e80000000c00 */
[----:B------:R4:W-:Y:S02]  /*166e0*/  STS.128 [R0+0x20400], R32 ;  /* 0x0204002000007388 */ /* 0x0009e40000000c00 */
.L_x_2324:
[----:B------:R-:W-:Y:S05]  /*166f0*/  BSYNC B0 ;  /* 0x0000000000007941 */ /* 0x000fea0003800000 */
.L_x_2284:
        /* <DEDUP_REMOVED lines=8> */
.L_x_2282:
[----:B--234-:R-:W-:-:S05]  /*16780*/  IMAD.U32 R0, RZ, RZ, UR45 ;  /* 0x0000002dff007e24 */ /* 0x01cfca000f8e00ff */
[----:B------:R-:W-:-:S13]  /*16790*/  ISETP.NE.AND P1, PT, R0, 0x3, PT ;  /* 0x000000030000780c */ /* 0x000fda0003f25270 */
[----:B------:R-:W-:Y:S05]  /*167a0*/  @!P1 BRA `(.L_x_2351) ;  /* 0x0000000000049947 */ /* 0x000fea0003800000 */
[----:B------:R-:W-:Y:S01]  /*167b0*/  BPT.TRAP 0x1 ;  /* 0x000000040000795c */ /* 0x000fe20000300000 */
.L_x_2351:
[----:B------:R-:W-:Y:S01]  /*167c0*/  IMAD R0, R152, 0x8, R18 ;  /* 0x0000000898007824 */ /* 0x000fe200078e0212 */
[----:B01----:R-:W-:-:S04]  /*167d0*/  SHF.L.U32 R3, R237, 0x1f, RZ ;  /* 0x0000001fed037819 */ /* 0x003fc800000006ff */
[----:B------:R0:W1:Y:S01]  /*167e0*/  SYNCS.PHASECHK.TRANS64.TRYWAIT P2, [R0+URZ+0x38830], R3 ;  /* 0x03883003000075a7 */ /* 0x000062000804017f */
[----:B------:R-:W-:Y:S05]  /*167f0*/  @!P1 BRA `(.L_x_2352) ;  /* 0x0000000000049947 */ /* 0x000fea0003800000 */
[----:B------:R-:W-:Y:S01]  /*16800*/  BPT.TRAP 0x1 ;  /* 0x000000040000795c */ /* 0x000fe20000300000 */
.L_x_2352:
[----:B------:R-:W2:Y:S01]  /*16810*/  S2R R4, SR_TID.X ;  /* 0x0000000000047919 */ /* 0x000ea20000002100 */
[----:B------:R-:W-:Y:S01]  /*16820*/  IMAD.MOV.U32 R151, RZ, RZ, RZ ;  /* 0x000000ffff977224 */ /* 0x000fe200078e00ff */
[----:B--2---:R-:W-:-:S04]  /*16830*/  LOP3.LUT R4, R4, 0x7f, RZ, 0xc0, !PT ;  /* 0x0000007f04047812 */ /* 0x004fc800078ec0ff */
[----:B------:R-:W-:Y:S01]  /*16840*/  ISETP.NE.AND P0, PT, R4, RZ, PT ;  /* 0x000000ff0400720c */ /* 0x000fe20003f05270 */
[----:B-1----:R-:W-:-:S12]  /*16850*/  @P2 BRA `(.L_x_2353) ;  /* 0x0000000000082947 */ /* 0x002fd80003800000 */
[----:B------:R-:W1:Y:S02]  /*16860*/  SYNCS.PHASECHK.TRANS64.TRYWAIT P2, [R0+URZ+0x38830], R3 ;  /* 0x03883003000075a7 */ /* 0x000e64000804017f */
[----:B-1----:R-:W-:Y:S05]  /*16870*/  @!P2 BRA `(.L_x_2354) ;  /* 0x0000016400d4a947 */ /* 0x002fea0003800000 */
.L_x_2353:
[----:B------:R-:W-:Y:S05]  /*16880*/  WARPSYNC.ALL ;  /* 0x0000000000007948 */ /* 0x000fea0003800000 */
[----:B01----:R-:W-:Y:S01]  /*16890*/  VIADD R3, R18, 0x28400 ;  /* 0x0002840012037836 */ /* 0x003fe20000000000 */
[----:B------:R-:W-:Y:S01]  /*168a0*/  R2UR UR12, R56 ;  /* 0x00000000380c72ca */ /* 0x000fe200000e0000 */
[----:B------:R-:W-:Y:S01]  /*168b0*/  IMAD.MOV.U32 R5, RZ, RZ, 0x40000040 ;  /* 0x40000040ff057424 */ /* 0x000fe200078e00ff */
[----:B------:R-:W-:Y:S01]  /*168c0*/  UMOV UR13, 0x40000040 ;  /* 0x40000040000d7882 */ /* 0x000fe20000000000 */
[----:B------:R-:W-:Y:S01]  /*168d0*/  IMAD.MOV.U32 R7, RZ, RZ, 0x40000040 ;  /* 0x40000040ff077424 */ /* 0x000fe200078e00ff */
[----:B------:R-:W-:Y:S01]  /*168e0*/  SHF.R.U32.HI R3, RZ, 0x4, R3 ;  /* 0x00000004ff037819 */ /* 0x000fe20000011603 */
[----:B------:R-:W-:Y:S01]  /*168f0*/  UMOV UR9, 0x40000040 ;  /* 0x4000004000097882 */ /* 0x000fe20000000000 */
[----:B------:R-:W-:Y:S01]  /*16900*/  UMOV UR5, 0x40000040 ;  /* 0x4000004000057882 */ /* 0x000fe20000000000 */
[----:B------:R-:W-:Y:S01]  /*16910*/  UMOV UR17, 0x40000040 ;  /* 0x4000004000117882 */ /* 0x000fe20000000000 */
[----:B------:R-:W-:Y:S01]  /*16920*/  LOP3.LUT R3, R3, 0x3fff, RZ, 0xc0, !PT ;  /* 0x00003fff03037812 */ /* 0x000fe200078ec0ff */
[----:B------:R-:W-:Y:S01]  /*16930*/  UMOV UR21, 0x40000040 ;  /* 0x4000004000157882 */ /* 0x000fe20000000000 */
[----:B------:R-:W-:Y:S01]  /*16940*/  UMOV UR25, 0x40000040 ;  /* 0x4000004000197882 */ /* 0x000fe20000000000 */
[----:B------:R-:W2:Y:S01]  /*16950*/  LDL R90, [R1+0x20] ;  /* 0x00002000015a7983 */ /* 0x000ea20000100800 */
[----:B------:R-:W-:-:S03]  /*16960*/  LOP3.LUT R13, R3, 0x10000, RZ, 0xfc, !PT ;  /* 0x00010000030d7812 */ /* 0x000fc600078efcff */
[----:B------:R-:W3:Y:S01]  /*16970*/  LDL R92, [R1+0xc] ;  /* 0x00000c00015c7983 */ /* 0x000ee20000100800 */
[----:B------:R-:W-:-:S03]  /*16980*/  LEA R4, R152, R13, 0xb ;  /* 0x0000000d98047211 */ /* 0x000fc600078e58ff */
[----:B------:R-:W4:Y:S01]  /*16990*/  LDL R89, [R1+0x38] ;  /* 0x0000380001597983 */ /* 0x000f220000100800 */
[----:B------:R-:W-:-:S03]  /*169a0*/  R2UR UR14, R4 ;  /* 0x00000000040e72ca */ /* 0x000fc600000e0000 */
[----:B------:R-:W2:Y:S01]  /*169b0*/  LDL R91, [R1+0x3c] ;  /* 0x00003c00015b7983 */ /* 0x000ea20000100800 */
[----:B------:R-:W-:Y:S01]  /*169c0*/  R2UR UR15, R5 ;  /* 0x00000000050f72ca */ /* 0x000fe200000e0000 */
[----:B------:R-:W-:Y:S01]  /*169d0*/  ULOP3.LUT UR12, UR12, 0x10000, URZ, 0xfc, !UPT ;  /* 0x000100000c0c7892 */ /* 0x000fe2000f8efc3f */
[----:B-----5:R-:W-:Y:S01]  /*169e0*/  WARPGROUP.ARRIVE ;  /* 0x00000000000079c5 */ /* 0x020fe20000000000 */
[----:B------:R-:W2:Y:S01]  /*169f0*/  LDL R88, [R1+0x4] ;  /* 0x0000040001587983 */ /* 0x000ea20000100800 */
[----:B------:R-:W-:Y:S01]  /*16a00*/  UMOV UR29, 0x40000040 ;  /* 0x40000040001d7882 */ /* 0x000fe20000000000 */
[----:B------:R-:W-:Y:S01]  /*16a10*/  UMOV UR33, 0x40000040 ;  /* 0x4000004000217882 */ /* 0x000fe20000000000 */
[----:B------:R-:W-:Y:S01]  /*16a20*/  @!P0 VIADD R0, R0, 0x38840 ;  /* 0x0003884000008836 */ /* 0x000fe20000000000 */
[----:B------:R-:W-:Y:S01]  /*16a30*/  ULDC UR48, c[0x0][0x988] ;  /* 0x0002620000307ab9 */ /* 0x000fe20000000800 */
[----:B------:R-:W-:-:S05]  /*16a40*/  ULDC UR49, c[0x0][0x988] ;  /* 0x0002620000317ab9 */ /* 0x000fca0000000800 */
[----:B------:R-:W-:Y:S01]  /*16a50*/  QGMMA.64x128x32.F32.E4M3.E4M3 R24, gdesc[UR12], RZ, !UPT, gsb0 ;  /* 0x01e000000c1879f3 */ /* 0x000fe2000c0008ff */
[----:B------:R-:W-:Y:S01]  /*16a60*/  VIADD R6, R4, 0x2 ;  /* 0x0000000204067836 */ /* 0x000fe20000000000 */
[----:B------:R-:W-:-:S04]  /*16a70*/  R2UR UR11, R7 ;  /* 0x00000000070b72ca */ /* 0x000fc800000e0000 */
[----:B------:R-:W-:Y:S01]  /*16a80*/  R2UR UR10, R6 ;  /* 0x00000000060a72ca */ /* 0x000fe200000e0000 */
[----:B------:R-:W-:Y:S01]  /*16a90*/  UIADD3 UR8, UR12, 0x2, URZ ;  /* 0x000000020c087890 */ /* 0x000fe2000fffe03f */
[----:B------:R-:W-:Y:S02]  /*16aa0*/  VIADD R6, R4, 0x4 ;  /* 0x0000000404067836 */ /* 0x000fe40000000000 */
[----:B------:R-:W-:-:S03]  /*16ab0*/  IMAD.MOV.U32 R7, RZ, RZ, 0x40000040 ;  /* 0x40000040ff077424 */ /* 0x000fc600078e00ff */
[----:B------:R-:W-:Y:S02]  /*16ac0*/  R2UR UR6, R6 ;  /* 0x00000000060672ca */ /* 0x000fe400000e0000 */
[----:B------:R-:W-:Y:S01]  /*16ad0*/  R2UR UR7, R7 ;  /* 0x00000000070772ca */ /* 0x000fe200000e0000 */
[----:B------:R-:W-:Y:S01]  /*16ae0*/  UIADD3 UR4, UR12, 0x4, URZ ;  /* 0x000000040c047890 */ /* 0x000fe2000fffe03f */
[----:B------:R-:W-:Y:S02]  /*16af0*/  WARPGROUP.DEPBAR.LE gsb0, 0x0 ;  /* 0x00008000000079c5 */ /* 0x000fe40000010000 */
[----:B------:R-:W-:-:S06]  /*16b00*/  WARPGROUP.ARRIVE ;  /* 0x00000000000079c5 */ /* 0x000fcc0000000000 */
[----:B------:R-:W-:Y:S01]  /*16b10*/  QGMMA.64x128x32.F32.E4M3.E4M3 R24, gdesc[UR8], R24, gsb0 ;  /* 0x01e00000081879f3 */ /* 0x000fe20008000818 */
[----:B------:R-:W-:Y:S01]  /*16b20*/  IMAD.MOV.U32 R7, RZ, RZ, 0x40000040 ;  /* 0x40000040ff077424 */ /* 0x000fe200078e00ff */
[----:B------:R-:W-:-:S04]  /*16b30*/  IADD3 R6, R4, 0x6, RZ ;  /* 0x0000000604067810 */ /* 0x000fc80007ffe0ff */
[----:B------:R-:W-:Y:S02]  /*16b40*/  R2UR UR18, R6 ;  /* 0x00000000061272ca */ /* 0x000fe400000e0000 */
[----:B------:R-:W-:Y:S01]  /*16b50*/  R2UR UR19, R7 ;  /* 0x00000000071372ca */ /* 0x000fe200000e0000 */
[----:B------:R-:W-:Y:S01]  /*16b60*/  UIADD3 UR16, UR12, 0x6, URZ ;  /* 0x000000060c107890 */ /* 0x000fe2000fffe03f */
[----:B------:R-:W-:Y:S02]  /*16b70*/  WARPGROUP.DEPBAR.LE gsb0, 0x0 ;  /* 0x00008000000079c5 */ /* 0x000fe40000010000 */
[----:B------:R-:W-:-:S06]  /*16b80*/  WARPGROUP.ARRIVE ;  /* 0x00000000000079c5 */ /* 0x000fcc0000000000 */
[----:B------:R-:W-:Y:S01]  /*16b90*/  QGMMA.64x128x32.F32.E4M3.E4M3 R24, gdesc[UR4], R24, gsb0 ;  /* 0x01e00000041879f3 */ /* 0x000fe20008000818 */
[----:B------:R-:W-:Y:S01]  /*16ba0*/  VIADD R6, R4, 0x400 ;  /* 0x0000040004067836 */ /* 0x000fe20000000000 */
[----:B------:R-:W-:Y:S01]  /*16bb0*/  UIADD3 UR20, UR12, 0x400, URZ ;  /* 0x000004000c147890 */ /* 0x000fe2000fffe03f */
[----:B------:R-:W-:Y:S01]  /*16bc0*/  IMAD.MOV.U32 R7, RZ, RZ, 0x40000040 ;  /* 0x40000040ff077424 */ /* 0x000fe200078e00ff */
[----:B------:R-:W-:Y:S02]  /*16bd0*/  UIADD3 UR24, UR12, 0x402, URZ ;  /* 0x000004020c187890 */ /* 0x000fe4000fffe03f */
[----:B------:R-:W-:Y:S01]  /*16be0*/  R2UR UR22, R6 ;  /* 0x00000000061672ca */ /* 0x000fe200000e0000 */
[----:B------:R-:W-:Y:S01]  /*16bf0*/  UIADD3 UR28, UR12, 0x404, URZ ;  /* 0x000004040c1c7890 */ /* 0x000fe2000fffe03f */
[----:B------:R-:W-:Y:S01]  /*16c00*/  R2UR UR23, R7 ;  /* 0x00000000071772ca */ /* 0x000fe200000e0000 */
[----:B------:R-:W-:Y:S01]  /*16c10*/  IMAD.MOV.U32 R5, RZ, RZ, 0x40000040 ;  /* 0x40000040ff057424 */ /* 0x000fe200078e00ff */
[----:B------:R-:W-:Y:S01]  /*16c20*/  UIADD3 UR32, UR12, 0x406, URZ ;  /* 0x000004060c207890 */ /* 0x000fe2000fffe03f */
[----:B--2---:R-:W-:Y:S01]  /*16c30*/  LEA R91, R88, R91, 0x7 ;  /* 0x0000005b585b7211 */ /* 0x004fe200078e38ff */
[----:B------:R-:W-:Y:S01]  /*16c40*/  ULDC UR6, c[0x0][0x988] ;  /* 0x0002620000067ab9 */ /* 0x000fe20000000800 */
[----:B------:R-:W-:-:S02]  /*16c50*/  WARPGROUP.DEPBAR.LE gsb0, 0x0 ;  /* 0x00008000000079c5 */ /* 0x000fc40000010000 */
[----:B------:R-:W-:-:S06]  /*16c60*/  WARPGROUP.ARRIVE ;  /* 0x00000000000079c5 */ /* 0x000fcc0000000000 */
[----:B------:R-:W-:Y:S01]  /*16c70*/  QGMMA.64x128x32.F32.E4M3.E4M3 R24, gdesc[UR16], R24, gsb0 ;  /* 0x01e00000101879f3 */ /* 0x000fe20008000818 */
[----:B------:R-:W-:Y:S02]  /*16c80*/  VIADD R6, R4, 0x402 ;  /* 0x0000040204067836 */ /* 0x000fe40000000000 */
[----:B------:R-:W-:-:S03]  /*16c90*/  IMAD.MOV.U32 R7, RZ, RZ, 0x40000040 ;  /* 0x40000040ff077424 */ /* 0x000fc600078e00ff */
[----:B------:R-:W-:Y:S02]  /*16ca0*/  R2UR UR26, R6 ;  /* 0x00000000061a72ca */ /* 0x000fe400000e0000 */
[----:B------:R-:W-:Y:S01]  /*16cb0*/  R2UR UR27, R7 ;  /* 0x00000000071b72ca */ /* 0x000fe200000e0000 */
[----:B------:R-:W-:Y:S02]  /*16cc0*/  WARPGROUP.DEPBAR.LE gsb0, 0x0 ;  /* 0x00008000000079c5 */ /* 0x000fe40000010000 */
[----:B------:R-:W-:-:S06]  /*16cd0*/  WARPGROUP.ARRIVE ;  /* 0x00000000000079c5 */ /* 0x000fcc0000000000 */
[----:B------:R-:W-:Y:S01]  /*16ce0*/  QGMMA.64x128x32.F32.E4M3.E4M3 R24, gdesc[UR20], R24, gsb0 ;  /* 0x01e00000141879f3 */ /* 0x000fe20008000818 */
[----:B------:R-:W-:Y:S01]  /*16cf0*/  IMAD.MOV.U32 R7, RZ, RZ, 0x40000040 ;  /* 0x40000040ff077424 */ /* 0x000fe200078e00ff */
[----:B------:R-:W-:-:S04]  /*16d00*/  IADD3 R6, R4, 0x404, RZ ;  /* 0x0000040404067810 */ /* 0x000fc80007ffe0ff */
[----:B------:R-:W-:Y:S02]  /*16d10*/  R2UR UR30, R6 ;  /* 0x00000000061e72ca */ /* 0x000fe400000e0000 */
[----:B------:R-:W-:Y:S01]  /*16d20*/  R2UR UR31, R7 ;  /* 0x00000000071f72ca */ /* 0x000fe200000e0000 */
[----:B------:R-:W-:Y:S02]  /*16d30*/  WARPGROUP.DEPBAR.LE gsb0, 0x0 ;  /* 0x00008000000079c5 */ /* 0x000fe40000010000 */
[----:B------:R-:W-:-:S06]  /*16d40*/  WARPGROUP.ARRIVE ;  /* 0x00000000000079c5 */ /* 0x000fcc0000000000 */
[----:B------:R-:W-:Y:S01]  /*16d50*/  QGMMA.64x128x32.F32.E4M3.E4M3 R24, gdesc[UR24], R24, gsb0 ;  /* 0x01e00000181879f3 */ /* 0x000fe20008000818 */
[----:B------:R-:W-:Y:S01]  /*16d60*/  VIADD R4, R4, 0x406 ;  /* 0x0000040604047836 */ /* 0x000fe20000000000 */
[----:B------:R-:W-:-:S04]  /*16d70*/  R2UR UR35, R5 ;  /* 0x00000000052372ca */ /* 0x000fc800000e0000 */
[----:B------:R-:W-:Y:S01]  /*16d80*/  R2UR UR34, R4 ;  /* 0x00000000042272ca */ /* 0x000fe200000e0000 */
[----:B------:R-:W-:Y:S02]  /*16d90*/  WARPGROUP.DEPBAR.LE gsb0, 0x0 ;  /* 0x00008000000079c5 */ /* 0x000fe40000010000 */
[----:B------:R-:W-:-:S06]  /*16da0*/  WARPGROUP.ARRIVE ;  /* 0x00000000000079c5 */ /* 0x000fcc0000000000 */
[----:B------:R-:W-:Y:S03]  /*16db0*/  QGMMA.64x128x32.F32.E4M3.E4M3 R24, gdesc[UR28], R24, gsb0 ;  /* 0x01e000001c1879f3 */ /* 0x000fe60008000818 */
[----:B------:R-:W-:Y:S02]  /*16dc0*/  WARPGROUP.DEPBAR.LE gsb0, 0x0 ;  /* 0x00008000000079c5 */ /* 0x000fe40000010000 */
[----:B------:R-:W-:-:S07]  /*16dd0*/  WARPGROUP.ARRIVE ;  /* 0x00000000000079c5 */ /* 0x000fce0000000000 */
[----:B------:R-:W-:Y:S03]  /*16de0*/  QGMMA.64x128x32.F32.E4M3.E4M3 R24, gdesc[UR32], R24, gsb0 ;  /* 0x01e00000201879f3 */ /* 0x000fe60008000818 */
[----:B------:R-:W-:Y:S02]  /*16df0*/  WARPGROUP.DEPBAR.LE gsb0, 0x0 ;  /* 0x00008000000079c5 */ /* 0x000fe40000010000 */
[C---:B------:R-:W-:Y:S01]  /*16e00*/  FMUL.FTZ R26, R2.reuse, R26 ;  /* 0x0000001a021a7220 */ /* 0x040fe20000410000 */
[----:B------:R-:W-:-:S03]  /*16e10*/  FMUL.FTZ R7, R2, R32 ;  /* 0x0000002002077220 */ /* 0x000fc60000410000 */
[----:B------:R0:W1:Y:S01]  /*16e20*/  MUFU.TANH R32, R26 ;  /* 0x0000001a00207308 */ /* 0x0000620000002400 */
[C---:B------:R-:W-:Y:S01]  /*16e30*/  FMUL.FTZ R30, R2.reuse, R30 ;  /* 0x0000001e021e7220 */ /* 0x040fe20000410000 */
[----:B------:R-:W-:Y:S01]  /*16e40*/  FMUL.FTZ R9, R2, R33 ;  /* 0x0000002102097220 */ /* 0x000fe20000410000 */
[----:B0-----:R-:W-:-:S05]  /*16e50*/  IMAD.MOV.U32 R26, RZ, RZ, -0x80 ;  /* 0xffffff80ff1a7424 */ /* 0x001fca00078e00ff */
[----:B------:R0:W-:Y:S01]  /*16e60*/  MUFU.TANH R33, R30 ;  /* 0x0000001e00217308 */ /* 0x0001e20000002400 */
[----:B------:R-:W-:Y:S02]  /*16e70*/  IMAD R26, R133, R26, 0x80 ;  /* 0x00000080851a7424 */ /* 0x000fe400078e021a */
[----:B------:R-:W-:Y:S02]  /*16e80*/  FMUL.FTZ R27, R2, R27 ;  /* 0x0000001b021b7220 */ /* 0x000fe40000410000 */
[----:B0-----:R-:W-:-:S05]  /*16e90*/  IMAD.IADD R30, R90, 0x1, R26 ;  /* 0x000000015a1e7824 */ /* 0x001fca00078e021a */
[----:B---3--:R-:W-:Y:S01]  /*16ea0*/  IADD3 R26, -R92, 0x1, R30 ;  /* 0x000000015c1a7810 */ /* 0x008fe20007ffe11e */
[----:B------:R-:W0:Y:S01]  /*16eb0*/  MUFU.TANH R27, R27 ;  /* 0x0000001b001b7308 */ /* 0x000e220000002400 */
[----:B------:R-:W-:-:S03]  /*16ec0*/  FMUL.FTZ R31, R2, R31 ;  /* 0x0000001f021f7220 */ /* 0x000fc60000410000 */
[C---:B----4-:R-:W-:Y:S02]  /*16ed0*/  IMAD R26, R89.reuse, -0x2, R26 ;  /* 0xfffffffe591a7824 */ /* 0x050fe400078e021a */
[C---:B------:R-:W-:Y:S01]  /*16ee0*/  FMUL.FTZ R12, R2.reuse, R41 ;  /* 0x00000029020c7220 */ /* 0x040fe20000410000 */
[----:B------:R-:W-:Y:S02]  /*16ef0*/  IMAD R30, R89, -0x2, R30 ;  /* 0xfffffffe591e7824 */ /* 0x000fe400078e021e */
[----:B------:R-:W-:Y:S01]  /*16f00*/  FMUL.FTZ R34, R2, R34 ;  /* 0x0000002202227220 */ /* 0x000fe20000410000 */
[----:B------:R-:W-:Y:S01]  /*16f10*/  IADD3 R41, R26, 0x8, R91 ;  /* 0x000000081a297810 */ /* 0x000fe20007ffe05b */
[C---:B------:R-:W-:Y:S01]  /*16f20*/  FMUL.FTZ R11, R2.reuse, R40 ;  /* 0x00000028020b7220 */ /* 0x040fe20000410000 */
[----:B------:R-:W2:Y:S01]  /*16f30*/  MUFU.TANH R31, R31 ;  /* 0x0000001f001f7308 */ /* 0x000ea20000002400 */
[----:B------:R-:W-:Y:S01]  /*16f40*/  FMUL.FTZ R35, R2, R35 ;  /* 0x0000002302237220 */ /* 0x000fe20000410000 */
[----:B------:R-:W-:Y:S01]  /*16f50*/  VIMNMX R40, R30, R41, PT ;  /* 0x000000291e287248 */ /* 0x000fe20003fe0100 */
[----:B------:R-:W-:-:S03]  /*16f60*/  FMUL.FTZ R38, R2, R38 ;  /* 0x0000002602267220 */ /* 0x000fc60000410000 */
[C---:B------:R-:W-:Y:S02]  /*16f70*/  ISETP.GT.AND P2, PT, R40.reuse, RZ, PT ;  /* 0x000000ff2800720c */ /* 0x040fe40003f44270 */
[----:B------:R-:W3:Y:S01]  /*16f80*/  MUFU.TANH R34, R34 ;  /* 0x0000002200227308 */ /* 0x000ee20000002400 */
[----:B------:R-:W-:Y:S01]  /*16f90*/  ISETP.GT.AND P3, PT, R40, 0x1, PT ;  /* 0x000000012800780c */ /* 0x000fe20003f64270 */
[----:B------:R-:W-:Y:S01]  /*16fa0*/  FMUL.FTZ R39, R2, R39 ;  /* 0x0000002702277220 */ /* 0x000fe20000410000 */
[----:B------:R-:W-:Y:S02]  /*16fb0*/  ISETP.GT.AND P4, PT, R40, 0x8, PT ;  /* 0x000000082800780c */ /* 0x000fe40003f84270 */
[----:B-1----:R-:W-:Y:S02]  /*16fc0*/  FSEL R101, R32, -INF , P2 ;  /* 0xff80000020657808 */ /* 0x002fe40001000000 */
[----:B0-----:R-:W-:Y:S01]  /*16fd0*/  FSEL R103, R27, -INF , P3 ;  /* 0xff8000001b677808 */ /* 0x001fe20001800000 */
[----:B------:R-:W0:Y:S01]  /*16fe0*/  MUFU.TANH R35, R35 ;  /* 0x0000002300237308 */ /* 0x000e220000002400 */
[----:B------:R-:W-:Y:S01]  /*16ff0*/  ISETP.GT.AND P2, PT, R40, 0x9, PT ;  /* 0x000000092800780c */ /* 0x000fe20003f44270 */
[----:B------:R-:W-:Y:S01]  /*17000*/  FMUL.FTZ R42, R2, R42 ;  /* 0x0000002a022a7220 */ /* 0x000fe20000410000 */
[----:B------:R-:W-:-:S02]  /*17010*/  FSEL R105, R33, -INF , P4 ;  /* 0xff80000021697808 */ /* 0x000fc40002000000 */
[----:B------:R-:W-:-:S03]  /*17020*/  FMNMX.FTZ R32, R101, R103, !PT ;  /* 0x0000006765207209 */ /* 0x000fc60007810000 */
[----:B------:R-:W1:Y:S01]  /*17030*/  MUFU.TANH R38, R38 ;  /* 0x0000002600267308 */ /* 0x000e620000002400 */
[----:B------:R-:W-:Y:S01]  /*17040*/  ISETP.GT.AND P3, PT, R40, 0x10, PT ;  /* 0x000000102800780c */ /* 0x000fe20003f64270 */
[----:B------:R-:W-:Y:S01]  /*17050*/  FMUL.FTZ R43, R2, R43 ;  /* 0x0000002b022b7220 */ /* 0x000fe20000410000 */
[----:B--2---:R-:W-:Y:S02]  /*17060*/  FSEL R99, R31, -INF , P2 ;  /* 0xff8000001f637808 */ /* 0x004fe40001000000 */
[----:B------:R-:W-:-:S03]  /*17070*/  FMNMX.FTZ R32, R105, R32, !PT ;  /* 0x0000002069207209 */ /* 0x000fc60007810000 */
[----:B------:R-:W2:Y:S01]  /*17080*/  MUFU.TANH R39, R39 ;  /* 0x0000002700277308 */ /* 0x000ea20000002400 */
[----:B------:R-:W-:Y:S01]  /*17090*/  ISETP.GT.AND P2, PT, R40, 0x11, PT ;  /* 0x000000112800780c */ /* 0x000fe20003f44270 */
[----:B------:R-:W-:Y:S01]  /*170a0*/  FMUL.FTZ R46, R2, R46 ;  /* 0x0000002e022e7220 */ /* 0x000fe20000410000 */
[----:B---3--:R-:W-:Y:S02]  /*170b0*/  FSEL R97, R34, -INF , P3 ;  /* 0xff80000022617808 */ /* 0x008fe40001800000 */
[----:B------:R-:W-:-:S03]  /*170c0*/  FMNMX.FTZ R32, R99, R32, !PT ;  /* 0x0000002063207209 */ /* 0x000fc60007810000 */
[----:B------:R-:W3:Y:S01]  /*170d0*/  MUFU.TANH R42, R42 ;  /* 0x0000002a002a7308 */ /* 0x000ee20000002400 */
[----:B------:R-:W-:Y:S02]  /*170e0*/  ISETP.GT.AND P3, PT, R40, 0x18, PT ;  /* 0x000000182800780c */ /* 0x000fe40003f64270 */
[----:B0-----:R-:W-:Y:S02]  /*170f0*/  FSEL R95, R35, -INF , P2 ;  /* 0xff800000235f7808 */ /* 0x001fe40001000000 */
[----:B------:R-:W-:-:S03]  /*17100*/  FMNMX.FTZ R32, R97, R32, !PT ;  /* 0x0000002061207209 */ /* 0x000fc60007810000 */
[----:B------:R-:W0:Y:S01]  /*17110*/  MUFU.TANH R43, R43 ;  /* 0x0000002b002b7308 */ /* 0x000e220000002400 */
[----:B------:R-:W-:Y:S01]  /*17120*/  FMUL.FTZ R47, R2, R47 ;  /* 0x0000002f022f7220 */ /* 0x000fe20000410000 */
[----:B------:R-:W-:Y:S01]  /*17130*/  ISETP.GT.AND P2, PT, R40, 0x19, PT ;  /* 0x000000192800780c */ /* 0x000fe20003f44270 */
[----:B------:R-:W-:Y:S01]  /*17140*/  FMUL.FTZ R50, R2, R50 ;  /* 0x0000003202327220 */ /* 0x000fe20000410000 */
[----:B-1----:R-:W-:Y:S02]  /*17150*/  FSEL R93, R38, -INF , P3 ;  /* 0xff800000265d7808 */ /* 0x002fe40001800000 */
[----:B------:R-:W-:Y:S02]  /*17160*/  FMNMX.FTZ R32, R95, R32, !PT ;  /* 0x000000205f207209 */ /* 0x000fe40007810000 */
[----:B------:R-:W1:Y:S01]  /*17170*/  MUFU.TANH R46, R46 ;  /* 0x0000002e002e7308 */ /* 0x000e620000002400 */
[----:B------:R-:W-:Y:S01]  /*17180*/  FMUL.FTZ R15, R2, R45 ;  /* 0x0000002d020f7220 */ /* 0x000fe20000410000 */
[----:B------:R-:W-:-:S02]  /*17190*/  ISETP.GT.AND P3, PT, R40, 0x20, PT ;  /* 0x000000202800780c */ /* 0x000fc40003f64270 */
[----:B--2---:R-:W-:Y:S02]  /*171a0*/  FSEL R89, R39, -INF , P2 ;  /* 0xff80000027597808 */ /* 0x004fe40001000000 */
[----:B------:R-:W-:Y:S02]  /*171b0*/  FMNMX.FTZ R32, R93, R32, !PT ;  /* 0x000000205d207209 */ /* 0x000fe40007810000 */
[----:B------:R-:W2:Y:S01]  /*171c0*/  MUFU.TANH R45, R47 ;  /* 0x0000002f002d7308 */ /* 0x000ea20000002400 */
[C---:B------:R-:W-:Y:S01]  /*171d0*/  FMUL.FTZ R51, R2.reuse, R51 ;  /* 0x0000003302337220 */ /* 0x040fe20000410000 */
[----:B------:R-:W-:Y:S01]  /*171e0*/  FMUL.FTZ R27, R2, R67 ;  /* 0x00000043021b7220 */ /* 0x000fe20000410000 */
[----:B------:R-:W-:Y:S01]  /*171f0*/  ISETP.GT.AND P2, PT, R40, 0x21, PT ;  /* 0x000000212800780c */ /* 0x000fe20003f44270 */
[----:B------:R-:W-:Y:S01]  /*17200*/  FMUL.FTZ R54, R2, R54 ;  /* 0x0000003602367220 */ /* 0x000fe20000410000 */
[----:B---3--:R-:W-:Y:S02]  /*17210*/  FSEL R67, R42, -INF , P3 ;  /* 0xff8000002a437808 */ /* 0x008fe40001800000 */
[----:B------:R-:W-:Y:S01]  /*17220*/  FMNMX.FTZ R32, R89, R32, !PT ;  /* 0x0000002059207209 */ /* 0x000fe20007810000 */
[----:B------:R-:W3:Y:S01]  /*17230*/  MUFU.TANH R50, R50 ;  /* 0x0000003200327308 */ /* 0x000ee20000002400 */
[C---:B------:R-:W-:Y:S01]  /*17240*/  FMUL.FTZ R6, R2.reuse, R29 ;  /* 0x0000001d02067220 */ /* 0x040fe20000410000 */
[C---:B------:R-:W-:Y:S01]  /*17250*/  FMUL.FTZ R8, R2.reuse, R36 ;  /* 0x0000002402087220 */ /* 0x040fe20000410000 */
[----:B------:R-:W-:Y:S01]  /*17260*/  FMUL.FTZ R29, R2, R57 ;  /* 0x00000039021d7220 */ /* 0x000fe20000410000 */
[----:B------:R-:W-:Y:S01]  /*17270*/  ISETP.GT.AND P3, PT, R40, 0x28, PT ;  /* 0x000000282800780c */ /* 0x000fe20003f64270 */
[----:B------:R-:W-:Y:S01]  /*17280*/  FMUL.FTZ R55, R2, R55 ;  /* 0x0000003702377220 */ /* 0x000fe20000410000 */
[----:B0-----:R-:W-:-:S02]  /*17290*/  FSEL R57, R43, -INF , P2 ;  /* 0xff8000002b397808 */ /* 0x001fc40001000000 */
[----:B------:R1:W0:Y:S01]  /*172a0*/  MUFU.TANH R36, R51 ;  /* 0x0000003300247308 */ /* 0x0002220000002400 */
[----:B------:R-:W-:Y:S02]  /*172b0*/  FMNMX.FTZ R32, R67, R32, !PT ;  /* 0x0000002043207209 */ /* 0x000fe40007810000 */
[----:B------:R-:W-:Y:S02]  /*172c0*/  ISETP.GT.AND P2, PT, R40, 0x29, PT ;  /* 0x000000292800780c */ /* 0x000fe40003f44270 */
[----:B------:R-:W-:-:S03]  /*172d0*/  FMNMX.FTZ R32, R57, R32, !PT ;  /* 0x0000002039207209 */ /* 0x000fc60007810000 */
[----:B------:R-:W-:Y:S01]  /*172e0*/  MUFU.TANH R54, R54 ;  /* 0x0000003600367308 */ /* 0x000fe20000002400 */
[----:B-1----:R-:W-:Y:S01]  /*172f0*/  FSEL R51, R46, -INF , P3 ;  /* 0xff8000002e337808 */ /* 0x002fe20001800000 */
[----:B------:R-:W-:Y:S01]  /*17300*/  FMUL.FTZ R58, R2, R58 ;  /* 0x0000003a023a7220 */ /* 0x000fe20000410000 */
[----:B------:R-:W-:Y:S01]  /*17310*/  ISETP.GT.AND P3, PT, R40, 0x30, PT ;  /* 0x000000302800780c */ /* 0x000fe20003f64270 */
[C---:B------:R-:W-:Y:S01]  /*17320*/  FMUL.FTZ R59, R2.reuse, R59 ;  /* 0x0000003b023b7220 */ /* 0x040fe20000410000 */
[----:B--2---:R-:W-:Y:S02]  /*17330*/  FSEL R45, R45, -INF , P2 ;  /* 0xff8000002d2d7808 */ /* 0x004fe40001000000 */
[----:B------:R-:W-:Y:S01]  /*17340*/  FMNMX.FTZ R32, R51, R32, !PT ;  /* 0x0000002033207209 */ /* 0x000fe20007810000 */
[----:B------:R-:W1:Y:S01]  /*17350*/  MUFU.TANH R55, R55 ;  /* 0x0000003700377308 */ /* 0x000e620000002400 */
[----:B------:R-:W-:Y:S01]  /*17360*/  FMUL.FTZ R10, R2, R37 ;  /* 0x00000025020a7220 */ /* 0x000fe20000410000 */
[----:B------:R-:W-:-:S02]  /*17370*/  ISETP.GT.AND P2, PT, R40, 0x31, PT ;  /* 0x000000312800780c */ /* 0x000fc40003f44270 */
[----:B---3--:R-:W-:Y:S02]  /*17380*/  FSEL R35, R50, -INF , P3 ;  /* 0xff80000032237808 */ /* 0x008fe40001800000 */
[----:B------:R-:W-:Y:S02]  /*17390*/  FMNMX.FTZ R32, R45, R32, !PT ;  /* 0x000000202d207209 */ /* 0x000fe40007810000 */
[----:B------:R-:W2:Y:S01]  /*173a0*/  MUFU.TANH R37, R58 ;  /* 0x0000003a00257308 */ /* 0x000ea20000002400 */
[----:B------:R-:W-:Y:S01]  /*173b0*/  FMUL.FTZ R62, R2, R62 ;  /* 0x0000003e023e7220 */ /* 0x000fe20000410000 */
[----:B------:R-:W-:Y:S01]  /*173c0*/  ISETP.GT.AND P3, PT, R40, 0x38, PT ;  /* 0x000000382800780c */ /* 0x000fe20003f64270 */
[----:B------:R-:W-:Y:S01]  /*173d0*/  FMUL.FTZ R63, R2, R63 ;  /* 0x0000003f023f7220 */ /* 0x000fe20000410000 */
[----:B0-----:R-:W-:Y:S02]  /*173e0*/  FSEL R33, R36, -INF , P2 ;  /* 0xff80000024217808 */ /* 0x001fe40001000000 */
[----:B------:R-:W-:-:S02]  /*173f0*/  FMNMX.FTZ R32, R35, R32, !PT ;  /* 0x0000002023207209 */ /* 0x000fc40007810000 */
[----:B------:R-:W0:Y:S01]  /*17400*/  MUFU.TANH R59, R59 ;  /* 0x0000003b003b7308 */ /* 0x000e220000002400 */
[----:B------:R-:W-:Y:S01]  /*17410*/  FMUL.FTZ R21, R2, R49 ;  /* 0x0000003102157220 */ /* 0x000fe20000410000 */
[----:B------:R-:W-:Y:S02]  /*17420*/  ISETP.GT.AND P2, PT, R40, 0x39, PT ;  /* 0x000000392800780c */ /* 0x000fe40003f44270 */
[----:B------:R-:W-:-:S04]  /*17430*/  FMNMX.FTZ R32, R33, R32, !PT ;  /* 0x0000002021207209 */ /* 0x000fc80007810000 */
[----:B------:R-:W3:Y:S01]  /*17440*/  MUFU.TANH R41, R62 ;  /* 0x0000003e00297308 */ /* 0x000ee20000002400 */
[----:B------:R-:W-:Y:S01]  /*17450*/  FMUL.FTZ R66, R2, R66 ;  /* 0x0000004202427220 */ /* 0x000fe20000410000 */
[----:B-1----:R-:W-:-:S06]  /*17460*/  FSEL R31, R55, -INF , P2 ;  /* 0xff800000371f7808 */ /* 0x002fcc0001000000 */
[----:B------:R1:W-:Y:S01]  /*17470*/  MUFU.TANH R49, R27 ;  /* 0x0000001b00317308 */ /* 0x0003e20000002400 */
[----:B------:R-:W-:Y:S02]  /*17480*/  ISETP.GT.AND P2, PT, R40, 0x41, PT ;  /* 0x000000412800780c */ /* 0x000fe40003f44270 */
[----:B-1----:R-:W-:-:S05]  /*17490*/  FSEL R27, R54, -INF , P3 ;  /* 0xff800000361b7808 */ /* 0x002fca0001800000 */
[----:B------:R-:W1:Y:S01]  /*174a0*/  MUFU.TANH R63, R63 ;  /* 0x0000003f003f7308 */ /* 0x000e620000002400 */
[----:B------:R-:W-:Y:S02]  /*174b0*/  ISETP.GT.AND P3, PT, R40, 0x40, PT ;  /* 0x000000402800780c */ /* 0x000fe40003f64270 */
[----:B------:R-:W-:Y:S02]  /*174c0*/  FMNMX.FTZ R32, R27, R32, !PT ;  /* 0x000000201b207209 */ /* 0x000fe40007810000 */
[----:B--2---:R-:W-:Y:S02]  /*174d0*/  FSEL R37, R37, -INF , P3 ;  /* 0xff80000025257808 */ /* 0x004fe40001800000 */
[----:B------:R-:W-:Y:S01]  /*174e0*/  FMNMX.FTZ R32, R31, R32, !PT ;  /* 0x000000201f207209 */ /* 0x000fe20007810000 */
[----:B------:R-:W2:Y:S01]  /*174f0*/  MUFU.TANH R47, R66 ;  /* 0x00000042002f7308 */ /* 0x000ea20000002400 */
[----:B------:R-:W-:Y:S01]  /*17500*/  FMUL.FTZ R70, R2, R70 ;  /* 0x0000004602467220 */ /* 0x000fe20000410000 */
[----:B------:R-:W-:Y:S01]  /*17510*/  ISETP.GT.AND P3, PT, R40, 0x48, PT ;  /* 0x000000482800780c */ /* 0x000fe20003f64270 */
[C---:B------:R-:W-:Y:S01]  /*17520*/  FMUL.FTZ R3, R2.reuse, R25 ;  /* 0x0000001902037220 */ /* 0x040fe20000410000 */
[----:B0-----:R-:W-:Y:S01]  /*17530*/  FSEL R39, R59, -INF , P2 ;  /* 0xff8000003b277808 */ /* 0x001fe20001000000 */
[C---:B------:R-:W-:Y:S01]  /*17540*/  FMUL.FTZ R71, R2.reuse, R71 ;  /* 0x0000004702477220 */ /* 0x040fe20000410000 */
[----:B------:R-:W-:Y:S01]  /*17550*/  FMNMX.FTZ R32, R37, R32, !PT ;  /* 0x0000002025207209 */ /* 0x000fe20007810000 */
[----:B------:R-:W-:Y:S01]  /*17560*/  FMUL.FTZ R25, R2, R53 ;  /* 0x0000003502197220 */ /* 0x000fe20000410000 */
[----:B------:R-:W-:Y:S01]  /*17570*/  ISETP.GT.AND P2, PT, R40, 0x49, PT ;  /* 0x000000492800780c */ /* 0x000fe20003f44270 */
[----:B------:R-:W0:Y:S01]  /*17580*/  MUFU.TANH R53, R70 ;  /* 0x0000004600357308 */ /* 0x000e220000002400 */
[----:B---3--:R-:W-:Y:S01]  /*17590*/  FSEL R41, R41, -INF , P3 ;  /* 0xff80000029297808 */ /* 0x008fe20001800000 */
[C---:B------:R-:W-:Y:S01]  /*175a0*/  FMUL.FTZ R74, R2.reuse, R74 ;  /* 0x0000004a024a7220 */ /* 0x040fe20000410000 */
[----:B------:R-:W-:Y:S01]  /*175b0*/  FMNMX.FTZ R32, R39, R32, !PT ;  /* 0x0000002027207209 */ /* 0x000fe20007810000 */
[----:B------:R-:W-:Y:S01]  /*175c0*/  FMUL.FTZ R75, R2, R75 ;  /* 0x0000004b024b7220 */ /* 0x000fe20000410000 */
[----:B------:R-:W-:-:S02]  /*175d0*/  ISETP.GT.AND P3, PT, R40, 0x50, PT ;  /* 0x000000502800780c */ /* 0x000fc40003f64270 */
[----:B-1----:R-:W-:Y:S01]  /*175e0*/  FSEL R43, R63, -INF , P2 ;  /* 0xff8000003f2b7808 */ /* 0x002fe20001000000 */
[----:B------:R-:W1:Y:S01]  /*175f0*/  MUFU.TANH R71, R71 ;  /* 0x0000004700477308 */ /* 0x000e620000002400 */
[----:B------:R-:W-:Y:S01]  /*17600*/  FMNMX.FTZ R32, R41, R32, !PT ;  /* 0x0000002029207209 */ /* 0x000fe20007810000 */
[----:B------:R-:W-:Y:S01]  /*17610*/  FMUL.FTZ R78, R2, R78 ;  /* 0x0000004e024e7220 */ /* 0x000fe20000410000 */
[C---:B------:R-:W-:Y:S02]  /*17620*/  ISETP.GT.AND P2, PT, R40.reuse, 0x51, PT ;  /* 0x000000512800780c */ /* 0x040fe40003f44270 */
[----:B--2---:R-:W-:Y:S02]  /*17630*/  FSEL R47, R47, -INF , P3 ;  /* 0xff8000002f2f7808 */ /* 0x004fe40001800000 */
[----:B------:R-:W-:Y:S01]  /*17640*/  FMNMX.FTZ R32, R43, R32, !PT ;  /* 0x000000202b207209 */ /* 0x000fe20007810000 */
[----:B------:R-:W2:Y:S01]  /*17650*/  MUFU.TANH R74, R74 ;  /* 0x0000004a004a7308 */ /* 0x000ea20000002400 */
[----:B------:R-:W-:Y:S01]  /*17660*/  ISETP.GT.AND P3, PT, R40, 0x58, PT ;  /* 0x000000582800780c */ /* 0x000fe20003f64270 */
[----:B------:R-:W-:Y:S01]  /*17670*/  FMUL.FTZ R79, R2, R79 ;  /* 0x0000004f024f7220 */ /* 0x000fe20000410000 */
[----:B------:R-:W-:-:S02]  /*17680*/  FSEL R49, R49, -INF , P2 ;  /* 0xff80000031317808 */ /* 0x000fc40001000000 */
[----:B------:R-:W-:-:S03]  /*17690*/  FMNMX.FTZ R32, R47, R32, !PT ;  /* 0x000000202f207209 */ /* 0x000fc60007810000 */
[----:B------:R-:W3:Y:S01]  /*176a0*/  MUFU.TANH R75, R75 ;  /* 0x0000004b004b7308 */ /* 0x000ee20000002400 */
[----:B------:R-:W-:Y:S01]  /*176b0*/  ISETP.GT.AND P2, PT, R40, 0x59, PT ;  /* 0x000000592800780c */ /* 0x000fe20003f44270 */
[----:B------:R-:W-:Y:S01]  /*176c0*/  FMUL.FTZ R82, R2, R82 ;  /* 0x0000005202527220 */ /* 0x000fe20000410000 */
[----:B0-----:R-:W-:Y:S02]  /*176d0*/  FSEL R53, R53, -INF , P3 ;  /* 0xff80000035357808 */ /* 0x001fe40001800000 */
[----:B------:R-:W-:-:S03]  /*176e0*/  FMNMX.FTZ R32, R49, R32, !PT ;  /* 0x0000002031207209 */ /* 0x000fc60007810000 */
[----:B------:R-:W0:Y:S01]  /*176f0*/  MUFU.TANH R78, R78 ;  /* 0x0000004e004e7308 */ /* 0x000e220000002400 */
[----:B------:R-:W-:Y:S01]  /*17700*/  ISETP.GT.AND P3, PT, R40, 0x60, PT ;  /* 0x000000602800780c */ /* 0x000fe20003f64270 */
[----:B------:R-:W-:Y:S01]  /*17710*/  FMUL.FTZ R83, R2, R83 ;  /* 0x0000005302537220 */ /* 0x000fe20000410000 */
[----:B-1----:R-:W-:Y:S02]  /*17720*/  FSEL R55, R71, -INF , P2 ;  /* 0xff80000047377808 */ /* 0x002fe40001000000 */
        /* <DEDUP_REMOVED lines=16> */
[----:B------:R-:W-:Y:S02]  /*17830*/  ISETP.GT.AND P3, PT, R40, 0x70, PT ;  /* 0x000000702800780c */ /* 0x000fe40003f64270 */
[----:B-1----:R-:W-:Y:S02]  /*17840*/  FSEL R75, R79, -INF , P2 ;  /* 0xff8000004f4b7808 */ /* 0x002fe40001000000 */
[----:B------:R-:W-:-:S03]  /*17850*/  FMNMX.FTZ R32, R71, R32, !PT ;  /* 0x0000002047207209 */ /* 0x000fc60007810000 */
[----:B------:R-:W1:Y:S01]  /*17860*/  MUFU.TANH R87, R87 ;  /* 0x0000005700577308 */ /* 0x000e620000002400 */
[----:B------:R-:W-:Y:S02]  /*17870*/  ISETP.GT.AND P2, PT, R40, 0x71, PT ;  /* 0x000000712800780c */ /* 0x000fe40003f44270 */
[----:B--2---:R-:W-:Y:S02]  /*17880*/  FSEL R79, R82, -INF , P3 ;  /* 0xff800000524f7808 */ /* 0x004fe40001800000 */
[----:B------:R-:W-:Y:S02]  /*17890*/  FMNMX.FTZ R32, R75, R32, !PT ;  /* 0x000000204b207209 */ /* 0x000fe40007810000 */
[----:B------:R-:W-:Y:S02]  /*178a0*/  ISETP.GT.AND P3, PT, R40, 0x78, PT ;  /* 0x000000782800780c */ /* 0x000fe40003f64270 */
[----:B---3--:R-:W-:Y:S02]  /*178b0*/  FSEL R83, R83, -INF , P2 ;  /* 0xff80000053537808 */ /* 0x008fe40001000000 */
[----:B------:R-:W-:Y:S01]  /*178c0*/  FMNMX.FTZ R34, R79, R32, !PT ;  /* 0x000000204f227209 */ /* 0x000fe20007810000 */
[----:B------:R-:W-:Y:S01]  /*178d0*/  FMUL.FTZ R32, R2, R61 ;  /* 0x0000003d02207220 */ /* 0x000fe20000410000 */
[----:B------:R-:W-:-:S02]  /*178e0*/  ISETP.GT.AND P2, PT, R40, 0x79, PT ;  /* 0x000000792800780c */ /* 0x000fc40003f44270 */
[----:B0-----:R-:W-:Y:S02]  /*178f0*/  FSEL R61, R86, -INF , P3 ;  /* 0xff800000563d7808 */ /* 0x001fe40001800000 */
[----:B------:R-:W-:Y:S02]  /*17900*/  FMNMX.FTZ R34, R83, R34, !PT ;  /* 0x0000002253227209 */ /* 0x000fe40007810000 */
[----:B-1----:R-:W-:Y:S02]  /*17910*/  FSEL R87, R87, -INF , P2 ;  /* 0xff80000057577808 */ /* 0x002fe40001000000 */
[----:B------:R-:W-:-:S04]  /*17920*/  FMNMX.FTZ R34, R61, R34, !PT ;  /* 0x000000223d227209 */ /* 0x000fc80007810000 */
[----:B------:R-:W-:-:S05]  /*17930*/  FMNMX.FTZ R34, R87, R34, !PT ;  /* 0x0000002257227209 */ /* 0x000fca0007810000 */
[----:B------:R-:W0:Y:S01]  /*17940*/  SHFL.BFLY PT, R107, R34, 0x2, 0x1f ;  /* 0x0c401f00226b7f89 */ /* 0x000e2200000e0000 */
[----:B------:R1:W-:Y:S01]  /*17950*/  MUFU.TANH R36, R32 ;  /* 0x0000002000247308 */ /* 0x0003e20000002400 */
[----:B------:R-:W-:Y:S01]  /*17960*/  FMUL.FTZ R4, R2, R24 ;  /* 0x0000001802047220 */ /* 0x000fe20000410000 */
[----:B0-----:R-:W-:-:S05]  /*17970*/  FMNMX.FTZ R107, R34, R107, !PT ;  /* 0x0000006b226b7209 */ /* 0x001fca0007810000 */
[----:B-1----:R-:W0:Y:S01]  /*17980*/  SHFL.BFLY PT, R32, R107, 0x1, 0x1f ;  /* 0x0c201f006b207f89 */ /* 0x002e2200000e0000 */
[----:B------:R-:W-:Y:S01]  /*17990*/  FMUL.FTZ R5, R2, R28 ;  /* 0x0000001c02057220 */ /* 0x000fe20000410000 */
[----:B------:R-:W1:Y:S01]  /*179a0*/  MUFU.TANH R4, R4 ;  /* 0x0000000400047308 */ /* 0x000e620000002400 */
[----:B------:R-:W-:-:S07]  /*179b0*/  IMAD.U32 R166, RZ, RZ, UR6 ;  /* 0x00000006ffa67e24 */ /* 0x000fce000f8e00ff */
[----:B------:R-:W2:Y:S01]  /*179c0*/  MUFU.TANH R3, R3 ;  /* 0x0000000300037308 */ /* 0x000ea20000002400 */
[----:B------:R-:W-:-:S07]  /*179d0*/  VIADDMNMX R30, R91, R26, R30, PT ;  /* 0x0000001a5b1e7246 */ /* 0x000fce000380011e */
[----:B------:R-:W3:Y:S01]  /*179e0*/  MUFU.TANH R5, R5 ;  /* 0x0000000500057308 */ /* 0x000ee20000002400 */
[----:B0-----:R-:W-:-:S07]  /*179f0*/  FMNMX.FTZ R167, R107, R32, !PT ;  /* 0x000000206ba77209 */ /* 0x001fce0007810000 */
[----:B------:R-:W0:Y:S01]  /*17a00*/  MUFU.TANH R6, R6 ;  /* 0x0000000600067308 */ /* 0x000e220000002400 */
[C---:B------:R-:W-:Y:S01]  /*17a10*/  FSETP.NEU.FTZ.AND P2, PT, R167.reuse, -INF , PT ;  /* 0xff800000a700780b */ /* 0x040fe20003f5d000 */
[----:B------:R-:W-:-:S01]  /*17a20*/  FFMA.FTZ R34, R167, R166, -8 ;  /* 0xc1000000a7227423 */ /* 0x000fc200000100a6 */
[----:B------:R-:W-:Y:S01]  /*17a30*/  FMUL.FTZ R77, R2, R77 ;  /* 0x0000004d024d7220 */ /* 0x000fe20000410000 */
[----:B------:R-:W-:-:S03]  /*17a40*/  ISETP.GT.AND P3, PT, R30, 0x1, PT ;  /* 0x000000011e00780c */ /* 0x000fc60003f64270 */
[----:B------:R-:W-:Y:S01]  /*17a50*/  FSEL R34, R34, RZ, P2 ;  /* 0x000000ff22227208 */ /* 0x000fe20001000000 */
[----:B------:R-:W4:Y:S01]  /*17a60*/  MUFU.TANH R7, R7 ;  /* 0x0000000700077308 */ /* 0x000f220000002400 */
[----:B------:R-:W-:Y:S01]  /*17a70*/  ISETP.GT.AND P2, PT, R30, RZ, PT ;  /* 0x000000ff1e00720c */ /* 0x000fe20003f44270 */
[C---:B------:R-:W-:Y:S01]  /*17a80*/  FMUL.FTZ R14, R2.reuse, R44 ;  /* 0x0000002c020e7220 */ /* 0x040fe20000410000 */
[----:B------:R-:W-:Y:S01]  /*17a90*/  FMUL.FTZ R73, R2, R73 ;  /* 0x0000004902497220 */ /* 0x000fe20000410000 */
[----:B------:R-:W-:-:S04]  /*17aa0*/  ISETP.GT.AND P4, PT, R30, 0x8, PT ;  /* 0x000000081e00780c */ /* 0x000fc80003f84270 */
[----:B------:R1:W-:Y:S01]  /*17ab0*/  MUFU.TANH R44, R77 ;  /* 0x0000004d002c7308 */ /* 0x0003e20000002400 */
[----:B------:R-:W-:-:S07]  /*17ac0*/  FMUL.FTZ R69, R2, R69 ;  /* 0x0000004502457220 */ /* 0x000fce0000410000 */
[----:B------:R-:W-:Y:S01]  /*17ad0*/  MUFU.TANH R9, R9 ;  /* 0x0000000900097308 */ /* 0x000fe20000002400 */
[----:B-1----:R-:W-:Y:S02]  /*17ae0*/  FSEL R77, R4, -INF , P2 ;  /* 0xff800000044d7808 */ /* 0x002fe40001000000 */
[----:B--2---:R-:W-:Y:S02]  /*17af0*/  FSEL R4, R3, -INF , P3 ;  /* 0xff80000003047808 */ /* 0x004fe40001800000 */
[----:B------:R-:W-:Y:S02]  /*17b00*/  ISETP.GT.AND P2, PT, R30, 0x9, PT ;  /* 0x000000091e00780c */ /* 0x000fe40003f44270 */
[----:B------:R-:W-:Y:S01]  /*17b10*/  FMNMX.FTZ R50, R77, R4, !PT ;  /* 0x000000044d327209 */ /* 0x000fe20007810000 */
[----:B------:R-:W1:Y:S01]  /*17b20*/  MUFU.TANH R8, R8 ;  /* 0x0000000800087308 */ /* 0x000e620000002400 */
[----:B------:R-:W-:Y:S01]  /*17b30*/  FMUL.FTZ R81, R2, R81 ;  /* 0x0000005102517220 */ /* 0x000fe20000410000 */
[----:B------:R-:W-:-:S06]  /*17b40*/  ISETP.GT.AND P3, PT, R30, 0x10, PT ;  /* 0x000000101e00780c */ /* 0x000fcc0003f64270 */
[----:B------:R3:W-:Y:S01]  /*17b50*/  MUFU.TANH R42, R73 ;  /* 0x00000049002a7308 */ /* 0x0007e20000002400 */
[----:B------:R-:W-:Y:S01]  /*17b60*/  FMUL.FTZ R85, R2, R85 ;  /* 0x0000005502557220 */ /* 0x000fe20000410000 */
[----:B---3--:R-:W-:-:S06]  /*17b70*/  FSEL R73, R5, -INF , P4 ;  /* 0xff80000005497808 */ /* 0x008fcc0002000000 */
[----:B------:R-:W2:Y:S01]  /*17b80*/  MUFU.TANH R10, R10 ;  /* 0x0000000a000a7308 */ /* 0x000ea20000002400 */
[----:B------:R-:W-:-:S07]  /*17b90*/  FMNMX.FTZ R50, R73, R50, !PT ;  /* 0x0000003249327209 */ /* 0x000fce0007810000 */
[----:B------:R0:W-:Y:S01]  /*17ba0*/  MUFU.TANH R40, R69 ;  /* 0x0000004500287308 */ /* 0x0001e20000002400 */
[----:B------:R-:W-:Y:S01]  /*17bb0*/  FMUL.FTZ R20, R2, R48 ;  /* 0x0000003002147220 */ /* 0x000fe20000410000 */
[----:B0-----:R-:W-:-:S06]  /*17bc0*/  FSEL R69, R6, -INF , P2 ;  /* 0xff80000006457808 */ /* 0x001fcc0001000000 */
[----:B------:R-:W0:Y:S01]  /*17bd0*/  MUFU.TANH R11, R11 ;  /* 0x0000000b000b7308 */ /* 0x000e220000002400 */
[----:B------:R-:W-:Y:S02]  /*17be0*/  ISETP.GT.AND P2, PT, R30, 0x11, PT ;  /* 0x000000111e00780c */ /* 0x000fe40003f44270 */
[----:B------:R-:W-:-:S05]  /*17bf0*/  FMNMX.FTZ R50, R69, R50, !PT ;  /* 0x0000003245327209 */ /* 0x000fca0007810000 */
[----:B------:R4:W-:Y:S02]  /*17c00*/  MUFU.TANH R46, R81 ;  /* 0x00000051002e7308 */ /* 0x0009e40000002400 */
[----:B----4-:R-:W-:-:S06]  /*17c10*/  FSEL R81, R7, -INF , P3 ;  /* 0xff80000007517808 */ /* 0x010fcc0001800000 */
[----:B------:R-:W3:Y:S01]  /*17c20*/  MUFU.TANH R12, R12 ;  /* 0x0000000c000c7308 */ /* 0x000ee20000002400 */
[----:B------:R-:W-:Y:S02]  /*17c30*/  ISETP.GT.AND P3, PT, R30, 0x18, PT ;  /* 0x000000181e00780c */ /* 0x000fe40003f64270 */
[----:B------:R-:W-:-:S05]  /*17c40*/  FMNMX.FTZ R50, R81, R50, !PT ;  /* 0x0000003251327209 */ /* 0x000fca0007810000 */
[----:B------:R4:W-:Y:S01]  /*17c50*/  MUFU.TANH R48, R85 ;  /* 0x0000005500307308 */ /* 0x0009e20000002400 */
[----:B-1----:R-:W-:Y:S01]  /*17c60*/  FSEL R91, R8, -INF , P3 ;  /* 0xff800000085b7808 */ /* 0x002fe20001800000 */
[----:B------:R-:W-:Y:S01]  /*17c70*/  FFMA.FTZ R6, R95, R166, -R34 ;  /* 0x000000a65f067223 */ /* 0x000fe20000010822 */
[----:B----4-:R-:W-:-:S05]  /*17c80*/  FSEL R85, R9, -INF , P2 ;  /* 0xff80000009557808 */ /* 0x010fca0001000000 */
[----:B------:R-:W1:Y:S01]  /*17c90*/  MUFU.TANH R14, R14 ;  /* 0x0000000e000e7308 */ /* 0x000e620000002400 */
[C---:B------:R-:W-:Y:S02]  /*17ca0*/  ISETP.GT.AND P2, PT, R30.reuse, 0x19, PT ;  /* 0x000000191e00780c */ /* 0x040fe40003f44270 */
[----:B------:R-:W-:Y:S02]  /*17cb0*/  FMNMX.FTZ R50, R85, R50, !PT ;  /* 0x0000003255327209 */ /* 0x000fe40007810000 */
[----:B------:R-:W-:Y:S02]  /*17cc0*/  ISETP.GT.AND P3, PT, R30, 0x20, PT ;  /* 0x000000201e00780c */ /* 0x000fe40003f64270 */
[----:B--2---:R-:W-:Y:S01]  /*17cd0*/  FSEL R95, R10, -INF , P2 ;  /* 0xff8000000a5f7808 */ /* 0x004fe20001000000 */
[----:B------:R-:W2:Y:S01]  /*17ce0*/  MUFU.TANH R15, R15 ;  /* 0x0000000f000f7308 */ /* 0x000ea20000002400 */
[----:B------:R-:W-:Y:S01]  /*17cf0*/  FMNMX.FTZ R50, R91, R50, !PT ;  /* 0x000000325b327209 */ /* 0x000fe20007810000 */
[----:B------:R-:W-:Y:S01]  /*17d00*/  FFMA.FTZ R5, R97, R166, -R34 ;  /* 0x000000a661057223 */ /* 0x000fe20000010822 */
[----:B------:R-:W-:Y:S01]  /*17d10*/  ISETP.GT.AND P2, PT, R30, 0x21, PT ;  /* 0x000000211e00780c */ /* 0x000fe20003f44270 */
[----:B------:R-:W-:Y:S01]  /*17d20*/  FMUL.FTZ R24, R2, R52 ;  /* 0x0000003402187220 */ /* 0x000fe20000410000 */
[----:B0-----:R-:W-:-:S02]  /*17d30*/  FSEL R97, R11, -INF , P3 ;  /* 0xff8000000b617808 */ /* 0x001fc40001800000 */
[----:B------:R-:W-:Y:S01]  /*17d40*/  FMNMX.FTZ R50, R95, R50, !PT ;  /* 0x000000325f327209 */ /* 0x000fe20007810000 */
[----:B------:R-:W0:Y:S01]  /*17d50*/  MUFU.TANH R20, R20 ;  /* 0x0000001400147308 */ /* 0x000e220000002400 */
[----:B------:R-:W-:-:S01]  /*17d60*/  FFMA.FTZ R7, R93, R166, -R34 ;  /* 0x000000a65d077223 */ /* 0x000fc20000010822 */
[----:B------:R-:W-:Y:S02]  /*17d70*/  ISETP.GT.AND P3, PT, R30, 0x28, PT ;  /* 0x000000281e00780c */ /* 0x000fe40003f64270 */
[----:B---3--:R-:W-:Y:S02]  /*17d80*/  FSEL R93, R12, -INF , P2 ;  /* 0xff8000000c5d7808 */ /* 0x008fe40001000000 */
[----:B------:R-:W-:Y:S02]  /*17d90*/  FMNMX.FTZ R50, R97, R50, !PT ;  /* 0x0000003261327209 */ /* 0x000fe40007810000 */
[----:B------:R-:W3:Y:S01]  /*17da0*/  MUFU.TANH R21, R21 ;  /* 0x0000001500157308 */ /* 0x000ee20000002400 */
[----:B------:R-:W-:-:S01]  /*17db0*/  FFMA.FTZ R3, R99, R166, -R34 ;  /* 0x000000a663037223 */ /* 0x000fc20000010822 */
[----:B------:R-:W-:Y:S01]  /*17dc0*/  ISETP.GT.AND P2, PT, R30, 0x29, PT ;  /* 0x000000291e00780c */ /* 0x000fe20003f44270 */
[----:B------:R-:W-:Y:S01]  /*17dd0*/  FMUL.FTZ R28, R2, R56 ;  /* 0x00000038021c7220 */ /* 0x000fe20000410000 */
[----:B-1----:R-:W-:-:S02]  /*17de0*/  FSEL R99, R14, -INF , P3 ;  /* 0xff8000000e637808 */ /* 0x002fc40001800000 */
[----:B------:R-:W-:Y:S02]  /*17df0*/  FMNMX.FTZ R50, R93, R50, !PT ;  /* 0x000000325d327209 */ /* 0x000fe40007810000 */
[----:B------:R-:W-:Y:S01]  /*17e00*/  MUFU.TANH R24, R24 ;  /* 0x0000001800187308 */ /* 0x000fe20000002400 */
[----:B------:R-:W-:-:S01]  /*17e10*/  FFMA.FTZ R8, R89, R166, -R34 ;  /* 0x000000a659087223 */ /* 0x000fc20000010822 */
[----:B------:R-:W-:Y:S02]  /*17e20*/  ISETP.GT.AND P3, PT, R30, 0x30, PT ;  /* 0x000000301e00780c */ /* 0x000fe40003f64270 */
[----:B--2---:R-:W-:Y:S02]  /*17e30*/  FSEL R89, R15, -INF , P2 ;  /* 0xff8000000f597808 */ /* 0x004fe40001000000 */
[----:B------:R-:W-:Y:S02]  /*17e40*/  FMNMX.FTZ R50, R99, R50, !PT ;  /* 0x0000003263327209 */ /* 0x000fe40007810000 */
[----:B------:R-:W1:Y:S01]  /*17e50*/  MUFU.TANH R25, R25 ;  /* 0x0000001900197308 */ /* 0x000e620000002400 */
[----:B------:R-:W-:-:S01]  /*17e60*/  FFMA.FTZ R32, R101, R166, -R34 ;  /* 0x000000a665207223 */ /* 0x000fc20000010822 */
[----:B------:R-:W-:Y:S01]  /*17e70*/  ISETP.GT.AND P2, PT, R30, 0x31, PT ;  /* 0x000000311e00780c */ /* 0x000fe20003f44270 */
[----:B------:R-:W-:Y:S01]  /*17e80*/  FMUL.FTZ R60, R2, R60 ;  /* 0x0000003c023c7220 */ /* 0x000fe20000410000 */
[----:B0-----:R-:W-:-:S02]  /*17e90*/  FSEL R101, R20, -INF , P3 ;  /* 0xff80000014657808 */ /* 0x001fc40001800000 */
[----:B------:R-:W-:Y:S02]  /*17ea0*/  FMNMX.FTZ R50, R89, R50, !PT ;  /* 0x0000003259327209 */ /* 0x000fe40007810000 */
[----:B------:R-:W0:Y:S01]  /*17eb0*/  MUFU.TANH R28, R28 ;  /* 0x0000001c001c7308 */ /* 0x000e220000002400 */
[----:B------:R-:W-:Y:S01]  /*17ec0*/  FMUL.FTZ R65, R2, R65 ;  /* 0x0000004102417220 */ /* 0x000fe20000410000 */
[----:B------:R-:W-:Y:S01]  /*17ed0*/  FFMA.FTZ R9, R67, R166, -R34 ;  /* 0x000000a643097223 */ /* 0x000fe20000010822 */
[C---:B------:R-:W-:Y:S02]  /*17ee0*/  ISETP.GT.AND P3, PT, R30.reuse, 0x38, PT ;  /* 0x000000381e00780c */ /* 0x040fe40003f64270 */
[----:B---3--:R-:W-:Y:S02]  /*17ef0*/  FSEL R67, R21, -INF , P2 ;  /* 0xff80000015437808 */ /* 0x008fe40001000000 */
[----:B------:R-:W-:Y:S01]  /*17f00*/  FMNMX.FTZ R50, R101, R50, !PT ;  /* 0x0000003265327209 */ /* 0x000fe20007810000 */
[----:B------:R-:W2:Y:S01]  /*17f10*/  MUFU.TANH R29, R29 ;  /* 0x0000001d001d7308 */ /* 0x000ea20000002400 */
[----:B------:R-:W-:Y:S01]  /*17f20*/  ISETP.GT.AND P2, PT, R30, 0x39, PT ;  /* 0x000000391e00780c */ /* 0x000fe20003f44270 */
[----:B------:R-:W-:Y:S01]  /*17f30*/  FMUL.FTZ R64, R2, R64 ;  /* 0x0000004002407220 */ /* 0x000fe20000410000 */
[----:B------:R-:W-:-:S05]  /*17f40*/  FMNMX.FTZ R50, R67, R50, !PT ;  /* 0x0000003243327209 */ /* 0x000fca0007810000 */
[----:B------:R3:W-:Y:S01]  /*17f50*/  MUFU.TANH R38, R65 ;  /* 0x0000004100267308 */ /* 0x0007e20000002400 */
[----:B------:R-:W-:-:S01]  /*17f60*/  FFMA.FTZ R10, R57, R166, -R34 ;  /* 0x000000a6390a7223 */ /* 0x000fc20000010822 */
[----:B-1----:R-:W-:-:S06]  /*17f70*/  FSEL R57, R25, -INF , P2 ;  /* 0xff80000019397808 */ /* 0x002fcc0001000000 */
[----:B------:R-:W1:Y:S01]  /*17f80*/  MUFU.TANH R60, R60 ;  /* 0x0000003c003c7308 */ /* 0x000e620000002400 */
[----:B---3--:R-:W-:-:S01]  /*17f90*/  FFMA.FTZ R65, R103, R166, -R34 ;  /* 0x000000a667417223 */ /* 0x008fc20000010822 */
[----:B------:R-:W-:Y:S02]  /*17fa0*/  FSEL R103, R24, -INF , P3 ;  /* 0xff80000018677808 */ /* 0x000fe40001800000 */
[----:B------:R-:W-:Y:S02]  /*17fb0*/  ISETP.GT.AND P3, PT, R30, 0x40, PT ;  /* 0x000000401e00780c */ /* 0x000fe40003f64270 */
[----:B------:R-:W-:Y:S01]  /*17fc0*/  FMNMX.FTZ R50, R103, R50, !PT ;  /* 0x0000003267327209 */ /* 0x000fe20007810000 */
[----:B------:R-:W-:-:S01]  /*17fd0*/  FFMA.FTZ R26, R105, R166, -R34 ;  /* 0x000000a6691a7223 */ /* 0x000fc20000010822 */
[----:B------:R-:W3:Y:S01]  /*17fe0*/  MUFU.TANH R64, R64 ;  /* 0x0000004000407308 */ /* 0x000ee20000002400 */
[----:B------:R-:W-:Y:S01]  /*17ff0*/  ISETP.GT.AND P2, PT, R30, 0x41, PT ;  /* 0x000000411e00780c */ /* 0x000fe20003f44270 */
[----:B------:R-:W-:Y:S01]  /*18000*/  FMUL.FTZ R68, R2, R68 ;  /* 0x0000004402447220 */ /* 0x000fe20000410000 */
[----:B0-----:R-:W-:-:S02]  /*18010*/  FSEL R105, R28, -INF , P3 ;  /* 0xff8000001c697808 */ /* 0x001fc40001800000 */
[----:B------:R-:W-:Y:S01]  /*18020*/  FMNMX.FTZ R50, R57, R50, !PT ;  /* 0x0000003239327209 */ /* 0x000fe20007810000 */
[----:B------:R-:W-:-:S01]  /*18030*/  FFMA.FTZ R11, R51, R166, -R34 ;  /* 0x000000a6330b7223 */ /* 0x000fc20000010822 */
[C---:B------:R-:W-:Y:S02]  /*18040*/  ISETP.GT.AND P3, PT, R30.reuse, 0x48, PT ;  /* 0x000000481e00780c */ /* 0x040fe40003f64270 */
[----:B--2---:R-:W-:Y:S02]  /*18050*/  FSEL R51, R29, -INF , P2 ;  /* 0xff8000001d337808 */ /* 0x004fe40001000000 */
[----:B------:R-:W-:Y:S01]  /*18060*/  FMNMX.FTZ R50, R105, R50, !PT ;  /* 0x0000003269327209 */ /* 0x000fe20007810000 */
[----:B------:R-:W0:Y:S01]  /*18070*/  MUFU.TANH R68, R68 ;  /* 0x0000004400447308 */ /* 0x000e220000002400 */
[----:B------:R-:W-:Y:S01]  /*18080*/  ISETP.GT.AND P2, PT, R30, 0x49, PT ;  /* 0x000000491e00780c */ /* 0x000fe20003f44270 */
[----:B------:R-:W-:Y:S01]  /*18090*/  FMUL.FTZ R72, R2, R72 ;  /* 0x0000004802487220 */ /* 0x000fe20000410000 */
[----:B-1----:R-:W-:-:S02]  /*180a0*/  FSEL R107, R60, -INF , P3 ;  /* 0xff8000003c6b7808 */ /* 0x002fc40001800000 */
[----:B------:R-:W-:Y:S02]  /*180b0*/  FMNMX.FTZ R50, R51, R50, !PT ;  /* 0x0000003233327209 */ /* 0x000fe40007810000 */
[----:B------:R-:W-:Y:S02]  /*180c0*/  ISETP.GT.AND P3, PT, R30, 0x50, PT ;  /* 0x000000501e00780c */ /* 0x000fe40003f64270 */
[----:B------:R-:W-:Y:S02]  /*180d0*/  FSEL R109, R36, -INF , P2 ;  /* 0xff800000246d7808 */ /* 0x000fe40001000000 */
[----:B------:R-:W-:Y:S01]  /*180e0*/  FMNMX.FTZ R50, R107, R50, !PT ;  /* 0x000000326b327209 */ /* 0x000fe20007810000 */
[----:B------:R-:W1:Y:S01]  /*180f0*/  MUFU.TANH R72, R72 ;  /* 0x0000004800487308 */ /* 0x000e620000002400 */
[----:B------:R-:W-:Y:S01]  /*18100*/  ISETP.GT.AND P2, PT, R30, 0x51, PT ;  /* 0x000000511e00780c */ /* 0x000fe20003f44270 */
[----:B------:R-:W-:Y:S01]  /*18110*/  FMUL.FTZ R76, R2, R76 ;  /* 0x0000004c024c7220 */ /* 0x000fe20000410000 */
[----:B---3--:R-:W-:-:S02]  /*18120*/  FSEL R111, R64, -INF , P3 ;  /* 0xff800000406f7808 */ /* 0x008fc40001800000 */
[----:B------:R-:W-:Y:S02]  /*18130*/  FMNMX.FTZ R50, R109, R50, !PT ;  /* 0x000000326d327209 */ /* 0x000fe40007810000 */
[----:B------:R-:W-:Y:S02]  /*18140*/  ISETP.GT.AND P3, PT, R30, 0x58, PT ;  /* 0x000000581e00780c */ /* 0x000fe40003f64270 */
[----:B------:R-:W-:Y:S02]  /*18150*/  FSEL R113, R38, -INF , P2 ;  /* 0xff80000026717808 */ /* 0x000fe40001000000 */
[----:B------:R-:W-:Y:S01]  /*18160*/  FMNMX.FTZ R50, R111, R50, !PT ;  /* 0x000000326f327209 */ /* 0x000fe20007810000 */
[----:B------:R-:W2:Y:S01]  /*18170*/  MUFU.TANH R76, R76 ;  /* 0x0000004c004c7308 */ /* 0x000ea20000002400 */
[----:B------:R-:W-:-:S01]  /*18180*/  FFMA.FTZ R14, R45, R166, -R34 ;  /* 0x000000a62d0e7223 */ /* 0x000fc20000010822 */
[----:B------:R-:W-:Y:S01]  /*18190*/  ISETP.GT.AND P2, PT, R30, 0x59, PT ;  /* 0x000000591e00780c */ /* 0x000fe20003f44270 */
[----:B------:R-:W-:Y:S01]  /*181a0*/  FMUL.FTZ R80, R2, R80 ;  /* 0x0000005002507220 */ /* 0x000fe20000410000 */
[----:B0-----:R-:W-:-:S02]  /*181b0*/  FSEL R45, R68, -INF , P3 ;  /* 0xff800000442d7808 */ /* 0x001fc40001800000 */
[----:B------:R-:W-:Y:S02]  /*181c0*/  FMNMX.FTZ R50, R113, R50, !PT ;  /* 0x0000003271327209 */ /* 0x000fe40007810000 */
[----:B------:R-:W-:Y:S02]  /*181d0*/  ISETP.GT.AND P3, PT, R30, 0x60, PT ;  /* 0x000000601e00780c */ /* 0x000fe40003f64270 */
[----:B------:R-:W-:Y:S02]  /*181e0*/  FSEL R115, R40, -INF , P2 ;  /* 0xff80000028737808 */ /* 0x000fe40001000000 */
        /* <DEDUP_REMOVED lines=10> */
[----:B------:R-:W-:Y:S02]  /*18290*/  ISETP.GT.AND P2, PT, R30, 0x69, PT ;  /* 0x000000691e00780c */ /* 0x000fe40003f44270 */
[----:B--2---:R-:W-:-:S02]  /*182a0*/  FSEL R121, R76, -INF , P3 ;  /* 0xff8000004c797808 */ /* 0x004fc40001800000 */
[----:B------:R-:W-:Y:S02]  /*182b0*/  FMNMX.FTZ R50, R119, R50, !PT ;  /* 0x0000003277327209 */ /* 0x000fe40007810000 */
[----:B------:R-:W-:Y:S02]  /*182c0*/  ISETP.GT.AND P3, PT, R30, 0x70, PT ;  /* 0x000000701e00780c */ /* 0x000fe40003f64270 */
[----:B------:R-:W-:Y:S02]  /*182d0*/  FSEL R123, R44, -INF , P2 ;  /* 0xff8000002c7b7808 */ /* 0x000fe40001000000 */
[----:B------:R-:W-:Y:S02]  /*182e0*/  FMNMX.FTZ R50, R121, R50, !PT ;  /* 0x0000003279327209 */ /* 0x000fe40007810000 */
[----:B------:R-:W-:Y:S02]  /*182f0*/  ISETP.GT.AND P2, PT, R30, 0x71, PT ;  /* 0x000000711e00780c */ /* 0x000fe40003f44270 */
[----:B0-----:R-:W-:-:S02]  /*18300*/  FSEL R125, R80, -INF , P3 ;  /* 0xff800000507d7808 */ /* 0x001fc40001800000 */
[----:B------:R-:W-:Y:S02]  /*18310*/  FMNMX.FTZ R50, R123, R50, !PT ;  /* 0x000000327b327209 */ /* 0x000fe40007810000 */
[----:B------:R-:W-:Y:S02]  /*18320*/  ISETP.GT.AND P3, PT, R30, 0x78, PT ;  /* 0x000000781e00780c */ /* 0x000fe40003f64270 */
[----:B------:R-:W-:Y:S02]  /*18330*/  FSEL R127, R46, -INF , P2 ;  /* 0xff8000002e7f7808 */ /* 0x000fe40001000000 */
[----:B------:R-:W-:Y:S02]  /*18340*/  FMNMX.FTZ R50, R125, R50, !PT ;  /* 0x000000327d327209 */ /* 0x000fe40007810000 */
[----:B------:R-:W-:Y:S02]  /*18350*/  ISETP.GT.AND P2, PT, R30, 0x79, PT ;  /* 0x000000791e00780c */ /* 0x000fe40003f44270 */
[----:B-1----:R-:W-:-:S02]  /*18360*/  FSEL R129, R84, -INF , P3 ;  /* 0xff80000054817808 */ /* 0x002fc40001800000 */
[----:B------:R-:W-:Y:S02]  /*18370*/  FMNMX.FTZ R50, R127, R50, !PT ;  /* 0x000000327f327209 */ /* 0x000fe40007810000 */
[----:B------:R-:W-:Y:S02]  /*18380*/  FSEL R131, R48, -INF , P2 ;  /* 0xff80000030837808 */ /* 0x000fe40001000000 */
[----:B------:R-:W-:-:S04]  /*18390*/  FMNMX.FTZ R50, R129, R50, !PT ;  /* 0x0000003281327209 */ /* 0x000fc80007810000 */
[----:B------:R-:W-:Y:S01]  /*183a0*/  FMNMX.FTZ R50, R131, R50, !PT ;  /* 0x0000003283327209 */ /* 0x000fe20007810000 */
[----:B------:R-:W-:-:S04]  /*183b0*/  FFMA.FTZ R15, R33, R166, -R34 ;  /* 0x000000a6210f7223 */ /* 0x000fc80000010822 */
[----:B------:R-:W0:Y:S01]  /*183c0*/  SHFL.BFLY PT, R33, R50, 0x2, 0x1f ;  /* 0x0c401f0032217f89 */ /* 0x000e2200000e0000 */
[----:B------:R-:W-:-:S01]  /*183d0*/  FFMA.FTZ R24, R39, R166, -R34 ;  /* 0x000000a627187223 */ /* 0x000fc20000010822 */
[----:B0-----:R-:W-:-:S05]  /*183e0*/  FMNMX.FTZ R39, R50, R33, !PT ;  /* 0x0000002132277209 */ /* 0x001fca0007810000 */
[----:B------:R-:W0:Y:S01]  /*183f0*/  SHFL.BFLY PT, R42, R39, 0x1, 0x1f ;  /* 0x0c201f00272a7f89 */ /* 0x000e2200000e0000 */
[----:B------:R-:W-:-:S01]  /*18400*/  FFMA.FTZ R29, R41, R166, -R34 ;  /* 0x000000a6291d7223 */ /* 0x000fc20000010822 */
[----:B------:R-:W-:Y:S01]  /*18410*/  MUFU.EX2 R32, R32 ;  /* 0x0000002000207308 */ /* 0x000fe20000000800 */
[----:B0-----:R-:W-:-:S04]  /*18420*/  FMNMX.FTZ R191, R39, R42, !PT ;  /* 0x0000002a27bf7209 */ /* 0x001fc80007810000 */
[C---:B------:R-:W-:Y:S01]  /*18430*/  FSETP.NEU.FTZ.AND P2, PT, R191.reuse, -INF , PT ;  /* 0xff800000bf00780b */ /* 0x040fe20003f5d000 */
[----:B------:R-:W-:-:S05]  /*18440*/  FFMA.FTZ R41, R191, R166, -8 ;  /* 0xc1000000bf297423 */ /* 0x000fca00000100a6 */
[----:B------:R-:W-:-:S05]  /*18450*/  FSEL R46, R41, RZ, P2 ;  /* 0x000000ff292e7208 */ /* 0x000fca0001000000 */
[-CC-:B------:R-:W-:Y:S01]  /*18460*/  FFMA.FTZ R41, R77, R166.reuse, -R46.reuse ;  /* 0x000000a64d297223 */ /* 0x180fe2000001082e */
[----:B------:R-:W-:-:S01]  /*18470*/  FFMA.FTZ R228, R4, R166, -R46 ;  /* 0x000000a604e47223 */ /* 0x000fc2000001082e */
[-CC-:B------:R-:W-:Y:S01]  /*18480*/  FFMA.FTZ R73, R73, R166.reuse, -R46.reuse ;  /* 0x000000a649497223 */ /* 0x180fe2000001082e */
[----:B------:R-:W0:Y:S01]  /*18490*/  MUFU.EX2 R65, R65 ;  /* 0x0000004100417308 */ /* 0x000e220000000800 */
[----:B------:R-:W-:-:S01]  /*184a0*/  FFMA.FTZ R69, R69, R166, -R46 ;  /* 0x000000a645457223 */ /* 0x000fc2000001082e */
[----:B------:R-:W-:-:S06]  /*184b0*/  FFMA.FTZ R36, R43, R166, -R34 ;  /* 0x000000a62b247223 */ /* 0x000fcc0000010822 */
[----:B------:R-:W-:Y:S01]  /*184c0*/  MUFU.EX2 R41, R41 ;  /* 0x0000002900297308 */ /* 0x000fe20000000800 */
[----:B------:R-:W-:-:S07]  /*184d0*/  FFMA.FTZ R43, R81, R166, -R46 ;  /* 0x000000a6512b7223 */ /* 0x000fce000001082e */
[----:B------:R-:W1:Y:S01]  /*184e0*/  MUFU.EX2 R228, R228 ;  /* 0x000000e400e47308 */ /* 0x000e620000000800 */
[----:B------:R-:W-:-:S07]  /*184f0*/  FFMA.FTZ R44, R85, R166, -R46 ;  /* 0x000000a6552c7223 */ /* 0x000fce000001082e */
[----:B------:R-:W2:Y:S08]  /*18500*/  MUFU.EX2 R26, R26 ;  /* 0x0000001a001a7308 */ /* 0x000eb00000000800 */
[----:B------:R-:W3:Y:S01]  /*18510*/  MUFU.EX2 R73, R73 ;  /* 0x0000004900497308 */ /* 0x000ee20000000800 */
[----:B------:R-:W-:-:S07]  /*18520*/  FFMA.FTZ R20, R27, R166, -R34 ;  /* 0x000000a61b147223 */ /* 0x000fce0000010822 */
[----:B------:R-:W4:Y:S01]  /*18530*/  MUFU.EX2 R3, R3 ;  /* 0x0000000300037308 */ /* 0x000f220000000800 */
[----:B------:R-:W-:-:S01]  /*18540*/  FFMA.FTZ R91, R91, R166, -R46 ;  /* 0x000000a65b5b7223 */ /* 0x000fc2000001082e */
[----:B------:R-:W-:-:S06]  /*18550*/  IMAD.IADD R4, R90, 0x1, -R92 ;  /* 0x000000015a047824 */ /* 0x000fcc00078e0a5c */
[----:B------:R-:W4:Y:S01]  /*18560*/  MUFU.EX2 R48, R69 ;  /* 0x0000004500307308 */ /* 0x000f220000000800 */
[----:B------:R-:W-:-:S01]  /*18570*/  FFMA.FTZ R27, R47, R166, -R34 ;  /* 0x000000a62f1b7223 */ /* 0x000fc20000010822 */
[----:B0-----:R-:W-:-:S06]  /*18580*/  FADD.FTZ R47, R32, R65 ;  /* 0x00000041202f7221 */ /* 0x001fcc0000010000 */
[----:B------:R-:W0:Y:S01]  /*18590*/  MUFU.EX2 R5, R5 ;  /* 0x0000000500057308 */ /* 0x000e220000000800 */
[----:B-1----:R-:W-:-:S01]  /*185a0*/  FADD.FTZ R62, R41, R228 ;  /* 0x000000e4293e7221 */ /* 0x002fc20000010000 */
[----:B------:R-:W-:-:S06]  /*185b0*/  IMAD R4, R88, 0x80, R4 ;  /* 0x0000008058047824 */ /* 0x000fcc00078e0204 */
[----:B------:R-:W1:Y:S01]  /*185c0*/  MUFU.EX2 R43, R43 ;  /* 0x0000002b002b7308 */ /* 0x000e620000000800 */
[----:B------:R-:W-:-:S01]  /*185d0*/  FFMA.FTZ R95, R95, R166, -R46 ;  /* 0x000000a65f5f7223 */ /* 0x000fc2000001082e */
[----:B--2---:R-:W-:-:S06]  /*185e0*/  FADD.FTZ R64, R26, R47 ;  /* 0x0000002f1a407221 */ /* 0x004fcc0000010000 */
[----:B------:R-:W2:Y:S01]  /*185f0*/  MUFU.EX2 R6, R6 ;  /* 0x0000000600067308 */ /* 0x000ea20000000800 */
[----:B---3--:R-:W-:-:S01]  /*18600*/  FADD.FTZ R47, R73, R62 ;  /* 0x0000003e492f7221 */ /* 0x008fc20000010000 */
[----:B------:R-:W-:-:S06]  /*18610*/  FFMA.FTZ R28, R49, R166, -R34 ;  /* 0x000000a6311c7223 */ /* 0x000fcc0000010822 */
[----:B------:R-:W3:Y:S01]  /*18620*/  MUFU.EX2 R44, R44 ;  /* 0x0000002c002c7308 */ /* 0x000ee20000000800 */
[----:B------:R-:W-:-:S01]  /*18630*/  FFMA.FTZ R224, R97, R166, -R46 ;  /* 0x000000a661e07223 */ /* 0x000fc2000001082e */
[----:B------:R-:W-:Y:S01]  /*18640*/  SHF.R.S32.HI R49, RZ, 0x1f, R4 ;  /* 0x0000001fff317819 */ /* 0x000fe20000011404 */
[----:B----4-:R-:W-:-:S05]  /*18650*/  FADD.FTZ R64, R3, R64 ;  /* 0x0000004003407221 */ /* 0x010fca0000010000 */
[----:B------:R-:W4:Y:S01]  /*18660*/  MUFU.EX2 R7, R7 ;  /* 0x0000000700077308 */ /* 0x000f220000000800 */
[----:B------:R-:W-:-:S01]  /*18670*/  FADD.FTZ R62, R48, R47 ;  /* 0x0000002f303e7221 */ /* 0x000fc20000010000 */
[----:B------:R-:W-:-:S06]  /*18680*/  FFMA.FTZ R93, R93, R166, -R46 ;  /* 0x000000a65d5d7223 */ /* 0x000fcc000001082e */
[----:B------:R-:W4:Y:S01]  /*18690*/  MUFU.EX2 R91, R91 ;  /* 0x0000005b005b7308 */ /* 0x000f220000000800 */
[----:B------:R-:W-:Y:S01]  /*186a0*/  LEA.HI R4, R49, R4, RZ, 0x7 ;  /* 0x0000000431047211 */ /* 0x000fe200078f38ff */
[----:B0-----:R-:W-:-:S06]  /*186b0*/  FADD.FTZ R49, R5, R64 ;  /* 0x0000004005317221 */ /* 0x001fcc0000010000 */
[----:B------:R-:W0:Y:S01]  /*186c0*/  MUFU.EX2 R8, R8 ;  /* 0x0000000800087308 */ /* 0x000e220000000800 */
[----:B-1----:R-:W-:-:S01]  /*186d0*/  FADD.FTZ R47, R43, R62 ;  /* 0x0000003e2b2f7221 */ /* 0x002fc20000010000 */
[----:B------:R-:W-:-:S06]  /*186e0*/  FFMA.FTZ R99, R99, R166, -R46 ;  /* 0x000000a663637223 */ /* 0x000fcc000001082e */
[----:B------:R-:W1:Y:S01]  /*186f0*/  MUFU.EX2 R50, R95 ;  /* 0x0000005f00327308 */ /* 0x000e620000000800 */
[----:B--2---:R-:W-:-:S01]  /*18700*/  FADD.FTZ R64, R6, R49 ;  /* 0x0000003106407221 */ /* 0x004fc20000010000 */
[----:B---3--:R-:W-:-:S06]  /*18710*/  FADD.FTZ R62, R44, R47 ;  /* 0x0000002f2c3e7221 */ /* 0x008fcc0000010000 */
[----:B------:R-:W2:Y:S08]  /*18720*/  MUFU.EX2 R9, R9 ;  /* 0x0000000900097308 */ /* 0x000eb00000000800 */
[----:B------:R-:W3:Y:S01]  /*18730*/  MUFU.EX2 R224, R224 ;  /* 0x000000e000e07308 */ /* 0x000ee20000000800 */
[----:B------:R-:W-:-:S01]  /*18740*/  FFMA.FTZ R89, R89, R166, -R46 ;  /* 0x000000a659597223 */ /* 0x000fc2000001082e */
[----:B----4-:R-:W-:-:S06]  /*18750*/  FADD.FTZ R49, R7, R64 ;  /* 0x0000004007317221 */ /* 0x010fcc0000010000 */
[----:B------:R-:W4:Y:S01]  /*18760*/  MUFU.EX2 R10, R10 ;  /* 0x0000000a000a7308 */ /* 0x000f220000000800 */
[----:B------:R-:W-:-:S01]  /*18770*/  FFMA.FTZ R12, R35, R166, -R34 ;  /* 0x000000a6230c7223 */ /* 0x000fc20000010822 */
[----:B------:R-:W-:-:S06]  /*18780*/  FADD.FTZ R47, R91, R62 ;  /* 0x0000003e5b2f7221 */ /* 0x000fcc0000010000 */
[----:B------:R-:W4:Y:S01]  /*18790*/  MUFU.EX2 R93, R93 ;  /* 0x0000005d005d7308 */ /* 0x000f220000000800 */
[----:B------:R-:W-:-:S01]  /*187a0*/  FFMA.FTZ R101, R101, R166, -R46 ;  /* 0x000000a665657223 */ /* 0x000fc2000001082e */
[----:B0-----:R-:W-:-:S06]  /*187b0*/  FADD.FTZ R62, R8, R49 ;  /* 0x00000031083e7221 */ /* 0x001fcc0000010000 */
[----:B------:R-:W0:Y:S01]  /*187c0*/  MUFU.EX2 R11, R11 ;  /* 0x0000000b000b7308 */ /* 0x000e220000000800 */
[----:B-1----:R-:W-:-:S07]  /*187d0*/  FADD.FTZ R47, R50, R47 ;  /* 0x0000002f322f7221 */ /* 0x002fce0000010000 */
[----:B------:R-:W1:Y:S01]  /*187e0*/  MUFU.EX2 R99, R99 ;  /* 0x0000006300637308 */ /* 0x000e620000000800 */
[----:B------:R-:W-:-:S01]  /*187f0*/  FFMA.FTZ R67, R67, R166, -R46 ;  /* 0x000000a643437223 */ /* 0x000fc2000001082e */
[----:B--2---:R-:W-:-:S06]  /*18800*/  FADD.FTZ R49, R9, R62 ;  /* 0x0000003e09317221 */ /* 0x004fcc0000010000 */
[----:B------:R-:W2:Y:S01]  /*18810*/  MUFU.EX2 R14, R14 ;  /* 0x0000000e000e7308 */ /* 0x000ea20000000800 */
[----:B---3--:R-:W-:-:S01]  /*18820*/  FADD.FTZ R62, R224, R47 ;  /* 0x0000002fe03e7221 */ /* 0x008fc20000010000 */
[----:B------:R-:W-:-:S06]  /*18830*/  FFMA.FTZ R103, R103, R166, -R46 ;  /* 0x000000a667677223 */ /* 0x000fcc000001082e */
[----:B------:R-:W3:Y:S01]  /*18840*/  MUFU.EX2 R52, R89 ;  /* 0x0000005900347308 */ /* 0x000ee20000000800 */
[----:B----4-:R-:W-:-:S01]  /*18850*/  FADD.FTZ R66, R10, R49 ;  /* 0x000000310a427221 */ /* 0x010fc20000010000 */
[----:B------:R-:W-:-:S06]  /*18860*/  FADD.FTZ R64, R93, R62 ;  /* 0x0000003e5d407221 */ /* 0x000fcc0000010000 */
[----:B------:R-:W4:Y:S08]  /*18870*/  MUFU.EX2 R12, R12 ;  /* 0x0000000c000c7308 */ /* 0x000f300000000800 */
[----:B------:R-:W4:Y:S01]  /*18880*/  MUFU.EX2 R101, R101 ;  /* 0x0000006500657308 */ /* 0x000f220000000800 */
[----:B------:R-:W-:-:S01]  /*18890*/  FFMA.FTZ R57, R57, R166, -R46 ;  /* 0x000000a639397223 */ /* 0x000fc2000001082e */
[----:B0-----:R-:W-:-:S06]  /*188a0*/  FADD.FTZ R49, R11, R66 ;  /* 0x000000420b317221 */ /* 0x001fcc0000010000 */
[----:B------:R-:W0:Y:S01]  /*188b0*/  MUFU.EX2 R15, R15 ;  /* 0x0000000f000f7308 */ /* 0x000e220000000800 */
[----:B-1----:R-:W-:-:S01]  /*188c0*/  FADD.FTZ R47, R99, R64 ;  /* 0x00000040632f7221 */ /* 0x002fc20000010000 */
[----:B------:R-:W-:-:S06]  /*188d0*/  FFMA.FTZ R105, R105, R166, -R46 ;  /* 0x000000a669697223 */ /* 0x000fcc000001082e */
[----:B------:R-:W1:Y:S01]  /*188e0*/  MUFU.EX2 R54, R67 ;  /* 0x0000004300367308 */ /* 0x000e620000000800 */
[----:B--2---:R-:W-:-:S01]  /*188f0*/  FADD.FTZ R49, R14, R49 ;  /* 0x000000310e317221 */ /* 0x004fc20000010000 */
[----:B------:R-:W-:-:S06]  /*18900*/  FFMA.FTZ R25, R31, R166, -R34 ;  /* 0x000000a61f197223 */ /* 0x000fcc0000010822 */
[----:B------:R-:W2:Y:S01]  /*18910*/  MUFU.EX2 R20, R20 ;  /* 0x0000001400147308 */ /* 0x000ea20000000800 */
[----:B---3--:R-:W-:-:S07]  /*18920*/  FADD.FTZ R64, R52, R47 ;  /* 0x0000002f34407221 */ /* 0x008fce0000010000 */
[----:B------:R-:W3:Y:S01]  /*18930*/  MUFU.EX2 R103, R103 ;  /* 0x0000006700677308 */ /* 0x000ee20000000800 */
[----:B------:R-:W-:-:S01]  /*18940*/  FFMA.FTZ R51, R51, R166, -R46 ;  /* 0x000000a633337223 */ /* 0x000fc2000001082e */
[----:B----4-:R-:W-:Y:S01]  /*18950*/  FADD.FTZ R66, R12, R49 ;  /* 0x000000310c427221 */ /* 0x010fe20000010000 */
[----:B------:R-:W-:-:S05]  /*18960*/  FADD.FTZ R47, R101, R64 ;  /* 0x00000040652f7221 */ /* 0x000fca0000010000 */
[----:B------:R-:W4:Y:S01]  /*18970*/  MUFU.EX2 R56, R57 ;  /* 0x0000003900387308 */ /* 0x000f220000000800 */
[----:B------:R-:W-:-:S01]  /*18980*/  FFMA.FTZ R107, R107, R166, -R46 ;  /* 0x000000a66b6b7223 */ /* 0x000fc2000001082e */
[----:B------:R-:W-:Y:S01]  /*18990*/  F2FP.SATFINITE.E4M3.F32.PACK_AB_MERGE_C R229, R3, R26, RZ ;  /* 0x0000001a03e5723e */ /* 0x000fe200048070ff */
[----:B0-----:R-:W-:-:S05]  /*189a0*/  FADD.FTZ R3, R15, R66 ;  /* 0x000000420f037221 */ /* 0x001fca0000010000 */
[----:B------:R-:W0:Y:S01]  /*189b0*/  MUFU.EX2 R105, R105 ;  /* 0x0000006900697308 */ /* 0x000e220000000800 */
[----:B-1----:R-:W-:-:S01]  /*189c0*/  FADD.FTZ R26, R54, R47 ;  /* 0x0000002f361a7221 */ /* 0x002fc20000010000 */
[----:B------:R-:W-:Y:S01]  /*189d0*/  FFMA.FTZ R109, R109, R166, -R46 ;  /* 0x000000a66d6d7223 */ /* 0x000fe2000001082e */
[----:B--2---:R-:W-:-:S05]  /*189e0*/  FADD.FTZ R64, R20, R3 ;  /* 0x0000000314407221 */ /* 0x004fca0000010000 */
[----:B------:R-:W1:Y:S01]  /*189f0*/  MUFU.EX2 R25, R25 ;  /* 0x0000001900197308 */ /* 0x000e620000000800 */
[----:B---3--:R-:W-:-:S01]  /*18a00*/  FADD.FTZ R3, R103, R26 ;  /* 0x0000001a67037221 */ /* 0x008fc20000010000 */
[----:B------:R-:W-:-:S06]  /*18a10*/  FFMA.FTZ R21, R37, R166, -R34 ;  /* 0x000000a625157223 */ /* 0x000fcc0000010822 */
[----:B------:R-:W2:Y:S01]  /*18a20*/  MUFU.EX2 R58, R51 ;  /* 0x00000033003a7308 */ /* 0x000ea20000000800 */
[----:B------:R-:W-:-:S01]  /*18a30*/  FFMA.FTZ R111, R111, R166, -R46 ;  /* 0x000000a66f6f7223 */ /* 0x000fc2000001082e */
[----:B------:R-:W-:Y:S01]  /*18a40*/  F2FP.SATFINITE.E4M3.F32.PACK_AB_MERGE_C R225, R14, R11, RZ ;  /* 0x0000000b0ee1723e */ /* 0x000fe200048070ff */
[----:B----4-:R-:W-:-:S05]  /*18a50*/  FADD.FTZ R14, R56, R3 ;  /* 0x00000003380e7221 */ /* 0x010fca0000010000 */
[----:B------:R-:W3:Y:S01]  /*18a60*/  MUFU.EX2 R107, R107 ;  /* 0x0000006b006b7308 */ /* 0x000ee20000000800 */
[----:B------:R-:W-:Y:S01]  /*18a70*/  @!P0 PRMT R0, RZ, 0x654, R0 ;  /* 0x00000654ff008816 */ /* 0x000fe20000000000 */
[----:B------:R-:W-:-:S06]  /*18a80*/  FFMA.FTZ R113, R113, R166, -R46 ;  /* 0x000000a671717223 */ /* 0x000fcc000001082e */
[----:B------:R-:W4:Y:S01]  /*18a90*/  MUFU.EX2 R60, R109 ;  /* 0x0000006d003c7308 */ /* 0x000f220000000800 */
[----:B0-----:R-:W-:-:S01]  /*18aa0*/  FADD.FTZ R3, R105, R14 ;  /* 0x0000000e69037221 */ /* 0x001fc20000010000 */
[----:B------:R-:W-:Y:S01]  /*18ab0*/  FFMA.FTZ R45, R45, R166, -R46 ;  /* 0x000000a62d2d7223 */ /* 0x000fe2000001082e */
[----:B------:R0:W-:Y:S01]  /*18ac0*/  @!P0 SYNCS.ARRIVE.TRANS64.RED.A1T0 RZ, [R0+URZ], RZ ;  /* 0x000000ff00ff89a7 */ /* 0x0001e2000810043f */
[----:B-1----:R-:W-:-:S04]  /*18ad0*/  F2FP.SATFINITE.E4M3.F32.PACK_AB_MERGE_C R227, R25, R20, RZ ;  /* 0x0000001419e3723e */ /* 0x002fc800048070ff */
[----:B------:R-:W1:Y:S01]  /*18ae0*/  MUFU.EX2 R21, R21 ;  /* 0x0000001500157308 */ /* 0x000e620000000800 */
[----:B--2---:R-:W-:-:S07]  /*18af0*/  FADD.FTZ R20, R58, R3 ;  /* 0x000000033a147221 */ /* 0x004fce0000010000 */
[----:B------:R-:W2:Y:S01]  /*18b00*/  MUFU.EX2 R111, R111 ;  /* 0x0000006f006f7308 */ /* 0x000ea20000000800 */
[----:B------:R-:W-:-:S01]  /*18b10*/  FFMA.FTZ R115, R115, R166, -R46 ;  /* 0x000000a673737223 */ /* 0x000fc2000001082e */
[----:B---3--:R-:W-:-:S06]  /*18b20*/  FADD.FTZ R3, R107, R20 ;  /* 0x000000146b037221 */ /* 0x008fcc0000010000 */
[----:B------:R-:W3:Y:S01]  /*18b30*/  MUFU.EX2 R24, R24 ;  /* 0x0000001800187308 */ /* 0x000ee20000000800 */
[----:B------:R-:W-:-:S07]  /*18b40*/  FFMA.FTZ R117, R117, R166, -R46 ;  /* 0x000000a675757223 */ /* 0x000fce000001082e */
[----:B0-----:R-:W0:Y:S01]  /*18b50*/  MUFU.EX2 R0, R113 ;  /* 0x0000007100007308 */ /* 0x001e220000000800 */
[C---:B----4-:R-:W-:Y:S01]  /*18b60*/  F2FP.SATFINITE.E4M3.F32.PACK_AB_MERGE_C R107, R60.reuse, R107, RZ ;  /* 0x0000006b3c6b723e */ /* 0x050fe200048070ff */
[----:B------:R-:W-:Y:S01]  /*18b70*/  FADD.FTZ R64, R25, R64 ;  /* 0x0000004019407221 */ /* 0x000fe20000010000 */
[----:B------:R-:W-:-:S05]  /*18b80*/  FADD.FTZ R60, R60, R3 ;  /* 0x000000033c3c7221 */ /* 0x000fca0000010000 */
[----:B------:R-:W4:Y:S08]  /*18b90*/  MUFU.EX2 R29, R29 ;  /* 0x0000001d001d7308 */ /* 0x000f300000000800 */
[----:B------:R-:W4:Y:S01]  /*18ba0*/  MUFU.EX2 R45, R45 ;  /* 0x0000002d002d7308 */ /* 0x000f220000000800 */
[----:B------:R-:W-:-:S01]  /*18bb0*/  FFMA.FTZ R119, R119, R166, -R46 ;  /* 0x000000a677777223 */ /* 0x000fc2000001082e */
[----:B------:R-:W-:-:S06]  /*18bc0*/  F2FP.SATFINITE.E4M3.F32.PACK_AB_MERGE_C R231, R8, R7, RZ ;  /* 0x0000000708e7723e */ /* 0x000fcc00048070ff */
[----:B------:R-:W4:Y:S01]  /*18bd0*/  MUFU.EX2 R36, R36 ;  /* 0x0000002400247308 */ /* 0x000f220000000800 */
[----:B-1----:R-:W-:-:S01]  /*18be0*/  FADD.FTZ R7, R21, R64 ;  /* 0x0000004015077221 */ /* 0x002fc20000010000 */
[----:B--2---:R-:W-:-:S06]  /*18bf0*/  FADD.FTZ R3, R111, R60 ;  /* 0x0000003c6f037221 */ /* 0x004fcc0000010000 */
[----:B------:R-:W1:Y:S01]  /*18c00*/  MUFU.EX2 R62, R115 ;  /* 0x00000073003e7308 */ /* 0x000e620000000800 */
[----:B------:R-:W-:-:S01]  /*18c10*/  FFMA.FTZ R30, R53, R166, -R34 ;  /* 0x000000a6351e7223 */ /* 0x000fc20000010822 */
[----:B------:R-:W-:Y:S01]  /*18c20*/  FFMA.FTZ R121, R121, R166, -R46 ;  /* 0x000000a679797223 */ /* 0x000fe2000001082e */
[----:B------:R-:W-:-:S05]  /*18c30*/  F2FP.SATFINITE.E4M3.F32.PACK_AB_MERGE_C R225, R10, R9, R225 ;  /* 0x000000090ae1723e */ /* 0x000fca00048070e1 */
[----:B------:R-:W2:Y:S01]  /*18c40*/  MUFU.EX2 R27, R27 ;  /* 0x0000001b001b7308 */ /* 0x000ea20000000800 */
[----:B---3--:R-:W-:-:S01]  /*18c50*/  FADD.FTZ R26, R24, R7 ;  /* 0x00000007181a7221 */ /* 0x008fc20000010000 */
[----:B0-----:R-:W-:-:S06]  /*18c60*/  FADD.FTZ R10, R0, R3 ;  /* 0x00000003000a7221 */ /* 0x001fcc0000010000 */
[----:B------:R-:W0:Y:S01]  /*18c70*/  MUFU.EX2 R117, R117 ;  /* 0x0000007500757308 */ /* 0x000e220000000800 */
[----:B------:R-:W-:-:S01]  /*18c80*/  FFMA.FTZ R31, R55, R166, -R34 ;  /* 0x000000a6371f7223 */ /* 0x000fc20000010822 */
[----:B------:R-:W-:Y:S01]  /*18c90*/  FFMA.FTZ R123, R123, R166, -R46 ;  /* 0x000000a67b7b7223 */ /* 0x000fe2000001082e */
[----:B----4-:R-:W-:-:S05]  /*18ca0*/  FADD.FTZ R7, R29, R26 ;  /* 0x0000001a1d077221 */ /* 0x010fca0000010000 */
[----:B------:R-:W3:Y:S01]  /*18cb0*/  MUFU.EX2 R28, R28 ;  /* 0x0000001c001c7308 */ /* 0x000ee20000000800 */
[----:B------:R-:W-:-:S01]  /*18cc0*/  FADD.FTZ R3, R45, R10 ;  /* 0x0000000a2d037221 */ /* 0x000fc20000010000 */
[----:B------:R-:W-:-:S06]  /*18cd0*/  FFMA.FTZ R33, R59, R166, -R34 ;  /* 0x000000a63b217223 */ /* 0x000fcc0000010822 */
[----:B------:R-:W4:Y:S01]  /*18ce0*/  MUFU.EX2 R8, R119 ;  /* 0x0000007700087308 */ /* 0x000f220000000800 */
[----:B------:R-:W-:-:S01]  /*18cf0*/  FFMA.FTZ R125, R125, R166, -R46 ;  /* 0x000000a67d7d7223 */ /* 0x000fc2000001082e */
[C---:B------:R-:W-:Y:S01]  /*18d00*/  F2FP.SATFINITE.E4M3.F32.PACK_AB_MERGE_C R221, R36.reuse, R29, RZ ;  /* 0x0000001d24dd723e */ /* 0x040fe200048070ff */
[----:B------:R-:W-:-:S01]  /*18d10*/  FADD.FTZ R36, R36, R7 ;  /* 0x0000000724247221 */ /* 0x000fc20000010000 */
[----:B-1----:R-:W-:-:S04]  /*18d20*/  F2FP.SATFINITE.E4M3.F32.PACK_AB_MERGE_C R45, R62, R45, RZ ;  /* 0x0000002d3e2d723e */ /* 0x002fc800048070ff */
[----:B------:R-:W1:Y:S01]  /*18d30*/  MUFU.EX2 R30, R30 ;  /* 0x0000001e001e7308 */ /* 0x000e620000000800 */
[----:B------:R-:W-:-:S01]  /*18d40*/  FADD.FTZ R62, R62, R3 ;  /* 0x000000033e3e7221 */ /* 0x000fc20000010000 */
[----:B------:R-:W-:-:S06]  /*18d50*/  FFMA.FTZ R40, R63, R166, -R34 ;  /* 0x000000a63f287223 */ /* 0x000fcc0000010822 */
[----:B------:R-:W1:Y:S01]  /*18d60*/  MUFU.EX2 R121, R121 ;  /* 0x0000007900797308 */ /* 0x000e620000000800 */
[----:B------:R-:W-:-:S01]  /*18d70*/  FFMA.FTZ R127, R127, R166, -R46 ;  /* 0x000000a67f7f7223 */ /* 0x000fc2000001082e */
[----:B------:R-:W-:-:S06]  /*18d80*/  FFMA.FTZ R38, R71, R166, -R34 ;  /* 0x000000a647267223 */ /* 0x000fcc0000010822 */
[----:B------:R-:W1:Y:S01]  /*18d90*/  MUFU.EX2 R14, R123 ;  /* 0x0000007b000e7308 */ /* 0x000e620000000800 */
[----:B------:R-:W-:-:S01]  /*18da0*/  FFMA.FTZ R35, R75, R166, -R34 ;  /* 0x000000a64b237223 */ /* 0x000fc20000010822 */
[----:B--2---:R-:W-:Y:S01]  /*18db0*/  FADD.FTZ R7, R27, R36 ;  /* 0x000000241b077221 */ /* 0x004fe20000010000 */
[----:B0-----:R-:W-:-:S05]  /*18dc0*/  FADD.FTZ R3, R117, R62 ;  /* 0x0000003e75037221 */ /* 0x001fca0000010000 */
[----:B------:R-:W0:Y:S01]  /*18dd0*/  MUFU.EX2 R31, R31 ;  /* 0x0000001f001f7308 */ /* 0x000e220000000800 */
[----:B------:R-:W-:-:S01]  /*18de0*/  FFMA.FTZ R129, R129, R166, -R46 ;  /* 0x000000a681817223 */ /* 0x000fc2000001082e */
[----:B------:R-:W-:Y:S01]  /*18df0*/  F2FP.SATFINITE.E4M3.F32.PACK_AB_MERGE_C R231, R6, R5, R231 ;  /* 0x0000000506e7723e */ /* 0x000fe200048070e7 */
[----:B---3--:R-:W-:-:S05]  /*18e00*/  FADD.FTZ R7, R28, R7 ;  /* 0x000000071c077221 */ /* 0x008fca0000010000 */
[----:B------:R-:W2:Y:S01]  /*18e10*/  MUFU.EX2 R33, R33 ;  /* 0x0000002100217308 */ /* 0x000ea20000000800 */
[----:B----4-:R-:W-:-:S07]  /*18e20*/  FADD.FTZ R10, R8, R3 ;  /* 0x00000003080a7221 */ /* 0x010fce0000010000 */
[----:B------:R-:W3:Y:S01]  /*18e30*/  MUFU.EX2 R125, R125 ;  /* 0x0000007d007d7308 */ /* 0x000ee20000000800 */
[----:B------:R-:W-:-:S01]  /*18e40*/  FFMA.FTZ R37, R79, R166, -R34 ;  /* 0x000000a64f257223 */ /* 0x000fc20000010822 */
[-CC-:B------:R-:W-:Y:S01]  /*18e50*/  FFMA.FTZ R83, R83, R166.reuse, -R34.reuse ;  /* 0x000000a653537223 */ /* 0x180fe20000010822 */
[----:B------:R-:W-:-:S01]  /*18e60*/  FFMA.FTZ R39, R61, R166, -R34 ;  /* 0x000000a63d277223 */ /* 0x000fc20000010822 */
[----:B------:R-:W-:-:S04]  /*18e70*/  F2FP.SATFINITE.E4M3.F32.PACK_AB_MERGE_C R227, R15, R12, R227 ;  /* 0x0000000c0fe3723e */ /* 0x000fc800048070e3 */
[----:B------:R-:W4:Y:S01]  /*18e80*/  MUFU.EX2 R40, R40 ;  /* 0x0000002800287308 */ /* 0x000f220000000800 */
[----:B------:R-:W-:-:S01]  /*18e90*/  FFMA.FTZ R34, R87, R166, -R34 ;  /* 0x000000a657227223 */ /* 0x000fc20000010822 */
[----:B-1----:R-:W-:Y:S01]  /*18ea0*/  FADD.FTZ R12, R30, R7 ;  /* 0x000000071e0c7221 */ /* 0x002fe20000010000 */
[----:B------:R-:W-:-:S05]  /*18eb0*/  FADD.FTZ R3, R121, R10 ;  /* 0x0000000a79037221 */ /* 0x000fca0000010000 */
[----:B------:R-:W1:Y:S01]  /*18ec0*/  MUFU.EX2 R6, R127 ;  /* 0x0000007f00067308 */ /* 0x000e620000000800 */
[----:B------:R-:W-:Y:S01]  /*18ed0*/  F2FP.SATFINITE.E4M3.F32.PACK_AB_MERGE_C R121, R14, R121, RZ ;  /* 0x000000790e79723e */ /* 0x000fe200048070ff */
[----:B0-----:R-:W-:-:S06]  /*18ee0*/  FADD.FTZ R12, R31, R12 ;  /* 0x0000000c1f0c7221 */ /* 0x001fcc0000010000 */
[----:B------:R-:W-:Y:S01]  /*18ef0*/  MUFU.EX2 R38, R38 ;  /* 0x0000002600267308 */ /* 0x000fe20000000800 */
[----:B------:R-:W-:-:S07]  /*18f00*/  FADD.FTZ R14, R14, R3 ;  /* 0x000000030e0e7221 */ /* 0x000fce0000010000 */
[----:B------:R-:W0:Y:S08]  /*18f10*/  MUFU.EX2 R35, R35 ;  /* 0x0000002300237308 */ /* 0x000e300000000800 */
[----:B------:R-:W0:Y:S01]  /*18f20*/  MUFU.EX2 R129, R129 ;  /* 0x0000008100817308 */ /* 0x000e220000000800 */
[----:B------:R-:W-:-:S01]  /*18f30*/  FFMA.FTZ R46, R131, R166, -R46 ;  /* 0x000000a6832e7223 */ /* 0x000fc2000001082e */
[----:B--2---:R-:W-:Y:S01]  /*18f40*/  FADD.FTZ R5, R33, R12 ;  /* 0x0000000c21057221 */ /* 0x004fe20000010000 */
[----:B---3--:R-:W-:-:S05]  /*18f50*/  FADD.FTZ R3, R125, R14 ;  /* 0x0000000e7d037221 */ /* 0x008fca0000010000 */
[----:B------:R-:W-:Y:S01]  /*18f60*/  MUFU.EX2 R39, R39 ;  /* 0x0000002700277308 */ /* 0x000fe20000000800 */
[----:B----4-:R-:W-:-:S01]  /*18f70*/  FADD.FTZ R5, R40, R5 ;  /* 0x0000000528057221 */ /* 0x010fc20000010000 */
[----:B-1----:R-:W-:-:S06]  /*18f80*/  FADD.FTZ R10, R6, R3 ;  /* 0x00000003060a7221 */ /* 0x002fcc0000010000 */
[----:B------:R-:W1:Y:S01]  /*18f90*/  MUFU.EX2 R34, R34 ;  /* 0x0000002200227308 */ /* 0x000e620000000800 */
[----:B------:R-:W-:-:S07]  /*18fa0*/  SHF.R.S32.HI R4, RZ, 0x7, R4 ;  /* 0x00000007ff047819 */ /* 0x000fce0000011404 */
[----:B------:R-:W2:Y:S01]  /*18fb0*/  MUFU.EX2 R37, R37 ;  /* 0x0000002500257308 */ /* 0x000ea20000000800 */
[----:B0-----:R-:W-:Y:S01]  /*18fc0*/  F2FP.SATFINITE.E4M3.F32.PACK_AB_MERGE_C R217, R35, R38, RZ ;  /* 0x0000002623d9723e */ /* 0x001fe200048070ff */
[----:B------:R-:W-:-:S06]  /*18fd0*/  FADD.FTZ R38, R38, R5 ;  /* 0x0000000526267221 */ /* 0x000fcc0000010000 */
[----:B------:R-:W0:Y:S01]  /*18fe0*/  MUFU.EX2 R42, R83 ;  /* 0x00000053002a7308 */ /* 0x000e220000000800 */
[----:B------:R-:W-:-:S01]  /*18ff0*/  FADD.FTZ R3, R129, R10 ;  /* 0x0000000a81037221 */ /* 0x000fc20000010000 */
[----:B------:R-:W-:Y:S01]  /*19000*/  VIADD R10, R133, 0xfffffffe ;  /* 0xfffffffe850a7836 */ /* 0x000fe20000000000 */
[----:B------:R-:W-:-:S05]  /*19010*/  VIMNMX R14, RZ, R4, !PT ;  /* 0x00000004ff0e7248 */ /* 0x000fca0007fe0100 */
[----:B------:R-:W3:Y:S01]  /*19020*/  MUFU.EX2 R46, R46 ;  /* 0x0000002e002e7308 */ /* 0x000ee20000000800 */
[----:B------:R-:W-:-:S01]  /*19030*/  FADD.FTZ R38, R35, R38 ;  /* 0x0000002623267221 */ /* 0x000fc20000010000 */
[----:B------:R-:W-:Y:S02]  /*19040*/  ISETP.GE.AND P0, PT, R10, R14, PT ;  /* 0x0000000e0a00720c */ /* 0x000fe40003f06270 */
[----:B-1----:R-:W-:Y:S01]  /*19050*/  F2FP.SATFINITE.E4M3.F32.PACK_AB_MERGE_C R7, R34, R39, RZ ;  /* 0x000000272207723e */ /* 0x002fe200048070ff */
[----:B--2---:R-:W-:Y:S01]  /*19060*/  FADD.FTZ R5, R37, R38 ;  /* 0x0000002625057221 */ /* 0x004fe20000010000 */
[----:B------:R-:W-:Y:S02]  /*19070*/  F2FP.SATFINITE.E4M3.F32.PACK_AB_MERGE_C R222, R0, R111, R45 ;  /* 0x0000006f00de723e */ /* 0x000fe4000480702d */
[C---:B0-----:R-:W-:Y:S01]  /*19080*/  F2FP.SATFINITE.E4M3.F32.PACK_AB_MERGE_C R219, R42.reuse, R37, R7 ;  /* 0x000000252adb723e */ /* 0x041fe20004807007 */
[----:B------:R-:W-:-:S01]  /*19090*/  FADD.FTZ R42, R42, R5 ;  /* 0x000000052a2a7221 */ /* 0x000fc20000010000 */
[----:B------:R-:W-:-:S02]  /*190a0*/  F2FP.SATFINITE.E4M3.F32.PACK_AB_MERGE_C R48, R48, R73, RZ ;  /* 0x000000493030723e */ /* 0x000fc400048070ff */
[----:B------:R-:W-:Y:S01]  /*190b0*/  F2FP.SATFINITE.E4M3.F32.PACK_AB_MERGE_C R230, R50, R91, RZ ;  /* 0x0000005b32e6723e */ /* 0x000fe200048070ff */
[----:B------:R-:W-:Y:S01]  /*190c0*/  FADD.FTZ R39, R39, R42 ;  /* 0x0000002a27277221 */ /* 0x000fe20000010000 */
[----:B------:R-:W-:Y:S02]  /*190d0*/  F2FP.SATFINITE.E4M3.F32.PACK_AB_MERGE_C R52, R52, R99, RZ ;  /* 0x000000633434723e */ /* 0x000fe400048070ff */
[----:B---3--:R-:W-:Y:S02]  /*190e0*/  F2FP.SATFINITE.E4M3.F32.PACK_AB_MERGE_C R0, R46, R129, RZ ;  /* 0x000000812e00723e */ /* 0x008fe400048070ff */
[----:B------:R-:W-:Y:S02]  /*190f0*/  F2FP.SATFINITE.E4M3.F32.PACK_AB_MERGE_C R56, R56, R103, RZ ;  /* 0x000000673838723e */ /* 0x000fe400048070ff */
[----:B------:R-:W-:Y:S01]  /*19100*/  F2FP.SATFINITE.E4M3.F32.PACK_AB_MERGE_C R223, R31, R30, RZ ;  /* 0x0000001e1fdf723e */ /* 0x000fe200048070ff */
[----:B------:R-:W-:-:S01]  /*19110*/  FADD.FTZ R3, R46, R3 ;  /* 0x000000032e037221 */ /* 0x000fc20000010000 */
[----:B------:R-:W-:Y:S01]  /*19120*/  F2FP.SATFINITE.E4M3.F32.PACK_AB_MERGE_C R218, R6, R125, R0 ;  /* 0x0000007d06da723e */ /* 0x000fe20004807000 */
[----:B------:R-:W-:-:S01]  /*19130*/  FADD.FTZ R0, R34, R39 ;  /* 0x0000002722007221 */ /* 0x000fc20000010000 */
[----:B------:R-:W-:Y:S01]  /*19140*/  F2FP.SATFINITE.E4M3.F32.PACK_AB_MERGE_C R229, R65, R32, R229 ;  /* 0x0000002041e5723e */ /* 0x000fe200048070e5 */
[----:B------:R-:W-:Y:S01]  /*19150*/  IMAD.MOV.U32 R149, RZ, RZ, R151 ;  /* 0x000000ffff957224 */ /* 0x000fe200078e0097 */
[----:B------:R-:W-:Y:S01]  /*19160*/  F2FP.SATFINITE.E4M3.F32.PACK_AB_MERGE_C R221, R24, R21, R221 ;  /* 0x0000001518dd723e */ /* 0x000fe200048070dd */
[----:B------:R-:W-:Y:S01]  /*19170*/  IMAD.MOV.U32 R148, RZ, RZ, R151 ;  /* 0x000000ffff947224 */ /* 0x000fe200078e0097 */
[----:B------:R-:W-:Y:S01]  /*19180*/  F2FP.SATFINITE.E4M3.F32.PACK_AB_MERGE_C R223, R28, R27, R223 ;  /* 0x0000001b1cdf723e */ /* 0x000fe200048070df */
[----:B------:R-:W-:Y:S01]  /*19190*/  IMAD.MOV.U32 R147, RZ, RZ, R151 ;  /* 0x000000ffff937224 */ /* 0x000fe200078e0097 */
[----:B------:R-:W-:Y:S01]  /*191a0*/  F2FP.SATFINITE.E4M3.F32.PACK_AB_MERGE_C R217, R40, R33, R217 ;  /* 0x0000002128d9723e */ /* 0x000fe200048070d9 */
[--C-:B------:R-:W-:Y:S01]  /*191b0*/  IMAD.MOV.U32 R146, RZ, RZ, R151.reuse ;  /* 0x000000ffff927224 */ /* 0x100fe200078e0097 */
[----:B------:R-:W-:Y:S01]  /*191c0*/  F2FP.SATFINITE.E4M3.F32.PACK_AB_MERGE_C R228, R228, R41, R48 ;  /* 0x00000029e4e4723e */ /* 0x000fe20004807030 */
[--C-:B------:R-:W-:Y:S01]  /*191d0*/  IMAD.MOV.U32 R145, RZ, RZ, R151.reuse ;  /* 0x000000ffff917224 */ /* 0x100fe200078e0097 */
[----:B------:R-:W-:Y:S01]  /*191e0*/  F2FP.SATFINITE.E4M3.F32.PACK_AB_MERGE_C R230, R44, R43, R230 ;  /* 0x0000002b2ce6723e */ /* 0x000fe200048070e6 */
[--C-:B------:R-:W-:Y:S01]  /*191f0*/  IMAD.MOV.U32 R143, RZ, RZ, R151.reuse ;  /* 0x000000ffff8f7224 */ /* 0x100fe200078e0097 */
[----:B------:R-:W-:Y:S01]  /*19200*/  F2FP.SATFINITE.E4M3.F32.PACK_AB_MERGE_C R224, R93, R224, R52 ;  /* 0x000000e05de0723e */ /* 0x000fe20004807034 */
[--C-:B------:R-:W-:Y:S01]  /*19210*/  IMAD.MOV.U32 R142, RZ, RZ, R151.reuse ;  /* 0x000000ffff8e7224 */ /* 0x100fe200078e0097 */
[----:B------:R-:W-:Y:S01]  /*19220*/  F2FP.SATFINITE.E4M3.F32.PACK_AB_MERGE_C R226, R54, R101, R56 ;  /* 0x0000006536e2723e */ /* 0x000fe20004807038 */
[----:B------:R-:W-:Y:S01]  /*19230*/  IMAD.MOV.U32 R141, RZ, RZ, R151 ;  /* 0x000000ffff8d7224 */ /* 0x000fe200078e0097 */
[----:B------:R-:W-:Y:S01]  /*19240*/  F2FP.SATFINITE.E4M3.F32.PACK_AB_MERGE_C R220, R58, R105, R107 ;  /* 0x000000693adc723e */ /* 0x000fe2000480706b */
[----:B------:R-:W-:Y:S01]  /*19250*/  IMAD.MOV.U32 R140, RZ, RZ, R151 ;  /* 0x000000ffff8c7224 */ /* 0x000fe200078e0097 */
[----:B------:R-:W-:Y:S01]  /*19260*/  F2FP.SATFINITE.E4M3.F32.PACK_AB_MERGE_C R216, R8, R117, R121 ;  /* 0x0000007508d8723e */ /* 0x000fe20004807079 */
        /* <DEDUP_REMOVED lines=122> */
[----:B------:R-:W-:Y:S01]  /*19a10*/  CS2R R148, SRZ ;  /* 0x0000000000947805 */ /* 0x000fe2000001ff00 */
        /* <DEDUP_REMOVED lines=63> */
[----:B------:R-:W-:-:S07]  /*19e10*/  CS2R R24, SRZ ;  /* 0x0000000000187805 */ /* 0x000fce000001ff00 */
.L_x_2366:
[----:B------:R-:W2:Y:S01]  /*19e20*/  LDL R5, [R1] ;  /* 0x0000000001057983 */ /* 0x000ea20000100800 */
[----:B------:R-:W-:Y:S01]  /*19e30*/  ISETP.NE.AND P0, PT, R11, 0x1, PT ;  /* 0x000000010b00780c */ /* 0x000fe20003f05270 */
[----:B------:R-:W-:Y:S05]  /*19e40*/  YIELD ;  /* 0x0000000000007946 */ /* 0x000fea0003800000 */
[----:B------:R-:W-:-:S04]  /*19e50*/  SEL R237, RZ, 0x1, P0 ;  /* 0x00000001ffed7807 */ /* 0x000fc80000000000 */
[----:B------:R-:W-:Y:S02]  /*19e60*/  LOP3.LUT R237, R4, R237, RZ, 0x3c, !PT ;  /* 0x000000ed04ed7212 */ /* 0x000fe400078e3cff */
[----:B--2---:R-:W-:-:S13]  /*19e70*/  ISETP.NE.AND P0, PT, R5, RZ, PT ;  /* 0x000000ff0500720c */ /* 0x004fda0003f05270 */
[----:B------:R-:W-:Y:S05]  /*19e80*/  @P0 BRA `(.L_x_2356) ;  /* 0x00000000003c0947 */ /* 0x000fea0003800000 */
[----:B------:R-:W-:Y:S05]  /*19e90*/  @!P1 BRA `(.L_x_2357) ;  /* 0x0000000000049947 */ /* 0x000fea0003800000 */
[----:B------:R-:W-:Y:S01]  /*19ea0*/  BPT.TRAP 0x1 ;  /* 0x000000040000795c */ /* 0x000fe20000300000 */
.L_x_2357:
[----:B------:R-:W-:Y:S01]  /*19eb0*/  VIADD R5, R11, 0x1 ;  /* 0x000000010b057836 */ /* 0x000fe20000000000 */
[----:B------:R-:W-:-:S04]  /*19ec0*/  SHF.L.U32 R6, R237, 0x1f, RZ ;  /* 0x0000001fed067819 */ /* 0x000fc800000006ff */
[----:B------:R-:W-:-:S04]  /*19ed0*/  ISETP.NE.AND P2, PT, R5, 0x2, PT ;  /* 0x000000020500780c */ /* 0x000fc80003f45270 */
[----:B------:R-:W-:-:S04]  /*19ee0*/  SEL R5, R5, RZ, P2 ;  /* 0x000000ff05057207 */ /* 0x000fc80001000000 */
[----:B------:R-:W-:-:S04]  /*19ef0*/  LEA R5, R5, R18, 0x3 ;  /* 0x0000001205057211 */ /* 0x000fc800078e18ff */
[----:B------:R0:W1:Y:S01]  /*19f00*/  SYNCS.PHASECHK.TRANS64.TRYWAIT P2, [R5+URZ+0x38830], R6 ;  /* 0x03883006050075a7 */ /* 0x000062000804017f */
[----:B------:R-:W-:Y:S05]  /*19f10*/  @!P1 BRA `(.L_x_2358) ;  /* 0x0000000000049947 */ /* 0x000fea0003800000 */
[----:B------:R-:W-:Y:S01]  /*19f20*/  BPT.TRAP 0x1 ;  /* 0x000000040000795c */ /* 0x000fe20000300000 */
.L_x_2358:
[----:B------:R-:W-:Y:S04]  /*19f30*/  BSSY B0, `(.L_x_2356) ;  /* 0x0000004000007945 */ /* 0x000fe80003800000 */
[----:B-1----:R-:W-:Y:S05]  /*19f40*/  @P2 BRA `(.L_x_2359) ;  /* 0x0000000000082947 */ /* 0x002fea0003800000 */
[----:B------:R-:W1:Y:S02]  /*19f50*/  SYNCS.PHASECHK.TRANS64.TRYWAIT P2, [R5+URZ+0x38830], R6 ;  /* 0x03883006050075a7 */ /* 0x000e64000804017f */
[----:B-1----:R-:W-:Y:S05]  /*19f60*/  @!P2 BRA `(.L_x_2360) ;  /* 0x00000130002ca947 */ /* 0x002fea0003800000 */
.L_x_2359:
[----:B------:R-:W-:Y:S05]  /*19f70*/  BSYNC B0 ;  /* 0x0000000000007941 */ /* 0x000fea0003800000 */
.L_x_2356:
[----:B01----:R-:W0:Y:S01]  /*19f80*/  S2R R5, SR_TID.X ;  /* 0x0000000000057919 */ /* 0x003e220000002100 */
[----:B------:R-:W-:Y:S01]  /*19f90*/  VIADD R12, R11, 0x1 ;  /* 0x000000010b0c7836 */ /* 0x000fe20000000000 */
[----:B------:R-:W-:Y:S05]  /*19fa0*/  WARPSYNC.ALL ;  /* 0x0000000000007948 */ /* 0x000fea0003800000 */
[C---:B------:R-:W-:Y:S01]  /*19fb0*/  ISETP.NE.AND P2, PT, R12.reuse, 0x2, PT ;  /* 0x000000020c00780c */ /* 0x040fe20003f45270 */
[----:B------:R-:W-:Y:S01]  /*19fc0*/  IMAD.MOV.U32 R153, RZ, RZ, 0x40000040 ;  /* 0x40000040ff997424 */ /* 0x000fe200078e00ff */
[----:B------:R-:W-:Y:S01]  /*19fd0*/  MOV R7, 0x40000040 ;  /* 0x4000004000077802 */ /* 0x000fe20000000f00 */
[----:B------:R-:W-:Y:S01]  /*19fe0*/  IMAD.MOV.U32 R155, RZ, RZ, 0x40000040 ;  /* 0x40000040ff9b7424 */ /* 0x000fe200078e00ff */
[----:B------:R-:W-:Y:S01]  /*19ff0*/  SEL R12, R12, RZ, P2 ;  /* 0x000000ff0c0c7207 */ /* 0x000fe20001000000 */
[----:B------:R-:W-:Y:S01]  /*1a000*/  IMAD.MOV.U32 R21, RZ, RZ, 0x40000040 ;  /* 0x40000040ff157424 */ /* 0x000fe200078e00ff */
[----:B------:R-:W-:-:S02]  /*1a010*/  R2UR UR15, R7 ;  /* 0x00000000070f72ca */ /* 0x000fc400000e0000 */
[----:B------:R-:W-:Y:S01]  /*1a020*/  R2UR UR11, R153 ;  /* 0x00000000990b72ca */ /* 0x000fe200000e0000 */
[----:B------:R-:W-:Y:S01]  /*1a030*/  IMAD R6, R12, 0x800, R13 ;  /* 0x000008000c067824 */ /* 0x000fe200078e020d */
[----:B------:R-:W-:Y:S02]  /*1a040*/  R2UR UR7, R155 ;  /* 0x000000009b0772ca */ /* 0x000fe400000e0000 */
[----:B------:R-:W-:Y:S01]  /*1a050*/  R2UR UR23, R153 ;  /* 0x00000000991772ca */ /* 0x000fe200000e0000 */
        /* <DEDUP_REMOVED lines=15> */
[C---:B------:R-:W-:Y:S01]  /*1a150*/  IADD3 R20, R6.reuse, 0x402, RZ ;  /* 0x0000040206147810 */ /* 0x040fe20007ffe0ff */
[----:B------:R-:W-:Y:S01]  /*1a160*/  VIADD R6, R6, 0x406 ;  /* 0x0000040606067836 */ /* 0x000fe20000000000 */
[----:B------:R-:W-:-:S02]  /*1a170*/  R2UR UR27, R21 ;  /* 0x00000000151b72ca */ /* 0x000fc400000e0000 */
[----:B------:R0:W-:Y:S01]  /*1a180*/  BAR.SYNC.DEFER_BLOCKING R5, 0x100 ;  /* 0x000400050000751d */ /* 0x0001e20000010000 */
        /* <DEDUP_REMOVED lines=30> */
.L_x_2362:
[----:B------:R-:W-:Y:S01]  /*1a370*/  SHF.L.U32 R4, R4, 0x1f, RZ ;  /* 0x0000001f04047819 */ /* 0x000fe200000006ff */
[----:B------:R-:W-:-:S04]  /*1a380*/  IMAD R5, R11, 0x8, R18 ;  /* 0x000000080b057824 */ /* 0x000fc800078e0212 */
[----:B------:R0:W1:Y:S01]  /*1a390*/  SYNCS.PHASECHK.TRANS64.TRYWAIT P0, [R5+URZ+0x38850], R4 ;  /* 0x03885004050075a7 */ /* 0x000062000800017f */
[----:B------:R-:W-:Y:S05]  /*1a3a0*/  @!P1 BRA `(.L_x_2363) ;  /* 0x0000000000049947 */ /* 0x000fea0003800000 */
[----:B------:R-:W-:Y:S01]  /*1a3b0*/  BPT.TRAP 0x1 ;  /* 0x000000040000795c */ /* 0x000fe20000300000 */
.L_x_2363:
[----:B-1----:R-:W-:Y:S05]  /*1a3c0*/  @P0 BRA `(.L_x_2361) ;  /* 0x0000000000080947 */ /* 0x002fea0003800000 */
[----:B------:R-:W1:Y:S02]  /*1a3d0*/  SYNCS.PHASECHK.TRANS64.TRYWAIT P0, [R5+URZ+0x38850], R4 ;  /* 0x03885004050075a7 */ /* 0x000e64000800017f */
[----:B-1----:R-:W-:Y:S05]  /*1a3e0*/  @!P0 BRA `(.L_x_2364) ;  /* 0x0000012c00208947 */ /* 0x002fea0003800000 */
.L_x_2361:
[----:B01----:R-:W-:Y:S01]  /*1a3f0*/  VIADD R4, R18, 0x400 ;  /* 0x0000040012047836 */ /* 0x003fe20000000000 */
[----:B------:R-:W-:Y:S01]  /*1a400*/  MOV R5, 0x40000040 ;  /* 0x4000004000057802 */ /* 0x000fe20000000f00 */
[----:B------:R-:W-:Y:S05]  /*1a410*/  WARPSYNC.ALL ;  /* 0x0000000000007948 */ /* 0x000fea0003800000 */
[----:B------:R-:W-:Y:S01]  /*1a420*/  SHF.R.U32.HI R4, RZ, 0x4, R4 ;  /* 0x00000004ff047819 */ /* 0x000fe20000011604 */
[----:B------:R-:W-:Y:S01]  /*1a430*/  WARPGROUP.ARRIVE ;  /* 0x00000000000079c5 */ /* 0x000fe20000000000 */
[----:B------:R-:W-:Y:S02]  /*1a440*/  R2UR UR7, R5 ;  /* 0x00000000050772ca */ /* 0x000fe400000e0000 */
[----:B------:R-:W-:-:S04]  /*1a450*/  LOP3.LUT R4, R4, 0x3fff, RZ, 0xc0, !PT ;  /* 0x00003fff04047812 */ /* 0x000fc800078ec0ff */
[----:B------:R-:W-:-:S05]  /*1a460*/  LOP3.LUT R4, R4, 0x10000, RZ, 0xfc, !PT ;  /* 0x0001000004047812 */ /* 0x000fca00078efcff */
[----:B------:R-:W-:-:S05]  /*1a470*/  IMAD R4, R11, 0x800, R4 ;  /* 0x000008000b047824 */ /* 0x000fca00078e0204 */
[----:B------:R-:W-:-:S13]  /*1a480*/  R2UR UR6, R4 ;  /* 0x00000000040672ca */ /* 0x000fda00000e0000 */
[----:B------:R-:W-:Y:S01]  /*1a490*/  QGMMA.64x256x32.F32.E4M3.E4M3 R24, R228, gdesc[UR4], R24, gsb0 ;  /* 0x03e00004e4187df3 */ /* 0x000fe20008000818 */
[----:B------:R-:W-:Y:S02]  /*1a4a0*/  VIADD R6, R4, 0x2 ;  /* 0x0000000204067836 */ /* 0x000fe40000000000 */
[----:B------:R-:W-:-:S03]  /*1a4b0*/  IMAD.MOV.U32 R7, RZ, RZ, 0x40000040 ;  /* 0x40000040ff077424 */ /* 0x000fc600078e00ff */
[----:B------:R-:W-:Y:S02]  /*1a4c0*/  R2UR UR6, R6 ;  /* 0x00000000060672ca */ /* 0x000fe400000e0000 */
[----:B------:R-:W-:Y:S01]  /*1a4d0*/  R2UR UR7, R7 ;  /* 0x00000000070772ca */ /* 0x000fe200000e0000 */
[----:B------:R-:W-:Y:S02]  /*1a4e0*/  WARPGROUP.DEPBAR.LE gsb0, 0x0 ;  /* 0x00008000000079c5 */ /* 0x000fe40000010000 */
[----:B------:R-:W-:Y:S01]  /*1a4f0*/  WARPGROUP.ARRIVE ;  /* 0x00000000000079c5 */ /* 0x000fe20000000000 */
[----:B------:R-:W2:Y:S04]  /*1a500*/  LDL R228, [R1+0x20] ;  /* 0x0000200001e47983 */ /* 0x000ea80000100800 */
[----:B------:R-:W2:-:S12]  /*1a510*/  LDL R229, [R1+0xc] ;  /* 0x00000c0001e57983 */ /* 0x000e980000100800 */
[----:B------:R-:W-:Y:S01]  /*1a520*/  QGMMA.64x256x32.F32.E4M3.E4M3 R24, R224, gdesc[UR4], R24, gsb0 ;  /* 0x03e00004e0187df3 */ /* 0x000fe20008000818 */
[----:B------:R-:W3:Y:S04]  /*1a530*/  LDL R230, [R1+0x38] ;  /* 0x0000380001e67983 */ /* 0x000ee80000100800 */
[----:B------:R-:W4:Y:S01]  /*1a540*/  LDL R231, [R1+0x3c] ;  /* 0x00003c0001e77983 */ /* 0x000f220000100800 */
[----:B------:R-:W-:-:S03]  /*1a550*/  WARPGROUP.DEPBAR.LE gsb0, 0x0 ;  /* 0x00008000000079c5 */ /* 0x000fc60000010000 */
[----:B------:R-:W5:Y:S01]  /*1a560*/  LDL R227, [R1+0x4] ;  /* 0x0000040001e37983 */ /* 0x000f620000100800 */
[----:B------:R-:W-:Y:S01]  /*1a570*/  VIADD R6, R4, 0x4 ;  /* 0x0000000404067836 */ /* 0x000fe20000000000 */
[----:B------:R-:W-:Y:S01]  /*1a580*/  WARPGROUP.ARRIVE ;  /* 0x00000000000079c5 */ /* 0x000fe20000000000 */
[----:B------:R-:W-:Y:S02]  /*1a590*/  IMAD.MOV.U32 R7, RZ, RZ, 0x40000040 ;  /* 0x40000040ff077424 */ /* 0x000fe400078e00ff */
[----:B------:R-:W-:Y:S01]  /*1a5a0*/  FMUL.FTZ R15, R2, R156 ;  /* 0x0000009c020f7220 */ /* 0x000fe20000410000 */
[----:B------:R-:W-:Y:S01]  /*1a5b0*/  VIADD R4, R4, 0x6 ;  /* 0x0000000604047836 */ /* 0x000fe20000000000 */
[----:B------:R-:W-:Y:S01]  /*1a5c0*/  R2UR UR6, R6 ;  /* 0x00000000060672ca */ /* 0x000fe200000e0000 */
[C---:B------:R-:W-:Y:S01]  /*1a5d0*/  FMUL.FTZ R156, R2.reuse, R163 ;  /* 0x000000a3029c7220 */ /* 0x040fe20000410000 */
[----:B------:R-:W-:Y:S01]  /*1a5e0*/  R2UR UR7, R7 ;  /* 0x00000000070772ca */ /* 0x000fe200000e0000 */
[C---:B------:R-:W-:Y:S01]  /*1a5f0*/  FMUL.FTZ R163, R2.reuse, R170 ;  /* 0x000000aa02a37220 */ /* 0x040fe20000410000 */
[----:B------:R-:W-:Y:S01]  /*1a600*/  FMUL.FTZ R170, R2, R178 ;  /* 0x000000b202aa7220 */ /* 0x000fe20000410000 */
[----:B------:R-:W-:-:S02]  /*1a610*/  IMAD.MOV.U32 R178, RZ, RZ, -0x80 ;  /* 0xffffff80ffb27424 */ /* 0x000fc400078e00ff */
[C---:B------:R-:W-:Y:S01]  /*1a620*/  FMUL.FTZ R6, R2.reuse, R153 ;  /* 0x0000009902067220 */ /* 0x040fe20000410000 */
[C---:B------:R-:W-:Y:S01]  /*1a630*/  FMUL.FTZ R153, R2.reuse, R160 ;  /* 0x000000a002997220 */ /* 0x040fe20000410000 */
[C---:B------:R-:W-:Y:S01]  /*1a640*/  FMUL.FTZ R160, R2.reuse, R167 ;  /* 0x000000a702a07220 */ /* 0x040fe20000410000 */
[C---:B------:R-:W-:Y:S01]  /*1a650*/  FMUL.FTZ R167, R2.reuse, R175 ;  /* 0x000000af02a77220 */ /* 0x040fe20000410000 */
[C---:B------:R-:W-:Y:S01]  /*1a660*/  FMUL.FTZ R175, R2.reuse, R181 ;  /* 0x000000b502af7220 */ /* 0x040fe20000410000 */
[C---:B------:R-:W-:Y:S01]  /*1a670*/  FMUL.FTZ R20, R2.reuse, R157 ;  /* 0x0000009d02147220 */ /* 0x040fe20000410000 */
[----:B------:R-:W-:Y:S01]  /*1a680*/  MUFU.TANH R6, R6 ;  /* 0x0000000600067308 */ /* 0x000fe20000002400 */
[----:B------:R-:W-:Y:S01]  /*1a690*/  MOV R5, 0x40000040 ;  /* 0x4000004000057802 */ /* 0x000fe20000000f00 */
[----:B------:R-:W-:Y:S01]  /*1a6a0*/  FMUL.FTZ R21, R2, R158 ;  /* 0x0000009e02157220 */ /* 0x000fe20000410000 */
[----:B------:R-:W-:Y:S01]  /*1a6b0*/  QGMMA.64x256x32.F32.E4M3.E4M3 R24, R220, gdesc[UR4], R24, gsb0 ;  /* 0x03e00004dc187df3 */ /* 0x000fe20008000818 */
[----:B------:R-:W-:Y:S01]  /*1a6c0*/  R2UR UR6, R4 ;  /* 0x00000000040672ca */ /* 0x000fe200000e0000 */
[C---:B------:R-:W-:Y:S01]  /*1a6d0*/  FMUL.FTZ R4, R2.reuse, R152 ;  /* 0x0000009802047220 */ /* 0x040fe20000410000 */
[C---:B------:R-:W-:Y:S01]  /*1a6e0*/  FMUL.FTZ R152, R2.reuse, R159 ;  /* 0x0000009f02987220 */ /* 0x040fe20000410000 */
[C---:B------:R-:W-:Y:S01]  /*1a6f0*/  FMUL.FTZ R159, R2.reuse, R166 ;  /* 0x000000a6029f7220 */ /* 0x040fe20000410000 */
[C---:B------:R-:W-:Y:S01]  /*1a700*/  FMUL.FTZ R166, R2.reuse, R174 ;  /* 0x000000ae02a67220 */ /* 0x040fe20000410000 */
[----:B------:R-:W-:Y:S01]  /*1a710*/  FMUL.FTZ R174, R2, R180 ;  /* 0x000000b402ae7220 */ /* 0x000fe20000410000 */
[----:B------:R-:W-:Y:S01]  /*1a720*/  IMAD R180, R10, R178, 0x1 ;  /* 0x000000010ab47424 */ /* 0x000fe200078e02b2 */
[----:B------:R-:W0:Y:S01]  /*1a730*/  MUFU.TANH R4, R4 ;  /* 0x0000000400047308 */ /* 0x000e220000002400 */
[----:B------:R-:W-:Y:S01]  /*1a740*/  R2UR UR7, R5 ;  /* 0x00000000050772ca */ /* 0x000fe200000e0000 */
        /* <DEDUP_REMOVED lines=48> */
[----:B------:R-:W-:-:S06]  /*1aa50*/  FMUL.FTZ R215, R2, R215 ;  /* 0x000000d702d77220 */ /* 0x000fcc0000410000 */
[----:B------:R-:W1:Y:S08]  /*1aa60*/  MUFU.TANH R161, R161 ;  /* 0x000000a100a17308 */ /* 0x000e700000002400 */
[----:B------:R1:W-:Y:S08]  /*1aa70*/  MUFU.TANH R178, R186 ;  /* 0x000000ba00b27308 */ /* 0x0003f00000002400 */
        /* <DEDUP_REMOVED lines=24> */
[----:B------:R-:W-:-:S07]  /*1ac00*/  WARPGROUP.DEPBAR.LE gsb0, 0x0 ;  /* 0x00008000000079c5 */ /* 0x000fce0000010000 */
[----:B------:R-:W-:Y:S01]  /*1ac10*/  MUFU.TANH R7, R7 ;  /* 0x0000000700077308 */ /* 0x000fe20000002400 */
[----:B------:R-:W-:Y:S01]  /*1ac20*/  WARPGROUP.ARRIVE ;  /* 0x00000000000079c5 */ /* 0x000fe20000000000 */
[----:B-----5:R-:W-:-:S06]  /*1ac30*/  IMAD R180, R227, 0x80, R180 ;  /* 0x00000080e3b47824 */ /* 0x020fcc00078e02b4 */
[----:B------:R-:W-:Y:S01]  /*1ac40*/  MUFU.TANH R194, R194 ;  /* 0x000000c200c27308 */ /* 0x000fe20000002400 */
[----:B------:R-:W-:Y:S01]  /*1ac50*/  QGMMA.64x256x32.F32.E4M3.E4M3 R24, R216, gdesc[UR4], R24, gsb0 ;  /* 0x03e00004d8187df3 */ /* 0x000fe20008000818 */
[----:B--2---:R-:W-:-:S06]  /*1ac60*/  IADD3 R181, -R229, R180, R228 ;  /* 0x000000b4e5b57210 */ /* 0x004fcc0007ffe1e4 */
[----:B------:R2:W-:Y:S01]  /*1ac70*/  MUFU.TANH R180, R187 ;  /* 0x000000bb00b47308 */ /* 0x0005e20000002400 */
[----:B---3--:R-:W-:-:S04]  /*1ac80*/  IMAD R181, R230, -0x2, R181 ;  /* 0xfffffffee6b57824 */ /* 0x008fc800078e02b5 */
[----:B----4-:R-:W-:Y:S02]  /*1ac90*/  IMAD.IADD R181, R231, 0x1, R181 ;  /* 0x00000001e7b57824 */ /* 0x010fe400078e02b5 */
[----:B------:R-:W3:Y:S01]  /*1aca0*/  S2R R231, SR_TID.X ;  /* 0x0000000000e77919 */ /* 0x000ee20000002100 */
[----:B------:R-:W-:Y:S02]  /*1acb0*/  MUFU.TANH R195, R195 ;  /* 0x000000c300c37308 */ /* 0x000fe40000002400 */
[C---:B------:R-:W-:Y:S02]  /*1acc0*/  ISETP.GT.AND P0, PT, R181.reuse, RZ, PT ;  /* 0x000000ffb500720c */ /* 0x040fe40003f04270 */
[C---:B------:R-:W-:Y:S02]  /*1acd0*/  ISETP.GT.AND P2, PT, R181.reuse, 0x1, PT ;  /* 0x00000001b500780c */ /* 0x040fe40003f44270 */
[----:B0-----:R-:W-:Y:S02]  /*1ace0*/  FSEL R4, R4, -INF , P0 ;  /* 0xff80000004047808 */ /* 0x001fe40000000000 */
[----:B------:R-:W-:Y:S01]  /*1acf0*/  ISETP.GT.AND P0, PT, R181, 0x8, PT ;  /* 0x00000008b500780c */ /* 0x000fe20003f04270 */
[----:B------:R-:W-:Y:S01]  /*1ad00*/  MUFU.TANH R198, R198 ;  /* 0x000000c600c67308 */ /* 0x000fe20000002400 */
[----:B------:R-:W-:-:S02]  /*1ad10*/  FSEL R6, R6, -INF , P2 ;  /* 0xff80000006067808 */ /* 0x000fc40001000000 */
[----:B------:R-:W-:Y:S02]  /*1ad20*/  FMNMX.FTZ R185, R4, R9, !PT ;  /* 0x0000000904b97209 */ /* 0x000fe40007810000 */
[----:B------:R-:W-:Y:S02]  /*1ad30*/  ISETP.GT.AND P2, PT, R181, 0x9, PT ;  /* 0x00000009b500780c */ /* 0x000fe40003f44270 */
[----:B-1----:R-:W-:Y:S01]  /*1ad40*/  FSEL R183, R15, -INF , P0 ;  /* 0xff8000000fb77808 */ /* 0x002fe20000000000 */
[----:B------:R-:W-:Y:S01]  /*1ad50*/  MUFU.TANH R199, R199 ;  /* 0x000000c700c77308 */ /* 0x000fe20000002400 */
[----:B------:R-:W-:Y:S02]  /*1ad60*/  FMNMX.FTZ R185, R6, R185, !PT ;  /* 0x000000b906b97209 */ /* 0x000fe40007810000 */
[----:B------:R-:W-:Y:S02]  /*1ad70*/  ISETP.GT.AND P0, PT, R181, 0x10, PT ;  /* 0x00000010b500780c */ /* 0x000fe40003f04270 */
[----:B------:R-:W-:-:S02]  /*1ad80*/  FSEL R20, R20, -INF , P2 ;  /* 0xff80000014147808 */ /* 0x000fc40001000000 */
[----:B------:R-:W-:Y:S01]  /*1ad90*/  FMNMX.FTZ R185, R183, R185, !PT ;  /* 0x000000b9b7b97209 */ /* 0x000fe20007810000 */
[----:B------:R0:W-:Y:S01]  /*1ada0*/  MUFU.TANH R15, R190 ;  /* 0x000000be000f7308 */ /* 0x0001e20000002400 */
[----:B------:R-:W-:Y:S02]  /*1adb0*/  ISETP.GT.AND P2, PT, R181, 0x11, PT ;  /* 0x00000011b500780c */ /* 0x000fe40003f44270 */
[----:B------:R-:W-:Y:S02]  /*1adc0*/  FSEL R153, R153, -INF , P0 ;  /* 0xff80000099997808 */ /* 0x000fe40000000000 */
[----:B------:R-:W-:Y:S02]  /*1add0*/  FMNMX.FTZ R186, R20, R185, !PT ;  /* 0x000000b914ba7209 */ /* 0x000fe40007810000 */
[----:B------:R-:W-:Y:S01]  /*1ade0*/  ISETP.GT.AND P0, PT, R181, 0x18, PT ;  /* 0x00000018b500780c */ /* 0x000fe20003f04270 */
[----:B------:R1:W4:Y:S01]  /*1adf0*/  MUFU.TANH R185, R192 ;  /* 0x000000c000b97308 */ /* 0x0003220000002400 */
[----:B------:R-:W-:-:S02]  /*1ae00*/  FSEL R154, R154, -INF , P2 ;  /* 0xff8000009a9a7808 */ /* 0x000fc40001000000 */
[----:B------:R-:W-:Y:S02]  /*1ae10*/  FMNMX.FTZ R186, R153, R186, !PT ;  /* 0x000000ba99ba7209 */ /* 0x000fe40007810000 */
[----:B------:R-:W-:Y:S02]  /*1ae20*/  ISETP.GT.AND P2, PT, R181, 0x19, PT ;  /* 0x00000019b500780c */ /* 0x000fe40003f44270 */
[----:B------:R-:W-:Y:S01]  /*1ae30*/  FSEL R157, R157, -INF , P0 ;  /* 0xff8000009d9d7808 */ /* 0x000fe20000000000 */
[----:B------:R-:W-:Y:S01]  /*1ae40*/  MUFU.TANH R159, R159 ;  /* 0x0000009f009f7308 */ /* 0x000fe20000002400 */
[----:B--2---:R-:W-:Y:S02]  /*1ae50*/  FMNMX.FTZ R187, R154, R186, !PT ;  /* 0x000000ba9abb7209 */ /* 0x004fe40007810000 */
[----:B------:R-:W-:Y:S02]  /*1ae60*/  ISETP.GT.AND P0, PT, R181, 0x20, PT ;  /* 0x00000020b500780c */ /* 0x000fe40003f04270 */
[----:B------:R-:W-:-:S02]  /*1ae70*/  FSEL R158, R158, -INF , P2 ;  /* 0xff8000009e9e7808 */ /* 0x000fc40001000000 */
[----:B------:R-:W-:Y:S01]  /*1ae80*/  FMNMX.FTZ R187, R157, R187, !PT ;  /* 0x000000bb9dbb7209 */ /* 0x000fe20007810000 */
[----:B------:R2:W5:Y:S01]  /*1ae90*/  MUFU.TANH R186, R193 ;  /* 0x000000c100ba7308 */ /* 0x0005620000002400 */
[----:B------:R-:W-:Y:S02]  /*1aea0*/  ISETP.GT.AND P2, PT, R181, 0x21, PT ;  /* 0x00000021b500780c */ /* 0x000fe40003f44270 */
[----:B------:R-:W-:Y:S02]  /*1aeb0*/  FSEL R161, R161, -INF , P0 ;  /* 0xff800000a1a17808 */ /* 0x000fe40000000000 */
[----:B------:R-:W-:Y:S02]  /*1aec0*/  FMNMX.FTZ R188, R158, R187, !PT ;  /* 0x000000bb9ebc7209 */ /* 0x000fe40007810000 */
[----:B------:R-:W-:Y:S01]  /*1aed0*/  ISETP.GT.AND P0, PT, R181, 0x28, PT ;  /* 0x00000028b500780c */ /* 0x000fe20003f04270 */
[----:B------:R3:W5:Y:S01]  /*1aee0*/  MUFU.TANH R187, R196 ;  /* 0x000000c400bb7308 */ /* 0x0007620000002400 */
[----:B------:R-:W-:-:S02]  /*1aef0*/  FSEL R162, R162, -INF , P2 ;  /* 0xff800000a2a27808 */ /* 0x000fc40001000000 */
[----:B------:R-:W-:Y:S02]  /*1af00*/  FMNMX.FTZ R188, R161, R188, !PT ;  /* 0x000000bca1bc7209 */ /* 0x000fe40007810000 */
[----:B------:R-:W-:Y:S02]  /*1af10*/  ISETP.GT.AND P2, PT, R181, 0x29, PT ;  /* 0x00000029b500780c */ /* 0x000fe40003f44270 */
[----:B------:R-:W-:Y:S01]  /*1af20*/  FSEL R165, R165, -INF , P0 ;  /* 0xff800000a5a57808 */ /* 0x000fe20000000000 */
[----:B------:R-:W-:Y:S01]  /*1af30*/  MUFU.TANH R202, R202 ;  /* 0x000000ca00ca7308 */ /* 0x000fe20000002400 */
[----:B------:R-:W-:Y:S02]  /*1af40*/  FMNMX.FTZ R189, R162, R188, !PT ;  /* 0x000000bca2bd7209 */ /* 0x000fe40007810000 */
[----:B------:R-:W-:Y:S02]  /*1af50*/  ISETP.GT.AND P0, PT, R181, 0x30, PT ;  /* 0x00000030b500780c */ /* 0x000fe40003f04270 */
[----:B------:R-:W-:-:S02]  /*1af60*/  FSEL R168, R168, -INF , P2 ;  /* 0xff800000a8a87808 */ /* 0x000fc40001000000 */
[----:B------:R-:W-:Y:S01]  /*1af70*/  FMNMX.FTZ R189, R165, R189, !PT ;  /* 0x000000bda5bd7209 */ /* 0x000fe20007810000 */
[----:B------:R5:W5:Y:S01]  /*1af80*/  MUFU.TANH R188, R197 ;  /* 0x000000c500bc7308 */ /* 0x000b620000002400 */
[----:B------:R-:W-:Y:S02]  /*1af90*/  ISETP.GT.AND P2, PT, R181, 0x31, PT ;  /* 0x00000031b500780c */ /* 0x000fe40003f44270 */
[----:B------:R-:W-:Y:S02]  /*1afa0*/  FSEL R169, R169, -INF , P0 ;  /* 0xff800000a9a97808 */ /* 0x000fe40000000000 */
[----:B0-----:R-:W-:Y:S02]  /*1afb0*/  FMNMX.FTZ R190, R168, R189, !PT ;  /* 0x000000bda8be7209 */ /* 0x001fe40007810000 */
[----:B------:R-:W-:Y:S01]  /*1afc0*/  ISETP.GT.AND P0, PT, R181, 0x38, PT ;  /* 0x00000038b500780c */ /* 0x000fe20003f04270 */
[----:B------:R0:W0:Y:S01]  /*1afd0*/  MUFU.TANH R189, R200 ;  /* 0x000000c800bd7308 */ /* 0x0000220000002400 */
[----:B------:R-:W-:-:S02]  /*1afe0*/  FSEL R171, R171, -INF , P2 ;  /* 0xff800000abab7808 */ /* 0x000fc40001000000 */
[----:B------:R-:W-:Y:S02]  /*1aff0*/  FMNMX.FTZ R190, R169, R190, !PT ;  /* 0x000000bea9be7209 */ /* 0x000fe40007810000 */
[----:B------:R-:W-:Y:S02]  /*1b000*/  ISETP.GT.AND P2, PT, R181, 0x39, PT ;  /* 0x00000039b500780c */ /* 0x000fe40003f44270 */
[----:B------:R-:W-:Y:S01]  /*1b010*/  FSEL R174, R174, -INF , P0 ;  /* 0xff800000aeae7808 */ /* 0x000fe20000000000 */
[----:B------:R-:W-:Y:S01]  /*1b020*/  MUFU.TANH R203, R203 ;  /* 0x000000cb00cb7308 */ /* 0x000fe20000002400 */
[----:B-1----:R-:W-:Y:S02]  /*1b030*/  FMNMX.FTZ R192, R171, R190, !PT ;  /* 0x000000beabc07209 */ /* 0x002fe40007810000 */
[----:B------:R-:W-:Y:S02]  /*1b040*/  ISETP.GT.AND P0, PT, R181, 0x40, PT ;  /* 0x00000040b500780c */ /* 0x000fe40003f04270 */
[----:B------:R-:W-:-:S02]  /*1b050*/  FSEL R175, R175, -INF , P2 ;  /* 0xff800000afaf7808 */ /* 0x000fc40001000000 */
[----:B------:R-:W-:Y:S01]  /*1b060*/  FMNMX.FTZ R192, R174, R192, !PT ;  /* 0x000000c0aec07209 */ /* 0x000fe20007810000 */
[----:B------:R-:W1:Y:S01]  /*1b070*/  MUFU.TANH R190, R201 ;  /* 0x000000c900be7308 */ /* 0x000e620000002400 */
[----:B------:R-:W-:Y:S02]  /*1b080*/  ISETP.GT.AND P2, PT, R181, 0x41, PT ;  /* 0x00000041b500780c */ /* 0x000fe40003f44270 */
[----:B------:R-:W-:Y:S02]  /*1b090*/  FSEL R177, R177, -INF , P0 ;  /* 0xff800000b1b17808 */ /* 0x000fe40000000000 */
[----:B--2---:R-:W-:Y:S02]  /*1b0a0*/  FMNMX.FTZ R193, R175, R192, !PT ;  /* 0x000000c0afc17209 */ /* 0x004fe40007810000 */
[----:B------:R-:W-:Y:S01]  /*1b0b0*/  ISETP.GT.AND P0, PT, R181, 0x48, PT ;  /* 0x00000048b500780c */ /* 0x000fe20003f04270 */
[----:B------:R-:W2:Y:S01]  /*1b0c0*/  MUFU.TANH R192, R204 ;  /* 0x000000cc00c07308 */ /* 0x000ea20000002400 */
[----:B------:R-:W-:-:S02]  /*1b0d0*/  FSEL R179, R179, -INF , P2 ;  /* 0xff800000b3b37808 */ /* 0x000fc40001000000 */
[----:B------:R-:W-:Y:S02]  /*1b0e0*/  FMNMX.FTZ R193, R177, R193, !PT ;  /* 0x000000c1b1c17209 */ /* 0x000fe40007810000 */
[----:B------:R-:W-:Y:S02]  /*1b0f0*/  ISETP.GT.AND P2, PT, R181, 0x49, PT ;  /* 0x00000049b500780c */ /* 0x000fe40003f44270 */
[----:B------:R-:W-:Y:S01]  /*1b100*/  FSEL R182, R182, -INF , P0 ;  /* 0xff800000b6b67808 */ /* 0x000fe20000000000 */
[----:B------:R-:W-:Y:S01]  /*1b110*/  MUFU.TANH R167, R167 ;  /* 0x000000a700a77308 */ /* 0x000fe20000002400 */
[----:B---3--:R-:W-:Y:S02]  /*1b120*/  FMNMX.FTZ R196, R179, R193, !PT ;  /* 0x000000c1b3c47209 */ /* 0x008fe40007810000 */
[----:B------:R-:W-:Y:S02]  /*1b130*/  ISETP.GT.AND P0, PT, R181, 0x50, PT ;  /* 0x00000050b500780c */ /* 0x000fe40003f04270 */
[----:B------:R-:W-:-:S02]  /*1b140*/  FSEL R184, R184, -INF , P2 ;  /* 0xff800000b8b87808 */ /* 0x000fc40001000000 */
[----:B------:R-:W-:Y:S01]  /*1b150*/  FMNMX.FTZ R196, R182, R196, !PT ;  /* 0x000000c4b6c47209 */ /* 0x000fe20007810000 */
[----:B------:R-:W3:Y:S01]  /*1b160*/  MUFU.TANH R193, R205 ;  /* 0x000000cd00c17308 */ /* 0x000ee20000002400 */
[----:B------:R-:W-:Y:S02]  /*1b170*/  ISETP.GT.AND P2, PT, R181, 0x51, PT ;  /* 0x00000051b500780c */ /* 0x000fe40003f44270 */
[----:B----4-:R-:W-:Y:S02]  /*1b180*/  FSEL R185, R185, -INF , P0 ;  /* 0xff800000b9b97808 */ /* 0x010fe40000000000 */
[----:B-----5:R-:W-:Y:S02]  /*1b190*/  FMNMX.FTZ R197, R184, R196, !PT ;  /* 0x000000c4b8c57209 */ /* 0x020fe40007810000 */
[----:B------:R-:W-:Y:S01]  /*1b1a0*/  ISETP.GT.AND P0, PT, R181, 0x58, PT ;  /* 0x00000058b500780c */ /* 0x000fe20003f04270 */
[----:B------:R4:W5:Y:S01]  /*1b1b0*/  MUFU.TANH R196, R208 ;  /* 0x000000d000c47308 */ /* 0x0009620000002400 */
[----:B------:R-:W-:-:S02]  /*1b1c0*/  FSEL R186, R186, -INF , P2 ;  /* 0xff800000baba7808 */ /* 0x000fc40001000000 */
[----:B------:R-:W-:Y:S02]  /*1b1d0*/  FMNMX.FTZ R197, R185, R197, !PT ;  /* 0x000000c5b9c57209 */ /* 0x000fe40007810000 */
[----:B------:R-:W-:Y:S02]  /*1b1e0*/  ISETP.GT.AND P2, PT, R181, 0x59, PT ;  /* 0x00000059b500780c */ /* 0x000fe40003f44270 */
[----:B------:R-:W-:Y:S02]  /*1b1f0*/  FSEL R187, R187, -INF , P0 ;  /* 0xff800000bbbb7808 */ /* 0x000fe40000000000 */
[----:B0-----:R-:W-:Y:S01]  /*1b200*/  FMNMX.FTZ R200, R186, R197, !PT ;  /* 0x000000c5bac87209 */ /* 0x001fe20007810000 */
[----:B----4-:R-:W-:Y:S01]  /*1b210*/  FMUL.FTZ R208, R2, R211 ;  /* 0x000000d302d07220 */ /* 0x010fe20000410000 */
[----:B------:R-:W-:Y:S01]  /*1b220*/  ISETP.GT.AND P0, PT, R181, 0x60, PT ;  /* 0x00000060b500780c */ /* 0x000fe20003f04270 */
[----:B------:R-:W0:Y:S01]  /*1b230*/  MUFU.TANH R197, R209 ;  /* 0x000000d100c57308 */ /* 0x000e220000002400 */
[----:B------:R-:W-:-:S02]  /*1b240*/  FSEL R188, R188, -INF , P2 ;  /* 0xff800000bcbc7808 */ /* 0x000fc40001000000 */
[----:B------:R-:W-:Y:S02]  /*1b250*/  FMNMX.FTZ R200, R187, R200, !PT ;  /* 0x000000c8bbc87209 */ /* 0x000fe40007810000 */
[----:B------:R-:W-:Y:S02]  /*1b260*/  ISETP.GT.AND P2, PT, R181, 0x61, PT ;  /* 0x00000061b500780c */ /* 0x000fe40003f44270 */
[----:B------:R-:W-:Y:S01]  /*1b270*/  FSEL R189, R189, -INF , P0 ;  /* 0xff800000bdbd7808 */ /* 0x000fe20000000000 */
[----:B------:R-:W-:Y:S01]  /*1b280*/  MUFU.TANH R208, R208 ;  /* 0x000000d000d07308 */ /* 0x000fe20000002400 */
[----:B------:R-:W-:Y:S02]  /*1b290*/  FMNMX.FTZ R201, R188, R200, !PT ;  /* 0x000000c8bcc97209 */ /* 0x000fe40007810000 */
[----:B------:R-:W-:Y:S02]  /*1b2a0*/  ISETP.GT.AND P0, PT, R181, 0x68, PT ;  /* 0x00000068b500780c */ /* 0x000fe40003f04270 */
[----:B-1----:R-:W-:-:S02]  /*1b2b0*/  FSEL R190, R190, -INF , P2 ;  /* 0xff800000bebe7808 */ /* 0x002fc40001000000 */
[----:B------:R-:W-:Y:S01]  /*1b2c0*/  FMNMX.FTZ R201, R189, R201, !PT ;  /* 0x000000c9bdc97209 */ /* 0x000fe20007810000 */
[----:B------:R-:W1:Y:S01]  /*1b2d0*/  MUFU.TANH R200, R212 ;  /* 0x000000d400c87308 */ /* 0x000e620000002400 */
[C---:B------:R-:W-:Y:S02]  /*1b2e0*/  ISETP.GT.AND P2, PT, R181.reuse, 0x69, PT ;  /* 0x00000069b500780c */ /* 0x040fe40003f44270 */
[----:B--2---:R-:W-:Y:S02]  /*1b2f0*/  FSEL R192, R192, -INF , P0 ;  /* 0xff800000c0c07808 */ /* 0x004fe40000000000 */
[----:B------:R-:W-:Y:S02]  /*1b300*/  FMNMX.FTZ R204, R190, R201, !PT ;  /* 0x000000c9becc7209 */ /* 0x000fe40007810000 */
[----:B------:R-:W-:Y:S01]  /*1b310*/  ISETP.GT.AND P0, PT, R181, 0x70, PT ;  /* 0x00000070b500780c */ /* 0x000fe20003f04270 */
[----:B------:R-:W2:Y:S01]  /*1b320*/  MUFU.TANH R201, R213 ;  /* 0x000000d500c97308 */ /* 0x000ea20000002400 */
[----:B---3--:R-:W-:-:S02]  /*1b330*/  FSEL R193, R193, -INF , P2 ;  /* 0xff800000c1c17808 */ /* 0x008fc40001000000 */
[----:B------:R-:W-:Y:S02]  /*1b340*/  FMNMX.FTZ R204, R192, R204, !PT ;  /* 0x000000ccc0cc7209 */ /* 0x000fe40007810000 */
[----:B------:R-:W-:Y:S02]  /*1b350*/  ISETP.GT.AND P2, PT, R181, 0x71, PT ;  /* 0x00000071b500780c */ /* 0x000fe40003f44270 */
[----:B-----5:R-:W-:Y:S02]  /*1b360*/  FSEL R196, R196, -INF , P0 ;  /* 0xff800000c4c47808 */ /* 0x020fe40000000000 */
[----:B------:R-:W-:Y:S02]  /*1b370*/  FMNMX.FTZ R205, R193, R204, !PT ;  /* 0x000000ccc1cd7209 */ /* 0x000fe40007810000 */
[----:B------:R-:W-:Y:S01]  /*1b380*/  ISETP.GT.AND P0, PT, R181, 0x78, PT ;  /* 0x00000078b500780c */ /* 0x000fe20003f04270 */
[----:B------:R3:W4:Y:S01]  /*1b390*/  MUFU.TANH R204, R191 ;  /* 0x000000bf00cc7308 */ /* 0x0007220000002400 */
[----:B0-----:R-:W-:-:S02]  /*1b3a0*/  FSEL R197, R197, -INF , P2 ;  /* 0xff800000c5c57808 */ /* 0x001fc40001000000 */
[----:B------:R-:W-:Y:S02]  /*1b3b0*/  FMNMX.FTZ R205, R196, R205, !PT ;  /* 0x000000cdc4cd7209 */ /* 0x000fe40007810000 */
[C---:B------:R-:W-:Y:S01]  /*1b3c0*/  ISETP.GT.AND P2, PT, R181.reuse, 0x79, PT ;  /* 0x00000079b500780c */ /* 0x040fe20003f44270 */
[----:B------:R-:W-:Y:S01]  /*1b3d0*/  VIADD R181, R181, 0x8 ;  /* 0x00000008b5b57836 */ /* 0x000fe20000000000 */
[----:B-1----:R-:W-:Y:S02]  /*1b3e0*/  FSEL R200, R200, -INF , P0 ;  /* 0xff800000c8c87808 */ /* 0x002fe40000000000 */
[----:B------:R-:W-:Y:S02]  /*1b3f0*/  FMNMX.FTZ R205, R197, R205, !PT ;  /* 0x000000cdc5cd7209 */ /* 0x000fe40007810000 */
[----:B--2---:R-:W-:Y:S02]  /*1b400*/  FSEL R201, R201, -INF , P2 ;  /* 0xff800000c9c97808 */ /* 0x004fe40001000000 */
[----:B---3--:R-:W-:-:S02]  /*1b410*/  FMNMX.FTZ R191, R200, R205, !PT ;  /* 0x000000cdc8bf7209 */ /* 0x008fc40007810000 */
[----:B------:R-:W-:Y:S02]  /*1b420*/  ISETP.GT.AND P4, PT, R181, RZ, PT ;  /* 0x000000ffb500720c */ /* 0x000fe40003f84270 */
[----:B------:R-:W-:Y:S02]  /*1b430*/  FMNMX.FTZ R191, R201, R191, !PT ;  /* 0x000000bfc9bf7209 */ /* 0x000fe40007810000 */
[----:B------:R-:W-:Y:S02]  /*1b440*/  FSEL R5, R5, -INF , P4 ;  /* 0xff80000005057808 */ /* 0x000fe40002000000 */
[C---:B------:R-:W-:Y:S01]  /*1b450*/  ISETP.GT.AND P2, PT, R181.reuse, 0x8, PT ;  /* 0x00000008b500780c */ /* 0x040fe20003f44270 */
[----:B------:R-:W0:Y:S01]  /*1b460*/  SHFL.BFLY PT, R205, R191, 0x2, 0x1f ;  /* 0x0c401f00bfcd7f89 */ /* 0x000e2200000e0000 */
[C---:B------:R-:W-:Y:S02]  /*1b470*/  ISETP.GT.AND P3, PT, R181.reuse, 0x9, PT ;  /* 0x00000009b500780c */ /* 0x040fe40003f64270 */
[----:B------:R-:W-:-:S02]  /*1b480*/  ISETP.GT.AND P5, PT, R181, 0x10, PT ;  /* 0x00000010b500780c */ /* 0x000fc40003fa4270 */
[----:B------:R-:W-:Y:S02]  /*1b490*/  ISETP.GT.AND P4, PT, R181, 0x11, PT ;  /* 0x00000011b500780c */ /* 0x000fe40003f84270 */
[----:B------:R-:W-:Y:S02]  /*1b4a0*/  FSEL R21, R21, -INF , P2 ;  /* 0xff80000015157808 */ /* 0x000fe40001000000 */
[----:B------:R-:W-:Y:S02]  /*1b4b0*/  FSEL R152, R152, -INF , P3 ;  /* 0xff80000098987808 */ /* 0x000fe40001800000 */
[----:B------:R-:W-:Y:S02]  /*1b4c0*/  FSEL R155, R155, -INF , P5 ;  /* 0xff8000009b9b7808 */ /* 0x000fe40002800000 */
[----:B------:R-:W-:Y:S02]  /*1b4d0*/  FSEL R156, R156, -INF , P4 ;  /* 0xff8000009c9c7808 */ /* 0x000fe40002000000 */
[----:B------:R-:W-:-:S02]  /*1b4e0*/  ISETP.GT.AND P2, PT, R181, 0x19, PT ;  /* 0x00000019b500780c */ /* 0x000fc40003f44270 */
[C---:B------:R-:W-:Y:S02]  /*1b4f0*/  ISETP.GT.AND P3, PT, R181.reuse, 0x20, PT ;  /* 0x00000020b500780c */ /* 0x040fe40003f64270 */
[C---:B------:R-:W-:Y:S02]  /*1b500*/  ISETP.GT.AND P5, PT, R181.reuse, 0x21, PT ;  /* 0x00000021b500780c */ /* 0x040fe40003fa4270 */
[----:B------:R-:W-:Y:S02]  /*1b510*/  ISETP.GT.AND P4, PT, R181, 0x28, PT ;  /* 0x00000028b500780c */ /* 0x000fe40003f84270 */
[----:B------:R-:W-:Y:S02]  /*1b520*/  FSEL R160, R160, -INF , P2 ;  /* 0xff800000a0a07808 */ /* 0x000fe40001000000 */
[----:B0-----:R-:W-:Y:S01]  /*1b530*/  FMNMX.FTZ R191, R191, R205, !PT ;  /* 0x000000cdbfbf7209 */ /* 0x001fe20007810000 */
[C---:B------:R-:W-:Y:S01]  /*1b540*/  FMUL.FTZ R205, R2.reuse, R206 ;  /* 0x000000ce02cd7220 */ /* 0x040fe20000410000 */
[C---:B------:R-:W-:Y:S01]  /*1b550*/  FMUL.FTZ R206, R2.reuse, R207 ;  /* 0x000000cf02ce7220 */ /* 0x040fe20000410000 */
[----:B------:R-:W-:Y:S01]  /*1b560*/  FSEL R163, R163, -INF , P3 ;  /* 0xff800000a3a37808 */ /* 0x000fe20001800000 */
[----:B------:R-:W-:Y:S01]  /*1b570*/  FMUL.FTZ R207, R2, R210 ;  /* 0x000000d202cf7220 */ /* 0x000fe20000410000 */
[----:B------:R-:W-:Y:S01]  /*1b580*/  FSEL R164, R164, -INF , P5 ;  /* 0xff800000a4a47808 */ /* 0x000fe20002800000 */
[----:B------:R-:W0:Y:S01]  /*1b590*/  SHFL.BFLY PT, R209, R191, 0x1, 0x1f ;  /* 0x0c201f00bfd17f89 */ /* 0x000e2200000e0000 */
[----:B------:R-:W-:Y:S01]  /*1b5a0*/  FSEL R211, R166, -INF , P4 ;  /* 0xff800000a6d37808 */ /* 0x000fe20002000000 */
[----:B------:R-:W1:Y:S01]  /*1b5b0*/  MUFU.TANH R205, R205 ;  /* 0x000000cd00cd7308 */ /* 0x000e620000002400 */
[C---:B------:R-:W-:Y:S01]  /*1b5c0*/  ISETP.GT.AND P2, PT, R181.reuse, 0x30, PT ;  /* 0x00000030b500780c */ /* 0x040fe20003f44270 */
[----:B------:R-:W-:Y:S01]  /*1b5d0*/  FMUL.FTZ R210, R2, R214 ;  /* 0x000000d602d27220 */ /* 0x000fe20000410000 */
[C---:B------:R-:W-:Y:S01]  /*1b5e0*/  ISETP.GT.AND P3, PT, R181.reuse, 0x31, PT ;  /* 0x00000031b500780c */ /* 0x040fe20003f64270 */
[----:B------:R-:W-:Y:S01]  /*1b5f0*/  IMAD.U32 R166, RZ, RZ, UR49 ;  /* 0x00000031ffa67e24 */ /* 0x000fe2000f8e00ff */
[----:B------:R-:W-:-:S02]  /*1b600*/  ISETP.GT.AND P5, PT, R181, 0x38, PT ;  /* 0x00000038b500780c */ /* 0x000fc40003fa4270 */
[----:B------:R-:W-:Y:S01]  /*1b610*/  ISETP.GT.AND P4, PT, R181, 0x39, PT ;  /* 0x00000039b500780c */ /* 0x000fe20003f84270 */
[----:B------:R-:W2:Y:S01]  /*1b620*/  MUFU.TANH R206, R206 ;  /* 0x000000ce00ce7308 */ /* 0x000ea20000002400 */
[----:B------:R-:W-:Y:S02]  /*1b630*/  FSEL R170, R170, -INF , P2 ;  /* 0xff800000aaaa7808 */ /* 0x000fe40001000000 */
[----:B------:R-:W-:Y:S02]  /*1b640*/  FSEL R172, R172, -INF , P3 ;  /* 0xff800000acac7808 */ /* 0x000fe40001800000 */
[----:B------:R-:W-:Y:S02]  /*1b650*/  FSEL R173, R173, -INF , P5 ;  /* 0xff800000adad7808 */ /* 0x000fe40002800000 */
[----:B------:R-:W-:Y:S01]  /*1b660*/  FSEL R176, R176, -INF , P4 ;  /* 0xff800000b0b07808 */ /* 0x000fe20002000000 */
[----:B------:R-:W3:Y:S01]  /*1b670*/  MUFU.TANH R207, R207 ;  /* 0x000000cf00cf7308 */ /* 0x000ee20000002400 */
[----:B------:R-:W-:-:S02]  /*1b680*/  ISETP.GT.AND P2, PT, R181, 0x40, PT ;  /* 0x00000040b500780c */ /* 0x000fc40003f44270 */
[C---:B------:R-:W-:Y:S02]  /*1b690*/  ISETP.GT.AND P3, PT, R181.reuse, 0x41, PT ;  /* 0x00000041b500780c */ /* 0x040fe40003f64270 */
[C---:B------:R-:W-:Y:S02]  /*1b6a0*/  ISETP.GT.AND P5, PT, R181.reuse, 0x48, PT ;  /* 0x00000048b500780c */ /* 0x040fe40003fa4270 */
[----:B------:R-:W-:Y:S01]  /*1b6b0*/  ISETP.GT.AND P4, PT, R181, 0x49, PT ;  /* 0x00000049b500780c */ /* 0x000fe20003f84270 */
[----:B------:R-:W5:Y:S01]  /*1b6c0*/  MUFU.TANH R210, R210 ;  /* 0x000000d200d27308 */ /* 0x000f620000002400 */
[----:B------:R-:W-:Y:S01]  /*1b6d0*/  FSEL R178, R178, -INF , P2 ;  /* 0xff800000b2b27808 */ /* 0x000fe20001000000 */
[----:B------:R-:W-:Y:S02]  /*1b6e0*/  WARPGROUP.DEPBAR.LE gsb0, 0x0 ;  /* 0x00008000000079c5 */ /* 0x000fe40000010000 */
[----:B------:R-:W-:Y:S02]  /*1b6f0*/  FSEL R180, R180, -INF , P3 ;  /* 0xff800000b4b47808 */ /* 0x000fe40001800000 */
[----:B------:R-:W-:-:S02]  /*1b700*/  FSEL R15, R15, -INF , P5 ;  /* 0xff8000000f0f7808 */ /* 0x000fc40002800000 */
[----:B----4-:R-:W-:Y:S02]  /*1b710*/  FSEL R204, R204, -INF , P4 ;  /* 0xff800000cccc7808 */ /* 0x010fe40002000000 */
[C---:B------:R-:W-:Y:S02]  /*1b720*/  ISETP.GT.AND P0, PT, R181.reuse, 0x1, PT ;  /* 0x00000001b500780c */ /* 0x040fe40003f04270 */
[C---:B------:R-:W-:Y:S02]  /*1b730*/  ISETP.GT.AND P2, PT, R181.reuse, 0x50, PT ;  /* 0x00000050b500780c */ /* 0x040fe40003f44270 */
[C---:B------:R-:W-:Y:S02]  /*1b740*/  ISETP.GT.AND P3, PT, R181.reuse, 0x51, PT ;  /* 0x00000051b500780c */ /* 0x040fe40003f64270 */
[C---:B------:R-:W-:Y:S02]  /*1b750*/  ISETP.GT.AND P5, PT, R181.reuse, 0x58, PT ;  /* 0x00000058b500780c */ /* 0x040fe40003fa4270 */
[----:B------:R-:W-:-:S02]  /*1b760*/  ISETP.GT.AND P4, PT, R181, 0x59, PT ;  /* 0x00000059b500780c */ /* 0x000fc40003f84270 */
[----:B------:R-:W-:Y:S02]  /*1b770*/  FSEL R7, R7, -INF , P0 ;  /* 0xff80000007077808 */ /* 0x000fe40000000000 */
[----:B------:R-:W-:Y:S02]  /*1b780*/  FSEL R194, R194, -INF , P2 ;  /* 0xff800000c2c27808 */ /* 0x000fe40001000000 */
[----:B------:R-:W-:Y:S02]  /*1b790*/  FSEL R195, R195, -INF , P3 ;  /* 0xff800000c3c37808 */ /* 0x000fe40001800000 */
[----:B------:R-:W-:Y:S02]  /*1b7a0*/  FSEL R198, R198, -INF , P5 ;  /* 0xff800000c6c67808 */ /* 0x000fe40002800000 */
[----:B------:R-:W-:Y:S02]  /*1b7b0*/  FSEL R199, R199, -INF , P4 ;  /* 0xff800000c7c77808 */ /* 0x000fe40002000000 */
[----:B------:R-:W-:-:S02]  /*1b7c0*/  ISETP.GT.AND P0, PT, R181, 0x18, PT ;  /* 0x00000018b500780c */ /* 0x000fc40003f04270 */
[C---:B------:R-:W-:Y:S02]  /*1b7d0*/  ISETP.GT.AND P2, PT, R181.reuse, 0x60, PT ;  /* 0x00000060b500780c */ /* 0x040fe40003f44270 */
[C---:B------:R-:W-:Y:S02]  /*1b7e0*/  ISETP.GT.AND P3, PT, R181.reuse, 0x61, PT ;  /* 0x00000061b500780c */ /* 0x040fe40003f64270 */
[C---:B------:R-:W-:Y:S02]  /*1b7f0*/  ISETP.GT.AND P5, PT, R181.reuse, 0x68, PT ;  /* 0x00000068b500780c */ /* 0x040fe40003fa4270 */
[----:B------:R-:W-:Y:S02]  /*1b800*/  ISETP.GT.AND P4, PT, R181, 0x69, PT ;  /* 0x00000069b500780c */ /* 0x000fe40003f84270 */
[----:B------:R-:W-:Y:S02]  /*1b810*/  FSEL R159, R159, -INF , P0 ;  /* 0xff8000009f9f7808 */ /* 0x000fe40000000000 */
[----:B------:R-:W-:-:S02]  /*1b820*/  FSEL R202, R202, -INF , P2 ;  /* 0xff800000caca7808 */ /* 0x000fc40001000000 */
[----:B------:R-:W-:Y:S02]  /*1b830*/  FSEL R203, R203, -INF , P3 ;  /* 0xff800000cbcb7808 */ /* 0x000fe40001800000 */
[----:B-1----:R-:W-:Y:S02]  /*1b840*/  FSEL R205, R205, -INF , P5 ;  /* 0xff800000cdcd7808 */ /* 0x002fe40002800000 */
[----:B--2---:R-:W-:Y:S02]  /*1b850*/  FSEL R206, R206, -INF , P4 ;  /* 0xff800000cece7808 */ /* 0x004fe40002000000 */
[C---:B------:R-:W-:Y:S02]  /*1b860*/  ISETP.GT.AND P0, PT, R181.reuse, 0x29, PT ;  /* 0x00000029b500780c */ /* 0x040fe40003f04270 */
[C---:B------:R-:W-:Y:S02]  /*1b870*/  ISETP.GT.AND P2, PT, R181.reuse, 0x70, PT ;  /* 0x00000070b500780c */ /* 0x040fe40003f44270 */
[----:B------:R-:W-:-:S02]  /*1b880*/  ISETP.GT.AND P3, PT, R181, 0x71, PT ;  /* 0x00000071b500780c */ /* 0x000fc40003f64270 */
[C---:B------:R-:W-:Y:S02]  /*1b890*/  ISETP.GT.AND P5, PT, R181.reuse, 0x78, PT ;  /* 0x00000078b500780c */ /* 0x040fe40003fa4270 */
[----:B------:R-:W-:Y:S02]  /*1b8a0*/  ISETP.GT.AND P4, PT, R181, 0x79, PT ;  /* 0x00000079b500780c */ /* 0x000fe40003f84270 */
[----:B------:R-:W-:Y:S02]  /*1b8b0*/  FMNMX.FTZ R181, R5, R8, !PT ;  /* 0x0000000805b57209 */ /* 0x000fe40007810000 */
[----:B------:R-:W-:Y:S02]  /*1b8c0*/  FSEL R212, R167, -INF , P0 ;  /* 0xff800000a7d47808 */ /* 0x000fe40000000000 */
[----:B------:R-:W-:Y:S02]  /*1b8d0*/  FMNMX.FTZ R181, R7, R181, !PT ;  /* 0x000000b507b57209 */ /* 0x000fe40007810000 */
[----:B0-----:R-:W-:-:S02]  /*1b8e0*/  FMNMX.FTZ R191, R191, R209, !PT ;  /* 0x000000d1bfbf7209 */ /* 0x001fc40007810000 */
[----:B------:R-:W-:Y:S01]  /*1b8f0*/  FMNMX.FTZ R181, R21, R181, !PT ;  /* 0x000000b515b57209 */ /* 0x000fe20007810000 */
[----:B------:R-:W0:Y:S01]  /*1b900*/  MUFU.TANH R209, R215 ;  /* 0x000000d700d17308 */ /* 0x000e220000002400 */
[----:B---3--:R-:W-:Y:S01]  /*1b910*/  FSEL R207, R207, -INF , P2 ;  /* 0xff800000cfcf7808 */ /* 0x008fe20001000000 */
[----:B------:R-:W-:-:S01]  /*1b920*/  FFMA.FTZ R167, R191, R166, -8 ;  /* 0xc1000000bfa77423 */ /* 0x000fc200000100a6 */
[----:B------:R-:W-:Y:S02]  /*1b930*/  FMNMX.FTZ R181, R152, R181, !PT ;  /* 0x000000b598b57209 */ /* 0x000fe40007810000 */
[----:B------:R-:W-:Y:S02]  /*1b940*/  FSEL R208, R208, -INF , P3 ;  /* 0xff800000d0d07808 */ /* 0x000fe40001800000 */
[----:B------:R-:W-:Y:S02]  /*1b950*/  FMNMX.FTZ R181, R155, R181, !PT ;  /* 0x000000b59bb57209 */ /* 0x000fe40007810000 */
[----:B-----5:R-:W-:-:S02]  /*1b960*/  FSEL R210, R210, -INF , P5 ;  /* 0xff800000d2d27808 */ /* 0x020fc40002800000 */
[----:B------:R-:W-:Y:S02]  /*1b970*/  FMNMX.FTZ R181, R156, R181, !PT ;  /* 0x000000b59cb57209 */ /* 0x000fe40007810000 */
[----:B------:R-:W-:Y:S02]  /*1b980*/  FSETP.NEU.FTZ.AND P0, PT, R191, -INF , PT ;  /* 0xff800000bf00780b */ /* 0x000fe40003f1d000 */
[----:B------:R-:W-:Y:S02]  /*1b990*/  FMNMX.FTZ R181, R159, R181, !PT ;  /* 0x000000b59fb57209 */ /* 0x000fe40007810000 */
[----:B0-----:R-:W-:Y:S02]  /*1b9a0*/  FSEL R209, R209, -INF , P4 ;  /* 0xff800000d1d17808 */ /* 0x001fe40002000000 */
[----:B------:R-:W-:Y:S02]  /*1b9b0*/  FMNMX.FTZ R181, R160, R181, !PT ;  /* 0x000000b5a0b57209 */ /* 0x000fe40007810000 */
[----:B------:R-:W-:-:S02]  /*1b9c0*/  FSEL R167, R167, RZ, P0 ;  /* 0x000000ffa7a77208 */ /* 0x000fc40000000000 */
[----:B------:R-:W-:Y:S02]  /*1b9d0*/  FMNMX.FTZ R181, R163, R181, !PT ;  /* 0x000000b5a3b57209 */ /* 0x000fe40007810000 */
[----:B------:R-:W-:Y:S01]  /*1b9e0*/  LOP3.LUT R216, R231, 0x7f, RZ, 0xc0, !PT ;  /* 0x0000007fe7d87812 */ /* 0x000fe200078ec0ff */
[-CC-:B------:R-:W-:Y:S01]  /*1b9f0*/  FFMA.FTZ R182, R182, R166.reuse, -R167.reuse ;  /* 0x000000a6b6b67223 */ /* 0x180fe200000108a7 */
[----:B------:R-:W-:Y:S01]  /*1ba00*/  FMNMX.FTZ R181, R164, R181, !PT ;  /* 0x000000b5a4b57209 */ /* 0x000fe20007810000 */
[-CC-:B------:R-:W-:Y:S01]  /*1ba10*/  FFMA.FTZ R4, R4, R166.reuse, -R167.reuse ;  /* 0x000000a604047223 */ /* 0x180fe200000108a7 */
[----:B------:R-:W-:-:S01]  /*1ba20*/  FFMA.FTZ R6, R6, R166, -R167 ;  /* 0x000000a606067223 */ /* 0x000fc200000108a7 */
        /* <DEDUP_REMOVED lines=24> */
[----:B------:R-:W-:Y:S01]  /*1bbb0*/  FFMA.FTZ R201, R201, R166, -R167 ;  /* 0x000000a6c9c97223 */ /* 0x000fe200000108a7 */
[----:B------:R-:W-:Y:S01]  /*1bbc0*/  FMNMX.FTZ R181, R178, R181, !PT ;  /* 0x000000b5b2b57209 */ /* 0x000fe20007810000 */
[----:B------:R-:W0:Y:S01]  /*1bbd0*/  S2R R231, SR_TID.X ;  /* 0x0000000000e77919 */ /* 0x000e220000002100 */
[----:B------:R-:W-:Y:S01]  /*1bbe0*/  ISETP.NE.AND P2, PT, R216, RZ, PT ;  /* 0x000000ffd800720c */ /* 0x000fe20003f45270 */
        /* <DEDUP_REMOVED lines=11> */
[----:B------:R-:W-:Y:S02]  /*1bca0*/  FMNMX.FTZ R181, R202, R181, !PT ;  /* 0x000000b5cab57209 */ /* 0x000fe40007810000 */
[----:B0-----:R-:W-:Y:S01]  /*1bcb0*/  SHF.R.U32.HI R216, RZ, 0x7, R231 ;  /* 0x00000007ffd87819 */ /* 0x001fe200000116e7 */
[----:B------:R-:W-:Y:S01]  /*1bcc0*/  MUFU.EX2 R153, R153 ;  /* 0x0000009900997308 */ /* 0x000fe20000000800 */
[----:B------:R-:W-:-:S04]  /*1bcd0*/  FMNMX.FTZ R181, R203, R181, !PT ;  /* 0x000000b5cbb57209 */ /* 0x000fc80007810000 */
[----:B------:R-:W-:-:S03]  /*1bce0*/  FMNMX.FTZ R181, R205, R181, !PT ;  /* 0x000000b5cdb57209 */ /* 0x000fc60007810000 */
[----:B------:R-:W-:Y:S01]  /*1bcf0*/  MUFU.EX2 R154, R154 ;  /* 0x0000009a009a7308 */ /* 0x000fe20000000800 */
[----:B------:R-:W-:-:S04]  /*1bd00*/  FMNMX.FTZ R181, R206, R181, !PT ;  /* 0x000000b5ceb57209 */ /* 0x000fc80007810000 */
[----:B------:R-:W-:-:S03]  /*1bd10*/  FMNMX.FTZ R213, R207, R181, !PT ;  /* 0x000000b5cfd57209 */ /* 0x000fc60007810000 */
[----:B------:R0:W-:Y:S01]  /*1bd20*/  MUFU.EX2 R181, R182 ;  /* 0x000000b600b57308 */ /* 0x0001e20000000800 */
[----:B------:R-:W-:-:S04]  /*1bd30*/  FMNMX.FTZ R213, R208, R213, !PT ;  /* 0x000000d5d0d57209 */ /* 0x000fc80007810000 */
[----:B------:R-:W-:-:S03]  /*1bd40*/  FMNMX.FTZ R213, R210, R213, !PT ;  /* 0x000000d5d2d57209 */ /* 0x000fc60007810000 */
[----:B------:R-:W-:Y:S01]  /*1bd50*/  MUFU.EX2 R157, R157 ;  /* 0x0000009d009d7308 */ /* 0x000fe20000000800 */
[----:B------:R-:W-:Y:S01]  /*1bd60*/  FMNMX.FTZ R213, R209, R213, !PT ;  /* 0x000000d5d1d57209 */ /* 0x000fe20007810000 */
[-CC-:B0-----:R-:W-:Y:S01]  /*1bd70*/  FFMA.FTZ R182, R184, R166.reuse, -R167.reuse ;  /* 0x000000a6b8b67223 */ /* 0x181fe200000108a7 */
[----:B------:R-:W-:-:S01]  /*1bd80*/  FFMA.FTZ R184, R185, R166, -R167 ;  /* 0x000000a6b9b87223 */ /* 0x000fc200000108a7 */
[-CC-:B------:R-:W-:Y:S01]  /*1bd90*/  FFMA.FTZ R185, R186, R166.reuse, -R167.reuse ;  /* 0x000000a6bab97223 */ /* 0x180fe200000108a7 */
[----:B------:R-:W-:-:S01]  /*1bda0*/  FFMA.FTZ R186, R187, R166, -R167 ;  /* 0x000000a6bbba7223 */ /* 0x000fc200000108a7 */
[----:B------:R-:W0:Y:S01]  /*1bdb0*/  SHFL.BFLY PT, R214, R213, 0x2, 0x1f ;  /* 0x0c401f00d5d67f89 */ /* 0x000e2200000e0000 */
[----:B------:R-:W-:-:S01]  /*1bdc0*/  FFMA.FTZ R187, R188, R166, -R167 ;  /* 0x000000a6bcbb7223 */ /* 0x000fc200000108a7 */
[-CC-:B------:R-:W-:Y:S01]  /*1bdd0*/  FFMA.FTZ R188, R189, R166.reuse, -R167.reuse ;  /* 0x000000a6bdbc7223 */ /* 0x180fe200000108a7 */
[----:B------:R-:W-:-:S01]  /*1bde0*/  FFMA.FTZ R189, R190, R166, -R167 ;  /* 0x000000a6bebd7223 */ /* 0x000fc200000108a7 */
[-CC-:B------:R-:W-:Y:S01]  /*1bdf0*/  FFMA.FTZ R190, R192, R166.reuse, -R167.reuse ;  /* 0x000000a6c0be7223 */ /* 0x180fe200000108a7 */
[----:B------:R-:W-:-:S01]  /*1be00*/  FFMA.FTZ R192, R193, R166, -R167 ;  /* 0x000000a6c1c07223 */ /* 0x000fc200000108a7 */
[----:B------:R-:W-:Y:S01]  /*1be10*/  FFMA.FTZ R193, R196, R166, -R167 ;  /* 0x000000a6c4c17223 */ /* 0x000fe200000108a7 */
[----:B------:R-:W-:Y:S01]  /*1be20*/  FSEL R196, R191, RZ, P0 ;  /* 0x000000ffbfc47208 */ /* 0x000fe20000000000 */
[----:B------:R-:W-:Y:S04]  /*1be30*/  MUFU.EX2 R158, R158 ;  /* 0x0000009e009e7308 */ /* 0x000fe80000000800 */
[----:B------:R-:W-:-:S04]  /*1be40*/  FADD.FTZ R9, -R196, R9 ;  /* 0x00000009c4097221 */ /* 0x000fc80000010100 */
[----:B------:R-:W-:Y:S01]  /*1be50*/  FMUL.FTZ R9, R9, R166 ;  /* 0x000000a609097220 */ /* 0x000fe20000410000 */
[----:B------:R-:W-:Y:S01]  /*1be60*/  MUFU.EX2 R161, R161 ;  /* 0x000000a100a17308 */ /* 0x000fe20000000800 */
[----:B0-----:R-:W-:-:S07]  /*1be70*/  FMNMX.FTZ R214, R213, R214, !PT ;  /* 0x000000d6d5d67209 */ /* 0x001fce0007810000 */
[----:B------:R-:W0:Y:S01]  /*1be80*/  MUFU.EX2 R9, R9 ;  /* 0x0000000900097308 */ /* 0x000e220000000800 */
[----:B------:R-:W1:Y:S07]  /*1be90*/  SHFL.BFLY PT, R213, R214, 0x1, 0x1f ;  /* 0x0c201f00d6d57f89 */ /* 0x000e6e00000e0000 */
[----:B------:R-:W-:Y:S08]  /*1bea0*/  MUFU.EX2 R162, R162 ;  /* 0x000000a200a27308 */ /* 0x000ff00000000800 */
[----:B------:R-:W-:Y:S01]  /*1beb0*/  MUFU.EX2 R165, R165 ;  /* 0x000000a500a57308 */ /* 0x000fe20000000800 */
[----:B0-----:R-:W-:-:S04]  /*1bec0*/  FFMA.FTZ R3, R9, R3, R4 ;  /* 0x0000000309037223 */ /* 0x001fc80000010004 */
[----:B------:R-:W-:-:S03]  /*1bed0*/  FADD.FTZ R3, R6, R3 ;  /* 0x0000000306037221 */ /* 0x000fc60000010000 */
[----:B------:R-:W-:Y:S01]  /*1bee0*/  MUFU.EX2 R168, R168 ;  /* 0x000000a800a87308 */ /* 0x000fe20000000800 */
[----:B-1----:R-:W-:Y:S02]  /*1bef0*/  FMNMX.FTZ R167, R214, R213, !PT ;  /* 0x000000d5d6a77209 */ /* 0x002fe40007810000 */
[----:B------:R-:W-:Y:S02]  /*1bf00*/  IADD3 R214, -R216, 0xb, RZ ;  /* 0x0000000bd8d67810 */ /* 0x000fe40007ffe1ff */
[C---:B------:R-:W-:Y:S01]  /*1bf10*/  FSETP.NEU.FTZ.AND P0, PT, R167.reuse, -INF , PT ;  /* 0xff800000a700780b */ /* 0x040fe20003f1d000 */
[----:B------:R-:W-:Y:S02]  /*1bf20*/  FFMA.FTZ R213, R167, R166, -8 ;  /* 0xc1000000a7d57423 */ /* 0x000fe400000100a6 */
[----:B------:R-:W-:Y:S03]  /*1bf30*/  MUFU.EX2 R169, R169 ;  /* 0x000000a900a97308 */ /* 0x000fe60000000800 */
[----:B------:R-:W-:-:S05]  /*1bf40*/  FSEL R213, R213, RZ, P0 ;  /* 0x000000ffd5d57208 */ /* 0x000fca0000000000 */
[----:B------:R-:W-:Y:S01]  /*1bf50*/  MUFU.EX2 R171, R171 ;  /* 0x000000ab00ab7308 */ /* 0x000fe20000000800 */
[----:B------:R-:W-:-:S01]  /*1bf60*/  FFMA.FTZ R196, R211, R166, -R213 ;  /* 0x000000a6d3c47223 */ /* 0x000fc200000108d5 */
[-CC-:B------:R-:W-:Y:S01]  /*1bf70*/  FFMA.FTZ R211, R212, R166.reuse, -R213.reuse ;  /* 0x000000a6d4d37223 */ /* 0x180fe200000108d5 */
[----:B------:R-:W-:Y:S01]  /*1bf80*/  FSEL R212, R167, RZ, P0 ;  /* 0x000000ffa7d47208 */ /* 0x000fe20000000000 */
[-CC-:B------:R-:W-:Y:S01]  /*1bf90*/  FFMA.FTZ R5, R5, R166.reuse, -R213.reuse ;  /* 0x000000a605057223 */ /* 0x180fe200000108d5 */
[----:B------:R-:W-:-:S01]  /*1bfa0*/  FFMA.FTZ R7, R7, R166, -R213 ;  /* 0x000000a607077223 */ /* 0x000fc200000108d5 */
[-CC-:B------:R-:W-:Y:S01]  /*1bfb0*/  FFMA.FTZ R21, R21, R166.reuse, -R213.reuse ;  /* 0x000000a615157223 */ /* 0x180fe200000108d5 */
[----:B------:R-:W-:-:S01]  /*1bfc0*/  FFMA.FTZ R152, R152, R166, -R213 ;  /* 0x000000a698987223 */ /* 0x000fc200000108d5 */
[----:B------:R-:W-:Y:S01]  /*1bfd0*/  FADD.FTZ R8, -R212, R8 ;  /* 0x00000008d4087221 */ /* 0x000fe20000010100 */
[----:B------:R-:W-:Y:S01]  /*1bfe0*/  @!P2 LEA R212, R12, R18, 0x3 ;  /* 0x000000120cd4a211 */ /* 0x000fe200078e18ff */
[----:B------:R-:W-:Y:S01]  /*1bff0*/  MUFU.EX2 R5, R5 ;  /* 0x0000000500057308 */ /* 0x000fe20000000800 */
[----:B------:R-:W-:-:S01]  /*1c000*/  FFMA.FTZ R155, R155, R166, -R213 ;  /* 0x000000a69b9b7223 */ /* 0x000fc200000108d5 */
[-C--:B------:R-:W-:Y:S01]  /*1c010*/  FMUL.FTZ R8, R8, R166.reuse ;  /* 0x000000a608087220 */ /* 0x080fe20000410000 */
[----:B------:R-:W-:-:S01]  /*1c020*/  FFMA.FTZ R156, R156, R166, -R213 ;  /* 0x000000a69c9c7223 */ /* 0x000fc200000108d5 */
[----:B------:R-:W-:-:S02]  /*1c030*/  @!P2 VIADD R212, R212, 0x38840 ;  /* 0x00038840d4d4a836 */ /* 0x000fc40000000000 */
[----:B------:R-:W-:-:S01]  /*1c040*/  FFMA.FTZ R159, R159, R166, -R213 ;  /* 0x000000a69f9f7223 */ /* 0x000fc200000108d5 */
[-CC-:B------:R-:W-:Y:S01]  /*1c050*/  FFMA.FTZ R160, R160, R166.reuse, -R213.reuse ;  /* 0x000000a6a0a07223 */ /* 0x180fe200000108d5 */
[----:B------:R-:W-:-:S01]  /*1c060*/  FFMA.FTZ R163, R163, R166, -R213 ;  /* 0x000000a6a3a37223 */ /* 0x000fc200000108d5 */
[----:B------:R-:W0:Y:S01]  /*1c070*/  MUFU.EX2 R8, R8 ;  /* 0x0000000800087308 */ /* 0x000e220000000800 */
[----:B------:R-:W-:Y:S01]  /*1c080*/  @!P2 PRMT R212, RZ, 0x654, R212 ;  /* 0x00000654ffd4a816 */ /* 0x000fe200000000d4 */
[----:B------:R1:W-:Y:S06]  /*1c090*/  BAR.ARV R214, 0x100 ;  /* 0x000400d60000751d */ /* 0x0003ec0000002000 */
[----:B------:R-:W2:Y:S01]  /*1c0a0*/  MUFU.EX2 R7, R7 ;  /* 0x0000000700077308 */ /* 0x000ea20000000800 */
[----:B------:R2:W-:Y:S01]  /*1c0b0*/  @!P2 SYNCS.ARRIVE.TRANS64.RED.A1T0 RZ, [R212+URZ], RZ ;  /* 0x000000ffd4ffa9a7 */ /* 0x0005e2000810043f */
[----:B------:R-:W-:-:S01]  /*1c0c0*/  FFMA.FTZ R164, R164, R166, -R213 ;  /* 0x000000a6a4a47223 */ /* 0x000fc200000108d5 */
[-CC-:B------:R-:W-:Y:S01]  /*1c0d0*/  FFMA.FTZ R170, R170, R166.reuse, -R213.reuse ;  /* 0x000000a6aaaa7223 */ /* 0x180fe200000108d5 */
[----:B------:R-:W-:-:S01]  /*1c0e0*/  FFMA.FTZ R172, R172, R166, -R213 ;  /* 0x000000a6acac7223 */ /* 0x000fc200000108d5 */
[-CC-:B------:R-:W-:Y:S01]  /*1c0f0*/  FFMA.FTZ R173, R173, R166.reuse, -R213.reuse ;  /* 0x000000a6adad7223 */ /* 0x180fe200000108d5 */
[----:B------:R-:W-:-:S01]  /*1c100*/  FFMA.FTZ R176, R176, R166, -R213 ;  /* 0x000000a6b0b07223 */ /* 0x000fc200000108d5 */
[----:B------:R-:W-:Y:S01]  /*1c110*/  FFMA.FTZ R178, R178, R166, -R213 ;  /* 0x000000a6b2b27223 */ /* 0x000fe200000108d5 */
[----:B------:R-:W3:Y:S01]  /*1c120*/  MUFU.EX2 R21, R21 ;  /* 0x0000001500157308 */ /* 0x000ee20000000800 */
[----:B0-----:R-:W-:-:S01]  /*1c130*/  FFMA.FTZ R0, R8, R0, R5 ;  /* 0x0000000008007223 */ /* 0x001fc20000010005 */
[-CC-:B------:R-:W-:Y:S01]  /*1c140*/  FFMA.FTZ R180, R180, R166.reuse, -R213.reuse ;  /* 0x000000a6b4b47223 */ /* 0x180fe200000108d5 */
[----:B------:R-:W-:-:S01]  /*1c150*/  FFMA.FTZ R15, R15, R166, -R213 ;  /* 0x000000a60f0f7223 */ /* 0x000fc200000108d5 */
[-CC-:B------:R-:W-:Y:S01]  /*1c160*/  FFMA.FTZ R204, R204, R166.reuse, -R213.reuse ;  /* 0x000000a6cccc7223 */ /* 0x180fe200000108d5 */
[----:B------:R-:W-:-:S01]  /*1c170*/  FFMA.FTZ R194, R194, R166, -R213 ;  /* 0x000000a6c2c27223 */ /* 0x000fc200000108d5 */
[-CC-:B------:R-:W-:Y:S01]  /*1c180*/  FFMA.FTZ R195, R195, R166.reuse, -R213.reuse ;  /* 0x000000a6c3c37223 */ /* 0x180fe200000108d5 */
[----:B------:R-:W-:-:S01]  /*1c190*/  FFMA.FTZ R198, R198, R166, -R213 ;  /* 0x000000a6c6c67223 */ /* 0x000fc200000108d5 */
[----:B------:R-:W0:Y:S01]  /*1c1a0*/  MUFU.EX2 R152, R152 ;  /* 0x0000009800987308 */ /* 0x000e220000000800 */
[----:B--2---:R-:W-:-:S01]  /*1c1b0*/  FADD.FTZ R212, R7, R0 ;  /* 0x0000000007d47221 */ /* 0x004fc20000010000 */
[----:B------:R-:W-:Y:S01]  /*1c1c0*/  FADD.FTZ R0, R183, R3 ;  /* 0x00000003b7007221 */ /* 0x000fe20000010000 */
[----:B------:R-:W-:-:S01]  /*1c1d0*/  FFMA.FTZ R199, R199, R166, -R213 ;  /* 0x000000a6c7c77223 */ /* 0x000fc200000108d5 */
[-CC-:B------:R-:W-:Y:S01]  /*1c1e0*/  FFMA.FTZ R202, R202, R166.reuse, -R213.reuse ;  /* 0x000000a6caca7223 */ /* 0x180fe200000108d5 */
[----:B------:R-:W-:-:S01]  /*1c1f0*/  FFMA.FTZ R203, R203, R166, -R213 ;  /* 0x000000a6cbcb7223 */ /* 0x000fc200000108d5 */
[----:B------:R-:W-:Y:S01]  /*1c200*/  FADD.FTZ R0, R20, R0 ;  /* 0x0000000014007221 */ /* 0x000fe20000010000 */
[----:B------:R-:W-:-:S01]  /*1c210*/  FFMA.FTZ R205, R205, R166, -R213 ;  /* 0x000000a6cdcd7223 */ /* 0x000fc200000108d5 */
[----:B------:R-:W2:Y:S01]  /*1c220*/  MUFU.EX2 R155, R155 ;  /* 0x0000009b009b7308 */ /* 0x000ea20000000800 */
[----:B---3--:R-:W-:-:S01]  /*1c230*/  FADD.FTZ R3, R21, R212 ;  /* 0x000000d415037221 */ /* 0x008fc20000010000 */
[----:B------:R-:W-:Y:S01]  /*1c240*/  FADD.FTZ R0, R153, R0 ;  /* 0x0000000099007221 */ /* 0x000fe20000010000 */
[----:B------:R-:W-:-:S01]  /*1c250*/  FFMA.FTZ R206, R206, R166, -R213 ;  /* 0x000000a6cece7223 */ /* 0x000fc200000108d5 */
[-CC-:B------:R-:W-:Y:S01]  /*1c260*/  FFMA.FTZ R207, R207, R166.reuse, -R213.reuse ;  /* 0x000000a6cfcf7223 */ /* 0x180fe200000108d5 */
[----:B------:R-:W-:-:S01]  /*1c270*/  FFMA.FTZ R208, R208, R166, -R213 ;  /* 0x000000a6d0d07223 */ /* 0x000fc200000108d5 */
[----:B------:R-:W-:Y:S01]  /*1c280*/  FADD.FTZ R0, R154, R0 ;  /* 0x000000009a007221 */ /* 0x000fe20000010000 */
[----:B------:R-:W-:-:S01]  /*1c290*/  FFMA.FTZ R210, R210, R166, -R213 ;  /* 0x000000a6d2d27223 */ /* 0x000fc200000108d5 */
[----:B------:R-:W3:Y:S01]  /*1c2a0*/  MUFU.EX2 R156, R156 ;  /* 0x0000009c009c7308 */ /* 0x000ee20000000800 */
[----:B0-----:R-:W-:-:S01]  /*1c2b0*/  FADD.FTZ R3, R152, R3 ;  /* 0x0000000398037221 */ /* 0x001fc20000010000 */
[----:B------:R-:W-:Y:S01]  /*1c2c0*/  FADD.FTZ R0, R157, R0 ;  /* 0x000000009d007221 */ /* 0x000fe20000010000 */
[----:B------:R-:W-:-:S03]  /*1c2d0*/  FFMA.FTZ R209, R209, R166, -R213 ;  /* 0x000000a6d1d17223 */ /* 0x000fc600000108d5 */
[----:B------:R-:W-:Y:S02]  /*1c2e0*/  FADD.FTZ R0, R158, R0 ;  /* 0x000000009e007221 */ /* 0x000fe40000010000 */
[----:B------:R-:W0:Y:S01]  /*1c2f0*/  MUFU.EX2 R159, R159 ;  /* 0x0000009f009f7308 */ /* 0x000e220000000800 */
[----:B--2---:R-:W-:-:S01]  /*1c300*/  FADD.FTZ R3, R155, R3 ;  /* 0x000000039b037221 */ /* 0x004fc20000010000 */
[----:B------:R-:W-:-:S04]  /*1c310*/  FADD.FTZ R0, R161, R0 ;  /* 0x00000000a1007221 */ /* 0x000fc80000010000 */
[----:B------:R-:W-:Y:S02]  /*1c320*/  FADD.FTZ R0, R162, R0 ;  /* 0x00000000a2007221 */ /* 0x000fe40000010000 */
[----:B------:R-:W2:Y:S01]  /*1c330*/  MUFU.EX2 R160, R160 ;  /* 0x000000a000a07308 */ /* 0x000ea20000000800 */
[----:B---3--:R-:W-:-:S01]  /*1c340*/  FADD.FTZ R3, R156, R3 ;  /* 0x000000039c037221 */ /* 0x008fc20000010000 */
[----:B------:R-:W-:-:S04]  /*1c350*/  FADD.FTZ R0, R165, R0 ;  /* 0x00000000a5007221 */ /* 0x000fc80000010000 */
[----:B------:R-:W-:Y:S02]  /*1c360*/  FADD.FTZ R0, R168, R0 ;  /* 0x00000000a8007221 */ /* 0x000fe40000010000 */
[----:B------:R-:W3:Y:S01]  /*1c370*/  MUFU.EX2 R163, R163 ;  /* 0x000000a300a37308 */ /* 0x000ee20000000800 */
[----:B0-----:R-:W-:-:S01]  /*1c380*/  FADD.FTZ R3, R159, R3 ;  /* 0x000000039f037221 */ /* 0x001fc20000010000 */
[----:B------:R-:W-:-:S04]  /*1c390*/  FADD.FTZ R0, R169, R0 ;  /* 0x00000000a9007221 */ /* 0x000fc80000010000 */
[----:B------:R-:W-:Y:S02]  /*1c3a0*/  FADD.FTZ R0, R171, R0 ;  /* 0x00000000ab007221 */ /* 0x000fe40000010000 */
[----:B------:R-:W0:Y:S01]  /*1c3b0*/  MUFU.EX2 R164, R164 ;  /* 0x000000a400a47308 */ /* 0x000e220000000800 */
[----:B--2---:R-:W-:-:S07]  /*1c3c0*/  FADD.FTZ R3, R160, R3 ;  /* 0x00000003a0037221 */ /* 0x004fce0000010000 */
[----:B------:R-:W2:Y:S01]  /*1c3d0*/  MUFU.EX2 R196, R196 ;  /* 0x000000c400c47308 */ /* 0x000ea20000000800 */
[----:B---3--:R-:W-:-:S07]  /*1c3e0*/  FADD.FTZ R3, R163, R3 ;  /* 0x00000003a3037221 */ /* 0x008fce0000010000 */
[----:B------:R-:W3:Y:S01]  /*1c3f0*/  MUFU.EX2 R211, R211 ;  /* 0x000000d300d37308 */ /* 0x000ee20000000800 */
[----:B0-----:R-:W-:-:S07]  /*1c400*/  FADD.FTZ R3, R164, R3 ;  /* 0x00000003a4037221 */ /* 0x001fce0000010000 */
        /* <DEDUP_REMOVED lines=21> */
[----:B---3--:R-:W-:-:S04]  /*1c560*/  FADD.FTZ R0, R179, R0 ;  /* 0x00000000b3007221 */ /* 0x008fc80000010000 */
[----:B------:R-:W-:-:S03]  /*1c570*/  FADD.FTZ R0, R181, R0 ;  /* 0x00000000b5007221 */ /* 0x000fc60000010000 */
        /* <DEDUP_REMOVED lines=56> */
.L_x_2365:
[----:B------:R-:W-:Y:S01]  /*1c900*/  IMAD R11, R11, 0x8, R18 ;  /* 0x000000080b0b7824 */ /* 0x000fe200078e0212 */
[----:B------:R-:W-:Y:S01]  /*1c910*/  ISETP.GT.AND P0, PT, R10, R14, PT ;  /* 0x0000000e0a00720c */ /* 0x000fe20003f04270 */
[----:B------:R-:W-:Y:S01]  /*1c920*/  IMAD.U32 R212, RZ, RZ, UR42 ;  /* 0x0000002affd47e24 */ /* 0x000fe2000f8e00ff */
[----:B------:R-:W-:Y:S01]  /*1c930*/  F2FP.SATFINITE.E4M3.F32.PACK_AB_MERGE_C R20, R20, R183, RZ ;  /* 0x000000b71414723e */ /* 0x000fe200048070ff */
[----:B------:R-:W-:Y:S01]  /*1c940*/  VIADD R11, R11, 0x38860 ;  /* 0x000388600b0b7836 */ /* 0x000fe20000000000 */
[----:B------:R-:W-:Y:S01]  /*1c950*/  F2FP.SATFINITE.E4M3.F32.PACK_AB_MERGE_C R21, R152, R21, RZ ;  /* 0x000000159815723e */ /* 0x000fe200048070ff */
[-C--:B------:R-:W-:Y:S01]  /*1c960*/  FMUL.FTZ R24, R24, R9.reuse ;  /* 0x0000000918187220 */ /* 0x080fe20000410000 */
[----:B------:R-:W-:Y:S01]  /*1c970*/  F2FP.SATFINITE.E4M3.F32.PACK_AB_MERGE_C R6, R6, R4, R20 ;  /* 0x000000040606723e */ /* 0x000fe20004807014 */
        /* <DEDUP_REMOVED lines=149> */
[----:B------:R-:W-:Y:S01]  /*1d2d0*/  F2FP.SATFINITE.E4M3.F32.PACK_AB_MERGE_C R224, R162, R161, R165 ;  /* 0x000000a1a2e0723e */ /* 0x000fe200048070a5 */
[----:B0-----:R-:W-:Y:S01]  /*1d2e0*/  IMAD.MOV.U32 R11, RZ, RZ, R12 ;  /* 0x000000ffff0b7224 */ /* 0x001fe200078e000c */
        /* <DEDUP_REMOVED lines=12> */
[----:B------:R-:W-:Y:S01]  /*1d3b0*/  MOV R8, R167 ;  /* 0x000000a700087202 */ /* 0x000fe20000000f00 */
[----:B------:R-:W-:Y:S06]  /*1d3c0*/  @P0 BRA `(.L_x_2366) ;  /* 0xffffffc800940947 */ /* 0x000fec000383ffff */
[----:B------:R-:W-:-:S07]  /*1d3d0*/  IMAD.MOV.U32 R152, RZ, RZ, R12 ;  /* 0x000000ffff987224 */ /* 0x000fce00078e000c */
.L_x_2355:
[----:B------:R-:W-:-:S13]  /*1d3e0*/  ISETP.GE.AND P0, PT, R10, RZ, PT ;  /* 0x000000ff0a00720c */ /* 0x000fda0003f06270 */
[----:B------:R-:W-:Y:S05]  /*1d3f0*/  @!P0 BRA `(.L_x_2367) ;  /* 0x0000002c00348947 */ /* 0x000fea0003800000 */
[----:B------:R-:W-:Y:S01]  /*1d400*/  MOV R8, R167 ;  /* 0x000000a700087202 */ /* 0x000fe20000000f00 */
[----:B------:R-:W-:Y:S02]  /*1d410*/  IMAD.MOV.U32 R9, RZ, RZ, R191 ;  /* 0x000000ffff097224 */ /* 0x000fe400078e00bf */
[----:B------:R-:W-:Y:S02]  /*1d420*/  IMAD.MOV.U32 R4, RZ, RZ, R237 ;  /* 0x000000ffff047224 */ /* 0x000fe400078e00ed */
[----:B------:R-:W-:-:S07]  /*1d430*/  IMAD.MOV.U32 R11, RZ, RZ, R152 ;  /* 0x000000ffff0b7224 */ /* 0x000fce00078e0098 */
.L_x_2378:
        /* <DEDUP_REMOVED lines=9> */
.L_x_2369:
        /* <DEDUP_REMOVED lines=8> */
.L_x_2370:
[----:B------:R-:W-:Y:S04]  /*1d550*/  BSSY B0, `(.L_x_2368) ;  /* 0x0000004000007945 */ /* 0x000fe80003800000 */
[----:B-1----:R-:W-:Y:S05]  /*1d560*/  @P2 BRA `(.L_x_2371) ;  /* 0x0000000000082947 */ /* 0x002fea0003800000 */
[----:B------:R-:W1:Y:S02]  /*1d570*/  SYNCS.PHASECHK.TRANS64.TRYWAIT P2, [R5+URZ+0x38830], R6 ;  /* 0x03883006050075a7 */ /* 0x000e64000804017f */
[----:B-1----:R-:W-:Y:S05]  /*1d580*/  @!P2 BRA `(.L_x_2372) ;  /* 0x000000f800cca947 */ /* 0x002fea0003800000 */
.L_x_2371:
[----:B------:R-:W-:Y:S05]  /*1d590*/  BSYNC B0 ;  /* 0x0000000000007941 */ /* 0x000fea0003800000 */
.L_x_2368:
[----:B01----:R-:W0:Y:S01]  /*1d5a0*/  S2R R5, SR_TID.X ;  /* 0x0000000000057919 */ /* 0x003e220000002100 */
[----:B------:R-:W-:Y:S01]  /*1d5b0*/  IADD3 R12, R11, 0x1, RZ ;  /* 0x000000010b0c7810 */ /* 0x000fe20007ffe0ff */
[----:B------:R-:W-:Y:S05]  /*1d5c0*/  WARPSYNC.ALL ;  /* 0x0000000000007948 */ /* 0x000fea0003800000 */
[C---:B------:R-:W-:Y:S01]  /*1d5d0*/  ISETP.NE.AND P2, PT, R12.reuse, 0x2, PT ;  /* 0x000000020c00780c */ /* 0x040fe20003f45270 */
[----:B------:R-:W-:Y:S02]  /*1d5e0*/  IMAD.MOV.U32 R7, RZ, RZ, 0x40000040 ;  /* 0x40000040ff077424 */ /* 0x000fe400078e00ff */
[----:B------:R-:W-:Y:S01]  /*1d5f0*/  IMAD.MOV.U32 R153, RZ, RZ, 0x40000040 ;  /* 0x40000040ff997424 */ /* 0x000fe200078e00ff */
[----:B------:R-:W-:Y:S01]  /*1d600*/  SEL R12, R12, RZ, P2 ;  /* 0x000000ff0c0c7207 */ /* 0x000fe20001000000 */
[----:B------:R-:W-:Y:S01]  /*1d610*/  IMAD.MOV.U32 R21, RZ, RZ, 0x40000040 ;  /* 0x40000040ff157424 */ /* 0x000fe200078e00ff */
[----:B------:R-:W-:Y:S01]  /*1d620*/  R2UR UR15, R7 ;  /* 0x00000000070f72ca */ /* 0x000fe200000e0000 */
[----:B------:R-:W-:Y:S01]  /*1d630*/  IMAD.MOV.U32 R15, RZ, RZ, 0x40000040 ;  /* 0x40000040ff0f7424 */ /* 0x000fe200078e00ff */
[C---:B------:R-:W-:Y:S01]  /*1d640*/  R2UR UR7, R153.reuse ;  /* 0x00000000990772ca */ /* 0x040fe200000e0000 */
[----:B------:R-:W-:Y:S01]  /*1d650*/  IMAD R6, R12, 0x800, R13 ;  /* 0x000008000c067824 */ /* 0x000fe200078e020d */
[----:B------:R-:W-:-:S02]  /*1d660*/  R2UR UR31, R153 ;  /* 0x00000000991f72ca */ /* 0x000fc400000e0000 */
[----:B------:R-:W-:Y:S01]  /*1d670*/  R2UR UR11, R21 ;  /* 0x00000000150b72ca */ /* 0x000fe200000e0000 */
[C---:B------:R-:W-:Y:S01]  /*1d680*/  VIADD R152, R6.reuse, 0x4 ;  /* 0x0000000406987836 */ /* 0x040fe20000000000 */
[C---:B------:R-:W-:Y:S01]  /*1d690*/  R2UR UR14, R6.reuse ;  /* 0x00000000060e72ca */ /* 0x040fe200000e0000 */
[C---:B------:R-:W-:Y:S01]  /*1d6a0*/  VIADD R20, R6.reuse, 0x2 ;  /* 0x0000000206147836 */ /* 0x040fe20000000000 */
[----:B------:R-:W-:Y:S02]  /*1d6b0*/  IADD3 R14, R6, 0x6, RZ ;  /* 0x00000006060e7810 */ /* 0x000fe40007ffe0ff */
[----:B------:R-:W-:Y:S02]  /*1d6c0*/  R2UR UR6, R152 ;  /* 0x00000000980672ca */ /* 0x000fe400000e0000 */
[----:B------:R-:W-:Y:S02]  /*1d6d0*/  IADD3 R152, R6, 0x404, RZ ;  /* 0x0000040406987810 */ /* 0x000fe40007ffe0ff */
[----:B------:R-:W-:Y:S01]  /*1d6e0*/  R2UR UR10, R20 ;  /* 0x00000000140a72ca */ /* 0x000fe200000e0000 */
[----:B------:R-:W-:Y:S01]  /*1d6f0*/  VIADD R20, R6, 0x400 ;  /* 0x0000040006147836 */ /* 0x000fe20000000000 */
[----:B------:R-:W-:-:S02]  /*1d700*/  R2UR UR30, R152 ;  /* 0x00000000981e72ca */ /* 0x000fc400000e0000 */
[----:B0-----:R-:W-:Y:S02]  /*1d710*/  SHF.R.U32.HI R5, RZ, 0x7, R5 ;  /* 0x00000007ff057819 */ /* 0x001fe40000011605 */
[----:B------:R-:W-:Y:S01]  /*1d720*/  R2UR UR18, R14 ;  /* 0x000000000e1272ca */ /* 0x000fe200000e0000 */
[----:B------:R-:W-:Y:S01]  /*1d730*/  VIADD R14, R6, 0x402 ;  /* 0x00000402060e7836 */ /* 0x000fe20000000000 */
[----:B------:R-:W-:Y:S01]  /*1d740*/  R2UR UR19, R15 ;  /* 0x000000000f1372ca */ /* 0x000fe200000e0000 */
[----:B------:R-:W-:Y:S01]  /*1d750*/  VIADD R5, R5, 0x8 ;  /* 0x0000000805057836 */ /* 0x000fe20000000000 */
[----:B------:R-:W-:Y:S01]  /*1d760*/  R2UR UR22, R20 ;  /* 0x00000000141672ca */ /* 0x000fe200000e0000 */
[----:B------:R-:W-:Y:S01]  /*1d770*/  VIADD R6, R6, 0x406 ;  /* 0x0000040606067836 */ /* 0x000fe20000000000 */
[----:B------:R-:W-:Y:S02]  /*1d780*/  R2UR UR23, R21 ;  /* 0x00000000151772ca */ /* 0x000fe400000e0000 */
[----:B------:R0:W-:Y:S01]  /*1d790*/  BAR.SYNC.DEFER_BLOCKING R5, 0x100 ;  /* 0x000400050000751d */ /* 0x0001e20000010000 */
[----:B------:R-:W-:-:S02]  /*1d7a0*/  R2UR UR26, R14 ;  /* 0x000000000e1a72ca */ /* 0x000fc400000e0000 */
        /* <DEDUP_REMOVED lines=30> */
.L_x_2374:
[----:B------:R-:W-:Y:S01]  /*1d990*/  SHF.L.U32 R4, R4, 0x1f, RZ ;  /* 0x0000001f04047819 */ /* 0x000fe200000006ff */
[----:B------:R-:W-:-:S04]  /*1d9a0*/  IMAD R5, R11, 0x8, R18 ;  /* 0x000000080b057824 */ /* 0x000fc800078e0212 */
[----:B------:R0:W1:Y:S01]  /*1d9b0*/  SYNCS.PHASECHK.TRANS64.TRYWAIT P0, [R5+URZ+0x38850], R4 ;  /* 0x03885004050075a7 */ /* 0x000062000800017f */
[----:B------:R-:W-:Y:S05]  /*1d9c0*/  @!P1 BRA `(.L_x_2375) ;  /* 0x0000000000049947 */ /* 0x000fea0003800000 */
[----:B------:R-:W-:Y:S01]  /*1d9d0*/  BPT.TRAP 0x1 ;  /* 0x000000040000795c */ /* 0x000fe20000300000 */
.L_x_2375:
[----:B-1----:R-:W-:Y:S05]  /*1d9e0*/  @P0 BRA `(.L_x_2373) ;  /* 0x0000000000080947 */ /* 0x002fea0003800000 */
[----:B------:R-:W1:Y:S02]  /*1d9f0*/  SYNCS.PHASECHK.TRANS64.TRYWAIT P0, [R5+URZ+0x38850], R4 ;  /* 0x03885004050075a7 */ /* 0x000e64000800017f */
[----:B-1----:R-:W-:Y:S05]  /*1da00*/  @!P0 BRA `(.L_x_2376) ;  /* 0x000000f400c08947 */ /* 0x002fea0003800000 */
.L_x_2373:
[----:B01----:R-:W-:Y:S01]  /*1da10*/  VIADD R4, R18, 0x400 ;  /* 0x0000040012047836 */ /* 0x003fe20000000000 */
[----:B------:R-:W-:Y:S05]  /*1da20*/  WARPSYNC.ALL ;  /* 0x0000000000007948 */ /* 0x000fea0003800000 */
[----:B------:R-:W-:Y:S01]  /*1da30*/  SHF.R.U32.HI R4, RZ, 0x4, R4 ;  /* 0x00000004ff047819 */ /* 0x000fe20000011604 */
[----:B------:R-:W-:Y:S01]  /*1da40*/  IMAD.MOV.U32 R5, RZ, RZ, 0x40000040 ;  /* 0x40000040ff057424 */ /* 0x000fe200078e00ff */
[----:B------:R-:W-:Y:S01]  /*1da50*/  WARPGROUP.ARRIVE ;  /* 0x00000000000079c5 */ /* 0x000fe20000000000 */
[----:B------:R-:W-:Y:S01]  /*1da60*/  IMAD.MOV.U32 R7, RZ, RZ, 0x40000040 ;  /* 0x40000040ff077424 */ /* 0x000fe200078e00ff */
[----:B------:R-:W-:Y:S01]  /*1da70*/  LOP3.LUT R4, R4, 0x3fff, RZ, 0xc0, !PT ;  /* 0x00003fff04047812 */ /* 0x000fe200078ec0ff */
[C---:B------:R-:W-:Y:S01]  /*1da80*/  FMUL.FTZ R14, R2.reuse, R155 ;  /* 0x0000009b020e7220 */ /* 0x040fe20000410000 */
[----:B------:R-:W-:Y:S01]  /*1da90*/  R2UR UR7, R5 ;  /* 0x00000000050772ca */ /* 0x000fe200000e0000 */
[----:B------:R-:W-:Y:S01]  /*1daa0*/  FMUL.FTZ R5, R2, R152 ;  /* 0x0000009802057220 */ /* 0x000fe20000410000 */
[----:B------:R-:W-:Y:S01]  /*1dab0*/  LOP3.LUT R4, R4, 0x10000, RZ, 0xfc, !PT ;  /* 0x0001000004047812 */ /* 0x000fe200078efcff */
[C---:B------:R-:W-:Y:S01]  /*1dac0*/  FMUL.FTZ R15, R2.reuse, R156 ;  /* 0x0000009c020f7220 */ /* 0x040fe20000410000 */
[C---:B------:R-:W-:Y:S01]  /*1dad0*/  FMUL.FTZ R20, R2.reuse, R157 ;  /* 0x0000009d02147220 */ /* 0x040fe20000410000 */
[----:B------:R-:W-:Y:S01]  /*1dae0*/  FMUL.FTZ R21, R2, R158 ;  /* 0x0000009e02157220 */ /* 0x000fe20000410000 */
[----:B------:R-:W-:Y:S01]  /*1daf0*/  MUFU.TANH R14, R14 ;  /* 0x0000000e000e7308 */ /* 0x000fe20000002400 */
[----:B------:R-:W-:-:S02]  /*1db00*/  IMAD R4, R11, 0x800, R4 ;  /* 0x000008000b047824 */ /* 0x000fc400078e0204 */
[C---:B------:R-:W-:Y:S01]  /*1db10*/  FMUL.FTZ R152, R2.reuse, R159 ;  /* 0x0000009f02987220 */ /* 0x040fe20000410000 */
[C---:B------:R-:W-:Y:S01]  /*1db20*/  FMUL.FTZ R155, R2.reuse, R162 ;  /* 0x000000a2029b7220 */ /* 0x040fe20000410000 */
[C---:B------:R-:W-:Y:S01]  /*1db30*/  FMUL.FTZ R156, R2.reuse, R163 ;  /* 0x000000a3029c7220 */ /* 0x040fe20000410000 */
[----:B------:R-:W-:Y:S01]  /*1db40*/  FMUL.FTZ R157, R2, R164 ;  /* 0x000000a4029d7220 */ /* 0x000fe20000410000 */
[----:B------:R-:W-:Y:S01]  /*1db50*/  R2UR UR6, R4 ;  /* 0x00000000040672ca */ /* 0x000fe200000e0000 */
[----:B------:R-:W-:Y:S01]  /*1db60*/  FMUL.FTZ R159, R2, R166 ;  /* 0x000000a6029f7220 */ /* 0x000fe20000410000 */
[----:B------:R-:W-:Y:S01]  /*1db70*/  IADD3 R6, R4, 0x2, RZ ;  /* 0x0000000204067810 */ /* 0x000fe20007ffe0ff */
        /* <DEDUP_REMOVED lines=9> */
[----:B------:R-:W-:Y:S01]  /*1dc10*/  FMUL.FTZ R171, R2, R176 ;  /* 0x000000b002ab7220 */ /* 0x000fe20000410000 */
[----:B------:R-:W-:Y:S01]  /*1dc20*/  QGMMA.64x256x32.F32.E4M3.E4M3 R24, R228, gdesc[UR4], R24, gsb0 ;  /* 0x03e00004e4187df3 */ /* 0x000fe20008000818 */
[----:B------:R-:W-:Y:S01]  /*1dc30*/  R2UR UR6, R6 ;  /* 0x00000000060672ca */ /* 0x000fe200000e0000 */
[----:B------:R-:W-:Y:S01]  /*1dc40*/  VIADD R6, R4, 0x4 ;  /* 0x0000000404067836 */ /* 0x000fe20000000000 */
[----:B------:R-:W-:Y:S01]  /*1dc50*/  R2UR UR7, R7 ;  /* 0x00000000070772ca */ /* 0x000fe200000e0000 */
[----:B------:R-:W-:-:S02]  /*1dc60*/  IMAD.MOV.U32 R7, RZ, RZ, 0x40000040 ;  /* 0x40000040ff077424 */ /* 0x000fc400078e00ff */
        /* <DEDUP_REMOVED lines=34> */
[----:B------:R-:W-:-:S07]  /*1de90*/  FMUL.FTZ R211, R2, R215 ;  /* 0x000000d702d37220 */ /* 0x000fce0000410000 */
        /* <DEDUP_REMOVED lines=69> */
[----:B------:R-:W-:Y:S02]  /*1e2f0*/  FMNMX.FTZ R166, R155, R166, !PT ;  /* 0x000000a69ba67209 */ /* 0x000fe40007810000 */
[----:B-1----:R-:W-:Y:S02]  /*1e300*/  FMNMX.FTZ R167, R154, R167, !PT ;  /* 0x000000a79aa77209 */ /* 0x002fe40007810000 */
        /* <DEDUP_REMOVED lines=13> */
[----:B------:R-:W-:-:S02]  /*1e3e0*/  FMNMX.FTZ R166, R169, R166, !PT ;  /* 0x000000a6a9a67209 */ /* 0x000fc40007810000 */
[----:B-1----:R-:W-:Y:S02]  /*1e3f0*/  FMNMX.FTZ R167, R168, R167, !PT ;  /* 0x000000a7a8a77209 */ /* 0x002fe40007810000 */
[----:B------:R-:W-:Y:S01]  /*1e400*/  FMNMX.FTZ R166, R170, R166, !PT ;  /* 0x000000a6aaa67209 */ /* 0x000fe20007810000 */
[----:B------:R-:W1:Y:S01]  /*1e410*/  MUFU.TANH R183, R183 ;  /* 0x000000b700b77308 */ /* 0x000e620000002400 */
[----:B------:R-:W-:Y:S02]  /*1e420*/  FMNMX.FTZ R167, R171, R167, !PT ;  /* 0x000000a7aba77209 */ /* 0x000fe40007810000 */
[----:B0-----:R-:W-:Y:S02]  /*1e430*/  FMNMX.FTZ R166, R173, R166, !PT ;  /* 0x000000a6ada67209 */ /* 0x001fe40007810000 */
[----:B------:R-:W-:Y:S02]  /*1e440*/  FMNMX.FTZ R167, R172, R167, !PT ;  /* 0x000000a7aca77209 */ /* 0x000fe40007810000 */
[----:B------:R-:W-:Y:S01]  /*1e450*/  FMNMX.FTZ R166, R174, R166, !PT ;  /* 0x000000a6aea67209 */ /* 0x000fe20007810000 */
[----:B------:R-:W0:Y:S01]  /*1e460*/  MUFU.TANH R188, R188 ;  /* 0x000000bc00bc7308 */ /* 0x000e220000002400 */
[----:B------:R-:W-:-:S02]  /*1e470*/  FMNMX.FTZ R167, R175, R167, !PT ;  /* 0x000000a7afa77209 */ /* 0x000fc40007810000 */
[----:B------:R-:W-:Y:S02]  /*1e480*/  FMNMX.FTZ R166, R177, R166, !PT ;  /* 0x000000a6b1a67209 */ /* 0x000fe40007810000 */
[----:B------:R-:W-:Y:S02]  /*1e490*/  FMNMX.FTZ R167, R176, R167, !PT ;  /* 0x000000a7b0a77209 */ /* 0x000fe40007810000 */
[----:B---3--:R-:W-:Y:S01]  /*1e4a0*/  FMNMX.FTZ R166, R178, R166, !PT ;  /* 0x000000a6b2a67209 */ /* 0x008fe20007810000 */
[----:B------:R-:W3:Y:S01]  /*1e4b0*/  MUFU.TANH R193, R193 ;  /* 0x000000c100c17308 */ /* 0x000ee20000002400 */
[----:B------:R-:W-:Y:S02]  /*1e4c0*/  FMNMX.FTZ R167, R179, R167, !PT ;  /* 0x000000a7b3a77209 */ /* 0x000fe40007810000 */
[----:B------:R-:W-:Y:S02]  /*1e4d0*/  FMNMX.FTZ R166, R181, R166, !PT ;  /* 0x000000a6b5a67209 */ /* 0x000fe40007810000 */
[----:B------:R-:W-:-:S02]  /*1e4e0*/  FMNMX.FTZ R167, R180, R167, !PT ;  /* 0x000000a7b4a77209 */ /* 0x000fc40007810000 */
[----:B------:R-:W-:Y:S01]  /*1e4f0*/  FMNMX.FTZ R166, R182, R166, !PT ;  /* 0x000000a6b6a67209 */ /* 0x000fe20007810000 */
[----:B------:R-:W-:Y:S01]  /*1e500*/  MUFU.TANH R197, R197 ;  /* 0x000000c500c57308 */ /* 0x000fe20000002400 */
[----:B-1----:R-:W-:Y:S02]  /*1e510*/  FMNMX.FTZ R167, R183, R167, !PT ;  /* 0x000000a7b7a77209 */ /* 0x002fe40007810000 */
[----:B------:R-:W-:Y:S02]  /*1e520*/  FMNMX.FTZ R166, R185, R166, !PT ;  /* 0x000000a6b9a67209 */ /* 0x000fe40007810000 */
[----:B------:R-:W-:Y:S02]  /*1e530*/  FMNMX.FTZ R167, R184, R167, !PT ;  /* 0x000000a7b8a77209 */ /* 0x000fe40007810000 */
[----:B------:R-:W-:Y:S01]  /*1e540*/  FMNMX.FTZ R166, R186, R166, !PT ;  /* 0x000000a6baa67209 */ /* 0x000fe20007810000 */
[----:B------:R-:W1:Y:S01]  /*1e550*/  MUFU.TANH R198, R198 ;  /* 0x000000c600c67308 */ /* 0x000e620000002400 */
[----:B------:R-:W-:-:S02]  /*1e560*/  FMNMX.FTZ R167, R187, R167, !PT ;  /* 0x000000a7bba77209 */ /* 0x000fc40007810000 */
[----:B------:R-:W-:Y:S02]  /*1e570*/  FMNMX.FTZ R166, R189, R166, !PT ;  /* 0x000000a6bda67209 */ /* 0x000fe40007810000 */
[----:B0-----:R-:W-:Y:S02]  /*1e580*/  FMNMX.FTZ R167, R188, R167, !PT ;  /* 0x000000a7bca77209 */ /* 0x001fe40007810000 */
[----:B------:R-:W-:Y:S01]  /*1e590*/  FMNMX.FTZ R166, R190, R166, !PT ;  /* 0x000000a6bea67209 */ /* 0x000fe20007810000 */
[----:B------:R-:W0:Y:S01]  /*1e5a0*/  MUFU.TANH R199, R199 ;  /* 0x000000c700c77308 */ /* 0x000e220000002400 */
[----:B------:R-:W-:Y:S02]  /*1e5b0*/  FMNMX.FTZ R167, R192, R167, !PT ;  /* 0x000000a7c0a77209 */ /* 0x000fe40007810000 */
[----:B------:R-:W-:Y:S02]  /*1e5c0*/  FMNMX.FTZ R166, R194, R166, !PT ;  /* 0x000000a6c2a67209 */ /* 0x000fe40007810000 */
[----:B---3--:R-:W-:-:S02]  /*1e5d0*/  FMNMX.FTZ R167, R193, R167, !PT ;  /* 0x000000a7c1a77209 */ /* 0x008fc40007810000 */
[----:B------:R-:W-:Y:S01]  /*1e5e0*/  FMNMX.FTZ R166, R195, R166, !PT ;  /* 0x000000a6c3a67209 */ /* 0x000fe20007810000 */
[----:B------:R-:W3:Y:S01]  /*1e5f0*/  MUFU.TANH R200, R200 ;  /* 0x000000c800c87308 */ /* 0x000ee20000002400 */
[----:B------:R-:W-:Y:S02]  /*1e600*/  FMNMX.FTZ R167, R196, R167, !PT ;  /* 0x000000a7c4a77209 */ /* 0x000fe40007810000 */
[----:B-1----:R-:W-:Y:S02]  /*1e610*/  FMNMX.FTZ R166, R198, R166, !PT ;  /* 0x000000a6c6a67209 */ /* 0x002fe40007810000 */
[----:B------:R-:W-:Y:S02]  /*1e620*/  FMNMX.FTZ R167, R197, R167, !PT ;  /* 0x000000a7c5a77209 */ /* 0x000fe40007810000 */
[----:B--2---:R-:W-:Y:S01]  /*1e630*/  SHF.R.U32.HI R231, RZ, 0x7, R231 ;  /* 0x00000007ffe77819 */ /* 0x004fe200000116e7 */
[----:B------:R-:W1:Y:S01]  /*1e640*/  MUFU.TANH R201, R201 ;  /* 0x000000c900c97308 */ /* 0x000e620000002400 */
[----:B0-----:R-:W-:-:S07]  /*1e650*/  FMNMX.FTZ R166, R199, R166, !PT ;  /* 0x000000a6c7a67209 */ /* 0x001fce0007810000 */
[----:B------:R-:W0:Y:S01]  /*1e660*/  MUFU.TANH R202, R202 ;  /* 0x000000ca00ca7308 */ /* 0x000e220000002400 */
[----:B---3--:R-:W-:-:S07]  /*1e670*/  FMNMX.FTZ R167, R200, R167, !PT ;  /* 0x000000a7c8a77209 */ /* 0x008fce0007810000 */
        /* <DEDUP_REMOVED lines=23> */
[----:B--2---:R-:W-:Y:S01]  /*1e7f0*/  FMNMX.FTZ R212, R167, R212, !PT ;  /* 0x000000d4a7d47209 */ /* 0x004fe20007810000 */
[----:B------:R-:W-:Y:S01]  /*1e800*/  IMAD.MOV.U32 R167, RZ, RZ, 0x40000040 ;  /* 0x40000040ffa77424 */ /* 0x000fe200078e00ff */
[----:B0-----:R-:W-:-:S03]  /*1e810*/  FMNMX.FTZ R213, R191, R213, !PT ;  /* 0x000000d5bfd57209 */ /* 0x001fc60007810000 */
[----:B------:R-:W0:Y:S01]  /*1e820*/  SHFL.BFLY PT, R191, R212, 0x1, 0x1f ;  /* 0x0c201f00d4bf7f89 */ /* 0x000e2200000e0000 */
[----:B------:R-:W-:Y:S02]  /*1e830*/  WARPGROUP.DEPBAR.LE gsb0, 0x0 ;  /* 0x00008000000079c5 */ /* 0x000fe40000010000 */
[----:B------:R-:W-:-:S06]  /*1e840*/  WARPGROUP.ARRIVE ;  /* 0x00000000000079c5 */ /* 0x000fcc0000000000 */
[----:B------:R-:W-:Y:S01]  /*1e850*/  QGMMA.64x256x32.F32.E4M3.E4M3 R24, R220, gdesc[UR4], R24, gsb0 ;  /* 0x03e00004dc187df3 */ /* 0x000fe20008000818 */
[----:B------:R-:W-:Y:S02]  /*1e860*/  R2UR UR7, R167 ;  /* 0x00000000a70772ca */ /* 0x000fe400000e0000 */
[----:B------:R-:W1:Y:S01]  /*1e870*/  SHFL.BFLY PT, R167, R213, 0x1, 0x1f ;  /* 0x0c201f00d5a77f89 */ /* 0x000e6200000e0000 */
[----:B------:R-:W-:Y:S02]  /*1e880*/  R2UR UR6, R166 ;  /* 0x00000000a60672ca */ /* 0x000fe400000e0000 */
[----:B------:R-:W-:Y:S02]  /*1e890*/  MOV R166, UR48 ;  /* 0x0000003000a67c02 */ /* 0x000fe40008000f00 */
[----:B0-----:R-:W-:Y:S01]  /*1e8a0*/  FMNMX.FTZ R191, R212, R191, !PT ;  /* 0x000000bfd4bf7209 */ /* 0x001fe20007810000 */
[----:B------:R-:W-:-:S04]  /*1e8b0*/  @!P0 IMAD R212, R12, 0x8, R18 ;  /* 0x000000080cd48824 */ /* 0x000fc800078e0212 */
[----:B------:R-:W-:Y:S01]  /*1e8c0*/  FADD.FTZ R4, -R191, R9 ;  /* 0x00000009bf047221 */ /* 0x000fe20000010100 */
[----:B------:R-:W-:-:S03]  /*1e8d0*/  @!P0 VIADD R212, R212, 0x38840 ;  /* 0x00038840d4d48836 */ /* 0x000fc60000000000 */
[----:B------:R-:W-:Y:S02]  /*1e8e0*/  FMUL.FTZ R4, R4, R166 ;  /* 0x000000a604047220 */ /* 0x000fe40000410000 */
[----:B------:R-:W-:Y:S02]  /*1e8f0*/  @!P0 PRMT R212, RZ, 0x654, R212 ;  /* 0x00000654ffd48816 */ /* 0x000fe400000000d4 */
[----:B-1----:R-:W-:Y:S02]  /*1e900*/  FMNMX.FTZ R167, R213, R167, !PT ;  /* 0x000000a7d5a77209 */ /* 0x002fe40007810000 */
[----:B------:R-:W-:-:S03]  /*1e910*/  IADD3 R213, -R231, 0xb, RZ ;  /* 0x0000000be7d57810 */ /* 0x000fc60007ffe1ff */
[----:B------:R-:W-:Y:S02]  /*1e920*/  FADD.FTZ R9, -R167, R8 ;  /* 0x00000008a7097221 */ /* 0x000fe40000010100 */
[----:B------:R0:W-:Y:S02]  /*1e930*/  MUFU.EX2 R8, R4 ;  /* 0x0000000400087308 */ /* 0x0001e40000000800 */
[-C--:B0-----:R-:W-:Y:S01]  /*1e940*/  FMUL.FTZ R4, R9, R166.reuse ;  /* 0x000000a609047220 */ /* 0x081fe20000410000 */
[----:B------:R-:W-:-:S04]  /*1e950*/  FFMA.FTZ R9, R191, R166, -8 ;  /* 0xc1000000bf097423 */ /* 0x000fc800000100a6 */
        /* <DEDUP_REMOVED lines=32> */
[-C--:B------:R-:W-:Y:S01]  /*1eb60*/  FFMA.FTZ R209, R167, R166.reuse, -8 ;  /* 0xc1000000a7d17423 */ /* 0x080fe200000100a6 */
[----:B------:R-:W0:Y:S03]  /*1eb70*/  MUFU.EX2 R5, R5 ;  /* 0x0000000500057308 */ /* 0x000e260000000800 */
[----:B------:R-:W-:-:S01]  /*1eb80*/  FFMA.FTZ R7, R7, R166, -R209 ;  /* 0x000000a607077223 */ /* 0x000fc200000108d1 */
[-CC-:B------:R-:W-:Y:S01]  /*1eb90*/  FFMA.FTZ R14, R14, R166.reuse, -R209.reuse ;  /* 0x000000a60e0e7223 */ /* 0x180fe200000108d1 */
[----:B------:R-:W-:-:S01]  /*1eba0*/  FFMA.FTZ R21, R21, R166, -R209 ;  /* 0x000000a615157223 */ /* 0x000fc200000108d1 */
[-CC-:B------:R-:W-:Y:S01]  /*1ebb0*/  FFMA.FTZ R152, R152, R166.reuse, -R209.reuse ;  /* 0x000000a698987223 */ /* 0x180fe200000108d1 */
[----:B------:R-:W-:-:S01]  /*1ebc0*/  FFMA.FTZ R155, R155, R166, -R209 ;  /* 0x000000a69b9b7223 */ /* 0x000fc200000108d1 */
        /* <DEDUP_REMOVED lines=34> */
[----:B0-----:R-:W-:-:S06]  /*1edf0*/  FADD.FTZ R3, R6, R3 ;  /* 0x0000000306037221 */ /* 0x001fcc0000010000 */
        /* <DEDUP_REMOVED lines=36> */
[----:B------:R-:W-:Y:S02]  /*1f040*/  WARPGROUP.DEPBAR.LE gsb0, 0x0 ;  /* 0x00008000000079c5 */ /* 0x000fe40000010000 */
[----:B------:R-:W-:-:S04]  /*1f050*/  WARPGROUP.ARRIVE ;  /* 0x00000000000079c5 */ /* 0x000fc80000000000 */
[----:B------:R-:W0:Y:S01]  /*1f060*/  MUFU.EX2 R170, R170 ;  /* 0x000000aa00aa7308 */ /* 0x000e220000000800 */
[----:B--2---:R-:W-:-:S01]  /*1f070*/  FADD.FTZ R3, R169, R3 ;  /* 0x00000003a9037221 */ /* 0x004fc20000010000 */
[----:B------:R-:W-:Y:S06]  /*1f080*/  QGMMA.64x256x32.F32.E4M3.E4M3 R24, R216, gdesc[UR4], R24, gsb0 ;  /* 0x03e00004d8187df3 */ /* 0x000fec0008000818 */
        /* <DEDUP_REMOVED lines=67> */
[----:B-1----:R-:W-:-:S01]  /*1f4c0*/  FADD.FTZ R3, R203, R3 ;  /* 0x00000003cb037221 */ /* 0x002fc20000010000 */
[----:B------:R-:W-:Y:S02]  /*1f4d0*/  WARPGROUP.DEPBAR.LE gsb0, 0x0 ;  /* 0x00008000000079c5 */ /* 0x000fe40000010000 */
[----:B------:R1:W-:Y:S06]  /*1f4e0*/  BAR.ARV R213, 0x100 ;  /* 0x000400d50000751d */ /* 0x0003ec0000002000 */
[----:B------:R-:W3:Y:S01]  /*1f4f0*/  MUFU.EX2 R205, R205 ;  /* 0x000000cd00cd7308 */ /* 0x000ee20000000800 */
[----:B0-----:R-:W-:-:S01]  /*1f500*/  FADD.FTZ R0, R204, R0 ;  /* 0x00000000cc007221 */ /* 0x001fc20000010000 */
[----:B------:R1:W-:Y:S01]  /*1f510*/  @!P0 SYNCS.ARRIVE.TRANS64.RED.A1T0 RZ, [R212+URZ], RZ ;  /* 0x000000ffd4ff89a7 */ /* 0x0003e2000810043f */
[----:B--2---:R-:W-:-:S05]  /*1f520*/  FADD.FTZ R3, R206, R3 ;  /* 0x00000003ce037221 */ /* 0x004fca0000010000 */
[----:B------:R-:W0:Y:S08]  /*1f530*/  MUFU.EX2 R207, R207 ;  /* 0x000000cf00cf7308 */ /* 0x000e300000000800 */
[----:B------:R-:W2:Y:S01]  /*1f540*/  MUFU.EX2 R208, R208 ;  /* 0x000000d000d07308 */ /* 0x000ea20000000800 */
[----:B---3--:R-:W-:-:S07]  /*1f550*/  FADD.FTZ R0, R205, R0 ;  /* 0x00000000cd007221 */ /* 0x008fce0000010000 */
[----:B------:R-:W3:Y:S01]  /*1f560*/  MUFU.EX2 R210, R210 ;  /* 0x000000d200d27308 */ /* 0x000ee20000000800 */
[----:B0-----:R-:W-:-:S07]  /*1f570*/  FADD.FTZ R3, R207, R3 ;  /* 0x00000003cf037221 */ /* 0x001fce0000010000 */
[----:B------:R-:W0:Y:S01]  /*1f580*/  MUFU.EX2 R9, R9 ;  /* 0x0000000900097308 */ /* 0x000e220000000800 */
[----:B--2---:R-:W-:-:S07]  /*1f590*/  FADD.FTZ R0, R208, R0 ;  /* 0x00000000d0007221 */ /* 0x004fce0000010000 */
[----:B------:R-:W2:Y:S01]  /*1f5a0*/  MUFU.EX2 R209, R209 ;  /* 0x000000d100d17308 */ /* 0x000ea20000000800 */
[----:B---3--:R-:W-:-:S01]  /*1f5b0*/  FADD.FTZ R211, R210, R3 ;  /* 0x00000003d2d37221 */ /* 0x008fc20000010000 */
[----:B0-----:R-:W-:-:S03]  /*1f5c0*/  FADD.FTZ R3, R9, R0 ;  /* 0x0000000009037221 */ /* 0x001fc60000010000 */
[----:B--2---:R-:W-:Y:S01]  /*1f5d0*/  FADD.FTZ R0, R209, R211 ;  /* 0x000000d3d1007221 */ /* 0x004fe20000010000 */
[----:B-1----:R-:W-:Y:S06]  /*1f5e0*/  @!P1 BRA `(.L_x_2377) ;  /* 0x0000000000049947 */ /* 0x002fec0003800000 */
[----:B------:R-:W-:Y:S01]  /*1f5f0*/  BPT.TRAP 0x1 ;  /* 0x000000040000795c */ /* 0x000fe20000300000 */
.L_x_2377:
[----:B------:R-:W-:Y:S01]  /*1f600*/  IMAD R11, R11, 0x8, R18 ;  /* 0x000000080b0b7824 */ /* 0x000fe200078e0212 */
[----:B------:R-:W-:Y:S01]  /*1f610*/  ISETP.GT.AND P0, PT, R10, RZ, PT ;  /* 0x000000ff0a00720c */ /* 0x000fe20003f04270 */
[----:B------:R-:W-:Y:S01]  /*1f620*/  IMAD.U32 R211, RZ, RZ, UR42 ;  /* 0x0000002affd37e24 */ /* 0x000fe2000f8e00ff */
[----:B------:R-:W-:Y:S01]  /*1f630*/  F2FP.SATFINITE.E4M3.F32.PACK_AB_MERGE_C R9, R9, R208, RZ ;  /* 0x000000d00909723e */ /* 0x000fe200048070ff */
        /* <DEDUP_REMOVED lines=154> */
[----:B0-----:R-:W-:Y:S01]  /*1ffe0*/  IMAD.MOV.U32 R11, RZ, RZ, R12 ;  /* 0x000000ffff0b7224 */ /* 0x001fe200078e000c */
        /* <DEDUP_REMOVED lines=11> */
[----:B------:R-:W-:Y:S01]  /*200a0*/  IADD3 R10, R10, -0x1, RZ ;  /* 0xffffffff0a0a7810 */ /* 0x000fe20007ffe0ff */
[----:B------:R-:W-:Y:S06]  /*200b0*/  @P0 BRA `(.L_x_2378) ;  /* 0xffffffd000e00947 */ /* 0x000fec000383ffff */
[----:B------:R-:W-:-:S07]  /*200c0*/  IMAD.MOV.U32 R152, RZ, RZ, R12 ;  /* 0x000000ffff987224 */ /* 0x000fce00078e000c */
.L_x_2367:
[----:B------:R-:W-:Y:S05]  /*200d0*/  WARPSYNC.ALL ;  /* 0x0000000000007948 */ /* 0x000fea0003800000 */
[----:B------:R-:W-:Y:S06]  /*200e0*/  BAR.ARV 0x8, 0x120 ;  /* 0x0204800000007b1d */ /* 0x000fec0000002000 */
[----:B------:R-:W-:Y:S05]  /*200f0*/  @!P1 BRA `(.L_x_2379) ;  /* 0x0000000000049947 */ /* 0x000fea0003800000 */
[----:B------:R-:W-:Y:S01]  /*20100*/  BPT.TRAP 0x1 ;  /* 0x000000040000795c */ /* 0x000fe20000300000 */
.L_x_2379:
[----:B------:R-:W-:Y:S02]  /*20110*/  LEA R6, R152, R18, 0x3 ;  /* 0x0000001298067211 */ /* 0x000fe400078e18ff */
[----:B------:R-:W-:-:S04]  /*20120*/  SHF.L.U32 R5, R237, 0x1f, RZ ;  /* 0x0000001fed057819 */ /* 0x000fc800000006ff */
[----:B------:R0:W1:Y:S01]  /*20130*/  SYNCS.PHASECHK.TRANS64.TRYWAIT P0, [R6+URZ+0x38850], R5 ;  /* 0x03885005060075a7 */ /* 0x000062000800017f */
[----:B------:R-:W-:Y:S05]  /*20140*/  @!P1 BRA `(.L_x_2380) ;  /* 0x0000000000049947 */ /* 0x000fea0003800000 */
[----:B------:R-:W-:Y:S01]  /*20150*/  BPT.TRAP 0x1 ;  /* 0x000000040000795c */ /* 0x000fe20000300000 */
.L_x_2380:
[----:B------:R-:W-:-:S05]  /*20160*/  VIADD R18, R18, 0x400 ;  /* 0x0000040012127836 */ /* 0x000fca0000000000 */
[----:B------:R-:W-:-:S04]  /*20170*/  SHF.R.U32.HI R18, RZ, 0x4, R18 ;  /* 0x00000004ff127819 */ /* 0x000fc80000011612 */
[----:B------:R-:W-:-:S04]  /*20180*/  LOP3.LUT R18, R18, 0x3fff, RZ, 0xc0, !PT ;  /* 0x00003fff12127812 */ /* 0x000fc800078ec0ff */
[----:B------:R-:W-:Y:S01]  /*20190*/  LOP3.LUT R7, R18, 0x10000, RZ, 0xfc, !PT ;  /* 0x0001000012077812 */ /* 0x000fe200078efcff */
[----:B-1----:R-:W-:Y:S06]  /*201a0*/  @P0 BRA `(.L_x_2381) ;  /* 0x0000000000080947 */ /* 0x002fec0003800000 */
[----:B------:R-:W1:Y:S02]  /*201b0*/  SYNCS.PHASECHK.TRANS64.TRYWAIT P0, [R6+URZ+0x38850], R5 ;  /* 0x03885005060075a7 */ /* 0x000e64000800017f */
[----:B-1----:R-:W-:Y:S05]  /*201c0*/  @!P0 BRA `(.L_x_2382) ;  /* 0x000000cc00e48947 */ /* 0x002fea0003800000 */
.L_x_2381:
[----:B------:R-:W-:Y:S01]  /*201d0*/  IMAD R4, R152, 0x800, R7 ;  /* 0x0000080098047824 */ /* 0x000fe200078e0207 */
[----:B------:R-:W2:Y:S01]  /*201e0*/  LDL R2, [R1+0x44] ;  /* 0x0000440001027983 */ /* 0x000ea20000100800 */
[----:B01----:R-:W-:Y:S01]  /*201f0*/  IMAD.MOV.U32 R5, RZ, RZ, 0x40000040 ;  /* 0x40000040ff057424 */ /* 0x003fe200078e00ff */
[----:B------:R-:W-:Y:S05]  /*20200*/  WARPSYNC.ALL ;  /* 0x0000000000007948 */ /* 0x000fea0003800000 */
[C---:B------:R-:W-:Y:S01]  /*20210*/  R2UR UR6, R4.reuse ;  /* 0x00000000040672ca */ /* 0x040fe200000e0000 */
[----:B------:R-:W3:Y:S01]  /*20220*/  LDL R15, [R1+0x24] ;  /* 0x00002400010f7983 */ /* 0x000ee20000100800 */
[----:B------:R-:W-:Y:S01]  /*20230*/  R2UR UR7, R5 ;  /* 0x00000000050772ca */ /* 0x000fe200000e0000 */
[----:B------:R-:W-:Y:S01]  /*20240*/  WARPGROUP.ARRIVE ;  /* 0x00000000000079c5 */ /* 0x000fe20000000000 */
[----:B------:R-:W-:Y:S01]  /*20250*/  VIADD R8, R4, 0x2 ;  /* 0x0000000204087836 */ /* 0x000fe20000000000 */
[----:B------:R-:W4:Y:S01]  /*20260*/  LDL.LU R14, [R1+0x8] ;  /* 0x00000800010e7983 */ /* 0x000f220000300800 */
[----:B------:R-:W-:Y:S01]  /*20270*/  IMAD.MOV.U32 R9, RZ, RZ, 0x40000040 ;  /* 0x40000040ff097424 */ /* 0x000fe200078e00ff */
[----:B------:R-:W-:Y:S01]  /*20280*/  ULDC.64 UR4, c[0x0][0x9a0] ;  /* 0x0002680000047ab9 */ /* 0x000fe20000000a00 */
[----:B------:R-:W-:Y:S01]  /*20290*/  IMAD.MOV.U32 R13, RZ, RZ, 0x40000040 ;  /* 0x40000040ff0d7424 */ /* 0x000fe200078e00ff */
[----:B------:R-:W-:-:S02]  /*202a0*/  ISETP.NE.U32.AND P0, PT, RZ, UR4, PT ;  /* 0x00000004ff007c0c */ /* 0x000fc4000bf05070 */
[----:B------:R-:W-:Y:S02]  /*202b0*/  IADD3 R12, R4, 0x4, RZ ;  /* 0x00000004040c7810 */ /* 0x000fe40007ffe0ff */
[----:B------:R-:W-:Y:S02]  /*202c0*/  ISETP.NE.AND.EX P0, PT, RZ, UR5, PT, P0 ;  /* 0x00000005ff007c0c */ /* 0x000fe4000bf05300 */
[----:B------:R-:W-:Y:S01]  /*202d0*/  QGMMA.64x256x32.F32.E4M3.E4M3 R24, R228, gdesc[UR4], R24, gsb0 ;  /* 0x03e00004e4187df3 */ /* 0x000fe20008000818 */
[----:B------:R-:W-:Y:S02]  /*202e0*/  R2UR UR6, R8 ;  /* 0x00000000080672ca */ /* 0x000fe400000e0000 */
[----:B------:R-:W-:-:S08]  /*202f0*/  R2UR UR7, R9 ;  /* 0x00000000090772ca */ /* 0x000fd000000e0000 */
[----:B------:R-:W2:Y:S08]  /*20300*/  @P0 LDC.64 R8, c[0x0][0x9c8] ;  /* 0x00027200ff080b82 */ /* 0x000eb00000000a00 */
[----:B------:R-:W0:Y:S01]  /*20310*/  @P0 LDC.64 R10, c[0x0][0x9d0] ;  /* 0x00027400ff0a0b82 */ /* 0x000e220000000a00 */
[----:B------:R-:W-:Y:S02]  /*20320*/  WARPGROUP.DEPBAR.LE gsb0, 0x0 ;  /* 0x00008000000079c5 */ /* 0x000fe40000010000 */
[----:B------:R-:W-:-:S06]  /*20330*/  WARPGROUP.ARRIVE ;  /* 0x00000000000079c5 */ /* 0x000fcc0000000000 */
[----:B------:R-:W-:Y:S01]  /*20340*/  QGMMA.64x256x32.F32.E4M3.E4M3 R24, R224, gdesc[UR4], R24, gsb0 ;  /* 0x03e00004e0187df3 */ /* 0x000fe20008000818 */
[----:B------:R-:W-:Y:S01]  /*20350*/  R2UR UR6, R12 ;  /* 0x000000000c0672ca */ /* 0x000fe200000e0000 */
[----:B--2---:R-:W-:Y:S01]  /*20360*/  @P0 IMAD R2, R2, R8, RZ ;  /* 0x0000000802020224 */ /* 0x004fe200078e02ff */
[----:B------:R-:W-:-:S03]  /*20370*/  R2UR UR7, R13 ;  /* 0x000000000d0772ca */ /* 0x000fc600000e0000 */
[C---:B---3--:R-:W-:Y:S02]  /*20380*/  @P0 IMAD R5, R15.reuse, R9, R2 ;  /* 0x000000090f050224 */ /* 0x048fe400078e0202 */
[----:B------:R-:W-:Y:S01]  /*20390*/  @P0 IMAD.WIDE.U32 R8, R15, R8, RZ ;  /* 0x000000080f080225 */ /* 0x000fe200078e00ff */
[----:B----4-:R-:W-:-:S03]  /*203a0*/  @P0 SHF.R.S32.HI R7, RZ, 0x1f, R14 ;  /* 0x0000001fff070819 */ /* 0x010fc6000001140e */
[----:B------:R-:W-:Y:S02]  /*203b0*/  @P0 IMAD.IADD R9, R9, 0x1, R5 ;  /* 0x0000000109090824 */ /* 0x000fe400078e0205 */
        /* <DEDUP_REMOVED lines=8> */
[----:B------:R-:W-:Y:S01]  /*20440*/  VIADD R4, R4, 0x6 ;  /* 0x0000000604047836 */ /* 0x000fe20000000000 */
[----:B------:R-:W-:Y:S01]  /*20450*/  MOV R5, 0x40000040 ;  /* 0x4000004000057802 */ /* 0x000fe20000000f00 */
[----:B------:R-:W-:Y:S02]  /*20460*/  WARPGROUP.DEPBAR.LE gsb0, 0x0 ;  /* 0x00008000000079c5 */ /* 0x000fe40000010000 */
[----:B------:R-:W-:-:S06]  /*20470*/  WARPGROUP.ARRIVE ;  /* 0x00000000000079c5 */ /* 0x000fcc0000000000 */
[----:B------:R-:W-:Y:S01]  /*20480*/  QGMMA.64x256x32.F32.E4M3.E4M3 R24, R220, gdesc[UR4], R24, gsb0 ;  /* 0x03e00004dc187df3 */ /* 0x000fe20008000818 */
[----:B------:R-:W-:Y:S02]  /*20490*/  R2UR UR6, R4 ;  /* 0x00000000040672ca */ /* 0x000fe400000e0000 */
[----:B------:R-:W-:Y:S01]  /*204a0*/  R2UR UR7, R5 ;  /* 0x00000000050772ca */ /* 0x000fe200000e0000 */
[----:B------:R-:W1:Y:S04]  /*204b0*/  SHFL.BFLY PT, R4, R3, 0x2, 0x1f ;  /* 0x0c401f0003047f89 */ /* 0x000e6800000e0000 */
[----:B------:R-:W3:Y:S01]  /*204c0*/  SHFL.BFLY PT, R7, R0, 0x2, 0x1f ;  /* 0x0c401f0000077f89 */ /* 0x000ee200000e0000 */
[----:B-1----:R-:W-:-:S01]  /*204d0*/  FADD.FTZ R4, R4, R3 ;  /* 0x0000000304047221 */ /* 0x002fc20000010000 */
[----:B---3--:R-:W-:-:S04]  /*204e0*/  FADD.FTZ R7, R7, R0 ;  /* 0x0000000007077221 */ /* 0x008fc80000010000 */
[----:B------:R-:W1:Y:S04]  /*204f0*/  SHFL.BFLY PT, R5, R4, 0x1, 0x1f ;  /* 0x0c201f0004057f89 */ /* 0x000e6800000e0000 */
[----:B------:R-:W3:Y:S01]  /*20500*/  SHFL.BFLY PT, R8, R7, 0x1, 0x1f ;  /* 0x0c201f0007087f89 */ /* 0x000ee200000e0000 */
[----:B------:R-:W-:Y:S02]  /*20510*/  IMAD.MOV.U32 R3, RZ, RZ, RZ ;  /* 0x000000ffff037224 */ /* 0x000fe400078e00ff */
[----:B-1----:R-:W-:Y:S01]  /*20520*/  FADD.FTZ R5, R4, R5 ;  /* 0x0000000504057221 */ /* 0x002fe20000010000 */
[----:B---3--:R-:W-:-:S04]  /*20530*/  FADD.FTZ R9, R7, R8 ;  /* 0x0000000807097221 */ /* 0x008fc80000010000 */
[C---:B------:R-:W-:Y:S01]  /*20540*/  FSETP.NE.FTZ.AND P0, PT, R5.reuse, RZ, PT ;  /* 0x000000ff0500720b */ /* 0x040fe20003f15000 */
[----:B0-----:R-:W-:Y:S01]  /*20550*/  FMUL.FTZ R10, R5, 0.00390625 ;  /* 0x3b800000050a7820 */ /* 0x001fe20000410000 */
        /* <DEDUP_REMOVED lines=9> */
[C---:B------:R-:W-:Y:S01]  /*205f0*/  @P2 FMUL.FTZ R0, R166.reuse, 0.69314718246459960938 ;  /* 0x3f317218a6002820 */ /* 0x040fe20000410000 */
[----:B------:R-:W-:Y:S01]  /*20600*/  @P3 FMUL.FTZ R13, R166, 0.69314718246459960938 ;  /* 0x3f317218a60d3820 */ /* 0x000fe20000410000 */
[----:B0-----:R-:W-:Y:S01]  /*20610*/  @P2 FMUL.FTZ R5, R4, 0.69314718246459960938 ;  /* 0x3f31721804052820 */ /* 0x001fe20000410000 */
[----:B------:R-:W-:-:S02]  /*20620*/  WARPGROUP.DEPBAR.LE gsb0, 0x0 ;  /* 0x00008000000079c5 */ /* 0x000fc40000010000 */
[----:B------:R-:W-:-:S06]  /*20630*/  WARPGROUP.ARRIVE ;  /* 0x00000000000079c5 */ /* 0x000fcc0000000000 */
[----:B------:R-:W-:Y:S01]  /*20640*/  QGMMA.64x256x32.F32.E4M3.E4M3 R24, R216, gdesc[UR4], R24, gsb0 ;  /* 0x03e00004d8187df3 */ /* 0x000fe20008000818 */
[----:B-1----:R-:W-:Y:S01]  /*20650*/  @P3 FMUL.FTZ R8, R8, 0.69314718246459960938 ;  /* 0x3f31721808083820 */ /* 0x002fe20000410000 */
[----:B------:R-:W-:Y:S02]  /*20660*/  IMAD.MOV.U32 R153, RZ, RZ, -0x800000 ;  /* 0xff800000ff997424 */ /* 0x000fe400078e00ff */
[----:B--2---:R-:W-:Y:S01]  /*20670*/  FMUL.FTZ R155, R3, R2 ;  /* 0x00000002039b7220 */ /* 0x004fe20000410000 */
[----:B------:R-:W-:Y:S02]  /*20680*/  IMAD.MOV.U32 R154, RZ, RZ, -0x800000 ;  /* 0xff800000ff9a7424 */ /* 0x000fe400078e00ff */
[----:B------:R-:W-:-:S01]  /*20690*/  @P2 FFMA.FTZ R153, R0, R191, R5 ;  /* 0x000000bf00992223 */ /* 0x000fc20000010005 */
[----:B------:R-:W-:Y:S01]  /*206a0*/  @P3 FFMA.FTZ R154, R13, R167, R8 ;  /* 0x000000a70d9a3223 */ /* 0x000fe20000010008 */
[----:B---3--:R-:W-:Y:S01]  /*206b0*/  FMUL.FTZ R2, R7, R2 ;  /* 0x0000000207027220 */ /* 0x008fe20000410000 */
[----:B------:R-:W-:-:S02]  /*206c0*/  WARPGROUP.DEPBAR.LE gsb0, 0x0 ;  /* 0x00008000000079c5 */ /* 0x000fc40000010000 */
[----:B------:R-:W-:Y:S05]  /*206d0*/  @!P1 BRA `(.L_x_2383) ;  /* 0x0000000000049947 */ /* 0x000fea0003800000 */
[----:B------:R-:W-:Y:S01]  /*206e0*/  BPT.TRAP 0x1 ;  /* 0x000000040000795c */ /* 0x000fe20000300000 */
.L_x_2383:
[----:B------:R-:W-:Y:S01]  /*206f0*/  VIADD R6, R6, 0x38860 ;  /* 0x0003886006067836 */ /* 0x000fe20000000000 */
[----:B------:R-:W-:Y:S01]  /*20700*/  MOV R5, UR42 ;  /* 0x0000002a00057c02 */ /* 0x000fe20008000f00 */
        /* <DEDUP_REMOVED lines=137> */
.L_x_2275:
[----:B------:R-:W-:Y:S05]  /*20fa0*/  WARPSYNC.ALL ;  /* 0x0000000000007948 */ /* 0x000fea0003800000 */
[----:B------:R-:W0:Y:S08]  /*20fb0*/  S2UR UR42, SR_CgaCtaId ;  /* 0x00000000002a79c3 */ /* 0x000e300000008800 */
[----:B------:R-:W-:Y:S06]  /*20fc0*/  BAR.SYNC.DEFER_BLOCKING 0x5, 0x180 ;  /* 0x0146000000007b1d */ /* 0x000fec0000010000 */
[----:B------:R-:W-:Y:S01]  /*20fd0*/  UMOV UR4, 0x400 ;  /* 0x0000040000047882 */ /* 0x000fe20000000000 */
[----:B------:R-:W-:Y:S01]  /*20fe0*/  BSSY B0, `(.L_x_2384) ;  /* 0x0000362000007945 */ /* 0x000fe20003800000 */
[----:B0-----:R-:W-:-:S06]  /*20ff0*/  ULEA UR4, UR42, UR4, 0x18 ;  /* 0x000000042a047291 */ /* 0x001fcc000f8ec03f */
[----:B------:R-:W-:-:S05]  /*21000*/  IMAD.U32 R18, RZ, RZ, UR4 ;  /* 0x00000004ff127e24 */ /* 0x000fca000f8e00ff */
[----:B------:R-:W0:Y:S04]  /*21010*/  LDS.128 R164, [R18+0x388d0] ;  /* 0x0388d00012a47984 */ /* 0x000e280000000c00 */
[----:B0-----:R0:W-:Y:S04]  /*21020*/  STL.64 [R1], R164 ;  /* 0x000000a401007387 */ /* 0x0011e80000100a00 */
[----:B------:R0:W-:Y:S01]  /*21030*/  STL.64 [R1+0x8], R166 ;  /* 0x000008a601007387 */ /* 0x0001e20000100a00 */
[----:B------:R-:W-:Y:S06]  /*21040*/  BAR.ARV 0x4, 0x180 ;  /* 0x0106000000007b1d */ /* 0x000fec0000002000 */
[----:B------:R-:W-:Y:S05]  /*21050*/  @P1 BRA `(.L_x_2385) ;  /* 0x00000028008c1947 */ /* 0x000fea0003800000 */
[----:B------:R-:W2:Y:S04]  /*21060*/  LDL R139, [R1+0x5c] ;  /* 0x00005c00018b7983 */ /* 0x000ea80000100800 */
[----:B------:R-:W3:Y:S04]  /*21070*/  LDL R135, [R1+0x44] ;  /* 0x0000440001877983 */ /* 0x000ee80000100800 */
[----:B------:R-:W4:Y:S01]  /*21080*/  LDL R133, [R1+0x24] ;  /* 0x0000240001857983 */ /* 0x000f220000100800 */
[----:B------:R-:W1:Y:S01]  /*21090*/  S2R R138, SR_TID.X ;  /* 0x00000000008a7919 */ /* 0x000e620000002100 */
[----:B------:R-:W-:Y:S01]  /*210a0*/  F2FP.BF16.F32.PACK_AB R4, R4, R3 ;  /* 0x000000030404723e */ /* 0x000fe200000010ff */
[----:B------:R-:W-:Y:S01]  /*210b0*/  ULDC.64 UR4, c[0x4][0x140] ;  /* 0x0100500000047ab9 */ /* 0x000fe20000000a00 */
[----:B------:R-:W0:Y:S01]  /*210c0*/  S2R R3, SR_SWINHI ;  /* 0x0000000000037919 */ /* 0x000e220000002f00 */
[----:B------:R-:W-:-:S02]  /*210d0*/  F2FP.BF16.F32.PACK_AB R67, R54, R67 ;  /* 0x000000433643723e */ /* 0x000fc400000010ff */
[----:B------:R-:W-:Y:S01]  /*210e0*/  F2FP.BF16.F32.PACK_AB R54, R56, R49 ;  /* 0x000000313836723e */ /* 0x000fe200000010ff */
[----:B-1----:R-:W-:-:S05]  /*210f0*/  IMAD.SHL.U32 R2, R138, 0x4, RZ ;  /* 0x000000048a027824 */ /* 0x002fca00078e00ff */
[----:B------:R-:W-:-:S04]  /*21100*/  LOP3.LUT R2, R2, 0xc, RZ, 0xc0, !PT ;  /* 0x0000000c02027812 */ /* 0x000fc800078ec0ff */
[----:B------:R-:W-:-:S05]  /*21110*/  IADD3 R26, P0, R2, UR4, RZ ;  /* 0x00000004021a7c10 */ /* 0x000fca000ff1e0ff */
[----:B------:R-:W-:-:S05]  /*21120*/  IMAD.X R27, RZ, RZ, UR5, P0 ;  /* 0x00000005ff1b7e24 */ /* 0x000fca00080e06ff */
[----:B------:R1:W5:Y:S01]  /*21130*/  LDG.E.CONSTANT R2, desc[UR46][R26.64] ;  /* 0x0000002e1a027981 */ /* 0x000362000c1e9900 */
[----:B------:R-:W-:Y:S02]  /*21140*/  F2FP.BF16.F32.PACK_AB R5, R5, R0 ;  /* 0x000000000505723e */ /* 0x000fe400000010ff */
[----:B-1----:R-:W-:Y:S02]  /*21150*/  F2FP.BF16.F32.PACK_AB R27, R12, R9 ;  /* 0x000000090c1b723e */ /* 0x002fe400000010ff */
[----:B------:R-:W-:Y:S02]  /*21160*/  F2FP.BF16.F32.PACK_AB R9, R128, R35 ;  /* 0x000000238009723e */ /* 0x000fe400000010ff */
[----:B------:R-:W-:Y:S02]  /*21170*/  F2FP.BF16.F32.PACK_AB R35, R20, R11 ;  /* 0x0000000b1423723e */ /* 0x000fe400000010ff */
[----:B------:R-:W-:Y:S02]  /*21180*/  F2FP.BF16.F32.PACK_AB R11, R47, R34 ;  /* 0x000000222f0b723e */ /* 0x000fe400000010ff */
[----:B------:R-:W-:-:S02]  /*21190*/  F2FP.BF16.F32.PACK_AB R47, R57, R48 ;  /* 0x00000030392f723e */ /* 0x000fc400000010ff */
[----:B------:R-:W-:Y:S02]  /*211a0*/  MOV R56, R18 ;  /* 0x0000001200387202 */ /* 0x000fe40000000f00 */
[----:B0-----:R-:W-:Y:S02]  /*211b0*/  MOV R57, R3 ;  /* 0x0000000300397202 */ /* 0x001fe40000000f00 */
        /* <DEDUP_REMOVED lines=27> */
[----:B------:R-:W-:-:S02]  /*21370*/  LOP3.LUT P0, R8, R138, 0x3, RZ, 0xc0, !PT ;  /* 0x000000038a087812 */ /* 0x000fc4000780c0ff */
[----:B------:R-:W-:Y:S02]  /*21380*/  F2FP.BF16.F32.PACK_AB R12, R21, R10 ;  /* 0x0000000a150c723e */ /* 0x000fe400000010ff */
[----:B------:R-:W-:Y:S02]  /*21390*/  F2FP.BF16.F32.PACK_AB R10, R149, R42 ;  /* 0x0000002a950a723e */ /* 0x000fe400000010ff */
[----:B------:R-:W-:Y:S02]  /*213a0*/  F2FP.BF16.F32.PACK_AB R78, R78, R39 ;  /* 0x000000274e4e723e */ /* 0x000fe400000010ff */
[----:B------:R-:W-:Y:S02]  /*213b0*/  F2FP.BF16.F32.PACK_AB R32, R37, R32 ;  /* 0x000000202520723e */ /* 0x000fe400000010ff */
[----:B------:R-:W-:Y:S02]  /*213c0*/  F2FP.BF16.F32.PACK_AB R42, R45, R40 ;  /* 0x000000282d2a723e */ /* 0x000fe400000010ff */
[----:B------:R-:W-:-:S02]  /*213d0*/  F2FP.BF16.F32.PACK_AB R39, R44, R41 ;  /* 0x000000292c27723e */ /* 0x000fc400000010ff */
[----:B------:R-:W-:Y:S02]  /*213e0*/  ISETP.EQ.OR P0, PT, R8, 0x3, !P0 ;  /* 0x000000030800780c */ /* 0x000fe40004702670 */
[----:B------:R-:W-:Y:S02]  /*213f0*/  F2FP.BF16.F32.PACK_AB R70, R140, R43 ;  /* 0x0000002b8c46723e */ /* 0x000fe400000010ff */
[----:B------:R-:W-:Y:S02]  /*21400*/  F2FP.BF16.F32.PACK_AB R43, R28, R13 ;  /* 0x0000000d1c2b723e */ /* 0x000fe400000010ff */
[----:B------:R-:W-:Y:S02]  /*21410*/  F2FP.BF16.F32.PACK_AB R33, R36, R33 ;  /* 0x000000212421723e */ /* 0x000fe400000010ff */
[----:B------:R-:W-:Y:S02]  /*21420*/  SEL R13, R5, R4, P0 ;  /* 0x00000004050d7207 */ /* 0x000fe40000000000 */
[----:B------:R-:W-:Y:S01]  /*21430*/  SEL R4, R4, R5, P0 ;  /* 0x0000000504047207 */ /* 0x000fe20000000000 */
[----:B------:R-:W-:Y:S01]  /*21440*/  UMOV UR4, 0xffffffff ;  /* 0xffffffff00047882 */ /* 0x000fe20000000000 */
        /* <DEDUP_REMOVED lines=11> */
[----:B-----5:R-:W-:Y:S02]  /*21500*/  F2FP.BF16.F32.PACK_AB R123, R126, R103 ;  /* 0x000000677e7b723e */ /* 0x020fe400000010ff */
[----:B------:R-:W-:-:S02]  /*21510*/  F2FP.BF16.F32.PACK_AB R3, R130, R107 ;  /* 0x0000006b8203723e */ /* 0x000fc400000010ff */
[----:B------:R-:W-:Y:S02]  /*21520*/  F2FP.BF16.F32.PACK_AB R82, R157, R82 ;  /* 0x000000529d52723e */ /* 0x000fe400000010ff */
[----:B------:R-:W-:Y:S02]  /*21530*/  F2FP.BF16.F32.PACK_AB R98, R159, R98 ;  /* 0x000000629f62723e */ /* 0x000fe400000010ff */
[----:B------:R-:W-:Y:S02]  /*21540*/  F2FP.BF16.F32.PACK_AB R110, R161, R110 ;  /* 0x0000006ea16e723e */ /* 0x000fe400000010ff */
[----:B------:R-:W-:Y:S02]  /*21550*/  F2FP.BF16.F32.PACK_AB R112, R117, R112 ;  /* 0x000000707570723e */ /* 0x000fe400000010ff */
[----:B------:R-:W-:Y:S02]  /*21560*/  F2FP.BF16.F32.PACK_AB R113, R116, R113 ;  /* 0x000000717471723e */ /* 0x000fe400000010ff */
[----:B------:R-:W-:Y:S01]  /*21570*/  F2FP.BF16.F32.PACK_AB R90, R151, R114 ;  /* 0x00000072975a723e */ /* 0x000fe200000010ff */
[----:B--2---:R-:W-:-:S03]  /*21580*/  IMAD.WIDE R60, R139, 0x2, R56 ;  /* 0x000000028b3c7825 */ /* 0x004fc600078e0238 */
        /* <DEDUP_REMOVED lines=15> */
[----:B------:R-:W-:Y:S01]  /*21680*/  LOP3.LUT R88, R88, R89, RZ, 0x3c, !PT ;  /* 0x0000005958587212 */ /* 0x000fe200078e3cff */
[--C-:B------:R-:W-:Y:S01]  /*21690*/  IMAD.X R89, RZ, RZ, R61.reuse, P3 ;  /* 0x000000ffff597224 */ /* 0x100fe200018e063d */
[----:B------:R-:W-:Y:S02]  /*216a0*/  LOP3.LUT R86, R86, R87, RZ, 0x3c, !PT ;  /* 0x0000005756567212 */ /* 0x000fe400078e3cff */
[----:B------:R-:W-:Y:S01]  /*216b0*/  LOP3.LUT R84, R84, R85, RZ, 0x3c, !PT ;  /* 0x0000005554547212 */ /* 0x000fe200078e3cff */
[--C-:B------:R-:W-:Y:S01]  /*216c0*/  IMAD.X R85, RZ, RZ, R61.reuse, P1 ;  /* 0x000000ffff557224 */ /* 0x100fe200008e063d */
[----:B------:R-:W-:Y:S01]  /*216d0*/  LOP3.LUT R68, R68, R69, RZ, 0x3c, !PT ;  /* 0x0000004544447212 */ /* 0x000fe200078e3cff */
[----:B------:R-:W-:Y:S01]  /*216e0*/  IMAD.X R69, RZ, RZ, R61, P4 ;  /* 0x000000ffff457224 */ /* 0x000fe200020e063d */
[----:B------:R-:W-:-:S02]  /*216f0*/  IADD3.X R87, RZ, R61, RZ, P2, !PT ;  /* 0x0000003dff577210 */ /* 0x000fc400017fe4ff */
[----:B------:R-:W-:Y:S01]  /*21700*/  LOP3.LUT R80, R80, R81, RZ, 0x3c, !PT ;  /* 0x0000005150507212 */ /* 0x000fe200078e3cff */
[----:B------:R-:W-:Y:S01]  /*21710*/  IMAD.X R81, RZ, RZ, R61, P5 ;  /* 0x000000ffff517224 */ /* 0x000fe200028e063d */
        /* <DEDUP_REMOVED lines=10> */
[----:B------:R-:W-:-:S02]  /*217c0*/  SHF.R.U64 R64, R64, 0x3, RZ ;  /* 0x0000000340407819 */ /* 0x000fc400000012ff */
[----:B------:R-:W-:Y:S02]  /*217d0*/  SHF.R.U64 R58, R58, 0x3, RZ ;  /* 0x000000033a3a7819 */ /* 0x000fe400000012ff */
        /* <DEDUP_REMOVED lines=8> */
[----:B------:R-:W-:Y:S01]  /*21860*/  LOP3.LUT R48, R48, R49, RZ, 0x3c, !PT ;  /* 0x0000003130307212 */ /* 0x000fe200078e3cff */
[--C-:B------:R-:W-:Y:S01]  /*21870*/  IMAD.X R49, RZ, RZ, R61.reuse, P4 ;  /* 0x000000ffff317224 */ /* 0x100fe200020e063d */
[----:B------:R-:W-:Y:S01]  /*21880*/  LOP3.LUT R50, R50, R51, RZ, 0x3c, !PT ;  /* 0x0000003332327212 */ /* 0x000fe200078e3cff */
[----:B------:R-:W-:Y:S01]  /*21890*/  IMAD.X R51, RZ, RZ, R61, P5 ;  /* 0x000000ffff337224 */ /* 0x000fe200028e063d */
[----:B------:R-:W-:Y:S02]  /*218a0*/  IADD3.X R53, RZ, R61, RZ, P1, !PT ;  /* 0x0000003dff357210 */ /* 0x000fe40000ffe4ff */
[C---:B------:R-:W-:Y:S02]  /*218b0*/  IADD3 R45, P3, R60.reuse, 0x4020, RZ ;  /* 0x000040203c2d7810 */ /* 0x040fe40007f7e0ff */
[C---:B------:R-:W-:Y:S02]  /*218c0*/  IADD3 R41, P2, R60.reuse, 0x4000, RZ ;  /* 0x000040003c297810 */ /* 0x040fe40007f5e0ff */
[----:B------:R-:W-:-:S02]  /*218d0*/  IADD3 R37, P1, R60, 0x60, RZ ;  /* 0x000000603c257810 */ /* 0x000fc40007f3e0ff */
[C---:B------:R-:W-:Y:S02]  /*218e0*/  IADD3 R21, P4, R60.reuse, 0x20, RZ ;  /* 0x000000203c157810 */ /* 0x040fe40007f9e0ff */
[----:B------:R-:W-:Y:S02]  /*218f0*/  IADD3 R25, P5, R60, 0x40, RZ ;  /* 0x000000403c197810 */ /* 0x000fe40007fbe0ff */
[----:B------:R-:W-:Y:S02]  /*21900*/  LOP3.LUT R44, R45, 0x380, RZ, 0xc0, !PT ;  /* 0x000003802d2c7812 */ /* 0x000fe400078ec0ff */
        /* <DEDUP_REMOVED lines=20> */
[----:B------:R-:W-:Y:S02]  /*21a50*/  LOP3.LUT R60, R5, R60, RZ, 0x3c, !PT ;  /* 0x0000003c053c7212 */ /* 0x000fe400078e3cff */
[----:B------:R-:W-:Y:S02]  /*21a60*/  IADD3.X R25, RZ, R61, RZ, P5, !PT ;  /* 0x0000003dff197210 */ /* 0x000fe40002ffe4ff */
[----:B------:R-:W-:Y:S02]  /*21a70*/  MOV R91, R88 ;  /* 0x00000058005b7202 */ /* 0x000fe40000000f00 */
[----:B------:R-:W-:Y:S02]  /*21a80*/  MOV R89, R86 ;  /* 0x0000005600597202 */ /* 0x000fe40000000f00 */
[----:B------:R-:W-:Y:S01]  /*21a90*/  MOV R87, R84 ;  /* 0x0000005400577202 */ /* 0x000fe20000000f00 */
[----:B----4-:R-:W-:Y:S01]  /*21aa0*/  IMAD.SHL.U32 R93, R133, 0x4, RZ ;  /* 0x00000004855d7824 */ /* 0x010fe200078e00ff */
        /* <DEDUP_REMOVED lines=13> */
[----:B---3--:R-:W-:Y:S01]  /*21b80*/  SHF.L.U64.HI R106, R133, 0x2, R135 ;  /* 0x00000002856a7819 */ /* 0x008fe20000010287 */
        /* <DEDUP_REMOVED lines=191> */
.L_x_2702:
[----:B------:R-:W-:Y:S05]  /*22780*/  WARPSYNC.ALL ;  /* 0x0000000000007948 */ /* 0x000fea0003800000 */
[----:B------:R-:W-:Y:S06]  /*22790*/  BAR.SYNC.DEFER_BLOCKING 0x1, 0x100 ;  /* 0x0044000000007b1d */ /* 0x000fec0000010000 */
[----:B------:R-:W-:-:S02]  /*227a0*/  ULDC.64 UR4, c[0x0][0xbd8] ;  /* 0x0002f60000047ab9 */ /* 0x000fc40000000a00 */
[----:B------:R-:W-:Y:S01]  /*227b0*/  ISETP.NE.U32.AND P1, PT, RZ, UR4, PT ;  /* 0x00000004ff007c0c */ /* 0x000fe2000bf25070 */
[----:B------:R-:W2:Y:S01]  /*227c0*/  LDL R84, [R1+0x40] ;  /* 0x0000400001547983 */ /* 0x000ea20000100800 */
[----:B------:R-:W-:Y:S02]  /*227d0*/  IADD3 R20, P2, R93, UR4, RZ ;  /* 0x000000045d147c10 */ /* 0x000fe4000ff5e0ff */
[----:B------:R-:W-:Y:S02]  /*227e0*/  ISETP.NE.AND.EX P1, PT, RZ, UR5, PT, P1 ;  /* 0x00000005ff007c0c */ /* 0x000fe4000bf25310 */
[----:B------:R-:W-:Y:S01]  /*227f0*/  IADD3.X R21, R106, UR5, RZ, P2, !PT ;  /* 0x000000056a157c10 */ /* 0x000fe200097fe4ff */
[----:B------:R-:W-:Y:S01]  /*22800*/  ULDC.64 UR4, c[0x0][0xbe0] ;  /* 0x0002f80000047ab9 */ /* 0x000fe20000000a00 */
[----:B------:R-:W-:Y:S04]  /*22810*/  STSM.16.M88.4 [R108], R4 ;  /* 0x000000046c007844 */ /* 0x000fe80000000200 */
[----:B------:R0:W-:Y:S04]  /*22820*/  STSM.16.M88.4 [R81], R8 ;  /* 0x0000000851007844 */ /* 0x0001e80000000200 */
[----:B------:R1:W-:Y:S04]  /*22830*/  STSM.16.M88.4 [R83], R24 ;  /* 0x0000001853007844 */ /* 0x0003e80000000200 */
[----:B------:R-:W-:Y:S04]  /*22840*/  STSM.16.M88.4 [R95], R28 ;  /* 0x0000001c5f007844 */ /* 0x000fe80000000200 */
[----:B------:R-:W-:Y:S04]  /*22850*/  STSM.16.M88.4 [R97], R32 ;  /* 0x0000002061007844 */ /* 0x000fe80000000200 */
[----:B------:R-:W-:Y:S01]  /*22860*/  STSM.16.M88.4 [R99], R36 ;  /* 0x0000002463007844 */ /* 0x000fe20000000200 */
[----:B0-----:R-:W-:-:S03]  /*22870*/  SEL R81, R0, R3, P0 ;  /* 0x0000000300517207 */ /* 0x001fc60000000000 */
[----:B------:R-:W-:Y:S01]  /*22880*/  STSM.16.M88.4 [R101], R12 ;  /* 0x0000000c65007844 */ /* 0x000fe20000000200 */
[----:B-1----:R-:W-:-:S03]  /*22890*/  SEL R83, R3, R0, P0 ;  /* 0x0000000003537207 */ /* 0x002fc60000000000 */
[----:B------:R-:W-:Y:S04]  /*228a0*/  STSM.16.M88.4 [R102], R40 ;  /* 0x0000002866007844 */ /* 0x000fe80000000200 */
[----:B------:R-:W-:Y:S04]  /*228b0*/  STSM.16.M88.4 [R103], R60 ;  /* 0x0000003c67007844 */ /* 0x000fe80000000200 */
[----:B------:R-:W-:Y:S04]  /*228c0*/  STSM.16.M88.4 [R104], R44 ;  /* 0x0000002c68007844 */ /* 0x000fe80000000200 */
[----:B------:R-:W-:Y:S04]  /*228d0*/  STSM.16.M88.4 [R105], R64 ;  /* 0x0000004069007844 */ /* 0x000fe80000000200 */
[----:B------:R-:W-:Y:S04]  /*228e0*/  STSM.16.M88.4 [R107], R48 ;  /* 0x000000306b007844 */ /* 0x000fe80000000200 */
[----:B------:R-:W-:Y:S04]  /*228f0*/  STSM.16.M88.4 [R85], R68 ;  /* 0x0000004455007844 */ /* 0x000fe80000000200 */
[----:B------:R-:W-:Y:S04]  /*22900*/  STSM.16.M88.4 [R87], R52 ;  /* 0x0000003457007844 */ /* 0x000fe80000000200 */
[----:B------:R2:W-:Y:S01]  /*22910*/  STSM.16.M88.4 [R89], R76 ;  /* 0x0000004c59007844 */ /* 0x0005e20000000200 */
[----:B------:R-:W-:-:S03]  /*22920*/  ISETP.NE.U32.AND P0, PT, RZ, UR4, PT ;  /* 0x00000004ff007c0c */ /* 0x000fc6000bf05070 */
[----:B------:R0:W-:Y:S01]  /*22930*/  STSM.16.M88.4 [R91], R80 ;  /* 0x000000505b007844 */ /* 0x0001e20000000200 */
[----:B------:R-:W-:Y:S01]  /*22940*/  BAR.SYNC.DEFER_BLOCKING 0x1, 0x100 ;  /* 0x0044000000007b1d */ /* 0x000fe20000010000 */
[----:B------:R-:W-:-:S13]  /*22950*/  ISETP.NE.AND.EX P0, PT, RZ, UR5, PT, P0 ;  /* 0x00000005ff007c0c */ /* 0x000fda000bf05300 */
[----:B------:R-:W-:Y:S01]  /*22960*/  @P0 IADD3 R4, P2, R93, UR4, RZ ;  /* 0x000000045d040c10 */ /* 0x000fe2000ff5e0ff */
[----:B------:R-:W-:Y:S02]  /*22970*/  ULDC UR4, c[0x0][0xa88] ;  /* 0x0002a20000047ab9 */ /* 0x000fe40000000800 */
[----:B------:R-:W-:Y:S01]  /*22980*/  IMAD.U32 R0, RZ, RZ, UR4 ;  /* 0x00000004ff007e24 */ /* 0x000fe2000f8e00ff */
[----:B------:R-:W-:Y:S01]  /*22990*/  @P0 IADD3.X R5, R106, UR5, RZ, P2, !PT ;  /* 0x000000056a050c10 */ /* 0x000fe200097fe4ff */
[----:B------:R-:W3:Y:S04]  /*229a0*/  @P1 LDG.E R2, desc[UR46][R20.64] ;  /* 0x0000002e14021981 */ /* 0x000ee8000c1e1900 */
[----:B------:R0:W5:Y:S01]  /*229b0*/  @P0 LDG.E R0, desc[UR46][R4.64] ;  /* 0x0000002e04000981 */ /* 0x000162000c1e1900 */
[----:B--2---:R-:W-:-:S02]  /*229c0*/  SHF.R.S32.HI R76, RZ, 0x1f, R84 ;  /* 0x0000001fff4c7819 */ /* 0x004fc40000011454 */
[----:B---3--:R-:W-:Y:S01]  /*229d0*/  SHF.R.S32.HI R77, RZ, 0x1f, R2 ;  /* 0x0000001fff4d7819 */ /* 0x008fe20000011402 */
[----:B0-----:R-:W-:Y:S06]  /*229e0*/  @P0 BRA `(.L_x_2387) ;  /* 0x0000000000100947 */ /* 0x001fec0003800000 */
[----:B------:R-:W-:Y:S05]  /*229f0*/  @!P1 BRA `(.L_x_2387) ;  /* 0x00000000000c9947 */ /* 0x000fea0003800000 */
[----:B------:R-:W2:Y:S04]  /*22a00*/  LDG.E R3, desc[UR46][R20.64] ;  /* 0x0000002e14037981 */ /* 0x000ea8000c1e1900 */
[----:B-----5:R-:W2:Y:S02]  /*22a10*/  LDG.E R0, desc[UR46][R20.64+0x4] ;  /* 0x0000042e14007981 */ /* 0x020ea4000c1e1900 */
[----:B--2---:R-:W-:-:S07]  /*22a20*/  IMAD.IADD R0, R0, 0x1, -R3 ;  /* 0x0000000100007824 */ /* 0x004fce00078e0a03 */
.L_x_2387:
[----:B------:R-:W2:Y:S01]  /*22a30*/  LDL R8, [R1+0x3c] ;  /* 0x00003c0001087983 */ /* 0x000ea20000100800 */
[----:B------:R-:W-:-:S03]  /*22a40*/  ULDC.64 UR4, c[0x0][0xb70] ;  /* 0x0002dc0000047ab9 */ /* 0x000fc60000000a00 */
[----:B------:R-:W2:Y:S01]  /*22a50*/  LDL.LU R80, [R1+0x48] ;  /* 0x0000480001507983 */ /* 0x000ea20000300800 */
[----:B------:R-:W-:Y:S01]  /*22a60*/  IMAD.MOV.U32 R3, RZ, RZ, R77 ;  /* 0x000000ffff037224 */ /* 0x000fe200078e004d */
[----:B------:R-:W-:Y:S01]  /*22a70*/  LEA R7, R22, R19, 0x6 ;  /* 0x0000001316077211 */ /* 0x000fe200078e30ff */
[----:B------:R-:W-:Y:S01]  /*22a80*/  IMAD R6, R76, UR4, RZ ;  /* 0x000000044c067c24 */ /* 0x000fe2000f8e02ff */
[----:B------:R-:W-:Y:S01]  /*22a90*/  SEL R78, R135, RZ, !P1 ;  /* 0x000000ff874e7207 */ /* 0x000fe20004800000 */
[----:B------:R-:W-:Y:S01]  /*22aa0*/  VIADD R10, R138, 0xffffff80 ;  /* 0xffffff808a0a7836 */ /* 0x000fe20000000000 */
[----:B------:R-:W-:Y:S01]  /*22ab0*/  SEL R81, R133, RZ, !P1 ;  /* 0x000000ff85517207 */ /* 0x000fe20004800000 */
[----:B------:R-:W-:-:S03]  /*22ac0*/  IMAD.WIDE.U32 R4, R84, UR4, R2 ;  /* 0x0000000454047c25 */ /* 0x000fc6000f8e0002 */
[----:B------:R-:W-:Y:S01]  /*22ad0*/  SHF.R.S32.HI R9, RZ, 0x1f, R10 ;  /* 0x0000001fff097819 */ /* 0x000fe2000001140a */
[----:B------:R-:W-:Y:S01]  /*22ae0*/  IMAD R3, R84, UR5, R6 ;  /* 0x0000000554037c24 */ /* 0x000fe2000f8e0206 */
[----:B------:R-:W-:Y:S01]  /*22af0*/  ULDC.64 UR4, c[0x0][0xb78] ;  /* 0x0002de0000047ab9 */ /* 0x000fe20000000a00 */
[----:B------:R-:W-:-:S04]  /*22b00*/  IMAD.WIDE R56, R7, 0x2, R56 ;  /* 0x0000000207387825 */ /* 0x000fc800078e0238 */
[----:B------:R-:W-:Y:S01]  /*22b10*/  IMAD.IADD R5, R5, 0x1, R3 ;  /* 0x0000000105057824 */ /* 0x000fe200078e0203 */
[----:B------:R-:W-:Y:S01]  /*22b20*/  IADD3 R13, P5, R56, 0x2000, RZ ;  /* 0x00002000380d7810 */ /* 0x000fe20007fbe0ff */
[----:B------:R-:W-:Y:S01]  /*22b30*/  IMAD R3, R78, UR4, RZ ;  /* 0x000000044e037c24 */ /* 0x000fe2000f8e02ff */
[C---:B------:R-:W-:Y:S01]  /*22b40*/  IADD3 R25, P4, R56.reuse, 0x3000, RZ ;  /* 0x0000300038197810 */ /* 0x040fe20007f9e0ff */
[----:B------:R-:W-:Y:S01]  /*22b50*/  IMAD.WIDE.U32 R4, R81, UR4, R4 ;  /* 0x0000000451047c25 */ /* 0x000fe2000f8e0004 */
[----:B------:R-:W-:Y:S02]  /*22b60*/  IADD3 R29, P3, R56, 0x4000, RZ ;  /* 0x00004000381d7810 */ /* 0x000fe40007f7e0ff */
[----:B------:R-:W-:Y:S01]  /*22b70*/  LOP3.LUT R12, R13, 0x380, RZ, 0xc0, !PT ;  /* 0x000003800d0c7812 */ /* 0x000fe200078ec0ff */
[----:B------:R-:W-:Y:S01]  /*22b80*/  IMAD R6, R81, UR5, R3 ;  /* 0x0000000551067c24 */ /* 0x000fe2000f8e0203 */
[----:B------:R-:W-:Y:S01]  /*22b90*/  ULDC.64 UR4, c[0x0][0xb40] ;  /* 0x0002d00000047ab9 */ /* 0x000fe20000000a00 */
        /* <DEDUP_REMOVED lines=13> */
[----:B------:R-:W-:Y:S02]  /*22c70*/  IADD3 R49, P3, R56, 0x9000, RZ ;  /* 0x0000900038317810 */ /* 0x000fe40007f7e0ff */
[----:B------:R-:W-:Y:S02]  /*22c80*/  LOP3.LUT R40, R41, 0x380, RZ, 0xc0, !PT ;  /* 0x0000038029287812 */ /* 0x000fe400078ec0ff */
[----:B------:R-:W-:Y:S02]  /*22c90*/  LOP3.LUT R44, R45, 0x380, RZ, 0xc0, !PT ;  /* 0x000003802d2c7812 */ /* 0x000fe400078ec0ff */
[----:B------:R-:W-:Y:S02]  /*22ca0*/  LOP3.LUT R48, R49, 0x380, RZ, 0xc0, !PT ;  /* 0x0000038031307812 */ /* 0x000fe400078ec0ff */
[----:B------:R-:W-:-:S02]  /*22cb0*/  SHF.R.U64 R40, R40, 0x3, RZ ;  /* 0x0000000328287819 */ /* 0x000fc400000012ff */
[----:B------:R-:W-:Y:S02]  /*22cc0*/  SHF.R.U64 R44, R44, 0x3, RZ ;  /* 0x000000032c2c7819 */ /* 0x000fe400000012ff */
[----:B------:R-:W-:Y:S02]  /*22cd0*/  SHF.R.U64 R48, R48, 0x3, RZ ;  /* 0x0000000330307819 */ /* 0x000fe400000012ff */
[----:B------:R-:W-:Y:S02]  /*22ce0*/  LOP3.LUT R40, R40, R41, RZ, 0x3c, !PT ;  /* 0x0000002928287212 */ /* 0x000fe400078e3cff */
[----:B------:R-:W-:Y:S01]  /*22cf0*/  LOP3.LUT R44, R44, R45, RZ, 0x3c, !PT ;  /* 0x0000002d2c2c7212 */ /* 0x000fe200078e3cff */
[--C-:B------:R-:W-:Y:S01]  /*22d00*/  IMAD.X R45, RZ, RZ, R57.reuse, P4 ;  /* 0x000000ffff2d7224 */ /* 0x100fe200020e0639 */
        /* <DEDUP_REMOVED lines=12> */
[----:B------:R-:W-:Y:S02]  /*22dd0*/  LOP3.LUT R72, R72, R73, RZ, 0x3c, !PT ;  /* 0x0000004948487212 */ /* 0x000fe400078e3cff */
[----:B------:R-:W-:Y:S01]  /*22de0*/  LOP3.LUT R68, R68, R69, RZ, 0x3c, !PT ;  /* 0x0000004544447212 */ /* 0x000fe200078e3cff */
[--C-:B------:R-:W-:Y:S01]  /*22df0*/  IMAD.X R69, RZ, RZ, R57.reuse, P4 ;  /* 0x000000ffff457224 */ /* 0x100fe200020e0639 */
[----:B------:R-:W-:Y:S01]  /*22e00*/  LOP3.LUT R64, R64, R65, RZ, 0x3c, !PT ;  /* 0x0000004140407212 */ /* 0x000fe200078e3cff */
[----:B------:R-:W-:Y:S01]  /*22e10*/  IMAD.X R65, RZ, RZ, R57, P3 ;  /* 0x000000ffff417224 */ /* 0x000fe200018e0639 */
[----:B------:R-:W-:Y:S01]  /*22e20*/  IADD3.X R73, RZ, R57, RZ, P5, !PT ;  /* 0x00000039ff497210 */ /* 0x000fe20002ffe4ff */
[----:B------:R-:W-:Y:S01]  /*22e30*/  BSSY B1, `(.L_x_2388) ;  /* 0x0000077000017945 */ /* 0x000fe20003800000 */
[----:B--2---:R-:W-:Y:S01]  /*22e40*/  IMAD R7, R80, 0x80, R8 ;  /* 0x0000008050077824 */ /* 0x004fe200078e0208 */
[----:B------:R-:W-:-:S02]  /*22e50*/  LEA.HI R8, R9, R10, RZ, 0x7 ;  /* 0x0000000a09087211 */ /* 0x000fc400078f38ff */
[----:B------:R-:W-:Y:S02]  /*22e60*/  IADD3 R9, P2, R56, 0x1000, RZ ;  /* 0x0000100038097810 */ /* 0x000fe40007f5e0ff */
[----:B------:R-:W-:Y:S02]  /*22e70*/  LOP3.LUT R11, R8, 0xffffff80, RZ, 0xc0, !PT ;  /* 0xffffff80080b7812 */ /* 0x000fe400078ec0ff */
[----:B------:R-:W-:Y:S02]  /*22e80*/  LOP3.LUT R8, R9, 0x380, RZ, 0xc0, !PT ;  /* 0x0000038009087812 */ /* 0x000fe400078ec0ff */
[----:B------:R-:W-:Y:S01]  /*22e90*/  SHF.R.S32.HI R3, RZ, 0x1f, R7 ;  /* 0x0000001fff037819 */ /* 0x000fe20000011407 */
[----:B------:R-:W-:Y:S01]  /*22ea0*/  IMAD.IADD R11, R10, 0x1, -R11 ;  /* 0x000000010a0b7824 */ /* 0x000fe200078e0a0b */
[----:B------:R-:W-:Y:S02]  /*22eb0*/  IADD3 R4, P0, R7, R4, RZ ;  /* 0x0000000407047210 */ /* 0x000fe40007f1e0ff */
[----:B------:R-:W-:-:S02]  /*22ec0*/  SHF.R.U64 R8, R8, 0x3, RZ ;  /* 0x0000000308087819 */ /* 0x000fc400000012ff */
[----:B------:R-:W-:Y:S02]  /*22ed0*/  IADD3.X R3, R3, R5, R6, P0, !PT ;  /* 0x0000000503037210 */ /* 0x000fe400007fe406 */
[----:B------:R-:W-:Y:S02]  /*22ee0*/  LEA R20, P1, R4, UR4, 0x2 ;  /* 0x0000000404147c11 */ /* 0x000fe4000f8210ff */
[----:B------:R-:W-:Y:S02]  /*22ef0*/  LOP3.LUT R8, R8, R9, RZ, 0x3c, !PT ;  /* 0x0000000908087212 */ /* 0x000fe400078e3cff */
[----:B------:R-:W-:Y:S02]  /*22f00*/  IADD3.X R9, RZ, R57, RZ, P2, !PT ;  /* 0x00000039ff097210 */ /* 0x000fe400017fe4ff */
[----:B------:R-:W-:Y:S02]  /*22f10*/  IADD3 R37, P2, R56, 0x6000, RZ ;  /* 0x0000600038257810 */ /* 0x000fe40007f5e0ff */
[----:B------:R-:W-:Y:S01]  /*22f20*/  LEA.HI.X R21, R4, UR5, R3, 0x2, P1 ;  /* 0x0000000504157c11 */ /* 0x000fe200088f1403 */
[----:B------:R-:W-:Y:S01]  /*22f30*/  VIADD R3, R7, 0x8 ;  /* 0x0000000807037836 */ /* 0x000fe20000000000 */
[----:B------:R-:W-:Y:S01]  /*22f40*/  IADD3 R33, P1, R56, 0x5000, RZ ;  /* 0x0000500038217810 */ /* 0x000fe20007f3e0ff */
[----:B------:R-:W-:Y:S01]  /*22f50*/  ULDC.64 UR4, c[0x0][0xaa0] ;  /* 0x0002a80000047ab9 */ /* 0x000fe20000000a00 */
[----:B------:R-:W-:-:S02]  /*22f60*/  LOP3.LUT R36, R37, 0x380, RZ, 0xc0, !PT ;  /* 0x0000038025247812 */ /* 0x000fc400078ec0ff */
[----:B------:R-:W-:Y:S02]  /*22f70*/  LOP3.LUT R32, R33, 0x380, RZ, 0xc0, !PT ;  /* 0x0000038021207812 */ /* 0x000fe400078ec0ff */
[----:B------:R-:W-:Y:S02]  /*22f80*/  SHF.R.U64 R36, R36, 0x3, RZ ;  /* 0x0000000324247819 */ /* 0x000fe400000012ff */
[----:B------:R-:W-:Y:S02]  /*22f90*/  SHF.R.U64 R32, R32, 0x3, RZ ;  /* 0x0000000320207819 */ /* 0x000fe400000012ff */
[----:B------:R-:W-:Y:S01]  /*22fa0*/  LOP3.LUT R36, R36, R37, RZ, 0x3c, !PT ;  /* 0x0000002524247212 */ /* 0x000fe200078e3cff */
[--C-:B------:R-:W-:Y:S01]  /*22fb0*/  IMAD.X R37, RZ, RZ, R57.reuse, P2 ;  /* 0x000000ffff257224 */ /* 0x100fe200010e0639 */
[----:B------:R-:W-:Y:S01]  /*22fc0*/  LOP3.LUT R32, R32, R33, RZ, 0x3c, !PT ;  /* 0x0000002120207212 */ /* 0x000fe200078e3cff */
[----:B------:R-:W-:Y:S01]  /*22fd0*/  IMAD.X R33, RZ, RZ, R57, P1 ;  /* 0x000000ffff217224 */ /* 0x000fe200008e0639 */
[----:B------:R-:W-:-:S02]  /*22fe0*/  IADD3 R59, P2, R56, 0xb000, RZ ;  /* 0x0000b000383b7810 */ /* 0x000fc40007f5e0ff */
[----:B------:R-:W-:Y:S02]  /*22ff0*/  IADD3 R53, P1, R56, 0xa000, RZ ;  /* 0x0000a00038357810 */ /* 0x000fe40007f3e0ff */
[----:B------:R-:W-:Y:S02]  /*23000*/  LOP3.LUT R58, R59, 0x380, RZ, 0xc0, !PT ;  /* 0x000003803b3a7812 */ /* 0x000fe400078ec0ff */
[----:B------:R-:W-:Y:S02]  /*23010*/  LOP3.LUT R52, R53, 0x380, RZ, 0xc0, !PT ;  /* 0x0000038035347812 */ /* 0x000fe400078ec0ff */
[----:B------:R-:W-:Y:S02]  /*23020*/  SHF.R.U64 R58, R58, 0x3, RZ ;  /* 0x000000033a3a7819 */ /* 0x000fe400000012ff */
[----:B------:R-:W-:Y:S02]  /*23030*/  SHF.R.U64 R52, R52, 0x3, RZ ;  /* 0x0000000334347819 */ /* 0x000fe400000012ff */
[----:B------:R-:W-:-:S02]  /*23040*/  LOP3.LUT P0, RZ, R11, 0x3, RZ, 0xc0, !PT ;  /* 0x000000030bff7812 */ /* 0x000fc4000780c0ff */
[----:B------:R-:W-:Y:S01]  /*23050*/  LOP3.LUT R58, R58, R59, RZ, 0x3c, !PT ;  /* 0x0000003b3a3a7212 */ /* 0x000fe200078e3cff */
[--C-:B------:R-:W-:Y:S01]  /*23060*/  IMAD.X R59, RZ, RZ, R57.reuse, P2 ;  /* 0x000000ffff3b7224 */ /* 0x100fe200010e0639 */
[----:B------:R-:W-:Y:S01]  /*23070*/  LOP3.LUT R52, R52, R53, RZ, 0x3c, !PT ;  /* 0x0000003534347212 */ /* 0x000fe200078e3cff */
[--C-:B------:R-:W-:Y:S01]  /*23080*/  IMAD.X R53, RZ, RZ, R57.reuse, P1 ;  /* 0x000000ffff357224 */ /* 0x100fe200008e0639 */
[C---:B------:R-:W-:Y:S02]  /*23090*/  IADD3 R4, P2, R56.reuse, 0xf000, RZ ;  /* 0x0000f00038047810 */ /* 0x040fe40007f5e0ff */
[-C--:B-----5:R-:W-:Y:S02]  /*230a0*/  ISETP.GE.OR P1, PT, R7, R0.reuse, P0 ;  /* 0x000000000700720c */ /* 0x0a0fe40000726670 */
[----:B------:R-:W-:Y:S01]  /*230b0*/  ISETP.GE.OR P0, PT, R3, R0, P0 ;  /* 0x000000000300720c */ /* 0x000fe20000706670 */
[----:B------:R-:W-:Y:S01]  /*230c0*/  IMAD.X R61, RZ, RZ, R57, P2 ;  /* 0x000000ffff3d7224 */ /* 0x000fe200010e0639 */
[----:B------:R-:W-:-:S02]  /*230d0*/  LOP3.LUT R5, R56, 0x380, RZ, 0xc0, !PT ;  /* 0x0000038038057812 */ /* 0x000fc400078ec0ff */
[----:B------:R-:W-:Y:S02]  /*230e0*/  LOP3.LUT R3, R4, 0x380, RZ, 0xc0, !PT ;  /* 0x0000038004037812 */ /* 0x000fe400078ec0ff */
[----:B------:R-:W-:Y:S02]  /*230f0*/  SHF.R.U64 R5, R5, 0x3, RZ ;  /* 0x0000000305057819 */ /* 0x000fe400000012ff */
[----:B------:R-:W-:Y:S02]  /*23100*/  SHF.R.U64 R3, R3, 0x3, RZ ;  /* 0x0000000303037819 */ /* 0x000fe400000012ff */
[----:B------:R-:W-:Y:S01]  /*23110*/  LOP3.LUT R56, R5, R56, RZ, 0x3c, !PT ;  /* 0x0000003805387212 */ /* 0x000fe200078e3cff */
        /* <DEDUP_REMOVED lines=32> */
[----:B------:R-:W-:Y:S02]  /*23320*/  IMAD R2, R76, UR4, RZ ;  /* 0x000000044c027c24 */ /* 0x000fe4000f8e02ff */
[----:B------:R-:W-:Y:S01]  /*23330*/  IMAD.IADD R21, R21, 0x1, R3 ;  /* 0x0000000115157824 */ /* 0x000fe200078e0203 */
[-C--:B------:R-:W-:Y:S01]  /*23340*/  ISETP.GE.AND P3, PT, R22, R0.reuse, PT ;  /* 0x000000001600720c */ /* 0x080fe20003f66270 */
[----:B------:R-:W-:Y:S01]  /*23350*/  IMAD R77, R84, UR5, R2 ;  /* 0x00000005544d7c24 */ /* 0x000fe2000f8e0202 */
[-C--:B------:R-:W-:Y:S01]  /*23360*/  ISETP.GE.AND P2, PT, R234, R0.reuse, PT ;  /* 0x00000000ea00720c */ /* 0x080fe20003f46270 */
[----:B------:R-:W-:Y:S01]  /*23370*/  IMAD.WIDE.U32 R2, R84, UR4, R20 ;  /* 0x0000000454027c25 */ /* 0x000fe2000f8e0014 */
[-C--:B------:R-:W-:Y:S01]  /*23380*/  ISETP.GE.AND P0, PT, R233, R0.reuse, PT ;  /* 0x00000000e900720c */ /* 0x080fe20003f06270 */
[----:B------:R-:W-:Y:S01]  /*23390*/  ULDC.64 UR4, c[0x0][0xae8] ;  /* 0x0002ba0000047ab9 */ /* 0x000fe20000000a00 */
[----:B------:R-:W-:Y:S01]  /*233a0*/  ISETP.GE.AND P1, PT, R235, R0, PT ;  /* 0x00000000eb00720c */ /* 0x000fe20003f26270 */
[----:B------:R-:W-:Y:S01]  /*233b0*/  VIADD R0, R18, 0x38820 ;  /* 0x0003882012007836 */ /* 0x000fe20000000000 */
[----:B------:R-:W-:Y:S01]  /*233c0*/  IADD3 R3, R3, R77, RZ ;  /* 0x0000004d03037210 */ /* 0x000fe20007ffe0ff */
[----:B------:R-:W-:-:S03]  /*233d0*/  IMAD R20, R78, UR4, RZ ;  /* 0x000000044e147c24 */ /* 0x000fc6000f8e02ff */
[----:B------:R-:W-:Y:S01]  /*233e0*/  PRMT R0, RZ, 0x654, R0 ;  /* 0x00000654ff007816 */ /* 0x000fe20000000000 */
[C---:B------:R-:W-:Y:S02]  /*233f0*/  IMAD R79, R81.reuse, UR5, R20 ;  /* 0x00000005514f7c24 */ /* 0x040fe4000f8e0214 */
[----:B------:R-:W-:Y:S01]  /*23400*/  IMAD.WIDE.U32 R76, R81, UR4, R2 ;  /* 0x00000004514c7c25 */ /* 0x000fe2000f8e0002 */
[----:B0-----:R1:W-:Y:S03]  /*23410*/  SYNCS.ARRIVE.TRANS64.RED.A1T0 RZ, [R0+URZ], RZ ;  /* 0x000000ff00ff79a7 */ /* 0x0013e6000810043f */
[----:B------:R-:W-:-:S04]  /*23420*/  IMAD.WIDE R20, R80, 0x80, R22 ;  /* 0x0000008050147825 */ /* 0x000fc800078e0216 */
[----:B------:R-:W-:Y:S01]  /*23430*/  IMAD.IADD R81, R77, 0x1, R79 ;  /* 0x000000014d517824 */ /* 0x000fe200078e024f */
[----:B-1----:R-:W-:Y:S06]  /*23440*/  @P3 BRA `(.L_x_2389) ;  /* 0x0000000000543947 */ /* 0x002fec0003800000 */
[----:B------:R-:W-:Y:S01]  /*23450*/  ULDC.64 UR6, c[0x0][0xad8] ;  /* 0x0002b60000067ab9 */ /* 0x000fe20000000a00 */
[----:B------:R-:W-:Y:S01]  /*23460*/  IMAD.MOV.U32 R2, RZ, RZ, R76 ;  /* 0x000000ffff027224 */ /* 0x000fe200078e004c */
[----:B------:R-:W-:Y:S01]  /*23470*/  ULDC UR4, c[0x0][0xa8c] ;  /* 0x0002a30000047ab9 */ /* 0x000fe20000000800 */
[----:B------:R-:W-:Y:S01]  /*23480*/  IMAD R79, R21, UR6, RZ ;  /* 0x00000006154f7c24 */ /* 0x000fe2000f8e02ff */
[C---:B------:R-:W-:Y:S01]  /*23490*/  ISETP.GE.AND P5, PT, R19.reuse, UR4, PT ;  /* 0x0000000413007c0c */ /* 0x040fe2000bfa6270 */
[----:B------:R-:W-:Y:S01]  /*234a0*/  IMAD.MOV.U32 R3, RZ, RZ, R81 ;  /* 0x000000ffff037224 */ /* 0x000fe200078e0051 */
[----:B------:R-:W-:Y:S01]  /*234b0*/  IADD3 R0, -R19, 0x80, R16 ;  /* 0x0000008013007810 */ /* 0x000fe20007ffe110 */
[----:B------:R-:W-:Y:S01]  /*234c0*/  IMAD R79, R20, UR7, R79 ;  /* 0x00000007144f7c24 */ /* 0x000fe2000f8e024f */
[----:B------:R-:W-:Y:S01]  /*234d0*/  ISETP.GE.AND P4, PT, R236, UR4, PT ;  /* 0x00000004ec007c0c */ /* 0x000fe2000bf86270 */
[----:B------:R-:W-:Y:S01]  /*234e0*/  IMAD.WIDE.U32 R2, R20, UR6, R2 ;  /* 0x0000000614027c25 */ /* 0x000fe2000f8e0002 */
[----:B------:R-:W-:-:S03]  /*234f0*/  ULDC.64 UR6, c[0x0][0xa80] ;  /* 0x0002a00000067ab9 */ /* 0x000fc60000000a00 */
[----:B------:R-:W-:Y:S01]  /*23500*/  IMAD.IADD R3, R3, 0x1, R79 ;  /* 0x0000000103037824 */ /* 0x000fe200078e024f */
[----:B------:R-:W-:-:S04]  /*23510*/  LEA R78, P3, R2, UR6, 0x1 ;  /* 0x00000006024e7c11 */ /* 0x000fc8000f8608ff */
[----:B------:R-:W-:Y:S02]  /*23520*/  LEA.HI.X R79, R2, UR7, R3, 0x1, P3 ;  /* 0x00000007024f7c11 */ /* 0x000fe400098f0c03 */
[----:B------:R-:W-:Y:S02]  /*23530*/  ISETP.GE.AND P3, PT, R0, UR4, PT ;  /* 0x0000000400007c0c */ /* 0x000fe4000bf66270 */
[----:B------:R-:W-:Y:S01]  /*23540*/  IADD3 R0, R19, 0xc0, RZ ;  /* 0x000000c013007810 */ /* 0x000fe20007ffe0ff */
[----:B-----5:R0:W-:Y:S03]  /*23550*/  @!P5 STG.E.128 desc[UR46][R78.64], R4 ;  /* 0x000000044e00d986 */ /* 0x0201e6000c101d2e */
[----:B------:R-:W-:Y:S01]  /*23560*/  ISETP.GE.AND P5, PT, R0, UR4, PT ;  /* 0x0000000400007c0c */ /* 0x000fe2000bfa6270 */
[----:B------:R0:W-:Y:S06]  /*23570*/  @!P4 STG.E.128 desc[UR46][R78.64+0x80], R28 ;  /* 0x0000801c4e00c986 */ /* 0x0001ec000c101d2e */
[----:B------:R0:W-:Y:S06]  /*23580*/  @!P3 STG.E.128 desc[UR46][R78.64+0x100], R44 ;  /* 0x0001002c4e00b986 */ /* 0x0001ec000c101d2e */
[----:B------:R0:W-:Y:S02]  /*23590*/  @!P5 STG.E.128 desc[UR46][R78.64+0x180], R72 ;  /* 0x000180484e00d986 */ /* 0x0001e4000c101d2e */
.L_x_2389:
[----:B------:R-:W-:Y:S05]  /*235a0*/  BSYNC B1 ;  /* 0x0000000000017941 */ /* 0x000fea0003800000 */
.L_x_2388:
[----:B------:R-:W-:Y:S04]  /*235b0*/  BSSY B1, `(.L_x_2390) ;  /* 0x0000019000017945 */ /* 0x000fe80003800000 */
[----:B------:R-:W-:Y:S05]  /*235c0*/  @P2 BRA `(.L_x_2391) ;  /* 0x00000000005c2947 */ /* 0x000fea0003800000 */
[----:B0----5:R-:W-:Y:S01]  /*235d0*/  IADD3 R5, P2, R20, 0x20, RZ ;  /* 0x0000002014057810 */ /* 0x021fe20007f5e0ff */
[----:B------:R-:W-:Y:S01]  /*235e0*/  ULDC.64 UR4, c[0x0][0xad8] ;  /* 0x0002b60000047ab9 */ /* 0x000fe20000000a00 */
[----:B------:R-:W-:Y:S01]  /*235f0*/  IMAD.MOV.U32 R2, RZ, RZ, R76 ;  /* 0x000000ffff027224 */ /* 0x000fe200078e004c */
[----:B------:R-:W-:Y:S01]  /*23600*/  IADD3 R4, -R19, 0x80, R16 ;  /* 0x0000008013047810 */ /* 0x000fe20007ffe110 */
[----:B------:R-:W-:Y:S01]  /*23610*/  IMAD.MOV.U32 R3, RZ, RZ, R81 ;  /* 0x000000ffff037224 */ /* 0x000fe200078e0051 */
[----:B------:R-:W-:Y:S01]  /*23620*/  ULDC.64 UR6, c[0x0][0xa80] ;  /* 0x0002a00000067ab9 */ /* 0x000fe20000000a00 */
[----:B------:R-:W-:Y:S02]  /*23630*/  IMAD.X R0, RZ, RZ, R21, P2 ;  /* 0x000000ffff007224 */ /* 0x000fe400010e0615 */
[----:B------:R-:W-:-:S04]  /*23640*/  IMAD.WIDE.U32 R2, R5, UR4, R2 ;  /* 0x0000000405027c25 */ /* 0x000fc8000f8e0002 */
[----:B------:R-:W-:Y:S01]  /*23650*/  IMAD R0, R0, UR4, RZ ;  /* 0x0000000400007c24 */ /* 0x000fe2000f8e02ff */
[----:B------:R-:W-:Y:S02]  /*23660*/  ULDC UR4, c[0x0][0xa8c] ;  /* 0x0002a30000047ab9 */ /* 0x000fe40000000800 */
        /* <DEDUP_REMOVED lines=13> */
.L_x_2391:
[----:B------:R-:W-:Y:S05]  /*23740*/  BSYNC B1 ;  /* 0x0000000000017941 */ /* 0x000fea0003800000 */
.L_x_2390:
[----:B------:R-:W-:Y:S04]  /*23750*/  BSSY B1, `(.L_x_2392) ;  /* 0x0000019000017945 */ /* 0x000fe80003800000 */
[----:B------:R-:W-:Y:S05]  /*23760*/  @P0 BRA `(.L_x_2393) ;  /* 0x00000000005c0947 */ /* 0x000fea0003800000 */
[----:B01---5:R-:W-:Y:S01]  /*23770*/  IADD3 R5, P0, R20, 0x40, RZ ;  /* 0x0000004014057810 */ /* 0x023fe20007f1e0ff */
[C---:B------:R-:W-:Y:S01]  /*23780*/  VIADD R3, R19.reuse, 0xc0 ;  /* 0x000000c013037836 */ /* 0x040fe20000000000 */
[----:B------:R-:W-:Y:S01]  /*23790*/  IADD3 R2, -R19, 0x80, R16 ;  /* 0x0000008013027810 */ /* 0x000fe20007ffe110 */
[----:B------:R-:W-:Y:S01]  /*237a0*/  ULDC UR4, c[0x0][0xa8c] ;  /* 0x0002a30000047ab9 */ /* 0x000fe20000000800 */
[----:B------:R-:W-:Y:S01]  /*237b0*/  IADD3.X R0, RZ, R21, RZ, P0, !PT ;  /* 0x00000015ff007210 */ /* 0x000fe200007fe4ff */
[----:B------:R-:W-:Y:S01]  /*237c0*/  ULDC.64 UR6, c[0x0][0xad8] ;  /* 0x0002b60000067ab9 */ /* 0x000fe20000000a00 */
        /* <DEDUP_REMOVED lines=17> */
.L_x_2393:
[----:B------:R-:W-:Y:S05]  /*238e0*/  BSYNC B1 ;  /* 0x0000000000017941 */ /* 0x000fea0003800000 */
.L_x_2392:
[----:B------:R-:W-:Y:S05]  /*238f0*/  @P1 BRA `(.L_x_2394) ;  /* 0x0000000c00401947 */ /* 0x000fea0003800000 */
[----:B012--5:R-:W-:Y:S01]  /*23900*/  IADD3 R5, P0, R20, 0x60, RZ ;  /* 0x0000006014057810 */ /* 0x027fe20007f1e0ff */
[----:B------:R-:W-:Y:S01]  /*23910*/  ULDC.64 UR6, c[0x0][0xad8] ;  /* 0x0002b60000067ab9 */ /* 0x000fe20000000a00 */
[----:B------:R-:W-:Y:S01]  /*23920*/  MOV R2, R76 ;  /* 0x0000004c00027202 */ /* 0x000fe20000000f00 */
[----:B------:R-:W-:Y:S01]  /*23930*/  IMAD.MOV.U32 R3, RZ, RZ, R81 ;  /* 0x000000ffff037224 */ /* 0x000fe200078e0051 */
[----:B------:R-:W-:Y:S01]  /*23940*/  IADD3 R0, -R19, 0x80, R16 ;  /* 0x0000008013007810 */ /* 0x000fe20007ffe110 */
[----:B------:R-:W-:Y:S01]  /*23950*/  IMAD.X R20, RZ, RZ, R21, P0 ;  /* 0x000000ffff147224 */ /* 0x000fe200000e0615 */
[----:B------:R-:W-:Y:S01]  /*23960*/  ULDC UR4, c[0x0][0xa8c] ;  /* 0x0002a30000047ab9 */ /* 0x000fe20000000800 */
[----:B------:R-:W-:Y:S01]  /*23970*/  IMAD.WIDE.U32 R2, R5, UR6, R2 ;  /* 0x0000000605027c25 */ /* 0x000fe2000f8e0002 */
[----:B------:R-:W-:Y:S02]  /*23980*/  ISETP.GE.AND P3, PT, R0, UR4, PT ;  /* 0x0000000400007c0c */ /* 0x000fe4000bf66270 */
[C---:B------:R-:W-:Y:S01]  /*23990*/  ISETP.GE.AND P1, PT, R19.reuse, UR4, PT ;  /* 0x0000000413007c0c */ /* 0x040fe2000bf26270 */
[----:B------:R-:W-:Y:S01]  /*239a0*/  IMAD R20, R20, UR6, RZ ;  /* 0x0000000614147c24 */ /* 0x000fe2000f8e02ff */
[----:B------:R-:W-:Y:S01]  /*239b0*/  ISETP.GE.AND P2, PT, R236, UR4, PT ;  /* 0x00000004ec007c0c */ /* 0x000fe2000bf46270 */
[----:B------:R-:W-:-:S02]  /*239c0*/  VIADD R0, R19, 0xc0 ;  /* 0x000000c013007836 */ /* 0x000fc40000000000 */
        /* <DEDUP_REMOVED lines=12> */
.L_x_2385:
[----:B------:R-:W2:Y:S01]  /*23a90*/  LDL R11, [R1+0x24] ;  /* 0x00002400010b7983 */ /* 0x000ea20000100800 */
[----:B------:R-:W-:-:S03]  /*23aa0*/  ULDC.64 UR4, c[0x0][0xbd8] ;  /* 0x0002f60000047ab9 */ /* 0x000fc60000000a00 */
[----:B------:R-:W3:Y:S01]  /*23ab0*/  LDL R9, [R1+0x44] ;  /* 0x0000440001097983 */ /* 0x000ee20000100800 */
[----:B------:R-:W-:Y:S01]  /*23ac0*/  ISETP.NE.U32.AND P0, PT, RZ, UR4, PT ;  /* 0x00000004ff007c0c */ /* 0x000fe2000bf05070 */
[----:B------:R-:W-:-:S03]  /*23ad0*/  IMAD.MOV.U32 R7, RZ, RZ, RZ ;  /* 0x000000ffff077224 */ /* 0x000fc600078e00ff */
[----:B------:R-:W-:Y:S01]  /*23ae0*/  ISETP.NE.AND.EX P0, PT, RZ, UR5, PT, P0 ;  /* 0x00000005ff007c0c */ /* 0x000fe2000bf05300 */
[C---:B--2---:R-:W-:Y:S01]  /*23af0*/  IMAD.SHL.U32 R4, R11.reuse, 0x4, RZ ;  /* 0x000000040b047824 */ /* 0x044fe200078e00ff */
[----:B---3--:R-:W-:-:S04]  /*23b00*/  SHF.L.U64.HI R0, R11, 0x2, R9 ;  /* 0x000000020b007819 */ /* 0x008fc80000010209 */
[----:B------:R-:W-:-:S04]  /*23b10*/  IADD3 R2, P1, R4, UR4, RZ ;  /* 0x0000000404027c10 */ /* 0x000fc8000ff3e0ff */
[----:B------:R-:W-:Y:S01]  /*23b20*/  IADD3.X R3, R0, UR5, RZ, P1, !PT ;  /* 0x0000000500037c10 */ /* 0x000fe20008ffe4ff */
[----:B------:R-:W-:Y:S02]  /*23b30*/  ULDC.64 UR4, c[0x0][0xbe0] ;  /* 0x0002f80000047ab9 */ /* 0x000fe40000000a00 */
[----:B------:R-:W-:Y:S02]  /*23b40*/  ISETP.NE.U32.AND P1, PT, RZ, UR4, PT ;  /* 0x00000004ff007c0c */ /* 0x000fe4000bf25070 */
[----:B------:R1:W5:Y:S02]  /*23b50*/  @P0 LDG.E R7, desc[UR46][R2.64] ;  /* 0x0000002e02070981 */ /* 0x000364000c1e1900 */
[----:B------:R-:W-:Y:S01]  /*23b60*/  ISETP.NE.AND.EX P1, PT, RZ, UR5, PT, P1 ;  /* 0x00000005ff007c0c */ /* 0x000fe2000bf25310 */
[----:B------:R-:W2:-:S12]  /*23b70*/  S2R R14, SR_TID.X ;  /* 0x00000000000e7919 */ /* 0x000e980000002100 */
[----:B------:R-:W-:Y:S01]  /*23b80*/  @P1 IADD3 R4, P2, R4, UR4, RZ ;  /* 0x0000000404041c10 */ /* 0x000fe2000ff5e0ff */
[----:B------:R-:W-:-:S03]  /*23b90*/  ULDC UR4, c[0x0][0xa88] ;  /* 0x0002a20000047ab9 */ /* 0x000fc60000000800 */
[----:B------:R-:W-:Y:S02]  /*23ba0*/  @P1 IADD3.X R5, R0, UR5, RZ, P2, !PT ;  /* 0x0000000500051c10 */ /* 0x000fe400097fe4ff */
[----:B------:R-:W-:-:S06]  /*23bb0*/  MOV R0, UR4 ;  /* 0x0000000400007c02 */ /* 0x000fcc0008000f00 */
[----:B------:R1:W5:Y:S01]  /*23bc0*/  @P1 LDG.E R0, desc[UR46][R4.64] ;  /* 0x0000002e04001981 */ /* 0x000362000c1e1900 */
[----:B--2---:R-:W-:-:S05]  /*23bd0*/  VIADD R6, R14, 0xffffff80 ;  /* 0xffffff800e067836 */ /* 0x004fca0000000000 */
[----:B------:R-:W-:Y:S01]  /*23be0*/  ISETP.GT.AND P2, PT, R6, 0x7f, PT ;  /* 0x0000007f0600780c */ /* 0x000fe20003f44270 */
[----:B-1----:R-:W-:-:S12]  /*23bf0*/  @P1 BRA `(.L_x_2395) ;  /* 0x0000000000101947 */ /* 0x002fd80003800000 */
[----:B------:R-:W-:Y:S05]  /*23c00*/  @!P0 BRA `(.L_x_2395) ;  /* 0x00000000000c8947 */ /* 0x000fea0003800000 */
[----:B------:R-:W2:Y:S04]  /*23c10*/  LDG.E R5, desc[UR46][R2.64] ;  /* 0x0000002e02057981 */ /* 0x000ea8000c1e1900 */
[----:B-----5:R-:W2:Y:S02]  /*23c20*/  LDG.E R0, desc[UR46][R2.64+0x4] ;  /* 0x0000042e02007981 */ /* 0x020ea4000c1e1900 */
[----:B--2---:R-:W-:-:S07]  /*23c30*/  IMAD.IADD R0, R0, 0x1, -R5 ;  /* 0x0000000100007824 */ /* 0x004fce00078e0a05 */
.L_x_2395:
[----:B------:R-:W2:Y:S04]  /*23c40*/  LDL R13, [R1+0x40] ;  /* 0x00004000010d7983 */ /* 0x000ea80000100800 */
[----:B------:R1:W5:Y:S01]  /*23c50*/  LDL R12, [R1+0x48] ;  /* 0x00004800010c7983 */ /* 0x0003620000100800 */
[----:B------:R-:W-:Y:S01]  /*23c60*/  BSSY B1, `(.L_x_2396) ;  /* 0x000001c000017945 */ /* 0x000fe20003800000 */
[----:B------:R-:W-:Y:S02]  /*23c70*/  SHF.R.S32.HI R10, RZ, 0x1f, R19 ;  /* 0x0000001fff0a7819 */ /* 0x000fe40000011413 */
[----:B------:R-:W-:Y:S02]  /*23c80*/  SEL R11, R11, RZ, !P0 ;  /* 0x000000ff0b0b7207 */ /* 0x000fe40004000000 */
[----:B------:R-:W-:-:S02]  /*23c90*/  SEL R9, R9, RZ, !P0 ;  /* 0x000000ff09097207 */ /* 0x000fc40004000000 */
[----:B-----5:R-:W-:Y:S02]  /*23ca0*/  SHF.R.S32.HI R6, RZ, 0x1f, R7 ;  /* 0x0000001fff067819 */ /* 0x020fe40000011407 */
[----:B--2---:R-:W-:Y:S01]  /*23cb0*/  SHF.R.S32.HI R8, RZ, 0x1f, R13 ;  /* 0x0000001fff087819 */ /* 0x004fe2000001140d */
[----:B-1----:R-:W-:Y:S06]  /*23cc0*/  @P2 BRA `(.L_x_2397) ;  /* 0x0000000000542947 */ /* 0x002fec0003800000 */
        /* <DEDUP_REMOVED lines=11> */
[----:B------:R-:W-:Y:S02]  /*23d80*/  IMAD R4, R9, UR4, RZ ;  /* 0x0000000409047c24 */ /* 0x000fe4000f8e02ff */
[----:B------:R-:W-:Y:S02]  /*23d90*/  IMAD.IADD R3, R3, 0x1, R5 ;  /* 0x0000000103037824 */ /* 0x000fe400078e0205 */
[C---:B------:R-:W-:Y:S02]  /*23da0*/  IMAD R5, R11.reuse, UR5, R4 ;  /* 0x000000050b057c24 */ /* 0x040fe4000f8e0204 */
[----:B------:R-:W-:Y:S01]  /*23db0*/  IMAD.WIDE.U32 R2, R11, UR4, R2 ;  /* 0x000000040b027c25 */ /* 0x000fe2000f8e0002 */
[----:B------:R-:W-:-:S04]  /*23dc0*/  ULDC.64 UR4, c[0x0][0xb40] ;  /* 0x0002d00000047ab9 */ /* 0x000fc80000000a00 */
[----:B------:R-:W-:Y:S02]  /*23dd0*/  IADD3 R3, R3, R5, RZ ;  /* 0x0000000503037210 */ /* 0x000fe40007ffe0ff */
[----:B------:R-:W-:-:S04]  /*23de0*/  LEA R4, P0, R2, UR4, 0x2 ;  /* 0x0000000402047c11 */ /* 0x000fc8000f8010ff */
[----:B------:R-:W-:Y:S01]  /*23df0*/  LEA.HI.X R5, R2, UR5, R3, 0x2, P0 ;  /* 0x0000000502057c11 */ /* 0x000fe200080f1403 */
[----:B------:R-:W-:-:S05]  /*23e00*/  IMAD.MOV.U32 R3, RZ, RZ, -0x800000 ;  /* 0xff800000ff037424 */ /* 0x000fca00078e00ff */
[----:B------:R1:W-:Y:S03]  /*23e10*/  STG.E desc[UR46][R4.64], R3 ;  /* 0x0000000304007986 */ /* 0x0003e6000c10192e */
.L_x_2397:
[----:B------:R-:W-:Y:S05]  /*23e20*/  BSYNC B1 ;  /* 0x0000000000017941 */ /* 0x000fea0003800000 */
.L_x_2396:
[----:B------:R-:W-:Y:S01]  /*23e30*/  ULDC.64 UR4, c[0x0][0xaa0] ;  /* 0x0002a80000047ab9 */ /* 0x000fe20000000a00 */
[----:B------:R-:W-:Y:S01]  /*23e40*/  IMAD.MOV.U32 R2, RZ, RZ, R19 ;  /* 0x000000ffff027224 */ /* 0x000fe200078e0013 */
[----:B------:R-:W-:Y:S01]  /*23e50*/  BSSY B1, `(.L_x_2398) ;  /* 0x000002c000017945 */ /* 0x000fe20003800000 */
[----:B-1----:R-:W-:Y:S02]  /*23e60*/  IMAD.MOV.U32 R3, RZ, RZ, R10 ;  /* 0x000000ffff037224 */ /* 0x002fe400078e000a */
        /* <DEDUP_REMOVED lines=14> */
[----:B------:R-:W-:Y:S01]  /*23f50*/  IMAD.WIDE.U32 R4, R11, UR4, R2 ;  /* 0x000000040b047c25 */ /* 0x000fe2000f8e0002 */
[----:B------:R-:W-:-:S03]  /*23f60*/  MOV R2, R22 ;  /* 0x0000001600027202 */ /* 0x000fc60000000f00 */
[----:B------:R-:W-:Y:S02]  /*23f70*/  IMAD R9, R11, UR5, R0 ;  /* 0x000000050b097c24 */ /* 0x000fe4000f8e0200 */
        /* <DEDUP_REMOVED lines=8> */
[----:B------:R-:W-:Y:S01]  /*24000*/  IADD3 R0, -R19, 0x80, R16 ;  /* 0x0000008013007810 */ /* 0x000fe20007ffe110 */
[----:B------:R-:W-:Y:S01]  /*24010*/  IMAD R9, R7, UR6, RZ ;  /* 0x0000000607097c24 */ /* 0x000fe2000f8e02ff */
[----:B------:R-:W-:Y:S01]  /*24020*/  ISETP.GE.AND P5, PT, R2, UR4, PT ;  /* 0x0000000402007c0c */ /* 0x000fe2000bfa6270 */
[----:B------:R-:W-:Y:S01]  /*24030*/  IMAD.MOV.U32 R2, RZ, RZ, R4 ;  /* 0x000000ffff027224 */ /* 0x000fe200078e0004 */
[----:B------:R-:W-:Y:S01]  /*24040*/  ISETP.GE.AND P4, PT, R0, UR4, PT ;  /* 0x0000000400007c0c */ /* 0x000fe2000bf86270 */
[C---:B------:R-:W-:Y:S01]  /*24050*/  IMAD R9, R6.reuse, UR7, R9 ;  /* 0x0000000706097c24 */ /* 0x040fe2000f8e0209 */
[----:B------:R-:W-:Y:S01]  /*24060*/  ISETP.GE.AND P2, PT, R19, UR4, PT ;  /* 0x0000000413007c0c */ /* 0x000fe2000bf46270 */
[----:B------:R-:W-:Y:S01]  /*24070*/  IMAD.WIDE.U32 R2, R6, UR6, R2 ;  /* 0x0000000606027c25 */ /* 0x000fe2000f8e0002 */
[----:B------:R-:W-:Y:S01]  /*24080*/  ISETP.GE.AND P3, PT, R236, UR4, PT ;  /* 0x00000004ec007c0c */ /* 0x000fe2000bf66270 */
[----:B------:R-:W-:-:S02]  /*24090*/  ULDC.64 UR6, c[0x0][0xa80] ;  /* 0x0002a00000067ab9 */ /* 0x000fc40000000a00 */
[----:B------:R-:W-:Y:S02]  /*240a0*/  LEA R12, P1, R2, UR6, 0x1 ;  /* 0x00000006020c7c11 */ /* 0x000fe4000f8208ff */
[----:B------:R-:W-:-:S04]  /*240b0*/  IADD3 R3, R3, R9, RZ ;  /* 0x0000000903037210 */ /* 0x000fc80007ffe0ff */
[----:B------:R-:W-:-:S05]  /*240c0*/  LEA.HI.X R13, R2, UR7, R3, 0x1, P1 ;  /* 0x00000007020d7c11 */ /* 0x000fca00088f0c03 */
[----:B------:R1:W-:Y:S04]  /*240d0*/  @!P2 STG.E.128 desc[UR46][R12.64], RZ ;  /* 0x000000ff0c00a986 */ /* 0x0003e8000c101d2e */
[----:B------:R1:W-:Y:S04]  /*240e0*/  @!P3 STG.E.128 desc[UR46][R12.64+0x80], RZ ;  /* 0x000080ff0c00b986 */ /* 0x0003e8000c101d2e */
[----:B------:R1:W-:Y:S04]  /*240f0*/  @!P4 STG.E.128 desc[UR46][R12.64+0x100], RZ ;  /* 0x000100ff0c00c986 */ /* 0x0003e8000c101d2e */
[----:B------:R1:W-:Y:S02]  /*24100*/  @!P5 STG.E.128 desc[UR46][R12.64+0x180], RZ ;  /* 0x000180ff0c00d986 */ /* 0x0003e4000c101d2e */
.L_x_2399:
[----:B------:R-:W-:Y:S05]  /*24110*/  BSYNC B1 ;  /* 0x0000000000017941 */ /* 0x000fea0003800000 */
.L_x_2398:
        /* <DEDUP_REMOVED lines=19> */
[----:B-1----:R-:W-:Y:S01]  /*24250*/  LEA R12, P0, R2, UR6, 0x1 ;  /* 0x00000006020c7c11 */ /* 0x002fe2000f8008ff */
[----:B------:R-:W-:-:S05]  /*24260*/  IMAD.IADD R3, R3, 0x1, R9 ;  /* 0x0000000103037824 */ /* 0x000fca00078e0209 */
[----:B------:R-:W-:-:S05]  /*24270*/  LEA.HI.X R13, R2, UR7, R3, 0x1, P0 ;  /* 0x00000007020d7c11 */ /* 0x000fca00080f0c03 */
[----:B------:R2:W-:Y:S04]  /*24280*/  @!P2 STG.E.128 desc[UR46][R12.64], RZ ;  /* 0x000000ff0c00a986 */ /* 0x0005e8000c101d2e */
[----:B------:R2:W-:Y:S04]  /*24290*/  @!P3 STG.E.128 desc[UR46][R12.64+0x80], RZ ;  /* 0x000080ff0c00b986 */ /* 0x0005e8000c101d2e */
[----:B------:R2:W-:Y:S04]  /*242a0*/  @!P4 STG.E.128 desc[UR46][R12.64+0x100], RZ ;  /* 0x000100ff0c00c986 */ /* 0x0005e8000c101d2e */
[----:B------:R2:W-:Y:S02]  /*242b0*/  @!P5 STG.E.128 desc[UR46][R12.64+0x180], RZ ;  /* 0x000180ff0c00d986 */ /* 0x0005e4000c101d2e */
.L_x_2401:
[----:B------:R-:W-:Y:S05]  /*242c0*/  BSYNC B1 ;  /* 0x0000000000017941 */ /* 0x000fea0003800000 */
.L_x_2400:
[----:B------:R-:W-:Y:S01]  /*242d0*/  BSSY B1, `(.L_x_2402) ;  /* 0x000001a000017945 */ /* 0x000fe20003800000 */
[----:B------:R-:W-:-:S03]  /*242e0*/  ISETP.GE.AND P0, PT, R235, R8, PT ;  /* 0x00000008eb00720c */ /* 0x000fc60003f06270 */
[----:B------:R-:W-:Y:S10]  /*242f0*/  @P1 BRA `(.L_x_2403) ;  /* 0x00000000005c1947 */ /* 0x000ff40003800000 */
[----:B------:R-:W-:Y:S01]  /*24300*/  IADD3 R9, P1, R6, 0x40, RZ ;  /* 0x0000004006097810 */ /* 0x000fe20007f3e0ff */
        /* <DEDUP_REMOVED lines=22> */
.L_x_2403:
[----:B------:R-:W-:Y:S05]  /*24470*/  BSYNC B1 ;  /* 0x0000000000017941 */ /* 0x000fea0003800000 */
.L_x_2402:
[----:B------:R-:W-:Y:S05]  /*24480*/  @P0 BRA `(.L_x_2394) ;  /* 0x00000000005c0947 */ /* 0x000fea0003800000 */
[----:B------:R-:W-:Y:S01]  /*24490*/  IADD3 R5, P0, R6, 0x60, RZ ;  /* 0x0000006006057810 */ /* 0x000fe20007f1e0ff */
[----:B------:R-:W-:Y:S01]  /*244a0*/  ULDC.64 UR6, c[0x0][0xad8] ;  /* 0x0002b60000067ab9 */ /* 0x000fe20000000a00 */
[----:B------:R-:W-:Y:S01]  /*244b0*/  MOV R3, R11 ;  /* 0x0000000b00037202 */ /* 0x000fe20000000f00 */
[----:B------:R-:W-:Y:S01]  /*244c0*/  IMAD.MOV.U32 R2, RZ, RZ, R4 ;  /* 0x000000ffff027224 */ /* 0x000fe200078e0004 */
[C---:B------:R-:W-:Y:S01]  /*244d0*/  IADD3 R0, -R19.reuse, 0x80, R16 ;  /* 0x0000008013007810 */ /* 0x040fe20007ffe110 */
[----:B------:R-:W-:Y:S01]  /*244e0*/  IMAD.X R6, RZ, RZ, R7, P0 ;  /* 0x000000ffff067224 */ /* 0x000fe200000e0607 */
[----:B------:R-:W-:Y:S01]  /*244f0*/  ULDC UR4, c[0x0][0xa8c] ;  /* 0x0002a30000047ab9 */ /* 0x000fe20000000800 */
[C---:B------:R-:W-:Y:S01]  /*24500*/  VIADD R4, R19.reuse, 0xc0 ;  /* 0x000000c013047836 */ /* 0x040fe20000000000 */
[----:B------:R-:W-:Y:S01]  /*24510*/  ISETP.GE.AND P3, PT, R0, UR4, PT ;  /* 0x0000000400007c0c */ /* 0x000fe2000bf66270 */
[----:B------:R-:W-:Y:S01]  /*24520*/  IMAD R6, R6, UR6, RZ ;  /* 0x0000000606067c24 */ /* 0x000fe2000f8e02ff */
[----:B------:R-:W-:Y:S01]  /*24530*/  ISETP.GE.AND P1, PT, R19, UR4, PT ;  /* 0x0000000413007c0c */ /* 0x000fe2000bf26270 */
[----:B------:R-:W-:Y:S01]  /*24540*/  IMAD.WIDE.U32 R2, R5, UR6, R2 ;  /* 0x0000000605027c25 */ /* 0x000fe2000f8e0002 */
        /* <DEDUP_REMOVED lines=11> */
.L_x_2394:
[----:B------:R-:W-:Y:S05]  /*24600*/  BSYNC B0 ;  /* 0x0000000000007941 */ /* 0x000fea0003800000 */
.L_x_2384:
[----:B------:R-:W2:Y:S01]  /*24610*/  LDL R0, [R1+0xc] ;  /* 0x00000c0001007983 */ /* 0x000ea20000100800 */
[----:B------:R-:W-:Y:S02]  /*24620*/  ULDC UR4, c[0x0][0xc14] ;  /* 0x0003050000047ab9 */ /* 0x000fe40000000800 */
[----:B--2---:R-:W-:-:S13]  /*24630*/  ISETP.GE.AND P0, PT, R0, UR4, PT ;  /* 0x0000000400007c0c */ /* 0x004fda000bf06270 */
[----:B------:R-:W-:Y:S05]  /*24640*/  @!P0 BRA `(.L_x_2404) ;  /* 0xfffffdc800f08947 */ /* 0x000fea000383ffff */
[----:B------:R-:W-:Y:S05]  /*24650*/  BRA `(.L_x_2181) ;  /* 0x0000007000b47947 */ /* 0x000fea0003800000 */
.L_x_2179:
        /* <DEDUP_REMOVED lines=20> */
.L_x_2405:
        /* <DEDUP_REMOVED lines=33> */
[----:B0-----:R-:W-:-:S04]  /*249b0*/  IMAD R7, R7, UR5, RZ ;  /* 0x0000000507077c24 */ /* 0x001fc8000f8e02ff */
[----:B------:R-:W-:Y:S01]  /*249c0*/  IMAD.MOV.U32 R2, RZ, RZ, R7 ;  /* 0x000000ffff027224 */ /* 0x000fe200078e0007 */
[----:B--2---:R-:W-:-:S13]  /*249d0*/  ISETP.GT.AND P6, PT, R7, UR6, PT ;  /* 0x0000000607007c0c */ /* 0x004fda000bfc4270 */
[----:B------:R-:W-:Y:S05]  /*249e0*/  @P6 BRA `(.L_x_2407) ;  /* 0x0000000000a06947 */ /* 0x000fea0003800000 */
[----:B------:R-:W0:Y:S01]  /*249f0*/  LDC R6, c[0x0][0xc14] ;  /* 0x00030500ff067b82 */ /* 0x000e220000000800 */
[----:B------:R-:W-:Y:S01]  /*24a00*/  MOV R7, R2 ;  /* 0x0000000200077202 */ /* 0x000fe20000000f00 */
[----:B------:R-:W-:Y:S01]  /*24a10*/  UMOV UR4, URZ ;  /* 0x0000003f00047c82 */ /* 0x000fe20008000000 */
[----:B------:R-:W-:Y:S01]  /*24a20*/  ULDC UR7, c[0x0][0xc14] ;  /* 0x0003050000077ab9 */ /* 0x000fe20000000800 */
[----:B------:R-:W-:-:S05]  /*24a30*/  ULDC UR5, c[0x0][0xc10] ;  /* 0x0003040000057ab9 */ /* 0x000fca0000000800 */
.L_x_2411:
        /* <DEDUP_REMOVED lines=13> */
.L_x_2410:
[----:B------:R-:W-:Y:S05]  /*24b10*/  BSYNC B0 ;  /* 0x0000000000007941 */ /* 0x000fea0003800000 */
.L_x_2409:
[----:B0----5:R-:W0:Y:S02]  /*24b20*/  SHFL.UP PT, R2, R5, 0x1, RZ ;  /* 0x0420000005027989 */ /* 0x021e2400000e00ff */
        /* <DEDUP_REMOVED lines=14> */
[----:B------:R-:W0:Y:S02]  /*24c10*/  SHFL.IDX PT, R2, R10, 0x1f, 0x1f ;  /* 0x03e01f000a027f89 */ /* 0x000e2400000e0000 */
[----:B0-----:R-:W-:-:S04]  /*24c20*/  IMAD R2, R2, UR5, RZ ;  /* 0x0000000502027c24 */ /* 0x001fc8000f8e02ff */
[----:B------:R-:W-:-:S05]  /*24c30*/  IMAD.IADD R7, R2, 0x1, R7 ;  /* 0x0000000102077824 */ /* 0x000fca00078e0207 */
[----:B------:R-:W-:-:S13]  /*24c40*/  ISETP.GT.AND P6, PT, R7, UR6, PT ;  /* 0x0000000607007c0c */ /* 0x000fda000bfc4270 */
[----:B------:R-:W-:Y:S05]  /*24c50*/  @!P6 BRA `(.L_x_2411) ;  /* 0xfffffffc0078e947 */ /* 0x000fea000383ffff */
[----:B------:R-:W-:-:S07]  /*24c60*/  IMAD.MOV.U32 R6, RZ, RZ, R10 ;  /* 0x000000ffff067224 */ /* 0x000fce00078e000a */
.L_x_2407:
[----:B------:R-:W-:-:S04]  /*24c70*/  IMAD.IADD R7, R7, 0x1, -R2 ;  /* 0x0000000107077824 */ /* 0x000fc800078e0a02 */
[----:B------:R-:W-:-:S05]  /*24c80*/  IMAD R2, R6, UR5, R7 ;  /* 0x0000000506027c24 */ /* 0x000fca000f8e0207 */
[----:B------:R-:W-:Y:S02]  /*24c90*/  ISETP.GT.AND P0, PT, R2, UR6, PT ;  /* 0x0000000602007c0c */ /* 0x000fe4000bf04270 */
[----:B------:R-:W0:Y:S11]  /*24ca0*/  LDC.64 R2, c[0x0][0xc68] ;  /* 0x00031a00ff027b82 */ /* 0x000e360000000a00 */
[----:B------:R-:W-:-:S04]  /*24cb0*/  VOTE.ANY R12, PT, !P0 ;  /* 0x00000000000c7806 */ /* 0x000fc800040e0100 */
[----:B------:R-:W1:Y:S02]  /*24cc0*/  POPC R8, R12 ;  /* 0x0000000c00087309 */ /* 0x000e640000000000 */
[----:B-1----:R-:W-:-:S05]  /*24cd0*/  IADD3 R9, R8, UR4, RZ ;  /* 0x0000000408097c10 */ /* 0x002fca000fffe0ff */
        /* <DEDUP_REMOVED lines=14> */
.L_x_2412:
        /* <DEDUP_REMOVED lines=15> */
[-C--:B------:R-:W-:Y:S01]  /*24eb0*/  @!P1 IADD3 R4, R4, -R11.reuse, RZ ;  /* 0x8000000b04049210 */ /* 0x080fe20007ffe0ff */
[----:B------:R-:W-:Y:S01]  /*24ec0*/  @!P1 VIADD R7, R7, 0x1 ;  /* 0x0000000107079836 */ /* 0x000fe20000000000 */
[----:B------:R-:W-:Y:S02]  /*24ed0*/  ISETP.NE.AND P1, PT, R9, RZ, PT ;  /* 0x000000ff0900720c */ /* 0x000fe40003f25270 */
[----:B------:R-:W-:-:S13]  /*24ee0*/  ISETP.GE.U32.AND P0, PT, R4, R11, PT ;  /* 0x0000000b0400720c */ /* 0x000fda0003f06070 */
[----:B------:R-:W-:-:S04]  /*24ef0*/  @P0 VIADD R7, R7, 0x1 ;  /* 0x0000000107070836 */ /* 0x000fc80000000000 */
[----:B------:R-:W-:Y:S01]  /*24f00*/  @!P2 IMAD.MOV R7, RZ, RZ, -R7 ;  /* 0x000000ffff07a224 */ /* 0x000fe200078e0a07 */
[----:B------:R-:W-:-:S05]  /*24f10*/  @!P1 LOP3.LUT R7, RZ, R9, RZ, 0x33, !PT ;  /* 0x00000009ff079212 */ /* 0x000fca00078e33ff */
[----:B------:R-:W-:Y:S01]  /*24f20*/  IMAD R4, R10, R7, RZ ;  /* 0x000000070a047224 */ /* 0x000fe200078e02ff */
[----:B------:R-:W-:-:S03]  /*24f30*/  IADD3 R7, -R7, RZ, RZ ;  /* 0x000000ff07077210 */ /* 0x000fc60007ffe1ff */
        /* <DEDUP_REMOVED lines=25> */
[----:B------:R-:W-:-:S06]  /*250d0*/  @P0 IADD3 R2, R2, 0x1, RZ ;  /* 0x0000000102020810 */ /* 0x000fcc0007ffe0ff */
        /* <DEDUP_REMOVED lines=9> */
.L_x_2408:
[----:B------:R-:W-:Y:S01]  /*25170*/  IMAD.U32 R2, RZ, RZ, UR6 ;  /* 0x00000006ff027e24 */ /* 0x000fe2000f8e00ff */
[----:B------:R0:W-:Y:S04]  /*25180*/  STL [R1+0x4], RZ ;  /* 0x000004ff01007387 */ /* 0x0001e80000100800 */
[----:B------:R0:W-:Y:S04]  /*25190*/  STL [R1+0x8], RZ ;  /* 0x000008ff01007387 */ /* 0x0001e80000100800 */
[----:B------:R0:W-:Y:S02]  /*251a0*/  STL [R1], R2 ;  /* 0x0000000201007387 */ /* 0x0001e40000100800 */
.L_x_2413:
        /* <DEDUP_REMOVED lines=10> */
.L_x_2406:
[----:B-1----:R-:W3:Y:S01]  /*25250*/  LDL R0, [R1+0xc] ;  /* 0x00000c0001007983 */ /* 0x002ee20000100800 */
[----:B------:R-:W-:-:S03]  /*25260*/  ULDC UR4, c[0x0][0xc14] ;  /* 0x0003050000047ab9 */ /* 0x000fc60000000800 */
[----:B------:R1:W-:Y:S01]  /*25270*/  STL [R1+0x18], RZ ;  /* 0x000018ff01007387 */ /* 0x0003e20000100800 */
[----:B---3--:R-:W-:Y:S02]  /*25280*/  ISETP.GE.AND P0, PT, R0, UR4, PT ;  /* 0x0000000400007c0c */ /* 0x008fe4000bf06270 */
[----:B------:R-:W-:-:S05]  /*25290*/  MOV R0, 0x1 ;  /* 0x0000000100007802 */ /* 0x000fca0000000f00 */
[----:B------:R1:W-:Y:S04]  /*252a0*/  STL [R1+0x24], R0 ;  /* 0x0000240001007387 */ /* 0x0003e80000100800 */
[----:B------:R1:W-:Y:S02]  /*252b0*/  STL [R1+0x5c], RZ ;  /* 0x00005cff01007387 */ /* 0x0003e40000100800 */
[----:B------:R-:W-:Y:S05]  /*252c0*/  @P0 BRA `(.L_x_2414) ;  /* 0x0000006000940947 */ /* 0x000fea0003800000 */
[----:B------:R-:W0:Y:S01]  /*252d0*/  S2R R9, SR_TID.X ;  /* 0x0000000000097919 */ /* 0x000e220000002100 */
[----:B------:R-:W-:Y:S01]  /*252e0*/  BSSY B7, `(.L_x_2414) ;  /* 0x0000623000077945 */ /* 0x000fe20003800000 */
[----:B------:R-:W-:Y:S01]  /*252f0*/  ULDC UR37, c[0x0][0xc] ;  /* 0x0000030000257ab9 */ /* 0x000fe20000000800 */
[----:B------:R-:W-:Y:S01]  /*25300*/  ULOP3.LUT UR36, UR40, 0x1, URZ, 0xfc, !UPT ;  /* 0x0000000128247892 */ /* 0x000fe2000f8efc3f */
[----:B------:R-:W2:Y:S01]  /*25310*/  S2R R3, SR_TID.X ;  /* 0x0000000000037919 */ /* 0x000ea20000002100 */
[----:B------:R-:W-:Y:S01]  /*25320*/  ULOP3.LUT UR38, UR40, 0x2, URZ, 0xfc, !UPT ;  /* 0x0000000228267892 */ /* 0x000fe2000f8efc3f */
[----:B------:R-:W-:Y:S01]  /*25330*/  ULDC.64 UR42, c[0x0][0x198] ;  /* 0x00006600002a7ab9 */ /* 0x000fe20000000a00 */
[C---:B0-----:R-:W-:Y:S01]  /*25340*/  IMAD.SHL.U32 R2, R9.reuse, 0x10, RZ ;  /* 0x0000001009027824 */ /* 0x041fe200078e00ff */
[C---:B------:R-:W-:Y:S01]  /*25350*/  R2P PR, R9.reuse, 0x6 ;  /* 0x0000000609007804 */ /* 0x040fe20000000000 */
[----:B-1----:R-:W-:Y:S01]  /*25360*/  IMAD.SHL.U32 R0, R9, 0x80, RZ ;  /* 0x0000008009007824 */ /* 0x002fe200078e00ff */
[----:B--2---:R-:W-:-:S02]  /*25370*/  LOP3.LUT R5, R3, 0x7f, RZ, 0xc0, !PT ;  /* 0x0000007f03057812 */ /* 0x004fc400078ec0ff */
        /* <DEDUP_REMOVED lines=10> */
[----:B------:R-:W-:Y:S01]  /*25420*/  LOP3.LUT R7, R3, 0xc00, R0, 0xf8, !PT ;  /* 0x00000c0003077812 */ /* 0x000fe200078ef800 */
[----:B------:R-:W-:Y:S01]  /*25430*/  IMAD.MOV.U32 R0, RZ, RZ, 0x40 ;  /* 0x00000040ff007424 */ /* 0x000fe200078e00ff */
[----:B------:R-:W-:Y:S02]  /*25440*/  LOP3.LUT R8, R6, R5, R4, 0xf6, !PT ;  /* 0x0000000506087212 */ /* 0x000fe400078ef604 */
[----:B------:R-:W-:Y:S02]  /*25450*/  SEL R4, R2, 0xffffffe0, !P1 ;  /* 0xffffffe002047807 */ /* 0x000fe40004800000 */
[----:B------:R-:W-:Y:S01]  /*25460*/  SEL R3, R0, 0xffffffc0, !P2 ;  /* 0xffffffc000037807 */ /* 0x000fe20005000000 */
[----:B------:R-:W-:Y:S01]  /*25470*/  STL [R1+0x14], R8 ;  /* 0x0000140801007387 */ /* 0x000fe20000100800 */
[----:B------:R-:W-:-:S02]  /*25480*/  MOV R0, 0x1 ;  /* 0x0000000100007802 */ /* 0x000fc40000000f00 */
[----:B------:R-:W-:Y:S01]  /*25490*/  LOP3.LUT R2, R8, 0x2000, RZ, 0xfc, !PT ;  /* 0x0000200008027812 */ /* 0x000fe200078efcff */
[----:B------:R-:W-:Y:S04]  /*254a0*/  STL [R1+0x10], R7 ;  /* 0x0000100701007387 */ /* 0x000fe80000100800 */
[----:B------:R-:W-:Y:S04]  /*254b0*/  STL [R1+0x40], R3 ;  /* 0x0000400301007387 */ /* 0x000fe80000100800 */
[----:B------:R-:W-:Y:S04]  /*254c0*/  STL [R1+0x28], R0 ;  /* 0x0000280001007387 */ /* 0x000fe80000100800 */
[----:B------:R-:W-:Y:S04]  /*254d0*/  STL [R1+0x5c], RZ ;  /* 0x00005cff01007387 */ /* 0x000fe80000100800 */
[----:B------:R0:W-:Y:S04]  /*254e0*/  STL [R1+0x44], R4 ;  /* 0x0000440401007387 */ /* 0x0001e80000100800 */
[----:B------:R-:W-:Y:S04]  /*254f0*/  STL [R1+0x1c], RZ ;  /* 0x00001cff01007387 */ /* 0x000fe80000100800 */
[----:B------:R-:W-:Y:S01]  /*25500*/  STL [R1+0x18], RZ ;  /* 0x000018ff01007387 */ /* 0x000fe20000100800 */
[----:B0-----:R-:W-:-:S03]  /*25510*/  IMAD.IADD R4, R3, 0x1, R4 ;  /* 0x0000000103047824 */ /* 0x001fc600078e0204 */
[----:B------:R0:W-:Y:S04]  /*25520*/  STL [R1+0x24], R0 ;  /* 0x0000240001007387 */ /* 0x0001e80000100800 */
[----:B------:R1:W-:Y:S04]  /*25530*/  STL [R1+0x48], R4 ;  /* 0x0000480401007387 */ /* 0x0003e80000100800 */
[----:B------:R1:W-:Y:S01]  /*25540*/  STL [R1+0x2c], R2 ;  /* 0x00002c0201007387 */ /* 0x0003e20000100800 */
[----:B0-----:R-:W-:-:S05]  /*25550*/  IMAD.IADD R0, R3, 0x1, R7 ;  /* 0x0000000103007824 */ /* 0x001fca00078e0207 */
[----:B------:R1:W-:Y:S02]  /*25560*/  STL [R1+0x4c], R0 ;  /* 0x00004c0001007387 */ /* 0x0003e40000100800 */
.L_x_2518:
[----:B-1----:R-:W2:Y:S01]  /*25570*/  LDL R0, [R1+0xc] ;  /* 0x00000c0001007983 */ /* 0x002ea20000100800 */
[----:B------:R-:W2:Y:S01]  /*25580*/  LDC.64 R16, c[0x0][0xc60] ;  /* 0x00031800ff107b82 */ /* 0x000ea20000000a00 */
[----:B------:R-:W-:Y:S05]  /*25590*/  YIELD ;  /* 0x0000000000007946 */ /* 0x000fea0003800000 */
[----:B------:R-:W-:Y:S01]  /*255a0*/  ULDC.64 UR4, c[0x0][0xa28] ;  /* 0x00028a0000047ab9 */ /* 0x000fe20000000a00 */
[----:B------:R-:W-:Y:S01]  /*255b0*/  IMAD.MOV.U32 R8, RZ, RZ, RZ ;  /* 0x000000ffff087224 */ /* 0x000fe200078e00ff */
[----:B------:R-:W-:Y:S01]  /*255c0*/  ISETP.NE.U32.AND P0, PT, RZ, UR4, PT ;  /* 0x00000004ff007c0c */ /* 0x000fe2000bf05070 */
[----:B------:R-:W-:Y:S01]  /*255d0*/  ULDC.64 UR6, c[0x0][0xa08] ;  /* 0x0002820000067ab9 */ /* 0x000fe20000000a00 */
[----:B------:R-:W-:Y:S01]  /*255e0*/  ULDC.64 UR8, c[0x0][0xa10] ;  /* 0x0002840000087ab9 */ /* 0x000fe20000000a00 */
[----:B------:R-:W-:Y:S01]  /*255f0*/  MOV R11, RZ ;  /* 0x000000ff000b7202 */ /* 0x000fe20000000f00 */
[----:B------:R-:W-:-:S02]  /*25600*/  IMAD.MOV.U32 R20, RZ, RZ, RZ ;  /* 0x000000ffff147224 */ /* 0x000fc400078e00ff */
[----:B--2---:R-:W-:Y:S01]  /*25610*/  IMAD.WIDE R16, R0, 0x4, R16 ;  /* 0x0000000400107825 */ /* 0x004fe200078e0210 */
[----:B------:R-:W-:-:S05]  /*25620*/  ULDC.64 UR10, c[0x0][0xa18] ;  /* 0x00028600000a7ab9 */ /* 0x000fca0000000a00 */
[----:B------:R-:W2:Y:S01]  /*25630*/  LDG.E R16, desc[UR46][R16.64] ;  /* 0x0000002e10107981 */ /* 0x000ea2000c1e1900 */
[----:B------:R-:W-:Y:S01]  /*25640*/  ISETP.NE.AND.EX P0, PT, RZ, UR5, PT, P0 ;  /* 0x00000005ff007c0c */ /* 0x000fe2000bf05300 */
[----:B------:R-:W-:Y:S01]  /*25650*/  IMAD.MOV.U32 R0, RZ, RZ, RZ ;  /* 0x000000ffff007224 */ /* 0x000fe200078e00ff */
[----:B--2---:R-:W-:-:S11]  /*25660*/  SHF.R.S32.HI R18, RZ, 0x1f, R16 ;  /* 0x0000001fff127819 */ /* 0x004fd60000011410 */
[----:B------:R-:W-:-:S04]  /*25670*/  @P0 LEA R2, P1, R16, UR4, 0x2 ;  /* 0x0000000410020c11 */ /* 0x000fc8000f8210ff */
[C-C-:B------:R-:W-:Y:S01]  /*25680*/  @P0 LEA.HI.X R3, R16.reuse, UR5, R18.reuse, 0x2, P1 ;  /* 0x0000000510030c11 */ /* 0x140fe200088f1412 */
[----:B------:R-:W-:Y:S02]  /*25690*/  ULDC.64 UR4, c[0x0][0xa00] ;  /* 0x0002800000047ab9 */ /* 0x000fe40000000a00 */
[----:B------:R-:W-:Y:S01]  /*256a0*/  ISETP.NE.U32.AND P2, PT, RZ, UR4, PT ;  /* 0x00000004ff007c0c */ /* 0x000fe2000bf45070 */
[C---:B------:R-:W-:Y:S01]  /*256b0*/  IMAD.SHL.U32 R17, R16.reuse, 0x4, RZ ;  /* 0x0000000410117824 */ /* 0x040fe200078e00ff */
[----:B------:R0:W5:Y:S01]  /*256c0*/  @P0 LDG.E R0, desc[UR46][R2.64] ;  /* 0x0000002e02000981 */ /* 0x000162000c1e1900 */
[----:B------:R-:W-:Y:S02]  /*256d0*/  SHF.L.U64.HI R18, R16, 0x2, R18 ;  /* 0x0000000210127819 */ /* 0x000fe40000010212 */
[----:B------:R-:W-:Y:S02]  /*256e0*/  ISETP.NE.AND.EX P2, PT, RZ, UR5, PT, P2 ;  /* 0x00000005ff007c0c */ /* 0x000fe4000bf45320 */
[----:B------:R-:W-:-:S02]  /*256f0*/  ISETP.NE.U32.AND P0, PT, RZ, UR6, PT ;  /* 0x00000006ff007c0c */ /* 0x000fc4000bf05070 */
[----:B------:R-:W-:Y:S02]  /*25700*/  ISETP.NE.U32.AND P1, PT, RZ, UR8, PT ;  /* 0x00000008ff007c0c */ /* 0x000fe4000bf25070 */
[----:B------:R-:W-:Y:S02]  /*25710*/  ISETP.NE.AND.EX P0, PT, RZ, UR7, PT, P0 ;  /* 0x00000007ff007c0c */ /* 0x000fe4000bf05300 */
[C---:B0-----:R-:W-:Y:S02]  /*25720*/  IADD3 R2, P4, R17.reuse, UR4, RZ ;  /* 0x0000000411027c10 */ /* 0x041fe4000ff9e0ff */
[----:B------:R-:W-:Y:S02]  /*25730*/  ISETP.NE.AND.EX P1, PT, RZ, UR9, PT, P1 ;  /* 0x00000009ff007c0c */ /* 0x000fe4000bf25310 */
[----:B------:R-:W-:Y:S02]  /*25740*/  IADD3.X R3, R18, UR5, RZ, P4, !PT ;  /* 0x0000000512037c10 */ /* 0x000fe4000a7fe4ff */
[----:B------:R-:W-:-:S02]  /*25750*/  IADD3 R6, P5, R17, UR6, RZ ;  /* 0x0000000611067c10 */ /* 0x000fc4000ffbe0ff */
[----:B------:R-:W-:Y:S01]  /*25760*/  IADD3 R4, P4, R17, UR8, RZ ;  /* 0x0000000811047c10 */ /* 0x000fe2000ff9e0ff */
[----:B------:R-:W2:Y:S01]  /*25770*/  @P2 LDG.E R8, desc[UR46][R2.64] ;  /* 0x0000002e02082981 */ /* 0x000ea2000c1e1900 */
[C---:B------:R-:W-:Y:S02]  /*25780*/  IADD3.X R7, R18.reuse, UR7, RZ, P5, !PT ;  /* 0x0000000712077c10 */ /* 0x040fe4000affe4ff */
[----:B------:R-:W-:Y:S02]  /*25790*/  IADD3.X R5, R18, UR9, RZ, P4, !PT ;  /* 0x0000000912057c10 */ /* 0x000fe4000a7fe4ff */
[----:B------:R-:W-:Y:S01]  /*257a0*/  ISETP.NE.U32.AND P3, PT, RZ, UR10, PT ;  /* 0x0000000aff007c0c */ /* 0x000fe2000bf65070 */
[----:B------:R-:W5:Y:S01]  /*257b0*/  @P0 LDG.E R11, desc[UR46][R6.64] ;  /* 0x0000002e060b0981 */ /* 0x000f62000c1e1900 */
[----:B------:R-:W-:Y:S02]  /*257c0*/  ULDC UR4, c[0x0][0x288] ;  /* 0x0000a20000047ab9 */ /* 0x000fe40000000800 */
[----:B------:R-:W-:Y:S01]  /*257d0*/  ISETP.NE.AND.EX P3, PT, RZ, UR11, PT, P3 ;  /* 0x0000000bff007c0c */ /* 0x000fe2000bf65330 */
[----:B------:R-:W5:Y:S01]  /*257e0*/  @P1 LDG.E R20, desc[UR46][R4.64] ;  /* 0x0000002e04141981 */ /* 0x000f62000c1e1900 */
[----:B------:R-:W-:Y:S01]  /*257f0*/  IMAD.U32 R10, RZ, RZ, UR4 ;  /* 0x00000004ff0a7e24 */ /* 0x000fe2000f8e00ff */
[----:B------:R-:W-:-:S02]  /*25800*/  ULDC.64 UR4, c[0x0][0x3f8] ;  /* 0x0000fe0000047ab9 */ /* 0x000fc40000000a00 */
[----:B------:R-:W-:-:S03]  /*25810*/  UISETP.NE.U32.AND UP0, UPT, UR4, URZ, UPT ;  /* 0x0000003f0400728c */ /* 0x000fc6000bf05070 */
[----:B------:R-:W-:Y:S01]  /*25820*/  ULDC UR4, c[0x0][0x404] ;  /* 0x0001010000047ab9 */ /* 0x000fe20000000800 */
[----:B------:R-:W-:-:S03]  /*25830*/  UISETP.NE.AND.EX UP0, UPT, UR5, URZ, UPT, UP0 ;  /* 0x0000003f0500728c */ /* 0x000fc6000bf05300 */
[----:B------:R-:W-:Y:S01]  /*25840*/  ULDC UR5, c[0x0][0x2e0] ;  /* 0x0000b80000057ab9 */ /* 0x000fe20000000800 */
[----:B------:R-:W-:-:S04]  /*25850*/  USEL UR4, UR4, 0x1, UP0 ;  /* 0x0000000104047887 */ /* 0x000fc80008000000 */
[----:B------:R-:W-:-:S03]  /*25860*/  UIMAD UR4, UR4, UR5, URZ ;  /* 0x00000005040472a4 */ /* 0x000fc6000f8e023f */
[----:B------:R-:W-:Y:S01]  /*25870*/  ULDC UR5, c[0x0][0x338] ;  /* 0x0000ce0000057ab9 */ /* 0x000fe20000000800 */
[----:B--2---:R0:W-:Y:S02]  /*25880*/  STL [R1+0x20], R8 ;  /* 0x0000200801007387 */ /* 0x0041e40000100800 */
[----:B0-----:R-:W-:-:S04]  /*25890*/  @P3 IADD3 R8, P4, R17, UR10, RZ ;  /* 0x0000000a11083c10 */ /* 0x001fc8000ff9e0ff */
[----:B------:R-:W-:-:S05]  /*258a0*/  @P3 IADD3.X R9, R18, UR11, RZ, P4, !PT ;  /* 0x0000000b12093c10 */ /* 0x000fca000a7fe4ff */
[----:B------:R0:W5:Y:S02]  /*258b0*/  @P3 LDG.E R10, desc[UR46][R8.64] ;  /* 0x0000002e080a3981 */ /* 0x000164000c1e1900 */
[----:B0-----:R-:W-:Y:S02]  /*258c0*/  IMAD.U32 R8, RZ, RZ, UR5 ;  /* 0x00000005ff087e24 */ /* 0x001fe4000f8e00ff */
[----:B------:R-:W-:Y:S01]  /*258d0*/  IMAD.U32 R9, RZ, RZ, UR4 ;  /* 0x00000004ff097e24 */ /* 0x000fe2000f8e00ff */
[----:B------:R-:W-:Y:S06]  /*258e0*/  @P3 BRA `(.L_x_2415) ;  /* 0x0000000000103947 */ /* 0x000fec0003800000 */
[----:B------:R-:W-:Y:S05]  /*258f0*/  @!P2 BRA `(.L_x_2415) ;  /* 0x00000000000ca947 */ /* 0x000fea0003800000 */
[----:B-----5:R-:W2:Y:S04]  /*25900*/  LDG.E R10, desc[UR46][R2.64] ;  /* 0x0000002e020a7981 */ /* 0x020ea8000c1e1900 */
[----:B------:R-:W2:Y:S02]  /*25910*/  LDG.E R2, desc[UR46][R2.64+0x4] ;  /* 0x0000042e02027981 */ /* 0x000ea4000c1e1900 */
[----:B--2---:R-:W-:-:S07]  /*25920*/  IMAD.IADD R10, R2, 0x1, -R10 ;  /* 0x00000001020a7824 */ /* 0x004fce00078e0a0a */
.L_x_2415:
[----:B-----5:R-:W-:Y:S01]  /*25930*/  IADD3 R2, R11, R0, RZ ;  /* 0x000000000b027210 */ /* 0x020fe20007ffe0ff */
[----:B------:R-:W-:Y:S02]  /*25940*/  ULDC.64 UR4, c[0x0][0xa20] ;  /* 0x0002880000047ab9 */ /* 0x000fe40000000a00 */
[----:B------:R-:W-:Y:S02]  /*25950*/  ISETP.NE.U32.AND P2, PT, RZ, UR4, PT ;  /* 0x00000004ff007c0c */ /* 0x000fe4000bf45070 */
[----:B------:R0:W-:Y:S02]  /*25960*/  STL [R1+0x3c], R2 ;  /* 0x00003c0201007387 */ /* 0x0001e40000100800 */
[----:B------:R-:W-:-:S13]  /*25970*/  ISETP.NE.AND.EX P2, PT, RZ, UR5, PT, P2 ;  /* 0x00000005ff007c0c */ /* 0x000fda000bf45320 */
[----:B0-----:R-:W-:Y:S05]  /*25980*/  @!P2 BRA `(.L_x_2416) ;  /* 0x000000000010a947 */ /* 0x001fea0003800000 */
[----:B------:R-:W-:-:S04]  /*25990*/  IADD3 R2, P0, R17, UR4, RZ ;  /* 0x0000000411027c10 */ /* 0x000fc8000ff1e0ff */
[----:B------:R-:W-:-:S05]  /*259a0*/  IADD3.X R3, R18, UR5, RZ, P0, !PT ;  /* 0x0000000512037c10 */ /* 0x000fca00087fe4ff */
[----:B------:R0:W5:Y:S01]  /*259b0*/  LDG.E R9, desc[UR46][R2.64] ;  /* 0x0000002e02097981 */ /* 0x000162000c1e1900 */
[----:B------:R-:W-:Y:S05]  /*259c0*/  BRA `(.L_x_2417) ;  /* 0x0000000000107947 */ /* 0x000fea0003800000 */
.L_x_2416:
[----:B------:R-:W-:Y:S05]  /*259d0*/  @!P0 BRA `(.L_x_2417) ;  /* 0x00000000000c8947 */ /* 0x000fea0003800000 */
[----:B------:R-:W2:Y:S04]  /*259e0*/  LDG.E R9, desc[UR46][R6.64] ;  /* 0x0000002e06097981 */ /* 0x000ea8000c1e1900 */
[----:B------:R-:W2:Y:S02]  /*259f0*/  LDG.E R6, desc[UR46][R6.64+0x4] ;  /* 0x0000042e06067981 */ /* 0x000ea4000c1e1900 */
[----:B--2---:R-:W-:-:S07]  /*25a00*/  IMAD.IADD R9, R6, 0x1, -R9 ;  /* 0x0000000106097824 */ /* 0x004fce00078e0a09 */
.L_x_2417:
[----:B0-----:R-:W2:Y:S04]  /*25a10*/  @P1 LDG.E R2, desc[UR46][R4.64] ;  /* 0x0000002e04021981 */ /* 0x001ea8000c1e1900 */
[----:B------:R-:W3:Y:S01]  /*25a20*/  LDL R3, [R1+0x4] ;  /* 0x0000040001037983 */ /* 0x000ee20000100800 */
[----:B-----5:R-:W-:-:S03]  /*25a30*/  IMAD.IADD R0, R9, 0x1, -R0 ;  /* 0x0000000109007824 */ /* 0x020fc600078e0a00 */
[----:B------:R-:W2:Y:S01]  /*25a40*/  @P1 LDG.E R4, desc[UR46][R4.64+0x4] ;  /* 0x0000042e04041981 */ /* 0x000ea2000c1e1900 */
[----:B------:R-:W-:Y:S01]  /*25a50*/  BSSY B0, `(.L_x_2418) ;  /* 0x0000139000007945 */ /* 0x000fe20003800000 */
[----:B---3--:R-:W-:Y:S01]  /*25a60*/  LEA R3, R3, 0xff, 0x7 ;  /* 0x000000ff03037811 */ /* 0x008fe200078e38ff */
[----:B--2---:R-:W-:-:S04]  /*25a70*/  @P1 IMAD.IADD R8, R4, 0x1, -R2 ;  /* 0x0000000104081824 */ /* 0x004fc800078e0a02 */
[----:B------:R-:W-:-:S05]  /*25a80*/  IMAD.IADD R2, R0, 0x1, R8 ;  /* 0x0000000100027824 */ /* 0x000fca00078e0208 */
[C---:B------:R-:W-:Y:S01]  /*25a90*/  IADD3 R10, R2.reuse, R3, -R10 ;  /* 0x00000003020a7210 */ /* 0x040fe20007ffe80a */
[----:B------:R-:W-:-:S03]  /*25aa0*/  VIADD R2, R2, 0x7f ;  /* 0x0000007f02027836 */ /* 0x000fc60000000000 */
[----:B------:R-:W-:Y:S02]  /*25ab0*/  SHF.R.S32.HI R19, RZ, 0x1f, R10 ;  /* 0x0000001fff137819 */ /* 0x000fe4000001140a */
[----:B------:R-:W-:Y:S02]  /*25ac0*/  SHF.R.S32.HI R3, RZ, 0x1f, R2 ;  /* 0x0000001fff037819 */ /* 0x000fe40000011402 */
[----:B------:R-:W-:Y:S02]  /*25ad0*/  LEA.HI R19, R19, R10, RZ, 0x7 ;  /* 0x0000000a13137211 */ /* 0x000fe400078f38ff */
[----:B------:R-:W-:Y:S02]  /*25ae0*/  LEA.HI R2, R3, R2, RZ, 0x7 ;  /* 0x0000000203027211 */ /* 0x000fe400078f38ff */
[----:B------:R-:W-:Y:S02]  /*25af0*/  SHF.R.S32.HI R19, RZ, 0x7, R19 ;  /* 0x00000007ff137819 */ /* 0x000fe40000011413 */
[----:B------:R-:W-:Y:S01]  /*25b00*/  SHF.R.S32.HI R2, RZ, 0x7, R2 ;  /* 0x00000007ff027819 */ /* 0x000fe20000011402 */
[----:B------:R-:W-:-:S03]  /*25b10*/  IMAD.MOV R3, RZ, RZ, -R0 ;  /* 0x000000ffff037224 */ /* 0x000fc600078e0a00 */
[----:B------:R-:W-:-:S04]  /*25b20*/  VIMNMX R19, R2, R19, PT ;  /* 0x0000001302137248 */ /* 0x000fc80003fe0100 */
[----:B------:R-:W-:Y:S02]  /*25b30*/  LEA R2, R19, -R0, 0x7 ;  /* 0x8000000013027211 */ /* 0x000fe400078e38ff */
[----:B------:R-:W-:Y:S02]  /*25b40*/  VIMNMX R3, RZ, R3, !PT ;  /* 0x00000003ff037248 */ /* 0x000fe40007fe0100 */
[----:B------:R-:W-:-:S04]  /*25b50*/  VIMNMX R8, R2, R8, PT ;  /* 0x0000000802087248 */ /* 0x000fc80003fe0100 */
[----:B------:R-:W-:Y:S02]  /*25b60*/  ISETP.GT.AND P0, PT, R8, R3, PT ;  /* 0x000000030800720c */ /* 0x000fe40003f04270 */
[----:B------:R-:W-:-:S11]  /*25b70*/  SHF.R.U32.HI R3, RZ, 0x7, R3 ;  /* 0x00000007ff037819 */ /* 0x000fd60000011603 */
[----:B------:R-:W-:-:S05]  /*25b80*/  @P0 VIADD R8, R8, 0x7f ;  /* 0x0000007f08080836 */ /* 0x000fca0000000000 */
[----:B------:R-:W-:-:S04]  /*25b90*/  @P0 SHF.R.S32.HI R0, RZ, 0x1f, R8 ;  /* 0x0000001fff000819 */ /* 0x000fc80000011408 */
[----:B------:R-:W-:Y:S01]  /*25ba0*/  @P0 LEA.HI R0, R0, R8, RZ, 0x7 ;  /* 0x0000000800000211 */ /* 0x000fe200078f38ff */
[----:B------:R-:W-:-:S03]  /*25bb0*/  IMAD.MOV.U32 R8, RZ, RZ, R3 ;  /* 0x000000ffff087224 */ /* 0x000fc600078e0003 */
[----:B------:R-:W-:-:S04]  /*25bc0*/  @P0 SHF.R.S32.HI R8, RZ, 0x7, R0 ;  /* 0x00000007ff080819 */ /* 0x000fc80000011400 */
[----:B------:R-:W-:Y:S02]  /*25bd0*/  ISETP.GT.AND P2, PT, R8, R3, PT ;  /* 0x000000030800720c */ /* 0x000fe40003f44270 */
[----:B------:R-:W-:-:S11]  /*25be0*/  PLOP3.LUT P0, PT, PT, PT, PT, 0x80, 0x0 ;  /* 0x000000000000781c */ /* 0x000fd60003f0f070 */
        /* <DEDUP_REMOVED lines=16> */
.L_x_2705:
[----:B-1----:R-:W-:Y:S02]  /*25cf0*/  ISETP.NE.AND P0, PT, R14, RZ, PT ;  /* 0x000000ff0e00720c */ /* 0x002fe40003f05270 */
[----:B------:R-:W-:-:S11]  /*25d00*/  PLOP3.LUT P6, PT, PT, PT, PT, 0x8, 0x0 ;  /* 0x000000000000781c */ /* 0x000fd60003fce170 */
[----:B------:R-:W-:Y:S05]  /*25d10*/  @P0 BRA `(.L_x_2421) ;  /* 0x00000000000c0947 */ /* 0x000fea0003800000 */
[----:B------:R-:W-:-:S03]  /*25d20*/  UMOV UR4, 0xffffffff ;  /* 0xffffffff00047882 */ /* 0x000fc60000000000 */
[----:B------:R-:W-:Y:S05]  /*25d30*/  BRA.DIV UR4, `(.L_x_2422) ;  /* 0x0000009604507947 */ /* 0x000fea000b800000 */
[----:B------:R-:W-:-:S13]  /*25d40*/  ELECT P6, URZ, PT ;  /* 0x00000000003f782f */ /* 0x000fda00038c0000 */
.L_x_2421:
[----:B0-----:R-:W2:Y:S01]  /*25d50*/  LDL R4, [R1+0x5c] ;  /* 0x00005c0001047983 */ /* 0x001ea20000100800 */
[----:B------:R-:W-:Y:S01]  /*25d60*/  BSSY B1, `(.L_x_2423) ;  /* 0x000000b000017945 */ /* 0x000fe20003800000 */
[----:B------:R-:W0:Y:S01]  /*25d70*/  S2R R11, SR_CgaCtaId ;  /* 0x00000000000b7919 */ /* 0x000e220000008800 */
[----:B--2---:R-:W-:-:S05]  /*25d80*/  VIADD R4, R4, 0x1 ;  /* 0x0000000104047836 */ /* 0x004fca0000000000 */
[----:B------:R-:W-:-:S04]  /*25d90*/  LEA.HI R5, R4, R4, RZ, 0x1 ;  /* 0x0000000404057211 */ /* 0x000fc800078f08ff */
[----:B------:R-:W-:-:S04]  /*25da0*/  LOP3.LUT R5, R5, 0xfffffffe, RZ, 0xc0, !PT ;  /* 0xfffffffe05057812 */ /* 0x000fc800078ec0ff */
[----:B------:R-:W-:Y:S02]  /*25db0*/  IADD3 R4, R4, -R5, RZ ;  /* 0x8000000504047210 */ /* 0x000fe40007ffe0ff */
[----:B------:R-:W-:Y:S02]  /*25dc0*/  MOV R5, 0x400 ;  /* 0x0000040000057802 */ /* 0x000fe40000000f00 */
[----:B------:R-:W-:Y:S02]  /*25dd0*/  SHF.L.U32 R4, R4, 0x1f, RZ ;  /* 0x0000001f04047819 */ /* 0x000fe400000006ff */
[----:B0-----:R-:W-:-:S04]  /*25de0*/  LEA R11, R11, R5, 0x18 ;  /* 0x000000050b0b7211 */ /* 0x001fc800078ec0ff */
[----:B------:R-:W0:Y:S02]  /*25df0*/  SYNCS.PHASECHK.TRANS64.TRYWAIT P0, [R11+URZ+0x38820], R4 ;  /* 0x038820040b0075a7 */ /* 0x000e24000800017f */
[----:B0-----:R-:W-:Y:S05]  /*25e00*/  @!P0 BRA `(.L_x_2424) ;  /* 0x00000094003c8947 */ /* 0x001fea0003800000 */
.L_x_2708:
[----:B------:R-:W-:Y:S05]  /*25e10*/  BSYNC B1 ;  /* 0x0000000000017941 */ /* 0x000fea0003800000 */
.L_x_2423:
        /* <DEDUP_REMOVED lines=12> */
.L_x_2709:
[----:B------:R-:W-:Y:S05]  /*25ee0*/  BSYNC B2 ;  /* 0x0000000000027941 */ /* 0x000fea0003800000 */
.L_x_2427:
        /* <DEDUP_REMOVED lines=9> */
.L_x_2430:
[----:B------:R-:W-:Y:S05]  /*25f80*/  BSYNC B2 ;  /* 0x0000000000027941 */ /* 0x000fea0003800000 */
.L_x_2429:
[----:B0-----:R-:W2:Y:S01]  /*25f90*/  LDL R4, [R1+0x1c] ;  /* 0x00001c0001047983 */ /* 0x001ea20000100800 */
[----:B------:R-:W-:Y:S01]  /*25fa0*/  IMAD.MOV.U32 R15, RZ, RZ, RZ ;  /* 0x000000ffff0f7224 */ /* 0x000fe200078e00ff */
[----:B------:R-:W-:Y:S01]  /*25fb0*/  UIADD3 UR4, UP0, UR42, 0x570, URZ ;  /* 0x000005702a047890 */ /* 0x000fe2000ff1e03f */
[----:B------:R-:W-:Y:S01]  /*25fc0*/  IMAD R5, R8, 0x80, R20 ;  /* 0x0000008008057824 */ /* 0x000fe200078e0214 */
[----:B------:R-:W-:Y:S01]  /*25fd0*/  PLOP3.LUT P0, PT, PT, PT, PT, 0x80, 0x0 ;  /* 0x000000000000781c */ /* 0x000fe20003f0f070 */
[----:B------:R-:W-:Y:S01]  /*25fe0*/  UMOV UR6, 0x0 ;  /* 0x0000000000067882 */ /* 0x000fe20000000000 */
[----:B------:R-:W-:Y:S01]  /*25ff0*/  R2UR UR10, R15 ;  /* 0x000000000f0a72ca */ /* 0x000fe200000e0000 */
[----:B------:R-:W-:Y:S01]  /*26000*/  VIADD R5, R5, 0xffffff80 ;  /* 0xffffff8005057836 */ /* 0x000fe20000000000 */
[----:B------:R-:W-:Y:S01]  /*26010*/  UIADD3.X UR5, URZ, UR43, URZ, UP0, !UPT ;  /* 0x0000002b3f057290 */ /* 0x000fe200087fe43f */
[----:B------:R-:W-:Y:S01]  /*26020*/  UMOV UR7, 0x12f00000 ;  /* 0x12f0000000077882 */ /* 0x000fe20000000000 */
[----:B--2---:R-:W-:Y:S01]  /*26030*/  LEA R9, R4, R11, 0xf ;  /* 0x0000000b04097211 */ /* 0x004fe200078e78ff */
[----:B------:R-:W-:-:S04]  /*26040*/  VIADD R4, R7, 0x38890 ;  /* 0x0003889007047836 */ /* 0x000fc80000000000 */
[----:B------:R-:W-:-:S07]  /*26050*/  VIADD R6, R9, 0x28400 ;  /* 0x0002840009067836 */ /* 0x000fce0000000000 */
.L_x_2431:
        /* <DEDUP_REMOVED lines=16> */
.L_x_2432:
        /* <DEDUP_REMOVED lines=13> */
.L_x_2710:
[----:B------:R-:W-:Y:S05]  /*26230*/  BSYNC B2 ;  /* 0x0000000000027941 */ /* 0x000fea0003800000 */
.L_x_2433:
        /* <DEDUP_REMOVED lines=11> */
.L_x_2436:
[----:B------:R-:W-:Y:S05]  /*262f0*/  BSYNC B2 ;  /* 0x0000000000027941 */ /* 0x000fea0003800000 */
.L_x_2435:
        /* <DEDUP_REMOVED lines=8> */
.L_x_2437:
        /* <DEDUP_REMOVED lines=15> */
.L_x_2438:
        /* <DEDUP_REMOVED lines=10> */
.L_x_2426:
[----:B------:R-:W-:Y:S05]  /*26510*/  BSYNC B1 ;  /* 0x0000000000017941 */ /* 0x000fea0003800000 */
.L_x_2425:
        /* <DEDUP_REMOVED lines=13> */
[C---:B------:R-:W-:Y:S01]  /*265f0*/  IMAD R20, R8.reuse, 0x80, R20 ;  /* 0x0000008008147824 */ /* 0x040fe200078e0214 */
[----:B------:R-:W-:-:S03]  /*26600*/  IADD3 R9, R8, -0x1, RZ ;  /* 0xffffffff08097810 */ /* 0x000fc60007ffe0ff */
[----:B------:R-:W-:-:S07]  /*26610*/  VIADD R8, R20, 0xffffff00 ;  /* 0xffffff0014087836 */ /* 0x000fce0000000000 */
.L_x_2453:
        /* <DEDUP_REMOVED lines=13> */
.L_x_2711:
[----:B------:R-:W-:Y:S05]  /*266f0*/  BSYNC B2 ;  /* 0x0000000000027941 */ /* 0x000fea0003800000 */
.L_x_2441:
        /* <DEDUP_REMOVED lines=9> */
.L_x_2444:
[----:B------:R-:W-:Y:S05]  /*26790*/  BSYNC B2 ;  /* 0x0000000000027941 */ /* 0x000fea0003800000 */
.L_x_2443:
        /* <DEDUP_REMOVED lines=11> */
.L_x_2445:
        /* <DEDUP_REMOVED lines=16> */
.L_x_2446:
        /* <DEDUP_REMOVED lines=13> */
.L_x_2712:
[----:B------:R-:W-:Y:S05]  /*26a20*/  BSYNC B2 ;  /* 0x0000000000027941 */ /* 0x000fea0003800000 */
.L_x_2447:
[----:B------:R-:W-:Y:S01]  /*26a30*/  BSSY B2, `(.L_x_2449) ;  /* 0x000000b000027945 */ /* 0x000fe20003800000 */
[----:B------:R-:W-:Y:S01]  /*26a40*/  MOV R12, 0x0 ;  /* 0x00000000000c7802 */ /* 0x000fe20000000f00 */
[----:B------:R-:W-:Y:S02]  /*26a50*/  IMAD.MOV.U32 R13, RZ, RZ, 0x12f00000 ;  /* 0x12f00000ff0d7424 */ /* 0x000fe400078e00ff */
        /* <DEDUP_REMOVED lines=8> */
.L_x_2450:
[----:B------:R-:W-:Y:S05]  /*26ae0*/  BSYNC B2 ;  /* 0x0000000000027941 */ /* 0x000fea0003800000 */
.L_x_2449:
[----:B------:R-:W-:Y:S01]  /*26af0*/  R2UR UR10, R14 ;  /* 0x000000000e0a72ca */ /* 0x000fe200000e0000 */
[----:B------:R-:W-:Y:S01]  /*26b00*/  UIADD3 UR4, UP0, UR42, 0x670, URZ ;  /* 0x000006702a047890 */ /* 0x000fe2000ff1e03f */
[----:B------:R-:W-:Y:S01]  /*26b10*/  R2UR UR6, R12 ;  /* 0x000000000c0672ca */ /* 0x000fe200000e0000 */
[----:B01----:R-:W-:Y:S01]  /*26b20*/  VIADD R7, R7, 0x388b0 ;  /* 0x000388b007077836 */ /* 0x003fe20000000000 */
[----:B------:R-:W-:Y:S01]  /*26b30*/  R2UR UR7, R13 ;  /* 0x000000000d0772ca */ /* 0x000fe200000e0000 */
[----:B------:R-:W-:Y:S01]  /*26b40*/  VIADD R4, R5, 0x10400 ;  /* 0x0001040005047836 */ /* 0x000fe20000000000 */
[----:B------:R-:W-:Y:S01]  /*26b50*/  PLOP3.LUT P1, PT, PT, PT, PT, 0x80, 0x0 ;  /* 0x000000000000781c */ /* 0x000fe20003f2f070 */
[----:B------:R-:W-:-:S12]  /*26b60*/  UIADD3.X UR5, URZ, UR43, URZ, UP0, !UPT ;  /* 0x0000002b3f057290 */ /* 0x000fd800087fe43f */
.L_x_2451:
        /* <DEDUP_REMOVED lines=15> */
.L_x_2452:
        /* <DEDUP_REMOVED lines=10> */
.L_x_2440:
[----:B------:R-:W-:Y:S05]  /*26d00*/  BSYNC B1 ;  /* 0x0000000000017941 */ /* 0x000fea0003800000 */
.L_x_2439:
        /* <DEDUP_REMOVED lines=13> */
.L_x_2419:
[----:B------:R-:W-:Y:S05]  /*26de0*/  BSYNC B0 ;  /* 0x0000000000007941 */ /* 0x000fea0003800000 */
.L_x_2418:
        /* <DEDUP_REMOVED lines=23> */
.L_x_2455:
        /* <DEDUP_REMOVED lines=16> */
[----:B------:R-:W-:Y:S02]  /*27060*/  IMAD.U32 R7, RZ, RZ, UR9 ;  /* 0x00000009ff077e24 */ /* 0x000fe4000f8e00ff */
[----:B------:R-:W-:-:S02]  /*27070*/  IMAD.U32 R10, RZ, RZ, UR4 ;  /* 0x00000004ff0a7e24 */ /* 0x000fc4000f8e00ff */
[----:B------:R-:W-:Y:S02]  /*27080*/  IMAD.MOV.U32 R8, RZ, RZ, 0x70 ;  /* 0x00000070ff087424 */ /* 0x000fe400078e00ff */
[----:B------:R-:W-:Y:S02]  /*27090*/  IMAD.MOV.U32 R12, RZ, RZ, 0x1 ;  /* 0x00000001ff0c7424 */ /* 0x000fe400078e00ff */
[----:B------:R-:W-:-:S07]  /*270a0*/  IMAD.MOV.U32 R13, RZ, RZ, RZ ;  /* 0x000000ffff0d7224 */ /* 0x000fce00078e00ff */
[----:B------:R-:W-:-:S07]  /*270b0*/  LEPC R20, `(.L_x_2457) ;  /* 0x000000001014794e */ /* 0x000fce0000000000 */
[----:B0-----:R-:W-:Y:S05]  /*270c0*/  CALL.ABS.NOINC R2 ;  /* 0x0000000002007343 */ /* 0x001fea0003c00000 */
.L_x_2457:
[----:B------:R-:W2:Y:S01]  /*270d0*/  LDL.LU R2, [R1+0x58] ;  /* 0x0000580001027983 */ /* 0x000ea20000300800 */
[----:B------:R-:W-:Y:S01]  /*270e0*/  MOV R0, 0x400 ;  /* 0x0000040000007802 */ /* 0x000fe20000000f00 */
[----:B------:R-:W1:Y:S03]  /*270f0*/  S2R R15, SR_CgaCtaId ;  /* 0x00000000000f7919 */ /* 0x000e660000008800 */
[----:B-1----:R-:W-:-:S05]  /*27100*/  LEA R0, R15, R0, 0x18 ;  /* 0x000000000f007211 */ /* 0x002fca00078ec0ff */
[----:B------:R-:W-:-:S05]  /*27110*/  VIADD R0, R0, 0x10400 ;  /* 0x0001040000007836 */ /* 0x000fca0000000000 */
        /* <DEDUP_REMOVED lines=22> */
.L_x_2458:
        /* <DEDUP_REMOVED lines=21> */
.L_x_2459:
        /* <DEDUP_REMOVED lines=11> */
[----:B------:R-:W-:Y:S01]  /*27480*/  MOV R8, 0x70 ;  /* 0x0000007000087802 */ /* 0x000fe20000000f00 */
[----:B------:R-:W-:Y:S02]  /*27490*/  IMAD.U32 R7, RZ, RZ, UR7 ;  /* 0x00000007ff077e24 */ /* 0x000fe4000f8e00ff */
[----:B------:R-:W-:-:S02]  /*274a0*/  IMAD.U32 R10, RZ, RZ, UR8 ;  /* 0x00000008ff0a7e24 */ /* 0x000fc4000f8e00ff */
[----:B------:R-:W-:Y:S02]  /*274b0*/  IMAD.U32 R11, RZ, RZ, UR9 ;  /* 0x00000009ff0b7e24 */ /* 0x000fe4000f8e00ff */
[----:B------:R-:W-:Y:S02]  /*274c0*/  IMAD.MOV.U32 R12, RZ, RZ, 0x1 ;  /* 0x00000001ff0c7424 */ /* 0x000fe400078e00ff */
[----:B------:R-:W-:-:S07]  /*274d0*/  IMAD.MOV.U32 R13, RZ, RZ, RZ ;  /* 0x000000ffff0d7224 */ /* 0x000fce00078e00ff */
[----:B------:R-:W-:-:S07]  /*274e0*/  LEPC R20, `(.L_x_2460) ;  /* 0x000000001014794e */ /* 0x000fce0000000000 */
[----:B0-----:R-:W-:Y:S05]  /*274f0*/  CALL.ABS.NOINC R2 ;  /* 0x0000000002007343 */ /* 0x001fea0003c00000 */
.L_x_2460:
        /* <DEDUP_REMOVED lines=11> */
[----:B--2---:R-:W-:Y:S02]  /*275b0*/  IMAD R4, R0, 0x80, R4 ;  /* 0x0000008000047824 */ /* 0x004fe400078e0204 */
[----:B------:R-:W0:Y:S01]  /*275c0*/  LDC R0, c[0x0][0x428] ;  /* 0x00010a00ff007b82 */ /* 0x000e220000000800 */
[----:B----4-:R1:W-:Y:S01]  /*275d0*/  STL [R1+0x34], R5 ;  /* 0x0000340501007387 */ /* 0x0103e20000100800 */
[----:B0-----:R-:W-:Y:S02]  /*275e0*/  ISETP.NE.AND P0, PT, R0, 0x1, PT ;  /* 0x000000010000780c */ /* 0x001fe40003f05270 */
[----:B---3--:R-:W-:Y:S01]  /*275f0*/  MOV R0, R6 ;  /* 0x0000000600007202 */ /* 0x008fe20000000f00 */
[----:B-1----:R-:W0:Y:S10]  /*27600*/  S2R R5, SR_TID.X ;  /* 0x0000000000057919 */ /* 0x002e340000002100 */
        /* <DEDUP_REMOVED lines=14> */
.L_x_2461:
        /* <DEDUP_REMOVED lines=14> */
.L_x_2462:
        /* <DEDUP_REMOVED lines=24> */
.L_x_2715:
[----:B--2---:R-:W-:Y:S02]  /*27950*/  ISETP.NE.AND P0, PT, R14, RZ, PT ;  /* 0x000000ff0e00720c */ /* 0x004fe40003f05270 */
[----:B------:R-:W-:-:S11]  /*27960*/  PLOP3.LUT P6, PT, PT, PT, PT, 0x8, 0x0 ;  /* 0x000000000000781c */ /* 0x000fd60003fce170 */
[----:B------:R-:W-:Y:S05]  /*27970*/  @P0 BRA `(.L_x_2464) ;  /* 0x00000008000c0947 */ /* 0x000fea0003800000 */
[----:B------:R-:W-:-:S03]  /*27980*/  UMOV UR4, 0xffffffff ;  /* 0xffffffff00047882 */ /* 0x000fc60000000000 */
[----:B------:R-:W-:Y:S05]  /*27990*/  BRA.DIV UR4, `(.L_x_2465) ;  /* 0x0000007a04f07947 */ /* 0x000fea000b800000 */
[----:B------:R-:W-:-:S13]  /*279a0*/  ELECT P6, URZ, PT ;  /* 0x00000000003f782f */ /* 0x000fda00038c0000 */
.L_x_2718:
        /* <DEDUP_REMOVED lines=19> */
[----:B------:R-:W-:-:S04]  /*27ae0*/  LEA R6, P0, R10, R6, 0x2 ;  /* 0x000000060a067211 */ /* 0x000fc800078010ff */
[----:B------:R-:W-:-:S04]  /*27af0*/  IADD3 R2, R11, R2, RZ ;  /* 0x000000020b027210 */ /* 0x000fc80007ffe0ff */
[----:B------:R-:W-:-:S05]  /*27b00*/  LEA.HI.X R7, R10, R7, R2, 0x2, P0 ;  /* 0x000000070a077211 */ /* 0x000fca00000f1402 */
[----:B------:R2:W5:Y:S02]  /*27b10*/  LDG.E R2, desc[UR46][R6.64] ;  /* 0x0000002e06027981 */ /* 0x000564000c1e1900 */
.L_x_2467:
        /* <DEDUP_REMOVED lines=12> */
.L_x_2719:
        /* <DEDUP_REMOVED lines=8> */
.L_x_2469:
        /* <DEDUP_REMOVED lines=16> */
[----:B------:R-:W-:Y:S01]  /*27d60*/  R2UR UR14, R6 ;  /* 0x00000000060e72ca */ /* 0x000fe200000e0000 */
[----:B---3--:R-:W-:-:S05]  /*27d70*/  IMAD R8, R8, 0x80, R9 ;  /* 0x0000008008087824 */ /* 0x008fca00078e0209 */
        /* <DEDUP_REMOVED lines=9> */
.L_x_2720:
[----:B------:R-:W-:Y:S05]  /*27e10*/  @P0 BRA `(.L_x_2471) ;  /* 0x00000000001c0947 */ /* 0x000fea0003800000 */
[----:B------:R-:W3:Y:S01]  /*27e20*/  S2R R9, SR_TID.X ;  /* 0x0000000000097919 */ /* 0x000ee20000002100 */
[----:B-12---:R-:W-:-:S04]  /*27e30*/  MOV R7, 0x8000 ;  /* 0x0000800000077802 */ /* 0x006fc80000000f00 */
[----:B------:R4:W-:Y:S01]  /*27e40*/  SYNCS.ARRIVE.TRANS64 RZ, [R5+URZ+0x38830], R7 ;  /* 0x0388300705ff79a7 */ /* 0x0009e2000800003f */
[----:B---3--:R-:W-:-:S04]  /*27e50*/  LOP3.LUT R9, R9, 0x1f, RZ, 0xc0, !PT ;  /* 0x0000001f09097812 */ /* 0x008fc800078ec0ff */
[----:B------:R-:W-:-:S13]  /*27e60*/  ISETP.NE.AND P0, PT, R9, RZ, PT ;  /* 0x000000ff0900720c */ /* 0x000fda0003f05270 */
[----:B----4-:R-:W-:Y:S05]  /*27e70*/  @!P0 BRA `(.L_x_2471) ;  /* 0x0000000000048947 */ /* 0x010fea0003800000 */
[----:B------:R-:W-:Y:S01]  /*27e80*/  BPT.TRAP 0x1 ;  /* 0x000000040000795c */ /* 0x000fe20000300000 */
.L_x_2471:
        /* <DEDUP_REMOVED lines=19> */
.L_x_2466:
        /* <DEDUP_REMOVED lines=31> */
.L_x_2464:
        /* <DEDUP_REMOVED lines=13> */
.L_x_2721:
[----:B------:R-:W-:Y:S05]  /*28280*/  BSYNC B0 ;  /* 0x0000000000007941 */ /* 0x000fea0003800000 */
.L_x_2472:
[----:B------:R-:W-:-:S13]  /*28290*/  ISETP.GE.AND P0, PT, R19, 0x2, PT ;  /* 0x000000021300780c */ /* 0x000fda0003f06270 */
[----:B------:R-:W-:Y:S05]  /*282a0*/  @!P0 BRA `(.L_x_2474) ;  /* 0x0000001400a48947 */ /* 0x000fea0003800000 */
[----:B------:R2:W5:Y:S01]  /*282b0*/  LDL.LU R6, [R1+0x18] ;  /* 0x0000180001067983 */ /* 0x0005620000300800 */
[----:B------:R-:W-:-:S03]  /*282c0*/  VIADD R20, R19, 0xfffffffe ;  /* 0xfffffffe13147836 */ /* 0x000fc60000000000 */
[----:B------:R2:W5:Y:S04]  /*282d0*/  LDL.LU R7, [R1+0x24] ;  /* 0x0000240001077983 */ /* 0x0005680000300800 */
.L_x_2496:
[----:B-1---5:R-:W-:Y:S01]  /*282e0*/  IADD3 R4, R6, 0x1, RZ ;  /* 0x0000000106047810 */ /* 0x022fe20007ffe0ff */
[----:B------:R-:W-:Y:S05]  /*282f0*/  YIELD ;  /* 0x0000000000007946 */ /* 0x000fea0003800000 */
[----:B------:R-:W-:Y:S01]  /*28300*/  ISETP.NE.AND P0, PT, R4, 0x2, PT ;  /* 0x000000020400780c */ /* 0x000fe20003f05270 */
[----:B------:R-:W-:Y:S03]  /*28310*/  BSSY B0, `(.L_x_2475) ;  /* 0x0000090000007945 */ /* 0x000fe60003800000 */
[----:B---3--:R-:W-:-:S02]  /*28320*/  SEL R3, RZ, 0x1, P0 ;  /* 0x00000001ff037807 */ /* 0x008fc40000000000 */
        /* <DEDUP_REMOVED lines=19> */
[--C-:B------:R-:W-:Y:S01]  /*28460*/  SHF.R.S32.HI R3, RZ, 0x1f, R2.reuse ;  /* 0x0000001fff037819 */ /* 0x100fe20000011402 */
[----:B------:R-:W-:-:S04]  /*28470*/  IMAD.MOV R8, RZ, RZ, -R2 ;  /* 0x000000ffff087224 */ /* 0x000fc800078e0a02 */
        /* <DEDUP_REMOVED lines=8> */
.L_x_2477:
[----:B---3--:R-:W3:Y:S01]  /*28500*/  S2R R5, SR_CgaCtaId ;  /* 0x0000000000057919 */ /* 0x008ee20000008800 */
[----:B------:R-:W-:Y:S01]  /*28510*/  MOV R4, 0x400 ;  /* 0x0000040000047802 */ /* 0x000fe20000000f00 */
[----:B------:R-:W-:Y:S01]  /*28520*/  BSSY B1, `(.L_x_2478) ;  /* 0x0000009000017945 */ /* 0x000fe20003800000 */
[----:B------:R-:W4:Y:S02]  /*28530*/  S2R R3, SR_TID.X ;  /* 0x0000000000037919 */ /* 0x000f240000002100 */
[----:B---3--:R-:W-:-:S04]  /*28540*/  LEA R4, R5, R4, 0x18 ;  /* 0x0000000405047211 */ /* 0x008fc800078ec0ff */
[----:B------:R-:W-:Y:S02]  /*28550*/  LEA R5, R10, R4, 0x3 ;  /* 0x000000040a057211 */ /* 0x000fe400078e18ff */
[----:B------:R-:W-:Y:S02]  /*28560*/  SHF.L.U32 R4, R9, 0x1f, RZ ;  /* 0x0000001f09047819 */ /* 0x000fe400000006ff */
[----:B----4-:R-:W-:Y:S02]  /*28570*/  LOP3.LUT R3, R3, 0x7f, RZ, 0xc0, !PT ;  /* 0x0000007f03037812 */ /* 0x010fe400078ec0ff */
[----:B------:R-:W3:Y:S02]  /*28580*/  SYNCS.PHASECHK.TRANS64.TRYWAIT P0, [R5+URZ+0x38880], R4 ;  /* 0x03888004050075a7 */ /* 0x000ee4000800017f */
[----:B------:R-:W-:Y:S01]  /*28590*/  ISETP.NE.AND P2, PT, R3, RZ, PT ;  /* 0x000000ff0300720c */ /* 0x000fe20003f45270 */
[----:B---3--:R-:W-:-:S12]  /*285a0*/  @!P0 BRA `(.L_x_2479) ;  /* 0x0000007000548947 */ /* 0x008fd80003800000 */
.L_x_2722:
[----:B------:R-:W-:Y:S05]  /*285b0*/  BSYNC B1 ;  /* 0x0000000000017941 */ /* 0x000fea0003800000 */
.L_x_2478:
[----:B------:R-:W-:Y:S04]  /*285c0*/  BSSY B1, `(.L_x_2480) ;  /* 0x0000009000017945 */ /* 0x000fe80003800000 */
[----:B------:R-:W-:Y:S05]  /*285d0*/  @P2 BRA `(.L_x_2481) ;  /* 0x00000000001c2947 */ /* 0x000fea0003800000 */
[----:B------:R-:W1:Y:S02]  /*285e0*/  S2R R3, SR_TID.X ;  /* 0x0000000000037919 */ /* 0x000e640000002100 */
[----:B-1----:R-:W-:Y:S01]  /*285f0*/  LOP3.LUT R9, R3, 0x1f, RZ, 0xc0, !PT ;  /* 0x0000001f03097812 */ /* 0x002fe200078ec0ff */
[----:B------:R-:W-:-:S03]  /*28600*/  IMAD.MOV.U32 R3, RZ, RZ, 0x8000 ;  /* 0x00008000ff037424 */ /* 0x000fc600078e00ff */
[----:B------:R-:W-:Y:S01]  /*28610*/  ISETP.NE.AND P0, PT, R9, RZ, PT ;  /* 0x000000ff0900720c */ /* 0x000fe20003f05270 */
[----:B------:R4:W-:-:S12]  /*28620*/  SYNCS.ARRIVE.TRANS64 RZ, [R5+URZ+0x38870], R3 ;  /* 0x0388700305ff79a7 */ /* 0x0009d8000800003f */
[----:B----4-:R-:W-:Y:S05]  /*28630*/  @!P0 BRA `(.L_x_2481) ;  /* 0x0000000000048947 */ /* 0x010fea0003800000 */
[----:B------:R-:W-:Y:S01]  /*28640*/  BPT.TRAP 0x1 ;  /* 0x000000040000795c */ /* 0x000fe20000300000 */
.L_x_2481:
[----:B------:R-:W-:Y:S05]  /*28650*/  BSYNC B1 ;  /* 0x0000000000017941 */ /* 0x000fea0003800000 */
.L_x_2480:
[----:B------:R-:W4:Y:S04]  /*28660*/  LDL R3, [R1+0x18] ;  /* 0x0000180001037983 */ /* 0x000f280000100800 */
[----:B-1----:R-:W2:Y:S01]  /*28670*/  LDL R9, [R1+0x3c] ;  /* 0x00003c0001097983 */ /* 0x002ea20000100800 */
[----:B------:R-:W-:Y:S01]  /*28680*/  IMAD.MOV.U32 R13, RZ, RZ, RZ ;  /* 0x000000ffff0d7224 */ /* 0x000fe200078e00ff */
[----:B------:R-:W-:Y:S01]  /*28690*/  MOV R10, 0x400 ;  /* 0x00000400000a7802 */ /* 0x000fe20000000f00 */
[----:B------:R-:W-:Y:S01]  /*286a0*/  UIADD3 UR4, UP0, UR42, 0x470, URZ ;  /* 0x000004702a047890 */ /* 0x000fe2000ff1e03f */
[----:B------:R-:W1:Y:S01]  /*286b0*/  S2R R11, SR_CgaCtaId ;  /* 0x00000000000b7919 */ /* 0x000e620000008800 */
[----:B------:R-:W-:Y:S01]  /*286c0*/  PLOP3.LUT P0, PT, PT, PT, PT, 0x80, 0x0 ;  /* 0x000000000000781c */ /* 0x000fe20003f0f070 */
[----:B------:R-:W-:Y:S01]  /*286d0*/  UMOV UR6, 0x0 ;  /* 0x0000000000067882 */ /* 0x000fe20000000000 */
[----:B------:R-:W-:Y:S01]  /*286e0*/  R2UR UR10, R13 ;  /* 0x000000000d0a72ca */ /* 0x000fe200000e0000 */
[----:B------:R-:W-:Y:S01]  /*286f0*/  UIADD3.X UR5, URZ, UR43, URZ, UP0, !UPT ;  /* 0x0000002b3f057290 */ /* 0x000fe200087fe43f */
[----:B------:R-:W-:Y:S01]  /*28700*/  UMOV UR7, 0x14f00000 ;  /* 0x14f0000000077882 */ /* 0x000fe20000000000 */
[----:B-1----:R-:W-:-:S05]  /*28710*/  LEA R10, R11, R10, 0x18 ;  /* 0x0000000a0b0a7211 */ /* 0x002fca00078ec0ff */
[----:B----4-:R-:W-:Y:S02]  /*28720*/  IMAD R3, R3, 0x8000, R10 ;  /* 0x0000800003037824 */ /* 0x010fe400078e020a */
[----:B--2---:R-:W-:Y:S01]  /*28730*/  IMAD R9, R8, 0x80, R9 ;  /* 0x0000008008097824 */ /* 0x004fe200078e0209 */
[----:B------:R-:W-:Y:S01]  /*28740*/  IADD3 R8, R5, 0x38870, RZ ;  /* 0x0003887005087810 */ /* 0x000fe20007ffe0ff */
[----:B------:R-:W-:-:S07]  /*28750*/  VIADD R10, R3, 0x10400 ;  /* 0x00010400030a7836 */ /* 0x000fce0000000000 */
.L_x_2482:
        /* <DEDUP_REMOVED lines=16> */
.L_x_2483:
        /* <DEDUP_REMOVED lines=13> */
.L_x_2723:
[----:B------:R-:W-:Y:S05]  /*28930*/  BSYNC B1 ;  /* 0x0000000000017941 */ /* 0x000fea0003800000 */
.L_x_2484:
[----:B------:R-:W-:Y:S01]  /*28940*/  BSSY B1, `(.L_x_2486) ;  /* 0x000000b000017945 */ /* 0x000fe20003800000 */
[----:B------:R-:W-:Y:S01]  /*28950*/  IMAD.MOV.U32 R10, RZ, RZ, 0x0 ;  /* 0x00000000ff0a7424 */ /* 0x000fe200078e00ff */
[----:B------:R-:W-:Y:S02]  /*28960*/  MOV R11, 0x14f00000 ;  /* 0x14f00000000b7802 */ /* 0x000fe40000000f00 */
[----:B------:R-:W-:Y:S05]  /*28970*/  @P2 BRA `(.L_x_2487) ;  /* 0x00000000001c2947 */ /* 0x000fea0003800000 */
[----:B------:R-:W2:Y:S01]  /*28980*/  S2R R8, SR_TID.X ;  /* 0x0000000000087919 */ /* 0x000ea20000002100 */
[----:B-1-3--:R-:W-:-:S04]  /*28990*/  IMAD.MOV.U32 R4, RZ, RZ, 0x8000 ;  /* 0x00008000ff047424 */ /* 0x00afc800078e00ff */
[----:B------:R4:W-:Y:S01]  /*289a0*/  SYNCS.ARRIVE.TRANS64 RZ, [R5+URZ+0x38830], R4 ;  /* 0x0388300405ff79a7 */ /* 0x0009e2000800003f */
[----:B--2---:R-:W-:-:S04]  /*289b0*/  LOP3.LUT R8, R8, 0x1f, RZ, 0xc0, !PT ;  /* 0x0000001f08087812 */ /* 0x004fc800078ec0ff */
[----:B------:R-:W-:-:S13]  /*289c0*/  ISETP.NE.AND P0, PT, R8, RZ, PT ;  /* 0x000000ff0800720c */ /* 0x000fda0003f05270 */
[----:B----4-:R-:W-:Y:S05]  /*289d0*/  @!P0 BRA `(.L_x_2487) ;  /* 0x0000000000048947 */ /* 0x010fea0003800000 */
[----:B------:R-:W-:Y:S01]  /*289e0*/  BPT.TRAP 0x1 ;  /* 0x000000040000795c */ /* 0x000fe20000300000 */
.L_x_2487:
[----:B------:R-:W-:Y:S05]  /*289f0*/  BSYNC B1 ;  /* 0x0000000000017941 */ /* 0x000fea0003800000 */
.L_x_2486:
[----:B------:R-:W-:Y:S01]  /*28a00*/  R2UR UR10, R13 ;  /* 0x000000000d0a72ca */ /* 0x000fe200000e0000 */
[----:B------:R-:W-:Y:S01]  /*28a10*/  UIADD3 UR4, UP0, UR42, 0x370, URZ ;  /* 0x000003702a047890 */ /* 0x000fe2000ff1e03f */
[----:B------:R-:W-:Y:S01]  /*28a20*/  R2UR UR6, R10 ;  /* 0x000000000a0672ca */ /* 0x000fe200000e0000 */
[----:B-1-3--:R-:W-:Y:S01]  /*28a30*/  VIADD R5, R5, 0x38830 ;  /* 0x0003883005057836 */ /* 0x00afe20000000000 */
[----:B------:R-:W-:Y:S01]  /*28a40*/  R2UR UR7, R11 ;  /* 0x000000000b0772ca */ /* 0x000fe200000e0000 */
[----:B------:R-:W-:Y:S01]  /*28a50*/  VIADD R4, R3, 0x28400 ;  /* 0x0002840003047836 */ /* 0x000fe20000000000 */
[----:B------:R-:W-:Y:S01]  /*28a60*/  PLOP3.LUT P0, PT, PT, PT, PT, 0x80, 0x0 ;  /* 0x000000000000781c */ /* 0x000fe20003f0f070 */
[----:B------:R-:W-:-:S12]  /*28a70*/  UIADD3.X UR5, URZ, UR43, URZ, UP0, !UPT ;  /* 0x0000002b3f057290 */ /* 0x000fd800087fe43f */
.L_x_2488:
        /* <DEDUP_REMOVED lines=10> */
[----:B------:R-:W-:Y:S01]  /*28b20*/  R2UR UR10, R12 ;  /* 0x000000000c0a72ca */ /* 0x000fe200000e0000 */
[----:B------:R-:W-:Y:S01]  /*28b30*/  VIADD R3, R3, 0x2c400 ;  /* 0x0002c40003037836 */ /* 0x000fe20000000000 */
[----:B------:R-:W-:Y:S02]  /*28b40*/  R2UR UR6, R10 ;  /* 0x000000000a0672ca */ /* 0x000fe400000e0000 */
[----:B------:R-:W-:Y:S02]  /*28b50*/  R2UR UR7, R11 ;  /* 0x000000000b0772ca */ /* 0x000fe400000e0000 */
[----:B------:R-:W-:-:S13]  /*28b60*/  PLOP3.LUT P0, PT, PT, PT, PT, 0x80, 0x0 ;  /* 0x000000000000781c */ /* 0x000fda0003f0f070 */
.L_x_2489:
        /* <DEDUP_REMOVED lines=10> */
.L_x_2476:
[----:B------:R-:W-:Y:S05]  /*28c10*/  BSYNC B0 ;  /* 0x0000000000007941 */ /* 0x000fea0003800000 */
.L_x_2475:
[----:B------:R-:W-:-:S06]  /*28c20*/  UISETP.NE.AND UP0, UPT, UR36, 0x3, UPT ;  /* 0x000000032400788c */ /* 0x000fcc000bf05270 */
[----:B------:R-:W-:-:S13]  /*28c30*/  PLOP3.LUT P0, PT, PT, PT, UP0, 0x80, 0x0 ;  /* 0x000000000000781c */ /* 0x000fda0003f0f008 */
[----:B------:R-:W-:Y:S05]  /*28c40*/  @!P0 BRA `(.L_x_2490) ;  /* 0x0000000000048947 */ /* 0x000fea0003800000 */
[----:B------:R-:W-:Y:S01]  /*28c50*/  BPT.TRAP 0x1 ;  /* 0x000000040000795c */ /* 0x000fe20000300000 */
.L_x_2490:
[----:B------:R-:W3:Y:S01]  /*28c60*/  S2R R5, SR_CgaCtaId ;  /* 0x0000000000057919 */ /* 0x000ee20000008800 */
[----:B------:R-:W-:Y:S01]  /*28c70*/  MOV R3, UR38 ;  /* 0x0000002600037c02 */ /* 0x000fe20008000f00 */
[----:B------:R-:W-:Y:S01]  /*28c80*/  BSSY B0, `(.L_x_2491) ;  /* 0x000000a000007945 */ /* 0x000fe20003800000 */
[----:B------:R-:W-:Y:S02]  /*28c90*/  MOV R4, 0x400 ;  /* 0x0000040000047802 */ /* 0x000fe40000000f00 */
[----:B------:R-:W-:Y:S02]  /*28ca0*/  ISETP.NE.AND P0, PT, R3, 0x3, PT ;  /* 0x000000030300780c */ /* 0x000fe40003f05270 */
[----:B------:R-:W-:-:S04]  /*28cb0*/  LOP3.LUT R3, R7, 0x1, RZ, 0x3c, !PT ;  /* 0x0000000107037812 */ /* 0x000fc800078e3cff */
[----:B------:R-:W-:Y:S02]  /*28cc0*/  SHF.L.U32 R3, R3, 0x1f, RZ ;  /* 0x0000001f03037819 */ /* 0x000fe400000006ff */
[----:B---3--:R-:W-:-:S05]  /*28cd0*/  LEA R4, R5, R4, 0x18 ;  /* 0x0000000405047211 */ /* 0x008fca00078ec0ff */
[----:B------:R-:W-:-:S04]  /*28ce0*/  IMAD R4, R6, 0x8, R4 ;  /* 0x0000000806047824 */ /* 0x000fc800078e0204 */
[----:B------:R-:W3:Y:S01]  /*28cf0*/  SYNCS.PHASECHK.TRANS64.TRYWAIT P2, [R4+URZ+0x38870], R3 ;  /* 0x03887003040075a7 */ /* 0x000ee2000804017f */
[----:B------:R4:W-:Y:S02]  /*28d00*/  STL [R1+0x4], R4 ;  /* 0x0000040401007387 */ /* 0x0009e40000100800 */
[----:B---34-:R-:W-:Y:S05]  /*28d10*/  @!P2 BRA `(.L_x_2492) ;  /* 0x0000006800a0a947 */ /* 0x018fea0003800000 */
.L_x_2724:
[----:B------:R-:W-:Y:S05]  /*28d20*/  BSYNC B0 ;  /* 0x0000000000007941 */ /* 0x000fea0003800000 */
.L_x_2491:
[----:B------:R-:W-:Y:S05]  /*28d30*/  @!P0 BRA `(.L_x_2493) ;  /* 0x0000000000048947 */ /* 0x000fea0003800000 */
[----:B------:R-:W-:Y:S01]  /*28d40*/  BPT.TRAP 0x1 ;  /* 0x000000040000795c */ /* 0x000fe20000300000 */
.L_x_2493:
[----:B---3--:R-:W3:Y:S01]  /*28d50*/  LDL R3, [R1+0x4] ;  /* 0x0000040001037983 */ /* 0x008ee20000100800 */
[----:B------:R-:W-:-:S04]  /*28d60*/  SHF.L.U32 R4, R7, 0x1f, RZ ;  /* 0x0000001f07047819 */ /* 0x000fc800000006ff */
[----:B---3--:R3:W4:Y:S02]  /*28d70*/  SYNCS.PHASECHK.TRANS64.TRYWAIT P2, [R3+URZ+0x38860], R4 ;  /* 0x03886004030075a7 */ /* 0x008724000804017f */
[----:B---3--:R-:W-:Y:S01]  /*28d80*/  IMAD.SHL.U32 R3, R6, 0x8000, RZ ;  /* 0x0000800006037824 */ /* 0x008fe200078e00ff */
[----:B----4-:R-:W-:Y:S06]  /*28d90*/  @!P2 BRA `(.L_x_2494) ;  /* 0x000000680098a947 */ /* 0x010fec0003800000 */
.L_x_2725:
[----:B---3--:R-:W3:Y:S04]  /*28da0*/  LDL R5, [R1+0x4c] ;  /* 0x00004c0001057983 */ /* 0x008ee80000100800 */
[----:B------:R-:W4:Y:S04]  /*28db0*/  LDL R18, [R1+0x14] ;  /* 0x0000140001127983 */ /* 0x000f280000100800 */
[----:B0-----:R-:W2:Y:S04]  /*28dc0*/  LDL R17, [R1+0x50] ;  /* 0x0000500001117983 */ /* 0x001ea80000100800 */
[----:B------:R-:W3:Y:S04]  /*28dd0*/  LDL R19, [R1+0x30] ;  /* 0x0000300001137983 */ /* 0x000ee80000100800 */
[----:B------:R0:W-:Y:S04]  /*28de0*/  STL [R1+0x64], R2 ;  /* 0x0000640201007387 */ /* 0x0001e80000100800 */
[----:B------:R1:W-:Y:S04]  /*28df0*/  STL [R1+0x60], R0 ;  /* 0x0000600001007387 */ /* 0x0003e80000100800 */
[----:B------:R-:W2:Y:S04]  /*28e00*/  LDL R16, [R1+0x44] ;  /* 0x0000440001107983 */ /* 0x000ea80000100800 */
[----:B0-----:R-:W2:Y:S04]  /*28e10*/  LDL R2, [R1+0x2c] ;  /* 0x00002c0001027983 */ /* 0x001ea80000100800 */
[----:B-1----:R-:W4:Y:S01]  /*28e20*/  LDL R0, [R1+0x10] ;  /* 0x0000100001007983 */ /* 0x002f220000100800 */
[----:B------:R-:W-:Y:S05]  /*28e30*/  WARPSYNC.ALL ;  /* 0x0000000000007948 */ /* 0x000fea0003800000 */
[----:B---3--:R-:W-:-:S02]  /*28e40*/  IADD3 R21, R19, R5, R3 ;  /* 0x0000000513157210 */ /* 0x008fc40007ffe003 */
[----:B----4-:R-:W-:-:S05]  /*28e50*/  LOP3.LUT R4, R3, R0, RZ, 0xfc, !PT ;  /* 0x0000000003047212 */ /* 0x010fca00078efcff */
        /* <DEDUP_REMOVED lines=8> */
[----:B--2---:R-:W-:-:S05]  /*28ee0*/  IMAD.IADD R8, R17, 0x1, R8 ;  /* 0x0000000111087824 */ /* 0x004fca00078e0208 */
        /* <DEDUP_REMOVED lines=11> */
[----:B------:R-:W-:-:S04]  /*28fa0*/  LOP3.LUT R4, R8, R0, RZ, 0xfc, !PT ;  /* 0x0000000008047212 */ /* 0x000fc800078efcff */
[----:B------:R-:W-:-:S06]  /*28fb0*/  IADD3 R4, R19, R4, RZ ;  /* 0x0000000413047210 */ /* 0x000fcc0007ffe0ff */
[----:B------:R-:W0:Y:S01]  /*28fc0*/  LDSM.16.MT88.4 R4, [R4+0x10400] ;  /* 0x010400000404783b */ /* 0x000e220000004200 */
[----:B------:R-:W-:-:S05]  /*28fd0*/  IMAD.MOV.U32 R11, RZ, RZ, R15 ;  /* 0x000000ffff0b7224 */ /* 0x000fca00078e000f */
[----:B------:R-:W-:Y:S02]  /*28fe0*/  LOP3.LUT R8, R8, R11, RZ, 0xfc, !PT ;  /* 0x0000000b08087212 */ /* 0x000fe400078efcff */
[C-C-:B0-----:R-:W-:Y:S02]  /*28ff0*/  PRMT R12, R4.reuse, 0x6420, R5.reuse ;  /* 0x00006420040c7816 */ /* 0x141fe40000000005 */
[----:B------:R-:W-:Y:S02]  /*29000*/  PRMT R13, R4, 0x7531, R5 ;  /* 0x00007531040d7816 */ /* 0x000fe40000000005 */
[C-C-:B------:R-:W-:Y:S02]  /*29010*/  PRMT R14, R6.reuse, 0x6420, R7.reuse ;  /* 0x00006420060e7816 */ /* 0x140fe40000000007 */
[----:B------:R-:W-:Y:S02]  /*29020*/  PRMT R15, R6, 0x7531, R7 ;  /* 0x00007531060f7816 */ /* 0x000fe40000000007 */
[----:B------:R-:W0:Y:S01]  /*29030*/  LDSM.16.MT88.4 R4, [R21+0x14400] ;  /* 0x014400001504783b */ /* 0x000e220000004200 */
[----:B------:R-:W-:-:S05]  /*29040*/  IMAD.IADD R8, R17, 0x1, R8 ;  /* 0x0000000111087824 */ /* 0x000fca00078e0208 */
[----:B------:R1:W-:Y:S02]  /*29050*/  STSM.16.M88.4 [R8], R12 ;  /* 0x0000000c08007844 */ /* 0x0003e40000000200 */
[----:B-1----:R-:W-:Y:S02]  /*29060*/  IMAD.MOV.U32 R15, RZ, RZ, R11 ;  /* 0x000000ffff0f7224 */ /* 0x002fe400078e000b */
[----:B------:R-:W-:Y:S01]  /*29070*/  VIADD R12, R3, 0x6000 ;  /* 0x00006000030c7836 */ /* 0x000fe20000000000 */
[C-C-:B0-----:R-:W-:Y:S02]  /*29080*/  PRMT R8, R4.reuse, 0x6420, R5.reuse ;  /* 0x0000642004087816 */ /* 0x141fe40000000005 */
[----:B------:R-:W-:Y:S02]  /*29090*/  PRMT R9, R4, 0x7531, R5 ;  /* 0x0000753104097816 */ /* 0x000fe40000000005 */
[----:B------:R-:W-:Y:S02]  /*290a0*/  LOP3.LUT R4, R12, R15, RZ, 0xfc, !PT ;  /* 0x0000000f0c047212 */ /* 0x000fe400078efcff */
[----:B------:R-:W-:-:S02]  /*290b0*/  PRMT R10, R6, 0x6420, R7 ;  /* 0x00006420060a7816 */ /* 0x000fc40000000007 */
[----:B------:R-:W-:Y:S01]  /*290c0*/  PRMT R11, R6, 0x7531, R7 ;  /* 0x00007531060b7816 */ /* 0x000fe20000000007 */
[----:B------:R-:W-:-:S05]  /*290d0*/  IMAD.IADD R4, R17, 0x1, R4 ;  /* 0x0000000111047824 */ /* 0x000fca00078e0204 */
[----:B------:R0:W-:Y:S02]  /*290e0*/  STSM.16.M88.4 [R4], R8 ;  /* 0x0000000804007844 */ /* 0x0001e40000000200 */
[----:B0-----:R-:W-:-:S05]  /*290f0*/  VIADD R4, R3, 0x1000 ;  /* 0x0000100003047836 */ /* 0x001fca0000000000 */
[----:B------:R-:W-:-:S05]  /*29100*/  LOP3.LUT R4, R4, R0, RZ, 0xfc, !PT ;  /* 0x0000000004047212 */ /* 0x000fca00078efcff */
[----:B------:R-:W-:-:S06]  /*29110*/  IMAD.IADD R4, R19, 0x1, R4 ;  /* 0x0000000113047824 */ /* 0x000fcc00078e0204 */
[----:B------:R-:W0:Y:S01]  /*29120*/  LDSM.16.MT88.4 R4, [R4+0x10400] ;  /* 0x010400000404783b */ /* 0x000e220000004200 */
[----:B------:R-:W-:Y:S01]  /*29130*/  MOV R10, R15 ;  /* 0x0000000f000a7202 */ /* 0x000fe20000000f00 */
[----:B------:R-:W-:Y:S02]  /*29140*/  IMAD.MOV.U32 R11, RZ, RZ, R17 ;  /* 0x000000ffff0b7224 */ /* 0x000fe400078e0011 */
[----:B------:R-:W-:Y:S01]  /*29150*/  IMAD.IADD R16, R16, 0x1, R3 ;  /* 0x0000000110107824 */ /* 0x000fe200078e0203 */
[C-C-:B0-----:R-:W-:Y:S02]  /*29160*/  PRMT R12, R4.reuse, 0x6420, R5.reuse ;  /* 0x00006420040c7816 */ /* 0x141fe40000000005 */
[----:B------:R-:W-:Y:S02]  /*29170*/  PRMT R13, R4, 0x7531, R5 ;  /* 0x00007531040d7816 */ /* 0x000fe40000000005 */
[C-C-:B------:R-:W-:Y:S02]  /*29180*/  PRMT R14, R6.reuse, 0x6420, R7.reuse ;  /* 0x00006420060e7816 */ /* 0x140fe40000000007 */
[----:B------:R-:W-:-:S02]  /*29190*/  PRMT R15, R6, 0x7531, R7 ;  /* 0x00007531060f7816 */ /* 0x000fc40000000007 */
[----:B------:R-:W0:Y:S01]  /*291a0*/  LDSM.16.MT88.4 R4, [R21+0x11400] ;  /* 0x011400001504783b */ /* 0x000e220000004200 */
[----:B------:R-:W-:-:S05]  /*291b0*/  IADD3 R17, R11, R16, R10 ;  /* 0x000000100b117210 */ /* 0x000fca0007ffe00a */
[----:B------:R1:W-:Y:S02]  /*291c0*/  STSM.16.M88.4 [R17], R12 ;  /* 0x0000000c11007844 */ /* 0x0003e40000000200 */
[----:B-1----:R-:W-:Y:S01]  /*291d0*/  IMAD.MOV.U32 R15, RZ, RZ, R11 ;  /* 0x000000ffff0f7224 */ /* 0x002fe200078e000b */
[----:B------:R-:W-:-:S04]  /*291e0*/  MOV R14, R10 ;  /* 0x0000000a000e7202 */ /* 0x000fc80000000f00 */
[----:B------:R-:W-:Y:S02]  /*291f0*/  IADD3 R16, R15, R2, R16 ;  /* 0x000000020f107210 */ /* 0x000fe40007ffe010 */
[C-C-:B0-----:R-:W-:Y:S02]  /*29200*/  PRMT R8, R4.reuse, 0x6420, R5.reuse ;  /* 0x0000642004087816 */ /* 0x141fe40000000005 */
[----:B------:R-:W-:Y:S01]  /*29210*/  PRMT R9, R4, 0x7531, R5 ;  /* 0x0000753104097816 */ /* 0x000fe20000000005 */
[----:B------:R-:W-:Y:S01]  /*29220*/  VIADD R4, R3, 0x5000 ;  /* 0x0000500003047836 */ /* 0x000fe20000000000 */
[----:B------:R-:W-:-:S04]  /*29230*/  PRMT R10, R6, 0x6420, R7 ;  /* 0x00006420060a7816 */ /* 0x000fc80000000007 */
[----:B------:R-:W-:Y:S02]  /*29240*/  LOP3.LUT R4, R4, R0, RZ, 0xfc, !PT ;  /* 0x0000000004047212 */ /* 0x000fe400078efcff */
[----:B------:R-:W-:Y:S02]  /*29250*/  PRMT R11, R6, 0x7531, R7 ;  /* 0x00007531060b7816 */ /* 0x000fe40000000007 */
[----:B------:R-:W-:-:S03]  /*29260*/  IADD3 R4, R19, R4, RZ ;  /* 0x0000000413047210 */ /* 0x000fc60007ffe0ff */
[----:B------:R0:W-:Y:S04]  /*29270*/  STSM.16.M88.4 [R16], R8 ;  /* 0x0000000810007844 */ /* 0x0001e80000000200 */
[----:B------:R-:W1:Y:S01]  /*29280*/  LDSM.16.MT88.4 R4, [R4+0x10400] ;  /* 0x010400000404783b */ /* 0x000e620000004200 */
[----:B0-----:R-:W-:Y:S02]  /*29290*/  IMAD.MOV.U32 R10, RZ, RZ, R14 ;  /* 0x000000ffff0a7224 */ /* 0x001fe400078e000e */
[----:B------:R-:W-:Y:S01]  /*292a0*/  IMAD.MOV.U32 R11, RZ, RZ, R15 ;  /* 0x000000ffff0b7224 */ /* 0x000fe200078e000f */
        /* <DEDUP_REMOVED lines=8> */
[----:B------:R-:W-:-:S02]  /*29330*/  IMAD.MOV.U32 R14, RZ, RZ, R10 ;  /* 0x000000ffff0e7224 */ /* 0x000fc400078e000a */
[----:B------:R-:W-:Y:S01]  /*29340*/  IMAD.MOV.U32 R15, RZ, RZ, R11 ;  /* 0x000000ffff0f7224 */ /* 0x000fe200078e000b */
        /* <DEDUP_REMOVED lines=12> */
[----:B--2---:R-:W-:-:S05]  /*29410*/  IMAD.IADD R12, R13, 0x1, R3 ;  /* 0x000000010d0c7824 */ /* 0x004fca00078e0203 */
[----:B------:R-:W-:-:S05]  /*29420*/  IADD3 R13, R15, R12, R14 ;  /* 0x0000000c0f0d7210 */ /* 0x000fca0007ffe00e */
[----:B------:R1:W-:Y:S04]  /*29430*/  STSM.16.M88.4 [R13], R16 ;  /* 0x000000100d007844 */ /* 0x0003e80000000200 */
[----:B-1----:R-:W2:Y:S04]  /*29440*/  LDL R18, [R1+0x50] ;  /* 0x0000500001127983 */ /* 0x002ea80000100800 */
[----:B------:R-:W3:Y:S01]  /*29450*/  LDL R19, [R1+0x30] ;  /* 0x0000300001137983 */ /* 0x000ee20000100800 */
[----:B------:R-:W-:Y:S02]  /*29460*/  IADD3 R15, R3, 0x6000, RZ ;  /* 0x00006000030f7810 */ /* 0x000fe40007ffe0ff */
[C-C-:B0-----:R-:W-:Y:S01]  /*29470*/  PRMT R8, R4.reuse, 0x6420, R5.reuse ;  /* 0x0000642004087816 */ /* 0x141fe20000000005 */
[----:B------:R-:W4:Y:S01]  /*29480*/  LDL R17, [R1+0x14] ;  /* 0x0000140001117983 */ /* 0x000f220000100800 */
[----:B------:R-:W-:-:S02]  /*29490*/  PRMT R9, R4, 0x7531, R5 ;  /* 0x0000753104097816 */ /* 0x000fc40000000005 */
[----:B------:R-:W-:Y:S02]  /*294a0*/  LOP3.LUT R4, R15, R0, RZ, 0xfc, !PT ;  /* 0x000000000f047212 */ /* 0x000fe400078efcff */
[C-C-:B------:R-:W-:Y:S02]  /*294b0*/  PRMT R10, R6.reuse, 0x6420, R7.reuse ;  /* 0x00006420060a7816 */ /* 0x140fe40000000007 */
[----:B------:R-:W-:Y:S02]  /*294c0*/  PRMT R11, R6, 0x7531, R7 ;  /* 0x00007531060b7816 */ /* 0x000fe40000000007 */
[----:B--2---:R-:W-:Y:S01]  /*294d0*/  IADD3 R16, R18, R2, R12 ;  /* 0x0000000212107210 */ /* 0x004fe20007ffe00c */
[----:B---3--:R-:W-:-:S04]  /*294e0*/  IMAD.IADD R4, R19, 0x1, R4 ;  /* 0x0000000113047824 */ /* 0x008fc800078e0204 */
        /* <DEDUP_REMOVED lines=58> */
.L_x_2495:
[----:B------:R-:W1:Y:S01]  /*29890*/  LDL.LU R3, [R1+0x4] ;  /* 0x0000040001037983 */ /* 0x000e620000300800 */
[C---:B------:R-:W-:Y:S01]  /*298a0*/  ISETP.GT.AND P0, PT, R20.reuse, RZ, PT ;  /* 0x000000ff1400720c */ /* 0x040fe20003f04270 */
[----:B------:R-:W-:Y:S02]  /*298b0*/  VIADD R20, R20, 0xffffffff ;  /* 0xffffffff14147836 */ /* 0x000fe40000000000 */
[----:B0-----:R3:W5:Y:S04]  /*298c0*/  LDL R6, [R1+0x18] ;  /* 0x0000180001067983 */ /* 0x0017680000100800 */
[----:B------:R3:W5:Y:S01]  /*298d0*/  LDL R7, [R1+0x24] ;  /* 0x0000240001077983 */ /* 0x0007620000100800 */
[----:B-1----:R0:W-:Y:S02]  /*298e0*/  SYNCS.ARRIVE.TRANS64.A1T0 RZ, [R3+URZ+0x38850], RZ ;  /* 0x038850ff03ff79a7 */ /* 0x0021e4000810003f */
[----:B0-----:R-:W-:-:S05]  /*298f0*/  @!P1 VIADD R3, R3, 0x38880 ;  /* 0x0003888003039836 */ /* 0x001fca0000000000 */
[----:B------:R-:W-:Y:S01]  /*29900*/  @!P1 PRMT R3, RZ, 0x654, R3 ;  /* 0x00000654ff039816 */ /* 0x000fe20000000003 */
[----:B------:R-:W-:Y:S06]  /*29910*/  BAR.SYNC.DEFER_BLOCKING 0x2, 0x80 ;  /* 0x0082000000007b1d */ /* 0x000fec0000010000 */
[----:B------:R3:W-:Y:S01]  /*29920*/  @!P1 SYNCS.ARRIVE.TRANS64.RED.A1T0 RZ, [R3+URZ], RZ ;  /* 0x000000ff03ff99a7 */ /* 0x0007e2000810043f */
[----:B------:R-:W-:Y:S05]  /*29930*/  @P0 BRA `(.L_x_2496) ;  /* 0xffffffe800680947 */ /* 0x000fea000383ffff */
.L_x_2474:
[----:B------:R-:W-:Y:S04]  /*29940*/  BSSY B0, `(.L_x_2497) ;  /* 0x000000f000007945 */ /* 0x000fe80003800000 */
[----:B------:R-:W-:Y:S05]  /*29950*/  @P1 BRA `(.L_x_2498) ;  /* 0x0000000000341947 */ /* 0x000fea0003800000 */
[----:B-1-3--:R-:W1:Y:S01]  /*29960*/  S2R R3, SR_LANEID ;  /* 0x0000000000037919 */ /* 0x00ae620000000000 */
        /* <DEDUP_REMOVED lines=12> */
.L_x_2498:
[----:B------:R-:W-:Y:S05]  /*29a30*/  BSYNC B0 ;  /* 0x0000000000007941 */ /* 0x000fea0003800000 */
.L_x_2497:
[----:B------:R-:W-:-:S06]  /*29a40*/  UISETP.NE.AND UP0, UPT, UR36, 0x3, UPT ;  /* 0x000000032400788c */ /* 0x000fcc000bf05270 */
[----:B------:R-:W-:-:S13]  /*29a50*/  PLOP3.LUT P0, PT, PT, PT, UP0, 0x80, 0x0 ;  /* 0x000000000000781c */ /* 0x000fda0003f0f008 */
[----:B------:R-:W-:Y:S05]  /*29a60*/  @!P0 BRA `(.L_x_2499) ;  /* 0x0000000000048947 */ /* 0x000fea0003800000 */
[----:B------:R-:W-:Y:S01]  /*29a70*/  BPT.TRAP 0x1 ;  /* 0x000000040000795c */ /* 0x000fe20000300000 */
.L_x_2499:
[----:B------:R-:W4:Y:S04]  /*29a80*/  LDL R5, [R1+0x24] ;  /* 0x0000240001057983 */ /* 0x000f280000100800 */
[----:B-----5:R-:W4:Y:S01]  /*29a90*/  LDL R2, [R1+0x18] ;  /* 0x0000180001027983 */ /* 0x020f220000100800 */
[----:B--2---:R-:W-:Y:S01]  /*29aa0*/  MOV R0, UR38 ;  /* 0x0000002600007c02 */ /* 0x004fe20008000f00 */
[----:B------:R-:W-:Y:S01]  /*29ab0*/  BSSY B0, `(.L_x_2500) ;  /* 0x000000a000007945 */ /* 0x000fe20003800000 */
[----:B-1-3--:R-:W-:Y:S01]  /*29ac0*/  MOV R3, 0x400 ;  /* 0x0000040000037802 */ /* 0x00afe20000000f00 */
[----:B------:R-:W1:Y:S01]  /*29ad0*/  S2R R4, SR_CgaCtaId ;  /* 0x0000000000047919 */ /* 0x000e620000008800 */
[----:B------:R-:W-:Y:S02]  /*29ae0*/  ISETP.NE.AND P2, PT, R0, 0x3, PT ;  /* 0x000000030000780c */ /* 0x000fe40003f45270 */
[----:B-1----:R-:W-:-:S02]  /*29af0*/  LEA R3, R4, R3, 0x18 ;  /* 0x0000000304037211 */ /* 0x002fc400078ec0ff */
[----:B----4-:R-:W-:-:S04]  /*29b00*/  LOP3.LUT R0, R5, 0x1, RZ, 0x3c, !PT ;  /* 0x0000000105007812 */ /* 0x010fc800078e3cff */
[----:B------:R-:W-:Y:S01]  /*29b10*/  SHF.L.U32 R0, R0, 0x1f, RZ ;  /* 0x0000001f00007819 */ /* 0x000fe200000006ff */
[----:B------:R-:W-:-:S04]  /*29b20*/  IMAD R2, R2, 0x8, R3 ;  /* 0x0000000802027824 */ /* 0x000fc800078e0203 */
[----:B------:R-:W1:Y:S02]  /*29b30*/  SYNCS.PHASECHK.TRANS64.TRYWAIT P0, [R2+URZ+0x38870], R0 ;  /* 0x03887000020075a7 */ /* 0x000e64000800017f */
[----:B-1----:R-:W-:Y:S05]  /*29b40*/  @!P0 BRA `(.L_x_2501) ;  /* 0x0000005c00448947 */ /* 0x002fea0003800000 */
.L_x_2726:
[----:B------:R-:W-:Y:S05]  /*29b50*/  BSYNC B0 ;  /* 0x0000000000007941 */ /* 0x000fea0003800000 */
.L_x_2500:
[----:B------:R-:W-:Y:S05]  /*29b60*/  @!P2 BRA `(.L_x_2502) ;  /* 0x000000000004a947 */ /* 0x000fea0003800000 */
[----:B------:R-:W-:Y:S01]  /*29b70*/  BPT.TRAP 0x1 ;  /* 0x000000040000795c */ /* 0x000fe20000300000 */
.L_x_2502:
[----:B-1----:R-:W2:Y:S02]  /*29b80*/  LDL R0, [R1+0x24] ;  /* 0x0000240001007983 */ /* 0x002ea40000100800 */
[----:B--2---:R-:W-:-:S04]  /*29b90*/  SHF.L.U32 R0, R0, 0x1f, RZ ;  /* 0x0000001f00007819 */ /* 0x004fc800000006ff */
[----:B------:R-:W1:Y:S02]  /*29ba0*/  SYNCS.PHASECHK.TRANS64.TRYWAIT P0, [R2+URZ+0x38860], R0 ;  /* 0x03886000020075a7 */ /* 0x000e64000800017f */
[----:B-1----:R-:W-:Y:S05]  /*29bb0*/  @!P0 BRA `(.L_x_2503) ;  /* 0x0000005c003c8947 */ /* 0x002fea0003800000 */
.L_x_2727:
        /* <DEDUP_REMOVED lines=17> */
[----:B----4-:R-:W-:-:S05]  /*29cd0*/  LOP3.LUT R3, R21, R19, RZ, 0xfc, !PT ;  /* 0x0000001315037212 */ /* 0x010fca00078efcff */
[----:B------:R-:W-:Y:S01]  /*29ce0*/  IMAD.IADD R3, R17, 0x1, R3 ;  /* 0x0000000111037824 */ /* 0x000fe200078e0203 */
[C-C-:B-1----:R-:W-:Y:S02]  /*29cf0*/  PRMT R12, R8.reuse, 0x6420, R9.reuse ;  /* 0x00006420080c7816 */ /* 0x142fe40000000009 */
[----:B------:R-:W-:Y:S02]  /*29d00*/  PRMT R13, R8, 0x7531, R9 ;  /* 0x00007531080d7816 */ /* 0x000fe40000000009 */
[C-C-:B------:R-:W-:Y:S02]  /*29d10*/  PRMT R14, R10.reuse, 0x6420, R11.reuse ;  /* 0x000064200a0e7816 */ /* 0x140fe4000000000b */
[----:B------:R-:W-:-:S05]  /*29d20*/  PRMT R15, R10, 0x7531, R11 ;  /* 0x000075310a0f7816 */ /* 0x000fca000000000b */
[----:B------:R1:W-:Y:S01]  /*29d30*/  STSM.16.M88.4 [R3], R12 ;  /* 0x0000000c03007844 */ /* 0x0003e20000000200 */
[C-C-:B0-----:R-:W-:Y:S02]  /*29d40*/  PRMT R8, R4.reuse, 0x6420, R5.reuse ;  /* 0x0000642004087816 */ /* 0x141fe40000000005 */
[----:B------:R-:W-:Y:S02]  /*29d50*/  PRMT R9, R4, 0x7531, R5 ;  /* 0x0000753104097816 */ /* 0x000fe40000000005 */
[----:B-1----:R-:W-:Y:S01]  /*29d60*/  MOV R15, R17 ;  /* 0x00000011000f7202 */ /* 0x002fe20000000f00 */
[----:B------:R-:W-:-:S05]  /*29d70*/  VIADD R17, R21, 0x2000 ;  /* 0x0000200015117836 */ /* 0x000fca0000000000 */
[----:B------:R-:W-:Y:S02]  /*29d80*/  LOP3.LUT R3, R17, R19, RZ, 0xfc, !PT ;  /* 0x0000001311037212 */ /* 0x000fe400078efcff */
[C-C-:B------:R-:W-:Y:S02]  /*29d90*/  PRMT R10, R6.reuse, 0x6420, R7.reuse ;  /* 0x00006420060a7816 */ /* 0x140fe40000000007 */
[----:B------:R-:W-:Y:S01]  /*29da0*/  PRMT R11, R6, 0x7531, R7 ;  /* 0x00007531060b7816 */ /* 0x000fe20000000007 */
[----:B------:R-:W-:-:S05]  /*29db0*/  IMAD.IADD R3, R15, 0x1, R3 ;  /* 0x000000010f037824 */ /* 0x000fca00078e0203 */
        /* <DEDUP_REMOVED lines=14> */
[----:B-1----:R-:W-:-:S02]  /*29ea0*/  VIADD R3, R21, 0x6000 ;  /* 0x0000600015037836 */ /* 0x002fc40000000000 */
        /* <DEDUP_REMOVED lines=8> */
[----:B0-----:R-:W-:-:S05]  /*29f30*/  VIADD R3, R21, 0x1000 ;  /* 0x0000100015037836 */ /* 0x001fca0000000000 */
[----:B------:R-:W-:-:S05]  /*29f40*/  LOP3.LUT R3, R3, R2, RZ, 0xfc, !PT ;  /* 0x0000000203037212 */ /* 0x000fca00078efcff */
[----:B------:R-:W-:-:S05]  /*29f50*/  IMAD.IADD R3, R18, 0x1, R3 ;  /* 0x0000000112037824 */ /* 0x000fca00078e0203 */
[----:B------:R0:W1:Y:S01]  /*29f60*/  LDSM.16.MT88.4 R4, [R3+0x10400] ;  /* 0x010400000304783b */ /* 0x0000620000004200 */
[----:B------:R-:W-:Y:S01]  /*29f70*/  MOV R11, R15 ;  /* 0x0000000f000b7202 */ /* 0x000fe20000000f00 */
        /* <DEDUP_REMOVED lines=9> */
[----:B------:R-:W-:Y:S01]  /*2a010*/  IMAD.MOV.U32 R15, RZ, RZ, R11 ;  /* 0x000000ffff0f7224 */ /* 0x000fe200078e000b */
[----:B0-----:R-:W-:-:S02]  /*2a020*/  PRMT R8, R4, 0x6420, R5 ;  /* 0x0000642004087816 */ /* 0x001fc40000000005 */
[----:B------:R-:W-:Y:S01]  /*2a030*/  PRMT R9, R4, 0x7531, R5 ;  /* 0x0000753104097816 */ /* 0x000fe20000000005 */
[----:B------:R-:W-:-:S05]  /*2a040*/  VIADD R4, R21, 0x5000 ;  /* 0x0000500015047836 */ /* 0x000fca0000000000 */
[----:B------:R-:W-:Y:S02]  /*2a050*/  LOP3.LUT R4, R4, R2, RZ, 0xfc, !PT ;  /* 0x0000000204047212 */ /* 0x000fe400078efcff */
[C-C-:B------:R-:W-:Y:S02]  /*2a060*/  PRMT R10, R6.reuse, 0x6420, R7.reuse ;  /* 0x00006420060a7816 */ /* 0x140fe40000000007 */
[----:B------:R-:W-:Y:S01]  /*2a070*/  PRMT R11, R6, 0x7531, R7 ;  /* 0x00007531060b7816 */ /* 0x000fe20000000007 */
[----:B------:R-:W-:Y:S01]  /*2a080*/  IMAD.IADD R4, R18, 0x1, R4 ;  /* 0x0000000112047824 */ /* 0x000fe200078e0204 */
[----:B--2---:R-:W-:-:S05]  /*2a090*/  IADD3 R3, R15, R14, R3 ;  /* 0x0000000e0f037210 */ /* 0x004fca0007ffe003 */
[----:B------:R0:W-:Y:S04]  /*2a0a0*/  STSM.16.M88.4 [R3], R8 ;  /* 0x0000000803007844 */ /* 0x0001e80000000200 */
[----:B------:R-:W1:Y:S01]  /*2a0b0*/  LDSM.16.MT88.4 R4, [R4+0x10400] ;  /* 0x010400000404783b */ /* 0x000e620000004200 */
[----:B0-----:R-:W-:Y:S02]  /*2a0c0*/  MOV R11, R15 ;  /* 0x0000000f000b7202 */ /* 0x001fe40000000f00 */
        /* <DEDUP_REMOVED lines=28> */
[----:B------:R-:W-:-:S02]  /*2a290*/  IMAD.MOV.U32 R16, RZ, RZ, R15 ;  /* 0x000000ffff107224 */ /* 0x000fc400078e000f */
[----:B------:R-:W-:Y:S01]  /*2a2a0*/  VIADD R15, R21, 0x6000 ;  /* 0x00006000150f7836 */ /* 0x000fe20000000000 */
        /* <DEDUP_REMOVED lines=21> */
[----:B0-----:R-:W-:-:S04]  /*2a400*/  IADD3 R3, R21, 0x3000, RZ ;  /* 0x0000300015037810 */ /* 0x001fc80007ffe0ff */
[----:B------:R-:W-:-:S05]  /*2a410*/  LOP3.LUT R3, R3, R2, RZ, 0xfc, !PT ;  /* 0x0000000203037212 */ /* 0x000fca00078efcff */
[----:B------:R-:W-:-:S05]  /*2a420*/  IMAD.IADD R3, R19, 0x1, R3 ;  /* 0x0000000113037824 */ /* 0x000fca00078e0203 */
        /* <DEDUP_REMOVED lines=13> */
[----:B------:R-:W-:Y:S01]  /*2a500*/  IADD3 R3, R18, R17, R3 ;  /* 0x0000001112037210 */ /* 0x000fe20007ffe003 */
[----:B------:R-:W-:Y:S01]  /*2a510*/  IMAD.IADD R4, R19, 0x1, R4 ;  /* 0x0000000113047824 */ /* 0x000fe200078e0204 */
        /* <DEDUP_REMOVED lines=24> */
.L_x_2504:
[----:B------:R-:W2:Y:S01]  /*2a6a0*/  LDL.LU R0, [R1+0x18] ;  /* 0x0000180001007983 */ /* 0x000ea20000300800 */
[----:B-1---5:R1:W-:Y:S03]  /*2a6b0*/  SYNCS.ARRIVE.TRANS64.A1T0 RZ, [R2+URZ+0x38850], RZ ;  /* 0x038850ff02ff79a7 */ /* 0x0223e6000810003f */
[----:B0-----:R-:W3:Y:S01]  /*2a6c0*/  LDL.LU R3, [R1+0x24] ;  /* 0x0000240001037983 */ /* 0x001ee20000300800 */
[----:B-1----:R-:W-:-:S04]  /*2a6d0*/  @!P1 IADD3 R2, R2, 0x38880, RZ ;  /* 0x0003888002029810 */ /* 0x002fc80007ffe0ff */
        /* <DEDUP_REMOVED lines=10> */
.L_x_2456:
[----:B------:R-:W-:Y:S05]  /*2a780*/  BSYNC B6 ;  /* 0x0000000000067941 */ /* 0x000fea0003800000 */
.L_x_2454:
        /* <DEDUP_REMOVED lines=13> */
.L_x_2505:
        /* <DEDUP_REMOVED lines=36> */
[----:B------:R0:W1:Y:S04]  /*2aaa0*/  SHFL.IDX PT, R0, R6, RZ, 0x1f ;  /* 0x00001fff06007589 */ /* 0x00006800000e0000 */
[----:B------:R0:W2:Y:S02]  /*2aab0*/  SHFL.IDX PT, R9, R5, 0x1f, 0x1f ;  /* 0x03e01f0005097f89 */ /* 0x0000a400000e0000 */
.L_x_2737:
[----:B------:R-:W-:Y:S01]  /*2aac0*/  ULDC UR4, c[0x0][0xc10] ;  /* 0x0003040000047ab9 */ /* 0x000fe20000000800 */
[----:B0-----:R-:W-:Y:S01]  /*2aad0*/  IMAD.MOV.U32 R6, RZ, RZ, R5 ;  /* 0x000000ffff067224 */ /* 0x001fe200078e0005 */
[----:B------:R-:W-:-:S05]  /*2aae0*/  MOV R3, UR4 ;  /* 0x0000000400037c02 */ /* 0x000fca0008000f00 */
[----:B--2---:R-:W-:-:S04]  /*2aaf0*/  IMAD R9, R9, R3, RZ ;  /* 0x0000000309097224 */ /* 0x004fc800078e02ff */
[----:B------:R-:W-:-:S05]  /*2ab00*/  IMAD.IADD R4, R4, 0x1, R9 ;  /* 0x0000000104047824 */ /* 0x000fca00078e0209 */
[----:B-1----:R-:W-:-:S13]  /*2ab10*/  ISETP.GT.AND P6, PT, R4, R0, PT ;  /* 0x000000000400720c */ /* 0x002fda0003fc4270 */
[----:B------:R-:W-:Y:S05]  /*2ab20*/  @P6 BRA `(.L_x_2508) ;  /* 0x0000000000a46947 */ /* 0x000fea0003800000 */
.L_x_2513:
        /* <DEDUP_REMOVED lines=9> */
[----:B-1----:R-:W-:-:S05]  /*2abc0*/  IMAD.IADD R3, R3, 0x1, R5 ;  /* 0x0000000103037824 */ /* 0x002fca00078e0205 */
[----:B------:R-:W-:Y:S02]  /*2abd0*/  ISETP.GE.OR P6, PT, R3, R2, !P0 ;  /* 0x000000020300720c */ /* 0x000fe400047c6670 */
[----:B------:R-:W-:-:S11]  /*2abe0*/  MOV R2, RZ ;  /* 0x000000ff00027202 */ /* 0x000fd60000000f00 */
[----:B------:R-:W-:Y:S05]  /*2abf0*/  @P6 BRA `(.L_x_2511) ;  /* 0x00000000000c6947 */ /* 0x000fea0003800000 */
[----:B------:R-:W0:Y:S02]  /*2ac00*/  LDC.64 R6, c[0x0][0xc58] ;  /* 0x00031600ff067b82 */ /* 0x000e240000000a00 */
[----:B0-----:R-:W-:-:S06]  /*2ac10*/  IMAD.WIDE R2, R3, 0x4, R6 ;  /* 0x0000000403027825 */ /* 0x001fcc00078e0206 */
[----:B------:R0:W5:Y:S02]  /*2ac20*/  LDG.E R2, desc[UR46][R2.64] ;  /* 0x0000002e02027981 */ /* 0x000164000c1e1900 */
.L_x_2511:
[----:B------:R-:W-:Y:S05]  /*2ac30*/  BSYNC B0 ;  /* 0x0000000000007941 */ /* 0x000fea0003800000 */
.L_x_2510:
        /* <DEDUP_REMOVED lines=18> */
.L_x_2745:
[----:B------:R-:W-:Y:S02]  /*2ad60*/  ULDC UR4, c[0x0][0xc10] ;  /* 0x0003040000047ab9 */ /* 0x000fe40000000800 */
[----:B------:R-:W-:-:S04]  /*2ad70*/  IMAD.U32 R3, RZ, RZ, UR4 ;  /* 0x00000004ff037e24 */ /* 0x000fc8000f8e00ff */
[----:B-1----:R-:W-:-:S04]  /*2ad80*/  IMAD R9, R9, R3, RZ ;  /* 0x0000000309097224 */ /* 0x002fc800078e02ff */
[----:B------:R-:W-:-:S05]  /*2ad90*/  IMAD.IADD R4, R9, 0x1, R4 ;  /* 0x0000000109047824 */ /* 0x000fca00078e0204 */
[----:B------:R-:W-:-:S13]  /*2ada0*/  ISETP.GT.AND P6, PT, R4, R0, PT ;  /* 0x000000000400720c */ /* 0x000fda0003fc4270 */
[----:B------:R-:W-:Y:S05]  /*2adb0*/  @!P6 BRA `(.L_x_2513) ;  /* 0xfffffffc005ce947 */ /* 0x000fea000383ffff */
.L_x_2508:
        /* <DEDUP_REMOVED lines=8> */
.L_x_2749:
[----:B------:R-:W-:Y:S01]  /*2ae40*/  ISETP.NE.AND P0, PT, R5, RZ, PT ;  /* 0x000000ff0500720c */ /* 0x000fe20003f05270 */
[----:B-1----:R-:W-:-:S12]  /*2ae50*/  IMAD.MOV.U32 R2, RZ, RZ, RZ ;  /* 0x000000ffff027224 */ /* 0x002fd800078e00ff */
[----:B------:R-:W-:Y:S05]  /*2ae60*/  @!P0 BRA `(.L_x_2515) ;  /* 0x0000000000108947 */ /* 0x000fea0003800000 */
[----:B------:R-:W-:Y:S01]  /*2ae70*/  UMOV UR4, 0xffffffff ;  /* 0xffffffff00047882 */ /* 0x000fe20000000000 */
[----:B------:R-:W-:Y:S02]  /*2ae80*/  IADD3 R12, R4, -0x1, RZ ;  /* 0xffffffff040c7810 */ /* 0x000fe40007ffe0ff */
[----:B------:R-:W-:Y:S05]  /*2ae90*/  BRA.DIV UR4, `(.L_x_2516) ;  /* 0x0000005204f87947 */ /* 0x000fea000b800000 */
[----:B------:R1:W3:Y:S02]  /*2aea0*/  SHFL.IDX PT, R2, R6, R12, 0x1f ;  /* 0x00001f0c06027589 */ /* 0x0002e400000e0000 */
.L_x_2515:
[----:B------:R-:W4:Y:S01]  /*2aeb0*/  LDL.LU R5, [R1+0xc] ;  /* 0x00000c0001057983 */ /* 0x000f220000300800 */
[----:B------:R-:W5:Y:S01]  /*2aec0*/  LDC.64 R10, c[0x0][0xc68] ;  /* 0x00031a00ff0a7b82 */ /* 0x000f620000000a00 */
[----:B----4-:R-:W-:-:S05]  /*2aed0*/  IMAD.IADD R5, R4, 0x1, R5 ;  /* 0x0000000104057824 */ /* 0x010fca00078e0205 */
[----:B------:R5:W-:Y:S02]  /*2aee0*/  STL [R1+0xc], R5 ;  /* 0x00000c0501007387 */ /* 0x000be40000100800 */
[----:B-----5:R-:W-:-:S05]  /*2aef0*/  IMAD.WIDE R4, R5, 0x4, R10 ;  /* 0x0000000405047825 */ /* 0x020fca00078e020a */
[----:B01----:R-:W2:Y:S01]  /*2af00*/  LDG.E R6, desc[UR46][R4.64] ;  /* 0x0000002e04067981 */ /* 0x003ea2000c1e1900 */
[----:B---3--:R-:W-:-:S05]  /*2af10*/  IMAD R9, R2, R3, R9 ;  /* 0x0000000302097224 */ /* 0x008fca00078e0209 */
[----:B------:R-:W-:Y:S01]  /*2af20*/  IADD3 R0, R0, -R9, RZ ;  /* 0x8000000900007210 */ /* 0x000fe20007ffe0ff */
[----:B------:R0:W-:Y:S01]  /*2af30*/  STL [R1], R9 ;  /* 0x0000000901007387 */ /* 0x0001e20000100800 */
[----:B--2---:R-:W-:-:S05]  /*2af40*/  IMAD R10, R7, R6, RZ ;  /* 0x00000006070a7224 */ /* 0x004fca00078e02ff */
[----:B------:R-:W-:-:S04]  /*2af50*/  IABS R8, R10 ;  /* 0x0000000a00087213 */ /* 0x000fc80000000000 */
[----:B------:R-:W1:Y:S08]  /*2af60*/  I2F.RP R4, R8 ;  /* 0x0000000800047306 */ /* 0x000e700000209400 */
[----:B-1----:R-:W1:Y:S02]  /*2af70*/  MUFU.RCP R4, R4 ;  /* 0x0000000400047308 */ /* 0x002e640000001000 */
[----:B-1----:R-:W-:-:S06]  /*2af80*/  VIADD R4, R4, 0xffffffe ;  /* 0x0ffffffe04047836 */ /* 0x002fcc0000000000 */
[----:B------:R1:W2:Y:S02]  /*2af90*/  F2I.FTZ.U32.TRUNC.NTZ R5, R4 ;  /* 0x0000000400057305 */ /* 0x0002a4000021f000 */
[----:B-1----:R-:W-:Y:S02]  /*2afa0*/  IMAD.MOV.U32 R4, RZ, RZ, RZ ;  /* 0x000000ffff047224 */ /* 0x002fe400078e00ff */
[----:B--2---:R-:W-:-:S04]  /*2afb0*/  IMAD.MOV R2, RZ, RZ, -R5 ;  /* 0x000000ffff027224 */ /* 0x004fc800078e0a05 */
[----:B------:R-:W-:-:S04]  /*2afc0*/  IMAD R2, R2, R8, RZ ;  /* 0x0000000802027224 */ /* 0x000fc800078e02ff */
        /* <DEDUP_REMOVED lines=14> */
[----:B------:R-:W-:Y:S02]  /*2b0b0*/  @!P2 IADD3 R2, -R2, RZ, RZ ;  /* 0x000000ff0202a210 */ /* 0x000fe40007ffe1ff */
[----:B------:R-:W-:-:S05]  /*2b0c0*/  @!P1 LOP3.LUT R2, RZ, R10, RZ, 0x33, !PT ;  /* 0x0000000aff029212 */ /* 0x000fca00078e33ff */
[----:B------:R-:W-:Y:S02]  /*2b0d0*/  IMAD R4, R6, R2, RZ ;  /* 0x0000000206047224 */ /* 0x000fe400078e02ff */
[----:B------:R-:W-:Y:S02]  /*2b0e0*/  IMAD.MOV R2, RZ, RZ, -R2 ;  /* 0x000000ffff027224 */ /* 0x000fe400078e0a02 */
[----:B------:R-:W-:Y:S02]  /*2b0f0*/  IMAD.MOV R5, RZ, RZ, -R4 ;  /* 0x000000ffff057224 */ /* 0x000fe400078e0a04 */
[----:B------:R-:W-:-:S03]  /*2b100*/  IMAD R0, R10, R2, R0 ;  /* 0x000000020a007224 */ /* 0x000fc600078e0200 */
[----:B------:R-:W-:-:S04]  /*2b110*/  VIADDMNMX R6, R5, R3, R6, PT ;  /* 0x0000000305067246 */ /* 0x000fc80003800106 */
[----:B------:R-:W-:-:S04]  /*2b120*/  IABS R5, R6 ;  /* 0x0000000600057213 */ /* 0x000fc80000000000 */
[----:B------:R-:W1:Y:S08]  /*2b130*/  I2F.RP R3, R5 ;  /* 0x0000000500037306 */ /* 0x000e700000209400 */
[----:B-1----:R-:W1:Y:S02]  /*2b140*/  MUFU.RCP R3, R3 ;  /* 0x0000000300037308 */ /* 0x002e640000001000 */
[----:B-1----:R-:W-:-:S06]  /*2b150*/  VIADD R3, R3, 0xffffffe ;  /* 0x0ffffffe03037836 */ /* 0x002fcc0000000000 */
[----:B------:R-:W1:Y:S02]  /*2b160*/  F2I.FTZ.U32.TRUNC.NTZ R3, R3 ;  /* 0x0000000300037305 */ /* 0x000e64000021f000 */
[----:B-1----:R-:W-:-:S04]  /*2b170*/  IMAD.MOV R2, RZ, RZ, -R3 ;  /* 0x000000ffff027224 */ /* 0x002fc800078e0a03 */
[----:B------:R-:W-:Y:S01]  /*2b180*/  IMAD R8, R2, R5, RZ ;  /* 0x0000000502087224 */ /* 0x000fe200078e02ff */
[----:B------:R-:W-:-:S05]  /*2b190*/  MOV R2, RZ ;  /* 0x000000ff00027202 */ /* 0x000fca0000000f00 */
[----:B0-----:R-:W-:Y:S01]  /*2b1a0*/  IMAD.HI.U32 R9, R3, R8, R2 ;  /* 0x0000000803097227 */ /* 0x001fe200078e0002 */
[----:B------:R-:W-:Y:S02]  /*2b1b0*/  IABS R2, R6 ;  /* 0x0000000600027213 */ /* 0x000fe40000000000 */
[----:B------:R-:W-:-:S03]  /*2b1c0*/  IABS R3, R0 ;  /* 0x0000000000037213 */ /* 0x000fc60000000000 */
[----:B------:R-:W-:-:S04]  /*2b1d0*/  IMAD.MOV R2, RZ, RZ, -R2 ;  /* 0x000000ffff027224 */ /* 0x000fc800078e0a02 */
[----:B------:R-:W-:Y:S02]  /*2b1e0*/  IMAD.MOV.U32 R8, RZ, RZ, R2 ;  /* 0x000000ffff087224 */ /* 0x000fe400078e0002 */
        /* <DEDUP_REMOVED lines=20> */
.L_x_2509:
[----:B------:R-:W-:Y:S01]  /*2b330*/  UMOV UR4, URZ ;  /* 0x0000003f00047c82 */ /* 0x000fe20008000000 */
[----:B------:R-:W-:Y:S01]  /*2b340*/  ULDC UR6, c[0x0][0xc14] ;  /* 0x0003050000067ab9 */ /* 0x000fe20000000800 */
[----:B------:R-:W-:Y:S01]  /*2b350*/  UMOV UR5, URZ ;  /* 0x0000003f00057c82 */ /* 0x000fe20008000000 */
[----:B------:R0:W-:Y:S01]  /*2b360*/  STL [R1], R0 ;  /* 0x0000000001007387 */ /* 0x0001e20000100800 */
[----:B------:R-:W-:Y:S01]  /*2b370*/  MOV R3, UR4 ;  /* 0x0000000400037c02 */ /* 0x000fe20008000f00 */
[----:B------:R-:W-:-:S04]  /*2b380*/  IMAD.U32 R2, RZ, RZ, UR5 ;  /* 0x00000005ff027e24 */ /* 0x000fc8000f8e00ff */
[----:B------:R1:W-:Y:S01]  /*2b390*/  STL [R1+0x4], R3 ;  /* 0x0000040301007387 */ /* 0x0003e20000100800 */
[----:B0-----:R-:W-:-:S05]  /*2b3a0*/  IMAD.U32 R0, RZ, RZ, UR6 ;  /* 0x00000006ff007e24 */ /* 0x001fca000f8e00ff */
[----:B------:R1:W-:Y:S04]  /*2b3b0*/  STL [R1+0xc], R0 ;  /* 0x00000c0001007387 */ /* 0x0003e80000100800 */
[----:B------:R1:W-:Y:S02]  /*2b3c0*/  STL [R1+0x8], R2 ;  /* 0x0000080201007387 */ /* 0x0003e40000100800 */
.L_x_2517:
[----:B-1----:R-:W2:Y:S04]  /*2b3d0*/  LDL R2, [R1+0xc] ;  /* 0x00000c0001027983 */ /* 0x002ea80000100800 */
[----:B0-----:R-:W3:Y:S04]  /*2b3e0*/  LDL R3, [R1+0x8] ;  /* 0x0000080001037983 */ /* 0x001ee80000100800 */
[----:B------:R-:W4:Y:S04]  /*2b3f0*/  LDL R4, [R1] ;  /* 0x0000000001047983 */ /* 0x000f280000100800 */
[----:B------:R-:W4:Y:S01]  /*2b400*/  LDL R5, [R1+0x4] ;  /* 0x0000040001057983 */ /* 0x000f220000100800 */
[----:B------:R-:W0:Y:S01]  /*2b410*/  S2R R0, SR_TID.X ;  /* 0x0000000000007919 */ /* 0x000e220000002100 */
[----:B------:R-:W-:Y:S05]  /*2b420*/  WARPSYNC.ALL ;  /* 0x0000000000007948 */ /* 0x000fea0003800000 */
[----:B0-----:R-:W-:Y:S01]  /*2b430*/  LOP3.LUT R0, R0, 0x1f, RZ, 0xc0, !PT ;  /* 0x0000001f00007812 */ /* 0x001fe200078ec0ff */
[----:B------:R-:W-:Y:S03]  /*2b440*/  BAR.SYNC.DEFER_BLOCKING 0x4, 0x180 ;  /* 0x0106000000007b1d */ /* 0x000fe60000010000 */
[----:B------:R-:W-:-:S13]  /*2b450*/  ISETP.NE.AND P0, PT, R0, RZ, PT ;  /* 0x000000ff0000720c */ /* 0x000fda0003f05270 */
[----:B------:R-:W0:Y:S01]  /*2b460*/  @!P0 S2R R0, SR_CgaCtaId ;  /* 0x0000000000008919 */ /* 0x000e220000008800 */
[----:B--2---:R-:W-:Y:S01]  /*2b470*/  IMAD.MOV.U32 R7, RZ, RZ, R2 ;  /* 0x000000ffff077224 */ /* 0x004fe200078e0002 */
[----:B------:R-:W-:Y:S01]  /*2b480*/  @!P0 MOV R2, 0x400 ;  /* 0x0000040000028802 */ /* 0x000fe20000000f00 */
[----:B---3--:R-:W-:-:S03]  /*2b490*/  IMAD.MOV.U32 R6, RZ, RZ, R3 ;  /* 0x000000ffff067224 */ /* 0x008fc600078e0003 */
[----:B0-----:R-:W-:-:S05]  /*2b4a0*/  @!P0 LEA R0, R0, R2, 0x18 ;  /* 0x0000000200008211 */ /* 0x001fca00078ec0ff */
[----:B----4-:R0:W-:Y:S01]  /*2b4b0*/  @!P0 STS.128 [R0+0x388d0], R4 ;  /* 0x0388d00400008388 */ /* 0x0101e20000000c00 */
[----:B------:R-:W-:Y:S06]  /*2b4c0*/  BAR.ARV 0x5, 0x180 ;  /* 0x0146000000007b1d */ /* 0x000fec0000002000 */
.L_x_2506:
[----:B0-----:R-:W2:Y:S01]  /*2b4d0*/  LDL R0, [R1+0xc] ;  /* 0x00000c0001007983 */ /* 0x001ea20000100800 */
[----:B------:R-:W-:Y:S02]  /*2b4e0*/  ULDC UR4, c[0x0][0xc14] ;  /* 0x0003050000047ab9 */ /* 0x000fe40000000800 */
[----:B--2---:R-:W-:-:S13]  /*2b4f0*/  ISETP.GE.AND P0, PT, R0, UR4, PT ;  /* 0x0000000400007c0c */ /* 0x004fda000bf06270 */
[----:B------:R-:W-:Y:S05]  /*2b500*/  @!P0 BRA `(.L_x_2518) ;  /* 0xffffffa000188947 */ /* 0x000fea000383ffff */
[----:B------:R-:W-:Y:S05]  /*2b510*/  BSYNC B7 ;  /* 0x0000000000077941 */ /* 0x000fea0003800000 */
.L_x_2414:
[----:B-1----:R-:W3:Y:S01]  /*2b520*/  LDL.LU R0, [R1+0x5c] ;  /* 0x00005c0001007983 */ /* 0x002ee20000300800 */
[----:B------:R-:W-:Y:S01]  /*2b530*/  BSSY B0, `(.L_x_2519) ;  /* 0x000000b000007945 */ /* 0x000fe20003800000 */
[----:B--2---:R-:W1:Y:S01]  /*2b540*/  S2R R5, SR_CgaCtaId ;  /* 0x0000000000057919 */ /* 0x004e620000008800 */
[----:B---3--:R-:W-:-:S04]  /*2b550*/  IADD3 R0, R0, 0x1, RZ ;  /* 0x0000000100007810 */ /* 0x008fc80007ffe0ff */
        /* <DEDUP_REMOVED lines=8> */
.L_x_2752:
[----:B------:R-:W-:Y:S05]  /*2b5e0*/  BSYNC B0 ;  /* 0x0000000000007941 */ /* 0x000fea0003800000 */
.L_x_2519:
[----:B------:R-:W-:-:S03]  /*2b5f0*/  UMOV UR4, 0xffffffff ;  /* 0xffffffff00047882 */ /* 0x000fc60000000000 */
[----:B------:R-:W-:Y:S05]  /*2b600*/  BRA.DIV UR4, `(.L_x_2521) ;  /* 0x0000004e04587947 */ /* 0x000fea000b800000 */
[----:B------:R-:W1:Y:S02]  /*2b610*/  S2R R2, SR_TID.X ;  /* 0x0000000000027919 */ /* 0x000e640000002100 */
[----:B-1----:R-:W-:-:S04]  /*2b620*/  SHF.R.U32.HI R2, RZ, 0x5, R2 ;  /* 0x00000005ff027819 */ /* 0x002fc80000011602 */
[----:B------:R-:W-:-:S05]  /*2b630*/  LOP3.LUT R2, R2, 0x3, RZ, 0xc0, !PT ;  /* 0x0000000302027812 */ /* 0x000fca00078ec0ff */
[----:B------:R1:W2:Y:S02]  /*2b640*/  SHFL.IDX PT, R14, R2, RZ, 0x1f ;  /* 0x00001fff020e7589 */ /* 0x0002a400000e0000 */
.L_x_2755:
[----:B--2---:R-:W-:-:S13]  /*2b650*/  ISETP.NE.AND P0, PT, R14, RZ, PT ;  /* 0x000000ff0e00720c */ /* 0x004fda0003f05270 */
[----:B------:R-:W-:Y:S05]  /*2b660*/  @P0 BRA `(.L_x_2181) ;  /* 0x0000000000b00947 */ /* 0x000fea0003800000 */
[----:B------:R-:W-:-:S03]  /*2b670*/  UMOV UR4, 0xffffffff ;  /* 0xffffffff00047882 */ /* 0x000fc60000000000 */
[----:B------:R-:W-:Y:S05]  /*2b680*/  BRA.DIV UR4, `(.L_x_2522) ;  /* 0x0000004e046c7947 */ /* 0x000fea000b800000 */
[----:B------:R-:W-:-:S13]  /*2b690*/  ELECT P6, URZ, PT ;  /* 0x00000000003f782f */ /* 0x000fda00038c0000 */
.L_x_2758:
[----:B------:R-:W-:Y:S05]  /*2b6a0*/  @!P6 BRA `(.L_x_2181) ;  /* 0x0000000000a0e947 */ /* 0x000fea0003800000 */
[----:B------:R-:W-:-:S06]  /*2b6b0*/  ULOP3.LUT UR4, UR40, 0x2, URZ, 0xfc, !UPT ;  /* 0x0000000228047892 */ /* 0x000fcc000f8efc3f */
[----:B-1----:R-:W-:-:S05]  /*2b6c0*/  IMAD.U32 R2, RZ, RZ, UR4 ;  /* 0x00000004ff027e24 */ /* 0x002fca000f8e00ff */
[----:B------:R-:W-:-:S13]  /*2b6d0*/  ISETP.NE.AND P0, PT, R2, 0x3, PT ;  /* 0x000000030200780c */ /* 0x000fda0003f05270 */
[----:B------:R-:W-:Y:S05]  /*2b6e0*/  @!P0 BRA `(.L_x_2523) ;  /* 0x0000000000048947 */ /* 0x000fea0003800000 */
[----:B------:R-:W-:Y:S01]  /*2b6f0*/  BPT.TRAP 0x1 ;  /* 0x000000040000795c */ /* 0x000fe20000300000 */
.L_x_2523:
        /* <DEDUP_REMOVED lines=14> */
.L_x_2759:
[----:B------:R-:W1:Y:S02]  /*2b7e0*/  SYNCS.PHASECHK.TRANS64.TRYWAIT P1, [R7+URZ], R2 ;  /* 0x00000002070075a7 */ /* 0x000e64000802017f */
[----:B-1----:R-:W-:Y:S05]  /*2b7f0*/  @!P1 BRA `(.L_x_2525) ;  /* 0x0000004c00449947 */ /* 0x002fea0003800000 */
.L_x_2760:
[----:B------:R-:W-:Y:S05]  /*2b800*/  @!P0 BRA `(.L_x_2526) ;  /* 0x0000000000048947 */ /* 0x000fea0003800000 */
[----:B------:R-:W-:Y:S01]  /*2b810*/  BPT.TRAP 0x1 ;  /* 0x000000040000795c */ /* 0x000fe20000300000 */
.L_x_2526:
[----:B------:R-:W2:Y:S02]  /*2b820*/  LDL.LU R4, [R1+0x18] ;  /* 0x0000180001047983 */ /* 0x000ea40000300800 */
[----:B--2---:R-:W-:-:S04]  /*2b830*/  IMAD R4, R4, 0x8, R0 ;  /* 0x0000000804047824 */ /* 0x004fc800078e0200 */
[----:B------:R-:W2:Y:S02]  /*2b840*/  SYNCS.PHASECHK.TRANS64.TRYWAIT P1, [R4+URZ+0x38860], R5 ;  /* 0x03886005040075a7 */ /* 0x000ea4000802017f */
[----:B--2---:R-:W-:Y:S05]  /*2b850*/  @!P1 BRA `(.L_x_2527) ;  /* 0x0000004c00409947 */ /* 0x004fea0003800000 */
.L_x_2761:
[----:B------:R-:W-:Y:S05]  /*2b860*/  @!P0 BRA `(.L_x_2528) ;  /* 0x0000000000048947 */ /* 0x000fea0003800000 */
[----:B------:R-:W-:Y:S01]  /*2b870*/  BPT.TRAP 0x1 ;  /* 0x000000040000795c */ /* 0x000fe20000300000 */
.L_x_2528:
[----:B------:R-:W-:-:S04]  /*2b880*/  IMAD R3, R3, 0x8, R0 ;  /* 0x0000000803037824 */ /* 0x000fc800078e0200 */
[----:B------:R-:W3:Y:S02]  /*2b890*/  SYNCS.PHASECHK.TRANS64.TRYWAIT P1, [R3+URZ+0x38860], R2 ;  /* 0x03886002030075a7 */ /* 0x000ee4000802017f */
[----:B---3--:R-:W-:Y:S05]  /*2b8a0*/  @!P1 BRA `(.L_x_2529) ;  /* 0x0000004c00409947 */ /* 0x008fea0003800000 */
.L_x_2762:
[----:B------:R-:W-:Y:S05]  /*2b8b0*/  @!P0 BRA `(.L_x_2530) ;  /* 0x0000000000048947 */ /* 0x000fea0003800000 */
[----:B------:R-:W-:Y:S01]  /*2b8c0*/  BPT.TRAP 0x1 ;  /* 0x000000040000795c */ /* 0x000fe20000300000 */
.L_x_2530:
[----:B------:R-:W4:Y:S02]  /*2b8d0*/  SYNCS.PHASECHK.TRANS64.TRYWAIT P0, [R4+URZ+0x38880], R5 ;  /* 0x03888005040075a7 */ /* 0x000f24000800017f */
[----:B----4-:R-:W-:Y:S05]  /*2b8e0*/  @!P0 BRA `(.L_x_2531) ;  /* 0x0000004c00448947 */ /* 0x010fea0003800000 */
.L_x_2532:
[----:B------:R0:W0:Y:S02]  /*2b8f0*/  SYNCS.PHASECHK.TRANS64.TRYWAIT P0, [R3+URZ+0x38880], R2 ;  /* 0x03888002030075a7 */ /* 0x000024000800017f */
[----:B0-----:R-:W-:Y:S05]  /*2b900*/  @!P0 NANOSLEEP.SYNCS 0x989680 ;  /* 0x009896800000895d */ /* 0x001fea0003900000 */
[----:B------:R-:W0:Y:S02]  /*2b910*/  @!P0 SYNCS.PHASECHK.TRANS64 P0, [R3+URZ+0x38880], R2 ;  /* 0x03888002030085a7 */ /* 0x000e24000800007f */
[----:B0-----:R-:W-:Y:S05]  /*2b920*/  @!P0 BRA `(.L_x_2532) ;  /* 0xfffffffc00f08947 */ /* 0x001fea000383ffff */
.L_x_2181:
[----:B------:R-:W-:Y:S05]  /*2b930*/  BSYNC B8 ;  /* 0x0000000000087941 */ /* 0x000fea0003800000 */
.L_x_2178:
[----:B------:R-:W-:Y:S05]  /*2b940*/  EXIT ;  /* 0x000000000000794d */ /* 0x000fea0003800000 */
.L_x_2203:
[----:B0-----:R0:W1:Y:S02]  /*2b950*/  SYNCS.PHASECHK.TRANS64.TRYWAIT P6, [R107+URZ+0x38890], R128 ;  /* 0x038890806b0075a7 */ /* 0x00106400080c017f */
[----:B-1----:R-:W-:Y:S05]  /*2b960*/  @!P6 NANOSLEEP.SYNCS 0x989680 ;  /* 0x009896800000e95d */ /* 0x002fea0003900000 */
[----:B------:R-:W1:Y:S02]  /*2b970*/  @!P6 SYNCS.PHASECHK.TRANS64 P6, [R107+URZ+0x38890], R128 ;  /* 0x038890806b00e5a7 */ /* 0x000e6400080c007f */
[----:B-1----:R-:W-:Y:S05]  /*2b980*/  @!P6 BRA `(.L_x_2203) ;  /* 0xfffffffc00f0e947 */ /* 0x002fea000383ffff */
[----:B------:R-:W-:Y:S05]  /*2b990*/  BRA `(.L_x_2533) ;  /* 0xfffffd7400d87947 */ /* 0x000fea000383ffff */
.L_x_2237:
[----:B0-----:R0:W1:Y:S02]  /*2b9a0*/  SYNCS.PHASECHK.TRANS64.TRYWAIT P3, [R107+URZ+0x38890], R128 ;  /* 0x038890806b0075a7 */ /* 0x001064000806017f */
[----:B-1----:R-:W-:Y:S05]  /*2b9b0*/  @!P3 NANOSLEEP.SYNCS 0x989680 ;  /* 0x009896800000b95d */ /* 0x002fea0003900000 */
[----:B------:R-:W1:Y:S02]  /*2b9c0*/  @!P3 SYNCS.PHASECHK.TRANS64 P3, [R107+URZ+0x38890], R128 ;  /* 0x038890806b00b5a7 */ /* 0x000e64000806007f */
[----:B-1----:R-:W-:Y:S05]  /*2b9d0*/  @!P3 BRA `(.L_x_2237) ;  /* 0xfffffffc00f0b947 */ /* 0x002fea000383ffff */
[----:B------:R-:W-:Y:S05]  /*2b9e0*/  BRA `(.L_x_2534) ;  /* 0xfffffdb800987947 */ /* 0x000fea000383ffff */
.L_x_2254:
[----:B0-----:R0:W1:Y:S02]  /*2b9f0*/  SYNCS.PHASECHK.TRANS64.TRYWAIT P2, [R107+URZ+0x38890], R128 ;  /* 0x038890806b0075a7 */ /* 0x001064000804017f */
[----:B-1----:R-:W-:Y:S05]  /*2ba00*/  @!P2 NANOSLEEP.SYNCS 0x989680 ;  /* 0x009896800000a95d */ /* 0x002fea0003900000 */
[----:B------:R-:W1:Y:S02]  /*2ba10*/  @!P2 SYNCS.PHASECHK.TRANS64 P2, [R107+URZ+0x38890], R128 ;  /* 0x038890806b00a5a7 */ /* 0x000e64000804007f */
[----:B-1----:R-:W-:Y:S05]  /*2ba20*/  @!P2 BRA `(.L_x_2254) ;  /* 0xfffffffc00f0a947 */ /* 0x002fea000383ffff */
[----:B------:R-:W-:Y:S05]  /*2ba30*/  BRA `(.L_x_2535) ;  /* 0xfffffdfc00287947 */ /* 0x000fea000383ffff */
.L_x_2264:
[----:B--2---:R2:W3:Y:S02]  /*2ba40*/  SYNCS.PHASECHK.TRANS64.TRYWAIT P3, [R107+URZ+0x388b0], R128 ;  /* 0x0388b0806b0075a7 */ /* 0x0044e4000806017f */
[----:B---3--:R-:W-:Y:S05]  /*2ba50*/  @!P3 NANOSLEEP.SYNCS 0x989680 ;  /* 0x009896800000b95d */ /* 0x008fea0003900000 */
[----:B------:R-:W3:Y:S02]  /*2ba60*/  @!P3 SYNCS.PHASECHK.TRANS64 P3, [R107+URZ+0x388b0], R128 ;  /* 0x0388b0806b00b5a7 */ /* 0x000ee4000806007f */
[----:B---3--:R-:W-:Y:S05]  /*2ba70*/  @!P3 BRA `(.L_x_2264) ;  /* 0xfffffffc00f0b947 */ /* 0x008fea000383ffff */
[----:B------:R-:W-:Y:S05]  /*2ba80*/  BRA `(.L_x_2536) ;  /* 0xfffffe0000847947 */ /* 0x000fea000383ffff */
.L_x_2276:
[----:B------:R-:W-:Y:S01]  /*2ba90*/  BSSY B0, `(.L_x_2537) ;  /* 0x0000007000007945 */ /* 0x000fe20003800000 */
[----:B------:R-:W-:Y:S01]  /*2baa0*/  IMAD.MOV.U32 R12, RZ, RZ, RZ ;  /* 0x000000ffff0c7224 */ /* 0x000fe200078e00ff */
[----:B------:R-:W-:Y:S01]  /*2bab0*/  MOV R11, 0x1f ;  /* 0x0000001f000b7802 */ /* 0x000fe20000000f00 */
[----:B------:R-:W-:-:S07]  /*2bac0*/  IMAD.MOV.U32 R15, RZ, RZ, -0x1 ;  /* 0xffffffffff0f7424 */ /* 0x000fce00078e00ff */
[----:B-----5:R-:W-:Y:S05]  /*2bad0*/  WARPSYNC.COLLECTIVE R15, `(.L_x_2538) ;  /* 0x000000000f087348 */ /* 0x020fea0003c00000 */
[----:B------:R0:W1:Y:S02]  /*2bae0*/  SHFL.IDX P6, R14, R13, R12, R11 ;  /* 0x0000000c0d0e7389 */ /* 0x00006400000c000b */
[----:B01---5:R-:W-:Y:S01]  /*2baf0*/  ENDCOLLECTIVE ;  /* 0x000000000000791b */ /* 0x023fe20003800000 */
.L_x_2538:
[----:B------:R-:W-:Y:S05]  /*2bb00*/  BSYNC B0 ;  /* 0x0000000000007941 */ /* 0x000fea0003800000 */
.L_x_2537:
[----:B------:R0:W-:Y:S01]  /*2bb10*/  STL [R1], R14 ;  /* 0x0000000e01007387 */ /* 0x0001e20000100800 */
[----:B------:R-:W-:Y:S05]  /*2bb20*/  BRA `(.L_x_2539) ;  /* 0xfffffe0c00a07947 */ /* 0x000fea000383ffff */
.L_x_2294:
[----:B------:R-:W-:Y:S01]  /*2bb30*/  BSSY B1, `(.L_x_2540) ;  /* 0x0000008000017945 */ /* 0x000fe20003800000 */
[----:B------:R-:W-:Y:S01]  /*2bb40*/  IMAD.MOV.U32 R13, RZ, RZ, R5 ;  /* 0x000000ffff0d7224 */ /* 0x000fe200078e0005 */
[----:B0-----:R-:W-:Y:S01]  /*2bb50*/  MOV R15, 0xffffffff ;  /* 0xffffffff000f7802 */ /* 0x001fe20000000f00 */
[----:B------:R-:W-:Y:S02]  /*2bb60*/  IMAD.MOV.U32 R12, RZ, RZ, RZ ;  /* 0x000000ffff0c7224 */ /* 0x000fe400078e00ff */
[----:B------:R-:W-:-:S07]  /*2bb70*/  IMAD.MOV.U32 R11, RZ, RZ, 0x181f ;  /* 0x0000181fff0b7424 */ /* 0x000fce00078e00ff */
[----:B-----5:R-:W-:Y:S05]  /*2bb80*/  WARPSYNC.COLLECTIVE R15, `(.L_x_2541) ;  /* 0x000000000f087348 */ /* 0x020fea0003c00000 */
[----:B------:R0:W1:Y:S02]  /*2bb90*/  SHFL.IDX P6, R14, R13, R12, R11 ;  /* 0x0000000c0d0e7389 */ /* 0x00006400000c000b */
[----:B01---5:R-:W-:Y:S01]  /*2bba0*/  ENDCOLLECTIVE ;  /* 0x000000000000791b */ /* 0x023fe20003800000 */
.L_x_2541:
[----:B------:R-:W-:Y:S05]  /*2bbb0*/  BSYNC B1 ;  /* 0x0000000000017941 */ /* 0x000fea0003800000 */
.L_x_2540:
[----:B------:R-:W-:Y:S05]  /*2bbc0*/  BRA `(.L_x_2542) ;  /* 0xfffffe20003c7947 */ /* 0x000fea000383ffff */
.L_x_2295:
[----:B------:R-:W-:Y:S01]  /*2bbd0*/  BSSY B1, `(.L_x_2543) ;  /* 0x0000008000017945 */ /* 0x000fe20003800000 */
[----:B------:R-:W-:Y:S02]  /*2bbe0*/  IMAD.MOV.U32 R13, RZ, RZ, R4 ;  /* 0x000000ffff0d7224 */ /* 0x000fe400078e0004 */
[----:B------:R-:W-:Y:S02]  /*2bbf0*/  IMAD.MOV.U32 R12, RZ, RZ, RZ ;  /* 0x000000ffff0c7224 */ /* 0x000fe400078e00ff */
[----:B------:R-:W-:Y:S02]  /*2bc00*/  IMAD.MOV.U32 R11, RZ, RZ, 0x181f ;  /* 0x0000181fff0b7424 */ /* 0x000fe400078e00ff */
[----:B0-----:R-:W-:-:S07]  /*2bc10*/  IMAD.MOV.U32 R15, RZ, RZ, -0x1 ;  /* 0xffffffffff0f7424 */ /* 0x001fce00078e00ff */
[----:B-----5:R-:W-:Y:S05]  /*2bc20*/  WARPSYNC.COLLECTIVE R15, `(.L_x_2544) ;  /* 0x000000000f087348 */ /* 0x020fea0003c00000 */
[----:B------:R0:W1:Y:S02]  /*2bc30*/  SHFL.IDX P6, R14, R13, R12, R11 ;  /* 0x0000000c0d0e7389 */ /* 0x00006400000c000b */
[----:B01---5:R-:W-:Y:S01]  /*2bc40*/  ENDCOLLECTIVE ;  /* 0x000000000000791b */ /* 0x023fe20003800000 */
.L_x_2544:
[----:B------:R-:W-:Y:S05]  /*2bc50*/  BSYNC B1 ;  /* 0x0000000000017941 */ /* 0x000fea0003800000 */
.L_x_2543:
[----:B------:R-:W-:Y:S05]  /*2bc60*/  BRA `(.L_x_2545) ;  /* 0xfffffe20001c7947 */ /* 0x000fea000383ffff */
.L_x_2296:
[----:B------:R-:W-:Y:S01]  /*2bc70*/  BSSY B1, `(.L_x_2546) ;  /* 0x0000008000017945 */ /* 0x000fe20003800000 */
[----:B------:R-:W-:Y:S01]  /*2bc80*/  MOV R13, R3 ;  /* 0x00000003000d7202 */ /* 0x000fe20000000f00 */
[----:B------:R-:W-:Y:S02]  /*2bc90*/  IMAD.MOV.U32 R12, RZ, RZ, RZ ;  /* 0x000000ffff0c7224 */ /* 0x000fe400078e00ff */
[----:B------:R-:W-:Y:S02]  /*2bca0*/  IMAD.MOV.U32 R11, RZ, RZ, 0x181f ;  /* 0x0000181fff0b7424 */ /* 0x000fe400078e00ff */
[----:B0-----:R-:W-:-:S07]  /*2bcb0*/  IMAD.MOV.U32 R15, RZ, RZ, -0x1 ;  /* 0xffffffffff0f7424 */ /* 0x001fce00078e00ff */
[----:B-----5:R-:W-:Y:S05]  /*2bcc0*/  WARPSYNC.COLLECTIVE R15, `(.L_x_2547) ;  /* 0x000000000f087348 */ /* 0x020fea0003c00000 */
[----:B------:R0:W1:Y:S02]  /*2bcd0*/  SHFL.IDX P6, R14, R13, R12, R11 ;  /* 0x0000000c0d0e7389 */ /* 0x00006400000c000b */
[----:B01---5:R-:W-:Y:S01]  /*2bce0*/  ENDCOLLECTIVE ;  /* 0x000000000000791b */ /* 0x023fe20003800000 */
.L_x_2547:
[----:B------:R-:W-:Y:S05]  /*2bcf0*/  BSYNC B1 ;  /* 0x0000000000017941 */ /* 0x000fea0003800000 */
.L_x_2546:
[----:B------:R-:W-:Y:S05]  /*2bd00*/  BRA `(.L_x_2548) ;  /* 0xfffffe1c00fc7947 */ /* 0x000fea000383ffff */
.L_x_2297:
[----:B------:R-:W-:Y:S01]  /*2bd10*/  BSSY B1, `(.L_x_2549) ;  /* 0x0000008000017945 */ /* 0x000fe20003800000 */
[----:B------:R-:W-:Y:S01]  /*2bd20*/  IMAD.MOV.U32 R13, RZ, RZ, R0 ;  /* 0x000000ffff0d7224 */ /* 0x000fe200078e0000 */
[----:B------:R-:W-:Y:S01]  /*2bd30*/  MOV R12, RZ ;  /* 0x000000ff000c7202 */ /* 0x000fe20000000f00 */
[----:B------:R-:W-:Y:S02]  /*2bd40*/  IMAD.MOV.U32 R11, RZ, RZ, 0x181f ;  /* 0x0000181fff0b7424 */ /* 0x000fe400078e00ff */
[----:B0-----:R-:W-:-:S07]  /*2bd50*/  IMAD.MOV.U32 R15, RZ, RZ, -0x1 ;  /* 0xffffffffff0f7424 */ /* 0x001fce00078e00ff */
[----:B-----5:R-:W-:Y:S05]  /*2bd60*/  WARPSYNC.COLLECTIVE R15, `(.L_x_2550) ;  /* 0x000000000f087348 */ /* 0x020fea0003c00000 */
[----:B------:R0:W1:Y:S02]  /*2bd70*/  SHFL.IDX P6, R14, R13, R12, R11 ;  /* 0x0000000c0d0e7389 */ /* 0x00006400000c000b */
[----:B01---5:R-:W-:Y:S01]  /*2bd80*/  ENDCOLLECTIVE ;  /* 0x000000000000791b */ /* 0x023fe20003800000 */
.L_x_2550:
[----:B------:R-:W-:Y:S05]  /*2bd90*/  BSYNC B1 ;  /* 0x0000000000017941 */ /* 0x000fea0003800000 */
.L_x_2549:
[----:B------:R-:W-:Y:S05]  /*2bda0*/  BRA `(.L_x_2551) ;  /* 0xfffffe1c00dc7947 */ /* 0x000fea000383ffff */
.L_x_2298:
[----:B------:R-:W-:Y:S01]  /*2bdb0*/  BSSY B1, `(.L_x_2552) ;  /* 0x0000008000017945 */ /* 0x000fe20003800000 */
[----:B------:R-:W-:Y:S01]  /*2bdc0*/  IMAD.MOV.U32 R13, RZ, RZ, R5 ;  /* 0x000000ffff0d7224 */ /* 0x000fe200078e0005 */
[----:B------:R-:W-:Y:S01]  /*2bdd0*/  MOV R11, 0x181f ;  /* 0x0000181f000b7802 */ /* 0x000fe20000000f00 */
[----:B------:R-:W-:Y:S02]  /*2bde0*/  IMAD.MOV.U32 R12, RZ, RZ, 0x1 ;  /* 0x00000001ff0c7424 */ /* 0x000fe400078e00ff */
[----:B0-----:R-:W-:-:S07]  /*2bdf0*/  IMAD.MOV.U32 R15, RZ, RZ, -0x1 ;  /* 0xffffffffff0f7424 */ /* 0x001fce00078e00ff */
[----:B-----5:R-:W-:Y:S05]  /*2be00*/  WARPSYNC.COLLECTIVE R15, `(.L_x_2553) ;  /* 0x000000000f087348 */ /* 0x020fea0003c00000 */
[----:B------:R0:W1:Y:S02]  /*2be10*/  SHFL.IDX P6, R14, R13, R12, R11 ;  /* 0x0000000c0d0e7389 */ /* 0x00006400000c000b */
[----:B01---5:R-:W-:Y:S01]  /*2be20*/  ENDCOLLECTIVE ;  /* 0x000000000000791b */ /* 0x023fe20003800000 */
.L_x_2553:
[----:B------:R-:W-:Y:S05]  /*2be30*/  BSYNC B1 ;  /* 0x0000000000017941 */ /* 0x000fea0003800000 */
.L_x_2552:
[----:B------:R-:W-:Y:S05]  /*2be40*/  BRA `(.L_x_2554) ;  /* 0xfffffe1c00bc7947 */ /* 0x000fea000383ffff */
.L_x_2299:
[----:B------:R-:W-:Y:S01]  /*2be50*/  BSSY B1, `(.L_x_2555) ;  /* 0x0000008000017945 */ /* 0x000fe20003800000 */
[----:B------:R-:W-:Y:S01]  /*2be60*/  IMAD.MOV.U32 R13, RZ, RZ, R4 ;  /* 0x000000ffff0d7224 */ /* 0x000fe200078e0004 */
[----:B0-----:R-:W-:Y:S01]  /*2be70*/  MOV R15, 0xffffffff ;  /* 0xffffffff000f7802 */ /* 0x001fe20000000f00 */
[----:B------:R-:W-:Y:S02]  /*2be80*/  IMAD.MOV.U32 R12, RZ, RZ, 0x1 ;  /* 0x00000001ff0c7424 */ /* 0x000fe400078e00ff */
[----:B------:R-:W-:-:S07]  /*2be90*/  IMAD.MOV.U32 R11, RZ, RZ, 0x181f ;  /* 0x0000181fff0b7424 */ /* 0x000fce00078e00ff */
[----:B-----5:R-:W-:Y:S05]  /*2bea0*/  WARPSYNC.COLLECTIVE R15, `(.L_x_2556) ;  /* 0x000000000f087348 */ /* 0x020fea0003c00000 */
[----:B------:R0:W1:Y:S02]  /*2beb0*/  SHFL.IDX P6, R14, R13, R12, R11 ;  /* 0x0000000c0d0e7389 */ /* 0x00006400000c000b */
[----:B01---5:R-:W-:Y:S01]  /*2bec0*/  ENDCOLLECTIVE ;  /* 0x000000000000791b */ /* 0x023fe20003800000 */
.L_x_2556:
[----:B------:R-:W-:Y:S05]  /*2bed0*/  BSYNC B1 ;  /* 0x0000000000017941 */ /* 0x000fea0003800000 */
.L_x_2555:
[----:B------:R-:W-:Y:S05]  /*2bee0*/  BRA `(.L_x_2557) ;  /* 0xfffffe1c009c7947 */ /* 0x000fea000383ffff */
.L_x_2300:
[----:B------:R-:W-:Y:S01]  /*2bef0*/  BSSY B1, `(.L_x_2558) ;  /* 0x0000008000017945 */ /* 0x000fe20003800000 */
[----:B------:R-:W-:Y:S02]  /*2bf00*/  IMAD.MOV.U32 R13, RZ, RZ, R3 ;  /* 0x000000ffff0d7224 */ /* 0x000fe400078e0003 */
[----:B------:R-:W-:Y:S02]  /*2bf10*/  IMAD.MOV.U32 R12, RZ, RZ, 0x1 ;  /* 0x00000001ff0c7424 */ /* 0x000fe400078e00ff */
[----:B------:R-:W-:Y:S02]  /*2bf20*/  IMAD.MOV.U32 R11, RZ, RZ, 0x181f ;  /* 0x0000181fff0b7424 */ /* 0x000fe400078e00ff */
[----:B0-----:R-:W-:-:S07]  /*2bf30*/  IMAD.MOV.U32 R15, RZ, RZ, -0x1 ;  /* 0xffffffffff0f7424 */ /* 0x001fce00078e00ff */
[----:B-----5:R-:W-:Y:S05]  /*2bf40*/  WARPSYNC.COLLECTIVE R15, `(.L_x_2559) ;  /* 0x000000000f087348 */ /* 0x020fea0003c00000 */
[----:B------:R0:W1:Y:S02]  /*2bf50*/  SHFL.IDX P6, R14, R13, R12, R11 ;  /* 0x0000000c0d0e7389 */ /* 0x00006400000c000b */
[----:B01---5:R-:W-:Y:S01]  /*2bf60*/  ENDCOLLECTIVE ;  /* 0x000000000000791b */ /* 0x023fe20003800000 */
.L_x_2559:
[----:B------:R-:W-:Y:S05]  /*2bf70*/  BSYNC B1 ;  /* 0x0000000000017941 */ /* 0x000fea0003800000 */
.L_x_2558:
[----:B------:R-:W-:Y:S05]  /*2bf80*/  BRA `(.L_x_2560) ;  /* 0xfffffe1c007c7947 */ /* 0x000fea000383ffff */
.L_x_2301:
[----:B------:R-:W-:Y:S01]  /*2bf90*/  BSSY B1, `(.L_x_2561) ;  /* 0x0000008000017945 */ /* 0x000fe20003800000 */
[----:B------:R-:W-:Y:S01]  /*2bfa0*/  MOV R13, R0 ;  /* 0x00000000000d7202 */ /* 0x000fe20000000f00 */
[----:B------:R-:W-:Y:S02]  /*2bfb0*/  IMAD.MOV.U32 R12, RZ, RZ, 0x1 ;  /* 0x00000001ff0c7424 */ /* 0x000fe400078e00ff */
[----:B------:R-:W-:Y:S02]  /*2bfc0*/  IMAD.MOV.U32 R11, RZ, RZ, 0x181f ;  /* 0x0000181fff0b7424 */ /* 0x000fe400078e00ff */
[----:B0-----:R-:W-:-:S07]  /*2bfd0*/  IMAD.MOV.U32 R15, RZ, RZ, -0x1 ;  /* 0xffffffffff0f7424 */ /* 0x001fce00078e00ff */
[----:B-----5:R-:W-:Y:S05]  /*2bfe0*/  WARPSYNC.COLLECTIVE R15, `(.L_x_2562) ;  /* 0x000000000f087348 */ /* 0x020fea0003c00000 */
[----:B------:R0:W1:Y:S02]  /*2bff0*/  SHFL.IDX P6, R14, R13, R12, R11 ;  /* 0x0000000c0d0e7389 */ /* 0x00006400000c000b */
[----:B01---5:R-:W-:Y:S01]  /*2c000*/  ENDCOLLECTIVE ;  /* 0x000000000000791b */ /* 0x023fe20003800000 */
.L_x_2562:
[----:B------:R-:W-:Y:S05]  /*2c010*/  BSYNC B1 ;  /* 0x0000000000017941 */ /* 0x000fea0003800000 */
.L_x_2561:
[----:B------:R-:W-:Y:S05]  /*2c020*/  BRA `(.L_x_2563) ;  /* 0xfffffe1c005c7947 */ /* 0x000fea000383ffff */
.L_x_2302:
        /* <DEDUP_REMOVED lines=8> */
.L_x_2565:
[----:B------:R-:W-:Y:S05]  /*2c0b0*/  BSYNC B1 ;  /* 0x0000000000017941 */ /* 0x000fea0003800000 */
.L_x_2564:
[----:B------:R-:W-:Y:S05]  /*2c0c0*/  BRA `(.L_x_2566) ;  /* 0xfffffe1c003c7947 */ /* 0x000fea000383ffff */
.L_x_2303:
        /* <DEDUP_REMOVED lines=8> */
.L_x_2568:
[----:B------:R-:W-:Y:S05]  /*2c150*/  BSYNC B1 ;  /* 0x0000000000017941 */ /* 0x000fea0003800000 */
.L_x_2567:
[----:B------:R-:W-:Y:S05]  /*2c160*/  BRA `(.L_x_2569) ;  /* 0xfffffe1c001c7947 */ /* 0x000fea000383ffff */
.L_x_2304:
        /* <DEDUP_REMOVED lines=8> */
.L_x_2571:
[----:B------:R-:W-:Y:S05]  /*2c1f0*/  BSYNC B1 ;  /* 0x0000000000017941 */ /* 0x000fea0003800000 */
.L_x_2570:
[----:B------:R-:W-:Y:S05]  /*2c200*/  BRA `(.L_x_2572) ;  /* 0xfffffe1800fc7947 */ /* 0x000fea000383ffff */
.L_x_2305:
        /* <DEDUP_REMOVED lines=8> */
.L_x_2574:
[----:B------:R-:W-:Y:S05]  /*2c290*/  BSYNC B1 ;  /* 0x0000000000017941 */ /* 0x000fea0003800000 */
.L_x_2573:
[----:B------:R-:W-:Y:S05]  /*2c2a0*/  BRA `(.L_x_2575) ;  /* 0xfffffe1800dc7947 */ /* 0x000fea000383ffff */
.L_x_2306:
        /* <DEDUP_REMOVED lines=8> */
.L_x_2577:
[----:B------:R-:W-:Y:S05]  /*2c330*/  BSYNC B1 ;  /* 0x0000000000017941 */ /* 0x000fea0003800000 */
.L_x_2576:
[----:B------:R-:W-:Y:S05]  /*2c340*/  BRA `(.L_x_2578) ;  /* 0xfffffe1800bc7947 */ /* 0x000fea000383ffff */
.L_x_2307:
        /* <DEDUP_REMOVED lines=8> */
.L_x_2580:
[----:B------:R-:W-:Y:S05]  /*2c3d0*/  BSYNC B1 ;  /* 0x0000000000017941 */ /* 0x000fea0003800000 */
.L_x_2579:
[----:B------:R-:W-:Y:S05]  /*2c3e0*/  BRA `(.L_x_2581) ;  /* 0xfffffe18009c7947 */ /* 0x000fea000383ffff */
.L_x_2308:
        /* <DEDUP_REMOVED lines=8> */
.L_x_2583:
[----:B------:R-:W-:Y:S05]  /*2c470*/  BSYNC B1 ;  /* 0x0000000000017941 */ /* 0x000fea0003800000 */
.L_x_2582:
[----:B------:R-:W-:Y:S05]  /*2c480*/  BRA `(.L_x_2584) ;  /* 0xfffffe18007c7947 */ /* 0x000fea000383ffff */
.L_x_2309:
        /* <DEDUP_REMOVED lines=8> */
.L_x_2586:
[----:B------:R-:W-:Y:S05]  /*2c510*/  BSYNC B1 ;  /* 0x0000000000017941 */ /* 0x000fea0003800000 */
.L_x_2585:
[----:B------:R-:W-:Y:S05]  /*2c520*/  BRA `(.L_x_2587) ;  /* 0xfffffe18005c7947 */ /* 0x000fea000383ffff */
.L_x_2311:
[----:B-1----:R1:W2:Y:S02]  /*2c530*/  SYNCS.PHASECHK.TRANS64.TRYWAIT P1, [R18+URZ+0x38800], R3 ;  /* 0x03880003120075a7 */ /* 0x0022a4000802017f */
[----:B--2---:R-:W-:Y:S05]  /*2c540*/  @!P1 NANOSLEEP.SYNCS 0x989680 ;  /* 0x009896800000995d */ /* 0x004fea0003900000 */
[----:B------:R-:W2:Y:S02]  /*2c550*/  @!P1 SYNCS.PHASECHK.TRANS64 P1, [R18+URZ+0x38800], R3 ;  /* 0x03880003120095a7 */ /* 0x000ea4000802007f */
[----:B--2---:R-:W-:Y:S05]  /*2c560*/  @!P1 BRA `(.L_x_2311) ;  /* 0xfffffffc00f09947 */ /* 0x004fea000383ffff */
[----:B------:R-:W-:Y:S05]  /*2c570*/  BRA `(.L_x_2588) ;  /* 0xfffffe1800687947 */ /* 0x000fea000383ffff */
.L_x_2327:
        /* <DEDUP_REMOVED lines=8> */
.L_x_2590:
[----:B------:R-:W-:Y:S05]  /*2c600*/  BSYNC B1 ;  /* 0x0000000000017941 */ /* 0x000fea0003800000 */
.L_x_2589:
[----:B------:R-:W-:Y:S05]  /*2c610*/  BRA `(.L_x_2591) ;  /* 0xfffffe5c00707947 */ /* 0x000fea000383ffff */
.L_x_2328:
[----:B------:R-:W-:Y:S01]  /*2c620*/  BSSY B1, `(.L_x_2592) ;  /* 0x0000008000017945 */ /* 0x000fe20003800000 */
[----:B------:R-:W-:Y:S01]  /*2c630*/  MOV R13, R4 ;  /* 0x00000004000d7202 */ /* 0x000fe20000000f00 */
[----:B------:R-:W-:Y:S02]  /*2c640*/  IMAD.MOV.U32 R12, RZ, RZ, RZ ;  /* 0x000000ffff0c7224 */ /* 0x000fe400078e00ff */
[----:B------:R-:W-:Y:S02]  /*2c650*/  IMAD.MOV.U32 R11, RZ, RZ, 0x181f ;  /* 0x0000181fff0b7424 */ /* 0x000fe400078e00ff */
[----:B------:R-:W-:-:S07]  /*2c660*/  IMAD.MOV.U32 R15, RZ, RZ, -0x1 ;  /* 0xffffffffff0f7424 */ /* 0x000fce00078e00ff */
[----:B-----5:R-:W-:Y:S05]  /*2c670*/  WARPSYNC.COLLECTIVE R15, `(.L_x_2593) ;  /* 0x000000000f087348 */ /* 0x020fea0003c00000 */
[----:B------:R0:W1:Y:S02]  /*2c680*/  SHFL.IDX P6, R14, R13, R12, R11 ;  /* 0x0000000c0d0e7389 */ /* 0x00006400000c000b */
[----:B01---5:R-:W-:Y:S01]  /*2c690*/  ENDCOLLECTIVE ;  /* 0x000000000000791b */ /* 0x023fe20003800000 */
.L_x_2593:
[----:B------:R-:W-:Y:S05]  /*2c6a0*/  BSYNC B1 ;  /* 0x0000000000017941 */ /* 0x000fea0003800000 */
.L_x_2592:
[----:B------:R-:W-:Y:S05]  /*2c6b0*/  BRA `(.L_x_2594) ;  /* 0xfffffe5c00507947 */ /* 0x000fea000383ffff */
.L_x_2329:
[----:B------:R-:W-:Y:S01]  /*2c6c0*/  BSSY B1, `(.L_x_2595) ;  /* 0x0000008000017945 */ /* 0x000fe20003800000 */
[----:B------:R-:W-:Y:S01]  /*2c6d0*/  IMAD.MOV.U32 R13, RZ, RZ, R3 ;  /* 0x000000ffff0d7224 */ /* 0x000fe200078e0003 */
[----:B------:R-:W-:Y:S01]  /*2c6e0*/  MOV R12, RZ ;  /* 0x000000ff000c7202 */ /* 0x000fe20000000f00 */
[----:B------:R-:W-:Y:S02]  /*2c6f0*/  IMAD.MOV.U32 R11, RZ, RZ, 0x181f ;  /* 0x0000181fff0b7424 */ /* 0x000fe400078e00ff */
[----:B------:R-:W-:-:S07]  /*2c700*/  IMAD.MOV.U32 R15, RZ, RZ, -0x1 ;  /* 0xffffffffff0f7424 */ /* 0x000fce00078e00ff */
[----:B-----5:R-:W-:Y:S05]  /*2c710*/  WARPSYNC.COLLECTIVE R15, `(.L_x_2596) ;  /* 0x000000000f087348 */ /* 0x020fea0003c00000 */
[----:B------:R0:W1:Y:S02]  /*2c720*/  SHFL.IDX P6, R14, R13, R12, R11 ;  /* 0x0000000c0d0e7389 */ /* 0x00006400000c000b */
[----:B01---5:R-:W-:Y:S01]  /*2c730*/  ENDCOLLECTIVE ;  /* 0x000000000000791b */ /* 0x023fe20003800000 */
.L_x_2596:
[----:B------:R-:W-:Y:S05]  /*2c740*/  BSYNC B1 ;  /* 0x0000000000017941 */ /* 0x000fea0003800000 */
.L_x_2595:
[----:B------:R-:W-:Y:S05]  /*2c750*/  BRA `(.L_x_2597) ;  /* 0xfffffe5c00307947 */ /* 0x000fea000383ffff */
.L_x_2330:
[----:B------:R-:W-:Y:S01]  /*2c760*/  BSSY B1, `(.L_x_2598) ;  /* 0x0000008000017945 */ /* 0x000fe20003800000 */
[----:B------:R-:W-:Y:S01]  /*2c770*/  IMAD.MOV.U32 R13, RZ, RZ, R0 ;  /* 0x000000ffff0d7224 */ /* 0x000fe200078e0000 */
[----:B------:R-:W-:Y:S01]  /*2c780*/  MOV R11, 0x181f ;  /* 0x0000181f000b7802 */ /* 0x000fe20000000f00 */
[----:B------:R-:W-:Y:S02]  /*2c790*/  IMAD.MOV.U32 R12, RZ, RZ, RZ ;  /* 0x000000ffff0c7224 */ /* 0x000fe400078e00ff */
[----:B------:R-:W-:-:S07]  /*2c7a0*/  IMAD.MOV.U32 R15, RZ, RZ, -0x1 ;  /* 0xffffffffff0f7424 */ /* 0x000fce00078e00ff */
[----:B-----5:R-:W-:Y:S05]  /*2c7b0*/  WARPSYNC.COLLECTIVE R15, `(.L_x_2599) ;  /* 0x000000000f087348 */ /* 0x020fea0003c00000 */
[----:B------:R0:W1:Y:S02]  /*2c7c0*/  SHFL.IDX P6, R14, R13, R12, R11 ;  /* 0x0000000c0d0e7389 */ /* 0x00006400000c000b */
[----:B01---5:R-:W-:Y:S01]  /*2c7d0*/  ENDCOLLECTIVE ;  /* 0x000000000000791b */ /* 0x023fe20003800000 */
.L_x_2599:
[----:B------:R-:W-:Y:S05]  /*2c7e0*/  BSYNC B1 ;  /* 0x0000000000017941 */ /* 0x000fea0003800000 */
.L_x_2598:
[----:B------:R-:W-:Y:S05]  /*2c7f0*/  BRA `(.L_x_2600) ;  /* 0xfffffe5c00107947 */ /* 0x000fea000383ffff */
.L_x_2331:
[----:B------:R-:W-:Y:S01]  /*2c800*/  BSSY B1, `(.L_x_2601) ;  /* 0x0000008000017945 */ /* 0x000fe20003800000 */
[----:B------:R-:W-:Y:S01]  /*2c810*/  IMAD.MOV.U32 R13, RZ, RZ, R5 ;  /* 0x000000ffff0d7224 */ /* 0x000fe200078e0005 */
[----:B------:R-:W-:Y:S01]  /*2c820*/  MOV R15, 0xffffffff ;  /* 0xffffffff000f7802 */ /* 0x000fe20000000f00 */
[----:B------:R-:W-:Y:S02]  /*2c830*/  IMAD.MOV.U32 R12, RZ, RZ, 0x1 ;  /* 0x00000001ff0c7424 */ /* 0x000fe400078e00ff */
[----:B------:R-:W-:-:S07]  /*2c840*/  IMAD.MOV.U32 R11, RZ, RZ, 0x181f ;  /* 0x0000181fff0b7424 */ /* 0x000fce00078e00ff */
[----:B-----5:R-:W-:Y:S05]  /*2c850*/  WARPSYNC.COLLECTIVE R15, `(.L_x_2602) ;  /* 0x000000000f087348 */ /* 0x020fea0003c00000 */
[----:B------:R0:W1:Y:S02]  /*2c860*/  SHFL.IDX P6, R14, R13, R12, R11 ;  /* 0x0000000c0d0e7389 */ /* 0x00006400000c000b */
[----:B01---5:R-:W-:Y:S01]  /*2c870*/  ENDCOLLECTIVE ;  /* 0x000000000000791b */ /* 0x023fe20003800000 */
.L_x_2602:
[----:B------:R-:W-:Y:S05]  /*2c880*/  BSYNC B1 ;  /* 0x0000000000017941 */ /* 0x000fea0003800000 */
.L_x_2601:
[----:B------:R-:W-:Y:S05]  /*2c890*/  BRA `(.L_x_2603) ;  /* 0xfffffe5800f07947 */ /* 0x000fea000383ffff */
.L_x_2332:
[----:B------:R-:W-:Y:S01]  /*2c8a0*/  BSSY B1, `(.L_x_2604) ;  /* 0x0000008000017945 */ /* 0x000fe20003800000 */
[----:B------:R-:W-:Y:S02]  /*2c8b0*/  IMAD.MOV.U32 R13, RZ, RZ, R4 ;  /* 0x000000ffff0d7224 */ /* 0x000fe400078e0004 */
[----:B------:R-:W-:Y:S02]  /*2c8c0*/  IMAD.MOV.U32 R12, RZ, RZ, 0x1 ;  /* 0x00000001ff0c7424 */ /* 0x000fe400078e00ff */
[----:B------:R-:W-:Y:S02]  /*2c8d0*/  IMAD.MOV.U32 R11, RZ, RZ, 0x181f ;  /* 0x0000181fff0b7424 */ /* 0x000fe400078e00ff */
[----:B------:R-:W-:-:S07]  /*2c8e0*/  IMAD.MOV.U32 R15, RZ, RZ, -0x1 ;  /* 0xffffffffff0f7424 */ /* 0x000fce00078e00ff */
[----:B-----5:R-:W-:Y:S05]  /*2c8f0*/  WARPSYNC.COLLECTIVE R15, `(.L_x_2605) ;  /* 0x000000000f087348 */ /* 0x020fea0003c00000 */
[----:B------:R0:W1:Y:S02]  /*2c900*/  SHFL.IDX P6, R14, R13, R12, R11 ;  /* 0x0000000c0d0e7389 */ /* 0x00006400000c000b */
[----:B01---5:R-:W-:Y:S01]  /*2c910*/  ENDCOLLECTIVE ;  /* 0x000000000000791b */ /* 0x023fe20003800000 */
.L_x_2605:
[----:B------:R-:W-:Y:S05]  /*2c920*/  BSYNC B1 ;  /* 0x0000000000017941 */ /* 0x000fea0003800000 */
.L_x_2604:
[----:B------:R-:W-:Y:S05]  /*2c930*/  BRA `(.L_x_2606) ;  /* 0xfffffe5800d07947 */ /* 0x000fea000383ffff */
.L_x_2333:
[----:B------:R-:W-:Y:S01]  /*2c940*/  BSSY B1, `(.L_x_2607) ;  /* 0x0000008000017945 */ /* 0x000fe20003800000 */
[----:B------:R-:W-:Y:S01]  /*2c950*/  MOV R13, R3 ;  /* 0x00000003000d7202 */ /* 0x000fe20000000f00 */
[----:B------:R-:W-:Y:S02]  /*2c960*/  IMAD.MOV.U32 R12, RZ, RZ, 0x1 ;  /* 0x00000001ff0c7424 */ /* 0x000fe400078e00ff */
[----:B------:R-:W-:Y:S02]  /*2c970*/  IMAD.MOV.U32 R11, RZ, RZ, 0x181f ;  /* 0x0000181fff0b7424 */ /* 0x000fe400078e00ff */
[----:B------:R-:W-:-:S07]  /*2c980*/  IMAD.MOV.U32 R15, RZ, RZ, -0x1 ;  /* 0xffffffffff0f7424 */ /* 0x000fce00078e00ff */
[----:B-----5:R-:W-:Y:S05]  /*2c990*/  WARPSYNC.COLLECTIVE R15, `(.L_x_2608) ;  /* 0x000000000f087348 */ /* 0x020fea0003c00000 */
[----:B------:R0:W1:Y:S02]  /*2c9a0*/  SHFL.IDX P6, R14, R13, R12, R11 ;  /* 0x0000000c0d0e7389 */ /* 0x00006400000c000b */
[----:B01---5:R-:W-:Y:S01]  /*2c9b0*/  ENDCOLLECTIVE ;  /* 0x000000000000791b */ /* 0x023fe20003800000 */
.L_x_2608:
[----:B------:R-:W-:Y:S05]  /*2c9c0*/  BSYNC B1 ;  /* 0x0000000000017941 */ /* 0x000fea0003800000 */
.L_x_2607:
[----:B------:R-:W-:Y:S05]  /*2c9d0*/  BRA `(.L_x_2609) ;  /* 0xfffffe5800b07947 */ /* 0x000fea000383ffff */
.L_x_2334:
[----:B------:R-:W-:Y:S01]  /*2c9e0*/  BSSY B1, `(.L_x_2610) ;  /* 0x0000008000017945 */ /* 0x000fe20003800000 */
[----:B------:R-:W-:Y:S01]  /*2c9f0*/  IMAD.MOV.U32 R13, RZ, RZ, R0 ;  /* 0x000000ffff0d7224 */ /* 0x000fe200078e0000 */
[----:B------:R-:W-:Y:S01]  /*2ca00*/  MOV R12, 0x1 ;  /* 0x00000001000c7802 */ /* 0x000fe20000000f00 */
[----:B------:R-:W-:Y:S02]  /*2ca10*/  IMAD.MOV.U32 R11, RZ, RZ, 0x181f ;  /* 0x0000181fff0b7424 */ /* 0x000fe400078e00ff */
[----:B------:R-:W-:-:S07]  /*2ca20*/  IMAD.MOV.U32 R15, RZ, RZ, -0x1 ;  /* 0xffffffffff0f7424 */ /* 0x000fce00078e00ff */
[----:B-----5:R-:W-:Y:S05]  /*2ca30*/  WARPSYNC.COLLECTIVE R15, `(.L_x_2611) ;  /* 0x000000000f087348 */ /* 0x020fea0003c00000 */
[----:B------:R0:W1:Y:S02]  /*2ca40*/  SHFL.IDX P6, R14, R13, R12, R11 ;  /* 0x0000000c0d0e7389 */ /* 0x00006400000c000b */
[----:B01---5:R-:W-:Y:S01]  /*2ca50*/  ENDCOLLECTIVE ;  /* 0x000000000000791b */ /* 0x023fe20003800000 */
.L_x_2611:
[----:B------:R-:W-:Y:S05]  /*2ca60*/  BSYNC B1 ;  /* 0x0000000000017941 */ /* 0x000fea0003800000 */
.L_x_2610:
[----:B------:R-:W-:Y:S05]  /*2ca70*/  BRA `(.L_x_2612) ;  /* 0xfffffe5800907947 */ /* 0x000fea000383ffff */
.L_x_2335:
        /* <DEDUP_REMOVED lines=8> */
.L_x_2614:
[----:B------:R-:W-:Y:S05]  /*2cb00*/  BSYNC B1 ;  /* 0x0000000000017941 */ /* 0x000fea0003800000 */
.L_x_2613:
[----:B------:R-:W-:Y:S05]  /*2cb10*/  BRA `(.L_x_2615) ;  /* 0xfffffe5800707947 */ /* 0x000fea000383ffff */
.L_x_2336:
        /* <DEDUP_REMOVED lines=8> */
.L_x_2617:
[----:B------:R-:W-:Y:S05]  /*2cba0*/  BSYNC B1 ;  /* 0x0000000000017941 */ /* 0x000fea0003800000 */
.L_x_2616:
[----:B------:R-:W-:Y:S05]  /*2cbb0*/  BRA `(.L_x_2618) ;  /* 0xfffffe5800507947 */ /* 0x000fea000383ffff */
.L_x_2337:
        /* <DEDUP_REMOVED lines=8> */
.L_x_2620:
[----:B------:R-:W-:Y:S05]  /*2cc40*/  BSYNC B1 ;  /* 0x0000000000017941 */ /* 0x000fea0003800000 */
.L_x_2619:
[----:B------:R-:W-:Y:S05]  /*2cc50*/  BRA `(.L_x_2621) ;  /* 0xfffffe5800307947 */ /* 0x000fea000383ffff */
.L_x_2338:
        /* <DEDUP_REMOVED lines=8> */
.L_x_2623:
[----:B------:R-:W-:Y:S05]  /*2cce0*/  BSYNC B1 ;  /* 0x0000000000017941 */ /* 0x000fea0003800000 */
.L_x_2622:
[----:B------:R-:W-:Y:S05]  /*2ccf0*/  BRA `(.L_x_2624) ;  /* 0xfffffe5800107947 */ /* 0x000fea000383ffff */
.L_x_2339:
        /* <DEDUP_REMOVED lines=8> */
.L_x_2626:
[----:B------:R-:W-:Y:S05]  /*2cd80*/  BSYNC B1 ;  /* 0x0000000000017941 */ /* 0x000fea0003800000 */
.L_x_2625:
[----:B------:R-:W-:Y:S05]  /*2cd90*/  BRA `(.L_x_2627) ;  /* 0xfffffe5400f07947 */ /* 0x000fea000383ffff */
.L_x_2340:
        /* <DEDUP_REMOVED lines=8> */
.L_x_2629:
[----:B------:R-:W-:Y:S05]  /*2ce20*/  BSYNC B1 ;  /* 0x0000000000017941 */ /* 0x000fea0003800000 */
.L_x_2628:
[----:B------:R-:W-:Y:S05]  /*2ce30*/  BRA `(.L_x_2630) ;  /* 0xfffffe5400d07947 */ /* 0x000fea000383ffff */
.L_x_2341:
        /* <DEDUP_REMOVED lines=8> */
.L_x_2632:
[----:B------:R-:W-:Y:S05]  /*2cec0*/  BSYNC B1 ;  /* 0x0000000000017941 */ /* 0x000fea0003800000 */
.L_x_2631:
[----:B------:R-:W-:Y:S05]  /*2ced0*/  BRA `(.L_x_2633) ;  /* 0xfffffe5400b07947 */ /* 0x000fea000383ffff */
.L_x_2342:
        /* <DEDUP_REMOVED lines=8> */
.L_x_2635:
[----:B------:R-:W-:Y:S05]  /*2cf60*/  BSYNC B1 ;  /* 0x0000000000017941 */ /* 0x000fea0003800000 */
.L_x_2634:
[----:B------:R-:W-:Y:S05]  /*2cf70*/  BRA `(.L_x_2636) ;  /* 0xfffffe5400907947 */ /* 0x000fea000383ffff */
.L_x_2344:
[----:B0-----:R0:W1:Y:S02]  /*2cf80*/  SYNCS.PHASECHK.TRANS64.TRYWAIT P4, [R18+URZ+0x38800], R3 ;  /* 0x03880003120075a7 */ /* 0x001064000808017f */
[----:B-1----:R-:W-:Y:S05]  /*2cf90*/  @!P4 NANOSLEEP.SYNCS 0x989680 ;  /* 0x009896800000c95d */ /* 0x002fea0003900000 */
[----:B------:R-:W1:Y:S02]  /*2cfa0*/  @!P4 SYNCS.PHASECHK.TRANS64 P4, [R18+URZ+0x38800], R3 ;  /* 0x038800031200c5a7 */ /* 0x000e64000808007f */
[----:B-1----:R-:W-:Y:S05]  /*2cfb0*/  @!P4 BRA `(.L_x_2344) ;  /* 0xfffffffc00f0c947 */ /* 0x002fea000383ffff */
[----:B------:R-:W-:Y:S05]  /*2cfc0*/  BRA `(.L_x_2637) ;  /* 0xfffffe5400b07947 */ /* 0x000fea000383ffff */
.L_x_2354:
[----:B-1----:R1:W2:Y:S02]  /*2cfd0*/  SYNCS.PHASECHK.TRANS64.TRYWAIT P2, [R0+URZ+0x38830], R3 ;  /* 0x03883003000075a7 */ /* 0x0022a4000804017f */
[----:B--2---:R-:W-:Y:S05]  /*2cfe0*/  @!P2 NANOSLEEP.SYNCS 0x989680 ;  /* 0x009896800000a95d */ /* 0x004fea0003900000 */
[----:B------:R-:W2:Y:S02]  /*2cff0*/  @!P2 SYNCS.PHASECHK.TRANS64 P2, [R0+URZ+0x38830], R3 ;  /* 0x038830030000a5a7 */ /* 0x000ea4000804007f */
[----:B--2---:R-:W-:Y:S05]  /*2d000*/  @!P2 BRA `(.L_x_2354) ;  /* 0xfffffffc00f0a947 */ /* 0x004fea000383ffff */
[----:B------:R-:W-:Y:S05]  /*2d010*/  BRA `(.L_x_2353) ;  /* 0xfffffe9800187947 */ /* 0x000fea000383ffff */
.L_x_2360:
[----:B-1----:R1:W2:Y:S02]  /*2d020*/  SYNCS.PHASECHK.TRANS64.TRYWAIT P2, [R5+URZ+0x38830], R6 ;  /* 0x03883006050075a7 */ /* 0x0022a4000804017f */
[----:B--2---:R-:W-:Y:S05]  /*2d030*/  @!P2 NANOSLEEP.SYNCS 0x989680 ;  /* 0x009896800000a95d */ /* 0x004fea0003900000 */
[----:B------:R-:W2:Y:S02]  /*2d040*/  @!P2 SYNCS.PHASECHK.TRANS64 P2, [R5+URZ+0x38830], R6 ;  /* 0x038830060500a5a7 */ /* 0x000ea4000804007f */
[----:B--2---:R-:W-:Y:S05]  /*2d050*/  @!P2 BRA `(.L_x_2360) ;  /* 0xfffffffc00f0a947 */ /* 0x004fea000383ffff */
[----:B------:R-:W-:Y:S05]  /*2d060*/  BRA `(.L_x_2359) ;  /* 0xfffffecc00c07947 */ /* 0x000fea000383ffff */
.L_x_2364:
[----:B-1----:R1:W2:Y:S02]  /*2d070*/  SYNCS.PHASECHK.TRANS64.TRYWAIT P0, [R5+URZ+0x38850], R4 ;  /* 0x03885004050075a7 */ /* 0x0022a4000800017f */
[----:B--2---:R-:W-:Y:S05]  /*2d080*/  @!P0 NANOSLEEP.SYNCS 0x989680 ;  /* 0x009896800000895d */ /* 0x004fea0003900000 */
[----:B------:R-:W2:Y:S02]  /*2d090*/  @!P0 SYNCS.PHASECHK.TRANS64 P0, [R5+URZ+0x38850], R4 ;  /* 0x03885004050085a7 */ /* 0x000ea4000800007f */
[----:B--2---:R-:W-:Y:S05]  /*2d0a0*/  @!P0 BRA `(.L_x_2364) ;  /* 0xfffffffc00f08947 */ /* 0x004fea000383ffff */
[----:B------:R-:W-:Y:S05]  /*2d0b0*/  BRA `(.L_x_2361) ;  /* 0xfffffed000cc7947 */ /* 0x000fea000383ffff */
.L_x_2372:
[----:B-1----:R1:W2:Y:S02]  /*2d0c0*/  SYNCS.PHASECHK.TRANS64.TRYWAIT P2, [R5+URZ+0x38830], R6 ;  /* 0x03883006050075a7 */ /* 0x0022a4000804017f */
[----:B--2---:R-:W-:Y:S05]  /*2d0d0*/  @!P2 NANOSLEEP.SYNCS 0x989680 ;  /* 0x009896800000a95d */ /* 0x004fea0003900000 */
[----:B------:R-:W2:Y:S02]  /*2d0e0*/  @!P2 SYNCS.PHASECHK.TRANS64 P2, [R5+URZ+0x38830], R6 ;  /* 0x038830060500a5a7 */ /* 0x000ea4000804007f */
[----:B--2---:R-:W-:Y:S05]  /*2d0f0*/  @!P2 BRA `(.L_x_2372) ;  /* 0xfffffffc00f0a947 */ /* 0x004fea000383ffff */
[----:B------:R-:W-:Y:S05]  /*2d100*/  BRA `(.L_x_2371) ;  /* 0xffffff0400207947 */ /* 0x000fea000383ffff */
.L_x_2376:
[----:B-1----:R1:W2:Y:S02]  /*2d110*/  SYNCS.PHASECHK.TRANS64.TRYWAIT P0, [R5+URZ+0x38850], R4 ;  /* 0x03885004050075a7 */ /* 0x0022a4000800017f */
[----:B--2---:R-:W-:Y:S05]  /*2d120*/  @!P0 NANOSLEEP.SYNCS 0x989680 ;  /* 0x009896800000895d */ /* 0x004fea0003900000 */
[----:B------:R-:W2:Y:S02]  /*2d130*/  @!P0 SYNCS.PHASECHK.TRANS64 P0, [R5+URZ+0x38850], R4 ;  /* 0x03885004050085a7 */ /* 0x000ea4000800007f */
[----:B--2---:R-:W-:Y:S05]  /*2d140*/  @!P0 BRA `(.L_x_2376) ;  /* 0xfffffffc00f08947 */ /* 0x004fea000383ffff */
[----:B------:R-:W-:Y:S05]  /*2d150*/  BRA `(.L_x_2373) ;  /* 0xffffff08002c7947 */ /* 0x000fea000383ffff */
.L_x_2382:
[----:B-1----:R1:W2:Y:S02]  /*2d160*/  SYNCS.PHASECHK.TRANS64.TRYWAIT P0, [R6+URZ+0x38850], R5 ;  /* 0x03885005060075a7 */ /* 0x0022a4000800017f */
[----:B--2---:R-:W-:Y:S05]  /*2d170*/  @!P0 NANOSLEEP.SYNCS 0x989680 ;  /* 0x009896800000895d */ /* 0x004fea0003900000 */
[----:B------:R-:W2:Y:S02]  /*2d180*/  @!P0 SYNCS.PHASECHK.TRANS64 P0, [R6+URZ+0x38850], R5 ;  /* 0x03885005060085a7 */ /* 0x000ea4000800007f */
[----:B--2---:R-:W-:Y:S05]  /*2d190*/  @!P0 BRA `(.L_x_2382) ;  /* 0xfffffffc00f08947 */ /* 0x004fea000383ffff */
[----:B------:R-:W-:Y:S05]  /*2d1a0*/  BRA `(.L_x_2381) ;  /* 0xffffff3000087947 */ /* 0x000fea000383ffff */
.L_x_2386:
        /* <DEDUP_REMOVED lines=22> */
.L_x_2638:
        /* <DEDUP_REMOVED lines=18> */
.L_x_2639:
        /* <DEDUP_REMOVED lines=19> */
.L_x_2640:
        /* <DEDUP_REMOVED lines=18> */
.L_x_2641:
        /* <DEDUP_REMOVED lines=14> */
[----:B------:R-:W-:-:S07]  /*2d760*/  IMAD.MOV.U32 R21, RZ, RZ, R14 ;  /* 0x000000ffff157224 */ /* 0x000fce00078e000e */
[----:B------:R-:W-:Y:S05]  /*2d770*/  WARPSYNC.COLLECTIVE R15, `(.L_x_2642) ;  /* 0x000000000f087348 */ /* 0x000fea0003c00000 */
[----:B------:R0:W1:Y:S02]  /*2d780*/  SHFL.IDX P6, R14, R13, R12, R11 ;  /* 0x0000000c0d0e7389 */ /* 0x00006400000c000b */
[----:B01----:R-:W-:Y:S01]  /*2d790*/  ENDCOLLECTIVE ;  /* 0x000000000000791b */ /* 0x003fe20003800000 */
.L_x_2642:
        /* <DEDUP_REMOVED lines=8> */
.L_x_2643:
[----:B------:R-:W-:Y:S01]  /*2d820*/  IMAD.MOV.U32 R13, RZ, RZ, R27 ;  /* 0x000000ffff0d7224 */ /* 0x000fe200078e001b */
[----:B------:R-:W-:Y:S01]  /*2d830*/  MOV R12, R2 ;  /* 0x00000002000c7202 */ /* 0x000fe20000000f00 */
[----:B------:R-:W-:-:S07]  /*2d840*/  IMAD.MOV.U32 R25, RZ, RZ, R14 ;  /* 0x000000ffff197224 */ /* 0x000fce00078e000e */
[----:B------:R-:W-:Y:S05]  /*2d850*/  WARPSYNC.COLLECTIVE R15, `(.L_x_2644) ;  /* 0x000000000f087348 */ /* 0x000fea0003c00000 */
[----:B------:R0:W1:Y:S02]  /*2d860*/  SHFL.IDX P6, R14, R13, R12, R11 ;  /* 0x0000000c0d0e7389 */ /* 0x00006400000c000b */
[----:B01----:R-:W-:Y:S01]  /*2d870*/  ENDCOLLECTIVE ;  /* 0x000000000000791b */ /* 0x003fe20003800000 */
.L_x_2644:
[----:B------:R-:W-:Y:S01]  /*2d880*/  IMAD.MOV.U32 R13, RZ, RZ, R24 ;  /* 0x000000ffff0d7224 */ /* 0x000fe200078e0018 */
[----:B------:R-:W-:Y:S01]  /*2d890*/  SEL R24, R26, R25, P0 ;  /* 0x000000191a187207 */ /* 0x000fe20000000000 */
[----:B------:R-:W-:Y:S01]  /*2d8a0*/  IMAD.MOV.U32 R12, RZ, RZ, R7 ;  /* 0x000000ffff0c7224 */ /* 0x000fe200078e0007 */
[----:B------:R-:W-:Y:S01]  /*2d8b0*/  SEL R26, R25, R26, P0 ;  /* 0x0000001a191a7207 */ /* 0x000fe20000000000 */
[----:B------:R-:W-:-:S07]  /*2d8c0*/  IMAD.MOV.U32 R30, RZ, RZ, R14 ;  /* 0x000000ffff1e7224 */ /* 0x000fce00078e000e */
[----:B------:R-:W-:Y:S05]  /*2d8d0*/  WARPSYNC.COLLECTIVE R15, `(.L_x_2645) ;  /* 0x000000000f087348 */ /* 0x000fea0003c00000 */
[----:B------:R0:W1:Y:S02]  /*2d8e0*/  SHFL.IDX P6, R14, R13, R12, R11 ;  /* 0x0000000c0d0e7389 */ /* 0x00006400000c000b */
[----:B01----:R-:W-:Y:S01]  /*2d8f0*/  ENDCOLLECTIVE ;  /* 0x000000000000791b */ /* 0x003fe20003800000 */
.L_x_2645:
[----:B------:R-:W-:Y:S01]  /*2d900*/  MOV R13, R29 ;  /* 0x0000001d000d7202 */ /* 0x000fe20000000f00 */
[----:B------:R-:W-:Y:S02]  /*2d910*/  IMAD.MOV.U32 R12, RZ, RZ, R2 ;  /* 0x000000ffff0c7224 */ /* 0x000fe400078e0002 */
[----:B------:R-:W-:-:S07]  /*2d920*/  IMAD.MOV.U32 R27, RZ, RZ, R14 ;  /* 0x000000ffff1b7224 */ /* 0x000fce00078e000e */
[----:B------:R-:W-:Y:S05]  /*2d930*/  WARPSYNC.COLLECTIVE R15, `(.L_x_2646) ;  /* 0x000000000f087348 */ /* 0x000fea0003c00000 */
[----:B------:R0:W1:Y:S02]  /*2d940*/  SHFL.IDX P6, R14, R13, R12, R11 ;  /* 0x0000000c0d0e7389 */ /* 0x00006400000c000b */
[----:B01----:R-:W-:Y:S01]  /*2d950*/  ENDCOLLECTIVE ;  /* 0x000000000000791b */ /* 0x003fe20003800000 */
.L_x_2646:
        /* <DEDUP_REMOVED lines=8> */
.L_x_2647:
[----:B------:R-:W-:Y:S02]  /*2d9e0*/  IMAD.MOV.U32 R13, RZ, RZ, R31 ;  /* 0x000000ffff0d7224 */ /* 0x000fe400078e001f */
[----:B------:R-:W-:Y:S01]  /*2d9f0*/  IMAD.MOV.U32 R12, RZ, RZ, R2 ;  /* 0x000000ffff0c7224 */ /* 0x000fe200078e0002 */
[----:B------:R-:W-:-:S07]  /*2da00*/  MOV R29, R14 ;  /* 0x0000000e001d7202 */ /* 0x000fce0000000f00 */
[----:B------:R-:W-:Y:S05]  /*2da10*/  WARPSYNC.COLLECTIVE R15, `(.L_x_2648) ;  /* 0x000000000f087348 */ /* 0x000fea0003c00000 */
[----:B------:R0:W1:Y:S02]  /*2da20*/  SHFL.IDX P6, R14, R13, R12, R11 ;  /* 0x0000000c0d0e7389 */ /* 0x00006400000c000b */
[----:B01----:R-:W-:Y:S01]  /*2da30*/  ENDCOLLECTIVE ;  /* 0x000000000000791b */ /* 0x003fe20003800000 */
.L_x_2648:
[----:B------:R-:W-:Y:S01]  /*2da40*/  IMAD.MOV.U32 R13, RZ, RZ, R32 ;  /* 0x000000ffff0d7224 */ /* 0x000fe200078e0020 */
[----:B------:R-:W-:Y:S02]  /*2da50*/  MOV R12, R7 ;  /* 0x00000007000c7202 */ /* 0x000fe40000000f00 */
[----:B------:R-:W-:Y:S02]  /*2da60*/  SEL R32, R34, R29, P0 ;  /* 0x0000001d22207207 */ /* 0x000fe40000000000 */
[----:B------:R-:W-:Y:S01]  /*2da70*/  SEL R34, R29, R34, P0 ;  /* 0x000000221d227207 */ /* 0x000fe20000000000 */
[----:B------:R-:W-:-:S07]  /*2da80*/  IMAD.MOV.U32 R38, RZ, RZ, R14 ;  /* 0x000000ffff267224 */ /* 0x000fce00078e000e */
[----:B------:R-:W-:Y:S05]  /*2da90*/  WARPSYNC.COLLECTIVE R15, `(.L_x_2649) ;  /* 0x000000000f087348 */ /* 0x000fea0003c00000 */
[----:B------:R0:W1:Y:S02]  /*2daa0*/  SHFL.IDX P6, R14, R13, R12, R11 ;  /* 0x0000000c0d0e7389 */ /* 0x00006400000c000b */
[----:B01----:R-:W-:Y:S01]  /*2dab0*/  ENDCOLLECTIVE ;  /* 0x000000000000791b */ /* 0x003fe20003800000 */
.L_x_2649:
[----:B------:R-:W-:Y:S02]  /*2dac0*/  IMAD.MOV.U32 R13, RZ, RZ, R33 ;  /* 0x000000ffff0d7224 */ /* 0x000fe400078e0021 */
[----:B------:R-:W-:Y:S02]  /*2dad0*/  IMAD.MOV.U32 R12, RZ, RZ, R2 ;  /* 0x000000ffff0c7224 */ /* 0x000fe400078e0002 */
[----:B------:R-:W-:-:S07]  /*2dae0*/  IMAD.MOV.U32 R31, RZ, RZ, R14 ;  /* 0x000000ffff1f7224 */ /* 0x000fce00078e000e */
[----:B------:R-:W-:Y:S05]  /*2daf0*/  WARPSYNC.COLLECTIVE R15, `(.L_x_2650) ;  /* 0x000000000f087348 */ /* 0x000fea0003c00000 */
[----:B------:R0:W1:Y:S02]  /*2db00*/  SHFL.IDX P6, R14, R13, R12, R11 ;  /* 0x0000000c0d0e7389 */ /* 0x00006400000c000b */
[----:B01----:R-:W-:Y:S01]  /*2db10*/  ENDCOLLECTIVE ;  /* 0x000000000000791b */ /* 0x003fe20003800000 */
.L_x_2650:
[----:B------:R-:W-:Y:S01]  /*2db20*/  MOV R13, R36 ;  /* 0x00000024000d7202 */ /* 0x000fe20000000f00 */
[----:B------:R-:W-:Y:S01]  /*2db30*/  IMAD.MOV.U32 R12, RZ, RZ, R7 ;  /* 0x000000ffff0c7224 */ /* 0x000fe200078e0007 */
[----:B------:R-:W-:Y:S02]  /*2db40*/  SEL R36, R38, R31, P0 ;  /* 0x0000001f26247207 */ /* 0x000fe40000000000 */
[----:B------:R-:W-:Y:S01]  /*2db50*/  SEL R38, R31, R38, P0 ;  /* 0x000000261f267207 */ /* 0x000fe20000000000 */
[----:B------:R-:W-:-:S07]  /*2db60*/  IMAD.MOV.U32 R33, RZ, RZ, R14 ;  /* 0x000000ffff217224 */ /* 0x000fce00078e000e */
[----:B------:R-:W-:Y:S05]  /*2db70*/  WARPSYNC.COLLECTIVE R15, `(.L_x_2651) ;  /* 0x000000000f087348 */ /* 0x000fea0003c00000 */
[----:B------:R0:W1:Y:S02]  /*2db80*/  SHFL.IDX P6, R14, R13, R12, R11 ;  /* 0x0000000c0d0e7389 */ /* 0x00006400000c000b */
[----:B01----:R-:W-:Y:S01]  /*2db90*/  ENDCOLLECTIVE ;  /* 0x000000000000791b */ /* 0x003fe20003800000 */
.L_x_2651:
[----:B------:R-:W-:Y:S02]  /*2dba0*/  IMAD.MOV.U32 R13, RZ, RZ, R35 ;  /* 0x000000ffff0d7224 */ /* 0x000fe400078e0023 */
[----:B------:R-:W-:Y:S02]  /*2dbb0*/  IMAD.MOV.U32 R12, RZ, RZ, R2 ;  /* 0x000000ffff0c7224 */ /* 0x000fe400078e0002 */
[----:B------:R-:W-:-:S07]  /*2dbc0*/  IMAD.MOV.U32 R40, RZ, RZ, R14 ;  /* 0x000000ffff287224 */ /* 0x000fce00078e000e */
[----:B------:R-:W-:Y:S05]  /*2dbd0*/  WARPSYNC.COLLECTIVE R15, `(.L_x_2652) ;  /* 0x000000000f087348 */ /* 0x000fea0003c00000 */
[----:B------:R0:W1:Y:S02]  /*2dbe0*/  SHFL.IDX P6, R14, R13, R12, R11 ;  /* 0x0000000c0d0e7389 */ /* 0x00006400000c000b */
[----:B01----:R-:W-:Y:S01]  /*2dbf0*/  ENDCOLLECTIVE ;  /* 0x000000000000791b */ /* 0x003fe20003800000 */
.L_x_2652:
[----:B------:R-:W-:Y:S02]  /*2dc00*/  IMAD.MOV.U32 R13, RZ, RZ, R42 ;  /* 0x000000ffff0d7224 */ /* 0x000fe400078e002a */
[----:B------:R-:W-:Y:S01]  /*2dc10*/  IMAD.MOV.U32 R12, RZ, RZ, R7 ;  /* 0x000000ffff0c7224 */ /* 0x000fe200078e0007 */
[----:B------:R-:W-:-:S07]  /*2dc20*/  MOV R35, R14 ;  /* 0x0000000e00237202 */ /* 0x000fce0000000f00 */
[----:B------:R-:W-:Y:S05]  /*2dc30*/  WARPSYNC.COLLECTIVE R15, `(.L_x_2653) ;  /* 0x000000000f087348 */ /* 0x000fea0003c00000 */
[----:B------:R0:W1:Y:S02]  /*2dc40*/  SHFL.IDX P6, R14, R13, R12, R11 ;  /* 0x0000000c0d0e7389 */ /* 0x00006400000c000b */
[----:B01----:R-:W-:Y:S01]  /*2dc50*/  ENDCOLLECTIVE ;  /* 0x000000000000791b */ /* 0x003fe20003800000 */
.L_x_2653:
[----:B------:R-:W-:Y:S01]  /*2dc60*/  IMAD.MOV.U32 R13, RZ, RZ, R37 ;  /* 0x000000ffff0d7224 */ /* 0x000fe200078e0025 */
[----:B------:R-:W-:Y:S01]  /*2dc70*/  MOV R12, R2 ;  /* 0x00000002000c7202 */ /* 0x000fe20000000f00 */
[----:B------:R-:W-:-:S07]  /*2dc80*/  IMAD.MOV.U32 R42, RZ, RZ, R14 ;  /* 0x000000ffff2a7224 */ /* 0x000fce00078e000e */
[----:B------:R-:W-:Y:S05]  /*2dc90*/  WARPSYNC.COLLECTIVE R15, `(.L_x_2654) ;  /* 0x000000000f087348 */ /* 0x000fea0003c00000 */
[----:B------:R0:W1:Y:S02]  /*2dca0*/  SHFL.IDX P6, R14, R13, R12, R11 ;  /* 0x0000000c0d0e7389 */ /* 0x00006400000c000b */
[----:B01----:R-:W-:Y:S01]  /*2dcb0*/  ENDCOLLECTIVE ;  /* 0x000000000000791b */ /* 0x003fe20003800000 */
.L_x_2654:
[----:B------:R-:W-:Y:S02]  /*2dcc0*/  IMAD.MOV.U32 R13, RZ, RZ, R44 ;  /* 0x000000ffff0d7224 */ /* 0x000fe400078e002c */
[----:B------:R-:W-:Y:S02]  /*2dcd0*/  IMAD.MOV.U32 R12, RZ, RZ, R7 ;  /* 0x000000ffff0c7224 */ /* 0x000fe400078e0007 */
[----:B------:R-:W-:-:S07]  /*2dce0*/  IMAD.MOV.U32 R37, RZ, RZ, R14 ;  /* 0x000000ffff257224 */ /* 0x000fce00078e000e */
[----:B------:R-:W-:Y:S05]  /*2dcf0*/  WARPSYNC.COLLECTIVE R15, `(.L_x_2655) ;  /* 0x000000000f087348 */ /* 0x000fea0003c00000 */
[----:B------:R0:W1:Y:S02]  /*2dd00*/  SHFL.IDX P6, R14, R13, R12, R11 ;  /* 0x0000000c0d0e7389 */ /* 0x00006400000c000b */
[----:B01----:R-:W-:Y:S01]  /*2dd10*/  ENDCOLLECTIVE ;  /* 0x000000000000791b */ /* 0x003fe20003800000 */
.L_x_2655:
[----:B------:R-:W-:Y:S01]  /*2dd20*/  MOV R13, R39 ;  /* 0x00000027000d7202 */ /* 0x000fe20000000f00 */
[----:B------:R-:W-:Y:S02]  /*2dd30*/  IMAD.MOV.U32 R12, RZ, RZ, R2 ;  /* 0x000000ffff0c7224 */ /* 0x000fe400078e0002 */
[----:B------:R-:W-:-:S07]  /*2dd40*/  IMAD.MOV.U32 R44, RZ, RZ, R14 ;  /* 0x000000ffff2c7224 */ /* 0x000fce00078e000e */
[----:B------:R-:W-:Y:S05]  /*2dd50*/  WARPSYNC.COLLECTIVE R15, `(.L_x_2656) ;  /* 0x000000000f087348 */ /* 0x000fea0003c00000 */
[----:B------:R0:W1:Y:S02]  /*2dd60*/  SHFL.IDX P6, R14, R13, R12, R11 ;  /* 0x0000000c0d0e7389 */ /* 0x00006400000c000b */
[----:B01----:R-:W-:Y:S01]  /*2dd70*/  ENDCOLLECTIVE ;  /* 0x000000000000791b */ /* 0x003fe20003800000 */
.L_x_2656:
[----:B------:R-:W-:Y:S02]  /*2dd80*/  IMAD.MOV.U32 R13, RZ, RZ, R46 ;  /* 0x000000ffff0d7224 */ /* 0x000fe400078e002e */
[----:B------:R-:W-:Y:S02]  /*2dd90*/  IMAD.MOV.U32 R12, RZ, RZ, R7 ;  /* 0x000000ffff0c7224 */ /* 0x000fe400078e0007 */
[----:B------:R-:W-:-:S07]  /*2dda0*/  IMAD.MOV.U32 R39, RZ, RZ, R14 ;  /* 0x000000ffff277224 */ /* 0x000fce00078e000e */
[----:B------:R-:W-:Y:S05]  /*2ddb0*/  WARPSYNC.COLLECTIVE R15, `(.L_x_2657) ;  /* 0x000000000f087348 */ /* 0x000fea0003c00000 */
[----:B------:R0:W1:Y:S02]  /*2ddc0*/  SHFL.IDX P6, R14, R13, R12, R11 ;  /* 0x0000000c0d0e7389 */ /* 0x00006400000c000b */
[----:B01----:R-:W-:Y:S01]  /*2ddd0*/  ENDCOLLECTIVE ;  /* 0x000000000000791b */ /* 0x003fe20003800000 */
.L_x_2657:
[----:B------:R-:W-:Y:S02]  /*2dde0*/  IMAD.MOV.U32 R13, RZ, RZ, R41 ;  /* 0x000000ffff0d7224 */ /* 0x000fe400078e0029 */
[----:B------:R-:W-:Y:S01]  /*2ddf0*/  IMAD.MOV.U32 R12, RZ, RZ, R2 ;  /* 0x000000ffff0c7224 */ /* 0x000fe200078e0002 */
[----:B------:R-:W-:-:S07]  /*2de00*/  MOV R46, R14 ;  /* 0x0000000e002e7202 */ /* 0x000fce0000000f00 */
[----:B------:R-:W-:Y:S05]  /*2de10*/  WARPSYNC.COLLECTIVE R15, `(.L_x_2658) ;  /* 0x000000000f087348 */ /* 0x000fea0003c00000 */
[----:B------:R0:W1:Y:S02]  /*2de20*/  SHFL.IDX P6, R14, R13, R12, R11 ;  /* 0x0000000c0d0e7389 */ /* 0x00006400000c000b */
[----:B01----:R-:W-:Y:S01]  /*2de30*/  ENDCOLLECTIVE ;  /* 0x000000000000791b */ /* 0x003fe20003800000 */
.L_x_2658:
[----:B------:R-:W-:Y:S01]  /*2de40*/  IMAD.MOV.U32 R13, RZ, RZ, R48 ;  /* 0x000000ffff0d7224 */ /* 0x000fe200078e0030 */
[----:B------:R-:W-:Y:S01]  /*2de50*/  MOV R12, R7 ;  /* 0x00000007000c7202 */ /* 0x000fe20000000f00 */
[----:B------:R-:W-:-:S07]  /*2de60*/  IMAD.MOV.U32 R41, RZ, RZ, R14 ;  /* 0x000000ffff297224 */ /* 0x000fce00078e000e */
[----:B------:R-:W-:Y:S05]  /*2de70*/  WARPSYNC.COLLECTIVE R15, `(.L_x_2659) ;  /* 0x000000000f087348 */ /* 0x000fea0003c00000 */
[----:B------:R0:W1:Y:S02]  /*2de80*/  SHFL.IDX P6, R14, R13, R12, R11 ;  /* 0x0000000c0d0e7389 */ /* 0x00006400000c000b */
[----:B01----:R-:W-:Y:S01]  /*2de90*/  ENDCOLLECTIVE ;  /* 0x000000000000791b */ /* 0x003fe20003800000 */
.L_x_2659:
[----:B------:R-:W-:Y:S02]  /*2dea0*/  IMAD.MOV.U32 R13, RZ, RZ, R43 ;  /* 0x000000ffff0d7224 */ /* 0x000fe400078e002b */
[----:B------:R-:W-:Y:S02]  /*2deb0*/  IMAD.MOV.U32 R12, RZ, RZ, R2 ;  /* 0x000000ffff0c7224 */ /* 0x000fe400078e0002 */
[----:B------:R-:W-:-:S07]  /*2dec0*/  IMAD.MOV.U32 R48, RZ, RZ, R14 ;  /* 0x000000ffff307224 */ /* 0x000fce00078e000e */
[----:B------:R-:W-:Y:S05]  /*2ded0*/  WARPSYNC.COLLECTIVE R15, `(.L_x_2660) ;  /* 0x000000000f087348 */ /* 0x000fea0003c00000 */
[----:B------:R0:W1:Y:S02]  /*2dee0*/  SHFL.IDX P6, R14, R13, R12, R11 ;  /* 0x0000000c0d0e7389 */ /* 0x00006400000c000b */
[----:B01----:R-:W-:Y:S01]  /*2def0*/  ENDCOLLECTIVE ;  /* 0x000000000000791b */ /* 0x003fe20003800000 */
.L_x_2660:
[----:B------:R-:W-:Y:S01]  /*2df00*/  MOV R13, R50 ;  /* 0x00000032000d7202 */ /* 0x000fe20000000f00 */
[----:B------:R-:W-:Y:S02]  /*2df10*/  IMAD.MOV.U32 R12, RZ, RZ, R7 ;  /* 0x000000ffff0c7224 */ /* 0x000fe400078e0007 */
[----:B------:R-:W-:-:S07]  /*2df20*/  IMAD.MOV.U32 R43, RZ, RZ, R14 ;  /* 0x000000ffff2b7224 */ /* 0x000fce00078e000e */
[----:B------:R-:W-:Y:S05]  /*2df30*/  WARPSYNC.COLLECTIVE R15, `(.L_x_2661) ;  /* 0x000000000f087348 */ /* 0x000fea0003c00000 */
[----:B------:R0:W1:Y:S02]  /*2df40*/  SHFL.IDX P6, R14, R13, R12, R11 ;  /* 0x0000000c0d0e7389 */ /* 0x00006400000c000b */
[----:B01----:R-:W-:Y:S01]  /*2df50*/  ENDCOLLECTIVE ;  /* 0x000000000000791b */ /* 0x003fe20003800000 */
.L_x_2661:
[----:B------:R-:W-:Y:S02]  /*2df60*/  IMAD.MOV.U32 R13, RZ, RZ, R45 ;  /* 0x000000ffff0d7224 */ /* 0x000fe400078e002d */
[----:B------:R-:W-:Y:S02]  /*2df70*/  IMAD.MOV.U32 R12, RZ, RZ, R2 ;  /* 0x000000ffff0c7224 */ /* 0x000fe400078e0002 */
[----:B------:R-:W-:-:S07]  /*2df80*/  IMAD.MOV.U32 R50, RZ, RZ, R14 ;  /* 0x000000ffff327224 */ /* 0x000fce00078e000e */
[----:B------:R-:W-:Y:S05]  /*2df90*/  WARPSYNC.COLLECTIVE R15, `(.L_x_2662) ;  /* 0x000000000f087348 */ /* 0x000fea0003c00000 */
[----:B------:R0:W1:Y:S02]  /*2dfa0*/  SHFL.IDX P6, R14, R13, R12, R11 ;  /* 0x0000000c0d0e7389 */ /* 0x00006400000c000b */
[----:B01----:R-:W-:Y:S01]  /*2dfb0*/  ENDCOLLECTIVE ;  /* 0x000000000000791b */ /* 0x003fe20003800000 */
.L_x_2662:
[----:B------:R-:W-:Y:S02]  /*2dfc0*/  IMAD.MOV.U32 R13, RZ, RZ, R52 ;  /* 0x000000ffff0d7224 */ /* 0x000fe400078e0034 */
[----:B------:R-:W-:Y:S01]  /*2dfd0*/  IMAD.MOV.U32 R12, RZ, RZ, R7 ;  /* 0x000000ffff0c7224 */ /* 0x000fe200078e0007 */
[----:B------:R-:W-:-:S07]  /*2dfe0*/  MOV R45, R14 ;  /* 0x0000000e002d7202 */ /* 0x000fce0000000f00 */
[----:B------:R-:W-:Y:S05]  /*2dff0*/  WARPSYNC.COLLECTIVE R15, `(.L_x_2663) ;  /* 0x000000000f087348 */ /* 0x000fea0003c00000 */
[----:B------:R0:W1:Y:S02]  /*2e000*/  SHFL.IDX P6, R14, R13, R12, R11 ;  /* 0x0000000c0d0e7389 */ /* 0x00006400000c000b */
[----:B01----:R-:W-:Y:S01]  /*2e010*/  ENDCOLLECTIVE ;  /* 0x000000000000791b */ /* 0x003fe20003800000 */
.L_x_2663:
[----:B------:R-:W-:Y:S01]  /*2e020*/  IMAD.MOV.U32 R13, RZ, RZ, R47 ;  /* 0x000000ffff0d7224 */ /* 0x000fe200078e002f */
[----:B------:R-:W-:Y:S01]  /*2e030*/  MOV R12, R2 ;  /* 0x00000002000c7202 */ /* 0x000fe20000000f00 */
[----:B------:R-:W-:-:S07]  /*2e040*/  IMAD.MOV.U32 R52, RZ, RZ, R14 ;  /* 0x000000ffff347224 */ /* 0x000fce00078e000e */
[----:B------:R-:W-:Y:S05]  /*2e050*/  WARPSYNC.COLLECTIVE R15, `(.L_x_2664) ;  /* 0x000000000f087348 */ /* 0x000fea0003c00000 */
[----:B------:R0:W1:Y:S02]  /*2e060*/  SHFL.IDX P6, R14, R13, R12, R11 ;  /* 0x0000000c0d0e7389 */ /* 0x00006400000c000b */
[----:B01----:R-:W-:Y:S01]  /*2e070*/  ENDCOLLECTIVE ;  /* 0x000000000000791b */ /* 0x003fe20003800000 */
.L_x_2664:
[----:B------:R-:W-:Y:S02]  /*2e080*/  IMAD.MOV.U32 R13, RZ, RZ, R54 ;  /* 0x000000ffff0d7224 */ /* 0x000fe400078e0036 */
[----:B------:R-:W-:Y:S02]  /*2e090*/  IMAD.MOV.U32 R12, RZ, RZ, R7 ;  /* 0x000000ffff0c7224 */ /* 0x000fe400078e0007 */
[----:B------:R-:W-:-:S07]  /*2e0a0*/  IMAD.MOV.U32 R47, RZ, RZ, R14 ;  /* 0x000000ffff2f7224 */ /* 0x000fce00078e000e */
[----:B------:R-:W-:Y:S05]  /*2e0b0*/  WARPSYNC.COLLECTIVE R15, `(.L_x_2665) ;  /* 0x000000000f087348 */ /* 0x000fea0003c00000 */
[----:B------:R0:W1:Y:S02]  /*2e0c0*/  SHFL.IDX P6, R14, R13, R12, R11 ;  /* 0x0000000c0d0e7389 */ /* 0x00006400000c000b */
[----:B01----:R-:W-:Y:S01]  /*2e0d0*/  ENDCOLLECTIVE ;  /* 0x000000000000791b */ /* 0x003fe20003800000 */
.L_x_2665:
[----:B------:R-:W-:Y:S01]  /*2e0e0*/  MOV R13, R49 ;  /* 0x00000031000d7202 */ /* 0x000fe20000000f00 */
[----:B------:R-:W-:Y:S02]  /*2e0f0*/  IMAD.MOV.U32 R12, RZ, RZ, R2 ;  /* 0x000000ffff0c7224 */ /* 0x000fe400078e0002 */
[----:B------:R-:W-:-:S07]  /*2e100*/  IMAD.MOV.U32 R54, RZ, RZ, R14 ;  /* 0x000000ffff367224 */ /* 0x000fce00078e000e */
[----:B------:R-:W-:Y:S05]  /*2e110*/  WARPSYNC.COLLECTIVE R15, `(.L_x_2666) ;  /* 0x000000000f087348 */ /* 0x000fea0003c00000 */
[----:B------:R0:W1:Y:S02]  /*2e120*/  SHFL.IDX P6, R14, R13, R12, R11 ;  /* 0x0000000c0d0e7389 */ /* 0x00006400000c000b */
[----:B01----:R-:W-:Y:S01]  /*2e130*/  ENDCOLLECTIVE ;  /* 0x000000000000791b */ /* 0x003fe20003800000 */
.L_x_2666:
[----:B------:R-:W-:Y:S02]  /*2e140*/  IMAD.MOV.U32 R13, RZ, RZ, R58 ;  /* 0x000000ffff0d7224 */ /* 0x000fe400078e003a */
[----:B------:R-:W-:Y:S02]  /*2e150*/  IMAD.MOV.U32 R12, RZ, RZ, R7 ;  /* 0x000000ffff0c7224 */ /* 0x000fe400078e0007 */
[----:B------:R-:W-:-:S07]  /*2e160*/  IMAD.MOV.U32 R49, RZ, RZ, R14 ;  /* 0x000000ffff317224 */ /* 0x000fce00078e000e */
[----:B------:R-:W-:Y:S05]  /*2e170*/  WARPSYNC.COLLECTIVE R15, `(.L_x_2667) ;  /* 0x000000000f087348 */ /* 0x000fea0003c00000 */
[----:B------:R0:W1:Y:S02]  /*2e180*/  SHFL.IDX P6, R14, R13, R12, R11 ;  /* 0x0000000c0d0e7389 */ /* 0x00006400000c000b */
[----:B01----:R-:W-:Y:S01]  /*2e190*/  ENDCOLLECTIVE ;  /* 0x000000000000791b */ /* 0x003fe20003800000 */
.L_x_2667:
[----:B------:R-:W-:Y:S02]  /*2e1a0*/  IMAD.MOV.U32 R13, RZ, RZ, R51 ;  /* 0x000000ffff0d7224 */ /* 0x000fe400078e0033 */
[----:B------:R-:W-:Y:S01]  /*2e1b0*/  IMAD.MOV.U32 R12, RZ, RZ, R2 ;  /* 0x000000ffff0c7224 */ /* 0x000fe200078e0002 */
[----:B------:R-:W-:-:S07]  /*2e1c0*/  MOV R58, R14 ;  /* 0x0000000e003a7202 */ /* 0x000fce0000000f00 */
[----:B------:R-:W-:Y:S05]  /*2e1d0*/  WARPSYNC.COLLECTIVE R15, `(.L_x_2668) ;  /* 0x000000000f087348 */ /* 0x000fea0003c00000 */
[----:B------:R0:W1:Y:S02]  /*2e1e0*/  SHFL.IDX P6, R14, R13, R12, R11 ;  /* 0x0000000c0d0e7389 */ /* 0x00006400000c000b */
[----:B01----:R-:W-:Y:S01]  /*2e1f0*/  ENDCOLLECTIVE ;  /* 0x000000000000791b */ /* 0x003fe20003800000 */
.L_x_2668:
[----:B------:R-:W-:Y:S01]  /*2e200*/  IMAD.MOV.U32 R13, RZ, RZ, R60 ;  /* 0x000000ffff0d7224 */ /* 0x000fe200078e003c */
[----:B------:R-:W-:Y:S02]  /*2e210*/  MOV R12, R7 ;  /* 0x00000007000c7202 */ /* 0x000fe40000000f00 */
[----:B------:R-:W-:Y:S01]  /*2e220*/  SEL R60, R37, R44, P0 ;  /* 0x0000002c253c7207 */ /* 0x000fe20000000000 */
[----:B------:R-:W-:-:S07]  /*2e230*/  IMAD.MOV.U32 R51, RZ, RZ, R14 ;  /* 0x000000ffff337224 */ /* 0x000fce00078e000e */
[----:B------:R-:W-:Y:S05]  /*2e240*/  WARPSYNC.COLLECTIVE R15, `(.L_x_2669) ;  /* 0x000000000f087348 */ /* 0x000fea0003c00000 */
[----:B------:R0:W1:Y:S02]  /*2e250*/  SHFL.IDX P6, R14, R13, R12, R11 ;  /* 0x0000000c0d0e7389 */ /* 0x00006400000c000b */
[----:B01----:R-:W-:Y:S01]  /*2e260*/  ENDCOLLECTIVE ;  /* 0x000000000000791b */ /* 0x003fe20003800000 */
.L_x_2669:
[----:B------:R-:W-:Y:S02]  /*2e270*/  IMAD.MOV.U32 R13, RZ, RZ, R53 ;  /* 0x000000ffff0d7224 */ /* 0x000fe400078e0035 */
[----:B------:R-:W-:Y:S02]  /*2e280*/  IMAD.MOV.U32 R12, RZ, RZ, R2 ;  /* 0x000000ffff0c7224 */ /* 0x000fe400078e0002 */
[----:B------:R-:W-:-:S07]  /*2e290*/  IMAD.MOV.U32 R20, RZ, RZ, R14 ;  /* 0x000000ffff147224 */ /* 0x000fce00078e000e */
[----:B------:R-:W-:Y:S05]  /*2e2a0*/  WARPSYNC.COLLECTIVE R15, `(.L_x_2670) ;  /* 0x000000000f087348 */ /* 0x000fea0003c00000 */
[----:B------:R0:W1:Y:S02]  /*2e2b0*/  SHFL.IDX P6, R14, R13, R12, R11 ;  /* 0x0000000c0d0e7389 */ /* 0x00006400000c000b */
[----:B01----:R-:W-:Y:S01]  /*2e2c0*/  ENDCOLLECTIVE ;  /* 0x000000000000791b */ /* 0x003fe20003800000 */
.L_x_2670:
[----:B------:R-:W-:Y:S01]  /*2e2d0*/  MOV R13, R62 ;  /* 0x0000003e000d7202 */ /* 0x000fe20000000f00 */
        /* <DEDUP_REMOVED lines=8> */
.L_x_2671:
[----:B------:R-:W-:Y:S02]  /*2e360*/  IMAD.MOV.U32 R13, RZ, RZ, R55 ;  /* 0x000000ffff0d7224 */ /* 0x000fe400078e0037 */
[----:B------:R-:W-:Y:S02]  /*2e370*/  IMAD.MOV.U32 R12, RZ, RZ, R2 ;  /* 0x000000ffff0c7224 */ /* 0x000fe400078e0002 */
[----:B------:R-:W-:-:S07]  /*2e380*/  IMAD.MOV.U32 R72, RZ, RZ, R14 ;  /* 0x000000ffff487224 */ /* 0x000fce00078e000e */
[----:B------:R-:W-:Y:S05]  /*2e390*/  WARPSYNC.COLLECTIVE R15, `(.L_x_2672) ;  /* 0x000000000f087348 */ /* 0x000fea0003c00000 */
[----:B------:R0:W1:Y:S02]  /*2e3a0*/  SHFL.IDX P6, R14, R13, R12, R11 ;  /* 0x0000000c0d0e7389 */ /* 0x00006400000c000b */
[----:B01----:R-:W-:Y:S01]  /*2e3b0*/  ENDCOLLECTIVE ;  /* 0x000000000000791b */ /* 0x003fe20003800000 */
.L_x_2672:
[----:B------:R-:W-:Y:S01]  /*2e3c0*/  IMAD.MOV.U32 R13, RZ, RZ, R64 ;  /* 0x000000ffff0d7224 */ /* 0x000fe200078e0040 */
[----:B------:R-:W-:Y:S01]  /*2e3d0*/  SEL R64, R41, R48, P0 ;  /* 0x0000003029407207 */ /* 0x000fe20000000000 */
[----:B------:R-:W-:Y:S01]  /*2e3e0*/  IMAD.MOV.U32 R12, RZ, RZ, R7 ;  /* 0x000000ffff0c7224 */ /* 0x000fe200078e0007 */
[----:B------:R-:W-:-:S07]  /*2e3f0*/  MOV R55, R14 ;  /* 0x0000000e00377202 */ /* 0x000fce0000000f00 */
[----:B------:R-:W-:Y:S05]  /*2e400*/  WARPSYNC.COLLECTIVE R15, `(.L_x_2673) ;  /* 0x000000000f087348 */ /* 0x000fea0003c00000 */
[----:B------:R0:W1:Y:S02]  /*2e410*/  SHFL.IDX P6, R14, R13, R12, R11 ;  /* 0x0000000c0d0e7389 */ /* 0x00006400000c000b */
[----:B01----:R-:W-:Y:S01]  /*2e420*/  ENDCOLLECTIVE ;  /* 0x000000000000791b */ /* 0x003fe20003800000 */
.L_x_2673:
[----:B------:R-:W-:Y:S01]  /*2e430*/  IMAD.MOV.U32 R13, RZ, RZ, R59 ;  /* 0x000000ffff0d7224 */ /* 0x000fe200078e003b */
[----:B------:R-:W-:Y:S01]  /*2e440*/  MOV R12, R2 ;  /* 0x00000002000c7202 */ /* 0x000fe20000000f00 */
[----:B------:R-:W-:-:S07]  /*2e450*/  IMAD.MOV.U32 R74, RZ, RZ, R14 ;  /* 0x000000ffff4a7224 */ /* 0x000fce00078e000e */
[----:B------:R-:W-:Y:S05]  /*2e460*/  WARPSYNC.COLLECTIVE R15, `(.L_x_2674) ;  /* 0x000000000f087348 */ /* 0x000fea0003c00000 */
[----:B------:R0:W1:Y:S02]  /*2e470*/  SHFL.IDX P6, R14, R13, R12, R11 ;  /* 0x0000000c0d0e7389 */ /* 0x00006400000c000b */
[----:B01----:R-:W-:Y:S01]  /*2e480*/  ENDCOLLECTIVE ;  /* 0x000000000000791b */ /* 0x003fe20003800000 */
.L_x_2674:
[----:B------:R-:W-:Y:S01]  /*2e490*/  SEL R9, R55, R74, P0 ;  /* 0x0000004a37097207 */ /* 0x000fe20000000000 */
[----:B------:R-:W-:Y:S01]  /*2e4a0*/  IMAD.MOV.U32 R13, RZ, RZ, R66 ;  /* 0x000000ffff0d7224 */ /* 0x000fe200078e0042 */
[----:B------:R-:W-:Y:S01]  /*2e4b0*/  SEL R66, R48, R41, P0 ;  /* 0x0000002930427207 */ /* 0x000fe20000000000 */
[----:B------:R-:W-:Y:S01]  /*2e4c0*/  IMAD.MOV.U32 R12, RZ, RZ, R7 ;  /* 0x000000ffff0c7224 */ /* 0x000fe200078e0007 */
[----:B------:R-:W-:Y:S02]  /*2e4d0*/  SEL R48, R43, R50, P0 ;  /* 0x000000322b307207 */ /* 0x000fe40000000000 */
[----:B------:R-:W-:Y:S01]  /*2e4e0*/  SEL R50, R50, R43, P0 ;  /* 0x0000002b32327207 */ /* 0x000fe20000000000 */
[----:B------:R-:W-:-:S07]  /*2e4f0*/  IMAD.MOV.U32 R59, RZ, RZ, R14 ;  /* 0x000000ffff3b7224 */ /* 0x000fce00078e000e */
[----:B------:R-:W-:Y:S05]  /*2e500*/  WARPSYNC.COLLECTIVE R15, `(.L_x_2675) ;  /* 0x000000000f087348 */ /* 0x000fea0003c00000 */
[----:B------:R0:W1:Y:S02]  /*2e510*/  SHFL.IDX P6, R14, R13, R12, R11 ;  /* 0x0000000c0d0e7389 */ /* 0x00006400000c000b */
[----:B01----:R-:W-:Y:S01]  /*2e520*/  ENDCOLLECTIVE ;  /* 0x000000000000791b */ /* 0x003fe20003800000 */
.L_x_2675:
[----:B------:R-:W-:Y:S01]  /*2e530*/  MOV R13, R61 ;  /* 0x0000003d000d7202 */ /* 0x000fe20000000f00 */
[----:B------:R-:W-:Y:S02]  /*2e540*/  IMAD.MOV.U32 R12, RZ, RZ, R2 ;  /* 0x000000ffff0c7224 */ /* 0x000fe400078e0002 */
[----:B------:R-:W-:-:S07]  /*2e550*/  IMAD.MOV.U32 R84, RZ, RZ, R14 ;  /* 0x000000ffff547224 */ /* 0x000fce00078e000e */
[----:B------:R-:W-:Y:S05]  /*2e560*/  WARPSYNC.COLLECTIVE R15, `(.L_x_2676) ;  /* 0x000000000f087348 */ /* 0x000fea0003c00000 */
[----:B------:R0:W1:Y:S02]  /*2e570*/  SHFL.IDX P6, R14, R13, R12, R11 ;  /* 0x0000000c0d0e7389 */ /* 0x00006400000c000b */
[----:B01----:R-:W-:Y:S01]  /*2e580*/  ENDCOLLECTIVE ;  /* 0x000000000000791b */ /* 0x003fe20003800000 */
.L_x_2676:
[----:B------:R-:W-:Y:S02]  /*2e590*/  SEL R25, R59, R84, P0 ;  /* 0x000000543b197207 */ /* 0x000fe40000000000 */
[----:B------:R-:W-:Y:S01]  /*2e5a0*/  SEL R27, R84, R59, P0 ;  /* 0x0000003b541b7207 */ /* 0x000fe20000000000 */
[----:B------:R-:W-:Y:S01]  /*2e5b0*/  IMAD.MOV.U32 R13, RZ, RZ, R68 ;  /* 0x000000ffff0d7224 */ /* 0x000fe200078e0044 */
[----:B------:R-:W-:Y:S01]  /*2e5c0*/  SEL R68, R45, R52, P0 ;  /* 0x000000342d447207 */ /* 0x000fe20000000000 */
[----:B------:R-:W-:Y:S02]  /*2e5d0*/  IMAD.MOV.U32 R12, RZ, RZ, R7 ;  /* 0x000000ffff0c7224 */ /* 0x000fe400078e0007 */
[----:B------:R-:W-:-:S07]  /*2e5e0*/  IMAD.MOV.U32 R61, RZ, RZ, R14 ;  /* 0x000000ffff3d7224 */ /* 0x000fce00078e000e */
[----:B------:R-:W-:Y:S05]  /*2e5f0*/  WARPSYNC.COLLECTIVE R15, `(.L_x_2677) ;  /* 0x000000000f087348 */ /* 0x000fea0003c00000 */
[----:B------:R0:W1:Y:S02]  /*2e600*/  SHFL.IDX P6, R14, R13, R12, R11 ;  /* 0x0000000c0d0e7389 */ /* 0x00006400000c000b */
[----:B01----:R-:W-:Y:S01]  /*2e610*/  ENDCOLLECTIVE ;  /* 0x000000000000791b */ /* 0x003fe20003800000 */
.L_x_2677:
[----:B------:R-:W-:Y:S02]  /*2e620*/  IMAD.MOV.U32 R13, RZ, RZ, R63 ;  /* 0x000000ffff0d7224 */ /* 0x000fe400078e003f */
[----:B------:R-:W-:Y:S01]  /*2e630*/  IMAD.MOV.U32 R12, RZ, RZ, R2 ;  /* 0x000000ffff0c7224 */ /* 0x000fe200078e0002 */
[----:B------:R-:W-:-:S07]  /*2e640*/  MOV R86, R14 ;  /* 0x0000000e00567202 */ /* 0x000fce0000000f00 */
[----:B------:R-:W-:Y:S05]  /*2e650*/  WARPSYNC.COLLECTIVE R15, `(.L_x_2678) ;  /* 0x000000000f087348 */ /* 0x000fea0003c00000 */
[----:B------:R0:W1:Y:S02]  /*2e660*/  SHFL.IDX P6, R14, R13, R12, R11 ;  /* 0x0000000c0d0e7389 */ /* 0x00006400000c000b */
[----:B01----:R-:W-:Y:S01]  /*2e670*/  ENDCOLLECTIVE ;  /* 0x000000000000791b */ /* 0x003fe20003800000 */
.L_x_2678:
[----:B------:R-:W-:Y:S02]  /*2e680*/  SEL R29, R61, R86, P0 ;  /* 0x000000563d1d7207 */ /* 0x000fe40000000000 */
[----:B------:R-:W-:Y:S01]  /*2e690*/  SEL R31, R86, R61, P0 ;  /* 0x0000003d561f7207 */ /* 0x000fe20000000000 */
        /* <DEDUP_REMOVED lines=9> */
.L_x_2679:
[----:B------:R-:W-:Y:S02]  /*2e730*/  IMAD.MOV.U32 R13, RZ, RZ, R65 ;  /* 0x000000ffff0d7224 */ /* 0x000fe400078e0041 */
[----:B------:R-:W-:Y:S02]  /*2e740*/  IMAD.MOV.U32 R12, RZ, RZ, R2 ;  /* 0x000000ffff0c7224 */ /* 0x000fe400078e0002 */
[----:B------:R-:W-:-:S07]  /*2e750*/  IMAD.MOV.U32 R88, RZ, RZ, R14 ;  /* 0x000000ffff587224 */ /* 0x000fce00078e000e */
[----:B------:R-:W-:Y:S05]  /*2e760*/  WARPSYNC.COLLECTIVE R15, `(.L_x_2680) ;  /* 0x000000000f087348 */ /* 0x000fea0003c00000 */
[----:B------:R0:W1:Y:S02]  /*2e770*/  SHFL.IDX P6, R14, R13, R12, R11 ;  /* 0x0000000c0d0e7389 */ /* 0x00006400000c000b */
[----:B01----:R-:W-:Y:S01]  /*2e780*/  ENDCOLLECTIVE ;  /* 0x000000000000791b */ /* 0x003fe20003800000 */
.L_x_2680:
[----:B------:R-:W-:Y:S01]  /*2e790*/  MOV R13, R76 ;  /* 0x0000004c000d7202 */ /* 0x000fe20000000f00 */
[----:B------:R-:W-:Y:S01]  /*2e7a0*/  IMAD.MOV.U32 R12, RZ, RZ, R7 ;  /* 0x000000ffff0c7224 */ /* 0x000fe200078e0007 */
[----:B------:R-:W-:Y:S01]  /*2e7b0*/  SEL R76, R49, R58, P0 ;  /* 0x0000003a314c7207 */ /* 0x000fe20000000000 */
[----:B------:R-:W-:-:S07]  /*2e7c0*/  IMAD.MOV.U32 R65, RZ, RZ, R14 ;  /* 0x000000ffff417224 */ /* 0x000fce00078e000e */
[----:B------:R-:W-:Y:S05]  /*2e7d0*/  WARPSYNC.COLLECTIVE R15, `(.L_x_2681) ;  /* 0x000000000f087348 */ /* 0x000fea0003c00000 */
[----:B------:R0:W1:Y:S02]  /*2e7e0*/  SHFL.IDX P6, R14, R13, R12, R11 ;  /* 0x0000000c0d0e7389 */ /* 0x00006400000c000b */
[----:B01----:R-:W-:Y:S01]  /*2e7f0*/  ENDCOLLECTIVE ;  /* 0x000000000000791b */ /* 0x003fe20003800000 */
.L_x_2681:
[----:B------:R-:W-:Y:S02]  /*2e800*/  IMAD.MOV.U32 R13, RZ, RZ, R67 ;  /* 0x000000ffff0d7224 */ /* 0x000fe400078e0043 */
[----:B------:R-:W-:Y:S02]  /*2e810*/  IMAD.MOV.U32 R12, RZ, RZ, R2 ;  /* 0x000000ffff0c7224 */ /* 0x000fe400078e0002 */
[----:B------:R-:W-:-:S07]  /*2e820*/  IMAD.MOV.U32 R90, RZ, RZ, R14 ;  /* 0x000000ffff5a7224 */ /* 0x000fce00078e000e */
[----:B------:R-:W-:Y:S05]  /*2e830*/  WARPSYNC.COLLECTIVE R15, `(.L_x_2682) ;  /* 0x000000000f087348 */ /* 0x000fea0003c00000 */
[----:B------:R0:W1:Y:S02]  /*2e840*/  SHFL.IDX P6, R14, R13, R12, R11 ;  /* 0x0000000c0d0e7389 */ /* 0x00006400000c000b */
[----:B01----:R-:W-:Y:S01]  /*2e850*/  ENDCOLLECTIVE ;  /* 0x000000000000791b */ /* 0x003fe20003800000 */
.L_x_2682:
        /* <DEDUP_REMOVED lines=9> */
.L_x_2683:
[----:B------:R-:W-:Y:S01]  /*2e8f0*/  IMAD.MOV.U32 R13, RZ, RZ, R69 ;  /* 0x000000ffff0d7224 */ /* 0x000fe200078e0045 */
[----:B------:R-:W-:Y:S01]  /*2e900*/  MOV R12, R2 ;  /* 0x00000002000c7202 */ /* 0x000fe20000000f00 */
[----:B------:R-:W-:-:S07]  /*2e910*/  IMAD.MOV.U32 R92, RZ, RZ, R14 ;  /* 0x000000ffff5c7224 */ /* 0x000fce00078e000e */
[----:B------:R-:W-:Y:S05]  /*2e920*/  WARPSYNC.COLLECTIVE R15, `(.L_x_2684) ;  /* 0x000000000f087348 */ /* 0x000fea0003c00000 */
[----:B------:R0:W1:Y:S02]  /*2e930*/  SHFL.IDX P6, R14, R13, R12, R11 ;  /* 0x0000000c0d0e7389 */ /* 0x00006400000c000b */
[----:B01----:R-:W-:Y:S01]  /*2e940*/  ENDCOLLECTIVE ;  /* 0x000000000000791b */ /* 0x003fe20003800000 */
.L_x_2684:
[----:B------:R-:W-:Y:S01]  /*2e950*/  IMAD.MOV.U32 R13, RZ, RZ, R80 ;  /* 0x000000ffff0d7224 */ /* 0x000fe200078e0050 */
[----:B------:R-:W-:Y:S01]  /*2e960*/  SEL R80, R51, R20, P0 ;  /* 0x0000001433507207 */ /* 0x000fe20000000000 */
[----:B------:R-:W-:Y:S02]  /*2e970*/  IMAD.MOV.U32 R12, RZ, RZ, R7 ;  /* 0x000000ffff0c7224 */ /* 0x000fe400078e0007 */
[----:B------:R-:W-:-:S07]  /*2e980*/  IMAD.MOV.U32 R69, RZ, RZ, R14 ;  /* 0x000000ffff457224 */ /* 0x000fce00078e000e */
[----:B------:R-:W-:Y:S05]  /*2e990*/  WARPSYNC.COLLECTIVE R15, `(.L_x_2685) ;  /* 0x000000000f087348 */ /* 0x000fea0003c00000 */
[----:B------:R0:W1:Y:S02]  /*2e9a0*/  SHFL.IDX P6, R14, R13, R12, R11 ;  /* 0x0000000c0d0e7389 */ /* 0x00006400000c000b */
[----:B01----:R-:W-:Y:S01]  /*2e9b0*/  ENDCOLLECTIVE ;  /* 0x000000000000791b */ /* 0x003fe20003800000 */
.L_x_2685:
[----:B------:R-:W-:Y:S01]  /*2e9c0*/  MOV R13, R71 ;  /* 0x00000047000d7202 */ /* 0x000fe20000000f00 */
[----:B------:R-:W-:Y:S02]  /*2e9d0*/  IMAD.MOV.U32 R12, RZ, RZ, R2 ;  /* 0x000000ffff0c7224 */ /* 0x000fe400078e0002 */
[----:B------:R-:W-:-:S07]  /*2e9e0*/  IMAD.MOV.U32 R94, RZ, RZ, R14 ;  /* 0x000000ffff5e7224 */ /* 0x000fce00078e000e */
[----:B------:R-:W-:Y:S05]  /*2e9f0*/  WARPSYNC.COLLECTIVE R15, `(.L_x_2686) ;  /* 0x000000000f087348 */ /* 0x000fea0003c00000 */
[----:B------:R0:W1:Y:S02]  /*2ea00*/  SHFL.IDX P6, R14, R13, R12, R11 ;  /* 0x0000000c0d0e7389 */ /* 0x00006400000c000b */
[----:B01----:R-:W-:Y:S01]  /*2ea10*/  ENDCOLLECTIVE ;  /* 0x000000000000791b */ /* 0x003fe20003800000 */
.L_x_2686:
        /* <DEDUP_REMOVED lines=9> */
.L_x_2687:
[----:B------:R-:W-:Y:S02]  /*2eab0*/  IMAD.MOV.U32 R13, RZ, RZ, R73 ;  /* 0x000000ffff0d7224 */ /* 0x000fe400078e0049 */
[----:B------:R-:W-:Y:S01]  /*2eac0*/  IMAD.MOV.U32 R12, RZ, RZ, R2 ;  /* 0x000000ffff0c7224 */ /* 0x000fe200078e0002 */
[----:B------:R-:W-:-:S07]  /*2ead0*/  MOV R96, R14 ;  /* 0x0000000e00607202 */ /* 0x000fce0000000f00 */
[----:B------:R-:W-:Y:S05]  /*2eae0*/  WARPSYNC.COLLECTIVE R15, `(.L_x_2688) ;  /* 0x000000000f087348 */ /* 0x000fea0003c00000 */
[----:B------:R0:W1:Y:S02]  /*2eaf0*/  SHFL.IDX P6, R14, R13, R12, R11 ;  /* 0x0000000c0d0e7389 */ /* 0x00006400000c000b */
[----:B01----:R-:W-:Y:S01]  /*2eb00*/  ENDCOLLECTIVE ;  /* 0x000000000000791b */ /* 0x003fe20003800000 */
.L_x_2688:
[----:B------:R-:W-:Y:S01]  /*2eb10*/  SEL R61, R71, R96, P0 ;  /* 0x00000060473d7207 */ /* 0x000fe20000000000 */
[----:B------:R-:W-:Y:S01]  /*2eb20*/  IMAD.MOV.U32 R13, RZ, RZ, R98 ;  /* 0x000000ffff0d7224 */ /* 0x000fe200078e0062 */
[----:B------:R-:W-:Y:S01]  /*2eb30*/  MOV R12, R7 ;  /* 0x00000007000c7202 */ /* 0x000fe20000000f00 */
[----:B------:R-:W-:-:S07]  /*2eb40*/  IMAD.MOV.U32 R73, RZ, RZ, R14 ;  /* 0x000000ffff497224 */ /* 0x000fce00078e000e */
[----:B------:R-:W-:Y:S05]  /*2eb50*/  WARPSYNC.COLLECTIVE R15, `(.L_x_2689) ;  /* 0x000000000f087348 */ /* 0x000fea0003c00000 */
[----:B------:R0:W1:Y:S02]  /*2eb60*/  SHFL.IDX P6, R14, R13, R12, R11 ;  /* 0x0000000c0d0e7389 */ /* 0x00006400000c000b */
[----:B01----:R-:W-:Y:S01]  /*2eb70*/  ENDCOLLECTIVE ;  /* 0x000000000000791b */ /* 0x003fe20003800000 */
.L_x_2689:
[----:B------:R-:W-:Y:S02]  /*2eb80*/  IMAD.MOV.U32 R13, RZ, RZ, R75 ;  /* 0x000000ffff0d7224 */ /* 0x000fe400078e004b */
[----:B------:R-:W-:Y:S02]  /*2eb90*/  IMAD.MOV.U32 R12, RZ, RZ, R2 ;  /* 0x000000ffff0c7224 */ /* 0x000fe400078e0002 */
[----:B------:R-:W-:-:S07]  /*2eba0*/  IMAD.MOV.U32 R98, RZ, RZ, R14 ;  /* 0x000000ffff627224 */ /* 0x000fce00078e000e */
[----:B------:R-:W-:Y:S05]  /*2ebb0*/  WARPSYNC.COLLECTIVE R15, `(.L_x_2690) ;  /* 0x000000000f087348 */ /* 0x000fea0003c00000 */
[----:B------:R0:W1:Y:S02]  /*2ebc0*/  SHFL.IDX P6, R14, R13, R12, R11 ;  /* 0x0000000c0d0e7389 */ /* 0x00006400000c000b */
[----:B01----:R-:W-:Y:S01]  /*2ebd0*/  ENDCOLLECTIVE ;  /* 0x000000000000791b */ /* 0x003fe20003800000 */
.L_x_2690:
[----:B------:R-:W-:Y:S02]  /*2ebe0*/  SEL R45, R73, R98, P0 ;  /* 0x00000062492d7207 */ /* 0x000fe40000000000 */
[----:B------:R-:W-:Y:S02]  /*2ebf0*/  SEL R47, R98, R73, P0 ;  /* 0x00000049622f7207 */ /* 0x000fe40000000000 */
[----:B------:R-:W-:Y:S01]  /*2ec00*/  MOV R13, R100 ;  /* 0x00000064000d7202 */ /* 0x000fe20000000f00 */
[----:B------:R-:W-:Y:S02]  /*2ec10*/  IMAD.MOV.U32 R12, RZ, RZ, R7 ;  /* 0x000000ffff0c7224 */ /* 0x000fe400078e0007 */
[----:B------:R-:W-:-:S07]  /*2ec20*/  IMAD.MOV.U32 R75, RZ, RZ, R14 ;  /* 0x000000ffff4b7224 */ /* 0x000fce00078e000e */
[----:B------:R-:W-:Y:S05]  /*2ec30*/  WARPSYNC.COLLECTIVE R15, `(.L_x_2691) ;  /* 0x000000000f087348 */ /* 0x000fea0003c00000 */
[----:B------:R0:W1:Y:S02]  /*2ec40*/  SHFL.IDX P6, R14, R13, R12, R11 ;  /* 0x0000000c0d0e7389 */ /* 0x00006400000c000b */
[----:B01----:R-:W-:Y:S01]  /*2ec50*/  ENDCOLLECTIVE ;  /* 0x000000000000791b */ /* 0x003fe20003800000 */
.L_x_2691:
[----:B------:R-:W-:Y:S02]  /*2ec60*/  IMAD.MOV.U32 R13, RZ, RZ, R77 ;  /* 0x000000ffff0d7224 */ /* 0x000fe400078e004d */
[----:B------:R-:W-:Y:S02]  /*2ec70*/  IMAD.MOV.U32 R12, RZ, RZ, R2 ;  /* 0x000000ffff0c7224 */ /* 0x000fe400078e0002 */
[----:B------:R-:W-:-:S07]  /*2ec80*/  IMAD.MOV.U32 R100, RZ, RZ, R14 ;  /* 0x000000ffff647224 */ /* 0x000fce00078e000e */
[----:B------:R-:W-:Y:S05]  /*2ec90*/  WARPSYNC.COLLECTIVE R15, `(.L_x_2692) ;  /* 0x000000000f087348 */ /* 0x000fea0003c00000 */
[----:B------:R0:W1:Y:S02]  /*2eca0*/  SHFL.IDX P6, R14, R13, R12, R11 ;  /* 0x0000000c0d0e7389 */ /* 0x00006400000c000b */
[----:B01----:R-:W-:Y:S01]  /*2ecb0*/  ENDCOLLECTIVE ;  /* 0x000000000000791b */ /* 0x003fe20003800000 */
.L_x_2692:
[----:B------:R-:W-:Y:S01]  /*2ecc0*/  SEL R65, R75, R100, P0 ;  /* 0x000000644b417207 */ /* 0x000fe20000000000 */
[----:B------:R-:W-:Y:S02]  /*2ecd0*/  IMAD.MOV.U32 R13, RZ, RZ, R110 ;  /* 0x000000ffff0d7224 */ /* 0x000fe400078e006e */
[----:B------:R-:W-:Y:S01]  /*2ece0*/  IMAD.MOV.U32 R12, RZ, RZ, R7 ;  /* 0x000000ffff0c7224 */ /* 0x000fe200078e0007 */
[----:B------:R-:W-:-:S07]  /*2ecf0*/  MOV R77, R14 ;  /* 0x0000000e004d7202 */ /* 0x000fce0000000f00 */
[----:B------:R-:W-:Y:S05]  /*2ed00*/  WARPSYNC.COLLECTIVE R15, `(.L_x_2693) ;  /* 0x000000000f087348 */ /* 0x000fea0003c00000 */
[----:B------:R0:W1:Y:S02]  /*2ed10*/  SHFL.IDX P6, R14, R13, R12, R11 ;  /* 0x0000000c0d0e7389 */ /* 0x00006400000c000b */
[----:B01----:R-:W-:Y:S01]  /*2ed20*/  ENDCOLLECTIVE ;  /* 0x000000000000791b */ /* 0x003fe20003800000 */
.L_x_2693:
[----:B------:R-:W-:Y:S01]  /*2ed30*/  IMAD.MOV.U32 R13, RZ, RZ, R79 ;  /* 0x000000ffff0d7224 */ /* 0x000fe200078e004f */
[----:B------:R-:W-:Y:S01]  /*2ed40*/  MOV R12, R2 ;  /* 0x00000002000c7202 */ /* 0x000fe20000000f00 */
[----:B------:R-:W-:-:S07]  /*2ed50*/  IMAD.MOV.U32 R110, RZ, RZ, R14 ;  /* 0x000000ffff6e7224 */ /* 0x000fce00078e000e */
[----:B------:R-:W-:Y:S05]  /*2ed60*/  WARPSYNC.COLLECTIVE R15, `(.L_x_2694) ;  /* 0x000000000f087348 */ /* 0x000fea0003c00000 */
[----:B------:R0:W1:Y:S02]  /*2ed70*/  SHFL.IDX P6, R14, R13, R12, R11 ;  /* 0x0000000c0d0e7389 */ /* 0x00006400000c000b */
[----:B01----:R-:W-:Y:S01]  /*2ed80*/  ENDCOLLECTIVE ;  /* 0x000000000000791b */ /* 0x003fe20003800000 */
.L_x_2694:
        /* <DEDUP_REMOVED lines=8> */
.L_x_2695:
[----:B------:R-:W-:Y:S01]  /*2ee10*/  MOV R13, R109 ;  /* 0x0000006d000d7202 */ /* 0x000fe20000000f00 */
[----:B------:R-:W-:Y:S02]  /*2ee20*/  IMAD.MOV.U32 R12, RZ, RZ, R2 ;  /* 0x000000ffff0c7224 */ /* 0x000fe400078e0002 */
[----:B------:R-:W-:-:S07]  /*2ee30*/  IMAD.MOV.U32 R112, RZ, RZ, R14 ;  /* 0x000000ffff707224 */ /* 0x000fce00078e000e */
[----:B------:R-:W-:Y:S05]  /*2ee40*/  WARPSYNC.COLLECTIVE R15, `(.L_x_2696) ;  /* 0x000000000f087348 */ /* 0x000fea0003c00000 */
[----:B------:R0:W1:Y:S02]  /*2ee50*/  SHFL.IDX P6, R14, R13, R12, R11 ;  /* 0x0000000c0d0e7389 */ /* 0x00006400000c000b */
[----:B01----:R-:W-:Y:S01]  /*2ee60*/  ENDCOLLECTIVE ;  /* 0x000000000000791b */ /* 0x003fe20003800000 */
.L_x_2696:
[----:B------:R-:W-:Y:S01]  /*2ee70*/  SEL R69, R79, R112, P0 ;  /* 0x000000704f457207 */ /* 0x000fe20000000000 */
[----:B------:R-:W-:Y:S02]  /*2ee80*/  IMAD.MOV.U32 R13, RZ, RZ, R114 ;  /* 0x000000ffff0d7224 */ /* 0x000fe400078e0072 */
[----:B------:R-:W-:Y:S02]  /*2ee90*/  IMAD.MOV.U32 R12, RZ, RZ, R7 ;  /* 0x000000ffff0c7224 */ /* 0x000fe400078e0007 */
[----:B------:R-:W-:-:S07]  /*2eea0*/  IMAD.MOV.U32 R109, RZ, RZ, R14 ;  /* 0x000000ffff6d7224 */ /* 0x000fce00078e000e */
[----:B------:R-:W-:Y:S05]  /*2eeb0*/  WARPSYNC.COLLECTIVE R15, `(.L_x_2697) ;  /* 0x000000000f087348 */ /* 0x000fea0003c00000 */
[----:B------:R0:W1:Y:S02]  /*2eec0*/  SHFL.IDX P6, R14, R13, R12, R11 ;  /* 0x0000000c0d0e7389 */ /* 0x00006400000c000b */
[----:B01----:R-:W-:Y:S01]  /*2eed0*/  ENDCOLLECTIVE ;  /* 0x000000000000791b */ /* 0x003fe20003800000 */
.L_x_2697:
[----:B------:R-:W-:Y:S02]  /*2eee0*/  IMAD.MOV.U32 R13, RZ, RZ, R111 ;  /* 0x000000ffff0d7224 */ /* 0x000fe400078e006f */
[----:B------:R-:W-:Y:S01]  /*2eef0*/  IMAD.MOV.U32 R12, RZ, RZ, R2 ;  /* 0x000000ffff0c7224 */ /* 0x000fe200078e0002 */
[----:B------:R-:W-:-:S07]  /*2ef00*/  MOV R114, R14 ;  /* 0x0000000e00727202 */ /* 0x000fce0000000f00 */
[----:B------:R-:W-:Y:S05]  /*2ef10*/  WARPSYNC.COLLECTIVE R15, `(.L_x_2698) ;  /* 0x000000000f087348 */ /* 0x000fea0003c00000 */
[----:B------:R0:W1:Y:S02]  /*2ef20*/  SHFL.IDX P6, R14, R13, R12, R11 ;  /* 0x0000000c0d0e7389 */ /* 0x00006400000c000b */
[----:B01----:R-:W-:Y:S01]  /*2ef30*/  ENDCOLLECTIVE ;  /* 0x000000000000791b */ /* 0x003fe20003800000 */
.L_x_2698:
[----:B------:R-:W-:Y:S01]  /*2ef40*/  IMAD.MOV.U32 R13, RZ, RZ, R116 ;  /* 0x000000ffff0d7224 */ /* 0x000fe200078e0074 */
[----:B------:R-:W-:Y:S01]  /*2ef50*/  MOV R12, R7 ;  /* 0x00000007000c7202 */ /* 0x000fe20000000f00 */
[----:B------:R-:W-:-:S07]  /*2ef60*/  IMAD.MOV.U32 R111, RZ, RZ, R14 ;  /* 0x000000ffff6f7224 */ /* 0x000fce00078e000e */
[----:B------:R-:W-:Y:S05]  /*2ef70*/  WARPSYNC.COLLECTIVE R15, `(.L_x_2699) ;  /* 0x000000000f087348 */ /* 0x000fea0003c00000 */
[----:B------:R0:W1:Y:S02]  /*2ef80*/  SHFL.IDX P6, R14, R13, R12, R11 ;  /* 0x0000000c0d0e7389 */ /* 0x00006400000c000b */
[----:B01----:R-:W-:Y:S01]  /*2ef90*/  ENDCOLLECTIVE ;  /* 0x000000000000791b */ /* 0x003fe20003800000 */
.L_x_2699:
[----:B------:R-:W-:Y:S01]  /*2efa0*/  IMAD.MOV.U32 R13, RZ, RZ, R5 ;  /* 0x000000ffff0d7224 */ /* 0x000fe200078e0005 */
[----:B------:R-:W-:Y:S01]  /*2efb0*/  SEL R5, R53, R72, P0 ;  /* 0x0000004835057207 */ /* 0x000fe20000000000 */
[----:B------:R-:W-:Y:S02]  /*2efc0*/  IMAD.MOV.U32 R12, RZ, RZ, R2 ;  /* 0x000000ffff0c7224 */ /* 0x000fe400078e0002 */
[----:B------:R-:W-:Y:S02]  /*2efd0*/  IMAD.MOV.U32 R2, RZ, RZ, RZ ;  /* 0x000000ffff027224 */ /* 0x000fe400078e00ff */
[----:B------:R-:W-:-:S07]  /*2efe0*/  IMAD.MOV.U32 R116, RZ, RZ, R14 ;  /* 0x000000ffff747224 */ /* 0x000fce00078e000e */
[----:B------:R-:W-:Y:S05]  /*2eff0*/  WARPSYNC.COLLECTIVE R15, `(.L_x_2700) ;  /* 0x000000000f087348 */ /* 0x000fea0003c00000 */
[----:B------:R0:W1:Y:S02]  /*2f000*/  SHFL.IDX P6, R14, R13, R12, R11 ;  /* 0x0000000c0d0e7389 */ /* 0x00006400000c000b */
[----:B01----:R-:W-:Y:S01]  /*2f010*/  ENDCOLLECTIVE ;  /* 0x000000000000791b */ /* 0x003fe20003800000 */
.L_x_2700:
[----:B------:R-:W-:Y:S02]  /*2f020*/  SEL R77, R111, R116, P0 ;  /* 0x000000746f4d7207 */ /* 0x000fe40000000000 */
        /* <DEDUP_REMOVED lines=8> */
.L_x_2701:
        /* <DEDUP_REMOVED lines=14> */
[----:B------:R-:W-:Y:S01]  /*2f190*/  SEL R79, R116, R111, P0 ;  /* 0x0000006f744f7207 */ /* 0x000fe20000000000 */
[----:B------:R-:W-:Y:S06]  /*2f1a0*/  BRA `(.L_x_2702) ;  /* 0xffffff3400747947 */ /* 0x000fec000383ffff */
.L_x_2420:
        /* <DEDUP_REMOVED lines=11> */
.L_x_2704:
[----:B------:R-:W-:Y:S05]  /*2f260*/  BSYNC B1 ;  /* 0x0000000000017941 */ /* 0x000fea0003800000 */
.L_x_2703:
[----:B------:R-:W-:Y:S05]  /*2f270*/  BRA `(.L_x_2705) ;  /* 0xffffff68009c7947 */ /* 0x000fea000383ffff */
.L_x_2422:
[----:B------:R-:W-:Y:S01]  /*2f280*/  BSSY B1, `(.L_x_2706) ;  /* 0x0000006000017945 */ /* 0x000fe20003800000 */
[----:B------:R-:W-:-:S07]  /*2f290*/  IMAD.MOV.U32 R15, RZ, RZ, -0x1 ;  /* 0xffffffffff0f7424 */ /* 0x000fce00078e00ff */
[----:B0-----:R-:W-:Y:S05]  /*2f2a0*/  WARPSYNC.COLLECTIVE R15, `(.L_x_2707) ;  /* 0x000000000f0c7348 */ /* 0x001fea0003c00000 */
[----:B------:R-:W-:Y:S02]  /*2f2b0*/  ELECT P6, UR62, PT ;  /* 0x00000000003e782f */ /* 0x000fe400038c0000 */
[----:B------:R-:W-:Y:S01]  /*2f2c0*/  MOV R14, UR62 ;  /* 0x0000003e000e7c02 */ /* 0x000fe20008000f00 */
[----:B0-----:R-:W-:Y:S10]  /*2f2d0*/  ENDCOLLECTIVE ;  /* 0x000000000000791b */ /* 0x001ff40003800000 */
.L_x_2707:
[----:B------:R-:W-:Y:S05]  /*2f2e0*/  BSYNC B1 ;  /* 0x0000000000017941 */ /* 0x000fea0003800000 */
.L_x_2706:
[----:B------:R-:W-:Y:S05]  /*2f2f0*/  BRA `(.L_x_2421) ;  /* 0xffffff6800947947 */ /* 0x000fea000383ffff */
.L_x_2424:
[----:B0-----:R0:W1:Y:S02]  /*2f300*/  SYNCS.PHASECHK.TRANS64.TRYWAIT P0, [R11+URZ+0x38820], R4 ;  /* 0x038820040b0075a7 */ /* 0x001064000800017f */
[----:B-1----:R-:W-:Y:S05]  /*2f310*/  @!P0 NANOSLEEP.SYNCS 0x989680 ;  /* 0x009896800000895d */ /* 0x002fea0003900000 */
[----:B------:R-:W1:Y:S02]  /*2f320*/  @!P0 SYNCS.PHASECHK.TRANS64 P0, [R11+URZ+0x38820], R4 ;  /* 0x038820040b0085a7 */ /* 0x000e64000800007f */
[----:B-1----:R-:W-:Y:S05]  /*2f330*/  @!P0 BRA `(.L_x_2424) ;  /* 0xfffffffc00f08947 */ /* 0x002fea000383ffff */
[----:B------:R-:W-:Y:S05]  /*2f340*/  BRA `(.L_x_2708) ;  /* 0xffffff6800b07947 */ /* 0x000fea000383ffff */
.L_x_2428:
[----:B-1----:R1:W2:Y:S02]  /*2f350*/  SYNCS.PHASECHK.TRANS64.TRYWAIT P0, [R7+URZ+0x388a0], R10 ;  /* 0x0388a00a070075a7 */ /* 0x0022a4000800017f */
[----:B--2---:R-:W-:Y:S05]  /*2f360*/  @!P0 NANOSLEEP.SYNCS 0x989680 ;  /* 0x009896800000895d */ /* 0x004fea0003900000 */
[----:B------:R-:W2:Y:S02]  /*2f370*/  @!P0 SYNCS.PHASECHK.TRANS64 P0, [R7+URZ+0x388a0], R10 ;  /* 0x0388a00a070085a7 */ /* 0x000ea4000800007f */
[----:B--2---:R-:W-:Y:S05]  /*2f380*/  @!P0 BRA `(.L_x_2428) ;  /* 0xfffffffc00f08947 */ /* 0x004fea000383ffff */
[----:B------:R-:W-:Y:S05]  /*2f390*/  BRA `(.L_x_2709) ;  /* 0xffffff6800d07947 */ /* 0x000fea000383ffff */
.L_x_2434:
[----:B0-----:R0:W2:Y:S02]  /*2f3a0*/  SYNCS.PHASECHK.TRANS64.TRYWAIT P0, [R7+URZ+0x388c0], R10 ;  /* 0x0388c00a070075a7 */ /* 0x0010a4000800017f */
[----:B--2---:R-:W-:Y:S05]  /*2f3b0*/  @!P0 NANOSLEEP.SYNCS 0x989680 ;  /* 0x009896800000895d */ /* 0x004fea0003900000 */
[----:B------:R-:W2:Y:S02]  /*2f3c0*/  @!P0 SYNCS.PHASECHK.TRANS64 P0, [R7+URZ+0x388c0], R10 ;  /* 0x0388c00a070085a7 */ /* 0x000ea4000800007f */
[----:B--2---:R-:W-:Y:S05]  /*2f3d0*/  @!P0 BRA `(.L_x_2434) ;  /* 0xfffffffc00f08947 */ /* 0x004fea000383ffff */
[----:B------:R-:W-:Y:S05]  /*2f3e0*/  BRA `(.L_x_2710) ;  /* 0xffffff6c00907947 */ /* 0x000fea000383ffff */
.L_x_2442:
[----:B0-----:R0:W1:Y:S02]  /*2f3f0*/  SYNCS.PHASECHK.TRANS64.TRYWAIT P1, [R7+URZ+0x388a0], R6 ;  /* 0x0388a006070075a7 */ /* 0x001064000802017f */
[----:B-1----:R-:W-:Y:S05]  /*2f400*/  @!P1 NANOSLEEP.SYNCS 0x989680 ;  /* 0x009896800000995d */ /* 0x002fea0003900000 */
[----:B------:R-:W1:Y:S02]  /*2f410*/  @!P1 SYNCS.PHASECHK.TRANS64 P1, [R7+URZ+0x388a0], R6 ;  /* 0x0388a006070095a7 */ /* 0x000e64000802007f */
[----:B-1----:R-:W-:Y:S05]  /*2f420*/  @!P1 BRA `(.L_x_2442) ;  /* 0xfffffffc00f09947 */ /* 0x002fea000383ffff */
[----:B------:R-:W-:Y:S05]  /*2f430*/  BRA `(.L_x_2711) ;  /* 0xffffff7000ac7947 */ /* 0x000fea000383ffff */
.L_x_2448:
[----:B-1----:R1:W2:Y:S02]  /*2f440*/  SYNCS.PHASECHK.TRANS64.TRYWAIT P1, [R7+URZ+0x388c0], R6 ;  /* 0x0388c006070075a7 */ /* 0x0022a4000802017f */
[----:B--2---:R-:W-:Y:S05]  /*2f450*/  @!P1 NANOSLEEP.SYNCS 0x989680 ;  /* 0x009896800000995d */ /* 0x004fea0003900000 */
[----:B------:R-:W2:Y:S02]  /*2f460*/  @!P1 SYNCS.PHASECHK.TRANS64 P1, [R7+URZ+0x388c0], R6 ;  /* 0x0388c006070095a7 */ /* 0x000ea4000802007f */
[----:B--2---:R-:W-:Y:S05]  /*2f470*/  @!P1 BRA `(.L_x_2448) ;  /* 0xfffffffc00f09947 */ /* 0x004fea000383ffff */
[----:B------:R-:W-:Y:S05]  /*2f480*/  BRA `(.L_x_2712) ;  /* 0xffffff7400647947 */ /* 0x000fea000383ffff */
.L_x_2463:
[----:B------:R-:W1:Y:S01]  /*2f490*/  S2R R5, SR_TID.X ;  /* 0x0000000000057919 */ /* 0x000e620000002100 */
[----:B------:R-:W-:Y:S01]  /*2f4a0*/  BSSY B0, `(.L_x_2713) ;  /* 0x000000a000007945 */ /* 0x000fe20003800000 */
[----:B------:R-:W-:Y:S01]  /*2f4b0*/  MOV R12, RZ ;  /* 0x000000ff000c7202 */ /* 0x000fe20000000f00 */
        /* <DEDUP_REMOVED lines=8> */
.L_x_2714:
[----:B------:R-:W-:Y:S05]  /*2f540*/  BSYNC B0 ;  /* 0x0000000000007941 */ /* 0x000fea0003800000 */
.L_x_2713:
[----:B------:R-:W-:Y:S05]  /*2f550*/  BRA `(.L_x_2715) ;  /* 0xffffff8000fc7947 */ /* 0x000fea000383ffff */
.L_x_2465:
[----:B------:R-:W-:Y:S01]  /*2f560*/  BSSY B0, `(.L_x_2716) ;  /* 0x0000006000007945 */ /* 0x000fe20003800000 */
[----:B------:R-:W-:-:S07]  /*2f570*/  IMAD.MOV.U32 R15, RZ, RZ, -0x1 ;  /* 0xffffffffff0f7424 */ /* 0x000fce00078e00ff */
[----:B01----:R-:W-:Y:S05]  /*2f580*/  WARPSYNC.COLLECTIVE R15, `(.L_x_2717) ;  /* 0x000000000f0c7348 */ /* 0x003fea0003c00000 */
[----:B------:R-:W-:Y:S02]  /*2f590*/  ELECT P6, UR62, PT ;  /* 0x00000000003e782f */ /* 0x000fe400038c0000 */
[----:B------:R-:W-:Y:S01]  /*2f5a0*/  MOV R14, UR62 ;  /* 0x0000003e000e7c02 */ /* 0x000fe20008000f00 */
[----:B01----:R-:W-:Y:S10]  /*2f5b0*/  ENDCOLLECTIVE ;  /* 0x000000000000791b */ /* 0x003ff40003800000 */
.L_x_2717:
[----:B------:R-:W-:Y:S05]  /*2f5c0*/  BSYNC B0 ;  /* 0x0000000000007941 */ /* 0x000fea0003800000 */
.L_x_2716:
[----:B------:R-:W-:Y:S05]  /*2f5d0*/  BRA `(.L_x_2718) ;  /* 0xffffff8000f47947 */ /* 0x000fea000383ffff */
.L_x_2468:
[----:B-1----:R1:W2:Y:S02]  /*2f5e0*/  SYNCS.PHASECHK.TRANS64.TRYWAIT P2, [R5+URZ+0x38880], R7 ;  /* 0x03888007050075a7 */ /* 0x0022a4000804017f */
[----:B--2---:R-:W-:Y:S05]  /*2f5f0*/  @!P2 NANOSLEEP.SYNCS 0x989680 ;  /* 0x009896800000a95d */ /* 0x004fea0003900000 */
[----:B------:R-:W2:Y:S02]  /*2f600*/  @!P2 SYNCS.PHASECHK.TRANS64 P2, [R5+URZ+0x38880], R7 ;  /* 0x038880070500a5a7 */ /* 0x000ea4000804007f */
[----:B--2---:R-:W-:Y:S05]  /*2f610*/  @!P2 BRA `(.L_x_2468) ;  /* 0xfffffffc00f0a947 */ /* 0x004fea000383ffff */
[----:B------:R-:W-:Y:S05]  /*2f620*/  BRA `(.L_x_2719) ;  /* 0xffffff84006c7947 */ /* 0x000fea000383ffff */
.L_x_2470:
[----:B--2---:R2:W3:Y:S02]  /*2f630*/  SYNCS.PHASECHK.TRANS64.TRYWAIT P2, [R5+URZ+0x38840], R7 ;  /* 0x03884007050075a7 */ /* 0x0044e4000804017f */
[----:B---3--:R-:W-:Y:S05]  /*2f640*/  @!P2 NANOSLEEP.SYNCS 0x989680 ;  /* 0x009896800000a95d */ /* 0x008fea0003900000 */
[----:B------:R-:W3:Y:S02]  /*2f650*/  @!P2 SYNCS.PHASECHK.TRANS64 P2, [R5+URZ+0x38840], R7 ;  /* 0x038840070500a5a7 */ /* 0x000ee4000804007f */
[----:B---3--:R-:W-:Y:S05]  /*2f660*/  @!P2 BRA `(.L_x_2470) ;  /* 0xfffffffc00f0a947 */ /* 0x008fea000383ffff */
[----:B------:R-:W-:Y:S05]  /*2f670*/  BRA `(.L_x_2720) ;  /* 0xffffff8400e47947 */ /* 0x000fea000383ffff */
.L_x_2473:
        /* <DEDUP_REMOVED lines=8> */
.L_x_2479:
[----:B---3--:R3:W4:Y:S02]  /*2f700*/  SYNCS.PHASECHK.TRANS64.TRYWAIT P0, [R5+URZ+0x38880], R4 ;  /* 0x03888004050075a7 */ /* 0x008724000800017f */
[----:B----4-:R-:W-:Y:S05]  /*2f710*/  @!P0 NANOSLEEP.SYNCS 0x989680 ;  /* 0x009896800000895d */ /* 0x010fea0003900000 */
[----:B------:R-:W4:Y:S02]  /*2f720*/  @!P0 SYNCS.PHASECHK.TRANS64 P0, [R5+URZ+0x38880], R4 ;  /* 0x03888004050085a7 */ /* 0x000f24000800007f */
[----:B----4-:R-:W-:Y:S05]  /*2f730*/  @!P0 BRA `(.L_x_2479) ;  /* 0xfffffffc00f08947 */ /* 0x010fea000383ffff */
[----:B------:R-:W-:Y:S05]  /*2f740*/  BRA `(.L_x_2722) ;  /* 0xffffff8c00987947 */ /* 0x000fea000383ffff */
.L_x_2485:
[----:B-1----:R1:W2:Y:S02]  /*2f750*/  SYNCS.PHASECHK.TRANS64.TRYWAIT P0, [R5+URZ+0x38840], R4 ;  /* 0x03884004050075a7 */ /* 0x0022a4000800017f */
[----:B--2---:R-:W-:Y:S05]  /*2f760*/  @!P0 NANOSLEEP.SYNCS 0x989680 ;  /* 0x009896800000895d */ /* 0x004fea0003900000 */
[----:B------:R-:W2:Y:S02]  /*2f770*/  @!P0 SYNCS.PHASECHK.TRANS64 P0, [R5+URZ+0x38840], R4 ;  /* 0x03884004050085a7 */ /* 0x000ea4000800007f */
[----:B--2---:R-:W-:Y:S05]  /*2f780*/  @!P0 BRA `(.L_x_2485) ;  /* 0xfffffffc00f08947 */ /* 0x004fea000383ffff */
[----:B------:R-:W-:Y:S05]  /*2f790*/  BRA `(.L_x_2723) ;  /* 0xffffff9000647947 */ /* 0x000fea000383ffff */
.L_x_2492:
[----:B---3--:R-:W3:Y:S02]  /*2f7a0*/  LDL R4, [R1+0x4] ;  /* 0x0000040001047983 */ /* 0x008ee40000100800 */
[----:B---3--:R3:W4:Y:S02]  /*2f7b0*/  SYNCS.PHASECHK.TRANS64.TRYWAIT P2, [R4+URZ+0x38870], R3 ;  /* 0x03887003040075a7 */ /* 0x008724000804017f */
[----:B----4-:R-:W-:Y:S05]  /*2f7c0*/  @!P2 NANOSLEEP.SYNCS 0x989680 ;  /* 0x009896800000a95d */ /* 0x010fea0003900000 */
[----:B------:R-:W4:Y:S02]  /*2f7d0*/  @!P2 SYNCS.PHASECHK.TRANS64 P2, [R4+URZ+0x38870], R3 ;  /* 0x038870030400a5a7 */ /* 0x000f24000804007f */
[----:B----4-:R-:W-:Y:S05]  /*2f7e0*/  @!P2 BRA `(.L_x_2492) ;  /* 0xfffffffc00eca947 */ /* 0x010fea000383ffff */
[----:B------:R-:W-:Y:S05]  /*2f7f0*/  BRA `(.L_x_2724) ;  /* 0xffffff9400487947 */ /* 0x000fea000383ffff */
.L_x_2494:
[----:B---3--:R-:W3:Y:S02]  /*2f800*/  LDL R5, [R1+0x4] ;  /* 0x0000040001057983 */ /* 0x008ee40000100800 */
[----:B---3--:R3:W4:Y:S02]  /*2f810*/  SYNCS.PHASECHK.TRANS64.TRYWAIT P2, [R5+URZ+0x38860], R4 ;  /* 0x03886004050075a7 */ /* 0x008724000804017f */
[----:B----4-:R-:W-:Y:S05]  /*2f820*/  @!P2 NANOSLEEP.SYNCS 0x989680 ;  /* 0x009896800000a95d */ /* 0x010fea0003900000 */
[----:B------:R-:W4:Y:S02]  /*2f830*/  @!P2 SYNCS.PHASECHK.TRANS64 P2, [R5+URZ+0x38860], R4 ;  /* 0x038860040500a5a7 */ /* 0x000f24000804007f */
[----:B----4-:R-:W-:Y:S05]  /*2f840*/  @!P2 BRA `(.L_x_2494) ;  /* 0xfffffffc00eca947 */ /* 0x010fea000383ffff */
[----:B------:R-:W-:Y:S05]  /*2f850*/  BRA `(.L_x_2725) ;  /* 0xffffff9400507947 */ /* 0x000fea000383ffff */
.L_x_2501:
[----:B-1----:R1:W2:Y:S02]  /*2f860*/  SYNCS.PHASECHK.TRANS64.TRYWAIT P0, [R2+URZ+0x38870], R0 ;  /* 0x03887000020075a7 */ /* 0x0022a4000800017f */
[----:B--2---:R-:W-:Y:S05]  /*2f870*/  @!P0 NANOSLEEP.SYNCS 0x989680 ;  /* 0x009896800000895d */ /* 0x004fea0003900000 */
[----:B------:R-:W2:Y:S02]  /*2f880*/  @!P0 SYNCS.PHASECHK.TRANS64 P0, [R2+URZ+0x38870], R0 ;  /* 0x03887000020085a7 */ /* 0x000ea4000800007f */
[----:B--2---:R-:W-:Y:S05]  /*2f890*/  @!P0 BRA `(.L_x_2501) ;  /* 0xfffffffc00f08947 */ /* 0x004fea000383ffff */
[----:B------:R-:W-:Y:S05]  /*2f8a0*/  BRA `(.L_x_2726) ;  /* 0xffffffa000a87947 */ /* 0x000fea000383ffff */
.L_x_2503:
[----:B-1----:R1:W2:Y:S02]  /*2f8b0*/  SYNCS.PHASECHK.TRANS64.TRYWAIT P0, [R2+URZ+0x38860], R0 ;  /* 0x03886000020075a7 */ /* 0x0022a4000800017f */
[----:B--2---:R-:W-:Y:S05]  /*2f8c0*/  @!P0 NANOSLEEP.SYNCS 0x989680 ;  /* 0x009896800000895d */ /* 0x004fea0003900000 */
[----:B------:R-:W2:Y:S02]  /*2f8d0*/  @!P0 SYNCS.PHASECHK.TRANS64 P0, [R2+URZ+0x38860], R0 ;  /* 0x03886000020085a7 */ /* 0x000ea4000800007f */
[----:B--2---:R-:W-:Y:S05]  /*2f8e0*/  @!P0 BRA `(.L_x_2503) ;  /* 0xfffffffc00f08947 */ /* 0x004fea000383ffff */
[----:B------:R-:W-:Y:S05]  /*2f8f0*/  BRA `(.L_x_2727) ;  /* 0xffffffa000b07947 */ /* 0x000fea000383ffff */
.L_x_2507:
[----:B------:R-:W2:Y:S01]  /*2f900*/  LDL R3, [R1] ;  /* 0x0000000001037983 */ /* 0x000ea20000100800 */
[----:B------:R-:W-:Y:S01]  /*2f910*/  BSSY B0, `(.L_x_2728) ;  /* 0x0000008000007945 */ /* 0x000fe20003800000 */
[----:B------:R-:W-:Y:S01]  /*2f920*/  MOV R12, RZ ;  /* 0x000000ff000c7202 */ /* 0x000fe20000000f00 */
[----:B------:R-:W-:Y:S02]  /*2f930*/  IMAD.MOV.U32 R11, RZ, RZ, 0x1f ;  /* 0x0000001fff0b7424 */ /* 0x000fe400078e00ff */
[----:B------:R-:W-:Y:S02]  /*2f940*/  IMAD.MOV.U32 R15, RZ, RZ, -0x1 ;  /* 0xffffffffff0f7424 */ /* 0x000fe400078e00ff */
[----:B--2---:R-:W-:-:S07]  /*2f950*/  IMAD.MOV.U32 R13, RZ, RZ, R3 ;  /* 0x000000ffff0d7224 */ /* 0x004fce00078e0003 */
[----:B------:R-:W-:Y:S05]  /*2f960*/  WARPSYNC.COLLECTIVE R15, `(.L_x_2729) ;  /* 0x000000000f087348 */ /* 0x000fea0003c00000 */
[----:B------:R0:W1:Y:S02]  /*2f970*/  SHFL.IDX P6, R14, R13, R12, R11 ;  /* 0x0000000c0d0e7389 */ /* 0x00006400000c000b */
[----:B01----:R-:W-:Y:S01]  /*2f980*/  ENDCOLLECTIVE ;  /* 0x000000000000791b */ /* 0x003fe20003800000 */
.L_x_2729:
[----:B------:R-:W-:Y:S05]  /*2f990*/  BSYNC B0 ;  /* 0x0000000000007941 */ /* 0x000fea0003800000 */
.L_x_2728:
        /* <DEDUP_REMOVED lines=9> */
.L_x_2730:
        /* <DEDUP_REMOVED lines=11> */
[C---:B------:R-:W-:Y:S02]  /*2fae0*/  ISETP.GE.U32.AND P5, PT, R7.reuse, 0x10, PT ;  /* 0x000000100700780c */ /* 0x040fe40003fa6070 */
[----:B0-----:R-:W-:Y:S01]  /*2faf0*/  MOV R2, RZ ;  /* 0x000000ff00027202 */ /* 0x001fe20000000f00 */
[----:B--2---:R-:W-:Y:S01]  /*2fb00*/  @!P1 IMAD.MOV.U32 R2, RZ, RZ, R3 ;  /* 0x000000ffff029224 */ /* 0x004fe200078e0003 */
[----:B------:R-:W-:-:S03]  /*2fb10*/  ISETP.NE.AND P1, PT, R7, RZ, PT ;  /* 0x000000ff0700720c */ /* 0x000fc60003f25270 */
[----:B------:R-:W-:-:S10]  /*2fb20*/  IMAD.MOV.U32 R13, RZ, RZ, R2 ;  /* 0x000000ffff0d7224 */ /* 0x000fd400078e0002 */
[----:B------:R-:W-:Y:S05]  /*2fb30*/  WARPSYNC.COLLECTIVE R15, `(.L_x_2731) ;  /* 0x000000000f087348 */ /* 0x000fea0003c00000 */
[----:B------:R0:W1:Y:S02]  /*2fb40*/  SHFL.UP P6, R14, R13, R12, R11 ;  /* 0x0400000c0d0e7389 */ /* 0x00006400000c000b */
[----:B01----:R-:W-:Y:S01]  /*2fb50*/  ENDCOLLECTIVE ;  /* 0x000000000000791b */ /* 0x003fe20003800000 */
.L_x_2731:
        /* <DEDUP_REMOVED lines=8> */
.L_x_2732:
        /* <DEDUP_REMOVED lines=8> */
.L_x_2733:
[----:B------:R-:W-:Y:S01]  /*2fc60*/  MOV R12, 0x8 ;  /* 0x00000008000c7802 */ /* 0x000fe20000000f00 */
[----:B------:R-:W-:-:S05]  /*2fc70*/  IMAD.MOV.U32 R5, RZ, RZ, R14 ;  /* 0x000000ffff057224 */ /* 0x000fca00078e000e */
[----:B------:R-:W-:-:S05]  /*2fc80*/  SEL R5, R5, RZ, P3 ;  /* 0x000000ff05057207 */ /* 0x000fca0001800000 */
[----:B------:R-:W-:-:S04]  /*2fc90*/  IMAD.IADD R3, R3, 0x1, R5 ;  /* 0x0000000103037824 */ /* 0x000fc800078e0205 */
[----:B------:R-:W-:-:S07]  /*2fca0*/  IMAD.MOV.U32 R13, RZ, RZ, R3 ;  /* 0x000000ffff0d7224 */ /* 0x000fce00078e0003 */
[----:B------:R-:W-:Y:S05]  /*2fcb0*/  WARPSYNC.COLLECTIVE R15, `(.L_x_2734) ;  /* 0x000000000f087348 */ /* 0x000fea0003c00000 */
[----:B------:R0:W1:Y:S02]  /*2fcc0*/  SHFL.UP P6, R14, R13, R12, R11 ;  /* 0x0400000c0d0e7389 */ /* 0x00006400000c000b */
[----:B01----:R-:W-:Y:S01]  /*2fcd0*/  ENDCOLLECTIVE ;  /* 0x000000000000791b */ /* 0x003fe20003800000 */
.L_x_2734:
[----:B------:R-:W-:Y:S02]  /*2fce0*/  IMAD.MOV.U32 R12, RZ, RZ, 0x10 ;  /* 0x00000010ff0c7424 */ /* 0x000fe400078e00ff */
[----:B------:R-:W-:-:S05]  /*2fcf0*/  IMAD.MOV.U32 R5, RZ, RZ, R14 ;  /* 0x000000ffff057224 */ /* 0x000fca00078e000e */
[----:B------:R-:W-:-:S05]  /*2fd00*/  SEL R5, R5, RZ, P4 ;  /* 0x000000ff05057207 */ /* 0x000fca0002000000 */
[----:B------:R-:W-:-:S04]  /*2fd10*/  IMAD.IADD R3, R3, 0x1, R5 ;  /* 0x0000000103037824 */ /* 0x000fc800078e0205 */
[----:B------:R-:W-:-:S07]  /*2fd20*/  IMAD.MOV.U32 R13, RZ, RZ, R3 ;  /* 0x000000ffff0d7224 */ /* 0x000fce00078e0003 */
[----:B------:R-:W-:Y:S05]  /*2fd30*/  WARPSYNC.COLLECTIVE R15, `(.L_x_2735) ;  /* 0x000000000f087348 */ /* 0x000fea0003c00000 */
[----:B------:R0:W1:Y:S02]  /*2fd40*/  SHFL.UP P6, R14, R13, R12, R11 ;  /* 0x0400000c0d0e7389 */ /* 0x00006400000c000b */
[----:B01----:R-:W-:Y:S01]  /*2fd50*/  ENDCOLLECTIVE ;  /* 0x000000000000791b */ /* 0x003fe20003800000 */
.L_x_2735:
[----:B------:R-:W-:Y:S02]  /*2fd60*/  IMAD.MOV.U32 R12, RZ, RZ, 0x1f ;  /* 0x0000001fff0c7424 */ /* 0x000fe400078e00ff */
[----:B------:R-:W-:Y:S01]  /*2fd70*/  IMAD.MOV.U32 R11, RZ, RZ, 0x1f ;  /* 0x0000001fff0b7424 */ /* 0x000fe200078e00ff */
[----:B------:R-:W-:-:S04]  /*2fd80*/  MOV R5, R14 ;  /* 0x0000000e00057202 */ /* 0x000fc80000000f00 */
[----:B------:R-:W-:-:S05]  /*2fd90*/  SEL R5, R5, RZ, P5 ;  /* 0x000000ff05057207 */ /* 0x000fca0002800000 */
[----:B------:R-:W-:-:S04]  /*2fda0*/  IMAD.IADD R5, R3, 0x1, R5 ;  /* 0x0000000103057824 */ /* 0x000fc800078e0205 */
[----:B------:R-:W-:-:S07]  /*2fdb0*/  IMAD.MOV.U32 R13, RZ, RZ, R5 ;  /* 0x000000ffff0d7224 */ /* 0x000fce00078e0005 */
[----:B------:R-:W-:Y:S05]  /*2fdc0*/  WARPSYNC.COLLECTIVE R15, `(.L_x_2736) ;  /* 0x000000000f087348 */ /* 0x000fea0003c00000 */
[----:B------:R0:W1:Y:S02]  /*2fdd0*/  SHFL.IDX P6, R14, R13, R12, R11 ;  /* 0x0000000c0d0e7389 */ /* 0x00006400000c000b */
[----:B01----:R-:W-:Y:S01]  /*2fde0*/  ENDCOLLECTIVE ;  /* 0x000000000000791b */ /* 0x003fe20003800000 */
.L_x_2736:
[----:B------:R-:W-:Y:S01]  /*2fdf0*/  MOV R9, R14 ;  /* 0x0000000e00097202 */ /* 0x000fe20000000f00 */
[----:B------:R-:W-:Y:S06]  /*2fe00*/  BRA `(.L_x_2737) ;  /* 0xffffffac002c7947 */ /* 0x000fec000383ffff */
.L_x_2512:
[----:B------:R-:W-:Y:S01]  /*2fe10*/  BSSY B0, `(.L_x_2738) ;  /* 0x0000008000007945 */ /* 0x000fe20003800000 */
[----:B-----5:R-:W-:Y:S02]  /*2fe20*/  IMAD.MOV.U32 R13, RZ, RZ, R2 ;  /* 0x000000ffff0d7224 */ /* 0x020fe400078e0002 */
[----:B------:R-:W-:Y:S02]  /*2fe30*/  IMAD.MOV.U32 R12, RZ, RZ, 0x1 ;  /* 0x00000001ff0c7424 */ /* 0x000fe400078e00ff */
[----:B------:R-:W-:Y:S02]  /*2fe40*/  IMAD.MOV.U32 R11, RZ, RZ, RZ ;  /* 0x000000ffff0b7224 */ /* 0x000fe400078e00ff */
[----:B------:R-:W-:-:S07]  /*2fe50*/  IMAD.MOV.U32 R15, RZ, RZ, -0x1 ;  /* 0xffffffffff0f7424 */ /* 0x000fce00078e00ff */
[----:B0-----:R-:W-:Y:S05]  /*2fe60*/  WARPSYNC.COLLECTIVE R15, `(.L_x_2739) ;  /* 0x000000000f087348 */ /* 0x001fea0003c00000 */
[----:B------:R1:W2:Y:S02]  /*2fe70*/  SHFL.UP P6, R14, R13, R12, R11 ;  /* 0x0400000c0d0e7389 */ /* 0x0002a400000c000b */
[----:B012---:R-:W-:Y:S01]  /*2fe80*/  ENDCOLLECTIVE ;  /* 0x000000000000791b */ /* 0x007fe20003800000 */
.L_x_2739:
[----:B------:R-:W-:Y:S05]  /*2fe90*/  BSYNC B0 ;  /* 0x0000000000007941 */ /* 0x000fea0003800000 */
.L_x_2738:
[----:B------:R-:W-:Y:S01]  /*2fea0*/  SEL R3, R14, RZ, P1 ;  /* 0x000000ff0e037207 */ /* 0x000fe20000800000 */
[----:B------:R-:W-:Y:S02]  /*2feb0*/  IMAD.MOV.U32 R12, RZ, RZ, 0x2 ;  /* 0x00000002ff0c7424 */ /* 0x000fe400078e00ff */
[----:B------:R-:W-:Y:S01]  /*2fec0*/  IMAD.MOV.U32 R11, RZ, RZ, RZ ;  /* 0x000000ffff0b7224 */ /* 0x000fe200078e00ff */
[----:B------:R-:W-:Y:S01]  /*2fed0*/  IADD3 R3, R2, R3, RZ ;  /* 0x0000000302037210 */ /* 0x000fe20007ffe0ff */
[----:B------:R-:W-:-:S04]  /*2fee0*/  IMAD.MOV.U32 R15, RZ, RZ, -0x1 ;  /* 0xffffffffff0f7424 */ /* 0x000fc800078e00ff */
[----:B------:R-:W-:-:S07]  /*2fef0*/  IMAD.MOV.U32 R13, RZ, RZ, R3 ;  /* 0x000000ffff0d7224 */ /* 0x000fce00078e0003 */
[----:B------:R-:W-:Y:S05]  /*2ff00*/  WARPSYNC.COLLECTIVE R15, `(.L_x_2740) ;  /* 0x000000000f087348 */ /* 0x000fea0003c00000 */
[----:B------:R0:W1:Y:S02]  /*2ff10*/  SHFL.UP P6, R14, R13, R12, R11 ;  /* 0x0400000c0d0e7389 */ /* 0x00006400000c000b */
[----:B01----:R-:W-:Y:S01]  /*2ff20*/  ENDCOLLECTIVE ;  /* 0x000000000000791b */ /* 0x003fe20003800000 */
.L_x_2740:
[----:B------:R-:W-:Y:S01]  /*2ff30*/  IMAD.MOV.U32 R12, RZ, RZ, 0x4 ;  /* 0x00000004ff0c7424 */ /* 0x000fe200078e00ff */
[----:B------:R-:W-:-:S04]  /*2ff40*/  MOV R5, R14 ;  /* 0x0000000e00057202 */ /* 0x000fc80000000f00 */
[----:B------:R-:W-:-:S05]  /*2ff50*/  SEL R5, R5, RZ, P2 ;  /* 0x000000ff05057207 */ /* 0x000fca0001000000 */
[----:B------:R-:W-:-:S04]  /*2ff60*/  IMAD.IADD R3, R3, 0x1, R5 ;  /* 0x0000000103037824 */ /* 0x000fc800078e0205 */
[----:B------:R-:W-:-:S07]  /*2ff70*/  IMAD.MOV.U32 R13, RZ, RZ, R3 ;  /* 0x000000ffff0d7224 */ /* 0x000fce00078e0003 */
[----:B------:R-:W-:Y:S05]  /*2ff80*/  WARPSYNC.COLLECTIVE R15, `(.L_x_2741) ;  /* 0x000000000f087348 */ /* 0x000fea0003c00000 */
[----:B------:R0:W1:Y:S02]  /*2ff90*/  SHFL.UP P6, R14, R13, R12, R11 ;  /* 0x0400000c0d0e7389 */ /* 0x00006400000c000b */
[----:B01----:R-:W-:Y:S01]  /*2ffa0*/  ENDCOLLECTIVE ;  /* 0x000000000000791b */ /* 0x003fe20003800000 */
.L_x_2741:
        /* <DEDUP_REMOVED lines=8> */
.L_x_2742:
        /* <DEDUP_REMOVED lines=8> */
.L_x_2743:
[----:B------:R-:W-:Y:S01]  /*300b0*/  MOV R12, 0x1f ;  /* 0x0000001f000c7802 */ /* 0x000fe20000000f00 */
[----:B------:R-:W-:Y:S02]  /*300c0*/  IMAD.MOV.U32 R11, RZ, RZ, 0x1f ;  /* 0x0000001fff0b7424 */ /* 0x000fe400078e00ff */
[----:B------:R-:W-:-:S05]  /*300d0*/  IMAD.MOV.U32 R5, RZ, RZ, R14 ;  /* 0x000000ffff057224 */ /* 0x000fca00078e000e */
[----:B------:R-:W-:-:S05]  /*300e0*/  SEL R5, R5, RZ, P5 ;  /* 0x000000ff05057207 */ /* 0x000fca0002800000 */
[----:B------:R-:W-:-:S04]  /*300f0*/  IMAD.IADD R6, R3, 0x1, R5 ;  /* 0x0000000103067824 */ /* 0x000fc800078e0205 */
[----:B------:R-:W-:-:S07]  /*30100*/  IMAD.MOV.U32 R13, RZ, RZ, R6 ;  /* 0x000000ffff0d7224 */ /* 0x000fce00078e0006 */
[----:B------:R-:W-:Y:S05]  /*30110*/  WARPSYNC.COLLECTIVE R15, `(.L_x_2744) ;  /* 0x000000000f087348 */ /* 0x000fea0003c00000 */
[----:B------:R0:W1:Y:S02]  /*30120*/  SHFL.IDX P6, R14, R13, R12, R11 ;  /* 0x0000000c0d0e7389 */ /* 0x00006400000c000b */
[----:B01----:R-:W-:Y:S01]  /*30130*/  ENDCOLLECTIVE ;  /* 0x000000000000791b */ /* 0x003fe20003800000 */
.L_x_2744:
[----:B------:R-:W-:Y:S01]  /*30140*/  IMAD.MOV.U32 R9, RZ, RZ, R14 ;  /* 0x000000ffff097224 */ /* 0x000fe200078e000e */
[----:B------:R-:W-:Y:S06]  /*30150*/  BRA `(.L_x_2745) ;  /* 0xffffffac00007947 */ /* 0x000fec000383ffff */
.L_x_2514:
[----:B------:R-:W-:Y:S01]  /*30160*/  BSSY B0, `(.L_x_2746) ;  /* 0x0000006000007945 */ /* 0x000fe20003800000 */
[----:B------:R-:W-:Y:S01]  /*30170*/  PLOP3.LUT P6, PT, P6, PT, PT, 0x8, 0x0 ;  /* 0x000000000000781c */ /* 0x000fe200037ce170 */
[----:B------:R-:W-:-:S12]  /*30180*/  IMAD.MOV.U32 R15, RZ, RZ, -0x1 ;  /* 0xffffffffff0f7424 */ /* 0x000fd800078e00ff */
[----:B0-----:R-:W-:Y:S05]  /*30190*/  WARPSYNC.COLLECTIVE R15, `(.L_x_2747) ;  /* 0x000000000f087348 */ /* 0x001fea0003c00000 */
[----:B------:R-:W-:Y:S01]  /*301a0*/  VOTE.ANY R14, PT, P6 ;  /* 0x00000000000e7806 */ /* 0x000fe200030e0100 */
[----:B0-----:R-:W-:Y:S06]  /*301b0*/  ENDCOLLECTIVE ;  /* 0x000000000000791b */ /* 0x001fec0003800000 */
.L_x_2747:
[----:B------:R-:W-:Y:S05]  /*301c0*/  BSYNC B0 ;  /* 0x0000000000007941 */ /* 0x000fea0003800000 */
.L_x_2746:
[----:B------:R-:W-:Y:S01]  /*301d0*/  IMAD.MOV.U32 R5, RZ, RZ, R14 ;  /* 0x000000ffff057224 */ /* 0x000fe200078e000e */
[----:B------:R-:W-:Y:S01]  /*301e0*/  MOV R13, R2 ;  /* 0x00000002000d7202 */ /* 0x000fe20000000f00 */
[----:B------:R-:W-:Y:S02]  /*301f0*/  IMAD.MOV.U32 R11, RZ, RZ, 0x1f ;  /* 0x0000001fff0b7424 */ /* 0x000fe400078e00ff */
[----:B------:R-:W0:Y:S01]  /*30200*/  POPC R4, R5 ;  /* 0x0000000500047309 */ /* 0x000e220000000000 */
[----:B------:R-:W-:Y:S02]  /*30210*/  IMAD.MOV.U32 R15, RZ, RZ, -0x1 ;  /* 0xffffffffff0f7424 */ /* 0x000fe400078e00ff */
[----:B0-----:R-:W-:-:S07]  /*30220*/  IMAD.MOV.U32 R12, RZ, RZ, R4 ;  /* 0x000000ffff0c7224 */ /* 0x001fce00078e0004 */
[----:B------:R-:W-:Y:S05]  /*30230*/  WARPSYNC.COLLECTIVE R15, `(.L_x_2748) ;  /* 0x000000000f087348 */ /* 0x000fea0003c00000 */
[----:B------:R0:W1:Y:S02]  /*30240*/  SHFL.IDX P6, R14, R13, R12, R11 ;  /* 0x0000000c0d0e7389 */ /* 0x00006400000c000b */
[----:B01----:R-:W-:Y:S01]  /*30250*/  ENDCOLLECTIVE ;  /* 0x000000000000791b */ /* 0x003fe20003800000 */
.L_x_2748:
[----:B------:R-:W-:Y:S01]  /*30260*/  IMAD.MOV.U32 R7, RZ, RZ, R14 ;  /* 0x000000ffff077224 */ /* 0x000fe200078e000e */
[----:B------:R-:W-:Y:S06]  /*30270*/  BRA `(.L_x_2749) ;  /* 0xffffffa800f07947 */ /* 0x000fec000383ffff */
.L_x_2516:
[----:B------:R-:W-:Y:S01]  /*30280*/  BSSY B0, `(.L_x_2750) ;  /* 0x0000007000007945 */ /* 0x000fe20003800000 */
[----:B------:R-:W-:Y:S01]  /*30290*/  MOV R13, R6 ;  /* 0x00000006000d7202 */ /* 0x000fe20000000f00 */
[----:B------:R-:W-:Y:S02]  /*302a0*/  IMAD.MOV.U32 R11, RZ, RZ, 0x1f ;  /* 0x0000001fff0b7424 */ /* 0x000fe400078e00ff */
[----:B------:R-:W-:-:S07]  /*302b0*/  IMAD.MOV.U32 R15, RZ, RZ, -0x1 ;  /* 0xffffffffff0f7424 */ /* 0x000fce00078e00ff */
[----:B0-2---:R-:W-:Y:S05]  /*302c0*/  WARPSYNC.COLLECTIVE R15, `(.L_x_2751) ;  /* 0x000000000f087348 */ /* 0x005fea0003c00000 */
[----:B------:R1:W3:Y:S02]  /*302d0*/  SHFL.IDX P6, R14, R13, R12, R11 ;  /* 0x0000000c0d0e7389 */ /* 0x0002e400000c000b */
[----:B0123--:R-:W-:Y:S01]  /*302e0*/  ENDCOLLECTIVE ;  /* 0x000000000000791b */ /* 0x00ffe20003800000 */
.L_x_2751:
[----:B------:R-:W-:Y:S05]  /*302f0*/  BSYNC B0 ;  /* 0x0000000000007941 */ /* 0x000fea0003800000 */
.L_x_2750:
[----:B------:R-:W-:Y:S01]  /*30300*/  IMAD.MOV.U32 R2, RZ, RZ, R14 ;  /* 0x000000ffff027224 */ /* 0x000fe200078e000e */
[----:B------:R-:W-:Y:S06]  /*30310*/  BRA `(.L_x_2515) ;  /* 0xffffffa800e47947 */ /* 0x000fec000383ffff */
.L_x_2520:
[----:B0-----:R0:W1:Y:S02]  /*30320*/  SYNCS.PHASECHK.TRANS64.TRYWAIT P0, [R0+URZ+0x38820], R3 ;  /* 0x03882003000075a7 */ /* 0x001064000800017f */
[----:B-1----:R-:W-:Y:S05]  /*30330*/  @!P0 NANOSLEEP.SYNCS 0x989680 ;  /* 0x009896800000895d */ /* 0x002fea0003900000 */
[----:B------:R-:W1:Y:S02]  /*30340*/  @!P0 SYNCS.PHASECHK.TRANS64 P0, [R0+URZ+0x38820], R3 ;  /* 0x03882003000085a7 */ /* 0x000e64000800007f */
[----:B-1----:R-:W-:Y:S05]  /*30350*/  @!P0 BRA `(.L_x_2520) ;  /* 0xfffffffc00f08947 */ /* 0x002fea000383ffff */
[----:B------:R-:W-:Y:S05]  /*30360*/  BRA `(.L_x_2752) ;  /* 0xffffffb0009c7947 */ /* 0x000fea000383ffff */
.L_x_2521:
        /* <DEDUP_REMOVED lines=11> */
.L_x_2754:
[----:B------:R-:W-:Y:S05]  /*30420*/  BSYNC B0 ;  /* 0x0000000000007941 */ /* 0x000fea0003800000 */
.L_x_2753:
[----:B------:R-:W-:Y:S05]  /*30430*/  BRA `(.L_x_2755) ;  /* 0xffffffb000847947 */ /* 0x000fea000383ffff */
.L_x_2522:
[----:B------:R-:W-:Y:S01]  /*30440*/  BSSY B0, `(.L_x_2756) ;  /* 0x0000006000007945 */ /* 0x000fe20003800000 */
[----:B------:R-:W-:-:S07]  /*30450*/  IMAD.MOV.U32 R15, RZ, RZ, -0x1 ;  /* 0xffffffffff0f7424 */ /* 0x000fce00078e00ff */
[----:B01----:R-:W-:Y:S05]  /*30460*/  WARPSYNC.COLLECTIVE R15, `(.L_x_2757) ;  /* 0x000000000f0c7348 */ /* 0x003fea0003c00000 */
[----:B------:R-:W-:Y:S02]  /*30470*/  ELECT P6, UR62, PT ;  /* 0x00000000003e782f */ /* 0x000fe400038c0000 */
[----:B------:R-:W-:Y:S01]  /*30480*/  MOV R14, UR62 ;  /* 0x0000003e000e7c02 */ /* 0x000fe20008000f00 */
[----:B01----:R-:W-:Y:S10]  /*30490*/  ENDCOLLECTIVE ;  /* 0x000000000000791b */ /* 0x003ff40003800000 */
.L_x_2757:
[----:B------:R-:W-:Y:S05]  /*304a0*/  BSYNC B0 ;  /* 0x0000000000007941 */ /* 0x000fea0003800000 */
.L_x_2756:
[----:B------:R-:W-:Y:S05]  /*304b0*/  BRA `(.L_x_2758) ;  /* 0xffffffb000787947 */ /* 0x000fea000383ffff */
.L_x_2524:
[----:B0-----:R0:W1:Y:S02]  /*304c0*/  SYNCS.PHASECHK.TRANS64.TRYWAIT P1, [R6+URZ], R5 ;  /* 0x00000005060075a7 */ /* 0x001064000802017f */
[----:B-1----:R-:W-:Y:S05]  /*304d0*/  @!P1 NANOSLEEP.SYNCS 0x989680 ;  /* 0x009896800000995d */ /* 0x002fea0003900000 */
[----:B------:R-:W1:Y:S02]  /*304e0*/  @!P1 SYNCS.PHASECHK.TRANS64 P1, [R6+URZ], R5 ;  /* 0x00000005060095a7 */ /* 0x000e64000802007f */
[----:B-1----:R-:W-:Y:S05]  /*304f0*/  @!P1 BRA `(.L_x_2524) ;  /* 0xfffffffc00f09947 */ /* 0x002fea000383ffff */
[----:B------:R-:W-:Y:S05]  /*30500*/  BRA `(.L_x_2759) ;  /* 0xffffffb000b47947 */ /* 0x000fea000383ffff */
.L_x_2525:
[----:B-1----:R1:W2:Y:S02]  /*30510*/  SYNCS.PHASECHK.TRANS64.TRYWAIT P1, [R7+URZ], R2 ;  /* 0x00000002070075a7 */ /* 0x0022a4000802017f */
[----:B--2---:R-:W-:Y:S05]  /*30520*/  @!P1 NANOSLEEP.SYNCS 0x989680 ;  /* 0x009896800000995d */ /* 0x004fea0003900000 */
[----:B------:R-:W2:Y:S02]  /*30530*/  @!P1 SYNCS.PHASECHK.TRANS64 P1, [R7+URZ], R2 ;  /* 0x00000002070095a7 */ /* 0x000ea4000802007f */
[----:B--2---:R-:W-:Y:S05]  /*30540*/  @!P1 BRA `(.L_x_2525) ;  /* 0xfffffffc00f09947 */ /* 0x004fea000383ffff */
[----:B------:R-:W-:Y:S05]  /*30550*/  BRA `(.L_x_2760) ;  /* 0xffffffb000a87947 */ /* 0x000fea000383ffff */
.L_x_2527:
[----:B--2---:R2:W3:Y:S02]  /*30560*/  SYNCS.PHASECHK.TRANS64.TRYWAIT P1, [R4+URZ+0x38860], R5 ;  /* 0x03886005040075a7 */ /* 0x0044e4000802017f */
[----:B---3--:R-:W-:Y:S05]  /*30570*/  @!P1 NANOSLEEP.SYNCS 0x989680 ;  /* 0x009896800000995d */ /* 0x008fea0003900000 */
[----:B------:R-:W3:Y:S02]  /*30580*/  @!P1 SYNCS.PHASECHK.TRANS64 P1, [R4+URZ+0x38860], R5 ;  /* 0x03886005040095a7 */ /* 0x000ee4000802007f */
[----:B---3--:R-:W-:Y:S05]  /*30590*/  @!P1 BRA `(.L_x_2527) ;  /* 0xfffffffc00f09947 */ /* 0x008fea000383ffff */
[----:B------:R-:W-:Y:S05]  /*305a0*/  BRA `(.L_x_2761) ;  /* 0xffffffb000ac7947 */ /* 0x000fea000383ffff */
.L_x_2529:
[----:B---3--:R3:W4:Y:S02]  /*305b0*/  SYNCS.PHASECHK.TRANS64.TRYWAIT P1, [R3+URZ+0x38860], R2 ;  /* 0x03886002030075a7 */ /* 0x008724000802017f */
[----:B----4-:R-:W-:Y:S05]  /*305c0*/  @!P1 NANOSLEEP.SYNCS 0x989680 ;  /* 0x009896800000995d */ /* 0x010fea0003900000 */
[----:B------:R-:W4:Y:S02]  /*305d0*/  @!P1 SYNCS.PHASECHK.TRANS64 P1, [R3+URZ+0x38860], R2 ;  /* 0x03886002030095a7 */ /* 0x000f24000802007f */
[----:B----4-:R-:W-:Y:S05]  /*305e0*/  @!P1 BRA `(.L_x_2529) ;  /* 0xfffffffc00f09947 */ /* 0x010fea000383ffff */
[----:B------:R-:W-:Y:S05]  /*305f0*/  BRA `(.L_x_2762) ;  /* 0xffffffb000ac7947 */ /* 0x000fea000383ffff */
.L_x_2531:
[----:B----4-:R4:W0:Y:S02]  /*30600*/  SYNCS.PHASECHK.TRANS64.TRYWAIT P0, [R4+URZ+0x38880], R5 ;  /* 0x03888005040075a7 */ /* 0x010824000800017f */
[----:B0-----:R-:W-:Y:S05]  /*30610*/  @!P0 NANOSLEEP.SYNCS 0x989680 ;  /* 0x009896800000895d */ /* 0x001fea0003900000 */
[----:B------:R-:W0:Y:S02]  /*30620*/  @!P0 SYNCS.PHASECHK.TRANS64 P0, [R4+URZ+0x38880], R5 ;  /* 0x03888005040085a7 */ /* 0x000e24000800007f */
[----:B0-----:R-:W-:Y:S05]  /*30630*/  @!P0 BRA `(.L_x_2531) ;  /* 0xfffffffc00f08947 */ /* 0x001fea000383ffff */
[----:B------:R-:W-:Y:S05]  /*30640*/  BRA `(.L_x_2532) ;  /* 0xffffffb000a87947 */ /* 0x000fea000383ffff */
.L_x_2763:
        /* <DEDUP_REMOVED lines=11> */
.L_x_12342:


//--------------------- .text._ZN7cutlass13device_kernelIN5flash11enable_sm90INS1_16FlashAttnFwdSm90INS1_25CollectiveMainloopFwdSm90ILi2EN4cute5tupleIJNS5_1CILi1EEES8_S8_EEENS6_IJNS7_ILi128EEENS7_ILi160EEENS7_ILi192EEEEEELi192ENS_12float_e4m3_tEfNS_4arch4Sm90ELb0ELb0ELb1ELb0ELb0ELb0ELb0ELb1ELb1ELb0ELb0ELb0EEENS1_21CollectiveEpilogueFwdINS6_IJSA_SC_SB_EEES9_NS_10bfloat16_tESG_Li256ELb0ELb0ELb0ELb1EEENS1_29StaticPersistentTileSchedulerILb0EEEEEEEEEvNT_6ParamsE --------------------------
	.section	.text._ZN7cutlass13device_kernelIN5flash11enable_sm90INS1_16FlashAttnFwdSm90INS1_25CollectiveMainloopFwdSm90ILi2EN4cute5tupleIJNS5_1CILi1EEES8_S8_EEENS6_IJNS7_ILi128EEENS7_ILi160EEENS7_ILi192EEEEEELi192ENS_12float_e4m3_tEfNS_4arch4Sm90ELb0ELb0ELb1ELb0ELb0ELb0ELb0ELb1ELb1ELb0ELb0ELb0EEENS1_21CollectiveEpilogueFwdINS6_IJSA_SC_SB_EEES9_NS_10bfloat16_tESG_Li256ELb0ELb0ELb0ELb1EEENS1_29StaticPersistentTileSchedulerILb0EEEEEEEEEvNT_6ParamsE,"ax",@progbits
	.align	128
.text._ZN7cutlass13device_kernelIN5flash11enable_sm90INS1_16FlashAttnFwdSm90INS1_25CollectiveMainloopFwdSm90ILi2EN4cute5tupleIJNS5_1CILi1EEES8_S8_EEENS6_IJNS7_ILi128EEENS7_ILi160EEENS7_ILi192EEEEEELi192ENS_12float_e4m3_tEfNS_4arch4Sm90ELb0ELb0ELb1ELb0ELb0ELb0ELb0ELb1ELb1ELb0ELb0ELb0EEENS1_21CollectiveEpilogueFwdINS6_IJSA_SC_SB_EEES9_NS_10bfloat16_tESG_Li256ELb0ELb0ELb0ELb1EEENS1_29StaticPersistentTileSchedulerILb0EEEEEEEEEvNT_6ParamsE:
        .type           _ZN7cutlass13device_kernelIN5flash11enable_sm90INS1_16FlashAttnFwdSm90INS1_25CollectiveMainloopFwdSm90ILi2EN4cute5tupleIJNS5_1CILi1EEES8_S8_EEENS6_IJNS7_ILi128EEENS7_ILi160EEENS7_ILi192EEEEEELi192ENS_12float_e4m3_tEfNS_4arch4Sm90ELb0ELb0ELb1ELb0ELb0ELb0ELb0ELb1ELb1ELb0ELb0ELb0EEENS1_21CollectiveEpilogueFwdINS6_IJSA_SC_SB_EEES9_NS_10bfloat16_tESG_Li256ELb0ELb0ELb0ELb1EEENS1_29StaticPersistentTileSchedulerILb0EEEEEEEEEvNT_6ParamsE,@function
        .size           _ZN7cutlass13device_kernelIN5flash11enable_sm90INS1_16FlashAttnFwdSm90INS1_25CollectiveMainloopFwdSm90ILi2EN4cute5tupleIJNS5_1CILi1EEES8_S8_EEENS6_IJNS7_ILi128EEENS7_ILi160EEENS7_ILi192EEEEEELi192ENS_12float_e4m3_tEfNS_4arch4Sm90ELb0ELb0ELb1ELb0ELb0ELb0ELb0ELb1ELb1ELb0ELb0ELb0EEENS1_21CollectiveEpilogueFwdINS6_IJSA_SC_SB_EEES9_NS_10bfloat16_tESG_Li256ELb0ELb0ELb0ELb1EEENS1_29StaticPersistentTileSchedulerILb0EEEEEEEEEvNT_6ParamsE,(.L_x_12343 - _ZN7cutlass13device_kernelIN5flash11enable_sm90INS1_16FlashAttnFwdSm90INS1_25CollectiveMainloopFwdSm90ILi2EN4cute5tupleIJNS5_1CILi1EEES8_S8_EEENS6_IJNS7_ILi128EEENS7_ILi160EEENS7_ILi192EEEEEELi192ENS_12float_e4m3_tEfNS_4arch4Sm90ELb0ELb0ELb1ELb0ELb0ELb0ELb0ELb1ELb1ELb0ELb0ELb0EEENS1_21CollectiveEpilogueFwdINS6_IJSA_SC_SB_EEES9_NS_10bfloat16_tESG_Li256ELb0ELb0ELb0ELb1EEENS1_29StaticPersistentTileSchedulerILb0EEEEEEEEEvNT_6ParamsE)
        .other          _ZN7cutlass13device_kernelIN5flash11enable_sm90INS1_16FlashAttnFwdSm90INS1_25CollectiveMainloopFwdSm90ILi2EN4cute5tupleIJNS5_1CILi1EEES8_S8_EEENS6_IJNS7_ILi128EEENS7_ILi160EEENS7_ILi192EEEEEELi192ENS_12float_e4m3_tEfNS_4arch4Sm90ELb0ELb0ELb1ELb0ELb0ELb0ELb0ELb1ELb1ELb0ELb0ELb0EEENS1_21CollectiveEpilogueFwdINS6_IJSA_SC_SB_EEES9_NS_10bfloat16_tESG_Li256ELb0ELb0ELb0ELb1EEENS1_29StaticPersistentTileSchedulerILb0EEEEEEEEEvNT_6ParamsE,@"STO_CUDA_ENTRY STV_DEFAULT"
_ZN7cutlass13device_kernelIN5flash11enable_sm90INS1_16FlashAttnFwdSm90INS1_25CollectiveMainloopFwdSm90ILi2EN4cute5tupleIJNS5_1CILi1EEES8_S8_EEENS6_IJNS7_ILi128EEENS7_ILi160EEENS7_ILi192EEEEEELi192ENS_12float_e4m3_tEfNS_4arch4Sm90ELb0ELb0ELb1ELb0ELb0ELb0ELb0ELb1ELb1ELb0ELb0ELb0EEENS1_21CollectiveEpilogueFwdINS6_IJSA_SC_SB_EEES9_NS_10bfloat16_tESG_Li256ELb0ELb0ELb0ELb1EEENS1_29StaticPersistentTileSchedulerILb0EEEEEEEEEvNT_6ParamsE:
        /* <DEDUP_REMOVED lines=24> */
.L_x_2765:
[----:B------:R-:W-:Y:S05]  /*0180*/  BSYNC B0 ;  /* 0x0000000000007941 */ /* 0x000fea0003800000 */
.L_x_2764:
        /* <DEDUP_REMOVED lines=37> */
.L_x_2766:
        /* <DEDUP_REMOVED lines=22> */
.L_x_2767:
        /* <DEDUP_REMOVED lines=18> */
.L_x_2768:
        /* <DEDUP_REMOVED lines=22> */
.L_x_2769:
        /* <DEDUP_REMOVED lines=22> */
.L_x_2770:
[----:B------:R-:W-:Y:S01]  /*0920*/  PLOP3.LUT P0, PT, PT, PT, UP0, 0x80, 0x0 ;  /* 0x000000000000781c */ /* 0x000fe20003f0f008 */
[----:B------:R-:W-:Y:S01]  /*0930*/  UMOV UR46, 0x1 ;  /* 0x00000001002e7882 */ /* 0x000fe20000000000 */
[----:B------:R-:W-:Y:S01]  /*0940*/  NOP ;  /* 0x0000000000007918 */ /* 0x000fe20000000000 */
[----:B------:R-:W-:Y:S01]  /*0950*/  USEL UR46, UR46, 0x2, !UP0 ;  /* 0x000000022e2e7887 */ /* 0x000fe2000c000000 */
[----:B------:R-:W-:Y:S01]  /*0960*/  ULDC.64 UR50, c[0x0][0x208] ;  /* 0x0000820000327ab9 */ /* 0x000fe20000000a00 */
[----:B-123--:R-:W-:Y:S08]  /*0970*/  BAR.SYNC.DEFER_BLOCKING 0x0 ;  /* 0x0000000000007b1d */ /* 0x00eff00000010000 */
[----:B------:R-:W-:Y:S05]  /*0980*/  @!P0 BRA `(.L_x_2771) ;  /* 0x000000a400a88947 */ /* 0x000fea0003800000 */
.L_x_2772:
        /* <DEDUP_REMOVED lines=63> */
.L_x_2797:
[----:B------:R-:W1:Y:S01]  /*0d80*/  SHFL.IDX PT, R0, R19, RZ, 0x1f ;  /* 0x00001fff13007589 */ /* 0x000e6200000e0000 */
[----:B------:R-:W-:Y:S01]  /*0d90*/  ULDC UR4, c[0x0][0xda8] ;  /* 0x00036a0000047ab9 */ /* 0x000fe20000000800 */
[----:B------:R-:W-:Y:S01]  /*0da0*/  ULDC.64 UR6, c[0x0][0x3f8] ;  /* 0x0000fe0000067ab9 */ /* 0x000fe20000000a00 */
[----:B------:R-:W-:Y:S01]  /*0db0*/  UISETP.NE.AND UP1, UPT, UR4, 0x1, UPT ;  /* 0x000000010400788c */ /* 0x000fe2000bf25270 */
[----:B------:R-:W-:Y:S01]  /*0dc0*/  ULDC UR43, c[0x0][0xdb4] ;  /* 0x00036d00002b7ab9 */ /* 0x000fe20000000800 */
[----:B------:R-:W-:Y:S02]  /*0dd0*/  UISETP.NE.U32.AND UP0, UPT, UR6, URZ, UPT ;  /* 0x0000003f0600728c */ /* 0x000fe4000bf05070 */
[----:B------:R-:W-:Y:S02]  /*0de0*/  UISETP.NE.AND UP3, UPT, UR43, 0x1, UPT ;  /* 0x000000012b00788c */ /* 0x000fe4000bf65270 */
[----:B------:R-:W-:Y:S01]  /*0df0*/  UISETP.NE.AND.EX UP0, UPT, UR7, URZ, UPT, UP0 ;  /* 0x0000003f0700728c */ /* 0x000fe2000bf05300 */
[----:B------:R-:W-:Y:S01]  /*0e00*/  ULDC UR6, c[0x0][0x428] ;  /* 0x00010a0000067ab9 */ /* 0x000fe20000000800 */
[----:B------:R-:W-:-:S03]  /*0e10*/  ULDC UR55, c[0x0][0x404] ;  /* 0x0001010000377ab9 */ /* 0x000fc60000000800 */
[----:B------:R-:W-:Y:S01]  /*0e20*/  @UP1 ULDC UR4, c[0x0][0xdac] ;  /* 0x00036b0000041ab9 */ /* 0x000fe20000000800 */
[----:B------:R-:W-:Y:S02]  /*0e30*/  UISETP.NE.AND UP2, UPT, UR6, 0x1, UPT ;  /* 0x000000010600788c */ /* 0x000fe4000bf45270 */
[----:B------:R-:W-:Y:S01]  /*0e40*/  UIMAD.WIDE.U32 UR4, UR48, UR4, URZ ;  /* 0x00000004300472a5 */ /* 0x000fe2000f8e003f */
[----:B------:R-:W-:Y:S01]  /*0e50*/  @UP1 ULDC UR6, c[0x0][0xdb0] ;  /* 0x00036c0000061ab9 */ /* 0x000fe20000000800 */
[----:B------:R-:W-:Y:S01]  /*0e60*/  UMOV UR42, UR48 ;  /* 0x00000030002a7c82 */ /* 0x000fe20008000000 */
[----:B------:R-:W-:Y:S02]  /*0e70*/  USEL UR55, UR55, 0x1, UP0 ;  /* 0x0000000137377887 */ /* 0x000fe40008000000 */
[----:B------:R-:W-:Y:S01]  /*0e80*/  @UP1 USHF.R.U32.HI UR42, URZ, UR6, UR5 ;  /* 0x000000063f2a1299 */ /* 0x000fe20008011605 */
[----:B-1----:R-:W-:Y:S01]  /*0e90*/  R2UR UR40, R0 ;  /* 0x00000000002872ca */ /* 0x002fe200000e0000 */
[----:B------:R-:W-:Y:S01]  /*0ea0*/  ULDC UR10, c[0x0][0x2e0] ;  /* 0x0000b800000a7ab9 */ /* 0x000fe20000000800 */
[----:B------:R-:W-:Y:S01]  /*0eb0*/  UIADD3 UR7, UR38, 0x1e200, URZ ;  /* 0x0001e20026077890 */ /* 0x000fe2000fffe03f */
[----:B------:R-:W-:Y:S01]  /*0ec0*/  @UP3 ULDC.64 UR8, c[0x0][0xdb8] ;  /* 0x00036e0000083ab9 */ /* 0x000fe20000000a00 */
[----:B------:R-:W-:-:S02]  /*0ed0*/  UIMAD UR55, UR55, UR10, URZ ;  /* 0x0000000a373772a4 */ /* 0x000fc4000f8e023f */
[----:B------:R-:W-:Y:S02]  /*0ee0*/  UIMAD.WIDE.U32 UR4, UR42, UR8, URZ ;  /* 0x000000082a0472a5 */ /* 0x000fe4000f8e003f */
[----:B------:R-:W-:Y:S02]  /*0ef0*/  ULOP3.LUT UP0, URZ, UR7, 0x9f, URZ, 0xc0, !UPT ;  /* 0x0000009f073f7892 */ /* 0x000fe4000f80c03f */
[----:B------:R-:W-:-:S03]  /*0f00*/  UIADD3 UR8, UR55, 0x9f, URZ ;  /* 0x0000009f37087890 */ /* 0x000fc6000fffe03f */
[----:B------:R-:W-:Y:S01]  /*0f10*/  ULEA.HI UR6, UR40, UR40, URZ, 0x1 ;  /* 0x0000002828067291 */ /* 0x000fe2000f8f083f */
[----:B------:R-:W-:Y:S01]  /*0f20*/  UMOV UR44, UR42 ;  /* 0x0000002a002c7c82 */ /* 0x000fe20008000000 */
[----:B------:R-:W-:Y:S01]  /*0f30*/  @UP3 USHF.R.U32.HI UR44, URZ, UR9, UR5 ;  /* 0x000000093f2c3299 */ /* 0x000fe20008011605 */
[----:B------:R-:W-:Y:S01]  /*0f40*/  PLOP3.LUT P0, PT, PT, PT, UP0, 0x80, 0x0 ;  /* 0x000000000000781c */ /* 0x000fe20003f0f008 */
[----:B------:R-:W-:Y:S02]  /*0f50*/  ULOP3.LUT UR6, UR6, 0x3e, URZ, 0xc0, !UPT ;  /* 0x0000003e06067892 */ /* 0x000fe4000f8ec03f */
[----:B------:R-:W-:Y:S02]  /*0f60*/  UIMAD.WIDE UR4, UR8, 0x66666667, URZ ;  /* 0x66666667080478a5 */ /* 0x000fe4000f8e023f */
[----:B------:R-:W-:Y:S02]  /*0f70*/  UIADD3 UR6, UR40, -UR6, URZ ;  /* 0x8000000628067290 */ /* 0x000fe4000fffe03f */
[----:B------:R-:W-:-:S02]  /*0f80*/  UIADD3 UR8, -UR44, URZ, URZ ;  /* 0x0000003f2c087290 */ /* 0x000fc4000fffe13f */
[----:B------:R-:W-:Y:S02]  /*0f90*/  ULEA UR6, UR6, UR7, 0xc ;  /* 0x0000000706067291 */ /* 0x000fe4000f8e603f */
[----:B------:R-:W-:Y:S01]  /*0fa0*/  UIMAD UR43, UR43, UR8, UR42 ;  /* 0x000000082b2b72a4 */ /* 0x000fe2000f8e022a */
[----:B------:R-:W-:Y:S01]  /*0fb0*/  @UP2 ULDC UR9, c[0x0][0x42c] ;  /* 0x00010b0000092ab9 */ /* 0x000fe20000000800 */
[----:B------:R-:W-:Y:S01]  /*0fc0*/  UMOV UR54, UR5 ;  /* 0x0000000500367c82 */ /* 0x000fe20008000000 */
[----:B------:R-:W-:Y:S02]  /*0fd0*/  USHF.R.U32.HI UR6, URZ, 0x4, UR6 ;  /* 0x000000043f067899 */ /* 0x000fe40008011606 */
[----:B------:R-:W-:Y:S02]  /*0fe0*/  USHF.R.U32.HI UR7, URZ, 0x1f, UR54 ;  /* 0x0000001f3f077899 */ /* 0x000fe40008011636 */
[----:B------:R-:W-:Y:S01]  /*0ff0*/  UIMAD.WIDE.U32 UR4, UR43, UR9, URZ ;  /* 0x000000092b0472a5 */ /* 0x000fe2000f8e003f */
[----:B------:R-:W-:Y:S01]  /*1000*/  @UP2 ULDC UR10, c[0x0][0x430] ;  /* 0x00010c00000a2ab9 */ /* 0x000fe20000000800 */
[----:B------:R-:W-:Y:S01]  /*1010*/  UMOV UR41, UR43 ;  /* 0x0000002b00297c82 */ /* 0x000fe20008000000 */
[----:B------:R-:W-:-:S02]  /*1020*/  ULOP3.LUT UR56, UR6, 0x3fff, URZ, 0xc0, !UPT ;  /* 0x00003fff06387892 */ /* 0x000fc4000f8ec03f */
[----:B------:R-:W-:Y:S02]  /*1030*/  ULEA.HI.SX32 UR54, UR54, UR7, 0x1a ;  /* 0x0000000736367291 */ /* 0x000fe4000f8fd23f */
        /* <DEDUP_REMOVED lines=17> */
[----:B--2---:R-:W-:Y:S05]  /*1150*/  CALL.ABS.NOINC R14 ;  /* 0x000000000e007343 */ /* 0x004fea0003c00000 */
.L_x_2773:
        /* <DEDUP_REMOVED lines=54> */
.L_x_2858:
[----:B------:R-:W-:Y:S05]  /*14c0*/  @!P0 BRA `(.L_x_2775) ;  /* 0x0000000000048947 */ /* 0x000fea0003800000 */
[----:B------:R-:W-:Y:S01]  /*14d0*/  BPT.TRAP 0x1 ;  /* 0x000000040000795c */ /* 0x000fe20000300000 */
.L_x_2775:
[----:B-1----:R-:W-:Y:S02]  /*14e0*/  IMAD.U32 R3, RZ, RZ, UR49 ;  /* 0x00000031ff037e24 */ /* 0x002fe4000f8e00ff */
[----:B------:R-:W-:-:S03]  /*14f0*/  IMAD.U32 R4, RZ, RZ, UR36 ;  /* 0x00000024ff047e24 */ /* 0x000fc6000f8e00ff */
[----:B------:R-:W-:Y:S02]  /*1500*/  LEA R3, R3, UR38, 0x3 ;  /* 0x0000002603037c11 */ /* 0x000fe4000f8e18ff */
[----:B------:R-:W-:-:S04]  /*1510*/  SHF.L.U32 R4, R4, 0x1f, RZ ;  /* 0x0000001f04047819 */ /* 0x000fc800000006ff */
[----:B------:R1:W2:Y:S01]  /*1520*/  SYNCS.PHASECHK.TRANS64.TRYWAIT P1, [R3+URZ+0x33430], R4 ;  /* 0x03343004030075a7 */ /* 0x0002a2000802017f */
[----:B------:R-:W-:Y:S05]  /*1530*/  @!P0 BRA `(.L_x_2776) ;  /* 0x0000000000048947 */ /* 0x000fea0003800000 */
[----:B------:R-:W-:Y:S01]  /*1540*/  BPT.TRAP 0x1 ;  /* 0x000000040000795c */ /* 0x000fe20000300000 */
.L_x_2776:
[----:B------:R-:W3:Y:S01]  /*1550*/  S2R R5, SR_TID.X ;  /* 0x0000000000057919 */ /* 0x000ee20000002100 */
[----:B------:R-:W-:Y:S01]  /*1560*/  IMAD.MOV.U32 R119, RZ, RZ, RZ ;  /* 0x000000ffff777224 */ /* 0x000fe200078e00ff */
[----:B---3--:R-:W-:Y:S01]  /*1570*/  LOP3.LUT P2, RZ, R5, 0x7f, RZ, 0xc0, !PT ;  /* 0x0000007f05ff7812 */ /* 0x008fe2000784c0ff */
[----:B--2---:R-:W-:-:S12]  /*1580*/  @P1 BRA `(.L_x_2777) ;  /* 0x0000000000081947 */ /* 0x004fd80003800000 */
[----:B------:R-:W2:Y:S02]  /*1590*/  SYNCS.PHASECHK.TRANS64.TRYWAIT P1, [R3+URZ+0x33430], R4 ;  /* 0x03343004030075a7 */ /* 0x000ea4000802017f */
[----:B--2---:R-:W-:Y:S05]  /*15a0*/  @!P1 BRA `(.L_x_2778) ;  /* 0x000000d8003c9947 */ /* 0x004fea0003800000 */
.L_x_2777:
        /* <DEDUP_REMOVED lines=10> */
[----:B------:R-:W-:Y:S01]  /*1650*/  MOV R117, R119 ;  /* 0x0000007700757202 */ /* 0x000fe20000000f00 */
[----:B------:R-:W-:Y:S01]  /*1660*/  UMOV UR24, UR28 ;  /* 0x0000001c00187c82 */ /* 0x000fe20008000000 */
[----:B------:R-:W-:Y:S01]  /*1670*/  UMOV UR5, UR25 ;  /* 0x0000001900057c82 */ /* 0x000fe20008000000 */
[----:B------:R-:W-:Y:S01]  /*1680*/  ULOP3.LUT UR45, UR4, 0x10000, URZ, 0xfc, !UPT ;  /* 0x00010000042d7892 */ /* 0x000fe2000f8efc3f */
[--C-:B------:R-:W-:Y:S01]  /*1690*/  IMAD.MOV.U32 R116, RZ, RZ, R119.reuse ;  /* 0x000000ffff747224 */ /* 0x100fe200078e0077 */
[----:B------:R-:W-:Y:S01]  /*16a0*/  UMOV UR7, 0x80000020 ;  /* 0x8000002000077882 */ /* 0x000fe20000000000 */
[----:B------:R-:W-:Y:S01]  /*16b0*/  UMOV UR4, UR24 ;  /* 0x0000001800047c82 */ /* 0x000fe20008000000 */
[----:B------:R-:W-:Y:S01]  /*16c0*/  UIMAD UR32, UR49, 0x780, UR45 ;  /* 0x00000780312078a4 */ /* 0x000fe2000f8e022d */
[--C-:B------:R-:W-:Y:S01]  /*16d0*/  IMAD.MOV.U32 R115, RZ, RZ, R119.reuse ;  /* 0x000000ffff737224 */ /* 0x100fe200078e0077 */
[----:B------:R-:W-:Y:S01]  /*16e0*/  UMOV UR8, UR24 ;  /* 0x0000001800087c82 */ /* 0x000fe20008000000 */
[----:B------:R-:W-:Y:S01]  /*16f0*/  UMOV UR9, UR25 ;  /* 0x0000001900097c82 */ /* 0x000fe20008000000 */
[----:B------:R-:W-:Y:S01]  /*1700*/  UIADD3 UR6, UR32, 0x100, URZ ;  /* 0x0000010020067890 */ /* 0x000fe2000fffe03f */
[--C-:B------:R-:W-:Y:S01]  /*1710*/  IMAD.MOV.U32 R114, RZ, RZ, R119.reuse ;  /* 0x000000ffff727224 */ /* 0x100fe200078e0077 */
[----:B------:R-:W-:Y:S01]  /*1720*/  UIADD3 UR10, UR32, 0x180, URZ ;  /* 0x00000180200a7890 */ /* 0x000fe2000fffe03f */
[--C-:B------:R-:W-:Y:S01]  /*1730*/  IMAD.MOV.U32 R113, RZ, RZ, R119.reuse ;  /* 0x000000ffff717224 */ /* 0x100fe200078e0077 */
[----:B------:R-:W-:Y:S01]  /*1740*/  UMOV UR26, UR32 ;  /* 0x00000020001a7c82 */ /* 0x000fe20008000000 */
[----:B------:R-:W-:Y:S01]  /*1750*/  UMOV UR11, 0x80000020 ;  /* 0x80000020000b7882 */ /* 0x000fe20000000000 */
[----:B------:R-:W-:Y:S01]  /*1760*/  QGMMA.64x32x32.F32.E4M3.E4M3 R88, gdesc[UR24], RZ, !UPT, gsb0 ;  /* 0x00600000185879f3 */ /* 0x000fe2000c0008ff */
[----:B------:R-:W-:Y:S01]  /*1770*/  UIADD3 UR26, UR32, 0x80, URZ ;  /* 0x00000080201a7890 */ /* 0x000fe2000fffe03f */
[--C-:B------:R-:W-:Y:S01]  /*1780*/  IMAD.MOV.U32 R112, RZ, RZ, R119.reuse ;  /* 0x000000ffff707224 */ /* 0x100fe200078e0077 */
[----:B------:R-:W-:Y:S01]  /*1790*/  UMOV UR27, 0x80000020 ;  /* 0x80000020001b7882 */ /* 0x000fe20000000000 */
[----:B------:R-:W-:Y:S01]  /*17a0*/  UIADD3 UR12, UR28, 0x2, URZ ;  /* 0x000000021c0c7890 */ /* 0x000fe2000fffe03f */
[----:B------:R-:W-:Y:S01]  /*17b0*/  IMAD.MOV.U32 R111, RZ, RZ, R119 ;  /* 0x000000ffff6f7224 */ /* 0x000fe200078e0077 */
[----:B------:R-:W-:Y:S01]  /*17c0*/  UIADD3 UR14, UR32, 0x182, URZ ;  /* 0x00000182200e7890 */ /* 0x000fe2000fffe03f */
[----:B------:R-:W-:Y:S01]  /*17d0*/  UMOV UR15, 0x80000020 ;  /* 0x80000020000f7882 */ /* 0x000fe20000000000 */
[----:B------:R-:W-:-:S02]  /*17e0*/  UIADD3 UR16, UR28, 0x200, URZ ;  /* 0x000002001c107890 */ /* 0x000fc4000fffe03f */
[----:B------:R-:W-:Y:S01]  /*17f0*/  UIADD3 UR18, UR32, 0x400, URZ ;  /* 0x0000040020127890 */ /* 0x000fe2000fffe03f */
[----:B------:R-:W-:Y:S01]  /*1800*/  UMOV UR19, 0x80000020 ;  /* 0x8000002000137882 */ /* 0x000fe20000000000 */
[----:B------:R-:W-:Y:S01]  /*1810*/  UIADD3 UR22, UR32, 0x402, URZ ;  /* 0x0000040220167890 */ /* 0x000fe2000fffe03f */
[----:B------:R-:W-:Y:S01]  /*1820*/  UMOV UR23, 0x80000020 ;  /* 0x8000002000177882 */ /* 0x000fe20000000000 */
[----:B------:R-:W-:Y:S01]  /*1830*/  UIADD3 UR30, UR32, 0x680, URZ ;  /* 0x00000680201e7890 */ /* 0x000fe2000fffe03f */
[----:B------:R-:W-:Y:S01]  /*1840*/  UMOV UR31, 0x80000020 ;  /* 0x80000020001f7882 */ /* 0x000fe20000000000 */
[----:B------:R-:W-:Y:S01]  /*1850*/  UISETP.GE.AND UP0, UPT, UR55, 0xa1, UPT ;  /* 0x000000a13700788c */ /* 0x000fe2000bf06270 */
[----:B------:R-:W-:Y:S02]  /*1860*/  WARPGROUP.DEPBAR.LE gsb0, 0x0 ;  /* 0x00008000000079c5 */ /* 0x000fe40000010000 */
[----:B------:R-:W-:-:S06]  /*1870*/  WARPGROUP.ARRIVE ;  /* 0x00000000000079c5 */ /* 0x000fcc0000000000 */
[----:B------:R-:W-:Y:S01]  /*1880*/  QGMMA.64x32x32.F32.E4M3.E4M3 R72, gdesc[UR24], RZ, !UPT, gsb0 ;  /* 0x00600000184879f3 */ /* 0x000fe2000c0008ff */
[----:B------:R-:W-:Y:S01]  /*1890*/  UIADD3 UR26, UR32, 0x200, URZ ;  /* 0x00000200201a7890 */ /* 0x000fe2000fffe03f */
[----:B------:R-:W-:Y:S01]  /*18a0*/  UMOV UR27, 0x80000020 ;  /* 0x80000020001b7882 */ /* 0x000fe20000000000 */
[----:B------:R-:W-:Y:S02]  /*18b0*/  WARPGROUP.DEPBAR.LE gsb0, 0x0 ;  /* 0x00008000000079c5 */ /* 0x000fe40000010000 */
[----:B------:R-:W-:-:S06]  /*18c0*/  WARPGROUP.ARRIVE ;  /* 0x00000000000079c5 */ /* 0x000fcc0000000000 */
[----:B------:R-:W-:Y:S01]  /*18d0*/  QGMMA.64x32x32.F32.E4M3.E4M3 R56, gdesc[UR4], RZ, !UPT, gsb0 ;  /* 0x00600000043879f3 */ /* 0x000fe2000c0008ff */
[----:B------:R-:W-:Y:S01]  /*18e0*/  UIADD3 UR6, UR32, 0x2, URZ ;  /* 0x0000000220067890 */ /* 0x000fe2000fffe03f */
[----:B------:R-:W-:Y:S01]  /*18f0*/  UMOV UR4, UR12 ;  /* 0x0000000c00047c82 */ /* 0x000fe20008000000 */
[----:B------:R-:W-:Y:S01]  /*1900*/  UMOV UR5, 0x80000020 ;  /* 0x8000002000057882 */ /* 0x000fe20000000000 */
[----:B------:R-:W-:Y:S01]  /*1910*/  UMOV UR7, 0x80000020 ;  /* 0x8000002000077882 */ /* 0x000fe20000000000 */
[----:B------:R-:W-:Y:S01]  /*1920*/  UMOV UR12, UR4 ;  /* 0x00000004000c7c82 */ /* 0x000fe20008000000 */
[----:B------:R-:W-:Y:S01]  /*1930*/  UMOV UR13, UR5 ;  /* 0x00000005000d7c82 */ /* 0x000fe20008000000 */
[----:B------:R-:W-:Y:S02]  /*1940*/  WARPGROUP.DEPBAR.LE gsb0, 0x0 ;  /* 0x00008000000079c5 */ /* 0x000fe40000010000 */
[----:B------:R-:W-:-:S06]  /*1950*/  WARPGROUP.ARRIVE ;  /* 0x00000000000079c5 */ /* 0x000fcc0000000000 */
[----:B------:R-:W-:Y:S01]  /*1960*/  QGMMA.64x32x32.F32.E4M3.E4M3 R40, gdesc[UR8], RZ, !UPT, gsb0 ;  /* 0x00600000082879f3 */ /* 0x000fe2000c0008ff */
[----:B------:R-:W-:Y:S01]  /*1970*/  UIADD3 UR10, UR32, 0x102, URZ ;  /* 0x00000102200a7890 */ /* 0x000fe2000fffe03f */
[----:B------:R-:W-:Y:S01]  /*1980*/  UMOV UR8, UR4 ;  /* 0x0000000400087c82 */ /* 0x000fe20008000000 */
[----:B------:R-:W-:Y:S01]  /*1990*/  UMOV UR9, UR5 ;  /* 0x0000000500097c82 */ /* 0x000fe20008000000 */
[----:B------:R-:W-:Y:S01]  /*19a0*/  UMOV UR11, 0x80000020 ;  /* 0x80000020000b7882 */ /* 0x000fe20000000000 */
[----:B------:R-:W-:Y:S02]  /*19b0*/  WARPGROUP.DEPBAR.LE gsb0, 0x0 ;  /* 0x00008000000079c5 */ /* 0x000fe40000010000 */
[----:B------:R-:W-:-:S06]  /*19c0*/  WARPGROUP.ARRIVE ;  /* 0x00000000000079c5 */ /* 0x000fcc0000000000 */
[----:B------:R-:W-:Y:S03]  /*19d0*/  QGMMA.64x32x32.F32.E4M3.E4M3 R24, gdesc[UR24], RZ, !UPT, gsb0 ;  /* 0x00600000181879f3 */ /* 0x000fe6000c0008ff */
[----:B------:R-:W-:Y:S02]  /*19e0*/  WARPGROUP.DEPBAR.LE gsb0, 0x0 ;  /* 0x00008000000079c5 */ /* 0x000fe40000010000 */
[----:B------:R-:W-:-:S06]  /*19f0*/  WARPGROUP.ARRIVE ;  /* 0x00000000000079c5 */ /* 0x000fcc0000000000 */
[----:B------:R-:W-:Y:S01]  /*1a00*/  QGMMA.64x32x32.F32.E4M3.E4M3 R88, gdesc[UR4], R88, gsb0 ;  /* 0x00600000045879f3 */ /* 0x000fe20008000858 */
[----:B------:R-:W-:Y:S01]  /*1a10*/  UIADD3 UR6, UR32, 0x82, URZ ;  /* 0x0000008220067890 */ /* 0x000fe2000fffe03f */
[----:B------:R-:W-:Y:S01]  /*1a20*/  UMOV UR7, 0x80000020 ;  /* 0x8000002000077882 */ /* 0x000fe20000000000 */
        /* <DEDUP_REMOVED lines=16> */
[----:B------:R-:W-:Y:S01]  /*1b30*/  QGMMA.64x32x32.F32.E4M3.E4M3 R40, gdesc[UR12], R40, gsb0 ;  /* 0x006000000c2879f3 */ /* 0x000fe20008000828 */
[----:B------:R-:W-:Y:S01]  /*1b40*/  UIADD3 UR14, UR32, 0x380, URZ ;  /* 0x00000380200e7890 */ /* 0x000fe2000fffe03f */
[----:B------:R-:W-:Y:S01]  /*1b50*/  UMOV UR12, UR8 ;  /* 0x00000008000c7c82 */ /* 0x000fe20008000000 */
[----:B------:R-:W-:Y:S01]  /*1b60*/  UMOV UR13, UR9 ;  /* 0x00000009000d7c82 */ /* 0x000fe20008000000 */
[----:B------:R-:W-:Y:S01]  /*1b70*/  UMOV UR15, 0x80000020 ;  /* 0x80000020000f7882 */ /* 0x000fe20000000000 */
[----:B------:R-:W-:Y:S02]  /*1b80*/  WARPGROUP.DEPBAR.LE gsb0, 0x0 ;  /* 0x00008000000079c5 */ /* 0x000fe40000010000 */
[----:B------:R-:W-:-:S06]  /*1b90*/  WARPGROUP.ARRIVE ;  /* 0x00000000000079c5 */ /* 0x000fcc0000000000 */
[----:B------:R-:W-:Y:S01]  /*1ba0*/  QGMMA.64x32x32.F32.E4M3.E4M3 R24, gdesc[UR4], R24, gsb0 ;  /* 0x00600000041879f3 */ /* 0x000fe20008000818 */
[----:B------:R-:W-:Y:S02]  /*1bb0*/  UIADD3 UR6, UR28, 0x202, URZ ;  /* 0x000002021c067890 */ /* 0x000fe4000fffe03f */
        /* <DEDUP_REMOVED lines=19> */
[----:B------:R-:W-:Y:S01]  /*1cf0*/  UIADD3 UR6, UR28, 0x400, URZ ;  /* 0x000004001c067890 */ /* 0x000fe2000fffe03f */
        /* <DEDUP_REMOVED lines=10> */
[----:B------:R-:W-:Y:S02]  /*1da0*/  ULDC UR10, c[0x0][0x988] ;  /* 0x00026200000a7ab9 */ /* 0x000fe40000000800 */
        /* <DEDUP_REMOVED lines=17> */
[----:B------:R-:W-:Y:S01]  /*1ec0*/  UIADD3 UR6, UR28, 0x402, URZ ;  /* 0x000004021c067890 */ /* 0x000fe2000fffe03f */
[----:B------:R-:W-:Y:S02]  /*1ed0*/  UMOV UR29, UR17 ;  /* 0x00000011001d7c82 */ /* 0x000fe40008000000 */
        /* <DEDUP_REMOVED lines=10> */
[----:B------:R-:W-:Y:S03]  /*1f80*/  QGMMA.64x32x32.F32.E4M3.E4M3 R24, gdesc[UR12], R24, gsb0 ;  /* 0x006000000c1879f3 */ /* 0x000fe60008000818 */
        /* <DEDUP_REMOVED lines=17> */
[----:B------:R-:W-:Y:S02]  /*20a0*/  WARPGROUP.DEPBAR.LE gsb0, 0x0 ;  /* 0x00008000000079c5 */ /* 0x000fe40000010000 */
[----:B------:R-:W-:-:S06]  /*20b0*/  WARPGROUP.ARRIVE ;  /* 0x00000000000079c5 */ /* 0x000fcc0000000000 */
[----:B------:R-:W-:Y:S03]  /*20c0*/  QGMMA.64x32x32.F32.E4M3.E4M3 R40, gdesc[UR28], R40, gsb0 ;  /* 0x006000001c2879f3 */ /* 0x000fe60008000828 */
        /* <DEDUP_REMOVED lines=9> */
[----:B------:R-:W-:Y:S01]  /*2160*/  WARPGROUP.ARRIVE ;  /* 0x00000000000079c5 */ /* 0x000fe20000000000 */
[C---:B------:R-:W-:Y:S01]  /*2170*/  FMUL.FTZ R88, R0.reuse, R88 ;  /* 0x0000005800587220 */ /* 0x040fe20000410000 */
[C---:B------:R-:W-:Y:S01]  /*2180*/  FMUL.FTZ R89, R0.reuse, R89 ;  /* 0x0000005900597220 */ /* 0x040fe20000410000 */
[C---:B------:R-:W-:Y:S01]  /*2190*/  FMUL.FTZ R92, R0.reuse, R92 ;  /* 0x0000005c005c7220 */ /* 0x040fe20000410000 */
[C---:B------:R-:W-:Y:S01]  /*21a0*/  FMUL.FTZ R93, R0.reuse, R93 ;  /* 0x0000005d005d7220 */ /* 0x040fe20000410000 */
[C---:B------:R-:W-:Y:S01]  /*21b0*/  FMUL.FTZ R96, R0.reuse, R96 ;  /* 0x0000006000607220 */ /* 0x040fe20000410000 */
[----:B------:R-:W-:Y:S01]  /*21c0*/  QGMMA.64x32x32.F32.E4M3.E4M3 R72, gdesc[UR20], R72, gsb0 ;  /* 0x00600000144879f3 */ /* 0x000fe20008000848 */
[----:B------:R-:W-:Y:S01]  /*21d0*/  UIADD3 UR22, UR32, 0x602, URZ ;  /* 0x0000060220167890 */ /* 0x000fe2000fffe03f */
[----:B------:R-:W-:Y:S01]  /*21e0*/  MUFU.TANH R88, R88 ;  /* 0x0000005800587308 */ /* 0x000fe20000002400 */
[----:B------:R-:W-:Y:S01]  /*21f0*/  UMOV UR23, 0x80000020 ;  /* 0x8000002000177882 */ /* 0x000fe20000000000 */
        /* <DEDUP_REMOVED lines=11> */
[----:B------:R-:W-:-:S03]  /*22b0*/  FMUL.FTZ R103, R0, R103 ;  /* 0x0000006700677220 */ /* 0x000fc60000410000 */
[----:B------:R-:W-:Y:S08]  /*22c0*/  MUFU.TANH R92, R92 ;  /* 0x0000005c005c7308 */ /* 0x000ff00000002400 */
[----:B------:R-:W-:Y:S08]  /*22d0*/  MUFU.TANH R93, R93 ;  /* 0x0000005d005d7308 */ /* 0x000ff00000002400 */
[----:B-12---:R-:W1:Y:S08]  /*22e0*/  MUFU.TANH R4, R90 ;  /* 0x0000005a00047308 */ /* 0x006e700000002400 */
[----:B------:R-:W-:Y:S08]  /*22f0*/  MUFU.TANH R96, R96 ;  /* 0x0000006000607308 */ /* 0x000ff00000002400 */
[----:B------:R-:W2:Y:S08]  /*2300*/  MUFU.TANH R5, R91 ;  /* 0x0000005b00057308 */ /* 0x000eb00000002400 */
[----:B------:R-:W-:Y:S01]  /*2310*/  MUFU.TANH R97, R97 ;  /* 0x0000006100617308 */ /* 0x000fe20000002400 */
[----:B------:R-:W-:-:S02]  /*2320*/  WARPGROUP.DEPBAR.LE gsb0, 0x0 ;  /* 0x00008000000079c5 */ /* 0x000fc40000010000 */
[----:B------:R-:W-:Y:S01]  /*2330*/  WARPGROUP.ARRIVE ;  /* 0x00000000000079c5 */ /* 0x000fe20000000000 */
[C---:B------:R-:W-:Y:S01]  /*2340*/  FMUL.FTZ R74, R0.reuse, R74 ;  /* 0x0000004a004a7220 */ /* 0x040fe20000410000 */
[C---:B------:R-:W-:Y:S01]  /*2350*/  FMUL.FTZ R75, R0.reuse, R75 ;  /* 0x0000004b004b7220 */ /* 0x040fe20000410000 */
[C---:B------:R-:W-:Y:S02]  /*2360*/  FMUL.FTZ R79, R0.reuse, R79 ;  /* 0x0000004f004f7220 */ /* 0x040fe40000410000 */
[----:B------:R-:W4:Y:S01]  /*2370*/  MUFU.TANH R6, R94 ;  /* 0x0000005e00067308 */ /* 0x000f220000002400 */
[C---:B------:R-:W-:Y:S01]  /*2380*/  FMUL.FTZ R72, R0.reuse, R72 ;  /* 0x0000004800487220 */ /* 0x040fe20000410000 */
[----:B------:R-:W-:Y:S01]  /*2390*/  QGMMA.64x32x32.F32.E4M3.E4M3 R56, gdesc[UR20], R56, gsb0 ;  /* 0x00600000143879f3 */ /* 0x000fe20008000838 */
[----:B------:R-:W-:Y:S01]  /*23a0*/  UIADD3 UR22, UR32, 0x682, URZ ;  /* 0x0000068220167890 */ /* 0x000fe2000fffe03f */
[C---:B------:R-:W-:Y:S01]  /*23b0*/  FMUL.FTZ R73, R0.reuse, R73 ;  /* 0x0000004900497220 */ /* 0x040fe20000410000 */
[----:B------:R-:W-:Y:S01]  /*23c0*/  UMOV UR23, 0x80000020 ;  /* 0x8000002000177882 */ /* 0x000fe20000000000 */
        /* <DEDUP_REMOVED lines=12> */
[----:B------:R-:W-:-:S06]  /*2490*/  FMUL.FTZ R87, R0, R87 ;  /* 0x0000005700577220 */ /* 0x000fcc0000410000 */
[----:B------:R-:W-:Y:S08]  /*24a0*/  MUFU.TANH R100, R100 ;  /* 0x0000006400647308 */ /* 0x000ff00000002400 */
[----:B------:R-:W5:Y:S08]  /*24b0*/  MUFU.TANH R7, R95 ;  /* 0x0000005f00077308 */ /* 0x000f700000002400 */
[----:B------:R-:W-:Y:S08]  /*24c0*/  MUFU.TANH R101, R101 ;  /* 0x0000006500657308 */ /* 0x000ff00000002400 */
[----:B------:R-:W-:Y:S08]  /*24d0*/  MUFU.TANH R15, R79 ;  /* 0x0000004f000f7308 */ /* 0x000ff00000002400 */
[----:B------:R-:W3:Y:S01]  /*24e0*/  MUFU.TANH R8, R98 ;  /* 0x0000006200087308 */ /* 0x000ee20000002400 */
[----:B------:R-:W-:-:S02]  /*24f0*/  WARPGROUP.DEPBAR.LE gsb0, 0x0 ;  /* 0x00008000000079c5 */ /* 0x000fc40000010000 */
[----:B------:R-:W-:Y:S01]  /*2500*/  WARPGROUP.ARRIVE ;  /* 0x00000000000079c5 */ /* 0x000fe20000000000 */
[C---:B------:R-:W-:Y:S01]  /*2510*/  FMUL.FTZ R56, R0.reuse, R56 ;  /* 0x0000003800387220 */ /* 0x040fe20000410000 */
[C---:B------:R-:W-:Y:S01]  /*2520*/  FMUL.FTZ R57, R0.reuse, R57 ;  /* 0x0000003900397220 */ /* 0x040fe20000410000 */
[C---:B------:R-:W-:Y:S02]  /*2530*/  FMUL.FTZ R59, R0.reuse, R59 ;  /* 0x0000003b003b7220 */ /* 0x040fe40000410000 */
[----:B------:R-:W-:Y:S01]  /*2540*/  MUFU.TANH R72, R72 ;  /* 0x0000004800487308 */ /* 0x000fe20000002400 */
[C---:B------:R-:W-:Y:S01]  /*2550*/  FMUL.FTZ R58, R0.reuse, R58 ;  /* 0x0000003a003a7220 */ /* 0x040fe20000410000 */
[----:B------:R-:W-:Y:S01]  /*2560*/  QGMMA.64x32x32.F32.E4M3.E4M3 R40, gdesc[UR20], R40, gsb0 ;  /* 0x00600000142879f3 */ /* 0x000fe20008000828 */
[----:B------:R-:W-:Y:S01]  /*2570*/  UIADD3 UR22, UR32, 0x702, URZ ;  /* 0x0000070220167890 */ /* 0x000fe2000fffe03f */
[C---:B------:R-:W-:Y:S01]  /*2580*/  FMUL.FTZ R68, R0.reuse, R68 ;  /* 0x0000004400447220 */ /* 0x040fe20000410000 */
[----:B------:R-:W-:Y:S01]  /*2590*/  UMOV UR23, 0x80000020 ;  /* 0x8000002000177882 */ /* 0x000fe20000000000 */
        /* <DEDUP_REMOVED lines=11> */
[----:B-1----:R-:W-:-:S02]  /*2650*/  VIADD R56, R220, UR55 ;  /* 0x00000037dc387c36 */ /* 0x002fc40008000000 */
[C---:B------:R-:W-:Y:S01]  /*2660*/  FMUL.FTZ R71, R0.reuse, R71 ;  /* 0x0000004700477220 */ /* 0x040fe20000410000 */
[----:B------:R-:W-:-:S04]  /*2670*/  FMUL.FTZ R69, R0, R69 ;  /* 0x0000004500457220 */ /* 0x000fc80000410000 */
[----:B------:R1:W-:Y:S01]  /*2680*/  MUFU.TANH R79, R59 ;  /* 0x0000003b004f7308 */ /* 0x0003e20000002400 */
[----:B--2---:R-:W-:-:S04]  /*2690*/  IMAD.U32 R57, RZ, RZ, UR54 ;  /* 0x00000036ff397e24 */ /* 0x004fc8000f8e00ff */
[----:B------:R-:W-:-:S03]  /*26a0*/  IMAD R56, R57, -0xa0, R56 ;  /* 0xffffff6039387824 */ /* 0x000fc600078e0238 */
[----:B------:R-:W2:Y:S02]  /*26b0*/  MUFU.TANH R9, R99 ;  /* 0x0000006300097308 */ /* 0x000ea40000002400 */
[C---:B------:R-:W-:Y:S02]  /*26c0*/  ISETP.GT.AND P1, PT, R56.reuse, RZ, PT ;  /* 0x000000ff3800720c */ /* 0x040fe40003f24270 */
[C---:B------:R-:W-:Y:S02]  /*26d0*/  ISETP.GT.AND P2, PT, R56.reuse, 0x1, PT ;  /* 0x000000013800780c */ /* 0x040fe40003f44270 */
[C---:B------:R-:W-:Y:S02]  /*26e0*/  ISETP.GT.AND P3, PT, R56.reuse, 0x8, PT ;  /* 0x000000083800780c */ /* 0x040fe40003f64270 */
[C---:B------:R-:W-:Y:S01]  /*26f0*/  ISETP.GT.AND P4, PT, R56.reuse, 0x9, PT ;  /* 0x000000093800780c */ /* 0x040fe20003f84270 */
[----:B------:R-:W-:Y:S01]  /*2700*/  MUFU.TANH R73, R73 ;  /* 0x0000004900497308 */ /* 0x000fe20000002400 */
[----:B------:R-:W-:-:S02]  /*2710*/  ISETP.GT.AND P5, PT, R56, 0x10, PT ;  /* 0x000000103800780c */ /* 0x000fc40003fa4270 */
[----:B------:R-:W-:Y:S02]  /*2720*/  FSEL R4, R4, -INF , P1 ;  /* 0xff80000004047808 */ /* 0x000fe40000800000 */
[----:B------:R-:W-:Y:S02]  /*2730*/  FSEL R5, R5, -INF , P2 ;  /* 0xff80000005057808 */ /* 0x000fe40001000000 */
[----:B----4-:R-:W-:Y:S01]  /*2740*/  FSEL R6, R6, -INF , P3 ;  /* 0xff80000006067808 */ /* 0x010fe20001800000 */
[----:B------:R-:W4:Y:S01]  /*2750*/  MUFU.TANH R10, R102 ;  /* 0x00000066000a7308 */ /* 0x000f220000002400 */
[----:B-----5:R-:W-:Y:S02]  /*2760*/  FSEL R7, R7, -INF , P4 ;  /* 0xff80000007077808 */ /* 0x020fe40002000000 */
[----:B---3--:R-:W-:-:S05]  /*2770*/  FSEL R8, R8, -INF , P5 ;  /* 0xff80000008087808 */ /* 0x008fca0002800000 */
[----:B------:R-:W3:Y:S01]  /*2780*/  MUFU.TANH R14, R78 ;  /* 0x0000004e000e7308 */ /* 0x000ee20000002400 */
[----:B------:R-:W-:Y:S02]  /*2790*/  WARPGROUP.DEPBAR.LE gsb0, 0x0 ;  /* 0x00008000000079c5 */ /* 0x000fe40000010000 */
[C---:B------:R-:W-:Y:S01]  /*27a0*/  FMUL.FTZ R40, R0.reuse, R40 ;  /* 0x0000002800287220 */ /* 0x040fe20000410000 */
[C---:B------:R-:W-:Y:S01]  /*27b0*/  FMUL.FTZ R41, R0.reuse, R41 ;  /* 0x0000002900297220 */ /* 0x040fe20000410000 */
[C---:B------:R-:W-:Y:S01]  /*27c0*/  FMUL.FTZ R57, R0.reuse, R46 ;  /* 0x0000002e00397220 */ /* 0x040fe20000410000 */
[----:B------:R-:W-:Y:S02]  /*27d0*/  FSEL R46, R89, -INF , P2 ;  /* 0xff800000592e7808 */ /* 0x000fe40001000000 */
[----:B------:R5:W-:Y:S01]  /*27e0*/  MUFU.TANH R104, R40 ;  /* 0x0000002800687308 */ /* 0x000be20000002400 */
[----:B------:R-:W-:Y:S01]  /*27f0*/  WARPGROUP.ARRIVE ;  /* 0x00000000000079c5 */ /* 0x000fe20000000000 */
[C---:B------:R-:W-:Y:S01]  /*2800*/  FMUL.FTZ R42, R0.reuse, R42 ;  /* 0x0000002a002a7220 */ /* 0x040fe20000410000 */
[C---:B------:R-:W-:Y:S01]  /*2810*/  FMUL.FTZ R43, R0.reuse, R43 ;  /* 0x0000002b002b7220 */ /* 0x040fe20000410000 */
[----:B-1----:R-:W-:Y:S01]  /*2820*/  FMUL.FTZ R59, R0, R50 ;  /* 0x00000032003b7220 */ /* 0x002fe20000410000 */
[----:B------:R-:W-:Y:S01]  /*2830*/  FSEL R50, R96, -INF , P5 ;  /* 0xff80000060327808 */ /* 0x000fe20002800000 */
[C---:B------:R-:W-:Y:S01]  /*2840*/  FMUL.FTZ R44, R0.reuse, R44 ;  /* 0x0000002c002c7220 */ /* 0x040fe20000410000 */
[----:B------:R-:W-:Y:S01]  /*2850*/  QGMMA.64x32x32.F32.E4M3.E4M3 R24, gdesc[UR20], R24, gsb0 ;  /* 0x00600000141879f3 */ /* 0x000fe20008000818 */
[----:B------:R1:W-:Y:S01]  /*2860*/  MUFU.TANH R105, R41 ;  /* 0x0000002900697308 */ /* 0x0003e20000002400 */
[----:B-----5:R-:W-:Y:S01]  /*2870*/  FMUL.FTZ R40, R0, R45 ;  /* 0x0000002d00287220 */ /* 0x020fe20000410000 */
[----:B------:R-:W-:Y:S01]  /*2880*/  FSEL R45, R88, -INF , P1 ;  /* 0xff800000582d7808 */ /* 0x000fe20000800000 */
[----:B------:R-:W-:Y:S01]  /*2890*/  FMUL.FTZ R47, R0, R47 ;  /* 0x0000002f002f7220 */ /* 0x000fe20000410000 */
[----:B------:R-:W-:-:S02]  /*28a0*/  ISETP.GT.AND P1, PT, R56, 0x11, PT ;  /* 0x000000113800780c */ /* 0x000fc40003f24270 */
[----:B------:R-:W-:Y:S02]  /*28b0*/  ISETP.GT.AND P2, PT, R56, 0x18, PT ;  /* 0x000000183800780c */ /* 0x000fe40003f44270 */
[----:B------:R5:W-:Y:S01]  /*28c0*/  MUFU.TANH R106, R42 ;  /* 0x0000002a006a7308 */ /* 0x000be20000002400 */
[----:B-1----:R-:W-:Y:S01]  /*28d0*/  FMUL.FTZ R41, R0, R48 ;  /* 0x0000003000297220 */ /* 0x002fe20000410000 */
[----:B------:R-:W-:Y:S02]  /*28e0*/  FSEL R48, R92, -INF , P3 ;  /* 0xff8000005c307808 */ /* 0x000fe40001800000 */
[C---:B------:R-:W-:Y:S02]  /*28f0*/  ISETP.GT.AND P3, PT, R56.reuse, 0x19, PT ;  /* 0x000000193800780c */ /* 0x040fe40003f64270 */
[----:B------:R-:W-:Y:S02]  /*2900*/  ISETP.GT.AND P5, PT, R56, 0x21, PT ;  /* 0x000000213800780c */ /* 0x000fe40003fa4270 */
[----:B------:R1:W-:Y:S01]  /*2910*/  MUFU.TANH R89, R41 ;  /* 0x0000002900597308 */ /* 0x0003e20000002400 */
[----:B-----5:R-:W-:Y:S01]  /*2920*/  FMUL.FTZ R42, R0, R49 ;  /* 0x00000031002a7220 */ /* 0x020fe20000410000 */
[----:B------:R-:W-:-:S02]  /*2930*/  FSEL R49, R93, -INF , P4 ;  /* 0xff8000005d317808 */ /* 0x000fc40002000000 */
[----:B------:R-:W-:Y:S02]  /*2940*/  ISETP.GT.AND P4, PT, R56, 0x20, PT ;  /* 0x000000203800780c */ /* 0x000fe40003f84270 */
[----:B--2---:R-:W-:Y:S02]  /*2950*/  FSEL R9, R9, -INF , P1 ;  /* 0xff80000009097808 */ /* 0x004fe40000800000 */
[----:B------:R2:W-:Y:S01]  /*2960*/  MUFU.TANH R109, R40 ;  /* 0x00000028006d7308 */ /* 0x0005e20000002400 */
[----:B-1----:R-:W-:Y:S02]  /*2970*/  FMNMX.FTZ R41, R45, R46, !PT ;  /* 0x0000002e2d297209 */ /* 0x002fe40007810000 */
[----:B----4-:R-:W-:Y:S02]  /*2980*/  FSEL R10, R10, -INF , P2 ;  /* 0xff8000000a0a7808 */ /* 0x010fe40001000000 */
[----:B------:R-:W-:Y:S02]  /*2990*/  FSEL R12, R12, -INF , P4 ;  /* 0xff8000000c0c7808 */ /* 0x000fe40002000000 */
[----:B------:R-:W-:Y:S01]  /*29a0*/  FSEL R13, R13, -INF , P5 ;  /* 0xff8000000d0d7808 */ /* 0x000fe20002800000 */
[----:B------:R1:W-:Y:S01]  /*29b0*/  MUFU.TANH R107, R43 ;  /* 0x0000002b006b7308 */ /* 0x0003e20000002400 */
[----:B--2---:R-:W-:-:S04]  /*29c0*/  FMNMX.FTZ R40, R48, R41, !PT ;  /* 0x0000002930287209 */ /* 0x004fc80007810000 */
[----:B------:R-:W-:-:S03]  /*29d0*/  FMNMX.FTZ R41, R49, R40, !PT ;  /* 0x0000002831297209 */ /* 0x000fc60007810000 */
[----:B------:R-:W-:Y:S01]  /*29e0*/  MUFU.TANH R76, R76 ;  /* 0x0000004c004c7308 */ /* 0x000fe20000002400 */
[----:B-1----:R-:W-:Y:S01]  /*29f0*/  FMUL.FTZ R43, R0, R52 ;  /* 0x00000034002b7220 */ /* 0x002fe20000410000 */
[----:B------:R-:W-:Y:S02]  /*2a00*/  FSEL R52, R97, -INF , P1 ;  /* 0xff80000061347808 */ /* 0x000fe40000800000 */
[----:B------:R-:W-:Y:S02]  /*2a10*/  FMNMX.FTZ R41, R50, R41, !PT ;  /* 0x0000002932297209 */ /* 0x000fe40007810000 */
[----:B------:R-:W-:Y:S02]  /*2a20*/  ISETP.GT.AND P1, PT, R56, 0x28, PT ;  /* 0x000000283800780c */ /* 0x000fe40003f24270 */
[----:B------:R1:W-:Y:S01]  /*2a30*/  MUFU.TANH R78, R58 ;  /* 0x0000003a004e7308 */ /* 0x0003e20000002400 */
[----:B------:R-:W-:Y:S02]  /*2a40*/  FMNMX.FTZ R41, R52, R41, !PT ;  /* 0x0000002934297209 */ /* 0x000fe40007810000 */
[----:B---3--:R-:W-:-:S05]  /*2a50*/  FSEL R14, R14, -INF , P1 ;  /* 0xff8000000e0e7808 */ /* 0x008fca0000800000 */
[----:B------:R-:W2:Y:S01]  /*2a60*/  MUFU.TANH R11, R103 ;  /* 0x00000067000b7308 */ /* 0x000ea20000002400 */
[----:B-1----:R-:W-:Y:S01]  /*2a70*/  FSEL R58, R100, -INF , P2 ;  /* 0xff800000643a7808 */ /* 0x002fe20001000000 */
[----:B------:R-:W-:Y:S01]  /*2a80*/  IMAD.MOV.U32 R100, RZ, RZ, R119 ;  /* 0x000000ffff647224 */ /* 0x000fe200078e0077 */
[----:B------:R-:W-:Y:S01]  /*2a90*/  ISETP.GT.AND P2, PT, R56, 0x29, PT ;  /* 0x000000293800780c */ /* 0x000fe20003f44270 */
[----:B------:R-:W-:-:S03]  /*2aa0*/  WARPGROUP.DEPBAR.LE gsb0, 0x0 ;  /* 0x00008000000079c5 */ /* 0x000fc60000010000 */
[----:B------:R-:W-:Y:S01]  /*2ab0*/  FSEL R15, R15, -INF , P2 ;  /* 0xff8000000f0f7808 */ /* 0x000fe20001000000 */
[----:B------:R1:W-:Y:S08]  /*2ac0*/  MUFU.TANH R99, R68 ;  /* 0x0000004400637308 */ /* 0x0003f00000002400 */
[----:B------:R-:W-:Y:S01]  /*2ad0*/  MUFU.TANH R77, R77 ;  /* 0x0000004d004d7308 */ /* 0x000fe20000002400 */
[----:B-1----:R-:W-:Y:S01]  /*2ae0*/  FMUL.FTZ R68, R0, R55 ;  /* 0x0000003700447220 */ /* 0x002fe20000410000 */
[----:B------:R-:W-:Y:S01]  /*2af0*/  FSEL R55, R101, -INF , P3 ;  /* 0xff80000065377808 */ /* 0x000fe20001800000 */
[----:B------:R-:W-:Y:S01]  /*2b00*/  IMAD.MOV.U32 R101, RZ, RZ, R119 ;  /* 0x000000ffff657224 */ /* 0x000fe200078e0077 */
[----:B--2---:R-:W-:-:S02]  /*2b10*/  FSEL R11, R11, -INF , P3 ;  /* 0xff8000000b0b7808 */ /* 0x004fc40001800000 */
[----:B------:R-:W-:Y:S02]  /*2b20*/  ISETP.GT.AND P3, PT, R56, 0x30, PT ;  /* 0x000000303800780c */ /* 0x000fe40003f64270 */
[----:B------:R1:W-:Y:S08]  /*2b30*/  MUFU.TANH R92, R42 ;  /* 0x0000002a005c7308 */ /* 0x0003f00000002400 */
[----:B------:R2:W-:Y:S01]  /*2b40*/  MUFU.TANH R95, R66 ;  /* 0x00000042005f7308 */ /* 0x0005e20000002400 */
[----:B-1----:R-:W-:-:S07]  /*2b50*/  FMNMX.FTZ R42, R58, R41, !PT ;  /* 0x000000293a2a7209 */ /* 0x002fce0007810000 */
[----:B------:R-:W-:Y:S01]  /*2b60*/  MUFU.TANH R80, R80 ;  /* 0x0000005000507308 */ /* 0x000fe20000002400 */
[----:B--2---:R-:W-:Y:S01]  /*2b70*/  FMUL.FTZ R66, R0, R54 ;  /* 0x0000003600427220 */ /* 0x004fe20000410000 */
[----:B------:R-:W-:Y:S02]  /*2b80*/  FSEL R54, R72, -INF , P4 ;  /* 0xff80000048367808 */ /* 0x000fe40002000000 */
[----:B------:R-:W-:-:S04]  /*2b90*/  ISETP.GT.AND P4, PT, R56, 0x31, PT ;  /* 0x000000313800780c */ /* 0x000fc80003f84270 */
[----:B------:R1:W-:Y:S08]  /*2ba0*/  MUFU.TANH R97, R43 ;  /* 0x0000002b00617308 */ /* 0x0003f00000002400 */
[----:B------:R-:W-:Y:S01]  /*2bb0*/  MUFU.TANH R81, R81 ;  /* 0x0000005100517308 */ /* 0x000fe20000002400 */
[----:B-1----:R-:W-:-:S04]  /*2bc0*/  FMNMX.FTZ R43, R55, R42, !PT ;  /* 0x0000002a372b7209 */ /* 0x002fc80007810000 */
[----:B------:R-:W-:-:S03]  /*2bd0*/  FMNMX.FTZ R42, R54, R43, !PT ;  /* 0x0000002b362a7209 */ /* 0x000fc60007810000 */
[----:B------:R-:W1:Y:S08]  /*2be0*/  MUFU.TANH R21, R83 ;  /* 0x0000005300157308 */ /* 0x000e700000002400 */
[----:B------:R2:W-:Y:S08]  /*2bf0*/  MUFU.TANH R91, R64 ;  /* 0x00000040005b7308 */ /* 0x0005f00000002400 */
[----:B------:R-:W3:Y:S01]  /*2c00*/  MUFU.TANH R20, R82 ;  /* 0x0000005200147308 */ /* 0x000ee20000002400 */
[----:B--2---:R-:W-:Y:S01]  /*2c10*/  FMUL.FTZ R64, R0, R53 ;  /* 0x0000003500407220 */ /* 0x004fe20000410000 */
[----:B------:R-:W-:-:S02]  /*2c20*/  FSEL R53, R73, -INF , P5 ;  /* 0xff80000049357808 */ /* 0x000fc40002800000 */
[----:B-1----:R-:W-:Y:S02]  /*2c30*/  FSEL R21, R21, -INF , P4 ;  /* 0xff80000015157808 */ /* 0x002fe40002000000 */
[----:B------:R-:W-:Y:S02]  /*2c40*/  ISETP.GT.AND P5, PT, R56, 0x38, PT ;  /* 0x000000383800780c */ /* 0x000fe40003fa4270 */
[----:B------:R1:W-:Y:S08]  /*2c50*/  MUFU.TANH R82, R60 ;  /* 0x0000003c00527308 */ /* 0x0003f00000002400 */
[----:B------:R-:W2:Y:S01]  /*2c60*/  MUFU.TANH R62, R62 ;  /* 0x0000003e003e7308 */ /* 0x000ea20000002400 */
[----:B-1----:R-:W-:Y:S01]  /*2c70*/  FMUL.FTZ R60, R0, R51 ;  /* 0x00000033003c7220 */ /* 0x002fe20000410000 */
[----:B---3--:R-:W-:-:S06]  /*2c80*/  FSEL R20, R20, -INF , P3 ;  /* 0xff80000014147808 */ /* 0x008fcc0001800000 */
[----:B------:R-:W1:Y:S08]  /*2c90*/  MUFU.TANH R84, R84 ;  /* 0x0000005400547308 */ /* 0x000e700000002400 */
[----:B------:R3:W-:Y:S08]  /*2ca0*/  MUFU.TANH R108, R44 ;  /* 0x0000002c006c7308 */ /* 0x0007f00000002400 */
[----:B------:R4:W-:Y:S01]  /*2cb0*/  MUFU.TANH R51, R57 ;  /* 0x0000003900337308 */ /* 0x0009e20000002400 */
[----:B---3--:R-:W-:-:S07]  /*2cc0*/  FMNMX.FTZ R44, R53, R42, !PT ;  /* 0x0000002a352c7209 */ /* 0x008fce0007810000 */
[----:B------:R-:W-:Y:S01]  /*2cd0*/  MUFU.TANH R85, R85 ;  /* 0x0000005500557308 */ /* 0x000fe20000002400 */
[----:B----4-:R-:W-:Y:S01]  /*2ce0*/  FSEL R57, R76, -INF , P1 ;  /* 0xff8000004c397808 */ /* 0x010fe20000800000 */
[----:B------:R-:W-:Y:S01]  /*2cf0*/  FMUL.FTZ R76, R0, R29 ;  /* 0x0000001d004c7220 */ /* 0x000fe20000410000 */
[----:B------:R-:W-:-:S05]  /*2d00*/  ISETP.GT.AND P1, PT, R56, 0x39, PT ;  /* 0x000000393800780c */ /* 0x000fca0003f24270 */
[----:B------:R3:W-:Y:S08]  /*2d10*/  MUFU.TANH R103, R70 ;  /* 0x0000004600677308 */ /* 0x0007f00000002400 */
[----:B------:R4:W-:Y:S01]  /*2d20*/  MUFU.TANH R93, R59 ;  /* 0x0000003b005d7308 */ /* 0x0009e20000002400 */
[----:B---3--:R-:W-:Y:S01]  /*2d30*/  FMNMX.FTZ R70, R57, R44, !PT ;  /* 0x0000002c39467209 */ /* 0x008fe20007810000 */
[----:B------:R-:W-:-:S06]  /*2d40*/  FMUL.FTZ R44, R0, R24 ;  /* 0x00000018002c7220 */ /* 0x000fcc0000410000 */
[----:B------:R3:W-:Y:S01]  /*2d50*/  MUFU.TANH R83, R61 ;  /* 0x0000003d00537308 */ /* 0x0007e20000002400 */
[----:B----4-:R-:W-:Y:S02]  /*2d60*/  FSEL R59, R77, -INF , P2 ;  /* 0xff8000004d3b7808 */ /* 0x010fe40001000000 */
[----:B------:R-:W-:Y:S02]  /*2d70*/  ISETP.GT.AND P2, PT, R56, 0x40, PT ;  /* 0x000000403800780c */ /* 0x000fe40003f44270 */
[----:B------:R-:W-:Y:S02]  /*2d80*/  FMNMX.FTZ R70, R59, R70, !PT ;  /* 0x000000463b467209 */ /* 0x000fe40007810000 */
[----:B------:R-:W-:Y:S01]  /*2d90*/  FSEL R42, R78, -INF , P2 ;  /* 0xff8000004e2a7808 */ /* 0x000fe20001000000 */
[----:B------:R4:W-:Y:S01]  /*2da0*/  MUFU.TANH R96, R60 ;  /* 0x0000003c00607308 */ /* 0x0009e20000002400 */
[----:B---3--:R-:W-:Y:S02]  /*2db0*/  FSEL R61, R80, -INF , P3 ;  /* 0xff800000503d7808 */ /* 0x008fe40001800000 */
[----:B------:R-:W-:-:S04]  /*2dc0*/  ISETP.GT.AND P3, PT, R56, 0x41, PT ;  /* 0x000000413800780c */ /* 0x000fc80003f64270 */
[----:B------:R-:W-:Y:S01]  /*2dd0*/  FSEL R24, R79, -INF , P3 ;  /* 0xff8000004f187808 */ /* 0x000fe20001800000 */
[----:B------:R3:W-:Y:S01]  /*2de0*/  MUFU.TANH R88, R47 ;  /* 0x0000002f00587308 */ /* 0x0007e20000002400 */
[----:B----4-:R-:W-:Y:S02]  /*2df0*/  FSEL R60, R81, -INF , P4 ;  /* 0xff800000513c7808 */ /* 0x010fe40002000000 */
[----:B------:R-:W-:-:S04]  /*2e00*/  ISETP.GT.AND P4, PT, R56, 0x48, PT ;  /* 0x000000483800780c */ /* 0x000fc80003f84270 */
[----:B--2---:R-:W-:Y:S01]  /*2e10*/  FSEL R43, R62, -INF , P4 ;  /* 0xff8000003e2b7808 */ /* 0x004fe20002000000 */
[----:B------:R-:W2:Y:S01]  /*2e20*/  MUFU.TANH R86, R86 ;  /* 0x0000005600567308 */ /* 0x000ea20000002400 */
[----:B---3--:R-:W-:-:S04]  /*2e30*/  FMNMX.FTZ R47, R61, R70, !PT ;  /* 0x000000463d2f7209 */ /* 0x008fc80007810000 */
[----:B------:R-:W-:Y:S01]  /*2e40*/  FMNMX.FTZ R62, R60, R47, !PT ;  /* 0x0000002f3c3e7209 */ /* 0x000fe20007810000 */
[----:B------:R-:W-:Y:S02]  /*2e50*/  FMUL.FTZ R47, R0, R25 ;  /* 0x00000019002f7220 */ /* 0x000fe40000410000 */
[----:B------:R1:W3:Y:S08]  /*2e60*/  MUFU.TANH R90, R63 ;  /* 0x0000003f005a7308 */ /* 0x0002f00000002400 */
[----:B------:R-:W4:Y:S01]  /*2e70*/  MUFU.TANH R87, R87 ;  /* 0x0000005700577308 */ /* 0x000f220000002400 */
[----:B-1----:R-:W-:-:S02]  /*2e80*/  FSEL R63, R84, -INF , P5 ;  /* 0xff800000543f7808 */ /* 0x002fc40002800000 */
[----:B--2---:R-:W-:Y:S02]  /*2e90*/  FSEL R40, R86, -INF , P5 ;  /* 0xff80000056287808 */ /* 0x004fe40002800000 */
[----:B------:R-:W-:Y:S01]  /*2ea0*/  FMNMX.FTZ R70, R63, R62, !PT ;  /* 0x0000003e3f467209 */ /* 0x000fe20007810000 */
[----:B------:R-:W-:Y:S01]  /*2eb0*/  FMUL.FTZ R62, R0, R26 ;  /* 0x0000001a003e7220 */ /* 0x000fe20000410000 */
[----:B------:R-:W-:Y:S01]  /*2ec0*/  ISETP.GT.AND P5, PT, R56, 0x49, PT ;  /* 0x000000493800780c */ /* 0x000fe20003fa4270 */
[----:B------:R1:W2:Y:S03]  /*2ed0*/  MUFU.TANH R94, R65 ;  /* 0x00000041005e7308 */ /* 0x0002a60000002400 */
[----:B---3--:R-:W-:-:S05]  /*2ee0*/  FSEL R25, R90, -INF , P5 ;  /* 0xff8000005a197808 */ /* 0x008fca0002800000 */
[----:B------:R3:W-:Y:S01]  /*2ef0*/  MUFU.TANH R80, R64 ;  /* 0x0000004000507308 */ /* 0x0007e20000002400 */
[----:B-1----:R-:W-:Y:S02]  /*2f00*/  FSEL R65, R85, -INF , P1 ;  /* 0xff80000055417808 */ /* 0x002fe40000800000 */
[----:B----4-:R-:W-:Y:S02]  /*2f10*/  FSEL R41, R87, -INF , P1 ;  /* 0xff80000057297808 */ /* 0x010fe40000800000 */
[----:B------:R-:W-:Y:S02]  /*2f20*/  FMNMX.FTZ R73, R65, R70, !PT ;  /* 0x0000004641497209 */ /* 0x000fe40007810000 */
[----:B------:R-:W-:Y:S01]  /*2f30*/  ISETP.GT.AND P1, PT, R56, 0x50, PT ;  /* 0x000000503800780c */ /* 0x000fe20003f24270 */
[----:B------:R1:W-:Y:S01]  /*2f40*/  MUFU.TANH R84, R66 ;  /* 0x0000004200547308 */ /* 0x0003e20000002400 */
[----:B---3--:R-:W-:Y:S02]  /*2f50*/  FSEL R64, R74, -INF , P2 ;  /* 0xff8000004a407808 */ /* 0x008fe40001000000 */
[----:B------:R-:W-:-:S02]  /*2f60*/  ISETP.GT.AND P2, PT, R56, 0x51, PT ;  /* 0x000000513800780c */ /* 0x000fc40003f44270 */
[----:B------:R-:W-:Y:S02]  /*2f70*/  FSEL R26, R95, -INF , P1 ;  /* 0xff8000005f1a7808 */ /* 0x000fe40000800000 */
[----:B--2---:R-:W-:Y:S01]  /*2f80*/  FSEL R70, R94, -INF , P2 ;  /* 0xff8000005e467808 */ /* 0x004fe20001000000 */
[----:B------:R2:W3:Y:S01]  /*2f90*/  MUFU.TANH R98, R67 ;  /* 0x0000004300627308 */ /* 0x0004e20000002400 */
[----:B-1----:R-:W-:Y:S02]  /*2fa0*/  FSEL R66, R75, -INF , P3 ;  /* 0xff8000004b427808 */ /* 0x002fe40001800000 */
[----:B------:R-:W-:Y:S01]  /*2fb0*/  FMNMX.FTZ R75, R64, R73, !PT ;  /* 0x00000049404b7209 */ /* 0x000fe20007810000 */
[----:B------:R-:W-:Y:S01]  /*2fc0*/  FMUL.FTZ R73, R0, R27 ;  /* 0x0000001b00497220 */ /* 0x000fe20000410000 */
[----:B------:R-:W-:Y:S02]  /*2fd0*/  ISETP.GT.AND P3, PT, R56, 0x58, PT ;  /* 0x000000583800780c */ /* 0x000fe40003f64270 */
[----:B------:R-:W-:Y:S01]  /*2fe0*/  FMNMX.FTZ R72, R66, R75, !PT ;  /* 0x0000004b42487209 */ /* 0x000fe20007810000 */
[----:B------:R-:W1:Y:S01]  /*2ff0*/  MUFU.TANH R71, R71 ;  /* 0x0000004700477308 */ /* 0x000e620000002400 */
[----:B--2---:R-:W-:-:S02]  /*3000*/  FSEL R67, R82, -INF , P4 ;  /* 0xff80000052437808 */ /* 0x004fc40002000000 */
[----:B------:R-:W-:-:S05]  /*3010*/  ISETP.GT.AND P4, PT, R56, 0x59, PT ;  /* 0x000000593800780c */ /* 0x000fca0003f84270 */
[----:B------:R2:W4:Y:S01]  /*3020*/  MUFU.TANH R102, R69 ;  /* 0x0000004500667308 */ /* 0x0005220000002400 */
[----:B---3--:R-:W-:Y:S02]  /*3030*/  FSEL R27, R98, -INF , P2 ;  /* 0xff800000621b7808 */ /* 0x008fe40001000000 */
[----:B------:R-:W-:-:S05]  /*3040*/  ISETP.GT.AND P2, PT, R56, 0x68, PT ;  /* 0x000000683800780c */ /* 0x000fca0003f44270 */
[----:B------:R3:W-:Y:S01]  /*3050*/  MUFU.TANH R78, R68 ;  /* 0x00000044004e7308 */ /* 0x0007e20000002400 */
[----:B--2---:R-:W-:Y:S02]  /*3060*/  FSEL R69, R91, -INF , P1 ;  /* 0xff8000005b457808 */ /* 0x004fe40000800000 */
[----:B------:R-:W-:-:S05]  /*3070*/  ISETP.GT.AND P1, PT, R56, 0x61, PT ;  /* 0x000000613800780c */ /* 0x000fca0003f24270 */
[----:B------:R2:W-:Y:S01]  /*3080*/  MUFU.TANH R86, R47 ;  /* 0x0000002f00567308 */ /* 0x0005e20000002400 */
[----:B---3--:R-:W-:Y:S01]  /*3090*/  FSEL R68, R83, -INF , P5 ;  /* 0xff80000053447808 */ /* 0x008fe20002800000 */
[----:B------:R-:W-:Y:S01]  /*30a0*/  FMUL.FTZ R83, R0, R32 ;  /* 0x0000002000537220 */ /* 0x000fe20000410000 */
[----:B------:R-:W-:-:S04]  /*30b0*/  ISETP.GT.AND P5, PT, R56, 0x60, PT ;  /* 0x000000603800780c */ /* 0x000fc80003fa4270 */
[----:B------:R-:W-:Y:S01]  /*30c0*/  FSEL R29, R106, -INF , P5 ;  /* 0xff8000006a1d7808 */ /* 0x000fe20002800000 */
[----:B------:R3:W-:Y:S01]  /*30d0*/  MUFU.TANH R87, R62 ;  /* 0x0000003e00577308 */ /* 0x0007e20000002400 */
[----:B--2---:R-:W-:Y:S01]  /*30e0*/  FMNMX.FTZ R47, R67, R72, !PT ;  /* 0x00000048432f7209 */ /* 0x004fe20007810000 */
[--C-:B------:R-:W-:Y:S01]  /*30f0*/  IMAD.MOV.U32 R106, RZ, RZ, R119.reuse ;  /* 0x000000ffff6a7224 */ /* 0x100fe200078e0077 */
[----:B------:R-:W-:Y:S01]  /*3100*/  FSEL R72, R99, -INF , P3 ;  /* 0xff80000063487808 */ /* 0x000fe20001800000 */
[----:B------:R-:W-:Y:S01]  /*3110*/  IMAD.MOV.U32 R99, RZ, RZ, R119 ;  /* 0x000000ffff637224 */ /* 0x000fe200078e0077 */
[----:B------:R-:W-:-:S03]  /*3120*/  FMNMX.FTZ R74, R68, R47, !PT ;  /* 0x0000002f444a7209 */ /* 0x000fc60007810000 */
[----:B------:R2:W-:Y:S01]  /*3130*/  MUFU.TANH R90, R73 ;  /* 0x00000049005a7308 */ /* 0x0005e20000002400 */
[----:B------:R-:W-:Y:S01]  /*3140*/  FMNMX.FTZ R47, R69, R74, !PT ;  /* 0x0000004a452f7209 */ /* 0x000fe20007810000 */
[----:B---3--:R-:W-:Y:S01]  /*3150*/  FMUL.FTZ R62, R0, R28 ;  /* 0x0000001c003e7220 */ /* 0x008fe20000410000 */
[----:B-1----:R-:W-:Y:S02]  /*3160*/  FSEL R28, R71, -INF , P4 ;  /* 0xff800000471c7808 */ /* 0x002fe40002000000 */
[----:B------:R-:W-:Y:S02]  /*3170*/  FMNMX.FTZ R47, R70, R47, !PT ;  /* 0x0000002f462f7209 */ /* 0x000fe40007810000 */
[----:B----4-:R-:W-:Y:S01]  /*3180*/  FSEL R71, R102, -INF , P4 ;  /* 0xff80000066477808 */ /* 0x010fe20002000000 */
[----:B------:R1:W3:Y:S01]  /*3190*/  MUFU.TANH R85, R44 ;  /* 0x0000002c00557308 */ /* 0x0002e20000002400 */
[----:B------:R-:W-:Y:S01]  /*31a0*/  FMNMX.FTZ R82, R72, R47, !PT ;  /* 0x0000002f48527209 */ /* 0x000fe20007810000 */
[--C-:B------:R-:W-:Y:S01]  /*31b0*/  IMAD.MOV.U32 R102, RZ, RZ, R119.reuse ;  /* 0x000000ffff667224 */ /* 0x100fe200078e0077 */
[----:B------:R-:W-:Y:S01]  /*31c0*/  FSEL R74, R104, -INF , P5 ;  /* 0xff800000684a7808 */ /* 0x000fe20002800000 */
[----:B------:R-:W-:Y:S01]  /*31d0*/  IMAD.MOV.U32 R104, RZ, RZ, R119 ;  /* 0x000000ffff687224 */ /* 0x000fe200078e0077 */
[----:B------:R-:W-:-:S02]  /*31e0*/  FMNMX.FTZ R75, R71, R82, !PT ;  /* 0x00000052474b7209 */ /* 0x000fc40007810000 */
[----:B--2---:R-:W-:Y:S01]  /*31f0*/  FSEL R73, R105, -INF , P1 ;  /* 0xff80000069497808 */ /* 0x004fe20000800000 */
[----:B------:R2:W-:Y:S01]  /*3200*/  MUFU.TANH R94, R76 ;  /* 0x0000004c005e7308 */ /* 0x0005e20000002400 */
[----:B------:R-:W-:Y:S01]  /*3210*/  FMNMX.FTZ R82, R74, R75, !PT ;  /* 0x0000004b4a527209 */ /* 0x000fe20007810000 */
[--C-:B------:R-:W-:Y:S01]  /*3220*/  IMAD.MOV.U32 R105, RZ, RZ, R119.reuse ;  /* 0x000000ffff697224 */ /* 0x100fe200078e0077 */
[----:B-1----:R-:W-:Y:S01]  /*3230*/  FSEL R44, R103, -INF , P3 ;  /* 0xff800000672c7808 */ /* 0x002fe20001800000 */
[--C-:B------:R-:W-:Y:S01]  /*3240*/  IMAD.MOV.U32 R103, RZ, RZ, R119.reuse ;  /* 0x000000ffff677224 */ /* 0x100fe200078e0077 */
[----:B------:R-:W-:Y:S02]  /*3250*/  ISETP.GT.AND P3, PT, R56, 0x69, PT ;  /* 0x000000693800780c */ /* 0x000fe40003f64270 */
[----:B------:R-:W-:Y:S01]  /*3260*/  FSEL R75, R108, -INF , P2 ;  /* 0xff8000006c4b7808 */ /* 0x000fe20001000000 */
[----:B------:R1:W4:Y:S01]  /*3270*/  MUFU.TANH R91, R62 ;  /* 0x0000003e005b7308 */ /* 0x0003220000002400 */
[----:B------:R-:W-:Y:S01]  /*3280*/  FMNMX.FTZ R82, R73, R82, !PT ;  /* 0x0000005249527209 */ /* 0x000fe20007810000 */
[----:B------:R-:W-:Y:S01]  /*3290*/  IMAD.MOV.U32 R108, RZ, RZ, R119 ;  /* 0x000000ffff6c7224 */ /* 0x000fe200078e0077 */
[----:B------:R-:W-:-:S02]  /*32a0*/  ISETP.GT.AND P4, PT, R56, 0x70, PT ;  /* 0x000000703800780c */ /* 0x000fc40003f84270 */
[----:B--2---:R-:W-:Y:S01]  /*32b0*/  FSEL R76, R109, -INF , P3 ;  /* 0xff8000006d4c7808 */ /* 0x004fe20001800000 */
[--C-:B------:R-:W-:Y:S01]  /*32c0*/  IMAD.MOV.U32 R109, RZ, RZ, R119.reuse ;  /* 0x000000ffff6d7224 */ /* 0x100fe200078e0077 */
[----:B------:R-:W-:Y:S02]  /*32d0*/  FMNMX.FTZ R79, R75, R82, !PT ;  /* 0x000000524b4f7209 */ /* 0x000fe40007810000 */
[----:B------:R-:W-:Y:S01]  /*32e0*/  ISETP.GT.AND P5, PT, R56, 0x71, PT ;  /* 0x000000713800780c */ /* 0x000fe20003fa4270 */
[C---:B-1----:R-:W-:Y:S01]  /*32f0*/  FMUL.FTZ R62, R0.reuse, R30 ;  /* 0x0000001e003e7220 */ /* 0x042fe20000410000 */
[----:B------:R-:W-:Y:S01]  /*3300*/  FSEL R77, R89, -INF , P4 ;  /* 0xff800000594d7808 */ /* 0x000fe20002000000 */
[----:B------:R-:W-:Y:S01]  /*3310*/  FMUL.FTZ R89, R0, R33 ;  /* 0x0000002100597220 */ /* 0x000fe20000410000 */
[----:B------:R-:W-:Y:S01]  /*3320*/  FMNMX.FTZ R82, R76, R79, !PT ;  /* 0x0000004f4c527209 */ /* 0x000fe20007810000 */
[----:B------:R-:W-:Y:S01]  /*3330*/  MUFU.TANH R95, R62 ;  /* 0x0000003e005f7308 */ /* 0x000fe20000002400 */
[----:B------:R-:W-:Y:S01]  /*3340*/  FSEL R47, R107, -INF , P1 ;  /* 0xff8000006b2f7808 */ /* 0x000fe20000800000 */
[----:B------:R-:W-:Y:S01]  /*3350*/  IMAD.MOV.U32 R107, RZ, RZ, R119 ;  /* 0x000000ffff6b7224 */ /* 0x000fe200078e0077 */
[----:B------:R-:W-:-:S02]  /*3360*/  ISETP.GT.AND P1, PT, R56, 0x78, PT ;  /* 0x000000783800780c */ /* 0x000fc40003f24270 */
[----:B------:R-:W-:Y:S02]  /*3370*/  FSEL R79, R92, -INF , P5 ;  /* 0xff8000005c4f7808 */ /* 0x000fe40002800000 */
[----:B------:R-:W-:Y:S01]  /*3380*/  FMNMX.FTZ R82, R77, R82, !PT ;  /* 0x000000524d527209 */ /* 0x000fe20007810000 */
[----:B------:R-:W-:Y:S01]  /*3390*/  MUFU.TANH R89, R89 ;  /* 0x0000005900597308 */ /* 0x000fe20000002400 */
[----:B------:R-:W-:Y:S02]  /*33a0*/  FSEL R30, R51, -INF , P2 ;  /* 0xff800000331e7808 */ /* 0x000fe40001000000 */
[----:B------:R-:W-:Y:S02]  /*33b0*/  ISETP.GT.AND P2, PT, R56, 0x79, PT ;  /* 0x000000793800780c */ /* 0x000fe40003f44270 */
[----:B------:R-:W-:Y:S02]  /*33c0*/  FSEL R81, R97, -INF , P1 ;  /* 0xff80000061517808 */ /* 0x000fe40000800000 */
[----:B------:R-:W-:-:S02]  /*33d0*/  FMNMX.FTZ R92, R79, R82, !PT ;  /* 0x000000524f5c7209 */ /* 0x000fc40007810000 */
[----:B------:R-:W-:Y:S02]  /*33e0*/  FSEL R51, R88, -INF , P3 ;  /* 0xff80000058337808 */ /* 0x000fe40001800000 */
[----:B------:R-:W-:Y:S01]  /*33f0*/  FSEL R32, R93, -INF , P4 ;  /* 0xff8000005d207808 */ /* 0x000fe20002000000 */
[----:B------:R3:W1:Y:S01]  /*3400*/  MUFU.TANH R88, R83 ;  /* 0x0000005300587308 */ /* 0x0006620000002400 */
[----:B------:R-:W-:Y:S02]  /*3410*/  ISETP.GT.AND P3, PT, R56, 0x80, PT ;  /* 0x000000803800780c */ /* 0x000fe40003f64270 */
[----:B------:R-:W-:Y:S01]  /*3420*/  FSEL R82, R80, -INF , P2 ;  /* 0xff80000050527808 */ /* 0x000fe20001000000 */
[----:B------:R-:W-:Y:S01]  /*3430*/  FMUL.FTZ R80, R0, R36 ;  /* 0x0000002400507220 */ /* 0x000fe20000410000 */
[----:B------:R-:W-:Y:S02]  /*3440*/  FMNMX.FTZ R93, R81, R92, !PT ;  /* 0x0000005c515d7209 */ /* 0x000fe40007810000 */
[----:B------:R-:W-:Y:S01]  /*3450*/  ISETP.GT.AND P4, PT, R56, 0x81, PT ;  /* 0x000000813800780c */ /* 0x000fe20003f84270 */
[----:B------:R2:W5:Y:S01]  /*3460*/  MUFU.TANH R92, R80 ;  /* 0x00000050005c7308 */ /* 0x0005620000002400 */
[----:B---3--:R-:W-:-:S02]  /*3470*/  FSEL R83, R85, -INF , P3 ;  /* 0xff80000055537808 */ /* 0x008fc40001800000 */
[----:B------:R-:W-:Y:S01]  /*3480*/  FMNMX.FTZ R36, R82, R93, !PT ;  /* 0x0000005d52247209 */ /* 0x000fe20007810000 */
[----:B------:R-:W-:Y:S01]  /*3490*/  FMUL.FTZ R93, R0, R37 ;  /* 0x00000025005d7220 */ /* 0x000fe20000410000 */
[----:B------:R-:W-:Y:S02]  /*34a0*/  FSEL R62, R96, -INF , P5 ;  /* 0xff800000603e7808 */ /* 0x000fe40002800000 */
[----:B------:R-:W-:Y:S02]  /*34b0*/  FSEL R33, R84, -INF , P1 ;  /* 0xff80000054217808 */ /* 0x000fe40000800000 */
[----:B------:R-:W-:Y:S01]  /*34c0*/  ISETP.GT.AND P5, PT, R56, 0x88, PT ;  /* 0x000000883800780c */ /* 0x000fe20003fa4270 */
[----:B------:R-:W3:Y:S01]  /*34d0*/  MUFU.TANH R93, R93 ;  /* 0x0000005d005d7308 */ /* 0x000ee20000002400 */
[----:B------:R-:W-:Y:S02]  /*34e0*/  FSEL R84, R86, -INF , P4 ;  /* 0xff80000056547808 */ /* 0x000fe40002000000 */
[----:B------:R-:W-:-:S02]  /*34f0*/  FMNMX.FTZ R97, R83, R36, !PT ;  /* 0x0000002453617209 */ /* 0x000fc40007810000 */
[----:B------:R-:W-:Y:S02]  /*3500*/  FSEL R36, R78, -INF , P2 ;  /* 0xff8000004e247808 */ /* 0x000fe40001000000 */
[----:B------:R-:W-:Y:S02]  /*3510*/  ISETP.GT.AND P1, PT, R56, 0x89, PT ;  /* 0x000000893800780c */ /* 0x000fe40003f24270 */
[----:B----4-:R-:W-:Y:S02]  /*3520*/  FSEL R85, R91, -INF , P5 ;  /* 0xff8000005b557808 */ /* 0x010fe40002800000 */
[----:B------:R-:W-:Y:S01]  /*3530*/  FMNMX.FTZ R78, R84, R97, !PT ;  /* 0x00000061544e7209 */ /* 0x000fe20007810000 */
[----:B------:R-:W-:Y:S01]  /*3540*/  IMAD.MOV.U32 R97, RZ, RZ, R119 ;  /* 0x000000ffff617224 */ /* 0x000fe200078e0077 */
[----:B------:R-:W-:Y:S02]  /*3550*/  ISETP.GT.AND P2, PT, R56, 0x90, PT ;  /* 0x000000903800780c */ /* 0x000fe40003f44270 */
[----:B------:R-:W-:Y:S01]  /*3560*/  FSEL R86, R94, -INF , P1 ;  /* 0xff8000005e567808 */ /* 0x000fe20000800000 */
[----:B------:R-:W-:Y:S01]  /*3570*/  FMUL.FTZ R94, R0, R39 ;  /* 0x00000027005e7220 */ /* 0x000fe20000410000 */
[----:B------:R-:W-:-:S02]  /*3580*/  FMNMX.FTZ R91, R85, R78, !PT ;  /* 0x0000004e555b7209 */ /* 0x000fc40007810000 */
[----:B------:R-:W-:Y:S02]  /*3590*/  FSEL R37, R87, -INF , P3 ;  /* 0xff80000057257808 */ /* 0x000fe40001800000 */
[----:B------:R-:W-:Y:S01]  /*35a0*/  ISETP.GT.AND P3, PT, R56, 0x91, PT ;  /* 0x000000913800780c */ /* 0x000fe20003f64270 */
[----:B------:R-:W4:Y:S01]  /*35b0*/  MUFU.TANH R94, R94 ;  /* 0x0000005e005e7308 */ /* 0x000f220000002400 */
[----:B-1----:R-:W-:Y:S02]  /*35c0*/  FSEL R87, R88, -INF , P2 ;  /* 0xff80000058577808 */ /* 0x002fe40001000000 */
[----:B--2---:R-:W-:Y:S02]  /*35d0*/  FMNMX.FTZ R80, R86, R91, !PT ;  /* 0x0000005b56507209 */ /* 0x004fe40007810000 */
[----:B------:R-:W-:Y:S02]  /*35e0*/  FSEL R78, R90, -INF , P4 ;  /* 0xff8000005a4e7808 */ /* 0x000fe40002000000 */
[----:B------:R-:W-:-:S02]  /*35f0*/  ISETP.GT.AND P4, PT, R56, 0x98, PT ;  /* 0x000000983800780c */ /* 0x000fc40003f84270 */
[----:B------:R-:W-:Y:S02]  /*3600*/  FSEL R88, R89, -INF , P3 ;  /* 0xff80000059587808 */ /* 0x000fe40001800000 */
[----:B------:R-:W-:Y:S02]  /*3610*/  FMNMX.FTZ R91, R87, R80, !PT ;  /* 0x00000050575b7209 */ /* 0x000fe40007810000 */
[----:B------:R-:W-:Y:S02]  /*3620*/  FSEL R80, R95, -INF , P5 ;  /* 0xff8000005f507808 */ /* 0x000fe40002800000 */
[----:B------:R-:W-:Y:S02]  /*3630*/  ISETP.GT.AND P5, PT, R56, 0x99, PT ;  /* 0x000000993800780c */ /* 0x000fe40003fa4270 */
[----:B-----5:R-:W-:Y:S02]  /*3640*/  FSEL R89, R92, -INF , P4 ;  /* 0xff8000005c597808 */ /* 0x020fe40002000000 */
[----:B------:R-:W-:-:S02]  /*3650*/  FMNMX.FTZ R90, R88, R91, !PT ;  /* 0x0000005b585a7209 */ /* 0x000fc40007810000 */
[----:B---3--:R-:W-:Y:S02]  /*3660*/  FSEL R56, R93, -INF , P5 ;  /* 0xff8000005d387808 */ /* 0x008fe40002800000 */
[----:B------:R-:W-:Y:S02]  /*3670*/  FMNMX.FTZ R91, R89, R90, !PT ;  /* 0x0000005a595b7209 */ /* 0x000fe40007810000 */
[----:B----4-:R-:W-:Y:S02]  /*3680*/  FSEL R94, R94, -INF , P5 ;  /* 0xff8000005e5e7808 */ /* 0x010fe40002800000 */
[----:B------:R-:W-:-:S05]  /*3690*/  FMNMX.FTZ R91, R56, R91, !PT ;  /* 0x0000005b385b7209 */ /* 0x000fca0007810000 */
[----:B------:R-:W1:Y:S02]  /*36a0*/  SHFL.BFLY PT, R90, R91, 0x2, 0x1f ;  /* 0x0c401f005b5a7f89 */ /* 0x000e6400000e0000 */
[----:B-1----:R-:W-:Y:S01]  /*36b0*/  FMNMX.FTZ R92, R91, R90, !PT ;  /* 0x0000005a5b5c7209 */ /* 0x002fe20007810000 */
[----:B------:R-:W-:-:S04]  /*36c0*/  FMUL.FTZ R91, R0, R34 ;  /* 0x00000022005b7220 */ /* 0x000fc80000410000 */
[----:B------:R-:W1:Y:S02]  /*36d0*/  SHFL.BFLY PT, R93, R92, 0x1, 0x1f ;  /* 0x0c201f005c5d7f89 */ /* 0x000e6400000e0000 */
[----:B------:R-:W2:Y:S02]  /*36e0*/  MUFU.TANH R91, R91 ;  /* 0x0000005b005b7308 */ /* 0x000ea40000002400 */
[----:B--2---:R-:W-:Y:S02]  /*36f0*/  FSEL R91, R91, -INF , P2 ;  /* 0xff8000005b5b7808 */ /* 0x004fe40001000000 */
[----:B-1----:R-:W-:Y:S01]  /*3700*/  FMNMX.FTZ R126, R92, R93, !PT ;  /* 0x0000005d5c7e7209 */ /* 0x002fe20007810000 */
[----:B------:R-:W-:Y:S02]  /*3710*/  IMAD.U32 R93, RZ, RZ, UR10 ;  /* 0x0000000aff5d7e24 */ /* 0x000fe4000f8e00ff */
[----:B------:R-:W-:Y:S01]  /*3720*/  FMUL.FTZ R92, R0, R35 ;  /* 0x00000023005c7220 */ /* 0x000fe20000410000 */
[C---:B------:R-:W-:Y:S01]  /*3730*/  FSETP.NEU.FTZ.AND P6, PT, R126.reuse, -INF , PT ;  /* 0xff8000007e00780b */ /* 0x040fe20003fdd000 */
[----:B------:R-:W-:-:S01]  /*3740*/  FFMA.FTZ R90, R126, R93, -8 ;  /* 0xc10000007e5a7423 */ /* 0x000fc2000001005d */
[----:B------:R-:W-:-:S03]  /*3750*/  FMUL.FTZ R93, R0, R38 ;  /* 0x00000026005d7220 */ /* 0x000fc60000410000 */
[----:B------:R-:W1:Y:S01]  /*3760*/  MUFU.TANH R92, R92 ;  /* 0x0000005c005c7308 */ /* 0x000e620000002400 */
[----:B------:R-:W-:Y:S01]  /*3770*/  FSEL R98, R90, RZ, P6 ;  /* 0x000000ff5a627208 */ /* 0x000fe20003000000 */
[----:B------:R-:W-:Y:S01]  /*3780*/  FMUL.FTZ R90, R0, R31 ;  /* 0x0000001f005a7220 */ /* 0x000fe20000410000 */
[----:B------:R-:W-:Y:S01]  /*3790*/  LOP3.LUT P6, RZ, R110, 0x7f, RZ, 0xc0, !PT ;  /* 0x0000007f6eff7812 */ /* 0x000fe200078cc0ff */
[----:B------:R-:W-:Y:S02]  /*37a0*/  IMAD.MOV.U32 R110, RZ, RZ, R119 ;  /* 0x000000ffff6e7224 */ /* 0x000fe400078e0077 */
        /* <DEDUP_REMOVED lines=21> */
[----:B------:R-:W-:Y:S01]  /*3900*/  FMNMX.FTZ R52, R10, R55, !PT ;  /* 0x000000370a347209 */ /* 0x000fe20007810000 */
[----:B------:R-:W-:-:S01]  /*3910*/  FFMA.FTZ R69, R69, UR10, -R98 ;  /* 0x0000000a45457c23 */ /* 0x000fc20008010862 */
[----:B------:R-:W2:Y:S01]  /*3920*/  MUFU.TANH R90, R90 ;  /* 0x0000005a005a7308 */ /* 0x000ea20000002400 */
[----:B-1----:R-:W-:Y:S01]  /*3930*/  FSEL R92, R92, -INF , P3 ;  /* 0xff8000005c5c7808 */ /* 0x002fe20001800000 */
[--C-:B------:R-:W-:Y:S01]  /*3940*/  FFMA.FTZ R73, R73, UR10, -R98.reuse ;  /* 0x0000000a49497c23 */ /* 0x100fe20008010862 */
[----:B------:R-:W-:Y:S01]  /*3950*/  FMNMX.FTZ R53, R11, R52, !PT ;  /* 0x000000340b357209 */ /* 0x000fe20007810000 */
[----:B------:R-:W-:Y:S01]  /*3960*/  FFMA.FTZ R52, R57, UR10, -R98 ;  /* 0x0000000a39347c23 */ /* 0x000fe20008010862 */
[----:B------:R-:W-:-:S02]  /*3970*/  @!P6 VIADD R3, R3, 0x33440 ;  /* 0x000334400303e836 */ /* 0x000fc40000000000 */
[----:B------:R-:W-:Y:S01]  /*3980*/  FFMA.FTZ R56, R56, UR10, -R98 ;  /* 0x0000000a38387c23 */ /* 0x000fe20008010862 */
[----:B------:R-:W-:Y:S01]  /*3990*/  FMNMX.FTZ R54, R12, R53, !PT ;  /* 0x000000350c367209 */ /* 0x000fe20007810000 */
[----:B------:R-:W1:Y:S01]  /*39a0*/  MUFU.TANH R93, R93 ;  /* 0x0000005d005d7308 */ /* 0x000e620000002400 */
[----:B------:R-:W-:Y:S02]  /*39b0*/  @!P6 PRMT R3, RZ, 0x654, R3 ;  /* 0x00000654ff03e816 */ /* 0x000fe40000000003 */
[----:B------:R-:W-:Y:S02]  /*39c0*/  FMNMX.FTZ R53, R13, R54, !PT ;  /* 0x000000360d357209 */ /* 0x000fe40007810000 */
[----:B------:R3:W-:Y:S02]  /*39d0*/  @!P6 SYNCS.ARRIVE.TRANS64.RED.A1T0 RZ, [R3+URZ], RZ ;  /* 0x000000ff03ffe9a7 */ /* 0x0007e4000810043f */
[----:B------:R-:W-:Y:S01]  /*39e0*/  FMNMX.FTZ R54, R14, R53, !PT ;  /* 0x000000350e367209 */ /* 0x000fe20007810000 */
[----:B------:R-:W-:Y:S01]  /*39f0*/  MUFU.EX2 R31, R31 ;  /* 0x0000001f001f7308 */ /* 0x000fe20000000800 */
[----:B--2---:R-:W-:-:S02]  /*3a00*/  FSEL R90, R90, -INF , P1 ;  /* 0xff8000005a5a7808 */ /* 0x004fc40000800000 */
[----:B------:R-:W-:Y:S01]  /*3a10*/  FMNMX.FTZ R55, R15, R54, !PT ;  /* 0x000000360f377209 */ /* 0x000fe20007810000 */
[----:B------:R-:W-:-:S01]  /*3a20*/  FFMA.FTZ R54, R61, UR10, -R98 ;  /* 0x0000000a3d367c23 */ /* 0x000fc20008010862 */
[----:B------:R-:W-:Y:S02]  /*3a30*/  FFMA.FTZ R61, R60, UR10, -R98 ;  /* 0x0000000a3c3d7c23 */ /* 0x000fe40008010862 */
[----:B------:R-:W-:Y:S01]  /*3a40*/  FMNMX.FTZ R58, R20, R55, !PT ;  /* 0x00000037143a7209 */ /* 0x000fe20007810000 */
[----:B------:R2:W-:Y:S01]  /*3a50*/  MUFU.EX2 R53, R59 ;  /* 0x0000003b00357308 */ /* 0x0005e20000000800 */
[----:B-1----:R-:W-:Y:S02]  /*3a60*/  FSEL R93, R93, -INF , P4 ;  /* 0xff8000005d5d7808 */ /* 0x002fe40002000000 */
[----:B------:R-:W-:-:S04]  /*3a70*/  FMNMX.FTZ R55, R21, R58, !PT ;  /* 0x0000003a15377209 */ /* 0x000fc80007810000 */
[----:B------:R-:W-:Y:S01]  /*3a80*/  FMNMX.FTZ R58, R40, R55, !PT ;  /* 0x00000037283a7209 */ /* 0x000fe20007810000 */
[----:B------:R-:W-:Y:S03]  /*3a90*/  MUFU.EX2 R34, R34 ;  /* 0x0000002200227308 */ /* 0x000fe60000000800 */
[----:B------:R-:W-:-:S04]  /*3aa0*/  FMNMX.FTZ R57, R41, R58, !PT ;  /* 0x0000003a29397209 */ /* 0x000fc80007810000 */
[----:B--2---:R-:W-:Y:S01]  /*3ab0*/  FMNMX.FTZ R59, R42, R57, !PT ;  /* 0x000000392a3b7209 */ /* 0x004fe20007810000 */
[----:B------:R1:W-:Y:S03]  /*3ac0*/  MUFU.EX2 R55, R61 ;  /* 0x0000003d00377308 */ /* 0x0003e60000000800 */
[----:B------:R-:W-:-:S04]  /*3ad0*/  FMNMX.FTZ R58, R24, R59, !PT ;  /* 0x0000003b183a7209 */ /* 0x000fc80007810000 */
[----:B------:R-:W-:Y:S01]  /*3ae0*/  FMNMX.FTZ R60, R43, R58, !PT ;  /* 0x0000003a2b3c7209 */ /* 0x000fe20007810000 */
[----:B------:R2:W-:Y:S03]  /*3af0*/  MUFU.EX2 R57, R63 ;  /* 0x0000003f00397308 */ /* 0x0005e60000000800 */
[----:B------:R-:W-:-:S04]  /*3b00*/  FMNMX.FTZ R59, R25, R60, !PT ;  /* 0x0000003c193b7209 */ /* 0x000fc80007810000 */
[----:B------:R-:W-:Y:S01]  /*3b10*/  FMNMX.FTZ R60, R26, R59, !PT ;  /* 0x0000003b1a3c7209 */ /* 0x000fe20007810000 */
[----:B------:R4:W-:Y:S03]  /*3b20*/  MUFU.EX2 R58, R65 ;  /* 0x00000041003a7308 */ /* 0x0009e60000000800 */
[----:B-1----:R-:W-:Y:S01]  /*3b30*/  FMNMX.FTZ R61, R27, R60, !PT ;  /* 0x0000003c1b3d7209 */ /* 0x002fe20007810000 */
[----:B------:R-:W-:-:S03]  /*3b40*/  FFMA.FTZ R60, R66, UR10, -R98 ;  /* 0x0000000a423c7c23 */ /* 0x000fc60008010862 */
[----:B------:R-:W-:Y:S01]  /*3b50*/  FMNMX.FTZ R61, R44, R61, !PT ;  /* 0x0000003d2c3d7209 */ /* 0x000fe20007810000 */
[----:B------:R-:W-:Y:S03]  /*3b60*/  MUFU.EX2 R59, R95 ;  /* 0x0000005f003b7308 */ /* 0x000fe60000000800 */
[----:B------:R-:W-:Y:S01]  /*3b70*/  FMNMX.FTZ R64, R28, R61, !PT ;  /* 0x0000003d1c407209 */ /* 0x000fe20007810000 */
[----:B------:R-:W-:-:S03]  /*3b80*/  FFMA.FTZ R61, R67, UR10, -R98 ;  /* 0x0000000a433d7c23 */ /* 0x000fc60008010862 */
[----:B------:R-:W-:Y:S01]  /*3b90*/  FMNMX.FTZ R64, R29, R64, !PT ;  /* 0x000000401d407209 */ /* 0x000fe20007810000 */
[----:B------:R-:W-:Y:S03]  /*3ba0*/  MUFU.EX2 R35, R35 ;  /* 0x0000002300237308 */ /* 0x000fe60000000800 */
[----:B--2---:R-:W-:Y:S01]  /*3bb0*/  FMNMX.FTZ R63, R47, R64, !PT ;  /* 0x000000402f3f7209 */ /* 0x004fe20007810000 */
[----:B------:R-:W-:-:S03]  /*3bc0*/  FFMA.FTZ R64, R68, UR10, -R98 ;  /* 0x0000000a44407c23 */ /* 0x000fc60008010862 */
[----:B------:R-:W-:Y:S01]  /*3bd0*/  FMNMX.FTZ R66, R30, R63, !PT ;  /* 0x0000003f1e427209 */ /* 0x000fe20007810000 */
[----:B------:R-:W1:Y:S03]  /*3be0*/  MUFU.EX2 R38, R38 ;  /* 0x0000002600267308 */ /* 0x000e660000000800 */
[----:B------:R-:W-:-:S04]  /*3bf0*/  FMNMX.FTZ R63, R51, R66, !PT ;  /* 0x00000042333f7209 */ /* 0x000fc80007810000 */
[----:B----4-:R-:W-:Y:S01]  /*3c00*/  FMNMX.FTZ R65, R32, R63, !PT ;  /* 0x0000003f20417209 */ /* 0x010fe20007810000 */
[----:B------:R-:W-:Y:S03]  /*3c10*/  MUFU.EX2 R39, R39 ;  /* 0x0000002700277308 */ /* 0x000fe60000000800 */
[----:B------:R-:W-:-:S04]  /*3c20*/  FMNMX.FTZ R66, R62, R65, !PT ;  /* 0x000000413e427209 */ /* 0x000fc80007810000 */
[----:B------:R-:W-:Y:S01]  /*3c30*/  FMNMX.FTZ R65, R33, R66, !PT ;  /* 0x0000004221417209 */ /* 0x000fe20007810000 */
[----:B------:R-:W-:Y:S01]  /*3c40*/  MUFU.EX2 R63, R69 ;  /* 0x00000045003f7308 */ /* 0x000fe20000000800 */
[----:B-1----:R-:W-:Y:S02]  /*3c50*/  F2FP.SATFINITE.E4M3.F32.PACK_AB_MERGE_C R200, R38, R35, RZ ;  /* 0x0000002326c8723e */ /* 0x002fe400048070ff */
[----:B------:R-:W-:Y:S01]  /*3c60*/  FMNMX.FTZ R68, R36, R65, !PT ;  /* 0x0000004124447209 */ /* 0x000fe20007810000 */
[----:B------:R-:W-:-:S01]  /*3c70*/  FFMA.FTZ R65, R72, UR10, -R98 ;  /* 0x0000000a48417c23 */ /* 0x000fc20008010862 */
[--C-:B------:R-:W-:Y:S01]  /*3c80*/  FFMA.FTZ R72, R76, UR10, -R98.reuse ;  /* 0x0000000a4c487c23 */ /* 0x100fe20008010862 */
[----:B------:R-:W-:-:S01]  /*3c90*/  FFMA.FTZ R76, R82, UR10, -R98 ;  /* 0x0000000a524c7c23 */ /* 0x000fc20008010862 */
[----:B------:R-:W-:Y:S01]  /*3ca0*/  FMNMX.FTZ R67, R37, R68, !PT ;  /* 0x0000004425437209 */ /* 0x000fe20007810000 */
[----:B------:R1:W-:Y:S01]  /*3cb0*/  MUFU.EX2 R66, R70 ;  /* 0x0000004600427308 */ /* 0x0003e20000000800 */
[----:B------:R-:W-:-:S01]  /*3cc0*/  FFMA.FTZ R68, R71, UR10, -R98 ;  /* 0x0000000a47447c23 */ /* 0x000fc20008010862 */
[--C-:B------:R-:W-:Y:S01]  /*3cd0*/  FFMA.FTZ R71, R77, UR10, -R98.reuse ;  /* 0x0000000a4d477c23 */ /* 0x100fe20008010862 */
[----:B------:R-:W-:Y:S01]  /*3ce0*/  FMNMX.FTZ R67, R78, R67, !PT ;  /* 0x000000434e437209 */ /* 0x000fe20007810000 */
[--C-:B------:R-:W-:Y:S01]  /*3cf0*/  FFMA.FTZ R77, R85, UR10, -R98.reuse ;  /* 0x0000000a554d7c23 */ /* 0x100fe20008010862 */
[----:B------:R-:W-:-:S01]  /*3d00*/  FFMA.FTZ R82, R84, UR10, -R98 ;  /* 0x0000000a54527c23 */ /* 0x000fc20008010862 */
[--C-:B------:R-:W-:Y:S01]  /*3d10*/  FFMA.FTZ R84, R86, UR10, -R98.reuse ;  /* 0x0000000a56547c23 */ /* 0x100fe20008010862 */
[----:B------:R-:W-:Y:S01]  /*3d20*/  FMNMX.FTZ R67, R80, R67, !PT ;  /* 0x0000004350437209 */ /* 0x000fe20007810000 */
[----:B------:R-:W-:Y:S01]  /*3d30*/  FFMA.FTZ R86, R88, UR10, -R98 ;  /* 0x0000000a58567c23 */ /* 0x000fe20008010862 */
[----:B------:R-:W-:Y:S01]  /*3d40*/  MUFU.EX2 R46, R46 ;  /* 0x0000002e002e7308 */ /* 0x000fe20000000800 */
[----:B------:R-:W-:-:S02]  /*3d50*/  F2FP.SATFINITE.E4M3.F32.PACK_AB_MERGE_C R200, R34, R31, R200 ;  /* 0x0000001f22c8723e */ /* 0x000fc400048070c8 */
[----:B-1----:R-:W-:Y:S01]  /*3d60*/  FMNMX.FTZ R70, R90, R67, !PT ;  /* 0x000000435a467209 */ /* 0x002fe20007810000 */
[----:B------:R-:W-:-:S01]  /*3d70*/  FFMA.FTZ R67, R74, UR10, -R98 ;  /* 0x0000000a4a437c23 */ /* 0x000fc20008010862 */
[--C-:B------:R-:W-:Y:S01]  /*3d80*/  FFMA.FTZ R74, R79, UR10, -R98.reuse ;  /* 0x0000000a4f4a7c23 */ /* 0x100fe20008010862 */
[----:B------:R-:W-:-:S01]  /*3d90*/  FFMA.FTZ R79, R87, UR10, -R98 ;  /* 0x0000000a574f7c23 */ /* 0x000fc20008010862 */
[----:B------:R-:W-:Y:S01]  /*3da0*/  FMNMX.FTZ R69, R91, R70, !PT ;  /* 0x000000465b457209 */ /* 0x000fe20007810000 */
[----:B------:R-:W-:Y:S03]  /*3db0*/  MUFU.EX2 R45, R45 ;  /* 0x0000002d002d7308 */ /* 0x000fe60000000800 */
[----:B------:R-:W-:-:S04]  /*3dc0*/  FMNMX.FTZ R70, R92, R69, !PT ;  /* 0x000000455c467209 */ /* 0x000fc80007810000 */
[----:B------:R-:W-:Y:S01]  /*3dd0*/  FMNMX.FTZ R69, R93, R70, !PT ;  /* 0x000000465d457209 */ /* 0x000fe20007810000 */
[----:B------:R-:W-:Y:S03]  /*3de0*/  MUFU.EX2 R48, R48 ;  /* 0x0000003000307308 */ /* 0x000fe60000000800 */
[----:B------:R-:W-:Y:S01]  /*3df0*/  FMNMX.FTZ R95, R94, R69, !PT ;  /* 0x000000455e5f7209 */ /* 0x000fe20007810000 */
[--C-:B------:R-:W-:Y:S01]  /*3e00*/  FFMA.FTZ R69, R75, UR10, -R98.reuse ;  /* 0x0000000a4b457c23 */ /* 0x100fe20008010862 */
[----:B------:R-:W-:-:S01]  /*3e10*/  FFMA.FTZ R75, R83, UR10, -R98 ;  /* 0x0000000a534b7c23 */ /* 0x000fc20008010862 */
[----:B------:R-:W-:Y:S02]  /*3e20*/  IMAD.U32 R83, RZ, RZ, UR10 ;  /* 0x0000000aff537e24 */ /* 0x000fe4000f8e00ff */
[----:B------:R-:W1:Y:S01]  /*3e30*/  SHFL.BFLY PT, R96, R95, 0x2, 0x1f ;  /* 0x0c401f005f607f89 */ /* 0x000e6200000e0000 */
[----:B------:R2:W-:Y:S08]  /*3e40*/  MUFU.EX2 R70, R73 ;  /* 0x0000004900467308 */ /* 0x0005f00000000800 */
[----:B------:R-:W-:Y:S01]  /*3e50*/  MUFU.EX2 R50, R50 ;  /* 0x0000003200327308 */ /* 0x000fe20000000800 */
[----:B--2---:R-:W-:-:S07]  /*3e60*/  FFMA.FTZ R73, R81, UR10, -R98 ;  /* 0x0000000a51497c23 */ /* 0x004fce0008010862 */
[----:B------:R-:W-:Y:S01]  /*3e70*/  MUFU.EX2 R52, R52 ;  /* 0x0000003400347308 */ /* 0x000fe20000000800 */
[----:B-1----:R-:W-:-:S07]  /*3e80*/  FMNMX.FTZ R96, R95, R96, !PT ;  /* 0x000000605f607209 */ /* 0x002fce0007810000 */
[----:B------:R-:W-:Y:S01]  /*3e90*/  MUFU.EX2 R54, R54 ;  /* 0x0000003600367308 */ /* 0x000fe20000000800 */
[--C-:B------:R-:W-:Y:S01]  /*3ea0*/  IMAD.MOV.U32 R95, RZ, RZ, R119.reuse ;  /* 0x000000ffff5f7224 */ /* 0x100fe200078e0077 */
[----:B------:R-:W1:Y:S06]  /*3eb0*/  SHFL.BFLY PT, R81, R96, 0x1, 0x1f ;  /* 0x0c201f0060517f89 */ /* 0x000e6c00000e0000 */
[----:B------:R-:W-:Y:S08]  /*3ec0*/  MUFU.EX2 R60, R60 ;  /* 0x0000003c003c7308 */ /* 0x000ff00000000800 */
[----:B------:R-:W-:Y:S08]  /*3ed0*/  MUFU.EX2 R61, R61 ;  /* 0x0000003d003d7308 */ /* 0x000ff00000000800 */
[----:B------:R-:W-:Y:S01]  /*3ee0*/  MUFU.EX2 R64, R64 ;  /* 0x0000004000407308 */ /* 0x000fe20000000800 */
[----:B-1----:R-:W-:Y:S01]  /*3ef0*/  FMNMX.FTZ R132, R96, R81, !PT ;  /* 0x0000005160847209 */ /* 0x002fe20007810000 */
[----:B------:R-:W-:Y:S01]  /*3f00*/  FFMA.FTZ R81, R89, UR10, -R98 ;  /* 0x0000000a59517c23 */ /* 0x000fe20008010862 */
[----:B------:R-:W-:-:S02]  /*3f10*/  IMAD.MOV.U32 R98, RZ, RZ, R119 ;  /* 0x000000ffff627224 */ /* 0x000fc400078e0077 */
[C---:B------:R-:W-:Y:S01]  /*3f20*/  FSETP.NEU.FTZ.AND P1, PT, R132.reuse, -INF , PT ;  /* 0xff8000008400780b */ /* 0x040fe20003f3d000 */
[----:B------:R-:W-:-:S02]  /*3f30*/  FFMA.FTZ R83, R132, R83, -8 ;  /* 0xc100000084537423 */ /* 0x000fc40000010053 */
[----:B------:R-:W-:Y:S03]  /*3f40*/  MUFU.EX2 R65, R65 ;  /* 0x0000004100417308 */ /* 0x000fe60000000800 */
        /* <DEDUP_REMOVED lines=34> */
[----:B------:R2:W4:Y:S01]  /*4170*/  MUFU.EX2 R88, R87 ;  /* 0x0000005700587308 */ /* 0x0005220000000800 */
        /* <DEDUP_REMOVED lines=11> */
[--C-:B------:R-:W-:Y:S01]  /*4230*/  FFMA.FTZ R92, R92, UR10, -R83.reuse ;  /* 0x0000000a5c5c7c23 */ /* 0x100fe20008010853 */
[----:B------:R-:W-:-:S01]  /*4240*/  FFMA.FTZ R93, R93, UR10, -R83 ;  /* 0x0000000a5d5d7c23 */ /* 0x000fc20008010853 */
[----:B------:R-:W-:-:S02]  /*4250*/  IMAD.MOV.U32 R34, RZ, RZ, R119 ;  /* 0x000000ffff227224 */ /* 0x000fc400078e0077 */
[----:B------:R-:W2:Y:S01]  /*4260*/  MUFU.EX2 R7, R7 ;  /* 0x0000000700077308 */ /* 0x000ea20000000800 */
[----:B----4-:R-:W-:-:S01]  /*4270*/  FADD.FTZ R87, R88, R87 ;  /* 0x0000005758577221 */ /* 0x010fc20000010000 */
[----:B------:R-:W-:Y:S01]  /*4280*/  F2FP.SATFINITE.E4M3.F32.PACK_AB_MERGE_C R85, R88, R85, RZ ;  /* 0x000000555855723e */ /* 0x000fe200048070ff */
[--C-:B------:R-:W-:Y:S02]  /*4290*/  IMAD.MOV.U32 R88, RZ, RZ, R119.reuse ;  /* 0x000000ffff587224 */ /* 0x100fe400078e0077 */
[----:B------:R-:W-:Y:S01]  /*42a0*/  IMAD.MOV.U32 R31, RZ, RZ, R119 ;  /* 0x000000ffff1f7224 */ /* 0x000fe200078e0077 */
[----:B------:R-:W-:Y:S01]  /*42b0*/  F2FP.SATFINITE.E4M3.F32.PACK_AB_MERGE_C R201, R5, R4, R85 ;  /* 0x0000000405c9723e */ /* 0x000fe20004807055 */
[----:B------:R-:W-:Y:S01]  /*42c0*/  IMAD.MOV.U32 R85, RZ, RZ, R119 ;  /* 0x000000ffff557224 */ /* 0x000fe200078e0077 */
[----:B------:R4:W5:Y:S08]  /*42d0*/  MUFU.EX2 R89, R10 ;  /* 0x0000000a00597308 */ /* 0x0009700000000800 */
[----:B------:R3:W5:Y:S01]  /*42e0*/  MUFU.EX2 R96, R11 ;  /* 0x0000000b00607308 */ /* 0x0007620000000800 */
[----:B----4-:R-:W-:-:S07]  /*42f0*/  FFMA.FTZ R10, R20, UR10, -R83 ;  /* 0x0000000a140a7c23 */ /* 0x010fce0008010853 */
[----:B------:R4:W-:Y:S01]  /*4300*/  MUFU.EX2 R20, R25 ;  /* 0x0000001900147308 */ /* 0x0009e20000000800 */
[----:B---3--:R-:W-:-:S01]  /*4310*/  FFMA.FTZ R11, R21, UR10, -R83 ;  /* 0x0000000a150b7c23 */ /* 0x008fc20008010853 */
[----:B------:R-:W-:Y:S01]  /*4320*/  FFMA.FTZ R83, R94, UR10, -R83 ;  /* 0x0000000a5e537c23 */ /* 0x000fe20008010853 */
[----:B------:R-:W-:-:S05]  /*4330*/  IMAD.MOV.U32 R94, RZ, RZ, R119 ;  /* 0x000000ffff5e7224 */ /* 0x000fca00078e0077 */
[----:B------:R-:W3:Y:S01]  /*4340*/  MUFU.EX2 R8, R8 ;  /* 0x0000000800087308 */ /* 0x000ee20000000800 */
[----:B----4-:R-:W-:-:S04]  /*4350*/  FADD.FTZ R25, R35, R24 ;  /* 0x0000001823197221 */ /* 0x010fc80000010000 */
[----:B------:R-:W-:-:S03]  /*4360*/  FADD.FTZ R24, R38, R25 ;  /* 0x0000001926187221 */ /* 0x000fc60000010000 */
[----:B------:R4:W-:Y:S01]  /*4370*/  MUFU.EX2 R21, R28 ;  /* 0x0000001c00157308 */ /* 0x0009e20000000800 */
[----:B------:R-:W-:-:S01]  /*4380*/  FADD.FTZ R25, R39, R24 ;  /* 0x0000001827197221 */ /* 0x000fc20000010000 */
[----:B-1----:R-:W-:Y:S01]  /*4390*/  FADD.FTZ R24, R6, R87 ;  /* 0x0000005706187221 */ /* 0x002fe20000010000 */
[----:B------:R-:W-:-:S03]  /*43a0*/  IMAD.MOV.U32 R87, RZ, RZ, R119 ;  /* 0x000000ffff577224 */ /* 0x000fc600078e0077 */
[----:B--2---:R-:W-:Y:S02]  /*43b0*/  FADD.FTZ R42, R7, R24 ;  /* 0x00000018072a7221 */ /* 0x004fe40000010000 */
[----:B------:R-:W1:Y:S01]  /*43c0*/  MUFU.EX2 R9, R9 ;  /* 0x0000000900097308 */ /* 0x000e620000000800 */
[----:B----4-:R-:W-:-:S01]  /*43d0*/  FADD.FTZ R28, R46, R25 ;  /* 0x000000192e1c7221 */ /* 0x010fc20000010000 */
[----:B-----5:R-:W-:Y:S01]  /*43e0*/  FADD.FTZ R25, R89, R42 ;  /* 0x0000002a59197221 */ /* 0x020fe20000010000 */
[C---:B------:R-:W-:Y:S02]  /*43f0*/  F2FP.SATFINITE.E4M3.F32.PACK_AB_MERGE_C R89, R96.reuse, R89, RZ ;  /* 0x000000596059723e */ /* 0x040fe400048070ff */
[----:B------:R-:W-:Y:S01]  /*4400*/  FADD.FTZ R3, R45, R28 ;  /* 0x0000001c2d037221 */ /* 0x000fe20000010000 */
[----:B------:R-:W-:-:S01]  /*4410*/  FADD.FTZ R25, R96, R25 ;  /* 0x0000001960197221 */ /* 0x000fc20000010000 */
[----:B------:R-:W-:Y:S01]  /*4420*/  F2FP.SATFINITE.E4M3.F32.PACK_AB_MERGE_C R203, R7, R6, R89 ;  /* 0x0000000607cb723e */ /* 0x000fe20004807059 */
[----:B------:R-:W2:Y:S01]  /*4430*/  MUFU.EX2 R14, R14 ;  /* 0x0000000e000e7308 */ /* 0x000ea20000000800 */
[----:B------:R-:W-:-:S01]  /*4440*/  FADD.FTZ R28, R48, R3 ;  /* 0x00000003301c7221 */ /* 0x000fc20000010000 */
[----:B------:R-:W-:Y:S01]  /*4450*/  F2FP.SATFINITE.E4M3.F32.PACK_AB_MERGE_C R45, R48, R45, RZ ;  /* 0x0000002d302d723e */ /* 0x000fe200048070ff */
[----:B------:R-:W-:Y:S01]  /*4460*/  IMAD.MOV.U32 R89, RZ, RZ, R119 ;  /* 0x000000ffff597224 */ /* 0x000fe200078e0077 */
[----:B------:R-:W-:Y:S01]  /*4470*/  MOV R96, R119 ;  /* 0x0000007700607202 */ /* 0x000fe20000000f00 */
[----:B------:R-:W-:-:S01]  /*4480*/  FADD.FTZ R3, R49, R28 ;  /* 0x0000001c31037221 */ /* 0x000fc20000010000 */
[----:B---3--:R-:W-:Y:S01]  /*4490*/  FADD.FTZ R28, R8, R25 ;  /* 0x00000019081c7221 */ /* 0x008fe20000010000 */
[----:B------:R-:W-:Y:S01]  /*44a0*/  F2FP.SATFINITE.E4M3.F32.PACK_AB_MERGE_C R202, R46, R39, R45 ;  /* 0x000000272eca723e */ /* 0x000fe2000480702d */
[----:B------:R-:W3:Y:S01]  /*44b0*/  MUFU.EX2 R15, R15 ;  /* 0x0000000f000f7308 */ /* 0x000ee20000000800 */
[----:B------:R-:W-:-:S01]  /*44c0*/  FADD.FTZ R3, R50, R3 ;  /* 0x0000000332037221 */ /* 0x000fc20000010000 */
[----:B-1----:R-:W-:Y:S01]  /*44d0*/  FADD.FTZ R25, R9, R28 ;  /* 0x0000001c09197221 */ /* 0x002fe20000010000 */
[----:B------:R-:W-:-:S02]  /*44e0*/  IMAD.MOV.U32 R48, RZ, RZ, R119 ;  /* 0x000000ffff307224 */ /* 0x000fc400078e0077 */
[----:B------:R-:W-:Y:S01]  /*44f0*/  FADD.FTZ R28, R52, R3 ;  /* 0x00000003341c7221 */ /* 0x000fe20000010000 */
[----:B------:R-:W-:Y:S01]  /*4500*/  F2FP.SATFINITE.E4M3.F32.PACK_AB_MERGE_C R52, R53, R52, RZ ;  /* 0x000000343534723e */ /* 0x000fe200048070ff */
[----:B------:R-:W-:Y:S01]  /*4510*/  IMAD.MOV.U32 R46, RZ, RZ, R119 ;  /* 0x000000ffff2e7224 */ /* 0x000fe200078e0077 */
[----:B------:R-:W1:Y:S01]  /*4520*/  MUFU.EX2 R10, R10 ;  /* 0x0000000a000a7308 */ /* 0x000e620000000800 */
[----:B--2---:R-:W-:-:S01]  /*4530*/  FADD.FTZ R42, R14, R25 ;  /* 0x000000190e2a7221 */ /* 0x004fc20000010000 */
[----:B------:R-:W-:Y:S01]  /*4540*/  FADD.FTZ R3, R53, R28 ;  /* 0x0000001c35037221 */ /* 0x000fe20000010000 */
[----:B------:R-:W-:Y:S01]  /*4550*/  F2FP.SATFINITE.E4M3.F32.PACK_AB_MERGE_C R204, R50, R49, R52 ;  /* 0x0000003132cc723e */ /* 0x000fe20004807034 */
[----:B------:R-:W-:Y:S02]  /*4560*/  IMAD.MOV.U32 R53, RZ, RZ, R119 ;  /* 0x000000ffff357224 */ /* 0x000fe400078e0077 */
[----:B------:R-:W-:-:S01]  /*4570*/  FADD.FTZ R28, R54, R3 ;  /* 0x00000003361c7221 */ /* 0x000fc20000010000 */
[----:B------:R-:W-:Y:S01]  /*4580*/  IMAD.MOV.U32 R52, RZ, RZ, R119 ;  /* 0x000000ffff347224 */ /* 0x000fe200078e0077 */
[----:B------:R-:W2:Y:S01]  /*4590*/  MUFU.EX2 R11, R11 ;  /* 0x0000000b000b7308 */ /* 0x000ea20000000800 */
[----:B---3--:R-:W-:-:S01]  /*45a0*/  FADD.FTZ R25, R15, R42 ;  /* 0x0000002a0f197221 */ /* 0x008fc20000010000 */
[----:B------:R-:W-:Y:S01]  /*45b0*/  FADD.FTZ R28, R55, R28 ;  /* 0x0000001c371c7221 */ /* 0x000fe20000010000 */
[----:B------:R-:W-:-:S02]  /*45c0*/  IMAD.MOV.U32 R50, RZ, RZ, R119 ;  /* 0x000000ffff327224 */ /* 0x000fc400078e0077 */
[--C-:B------:R-:W-:Y:S02]  /*45d0*/  IMAD.MOV.U32 R49, RZ, RZ, R119.reuse ;  /* 0x000000ffff317224 */ /* 0x100fe400078e0077 */
[----:B------:R-:W-:Y:S01]  /*45e0*/  IMAD.MOV.U32 R45, RZ, RZ, R119 ;  /* 0x000000ffff2d7224 */ /* 0x000fe200078e0077 */
[----:B------:R-:W3:Y:S01]  /*45f0*/  MUFU.EX2 R40, R40 ;  /* 0x0000002800287308 */ /* 0x000ee20000000800 */
[----:B-1----:R-:W-:-:S01]  /*4600*/  FADD.FTZ R42, R10, R25 ;  /* 0x000000190a2a7221 */ /* 0x002fc20000010000 */
[----:B------:R-:W-:-:S06]  /*4610*/  IMAD.MOV.U32 R39, RZ, RZ, R119 ;  /* 0x000000ffff277224 */ /* 0x000fcc00078e0077 */
[----:B------:R-:W1:Y:S01]  /*4620*/  MUFU.EX2 R41, R41 ;  /* 0x0000002900297308 */ /* 0x000e620000000800 */
[----:B--2---:R-:W-:-:S07]  /*4630*/  FADD.FTZ R25, R11, R42 ;  /* 0x0000002a0b197221 */ /* 0x004fce0000010000 */
[----:B------:R-:W2:Y:S08]  /*4640*/  MUFU.EX2 R12, R12 ;  /* 0x0000000c000c7308 */ /* 0x000eb00000000800 */
[----:B------:R-:W4:Y:S08]  /*4650*/  MUFU.EX2 R13, R13 ;  /* 0x0000000d000d7308 */ /* 0x000f300000000800 */
[----:B------:R5:W-:Y:S08]  /*4660*/  MUFU.EX2 R24, R47 ;  /* 0x0000002f00187308 */ /* 0x000bf00000000800 */
[----:B------:R-:W4:Y:S01]  /*4670*/  MUFU.EX2 R43, R43 ;  /* 0x0000002b002b7308 */ /* 0x000f220000000800 */
[----:B-----5:R-:W-:-:S01]  /*4680*/  FADD.FTZ R47, R57, R28 ;  /* 0x0000001c392f7221 */ /* 0x020fc20000010000 */
[----:B---3--:R-:W-:Y:S01]  /*4690*/  FADD.FTZ R28, R40, R25 ;  /* 0x00000019281c7221 */ /* 0x008fe20000010000 */
[----:B------:R-:W-:-:S02]  /*46a0*/  F2FP.SATFINITE.E4M3.F32.PACK_AB_MERGE_C R57, R58, R57, RZ ;  /* 0x000000393a39723e */ /* 0x000fc400048070ff */
[----:B------:R-:W-:Y:S01]  /*46b0*/  FADD.FTZ R42, R58, R47 ;  /* 0x0000002f3a2a7221 */ /* 0x000fe20000010000 */
[----:B-1----:R-:W-:-:S01]  /*46c0*/  FADD.FTZ R25, R41, R28 ;  /* 0x0000001c29197221 */ /* 0x002fc20000010000 */
[----:B------:R-:W-:Y:S01]  /*46d0*/  F2FP.SATFINITE.E4M3.F32.PACK_AB_MERGE_C R40, R41, R40, RZ ;  /* 0x000000282928723e */ /* 0x000fe200048070ff */
[----:B------:R-:W1:Y:S01]  /*46e0*/  MUFU.EX2 R26, R26 ;  /* 0x0000001a001a7308 */ /* 0x000e620000000800 */
[----:B------:R-:W-:-:S01]  /*46f0*/  FADD.FTZ R35, R59, R42 ;  /* 0x0000002a3b237221 */ /* 0x000fc20000010000 */
[----:B--2---:R-:W-:Y:S01]  /*4700*/  FADD.FTZ R28, R12, R25 ;  /* 0x000000190c1c7221 */ /* 0x004fe20000010000 */
[----:B------:R-:W-:Y:S01]  /*4710*/  F2FP.SATFINITE.E4M3.F32.PACK_AB_MERGE_C R206, R55, R54, R57 ;  /* 0x0000003637ce723e */ /* 0x000fe20004807039 */
[----:B------:R-:W-:Y:S02]  /*4720*/  IMAD.MOV.U32 R58, RZ, RZ, R119 ;  /* 0x000000ffff3a7224 */ /* 0x000fe400078e0077 */
[----:B------:R-:W-:-:S01]  /*4730*/  FADD.FTZ R38, R60, R35 ;  /* 0x000000233c267221 */ /* 0x000fc20000010000 */
[----:B----4-:R-:W-:Y:S01]  /*4740*/  FADD.FTZ R28, R13, R28 ;  /* 0x0000001c0d1c7221 */ /* 0x010fe20000010000 */
[----:B------:R-:W-:Y:S01]  /*4750*/  F2FP.SATFINITE.E4M3.F32.PACK_AB_MERGE_C R207, R11, R10, R40 ;  /* 0x0000000a0bcf723e */ /* 0x000fe20004807028 */
[----:B------:R-:W2:Y:S01]  /*4760*/  MUFU.EX2 R27, R27 ;  /* 0x0000001b001b7308 */ /* 0x000ea20000000800 */
[----:B------:R-:W-:-:S01]  /*4770*/  FADD.FTZ R25, R61, R38 ;  /* 0x000000263d197221 */ /* 0x000fc20000010000 */
[----:B------:R-:W-:Y:S01]  /*4780*/  FADD.FTZ R35, R43, R28 ;  /* 0x0000001c2b237221 */ /* 0x000fe20000010000 */
[----:B------:R-:W-:Y:S01]  /*4790*/  F2FP.SATFINITE.E4M3.F32.PACK_AB_MERGE_C R61, R64, R61, RZ ;  /* 0x0000003d403d723e */ /* 0x000fe200048070ff */
[----:B------:R-:W-:-:S02]  /*47a0*/  IMAD.MOV.U32 R57, RZ, RZ, R119 ;  /* 0x000000ffff397224 */ /* 0x000fc400078e0077 */
[----:B------:R-:W-:-:S01]  /*47b0*/  FADD.FTZ R64, R64, R25 ;  /* 0x0000001940407221 */ /* 0x000fc20000010000 */
[----:B------:R-:W-:Y:S01]  /*47c0*/  FADD.FTZ R35, R20, R35 ;  /* 0x0000002314237221 */ /* 0x000fe20000010000 */
[----:B------:R-:W-:Y:S01]  /*47d0*/  F2FP.SATFINITE.E4M3.F32.PACK_AB_MERGE_C R38, R15, R14, RZ ;  /* 0x0000000e0f26723e */ /* 0x000fe200048070ff */
[----:B------:R-:W3:Y:S01]  /*47e0*/  MUFU.EX2 R44, R44 ;  /* 0x0000002c002c7308 */ /* 0x000ee20000000800 */
[----:B------:R-:W-:-:S01]  /*47f0*/  FADD.FTZ R25, R63, R64 ;  /* 0x000000403f197221 */ /* 0x000fc20000010000 */
[----:B-1----:R-:W-:Y:S01]  /*4800*/  FADD.FTZ R14, R26, R35 ;  /* 0x000000231a0e7221 */ /* 0x002fe20000010000 */
[----:B------:R-:W-:Y:S01]  /*4810*/  F2FP.SATFINITE.E4M3.F32.PACK_AB_MERGE_C R43, R20, R43, RZ ;  /* 0x0000002b142b723e */ /* 0x000fe200048070ff */
[----:B------:R-:W-:Y:S02]  /*4820*/  IMAD.MOV.U32 R64, RZ, RZ, R119 ;  /* 0x000000ffff407224 */ /* 0x000fe400078e0077 */
[----:B------:R-:W-:-:S01]  /*4830*/  FADD.FTZ R28, R66, R25 ;  /* 0x00000019421c7221 */ /* 0x000fc20000010000 */
[----:B------:R-:W-:Y:S01]  /*4840*/  F2FP.SATFINITE.E4M3.F32.PACK_AB_MERGE_C R205, R9, R8, R38 ;  /* 0x0000000809cd723e */ /* 0x000fe20004807026 */
[----:B------:R-:W-:Y:S01]  /*4850*/  IMAD.MOV.U32 R55, RZ, RZ, R119 ;  /* 0x000000ffff377224 */ /* 0x000fe200078e0077 */
[----:B------:R-:W1:Y:S01]  /*4860*/  MUFU.EX2 R67, R67 ;  /* 0x0000004300437308 */ /* 0x000e620000000800 */
[----:B--2---:R-:W-:-:S01]  /*4870*/  FADD.FTZ R15, R27, R14 ;  /* 0x0000000e1b0f7221 */ /* 0x004fc20000010000 */
[----:B------:R-:W-:Y:S01]  /*4880*/  FADD.FTZ R25, R65, R28 ;  /* 0x0000001c41197221 */ /* 0x000fe20000010000 */
[----:B------:R-:W-:Y:S01]  /*4890*/  F2FP.SATFINITE.E4M3.F32.PACK_AB_MERGE_C R65, R68, R65, RZ ;  /* 0x000000414441723e */ /* 0x000fe200048070ff */
[----:B------:R-:W-:Y:S01]  /*48a0*/  IMAD.MOV.U32 R47, RZ, RZ, R119 ;  /* 0x000000ffff2f7224 */ /* 0x000fe200078e0077 */
[----:B------:R-:W-:Y:S01]  /*48b0*/  F2FP.SATFINITE.E4M3.F32.PACK_AB_MERGE_C R208, R60, R59, R61 ;  /* 0x0000003b3cd0723e */ /* 0x000fe2000480703d */
[----:B------:R-:W-:Y:S01]  /*48c0*/  FADD.FTZ R68, R68, R25 ;  /* 0x0000001944447221 */ /* 0x000fe20000010000 */
[----:B------:R-:W-:Y:S01]  /*48d0*/  F2FP.SATFINITE.E4M3.F32.PACK_AB_MERGE_C R210, R66, R63, R65 ;  /* 0x0000003f42d2723e */ /* 0x000fe20004807041 */
[----:B------:R-:W2:Y:S01]  /*48e0*/  MUFU.EX2 R29, R29 ;  /* 0x0000001d001d7308 */ /* 0x000ea20000000800 */
[----:B---3--:R-:W-:-:S01]  /*48f0*/  FADD.FTZ R14, R44, R15 ;  /* 0x0000000f2c0e7221 */ /* 0x008fc20000010000 */
[----:B------:R-:W-:Y:S01]  /*4900*/  F2FP.SATFINITE.E4M3.F32.PACK_AB_MERGE_C R44, R21, R44, RZ ;  /* 0x0000002c152c723e */ /* 0x000fe200048070ff */
[----:B------:R-:W-:Y:S01]  /*4910*/  IMAD.MOV.U32 R66, RZ, RZ, R119 ;  /* 0x000000ffff427224 */ /* 0x000fe200078e0077 */
[----:B------:R-:W-:Y:S01]  /*4920*/  F2FP.SATFINITE.E4M3.F32.PACK_AB_MERGE_C R209, R13, R12, R43 ;  /* 0x0000000c0dd1723e */ /* 0x000fe2000480702b */
[----:B------:R-:W-:-:S01]  /*4930*/  FADD.FTZ R14, R21, R14 ;  /* 0x0000000e150e7221 */ /* 0x000fc20000010000 */
[----:B------:R-:W-:Y:S01]  /*4940*/  F2FP.SATFINITE.E4M3.F32.PACK_AB_MERGE_C R211, R27, R26, R44 ;  /* 0x0000001a1bd3723e */ /* 0x000fe2000480702c */
[----:B------:R-:W-:Y:S01]  /*4950*/  IMAD.MOV.U32 R65, RZ, RZ, R119 ;  /* 0x000000ffff417224 */ /* 0x000fe200078e0077 */
[----:B------:R-:W3:Y:S01]  /*4960*/  MUFU.EX2 R69, R69 ;  /* 0x0000004500457308 */ /* 0x000ee20000000800 */
[----:B-1----:R-:W-:-:S01]  /*4970*/  FADD.FTZ R15, R67, R68 ;  /* 0x00000044430f7221 */ /* 0x002fc20000010000 */
[--C-:B------:R-:W-:Y:S01]  /*4980*/  IMAD.MOV.U32 R68, RZ, RZ, R119.reuse ;  /* 0x000000ffff447224 */ /* 0x100fe200078e0077 */
[----:B------:R-:W-:Y:S01]  /*4990*/  MOV R54, R119 ;  /* 0x0000007700367202 */ /* 0x000fe20000000f00 */
[----:B------:R-:W-:-:S02]  /*49a0*/  IMAD.MOV.U32 R63, RZ, RZ, R119 ;  /* 0x000000ffff3f7224 */ /* 0x000fc400078e0077 */
[----:B------:R-:W-:Y:S02]  /*49b0*/  IMAD.MOV.U32 R61, RZ, RZ, R119 ;  /* 0x000000ffff3d7224 */ /* 0x000fe400078e0077 */
[----:B------:R-:W1:Y:S01]  /*49c0*/  MUFU.EX2 R30, R30 ;  /* 0x0000001e001e7308 */ /* 0x000e620000000800 */
[----:B--2---:R-:W-:-:S01]  /*49d0*/  FADD.FTZ R21, R29, R14 ;  /* 0x0000000e1d157221 */ /* 0x004fc20000010000 */
[----:B------:R-:W-:Y:S01]  /*49e0*/  FADD.FTZ R14, R70, R15 ;  /* 0x0000000f460e7221 */ /* 0x000fe20000010000 */
[----:B------:R-:W-:Y:S02]  /*49f0*/  IMAD.MOV.U32 R60, RZ, RZ, R119 ;  /* 0x000000ffff3c7224 */ /* 0x000fe400078e0077 */
[----:B------:R-:W-:Y:S01]  /*4a00*/  FADD.FTZ R21, R24, R21 ;  /* 0x0000001518157221 */ /* 0x000fe20000010000 */
[----:B------:R-:W-:Y:S02]  /*4a10*/  IMAD.MOV.U32 R59, RZ, RZ, R119 ;  /* 0x000000ffff3b7224 */ /* 0x000fe400078e0077 */
[----:B------:R-:W2:Y:S01]  /*4a20*/  MUFU.EX2 R72, R72 ;  /* 0x0000004800487308 */ /* 0x000ea20000000800 */
[----:B---3--:R-:W-:-:S01]  /*4a30*/  FADD.FTZ R25, R69, R14 ;  /* 0x0000000e45197221 */ /* 0x008fc20000010000 */
[----:B------:R-:W-:-:S02]  /*4a40*/  IMAD.MOV.U32 R44, RZ, RZ, R119 ;  /* 0x000000ffff2c7224 */ /* 0x000fc400078e0077 */
[--C-:B------:R-:W-:Y:S02]  /*4a50*/  IMAD.MOV.U32 R43, RZ, RZ, R119.reuse ;  /* 0x000000ffff2b7224 */ /* 0x100fe400078e0077 */
[----:B------:R-:W-:Y:S02]  /*4a60*/  IMAD.MOV.U32 R42, RZ, RZ, R119 ;  /* 0x000000ffff2a7224 */ /* 0x000fe400078e0077 */
[----:B------:R-:W3:Y:S01]  /*4a70*/  MUFU.EX2 R51, R51 ;  /* 0x0000003300337308 */ /* 0x000ee20000000800 */
[----:B-1----:R-:W-:-:S01]  /*4a80*/  FADD.FTZ R14, R30, R21 ;  /* 0x000000151e0e7221 */ /* 0x002fc20000010000 */
[--C-:B------:R-:W-:Y:S02]  /*4a90*/  IMAD.MOV.U32 R41, RZ, RZ, R119.reuse ;  /* 0x000000ffff297224 */ /* 0x100fe400078e0077 */
[--C-:B------:R-:W-:Y:S02]  /*4aa0*/  IMAD.MOV.U32 R40, RZ, RZ, R119.reuse ;  /* 0x000000ffff287224 */ /* 0x100fe400078e0077 */
[----:B------:R-:W-:-:S02]  /*4ab0*/  IMAD.MOV.U32 R38, RZ, RZ, R119 ;  /* 0x000000ffff267224 */ /* 0x000fc400078e0077 */
[----:B------:R-:W1:Y:S01]  /*4ac0*/  MUFU.EX2 R71, R71 ;  /* 0x0000004700477308 */ /* 0x000e620000000800 */
[C---:B--2---:R-:W-:Y:S01]  /*4ad0*/  F2FP.SATFINITE.E4M3.F32.PACK_AB_MERGE_C R69, R72.reuse, R69, RZ ;  /* 0x000000454845723e */ /* 0x044fe200048070ff */
[----:B------:R-:W-:Y:S01]  /*4ae0*/  FADD.FTZ R72, R72, R25 ;  /* 0x0000001948487221 */ /* 0x000fe20000010000 */
[----:B------:R-:W-:Y:S02]  /*4af0*/  IMAD.MOV.U32 R35, RZ, RZ, R119 ;  /* 0x000000ffff237224 */ /* 0x000fe400078e0077 */
[----:B------:R-:W-:Y:S01]  /*4b00*/  F2FP.SATFINITE.E4M3.F32.PACK_AB_MERGE_C R212, R70, R67, R69 ;  /* 0x0000004346d4723e */ /* 0x000fe20004807045 */
[--C-:B------:R-:W-:Y:S02]  /*4b10*/  IMAD.MOV.U32 R70, RZ, RZ, R119.reuse ;  /* 0x000000ffff467224 */ /* 0x100fe400078e0077 */
[----:B------:R-:W2:Y:S01]  /*4b20*/  MUFU.EX2 R32, R32 ;  /* 0x0000002000207308 */ /* 0x000ea20000000800 */
[C---:B---3--:R-:W-:Y:S01]  /*4b30*/  F2FP.SATFINITE.E4M3.F32.PACK_AB_MERGE_C R30, R51.reuse, R30, RZ ;  /* 0x0000001e331e723e */ /* 0x048fe200048070ff */
[----:B------:R-:W-:Y:S01]  /*4b40*/  FADD.FTZ R51, R51, R14 ;  /* 0x0000000e33337221 */ /* 0x000fe20000010000 */
[----:B------:R-:W-:-:S02]  /*4b50*/  IMAD.MOV.U32 R69, RZ, RZ, R119 ;  /* 0x000000ffff457224 */ /* 0x000fc400078e0077 */
[----:B------:R-:W-:Y:S01]  /*4b60*/  F2FP.SATFINITE.E4M3.F32.PACK_AB_MERGE_C R213, R24, R29, R30 ;  /* 0x0000001d18d5723e */ /* 0x000fe2000480701e */
[----:B------:R-:W-:Y:S02]  /*4b70*/  IMAD.MOV.U32 R67, RZ, RZ, R119 ;  /* 0x000000ffff437224 */ /* 0x000fe400078e0077 */
[----:B------:R-:W3:Y:S01]  /*4b80*/  MUFU.EX2 R74, R74 ;  /* 0x0000004a004a7308 */ /* 0x000ee20000000800 */
[----:B-1----:R-:W-:-:S01]  /*4b90*/  FADD.FTZ R21, R71, R72 ;  /* 0x0000004847157221 */ /* 0x002fc20000010000 */
[--C-:B------:R-:W-:Y:S02]  /*4ba0*/  IMAD.MOV.U32 R72, RZ, RZ, R119.reuse ;  /* 0x000000ffff487224 */ /* 0x100fe400078e0077 */
[--C-:B------:R-:W-:Y:S02]  /*4bb0*/  IMAD.MOV.U32 R30, RZ, RZ, R119.reuse ;  /* 0x000000ffff1e7224 */ /* 0x100fe400078e0077 */
[----:B------:R-:W-:Y:S02]  /*4bc0*/  IMAD.MOV.U32 R29, RZ, RZ, R119 ;  /* 0x000000ffff1d7224 */ /* 0x000fe400078e0077 */
[----:B------:R-:W-:Y:S01]  /*4bd0*/  MUFU.EX2 R73, R73 ;  /* 0x0000004900497308 */ /* 0x000fe20000000800 */
[----:B--2---:R-:W-:-:S01]  /*4be0*/  FADD.FTZ R14, R32, R51 ;  /* 0x00000033200e7221 */ /* 0x004fc20000010000 */
[----:B------:R-:W-:-:S02]  /*4bf0*/  IMAD.MOV.U32 R51, RZ, RZ, R119 ;  /* 0x000000ffff337224 */ /* 0x000fc400078e0077 */
[--C-:B------:R-:W-:Y:S02]  /*4c00*/  IMAD.MOV.U32 R28, RZ, RZ, R119.reuse ;  /* 0x000000ffff1c7224 */ /* 0x100fe400078e0077 */
[----:B------:R-:W-:Y:S02]  /*4c10*/  IMAD.MOV.U32 R27, RZ, RZ, R119 ;  /* 0x000000ffff1b7224 */ /* 0x000fe400078e0077 */
[----:B------:R-:W1:Y:S01]  /*4c20*/  MUFU.EX2 R76, R76 ;  /* 0x0000004c004c7308 */ /* 0x000e620000000800 */
[----:B---3--:R-:W-:-:S01]  /*4c30*/  FADD.FTZ R20, R74, R21 ;  /* 0x000000154a147221 */ /* 0x008fc20000010000 */
[--C-:B------:R-:W-:Y:S02]  /*4c40*/  IMAD.MOV.U32 R26, RZ, RZ, R119.reuse ;  /* 0x000000ffff1a7224 */ /* 0x100fe400078e0077 */
[--C-:B------:R-:W-:Y:S02]  /*4c50*/  IMAD.MOV.U32 R25, RZ, RZ, R119.reuse ;  /* 0x000000ffff197224 */ /* 0x100fe400078e0077 */
[----:B------:R-:W-:-:S02]  /*4c60*/  IMAD.MOV.U32 R24, RZ, RZ, R119 ;  /* 0x000000ffff187224 */ /* 0x000fc400078e0077 */
[----:B------:R2:W3:Y:S08]  /*4c70*/  MUFU.EX2 R3, R62 ;  /* 0x0000003e00037308 */ /* 0x0004f00000000800 */
[----:B------:R-:W4:Y:S01]  /*4c80*/  MUFU.EX2 R33, R33 ;  /* 0x0000002100217308 */ /* 0x000f220000000800 */
[----:B-1----:R-:W-:Y:S01]  /*4c90*/  F2FP.SATFINITE.E4M3.F32.PACK_AB_MERGE_C R21, R76, R73, RZ ;  /* 0x000000494c15723e */ /* 0x002fe200048070ff */
[----:B------:R-:W-:Y:S01]  /*4ca0*/  FADD.FTZ R73, R73, R20 ;  /* 0x0000001449497221 */ /* 0x000fe20000010000 */
[----:B--2---:R-:W-:-:S02]  /*4cb0*/  IMAD.MOV.U32 R62, RZ, RZ, R119 ;  /* 0x000000ffff3e7224 */ /* 0x004fc400078e0077 */
[----:B------:R-:W-:Y:S01]  /*4cc0*/  F2FP.SATFINITE.E4M3.F32.PACK_AB_MERGE_C R214, R74, R71, R21 ;  /* 0x000000474ad6723e */ /* 0x000fe20004807015 */
[----:B------:R-:W-:-:S01]  /*4cd0*/  FADD.FTZ R76, R76, R73 ;  /* 0x000000494c4c7221 */ /* 0x000fc20000010000 */
[----:B------:R-:W-:Y:S01]  /*4ce0*/  IMAD.MOV.U32 R74, RZ, RZ, R119 ;  /* 0x000000ffff4a7224 */ /* 0x000fe200078e0077 */
[----:B------:R-:W1:Y:S01]  /*4cf0*/  MUFU.EX2 R36, R36 ;  /* 0x0000002400247308 */ /* 0x000e620000000800 */
[----:B---3--:R-:W-:-:S01]  /*4d00*/  FADD.FTZ R14, R3, R14 ;  /* 0x0000000e030e7221 */ /* 0x008fc20000010000 */
[--C-:B------:R-:W-:Y:S02]  /*4d10*/  IMAD.MOV.U32 R73, RZ, RZ, R119.reuse ;  /* 0x000000ffff497224 */ /* 0x100fe400078e0077 */
[----:B------:R-:W-:-:S04]  /*4d20*/  IMAD.MOV.U32 R71, RZ, RZ, R119 ;  /* 0x000000ffff477224 */ /* 0x000fc800078e0077 */
[----:B------:R-:W-:Y:S01]  /*4d30*/  MUFU.EX2 R77, R77 ;  /* 0x0000004d004d7308 */ /* 0x000fe20000000800 */
[----:B----4-:R-:W-:-:S07]  /*4d40*/  FADD.FTZ R21, R33, R14 ;  /* 0x0000000e21157221 */ /* 0x010fce0000010000 */
[----:B------:R-:W2:Y:S01]  /*4d50*/  MUFU.EX2 R84, R84 ;  /* 0x0000005400547308 */ /* 0x000ea20000000800 */
[C---:B-1----:R-:W-:Y:S01]  /*4d60*/  F2FP.SATFINITE.E4M3.F32.PACK_AB_MERGE_C R33, R36.reuse, R33, RZ ;  /* 0x000000212421723e */ /* 0x042fe200048070ff */
[----:B------:R-:W-:-:S03]  /*4d70*/  FADD.FTZ R36, R36, R21 ;  /* 0x0000001524247221 */ /* 0x000fc60000010000 */
[----:B------:R-:W-:Y:S01]  /*4d80*/  F2FP.SATFINITE.E4M3.F32.PACK_AB_MERGE_C R215, R3, R32, R33 ;  /* 0x0000002003d7723e */ /* 0x000fe20004807021 */
[----:B------:R-:W-:Y:S01]  /*4d90*/  IMAD.MOV.U32 R32, RZ, RZ, R119 ;  /* 0x000000ffff207224 */ /* 0x000fe200078e0077 */
[----:B------:R-:W-:Y:S01]  /*4da0*/  MOV R33, R119 ;  /* 0x0000007700217202 */ /* 0x000fe20000000f00 */
[----:B------:R-:W1:Y:S08]  /*4db0*/  MUFU.EX2 R75, R75 ;  /* 0x0000004b004b7308 */ /* 0x000e700000000800 */
        /* <DEDUP_REMOVED lines=11> */
[----:B------:R-:W-:-:S03]  /*4e70*/  MOV R75, R119 ;  /* 0x00000077004b7202 */ /* 0x000fc60000000f00 */
[----:B------:R-:W-:Y:S01]  /*4e80*/  FADD.FTZ R77, R77, R82 ;  /* 0x000000524d4d7221 */ /* 0x000fe20000010000 */
[----:B------:R-:W-:Y:S01]  /*4e90*/  IMAD.MOV.U32 R82, RZ, RZ, R119 ;  /* 0x000000ffff527224 */ /* 0x000fe200078e0077 */
[----:B------:R2:W4:Y:S01]  /*4ea0*/  MUFU.EX2 R15, R90 ;  /* 0x0000005a000f7308 */ /* 0x0005220000000800 */
[----:B-1----:R-:W-:-:S01]  /*4eb0*/  FADD.FTZ R7, R78, R7 ;  /* 0x000000074e077221 */ /* 0x002fc20000010000 */
[----:B------:R-:W-:Y:S01]  /*4ec0*/  FADD.FTZ R84, R84, R77 ;  /* 0x0000004d54547221 */ /* 0x000fe20000010000 */
[----:B------:R-:W-:-:S05]  /*4ed0*/  IMAD.MOV.U32 R77, RZ, RZ, R119 ;  /* 0x000000ffff4d7224 */ /* 0x000fca00078e0077 */
[----:B------:R-:W-:Y:S01]  /*4ee0*/  MUFU.EX2 R81, R81 ;  /* 0x0000005100517308 */ /* 0x000fe20000000800 */
[----:B---3--:R-:W-:-:S01]  /*4ef0*/  FADD.FTZ R4, R80, R7 ;  /* 0x0000000750047221 */ /* 0x008fc20000010000 */
[----:B--2---:R-:W-:-:S06]  /*4f00*/  IMAD.MOV.U32 R90, RZ, RZ, R119 ;  /* 0x000000ffff5a7224 */ /* 0x004fcc00078e0077 */
[----:B------:R-:W1:Y:S01]  /*4f10*/  MUFU.EX2 R56, R56 ;  /* 0x0000003800387308 */ /* 0x000e620000000800 */
[----:B----4-:R-:W-:-:S01]  /*4f20*/  FADD.FTZ R4, R15, R4 ;  /* 0x000000040f047221 */ /* 0x010fc20000010000 */
[----:B------:R-:W-:-:S04]  /*4f30*/  F2FP.SATFINITE.E4M3.F32.PACK_AB_MERGE_C R80, R15, R80, RZ ;  /* 0x000000500f50723e */ /* 0x000fc800048070ff */
[----:B------:R-:W-:Y:S01]  /*4f40*/  F2FP.SATFINITE.E4M3.F32.PACK_AB_MERGE_C R217, R78, R37, R80 ;  /* 0x000000254ed9723e */ /* 0x000fe20004807050 */
[--C-:B------:R-:W-:Y:S01]  /*4f50*/  IMAD.MOV.U32 R80, RZ, RZ, R119.reuse ;  /* 0x000000ffff507224 */ /* 0x100fe200078e0077 */
[----:B------:R-:W2:Y:S01]  /*4f60*/  MUFU.EX2 R79, R79 ;  /* 0x0000004f004f7308 */ /* 0x000ea20000000800 */
[--C-:B------:R-:W-:Y:S02]  /*4f70*/  IMAD.MOV.U32 R78, RZ, RZ, R119.reuse ;  /* 0x000000ffff4e7224 */ /* 0x100fe400078e0077 */
[----:B------:R-:W-:-:S05]  /*4f80*/  IMAD.MOV.U32 R37, RZ, RZ, R119 ;  /* 0x000000ffff257224 */ /* 0x000fca00078e0077 */
[----:B------:R-:W3:Y:S01]  /*4f90*/  MUFU.EX2 R91, R91 ;  /* 0x0000005b005b7308 */ /* 0x000ee20000000800 */
[----:B-1----:R-:W-:-:S07]  /*4fa0*/  F2FP.SATFINITE.E4M3.F32.PACK_AB_MERGE_C R8, R56, R81, RZ ;  /* 0x000000513808723e */ /* 0x002fce00048070ff */
[----:B------:R-:W1:Y:S01]  /*4fb0*/  MUFU.EX2 R86, R86 ;  /* 0x0000005600567308 */ /* 0x000e620000000800 */
[----:B--2---:R-:W-:-:S01]  /*4fc0*/  FADD.FTZ R5, R79, R84 ;  /* 0x000000544f057221 */ /* 0x004fc20000010000 */
[----:B------:R-:W-:-:S06]  /*4fd0*/  IMAD.MOV.U32 R84, RZ, RZ, R119 ;  /* 0x000000ffff547224 */ /* 0x000fcc00078e0077 */
[----:B------:R-:W2:Y:S01]  /*4fe0*/  MUFU.EX2 R92, R92 ;  /* 0x0000005c005c7308 */ /* 0x000ea20000000800 */
[----:B---3--:R-:W-:-:S07]  /*4ff0*/  FADD.FTZ R7, R91, R4 ;  /* 0x000000045b077221 */ /* 0x008fce0000010000 */
[----:B------:R-:W-:Y:S01]  /*5000*/  MUFU.EX2 R93, R93 ;  /* 0x0000005d005d7308 */ /* 0x000fe20000000800 */
[C---:B-1----:R-:W-:Y:S01]  /*5010*/  F2FP.SATFINITE.E4M3.F32.PACK_AB_MERGE_C R218, R86.reuse, R79, R8 ;  /* 0x0000004f56da723e */ /* 0x042fe20004807008 */
[----:B------:R-:W-:Y:S01]  /*5020*/  FADD.FTZ R86, R86, R5 ;  /* 0x0000000556567221 */ /* 0x000fe20000010000 */
[----:B------:R-:W-:-:S03]  /*5030*/  IMAD.MOV.U32 R79, RZ, RZ, R119 ;  /* 0x000000ffff4f7224 */ /* 0x000fc600078e0077 */
[----:B------:R-:W-:Y:S01]  /*5040*/  FADD.FTZ R81, R81, R86 ;  /* 0x0000005651517221 */ /* 0x000fe20000010000 */
[----:B------:R-:W-:Y:S01]  /*5050*/  IMAD.MOV.U32 R86, RZ, RZ, R119 ;  /* 0x000000ffff567224 */ /* 0x000fe200078e0077 */
[----:B------:R1:W3:Y:S01]  /*5060*/  MUFU.EX2 R6, R83 ;  /* 0x0000005300067308 */ /* 0x0002e20000000800 */
[----:B--2---:R-:W-:-:S01]  /*5070*/  FADD.FTZ R4, R92, R7 ;  /* 0x000000075c047221 */ /* 0x004fc20000010000 */
[----:B-1----:R-:W-:Y:S01]  /*5080*/  IMAD.MOV.U32 R83, RZ, RZ, R119 ;  /* 0x000000ffff537224 */ /* 0x002fe200078e0077 */
[----:B---3--:R-:W-:Y:S02]  /*5090*/  F2FP.SATFINITE.E4M3.F32.PACK_AB_MERGE_C R3, R6, R93, RZ ;  /* 0x0000005d0603723e */ /* 0x008fe400048070ff */
[----:B------:R-:W-:Y:S01]  /*50a0*/  FADD.FTZ R93, R93, R4 ;  /* 0x000000045d5d7221 */ /* 0x000fe20000010000 */
[----:B------:R-:W-:-:S01]  /*50b0*/  FADD.FTZ R4, R56, R81 ;  /* 0x0000005138047221 */ /* 0x000fc20000010000 */
[----:B------:R-:W-:Y:S01]  /*50c0*/  IMAD.MOV.U32 R81, RZ, RZ, R119 ;  /* 0x000000ffff517224 */ /* 0x000fe200078e0077 */
[----:B------:R-:W-:Y:S01]  /*50d0*/  F2FP.SATFINITE.E4M3.F32.PACK_AB_MERGE_C R219, R92, R91, R3 ;  /* 0x0000005b5cdb723e */ /* 0x000fe20004807003 */
[----:B------:R-:W-:Y:S01]  /*50e0*/  FADD.FTZ R6, R6, R93 ;  /* 0x0000005d06067221 */ /* 0x000fe20000010000 */
[----:B------:R-:W-:-:S02]  /*50f0*/  IMAD.MOV.U32 R93, RZ, RZ, R119 ;  /* 0x000000ffff5d7224 */ /* 0x000fc400078e0077 */
        /* <DEDUP_REMOVED lines=58> */
.L_x_2789:
[----:B------:R-:W-:Y:S01]  /*54a0*/  ISETP.NE.AND P2, PT, RZ, UR40, PT ;  /* 0x00000028ff007c0c */ /* 0x000fe2000bf45270 */
[----:B------:R-:W-:-:S04]  /*54b0*/  UISETP.NE.AND UP0, UPT, UR56, 0x1, UPT ;  /* 0x000000013800788c */ /* 0x000fc8000bf05270 */
[----:B------:R-:W-:-:S04]  /*54c0*/  USEL UR36, URZ, 0x1, UP0 ;  /* 0x000000013f247887 */ /* 0x000fc80008000000 */
[----:B------:R-:W-:-:S04]  /*54d0*/  ULOP3.LUT UR36, UR57, UR36, URZ, 0x3c, !UPT ;  /* 0x0000002439247292 */ /* 0x000fc8000f8e3c3f */
[----:B------:R-:W-:Y:S08]  /*54e0*/  @P2 BRA `(.L_x_2780) ;  /* 0x0000000000382947 */ /* 0x000ff00003800000 */
[----:B------:R-:W-:Y:S05]  /*54f0*/  @!P0 BRA `(.L_x_2781) ;  /* 0x0000000000048947 */ /* 0x000fea0003800000 */
[----:B------:R-:W-:Y:S01]  /*5500*/  BPT.TRAP 0x1 ;  /* 0x000000040000795c */ /* 0x000fe20000300000 */
.L_x_2781:
        /* <DEDUP_REMOVED lines=9> */
.L_x_2782:
[----:B--2---:R-:W-:Y:S05]  /*55a0*/  @P1 BRA `(.L_x_2780) ;  /* 0x0000000000081947 */ /* 0x004fea0003800000 */
[----:B------:R-:W2:Y:S02]  /*55b0*/  SYNCS.PHASECHK.TRANS64.TRYWAIT P1, [UR6+0x33430], R7 ;  /* 0x03343007ff0075a7 */ /* 0x000ea40008020146 */
[----:B--2---:R-:W-:Y:S05]  /*55c0*/  @!P1 BRA `(.L_x_2783) ;  /* 0x0000009800489947 */ /* 0x004fea0003800000 */
.L_x_2780:
[----:B-12---:R-:W-:Y:S01]  /*55d0*/  VIADD R7, R18, 0x8 ;  /* 0x0000000812077836 */ /* 0x006fe20000000000 */
[----:B------:R-:W-:Y:S01]  /*55e0*/  UIADD3 UR55, UR56, 0x1, URZ ;  /* 0x0000000138377890 */ /* 0x000fe2000fffe03f */
[----:B------:R-:W-:Y:S01]  /*55f0*/  UMOV UR27, 0x80000020 ;  /* 0x80000020001b7882 */ /* 0x000fe20000000000 */
[----:B------:R-:W-:Y:S02]  /*5600*/  UMOV UR28, UR24 ;  /* 0x00000018001c7c82 */ /* 0x000fe40008000000 */
[----:B------:R1:W-:Y:S01]  /*5610*/  BAR.SYNC.DEFER_BLOCKING R7, 0x100 ;  /* 0x000400070000751d */ /* 0x0003e20000010000 */
[----:B------:R-:W-:-:S04]  /*5620*/  UISETP.NE.AND UP0, UPT, UR55, 0x2, UPT ;  /* 0x000000023700788c */ /* 0x000fc8000bf05270 */
[----:B------:R-:W-:Y:S01]  /*5630*/  USEL UR55, UR55, URZ, UP0 ;  /* 0x0000003f37377287 */ /* 0x000fe20008000000 */
[----:B------:R-:W-:Y:S01]  /*5640*/  UMOV UR29, UR25 ;  /* 0x00000019001d7c82 */ /* 0x000fe20008000000 */
[----:B------:R-:W-:Y:S02]  /*5650*/  UMOV UR31, 0x80000020 ;  /* 0x80000020001f7882 */ /* 0x000fe40000000000 */
[----:B------:R-:W-:Y:S01]  /*5660*/  UIMAD UR58, UR55, 0x780, UR45 ;  /* 0x00000780373a78a4 */ /* 0x000fe2000f8e022d */
[----:B------:R-:W-:Y:S01]  /*5670*/  UMOV UR32, UR24 ;  /* 0x0000001800207c82 */ /* 0x000fe20008000000 */
[----:B------:R-:W-:Y:S02]  /*5680*/  UMOV UR33, UR25 ;  /* 0x0000001900217c82 */ /* 0x000fe40008000000 */
[----:B------:R-:W-:Y:S02]  /*5690*/  UIADD3 UR30, UR58, 0x80, URZ ;  /* 0x000000803a1e7890 */ /* 0x000fe4000fffe03f */
[----:B------:R-:W-:-:S02]  /*56a0*/  UIADD3 UR34, UR58, 0x100, URZ ;  /* 0x000001003a227890 */ /* 0x000fc4000fffe03f */
[----:B------:R-:W-:Y:S01]  /*56b0*/  UMOV UR26, UR58 ;  /* 0x0000003a001a7c82 */ /* 0x000fe20008000000 */
[----:B------:R-:W-:Y:S01]  /*56c0*/  UMOV UR35, 0x80000020 ;  /* 0x8000002000237882 */ /* 0x000fe20000000000 */
[----:B------:R-:W-:Y:S01]  /*56d0*/  UIADD3 UR6, UR58, 0x200, URZ ;  /* 0x000002003a067890 */ /* 0x000fe2000fffe03f */
[----:B------:R-:W-:Y:S01]  /*56e0*/  UMOV UR7, 0x80000020 ;  /* 0x8000002000077882 */ /* 0x000fe20000000000 */
[----:B------:R-:W-:Y:S01]  /*56f0*/  UIADD3 UR10, UR58, 0x202, URZ ;  /* 0x000002023a0a7890 */ /* 0x000fe2000fffe03f */
[----:B------:R-:W-:Y:S01]  /*5700*/  WARPGROUP.ARRIVE ;  /* 0x00000000000079c5 */ /* 0x000fe20000000000 */
[----:B------:R-:W-:Y:S01]  /*5710*/  UMOV UR11, 0x80000020 ;  /* 0x80000020000b7882 */ /* 0x000fe20000000000 */
[----:B------:R-:W-:Y:S01]  /*5720*/  UIADD3 UR14, UR58, 0x282, URZ ;  /* 0x000002823a0e7890 */ /* 0x000fe2000fffe03f */
[----:B------:R-:W-:Y:S01]  /*5730*/  UMOV UR15, 0x80000020 ;  /* 0x80000020000f7882 */ /* 0x000fe20000000000 */
[----:B------:R-:W-:Y:S02]  /*5740*/  UIADD3 UR18, UR58, 0x500, URZ ;  /* 0x000005003a127890 */ /* 0x000fe4000fffe03f */
[----:B------:R-:W-:Y:S01]  /*5750*/  QGMMA.64x32x32.F32.E4M3.E4M3 R184, gdesc[UR24], RZ, !UPT, gsb0 ;  /* 0x0060000018b879f3 */ /* 0x000fe2000c0008ff */
[----:B------:R-:W-:Y:S01]  /*5760*/  UIADD3 UR26, UR58, 0x180, URZ ;  /* 0x000001803a1a7890 */ /* 0x000fe2000fffe03f */
[----:B------:R-:W-:Y:S01]  /*5770*/  UMOV UR27, 0x80000020 ;  /* 0x80000020001b7882 */ /* 0x000fe20000000000 */
[----:B------:R-:W-:Y:S01]  /*5780*/  UMOV UR19, 0x80000020 ;  /* 0x8000002000137882 */ /* 0x000fe20000000000 */
[----:B------:R-:W-:Y:S01]  /*5790*/  UIADD3 UR22, UR58, 0x502, URZ ;  /* 0x000005023a167890 */ /* 0x000fe2000fffe03f */
[----:B------:R-:W-:Y:S01]  /*57a0*/  UMOV UR23, 0x80000020 ;  /* 0x8000002000177882 */ /* 0x000fe20000000000 */
[----:B------:R-:W-:-:S02]  /*57b0*/  WARPGROUP.DEPBAR.LE gsb0, 0x0 ;  /* 0x00008000000079c5 */ /* 0x000fc40000010000 */
        /* <DEDUP_REMOVED lines=16> */
[----:B------:R-:W-:Y:S01]  /*58c0*/  UMOV UR26, UR6 ;  /* 0x00000006001a7c82 */ /* 0x000fe20008000000 */
[----:B------:R-:W-:Y:S01]  /*58d0*/  UMOV UR27, 0x80000020 ;  /* 0x80000020001b7882 */ /* 0x000fe20000000000 */
[----:B------:R-:W-:Y:S01]  /*58e0*/  UIADD3 UR6, UR58, 0x2, URZ ;  /* 0x000000023a067890 */ /* 0x000fe2000fffe03f */
        /* <DEDUP_REMOVED lines=25> */
[----:B------:R-:W-:Y:S01]  /*5a80*/  UMOV UR6, UR10 ;  /* 0x0000000a00067c82 */ /* 0x000fe20008000000 */
[----:B------:R-:W-:Y:S01]  /*5a90*/  UMOV UR7, 0x80000020 ;  /* 0x8000002000077882 */ /* 0x000fe20000000000 */
[----:B------:R-:W-:Y:S01]  /*5aa0*/  UIADD3 UR10, UR58, 0x280, URZ ;  /* 0x000002803a0a7890 */ /* 0x000fe2000fffe03f */
        /* <DEDUP_REMOVED lines=92> */
[----:B------:R-:W-:Y:S01]  /*6070*/  UIADD3 UR58, UR58, 0x702, URZ ;  /* 0x000007023a3a7890 */ /* 0x000fe2000fffe03f */
        /* <DEDUP_REMOVED lines=15> */
[----:B-1----:R-:W-:Y:S05]  /*6170*/  @P2 BRA `(.L_x_2784) ;  /* 0x00000000002c2947 */ /* 0x002fea0003800000 */
[----:B------:R-:W-:Y:S05]  /*6180*/  @!P0 BRA `(.L_x_2785) ;  /* 0x0000000000048947 */ /* 0x000fea0003800000 */
[----:B------:R-:W-:Y:S01]  /*6190*/  BPT.TRAP 0x1 ;  /* 0x000000040000795c */ /* 0x000fe20000300000 */
.L_x_2785:
[----:B------:R-:W-:Y:S01]  /*61a0*/  ULEA UR6, UR56, UR38, 0x3 ;  /* 0x0000002638067291 */ /* 0x000fe2000f8e183f */
[----:B------:R-:W-:-:S05]  /*61b0*/  IMAD.U32 R7, RZ, RZ, UR57 ;  /* 0x00000039ff077e24 */ /* 0x000fca000f8e00ff */
[----:B------:R-:W-:-:S04]  /*61c0*/  SHF.L.U32 R7, R7, 0x1f, RZ ;  /* 0x0000001f07077819 */ /* 0x000fc800000006ff */
[----:B------:R1:W2:Y:S01]  /*61d0*/  SYNCS.PHASECHK.TRANS64.TRYWAIT P1, [UR6+0x33450], R7 ;  /* 0x03345007ff0075a7 */ /* 0x0002a20008020146 */
[----:B------:R-:W-:Y:S05]  /*61e0*/  @!P0 BRA `(.L_x_2786) ;  /* 0x0000000000048947 */ /* 0x000fea0003800000 */
[----:B------:R-:W-:Y:S01]  /*61f0*/  BPT.TRAP 0x1 ;  /* 0x000000040000795c */ /* 0x000fe20000300000 */
.L_x_2786:
[----:B--2---:R-:W-:Y:S05]  /*6200*/  @P1 BRA `(.L_x_2784) ;  /* 0x0000000000081947 */ /* 0x004fea0003800000 */
[----:B------:R-:W2:Y:S02]  /*6210*/  SYNCS.PHASECHK.TRANS64.TRYWAIT P1, [UR6+0x33450], R7 ;  /* 0x03345007ff0075a7 */ /* 0x000ea40008020146 */
[----:B--2---:R-:W-:Y:S05]  /*6220*/  @!P1 BRA `(.L_x_2787) ;  /* 0x0000008c00489947 */ /* 0x004fea0003800000 */
.L_x_2784:
        /* <DEDUP_REMOVED lines=16> */
[----:B------:R-:W-:Y:S01]  /*6330*/  UIMAD UR11, UR56, 0x780, UR6 ;  /* 0x00000780380b78a4 */ /* 0x000fe2000f8e0206 */
[----:B------:R-:W2:Y:S01]  /*6340*/  MUFU.TANH R10, R10 ;  /* 0x0000000a000a7308 */ /* 0x000ea20000002400 */
[C---:B------:R-:W-:Y:S01]  /*6350*/  FMUL.FTZ R21, R0.reuse, R194 ;  /* 0x000000c200157220 */ /* 0x040fe20000410000 */
[C---:B------:R-:W-:Y:S01]  /*6360*/  FMUL.FTZ R20, R0.reuse, R193 ;  /* 0x000000c100147220 */ /* 0x040fe20000410000 */
[C---:B------:R-:W-:Y:S01]  /*6370*/  FMUL.FTZ R184, R0.reuse, R195 ;  /* 0x000000c300b87220 */ /* 0x040fe20000410000 */
[C---:B------:R-:W-:Y:S01]  /*6380*/  FMUL.FTZ R185, R0.reuse, R196 ;  /* 0x000000c400b97220 */ /* 0x040fe20000410000 */
[C---:B------:R-:W-:Y:S01]  /*6390*/  FMUL.FTZ R187, R0.reuse, R198 ;  /* 0x000000c600bb7220 */ /* 0x040fe20000410000 */
[----:B------:R-:W-:Y:S01]  /*63a0*/  UMOV UR6, UR11 ;  /* 0x0000000b00067c82 */ /* 0x000fe20008000000 */
[----:B------:R-:W-:Y:S01]  /*63b0*/  FMUL.FTZ R186, R0, R197 ;  /* 0x000000c500ba7220 */ /* 0x000fe20000410000 */
[----:B------:R-:W-:Y:S01]  /*63c0*/  QGMMA.64x192x32.F32.E4M3.E4M3 R24, R200, gdesc[UR4], R24, gsb0 ;  /* 0x02e00004c8187df3 */ /* 0x000fe20008000818 */
        /* <DEDUP_REMOVED lines=86> */
[----:B------:R-:W-:Y:S01]  /*6930*/  FMUL.FTZ R135, R0, R135 ;  /* 0x0000008700877220 */ /* 0x000fe20000410000 */
[----:B------:R-:W-:Y:S01]  /*6940*/  UMOV UR10, UR49 ;  /* 0x00000031000a7c82 */ /* 0x000fe20008000000 */
[----:B------:R-:W2:Y:S01]  /*6950*/  S2R R221, SR_TID.X ;  /* 0x0000000000dd7919 */ /* 0x000ea20000002100 */
[----:B------:R-:W4:Y:S01]  /*6960*/  MUFU.TANH R187, R187 ;  /* 0x000000bb00bb7308 */ /* 0x000f220000002400 */
[----:B---3--:R-:W-:-:S07]  /*6970*/  FMNMX.FTZ R192, R184, R191, !PT ;  /* 0x000000bfb8c07209 */ /* 0x008fce0007810000 */
[----:B------:R-:W3:Y:S01]  /*6980*/  MUFU.TANH R186, R186 ;  /* 0x000000ba00ba7308 */ /* 0x000ee20000002400 */
[----:B-1----:R-:W-:-:S07]  /*6990*/  FMNMX.FTZ R189, R185, R190, !PT ;  /* 0x000000beb9bd7209 */ /* 0x002fce0007810000 */
[----:B------:R-:W1:Y:S01]  /*69a0*/  MUFU.TANH R188, R188 ;  /* 0x000000bc00bc7308 */ /* 0x000e620000002400 */
[----:B----4-:R-:W-:-:S07]  /*69b0*/  FMNMX.FTZ R191, R187, R192, !PT ;  /* 0x000000c0bbbf7209 */ /* 0x010fce0007810000 */
[----:B------:R-:W4:Y:S01]  /*69c0*/  MUFU.TANH R168, R168 ;  /* 0x000000a800a87308 */ /* 0x000f220000002400 */
[----:B---3--:R-:W-:Y:S02]  /*69d0*/  FMNMX.FTZ R189, R186, R189, !PT ;  /* 0x000000bdbabd7209 */ /* 0x008fe40007810000 */
[----:B--2---:R-:W-:-:S05]  /*69e0*/  LOP3.LUT P1, RZ, R221, 0x7f, RZ, 0xc0, !PT ;  /* 0x0000007fddff7812 */ /* 0x004fca000782c0ff */
[----:B------:R-:W2:Y:S01]  /*69f0*/  MUFU.TANH R170, R170 ;  /* 0x000000aa00aa7308 */ /* 0x000ea20000002400 */
[----:B-1----:R-:W-:-:S07]  /*6a00*/  FMNMX.FTZ R191, R188, R191, !PT ;  /* 0x000000bfbcbf7209 */ /* 0x002fce0007810000 */
[----:B------:R-:W1:Y:S01]  /*6a10*/  MUFU.TANH R169, R169 ;  /* 0x000000a900a97308 */ /* 0x000e620000002400 */
[----:B----4-:R-:W-:-:S07]  /*6a20*/  FMNMX.FTZ R190, R168, R189, !PT ;  /* 0x000000bda8be7209 */ /* 0x010fce0007810000 */
[----:B------:R-:W3:Y:S01]  /*6a30*/  MUFU.TANH R171, R171 ;  /* 0x000000ab00ab7308 */ /* 0x000ee20000002400 */
[----:B--2---:R-:W-:-:S07]  /*6a40*/  FMNMX.FTZ R192, R170, R191, !PT ;  /* 0x000000bfaac07209 */ /* 0x004fce0007810000 */
[----:B------:R-:W2:Y:S01]  /*6a50*/  MUFU.TANH R172, R172 ;  /* 0x000000ac00ac7308 */ /* 0x000ea20000002400 */
[----:B-1----:R-:W-:-:S07]  /*6a60*/  FMNMX.FTZ R189, R169, R190, !PT ;  /* 0x000000bea9bd7209 */ /* 0x002fce0007810000 */
[----:B------:R-:W1:Y:S01]  /*6a70*/  MUFU.TANH R174, R174 ;  /* 0x000000ae00ae7308 */ /* 0x000e620000002400 */
[----:B---3--:R-:W-:-:S07]  /*6a80*/  FMNMX.FTZ R191, R171, R192, !PT ;  /* 0x000000c0abbf7209 */ /* 0x008fce0007810000 */
        /* <DEDUP_REMOVED lines=11> */
[----:B---3--:R-:W-:Y:S01]  /*6b40*/  FMNMX.FTZ R192, R178, R191, !PT ;  /* 0x000000bfb2c07209 */ /* 0x008fe20007810000 */
[----:B------:R-:W-:Y:S02]  /*6b50*/  WARPGROUP.DEPBAR.LE gsb0, 0x0 ;  /* 0x00008000000079c5 */ /* 0x000fe40000010000 */
[----:B------:R-:W-:-:S04]  /*6b60*/  WARPGROUP.ARRIVE ;  /* 0x00000000000079c5 */ /* 0x000fc80000000000 */
[----:B------:R-:W3:Y:S01]  /*6b70*/  MUFU.TANH R180, R180 ;  /* 0x000000b400b47308 */ /* 0x000ee20000002400 */
[----:B--2---:R-:W-:Y:S01]  /*6b80*/  FMNMX.FTZ R189, R177, R190, !PT ;  /* 0x000000beb1bd7209 */ /* 0x004fe20007810000 */
[----:B------:R-:W-:Y:S01]  /*6b90*/  QGMMA.64x192x32.F32.E4M3.E4M3 R24, R204, gdesc[UR4], R24, gsb0 ;  /* 0x02e00004cc187df3 */ /* 0x000fe20008000818 */
[----:B------:R-:W-:Y:S01]  /*6ba0*/  UIADD3 UR6, UR11, 0x300, URZ ;  /* 0x000003000b067890 */ /* 0x000fe2000fffe03f */
[----:B------:R-:W-:-:S04]  /*6bb0*/  UMOV UR7, 0xc0000010 ;  /* 0xc000001000077882 */ /* 0x000fc80000000000 */
        /* <DEDUP_REMOVED lines=11> */
[----:B--2---:R-:W-:Y:S01]  /*6c70*/  FMNMX.FTZ R190, R152, R189, !PT ;  /* 0x000000bd98be7209 */ /* 0x004fe20007810000 */
[----:B------:R-:W-:-:S06]  /*6c80*/  FMUL.FTZ R189, R0, R126 ;  /* 0x0000007e00bd7220 */ /* 0x000fcc0000410000 */
        /* <DEDUP_REMOVED lines=95> */
[----:B--2---:R-:W-:-:S05]  /*7280*/  FMNMX.FTZ R191, R133, R126, !PT ;  /* 0x0000007e85bf7209 */ /* 0x004fca0007810000 */
[----:B------:R-:W2:Y:S01]  /*7290*/  SHFL.BFLY PT, R126, R191, 0x2, 0x1f ;  /* 0x0c401f00bf7e7f89 */ /* 0x000ea200000e0000 */
[----:B-1----:R-:W-:Y:S01]  /*72a0*/  FMNMX.FTZ R132, R134, R193, !PT ;  /* 0x000000c186847209 */ /* 0x002fe20007810000 */
[----:B------:R-:W-:Y:S02]  /*72b0*/  WARPGROUP.DEPBAR.LE gsb0, 0x0 ;  /* 0x00008000000079c5 */ /* 0x000fe40000010000 */
[----:B------:R-:W-:Y:S01]  /*72c0*/  WARPGROUP.ARRIVE ;  /* 0x00000000000079c5 */ /* 0x000fe20000000000 */
[----:B---3--:R-:W-:-:S05]  /*72d0*/  FMNMX.FTZ R192, R135, R132, !PT ;  /* 0x0000008487c07209 */ /* 0x008fca0007810000 */
[----:B------:R-:W-:Y:S01]  /*72e0*/  QGMMA.64x192x32.F32.E4M3.E4M3 R24, R212, gdesc[UR4], R24, gsb0 ;  /* 0x02e00004d4187df3 */ /* 0x000fe20008000818 */
[----:B------:R-:W1:Y:S01]  /*72f0*/  SHFL.BFLY PT, R195, R192, 0x2, 0x1f ;  /* 0x0c401f00c0c37f89 */ /* 0x000e6200000e0000 */
[----:B------:R-:W-:Y:S01]  /*7300*/  UIADD3 UR6, UR11, 0x600, URZ ;  /* 0x000006000b067890 */ /* 0x000fe2000fffe03f */
[----:B------:R-:W-:Y:S01]  /*7310*/  UMOV UR7, 0xc0000010 ;  /* 0xc000001000077882 */ /* 0x000fe20000000000 */
[----:B--2---:R-:W-:Y:S01]  /*7320*/  FMNMX.FTZ R193, R191, R126, !PT ;  /* 0x0000007ebfc17209 */ /* 0x004fe20007810000 */
[----:B------:R-:W-:-:S04]  /*7330*/  IMAD.U32 R191, RZ, RZ, UR10 ;  /* 0x0000000affbf7e24 */ /* 0x000fc8000f8e00ff */
[----:B------:R-:W2:Y:S01]  /*7340*/  SHFL.BFLY PT, R126, R193, 0x1, 0x1f ;  /* 0x0c201f00c17e7f89 */ /* 0x000ea200000e0000 */
[----:B-1----:R-:W-:-:S05]  /*7350*/  FMNMX.FTZ R195, R192, R195, !PT ;  /* 0x000000c3c0c37209 */ /* 0x002fca0007810000 */
[----:B------:R-:W1:Y:S01]  /*7360*/  SHFL.BFLY PT, R132, R195, 0x1, 0x1f ;  /* 0x0c201f00c3847f89 */ /* 0x000e6200000e0000 */
[----:B--2---:R-:W-:Y:S01]  /*7370*/  FMNMX.FTZ R126, R193, R126, !PT ;  /* 0x0000007ec17e7209 */ /* 0x004fe20007810000 */
[----:B------:R-:W-:-:S04]  /*7380*/  IMAD.U32 R193, RZ, RZ, UR10 ;  /* 0x0000000affc17e24 */ /* 0x000fc8000f8e00ff */
[C---:B------:R-:W-:Y:S01]  /*7390*/  FADD.FTZ R3, -R126.reuse, R3 ;  /* 0x000000037e037221 */ /* 0x040fe20000010100 */
[----:B------:R-:W-:-:S03]  /*73a0*/  FFMA.FTZ R191, R126, R191, -8 ;  /* 0xc10000007ebf7423 */ /* 0x000fc600000100bf */
[----:B------:R-:W-:Y:S01]  /*73b0*/  FMUL.FTZ R192, R3, UR10 ;  /* 0x0000000a03c07c20 */ /* 0x000fe20008410000 */
        /* <DEDUP_REMOVED lines=9> */
[----:B-1----:R-:W-:Y:S01]  /*7450*/  FMNMX.FTZ R132, R195, R132, !PT ;  /* 0x00000084c3847209 */ /* 0x002fe20007810000 */
[--C-:B------:R-:W-:Y:S01]  /*7460*/  FFMA.FTZ R168, R168, UR10, -R191.reuse ;  /* 0x0000000aa8a87c23 */ /* 0x100fe200080108bf */
[----:B------:R-:W-:-:S01]  /*7470*/  FFMA.FTZ R169, R169, UR10, -R191 ;  /* 0x0000000aa9a97c23 */ /* 0x000fc200080108bf */
[--C-:B------:R-:W-:Y:S01]  /*7480*/  FFMA.FTZ R172, R172, UR10, -R191.reuse ;  /* 0x0000000aacac7c23 */ /* 0x100fe200080108bf */
[----:B------:R-:W-:-:S01]  /*7490*/  FFMA.FTZ R173, R173, UR10, -R191 ;  /* 0x0000000aadad7c23 */ /* 0x000fc200080108bf */
[----:B------:R-:W-:Y:S01]  /*74a0*/  FADD.FTZ R3, -R132, R5 ;  /* 0x0000000584037221 */ /* 0x000fe20000010100 */
[----:B------:R-:W-:Y:S01]  /*74b0*/  MUFU.EX2 R7, R7 ;  /* 0x0000000700077308 */ /* 0x000fe20000000800 */
[----:B------:R-:W-:-:S01]  /*74c0*/  FFMA.FTZ R176, R176, UR10, -R191 ;  /* 0x0000000ab0b07c23 */ /* 0x000fc200080108bf */
[--C-:B------:R-:W-:Y:S01]  /*74d0*/  FFMA.FTZ R177, R177, UR10, -R191.reuse ;  /* 0x0000000ab1b17c23 */ /* 0x100fe200080108bf */
[----:B------:R-:W-:Y:S01]  /*74e0*/  FMUL.FTZ R3, R3, UR10 ;  /* 0x0000000a03037c20 */ /* 0x000fe20008410000 */
[--C-:B------:R-:W-:Y:S01]  /*74f0*/  FFMA.FTZ R180, R180, UR10, -R191.reuse ;  /* 0x0000000ab4b47c23 */ /* 0x100fe200080108bf */
[----:B------:R-:W-:-:S01]  /*7500*/  FFMA.FTZ R181, R181, UR10, -R191 ;  /* 0x0000000ab5b57c23 */ /* 0x000fc200080108bf */
[--C-:B------:R-:W-:Y:S01]  /*7510*/  FFMA.FTZ R152, R152, UR10, -R191.reuse ;  /* 0x0000000a98987c23 */ /* 0x100fe200080108bf */
[----:B------:R-:W-:-:S01]  /*7520*/  FFMA.FTZ R153, R153, UR10, -R191 ;  /* 0x0000000a99997c23 */ /* 0x000fc200080108bf */
[----:B------:R1:W2:Y:S01]  /*7530*/  MUFU.EX2 R5, R192 ;  /* 0x000000c000057308 */ /* 0x0002a20000000800 */
        /* <DEDUP_REMOVED lines=8> */
[----:B-1----:R-:W-:-:S01]  /*75c0*/  FFMA.FTZ R192, R132, R193, -8 ;  /* 0xc100000084c07423 */ /* 0x002fc200000100c1 */
[--C-:B------:R-:W-:Y:S01]  /*75d0*/  FFMA.FTZ R137, R137, UR10, -R191.reuse ;  /* 0x0000000a89897c23 */ /* 0x100fe200080108bf */
[----:B------:R-:W-:-:S01]  /*75e0*/  FFMA.FTZ R140, R140, UR10, -R191 ;  /* 0x0000000a8c8c7c23 */ /* 0x000fc200080108bf */
[----:B------:R-:W-:Y:S01]  /*75f0*/  FFMA.FTZ R141, R141, UR10, -R191 ;  /* 0x0000000a8d8d7c23 */ /* 0x000fe200080108bf */
[----:B------:R-:W-:-:S01]  /*7600*/  FFMA.FTZ R10, R10, UR10, -R192 ;  /* 0x0000000a0a0a7c23 */ /* 0x000fc200080108c0 */
[--C-:B------:R-:W-:Y:S01]  /*7610*/  FFMA.FTZ R9, R9, UR10, -R192.reuse ;  /* 0x0000000a09097c23 */ /* 0x100fe200080108c0 */
[----:B------:R-:W-:-:S01]  /*7620*/  FFMA.FTZ R13, R13, UR10, -R192 ;  /* 0x0000000a0d0d7c23 */ /* 0x000fc200080108c0 */
[--C-:B------:R-:W-:Y:S01]  /*7630*/  FFMA.FTZ R14, R14, UR10, -R192.reuse ;  /* 0x0000000a0e0e7c23 */ /* 0x100fe200080108c0 */
[----:B------:R-:W1:Y:S01]  /*7640*/  MUFU.EX2 R11, R11 ;  /* 0x0000000b000b7308 */ /* 0x000e620000000800 */
[----:B------:R-:W-:-:S01]  /*7650*/  FFMA.FTZ R21, R21, UR10, -R192 ;  /* 0x0000000a15157c23 */ /* 0x000fc200080108c0 */
[----:B------:R-:W-:Y:S01]  /*7660*/  FFMA.FTZ R184, R184, UR10, -R192 ;  /* 0x0000000ab8b87c23 */ /* 0x000fe200080108c0 */
[----:B--2---:R-:W-:-:S01]  /*7670*/  FFMA.FTZ R4, R5, R4, R8 ;  /* 0x0000000405047223 */ /* 0x004fc20000010008 */
[--C-:B------:R-:W-:Y:S01]  /*7680*/  FFMA.FTZ R187, R187, UR10, -R192.reuse ;  /* 0x0000000abbbb7c23 */ /* 0x100fe200080108c0 */
[----:B------:R-:W-:-:S01]  /*7690*/  FFMA.FTZ R188, R188, UR10, -R192 ;  /* 0x0000000abcbc7c23 */ /* 0x000fc200080108c0 */
[----:B------:R-:W-:Y:S01]  /*76a0*/  FFMA.FTZ R144, R144, UR10, -R191 ;  /* 0x0000000a90907c23 */ /* 0x000fe200080108bf */
[----:B------:R-:W-:-:S01]  /*76b0*/  FADD.FTZ R4, R7, R4 ;  /* 0x0000000407047221 */ /* 0x000fc20000010000 */
        /* <DEDUP_REMOVED lines=12> */
[----:B------:R-:W-:Y:S01]  /*7780*/  FFMA.FTZ R133, R133, UR10, -R191 ;  /* 0x0000000a85857c23 */ /* 0x000fe200080108bf */
[----:B-1----:R-:W-:-:S01]  /*7790*/  FADD.FTZ R191, R11, R4 ;  /* 0x000000040bbf7221 */ /* 0x002fc20000010000 */
        /* <DEDUP_REMOVED lines=12> */
[--C-:B------:R-:W-:Y:S01]  /*7860*/  FFMA.FTZ R154, R154, UR10, -R192.reuse ;  /* 0x0000000a9a9a7c23 */ /* 0x100fe200080108c0 */
[----:B------:R-:W-:-:S01]  /*7870*/  FFMA.FTZ R155, R155, UR10, -R192 ;  /* 0x0000000a9b9b7c23 */ /* 0x000fc200080108c0 */
[--C-:B------:R-:W-:Y:S01]  /*7880*/  FFMA.FTZ R158, R158, UR10, -R192.reuse ;  /* 0x0000000a9e9e7c23 */ /* 0x100fe200080108c0 */
        /* <DEDUP_REMOVED lines=25> */
[----:B------:R-:W-:-:S02]  /*7a20*/  FFMA.FTZ R135, R135, UR10, -R192 ;  /* 0x0000000a87877c23 */ /* 0x000fc400080108c0 */
        /* <DEDUP_REMOVED lines=15> */
[----:B------:R-:W-:Y:S02]  /*7b20*/  WARPGROUP.DEPBAR.LE gsb0, 0x0 ;  /* 0x00008000000079c5 */ /* 0x000fe40000010000 */
[----:B------:R-:W-:Y:S01]  /*7b30*/  WARPGROUP.ARRIVE ;  /* 0x00000000000079c5 */ /* 0x000fe20000000000 */
[----:B--2---:R-:W-:-:S04]  /*7b40*/  FADD.FTZ R193, R188, R193 ;  /* 0x000000c1bcc17221 */ /* 0x004fc80000010000 */
[----:B------:R-:W2:Y:S01]  /*7b50*/  MUFU.EX2 R169, R169 ;  /* 0x000000a900a97308 */ /* 0x000ea20000000800 */
[----:B------:R-:W-:Y:S01]  /*7b60*/  QGMMA.64x192x32.F32.E4M3.E4M3 R24, R216, gdesc[UR4], R24, gsb0 ;  /* 0x02e00004d8187df3 */ /* 0x000fe20008000818 */
[----:B---3--:R-:W-:-:S06]  /*7b70*/  FADD.FTZ R4, R168, R191 ;  /* 0x000000bfa8047221 */ /* 0x008fcc0000010000 */
        /* <DEDUP_REMOVED lines=50> */
[----:B------:R-:W-:-:S06]  /*7ea0*/  WARPGROUP.DEPBAR.LE gsb0, 0x0 ;  /* 0x00008000000079c5 */ /* 0x000fcc0000010000 */
        /* <DEDUP_REMOVED lines=26> */
[----:B------:R-:W-:-:S06]  /*8050*/  IADD3 R4, -R18, 0xb, RZ ;  /* 0x0000000b12047810 */ /* 0x000fcc0007ffe1ff */
        /* <DEDUP_REMOVED lines=14> */
[----:B---3--:R-:W-:-:S01]  /*8140*/  FADD.FTZ R196, R150, R193 ;  /* 0x000000c196c47221 */ /* 0x008fc20000010000 */
[----:B------:R-:W-:-:S05]  /*8150*/  IMAD.U32 R193, RZ, RZ, UR55 ;  /* 0x00000037ffc17e24 */ /* 0x000fca000f8e00ff */
[----:B------:R-:W-:Y:S01]  /*8160*/  @!P1 LEA R193, R193, UR38, 0x3 ;  /* 0x00000026c1c19c11 */ /* 0x000fe2000f8e18ff */
[----:B------:R-:W3:Y:S01]  /*8170*/  MUFU.EX2 R120, R120 ;  /* 0x0000007800787308 */ /* 0x000ee20000000800 */
[----:B-1----:R-:W-:-:S01]  /*8180*/  FADD.FTZ R131, R149, R6 ;  /* 0x0000000695837221 */ /* 0x002fc20000010000 */
[----:B------:R1:W-:Y:S06]  /*8190*/  BAR.ARV R4, 0x100 ;  /* 0x000400040000751d */ /* 0x0003ec0000002000 */
[----:B------:R-:W4:Y:S01]  /*81a0*/  MUFU.EX2 R122, R122 ;  /* 0x0000007a007a7308 */ /* 0x000f220000000800 */
[----:B--2---:R-:W-:-:S01]  /*81b0*/  FADD.FTZ R191, R151, R196 ;  /* 0x000000c497bf7221 */ /* 0x004fc20000010000 */
[----:B-1----:R-:W-:-:S05]  /*81c0*/  @!P1 VIADD R4, R193, 0x33440 ;  /* 0x00033440c1049836 */ /* 0x002fca0000000000 */
[----:B------:R-:W-:Y:S01]  /*81d0*/  @!P1 PRMT R4, RZ, 0x654, R4 ;  /* 0x00000654ff049816 */ /* 0x000fe20000000004 */
[----:B------:R-:W1:Y:S01]  /*81e0*/  MUFU.EX2 R121, R121 ;  /* 0x0000007900797308 */ /* 0x000e620000000800 */
[----:B---3--:R-:W-:-:S02]  /*81f0*/  FADD.FTZ R6, R120, R131 ;  /* 0x0000008378067221 */ /* 0x008fc40000010000 */
[----:B------:R2:W-:Y:S05]  /*8200*/  @!P1 SYNCS.ARRIVE.TRANS64.RED.A1T0 RZ, [R4+URZ], RZ ;  /* 0x000000ff04ff99a7 */ /* 0x0005ea000810043f */
[----:B------:R-:W3:Y:S01]  /*8210*/  MUFU.EX2 R123, R123 ;  /* 0x0000007b007b7308 */ /* 0x000ee20000000800 */
[----:B----4-:R-:W-:-:S07]  /*8220*/  FADD.FTZ R196, R122, R191 ;  /* 0x000000bf7ac47221 */ /* 0x010fce0000010000 */
[----:B------:R-:W4:Y:S01]  /*8230*/  MUFU.EX2 R124, R124 ;  /* 0x0000007c007c7308 */ /* 0x000f220000000800 */
[----:B-1----:R-:W-:-:S07]  /*8240*/  FADD.FTZ R131, R121, R6 ;  /* 0x0000000679837221 */ /* 0x002fce0000010000 */
[----:B------:R-:W1:Y:S01]  /*8250*/  MUFU.EX2 R189, R189 ;  /* 0x000000bd00bd7308 */ /* 0x000e620000000800 */
[----:B---3--:R-:W-:-:S07]  /*8260*/  FADD.FTZ R196, R123, R196 ;  /* 0x000000c47bc47221 */ /* 0x008fce0000010000 */
[----:B------:R-:W3:Y:S01]  /*8270*/  MUFU.EX2 R125, R125 ;  /* 0x0000007d007d7308 */ /* 0x000ee20000000800 */
[----:B----4-:R-:W-:-:S07]  /*8280*/  FADD.FTZ R6, R124, R131 ;  /* 0x000000837c067221 */ /* 0x010fce0000010000 */
        /* <DEDUP_REMOVED lines=17> */
[----:B--2---:R-:W-:-:S01]  /*83a0*/  FADD.FTZ R131, R134, R131 ;  /* 0x0000008386837221 */ /* 0x004fc20000010000 */
[----:B-1----:R-:W-:-:S03]  /*83b0*/  FADD.FTZ R4, R133, R4 ;  /* 0x0000000485047221 */ /* 0x002fc60000010000 */
[----:B---3--:R-:W-:Y:S01]  /*83c0*/  FADD.FTZ R6, R135, R131 ;  /* 0x0000008387067221 */ /* 0x008fe20000010000 */
[----:B------:R-:W-:Y:S06]  /*83d0*/  @!P0 BRA `(.L_x_2788) ;  /* 0x0000000000048947 */ /* 0x000fec0003800000 */
[----:B------:R-:W-:Y:S01]  /*83e0*/  BPT.TRAP 0x1 ;  /* 0x000000040000795c */ /* 0x000fe20000300000 */
.L_x_2788:
        /* <DEDUP_REMOVED lines=16> */
[-C--:B------:R-:W-:Y:S01]  /*84f0*/  FMUL.FTZ R25, R25, R5.reuse ;  /* 0x0000000519197220 */ /* 0x080fe20000410000 */
[----:B------:R-:W-:Y:S01]  /*8500*/  F2FP.SATFINITE.E4M3.F32.PACK_AB_MERGE_C R182, R183, R182, RZ ;  /* 0x000000b6b7b6723e */ /* 0x000fe200048070ff */
[----:B------:R-:W-:Y:S01]  /*8510*/  SYNCS.ARRIVE.TRANS64.RED.A1T0 RZ, [UR6], RZ ;  /* 0x000000ffffff79a7 */ /* 0x000fe20008100406 */
        /* <DEDUP_REMOVED lines=127> */
[----:B------:R-:W-:Y:S01]  /*8d10*/  F2FP.SATFINITE.E4M3.F32.PACK_AB_MERGE_C R219, R130, R127, R12 ;  /* 0x0000007f82db723e */ /* 0x000fe2000480700c */
[----:B------:R-:W-:Y:S06]  /*8d20*/  @P1 BRA `(.L_x_2789) ;  /* 0xffffffc400dc1947 */ /* 0x000fec000383ffff */
[----:B------:R-:W-:-:S05]  /*8d30*/  UMOV UR49, UR55 ;  /* 0x0000003700317c82 */ /* 0x000fca0008000000 */
.L_x_2779:
[----:B------:R-:W-:Y:S06]  /*8d40*/  BAR.ARV 0x8, 0x120 ;  /* 0x0204800000007b1d */ /* 0x000fec0000002000 */
[----:B------:R-:W-:Y:S05]  /*8d50*/  @!P0 BRA `(.L_x_2790) ;  /* 0x0000000000048947 */ /* 0x000fea0003800000 */
[----:B------:R-:W-:Y:S01]  /*8d60*/  BPT.TRAP 0x1 ;  /* 0x000000040000795c */ /* 0x000fe20000300000 */
.L_x_2790:
[----:B------:R-:W-:Y:S01]  /*8d70*/  ULEA UR4, UR49, UR38, 0x3 ;  /* 0x0000002631047291 */ /* 0x000fe2000f8e183f */
[----:B------:R-:W-:-:S04]  /*8d80*/  MOV R0, UR36 ;  /* 0x0000002400007c02 */ /* 0x000fc80008000f00 */
[----:B------:R-:W-:-:S04]  /*8d90*/  SHF.L.U32 R0, R0, 0x1f, RZ ;  /* 0x0000001f00007819 */ /* 0x000fc800000006ff */
[----:B------:R1:W2:Y:S01]  /*8da0*/  SYNCS.PHASECHK.TRANS64.TRYWAIT P1, [UR4+0x33450], R0 ;  /* 0x03345000ff0075a7 */ /* 0x0002a20008020144 */
[----:B------:R-:W-:Y:S05]  /*8db0*/  @!P0 BRA `(.L_x_2791) ;  /* 0x0000000000048947 */ /* 0x000fea0003800000 */
[----:B------:R-:W-:Y:S01]  /*8dc0*/  BPT.TRAP 0x1 ;  /* 0x000000040000795c */ /* 0x000fe20000300000 */
.L_x_2791:
[----:B--2---:R-:W-:Y:S05]  /*8dd0*/  @P1 BRA `(.L_x_2792) ;  /* 0x0000000000081947 */ /* 0x004fea0003800000 */
[----:B------:R-:W2:Y:S02]  /*8de0*/  SYNCS.PHASECHK.TRANS64.TRYWAIT P1, [UR4+0x33450], R0 ;  /* 0x03345000ff0075a7 */ /* 0x000ea40008020144 */
[----:B--2---:R-:W-:Y:S05]  /*8df0*/  @!P1 BRA `(.L_x_2793) ;  /* 0x00000060006c9947 */ /* 0x004fea0003800000 */
.L_x_2792:
[----:B------:R-:W-:Y:S01]  /*8e00*/  UIADD3 UR5, UR38, 0x200, URZ ;  /* 0x0000020026057890 */ /* 0x000fe2000fffe03f */
[----:B------:R-:W-:Y:S01]  /*8e10*/  WARPGROUP.ARRIVE ;  /* 0x00000000000079c5 */ /* 0x000fe20000000000 */
[----:B------:R-:W-:Y:S01]  /*8e20*/  UMOV UR7, 0xc0000010 ;  /* 0xc000001000077882 */ /* 0x000fe20000000000 */
[----:B------:R-:W-:Y:S01]  /*8e30*/  IMAD.MOV.U32 R5, RZ, RZ, 0x3f800000 ;  /* 0x3f800000ff057424 */ /* 0x000fe200078e00ff */
[----:B------:R-:W-:-:S04]  /*8e40*/  USHF.R.U32.HI UR5, URZ, 0x4, UR5 ;  /* 0x000000043f057899 */ /* 0x000fc80008011605 */
[----:B------:R-:W-:-:S04]  /*8e50*/  ULOP3.LUT UR5, UR5, 0x3fff, URZ, 0xc0, !UPT ;  /* 0x00003fff05057892 */ /* 0x000fc8000f8ec03f */
[----:B------:R-:W-:-:S04]  /*8e60*/  ULOP3.LUT UR5, UR5, 0x10000, URZ, 0xfc, !UPT ;  /* 0x0001000005057892 */ /* 0x000fc8000f8efc3f */
[----:B------:R-:W-:-:S07]  /*8e70*/  UIMAD UR5, UR49, 0x780, UR5 ;  /* 0x00000780310578a4 */ /* 0x000fce000f8e0205 */
[----:B------:R-:W-:Y:S02]  /*8e80*/  UMOV UR6, UR5 ;  /* 0x0000000500067c82 */ /* 0x000fe40008000000 */
[----:B------:R-:W-:Y:S01]  /*8e90*/  QGMMA.64x192x32.F32.E4M3.E4M3 R24, R200, gdesc[UR4], R24, gsb0 ;  /* 0x02e00004c8187df3 */ /* 0x000fe20008000818 */
[----:B------:R-:W-:Y:S01]  /*8ea0*/  UIADD3 UR6, UR5, 0x180, URZ ;  /* 0x0000018005067890 */ /* 0x000fe2000fffe03f */
[----:B------:R-:W-:Y:S01]  /*8eb0*/  UMOV UR7, 0xc0000010 ;  /* 0xc000001000077882 */ /* 0x000fe20000000000 */
[----:B------:R-:W-:Y:S02]  /*8ec0*/  WARPGROUP.DEPBAR.LE gsb0, 0x0 ;  /* 0x00008000000079c5 */ /* 0x000fe40000010000 */
[----:B------:R-:W-:-:S15]  /*8ed0*/  WARPGROUP.ARRIVE ;  /* 0x00000000000079c5 */ /* 0x000fde0000000000 */
[----:B------:R-:W-:Y:S01]  /*8ee0*/  QGMMA.64x192x32.F32.E4M3.E4M3 R24, R204, gdesc[UR4], R24, gsb0 ;  /* 0x02e00004cc187df3 */ /* 0x000fe20008000818 */
[----:B------:R-:W-:Y:S01]  /*8ef0*/  UIADD3 UR6, UR5, 0x300, URZ ;  /* 0x0000030005067890 */ /* 0x000fe2000fffe03f */
[----:B------:R-:W-:Y:S01]  /*8f00*/  UMOV UR7, 0xc0000010 ;  /* 0xc000001000077882 */ /* 0x000fe20000000000 */
[----:B------:R-:W-:Y:S02]  /*8f10*/  WARPGROUP.DEPBAR.LE gsb0, 0x0 ;  /* 0x00008000000079c5 */ /* 0x000fe40000010000 */
[----:B------:R-:W-:-:S15]  /*8f20*/  WARPGROUP.ARRIVE ;  /* 0x00000000000079c5 */ /* 0x000fde0000000000 */
[----:B------:R-:W-:Y:S01]  /*8f30*/  QGMMA.64x192x32.F32.E4M3.E4M3 R24, R208, gdesc[UR4], R24, gsb0 ;  /* 0x02e00004d0187df3 */ /* 0x000fe20008000818 */
[----:B------:R-:W-:Y:S02]  /*8f40*/  ULDC.64 UR6, c[0x0][0x9a0] ;  /* 0x0002680000067ab9 */ /* 0x000fe40000000a00 */
[----:B------:R-:W-:-:S04]  /*8f50*/  UISETP.NE.U32.AND UP0, UPT, UR6, URZ, UPT ;  /* 0x0000003f0600728c */ /* 0x000fc8000bf05070 */
[----:B------:R-:W-:-:S06]  /*8f60*/  UISETP.NE.AND.EX UP0, UPT, UR7, URZ, UPT, UP0 ;  /* 0x0000003f0700728c */ /* 0x000fcc000bf05300 */
[----:B------:R-:W-:-:S05]  /*8f70*/  PLOP3.LUT P1, PT, PT, PT, UP0, 0x80, 0x0 ;  /* 0x000000000000781c */ /* 0x000fca0003f2f008 */
        /* <DEDUP_REMOVED lines=8> */
[----:B------:R-:W-:Y:S02]  /*9000*/  @UP0 UIMAD UR11, UR14, UR12, URZ ;  /* 0x0000000c0e0b02a4 */ /* 0x000fe4000f8e023f */
[----:B------:R-:W-:Y:S02]  /*9010*/  @UP0 UIMAD.WIDE.U32 UR8, UR41, UR12, UR8 ;  /* 0x0000000c290802a5 */ /* 0x000fe4000f8e0008 */
[----:B------:R-:W-:Y:S02]  /*9020*/  @UP0 UIMAD UR11, UR41, UR13, UR11 ;  /* 0x0000000d290b02a4 */ /* 0x000fe4000f8e020b */
[----:B------:R-:W-:Y:S02]  /*9030*/  @UP0 ULEA UR6, UP1, UR8, UR6, 0x2 ;  /* 0x0000000608060291 */ /* 0x000fe4000f82103f */
[----:B------:R-:W-:-:S04]  /*9040*/  @UP0 UIADD3 UR9, UR9, UR11, URZ ;  /* 0x0000000b09090290 */ /* 0x000fc8000fffe03f */
[----:B------:R-:W-:Y:S01]  /*9050*/  @UP0 ULEA.HI.X UR7, UR8, UR7, UR9, 0x2, UP1 ;  /* 0x0000000708070291 */ /* 0x000fe200088f1409 */
[----:B------:R-:W-:-:S05]  /*9060*/  IMAD.U32 R8, RZ, RZ, UR6 ;  /* 0x00000006ff087e24 */ /* 0x000fca000f8e00ff */
[----:B------:R-:W-:-:S05]  /*9070*/  IMAD.U32 R9, RZ, RZ, UR7 ;  /* 0x00000007ff097e24 */ /* 0x000fca000f8e00ff */
[----:B------:R3:W4:Y:S01]  /*9080*/  @P1 LDG.E R5, desc[UR50][R8.64] ;  /* 0x0000003208051981 */ /* 0x000722000c1e1900 */
[----:B------:R-:W-:Y:S01]  /*9090*/  UIADD3 UR6, UR5, 0x480, URZ ;  /* 0x0000048005067890 */ /* 0x000fe2000fffe03f */
[----:B------:R-:W-:Y:S01]  /*90a0*/  UMOV UR7, 0xc0000010 ;  /* 0xc000001000077882 */ /* 0x000fe20000000000 */
[----:B------:R-:W-:Y:S02]  /*90b0*/  WARPGROUP.DEPBAR.LE gsb0, 0x0 ;  /* 0x00008000000079c5 */ /* 0x000fe40000010000 */
[----:B------:R-:W-:-:S06]  /*90c0*/  WARPGROUP.ARRIVE ;  /* 0x00000000000079c5 */ /* 0x000fcc0000000000 */
[----:B------:R-:W-:Y:S01]  /*90d0*/  QGMMA.64x192x32.F32.E4M3.E4M3 R24, R212, gdesc[UR4], R24, gsb0 ;  /* 0x02e00004d4187df3 */ /* 0x000fe20008000818 */
[----:B------:R-:W-:Y:S01]  /*90e0*/  UIADD3 UR6, UR5, 0x600, URZ ;  /* 0x0000060005067890 */ /* 0x000fe2000fffe03f */
[----:B------:R-:W-:Y:S01]  /*90f0*/  UMOV UR7, 0xc0000010 ;  /* 0xc000001000077882 */ /* 0x000fe20000000000 */
[----:B--2---:R-:W2:Y:S04]  /*9100*/  SHFL.BFLY PT, R3, R4, 0x2, 0x1f ;  /* 0x0c401f0004037f89 */ /* 0x004ea800000e0000 */
[----:B------:R-:W5:Y:S01]  /*9110*/  SHFL.BFLY PT, R7, R6, 0x2, 0x1f ;  /* 0x0c401f0006077f89 */ /* 0x000f6200000e0000 */
[----:B--2---:R-:W-:-:S01]  /*9120*/  FADD.FTZ R3, R3, R4 ;  /* 0x0000000403037221 */ /* 0x004fc20000010000 */
[----:B-----5:R-:W-:-:S04]  /*9130*/  FADD.FTZ R7, R7, R6 ;  /* 0x0000000607077221 */ /* 0x020fc80000010000 */
[----:B-1----:R-:W1:Y:S04]  /*9140*/  SHFL.BFLY PT, R0, R3, 0x1, 0x1f ;  /* 0x0c201f0003007f89 */ /* 0x002e6800000e0000 */
[----:B---3--:R-:W2:Y:S01]  /*9150*/  SHFL.BFLY PT, R8, R7, 0x1, 0x1f ;  /* 0x0c201f0007087f89 */ /* 0x008ea200000e0000 */
        /* <DEDUP_REMOVED lines=11> */
[----:B------:R-:W1:Y:S01]  /*9210*/  @P2 MUFU.LG2 R6, R12 ;  /* 0x0000000c00062308 */ /* 0x000e620000000c00 */
[----:B------:R-:W-:Y:S02]  /*9220*/  WARPGROUP.DEPBAR.LE gsb0, 0x0 ;  /* 0x00008000000079c5 */ /* 0x000fe40000010000 */
[----:B------:R-:W-:-:S06]  /*9230*/  WARPGROUP.ARRIVE ;  /* 0x00000000000079c5 */ /* 0x000fcc0000000000 */
[----:B------:R-:W-:Y:S01]  /*9240*/  QGMMA.64x192x32.F32.E4M3.E4M3 R24, R216, gdesc[UR4], R24, gsb0 ;  /* 0x02e00004d8187df3 */ /* 0x000fe20008000818 */
[----:B------:R-:W2:Y:S08]  /*9250*/  @P3 MUFU.LG2 R9, R13 ;  /* 0x0000000d00093308 */ /* 0x000eb00000000c00 */
[----:B------:R4:W3:Y:S01]  /*9260*/  @P1 MUFU.RCP R8, R11 ;  /* 0x0000000b00081308 */ /* 0x0008e20000001000 */
[----:B------:R-:W-:-:S02]  /*9270*/  IMAD.U32 R7, RZ, RZ, UR10 ;  /* 0x0000000aff077e24 */ /* 0x000fc4000f8e00ff */
[----:B------:R-:W-:Y:S02]  /*9280*/  IMAD.U32 R14, RZ, RZ, UR10 ;  /* 0x0000000aff0e7e24 */ /* 0x000fe4000f8e00ff */
[----:B-1----:R-:W-:Y:S01]  /*9290*/  @P2 FMUL.FTZ R6, R6, 0.69314718246459960938 ;  /* 0x3f31721806062820 */ /* 0x002fe20000410000 */
[----:B------:R-:W-:Y:S01]  /*92a0*/  @P2 FMUL.FTZ R7, R7, 0.69314718246459960938 ;  /* 0x3f31721807072820 */ /* 0x000fe20000410000 */
[----:B------:R-:W-:Y:S01]  /*92b0*/  @P3 FMUL.FTZ R10, R14, 0.69314718246459960938 ;  /* 0x3f3172180e0a3820 */ /* 0x000fe20000410000 */
[----:B--2---:R-:W-:Y:S01]  /*92c0*/  @P3 FMUL.FTZ R9, R9, 0.69314718246459960938 ;  /* 0x3f31721809093820 */ /* 0x004fe20000410000 */
[----:B------:R-:W-:Y:S02]  /*92d0*/  IMAD.MOV.U32 R3, RZ, RZ, -0x800000 ;  /* 0xff800000ff037424 */ /* 0x000fe400078e00ff */
[----:B------:R-:W-:Y:S01]  /*92e0*/  @P2 FFMA.FTZ R3, R7, R126, R6 ;  /* 0x0000007e07032223 */ /* 0x000fe20000010006 */
[----:B------:R-:W-:Y:S02]  /*92f0*/  IMAD.MOV.U32 R0, RZ, RZ, -0x800000 ;  /* 0xff800000ff007424 */ /* 0x000fe400078e00ff */
[----:B------:R-:W-:Y:S01]  /*9300*/  @P3 FFMA.FTZ R0, R10, R132, R9 ;  /* 0x000000840a003223 */ /* 0x000fe20000010009 */
[-C--:B----4-:R-:W-:Y:S01]  /*9310*/  FMUL.FTZ R11, R4, R5.reuse ;  /* 0x00000005040b7220 */ /* 0x090fe20000410000 */
[----:B---3--:R-:W-:Y:S01]  /*9320*/  FMUL.FTZ R120, R8, R5 ;  /* 0x0000000508787220 */ /* 0x008fe20000410000 */
[----:B------:R-:W-:-:S02]  /*9330*/  WARPGROUP.DEPBAR.LE gsb0, 0x0 ;  /* 0x00008000000079c5 */ /* 0x000fc40000010000 */
[----:B------:R-:W-:Y:S05]  /*9340*/  @!P0 BRA `(.L_x_2794) ;  /* 0x0000000000048947 */ /* 0x000fea0003800000 */
[----:B------:R-:W-:Y:S01]  /*9350*/  BPT.TRAP 0x1 ;  /* 0x000000040000795c */ /* 0x000fe20000300000 */
.L_x_2794:
        /* <DEDUP_REMOVED lines=13> */
[----:B------:R-:W-:-:S02]  /*9430*/  UIADD3 UR42, -UR42, URZ, URZ ;  /* 0x0000003f2a2a7290 */ /* 0x000fc4000fffe13f */
[----:B------:R-:W-:Y:S01]  /*9440*/  USHF.R.S32.HI UR5, URZ, 0x1f, UR43 ;  /* 0x0000001f3f057899 */ /* 0x000fe2000801142b */
[----:B------:R-:W-:Y:S01]  /*9450*/  ULDC UR8, c[0x0][0xda8] ;  /* 0x00036a0000087ab9 */ /* 0x000fe20000000800 */
[----:B-1----:R-:W-:-:S05]  /*9460*/  IMAD.SHL.U32 R4, R121, 0x4, RZ ;  /* 0x0000000479047824 */ /* 0x002fca00078e00ff */
[----:B------:R-:W-:-:S04]  /*9470*/  LOP3.LUT R4, R4, 0xc, RZ, 0xc0, !PT ;  /* 0x0000000c04047812 */ /* 0x000fc800078ec0ff */
[----:B------:R-:W-:-:S05]  /*9480*/  IADD3 R4, P0, R4, UR6, RZ ;  /* 0x0000000604047c10 */ /* 0x000fca000ff1e0ff */
[----:B------:R-:W-:Y:S02]  /*9490*/  IMAD.X R5, RZ, RZ, UR7, P0 ;  /* 0x00000007ff057e24 */ /* 0x000fe400080e06ff */
[-C--:B------:R-:W-:Y:S01]  /*94a0*/  FMUL.FTZ R24, R33, R11.reuse ;  /* 0x0000000b21187220 */ /* 0x080fe20000410000 */
[-C--:B------:R-:W-:Y:S01]  /*94b0*/  FMUL.FTZ R29, R40, R11.reuse ;  /* 0x0000000b281d7220 */ /* 0x080fe20000410000 */
[-C--:B------:R-:W-:Y:S01]  /*94c0*/  FMUL.FTZ R32, R45, R11.reuse ;  /* 0x0000000b2d207220 */ /* 0x080fe20000410000 */
[-C--:B------:R-:W-:Y:S01]  /*94d0*/  FMUL.FTZ R37, R48, R11.reuse ;  /* 0x0000000b30257220 */ /* 0x080fe20000410000 */
        /* <DEDUP_REMOVED lines=39> */
[-C--:B-1----:R-:W-:Y:S01]  /*9750*/  FMUL.FTZ R5, R30, R120.reuse ;  /* 0x000000781e057220 */ /* 0x082fe20000410000 */
[-C--:B------:R-:W-:Y:S01]  /*9760*/  FMUL.FTZ R11, R31, R120.reuse ;  /* 0x000000781f0b7220 */ /* 0x080fe20000410000 */
[-C--:B------:R-:W-:Y:S01]  /*9770*/  FMUL.FTZ R25, R39, R120.reuse ;  /* 0x0000007827197220 */ /* 0x080fe20000410000 */
[-C--:B------:R-:W-:Y:S01]  /*9780*/  FMUL.FTZ R27, R46, R120.reuse ;  /* 0x000000782e1b7220 */ /* 0x080fe20000410000 */
        /* <DEDUP_REMOVED lines=8> */
[----:B------:R-:W-:Y:S01]  /*9810*/  F2FP.BF16.F32.PACK_AB R68, R68, R69 ;  /* 0x000000454444723e */ /* 0x000fe200000010ff */
[-C--:B------:R-:W-:Y:S01]  /*9820*/  FMUL.FTZ R26, R35, R120.reuse ;  /* 0x00000078231a7220 */ /* 0x080fe20000410000 */
[----:B------:R-:W-:Y:S01]  /*9830*/  F2FP.BF16.F32.PACK_AB R73, R72, R73 ;  /* 0x000000494849723e */ /* 0x000fe200000010ff */
[-C--:B------:R-:W-:Y:S01]  /*9840*/  FMUL.FTZ R43, R62, R120.reuse ;  /* 0x000000783e2b7220 */ /* 0x080fe20000410000 */
[----:B------:R-:W-:Y:S01]  /*9850*/  ISETP.EQ.OR P0, PT, R7, 0x3, !P0 ;  /* 0x000000030700780c */ /* 0x000fe20004702670 */
[----:B------:R-:W-:Y:S01]  /*9860*/  FMUL.FTZ R35, R54, R120 ;  /* 0x0000007836237220 */ /* 0x000fe20000410000 */
[----:B------:R-:W-:Y:S01]  /*9870*/  F2FP.BF16.F32.PACK_AB R27, R27, R30 ;  /* 0x0000001e1b1b723e */ /* 0x000fe200000010ff */
[----:B------:R-:W-:Y:S01]  /*9880*/  FMUL.FTZ R42, R51, R120 ;  /* 0x00000078332a7220 */ /* 0x000fe20000410000 */
[----:B------:R-:W-:Y:S01]  /*9890*/  F2FP.BF16.F32.PACK_AB R34, R31, R34 ;  /* 0x000000221f22723e */ /* 0x000fe200000010ff */
[----:B------:R-:W-:Y:S01]  /*98a0*/  FMUL.FTZ R62, R74, R120 ;  /* 0x000000784a3e7220 */ /* 0x000fe20000410000 */
[----:B------:R-:W-:Y:S01]  /*98b0*/  F2FP.BF16.F32.PACK_AB R58, R55, R58 ;  /* 0x0000003a373a723e */ /* 0x000fe200000010ff */
[-C--:B------:R-:W-:Y:S01]  /*98c0*/  FMUL.FTZ R51, R70, R120.reuse ;  /* 0x0000007846337220 */ /* 0x080fe20000410000 */
[-C--:B------:R-:W-:Y:S01]  /*98d0*/  FMUL.FTZ R54, R66, R120.reuse ;  /* 0x0000007842367220 */ /* 0x080fe20000410000 */
[-C--:B------:R-:W-:Y:S01]  /*98e0*/  FMUL.FTZ R71, R87, R120.reuse ;  /* 0x0000007857477220 */ /* 0x080fe20000410000 */
[-C--:B------:R-:W-:Y:S01]  /*98f0*/  FMUL.FTZ R74, R83, R120.reuse ;  /* 0x00000078534a7220 */ /* 0x080fe20000410000 */
[----:B------:R-:W-:Y:S01]  /*9900*/  SEL R55, R68, R73, P0 ;  /* 0x0000004944377207 */ /* 0x000fe20000000000 */
[----:B------:R-:W-:Y:S01]  /*9910*/  FMUL.FTZ R38, R50, R120 ;  /* 0x0000007832267220 */ /* 0x000fe20000410000 */
[----:B------:R-:W-:Y:S01]  /*9920*/  F2FP.BF16.F32.PACK_AB R57, R56, R57 ;  /* 0x000000393839723e */ /* 0x000fe200000010ff */
[----:B------:R-:W-:Y:S01]  /*9930*/  ULDC.64 UR6, c[0x0][0xb70] ;  /* 0x0002dc0000067ab9 */ /* 0x000fe20000000a00 */
[----:B------:R-:W-:Y:S01]  /*9940*/  SEL R68, R73, R68, P0 ;  /* 0x0000004449447207 */ /* 0x000fe20000000000 */
[----:B------:R-:W-:Y:S01]  /*9950*/  UIMAD UR42, UR8, UR42, UR48 ;  /* 0x0000002a082a72a4 */ /* 0x000fe2000f8e0230 */
[----:B------:R-:W-:Y:S01]  /*9960*/  F2FP.BF16.F32.PACK_AB R15, R15, R20 ;  /* 0x000000140f0f723e */ /* 0x000fe200000010ff */
[----:B------:R-:W-:Y:S01]  /*9970*/  FMUL.FTZ R50, R59, R120 ;  /* 0x000000783b327220 */ /* 0x000fe20000410000 */
[----:B------:R-:W-:Y:S01]  /*9980*/  F2FP.BF16.F32.PACK_AB R26, R25, R26 ;  /* 0x0000001a191a723e */ /* 0x000fe200000010ff */
[----:B------:R-:W-:Y:S01]  /*9990*/  FMUL.FTZ R59, R78, R120 ;  /* 0x000000784e3b7220 */ /* 0x000fe20000410000 */
[----:B------:R-:W-:Y:S01]  /*99a0*/  SEL R73, R27, R34, P0 ;  /* 0x000000221b497207 */ /* 0x000fe20000000000 */
[----:B------:R-:W-:Y:S01]  /*99b0*/  UIMAD UR5, UR5, UR6, URZ ;  /* 0x00000006050572a4 */ /* 0x000fe2000f8e023f */
[----:B------:R-:W-:Y:S01]  /*99c0*/  SEL R56, R34, R27, P0 ;  /* 0x0000001b22387207 */ /* 0x000fe20000000000 */
[-C--:B------:R-:W-:Y:S01]  /*99d0*/  FMUL.FTZ R78, R90, R120.reuse ;  /* 0x000000785a4e7220 */ /* 0x080fe20000410000 */
[----:B------:R-:W-:Y:S01]  /*99e0*/  IADD3 R27, P1, R16, 0x4000, RZ ;  /* 0x00004000101b7810 */ /* 0x000fe20007f3e0ff */
[----:B------:R-:W-:Y:S01]  /*99f0*/  FMUL.FTZ R87, R103, R120 ;  /* 0x0000007867577220 */ /* 0x000fe20000410000 */
[----:B------:R-:W-:Y:S01]  /*9a00*/  F2FP.BF16.F32.PACK_AB R51, R51, R54 ;  /* 0x000000363333723e */ /* 0x000fe200000010ff */
[----:B------:R-:W-:Y:S01]  /*9a10*/  FMUL.FTZ R90, R99, R120 ;  /* 0x00000078635a7220 */ /* 0x000fe20000410000 */
[----:B------:R-:W-:Y:S01]  /*9a20*/  F2FP.BF16.F32.PACK_AB R74, R71, R74 ;  /* 0x0000004a474a723e */ /* 0x000fe200000010ff */
[----:B------:R-:W-:Y:S01]  /*9a30*/  USHF.L.U32 UR42, UR42, 0x7, URZ ;  /* 0x000000072a2a7899 */ /* 0x000fe2000800063f */
[----:B------:R-:W-:Y:S01]  /*9a40*/  SEL R71, R15, R26, P0 ;  /* 0x0000001a0f477207 */ /* 0x000fe20000000000 */
[----:B------:R-:W-:Y:S01]  /*9a50*/  UIMAD.WIDE.U32 UR10, UR43, UR6, URZ ;  /* 0x000000062b0a72a5 */ /* 0x000fe2000f8e003f */
[----:B------:R-:W-:Y:S01]  /*9a60*/  SEL R54, R26, R15, P0 ;  /* 0x0000000f1a367207 */ /* 0x000fe20000000000 */
[----:B------:R-:W-:Y:S01]  /*9a70*/  UIMAD UR5, UR43, UR7, UR5 ;  /* 0x000000072b0572a4 */ /* 0x000fe2000f8e0205 */
[----:B------:R-:W-:Y:S01]  /*9a80*/  LOP3.LUT R26, R27, 0x380, RZ, 0xc0, !PT ;  /* 0x000003801b1a7812 */ /* 0x000fe200078ec0ff */
[----:B------:R-:W-:Y:S01]  /*9a90*/  FMUL.FTZ R47, R63, R120 ;  /* 0x000000783f2f7220 */ /* 0x000fe20000410000 */
[----:B------:R-:W-:Y:S01]  /*9aa0*/  F2FP.BF16.F32.PACK_AB R13, R13, R14 ;  /* 0x0000000e0d0d723e */ /* 0x000fe200000010ff */
[----:B------:R-:W-:Y:S01]  /*9ab0*/  UIADD3 UR5, UR11, UR5, URZ ;  /* 0x000000050b057290 */ /* 0x000fe2000fffe03f */
[----:B------:R-:W-:Y:S01]  /*9ac0*/  F2FP.BF16.F32.PACK_AB R24, R21, R24 ;  /* 0x000000181518723e */ /* 0x000fe200000010ff */
[-C--:B------:R-:W-:Y:S01]  /*9ad0*/  FMUL.FTZ R63, R79, R120.reuse ;  /* 0x000000784f3f7220 */ /* 0x080fe20000410000 */
[----:B------:R-:W-:Y:S01]  /*9ae0*/  SHF.R.U64 R26, R26, 0x3, RZ ;  /* 0x000000031a1a7819 */ /* 0x000fe200000012ff */
[-C--:B------:R-:W-:Y:S01]  /*9af0*/  FMUL.FTZ R70, R82, R120.reuse ;  /* 0x0000007852467220 */ /* 0x080fe20000410000 */
[----:B------:R-:W-:Y:S01]  /*9b00*/  IADD3 R25, P2, R16, 0x4020, RZ ;  /* 0x0000402010197810 */ /* 0x000fe20007f5e0ff */
[----:B------:R-:W-:Y:S01]  /*9b10*/  UIADD3 UR4, UR4, 0x33460, URZ ;  /* 0x0003346004047890 */ /* 0x000fe2000fffe03f */
[----:B------:R-:W-:Y:S01]  /*9b20*/  F2FP.BF16.F32.PACK_AB R41, R40, R41 ;  /* 0x000000292829723e */ /* 0x000fe200000010ff */
[----:B------:R-:W-:Y:S01]  /*9b30*/  FMUL.FTZ R79, R95, R120 ;  /* 0x000000785f4f7220 */ /* 0x000fe20000410000 */
[----:B------:R-:W-:Y:S01]  /*9b40*/  F2FP.BF16.F32.PACK_AB R42, R39, R42 ;  /* 0x0000002a272a723e */ /* 0x000fe200000010ff */
[----:B------:R-:W-:Y:S01]  /*9b50*/  FMUL.FTZ R82, R91, R120 ;  /* 0x000000785b527220 */ /* 0x000fe20000410000 */
[----:B------:R-:W-:Y:S01]  /*9b60*/  SEL R39, R13, R24, P0 ;  /* 0x000000180d277207 */ /* 0x000fe20000000000 */
[-C--:B------:R-:W-:Y:S01]  /*9b70*/  FMUL.FTZ R66, R75, R120.reuse ;  /* 0x000000784b427220 */ /* 0x080fe20000410000 */
[----:B------:R-:W-:Y:S01]  /*9b80*/  SEL R40, R24, R13, P0 ;  /* 0x0000000d18287207 */ /* 0x000fe20000000000 */
[----:B------:R-:W-:Y:S01]  /*9b90*/  FMUL.FTZ R67, R86, R120 ;  /* 0x0000007856437220 */ /* 0x000fe20000410000 */
[----:B------:R-:W-:Y:S01]  /*9ba0*/  LOP3.LUT R26, R26, R27, RZ, 0x3c, !PT ;  /* 0x0000001b1a1a7212 */ /* 0x000fe200078e3cff */
[--C-:B------:R-:W-:Y:S01]  /*9bb0*/  IMAD.X R27, RZ, RZ, R17.reuse, P1 ;  /* 0x000000ffff1b7224 */ /* 0x100fe200008e0611 */
[----:B------:R-:W-:Y:S01]  /*9bc0*/  F2FP.BF16.F32.PACK_AB R9, R9, R10 ;  /* 0x0000000a0909723e */ /* 0x000fe200000010ff */
[----:B------:R-:W-:Y:S01]  /*9bd0*/  UPRMT UR4, UR37, 0x654, UR4 ;  /* 0x0000065425047896 */ /* 0x000fe20008000004 */
[----:B------:R-:W-:Y:S01]  /*9be0*/  IADD3 R21, P3, R16, 0x4040, RZ ;  /* 0x0000404010157810 */ /* 0x000fe20007f7e0ff */
[-C--:B------:R-:W-:Y:S01]  /*9bf0*/  FMUL.FTZ R75, R94, R120.reuse ;  /* 0x000000785e4b7220 */ /* 0x080fe20000410000 */
[----:B------:R-:W-:Y:S01]  /*9c00*/  LOP3.LUT R24, R25, 0x380, RZ, 0xc0, !PT ;  /* 0x0000038019187812 */ /* 0x000fe200078ec0ff */
[-C--:B------:R-:W-:Y:S01]  /*9c10*/  FMUL.FTZ R83, R102, R120.reuse ;  /* 0x0000007866537220 */ /* 0x080fe20000410000 */
[----:B------:R-:W-:Y:S01]  /*9c20*/  IADD3 R7, P1, R16, 0x8040, RZ ;  /* 0x0000804010077810 */ /* 0x000fe20007f3e0ff */
[-C--:B------:R-:W-:Y:S01]  /*9c30*/  FMUL.FTZ R86, R98, R120.reuse ;  /* 0x0000007862567220 */ /* 0x080fe20000410000 */
[----:B------:R-:W-:Y:S01]  /*9c40*/  F2FP.BF16.F32.PACK_AB R36, R36, R37 ;  /* 0x000000252424723e */ /* 0x000fe200000010ff */
[----:B------:R-:W-:Y:S01]  /*9c50*/  FMUL.FTZ R91, R110, R120 ;  /* 0x000000786e5b7220 */ /* 0x000fe20000410000 */
[----:B------:R-:W-:Y:S01]  /*9c60*/  F2FP.BF16.F32.PACK_AB R35, R35, R38 ;  /* 0x000000262323723e */ /* 0x000fe200000010ff */
[-C--:B------:R-:W-:Y:S01]  /*9c70*/  FMUL.FTZ R94, R106, R120.reuse ;  /* 0x000000786a5e7220 */ /* 0x080fe20000410000 */
[----:B------:R-:W-:Y:S01]  /*9c80*/  SEL R37, R6, R9, P0 ;  /* 0x0000000906257207 */ /* 0x000fe20000000000 */
[----:B------:R-:W-:Y:S01]  /*9c90*/  FMUL.FTZ R95, R111, R120 ;  /* 0x000000786f5f7220 */ /* 0x000fe20000410000 */
[----:B------:R-:W-:Y:S01]  /*9ca0*/  SEL R38, R9, R6, P0 ;  /* 0x0000000609267207 */ /* 0x000fe20000000000 */
[-C--:B------:R-:W-:Y:S01]  /*9cb0*/  FMUL.FTZ R98, R107, R120.reuse ;  /* 0x000000786b627220 */ /* 0x080fe20000410000 */
[----:B------:R-:W-:Y:S01]  /*9cc0*/  LOP3.LUT R20, R21, 0x380, RZ, 0xc0, !PT ;  /* 0x0000038015147812 */ /* 0x000fe200078ec0ff */
[-C--:B------:R-:W-:Y:S01]  /*9cd0*/  FMUL.FTZ R99, R118, R120.reuse ;  /* 0x0000007876637220 */ /* 0x080fe20000410000 */
[----:B------:R-:W-:Y:S01]  /*9ce0*/  SHF.R.U64 R24, R24, 0x3, RZ ;  /* 0x0000000318187819 */ /* 0x000fe200000012ff */
[-C--:B------:R-:W-:Y:S01]  /*9cf0*/  FMUL.FTZ R102, R114, R120.reuse ;  /* 0x0000007872667220 */ /* 0x080fe20000410000 */
[----:B------:R-:W-:Y:S01]  /*9d00*/  LOP3.LUT R6, R7, 0x380, RZ, 0xc0, !PT ;  /* 0x0000038007067812 */ /* 0x000fe200078ec0ff */
[-C--:B------:R-:W-:Y:S01]  /*9d10*/  FMUL.FTZ R103, R119, R120.reuse ;  /* 0x0000007877677220 */ /* 0x080fe20000410000 */
[----:B------:R-:W-:Y:S01]  /*9d20*/  SHF.R.U64 R20, R20, 0x3, RZ ;  /* 0x0000000314147819 */ /* 0x000fe200000012ff */
[----:B------:R-:W-:Y:S01]  /*9d30*/  FMUL.FTZ R106, R115, R120 ;  /* 0x00000078736a7220 */ /* 0x000fe20000410000 */
[----:B------:R-:W-:Y:S01]  /*9d40*/  LOP3.LUT R24, R24, R25, RZ, 0x3c, !PT ;  /* 0x0000001918187212 */ /* 0x000fe200078e3cff */
[--C-:B------:R-:W-:Y:S01]  /*9d50*/  IMAD.X R25, RZ, RZ, R17.reuse, P2 ;  /* 0x000000ffff197224 */ /* 0x100fe200010e0611 */
[----:B------:R-:W-:Y:S01]  /*9d60*/  SHF.R.U64 R6, R6, 0x3, RZ ;  /* 0x0000000306067819 */ /* 0x000fe200000012ff */
[----:B------:R-:W-:Y:S01]  /*9d70*/  SYNCS.ARRIVE.TRANS64.RED.A1T0 RZ, [UR4], RZ ;  /* 0x000000ffffff79a7 */ /* 0x000fe20008100404 */
[----:B------:R-:W-:Y:S01]  /*9d80*/  IADD3 R9, P2, R16, 0x8060, RZ ;  /* 0x0000806010097810 */ /* 0x000fe20007f5e0ff */
[----:B------:R-:W-:Y:S01]  /*9d90*/  USHF.R.S32.HI UR4, URZ, 0x1f, UR44 ;  /* 0x0000001f3f047899 */ /* 0x000fe2000801142c */
[----:B------:R-:W-:Y:S01]  /*9da0*/  LOP3.LUT R20, R20, R21, RZ, 0x3c, !PT ;  /* 0x0000001514147212 */ /* 0x000fe200078e3cff */
[----:B------:R-:W-:Y:S01]  /*9db0*/  IMAD.X R21, RZ, RZ, R17, P3 ;  /* 0x000000ffff157224 */ /* 0x000fe200018e0611 */
[----:B------:R-:W-:-:S02]  /*9dc0*/  F2FP.BF16.F32.PACK_AB R5, R5, R8 ;  /* 0x000000080505723e */ /* 0x000fc400000010ff */
[----:B------:R-:W-:Y:S01]  /*9dd0*/  LOP3.LUT R6, R6, R7, RZ, 0x3c, !PT ;  /* 0x0000000706067212 */ /* 0x000fe200078e3cff */
[----:B------:R-:W-:Y:S01]  /*9de0*/  IMAD.X R7, RZ, RZ, R17, P1 ;  /* 0x000000ffff077224 */ /* 0x000fe200008e0611 */
[----:B------:R-:W-:Y:S02]  /*9df0*/  F2FP.BF16.F32.PACK_AB R12, R11, R12 ;  /* 0x0000000c0b0c723e */ /* 0x000fe400000010ff */
[----:B------:R-:W-:Y:S01]  /*9e00*/  F2FP.BF16.F32.PACK_AB R90, R87, R90 ;  /* 0x0000005a575a723e */ /* 0x000fe200000010ff */
[----:B------:R-:W-:Y:S01]  /*9e10*/  VIADD R87, R23, UR42 ;  /* 0x0000002a17577c36 */ /* 0x000fe20008000000 */
[----:B------:R-:W-:Y:S02]  /*9e20*/  LOP3.LUT R8, R9, 0x380, RZ, 0xc0, !PT ;  /* 0x0000038009087812 */ /* 0x000fe400078ec0ff */
[----:B------:R-:W-:Y:S02]  /*9e30*/  F2FP.BF16.F32.PACK_AB R28, R28, R29 ;  /* 0x0000001d1c1c723e */ /* 0x000fe400000010ff */
[----:B------:R-:W-:-:S02]  /*9e40*/  F2FP.BF16.F32.PACK_AB R33, R32, R33 ;  /* 0x000000212021723e */ /* 0x000fc400000010ff */
[----:B------:R-:W-:Y:S02]  /*9e50*/  F2FP.BF16.F32.PACK_AB R49, R48, R49 ;  /* 0x000000313031723e */ /* 0x000fe400000010ff */
[----:B------:R-:W-:Y:S02]  /*9e60*/  SEL R69, R5, R12, P0 ;  /* 0x0000000c05457207 */ /* 0x000fe40000000000 */
[----:B------:R-:W-:Y:S01]  /*9e70*/  SEL R48, R12, R5, P0 ;  /* 0x000000050c307207 */ /* 0x000fe20000000000 */
[----:B------:R-:W-:Y:S01]  /*9e80*/  VIADD R5, R87, 0x8 ;  /* 0x0000000857057836 */ /* 0x000fe20000000000 */
[----:B------:R-:W-:Y:S02]  /*9e90*/  SHF.R.U64 R8, R8, 0x3, RZ ;  /* 0x0000000308087819 */ /* 0x000fe400000012ff */
[----:B------:R-:W-:Y:S02]  /*9ea0*/  MOV R72, R20 ;  /* 0x0000001400487202 */ /* 0x000fe40000000f00 */
[----:B------:R-:W-:-:S02]  /*9eb0*/  F2FP.BF16.F32.PACK_AB R44, R44, R45 ;  /* 0x0000002d2c2c723e */ /* 0x000fc400000010ff */
[----:B------:R-:W-:Y:S02]  /*9ec0*/  F2FP.BF16.F32.PACK_AB R43, R43, R46 ;  /* 0x0000002e2b2b723e */ /* 0x000fe400000010ff */
[----:B------:R-:W-:Y:S01]  /*9ed0*/  MOV R21, R6 ;  /* 0x0000000600157202 */ /* 0x000fe20000000f00 */
[----:B------:R-:W-:Y:S01]  /*9ee0*/  IMAD.U32 R7, RZ, RZ, UR11 ;  /* 0x0000000bff077e24 */ /* 0x000fe2000f8e00ff */
[----:B------:R-:W-:Y:S01]  /*9ef0*/  SEL R45, R28, R33, P0 ;  /* 0x000000211c2d7207 */ /* 0x000fe20000000000 */
[----:B------:R-:W-:Y:S01]  /*9f00*/  IMAD.U32 R7, RZ, RZ, UR5 ;  /* 0x00000005ff077e24 */ /* 0x000fe2000f8e00ff */
[----:B------:R-:W-:Y:S01]  /*9f10*/  SEL R46, R33, R28, P0 ;  /* 0x0000001c212e7207 */ /* 0x000fe20000000000 */
[----:B------:R-:W-:Y:S01]  /*9f20*/  ULDC UR5, c[0x0][0xa88] ;  /* 0x0002a20000057ab9 */ /* 0x000fe20000000800 */
[----:B------:R-:W-:Y:S01]  /*9f30*/  LOP3.LUT P1, RZ, R2, 0x3, RZ, 0xc0, !PT ;  /* 0x0000000302ff7812 */ /* 0x000fe2000782c0ff */
[----:B------:R-:W-:Y:S01]  /*9f40*/  IMAD.U32 R6, RZ, RZ, UR10 ;  /* 0x0000000aff067e24 */ /* 0x000fe2000f8e00ff */
[----:B------:R-:W-:-:S02]  /*9f50*/  IADD3 R33, P4, R16, 0x20, RZ ;  /* 0x0000002010217810 */ /* 0x000fc40007f9e0ff */
[C---:B------:R-:W-:Y:S02]  /*9f60*/  IADD3 R31, P5, R16.reuse, 0x40, RZ ;  /* 0x00000040101f7810 */ /* 0x040fe40007fbe0ff */
[----:B------:R-:W-:Y:S02]  /*9f70*/  IADD3 R29, P6, R16, 0x60, RZ ;  /* 0x00000060101d7810 */ /* 0x000fe40007fde0ff */
[----:B------:R-:W-:Y:S01]  /*9f80*/  LOP3.LUT R8, R8, R9, RZ, 0x3c, !PT ;  /* 0x0000000908087212 */ /* 0x000fe200078e3cff */
[----:B------:R-:W-:Y:S01]  /*9f90*/  IMAD.X R9, RZ, RZ, R17, P2 ;  /* 0x000000ffff097224 */ /* 0x000fe200010e0611 */
[----:B------:R-:W-:Y:S02]  /*9fa0*/  ISETP.GE.OR P2, PT, R5, UR5, P1 ;  /* 0x0000000505007c0c */ /* 0x000fe40008f46670 */
        /* <DEDUP_REMOVED lines=12> */
[----:B------:R-:W-:-:S02]  /*a070*/  F2FP.BF16.F32.PACK_AB R50, R47, R50 ;  /* 0x000000322f32723e */ /* 0x000fc400000010ff */
[C---:B------:R-:W-:Y:S02]  /*a080*/  IADD3 R15, P4, R16.reuse, 0x4060, RZ ;  /* 0x00004060100f7810 */ /* 0x040fe40007f9e0ff */
[C---:B------:R-:W-:Y:S02]  /*a090*/  IADD3 R13, P5, R16.reuse, 0x8000, RZ ;  /* 0x00008000100d7810 */ /* 0x040fe40007fbe0ff */
[----:B------:R-:W-:Y:S02]  /*a0a0*/  IADD3 R11, P6, R16, 0x8020, RZ ;  /* 0x00008020100b7810 */ /* 0x000fe40007fde0ff */
[----:B------:R-:W-:Y:S02]  /*a0b0*/  F2FP.BF16.F32.PACK_AB R52, R52, R53 ;  /* 0x000000353434723e */ /* 0x000fe400000010ff */
[----:B------:R-:W-:Y:S02]  /*a0c0*/  F2FP.BF16.F32.PACK_AB R82, R79, R82 ;  /* 0x000000524f52723e */ /* 0x000fe400000010ff */
[----:B------:R-:W-:-:S02]  /*a0d0*/  SEL R47, R36, R41, P0 ;  /* 0x00000029242f7207 */ /* 0x000fc40000000000 */
[----:B------:R-:W-:Y:S02]  /*a0e0*/  F2FP.BF16.F32.PACK_AB R59, R59, R62 ;  /* 0x0000003e3b3b723e */ /* 0x000fe400000010ff */
[----:B------:R-:W-:Y:S02]  /*a0f0*/  F2FP.BF16.F32.PACK_AB R66, R63, R66 ;  /* 0x000000423f42723e */ /* 0x000fe400000010ff */
[----:B------:R-:W-:Y:S02]  /*a100*/  F2FP.BF16.F32.PACK_AB R76, R76, R77 ;  /* 0x0000004d4c4c723e */ /* 0x000fe400000010ff */
[----:B------:R-:W-:Y:S02]  /*a110*/  SEL R36, R41, R36, P0 ;  /* 0x0000002429247207 */ /* 0x000fe40000000000 */
[----:B------:R-:W-:Y:S02]  /*a120*/  SEL R79, R43, R50, P0 ;  /* 0x000000322b4f7207 */ /* 0x000fe40000000000 */
[----:B------:R-:W-:-:S02]  /*a130*/  LOP3.LUT R14, R15, 0x380, RZ, 0xc0, !PT ;  /* 0x000003800f0e7812 */ /* 0x000fc400078ec0ff */
[----:B------:R-:W-:Y:S02]  /*a140*/  LOP3.LUT R12, R13, 0x380, RZ, 0xc0, !PT ;  /* 0x000003800d0c7812 */ /* 0x000fe400078ec0ff */
[----:B------:R-:W-:Y:S02]  /*a150*/  F2FP.BF16.F32.PACK_AB R60, R60, R61 ;  /* 0x0000003d3c3c723e */ /* 0x000fe400000010ff */
[----:B------:R-:W-:Y:S02]  /*a160*/  F2FP.BF16.F32.PACK_AB R65, R64, R65 ;  /* 0x000000414041723e */ /* 0x000fe400000010ff */
[----:B------:R-:W-:Y:S02]  /*a170*/  SEL R41, R44, R49, P0 ;  /* 0x000000312c297207 */ /* 0x000fe40000000000 */
[----:B------:R-:W-:Y:S02]  /*a180*/  SEL R77, R35, R42, P0 ;  /* 0x0000002a234d7207 */ /* 0x000fe40000000000 */
[----:B------:R-:W-:-:S02]  /*a190*/  SEL R50, R50, R43, P0 ;  /* 0x0000002b32327207 */ /* 0x000fc40000000000 */
[----:B------:R-:W-:Y:S02]  /*a1a0*/  LOP3.LUT R10, R11, 0x380, RZ, 0xc0, !PT ;  /* 0x000003800b0a7812 */ /* 0x000fe400078ec0ff */
[----:B------:R-:W-:Y:S02]  /*a1b0*/  F2FP.BF16.F32.PACK_AB R67, R67, R70 ;  /* 0x000000464343723e */ /* 0x000fe400000010ff */
[----:B------:R-:W-:Y:S02]  /*a1c0*/  SEL R44, R49, R44, P0 ;  /* 0x0000002c312c7207 */ /* 0x000fe40000000000 */
[----:B------:R-:W-:Y:S02]  /*a1d0*/  SEL R42, R42, R35, P0 ;  /* 0x000000232a2a7207 */ /* 0x000fe40000000000 */
[----:B------:R-:W-:Y:S02]  /*a1e0*/  SEL R43, R51, R58, P0 ;  /* 0x0000003a332b7207 */ /* 0x000fe40000000000 */
[----:B------:R-:W-:-:S02]  /*a1f0*/  SEL R49, R52, R57, P0 ;  /* 0x0000003934317207 */ /* 0x000fc40000000000 */
[----:B------:R-:W-:Y:S02]  /*a200*/  SEL R58, R58, R51, P0 ;  /* 0x000000333a3a7207 */ /* 0x000fe40000000000 */
[----:B------:R-:W-:Y:S02]  /*a210*/  F2FP.BF16.F32.PACK_AB R75, R75, R78 ;  /* 0x0000004e4b4b723e */ /* 0x000fe400000010ff */
[----:B------:R-:W-:Y:S02]  /*a220*/  SEL R52, R57, R52, P0 ;  /* 0x0000003439347207 */ /* 0x000fe40000000000 */
[----:B------:R-:W-:Y:S02]  /*a230*/  SEL R51, R59, R66, P0 ;  /* 0x000000423b337207 */ /* 0x000fe40000000000 */
[----:B------:R-:W-:Y:S02]  /*a240*/  SHF.R.U64 R14, R14, 0x3, RZ ;  /* 0x000000030e0e7819 */ /* 0x000fe400000012ff */
[----:B------:R-:W-:-:S02]  /*a250*/  SHF.R.U64 R12, R12, 0x3, RZ ;  /* 0x000000030c0c7819 */ /* 0x000fc400000012ff */
[----:B------:R-:W-:Y:S02]  /*a260*/  F2FP.BF16.F32.PACK_AB R81, R80, R81 ;  /* 0x000000515051723e */ /* 0x000fe400000010ff */
[----:B------:R-:W-:Y:S02]  /*a270*/  SEL R53, R60, R65, P0 ;  /* 0x000000413c357207 */ /* 0x000fe40000000000 */
[----:B------:R-:W-:Y:S02]  /*a280*/  SEL R66, R66, R59, P0 ;  /* 0x0000003b42427207 */ /* 0x000fe40000000000 */
[----:B------:R-:W-:Y:S02]  /*a290*/  SHF.R.U64 R10, R10, 0x3, RZ ;  /* 0x000000030a0a7819 */ /* 0x000fe400000012ff */
[----:B------:R-:W-:Y:S02]  /*a2a0*/  F2FP.BF16.F32.PACK_AB R84, R84, R85 ;  /* 0x000000555454723e */ /* 0x000fe400000010ff */
[----:B------:R-:W-:-:S02]  /*a2b0*/  F2FP.BF16.F32.PACK_AB R83, R83, R86 ;  /* 0x000000565353723e */ /* 0x000fc400000010ff */
[----:B------:R-:W-:Y:S02]  /*a2c0*/  F2FP.BF16.F32.PACK_AB R89, R88, R89 ;  /* 0x000000595859723e */ /* 0x000fe400000010ff */
[----:B------:R-:W-:Y:S02]  /*a2d0*/  SEL R60, R65, R60, P0 ;  /* 0x0000003c413c7207 */ /* 0x000fe40000000000 */
[----:B------:R-:W-:Y:S02]  /*a2e0*/  SEL R59, R67, R74, P0 ;  /* 0x0000004a433b7207 */ /* 0x000fe40000000000 */
[----:B------:R-:W-:Y:S02]  /*a2f0*/  F2FP.BF16.F32.PACK_AB R92, R92, R93 ;  /* 0x0000005d5c5c723e */ /* 0x000fe400000010ff */
[----:B------:R-:W-:Y:S02]  /*a300*/  F2FP.BF16.F32.PACK_AB R91, R91, R94 ;  /* 0x0000005e5b5b723e */ /* 0x000fe400000010ff */
[----:B------:R-:W-:-:S02]  /*a310*/  F2FP.BF16.F32.PACK_AB R97, R96, R97 ;  /* 0x000000616061723e */ /* 0x000fc400000010ff */
[----:B------:R-:W-:Y:S02]  /*a320*/  F2FP.BF16.F32.PACK_AB R98, R95, R98 ;  /* 0x000000625f62723e */ /* 0x000fe400000010ff */
[----:B------:R-:W-:Y:S02]  /*a330*/  SEL R74, R74, R67, P0 ;  /* 0x000000434a4a7207 */ /* 0x000fe40000000000 */
[----:B------:R-:W-:Y:S02]  /*a340*/  F2FP.BF16.F32.PACK_AB R100, R100, R101 ;  /* 0x000000656464723e */ /* 0x000fe400000010ff */
[----:B------:R-:W-:Y:S02]  /*a350*/  F2FP.BF16.F32.PACK_AB R99, R99, R102 ;  /* 0x000000666363723e */ /* 0x000fe400000010ff */
[----:B--2---:R-:W-:Y:S01]  /*a360*/  LOP3.LUT R5, R4, 0x2, RZ, 0x3c, !PT ;  /* 0x0000000204057812 */ /* 0x004fe200078e3cff */
[----:B------:R-:W-:Y:S01]  /*a370*/  SHFL.IDX PT, R37, R37, R4, 0x1c1f ;  /* 0x001c1f0425257589 */ /* 0x000fe200000e0000 */
[----:B------:R-:W-:-:S02]  /*a380*/  F2FP.BF16.F32.PACK_AB R105, R104, R105 ;  /* 0x000000696869723e */ /* 0x000fc400000010ff */
[----:B------:R-:W-:Y:S01]  /*a390*/  F2FP.BF16.F32.PACK_AB R106, R103, R106 ;  /* 0x0000006a676a723e */ /* 0x000fe200000010ff */
[----:B------:R-:W-:Y:S01]  /*a3a0*/  SHFL.IDX PT, R39, R39, R4, 0x1c1f ;  /* 0x001c1f0427277589 */ /* 0x000fe200000e0000 */
[----:B------:R-:W-:Y:S02]  /*a3b0*/  SEL R67, R75, R82, P0 ;  /* 0x000000524b437207 */ /* 0x000fe40000000000 */
[----:B------:R-:W-:Y:S01]  /*a3c0*/  LOP3.LUT R14, R14, R15, RZ, 0x3c, !PT ;  /* 0x0000000f0e0e7212 */ /* 0x000fe200078e3cff */
[----:B------:R-:W1:Y:S01]  /*a3d0*/  SHFL.IDX PT, R38, R38, R5, 0x1c1f ;  /* 0x001c1f0526267589 */ /* 0x000e6200000e0000 */
[----:B------:R-:W-:Y:S01]  /*a3e0*/  LOP3.LUT R12, R12, R13, RZ, 0x3c, !PT ;  /* 0x0000000d0c0c7212 */ /* 0x000fe200078e3cff */
[--C-:B------:R-:W-:Y:S01]  /*a3f0*/  IMAD.X R15, RZ, RZ, R17.reuse, P4 ;  /* 0x000000ffff0f7224 */ /* 0x100fe200020e0611 */
[----:B------:R-:W-:Y:S01]  /*a400*/  SEL R57, R76, R81, P0 ;  /* 0x000000514c397207 */ /* 0x000fe20000000000 */
[----:B------:R-:W2:Y:S01]  /*a410*/  SHFL.IDX PT, R40, R40, R5, 0x1c1f ;  /* 0x001c1f0528287589 */ /* 0x000ea200000e0000 */
[----:B------:R-:W-:Y:S01]  /*a420*/  SEL R82, R82, R75, P0 ;  /* 0x0000004b52527207 */ /* 0x000fe20000000000 */
[----:B------:R-:W-:Y:S01]  /*a430*/  IMAD.X R13, RZ, RZ, R17, P5 ;  /* 0x000000ffff0d7224 */ /* 0x000fe200028e0611 */
[----:B------:R-:W-:Y:S01]  /*a440*/  LOP3.LUT R10, R10, R11, RZ, 0x3c, !PT ;  /* 0x0000000b0a0a7212 */ /* 0x000fe200078e3cff */
[----:B------:R-:W-:Y:S01]  /*a450*/  SHFL.IDX PT, R69, R69, R4, 0x1c1f ;  /* 0x001c1f0445457589 */ /* 0x000fe200000e0000 */
[----:B------:R-:W-:-:S02]  /*a460*/  SEL R76, R81, R76, P0 ;  /* 0x0000004c514c7207 */ /* 0x000fc40000000000 */
[----:B------:R-:W-:Y:S01]  /*a470*/  SEL R61, R84, R89, P0 ;  /* 0x00000059543d7207 */ /* 0x000fe20000000000 */
[----:B------:R-:W3:Y:S01]  /*a480*/  SHFL.IDX PT, R48, R48, R5, 0x1c1f ;  /* 0x001c1f0530307589 */ /* 0x000ee200000e0000 */
[----:B------:R-:W-:Y:S02]  /*a490*/  SEL R75, R83, R90, P0 ;  /* 0x0000005a534b7207 */ /* 0x000fe40000000000 */
[----:B------:R-:W-:Y:S01]  /*a4a0*/  IADD3.X R11, RZ, R17, RZ, P6, !PT ;  /* 0x00000011ff0b7210 */ /* 0x000fe200037fe4ff */
[----:B------:R-:W-:Y:S01]  /*a4b0*/  SHFL.IDX PT, R71, R71, R4, 0x1c1f ;  /* 0x001c1f0447477589 */ /* 0x000fe200000e0000 */
[----:B------:R-:W-:Y:S02]  /*a4c0*/  SEL R84, R89, R84, P0 ;  /* 0x0000005459547207 */ /* 0x000fe40000000000 */
[----:B------:R-:W-:Y:S01]  /*a4d0*/  SEL R63, R92, R97, P0 ;  /* 0x000000615c3f7207 */ /* 0x000fe20000000000 */
[----:B------:R-:W4:Y:S01]  /*a4e0*/  SHFL.IDX PT, R54, R54, R5, 0x1c1f ;  /* 0x001c1f0536367589 */ /* 0x000f2200000e0000 */
        /* <DEDUP_REMOVED lines=8> */
[----:B------:R-:W5:Y:S01]  /*a570*/  SHFL.IDX PT, R46, R46, R5, 0x1c1f ;  /* 0x001c1f052e2e7589 */ /* 0x000f6200000e0000 */
[----:B------:R-:W-:-:S02]  /*a580*/  LOP3.LUT R35, R16, 0x380, RZ, 0xc0, !PT ;  /* 0x0000038010237812 */ /* 0x000fc400078ec0ff */
[----:B------:R-:W-:Y:S01]  /*a590*/  SEL R100, R105, R100, P0 ;  /* 0x0000006469647207 */ /* 0x000fe20000000000 */
[----:B------:R-:W5:Y:S01]  /*a5a0*/  SHFL.IDX PT, R56, R56, R5, 0x1c1f ;  /* 0x001c1f0538387589 */ /* 0x000f6200000e0000 */
[----:B------:R-:W-:Y:S02]  /*a5b0*/  SEL R106, R106, R99, P0 ;  /* 0x000000636a6a7207 */ /* 0x000fe40000000000 */
[----:B------:R-:W-:Y:S01]  /*a5c0*/  MOV R70, R14 ;  /* 0x0000000e00467202 */ /* 0x000fe20000000f00 */
[----:B------:R-:W-:Y:S01]  /*a5d0*/  SHFL.IDX PT, R47, R47, R4, 0x1c1f ;  /* 0x001c1f042f2f7589 */ /* 0x000fe200000e0000 */
[----:B------:R-:W-:Y:S02]  /*a5e0*/  MOV R64, R12 ;  /* 0x0000000c00407202 */ /* 0x000fe40000000f00 */
[----:B------:R-:W-:Y:S01]  /*a5f0*/  MOV R62, R10 ;  /* 0x0000000a003e7202 */ /* 0x000fe20000000f00 */
[----:B------:R-:W-:Y:S01]  /*a600*/  SHFL.IDX PT, R77, R77, R4, 0x1c1f ;  /* 0x001c1f044d4d7589 */ /* 0x000fe200000e0000 */
[----:B------:R-:W-:-:S02]  /*a610*/  MOV R20, R8 ;  /* 0x0000000800147202 */ /* 0x000fc40000000f00 */
[----:B-1----:R-:W-:Y:S01]  /*a620*/  SEL R8, R37, R38, P0 ;  /* 0x0000002625087207 */ /* 0x002fe20000000000 */
[----:B------:R-:W1:Y:S01]  /*a630*/  SHFL.IDX PT, R36, R36, R5, 0x1c1f ;  /* 0x001c1f0524247589 */ /* 0x000e6200000e0000 */
[----:B------:R-:W-:Y:S02]  /*a640*/  SEL R10, R38, R37, P0 ;  /* 0x00000025260a7207 */ /* 0x000fe40000000000 */
[----:B--2---:R-:W-:Y:S01]  /*a650*/  SEL R12, R39, R40, P0 ;  /* 0x00000028270c7207 */ /* 0x004fe20000000000 */
[----:B------:R-:W2:Y:S01]  /*a660*/  SHFL.IDX PT, R42, R42, R5, 0x1c1f ;  /* 0x001c1f052a2a7589 */ /* 0x000ea200000e0000 */
[----:B------:R-:W-:Y:S02]  /*a670*/  SEL R14, R40, R39, P0 ;  /* 0x00000027280e7207 */ /* 0x000fe40000000000 */
[----:B------:R-:W-:Y:S01]  /*a680*/  SHF.R.U64 R35, R35, 0x3, RZ ;  /* 0x0000000323237819 */ /* 0x000fe200000012ff */
[----:B------:R-:W-:Y:S01]  /*a690*/  SHFL.IDX PT, R41, R41, R4, 0x1c1f ;  /* 0x001c1f0429297589 */ /* 0x000fe200000e0000 */
[----:B------:R-:W1:Y:S01]  /*a6a0*/  LDC.64 R38, c[0x0][0xb78] ;  /* 0x0002de00ff267b82 */ /* 0x000e620000000a00 */
[----:B---3--:R-:W-:-:S02]  /*a6b0*/  SEL R9, R69, R48, P0 ;  /* 0x0000003045097207 */ /* 0x008fc40000000000 */
[----:B------:R-:W-:Y:S01]  /*a6c0*/  SHFL.IDX PT, R79, R79, R4, 0x1c1f ;  /* 0x001c1f044f4f7589 */ /* 0x000fe200000e0000 */
[----:B------:R-:W-:Y:S01]  /*a6d0*/  LOP3.LUT R34, R35, R16, RZ, 0x3c, !PT ;  /* 0x0000001023227212 */ /* 0x000fe200078e3cff */
[----:B------:R-:W-:Y:S01]  /*a6e0*/  IMAD.MOV.U32 R35, RZ, RZ, R17 ;  /* 0x000000ffff237224 */ /* 0x000fe200078e0011 */
[----:B------:R-:W-:Y:S01]  /*a6f0*/  SEL R11, R48, R69, P0 ;  /* 0x00000045300b7207 */ /* 0x000fe20000000000 */
[----:B------:R-:W3:Y:S01]  /*a700*/  SHFL.IDX PT, R44, R44, R5, 0x1c1f ;  /* 0x001c1f052c2c7589 */ /* 0x000ee200000e0000 */
[----:B------:R-:W-:Y:S02]  /*a710*/  MOV R33, R32 ;  /* 0x0000002000217202 */ /* 0x000fe40000000f00 */
[----:B------:R-:W-:Y:S01]  /*a720*/  MOV R34, R34 ;  /* 0x0000002200227202 */ /* 0x000fe20000000f00 */
[----:B------:R-:W-:Y:S01]  /*a730*/  BAR.SYNC.DEFER_BLOCKING 0x1, 0x100 ;  /* 0x0044000000007b1d */ /* 0x000fe20000010000 */
[----:B----4-:R-:W-:Y:S02]  /*a740*/  SEL R13, R71, R54, P0 ;  /* 0x00000036470d7207 */ /* 0x010fe40000000000 */
[----:B------:R-:W-:-:S02]  /*a750*/  SEL R15, R54, R71, P0 ;  /* 0x00000047360f7207 */ /* 0x000fc40000000000 */
[----:B------:R-:W-:Y:S02]  /*a760*/  MOV R80, R26 ;  /* 0x0000001a00507202 */ /* 0x000fe40000000f00 */
[----:B------:R-:W-:Y:S01]  /*a770*/  MOV R78, R24 ;  /* 0x00000018004e7202 */ /* 0x000fe20000000f00 */
[----:B------:R-:W4:Y:S01]  /*a780*/  SHFL.IDX PT, R50, R50, R5, 0x1c1f ;  /* 0x001c1f0532327589 */ /* 0x000f2200000e0000 */
[----:B------:R-:W-:Y:S02]  /*a790*/  MOV R86, R30 ;  /* 0x0000001e00567202 */ /* 0x000fe40000000f00 */
[----:B------:R-:W-:Y:S01]  /*a7a0*/  MOV R85, R28 ;  /* 0x0000001c00557202 */ /* 0x000fe20000000f00 */
[----:B------:R-:W-:Y:S01]  /*a7b0*/  SHFL.IDX PT, R49, R49, R4, 0x1c1f ;  /* 0x001c1f0431317589 */ /* 0x000fe200000e0000 */
[----:B-----5:R-:W-:Y:S01]  /*a7c0*/  SEL R24, R45, R46, P0 ;  /* 0x0000002e2d187207 */ /* 0x020fe20000000000 */
[----:B-1----:R-:W-:Y:S01]  /*a7d0*/  IMAD.WIDE.U32 R6, R38, UR44, R6 ;  /* 0x0000002c26067c25 */ /* 0x002fe2000f8e0006 */
[----:B------:R-:W-:Y:S01]  /*a7e0*/  SEL R26, R46, R45, P0 ;  /* 0x0000002d2e1a7207 */ /* 0x000fe20000000000 */
[----:B------:R-:W-:Y:S01]  /*a7f0*/  SHFL.IDX PT, R43, R43, R4, 0x1c1f ;  /* 0x001c1f042b2b7589 */ /* 0x000fe200000e0000 */
[----:B------:R-:W-:-:S02]  /*a800*/  SEL R25, R73, R56, P0 ;  /* 0x0000003849197207 */ /* 0x000fc40000000000 */
[----:B------:R-:W-:Y:S01]  /*a810*/  SEL R27, R56, R73, P0 ;  /* 0x00000049381b7207 */ /* 0x000fe20000000000 */
[----:B------:R-:W1:Y:S01]  /*a820*/  SHFL.IDX PT, R52, R52, R5, 0x1c1f ;  /* 0x001c1f0534347589 */ /* 0x000e6200000e0000 */
[----:B------:R-:W-:Y:S02]  /*a830*/  SEL R28, R47, R36, P0 ;  /* 0x000000242f1c7207 */ /* 0x000fe40000000000 */
[----:B------:R-:W-:Y:S01]  /*a840*/  SEL R30, R36, R47, P0 ;  /* 0x0000002f241e7207 */ /* 0x000fe20000000000 */
[----:B------:R-:W5:Y:S01]  /*a850*/  SHFL.IDX PT, R58, R58, R5, 0x1c1f ;  /* 0x001c1f053a3a7589 */ /* 0x000f6200000e0000 */
[----:B--2---:R-:W-:Y:S02]  /*a860*/  SEL R29, R77, R42, P0 ;  /* 0x0000002a4d1d7207 */ /* 0x004fe40000000000 */
[----:B------:R-:W-:Y:S01]  /*a870*/  SEL R31, R42, R77, P0 ;  /* 0x0000004d2a1f7207 */ /* 0x000fe20000000000 */
[----:B------:R-:W-:Y:S01]  /*a880*/  SHFL.IDX PT, R53, R53, R4, 0x1c1f ;  /* 0x001c1f0435357589 */ /* 0x000fe200000e0000 */
[----:B---3--:R-:W-:-:S02]  /*a890*/  SEL R32, R41, R44, P0 ;  /* 0x0000002c29207207 */ /* 0x008fc40000000000 */
[C---:B------:R-:W-:Y:S01]  /*a8a0*/  IADD3 R6, P3, R87.reuse, R6, RZ ;  /* 0x0000000657067210 */ /* 0x040fe20007f7e0ff */
[----:B------:R-:W-:Y:S01]  /*a8b0*/  SHFL.IDX PT, R51, R51, R4, 0x1c1f ;  /* 0x001c1f0433337589 */ /* 0x000fe200000e0000 */
[----:B----4-:R-:W-:Y:S02]  /*a8c0*/  SEL R35, R50, R79, P0 ;  /* 0x0000004f32237207 */ /* 0x010fe40000000000 */
[----:B------:R-:W-:Y:S01]  /*a8d0*/  ISETP.GE.OR P1, PT, R87, UR5, P1 ;  /* 0x0000000557007c0c */ /* 0x000fe20008f26670 */
[----:B------:R-:W2:Y:S04]  /*a8e0*/  SHFL.IDX PT, R60, R60, R5, 0x1c1f ;  /* 0x001c1f053c3c7589 */ /* 0x000ea800000e0000 */
[----:B------:R-:W3:Y:S04]  /*a8f0*/  SHFL.IDX PT, R66, R66, R5, 0x1c1f ;  /* 0x001c1f0542427589 */ /* 0x000ee800000e0000 */
[----:B------:R-:W-:Y:S04]  /*a900*/  SHFL.IDX PT, R55, R55, R4, 0x1c1f ;  /* 0x001c1f0437377589 */ /* 0x000fe800000e0000 */
[----:B------:R-:W-:Y:S04]  /*a910*/  SHFL.IDX PT, R59, R59, R4, 0x1c1f ;  /* 0x001c1f043b3b7589 */ /* 0x000fe800000e0000 */
[----:B------:R-:W4:Y:S04]  /*a920*/  SHFL.IDX PT, R68, R68, R5, 0x1c1f ;  /* 0x001c1f0544447589 */ /* 0x000f2800000e0000 */
[----:B------:R-:W4:Y:S04]  /*a930*/  SHFL.IDX PT, R74, R74, R5, 0x1c1f ;  /* 0x001c1f054a4a7589 */ /* 0x000f2800000e0000 */
[----:B------:R-:W-:Y:S04]  /*a940*/  SHFL.IDX PT, R57, R57, R4, 0x1c1f ;  /* 0x001c1f0439397589 */ /* 0x000fe800000e0000 */
[----:B------:R-:W-:Y:S04]  /*a950*/  SHFL.IDX PT, R67, R67, R4, 0x1c1f ;  /* 0x001c1f0443437589 */ /* 0x000fe800000e0000 */
[----:B------:R-:W-:Y:S04]  /*a960*/  SHFL.IDX PT, R76, R76, R5, 0x1c1f ;  /* 0x001c1f054c4c7589 */ /* 0x000fe800000e0000 */
[----:B------:R-:W-:Y:S04]  /*a970*/  SHFL.IDX PT, R82, R82, R5, 0x1c1f ;  /* 0x001c1f0552527589 */ /* 0x000fe800000e0000 */
[----:B------:R-:W-:Y:S04]  /*a980*/  SHFL.IDX PT, R61, R61, R4, 0x1c1f ;  /* 0x001c1f043d3d7589 */ /* 0x000fe800000e0000 */
[----:B------:R-:W-:Y:S04]  /*a990*/  SHFL.IDX PT, R75, R75, R4, 0x1c1f ;  /* 0x001c1f044b4b7589 */ /* 0x000fe800000e0000 */
[----:B------:R-:W4:Y:S04]  /*a9a0*/  SHFL.IDX PT, R84, R84, R5, 0x1c1f ;  /* 0x001c1f0554547589 */ /* 0x000f2800000e0000 */
[----:B------:R-:W4:Y:S04]  /*a9b0*/  SHFL.IDX PT, R90, R90, R5, 0x1c1f ;  /* 0x001c1f055a5a7589 */ /* 0x000f2800000e0000 */
[----:B------:R-:W-:Y:S04]  /*a9c0*/  SHFL.IDX PT, R63, R63, R4, 0x1c1f ;  /* 0x001c1f043f3f7589 */ /* 0x000fe800000e0000 */
[----:B------:R-:W-:Y:S04]  /*a9d0*/  SHFL.IDX PT, R81, R81, R4, 0x1c1f ;  /* 0x001c1f0451517589 */ /* 0x000fe800000e0000 */
[----:B------:R-:W4:Y:S04]  /*a9e0*/  SHFL.IDX PT, R92, R92, R5, 0x1c1f ;  /* 0x001c1f055c5c7589 */ /* 0x000f2800000e0000 */
[----:B------:R-:W4:Y:S04]  /*a9f0*/  SHFL.IDX PT, R98, R98, R5, 0x1c1f ;  /* 0x001c1f0562627589 */ /* 0x000f2800000e0000 */
[----:B------:R-:W-:Y:S04]  /*aa00*/  SHFL.IDX PT, R65, R65, R4, 0x1c1f ;  /* 0x001c1f0441417589 */ /* 0x000fe800000e0000 */
[----:B------:R1:W-:Y:S04]  /*aa10*/  SHFL.IDX PT, R83, R83, R4, 0x1c1f ;  /* 0x001c1f0453537589 */ /* 0x0003e800000e0000 */
[----:B------:R-:W-:Y:S04]  /*aa20*/  SHFL.IDX PT, R100, R100, R5, 0x1c1f ;  /* 0x001c1f0564647589 */ /* 0x000fe800000e0000 */
[----:B------:R5:W4:Y:S01]  /*aa30*/  SHFL.IDX PT, R106, R106, R5, 0x1c1f ;  /* 0x001c1f056a6a7589 */ /* 0x000b2200000e0000 */
[----:B-1----:R-:W-:Y:S01]  /*aa40*/  IMAD R4, R38, UR4, RZ ;  /* 0x0000000426047c24 */ /* 0x002fe2000f8e02ff */
[----:B------:R-:W-:-:S02]  /*aa50*/  ULDC.64 UR4, c[0x0][0xb40] ;  /* 0x0002d00000047ab9 */ /* 0x000fc40000000a00 */
[----:B------:R1:W-:Y:S01]  /*aa60*/  STSM.16.M88.4 [R34], R8 ;  /* 0x0000000822007844 */ /* 0x0003e20000000200 */
[----:B------:R-:W-:-:S03]  /*aa70*/  IMAD R4, R39, UR44, R4 ;  /* 0x0000002c27047c24 */ /* 0x000fc6000f8e0204 */
[----:B------:R2:W-:Y:S01]  /*aa80*/  STSM.16.M88.4 [R33], R12 ;  /* 0x0000000c21007844 */ /* 0x0005e20000000200 */
[----:B-----5:R-:W-:-:S03]  /*aa90*/  SHF.R.S32.HI R5, RZ, 0x1f, R87 ;  /* 0x0000001fff057819 */ /* 0x020fc60000011457 */
[----:B------:R4:W-:Y:S01]  /*aaa0*/  STSM.16.M88.4 [R86], R24 ;  /* 0x0000001856007844 */ /* 0x0009e20000000200 */
[----:B------:R-:W-:-:S03]  /*aab0*/  IADD3.X R5, R5, R7, R4, P3, !PT ;  /* 0x0000000705057210 */ /* 0x000fc60001ffe404 */
[----:B------:R5:W-:Y:S01]  /*aac0*/  STSM.16.M88.4 [R85], R28 ;  /* 0x0000001c55007844 */ /* 0x000be20000000200 */
[----:B------:R-:W-:Y:S01]  /*aad0*/  LEA R4, P3, R6, UR4, 0x2 ;  /* 0x0000000406047c11 */ /* 0x000fe2000f8610ff */
[----:B------:R-:W-:Y:S01]  /*aae0*/  ULDC UR4, c[0x0][0xc] ;  /* 0x0000030000047ab9 */ /* 0x000fe20000000800 */
[----:B-1----:R-:W-:Y:S01]  /*aaf0*/  SEL R34, R44, R41, P0 ;  /* 0x000000292c227207 */ /* 0x002fe20000000000 */
[----:B------:R-:W-:Y:S01]  /*ab00*/  UIADD3 UR48, UR4, UR48, URZ ;  /* 0x0000003004307290 */ /* 0x000fe2000fffe03f */
[----:B------:R-:W-:Y:S02]  /*ab10*/  SEL R8, R49, R52, P0 ;  /* 0x0000003431087207 */ /* 0x000fe40000000000 */
[----:B--2---:R-:W-:Y:S02]  /*ab20*/  SEL R33, R79, R50, P0 ;  /* 0x000000324f217207 */ /* 0x004fe40000000000 */
[----:B------:R-:W-:Y:S02]  /*ab30*/  SEL R10, R52, R49, P0 ;  /* 0x00000031340a7207 */ /* 0x000fe40000000000 */
[----:B------:R-:W-:Y:S01]  /*ab40*/  SEL R9, R43, R58, P0 ;  /* 0x0000003a2b097207 */ /* 0x000fe20000000000 */
[----:B------:R-:W-:Y:S01]  /*ab50*/  STSM.16.M88.4 [R80], R32 ;  /* 0x0000002050007844 */ /* 0x000fe20000000200 */
[----:B------:R-:W-:-:S02]  /*ab60*/  SEL R11, R58, R43, P0 ;  /* 0x0000002b3a0b7207 */ /* 0x000fc40000000000 */
[----:B------:R-:W-:Y:S02]  /*ab70*/  SEL R12, R53, R60, P0 ;  /* 0x0000003c350c7207 */ /* 0x000fe40000000000 */
[----:B------:R-:W-:Y:S01]  /*ab80*/  SEL R14, R60, R53, P0 ;  /* 0x000000353c0e7207 */ /* 0x000fe20000000000 */
[----:B------:R1:W-:Y:S01]  /*ab90*/  STSM.16.M88.4 [R78], R8 ;  /* 0x000000084e007844 */ /* 0x0003e20000000200 */
[----:B---3--:R-:W-:Y:S02]  /*aba0*/  SEL R13, R51, R66, P0 ;  /* 0x00000042330d7207 */ /* 0x008fe40000000000 */
[----:B------:R-:W-:Y:S02]  /*abb0*/  SEL R15, R66, R51, P0 ;  /* 0x00000033420f7207 */ /* 0x000fe40000000000 */
[----:B----4-:R-:W-:Y:S02]  /*abc0*/  SEL R24, R55, R68, P0 ;  /* 0x0000004437187207 */ /* 0x010fe40000000000 */
[----:B------:R-:W-:Y:S01]  /*abd0*/  SEL R26, R68, R55, P0 ;  /* 0x00000037441a7207 */ /* 0x000fe20000000000 */
[----:B------:R2:W-:Y:S01]  /*abe0*/  STSM.16.M88.4 [R72], R12 ;  /* 0x0000000c48007844 */ /* 0x0005e20000000200 */
[----:B------:R-:W-:-:S02]  /*abf0*/  SEL R25, R59, R74, P0 ;  /* 0x0000004a3b197207 */ /* 0x000fc40000000000 */
[----:B------:R-:W-:Y:S02]  /*ac00*/  SEL R27, R74, R59, P0 ;  /* 0x0000003b4a1b7207 */ /* 0x000fe40000000000 */
[----:B-----5:R-:W-:Y:S02]  /*ac10*/  SEL R28, R61, R84, P0 ;  /* 0x000000543d1c7207 */ /* 0x020fe40000000000 */
[----:B------:R-:W-:Y:S01]  /*ac20*/  SEL R30, R84, R61, P0 ;  /* 0x0000003d541e7207 */ /* 0x000fe20000000000 */
[----:B------:R-:W-:Y:S01]  /*ac30*/  STSM.16.M88.4 [R70], R24 ;  /* 0x0000001846007844 */ /* 0x000fe20000000200 */
[----:B-1----:R-:W-:Y:S02]  /*ac40*/  SEL R8, R57, R76, P0 ;  /* 0x0000004c39087207 */ /* 0x002fe40000000000 */
[----:B------:R-:W-:Y:S02]  /*ac50*/  SEL R10, R76, R57, P0 ;  /* 0x000000394c0a7207 */ /* 0x000fe40000000000 */
[----:B------:R-:W-:-:S02]  /*ac60*/  SEL R9, R67, R82, P0 ;  /* 0x0000005243097207 */ /* 0x000fc40000000000 */
[----:B------:R-:W-:Y:S02]  /*ac70*/  SEL R11, R82, R67, P0 ;  /* 0x00000043520b7207 */ /* 0x000fe40000000000 */
[----:B------:R-:W-:Y:S02]  /*ac80*/  SEL R29, R75, R90, P0 ;  /* 0x0000005a4b1d7207 */ /* 0x000fe40000000000 */
[----:B------:R-:W-:Y:S01]  /*ac90*/  SEL R31, R90, R75, P0 ;  /* 0x0000004b5a1f7207 */ /* 0x000fe20000000000 */
[----:B------:R-:W-:Y:S01]  /*aca0*/  STSM.16.M88.4 [R64], R8 ;  /* 0x0000000840007844 */ /* 0x000fe20000000200 */
[----:B--2---:R-:W-:Y:S02]  /*acb0*/  SEL R12, R63, R92, P0 ;  /* 0x0000005c3f0c7207 */ /* 0x004fe40000000000 */
[----:B------:R-:W-:Y:S01]  /*acc0*/  SEL R14, R92, R63, P0 ;  /* 0x0000003f5c0e7207 */ /* 0x000fe20000000000 */
[----:B------:R-:W-:Y:S01]  /*acd0*/  STSM.16.M88.4 [R62], R28 ;  /* 0x0000001c3e007844 */ /* 0x000fe20000000200 */
[----:B------:R-:W-:-:S02]  /*ace0*/  SEL R13, R81, R98, P0 ;  /* 0x00000062510d7207 */ /* 0x000fc40000000000 */
[----:B------:R-:W-:Y:S02]  /*acf0*/  SEL R15, R98, R81, P0 ;  /* 0x00000051620f7207 */ /* 0x000fe40000000000 */
[----:B------:R-:W-:Y:S02]  /*ad00*/  SEL R33, R83, R106, P0 ;  /* 0x0000006a53217207 */ /* 0x000fe40000000000 */
[----:B------:R-:W-:Y:S01]  /*ad10*/  SEL R35, R106, R83, P0 ;  /* 0x000000536a237207 */ /* 0x000fe20000000000 */
[----:B------:R-:W-:Y:S01]  /*ad20*/  STSM.16.M88.4 [R21], R12 ;  /* 0x0000000c15007844 */ /* 0x000fe20000000200 */
[----:B------:R-:W-:Y:S02]  /*ad30*/  SEL R32, R65, R100, P0 ;  /* 0x0000006441207207 */ /* 0x000fe40000000000 */
[----:B------:R-:W-:Y:S02]  /*ad40*/  SEL R34, R100, R65, P0 ;  /* 0x0000004164227207 */ /* 0x000fe40000000000 */
[----:B------:R-:W-:-:S02]  /*ad50*/  LEA.HI.X R5, R6, UR5, R5, 0x2, P3 ;  /* 0x0000000506057c11 */ /* 0x000fc400098f1405 */
[----:B------:R-:W1:Y:S04]  /*ad60*/  SHFL.IDX PT, R6, R22, RZ, 0x1f ;  /* 0x00001fff16067589 */ /* 0x000e6800000e0000 */
[----:B------:R2:W-:Y:S01]  /*ad70*/  STSM.16.M88.4 [R20], R32 ;  /* 0x0000002014007844 */ /* 0x0005e20000000200 */
[----:B------:R3:W-:Y:S06]  /*ad80*/  MEMBAR.ALL.CTA ;  /* 0x0000000000007992 */ /* 0x0007ec0000008000 */
[----:B---3--:R-:W3:Y:S02]  /*ad90*/  FENCE.VIEW.ASYNC.S ;  /* 0x00000000000073c6 */ /* 0x008ee40000000000 */
[----:B---3--:R-:W-:Y:S06]  /*ada0*/  BAR.ARV 0x1, 0x120 ;  /* 0x0044800000007b1d */ /* 0x008fec0000002000 */
        /* <DEDUP_REMOVED lines=15> */
[----:B------:R-:W-:-:S03]  /*aea0*/  UMOV UR7, 0x40 ;  /* 0x0000004000077882 */ /* 0x000fc60000000000 */
        /* <DEDUP_REMOVED lines=13> */
.L_x_2796:
[----:B------:R-:W-:Y:S05]  /*af80*/  BSYNC B0 ;  /* 0x0000000000007941 */ /* 0x000fea0003800000 */
.L_x_2795:
[----:B--2---:R-:W1:Y:S01]  /*af90*/  LDC R0, c[0x0][0xda4] ;  /* 0x00036900ff007b82 */ /* 0x004e620000000800 */
        /* <DEDUP_REMOVED lines=9> */
.L_x_2771:
[----:B------:R-:W-:-:S08]  /*b030*/  NOP ;  /* 0x0000000000007918 */ /* 0x000fd00000000000 */
[----:B------:R-:W1:-:S00]  /*b040*/  USETMAXREG.DEALLOC.CTAPOOL 0x18 ;  /* 0x00000018000079c8 */ /* 0x000e4000080e0500 */
[----:B------:R-:W2:Y:S01]  /*b050*/  S2UR UR49, SR_CTAID.X ;  /* 0x00000000003179c3 */ /* 0x000ea20000002500 */
[----:B-1----:R-:W-:Y:S01]  /*b060*/  IMAD.MOV.U32 R0, RZ, RZ, 0x1 ;  /* 0x00000001ff007424 */ /* 0x002fe200078e00ff */
[----:B------:R-:W-:Y:S01]  /*b070*/  UMOV UR47, 0x1 ;  /* 0x00000001002f7882 */ /* 0x000fe20000000000 */
[----:B------:R-:W-:-:S03]  /*b080*/  IMAD.MOV.U32 R19, RZ, RZ, RZ ;  /* 0x000000ffff137224 */ /* 0x000fc600078e00ff */
[----:B------:R1:W-:Y:S02]  /*b090*/  STL [R1], R0 ;  /* 0x0000000001007387 */ /* 0x0003e40000100800 */
[----:B------:R-:W2:Y:S02]  /*b0a0*/  LDC R2, c[0x0][0xda4] ;  /* 0x00036900ff027b82 */ /* 0x000ea40000000800 */
[----:B--2---:R-:W-:-:S13]  /*b0b0*/  ISETP.LE.AND P0, PT, R2, UR49, PT ;  /* 0x0000003102007c0c */ /* 0x004fda000bf03270 */
[----:B-1----:R-:W-:Y:S05]  /*b0c0*/  @P0 BRA `(.L_x_2798) ;  /* 0x00000038007c0947 */ /* 0x002fea0003800000 */
[----:B------:R-:W1:Y:S01]  /*b0d0*/  S2R R3, SR_TID.X ;  /* 0x0000000000037919 */ /* 0x000e620000002100 */
[----:B------:R-:W-:Y:S01]  /*b0e0*/  IMAD.MOV.U32 R19, RZ, RZ, RZ ;  /* 0x000000ffff137224 */ /* 0x000fe200078e00ff */
[----:B------:R-:W-:Y:S01]  /*b0f0*/  ULOP3.LUT UR43, UR46, 0x1, URZ, 0xfc, !UPT ;  /* 0x000000012e2b7892 */ /* 0x000fe2000f8efc3f */
[----:B------:R-:W2:Y:S01]  /*b100*/  S2R R4, SR_TID.X ;  /* 0x0000000000047919 */ /* 0x000ea20000002100 */
[----:B------:R-:W-:Y:S01]  /*b110*/  ULOP3.LUT UR48, UR46, 0x2, URZ, 0xfc, !UPT ;  /* 0x000000022e307892 */ /* 0x000fe2000f8efc3f */
[----:B------:R-:W-:Y:S01]  /*b120*/  ULDC.64 UR52, c[0x0][0x198] ;  /* 0x0000660000347ab9 */ /* 0x000fe20000000a00 */
[----:B------:R-:W-:Y:S01]  /*b130*/  ULDC UR44, c[0x0][0xc] ;  /* 0x00000300002c7ab9 */ /* 0x000fe20000000800 */
[----:B------:R-:W-:Y:S01]  /*b140*/  UMOV UR47, URZ ;  /* 0x0000003f002f7c82 */ /* 0x000fe20008000000 */
[----:B-1----:R-:W-:Y:S01]  /*b150*/  LOP3.LUT R3, R3, 0x7f, RZ, 0xc0, !PT ;  /* 0x0000007f03037812 */ /* 0x002fe200078ec0ff */
[----:B--2---:R-:W-:-:S04]  /*b160*/  IMAD.SHL.U32 R17, R4, 0x40, RZ ;  /* 0x0000004004117824 */ /* 0x004fc800078e00ff */
[----:B------:R-:W-:-:S05]  /*b170*/  IMAD.SHL.U32 R0, R3, 0x10, RZ ;  /* 0x0000001003007824 */ /* 0x000fca00078e00ff */
[----:B------:R-:W-:Y:S01]  /*b180*/  LOP3.LUT R3, R0, 0x600, RZ, 0xc0, !PT ;  /* 0x0000060000037812 */ /* 0x000fe200078ec0ff */
[----:B------:R-:W-:-:S05]  /*b190*/  IMAD.SHL.U32 R0, R4, 0x20, RZ ;  /* 0x0000002004007824 */ /* 0x000fca00078e00ff */
[--C-:B------:R-:W-:Y:S02]  /*b1a0*/  LOP3.LUT R3, R3, 0x60, R0.reuse, 0xf8, !PT ;  /* 0x0000006003037812 */ /* 0x100fe400078ef800 */
[----:B------:R-:W-:Y:S02]  /*b1b0*/  LOP3.LUT R2, R0, 0x80, RZ, 0xc0, !PT ;  /* 0x0000008000027812 */ /* 0x000fe400078ec0ff */
[----:B------:R-:W-:Y:S02]  /*b1c0*/  LOP3.LUT R5, R3, 0x100, R0, 0xf8, !PT ;  /* 0x0000010003057812 */ /* 0x000fe400078ef800 */
[--C-:B------:R-:W-:Y:S02]  /*b1d0*/  SHF.R.U32.HI R0, RZ, 0x1, R4.reuse ;  /* 0x00000001ff007819 */ /* 0x100fe40000011604 */
[----:B------:R-:W-:Y:S02]  /*b1e0*/  LOP3.LUT R3, R17, 0x180, RZ, 0xc0, !PT ;  /* 0x0000018011037812 */ /* 0x000fe400078ec0ff */
[----:B------:R-:W-:-:S02]  /*b1f0*/  LOP3.LUT R2, R2, 0x10, R4, 0xf8, !PT ;  /* 0x0000001002027812 */ /* 0x000fc400078ef804 */
[----:B------:R-:W-:Y:S01]  /*b200*/  LOP3.LUT R0, R3, 0x30, R0, 0xf8, !PT ;  /* 0x0000003003007812 */ /* 0x000fe200078ef800 */
[----:B------:R-:W-:-:S05]  /*b210*/  IMAD.SHL.U32 R3, R4, 0x4, RZ ;  /* 0x0000000404037824 */ /* 0x000fca00078e00ff */
[----:B------:R-:W-:Y:S01]  /*b220*/  LOP3.LUT R2, R2, 0x10, R3, 0x78, !PT ;  /* 0x0000001002027812 */ /* 0x000fe200078e7803 */
[----:B------:R-:W-:-:S03]  /*b230*/  IMAD.SHL.U32 R3, R4, 0x8, RZ ;  /* 0x0000000804037824 */ /* 0x000fc600078e00ff */
[----:B------:R-:W-:Y:S02]  /*b240*/  LOP3.LUT R16, R5, R2, RZ, 0xfc, !PT ;  /* 0x0000000205107212 */ /* 0x000fe400078efcff */
[----:B------:R-:W-:-:S04]  /*b250*/  LOP3.LUT R0, R0, 0x30, R3, 0x78, !PT ;  /* 0x0000003000007812 */ /* 0x000fc800078e7803 */
[----:B------:R-:W-:Y:S01]  /*b260*/  LOP3.LUT R17, R0, 0x640, R17, 0xf8, !PT ;  /* 0x0000064000117812 */ /* 0x000fe200078ef811 */
[----:B------:R-:W-:-:S05]  /*b270*/  IMAD.MOV.U32 R0, RZ, RZ, 0x1 ;  /* 0x00000001ff007424 */ /* 0x000fca00078e00ff */
[----:B------:R1:W-:Y:S02]  /*b280*/  STL [R1], R0 ;  /* 0x0000000001007387 */ /* 0x0003e40000100800 */
.L_x_2844:
[----:B--2---:R-:W2:Y:S01]  /*b290*/  S2UR UR4, SR_CgaCtaId ;  /* 0x00000000000479c3 */ /* 0x004ea20000008800 */
[----:B------:R-:W-:Y:S01]  /*b2a0*/  ULDC UR5, c[0x0][0xda8] ;  /* 0x00036a0000057ab9 */ /* 0x000fe20000000800 */
[----:B------:R-:W-:Y:S01]  /*b2b0*/  ULDC.64 UR6, c[0x0][0x3f8] ;  /* 0x0000fe0000067ab9 */ /* 0x000fe20000000a00 */
[----:B------:R-:W-:Y:S02]  /*b2c0*/  UISETP.NE.AND UP1, UPT, UR5, 0x1, UPT ;  /* 0x000000010500788c */ /* 0x000fe4000bf25270 */
[----:B------:R-:W-:Y:S01]  /*b2d0*/  UISETP.NE.U32.AND UP0, UPT, UR6, URZ, UPT ;  /* 0x0000003f0600728c */ /* 0x000fe2000bf05070 */
[----:B------:R-:W-:Y:S01]  /*b2e0*/  UMOV UR40, 0x400 ;  /* 0x0000040000287882 */ /* 0x000fe20000000000 */
[----:B------:R-:W-:Y:S02]  /*b2f0*/  ULDC UR8, c[0x0][0xdb4] ;  /* 0x00036d0000087ab9 */ /* 0x000fe40000000800 */
[----:B------:R-:W-:Y:S02]  /*b300*/  UISETP.NE.AND.EX UP0, UPT, UR7, URZ, UPT, UP0 ;  /* 0x0000003f0700728c */ /* 0x000fe4000bf05300 */
[----:B------:R-:W-:Y:S01]  /*b310*/  UISETP.NE.AND UP2, UPT, UR8, 0x1, UPT ;  /* 0x000000010800788c */ /* 0x000fe2000bf45270 */
[----:B------:R-:W-:Y:S01]  /*b320*/  ULDC UR6, c[0x0][0x404] ;  /* 0x0001010000067ab9 */ /* 0x000fe20000000800 */
[----:B------:R-:W-:Y:S01]  /*b330*/  ULDC UR42, c[0x0][0x2e0] ;  /* 0x0000b800002a7ab9 */ /* 0x000fe20000000800 */
[----:B------:R-:W-:Y:S01]  /*b340*/  USEL UR6, UR6, 0x1, UP0 ;  /* 0x0000000106067887 */ /* 0x000fe20008000000 */
[----:B------:R-:W-:Y:S01]  /*b350*/  @UP1 ULDC UR7, c[0x0][0xdb0] ;  /* 0x00036c0000071ab9 */ /* 0x000fe20000000800 */
[----:B------:R-:W-:-:S02]  /*b360*/  UMOV UR45, UR49 ;  /* 0x00000031002d7c82 */ /* 0x000fc40008000000 */
[----:B------:R-:W-:-:S04]  /*b370*/  UIMAD UR42, UR6, UR42, URZ ;  /* 0x0000002a062a72a4 */ /* 0x000fc8000f8e023f */
[----:B------:R-:W-:Y:S01]  /*b380*/  @UP2 ULDC.64 UR10, c[0x0][0xdb8] ;  /* 0x00036e00000a2ab9 */ /* 0x000fe20000000a00 */
[----:B------:R-:W-:Y:S02]  /*b390*/  UIADD3 UR6, UR42, 0x9f, URZ ;  /* 0x0000009f2a067890 */ /* 0x000fe4000fffe03f */
[----:B--2---:R-:W-:-:S03]  /*b3a0*/  ULEA UR40, UR4, UR40, 0x18 ;  /* 0x0000002804287291 */ /* 0x004fc6000f8ec03f */
[----:B------:R-:W-:Y:S01]  /*b3b0*/  @UP1 ULDC UR4, c[0x0][0xdac] ;  /* 0x00036b0000041ab9 */ /* 0x000fe20000000800 */
[----:B------:R-:W-:Y:S02]  /*b3c0*/  UIADD3 UR9, UR40, 0x24200, URZ ;  /* 0x0002420028097890 */ /* 0x000fe4000fffe03f */
[----:B------:R-:W-:Y:S02]  /*b3d0*/  UIMAD.WIDE.U32 UR4, UR49, UR4, URZ ;  /* 0x00000004310472a5 */ /* 0x000fe4000f8e003f */
[----:B------:R-:W-:Y:S02]  /*b3e0*/  ULOP3.LUT UP0, URZ, UR9, 0x1bf, URZ, 0xc0, !UPT ;  /* 0x000001bf093f7892 */ /* 0x000fe4000f80c03f */
[----:B------:R-:W-:Y:S02]  /*b3f0*/  @UP1 USHF.R.U32.HI UR45, URZ, UR7, UR5 ;  /* 0x000000073f2d1299 */ /* 0x000fe40008011605 */
[----:B------:R-:W-:Y:S02]  /*b400*/  UIMAD.WIDE UR6, UR6, 0x66666667, URZ ;  /* 0x66666667060678a5 */ /* 0x000fe4000f8e023f */
[----:B------:R-:W-:Y:S01]  /*b410*/  UIMAD.WIDE.U32 UR4, UR45, UR10, URZ ;  /* 0x0000000a2d0472a5 */ /* 0x000fe2000f8e003f */
[----:B------:R-:W-:Y:S01]  /*b420*/  PLOP3.LUT P0, PT, PT, PT, UP0, 0x80, 0x0 ;  /* 0x000000000000781c */ /* 0x000fe20003f0f008 */
[----:B------:R-:W-:Y:S01]  /*b430*/  USHF.R.U32.HI UR41, URZ, 0x1f, UR7 ;  /* 0x0000001f3f297899 */ /* 0x000fe20008011607 */
[----:B------:R-:W-:Y:S01]  /*b440*/  UMOV UR39, UR45 ;  /* 0x0000002d00277c82 */ /* 0x000fe20008000000 */
[----:B------:R-:W-:-:S02]  /*b450*/  @UP2 USHF.R.U32.HI UR39, URZ, UR11, UR5 ;  /* 0x0000000b3f272299 */ /* 0x000fc40008011605 */
[----:B------:R-:W-:Y:S02]  /*b460*/  ULEA.HI.SX32 UR41, UR7, UR41, 0x1a ;  /* 0x0000002907297291 */ /* 0x000fe4000f8fd23f */
[----:B------:R-:W-:-:S04]  /*b470*/  UIADD3 UR38, -UR39, URZ, URZ ;  /* 0x0000003f27267290 */ /* 0x000fc8000fffe13f */
[----:B------:R-:W-:Y:S02]  /*b480*/  UIMAD UR38, UR8, UR38, UR45 ;  /* 0x00000026082672a4 */ /* 0x000fe4000f8e022d */
[----:B---3--:R-:W-:Y:S10]  /*b490*/  @!P0 BRA `(.L_x_2799) ;  /* 0x0000000000408947 */ /* 0x008ff40003800000 */
[----:B------:R-:W-:Y:S01]  /*b4a0*/  MOV R2, 0x0 ;  /* 0x0000000000027802 */ /* 0x000fe20000000f00 */
[----:B------:R-:W-:Y:S01]  /*b4b0*/  ULDC.64 UR6, c[0x4][0x1c8] ;  /* 0x0100720000067ab9 */ /* 0x000fe20000000a00 */
[----:B------:R-:W-:Y:S01]  /*b4c0*/  ULDC.64 UR8, c[0x4][0x1d0] ;  /* 0x0100740000087ab9 */ /* 0x000fe20000000a00 */
[----:B------:R-:W-:Y:S01]  /*b4d0*/  ULDC.64 UR4, c[0x4][0xd8] ;  /* 0x0100360000047ab9 */ /* 0x000fe20000000a00 */
[----:B------:R-:W-:Y:S01]  /*b4e0*/  IMAD.U32 R4, RZ, RZ, UR6 ;  /* 0x00000006ff047e24 */ /* 0x000fe2000f8e00ff */
[----:B------:R-:W-:Y:S01]  /*b4f0*/  MOV R10, UR4 ;  /* 0x00000004000a7c02 */ /* 0x000fe20008000f00 */
[----:B------:R-:W2:Y:S01]  /*b500*/  LDC.64 R2, c[0x4][R2] ;  /* 0x0100000002027b82 */ /* 0x000ea20000000a00 */
        /* <DEDUP_REMOVED lines=8> */
[----:B-12---:R-:W-:Y:S05]  /*b590*/  CALL.ABS.NOINC R2 ;  /* 0x0000000002007343 */ /* 0x006fea0003c00000 */
.L_x_2799:
        /* <DEDUP_REMOVED lines=9> */
[----:B------:R-:W2:Y:S01]  /*b630*/  LDC.64 R2, c[0x4][R2] ;  /* 0x0100000002027b82 */ /* 0x000ea20000000a00 */
        /* <DEDUP_REMOVED lines=9> */
[----:B-12---:R-:W-:Y:S05]  /*b6d0*/  CALL.ABS.NOINC R2 ;  /* 0x0000000002007343 */ /* 0x006fea0003c00000 */
.L_x_2800:
[----:B-1----:R-:W-:-:S04]  /*b6e0*/  IMAD.U32 R0, RZ, RZ, UR40 ;  /* 0x00000028ff007e24 */ /* 0x002fc8000f8e00ff */
[----:B------:R-:W-:-:S05]  /*b6f0*/  VIADD R0, R0, 0x200 ;  /* 0x0000020000007836 */ /* 0x000fca0000000000 */
        /* <DEDUP_REMOVED lines=18> */
.L_x_2801:
        /* <DEDUP_REMOVED lines=18> */
.L_x_2802:
[----:B------:R-:W-:Y:S01]  /*b940*/  ULDC.64 UR4, c[0x0][0x9f8] ;  /* 0x00027e0000047ab9 */ /* 0x000fe20000000a00 */
[----:B------:R-:W-:Y:S01]  /*b950*/  IMAD.U32 R5, RZ, RZ, UR39 ;  /* 0x00000027ff057e24 */ /* 0x000fe2000f8e00ff */
[----:B------:R-:W-:Y:S01]  /*b960*/  ISETP.NE.U32.AND P0, PT, RZ, UR4, PT ;  /* 0x00000004ff007c0c */ /* 0x000fe2000bf05070 */
[----:B------:R-:W-:Y:S01]  /*b970*/  IMAD.U32 R9, RZ, RZ, UR39 ;  /* 0x00000027ff097e24 */ /* 0x000fe2000f8e00ff */
[----:B------:R-:W1:Y:S01]  /*b980*/  S2R R7, SR_TID.X ;  /* 0x0000000000077919 */ /* 0x000e620000002100 */
[----:B------:R-:W2:Y:S01]  /*b990*/  LDC R0, c[0x0][0x428] ;  /* 0x00010a00ff007b82 */ /* 0x000ea20000000800 */
[----:B------:R-:W-:-:S13]  /*b9a0*/  ISETP.NE.AND.EX P0, PT, RZ, UR5, PT, P0 ;  /* 0x00000005ff007c0c */ /* 0x000fda000bf05300 */
[----:B------:R-:W3:Y:S01]  /*b9b0*/  @P0 LDC.64 R2, c[0x0][0x9f8] ;  /* 0x00027e00ff020b82 */ /* 0x000ee20000000a00 */
[----:B------:R-:W-:Y:S01]  /*b9c0*/  IMAD R6, RZ, RZ, -UR45 ;  /* 0x8000002dff067e24 */ /* 0x000fe2000f8e02ff */
[----:B-1----:R-:W-:Y:S01]  /*b9d0*/  LOP3.LUT R10, R7, 0x7f, RZ, 0xc0, !PT ;  /* 0x0000007f070a7812 */ /* 0x002fe200078ec0ff */
[----:B---3--:R-:W-:-:S05]  /*b9e0*/  @P0 IMAD.WIDE R2, R5, 0x4, R2 ;  /* 0x0000000405020825 */ /* 0x008fca00078e0202 */
[----:B------:R-:W1:Y:S01]  /*b9f0*/  LDC R5, c[0x0][0xda8] ;  /* 0x00036a00ff057b82 */ /* 0x000e620000000800 */
[----:B------:R3:W4:Y:S01]  /*ba00*/  @P0 LDG.E R9, desc[UR50][R2.64] ;  /* 0x0000003202090981 */ /* 0x000722000c1e1900 */
[----:B--2---:R-:W-:Y:S01]  /*ba10*/  ISETP.NE.AND P0, PT, R0, 0x1, PT ;  /* 0x000000010000780c */ /* 0x004fe20003f05270 */
[----:B------:R-:W-:Y:S01]  /*ba20*/  UMOV UR36, URZ ;  /* 0x0000003f00247c82 */ /* 0x000fe20008000000 */
[----:B------:R-:W-:Y:S01]  /*ba30*/  ISETP.NE.AND P2, PT, R10, RZ, PT ;  /* 0x000000ff0a00720c */ /* 0x000fe20003f45270 */
[----:B------:R-:W-:Y:S01]  /*ba40*/  UMOV UR4, 0x40 ;  /* 0x0000004000047882 */ /* 0x000fe20000000000 */
[----:B------:R-:W-:Y:S01]  /*ba50*/  UMOV UR6, UR38 ;  /* 0x0000002600067c82 */ /* 0x000fe20008000000 */
[----:B------:R-:W-:Y:S01]  /*ba60*/  UMOV UR7, UR39 ;  /* 0x0000002700077c82 */ /* 0x000fe20008000000 */
[----:B------:R-:W-:Y:S01]  /*ba70*/  UMOV UR8, 0x80 ;  /* 0x0000008000087882 */ /* 0x000fe20000000000 */
[----:B------:R-:W-:Y:S01]  /*ba80*/  UMOV UR10, UR38 ;  /* 0x00000026000a7c82 */ /* 0x000fe20008000000 */
[----:B------:R-:W-:Y:S01]  /*ba90*/  UMOV UR11, UR39 ;  /* 0x00000027000b7c82 */ /* 0x000fe20008000000 */
[----:B---3--:R-:W2:Y:S01]  /*baa0*/  LDC.64 R2, c[0x0][0x3f8] ;  /* 0x0000fe00ff027b82 */ /* 0x008ea20000000a00 */
[----:B------:R-:W-:Y:S01]  /*bab0*/  UMOV UR14, 0xffffffff ;  /* 0xffffffff000e7882 */ /* 0x000fe20000000000 */
[----:B------:R-:W-:Y:S01]  /*bac0*/  SHF.R.U32.HI R7, RZ, 0x5, R7 ;  /* 0x00000005ff077819 */ /* 0x000fe20000011607 */
[----:B------:R-:W-:-:S03]  /*bad0*/  IMAD.U32 R18, RZ, RZ, UR38 ;  /* 0x00000026ff127e24 */ /* 0x000fc6000f8e00ff */
[----:B------:R-:W-:Y:S01]  /*bae0*/  VOTEU.ALL UP1, P2 ;  /* 0x00000000003f7886 */ /* 0x000fe20001020000 */
[----:B------:R-:W-:Y:S01]  /*baf0*/  LOP3.LUT R7, R7, 0x3, RZ, 0xc0, !PT ;  /* 0x0000000307077812 */ /* 0x000fe200078ec0ff */
[----:B------:R-:W3:Y:S01]  /*bb00*/  @P0 LDC R0, c[0x0][0x42c] ;  /* 0x00010b00ff000b82 */ /* 0x000ee20000000800 */
[----:B-1----:R-:W-:Y:S02]  /*bb10*/  IMAD R6, R5, R6, UR49 ;  /* 0x0000003105067e24 */ /* 0x002fe4000f8e0206 */
[----:B------:R-:W-:Y:S02]  /*bb20*/  @!UP1 UIADD3 UR12, UP0, UR52, 0x270, URZ ;  /* 0x00000270340c9890 */ /* 0x000fe4000ff1e03f */
[----:B------:R-:W-:-:S03]  /*bb30*/  IMAD.SHL.U32 R6, R6, 0x80, RZ ;  /* 0x0000008006067824 */ /* 0x000fc600078e00ff */
[----:B------:R-:W1:Y:S01]  /*bb40*/  @P0 LDC R5, c[0x0][0x430] ;  /* 0x00010c00ff050b82 */ /* 0x000e620000000800 */
[----:B------:R-:W-:Y:S01]  /*bb50*/  @!UP1 UIADD3.X UR13, URZ, UR53, URZ, UP0, !UPT ;  /* 0x000000353f0d9290 */ /* 0x000fe200087fe43f */
[----:B------:R-:W-:Y:S02]  /*bb60*/  R2UR UR37, R6 ;  /* 0x00000000062572ca */ /* 0x000fe400000e0000 */
[----:B--2---:R-:W-:-:S04]  /*bb70*/  ISETP.NE.U32.AND P1, PT, R2, RZ, PT ;  /* 0x000000ff0200720c */ /* 0x004fc80003f25070 */
[----:B------:R-:W-:Y:S01]  /*bb80*/  ISETP.NE.AND.EX P1, PT, R3, RZ, PT, P1 ;  /* 0x000000ff0300720c */ /* 0x000fe20003f25310 */
[----:B---3--:R-:W-:-:S06]  /*bb90*/  @P0 IMAD.HI.U32 R0, R0, UR38, RZ ;  /* 0x0000002600000c27 */ /* 0x008fcc000f8e00ff */
[----:B------:R-:W-:Y:S01]  /*bba0*/  UMOV UR5, UR37 ;  /* 0x0000002500057c82 */ /* 0x000fe20008000000 */
[----:B------:R-:W-:Y:S01]  /*bbb0*/  UMOV UR9, UR37 ;  /* 0x0000002500097c82 */ /* 0x000fe20008000000 */
[----:B------:R2:W-:Y:S01]  /*bbc0*/  @!UP1 UTMAPF.L2.4D [UR36], [UR12] ;  /* 0x000000240c0095b8 */ /* 0x0005e20008018000 */
[----:B-1----:R-:W-:Y:S01]  /*bbd0*/  @P0 SHF.R.U32.HI R18, RZ, R5, R0 ;  /* 0x00000005ff120219 */ /* 0x002fe20000011600 */
[----:B------:R2:W-:Y:S01]  /*bbe0*/  @!UP1 UTMAPF.L2.4D [UR4], [UR12] ;  /* 0x000000040c0095b8 */ /* 0x0005e20008018000 */
[----:B------:R2:W-:Y:S01]  /*bbf0*/  @!UP1 UTMAPF.L2.4D [UR8], [UR12] ;  /* 0x000000080c0095b8 */ /* 0x0005e20008018000 */
[----:B----4-:R-:W-:Y:S01]  /*bc00*/  SHF.R.S32.HI R4, RZ, 0x1f, R9 ;  /* 0x0000001fff047819 */ /* 0x010fe20000011409 */
[----:B------:R2:W-:Y:S01]  /*bc10*/  STL [R1+0x4], R9 ;  /* 0x0000040901007387 */ /* 0x0005e20000100800 */
[----:B------:R-:W-:-:S03]  /*bc20*/  SEL R0, R9, RZ, !P1 ;  /* 0x000000ff09007207 */ /* 0x000fc60004800000 */
[----:B------:R2:W-:Y:S01]  /*bc30*/  STL [R1+0x8], R4 ;  /* 0x0000080401007387 */ /* 0x0005e20000100800 */
[----:B------:R-:W-:Y:S05]  /*bc40*/  BRA.DIV UR14, `(.L_x_2803) ;  /* 0x000000320ef07947 */ /* 0x000fea000b800000 */
[----:B------:R1:W3:Y:S02]  /*bc50*/  SHFL.IDX PT, R14, R7, RZ, 0x1f ;  /* 0x00001fff070e7589 */ /* 0x0002e400000e0000 */
.L_x_2860:
[----:B---3--:R-:W-:Y:S02]  /*bc60*/  ISETP.NE.AND P0, PT, R14, RZ, PT ;  /* 0x000000ff0e00720c */ /* 0x008fe40003f05270 */
[----:B------:R-:W-:-:S11]  /*bc70*/  PLOP3.LUT P6, PT, PT, PT, PT, 0x8, 0x0 ;  /* 0x000000000000781c */ /* 0x000fd60003fce170 */
[----:B------:R-:W-:Y:S05]  /*bc80*/  @P0 BRA `(.L_x_2804) ;  /* 0x00000008000c0947 */ /* 0x000fea0003800000 */
[----:B--2---:R-:W-:-:S06]  /*bc90*/  UIADD3 UR4, UR41, -0x1, URZ ;  /* 0xffffffff29047890 */ /* 0x004fcc000fffe03f */
[----:B-1----:R-:W-:Y:S01]  /*bca0*/  IMAD.U32 R7, RZ, RZ, UR4 ;  /* 0x00000004ff077e24 */ /* 0x002fe2000f8e00ff */
[----:B------:R-:W-:-:S03]  /*bcb0*/  UMOV UR4, 0xffffffff ;  /* 0xffffffff00047882 */ /* 0x000fc60000000000 */
[----:B------:R-:W-:Y:S05]  /*bcc0*/  BRA.DIV UR4, `(.L_x_2805) ;  /* 0x0000003204f07947 */ /* 0x000fea000b800000 */
[----:B------:R-:W-:-:S13]  /*bcd0*/  ELECT P6, URZ, PT ;  /* 0x00000000003f782f */ /* 0x000fda00038c0000 */
.L_x_2863:
[----:B------:R-:W-:Y:S05]  /*bce0*/  @!P6 BRA `(.L_x_2806) ;  /* 0x000000040078e947 */ /* 0x000fea0003800000 */
[----:B------:R-:W-:Y:S01]  /*bcf0*/  IMAD.MOV.U32 R0, RZ, RZ, R9 ;  /* 0x000000ffff007224 */ /* 0x000fe200078e0009 */
[----:B------:R-:W-:Y:S06]  /*bd00*/  @!P1 BRA `(.L_x_2807) ;  /* 0x0000000000489947 */ /* 0x000fec0003800000 */
[----:B------:R-:W1:Y:S01]  /*bd10*/  LDC R0, c[0x0][0x41c] ;  /* 0x00010700ff007b82 */ /* 0x000e620000000800 */
[----:B------:R-:W-:Y:S01]  /*bd20*/  MOV R11, R4 ;  /* 0x00000004000b7202 */ /* 0x000fe20000000f00 */
[----:B------:R-:W-:Y:S01]  /*bd30*/  ULDC.64 UR4, c[0x0][0x408] ;  /* 0x0001020000047ab9 */ /* 0x000fe20000000a00 */
[----:B-1----:R-:W-:-:S13]  /*bd40*/  ISETP.NE.AND P0, PT, R0, 0x1, PT ;  /* 0x000000010000780c */ /* 0x002fda0003f05270 */
[----:B------:R-:W1:Y:S02]  /*bd50*/  @P0 LDC.64 R4, c[0x0][0x420] ;  /* 0x00010800ff040b82 */ /* 0x000e640000000a00 */
[----:B-1----:R-:W-:-:S04]  /*bd60*/  @P0 IMAD.HI.U32 R8, R7, R4, RZ ;  /* 0x0000000407080227 */ /* 0x002fc800078e00ff */
[----:B------:R-:W-:Y:S01]  /*bd70*/  IMAD.MOV.U32 R4, RZ, RZ, R7 ;  /* 0x000000ffff047224 */ /* 0x000fe200078e0007 */
[----:B------:R-:W-:-:S05]  /*bd80*/  @P0 SHF.R.U32.HI R4, RZ, R5, R8 ;  /* 0x00000005ff040219 */ /* 0x000fca0000011608 */
[----:B------:R-:W-:-:S04]  /*bd90*/  IMAD.MOV R5, RZ, RZ, -R4 ;  /* 0x000000ffff057224 */ /* 0x000fc800078e0a04 */
[----:B------:R-:W-:Y:S01]  /*bda0*/  IMAD R7, R0, R5, R7 ;  /* 0x0000000500077224 */ /* 0x000fe200078e0207 */
[--C-:B------:R-:W-:Y:S01]  /*bdb0*/  SHF.R.S32.HI R5, RZ, 0x1f, R4.reuse ;  /* 0x0000001fff057819 */ /* 0x100fe20000011404 */
[----:B------:R-:W-:Y:S02]  /*bdc0*/  IMAD R0, R11, UR4, RZ ;  /* 0x000000040b007c24 */ /* 0x000fe4000f8e02ff */
[----:B------:R-:W-:-:S04]  /*bdd0*/  IMAD.WIDE.U32 R4, R9, UR4, R4 ;  /* 0x0000000409047c25 */ /* 0x000fc8000f8e0004 */
[----:B------:R-:W-:Y:S01]  /*bde0*/  IMAD R9, R9, UR5, R0 ;  /* 0x0000000509097c24 */ /* 0x000fe2000f8e0200 */
[----:B------:R-:W-:-:S03]  /*bdf0*/  LEA R2, P0, R4, R2, 0x2 ;  /* 0x0000000204027211 */ /* 0x000fc600078010ff */
[----:B------:R-:W-:-:S05]  /*be00*/  IMAD.IADD R0, R5, 0x1, R9 ;  /* 0x0000000105007824 */ /* 0x000fca00078e0209 */
[----:B------:R-:W-:-:S05]  /*be10*/  LEA.HI.X R3, R4, R3, R0, 0x2, P0 ;  /* 0x0000000304037211 */ /* 0x000fca00000f1400 */
[----:B------:R1:W5:Y:S02]  /*be20*/  LDG.E R0, desc[UR50][R2.64] ;  /* 0x0000003202007981 */ /* 0x000364000c1e1900 */
.L_x_2807:
[----:B-1----:R-:W2:Y:S01]  /*be30*/  LDL R2, [R1] ;  /* 0x0000000001027983 */ /* 0x002ea20000100800 */
[----:B------:R-:W-:Y:S02]  /*be40*/  LEA R5, R19, UR40, 0x3 ;  /* 0x0000002813057c11 */ /* 0x000fe4000f8e18ff */
[----:B------:R-:W-:Y:S02]  /*be50*/  ISETP.NE.AND P0, PT, R10, RZ, PT ;  /* 0x000000ff0a00720c */ /* 0x000fe40003f05270 */
[----:B--2---:R-:W-:-:S04]  /*be60*/  SHF.L.U32 R2, R2, 0x1f, RZ ;  /* 0x0000001f02027819 */ /* 0x004fc800000006ff */
[----:B------:R-:W1:Y:S02]  /*be70*/  SYNCS.PHASECHK.TRANS64.TRYWAIT P3, [R5+URZ+0x33480], R2 ;  /* 0x03348002050075a7 */ /* 0x000e64000806017f */
[----:B-1----:R-:W-:Y:S05]  /*be80*/  @!P3 BRA `(.L_x_2808) ;  /* 0x0000003000a0b947 */ /* 0x002fea0003800000 */
.L_x_2864:
        /* <DEDUP_REMOVED lines=8> */
.L_x_2809:
[----:B------:R-:W-:Y:S01]  /*bf10*/  IMAD.U32 R3, RZ, RZ, UR40 ;  /* 0x00000028ff037e24 */ /* 0x000fe2000f8e00ff */
[----:B------:R-:W-:Y:S01]  /*bf20*/  R2UR UR9, R5 ;  /* 0x00000000050972ca */ /* 0x000fe200000e0000 */
[----:B------:R-:W-:Y:S01]  /*bf30*/  IMAD R7, R7, 0xa0, RZ ;  /* 0x000000a007077824 */ /* 0x000fe200078e02ff */
[----:B------:R-:W-:Y:S01]  /*bf40*/  UIADD3 UR4, UP0, UR52, 0x470, URZ ;  /* 0x0000047034047890 */ /* 0x000fe2000ff1e03f */
[----:B------:R-:W-:Y:S01]  /*bf50*/  IMAD R3, R19, 0x7800, R3 ;  /* 0x0000780013037824 */ /* 0x000fe200078e0203 */
[----:B------:R-:W-:Y:S01]  /*bf60*/  R2UR UR12, R18 ;  /* 0x00000000120c72ca */ /* 0x000fe200000e0000 */
[----:B------:R-:W-:Y:S01]  /*bf70*/  UMOV UR10, URZ ;  /* 0x0000003f000a7c82 */ /* 0x000fe20008000000 */
[----:B-----5:R-:W-:Y:S01]  /*bf80*/  R2UR UR13, R0 ;  /* 0x00000000000d72ca */ /* 0x020fe200000e0000 */
[----:B------:R-:W-:Y:S01]  /*bf90*/  UIADD3.X UR5, URZ, UR53, URZ, UP0, !UPT ;  /* 0x000000353f057290 */ /* 0x000fe200087fe43f */
[----:B------:R-:W-:Y:S01]  /*bfa0*/  R2UR UR15, R3 ;  /* 0x00000000030f72ca */ /* 0x000fe200000e0000 */
[----:B------:R-:W-:Y:S01]  /*bfb0*/  UMOV UR6, 0x0 ;  /* 0x0000000000067882 */ /* 0x000fe20000000000 */
[----:B------:R-:W-:Y:S01]  /*bfc0*/  R2UR UR11, R7 ;  /* 0x00000000070b72ca */ /* 0x000fe200000e0000 */
[----:B------:R-:W-:Y:S01]  /*bfd0*/  UMOV UR7, 0x14f00000 ;  /* 0x14f0000000077882 */ /* 0x000fe20000000000 */
[----:B------:R-:W-:Y:S01]  /*bfe0*/  UMOV UR16, 0x40 ;  /* 0x0000004000107882 */ /* 0x000fe20000000000 */
[----:B------:R-:W-:-:S08]  /*bff0*/  UIADD3 UR9, UR9, 0x33470, URZ ;  /* 0x0003347009097890 */ /* 0x000fd0000fffe03f */
[----:B------:R-:W-:Y:S02]  /*c000*/  UIADD3 UR8, UR15, 0xf200, URZ ;  /* 0x0000f2000f087890 */ /* 0x000fe4000fffe03f */
[----:B------:R-:W-:Y:S02]  /*c010*/  UIADD3 UR14, UR15, 0x11a00, URZ ;  /* 0x00011a000f0e7890 */ /* 0x000fe4000fffe03f */
[----:B------:R-:W-:-:S05]  /*c020*/  UIADD3 UR15, UR15, 0x14200, URZ ;  /* 0x000142000f0f7890 */ /* 0x000fca000fffe03f */
[----:B------:R2:W-:Y:S02]  /*c030*/  UTMALDG.4D [UR8], [UR4], desc[UR6] ;  /* 0x00000608040075b4 */ /* 0x0005e40008019000 */
[----:B--2---:R-:W-:Y:S01]  /*c040*/  UMOV UR8, UR14 ;  /* 0x0000000e00087c82 */ /* 0x004fe20008000000 */
[----:B------:R-:W-:Y:S01]  /*c050*/  UMOV UR10, UR16 ;  /* 0x00000010000a7c82 */ /* 0x000fe20008000000 */
[----:B------:R-:W-:Y:S01]  /*c060*/  UMOV UR14, 0x80 ;  /* 0x00000080000e7882 */ /* 0x000fe20000000000 */
[----:B------:R2:W-:Y:S02]  /*c070*/  UTMALDG.4D [UR8], [UR4], desc[UR6] ;  /* 0x00000608040075b4 */ /* 0x0005e40008019000 */
[----:B--2---:R-:W-:Y:S01]  /*c080*/  UMOV UR8, UR15 ;  /* 0x0000000f00087c82 */ /* 0x004fe20008000000 */
[----:B------:R-:W-:Y:S02]  /*c090*/  UMOV UR10, UR14 ;  /* 0x0000000e000a7c82 */ /* 0x000fe40008000000 */
[----:B------:R2:W-:Y:S01]  /*c0a0*/  UTMALDG.4D [UR8], [UR4], desc[UR6] ;  /* 0x00000608040075b4 */ /* 0x0005e20008019000 */
[----:B------:R-:W3:Y:S02]  /*c0b0*/  SYNCS.PHASECHK.TRANS64.TRYWAIT P3, [R5+URZ+0x33440], R2 ;  /* 0x03344002050075a7 */ /* 0x000ee4000806017f */
[----:B--23--:R-:W-:Y:S05]  /*c0c0*/  @!P3 BRA `(.L_x_2810) ;  /* 0x000000300024b947 */ /* 0x00cfea0003800000 */
.L_x_2865:
        /* <DEDUP_REMOVED lines=8> */
.L_x_2811:
        /* <DEDUP_REMOVED lines=13> */
[----:B------:R-:W-:Y:S02]  /*c220*/  UIADD3 UR14, UR15, 0x26a00, URZ ;  /* 0x00026a000f0e7890 */ /* 0x000fe4000fffe03f */
[----:B------:R-:W-:-:S05]  /*c230*/  UIADD3 UR15, UR15, 0x29200, URZ ;  /* 0x000292000f0f7890 */ /* 0x000fca000fffe03f */
[----:B------:R3:W-:Y:S02]  /*c240*/  UTMALDG.4D [UR8], [UR4], desc[UR6] ;  /* 0x00000608040075b4 */ /* 0x0007e40008019000 */
[----:B---3--:R-:W-:Y:S01]  /*c250*/  UMOV UR8, UR14 ;  /* 0x0000000e00087c82 */ /* 0x008fe20008000000 */
[----:B------:R-:W-:Y:S01]  /*c260*/  UMOV UR10, UR16 ;  /* 0x00000010000a7c82 */ /* 0x000fe20008000000 */
[----:B------:R-:W-:Y:S01]  /*c270*/  UMOV UR14, 0x80 ;  /* 0x00000080000e7882 */ /* 0x000fe20000000000 */
[----:B------:R3:W-:Y:S02]  /*c280*/  UTMALDG.4D [UR8], [UR4], desc[UR6] ;  /* 0x00000608040075b4 */ /* 0x0007e40008019000 */
[----:B---3--:R-:W-:Y:S01]  /*c290*/  UMOV UR8, UR15 ;  /* 0x0000000f00087c82 */ /* 0x008fe20008000000 */
[----:B------:R-:W-:Y:S02]  /*c2a0*/  UMOV UR10, UR14 ;  /* 0x0000000e000a7c82 */ /* 0x000fe40008000000 */
[----:B------:R3:W-:Y:S02]  /*c2b0*/  UTMALDG.4D [UR8], [UR4], desc[UR6] ;  /* 0x00000608040075b4 */ /* 0x0007e40008019000 */
[----:B---3--:R-:W-:Y:S01]  /*c2c0*/  NOP ;  /* 0x0000000000007918 */ /* 0x008fe20000000000 */
.L_x_2806:
[----:B------:R-:W-:Y:S05]  /*c2d0*/  WARPSYNC.ALL ;  /* 0x0000000000007948 */ /* 0x000fea0003800000 */
[----:B------:R-:W-:Y:S01]  /*c2e0*/  ELECT P0, URZ, PT ;  /* 0x00000000003f782f */ /* 0x000fe20003800000 */
[----:B------:R-:W-:Y:S01]  /*c2f0*/  BAR.SYNC.DEFER_BLOCKING 0x8, 0x120 ;  /* 0x0204800000007b1d */ /* 0x000fe20000010000 */
[----:B------:R-:W-:Y:S02]  /*c300*/  UIADD3 UR4, UP0, UR52, 0x270, URZ ;  /* 0x0000027034047890 */ /* 0x000fe4000ff1e03f */
[----:B------:R-:W-:Y:S02]  /*c310*/  UIADD3 UR8, UR40, 0x1e200, URZ ;  /* 0x0001e20028087890 */ /* 0x000fe4000fffe03f */
[----:B------:R-:W-:-:S02]  /*c320*/  UIADD3 UR9, UR40, 0x33400, URZ ;  /* 0x0003340028097890 */ /* 0x000fc4000fffe03f */
[----:B------:R-:W-:Y:S02]  /*c330*/  UIADD3.X UR5, URZ, UR53, URZ, UP0, !UPT ;  /* 0x000000353f057290 */ /* 0x000fe400087fe43f */
[----:B------:R-:W-:Y:S02]  /*c340*/  UIADD3 UR24, UR40, 0x20200, URZ ;  /* 0x0002020028187890 */ /* 0x000fe4000fffe03f */
[----:B------:R-:W-:Y:S01]  /*c350*/  UIADD3 UR16, UR40, 0x22200, URZ ;  /* 0x0002220028107890 */ /* 0x000fe2000fffe03f */
[C---:B------:R-:W-:Y:S01]  /*c360*/  @P0 R2UR UR11, R6.reuse ;  /* 0x00000000060b02ca */ /* 0x040fe200000e0000 */
[----:B-12---:R-:W-:Y:S01]  /*c370*/  @P0 IMAD.MOV.U32 R2, RZ, RZ, 0x6000 ;  /* 0x00006000ff020424 */ /* 0x006fe200078e00ff */
[C---:B------:R-:W-:Y:S01]  /*c380*/  @P0 R2UR UR27, R6.reuse ;  /* 0x00000000061b02ca */ /* 0x040fe200000e0000 */
[----:B------:R-:W-:Y:S01]  /*c390*/  UMOV UR6, 0x0 ;  /* 0x0000000000067882 */ /* 0x000fe20000000000 */
        /* <DEDUP_REMOVED lines=8> */
[----:B------:R3:W-:Y:S01]  /*c420*/  @P0 SYNCS.ARRIVE.TRANS64 RZ, [UR40+0x33400], R2 ;  /* 0x03340002ffff09a7 */ /* 0x0007e20008000028 */
[----:B------:R-:W-:Y:S01]  /*c430*/  UMOV UR25, UR9 ;  /* 0x0000000900197c82 */ /* 0x000fe20008000000 */
[----:B------:R-:W-:Y:S01]  /*c440*/  UMOV UR18, 0x80 ;  /* 0x0000008000127882 */ /* 0x000fe20000000000 */
[----:B------:R-:W-:Y:S01]  /*c450*/  UMOV UR20, UR38 ;  /* 0x0000002600147c82 */ /* 0x000fe20008000000 */
[----:B------:R-:W-:Y:S01]  /*c460*/  UMOV UR21, UR39 ;  /* 0x0000002700157c82 */ /* 0x000fe20008000000 */
[----:B------:R3:W-:Y:S01]  /*c470*/  UTMALDG.4D [UR8], [UR4], desc[UR6] ;  /* 0x00000608040075b4 */ /* 0x0007e20008019000 */
[----:B------:R-:W-:Y:S01]  /*c480*/  UMOV UR17, UR9 ;  /* 0x0000000900117c82 */ /* 0x000fe20008000000 */
[----:B------:R3:W-:Y:S01]  /*c490*/  UTMALDG.4D [UR24], [UR4], desc[UR6] ;  /* 0x00000618040075b4 */ /* 0x0007e20008019000 */
[----:B------:R3:W-:Y:S02]  /*c4a0*/  UTMALDG.4D [UR16], [UR4], desc[UR6] ;  /* 0x00000610040075b4 */ /* 0x0007e40008019000 */
[----:B---3--:R-:W-:Y:S01]  /*c4b0*/  NOP ;  /* 0x0000000000007918 */ /* 0x008fe20000000000 */
.L_x_2804:
[----:B--2---:R-:W-:-:S06]  /*c4c0*/  ULOP3.LUT UR4, UR47, 0x1, URZ, 0xc, !UPT ;  /* 0x000000012f047892 */ /* 0x004fcc000f8e0c3f */
[----:B------:R-:W-:-:S05]  /*c4d0*/  IMAD.U32 R2, RZ, RZ, UR4 ;  /* 0x00000004ff027e24 */ /* 0x000fca000f8e00ff */
[----:B------:R-:W-:-:S04]  /*c4e0*/  SHF.L.U32 R2, R2, 0x1f, RZ ;  /* 0x0000001f02027819 */ /* 0x000fc800000006ff */
[----:B------:R-:W2:Y:S02]  /*c4f0*/  SYNCS.PHASECHK.TRANS64.TRYWAIT P0, [UR40+0x33420], R2 ;  /* 0x03342002ff0075a7 */ /* 0x000ea40008000168 */
[----:B--2---:R-:W-:Y:S05]  /*c500*/  @!P0 BRA `(.L_x_2812) ;  /* 0x0000002c00288947 */ /* 0x004fea0003800000 */
.L_x_2866:
[----:B------:R-:W-:-:S06]  /*c510*/  UISETP.GE.AND UP0, UPT, UR42, 0xa1, UPT ;  /* 0x000000a12a00788c */ /* 0x000fcc000bf06270 */
[----:B------:R-:W-:-:S13]  /*c520*/  PLOP3.LUT P0, PT, PT, PT, UP0, 0x80, 0x0 ;  /* 0x000000000000781c */ /* 0x000fda0003f0f008 */
[----:B------:R-:W-:Y:S05]  /*c530*/  @!P0 BRA `(.L_x_2813) ;  /* 0x0000001800048947 */ /* 0x000fea0003800000 */
[----:B--2---:R2:W5:Y:S01]  /*c540*/  LDL.LU R2, [R1] ;  /* 0x0000000001027983 */ /* 0x0045620000300800 */
[----:B------:R-:W-:Y:S01]  /*c550*/  UIADD3 UR4, UR41, -0x2, URZ ;  /* 0xfffffffe29047890 */ /* 0x000fe2000fffe03f */
[----:B------:R-:W-:-:S05]  /*c560*/  IMAD.MOV.U32 R8, RZ, RZ, R19 ;  /* 0x000000ffff087224 */ /* 0x000fca00078e0013 */
[----:B------:R-:W-:-:S07]  /*c570*/  IMAD.U32 R3, RZ, RZ, UR4 ;  /* 0x00000004ff037e24 */ /* 0x000fce000f8e00ff */
.L_x_2837:
[----:B------:R-:W-:Y:S01]  /*c580*/  VIADD R19, R8, 0x1 ;  /* 0x0000000108137836 */ /* 0x000fe20000000000 */
[----:B------:R-:W-:Y:S04]  /*c590*/  BSSY B0, `(.L_x_2814) ;  /* 0x00000a6000007945 */ /* 0x000fe80003800000 */
[----:B------:R-:W-:-:S04]  /*c5a0*/  ISETP.NE.AND P0, PT, R19, 0x2, PT ;  /* 0x000000021300780c */ /* 0x000fc80003f05270 */
[----:B------:R-:W-:Y:S02]  /*c5b0*/  SEL R5, RZ, 0x1, P0 ;  /* 0x00000001ff057807 */ /* 0x000fe40000000000 */
[----:B------:R-:W-:Y:S02]  /*c5c0*/  SEL R19, R19, RZ, P0 ;  /* 0x000000ff13137207 */ /* 0x000fe40000000000 */
[----:B-----5:R-:W-:-:S05]  /*c5d0*/  LOP3.LUT R10, R2, R5, RZ, 0x3c, !PT ;  /* 0x00000005020a7212 */ /* 0x020fca00078e3cff */
[----:B---3--:R3:W-:Y:S01]  /*c5e0*/  STL [R1], R10 ;  /* 0x0000000a01007387 */ /* 0x0087e20000100800 */
[----:B------:R-:W-:Y:S05]  /*c5f0*/  @!P6 BRA `(.L_x_2815) ;  /* 0x00000008007ce947 */ /* 0x000fea0003800000 */
[----:B------:R-:W-:Y:S01]  /*c600*/  IMAD.MOV.U32 R9, RZ, RZ, R3 ;  /* 0x000000ffff097224 */ /* 0x000fe200078e0003 */
[----:B------:R-:W-:Y:S06]  /*c610*/  @!P1 BRA `(.L_x_2816) ;  /* 0x0000000000509947 */ /* 0x000fec0003800000 */
[----:B-1----:R-:W4:Y:S01]  /*c620*/  LDL R7, [R1+0x8] ;  /* 0x0000080001077983 */ /* 0x002f220000100800 */
        /* <DEDUP_REMOVED lines=19> */
.L_x_2816:
[----:B------:R-:W1:Y:S01]  /*c760*/  S2R R4, SR_TID.X ;  /* 0x0000000000047919 */ /* 0x000e620000002100 */
[----:B----4-:R-:W-:Y:S01]  /*c770*/  LEA R6, R19, UR40, 0x3 ;  /* 0x0000002813067c11 */ /* 0x010fe2000f8e18ff */
[----:B------:R-:W-:Y:S01]  /*c780*/  BSSY B1, `(.L_x_2817) ;  /* 0x0000006000017945 */ /* 0x000fe20003800000 */
[----:B-1----:R-:W-:Y:S02]  /*c790*/  LOP3.LUT R5, R4, 0x7f, RZ, 0xc0, !PT ;  /* 0x0000007f04057812 */ /* 0x002fe400078ec0ff */
[----:B------:R-:W-:Y:S02]  /*c7a0*/  SHF.L.U32 R4, R10, 0x1f, RZ ;  /* 0x0000001f0a047819 */ /* 0x000fe400000006ff */
[----:B------:R-:W-:Y:S02]  /*c7b0*/  ISETP.NE.AND P3, PT, R5, RZ, PT ;  /* 0x000000ff0500720c */ /* 0x000fe40003f65270 */
[----:B------:R-:W1:Y:S02]  /*c7c0*/  SYNCS.PHASECHK.TRANS64.TRYWAIT P0, [R6+URZ+0x33480], R4 ;  /* 0x03348004060075a7 */ /* 0x000e64000800017f */
[----:B-1----:R-:W-:Y:S09]  /*c7d0*/  @!P0 BRA `(.L_x_2818) ;  /* 0x00000028008c8947 */ /* 0x002ff20003800000 */
.L_x_2867:
[----:B------:R-:W-:Y:S05]  /*c7e0*/  BSYNC B1 ;  /* 0x0000000000017941 */ /* 0x000fea0003800000 */
.L_x_2817:
        /* <DEDUP_REMOVED lines=9> */
.L_x_2820:
[----:B------:R-:W-:Y:S05]  /*c880*/  BSYNC B1 ;  /* 0x0000000000017941 */ /* 0x000fea0003800000 */
.L_x_2819:
[----:B------:R-:W-:Y:S01]  /*c890*/  IMAD.MOV.U32 R13, RZ, RZ, RZ ;  /* 0x000000ffff0d7224 */ /* 0x000fe200078e00ff */
[----:B------:R-:W-:Y:S01]  /*c8a0*/  R2UR UR12, R18 ;  /* 0x00000000120c72ca */ /* 0x000fe200000e0000 */
[----:B------:R-:W-:Y:S01]  /*c8b0*/  IMAD.U32 R5, RZ, RZ, UR40 ;  /* 0x00000028ff057e24 */ /* 0x000fe2000f8e00ff */
[----:B------:R-:W-:Y:S01]  /*c8c0*/  UIADD3 UR4, UP0, UR52, 0x470, URZ ;  /* 0x0000047034047890 */ /* 0x000fe2000ff1e03f */
[----:B------:R-:W-:Y:S01]  /*c8d0*/  PLOP3.LUT P0, PT, PT, PT, PT, 0x80, 0x0 ;  /* 0x000000000000781c */ /* 0x000fe20003f0f070 */
[----:B------:R-:W-:Y:S01]  /*c8e0*/  IMAD R9, R9, 0xa0, RZ ;  /* 0x000000a009097824 */ /* 0x000fe200078e02ff */
[----:B------:R-:W-:Y:S01]  /*c8f0*/  R2UR UR10, R13 ;  /* 0x000000000d0a72ca */ /* 0x000fe200000e0000 */
[----:B------:R-:W-:Y:S01]  /*c900*/  IMAD R7, R19, 0x7800, R5 ;  /* 0x0000780013077824 */ /* 0x000fe200078e0205 */
[----:B------:R-:W-:Y:S01]  /*c910*/  UIADD3.X UR5, URZ, UR53, URZ, UP0, !UPT ;  /* 0x000000353f057290 */ /* 0x000fe200087fe43f */
[----:B------:R-:W-:Y:S01]  /*c920*/  VIADD R5, R6, 0x33470 ;  /* 0x0003347006057836 */ /* 0x000fe20000000000 */
[----:B------:R-:W-:Y:S01]  /*c930*/  UMOV UR6, 0x0 ;  /* 0x0000000000067882 */ /* 0x000fe20000000000 */
[----:B------:R-:W-:Y:S01]  /*c940*/  UMOV UR7, 0x14f00000 ;  /* 0x14f0000000077882 */ /* 0x000fe20000000000 */
[----:B---3--:R-:W-:-:S09]  /*c950*/  IADD3 R10, R7, 0xf200, RZ ;  /* 0x0000f200070a7810 */ /* 0x008fd20007ffe0ff */
.L_x_2821:
        /* <DEDUP_REMOVED lines=8> */
[----:B---3--:R-:W-:Y:S05]  /*c9e0*/  @P0 BRA.U.ANY `(.L_x_2821) ;  /* 0xfffffffd00dc0947 */ /* 0x008fea000393ffff */
[----:B------:R-:W-:Y:S01]  /*c9f0*/  IMAD.MOV.U32 R10, RZ, RZ, 0x40 ;  /* 0x00000040ff0a7424 */ /* 0x000fe200078e00ff */
[----:B------:R-:W-:Y:S01]  /*ca00*/  R2UR UR12, R18 ;  /* 0x00000000120c72ca */ /* 0x000fe200000e0000 */
[----:B------:R-:W-:Y:S01]  /*ca10*/  VIADD R11, R7, 0x11a00 ;  /* 0x00011a00070b7836 */ /* 0x000fe20000000000 */
[----:B------:R-:W-:Y:S01]  /*ca20*/  PLOP3.LUT P0, PT, PT, PT, PT, 0x80, 0x0 ;  /* 0x000000000000781c */ /* 0x000fe20003f0f070 */
[----:B------:R-:W-:Y:S01]  /*ca30*/  UMOV UR6, 0x0 ;  /* 0x0000000000067882 */ /* 0x000fe20000000000 */
[----:B------:R-:W-:Y:S01]  /*ca40*/  R2UR UR10, R10 ;  /* 0x000000000a0a72ca */ /* 0x000fe200000e0000 */
[----:B------:R-:W-:-:S14]  /*ca50*/  UMOV UR7, 0x14f00000 ;  /* 0x14f0000000077882 */ /* 0x000fdc0000000000 */
.L_x_2822:
        /* <DEDUP_REMOVED lines=16> */
.L_x_2823:
        /* <DEDUP_REMOVED lines=9> */
[----:B------:R-:W3:Y:S01]  /*cbf0*/  SYNCS.PHASECHK.TRANS64.TRYWAIT P0, [R6+URZ+0x33440], R4 ;  /* 0x03344004060075a7 */ /* 0x000ee2000800017f */
[----:B------:R-:W-:Y:S04]  /*cc00*/  BSSY B1, `(.L_x_2824) ;  /* 0x0000002000017945 */ /* 0x000fe80003800000 */
[----:B---3--:R-:W-:Y:S05]  /*cc10*/  @!P0 BRA `(.L_x_2825) ;  /* 0x0000002400908947 */ /* 0x008fea0003800000 */
.L_x_2868:
[----:B------:R-:W-:Y:S05]  /*cc20*/  BSYNC B1 ;  /* 0x0000000000017941 */ /* 0x000fea0003800000 */
.L_x_2824:
[----:B------:R-:W-:Y:S01]  /*cc30*/  BSSY B1, `(.L_x_2826) ;  /* 0x000000b000017945 */ /* 0x000fe20003800000 */
[----:B-1-3--:R-:W-:Y:S02]  /*cc40*/  IMAD.MOV.U32 R4, RZ, RZ, 0x0 ;  /* 0x00000000ff047424 */ /* 0x00afe400078e00ff */
[----:B------:R-:W-:Y:S01]  /*cc50*/  IMAD.MOV.U32 R5, RZ, RZ, 0x14f00000 ;  /* 0x14f00000ff057424 */ /* 0x000fe200078e00ff */
[----:B------:R-:W-:Y:S06]  /*cc60*/  @P3 BRA `(.L_x_2827) ;  /* 0x00000000001c3947 */ /* 0x000fec0003800000 */
[----:B------:R-:W1:Y:S02]  /*cc70*/  S2R R12, SR_TID.X ;  /* 0x00000000000c7919 */ /* 0x000e640000002100 */
[----:B-1----:R-:W-:Y:S01]  /*cc80*/  LOP3.LUT R14, R12, 0x1f, RZ, 0xc0, !PT ;  /* 0x0000001f0c0e7812 */ /* 0x002fe200078ec0ff */
[----:B------:R-:W-:-:S03]  /*cc90*/  IMAD.MOV.U32 R12, RZ, RZ, 0x7800 ;  /* 0x00007800ff0c7424 */ /* 0x000fc600078e00ff */
[----:B------:R-:W-:Y:S01]  /*cca0*/  ISETP.NE.AND P0, PT, R14, RZ, PT ;  /* 0x000000ff0e00720c */ /* 0x000fe20003f05270 */
[----:B------:R1:W-:-:S12]  /*ccb0*/  SYNCS.ARRIVE.TRANS64 RZ, [R6+URZ+0x33430], R12 ;  /* 0x0334300c06ff79a7 */ /* 0x0003d8000800003f */
[----:B-1----:R-:W-:Y:S05]  /*ccc0*/  @!P0 BRA `(.L_x_2827) ;  /* 0x0000000000048947 */ /* 0x002fea0003800000 */
[----:B------:R-:W-:Y:S01]  /*ccd0*/  BPT.TRAP 0x1 ;  /* 0x000000040000795c */ /* 0x000fe20000300000 */
.L_x_2827:
[----:B------:R-:W-:Y:S05]  /*cce0*/  BSYNC B1 ;  /* 0x0000000000017941 */ /* 0x000fea0003800000 */
.L_x_2826:
[----:B------:R-:W-:Y:S01]  /*ccf0*/  R2UR UR10, R13 ;  /* 0x000000000d0a72ca */ /* 0x000fe200000e0000 */
[----:B------:R-:W-:Y:S01]  /*cd00*/  UIADD3 UR4, UP0, UR52, 0x370, URZ ;  /* 0x0000037034047890 */ /* 0x000fe2000ff1e03f */
[----:B------:R-:W-:Y:S01]  /*cd10*/  R2UR UR6, R4 ;  /* 0x00000000040672ca */ /* 0x000fe200000e0000 */
[----:B------:R-:W-:Y:S01]  /*cd20*/  VIADD R6, R6, 0x33430 ;  /* 0x0003343006067836 */ /* 0x000fe20000000000 */
[----:B------:R-:W-:Y:S01]  /*cd30*/  R2UR UR7, R5 ;  /* 0x00000000050772ca */ /* 0x000fe200000e0000 */
[----:B------:R-:W-:Y:S01]  /*cd40*/  VIADD R12, R7, 0x24200 ;  /* 0x00024200070c7836 */ /* 0x000fe20000000000 */
[----:B------:R-:W-:Y:S01]  /*cd50*/  R2UR UR12, R18 ;  /* 0x00000000120c72ca */ /* 0x000fe200000e0000 */
[----:B------:R-:W-:Y:S01]  /*cd60*/  UIADD3.X UR5, URZ, UR53, URZ, UP0, !UPT ;  /* 0x000000353f057290 */ /* 0x000fe200087fe43f */
[----:B------:R-:W-:-:S13]  /*cd70*/  PLOP3.LUT P0, PT, PT, PT, PT, 0x80, 0x0 ;  /* 0x000000000000781c */ /* 0x000fda0003f0f070 */
.L_x_2828:
        /* <DEDUP_REMOVED lines=9> */
[----:B------:R-:W-:Y:S02]  /*ce10*/  R2UR UR6, R4 ;  /* 0x00000000040672ca */ /* 0x000fe400000e0000 */
[----:B------:R-:W-:Y:S02]  /*ce20*/  R2UR UR7, R5 ;  /* 0x00000000050772ca */ /* 0x000fe400000e0000 */
[----:B------:R-:W-:Y:S02]  /*ce30*/  R2UR UR12, R18 ;  /* 0x00000000120c72ca */ /* 0x000fe400000e0000 */
[----:B------:R-:W-:Y:S01]  /*ce40*/  R2UR UR10, R10 ;  /* 0x000000000a0a72ca */ /* 0x000fe200000e0000 */
[----:B------:R-:W-:Y:S01]  /*ce50*/  VIADD R10, R7, 0x26a00 ;  /* 0x00026a00070a7836 */ /* 0x000fe20000000000 */
[----:B------:R-:W-:-:S13]  /*ce60*/  PLOP3.LUT P0, PT, PT, PT, PT, 0x80, 0x0 ;  /* 0x000000000000781c */ /* 0x000fda0003f0f070 */
.L_x_2829:
        /* <DEDUP_REMOVED lines=9> */
[----:B------:R-:W-:Y:S01]  /*cf00*/  R2UR UR10, R11 ;  /* 0x000000000b0a72ca */ /* 0x000fe200000e0000 */
[----:B------:R-:W-:Y:S01]  /*cf10*/  VIADD R7, R7, 0x29200 ;  /* 0x0002920007077836 */ /* 0x000fe20000000000 */
[----:B------:R-:W-:Y:S02]  /*cf20*/  R2UR UR6, R4 ;  /* 0x00000000040672ca */ /* 0x000fe400000e0000 */
[----:B------:R-:W-:Y:S02]  /*cf30*/  R2UR UR7, R5 ;  /* 0x00000000050772ca */ /* 0x000fe400000e0000 */
[----:B------:R-:W-:Y:S02]  /*cf40*/  R2UR UR12, R18 ;  /* 0x00000000120c72ca */ /* 0x000fe400000e0000 */
[----:B------:R-:W-:-:S13]  /*cf50*/  PLOP3.LUT P0, PT, PT, PT, PT, 0x80, 0x0 ;  /* 0x000000000000781c */ /* 0x000fda0003f0f070 */
.L_x_2830:
        /* <DEDUP_REMOVED lines=9> */
.L_x_2815:
[----:B------:R-:W-:Y:S05]  /*cff0*/  BSYNC B0 ;  /* 0x0000000000007941 */ /* 0x000fea0003800000 */
.L_x_2814:
[----:B------:R-:W-:-:S06]  /*d000*/  UISETP.NE.AND UP0, UPT, UR43, 0x3, UPT ;  /* 0x000000032b00788c */ /* 0x000fcc000bf05270 */
[----:B------:R-:W-:-:S13]  /*d010*/  PLOP3.LUT P0, PT, PT, PT, UP0, 0x80, 0x0 ;  /* 0x000000000000781c */ /* 0x000fda0003f0f008 */
[----:B------:R-:W-:Y:S05]  /*d020*/  @!P0 BRA `(.L_x_2831) ;  /* 0x0000000000048947 */ /* 0x000fea0003800000 */
[----:B------:R-:W-:Y:S01]  /*d030*/  BPT.TRAP 0x1 ;  /* 0x000000040000795c */ /* 0x000fe20000300000 */
.L_x_2831:
[----:B------:R-:W-:Y:S01]  /*d040*/  LOP3.LUT R5, R2, 0x1, RZ, 0x3c, !PT ;  /* 0x0000000102057812 */ /* 0x000fe200078e3cff */
[----:B------:R-:W-:Y:S01]  /*d050*/  IMAD.U32 R4, RZ, RZ, UR48 ;  /* 0x00000030ff047e24 */ /* 0x000fe2000f8e00ff */
[----:B------:R-:W-:Y:S01]  /*d060*/  LEA R12, R8, UR40, 0x3 ;  /* 0x00000028080c7c11 */ /* 0x000fe2000f8e18ff */
[----:B------:R-:W-:Y:S01]  /*d070*/  BSSY B0, `(.L_x_2832) ;  /* 0x0000005000007945 */ /* 0x000fe20003800000 */
[----:B------:R-:W-:Y:S02]  /*d080*/  SHF.L.U32 R5, R5, 0x1f, RZ ;  /* 0x0000001f05057819 */ /* 0x000fe400000006ff */
[----:B------:R-:W-:Y:S02]  /*d090*/  ISETP.NE.AND P0, PT, R4, 0x3, PT ;  /* 0x000000030400780c */ /* 0x000fe40003f05270 */
[----:B------:R-:W4:Y:S02]  /*d0a0*/  SYNCS.PHASECHK.TRANS64.TRYWAIT P3, [R12+URZ+0x33470], R5 ;  /* 0x033470050c0075a7 */ /* 0x000f24000806017f */
[----:B----4-:R-:W-:Y:S09]  /*d0b0*/  @!P3 BRA `(.L_x_2833) ;  /* 0x00000020007cb947 */ /* 0x010ff20003800000 */
.L_x_2869:
[----:B------:R-:W-:Y:S05]  /*d0c0*/  BSYNC B0 ;  /* 0x0000000000007941 */ /* 0x000fea0003800000 */
.L_x_2832:
[----:B------:R-:W-:Y:S05]  /*d0d0*/  @!P0 BRA `(.L_x_2834) ;  /* 0x0000000000048947 */ /* 0x000fea0003800000 */
[----:B------:R-:W-:Y:S01]  /*d0e0*/  BPT.TRAP 0x1 ;  /* 0x000000040000795c */ /* 0x000fe20000300000 */
.L_x_2834:
[----:B----4-:R-:W-:Y:S01]  /*d0f0*/  SHF.L.U32 R5, R2, 0x1f, RZ ;  /* 0x0000001f02057819 */ /* 0x010fe200000006ff */
[----:B------:R-:W-:-:S03]  /*d100*/  IMAD R2, R8, 0x7800, RZ ;  /* 0x0000780008027824 */ /* 0x000fc600078e02ff */
[----:B------:R-:W4:Y:S02]  /*d110*/  SYNCS.PHASECHK.TRANS64.TRYWAIT P3, [R12+URZ+0x33460], R5 ;  /* 0x033460050c0075a7 */ /* 0x000f24000806017f */
[----:B----4-:R-:W-:Y:S05]  /*d120*/  @!P3 BRA `(.L_x_2835) ;  /* 0x000000200074b947 */ /* 0x010fea0003800000 */
.L_x_2870:
[C---:B------:R-:W-:Y:S01]  /*d130*/  LOP3.LUT R13, R2.reuse, R17, RZ, 0xfc, !PT ;  /* 0x00000011020d7212 */ /* 0x040fe200078efcff */
[----:B------:R-:W-:Y:S05]  /*d140*/  WARPSYNC.ALL ;  /* 0x0000000000007948 */ /* 0x000fea0003800000 */
[----:B-1--4-:R1:W4:Y:S01]  /*d150*/  LDSM.16.MT88.4 R4, [R13+UR40+0xf200] ;  /* 0x00f200280d04783b */ /* 0x0123220008004200 */
[----:B------:R-:W-:Y:S02]  /*d160*/  IMAD.U32 R14, RZ, RZ, UR40 ;  /* 0x00000028ff0e7e24 */ /* 0x000fe4000f8e00ff */
[----:B------:R-:W-:Y:S02]  /*d170*/  VIADD R15, R2, 0x2800 ;  /* 0x00002800020f7836 */ /* 0x000fe40000000000 */
[----:B------:R-:W-:-:S02]  /*d180*/  VIADD R14, R14, 0x200 ;  /* 0x000002000e0e7836 */ /* 0x000fc40000000000 */
[C---:B------:R-:W-:Y:S02]  /*d190*/  VIADD R21, R2.reuse, 0x5800 ;  /* 0x0000580002157836 */ /* 0x040fe40000000000 */
[----:B-1----:R-:W-:Y:S01]  /*d1a0*/  VIADD R13, R2, 0x800 ;  /* 0x00000800020d7836 */ /* 0x002fe20000000000 */
[C-C-:B----4-:R-:W-:Y:S02]  /*d1b0*/  PRMT R8, R4.reuse, 0x6420, R5.reuse ;  /* 0x0000642004087816 */ /* 0x150fe40000000005 */
[----:B------:R-:W-:Y:S02]  /*d1c0*/  PRMT R9, R4, 0x7531, R5 ;  /* 0x0000753104097816 */ /* 0x000fe40000000005 */
[----:B------:R-:W-:Y:S02]  /*d1d0*/  LOP3.LUT R4, R2, R16, RZ, 0xfc, !PT ;  /* 0x0000001002047212 */ /* 0x000fe400078efcff */
[C-C-:B---3--:R-:W-:Y:S02]  /*d1e0*/  PRMT R10, R6.reuse, 0x6420, R7.reuse ;  /* 0x00006420060a7816 */ /* 0x148fe40000000007 */
[----:B------:R-:W-:Y:S01]  /*d1f0*/  PRMT R11, R6, 0x7531, R7 ;  /* 0x00007531060b7816 */ /* 0x000fe20000000007 */
[----:B------:R-:W-:Y:S01]  /*d200*/  IMAD.IADD R14, R14, 0x1, R4 ;  /* 0x000000010e0e7824 */ /* 0x000fe200078e0204 */
[----:B------:R-:W-:-:S02]  /*d210*/  LOP3.LUT R5, R15, R17, RZ, 0xfc, !PT ;  /* 0x000000110f057212 */ /* 0x000fc400078efcff */
[----:B------:R-:W-:Y:S02]  /*d220*/  LOP3.LUT R15, R15, R16, RZ, 0xfc, !PT ;  /* 0x000000100f0f7212 */ /* 0x000fe400078efcff */
[----:B------:R1:W-:Y:S04]  /*d230*/  STSM.16.M88.4 [R14], R8 ;  /* 0x000000080e007844 */ /* 0x0003e80000000200 */
[----:B------:R-:W3:Y:S01]  /*d240*/  LDSM.16.MT88.4 R4, [R5+UR40+0xf200] ;  /* 0x00f200280504783b */ /* 0x000ee20008004200 */
[----:B-1----:R-:W-:-:S04]  /*d250*/  IMAD.U32 R14, RZ, RZ, UR40 ;  /* 0x00000028ff0e7e24 */ /* 0x002fc8000f8e00ff */
[----:B------:R-:W-:Y:S01]  /*d260*/  VIADD R14, R14, 0x200 ;  /* 0x000002000e0e7836 */ /* 0x000fe20000000000 */
[C-C-:B---3--:R-:W-:Y:S02]  /*d270*/  PRMT R8, R4.reuse, 0x6420, R5.reuse ;  /* 0x0000642004087816 */ /* 0x148fe40000000005 */
[----:B------:R-:W-:Y:S01]  /*d280*/  PRMT R9, R4, 0x7531, R5 ;  /* 0x0000753104097816 */ /* 0x000fe20000000005 */
[----:B------:R-:W-:Y:S01]  /*d290*/  VIADD R5, R2, 0x5000 ;  /* 0x0000500002057836 */ /* 0x000fe20000000000 */
[----:B------:R-:W-:Y:S02]  /*d2a0*/  LOP3.LUT R4, R13, R16, RZ, 0xfc, !PT ;  /* 0x000000100d047212 */ /* 0x000fe400078efcff */
[C-C-:B------:R-:W-:Y:S02]  /*d2b0*/  PRMT R10, R6.reuse, 0x6420, R7.reuse ;  /* 0x00006420060a7816 */ /* 0x140fe40000000007 */
[----:B------:R-:W-:Y:S02]  /*d2c0*/  PRMT R11, R6, 0x7531, R7 ;  /* 0x00007531060b7816 */ /* 0x000fe40000000007 */
[----:B------:R-:W-:Y:S01]  /*d2d0*/  IADD3 R4, R14, R4, RZ ;  /* 0x000000040e047210 */ /* 0x000fe20007ffe0ff */
[----:B------:R-:W-:Y:S01]  /*d2e0*/  VIADD R14, R2, 0x1000 ;  /* 0x00001000020e7836 */ /* 0x000fe20000000000 */
[----:B------:R-:W-:-:S03]  /*d2f0*/  LOP3.LUT R20, R5, R17, RZ, 0xfc, !PT ;  /* 0x0000001105147212 */ /* 0x000fc600078efcff */
[----:B------:R-:W-:Y:S04]  /*d300*/  STSM.16.M88.4 [R4], R8 ;  /* 0x0000000804007844 */ /* 0x000fe80000000200 */
[----:B------:R1:W3:Y:S02]  /*d310*/  LDSM.16.MT88.4 R4, [R20+UR40+0xf200] ;  /* 0x00f200281404783b */ /* 0x0002e40008004200 */
[----:B-1----:R-:W-:Y:S01]  /*d320*/  VIADD R20, R2, 0x1800 ;  /* 0x0000180002147836 */ /* 0x002fe20000000000 */
[C-C-:B---3--:R-:W-:Y:S02]  /*d330*/  PRMT R8, R4.reuse, 0x6420, R5.reuse ;  /* 0x0000642004087816 */ /* 0x148fe40000000005 */
[----:B------:R-:W-:Y:S01]  /*d340*/  PRMT R9, R4, 0x7531, R5 ;  /* 0x0000753104097816 */ /* 0x000fe20000000005 */
[----:B------:R-:W-:Y:S01]  /*d350*/  IMAD.U32 R5, RZ, RZ, UR40 ;  /* 0x00000028ff057e24 */ /* 0x000fe2000f8e00ff */
[----:B------:R-:W-:-:S02]  /*d360*/  LOP3.LUT R4, R14, R16, RZ, 0xfc, !PT ;  /* 0x000000100e047212 */ /* 0x000fc400078efcff */
[C-C-:B------:R-:W-:Y:S01]  /*d370*/  PRMT R10, R6.reuse, 0x6420, R7.reuse ;  /* 0x00006420060a7816 */ /* 0x140fe20000000007 */
[----:B------:R-:W-:Y:S01]  /*d380*/  VIADD R5, R5, 0x200 ;  /* 0x0000020005057836 */ /* 0x000fe20000000000 */
[----:B------:R-:W-:-:S03]  /*d390*/  PRMT R11, R6, 0x7531, R7 ;  /* 0x00007531060b7816 */ /* 0x000fc60000000007 */
[----:B------:R-:W-:Y:S01]  /*d3a0*/  IMAD.IADD R4, R5, 0x1, R4 ;  /* 0x0000000105047824 */ /* 0x000fe200078e0204 */
[----:B------:R-:W-:Y:S01]  /*d3b0*/  LOP3.LUT R5, R13, R17, RZ, 0xfc, !PT ;  /* 0x000000110d057212 */ /* 0x000fe200078efcff */
[----:B------:R-:W-:-:S03]  /*d3c0*/  IMAD.U32 R13, RZ, RZ, UR40 ;  /* 0x00000028ff0d7e24 */ /* 0x000fc6000f8e00ff */
[----:B------:R-:W-:Y:S01]  /*d3d0*/  STSM.16.M88.4 [R4], R8 ;  /* 0x0000000804007844 */ /* 0x000fe20000000200 */
[----:B------:R-:W-:-:S03]  /*d3e0*/  VIADD R13, R13, 0x200 ;  /* 0x000002000d0d7836 */ /* 0x000fc60000000000 */
[----:B------:R-:W1:Y:S02]  /*d3f0*/  LDSM.16.MT88.4 R4, [R5+UR40+0xf200] ;  /* 0x00f200280504783b */ /* 0x000e640008004200 */
[C-C-:B-1----:R-:W-:Y:S02]  /*d400*/  PRMT R8, R4.reuse, 0x6420, R5.reuse ;  /* 0x0000642004087816 */ /* 0x142fe40000000005 */
[----:B------:R-:W-:Y:S02]  /*d410*/  PRMT R9, R4, 0x7531, R5 ;  /* 0x0000753104097816 */ /* 0x000fe40000000005 */
[----:B------:R-:W-:Y:S02]  /*d420*/  LOP3.LUT R4, R20, R16, RZ, 0xfc, !PT ;  /* 0x0000001014047212 */ /* 0x000fe400078efcff */
[C-C-:B------:R-:W-:Y:S02]  /*d430*/  PRMT R10, R6.reuse, 0x6420, R7.reuse ;  /* 0x00006420060a7816 */ /* 0x140fe40000000007 */
[----:B------:R-:W-:Y:S01]  /*d440*/  PRMT R11, R6, 0x7531, R7 ;  /* 0x00007531060b7816 */ /* 0x000fe20000000007 */
[----:B------:R-:W-:-:S02]  /*d450*/  IMAD.IADD R4, R13, 0x1, R4 ;  /* 0x000000010d047824 */ /* 0x000fc400078e0204 */
[----:B------:R-:W-:-:S03]  /*d460*/  VIADD R13, R2, 0x3000 ;  /* 0x00003000020d7836 */ /* 0x000fc60000000000 */
[----:B------:R1:W-:Y:S02]  /*d470*/  STSM.16.M88.4 [R4], R8 ;  /* 0x0000000804007844 */ /* 0x0003e40000000200 */
[C---:B-1----:R-:W-:Y:S02]  /*d480*/  LOP3.LUT R4, R13.reuse, R17, RZ, 0xfc, !PT ;  /* 0x000000110d047212 */ /* 0x042fe400078efcff */
[----:B------:R-:W-:-:S04]  /*d490*/  LOP3.LUT R13, R13, R16, RZ, 0xfc, !PT ;  /* 0x000000100d0d7212 */ /* 0x000fc800078efcff */
[----:B------:R-:W1:Y:S02]  /*d4a0*/  LDSM.16.MT88.4 R4, [R4+UR40+0xf200] ;  /* 0x00f200280404783b */ /* 0x000e640008004200 */
[C-C-:B-1----:R-:W-:Y:S02]  /*d4b0*/  PRMT R8, R4.reuse, 0x6420, R5.reuse ;  /* 0x0000642004087816 */ /* 0x142fe40000000005 */
[----:B------:R-:W-:Y:S01]  /*d4c0*/  PRMT R9, R4, 0x7531, R5 ;  /* 0x0000753104097816 */ /* 0x000fe20000000005 */
[----:B------:R-:W-:Y:S01]  /*d4d0*/  VIADD R4, R2, 0x2000 ;  /* 0x0000200002047836 */ /* 0x000fe20000000000 */
[C-C-:B------:R-:W-:Y:S01]  /*d4e0*/  PRMT R10, R6.reuse, 0x6420, R7.reuse ;  /* 0x00006420060a7816 */ /* 0x140fe20000000007 */
[----:B------:R-:W-:Y:S01]  /*d4f0*/  IMAD.U32 R5, RZ, RZ, UR40 ;  /* 0x00000028ff057e24 */ /* 0x000fe2000f8e00ff */
[----:B------:R-:W-:Y:S02]  /*d500*/  PRMT R11, R6, 0x7531, R7 ;  /* 0x00007531060b7816 */ /* 0x000fe40000000007 */
[----:B------:R-:W-:Y:S01]  /*d510*/  LOP3.LUT R4, R4, R16, RZ, 0xfc, !PT ;  /* 0x0000001004047212 */ /* 0x000fe200078efcff */
[----:B------:R-:W-:-:S04]  /*d520*/  VIADD R5, R5, 0x200 ;  /* 0x0000020005057836 */ /* 0x000fc80000000000 */
[----:B------:R-:W-:-:S05]  /*d530*/  IMAD.IADD R4, R5, 0x1, R4 ;  /* 0x0000000105047824 */ /* 0x000fca00078e0204 */
[----:B------:R1:W-:Y:S02]  /*d540*/  STSM.16.M88.4 [R4], R8 ;  /* 0x0000000804007844 */ /* 0x0003e40000000200 */
[C---:B-1----:R-:W-:Y:S02]  /*d550*/  LOP3.LUT R4, R21.reuse, R17, RZ, 0xfc, !PT ;  /* 0x0000001115047212 */ /* 0x042fe400078efcff */
[----:B------:R-:W-:-:S04]  /*d560*/  LOP3.LUT R21, R21, R16, RZ, 0xfc, !PT ;  /* 0x0000001015157212 */ /* 0x000fc800078efcff */
[----:B------:R-:W1:Y:S02]  /*d570*/  LDSM.16.MT88.4 R4, [R4+UR40+0xf200] ;  /* 0x00f200280404783b */ /* 0x000e640008004200 */
[C-C-:B-1----:R-:W-:Y:S02]  /*d580*/  PRMT R8, R4.reuse, 0x6420, R5.reuse ;  /* 0x0000642004087816 */ /* 0x142fe40000000005 */
[----:B------:R-:W-:Y:S01]  /*d590*/  PRMT R9, R4, 0x7531, R5 ;  /* 0x0000753104097816 */ /* 0x000fe20000000005 */
[----:B------:R-:W-:Y:S01]  /*d5a0*/  IMAD.U32 R5, RZ, RZ, UR40 ;  /* 0x00000028ff057e24 */ /* 0x000fe2000f8e00ff */
[C-C-:B------:R-:W-:Y:S02]  /*d5b0*/  PRMT R10, R6.reuse, 0x6420, R7.reuse ;  /* 0x00006420060a7816 */ /* 0x140fe40000000007 */
[----:B------:R-:W-:Y:S01]  /*d5c0*/  PRMT R11, R6, 0x7531, R7 ;  /* 0x00007531060b7816 */ /* 0x000fe20000000007 */
[----:B------:R-:W-:Y:S01]  /*d5d0*/  VIADD R5, R5, 0x200 ;  /* 0x0000020005057836 */ /* 0x000fe20000000000 */
[----:B------:R-:W-:Y:S01]  /*d5e0*/  LOP3.LUT R4, R14, R17, RZ, 0xfc, !PT ;  /* 0x000000110e047212 */ /* 0x000fe200078efcff */
[----:B------:R-:W-:-:S02]  /*d5f0*/  IMAD.U32 R14, RZ, RZ, UR40 ;  /* 0x00000028ff0e7e24 */ /* 0x000fc4000f8e00ff */
[----:B------:R-:W-:-:S03]  /*d600*/  IMAD.IADD R15, R5, 0x1, R15 ;  /* 0x00000001050f7824 */ /* 0x000fc600078e020f */
[----:B------:R-:W-:Y:S02]  /*d610*/  IADD3 R14, R14, 0x200, RZ ;  /* 0x000002000e0e7810 */ /* 0x000fe40007ffe0ff */
[----:B------:R1:W-:Y:S03]  /*d620*/  STSM.16.M88.4 [R15], R8 ;  /* 0x000000080f007844 */ /* 0x0003e60000000200 */
[----:B------:R-:W-:Y:S01]  /*d630*/  IMAD.IADD R13, R14, 0x1, R13 ;  /* 0x000000010e0d7824 */ /* 0x000fe200078e020d */
[----:B------:R-:W3:Y:S01]  /*d640*/  LDSM.16.MT88.4 R4, [R4+UR40+0xf200] ;  /* 0x00f200280404783b */ /* 0x000ee20008004200 */
[----:B-1----:R-:W-:Y:S01]  /*d650*/  VIADD R15, R2, 0x6000 ;  /* 0x00006000020f7836 */ /* 0x002fe20000000000 */
[C-C-:B---3--:R-:W-:Y:S02]  /*d660*/  PRMT R8, R4.reuse, 0x6420, R5.reuse ;  /* 0x0000642004087816 */ /* 0x148fe40000000005 */
[----:B------:R-:W-:-:S02]  /*d670*/  PRMT R9, R4, 0x7531, R5 ;  /* 0x0000753104097816 */ /* 0x000fc40000000005 */
[C-C-:B------:R-:W-:Y:S02]  /*d680*/  PRMT R10, R6.reuse, 0x6420, R7.reuse ;  /* 0x00006420060a7816 */ /* 0x140fe40000000007 */
[----:B------:R-:W-:-:S05]  /*d690*/  PRMT R11, R6, 0x7531, R7 ;  /* 0x00007531060b7816 */ /* 0x000fca0000000007 */
[----:B------:R1:W-:Y:S02]  /*d6a0*/  STSM.16.M88.4 [R13], R8 ;  /* 0x000000080d007844 */ /* 0x0003e40000000200 */
[C---:B-1----:R-:W-:Y:S02]  /*d6b0*/  VIADD R10, R2.reuse, 0x3800 ;  /* 0x00003800020a7836 */ /* 0x042fe40000000000 */
[----:B------:R-:W-:-:S03]  /*d6c0*/  VIADD R13, R2, 0x4000 ;  /* 0x00004000020d7836 */ /* 0x000fc60000000000 */
[----:B------:R-:W-:-:S06]  /*d6d0*/  LOP3.LUT R4, R10, R17, RZ, 0xfc, !PT ;  /* 0x000000110a047212 */ /* 0x000fcc00078efcff */
[----:B------:R-:W1:Y:S02]  /*d6e0*/  LDSM.16.MT88.4 R4, [R4+UR40+0xf200] ;  /* 0x00f200280404783b */ /* 0x000e640008004200 */
[C-C-:B-1----:R-:W-:Y:S02]  /*d6f0*/  PRMT R8, R4.reuse, 0x6420, R5.reuse ;  /* 0x0000642004087816 */ /* 0x142fe40000000005 */
[----:B------:R-:W-:Y:S02]  /*d700*/  PRMT R9, R4, 0x7531, R5 ;  /* 0x0000753104097816 */ /* 0x000fe40000000005 */
[----:B------:R-:W-:Y:S02]  /*d710*/  LOP3.LUT R4, R10, R16, RZ, 0xfc, !PT ;  /* 0x000000100a047212 */ /* 0x000fe400078efcff */
[C-C-:B------:R-:W-:Y:S02]  /*d720*/  PRMT R10, R6.reuse, 0x6420, R7.reuse ;  /* 0x00006420060a7816 */ /* 0x140fe40000000007 */
[----:B------:R-:W-:Y:S01]  /*d730*/  PRMT R11, R6, 0x7531, R7 ;  /* 0x00007531060b7816 */ /* 0x000fe20000000007 */
[----:B------:R-:W-:-:S05]  /*d740*/  IMAD.IADD R4, R14, 0x1, R4 ;  /* 0x000000010e047824 */ /* 0x000fca00078e0204 */
[----:B------:R1:W-:Y:S02]  /*d750*/  STSM.16.M88.4 [R4], R8 ;  /* 0x0000000804007844 */ /* 0x0003e40000000200 */
[C---:B-1----:R-:W-:Y:S02]  /*d760*/  LOP3.LUT R4, R15.reuse, R17, RZ, 0xfc, !PT ;  /* 0x000000110f047212 */ /* 0x042fe400078efcff */
[----:B------:R-:W-:-:S04]  /*d770*/  LOP3.LUT R15, R15, R16, RZ, 0xfc, !PT ;  /* 0x000000100f0f7212 */ /* 0x000fc800078efcff */
        /* <DEDUP_REMOVED lines=9> */
[----:B-1----:R-:W-:-:S06]  /*d810*/  LOP3.LUT R4, R20, R17, RZ, 0xfc, !PT ;  /* 0x0000001114047212 */ /* 0x002fcc00078efcff */
[----:B------:R-:W1:Y:S02]  /*d820*/  LDSM.16.MT88.4 R4, [R4+UR40+0xf200] ;  /* 0x00f200280404783b */ /* 0x000e640008004200 */
[C-C-:B-1----:R-:W-:Y:S02]  /*d830*/  PRMT R8, R4.reuse, 0x6420, R5.reuse ;  /* 0x0000642004087816 */ /* 0x142fe40000000005 */
[----:B------:R-:W-:Y:S01]  /*d840*/  PRMT R9, R4, 0x7531, R5 ;  /* 0x0000753104097816 */ /* 0x000fe20000000005 */
[----:B------:R-:W-:Y:S01]  /*d850*/  IMAD.U32 R5, RZ, RZ, UR40 ;  /* 0x00000028ff057e24 */ /* 0x000fe2000f8e00ff */
[----:B------:R-:W-:Y:S02]  /*d860*/  LOP3.LUT R4, R14, R16, RZ, 0xfc, !PT ;  /* 0x000000100e047212 */ /* 0x000fe400078efcff */
[C-C-:B------:R-:W-:Y:S01]  /*d870*/  PRMT R10, R6.reuse, 0x6420, R7.reuse ;  /* 0x00006420060a7816 */ /* 0x140fe20000000007 */
[----:B------:R-:W-:Y:S01]  /*d880*/  VIADD R5, R5, 0x200 ;  /* 0x0000020005057836 */ /* 0x000fe20000000000 */
[----:B------:R-:W-:-:S02]  /*d890*/  PRMT R11, R6, 0x7531, R7 ;  /* 0x00007531060b7816 */ /* 0x000fc40000000007 */
[----:B------:R-:W-:Y:S01]  /*d8a0*/  LOP3.LUT R14, R14, R17, RZ, 0xfc, !PT ;  /* 0x000000110e0e7212 */ /* 0x000fe200078efcff */
[----:B------:R-:W-:-:S05]  /*d8b0*/  IMAD.IADD R4, R5, 0x1, R4 ;  /* 0x0000000105047824 */ /* 0x000fca00078e0204 */
[----:B------:R1:W-:Y:S02]  /*d8c0*/  STSM.16.M88.4 [R4], R8 ;  /* 0x0000000804007844 */ /* 0x0003e40000000200 */
[----:B-1----:R-:W-:Y:S01]  /*d8d0*/  LOP3.LUT R4, R13, R17, RZ, 0xfc, !PT ;  /* 0x000000110d047212 */ /* 0x002fe200078efcff */
[----:B------:R-:W-:Y:S02]  /*d8e0*/  VIADD R11, R2, 0x5000 ;  /* 0x00005000020b7836 */ /* 0x000fe40000000000 */
[----:B------:R-:W-:-:S03]  /*d8f0*/  IMAD.U32 R13, RZ, RZ, UR40 ;  /* 0x00000028ff0d7e24 */ /* 0x000fc6000f8e00ff */
[----:B------:R-:W1:Y:S01]  /*d900*/  LDSM.16.MT88.4 R4, [R4+UR40+0xf200] ;  /* 0x00f200280404783b */ /* 0x000e620008004200 */
[----:B------:R-:W-:Y:S01]  /*d910*/  VIADD R13, R13, 0x200 ;  /* 0x000002000d0d7836 */ /* 0x000fe20000000000 */
        /* <DEDUP_REMOVED lines=13> */
[----:B------:R-:W-:Y:S01]  /*d9f0*/  IMAD.U32 R4, RZ, RZ, UR40 ;  /* 0x00000028ff047e24 */ /* 0x000fe2000f8e00ff */
[--C-:B------:R-:W-:Y:S01]  /*da00*/  PRMT R10, R6, 0x6420, R7.reuse ;  /* 0x00006420060a7816 */ /* 0x100fe20000000007 */
[----:B------:R-:W-:Y:S01]  /*da10*/  VIADD R5, R2, 0x2000 ;  /* 0x0000200002057836 */ /* 0x000fe20000000000 */
[----:B------:R-:W-:Y:S01]  /*da20*/  PRMT R11, R6, 0x7531, R7 ;  /* 0x00007531060b7816 */ /* 0x000fe20000000007 */
[----:B------:R-:W-:Y:S02]  /*da30*/  VIADD R4, R4, 0x200 ;  /* 0x0000020004047836 */ /* 0x000fe40000000000 */
[----:B------:R-:W-:Y:S01]  /*da40*/  VIADD R2, R2, 0x7000 ;  /* 0x0000700002027836 */ /* 0x000fe20000000000 */
[----:B------:R-:W-:Y:S01]  /*da50*/  LOP3.LUT R20, R5, R17, RZ, 0xfc, !PT ;  /* 0x0000001105147212 */ /* 0x000fe200078efcff */
[----:B------:R-:W-:-:S05]  /*da60*/  IMAD.IADD R21, R4, 0x1, R21 ;  /* 0x0000000104157824 */ /* 0x000fca00078e0215 */
[----:B------:R-:W-:Y:S04]  /*da70*/  STSM.16.M88.4 [R21], R8 ;  /* 0x0000000815007844 */ /* 0x000fe80000000200 */
[----:B------:R-:W1:Y:S02]  /*da80*/  LDSM.16.MT88.4 R4, [R20+UR40+0xf200] ;  /* 0x00f200281404783b */ /* 0x000e640008004200 */
[C-C-:B-1----:R-:W-:Y:S02]  /*da90*/  PRMT R8, R4.reuse, 0x6420, R5.reuse ;  /* 0x0000642004087816 */ /* 0x142fe40000000005 */
[----:B------:R-:W-:Y:S02]  /*daa0*/  PRMT R9, R4, 0x7531, R5 ;  /* 0x0000753104097816 */ /* 0x000fe40000000005 */
[----:B------:R-:W-:-:S02]  /*dab0*/  MOV R5, UR40 ;  /* 0x0000002800057c02 */ /* 0x000fc40008000f00 */
[C-C-:B------:R-:W-:Y:S02]  /*dac0*/  PRMT R10, R6.reuse, 0x6420, R7.reuse ;  /* 0x00006420060a7816 */ /* 0x140fe40000000007 */
[----:B------:R-:W-:Y:S01]  /*dad0*/  PRMT R11, R6, 0x7531, R7 ;  /* 0x00007531060b7816 */ /* 0x000fe20000000007 */
[----:B------:R-:W-:-:S04]  /*dae0*/  VIADD R5, R5, 0x200 ;  /* 0x0000020005057836 */ /* 0x000fc80000000000 */
[----:B------:R-:W-:-:S05]  /*daf0*/  IMAD.IADD R15, R5, 0x1, R15 ;  /* 0x00000001050f7824 */ /* 0x000fca00078e020f */
[----:B------:R1:W-:Y:S04]  /*db00*/  STSM.16.M88.4 [R15], R8 ;  /* 0x000000080f007844 */ /* 0x0003e80000000200 */
[----:B------:R-:W3:Y:S01]  /*db10*/  LDSM.16.MT88.4 R4, [R14+UR40+0xf200] ;  /* 0x00f200280e04783b */ /* 0x000ee20008004200 */
[----:B-1----:R-:W-:-:S04]  /*db20*/  IMAD.U32 R15, RZ, RZ, UR40 ;  /* 0x00000028ff0f7e24 */ /* 0x002fc8000f8e00ff */
[----:B------:R-:W-:-:S04]  /*db30*/  VIADD R15, R15, 0x200 ;  /* 0x000002000f0f7836 */ /* 0x000fc80000000000 */
[C---:B------:R-:W-:Y:S01]  /*db40*/  IMAD.IADD R13, R15.reuse, 0x1, R13 ;  /* 0x000000010f0d7824 */ /* 0x040fe200078e020d */
[C-C-:B---3--:R-:W-:Y:S02]  /*db50*/  PRMT R8, R4.reuse, 0x6420, R5.reuse ;  /* 0x0000642004087816 */ /* 0x148fe40000000005 */
[----:B------:R-:W-:Y:S02]  /*db60*/  PRMT R9, R4, 0x7531, R5 ;  /* 0x0000753104097816 */ /* 0x000fe40000000005 */
[C-C-:B------:R-:W-:Y:S02]  /*db70*/  PRMT R10, R6.reuse, 0x6420, R7.reuse ;  /* 0x00006420060a7816 */ /* 0x140fe40000000007 */
[----:B------:R-:W-:Y:S02]  /*db80*/  PRMT R11, R6, 0x7531, R7 ;  /* 0x00007531060b7816 */ /* 0x000fe40000000007 */
[C---:B------:R-:W-:Y:S02]  /*db90*/  LOP3.LUT R4, R2.reuse, R17, RZ, 0xfc, !PT ;  /* 0x0000001102047212 */ /* 0x040fe400078efcff */
[----:B------:R-:W-:Y:S01]  /*dba0*/  LOP3.LUT R2, R2, R16, RZ, 0xfc, !PT ;  /* 0x0000001002027212 */ /* 0x000fe200078efcff */
[----:B------:R-:W-:Y:S04]  /*dbb0*/  STSM.16.M88.4 [R13], R8 ;  /* 0x000000080d007844 */ /* 0x000fe80000000200 */
[----:B------:R-:W1:Y:S01]  /*dbc0*/  LDSM.16.MT88.4 R4, [R4+UR40+0xf200] ;  /* 0x00f200280404783b */ /* 0x000e620008004200 */
[----:B------:R-:W-:Y:S01]  /*dbd0*/  IMAD.IADD R2, R15, 0x1, R2 ;  /* 0x000000010f027824 */ /* 0x000fe200078e0202 */
[----:B-1----:R-:W-:-:S02]  /*dbe0*/  PRMT R8, R4, 0x6420, R5 ;  /* 0x0000642004087816 */ /* 0x002fc40000000005 */
[----:B------:R-:W-:Y:S02]  /*dbf0*/  PRMT R9, R4, 0x7531, R5 ;  /* 0x0000753104097816 */ /* 0x000fe40000000005 */
[C-C-:B------:R-:W-:Y:S02]  /*dc00*/  PRMT R10, R6.reuse, 0x6420, R7.reuse ;  /* 0x00006420060a7816 */ /* 0x140fe40000000007 */
[----:B------:R-:W-:-:S05]  /*dc10*/  PRMT R11, R6, 0x7531, R7 ;  /* 0x00007531060b7816 */ /* 0x000fca0000000007 */
[----:B------:R1:W-:Y:S01]  /*dc20*/  STSM.16.M88.4 [R2], R8 ;  /* 0x0000000802007844 */ /* 0x0003e20000000200 */
        /* <DEDUP_REMOVED lines=8> */
.L_x_2836:
[----:B---3--:R-:W-:Y:S01]  /*dcb0*/  SYNCS.ARRIVE.TRANS64.A1T0 RZ, [R12+URZ+0x33450], RZ ;  /* 0x033450ff0cff79a7 */ /* 0x008fe2000810003f */
[----:B-1----:R-:W-:Y:S01]  /*dcc0*/  @!P2 VIADD R2, R12, 0x33480 ;  /* 0x000334800c02a836 */ /* 0x002fe20000000000 */
[----:B------:R-:W-:Y:S01]  /*dcd0*/  BAR.SYNC.DEFER_BLOCKING 0x2, 0x80 ;  /* 0x0082000000007b1d */ /* 0x000fe20000010000 */
[C---:B------:R-:W-:Y:S01]  /*dce0*/  ISETP.GT.AND P0, PT, R3.reuse, RZ, PT ;  /* 0x000000ff0300720c */ /* 0x040fe20003f04270 */
[----:B------:R-:W-:Y:S02]  /*dcf0*/  VIADD R3, R3, 0xffffffff ;  /* 0xffffffff03037836 */ /* 0x000fe40000000000 */
[----:B------:R-:W-:-:S04]  /*dd00*/  @!P2 PRMT R2, RZ, 0x654, R2 ;  /* 0x00000654ff02a816 */ /* 0x000fc80000000002 */
[----:B------:R1:W-:Y:S02]  /*dd10*/  @!P2 SYNCS.ARRIVE.TRANS64.RED.A1T0 RZ, [R2+URZ], RZ ;  /* 0x000000ff02ffa9a7 */ /* 0x0003e4000810043f */
[----:B-1----:R3:W5:Y:S01]  /*dd20*/  LDL R2, [R1] ;  /* 0x0000000001027983 */ /* 0x0027620000100800 */
[----:B------:R-:W-:-:S03]  /*dd30*/  IMAD.MOV.U32 R8, RZ, RZ, R19 ;  /* 0x000000ffff087224 */ /* 0x000fc600078e0013 */
[----:B------:R-:W-:Y:S05]  /*dd40*/  @P0 BRA `(.L_x_2837) ;  /* 0xffffffe8000c0947 */ /* 0x000fea000383ffff */
.L_x_2813:
[----:B------:R-:W-:-:S06]  /*dd50*/  UISETP.NE.AND UP0, UPT, UR43, 0x3, UPT ;  /* 0x000000032b00788c */ /* 0x000fcc000bf05270 */
[----:B------:R-:W-:-:S13]  /*dd60*/  PLOP3.LUT P0, PT, PT, PT, UP0, 0x80, 0x0 ;  /* 0x000000000000781c */ /* 0x000fda0003f0f008 */
[----:B------:R-:W-:Y:S05]  /*dd70*/  @!P0 BRA `(.L_x_2838) ;  /* 0x0000000000048947 */ /* 0x000fea0003800000 */
[----:B------:R-:W-:Y:S01]  /*dd80*/  BPT.TRAP 0x1 ;  /* 0x000000040000795c */ /* 0x000fe20000300000 */
.L_x_2838:
[----:B------:R-:W4:Y:S01]  /*dd90*/  LDL R0, [R1] ;  /* 0x0000000001007983 */ /* 0x000f220000100800 */
[----:B--2--5:R-:W-:Y:S01]  /*dda0*/  IMAD.U32 R2, RZ, RZ, UR48 ;  /* 0x00000030ff027e24 */ /* 0x024fe2000f8e00ff */
[----:B------:R-:W-:Y:S04]  /*ddb0*/  BSSY B0, `(.L_x_2839) ;  /* 0x0000007000007945 */ /* 0x000fe80003800000 */
[----:B------:R-:W-:Y:S02]  /*ddc0*/  ISETP.NE.AND P1, PT, R2, 0x3, PT ;  /* 0x000000030200780c */ /* 0x000fe40003f25270 */
[----:B----4-:R-:W-:Y:S02]  /*ddd0*/  LOP3.LUT R3, R0, 0x1, RZ, 0x3c, !PT ;  /* 0x0000000100037812 */ /* 0x010fe400078e3cff */
[----:B------:R-:W-:-:S02]  /*dde0*/  LEA R0, R19, UR40, 0x3 ;  /* 0x0000002813007c11 */ /* 0x000fc4000f8e18ff */
[----:B------:R-:W-:-:S04]  /*ddf0*/  SHF.L.U32 R3, R3, 0x1f, RZ ;  /* 0x0000001f03037819 */ /* 0x000fc800000006ff */
[----:B------:R-:W2:Y:S02]  /*de00*/  SYNCS.PHASECHK.TRANS64.TRYWAIT P0, [R0+URZ+0x33470], R3 ;  /* 0x03347003000075a7 */ /* 0x000ea4000800017f */
[----:B--2---:R-:W-:Y:S05]  /*de10*/  @!P0 BRA `(.L_x_2840) ;  /* 0x00000014004c8947 */ /* 0x004fea0003800000 */
.L_x_2871:
[----:B------:R-:W-:Y:S05]  /*de20*/  BSYNC B0 ;  /* 0x0000000000007941 */ /* 0x000fea0003800000 */
.L_x_2839:
[----:B------:R-:W-:Y:S05]  /*de30*/  @!P1 BRA `(.L_x_2841) ;  /* 0x0000000000049947 */ /* 0x000fea0003800000 */
[----:B------:R-:W-:Y:S01]  /*de40*/  BPT.TRAP 0x1 ;  /* 0x000000040000795c */ /* 0x000fe20000300000 */
.L_x_2841:
[----:B------:R-:W2:Y:S02]  /*de50*/  LDL R2, [R1] ;  /* 0x0000000001027983 */ /* 0x000ea40000100800 */
[----:B--2---:R-:W-:-:S04]  /*de60*/  SHF.L.U32 R3, R2, 0x1f, RZ ;  /* 0x0000001f02037819 */ /* 0x004fc800000006ff */
[----:B------:R-:W2:Y:S02]  /*de70*/  SYNCS.PHASECHK.TRANS64.TRYWAIT P0, [R0+URZ+0x33460], R3 ;  /* 0x03346003000075a7 */ /* 0x000ea4000800017f */
[----:B--2---:R-:W-:Y:S05]  /*de80*/  @!P0 BRA `(.L_x_2842) ;  /* 0x0000001400448947 */ /* 0x004fea0003800000 */
.L_x_2872:
[----:B------:R-:W-:Y:S01]  /*de90*/  IMAD R2, R19, 0x7800, RZ ;  /* 0x0000780013027824 */ /* 0x000fe200078e02ff */
[----:B------:R-:W-:Y:S05]  /*dea0*/  WARPSYNC.ALL ;  /* 0x0000000000007948 */ /* 0x000fea0003800000 */
[C---:B--2---:R-:W-:Y:S01]  /*deb0*/  LOP3.LUT R3, R2.reuse, R17, RZ, 0xfc, !PT ;  /* 0x0000001102037212 */ /* 0x044fe200078efcff */
[----:B------:R-:W-:Y:S02]  /*dec0*/  IMAD.U32 R14, RZ, RZ, UR40 ;  /* 0x00000028ff0e7e24 */ /* 0x000fe4000f8e00ff */
[----:B------:R-:W-:Y:S02]  /*ded0*/  VIADD R13, R2, 0x2800 ;  /* 0x00002800020d7836 */ /* 0x000fe40000000000 */
[----:B-1----:R1:W2:Y:S01]  /*dee0*/  LDSM.16.MT88.4 R4, [R3+UR40+0xf200] ;  /* 0x00f200280304783b */ /* 0x0022a20008004200 */
[----:B------:R-:W-:-:S02]  /*def0*/  VIADD R14, R14, 0x200 ;  /* 0x000002000e0e7836 */ /* 0x000fc40000000000 */
[C---:B------:R-:W-:Y:S02]  /*df00*/  VIADD R20, R2.reuse, 0x5000 ;  /* 0x0000500002147836 */ /* 0x040fe40000000000 */
[----:B-1----:R-:W-:-:S03]  /*df10*/  VIADD R3, R2, 0x800 ;  /* 0x0000080002037836 */ /* 0x002fc60000000000 */
[C---:B------:R-:W-:Y:S02]  /*df20*/  LOP3.LUT R15, R20.reuse, R17, RZ, 0xfc, !PT ;  /* 0x00000011140f7212 */ /* 0x040fe400078efcff */
[-C--:B------:R-:W-:Y:S02]  /*df30*/  LOP3.LUT R20, R20, R16.reuse, RZ, 0xfc, !PT ;  /* 0x0000001014147212 */ /* 0x080fe400078efcff */
[C-C-:B--2---:R-:W-:Y:S02]  /*df40*/  PRMT R8, R4.reuse, 0x6420, R5.reuse ;  /* 0x0000642004087816 */ /* 0x144fe40000000005 */
[----:B------:R-:W-:Y:S02]  /*df50*/  PRMT R9, R4, 0x7531, R5 ;  /* 0x0000753104097816 */ /* 0x000fe40000000005 */
[----:B------:R-:W-:Y:S02]  /*df60*/  LOP3.LUT R4, R2, R16, RZ, 0xfc, !PT ;  /* 0x0000001002047212 */ /* 0x000fe400078efcff */
[----:B------:R-:W-:-:S02]  /*df70*/  PRMT R10, R6, 0x6420, R7 ;  /* 0x00006420060a7816 */ /* 0x000fc40000000007 */
[----:B------:R-:W-:Y:S01]  /*df80*/  PRMT R11, R6, 0x7531, R7 ;  /* 0x00007531060b7816 */ /* 0x000fe20000000007 */
[----:B------:R-:W-:Y:S01]  /*df90*/  IMAD.IADD R12, R14, 0x1, R4 ;  /* 0x000000010e0c7824 */ /* 0x000fe200078e0204 */
[C---:B------:R-:W-:Y:S02]  /*dfa0*/  LOP3.LUT R4, R13.reuse, R17, RZ, 0xfc, !PT ;  /* 0x000000110d047212 */ /* 0x040fe400078efcff */
[----:B------:R-:W-:Y:S02]  /*dfb0*/  LOP3.LUT R13, R13, R16, RZ, 0xfc, !PT ;  /* 0x000000100d0d7212 */ /* 0x000fe400078efcff */
[----:B------:R1:W-:Y:S04]  /*dfc0*/  STSM.16.M88.4 [R12], R8 ;  /* 0x000000080c007844 */ /* 0x0003e80000000200 */
[----:B------:R-:W2:Y:S01]  /*dfd0*/  LDSM.16.MT88.4 R4, [R4+UR40+0xf200] ;  /* 0x00f200280404783b */ /* 0x000ea20008004200 */
[----:B-1----:R-:W-:Y:S01]  /*dfe0*/  VIADD R12, R2, 0x1000 ;  /* 0x00001000020c7836 */ /* 0x002fe20000000000 */
[----:B--2---:R-:W-:-:S02]  /*dff0*/  PRMT R8, R4, 0x6420, R5 ;  /* 0x0000642004087816 */ /* 0x004fc40000000005 */
[----:B------:R-:W-:Y:S02]  /*e000*/  PRMT R9, R4, 0x7531, R5 ;  /* 0x0000753104097816 */ /* 0x000fe40000000005 */
[----:B------:R-:W-:Y:S02]  /*e010*/  LOP3.LUT R5, R3, R16, RZ, 0xfc, !PT ;  /* 0x0000001003057212 */ /* 0x000fe400078efcff */
[C-C-:B------:R-:W-:Y:S02]  /*e020*/  PRMT R10, R6.reuse, 0x6420, R7.reuse ;  /* 0x00006420060a7816 */ /* 0x140fe40000000007 */
[----:B------:R-:W-:Y:S01]  /*e030*/  PRMT R11, R6, 0x7531, R7 ;  /* 0x00007531060b7816 */ /* 0x000fe20000000007 */
[----:B------:R-:W-:-:S05]  /*e040*/  IMAD.IADD R14, R14, 0x1, R5 ;  /* 0x000000010e0e7824 */ /* 0x000fca00078e0205 */
[----:B------:R-:W-:Y:S04]  /*e050*/  STSM.16.M88.4 [R14], R8 ;  /* 0x000000080e007844 */ /* 0x000fe80000000200 */
[----:B------:R1:W2:Y:S02]  /*e060*/  LDSM.16.MT88.4 R4, [R15+UR40+0xf200] ;  /* 0x00f200280f04783b */ /* 0x0002a40008004200 */
[----:B-1----:R-:W-:Y:S02]  /*e070*/  IMAD.U32 R15, RZ, RZ, UR40 ;  /* 0x00000028ff0f7e24 */ /* 0x002fe4000f8e00ff */
[----:B------:R-:W-:-:S03]  /*e080*/  VIADD R14, R2, 0x1800 ;  /* 0x00001800020e7836 */ /* 0x000fc60000000000 */
[----:B------:R-:W-:Y:S02]  /*e090*/  IADD3 R15, R15, 0x200, RZ ;  /* 0x000002000f0f7810 */ /* 0x000fe40007ffe0ff */
[C-C-:B--2---:R-:W-:Y:S02]  /*e0a0*/  PRMT R8, R4.reuse, 0x6420, R5.reuse ;  /* 0x0000642004087816 */ /* 0x144fe40000000005 */
[----:B------:R-:W-:Y:S02]  /*e0b0*/  PRMT R9, R4, 0x7531, R5 ;  /* 0x0000753104097816 */ /* 0x000fe40000000005 */
[----:B------:R-:W-:Y:S02]  /*e0c0*/  LOP3.LUT R4, R12, R16, RZ, 0xfc, !PT ;  /* 0x000000100c047212 */ /* 0x000fe400078efcff */
[C-C-:B------:R-:W-:Y:S02]  /*e0d0*/  PRMT R10, R6.reuse, 0x6420, R7.reuse ;  /* 0x00006420060a7816 */ /* 0x140fe40000000007 */
[----:B------:R-:W-:Y:S01]  /*e0e0*/  PRMT R11, R6, 0x7531, R7 ;  /* 0x00007531060b7816 */ /* 0x000fe20000000007 */
[----:B------:R-:W-:Y:S01]  /*e0f0*/  IMAD.IADD R18, R15, 0x1, R4 ;  /* 0x000000010f127824 */ /* 0x000fe200078e0204 */
[----:B------:R-:W-:-:S02]  /*e100*/  LOP3.LUT R4, R3, R17, RZ, 0xfc, !PT ;  /* 0x0000001103047212 */ /* 0x000fc400078efcff */
[----:B------:R-:W-:Y:S02]  /*e110*/  LOP3.LUT R3, R14, R16, RZ, 0xfc, !PT ;  /* 0x000000100e037212 */ /* 0x000fe400078efcff */
[----:B------:R1:W-:Y:S01]  /*e120*/  STSM.16.M88.4 [R18], R8 ;  /* 0x0000000812007844 */ /* 0x0003e20000000200 */
[-C--:B------:R-:W-:Y:S02]  /*e130*/  LOP3.LUT R12, R12, R17.reuse, RZ, 0xfc, !PT ;  /* 0x000000110c0c7212 */ /* 0x080fe400078efcff */
[----:B------:R-:W-:Y:S01]  /*e140*/  IMAD.IADD R15, R15, 0x1, R3 ;  /* 0x000000010f0f7824 */ /* 0x000fe200078e0203 */
[----:B------:R-:W2:Y:S01]  /*e150*/  LDSM.16.MT88.4 R4, [R4+UR40+0xf200] ;  /* 0x00f200280404783b */ /* 0x000ea20008004200 */
[----:B------:R-:W-:Y:S01]  /*e160*/  VIADD R3, R2, 0x3000 ;  /* 0x0000300002037836 */ /* 0x000fe20000000000 */
[----:B------:R-:W-:Y:S01]  /*e170*/  LOP3.LUT R14, R14, R17, RZ, 0xfc, !PT ;  /* 0x000000110e0e7212 */ /* 0x000fe200078efcff */
[----:B-1----:R-:W-:Y:S01]  /*e180*/  VIADD R18, R2, 0x2000 ;  /* 0x0000200002127836 */ /* 0x002fe20000000000 */
[----:B--2---:R-:W-:-:S02]  /*e190*/  PRMT R8, R4, 0x6420, R5 ;  /* 0x0000642004087816 */ /* 0x004fc40000000005 */
[----:B------:R-:W-:Y:S02]  /*e1a0*/  PRMT R9, R4, 0x7531, R5 ;  /* 0x0000753104097816 */ /* 0x000fe40000000005 */
[C-C-:B------:R-:W-:Y:S02]  /*e1b0*/  PRMT R10, R6.reuse, 0x6420, R7.reuse ;  /* 0x00006420060a7816 */ /* 0x140fe40000000007 */
[----:B------:R-:W-:Y:S02]  /*e1c0*/  PRMT R11, R6, 0x7531, R7 ;  /* 0x00007531060b7816 */ /* 0x000fe40000000007 */
[C---:B------:R-:W-:Y:S02]  /*e1d0*/  LOP3.LUT R5, R3.reuse, R17, RZ, 0xfc, !PT ;  /* 0x0000001103057212 */ /* 0x040fe400078efcff */
[----:B------:R-:W-:Y:S01]  /*e1e0*/  LOP3.LUT R3, R3, R16, RZ, 0xfc, !PT ;  /* 0x0000001003037212 */ /* 0x000fe200078efcff */
[----:B------:R1:W-:Y:S04]  /*e1f0*/  STSM.16.M88.4 [R15], R8 ;  /* 0x000000080f007844 */ /* 0x0003e80000000200 */
[----:B------:R-:W2:Y:S01]  /*e200*/  LDSM.16.MT88.4 R4, [R5+UR40+0xf200] ;  /* 0x00f200280504783b */ /* 0x000ea20008004200 */
[----:B-1----:R-:W-:-:S04]  /*e210*/  IMAD.U32 R15, RZ, RZ, UR40 ;  /* 0x00000028ff0f7e24 */ /* 0x002fc8000f8e00ff */
[----:B------:R-:W-:Y:S01]  /*e220*/  VIADD R15, R15, 0x200 ;  /* 0x000002000f0f7836 */ /* 0x000fe20000000000 */
[C-C-:B--2---:R-:W-:Y:S02]  /*e230*/  PRMT R8, R4.reuse, 0x6420, R5.reuse ;  /* 0x0000642004087816 */ /* 0x144fe40000000005 */
[----:B------:R-:W-:Y:S02]  /*e240*/  PRMT R9, R4, 0x7531, R5 ;  /* 0x0000753104097816 */ /* 0x000fe40000000005 */
[----:B------:R-:W-:Y:S02]  /*e250*/  LOP3.LUT R4, R18, R16, RZ, 0xfc, !PT ;  /* 0x0000001012047212 */ /* 0x000fe400078efcff */
[C-C-:B------:R-:W-:Y:S02]  /*e260*/  PRMT R10, R6.reuse, 0x6420, R7.reuse ;  /* 0x00006420060a7816 */ /* 0x140fe40000000007 */
[----:B------:R-:W-:Y:S01]  /*e270*/  PRMT R11, R6, 0x7531, R7 ;  /* 0x00007531060b7816 */ /* 0x000fe20000000007 */
[----:B------:R-:W-:Y:S01]  /*e280*/  IMAD.IADD R21, R15, 0x1, R4 ;  /* 0x000000010f157824 */ /* 0x000fe200078e0204 */
[----:B------:R-:W-:Y:S01]  /*e290*/  LOP3.LUT R18, R18, R17, RZ, 0xfc, !PT ;  /* 0x0000001112127212 */ /* 0x000fe200078efcff */
[----:B------:R-:W-:-:S03]  /*e2a0*/  VIADD R15, R2, 0x5800 ;  /* 0x00005800020f7836 */ /* 0x000fc60000000000 */
[----:B------:R-:W-:Y:S02]  /*e2b0*/  STSM.16.M88.4 [R21], R8 ;  /* 0x0000000815007844 */ /* 0x000fe40000000200 */
[C---:B------:R-:W-:Y:S02]  /*e2c0*/  LOP3.LUT R4, R15.reuse, R17, RZ, 0xfc, !PT ;  /* 0x000000110f047212 */ /* 0x040fe400078efcff */
[----:B------:R-:W-:-:S04]  /*e2d0*/  LOP3.LUT R15, R15, R16, RZ, 0xfc, !PT ;  /* 0x000000100f0f7212 */ /* 0x000fc800078efcff */
[----:B------:R-:W1:Y:S02]  /*e2e0*/  LDSM.16.MT88.4 R4, [R4+UR40+0xf200] ;  /* 0x00f200280404783b */ /* 0x000e640008004200 */
[C-C-:B-1----:R-:W-:Y:S02]  /*e2f0*/  PRMT R8, R4.reuse, 0x6420, R5.reuse ;  /* 0x0000642004087816 */ /* 0x142fe40000000005 */
[----:B------:R-:W-:Y:S01]  /*e300*/  PRMT R9, R4, 0x7531, R5 ;  /* 0x0000753104097816 */ /* 0x000fe20000000005 */
[----:B------:R-:W-:Y:S01]  /*e310*/  IMAD.U32 R5, RZ, RZ, UR40 ;  /* 0x00000028ff057e24 */ /* 0x000fe2000f8e00ff */
[C-C-:B------:R-:W-:Y:S02]  /*e320*/  PRMT R10, R6.reuse, 0x6420, R7.reuse ;  /* 0x00006420060a7816 */ /* 0x140fe40000000007 */
[----:B------:R-:W-:Y:S01]  /*e330*/  PRMT R11, R6, 0x7531, R7 ;  /* 0x00007531060b7816 */ /* 0x000fe20000000007 */
[----:B------:R-:W-:-:S04]  /*e340*/  VIADD R5, R5, 0x200 ;  /* 0x0000020005057836 */ /* 0x000fc80000000000 */
[----:B------:R-:W-:-:S05]  /*e350*/  IMAD.IADD R13, R5, 0x1, R13 ;  /* 0x00000001050d7824 */ /* 0x000fca00078e020d */
[----:B------:R1:W-:Y:S04]  /*e360*/  STSM.16.M88.4 [R13], R8 ;  /* 0x000000080d007844 */ /* 0x0003e80000000200 */
[----:B------:R-:W2:Y:S01]  /*e370*/  LDSM.16.MT88.4 R4, [R12+UR40+0xf200] ;  /* 0x00f200280c04783b */ /* 0x000ea20008004200 */
[----:B-1----:R-:W-:-:S04]  /*e380*/  IMAD.U32 R13, RZ, RZ, UR40 ;  /* 0x00000028ff0d7e24 */ /* 0x002fc8000f8e00ff */
[----:B------:R-:W-:-:S04]  /*e390*/  VIADD R13, R13, 0x200 ;  /* 0x000002000d0d7836 */ /* 0x000fc80000000000 */
[----:B------:R-:W-:Y:S02]  /*e3a0*/  IMAD.IADD R21, R13, 0x1, R3 ;  /* 0x000000010d157824 */ /* 0x000fe400078e0203 */
[----:B------:R-:W-:Y:S01]  /*e3b0*/  VIADD R3, R2, 0x3800 ;  /* 0x0000380002037836 */ /* 0x000fe20000000000 */
[C-C-:B--2---:R-:W-:Y:S02]  /*e3c0*/  PRMT R8, R4.reuse, 0x6420, R5.reuse ;  /* 0x0000642004087816 */ /* 0x144fe40000000005 */
[----:B------:R-:W-:Y:S02]  /*e3d0*/  PRMT R9, R4, 0x7531, R5 ;  /* 0x0000753104097816 */ /* 0x000fe40000000005 */
[C-C-:B------:R-:W-:Y:S02]  /*e3e0*/  PRMT R10, R6.reuse, 0x6420, R7.reuse ;  /* 0x00006420060a7816 */ /* 0x140fe40000000007 */
[----:B------:R-:W-:Y:S02]  /*e3f0*/  PRMT R11, R6, 0x7531, R7 ;  /* 0x00007531060b7816 */ /* 0x000fe40000000007 */
[----:B------:R-:W-:-:S02]  /*e400*/  LOP3.LUT R4, R3, R17, RZ, 0xfc, !PT ;  /* 0x0000001103047212 */ /* 0x000fc400078efcff */
[----:B------:R-:W-:Y:S01]  /*e410*/  LOP3.LUT R3, R3, R16, RZ, 0xfc, !PT ;  /* 0x0000001003037212 */ /* 0x000fe200078efcff */
[----:B------:R1:W-:Y:S04]  /*e420*/  STSM.16.M88.4 [R21], R8 ;  /* 0x0000000815007844 */ /* 0x0003e80000000200 */
[----:B------:R-:W2:Y:S01]  /*e430*/  LDSM.16.MT88.4 R4, [R4+UR40+0xf200] ;  /* 0x00f200280404783b */ /* 0x000ea20008004200 */
[----:B------:R-:W-:Y:S02]  /*e440*/  IMAD.IADD R12, R13, 0x1, R3 ;  /* 0x000000010d0c7824 */ /* 0x000fe400078e0203 */
[C---:B------:R-:W-:Y:S02]  /*e450*/  VIADD R13, R2.reuse, 0x6000 ;  /* 0x00006000020d7836 */ /* 0x040fe40000000000 */
[----:B------:R-:W-:-:S03]  /*e460*/  VIADD R3, R2, 0x4000 ;  /* 0x0000400002037836 */ /* 0x000fc60000000000 */
[C---:B-1----:R-:W-:Y:S02]  /*e470*/  LOP3.LUT R21, R13.reuse, R17, RZ, 0xfc, !PT ;  /* 0x000000110d157212 */ /* 0x042fe400078efcff */
[----:B------:R-:W-:Y:S02]  /*e480*/  LOP3.LUT R13, R13, R16, RZ, 0xfc, !PT ;  /* 0x000000100d0d7212 */ /* 0x000fe400078efcff */
[C-C-:B--2---:R-:W-:Y:S02]  /*e490*/  PRMT R8, R4.reuse, 0x6420, R5.reuse ;  /* 0x0000642004087816 */ /* 0x144fe40000000005 */
[----:B------:R-:W-:Y:S02]  /*e4a0*/  PRMT R9, R4, 0x7531, R5 ;  /* 0x0000753104097816 */ /* 0x000fe40000000005 */
[C-C-:B------:R-:W-:Y:S02]  /*e4b0*/  PRMT R10, R6.reuse, 0x6420, R7.reuse ;  /* 0x00006420060a7816 */ /* 0x140fe40000000007 */
[----:B------:R-:W-:-:S05]  /*e4c0*/  PRMT R11, R6, 0x7531, R7 ;  /* 0x00007531060b7816 */ /* 0x000fca0000000007 */
[----:B------:R1:W-:Y:S04]  /*e4d0*/  STSM.16.M88.4 [R12], R8 ;  /* 0x000000080c007844 */ /* 0x0003e80000000200 */
[----:B------:R-:W2:Y:S01]  /*e4e0*/  LDSM.16.MT88.4 R4, [R21+UR40+0xf200] ;  /* 0x00f200281504783b */ /* 0x000ea20008004200 */
[----:B-1----:R-:W-:-:S05]  /*e4f0*/  MOV R12, UR40 ;  /* 0x00000028000c7c02 */ /* 0x002fca0008000f00 */
[----:B------:R-:W-:Y:S01]  /*e500*/  VIADD R12, R12, 0x200 ;  /* 0x000002000c0c7836 */ /* 0x000fe20000000000 */
[C-C-:B--2---:R-:W-:Y:S02]  /*e510*/  PRMT R8, R4.reuse, 0x6420, R5.reuse ;  /* 0x0000642004087816 */ /* 0x144fe40000000005 */
[----:B------:R-:W-:Y:S02]  /*e520*/  PRMT R9, R4, 0x7531, R5 ;  /* 0x0000753104097816 */ /* 0x000fe40000000005 */
[----:B------:R-:W-:Y:S02]  /*e530*/  LOP3.LUT R4, R3, R16, RZ, 0xfc, !PT ;  /* 0x0000001003047212 */ /* 0x000fe400078efcff */
[C-C-:B------:R-:W-:Y:S02]  /*e540*/  PRMT R10, R6.reuse, 0x6420, R7.reuse ;  /* 0x00006420060a7816 */ /* 0x140fe40000000007 */
[----:B------:R-:W-:Y:S01]  /*e550*/  PRMT R11, R6, 0x7531, R7 ;  /* 0x00007531060b7816 */ /* 0x000fe20000000007 */
[----:B------:R-:W-:-:S02]  /*e560*/  IMAD.IADD R21, R12, 0x1, R4 ;  /* 0x000000010c157824 */ /* 0x000fc400078e0204 */
[----:B------:R-:W-:-:S03]  /*e570*/  VIADD R12, R2, 0x4800 ;  /* 0x00004800020c7836 */ /* 0x000fc60000000000 */
[----:B------:R-:W-:Y:S04]  /*e580*/  STSM.16.M88.4 [R21], R8 ;  /* 0x0000000815007844 */ /* 0x000fe80000000200 */
[----:B------:R1:W2:Y:S02]  /*e590*/  LDSM.16.MT88.4 R4, [R14+UR40+0xf200] ;  /* 0x00f200280e04783b */ /* 0x0002a40008004200 */
[----:B-1----:R-:W-:-:S04]  /*e5a0*/  IMAD.U32 R14, RZ, RZ, UR40 ;  /* 0x00000028ff0e7e24 */ /* 0x002fc8000f8e00ff */
[----:B------:R-:W-:Y:S01]  /*e5b0*/  VIADD R14, R14, 0x200 ;  /* 0x000002000e0e7836 */ /* 0x000fe20000000000 */
[----:B------:R-:W-:Y:S01]  /*e5c0*/  LOP3.LUT R21, R3, R17, RZ, 0xfc, !PT ;  /* 0x0000001103157212 */ /* 0x000fe200078efcff */
[C---:B------:R-:W-:Y:S02]  /*e5d0*/  VIADD R3, R2.reuse, 0x6800 ;  /* 0x0000680002037836 */ /* 0x040fe40000000000 */
[----:B------:R-:W-:Y:S01]  /*e5e0*/  VIADD R2, R2, 0x7000 ;  /* 0x0000700002027836 */ /* 0x000fe20000000000 */
[C-C-:B--2---:R-:W-:Y:S02]  /*e5f0*/  PRMT R8, R4.reuse, 0x6420, R5.reuse ;  /* 0x0000642004087816 */ /* 0x144fe40000000005 */
[----:B------:R-:W-:Y:S02]  /*e600*/  PRMT R9, R4, 0x7531, R5 ;  /* 0x0000753104097816 */ /* 0x000fe40000000005 */
[----:B------:R-:W-:Y:S02]  /*e610*/  LOP3.LUT R4, R12, R16, RZ, 0xfc, !PT ;  /* 0x000000100c047212 */ /* 0x000fe400078efcff */
[----:B------:R-:W-:-:S02]  /*e620*/  PRMT R10, R6, 0x6420, R7 ;  /* 0x00006420060a7816 */ /* 0x000fc40000000007 */
[----:B------:R-:W-:Y:S01]  /*e630*/  PRMT R11, R6, 0x7531, R7 ;  /* 0x00007531060b7816 */ /* 0x000fe20000000007 */
[----:B------:R-:W-:Y:S01]  /*e640*/  IMAD.IADD R14, R14, 0x1, R4 ;  /* 0x000000010e0e7824 */ /* 0x000fe200078e0204 */
[----:B------:R-:W-:-:S04]  /*e650*/  LOP3.LUT R12, R12, R17, RZ, 0xfc, !PT ;  /* 0x000000110c0c7212 */ /* 0x000fc800078efcff */
[----:B------:R1:W-:Y:S04]  /*e660*/  STSM.16.M88.4 [R14], R8 ;  /* 0x000000080e007844 */ /* 0x0003e80000000200 */
[----:B------:R-:W2:Y:S01]  /*e670*/  LDSM.16.MT88.4 R4, [R21+UR40+0xf200] ;  /* 0x00f200281504783b */ /* 0x000ea20008004200 */
[----:B-1----:R-:W-:-:S04]  /*e680*/  IMAD.U32 R14, RZ, RZ, UR40 ;  /* 0x00000028ff0e7e24 */ /* 0x002fc8000f8e00ff */
[----:B------:R-:W-:-:S04]  /*e690*/  VIADD R14, R14, 0x200 ;  /* 0x000002000e0e7836 */ /* 0x000fc80000000000 */
[----:B------:R-:W-:Y:S01]  /*e6a0*/  IMAD.IADD R20, R14, 0x1, R20 ;  /* 0x000000010e147824 */ /* 0x000fe200078e0214 */
[C---:B------:R-:W-:Y:S02]  /*e6b0*/  LOP3.LUT R14, R3.reuse, R17, RZ, 0xfc, !PT ;  /* 0x00000011030e7212 */ /* 0x040fe400078efcff */
[----:B------:R-:W-:Y:S02]  /*e6c0*/  LOP3.LUT R3, R3, R16, RZ, 0xfc, !PT ;  /* 0x0000001003037212 */ /* 0x000fe400078efcff */
[C-C-:B--2---:R-:W-:Y:S02]  /*e6d0*/  PRMT R8, R4.reuse, 0x6420, R5.reuse ;  /* 0x0000642004087816 */ /* 0x144fe40000000005 */
[----:B------:R-:W-:Y:S02]  /*e6e0*/  PRMT R9, R4, 0x7531, R5 ;  /* 0x0000753104097816 */ /* 0x000fe40000000005 */
[C-C-:B------:R-:W-:Y:S02]  /*e6f0*/  PRMT R10, R6.reuse, 0x6420, R7.reuse ;  /* 0x00006420060a7816 */ /* 0x140fe40000000007 */
[----:B------:R-:W-:-:S05]  /*e700*/  PRMT R11, R6, 0x7531, R7 ;  /* 0x00007531060b7816 */ /* 0x000fca0000000007 */
[----:B------:R-:W-:Y:S04]  /*e710*/  STSM.16.M88.4 [R20], R8 ;  /* 0x0000000814007844 */ /* 0x000fe80000000200 */
[----:B------:R1:W2:Y:S02]  /*e720*/  LDSM.16.MT88.4 R4, [R14+UR40+0xf200] ;  /* 0x00f200280e04783b */ /* 0x0002a40008004200 */
[----:B-1----:R-:W-:-:S04]  /*e730*/  IMAD.U32 R14, RZ, RZ, UR40 ;  /* 0x00000028ff0e7e24 */ /* 0x002fc8000f8e00ff */
[----:B------:R-:W-:-:S04]  /*e740*/  VIADD R14, R14, 0x200 ;  /* 0x000002000e0e7836 */ /* 0x000fc80000000000 */
[C---:B------:R-:W-:Y:S02]  /*e750*/  IMAD.IADD R15, R14.reuse, 0x1, R15 ;  /* 0x000000010e0f7824 */ /* 0x040fe400078e020f */
[C---:B------:R-:W-:Y:S02]  /*e760*/  IMAD.IADD R13, R14.reuse, 0x1, R13 ;  /* 0x000000010e0d7824 */ /* 0x040fe400078e020d */
[----:B------:R-:W-:Y:S01]  /*e770*/  IMAD.IADD R3, R14, 0x1, R3 ;  /* 0x000000010e037824 */ /* 0x000fe200078e0203 */
[C-C-:B--2---:R-:W-:Y:S02]  /*e780*/  PRMT R8, R4.reuse, 0x6420, R5.reuse ;  /* 0x0000642004087816 */ /* 0x144fe40000000005 */
[----:B------:R-:W-:Y:S02]  /*e790*/  PRMT R9, R4, 0x7531, R5 ;  /* 0x0000753104097816 */ /* 0x000fe40000000005 */
[C-C-:B------:R-:W-:Y:S02]  /*e7a0*/  PRMT R10, R6.reuse, 0x6420, R7.reuse ;  /* 0x00006420060a7816 */ /* 0x140fe40000000007 */
[----:B------:R-:W-:-:S05]  /*e7b0*/  PRMT R11, R6, 0x7531, R7 ;  /* 0x00007531060b7816 */ /* 0x000fca0000000007 */
[----:B------:R-:W-:Y:S04]  /*e7c0*/  STSM.16.M88.4 [R15], R8 ;  /* 0x000000080f007844 */ /* 0x000fe80000000200 */
[----:B------:R-:W1:Y:S02]  /*e7d0*/  LDSM.16.MT88.4 R4, [R18+UR40+0xf200] ;  /* 0x00f200281204783b */ /* 0x000e640008004200 */
[C-C-:B-1----:R-:W-:Y:S02]  /*e7e0*/  PRMT R8, R4.reuse, 0x6420, R5.reuse ;  /* 0x0000642004087816 */ /* 0x142fe40000000005 */
[----:B------:R-:W-:Y:S02]  /*e7f0*/  PRMT R9, R4, 0x7531, R5 ;  /* 0x0000753104097816 */ /* 0x000fe40000000005 */
[----:B------:R-:W-:-:S02]  /*e800*/  PRMT R10, R6, 0x6420, R7 ;  /* 0x00006420060a7816 */ /* 0x000fc40000000007 */
[----:B------:R-:W-:-:S05]  /*e810*/  PRMT R11, R6, 0x7531, R7 ;  /* 0x00007531060b7816 */ /* 0x000fca0000000007 */
[----:B------:R-:W-:Y:S04]  /*e820*/  STSM.16.M88.4 [R13], R8 ;  /* 0x000000080d007844 */ /* 0x000fe80000000200 */
[----:B------:R-:W1:Y:S02]  /*e830*/  LDSM.16.MT88.4 R4, [R12+UR40+0xf200] ;  /* 0x00f200280c04783b */ /* 0x000e640008004200 */
[C-C-:B-1----:R-:W-:Y:S02]  /*e840*/  PRMT R8, R4.reuse, 0x6420, R5.reuse ;  /* 0x0000642004087816 */ /* 0x142fe40000000005 */
[----:B------:R-:W-:Y:S02]  /*e850*/  PRMT R9, R4, 0x7531, R5 ;  /* 0x0000753104097816 */ /* 0x000fe40000000005 */
[----:B------:R-:W-:-:S02]  /*e860*/  PRMT R10, R6, 0x6420, R7 ;  /* 0x00006420060a7816 */ /* 0x000fc40000000007 */
        /* <DEDUP_REMOVED lines=19> */
.L_x_2843:
[----:B------:R-:W4:Y:S01]  /*e9a0*/  LDL.LU R4, [R1] ;  /* 0x0000000001047983 */ /* 0x000f220000300800 */
[----:B------:R-:W5:Y:S01]  /*e9b0*/  LDC R3, c[0x0][0xda4] ;  /* 0x00036900ff037b82 */ /* 0x000f620000000800 */
[----:B------:R-:W-:Y:S01]  /*e9c0*/  IADD3 R19, R19, 0x1, RZ ;  /* 0x0000000113137810 */ /* 0x000fe20007ffe0ff */
[----:B-1----:R-:W-:Y:S01]  /*e9d0*/  @!P2 VIADD R2, R0, 0x33480 ;  /* 0x000334800002a836 */ /* 0x002fe20000000000 */
[----:B------:R-:W-:Y:S02]  /*e9e0*/  UIADD3 UR49, UR44, UR49, URZ ;  /* 0x000000312c317290 */ /* 0x000fe4000fffe03f */
[C---:B------:R-:W-:Y:S01]  /*e9f0*/  ISETP.NE.AND P0, PT, R19.reuse, 0x2, PT ;  /* 0x000000021300780c */ /* 0x040fe20003f05270 */
[----:B------:R-:W-:Y:S01]  /*ea00*/  UIADD3 UR47, UR47, 0x1, URZ ;  /* 0x000000012f2f7890 */ /* 0x000fe2000fffe03f */
[----:B------:R-:W-:Y:S01]  /*ea10*/  @!P2 PRMT R2, RZ, 0x654, R2 ;  /* 0x00000654ff02a816 */ /* 0x000fe20000000002 */
[----:B--2---:R1:W-:Y:S01]  /*ea20*/  SYNCS.ARRIVE.TRANS64.A1T0 RZ, [R0+URZ+0x33450], RZ ;  /* 0x033450ff00ff79a7 */ /* 0x0043e2000810003f */
[----:B------:R-:W-:Y:S01]  /*ea30*/  BAR.SYNC.DEFER_BLOCKING 0x2, 0x80 ;  /* 0x0082000000007b1d */ /* 0x000fe20000010000 */
[----:B------:R-:W-:-:S02]  /*ea40*/  SEL R19, R19, RZ, P0 ;  /* 0x000000ff13137207 */ /* 0x000fc40000000000 */
[----:B-1----:R-:W-:Y:S02]  /*ea50*/  SEL R0, RZ, 0x1, P0 ;  /* 0x00000001ff007807 */ /* 0x002fe40000000000 */
[----:B-----5:R-:W-:Y:S01]  /*ea60*/  ISETP.LE.AND P1, PT, R3, UR49, PT ;  /* 0x0000003103007c0c */ /* 0x020fe2000bf23270 */
[----:B------:R2:W-:Y:S01]  /*ea70*/  @!P2 SYNCS.ARRIVE.TRANS64.RED.A1T0 RZ, [R2+URZ], RZ ;  /* 0x000000ff02ffa9a7 */ /* 0x0005e2000810043f */
[----:B----4-:R-:W-:-:S05]  /*ea80*/  LOP3.LUT R4, R4, R0, RZ, 0x3c, !PT ;  /* 0x0000000004047212 */ /* 0x010fca00078e3cff */
[----:B------:R2:W-:Y:S06]  /*ea90*/  STL [R1], R4 ;  /* 0x0000000401007387 */ /* 0x0005ec0000100800 */
[----:B------:R-:W-:Y:S05]  /*eaa0*/  @!P1 BRA `(.L_x_2844) ;  /* 0xffffffc400f89947 */ /* 0x000fea000383ffff */
[----:B------:R-:W-:-:S12]  /*eab0*/  ULOP3.LUT UR47, UR47, 0x1, URZ, 0xc, !UPT ;  /* 0x000000012f2f7892 */ /* 0x000fd8000f8e0c3f */
.L_x_2798:
[----:B------:R-:W1:Y:S01]  /*eac0*/  S2R R3, SR_CgaCtaId ;  /* 0x0000000000037919 */ /* 0x000e620000008800 */
[----:B------:R-:W-:-:S04]  /*ead0*/  MOV R0, 0x400 ;  /* 0x0000040000007802 */ /* 0x000fc80000000f00 */
[----:B-1----:R-:W-:Y:S01]  /*eae0*/  LEA R8, R3, R0, 0x18 ;  /* 0x0000000003087211 */ /* 0x002fe200078ec0ff */
[----:B------:R-:W-:-:S05]  /*eaf0*/  IMAD.U32 R0, RZ, RZ, UR47 ;  /* 0x0000002fff007e24 */ /* 0x000fca000f8e00ff */
[----:B------:R-:W-:-:S04]  /*eb00*/  SHF.L.U32 R0, R0, 0x1f, RZ ;  /* 0x0000001f00007819 */ /* 0x000fc800000006ff */
[----:B------:R-:W1:Y:S02]  /*eb10*/  SYNCS.PHASECHK.TRANS64.TRYWAIT P0, [R8+URZ+0x33420], R0 ;  /* 0x03342000080075a7 */ /* 0x000e64000800017f */
[----:B-1----:R-:W-:Y:S05]  /*eb20*/  @!P0 BRA `(.L_x_2845) ;  /* 0x0000000800308947 */ /* 0x002fea0003800000 */
.L_x_2873:
[----:B--2---:R-:W2:Y:S02]  /*eb30*/  S2R R2, SR_TID.X ;  /* 0x0000000000027919 */ /* 0x004ea40000002100 */
        /* <DEDUP_REMOVED lines=13> */
.L_x_2848:
[----:B------:R-:W2:Y:S01]  /*ec10*/  LDL.LU R6, [R1] ;  /* 0x0000000001067983 */ /* 0x000ea20000300800 */
[----:B------:R-:W-:Y:S02]  /*ec20*/  VIADD R0, R8, 0x33440 ;  /* 0x0003344008007836 */ /* 0x000fe40000000000 */
[C---:B------:R-:W-:Y:S02]  /*ec30*/  VIADD R2, R19.reuse, 0x1 ;  /* 0x0000000113027836 */ /* 0x040fe40000000000 */
[----:B------:R-:W-:-:S03]  /*ec40*/  IMAD R5, R19, 0x8, R0 ;  /* 0x0000000813057824 */ /* 0x000fc600078e0200 */
[----:B------:R-:W-:-:S04]  /*ec50*/  ISETP.NE.AND P2, PT, R2, 0x2, PT ;  /* 0x000000020200780c */ /* 0x000fc80003f45270 */
[----:B------:R-:W-:Y:S02]  /*ec60*/  SEL R3, RZ, 0x1, P2 ;  /* 0x00000001ff037807 */ /* 0x000fe40001000000 */
[C---:B--2---:R-:W-:Y:S02]  /*ec70*/  SHF.L.U32 R4, R6.reuse, 0x1f, RZ ;  /* 0x0000001f06047819 */ /* 0x044fe400000006ff */
[----:B------:R-:W-:Y:S02]  /*ec80*/  LOP3.LUT R6, R6, R3, RZ, 0x3c, !PT ;  /* 0x0000000306067212 */ /* 0x000fe400078e3cff */
[----:B------:R-:W1:Y:S01]  /*ec90*/  SYNCS.PHASECHK.TRANS64.TRYWAIT P1, [R5+URZ], R4 ;  /* 0x00000004050075a7 */ /* 0x000e62000802017f */
[----:B------:R-:W-:-:S05]  /*eca0*/  SEL R3, R2, RZ, P2 ;  /* 0x000000ff02037207 */ /* 0x000fca0001000000 */
[----:B------:R-:W-:Y:S01]  /*ecb0*/  IMAD R7, R3, 0x8, R0 ;  /* 0x0000000803077824 */ /* 0x000fe200078e0200 */
[----:B------:R-:W-:Y:S01]  /*ecc0*/  SHF.L.U32 R0, R6, 0x1f, RZ ;  /* 0x0000001f06007819 */ /* 0x000fe200000006ff */
[----:B-1----:R-:W-:Y:S06]  /*ecd0*/  @!P1 BRA `(.L_x_2849) ;  /* 0x0000000400d89947 */ /* 0x002fec0003800000 */
.L_x_2874:
[----:B------:R-:W2:Y:S02]  /*ece0*/  SYNCS.PHASECHK.TRANS64.TRYWAIT P1, [R7+URZ], R0 ;  /* 0x00000000070075a7 */ /* 0x000ea4000802017f */
[----:B--2---:R-:W-:Y:S05]  /*ecf0*/  @!P1 BRA `(.L_x_2850) ;  /* 0x0000000400e49947 */ /* 0x004fea0003800000 */
.L_x_2875:
[----:B------:R-:W-:Y:S05]  /*ed00*/  @!P0 BRA `(.L_x_2851) ;  /* 0x0000000000048947 */ /* 0x000fea0003800000 */
[----:B------:R-:W-:Y:S01]  /*ed10*/  BPT.TRAP 0x1 ;  /* 0x000000040000795c */ /* 0x000fe20000300000 */
.L_x_2851:
[----:B------:R-:W-:-:S04]  /*ed20*/  IMAD R19, R19, 0x8, R8 ;  /* 0x0000000813137824 */ /* 0x000fc800078e0208 */
[----:B------:R-:W4:Y:S02]  /*ed30*/  SYNCS.PHASECHK.TRANS64.TRYWAIT P1, [R19+URZ+0x33460], R4 ;  /* 0x03346004130075a7 */ /* 0x000f24000802017f */
[----:B----4-:R-:W-:Y:S05]  /*ed40*/  @!P1 BRA `(.L_x_2852) ;  /* 0x0000000400e49947 */ /* 0x010fea0003800000 */
.L_x_2876:
[----:B------:R-:W-:Y:S05]  /*ed50*/  @!P0 BRA `(.L_x_2853) ;  /* 0x0000000000048947 */ /* 0x000fea0003800000 */
[----:B------:R-:W-:Y:S01]  /*ed60*/  BPT.TRAP 0x1 ;  /* 0x000000040000795c */ /* 0x000fe20000300000 */
.L_x_2853:
[----:B------:R-:W-:-:S04]  /*ed70*/  IMAD R3, R3, 0x8, R8 ;  /* 0x0000000803037824 */ /* 0x000fc800078e0208 */
[----:B------:R-:W5:Y:S02]  /*ed80*/  SYNCS.PHASECHK.TRANS64.TRYWAIT P1, [R3+URZ+0x33460], R0 ;  /* 0x03346000030075a7 */ /* 0x000f64000802017f */
[----:B-----5:R-:W-:Y:S05]  /*ed90*/  @!P1 BRA `(.L_x_2854) ;  /* 0x0000000400e49947 */ /* 0x020fea0003800000 */
.L_x_2877:
[----:B------:R-:W-:Y:S05]  /*eda0*/  @!P0 BRA `(.L_x_2855) ;  /* 0x0000000000048947 */ /* 0x000fea0003800000 */
[----:B------:R-:W-:Y:S01]  /*edb0*/  BPT.TRAP 0x1 ;  /* 0x000000040000795c */ /* 0x000fe20000300000 */
.L_x_2855:
[----:B------:R-:W5:Y:S02]  /*edc0*/  SYNCS.PHASECHK.TRANS64.TRYWAIT P0, [R19+URZ+0x33480], R4 ;  /* 0x03348004130075a7 */ /* 0x000f64000800017f */
[----:B-----5:R-:W-:Y:S05]  /*edd0*/  @!P0 BRA `(.L_x_2856) ;  /* 0x0000000400e88947 */ /* 0x020fea0003800000 */
.L_x_2857:
[----:B------:R1:W1:Y:S02]  /*ede0*/  SYNCS.PHASECHK.TRANS64.TRYWAIT P0, [R3+URZ+0x33480], R0 ;  /* 0x03348000030075a7 */ /* 0x000264000800017f */
[----:B-1----:R-:W-:Y:S05]  /*edf0*/  @!P0 NANOSLEEP.SYNCS 0x989680 ;  /* 0x009896800000895d */ /* 0x002fea0003900000 */
[----:B------:R-:W1:Y:S02]  /*ee00*/  @!P0 SYNCS.PHASECHK.TRANS64 P0, [R3+URZ+0x33480], R0 ;  /* 0x03348000030085a7 */ /* 0x000e64000800007f */
[----:B-1----:R-:W-:Y:S05]  /*ee10*/  @!P0 BRA `(.L_x_2857) ;  /* 0xfffffffc00f08947 */ /* 0x002fea000383ffff */
.L_x_2847:
[----:B------:R-:W-:Y:S05]  /*ee20*/  BSYNC B0 ;  /* 0x0000000000007941 */ /* 0x000fea0003800000 */
.L_x_2846:
[----:B------:R-:W-:Y:S05]  /*ee30*/  EXIT ;  /* 0x000000000000794d */ /* 0x000fea0003800000 */
.L_x_2774:
[----:B-1----:R-:W-:-:S04]  /*ee40*/  IMAD.U32 R3, RZ, RZ, UR38 ;  /* 0x00000026ff037e24 */ /* 0x002fc8000f8e00ff */
[----:B------:R1:W2:Y:S03]  /*ee50*/  SYNCS.PHASECHK.TRANS64.TRYWAIT P1, [R3+URZ+0x33400], R8 ;  /* 0x03340008030075a7 */ /* 0x0002a6000802017f */
[----:B--2---:R-:W-:Y:S05]  /*ee60*/  @!P1 NANOSLEEP.SYNCS 0x989680 ;  /* 0x009896800000995d */ /* 0x004fea0003900000 */
[----:B------:R-:W2:Y:S02]  /*ee70*/  @!P1 SYNCS.PHASECHK.TRANS64 P1, [R3+URZ+0x33400], R8 ;  /* 0x03340008030095a7 */ /* 0x000ea4000802007f */
[----:B--2---:R-:W-:Y:S05]  /*ee80*/  @!P1 BRA `(.L_x_2774) ;  /* 0xfffffffc00ec9947 */ /* 0x004fea000383ffff */
[----:B------:R-:W-:Y:S05]  /*ee90*/  BRA `(.L_x_2858) ;  /* 0xffffff2400887947 */ /* 0x000fea000383ffff */
.L_x_2778:
[----:B--2---:R2:W3:Y:S02]  /*eea0*/  SYNCS.PHASECHK.TRANS64.TRYWAIT P1, [R3+URZ+0x33430], R4 ;  /* 0x03343004030075a7 */ /* 0x0044e4000802017f */
[----:B---3--:R-:W-:Y:S05]  /*eeb0*/  @!P1 NANOSLEEP.SYNCS 0x989680 ;  /* 0x009896800000995d */ /* 0x008fea0003900000 */
[----:B------:R-:W3:Y:S02]  /*eec0*/  @!P1 SYNCS.PHASECHK.TRANS64 P1, [R3+URZ+0x33430], R4 ;  /* 0x03343004030095a7 */ /* 0x000ee4000802007f */
[----:B---3--:R-:W-:Y:S05]  /*eed0*/  @!P1 BRA `(.L_x_2778) ;  /* 0xfffffffc00f09947 */ /* 0x008fea000383ffff */
[----:B------:R-:W-:Y:S05]  /*eee0*/  BRA `(.L_x_2777) ;  /* 0xffffff2400b07947 */ /* 0x000fea000383ffff */
.L_x_2783:
[----:B--2---:R-:W-:-:S04]  /*eef0*/  IMAD.U32 R8, RZ, RZ, UR6 ;  /* 0x00000006ff087e24 */ /* 0x004fc8000f8e00ff */
[----:B------:R2:W3:Y:S03]  /*ef00*/  SYNCS.PHASECHK.TRANS64.TRYWAIT P1, [R8+URZ+0x33430], R7 ;  /* 0x03343007080075a7 */ /* 0x0004e6000802017f */
[----:B---3--:R-:W-:Y:S05]  /*ef10*/  @!P1 NANOSLEEP.SYNCS 0x989680 ;  /* 0x009896800000995d */ /* 0x008fea0003900000 */
[----:B------:R-:W3:Y:S02]  /*ef20*/  @!P1 SYNCS.PHASECHK.TRANS64 P1, [R8+URZ+0x33430], R7 ;  /* 0x03343007080095a7 */ /* 0x000ee4000802007f */
[----:B---3--:R-:W-:Y:S05]  /*ef30*/  @!P1 BRA `(.L_x_2783) ;  /* 0xfffffffc00ec9947 */ /* 0x008fea000383ffff */
[----:B------:R-:W-:Y:S05]  /*ef40*/  BRA `(.L_x_2780) ;  /* 0xffffff6400a07947 */ /* 0x000fea000383ffff */
.L_x_2787:
[----:B--2---:R-:W-:-:S04]  /*ef50*/  IMAD.U32 R8, RZ, RZ, UR6 ;  /* 0x00000006ff087e24 */ /* 0x004fc8000f8e00ff */
[----:B------:R2:W3:Y:S03]  /*ef60*/  SYNCS.PHASECHK.TRANS64.TRYWAIT P1, [R8+URZ+0x33450], R7 ;  /* 0x03345007080075a7 */ /* 0x0004e6000802017f */
[----:B---3--:R-:W-:Y:S05]  /*ef70*/  @!P1 NANOSLEEP.SYNCS 0x989680 ;  /* 0x009896800000995d */ /* 0x008fea0003900000 */
[----:B------:R-:W3:Y:S02]  /*ef80*/  @!P1 SYNCS.PHASECHK.TRANS64 P1, [R8+URZ+0x33450], R7 ;  /* 0x03345007080095a7 */ /* 0x000ee4000802007f */
[----:B---3--:R-:W-:Y:S05]  /*ef90*/  @!P1 BRA `(.L_x_2787) ;  /* 0xfffffffc00ec9947 */ /* 0x008fea000383ffff */
[----:B------:R-:W-:Y:S05]  /*efa0*/  BRA `(.L_x_2784) ;  /* 0xffffff7000a07947 */ /* 0x000fea000383ffff */
.L_x_2793:
[----:B--2---:R-:W-:-:S04]  /*efb0*/  IMAD.U32 R3, RZ, RZ, UR4 ;  /* 0x00000004ff037e24 */ /* 0x004fc8000f8e00ff */
[----:B------:R2:W3:Y:S03]  /*efc0*/  SYNCS.PHASECHK.TRANS64.TRYWAIT P1, [R3+URZ+0x33450], R0 ;  /* 0x03345000030075a7 */ /* 0x0004e6000802017f */
[----:B---3--:R-:W-:Y:S05]  /*efd0*/  @!P1 NANOSLEEP.SYNCS 0x989680 ;  /* 0x009896800000995d */ /* 0x008fea0003900000 */
[----:B------:R-:W3:Y:S02]  /*efe0*/  @!P1 SYNCS.PHASECHK.TRANS64 P1, [R3+URZ+0x33450], R0 ;  /* 0x03345000030095a7 */ /* 0x000ee4000802007f */
[----:B---3--:R-:W-:Y:S05]  /*eff0*/  @!P1 BRA `(.L_x_2793) ;  /* 0xfffffffc00ec9947 */ /* 0x008fea000383ffff */
[----:B------:R-:W-:Y:S05]  /*f000*/  BRA `(.L_x_2792) ;  /* 0xffffff9c007c7947 */ /* 0x000fea000383ffff */
.L_x_2803:
[----:B------:R-:W-:Y:S02]  /*f010*/  IMAD.MOV.U32 R13, RZ, RZ, R7 ;  /* 0x000000ffff0d7224 */ /* 0x000fe400078e0007 */
[----:B------:R-:W-:Y:S02]  /*f020*/  IMAD.MOV.U32 R12, RZ, RZ, RZ ;  /* 0x000000ffff0c7224 */ /* 0x000fe400078e00ff */
[----:B------:R-:W-:Y:S02]  /*f030*/  IMAD.MOV.U32 R11, RZ, RZ, 0x1f ;  /* 0x0000001fff0b7424 */ /* 0x000fe400078e00ff */
[----:B------:R-:W-:-:S07]  /*f040*/  IMAD.MOV.U32 R15, RZ, RZ, -0x1 ;  /* 0xffffffffff0f7424 */ /* 0x000fce00078e00ff */
[----:B--2---:R-:W-:Y:S05]  /*f050*/  WARPSYNC.COLLECTIVE R15, `(.L_x_2859) ;  /* 0x000000000f087348 */ /* 0x004fea0003c00000 */
[----:B------:R1:W3:Y:S02]  /*f060*/  SHFL.IDX P6, R14, R13, R12, R11 ;  /* 0x0000000c0d0e7389 */ /* 0x0002e400000c000b */
[----:B-123--:R-:W-:Y:S01]  /*f070*/  ENDCOLLECTIVE ;  /* 0x000000000000791b */ /* 0x00efe20003800000 */
.L_x_2859:
[----:B------:R-:W-:Y:S05]  /*f080*/  BRA `(.L_x_2860) ;  /* 0xffffffc800f47947 */ /* 0x000fea000383ffff */
.L_x_2805:
[----:B------:R-:W-:Y:S01]  /*f090*/  BSSY B0, `(.L_x_2861) ;  /* 0x0000006000007945 */ /* 0x000fe20003800000 */
[----:B------:R-:W-:-:S07]  /*f0a0*/  IMAD.MOV.U32 R15, RZ, RZ, -0x1 ;  /* 0xffffffffff0f7424 */ /* 0x000fce00078e00ff */
[----:B------:R-:W-:Y:S05]  /*f0b0*/  WARPSYNC.COLLECTIVE R15, `(.L_x_2862) ;  /* 0x000000000f0c7348 */ /* 0x000fea0003c00000 */
[----:B------:R-:W-:Y:S02]  /*f0c0*/  ELECT P6, UR62, PT ;  /* 0x00000000003e782f */ /* 0x000fe400038c0000 */
[----:B------:R-:W-:Y:S01]  /*f0d0*/  MOV R14, UR62 ;  /* 0x0000003e000e7c02 */ /* 0x000fe20008000f00 */
[----:B------:R-:W-:Y:S10]  /*f0e0*/  ENDCOLLECTIVE ;  /* 0x000000000000791b */ /* 0x000ff40003800000 */
.L_x_2862:
[----:B------:R-:W-:Y:S05]  /*f0f0*/  BSYNC B0 ;  /* 0x0000000000007941 */ /* 0x000fea0003800000 */
.L_x_2861:
[----:B------:R-:W-:Y:S05]  /*f100*/  BRA `(.L_x_2863) ;  /* 0xffffffc800f47947 */ /* 0x000fea000383ffff */
.L_x_2808:
[----:B-1----:R1:W2:Y:S02]  /*f110*/  SYNCS.PHASECHK.TRANS64.TRYWAIT P3, [R5+URZ+0x33480], R2 ;  /* 0x03348002050075a7 */ /* 0x0022a4000806017f */
[----:B--2---:R-:W-:Y:S05]  /*f120*/  @!P3 NANOSLEEP.SYNCS 0x989680 ;  /* 0x009896800000b95d */ /* 0x004fea0003900000 */
[----:B------:R-:W2:Y:S02]  /*f130*/  @!P3 SYNCS.PHASECHK.TRANS64 P3, [R5+URZ+0x33480], R2 ;  /* 0x033480020500b5a7 */ /* 0x000ea4000806007f */
[----:B--2---:R-:W-:Y:S05]  /*f140*/  @!P3 BRA `(.L_x_2808) ;  /* 0xfffffffc00f0b947 */ /* 0x004fea000383ffff */
[----:B------:R-:W-:Y:S05]  /*f150*/  BRA `(.L_x_2864) ;  /* 0xffffffcc004c7947 */ /* 0x000fea000383ffff */
.L_x_2810:
[----:B--2---:R2:W3:Y:S02]  /*f160*/  SYNCS.PHASECHK.TRANS64.TRYWAIT P3, [R5+URZ+0x33440], R2 ;  /* 0x03344002050075a7 */ /* 0x0044e4000806017f */
[----:B---3--:R-:W-:Y:S05]  /*f170*/  @!P3 NANOSLEEP.SYNCS 0x989680 ;  /* 0x009896800000b95d */ /* 0x008fea0003900000 */
[----:B------:R-:W3:Y:S02]  /*f180*/  @!P3 SYNCS.PHASECHK.TRANS64 P3, [R5+URZ+0x33440], R2 ;  /* 0x033440020500b5a7 */ /* 0x000ee4000806007f */
[----:B---3--:R-:W-:Y:S05]  /*f190*/  @!P3 BRA `(.L_x_2810) ;  /* 0xfffffffc00f0b947 */ /* 0x008fea000383ffff */
[----:B------:R-:W-:Y:S05]  /*f1a0*/  BRA `(.L_x_2865) ;  /* 0xffffffcc00c87947 */ /* 0x000fea000383ffff */
.L_x_2812:
[----:B--2---:R-:W-:-:S04]  /*f1b0*/  IMAD.U32 R3, RZ, RZ, UR40 ;  /* 0x00000028ff037e24 */ /* 0x004fc8000f8e00ff */
[----:B------:R2:W3:Y:S03]  /*f1c0*/  SYNCS.PHASECHK.TRANS64.TRYWAIT P0, [R3+URZ+0x33420], R2 ;  /* 0x03342002030075a7 */ /* 0x0004e6000800017f */
[----:B---3--:R-:W-:Y:S05]  /*f1d0*/  @!P0 NANOSLEEP.SYNCS 0x989680 ;  /* 0x009896800000895d */ /* 0x008fea0003900000 */
[----:B------:R-:W3:Y:S02]  /*f1e0*/  @!P0 SYNCS.PHASECHK.TRANS64 P0, [R3+URZ+0x33420], R2 ;  /* 0x03342002030085a7 */ /* 0x000ee4000800007f */
[----:B---3--:R-:W-:Y:S05]  /*f1f0*/  @!P0 BRA `(.L_x_2812) ;  /* 0xfffffffc00ec8947 */ /* 0x008fea000383ffff */
[----:B------:R-:W-:Y:S05]  /*f200*/  BRA `(.L_x_2866) ;  /* 0xffffffd000c07947 */ /* 0x000fea000383ffff */
.L_x_2818:
[----:B-1----:R1:W4:Y:S02]  /*f210*/  SYNCS.PHASECHK.TRANS64.TRYWAIT P0, [R6+URZ+0x33480], R4 ;  /* 0x03348004060075a7 */ /* 0x002324000800017f */
[----:B----4-:R-:W-:Y:S05]  /*f220*/  @!P0 NANOSLEEP.SYNCS 0x989680 ;  /* 0x009896800000895d */ /* 0x010fea0003900000 */
[----:B------:R-:W4:Y:S02]  /*f230*/  @!P0 SYNCS.PHASECHK.TRANS64 P0, [R6+URZ+0x33480], R4 ;  /* 0x03348004060085a7 */ /* 0x000f24000800007f */
[----:B----4-:R-:W-:Y:S05]  /*f240*/  @!P0 BRA `(.L_x_2818) ;  /* 0xfffffffc00f08947 */ /* 0x010fea000383ffff */
[----:B------:R-:W-:Y:S05]  /*f250*/  BRA `(.L_x_2867) ;  /* 0xffffffd400607947 */ /* 0x000fea000383ffff */
.L_x_2825:
[----:B---3--:R3:W4:Y:S02]  /*f260*/  SYNCS.PHASECHK.TRANS64.TRYWAIT P0, [R6+URZ+0x33440], R4 ;  /* 0x03344004060075a7 */ /* 0x008724000800017f */
[----:B----4-:R-:W-:Y:S05]  /*f270*/  @!P0 NANOSLEEP.SYNCS 0x989680 ;  /* 0x009896800000895d */ /* 0x010fea0003900000 */
[----:B------:R-:W4:Y:S02]  /*f280*/  @!P0 SYNCS.PHASECHK.TRANS64 P0, [R6+URZ+0x33440], R4 ;  /* 0x03344004060085a7 */ /* 0x000f24000800007f */
[----:B----4-:R-:W-:Y:S05]  /*f290*/  @!P0 BRA `(.L_x_2825) ;  /* 0xfffffffc00f08947 */ /* 0x010fea000383ffff */
[----:B------:R-:W-:Y:S05]  /*f2a0*/  BRA `(.L_x_2868) ;  /* 0xffffffd8005c7947 */ /* 0x000fea000383ffff */
.L_x_2833:
[----:B----4-:R4:W1:Y:S02]  /*f2b0*/  SYNCS.PHASECHK.TRANS64.TRYWAIT P3, [R12+URZ+0x33470], R5 ;  /* 0x033470050c0075a7 */ /* 0x010864000806017f */
[----:B-1----:R-:W-:Y:S05]  /*f2c0*/  @!P3 NANOSLEEP.SYNCS 0x989680 ;  /* 0x009896800000b95d */ /* 0x002fea0003900000 */
[----:B------:R-:W1:Y:S02]  /*f2d0*/  @!P3 SYNCS.PHASECHK.TRANS64 P3, [R12+URZ+0x33470], R5 ;  /* 0x033470050c00b5a7 */ /* 0x000e64000806007f */
[----:B-1----:R-:W-:Y:S05]  /*f2e0*/  @!P3 BRA `(.L_x_2833) ;  /* 0xfffffffc00f0b947 */ /* 0x002fea000383ffff */
[----:B------:R-:W-:Y:S05]  /*f2f0*/  BRA `(.L_x_2869) ;  /* 0xffffffdc00707947 */ /* 0x000fea000383ffff */
.L_x_2835:
[----:B----4-:R4:W1:Y:S02]  /*f300*/  SYNCS.PHASECHK.TRANS64.TRYWAIT P3, [R12+URZ+0x33460], R5 ;  /* 0x033460050c0075a7 */ /* 0x010864000806017f */
[----:B-1----:R-:W-:Y:S05]  /*f310*/  @!P3 NANOSLEEP.SYNCS 0x989680 ;  /* 0x009896800000b95d */ /* 0x002fea0003900000 */
[----:B------:R-:W1:Y:S02]  /*f320*/  @!P3 SYNCS.PHASECHK.TRANS64 P3, [R12+URZ+0x33460], R5 ;  /* 0x033460050c00b5a7 */ /* 0x000e64000806007f */
[----:B-1----:R-:W-:Y:S05]  /*f330*/  @!P3 BRA `(.L_x_2835) ;  /* 0xfffffffc00f0b947 */ /* 0x002fea000383ffff */
[----:B------:R-:W-:Y:S05]  /*f340*/  BRA `(.L_x_2870) ;  /* 0xffffffdc00787947 */ /* 0x000fea000383ffff */
.L_x_2840:
[----:B--2---:R2:W4:Y:S02]  /*f350*/  SYNCS.PHASECHK.TRANS64.TRYWAIT P0, [R0+URZ+0x33470], R3 ;  /* 0x03347003000075a7 */ /* 0x004524000800017f */
[----:B----4-:R-:W-:Y:S05]  /*f360*/  @!P0 NANOSLEEP.SYNCS 0x989680 ;  /* 0x009896800000895d */ /* 0x010fea0003900000 */
[----:B------:R-:W4:Y:S02]  /*f370*/  @!P0 SYNCS.PHASECHK.TRANS64 P0, [R0+URZ+0x33470], R3 ;  /* 0x03347003000085a7 */ /* 0x000f24000800007f */
[----:B----4-:R-:W-:Y:S05]  /*f380*/  @!P0 BRA `(.L_x_2840) ;  /* 0xfffffffc00f08947 */ /* 0x010fea000383ffff */
[----:B------:R-:W-:Y:S05]  /*f390*/  BRA `(.L_x_2871) ;  /* 0xffffffe800a07947 */ /* 0x000fea000383ffff */
.L_x_2842:
[----:B--2---:R2:W4:Y:S02]  /*f3a0*/  SYNCS.PHASECHK.TRANS64.TRYWAIT P0, [R0+URZ+0x33460], R3 ;  /* 0x03346003000075a7 */ /* 0x004524000800017f */
[----:B----4-:R-:W-:Y:S05]  /*f3b0*/  @!P0 NANOSLEEP.SYNCS 0x989680 ;  /* 0x009896800000895d */ /* 0x010fea0003900000 */
[----:B------:R-:W4:Y:S02]  /*f3c0*/  @!P0 SYNCS.PHASECHK.TRANS64 P0, [R0+URZ+0x33460], R3 ;  /* 0x03346003000085a7 */ /* 0x000f24000800007f */
[----:B----4-:R-:W-:Y:S05]  /*f3d0*/  @!P0 BRA `(.L_x_2842) ;  /* 0xfffffffc00f08947 */ /* 0x010fea000383ffff */
[----:B------:R-:W-:Y:S05]  /*f3e0*/  BRA `(.L_x_2872) ;  /* 0xffffffe800a87947 */ /* 0x000fea000383ffff */
.L_x_2845:
[----:B-1----:R1:W4:Y:S02]  /*f3f0*/  SYNCS.PHASECHK.TRANS64.TRYWAIT P0, [R8+URZ+0x33420], R0 ;  /* 0x03342000080075a7 */ /* 0x002324000800017f */
[----:B----4-:R-:W-:Y:S05]  /*f400*/  @!P0 NANOSLEEP.SYNCS 0x989680 ;  /* 0x009896800000895d */ /* 0x010fea0003900000 */
[----:B------:R-:W4:Y:S02]  /*f410*/  @!P0 SYNCS.PHASECHK.TRANS64 P0, [R8+URZ+0x33420], R0 ;  /* 0x03342000080085a7 */ /* 0x000f24000800007f */
[----:B----4-:R-:W-:Y:S05]  /*f420*/  @!P0 BRA `(.L_x_2845) ;  /* 0xfffffffc00f08947 */ /* 0x010fea000383ffff */
[----:B------:R-:W-:Y:S05]  /*f430*/  BRA `(.L_x_2873) ;  /* 0xfffffff400bc7947 */ /* 0x000fea000383ffff */
.L_x_2849:
[----:B-1----:R1:W2:Y:S02]  /*f440*/  SYNCS.PHASECHK.TRANS64.TRYWAIT P1, [R5+URZ], R4 ;  /* 0x00000004050075a7 */ /* 0x0022a4000802017f */
[----:B--2---:R-:W-:Y:S05]  /*f450*/  @!P1 NANOSLEEP.SYNCS 0x989680 ;  /* 0x009896800000995d */ /* 0x004fea0003900000 */
[----:B------:R-:W2:Y:S02]  /*f460*/  @!P1 SYNCS.PHASECHK.TRANS64 P1, [R5+URZ], R4 ;  /* 0x00000004050095a7 */ /* 0x000ea4000802007f */
[----:B--2---:R-:W-:Y:S05]  /*f470*/  @!P1 BRA `(.L_x_2849) ;  /* 0xfffffffc00f09947 */ /* 0x004fea000383ffff */
[----:B------:R-:W-:Y:S05]  /*f480*/  BRA `(.L_x_2874) ;  /* 0xfffffff800147947 */ /* 0x000fea000383ffff */
.L_x_2850:
[----:B--2---:R2:W4:Y:S02]  /*f490*/  SYNCS.PHASECHK.TRANS64.TRYWAIT P1, [R7+URZ], R0 ;  /* 0x00000000070075a7 */ /* 0x004524000802017f */
[----:B----4-:R-:W-:Y:S05]  /*f4a0*/  @!P1 NANOSLEEP.SYNCS 0x989680 ;  /* 0x009896800000995d */ /* 0x010fea0003900000 */
[----:B------:R-:W4:Y:S02]  /*f4b0*/  @!P1 SYNCS.PHASECHK.TRANS64 P1, [R7+URZ], R0 ;  /* 0x00000000070095a7 */ /* 0x000f24000802007f */
[----:B----4-:R-:W-:Y:S05]  /*f4c0*/  @!P1 BRA `(.L_x_2850) ;  /* 0xfffffffc00f09947 */ /* 0x010fea000383ffff */
[----:B------:R-:W-:Y:S05]  /*f4d0*/  BRA `(.L_x_2875) ;  /* 0xfffffff800087947 */ /* 0x000fea000383ffff */
.L_x_2852:
[----:B----4-:R4:W1:Y:S02]  /*f4e0*/  SYNCS.PHASECHK.TRANS64.TRYWAIT P1, [R19+URZ+0x33460], R4 ;  /* 0x03346004130075a7 */ /* 0x010864000802017f */
[----:B-1----:R-:W-:Y:S05]  /*f4f0*/  @!P1 NANOSLEEP.SYNCS 0x989680 ;  /* 0x009896800000995d */ /* 0x002fea0003900000 */
[----:B------:R-:W1:Y:S02]  /*f500*/  @!P1 SYNCS.PHASECHK.TRANS64 P1, [R19+URZ+0x33460], R4 ;  /* 0x03346004130095a7 */ /* 0x000e64000802007f */
[----:B-1----:R-:W-:Y:S05]  /*f510*/  @!P1 BRA `(.L_x_2852) ;  /* 0xfffffffc00f09947 */ /* 0x002fea000383ffff */
[----:B------:R-:W-:Y:S05]  /*f520*/  BRA `(.L_x_2876) ;  /* 0xfffffff800087947 */ /* 0x000fea000383ffff */
.L_x_2854:
[----:B------:R1:W1:Y:S02]  /*f530*/  SYNCS.PHASECHK.TRANS64.TRYWAIT P1, [R3+URZ+0x33460], R0 ;  /* 0x03346000030075a7 */ /* 0x000264000802017f */
[----:B-1----:R-:W-:Y:S05]  /*f540*/  @!P1 NANOSLEEP.SYNCS 0x989680 ;  /* 0x009896800000995d */ /* 0x002fea0003900000 */
[----:B------:R-:W1:Y:S02]  /*f550*/  @!P1 SYNCS.PHASECHK.TRANS64 P1, [R3+URZ+0x33460], R0 ;  /* 0x03346000030095a7 */ /* 0x000e64000802007f */
[----:B-1----:R-:W-:Y:S05]  /*f560*/  @!P1 BRA `(.L_x_2854) ;  /* 0xfffffffc00f09947 */ /* 0x002fea000383ffff */
[----:B------:R-:W-:Y:S05]  /*f570*/  BRA `(.L_x_2877) ;  /* 0xfffffff800087947 */ /* 0x000fea000383ffff */
.L_x_2856:
[----:B------:R1:W1:Y:S02]  /*f580*/  SYNCS.PHASECHK.TRANS64.TRYWAIT P0, [R19+URZ+0x33480], R4 ;  /* 0x03348004130075a7 */ /* 0x000264000800017f */
[----:B-1----:R-:W-:Y:S05]  /*f590*/  @!P0 NANOSLEEP.SYNCS 0x989680 ;  /* 0x009896800000895d */ /* 0x002fea0003900000 */
[----:B------:R-:W1:Y:S02]  /*f5a0*/  @!P0 SYNCS.PHASECHK.TRANS64 P0, [R19+URZ+0x33480], R4 ;  /* 0x03348004130085a7 */ /* 0x000e64000800007f */
[----:B-1----:R-:W-:Y:S05]  /*f5b0*/  @!P0 BRA `(.L_x_2856) ;  /* 0xfffffffc00f08947 */ /* 0x002fea000383ffff */
[----:B------:R-:W-:Y:S05]  /*f5c0*/  BRA `(.L_x_2857) ;  /* 0xfffffff800047947 */ /* 0x000fea000383ffff */
.L_x_2878:
        /* <DEDUP_REMOVED lines=11> */
.L_x_12343:


//--------------------- .text._ZN7cutlass13device_kernelIN5flash11enable_sm90INS1_16FlashAttnFwdSm90INS1_25CollectiveMainloopFwdSm90ILi2EN4cute5tupleIJNS5_1CILi2EEENS7_ILi1EEES9_EEENS6_IJNS7_ILi128EEENS7_ILi160EEENS7_ILi192EEEEEELi192ENS_12float_e4m3_tEfNS_4arch4Sm90ELb0ELb0ELb1ELb0ELb0ELb0ELb0ELb1ELb1ELb0ELb0ELb0EEENS1_21CollectiveEpilogueFwdINS6_IJSB_SD_SC_EEESA_NS_10bfloat16_tESH_Li256ELb0ELb0ELb0ELb1EEENS1_29StaticPersistentTileSchedulerILb0EEEEEEEEEvNT_6ParamsE --------------------------
	.section	.text._ZN7cutlass13device_kernelIN5flash11enable_sm90INS1_16FlashAttnFwdSm90INS1_25CollectiveMainloopFwdSm90ILi2EN4cute5tupleIJNS5_1CILi2EEENS7_ILi1EEES9_EEENS6_IJNS7_ILi128EEENS7_ILi160EEENS7_ILi192EEEEEELi192ENS_12float_e4m3_tEfNS_4arch4Sm90ELb0ELb0ELb1ELb0ELb0ELb0ELb0ELb1ELb1ELb0ELb0ELb0EEENS1_21CollectiveEpilogueFwdINS6_IJSB_SD_SC_EEESA_NS_10bfloat16_tESH_Li256ELb0ELb0ELb0ELb1EEENS1_29StaticPersistentTileSchedulerILb0EEEEEEEEEvNT_6ParamsE,"ax",@progbits
	.align	128
.text._ZN7cutlass13device_kernelIN5flash11enable_sm90INS1_16FlashAttnFwdSm90INS1_25CollectiveMainloopFwdSm90ILi2EN4cute5tupleIJNS5_1CILi2EEENS7_ILi1EEES9_EEENS6_IJNS7_ILi128EEENS7_ILi160EEENS7_ILi192EEEEEELi192ENS_12float_e4m3_tEfNS_4arch4Sm90ELb0ELb0ELb1ELb0ELb0ELb0ELb0ELb1ELb1ELb0ELb0ELb0EEENS1_21CollectiveEpilogueFwdINS6_IJSB_SD_SC_EEESA_NS_10bfloat16_tESH_Li256ELb0ELb0ELb0ELb1EEENS1_29StaticPersistentTileSchedulerILb0EEEEEEEEEvNT_6ParamsE:
        .type           _ZN7cutlass13device_kernelIN5flash11enable_sm90INS1_16FlashAttnFwdSm90INS1_25CollectiveMainloopFwdSm90ILi2EN4cute5tupleIJNS5_1CILi2EEENS7_ILi1EEES9_EEENS6_IJNS7_ILi128EEENS7_ILi160EEENS7_ILi192EEEEEELi192ENS_12float_e4m3_tEfNS_4arch4Sm90ELb0ELb0ELb1ELb0ELb0ELb0ELb0ELb1ELb1ELb0ELb0ELb0EEENS1_21CollectiveEpilogueFwdINS6_IJSB_SD_SC_EEESA_NS_10bfloat16_tESH_Li256ELb0ELb0ELb0ELb1EEENS1_29StaticPersistentTileSchedulerILb0EEEEEEEEEvNT_6ParamsE,@function
        .size           _ZN7cutlass13device_kernelIN5flash11enable_sm90INS1_16FlashAttnFwdSm90INS1_25CollectiveMainloopFwdSm90ILi2EN4cute5tupleIJNS5_1CILi2EEENS7_ILi1EEES9_EEENS6_IJNS7_ILi128EEENS7_ILi160EEENS7_ILi192EEEEEELi192ENS_12float_e4m3_tEfNS_4arch4Sm90ELb0ELb0ELb1ELb0ELb0ELb0ELb0ELb1ELb1ELb0ELb0ELb0EEENS1_21CollectiveEpilogueFwdINS6_IJSB_SD_SC_EEESA_NS_10bfloat16_tESH_Li256ELb0ELb0ELb0ELb1EEENS1_29StaticPersistentTileSchedulerILb0EEEEEEEEEvNT_6ParamsE,(.L_x_12344 - _ZN7cutlass13device_kernelIN5flash11enable_sm90INS1_16FlashAttnFwdSm90INS1_25CollectiveMainloopFwdSm90ILi2EN4cute5tupleIJNS5_1CILi2EEENS7_ILi1EEES9_EEENS6_IJNS7_ILi128EEENS7_ILi160EEENS7_ILi192EEEEEELi192ENS_12float_e4m3_tEfNS_4arch4Sm90ELb0ELb0ELb1ELb0ELb0ELb0ELb0ELb1ELb1ELb0ELb0ELb0EEENS1_21CollectiveEpilogueFwdINS6_IJSB_SD_SC_EEESA_NS_10bfloat16_tESH_Li256ELb0ELb0ELb0ELb1EEENS1_29StaticPersistentTileSchedulerILb0EEEEEEEEEvNT_6ParamsE)
        .other          _ZN7cutlass13device_kernelIN5flash11enable_sm90INS1_16FlashAttnFwdSm90INS1_25CollectiveMainloopFwdSm90ILi2EN4cute5tupleIJNS5_1CILi2EEENS7_ILi1EEES9_EEENS6_IJNS7_ILi128EEENS7_ILi160EEENS7_ILi192EEEEEELi192ENS_12float_e4m3_tEfNS_4arch4Sm90ELb0ELb0ELb1ELb0ELb0ELb0ELb0ELb1ELb1ELb0ELb0ELb0EEENS1_21CollectiveEpilogueFwdINS6_IJSB_SD_SC_EEESA_NS_10bfloat16_tESH_Li256ELb0ELb0ELb0ELb1EEENS1_29StaticPersistentTileSchedulerILb0EEEEEEEEEvNT_6ParamsE,@"STO_CUDA_ENTRY STV_DEFAULT"
_ZN7cutlass13device_kernelIN5flash11enable_sm90INS1_16FlashAttnFwdSm90INS1_25CollectiveMainloopFwdSm90ILi2EN4cute5tupleIJNS5_1CILi2EEENS7_ILi1EEES9_EEENS6_IJNS7_ILi128EEENS7_ILi160EEENS7_ILi192EEEEEELi192ENS_12float_e4m3_tEfNS_4arch4Sm90ELb0ELb0ELb1ELb0ELb0ELb0ELb0ELb1ELb1ELb0ELb0ELb0EEENS1_21CollectiveEpilogueFwdINS6_IJSB_SD_SC_EEESA_NS_10bfloat16_tESH_Li256ELb0ELb0ELb0ELb1EEENS1_29StaticPersistentTileSchedulerILb0EEEEEEEEEvNT_6ParamsE:
        /* <DEDUP_REMOVED lines=24> */
.L_x_2880:
[----:B------:R-:W-:Y:S05]  /*0180*/  BSYNC B0 ;  /* 0x0000000000007941 */ /* 0x000fea0003800000 */
.L_x_2879:
[----:B------:R-:W-:Y:S01]  /*0190*/  VOTEU.ANY UP0, P0 ;  /* 0x00000000003f7886 */ /* 0x000fe20000000100 */
[----:B------:R-:W1:Y:S01]  /*01a0*/  SHFL.IDX PT, R3, R22, RZ, 0x1f ;  /* 0x00001fff16037589 */ /* 0x000e6200000e0000 */
[----:B------:R-:W-:Y:S01]  /*01b0*/  UMOV UR4, 0x1 ;  /* 0x0000000100047882 */ /* 0x000fe20000000000 */
[----:B------:R-:W-:Y:S01]  /*01c0*/  UMOV UR7, 0x2 ;  /* 0x0000000200077882 */ /* 0x000fe20000000000 */
[----:B------:R-:W-:Y:S01]  /*01d0*/  VOTEU.ANY UP1, P0 ;  /* 0x00000000003f7886 */ /* 0x000fe20000020100 */
[----:B------:R-:W2:Y:S01]  /*01e0*/  @UP0 S2UR UR8, SR_CgaCtaId ;  /* 0x00000000000809c3 */ /* 0x000ea20000008800 */
[----:B------:R-:W3:Y:S01]  /*01f0*/  SHFL.IDX PT, R2, R0, RZ, 0x1f ;  /* 0x00001fff00027589 */ /* 0x000ee200000e0000 */
[----:B------:R-:W-:Y:S01]  /*0200*/  @UP0 UMOV UR6, 0x400 ;  /* 0x0000040000060882 */ /* 0x000fe20000000000 */
[----:B------:R-:W-:-:S04]  /*0210*/  @UP0 UIADD3 UR4, -UR4, 0x100000, URZ ;  /* 0x0010000004040890 */ /* 0x000fc8000fffe13f */
[----:B------:R-:W-:Y:S02]  /*0220*/  @UP0 USHF.L.U32 UR5, UR4, 0xb, URZ ;  /* 0x0000000b04050899 */ /* 0x000fe4000800063f */
[----:B------:R-:W-:Y:S01]  /*0230*/  @UP0 USHF.L.U32 UR4, UR4, 0x1, URZ ;  /* 0x0000000104040899 */ /* 0x000fe2000800063f */
[----:B------:R-:W-:Y:S01]  /*0240*/  VOTEU.ANY UP2, P0 ;  /* 0x00000000003f7886 */ /* 0x000fe20000040100 */
[----:B-1----:R-:W-:Y:S01]  /*0250*/  R2UR UR9, R3 ;  /* 0x00000000030972ca */ /* 0x002fe200000e0000 */
[----:B--2---:R-:W-:Y:S01]  /*0260*/  @UP0 ULEA UR8, UR8, UR6, 0x18 ;  /* 0x0000000608080291 */ /* 0x004fe2000f8ec03f */
[----:B---3--:R-:W-:Y:S01]  /*0270*/  ISETP.NE.AND P1, PT, R2, RZ, PT ;  /* 0x000000ff0200720c */ /* 0x008fe20003f25270 */
[----:B------:R-:W-:-:S04]  /*0280*/  @UP0 UIADD3 UR6, -UR7, 0x100000, URZ ;  /* 0x0010000007060890 */ /* 0x000fc8000fffe13f */
[----:B------:R-:W-:Y:S02]  /*0290*/  @UP0 USHF.L.U32 UR7, UR6, 0xb, URZ ;  /* 0x0000000b06070899 */ /* 0x000fe4000800063f */
[----:B------:R-:W-:-:S04]  /*02a0*/  @UP0 USHF.L.U32 UR6, UR6, 0x1, URZ ;  /* 0x0000000106060899 */ /* 0x000fc8000800063f */
[----:B------:R-:W-:Y:S01]  /*02b0*/  UISETP.NE.AND UP0, UPT, UR9, URZ, UPT ;  /* 0x0000003f0900728c */ /* 0x000fe2000bf05270 */
[----:B------:R-:W1:Y:S02]  /*02c0*/  FENCE.VIEW.ASYNC.S ;  /* 0x00000000000073c6 */ /* 0x000e640000000000 */
[----:B-1----:R1:W2:Y:S05]  /*02d0*/  @UP1 SYNCS.EXCH.64 URZ, [UR8+0x33400], UR4 ;  /* 0x03340004083f15b2 */ /* 0x0022aa0008000100 */
[----:B------:R1:W3:Y:S01]  /*02e0*/  @UP2 SYNCS.EXCH.64 URZ, [UR8+0x33420], UR6 ;  /* 0x03342006083f25b2 */ /* 0x0002e20008000100 */
[----:B------:R-:W-:Y:S05]  /*02f0*/  @P1 BRA `(.L_x_2881) ;  /* 0x0000000000481947 */ /* 0x000fea0003800000 */
        /* <DEDUP_REMOVED lines=18> */
.L_x_2881:
[----:B-1----:R-:W1:Y:S01]  /*0420*/  S2UR UR4, SR_CTAID.Y ;  /* 0x00000000000479c3 */ /* 0x002e620000002600 */
[----:B------:R-:W4:Y:S01]  /*0430*/  SHFL.IDX PT, R4, R0, RZ, 0x1f ;  /* 0x00001fff00047589 */ /* 0x000f2200000e0000 */
[----:B------:R-:W-:Y:S01]  /*0440*/  ULDC UR5, c[0x0][0x154] ;  /* 0x0000550000057ab9 */ /* 0x000fe20000000800 */
[----:B------:R-:W-:-:S05]  /*0450*/  NOP ;  /* 0x0000000000007918 */ /* 0x000fca0000000000 */
[----:B------:R-:W5:Y:S08]  /*0460*/  S2UR UR49, SR_CTAID.X ;  /* 0x00000000003179c3 */ /* 0x000f700000002500 */
[----:B------:R-:W2:Y:S01]  /*0470*/  LDC R6, c[0x0][0x148] ;  /* 0x00005200ff067b82 */ /* 0x000ea20000000800 */
[----:B-1----:R-:W-:Y:S02]  /*0480*/  I2FP.F32.U32 R3, UR4 ;  /* 0x0000000400037c45 */ /* 0x002fe40008201000 */
[----:B----4-:R-:W-:-:S03]  /*0490*/  ISETP.NE.AND P0, PT, R4, RZ, PT ;  /* 0x000000ff0400720c */ /* 0x010fc60003f05270 */
[----:B------:R-:W-:Y:S01]  /*04a0*/  FMUL R5, R3, UR5 ;  /* 0x0000000503057c20 */ /* 0x000fe20008400000 */
[----:B------:R-:W-:Y:S02]  /*04b0*/  SHF.R.S32.HI R3, RZ, 0x1f, R7 ;  /* 0x0000001fff037819 */ /* 0x000fe40000011407 */
[----:B-----5:R-:W-:-:S03]  /*04c0*/  I2FP.F32.U32 R4, UR49 ;  /* 0x0000003100047c45 */ /* 0x020fc60008201000 */
[----:B------:R-:W1:Y:S02]  /*04d0*/  F2I.U32.TRUNC.NTZ R5, R5 ;  /* 0x0000000500057305 */ /* 0x000e64000020f000 */
[----:B-1----:R-:W-:-:S04]  /*04e0*/  IMAD.MOV R11, RZ, RZ, -R5 ;  /* 0x000000ffff0b7224 */ /* 0x002fc800078e0a05 */
[----:B--2---:R-:W-:Y:S01]  /*04f0*/  IMAD R11, R6, R11, UR4 ;  /* 0x00000004060b7e24 */ /* 0x004fe2000f8e020b */
[----:B------:R-:W-:Y:S02]  /*0500*/  ULDC UR4, c[0x0][0x150] ;  /* 0x0000540000047ab9 */ /* 0x000fe40000000800 */
[----:B------:R-:W-:Y:S01]  /*0510*/  FMUL R8, R4, UR4 ;  /* 0x0000000404087c20 */ /* 0x000fe20008400000 */
[----:B------:R-:W-:Y:S06]  /*0520*/  @P0 BRA `(.L_x_2882) ;  /* 0x0000000000480947 */ /* 0x000fec0003800000 */
[----:B------:R-:W1:Y:S01]  /*0530*/  S2UR UR5, SR_CgaCtaId ;  /* 0x00000000000579c3 */ /* 0x000e620000008800 */
        /* <DEDUP_REMOVED lines=12> */
[----:B-1----:R1:W2:Y:S08]  /*0600*/  SYNCS.EXCH.64 URZ, [UR8+0x33450], UR4 ;  /* 0x03345004083f75b2 */ /* 0x0022b00008000100 */
[----:B------:R1:W4:Y:S01]  /*0610*/  SYNCS.EXCH.64 URZ, [UR8+0x33460], UR6 ;  /* 0x03346006083f75b2 */ /* 0x0003220008000100 */
[----:B------:R1:W1:Y:S01]  /*0620*/  SYNCS.EXCH.64 URZ, [UR8+0x33458], UR4 ;  /* 0x03345804083f75b2 */ /* 0x0002620008000100 */
[----:B------:R1:W1:Y:S01]  /*0630*/  SYNCS.EXCH.64 URZ, [UR8+0x33468], UR6 ;  /* 0x03346806083f75b2 */ /* 0x0002620008000100 */
[----:B------:R-:W-:Y:S01]  /*0640*/  NOP ;  /* 0x0000000000007918 */ /* 0x000fe20000000000 */
.L_x_2882:
[----:B------:R-:W5:Y:S01]  /*0650*/  SHFL.IDX PT, R6, R0, RZ, 0x1f ;  /* 0x00001fff00067589 */ /* 0x000f6200000e0000 */
[----:B------:R-:W-:Y:S01]  /*0660*/  LEA.HI R3, R3, R7, RZ, 0x7 ;  /* 0x0000000703037211 */ /* 0x000fe200078f38ff */
[----:B------:R-:W1:Y:S01]  /*0670*/  LDC R9, c[0x0][0x144] ;  /* 0x00005100ff097b82 */ /* 0x000e620000000800 */
[----:B------:R-:W1:Y:S01]  /*0680*/  F2I.U32.TRUNC.NTZ R8, R8 ;  /* 0x0000000800087305 */ /* 0x000e62000020f000 */
[----:B------:R-:W-:Y:S01]  /*0690*/  NOP ;  /* 0x0000000000007918 */ /* 0x000fe20000000000 */
[----:B------:R-:W-:-:S05]  /*06a0*/  LOP3.LUT R3, R3, 0xffffff80, RZ, 0xc0, !PT ;  /* 0xffffff8003037812 */ /* 0x000fca00078ec0ff */
[----:B------:R-:W-:Y:S01]  /*06b0*/  IMAD.IADD R3, R7, 0x1, -R3 ;  /* 0x0000000107037824 */ /* 0x000fe200078e0a03 */
[----:B------:R-:W-:-:S04]  /*06c0*/  SHF.R.S32.HI R7, RZ, 0x1f, R2 ;  /* 0x0000001fff077819 */ /* 0x000fc80000011402 */
[----:B------:R-:W-:Y:S02]  /*06d0*/  SHF.R.S32.HI R4, RZ, 0x1f, R3 ;  /* 0x0000001fff047819 */ /* 0x000fe40000011403 */
[----:B------:R-:W-:Y:S02]  /*06e0*/  LEA.HI R7, R7, R2, RZ, 0x2 ;  /* 0x0000000207077211 */ /* 0x000fe400078f10ff */
[----:B------:R-:W-:-:S04]  /*06f0*/  LEA.HI R4, R4, R3, RZ, 0x3 ;  /* 0x0000000304047211 */ /* 0x000fc800078f18ff */
[--C-:B------:R-:W-:Y:S02]  /*0700*/  SHF.R.S32.HI R5, RZ, 0x3, R4.reuse ;  /* 0x00000003ff057819 */ /* 0x100fe40000011404 */
[----:B-----5:R-:W-:Y:S02]  /*0710*/  ISETP.NE.AND P0, PT, R6, RZ, PT ;  /* 0x000000ff0600720c */ /* 0x020fe40003f05270 */
[----:B------:R-:W-:-:S04]  /*0720*/  SHF.R.S32.HI R4, RZ, 0x1f, R4 ;  /* 0x0000001fff047819 */ /* 0x000fc80000011404 */
[----:B------:R-:W-:-:S04]  /*0730*/  LEA.HI R4, R4, R5, RZ, 0x2 ;  /* 0x0000000504047211 */ /* 0x000fc800078f10ff */
[----:B------:R-:W-:-:S03]  /*0740*/  LOP3.LUT R4, R4, 0xfffffffc, RZ, 0xc0, !PT ;  /* 0xfffffffc04047812 */ /* 0x000fc600078ec0ff */
        /* <DEDUP_REMOVED lines=17> */
[----:B------:R1:W1:Y:S01]  /*0860*/  SYNCS.EXCH.64 URZ, [UR8+0x33488], UR6 ;  /* 0x03348806083f75b2 */ /* 0x0002620008000100 */
[----:B------:R-:W-:Y:S01]  /*0870*/  NOP ;  /* 0x0000000000007918 */ /* 0x000fe20000000000 */
.L_x_2883:
[----:B------:R-:W5:Y:S01]  /*0880*/  SHFL.IDX PT, R12, R0, RZ, 0x1f ;  /* 0x00001fff000c7589 */ /* 0x000f6200000e0000 */
[----:B------:R-:W-:Y:S01]  /*0890*/  LOP3.LUT R7, R7, 0x3ffffffc, RZ, 0xc0, !PT ;  /* 0x3ffffffc07077812 */ /* 0x000fe200078ec0ff */
[----:B------:R-:W-:Y:S01]  /*08a0*/  IMAD.IADD R4, R5, 0x1, -R4 ;  /* 0x0000000105047824 */ /* 0x000fe200078e0a04 */
[----:B------:R-:W-:Y:S01]  /*08b0*/  SHF.R.S32.HI R5, RZ, 0x1f, R6 ;  /* 0x0000001fff057819 */ /* 0x000fe20000011406 */
[----:B------:R-:W2:Y:S01]  /*08c0*/  LDC R10, c[0x0][0x140] ;  /* 0x00005000ff0a7b82 */ /* 0x000ea20000000800 */
[----:B-1----:R-:W-:Y:S01]  /*08d0*/  IMAD.MOV R8, RZ, RZ, -R8 ;  /* 0x000000ffff087224 */ /* 0x002fe200078e0a08 */
[----:B------:R-:W-:Y:S01]  /*08e0*/  NOP ;  /* 0x0000000000007918 */ /* 0x000fe20000000000 */
[----:B------:R-:W-:Y:S01]  /*08f0*/  IMAD.IADD R7, R2, 0x1, -R7 ;  /* 0x0000000102077824 */ /* 0x000fe200078e0a07 */
[----:B------:R-:W-:Y:S01]  /*0900*/  LEA.HI R5, R5, R6, RZ, 0x2 ;  /* 0x0000000605057211 */ /* 0x000fe200078f10ff */
[----:B------:R-:W-:Y:S02]  /*0910*/  IMAD R9, R9, R8, UR49 ;  /* 0x0000003109097e24 */ /* 0x000fe4000f8e0208 */
[----:B------:R-:W-:Y:S01]  /*0920*/  IMAD R7, R7, 0x4, R4 ;  /* 0x0000000407077824 */ /* 0x000fe200078e0204 */
[----:B------:R-:W-:-:S04]  /*0930*/  LOP3.LUT R5, R5, 0x3ffffffc, RZ, 0xc0, !PT ;  /* 0x3ffffffc05057812 */ /* 0x000fc800078ec0ff */
[----:B------:R-:W-:Y:S01]  /*0940*/  LEA.HI R2, R7, R7, RZ, 0x1 ;  /* 0x0000000707027211 */ /* 0x000fe200078f08ff */
[----:B------:R-:W-:-:S03]  /*0950*/  IMAD.IADD R5, R6, 0x1, -R5 ;  /* 0x0000000106057824 */ /* 0x000fc600078e0a05 */
[----:B------:R-:W-:Y:S01]  /*0960*/  LOP3.LUT R2, R2, 0xfffffffe, RZ, 0xc0, !PT ;  /* 0xfffffffe02027812 */ /* 0x000fe200078ec0ff */
[----:B------:R-:W-:Y:S01]  /*0970*/  IMAD R5, R5, 0x4, R4 ;  /* 0x0000000405057824 */ /* 0x000fe200078e0204 */
[----:B-----5:R-:W-:-:S03]  /*0980*/  ISETP.NE.AND P0, PT, R12, RZ, PT ;  /* 0x000000ff0c00720c */ /* 0x020fc60003f05270 */
[----:B------:R-:W-:-:S05]  /*0990*/  IMAD.IADD R2, R7, 0x1, -R2 ;  /* 0x0000000107027824 */ /* 0x000fca00078e0a02 */
[----:B------:R-:W-:Y:S02]  /*09a0*/  ISETP.NE.AND P5, PT, R2, R9, PT ;  /* 0x000000090200720c */ /* 0x000fe40003fa5270 */
[----:B------:R-:W-:-:S04]  /*09b0*/  LEA.HI R2, R5, R5, RZ, 0x1 ;  /* 0x0000000505027211 */ /* 0x000fc800078f08ff */
[----:B------:R-:W-:Y:S01]  /*09c0*/  LOP3.LUT R2, R2, 0xfffffffe, RZ, 0xc0, !PT ;  /* 0xfffffffe02027812 */ /* 0x000fe200078ec0ff */
        /* <DEDUP_REMOVED lines=19> */
.L_x_2884:
[----:B------:R-:W5:Y:S01]  /*0b00*/  SHFL.IDX PT, R6, R0, RZ, 0x1f ;  /* 0x00001fff00067589 */ /* 0x000f6200000e0000 */
[----:B------:R-:W-:Y:S01]  /*0b10*/  IMAD.IADD R2, R5, 0x1, -R2 ;  /* 0x0000000105027824 */ /* 0x000fe200078e0a02 */
[----:B------:R-:W-:Y:S01]  /*0b20*/  LOP3.LUT P0, RZ, R3, 0x7, RZ, 0xc0, !PT ;  /* 0x0000000703ff7812 */ /* 0x000fe2000780c0ff */
[----:B------:R-:W-:Y:S01]  /*0b30*/  IMAD.SHL.U32 R4, R5, 0x4, RZ ;  /* 0x0000000405047824 */ /* 0x000fe200078e00ff */
[----:B--2---:R-:W-:Y:S01]  /*0b40*/  ISETP.EQ.U32.AND P1, PT, R10, 0x1, PT ;  /* 0x000000010a00780c */ /* 0x004fe20003f22070 */
[----:B------:R-:W-:Y:S01]  /*0b50*/  IMAD.SHL.U32 R18, R7, 0x4, RZ ;  /* 0x0000000407127824 */ /* 0x000fe200078e00ff */
[----:B------:R-:W-:Y:S01]  /*0b60*/  ISETP.NE.AND P2, PT, R2, R9, PT ;  /* 0x000000090200720c */ /* 0x000fe20003f45270 */
[----:B------:R-:W-:Y:S01]  /*0b70*/  NOP ;  /* 0x0000000000007918 */ /* 0x000fe20000000000 */
[----:B------:R-:W-:Y:S02]  /*0b80*/  LOP3.LUT R8, R5, 0xc, R4, 0x78, !PT ;  /* 0x0000000c05087812 */ /* 0x000fe400078e7804 */
[----:B------:R-:W-:-:S03]  /*0b90*/  LOP3.LUT R18, R7, 0xc, R18, 0x78, !PT ;  /* 0x0000000c07127812 */ /* 0x000fc600078e7812 */
[----:B------:R2:W-:Y:S01]  /*0ba0*/  STL [R1+0x18], R8 ;  /* 0x0000180801007387 */ /* 0x0005e20000100800 */
[C---:B------:R-:W-:Y:S02]  /*0bb0*/  @P5 LEA.HI R2, R18.reuse, R18, RZ, 0x1 ;  /* 0x0000001212025211 */ /* 0x040fe400078f08ff */
[----:B------:R-:W-:Y:S02]  /*0bc0*/  ISETP.LT.U32.AND P4, PT, R18, 0x2, !P0 ;  /* 0x000000021200780c */ /* 0x000fe40004781070 */
[----:B------:R-:W-:Y:S02]  /*0bd0*/  @P5 SHF.R.S32.HI R2, RZ, 0x1, R2 ;  /* 0x00000001ff025819 */ /* 0x000fe40000011402 */
[----:B------:R-:W-:Y:S02]  /*0be0*/  @P2 LEA.HI R3, R8, R8, RZ, 0x1 ;  /* 0x0000000808032211 */ /* 0x000fe400078f08ff */
[----:B------:R-:W-:Y:S01]  /*0bf0*/  @P5 ISETP.NE.AND P6, PT, R2, R11, PT ;  /* 0x0000000b0200520c */ /* 0x000fe20003fc5270 */
[----:B------:R-:W-:Y:S01]  /*0c00*/  IMAD.MOV.U32 R2, RZ, RZ, 0x1 ;  /* 0x00000001ff027424 */ /* 0x000fe200078e00ff */
[----:B-----5:R-:W-:-:S02]  /*0c10*/  ISETP.NE.AND P3, PT, R6, RZ, PT ;  /* 0x000000ff0600720c */ /* 0x020fc40003f65270 */
[----:B------:R-:W-:Y:S02]  /*0c20*/  @P2 SHF.R.S32.HI R4, RZ, 0x1, R3 ;  /* 0x00000001ff042819 */ /* 0x000fe40000011403 */
[----:B------:R-:W-:Y:S02]  /*0c30*/  SEL R3, RZ, 0x1, !P4 ;  /* 0x00000001ff037807 */ /* 0x000fe40006000000 */
[----:B------:R-:W-:Y:S02]  /*0c40*/  @P5 SEL R2, RZ, 0x1, P6 ;  /* 0x00000001ff025807 */ /* 0x000fe40003000000 */
[----:B------:R-:W-:Y:S01]  /*0c50*/  @P2 ISETP.NE.AND P4, PT, R4, R11, PT ;  /* 0x0000000b0400220c */ /* 0x000fe20003f85270 */
[----:B------:R-:W-:Y:S01]  /*0c60*/  IMAD.MOV.U32 R4, RZ, RZ, 0x1 ;  /* 0x00000001ff047424 */ /* 0x000fe200078e00ff */
[----:B------:R-:W-:Y:S02]  /*0c70*/  ISETP.LT.U32.AND P0, PT, R8, 0x2, !P0 ;  /* 0x000000020800780c */ /* 0x000fe40004701070 */
[----:B------:R-:W-:-:S02]  /*0c80*/  LOP3.LUT R2, R2, R3, RZ, 0xc0, !PT ;  /* 0x0000000302027212 */ /* 0x000fc400078ec0ff */
[----:B------:R-:W-:Y:S02]  /*0c90*/  SEL R3, RZ, 0x1, !P0 ;  /* 0x00000001ff037807 */ /* 0x000fe40004000000 */
[----:B------:R-:W-:Y:S01]  /*0ca0*/  @P2 SEL R4, RZ, 0x1, P4 ;  /* 0x00000001ff042807 */ /* 0x000fe20002000000 */
[----:B--2---:R-:W-:Y:S06]  /*0cb0*/  @P3 BRA `(.L_x_2885) ;  /* 0x0000000000483947 */ /* 0x004fec0003800000 */
        /* <DEDUP_REMOVED lines=17> */
[----:B--2---:R-:W-:Y:S01]  /*0dd0*/  NOP ;  /* 0x0000000000007918 */ /* 0x004fe20000000000 */
.L_x_2885:
[----:B------:R-:W-:Y:S01]  /*0de0*/  LOP3.LUT R3, R4, R3, RZ, 0xc0, !PT ;  /* 0x0000000304037212 */ /* 0x000fe200078ec0ff */
[----:B------:R-:W-:-:S04]  /*0df0*/  NOP ;  /* 0x0000000000007918 */ /* 0x000fc80000000000 */
[----:B------:R2:W-:Y:S01]  /*0e00*/  STL [R1+0x14], R3 ;  /* 0x0000140301007387 */ /* 0x0005e20000100800 */
[----:B------:R-:W-:Y:S05]  /*0e10*/  @!P1 BRA `(.L_x_2886) ;  /* 0x0000000000089947 */ /* 0x000fea0003800000 */
[----:B-1-34-:R-:W-:Y:S01]  /*0e20*/  UCGABAR_ARV ;  /* 0x00000000000079c7 */ /* 0x01afe20008000000 */
[----:B------:R-:W-:Y:S05]  /*0e30*/  BRA `(.L_x_2887) ;  /* 0x0000000000047947 */ /* 0x000fea0003800000 */
.L_x_2886:
[----:B-1-34-:R-:W-:Y:S01]  /*0e40*/  NOP ;  /* 0x0000000000007918 */ /* 0x01afe20000000000 */
.L_x_2887:
[----:B------:R-:W-:Y:S05]  /*0e50*/  @!P1 BRA `(.L_x_2888) ;  /* 0x00000000000c9947 */ /* 0x000fea0003800000 */
[----:B------:R-:W-:Y:S01]  /*0e60*/  UCGABAR_WAIT ;  /* 0x0000000000007dc7 */ /* 0x000fe20008000000 */
[----:B------:R-:W-:Y:S01]  /*0e70*/  CCTL.IVALL ;  /* 0x00000000ff00798f */ /* 0x000fe20002000000 */
[----:B------:R-:W-:Y:S05]  /*0e80*/  BRA `(.L_x_2889) ;  /* 0x0000000000047947 */ /* 0x000fea0003800000 */
.L_x_2888:
[----:B------:R-:W-:Y:S06]  /*0e90*/  BAR.SYNC.DEFER_BLOCKING 0x0 ;  /* 0x0000000000007b1d */ /* 0x000fec0000010000 */
.L_x_2889:
[----:B------:R-:W-:Y:S01]  /*0ea0*/  PLOP3.LUT P0, PT, PT, PT, UP0, 0x80, 0x0 ;  /* 0x000000000000781c */ /* 0x000fe20003f0f008 */
[----:B------:R-:W-:Y:S01]  /*0eb0*/  UMOV UR46, 0x1 ;  /* 0x00000001002e7882 */ /* 0x000fe20000000000 */
[----:B------:R-:W-:Y:S01]  /*0ec0*/  ULDC.64 UR50, c[0x0][0x208] ;  /* 0x0000820000327ab9 */ /* 0x000fe20000000a00 */
[----:B------:R-:W-:-:S10]  /*0ed0*/  USEL UR46, UR46, 0x2, !UP0 ;  /* 0x000000022e2e7887 */ /* 0x000fd4000c000000 */
[----:B------:R-:W-:Y:S05]  /*0ee0*/  @!P0 BRA `(.L_x_2890) ;  /* 0x000000a000608947 */ /* 0x000fea0003800000 */
.L_x_2891:
[----:B------:R-:W-:-:S08]  /*0ef0*/  NOP ;  /* 0x0000000000007918 */ /* 0x000fd00000000000 */
[----:B------:R-:W1:Y:S02]  /*0f00*/  USETMAXREG.TRY_ALLOC.CTAPOOL UP0, 0xf0 ;  /* 0x000000f0000079c8 */ /* 0x000e640008000600 */
[----:B-1----:R-:W-:-:S13]  /*0f10*/  PLOP3.LUT P0, PT, PT, PT, UP0, 0x80, 0x0 ;  /* 0x000000000000781c */ /* 0x002fda0003f0f008 */
[----:B------:R-:W-:Y:S05]  /*0f20*/  @!P0 BRA `(.L_x_2891) ;  /* 0xfffffffc00f08947 */ /* 0x000fea000383ffff */
[----:B--2---:R-:W1:Y:S01]  /*0f30*/  S2R R3, SR_TID.X ;  /* 0x0000000000037919 */ /* 0x004e620000002100 */
        /* <DEDUP_REMOVED lines=42> */
[----:B------:R-:W-:Y:S01]  /*11e0*/  IMAD.MOV.U32 R7, RZ, RZ, -0x2 ;  /* 0xfffffffeff077424 */ /* 0x000fe200078e00ff */
[----:B------:R-:W-:Y:S01]  /*11f0*/  LOP3.LUT R10, R10, 0xfffffff8, RZ, 0xc0, !PT ;  /* 0xfffffff80a0a7812 */ /* 0x000fe200078ec0ff */
[----:B------:R-:W-:Y:S01]  /*1200*/  IMAD.U32 R16, RZ, RZ, UR4 ;  /* 0x00000004ff107e24 */ /* 0x000fe2000f8e00ff */
[----:B------:R-:W-:Y:S01]  /*1210*/  LEA.HI R6, R6, R19, RZ, 0x5 ;  /* 0x0000001306067211 */ /* 0x000fe200078f28ff */
[----:B------:R-:W-:Y:S01]  /*1220*/  IMAD.U32 R17, RZ, RZ, UR5 ;  /* 0x00000005ff117e24 */ /* 0x000fe2000f8e00ff */
[----:B------:R-:W-:Y:S01]  /*1230*/  LOP3.LUT R0, R5, 0x7ffffffc, RZ, 0xc0, !PT ;  /* 0x7ffffffc05007812 */ /* 0x000fe200078ec0ff */
[----:B------:R-:W-:Y:S01]  /*1240*/  IMAD.IADD R9, R9, 0x1, -R10 ;  /* 0x0000000109097824 */ /* 0x000fe200078e0a0a */
[----:B------:R-:W-:Y:S01]  /*1250*/  LOP3.LUT R4, R4, 0x3fffffe, RZ, 0xc0, !PT ;  /* 0x03fffffe04047812 */ /* 0x000fe200078ec0ff */
[----:B------:R-:W-:Y:S01]  /*1260*/  IMAD.SHL.U32 R3, R3, 0x8, RZ ;  /* 0x0000000803037824 */ /* 0x000fe200078e00ff */
[----:B------:R-:W-:Y:S01]  /*1270*/  SHF.R.S32.HI R6, RZ, 0x5, R6 ;  /* 0x00000005ff067819 */ /* 0x000fe20000011406 */
[----:B------:R-:W-:-:S02]  /*1280*/  IMAD.IADD R0, R19, 0x1, -R0 ;  /* 0x0000000113007824 */ /* 0x000fc400078e0a00 */
[----:B------:R-:W-:Y:S02]  /*1290*/  IMAD.IADD R4, R23, 0x1, -R4 ;  /* 0x0000000117047824 */ /* 0x000fe400078e0a04 */
[----:B------:R-:W-:Y:S02]  /*12a0*/  IMAD R9, R6, 0x10, R9 ;  /* 0x0000001006097824 */ /* 0x000fe400078e0209 */
[----:B------:R-:W-:Y:S02]  /*12b0*/  IMAD R222, R0, R7, 0xa0 ;  /* 0x000000a000de7424 */ /* 0x000fe400078e0207 */
[----:B------:R-:W-:-:S04]  /*12c0*/  IMAD.WIDE R16, R3, 0x2, R16 ;  /* 0x0000000203107825 */ /* 0x000fc800078e0210 */
[----:B------:R-:W-:-:S07]  /*12d0*/  IMAD R221, R4, 0x40, R9 ;  /* 0x0000004004dd7824 */ /* 0x000fce00078e0209 */
.L_x_2918:
        /* <DEDUP_REMOVED lines=62> */
.L_x_2892:
        /* <DEDUP_REMOVED lines=54> */
.L_x_2985:
[----:B------:R-:W-:Y:S05]  /*1a20*/  @!P0 BRA `(.L_x_2894) ;  /* 0x0000000000048947 */ /* 0x000fea0003800000 */
[----:B------:R-:W-:Y:S01]  /*1a30*/  BPT.TRAP 0x1 ;  /* 0x000000040000795c */ /* 0x000fe20000300000 */
.L_x_2894:
[----:B-1----:R-:W-:Y:S02]  /*1a40*/  IMAD.U32 R3, RZ, RZ, UR49 ;  /* 0x00000031ff037e24 */ /* 0x002fe4000f8e00ff */
[----:B------:R-:W-:-:S03]  /*1a50*/  IMAD.U32 R4, RZ, RZ, UR36 ;  /* 0x00000024ff047e24 */ /* 0x000fc6000f8e00ff */
[----:B------:R-:W-:Y:S02]  /*1a60*/  LEA R3, R3, UR38, 0x3 ;  /* 0x0000002603037c11 */ /* 0x000fe4000f8e18ff */
[----:B------:R-:W-:-:S04]  /*1a70*/  SHF.L.U32 R4, R4, 0x1f, RZ ;  /* 0x0000001f04047819 */ /* 0x000fc800000006ff */
[----:B------:R1:W2:Y:S01]  /*1a80*/  SYNCS.PHASECHK.TRANS64.TRYWAIT P1, [R3+URZ+0x33430], R4 ;  /* 0x03343004030075a7 */ /* 0x0002a2000802017f */
[----:B------:R-:W-:Y:S05]  /*1a90*/  @!P0 BRA `(.L_x_2895) ;  /* 0x0000000000048947 */ /* 0x000fea0003800000 */
[----:B------:R-:W-:Y:S01]  /*1aa0*/  BPT.TRAP 0x1 ;  /* 0x000000040000795c */ /* 0x000fe20000300000 */
.L_x_2895:
[----:B--2---:R-:W-:Y:S05]  /*1ab0*/  @P1 BRA `(.L_x_2896) ;  /* 0x0000000000081947 */ /* 0x004fea0003800000 */
[----:B------:R-:W2:Y:S02]  /*1ac0*/  SYNCS.PHASECHK.TRANS64.TRYWAIT P1, [R3+URZ+0x33430], R4 ;  /* 0x03343004030075a7 */ /* 0x000ea4000802017f */
[----:B--2---:R-:W-:Y:S05]  /*1ad0*/  @!P1 BRA `(.L_x_2897) ;  /* 0x000000d4005c9947 */ /* 0x004fea0003800000 */
.L_x_2896:
[----:B------:R-:W-:Y:S05]  /*1ae0*/  WARPSYNC.ALL ;  /* 0x0000000000007948 */ /* 0x000fea0003800000 */
[----:B------:R-:W-:Y:S01]  /*1af0*/  UIADD3 UR4, UR38, 0x24200, URZ ;  /* 0x0002420026047890 */ /* 0x000fe2000fffe03f */
[----:B------:R-:W-:Y:S01]  /*1b00*/  WARPGROUP.ARRIVE ;  /* 0x00000000000079c5 */ /* 0x000fe20000000000 */
[----:B------:R-:W-:Y:S02]  /*1b10*/  ULOP3.LUT UR28, UR45, 0x10000, URZ, 0xfc, !UPT ;  /* 0x000100002d1c7892 */ /* 0x000fe4000f8efc3f */
[----:B------:R-:W-:Y:S01]  /*1b20*/  USHF.R.U32.HI UR4, URZ, 0x4, UR4 ;  /* 0x000000043f047899 */ /* 0x000fe20008011604 */
[----:B------:R-:W-:Y:S01]  /*1b30*/  UMOV UR25, 0x80000020 ;  /* 0x8000002000197882 */ /* 0x000fe20000000000 */
[----:B------:R-:W-:-:S02]  /*1b40*/  UMOV UR27, 0x80000020 ;  /* 0x80000020001b7882 */ /* 0x000fc40000000000 */
[----:B------:R-:W-:Y:S01]  /*1b50*/  ULOP3.LUT UR4, UR4, 0x3fff, URZ, 0xc0, !UPT ;  /* 0x00003fff04047892 */ /* 0x000fe2000f8ec03f */
[----:B------:R-:W-:Y:S01]  /*1b60*/  UMOV UR24, UR28 ;  /* 0x0000001c00187c82 */ /* 0x000fe20008000000 */
[----:B------:R-:W-:Y:S02]  /*1b70*/  UMOV UR5, UR25 ;  /* 0x0000001900057c82 */ /* 0x000fe40008000000 */
[----:B------:R-:W-:Y:S01]  /*1b80*/  ULOP3.LUT UR45, UR4, 0x10000, URZ, 0xfc, !UPT ;  /* 0x00010000042d7892 */ /* 0x000fe2000f8efc3f */
[----:B------:R-:W-:Y:S02]  /*1b90*/  UMOV UR7, 0x80000020 ;  /* 0x8000002000077882 */ /* 0x000fe40000000000 */
[----:B------:R-:W-:Y:S01]  /*1ba0*/  UMOV UR4, UR24 ;  /* 0x0000001800047c82 */ /* 0x000fe20008000000 */
[----:B------:R-:W-:Y:S01]  /*1bb0*/  UIMAD UR30, UR49, 0x780, UR45 ;  /* 0x00000780311e78a4 */ /* 0x000fe2000f8e022d */
[----:B------:R-:W-:Y:S01]  /*1bc0*/  UMOV UR11, 0x80000020 ;  /* 0x80000020000b7882 */ /* 0x000fe20000000000 */
[----:B------:R-:W-:-:S02]  /*1bd0*/  UMOV UR15, 0x80000020 ;  /* 0x80000020000f7882 */ /* 0x000fc40000000000 */
[----:B------:R-:W-:Y:S02]  /*1be0*/  UIADD3 UR6, UR30, 0x80, URZ ;  /* 0x000000801e067890 */ /* 0x000fe4000fffe03f */
[----:B------:R-:W-:Y:S02]  /*1bf0*/  UIADD3 UR8, UR30, 0x100, URZ ;  /* 0x000001001e087890 */ /* 0x000fe4000fffe03f */
[----:B------:R-:W-:Y:S01]  /*1c00*/  UMOV UR26, UR30 ;  /* 0x0000001e001a7c82 */ /* 0x000fe20008000000 */
[----:B------:R-:W-:Y:S01]  /*1c10*/  UIADD3 UR9, UR30, 0x180, URZ ;  /* 0x000001801e097890 */ /* 0x000fe2000fffe03f */
[----:B------:R-:W-:Y:S01]  /*1c20*/  QGMMA.64x32x32.F32.E4M3.E4M3 R88, gdesc[UR24], RZ, !UPT, gsb0 ;  /* 0x00600000185879f3 */ /* 0x000fe2000c0008ff */
[----:B------:R-:W-:Y:S01]  /*1c30*/  UMOV UR26, UR6 ;  /* 0x00000006001a7c82 */ /* 0x000fe20008000000 */
[----:B------:R-:W-:Y:S01]  /*1c40*/  UMOV UR27, 0x80000020 ;  /* 0x80000020001b7882 */ /* 0x000fe20000000000 */
[----:B------:R-:W-:Y:S01]  /*1c50*/  UMOV UR6, UR8 ;  /* 0x0000000800067c82 */ /* 0x000fe20008000000 */
[----:B------:R-:W-:-:S02]  /*1c60*/  UIADD3 UR10, UR30, 0x200, URZ ;  /* 0x000002001e0a7890 */ /* 0x000fc4000fffe03f */
[----:B------:R-:W-:Y:S02]  /*1c70*/  UIADD3 UR12, UR30, 0x102, URZ ;  /* 0x000001021e0c7890 */ /* 0x000fe4000fffe03f */
[----:B------:R-:W-:Y:S02]  /*1c80*/  UIADD3 UR13, UR30, 0x182, URZ ;  /* 0x000001821e0d7890 */ /* 0x000fe4000fffe03f */
[----:B------:R-:W-:Y:S02]  /*1c90*/  UIADD3 UR14, UR30, 0x202, URZ ;  /* 0x000002021e0e7890 */ /* 0x000fe4000fffe03f */
[----:B------:R-:W-:Y:S01]  /*1ca0*/  UIADD3 UR18, UR30, 0x382, URZ ;  /* 0x000003821e127890 */ /* 0x000fe2000fffe03f */
[----:B------:R-:W-:Y:S01]  /*1cb0*/  UMOV UR19, 0x80000020 ;  /* 0x8000002000137882 */ /* 0x000fe20000000000 */
[----:B------:R-:W-:Y:S01]  /*1cc0*/  UIADD3 UR22, UR30, 0x600, URZ ;  /* 0x000006001e167890 */ /* 0x000fe2000fffe03f */
[----:B------:R-:W-:Y:S01]  /*1cd0*/  UMOV UR23, 0x80000020 ;  /* 0x8000002000177882 */ /* 0x000fe20000000000 */
[----:B------:R-:W-:Y:S01]  /*1ce0*/  UMOV UR31, 0x80000020 ;  /* 0x80000020001f7882 */ /* 0x000fe20000000000 */
[----:B------:R-:W-:-:S02]  /*1cf0*/  WARPGROUP.DEPBAR.LE gsb0, 0x0 ;  /* 0x00008000000079c5 */ /* 0x000fc40000010000 */
[----:B------:R-:W-:-:S06]  /*1d00*/  WARPGROUP.ARRIVE ;  /* 0x00000000000079c5 */ /* 0x000fcc0000000000 */
[----:B------:R-:W-:Y:S01]  /*1d10*/  QGMMA.64x32x32.F32.E4M3.E4M3 R72, gdesc[UR24], RZ, !UPT, gsb0 ;  /* 0x00600000184879f3 */ /* 0x000fe2000c0008ff */
[----:B------:R-:W-:Y:S01]  /*1d20*/  UMOV UR26, UR9 ;  /* 0x00000009001a7c82 */ /* 0x000fe20008000000 */
[----:B------:R-:W-:Y:S01]  /*1d30*/  UMOV UR27, 0x80000020 ;  /* 0x80000020001b7882 */ /* 0x000fe20000000000 */
[----:B------:R-:W-:Y:S02]  /*1d40*/  WARPGROUP.DEPBAR.LE gsb0, 0x0 ;  /* 0x00008000000079c5 */ /* 0x000fe40000010000 */
[----:B------:R-:W-:-:S06]  /*1d50*/  WARPGROUP.ARRIVE ;  /* 0x00000000000079c5 */ /* 0x000fcc0000000000 */
[----:B------:R-:W-:Y:S01]  /*1d60*/  QGMMA.64x32x32.F32.E4M3.E4M3 R56, gdesc[UR4], RZ, !UPT, gsb0 ;  /* 0x00600000043879f3 */ /* 0x000fe2000c0008ff */
[----:B------:R-:W-:Y:S02]  /*1d70*/  UIADD3 UR4, UR28, 0x2, URZ ;  /* 0x000000021c047890 */ /* 0x000fe4000fffe03f */
[----:B------:R-:W-:Y:S01]  /*1d80*/  UIADD3 UR6, UR30, 0x2, URZ ;  /* 0x000000021e067890 */ /* 0x000fe2000fffe03f */
[----:B------:R-:W-:Y:S01]  /*1d90*/  UMOV UR5, 0x80000020 ;  /* 0x8000002000057882 */ /* 0x000fe20000000000 */
[----:B------:R-:W-:Y:S01]  /*1da0*/  UMOV UR7, 0x80000020 ;  /* 0x8000002000077882 */ /* 0x000fe20000000000 */
[----:B------:R-:W-:Y:S02]  /*1db0*/  UMOV UR9, UR5 ;  /* 0x0000000500097c82 */ /* 0x000fe40008000000 */
[----:B------:R-:W-:Y:S01]  /*1dc0*/  UMOV UR8, UR4 ;  /* 0x0000000400087c82 */ /* 0x000fe20008000000 */
        /* <DEDUP_REMOVED lines=12> */
[----:B------:R-:W-:Y:S01]  /*1e90*/  UMOV UR6, UR10 ;  /* 0x0000000a00067c82 */ /* 0x000fe20008000000 */
[----:B------:R-:W-:Y:S01]  /*1ea0*/  UMOV UR7, 0x80000020 ;  /* 0x8000002000077882 */ /* 0x000fe20000000000 */
[----:B------:R-:W-:Y:S01]  /*1eb0*/  UMOV UR10, UR12 ;  /* 0x0000000c000a7c82 */ /* 0x000fe20008000000 */
[----:B------:R-:W-:Y:S02]  /*1ec0*/  WARPGROUP.DEPBAR.LE gsb0, 0x0 ;  /* 0x00008000000079c5 */ /* 0x000fe40000010000 */
[----:B------:R-:W-:-:S06]  /*1ed0*/  WARPGROUP.ARRIVE ;  /* 0x00000000000079c5 */ /* 0x000fcc0000000000 */
[----:B------:R-:W-:Y:S01]  /*1ee0*/  QGMMA.64x32x32.F32.E4M3.E4M3 R72, gdesc[UR4], R72, gsb0 ;  /* 0x00600000044879f3 */ /* 0x000fe20008000848 */
[----:B------:R-:W-:Y:S01]  /*1ef0*/  UMOV UR6, UR13 ;  /* 0x0000000d00067c82 */ /* 0x000fe20008000000 */
[----:B------:R-:W-:Y:S01]  /*1f00*/  UMOV UR7, 0x80000020 ;  /* 0x8000002000077882 */ /* 0x000fe20000000000 */
[----:B------:R-:W-:Y:S02]  /*1f10*/  WARPGROUP.DEPBAR.LE gsb0, 0x0 ;  /* 0x00008000000079c5 */ /* 0x000fe40000010000 */
[----:B------:R-:W-:-:S06]  /*1f20*/  WARPGROUP.ARRIVE ;  /* 0x00000000000079c5 */ /* 0x000fcc0000000000 */
[----:B------:R-:W-:Y:S01]  /*1f30*/  QGMMA.64x32x32.F32.E4M3.E4M3 R56, gdesc[UR8], R56, gsb0 ;  /* 0x00600000083879f3 */ /* 0x000fe20008000838 */
        /* <DEDUP_REMOVED lines=16> */
[----:B------:R-:W-:Y:S01]  /*2040*/  UIADD3 UR7, UR30, 0x400, URZ ;  /* 0x000004001e077890 */ /* 0x000fe2000fffe03f */
        /* <DEDUP_REMOVED lines=96> */
[----:B------:R-:W-:-:S03]  /*2650*/  UIADD3 UR6, UR30, 0x702, URZ ;  /* 0x000007021e067890 */ /* 0x000fc6000fffe03f */
        /* <DEDUP_REMOVED lines=18> */
[----:B------:R-:W-:Y:S05]  /*2780*/  @!P0 BRA `(.L_x_2898) ;  /* 0x0000000000048947 */ /* 0x000fea0003800000 */
[----:B------:R-:W-:Y:S01]  /*2790*/  BPT.TRAP 0x1 ;  /* 0x000000040000795c */ /* 0x000fe20000300000 */
.L_x_2898:
[C---:B-12---:R-:W-:Y:S01]  /*27a0*/  FMUL.FTZ R4, R0.reuse, R88 ;  /* 0x0000005800047220 */ /* 0x046fe20000410000 */
        /* <DEDUP_REMOVED lines=30> */
[----:B---3--:R-:W-:-:S02]  /*2990*/  VIADD R24, R222, UR55 ;  /* 0x00000037de187c36 */ /* 0x008fc40008000000 */
[C---:B------:R-:W-:Y:S01]  /*29a0*/  FMUL.FTZ R78, R0.reuse, R78 ;  /* 0x0000004e004e7220 */ /* 0x040fe20000410000 */
[C---:B------:R-:W-:Y:S01]  /*29b0*/  FMUL.FTZ R85, R0.reuse, R85 ;  /* 0x0000005500557220 */ /* 0x040fe20000410000 */
[C---:B------:R-:W-:Y:S01]  /*29c0*/  FMUL.FTZ R20, R0.reuse, R79 ;  /* 0x0000004f00147220 */ /* 0x040fe20000410000 */
[C---:B------:R-:W-:Y:S01]  /*29d0*/  FMUL.FTZ R56, R0.reuse, R56 ;  /* 0x0000003800387220 */ /* 0x040fe20000410000 */
[C---:B------:R-:W-:Y:S01]  /*29e0*/  FMUL.FTZ R82, R0.reuse, R82 ;  /* 0x0000005200527220 */ /* 0x040fe20000410000 */
[C---:B------:R-:W-:Y:S01]  /*29f0*/  FMUL.FTZ R57, R0.reuse, R57 ;  /* 0x0000003900397220 */ /* 0x040fe20000410000 */
[----:B------:R-:W3:Y:S01]  /*2a00*/  MUFU.TANH R92, R92 ;  /* 0x0000005c005c7308 */ /* 0x000ee20000002400 */
[----:B----4-:R-:W-:Y:S02]  /*2a10*/  IMAD.U32 R25, RZ, RZ, UR54 ;  /* 0x00000036ff197e24 */ /* 0x010fe4000f8e00ff */
[C---:B------:R-:W-:Y:S01]  /*2a20*/  FMUL.FTZ R60, R0.reuse, R60 ;  /* 0x0000003c003c7220 */ /* 0x040fe20000410000 */
[C---:B------:R-:W-:Y:S01]  /*2a30*/  FMUL.FTZ R83, R0.reuse, R83 ;  /* 0x0000005300537220 */ /* 0x040fe20000410000 */
[----:B------:R-:W-:Y:S01]  /*2a40*/  FMUL.FTZ R86, R0, R86 ;  /* 0x0000005600567220 */ /* 0x000fe20000410000 */
[----:B------:R-:W-:-:S02]  /*2a50*/  IMAD R108, R25, -0xa0, R24 ;  /* 0xffffff60196c7824 */ /* 0x000fc400078e0218 */
[C---:B------:R-:W-:Y:S01]  /*2a60*/  FMUL.FTZ R61, R0.reuse, R61 ;  /* 0x0000003d003d7220 */ /* 0x040fe20000410000 */
[C---:B------:R-:W-:Y:S01]  /*2a70*/  FMUL.FTZ R87, R0.reuse, R87 ;  /* 0x0000005700577220 */ /* 0x040fe20000410000 */
[----:B------:R-:W4:Y:S01]  /*2a80*/  MUFU.TANH R93, R93 ;  /* 0x0000005d005d7308 */ /* 0x000f220000002400 */
[----:B------:R-:W-:Y:S01]  /*2a90*/  FMUL.FTZ R64, R0, R64 ;  /* 0x0000004000407220 */ /* 0x000fe20000410000 */
[----:B------:R-:W-:Y:S01]  /*2aa0*/  ISETP.GT.AND P4, PT, R108, RZ, PT ;  /* 0x000000ff6c00720c */ /* 0x000fe20003f84270 */
[----:B------:R-:W-:Y:S01]  /*2ab0*/  FMUL.FTZ R58, R0, R58 ;  /* 0x0000003a003a7220 */ /* 0x000fe20000410000 */
[----:B------:R-:W-:Y:S01]  /*2ac0*/  ISETP.GT.AND P3, PT, R108, 0x1, PT ;  /* 0x000000016c00780c */ /* 0x000fe20003f64270 */
[----:B------:R-:W-:Y:S01]  /*2ad0*/  FMUL.FTZ R65, R0, R65 ;  /* 0x0000004100417220 */ /* 0x000fe20000410000 */
[----:B------:R-:W-:Y:S01]  /*2ae0*/  ISETP.GT.AND P2, PT, R108, 0x8, PT ;  /* 0x000000086c00780c */ /* 0x000fe20003f44270 */
[----:B------:R-:W-:Y:S01]  /*2af0*/  FMUL.FTZ R68, R0, R68 ;  /* 0x0000004400447220 */ /* 0x000fe20000410000 */
[----:B------:R-:W5:Y:S01]  /*2b00*/  MUFU.TANH R96, R96 ;  /* 0x0000006000607308 */ /* 0x000f620000002400 */
[----:B-1----:R-:W-:Y:S01]  /*2b10*/  FSEL R109, R4, -INF , P4 ;  /* 0xff800000046d7808 */ /* 0x002fe20002000000 */
[C---:B------:R-:W-:Y:S01]  /*2b20*/  FMUL.FTZ R59, R0.reuse, R59 ;  /* 0x0000003b003b7220 */ /* 0x040fe20000410000 */
[----:B--2---:R-:W-:Y:S01]  /*2b30*/  FSEL R110, R7, -INF , P3 ;  /* 0xff800000076e7808 */ /* 0x004fe20001800000 */
[----:B------:R-:W-:Y:S01]  /*2b40*/  FMUL.FTZ R26, R0, R26 ;  /* 0x0000001a001a7220 */ /* 0x000fe20000410000 */
[----:B------:R-:W-:Y:S01]  /*2b50*/  ISETP.GT.AND P1, PT, R108, 0x9, PT ;  /* 0x000000096c00780c */ /* 0x000fe20003f24270 */
[----:B------:R-:W-:Y:S01]  /*2b60*/  FMUL.FTZ R62, R0, R62 ;  /* 0x0000003e003e7220 */ /* 0x000fe20000410000 */
[----:B---3--:R-:W-:Y:S01]  /*2b70*/  FSEL R111, R92, -INF , P2 ;  /* 0xff8000005c6f7808 */ /* 0x008fe20001000000 */
[----:B------:R-:W1:Y:S01]  /*2b80*/  MUFU.TANH R5, R5 ;  /* 0x0000000500057308 */ /* 0x000e620000002400 */
[----:B------:R-:W-:Y:S01]  /*2b90*/  FMNMX.FTZ R4, R109, R110, !PT ;  /* 0x0000006e6d047209 */ /* 0x000fe20007810000 */
[----:B------:R-:W-:Y:S01]  /*2ba0*/  FMUL.FTZ R69, R0, R69 ;  /* 0x0000004500457220 */ /* 0x000fe20000410000 */
[----:B------:R-:W-:Y:S01]  /*2bb0*/  ISETP.GT.AND P6, PT, R108, 0x10, PT ;  /* 0x000000106c00780c */ /* 0x000fe20003fc4270 */
[C---:B------:R-:W-:Y:S01]  /*2bc0*/  FMUL.FTZ R27, R0.reuse, R27 ;  /* 0x0000001b001b7220 */ /* 0x040fe20000410000 */
[----:B----4-:R-:W-:Y:S01]  /*2bd0*/  FSEL R93, R93, -INF , P1 ;  /* 0xff8000005d5d7808 */ /* 0x010fe20000800000 */
[----:B------:R-:W-:Y:S01]  /*2be0*/  FMUL.FTZ R63, R0, R63 ;  /* 0x0000003f003f7220 */ /* 0x000fe20000410000 */
[----:B------:R-:W-:Y:S01]  /*2bf0*/  FMNMX.FTZ R4, R111, R4, !PT ;  /* 0x000000046f047209 */ /* 0x000fe20007810000 */
[----:B------:R-:W2:Y:S01]  /*2c00*/  MUFU.TANH R97, R97 ;  /* 0x0000006100617308 */ /* 0x000ea20000002400 */
[----:B------:R-:W-:Y:S01]  /*2c10*/  ISETP.GT.AND P5, PT, R108, 0x11, PT ;  /* 0x000000116c00780c */ /* 0x000fe20003fa4270 */
[----:B------:R-:W-:Y:S01]  /*2c20*/  FMUL.FTZ R40, R0, R40 ;  /* 0x0000002800287220 */ /* 0x000fe20000410000 */
[----:B-----5:R-:W-:Y:S01]  /*2c30*/  FSEL R96, R96, -INF , P6 ;  /* 0xff80000060607808 */ /* 0x020fe20003000000 */
[C---:B------:R-:W-:Y:S01]  /*2c40*/  FMUL.FTZ R28, R0.reuse, R28 ;  /* 0x0000001c001c7220 */ /* 0x040fe20000410000 */
[----:B------:R-:W-:Y:S01]  /*2c50*/  FMNMX.FTZ R7, R93, R4, !PT ;  /* 0x000000045d077209 */ /* 0x000fe20007810000 */
[C---:B------:R-:W-:Y:S01]  /*2c60*/  FMUL.FTZ R66, R0.reuse, R66 ;  /* 0x0000004200427220 */ /* 0x040fe20000410000 */
[C---:B------:R-:W-:Y:S01]  /*2c70*/  FMUL.FTZ R41, R0.reuse, R41 ;  /* 0x0000002900297220 */ /* 0x040fe20000410000 */
[----:B------:R-:W3:Y:S01]  /*2c80*/  MUFU.TANH R6, R6 ;  /* 0x0000000600067308 */ /* 0x000ee20000002400 */
[----:B-1----:R-:W-:Y:S01]  /*2c90*/  FSEL R5, R5, -INF , P4 ;  /* 0xff80000005057808 */ /* 0x002fe20002000000 */
[----:B------:R-:W-:Y:S01]  /*2ca0*/  FMUL.FTZ R29, R0, R29 ;  /* 0x0000001d001d7220 */ /* 0x000fe20000410000 */
[----:B------:R-:W-:Y:S01]  /*2cb0*/  ISETP.GT.AND P4, PT, R108, 0x18, PT ;  /* 0x000000186c00780c */ /* 0x000fe20003f84270 */
[----:B------:R-:W-:Y:S01]  /*2cc0*/  FMUL.FTZ R67, R0, R67 ;  /* 0x0000004300437220 */ /* 0x000fe20000410000 */
[----:B------:R-:W-:Y:S01]  /*2cd0*/  FMNMX.FTZ R4, R96, R7, !PT ;  /* 0x0000000760047209 */ /* 0x000fe20007810000 */
[C---:B------:R-:W-:Y:S01]  /*2ce0*/  FMUL.FTZ R44, R0.reuse, R44 ;  /* 0x0000002c002c7220 */ /* 0x040fe20000410000 */
[C---:B------:R-:W-:Y:S01]  /*2cf0*/  FMUL.FTZ R32, R0.reuse, R32 ;  /* 0x0000002000207220 */ /* 0x040fe20000410000 */
[----:B------:R-:W1:Y:S01]  /*2d00*/  MUFU.TANH R100, R100 ;  /* 0x0000006400647308 */ /* 0x000e620000002400 */
[----:B--2---:R-:W-:Y:S01]  /*2d10*/  FSEL R97, R97, -INF , P5 ;  /* 0xff80000061617808 */ /* 0x004fe20002800000 */
[C---:B------:R-:W-:Y:S01]  /*2d20*/  FMUL.FTZ R70, R0.reuse, R70 ;  /* 0x0000004600467220 */ /* 0x040fe20000410000 */
[C---:B------:R-:W-:Y:S01]  /*2d30*/  FMUL.FTZ R45, R0.reuse, R45 ;  /* 0x0000002d002d7220 */ /* 0x040fe20000410000 */
[C---:B------:R-:W-:Y:S01]  /*2d40*/  FMUL.FTZ R54, R0.reuse, R54 ;  /* 0x0000003600367220 */ /* 0x040fe20000410000 */
[----:B------:R-:W-:Y:S01]  /*2d50*/  FMNMX.FTZ R7, R97, R4, !PT ;  /* 0x0000000461077209 */ /* 0x000fe20007810000 */
[C---:B------:R-:W-:Y:S01]  /*2d60*/  FMUL.FTZ R33, R0.reuse, R33 ;  /* 0x0000002100217220 */ /* 0x040fe20000410000 */
[----:B------:R-:W-:Y:S01]  /*2d70*/  FMUL.FTZ R71, R0, R71 ;  /* 0x0000004700477220 */ /* 0x000fe20000410000 */
[----:B------:R-:W2:Y:S01]  /*2d80*/  MUFU.TANH R8, R8 ;  /* 0x0000000800087308 */ /* 0x000ea20000002400 */
[----:B---3--:R-:W-:Y:S01]  /*2d90*/  FSEL R6, R6, -INF , P3 ;  /* 0xff80000006067808 */ /* 0x008fe20001800000 */
[----:B------:R-:W-:Y:S01]  /*2da0*/  FMUL.FTZ R48, R0, R48 ;  /* 0x0000003000307220 */ /* 0x000fe20000410000 */
[----:B------:R-:W-:Y:S01]  /*2db0*/  ISETP.GT.AND P3, PT, R108, 0x19, PT ;  /* 0x000000196c00780c */ /* 0x000fe20003f64270 */
[C---:B------:R-:W-:Y:S01]  /*2dc0*/  FMUL.FTZ R52, R0.reuse, R52 ;  /* 0x0000003400347220 */ /* 0x040fe20000410000 */
[C---:B------:R-:W-:Y:S01]  /*2dd0*/  FMUL.FTZ R42, R0.reuse, R42 ;  /* 0x0000002a002a7220 */ /* 0x040fe20000410000 */
[C---:B------:R-:W-:Y:S01]  /*2de0*/  FMUL.FTZ R49, R0.reuse, R49 ;  /* 0x0000003100317220 */ /* 0x040fe20000410000 */
[----:B------:R-:W-:Y:S01]  /*2df0*/  FMUL.FTZ R36, R0, R36 ;  /* 0x0000002400247220 */ /* 0x000fe20000410000 */
[----:B------:R-:W3:Y:S01]  /*2e00*/  MUFU.TANH R101, R101 ;  /* 0x0000006500657308 */ /* 0x000ee20000002400 */
[----:B-1----:R-:W-:Y:S01]  /*2e10*/  FSEL R100, R100, -INF , P4 ;  /* 0xff80000064647808 */ /* 0x002fe20002000000 */
[C---:B------:R-:W-:Y:S01]  /*2e20*/  FMUL.FTZ R43, R0.reuse, R43 ;  /* 0x0000002b002b7220 */ /* 0x040fe20000410000 */
[C---:B------:R-:W-:Y:S01]  /*2e30*/  FMUL.FTZ R37, R0.reuse, R37 ;  /* 0x0000002500257220 */ /* 0x040fe20000410000 */
[----:B------:R-:W-:Y:S01]  /*2e40*/  FMUL.FTZ R46, R0, R46 ;  /* 0x0000002e002e7220 */ /* 0x000fe20000410000 */
[----:B------:R-:W-:Y:S01]  /*2e50*/  FMNMX.FTZ R4, R100, R7, !PT ;  /* 0x0000000764047209 */ /* 0x000fe20007810000 */
[C---:B------:R-:W-:Y:S01]  /*2e60*/  FMUL.FTZ R51, R0.reuse, R51 ;  /* 0x0000003300337220 */ /* 0x040fe20000410000 */
[----:B------:R-:W-:Y:S01]  /*2e70*/  FMUL.FTZ R53, R0, R53 ;  /* 0x0000003500357220 */ /* 0x000fe20000410000 */
[----:B------:R-:W1:Y:S01]  /*2e80*/  MUFU.TANH R9, R9 ;  /* 0x0000000900097308 */ /* 0x000e620000002400 */
[----:B--2---:R-:W-:Y:S01]  /*2e90*/  FSEL R8, R8, -INF , P2 ;  /* 0xff80000008087808 */ /* 0x004fe20001000000 */
[----:B------:R-:W-:Y:S01]  /*2ea0*/  FMUL.FTZ R47, R0, R47 ;  /* 0x0000002f002f7220 */ /* 0x000fe20000410000 */
[----:B------:R-:W-:Y:S01]  /*2eb0*/  ISETP.GT.AND P2, PT, R108, 0x20, PT ;  /* 0x000000206c00780c */ /* 0x000fe20003f44270 */
[C---:B------:R-:W-:Y:S01]  /*2ec0*/  FMUL.FTZ R50, R0.reuse, R50 ;  /* 0x0000003200327220 */ /* 0x040fe20000410000 */
[C---:B------:R-:W-:Y:S01]  /*2ed0*/  FMUL.FTZ R55, R0.reuse, R55 ;  /* 0x0000003700377220 */ /* 0x040fe20000410000 */
[----:B------:R-:W-:Y:S01]  /*2ee0*/  ULDC UR10, c[0x0][0x988] ;  /* 0x00026200000a7ab9 */ /* 0x000fe20000000800 */
[----:B------:R-:W-:Y:S01]  /*2ef0*/  P2R R104, PR, RZ, 0x1 ;  /* 0x00000001ff687803 */ /* 0x000fe20000000000 */
[----:B------:R-:W2:Y:S01]  /*2f00*/  MUFU.TANH R72, R72 ;  /* 0x0000004800487308 */ /* 0x000ea20000002400 */
[----:B---3--:R-:W-:Y:S01]  /*2f10*/  FSEL R101, R101, -INF , P3 ;  /* 0xff80000065657808 */ /* 0x008fe20001800000 */
[C---:B------:R-:W-:Y:S01]  /*2f20*/  FMUL.FTZ R30, R0.reuse, R30 ;  /* 0x0000001e001e7220 */ /* 0x040fe20000410000 */
[C---:B------:R-:W-:Y:S01]  /*2f30*/  FMUL.FTZ R31, R0.reuse, R31 ;  /* 0x0000001f001f7220 */ /* 0x040fe20000410000 */
        /* <DEDUP_REMOVED lines=8> */
[----:B------:R-:W-:Y:S01]  /*2fc0*/  UISETP.GE.AND UP0, UPT, UR55, 0xa1, UPT ;  /* 0x000000a13700788c */ /* 0x000fe2000bf06270 */
[----:B------:R-:W-:-:S03]  /*2fd0*/  CS2R R118, SRZ ;  /* 0x0000000000767805 */ /* 0x000fc6000001ff00 */
[----:B------:R-:W1:Y:S01]  /*2fe0*/  MUFU.TANH R73, R73 ;  /* 0x0000004900497308 */ /* 0x000e620000002400 */
[----:B--2---:R-:W-:-:S04]  /*2ff0*/  FSEL R112, R72, -INF , P2 ;  /* 0xff80000048707808 */ /* 0x004fc80001000000 */
[----:B------:R-:W-:-:S03]  /*3000*/  FMNMX.FTZ R4, R112, R7, !PT ;  /* 0x0000000770047209 */ /* 0x000fc60007810000 */
[----:B------:R-:W2:Y:S01]  /*3010*/  MUFU.TANH R10, R10 ;  /* 0x0000000a000a7308 */ /* 0x000ea20000002400 */
[----:B---3--:R-:W-:Y:S02]  /*3020*/  FSEL R11, R11, -INF , P6 ;  /* 0xff8000000b0b7808 */ /* 0x008fe40003000000 */
[----:B------:R-:W-:-:S05]  /*3030*/  ISETP.GT.AND P6, PT, R108, 0x28, PT ;  /* 0x000000286c00780c */ /* 0x000fca0003fc4270 */
[----:B------:R-:W3:Y:S01]  /*3040*/  MUFU.TANH R76, R76 ;  /* 0x0000004c004c7308 */ /* 0x000ee20000002400 */
[----:B-1----:R-:W-:-:S04]  /*3050*/  FSEL R113, R73, -INF , P1 ;  /* 0xff80000049717808 */ /* 0x002fc80000800000 */
[----:B------:R-:W-:-:S03]  /*3060*/  FMNMX.FTZ R7, R113, R4, !PT ;  /* 0x0000000471077209 */ /* 0x000fc60007810000 */
[----:B------:R-:W1:Y:S01]  /*3070*/  MUFU.TANH R13, R13 ;  /* 0x0000000d000d7308 */ /* 0x000e620000002400 */
[----:B--2---:R-:W-:Y:S02]  /*3080*/  FSEL R10, R10, -INF , P5 ;  /* 0xff8000000a0a7808 */ /* 0x004fe40002800000 */
[----:B------:R-:W-:-:S05]  /*3090*/  ISETP.GT.AND P5, PT, R108, 0x29, PT ;  /* 0x000000296c00780c */ /* 0x000fca0003fa4270 */
[----:B------:R-:W2:Y:S01]  /*30a0*/  MUFU.TANH R77, R77 ;  /* 0x0000004d004d7308 */ /* 0x000ea20000002400 */
[----:B---3--:R-:W-:-:S04]  /*30b0*/  FSEL R76, R76, -INF , P6 ;  /* 0xff8000004c4c7808 */ /* 0x008fc80003000000 */
[----:B------:R-:W-:-:S03]  /*30c0*/  FMNMX.FTZ R4, R76, R7, !PT ;  /* 0x000000074c047209 */ /* 0x000fc60007810000 */
[----:B------:R-:W3:Y:S01]  /*30d0*/  MUFU.TANH R12, R12 ;  /* 0x0000000c000c7308 */ /* 0x000ee20000002400 */
[----:B-1----:R-:W-:Y:S02]  /*30e0*/  FSEL R13, R13, -INF , P4 ;  /* 0xff8000000d0d7808 */ /* 0x002fe40002000000 */
[----:B------:R-:W-:-:S05]  /*30f0*/  ISETP.GT.AND P4, PT, R108, 0x30, PT ;  /* 0x000000306c00780c */ /* 0x000fca0003f84270 */
        /* <DEDUP_REMOVED lines=37> */
[----:B--2---:R-:W-:-:S07]  /*3350*/  FSEL R82, R57, -INF , P5 ;  /* 0xff80000039527808 */ /* 0x004fce0002800000 */
[----:B------:R-:W2:Y:S01]  /*3360*/  MUFU.TANH R86, R86 ;  /* 0x0000005600567308 */ /* 0x000ea20000002400 */
[----:B---3--:R-:W-:Y:S02]  /*3370*/  FSEL R21, R21, -INF , P3 ;  /* 0xff80000015157808 */ /* 0x008fe40001800000 */
[----:B------:R-:W-:-:S05]  /*3380*/  ISETP.GT.AND P3, PT, R108, 0x49, PT ;  /* 0x000000496c00780c */ /* 0x000fca0003f64270 */
[----:B------:R-:W3:Y:S01]  /*3390*/  MUFU.TANH R61, R61 ;  /* 0x0000003d003d7308 */ /* 0x000ee20000002400 */
[----:B-1----:R-:W-:-:S07]  /*33a0*/  FSEL R83, R60, -INF , P4 ;  /* 0xff8000003c537808 */ /* 0x002fce0002000000 */
[----:B------:R-:W-:Y:S01]  /*33b0*/  MUFU.TANH R87, R87 ;  /* 0x0000005700577308 */ /* 0x000fe20000002400 */
[----:B--2---:R-:W-:Y:S02]  /*33c0*/  FSEL R24, R86, -INF , P2 ;  /* 0xff80000056187808 */ /* 0x004fe40001000000 */
[----:B------:R-:W-:-:S05]  /*33d0*/  ISETP.GT.AND P2, PT, R108, 0x50, PT ;  /* 0x000000506c00780c */ /* 0x000fca0003f44270 */
[----:B------:R-:W1:Y:S01]  /*33e0*/  MUFU.TANH R64, R64 ;  /* 0x0000004000407308 */ /* 0x000e620000002400 */
[----:B---3--:R-:W-:-:S07]  /*33f0*/  FSEL R60, R61, -INF , P3 ;  /* 0xff8000003d3c7808 */ /* 0x008fce0001800000 */
[----:B------:R-:W2:Y:S08]  /*3400*/  MUFU.TANH R58, R58 ;  /* 0x0000003a003a7308 */ /* 0x000eb00000002400 */
[----:B------:R-:W3:Y:S08]  /*3410*/  MUFU.TANH R65, R65 ;  /* 0x0000004100417308 */ /* 0x000ef00000002400 */
[----:B------:R1:W-:Y:S08]  /*3420*/  MUFU.TANH R74, R59 ;  /* 0x0000003b004a7308 */ /* 0x0003f00000002400 */
[----:B------:R-:W4:Y:S01]  /*3430*/  MUFU.TANH R68, R68 ;  /* 0x0000004400447308 */ /* 0x000f220000002400 */
[----:B-1----:R-:W-:-:S07]  /*3440*/  FSEL R59, R64, -INF , P2 ;  /* 0xff800000403b7808 */ /* 0x002fce0001000000 */
[----:B------:R1:W-:Y:S08]  /*3450*/  MUFU.TANH R98, R26 ;  /* 0x0000001a00627308 */ /* 0x0003f00000002400 */
[----:B------:R-:W5:Y:S01]  /*3460*/  MUFU.TANH R62, R62 ;  /* 0x0000003e003e7308 */ /* 0x000f620000002400 */
[----:B-1----:R-:W-:Y:S02]  /*3470*/  FMNMX.FTZ R26, R82, R25, !PT ;  /* 0x00000019521a7209 */ /* 0x002fe40007810000 */
[----:B------:R-:W-:-:S02]  /*3480*/  FSEL R25, R87, -INF , P1 ;  /* 0xff80000057197808 */ /* 0x000fc40000800000 */
[----:B------:R-:W-:-:S03]  /*3490*/  ISETP.GT.AND P1, PT, R108, 0x51, PT ;  /* 0x000000516c00780c */ /* 0x000fc60003f24270 */
[----:B------:R-:W-:Y:S08]  /*34a0*/  MUFU.TANH R69, R69 ;  /* 0x0000004500457308 */ /* 0x000ff00000002400 */
[----:B------:R1:W-:Y:S08]  /*34b0*/  MUFU.TANH R99, R27 ;  /* 0x0000001b00637308 */ /* 0x0003f00000002400 */
[----:B------:R-:W5:Y:S01]  /*34c0*/  MUFU.TANH R63, R63 ;  /* 0x0000003f003f7308 */ /* 0x000f620000002400 */
[----:B-1----:R-:W-:-:S02]  /*34d0*/  FMNMX.FTZ R27, R83, R26, !PT ;  /* 0x0000001a531b7209 */ /* 0x002fc40007810000 */
[----:B--2---:R-:W-:Y:S02]  /*34e0*/  FSEL R26, R58, -INF , P6 ;  /* 0xff8000003a1a7808 */ /* 0x004fe40003000000 */
[----:B------:R-:W-:Y:S02]  /*34f0*/  ISETP.GT.AND P6, PT, R108, 0x58, PT ;  /* 0x000000586c00780c */ /* 0x000fe40003fc4270 */
[----:B---3--:R-:W-:Y:S01]  /*3500*/  FSEL R58, R65, -INF , P1 ;  /* 0xff800000413a7808 */ /* 0x008fe20000800000 */
[----:B------:R-:W-:Y:S01]  /*3510*/  MUFU.TANH R40, R40 ;  /* 0x0000002800287308 */ /* 0x000fe20000002400 */
[----:B----4-:R-:W-:-:S07]  /*3520*/  FSEL R57, R68, -INF , P6 ;  /* 0xff80000044397808 */ /* 0x010fce0003000000 */
[----:B------:R1:W-:Y:S08]  /*3530*/  MUFU.TANH R102, R28 ;  /* 0x0000001c00667308 */ /* 0x0003f00000002400 */
[----:B------:R-:W2:Y:S01]  /*3540*/  MUFU.TANH R66, R66 ;  /* 0x0000004200427308 */ /* 0x000ea20000002400 */
[----:B-1----:R-:W-:Y:S02]  /*3550*/  FMNMX.FTZ R28, R60, R27, !PT ;  /* 0x0000001b3c1c7209 */ /* 0x002fe40007810000 */
[----:B------:R-:W-:Y:S01]  /*3560*/  FSEL R27, R74, -INF , P5 ;  /* 0xff8000004a1b7808 */ /* 0x000fe20002800000 */
[----:B------:R-:W-:Y:S01]  /*3570*/  IMAD.U32 R74, RZ, RZ, UR10 ;  /* 0x0000000aff4a7e24 */ /* 0x000fe2000f8e00ff */
[----:B------:R-:W-:-:S03]  /*3580*/  ISETP.GT.AND P5, PT, R108, 0x59, PT ;  /* 0x000000596c00780c */ /* 0x000fc60003fa4270 */
[----:B------:R-:W-:Y:S08]  /*3590*/  MUFU.TANH R41, R41 ;  /* 0x0000002900297308 */ /* 0x000ff00000002400 */
[----:B------:R1:W-:Y:S08]  /*35a0*/  MUFU.TANH R103, R29 ;  /* 0x0000001d00677308 */ /* 0x0003f00000002400 */
[----:B------:R-:W-:Y:S01]  /*35b0*/  MUFU.TANH R67, R67 ;  /* 0x0000004300437308 */ /* 0x000fe20000002400 */
[----:B-1----:R-:W-:-:S02]  /*35c0*/  FMNMX.FTZ R29, R59, R28, !PT ;  /* 0x0000001c3b1d7209 */ /* 0x002fc40007810000 */
[----:B-----5:R-:W-:Y:S02]  /*35d0*/  FSEL R28, R62, -INF , P4 ;  /* 0xff8000003e1c7808 */ /* 0x020fe40002000000 */
[----:B------:R-:W-:-:S03]  /*35e0*/  ISETP.GT.AND P4, PT, R108, 0x60, PT ;  /* 0x000000606c00780c */ /* 0x000fc60003f84270 */
[----:B------:R-:W1:Y:S08]  /*35f0*/  MUFU.TANH R44, R44 ;  /* 0x0000002c002c7308 */ /* 0x000e700000002400 */
[----:B------:R3:W-:Y:S08]  /*3600*/  MUFU.TANH R105, R32 ;  /* 0x0000002000697308 */ /* 0x0007f00000002400 */
[----:B------:R-:W4:Y:S01]  /*3610*/  MUFU.TANH R70, R70 ;  /* 0x0000004600467308 */ /* 0x000f220000002400 */
[----:B---3--:R-:W-:-:S02]  /*3620*/  FMNMX.FTZ R32, R58, R29, !PT ;  /* 0x0000001d3a207209 */ /* 0x008fc40007810000 */
[----:B------:R-:W-:Y:S02]  /*3630*/  FSEL R29, R63, -INF , P3 ;  /* 0xff8000003f1d7808 */ /* 0x000fe40001800000 */
[----:B------:R-:W-:-:S03]  /*3640*/  ISETP.GT.AND P3, PT, R108, 0x61, PT ;  /* 0x000000616c00780c */ /* 0x000fc60003f64270 */
[----:B------:R-:W-:Y:S08]  /*3650*/  MUFU.TANH R45, R45 ;  /* 0x0000002d002d7308 */ /* 0x000ff00000002400 */
[----:B------:R3:W-:Y:S08]  /*3660*/  MUFU.TANH R91, R54 ;  /* 0x00000036005b7308 */ /* 0x0007f00000002400 */
[----:B------:R5:W-:Y:S01]  /*3670*/  MUFU.TANH R106, R33 ;  /* 0x00000021006a7308 */ /* 0x000be20000002400 */
[----:B---3--:R-:W-:-:S07]  /*3680*/  FSEL R54, R69, -INF , P5 ;  /* 0xff80000045367808 */ /* 0x008fce0002800000 */
[----:B------:R-:W3:Y:S01]  /*3690*/  MUFU.TANH R71, R71 ;  /* 0x0000004700477308 */ /* 0x000ee20000002400 */
[----:B-----5:R-:W-:Y:S02]  /*36a0*/  FMNMX.FTZ R33, R57, R32, !PT ;  /* 0x0000002039217209 */ /* 0x020fe40007810000 */
[----:B--2---:R-:W-:Y:S02]  /*36b0*/  FSEL R32, R66, -INF , P2 ;  /* 0xff80000042207808 */ /* 0x004fe40001000000 */
[----:B------:R-:W-:Y:S02]  /*36c0*/  FMNMX.FTZ R33, R54, R33, !PT ;  /* 0x0000002136217209 */ /* 0x000fe40007810000 */
[----:B------:R-:W-:Y:S01]  /*36d0*/  ISETP.GT.AND P2, PT, R108, 0x68, PT ;  /* 0x000000686c00780c */ /* 0x000fe20003f44270 */
[----:B------:R1:W-:Y:S08]  /*36e0*/  MUFU.TANH R75, R48 ;  /* 0x00000030004b7308 */ /* 0x0003f00000002400 */
[----:B------:R2:W-:Y:S01]  /*36f0*/  MUFU.TANH R89, R52 ;  /* 0x0000003400597308 */ /* 0x0005e20000002400 */
[----:B-1----:R-:W-:-:S07]  /*3700*/  FSEL R48, R44, -INF , P2 ;  /* 0xff8000002c307808 */ /* 0x002fce0001000000 */
[----:B------:R-:W-:Y:S01]  /*3710*/  MUFU.TANH R42, R42 ;  /* 0x0000002a002a7308 */ /* 0x000fe20000002400 */
[----:B--2---:R-:W-:-:S07]  /*3720*/  FSEL R52, R40, -INF , P4 ;  /* 0xff80000028347808 */ /* 0x004fce0002000000 */
[----:B------:R1:W-:Y:S08]  /*3730*/  MUFU.TANH R79, R49 ;  /* 0x00000031004f7308 */ /* 0x0003f00000002400 */
[----:B------:R2:W-:Y:S01]  /*3740*/  MUFU.TANH R107, R36 ;  /* 0x00000024006b7308 */ /* 0x0005e20000002400 */
[----:B-1----:R-:W-:-:S07]  /*3750*/  FSEL R49, R41, -INF , P3 ;  /* 0xff80000029317808 */ /* 0x002fce0001800000 */
[----:B------:R-:W1:Y:S01]  /*3760*/  MUFU.TANH R43, R43 ;  /* 0x0000002b002b7308 */ /* 0x000e620000002400 */
[----:B--2---:R-:W-:Y:S02]  /*3770*/  FMNMX.FTZ R36, R52, R33, !PT ;  /* 0x0000002134247209 */ /* 0x004fe40007810000 */
[----:B------:R-:W-:Y:S02]  /*3780*/  FSEL R33, R67, -INF , P1 ;  /* 0xff80000043217808 */ /* 0x000fe40000800000 */
[----:B------:R-:W-:-:S03]  /*3790*/  ISETP.GT.AND P1, PT, R108, 0x69, PT ;  /* 0x000000696c00780c */ /* 0x000fc60003f24270 */
[----:B------:R2:W-:Y:S08]  /*37a0*/  MUFU.TANH R92, R37 ;  /* 0x00000025005c7308 */ /* 0x0005f00000002400 */
[----:B------:R-:W5:Y:S01]  /*37b0*/  MUFU.TANH R46, R46 ;  /* 0x0000002e002e7308 */ /* 0x000f620000002400 */
[----:B--2---:R-:W-:Y:S02]  /*37c0*/  FMNMX.FTZ R37, R49, R36, !PT ;  /* 0x0000002431257209 */ /* 0x004fe40007810000 */
[----:B----4-:R-:W-:-:S02]  /*37d0*/  FSEL R36, R70, -INF , P6 ;  /* 0xff80000046247808 */ /* 0x010fc40003000000 */
[----:B------:R-:W-:Y:S02]  /*37e0*/  ISETP.GT.AND P6, PT, R108, 0x70, PT ;  /* 0x000000706c00780c */ /* 0x000fe40003fc4270 */
[----:B------:R-:W-:Y:S01]  /*37f0*/  FMNMX.FTZ R40, R48, R37, !PT ;  /* 0x0000002530287209 */ /* 0x000fe20007810000 */
[----:B------:R2:W-:Y:S01]  /*3800*/  MUFU.TANH R88, R51 ;  /* 0x0000003300587308 */ /* 0x0005e20000002400 */
[----:B---3--:R-:W-:Y:S02]  /*3810*/  FSEL R37, R71, -INF , P5 ;  /* 0xff80000047257808 */ /* 0x008fe40002800000 */
[----:B------:R-:W-:Y:S02]  /*3820*/  ISETP.GT.AND P5, PT, R108, 0x71, PT ;  /* 0x000000716c00780c */ /* 0x000fe40003fa4270 */
[----:B-1----:R-:W-:Y:S02]  /*3830*/  FSEL R41, R43, -INF , P3 ;  /* 0xff8000002b297808 */ /* 0x002fe40001800000 */
[----:B------:R-:W-:Y:S01]  /*3840*/  FSEL R56, R79, -INF , P5 ;  /* 0xff8000004f387808 */ /* 0x000fe20002800000 */
[----:B------:R1:W3:Y:S01]  /*3850*/  MUFU.TANH R90, R53 ;  /* 0x00000035005a7308 */ /* 0x0002e20000002400 */
[----:B--2---:R-:W-:-:S02]  /*3860*/  FSEL R51, R45, -INF , P1 ;  /* 0xff8000002d337808 */ /* 0x004fc40000800000 */
[----:B------:R-:W-:Y:S02]  /*3870*/  ISETP.GT.AND P3, PT, R108, 0x79, PT ;  /* 0x000000796c00780c */ /* 0x000fe40003f64270 */
[----:B------:R-:W-:Y:S02]  /*3880*/  FMNMX.FTZ R44, R51, R40, !PT ;  /* 0x00000028332c7209 */ /* 0x000fe40007810000 */
[----:B------:R-:W-:Y:S01]  /*3890*/  FSEL R40, R42, -INF , P4 ;  /* 0xff8000002a287808 */ /* 0x000fe20002000000 */
[----:B------:R-:W2:Y:S01]  /*38a0*/  MUFU.TANH R47, R47 ;  /* 0x0000002f002f7308 */ /* 0x000ea20000002400 */
[----:B-1----:R-:W-:Y:S02]  /*38b0*/  FSEL R53, R75, -INF , P6 ;  /* 0xff8000004b357808 */ /* 0x002fe40003000000 */
[----:B------:R-:W-:Y:S02]  /*38c0*/  ISETP.GT.AND P4, PT, R108, 0x78, PT ;  /* 0x000000786c00780c */ /* 0x000fe40003f84270 */
[----:B------:R-:W-:-:S02]  /*38d0*/  FMNMX.FTZ R45, R53, R44, !PT ;  /* 0x0000002c352d7209 */ /* 0x000fc40007810000 */
[----:B------:R-:W-:Y:S01]  /*38e0*/  FSEL R61, R89, -INF , P4 ;  /* 0xff800000593d7808 */ /* 0x000fe20002000000 */
[----:B------:R-:W1:Y:S01]  /*38f0*/  MUFU.TANH R50, R50 ;  /* 0x0000003200327308 */ /* 0x000e620000002400 */
[----:B------:R-:W-:Y:S02]  /*3900*/  FMNMX.FTZ R44, R56, R45, !PT ;  /* 0x0000002d382c7209 */ /* 0x000fe40007810000 */
[----:B-----5:R-:W-:Y:S02]  /*3910*/  FSEL R42, R46, -INF , P2 ;  /* 0xff8000002e2a7808 */ /* 0x020fe40001000000 */
[----:B------:R-:W-:Y:S02]  /*3920*/  ISETP.GT.AND P2, PT, R108, 0x80, PT ;  /* 0x000000806c00780c */ /* 0x000fe40003f44270 */
[----:B---3--:R-:W-:Y:S01]  /*3930*/  FSEL R62, R90, -INF , P3 ;  /* 0xff8000005a3e7808 */ /* 0x008fe20001800000 */
[----:B------:R-:W3:Y:S01]  /*3940*/  MUFU.TANH R55, R55 ;  /* 0x0000003700377308 */ /* 0x000ee20000002400 */
[----:B------:R-:W-:-:S02]  /*3950*/  FMNMX.FTZ R45, R61, R44, !PT ;  /* 0x0000002c3d2d7209 */ /* 0x000fc40007810000 */
[----:B--2---:R-:W-:Y:S02]  /*3960*/  FSEL R43, R47, -INF , P1 ;  /* 0xff8000002f2b7808 */ /* 0x004fe40000800000 */
[----:B------:R-:W-:Y:S02]  /*3970*/  ISETP.GT.AND P1, PT, R108, 0x81, PT ;  /* 0x000000816c00780c */ /* 0x000fe40003f24270 */
[----:B------:R-:W-:Y:S01]  /*3980*/  FSEL R63, R94, -INF , P2 ;  /* 0xff8000005e3f7808 */ /* 0x000fe20001000000 */
[----:B------:R-:W2:Y:S01]  /*3990*/  MUFU.TANH R84, R30 ;  /* 0x0000001e00547308 */ /* 0x000ea20000002400 */
[----:B------:R-:W-:Y:S02]  /*39a0*/  FMNMX.FTZ R46, R62, R45, !PT ;  /* 0x0000002d3e2e7209 */ /* 0x000fe40007810000 */
[----:B-1----:R-:W-:Y:S02]  /*39b0*/  FSEL R44, R50, -INF , P6 ;  /* 0xff800000322c7808 */ /* 0x002fe40003000000 */
[----:B------:R-:W-:-:S02]  /*39c0*/  ISETP.GT.AND P6, PT, R108, 0x88, PT ;  /* 0x000000886c00780c */ /* 0x000fc40003fc4270 */
[----:B------:R-:W-:Y:S01]  /*39d0*/  FSEL R64, R95, -INF , P1 ;  /* 0xff8000005f407808 */ /* 0x000fe20000800000 */
[----:B------:R-:W-:Y:S01]  /*39e0*/  MUFU.TANH R85, R31 ;  /* 0x0000001f00557308 */ /* 0x000fe20000002400 */
[----:B------:R-:W-:Y:S02]  /*39f0*/  FMNMX.FTZ R47, R63, R46, !PT ;  /* 0x0000002e3f2f7209 */ /* 0x000fe40007810000 */
[----:B------:R-:W-:Y:S02]  /*3a00*/  FSEL R45, R88, -INF , P5 ;  /* 0xff800000582d7808 */ /* 0x000fe40002800000 */
[----:B------:R-:W-:Y:S02]  /*3a10*/  ISETP.GT.AND P5, PT, R108, 0x89, PT ;  /* 0x000000896c00780c */ /* 0x000fe40003fa4270 */
[----:B------:R-:W-:Y:S01]  /*3a20*/  FSEL R65, R102, -INF , P6 ;  /* 0xff80000066417808 */ /* 0x000fe20003000000 */
[----:B------:R-:W1:Y:S01]  /*3a30*/  MUFU.TANH R86, R34 ;  /* 0x0000002200567308 */ /* 0x000e620000002400 */
[----:B------:R-:W-:-:S02]  /*3a40*/  FMNMX.FTZ R50, R64, R47, !PT ;  /* 0x0000002f40327209 */ /* 0x000fc40007810000 */
[----:B------:R-:W-:Y:S02]  /*3a50*/  FSEL R46, R91, -INF , P4 ;  /* 0xff8000005b2e7808 */ /* 0x000fe40002000000 */
[----:B------:R-:W-:Y:S02]  /*3a60*/  ISETP.GT.AND P4, PT, R108, 0x90, PT ;  /* 0x000000906c00780c */ /* 0x000fe40003f84270 */
[----:B------:R-:W-:Y:S01]  /*3a70*/  FSEL R66, R103, -INF , P5 ;  /* 0xff80000067427808 */ /* 0x000fe20002800000 */
[----:B------:R-:W4:Y:S01]  /*3a80*/  MUFU.TANH R87, R35 ;  /* 0x0000002300577308 */ /* 0x000f220000002400 */
[----:B------:R-:W-:Y:S02]  /*3a90*/  FMNMX.FTZ R69, R65, R50, !PT ;  /* 0x0000003241457209 */ /* 0x000fe40007810000 */
[----:B------:R-:W-:Y:S02]  /*3aa0*/  CS2R R102, SRZ ;  /* 0x0000000000667805 */ /* 0x000fe4000001ff00 */
[----:B---3--:R-:W-:-:S02]  /*3ab0*/  FSEL R47, R55, -INF , P3 ;  /* 0xff800000372f7808 */ /* 0x008fc40001800000 */
[----:B------:R-:W-:Y:S02]  /*3ac0*/  ISETP.GT.AND P3, PT, R108, 0x91, PT ;  /* 0x000000916c00780c */ /* 0x000fe40003f64270 */
[----:B------:R-:W-:Y:S01]  /*3ad0*/  FSEL R67, R105, -INF , P4 ;  /* 0xff80000069437808 */ /* 0x000fe20002000000 */
[----:B------:R-:W3:Y:S01]  /*3ae0*/  MUFU.TANH R88, R38 ;  /* 0x0000002600587308 */ /* 0x000ee20000002400 */
[----:B------:R-:W-:Y:S02]  /*3af0*/  FMNMX.FTZ R70, R66, R69, !PT ;  /* 0x0000004542467209 */ /* 0x000fe40007810000 */
[----:B------:R-:W-:Y:S02]  /*3b00*/  FSEL R50, R98, -INF , P2 ;  /* 0xff80000062327808 */ /* 0x000fe40001000000 */
[----:B------:R-:W-:Y:S02]  /*3b10*/  ISETP.GT.AND P2, PT, R108, 0x98, PT ;  /* 0x000000986c00780c */ /* 0x000fe40003f44270 */
[----:B------:R-:W-:Y:S01]  /*3b20*/  FSEL R68, R106, -INF , P3 ;  /* 0xff8000006a447808 */ /* 0x000fe20001800000 */
[----:B------:R-:W5:Y:S01]  /*3b30*/  MUFU.TANH R89, R39 ;  /* 0x0000002700597308 */ /* 0x000f620000002400 */
[----:B------:R-:W-:-:S02]  /*3b40*/  FMNMX.FTZ R71, R67, R70, !PT ;  /* 0x0000004643477209 */ /* 0x000fc40007810000 */
[----:B------:R-:W-:Y:S02]  /*3b50*/  FSEL R55, R99, -INF , P1 ;  /* 0xff80000063377808 */ /* 0x000fe40000800000 */
[----:B------:R-:W-:Y:S02]  /*3b60*/  CS2R R98, SRZ ;  /* 0x0000000000627805 */ /* 0x000fe4000001ff00 */
[----:B------:R-:W-:Y:S02]  /*3b70*/  ISETP.GT.AND P1, PT, R108, 0x99, PT ;  /* 0x000000996c00780c */ /* 0x000fe40003f24270 */
[----:B------:R-:W-:Y:S02]  /*3b80*/  FSEL R69, R107, -INF , P2 ;  /* 0xff8000006b457808 */ /* 0x000fe40001000000 */
[----:B------:R-:W-:Y:S02]  /*3b90*/  CS2R R106, SRZ ;  /* 0x00000000006a7805 */ /* 0x000fe4000001ff00 */
[----:B------:R-:W-:-:S02]  /*3ba0*/  FMNMX.FTZ R72, R68, R71, !PT ;  /* 0x0000004744487209 */ /* 0x000fc40007810000 */
[----:B------:R-:W-:Y:S02]  /*3bb0*/  FSEL R70, R92, -INF , P1 ;  /* 0xff8000005c467808 */ /* 0x000fe40000800000 */
[----:B------:R-:W-:Y:S02]  /*3bc0*/  FMNMX.FTZ R71, R69, R72, !PT ;  /* 0x0000004845477209 */ /* 0x000fe40007810000 */
[----:B--2---:R-:W-:Y:S02]  /*3bd0*/  FSEL R84, R84, -INF , P6 ;  /* 0xff80000054547808 */ /* 0x004fe40003000000 */
[----:B------:R-:W-:Y:S02]  /*3be0*/  FMNMX.FTZ R71, R70, R71, !PT ;  /* 0x0000004746477209 */ /* 0x000fe40007810000 */
[----:B-1----:R-:W-:Y:S02]  /*3bf0*/  FSEL R86, R86, -INF , P4 ;  /* 0xff80000056567808 */ /* 0x002fe40002000000 */
[----:B----4-:R-:W-:Y:S01]  /*3c00*/  FSEL R87, R87, -INF , P3 ;  /* 0xff80000057577808 */ /* 0x010fe20001800000 */
[----:B------:R-:W1:Y:S01]  /*3c10*/  SHFL.BFLY PT, R72, R71, 0x2, 0x1f ;  /* 0x0c401f0047487f89 */ /* 0x000e6200000e0000 */
[----:B---3--:R-:W-:-:S02]  /*3c20*/  FSEL R88, R88, -INF , P2 ;  /* 0xff80000058587808 */ /* 0x008fc40001000000 */
[----:B-----5:R-:W-:Y:S02]  /*3c30*/  FSEL R89, R89, -INF , P1 ;  /* 0xff80000059597808 */ /* 0x020fe40000800000 */
[----:B-1----:R-:W-:-:S05]  /*3c40*/  FMNMX.FTZ R72, R71, R72, !PT ;  /* 0x0000004847487209 */ /* 0x002fca0007810000 */
[----:B------:R-:W1:Y:S02]  /*3c50*/  SHFL.BFLY PT, R121, R72, 0x1, 0x1f ;  /* 0x0c201f0048797f89 */ /* 0x000e6400000e0000 */
[----:B-1----:R-:W-:-:S04]  /*3c60*/  FMNMX.FTZ R121, R72, R121, !PT ;  /* 0x0000007948797209 */ /* 0x002fc80007810000 */
[C---:B------:R-:W-:Y:S01]  /*3c70*/  FSETP.NEU.FTZ.AND P0, PT, R121.reuse, -INF , PT ;  /* 0xff8000007900780b */ /* 0x040fe20003f1d000 */
[----:B------:R-:W-:-:S05]  /*3c80*/  FFMA.FTZ R73, R121, R74, -8 ;  /* 0xc100000079497423 */ /* 0x000fca000001004a */
[----:B------:R-:W-:Y:S02]  /*3c90*/  FSEL R94, R73, RZ, P0 ;  /* 0x000000ff495e7208 */ /* 0x000fe40000000000 */
[----:B------:R-:W-:Y:S02]  /*3ca0*/  FMNMX.FTZ R73, R5, R6, !PT ;  /* 0x0000000605497209 */ /* 0x000fe40007810000 */
[----:B------:R-:W-:Y:S01]  /*3cb0*/  ISETP.NE.AND P0, PT, R104, RZ, PT ;  /* 0x000000ff6800720c */ /* 0x000fe20003f05270 */
        /* <DEDUP_REMOVED lines=32> */
[----:B------:R-:W1:Y:S01]  /*3ec0*/  MUFU.EX2 R35, R35 ;  /* 0x0000002300237308 */ /* 0x000e620000000800 */
        /* <DEDUP_REMOVED lines=16> */
[----:B------:R-:W-:Y:S01]  /*3fd0*/  FMNMX.FTZ R80, R24, R79, !PT ;  /* 0x0000004f18507209 */ /* 0x000fe20007810000 */
[----:B------:R-:W-:Y:S01]  /*3fe0*/  FFMA.FTZ R70, R70, UR10, -R94 ;  /* 0x0000000a46467c23 */ /* 0x000fe2000801085e */
[----:B-1----:R-:W-:-:S02]  /*3ff0*/  F2FP.SATFINITE.E4M3.F32.PACK_AB_MERGE_C R200, R35, R34, RZ ;  /* 0x0000002223c8723e */ /* 0x002fc400048070ff */
[----:B------:R-:W-:Y:S02]  /*4000*/  CS2R R110, SRZ ;  /* 0x00000000006e7805 */ /* 0x000fe4000001ff00 */
[----:B------:R-:W-:Y:S02]  /*4010*/  FMNMX.FTZ R79, R25, R80, !PT ;  /* 0x00000050194f7209 */ /* 0x000fe40007810000 */
[----:B------:R-:W-:Y:S02]  /*4020*/  CS2R R108, SRZ ;  /* 0x00000000006c7805 */ /* 0x000fe4000001ff00 */
[----:B------:R-:W-:Y:S01]  /*4030*/  F2FP.SATFINITE.E4M3.F32.PACK_AB_MERGE_C R200, R31, R30, R200 ;  /* 0x0000001e1fc8723e */ /* 0x000fe200048070c8 */
[----:B------:R-:W-:Y:S01]  /*4040*/  MUFU.EX2 R39, R39 ;  /* 0x0000002700277308 */ /* 0x000fe20000000800 */
[----:B------:R-:W-:Y:S02]  /*4050*/  FMNMX.FTZ R80, R26, R79, !PT ;  /* 0x0000004f1a507209 */ /* 0x000fe40007810000 */
[----:B------:R-:W-:-:S02]  /*4060*/  CS2R R104, SRZ ;  /* 0x0000000000687805 */ /* 0x000fc4000001ff00 */
[----:B------:R-:W-:Y:S02]  /*4070*/  CS2R R100, SRZ ;  /* 0x0000000000647805 */ /* 0x000fe4000001ff00 */
[----:B------:R-:W-:Y:S01]  /*4080*/  FMNMX.FTZ R81, R27, R80, !PT ;  /* 0x000000501b517209 */ /* 0x000fe20007810000 */
[----:B------:R-:W-:-:S01]  /*4090*/  FFMA.FTZ R80, R115, UR10, -R94 ;  /* 0x0000000a73507c23 */ /* 0x000fc2000801085e */
[----:B------:R-:W-:Y:S02]  /*40a0*/  MUFU.EX2 R71, R71 ;  /* 0x0000004700477308 */ /* 0x000fe40000000800 */
[----:B--2---:R-:W-:-:S04]  /*40b0*/  FMNMX.FTZ R90, R28, R81, !PT ;  /* 0x000000511c5a7209 */ /* 0x004fc80007810000 */
[----:B------:R-:W-:Y:S02]  /*40c0*/  FMNMX.FTZ R81, R29, R90, !PT ;  /* 0x0000005a1d517209 */ /* 0x000fe40007810000 */
[----:B------:R-:W1:Y:S02]  /*40d0*/  MUFU.EX2 R72, R72 ;  /* 0x0000004800487308 */ /* 0x000e640000000800 */
[----:B------:R-:W-:-:S04]  /*40e0*/  FMNMX.FTZ R90, R32, R81, !PT ;  /* 0x00000051205a7209 */ /* 0x000fc80007810000 */
[----:B------:R-:W-:Y:S02]  /*40f0*/  FMNMX.FTZ R91, R33, R90, !PT ;  /* 0x0000005a215b7209 */ /* 0x000fe40007810000 */
[----:B------:R-:W-:Y:S02]  /*4100*/  MUFU.EX2 R73, R73 ;  /* 0x0000004900497308 */ /* 0x000fe40000000800 */
[----:B------:R-:W-:-:S04]  /*4110*/  FMNMX.FTZ R90, R36, R91, !PT ;  /* 0x0000005b245a7209 */ /* 0x000fc80007810000 */
[----:B------:R-:W-:Y:S02]  /*4120*/  FMNMX.FTZ R91, R37, R90, !PT ;  /* 0x0000005a255b7209 */ /* 0x000fe40007810000 */
[----:B------:R2:W-:Y:S02]  /*4130*/  MUFU.EX2 R74, R113 ;  /* 0x00000071004a7308 */ /* 0x0005e40000000800 */
[----:B------:R-:W-:Y:S02]  /*4140*/  FMNMX.FTZ R90, R40, R91, !PT ;  /* 0x0000005b285a7209 */ /* 0x000fe40007810000 */
[----:B-1----:R-:W-:Y:S02]  /*4150*/  F2FP.SATFINITE.E4M3.F32.PACK_AB_MERGE_C R202, R72, R71, RZ ;  /* 0x0000004748ca723e */ /* 0x002fe400048070ff */
[----:B------:R-:W-:Y:S02]  /*4160*/  FMNMX.FTZ R91, R41, R90, !PT ;  /* 0x0000005a295b7209 */ /* 0x000fe40007810000 */
[----:B------:R-:W-:Y:S01]  /*4170*/  F2FP.SATFINITE.E4M3.F32.PACK_AB_MERGE_C R202, R39, R38, R202 ;  /* 0x0000002627ca723e */ /* 0x000fe200048070ca */
[----:B------:R-:W-:Y:S01]  /*4180*/  MUFU.EX2 R75, R75 ;  /* 0x0000004b004b7308 */ /* 0x000fe20000000800 */
[----:B------:R-:W-:-:S02]  /*4190*/  FMNMX.FTZ R90, R42, R91, !PT ;  /* 0x0000005b2a5a7209 */ /* 0x000fc40007810000 */
[----:B--2---:R-:W-:Y:S02]  /*41a0*/  CS2R R112, SRZ ;  /* 0x0000000000707805 */ /* 0x004fe4000001ff00 */
[----:B------:R-:W-:-:S03]  /*41b0*/  FMNMX.FTZ R91, R43, R90, !PT ;  /* 0x0000005a2b5b7209 */ /* 0x000fc60007810000 */
        /* <DEDUP_REMOVED lines=8> */
[----:B------:R-:W-:Y:S02]  /*4240*/  FMNMX.FTZ R91, R55, R90, !PT ;  /* 0x0000005a375b7209 */ /* 0x000fe40007810000 */
[----:B------:R-:W-:Y:S01]  /*4250*/  FSEL R90, R85, -INF , P5 ;  /* 0xff800000555a7808 */ /* 0x000fe20002800000 */
[----:B------:R-:W-:Y:S01]  /*4260*/  MUFU.EX2 R80, R80 ;  /* 0x0000005000507308 */ /* 0x000fe20000000800 */
[----:B------:R-:W-:Y:S02]  /*4270*/  FMNMX.FTZ R91, R84, R91, !PT ;  /* 0x0000005b545b7209 */ /* 0x000fe40007810000 */
[----:B-1----:R-:W-:Y:S02]  /*4280*/  CS2R R114, SRZ ;  /* 0x0000000000727805 */ /* 0x002fe4000001ff00 */
[----:B------:R-:W-:-:S03]  /*4290*/  FMNMX.FTZ R91, R90, R91, !PT ;  /* 0x0000005b5a5b7209 */ /* 0x000fc60007810000 */
[----:B------:R1:W-:Y:S01]  /*42a0*/  MUFU.EX2 R81, R116 ;  /* 0x0000007400517308 */ /* 0x0003e20000000800 */
[----:B------:R-:W-:-:S04]  /*42b0*/  FMNMX.FTZ R92, R86, R91, !PT ;  /* 0x0000005b565c7209 */ /* 0x000fc80007810000 */
[----:B------:R-:W-:-:S03]  /*42c0*/  FMNMX.FTZ R85, R87, R92, !PT ;  /* 0x0000005c57557209 */ /* 0x000fc60007810000 */
        /* <DEDUP_REMOVED lines=9> */
[----:B------:R-:W-:-:S01]  /*4360*/  FFMA.FTZ R67, R69, UR10, -R94 ;  /* 0x0000000a45437c23 */ /* 0x000fc2000801085e */
[----:B------:R-:W2:Y:S01]  /*4370*/  SHFL.BFLY PT, R91, R92, 0x2, 0x1f ;  /* 0x0c401f005c5b7f89 */ /* 0x000ea200000e0000 */
[----:B------:R-:W-:Y:S01]  /*4380*/  MUFU.EX2 R83, R83 ;  /* 0x0000005300537308 */ /* 0x000fe20000000800 */
[----:B-1----:R-:W-:-:S07]  /*4390*/  CS2R R116, SRZ ;  /* 0x0000000000747805 */ /* 0x002fce000001ff00 */
[----:B------:R-:W-:Y:S08]  /*43a0*/  MUFU.EX2 R60, R60 ;  /* 0x0000003c003c7308 */ /* 0x000ff00000000800 */
[----:B------:R-:W-:Y:S01]  /*43b0*/  MUFU.EX2 R59, R59 ;  /* 0x0000003b003b7308 */ /* 0x000fe20000000800 */
[----:B--2---:R-:W-:-:S07]  /*43c0*/  FMNMX.FTZ R91, R92, R91, !PT ;  /* 0x0000005b5c5b7209 */ /* 0x004fce0007810000 */
        /* <DEDUP_REMOVED lines=11> */
[----:B------:R-:W-:-:S03]  /*4480*/  ISETP.NE.AND P1, PT, R2, RZ, PT ;  /* 0x000000ff0200720c */ /* 0x000fc60003f25270 */
        /* <DEDUP_REMOVED lines=15> */
[----:B------:R-:W-:-:S01]  /*4580*/  FADD.FTZ R21, R30, R31 ;  /* 0x0000001f1e157221 */ /* 0x000fc20000010000 */
[----:B------:R-:W1:Y:S01]  /*4590*/  MUFU.EX2 R6, R6 ;  /* 0x0000000600067308 */ /* 0x000e620000000800 */
[----:B------:R-:W-:-:S01]  /*45a0*/  FFMA.FTZ R10, R15, UR10, -R69 ;  /* 0x0000000a0f0a7c23 */ /* 0x000fc20008010845 */
[----:B------:R-:W-:-:S02]  /*45b0*/  @P1 VIADD R3, R3, 0x33440 ;  /* 0x0003344003031836 */ /* 0x000fc40000000000 */
[----:B------:R-:W-:-:S01]  /*45c0*/  FFMA.FTZ R24, R24, UR10, -R69 ;  /* 0x0000000a18187c23 */ /* 0x000fc20008010845 */
[--C-:B------:R-:W-:Y:S01]  /*45d0*/  FFMA.FTZ R25, R25, UR10, -R69.reuse ;  /* 0x0000000a19197c23 */ /* 0x100fe20008010845 */
[----:B------:R-:W-:-:S01]  /*45e0*/  FFMA.FTZ R28, R28, UR10, -R69 ;  /* 0x0000000a1c1c7c23 */ /* 0x000fc20008010845 */
[----:B------:R-:W-:Y:S01]  /*45f0*/  FFMA.FTZ R29, R29, UR10, -R69 ;  /* 0x0000000a1d1d7c23 */ /* 0x000fe20008010845 */
[----:B------:R-:W-:Y:S01]  /*4600*/  @P1 PRMT R3, R18, 0x654, R3 ;  /* 0x0000065412031816 */ /* 0x000fe20000000003 */
[----:B------:R-:W2:Y:S01]  /*4610*/  MUFU.EX2 R91, R91 ;  /* 0x0000005b005b7308 */ /* 0x000ea20000000800 */
[----:B------:R-:W-:-:S01]  /*4620*/  FFMA.FTZ R33, R33, UR10, -R69 ;  /* 0x0000000a21217c23 */ /* 0x000fc20008010845 */
[--C-:B------:R-:W-:Y:S01]  /*4630*/  FFMA.FTZ R36, R36, UR10, -R69.reuse ;  /* 0x0000000a24247c23 */ /* 0x100fe20008010845 */
[----:B------:R3:W-:Y:S01]  /*4640*/  @P1 SYNCS.ARRIVE.TRANS64.RED.A1T0 RZ, [R3+URZ], RZ ;  /* 0x000000ff03ff19a7 */ /* 0x0007e2000810043f */
[----:B------:R-:W-:-:S01]  /*4650*/  FFMA.FTZ R37, R37, UR10, -R69 ;  /* 0x0000000a25257c23 */ /* 0x000fc20008010845 */
[--C-:B------:R-:W-:Y:S01]  /*4660*/  FFMA.FTZ R40, R40, UR10, -R69.reuse ;  /* 0x0000000a28287c23 */ /* 0x100fe20008010845 */
[----:B------:R-:W-:-:S01]  /*4670*/  FFMA.FTZ R41, R41, UR10, -R69 ;  /* 0x0000000a29297c23 */ /* 0x000fc20008010845 */
[----:B------:R-:W-:Y:S01]  /*4680*/  FFMA.FTZ R42, R42, UR10, -R69 ;  /* 0x0000000a2a2a7c23 */ /* 0x000fe20008010845 */
[----:B------:R-:W4:Y:S01]  /*4690*/  MUFU.EX2 R92, R92 ;  /* 0x0000005c005c7308 */ /* 0x000f220000000800 */
        /* <DEDUP_REMOVED lines=13> */
[----:B------:R-:W-:Y:S01]  /*4770*/  FFMA.FTZ R88, R88, UR10, -R69 ;  /* 0x0000000a58587c23 */ /* 0x000fe20008010845 */
[----:B------:R-:W-:Y:S01]  /*4780*/  PLOP3.LUT P1, PT, PT, PT, UP0, 0x80, 0x0 ;  /* 0x000000000000781c */ /* 0x000fe20003f2f008 */
[----:B------:R-:W5:Y:S01]  /*4790*/  MUFU.EX2 R9, R9 ;  /* 0x0000000900097308 */ /* 0x000f620000000800 */
[----:B------:R-:W-:-:S07]  /*47a0*/  CS2R R30, SRZ ;  /* 0x00000000001e7805 */ /* 0x000fce000001ff00 */
[----:B------:R3:W-:Y:S08]  /*47b0*/  MUFU.EX2 R94, R12 ;  /* 0x0000000c005e7308 */ /* 0x0007f00000000800 */
[----:B------:R1:W5:Y:S01]  /*47c0*/  MUFU.EX2 R93, R13 ;  /* 0x0000000d005d7308 */ /* 0x0003620000000800 */
[----:B---3--:R-:W-:-:S01]  /*47d0*/  FFMA.FTZ R12, R26, UR10, -R69 ;  /* 0x0000000a1a0c7c23 */ /* 0x008fc20008010845 */
[----:B------:R-:W-:Y:S01]  /*47e0*/  FADD.FTZ R26, R34, R21 ;  /* 0x00000015221a7221 */ /* 0x000fe20000010000 */
[----:B--2---:R-:W-:-:S01]  /*47f0*/  FADD.FTZ R21, R91, R20 ;  /* 0x000000145b157221 */ /* 0x004fc20000010000 */
[----:B----4-:R-:W-:-:S03]  /*4800*/  F2FP.SATFINITE.E4M3.F32.PACK_AB_MERGE_C R91, R92, R91, RZ ;  /* 0x0000005b5c5b723e */ /* 0x010fc600048070ff */
[----:B------:R-:W-:Y:S01]  /*4810*/  FADD.FTZ R21, R92, R21 ;  /* 0x000000155c157221 */ /* 0x000fe20000010000 */
[----:B------:R-:W2:Y:S01]  /*4820*/  MUFU.EX2 R10, R10 ;  /* 0x0000000a000a7308 */ /* 0x000ea20000000800 */
[----:B-1----:R-:W-:-:S01]  /*4830*/  FFMA.FTZ R13, R27, UR10, -R69 ;  /* 0x0000000a1b0d7c23 */ /* 0x002fc20008010845 */
[----:B------:R-:W-:Y:S01]  /*4840*/  FADD.FTZ R27, R35, R26 ;  /* 0x0000001a231b7221 */ /* 0x000fe20000010000 */
[----:B------:R-:W-:-:S01]  /*4850*/  FADD.FTZ R26, R8, R21 ;  /* 0x00000015081a7221 */ /* 0x000fc20000010000 */
[----:B------:R-:W-:Y:S02]  /*4860*/  F2FP.SATFINITE.E4M3.F32.PACK_AB_MERGE_C R201, R6, R5, R91 ;  /* 0x0000000506c9723e */ /* 0x000fe4000480705b */
[----:B------:R-:W-:Y:S01]  /*4870*/  CS2R R34, SRZ ;  /* 0x0000000000227805 */ /* 0x000fe2000001ff00 */
[----:B------:R-:W-:Y:S01]  /*4880*/  FADD.FTZ R20, R38, R27 ;  /* 0x0000001b26147221 */ /* 0x000fe20000010000 */
[----:B-----5:R-:W-:-:S01]  /*4890*/  FADD.FTZ R26, R9, R26 ;  /* 0x0000001a091a7221 */ /* 0x020fc20000010000 */
[----:B------:R-:W1:Y:S02]  /*48a0*/  MUFU.EX2 R11, R11 ;  /* 0x0000000b000b7308 */ /* 0x000e640000000800 */
[----:B------:R-:W-:-:S01]  /*48b0*/  FADD.FTZ R20, R39, R20 ;  /* 0x0000001427147221 */ /* 0x000fc20000010000 */
[----:B------:R-:W-:Y:S01]  /*48c0*/  FADD.FTZ R21, R93, R26 ;  /* 0x0000001a5d157221 */ /* 0x000fe20000010000 */
[----:B------:R-:W-:-:S02]  /*48d0*/  F2FP.SATFINITE.E4M3.F32.PACK_AB_MERGE_C R93, R94, R93, RZ ;  /* 0x0000005d5e5d723e */ /* 0x000fc400048070ff */
[----:B------:R-:W-:Y:S01]  /*48e0*/  CS2R R38, SRZ ;  /* 0x0000000000267805 */ /* 0x000fe2000001ff00 */
[----:B------:R-:W-:-:S01]  /*48f0*/  FADD.FTZ R3, R71, R20 ;  /* 0x0000001447037221 */ /* 0x000fc20000010000 */
[----:B------:R-:W-:Y:S01]  /*4900*/  FADD.FTZ R21, R94, R21 ;  /* 0x000000155e157221 */ /* 0x000fe20000010000 */
[----:B------:R3:W4:Y:S01]  /*4910*/  MUFU.EX2 R15, R14 ;  /* 0x0000000e000f7308 */ /* 0x0007220000000800 */
[----:B------:R-:W-:Y:S01]  /*4920*/  F2FP.SATFINITE.E4M3.F32.PACK_AB_MERGE_C R203, R9, R8, R93 ;  /* 0x0000000809cb723e */ /* 0x000fe2000480705d */
[----:B------:R-:W-:Y:S01]  /*4930*/  FADD.FTZ R20, R72, R3 ;  /* 0x0000000348147221 */ /* 0x000fe20000010000 */
[----:B------:R-:W-:-:S03]  /*4940*/  CS2R R92, SRZ ;  /* 0x00000000005c7805 */ /* 0x000fc6000001ff00 */
[----:B------:R-:W-:Y:S01]  /*4950*/  FADD.FTZ R3, R73, R20 ;  /* 0x0000001449037221 */ /* 0x000fe20000010000 */
[----:B--2---:R-:W-:-:S01]  /*4960*/  FADD.FTZ R20, R10, R21 ;  /* 0x000000150a147221 */ /* 0x004fc20000010000 */
[----:B------:R2:W5:Y:S01]  /*4970*/  MUFU.EX2 R96, R95 ;  /* 0x0000005f00607308 */ /* 0x0005620000000800 */
[----:B---3--:R-:W-:-:S01]  /*4980*/  FFMA.FTZ R14, R32, UR10, -R69 ;  /* 0x0000000a200e7c23 */ /* 0x008fc20008010845 */
[----:B------:R-:W-:Y:S01]  /*4990*/  FADD.FTZ R26, R74, R3 ;  /* 0x000000034a1a7221 */ /* 0x000fe20000010000 */
[----:B-1----:R-:W-:-:S01]  /*49a0*/  FADD.FTZ R20, R11, R20 ;  /* 0x000000140b147221 */ /* 0x002fc20000010000 */
[----:B------:R-:W-:Y:S02]  /*49b0*/  FFMA.FTZ R69, R89, UR10, -R69 ;  /* 0x0000000a59457c23 */ /* 0x000fe40008010845 */
[----:B------:R-:W-:-:S01]  /*49c0*/  FADD.FTZ R3, R75, R26 ;  /* 0x0000001a4b037221 */ /* 0x000fc20000010000 */
[----:B------:R-:W-:Y:S01]  /*49d0*/  F2FP.SATFINITE.E4M3.F32.PACK_AB_MERGE_C R75, R76, R75, RZ ;  /* 0x0000004b4c4b723e */ /* 0x000fe200048070ff */
[----:B------:R-:W1:Y:S01]  /*49e0*/  MUFU.EX2 R4, R4 ;  /* 0x0000000400047308 */ /* 0x000e620000000800 */
[----:B----4-:R-:W-:-:S01]  /*49f0*/  FADD.FTZ R21, R15, R20 ;  /* 0x000000140f157221 */ /* 0x010fc20000010000 */
[----:B------:R-:W-:Y:S01]  /*4a00*/  FADD.FTZ R20, R76, R3 ;  /* 0x000000034c147221 */ /* 0x000fe20000010000 */
[----:B------:R-:W-:-:S02]  /*4a10*/  F2FP.SATFINITE.E4M3.F32.PACK_AB_MERGE_C R204, R74, R73, R75 ;  /* 0x000000494acc723e */ /* 0x000fc4000480704b */
[----:B--2---:R-:W-:Y:S02]  /*4a20*/  CS2R R94, SRZ ;  /* 0x00000000005e7805 */ /* 0x004fe4000001ff00 */
[----:B------:R-:W-:Y:S01]  /*4a30*/  CS2R R74, SRZ ;  /* 0x00000000004a7805 */ /* 0x000fe2000001ff00 */
[----:B------:R-:W-:Y:S01]  /*4a40*/  FADD.FTZ R3, R77, R20 ;  /* 0x000000144d037221 */ /* 0x000fe20000010000 */
[----:B------:R-:W-:Y:S01]  /*4a50*/  CS2R R72, SRZ ;  /* 0x0000000000487805 */ /* 0x000fe2000001ff00 */
[----:B------:R-:W2:Y:S01]  /*4a60*/  MUFU.EX2 R7, R7 ;  /* 0x0000000700077308 */ /* 0x000ea20000000800 */
[----:B-----5:R-:W-:-:S01]  /*4a70*/  FADD.FTZ R21, R96, R21 ;  /* 0x0000001560157221 */ /* 0x020fc20000010000 */
[----:B------:R-:W-:Y:S01]  /*4a80*/  FADD.FTZ R26, R78, R3 ;  /* 0x000000034e1a7221 */ /* 0x000fe20000010000 */
[----:B------:R-:W-:-:S04]  /*4a90*/  F2FP.SATFINITE.E4M3.F32.PACK_AB_MERGE_C R96, R96, R15, RZ ;  /* 0x0000000f6060723e */ /* 0x000fc800048070ff */
[----:B------:R-:W-:Y:S01]  /*4aa0*/  F2FP.SATFINITE.E4M3.F32.PACK_AB_MERGE_C R205, R11, R10, R96 ;  /* 0x0000000a0bcd723e */ /* 0x000fe20004807060 */
[----:B------:R-:W3:Y:S01]  /*4ab0*/  MUFU.EX2 R24, R24 ;  /* 0x0000001800187308 */ /* 0x000ee20000000800 */
[----:B-1----:R-:W-:-:S01]  /*4ac0*/  FADD.FTZ R20, R4, R21 ;  /* 0x0000001504147221 */ /* 0x002fc20000010000 */
[----:B------:R-:W-:Y:S01]  /*4ad0*/  FADD.FTZ R21, R79, R26 ;  /* 0x0000001a4f157221 */ /* 0x000fe20000010000 */
[C---:B------:R-:W-:Y:S02]  /*4ae0*/  F2FP.SATFINITE.E4M3.F32.PACK_AB_MERGE_C R79, R80.reuse, R79, RZ ;  /* 0x0000004f504f723e */ /* 0x040fe400048070ff */
[----:B------:R-:W-:Y:S01]  /*4af0*/  CS2R R96, SRZ ;  /* 0x0000000000607805 */ /* 0x000fe2000001ff00 */
[----:B------:R-:W-:-:S01]  /*4b00*/  FADD.FTZ R26, R80, R21 ;  /* 0x00000015501a7221 */ /* 0x000fc20000010000 */
[----:B------:R-:W-:Y:S01]  /*4b10*/  F2FP.SATFINITE.E4M3.F32.PACK_AB_MERGE_C R206, R78, R77, R79 ;  /* 0x0000004d4ece723e */ /* 0x000fe2000480704f */
[----:B------:R-:W1:Y:S01]  /*4b20*/  MUFU.EX2 R25, R25 ;  /* 0x0000001900197308 */ /* 0x000e620000000800 */
[----:B--2---:R-:W-:-:S01]  /*4b30*/  FADD.FTZ R3, R7, R20 ;  /* 0x0000001407037221 */ /* 0x004fc20000010000 */
[----:B------:R-:W-:Y:S01]  /*4b40*/  FADD.FTZ R21, R81, R26 ;  /* 0x0000001a51157221 */ /* 0x000fe20000010000 */
[----:B------:R-:W-:-:S02]  /*4b50*/  CS2R R78, SRZ ;  /* 0x00000000004e7805 */ /* 0x000fc4000001ff00 */
[----:B------:R-:W-:Y:S01]  /*4b60*/  CS2R R76, SRZ ;  /* 0x00000000004c7805 */ /* 0x000fe2000001ff00 */
[----:B------:R-:W-:-:S02]  /*4b70*/  FADD.FTZ R26, R82, R21 ;  /* 0x00000015521a7221 */ /* 0x000fc40000010000 */
[----:B------:R-:W2:Y:S01]  /*4b80*/  MUFU.EX2 R12, R12 ;  /* 0x0000000c000c7308 */ /* 0x000ea20000000800 */
[----:B---3--:R-:W-:-:S01]  /*4b90*/  FADD.FTZ R20, R24, R3 ;  /* 0x0000000318147221 */ /* 0x008fc20000010000 */
[----:B------:R-:W-:Y:S01]  /*4ba0*/  FADD.FTZ R21, R83, R26 ;  /* 0x0000001a53157221 */ /* 0x000fe20000010000 */
[C---:B------:R-:W-:Y:S02]  /*4bb0*/  F2FP.SATFINITE.E4M3.F32.PACK_AB_MERGE_C R83, R60.reuse, R83, RZ ;  /* 0x000000533c53723e */ /* 0x040fe400048070ff */
[----:B------:R-:W-:Y:S01]  /*4bc0*/  CS2R R26, SRZ ;  /* 0x00000000001a7805 */ /* 0x000fe2000001ff00 */
[----:B------:R-:W-:-:S01]  /*4bd0*/  FADD.FTZ R60, R60, R21 ;  /* 0x000000153c3c7221 */ /* 0x000fc20000010000 */
[----:B------:R-:W-:Y:S01]  /*4be0*/  F2FP.SATFINITE.E4M3.F32.PACK_AB_MERGE_C R208, R82, R81, R83 ;  /* 0x0000005152d0723e */ /* 0x000fe20004807053 */
[----:B------:R-:W3:Y:S01]  /*4bf0*/  MUFU.EX2 R13, R13 ;  /* 0x0000000d000d7308 */ /* 0x000ee20000000800 */
[----:B-1----:R-:W-:-:S01]  /*4c00*/  FADD.FTZ R3, R25, R20 ;  /* 0x0000001419037221 */ /* 0x002fc20000010000 */
[----:B------:R-:W-:Y:S01]  /*4c10*/  FADD.FTZ R21, R59, R60 ;  /* 0x0000003c3b157221 */ /* 0x000fe20000010000 */
[----:B------:R-:W-:-:S02]  /*4c20*/  F2FP.SATFINITE.E4M3.F32.PACK_AB_MERGE_C R25, R25, R24, RZ ;  /* 0x000000181919723e */ /* 0x000fc400048070ff */
[----:B------:R-:W-:Y:S02]  /*4c30*/  CS2R R82, SRZ ;  /* 0x0000000000527805 */ /* 0x000fe4000001ff00 */
[----:B------:R-:W-:Y:S01]  /*4c40*/  CS2R R80, SRZ ;  /* 0x0000000000507805 */ /* 0x000fe2000001ff00 */
[----:B------:R-:W-:Y:S01]  /*4c50*/  FADD.FTZ R24, R58, R21 ;  /* 0x000000153a187221 */ /* 0x000fe20000010000 */
[----:B------:R-:W-:Y:S01]  /*4c60*/  F2FP.SATFINITE.E4M3.F32.PACK_AB_MERGE_C R207, R7, R4, R25 ;  /* 0x0000000407cf723e */ /* 0x000fe20004807019 */
[----:B------:R-:W1:Y:S01]  /*4c70*/  MUFU.EX2 R28, R28 ;  /* 0x0000001c001c7308 */ /* 0x000e620000000800 */
[----:B--2---:R-:W-:-:S01]  /*4c80*/  FADD.FTZ R20, R12, R3 ;  /* 0x000000030c147221 */ /* 0x004fc20000010000 */
[----:B------:R-:W-:Y:S01]  /*4c90*/  FADD.FTZ R15, R57, R24 ;  /* 0x00000018390f7221 */ /* 0x000fe20000010000 */
[----:B------:R-:W-:-:S03]  /*4ca0*/  F2FP.SATFINITE.E4M3.F32.PACK_AB_MERGE_C R57, R54, R57, RZ ;  /* 0x000000393639723e */ /* 0x000fc600048070ff */
[----:B------:R-:W-:Y:S01]  /*4cb0*/  FADD.FTZ R15, R54, R15 ;  /* 0x0000000f360f7221 */ /* 0x000fe20000010000 */
[----:B------:R-:W-:Y:S01]  /*4cc0*/  F2FP.SATFINITE.E4M3.F32.PACK_AB_MERGE_C R210, R58, R59, R57 ;  /* 0x0000003b3ad2723e */ /* 0x000fe20004807039 */
[----:B------:R-:W2:Y:S01]  /*4cd0*/  MUFU.EX2 R29, R29 ;  /* 0x0000001d001d7308 */ /* 0x000ea20000000800 */
[----:B---3--:R-:W-:-:S01]  /*4ce0*/  FADD.FTZ R3, R13, R20 ;  /* 0x000000140d037221 */ /* 0x008fc20000010000 */
[----:B------:R-:W-:-:S06]  /*4cf0*/  CS2R R58, SRZ ;  /* 0x00000000003a7805 */ /* 0x000fcc000001ff00 */
[----:B------:R-:W3:Y:S01]  /*4d00*/  MUFU.EX2 R14, R14 ;  /* 0x0000000e000e7308 */ /* 0x000ee20000000800 */
[----:B-1----:R-:W-:-:S07]  /*4d10*/  FADD.FTZ R20, R28, R3 ;  /* 0x000000031c147221 */ /* 0x002fce0000010000 */
[----:B------:R-:W1:Y:S01]  /*4d20*/  MUFU.EX2 R33, R33 ;  /* 0x0000002100217308 */ /* 0x000e620000000800 */
[----:B--2---:R-:W-:-:S01]  /*4d30*/  FADD.FTZ R3, R29, R20 ;  /* 0x000000141d037221 */ /* 0x004fc20000010000 */
[----:B------:R-:W-:-:S04]  /*4d40*/  F2FP.SATFINITE.E4M3.F32.PACK_AB_MERGE_C R28, R29, R28, RZ ;  /* 0x0000001c1d1c723e */ /* 0x000fc800048070ff */
[----:B------:R-:W-:Y:S02]  /*4d50*/  F2FP.SATFINITE.E4M3.F32.PACK_AB_MERGE_C R209, R13, R12, R28 ;  /* 0x0000000c0dd1723e */ /* 0x000fe4000480701c */
[----:B------:R-:W-:Y:S01]  /*4d60*/  CS2R R28, SRZ ;  /* 0x00000000001c7805 */ /* 0x000fe2000001ff00 */
[----:B------:R-:W2:Y:S01]  /*4d70*/  MUFU.EX2 R36, R36 ;  /* 0x0000002400247308 */ /* 0x000ea20000000800 */
[----:B---3--:R-:W-:-:S07]  /*4d80*/  FADD.FTZ R20, R14, R3 ;  /* 0x000000030e147221 */ /* 0x008fce0000010000 */
[----:B------:R-:W3:Y:S01]  /*4d90*/  MUFU.EX2 R37, R37 ;  /* 0x0000002500257308 */ /* 0x000ee20000000800 */
[----:B-1----:R-:W-:-:S07]  /*4da0*/  FADD.FTZ R3, R33, R20 ;  /* 0x0000001421037221 */ /* 0x002fce0000010000 */
[----:B------:R-:W1:Y:S01]  /*4db0*/  MUFU.EX2 R40, R40 ;  /* 0x0000002800287308 */ /* 0x000e620000000800 */
[----:B--2---:R-:W-:-:S07]  /*4dc0*/  FADD.FTZ R20, R36, R3 ;  /* 0x0000000324147221 */ /* 0x004fce0000010000 */
[----:B------:R-:W2:Y:S01]  /*4dd0*/  MUFU.EX2 R41, R41 ;  /* 0x0000002900297308 */ /* 0x000ea20000000800 */
[C---:B---3--:R-:W-:Y:S01]  /*4de0*/  F2FP.SATFINITE.E4M3.F32.PACK_AB_MERGE_C R36, R37.reuse, R36, RZ ;  /* 0x000000242524723e */ /* 0x048fe200048070ff */
[----:B------:R-:W-:Y:S01]  /*4df0*/  FADD.FTZ R37, R37, R20 ;  /* 0x0000001425257221 */ /* 0x000fe20000010000 */
[----:B------:R-:W-:-:S02]  /*4e00*/  FADD.FTZ R20, R52, R15 ;  /* 0x0000000f34147221 */ /* 0x000fc40000010000 */
[----:B------:R-:W-:Y:S02]  /*4e10*/  F2FP.SATFINITE.E4M3.F32.PACK_AB_MERGE_C R211, R33, R14, R36 ;  /* 0x0000000e21d3723e */ /* 0x000fe40004807024 */
[----:B------:R-:W-:Y:S01]  /*4e20*/  CS2R R32, SRZ ;  /* 0x0000000000207805 */ /* 0x000fe2000001ff00 */
[----:B------:R-:W-:Y:S01]  /*4e30*/  FADD.FTZ R15, R49, R20 ;  /* 0x00000014310f7221 */ /* 0x000fe20000010000 */
[----:B------:R-:W3:Y:S01]  /*4e40*/  MUFU.EX2 R42, R42 ;  /* 0x0000002a002a7308 */ /* 0x000ee20000000800 */
[----:B-1----:R-:W-:-:S01]  /*4e50*/  FADD.FTZ R24, R40, R37 ;  /* 0x0000002528187221 */ /* 0x002fc20000010000 */
[----:B------:R-:W-:Y:S01]  /*4e60*/  CS2R R36, SRZ ;  /* 0x0000000000247805 */ /* 0x000fe2000001ff00 */
[----:B------:R-:W-:-:S05]  /*4e70*/  FADD.FTZ R20, R48, R15 ;  /* 0x0000000f30147221 */ /* 0x000fca0000010000 */
[----:B------:R-:W1:Y:S01]  /*4e80*/  MUFU.EX2 R85, R85 ;  /* 0x0000005500557308 */ /* 0x000e620000000800 */
[----:B--2---:R-:W-:-:S07]  /*4e90*/  FADD.FTZ R21, R41, R24 ;  /* 0x0000001829157221 */ /* 0x004fce0000010000 */
[----:B------:R-:W2:Y:S01]  /*4ea0*/  MUFU.EX2 R43, R43 ;  /* 0x0000002b002b7308 */ /* 0x000ea20000000800 */
[----:B---3--:R-:W-:-:S07]  /*4eb0*/  FADD.FTZ R24, R42, R21 ;  /* 0x000000152a187221 */ /* 0x008fce0000010000 */
[----:B------:R-:W3:Y:S01]  /*4ec0*/  MUFU.EX2 R51, R51 ;  /* 0x0000003300337308 */ /* 0x000ee20000000800 */
[----:B-1----:R-:W-:-:S01]  /*4ed0*/  FADD.FTZ R20, R85, R20 ;  /* 0x0000001455147221 */ /* 0x002fc20000010000 */
[----:B------:R-:W-:-:S04]  /*4ee0*/  F2FP.SATFINITE.E4M3.F32.PACK_AB_MERGE_C R48, R85, R48, RZ ;  /* 0x000000305530723e */ /* 0x000fc800048070ff */
[----:B------:R-:W-:Y:S02]  /*4ef0*/  F2FP.SATFINITE.E4M3.F32.PACK_AB_MERGE_C R212, R49, R52, R48 ;  /* 0x0000003431d4723e */ /* 0x000fe40004807030 */
[----:B------:R-:W-:Y:S01]  /*4f00*/  CS2R R48, SRZ ;  /* 0x0000000000307805 */ /* 0x000fe2000001ff00 */
[----:B------:R-:W1:Y:S01]  /*4f10*/  MUFU.EX2 R44, R44 ;  /* 0x0000002c002c7308 */ /* 0x000e620000000800 */
[C---:B--2---:R-:W-:Y:S01]  /*4f20*/  F2FP.SATFINITE.E4M3.F32.PACK_AB_MERGE_C R42, R43.reuse, R42, RZ ;  /* 0x0000002a2b2a723e */ /* 0x044fe200048070ff */
[----:B------:R-:W-:-:S03]  /*4f30*/  FADD.FTZ R43, R43, R24 ;  /* 0x000000182b2b7221 */ /* 0x000fc60000010000 */
[----:B------:R-:W-:Y:S02]  /*4f40*/  F2FP.SATFINITE.E4M3.F32.PACK_AB_MERGE_C R213, R41, R40, R42 ;  /* 0x0000002829d5723e */ /* 0x000fe4000480702a */
[----:B------:R-:W-:Y:S01]  /*4f50*/  CS2R R40, SRZ ;  /* 0x0000000000287805 */ /* 0x000fe2000001ff00 */
[----:B------:R-:W2:Y:S01]  /*4f60*/  MUFU.EX2 R56, R56 ;  /* 0x0000003800387308 */ /* 0x000ea20000000800 */
[----:B---3--:R-:W-:-:S07]  /*4f70*/  FADD.FTZ R15, R51, R20 ;  /* 0x00000014330f7221 */ /* 0x008fce0000010000 */
[----:B------:R-:W3:Y:S01]  /*4f80*/  MUFU.EX2 R45, R45 ;  /* 0x0000002d002d7308 */ /* 0x000ee20000000800 */
[----:B-1----:R-:W-:-:S01]  /*4f90*/  FADD.FTZ R20, R44, R43 ;  /* 0x0000002b2c147221 */ /* 0x002fc20000010000 */
[----:B------:R-:W-:-:S06]  /*4fa0*/  CS2R R42, SRZ ;  /* 0x00000000002a7805 */ /* 0x000fcc000001ff00 */
[----:B------:R-:W-:Y:S01]  /*4fb0*/  MUFU.EX2 R53, R53 ;  /* 0x0000003500357308 */ /* 0x000fe20000000800 */
[----:B--2---:R-:W-:-:S07]  /*4fc0*/  FADD.FTZ R24, R56, R15 ;  /* 0x0000000f38187221 */ /* 0x004fce0000010000 */
[----:B------:R-:W1:Y:S01]  /*4fd0*/  MUFU.EX2 R62, R62 ;  /* 0x0000003e003e7308 */ /* 0x000e620000000800 */
[----:B---3--:R-:W-:-:S07]  /*4fe0*/  FADD.FTZ R15, R45, R20 ;  /* 0x000000142d0f7221 */ /* 0x008fce0000010000 */
[----:B------:R-:W2:Y:S08]  /*4ff0*/  MUFU.EX2 R46, R46 ;  /* 0x0000002e002e7308 */ /* 0x000eb00000000800 */
[----:B------:R-:W3:Y:S01]  /*5000*/  MUFU.EX2 R47, R47 ;  /* 0x0000002f002f7308 */ /* 0x000ee20000000800 */
[----:B-1----:R-:W-:Y:S01]  /*5010*/  F2FP.SATFINITE.E4M3.F32.PACK_AB_MERGE_C R21, R62, R53, RZ ;  /* 0x000000353e15723e */ /* 0x002fe200048070ff */
[----:B------:R-:W-:Y:S01]  /*5020*/  FADD.FTZ R53, R53, R24 ;  /* 0x0000001835357221 */ /* 0x000fe20000010000 */
[----:B------:R-:W-:-:S02]  /*5030*/  CS2R R24, SRZ ;  /* 0x0000000000187805 */ /* 0x000fc4000001ff00 */
[----:B------:R-:W-:Y:S01]  /*5040*/  F2FP.SATFINITE.E4M3.F32.PACK_AB_MERGE_C R214, R56, R51, R21 ;  /* 0x0000003338d6723e */ /* 0x000fe20004807015 */
[----:B------:R-:W-:-:S01]  /*5050*/  FADD.FTZ R62, R62, R53 ;  /* 0x000000353e3e7221 */ /* 0x000fc20000010000 */
[----:B------:R-:W-:Y:S01]  /*5060*/  CS2R R56, SRZ ;  /* 0x0000000000387805 */ /* 0x000fe2000001ff00 */
[----:B------:R-:W-:Y:S01]  /*5070*/  MUFU.EX2 R63, R63 ;  /* 0x0000003f003f7308 */ /* 0x000fe20000000800 */
[----:B--2---:R-:W-:-:S01]  /*5080*/  FADD.FTZ R20, R46, R15 ;  /* 0x0000000f2e147221 */ /* 0x004fc20000010000 */
[----:B------:R-:W-:-:S06]  /*5090*/  CS2R R52, SRZ ;  /* 0x0000000000347805 */ /* 0x000fcc000001ff00 */
[----:B------:R-:W1:Y:S01]  /*50a0*/  MUFU.EX2 R66, R66 ;  /* 0x0000004200427308 */ /* 0x000e620000000800 */
[C---:B---3--:R-:W-:Y:S01]  /*50b0*/  F2FP.SATFINITE.E4M3.F32.PACK_AB_MERGE_C R46, R47.reuse, R46, RZ ;  /* 0x0000002e2f2e723e */ /* 0x048fe200048070ff */
[----:B------:R-:W-:-:S03]  /*50c0*/  FADD.FTZ R47, R47, R20 ;  /* 0x000000142f2f7221 */ /* 0x000fc60000010000 */
[----:B------:R-:W-:Y:S02]  /*50d0*/  F2FP.SATFINITE.E4M3.F32.PACK_AB_MERGE_C R215, R45, R44, R46 ;  /* 0x0000002c2dd7723e */ /* 0x000fe4000480702e */
[----:B------:R-:W-:Y:S01]  /*50e0*/  CS2R R44, SRZ ;  /* 0x00000000002c7805 */ /* 0x000fe2000001ff00 */
[----:B------:R-:W2:Y:S08]  /*50f0*/  MUFU.EX2 R61, R61 ;  /* 0x0000003d003d7308 */ /* 0x000eb00000000800 */
[----:B------:R-:W3:Y:S01]  /*5100*/  MUFU.EX2 R50, R50 ;  /* 0x0000003200327308 */ /* 0x000ee20000000800 */
[----:B-1----:R-:W-:-:S07]  /*5110*/  F2FP.SATFINITE.E4M3.F32.PACK_AB_MERGE_C R15, R66, R63, RZ ;  /* 0x0000003f420f723e */ /* 0x002fce00048070ff */
[----:B------:R-:W1:Y:S01]  /*5120*/  MUFU.EX2 R64, R64 ;  /* 0x0000004000407308 */ /* 0x000e620000000800 */
[----:B--2---:R-:W-:-:S07]  /*5130*/  FADD.FTZ R5, R61, R62 ;  /* 0x0000003e3d057221 */ /* 0x004fce0000010000 */
[----:B------:R-:W2:Y:S01]  /*5140*/  MUFU.EX2 R55, R55 ;  /* 0x0000003700377308 */ /* 0x000ea20000000800 */
[----:B---3--:R-:W-:-:S01]  /*5150*/  FADD.FTZ R6, R50, R47 ;  /* 0x0000002f32067221 */ /* 0x008fc20000010000 */
[----:B------:R-:W-:-:S06]  /*5160*/  CS2R R46, SRZ ;  /* 0x00000000002e7805 */ /* 0x000fcc000001ff00 */
[----:B------:R-:W3:Y:S01]  /*5170*/  MUFU.EX2 R84, R84 ;  /* 0x0000005400547308 */ /* 0x000ee20000000800 */
[C---:B-1----:R-:W-:Y:S01]  /*5180*/  F2FP.SATFINITE.E4M3.F32.PACK_AB_MERGE_C R216, R64.reuse, R61, R15 ;  /* 0x0000003d40d8723e */ /* 0x042fe2000480700f */
[----:B------:R-:W-:Y:S01]  /*5190*/  FADD.FTZ R64, R64, R5 ;  /* 0x0000000540407221 */ /* 0x000fe20000010000 */
[----:B------:R-:W-:-:S03]  /*51a0*/  CS2R R60, SRZ ;  /* 0x00000000003c7805 */ /* 0x000fc6000001ff00 */
[----:B------:R-:W-:Y:S02]  /*51b0*/  FADD.FTZ R63, R63, R64 ;  /* 0x000000403f3f7221 */ /* 0x000fe40000010000 */
[----:B------:R1:W4:Y:S01]  /*51c0*/  MUFU.EX2 R3, R90 ;  /* 0x0000005a00037308 */ /* 0x0003220000000800 */
[----:B--2---:R-:W-:-:S01]  /*51d0*/  FADD.FTZ R5, R55, R6 ;  /* 0x0000000637057221 */ /* 0x004fc20000010000 */
[----:B------:R-:W-:Y:S01]  /*51e0*/  FADD.FTZ R66, R66, R63 ;  /* 0x0000003f42427221 */ /* 0x000fe20000010000 */
[----:B------:R-:W-:-:S05]  /*51f0*/  CS2R R62, SRZ ;  /* 0x00000000003e7805 */ /* 0x000fca000001ff00 */
[----:B------:R-:W-:Y:S01]  /*5200*/  MUFU.EX2 R67, R67 ;  /* 0x0000004300437308 */ /* 0x000fe20000000800 */
[----:B---3--:R-:W-:-:S01]  /*5210*/  FADD.FTZ R4, R84, R5 ;  /* 0x0000000554047221 */ /* 0x008fc20000010000 */
[----:B-1----:R-:W-:-:S06]  /*5220*/  CS2R R90, SRZ ;  /* 0x00000000005a7805 */ /* 0x002fcc000001ff00 */
[----:B------:R-:W1:Y:S01]  /*5230*/  MUFU.EX2 R70, R70 ;  /* 0x0000004600467308 */ /* 0x000e620000000800 */
[C---:B----4-:R-:W-:Y:S01]  /*5240*/  F2FP.SATFINITE.E4M3.F32.PACK_AB_MERGE_C R84, R3.reuse, R84, RZ ;  /* 0x000000540354723e */ /* 0x050fe200048070ff */
[----:B------:R-:W-:-:S03]  /*5250*/  FADD.FTZ R3, R3, R4 ;  /* 0x0000000403037221 */ /* 0x000fc60000010000 */
[----:B------:R-:W-:Y:S02]  /*5260*/  F2FP.SATFINITE.E4M3.F32.PACK_AB_MERGE_C R217, R55, R50, R84 ;  /* 0x0000003237d9723e */ /* 0x000fe40004807054 */
[----:B------:R-:W-:Y:S02]  /*5270*/  CS2R R84, SRZ ;  /* 0x0000000000547805 */ /* 0x000fe4000001ff00 */
[----:B------:R-:W-:Y:S01]  /*5280*/  CS2R R54, SRZ ;  /* 0x0000000000367805 */ /* 0x000fe2000001ff00 */
[----:B------:R-:W2:Y:S01]  /*5290*/  MUFU.EX2 R65, R65 ;  /* 0x0000004100417308 */ /* 0x000ea20000000800 */
[----:B------:R-:W-:-:S07]  /*52a0*/  CS2R R50, SRZ ;  /* 0x0000000000327805 */ /* 0x000fce000001ff00 */
[----:B------:R-:W3:Y:S01]  /*52b0*/  MUFU.EX2 R86, R86 ;  /* 0x0000005600567308 */ /* 0x000ee20000000800 */
[----:B-1----:R-:W-:-:S07]  /*52c0*/  F2FP.SATFINITE.E4M3.F32.PACK_AB_MERGE_C R6, R70, R67, RZ ;  /* 0x000000434606723e */ /* 0x002fce00048070ff */
[----:B------:R-:W1:Y:S01]  /*52d0*/  MUFU.EX2 R68, R68 ;  /* 0x0000004400447308 */ /* 0x000e620000000800 */
[----:B--2---:R-:W-:-:S07]  /*52e0*/  FADD.FTZ R5, R65, R66 ;  /* 0x0000004241057221 */ /* 0x004fce0000010000 */
[----:B------:R-:W2:Y:S01]  /*52f0*/  MUFU.EX2 R87, R87 ;  /* 0x0000005700577308 */ /* 0x000ea20000000800 */
[----:B---3--:R-:W-:-:S07]  /*5300*/  FADD.FTZ R4, R86, R3 ;  /* 0x0000000356047221 */ /* 0x008fce0000010000 */
[----:B------:R-:W3:Y:S01]  /*5310*/  MUFU.EX2 R88, R88 ;  /* 0x0000005800587308 */ /* 0x000ee20000000800 */
[C---:B-1----:R-:W-:Y:S01]  /*5320*/  F2FP.SATFINITE.E4M3.F32.PACK_AB_MERGE_C R218, R68.reuse, R65, R6 ;  /* 0x0000004144da723e */ /* 0x042fe20004807006 */
[----:B------:R-:W-:Y:S01]  /*5330*/  FADD.FTZ R68, R68, R5 ;  /* 0x0000000544447221 */ /* 0x000fe20000010000 */
[----:B------:R-:W-:-:S03]  /*5340*/  CS2R R64, SRZ ;  /* 0x0000000000407805 */ /* 0x000fc6000001ff00 */
[----:B------:R-:W-:Y:S02]  /*5350*/  FADD.FTZ R67, R67, R68 ;  /* 0x0000004443437221 */ /* 0x000fe40000010000 */
[----:B------:R-:W1:Y:S01]  /*5360*/  MUFU.EX2 R69, R69 ;  /* 0x0000004500457308 */ /* 0x000e620000000800 */
[----:B--2---:R-:W-:-:S04]  /*5370*/  FADD.FTZ R3, R87, R4 ;  /* 0x0000000457037221 */ /* 0x004fc80000010000 */
[----:B---3--:R-:W-:Y:S01]  /*5380*/  FADD.FTZ R6, R88, R3 ;  /* 0x0000000358067221 */ /* 0x008fe20000010000 */
[----:B------:R-:W-:-:S01]  /*5390*/  FADD.FTZ R3, R70, R67 ;  /* 0x0000004346037221 */ /* 0x000fc20000010000 */
[----:B------:R-:W-:Y:S02]  /*53a0*/  CS2R R70, SRZ ;  /* 0x0000000000467805 */ /* 0x000fe4000001ff00 */
[----:B------:R-:W-:Y:S02]  /*53b0*/  CS2R R66, SRZ ;  /* 0x0000000000427805 */ /* 0x000fe4000001ff00 */
[C---:B-1----:R-:W-:Y:S01]  /*53c0*/  F2FP.SATFINITE.E4M3.F32.PACK_AB_MERGE_C R4, R69.reuse, R88, RZ ;  /* 0x000000584504723e */ /* 0x042fe200048070ff */
[----:B------:R-:W-:-:S01]  /*53d0*/  FADD.FTZ R6, R69, R6 ;  /* 0x0000000645067221 */ /* 0x000fc20000010000 */
[----:B------:R-:W-:Y:S02]  /*53e0*/  CS2R R88, SRZ ;  /* 0x0000000000587805 */ /* 0x000fe4000001ff00 */
[----:B------:R-:W-:-:S02]  /*53f0*/  CS2R R68, SRZ ;  /* 0x0000000000447805 */ /* 0x000fc4000001ff00 */
[----:B------:R-:W-:Y:S02]  /*5400*/  F2FP.SATFINITE.E4M3.F32.PACK_AB_MERGE_C R219, R87, R86, R4 ;  /* 0x0000005657db723e */ /* 0x000fe40004807004 */
[----:B------:R-:W-:Y:S01]  /*5410*/  CS2R R86, SRZ ;  /* 0x0000000000567805 */ /* 0x000fe2000001ff00 */
[----:B------:R-:W-:Y:S06]  /*5420*/  @!P1 BRA `(.L_x_2899) ;  /* 0x0000003800489947 */ /* 0x000fec0003800000 */
[----:B------:R-:W-:Y:S01]  /*5430*/  IMAD.MOV.U32 R5, RZ, RZ, R120 ;  /* 0x000000ffff057224 */ /* 0x000fe200078e0078 */
[----:B------:R-:W-:Y:S01]  /*5440*/  UMOV UR56, UR49 ;  /* 0x0000003100387c82 */ /* 0x000fe20008000000 */
[----:B------:R-:W-:Y:S01]  /*5450*/  IMAD.MOV.U32 R4, RZ, RZ, R121 ;  /* 0x000000ffff047224 */ /* 0x000fe200078e0079 */
[----:B------:R-:W-:Y:S01]  /*5460*/  UIADD3 UR54, UR54, -0x2, URZ ;  /* 0xfffffffe36367890 */ /* 0x000fe2000fffe03f */
[----:B------:R-:W-:Y:S01]  /*5470*/  IMAD.MOV.U32 R119, RZ, RZ, RZ ;  /* 0x000000ffff777224 */ /* 0x000fe200078e00ff */
[----:B------:R-:W-:Y:S01]  /*5480*/  UMOV UR57, UR36 ;  /* 0x0000002400397c82 */ /* 0x000fe20008000000 */
[----:B------:R-:W-:-:S09]  /*5490*/  ULDC UR49, c[0x0][0x988] ;  /* 0x0002620000317ab9 */ /* 0x000fd20000000800 */
.L_x_2910:
[----:B------:R-:W-:Y:S01]  /*54a0*/  ISETP.NE.AND P2, PT, RZ, UR40, PT ;  /* 0x00000028ff007c0c */ /* 0x000fe2000bf45270 */
[----:B------:R-:W-:-:S04]  /*54b0*/  UISETP.NE.AND UP0, UPT, UR56, 0x1, UPT ;  /* 0x000000013800788c */ /* 0x000fc8000bf05270 */
[----:B------:R-:W-:-:S04]  /*54c0*/  USEL UR36, URZ, 0x1, UP0 ;  /* 0x000000013f247887 */ /* 0x000fc80008000000 */
[----:B------:R-:W-:-:S04]  /*54d0*/  ULOP3.LUT UR36, UR57, UR36, URZ, 0x3c, !UPT ;  /* 0x0000002439247292 */ /* 0x000fc8000f8e3c3f */
[----:B------:R-:W-:Y:S08]  /*54e0*/  @P2 BRA `(.L_x_2900) ;  /* 0x0000000000382947 */ /* 0x000ff00003800000 */
[----:B------:R-:W-:Y:S05]  /*54f0*/  @!P0 BRA `(.L_x_2901) ;  /* 0x0000000000048947 */ /* 0x000fea0003800000 */
[----:B------:R-:W-:Y:S01]  /*5500*/  BPT.TRAP 0x1 ;  /* 0x000000040000795c */ /* 0x000fe20000300000 */
.L_x_2901:
        /* <DEDUP_REMOVED lines=9> */
.L_x_2902:
[----:B--2---:R-:W-:Y:S05]  /*55a0*/  @P1 BRA `(.L_x_2900) ;  /* 0x0000000000081947 */ /* 0x004fea0003800000 */
[----:B------:R-:W2:Y:S02]  /*55b0*/  SYNCS.PHASECHK.TRANS64.TRYWAIT P1, [UR6+0x33430], R7 ;  /* 0x03343007ff0075a7 */ /* 0x000ea40008020146 */
[----:B--2---:R-:W-:Y:S05]  /*55c0*/  @!P1 BRA `(.L_x_2903) ;  /* 0x0000009800b49947 */ /* 0x004fea0003800000 */
.L_x_2900:
        /* <DEDUP_REMOVED lines=189> */
.L_x_2905:
[----:B------:R-:W-:Y:S01]  /*61a0*/  ULEA UR6, UR56, UR38, 0x3 ;  /* 0x0000002638067291 */ /* 0x000fe2000f8e183f */
[----:B------:R-:W-:-:S05]  /*61b0*/  IMAD.U32 R7, RZ, RZ, UR57 ;  /* 0x00000039ff077e24 */ /* 0x000fca000f8e00ff */
[----:B------:R-:W-:-:S04]  /*61c0*/  SHF.L.U32 R7, R7, 0x1f, RZ ;  /* 0x0000001f07077819 */ /* 0x000fc800000006ff */
[----:B------:R1:W2:Y:S01]  /*61d0*/  SYNCS.PHASECHK.TRANS64.TRYWAIT P1, [UR6+0x33450], R7 ;  /* 0x03345007ff0075a7 */ /* 0x0002a20008020146 */
[----:B------:R-:W-:Y:S05]  /*61e0*/  @!P0 BRA `(.L_x_2906) ;  /* 0x0000000000048947 */ /* 0x000fea0003800000 */
[----:B------:R-:W-:Y:S01]  /*61f0*/  BPT.TRAP 0x1 ;  /* 0x000000040000795c */ /* 0x000fe20000300000 */
.L_x_2906:
[----:B--2---:R-:W-:Y:S05]  /*6200*/  @P1 BRA `(.L_x_2904) ;  /* 0x0000000000081947 */ /* 0x004fea0003800000 */
[----:B------:R-:W2:Y:S02]  /*6210*/  SYNCS.PHASECHK.TRANS64.TRYWAIT P1, [UR6+0x33450], R7 ;  /* 0x03345007ff0075a7 */ /* 0x000ea40008020146 */
[----:B--2---:R-:W-:Y:S05]  /*6220*/  @!P1 BRA `(.L_x_2907) ;  /* 0x0000008c00b49947 */ /* 0x004fea0003800000 */
.L_x_2904:
[----:B------:R-:W-:Y:S01]  /*6230*/  UIADD3 UR6, UR38, 0x200, URZ ;  /* 0x0000020026067890 */ /* 0x000fe2000fffe03f */
[----:B------:R-:W-:Y:S01]  /*6240*/  WARPGROUP.ARRIVE ;  /* 0x00000000000079c5 */ /* 0x000fe20000000000 */
[----:B------:R-:W-:Y:S01]  /*6250*/  UMOV UR7, 0xc0000010 ;  /* 0xc000001000077882 */ /* 0x000fe20000000000 */
[----:B-12---:R-:W-:Y:S01]  /*6260*/  IADD3 R7, -R22, 0xb, RZ ;  /* 0x0000000b16077810 */ /* 0x006fe20007ffe1ff */
        /* <DEDUP_REMOVED lines=25> */
[----:B------:R-:W-:Y:S03]  /*6400*/  QGMMA.64x192x32.F32.E4M3.E4M3 R24, R216, gdesc[UR4], R24, gsb0 ;  /* 0x02e00004d8187df3 */ /* 0x000fe60008000818 */
[----:B------:R-:W-:Y:S02]  /*6410*/  WARPGROUP.DEPBAR.LE gsb0, 0x0 ;  /* 0x00008000000079c5 */ /* 0x000fe40000010000 */
[----:B------:R1:W-:Y:S06]  /*6420*/  BAR.ARV R7, 0x100 ;  /* 0x000400070000751d */ /* 0x0003ec0000002000 */
[----:B------:R-:W-:Y:S05]  /*6430*/  @!P0 BRA `(.L_x_2908) ;  /* 0x0000000000048947 */ /* 0x000fea0003800000 */
[----:B------:R-:W-:Y:S01]  /*6440*/  BPT.TRAP 0x1 ;  /* 0x000000040000795c */ /* 0x000fe20000300000 */
.L_x_2908:
[C---:B-1----:R-:W-:Y:S01]  /*6450*/  FMUL.FTZ R7, R0.reuse, R184 ;  /* 0x000000b800077220 */ /* 0x042fe20000410000 */
        /* <DEDUP_REMOVED lines=103> */
[----:B------:R-:W-:Y:S01]  /*6ad0*/  UMOV UR10, UR49 ;  /* 0x00000031000a7c82 */ /* 0x000fe20008000000 */
[----:B------:R-:W-:Y:S01]  /*6ae0*/  ISETP.NE.AND P1, PT, R2, RZ, PT ;  /* 0x000000ff0200720c */ /* 0x000fe20003f25270 */
[----:B------:R-:W-:-:S04]  /*6af0*/  IMAD.U32 R196, RZ, RZ, UR10 ;  /* 0x0000000affc47e24 */ /* 0x000fc8000f8e00ff */
        /* <DEDUP_REMOVED lines=134> */
[----:B-1----:R-:W-:-:S05]  /*7360*/  FMNMX.FTZ R191, R133, R120, !PT ;  /* 0x0000007885bf7209 */ /* 0x002fca0007810000 */
[----:B------:R-:W1:Y:S01]  /*7370*/  SHFL.BFLY PT, R120, R191, 0x2, 0x1f ;  /* 0x0c401f00bf787f89 */ /* 0x000e6200000e0000 */
[----:B--2---:R-:W-:-:S05]  /*7380*/  FMNMX.FTZ R192, R135, R192, !PT ;  /* 0x000000c087c07209 */ /* 0x004fca0007810000 */
[----:B------:R-:W2:Y:S01]  /*7390*/  SHFL.BFLY PT, R121, R192, 0x2, 0x1f ;  /* 0x0c401f00c0797f89 */ /* 0x000ea200000e0000 */
[----:B-1----:R-:W-:-:S05]  /*73a0*/  FMNMX.FTZ R193, R191, R120, !PT ;  /* 0x00000078bfc17209 */ /* 0x002fca0007810000 */
[----:B------:R-:W1:Y:S01]  /*73b0*/  SHFL.BFLY PT, R120, R193, 0x1, 0x1f ;  /* 0x0c201f00c1787f89 */ /* 0x000e6200000e0000 */
[----:B--2---:R-:W-:-:S05]  /*73c0*/  FMNMX.FTZ R194, R192, R121, !PT ;  /* 0x00000079c0c27209 */ /* 0x004fca0007810000 */
[----:B------:R-:W2:Y:S01]  /*73d0*/  SHFL.BFLY PT, R195, R194, 0x1, 0x1f ;  /* 0x0c201f00c2c37f89 */ /* 0x000ea200000e0000 */
[----:B-1----:R-:W-:Y:S01]  /*73e0*/  FMNMX.FTZ R121, R193, R120, !PT ;  /* 0x00000078c1797209 */ /* 0x002fe20007810000 */
[----:B------:R-:W-:-:S04]  /*73f0*/  IMAD.U32 R193, RZ, RZ, UR10 ;  /* 0x0000000affc17e24 */ /* 0x000fc8000f8e00ff */
[C---:B------:R-:W-:Y:S01]  /*7400*/  FFMA.FTZ R191, R121.reuse, R196, -8 ;  /* 0xc100000079bf7423 */ /* 0x040fe200000100c4 */
[----:B------:R-:W-:-:S01]  /*7410*/  FADD.FTZ R4, -R121, R4 ;  /* 0x0000000479047221 */ /* 0x000fc20000010100 */
[----:B--2---:R-:W-:Y:S02]  /*7420*/  FMNMX.FTZ R120, R194, R195, !PT ;  /* 0x000000c3c2787209 */ /* 0x004fe40007810000 */
        /* <DEDUP_REMOVED lines=43> */
[----:B------:R-:W-:Y:S01]  /*76e0*/  MUFU.EX2 R7, R7 ;  /* 0x0000000700077308 */ /* 0x000fe20000000800 */
[----:B------:R-:W-:Y:S01]  /*76f0*/  FMUL.FTZ R5, R5, UR10 ;  /* 0x0000000a05057c20 */ /* 0x000fe20008410000 */
        /* <DEDUP_REMOVED lines=42> */
[----:B------:R-:W-:-:S04]  /*79a0*/  FFMA.FTZ R134, R134, UR10, -R133 ;  /* 0x0000000a86867c23 */ /* 0x000fc80008010885 */
        /* <DEDUP_REMOVED lines=96> */
[--C-:B------:R-:W-:Y:S01]  /*7fb0*/  FFMA.FTZ R193, R127, UR10, -R133.reuse ;  /* 0x0000000a7fc17c23 */ /* 0x100fe20008010885 */
[----:B------:R-:W-:-:S05]  /*7fc0*/  FFMA.FTZ R127, R130, UR10, -R133 ;  /* 0x0000000a827f7c23 */ /* 0x000fca0008010885 */
        /* <DEDUP_REMOVED lines=20> */
[--C-:B------:R-:W-:Y:S01]  /*8110*/  FFMA.FTZ R130, R131, UR10, -R133.reuse ;  /* 0x0000000a83827c23 */ /* 0x100fe20008010885 */
[----:B------:R-:W-:Y:S02]  /*8120*/  IMAD.U32 R131, RZ, RZ, UR55 ;  /* 0x00000037ff837e24 */ /* 0x000fe4000f8e00ff */
[----:B------:R-:W-:-:S03]  /*8130*/  FFMA.FTZ R133, R135, UR10, -R133 ;  /* 0x0000000a87857c23 */ /* 0x000fc60008010885 */
        /* <DEDUP_REMOVED lines=8> */
[----:B------:R-:W-:-:S06]  /*81c0*/  @P1 LEA R192, R131, UR38, 0x3 ;  /* 0x0000002683c01c11 */ /* 0x000fcc000f8e18ff */
[----:B------:R-:W3:Y:S01]  /*81d0*/  MUFU.EX2 R190, R190 ;  /* 0x000000be00be7308 */ /* 0x000ee20000000800 */
[----:B--2---:R-:W-:-:S07]  /*81e0*/  FADD.FTZ R131, R189, R6 ;  /* 0x00000006bd837221 */ /* 0x004fce0000010000 */
[----:B------:R-:W2:Y:S01]  /*81f0*/  MUFU.EX2 R123, R123 ;  /* 0x0000007b007b7308 */ /* 0x000ea20000000800 */
[----:B-1----:R-:W-:-:S01]  /*8200*/  FADD.FTZ R6, R122, R3 ;  /* 0x000000037a067221 */ /* 0x002fc20000010000 */
[----:B------:R-:W-:-:S05]  /*8210*/  @P1 VIADD R3, R192, 0x33440 ;  /* 0x00033440c0031836 */ /* 0x000fca0000000000 */
[----:B------:R-:W-:Y:S01]  /*8220*/  @P1 PRMT R3, R18, 0x654, R3 ;  /* 0x0000065412031816 */ /* 0x000fe20000000003 */
[----:B------:R-:W1:Y:S01]  /*8230*/  MUFU.EX2 R124, R124 ;  /* 0x0000007c007c7308 */ /* 0x000e620000000800 */
[----:B---3--:R-:W-:-:S02]  /*8240*/  FADD.FTZ R131, R190, R131 ;  /* 0x00000083be837221 */ /* 0x008fc40000010000 */
[----:B------:R3:W-:Y:S05]  /*8250*/  @P1 SYNCS.ARRIVE.TRANS64.RED.A1T0 RZ, [R3+URZ], RZ ;  /* 0x000000ff03ff19a7 */ /* 0x0007ea000810043f */
[----:B------:R-:W4:Y:S01]  /*8260*/  MUFU.EX2 R126, R126 ;  /* 0x0000007e007e7308 */ /* 0x000f220000000800 */
[----:B--2---:R-:W-:-:S07]  /*8270*/  FADD.FTZ R195, R123, R6 ;  /* 0x000000067bc37221 */ /* 0x004fce0000010000 */
[----:B------:R-:W3:Y:S01]  /*8280*/  MUFU.EX2 R125, R125 ;  /* 0x0000007d007d7308 */ /* 0x000ee20000000800 */
[----:B-1----:R-:W-:-:S07]  /*8290*/  FADD.FTZ R6, R124, R131 ;  /* 0x000000837c067221 */ /* 0x002fce0000010000 */
[----:B------:R-:W1:Y:S01]  /*82a0*/  MUFU.EX2 R193, R193 ;  /* 0x000000c100c17308 */ /* 0x000e620000000800 */
[----:B----4-:R-:W-:-:S07]  /*82b0*/  FADD.FTZ R192, R126, R195 ;  /* 0x000000c37ec07221 */ /* 0x010fce0000010000 */
        /* <DEDUP_REMOVED lines=16> */
[----:B--2---:R-:W-:-:S03]  /*83c0*/  FADD.FTZ R3, R191, R6 ;  /* 0x00000006bf037221 */ /* 0x004fc60000010000 */
[----:B---3--:R-:W-:Y:S01]  /*83d0*/  FADD.FTZ R6, R133, R131 ;  /* 0x0000008385067221 */ /* 0x008fe20000010000 */
[----:B------:R-:W-:Y:S06]  /*83e0*/  @!P0 BRA `(.L_x_2909) ;  /* 0x0000000000048947 */ /* 0x000fec0003800000 */
[----:B------:R-:W-:Y:S01]  /*83f0*/  BPT.TRAP 0x1 ;  /* 0x000000040000795c */ /* 0x000fe20000300000 */
.L_x_2909:
        /* <DEDUP_REMOVED lines=16> */
[----:B------:R-:W-:Y:S01]  /*8500*/  FMUL.FTZ R25, R25, R4 ;  /* 0x0000000419197220 */ /* 0x000fe20000410000 */
[----:B------:R-:W-:Y:S01]  /*8510*/  F2FP.SATFINITE.E4M3.F32.PACK_AB_MERGE_C R182, R183, R182, RZ ;  /* 0x000000b6b7b6723e */ /* 0x000fe200048070ff */
[----:B------:R-:W-:Y:S01]  /*8520*/  SYNCS.ARRIVE.TRANS64.RED.A1T0 RZ, [UR6], RZ ;  /* 0x000000ffffff79a7 */ /* 0x000fe20008100406 */
        /* <DEDUP_REMOVED lines=130> */
.L_x_2899:
[----:B------:R-:W-:Y:S06]  /*8d50*/  BAR.ARV 0x8, 0x120 ;  /* 0x0204800000007b1d */ /* 0x000fec0000002000 */
[----:B------:R-:W-:Y:S05]  /*8d60*/  @!P0 BRA `(.L_x_2911) ;  /* 0x0000000000048947 */ /* 0x000fea0003800000 */
[----:B------:R-:W-:Y:S01]  /*8d70*/  BPT.TRAP 0x1 ;  /* 0x000000040000795c */ /* 0x000fe20000300000 */
.L_x_2911:
[----:B------:R-:W-:Y:S01]  /*8d80*/  ULEA UR4, UR49, UR38, 0x3 ;  /* 0x0000002631047291 */ /* 0x000fe2000f8e183f */
[----:B------:R-:W-:-:S05]  /*8d90*/  IMAD.U32 R0, RZ, RZ, UR36 ;  /* 0x00000024ff007e24 */ /* 0x000fca000f8e00ff */
[----:B------:R-:W-:-:S04]  /*8da0*/  SHF.L.U32 R0, R0, 0x1f, RZ ;  /* 0x0000001f00007819 */ /* 0x000fc800000006ff */
[----:B------:R1:W2:Y:S01]  /*8db0*/  SYNCS.PHASECHK.TRANS64.TRYWAIT P1, [UR4+0x33450], R0 ;  /* 0x03345000ff0075a7 */ /* 0x0002a20008020144 */
[----:B------:R-:W-:Y:S05]  /*8dc0*/  @!P0 BRA `(.L_x_2912) ;  /* 0x0000000000048947 */ /* 0x000fea0003800000 */
[----:B------:R-:W-:Y:S01]  /*8dd0*/  BPT.TRAP 0x1 ;  /* 0x000000040000795c */ /* 0x000fe20000300000 */
.L_x_2912:
[----:B--2---:R-:W-:Y:S05]  /*8de0*/  @P1 BRA `(.L_x_2913) ;  /* 0x0000000000081947 */ /* 0x004fea0003800000 */
[----:B------:R-:W2:Y:S02]  /*8df0*/  SYNCS.PHASECHK.TRANS64.TRYWAIT P1, [UR4+0x33450], R0 ;  /* 0x03345000ff0075a7 */ /* 0x000ea40008020144 */
[----:B--2---:R-:W-:Y:S05]  /*8e00*/  @!P1 BRA `(.L_x_2914) ;  /* 0x0000006000d49947 */ /* 0x004fea0003800000 */
.L_x_2913:
        /* <DEDUP_REMOVED lines=39> */
[----:B--2---:R-:W-:-:S05]  /*9080*/  IMAD.U32 R5, RZ, RZ, UR7 ;  /* 0x00000007ff057e24 */ /* 0x004fca000f8e00ff */
[----:B------:R2:W3:Y:S01]  /*9090*/  @P1 LDG.E R7, desc[UR50][R4.64] ;  /* 0x0000003204071981 */ /* 0x0004e2000c1e1900 */
[----:B------:R-:W-:Y:S01]  /*90a0*/  UIADD3 UR6, UR5, 0x480, URZ ;  /* 0x0000048005067890 */ /* 0x000fe2000fffe03f */
[----:B------:R-:W-:Y:S01]  /*90b0*/  UMOV UR7, 0xc0000010 ;  /* 0xc000001000077882 */ /* 0x000fe20000000000 */
[----:B------:R-:W-:Y:S02]  /*90c0*/  WARPGROUP.DEPBAR.LE gsb0, 0x0 ;  /* 0x00008000000079c5 */ /* 0x000fe40000010000 */
[----:B------:R-:W-:-:S06]  /*90d0*/  WARPGROUP.ARRIVE ;  /* 0x00000000000079c5 */ /* 0x000fcc0000000000 */
[----:B------:R-:W-:Y:S01]  /*90e0*/  QGMMA.64x192x32.F32.E4M3.E4M3 R24, R212, gdesc[UR4], R24, gsb0 ;  /* 0x02e00004d4187df3 */ /* 0x000fe20008000818 */
[----:B------:R-:W-:Y:S01]  /*90f0*/  UIADD3 UR6, UR5, 0x600, URZ ;  /* 0x0000060005067890 */ /* 0x000fe2000fffe03f */
[----:B------:R-:W-:Y:S01]  /*9100*/  UMOV UR7, 0xc0000010 ;  /* 0xc000001000077882 */ /* 0x000fe20000000000 */
[----:B-1----:R-:W1:Y:S04]  /*9110*/  SHFL.BFLY PT, R0, R3, 0x2, 0x1f ;  /* 0x0c401f0003007f89 */ /* 0x002e6800000e0000 */
[----:B------:R-:W4:Y:S01]  /*9120*/  SHFL.BFLY PT, R11, R6, 0x2, 0x1f ;  /* 0x0c401f00060b7f89 */ /* 0x000f2200000e0000 */
[----:B-1----:R-:W-:-:S01]  /*9130*/  FADD.FTZ R0, R0, R3 ;  /* 0x0000000300007221 */ /* 0x002fc20000010000 */
[----:B----4-:R-:W-:-:S04]  /*9140*/  FADD.FTZ R11, R11, R6 ;  /* 0x000000060b0b7221 */ /* 0x010fc80000010000 */
[----:B------:R-:W1:Y:S04]  /*9150*/  SHFL.BFLY PT, R9, R0, 0x1, 0x1f ;  /* 0x0c201f0000097f89 */ /* 0x000e6800000e0000 */
[----:B--2---:R-:W2:Y:S01]  /*9160*/  SHFL.BFLY PT, R4, R11, 0x1, 0x1f ;  /* 0x0c201f000b047f89 */ /* 0x004ea200000e0000 */
[----:B-1----:R-:W-:-:S01]  /*9170*/  FADD.FTZ R10, R0, R9 ;  /* 0x00000009000a7221 */ /* 0x002fc20000010000 */
[----:B--2---:R-:W-:-:S04]  /*9180*/  FADD.FTZ R12, R11, R4 ;  /* 0x000000040b0c7221 */ /* 0x004fc80000010000 */
[C---:B------:R-:W-:Y:S01]  /*9190*/  FSETP.NE.FTZ.AND P1, PT, R10.reuse, RZ, PT ;  /* 0x000000ff0a00720b */ /* 0x040fe20003f35000 */
[----:B------:R-:W-:Y:S01]  /*91a0*/  FMUL.FTZ R5, R10, 0.00390625 ;  /* 0x3b8000000a057820 */ /* 0x000fe20000410000 */
[----:B------:R-:W-:Y:S01]  /*91b0*/  FMUL.FTZ R13, R12, 0.00390625 ;  /* 0x3b8000000c0d7820 */ /* 0x000fe20000410000 */
[----:B------:R-:W-:-:S03]  /*91c0*/  IMAD.MOV.U32 R4, RZ, RZ, RZ ;  /* 0x000000ffff047224 */ /* 0x000fc600078e00ff */
        /* <DEDUP_REMOVED lines=10> */
[----:B------:R-:W4:Y:S01]  /*9270*/  @P1 MUFU.RCP R8, R12 ;  /* 0x0000000c00081308 */ /* 0x000f220000001000 */
        /* <DEDUP_REMOVED lines=10> */
[-C--:B---3--:R-:W-:Y:S01]  /*9320*/  FMUL.FTZ R11, R4, R7.reuse ;  /* 0x00000007040b7220 */ /* 0x088fe20000410000 */
[----:B----4-:R-:W-:Y:S01]  /*9330*/  FMUL.FTZ R120, R8, R7 ;  /* 0x0000000708787220 */ /* 0x010fe20000410000 */
[----:B------:R-:W-:-:S02]  /*9340*/  WARPGROUP.DEPBAR.LE gsb0, 0x0 ;  /* 0x00008000000079c5 */ /* 0x000fc40000010000 */
[----:B------:R-:W-:Y:S05]  /*9350*/  @!P0 BRA `(.L_x_2915) ;  /* 0x0000000000048947 */ /* 0x000fea0003800000 */
[----:B------:R-:W-:Y:S01]  /*9360*/  BPT.TRAP 0x1 ;  /* 0x000000040000795c */ /* 0x000fe20000300000 */
.L_x_2915:
        /* <DEDUP_REMOVED lines=36> */
[-C--:B------:R-:W-:Y:S01]  /*95b0*/  FMUL.FTZ R63, R63, R120.reuse ;  /* 0x000000783f3f7220 */ /* 0x080fe20000410000 */
[----:B------:R-:W-:Y:S01]  /*95c0*/  LOP3.LUT R4, R4, 0xc, RZ, 0xc0, !PT ;  /* 0x0000000c04047812 */ /* 0x000fe200078ec0ff */
[-C--:B------:R-:W-:Y:S01]  /*95d0*/  FMUL.FTZ R12, R35, R120.reuse ;  /* 0x00000078230c7220 */ /* 0x080fe20000410000 */
[-C--:B------:R-:W-:Y:S01]  /*95e0*/  FMUL.FTZ R70, R70, R120.reuse ;  /* 0x0000007846467220 */ /* 0x080fe20000410000 */
[-C--:B------:R-:W-:Y:S01]  /*95f0*/  FMUL.FTZ R79, R79, R120.reuse ;  /* 0x000000784f4f7220 */ /* 0x080fe20000410000 */
[----:B------:R-:W-:Y:S01]  /*9600*/  IADD3 R4, P0, R4, UR6, RZ ;  /* 0x0000000604047c10 */ /* 0x000fe2000ff1e0ff */
[-C--:B------:R-:W-:Y:S01]  /*9610*/  FMUL.FTZ R54, R54, R120.reuse ;  /* 0x0000007836367220 */ /* 0x080fe20000410000 */
[-C--:B------:R-:W-:Y:S01]  /*9620*/  FMUL.FTZ R55, R55, R120.reuse ;  /* 0x0000007837377220 */ /* 0x080fe20000410000 */
[-C--:B------:R-:W-:Y:S01]  /*9630*/  FMUL.FTZ R46, R46, R120.reuse ;  /* 0x000000782e2e7220 */ /* 0x080fe20000410000 */
[----:B------:R-:W-:Y:S01]  /*9640*/  FMUL.FTZ R15, R42, R120 ;  /* 0x000000782a0f7220 */ /* 0x000fe20000410000 */
[----:B------:R-:W-:-:S02]  /*9650*/  IMAD.X R5, RZ, RZ, UR7, P0 ;  /* 0x00000007ff057e24 */ /* 0x000fc400080e06ff */
        /* <DEDUP_REMOVED lines=21> */
[----:B------:R-:W-:Y:S01]  /*97b0*/  F2FP.BF16.F32.PACK_AB R7, R28, R7 ;  /* 0x000000071c07723e */ /* 0x000fe200000010ff */
[-C--:B------:R-:W-:Y:S01]  /*97c0*/  FMUL.FTZ R25, R50, R120.reuse ;  /* 0x0000007832197220 */ /* 0x080fe20000410000 */
[----:B------:R-:W-:Y:S01]  /*97d0*/  LOP3.LUT P0, R28, R121, 0x3, RZ, 0xc0, !PT ;  /* 0x00000003791c7812 */ /* 0x000fe2000780c0ff */
[-C--:B-1----:R-:W-:Y:S01]  /*97e0*/  FMUL.FTZ R5, R26, R120.reuse ;  /* 0x000000781a057220 */ /* 0x082fe20000410000 */
        /* <DEDUP_REMOVED lines=8> */
[----:B------:R-:W-:Y:S01]  /*9870*/  UIADD3 UR42, -UR42, URZ, URZ ;  /* 0x0000003f2a2a7290 */ /* 0x000fe2000fffe13f */
[----:B------:R-:W-:Y:S01]  /*9880*/  F2FP.BF16.F32.PACK_AB R35, R70, R35 ;  /* 0x000000234623723e */ /* 0x000fe200000010ff */
[----:B------:R-:W-:Y:S01]  /*9890*/  FMUL.FTZ R38, R38, R120 ;  /* 0x0000007826267220 */ /* 0x000fe20000410000 */
[----:B------:R-:W-:Y:S01]  /*98a0*/  F2FP.BF16.F32.PACK_AB R50, R79, R50 ;  /* 0x000000324f32723e */ /* 0x000fe200000010ff */
[----:B------:R-:W-:Y:S01]  /*98b0*/  FMUL.FTZ R39, R39, R120 ;  /* 0x0000007827277220 */ /* 0x000fe20000410000 */
[----:B------:R-:W-:Y:S01]  /*98c0*/  F2FP.BF16.F32.PACK_AB R25, R54, R25 ;  /* 0x000000193619723e */ /* 0x000fe200000010ff */
[----:B------:R-:W-:Y:S01]  /*98d0*/  USHF.R.S32.HI UR5, URZ, 0x1f, UR43 ;  /* 0x0000001f3f057899 */ /* 0x000fe2000801142b */
[----:B------:R-:W-:Y:S01]  /*98e0*/  F2FP.BF16.F32.PACK_AB R26, R55, R26 ;  /* 0x0000001a371a723e */ /* 0x000fe200000010ff */
[----:B------:R-:W-:Y:S01]  /*98f0*/  ULDC UR8, c[0x0][0xda8] ;  /* 0x00036a0000087ab9 */ /* 0x000fe20000000800 */
[----:B------:R-:W-:Y:S01]  /*9900*/  SEL R79, R27, R34, P0 ;  /* 0x000000221b4f7207 */ /* 0x000fe20000000000 */
[-C--:B------:R-:W-:Y:S01]  /*9910*/  FMUL.FTZ R30, R30, R120.reuse ;  /* 0x000000781e1e7220 */ /* 0x080fe20000410000 */
[----:B------:R-:W-:Y:S01]  /*9920*/  SEL R70, R34, R27, P0 ;  /* 0x0000001b22467207 */ /* 0x000fe20000000000 */
[----:B------:R-:W-:Y:S01]  /*9930*/  FMUL.FTZ R31, R31, R120 ;  /* 0x000000781f1f7220 */ /* 0x000fe20000410000 */
[----:B------:R-:W-:Y:S01]  /*9940*/  IADD3 R27, P1, R16, 0x4000, RZ ;  /* 0x00004000101b7810 */ /* 0x000fe20007f3e0ff */
[----:B------:R-:W-:Y:S01]  /*9950*/  ULDC.64 UR6, c[0x0][0xb70] ;  /* 0x0002dc0000067ab9 */ /* 0x000fe20000000a00 */
[----:B------:R-:W-:Y:S01]  /*9960*/  F2FP.BF16.F32.PACK_AB R41, R68, R41 ;  /* 0x000000294429723e */ /* 0x000fe200000010ff */
[----:B------:R-:W-:Y:S01]  /*9970*/  UIMAD UR42, UR8, UR42, UR48 ;  /* 0x0000002a082a72a4 */ /* 0x000fe2000f8e0230 */
[----:B------:R-:W-:Y:S01]  /*9980*/  F2FP.BF16.F32.PACK_AB R48, R77, R48 ;  /* 0x000000304d30723e */ /* 0x000fe200000010ff */
[----:B------:R-:W-:Y:S01]  /*9990*/  UIMAD UR5, UR5, UR6, URZ ;  /* 0x00000006050572a4 */ /* 0x000fe2000f8e023f */
[----:B------:R-:W-:Y:S01]  /*99a0*/  SEL R77, R25, R26, P0 ;  /* 0x0000001a194d7207 */ /* 0x000fe20000000000 */
[----:B------:R-:W-:Y:S01]  /*99b0*/  USHF.L.U32 UR42, UR42, 0x7, URZ ;  /* 0x000000072a2a7899 */ /* 0x000fe2000800063f */
[----:B------:R-:W-:Y:S01]  /*99c0*/  SEL R68, R26, R25, P0 ;  /* 0x000000191a447207 */ /* 0x000fe20000000000 */
[----:B------:R-:W-:Y:S01]  /*99d0*/  UIMAD.WIDE.U32 UR10, UR43, UR6, URZ ;  /* 0x000000062b0a72a5 */ /* 0x000fe2000f8e003f */
[----:B------:R-:W-:Y:S01]  /*99e0*/  LOP3.LUT R26, R27, 0x380, RZ, 0xc0, !PT ;  /* 0x000003801b1a7812 */ /* 0x000fe200078ec0ff */
[----:B------:R-:W-:Y:S01]  /*99f0*/  UIMAD UR5, UR43, UR7, UR5 ;  /* 0x000000072b0572a4 */ /* 0x000fe2000f8e0205 */
[----:B------:R-:W-:Y:S01]  /*9a00*/  F2FP.BF16.F32.PACK_AB R21, R52, R21 ;  /* 0x000000153415723e */ /* 0x000fe200000010ff */
[----:B------:R-:W-:Y:S01]  /*9a10*/  FMUL.FTZ R71, R71, R120 ;  /* 0x0000007847477220 */ /* 0x000fe20000410000 */
[----:B------:R-:W-:Y:S01]  /*9a20*/  F2FP.BF16.F32.PACK_AB R24, R53, R24 ;  /* 0x000000183518723e */ /* 0x000fe200000010ff */
[----:B------:R-:W-:Y:S01]  /*9a30*/  UIADD3 UR5, UR11, UR5, URZ ;  /* 0x000000050b057290 */ /* 0x000fe2000fffe03f */
[----:B------:R-:W-:Y:S01]  /*9a40*/  SHF.R.U64 R26, R26, 0x3, RZ ;  /* 0x000000031a1a7819 */ /* 0x000fe200000012ff */
[----:B------:R-:W-:Y:S01]  /*9a50*/  FMUL.FTZ R42, R67, R120 ;  /* 0x00000078432a7220 */ /* 0x000fe20000410000 */
[----:B------:R-:W-:Y:S01]  /*9a60*/  F2FP.BF16.F32.PACK_AB R6, R29, R6 ;  /* 0x000000061d06723e */ /* 0x000fe200000010ff */
[-C--:B------:R-:W-:Y:S01]  /*9a70*/  FMUL.FTZ R78, R78, R120.reuse ;  /* 0x000000784e4e7220 */ /* 0x080fe20000410000 */
[----:B------:R-:W-:Y:S01]  /*9a80*/  IADD3 R25, P2, R16, 0x4020, RZ ;  /* 0x0000402010197810 */ /* 0x000fe20007f5e0ff */
[----:B------:R-:W-:Y:S01]  /*9a90*/  FMUL.FTZ R43, R74, R120 ;  /* 0x000000784a2b7220 */ /* 0x000fe20000410000 */
[----:B------:R-:W-:Y:S01]  /*9aa0*/  F2FP.BF16.F32.PACK_AB R73, R100, R73 ;  /* 0x000000496449723e */ /* 0x000fe200000010ff */
[----:B------:R-:W-:Y:S01]  /*9ab0*/  UIADD3 UR4, UR4, 0x33460, URZ ;  /* 0x0003346004047890 */ /* 0x000fe2000fffe03f */
[----:B------:R-:W-:Y:S01]  /*9ac0*/  F2FP.BF16.F32.PACK_AB R72, R101, R72 ;  /* 0x000000486548723e */ /* 0x000fe200000010ff */
[-C--:B------:R-:W-:Y:S01]  /*9ad0*/  FMUL.FTZ R86, R86, R120.reuse ;  /* 0x0000007856567220 */ /* 0x080fe20000410000 */
[----:B------:R-:W-:Y:S01]  /*9ae0*/  F2FP.BF16.F32.PACK_AB R15, R46, R15 ;  /* 0x0000000f2e0f723e */ /* 0x000fe200000010ff */
[----:B------:R-:W-:Y:S01]  /*9af0*/  FMUL.FTZ R51, R82, R120 ;  /* 0x0000007852337220 */ /* 0x000fe20000410000 */
[----:B------:R-:W-:Y:S01]  /*9b00*/  F2FP.BF16.F32.PACK_AB R20, R47, R20 ;  /* 0x000000142f14723e */ /* 0x000fe200000010ff */
[-C--:B------:R-:W-:Y:S01]  /*9b10*/  FMUL.FTZ R87, R87, R120.reuse ;  /* 0x0000007857577220 */ /* 0x080fe20000410000 */
        /* <DEDUP_REMOVED lines=11> */
[----:B------:R-:W-:Y:S01]  /*9bd0*/  FMUL.FTZ R66, R91, R120 ;  /* 0x000000785b427220 */ /* 0x000fe20000410000 */
[----:B------:R-:W-:Y:S01]  /*9be0*/  SEL R37, R7, R6, P0 ;  /* 0x0000000607257207 */ /* 0x000fe20000000000 */
[----:B------:R-:W-:Y:S01]  /*9bf0*/  UPRMT UR4, UR37, 0x654, UR4 ;  /* 0x0000065425047896 */ /* 0x000fe20008000004 */
[----:B------:R-:W-:Y:S01]  /*9c00*/  SEL R36, R6, R7, P0 ;  /* 0x0000000706247207 */ /* 0x000fe20000000000 */
[-C--:B------:R-:W-:Y:S01]  /*9c10*/  FMUL.FTZ R102, R102, R120.reuse ;  /* 0x0000007866667220 */ /* 0x080fe20000410000 */
[----:B------:R-:W-:Y:S01]  /*9c20*/  IADD3 R21, P3, R16, 0x4040, RZ ;  /* 0x0000404010157810 */ /* 0x000fe20007f7e0ff */
[-C--:B------:R-:W-:Y:S01]  /*9c30*/  FMUL.FTZ R67, R98, R120.reuse ;  /* 0x0000007862437220 */ /* 0x080fe20000410000 */
[----:B------:R-:W-:Y:S01]  /*9c40*/  LOP3.LUT R24, R25, 0x380, RZ, 0xc0, !PT ;  /* 0x0000038019187812 */ /* 0x000fe200078ec0ff */
[----:B------:R-:W-:Y:S01]  /*9c50*/  FMUL.FTZ R103, R103, R120 ;  /* 0x0000007867677220 */ /* 0x000fe20000410000 */
[----:B------:R-:W-:Y:S01]  /*9c60*/  SEL R61, R73, R72, P0 ;  /* 0x00000048493d7207 */ /* 0x000fe20000000000 */
[-C--:B------:R-:W-:Y:S01]  /*9c70*/  FMUL.FTZ R74, R99, R120.reuse ;  /* 0x00000078634a7220 */ /* 0x080fe20000410000 */
[----:B------:R-:W-:Y:S01]  /*9c80*/  IADD3 R7, P1, R16, 0x8040, RZ ;  /* 0x0000804010077810 */ /* 0x000fe20007f3e0ff */
[-C--:B------:R-:W-:Y:S01]  /*9c90*/  FMUL.FTZ R110, R110, R120.reuse ;  /* 0x000000786e6e7220 */ /* 0x080fe20000410000 */
[----:B------:R-:W-:Y:S01]  /*9ca0*/  SEL R72, R72, R73, P0 ;  /* 0x0000004948487207 */ /* 0x000fe20000000000 */
[----:B------:R-:W-:Y:S01]  /*9cb0*/  FMUL.FTZ R75, R106, R120 ;  /* 0x000000786a4b7220 */ /* 0x000fe20000410000 */
[----:B------:R-:W-:Y:S01]  /*9cc0*/  SEL R73, R15, R20, P0 ;  /* 0x000000140f497207 */ /* 0x000fe20000000000 */
[-C--:B------:R-:W-:Y:S01]  /*9cd0*/  FMUL.FTZ R111, R111, R120.reuse ;  /* 0x000000786f6f7220 */ /* 0x080fe20000410000 */
        /* <DEDUP_REMOVED lines=8> */
[----:B------:R-:W-:Y:S01]  /*9d60*/  F2FP.BF16.F32.PACK_AB R11, R38, R11 ;  /* 0x0000000b260b723e */ /* 0x000fe200000010ff */
[----:B------:R-:W-:Y:S01]  /*9d70*/  FMUL.FTZ R90, R115, R120 ;  /* 0x00000078735a7220 */ /* 0x000fe20000410000 */
[----:B------:R-:W-:Y:S01]  /*9d80*/  F2FP.BF16.F32.PACK_AB R12, R39, R12 ;  /* 0x0000000c270c723e */ /* 0x000fe200000010ff */
[----:B------:R-:W-:Y:S01]  /*9d90*/  SYNCS.ARRIVE.TRANS64.RED.A1T0 RZ, [UR4], RZ ;  /* 0x000000ffffff79a7 */ /* 0x000fe20008100404 */
[----:B------:R-:W-:Y:S01]  /*9da0*/  SHF.R.U64 R20, R20, 0x3, RZ ;  /* 0x0000000314147819 */ /* 0x000fe200000012ff */
[----:B------:R-:W-:Y:S01]  /*9db0*/  USHF.R.S32.HI UR4, URZ, 0x1f, UR44 ;  /* 0x0000001f3f047899 */ /* 0x000fe2000801142c */
[----:B------:R-:W-:Y:S01]  /*9dc0*/  LOP3.LUT R24, R24, R25, RZ, 0x3c, !PT ;  /* 0x0000001918187212 */ /* 0x000fe200078e3cff */
[----:B------:R-:W-:Y:S01]  /*9dd0*/  IMAD.X R25, RZ, RZ, R17, P2 ;  /* 0x000000ffff197224 */ /* 0x000fe200010e0611 */
[----:B------:R-:W-:-:S02]  /*9de0*/  F2FP.BF16.F32.PACK_AB R5, R30, R5 ;  /* 0x000000051e05723e */ /* 0x000fc400000010ff */
[----:B------:R-:W-:Y:S02]  /*9df0*/  F2FP.BF16.F32.PACK_AB R8, R31, R8 ;  /* 0x000000081f08723e */ /* 0x000fe400000010ff */
[----:B------:R-:W-:Y:S02]  /*9e00*/  SEL R39, R9, R10, P0 ;  /* 0x0000000a09277207 */ /* 0x000fe40000000000 */
[----:B------:R-:W-:Y:S02]  /*9e10*/  SEL R38, R10, R9, P0 ;  /* 0x000000090a267207 */ /* 0x000fe40000000000 */
[----:B------:R-:W-:Y:S02]  /*9e20*/  SHF.R.U64 R6, R6, 0x3, RZ ;  /* 0x0000000306067819 */ /* 0x000fe400000012ff */
[----:B------:R-:W-:Y:S02]  /*9e30*/  IADD3 R9, P2, R16, 0x8060, RZ ;  /* 0x0000806010097810 */ /* 0x000fe40007f5e0ff */
[----:B------:R-:W-:-:S02]  /*9e40*/  F2FP.BF16.F32.PACK_AB R40, R69, R40 ;  /* 0x000000284528723e */ /* 0x000fc400000010ff */
[----:B------:R-:W-:Y:S01]  /*9e50*/  LOP3.LUT R20, R20, R21, RZ, 0x3c, !PT ;  /* 0x0000001514147212 */ /* 0x000fe200078e3cff */
[--C-:B------:R-:W-:Y:S01]  /*9e60*/  IMAD.X R21, RZ, RZ, R17.reuse, P3 ;  /* 0x000000ffff157224 */ /* 0x100fe200018e0611 */
[----:B------:R-:W-:Y:S02]  /*9e70*/  SEL R69, R5, R8, P0 ;  /* 0x0000000805457207 */ /* 0x000fe40000000000 */
[----:B------:R-:W-:Y:S02]  /*9e80*/  SEL R54, R8, R5, P0 ;  /* 0x0000000508367207 */ /* 0x000fe40000000000 */
[----:B------:R-:W-:Y:S01]  /*9e90*/  LOP3.LUT R6, R6, R7, RZ, 0x3c, !PT ;  /* 0x0000000706067212 */ /* 0x000fe200078e3cff */
[----:B------:R-:W-:Y:S01]  /*9ea0*/  IMAD.X R7, RZ, RZ, R17, P1 ;  /* 0x000000ffff077224 */ /* 0x000fe200008e0611 */
[----:B------:R-:W-:Y:S01]  /*9eb0*/  F2FP.BF16.F32.PACK_AB R64, R93, R64 ;  /* 0x000000405d40723e */ /* 0x000fe200000010ff */
[----:B------:R-:W-:Y:S01]  /*9ec0*/  VIADD R93, R221, UR42 ;  /* 0x0000002add5d7c36 */ /* 0x000fe20008000000 */
[----:B------:R-:W-:-:S02]  /*9ed0*/  LOP3.LUT R8, R9, 0x380, RZ, 0xc0, !PT ;  /* 0x0000038009087812 */ /* 0x000fc400078ec0ff */
[----:B------:R-:W-:Y:S01]  /*9ee0*/  F2FP.BF16.F32.PACK_AB R57, R84, R57 ;  /* 0x000000395439723e */ /* 0x000fe200000010ff */
[----:B------:R-:W-:Y:S01]  /*9ef0*/  VIADD R5, R93, 0x8 ;  /* 0x000000085d057836 */ /* 0x000fe20000000000 */
[----:B------:R-:W-:Y:S02]  /*9f00*/  SHF.R.U64 R8, R8, 0x3, RZ ;  /* 0x0000000308087819 */ /* 0x000fe400000012ff */
[----:B------:R-:W-:Y:S02]  /*9f10*/  MOV R84, R20 ;  /* 0x0000001400547202 */ /* 0x000fe40000000f00 */
[----:B------:R-:W-:Y:S01]  /*9f20*/  MOV R21, R6 ;  /* 0x0000000600157202 */ /* 0x000fe20000000f00 */
[----:B------:R-:W-:Y:S01]  /*9f30*/  IMAD.U32 R7, RZ, RZ, UR11 ;  /* 0x0000000bff077e24 */ /* 0x000fe2000f8e00ff */
[----:B------:R-:W-:Y:S01]  /*9f40*/  LOP3.LUT P1, RZ, R19, 0x3, RZ, 0xc0, !PT ;  /* 0x0000000313ff7812 */ /* 0x000fe2000782c0ff */
[----:B------:R-:W-:Y:S01]  /*9f50*/  IMAD.U32 R7, RZ, RZ, UR5 ;  /* 0x00000005ff077e24 */ /* 0x000fe2000f8e00ff */
[----:B------:R-:W-:Y:S01]  /*9f60*/  IADD3 R29, P6, R16, 0x60, RZ ;  /* 0x00000060101d7810 */ /* 0x000fe20007fde0ff */
[----:B------:R-:W-:Y:S01]  /*9f70*/  ULDC UR5, c[0x0][0xa88] ;  /* 0x0002a20000057ab9 */ /* 0x000fe20000000800 */
[----:B------:R-:W-:Y:S01]  /*9f80*/  LOP3.LUT R8, R8, R9, RZ, 0x3c, !PT ;  /* 0x0000000908087212 */ /* 0x000fe200078e3cff */
[----:B------:R-:W-:Y:S01]  /*9f90*/  IMAD.X R9, RZ, RZ, R17, P2 ;  /* 0x000000ffff097224 */ /* 0x000fe200010e0611 */
[----:B------:R-:W-:Y:S01]  /*9fa0*/  ISETP.GE.OR P2, PT, R5, UR5, P1 ;  /* 0x0000000505007c0c */ /* 0x000fe20008f46670 */
[----:B------:R-:W-:Y:S01]  /*9fb0*/  IMAD.U32 R6, RZ, RZ, UR10 ;  /* 0x0000000aff067e24 */ /* 0x000fe2000f8e00ff */
[----:B------:R-:W-:-:S02]  /*9fc0*/  LOP3.LUT R28, R29, 0x380, RZ, 0xc0, !PT ;  /* 0x000003801d1c7812 */ /* 0x000fc400078ec0ff */
[----:B------:R-:W-:Y:S02]  /*9fd0*/  F2FP.BF16.F32.PACK_AB R33, R60, R33 ;  /* 0x000000213c21723e */ /* 0x000fe400000010ff */
[----:B------:R-:W-:Y:S02]  /*9fe0*/  SHF.R.U64 R28, R28, 0x3, RZ ;  /* 0x000000031c1c7819 */ /* 0x000fe400000012ff */
[----:B------:R-:W-:Y:S02]  /*9ff0*/  SEL R53, R33, R32, P0 ;  /* 0x0000002021357207 */ /* 0x000fe40000000000 */
[----:B------:R-:W-:Y:S02]  /*a000*/  SEL R52, R32, R33, P0 ;  /* 0x0000002120347207 */ /* 0x000fe40000000000 */
[----:B------:R-:W-:Y:S02]  /*a010*/  F2FP.BF16.F32.PACK_AB R42, R71, R42 ;  /* 0x0000002a472a723e */ /* 0x000fe400000010ff */
[----:B------:R-:W-:-:S02]  /*a020*/  IADD3 R33, P4, R16, 0x20, RZ ;  /* 0x0000002010217810 */ /* 0x000fc40007f9e0ff */
[----:B------:R-:W-:Y:S02]  /*a030*/  IADD3 R31, P5, R16, 0x40, RZ ;  /* 0x00000040101f7810 */ /* 0x000fe40007fbe0ff */
[----:B------:R-:W-:Y:S01]  /*a040*/  LOP3.LUT R28, R28, R29, RZ, 0x3c, !PT ;  /* 0x0000001d1c1c7212 */ /* 0x000fe200078e3cff */
[----:B------:R-:W-:Y:S01]  /*a050*/  IMAD.X R29, RZ, RZ, R17, P6 ;  /* 0x000000ffff1d7224 */ /* 0x000fe200030e0611 */
        /* <DEDUP_REMOVED lines=8> */
[----:B------:R-:W-:Y:S02]  /*a0e0*/  LOP3.LUT R32, R33, 0x380, RZ, 0xc0, !PT ;  /* 0x0000038021207812 */ /* 0x000fe400078ec0ff */
[----:B------:R-:W-:-:S02]  /*a0f0*/  LOP3.LUT R30, R31, 0x380, RZ, 0xc0, !PT ;  /* 0x000003801f1e7812 */ /* 0x000fc400078ec0ff */
[----:B------:R-:W-:Y:S02]  /*a100*/  F2FP.BF16.F32.PACK_AB R51, R86, R51 ;  /* 0x000000335633723e */ /* 0x000fe400000010ff */
[----:B------:R-:W-:Y:S02]  /*a110*/  F2FP.BF16.F32.PACK_AB R58, R87, R58 ;  /* 0x0000003a573a723e */ /* 0x000fe400000010ff */
[----:B------:R-:W-:Y:S02]  /*a120*/  LOP3.LUT R10, R11, 0x380, RZ, 0xc0, !PT ;  /* 0x000003800b0a7812 */ /* 0x000fe400078ec0ff */
[----:B------:R-:W-:Y:S02]  /*a130*/  F2FP.BF16.F32.PACK_AB R49, R76, R49 ;  /* 0x000000314c31723e */ /* 0x000fe400000010ff */
[----:B------:R-:W-:Y:S02]  /*a140*/  F2FP.BF16.F32.PACK_AB R56, R85, R56 ;  /* 0x000000385538723e */ /* 0x000fe400000010ff */
[----:B------:R-:W-:-:S02]  /*a150*/  SEL R45, R13, R14, P0 ;  /* 0x0000000e0d2d7207 */ /* 0x000fc40000000000 */
[----:B------:R-:W-:Y:S02]  /*a160*/  SEL R44, R14, R13, P0 ;  /* 0x0000000d0e2c7207 */ /* 0x000fe40000000000 */
[----:B------:R-:W-:Y:S02]  /*a170*/  SEL R63, R81, R80, P0 ;  /* 0x00000050513f7207 */ /* 0x000fe40000000000 */
[----:B------:R-:W-:Y:S02]  /*a180*/  F2FP.BF16.F32.PACK_AB R59, R94, R59 ;  /* 0x0000003b5e3b723e */ /* 0x000fe400000010ff */
[----:B------:R-:W-:Y:S02]  /*a190*/  F2FP.BF16.F32.PACK_AB R66, R95, R66 ;  /* 0x000000425f42723e */ /* 0x000fe400000010ff */
[----:B------:R-:W-:Y:S02]  /*a1a0*/  SEL R80, R80, R81, P0 ;  /* 0x0000005150507207 */ /* 0x000fe40000000000 */
[----:B------:R-:W-:-:S02]  /*a1b0*/  SEL R85, R43, R50, P0 ;  /* 0x000000322b557207 */ /* 0x000fc40000000000 */
[----:B------:R-:W-:Y:S02]  /*a1c0*/  SHF.R.U64 R32, R32, 0x3, RZ ;  /* 0x0000000320207819 */ /* 0x000fe400000012ff */
[----:B------:R-:W-:Y:S02]  /*a1d0*/  SHF.R.U64 R30, R30, 0x3, RZ ;  /* 0x000000031e1e7819 */ /* 0x000fe400000012ff */
[----:B------:R-:W-:Y:S02]  /*a1e0*/  SEL R55, R41, R40, P0 ;  /* 0x0000002829377207 */ /* 0x000fe40000000000 */
[----:B------:R-:W-:Y:S02]  /*a1f0*/  SEL R81, R35, R42, P0 ;  /* 0x0000002a23517207 */ /* 0x000fe40000000000 */
[----:B------:R-:W-:Y:S02]  /*a200*/  SEL R50, R50, R43, P0 ;  /* 0x0000002b32327207 */ /* 0x000fe40000000000 */
[----:B------:R-:W-:-:S02]  /*a210*/  F2FP.BF16.F32.PACK_AB R67, R102, R67 ;  /* 0x000000436643723e */ /* 0x000fc400000010ff */
[----:B------:R-:W-:Y:S02]  /*a220*/  F2FP.BF16.F32.PACK_AB R74, R103, R74 ;  /* 0x0000004a674a723e */ /* 0x000fe400000010ff */
[----:B------:R-:W-:Y:S02]  /*a230*/  SEL R40, R40, R41, P0 ;  /* 0x0000002928287207 */ /* 0x000fe40000000000 */
[----:B------:R-:W-:Y:S02]  /*a240*/  SEL R42, R42, R35, P0 ;  /* 0x000000232a2a7207 */ /* 0x000fe40000000000 */
[----:B------:R-:W-:Y:S02]  /*a250*/  SEL R43, R51, R58, P0 ;  /* 0x0000003a332b7207 */ /* 0x000fe40000000000 */
[----:B------:R-:W-:Y:S02]  /*a260*/  SHF.R.U64 R10, R10, 0x3, RZ ;  /* 0x000000030a0a7819 */ /* 0x000fe400000012ff */
[----:B------:R-:W-:-:S02]  /*a270*/  F2FP.BF16.F32.PACK_AB R65, R92, R65 ;  /* 0x000000415c41723e */ /* 0x000fc400000010ff */
[----:B------:R-:W-:Y:S02]  /*a280*/  SEL R41, R49, R48, P0 ;  /* 0x0000003031297207 */ /* 0x000fe40000000000 */
[----:B------:R-:W-:Y:S02]  /*a290*/  SEL R58, R58, R51, P0 ;  /* 0x000000333a3a7207 */ /* 0x000fe40000000000 */
[----:B------:R-:W-:Y:S02]  /*a2a0*/  F2FP.BF16.F32.PACK_AB R75, R110, R75 ;  /* 0x0000004b6e4b723e */ /* 0x000fe400000010ff */
[----:B------:R-:W-:Y:S02]  /*a2b0*/  F2FP.BF16.F32.PACK_AB R82, R111, R82 ;  /* 0x000000526f52723e */ /* 0x000fe400000010ff */
[----:B------:R-:W-:Y:S02]  /*a2c0*/  SEL R48, R48, R49, P0 ;  /* 0x0000003130307207 */ /* 0x000fe40000000000 */
[----:B------:R-:W-:-:S02]  /*a2d0*/  SEL R51, R59, R66, P0 ;  /* 0x000000423b337207 */ /* 0x000fc40000000000 */
[----:B------:R-:W-:Y:S01]  /*a2e0*/  LOP3.LUT R32, R32, R33, RZ, 0x3c, !PT ;  /* 0x0000002120207212 */ /* 0x000fe200078e3cff */
[--C-:B------:R-:W-:Y:S01]  /*a2f0*/  IMAD.X R33, RZ, RZ, R17.reuse, P4 ;  /* 0x000000ffff217224 */ /* 0x100fe200020e0611 */
[----:B------:R-:W-:Y:S01]  /*a300*/  LOP3.LUT R30, R30, R31, RZ, 0x3c, !PT ;  /* 0x0000001f1e1e7212 */ /* 0x000fe200078e3cff */
[----:B------:R-:W-:Y:S01]  /*a310*/  IMAD.X R31, RZ, RZ, R17, P5 ;  /* 0x000000ffff1f7224 */ /* 0x000fe200028e0611 */
[----:B------:R-:W-:Y:S02]  /*a320*/  SEL R49, R57, R56, P0 ;  /* 0x0000003839317207 */ /* 0x000fe40000000000 */
[----:B------:R-:W-:Y:S02]  /*a330*/  SEL R66, R66, R59, P0 ;  /* 0x0000003b42427207 */ /* 0x000fe40000000000 */
[----:B------:R-:W-:Y:S02]  /*a340*/  F2FP.BF16.F32.PACK_AB R89, R116, R89 ;  /* 0x000000597459723e */ /* 0x000fe400000010ff */
[----:B------:R-:W-:-:S02]  /*a350*/  F2FP.BF16.F32.PACK_AB R83, R118, R83 ;  /* 0x000000537653723e */ /* 0x000fc400000010ff */
[----:B------:R-:W-:Y:S02]  /*a360*/  F2FP.BF16.F32.PACK_AB R88, R117, R88 ;  /* 0x000000587558723e */ /* 0x000fe400000010ff */
[----:B------:R-:W-:Y:S02]  /*a370*/  F2FP.BF16.F32.PACK_AB R90, R119, R90 ;  /* 0x0000005a775a723e */ /* 0x000fe400000010ff */
[----:B------:R-:W-:Y:S02]  /*a380*/  SEL R56, R56, R57, P0 ;  /* 0x0000003938387207 */ /* 0x000fe40000000000 */
[----:B------:R-:W-:Y:S02]  /*a390*/  SEL R59, R67, R74, P0 ;  /* 0x0000004a433b7207 */ /* 0x000fe40000000000 */
[C---:B------:R-:W-:Y:S02]  /*a3a0*/  IADD3 R15, P4, R16.reuse, 0x4060, RZ ;  /* 0x00004060100f7810 */ /* 0x040fe40007f9e0ff */
[----:B------:R-:W-:-:S02]  /*a3b0*/  IADD3 R13, P5, R16, 0x8000, RZ ;  /* 0x00008000100d7810 */ /* 0x000fc40007fbe0ff */
[----:B------:R-:W-:Y:S01]  /*a3c0*/  LOP3.LUT R10, R10, R11, RZ, 0x3c, !PT ;  /* 0x0000000b0a0a7212 */ /* 0x000fe200078e3cff */
[----:B------:R-:W-:Y:S01]  /*a3d0*/  IMAD.X R11, RZ, RZ, R17, P6 ;  /* 0x000000ffff0b7224 */ /* 0x000fe200030e0611 */
[----:B------:R-:W-:Y:S02]  /*a3e0*/  SEL R57, R65, R64, P0 ;  /* 0x0000004041397207 */ /* 0x000fe40000000000 */
[----:B------:R-:W-:Y:S02]  /*a3f0*/  SEL R74, R74, R67, P0 ;  /* 0x000000434a4a7207 */ /* 0x000fe40000000000 */
[----:B------:R-:W-:Y:S02]  /*a400*/  SEL R64, R64, R65, P0 ;  /* 0x0000004140407207 */ /* 0x000fe40000000000 */
[----:B------:R-:W-:Y:S02]  /*a410*/  SEL R67, R75, R82, P0 ;  /* 0x000000524b437207 */ /* 0x000fe40000000000 */
[----:B------:R-:W-:-:S02]  /*a420*/  SEL R82, R82, R75, P0 ;  /* 0x0000004b52527207 */ /* 0x000fc40000000000 */
[----:B------:R-:W-:Y:S02]  /*a430*/  SEL R65, R89, R88, P0 ;  /* 0x0000005859417207 */ /* 0x000fe40000000000 */
[----:B------:R-:W-:Y:S02]  /*a440*/  SEL R75, R83, R90, P0 ;  /* 0x0000005a534b7207 */ /* 0x000fe40000000000 */
[----:B------:R-:W-:Y:S02]  /*a450*/  LOP3.LUT R14, R15, 0x380, RZ, 0xc0, !PT ;  /* 0x000003800f0e7812 */ /* 0x000fe400078ec0ff */
[----:B------:R-:W-:Y:S02]  /*a460*/  LOP3.LUT R35, R16, 0x380, RZ, 0xc0, !PT ;  /* 0x0000038010237812 */ /* 0x000fe400078ec0ff */
[----:B--2---:R-:W-:Y:S01]  /*a470*/  LOP3.LUT R5, R4, 0x2, RZ, 0x3c, !PT ;  /* 0x0000000204057812 */ /* 0x004fe200078e3cff */
[----:B------:R-:W-:Y:S01]  /*a480*/  SHFL.IDX PT, R37, R37, R4, 0x1c1f ;  /* 0x001c1f0425257589 */ /* 0x000fe200000e0000 */
[----:B------:R-:W-:-:S02]  /*a490*/  LOP3.LUT R12, R13, 0x380, RZ, 0xc0, !PT ;  /* 0x000003800d0c7812 */ /* 0x000fc400078ec0ff */
[----:B------:R-:W-:Y:S01]  /*a4a0*/  SEL R88, R88, R89, P0 ;  /* 0x0000005958587207 */ /* 0x000fe20000000000 */
[----:B------:R-:W1:Y:S01]  /*a4b0*/  SHFL.IDX PT, R36, R36, R5, 0x1c1f ;  /* 0x001c1f0524247589 */ /* 0x000e6200000e0000 */
[----:B------:R-:W-:Y:S02]  /*a4c0*/  SEL R90, R90, R83, P0 ;  /* 0x000000535a5a7207 */ /* 0x000fe40000000000 */
[----:B------:R-:W-:Y:S01]  /*a4d0*/  MOV R76, R10 ;  /* 0x0000000a004c7202 */ /* 0x000fe20000000f00 */
[----:B------:R-:W-:Y:S01]  /*a4e0*/  SHFL.IDX PT, R69, R69, R4, 0x1c1f ;  /* 0x001c1f0445457589 */ /* 0x000fe200000e0000 */
[----:B------:R-:W-:Y:S02]  /*a4f0*/  MOV R20, R8 ;  /* 0x0000000800147202 */ /* 0x000fe40000000f00 */
[----:B------:R-:W-:Y:S01]  /*a500*/  SHF.R.U64 R14, R14, 0x3, RZ ;  /* 0x000000030e0e7819 */ /* 0x000fe200000012ff */
[----:B------:R-:W2:Y:S01]  /*a510*/  SHFL.IDX PT, R54, R54, R5, 0x1c1f ;  /* 0x001c1f0536367589 */ /* 0x000ea200000e0000 */
[----:B------:R-:W-:-:S02]  /*a520*/  SHF.R.U64 R35, R35, 0x3, RZ ;  /* 0x0000000323237819 */ /* 0x000fc400000012ff */
[----:B------:R-:W-:Y:S01]  /*a530*/  SHF.R.U64 R12, R12, 0x3, RZ ;  /* 0x000000030c0c7819 */ /* 0x000fe200000012ff */
[----:B------:R-:W-:Y:S01]  /*a540*/  SHFL.IDX PT, R39, R39, R4, 0x1c1f ;  /* 0x001c1f0427277589 */ /* 0x000fe200000e0000 */
[----:B------:R-:W-:Y:S01]  /*a550*/  LOP3.LUT R14, R14, R15, RZ, 0x3c, !PT ;  /* 0x0000000f0e0e7212 */ /* 0x000fe200078e3cff */
[--C-:B------:R-:W-:Y:S01]  /*a560*/  IMAD.X R15, RZ, RZ, R17.reuse, P4 ;  /* 0x000000ffff0f7224 */ /* 0x100fe200020e0611 */
[----:B------:R-:W-:Y:S01]  /*a570*/  LOP3.LUT R34, R35, R16, RZ, 0x3c, !PT ;  /* 0x0000001023227212 */ /* 0x000fe200078e3cff */
[----:B------:R-:W3:Y:S01]  /*a580*/  SHFL.IDX PT, R38, R38, R5, 0x1c1f ;  /* 0x001c1f0526267589 */ /* 0x000ee200000e0000 */
[----:B------:R-:W-:Y:S01]  /*a590*/  LOP3.LUT R12, R12, R13, RZ, 0x3c, !PT ;  /* 0x0000000d0c0c7212 */ /* 0x000fe200078e3cff */
[--C-:B------:R-:W-:Y:S01]  /*a5a0*/  IMAD.MOV.U32 R35, RZ, RZ, R17.reuse ;  /* 0x000000ffff237224 */ /* 0x100fe200078e0011 */
[----:B------:R-:W-:Y:S01]  /*a5b0*/  MOV R83, R14 ;  /* 0x0000000e00537202 */ /* 0x000fe20000000f00 */
[----:B------:R-:W-:Y:S01]  /*a5c0*/  SHFL.IDX PT, R71, R71, R4, 0x1c1f ;  /* 0x001c1f0447477589 */ /* 0x000fe200000e0000 */
[----:B------:R-:W-:Y:S01]  /*a5d0*/  IMAD.X R13, RZ, RZ, R17, P5 ;  /* 0x000000ffff0d7224 */ /* 0x000fe200028e0611 */
[----:B------:R-:W-:-:S02]  /*a5e0*/  MOV R33, R32 ;  /* 0x0000002000217202 */ /* 0x000fc40000000f00 */
[----:B------:R-:W4:Y:S01]  /*a5f0*/  SHFL.IDX PT, R60, R60, R5, 0x1c1f ;  /* 0x001c1f053c3c7589 */ /* 0x000f2200000e0000 */
[----:B-1----:R-:W-:Y:S02]  /*a600*/  SEL R8, R37, R36, P0 ;  /* 0x0000002425087207 */ /* 0x002fe40000000000 */
[----:B------:R-:W-:Y:S01]  /*a610*/  SEL R10, R36, R37, P0 ;  /* 0x00000025240a7207 */ /* 0x000fe20000000000 */
[----:B------:R-:W-:Y:S01]  /*a620*/  SHFL.IDX PT, R45, R45, R4, 0x1c1f ;  /* 0x001c1f042d2d7589 */ /* 0x000fe200000e0000 */
[----:B------:R-:W1:Y:S01]  /*a630*/  LDC.64 R36, c[0x0][0xb78] ;  /* 0x0002de00ff247b82 */ /* 0x000e620000000a00 */
[----:B------:R-:W-:Y:S02]  /*a640*/  MOV R34, R34 ;  /* 0x0000002200227202 */ /* 0x000fe40000000f00 */
[----:B------:R-:W-:Y:S01]  /*a650*/  SHFL.IDX PT, R73, R73, R4, 0x1c1f ;  /* 0x001c1f0449497589 */ /* 0x000fe200000e0000 */
[----:B------:R-:W-:Y:S02]  /*a660*/  MOV R78, R12 ;  /* 0x0000000c004e7202 */ /* 0x000fe40000000f00 */
[----:B--2---:R-:W-:Y:S01]  /*a670*/  SEL R9, R69, R54, P0 ;  /* 0x0000003645097207 */ /* 0x004fe20000000000 */
[----:B------:R-:W2:Y:S01]  /*a680*/  SHFL.IDX PT, R44, R44, R5, 0x1c1f ;  /* 0x001c1f052c2c7589 */ /* 0x000ea200000e0000 */
[----:B------:R-:W-:-:S02]  /*a690*/  SEL R11, R54, R69, P0 ;  /* 0x00000045360b7207 */ /* 0x000fc40000000000 */
[----:B------:R-:W-:Y:S01]  /*a6a0*/  MOV R87, R26 ;  /* 0x0000001a00577202 */ /* 0x000fe20000000f00 */
[----:B------:R-:W5:Y:S01]  /*a6b0*/  SHFL.IDX PT, R62, R62, R5, 0x1c1f ;  /* 0x001c1f053e3e7589 */ /* 0x000f6200000e0000 */
[----:B---3--:R-:W-:Y:S02]  /*a6c0*/  SEL R12, R39, R38, P0 ;  /* 0x00000026270c7207 */ /* 0x008fe40000000000 */
[----:B------:R-:W-:Y:S01]  /*a6d0*/  SEL R14, R38, R39, P0 ;  /* 0x00000027260e7207 */ /* 0x000fe20000000000 */
[----:B------:R-:W-:Y:S01]  /*a6e0*/  BAR.SYNC.DEFER_BLOCKING 0x1, 0x100 ;  /* 0x0044000000007b1d */ /* 0x000fe20000010000 */
[----:B------:R-:W-:Y:S02]  /*a6f0*/  MOV R86, R24 ;  /* 0x0000001800567202 */ /* 0x000fe40000000f00 */
[----:B------:R-:W-:Y:S02]  /*a700*/  MOV R91, R30 ;  /* 0x0000001e005b7202 */ /* 0x000fe40000000f00 */
[----:B----4-:R-:W-:-:S02]  /*a710*/  SEL R13, R71, R60, P0 ;  /* 0x0000003c470d7207 */ /* 0x010fc40000000000 */
[----:B------:R-:W-:Y:S01]  /*a720*/  SEL R15, R60, R71, P0 ;  /* 0x000000473c0f7207 */ /* 0x000fe20000000000 */
[----:B------:R-:W-:Y:S01]  /*a730*/  SHFL.IDX PT, R47, R47, R4, 0x1c1f ;  /* 0x001c1f042f2f7589 */ /* 0x000fe200000e0000 */
[----:B------:R-:W-:Y:S01]  /*a740*/  MOV R89, R28 ;  /* 0x0000001c00597202 */ /* 0x000fe20000000f00 */
[----:B-1----:R-:W-:Y:S01]  /*a750*/  IMAD.WIDE.U32 R6, R36, UR44, R6 ;  /* 0x0000002c24067c25 */ /* 0x002fe2000f8e0006 */
[C---:B------:R-:W-:Y:S01]  /*a760*/  ISETP.GE.OR P1, PT, R93.reuse, UR5, P1 ;  /* 0x000000055d007c0c */ /* 0x040fe20008f26670 */
[----:B------:R-:W-:Y:S01]  /*a770*/  SHFL.IDX PT, R77, R77, R4, 0x1c1f ;  /* 0x001c1f044d4d7589 */ /* 0x000fe200000e0000 */
[----:B------:R-:W-:-:S03]  /*a780*/  IADD3 R6, P3, R93, R6, RZ ;  /* 0x000000065d067210 */ /* 0x000fc60007f7e0ff */
[----:B------:R-:W1:Y:S01]  /*a790*/  SHFL.IDX PT, R46, R46, R5, 0x1c1f ;  /* 0x001c1f052e2e7589 */ /* 0x000e6200000e0000 */
[----:B--2---:R-:W-:Y:S02]  /*a7a0*/  SEL R24, R45, R44, P0 ;  /* 0x0000002c2d187207 */ /* 0x004fe40000000000 */
[----:B------:R-:W-:Y:S01]  /*a7b0*/  SEL R26, R44, R45, P0 ;  /* 0x0000002d2c1a7207 */ /* 0x000fe20000000000 */
[----:B------:R-:W2:Y:S01]  /*a7c0*/  SHFL.IDX PT, R68, R68, R5, 0x1c1f ;  /* 0x001c1f0544447589 */ /* 0x000ea200000e0000 */
[----:B-----5:R-:W-:Y:S02]  /*a7d0*/  SEL R25, R73, R62, P0 ;  /* 0x0000003e49197207 */ /* 0x020fe40000000000 */
[----:B------:R-:W-:Y:S01]  /*a7e0*/  SEL R27, R62, R73, P0 ;  /* 0x000000493e1b7207 */ /* 0x000fe20000000000 */
[----:B------:R-:W-:Y:S04]  /*a7f0*/  SHFL.IDX PT, R53, R53, R4, 0x1c1f ;  /* 0x001c1f0435357589 */ /* 0x000fe800000e0000 */
[----:B------:R-:W-:Y:S04]  /*a800*/  SHFL.IDX PT, R79, R79, R4, 0x1c1f ;  /* 0x001c1f044f4f7589 */ /* 0x000fe800000e0000 */
[----:B------:R-:W3:Y:S04]  /*a810*/  SHFL.IDX PT, R52, R52, R5, 0x1c1f ;  /* 0x001c1f0534347589 */ /* 0x000ee800000e0000 */
[----:B------:R-:W4:Y:S04]  /*a820*/  SHFL.IDX PT, R70, R70, R5, 0x1c1f ;  /* 0x001c1f0546467589 */ /* 0x000f2800000e0000 */
[----:B------:R-:W-:Y:S01]  /*a830*/  SHFL.IDX PT, R55, R55, R4, 0x1c1f ;  /* 0x001c1f0437377589 */ /* 0x000fe200000e0000 */
[----:B-1----:R-:W-:-:S02]  /*a840*/  SEL R28, R47, R46, P0 ;  /* 0x0000002e2f1c7207 */ /* 0x002fc40000000000 */
[----:B------:R-:W-:Y:S01]  /*a850*/  SEL R30, R46, R47, P0 ;  /* 0x0000002f2e1e7207 */ /* 0x000fe20000000000 */
[----:B------:R-:W-:Y:S01]  /*a860*/  SHFL.IDX PT, R81, R81, R4, 0x1c1f ;  /* 0x001c1f0451517589 */ /* 0x000fe200000e0000 */
[----:B--2---:R-:W-:Y:S02]  /*a870*/  SEL R29, R77, R68, P0 ;  /* 0x000000444d1d7207 */ /* 0x004fe40000000000 */
[----:B------:R-:W-:Y:S01]  /*a880*/  SEL R31, R68, R77, P0 ;  /* 0x0000004d441f7207 */ /* 0x000fe20000000000 */
[----:B------:R-:W1:Y:S04]  /*a890*/  SHFL.IDX PT, R40, R40, R5, 0x1c1f ;  /* 0x001c1f0528287589 */ /* 0x000e6800000e0000 */
[----:B------:R-:W2:Y:S04]  /*a8a0*/  SHFL.IDX PT, R42, R42, R5, 0x1c1f ;  /* 0x001c1f052a2a7589 */ /* 0x000ea800000e0000 */
[----:B------:R-:W-:Y:S01]  /*a8b0*/  SHFL.IDX PT, R41, R41, R4, 0x1c1f ;  /* 0x001c1f0429297589 */ /* 0x000fe200000e0000 */
[----:B---3--:R-:W-:-:S03]  /*a8c0*/  SEL R32, R53, R52, P0 ;  /* 0x0000003435207207 */ /* 0x008fc60000000000 */
[----:B------:R-:W-:Y:S01]  /*a8d0*/  SHFL.IDX PT, R85, R85, R4, 0x1c1f ;  /* 0x001c1f0455557589 */ /* 0x000fe200000e0000 */
[----:B----4-:R-:W-:-:S03]  /*a8e0*/  SEL R35, R70, R79, P0 ;  /* 0x0000004f46237207 */ /* 0x010fc60000000000 */
[----:B------:R-:W3:Y:S04]  /*a8f0*/  SHFL.IDX PT, R48, R48, R5, 0x1c1f ;  /* 0x001c1f0530307589 */ /* 0x000ee800000e0000 */
[----:B------:R-:W4:Y:S04]  /*a900*/  SHFL.IDX PT, R50, R50, R5, 0x1c1f ;  /* 0x001c1f0532327589 */ /* 0x000f2800000e0000 */
[----:B------:R-:W-:Y:S04]  /*a910*/  SHFL.IDX PT, R49, R49, R4, 0x1c1f ;  /* 0x001c1f0431317589 */ /* 0x000fe800000e0000 */
[----:B------:R-:W-:Y:S04]  /*a920*/  SHFL.IDX PT, R43, R43, R4, 0x1c1f ;  /* 0x001c1f042b2b7589 */ /* 0x000fe800000e0000 */
[----:B------:R-:W5:Y:S04]  /*a930*/  SHFL.IDX PT, R56, R56, R5, 0x1c1f ;  /* 0x001c1f0538387589 */ /* 0x000f6800000e0000 */
[----:B------:R-:W5:Y:S04]  /*a940*/  SHFL.IDX PT, R58, R58, R5, 0x1c1f ;  /* 0x001c1f053a3a7589 */ /* 0x000f6800000e0000 */
[----:B------:R-:W-:Y:S04]  /*a950*/  SHFL.IDX PT, R57, R57, R4, 0x1c1f ;  /* 0x001c1f0439397589 */ /* 0x000fe800000e0000 */
[----:B------:R-:W-:Y:S04]  /*a960*/  SHFL.IDX PT, R51, R51, R4, 0x1c1f ;  /* 0x001c1f0433337589 */ /* 0x000fe800000e0000 */
[----:B------:R-:W-:Y:S04]  /*a970*/  SHFL.IDX PT, R64, R64, R5, 0x1c1f ;  /* 0x001c1f0540407589 */ /* 0x000fe800000e0000 */
[----:B------:R-:W-:Y:S04]  /*a980*/  SHFL.IDX PT, R66, R66, R5, 0x1c1f ;  /* 0x001c1f0542427589 */ /* 0x000fe800000e0000 */
[----:B------:R-:W-:Y:S04]  /*a990*/  SHFL.IDX PT, R61, R61, R4, 0x1c1f ;  /* 0x001c1f043d3d7589 */ /* 0x000fe800000e0000 */
[----:B------:R-:W-:Y:S04]  /*a9a0*/  SHFL.IDX PT, R59, R59, R4, 0x1c1f ;  /* 0x001c1f043b3b7589 */ /* 0x000fe800000e0000 */
[----:B------:R-:W5:Y:S04]  /*a9b0*/  SHFL.IDX PT, R72, R72, R5, 0x1c1f ;  /* 0x001c1f0548487589 */ /* 0x000f6800000e0000 */
[----:B------:R-:W5:Y:S04]  /*a9c0*/  SHFL.IDX PT, R74, R74, R5, 0x1c1f ;  /* 0x001c1f054a4a7589 */ /* 0x000f6800000e0000 */
[----:B------:R-:W-:Y:S04]  /*a9d0*/  SHFL.IDX PT, R63, R63, R4, 0x1c1f ;  /* 0x001c1f043f3f7589 */ /* 0x000fe800000e0000 */
[----:B------:R-:W-:Y:S04]  /*a9e0*/  SHFL.IDX PT, R67, R67, R4, 0x1c1f ;  /* 0x001c1f0443437589 */ /* 0x000fe800000e0000 */
[----:B------:R-:W5:Y:S04]  /*a9f0*/  SHFL.IDX PT, R80, R80, R5, 0x1c1f ;  /* 0x001c1f0550507589 */ /* 0x000f6800000e0000 */
[----:B------:R-:W5:Y:S04]  /*aa00*/  SHFL.IDX PT, R82, R82, R5, 0x1c1f ;  /* 0x001c1f0552527589 */ /* 0x000f6800000e0000 */
[----:B------:R-:W-:Y:S04]  /*aa10*/  SHFL.IDX PT, R65, R65, R4, 0x1c1f ;  /* 0x001c1f0441417589 */ /* 0x000fe800000e0000 */
[----:B------:R1:W-:Y:S04]  /*aa20*/  SHFL.IDX PT, R75, R75, R4, 0x1c1f ;  /* 0x001c1f044b4b7589 */ /* 0x0003e800000e0000 */
[----:B------:R-:W-:Y:S04]  /*aa30*/  SHFL.IDX PT, R88, R88, R5, 0x1c1f ;  /* 0x001c1f0558587589 */ /* 0x000fe800000e0000 */
[----:B------:R2:W5:Y:S01]  /*aa40*/  SHFL.IDX PT, R90, R90, R5, 0x1c1f ;  /* 0x001c1f055a5a7589 */ /* 0x00056200000e0000 */
[----:B-1----:R-:W-:Y:S01]  /*aa50*/  IMAD R4, R36, UR4, RZ ;  /* 0x0000000424047c24 */ /* 0x002fe2000f8e02ff */
[----:B------:R-:W-:-:S02]  /*aa60*/  ULDC.64 UR4, c[0x0][0xb40] ;  /* 0x0002d00000047ab9 */ /* 0x000fc40000000a00 */
[----:B------:R1:W-:Y:S01]  /*aa70*/  STSM.16.M88.4 [R34], R8 ;  /* 0x0000000822007844 */ /* 0x0003e20000000200 */
[----:B------:R-:W-:-:S03]  /*aa80*/  IMAD R4, R37, UR44, R4 ;  /* 0x0000002c25047c24 */ /* 0x000fc6000f8e0204 */
[----:B------:R3:W-:Y:S01]  /*aa90*/  STSM.16.M88.4 [R33], R12 ;  /* 0x0000000c21007844 */ /* 0x0007e20000000200 */
[----:B--2---:R-:W-:-:S03]  /*aaa0*/  SHF.R.S32.HI R5, RZ, 0x1f, R93 ;  /* 0x0000001fff057819 */ /* 0x004fc6000001145d */
        /* <DEDUP_REMOVED lines=8> */
[----:B---3--:R-:W-:Y:S02]  /*ab30*/  SEL R33, R79, R70, P0 ;  /* 0x000000464f217207 */ /* 0x008fe40000000000 */
[----:B------:R-:W-:Y:S02]  /*ab40*/  SEL R10, R40, R55, P0 ;  /* 0x00000037280a7207 */ /* 0x000fe40000000000 */
[----:B------:R-:W-:Y:S01]  /*ab50*/  SEL R9, R81, R42, P0 ;  /* 0x0000002a51097207 */ /* 0x000fe20000000000 */
[----:B------:R-:W-:Y:S01]  /*ab60*/  STSM.16.M88.4 [R87], R32 ;  /* 0x0000002057007844 */ /* 0x000fe20000000200 */
[----:B------:R-:W-:-:S02]  /*ab70*/  SEL R11, R42, R81, P0 ;  /* 0x000000512a0b7207 */ /* 0x000fc40000000000 */
[----:B------:R-:W-:Y:S02]  /*ab80*/  SEL R12, R41, R48, P0 ;  /* 0x00000030290c7207 */ /* 0x000fe40000000000 */
[----:B------:R-:W-:Y:S01]  /*ab90*/  SEL R14, R48, R41, P0 ;  /* 0x00000029300e7207 */ /* 0x000fe20000000000 */
[----:B------:R1:W-:Y:S01]  /*aba0*/  STSM.16.M88.4 [R86], R8 ;  /* 0x0000000856007844 */ /* 0x0003e20000000200 */
[----:B----4-:R-:W-:Y:S02]  /*abb0*/  SEL R13, R85, R50, P0 ;  /* 0x00000032550d7207 */ /* 0x010fe40000000000 */
[----:B------:R-:W-:Y:S02]  /*abc0*/  SEL R15, R50, R85, P0 ;  /* 0x00000055320f7207 */ /* 0x000fe40000000000 */
[----:B-----5:R-:W-:Y:S02]  /*abd0*/  SEL R24, R49, R56, P0 ;  /* 0x0000003831187207 */ /* 0x020fe40000000000 */
[----:B------:R-:W-:Y:S01]  /*abe0*/  SEL R26, R56, R49, P0 ;  /* 0x00000031381a7207 */ /* 0x000fe20000000000 */
[----:B------:R3:W-:Y:S01]  /*abf0*/  STSM.16.M88.4 [R84], R12 ;  /* 0x0000000c54007844 */ /* 0x0007e20000000200 */
[----:B------:R-:W-:-:S02]  /*ac00*/  SEL R25, R43, R58, P0 ;  /* 0x0000003a2b197207 */ /* 0x000fc40000000000 */
[----:B------:R-:W-:Y:S02]  /*ac10*/  SEL R27, R58, R43, P0 ;  /* 0x0000002b3a1b7207 */ /* 0x000fe40000000000 */
[----:B--2---:R-:W-:Y:S02]  /*ac20*/  SEL R28, R61, R72, P0 ;  /* 0x000000483d1c7207 */ /* 0x004fe40000000000 */
        /* <DEDUP_REMOVED lines=9> */
[----:B---3--:R-:W-:Y:S02]  /*acc0*/  SEL R12, R63, R80, P0 ;  /* 0x000000503f0c7207 */ /* 0x008fe40000000000 */
        /* <DEDUP_REMOVED lines=39> */
[----:B------:R1:W-:Y:S01]  /*af40*/  UTMASTG.5D [UR40], [UR4] ;  /* 0x00000028040073b5 */ /* 0x0003e20008020000 */
[----:B------:R-:W-:-:S02]  /*af50*/  UMOV UR8, 0x1 ;  /* 0x0000000100087882 */ /* 0x000fc40000000000 */
[----:B------:R-:W-:Y:S02]  /*af60*/  UPRMT UR7, URZ, 0x654, UR6 ;  /* 0x000006543f077896 */ /* 0x000fe40008000006 */
[----:B------:R-:W-:Y:S01]  /*af70*/  UPRMT UR6, UR8, 0x654, UR6 ;  /* 0x0000065408067896 */ /* 0x000fe20008000006 */
[----:B------:R0:W-:Y:S01]  /*af80*/  UTMACMDFLUSH ;  /* 0x00000000000079b7 */ /* 0x0001e20000000000 */
[----:B------:R-:W-:-:S05]  /*af90*/  DEPBAR.LE SB0, 0x0 ;  /* 0x000080000000791a */ /* 0x000fca0000000000 */
[----:B------:R-:W-:Y:S02]  /*afa0*/  SYNCS.ARRIVE.TRANS64.RED.A1T0 RZ, [UR7], RZ ;  /* 0x000000ffffff79a7 */ /* 0x000fe40008100407 */
[----:B-1----:R-:W-:Y:S03]  /*afb0*/  SYNCS.ARRIVE.TRANS64.RED.A1T0 RZ, [UR6], RZ ;  /* 0x000000ffffff79a7 */ /* 0x002fe60008100406 */
.L_x_2917:
[----:B------:R-:W-:Y:S05]  /*afc0*/  BSYNC B0 ;  /* 0x0000000000007941 */ /* 0x000fea0003800000 */
.L_x_2916:
        /* <DEDUP_REMOVED lines=10> */
.L_x_2890:
[----:B------:R-:W-:-:S08]  /*b070*/  NOP ;  /* 0x0000000000007918 */ /* 0x000fd00000000000 */
[----:B--2---:R-:W1:-:S00]  /*b080*/  USETMAXREG.DEALLOC.CTAPOOL 0x18 ;  /* 0x00000018000079c8 */ /* 0x004e4000080e0500 */
[----:B-1----:R-:W1:Y:S01]  /*b090*/  LDC R2, c[0x0][0xda4] ;  /* 0x00036900ff027b82 */ /* 0x002e620000000800 */
[----:B------:R-:W-:Y:S01]  /*b0a0*/  IMAD.MOV.U32 R0, RZ, RZ, 0x1 ;  /* 0x00000001ff007424 */ /* 0x000fe200078e00ff */
[----:B------:R2:W-:Y:S01]  /*b0b0*/  STL [R1], RZ ;  /* 0x000000ff01007387 */ /* 0x0005e20000100800 */
[----:B------:R-:W-:-:S03]  /*b0c0*/  UMOV UR47, 0x1 ;  /* 0x00000001002f7882 */ /* 0x000fc60000000000 */
[----:B------:R2:W-:Y:S01]  /*b0d0*/  STL [R1+0x4], R0 ;  /* 0x0000040001007387 */ /* 0x0005e20000100800 */
[----:B-1----:R-:W-:-:S13]  /*b0e0*/  ISETP.LE.AND P0, PT, R2, UR49, PT ;  /* 0x0000003102007c0c */ /* 0x002fda000bf03270 */
[----:B--2---:R-:W-:Y:S05]  /*b0f0*/  @P0 BRA `(.L_x_2919) ;  /* 0x0000003800d40947 */ /* 0x004fea0003800000 */
[----:B------:R-:W2:Y:S01]  /*b100*/  LDL.LU R4, [R1+0xc] ;  /* 0x00000c0001047983 */ /* 0x000ea20000300800 */
[----:B------:R-:W1:Y:S02]  /*b110*/  S2R R8, SR_TID.X ;  /* 0x0000000000087919 */ /* 0x000e640000002100 */
[C---:B-1----:R-:W-:Y:S01]  /*b120*/  LOP3.LUT R6, R8.reuse, 0x7f, RZ, 0xc0, !PT ;  /* 0x0000007f08067812 */ /* 0x042fe200078ec0ff */
[----:B------:R-:W-:Y:S01]  /*b130*/  IMAD.SHL.U32 R18, R8, 0x40, RZ ;  /* 0x0000004008127824 */ /* 0x000fe200078e00ff */
[----:B------:R-:W-:Y:S02]  /*b140*/  SHF.R.U32.HI R0, RZ, 0x1, R8 ;  /* 0x00000001ff007819 */ /* 0x000fe40000011608 */
[----:B------:R-:W-:Y:S02]  /*b150*/  ISETP.NE.AND P1, PT, R6, RZ, PT ;  /* 0x000000ff0600720c */ /* 0x000fe40003f25270 */
[----:B------:R-:W-:Y:S02]  /*b160*/  LOP3.LUT R3, R18, 0x180, RZ, 0xc0, !PT ;  /* 0x0000018012037812 */ /* 0x000fe400078ec0ff */
[----:B------:R-:W-:-:S02]  /*b170*/  LOP3.LUT P0, RZ, R8, 0x1f, RZ, 0xc0, !PT ;  /* 0x0000001f08ff7812 */ /* 0x000fc4000780c0ff */
[----:B------:R-:W-:Y:S01]  /*b180*/  LOP3.LUT R0, R3, 0x30, R0, 0xf8, !PT ;  /* 0x0000003003007812 */ /* 0x000fe200078ef800 */
[----:B------:R-:W-:Y:S01]  /*b190*/  IMAD.SHL.U32 R3, R8, 0x8, RZ ;  /* 0x0000000808037824 */ /* 0x000fe200078e00ff */
[C---:B------:R-:W-:Y:S01]  /*b1a0*/  ISETP.NE.OR P0, PT, R6.reuse, RZ, !P0 ;  /* 0x000000ff0600720c */ /* 0x040fe20004705670 */
[----:B------:R-:W-:-:S03]  /*b1b0*/  IMAD.SHL.U32 R2, R6, 0x10, RZ ;  /* 0x0000001006027824 */ /* 0x000fc600078e00ff */
[----:B------:R-:W-:Y:S01]  /*b1c0*/  LOP3.LUT R3, R0, 0x30, R3, 0x78, !PT ;  /* 0x0000003000037812 */ /* 0x000fe200078e7803 */
[----:B------:R-:W-:Y:S01]  /*b1d0*/  IMAD.SHL.U32 R0, R8, 0x20, RZ ;  /* 0x0000002008007824 */ /* 0x000fe200078e00ff */
[----:B------:R-:W-:-:S04]  /*b1e0*/  LOP3.LUT R5, R2, 0x600, RZ, 0xc0, !PT ;  /* 0x0000060002057812 */ /* 0x000fc800078ec0ff */
[--C-:B------:R-:W-:Y:S02]  /*b1f0*/  LOP3.LUT R5, R5, 0x60, R0.reuse, 0xf8, !PT ;  /* 0x0000006005057812 */ /* 0x100fe400078ef800 */
[----:B------:R-:W-:Y:S02]  /*b200*/  LOP3.LUT R2, R0, 0x80, RZ, 0xc0, !PT ;  /* 0x0000008000027812 */ /* 0x000fe400078ec0ff */
[----:B------:R-:W-:Y:S01]  /*b210*/  LOP3.LUT R5, R5, 0x100, R0, 0xf8, !PT ;  /* 0x0000010005057812 */ /* 0x000fe200078ef800 */
[----:B------:R-:W-:Y:S01]  /*b220*/  IMAD.MOV.U32 R0, RZ, RZ, 0x1 ;  /* 0x00000001ff007424 */ /* 0x000fe200078e00ff */
[----:B------:R-:W-:Y:S01]  /*b230*/  LOP3.LUT R2, R2, 0x10, R8, 0xf8, !PT ;  /* 0x0000001002027812 */ /* 0x000fe200078ef808 */
[----:B------:R-:W-:Y:S01]  /*b240*/  IMAD.SHL.U32 R7, R8, 0x4, RZ ;  /* 0x0000000408077824 */ /* 0x000fe200078e00ff */
[----:B------:R-:W-:-:S04]  /*b250*/  LOP3.LUT R18, R3, 0x640, R18, 0xf8, !PT ;  /* 0x0000064003127812 */ /* 0x000fc800078ef812 */
[----:B------:R-:W-:Y:S01]  /*b260*/  LOP3.LUT R2, R2, 0x10, R7, 0x78, !PT ;  /* 0x0000001002027812 */ /* 0x000fe200078e7807 */
[----:B------:R-:W-:-:S03]  /*b270*/  ULOP3.LUT UR43, UR46, 0x1, URZ, 0xfc, !UPT ;  /* 0x000000012e2b7892 */ /* 0x000fc6000f8efc3f */
[----:B------:R-:W-:Y:S01]  /*b280*/  LOP3.LUT R17, R5, R2, RZ, 0xfc, !PT ;  /* 0x0000000205117212 */ /* 0x000fe200078efcff */
[----:B------:R-:W-:Y:S01]  /*b290*/  ULOP3.LUT UR48, UR46, 0x2, URZ, 0xfc, !UPT ;  /* 0x000000022e307892 */ /* 0x000fe2000f8efc3f */
[----:B------:R-:W-:Y:S01]  /*b2a0*/  ULDC.64 UR52, c[0x0][0x198] ;  /* 0x0000660000347ab9 */ /* 0x000fe20000000a00 */
[----:B------:R-:W-:Y:S01]  /*b2b0*/  ULDC UR44, c[0x0][0xc] ;  /* 0x00000300002c7ab9 */ /* 0x000fe20000000800 */
[----:B------:R-:W-:Y:S01]  /*b2c0*/  UMOV UR47, URZ ;  /* 0x0000003f002f7c82 */ /* 0x000fe20008000000 */
[----:B--2---:R-:W-:-:S04]  /*b2d0*/  LOP3.LUT R4, R4, 0xfffffffe, RZ, 0xc0, !PT ;  /* 0xfffffffe04047812 */ /* 0x004fc800078ec0ff */
[----:B------:R-:W-:-:S04]  /*b2e0*/  @P1 LOP3.LUT R4, R4, 0x1, RZ, 0xfc, !PT ;  /* 0x0000000104041812 */ /* 0x000fc800078efcff */
[----:B------:R-:W-:-:S04]  /*b2f0*/  LOP3.LUT R4, R4, 0xfffffffd, RZ, 0xc0, !PT ;  /* 0xfffffffd04047812 */ /* 0x000fc800078ec0ff */
[----:B------:R-:W-:-:S05]  /*b300*/  @P0 LOP3.LUT R4, R4, 0x2, RZ, 0xfc, !PT ;  /* 0x0000000204040812 */ /* 0x000fca00078efcff */
[----:B------:R1:W-:Y:S04]  /*b310*/  STL [R1+0xc], R4 ;  /* 0x00000c0401007387 */ /* 0x0003e80000100800 */
[----:B------:R1:W-:Y:S04]  /*b320*/  STL [R1], RZ ;  /* 0x000000ff01007387 */ /* 0x0003e80000100800 */
[----:B------:R1:W-:Y:S02]  /*b330*/  STL [R1+0x4], R0 ;  /* 0x0000040001007387 */ /* 0x0003e40000100800 */
.L_x_2971:
        /* <DEDUP_REMOVED lines=32> */
[----:B-1----:R-:W-:Y:S10]  /*b540*/  @!P0 BRA `(.L_x_2920) ;  /* 0x0000000000408947 */ /* 0x002ff40003800000 */
[----:B------:R-:W-:Y:S01]  /*b550*/  MOV R2, 0x0 ;  /* 0x0000000000027802 */ /* 0x000fe20000000f00 */
[----:B------:R-:W-:Y:S01]  /*b560*/  ULDC.64 UR6, c[0x4][0x1c8] ;  /* 0x0100720000067ab9 */ /* 0x000fe20000000a00 */
[----:B------:R-:W-:Y:S01]  /*b570*/  ULDC.64 UR8, c[0x4][0x1d0] ;  /* 0x0100740000087ab9 */ /* 0x000fe20000000a00 */
[----:B------:R-:W-:Y:S01]  /*b580*/  ULDC.64 UR4, c[0x4][0xd8] ;  /* 0x0100360000047ab9 */ /* 0x000fe20000000a00 */
[----:B-1----:R-:W-:Y:S02]  /*b590*/  IMAD.U32 R4, RZ, RZ, UR6 ;  /* 0x00000006ff047e24 */ /* 0x002fe4000f8e00ff */
        /* <DEDUP_REMOVED lines=11> */
.L_x_2920:
        /* <DEDUP_REMOVED lines=8> */
[----:B--2---:R-:W-:Y:S01]  /*b6d0*/  MOV R2, 0x0 ;  /* 0x0000000000027802 */ /* 0x004fe20000000f00 */
        /* <DEDUP_REMOVED lines=15> */
.L_x_2921:
[----:B-1----:R-:W-:-:S04]  /*b7d0*/  IMAD.U32 R0, RZ, RZ, UR40 ;  /* 0x00000028ff007e24 */ /* 0x002fc8000f8e00ff */
[----:B------:R-:W-:-:S05]  /*b7e0*/  VIADD R16, R0, 0x200 ;  /* 0x0000020000107836 */ /* 0x000fca0000000000 */
        /* <DEDUP_REMOVED lines=18> */
.L_x_2922:
        /* <DEDUP_REMOVED lines=18> */
.L_x_2923:
[----:B------:R-:W-:Y:S01]  /*ba30*/  ULDC.64 UR4, c[0x0][0x9f8] ;  /* 0x00027e0000047ab9 */ /* 0x000fe20000000a00 */
[----:B------:R-:W-:Y:S01]  /*ba40*/  IMAD.U32 R5, RZ, RZ, UR39 ;  /* 0x00000027ff057e24 */ /* 0x000fe2000f8e00ff */
[----:B------:R-:W-:Y:S01]  /*ba50*/  ISETP.NE.U32.AND P0, PT, RZ, UR4, PT ;  /* 0x00000004ff007c0c */ /* 0x000fe2000bf05070 */
[----:B------:R-:W-:Y:S01]  /*ba60*/  IMAD.U32 R4, RZ, RZ, UR39 ;  /* 0x00000027ff047e24 */ /* 0x000fe2000f8e00ff */
[----:B------:R-:W1:Y:S01]  /*ba70*/  S2R R19, SR_TID.X ;  /* 0x0000000000137919 */ /* 0x000e620000002100 */
[----:B------:R-:W3:Y:S01]  /*ba80*/  LDC R0, c[0x0][0x428] ;  /* 0x00010a00ff007b82 */ /* 0x000ee20000000800 */
[----:B------:R-:W-:-:S07]  /*ba90*/  ISETP.NE.AND.EX P0, PT, RZ, UR5, PT, P0 ;  /* 0x00000005ff007c0c */ /* 0x000fce000bf05300 */
[----:B------:R-:W4:Y:S08]  /*baa0*/  LDC R6, c[0x0][0xda8] ;  /* 0x00036a00ff067b82 */ /* 0x000f300000000800 */
[----:B--2---:R-:W2:Y:S01]  /*bab0*/  @P0 LDC.64 R2, c[0x0][0x9f8] ;  /* 0x00027e00ff020b82 */ /* 0x004ea20000000a00 */
[----:B------:R-:W5:Y:S01]  /*bac0*/  S2R R8, SR_TID.X ;  /* 0x0000000000087919 */ /* 0x000f620000002100 */
[----:B-1----:R-:W-:Y:S01]  /*bad0*/  LOP3.LUT R19, R19, 0x7f, RZ, 0xc0, !PT ;  /* 0x0000007f13137812 */ /* 0x002fe200078ec0ff */
[----:B--2---:R-:W-:-:S05]  /*bae0*/  @P0 IMAD.WIDE R2, R5, 0x4, R2 ;  /* 0x0000000405020825 */ /* 0x004fca00078e0202 */
[----:B------:R1:W2:Y:S01]  /*baf0*/  @P0 LDG.E R4, desc[UR50][R2.64] ;  /* 0x0000003202040981 */ /* 0x0002a2000c1e1900 */
[----:B---3--:R-:W-:Y:S01]  /*bb00*/  ISETP.NE.AND P0, PT, R0, 0x1, PT ;  /* 0x000000010000780c */ /* 0x008fe20003f05270 */
[----:B------:R-:W-:Y:S01]  /*bb10*/  IMAD R5, RZ, RZ, -UR45 ;  /* 0x8000002dff057e24 */ /* 0x000fe2000f8e02ff */
[----:B------:R-:W-:Y:S01]  /*bb20*/  ISETP.NE.AND P6, PT, R19, RZ, PT ;  /* 0x000000ff1300720c */ /* 0x000fe20003fc5270 */
[----:B------:R-:W-:Y:S01]  /*bb30*/  UMOV UR36, URZ ;  /* 0x0000003f00247c82 */ /* 0x000fe20008000000 */
[----:B------:R-:W-:Y:S01]  /*bb40*/  UMOV UR4, 0x40 ;  /* 0x0000004000047882 */ /* 0x000fe20000000000 */
[----:B----4-:R-:W-:Y:S01]  /*bb50*/  IMAD R5, R6, R5, UR49 ;  /* 0x0000003106057e24 */ /* 0x010fe2000f8e0205 */
[----:B------:R-:W-:Y:S01]  /*bb60*/  UMOV UR6, UR38 ;  /* 0x0000002600067c82 */ /* 0x000fe20008000000 */
[----:B------:R-:W-:Y:S01]  /*bb70*/  UMOV UR7, UR39 ;  /* 0x0000002700077c82 */ /* 0x000fe20008000000 */
[----:B------:R-:W-:Y:S01]  /*bb80*/  UMOV UR8, 0x80 ;  /* 0x0000008000087882 */ /* 0x000fe20000000000 */
[----:B-1----:R-:W1:Y:S01]  /*bb90*/  LDC.64 R2, c[0x0][0x3f8] ;  /* 0x0000fe00ff027b82 */ /* 0x002e620000000a00 */
[----:B------:R-:W-:Y:S01]  /*bba0*/  IMAD.SHL.U32 R5, R5, 0x80, RZ ;  /* 0x0000008005057824 */ /* 0x000fe200078e00ff */
[----:B------:R-:W-:Y:S01]  /*bbb0*/  UMOV UR10, UR38 ;  /* 0x00000026000a7c82 */ /* 0x000fe20008000000 */
[----:B------:R-:W-:Y:S01]  /*bbc0*/  UMOV UR11, UR39 ;  /* 0x00000027000b7c82 */ /* 0x000fe20008000000 */
[----:B-----5:R-:W-:Y:S01]  /*bbd0*/  SHF.R.U32.HI R8, RZ, 0x5, R8 ;  /* 0x00000005ff087819 */ /* 0x020fe20000011608 */
[----:B------:R-:W-:Y:S01]  /*bbe0*/  IMAD.U32 R19, RZ, RZ, UR38 ;  /* 0x00000026ff137e24 */ /* 0x000fe2000f8e00ff */
[----:B------:R-:W-:Y:S01]  /*bbf0*/  VOTEU.ALL UP1, P6 ;  /* 0x00000000003f7886 */ /* 0x000fe20003020000 */
[----:B------:R-:W-:Y:S01]  /*bc00*/  R2UR UR37, R5 ;  /* 0x00000000052572ca */ /* 0x000fe200000e0000 */
[----:B------:R-:W3:Y:S01]  /*bc10*/  @P0 LDC R0, c[0x0][0x42c] ;  /* 0x00010b00ff000b82 */ /* 0x000ee20000000800 */
[----:B------:R-:W-:-:S02]  /*bc20*/  LOP3.LUT R8, R8, 0x3, RZ, 0xc0, !PT ;  /* 0x0000000308087812 */ /* 0x000fc400078ec0ff */
[----:B------:R-:W-:-:S04]  /*bc30*/  @!UP1 UIADD3 UR12, UP0, UR52, 0x270, URZ ;  /* 0x00000270340c9890 */ /* 0x000fc8000ff1e03f */
[----:B------:R-:W-:Y:S01]  /*bc40*/  @!UP1 UIADD3.X UR13, URZ, UR53, URZ, UP0, !UPT ;  /* 0x000000353f0d9290 */ /* 0x000fe200087fe43f */
[----:B------:R-:W4:Y:S04]  /*bc50*/  @P0 LDC R7, c[0x0][0x430] ;  /* 0x00010c00ff070b82 */ /* 0x000f280000000800 */
[----:B------:R-:W-:Y:S01]  /*bc60*/  UMOV UR5, UR37 ;  /* 0x0000002500057c82 */ /* 0x000fe20008000000 */
[----:B------:R-:W-:Y:S01]  /*bc70*/  UMOV UR9, UR37 ;  /* 0x0000002500097c82 */ /* 0x000fe20008000000 */
[----:B-1----:R-:W-:Y:S02]  /*bc80*/  ISETP.NE.U32.AND P1, PT, R2, RZ, PT ;  /* 0x000000ff0200720c */ /* 0x002fe40003f25070 */
[----:B------:R-:W-:Y:S02]  /*bc90*/  @!UP1 UTMAPF.L2.4D [UR36], [UR12] ;  /* 0x000000240c0095b8 */ /* 0x000fe40008018000 */
[----:B------:R-:W-:Y:S01]  /*bca0*/  ISETP.NE.AND.EX P1, PT, R3, RZ, PT, P1 ;  /* 0x000000ff0300720c */ /* 0x000fe20003f25310 */
[----:B---3--:R-:W-:Y:S01]  /*bcb0*/  @P0 IMAD.HI.U32 R0, R0, UR38, RZ ;  /* 0x0000002600000c27 */ /* 0x008fe2000f8e00ff */
[----:B------:R1:W-:Y:S04]  /*bcc0*/  @!UP1 UTMAPF.L2.4D [UR4], [UR12] ;  /* 0x000000040c0095b8 */ /* 0x0003e80008018000 */
[----:B----4-:R-:W-:Y:S01]  /*bcd0*/  @P0 SHF.R.U32.HI R19, RZ, R7, R0 ;  /* 0x00000007ff130219 */ /* 0x010fe20000011600 */
[----:B------:R3:W-:Y:S01]  /*bce0*/  @!UP1 UTMAPF.L2.4D [UR8], [UR12] ;  /* 0x000000080c0095b8 */ /* 0x0007e20008018000 */
[----:B-1----:R-:W-:Y:S01]  /*bcf0*/  UMOV UR4, 0xffffffff ;  /* 0xffffffff00047882 */ /* 0x002fe20000000000 */
[----:B--2---:R-:W-:Y:S01]  /*bd00*/  SHF.R.S32.HI R10, RZ, 0x1f, R4 ;  /* 0x0000001fff0a7819 */ /* 0x004fe20000011404 */
[----:B------:R3:W-:Y:S01]  /*bd10*/  STL [R1+0x8], R4 ;  /* 0x0000080401007387 */ /* 0x0007e20000100800 */
[----:B------:R-:W-:-:S03]  /*bd20*/  SEL R0, R4, RZ, !P1 ;  /* 0x000000ff04007207 */ /* 0x000fc60004800000 */
[----:B------:R3:W-:Y:S01]  /*bd30*/  STL [R1+0x10], R10 ;  /* 0x0000100a01007387 */ /* 0x0007e20000100800 */
[----:B------:R-:W-:Y:S05]  /*bd40*/  BRA.DIV UR4, `(.L_x_2924) ;  /* 0x00000036041c7947 */ /* 0x000fea000b800000 */
[----:B------:R1:W2:Y:S02]  /*bd50*/  SHFL.IDX PT, R14, R8, RZ, 0x1f ;  /* 0x00001fff080e7589 */ /* 0x0002a400000e0000 */
.L_x_2987:
[----:B--2---:R-:W-:Y:S02]  /*bd60*/  ISETP.NE.AND P0, PT, R14, RZ, PT ;  /* 0x000000ff0e00720c */ /* 0x004fe40003f05270 */
[----:B------:R-:W-:-:S11]  /*bd70*/  PLOP3.LUT P6, PT, PT, PT, PT, 0x8, 0x0 ;  /* 0x000000000000781c */ /* 0x000fd60003fce170 */
[----:B------:R-:W-:Y:S05]  /*bd80*/  @P0 BRA `(.L_x_2925) ;  /* 0x0000000800500947 */ /* 0x000fea0003800000 */
[----:B------:R-:W-:-:S06]  /*bd90*/  UIADD3 UR4, UR41, -0x1, URZ ;  /* 0xffffffff29047890 */ /* 0x000fcc000fffe03f */
[----:B-1----:R-:W-:Y:S01]  /*bda0*/  IMAD.U32 R8, RZ, RZ, UR4 ;  /* 0x00000004ff087e24 */ /* 0x002fe2000f8e00ff */
[----:B------:R-:W-:-:S03]  /*bdb0*/  UMOV UR4, 0xffffffff ;  /* 0xffffffff00047882 */ /* 0x000fc60000000000 */
[----:B------:R-:W-:Y:S05]  /*bdc0*/  BRA.DIV UR4, `(.L_x_2926) ;  /* 0x00000036041c7947 */ /* 0x000fea000b800000 */
[----:B------:R-:W-:-:S13]  /*bdd0*/  ELECT P6, URZ, PT ;  /* 0x00000000003f782f */ /* 0x000fda00038c0000 */
.L_x_2990:
[----:B------:R-:W-:Y:S05]  /*bde0*/  @!P6 BRA `(.L_x_2927) ;  /* 0x0000000400bce947 */ /* 0x000fea0003800000 */
[----:B------:R-:W-:Y:S05]  /*bdf0*/  @!P1 BRA `(.L_x_2928) ;  /* 0x0000000000449947 */ /* 0x000fea0003800000 */
        /* <DEDUP_REMOVED lines=16> */
[----:B---3--:R1:W5:Y:S02]  /*bf00*/  LDG.E R4, desc[UR50][R2.64] ;  /* 0x0000003202047981 */ /* 0x008364000c1e1900 */
.L_x_2928:
[----:B-1----:R-:W2:Y:S04]  /*bf10*/  LDL R2, [R1] ;  /* 0x0000000001027983 */ /* 0x002ea80000100800 */
[----:B------:R-:W4:Y:S01]  /*bf20*/  LDL R0, [R1+0x4] ;  /* 0x0000040001007983 */ /* 0x000f220000100800 */
[----:B--2---:R-:W-:Y:S02]  /*bf30*/  LEA R2, R2, UR40, 0x3 ;  /* 0x0000002802027c11 */ /* 0x004fe4000f8e18ff */
[----:B----4-:R-:W-:-:S04]  /*bf40*/  SHF.L.U32 R3, R0, 0x1f, RZ ;  /* 0x0000001f00037819 */ /* 0x010fc800000006ff */
[----:B------:R-:W1:Y:S02]  /*bf50*/  SYNCS.PHASECHK.TRANS64.TRYWAIT P0, [R2+URZ+0x33480], R3 ;  /* 0x03348003020075a7 */ /* 0x000e64000800017f */
[----:B-1----:R-:W-:Y:S05]  /*bf60*/  @!P0 BRA `(.L_x_2929) ;  /* 0x0000003000d48947 */ /* 0x002fea0003800000 */
.L_x_2991:
[----:B------:R-:W2:Y:S01]  /*bf70*/  S2R R0, SR_TID.X ;  /* 0x0000000000007919 */ /* 0x000ea20000002100 */
[----:B------:R-:W-:Y:S01]  /*bf80*/  UPRMT UR4, UR48, 0x9910, URZ ;  /* 0x0000991030047896 */ /* 0x000fe2000800003f */
[----:B--2---:R-:W-:-:S04]  /*bf90*/  LOP3.LUT R0, R0, 0x7f, RZ, 0xc0, !PT ;  /* 0x0000007f00007812 */ /* 0x004fc800078ec0ff */
[----:B------:R-:W-:-:S13]  /*bfa0*/  ISETP.NE.AND P0, PT, R0, RZ, PT ;  /* 0x000000ff0000720c */ /* 0x000fda0003f05270 */
[----:B------:R-:W-:-:S04]  /*bfb0*/  @!P0 IMAD.MOV.U32 R0, RZ, RZ, 0x7800 ;  /* 0x00007800ff008424 */ /* 0x000fc800078e00ff */
[----:B------:R2:W-:Y:S02]  /*bfc0*/  @!P0 SYNCS.ARRIVE.TRANS64 RZ, [R2+URZ+0x33470], R0 ;  /* 0x0334700002ff89a7 */ /* 0x0005e4000800003f */
[----:B--2---:R-:W-:-:S05]  /*bfd0*/  IMAD.U32 R0, RZ, RZ, UR4 ;  /* 0x00000004ff007e24 */ /* 0x004fca000f8e00ff */
[----:B------:R-:W-:-:S13]  /*bfe0*/  ISETP.NE.AND P2, PT, R0, 0x2, PT ;  /* 0x000000020000780c */ /* 0x000fda0003f45270 */
[----:B------:R-:W-:Y:S05]  /*bff0*/  @P2 BRA `(.L_x_2930) ;  /* 0x0000000000042947 */ /* 0x000fea0003800000 */
[----:B---3--:R-:W-:Y:S01]  /*c000*/  BPT.TRAP 0x1 ;  /* 0x000000040000795c */ /* 0x008fe20000300000 */
.L_x_2930:
[----:B------:R-:W2:Y:S02]  /*c010*/  LDL R0, [R1+0xc] ;  /* 0x00000c0001007983 */ /* 0x000ea40000100800 */
[----:B--2---:R-:W-:-:S13]  /*c020*/  LOP3.LUT P0, RZ, R0, 0x2, RZ, 0xc0, !PT ;  /* 0x0000000200ff7812 */ /* 0x004fda000780c0ff */
[----:B------:R-:W-:Y:S05]  /*c030*/  @P0 BRA `(.L_x_2931) ;  /* 0x0000000000040947 */ /* 0x000fea0003800000 */
[----:B---3--:R-:W-:Y:S01]  /*c040*/  BPT.TRAP 0x1 ;  /* 0x000000040000795c */ /* 0x008fe20000300000 */
.L_x_2931:
[----:B------:R-:W2:Y:S01]  /*c050*/  LDL R0, [R1] ;  /* 0x0000000001007983 */ /* 0x000ea20000100800 */
[----:B------:R-:W4:Y:S02]  /*c060*/  S2R R6, SR_CgaCtaId ;  /* 0x0000000000067919 */ /* 0x000f240000008800 */
[----:B----4-:R-:W-:-:S05]  /*c070*/  LOP3.LUT R6, R6, 0x1, RZ, 0xc0, !PT ;  /* 0x0000000106067812 */ /* 0x010fca00078ec0ff */
[----:B------:R-:W-:Y:S01]  /*c080*/  IMAD R6, R6, 0x1400, RZ ;  /* 0x0000140006067824 */ /* 0x000fe200078e02ff */
[----:B---3--:R-:W-:Y:S01]  /*c090*/  R2UR UR9, R2 ;  /* 0x00000000020972ca */ /* 0x008fe200000e0000 */
[----:B------:R-:W-:Y:S01]  /*c0a0*/  UIADD3 UR4, UP0, UR52, 0x470, URZ ;  /* 0x0000047034047890 */ /* 0x000fe2000ff1e03f */
[----:B------:R-:W-:Y:S02]  /*c0b0*/  R2UR UR12, R19 ;  /* 0x00000000130c72ca */ /* 0x000fe400000e0000 */
[----:B-----5:R-:W-:Y:S01]  /*c0c0*/  R2UR UR13, R4 ;  /* 0x00000000040d72ca */ /* 0x020fe200000e0000 */
[----:B------:R-:W-:-:S08]  /*c0d0*/  UIADD3.X UR5, URZ, UR53, URZ, UP0, !UPT ;  /* 0x000000353f057290 */ /* 0x000fd000087fe43f */
[----:B------:R-:W-:Y:S01]  /*c0e0*/  UIADD3 UR9, UR9, 0x33470, URZ ;  /* 0x0003347009097890 */ /* 0x000fe2000fffe03f */
[----:B------:R-:W-:Y:S01]  /*c0f0*/  UMOV UR10, URZ ;  /* 0x0000003f000a7c82 */ /* 0x000fe20008000000 */
[----:B------:R-:W-:Y:S01]  /*c100*/  UMOV UR17, 0x30000 ;  /* 0x0003000000117882 */ /* 0x000fe20000000000 */
[----:B------:R-:W-:Y:S01]  /*c110*/  UMOV UR6, 0x0 ;  /* 0x0000000000067882 */ /* 0x000fe20000000000 */
[----:B------:R-:W-:Y:S01]  /*c120*/  UMOV UR7, 0x14f00000 ;  /* 0x14f0000000077882 */ /* 0x000fe20000000000 */
[----:B------:R-:W-:Y:S01]  /*c130*/  UMOV UR16, 0x40 ;  /* 0x0000004000107882 */ /* 0x000fe20000000000 */
[----:B--2---:R-:W-:Y:S02]  /*c140*/  IMAD R0, R0, 0x7800, R6 ;  /* 0x0000780000007824 */ /* 0x004fe400078e0206 */
[----:B------:R-:W2:Y:S02]  /*c150*/  S2R R6, SR_CgaCtaId ;  /* 0x0000000000067919 */ /* 0x000ea40000008800 */
[----:B------:R-:W-:-:S05]  /*c160*/  VIADD R0, R0, UR40 ;  /* 0x0000002800007c36 */ /* 0x000fca0008000000 */
[----:B------:R-:W-:Y:S02]  /*c170*/  R2UR UR15, R0 ;  /* 0x00000000000f72ca */ /* 0x000fe400000e0000 */
[----:B--2---:R-:W-:-:S05]  /*c180*/  LOP3.LUT R6, R6, 0x1, RZ, 0xc0, !PT ;  /* 0x0000000106067812 */ /* 0x004fca00078ec0ff */
[----:B------:R-:W-:-:S04]  /*c190*/  IMAD R6, R6, 0x50, RZ ;  /* 0x0000005006067824 */ /* 0x000fc800078e02ff */
[----:B------:R-:W-:Y:S02]  /*c1a0*/  IMAD R8, R8, 0xa0, R6 ;  /* 0x000000a008087824 */ /* 0x000fe400078e0206 */
[----:B------:R-:W-:-:S03]  /*c1b0*/  UIADD3 UR8, UR15, 0xf200, URZ ;  /* 0x0000f2000f087890 */ /* 0x000fc6000fffe03f */
[----:B------:R-:W-:Y:S01]  /*c1c0*/  R2UR UR11, R8 ;  /* 0x00000000080b72ca */ /* 0x000fe200000e0000 */
[----:B------:R-:W-:Y:S02]  /*c1d0*/  UIADD3 UR14, UR15, 0x11a00, URZ ;  /* 0x00011a000f0e7890 */ /* 0x000fe4000fffe03f */
[----:B------:R-:W-:-:S10]  /*c1e0*/  UIADD3 UR15, UR15, 0x14200, URZ ;  /* 0x000142000f0f7890 */ /* 0x000fd4000fffe03f */
[----:B------:R2:W-:Y:S02]  /*c1f0*/  UTMALDG.4D.MULTICAST [UR8], [UR4], UR17, desc[UR6] ;  /* 0x00000608040073b4 */ /* 0x0005e40008019811 */
[----:B--2---:R-:W-:Y:S01]  /*c200*/  UMOV UR8, UR14 ;  /* 0x0000000e00087c82 */ /* 0x004fe20008000000 */
[----:B------:R-:W-:Y:S01]  /*c210*/  UMOV UR10, UR16 ;  /* 0x00000010000a7c82 */ /* 0x000fe20008000000 */
[----:B------:R-:W-:Y:S01]  /*c220*/  UMOV UR14, 0x80 ;  /* 0x00000080000e7882 */ /* 0x000fe20000000000 */
[----:B------:R2:W-:Y:S02]  /*c230*/  UTMALDG.4D.MULTICAST [UR8], [UR4], UR17, desc[UR6] ;  /* 0x00000608040073b4 */ /* 0x0005e40008019811 */
[----:B--2---:R-:W-:Y:S01]  /*c240*/  UMOV UR8, UR15 ;  /* 0x0000000f00087c82 */ /* 0x004fe20008000000 */
[----:B------:R-:W-:Y:S02]  /*c250*/  UMOV UR10, UR14 ;  /* 0x0000000e000a7c82 */ /* 0x000fe40008000000 */
[----:B------:R2:W-:Y:S01]  /*c260*/  UTMALDG.4D.MULTICAST [UR8], [UR4], UR17, desc[UR6] ;  /* 0x00000608040073b4 */ /* 0x0005e20008019811 */
[----:B------:R-:W3:Y:S02]  /*c270*/  SYNCS.PHASECHK.TRANS64.TRYWAIT P0, [R2+URZ+0x33440], R3 ;  /* 0x03344003020075a7 */ /* 0x000ee4000800017f */
[----:B--23--:R-:W-:Y:S05]  /*c280*/  @!P0 BRA `(.L_x_2932) ;  /* 0x0000003000208947 */ /* 0x00cfea0003800000 */
.L_x_2992:
[----:B------:R-:W3:Y:S02]  /*c290*/  S2R R6, SR_TID.X ;  /* 0x0000000000067919 */ /* 0x000ee40000002100 */
[----:B---3--:R-:W-:-:S04]  /*c2a0*/  LOP3.LUT R6, R6, 0x7f, RZ, 0xc0, !PT ;  /* 0x0000007f06067812 */ /* 0x008fc800078ec0ff */
[----:B------:R-:W-:-:S13]  /*c2b0*/  ISETP.NE.AND P0, PT, R6, RZ, PT ;  /* 0x000000ff0600720c */ /* 0x000fda0003f05270 */
[----:B-12---:R-:W-:-:S04]  /*c2c0*/  @!P0 IMAD.MOV.U32 R3, RZ, RZ, 0x7800 ;  /* 0x00007800ff038424 */ /* 0x006fc800078e00ff */
[----:B------:R1:W-:Y:S01]  /*c2d0*/  @!P0 SYNCS.ARRIVE.TRANS64 RZ, [R2+URZ+0x33430], R3 ;  /* 0x0334300302ff89a7 */ /* 0x0003e2000800003f */
[----:B------:R-:W-:Y:S05]  /*c2e0*/  @P2 BRA `(.L_x_2933) ;  /* 0x0000000000042947 */ /* 0x000fea0003800000 */
[----:B------:R-:W-:Y:S01]  /*c2f0*/  BPT.TRAP 0x1 ;  /* 0x000000040000795c */ /* 0x000fe20000300000 */
.L_x_2933:
[----:B-1----:R-:W2:Y:S02]  /*c300*/  LDL R3, [R1+0xc] ;  /* 0x00000c0001037983 */ /* 0x002ea40000100800 */
[----:B--2---:R-:W-:-:S13]  /*c310*/  LOP3.LUT P0, RZ, R3, 0x2, RZ, 0xc0, !PT ;  /* 0x0000000203ff7812 */ /* 0x004fda000780c0ff */
[----:B------:R-:W-:Y:S05]  /*c320*/  @P0 BRA `(.L_x_2934) ;  /* 0x0000000000040947 */ /* 0x000fea0003800000 */
[----:B------:R-:W-:Y:S01]  /*c330*/  BPT.TRAP 0x1 ;  /* 0x000000040000795c */ /* 0x000fe20000300000 */
.L_x_2934:
        /* <DEDUP_REMOVED lines=10> */
[----:B------:R-:W-:Y:S01]  /*c3e0*/  UMOV UR7, 0x14f00000 ;  /* 0x14f0000000077882 */ /* 0x000fe20000000000 */
[----:B------:R-:W-:Y:S01]  /*c3f0*/  UMOV UR16, 0x40 ;  /* 0x0000004000107882 */ /* 0x000fe20000000000 */
[----:B------:R-:W-:Y:S01]  /*c400*/  IMAD.MOV.U32 R0, RZ, RZ, R4 ;  /* 0x000000ffff007224 */ /* 0x000fe200078e0004 */
[----:B------:R-:W-:-:S02]  /*c410*/  UIADD3 UR8, UR15, 0x24200, URZ ;  /* 0x000242000f087890 */ /* 0x000fc4000fffe03f */
[----:B------:R-:W-:Y:S02]  /*c420*/  UIADD3 UR9, UR9, 0x33430, URZ ;  /* 0x0003343009097890 */ /* 0x000fe4000fffe03f */
[----:B------:R-:W-:Y:S02]  /*c430*/  UIADD3 UR14, UR15, 0x26a00, URZ ;  /* 0x00026a000f0e7890 */ /* 0x000fe4000fffe03f */
[----:B------:R-:W-:-:S05]  /*c440*/  UIADD3 UR15, UR15, 0x29200, URZ ;  /* 0x000292000f0f7890 */ /* 0x000fca000fffe03f */
[----:B------:R1:W-:Y:S02]  /*c450*/  UTMALDG.4D.MULTICAST [UR8], [UR4], UR17, desc[UR6] ;  /* 0x00000608040073b4 */ /* 0x0003e40008019811 */
[----:B-1----:R-:W-:Y:S01]  /*c460*/  UMOV UR8, UR14 ;  /* 0x0000000e00087c82 */ /* 0x002fe20008000000 */
[----:B------:R-:W-:Y:S01]  /*c470*/  UMOV UR10, UR16 ;  /* 0x00000010000a7c82 */ /* 0x000fe20008000000 */
[----:B------:R-:W-:Y:S01]  /*c480*/  UMOV UR14, 0x80 ;  /* 0x00000080000e7882 */ /* 0x000fe20000000000 */
[----:B------:R1:W-:Y:S02]  /*c490*/  UTMALDG.4D.MULTICAST [UR8], [UR4], UR17, desc[UR6] ;  /* 0x00000608040073b4 */ /* 0x0003e40008019811 */
[----:B-1----:R-:W-:Y:S01]  /*c4a0*/  UMOV UR8, UR15 ;  /* 0x0000000f00087c82 */ /* 0x002fe20008000000 */
[----:B------:R-:W-:Y:S02]  /*c4b0*/  UMOV UR10, UR14 ;  /* 0x0000000e000a7c82 */ /* 0x000fe40008000000 */
[----:B------:R1:W-:Y:S02]  /*c4c0*/  UTMALDG.4D.MULTICAST [UR8], [UR4], UR17, desc[UR6] ;  /* 0x00000608040073b4 */ /* 0x0003e40008019811 */
[----:B-1----:R-:W-:Y:S01]  /*c4d0*/  NOP ;  /* 0x0000000000007918 */ /* 0x002fe20000000000 */
.L_x_2927:
[----:B------:R-:W-:Y:S05]  /*c4e0*/  WARPSYNC.ALL ;  /* 0x0000000000007948 */ /* 0x000fea0003800000 */
[----:B------:R-:W-:Y:S01]  /*c4f0*/  ELECT P0, URZ, PT ;  /* 0x00000000003f782f */ /* 0x000fe20003800000 */
[----:B------:R-:W-:Y:S01]  /*c500*/  BAR.SYNC.DEFER_BLOCKING 0x8, 0x120 ;  /* 0x0204800000007b1d */ /* 0x000fe20000010000 */
[----:B------:R-:W-:Y:S02]  /*c510*/  UIADD3 UR4, UP0, UR52, 0x270, URZ ;  /* 0x0000027034047890 */ /* 0x000fe4000ff1e03f */
[----:B---3--:R-:W-:Y:S02]  /*c520*/  UIADD3 UR8, UR40, 0x1e200, URZ ;  /* 0x0001e20028087890 */ /* 0x008fe4000fffe03f */
[----:B------:R-:W-:-:S02]  /*c530*/  UIADD3 UR9, UR40, 0x33400, URZ ;  /* 0x0003340028097890 */ /* 0x000fc4000fffe03f */
[----:B------:R-:W-:Y:S02]  /*c540*/  UIADD3.X UR5, URZ, UR53, URZ, UP0, !UPT ;  /* 0x000000353f057290 */ /* 0x000fe400087fe43f */
[----:B------:R-:W-:Y:S02]  /*c550*/  UIADD3 UR24, UR40, 0x20200, URZ ;  /* 0x0002020028187890 */ /* 0x000fe4000fffe03f */
[----:B------:R-:W-:Y:S01]  /*c560*/  UIADD3 UR16, UR40, 0x22200, URZ ;  /* 0x0002220028107890 */ /* 0x000fe2000fffe03f */
[C---:B------:R-:W-:Y:S01]  /*c570*/  @P0 R2UR UR11, R5.reuse ;  /* 0x00000000050b02ca */ /* 0x040fe200000e0000 */
[----:B------:R-:W-:Y:S01]  /*c580*/  @P0 IMAD.MOV.U32 R2, RZ, RZ, 0x6000 ;  /* 0x00006000ff020424 */ /* 0x000fe200078e00ff */
        /* <DEDUP_REMOVED lines=19> */
[----:B--2---:R-:W-:Y:S01]  /*c6c0*/  NOP ;  /* 0x0000000000007918 */ /* 0x004fe20000000000 */
.L_x_2925:
[----:B------:R-:W-:-:S06]  /*c6d0*/  ULOP3.LUT UR4, UR47, 0x1, URZ, 0xc, !UPT ;  /* 0x000000012f047892 */ /* 0x000fcc000f8e0c3f */
[----:B------:R-:W-:-:S05]  /*c6e0*/  IMAD.U32 R2, RZ, RZ, UR4 ;  /* 0x00000004ff027e24 */ /* 0x000fca000f8e00ff */
[----:B------:R-:W-:-:S04]  /*c6f0*/  SHF.L.U32 R2, R2, 0x1f, RZ ;  /* 0x0000001f02027819 */ /* 0x000fc800000006ff */
[----:B------:R-:W2:Y:S02]  /*c700*/  SYNCS.PHASECHK.TRANS64.TRYWAIT P0, [UR40+0x33420], R2 ;  /* 0x03342002ff0075a7 */ /* 0x000ea40008000168 */
[----:B--2---:R-:W-:Y:S05]  /*c710*/  @!P0 BRA `(.L_x_2935) ;  /* 0x0000002c00108947 */ /* 0x004fea0003800000 */
.L_x_2993:
[----:B------:R-:W-:-:S06]  /*c720*/  UISETP.GE.AND UP0, UPT, UR42, 0xa1, UPT ;  /* 0x000000a12a00788c */ /* 0x000fcc000bf06270 */
[----:B------:R-:W-:-:S13]  /*c730*/  PLOP3.LUT P0, PT, PT, PT, UP0, 0x80, 0x0 ;  /* 0x000000000000781c */ /* 0x000fda0003f0f008 */
[----:B------:R-:W-:Y:S05]  /*c740*/  @!P0 BRA `(.L_x_2936) ;  /* 0x0000001800048947 */ /* 0x000fea0003800000 */
[----:B--2---:R2:W5:Y:S01]  /*c750*/  LDL.LU R2, [R1+0x4] ;  /* 0x0000040001027983 */ /* 0x0045620000300800 */
[----:B------:R-:W-:-:S03]  /*c760*/  UIADD3 UR4, UR41, -0x2, URZ ;  /* 0xfffffffe29047890 */ /* 0x000fc6000fffe03f */
[----:B-1----:R2:W5:Y:S03]  /*c770*/  LDL.LU R8, [R1] ;  /* 0x0000000001087983 */ /* 0x0025660000300800 */
[----:B------:R-:W-:-:S07]  /*c780*/  IMAD.U32 R3, RZ, RZ, UR4 ;  /* 0x00000004ff037e24 */ /* 0x000fce000f8e00ff */
.L_x_2963:
[----:B---3-5:R-:W-:Y:S01]  /*c790*/  VIADD R4, R8, 0x1 ;  /* 0x0000000108047836 */ /* 0x028fe20000000000 */
[----:B------:R-:W-:Y:S04]  /*c7a0*/  BSSY B0, `(.L_x_2937) ;  /* 0x00000b8000007945 */ /* 0x000fe80003800000 */
[----:B------:R-:W-:-:S04]  /*c7b0*/  ISETP.NE.AND P0, PT, R4, 0x2, PT ;  /* 0x000000020400780c */ /* 0x000fc80003f05270 */
[----:B------:R-:W-:Y:S02]  /*c7c0*/  SEL R5, RZ, 0x1, P0 ;  /* 0x00000001ff057807 */ /* 0x000fe40000000000 */
[----:B------:R-:W-:Y:S02]  /*c7d0*/  SEL R11, R4, RZ, P0 ;  /* 0x000000ff040b7207 */ /* 0x000fe40000000000 */
[----:B------:R-:W-:-:S05]  /*c7e0*/  LOP3.LUT R10, R2, R5, RZ, 0x3c, !PT ;  /* 0x00000005020a7212 */ /* 0x000fca00078e3cff */
[----:B-1----:R1:W-:Y:S04]  /*c7f0*/  STL [R1+0x4], R10 ;  /* 0x0000040a01007387 */ /* 0x0023e80000100800 */
[----:B------:R1:W-:Y:S01]  /*c800*/  STL [R1], R11 ;  /* 0x0000000b01007387 */ /* 0x0003e20000100800 */
[----:B------:R-:W-:Y:S05]  /*c810*/  @!P6 BRA `(.L_x_2938) ;  /* 0x0000000800c0e947 */ /* 0x000fea0003800000 */
[----:B------:R-:W-:Y:S01]  /*c820*/  IMAD.MOV.U32 R9, RZ, RZ, R3 ;  /* 0x000000ffff097224 */ /* 0x000fe200078e0003 */
[----:B------:R-:W-:Y:S06]  /*c830*/  @!P1 BRA `(.L_x_2939) ;  /* 0x0000000000509947 */ /* 0x000fec0003800000 */
        /* <DEDUP_REMOVED lines=14> */
[----:B------:R-:W-:Y:S01]  /*c920*/  IMAD.WIDE.U32 R4, R6, UR4, R4 ;  /* 0x0000000406047c25 */ /* 0x000fe2000f8e0004 */
[----:B------:R-:W-:-:S03]  /*c930*/  ULDC.64 UR4, c[0x0][0x3f8] ;  /* 0x0000fe0000047ab9 */ /* 0x000fc60000000a00 */
[----:B------:R-:W-:Y:S01]  /*c940*/  IMAD.IADD R0, R0, 0x1, R5 ;  /* 0x0000000100007824 */ /* 0x000fe200078e0205 */
[----:B------:R-:W-:-:S04]  /*c950*/  LEA R6, P0, R4, UR4, 0x2 ;  /* 0x0000000404067c11 */ /* 0x000fc8000f8010ff */
[----:B------:R-:W-:-:S05]  /*c960*/  LEA.HI.X R7, R4, UR5, R0, 0x2, P0 ;  /* 0x0000000504077c11 */ /* 0x000fca00080f1400 */
[----:B------:R3:W5:Y:S04]  /*c970*/  LDG.E R0, desc[UR50][R6.64] ;  /* 0x0000003206007981 */ /* 0x000768000c1e1900 */
.L_x_2939:
[----:B---3--:R-:W-:Y:S01]  /*c980*/  LEA R6, R11, UR40, 0x3 ;  /* 0x000000280b067c11 */ /* 0x008fe2000f8e18ff */
[----:B------:R-:W-:Y:S01]  /*c990*/  BSSY B1, `(.L_x_2940) ;  /* 0x0000004000017945 */ /* 0x000fe20003800000 */
[----:B------:R-:W-:-:S04]  /*c9a0*/  SHF.L.U32 R5, R10, 0x1f, RZ ;  /* 0x0000001f0a057819 */ /* 0x000fc800000006ff */
[----:B------:R-:W3:Y:S02]  /*c9b0*/  SYNCS.PHASECHK.TRANS64.TRYWAIT P0, [R6+URZ+0x33480], R5 ;  /* 0x03348005060075a7 */ /* 0x000ee4000800017f */
[----:B---3--:R-:W-:Y:S05]  /*c9c0*/  @!P0 BRA `(.L_x_2941) ;  /* 0x00000028007c8947 */ /* 0x008fea0003800000 */
.L_x_2994:
[----:B------:R-:W-:Y:S05]  /*c9d0*/  BSYNC B1 ;  /* 0x0000000000017941 */ /* 0x000fea0003800000 */
.L_x_2940:
[----:B------:R-:W4:Y:S01]  /*c9e0*/  S2R R4, SR_TID.X ;  /* 0x0000000000047919 */ /* 0x000f220000002100 */
[----:B------:R-:W-:Y:S01]  /*c9f0*/  UPRMT UR4, UR48, 0x9910, URZ ;  /* 0x0000991030047896 */ /* 0x000fe2000800003f */
[----:B----4-:R-:W-:-:S04]  /*ca00*/  LOP3.LUT R4, R4, 0x7f, RZ, 0xc0, !PT ;  /* 0x0000007f04047812 */ /* 0x010fc800078ec0ff */
[----:B------:R-:W-:-:S13]  /*ca10*/  ISETP.NE.AND P0, PT, R4, RZ, PT ;  /* 0x000000ff0400720c */ /* 0x000fda0003f05270 */
[----:B------:R-:W-:-:S04]  /*ca20*/  @!P0 IMAD.MOV.U32 R4, RZ, RZ, 0x7800 ;  /* 0x00007800ff048424 */ /* 0x000fc800078e00ff */
[----:B------:R4:W-:Y:S02]  /*ca30*/  @!P0 SYNCS.ARRIVE.TRANS64 RZ, [R6+URZ+0x33470], R4 ;  /* 0x0334700406ff89a7 */ /* 0x0009e4000800003f */
[----:B----4-:R-:W-:-:S05]  /*ca40*/  IMAD.U32 R4, RZ, RZ, UR4 ;  /* 0x00000004ff047e24 */ /* 0x010fca000f8e00ff */
[----:B------:R-:W-:-:S13]  /*ca50*/  ISETP.NE.AND P2, PT, R4, 0x2, PT ;  /* 0x000000020400780c */ /* 0x000fda0003f45270 */
[----:B------:R-:W-:Y:S05]  /*ca60*/  @P2 BRA `(.L_x_2942) ;  /* 0x0000000000042947 */ /* 0x000fea0003800000 */
[----:B------:R-:W-:Y:S01]  /*ca70*/  BPT.TRAP 0x1 ;  /* 0x000000040000795c */ /* 0x000fe20000300000 */
.L_x_2942:
[----:B------:R-:W4:Y:S01]  /*ca80*/  LDL R4, [R1+0xc] ;  /* 0x00000c0001047983 */ /* 0x000f220000100800 */
[----:B------:R-:W-:Y:S01]  /*ca90*/  BSSY B1, `(.L_x_2943) ;  /* 0x0000004000017945 */ /* 0x000fe20003800000 */
[----:B----4-:R-:W-:-:S13]  /*caa0*/  LOP3.LUT P0, RZ, R4, 0x2, RZ, 0xc0, !PT ;  /* 0x0000000204ff7812 */ /* 0x010fda000780c0ff */
[----:B------:R-:W-:Y:S05]  /*cab0*/  @P0 BRA `(.L_x_2944) ;  /* 0x0000000000040947 */ /* 0x000fea0003800000 */
[----:B------:R-:W-:Y:S01]  /*cac0*/  BPT.TRAP 0x1 ;  /* 0x000000040000795c */ /* 0x000fe20000300000 */
.L_x_2944:
[----:B------:R-:W-:Y:S05]  /*cad0*/  BSYNC B1 ;  /* 0x0000000000017941 */ /* 0x000fea0003800000 */
.L_x_2943:
[----:B------:R-:W4:Y:S01]  /*cae0*/  LDL R4, [R1] ;  /* 0x0000000001047983 */ /* 0x000f220000100800 */
[----:B------:R-:W-:Y:S01]  /*caf0*/  IMAD.MOV.U32 R13, RZ, RZ, RZ ;  /* 0x000000ffff0d7224 */ /* 0x000fe200078e00ff */
[----:B------:R-:W-:Y:S01]  /*cb00*/  R2UR UR12, R19 ;  /* 0x00000000130c72ca */ /* 0x000fe200000e0000 */
[----:B------:R-:W-:Y:S01]  /*cb10*/  UIADD3 UR4, UP0, UR52, 0x470, URZ ;  /* 0x0000047034047890 */ /* 0x000fe2000ff1e03f */
[----:B------:R-:W1:Y:S01]  /*cb20*/  S2R R7, SR_CgaCtaId ;  /* 0x0000000000077919 */ /* 0x000e620000008800 */
[----:B------:R-:W-:Y:S01]  /*cb30*/  PLOP3.LUT P0, PT, PT, PT, PT, 0x80, 0x0 ;  /* 0x000000000000781c */ /* 0x000fe20003f0f070 */
[----:B------:R-:W-:Y:S01]  /*cb40*/  UMOV UR6, 0x30000 ;  /* 0x0003000000067882 */ /* 0x000fe20000000000 */
[----:B------:R-:W-:Y:S01]  /*cb50*/  R2UR UR10, R13 ;  /* 0x000000000d0a72ca */ /* 0x000fe200000e0000 */
[----:B------:R-:W-:Y:S01]  /*cb60*/  UIADD3.X UR5, URZ, UR53, URZ, UP0, !UPT ;  /* 0x000000353f057290 */ /* 0x000fe200087fe43f */
[----:B------:R-:W-:Y:S01]  /*cb70*/  UMOV UR14, 0x0 ;  /* 0x00000000000e7882 */ /* 0x000fe20000000000 */
[----:B------:R-:W-:Y:S01]  /*cb80*/  UMOV UR15, 0x14f00000 ;  /* 0x14f00000000f7882 */ /* 0x000fe20000000000 */
[----:B-1----:R-:W-:-:S05]  /*cb90*/  LOP3.LUT R7, R7, 0x1, RZ, 0xc0, !PT ;  /* 0x0000000107077812 */ /* 0x002fca00078ec0ff */
[----:B------:R-:W-:-:S04]  /*cba0*/  IMAD R7, R7, 0x1400, RZ ;  /* 0x0000140007077824 */ /* 0x000fc800078e02ff */
[----:B----4-:R-:W-:Y:S02]  /*cbb0*/  IMAD R4, R4, 0x7800, R7 ;  /* 0x0000780004047824 */ /* 0x010fe400078e0207 */
[----:B------:R-:W1:Y:S02]  /*cbc0*/  S2R R7, SR_CgaCtaId ;  /* 0x0000000000077919 */ /* 0x000e640000008800 */
[----:B------:R-:W-:-:S04]  /*cbd0*/  VIADD R4, R4, UR40 ;  /* 0x0000002804047c36 */ /* 0x000fc80008000000 */
[----:B------:R-:W-:Y:S01]  /*cbe0*/  VIADD R10, R4, 0xf200 ;  /* 0x0000f200040a7836 */ /* 0x000fe20000000000 */
[----:B-1----:R-:W-:-:S05]  /*cbf0*/  LOP3.LUT R7, R7, 0x1, RZ, 0xc0, !PT ;  /* 0x0000000107077812 */ /* 0x002fca00078ec0ff */
[----:B------:R-:W-:-:S04]  /*cc00*/  IMAD R7, R7, 0x50, RZ ;  /* 0x0000005007077824 */ /* 0x000fc800078e02ff */
[----:B------:R-:W-:Y:S02]  /*cc10*/  IMAD R9, R9, 0xa0, R7 ;  /* 0x000000a009097824 */ /* 0x000fe400078e0207 */
[----:B------:R-:W-:-:S07]  /*cc20*/  VIADD R7, R6, 0x33470 ;  /* 0x0003347006077836 */ /* 0x000fce0000000000 */
.L_x_2945:
[----:B------:R-:W-:-:S13]  /*cc30*/  @P0 ELECT P3, URZ, PT ;  /* 0x00000000003f082f */ /* 0x000fda0003860000 */
[----:B-----5:R-:W-:Y:S02]  /*cc40*/  @P3 R2UR UR13, R0 ;  /* 0x00000000000d32ca */ /* 0x020fe400000e0000 */
[----:B------:R-:W-:Y:S02]  /*cc50*/  @P3 R2UR UR11, R9 ;  /* 0x00000000090b32ca */ /* 0x000fe400000e0000 */
[----:B------:R-:W-:Y:S02]  /*cc60*/  @P3 R2UR UR9, R7 ;  /* 0x00000000070932ca */ /* 0x000fe400000e0000 */
[----:B------:R-:W-:Y:S02]  /*cc70*/  @P3 R2UR UR8, R10 ;  /* 0x000000000a0832ca */ /* 0x000fe400000e0000 */
[----:B------:R-:W-:Y:S02]  /*cc80*/  @P3 PLOP3.LUT P0, PT, P3, PT, PT, 0x8, 0x0 ;  /* 0x000000000000381c */ /* 0x000fe40001f0e170 */
[----:B------:R-:W-:-:S09]  /*cc90*/  PLOP3.LUT P3, PT, PT, PT, PT, 0x8, 0x0 ;  /* 0x000000000000781c */ /* 0x000fd20003f6e170 */
[----:B------:R1:W-:Y:S02]  /*cca0*/  UTMALDG.4D.MULTICAST [UR8], [UR4], UR6, desc[UR14] ;  /* 0x00000e08040073b4 */ /* 0x0003e40008019806 */
[----:B-1----:R-:W-:Y:S05]  /*ccb0*/  @P0 BRA.U.ANY `(.L_x_2945) ;  /* 0xfffffffd00dc0947 */ /* 0x002fea000393ffff */
[----:B------:R-:W-:Y:S01]  /*ccc0*/  IMAD.MOV.U32 R12, RZ, RZ, 0x40 ;  /* 0x00000040ff0c7424 */ /* 0x000fe200078e00ff */
[----:B------:R-:W-:Y:S01]  /*ccd0*/  R2UR UR12, R19 ;  /* 0x00000000130c72ca */ /* 0x000fe200000e0000 */
[----:B------:R-:W-:Y:S01]  /*cce0*/  VIADD R10, R4, 0x11a00 ;  /* 0x00011a00040a7836 */ /* 0x000fe20000000000 */
[----:B------:R-:W-:Y:S01]  /*ccf0*/  PLOP3.LUT P0, PT, PT, PT, PT, 0x80, 0x0 ;  /* 0x000000000000781c */ /* 0x000fe20003f0f070 */
[----:B------:R-:W-:Y:S01]  /*cd00*/  UMOV UR6, 0x30000 ;  /* 0x0003000000067882 */ /* 0x000fe20000000000 */
[----:B------:R-:W-:Y:S01]  /*cd10*/  R2UR UR10, R12 ;  /* 0x000000000c0a72ca */ /* 0x000fe200000e0000 */
[----:B------:R-:W-:Y:S01]  /*cd20*/  UMOV UR14, 0x0 ;  /* 0x00000000000e7882 */ /* 0x000fe20000000000 */
[----:B------:R-:W-:-:S13]  /*cd30*/  UMOV UR15, 0x14f00000 ;  /* 0x14f00000000f7882 */ /* 0x000fda0000000000 */
.L_x_2946:
[----:B------:R-:W-:-:S13]  /*cd40*/  @P0 ELECT P3, URZ, PT ;  /* 0x00000000003f082f */ /* 0x000fda0003860000 */
[----:B------:R-:W-:Y:S02]  /*cd50*/  @P3 R2UR UR13, R0 ;  /* 0x00000000000d32ca */ /* 0x000fe400000e0000 */
        /* <DEDUP_REMOVED lines=15> */
.L_x_2947:
        /* <DEDUP_REMOVED lines=9> */
[----:B------:R-:W1:Y:S01]  /*cee0*/  SYNCS.PHASECHK.TRANS64.TRYWAIT P0, [R6+URZ+0x33440], R5 ;  /* 0x03344005060075a7 */ /* 0x000e62000800017f */
[----:B------:R-:W-:Y:S04]  /*cef0*/  BSSY B1, `(.L_x_2948) ;  /* 0x0000002000017945 */ /* 0x000fe80003800000 */
[----:B-1----:R-:W-:Y:S05]  /*cf00*/  @!P0 BRA `(.L_x_2949) ;  /* 0x0000002400408947 */ /* 0x002fea0003800000 */
.L_x_2995:
[----:B------:R-:W-:Y:S05]  /*cf10*/  BSYNC B1 ;  /* 0x0000000000017941 */ /* 0x000fea0003800000 */
.L_x_2948:
[----:B------:R-:W4:Y:S02]  /*cf20*/  S2R R7, SR_TID.X ;  /* 0x0000000000077919 */ /* 0x000f240000002100 */
[----:B----4-:R-:W-:-:S04]  /*cf30*/  LOP3.LUT R7, R7, 0x7f, RZ, 0xc0, !PT ;  /* 0x0000007f07077812 */ /* 0x010fc800078ec0ff */
[----:B------:R-:W-:-:S13]  /*cf40*/  ISETP.NE.AND P0, PT, R7, RZ, PT ;  /* 0x000000ff0700720c */ /* 0x000fda0003f05270 */
[----:B-1-3--:R-:W-:-:S04]  /*cf50*/  @!P0 IMAD.MOV.U32 R5, RZ, RZ, 0x7800 ;  /* 0x00007800ff058424 */ /* 0x00afc800078e00ff */
[----:B------:R1:W-:Y:S01]  /*cf60*/  @!P0 SYNCS.ARRIVE.TRANS64 RZ, [R6+URZ+0x33430], R5 ;  /* 0x0334300506ff89a7 */ /* 0x0003e2000800003f */
[----:B------:R-:W-:Y:S05]  /*cf70*/  @P2 BRA `(.L_x_2950) ;  /* 0x0000000000042947 */ /* 0x000fea0003800000 */
[----:B------:R-:W-:Y:S01]  /*cf80*/  BPT.TRAP 0x1 ;  /* 0x000000040000795c */ /* 0x000fe20000300000 */
.L_x_2950:
[----:B-1----:R-:W3:Y:S01]  /*cf90*/  LDL R5, [R1+0xc] ;  /* 0x00000c0001057983 */ /* 0x002ee20000100800 */
[----:B------:R-:W-:Y:S01]  /*cfa0*/  BSSY B1, `(.L_x_2951) ;  /* 0x0000004000017945 */ /* 0x000fe20003800000 */
[----:B---3--:R-:W-:-:S13]  /*cfb0*/  LOP3.LUT P0, RZ, R5, 0x2, RZ, 0xc0, !PT ;  /* 0x0000000205ff7812 */ /* 0x008fda000780c0ff */
[----:B------:R-:W-:Y:S05]  /*cfc0*/  @P0 BRA `(.L_x_2952) ;  /* 0x0000000000040947 */ /* 0x000fea0003800000 */
[----:B------:R-:W-:Y:S01]  /*cfd0*/  BPT.TRAP 0x1 ;  /* 0x000000040000795c */ /* 0x000fe20000300000 */
.L_x_2952:
[----:B------:R-:W-:Y:S05]  /*cfe0*/  BSYNC B1 ;  /* 0x0000000000017941 */ /* 0x000fea0003800000 */
.L_x_2951:
[----:B------:R-:W-:Y:S01]  /*cff0*/  R2UR UR10, R13 ;  /* 0x000000000d0a72ca */ /* 0x000fe200000e0000 */
[----:B------:R-:W-:Y:S01]  /*d000*/  UIADD3 UR4, UP0, UR52, 0x370, URZ ;  /* 0x0000037034047890 */ /* 0x000fe2000ff1e03f */
[----:B------:R-:W-:Y:S01]  /*d010*/  R2UR UR12, R19 ;  /* 0x00000000130c72ca */ /* 0x000fe200000e0000 */
[----:B------:R-:W-:Y:S01]  /*d020*/  VIADD R6, R6, 0x33430 ;  /* 0x0003343006067836 */ /* 0x000fe20000000000 */
[----:B------:R-:W-:Y:S01]  /*d030*/  PLOP3.LUT P0, PT, PT, PT, PT, 0x80, 0x0 ;  /* 0x000000000000781c */ /* 0x000fe20003f0f070 */
[----:B------:R-:W-:Y:S01]  /*d040*/  VIADD R5, R4, 0x24200 ;  /* 0x0002420004057836 */ /* 0x000fe20000000000 */
[----:B------:R-:W-:Y:S01]  /*d050*/  UIADD3.X UR5, URZ, UR53, URZ, UP0, !UPT ;  /* 0x000000353f057290 */ /* 0x000fe200087fe43f */
[----:B------:R-:W-:Y:S01]  /*d060*/  UMOV UR6, 0x30000 ;  /* 0x0003000000067882 */ /* 0x000fe20000000000 */
[----:B------:R-:W-:Y:S01]  /*d070*/  UMOV UR14, 0x0 ;  /* 0x00000000000e7882 */ /* 0x000fe20000000000 */
[----:B------:R-:W-:-:S09]  /*d080*/  UMOV UR15, 0x14f00000 ;  /* 0x14f00000000f7882 */ /* 0x000fd20000000000 */
.L_x_2953:
        /* <DEDUP_REMOVED lines=9> */
[----:B------:R-:W-:Y:S01]  /*d120*/  R2UR UR10, R12 ;  /* 0x000000000c0a72ca */ /* 0x000fe200000e0000 */
[----:B------:R-:W-:Y:S01]  /*d130*/  VIADD R5, R4, 0x26a00 ;  /* 0x00026a0004057836 */ /* 0x000fe20000000000 */
[----:B------:R-:W-:Y:S01]  /*d140*/  R2UR UR12, R19 ;  /* 0x00000000130c72ca */ /* 0x000fe200000e0000 */
[----:B------:R-:W-:Y:S01]  /*d150*/  UMOV UR6, 0x30000 ;  /* 0x0003000000067882 */ /* 0x000fe20000000000 */
[----:B------:R-:W-:Y:S01]  /*d160*/  PLOP3.LUT P0, PT, PT, PT, PT, 0x80, 0x0 ;  /* 0x000000000000781c */ /* 0x000fe20003f0f070 */
[----:B------:R-:W-:Y:S01]  /*d170*/  UMOV UR14, 0x0 ;  /* 0x00000000000e7882 */ /* 0x000fe20000000000 */
[----:B------:R-:W-:-:S11]  /*d180*/  UMOV UR15, 0x14f00000 ;  /* 0x14f00000000f7882 */ /* 0x000fd60000000000 */
.L_x_2954:
        /* <DEDUP_REMOVED lines=16> */
.L_x_2955:
        /* <DEDUP_REMOVED lines=8> */
[----:B---3--:R-:W-:Y:S05]  /*d310*/  @P0 BRA.U.ANY `(.L_x_2955) ;  /* 0xfffffffd00dc0947 */ /* 0x008fea000393ffff */
.L_x_2938:
[----:B------:R-:W-:Y:S05]  /*d320*/  BSYNC B0 ;  /* 0x0000000000007941 */ /* 0x000fea0003800000 */
.L_x_2937:
[----:B------:R-:W-:-:S05]  /*d330*/  IMAD.U32 R4, RZ, RZ, UR43 ;  /* 0x0000002bff047e24 */ /* 0x000fca000f8e00ff */
[----:B------:R-:W-:-:S13]  /*d340*/  ISETP.NE.AND P0, PT, R4, 0x3, PT ;  /* 0x000000030400780c */ /* 0x000fda0003f05270 */
[----:B------:R-:W-:Y:S05]  /*d350*/  @!P0 BRA `(.L_x_2956) ;  /* 0x0000000000048947 */ /* 0x000fea0003800000 */
[----:B------:R-:W-:Y:S01]  /*d360*/  BPT.TRAP 0x1 ;  /* 0x000000040000795c */ /* 0x000fe20000300000 */
.L_x_2956:
[----:B------:R-:W-:Y:S01]  /*d370*/  LOP3.LUT R5, R2, 0x1, RZ, 0x3c, !PT ;  /* 0x0000000102057812 */ /* 0x000fe200078e3cff */
[----:B------:R-:W-:Y:S01]  /*d380*/  IMAD.U32 R4, RZ, RZ, UR48 ;  /* 0x00000030ff047e24 */ /* 0x000fe2000f8e00ff */
[----:B------:R-:W-:Y:S01]  /*d390*/  LEA R12, R8, UR40, 0x3 ;  /* 0x00000028080c7c11 */ /* 0x000fe2000f8e18ff */
[----:B------:R-:W-:Y:S01]  /*d3a0*/  BSSY B0, `(.L_x_2957) ;  /* 0x0000005000007945 */ /* 0x000fe20003800000 */
[----:B------:R-:W-:Y:S02]  /*d3b0*/  SHF.L.U32 R5, R5, 0x1f, RZ ;  /* 0x0000001f05057819 */ /* 0x000fe400000006ff */
[----:B------:R-:W-:Y:S02]  /*d3c0*/  ISETP.NE.AND P2, PT, R4, 0x3, PT ;  /* 0x000000030400780c */ /* 0x000fe40003f45270 */
[----:B------:R-:W3:Y:S02]  /*d3d0*/  SYNCS.PHASECHK.TRANS64.TRYWAIT P3, [R12+URZ+0x33470], R5 ;  /* 0x033470050c0075a7 */ /* 0x000ee4000806017f */
[----:B---3--:R-:W-:Y:S09]  /*d3e0*/  @!P3 BRA `(.L_x_2958) ;  /* 0x00000020001cb947 */ /* 0x008ff20003800000 */
.L_x_2996:
[----:B------:R-:W-:Y:S05]  /*d3f0*/  BSYNC B0 ;  /* 0x0000000000007941 */ /* 0x000fea0003800000 */
.L_x_2957:
[----:B------:R-:W-:Y:S05]  /*d400*/  @!P2 BRA `(.L_x_2959) ;  /* 0x000000000004a947 */ /* 0x000fea0003800000 */
[----:B------:R-:W-:Y:S01]  /*d410*/  BPT.TRAP 0x1 ;  /* 0x000000040000795c */ /* 0x000fe20000300000 */
.L_x_2959:
[----:B---3--:R-:W-:Y:S01]  /*d420*/  SHF.L.U32 R5, R2, 0x1f, RZ ;  /* 0x0000001f02057819 */ /* 0x008fe200000006ff */
[----:B------:R-:W-:-:S03]  /*d430*/  IMAD R2, R8, 0x7800, RZ ;  /* 0x0000780008027824 */ /* 0x000fc600078e02ff */
[----:B------:R-:W3:Y:S02]  /*d440*/  SYNCS.PHASECHK.TRANS64.TRYWAIT P3, [R12+URZ+0x33460], R5 ;  /* 0x033460050c0075a7 */ /* 0x000ee4000806017f */
[----:B---3--:R-:W-:Y:S05]  /*d450*/  @!P3 BRA `(.L_x_2960) ;  /* 0x000000200014b947 */ /* 0x008fea0003800000 */
.L_x_2997:
[C---:B------:R-:W-:Y:S01]  /*d460*/  LOP3.LUT R13, R2.reuse, R18, RZ, 0xfc, !PT ;  /* 0x00000012020d7212 */ /* 0x040fe200078efcff */
[----:B------:R-:W-:Y:S05]  /*d470*/  WARPSYNC.ALL ;  /* 0x0000000000007948 */ /* 0x000fea0003800000 */
[----:B---3--:R3:W4:Y:S01]  /*d480*/  LDSM.16.MT88.4 R4, [R13+UR40+0xf200] ;  /* 0x00f200280d04783b */ /* 0x0087220008004200 */
[C---:B------:R-:W-:Y:S02]  /*d490*/  VIADD R15, R2.reuse, 0x2800 ;  /* 0x00002800020f7836 */ /* 0x040fe40000000000 */
[C---:B------:R-:W-:Y:S02]  /*d4a0*/  VIADD R14, R2.reuse, 0x5000 ;  /* 0x00005000020e7836 */ /* 0x040fe40000000000 */
[----:B------:R-:W-:-:S02]  /*d4b0*/  VIADD R20, R2, 0x1800 ;  /* 0x0000180002147836 */ /* 0x000fc40000000000 */
[C---:B------:R-:W-:Y:S02]  /*d4c0*/  VIADD R21, R2.reuse, 0x5800 ;  /* 0x0000580002157836 */ /* 0x040fe40000000000 */
[----:B---3--:R-:W-:Y:S01]  /*d4d0*/  VIADD R13, R2, 0x800 ;  /* 0x00000800020d7836 */ /* 0x008fe20000000000 */
[C-C-:B----4-:R-:W-:Y:S02]  /*d4e0*/  PRMT R8, R4.reuse, 0x6420, R5.reuse ;  /* 0x0000642004087816 */ /* 0x150fe40000000005 */
[----:B------:R-:W-:Y:S02]  /*d4f0*/  PRMT R9, R4, 0x7531, R5 ;  /* 0x0000753104097816 */ /* 0x000fe40000000005 */
[----:B------:R-:W-:Y:S02]  /*d500*/  LOP3.LUT R4, R2, R17, RZ, 0xfc, !PT ;  /* 0x0000001102047212 */ /* 0x000fe400078efcff */
[C-C-:B-1----:R-:W-:Y:S02]  /*d510*/  PRMT R10, R6.reuse, 0x6420, R7.reuse ;  /* 0x00006420060a7816 */ /* 0x142fe40000000007 */
[----:B------:R-:W-:Y:S01]  /*d520*/  PRMT R11, R6, 0x7531, R7 ;  /* 0x00007531060b7816 */ /* 0x000fe20000000007 */
[----:B------:R-:W-:Y:S01]  /*d530*/  IMAD.IADD R4, R16, 0x1, R4 ;  /* 0x0000000110047824 */ /* 0x000fe200078e0204 */
[----:B------:R-:W-:-:S02]  /*d540*/  LOP3.LUT R5, R15, R18, RZ, 0xfc, !PT ;  /* 0x000000120f057212 */ /* 0x000fc400078efcff */
[----:B------:R-:W-:Y:S02]  /*d550*/  LOP3.LUT R15, R15, R17, RZ, 0xfc, !PT ;  /* 0x000000110f0f7212 */ /* 0x000fe400078efcff */
[----:B------:R-:W-:Y:S03]  /*d560*/  STSM.16.M88.4 [R4], R8 ;  /* 0x0000000804007844 */ /* 0x000fe60000000200 */
[----:B------:R-:W-:Y:S01]  /*d570*/  IMAD.IADD R15, R16, 0x1, R15 ;  /* 0x00000001100f7824 */ /* 0x000fe200078e020f */
[----:B------:R-:W1:Y:S02]  /*d580*/  LDSM.16.MT88.4 R4, [R5+UR40+0xf200] ;  /* 0x00f200280504783b */ /* 0x000e640008004200 */
[C-C-:B-1----:R-:W-:Y:S02]  /*d590*/  PRMT R8, R4.reuse, 0x6420, R5.reuse ;  /* 0x0000642004087816 */ /* 0x142fe40000000005 */
[----:B------:R-:W-:-:S02]  /*d5a0*/  PRMT R9, R4, 0x7531, R5 ;  /* 0x0000753104097816 */ /* 0x000fc40000000005 */
[----:B------:R-:W-:Y:S02]  /*d5b0*/  LOP3.LUT R4, R13, R17, RZ, 0xfc, !PT ;  /* 0x000000110d047212 */ /* 0x000fe400078efcff */
[C-C-:B------:R-:W-:Y:S02]  /*d5c0*/  PRMT R10, R6.reuse, 0x6420, R7.reuse ;  /* 0x00006420060a7816 */ /* 0x140fe40000000007 */
[----:B------:R-:W-:Y:S01]  /*d5d0*/  PRMT R11, R6, 0x7531, R7 ;  /* 0x00007531060b7816 */ /* 0x000fe20000000007 */
[----:B------:R-:W-:-:S05]  /*d5e0*/  IMAD.IADD R4, R16, 0x1, R4 ;  /* 0x0000000110047824 */ /* 0x000fca00078e0204 */
[----:B------:R1:W-:Y:S02]  /*d5f0*/  STSM.16.M88.4 [R4], R8 ;  /* 0x0000000804007844 */ /* 0x0003e40000000200 */
[----:B-1----:R-:W-:Y:S01]  /*d600*/  LOP3.LUT R4, R14, R18, RZ, 0xfc, !PT ;  /* 0x000000120e047212 */ /* 0x002fe200078efcff */
[----:B------:R-:W-:-:S05]  /*d610*/  VIADD R14, R2, 0x1000 ;  /* 0x00001000020e7836 */ /* 0x000fca0000000000 */
        /* <DEDUP_REMOVED lines=20> */
[----:B------:R-:W1:Y:S01]  /*d760*/  LDSM.16.MT88.4 R4, [R4+UR40+0xf200] ;  /* 0x00f200280404783b */ /* 0x000e620008004200 */
[----:B------:R-:W-:Y:S01]  /*d770*/  IMAD.IADD R13, R16, 0x1, R13 ;  /* 0x00000001100d7824 */ /* 0x000fe200078e020d */
[C-C-:B-1----:R-:W-:Y:S02]  /*d780*/  PRMT R8, R4.reuse, 0x6420, R5.reuse ;  /* 0x0000642004087816 */ /* 0x142fe40000000005 */
[----:B------:R-:W-:Y:S01]  /*d790*/  PRMT R9, R4, 0x7531, R5 ;  /* 0x0000753104097816 */ /* 0x000fe20000000005 */
[----:B------:R-:W-:Y:S01]  /*d7a0*/  VIADD R5, R2, 0x2000 ;  /* 0x0000200002057836 */ /* 0x000fe20000000000 */
[C-C-:B------:R-:W-:Y:S02]  /*d7b0*/  PRMT R10, R6.reuse, 0x6420, R7.reuse ;  /* 0x00006420060a7816 */ /* 0x140fe40000000007 */
[----:B------:R-:W-:Y:S02]  /*d7c0*/  PRMT R11, R6, 0x7531, R7 ;  /* 0x00007531060b7816 */ /* 0x000fe40000000007 */
[----:B------:R-:W-:-:S05]  /*d7d0*/  LOP3.LUT R4, R5, R17, RZ, 0xfc, !PT ;  /* 0x0000001105047212 */ /* 0x000fca00078efcff */
[----:B------:R-:W-:-:S05]  /*d7e0*/  IMAD.IADD R4, R16, 0x1, R4 ;  /* 0x0000000110047824 */ /* 0x000fca00078e0204 */
[----:B------:R1:W-:Y:S02]  /*d7f0*/  STSM.16.M88.4 [R4], R8 ;  /* 0x0000000804007844 */ /* 0x0003e40000000200 */
[C---:B-1----:R-:W-:Y:S02]  /*d800*/  LOP3.LUT R4, R21.reuse, R18, RZ, 0xfc, !PT ;  /* 0x0000001215047212 */ /* 0x042fe400078efcff */
[----:B------:R-:W-:-:S04]  /*d810*/  LOP3.LUT R21, R21, R17, RZ, 0xfc, !PT ;  /* 0x0000001115157212 */ /* 0x000fc800078efcff */
[----:B------:R-:W1:Y:S01]  /*d820*/  LDSM.16.MT88.4 R4, [R4+UR40+0xf200] ;  /* 0x00f200280404783b */ /* 0x000e620008004200 */
[----:B------:R-:W-:Y:S01]  /*d830*/  IMAD.IADD R21, R16, 0x1, R21 ;  /* 0x0000000110157824 */ /* 0x000fe200078e0215 */
[C-C-:B-1----:R-:W-:Y:S02]  /*d840*/  PRMT R8, R4.reuse, 0x6420, R5.reuse ;  /* 0x0000642004087816 */ /* 0x142fe40000000005 */
[----:B------:R-:W-:Y:S02]  /*d850*/  PRMT R9, R4, 0x7531, R5 ;  /* 0x0000753104097816 */ /* 0x000fe40000000005 */
[C-C-:B------:R-:W-:Y:S02]  /*d860*/  PRMT R10, R6.reuse, 0x6420, R7.reuse ;  /* 0x00006420060a7816 */ /* 0x140fe40000000007 */
[----:B------:R-:W-:Y:S02]  /*d870*/  PRMT R11, R6, 0x7531, R7 ;  /* 0x00007531060b7816 */ /* 0x000fe40000000007 */
[----:B------:R-:W-:Y:S01]  /*d880*/  LOP3.LUT R4, R14, R18, RZ, 0xfc, !PT ;  /* 0x000000120e047212 */ /* 0x000fe200078efcff */
[----:B------:R-:W-:-:S02]  /*d890*/  VIADD R14, R2, 0x4800 ;  /* 0x00004800020e7836 */ /* 0x000fc40000000000 */
[----:B------:R1:W-:Y:S04]  /*d8a0*/  STSM.16.M88.4 [R15], R8 ;  /* 0x000000080f007844 */ /* 0x0003e80000000200 */
[----:B------:R-:W3:Y:S01]  /*d8b0*/  LDSM.16.MT88.4 R4, [R4+UR40+0xf200] ;  /* 0x00f200280404783b */ /* 0x000ee20008004200 */
[----:B-1----:R-:W-:Y:S01]  /*d8c0*/  VIADD R15, R2, 0x6000 ;  /* 0x00006000020f7836 */ /* 0x002fe20000000000 */
[C-C-:B---3--:R-:W-:Y:S02]  /*d8d0*/  PRMT R8, R4.reuse, 0x6420, R5.reuse ;  /* 0x0000642004087816 */ /* 0x148fe40000000005 */
[----:B------:R-:W-:Y:S02]  /*d8e0*/  PRMT R9, R4, 0x7531, R5 ;  /* 0x0000753104097816 */ /* 0x000fe40000000005 */
[----:B------:R-:W-:-:S02]  /*d8f0*/  PRMT R10, R6, 0x6420, R7 ;  /* 0x00006420060a7816 */ /* 0x000fc40000000007 */
        /* <DEDUP_REMOVED lines=19> */
[----:B------:R-:W-:Y:S02]  /*da30*/  LOP3.LUT R4, R13, R17, RZ, 0xfc, !PT ;  /* 0x000000110d047212 */ /* 0x000fe400078efcff */
[C-C-:B------:R-:W-:Y:S02]  /*da40*/  PRMT R10, R6.reuse, 0x6420, R7.reuse ;  /* 0x00006420060a7816 */ /* 0x140fe40000000007 */
[----:B------:R-:W-:Y:S01]  /*da50*/  PRMT R11, R6, 0x7531, R7 ;  /* 0x00007531060b7816 */ /* 0x000fe20000000007 */
[----:B------:R-:W-:-:S05]  /*da60*/  IMAD.IADD R4, R16, 0x1, R4 ;  /* 0x0000000110047824 */ /* 0x000fca00078e0204 */
[----:B------:R1:W-:Y:S02]  /*da70*/  STSM.16.M88.4 [R4], R8 ;  /* 0x0000000804007844 */ /* 0x0003e40000000200 */
[----:B-1----:R-:W-:-:S06]  /*da80*/  LOP3.LUT R4, R20, R18, RZ, 0xfc, !PT ;  /* 0x0000001214047212 */ /* 0x002fcc00078efcff */
[----:B------:R-:W1:Y:S02]  /*da90*/  LDSM.16.MT88.4 R4, [R4+UR40+0xf200] ;  /* 0x00f200280404783b */ /* 0x000e640008004200 */
[C-C-:B-1----:R-:W-:Y:S02]  /*daa0*/  PRMT R8, R4.reuse, 0x6420, R5.reuse ;  /* 0x0000642004087816 */ /* 0x142fe40000000005 */
[----:B------:R-:W-:Y:S02]  /*dab0*/  PRMT R9, R4, 0x7531, R5 ;  /* 0x0000753104097816 */ /* 0x000fe40000000005 */
[----:B------:R-:W-:Y:S02]  /*dac0*/  LOP3.LUT R4, R14, R17, RZ, 0xfc, !PT ;  /* 0x000000110e047212 */ /* 0x000fe400078efcff */
[C-C-:B------:R-:W-:Y:S02]  /*dad0*/  PRMT R10, R6.reuse, 0x6420, R7.reuse ;  /* 0x00006420060a7816 */ /* 0x140fe40000000007 */
[----:B------:R-:W-:Y:S01]  /*dae0*/  PRMT R11, R6, 0x7531, R7 ;  /* 0x00007531060b7816 */ /* 0x000fe20000000007 */
[----:B------:R-:W-:Y:S01]  /*daf0*/  IMAD.IADD R4, R16, 0x1, R4 ;  /* 0x0000000110047824 */ /* 0x000fe200078e0204 */
[----:B------:R-:W-:-:S04]  /*db00*/  LOP3.LUT R14, R14, R18, RZ, 0xfc, !PT ;  /* 0x000000120e0e7212 */ /* 0x000fc800078efcff */
[----:B------:R1:W-:Y:S02]  /*db10*/  STSM.16.M88.4 [R4], R8 ;  /* 0x0000000804007844 */ /* 0x0003e40000000200 */
[----:B-1----:R-:W-:Y:S01]  /*db20*/  LOP3.LUT R4, R13, R18, RZ, 0xfc, !PT ;  /* 0x000000120d047212 */ /* 0x002fe200078efcff */
[C---:B------:R-:W-:Y:S02]  /*db30*/  VIADD R11, R2.reuse, 0x5000 ;  /* 0x00005000020b7836 */ /* 0x040fe40000000000 */
[----:B------:R-:W-:-:S03]  /*db40*/  VIADD R13, R2, 0x6800 ;  /* 0x00006800020d7836 */ /* 0x000fc60000000000 */
        /* <DEDUP_REMOVED lines=15> */
[--C-:B------:R-:W-:Y:S01]  /*dc40*/  PRMT R10, R6, 0x6420, R7.reuse ;  /* 0x00006420060a7816 */ /* 0x100fe20000000007 */
[----:B------:R-:W-:Y:S01]  /*dc50*/  VIADD R2, R2, 0x7000 ;  /* 0x0000700002027836 */ /* 0x000fe20000000000 */
[----:B------:R-:W-:Y:S02]  /*dc60*/  PRMT R11, R6, 0x7531, R7 ;  /* 0x00007531060b7816 */ /* 0x000fe40000000007 */
[----:B------:R-:W-:-:S03]  /*dc70*/  LOP3.LUT R4, R5, R18, RZ, 0xfc, !PT ;  /* 0x0000001205047212 */ /* 0x000fc600078efcff */
        /* <DEDUP_REMOVED lines=30> */
.L_x_2961:
[----:B---3--:R3:W-:Y:S01]  /*de60*/  SYNCS.ARRIVE.TRANS64.A1T0 RZ, [R12+URZ+0x33450], RZ ;  /* 0x033450ff0cff79a7 */ /* 0x0087e2000810003f */
[----:B------:R-:W-:Y:S06]  /*de70*/  BAR.SYNC.DEFER_BLOCKING 0x2, 0x80 ;  /* 0x0082000000007b1d */ /* 0x000fec0000010000 */
[----:B------:R-:W-:Y:S05]  /*de80*/  @!P0 BRA `(.L_x_2962) ;  /* 0x0000000000048947 */ /* 0x000fea0003800000 */
[----:B------:R-:W-:Y:S01]  /*de90*/  BPT.TRAP 0x1 ;  /* 0x000000040000795c */ /* 0x000fe20000300000 */
.L_x_2962:
[----:B------:R-:W4:Y:S04]  /*dea0*/  LDL R4, [R1+0x14] ;  /* 0x0000140001047983 */ /* 0x000f280000100800 */
[----:B-1----:R-:W5:Y:S01]  /*deb0*/  LDL R2, [R1+0x18] ;  /* 0x0000180001027983 */ /* 0x002f620000100800 */
[----:B----4-:R-:W-:-:S13]  /*dec0*/  ISETP.NE.AND P0, PT, R4, RZ, PT ;  /* 0x000000ff0400720c */ /* 0x010fda0003f05270 */
[----:B---3--:R-:W-:-:S05]  /*ded0*/  @P0 VIADD R12, R12, 0x33480 ;  /* 0x000334800c0c0836 */ /* 0x008fca0000000000 */
[----:B-----5:R-:W-:-:S04]  /*dee0*/  @P0 PRMT R12, R2, 0x654, R12 ;  /* 0x00000654020c0816 */ /* 0x020fc8000000000c */
[----:B------:R1:W-:Y:S01]  /*def0*/  @P0 SYNCS.ARRIVE.TRANS64.RED.A1T0 RZ, [R12+URZ], RZ ;  /* 0x000000ff0cff09a7 */ /* 0x0003e2000810043f */
[----:B------:R-:W-:Y:S02]  /*df00*/  BPT.TRAP 0x1 ;  /* 0x000000040000795c */ /* 0x000fe40000300000 */
[----:B------:R4:W5:Y:S01]  /*df10*/  LDL R2, [R1+0x4] ;  /* 0x0000040001027983 */ /* 0x0009620000100800 */
[C---:B------:R-:W-:Y:S01]  /*df20*/  ISETP.GT.AND P0, PT, R3.reuse, RZ, PT ;  /* 0x000000ff0300720c */ /* 0x040fe20003f04270 */
[----:B------:R-:W-:Y:S02]  /*df30*/  VIADD R3, R3, 0xffffffff ;  /* 0xffffffff03037836 */ /* 0x000fe40000000000 */
[----:B------:R4:W5:Y:S10]  /*df40*/  LDL R8, [R1] ;  /* 0x0000000001087983 */ /* 0x0009740000100800 */
[----:B----4-:R-:W-:Y:S05]  /*df50*/  @P0 BRA `(.L_x_2963) ;  /* 0xffffffe8000c0947 */ /* 0x010fea000383ffff */
.L_x_2936:
[----:B------:R-:W-:-:S05]  /*df60*/  IMAD.U32 R0, RZ, RZ, UR43 ;  /* 0x0000002bff007e24 */ /* 0x000fca000f8e00ff */
[----:B------:R-:W-:-:S13]  /*df70*/  ISETP.NE.AND P0, PT, R0, 0x3, PT ;  /* 0x000000030000780c */ /* 0x000fda0003f05270 */
[----:B------:R-:W-:Y:S05]  /*df80*/  @!P0 BRA `(.L_x_2964) ;  /* 0x0000000000048947 */ /* 0x000fea0003800000 */
[----:B---3--:R-:W-:Y:S01]  /*df90*/  BPT.TRAP 0x1 ;  /* 0x000000040000795c */ /* 0x008fe20000300000 */
.L_x_2964:
[----:B--2--5:R-:W2:Y:S04]  /*dfa0*/  LDL R2, [R1+0x4] ;  /* 0x0000040001027983 */ /* 0x024ea80000100800 */
[----:B------:R-:W4:Y:S01]  /*dfb0*/  LDL R0, [R1] ;  /* 0x0000000001007983 */ /* 0x000f220000100800 */
[----:B------:R-:W-:Y:S01]  /*dfc0*/  BSSY B0, `(.L_x_2965) ;  /* 0x0000008000007945 */ /* 0x000fe20003800000 */
[----:B--2---:R-:W-:-:S04]  /*dfd0*/  LOP3.LUT R3, R2, 0x1, RZ, 0x3c, !PT ;  /* 0x0000000102037812 */ /* 0x004fc800078e3cff */
[----:B------:R-:W-:Y:S02]  /*dfe0*/  SHF.L.U32 R3, R3, 0x1f, RZ ;  /* 0x0000001f03037819 */ /* 0x000fe400000006ff */
[----:B----4-:R-:W-:-:S04]  /*dff0*/  LEA R0, R0, UR40, 0x3 ;  /* 0x0000002800007c11 */ /* 0x010fc8000f8e18ff */
[----:B------:R-:W2:Y:S01]  /*e000*/  SYNCS.PHASECHK.TRANS64.TRYWAIT P2, [R0+URZ+0x33470], R3 ;  /* 0x03347003000075a7 */ /* 0x000ea2000804017f */
[----:B------:R-:W-:-:S05]  /*e010*/  IMAD.U32 R2, RZ, RZ, UR48 ;  /* 0x00000030ff027e24 */ /* 0x000fca000f8e00ff */
[----:B------:R-:W-:Y:S01]  /*e020*/  ISETP.NE.AND P1, PT, R2, 0x3, PT ;  /* 0x000000030200780c */ /* 0x000fe20003f25270 */
[----:B--2---:R-:W-:-:S12]  /*e030*/  @!P2 BRA `(.L_x_2966) ;  /* 0x000000140030a947 */ /* 0x004fd80003800000 */
.L_x_2998:
[----:B---3--:R-:W-:Y:S05]  /*e040*/  BSYNC B0 ;  /* 0x0000000000007941 */ /* 0x008fea0003800000 */
.L_x_2965:
[----:B------:R-:W-:Y:S05]  /*e050*/  @!P1 BRA `(.L_x_2967) ;  /* 0x0000000000049947 */ /* 0x000fea0003800000 */
[----:B------:R-:W-:Y:S01]  /*e060*/  BPT.TRAP 0x1 ;  /* 0x000000040000795c */ /* 0x000fe20000300000 */
.L_x_2967:
[----:B------:R-:W2:Y:S02]  /*e070*/  LDL R2, [R1+0x4] ;  /* 0x0000040001027983 */ /* 0x000ea40000100800 */
[----:B--2---:R-:W-:-:S04]  /*e080*/  SHF.L.U32 R3, R2, 0x1f, RZ ;  /* 0x0000001f02037819 */ /* 0x004fc800000006ff */
[----:B------:R-:W2:Y:S02]  /*e090*/  SYNCS.PHASECHK.TRANS64.TRYWAIT P2, [R0+URZ+0x33460], R3 ;  /* 0x03346003000075a7 */ /* 0x000ea4000804017f */
[----:B--2---:R-:W-:Y:S05]  /*e0a0*/  @!P2 BRA `(.L_x_2968) ;  /* 0x000000140028a947 */ /* 0x004fea0003800000 */
.L_x_2999:
[----:B------:R-:W3:Y:S01]  /*e0b0*/  LDL R2, [R1] ;  /* 0x0000000001027983 */ /* 0x000ee20000100800 */
[----:B------:R-:W-:Y:S05]  /*e0c0*/  WARPSYNC.ALL ;  /* 0x0000000000007948 */ /* 0x000fea0003800000 */
[----:B---3--:R-:W-:-:S04]  /*e0d0*/  IMAD R2, R2, 0x7800, RZ ;  /* 0x0000780002027824 */ /* 0x008fc800078e02ff */
[C---:B------:R-:W-:Y:S01]  /*e0e0*/  VIADD R13, R2.reuse, 0x2800 ;  /* 0x00002800020d7836 */ /* 0x040fe20000000000 */
[C---:B--2---:R-:W-:Y:S01]  /*e0f0*/  LOP3.LUT R3, R2.reuse, R18, RZ, 0xfc, !PT ;  /* 0x0000001202037212 */ /* 0x044fe200078efcff */
[----:B------:R-:W-:-:S04]  /*e100*/  VIADD R20, R2, 0x5000 ;  /* 0x0000500002147836 */ /* 0x000fc80000000000 */
[----:B------:R2:W1:Y:S01]  /*e110*/  LDSM.16.MT88.4 R4, [R3+UR40+0xf200] ;  /* 0x00f200280304783b */ /* 0x0004620008004200 */
[C---:B------:R-:W-:Y:S02]  /*e120*/  LOP3.LUT R15, R20.reuse, R18, RZ, 0xfc, !PT ;  /* 0x00000012140f7212 */ /* 0x040fe400078efcff */
[----:B------:R-:W-:Y:S01]  /*e130*/  LOP3.LUT R20, R20, R17, RZ, 0xfc, !PT ;  /* 0x0000001114147212 */ /* 0x000fe200078efcff */
[----:B--2---:R-:W-:-:S04]  /*e140*/  VIADD R3, R2, 0x800 ;  /* 0x0000080002037836 */ /* 0x004fc80000000000 */
[----:B------:R-:W-:Y:S01]  /*e150*/  IMAD.IADD R20, R16, 0x1, R20 ;  /* 0x0000000110147824 */ /* 0x000fe200078e0214 */
[C-C-:B-1----:R-:W-:Y:S02]  /*e160*/  PRMT R8, R4.reuse, 0x6420, R5.reuse ;  /* 0x0000642004087816 */ /* 0x142fe40000000005 */
[----:B------:R-:W-:Y:S02]  /*e170*/  PRMT R9, R4, 0x7531, R5 ;  /* 0x0000753104097816 */ /* 0x000fe40000000005 */
[----:B------:R-:W-:Y:S02]  /*e180*/  LOP3.LUT R5, R2, R17, RZ, 0xfc, !PT ;  /* 0x0000001102057212 */ /* 0x000fe400078efcff */
[C-C-:B------:R-:W-:Y:S02]  /*e190*/  PRMT R10, R6.reuse, 0x6420, R7.reuse ;  /* 0x00006420060a7816 */ /* 0x140fe40000000007 */
[----:B------:R-:W-:Y:S01]  /*e1a0*/  PRMT R11, R6, 0x7531, R7 ;  /* 0x00007531060b7816 */ /* 0x000fe20000000007 */
[----:B------:R-:W-:Y:S01]  /*e1b0*/  IMAD.IADD R12, R16, 0x1, R5 ;  /* 0x00000001100c7824 */ /* 0x000fe200078e0205 */
[----:B------:R-:W-:-:S02]  /*e1c0*/  LOP3.LUT R4, R13, R18, RZ, 0xfc, !PT ;  /* 0x000000120d047212 */ /* 0x000fc400078efcff */
[----:B------:R-:W-:Y:S02]  /*e1d0*/  LOP3.LUT R13, R13, R17, RZ, 0xfc, !PT ;  /* 0x000000110d0d7212 */ /* 0x000fe400078efcff */
[----:B------:R1:W-:Y:S03]  /*e1e0*/  STSM.16.M88.4 [R12], R8 ;  /* 0x000000080c007844 */ /* 0x0003e60000000200 */
[----:B------:R-:W-:Y:S01]  /*e1f0*/  IMAD.IADD R13, R16, 0x1, R13 ;  /* 0x00000001100d7824 */ /* 0x000fe200078e020d */
[----:B------:R-:W2:Y:S01]  /*e200*/  LDSM.16.MT88.4 R4, [R4+UR40+0xf200] ;  /* 0x00f200280404783b */ /* 0x000ea20008004200 */
[----:B-1----:R-:W-:Y:S01]  /*e210*/  VIADD R12, R2, 0x1000 ;  /* 0x00001000020c7836 */ /* 0x002fe20000000000 */
[C-C-:B--2---:R-:W-:Y:S02]  /*e220*/  PRMT R8, R4.reuse, 0x6420, R5.reuse ;  /* 0x0000642004087816 */ /* 0x144fe40000000005 */
[----:B------:R-:W-:-:S02]  /*e230*/  PRMT R9, R4, 0x7531, R5 ;  /* 0x0000753104097816 */ /* 0x000fc40000000005 */
[----:B------:R-:W-:Y:S02]  /*e240*/  LOP3.LUT R5, R3, R17, RZ, 0xfc, !PT ;  /* 0x0000001103057212 */ /* 0x000fe400078efcff */
[C-C-:B------:R-:W-:Y:S02]  /*e250*/  PRMT R10, R6.reuse, 0x6420, R7.reuse ;  /* 0x00006420060a7816 */ /* 0x140fe40000000007 */
[----:B------:R-:W-:Y:S01]  /*e260*/  PRMT R11, R6, 0x7531, R7 ;  /* 0x00007531060b7816 */ /* 0x000fe20000000007 */
[----:B------:R-:W-:-:S05]  /*e270*/  IMAD.IADD R14, R16, 0x1, R5 ;  /* 0x00000001100e7824 */ /* 0x000fca00078e0205 */
[----:B------:R1:W-:Y:S04]  /*e280*/  STSM.16.M88.4 [R14], R8 ;  /* 0x000000080e007844 */ /* 0x0003e80000000200 */
[----:B------:R-:W2:Y:S01]  /*e290*/  LDSM.16.MT88.4 R4, [R15+UR40+0xf200] ;  /* 0x00f200280f04783b */ /* 0x000ea20008004200 */
[----:B-1----:R-:W-:Y:S01]  /*e2a0*/  VIADD R14, R2, 0x1800 ;  /* 0x00001800020e7836 */ /* 0x002fe20000000000 */
[C-C-:B--2---:R-:W-:Y:S02]  /*e2b0*/  PRMT R8, R4.reuse, 0x6420, R5.reuse ;  /* 0x0000642004087816 */ /* 0x144fe40000000005 */
[----:B------:R-:W-:Y:S02]  /*e2c0*/  PRMT R9, R4, 0x7531, R5 ;  /* 0x0000753104097816 */ /* 0x000fe40000000005 */
[----:B------:R-:W-:-:S02]  /*e2d0*/  LOP3.LUT R5, R12, R17, RZ, 0xfc, !PT ;  /* 0x000000110c057212 */ /* 0x000fc400078efcff */
[C-C-:B------:R-:W-:Y:S02]  /*e2e0*/  PRMT R10, R6.reuse, 0x6420, R7.reuse ;  /* 0x00006420060a7816 */ /* 0x140fe40000000007 */
[----:B------:R-:W-:Y:S01]  /*e2f0*/  PRMT R11, R6, 0x7531, R7 ;  /* 0x00007531060b7816 */ /* 0x000fe20000000007 */
[----:B------:R-:W-:Y:S01]  /*e300*/  IMAD.IADD R19, R16, 0x1, R5 ;  /* 0x0000000110137824 */ /* 0x000fe200078e0205 */
[-C--:B------:R-:W-:Y:S02]  /*e310*/  LOP3.LUT R4, R3, R18.reuse, RZ, 0xfc, !PT ;  /* 0x0000001203047212 */ /* 0x080fe400078efcff */
        /* <DEDUP_REMOVED lines=16> */
[----:B-1----:R-:W-:-:S05]  /*e420*/  VIADD R15, R2, 0x5800 ;  /* 0x00005800020f7836 */ /* 0x002fca0000000000 */
[C---:B------:R-:W-:Y:S02]  /*e430*/  LOP3.LUT R21, R15.reuse, R18, RZ, 0xfc, !PT ;  /* 0x000000120f157212 */ /* 0x040fe400078efcff */
[----:B------:R-:W-:-:S05]  /*e440*/  LOP3.LUT R15, R15, R17, RZ, 0xfc, !PT ;  /* 0x000000110f0f7212 */ /* 0x000fca00078efcff */
[----:B------:R-:W-:Y:S01]  /*e450*/  IMAD.IADD R15, R16, 0x1, R15 ;  /* 0x00000001100f7824 */ /* 0x000fe200078e020f */
[C-C-:B--2---:R-:W-:Y:S02]  /*e460*/  PRMT R8, R4.reuse, 0x6420, R5.reuse ;  /* 0x0000642004087816 */ /* 0x144fe40000000005 */
[----:B------:R-:W-:Y:S02]  /*e470*/  PRMT R9, R4, 0x7531, R5 ;  /* 0x0000753104097816 */ /* 0x000fe40000000005 */
[C---:B------:R-:W-:Y:S02]  /*e480*/  LOP3.LUT R4, R19.reuse, R17, RZ, 0xfc, !PT ;  /* 0x0000001113047212 */ /* 0x040fe400078efcff */
[C-C-:B------:R-:W-:Y:S02]  /*e490*/  PRMT R10, R6.reuse, 0x6420, R7.reuse ;  /* 0x00006420060a7816 */ /* 0x140fe40000000007 */
[----:B------:R-:W-:Y:S01]  /*e4a0*/  PRMT R11, R6, 0x7531, R7 ;  /* 0x00007531060b7816 */ /* 0x000fe20000000007 */
[----:B------:R-:W-:Y:S01]  /*e4b0*/  IMAD.IADD R4, R16, 0x1, R4 ;  /* 0x0000000110047824 */ /* 0x000fe200078e0204 */
[----:B------:R-:W-:-:S04]  /*e4c0*/  LOP3.LUT R19, R19, R18, RZ, 0xfc, !PT ;  /* 0x0000001213137212 */ /* 0x000fc800078efcff */
[----:B------:R-:W-:Y:S04]  /*e4d0*/  STSM.16.M88.4 [R4], R8 ;  /* 0x0000000804007844 */ /* 0x000fe80000000200 */
[----:B------:R1:W2:Y:S02]  /*e4e0*/  LDSM.16.MT88.4 R4, [R21+UR40+0xf200] ;  /* 0x00f200281504783b */ /* 0x0002a40008004200 */
[----:B-1----:R-:W-:Y:S02]  /*e4f0*/  IMAD.IADD R21, R16, 0x1, R3 ;  /* 0x0000000110157824 */ /* 0x002fe400078e0203 */
[----:B------:R-:W-:Y:S01]  /*e500*/  VIADD R3, R2, 0x3800 ;  /* 0x0000380002037836 */ /* 0x000fe20000000000 */
[C-C-:B--2---:R-:W-:Y:S02]  /*e510*/  PRMT R8, R4.reuse, 0x6420, R5.reuse ;  /* 0x0000642004087816 */ /* 0x144fe40000000005 */
[----:B------:R-:W-:-:S02]  /*e520*/  PRMT R9, R4, 0x7531, R5 ;  /* 0x0000753104097816 */ /* 0x000fc40000000005 */
[C-C-:B------:R-:W-:Y:S02]  /*e530*/  PRMT R10, R6.reuse, 0x6420, R7.reuse ;  /* 0x00006420060a7816 */ /* 0x140fe40000000007 */
[----:B------:R-:W-:-:S05]  /*e540*/  PRMT R11, R6, 0x7531, R7 ;  /* 0x00007531060b7816 */ /* 0x000fca0000000007 */
[----:B------:R1:W-:Y:S04]  /*e550*/  STSM.16.M88.4 [R13], R8 ;  /* 0x000000080d007844 */ /* 0x0003e80000000200 */
[----:B------:R-:W2:Y:S01]  /*e560*/  LDSM.16.MT88.4 R4, [R12+UR40+0xf200] ;  /* 0x00f200280c04783b */ /* 0x000ea20008004200 */
[----:B-1----:R-:W-:Y:S01]  /*e570*/  VIADD R13, R2, 0x6000 ;  /* 0x00006000020d7836 */ /* 0x002fe20000000000 */
[C-C-:B--2---:R-:W-:Y:S02]  /*e580*/  PRMT R8, R4.reuse, 0x6420, R5.reuse ;  /* 0x0000642004087816 */ /* 0x144fe40000000005 */
[----:B------:R-:W-:Y:S02]  /*e590*/  PRMT R9, R4, 0x7531, R5 ;  /* 0x0000753104097816 */ /* 0x000fe40000000005 */
[----:B------:R-:W-:-:S02]  /*e5a0*/  PRMT R10, R6, 0x6420, R7 ;  /* 0x00006420060a7816 */ /* 0x000fc40000000007 */
[----:B------:R-:W-:Y:S02]  /*e5b0*/  PRMT R11, R6, 0x7531, R7 ;  /* 0x00007531060b7816 */ /* 0x000fe40000000007 */
[C---:B------:R-:W-:Y:S02]  /*e5c0*/  LOP3.LUT R4, R3.reuse, R18, RZ, 0xfc, !PT ;  /* 0x0000001203047212 */ /* 0x040fe400078efcff */
[----:B------:R-:W-:Y:S01]  /*e5d0*/  LOP3.LUT R3, R3, R17, RZ, 0xfc, !PT ;  /* 0x0000001103037212 */ /* 0x000fe200078efcff */
[----:B------:R1:W-:Y:S04]  /*e5e0*/  STSM.16.M88.4 [R21], R8 ;  /* 0x0000000815007844 */ /* 0x0003e80000000200 */
[----:B------:R-:W2:Y:S01]  /*e5f0*/  LDSM.16.MT88.4 R4, [R4+UR40+0xf200] ;  /* 0x00f200280404783b */ /* 0x000ea20008004200 */
[----:B------:R-:W-:-:S02]  /*e600*/  IMAD.IADD R12, R16, 0x1, R3 ;  /* 0x00000001100c7824 */ /* 0x000fc400078e0203 */
[----:B------:R-:W-:Y:S01]  /*e610*/  VIADD R3, R2, 0x4000 ;  /* 0x0000400002037836 */ /* 0x000fe20000000000 */
[C---:B-1----:R-:W-:Y:S02]  /*e620*/  LOP3.LUT R21, R13.reuse, R18, RZ, 0xfc, !PT ;  /* 0x000000120d157212 */ /* 0x042fe400078efcff */
[----:B------:R-:W-:-:S05]  /*e630*/  LOP3.LUT R13, R13, R17, RZ, 0xfc, !PT ;  /* 0x000000110d0d7212 */ /* 0x000fca00078efcff */
[----:B------:R-:W-:Y:S01]  /*e640*/  IMAD.IADD R13, R16, 0x1, R13 ;  /* 0x00000001100d7824 */ /* 0x000fe200078e020d */
[C-C-:B--2---:R-:W-:Y:S02]  /*e650*/  PRMT R8, R4.reuse, 0x6420, R5.reuse ;  /* 0x0000642004087816 */ /* 0x144fe40000000005 */
[----:B------:R-:W-:Y:S02]  /*e660*/  PRMT R9, R4, 0x7531, R5 ;  /* 0x0000753104097816 */ /* 0x000fe40000000005 */
[C-C-:B------:R-:W-:Y:S02]  /*e670*/  PRMT R10, R6.reuse, 0x6420, R7.reuse ;  /* 0x00006420060a7816 */ /* 0x140fe40000000007 */
[----:B------:R-:W-:-:S05]  /*e680*/  PRMT R11, R6, 0x7531, R7 ;  /* 0x00007531060b7816 */ /* 0x000fca0000000007 */
[----:B------:R-:W-:Y:S04]  /*e690*/  STSM.16.M88.4 [R12], R8 ;  /* 0x000000080c007844 */ /* 0x000fe80000000200 */
[----:B------:R1:W2:Y:S02]  /*e6a0*/  LDSM.16.MT88.4 R4, [R21+UR40+0xf200] ;  /* 0x00f200281504783b */ /* 0x0002a40008004200 */
[----:B-1----:R-:W-:Y:S01]  /*e6b0*/  LOP3.LUT R21, R3, R18, RZ, 0xfc, !PT ;  /* 0x0000001203157212 */ /* 0x002fe200078efcff */
[----:B------:R-:W-:Y:S01]  /*e6c0*/  VIADD R12, R2, 0x4800 ;  /* 0x00004800020c7836 */ /* 0x000fe20000000000 */
[C-C-:B--2---:R-:W-:Y:S02]  /*e6d0*/  PRMT R8, R4.reuse, 0x6420, R5.reuse ;  /* 0x0000642004087816 */ /* 0x144fe40000000005 */
[----:B------:R-:W-:-:S02]  /*e6e0*/  PRMT R9, R4, 0x7531, R5 ;  /* 0x0000753104097816 */ /* 0x000fc40000000005 */
[----:B------:R-:W-:Y:S01]  /*e6f0*/  LOP3.LUT R4, R3, R17, RZ, 0xfc, !PT ;  /* 0x0000001103047212 */ /* 0x000fe200078efcff */
[----:B------:R-:W-:Y:S01]  /*e700*/  VIADD R3, R2, 0x6800 ;  /* 0x0000680002037836 */ /* 0x000fe20000000000 */
[--C-:B------:R-:W-:Y:S01]  /*e710*/  PRMT R10, R6, 0x6420, R7.reuse ;  /* 0x00006420060a7816 */ /* 0x100fe20000000007 */
[----:B------:R-:W-:Y:S01]  /*e720*/  VIADD R2, R2, 0x7000 ;  /* 0x0000700002027836 */ /* 0x000fe20000000000 */
[----:B------:R-:W-:Y:S01]  /*e730*/  PRMT R11, R6, 0x7531, R7 ;  /* 0x00007531060b7816 */ /* 0x000fe20000000007 */
[----:B------:R-:W-:-:S05]  /*e740*/  IMAD.IADD R4, R16, 0x1, R4 ;  /* 0x0000000110047824 */ /* 0x000fca00078e0204 */
[----:B------:R-:W-:Y:S04]  /*e750*/  STSM.16.M88.4 [R4], R8 ;  /* 0x0000000804007844 */ /* 0x000fe80000000200 */
[----:B------:R1:W2:Y:S02]  /*e760*/  LDSM.16.MT88.4 R4, [R14+UR40+0xf200] ;  /* 0x00f200280e04783b */ /* 0x0002a40008004200 */
[C---:B-1----:R-:W-:Y:S02]  /*e770*/  LOP3.LUT R14, R3.reuse, R18, RZ, 0xfc, !PT ;  /* 0x00000012030e7212 */ /* 0x042fe400078efcff */
[----:B------:R-:W-:-:S05]  /*e780*/  LOP3.LUT R3, R3, R17, RZ, 0xfc, !PT ;  /* 0x0000001103037212 */ /* 0x000fca00078efcff */
[----:B------:R-:W-:Y:S01]  /*e790*/  IMAD.IADD R3, R16, 0x1, R3 ;  /* 0x0000000110037824 */ /* 0x000fe200078e0203 */
[C-C-:B--2---:R-:W-:Y:S02]  /*e7a0*/  PRMT R8, R4.reuse, 0x6420, R5.reuse ;  /* 0x0000642004087816 */ /* 0x144fe40000000005 */
[----:B------:R-:W-:Y:S02]  /*e7b0*/  PRMT R9, R4, 0x7531, R5 ;  /* 0x0000753104097816 */ /* 0x000fe40000000005 */
[----:B------:R-:W-:Y:S02]  /*e7c0*/  LOP3.LUT R4, R12, R17, RZ, 0xfc, !PT ;  /* 0x000000110c047212 */ /* 0x000fe400078efcff */
[C-C-:B------:R-:W-:Y:S02]  /*e7d0*/  PRMT R10, R6.reuse, 0x6420, R7.reuse ;  /* 0x00006420060a7816 */ /* 0x140fe40000000007 */
[----:B------:R-:W-:Y:S01]  /*e7e0*/  PRMT R11, R6, 0x7531, R7 ;  /* 0x00007531060b7816 */ /* 0x000fe20000000007 */
[----:B------:R-:W-:Y:S01]  /*e7f0*/  IMAD.IADD R4, R16, 0x1, R4 ;  /* 0x0000000110047824 */ /* 0x000fe200078e0204 */
[----:B------:R-:W-:-:S04]  /*e800*/  LOP3.LUT R12, R12, R18, RZ, 0xfc, !PT ;  /* 0x000000120c0c7212 */ /* 0x000fc800078efcff */
        /* <DEDUP_REMOVED lines=18> */
[----:B------:R1:W-:Y:S04]  /*e930*/  STSM.16.M88.4 [R13], R8 ;  /* 0x000000080d007844 */ /* 0x0003e80000000200 */
[----:B------:R-:W2:Y:S01]  /*e940*/  LDSM.16.MT88.4 R4, [R12+UR40+0xf200] ;  /* 0x00f200280c04783b */ /* 0x000ea20008004200 */
[----:B-1----:R-:W-:-:S05]  /*e950*/  LOP3.LUT R13, R2, R17, RZ, 0xfc, !PT ;  /* 0x00000011020d7212 */ /* 0x002fca00078efcff */
[----:B------:R-:W-:Y:S01]  /*e960*/  IMAD.IADD R13, R16, 0x1, R13 ;  /* 0x00000001100d7824 */ /* 0x000fe200078e020d */
[C-C-:B--2---:R-:W-:Y:S02]  /*e970*/  PRMT R8, R4.reuse, 0x6420, R5.reuse ;  /* 0x0000642004087816 */ /* 0x144fe40000000005 */
[----:B------:R-:W-:Y:S02]  /*e980*/  PRMT R9, R4, 0x7531, R5 ;  /* 0x0000753104097816 */ /* 0x000fe40000000005 */
[C-C-:B------:R-:W-:Y:S02]  /*e990*/  PRMT R10, R6.reuse, 0x6420, R7.reuse ;  /* 0x00006420060a7816 */ /* 0x140fe40000000007 */
        /* <DEDUP_REMOVED lines=17> */
.L_x_2969:
[----:B--2---:R2:W-:Y:S01]  /*eab0*/  SYNCS.ARRIVE.TRANS64.A1T0 RZ, [R0+URZ+0x33450], RZ ;  /* 0x033450ff00ff79a7 */ /* 0x0045e2000810003f */
[----:B------:R-:W-:Y:S06]  /*eac0*/  BAR.SYNC.DEFER_BLOCKING 0x2, 0x80 ;  /* 0x0082000000007b1d */ /* 0x000fec0000010000 */
[----:B------:R-:W-:Y:S05]  /*ead0*/  @!P0 BRA `(.L_x_2970) ;  /* 0x0000000000048947 */ /* 0x000fea0003800000 */
[----:B------:R-:W-:Y:S01]  /*eae0*/  BPT.TRAP 0x1 ;  /* 0x000000040000795c */ /* 0x000fe20000300000 */
.L_x_2970:
[----:B------:R-:W3:Y:S04]  /*eaf0*/  LDL R3, [R1+0x14] ;  /* 0x0000140001037983 */ /* 0x000ee80000100800 */
[----:B------:R-:W4:Y:S01]  /*eb00*/  LDL R2, [R1+0x18] ;  /* 0x0000180001027983 */ /* 0x000f220000100800 */
[----:B---3--:R-:W-:-:S13]  /*eb10*/  ISETP.NE.AND P0, PT, R3, RZ, PT ;  /* 0x000000ff0300720c */ /* 0x008fda0003f05270 */
[----:B--2---:R-:W-:-:S05]  /*eb20*/  @P0 VIADD R0, R0, 0x33480 ;  /* 0x0003348000000836 */ /* 0x004fca0000000000 */
[----:B----4-:R-:W-:-:S04]  /*eb30*/  @P0 PRMT R0, R2, 0x654, R0 ;  /* 0x0000065402000816 */ /* 0x010fc80000000000 */
[----:B------:R2:W-:Y:S01]  /*eb40*/  @P0 SYNCS.ARRIVE.TRANS64.RED.A1T0 RZ, [R0+URZ], RZ ;  /* 0x000000ff00ff09a7 */ /* 0x0005e2000810043f */
[----:B------:R-:W-:Y:S02]  /*eb50*/  BPT.TRAP 0x1 ;  /* 0x000000040000795c */ /* 0x000fe40000300000 */
[----:B------:R-:W2:Y:S01]  /*eb60*/  LDL.LU R4, [R1] ;  /* 0x0000000001047983 */ /* 0x000ea20000300800 */
[----:B------:R-:W3:Y:S03]  /*eb70*/  LDC R2, c[0x0][0xda4] ;  /* 0x00036900ff027b82 */ /* 0x000ee60000000800 */
[----:B------:R-:W4:Y:S01]  /*eb80*/  LDL.LU R3, [R1+0x4] ;  /* 0x0000040001037983 */ /* 0x000f220000300800 */
[----:B------:R-:W-:Y:S02]  /*eb90*/  UIADD3 UR49, UR44, UR49, URZ ;  /* 0x000000312c317290 */ /* 0x000fe4000fffe03f */
[----:B------:R-:W-:-:S04]  /*eba0*/  UIADD3 UR47, UR47, 0x1, URZ ;  /* 0x000000012f2f7890 */ /* 0x000fc8000fffe03f */
[----:B---3--:R-:W-:Y:S01]  /*ebb0*/  ISETP.LE.AND P1, PT, R2, UR49, PT ;  /* 0x0000003102007c0c */ /* 0x008fe2000bf23270 */
[----:B--2---:R-:W-:-:S05]  /*ebc0*/  VIADD R0, R4, 0x1 ;  /* 0x0000000104007836 */ /* 0x004fca0000000000 */
[----:B------:R-:W-:-:S04]  /*ebd0*/  ISETP.NE.AND P0, PT, R0, 0x2, PT ;  /* 0x000000020000780c */ /* 0x000fc80003f05270 */
[----:B------:R-:W-:Y:S02]  /*ebe0*/  SEL R2, RZ, 0x1, P0 ;  /* 0x00000001ff027807 */ /* 0x000fe40000000000 */
[----:B------:R-:W-:Y:S02]  /*ebf0*/  SEL R0, R0, RZ, P0 ;  /* 0x000000ff00007207 */ /* 0x000fe40000000000 */
[----:B----4-:R-:W-:-:S03]  /*ec00*/  LOP3.LUT R3, R3, R2, RZ, 0x3c, !PT ;  /* 0x0000000203037212 */ /* 0x010fc600078e3cff */
[----:B------:R2:W-:Y:S04]  /*ec10*/  STL [R1], R0 ;  /* 0x0000000001007387 */ /* 0x0005e80000100800 */
[----:B------:R2:W-:Y:S01]  /*ec20*/  STL [R1+0x4], R3 ;  /* 0x0000040301007387 */ /* 0x0005e20000100800 */
[----:B------:R-:W-:Y:S05]  /*ec30*/  @!P1 BRA `(.L_x_2971) ;  /* 0xffffffc400c09947 */ /* 0x000fea000383ffff */
[----:B------:R-:W-:-:S12]  /*ec40*/  ULOP3.LUT UR47, UR47, 0x1, URZ, 0xc, !UPT ;  /* 0x000000012f2f7892 */ /* 0x000fd8000f8e0c3f */
.L_x_2919:
[----:B--2---:R-:W1:Y:S01]  /*ec50*/  S2R R3, SR_CgaCtaId ;  /* 0x0000000000037919 */ /* 0x004e620000008800 */
[----:B------:R-:W-:-:S04]  /*ec60*/  MOV R0, 0x400 ;  /* 0x0000040000007802 */ /* 0x000fc80000000f00 */
[----:B-1----:R-:W-:Y:S01]  /*ec70*/  LEA R9, R3, R0, 0x18 ;  /* 0x0000000003097211 */ /* 0x002fe200078ec0ff */
[----:B------:R-:W-:-:S05]  /*ec80*/  IMAD.U32 R0, RZ, RZ, UR47 ;  /* 0x0000002fff007e24 */ /* 0x000fca000f8e00ff */
[----:B------:R-:W-:-:S04]  /*ec90*/  SHF.L.U32 R0, R0, 0x1f, RZ ;  /* 0x0000001f00007819 */ /* 0x000fc800000006ff */
[----:B------:R-:W1:Y:S02]  /*eca0*/  SYNCS.PHASECHK.TRANS64.TRYWAIT P0, [R9+URZ+0x33420], R0 ;  /* 0x03342000090075a7 */ /* 0x000e64000800017f */
[----:B-1----:R-:W-:Y:S05]  /*ecb0*/  @!P0 BRA `(.L_x_2972) ;  /* 0x0000000800388947 */ /* 0x002fea0003800000 */
.L_x_3000:
        /* <DEDUP_REMOVED lines=14> */
.L_x_2975:
[----:B------:R-:W2:Y:S04]  /*eda0*/  LDL R2, [R1] ;  /* 0x0000000001027983 */ /* 0x000ea80000100800 */
        /* <DEDUP_REMOVED lines=13> */
.L_x_3001:
[----:B------:R-:W2:Y:S02]  /*ee80*/  SYNCS.PHASECHK.TRANS64.TRYWAIT P1, [R7+URZ], R0 ;  /* 0x00000000070075a7 */ /* 0x000ea4000802017f */
[----:B--2---:R-:W-:Y:S05]  /*ee90*/  @!P1 BRA `(.L_x_2977) ;  /* 0x0000000400e89947 */ /* 0x004fea0003800000 */
.L_x_3002:
[----:B------:R-:W-:Y:S05]  /*eea0*/  @!P0 BRA `(.L_x_2978) ;  /* 0x0000000000048947 */ /* 0x000fea0003800000 */
[----:B------:R-:W-:Y:S01]  /*eeb0*/  BPT.TRAP 0x1 ;  /* 0x000000040000795c */ /* 0x000fe20000300000 */
.L_x_2978:
[----:B------:R-:W1:Y:S02]  /*eec0*/  LDL.LU R2, [R1] ;  /* 0x0000000001027983 */ /* 0x000e640000300800 */
[----:B-1----:R-:W-:-:S04]  /*eed0*/  IMAD R5, R2, 0x8, R9 ;  /* 0x0000000802057824 */ /* 0x002fc800078e0209 */
[----:B------:R-:W1:Y:S02]  /*eee0*/  SYNCS.PHASECHK.TRANS64.TRYWAIT P1, [R5+URZ+0x33460], R4 ;  /* 0x03346004050075a7 */ /* 0x000e64000802017f */
[----:B-1----:R-:W-:Y:S05]  /*eef0*/  @!P1 BRA `(.L_x_2979) ;  /* 0x0000000400e49947 */ /* 0x002fea0003800000 */
.L_x_3003:
[----:B------:R-:W-:Y:S05]  /*ef00*/  @!P0 BRA `(.L_x_2980) ;  /* 0x0000000000048947 */ /* 0x000fea0003800000 */
[----:B------:R-:W-:Y:S01]  /*ef10*/  BPT.TRAP 0x1 ;  /* 0x000000040000795c */ /* 0x000fe20000300000 */
.L_x_2980:
[----:B------:R-:W-:-:S04]  /*ef20*/  IMAD R3, R3, 0x8, R9 ;  /* 0x0000000803037824 */ /* 0x000fc800078e0209 */
[----:B------:R-:W3:Y:S02]  /*ef30*/  SYNCS.PHASECHK.TRANS64.TRYWAIT P1, [R3+URZ+0x33460], R0 ;  /* 0x03346000030075a7 */ /* 0x000ee4000802017f */
[----:B---3--:R-:W-:Y:S05]  /*ef40*/  @!P1 BRA `(.L_x_2981) ;  /* 0x0000000400e49947 */ /* 0x008fea0003800000 */
.L_x_3004:
[----:B------:R-:W-:Y:S05]  /*ef50*/  @!P0 BRA `(.L_x_2982) ;  /* 0x0000000000048947 */ /* 0x000fea0003800000 */
[----:B------:R-:W-:Y:S01]  /*ef60*/  BPT.TRAP 0x1 ;  /* 0x000000040000795c */ /* 0x000fe20000300000 */
.L_x_2982:
[----:B------:R-:W4:Y:S02]  /*ef70*/  SYNCS.PHASECHK.TRANS64.TRYWAIT P0, [R5+URZ+0x33480], R4 ;  /* 0x03348004050075a7 */ /* 0x000f24000800017f */
[----:B----4-:R-:W-:Y:S05]  /*ef80*/  @!P0 BRA `(.L_x_2983) ;  /* 0x0000000400e88947 */ /* 0x010fea0003800000 */
.L_x_2984:
[----:B------:R1:W1:Y:S02]  /*ef90*/  SYNCS.PHASECHK.TRANS64.TRYWAIT P0, [R3+URZ+0x33480], R0 ;  /* 0x03348000030075a7 */ /* 0x000264000800017f */
[----:B-1----:R-:W-:Y:S05]  /*efa0*/  @!P0 NANOSLEEP.SYNCS 0x989680 ;  /* 0x009896800000895d */ /* 0x002fea0003900000 */
[----:B------:R-:W1:Y:S02]  /*efb0*/  @!P0 SYNCS.PHASECHK.TRANS64 P0, [R3+URZ+0x33480], R0 ;  /* 0x03348000030085a7 */ /* 0x000e64000800007f */
[----:B-1----:R-:W-:Y:S05]  /*efc0*/  @!P0 BRA `(.L_x_2984) ;  /* 0xfffffffc00f08947 */ /* 0x002fea000383ffff */
.L_x_2974:
[----:B------:R-:W-:Y:S05]  /*efd0*/  BSYNC B0 ;  /* 0x0000000000007941 */ /* 0x000fea0003800000 */
.L_x_2973:
[----:B------:R-:W-:Y:S05]  /*efe0*/  EXIT ;  /* 0x000000000000794d */ /* 0x000fea0003800000 */
.L_x_2893:
[----:B-1----:R-:W-:-:S04]  /*eff0*/  IMAD.U32 R3, RZ, RZ, UR38 ;  /* 0x00000026ff037e24 */ /* 0x002fc8000f8e00ff */
[----:B------:R1:W2:Y:S03]  /*f000*/  SYNCS.PHASECHK.TRANS64.TRYWAIT P1, [R3+URZ+0x33400], R8 ;  /* 0x03340008030075a7 */ /* 0x0002a6000802017f */
[----:B--2---:R-:W-:Y:S05]  /*f010*/  @!P1 NANOSLEEP.SYNCS 0x989680 ;  /* 0x009896800000995d */ /* 0x004fea0003900000 */
[----:B------:R-:W2:Y:S02]  /*f020*/  @!P1 SYNCS.PHASECHK.TRANS64 P1, [R3+URZ+0x33400], R8 ;  /* 0x03340008030095a7 */ /* 0x000ea4000802007f */
[----:B--2---:R-:W-:Y:S05]  /*f030*/  @!P1 BRA `(.L_x_2893) ;  /* 0xfffffffc00ec9947 */ /* 0x004fea000383ffff */
[----:B------:R-:W-:Y:S05]  /*f040*/  BRA `(.L_x_2985) ;  /* 0xffffff2800747947 */ /* 0x000fea000383ffff */
.L_x_2897:
[----:B--2---:R2:W3:Y:S02]  /*f050*/  SYNCS.PHASECHK.TRANS64.TRYWAIT P1, [R3+URZ+0x33430], R4 ;  /* 0x03343004030075a7 */ /* 0x0044e4000802017f */
[----:B---3--:R-:W-:Y:S05]  /*f060*/  @!P1 NANOSLEEP.SYNCS 0x989680 ;  /* 0x009896800000995d */ /* 0x008fea0003900000 */
[----:B------:R-:W3:Y:S02]  /*f070*/  @!P1 SYNCS.PHASECHK.TRANS64 P1, [R3+URZ+0x33430], R4 ;  /* 0x03343004030095a7 */ /* 0x000ee4000802007f */
[----:B---3--:R-:W-:Y:S05]  /*f080*/  @!P1 BRA `(.L_x_2897) ;  /* 0xfffffffc00f09947 */ /* 0x008fea000383ffff */
[----:B------:R-:W-:Y:S05]  /*f090*/  BRA `(.L_x_2896) ;  /* 0xffffff2800907947 */ /* 0x000fea000383ffff */
.L_x_2903:
[----:B--2---:R-:W-:-:S04]  /*f0a0*/  IMAD.U32 R8, RZ, RZ, UR6 ;  /* 0x00000006ff087e24 */ /* 0x004fc8000f8e00ff */
[----:B------:R2:W3:Y:S03]  /*f0b0*/  SYNCS.PHASECHK.TRANS64.TRYWAIT P1, [R8+URZ+0x33430], R7 ;  /* 0x03343007080075a7 */ /* 0x0004e6000802017f */
[----:B---3--:R-:W-:Y:S05]  /*f0c0*/  @!P1 NANOSLEEP.SYNCS 0x989680 ;  /* 0x009896800000995d */ /* 0x008fea0003900000 */
[----:B------:R-:W3:Y:S02]  /*f0d0*/  @!P1 SYNCS.PHASECHK.TRANS64 P1, [R8+URZ+0x33430], R7 ;  /* 0x03343007080095a7 */ /* 0x000ee4000802007f */
[----:B---3--:R-:W-:Y:S05]  /*f0e0*/  @!P1 BRA `(.L_x_2903) ;  /* 0xfffffffc00ec9947 */ /* 0x008fea000383ffff */
[----:B------:R-:W-:Y:S05]  /*f0f0*/  BRA `(.L_x_2900) ;  /* 0xffffff6400347947 */ /* 0x000fea000383ffff */
.L_x_2907:
[----:B--2---:R-:W-:-:S04]  /*f100*/  IMAD.U32 R8, RZ, RZ, UR6 ;  /* 0x00000006ff087e24 */ /* 0x004fc8000f8e00ff */
[----:B------:R2:W3:Y:S03]  /*f110*/  SYNCS.PHASECHK.TRANS64.TRYWAIT P1, [R8+URZ+0x33450], R7 ;  /* 0x03345007080075a7 */ /* 0x0004e6000802017f */
[----:B---3--:R-:W-:Y:S05]  /*f120*/  @!P1 NANOSLEEP.SYNCS 0x989680 ;  /* 0x009896800000995d */ /* 0x008fea0003900000 */
[----:B------:R-:W3:Y:S02]  /*f130*/  @!P1 SYNCS.PHASECHK.TRANS64 P1, [R8+URZ+0x33450], R7 ;  /* 0x03345007080095a7 */ /* 0x000ee4000802007f */
[----:B---3--:R-:W-:Y:S05]  /*f140*/  @!P1 BRA `(.L_x_2907) ;  /* 0xfffffffc00ec9947 */ /* 0x008fea000383ffff */
[----:B------:R-:W-:Y:S05]  /*f150*/  BRA `(.L_x_2904) ;  /* 0xffffff7000347947 */ /* 0x000fea000383ffff */
.L_x_2914:
[----:B--2---:R-:W-:-:S04]  /*f160*/  IMAD.U32 R5, RZ, RZ, UR4 ;  /* 0x00000004ff057e24 */ /* 0x004fc8000f8e00ff */
[----:B------:R2:W3:Y:S03]  /*f170*/  SYNCS.PHASECHK.TRANS64.TRYWAIT P1, [R5+URZ+0x33450], R0 ;  /* 0x03345000050075a7 */ /* 0x0004e6000802017f */
[----:B---3--:R-:W-:Y:S05]  /*f180*/  @!P1 NANOSLEEP.SYNCS 0x989680 ;  /* 0x009896800000995d */ /* 0x008fea0003900000 */
[----:B------:R-:W3:Y:S02]  /*f190*/  @!P1 SYNCS.PHASECHK.TRANS64 P1, [R5+URZ+0x33450], R0 ;  /* 0x03345000050095a7 */ /* 0x000ee4000802007f */
[----:B---3--:R-:W-:Y:S05]  /*f1a0*/  @!P1 BRA `(.L_x_2914) ;  /* 0xfffffffc00ec9947 */ /* 0x008fea000383ffff */
[----:B------:R-:W-:Y:S05]  /*f1b0*/  BRA `(.L_x_2913) ;  /* 0xffffff9c00147947 */ /* 0x000fea000383ffff */
.L_x_2924:
[----:B------:R-:W-:Y:S02]  /*f1c0*/  IMAD.MOV.U32 R13, RZ, RZ, R8 ;  /* 0x000000ffff0d7224 */ /* 0x000fe400078e0008 */
[----:B------:R-:W-:Y:S02]  /*f1d0*/  IMAD.MOV.U32 R12, RZ, RZ, RZ ;  /* 0x000000ffff0c7224 */ /* 0x000fe400078e00ff */
[----:B------:R-:W-:Y:S02]  /*f1e0*/  IMAD.MOV.U32 R11, RZ, RZ, 0x1f ;  /* 0x0000001fff0b7424 */ /* 0x000fe400078e00ff */
[----:B------:R-:W-:-:S07]  /*f1f0*/  IMAD.MOV.U32 R15, RZ, RZ, -0x1 ;  /* 0xffffffffff0f7424 */ /* 0x000fce00078e00ff */
[----:B---3--:R-:W-:Y:S05]  /*f200*/  WARPSYNC.COLLECTIVE R15, `(.L_x_2986) ;  /* 0x000000000f087348 */ /* 0x008fea0003c00000 */
[----:B------:R1:W2:Y:S02]  /*f210*/  SHFL.IDX P6, R14, R13, R12, R11 ;  /* 0x0000000c0d0e7389 */ /* 0x0002a400000c000b */
[----:B-123--:R-:W-:Y:S01]  /*f220*/  ENDCOLLECTIVE ;  /* 0x000000000000791b */ /* 0x00efe20003800000 */
.L_x_2986:
[----:B------:R-:W-:Y:S05]  /*f230*/  BRA `(.L_x_2987) ;  /* 0xffffffc800c87947 */ /* 0x000fea000383ffff */
.L_x_2926:
[----:B------:R-:W-:Y:S01]  /*f240*/  BSSY B0, `(.L_x_2988) ;  /* 0x0000006000007945 */ /* 0x000fe20003800000 */
[----:B------:R-:W-:-:S07]  /*f250*/  IMAD.MOV.U32 R15, RZ, RZ, -0x1 ;  /* 0xffffffffff0f7424 */ /* 0x000fce00078e00ff */
[----:B---3--:R-:W-:Y:S05]  /*f260*/  WARPSYNC.COLLECTIVE R15, `(.L_x_2989) ;  /* 0x000000000f0c7348 */ /* 0x008fea0003c00000 */
[----:B------:R-:W-:Y:S02]  /*f270*/  ELECT P6, UR62, PT ;  /* 0x00000000003e782f */ /* 0x000fe400038c0000 */
[----:B------:R-:W-:Y:S01]  /*f280*/  MOV R14, UR62 ;  /* 0x0000003e000e7c02 */ /* 0x000fe20008000f00 */
[----:B---3--:R-:W-:Y:S10]  /*f290*/  ENDCOLLECTIVE ;  /* 0x000000000000791b */ /* 0x008ff40003800000 */
.L_x_2989:
[----:B------:R-:W-:Y:S05]  /*f2a0*/  BSYNC B0 ;  /* 0x0000000000007941 */ /* 0x000fea0003800000 */
.L_x_2988:
[----:B------:R-:W-:Y:S05]  /*f2b0*/  BRA `(.L_x_2990) ;  /* 0xffffffc800c87947 */ /* 0x000fea000383ffff */
.L_x_2929:
[----:B-1----:R1:W2:Y:S02]  /*f2c0*/  SYNCS.PHASECHK.TRANS64.TRYWAIT P0, [R2+URZ+0x33480], R3 ;  /* 0x03348003020075a7 */ /* 0x0022a4000800017f */
[----:B--2---:R-:W-:Y:S05]  /*f2d0*/  @!P0 NANOSLEEP.SYNCS 0x989680 ;  /* 0x009896800000895d */ /* 0x004fea0003900000 */
[----:B------:R-:W2:Y:S02]  /*f2e0*/  @!P0 SYNCS.PHASECHK.TRANS64 P0, [R2+URZ+0x33480], R3 ;  /* 0x03348003020085a7 */ /* 0x000ea4000800007f */
[----:B--2---:R-:W-:Y:S05]  /*f2f0*/  @!P0 BRA `(.L_x_2929) ;  /* 0xfffffffc00f08947 */ /* 0x004fea000383ffff */
[----:B------:R-:W-:Y:S05]  /*f300*/  BRA `(.L_x_2991) ;  /* 0xffffffcc00187947 */ /* 0x000fea000383ffff */
.L_x_2932:
[----:B--2---:R2:W3:Y:S02]  /*f310*/  SYNCS.PHASECHK.TRANS64.TRYWAIT P0, [R2+URZ+0x33440], R3 ;  /* 0x03344003020075a7 */ /* 0x0044e4000800017f */
[----:B---3--:R-:W-:Y:S05]  /*f320*/  @!P0 NANOSLEEP.SYNCS 0x989680 ;  /* 0x009896800000895d */ /* 0x008fea0003900000 */
[----:B------:R-:W3:Y:S02]  /*f330*/  @!P0 SYNCS.PHASECHK.TRANS64 P0, [R2+URZ+0x33440], R3 ;  /* 0x03344003020085a7 */ /* 0x000ee4000800007f */
[----:B---3--:R-:W-:Y:S05]  /*f340*/  @!P0 BRA `(.L_x_2932) ;  /* 0xfffffffc00f08947 */ /* 0x008fea000383ffff */
[----:B------:R-:W-:Y:S05]  /*f350*/  BRA `(.L_x_2992) ;  /* 0xffffffcc00cc7947 */ /* 0x000fea000383ffff */
.L_x_2935:
[----:B--2---:R-:W-:-:S04]  /*f360*/  IMAD.U32 R3, RZ, RZ, UR40 ;  /* 0x00000028ff037e24 */ /* 0x004fc8000f8e00ff */
[----:B------:R2:W4:Y:S03]  /*f370*/  SYNCS.PHASECHK.TRANS64.TRYWAIT P0, [R3+URZ+0x33420], R2 ;  /* 0x03342002030075a7 */ /* 0x000526000800017f */
[----:B----4-:R-:W-:Y:S05]  /*f380*/  @!P0 NANOSLEEP.SYNCS 0x989680 ;  /* 0x009896800000895d */ /* 0x010fea0003900000 */
[----:B------:R-:W4:Y:S02]  /*f390*/  @!P0 SYNCS.PHASECHK.TRANS64 P0, [R3+URZ+0x33420], R2 ;  /* 0x03342002030085a7 */ /* 0x000f24000800007f */
[----:B----4-:R-:W-:Y:S05]  /*f3a0*/  @!P0 BRA `(.L_x_2935) ;  /* 0xfffffffc00ec8947 */ /* 0x010fea000383ffff */
[----:B------:R-:W-:Y:S05]  /*f3b0*/  BRA `(.L_x_2993) ;  /* 0xffffffd000d87947 */ /* 0x000fea000383ffff */
.L_x_2941:
[----:B---3--:R3:W4:Y:S02]  /*f3c0*/  SYNCS.PHASECHK.TRANS64.TRYWAIT P0, [R6+URZ+0x33480], R5 ;  /* 0x03348005060075a7 */ /* 0x008724000800017f */
[----:B----4-:R-:W-:Y:S05]  /*f3d0*/  @!P0 NANOSLEEP.SYNCS 0x989680 ;  /* 0x009896800000895d */ /* 0x010fea0003900000 */
[----:B------:R-:W4:Y:S02]  /*f3e0*/  @!P0 SYNCS.PHASECHK.TRANS64 P0, [R6+URZ+0x33480], R5 ;  /* 0x03348005060085a7 */ /* 0x000f24000800007f */
[----:B----4-:R-:W-:Y:S05]  /*f3f0*/  @!P0 BRA `(.L_x_2941) ;  /* 0xfffffffc00f08947 */ /* 0x010fea000383ffff */
[----:B------:R-:W-:Y:S05]  /*f400*/  BRA `(.L_x_2994) ;  /* 0xffffffd400707947 */ /* 0x000fea000383ffff */
.L_x_2949:
[----:B-1----:R1:W4:Y:S02]  /*f410*/  SYNCS.PHASECHK.TRANS64.TRYWAIT P0, [R6+URZ+0x33440], R5 ;  /* 0x03344005060075a7 */ /* 0x002324000800017f */
[----:B----4-:R-:W-:Y:S05]  /*f420*/  @!P0 NANOSLEEP.SYNCS 0x989680 ;  /* 0x009896800000895d */ /* 0x010fea0003900000 */
[----:B------:R-:W4:Y:S02]  /*f430*/  @!P0 SYNCS.PHASECHK.TRANS64 P0, [R6+URZ+0x33440], R5 ;  /* 0x03344005060085a7 */ /* 0x000f24000800007f */
[----:B----4-:R-:W-:Y:S05]  /*f440*/  @!P0 BRA `(.L_x_2949) ;  /* 0xfffffffc00f08947 */ /* 0x010fea000383ffff */
[----:B------:R-:W-:Y:S05]  /*f450*/  BRA `(.L_x_2995) ;  /* 0xffffffd800ac7947 */ /* 0x000fea000383ffff */
.L_x_2958:
[----:B---3--:R3:W4:Y:S02]  /*f460*/  SYNCS.PHASECHK.TRANS64.TRYWAIT P3, [R12+URZ+0x33470], R5 ;  /* 0x033470050c0075a7 */ /* 0x008724000806017f */
[----:B----4-:R-:W-:Y:S05]  /*f470*/  @!P3 NANOSLEEP.SYNCS 0x989680 ;  /* 0x009896800000b95d */ /* 0x010fea0003900000 */
[----:B------:R-:W4:Y:S02]  /*f480*/  @!P3 SYNCS.PHASECHK.TRANS64 P3, [R12+URZ+0x33470], R5 ;  /* 0x033470050c00b5a7 */ /* 0x000f24000806007f */
[----:B----4-:R-:W-:Y:S05]  /*f490*/  @!P3 BRA `(.L_x_2958) ;  /* 0xfffffffc00f0b947 */ /* 0x010fea000383ffff */
[----:B------:R-:W-:Y:S05]  /*f4a0*/  BRA `(.L_x_2996) ;  /* 0xffffffdc00d07947 */ /* 0x000fea000383ffff */
.L_x_2960:
[----:B---3--:R3:W4:Y:S02]  /*f4b0*/  SYNCS.PHASECHK.TRANS64.TRYWAIT P3, [R12+URZ+0x33460], R5 ;  /* 0x033460050c0075a7 */ /* 0x008724000806017f */
[----:B----4-:R-:W-:Y:S05]  /*f4c0*/  @!P3 NANOSLEEP.SYNCS 0x989680 ;  /* 0x009896800000b95d */ /* 0x010fea0003900000 */
[----:B------:R-:W4:Y:S02]  /*f4d0*/  @!P3 SYNCS.PHASECHK.TRANS64 P3, [R12+URZ+0x33460], R5 ;  /* 0x033460050c00b5a7 */ /* 0x000f24000806007f */
[----:B----4-:R-:W-:Y:S05]  /*f4e0*/  @!P3 BRA `(.L_x_2960) ;  /* 0xfffffffc00f0b947 */ /* 0x010fea000383ffff */
[----:B------:R-:W-:Y:S05]  /*f4f0*/  BRA `(.L_x_2997) ;  /* 0xffffffdc00d87947 */ /* 0x000fea000383ffff */
.L_x_2966:
[----:B--2---:R2:W4:Y:S02]  /*f500*/  SYNCS.PHASECHK.TRANS64.TRYWAIT P2, [R0+URZ+0x33470], R3 ;  /* 0x03347003000075a7 */ /* 0x004524000804017f */
[----:B----4-:R-:W-:Y:S05]  /*f510*/  @!P2 NANOSLEEP.SYNCS 0x989680 ;  /* 0x009896800000a95d */ /* 0x010fea0003900000 */
[----:B------:R-:W4:Y:S02]  /*f520*/  @!P2 SYNCS.PHASECHK.TRANS64 P2, [R0+URZ+0x33470], R3 ;  /* 0x033470030000a5a7 */ /* 0x000f24000804007f */
[----:B----4-:R-:W-:Y:S05]  /*f530*/  @!P2 BRA `(.L_x_2966) ;  /* 0xfffffffc00f0a947 */ /* 0x010fea000383ffff */
[----:B------:R-:W-:Y:S05]  /*f540*/  BRA `(.L_x_2998) ;  /* 0xffffffe800bc7947 */ /* 0x000fea000383ffff */
.L_x_2968:
[----:B--2---:R2:W3:Y:S02]  /*f550*/  SYNCS.PHASECHK.TRANS64.TRYWAIT P2, [R0+URZ+0x33460], R3 ;  /* 0x03346003000075a7 */ /* 0x0044e4000804017f */
[----:B---3--:R-:W-:Y:S05]  /*f560*/  @!P2 NANOSLEEP.SYNCS 0x989680 ;  /* 0x009896800000a95d */ /* 0x008fea0003900000 */
[----:B------:R-:W3:Y:S02]  /*f570*/  @!P2 SYNCS.PHASECHK.TRANS64 P2, [R0+URZ+0x33460], R3 ;  /* 0x033460030000a5a7 */ /* 0x000ee4000804007f */
[----:B---3--:R-:W-:Y:S05]  /*f580*/  @!P2 BRA `(.L_x_2968) ;  /* 0xfffffffc00f0a947 */ /* 0x008fea000383ffff */
[----:B------:R-:W-:Y:S05]  /*f590*/  BRA `(.L_x_2999) ;  /* 0xffffffe800c47947 */ /* 0x000fea000383ffff */
.L_x_2972:
[----:B-1----:R1:W2:Y:S02]  /*f5a0*/  SYNCS.PHASECHK.TRANS64.TRYWAIT P0, [R9+URZ+0x33420], R0 ;  /* 0x03342000090075a7 */ /* 0x0022a4000800017f */
[----:B--2---:R-:W-:Y:S05]  /*f5b0*/  @!P0 NANOSLEEP.SYNCS 0x989680 ;  /* 0x009896800000895d */ /* 0x004fea0003900000 */
[----:B------:R-:W2:Y:S02]  /*f5c0*/  @!P0 SYNCS.PHASECHK.TRANS64 P0, [R9+URZ+0x33420], R0 ;  /* 0x03342000090085a7 */ /* 0x000ea4000800007f */
[----:B--2---:R-:W-:Y:S05]  /*f5d0*/  @!P0 BRA `(.L_x_2972) ;  /* 0xfffffffc00f08947 */ /* 0x004fea000383ffff */
[----:B------:R-:W-:Y:S05]  /*f5e0*/  BRA `(.L_x_3000) ;  /* 0xfffffff400b47947 */ /* 0x000fea000383ffff */
.L_x_2976:
[----:B-1----:R1:W2:Y:S02]  /*f5f0*/  SYNCS.PHASECHK.TRANS64.TRYWAIT P1, [R5+URZ], R4 ;  /* 0x00000004050075a7 */ /* 0x0022a4000802017f */
[----:B--2---:R-:W-:Y:S05]  /*f600*/  @!P1 NANOSLEEP.SYNCS 0x989680 ;  /* 0x009896800000995d */ /* 0x004fea0003900000 */
[----:B------:R-:W2:Y:S02]  /*f610*/  @!P1 SYNCS.PHASECHK.TRANS64 P1, [R5+URZ], R4 ;  /* 0x00000004050095a7 */ /* 0x000ea4000802007f */
[----:B--2---:R-:W-:Y:S05]  /*f620*/  @!P1 BRA `(.L_x_2976) ;  /* 0xfffffffc00f09947 */ /* 0x004fea000383ffff */
[----:B------:R-:W-:Y:S05]  /*f630*/  BRA `(.L_x_3001) ;  /* 0xfffffff800107947 */ /* 0x000fea000383ffff */
.L_x_2977:
[----:B--2---:R2:W3:Y:S02]  /*f640*/  SYNCS.PHASECHK.TRANS64.TRYWAIT P1, [R7+URZ], R0 ;  /* 0x00000000070075a7 */ /* 0x0044e4000802017f */
[----:B---3--:R-:W-:Y:S05]  /*f650*/  @!P1 NANOSLEEP.SYNCS 0x989680 ;  /* 0x009896800000995d */ /* 0x008fea0003900000 */
[----:B------:R-:W3:Y:S02]  /*f660*/  @!P1 SYNCS.PHASECHK.TRANS64 P1, [R7+URZ], R0 ;  /* 0x00000000070095a7 */ /* 0x000ee4000802007f */
[----:B---3--:R-:W-:Y:S05]  /*f670*/  @!P1 BRA `(.L_x_2977) ;  /* 0xfffffffc00f09947 */ /* 0x008fea000383ffff */
[----:B------:R-:W-:Y:S05]  /*f680*/  BRA `(.L_x_3002) ;  /* 0xfffffff800047947 */ /* 0x000fea000383ffff */
.L_x_2979:
[----:B-1----:R1:W3:Y:S02]  /*f690*/  SYNCS.PHASECHK.TRANS64.TRYWAIT P1, [R5+URZ+0x33460], R4 ;  /* 0x03346004050075a7 */ /* 0x0022e4000802017f */
[----:B---3--:R-:W-:Y:S05]  /*f6a0*/  @!P1 NANOSLEEP.SYNCS 0x989680 ;  /* 0x009896800000995d */ /* 0x008fea0003900000 */
[----:B------:R-:W3:Y:S02]  /*f6b0*/  @!P1 SYNCS.PHASECHK.TRANS64 P1, [R5+URZ+0x33460], R4 ;  /* 0x03346004050095a7 */ /* 0x000ee4000802007f */
[----:B---3--:R-:W-:Y:S05]  /*f6c0*/  @!P1 BRA `(.L_x_2979) ;  /* 0xfffffffc00f09947 */ /* 0x008fea000383ffff */
[----:B------:R-:W-:Y:S05]  /*f6d0*/  BRA `(.L_x_3003) ;  /* 0xfffffff800087947 */ /* 0x000fea000383ffff */
.L_x_2981:
[----:B---3--:R3:W4:Y:S02]  /*f6e0*/  SYNCS.PHASECHK.TRANS64.TRYWAIT P1, [R3+URZ+0x33460], R0 ;  /* 0x03346000030075a7 */ /* 0x008724000802017f */
[----:B----4-:R-:W-:Y:S05]  /*f6f0*/  @!P1 NANOSLEEP.SYNCS 0x989680 ;  /* 0x009896800000995d */ /* 0x010fea0003900000 */
[----:B------:R-:W4:Y:S02]  /*f700*/  @!P1 SYNCS.PHASECHK.TRANS64 P1, [R3+URZ+0x33460], R0 ;  /* 0x03346000030095a7 */ /* 0x000f24000802007f */
[----:B----4-:R-:W-:Y:S05]  /*f710*/  @!P1 BRA `(.L_x_2981) ;  /* 0xfffffffc00f09947 */ /* 0x010fea000383ffff */
[----:B------:R-:W-:Y:S05]  /*f720*/  BRA `(.L_x_3004) ;  /* 0xfffffff800087947 */ /* 0x000fea000383ffff */
.L_x_2983:
[----:B----4-:R4:W1:Y:S02]  /*f730*/  SYNCS.PHASECHK.TRANS64.TRYWAIT P0, [R5+URZ+0x33480], R4 ;  /* 0x03348004050075a7 */ /* 0x010864000800017f */
[----:B-1----:R-:W-:Y:S05]  /*f740*/  @!P0 NANOSLEEP.SYNCS 0x989680 ;  /* 0x009896800000895d */ /* 0x002fea0003900000 */
[----:B------:R-:W1:Y:S02]  /*f750*/  @!P0 SYNCS.PHASECHK.TRANS64 P0, [R5+URZ+0x33480], R4 ;  /* 0x03348004050085a7 */ /* 0x000e64000800007f */
[----:B-1----:R-:W-:Y:S05]  /*f760*/  @!P0 BRA `(.L_x_2983) ;  /* 0xfffffffc00f08947 */ /* 0x002fea000383ffff */
[----:B------:R-:W-:Y:S05]  /*f770*/  BRA `(.L_x_2984) ;  /* 0xfffffff800047947 */ /* 0x000fea000383ffff */
.L_x_3005:
        /* <DEDUP_REMOVED lines=16> */
.L_x_12344:


//--------------------- .text._ZN7cutlass13device_kernelIN5flash11enable_sm90INS1_16FlashAttnFwdSm90INS1_25CollectiveMainloopFwdSm90ILi2EN4cute5tupleIJNS5_1CILi1EEES8_S8_EEENS6_IJNS7_ILi128EEENS7_ILi160EEENS7_ILi192EEEEEELi192ENS_12float_e4m3_tEfNS_4arch4Sm90ELb0ELb0ELb1ELb1ELb0ELb0ELb0ELb1ELb1ELb0ELb0ELb0EEENS1_21CollectiveEpilogueFwdINS6_IJSA_SC_SB_EEES9_NS_10bfloat16_tESG_Li256ELb1ELb0ELb0ELb1EEENS1_36VarlenDynamicPersistentTileSchedulerILi128ELi160ELi256ELi128ELb0ELb0ELb1ELb0ELb1ELb1EEEEEEEEEvNT_6ParamsE --------------------------
	.section	.text._ZN7cutlass13device_kernelIN5flash11enable_sm90INS1_16FlashAttnFwdSm90INS1_25CollectiveMainloopFwdSm90ILi2EN4cute5tupleIJNS5_1CILi1EEES8_S8_EEENS6_IJNS7_ILi128EEENS7_ILi160EEENS7_ILi192EEEEEELi192ENS_12float_e4m3_tEfNS_4arch4Sm90ELb0ELb0ELb1ELb1ELb0ELb0ELb0ELb1ELb1ELb0ELb0ELb0EEENS1_21CollectiveEpilogueFwdINS6_IJSA_SC_SB_EEES9_NS_10bfloat16_tESG_Li256ELb1ELb0ELb0ELb1EEENS1_36VarlenDynamicPersistentTileSchedulerILi128ELi160ELi256ELi128ELb0ELb0ELb1ELb0ELb1ELb1EEEEEEEEEvNT_6ParamsE,"ax",@progbits
	.align	128
.text._ZN7cutlass13device_kernelIN5flash11enable_sm90INS1_16FlashAttnFwdSm90INS1_25CollectiveMainloopFwdSm90ILi2EN4cute5tupleIJNS5_1CILi1EEES8_S8_EEENS6_IJNS7_ILi128EEENS7_ILi160EEENS7_ILi192EEEEEELi192ENS_12float_e4m3_tEfNS_4arch4Sm90ELb0ELb0ELb1ELb1ELb0ELb0ELb0ELb1ELb1ELb0ELb0ELb0EEENS1_21CollectiveEpilogueFwdINS6_IJSA_SC_SB_EEES9_NS_10bfloat16_tESG_Li256ELb1ELb0ELb0ELb1EEENS1_36VarlenDynamicPersistentTileSchedulerILi128ELi160ELi256ELi128ELb0ELb0ELb1ELb0ELb1ELb1EEEEEEEEEvNT_6ParamsE:
        .type           _ZN7cutlass13device_kernelIN5flash11enable_sm90INS1_16FlashAttnFwdSm90INS1_25CollectiveMainloopFwdSm90ILi2EN4cute5tupleIJNS5_1CILi1EEES8_S8_EEENS6_IJNS7_ILi128EEENS7_ILi160EEENS7_ILi192EEEEEELi192ENS_12float_e4m3_tEfNS_4arch4Sm90ELb0ELb0ELb1ELb1ELb0ELb0ELb0ELb1ELb1ELb0ELb0ELb0EEENS1_21CollectiveEpilogueFwdINS6_IJSA_SC_SB_EEES9_NS_10bfloat16_tESG_Li256ELb1ELb0ELb0ELb1EEENS1_36VarlenDynamicPersistentTileSchedulerILi128ELi160ELi256ELi128ELb0ELb0ELb1ELb0ELb1ELb1EEEEEEEEEvNT_6ParamsE,@function
        .size           _ZN7cutlass13device_kernelIN5flash11enable_sm90INS1_16FlashAttnFwdSm90INS1_25CollectiveMainloopFwdSm90ILi2EN4cute5tupleIJNS5_1CILi1EEES8_S8_EEENS6_IJNS7_ILi128EEENS7_ILi160EEENS7_ILi192EEEEEELi192ENS_12float_e4m3_tEfNS_4arch4Sm90ELb0ELb0ELb1ELb1ELb0ELb0ELb0ELb1ELb1ELb0ELb0ELb0EEENS1_21CollectiveEpilogueFwdINS6_IJSA_SC_SB_EEES9_NS_10bfloat16_tESG_Li256ELb1ELb0ELb0ELb1EEENS1_36VarlenDynamicPersistentTileSchedulerILi128ELi160ELi256ELi128ELb0ELb0ELb1ELb0ELb1ELb1EEEEEEEEEvNT_6ParamsE,(.L_x_12345 - _ZN7cutlass13device_kernelIN5flash11enable_sm90INS1_16FlashAttnFwdSm90INS1_25CollectiveMainloopFwdSm90ILi2EN4cute5tupleIJNS5_1CILi1EEES8_S8_EEENS6_IJNS7_ILi128EEENS7_ILi160EEENS7_ILi192EEEEEELi192ENS_12float_e4m3_tEfNS_4arch4Sm90ELb0ELb0ELb1ELb1ELb0ELb0ELb0ELb1ELb1ELb0ELb0ELb0EEENS1_21CollectiveEpilogueFwdINS6_IJSA_SC_SB_EEES9_NS_10bfloat16_tESG_Li256ELb1ELb0ELb0ELb1EEENS1_36VarlenDynamicPersistentTileSchedulerILi128ELi160ELi256ELi128ELb0ELb0ELb1ELb0ELb1ELb1EEEEEEEEEvNT_6ParamsE)
        .other          _ZN7cutlass13device_kernelIN5flash11enable_sm90INS1_16FlashAttnFwdSm90INS1_25CollectiveMainloopFwdSm90ILi2EN4cute5tupleIJNS5_1CILi1EEES8_S8_EEENS6_IJNS7_ILi128EEENS7_ILi160EEENS7_ILi192EEEEEELi192ENS_12float_e4m3_tEfNS_4arch4Sm90ELb0ELb0ELb1ELb1ELb0ELb0ELb0ELb1ELb1ELb0ELb0ELb0EEENS1_21CollectiveEpilogueFwdINS6_IJSA_SC_SB_EEES9_NS_10bfloat16_tESG_Li256ELb1ELb0ELb0ELb1EEENS1_36VarlenDynamicPersistentTileSchedulerILi128ELi160ELi256ELi128ELb0ELb0ELb1ELb0ELb1ELb1EEEEEEEEEvNT_6ParamsE,@"STO_CUDA_ENTRY STV_DEFAULT"
_ZN7cutlass13device_kernelIN5flash11enable_sm90INS1_16FlashAttnFwdSm90INS1_25CollectiveMainloopFwdSm90ILi2EN4cute5tupleIJNS5_1CILi1EEES8_S8_EEENS6_IJNS7_ILi128EEENS7_ILi160EEENS7_ILi192EEEEEELi192ENS_12float_e4m3_tEfNS_4arch4Sm90ELb0ELb0ELb1ELb1ELb0ELb0ELb0ELb1ELb1ELb0ELb0ELb0EEENS1_21CollectiveEpilogueFwdINS6_IJSA_SC_SB_EEES9_NS_10bfloat16_tESG_Li256ELb1ELb0ELb0ELb1EEENS1_36VarlenDynamicPersistentTileSchedulerILi128ELi160ELi256ELi128ELb0ELb0ELb1ELb0ELb1ELb1EEEEEEEEEvNT_6ParamsE:
        /* <DEDUP_REMOVED lines=21> */
.L_x_3007:
[----:B------:R-:W-:Y:S05]  /*0150*/  BSYNC B0 ;  /* 0x0000000000007941 */ /* 0x000fea0003800000 */
.L_x_3006:
        /* <DEDUP_REMOVED lines=41> */
.L_x_3008:
        /* <DEDUP_REMOVED lines=22> */
.L_x_3009:
        /* <DEDUP_REMOVED lines=18> */
.L_x_3010:
        /* <DEDUP_REMOVED lines=22> */
.L_x_3011:
        /* <DEDUP_REMOVED lines=22> */
.L_x_3012:
[----:B------:R-:W-:Y:S01]  /*0930*/  PLOP3.LUT P0, PT, PT, PT, UP0, 0x80, 0x0 ;  /* 0x000000000000781c */ /* 0x000fe20003f0f008 */
[----:B------:R-:W-:Y:S01]  /*0940*/  UMOV UR40, 0x1 ;  /* 0x0000000100287882 */ /* 0x000fe20000000000 */
[----:B------:R-:W-:Y:S01]  /*0950*/  NOP ;  /* 0x0000000000007918 */ /* 0x000fe20000000000 */
[----:B------:R-:W-:Y:S01]  /*0960*/  USEL UR40, UR40, 0x2, !UP0 ;  /* 0x0000000228287887 */ /* 0x000fe2000c000000 */
[----:B------:R-:W-:Y:S01]  /*0970*/  ULDC.64 UR46, c[0x0][0x208] ;  /* 0x00008200002e7ab9 */ /* 0x000fe20000000a00 */
[----:B012-4-:R-:W-:Y:S08]  /*0980*/  BAR.SYNC.DEFER_BLOCKING 0x0 ;  /* 0x0000000000007b1d */ /* 0x017ff00000010000 */
[----:B------:R-:W-:Y:S05]  /*0990*/  @!P0 BRA `(.L_x_3013) ;  /* 0x000000c400888947 */ /* 0x000fea0003800000 */
.L_x_3014:
        /* <DEDUP_REMOVED lines=32> */
[----:B------:R-:W-:Y:S02]  /*0ba0*/  LEA.HI R2, R2, R23, RZ, 0x1 ;  /* 0x0000001702027211 */ /* 0x000fe400078f08ff */
[----:B------:R-:W-:Y:S01]  /*0bb0*/  SHF.R.S32.HI R8, RZ, 0x1f, R19 ;  /* 0x0000001fff087819 */ /* 0x000fe20000011413 */
[----:B------:R-:W-:Y:S01]  /*0bc0*/  IMAD.SHL.U32 R5, R4, 0x20, RZ ;  /* 0x0000002004057824 */ /* 0x000fe200078e00ff */
[----:B------:R-:W-:-:S02]  /*0bd0*/  LOP3.LUT R4, R3, 0x3fffff0, RZ, 0xc0, !PT ;  /* 0x03fffff003047812 */ /* 0x000fc400078ec0ff */
[----:B------:R-:W-:Y:S02]  /*0be0*/  LEA.HI R7, R8, R19, RZ, 0x2 ;  /* 0x0000001308077211 */ /* 0x000fe400078f10ff */
[----:B------:R-:W-:Y:S01]  /*0bf0*/  LEA.HI R3, R3, R6, RZ, 0x1 ;  /* 0x0000000603037211 */ /* 0x000fe200078f08ff */
[----:B------:R-:W-:Y:S01]  /*0c00*/  IMAD.IADD R4, R223, 0x1, -R4 ;  /* 0x00000001df047824 */ /* 0x000fe200078e0a04 */
[--C-:B------:R-:W-:Y:S02]  /*0c10*/  SHF.R.S32.HI R9, RZ, 0x2, R7.reuse ;  /* 0x00000002ff097819 */ /* 0x100fe40000011407 */
[----:B------:R-:W-:Y:S02]  /*0c20*/  SHF.R.S32.HI R10, RZ, 0x1f, R7 ;  /* 0x0000001fff0a7819 */ /* 0x000fe40000011407 */
[----:B------:R-:W-:Y:S02]  /*0c30*/  LOP3.LUT R3, R3, 0x1ffffffe, RZ, 0xc0, !PT ;  /* 0x1ffffffe03037812 */ /* 0x000fe400078ec0ff */
[----:B------:R-:W-:-:S02]  /*0c40*/  LEA.HI R10, R10, R9, RZ, 0x3 ;  /* 0x000000090a0a7211 */ /* 0x000fc400078f18ff */
[----:B------:R-:W-:Y:S01]  /*0c50*/  LOP3.LUT R2, R2, 0x3fffffe, RZ, 0xc0, !PT ;  /* 0x03fffffe02027812 */ /* 0x000fe200078ec0ff */
[----:B------:R-:W-:Y:S01]  /*0c60*/  IMAD.IADD R3, R6, 0x1, -R3 ;  /* 0x0000000106037824 */ /* 0x000fe200078e0a03 */
[----:B------:R-:W-:Y:S02]  /*0c70*/  LOP3.LUT R10, R10, 0xfffffff8, RZ, 0xc0, !PT ;  /* 0xfffffff80a0a7812 */ /* 0x000fe400078ec0ff */
[----:B------:R-:W-:Y:S01]  /*0c80*/  LEA.HI R8, R8, R19, RZ, 0x5 ;  /* 0x0000001308087211 */ /* 0x000fe200078f28ff */
[----:B------:R-:W-:Y:S01]  /*0c90*/  IMAD.IADD R221, R23, 0x1, -R2 ;  /* 0x0000000117dd7824 */ /* 0x000fe200078e0a02 */
[----:B------:R-:W-:Y:S01]  /*0ca0*/  LEA.HI R0, R0, R223, RZ, 0x3 ;  /* 0x000000df00007211 */ /* 0x000fe200078f18ff */
[----:B------:R-:W-:Y:S01]  /*0cb0*/  IMAD.IADD R9, R9, 0x1, -R10 ;  /* 0x0000000109097824 */ /* 0x000fe200078e0a0a */
[----:B------:R-:W-:Y:S02]  /*0cc0*/  LOP3.LUT R5, R5, 0xfffffc00, RZ, 0xc0, !PT ;  /* 0xfffffc0005057812 */ /* 0x000fe400078ec0ff */
[----:B------:R-:W-:-:S02]  /*0cd0*/  LOP3.LUT R6, R7, 0x7ffffffc, RZ, 0xc0, !PT ;  /* 0x7ffffffc07067812 */ /* 0x000fc400078ec0ff */
[----:B------:R-:W-:Y:S01]  /*0ce0*/  SHF.R.S32.HI R8, RZ, 0x5, R8 ;  /* 0x00000005ff087819 */ /* 0x000fe20000011408 */
[----:B------:R-:W-:Y:S01]  /*0cf0*/  IMAD R4, R4, 0x40, R5 ;  /* 0x0000004004047824 */ /* 0x000fe200078e0205 */
[----:B------:R-:W-:Y:S01]  /*0d00*/  LOP3.LUT R2, R0, 0x1ffffff8, RZ, 0xc0, !PT ;  /* 0x1ffffff800027812 */ /* 0x000fe200078ec0ff */
[----:B------:R-:W-:Y:S01]  /*0d10*/  IMAD.MOV.U32 R5, RZ, RZ, -0x2 ;  /* 0xfffffffeff057424 */ /* 0x000fe200078e00ff */
[----:B------:R-:W-:Y:S01]  /*0d20*/  SHF.R.S32.HI R16, RZ, 0x3, R0 ;  /* 0x00000003ff107819 */ /* 0x000fe20000011400 */
[----:B------:R-:W-:Y:S02]  /*0d30*/  IMAD.IADD R6, R19, 0x1, -R6 ;  /* 0x0000000113067824 */ /* 0x000fe400078e0a06 */
[----:B------:R-:W-:Y:S02]  /*0d40*/  IMAD R8, R8, 0x10, R9 ;  /* 0x0000001008087824 */ /* 0x000fe400078e0209 */
[----:B------:R-:W-:Y:S02]  /*0d50*/  IMAD.IADD R2, R223, 0x1, -R2 ;  /* 0x00000001df027824 */ /* 0x000fe400078e0a02 */
[----:B------:R-:W-:-:S02]  /*0d60*/  IMAD R222, R3, 0x8, R4 ;  /* 0x0000000803de7824 */ /* 0x000fc400078e0204 */
[----:B------:R-:W-:Y:S02]  /*0d70*/  IMAD R220, R6, R5, 0xa0 ;  /* 0x000000a006dc7424 */ /* 0x000fe400078e0205 */
[----:B------:R-:W-:Y:S02]  /*0d80*/  IMAD R221, R221, 0x40, R8 ;  /* 0x00000040dddd7824 */ /* 0x000fe400078e0208 */
[----:B------:R-:W-:-:S07]  /*0d90*/  IMAD.SHL.U32 R2, R2, 0x8, RZ ;  /* 0x0000000802027824 */ /* 0x000fce00078e00ff */
.L_x_3058:
        /* <DEDUP_REMOVED lines=19> */
[----:B---34-:R-:W-:-:S02]  /*0ed0*/  IMAD.U32 R6, RZ, RZ, UR8 ;  /* 0x00000008ff067e24 */ /* 0x018fc4000f8e00ff */
        /* <DEDUP_REMOVED lines=12> */
[----:B------:R-:W-:Y:S01]  /*0fa0*/  IMAD.MOV.U32 R0, RZ, RZ, RZ ;  /* 0x000000ffff007224 */ /* 0x000fe200078e00ff */
[----:B------:R-:W-:Y:S01]  /*0fb0*/  USEL UR4, UR4, 0x1, UP0 ;  /* 0x0000000104047887 */ /* 0x000fe20008000000 */
[----:B------:R-:W-:Y:S01]  /*0fc0*/  IMAD.MOV.U32 R119, RZ, RZ, RZ ;  /* 0x000000ffff777224 */ /* 0x000fe200078e00ff */
[----:B-----5:R-:W-:-:S02]  /*0fd0*/  CS2R R8, SRZ ;  /* 0x0000000000087805 */ /* 0x020fc4000001ff00 */
[----:B------:R-:W-:Y:S01]  /*0fe0*/  CS2R R10, SRZ ;  /* 0x00000000000a7805 */ /* 0x000fe2000001ff00 */
[----:B------:R-:W-:Y:S01]  /*0ff0*/  UIMAD UR4, UR4, UR6, URZ ;  /* 0x00000006040472a4 */ /* 0x000fe2000f8e023f */
[----:B-1----:R-:W-:Y:S02]  /*1000*/  CS2R R12, SRZ ;  /* 0x00000000000c7805 */ /* 0x002fe4000001ff00 */
[----:B------:R-:W-:Y:S01]  /*1010*/  CS2R R14, SRZ ;  /* 0x00000000000e7805 */ /* 0x000fe2000001ff00 */
[----:B------:R-:W-:Y:S01]  /*1020*/  ULDC UR6, c[0x0][0x428] ;  /* 0x00010a0000067ab9 */ /* 0x000fe20000000800 */
[----:B------:R-:W-:Y:S01]  /*1030*/  CS2R R20, SRZ ;  /* 0x0000000000147805 */ /* 0x000fe2000001ff00 */
[----:B------:R-:W-:Y:S01]  /*1040*/  UISETP.NE.AND UP0, UPT, UR6, 0x1, UPT ;  /* 0x000000010600788c */ /* 0x000fe2000bf05270 */
        /* <DEDUP_REMOVED lines=36> */
[----:B------:R-:W-:Y:S02]  /*1290*/  IMAD.MOV.U32 R100, RZ, RZ, RZ ;  /* 0x000000ffff647224 */ /* 0x000fe400078e00ff */
[----:B------:R-:W-:Y:S01]  /*12a0*/  IMAD.MOV.U32 R137, RZ, RZ, RZ ;  /* 0x000000ffff897224 */ /* 0x000fe200078e00ff */
[----:B--2---:R-:W-:Y:S02]  /*12b0*/  @P0 R2UR UR49, R4 ;  /* 0x00000000043102ca */ /* 0x004fe400000e0000 */
[----:B------:R-:W-:-:S02]  /*12c0*/  PLOP3.LUT P0, PT, PT, PT, PT, 0x80, 0x0 ;  /* 0x000000000000781c */ /* 0x000fc40003f0f070 */
        /* <DEDUP_REMOVED lines=15> */
.L_x_3015:
[----:B------:R-:W-:Y:S01]  /*13c0*/  UIADD3 UR49, -UR49, UR4, URZ ;  /* 0x0000000431317290 */ /* 0x000fe2000fffe13f */
[----:B------:R-:W-:Y:S01]  /*13d0*/  IMAD.MOV.U32 R97, RZ, RZ, RZ ;  /* 0x000000ffff617224 */ /* 0x000fe200078e00ff */
[----:B------:R-:W-:Y:S01]  /*13e0*/  @UP0 ULDC UR6, c[0x0][0x42c] ;  /* 0x00010b0000060ab9 */ /* 0x000fe20000000800 */
[----:B------:R-:W-:Y:S01]  /*13f0*/  @UP0 ULDC UR4, c[0x0][0x430] ;  /* 0x00010c0000040ab9 */ /* 0x000fe20000000800 */
[----:B------:R-:W-:Y:S01]  /*1400*/  UISETP.GE.AND UP1, UPT, UR49, 0x1, UPT ;  /* 0x000000013100788c */ /* 0x000fe2000bf26270 */
[----:B------:R-:W-:Y:S01]  /*1410*/  CS2R R104, SRZ ;  /* 0x0000000000687805 */ /* 0x000fe2000001ff00 */
[----:B------:R-:W-:Y:S01]  /*1420*/  UIADD3 UR8, UR49, 0x9f, URZ ;  /* 0x0000009f31087890 */ /* 0x000fe2000fffe03f */
[----:B------:R-:W-:Y:S01]  /*1430*/  IMAD.MOV.U32 R136, RZ, RZ, RZ ;  /* 0x000000ffff887224 */ /* 0x000fe200078e00ff */
[----:B------:R-:W-:Y:S01]  /*1440*/  UIMAD.WIDE.U32 UR6, UR5, UR6, URZ ;  /* 0x00000006050672a5 */ /* 0x000fe2000f8e003f */
[----:B------:R-:W-:Y:S02]  /*1450*/  CS2R R138, SRZ ;  /* 0x00000000008a7805 */ /* 0x000fe4000001ff00 */
[----:B------:R-:W-:Y:S01]  /*1460*/  PLOP3.LUT P1, PT, PT, PT, UP1, 0x80, 0x0 ;  /* 0x000000000000781c */ /* 0x000fe20003f2f018 */
[----:B------:R-:W-:Y:S01]  /*1470*/  UIMAD.WIDE UR8, UR8, 0x66666667, URZ ;  /* 0x66666667080878a5 */ /* 0x000fe2000f8e023f */
[----:B------:R-:W-:Y:S01]  /*1480*/  IMAD.MOV.U32 R101, RZ, RZ, RZ ;  /* 0x000000ffff657224 */ /* 0x000fe200078e00ff */
[----:B------:R-:W-:Y:S01]  /*1490*/  @UP0 USHF.R.U32.HI UR38, URZ, UR4, UR7 ;  /* 0x000000043f260299 */ /* 0x000fe20008011607 */
[----:B------:R-:W-:Y:S01]  /*14a0*/  IMAD.MOV.U32 R108, RZ, RZ, RZ ;  /* 0x000000ffff6c7224 */ /* 0x000fe200078e00ff */
[----:B------:R-:W-:Y:S01]  /*14b0*/  USHF.R.U32.HI UR48, URZ, 0x1f, UR9 ;  /* 0x0000001f3f307899 */ /* 0x000fe20008011609 */
[----:B------:R-:W-:Y:S01]  /*14c0*/  CS2R R140, SRZ ;  /* 0x00000000008c7805 */ /* 0x000fe2000001ff00 */
[----:B------:R-:W-:Y:S01]  /*14d0*/  UMOV UR39, UR5 ;  /* 0x0000000500277c82 */ /* 0x000fe20008000000 */
[----:B------:R-:W-:Y:S01]  /*14e0*/  IMAD.MOV.U32 R112, RZ, RZ, RZ ;  /* 0x000000ffff707224 */ /* 0x000fe200078e00ff */
[----:B------:R-:W-:Y:S01]  /*14f0*/  ULEA.HI.SX32 UR48, UR9, UR48, 0x1a ;  /* 0x0000003009307291 */ /* 0x000fe2000f8fd23f */
[----:B------:R-:W-:-:S03]  /*1500*/  IMAD.MOV.U32 R143, RZ, RZ, RZ ;  /* 0x000000ffff8f7224 */ /* 0x000fc600078e00ff */
[----:B------:R-:W-:Y:S08]  /*1510*/  @!P1 BRA `(.L_x_3016) ;  /* 0x0000008c00149947 */ /* 0x000ff00003800000 */
        /* <DEDUP_REMOVED lines=31> */
.L_x_3017:
        /* <DEDUP_REMOVED lines=58> */
.L_x_3147:
[----:B------:R-:W-:Y:S05]  /*1ab0*/  @!P0 BRA `(.L_x_3019) ;  /* 0x0000000000048947 */ /* 0x000fea0003800000 */
[----:B------:R-:W-:Y:S01]  /*1ac0*/  BPT.TRAP 0x1 ;  /* 0x000000040000795c */ /* 0x000fe20000300000 */
.L_x_3019:
[----:B------:R-:W-:Y:S02]  /*1ad0*/  IMAD.U32 R6, RZ, RZ, UR50 ;  /* 0x00000032ff067e24 */ /* 0x000fe4000f8e00ff */
[----:B------:R-:W-:Y:S02]  /*1ae0*/  IMAD.U32 R7, RZ, RZ, UR42 ;  /* 0x0000002aff077e24 */ /* 0x000fe4000f8e00ff */
[----:B------:R-:W-:-:S03]  /*1af0*/  IMAD R5, R6, 0x8, R3 ;  /* 0x0000000806057824 */ /* 0x000fc600078e0203 */
[----:B------:R-:W-:-:S04]  /*1b00*/  SHF.L.U32 R6, R7, 0x1f, RZ ;  /* 0x0000001f07067819 */ /* 0x000fc800000006ff */
[----:B------:R1:W2:Y:S01]  /*1b10*/  SYNCS.PHASECHK.TRANS64.TRYWAIT P1, [R5+URZ+0x33430], R6 ;  /* 0x03343006050075a7 */ /* 0x0002a2000802017f */
[----:B------:R-:W-:Y:S05]  /*1b20*/  @!P0 BRA `(.L_x_3020) ;  /* 0x0000000000048947 */ /* 0x000fea0003800000 */
[----:B------:R-:W-:Y:S01]  /*1b30*/  BPT.TRAP 0x1 ;  /* 0x000000040000795c */ /* 0x000fe20000300000 */
.L_x_3020:
[----:B------:R-:W3:Y:S01]  /*1b40*/  S2R R7, SR_TID.X ;  /* 0x0000000000077919 */ /* 0x000ee20000002100 */
[----:B------:R-:W-:Y:S01]  /*1b50*/  IMAD.MOV.U32 R119, RZ, RZ, RZ ;  /* 0x000000ffff777224 */ /* 0x000fe200078e00ff */
[----:B---3--:R-:W-:Y:S01]  /*1b60*/  LOP3.LUT P2, RZ, R7, 0x7f, RZ, 0xc0, !PT ;  /* 0x0000007f07ff7812 */ /* 0x008fe2000784c0ff */
[----:B--2---:R-:W-:-:S12]  /*1b70*/  @P1 BRA `(.L_x_3021) ;  /* 0x0000000000081947 */ /* 0x004fd80003800000 */
[----:B------:R-:W2:Y:S02]  /*1b80*/  SYNCS.PHASECHK.TRANS64.TRYWAIT P1, [R5+URZ+0x33430], R6 ;  /* 0x03343006050075a7 */ /* 0x000ea4000802017f */
[----:B--2---:R-:W-:Y:S05]  /*1b90*/  @!P1 BRA `(.L_x_3022) ;  /* 0x0000010c00289947 */ /* 0x004fea0003800000 */
.L_x_3021:
[----:B------:R-:W-:Y:S05]  /*1ba0*/  WARPSYNC.ALL ;  /* 0x0000000000007948 */ /* 0x000fea0003800000 */
[----:B------:R-:W-:Y:S01]  /*1bb0*/  R2UR UR4, R3 ;  /* 0x00000000030472ca */ /* 0x000fe200000e0000 */
[----:B------:R-:W-:Y:S01]  /*1bc0*/  ULOP3.LUT UR28, UR51, 0x10000, URZ, 0xfc, !UPT ;  /* 0x00010000331c7892 */ /* 0x000fe2000f8efc3f */
[----:B------:R-:W-:Y:S01]  /*1bd0*/  WARPGROUP.ARRIVE ;  /* 0x00000000000079c5 */ /* 0x000fe20000000000 */
[----:B------:R-:W-:Y:S01]  /*1be0*/  UMOV UR25, 0x80000020 ;  /* 0x8000002000197882 */ /* 0x000fe20000000000 */
[----:B------:R-:W-:Y:S01]  /*1bf0*/  UMOV UR27, 0x80000020 ;  /* 0x80000020001b7882 */ /* 0x000fe20000000000 */
[----:B------:R-:W-:Y:S01]  /*1c00*/  UMOV UR5, UR25 ;  /* 0x0000001900057c82 */ /* 0x000fe20008000000 */
[----:B------:R-:W-:Y:S01]  /*1c10*/  UMOV UR7, 0x80000020 ;  /* 0x8000002000077882 */ /* 0x000fe20000000000 */
[----:B------:R-:W-:Y:S01]  /*1c20*/  UMOV UR9, UR25 ;  /* 0x0000001900097c82 */ /* 0x000fe20008000000 */
[----:B------:R-:W-:Y:S01]  /*1c30*/  UMOV UR24, UR28 ;  /* 0x0000001c00187c82 */ /* 0x000fe20008000000 */
[----:B------:R-:W-:Y:S01]  /*1c40*/  UMOV UR11, 0x80000020 ;  /* 0x80000020000b7882 */ /* 0x000fe20000000000 */
[----:B------:R-:W-:Y:S01]  /*1c50*/  UMOV UR8, UR24 ;  /* 0x0000001800087c82 */ /* 0x000fe20008000000 */
[----:B------:R-:W-:Y:S01]  /*1c60*/  UIADD3 UR12, UR28, 0x2, URZ ;  /* 0x000000021c0c7890 */ /* 0x000fe2000fffe03f */
[----:B------:R-:W3:Y:S01]  /*1c70*/  S2R R113, SR_TID.X ;  /* 0x0000000000717919 */ /* 0x000ee20000002100 */
[----:B------:R-:W-:Y:S01]  /*1c80*/  UIADD3 UR4, UR4, 0x24200, URZ ;  /* 0x0002420004047890 */ /* 0x000fe2000fffe03f */
[--C-:B------:R-:W-:Y:S01]  /*1c90*/  IMAD.MOV.U32 R118, RZ, RZ, R119.reuse ;  /* 0x000000ffff767224 */ /* 0x100fe200078e0077 */
[----:B------:R-:W-:Y:S01]  /*1ca0*/  UMOV UR15, 0x80000020 ;  /* 0x80000020000f7882 */ /* 0x000fe20000000000 */
[----:B------:R-:W-:Y:S01]  /*1cb0*/  UIADD3 UR16, UR28, 0x200, URZ ;  /* 0x000002001c107890 */ /* 0x000fe2000fffe03f */
[--C-:B------:R-:W-:Y:S01]  /*1cc0*/  IMAD.MOV.U32 R117, RZ, RZ, R119.reuse ;  /* 0x000000ffff757224 */ /* 0x100fe200078e0077 */
[----:B------:R-:W-:Y:S01]  /*1cd0*/  USHF.R.U32.HI UR4, URZ, 0x4, UR4 ;  /* 0x000000043f047899 */ /* 0x000fe20008011604 */
[--C-:B------:R-:W-:Y:S01]  /*1ce0*/  IMAD.MOV.U32 R116, RZ, RZ, R119.reuse ;  /* 0x000000ffff747224 */ /* 0x100fe200078e0077 */
[----:B------:R-:W-:Y:S01]  /*1cf0*/  UMOV UR19, 0x80000020 ;  /* 0x8000002000137882 */ /* 0x000fe20000000000 */
[----:B------:R-:W-:Y:S01]  /*1d00*/  UMOV UR23, 0x80000020 ;  /* 0x8000002000177882 */ /* 0x000fe20000000000 */
[----:B------:R-:W-:Y:S01]  /*1d10*/  ULOP3.LUT UR4, UR4, 0x3fff, URZ, 0xc0, !UPT ;  /* 0x00003fff04047892 */ /* 0x000fe2000f8ec03f */
[--C-:B------:R-:W-:Y:S01]  /*1d20*/  IMAD.MOV.U32 R115, RZ, RZ, R119.reuse ;  /* 0x000000ffff737224 */ /* 0x100fe200078e0077 */
[----:B------:R-:W-:Y:S01]  /*1d30*/  UMOV UR31, 0x80000020 ;  /* 0x80000020001f7882 */ /* 0x000fe20000000000 */
[----:B------:R-:W-:Y:S01]  /*1d40*/  UISETP.GE.AND UP0, UPT, UR49, 0xa1, UPT ;  /* 0x000000a13100788c */ /* 0x000fe2000bf06270 */
[----:B------:R-:W-:Y:S01]  /*1d50*/  IMAD.MOV.U32 R114, RZ, RZ, R119 ;  /* 0x000000ffff727224 */ /* 0x000fe200078e0077 */
[----:B------:R-:W-:-:S03]  /*1d60*/  ULOP3.LUT UR45, UR4, 0x10000, URZ, 0xfc, !UPT ;  /* 0x00010000042d7892 */ /* 0x000fc6000f8efc3f */
[----:B------:R-:W-:Y:S01]  /*1d70*/  UMOV UR4, UR24 ;  /* 0x0000001800047c82 */ /* 0x000fe20008000000 */
[----:B------:R-:W-:-:S04]  /*1d80*/  UIMAD UR32, UR50, 0x780, UR45 ;  /* 0x00000780322078a4 */ /* 0x000fc8000f8e022d */
[----:B------:R-:W-:Y:S02]  /*1d90*/  UIADD3 UR6, UR32, 0x100, URZ ;  /* 0x0000010020067890 */ /* 0x000fe4000fffe03f */
[----:B------:R-:W-:Y:S02]  /*1da0*/  UIADD3 UR10, UR32, 0x180, URZ ;  /* 0x00000180200a7890 */ /* 0x000fe4000fffe03f */
[----:B------:R-:W-:Y:S01]  /*1db0*/  UMOV UR26, UR32 ;  /* 0x00000020001a7c82 */ /* 0x000fe20008000000 */
[----:B------:R-:W-:Y:S01]  /*1dc0*/  UIADD3 UR14, UR32, 0x182, URZ ;  /* 0x00000182200e7890 */ /* 0x000fe2000fffe03f */
[----:B------:R-:W-:Y:S01]  /*1dd0*/  QGMMA.64x32x32.F32.E4M3.E4M3 R88, gdesc[UR24], RZ, !UPT, gsb0 ;  /* 0x00600000185879f3 */ /* 0x000fe2000c0008ff */
[----:B------:R-:W-:Y:S01]  /*1de0*/  UIADD3 UR26, UR32, 0x80, URZ ;  /* 0x00000080201a7890 */ /* 0x000fe2000fffe03f */
[----:B------:R-:W-:Y:S01]  /*1df0*/  UMOV UR27, 0x80000020 ;  /* 0x80000020001b7882 */ /* 0x000fe20000000000 */
[----:B------:R-:W-:Y:S02]  /*1e00*/  UIADD3 UR18, UR32, 0x400, URZ ;  /* 0x0000040020127890 */ /* 0x000fe4000fffe03f */
[----:B------:R-:W-:-:S02]  /*1e10*/  UIADD3 UR22, UR32, 0x402, URZ ;  /* 0x0000040220167890 */ /* 0x000fc4000fffe03f */
[----:B------:R-:W-:Y:S01]  /*1e20*/  UIADD3 UR30, UR32, 0x680, URZ ;  /* 0x00000680201e7890 */ /* 0x000fe2000fffe03f */
        /* <DEDUP_REMOVED lines=199> */
[----:B0-----:R-:W0:Y:S08]  /*2aa0*/  MUFU.TANH R10, R98 ;  /* 0x00000062000a7308 */ /* 0x001e300000002400 */
[----:B------:R-:W3:Y:S01]  /*2ab0*/  MUFU.TANH R72, R72 ;  /* 0x0000004800487308 */ /* 0x000ee20000002400 */
[----:B------:R-:W-:-:S02]  /*2ac0*/  WARPGROUP.DEPBAR.LE gsb0, 0x0 ;  /* 0x00008000000079c5 */ /* 0x000fc40000010000 */
[----:B------:R-:W-:Y:S01]  /*2ad0*/  WARPGROUP.ARRIVE ;  /* 0x00000000000079c5 */ /* 0x000fe20000000000 */
[C---:B------:R-:W-:Y:S01]  /*2ae0*/  FMUL.FTZ R56, R0.reuse, R56 ;  /* 0x0000003800387220 */ /* 0x040fe20000410000 */
[C---:B------:R-:W-:Y:S01]  /*2af0*/  FMUL.FTZ R57, R0.reuse, R57 ;  /* 0x0000003900397220 */ /* 0x040fe20000410000 */
[C---:B------:R-:W-:Y:S01]  /*2b00*/  FMUL.FTZ R62, R0.reuse, R62 ;  /* 0x0000003e003e7220 */ /* 0x040fe20000410000 */
[C---:B------:R-:W-:Y:S01]  /*2b10*/  FMUL.FTZ R66, R0.reuse, R66 ;  /* 0x0000004200427220 */ /* 0x040fe20000410000 */
[----:B------:R1:W-:Y:S01]  /*2b20*/  MUFU.TANH R74, R56 ;  /* 0x00000038004a7308 */ /* 0x0003e20000002400 */
[----:B------:R-:W-:Y:S01]  /*2b30*/  QGMMA.64x32x32.F32.E4M3.E4M3 R40, gdesc[UR20], R40, gsb0 ;  /* 0x00600000142879f3 */ /* 0x000fe20008000828 */
[----:B------:R-:W-:Y:S01]  /*2b40*/  UIADD3 UR22, UR32, 0x702, URZ ;  /* 0x0000070220167890 */ /* 0x000fe2000fffe03f */
[C---:B------:R-:W-:Y:S01]  /*2b50*/  FMUL.FTZ R60, R0.reuse, R60 ;  /* 0x0000003c003c7220 */ /* 0x040fe20000410000 */
[----:B------:R-:W-:Y:S01]  /*2b60*/  UMOV UR23, 0x80000020 ;  /* 0x8000002000177882 */ /* 0x000fe20000000000 */
[C---:B------:R-:W-:Y:S01]  /*2b70*/  FMUL.FTZ R58, R0.reuse, R58 ;  /* 0x0000003a003a7220 */ /* 0x040fe20000410000 */
[C---:B------:R-:W-:Y:S01]  /*2b80*/  FMUL.FTZ R70, R0.reuse, R70 ;  /* 0x0000004600467220 */ /* 0x040fe20000410000 */
[----:B------:R-:W-:Y:S01]  /*2b90*/  FMUL.FTZ R68, R0, R68 ;  /* 0x0000004400447220 */ /* 0x000fe20000410000 */
[----:B------:R2:W-:Y:S01]  /*2ba0*/  MUFU.TANH R75, R57 ;  /* 0x00000039004b7308 */ /* 0x0005e20000002400 */
[----:B-1----:R-:W-:-:S02]  /*2bb0*/  VIADD R56, R220, UR49 ;  /* 0x00000031dc387c36 */ /* 0x002fc40008000000 */
[C---:B------:R-:W-:Y:S01]  /*2bc0*/  FMUL.FTZ R59, R0.reuse, R59 ;  /* 0x0000003b003b7220 */ /* 0x040fe20000410000 */
[C---:B------:R-:W-:Y:S01]  /*2bd0*/  FMUL.FTZ R61, R0.reuse, R61 ;  /* 0x0000003d003d7220 */ /* 0x040fe20000410000 */
[C---:B------:R-:W-:Y:S01]  /*2be0*/  FMUL.FTZ R63, R0.reuse, R63 ;  /* 0x0000003f003f7220 */ /* 0x040fe20000410000 */
[C---:B------:R-:W-:Y:S01]  /*2bf0*/  FMUL.FTZ R71, R0.reuse, R71 ;  /* 0x0000004700477220 */ /* 0x040fe20000410000 */
[C---:B------:R-:W-:Y:S01]  /*2c00*/  FMUL.FTZ R65, R0.reuse, R65 ;  /* 0x0000004100417220 */ /* 0x040fe20000410000 */
[C---:B------:R-:W-:Y:S01]  /*2c10*/  FMUL.FTZ R67, R0.reuse, R67 ;  /* 0x0000004300437220 */ /* 0x040fe20000410000 */
[----:B------:R1:W-:Y:S01]  /*2c20*/  MUFU.TANH R94, R62 ;  /* 0x0000003e005e7308 */ /* 0x0003e20000002400 */
[----:B--2---:R-:W-:Y:S02]  /*2c30*/  IMAD.U32 R57, RZ, RZ, UR48 ;  /* 0x00000030ff397e24 */ /* 0x004fe4000f8e00ff */
[C---:B------:R-:W-:Y:S01]  /*2c40*/  FMUL.FTZ R64, R0.reuse, R64 ;  /* 0x0000004000407220 */ /* 0x040fe20000410000 */
[----:B------:R-:W-:Y:S01]  /*2c50*/  FMUL.FTZ R69, R0, R69 ;  /* 0x0000004500457220 */ /* 0x000fe20000410000 */
[----:B------:R-:W-:-:S03]  /*2c60*/  IMAD R56, R57, -0xa0, R56 ;  /* 0xffffff6039387824 */ /* 0x000fc600078e0238 */
[----:B------:R-:W2:Y:S02]  /*2c70*/  MUFU.TANH R11, R99 ;  /* 0x00000063000b7308 */ /* 0x000ea40000002400 */
[C---:B------:R-:W-:Y:S02]  /*2c80*/  ISETP.GT.AND P1, PT, R56.reuse, RZ, PT ;  /* 0x000000ff3800720c */ /* 0x040fe40003f24270 */
[C---:B------:R-:W-:Y:S02]  /*2c90*/  ISETP.GT.AND P2, PT, R56.reuse, 0x1, PT ;  /* 0x000000013800780c */ /* 0x040fe40003f44270 */
[C---:B------:R-:W-:Y:S02]  /*2ca0*/  ISETP.GT.AND P3, PT, R56.reuse, 0x8, PT ;  /* 0x000000083800780c */ /* 0x040fe40003f64270 */
[C---:B------:R-:W-:Y:S01]  /*2cb0*/  ISETP.GT.AND P4, PT, R56.reuse, 0x9, PT ;  /* 0x000000093800780c */ /* 0x040fe20003f84270 */
[----:B------:R3:W-:Y:S01]  /*2cc0*/  MUFU.TANH R99, R66 ;  /* 0x0000004200637308 */ /* 0x0007e20000002400 */
[----:B------:R-:W-:-:S02]  /*2cd0*/  ISETP.GT.AND P5, PT, R56, 0x10, PT ;  /* 0x000000103800780c */ /* 0x000fc40003fa4270 */
[----:B------:R-:W-:Y:S02]  /*2ce0*/  FSEL R6, R6, -INF , P1 ;  /* 0xff80000006067808 */ /* 0x000fe40000800000 */
[----:B------:R-:W-:Y:S02]  /*2cf0*/  FSEL R7, R7, -INF , P2 ;  /* 0xff80000007077808 */ /* 0x000fe40001000000 */
[----:B----4-:R-:W-:Y:S01]  /*2d00*/  FSEL R8, R8, -INF , P3 ;  /* 0xff80000008087808 */ /* 0x010fe20001800000 */
[----:B------:R-:W-:Y:S01]  /*2d10*/  MUFU.TANH R73, R73 ;  /* 0x0000004900497308 */ /* 0x000fe20000002400 */
[----:B-----5:R-:W-:Y:S02]  /*2d20*/  FSEL R9, R9, -INF , P4 ;  /* 0xff80000009097808 */ /* 0x020fe40002000000 */
[----:B0-----:R-:W-:-:S05]  /*2d30*/  FSEL R10, R10, -INF , P5 ;  /* 0xff8000000a0a7808 */ /* 0x001fca0002800000 */
[----:B------:R-:W0:Y:S08]  /*2d40*/  MUFU.TANH R12, R102 ;  /* 0x00000066000c7308 */ /* 0x000e300000002400 */
[----:B------:R-:W-:Y:S01]  /*2d50*/  MUFU.TANH R76, R76 ;  /* 0x0000004c004c7308 */ /* 0x000fe20000002400 */
[----:B------:R-:W-:Y:S02]  /*2d60*/  WARPGROUP.DEPBAR.LE gsb0, 0x0 ;  /* 0x00008000000079c5 */ /* 0x000fe40000010000 */
[C---:B------:R-:W-:Y:S01]  /*2d70*/  FMUL.FTZ R40, R0.reuse, R40 ;  /* 0x0000002800287220 */ /* 0x040fe20000410000 */
[C---:B------:R-:W-:Y:S01]  /*2d80*/  FMUL.FTZ R41, R0.reuse, R41 ;  /* 0x0000002900297220 */ /* 0x040fe20000410000 */
[----:B------:R-:W-:Y:S01]  /*2d90*/  WARPGROUP.ARRIVE ;  /* 0x00000000000079c5 */ /* 0x000fe20000000000 */
[----:B------:R-:W-:-:S02]  /*2da0*/  FMUL.FTZ R42, R0, R42 ;  /* 0x0000002a002a7220 */ /* 0x000fc40000410000 */
[----:B------:R4:W-:Y:S01]  /*2db0*/  MUFU.TANH R107, R40 ;  /* 0x00000028006b7308 */ /* 0x0009e20000002400 */
[C---:B------:R-:W-:Y:S01]  /*2dc0*/  FMUL.FTZ R43, R0.reuse, R43 ;  /* 0x0000002b002b7220 */ /* 0x040fe20000410000 */
[C---:B-1----:R-:W-:Y:S01]  /*2dd0*/  FMUL.FTZ R62, R0.reuse, R51 ;  /* 0x00000033003e7220 */ /* 0x042fe20000410000 */
[----:B------:R-:W-:Y:S01]  /*2de0*/  FSEL R51, R93, -INF , P4 ;  /* 0xff8000005d337808 */ /* 0x000fe20002000000 */
[----:B------:R-:W-:Y:S01]  /*2df0*/  QGMMA.64x32x32.F32.E4M3.E4M3 R24, gdesc[UR20], R24, gsb0 ;  /* 0x00600000141879f3 */ /* 0x000fe20008000818 */
[C---:B------:R-:W-:Y:S01]  /*2e00*/  FMUL.FTZ R45, R0.reuse, R45 ;  /* 0x0000002d002d7220 */ /* 0x040fe20000410000 */
[C---:B---3--:R-:W-:Y:S01]  /*2e10*/  FMUL.FTZ R66, R0.reuse, R53 ;  /* 0x0000003500427220 */ /* 0x048fe20000410000 */
[C---:B------:R-:W-:Y:S01]  /*2e20*/  FMUL.FTZ R44, R0.reuse, R44 ;  /* 0x0000002c002c7220 */ /* 0x040fe20000410000 */
[----:B------:R1:W-:Y:S01]  /*2e30*/  MUFU.TANH R108, R41 ;  /* 0x00000029006c7308 */ /* 0x0003e20000002400 */
[----:B----4-:R-:W-:Y:S01]  /*2e40*/  FMUL.FTZ R40, R0, R47 ;  /* 0x0000002f00287220 */ /* 0x010fe20000410000 */
[----:B------:R-:W-:Y:S01]  /*2e50*/  FSEL R47, R88, -INF , P1 ;  /* 0xff800000582f7808 */ /* 0x000fe20000800000 */
[----:B------:R-:W-:Y:S01]  /*2e60*/  FMUL.FTZ R46, R0, R46 ;  /* 0x0000002e002e7220 */ /* 0x000fe20000410000 */
[----:B------:R-:W-:Y:S01]  /*2e70*/  ISETP.GT.AND P1, PT, R56, 0x11, PT ;  /* 0x000000113800780c */ /* 0x000fe20003f24270 */
[----:B------:R-:W-:Y:S01]  /*2e80*/  FMUL.FTZ R50, R0, R50 ;  /* 0x0000003200327220 */ /* 0x000fe20000410000 */
[----:B------:R-:W-:-:S02]  /*2e90*/  ISETP.GT.AND P4, PT, R56, 0x20, PT ;  /* 0x000000203800780c */ /* 0x000fc40003f84270 */
[----:B------:R3:W-:Y:S01]  /*2ea0*/  MUFU.TANH R109, R42 ;  /* 0x0000002a006d7308 */ /* 0x0007e20000002400 */
[----:B-1----:R-:W-:Y:S01]  /*2eb0*/  FMUL.FTZ R41, R0, R48 ;  /* 0x0000003000297220 */ /* 0x002fe20000410000 */
[----:B------:R-:W-:Y:S02]  /*2ec0*/  FSEL R48, R89, -INF , P2 ;  /* 0xff80000059307808 */ /* 0x000fe40001000000 */
[----:B------:R-:W-:Y:S02]  /*2ed0*/  ISETP.GT.AND P2, PT, R56, 0x18, PT ;  /* 0x000000183800780c */ /* 0x000fe40003f44270 */
[----:B------:R-:W-:Y:S02]  /*2ee0*/  FSEL R53, R97, -INF , P1 ;  /* 0xff80000061357808 */ /* 0x000fe40000800000 */
[----:B------:R1:W-:Y:S01]  /*2ef0*/  MUFU.TANH R88, R40 ;  /* 0x0000002800587308 */ /* 0x0003e20000002400 */
[----:B---3--:R-:W-:Y:S01]  /*2f00*/  FMUL.FTZ R42, R0, R49 ;  /* 0x00000031002a7220 */ /* 0x008fe20000410000 */
[----:B------:R-:W-:-:S02]  /*2f10*/  FSEL R49, R92, -INF , P3 ;  /* 0xff8000005c317808 */ /* 0x000fc40001800000 */
[----:B------:R-:W-:Y:S02]  /*2f20*/  ISETP.GT.AND P3, PT, R56, 0x19, PT ;  /* 0x000000193800780c */ /* 0x000fe40003f64270 */
[----:B------:R-:W-:Y:S02]  /*2f30*/  FSEL R57, R72, -INF , P4 ;  /* 0xff80000048397808 */ /* 0x000fe40002000000 */
[----:B------:R3:W-:Y:S01]  /*2f40*/  MUFU.TANH R110, R43 ;  /* 0x0000002b006e7308 */ /* 0x0007e20000002400 */
[----:B-1----:R-:W-:Y:S02]  /*2f50*/  FMNMX.FTZ R40, R47, R48, !PT ;  /* 0x000000302f287209 */ /* 0x002fe40007810000 */
[----:B--2---:R-:W-:Y:S02]  /*2f60*/  FSEL R11, R11, -INF , P1 ;  /* 0xff8000000b0b7808 */ /* 0x004fe40000800000 */
[----:B------:R-:W-:Y:S02]  /*2f70*/  FMNMX.FTZ R40, R49, R40, !PT ;  /* 0x0000002831287209 */ /* 0x000fe40007810000 */
[----:B------:R-:W-:Y:S01]  /*2f80*/  ISETP.GT.AND P1, PT, R56, 0x28, PT ;  /* 0x000000283800780c */ /* 0x000fe20003f24270 */
[----:B------:R1:W-:Y:S01]  /*2f90*/  MUFU.TANH R89, R41 ;  /* 0x0000002900597308 */ /* 0x0003e20000002400 */
[----:B---3--:R-:W-:Y:S01]  /*2fa0*/  FMUL.FTZ R43, R0, R52 ;  /* 0x00000034002b7220 */ /* 0x008fe20000410000 */
[----:B------:R-:W-:-:S02]  /*2fb0*/  FSEL R52, R96, -INF , P5 ;  /* 0xff80000060347808 */ /* 0x000fc40002800000 */
[----:B------:R-:W-:Y:S02]  /*2fc0*/  ISETP.GT.AND P5, PT, R56, 0x21, PT ;  /* 0x000000213800780c */ /* 0x000fe40003fa4270 */
[----:B0-----:R-:W-:Y:S02]  /*2fd0*/  FSEL R12, R12, -INF , P2 ;  /* 0xff8000000c0c7808 */ /* 0x001fe40001000000 */
[----:B------:R0:W-:Y:S01]  /*2fe0*/  MUFU.TANH R92, R42 ;  /* 0x0000002a005c7308 */ /* 0x0001e20000002400 */
[----:B-1----:R-:W-:Y:S02]  /*2ff0*/  FMNMX.FTZ R41, R51, R40, !PT ;  /* 0x0000002833297209 */ /* 0x002fe40007810000 */
[----:B------:R-:W-:Y:S02]  /*3000*/  FSEL R14, R14, -INF , P4 ;  /* 0xff8000000e0e7808 */ /* 0x000fe40002000000 */
[----:B------:R-:W-:Y:S02]  /*3010*/  ISETP.GT.AND P4, PT, R56, 0x31, PT ;  /* 0x000000313800780c */ /* 0x000fe40003f84270 */
[----:B------:R-:W-:Y:S01]  /*3020*/  FSEL R15, R15, -INF , P5 ;  /* 0xff8000000f0f7808 */ /* 0x000fe20002800000 */
[----:B------:R1:W-:Y:S01]  /*3030*/  MUFU.TANH R90, R60 ;  /* 0x0000003c005a7308 */ /* 0x0003e20000002400 */
[----:B0-----:R-:W-:-:S07]  /*3040*/  FMNMX.FTZ R42, R52, R41, !PT ;  /* 0x00000029342a7209 */ /* 0x001fce0007810000 */
[----:B------:R0:W-:Y:S01]  /*3050*/  MUFU.TANH R112, R45 ;  /* 0x0000002d00707308 */ /* 0x0001e20000002400 */
[----:B-1----:R-:W-:Y:S01]  /*3060*/  FSEL R60, R100, -INF , P2 ;  /* 0xff800000643c7808 */ /* 0x002fe20001000000 */
[----:B------:R-:W-:Y:S02]  /*3070*/  WARPGROUP.DEPBAR.LE gsb0, 0x0 ;  /* 0x00008000000079c5 */ /* 0x000fe40000010000 */
[----:B------:R-:W-:-:S04]  /*3080*/  ISETP.GT.AND P2, PT, R56, 0x29, PT ;  /* 0x000000293800780c */ /* 0x000fc80003f44270 */
[----:B------:R-:W1:Y:S01]  /*3090*/  MUFU.TANH R13, R103 ;  /* 0x00000067000d7308 */ /* 0x000e620000002400 */
[----:B0-----:R-:W-:-:S04]  /*30a0*/  FMNMX.FTZ R45, R53, R42, !PT ;  /* 0x0000002a352d7209 */ /* 0x001fc80007810000 */
[----:B------:R-:W-:-:S03]  /*30b0*/  FMNMX.FTZ R45, R60, R45, !PT ;  /* 0x0000002d3c2d7209 */ /* 0x000fc60007810000 */
[----:B------:R-:W0:Y:S08]  /*30c0*/  MUFU.TANH R20, R78 ;  /* 0x0000004e00147308 */ /* 0x000e300000002400 */
[----:B------:R-:W-:Y:S01]  /*30d0*/  MUFU.TANH R77, R77 ;  /* 0x0000004d004d7308 */ /* 0x000fe20000002400 */
[----:B-1----:R-:W-:-:S07]  /*30e0*/  FSEL R13, R13, -INF , P3 ;  /* 0xff8000000d0d7808 */ /* 0x002fce0001800000 */
[----:B------:R1:W-:Y:S01]  /*30f0*/  MUFU.TANH R78, R58 ;  /* 0x0000003a004e7308 */ /* 0x0003e20000002400 */
[----:B0-----:R-:W-:-:S07]  /*3100*/  FSEL R20, R20, -INF , P1 ;  /* 0xff80000014147808 */ /* 0x001fce0000800000 */
[----:B------:R-:W-:Y:S01]  /*3110*/  MUFU.TANH R80, R80 ;  /* 0x0000005000507308 */ /* 0x000fe20000002400 */
[----:B-1----:R-:W-:Y:S01]  /*3120*/  FSEL R58, R101, -INF , P3 ;  /* 0xff800000653a7808 */ /* 0x002fe20001800000 */
[----:B------:R-:W-:Y:S01]  /*3130*/  IMAD.MOV.U32 R101, RZ, RZ, R119 ;  /* 0x000000ffff657224 */ /* 0x000fe200078e0077 */
[----:B------:R-:W-:-:S05]  /*3140*/  ISETP.GT.AND P3, PT, R56, 0x30, PT ;  /* 0x000000303800780c */ /* 0x000fca0003f64270 */
[----:B------:R0:W-:Y:S08]  /*3150*/  MUFU.TANH R111, R44 ;  /* 0x0000002c006f7308 */ /* 0x0001f00000002400 */
[----:B------:R1:W-:Y:S01]  /*3160*/  MUFU.TANH R105, R70 ;  /* 0x0000004600697308 */ /* 0x0003e20000002400 */
[----:B0-----:R-:W-:-:S04]  /*3170*/  FMNMX.FTZ R44, R58, R45, !PT ;  /* 0x0000002d3a2c7209 */ /* 0x001fc80007810000 */
[----:B------:R-:W-:-:S03]  /*3180*/  FMNMX.FTZ R44, R57, R44, !PT ;  /* 0x0000002c392c7209 */ /* 0x000fc60007810000 */
[----:B------:R-:W-:Y:S01]  /*3190*/  MUFU.TANH R81, R81 ;  /* 0x0000005100517308 */ /* 0x000fe20000002400 */
[C---:B-1----:R-:W-:Y:S01]  /*31a0*/  FMUL.FTZ R70, R0.reuse, R55 ;  /* 0x0000003700467220 */ /* 0x042fe20000410000 */
[----:B------:R-:W-:Y:S01]  /*31b0*/  FSEL R55, R73, -INF , P5 ;  /* 0xff80000049377808 */ /* 0x000fe20002800000 */
[----:B------:R-:W-:Y:S01]  /*31c0*/  FMUL.FTZ R73, R0, R26 ;  /* 0x0000001a00497220 */ /* 0x000fe20000410000 */
[----:B------:R-:W-:-:S04]  /*31d0*/  ISETP.GT.AND P5, PT, R56, 0x38, PT ;  /* 0x000000383800780c */ /* 0x000fc80003fa4270 */
[----:B------:R0:W-:Y:S08]  /*31e0*/  MUFU.TANH R103, R68 ;  /* 0x0000004400677308 */ /* 0x0001f00000002400 */
[----:B------:R-:W1:Y:S01]  /*31f0*/  MUFU.TANH R21, R79 ;  /* 0x0000004f00157308 */ /* 0x000e620000002400 */
[----:B0-----:R-:W-:-:S07]  /*3200*/  FMUL.FTZ R68, R0, R54 ;  /* 0x0000003600447220 */ /* 0x001fce0000410000 */
[----:B------:R-:W-:Y:S08]  /*3210*/  MUFU.TANH R84, R84 ;  /* 0x0000005400547308 */ /* 0x000ff00000002400 */
[----:B------:R0:W-:Y:S01]  /*3220*/  MUFU.TANH R79, R59 ;  /* 0x0000003b004f7308 */ /* 0x0001e20000002400 */
[----:B-1----:R-:W-:-:S07]  /*3230*/  FSEL R21, R21, -INF , P2 ;  /* 0xff80000015157808 */ /* 0x002fce0001000000 */
[----:B------:R1:W-:Y:S01]  /*3240*/  MUFU.TANH R54, R46 ;  /* 0x0000002e00367308 */ /* 0x0003e20000002400 */
[----:B0-----:R-:W-:Y:S02]  /*3250*/  FSEL R59, R76, -INF , P1 ;  /* 0xff8000004c3b7808 */ /* 0x001fe40000800000 */
[----:B------:R-:W-:-:S05]  /*3260*/  ISETP.GT.AND P1, PT, R56, 0x39, PT ;  /* 0x000000393800780c */ /* 0x000fca0003f24270 */
[----:B------:R-:W0:Y:S01]  /*3270*/  MUFU.TANH R82, R82 ;  /* 0x0000005200527308 */ /* 0x000e220000002400 */
[----:B-1----:R-:W-:-:S07]  /*3280*/  FMNMX.FTZ R46, R55, R44, !PT ;  /* 0x0000002c372e7209 */ /* 0x002fce0007810000 */
[----:B------:R-:W-:Y:S08]  /*3290*/  MUFU.TANH R85, R85 ;  /* 0x0000005500557308 */ /* 0x000ff00000002400 */
[----:B------:R1:W-:Y:S01]  /*32a0*/  MUFU.TANH R91, R61 ;  /* 0x0000003d005b7308 */ /* 0x0003e20000002400 */
[----:B0-----:R-:W-:-:S07]  /*32b0*/  FSEL R40, R82, -INF , P3 ;  /* 0xff80000052287808 */ /* 0x001fce0001800000 */
[----:B------:R0:W-:Y:S01]  /*32c0*/  MUFU.TANH R93, R50 ;  /* 0x00000032005d7308 */ /* 0x0001e20000002400 */
[----:B-1----:R-:W-:Y:S01]  /*32d0*/  FSEL R61, R77, -INF , P2 ;  /* 0xff8000004d3d7808 */ /* 0x002fe20001000000 */
[----:B------:R-:W-:Y:S01]  /*32e0*/  FMUL.FTZ R77, R0, R28 ;  /* 0x0000001c004d7220 */ /* 0x000fe20000410000 */
[----:B------:R-:W-:-:S04]  /*32f0*/  ISETP.GT.AND P2, PT, R56, 0x40, PT ;  /* 0x000000403800780c */ /* 0x000fc80003f44270 */
[----:B------:R-:W-:Y:S01]  /*3300*/  FSEL R44, R78, -INF , P2 ;  /* 0xff8000004e2c7808 */ /* 0x000fe20001000000 */
[----:B------:R-:W1:Y:S01]  /*3310*/  MUFU.TANH R86, R86 ;  /* 0x0000005600567308 */ /* 0x000e620000002400 */
[----:B0-----:R-:W-:Y:S01]  /*3320*/  FMNMX.FTZ R50, R59, R46, !PT ;  /* 0x0000002e3b327209 */ /* 0x001fe20007810000 */
[C---:B------:R-:W-:Y:S01]  /*3330*/  FMUL.FTZ R46, R0.reuse, R24 ;  /* 0x00000018002e7220 */ /* 0x040fe20000410000 */
[----:B------:R-:W-:Y:S02]  /*3340*/  FMUL.FTZ R78, R0, R29 ;  /* 0x0000001d004e7220 */ /* 0x000fe40000410000 */
[----:B------:R-:W-:-:S03]  /*3350*/  FMNMX.FTZ R50, R61, R50, !PT ;  /* 0x000000323d327209 */ /* 0x000fc60007810000 */
[----:B------:R0:W-:Y:S08]  /*3360*/  MUFU.TANH R95, R63 ;  /* 0x0000003f005f7308 */ /* 0x0001f00000002400 */
[----:B------:R-:W2:Y:S01]  /*3370*/  MUFU.TANH R83, R83 ;  /* 0x0000005300537308 */ /* 0x000ea20000002400 */
[----:B0-----:R-:W-:Y:S02]  /*3380*/  FSEL R63, R80, -INF , P3 ;  /* 0xff800000503f7808 */ /* 0x001fe40001800000 */
[----:B------:R-:W-:-:S02]  /*3390*/  ISETP.GT.AND P3, PT, R56, 0x41, PT ;  /* 0x000000413800780c */ /* 0x000fc40003f64270 */
[----:B-1----:R-:W-:Y:S02]  /*33a0*/  FSEL R42, R86, -INF , P5 ;  /* 0xff800000562a7808 */ /* 0x002fe40002800000 */
[----:B------:R-:W-:Y:S01]  /*33b0*/  FSEL R24, R79, -INF , P3 ;  /* 0xff8000004f187808 */ /* 0x000fe20001800000 */
[----:B------:R0:W-:Y:S08]  /*33c0*/  MUFU.TANH R106, R71 ;  /* 0x00000047006a7308 */ /* 0x0001f00000002400 */
[----:B------:R1:W-:Y:S01]  /*33d0*/  MUFU.TANH R96, R62 ;  /* 0x0000003e00607308 */ /* 0x0003e20000002400 */
[----:B0-----:R-:W-:Y:S01]  /*33e0*/  FMNMX.FTZ R71, R63, R50, !PT ;  /* 0x000000323f477209 */ /* 0x001fe20007810000 */
[----:B------:R-:W-:Y:S01]  /*33f0*/  FMUL.FTZ R50, R0, R25 ;  /* 0x0000001900327220 */ /* 0x000fe20000410000 */
[----:B--2---:R-:W-:-:S05]  /*3400*/  FSEL R41, R83, -INF , P4 ;  /* 0xff80000053297808 */ /* 0x004fca0002000000 */
[----:B------:R0:W2:Y:S01]  /*3410*/  MUFU.TANH R98, R65 ;  /* 0x0000004100627308 */ /* 0x0000a20000002400 */
[----:B-1----:R-:W-:Y:S02]  /*3420*/  FSEL R62, R81, -INF , P4 ;  /* 0xff800000513e7808 */ /* 0x002fe40002000000 */
[----:B------:R-:W-:Y:S02]  /*3430*/  ISETP.GT.AND P4, PT, R56, 0x48, PT ;  /* 0x000000483800780c */ /* 0x000fe40003f84270 */
[----:B------:R-:W-:Y:S02]  /*3440*/  FMNMX.FTZ R72, R62, R71, !PT ;  /* 0x000000473e487209 */ /* 0x000fe40007810000 */
[----:B------:R-:W-:Y:S01]  /*3450*/  FSEL R45, R94, -INF , P4 ;  /* 0xff8000005e2d7808 */ /* 0x000fe20002000000 */
[----:B------:R-:W1:Y:S01]  /*3460*/  MUFU.TANH R87, R87 ;  /* 0x0000005700577308 */ /* 0x000e620000002400 */
[----:B0-----:R-:W-:Y:S02]  /*3470*/  FSEL R65, R84, -INF , P5 ;  /* 0xff80000054417808 */ /* 0x001fe40002800000 */
[----:B------:R-:W-:-:S02]  /*3480*/  ISETP.GT.AND P5, PT, R56, 0x49, PT ;  /* 0x000000493800780c */ /* 0x000fc40003fa4270 */
[----:B------:R-:W-:Y:S02]  /*3490*/  FMNMX.FTZ R72, R65, R72, !PT ;  /* 0x0000004841487209 */ /* 0x000fe40007810000 */
[----:B------:R-:W-:Y:S01]  /*34a0*/  FSEL R25, R95, -INF , P5 ;  /* 0xff8000005f197808 */ /* 0x000fe20002800000 */
[----:B------:R0:W-:Y:S08]  /*34b0*/  MUFU.TANH R102, R67 ;  /* 0x0000004300667308 */ /* 0x0001f00000002400 */
[----:B------:R3:W-:Y:S01]  /*34c0*/  MUFU.TANH R86, R68 ;  /* 0x0000004400567308 */ /* 0x0007e20000002400 */
[----:B0-----:R-:W-:-:S07]  /*34d0*/  FSEL R67, R85, -INF , P1 ;  /* 0xff80000055437808 */ /* 0x001fce0000800000 */
[----:B------:R-:W0:Y:S01]  /*34e0*/  MUFU.TANH R64, R64 ;  /* 0x0000004000407308 */ /* 0x000e220000002400 */
[----:B---3--:R-:W-:Y:S02]  /*34f0*/  FSEL R68, R75, -INF , P3 ;  /* 0xff8000004b447808 */ /* 0x008fe40001800000 */
[----:B------:R-:W-:Y:S02]  /*3500*/  FMNMX.FTZ R75, R67, R72, !PT ;  /* 0x00000048434b7209 */ /* 0x000fe40007810000 */
[----:B------:R-:W-:-:S03]  /*3510*/  ISETP.GT.AND P3, PT, R56, 0x58, PT ;  /* 0x000000583800780c */ /* 0x000fc60003f64270 */
[----:B------:R3:W-:Y:S08]  /*3520*/  MUFU.TANH R81, R66 ;  /* 0x0000004200517308 */ /* 0x0007f00000002400 */
[----:B------:R4:W5:Y:S01]  /*3530*/  MUFU.TANH R104, R69 ;  /* 0x0000004500687308 */ /* 0x0009620000002400 */
[----:B---3--:R-:W-:Y:S02]  /*3540*/  FSEL R66, R74, -INF , P2 ;  /* 0xff8000004a427808 */ /* 0x008fe40001000000 */
[----:B------:R-:W-:-:S02]  /*3550*/  ISETP.GT.AND P2, PT, R56, 0x51, PT ;  /* 0x000000513800780c */ /* 0x000fc40003f44270 */
[----:B------:R-:W-:Y:S02]  /*3560*/  FMNMX.FTZ R75, R66, R75, !PT ;  /* 0x0000004b424b7209 */ /* 0x000fe40007810000 */
[----:B--2---:R-:W-:Y:S01]  /*3570*/  FSEL R72, R98, -INF , P2 ;  /* 0xff80000062487808 */ /* 0x004fe20001000000 */
[----:B------:R2:W-:Y:S01]  /*3580*/  MUFU.TANH R79, R50 ;  /* 0x00000032004f7308 */ /* 0x0005e20000002400 */
[----:B----4-:R-:W-:Y:S02]  /*3590*/  FSEL R69, R90, -INF , P4 ;  /* 0xff8000005a457808 */ /* 0x010fe40002000000 */
[----:B------:R-:W-:Y:S02]  /*35a0*/  ISETP.GT.AND P4, PT, R56, 0x59, PT ;  /* 0x000000593800780c */ /* 0x000fe40003f84270 */
[----:B------:R-:W-:Y:S01]  /*35b0*/  FSEL R74, R103, -INF , P3 ;  /* 0xff800000674a7808 */ /* 0x000fe20001800000 */
[--C-:B------:R-:W-:Y:S01]  /*35c0*/  IMAD.MOV.U32 R103, RZ, RZ, R119.reuse ;  /* 0x000000ffff677224 */ /* 0x100fe200078e0077 */
[----:B------:R-:W-:Y:S01]  /*35d0*/  FSEL R28, R106, -INF , P4 ;  /* 0xff8000006a1c7808 */ /* 0x000fe20002000000 */
[----:B------:R1:W3:Y:S01]  /*35e0*/  MUFU.TANH R97, R43 ;  /* 0x0000002b00617308 */ /* 0x0002e20000002400 */
[----:B--2---:R-:W-:Y:S01]  /*35f0*/  FMNMX.FTZ R50, R68, R75, !PT ;  /* 0x0000004b44327209 */ /* 0x004fe20007810000 */
[----:B------:R-:W-:-:S03]  /*3600*/  IMAD.MOV.U32 R106, RZ, RZ, R119 ;  /* 0x000000ffff6a7224 */ /* 0x000fc600078e0077 */
[----:B------:R-:W-:-:S03]  /*3610*/  FMNMX.FTZ R75, R69, R50, !PT ;  /* 0x00000032454b7209 */ /* 0x000fc60007810000 */
[----:B------:R5:W-:Y:S01]  /*3620*/  MUFU.TANH R90, R73 ;  /* 0x00000049005a7308 */ /* 0x000be20000002400 */
[----:B-1----:R-:W-:Y:S02]  /*3630*/  FSEL R43, R87, -INF , P1 ;  /* 0xff800000572b7808 */ /* 0x002fe40000800000 */
[----:B------:R-:W-:-:S04]  /*3640*/  ISETP.GT.AND P1, PT, R56, 0x50, PT ;  /* 0x000000503800780c */ /* 0x000fc80003f24270 */
[----:B0-----:R-:W-:Y:S01]  /*3650*/  FSEL R71, R64, -INF , P1 ;  /* 0xff80000040477808 */ /* 0x001fe20000800000 */
[----:B------:R0:W-:Y:S01]  /*3660*/  MUFU.TANH R87, R70 ;  /* 0x0000004600577308 */ /* 0x0001e20000002400 */
[----:B------:R-:W-:Y:S01]  /*3670*/  FMUL.FTZ R64, R0, R27 ;  /* 0x0000001b00407220 */ /* 0x000fe20000410000 */
[----:B-----5:R-:W-:Y:S01]  /*3680*/  FSEL R73, R104, -INF , P4 ;  /* 0xff80000068497808 */ /* 0x020fe20002000000 */
[--C-:B------:R-:W-:Y:S01]  /*3690*/  IMAD.MOV.U32 R104, RZ, RZ, R119.reuse ;  /* 0x000000ffff687224 */ /* 0x100fe200078e0077 */
[----:B------:R-:W-:Y:S01]  /*36a0*/  FSEL R27, R102, -INF , P2 ;  /* 0xff800000661b7808 */ /* 0x000fe20001000000 */
[----:B------:R-:W-:Y:S01]  /*36b0*/  IMAD.MOV.U32 R102, RZ, RZ, R119 ;  /* 0x000000ffff667224 */ /* 0x000fe200078e0077 */
[----:B------:R-:W-:Y:S02]  /*36c0*/  FSEL R26, R99, -INF , P1 ;  /* 0xff800000631a7808 */ /* 0x000fe40000800000 */
[----:B------:R-:W-:Y:S01]  /*36d0*/  ISETP.GT.AND P2, PT, R56, 0x68, PT ;  /* 0x000000683800780c */ /* 0x000fe20003f44270 */
[----:B------:R-:W-:Y:S01]  /*36e0*/  MUFU.TANH R94, R77 ;  /* 0x0000004d005e7308 */ /* 0x000fe20000002400 */
[----:B0-----:R-:W-:-:S02]  /*36f0*/  FSEL R70, R91, -INF , P5 ;  /* 0xff8000005b467808 */ /* 0x001fc40002800000 */
[----:B------:R-:W-:Y:S02]  /*3700*/  ISETP.GT.AND P5, PT, R56, 0x60, PT ;  /* 0x000000603800780c */ /* 0x000fe40003fa4270 */
[----:B------:R-:W-:Y:S02]  /*3710*/  FMNMX.FTZ R50, R70, R75, !PT ;  /* 0x0000004b46327209 */ /* 0x000fe40007810000 */
[----:B------:R-:W-:Y:S01]  /*3720*/  ISETP.GT.AND P1, PT, R56, 0x61, PT ;  /* 0x000000613800780c */ /* 0x000fe20003f24270 */
[----:B------:R0:W-:Y:S01]  /*3730*/  MUFU.TANH R91, R64 ;  /* 0x00000040005b7308 */ /* 0x0001e20000002400 */
[----:B------:R-:W-:Y:S02]  /*3740*/  FMNMX.FTZ R75, R71, R50, !PT ;  /* 0x00000032474b7209 */ /* 0x000fe40007810000 */
[----:B------:R-:W-:Y:S01]  /*3750*/  FSEL R76, R107, -INF , P5 ;  /* 0xff8000006b4c7808 */ /* 0x000fe20002800000 */
[----:B------:R-:W-:Y:S01]  /*3760*/  IMAD.MOV.U32 R107, RZ, RZ, R119 ;  /* 0x000000ffff6b7224 */ /* 0x000fe200078e0077 */
[----:B------:R-:W-:-:S02]  /*3770*/  FMNMX.FTZ R75, R72, R75, !PT ;  /* 0x0000004b484b7209 */ /* 0x000fc40007810000 */
[----:B------:R-:W-:Y:S01]  /*3780*/  ISETP.GT.AND P4, PT, R56, 0x70, PT ;  /* 0x000000703800780c */ /* 0x000fe20003f84270 */
[----:B------:R1:W2:Y:S01]  /*3790*/  MUFU.TANH R85, R46 ;  /* 0x0000002e00557308 */ /* 0x0002a20000002400 */
[----:B0-----:R-:W-:Y:S02]  /*37a0*/  FMNMX.FTZ R64, R74, R75, !PT ;  /* 0x0000004b4a407209 */ /* 0x001fe40007810000 */
[----:B------:R-:W-:Y:S01]  /*37b0*/  FSEL R75, R108, -INF , P1 ;  /* 0xff8000006c4b7808 */ /* 0x000fe20000800000 */
[----:B------:R-:W-:Y:S01]  /*37c0*/  IMAD.MOV.U32 R108, RZ, RZ, R119 ;  /* 0x000000ffff6c7224 */ /* 0x000fe200078e0077 */
[----:B------:R-:W-:Y:S01]  /*37d0*/  FMNMX.FTZ R77, R73, R64, !PT ;  /* 0x00000040494d7209 */ /* 0x000fe20007810000 */
[----:B------:R-:W-:Y:S01]  /*37e0*/  FMUL.FTZ R64, R0, R30 ;  /* 0x0000001e00407220 */ /* 0x000fe20000410000 */
[----:B------:R-:W-:Y:S01]  /*37f0*/  FSEL R30, R54, -INF , P2 ;  /* 0xff800000361e7808 */ /* 0x000fe20001000000 */
[----:B------:R0:W4:Y:S01]  /*3800*/  MUFU.TANH R95, R78 ;  /* 0x0000004e005f7308 */ /* 0x0001220000002400 */
[----:B------:R-:W-:-:S02]  /*3810*/  FMNMX.FTZ R54, R76, R77, !PT ;  /* 0x0000004d4c367209 */ /* 0x000fc40007810000 */
[----:B-1----:R-:W-:Y:S01]  /*3820*/  FSEL R46, R105, -INF , P3 ;  /* 0xff800000692e7808 */ /* 0x002fe20001800000 */
[--C-:B------:R-:W-:Y:S01]  /*3830*/  IMAD.MOV.U32 R105, RZ, RZ, R119.reuse ;  /* 0x000000ffff697224 */ /* 0x100fe200078e0077 */
[----:B------:R-:W-:Y:S02]  /*3840*/  ISETP.GT.AND P3, PT, R56, 0x69, PT ;  /* 0x000000693800780c */ /* 0x000fe40003f64270 */
[----:B------:R-:W-:Y:S01]  /*3850*/  FSEL R77, R111, -INF , P2 ;  /* 0xff8000006f4d7808 */ /* 0x000fe20001000000 */
[----:B------:R1:W-:Y:S01]  /*3860*/  MUFU.TANH R98, R64 ;  /* 0x0000004000627308 */ /* 0x0003e20000002400 */
[----:B------:R-:W-:Y:S01]  /*3870*/  FMNMX.FTZ R80, R75, R54, !PT ;  /* 0x000000364b507209 */ /* 0x000fe20007810000 */
[--C-:B------:R-:W-:Y:S01]  /*3880*/  IMAD.MOV.U32 R111, RZ, RZ, R119.reuse ;  /* 0x000000ffff6f7224 */ /* 0x100fe200078e0077 */
[----:B0-----:R-:W-:Y:S01]  /*3890*/  FSEL R78, R112, -INF , P3 ;  /* 0xff800000704e7808 */ /* 0x001fe20001800000 */
[----:B------:R-:W-:Y:S01]  /*38a0*/  IMAD.MOV.U32 R112, RZ, RZ, R119 ;  /* 0x000000ffff707224 */ /* 0x000fe200078e0077 */
[----:B------:R-:W-:-:S02]  /*38b0*/  FMNMX.FTZ R83, R77, R80, !PT ;  /* 0x000000504d537209 */ /* 0x000fc40007810000 */
[----:B------:R-:W-:Y:S01]  /*38c0*/  FSEL R29, R109, -INF , P5 ;  /* 0xff8000006d1d7808 */ /* 0x000fe20002800000 */
[--C-:B------:R-:W-:Y:S01]  /*38d0*/  IMAD.MOV.U32 R109, RZ, RZ, R119.reuse ;  /* 0x000000ffff6d7224 */ /* 0x100fe200078e0077 */
[----:B------:R-:W-:Y:S02]  /*38e0*/  ISETP.GT.AND P5, PT, R56, 0x71, PT ;  /* 0x000000713800780c */ /* 0x000fe40003fa4270 */
[----:B------:R-:W-:Y:S02]  /*38f0*/  FSEL R80, R89, -INF , P4 ;  /* 0xff80000059507808 */ /* 0x000fe40002000000 */
[----:B------:R-:W-:Y:S02]  /*3900*/  FMNMX.FTZ R83, R78, R83, !PT ;  /* 0x000000534e537209 */ /* 0x000fe40007810000 */
[----:B------:R-:W-:Y:S01]  /*3910*/  FSEL R54, R88, -INF , P3 ;  /* 0xff80000058367808 */ /* 0x000fe20001800000 */
[----:B------:R-:W-:Y:S01]  /*3920*/  FMUL.FTZ R88, R0, R32 ;  /* 0x0000002000587220 */ /* 0x000fe20000410000 */
[----:B------:R-:W-:Y:S01]  /*3930*/  FSEL R50, R110, -INF , P1 ;  /* 0xff8000006e327808 */ /* 0x000fe20000800000 */
[----:B------:R-:W-:Y:S01]  /*3940*/  IMAD.MOV.U32 R110, RZ, RZ, R119 ;  /* 0x000000ffff6e7224 */ /* 0x000fe200078e0077 */
[----:B------:R-:W-:Y:S01]  /*3950*/  FSEL R32, R93, -INF , P4 ;  /* 0xff8000005d207808 */ /* 0x000fe20002000000 */
[----:B------:R4:W0:Y:S01]  /*3960*/  MUFU.TANH R89, R88 ;  /* 0x0000005800597308 */ /* 0x0008220000002400 */
[----:B------:R-:W-:-:S02]  /*3970*/  ISETP.GT.AND P1, PT, R56, 0x78, PT ;  /* 0x000000783800780c */ /* 0x000fc40003f24270 */
[----:B------:R-:W-:Y:S01]  /*3980*/  FSEL R82, R92, -INF , P5 ;  /* 0xff8000005c527808 */ /* 0x000fe20002800000 */
[----:B------:R-:W-:Y:S01]  /*3990*/  FMUL.FTZ R92, R0, R33 ;  /* 0x00000021005c7220 */ /* 0x000fe20000410000 */
[----:B------:R-:W-:Y:S02]  /*39a0*/  FMNMX.FTZ R93, R80, R83, !PT ;  /* 0x00000053505d7209 */ /* 0x000fe40007810000 */
[----:B-1----:R-:W-:Y:S02]  /*39b0*/  FSEL R64, R96, -INF , P5 ;  /* 0xff80000060407808 */ /* 0x002fe40002800000 */
[----:B------:R-:W-:Y:S01]  /*39c0*/  ISETP.GT.AND P2, PT, R56, 0x79, PT ;  /* 0x000000793800780c */ /* 0x000fe20003f44270 */
[----:B------:R-:W1:Y:S01]  /*39d0*/  MUFU.TANH R92, R92 ;  /* 0x0000005c005c7308 */ /* 0x000e620000002400 */
[----:B---3--:R-:W-:Y:S01]  /*39e0*/  FSEL R83, R97, -INF , P1 ;  /* 0xff80000061537808 */ /* 0x008fe20000800000 */
[----:B------:R-:W-:Y:S01]  /*39f0*/  FMUL.FTZ R97, R0, R39 ;  /* 0x0000002700617220 */ /* 0x000fe20000410000 */
[----:B------:R-:W-:-:S02]  /*3a00*/  FMNMX.FTZ R96, R82, R93, !PT ;  /* 0x0000005d52607209 */ /* 0x000fc40007810000 */
[----:B------:R-:W-:Y:S02]  /*3a10*/  ISETP.GT.AND P3, PT, R56, 0x80, PT ;  /* 0x000000803800780c */ /* 0x000fe40003f64270 */
[----:B------:R-:W-:Y:S01]  /*3a20*/  FSEL R84, R81, -INF , P2 ;  /* 0xff80000051547808 */ /* 0x000fe20001000000 */
[C---:B------:R-:W-:Y:S01]  /*3a30*/  FMUL.FTZ R81, R0.reuse, R36 ;  /* 0x0000002400517220 */ /* 0x040fe20000410000 */
[----:B------:R-:W-:Y:S01]  /*3a40*/  FMNMX.FTZ R93, R83, R96, !PT ;  /* 0x00000060535d7209 */ /* 0x000fe20007810000 */
[----:B------:R-:W-:Y:S01]  /*3a50*/  FMUL.FTZ R96, R0, R37 ;  /* 0x0000002500607220 */ /* 0x000fe20000410000 */
[----:B------:R-:W-:Y:S01]  /*3a60*/  ISETP.GT.AND P4, PT, R56, 0x81, PT ;  /* 0x000000813800780c */ /* 0x000fe20003f84270 */
[----:B------:R-:W-:Y:S01]  /*3a70*/  MUFU.TANH R97, R97 ;  /* 0x0000006100617308 */ /* 0x000fe20000002400 */
[----:B--2---:R-:W-:Y:S02]  /*3a80*/  FSEL R85, R85, -INF , P3 ;  /* 0xff80000055557808 */ /* 0x004fe40001800000 */
[----:B------:R-:W-:-:S02]  /*3a90*/  FMNMX.FTZ R36, R84, R93, !PT ;  /* 0x0000005d54247209 */ /* 0x000fc40007810000 */
[----:B------:R-:W-:Y:S02]  /*3aa0*/  FSEL R33, R86, -INF , P1 ;  /* 0xff80000056217808 */ /* 0x000fe40000800000 */
[----:B------:R-:W-:Y:S01]  /*3ab0*/  ISETP.GT.AND P5, PT, R56, 0x88, PT ;  /* 0x000000883800780c */ /* 0x000fe20003fa4270 */
[----:B------:R2:W3:Y:S01]  /*3ac0*/  MUFU.TANH R93, R81 ;  /* 0x00000051005d7308 */ /* 0x0004e20000002400 */
[----:B------:R-:W-:Y:S02]  /*3ad0*/  FSEL R86, R79, -INF , P4 ;  /* 0xff8000004f567808 */ /* 0x000fe40002000000 */
[----:B------:R-:W-:Y:S02]  /*3ae0*/  FMNMX.FTZ R79, R85, R36, !PT ;  /* 0x00000024554f7209 */ /* 0x000fe40007810000 */
[----:B------:R-:W-:Y:S02]  /*3af0*/  FSEL R36, R87, -INF , P2 ;  /* 0xff80000057247808 */ /* 0x000fe40001000000 */
[----:B------:R-:W-:Y:S01]  /*3b00*/  FSEL R87, R94, -INF , P5 ;  /* 0xff8000005e577808 */ /* 0x000fe20002800000 */
[----:B------:R-:W5:Y:S01]  /*3b10*/  MUFU.TANH R96, R96 ;  /* 0x0000006000607308 */ /* 0x000f620000002400 */
[----:B------:R-:W-:-:S02]  /*3b20*/  ISETP.GT.AND P1, PT, R56, 0x89, PT ;  /* 0x000000893800780c */ /* 0x000fc40003f24270 */
[----:B------:R-:W-:Y:S02]  /*3b30*/  FMNMX.FTZ R94, R86, R79, !PT ;  /* 0x0000004f565e7209 */ /* 0x000fe40007810000 */
[----:B------:R-:W-:Y:S02]  /*3b40*/  ISETP.GT.AND P2, PT, R56, 0x90, PT ;  /* 0x000000903800780c */ /* 0x000fe40003f44270 */
[----:B----4-:R-:W-:Y:S02]  /*3b50*/  FSEL R88, R95, -INF , P1 ;  /* 0xff8000005f587808 */ /* 0x010fe40000800000 */
[----:B------:R-:W-:Y:S02]  /*3b60*/  FMNMX.FTZ R79, R87, R94, !PT ;  /* 0x0000005e574f7209 */ /* 0x000fe40007810000 */
[----:B------:R-:W-:Y:S02]  /*3b70*/  FSEL R37, R90, -INF , P3 ;  /* 0xff8000005a257808 */ /* 0x000fe40001800000 */
[----:B------:R-:W-:-:S02]  /*3b80*/  ISETP.GT.AND P3, PT, R56, 0x91, PT ;  /* 0x000000913800780c */ /* 0x000fc40003f64270 */
[----:B0-----:R-:W-:Y:S02]  /*3b90*/  FSEL R89, R89, -INF , P2 ;  /* 0xff80000059597808 */ /* 0x001fe40001000000 */
[----:B------:R-:W-:Y:S02]  /*3ba0*/  FMNMX.FTZ R94, R88, R79, !PT ;  /* 0x0000004f585e7209 */ /* 0x000fe40007810000 */
[----:B------:R-:W-:Y:S02]  /*3bb0*/  FSEL R79, R91, -INF , P4 ;  /* 0xff8000005b4f7808 */ /* 0x000fe40002000000 */
[----:B------:R-:W-:Y:S02]  /*3bc0*/  ISETP.GT.AND P4, PT, R56, 0x98, PT ;  /* 0x000000983800780c */ /* 0x000fe40003f84270 */
[----:B-1----:R-:W-:Y:S02]  /*3bd0*/  FSEL R90, R92, -INF , P3 ;  /* 0xff8000005c5a7808 */ /* 0x002fe40001800000 */
[----:B------:R-:W-:-:S02]  /*3be0*/  FMNMX.FTZ R91, R89, R94, !PT ;  /* 0x0000005e595b7209 */ /* 0x000fc40007810000 */
[----:B--2---:R-:W-:Y:S02]  /*3bf0*/  FSEL R81, R98, -INF , P5 ;  /* 0xff80000062517808 */ /* 0x004fe40002800000 */
[----:B------:R-:W-:Y:S02]  /*3c00*/  ISETP.GT.AND P5, PT, R56, 0x99, PT ;  /* 0x000000993800780c */ /* 0x000fe40003fa4270 */
[----:B---3--:R-:W-:Y:S02]  /*3c10*/  FSEL R56, R93, -INF , P4 ;  /* 0xff8000005d387808 */ /* 0x008fe40002000000 */
[----:B------:R-:W-:Y:S02]  /*3c20*/  FMNMX.FTZ R93, R90, R91, !PT ;  /* 0x0000005b5a5d7209 */ /* 0x000fe40007810000 */
[----:B-----5:R-:W-:Y:S01]  /*3c30*/  FSEL R91, R96, -INF , P5 ;  /* 0xff800000605b7808 */ /* 0x020fe20002800000 */
[----:B------:R-:W-:Y:S01]  /*3c40*/  FMUL.FTZ R96, R0, R38 ;  /* 0x0000002600607220 */ /* 0x000fe20000410000 */
[----:B------:R-:W-:-:S04]  /*3c50*/  FMNMX.FTZ R92, R56, R93, !PT ;  /* 0x0000005d385c7209 */ /* 0x000fc80007810000 */
[----:B------:R-:W-:Y:S01]  /*3c60*/  FMNMX.FTZ R94, R91, R92, !PT ;  /* 0x0000005c5b5e7209 */ /* 0x000fe20007810000 */
[----:B------:R-:W-:Y:S04]  /*3c70*/  MUFU.TANH R96, R96 ;  /* 0x0000006000607308 */ /* 0x000fe80000002400 */
[----:B------:R-:W0:Y:S02]  /*3c80*/  SHFL.BFLY PT, R93, R94, 0x2, 0x1f ;  /* 0x0c401f005e5d7f89 */ /* 0x000e2400000e0000 */
[----:B0-----:R-:W-:Y:S01]  /*3c90*/  FMNMX.FTZ R95, R94, R93, !PT ;  /* 0x0000005d5e5f7209 */ /* 0x001fe20007810000 */
[----:B------:R-:W-:Y:S02]  /*3ca0*/  IMAD.U32 R93, RZ, RZ, UR10 ;  /* 0x0000000aff5d7e24 */ /* 0x000fe4000f8e00ff */
[----:B------:R-:W-:-:S02]  /*3cb0*/  FMUL.FTZ R94, R0, R34 ;  /* 0x00000022005e7220 */ /* 0x000fc40000410000 */
[----:B------:R-:W0:Y:S04]  /*3cc0*/  SHFL.BFLY PT, R126, R95, 0x1, 0x1f ;  /* 0x0c201f005f7e7f89 */ /* 0x000e2800000e0000 */
[----:B------:R-:W-:Y:S01]  /*3cd0*/  MUFU.TANH R94, R94 ;  /* 0x0000005e005e7308 */ /* 0x000fe20000002400 */
[----:B0-----:R-:W-:Y:S01]  /*3ce0*/  FMNMX.FTZ R126, R95, R126, !PT ;  /* 0x0000007e5f7e7209 */ /* 0x001fe20007810000 */
[----:B------:R-:W-:-:S03]  /*3cf0*/  FMUL.FTZ R95, R0, R35 ;  /* 0x00000023005f7220 */ /* 0x000fc60000410000 */
[C---:B------:R-:W-:Y:S01]  /*3d00*/  FSETP.NEU.FTZ.AND P6, PT, R126.reuse, -INF , PT ;  /* 0xff8000007e00780b */ /* 0x040fe20003fdd000 */
[----:B------:R-:W-:-:S02]  /*3d10*/  FFMA.FTZ R92, R126, R93, -8 ;  /* 0xc10000007e5c7423 */ /* 0x000fc4000001005d */
[----:B------:R-:W-:Y:S03]  /*3d20*/  MUFU.TANH R95, R95 ;  /* 0x0000005f005f7308 */ /* 0x000fe60000002400 */
        /* <DEDUP_REMOVED lines=15> */
[----:B------:R0:W1:Y:S01]  /*3e20*/  MUFU.TANH R93, R92 ;  /* 0x0000005c005d7308 */ /* 0x0000620000002400 */
        /* <DEDUP_REMOVED lines=14> */
[----:B------:R-:W-:Y:S01]  /*3f10*/  @!P6 VIADD R5, R5, 0x33440 ;  /* 0x000334400505e836 */ /* 0x000fe20000000000 */
[----:B------:R-:W-:Y:S01]  /*3f20*/  MUFU.EX2 R31, R31 ;  /* 0x0000001f001f7308 */ /* 0x000fe20000000800 */
[----:B------:R-:W-:-:S01]  /*3f30*/  FFMA.FTZ R62, R62, UR10, -R100 ;  /* 0x0000000a3e3e7c23 */ /* 0x000fc20008010864 */
[----:B------:R-:W-:Y:S01]  /*3f40*/  FMNMX.FTZ R60, R14, R51, !PT ;  /* 0x000000330e3c7209 */ /* 0x000fe20007810000 */
[----:B------:R-:W-:-:S01]  /*3f50*/  FFMA.FTZ R70, R70, UR10, -R100 ;  /* 0x0000000a46467c23 */ /* 0x000fc20008010864 */
[----:B------:R-:W-:Y:S01]  /*3f60*/  @!P6 PRMT R5, RZ, 0x654, R5 ;  /* 0x00000654ff05e816 */ /* 0x000fe20000000005 */
[----:B------:R-:W-:-:S01]  /*3f70*/  FFMA.FTZ R56, R56, UR10, -R100 ;  /* 0x0000000a38387c23 */ /* 0x000fc20008010864 */
[----:B------:R-:W-:Y:S01]  /*3f80*/  FMNMX.FTZ R53, R15, R60, !PT ;  /* 0x0000003c0f357209 */ /* 0x000fe20007810000 */
[----:B------:R-:W-:-:S01]  /*3f90*/  FFMA.FTZ R60, R61, UR10, -R100 ;  /* 0x0000000a3d3c7c23 */ /* 0x000fc20008010864 */
[----:B------:R-:W-:Y:S01]  /*3fa0*/  MUFU.EX2 R51, R59 ;  /* 0x0000003b00337308 */ /* 0x000fe20000000800 */
[----:B------:R2:W-:Y:S01]  /*3fb0*/  @!P6 SYNCS.ARRIVE.TRANS64.RED.A1T0 RZ, [R5+URZ], RZ ;  /* 0x000000ff05ffe9a7 */ /* 0x0005e2000810043f */
[----:B0-----:R-:W-:-:S04]  /*3fc0*/  FMNMX.FTZ R92, R20, R53, !PT ;  /* 0x00000035145c7209 */ /* 0x001fc80007810000 */
[----:B------:R-:W-:Y:S02]  /*3fd0*/  FMNMX.FTZ R53, R21, R92, !PT ;  /* 0x0000005c15357209 */ /* 0x000fe40007810000 */
[----:B------:R-:W-:Y:S02]  /*3fe0*/  MUFU.EX2 R34, R34 ;  /* 0x0000002200227308 */ /* 0x000fe40000000800 */
[----:B------:R-:W-:-:S04]  /*3ff0*/  FMNMX.FTZ R92, R40, R53, !PT ;  /* 0x00000035285c7209 */ /* 0x000fc80007810000 */
[----:B------:R-:W-:Y:S02]  /*4000*/  FMNMX.FTZ R55, R41, R92, !PT ;  /* 0x0000005c29377209 */ /* 0x000fe40007810000 */
[----:B------:R0:W-:Y:S02]  /*4010*/  MUFU.EX2 R53, R63 ;  /* 0x0000003f00357308 */ /* 0x0001e40000000800 */
[----:B------:R-:W-:-:S04]  /*4020*/  FMNMX.FTZ R92, R42, R55, !PT ;  /* 0x000000372a5c7209 */ /* 0x000fc80007810000 */
[----:B------:R-:W-:Y:S02]  /*4030*/  FMNMX.FTZ R55, R43, R92, !PT ;  /* 0x0000005c2b377209 */ /* 0x000fe40007810000 */
[----:B------:R-:W-:Y:S01]  /*4040*/  MUFU.EX2 R35, R35 ;  /* 0x0000002300237308 */ /* 0x000fe20000000800 */
[----:B0-----:R-:W-:-:S01]  /*4050*/  FFMA.FTZ R63, R66, UR10, -R100 ;  /* 0x0000000a423f7c23 */ /* 0x001fc20008010864 */
[----:B------:R-:W-:-:S04]  /*4060*/  FMNMX.FTZ R57, R44, R55, !PT ;  /* 0x000000372c397209 */ /* 0x000fc80007810000 */
[----:B------:R-:W-:Y:S02]  /*4070*/  FMNMX.FTZ R92, R24, R57, !PT ;  /* 0x00000039185c7209 */ /* 0x000fe40007810000 */
[----:B------:R0:W-:Y:S02]  /*4080*/  MUFU.EX2 R55, R65 ;  /* 0x0000004100377308 */ /* 0x0001e40000000800 */
[----:B------:R-:W-:-:S04]  /*4090*/  FMNMX.FTZ R98, R45, R92, !PT ;  /* 0x0000005c2d627209 */ /* 0x000fc80007810000 */
[----:B------:R-:W-:Y:S02]  /*40a0*/  FMNMX.FTZ R57, R25, R98, !PT ;  /* 0x0000006219397209 */ /* 0x000fe40007810000 */
[----:B------:R1:W-:Y:S01]  /*40b0*/  MUFU.EX2 R92, R67 ;  /* 0x00000043005c7308 */ /* 0x0003e20000000800 */
[----:B0-----:R-:W-:-:S01]  /*40c0*/  FFMA.FTZ R65, R72, UR10, -R100 ;  /* 0x0000000a48417c23 */ /* 0x001fc20008010864 */
[----:B------:R-:W-:-:S04]  /*40d0*/  FMNMX.FTZ R66, R26, R57, !PT ;  /* 0x000000391a427209 */ /* 0x000fc80007810000 */
[----:B------:R-:W-:Y:S01]  /*40e0*/  FMNMX.FTZ R59, R27, R66, !PT ;  /* 0x000000421b3b7209 */ /* 0x000fe20007810000 */
[----:B------:R-:W-:-:S01]  /*40f0*/  FFMA.FTZ R66, R68, UR10, -R100 ;  /* 0x0000000a44427c23 */ /* 0x000fc20008010864 */
[----:B------:R0:W-:Y:S01]  /*4100*/  MUFU.EX2 R57, R63 ;  /* 0x0000003f00397308 */ /* 0x0001e20000000800 */
[----:B-1----:R-:W-:Y:S02]  /*4110*/  FSEL R67, R93, -INF , P1 ;  /* 0xff8000005d437808 */ /* 0x002fe40000800000 */
[----:B------:R-:W-:Y:S02]  /*4120*/  FMNMX.FTZ R59, R46, R59, !PT ;  /* 0x0000003b2e3b7209 */ /* 0x000fe40007810000 */
[----:B------:R-:W-:Y:S02]  /*4130*/  FSEL R93, R96, -INF , P4 ;  /* 0xff800000605d7808 */ /* 0x000fe40002000000 */
[----:B------:R-:W-:Y:S01]  /*4140*/  FMNMX.FTZ R68, R28, R59, !PT ;  /* 0x0000003b1c447209 */ /* 0x000fe20007810000 */
[----:B------:R-:W-:-:S01]  /*4150*/  FFMA.FTZ R59, R69, UR10, -R100 ;  /* 0x0000000a453b7c23 */ /* 0x000fc20008010864 */
[----:B------:R-:W-:Y:S01]  /*4160*/  FSEL R69, R94, -INF , P2 ;  /* 0xff8000005e457808 */ /* 0x000fe20001000000 */
[----:B------:R-:W1:Y:S01]  /*4170*/  MUFU.EX2 R38, R38 ;  /* 0x0000002600267308 */ /* 0x000e620000000800 */
[----:B------:R-:W-:-:S02]  /*4180*/  FMNMX.FTZ R61, R29, R68, !PT ;  /* 0x000000441d3d7209 */ /* 0x000fc40007810000 */
[----:B------:R-:W-:Y:S02]  /*4190*/  FSEL R94, R95, -INF , P3 ;  /* 0xff8000005f5e7808 */ /* 0x000fe40001800000 */
[----:B------:R-:W-:Y:S02]  /*41a0*/  FMNMX.FTZ R61, R50, R61, !PT ;  /* 0x0000003d323d7209 */ /* 0x000fe40007810000 */
[----:B------:R-:W-:Y:S01]  /*41b0*/  FSEL R95, R97, -INF , P5 ;  /* 0xff800000615f7808 */ /* 0x000fe20002800000 */
[----:B------:R-:W-:Y:S01]  /*41c0*/  MUFU.EX2 R39, R39 ;  /* 0x0000002700277308 */ /* 0x000fe20000000800 */
[----:B------:R-:W-:-:S04]  /*41d0*/  FMNMX.FTZ R61, R30, R61, !PT ;  /* 0x0000003d1e3d7209 */ /* 0x000fc80007810000 */
[----:B------:R-:W-:-:S03]  /*41e0*/  FMNMX.FTZ R61, R54, R61, !PT ;  /* 0x0000003d363d7209 */ /* 0x000fc60007810000 */
[----:B------:R-:W-:Y:S01]  /*41f0*/  MUFU.EX2 R48, R48 ;  /* 0x0000003000307308 */ /* 0x000fe20000000800 */
[----:B0-----:R-:W-:Y:S02]  /*4200*/  FMNMX.FTZ R63, R32, R61, !PT ;  /* 0x0000003d203f7209 */ /* 0x001fe40007810000 */
[----:B-1----:R-:W-:Y:S02]  /*4210*/  F2FP.SATFINITE.E4M3.F32.PACK_AB_MERGE_C R200, R38, R35, RZ ;  /* 0x0000002326c8723e */ /* 0x002fe400048070ff */
[----:B------:R-:W-:Y:S02]  /*4220*/  FMNMX.FTZ R68, R64, R63, !PT ;  /* 0x0000003f40447209 */ /* 0x000fe40007810000 */
[----:B------:R-:W-:Y:S01]  /*4230*/  F2FP.SATFINITE.E4M3.F32.PACK_AB_MERGE_C R200, R34, R31, R200 ;  /* 0x0000001f22c8723e */ /* 0x000fe200048070c8 */
[----:B------:R-:W-:Y:S01]  /*4240*/  MUFU.EX2 R61, R71 ;  /* 0x00000047003d7308 */ /* 0x000fe20000000800 */
[----:B------:R-:W-:-:S04]  /*4250*/  FMNMX.FTZ R63, R33, R68, !PT ;  /* 0x00000044213f7209 */ /* 0x000fc80007810000 */
[----:B------:R-:W-:Y:S01]  /*4260*/  FMNMX.FTZ R72, R36, R63, !PT ;  /* 0x0000003f24487209 */ /* 0x000fe20007810000 */
[----:B------:R-:W-:-:S02]  /*4270*/  FFMA.FTZ R63, R74, UR10, -R100 ;  /* 0x0000000a4a3f7c23 */ /* 0x000fc40008010864 */
[----:B------:R0:W-:Y:S01]  /*4280*/  MUFU.EX2 R68, R65 ;  /* 0x0000004100447308 */ /* 0x0001e20000000800 */
[----:B------:R-:W-:-:S04]  /*4290*/  FMNMX.FTZ R72, R37, R72, !PT ;  /* 0x0000004825487209 */ /* 0x000fc80007810000 */
[----:B------:R-:W-:-:S03]  /*42a0*/  FMNMX.FTZ R72, R79, R72, !PT ;  /* 0x000000484f487209 */ /* 0x000fc60007810000 */
[----:B------:R-:W-:Y:S01]  /*42b0*/  MUFU.EX2 R47, R47 ;  /* 0x0000002f002f7308 */ /* 0x000fe20000000800 */
[----:B------:R-:W-:Y:S01]  /*42c0*/  FMNMX.FTZ R74, R81, R72, !PT ;  /* 0x00000048514a7209 */ /* 0x000fe20007810000 */
[----:B0-----:R-:W-:-:S03]  /*42d0*/  FFMA.FTZ R65, R76, UR10, -R100 ;  /* 0x0000000a4c417c23 */ /* 0x001fc60008010864 */
[----:B------:R-:W-:-:S03]  /*42e0*/  FMNMX.FTZ R74, R67, R74, !PT ;  /* 0x0000004a434a7209 */ /* 0x000fc60007810000 */
[----:B------:R0:W-:Y:S01]  /*42f0*/  MUFU.EX2 R72, R73 ;  /* 0x0000004900487308 */ /* 0x0001e20000000800 */
[----:B------:R-:W-:-:S04]  /*4300*/  FMNMX.FTZ R71, R69, R74, !PT ;  /* 0x0000004a45477209 */ /* 0x000fc80007810000 */
[----:B------:R-:W-:Y:S01]  /*4310*/  FMNMX.FTZ R74, R94, R71, !PT ;  /* 0x000000475e4a7209 */ /* 0x000fe20007810000 */
[----:B------:R-:W-:-:S02]  /*4320*/  FFMA.FTZ R71, R77, UR10, -R100 ;  /* 0x0000000a4d477c23 */ /* 0x000fc40008010864 */
[----:B------:R-:W1:Y:S01]  /*4330*/  MUFU.EX2 R52, R52 ;  /* 0x0000003400347308 */ /* 0x000e620000000800 */
[----:B------:R-:W-:Y:S01]  /*4340*/  FMNMX.FTZ R76, R93, R74, !PT ;  /* 0x0000004a5d4c7209 */ /* 0x000fe20007810000 */
[--C-:B0-----:R-:W-:Y:S01]  /*4350*/  FFMA.FTZ R73, R80, UR10, -R100.reuse ;  /* 0x0000000a50497c23 */ /* 0x101fe20008010864 */
[----:B------:R-:W-:-:S01]  /*4360*/  FFMA.FTZ R80, R84, UR10, -R100 ;  /* 0x0000000a54507c23 */ /* 0x000fc20008010864 */
[--C-:B------:R-:W-:Y:S01]  /*4370*/  FFMA.FTZ R84, R88, UR10, -R100.reuse ;  /* 0x0000000a58547c23 */ /* 0x100fe20008010864 */
[----:B------:R-:W-:Y:S01]  /*4380*/  FMNMX.FTZ R96, R95, R76, !PT ;  /* 0x0000004c5f607209 */ /* 0x000fe20007810000 */
[--C-:B------:R-:W-:Y:S01]  /*4390*/  FFMA.FTZ R76, R78, UR10, -R100.reuse ;  /* 0x0000000a4e4c7c23 */ /* 0x100fe20008010864 */
[----:B------:R-:W-:-:S01]  /*43a0*/  FFMA.FTZ R78, R82, UR10, -R100 ;  /* 0x0000000a524e7c23 */ /* 0x000fc20008010864 */
[----:B------:R0:W-:Y:S01]  /*43b0*/  MUFU.EX2 R74, R75 ;  /* 0x0000004b004a7308 */ /* 0x0001e20000000800 */
[----:B------:R-:W-:-:S01]  /*43c0*/  FFMA.FTZ R82, R86, UR10, -R100 ;  /* 0x0000000a56527c23 */ /* 0x000fc20008010864 */
[----:B------:R-:W3:Y:S01]  /*43d0*/  SHFL.BFLY PT, R77, R96, 0x2, 0x1f ;  /* 0x0c401f00604d7f89 */ /* 0x000ee200000e0000 */
[----:B------:R-:W-:-:S05]  /*43e0*/  FFMA.FTZ R86, R90, UR10, -R100 ;  /* 0x0000000a5a567c23 */ /* 0x000fca0008010864 */
[----:B------:R-:W-:Y:S01]  /*43f0*/  MUFU.EX2 R58, R58 ;  /* 0x0000003a003a7308 */ /* 0x000fe20000000800 */
[----:B0-----:R-:W-:-:S01]  /*4400*/  FFMA.FTZ R75, R83, UR10, -R100 ;  /* 0x0000000a534b7c23 */ /* 0x001fc20008010864 */
[----:B------:R-:W-:Y:S01]  /*4410*/  FFMA.FTZ R83, R87, UR10, -R100 ;  /* 0x0000000a57537c23 */ /* 0x000fe20008010864 */
[----:B------:R-:W-:Y:S01]  /*4420*/  IMAD.U32 R87, RZ, RZ, UR10 ;  /* 0x0000000aff577e24 */ /* 0x000fe2000f8e00ff */
[----:B-1----:R-:W-:-:S04]  /*4430*/  F2FP.SATFINITE.E4M3.F32.PACK_AB_MERGE_C R202, R52, R47, RZ ;  /* 0x0000002f34ca723e */ /* 0x002fc800048070ff */
[----:B------:R-:W0:Y:S01]  /*4440*/  MUFU.EX2 R60, R60 ;  /* 0x0000003c003c7308 */ /* 0x000e220000000800 */
[----:B------:R-:W-:-:S07]  /*4450*/  F2FP.SATFINITE.E4M3.F32.PACK_AB_MERGE_C R202, R48, R39, R202 ;  /* 0x0000002730ca723e */ /* 0x000fce00048070ca */
[----:B------:R-:W-:Y:S01]  /*4460*/  MUFU.EX2 R62, R62 ;  /* 0x0000003e003e7308 */ /* 0x000fe20000000800 */
[----:B---3--:R-:W-:Y:S01]  /*4470*/  FMNMX.FTZ R97, R96, R77, !PT ;  /* 0x0000004d60617209 */ /* 0x008fe20007810000 */
[--C-:B------:R-:W-:Y:S01]  /*4480*/  FFMA.FTZ R77, R85, UR10, -R100.reuse ;  /* 0x0000000a554d7c23 */ /* 0x100fe20008010864 */
[----:B------:R-:W-:-:S03]  /*4490*/  FFMA.FTZ R85, R89, UR10, -R100 ;  /* 0x0000000a59557c23 */ /* 0x000fc60008010864 */
[----:B------:R-:W1:Y:S02]  /*44a0*/  SHFL.BFLY PT, R132, R97, 0x1, 0x1f ;  /* 0x0c201f0061847f89 */ /* 0x000e6400000e0000 */
[----:B------:R-:W-:Y:S01]  /*44b0*/  MUFU.EX2 R66, R66 ;  /* 0x0000004200427308 */ /* 0x000fe20000000800 */
[----:B0-----:R-:W-:-:S04]  /*44c0*/  F2FP.SATFINITE.E4M3.F32.PACK_AB_MERGE_C R204, R60, R51, RZ ;  /* 0x000000333ccc723e */ /* 0x001fc800048070ff */
[----:B------:R-:W-:-:S03]  /*44d0*/  F2FP.SATFINITE.E4M3.F32.PACK_AB_MERGE_C R204, R58, R49, R204 ;  /* 0x000000313acc723e */ /* 0x000fc600048070cc */
[----:B------:R-:W-:Y:S08]  /*44e0*/  MUFU.EX2 R59, R59 ;  /* 0x0000003b003b7308 */ /* 0x000ff00000000800 */
[----:B------:R-:W-:Y:S01]  /*44f0*/  MUFU.EX2 R70, R70 ;  /* 0x0000004600467308 */ /* 0x000fe20000000800 */
[----:B-1----:R-:W-:-:S07]  /*4500*/  FMNMX.FTZ R132, R97, R132, !PT ;  /* 0x0000008461847209 */ /* 0x002fce0007810000 */
[----:B------:R-:W-:Y:S01]  /*4510*/  MUFU.EX2 R63, R63 ;  /* 0x0000003f003f7308 */ /* 0x000fe20000000800 */
[C---:B------:R-:W-:Y:S01]  /*4520*/  FSETP.NEU.FTZ.AND P1, PT, R132.reuse, -INF , PT ;  /* 0xff8000008400780b */ /* 0x040fe20003f3d000 */
[----:B------:R-:W-:Y:S01]  /*4530*/  FFMA.FTZ R88, R132, R87, -8 ;  /* 0xc100000084587423 */ /* 0x000fe20000010057 */
[----:B------:R-:W-:-:S01]  /*4540*/  FFMA.FTZ R87, R91, UR10, -R100 ;  /* 0x0000000a5b577c23 */ /* 0x000fc20008010864 */
[----:B------:R-:W-:-:S04]  /*4550*/  IMAD.MOV.U32 R100, RZ, RZ, R119 ;  /* 0x000000ffff647224 */ /* 0x000fc800078e0077 */
[----:B------:R-:W-:Y:S01]  /*4560*/  MUFU.EX2 R65, R65 ;  /* 0x0000004100417308 */ /* 0x000fe20000000800 */
[----:B------:R-:W-:Y:S02]  /*4570*/  FSEL R88, R88, RZ, P1 ;  /* 0x000000ff58587208 */ /* 0x000fe40000800000 */
        /* <DEDUP_REMOVED lines=40> */
[----:B------:R-:W-:-:S01]  /*4800*/  FFMA.FTZ R93, R93, UR10, -R88 ;  /* 0x0000000a5d5d7c23 */ /* 0x000fc20008010858 */
[----:B------:R-:W-:-:S06]  /*4810*/  IMAD.MOV.U32 R44, RZ, RZ, R119 ;  /* 0x000000ffff2c7224 */ /* 0x000fcc00078e0077 */
[----:B------:R5:W-:Y:S08]  /*4820*/  MUFU.EX2 R97, R20 ;  /* 0x0000001400617308 */ /* 0x000bf00000000800 */
[----:B------:R2:W-:Y:S01]  /*4830*/  MUFU.EX2 R91, R12 ;  /* 0x0000000c005b7308 */ /* 0x0005e20000000800 */
[----:B-----5:R-:W-:-:S01]  /*4840*/  FFMA.FTZ R20, R26, UR10, -R88 ;  /* 0x0000000a1a147c23 */ /* 0x020fc20008010858 */
[----:B------:R-:W-:Y:S01]  /*4850*/  FADD.FTZ R26, R31, R34 ;  /* 0x000000221f1a7221 */ /* 0x000fe20000010000 */
[----:B------:R-:W-:-:S05]  /*4860*/  IMAD.MOV.U32 R34, RZ, RZ, R119 ;  /* 0x000000ffff227224 */ /* 0x000fca00078e0077 */
[----:B------:R-:W5:Y:S01]  /*4870*/  MUFU.EX2 R9, R9 ;  /* 0x0000000900097308 */ /* 0x000f620000000800 */
[----:B--2---:R-:W-:-:S01]  /*4880*/  FFMA.FTZ R12, R40, UR10, -R88 ;  /* 0x0000000a280c7c23 */ /* 0x004fc20008010858 */
[----:B0-----:R-:W-:-:S06]  /*4890*/  FADD.FTZ R40, R6, R7 ;  /* 0x0000000706287221 */ /* 0x001fcc0000010000 */
[----:B------:R0:W2:Y:S08]  /*48a0*/  MUFU.EX2 R96, R13 ;  /* 0x0000000d00607308 */ /* 0x0000b00000000800 */
[----:B------:R4:W-:Y:S01]  /*48b0*/  MUFU.EX2 R24, R25 ;  /* 0x0000001900187308 */ /* 0x0009e20000000800 */
[----:B0-----:R-:W-:-:S01]  /*48c0*/  FFMA.FTZ R13, R41, UR10, -R88 ;  /* 0x0000000a290d7c23 */ /* 0x001fc20008010858 */
[----:B-1----:R-:W-:Y:S01]  /*48d0*/  FADD.FTZ R41, R89, R40 ;  /* 0x0000002859297221 */ /* 0x002fe20000010000 */
[----:B---3--:R-:W-:Y:S01]  /*48e0*/  F2FP.SATFINITE.E4M3.F32.PACK_AB_MERGE_C R89, R90, R89, RZ ;  /* 0x000000595a59723e */ /* 0x008fe200048070ff */
[----:B------:R-:W-:-:S02]  /*48f0*/  IMAD.MOV.U32 R40, RZ, RZ, R119 ;  /* 0x000000ffff287224 */ /* 0x000fc400078e0077 */
[----:B------:R-:W-:-:S01]  /*4900*/  FADD.FTZ R41, R90, R41 ;  /* 0x000000295a297221 */ /* 0x000fc20000010000 */
[----:B------:R-:W-:Y:S01]  /*4910*/  F2FP.SATFINITE.E4M3.F32.PACK_AB_MERGE_C R201, R7, R6, R89 ;  /* 0x0000000607c9723e */ /* 0x000fe20004807059 */
[----:B------:R-:W0:Y:S01]  /*4920*/  MUFU.EX2 R10, R10 ;  /* 0x0000000a000a7308 */ /* 0x000e220000000800 */
[----:B----4-:R-:W-:-:S01]  /*4930*/  FADD.FTZ R25, R35, R26 ;  /* 0x0000001a23197221 */ /* 0x010fc20000010000 */
[--C-:B------:R-:W-:Y:S02]  /*4940*/  IMAD.MOV.U32 R90, RZ, RZ, R119.reuse ;  /* 0x000000ffff5a7224 */ /* 0x100fe400078e0077 */
[----:B------:R-:W-:Y:S02]  /*4950*/  IMAD.MOV.U32 R89, RZ, RZ, R119 ;  /* 0x000000ffff597224 */ /* 0x000fe400078e0077 */
[----:B------:R-:W-:Y:S01]  /*4960*/  FADD.FTZ R26, R38, R25 ;  /* 0x00000019261a7221 */ /* 0x000fe20000010000 */
[----:B------:R-:W-:Y:S01]  /*4970*/  IMAD.MOV.U32 R38, RZ, RZ, R119 ;  /* 0x000000ffff267224 */ /* 0x000fe200078e0077 */
[----:B------:R1:W-:Y:S02]  /*4980*/  MUFU.EX2 R98, R21 ;  /* 0x0000001500627308 */ /* 0x0003e40000000800 */
[----:B------:R-:W-:-:S01]  /*4990*/  FADD.FTZ R25, R39, R26 ;  /* 0x0000001a27197221 */ /* 0x000fc20000010000 */
[----:B------:R-:W-:Y:S01]  /*49a0*/  FADD.FTZ R26, R8, R41 ;  /* 0x00000029081a7221 */ /* 0x000fe20000010000 */
[----:B------:R-:W-:-:S03]  /*49b0*/  IMAD.MOV.U32 R39, RZ, RZ, R119 ;  /* 0x000000ffff277224 */ /* 0x000fc600078e0077 */
[----:B-----5:R-:W-:Y:S01]  /*49c0*/  FADD.FTZ R26, R9, R26 ;  /* 0x0000001a091a7221 */ /* 0x020fe20000010000 */
[----:B------:R-:W3:Y:S01]  /*49d0*/  MUFU.EX2 R11, R11 ;  /* 0x0000000b000b7308 */ /* 0x000ee20000000800 */
[----:B-1----:R-:W-:-:S01]  /*49e0*/  FFMA.FTZ R21, R27, UR10, -R88 ;  /* 0x0000000a1b157c23 */ /* 0x002fc20008010858 */
[----:B------:R-:W-:Y:S01]  /*49f0*/  FFMA.FTZ R88, R95, UR10, -R88 ;  /* 0x0000000a5f587c23 */ /* 0x000fe20008010858 */
[----:B------:R-:W-:-:S05]  /*4a00*/  IMAD.MOV.U32 R95, RZ, RZ, R119 ;  /* 0x000000ffff5f7224 */ /* 0x000fca00078e0077 */
[----:B------:R1:W-:Y:S08]  /*4a10*/  MUFU.EX2 R27, R28 ;  /* 0x0000001c001b7308 */ /* 0x0003f00000000800 */
[----:B------:R-:W4:Y:S01]  /*4a20*/  MUFU.EX2 R12, R12 ;  /* 0x0000000c000c7308 */ /* 0x000f220000000800 */
[----:B-1----:R-:W-:-:S01]  /*4a30*/  FADD.FTZ R28, R48, R25 ;  /* 0x00000019301c7221 */ /* 0x002fc20000010000 */
[----:B------:R-:W-:Y:S01]  /*4a40*/  FADD.FTZ R25, R91, R26 ;  /* 0x0000001a5b197221 */ /* 0x000fe20000010000 */
[----:B--2---:R-:W-:Y:S01]  /*4a50*/  F2FP.SATFINITE.E4M3.F32.PACK_AB_MERGE_C R91, R96, R91, RZ ;  /* 0x0000005b605b723e */ /* 0x004fe200048070ff */
[----:B------:R-:W-:-:S02]  /*4a60*/  IMAD.MOV.U32 R48, RZ, RZ, R119 ;  /* 0x000000ffff307224 */ /* 0x000fc400078e0077 */
[----:B------:R-:W-:-:S01]  /*4a70*/  FADD.FTZ R5, R47, R28 ;  /* 0x0000001c2f057221 */ /* 0x000fc20000010000 */
[----:B------:R-:W-:Y:S01]  /*4a80*/  FADD.FTZ R25, R96, R25 ;  /* 0x0000001960197221 */ /* 0x000fe20000010000 */
[----:B------:R-:W-:Y:S01]  /*4a90*/  F2FP.SATFINITE.E4M3.F32.PACK_AB_MERGE_C R203, R9, R8, R91 ;  /* 0x0000000809cb723e */ /* 0x000fe2000480705b */
[----:B------:R-:W1:Y:S01]  /*4aa0*/  MUFU.EX2 R13, R13 ;  /* 0x0000000d000d7308 */ /* 0x000e620000000800 */
[----:B------:R-:W-:-:S01]  /*4ab0*/  FADD.FTZ R26, R52, R5 ;  /* 0x00000005341a7221 */ /* 0x000fc20000010000 */
[--C-:B------:R-:W-:Y:S02]  /*4ac0*/  IMAD.MOV.U32 R96, RZ, RZ, R119.reuse ;  /* 0x000000ffff607224 */ /* 0x100fe400078e0077 */
[----:B------:R-:W-:Y:S02]  /*4ad0*/  IMAD.MOV.U32 R91, RZ, RZ, R119 ;  /* 0x000000ffff5b7224 */ /* 0x000fe400078e0077 */
[----:B------:R-:W-:Y:S01]  /*4ae0*/  FADD.FTZ R5, R49, R26 ;  /* 0x0000001a31057221 */ /* 0x000fe20000010000 */
[----:B0-----:R-:W-:-:S01]  /*4af0*/  FADD.FTZ R26, R10, R25 ;  /* 0x000000190a1a7221 */ /* 0x001fc20000010000 */
[----:B------:R-:W-:Y:S01]  /*4b00*/  IMAD.MOV.U32 R52, RZ, RZ, R119 ;  /* 0x000000ffff347224 */ /* 0x000fe200078e0077 */
[----:B------:R-:W0:Y:S01]  /*4b10*/  MUFU.EX2 R42, R42 ;  /* 0x0000002a002a7308 */ /* 0x000e220000000800 */
[----:B------:R-:W-:-:S01]  /*4b20*/  FADD.FTZ R28, R58, R5 ;  /* 0x000000053a1c7221 */ /* 0x000fc20000010000 */
[----:B---3--:R-:W-:Y:S01]  /*4b30*/  FADD.FTZ R26, R11, R26 ;  /* 0x0000001a0b1a7221 */ /* 0x008fe20000010000 */
[----:B------:R-:W-:-:S02]  /*4b40*/  IMAD.MOV.U32 R58, RZ, RZ, R119 ;  /* 0x000000ffff3a7224 */ /* 0x000fc400078e0077 */
[----:B------:R-:W-:Y:S01]  /*4b50*/  FADD.FTZ R25, R51, R28 ;  /* 0x0000001c33197221 */ /* 0x000fe20000010000 */
[----:B------:R-:W-:-:S01]  /*4b60*/  FADD.FTZ R41, R97, R26 ;  /* 0x0000001a61297221 */ /* 0x000fc20000010000 */
[----:B------:R-:W-:Y:S01]  /*4b70*/  F2FP.SATFINITE.E4M3.F32.PACK_AB_MERGE_C R97, R98, R97, RZ ;  /* 0x000000616261723e */ /* 0x000fe200048070ff */
[----:B------:R-:W2:Y:S01]  /*4b80*/  MUFU.EX2 R43, R43 ;  /* 0x0000002b002b7308 */ /* 0x000ea20000000800 */
[----:B------:R-:W-:-:S01]  /*4b90*/  FADD.FTZ R26, R60, R25 ;  /* 0x000000193c1a7221 */ /* 0x000fc20000010000 */
[----:B------:R-:W-:Y:S01]  /*4ba0*/  FADD.FTZ R41, R98, R41 ;  /* 0x0000002962297221 */ /* 0x000fe20000010000 */
[----:B------:R-:W-:Y:S01]  /*4bb0*/  F2FP.SATFINITE.E4M3.F32.PACK_AB_MERGE_C R205, R11, R10, R97 ;  /* 0x0000000a0bcd723e */ /* 0x000fe20004807061 */
[----:B------:R-:W-:Y:S02]  /*4bc0*/  IMAD.MOV.U32 R98, RZ, RZ, R119 ;  /* 0x000000ffff627224 */ /* 0x000fe400078e0077 */
[----:B------:R-:W-:-:S01]  /*4bd0*/  FADD.FTZ R25, R53, R26 ;  /* 0x0000001a35197221 */ /* 0x000fc20000010000 */
[----:B----4-:R-:W-:Y:S01]  /*4be0*/  FADD.FTZ R26, R12, R41 ;  /* 0x000000290c1a7221 */ /* 0x010fe20000010000 */
[----:B------:R-:W-:Y:S01]  /*4bf0*/  IMAD.MOV.U32 R97, RZ, RZ, R119 ;  /* 0x000000ffff617224 */ /* 0x000fe200078e0077 */
[----:B------:R-:W3:Y:S01]  /*4c00*/  MUFU.EX2 R14, R14 ;  /* 0x0000000e000e7308 */ /* 0x000ee20000000800 */
[----:B------:R-:W-:-:S01]  /*4c10*/  FADD.FTZ R28, R62, R25 ;  /* 0x000000193e1c7221 */ /* 0x000fc20000010000 */
[----:B-1----:R-:W-:Y:S01]  /*4c20*/  FADD.FTZ R41, R13, R26 ;  /* 0x0000001a0d297221 */ /* 0x002fe20000010000 */
[----:B------:R-:W-:-:S02]  /*4c30*/  IMAD.MOV.U32 R60, RZ, RZ, R119 ;  /* 0x000000ffff3c7224 */ /* 0x000fc400078e0077 */
[----:B------:R-:W-:Y:S01]  /*4c40*/  FADD.FTZ R99, R55, R28 ;  /* 0x0000001c37637221 */ /* 0x000fe20000010000 */
[----:B0-----:R-:W-:-:S01]  /*4c50*/  FADD.FTZ R26, R42, R41 ;  /* 0x000000292a1a7221 */ /* 0x001fc20000010000 */
[C---:B------:R-:W-:Y:S01]  /*4c60*/  F2FP.SATFINITE.E4M3.F32.PACK_AB_MERGE_C R55, R92.reuse, R55, RZ ;  /* 0x000000375c37723e */ /* 0x040fe200048070ff */
[----:B------:R-:W0:Y:S01]  /*4c70*/  MUFU.EX2 R15, R15 ;  /* 0x0000000f000f7308 */ /* 0x000e220000000800 */
[----:B------:R-:W-:-:S01]  /*4c80*/  FADD.FTZ R28, R92, R99 ;  /* 0x000000635c1c7221 */ /* 0x000fc20000010000 */
[C---:B--2---:R-:W-:Y:S01]  /*4c90*/  FADD.FTZ R35, R43.reuse, R26 ;  /* 0x0000001a2b237221 */ /* 0x044fe20000010000 */
[----:B------:R-:W-:Y:S01]  /*4ca0*/  F2FP.SATFINITE.E4M3.F32.PACK_AB_MERGE_C R42, R43, R42, RZ ;  /* 0x0000002a2b2a723e */ /* 0x000fe200048070ff */
[----:B------:R-:W-:Y:S02]  /*4cb0*/  IMAD.MOV.U32 R99, RZ, RZ, R119 ;  /* 0x000000ffff637224 */ /* 0x000fe400078e0077 */
[----:B------:R-:W-:-:S01]  /*4cc0*/  FADD.FTZ R41, R57, R28 ;  /* 0x0000001c39297221 */ /* 0x000fc20000010000 */
[----:B------:R-:W-:Y:S01]  /*4cd0*/  F2FP.SATFINITE.E4M3.F32.PACK_AB_MERGE_C R206, R62, R53, R55 ;  /* 0x000000353ece723e */ /* 0x000fe20004807037 */
[----:B------:R-:W-:Y:S01]  /*4ce0*/  IMAD.MOV.U32 R92, RZ, RZ, R119 ;  /* 0x000000ffff5c7224 */ /* 0x000fe200078e0077 */
[----:B------:R-:W1:Y:S01]  /*4cf0*/  MUFU.EX2 R45, R45 ;  /* 0x0000002d002d7308 */ /* 0x000e620000000800 */
[----:B---3--:R-:W-:-:S01]  /*4d00*/  FADD.FTZ R26, R14, R35 ;  /* 0x000000230e1a7221 */ /* 0x008fc20000010000 */
[----:B------:R-:W-:Y:S01]  /*4d10*/  FADD.FTZ R28, R66, R41 ;  /* 0x00000029421c7221 */ /* 0x000fe20000010000 */
[----:B------:R-:W-:Y:S01]  /*4d20*/  F2FP.SATFINITE.E4M3.F32.PACK_AB_MERGE_C R207, R13, R12, R42 ;  /* 0x0000000c0dcf723e */ /* 0x000fe2000480702a */
[----:B------:R-:W-:-:S02]  /*4d30*/  IMAD.MOV.U32 R62, RZ, RZ, R119 ;  /* 0x000000ffff3e7224 */ /* 0x000fc400078e0077 */
[----:B------:R-:W-:-:S01]  /*4d40*/  FADD.FTZ R35, R59, R28 ;  /* 0x0000001c3b237221 */ /* 0x000fc20000010000 */
[----:B------:R-:W-:Y:S01]  /*4d50*/  F2FP.SATFINITE.E4M3.F32.PACK_AB_MERGE_C R59, R70, R59, RZ ;  /* 0x0000003b463b723e */ /* 0x000fe200048070ff */
[----:B------:R-:W2:Y:S01]  /*4d60*/  MUFU.EX2 R20, R20 ;  /* 0x0000001400147308 */ /* 0x000ea20000000800 */
[----:B0-----:R-:W-:-:S01]  /*4d70*/  FADD.FTZ R26, R15, R26 ;  /* 0x0000001a0f1a7221 */ /* 0x001fc20000010000 */
[----:B------:R-:W-:Y:S01]  /*4d80*/  FADD.FTZ R70, R70, R35 ;  /* 0x0000002346467221 */ /* 0x000fe20000010000 */
[----:B------:R-:W-:Y:S01]  /*4d90*/  F2FP.SATFINITE.E4M3.F32.PACK_AB_MERGE_C R208, R66, R57, R59 ;  /* 0x0000003942d0723e */ /* 0x000fe2000480703b */
[----:B------:R-:W-:Y:S02]  /*4da0*/  IMAD.MOV.U32 R66, RZ, RZ, R119 ;  /* 0x000000ffff427224 */ /* 0x000fe400078e0077 */
[----:B------:R-:W-:-:S01]  /*4db0*/  FADD.FTZ R35, R61, R70 ;  /* 0x000000463d237221 */ /* 0x000fc20000010000 */
[----:B------:R-:W-:Y:S01]  /*4dc0*/  IMAD.MOV.U32 R70, RZ, RZ, R119 ;  /* 0x000000ffff467224 */ /* 0x000fe200078e0077 */
[----:B------:R-:W0:Y:S01]  /*4dd0*/  MUFU.EX2 R21, R21 ;  /* 0x0000001500157308 */ /* 0x000e220000000800 */
[----:B-1----:R-:W-:-:S01]  /*4de0*/  FADD.FTZ R41, R45, R26 ;  /* 0x0000001a2d297221 */ /* 0x002fc20000010000 */
[----:B------:R-:W-:Y:S01]  /*4df0*/  FADD.FTZ R28, R68, R35 ;  /* 0x00000023441c7221 */ /* 0x000fe20000010000 */
[----:B------:R-:W-:Y:S01]  /*4e00*/  F2FP.SATFINITE.E4M3.F32.PACK_AB_MERGE_C R45, R24, R45, RZ ;  /* 0x0000002d182d723e */ /* 0x000fe200048070ff */
[----:B------:R-:W-:-:S02]  /*4e10*/  IMAD.MOV.U32 R59, RZ, RZ, R119 ;  /* 0x000000ffff3b7224 */ /* 0x000fc400078e0077 */
[----:B------:R-:W-:-:S01]  /*4e20*/  FADD.FTZ R41, R24, R41 ;  /* 0x0000002918297221 */ /* 0x000fc20000010000 */
[----:B------:R-:W-:Y:S01]  /*4e30*/  IMAD.MOV.U32 R57, RZ, RZ, R119 ;  /* 0x000000ffff397224 */ /* 0x000fe200078e0077 */
[----:B------:R-:W-:Y:S01]  /*4e40*/  F2FP.SATFINITE.E4M3.F32.PACK_AB_MERGE_C R209, R15, R14, R45 ;  /* 0x0000000e0fd1723e */ /* 0x000fe2000480702d */
[----:B------:R-:W1:Y:S01]  /*4e50*/  MUFU.EX2 R46, R46 ;  /* 0x0000002e002e7308 */ /* 0x000e620000000800 */
[----:B--2---:R-:W-:-:S01]  /*4e60*/  FADD.FTZ R26, R20, R41 ;  /* 0x00000029141a7221 */ /* 0x004fc20000010000 */
[----:B------:R-:W-:Y:S01]  /*4e70*/  FADD.FTZ R41, R63, R28 ;  /* 0x0000001c3f297221 */ /* 0x000fe20000010000 */
[C---:B------:R-:W-:Y:S01]  /*4e80*/  F2FP.SATFINITE.E4M3.F32.PACK_AB_MERGE_C R63, R72.reuse, R63, RZ ;  /* 0x0000003f483f723e */ /* 0x040fe200048070ff */
[----:B------:R-:W-:Y:S02]  /*4e90*/  IMAD.MOV.U32 R55, RZ, RZ, R119 ;  /* 0x000000ffff377224 */ /* 0x000fe400078e0077 */
[----:B------:R-:W-:-:S01]  /*4ea0*/  FADD.FTZ R72, R72, R41 ;  /* 0x0000002948487221 */ /* 0x000fc20000010000 */
[----:B------:R-:W-:Y:S01]  /*4eb0*/  F2FP.SATFINITE.E4M3.F32.PACK_AB_MERGE_C R210, R68, R61, R63 ;  /* 0x0000003d44d2723e */ /* 0x000fe2000480703f */
[----:B------:R-:W2:Y:S01]  /*4ec0*/  MUFU.EX2 R29, R29 ;  /* 0x0000001d001d7308 */ /* 0x000ea20000000800 */
[----:B0-----:R-:W-:-:S01]  /*4ed0*/  FADD.FTZ R35, R21, R26 ;  /* 0x0000001a15237221 */ /* 0x001fc20000010000 */
[----:B------:R-:W-:-:S02]  /*4ee0*/  IMAD.MOV.U32 R68, RZ, RZ, R119 ;  /* 0x000000ffff447224 */ /* 0x000fc400078e0077 */
[--C-:B------:R-:W-:Y:S02]  /*4ef0*/  IMAD.MOV.U32 R63, RZ, RZ, R119.reuse ;  /* 0x000000ffff3f7224 */ /* 0x100fe400078e0077 */
[----:B------:R-:W-:Y:S02]  /*4f00*/  IMAD.MOV.U32 R61, RZ, RZ, R119 ;  /* 0x000000ffff3d7224 */ /* 0x000fe400078e0077 */
[----:B------:R-:W0:Y:S01]  /*4f10*/  MUFU.EX2 R50, R50 ;  /* 0x0000003200327308 */ /* 0x000e220000000800 */
[----:B-1----:R-:W-:-:S01]  /*4f20*/  FADD.FTZ R26, R46, R35 ;  /* 0x000000232e1a7221 */ /* 0x002fc20000010000 */
[C---:B------:R-:W-:Y:S01]  /*4f30*/  F2FP.SATFINITE.E4M3.F32.PACK_AB_MERGE_C R46, R27.reuse, R46, RZ ;  /* 0x0000002e1b2e723e */ /* 0x040fe200048070ff */
[----:B------:R-:W-:Y:S02]  /*4f40*/  IMAD.MOV.U32 R53, RZ, RZ, R119 ;  /* 0x000000ffff357224 */ /* 0x000fe400078e0077 */
[----:B------:R-:W-:Y:S01]  /*4f50*/  FADD.FTZ R26, R27, R26 ;  /* 0x0000001a1b1a7221 */ /* 0x000fe20000010000 */
[----:B------:R-:W-:-:S01]  /*4f60*/  FADD.FTZ R27, R65, R72 ;  /* 0x00000048411b7221 */ /* 0x000fc20000010000 */
[----:B------:R-:W-:Y:S01]  /*4f70*/  F2FP.SATFINITE.E4M3.F32.PACK_AB_MERGE_C R211, R21, R20, R46 ;  /* 0x0000001415d3723e */ /* 0x000fe2000480702e */
[----:B------:R-:W1:Y:S01]  /*4f80*/  MUFU.EX2 R71, R71 ;  /* 0x0000004700477308 */ /* 0x000e620000000800 */
[----:B--2---:R-:W-:-:S01]  /*4f90*/  FADD.FTZ R31, R29, R26 ;  /* 0x0000001a1d1f7221 */ /* 0x004fc20000010000 */
[----:B------:R-:W-:Y:S01]  /*4fa0*/  FADD.FTZ R28, R74, R27 ;  /* 0x0000001b4a1c7221 */ /* 0x000fe20000010000 */
[----:B------:R-:W-:-:S02]  /*4fb0*/  IMAD.MOV.U32 R72, RZ, RZ, R119 ;  /* 0x000000ffff487224 */ /* 0x000fc400078e0077 */
[--C-:B------:R-:W-:Y:S02]  /*4fc0*/  IMAD.MOV.U32 R51, RZ, RZ, R119.reuse ;  /* 0x000000ffff337224 */ /* 0x100fe400078e0077 */
[----:B------:R-:W-:Y:S01]  /*4fd0*/  IMAD.MOV.U32 R49, RZ, RZ, R119 ;  /* 0x000000ffff317224 */ /* 0x000fe200078e0077 */
[----:B------:R-:W2:Y:S01]  /*4fe0*/  MUFU.EX2 R30, R30 ;  /* 0x0000001e001e7308 */ /* 0x000ea20000000800 */
[----:B0-----:R-:W-:-:S01]  /*4ff0*/  FADD.FTZ R31, R50, R31 ;  /* 0x0000001f321f7221 */ /* 0x001fc20000010000 */
[--C-:B------:R-:W-:Y:S02]  /*5000*/  IMAD.MOV.U32 R47, RZ, RZ, R119.reuse ;  /* 0x000000ffff2f7224 */ /* 0x100fe400078e0077 */
[--C-:B------:R-:W-:Y:S02]  /*5010*/  IMAD.MOV.U32 R46, RZ, RZ, R119.reuse ;  /* 0x000000ffff2e7224 */ /* 0x100fe400078e0077 */
[----:B------:R-:W-:Y:S02]  /*5020*/  IMAD.MOV.U32 R45, RZ, RZ, R119 ;  /* 0x000000ffff2d7224 */ /* 0x000fe400078e0077 */
[----:B------:R-:W0:Y:S01]  /*5030*/  MUFU.EX2 R76, R76 ;  /* 0x0000004c004c7308 */ /* 0x000e220000000800 */
[----:B-1----:R-:W-:-:S01]  /*5040*/  FADD.FTZ R27, R71, R28 ;  /* 0x0000001c471b7221 */ /* 0x002fc20000010000 */
[----:B------:R-:W-:-:S02]  /*5050*/  IMAD.MOV.U32 R43, RZ, RZ, R119 ;  /* 0x000000ffff2b7224 */ /* 0x000fc400078e0077 */
[--C-:B------:R-:W-:Y:S02]  /*5060*/  IMAD.MOV.U32 R42, RZ, RZ, R119.reuse ;  /* 0x000000ffff2a7224 */ /* 0x100fe400078e0077 */
[----:B------:R-:W-:Y:S02]  /*5070*/  IMAD.MOV.U32 R41, RZ, RZ, R119 ;  /* 0x000000ffff297224 */ /* 0x000fe400078e0077 */
[----:B------:R1:W3:Y:S01]  /*5080*/  MUFU.EX2 R5, R54 ;  /* 0x0000003600057308 */ /* 0x0002e20000000800 */
[----:B--2---:R-:W-:-:S01]  /*5090*/  FADD.FTZ R28, R30, R31 ;  /* 0x0000001f1e1c7221 */ /* 0x004fc20000010000 */
[----:B------:R-:W-:-:S06]  /*50a0*/  IMAD.MOV.U32 R35, RZ, RZ, R119 ;  /* 0x000000ffff237224 */ /* 0x000fcc00078e0077 */
[----:B------:R-:W2:Y:S01]  /*50b0*/  MUFU.EX2 R73, R73 ;  /* 0x0000004900497308 */ /* 0x000ea20000000800 */
[C---:B0-----:R-:W-:Y:S01]  /*50c0*/  F2FP.SATFINITE.E4M3.F32.PACK_AB_MERGE_C R71, R76.reuse, R71, RZ ;  /* 0x000000474c47723e */ /* 0x041fe200048070ff */
[----:B------:R-:W-:Y:S01]  /*50d0*/  FADD.FTZ R76, R76, R27 ;  /* 0x0000001b4c4c7221 */ /* 0x000fe20000010000 */
[----:B-1----:R-:W-:Y:S02]  /*50e0*/  IMAD.MOV.U32 R54, RZ, RZ, R119 ;  /* 0x000000ffff367224 */ /* 0x002fe400078e0077 */
[----:B------:R-:W-:Y:S01]  /*50f0*/  F2FP.SATFINITE.E4M3.F32.PACK_AB_MERGE_C R212, R74, R65, R71 ;  /* 0x000000414ad4723e */ /* 0x000fe20004807047 */
[--C-:B------:R-:W-:Y:S02]  /*5100*/  IMAD.MOV.U32 R74, RZ, RZ, R119.reuse ;  /* 0x000000ffff4a7224 */ /* 0x100fe400078e0077 */
[----:B------:R-:W0:Y:S01]  /*5110*/  MUFU.EX2 R32, R32 ;  /* 0x0000002000207308 */ /* 0x000e220000000800 */
[C---:B---3--:R-:W-:Y:S01]  /*5120*/  F2FP.SATFINITE.E4M3.F32.PACK_AB_MERGE_C R31, R5.reuse, R30, RZ ;  /* 0x0000001e051f723e */ /* 0x048fe200048070ff */
[----:B------:R-:W-:Y:S01]  /*5130*/  FADD.FTZ R5, R5, R28 ;  /* 0x0000001c05057221 */ /* 0x000fe20000010000 */
[----:B------:R-:W-:-:S02]  /*5140*/  IMAD.MOV.U32 R71, RZ, RZ, R119 ;  /* 0x000000ffff477224 */ /* 0x000fc400078e0077 */
[----:B------:R-:W-:Y:S01]  /*5150*/  F2FP.SATFINITE.E4M3.F32.PACK_AB_MERGE_C R213, R50, R29, R31 ;  /* 0x0000001d32d5723e */ /* 0x000fe2000480701f */
[----:B------:R-:W-:Y:S02]  /*5160*/  IMAD.MOV.U32 R65, RZ, RZ, R119 ;  /* 0x000000ffff417224 */ /* 0x000fe400078e0077 */
[----:B------:R-:W-:Y:S01]  /*5170*/  MUFU.EX2 R75, R75 ;  /* 0x0000004b004b7308 */ /* 0x000fe20000000800 */
[----:B--2---:R-:W-:-:S01]  /*5180*/  FADD.FTZ R27, R73, R76 ;  /* 0x0000004c491b7221 */ /* 0x004fc20000010000 */
[--C-:B------:R-:W-:Y:S02]  /*5190*/  IMAD.MOV.U32 R76, RZ, RZ, R119.reuse ;  /* 0x000000ffff4c7224 */ /* 0x100fe400078e0077 */
[--C-:B------:R-:W-:Y:S02]  /*51a0*/  IMAD.MOV.U32 R50, RZ, RZ, R119.reuse ;  /* 0x000000ffff327224 */ /* 0x100fe400078e0077 */
[----:B------:R-:W-:Y:S02]  /*51b0*/  IMAD.MOV.U32 R31, RZ, RZ, R119 ;  /* 0x000000ffff1f7224 */ /* 0x000fe400078e0077 */
[----:B------:R-:W1:Y:S01]  /*51c0*/  MUFU.EX2 R80, R80 ;  /* 0x0000005000507308 */ /* 0x000e620000000800 */
[----:B0-----:R-:W-:-:S01]  /*51d0*/  FADD.FTZ R28, R32, R5 ;  /* 0x00000005201c7221 */ /* 0x001fc20000010000 */
[----:B------:R-:W-:-:S06]  /*51e0*/  IMAD.MOV.U32 R29, RZ, RZ, R119 ;  /* 0x000000ffff1d7224 */ /* 0x000fcc00078e0077 */
[----:B------:R-:W0:Y:S08]  /*51f0*/  MUFU.EX2 R78, R78 ;  /* 0x0000004e004e7308 */ /* 0x000e300000000800 */
[----:B------:R-:W2:Y:S01]  /*5200*/  MUFU.EX2 R25, R64 ;  /* 0x0000004000197308 */ /* 0x000ea20000000800 */
[----:B-1----:R-:W-:-:S07]  /*5210*/  F2FP.SATFINITE.E4M3.F32.PACK_AB_MERGE_C R5, R80, R75, RZ ;  /* 0x0000004b5005723e */ /* 0x002fce00048070ff */
[----:B------:R-:W1:Y:S01]  /*5220*/  MUFU.EX2 R33, R33 ;  /* 0x0000002100217308 */ /* 0x000e620000000800 */
[----:B0-----:R-:W-:-:S01]  /*5230*/  FADD.FTZ R30, R78, R27 ;  /* 0x0000001b4e1e7221 */ /* 0x001fc20000010000 */
[----:B------:R-:W-:Y:S01]  /*5240*/  F2FP.SATFINITE.E4M3.F32.PACK_AB_MERGE_C R214, R78, R73, R5 ;  /* 0x000000494ed6723e */ /* 0x000fe20004807005 */
[--C-:B------:R-:W-:Y:S02]  /*5250*/  IMAD.MOV.U32 R78, RZ, RZ, R119.reuse ;  /* 0x000000ffff4e7224 */ /* 0x100fe400078e0077 */
[----:B------:R-:W-:Y:S01]  /*5260*/  FADD.FTZ R75, R75, R30 ;  /* 0x0000001e4b4b7221 */ /* 0x000fe20000010000 */
[----:B------:R-:W-:Y:S02]  /*5270*/  IMAD.MOV.U32 R73, RZ, RZ, R119 ;  /* 0x000000ffff497224 */ /* 0x000fe400078e0077 */
[----:B------:R-:W0:Y:S01]  /*5280*/  MUFU.EX2 R36, R36 ;  /* 0x0000002400247308 */ /* 0x000e220000000800 */
[----:B--2---:R-:W-:-:S01]  /*5290*/  FADD.FTZ R28, R25, R28 ;  /* 0x0000001c191c7221 */ /* 0x004fc20000010000 */
[----:B------:R-:W-:Y:S01]  /*52a0*/  FADD.FTZ R80, R80, R75 ;  /* 0x0000004b50507221 */ /* 0x000fe20000010000 */
[----:B------:R-:W-:-:S02]  /*52b0*/  IMAD.MOV.U32 R75, RZ, RZ, R119 ;  /* 0x000000ffff4b7224 */ /* 0x000fc400078e0077 */
[--C-:B------:R-:W-:Y:S02]  /*52c0*/  IMAD.MOV.U32 R64, RZ, RZ, R119.reuse ;  /* 0x000000ffff407224 */ /* 0x100fe400078e0077 */
[----:B------:R-:W-:Y:S01]  /*52d0*/  IMAD.MOV.U32 R30, RZ, RZ, R119 ;  /* 0x000000ffff1e7224 */ /* 0x000fe200078e0077 */
[----:B------:R-:W-:Y:S01]  /*52e0*/  MUFU.EX2 R83, R83 ;  /* 0x0000005300537308 */ /* 0x000fe20000000800 */
[----:B-1----:R-:W-:-:S01]  /*52f0*/  FADD.FTZ R5, R33, R28 ;  /* 0x0000001c21057221 */ /* 0x002fc20000010000 */
[--C-:B------:R-:W-:Y:S02]  /*5300*/  IMAD.MOV.U32 R28, RZ, RZ, R119.reuse ;  /* 0x000000ffff1c7224 */ /* 0x100fe400078e0077 */
[----:B------:R-:W-:-:S04]  /*5310*/  IMAD.MOV.U32 R27, RZ, RZ, R119 ;  /* 0x000000ffff1b7224 */ /* 0x000fc800078e0077 */
[----:B------:R-:W1:Y:S01]  /*5320*/  MUFU.EX2 R84, R84 ;  /* 0x0000005400547308 */ /* 0x000e620000000800 */
[C---:B0-----:R-:W-:Y:S01]  /*5330*/  F2FP.SATFINITE.E4M3.F32.PACK_AB_MERGE_C R33, R36.reuse, R33, RZ ;  /* 0x000000212421723e */ /* 0x041fe200048070ff */
[----:B------:R-:W-:-:S03]  /*5340*/  FADD.FTZ R36, R36, R5 ;  /* 0x0000000524247221 */ /* 0x000fc60000010000 */
[----:B------:R-:W-:Y:S01]  /*5350*/  F2FP.SATFINITE.E4M3.F32.PACK_AB_MERGE_C R215, R25, R32, R33 ;  /* 0x0000002019d7723e */ /* 0x000fe20004807021 */
[--C-:B------:R-:W-:Y:S02]  /*5360*/  IMAD.MOV.U32 R33, RZ, RZ, R119.reuse ;  /* 0x000000ffff217224 */ /* 0x100fe400078e0077 */
[----:B------:R-:W0:Y:S01]  /*5370*/  MUFU.EX2 R77, R77 ;  /* 0x0000004d004d7308 */ /* 0x000e220000000800 */
[--C-:B------:R-:W-:Y:S02]  /*5380*/  IMAD.MOV.U32 R32, RZ, RZ, R119.reuse ;  /* 0x000000ffff207224 */ /* 0x100fe400078e0077 */
[----:B------:R-:W-:-:S05]  /*5390*/  IMAD.MOV.U32 R25, RZ, RZ, R119 ;  /* 0x000000ffff197224 */ /* 0x000fca00078e0077 */
[----:B------:R-:W2:Y:S01]  /*53a0*/  MUFU.EX2 R37, R37 ;  /* 0x0000002500257308 */ /* 0x000ea20000000800 */
[----:B-1----:R-:W-:-:S07]  /*53b0*/  F2FP.SATFINITE.E4M3.F32.PACK_AB_MERGE_C R6, R84, R83, RZ ;  /* 0x000000535406723e */ /* 0x002fce00048070ff */
[----:B------:R-:W1:Y:S01]  /*53c0*/  MUFU.EX2 R82, R82 ;  /* 0x0000005200527308 */ /* 0x000e620000000800 */
[----:B0-----:R-:W-:-:S01]  /*53d0*/  FADD.FTZ R5, R77, R80 ;  /* 0x000000504d057221 */ /* 0x001fc20000010000 */
[----:B------:R-:W-:-:S06]  /*53e0*/  IMAD.MOV.U32 R80, RZ, RZ, R119 ;  /* 0x000000ffff507224 */ /* 0x000fcc00078e0077 */
[----:B------:R0:W3:Y:S01]  /*53f0*/  MUFU.EX2 R24, R79 ;  /* 0x0000004f00187308 */ /* 0x0000e20000000800 */
[----:B--2---:R-:W-:-:S01]  /*5400*/  FADD.FTZ R7, R37, R36 ;  /* 0x0000002425077221 */ /* 0x004fc20000010000 */
[----:B------:R-:W-:-:S06]  /*5410*/  IMAD.MOV.U32 R36, RZ, RZ, R119 ;  /* 0x000000ffff247224 */ /* 0x000fcc00078e0077 */
[----:B------:R-:W2:Y:S01]  /*5420*/  MUFU.EX2 R81, R81 ;  /* 0x0000005100517308 */ /* 0x000ea20000000800 */
[C---:B-1----:R-:W-:Y:S01]  /*5430*/  F2FP.SATFINITE.E4M3.F32.PACK_AB_MERGE_C R216, R82.reuse, R77, R6 ;  /* 0x0000004d52d8723e */ /* 0x042fe20004807006 */
[----:B------:R-:W-:Y:S01]  /*5440*/  FADD.FTZ R82, R82, R5 ;  /* 0x0000000552527221 */ /* 0x000fe20000010000 */
[--C-:B0-----:R-:W-:Y:S02]  /*5450*/  IMAD.MOV.U32 R79, RZ, RZ, R119.reuse ;  /* 0x000000ffff4f7224 */ /* 0x101fe400078e0077 */
[----:B------:R-:W-:Y:S02]  /*5460*/  IMAD.MOV.U32 R77, RZ, RZ, R119 ;  /* 0x000000ffff4d7224 */ /* 0x000fe400078e0077 */
        /* <DEDUP_REMOVED lines=25> */
[----:B------:R-:W-:Y:S01]  /*5600*/  MUFU.EX2 R93, R93 ;  /* 0x0000005d005d7308 */ /* 0x000fe20000000800 */
[C---:B0-----:R-:W-:Y:S01]  /*5610*/  F2FP.SATFINITE.E4M3.F32.PACK_AB_MERGE_C R218, R86.reuse, R85, R6 ;  /* 0x0000005556da723e */ /* 0x041fe20004807006 */
[----:B------:R-:W-:Y:S01]  /*5620*/  FADD.FTZ R5, R86, R5 ;  /* 0x0000000556057221 */ /* 0x000fe20000010000 */
[--C-:B------:R-:W-:Y:S02]  /*5630*/  IMAD.MOV.U32 R86, RZ, RZ, R119.reuse ;  /* 0x000000ffff567224 */ /* 0x100fe400078e0077 */
[----:B------:R-:W-:Y:S02]  /*5640*/  IMAD.MOV.U32 R85, RZ, RZ, R119 ;  /* 0x000000ffff557224 */ /* 0x000fe400078e0077 */
[----:B------:R-:W-:-:S01]  /*5650*/  FADD.FTZ R56, R56, R5 ;  /* 0x0000000538387221 */ /* 0x000fc20000010000 */
[----:B------:R-:W0:Y:S01]  /*5660*/  MUFU.EX2 R88, R88 ;  /* 0x0000005800587308 */ /* 0x000e220000000800 */
[----:B-1----:R-:W-:-:S01]  /*5670*/  FADD.FTZ R6, R94, R7 ;  /* 0x000000075e067221 */ /* 0x002fc20000010000 */
[----:B0-----:R-:W-:-:S03]  /*5680*/  F2FP.SATFINITE.E4M3.F32.PACK_AB_MERGE_C R7, R88, R93, RZ ;  /* 0x0000005d5807723e */ /* 0x001fc600048070ff */
[----:B------:R-:W-:Y:S01]  /*5690*/  FADD.FTZ R93, R93, R6 ;  /* 0x000000065d5d7221 */ /* 0x000fe20000010000 */
[----:B------:R-:W-:-:S01]  /*56a0*/  FADD.FTZ R6, R87, R56 ;  /* 0x0000003857067221 */ /* 0x000fc20000010000 */
[----:B------:R-:W-:Y:S01]  /*56b0*/  IMAD.MOV.U32 R87, RZ, RZ, R119 ;  /* 0x000000ffff577224 */ /* 0x000fe200078e0077 */
[----:B------:R-:W-:Y:S01]  /*56c0*/  F2FP.SATFINITE.E4M3.F32.PACK_AB_MERGE_C R219, R94, R69, R7 ;  /* 0x000000455edb723e */ /* 0x000fe20004807007 */
[----:B------:R-:W-:Y:S01]  /*56d0*/  FADD.FTZ R8, R88, R93 ;  /* 0x0000005d58087221 */ /* 0x000fe20000010000 */
        /* <DEDUP_REMOVED lines=60> */
.L_x_3033:
[----:B------:R-:W-:Y:S01]  /*5aa0*/  ISETP.NE.AND P2, PT, RZ, UR41, PT ;  /* 0x00000029ff007c0c */ /* 0x000fe2000bf45270 */
[----:B------:R-:W-:-:S04]  /*5ab0*/  UISETP.NE.AND UP0, UPT, UR51, 0x1, UPT ;  /* 0x000000013300788c */ /* 0x000fc8000bf05270 */
[----:B------:R-:W-:-:S04]  /*5ac0*/  USEL UR42, URZ, 0x1, UP0 ;  /* 0x000000013f2a7887 */ /* 0x000fc80008000000 */
[----:B------:R-:W-:-:S04]  /*5ad0*/  ULOP3.LUT UR42, UR52, UR42, URZ, 0x3c, !UPT ;  /* 0x0000002a342a7292 */ /* 0x000fc8000f8e3c3f */
[----:B------:R-:W-:Y:S08]  /*5ae0*/  @P2 BRA `(.L_x_3024) ;  /* 0x0000000000442947 */ /* 0x000ff00003800000 */
[----:B------:R-:W-:Y:S05]  /*5af0*/  @!P0 BRA `(.L_x_3025) ;  /* 0x0000000000048947 */ /* 0x000fea0003800000 */
[----:B------:R-:W-:Y:S01]  /*5b00*/  BPT.TRAP 0x1 ;  /* 0x000000040000795c */ /* 0x000fe20000300000 */
.L_x_3025:
        /* <DEDUP_REMOVED lines=12> */
.L_x_3026:
[----:B-1----:R-:W-:Y:S05]  /*5bd0*/  @P1 BRA `(.L_x_3024) ;  /* 0x0000000000081947 */ /* 0x002fea0003800000 */
[----:B------:R-:W1:Y:S02]  /*5be0*/  SYNCS.PHASECHK.TRANS64.TRYWAIT P1, [UR6+0x33430], R3 ;  /* 0x03343003ff0075a7 */ /* 0x000e640008020146 */
[----:B-1----:R-:W-:Y:S05]  /*5bf0*/  @!P1 BRA `(.L_x_3027) ;  /* 0x000000cc00249947 */ /* 0x002fea0003800000 */
.L_x_3024:
[----:B01----:R-:W-:Y:S01]  /*5c00*/  VIADD R3, R22, 0x8 ;  /* 0x0000000816037836 */ /* 0x003fe20000000000 */
        /* <DEDUP_REMOVED lines=185> */
[----:B0-----:R-:W-:Y:S05]  /*67a0*/  @P2 BRA `(.L_x_3028) ;  /* 0x0000000000382947 */ /* 0x001fea0003800000 */
[----:B------:R-:W-:Y:S05]  /*67b0*/  @!P0 BRA `(.L_x_3029) ;  /* 0x0000000000048947 */ /* 0x000fea0003800000 */
[----:B------:R-:W-:Y:S01]  /*67c0*/  BPT.TRAP 0x1 ;  /* 0x000000040000795c */ /* 0x000fe20000300000 */
.L_x_3029:
        /* <DEDUP_REMOVED lines=9> */
.L_x_3030:
[----:B-1----:R-:W-:Y:S05]  /*6860*/  @P1 BRA `(.L_x_3028) ;  /* 0x0000000000081947 */ /* 0x002fea0003800000 */
[----:B------:R-:W1:Y:S02]  /*6870*/  SYNCS.PHASECHK.TRANS64.TRYWAIT P1, [UR6+0x33450], R3 ;  /* 0x03345003ff0075a7 */ /* 0x000e640008020146 */
[----:B-1----:R-:W-:Y:S05]  /*6880*/  @!P1 BRA `(.L_x_3031) ;  /* 0x000000c000189947 */ /* 0x002fea0003800000 */
.L_x_3028:
        /* <DEDUP_REMOVED lines=10> */
[----:B------:R-:W2:Y:S01]  /*6930*/  S2UR UR6, SR_CgaCtaId ;  /* 0x00000000000679c3 */ /* 0x000ea20000008800 */
[C---:B------:R-:W-:Y:S01]  /*6940*/  FMUL.FTZ R185, R0.reuse, R194 ;  /* 0x000000c200b97220 */ /* 0x040fe20000410000 */
[C---:B------:R-:W-:Y:S01]  /*6950*/  FMUL.FTZ R184, R0.reuse, R193 ;  /* 0x000000c100b87220 */ /* 0x040fe20000410000 */
[----:B------:R-:W-:Y:S01]  /*6960*/  MOV R193, 0x400 ;  /* 0x0000040000c17802 */ /* 0x000fe20000000f00 */
[----:B------:R-:W3:Y:S01]  /*6970*/  MUFU.TANH R9, R9 ;  /* 0x0000000900097308 */ /* 0x000ee20000002400 */
[----:B------:R-:W-:Y:S01]  /*6980*/  WARPGROUP.ARRIVE ;  /* 0x00000000000079c5 */ /* 0x000fe20000000000 */
[----:B------:R-:W-:Y:S01]  /*6990*/  UMOV UR7, 0xc0000010 ;  /* 0xc000001000077882 */ /* 0x000fe20000000000 */
[C---:B------:R-:W-:Y:S01]  /*69a0*/  FMUL.FTZ R186, R0.reuse, R195 ;  /* 0x000000c300ba7220 */ /* 0x040fe20000410000 */
[C---:B------:R-:W-:Y:S01]  /*69b0*/  FMUL.FTZ R187, R0.reuse, R196 ;  /* 0x000000c400bb7220 */ /* 0x040fe20000410000 */
[C---:B------:R-:W-:Y:S01]  /*69c0*/  FMUL.FTZ R189, R0.reuse, R198 ;  /* 0x000000c600bd7220 */ /* 0x040fe20000410000 */
[C---:B------:R-:W-:Y:S01]  /*69d0*/  FMUL.FTZ R188, R0.reuse, R197 ;  /* 0x000000c500bc7220 */ /* 0x040fe20000410000 */
[----:B------:R-:W-:Y:S01]  /*69e0*/  FMUL.FTZ R190, R0, R199 ;  /* 0x000000c700be7220 */ /* 0x000fe20000410000 */
[----:B------:R-:W4:Y:S01]  /*69f0*/  MUFU.TANH R12, R12 ;  /* 0x0000000c000c7308 */ /* 0x000f220000002400 */
        /* <DEDUP_REMOVED lines=15> */
[----:B------:R-:W0:Y:S01]  /*6af0*/  MUFU.TANH R13, R13 ;  /* 0x0000000d000d7308 */ /* 0x000e220000002400 */
[----:B----4-:R-:W-:Y:S01]  /*6b00*/  FMNMX.FTZ R192, R12, R7, !PT ;  /* 0x000000070cc07209 */ /* 0x010fe20007810000 */
        /* <DEDUP_REMOVED lines=48> */
[----:B--2---:R-:W-:-:S02]  /*6e10*/  IMAD.U32 R4, RZ, RZ, UR6 ;  /* 0x00000006ff047e24 */ /* 0x004fc4000f8e00ff */
[C---:B------:R-:W-:Y:S01]  /*6e20*/  FMUL.FTZ R151, R0.reuse, R151 ;  /* 0x0000009700977220 */ /* 0x040fe20000410000 */
[C---:B------:R-:W-:Y:S01]  /*6e30*/  FMUL.FTZ R121, R0.reuse, R121 ;  /* 0x0000007900797220 */ /* 0x040fe20000410000 */
[C---:B------:R-:W-:Y:S01]  /*6e40*/  FMUL.FTZ R122, R0.reuse, R122 ;  /* 0x0000007a007a7220 */ /* 0x040fe20000410000 */
[C---:B------:R-:W-:Y:S01]  /*6e50*/  FMUL.FTZ R124, R0.reuse, R124 ;  /* 0x0000007c007c7220 */ /* 0x040fe20000410000 */
[C---:B------:R-:W-:Y:S01]  /*6e60*/  FMUL.FTZ R123, R0.reuse, R123 ;  /* 0x0000007b007b7220 */ /* 0x040fe20000410000 */
[----:B------:R-:W2:Y:S01]  /*6e70*/  MUFU.TANH R186, R186 ;  /* 0x000000ba00ba7308 */ /* 0x000ea20000002400 */
        /* <DEDUP_REMOVED lines=9> */
[----:B------:R-:W-:Y:S01]  /*6f10*/  FMUL.FTZ R133, R0, R133 ;  /* 0x0000008500857220 */ /* 0x000fe20000410000 */
[----:B------:R-:W-:Y:S01]  /*6f20*/  LEA R3, R4, R193, 0x18 ;  /* 0x000000c104037211 */ /* 0x000fe200078ec0ff */
[C---:B------:R-:W-:Y:S01]  /*6f30*/  FMUL.FTZ R134, R0.reuse, R134 ;  /* 0x0000008600867220 */ /* 0x040fe20000410000 */
[----:B------:R-:W-:Y:S01]  /*6f40*/  FMUL.FTZ R135, R0, R135 ;  /* 0x0000008700877220 */ /* 0x000fe20000410000 */
[----:B------:R-:W-:Y:S01]  /*6f50*/  UMOV UR10, UR49 ;  /* 0x00000031000a7c82 */ /* 0x000fe20008000000 */
[----:B------:R-:W-:Y:S01]  /*6f60*/  R2UR UR6, R3 ;  /* 0x00000000030672ca */ /* 0x000fe200000e0000 */
[----:B------:R-:W0:Y:S01]  /*6f70*/  MUFU.TANH R189, R189 ;  /* 0x000000bd00bd7308 */ /* 0x000e220000002400 */
[----:B--2---:R-:W-:Y:S01]  /*6f80*/  FMNMX.FTZ R194, R186, R191, !PT ;  /* 0x000000bfbac27209 */ /* 0x004fe20007810000 */
[----:B------:R-:W2:Y:S06]  /*6f90*/  S2R R224, SR_TID.X ;  /* 0x0000000000e07919 */ /* 0x000eac0000002100 */
[----:B------:R-:W3:Y:S01]  /*6fa0*/  MUFU.TANH R188, R188 ;  /* 0x000000bc00bc7308 */ /* 0x000ee20000002400 */
[----:B-1----:R-:W-:-:S03]  /*6fb0*/  FMNMX.FTZ R191, R187, R192, !PT ;  /* 0x000000c0bbbf7209 */ /* 0x002fc60007810000 */
[----:B------:R-:W-:-:S04]  /*6fc0*/  UIADD3 UR6, UR6, 0x200, URZ ;  /* 0x0000020006067890 */ /* 0x000fc8000fffe03f */
[----:B------:R-:W-:Y:S01]  /*6fd0*/  USHF.R.U32.HI UR6, URZ, 0x4, UR6 ;  /* 0x000000043f067899 */ /* 0x000fe20008011606 */
[----:B------:R-:W1:Y:S01]  /*6fe0*/  MUFU.TANH R190, R190 ;  /* 0x000000be00be7308 */ /* 0x000e620000002400 */
[----:B0-----:R-:W-:Y:S02]  /*6ff0*/  FMNMX.FTZ R193, R189, R194, !PT ;  /* 0x000000c2bdc17209 */ /* 0x001fe40007810000 */
[----:B------:R-:W-:-:S04]  /*7000*/  ULOP3.LUT UR6, UR6, 0x3fff, URZ, 0xc0, !UPT ;  /* 0x00003fff06067892 */ /* 0x000fc8000f8ec03f */
[----:B------:R-:W-:Y:S01]  /*7010*/  ULOP3.LUT UR6, UR6, 0x10000, URZ, 0xfc, !UPT ;  /* 0x0001000006067892 */ /* 0x000fe2000f8efc3f */
[----:B------:R-:W0:Y:S01]  /*7020*/  MUFU.TANH R168, R168 ;  /* 0x000000a800a87308 */ /* 0x000e220000002400 */
[----:B---3--:R-:W-:Y:S02]  /*7030*/  FMNMX.FTZ R191, R188, R191, !PT ;  /* 0x000000bfbcbf7209 */ /* 0x008fe40007810000 */
[----:B------:R-:W-:-:S05]  /*7040*/  UIMAD UR11, UR51, 0x780, UR6 ;  /* 0x00000780330b78a4 */ /* 0x000fca000f8e0206 */
[----:B------:R-:W3:Y:S01]  /*7050*/  MUFU.TANH R170, R170 ;  /* 0x000000aa00aa7308 */ /* 0x000ee20000002400 */
[----:B-1----:R-:W-:Y:S01]  /*7060*/  FMNMX.FTZ R193, R190, R193, !PT ;  /* 0x000000c1bec17209 */ /* 0x002fe20007810000 */
[----:B------:R-:W-:Y:S01]  /*7070*/  UMOV UR6, UR11 ;  /* 0x0000000b00067c82 */ /* 0x000fe20008000000 */
[----:B--2---:R-:W-:Y:S01]  /*7080*/  LOP3.LUT P1, RZ, R224, 0x7f, RZ, 0xc0, !PT ;  /* 0x0000007fe0ff7812 */ /* 0x004fe2000782c0ff */
[----:B------:R-:W-:Y:S01]  /*7090*/  QGMMA.64x192x32.F32.E4M3.E4M3 R24, R200, gdesc[UR4], R24, gsb0 ;  /* 0x02e00004c8187df3 */ /* 0x000fe20008000818 */
[----:B------:R-:W-:Y:S01]  /*70a0*/  UIADD3 UR6, UR11, 0x180, URZ ;  /* 0x000001800b067890 */ /* 0x000fe2000fffe03f */
[----:B------:R-:W-:Y:S02]  /*70b0*/  UMOV UR7, 0xc0000010 ;  /* 0xc000001000077882 */ /* 0x000fe40000000000 */
        /* <DEDUP_REMOVED lines=33> */
[----:B--2---:R-:W-:Y:S01]  /*72d0*/  FMNMX.FTZ R192, R152, R191, !PT ;  /* 0x000000bf98c07209 */ /* 0x004fe20007810000 */
[----:B------:R-:W-:-:S06]  /*72e0*/  FMUL.FTZ R191, R0, R126 ;  /* 0x0000007e00bf7220 */ /* 0x000fcc0000410000 */
        /* <DEDUP_REMOVED lines=18> */
[----:B------:R-:W-:Y:S02]  /*7410*/  WARPGROUP.DEPBAR.LE gsb0, 0x0 ;  /* 0x00008000000079c5 */ /* 0x000fe40000010000 */
[----:B------:R-:W-:Y:S01]  /*7420*/  WARPGROUP.ARRIVE ;  /* 0x00000000000079c5 */ /* 0x000fe20000000000 */
[----:B------:R-:W-:-:S03]  /*7430*/  IMAD.U32 R200, RZ, RZ, UR50 ;  /* 0x00000032ffc87e24 */ /* 0x000fc6000f8e00ff */
[----:B------:R-:W2:Y:S01]  /*7440*/  MUFU.TANH R163, R163 ;  /* 0x000000a300a37308 */ /* 0x000ea20000002400 */
[----:B-1----:R-:W-:Y:S01]  /*7450*/  FMNMX.FTZ R192, R162, R195, !PT ;  /* 0x000000c3a2c07209 */ /* 0x002fe20007810000 */
[----:B------:R-:W-:Y:S01]  /*7460*/  QGMMA.64x192x32.F32.E4M3.E4M3 R24, R204, gdesc[UR4], R24, gsb0 ;  /* 0x02e00004cc187df3 */ /* 0x000fe20008000818 */
[----:B------:R-:W-:Y:S01]  /*7470*/  UIADD3 UR6, UR11, 0x300, URZ ;  /* 0x000003000b067890 */ /* 0x000fe2000fffe03f */
[----:B------:R-:W-:-:S04]  /*7480*/  UMOV UR7, 0xc0000010 ;  /* 0xc000001000077882 */ /* 0x000fc80000000000 */
        /* <DEDUP_REMOVED lines=50> */
[----:B0-----:R-:W-:Y:S01]  /*77b0*/  FMNMX.FTZ R126, R124, R193, !PT ;  /* 0x000000c17c7e7209 */ /* 0x001fe20007810000 */
[----:B------:R-:W-:Y:S02]  /*77c0*/  WARPGROUP.DEPBAR.LE gsb0, 0x0 ;  /* 0x00008000000079c5 */ /* 0x000fe40000010000 */
[----:B------:R-:W-:-:S04]  /*77d0*/  WARPGROUP.ARRIVE ;  /* 0x00000000000079c5 */ /* 0x000fc80000000000 */
[----:B------:R-:W0:Y:S01]  /*77e0*/  MUFU.TANH R191, R191 ;  /* 0x000000bf00bf7308 */ /* 0x000e220000002400 */
[----:B--2---:R-:W-:Y:S01]  /*77f0*/  FMNMX.FTZ R132, R123, R132, !PT ;  /* 0x000000847b847209 */ /* 0x004fe20007810000 */
[----:B------:R-:W-:Y:S01]  /*7800*/  QGMMA.64x192x32.F32.E4M3.E4M3 R24, R208, gdesc[UR4], R24, gsb0 ;  /* 0x02e00004d0187df3 */ /* 0x000fe20008000818 */
[----:B------:R-:W-:Y:S01]  /*7810*/  UIADD3 UR6, UR11, 0x480, URZ ;  /* 0x000004800b067890 */ /* 0x000fe2000fffe03f */
[----:B-1----:R-:W-:Y:S01]  /*7820*/  FMNMX.FTZ R193, R125, R126, !PT ;  /* 0x0000007e7dc17209 */ /* 0x002fe20007810000 */
[----:B------:R-:W-:-:S03]  /*7830*/  UMOV UR7, 0xc0000010 ;  /* 0xc000001000077882 */ /* 0x000fc60000000000 */
[----:B------:R-:W1:Y:S08]  /*7840*/  MUFU.TANH R128, R128 ;  /* 0x0000008000807308 */ /* 0x000e700000002400 */
        /* <DEDUP_REMOVED lines=15> */
[----:B-1----:R-:W-:-:S05]  /*7940*/  FMNMX.FTZ R193, R133, R126, !PT ;  /* 0x0000007e85c17209 */ /* 0x002fca0007810000 */
[----:B------:R-:W1:Y:S01]  /*7950*/  SHFL.BFLY PT, R126, R193, 0x2, 0x1f ;  /* 0x0c401f00c17e7f89 */ /* 0x000e6200000e0000 */
[----:B--2---:R-:W-:-:S04]  /*7960*/  FMNMX.FTZ R132, R134, R195, !PT ;  /* 0x000000c386847209 */ /* 0x004fc80007810000 */
[----:B0-----:R-:W-:-:S05]  /*7970*/  FMNMX.FTZ R194, R135, R132, !PT ;  /* 0x0000008487c27209 */ /* 0x001fca0007810000 */
[----:B------:R-:W0:Y:S01]  /*7980*/  SHFL.BFLY PT, R197, R194, 0x2, 0x1f ;  /* 0x0c401f00c2c57f89 */ /* 0x000e2200000e0000 */
[----:B-1----:R-:W-:Y:S01]  /*7990*/  FMNMX.FTZ R195, R193, R126, !PT ;  /* 0x0000007ec1c37209 */ /* 0x002fe20007810000 */
[----:B------:R-:W-:-:S04]  /*79a0*/  IMAD.U32 R193, RZ, RZ, UR10 ;  /* 0x0000000affc17e24 */ /* 0x000fc8000f8e00ff */
[----:B------:R-:W1:Y:S01]  /*79b0*/  SHFL.BFLY PT, R126, R195, 0x1, 0x1f ;  /* 0x0c201f00c37e7f89 */ /* 0x000e6200000e0000 */
[----:B0-----:R-:W-:-:S05]  /*79c0*/  FMNMX.FTZ R197, R194, R197, !PT ;  /* 0x000000c5c2c57209 */ /* 0x001fca0007810000 */
[----:B------:R-:W0:Y:S01]  /*79d0*/  SHFL.BFLY PT, R132, R197, 0x1, 0x1f ;  /* 0x0c201f00c5847f89 */ /* 0x000e2200000e0000 */
[----:B-1----:R-:W-:Y:S01]  /*79e0*/  FMNMX.FTZ R126, R195, R126, !PT ;  /* 0x0000007ec37e7209 */ /* 0x002fe20007810000 */
        /* <DEDUP_REMOVED lines=10> */
[----:B0-----:R-:W-:Y:S01]  /*7a90*/  FMNMX.FTZ R132, R197, R132, !PT ;  /* 0x00000084c5847209 */ /* 0x001fe20007810000 */
[----:B------:R-:W-:Y:S01]  /*7aa0*/  MUFU.EX2 R10, R10 ;  /* 0x0000000a000a7308 */ /* 0x000fe20000000800 */
[----:B------:R-:W-:-:S01]  /*7ab0*/  FFMA.FTZ R187, R187, UR10, -R193 ;  /* 0x0000000abbbb7c23 */ /* 0x000fc200080108c1 */
[--C-:B------:R-:W-:Y:S01]  /*7ac0*/  FFMA.FTZ R188, R188, UR10, -R193.reuse ;  /* 0x0000000abcbc7c23 */ /* 0x100fe200080108c1 */
[----:B------:R-:W-:-:S01]  /*7ad0*/  FFMA.FTZ R168, R168, UR10, -R193 ;  /* 0x0000000aa8a87c23 */ /* 0x000fc200080108c1 */
[----:B------:R-:W-:Y:S01]  /*7ae0*/  FADD.FTZ R5, -R132, R7 ;  /* 0x0000000784057221 */ /* 0x000fe20000010100 */
[----:B------:R-:W-:-:S01]  /*7af0*/  FFMA.FTZ R169, R169, UR10, -R193 ;  /* 0x0000000aa9a97c23 */ /* 0x000fc200080108c1 */
[--C-:B------:R-:W-:Y:S01]  /*7b00*/  FFMA.FTZ R172, R172, UR10, -R193.reuse ;  /* 0x0000000aacac7c23 */ /* 0x100fe200080108c1 */
[----:B------:R-:W-:-:S01]  /*7b10*/  FFMA.FTZ R173, R173, UR10, -R193 ;  /* 0x0000000aadad7c23 */ /* 0x000fc200080108c1 */
[----:B------:R0:W1:Y:S01]  /*7b20*/  MUFU.EX2 R7, R194 ;  /* 0x000000c200077308 */ /* 0x0000620000000800 */
[----:B------:R-:W-:Y:S01]  /*7b30*/  FMUL.FTZ R5, R5, UR10 ;  /* 0x0000000a05057c20 */ /* 0x000fe20008410000 */
[--C-:B------:R-:W-:Y:S01]  /*7b40*/  FFMA.FTZ R176, R176, UR10, -R193.reuse ;  /* 0x0000000ab0b07c23 */ /* 0x100fe200080108c1 */
[----:B------:R-:W-:-:S01]  /*7b50*/  FFMA.FTZ R177, R177, UR10, -R193 ;  /* 0x0000000ab1b17c23 */ /* 0x000fc200080108c1 */
[--C-:B------:R-:W-:Y:S01]  /*7b60*/  FFMA.FTZ R180, R180, UR10, -R193.reuse ;  /* 0x0000000ab4b47c23 */ /* 0x100fe200080108c1 */
[----:B------:R-:W-:-:S01]  /*7b70*/  FFMA.FTZ R181, R181, UR10, -R193 ;  /* 0x0000000ab5b57c23 */ /* 0x000fc200080108c1 */
[--C-:B------:R-:W-:Y:S01]  /*7b80*/  FFMA.FTZ R152, R152, UR10, -R193.reuse ;  /* 0x0000000a98987c23 */ /* 0x100fe200080108c1 */
[----:B------:R-:W-:-:S01]  /*7b90*/  FFMA.FTZ R153, R153, UR10, -R193 ;  /* 0x0000000a99997c23 */ /* 0x000fc200080108c1 */
[----:B------:R-:W-:Y:S01]  /*7ba0*/  MUFU.EX2 R5, R5 ;  /* 0x0000000500057308 */ /* 0x000fe20000000800 */
[----:B0-----:R-:W-:-:S01]  /*7bb0*/  FFMA.FTZ R194, R132, R195, -8 ;  /* 0xc100000084c27423 */ /* 0x001fc200000100c3 */
[--C-:B------:R-:W-:Y:S01]  /*7bc0*/  FFMA.FTZ R156, R156, UR10, -R193.reuse ;  /* 0x0000000a9c9c7c23 */ /* 0x100fe200080108c1 */
[----:B------:R-:W-:-:S01]  /*7bd0*/  FFMA.FTZ R157, R157, UR10, -R193 ;  /* 0x0000000a9d9d7c23 */ /* 0x000fc200080108c1 */
[----:B------:R-:W-:Y:S01]  /*7be0*/  FFMA.FTZ R160, R160, UR10, -R193 ;  /* 0x0000000aa0a07c23 */ /* 0x000fe200080108c1 */
[----:B------:R-:W-:-:S01]  /*7bf0*/  FFMA.FTZ R12, R12, UR10, -R194 ;  /* 0x0000000a0c0c7c23 */ /* 0x000fc200080108c2 */
[--C-:B------:R-:W-:Y:S01]  /*7c00*/  FFMA.FTZ R11, R11, UR10, -R194.reuse ;  /* 0x0000000a0b0b7c23 */ /* 0x100fe200080108c2 */
[----:B------:R-:W-:-:S01]  /*7c10*/  FFMA.FTZ R15, R15, UR10, -R194 ;  /* 0x0000000a0f0f7c23 */ /* 0x000fc200080108c2 */
[----:B------:R-:W0:Y:S01]  /*7c20*/  MUFU.EX2 R9, R9 ;  /* 0x0000000900097308 */ /* 0x000e220000000800 */
[----:B------:R-:W-:-:S01]  /*7c30*/  FFMA.FTZ R20, R20, UR10, -R194 ;  /* 0x0000000a14147c23 */ /* 0x000fc200080108c2 */
[--C-:B------:R-:W-:Y:S01]  /*7c40*/  FFMA.FTZ R185, R185, UR10, -R194.reuse ;  /* 0x0000000ab9b97c23 */ /* 0x100fe200080108c2 */
[----:B------:R-:W-:-:S01]  /*7c50*/  FFMA.FTZ R186, R186, UR10, -R194 ;  /* 0x0000000ababa7c23 */ /* 0x000fc200080108c2 */
[----:B-1----:R-:W-:Y:S01]  /*7c60*/  FFMA.FTZ R6, R7, R6, R10 ;  /* 0x0000000607067223 */ /* 0x002fe2000001000a */
[----:B------:R-:W-:-:S01]  /*7c70*/  FFMA.FTZ R189, R189, UR10, -R194 ;  /* 0x0000000abdbd7c23 */ /* 0x000fc200080108c2 */
[----:B------:R-:W-:Y:S01]  /*7c80*/  FFMA.FTZ R190, R190, UR10, -R194 ;  /* 0x0000000abebe7c23 */ /* 0x000fe200080108c2 */
        /* <DEDUP_REMOVED lines=10> */
[----:B0-----:R-:W-:-:S01]  /*7d30*/  FADD.FTZ R6, R9, R6 ;  /* 0x0000000609067221 */ /* 0x001fc20000010000 */
[--C-:B------:R-:W-:Y:S01]  /*7d40*/  FFMA.FTZ R145, R145, UR10, -R193.reuse ;  /* 0x0000000a91917c23 */ /* 0x100fe200080108c1 */
[----:B------:R-:W-:-:S01]  /*7d50*/  FFMA.FTZ R148, R148, UR10, -R193 ;  /* 0x0000000a94947c23 */ /* 0x000fc200080108c1 */
[--C-:B------:R-:W-:Y:S01]  /*7d60*/  FFMA.FTZ R149, R149, UR10, -R193.reuse ;  /* 0x0000000a95957c23 */ /* 0x100fe200080108c1 */
[----:B------:R-:W-:-:S01]  /*7d70*/  FFMA.FTZ R120, R120, UR10, -R193 ;  /* 0x0000000a78787c23 */ /* 0x000fc200080108c1 */
[--C-:B------:R-:W-:Y:S01]  /*7d80*/  FFMA.FTZ R121, R121, UR10, -R193.reuse ;  /* 0x0000000a79797c23 */ /* 0x100fe200080108c1 */
[----:B------:R-:W-:-:S01]  /*7d90*/  FFMA.FTZ R124, R124, UR10, -R193 ;  /* 0x0000000a7c7c7c23 */ /* 0x000fc200080108c1 */
[----:B------:R-:W0:Y:S01]  /*7da0*/  MUFU.EX2 R13, R13 ;  /* 0x0000000d000d7308 */ /* 0x000e220000000800 */
[----:B-1----:R-:W-:-:S01]  /*7db0*/  FFMA.FTZ R8, R5, R8, R12 ;  /* 0x0000000805087223 */ /* 0x002fc2000001000c */
[--C-:B------:R-:W-:Y:S01]  /*7dc0*/  FFMA.FTZ R125, R125, UR10, -R193.reuse ;  /* 0x0000000a7d7d7c23 */ /* 0x100fe200080108c1 */
[----:B------:R-:W-:-:S01]  /*7dd0*/  FFMA.FTZ R128, R128, UR10, -R193 ;  /* 0x0000000a80807c23 */ /* 0x000fc200080108c1 */
[--C-:B------:R-:W-:Y:S01]  /*7de0*/  FFMA.FTZ R129, R129, UR10, -R193.reuse ;  /* 0x0000000a81817c23 */ /* 0x100fe200080108c1 */
[----:B------:R-:W-:-:S01]  /*7df0*/  FFMA.FTZ R192, R192, UR10, -R193 ;  /* 0x0000000ac0c07c23 */ /* 0x000fc200080108c1 */
[----:B------:R-:W-:Y:S01]  /*7e00*/  FFMA.FTZ R133, R133, UR10, -R193 ;  /* 0x0000000a85857c23 */ /* 0x000fe200080108c1 */
[----:B------:R-:W-:-:S01]  /*7e10*/  FFMA.FTZ R170, R170, UR10, -R194 ;  /* 0x0000000aaaaa7c23 */ /* 0x000fc200080108c2 */
[----:B------:R-:W1:Y:S01]  /*7e20*/  MUFU.EX2 R15, R15 ;  /* 0x0000000f000f7308 */ /* 0x000e620000000800 */
[----:B--2---:R-:W-:-:S01]  /*7e30*/  FADD.FTZ R8, R11, R8 ;  /* 0x000000080b087221 */ /* 0x004fc20000010000 */
[--C-:B------:R-:W-:Y:S01]  /*7e40*/  FFMA.FTZ R171, R171, UR10, -R194.reuse ;  /* 0x0000000aabab7c23 */ /* 0x100fe200080108c2 */
[----:B------:R-:W-:-:S01]  /*7e50*/  FFMA.FTZ R174, R174, UR10, -R194 ;  /* 0x0000000aaeae7c23 */ /* 0x000fc200080108c2 */
[--C-:B------:R-:W-:Y:S01]  /*7e60*/  FFMA.FTZ R175, R175, UR10, -R194.reuse ;  /* 0x0000000aafaf7c23 */ /* 0x100fe200080108c2 */
[----:B------:R-:W-:-:S01]  /*7e70*/  FFMA.FTZ R178, R178, UR10, -R194 ;  /* 0x0000000ab2b27c23 */ /* 0x000fc200080108c2 */
[----:B------:R-:W-:-:S02]  /*7e80*/  WARPGROUP.DEPBAR.LE gsb0, 0x0 ;  /* 0x00008000000079c5 */ /* 0x000fc40000010000 */
[----:B------:R-:W-:Y:S01]  /*7e90*/  WARPGROUP.ARRIVE ;  /* 0x00000000000079c5 */ /* 0x000fe20000000000 */
[----:B------:R-:W2:Y:S01]  /*7ea0*/  MUFU.EX2 R14, R14 ;  /* 0x0000000e000e7308 */ /* 0x000ea20000000800 */
[----:B0-----:R-:W-:-:S01]  /*7eb0*/  FADD.FTZ R193, R13, R6 ;  /* 0x000000060dc17221 */ /* 0x001fc20000010000 */
[--C-:B------:R-:W-:Y:S01]  /*7ec0*/  FFMA.FTZ R179, R179, UR10, -R194.reuse ;  /* 0x0000000ab3b37c23 */ /* 0x100fe200080108c2 */
[----:B------:R-:W-:-:S01]  /*7ed0*/  FFMA.FTZ R182, R182, UR10, -R194 ;  /* 0x0000000ab6b67c23 */ /* 0x000fc200080108c2 */
[--C-:B------:R-:W-:Y:S01]  /*7ee0*/  FFMA.FTZ R183, R183, UR10, -R194.reuse ;  /* 0x0000000ab7b77c23 */ /* 0x100fe200080108c2 */
[----:B------:R-:W-:Y:S01]  /*7ef0*/  QGMMA.64x192x32.F32.E4M3.E4M3 R24, R212, gdesc[UR4], R24, gsb0 ;  /* 0x02e00004d4187df3 */ /* 0x000fe20008000818 */
[----:B------:R-:W-:Y:S01]  /*7f00*/  UIADD3 UR6, UR11, 0x600, URZ ;  /* 0x000006000b067890 */ /* 0x000fe2000fffe03f */
[----:B------:R-:W-:Y:S01]  /*7f10*/  FFMA.FTZ R154, R154, UR10, -R194 ;  /* 0x0000000a9a9a7c23 */ /* 0x000fe200080108c2 */
[----:B------:R-:W0:Y:S01]  /*7f20*/  MUFU.EX2 R20, R20 ;  /* 0x0000001400147308 */ /* 0x000e220000000800 */
[----:B------:R-:W-:Y:S01]  /*7f30*/  UMOV UR7, 0xc0000010 ;  /* 0xc000001000077882 */ /* 0x000fe20000000000 */
[----:B-1----:R-:W-:Y:S01]  /*7f40*/  FADD.FTZ R195, R15, R8 ;  /* 0x000000080fc37221 */ /* 0x002fe20000010000 */
        /* <DEDUP_REMOVED lines=27> */
[----:B------:R-:W-:-:S02]  /*8100*/  FFMA.FTZ R135, R135, UR10, -R194 ;  /* 0x0000000a87877c23 */ /* 0x000fc400080108c2 */
        /* <DEDUP_REMOVED lines=48> */
[----:B------:R-:W-:Y:S06]  /*8410*/  QGMMA.64x192x32.F32.E4M3.E4M3 R24, R216, gdesc[UR4], R24, gsb0 ;  /* 0x02e00004d8187df3 */ /* 0x000fec0008000818 */
        /* <DEDUP_REMOVED lines=53> */
[----:B------:R-:W-:-:S06]  /*8770*/  WARPGROUP.DEPBAR.LE gsb0, 0x0 ;  /* 0x00008000000079c5 */ /* 0x000fcc0000010000 */
        /* <DEDUP_REMOVED lines=8> */
[----:B0-----:R-:W-:-:S01]  /*8800*/  FADD.FTZ R198, R150, R195 ;  /* 0x000000c396c67221 */ /* 0x001fc20000010000 */
[----:B------:R-:W-:Y:S01]  /*8810*/  @!P1 IMAD R195, R200, 0x8, R3 ;  /* 0x00000008c8c39824 */ /* 0x000fe200078e0203 */
[----:B------:R0:W-:Y:S06]  /*8820*/  BAR.ARV R6, 0x100 ;  /* 0x000400060000751d */ /* 0x0001ec0000002000 */
[----:B------:R-:W3:Y:S01]  /*8830*/  MUFU.EX2 R120, R120 ;  /* 0x0000007800787308 */ /* 0x000ee20000000800 */
[----:B-1----:R-:W-:-:S01]  /*8840*/  FADD.FTZ R131, R149, R8 ;  /* 0x0000000895837221 */ /* 0x002fc20000010000 */
[----:B0-----:R-:W-:-:S05]  /*8850*/  @!P1 VIADD R6, R195, 0x33440 ;  /* 0x00033440c3069836 */ /* 0x001fca0000000000 */
[----:B------:R-:W-:Y:S01]  /*8860*/  @!P1 PRMT R6, RZ, 0x654, R6 ;  /* 0x00000654ff069816 */ /* 0x000fe20000000006 */
[----:B------:R-:W0:Y:S01]  /*8870*/  MUFU.EX2 R122, R122 ;  /* 0x0000007a007a7308 */ /* 0x000e220000000800 */
[----:B--2---:R-:W-:-:S02]  /*8880*/  FADD.FTZ R193, R151, R198 ;  /* 0x000000c697c17221 */ /* 0x004fc40000010000 */
[----:B------:R1:W-:Y:S05]  /*8890*/  @!P1 SYNCS.ARRIVE.TRANS64.RED.A1T0 RZ, [R6+URZ], RZ ;  /* 0x000000ff06ff99a7 */ /* 0x0003ea000810043f */
        /* <DEDUP_REMOVED lines=10> */
[----:B------:R-:W1:Y:S01]  /*8940*/  MUFU.EX2 R196, R196 ;  /* 0x000000c400c47308 */ /* 0x000e620000000800 */
[----:B--2---:R-:W-:-:S07]  /*8950*/  FADD.FTZ R131, R191, R198 ;  /* 0x000000c6bf837221 */ /* 0x004fce0000010000 */
[----:B------:R-:W0:Y:S01]  /*8960*/  MUFU.EX2 R128, R128 ;  /* 0x0000008000807308 */ /* 0x000e220000000800 */
[----:B---3--:R-:W-:-:S07]  /*8970*/  FADD.FTZ R193, R125, R8 ;  /* 0x000000087dc17221 */ /* 0x008fce0000010000 */
        /* <DEDUP_REMOVED lines=14> */
[----:B0-----:R-:W-:-:S03]  /*8a60*/  FADD.FTZ R6, R133, R6 ;  /* 0x0000000685067221 */ /* 0x001fc60000010000 */
[----:B--2---:R-:W-:Y:S01]  /*8a70*/  FADD.FTZ R8, R135, R131 ;  /* 0x0000008387087221 */ /* 0x004fe20000010000 */
[----:B------:R-:W-:Y:S06]  /*8a80*/  @!P0 BRA `(.L_x_3032) ;  /* 0x0000000000048947 */ /* 0x000fec0003800000 */
[----:B------:R-:W-:Y:S01]  /*8a90*/  BPT.TRAP 0x1 ;  /* 0x000000040000795c */ /* 0x000fe20000300000 */
.L_x_3032:
        /* <DEDUP_REMOVED lines=147> */
[----:B------:R-:W-:Y:S01]  /*93d0*/  F2FP.SATFINITE.E4M3.F32.PACK_AB_MERGE_C R219, R130, R127, R14 ;  /* 0x0000007f82db723e */ /* 0x000fe2000480700e */
[----:B0-----:R-:W-:Y:S06]  /*93e0*/  @P1 BRA `(.L_x_3033) ;  /* 0xffffffc400ac1947 */ /* 0x001fec000383ffff */
.L_x_3023:
[----:B------:R-:W-:Y:S06]  /*93f0*/  BAR.ARV 0x8, 0x120 ;  /* 0x0204800000007b1d */ /* 0x000fec0000002000 */
[----:B------:R-:W-:Y:S05]  /*9400*/  @!P0 BRA `(.L_x_3034) ;  /* 0x0000000000048947 */ /* 0x000fea0003800000 */
[----:B------:R-:W-:Y:S01]  /*9410*/  BPT.TRAP 0x1 ;  /* 0x000000040000795c */ /* 0x000fe20000300000 */
.L_x_3034:
[----:B------:R-:W-:Y:S02]  /*9420*/  IMAD.U32 R0, RZ, RZ, UR50 ;  /* 0x00000032ff007e24 */ /* 0x000fe4000f8e00ff */
[----:B------:R-:W-:Y:S02]  /*9430*/  IMAD.U32 R5, RZ, RZ, UR42 ;  /* 0x0000002aff057e24 */ /* 0x000fe4000f8e00ff */
[----:B------:R-:W-:-:S03]  /*9440*/  IMAD R21, R0, 0x8, R3 ;  /* 0x0000000800157824 */ /* 0x000fc600078e0203 */
[----:B------:R-:W-:-:S04]  /*9450*/  SHF.L.U32 R0, R5, 0x1f, RZ ;  /* 0x0000001f05007819 */ /* 0x000fc800000006ff */
[----:B------:R0:W1:Y:S01]  /*9460*/  SYNCS.PHASECHK.TRANS64.TRYWAIT P1, [R21+URZ+0x33450], R0 ;  /* 0x03345000150075a7 */ /* 0x000062000802017f */
[----:B------:R-:W-:Y:S05]  /*9470*/  @!P0 BRA `(.L_x_3035) ;  /* 0x0000000000048947 */ /* 0x000fea0003800000 */
[----:B------:R-:W-:Y:S01]  /*9480*/  BPT.TRAP 0x1 ;  /* 0x000000040000795c */ /* 0x000fe20000300000 */
.L_x_3035:
        /* <DEDUP_REMOVED lines=8> */
.L_x_3036:
[----:B------:R-:W-:Y:S01]  /*9510*/  IMAD R10, R10, 0x780, R3 ;  /* 0x000007800a0a7824 */ /* 0x000fe200078e0203 */
[----:B------:R-:W-:Y:S05]  /*9520*/  WARPSYNC.ALL ;  /* 0x0000000000007948 */ /* 0x000fea0003800000 */
[----:B------:R-:W-:Y:S01]  /*9530*/  IMAD.MOV.U32 R11, RZ, RZ, -0x3ffffff0 ;  /* 0xc0000010ff0b7424 */ /* 0x000fe200078e00ff */
[C---:B------:R-:W-:Y:S01]  /*9540*/  R2UR UR6, R10.reuse ;  /* 0x000000000a0672ca */ /* 0x040fe200000e0000 */
[----:B------:R-:W-:Y:S01]  /*9550*/  WARPGROUP.ARRIVE ;  /* 0x00000000000079c5 */ /* 0x000fe20000000000 */
[----:B------:R-:W-:Y:S01]  /*9560*/  VIADD R12, R10, 0x180 ;  /* 0x000001800a0c7836 */ /* 0x000fe20000000000 */
[----:B------:R-:W-:Y:S01]  /*9570*/  ULDC.64 UR8, c[0x0][0x9a0] ;  /* 0x0002680000087ab9 */ /* 0x000fe20000000a00 */
[----:B------:R-:W-:Y:S01]  /*9580*/  R2UR UR7, R11 ;  /* 0x000000000b0772ca */ /* 0x000fe200000e0000 */
[----:B------:R-:W-:Y:S01]  /*9590*/  IMAD.MOV.U32 R13, RZ, RZ, -0x3ffffff0 ;  /* 0xc0000010ff0d7424 */ /* 0x000fe200078e00ff */
[----:B------:R-:W-:Y:S01]  /*95a0*/  UISETP.NE.U32.AND UP0, UPT, UR8, URZ, UPT ;  /* 0x0000003f0800728c */ /* 0x000fe2000bf05070 */
[----:B------:R-:W-:-:S03]  /*95b0*/  IMAD.MOV.U32 R5, RZ, RZ, 0x3f800000 ;  /* 0x3f800000ff057424 */ /* 0x000fc600078e00ff */
[----:B------:R-:W-:-:S06]  /*95c0*/  UISETP.NE.AND.EX UP0, UPT, UR9, URZ, UPT, UP0 ;  /* 0x0000003f0900728c */ /* 0x000fcc000bf05300 */
[----:B------:R-:W-:Y:S01]  /*95d0*/  PLOP3.LUT P1, PT, PT, PT, UP0, 0x80, 0x0 ;  /* 0x000000000000781c */ /* 0x000fe20003f2f008 */
[----:B------:R-:W-:Y:S01]  /*95e0*/  QGMMA.64x192x32.F32.E4M3.E4M3 R24, R200, gdesc[UR4], R24, gsb0 ;  /* 0x02e00004c8187df3 */ /* 0x000fe20008000818 */
[----:B------:R-:W-:Y:S01]  /*95f0*/  R2UR UR6, R12 ;  /* 0x000000000c0672ca */ /* 0x000fe200000e0000 */
[----:B------:R-:W-:Y:S01]  /*9600*/  VIADD R12, R10, 0x300 ;  /* 0x000003000a0c7836 */ /* 0x000fe20000000000 */
[----:B------:R-:W-:Y:S01]  /*9610*/  R2UR UR7, R13 ;  /* 0x000000000d0772ca */ /* 0x000fe200000e0000 */
[----:B------:R-:W-:Y:S01]  /*9620*/  IMAD.MOV.U32 R13, RZ, RZ, -0x3ffffff0 ;  /* 0xc0000010ff0d7424 */ /* 0x000fe200078e00ff */
[----:B------:R-:W-:Y:S02]  /*9630*/  @UP0 ULDC.64 UR12, c[0x0][0x9c8] ;  /* 0x00027200000c0ab9 */ /* 0x000fe40000000a00 */
[----:B------:R-:W-:Y:S01]  /*9640*/  @UP0 UIMAD.WIDE.U32 UR4, UR36, UR12, URZ ;  /* 0x0000000c240402a5 */ /* 0x000fe2000f8e003f */
[----:B------:R-:W-:Y:S02]  /*9650*/  WARPGROUP.DEPBAR.LE gsb0, 0x0 ;  /* 0x00008000000079c5 */ /* 0x000fe40000010000 */
[----:B------:R-:W-:-:S10]  /*9660*/  WARPGROUP.ARRIVE ;  /* 0x00000000000079c5 */ /* 0x000fd40000000000 */
[----:B------:R-:W-:Y:S01]  /*9670*/  QGMMA.64x192x32.F32.E4M3.E4M3 R24, R204, gdesc[UR4], R24, gsb0 ;  /* 0x02e00004cc187df3 */ /* 0x000fe20008000818 */
[----:B------:R-:W-:Y:S02]  /*9680*/  R2UR UR6, R12 ;  /* 0x000000000c0672ca */ /* 0x000fe400000e0000 */
[----:B------:R-:W-:Y:S01]  /*9690*/  R2UR UR7, R13 ;  /* 0x000000000d0772ca */ /* 0x000fe200000e0000 */
[----:B------:R-:W-:Y:S02]  /*96a0*/  VIADD R12, R10, 0x480 ;  /* 0x000004800a0c7836 */ /* 0x000fe40000000000 */
[----:B------:R-:W-:Y:S01]  /*96b0*/  IMAD.MOV.U32 R13, RZ, RZ, -0x3ffffff0 ;  /* 0xc0000010ff0d7424 */ /* 0x000fe200078e00ff */
[----:B------:R-:W-:Y:S02]  /*96c0*/  WARPGROUP.DEPBAR.LE gsb0, 0x0 ;  /* 0x00008000000079c5 */ /* 0x000fe40000010000 */
[----:B------:R-:W-:-:S11]  /*96d0*/  WARPGROUP.ARRIVE ;  /* 0x00000000000079c5 */ /* 0x000fd60000000000 */
[----:B------:R-:W-:Y:S01]  /*96e0*/  QGMMA.64x192x32.F32.E4M3.E4M3 R24, R208, gdesc[UR4], R24, gsb0 ;  /* 0x02e00004d0187df3 */ /* 0x000fe20008000818 */
[----:B------:R-:W-:Y:S02]  /*96f0*/  @UP0 UIMAD UR6, UR37, UR12, URZ ;  /* 0x0000000c250602a4 */ /* 0x000fe4000f8e023f */
[----:B------:R-:W-:Y:S02]  /*9700*/  @UP0 USHF.R.S32.HI UR7, URZ, 0x1f, UR38 ;  /* 0x0000001f3f070899 */ /* 0x000fe40008011426 */
[----:B------:R-:W-:-:S03]  /*9710*/  @UP0 UIMAD UR6, UR36, UR13, UR6 ;  /* 0x0000000d240602a4 */ /* 0x000fc6000f8e0206 */
[----:B------:R-:W-:Y:S01]  /*9720*/  @UP0 ULDC.64 UR12, c[0x0][0x9d0] ;  /* 0x00027400000c0ab9 */ /* 0x000fe20000000a00 */
[----:B------:R-:W-:Y:S02]  /*9730*/  @UP0 UIADD3 UR5, UR5, UR6, URZ ;  /* 0x0000000605050290 */ /* 0x000fe4000fffe03f */
[----:B------:R-:W-:Y:S02]  /*9740*/  @UP0 UIMAD UR6, UR7, UR12, URZ ;  /* 0x0000000c070602a4 */ /* 0x000fe4000f8e023f */
[----:B------:R-:W-:Y:S02]  /*9750*/  @UP0 UIMAD.WIDE.U32 UR4, UR38, UR12, UR4 ;  /* 0x0000000c260402a5 */ /* 0x000fe4000f8e0004 */
[----:B------:R-:W-:-:S04]  /*9760*/  @UP0 UIMAD UR6, UR38, UR13, UR6 ;  /* 0x0000000d260602a4 */ /* 0x000fc8000f8e0206 */
[----:B------:R-:W-:Y:S02]  /*9770*/  @UP0 UIADD3 UR5, UR5, UR6, URZ ;  /* 0x0000000605050290 */ /* 0x000fe4000fffe03f */
[----:B------:R-:W-:-:S04]  /*9780*/  @UP0 ULEA UR6, UP1, UR4, UR8, 0x2 ;  /* 0x0000000804060291 */ /* 0x000fc8000f82103f */
[----:B------:R-:W-:-:S03]  /*9790*/  @UP0 ULEA.HI.X UR5, UR4, UR9, UR5, 0x2, UP1 ;  /* 0x0000000904050291 */ /* 0x000fc600088f1405 */
[----:B------:R-:W-:Y:S02]  /*97a0*/  @UP0 UMOV UR4, UR6 ;  /* 0x0000000600040c82 */ /* 0x000fe40008000000 */
[----:B------:R-:W-:Y:S02]  /*97b0*/  IMAD.U32 R14, RZ, RZ, UR4 ;  /* 0x00000004ff0e7e24 */ /* 0x000fe4000f8e00ff */
[----:B------:R-:W-:-:S05]  /*97c0*/  IMAD.U32 R15, RZ, RZ, UR5 ;  /* 0x00000005ff0f7e24 */ /* 0x000fca000f8e00ff */
[----:B------:R2:W3:Y:S01]  /*97d0*/  @P1 LDG.E R5, desc[UR46][R14.64] ;  /* 0x0000002e0e051981 */ /* 0x0004e2000c1e1900 */
[----:B------:R-:W-:Y:S02]  /*97e0*/  R2UR UR6, R12 ;  /* 0x000000000c0672ca */ /* 0x000fe400000e0000 */
[----:B------:R-:W-:Y:S01]  /*97f0*/  R2UR UR7, R13 ;  /* 0x000000000d0772ca */ /* 0x000fe200000e0000 */
[----:B------:R-:W-:Y:S02]  /*9800*/  VIADD R10, R10, 0x600 ;  /* 0x000006000a0a7836 */ /* 0x000fe40000000000 */
[----:B------:R-:W-:Y:S01]  /*9810*/  IMAD.MOV.U32 R11, RZ, RZ, -0x3ffffff0 ;  /* 0xc0000010ff0b7424 */ /* 0x000fe200078e00ff */
[----:B------:R-:W-:Y:S02]  /*9820*/  WARPGROUP.DEPBAR.LE gsb0, 0x0 ;  /* 0x00008000000079c5 */ /* 0x000fe40000010000 */
[----:B------:R-:W-:-:S07]  /*9830*/  WARPGROUP.ARRIVE ;  /* 0x00000000000079c5 */ /* 0x000fce0000000000 */
[----:B------:R-:W-:Y:S01]  /*9840*/  QGMMA.64x192x32.F32.E4M3.E4M3 R24, R212, gdesc[UR4], R24, gsb0 ;  /* 0x02e00004d4187df3 */ /* 0x000fe20008000818 */
        /* <DEDUP_REMOVED lines=8> */
[----:B------:R-:W-:Y:S02]  /*98d0*/  IMAD.MOV.U32 R6, RZ, RZ, RZ ;  /* 0x000000ffff067224 */ /* 0x000fe400078e00ff */
[----:B0-----:R-:W-:Y:S01]  /*98e0*/  FADD.FTZ R11, R3, R0 ;  /* 0x00000000030b7221 */ /* 0x001fe20000010000 */
[----:B-1----:R-:W-:-:S04]  /*98f0*/  FADD.FTZ R12, R7, R10 ;  /* 0x0000000a070c7221 */ /* 0x002fc80000010000 */
[C---:B------:R-:W-:Y:S01]  /*9900*/  FSETP.NE.FTZ.AND P1, PT, R11.reuse, RZ, PT ;  /* 0x000000ff0b00720b */ /* 0x040fe20003f35000 */
[----:B------:R-:W-:Y:S01]  /*9910*/  FMUL.FTZ R13, R11, 0.00390625 ;  /* 0x3b8000000b0d7820 */ /* 0x000fe20000410000 */
[----:B--2---:R-:W-:-:S04]  /*9920*/  FMUL.FTZ R14, R12, 0.00390625 ;  /* 0x3b8000000c0e7820 */ /* 0x004fc80000410000 */
[----:B------:R-:W-:Y:S02]  /*9930*/  FSETP.NE.FTZ.AND P2, PT, R13, RZ, PT ;  /* 0x000000ff0d00720b */ /* 0x000fe40003f55000 */
[----:B------:R-:W-:-:S05]  /*9940*/  FSETP.NE.FTZ.AND P3, PT, R14, RZ, PT ;  /* 0x000000ff0e00720b */ /* 0x000fca0003f75000 */
[----:B------:R-:W-:Y:S01]  /*9950*/  @P1 MUFU.RCP R6, R11 ;  /* 0x0000000b00061308 */ /* 0x000fe20000001000 */
[----:B------:R-:W-:Y:S01]  /*9960*/  FSETP.NE.FTZ.AND P1, PT, R12, RZ, PT ;  /* 0x000000ff0c00720b */ /* 0x000fe20003f35000 */
[----:B------:R-:W-:-:S06]  /*9970*/  IMAD.MOV.U32 R10, RZ, RZ, RZ ;  /* 0x000000ffff0a7224 */ /* 0x000fcc00078e00ff */
[----:B------:R-:W0:Y:S01]  /*9980*/  @P2 MUFU.LG2 R8, R13 ;  /* 0x0000000d00082308 */ /* 0x000e220000000c00 */
[----:B------:R-:W-:Y:S02]  /*9990*/  WARPGROUP.DEPBAR.LE gsb0, 0x0 ;  /* 0x00008000000079c5 */ /* 0x000fe40000010000 */
[----:B------:R-:W-:-:S06]  /*99a0*/  WARPGROUP.ARRIVE ;  /* 0x00000000000079c5 */ /* 0x000fcc0000000000 */
[----:B------:R-:W-:Y:S01]  /*99b0*/  QGMMA.64x192x32.F32.E4M3.E4M3 R24, R216, gdesc[UR4], R24, gsb0 ;  /* 0x02e00004d8187df3 */ /* 0x000fe20008000818 */
[----:B------:R-:W1:Y:S08]  /*99c0*/  @P3 MUFU.LG2 R9, R14 ;  /* 0x0000000e00093308 */ /* 0x000e700000000c00 */
[----:B------:R-:W2:Y:S01]  /*99d0*/  @P1 MUFU.RCP R10, R12 ;  /* 0x0000000c000a1308 */ /* 0x000ea20000001000 */
[----:B------:R-:W-:-:S02]  /*99e0*/  IMAD.U32 R7, RZ, RZ, UR10 ;  /* 0x0000000aff077e24 */ /* 0x000fc4000f8e00ff */
[----:B------:R-:W-:Y:S02]  /*99f0*/  IMAD.U32 R20, RZ, RZ, UR10 ;  /* 0x0000000aff147e24 */ /* 0x000fe4000f8e00ff */
[----:B0-----:R-:W-:Y:S01]  /*9a00*/  @P2 FMUL.FTZ R8, R8, 0.69314718246459960938 ;  /* 0x3f31721808082820 */ /* 0x001fe20000410000 */
[----:B------:R-:W-:Y:S01]  /*9a10*/  @P2 FMUL.FTZ R7, R7, 0.69314718246459960938 ;  /* 0x3f31721807072820 */ /* 0x000fe20000410000 */
[----:B------:R-:W-:Y:S01]  /*9a20*/  @P3 FMUL.FTZ R20, R20, 0.69314718246459960938 ;  /* 0x3f31721814143820 */ /* 0x000fe20000410000 */
[----:B-1----:R-:W-:Y:S01]  /*9a30*/  @P3 FMUL.FTZ R9, R9, 0.69314718246459960938 ;  /* 0x3f31721809093820 */ /* 0x002fe20000410000 */
[----:B------:R-:W-:Y:S02]  /*9a40*/  IMAD.MOV.U32 R0, RZ, RZ, -0x800000 ;  /* 0xff800000ff007424 */ /* 0x000fe400078e00ff */
[----:B------:R-:W-:Y:S01]  /*9a50*/  @P2 FFMA.FTZ R0, R7, R126, R8 ;  /* 0x0000007e07002223 */ /* 0x000fe20000010008 */
[----:B------:R-:W-:Y:S02]  /*9a60*/  IMAD.MOV.U32 R3, RZ, RZ, -0x800000 ;  /* 0xff800000ff037424 */ /* 0x000fe400078e00ff */
[----:B------:R-:W-:Y:S01]  /*9a70*/  @P3 FFMA.FTZ R3, R20, R132, R9 ;  /* 0x0000008414033223 */ /* 0x000fe20000010009 */
[-C--:B---3--:R-:W-:Y:S01]  /*9a80*/  FMUL.FTZ R6, R6, R5.reuse ;  /* 0x0000000506067220 */ /* 0x088fe20000410000 */
[----:B--2---:R-:W-:Y:S01]  /*9a90*/  FMUL.FTZ R7, R10, R5 ;  /* 0x000000050a077220 */ /* 0x004fe20000410000 */
[----:B------:R-:W-:-:S02]  /*9aa0*/  WARPGROUP.DEPBAR.LE gsb0, 0x0 ;  /* 0x00008000000079c5 */ /* 0x000fc40000010000 */
[----:B------:R-:W-:Y:S05]  /*9ab0*/  @!P0 BRA `(.L_x_3038) ;  /* 0x0000000000048947 */ /* 0x000fea0003800000 */
[----:B------:R-:W-:Y:S01]  /*9ac0*/  BPT.TRAP 0x1 ;  /* 0x000000040000795c */ /* 0x000fe20000300000 */
.L_x_3038:
[----:B------:R-:W-:Y:S01]  /*9ad0*/  VIADD R5, R21, 0x33460 ;  /* 0x0003346015057836 */ /* 0x000fe20000000000 */
[----:B------:R-:W-:Y:S01]  /*9ae0*/  UIADD3 UR50, UR50, 0x1, URZ ;  /* 0x0000000132327890 */ /* 0x000fe2000fffe03f */
[-C--:B------:R-:W-:Y:S01]  /*9af0*/  FMUL.FTZ R143, R24, R6.reuse ;  /* 0x00000006188f7220 */ /* 0x080fe20000410000 */
[-C--:B------:R-:W-:Y:S01]  /*9b00*/  FMUL.FTZ R140, R28, R6.reuse ;  /* 0x000000061c8c7220 */ /* 0x080fe20000410000 */
[-C--:B------:R-:W-:Y:S01]  /*9b10*/  FMUL.FTZ R138, R29, R6.reuse ;  /* 0x000000061d8a7220 */ /* 0x080fe20000410000 */
[----:B------:R-:W-:Y:S01]  /*9b20*/  PRMT R5, R4, 0x654, R5 ;  /* 0x0000065404057816 */ /* 0x000fe20000000005 */
[----:B------:R-:W-:Y:S01]  /*9b30*/  UISETP.NE.AND UP0, UPT, UR50, 0x2, UPT ;  /* 0x000000023200788c */ /* 0x000fe2000bf05270 */
        /* <DEDUP_REMOVED lines=98> */
[----:B0-----:R-:W-:-:S12]  /*a160*/  ULOP3.LUT UR42, UR42, UR4, URZ, 0x3c, !UPT ;  /* 0x000000042a2a7292 */ /* 0x001fd8000f8e3c3f */
.L_x_3016:
        /* <DEDUP_REMOVED lines=20> */
[----:B------:R-:W-:Y:S01]  /*a2b0*/  F2FP.BF16.F32.PACK_AB R21, R21, R24 ;  /* 0x000000181515723e */ /* 0x000fe200000010ff */
[----:B------:R-:W1:Y:S01]  /*a2c0*/  S2R R9, SR_SWINHI ;  /* 0x0000000000097919 */ /* 0x000e620000002f00 */
[----:B------:R-:W-:Y:S01]  /*a2d0*/  F2FP.BF16.F32.PACK_AB R44, R44, R45 ;  /* 0x0000002d2c2c723e */ /* 0x000fe200000010ff */
[----:B------:R-:W-:Y:S01]  /*a2e0*/  UISETP.NE.AND.EX UP0, UPT, UR7, URZ, UPT, UP0 ;  /* 0x0000003f0700728c */ /* 0x000fe2000bf05300 */
[----:B------:R-:W-:Y:S01]  /*a2f0*/  F2FP.BF16.F32.PACK_AB R81, R81, R88 ;  /* 0x000000585151723e */ /* 0x000fe200000010ff */
[----:B------:R-:W-:Y:S01]  /*a300*/  ULEA UR4, UP1, UR36, UR6, 0x2 ;  /* 0x0000000624047291 */ /* 0x000fe2000f82103f */
[----:B------:R-:W-:Y:S02]  /*a310*/  F2FP.BF16.F32.PACK_AB R84, R77, R84 ;  /* 0x000000544d54723e */ /* 0x000fe400000010ff */
[----:B0-----:R-:W-:Y:S01]  /*a320*/  LOP3.LUT P0, R6, R70, 0x3, RZ, 0xc0, !PT ;  /* 0x0000000346067812 */ /* 0x001fe2000780c0ff */
[----:B------:R-:W-:Y:S01]  /*a330*/  ULEA.HI.X UR6, UR36, UR7, UR37, 0x2, UP1 ;  /* 0x0000000724067291 */ /* 0x000fe200088f1425 */
[----:B------:R-:W-:-:S02]  /*a340*/  F2FP.BF16.F32.PACK_AB R60, R60, R61 ;  /* 0x0000003d3c3c723e */ /* 0x000fc400000010ff */
[----:B------:R-:W-:Y:S02]  /*a350*/  ISETP.EQ.OR P0, PT, R6, 0x3, !P0 ;  /* 0x000000030600780c */ /* 0x000fe40004702670 */
[----:B------:R-:W-:Y:S02]  /*a360*/  F2FP.BF16.F32.PACK_AB R11, R11, R12 ;  /* 0x0000000c0b0b723e */ /* 0x000fe400000010ff */
[----:B------:R-:W-:Y:S02]  /*a370*/  SEL R66, R28, R21, P0 ;  /* 0x000000151c427207 */ /* 0x000fe40000000000 */
[----:B------:R-:W-:Y:S02]  /*a380*/  SEL R45, R21, R28, P0 ;  /* 0x0000001c152d7207 */ /* 0x000fe40000000000 */
[----:B------:R-:W-:Y:S02]  /*a390*/  F2FP.BF16.F32.PACK_AB R8, R119, R8 ;  /* 0x000000087708723e */ /* 0x000fe400000010ff */
[----:B------:R-:W-:-:S02]  /*a3a0*/  F2FP.BF16.F32.PACK_AB R57, R56, R57 ;  /* 0x000000393839723e */ /* 0x000fc400000010ff */
[----:B------:R-:W-:Y:S02]  /*a3b0*/  SEL R78, R81, R84, P0 ;  /* 0x00000054514e7207 */ /* 0x000fe40000000000 */
[----:B------:R-:W-:Y:S02]  /*a3c0*/  SEL R81, R84, R81, P0 ;  /* 0x0000005154517207 */ /* 0x000fe40000000000 */
[----:B------:R-:W-:Y:S02]  /*a3d0*/  F2FP.BF16.F32.PACK_AB R52, R52, R53 ;  /* 0x000000353434723e */ /* 0x000fe400000010ff */
[----:B------:R-:W-:Y:S02]  /*a3e0*/  F2FP.BF16.F32.PACK_AB R49, R48, R49 ;  /* 0x000000313031723e */ /* 0x000fe400000010ff */
[----:B------:R-:W-:Y:S02]  /*a3f0*/  SEL R84, R11, R8, P0 ;  /* 0x000000080b547207 */ /* 0x000fe40000000000 */
[----:B------:R-:W-:-:S02]  /*a400*/  MOV R6, R4 ;  /* 0x0000000400067202 */ /* 0x000fc40000000f00 */
[----:B-1----:R-:W-:Y:S02]  /*a410*/  MOV R7, R9 ;  /* 0x0000000900077202 */ /* 0x002fe40000000f00 */
[----:B------:R-:W-:Y:S02]  /*a420*/  SEL R71, R8, R11, P0 ;  /* 0x0000000b08477207 */ /* 0x000fe40000000000 */
[----:B------:R-:W-:Y:S01]  /*a430*/  F2FP.BF16.F32.PACK_AB R41, R40, R41 ;  /* 0x000000292829723e */ /* 0x000fe200000010ff */
[----:B------:R-:W-:Y:S01]  /*a440*/  IMAD.WIDE R28, R222, 0x2, R6 ;  /* 0x00000002de1c7825 */ /* 0x000fe200078e0206 */
[----:B------:R-:W-:Y:S02]  /*a450*/  SEL R64, R60, R57, P0 ;  /* 0x000000393c407207 */ /* 0x000fe40000000000 */
[----:B------:R-:W-:Y:S02]  /*a460*/  F2FP.BF16.F32.PACK_AB R73, R73, R80 ;  /* 0x000000504949723e */ /* 0x000fe400000010ff */
[----:B------:R-:W-:-:S02]  /*a470*/  IADD3 R61, P4, R28, 0x20, RZ ;  /* 0x000000201c3d7810 */ /* 0x000fc40007f9e0ff */
[----:B------:R-:W-:Y:S02]  /*a480*/  F2FP.BF16.F32.PACK_AB R76, R69, R76 ;  /* 0x0000004c454c723e */ /* 0x000fe400000010ff */
[----:B------:R-:W-:Y:S02]  /*a490*/  LOP3.LUT R8, R61, 0x380, RZ, 0xc0, !PT ;  /* 0x000003803d087812 */ /* 0x000fe400078ec0ff */
[----:B------:R-:W-:Y:S02]  /*a4a0*/  SEL R57, R57, R60, P0 ;  /* 0x0000003c39397207 */ /* 0x000fe40000000000 */
[----:B------:R-:W-:Y:S01]  /*a4b0*/  F2FP.BF16.F32.PACK_AB R36, R36, R37 ;  /* 0x000000252424723e */ /* 0x000fe200000010ff */
[----:B------:R-:W-:Y:S01]  /*a4c0*/  IMAD.X R37, RZ, RZ, R29, P4 ;  /* 0x000000ffff257224 */ /* 0x000fe200020e061d */
[----:B------:R-:W-:Y:S02]  /*a4d0*/  F2FP.BF16.F32.PACK_AB R33, R32, R33 ;  /* 0x000000212021723e */ /* 0x000fe400000010ff */
[----:B------:R-:W-:-:S02]  /*a4e0*/  SEL R60, R52, R49, P0 ;  /* 0x00000031343c7207 */ /* 0x000fc40000000000 */
[----:B------:R-:W-:Y:S02]  /*a4f0*/  F2FP.BF16.F32.PACK_AB R63, R63, R72 ;  /* 0x000000483f3f723e */ /* 0x000fe400000010ff */
[----:B------:R-:W-:Y:S02]  /*a500*/  F2FP.BF16.F32.PACK_AB R62, R59, R62 ;  /* 0x0000003e3b3e723e */ /* 0x000fe400000010ff */
[----:B------:R-:W-:Y:S02]  /*a510*/  SEL R49, R49, R52, P0 ;  /* 0x0000003431317207 */ /* 0x000fe40000000000 */
[----:B------:R-:W-:Y:S02]  /*a520*/  SHF.R.U64 R8, R8, 0x3, RZ ;  /* 0x0000000308087819 */ /* 0x000fe400000012ff */
[----:B------:R-:W-:Y:S02]  /*a530*/  SEL R52, R44, R41, P0 ;  /* 0x000000292c347207 */ /* 0x000fe40000000000 */
[----:B------:R-:W-:-:S02]  /*a540*/  IADD3 R77, P1, R28, 0x4000, RZ ;  /* 0x000040001c4d7810 */ /* 0x000fc40007f3e0ff */
[----:B------:R-:W-:Y:S02]  /*a550*/  F2FP.BF16.F32.PACK_AB R55, R55, R58 ;  /* 0x0000003a3737723e */ /* 0x000fe400000010ff */
[----:B------:R-:W-:Y:S02]  /*a560*/  F2FP.BF16.F32.PACK_AB R54, R51, R54 ;  /* 0x000000363336723e */ /* 0x000fe400000010ff */
[----:B------:R-:W-:Y:S02]  /*a570*/  F2FP.BF16.F32.PACK_AB R46, R43, R46 ;  /* 0x0000002e2b2e723e */ /* 0x000fe400000010ff */
[----:B------:R-:W-:Y:S02]  /*a580*/  SEL R41, R41, R44, P0 ;  /* 0x0000002c29297207 */ /* 0x000fe40000000000 */
[----:B------:R-:W-:Y:S02]  /*a590*/  SEL R80, R73, R76, P0 ;  /* 0x0000004c49507207 */ /* 0x000fe40000000000 */
[----:B------:R-:W-:-:S02]  /*a5a0*/  F2FP.BF16.F32.PACK_AB R13, R13, R14 ;  /* 0x0000000e0d0d723e */ /* 0x000fc400000010ff */
[----:B------:R-:W-:Y:S02]  /*a5b0*/  SEL R44, R36, R33, P0 ;  /* 0x00000021242c7207 */ /* 0x000fe40000000000 */
[----:B------:R-:W-:Y:S02]  /*a5c0*/  SEL R43, R33, R36, P0 ;  /* 0x00000024212b7207 */ /* 0x000fe40000000000 */
[----:B------:R-:W-:Y:S02]  /*a5d0*/  SEL R73, R76, R73, P0 ;  /* 0x000000494c497207 */ /* 0x000fe40000000000 */
[----:B------:R-:W-:Y:S02]  /*a5e0*/  F2FP.BF16.F32.PACK_AB R47, R47, R50 ;  /* 0x000000322f2f723e */ /* 0x000fe400000010ff */
[----:B------:R-:W-:Y:S02]  /*a5f0*/  SEL R76, R63, R62, P0 ;  /* 0x0000003e3f4c7207 */ /* 0x000fe40000000000 */
[----:B------:R-:W-:-:S02]  /*a600*/  IADD3 R69, P5, R28, 0x40, RZ ;  /* 0x000000401c457810 */ /* 0x000fc40007fbe0ff */
[----:B------:R-:W-:Y:S02]  /*a610*/  LOP3.LUT R36, R8, R61, RZ, 0x3c, !PT ;  /* 0x0000003d08247212 */ /* 0x000fe400078e3cff */
[----:B------:R-:W-:Y:S02]  /*a620*/  SEL R63, R62, R63, P0 ;  /* 0x0000003f3e3f7207 */ /* 0x000fe40000000000 */
[----:B------:R-:W-:Y:S02]  /*a630*/  LOP3.LUT R8, R77, 0x380, RZ, 0xc0, !PT ;  /* 0x000003804d087812 */ /* 0x000fe400078ec0ff */
[----:B------:R-:W-:Y:S02]  /*a640*/  F2FP.BF16.F32.PACK_AB R92, R85, R92 ;  /* 0x0000005c555c723e */ /* 0x000fe400000010ff */
[----:B------:R-:W-:Y:S02]  /*a650*/  F2FP.BF16.F32.PACK_AB R121, R68, R121 ;  /* 0x000000794479723e */ /* 0x000fe400000010ff */
[----:B------:R-:W-:-:S02]  /*a660*/  F2FP.BF16.F32.PACK_AB R39, R39, R42 ;  /* 0x0000002a2727723e */ /* 0x000fc400000010ff */
[----:B------:R-:W-:Y:S01]  /*a670*/  F2FP.BF16.F32.PACK_AB R38, R35, R38 ;  /* 0x000000262326723e */ /* 0x000fe200000010ff */
[----:B------:R-:W-:Y:S01]  /*a680*/  IMAD.X R35, RZ, RZ, R29, P5 ;  /* 0x000000ffff237224 */ /* 0x000fe200028e061d */
[----:B------:R-:W-:Y:S02]  /*a690*/  SEL R62, R55, R54, P0 ;  /* 0x00000036373e7207 */ /* 0x000fe40000000000 */
[----:B------:R-:W-:Y:S02]  /*a6a0*/  SEL R68, R13, R10, P0 ;  /* 0x0000000a0d447207 */ /* 0x000fe40000000000 */
[----:B------:R-:W-:Y:S02]  /*a6b0*/  SEL R51, R10, R13, P0 ;  /* 0x0000000d0a337207 */ /* 0x000fe40000000000 */
[----:B------:R-:W-:Y:S02]  /*a6c0*/  SEL R55, R54, R55, P0 ;  /* 0x0000003736377207 */ /* 0x000fe40000000000 */
[----:B------:R-:W-:-:S02]  /*a6d0*/  IADD3 R85, P4, R28, 0x4060, RZ ;  /* 0x000040601c557810 */ /* 0x000fc40007f9e0ff */
[----:B------:R-:W-:Y:S02]  /*a6e0*/  F2FP.BF16.F32.PACK_AB R31, R31, R34 ;  /* 0x000000221f1f723e */ /* 0x000fe400000010ff */
[----:B------:R-:W-:Y:S01]  /*a6f0*/  F2FP.BF16.F32.PACK_AB R30, R27, R30 ;  /* 0x0000001e1b1e723e */ /* 0x000fe200000010ff */
[----:B------:R-:W-:Y:S01]  /*a700*/  IMAD.X R21, RZ, RZ, R29, P4 ;  /* 0x000000ffff157224 */ /* 0x000fe200020e061d */
[----:B------:R-:W-:Y:S02]  /*a710*/  SEL R54, R47, R46, P0 ;  /* 0x0000002e2f367207 */ /* 0x000fe40000000000 */
[----:B------:R-:W-:Y:S02]  /*a720*/  LOP3.LUT R10, R69, 0x380, RZ, 0xc0, !PT ;  /* 0x00000380450a7812 */ /* 0x000fe400078ec0ff */
[----:B------:R-:W-:Y:S02]  /*a730*/  SEL R47, R46, R47, P0 ;  /* 0x0000002f2e2f7207 */ /* 0x000fe40000000000 */
[----:B------:R-:W-:-:S02]  /*a740*/  SHF.R.U64 R8, R8, 0x3, RZ ;  /* 0x0000000308087819 */ /* 0x000fc400000012ff */
[----:B------:R-:W-:Y:S02]  /*a750*/  SEL R46, R39, R38, P0 ;  /* 0x00000026272e7207 */ /* 0x000fe40000000000 */
[----:B------:R-:W-:Y:S02]  /*a760*/  IADD3 R87, P5, R28, 0x8000, RZ ;  /* 0x000080001c577810 */ /* 0x000fe40007fbe0ff */
[----:B------:R-:W-:Y:S02]  /*a770*/  SEL R39, R38, R39, P0 ;  /* 0x0000002726277207 */ /* 0x000fe40000000000 */
[----:B------:R-:W-:Y:S02]  /*a780*/  LOP3.LUT R14, R85, 0x380, RZ, 0xc0, !PT ;  /* 0x00000380550e7812 */ /* 0x000fe400078ec0ff */
[----:B------:R-:W-:Y:S02]  /*a790*/  SEL R38, R31, R30, P0 ;  /* 0x0000001e1f267207 */ /* 0x000fe40000000000 */
[----:B------:R-:W-:Y:S01]  /*a7a0*/  SEL R53, R30, R31, P0 ;  /* 0x0000001f1e357207 */ /* 0x000fe20000000000 */
[----:B------:R-:W-:Y:S01]  /*a7b0*/  IMAD.X R31, RZ, RZ, R29, P1 ;  /* 0x000000ffff1f7224 */ /* 0x000fe200008e061d */
[----:B------:R-:W-:-:S02]  /*a7c0*/  IADD3 R75, P6, R28, 0x60, RZ ;  /* 0x000000601c4b7810 */ /* 0x000fc40007fde0ff */
[----:B------:R-:W-:Y:S02]  /*a7d0*/  SHF.R.U64 R10, R10, 0x3, RZ ;  /* 0x000000030a0a7819 */ /* 0x000fe400000012ff */
[----:B------:R-:W-:Y:S01]  /*a7e0*/  IADD3 R79, P2, R28, 0x4020, RZ ;  /* 0x000040201c4f7810 */ /* 0x000fe20007f5e0ff */
[--C-:B------:R-:W-:Y:S01]  /*a7f0*/  IMAD.X R33, RZ, RZ, R29.reuse, P6 ;  /* 0x000000ffff217224 */ /* 0x100fe200030e061d */
[----:B------:R-:W-:Y:S02]  /*a800*/  LOP3.LUT R30, R8, R77, RZ, 0x3c, !PT ;  /* 0x0000004d081e7212 */ /* 0x000fe400078e3cff */
[----:B------:R-:W-:Y:S02]  /*a810*/  F2FP.BF16.F32.PACK_AB R25, R25, R26 ;  /* 0x0000001a1919723e */ /* 0x000fe400000010ff */
[----:B------:R-:W-:Y:S01]  /*a820*/  F2FP.BF16.F32.PACK_AB R20, R15, R20 ;  /* 0x000000140f14723e */ /* 0x000fe200000010ff */
[----:B------:R-:W-:Y:S01]  /*a830*/  IMAD.X R15, RZ, RZ, R29, P5 ;  /* 0x000000ffff0f7224 */ /* 0x000fe200028e061d */
[----:B------:R-:W-:-:S02]  /*a840*/  LOP3.LUT R8, R87, 0x380, RZ, 0xc0, !PT ;  /* 0x0000038057087812 */ /* 0x000fc400078ec0ff */
[----:B------:R-:W-:Y:S02]  /*a850*/  SHF.R.U64 R14, R14, 0x3, RZ ;  /* 0x000000030e0e7819 */ /* 0x000fe400000012ff */
[----:B------:R-:W-:Y:S02]  /*a860*/  LOP3.LUT R12, R75, 0x380, RZ, 0xc0, !PT ;  /* 0x000003804b0c7812 */ /* 0x000fe400078ec0ff */
[----:B------:R-:W-:Y:S02]  /*a870*/  LOP3.LUT R34, R10, R69, RZ, 0x3c, !PT ;  /* 0x000000450a227212 */ /* 0x000fe400078e3cff */
[----:B------:R-:W-:Y:S02]  /*a880*/  LOP3.LUT R10, R79, 0x380, RZ, 0xc0, !PT ;  /* 0x000003804f0a7812 */ /* 0x000fe400078ec0ff */
[----:B------:R-:W-:Y:S02]  /*a890*/  F2FP.BF16.F32.PACK_AB R140, R140, R143 ;  /* 0x0000008f8c8c723e */ /* 0x000fe400000010ff */
[----:B------:R-:W-:-:S02]  /*a8a0*/  F2FP.BF16.F32.PACK_AB R105, R105, R112 ;  /* 0x000000706969723e */ /* 0x000fc400000010ff */
[----:B------:R-:W-:Y:S02]  /*a8b0*/  F2FP.BF16.F32.PACK_AB R141, R138, R141 ;  /* 0x0000008d8a8d723e */ /* 0x000fe400000010ff */
[----:B------:R-:W-:Y:S02]  /*a8c0*/  F2FP.BF16.F32.PACK_AB R108, R101, R108 ;  /* 0x0000006c656c723e */ /* 0x000fe400000010ff */
[----:B------:R-:W-:Y:S02]  /*a8d0*/  SEL R82, R25, R20, P0 ;  /* 0x0000001419527207 */ /* 0x000fe40000000000 */
[----:B------:R-:W-:Y:S01]  /*a8e0*/  SEL R59, R20, R25, P0 ;  /* 0x00000019143b7207 */ /* 0x000fe20000000000 */
[----:B------:R-:W-:Y:S01]  /*a8f0*/  IMAD.X R25, RZ, RZ, R29, P2 ;  /* 0x000000ffff197224 */ /* 0x000fe200010e061d */
[----:B------:R-:W-:Y:S02]  /*a900*/  SHF.R.U64 R8, R8, 0x3, RZ ;  /* 0x0000000308087819 */ /* 0x000fe400000012ff */
[----:B------:R-:W-:-:S02]  /*a910*/  F2FP.BF16.F32.PACK_AB R136, R136, R139 ;  /* 0x0000008b8888723e */ /* 0x000fc400000010ff */
[----:B------:R-:W-:Y:S02]  /*a920*/  F2FP.BF16.F32.PACK_AB R97, R97, R104 ;  /* 0x000000686161723e */ /* 0x000fe400000010ff */
[----:B------:R-:W-:Y:S02]  /*a930*/  F2FP.BF16.F32.PACK_AB R137, R134, R137 ;  /* 0x000000898689723e */ /* 0x000fe400000010ff */
[----:B------:R-:W-:Y:S02]  /*a940*/  F2FP.BF16.F32.PACK_AB R100, R93, R100 ;  /* 0x000000645d64723e */ /* 0x000fe400000010ff */
[----:B------:R-:W-:Y:S02]  /*a950*/  LOP3.LUT R20, R14, R85, RZ, 0x3c, !PT ;  /* 0x000000550e147212 */ /* 0x000fe400078e3cff */
[----:B------:R-:W-:Y:S02]  /*a960*/  F2FP.BF16.F32.PACK_AB R132, R132, R135 ;  /* 0x000000878484723e */ /* 0x000fe400000010ff */
[----:B------:R-:W-:-:S02]  /*a970*/  F2FP.BF16.F32.PACK_AB R89, R89, R96 ;  /* 0x000000605959723e */ /* 0x000fc400000010ff */
[----:B------:R-:W-:Y:S02]  /*a980*/  F2FP.BF16.F32.PACK_AB R133, R130, R133 ;  /* 0x000000858285723e */ /* 0x000fe400000010ff */
[----:B------:R-:W-:Y:S02]  /*a990*/  SHF.R.U64 R12, R12, 0x3, RZ ;  /* 0x000000030c0c7819 */ /* 0x000fe400000012ff */
[----:B------:R-:W-:Y:S02]  /*a9a0*/  F2FP.BF16.F32.PACK_AB R128, R128, R131 ;  /* 0x000000838080723e */ /* 0x000fe400000010ff */
[----:B------:R-:W-:Y:S02]  /*a9b0*/  F2FP.BF16.F32.PACK_AB R129, R126, R129 ;  /* 0x000000817e81723e */ /* 0x000fe400000010ff */
[----:B------:R-:W-:Y:S02]  /*a9c0*/  F2FP.BF16.F32.PACK_AB R124, R124, R127 ;  /* 0x0000007f7c7c723e */ /* 0x000fe400000010ff */
[----:B------:R-:W-:-:S02]  /*a9d0*/  F2FP.BF16.F32.PACK_AB R125, R122, R125 ;  /* 0x0000007d7a7d723e */ /* 0x000fc400000010ff */
[----:B------:R-:W-:Y:S02]  /*a9e0*/  IADD3 R83, P3, R28, 0x4040, RZ ;  /* 0x000040401c537810 */ /* 0x000fe40007f7e0ff */
[----:B------:R-:W-:Y:S02]  /*a9f0*/  SHF.R.U64 R10, R10, 0x3, RZ ;  /* 0x000000030a0a7819 */ /* 0x000fe400000012ff */
[----:B------:R-:W-:Y:S01]  /*aa00*/  F2FP.BF16.F32.PACK_AB R120, R120, R123 ;  /* 0x0000007b7878723e */ /* 0x000fe200000010ff */
[----:B------:R-:W-:Y:S01]  /*aa10*/  IMAD.X R27, RZ, RZ, R29, P3 ;  /* 0x000000ffff1b7224 */ /* 0x000fe200018e061d */
[----:B------:R-:W-:Y:S02]  /*aa20*/  SEL R40, R140, R141, P0 ;  /* 0x0000008d8c287207 */ /* 0x000fe40000000000 */
[----:B------:R-:W-:Y:S02]  /*aa30*/  SEL R70, R105, R108, P0 ;  /* 0x0000006c69467207 */ /* 0x000fe40000000000 */
[----:B------:R-:W-:-:S02]  /*aa40*/  IADD3 R91, P6, R28, 0x8020, RZ ;  /* 0x000080201c5b7810 */ /* 0x000fc40007fde0ff */
[C---:B------:R-:W-:Y:S02]  /*aa50*/  IADD3 R86, P1, R28.reuse, 0x8040, RZ ;  /* 0x000080401c567810 */ /* 0x040fe40007f3e0ff */
[----:B------:R-:W-:Y:S01]  /*aa60*/  IADD3 R88, P2, R28, 0x8060, RZ ;  /* 0x000080601c587810 */ /* 0x000fe20007f5e0ff */
[--C-:B------:R-:W-:Y:S01]  /*aa70*/  IMAD.X R13, RZ, RZ, R29.reuse, P6 ;  /* 0x000000ffff0d7224 */ /* 0x100fe200030e061d */
[----:B------:R-:W-:Y:S01]  /*aa80*/  LOP3.LUT R14, R8, R87, RZ, 0x3c, !PT ;  /* 0x00000057080e7212 */ /* 0x000fe200078e3cff */
[----:B------:R-:W-:Y:S01]  /*aa90*/  IMAD.X R11, RZ, RZ, R29, P1 ;  /* 0x000000ffff0b7224 */ /* 0x000fe200008e061d */
[----:B------:R-:W-:Y:S02]  /*aaa0*/  SEL R141, R141, R140, P0 ;  /* 0x0000008c8d8d7207 */ /* 0x000fe40000000000 */
[----:B------:R-:W-:Y:S02]  /*aab0*/  SEL R42, R136, R137, P0 ;  /* 0x00000089882a7207 */ /* 0x000fe40000000000 */
[----:B------:R-:W-:-:S02]  /*aac0*/  SEL R105, R108, R105, P0 ;  /* 0x000000696c697207 */ /* 0x000fc40000000000 */
[----:B------:R-:W-:Y:S02]  /*aad0*/  SEL R72, R97, R100, P0 ;  /* 0x0000006461487207 */ /* 0x000fe40000000000 */
[----:B------:R-:W-:Y:S02]  /*aae0*/  MOV R87, R20 ;  /* 0x0000001400577202 */ /* 0x000fe40000000f00 */
[----:B------:R-:W-:Y:S02]  /*aaf0*/  SEL R137, R137, R136, P0 ;  /* 0x0000008889897207 */ /* 0x000fe40000000000 */
[----:B------:R-:W-:Y:S02]  /*ab00*/  SEL R48, R132, R133, P0 ;  /* 0x0000008584307207 */ /* 0x000fe40000000000 */
[----:B------:R-:W-:Y:S02]  /*ab10*/  SEL R97, R100, R97, P0 ;  /* 0x0000006164617207 */ /* 0x000fe40000000000 */
[----:B------:R-:W-:-:S02]  /*ab20*/  SEL R74, R89, R92, P0 ;  /* 0x0000005c594a7207 */ /* 0x000fc40000000000 */
[----:B------:R-:W-:Y:S02]  /*ab30*/  LOP3.LUT R32, R12, R75, RZ, 0x3c, !PT ;  /* 0x0000004b0c207212 */ /* 0x000fe400078e3cff */
[----:B------:R-:W-:Y:S02]  /*ab40*/  SEL R133, R133, R132, P0 ;  /* 0x0000008485857207 */ /* 0x000fe40000000000 */
[----:B------:R-:W-:Y:S02]  /*ab50*/  SEL R50, R128, R129, P0 ;  /* 0x0000008180327207 */ /* 0x000fe40000000000 */
[----:B------:R-:W-:Y:S02]  /*ab60*/  SEL R56, R124, R125, P0 ;  /* 0x0000007d7c387207 */ /* 0x000fe40000000000 */
[----:B------:R-:W-:Y:S02]  /*ab70*/  SEL R89, R92, R89, P0 ;  /* 0x000000595c597207 */ /* 0x000fe40000000000 */
[----:B------:R-:W-:-:S02]  /*ab80*/  LOP3.LUT R12, R83, 0x380, RZ, 0xc0, !PT ;  /* 0x00000380530c7812 */ /* 0x000fc400078ec0ff */
[----:B------:R-:W-:Y:S02]  /*ab90*/  LOP3.LUT R24, R10, R79, RZ, 0x3c, !PT ;  /* 0x0000004f0a187212 */ /* 0x000fe400078e3cff */
[----:B------:R-:W-:Y:S02]  /*aba0*/  SEL R129, R129, R128, P0 ;  /* 0x0000008081817207 */ /* 0x000fe40000000000 */
[----:B------:R-:W-:Y:S02]  /*abb0*/  SEL R125, R125, R124, P0 ;  /* 0x0000007c7d7d7207 */ /* 0x000fe40000000000 */
[----:B------:R-:W-:Y:S02]  /*abc0*/  SEL R58, R120, R121, P0 ;  /* 0x00000079783a7207 */ /* 0x000fe40000000000 */
[----:B------:R-:W-:Y:S02]  /*abd0*/  LOP3.LUT R10, R91, 0x380, RZ, 0xc0, !PT ;  /* 0x000003805b0a7812 */ /* 0x000fe400078ec0ff */
[----:B------:R-:W-:-:S02]  /*abe0*/  LOP3.LUT R61, R86, 0x380, RZ, 0xc0, !PT ;  /* 0x00000380563d7812 */ /* 0x000fc400078ec0ff */
[----:B------:R-:W-:Y:S02]  /*abf0*/  LOP3.LUT R69, R88, 0x380, RZ, 0xc0, !PT ;  /* 0x0000038058457812 */ /* 0x000fe400078ec0ff */
[----:B------:R-:W-:Y:S02]  /*ac00*/  SEL R121, R121, R120, P0 ;  /* 0x0000007879797207 */ /* 0x000fe40000000000 */
[----:B------:R-:W-:Y:S02]  /*ac10*/  SHF.R.U64 R12, R12, 0x3, RZ ;  /* 0x000000030c0c7819 */ /* 0x000fe400000012ff */
[----:B------:R-:W-:Y:S02]  /*ac20*/  SHF.R.U64 R10, R10, 0x3, RZ ;  /* 0x000000030a0a7819 */ /* 0x000fe400000012ff */
[----:B------:R-:W-:Y:S02]  /*ac30*/  SHF.R.U64 R61, R61, 0x3, RZ ;  /* 0x000000033d3d7819 */ /* 0x000fe400000012ff */
[----:B------:R-:W-:-:S02]  /*ac40*/  SHF.R.U64 R69, R69, 0x3, RZ ;  /* 0x0000000345457819 */ /* 0x000fc400000012ff */
[----:B------:R-:W-:Y:S02]  /*ac50*/  LOP3.LUT R26, R12, R83, RZ, 0x3c, !PT ;  /* 0x000000530c1a7212 */ /* 0x000fe400078e3cff */
[----:B------:R-:W-:Y:S02]  /*ac60*/  LOP3.LUT R12, R10, R91, RZ, 0x3c, !PT ;  /* 0x0000005b0a0c7212 */ /* 0x000fe400078e3cff */
[----:B------:R-:W-:Y:S02]  /*ac70*/  LOP3.LUT R10, R61, R86, RZ, 0x3c, !PT ;  /* 0x000000563d0a7212 */ /* 0x000fe400078e3cff */
[----:B------:R-:W-:Y:S02]  /*ac80*/  LOP3.LUT R8, R69, R88, RZ, 0x3c, !PT ;  /* 0x0000005845087212 */ /* 0x000fe400078e3cff */
[----:B------:R-:W-:Y:S02]  /*ac90*/  LOP3.LUT R9, R28, 0x380, RZ, 0xc0, !PT ;  /* 0x000003801c097812 */ /* 0x000fe400078ec0ff */
[----:B------:R-:W-:-:S02]  /*aca0*/  MOV R79, R10 ;  /* 0x0000000a004f7202 */ /* 0x000fc40000000f00 */
[----:B------:R-:W-:Y:S02]  /*acb0*/  SHF.R.U64 R9, R9, 0x3, RZ ;  /* 0x0000000309097819 */ /* 0x000fe400000012ff */
[----:B------:R-:W-:Y:S02]  /*acc0*/  MOV R85, R14 ;  /* 0x0000000e00557202 */ /* 0x000fe40000000f00 */
[----:B------:R-:W-:Y:S01]  /*acd0*/  LOP3.LUT R28, R9, R28, RZ, 0x3c, !PT ;  /* 0x0000001c091c7212 */ /* 0x000fe200078e3cff */
[----:B------:R-:W-:Y:S01]  /*ace0*/  IMAD.X R9, RZ, RZ, R29, P2 ;  /* 0x000000ffff097224 */ /* 0x000fe200010e061d */
[----:B------:R-:W-:Y:S02]  /*acf0*/  MOV R83, R12 ;  /* 0x0000000c00537202 */ /* 0x000fe40000000f00 */
[----:B------:R-:W-:Y:S01]  /*ad00*/  MOV R95, R28 ;  /* 0x0000001c005f7202 */ /* 0x000fe20000000f00 */
[----:B--2---:R-:W-:Y:S01]  /*ad10*/  SHFL.IDX PT, R40, R40, R5, 0x1c1f ;  /* 0x001c1f0528287589 */ /* 0x004fe200000e0000 */
[----:B------:R-:W-:-:S02]  /*ad20*/  LOP3.LUT R20, R5, 0x2, RZ, 0x3c, !PT ;  /* 0x0000000205147812 */ /* 0x000fc400078e3cff */
[----:B------:R-:W-:Y:S01]  /*ad30*/  MOV R77, R8 ;  /* 0x00000008004d7202 */ /* 0x000fe20000000f00 */
[----:B------:R-:W-:Y:S01]  /*ad40*/  SHFL.IDX PT, R70, R70, R5, 0x1c1f ;  /* 0x001c1f0546467589 */ /* 0x000fe200000e0000 */
[----:B------:R-:W-:Y:S02]  /*ad50*/  MOV R94, R36 ;  /* 0x00000024005e7202 */ /* 0x000fe40000000f00 */
[----:B------:R-:W-:Y:S01]  /*ad60*/  MOV R90, R24 ;  /* 0x00000018005a7202 */ /* 0x000fe20000000f00 */
[----:B------:R-:W0:Y:S01]  /*ad70*/  SHFL.IDX PT, R141, R141, R20, 0x1c1f ;  /* 0x001c1f148d8d7589 */ /* 0x000e2200000e0000 */
[----:B------:R-:W-:Y:S02]  /*ad80*/  MOV R88, R26 ;  /* 0x0000001a00587202 */ /* 0x000fe40000000f00 */
[----:B------:R-:W-:Y:S01]  /*ad90*/  MOV R93, R34 ;  /* 0x00000022005d7202 */ /* 0x000fe20000000f00 */
[----:B------:R-:W1:Y:S01]  /*ada0*/  SHFL.IDX PT, R105, R105, R20, 0x1c1f ;  /* 0x001c1f1469697589 */ /* 0x000e6200000e0000 */
[----:B------:R-:W-:-:S02]  /*adb0*/  MOV R92, R32 ;  /* 0x00000020005c7202 */ /* 0x000fc40000000f00 */
[----:B------:R-:W-:Y:S01]  /*adc0*/  MOV R91, R30 ;  /* 0x0000001e005b7202 */ /* 0x000fe20000000f00 */
[----:B------:R-:W-:Y:S01]  /*add0*/  SHFL.IDX PT, R42, R42, R5, 0x1c1f ;  /* 0x001c1f052a2a7589 */ /* 0x000fe200000e0000 */
[----:B------:R-:W-:-:S03]  /*ade0*/  PLOP3.LUT P1, PT, PT, PT, UP0, 0x80, 0x0 ;  /* 0x000000000000781c */ /* 0x000fc60003f2f008 */
[----:B------:R-:W-:Y:S04]  /*adf0*/  SHFL.IDX PT, R72, R72, R5, 0x1c1f ;  /* 0x001c1f0548487589 */ /* 0x000fe800000e0000 */
[----:B------:R-:W2:Y:S04]  /*ae00*/  SHFL.IDX PT, R137, R137, R20, 0x1c1f ;  /* 0x001c1f1489897589 */ /* 0x000ea800000e0000 */
[----:B------:R-:W3:Y:S04]  /*ae10*/  SHFL.IDX PT, R97, R97, R20, 0x1c1f ;  /* 0x001c1f1461617589 */ /* 0x000ee800000e0000 */
        /* <DEDUP_REMOVED lines=8> */
[----:B------:R-:W-:Y:S01]  /*aea0*/  SHFL.IDX PT, R50, R50, R5, 0x1c1f ;  /* 0x001c1f0532327589 */ /* 0x000fe200000e0000 */
[----:B--2---:R-:W-:-:S02]  /*aeb0*/  SEL R12, R42, R137, P0 ;  /* 0x000000892a0c7207 */ /* 0x004fc40000000000 */
[----:B------:R-:W-:Y:S01]  /*aec0*/  SEL R14, R137, R42, P0 ;  /* 0x0000002a890e7207 */ /* 0x000fe20000000000 */
[----:B------:R-:W-:Y:S01]  /*aed0*/  SHFL.IDX PT, R56, R56, R5, 0x1c1f ;  /* 0x001c1f0538387589 */ /* 0x000fe200000e0000 */
[----:B---3--:R-:W-:Y:S02]  /*aee0*/  SEL R13, R72, R97, P0 ;  /* 0x00000061480d7207 */ /* 0x008fe40000000000 */
[----:B------:R-:W-:Y:S01]  /*aef0*/  SEL R15, R97, R72, P0 ;  /* 0x00000048610f7207 */ /* 0x000fe20000000000 */
[----:B------:R-:W-:Y:S04]  /*af00*/  SHFL.IDX PT, R78, R78, R5, 0x1c1f ;  /* 0x001c1f054e4e7589 */ /* 0x000fe800000e0000 */
[----:B------:R-:W2:Y:S04]  /*af10*/  SHFL.IDX PT, R129, R129, R20, 0x1c1f ;  /* 0x001c1f1481817589 */ /* 0x000ea800000e0000 */
[----:B------:R-:W3:Y:S01]  /*af20*/  SHFL.IDX PT, R125, R125, R20, 0x1c1f ;  /* 0x001c1f147d7d7589 */ /* 0x000ee200000e0000 */
[----:B0-----:R-:W-:-:S02]  /*af30*/  SEL R24, R48, R133, P0 ;  /* 0x0000008530187207 */ /* 0x001fc40000000000 */
[----:B------:R-:W-:Y:S01]  /*af40*/  SEL R26, R133, R48, P0 ;  /* 0x00000030851a7207 */ /* 0x000fe20000000000 */
[----:B------:R-:W0:Y:S01]  /*af50*/  SHFL.IDX PT, R81, R81, R20, 0x1c1f ;  /* 0x001c1f1451517589 */ /* 0x000e2200000e0000 */
[----:B-1----:R-:W-:Y:S02]  /*af60*/  SEL R25, R74, R89, P0 ;  /* 0x000000594a197207 */ /* 0x002fe40000000000 */
[----:B------:R-:W-:Y:S01]  /*af70*/  SEL R27, R89, R74, P0 ;  /* 0x0000004a591b7207 */ /* 0x000fe20000000000 */
[----:B------:R-:W-:Y:S04]  /*af80*/  SHFL.IDX PT, R58, R58, R5, 0x1c1f ;  /* 0x001c1f053a3a7589 */ /* 0x000fe800000e0000 */
[----:B------:R-:W-:Y:S04]  /*af90*/  SHFL.IDX PT, R80, R80, R5, 0x1c1f ;  /* 0x001c1f0550507589 */ /* 0x000fe800000e0000 */
[----:B------:R-:W1:Y:S04]  /*afa0*/  SHFL.IDX PT, R121, R121, R20, 0x1c1f ;  /* 0x001c1f1479797589 */ /* 0x000e6800000e0000 */
[----:B------:R-:W4:Y:S01]  /*afb0*/  SHFL.IDX PT, R73, R73, R20, 0x1c1f ;  /* 0x001c1f1449497589 */ /* 0x000f2200000e0000 */
[----:B--2---:R-:W-:-:S02]  /*afc0*/  SEL R28, R50, R129, P0 ;  /* 0x00000081321c7207 */ /* 0x004fc40000000000 */
[----:B------:R-:W-:Y:S01]  /*afd0*/  SEL R30, R129, R50, P0 ;  /* 0x00000032811e7207 */ /* 0x000fe20000000000 */
[----:B------:R-:W-:Y:S01]  /*afe0*/  SHFL.IDX PT, R76, R76, R5, 0x1c1f ;  /* 0x001c1f054c4c7589 */ /* 0x000fe200000e0000 */
[----:B---3--:R-:W-:Y:S02]  /*aff0*/  SEL R32, R56, R125, P0 ;  /* 0x0000007d38207207 */ /* 0x008fe40000000000 */
[----:B------:R-:W-:Y:S01]  /*b000*/  SEL R34, R125, R56, P0 ;  /* 0x000000387d227207 */ /* 0x000fe20000000000 */
[----:B------:R-:W2:Y:S01]  /*b010*/  SHFL.IDX PT, R63, R63, R20, 0x1c1f ;  /* 0x001c1f143f3f7589 */ /* 0x000ea200000e0000 */
[----:B0-----:R-:W-:Y:S02]  /*b020*/  SEL R29, R78, R81, P0 ;  /* 0x000000514e1d7207 */ /* 0x001fe40000000000 */
[----:B------:R-:W-:Y:S01]  /*b030*/  SEL R31, R81, R78, P0 ;  /* 0x0000004e511f7207 */ /* 0x000fe20000000000 */
[----:B------:R-:W-:Y:S06]  /*b040*/  BAR.SYNC.DEFER_BLOCKING 0x1, 0x100 ;  /* 0x0044000000007b1d */ /* 0x000fec0000010000 */
[----:B------:R-:W-:Y:S01]  /*b050*/  SHFL.IDX PT, R64, R64, R5, 0x1c1f ;  /* 0x001c1f0540407589 */ /* 0x000fe200000e0000 */
[----:B-1----:R-:W-:-:S02]  /*b060*/  SEL R56, R58, R121, P0 ;  /* 0x000000793a387207 */ /* 0x002fc40000000000 */
[----:B------:R-:W-:Y:S01]  /*b070*/  SEL R58, R121, R58, P0 ;  /* 0x0000003a793a7207 */ /* 0x000fe20000000000 */
[----:B------:R-:W-:Y:S01]  /*b080*/  SHFL.IDX PT, R62, R62, R5, 0x1c1f ;  /* 0x001c1f053e3e7589 */ /* 0x000fe200000e0000 */
[----:B----4-:R-:W-:Y:S02]  /*b090*/  SEL R33, R80, R73, P0 ;  /* 0x0000004950217207 */ /* 0x010fe40000000000 */
[----:B------:R-:W-:Y:S01]  /*b0a0*/  SEL R35, R73, R80, P0 ;  /* 0x0000005049237207 */ /* 0x000fe20000000000 */
[----:B------:R2:W0:Y:S04]  /*b0b0*/  SHFL.IDX PT, R21, R57, R20, 0x1c1f ;  /* 0x001c1f1439157589 */ /* 0x00042800000e0000 */
[----:B------:R-:W1:Y:S04]  /*b0c0*/  SHFL.IDX PT, R55, R55, R20, 0x1c1f ;  /* 0x001c1f1437377589 */ /* 0x000e6800000e0000 */
[----:B------:R-:W-:Y:S01]  /*b0d0*/  SHFL.IDX PT, R60, R60, R5, 0x1c1f ;  /* 0x001c1f053c3c7589 */ /* 0x000fe200000e0000 */
[----:B--2---:R-:W-:-:S03]  /*b0e0*/  SEL R57, R76, R63, P0 ;  /* 0x0000003f4c397207 */ /* 0x004fc60000000000 */
[----:B------:R-:W-:Y:S04]  /*b0f0*/  SHFL.IDX PT, R52, R52, R5, 0x1c1f ;  /* 0x001c1f0534347589 */ /* 0x000fe800000e0000 */
[----:B------:R-:W-:Y:S04]  /*b100*/  SHFL.IDX PT, R44, R44, R5, 0x1c1f ;  /* 0x001c1f052c2c7589 */ /* 0x000fe800000e0000 */
[----:B------:R-:W-:Y:S04]  /*b110*/  SHFL.IDX PT, R66, R66, R5, 0x1c1f ;  /* 0x001c1f0542427589 */ /* 0x000fe800000e0000 */
[----:B------:R-:W-:Y:S01]  /*b120*/  SHFL.IDX PT, R68, R68, R5, 0x1c1f ;  /* 0x001c1f0544447589 */ /* 0x000fe200000e0000 */
[----:B0-----:R-:W-:-:S03]  /*b130*/  SEL R36, R64, R21, P0 ;  /* 0x0000001540247207 */ /* 0x001fc60000000000 */
[----:B------:R-:W-:Y:S01]  /*b140*/  SHFL.IDX PT, R54, R54, R5, 0x1c1f ;  /* 0x001c1f0536367589 */ /* 0x000fe200000e0000 */
[----:B-1----:R-:W-:-:S03]  /*b150*/  SEL R37, R62, R55, P0 ;  /* 0x000000373e257207 */ /* 0x002fc60000000000 */
[----:B------:R-:W-:Y:S04]  /*b160*/  SHFL.IDX PT, R46, R46, R5, 0x1c1f ;  /* 0x001c1f052e2e7589 */ /* 0x000fe800000e0000 */
[----:B------:R0:W-:Y:S04]  /*b170*/  SHFL.IDX PT, R61, R38, R5, 0x1c1f ;  /* 0x001c1f05263d7589 */ /* 0x0001e800000e0000 */
[----:B------:R-:W-:Y:S04]  /*b180*/  SHFL.IDX PT, R69, R82, R5, 0x1c1f ;  /* 0x001c1f0552457589 */ /* 0x000fe800000e0000 */
[----:B------:R-:W-:Y:S01]  /*b190*/  SHFL.IDX PT, R75, R84, R5, 0x1c1f ;  /* 0x001c1f05544b7589 */ /* 0x000fe200000e0000 */
[----:B0-----:R-:W-:-:S03]  /*b1a0*/  SEL R38, R21, R64, P0 ;  /* 0x0000004015267207 */ /* 0x001fc60000000000 */
[----:B------:R-:W0:Y:S04]  /*b1b0*/  SHFL.IDX PT, R49, R49, R20, 0x1c1f ;  /* 0x001c1f1431317589 */ /* 0x000e2800000e0000 */
[----:B------:R-:W1:Y:S04]  /*b1c0*/  SHFL.IDX PT, R47, R47, R20, 0x1c1f ;  /* 0x001c1f142f2f7589 */ /* 0x000e6800000e0000 */
[----:B------:R-:W2:Y:S04]  /*b1d0*/  SHFL.IDX PT, R41, R41, R20, 0x1c1f ;  /* 0x001c1f1429297589 */ /* 0x000ea800000e0000 */
[----:B------:R3:W4:Y:S04]  /*b1e0*/  SHFL.IDX PT, R5, R39, R20, 0x1c1f ;  /* 0x001c1f1427057589 */ /* 0x00072800000e0000 */
[----:B------:R-:W4:Y:S04]  /*b1f0*/  SHFL.IDX PT, R43, R43, R20, 0x1c1f ;  /* 0x001c1f142b2b7589 */ /* 0x000f2800000e0000 */
[----:B------:R-:W4:Y:S01]  /*b200*/  SHFL.IDX PT, R82, R53, R20, 0x1c1f ;  /* 0x001c1f1435527589 */ /* 0x000f2200000e0000 */
[----:B---3--:R-:W-:-:S03]  /*b210*/  SEL R39, R55, R62, P0 ;  /* 0x0000003e37277207 */ /* 0x008fc60000000000 */
[----:B------:R-:W3:Y:S04]  /*b220*/  SHFL.IDX PT, R45, R45, R20, 0x1c1f ;  /* 0x001c1f142d2d7589 */ /* 0x000ee800000e0000 */
[----:B------:R0:W3:Y:S04]  /*b230*/  SHFL.IDX PT, R84, R59, R20, 0x1c1f ;  /* 0x001c1f143b547589 */ /* 0x0000e800000e0000 */
[----:B------:R-:W-:Y:S04]  /*b240*/  SHFL.IDX PT, R51, R51, R20, 0x1c1f ;  /* 0x001c1f1433337589 */ /* 0x000fe800000e0000 */
[----:B------:R-:W3:Y:S01]  /*b250*/  SHFL.IDX PT, R86, R71, R20, 0x1c1f ;  /* 0x001c1f1447567589 */ /* 0x000ee200000e0000 */
[----:B0-----:R-:W-:-:S03]  /*b260*/  SEL R59, R63, R76, P0 ;  /* 0x0000004c3f3b7207 */ /* 0x001fc60000000000 */
[----:B------:R0:W-:Y:S04]  /*b270*/  STSM.16.M88.4 [R95], R8 ;  /* 0x000000085f007844 */ /* 0x0001e80000000200 */
[----:B------:R2:W-:Y:S04]  /*b280*/  STSM.16.M88.4 [R94], R12 ;  /* 0x0000000c5e007844 */ /* 0x0005e80000000200 */
[----:B------:R3:W-:Y:S04]  /*b290*/  STSM.16.M88.4 [R93], R24 ;  /* 0x000000185d007844 */ /* 0x0007e80000000200 */
[----:B------:R3:W-:Y:S01]  /*b2a0*/  STSM.16.M88.4 [R92], R28 ;  /* 0x0000001c5c007844 */ /* 0x0007e20000000200 */
[----:B0-----:R-:W-:-:S03]  /*b2b0*/  SEL R8, R60, R49, P0 ;  /* 0x000000313c087207 */ /* 0x001fc60000000000 */
[----:B------:R-:W-:Y:S01]  /*b2c0*/  STSM.16.M88.4 [R91], R32 ;  /* 0x000000205b007844 */ /* 0x000fe20000000200 */
[----:B------:R-:W-:Y:S02]  /*b2d0*/  SEL R10, R49, R60, P0 ;  /* 0x0000003c310a7207 */ /* 0x000fe40000000000 */
[----:B-1----:R-:W-:Y:S01]  /*b2e0*/  SEL R9, R54, R47, P0 ;  /* 0x0000002f36097207 */ /* 0x002fe20000000000 */
[----:B------:R-:W-:Y:S01]  /*b2f0*/  STSM.16.M88.4 [R90], R56 ;  /* 0x000000385a007844 */ /* 0x000fe20000000200 */
[----:B------:R-:W-:Y:S02]  /*b300*/  SEL R11, R47, R54, P0 ;  /* 0x000000362f0b7207 */ /* 0x000fe40000000000 */
[----:B--2---:R-:W-:Y:S01]  /*b310*/  SEL R12, R52, R41, P0 ;  /* 0x00000029340c7207 */ /* 0x004fe20000000000 */
[----:B------:R-:W-:Y:S01]  /*b320*/  STSM.16.M88.4 [R88], R36 ;  /* 0x0000002458007844 */ /* 0x000fe20000000200 */
[----:B------:R-:W-:Y:S02]  /*b330*/  SEL R14, R41, R52, P0 ;  /* 0x00000034290e7207 */ /* 0x000fe40000000000 */
[----:B----4-:R-:W-:Y:S01]  /*b340*/  SEL R13, R46, R5, P0 ;  /* 0x000000052e0d7207 */ /* 0x010fe20000000000 */
[----:B------:R0:W-:Y:S01]  /*b350*/  STSM.16.M88.4 [R87], R8 ;  /* 0x0000000857007844 */ /* 0x0001e20000000200 */
[----:B------:R-:W-:-:S02]  /*b360*/  SEL R15, R5, R46, P0 ;  /* 0x0000002e050f7207 */ /* 0x000fc40000000000 */
[----:B---3--:R-:W-:Y:S02]  /*b370*/  SEL R24, R44, R43, P0 ;  /* 0x0000002b2c187207 */ /* 0x008fe40000000000 */
[----:B------:R-:W-:Y:S01]  /*b380*/  SEL R26, R43, R44, P0 ;  /* 0x0000002c2b1a7207 */ /* 0x000fe20000000000 */
[----:B------:R1:W-:Y:S01]  /*b390*/  STSM.16.M88.4 [R85], R12 ;  /* 0x0000000c55007844 */ /* 0x0003e20000000200 */
[----:B------:R-:W-:Y:S02]  /*b3a0*/  SEL R25, R61, R82, P0 ;  /* 0x000000523d197207 */ /* 0x000fe40000000000 */
[----:B------:R-:W-:Y:S02]  /*b3b0*/  SEL R27, R82, R61, P0 ;  /* 0x0000003d521b7207 */ /* 0x000fe40000000000 */
[----:B------:R-:W-:Y:S02]  /*b3c0*/  SEL R28, R66, R45, P0 ;  /* 0x0000002d421c7207 */ /* 0x000fe40000000000 */
[----:B------:R-:W-:Y:S01]  /*b3d0*/  SEL R30, R45, R66, P0 ;  /* 0x000000422d1e7207 */ /* 0x000fe20000000000 */
[----:B------:R1:W-:Y:S01]  /*b3e0*/  STSM.16.M88.4 [R83], R24 ;  /* 0x0000001853007844 */ /* 0x0003e20000000200 */
[----:B------:R-:W-:Y:S01]  /*b3f0*/  SEL R29, R69, R84, P0 ;  /* 0x00000054451d7207 */ /* 0x000fe20000000000 */
[----:B0-----:R-:W-:Y:S01]  /*b400*/  IMAD.U32 R8, RZ, RZ, UR4 ;  /* 0x00000004ff087e24 */ /* 0x001fe2000f8e00ff */
[----:B------:R-:W-:Y:S01]  /*b410*/  SEL R31, R84, R69, P0 ;  /* 0x00000045541f7207 */ /* 0x000fe20000000000 */
[----:B------:R-:W-:Y:S01]  /*b420*/  IMAD.U32 R9, RZ, RZ, UR6 ;  /* 0x00000006ff097e24 */ /* 0x000fe2000f8e00ff */
[----:B------:R-:W-:Y:S01]  /*b430*/  SEL R33, R75, R86, P0 ;  /* 0x000000564b217207 */ /* 0x000fe20000000000 */
[----:B------:R-:W-:Y:S01]  /*b440*/  ULDC.64 UR6, c[0x0][0xbe0] ;  /* 0x0002f80000067ab9 */ /* 0x000fe20000000a00 */
[----:B------:R-:W-:Y:S01]  /*b450*/  SEL R35, R86, R75, P0 ;  /* 0x0000004b56237207 */ /* 0x000fe20000000000 */
[----:B------:R1:W-:Y:S01]  /*b460*/  STSM.16.M88.4 [R79], R28 ;  /* 0x0000001c4f007844 */ /* 0x0003e20000000200 */
[----:B------:R-:W-:-:S02]  /*b470*/  SEL R32, R68, R51, P0 ;  /* 0x0000003344207207 */ /* 0x000fc40000000000 */
[----:B------:R-:W-:-:S05]  /*b480*/  SEL R34, R51, R68, P0 ;  /* 0x0000004433227207 */ /* 0x000fca0000000000 */
[----:B------:R1:W-:Y:S01]  /*b490*/  STSM.16.M88.4 [R77], R32 ;  /* 0x000000204d007844 */ /* 0x0003e20000000200 */
[----:B------:R-:W-:Y:S06]  /*b4a0*/  BAR.SYNC.DEFER_BLOCKING 0x1, 0x100 ;  /* 0x0044000000007b1d */ /* 0x000fec0000010000 */
[----:B------:R-:W2:Y:S01]  /*b4b0*/  @P1 LDG.E R10, desc[UR46][R8.64] ;  /* 0x0000002e080a1981 */ /* 0x000ea2000c1e1900 */
[----:B------:R-:W-:Y:S01]  /*b4c0*/  UISETP.NE.U32.AND UP1, UPT, UR6, URZ, UPT ;  /* 0x0000003f0600728c */ /* 0x000fe2000bf25070 */
[----:B------:R-:W0:Y:S01]  /*b4d0*/  LDC R5, c[0x0][0xa88] ;  /* 0x0002a200ff057b82 */ /* 0x000e220000000800 */
[----:B------:R-:W-:Y:S01]  /*b4e0*/  IMAD R11, R16, 0x40, R2 ;  /* 0x00000040100b7824 */ /* 0x000fe200078e0202 */
[----:B------:R-:W-:Y:S01]  /*b4f0*/  UMOV UR4, URZ ;  /* 0x0000003f00047c82 */ /* 0x000fe20008000000 */
[----:B------:R-:W-:-:S02]  /*b500*/  UISETP.NE.AND.EX UP1, UPT, UR7, URZ, UPT, UP1 ;  /* 0x0000003f0700728c */ /* 0x000fc4000bf25310 */
[----:B------:R-:W-:-:S04]  /*b510*/  IMAD.WIDE R6, R11, 0x2, R6 ;  /* 0x000000020b067825 */ /* 0x000fc800078e0206 */
[----:B------:R-:W-:Y:S02]  /*b520*/  PLOP3.LUT P0, PT, PT, PT, UP1, 0x80, 0x0 ;  /* 0x000000000000781c */ /* 0x000fe40003f0f018 */
[----:B------:R-:W-:-:S03]  /*b530*/  IADD3 R37, P5, R6, 0x1000, RZ ;  /* 0x0000100006257810 */ /* 0x000fc60007fbe0ff */
[----:B------:R-:W-:Y:S02]  /*b540*/  @UP1 ULDC.64 UR6, c[0x0][0xbe0] ;  /* 0x0002f80000061ab9 */ /* 0x000fe40000000a00 */
[----:B------:R-:W-:-:S06]  /*b550*/  @UP1 UIMAD.WIDE UR6, UR36, 0x4, UR6 ;  /* 0x00000004240618a5 */ /* 0x000fcc000f8e0206 */
[----:B------:R-:W-:Y:S01]  /*b560*/  IMAD.U32 R11, RZ, RZ, UR7 ;  /* 0x00000007ff0b7e24 */ /* 0x000fe2000f8e00ff */
[----:B--2---:R-:W-:Y:S01]  /*b570*/  @P1 R2UR UR4, R10 ;  /* 0x000000000a0412ca */ /* 0x004fe200000e0000 */
[----:B------:R-:W-:-:S05]  /*b580*/  IMAD.U32 R10, RZ, RZ, UR6 ;  /* 0x00000006ff0a7e24 */ /* 0x000fca000f8e00ff */
[----:B0-----:R1:W5:Y:S01]  /*b590*/  @P0 LDG.E R5, desc[UR46][R10.64] ;  /* 0x0000002e0a050981 */ /* 0x001362000c1e1900 */
[----:B------:R-:W-:Y:S08]  /*b5a0*/  @P0 BRA `(.L_x_3041) ;  /* 0x0000000000100947 */ /* 0x000ff00003800000 */
[----:B------:R-:W-:Y:S05]  /*b5b0*/  @!P1 BRA `(.L_x_3041) ;  /* 0x00000000000c9947 */ /* 0x000fea0003800000 */
[----:B-1----:R-:W2:Y:S04]  /*b5c0*/  LDG.E R10, desc[UR46][R8.64] ;  /* 0x0000002e080a7981 */ /* 0x002ea8000c1e1900 */
[----:B-----5:R-:W2:Y:S02]  /*b5d0*/  LDG.E R5, desc[UR46][R8.64+0x4] ;  /* 0x0000042e08057981 */ /* 0x020ea4000c1e1900 */
[----:B--2---:R-:W-:-:S07]  /*b5e0*/  IMAD.IADD R5, R5, 0x1, -R10 ;  /* 0x0000000105057824 */ /* 0x004fce00078e0a0a */
.L_x_3041:
[----:B------:R-:W-:Y:S01]  /*b5f0*/  USHF.R.S32.HI UR11, URZ, 0x1f, UR39 ;  /* 0x0000001f3f0b7899 */ /* 0x000fe20008011427 */
[----:B------:R-:W-:Y:S01]  /*b600*/  IADD3 R9, P3, R6, 0x3000, RZ ;  /* 0x0000300006097810 */ /* 0x000fe20007f7e0ff */
[----:B------:R-:W-:Y:S01]  /*b610*/  ULDC.64 UR12, c[0x0][0xb70] ;  /* 0x0002dc00000c7ab9 */ /* 0x000fe20000000a00 */
[----:B------:R-:W-:Y:S01]  /*b620*/  USHF.R.S32.HI UR9, URZ, 0x1f, UR4 ;  /* 0x0000001f3f097899 */ /* 0x000fe20008011404 */
[----:B-1----:R-:W-:Y:S01]  /*b630*/  IMAD R14, R18, 0x80, R221 ;  /* 0x00000080120e7824 */ /* 0x002fe200078e02dd */
[----:B------:R-:W-:Y:S01]  /*b640*/  UIMAD UR10, UR11, UR12, URZ ;  /* 0x0000000c0b0a72a4 */ /* 0x000fe2000f8e023f */
[----:B------:R-:W-:Y:S01]  /*b650*/  LOP3.LUT R8, R9, 0x380, RZ, 0xc0, !PT ;  /* 0x0000038009087812 */ /* 0x000fe200078ec0ff */
[----:B------:R-:W-:Y:S01]  /*b660*/  UMOV UR8, UR4 ;  /* 0x0000000400087c82 */ /* 0x000fe20008000000 */
[----:B------:R-:W-:Y:S01]  /*b670*/  USEL UR37, UR37, URZ, !UP0 ;  /* 0x0000003f25257287 */ /* 0x000fe2000c000000 */
[----:B------:R-:W-:Y:S01]  /*b680*/  IADD3 R57, P0, R6, 0x4000, RZ ;  /* 0x0000400006397810 */ /* 0x000fe20007f1e0ff */
        /* <DEDUP_REMOVED lines=9> */
[----:B------:R-:W-:Y:S01]  /*b720*/  UIMAD UR8, UR37, UR12, URZ ;  /* 0x0000000c250872a4 */ /* 0x000fe2000f8e023f */
[----:B------:R-:W-:Y:S01]  /*b730*/  LOP3.LUT R56, R57, 0x380, RZ, 0xc0, !PT ;  /* 0x0000038039387812 */ /* 0x000fe200078ec0ff */
[----:B------:R-:W-:Y:S01]  /*b740*/  UIMAD.WIDE.U32 UR6, UR36, UR12, UR6 ;  /* 0x0000000c240672a5 */ /* 0x000fe2000f8e0006 */
[----:B------:R-:W-:Y:S01]  /*b750*/  IADD3 R25, P4, R6, 0x2000, RZ ;  /* 0x0000200006197810 */ /* 0x000fe20007f9e0ff */
[----:B------:R-:W-:Y:S01]  /*b760*/  UIMAD UR8, UR36, UR13, UR8 ;  /* 0x0000000d240872a4 */ /* 0x000fe2000f8e0208 */
[----:B------:R-:W-:-:S02]  /*b770*/  LOP3.LUT R44, R45, 0x380, RZ, 0xc0, !PT ;  /* 0x000003802d2c7812 */ /* 0x000fc400078ec0ff */
[----:B------:R-:W-:Y:S01]  /*b780*/  SHF.R.U64 R56, R56, 0x3, RZ ;  /* 0x0000000338387819 */ /* 0x000fe200000012ff */
[----:B------:R-:W-:Y:S01]  /*b790*/  ULDC.64 UR12, c[0x0][0xaa0] ;  /* 0x0002a800000c7ab9 */ /* 0x000fe20000000a00 */
[----:B------:R-:W-:Y:S01]  /*b7a0*/  IADD3 R10, P6, R14, UR6, RZ ;  /* 0x000000060e0a7c10 */ /* 0x000fe2000ffde0ff */
[----:B------:R-:W-:Y:S01]  /*b7b0*/  IMAD.U32 R12, RZ, RZ, UR8 ;  /* 0x00000008ff0c7e24 */ /* 0x000fe2000f8e00ff */
[----:B------:R-:W-:Y:S02]  /*b7c0*/  IADD3 R33, P2, R6, 0x6000, RZ ;  /* 0x0000600006217810 */ /* 0x000fe40007f5e0ff */
[----:B------:R-:W-:Y:S02]  /*b7d0*/  LOP3.LUT R36, R37, 0x380, RZ, 0xc0, !PT ;  /* 0x0000038025247812 */ /* 0x000fe400078ec0ff */
[----:B------:R-:W-:Y:S01]  /*b7e0*/  IADD3.X R9, R9, UR7, R12, P6, !PT ;  /* 0x0000000709097c10 */ /* 0x000fe2000b7fe40c */
[----:B------:R-:W-:Y:S01]  /*b7f0*/  ULDC.64 UR6, c[0x0][0xb40] ;  /* 0x0002d00000067ab9 */ /* 0x000fe20000000a00 */
[----:B------:R-:W-:-:S02]  /*b800*/  LOP3.LUT R24, R25, 0x380, RZ, 0xc0, !PT ;  /* 0x0000038019187812 */ /* 0x000fc400078ec0ff */
[----:B------:R-:W-:Y:S02]  /*b810*/  LEA R20, P6, R10, UR6, 0x2 ;  /* 0x000000060a147c11 */ /* 0x000fe4000f8c10ff */
[----:B------:R-:W-:Y:S02]  /*b820*/  SHF.R.U64 R44, R44, 0x3, RZ ;  /* 0x000000032c2c7819 */ /* 0x000fe400000012ff */
[----:B------:R-:W-:Y:S01]  /*b830*/  LOP3.LUT R56, R56, R57, RZ, 0x3c, !PT ;  /* 0x0000003938387212 */ /* 0x000fe200078e3cff */
[----:B------:R-:W-:Y:S01]  /*b840*/  IMAD.X R57, RZ, RZ, R7, P0 ;  /* 0x000000ffff397224 */ /* 0x000fe200000e0607 */
[----:B------:R-:W-:Y:S02]  /*b850*/  LOP3.LUT R32, R33, 0x380, RZ, 0xc0, !PT ;  /* 0x0000038021207812 */ /* 0x000fe400078ec0ff */
[----:B------:R-:W-:Y:S01]  /*b860*/  LEA.HI.X R21, R10, UR7, R9, 0x2, P6 ;  /* 0x000000070a157c11 */ /* 0x000fe2000b0f1409 */
[----:B------:R-:W-:Y:S01]  /*b870*/  VIADD R10, R14, 0x8 ;  /* 0x000000080e0a7836 */ /* 0x000fe20000000000 */
[----:B------:R-:W-:Y:S01]  /*b880*/  SHF.R.U64 R36, R36, 0x3, RZ ;  /* 0x0000000324247819 */ /* 0x000fe200000012ff */
[----:B------:R-:W-:Y:S01]  /*b890*/  IMAD.X R9, RZ, RZ, R7, P3 ;  /* 0x000000ffff097224 */ /* 0x000fe200018e0607 */
[----:B------:R-:W-:-:S02]  /*b8a0*/  SHF.R.U64 R24, R24, 0x3, RZ ;  /* 0x0000000318187819 */ /* 0x000fc400000012ff */
[----:B------:R-:W-:Y:S02]  /*b8b0*/  LOP3.LUT P0, RZ, R19, 0x3, RZ, 0xc0, !PT ;  /* 0x0000000313ff7812 */ /* 0x000fe4000780c0ff */
[----:B------:R-:W-:Y:S01]  /*b8c0*/  LOP3.LUT R44, R44, R45, RZ, 0x3c, !PT ;  /* 0x0000002d2c2c7212 */ /* 0x000fe200078e3cff */
[--C-:B------:R-:W-:Y:S01]  /*b8d0*/  IMAD.X R45, RZ, RZ, R7.reuse, P1 ;  /* 0x000000ffff2d7224 */ /* 0x100fe200008e0607 */
[----:B------:R-:W-:Y:S02]  /*b8e0*/  SHF.R.U64 R32, R32, 0x3, RZ ;  /* 0x0000000320207819 */ /* 0x000fe400000012ff */
[----:B------:R-:W-:Y:S01]  /*b8f0*/  LOP3.LUT R36, R36, R37, RZ, 0x3c, !PT ;  /* 0x0000002524247212 */ /* 0x000fe200078e3cff */
[--C-:B------:R-:W-:Y:S01]  /*b900*/  IMAD.X R37, RZ, RZ, R7.reuse, P5 ;  /* 0x000000ffff257224 */ /* 0x100fe200028e0607 */
[----:B------:R-:W-:Y:S01]  /*b910*/  LOP3.LUT R24, R24, R25, RZ, 0x3c, !PT ;  /* 0x0000001918187212 */ /* 0x000fe200078e3cff */
[----:B------:R-:W-:Y:S01]  /*b920*/  IMAD.X R25, RZ, RZ, R7, P4 ;  /* 0x000000ffff197224 */ /* 0x000fe200020e0607 */
[----:B-----5:R-:W-:-:S02]  /*b930*/  ISETP.GE.OR P1, PT, R14, R5, P0 ;  /* 0x000000050e00720c */ /* 0x020fc40000726670 */
[----:B------:R-:W-:Y:S02]  /*b940*/  ISETP.GE.OR P0, PT, R10, R5, P0 ;  /* 0x000000050a00720c */ /* 0x000fe40000706670 */
[C---:B------:R-:W-:Y:S02]  /*b950*/  IADD3 R13, P6, R6.reuse, 0x7000, RZ ;  /* 0x00007000060d7810 */ /* 0x040fe40007fde0ff */
[C---:B------:R-:W-:Y:S02]  /*b960*/  IADD3 R61, P5, R6.reuse, 0x8000, RZ ;  /* 0x00008000063d7810 */ /* 0x040fe40007fbe0ff */
[C---:B------:R-:W-:Y:S02]  /*b970*/  IADD3 R53, P4, R6.reuse, 0x9000, RZ ;  /* 0x0000900006357810 */ /* 0x040fe40007f9e0ff */
[C---:B------:R-:W-:Y:S02]  /*b980*/  IADD3 R41, P3, R6.reuse, 0xa000, RZ ;  /* 0x0000a00006297810 */ /* 0x040fe40007f7e0ff */
[----:B------:R-:W-:Y:S01]  /*b990*/  LOP3.LUT R15, R6, 0x380, RZ, 0xc0, !PT ;  /* 0x00000380060f7812 */ /* 0x000fe200078ec0ff */
[----:B------:R-:W-:Y:S01]  /*b9a0*/  @!P1 STG.E desc[UR46][R20.64], R0 ;  /* 0x0000000014009986 */ /* 0x000fe2000c10192e */
[----:B------:R-:W-:Y:S01]  /*b9b0*/  LOP3.LUT R32, R32, R33, RZ, 0x3c, !PT ;  /* 0x0000002120207212 */ /* 0x000fe200078e3cff */
[----:B------:R-:W-:Y:S01]  /*b9c0*/  IMAD.X R33, RZ, RZ, R7, P2 ;  /* 0x000000ffff217224 */ /* 0x000fe200010e0607 */
[----:B------:R-:W-:Y:S01]  /*b9d0*/  IADD3 R11, P2, R6, 0xb000, RZ ;  /* 0x0000b000060b7810 */ /* 0x000fe20007f5e0ff */
[----:B------:R0:W-:Y:S01]  /*b9e0*/  @!P0 STG.E desc[UR46][R20.64+0x20], R3 ;  /* 0x0000200314008986 */ /* 0x0001e2000c10192e */
[----:B------:R-:W-:-:S02]  /*b9f0*/  LOP3.LUT R12, R13, 0x380, RZ, 0xc0, !PT ;  /* 0x000003800d0c7812 */ /* 0x000fc400078ec0ff */
[----:B------:R-:W-:Y:S01]  /*ba00*/  LOP3.LUT R60, R61, 0x380, RZ, 0xc0, !PT ;  /* 0x000003803d3c7812 */ /* 0x000fe200078ec0ff */
[----:B------:R-:W-:Y:S01]  /*ba10*/  UIMAD UR6, UR9, UR12, URZ ;  /* 0x0000000c090672a4 */ /* 0x000fe2000f8e023f */
[----:B------:R-:W-:Y:S01]  /*ba20*/  LOP3.LUT R52, R53, 0x380, RZ, 0xc0, !PT ;  /* 0x0000038035347812 */ /* 0x000fe200078ec0ff */
[----:B------:R-:W-:Y:S01]  /*ba30*/  IMAD.X R29, RZ, RZ, R7, P2 ;  /* 0x000000ffff1d7224 */ /* 0x000fe200010e0607 */
[----:B------:R-:W-:Y:S01]  /*ba40*/  LOP3.LUT R40, R41, 0x380, RZ, 0xc0, !PT ;  /* 0x0000038029287812 */ /* 0x000fe200078ec0ff */
[----:B------:R-:W5:Y:S01]  /*ba50*/  LD.E.128 R36, desc[UR46][R36.64] ;  /* 0x0000002e24247980 */ /* 0x000f62000c101d00 */
[----:B------:R-:W-:Y:S02]  /*ba60*/  SHF.R.U64 R15, R15, 0x3, RZ ;  /* 0x000000030f0f7819 */ /* 0x000fe400000012ff */
[----:B------:R-:W-:Y:S01]  /*ba70*/  LOP3.LUT R10, R11, 0x380, RZ, 0xc0, !PT ;  /* 0x000003800b0a7812 */ /* 0x000fe200078ec0ff */
[----:B------:R-:W5:Y:S01]  /*ba80*/  LD.E.128 R24, desc[UR46][R24.64] ;  /* 0x0000002e18187980 */ /* 0x000f62000c101d00 */
[----:B------:R-:W-:-:S02]  /*ba90*/  SHF.R.U64 R12, R12, 0x3, RZ ;  /* 0x000000030c0c7819 */ /* 0x000fc400000012ff */
[----:B------:R-:W-:Y:S01]  /*baa0*/  SHF.R.U64 R60, R60, 0x3, RZ ;  /* 0x000000033c3c7819 */ /* 0x000fe200000012ff */
[----:B------:R-:W5:Y:S01]  /*bab0*/  LD.E.128 R56, desc[UR46][R56.64] ;  /* 0x0000002e38387980 */ /* 0x000f62000c101d00 */
[----:B------:R-:W-:Y:S02]  /*bac0*/  SHF.R.U64 R52, R52, 0x3, RZ ;  /* 0x0000000334347819 */ /* 0x000fe400000012ff */
[----:B------:R-:W-:Y:S01]  /*bad0*/  SHF.R.U64 R40, R40, 0x3, RZ ;  /* 0x0000000328287819 */ /* 0x000fe200000012ff */
[----:B------:R-:W5:Y:S01]  /*bae0*/  LD.E.128 R44, desc[UR46][R44.64] ;  /* 0x0000002e2c2c7980 */ /* 0x000f62000c101d00 */
[----:B------:R-:W-:Y:S02]  /*baf0*/  LOP3.LUT R6, R15, R6, RZ, 0x3c, !PT ;  /* 0x000000060f067212 */ /* 0x000fe400078e3cff */
        /* <DEDUP_REMOVED lines=10> */
[----:B------:R1:W5:Y:S01]  /*bba0*/  LD.E.128 R48, desc[UR46][R6.64] ;  /* 0x0000002e06307980 */ /* 0x000362000c101d00 */
[----:B0-----:R-:W-:Y:S01]  /*bbb0*/  SHF.R.S32.HI R3, RZ, 0x1f, R2 ;  /* 0x0000001fff037819 */ /* 0x001fe20000011402 */
[----:B------:R-:W-:Y:S01]  /*bbc0*/  UIMAD UR6, UR4, UR13, UR6 ;  /* 0x0000000d040672a4 */ /* 0x000fe2000f8e0206 */
[----:B------:R-:W-:Y:S01]  /*bbd0*/  LOP3.LUT R28, R10, R11, RZ, 0x3c, !PT ;  /* 0x0000000b0a1c7212 */ /* 0x000fe200078e3cff */
[----:B------:R-:W5:Y:S04]  /*bbe0*/  LD.E.128 R12, desc[UR46][R12.64] ;  /* 0x0000002e0c0c7980 */ /* 0x000f68000c101d00 */
[----:B------:R-:W5:Y:S01]  /*bbf0*/  LD.E.128 R8, desc[UR46][R8.64] ;  /* 0x0000002e08087980 */ /* 0x000f62000c101d00 */
[----:B-1----:R-:W-:-:S03]  /*bc00*/  IMAD.U32 R7, RZ, RZ, UR12 ;  /* 0x0000000cff077e24 */ /* 0x002fc6000f8e00ff */
[----:B------:R-:W5:Y:S01]  /*bc10*/  LD.E.128 R60, desc[UR46][R60.64] ;  /* 0x0000002e3c3c7980 */ /* 0x000f62000c101d00 */
[----:B------:R-:W-:-:S03]  /*bc20*/  IMAD.WIDE.U32 R6, R7, UR4, R2 ;  /* 0x0000000407067c25 */ /* 0x000fc6000f8e0002 */
[----:B------:R-:W5:Y:S01]  /*bc30*/  LD.E.128 R52, desc[UR46][R52.64] ;  /* 0x0000002e34347980 */ /* 0x000f62000c101d00 */
[----:B------:R-:W-:Y:S01]  /*bc40*/  VIADD R7, R7, UR6 ;  /* 0x0000000607077c36 */ /* 0x000fe20008000000 */
[----:B------:R-:W-:Y:S02]  /*bc50*/  ULDC.64 UR6, c[0x0][0xae0] ;  /* 0x0002b80000067ab9 */ /* 0x000fe40000000a00 */
        /* <DEDUP_REMOVED lines=13> */
[----:B------:R-:W-:Y:S02]  /*bd30*/  ULDC.64 UR6, c[0x0][0xae8] ;  /* 0x0002ba0000067ab9 */ /* 0x000fe40000000a00 */
[----:B------:R-:W-:Y:S01]  /*bd40*/  ISETP.GE.AND P3, PT, R16, R5, PT ;  /* 0x000000051000720c */ /* 0x000fe20003f66270 */
[----:B------:R-:W-:Y:S01]  /*bd50*/  VIADD R7, R7, UR4 ;  /* 0x0000000407077c36 */ /* 0x000fe20008000000 */
[----:B------:R-:W-:Y:S01]  /*bd60*/  UIMAD UR4, UR37, UR6, URZ ;  /* 0x00000006250472a4 */ /* 0x000fe2000f8e023f */
[----:B------:R-:W-:Y:S02]  /*bd70*/  VIADD R4, R4, 0x33420 ;  /* 0x0003342004047836 */ /* 0x000fe40000000000 */
[----:B------:R-:W-:Y:S02]  /*bd80*/  VIADD R0, R16, 0x20 ;  /* 0x0000002010007836 */ /* 0x000fe40000000000 */
[----:B------:R-:W-:Y:S01]  /*bd90*/  IMAD.U32 R21, RZ, RZ, UR6 ;  /* 0x00000006ff157e24 */ /* 0x000fe2000f8e00ff */
[----:B------:R-:W-:Y:S01]  /*bda0*/  UIMAD UR4, UR36, UR7, UR4 ;  /* 0x00000007240472a4 */ /* 0x000fe2000f8e0204 */
[----:B------:R-:W-:-:S02]  /*bdb0*/  PRMT R4, RZ, 0x654, R4 ;  /* 0x00000654ff047816 */ /* 0x000fc40000000004 */
[----:B------:R-:W-:Y:S01]  /*bdc0*/  IMAD.WIDE.U32 R20, R21, UR36, R6 ;  /* 0x0000002415147c25 */ /* 0x000fe2000f8e0006 */
[-C--:B------:R-:W-:Y:S02]  /*bdd0*/  ISETP.GE.AND P0, PT, R0, R5.reuse, PT ;  /* 0x000000050000720c */ /* 0x080fe40003f06270 */
[--C-:B------:R-:W-:Y:S01]  /*bde0*/  SHF.R.S32.HI R17, RZ, 0x1f, R16.reuse ;  /* 0x0000001fff117819 */ /* 0x100fe20000011410 */
[C---:B------:R-:W-:Y:S01]  /*bdf0*/  VIADD R0, R16.reuse, 0x40 ;  /* 0x0000004010007836 */ /* 0x040fe20000000000 */
[----:B0-----:R0:W-:Y:S01]  /*be00*/  SYNCS.ARRIVE.TRANS64.RED.A1T0 RZ, [R4+URZ], RZ ;  /* 0x000000ff04ff79a7 */ /* 0x0011e2000810043f */
[----:B------:R-:W-:Y:S01]  /*be10*/  VIADD R3, R16, 0x60 ;  /* 0x0000006010037836 */ /* 0x000fe20000000000 */
[----:B------:R-:W-:Y:S01]  /*be20*/  BSSY B1, `(.L_x_3042) ;  /* 0x0000019000017945 */ /* 0x000fe20003800000 */
[----:B------:R-:W-:Y:S01]  /*be30*/  VIADD R71, R21, UR4 ;  /* 0x0000000415477c36 */ /* 0x000fe20008000000 */
[-C--:B------:R-:W-:Y:S01]  /*be40*/  ISETP.GE.AND P1, PT, R0, R5.reuse, PT ;  /* 0x000000050000720c */ /* 0x080fe20003f26270 */
[----:B------:R-:W-:Y:S01]  /*be50*/  IMAD.WIDE R6, R18, 0x80, R16 ;  /* 0x0000008012067825 */ /* 0x000fe200078e0210 */
[----:B------:R-:W-:Y:S01]  /*be60*/  ISETP.GE.AND P2, PT, R3, R5, PT ;  /* 0x000000050300720c */ /* 0x000fe20003f46270 */
[----:B------:R-:W-:-:S12]  /*be70*/  @P3 BRA `(.L_x_3043) ;  /* 0x00000000004c3947 */ /* 0x000fd80003800000 */
[----:B------:R-:W-:Y:S01]  /*be80*/  ULDC.64 UR6, c[0x0][0xad8] ;  /* 0x0002b60000067ab9 */ /* 0x000fe20000000a00 */
[C---:B------:R-:W-:Y:S01]  /*be90*/  VIADD R0, R2.reuse, 0x40 ;  /* 0x0000004002007836 */ /* 0x040fe20000000000 */
[----:B------:R-:W-:Y:S01]  /*bea0*/  ULDC UR4, c[0x0][0xa8c] ;  /* 0x0002a30000047ab9 */ /* 0x000fe20000000800 */
[C---:B------:R-:W-:Y:S01]  /*beb0*/  VIADD R18, R2.reuse, 0x80 ;  /* 0x0000008002127836 */ /* 0x040fe20000000000 */
[----:B------:R-:W-:Y:S01]  /*bec0*/  ISETP.GE.AND P3, PT, R2, UR4, PT ;  /* 0x0000000402007c0c */ /* 0x000fe2000bf66270 */
[----:B------:R-:W-:Y:S01]  /*bed0*/  IMAD R3, R7, UR6, RZ ;  /* 0x0000000607037c24 */ /* 0x000fe2000f8e02ff */
[----:B------:R-:W-:Y:S01]  /*bee0*/  ISETP.GE.AND P4, PT, R0, UR4, PT ;  /* 0x0000000400007c0c */ /* 0x000fe2000bf86270 */
[----:B0-----:R-:W-:Y:S01]  /*bef0*/  IMAD.MOV.U32 R4, RZ, RZ, R20 ;  /* 0x000000ffff047224 */ /* 0x001fe200078e0014 */
[----:B------:R-:W-:Y:S01]  /*bf00*/  ISETP.GE.AND P5, PT, R18, UR4, PT ;  /* 0x0000000412007c0c */ /* 0x000fe2000bfa6270 */
[----:B------:R-:W-:Y:S02]  /*bf10*/  IMAD.MOV.U32 R5, RZ, RZ, R71 ;  /* 0x000000ffff057224 */ /* 0x000fe400078e0047 */
[----:B------:R-:W-:-:S02]  /*bf20*/  IMAD R3, R6, UR7, R3 ;  /* 0x0000000706037c24 */ /* 0x000fc4000f8e0203 */
[----:B------:R-:W-:Y:S01]  /*bf30*/  IMAD.WIDE.U32 R4, R6, UR6, R4 ;  /* 0x0000000606047c25 */ /* 0x000fe2000f8e0004 */
[----:B------:R-:W-:-:S03]  /*bf40*/  ULDC.64 UR6, c[0x0][0xa80] ;  /* 0x0002a00000067ab9 */ /* 0x000fc60000000a00 */
[----:B------:R-:W-:Y:S01]  /*bf50*/  IMAD.IADD R3, R5, 0x1, R3 ;  /* 0x0000000105037824 */ /* 0x000fe200078e0203 */
[----:B------:R-:W-:-:S04]  /*bf60*/  LEA R68, P6, R4, UR6, 0x1 ;  /* 0x0000000604447c11 */ /* 0x000fc8000f8c08ff */
[----:B------:R-:W-:-:S05]  /*bf70*/  LEA.HI.X R69, R4, UR7, R3, 0x1, P6 ;  /* 0x0000000704457c11 */ /* 0x000fca000b0f0c03 */
[----:B-----5:R1:W-:Y:S04]  /*bf80*/  @!P3 STG.E.128 desc[UR46][R68.64], R48 ;  /* 0x000000304400b986 */ /* 0x0203e8000c101d2e */
[----:B------:R1:W-:Y:S04]  /*bf90*/  @!P4 STG.E.128 desc[UR46][R68.64+0x80], R56 ;  /* 0x000080384400c986 */ /* 0x0003e8000c101d2e */
[----:B------:R1:W-:Y:S02]  /*bfa0*/  @!P5 STG.E.128 desc[UR46][R68.64+0x100], R60 ;  /* 0x0001003c4400d986 */ /* 0x0003e4000c101d2e */
.L_x_3043:
[----:B------:R-:W-:Y:S05]  /*bfb0*/  BSYNC B1 ;  /* 0x0000000000017941 */ /* 0x000fea0003800000 */
.L_x_3042:
[----:B------:R-:W-:Y:S04]  /*bfc0*/  BSSY B1, `(.L_x_3044) ;  /* 0x0000017000017945 */ /* 0x000fe80003800000 */
[----:B------:R-:W-:Y:S05]  /*bfd0*/  @P0 BRA `(.L_x_3045) ;  /* 0x0000000000540947 */ /* 0x000fea0003800000 */
[----:B------:R-:W-:Y:S01]  /*bfe0*/  IADD3 R3, P0, R6, 0x20, RZ ;  /* 0x0000002006037810 */ /* 0x000fe20007f1e0ff */
[C---:B0-----:R-:W-:Y:S01]  /*bff0*/  VIADD R4, R2.reuse, 0x40 ;  /* 0x0000004002047836 */ /* 0x041fe20000000000 */
        /* <DEDUP_REMOVED lines=9> */
[----:B------:R-:W-:Y:S01]  /*c090*/  IMAD.WIDE.U32 R4, R3, UR6, R4 ;  /* 0x0000000603047c25 */ /* 0x000fe2000f8e0004 */
[----:B------:R-:W-:-:S03]  /*c0a0*/  ISETP.GE.AND P5, PT, R18, UR4, PT ;  /* 0x0000000412007c0c */ /* 0x000fc6000bfa6270 */
[----:B------:R-:W-:Y:S01]  /*c0b0*/  IMAD R3, R3, UR7, R0 ;  /* 0x0000000703037c24 */ /* 0x000fe2000f8e0200 */
[----:B------:R-:W-:Y:S02]  /*c0c0*/  ULDC.64 UR6, c[0x0][0xa80] ;  /* 0x0002a00000067ab9 */ /* 0x000fe40000000a00 */
[----:B-1---5:R-:W-:Y:S01]  /*c0d0*/  LEA R48, P0, R4, UR6, 0x1 ;  /* 0x0000000604307c11 */ /* 0x022fe2000f8008ff */
[----:B------:R-:W-:-:S05]  /*c0e0*/  IMAD.IADD R3, R5, 0x1, R3 ;  /* 0x0000000105037824 */ /* 0x000fca00078e0203 */
[----:B------:R-:W-:-:S05]  /*c0f0*/  LEA.HI.X R49, R4, UR7, R3, 0x1, P0 ;  /* 0x0000000704317c11 */ /* 0x000fca00080f0c03 */
[----:B------:R2:W-:Y:S04]  /*c100*/  @!P3 STG.E.128 desc[UR46][R48.64], R36 ;  /* 0x000000243000b986 */ /* 0x0005e8000c101d2e */
[----:B------:R2:W-:Y:S04]  /*c110*/  @!P4 STG.E.128 desc[UR46][R48.64+0x80], R44 ;  /* 0x0000802c3000c986 */ /* 0x0005e8000c101d2e */
[----:B------:R2:W-:Y:S02]  /*c120*/  @!P5 STG.E.128 desc[UR46][R48.64+0x100], R52 ;  /* 0x000100343000d986 */ /* 0x0005e4000c101d2e */
.L_x_3045:
[----:B------:R-:W-:Y:S05]  /*c130*/  BSYNC B1 ;  /* 0x0000000000017941 */ /* 0x000fea0003800000 */
.L_x_3044:
        /* <DEDUP_REMOVED lines=17> */
[----:B--2--5:R-:W-:Y:S01]  /*c250*/  LEA R36, P0, R4, UR6, 0x1 ;  /* 0x0000000604247c11 */ /* 0x024fe2000f8008ff */
[----:B------:R-:W-:-:S05]  /*c260*/  IMAD.IADD R3, R5, 0x1, R3 ;  /* 0x0000000105037824 */ /* 0x000fca00078e0203 */
[----:B------:R-:W-:-:S05]  /*c270*/  LEA.HI.X R37, R4, UR7, R3, 0x1, P0 ;  /* 0x0000000704257c11 */ /* 0x000fca00080f0c03 */
[----:B------:R3:W-:Y:S04]  /*c280*/  @!P1 STG.E.128 desc[UR46][R36.64], R24 ;  /* 0x0000001824009986 */ /* 0x0007e8000c101d2e */
[----:B------:R3:W-:Y:S04]  /*c290*/  @!P3 STG.E.128 desc[UR46][R36.64+0x80], R32 ;  /* 0x000080202400b986 */ /* 0x0007e8000c101d2e */
[----:B------:R3:W-:Y:S02]  /*c2a0*/  @!P4 STG.E.128 desc[UR46][R36.64+0x100], R40 ;  /* 0x000100282400c986 */ /* 0x0007e4000c101d2e */
.L_x_3047:
[----:B------:R-:W-:Y:S05]  /*c2b0*/  BSYNC B1 ;  /* 0x0000000000017941 */ /* 0x000fea0003800000 */
.L_x_3046:
[----:B------:R-:W-:Y:S05]  /*c2c0*/  @P2 BRA `(.L_x_3048) ;  /* 0x0000000c00282947 */ /* 0x000fea0003800000 */
[----:B------:R-:W-:Y:S01]  /*c2d0*/  IADD3 R3, P0, R6, 0x60, RZ ;  /* 0x0000006006037810 */ /* 0x000fe20007f1e0ff */
[----:B------:R-:W-:Y:S01]  /*c2e0*/  ULDC.64 UR6, c[0x0][0xad8] ;  /* 0x0002b60000067ab9 */ /* 0x000fe20000000a00 */
[----:B0-----:R-:W-:Y:S01]  /*c2f0*/  IMAD.MOV.U32 R4, RZ, RZ, R20 ;  /* 0x000000ffff047224 */ /* 0x001fe200078e0014 */
[----:B------:R-:W-:Y:S01]  /*c300*/  ULDC UR4, c[0x0][0xa8c] ;  /* 0x0002a30000047ab9 */ /* 0x000fe20000000800 */
[----:B------:R-:W-:Y:S01]  /*c310*/  IMAD.MOV.U32 R5, RZ, RZ, R71 ;  /* 0x000000ffff057224 */ /* 0x000fe200078e0047 */
[C---:B------:R-:W-:Y:S01]  /*c320*/  ISETP.GE.AND P1, PT, R2.reuse, UR4, PT ;  /* 0x0000000402007c0c */ /* 0x040fe2000bf26270 */
[----:B------:R-:W-:Y:S02]  /*c330*/  IMAD.X R6, RZ, RZ, R7, P0 ;  /* 0x000000ffff067224 */ /* 0x000fe400000e0607 */
[----:B------:R-:W-:Y:S02]  /*c340*/  VIADD R0, R2, 0x40 ;  /* 0x0000004002007836 */ /* 0x000fe40000000000 */
[----:B------:R-:W-:-:S02]  /*c350*/  IMAD R6, R6, UR6, RZ ;  /* 0x0000000606067c24 */ /* 0x000fc4000f8e02ff */
[----:B------:R-:W-:Y:S01]  /*c360*/  IMAD.WIDE.U32 R4, R3, UR6, R4 ;  /* 0x0000000603047c25 */ /* 0x000fe2000f8e0004 */
[----:B------:R-:W-:-:S03]  /*c370*/  ISETP.GE.AND P2, PT, R0, UR4, PT ;  /* 0x0000000400007c0c */ /* 0x000fc6000bf46270 */
        /* <DEDUP_REMOVED lines=8> */
[----:B------:R4:W-:Y:S06]  /*c400*/  @!P2 STG.E.128 desc[UR46][R6.64+0x80], R12 ;  /* 0x0000800c0600a986 */ /* 0x0009ec000c101d2e */
[----:B------:R-:W-:Y:S05]  /*c410*/  @P0 BRA `(.L_x_3048) ;  /* 0x0000000800d40947 */ /* 0x000fea0003800000 */
[----:B------:R0:W-:Y:S01]  /*c420*/  STG.E.128 desc[UR46][R6.64+0x100], R28 ;  /* 0x0001001c06007986 */ /* 0x0001e2000c101d2e */
[----:B------:R-:W-:Y:S05]  /*c430*/  BRA `(.L_x_3048) ;  /* 0x0000000800cc7947 */ /* 0x000fea0003800000 */
.L_x_3040:
        /* <DEDUP_REMOVED lines=23> */
[----:B------:R-:W2:Y:S04]  /*c5b0*/  LDG.E R0, desc[UR46][R4.64] ;  /* 0x0000002e04007981 */ /* 0x000ea8000c1e1900 */
[----:B-----5:R-:W2:Y:S02]  /*c5c0*/  LDG.E R9, desc[UR46][R4.64+0x4] ;  /* 0x0000042e04097981 */ /* 0x020ea4000c1e1900 */
[----:B--2---:R-:W-:-:S07]  /*c5d0*/  IMAD.IADD R9, R9, 0x1, -R0 ;  /* 0x0000000109097824 */ /* 0x004fce00078e0a00 */
.L_x_3049:
[----:B------:R-:W-:Y:S01]  /*c5e0*/  USHF.R.S32.HI UR7, URZ, 0x1f, UR39 ;  /* 0x0000001f3f077899 */ /* 0x000fe20008011427 */
[----:B------:R-:W-:Y:S01]  /*c5f0*/  BSSY B1, `(.L_x_3050) ;  /* 0x000001e000017945 */ /* 0x000fe20003800000 */
[----:B------:R-:W-:Y:S01]  /*c600*/  USEL UR36, UR36, URZ, !UP0 ;  /* 0x0000003f24247287 */ /* 0x000fe2000c000000 */
[----:B------:R-:W-:Y:S01]  /*c610*/  SHF.R.S32.HI R13, RZ, 0x1f, R2 ;  /* 0x0000001fff0d7819 */ /* 0x000fe20000011402 */
[----:B------:R-:W-:Y:S01]  /*c620*/  USEL UR37, UR37, URZ, !UP0 ;  /* 0x0000003f25257287 */ /* 0x000fe2000c000000 */
[----:B-----5:R-:W-:Y:S01]  /*c630*/  SHF.R.S32.HI R8, RZ, 0x1f, R11 ;  /* 0x0000001fff087819 */ /* 0x020fe2000001140b */
[----:B------:R-:W-:Y:S10]  /*c640*/  @P0 BRA `(.L_x_3051) ;  /* 0x0000000000600947 */ /* 0x000ff40003800000 */
[----:B------:R-:W0:Y:S02]  /*c650*/  S2R R0, SR_TID.X ;  /* 0x0000000000007919 */ /* 0x000e240000002100 */
[----:B0-----:R-:W-:-:S04]  /*c660*/  IMAD R0, R18, 0x80, R0 ;  /* 0x0000008012007824 */ /* 0x001fc800078e0200 */
[----:B------:R-:W-:-:S05]  /*c670*/  VIADD R0, R0, 0xffffff80 ;  /* 0xffffff8000007836 */ /* 0x000fca0000000000 */
[----:B------:R-:W-:-:S13]  /*c680*/  ISETP.GE.AND P0, PT, R0, R9, PT ;  /* 0x000000090000720c */ /* 0x000fda0003f06270 */
[----:B------:R-:W-:Y:S05]  /*c690*/  @P0 BRA `(.L_x_3051) ;  /* 0x00000000004c0947 */ /* 0x000fea0003800000 */
[C---:B-1----:R-:W-:Y:S01]  /*c6a0*/  IADD3 R4, P0, R0.reuse, R11, RZ ;  /* 0x0000000b00047210 */ /* 0x042fe20007f1e0ff */
        /* <DEDUP_REMOVED lines=18> */
.L_x_3051:
[----:B------:R-:W-:Y:S05]  /*c7d0*/  BSYNC B1 ;  /* 0x0000000000017941 */ /* 0x000fea0003800000 */
.L_x_3050:
[----:B------:R-:W-:Y:S01]  /*c7e0*/  ULDC.64 UR8, c[0x0][0xaa0] ;  /* 0x0002a80000087ab9 */ /* 0x000fe20000000a00 */
[----:B0-----:R-:W-:Y:S01]  /*c7f0*/  IMAD.MOV.U32 R3, RZ, RZ, R13 ;  /* 0x000000ffff037224 */ /* 0x001fe200078e000d */
[----:B------:R-:W-:Y:S01]  /*c800*/  BSSY B1, `(.L_x_3052) ;  /* 0x0000030000017945 */ /* 0x000fe20003800000 */
[----:B------:R-:W-:Y:S02]  /*c810*/  IMAD R0, R8, UR8, RZ ;  /* 0x0000000808007c24 */ /* 0x000fe4000f8e02ff */
[----:B-1----:R-:W-:-:S04]  /*c820*/  IMAD.WIDE.U32 R4, R11, UR8, R2 ;  /* 0x000000080b047c25 */ /* 0x002fc8000f8e0002 */
[----:B------:R-:W-:Y:S01]  /*c830*/  IMAD R11, R11, UR9, R0 ;  /* 0x000000090b0b7c24 */ /* 0x000fe2000f8e0200 */
[----:B------:R-:W-:Y:S01]  /*c840*/  ULDC.64 UR8, c[0x0][0xae0] ;  /* 0x0002b80000087ab9 */ /* 0x000fe20000000a00 */
[----:B------:R-:W-:Y:S01]  /*c850*/  IMAD R9, R18, -0x80, R9 ;  /* 0xffffff8012097824 */ /* 0x000fe200078e0209 */
[----:B------:R-:W-:Y:S01]  /*c860*/  UIMAD UR4, UR7, UR8, URZ ;  /* 0x00000008070472a4 */ /* 0x000fe2000f8e023f */
[----:B------:R-:W-:Y:S02]  /*c870*/  IMAD.IADD R5, R5, 0x1, R11 ;  /* 0x0000000105057824 */ /* 0x000fe400078e020b */
[----:B------:R-:W-:Y:S01]  /*c880*/  IMAD.U32 R3, RZ, RZ, UR8 ;  /* 0x00000008ff037e24 */ /* 0x000fe2000f8e00ff */
[----:B------:R-:W-:Y:S01]  /*c890*/  UIMAD UR4, UR39, UR9, UR4 ;  /* 0x00000009270472a4 */ /* 0x000fe2000f8e0204 */
[C---:B------:R-:W-:Y:S01]  /*c8a0*/  VIADD R0, R16.reuse, 0x20 ;  /* 0x0000002010007836 */ /* 0x040fe20000000000 */
[----:B------:R-:W-:Y:S01]  /*c8b0*/  ULDC.64 UR6, c[0x0][0xae8] ;  /* 0x0002ba0000067ab9 */ /* 0x000fe20000000a00 */
[----:B------:R-:W-:Y:S01]  /*c8c0*/  IMAD.WIDE.U32 R4, R3, UR39, R4 ;  /* 0x0000002703047c25 */ /* 0x000fe2000f8e0004 */
[----:B------:R-:W-:-:S02]  /*c8d0*/  ISETP.GE.AND P3, PT, R16, R9, PT ;  /* 0x000000091000720c */ /* 0x000fc40003f66270 */
[-C--:B------:R-:W-:Y:S01]  /*c8e0*/  ISETP.GE.AND P2, PT, R0, R9.reuse, PT ;  /* 0x000000090000720c */ /* 0x080fe20003f46270 */
[----:B------:R-:W-:Y:S01]  /*c8f0*/  VIADD R5, R5, UR4 ;  /* 0x0000000405057c36 */ /* 0x000fe20008000000 */
[----:B------:R-:W-:Y:S01]  /*c900*/  UIMAD UR4, UR37, UR6, URZ ;  /* 0x00000006250472a4 */ /* 0x000fe2000f8e023f */
[C---:B------:R-:W-:Y:S02]  /*c910*/  VIADD R6, R16.reuse, 0x40 ;  /* 0x0000004010067836 */ /* 0x040fe40000000000 */
[----:B------:R-:W-:Y:S01]  /*c920*/  VIADD R0, R16, 0x60 ;  /* 0x0000006010007836 */ /* 0x000fe20000000000 */
[----:B------:R-:W-:Y:S01]  /*c930*/  UIMAD UR4, UR36, UR7, UR4 ;  /* 0x00000007240472a4 */ /* 0x000fe2000f8e0204 */
[----:B------:R-:W-:Y:S01]  /*c940*/  IMAD.U32 R7, RZ, RZ, UR6 ;  /* 0x00000006ff077e24 */ /* 0x000fe2000f8e00ff */
[-C--:B------:R-:W-:Y:S01]  /*c950*/  ISETP.GE.AND P1, PT, R6, R9.reuse, PT ;  /* 0x000000090600720c */ /* 0x080fe20003f26270 */
[----:B------:R-:W-:Y:S01]  /*c960*/  IMAD.MOV.U32 R8, RZ, RZ, R16 ;  /* 0x000000ffff087224 */ /* 0x000fe200078e0010 */
[----:B------:R-:W-:Y:S01]  /*c970*/  ISETP.GE.AND P0, PT, R0, R9, PT ;  /* 0x000000090000720c */ /* 0x000fe20003f06270 */
[----:B------:R-:W-:Y:S01]  /*c980*/  IMAD.WIDE.U32 R6, R7, UR36, R4 ;  /* 0x0000002407067c25 */ /* 0x000fe2000f8e0004 */
[----:B------:R-:W-:-:S03]  /*c990*/  SHF.R.S32.HI R9, RZ, 0x1f, R16 ;  /* 0x0000001fff097819 */ /* 0x000fc60000011410 */
[----:B------:R-:W-:Y:S02]  /*c9a0*/  VIADD R11, R7, UR4 ;  /* 0x00000004070b7c36 */ /* 0x000fe40008000000 */
[----:B------:R-:W-:Y:S01]  /*c9b0*/  IMAD.WIDE R8, R18, 0x80, R8 ;  /* 0x0000008012087825 */ /* 0x000fe200078e0208 */
[----:B------:R-:W-:Y:S06]  /*c9c0*/  @P3 BRA `(.L_x_3053) ;  /* 0x00000000004c3947 */ /* 0x000fec0003800000 */
[----:B------:R-:W-:Y:S01]  /*c9d0*/  ULDC.64 UR6, c[0x0][0xad8] ;  /* 0x0002b60000067ab9 */ /* 0x000fe20000000a00 */
[C---:B------:R-:W-:Y:S01]  /*c9e0*/  VIADD R0, R2.reuse, 0x40 ;  /* 0x0000004002007836 */ /* 0x040fe20000000000 */
[----:B------:R-:W-:Y:S01]  /*c9f0*/  ULDC UR4, c[0x0][0xa8c] ;  /* 0x0002a30000047ab9 */ /* 0x000fe20000000800 */
[C---:B------:R-:W-:Y:S01]  /*ca00*/  VIADD R10, R2.reuse, 0x80 ;  /* 0x00000080020a7836 */ /* 0x040fe20000000000 */
[----:B------:R-:W-:Y:S01]  /*ca10*/  ISETP.GE.AND P4, PT, R2, UR4, PT ;  /* 0x0000000402007c0c */ /* 0x000fe2000bf86270 */
[----:B------:R-:W-:Y:S01]  /*ca20*/  IMAD R3, R9, UR6, RZ ;  /* 0x0000000609037c24 */ /* 0x000fe2000f8e02ff */
[----:B------:R-:W-:Y:S01]  /*ca30*/  ISETP.GE.AND P5, PT, R0, UR4, PT ;  /* 0x0000000400007c0c */ /* 0x000fe2000bfa6270 */
[----:B------:R-:W-:Y:S01]  /*ca40*/  IMAD.MOV.U32 R4, RZ, RZ, R6 ;  /* 0x000000ffff047224 */ /* 0x000fe200078e0006 */
        /* <DEDUP_REMOVED lines=10> */
[----:B------:R0:W-:Y:S02]  /*caf0*/  @!P6 STG.E.128 desc[UR46][R12.64+0x100], RZ ;  /* 0x000100ff0c00e986 */ /* 0x0001e4000c101d2e */
.L_x_3053:
[----:B------:R-:W-:Y:S05]  /*cb00*/  BSYNC B1 ;  /* 0x0000000000017941 */ /* 0x000fea0003800000 */
.L_x_3052:
        /* <DEDUP_REMOVED lines=17> */
[----:B0-----:R-:W-:Y:S01]  /*cc20*/  LEA R12, P2, R4, UR6, 0x1 ;  /* 0x00000006040c7c11 */ /* 0x001fe2000f8408ff */
[----:B------:R-:W-:-:S05]  /*cc30*/  IMAD.IADD R3, R5, 0x1, R3 ;  /* 0x0000000105037824 */ /* 0x000fca00078e0203 */
[----:B------:R-:W-:-:S05]  /*cc40*/  LEA.HI.X R13, R4, UR7, R3, 0x1, P2 ;  /* 0x00000007040d7c11 */ /* 0x000fca00090f0c03 */
[----:B------:R1:W-:Y:S04]  /*cc50*/  @!P3 STG.E.128 desc[UR46][R12.64], RZ ;  /* 0x000000ff0c00b986 */ /* 0x0003e8000c101d2e */
[----:B------:R1:W-:Y:S04]  /*cc60*/  @!P4 STG.E.128 desc[UR46][R12.64+0x80], RZ ;  /* 0x000080ff0c00c986 */ /* 0x0003e8000c101d2e */
[----:B------:R1:W-:Y:S02]  /*cc70*/  @!P5 STG.E.128 desc[UR46][R12.64+0x100], RZ ;  /* 0x000100ff0c00d986 */ /* 0x0003e4000c101d2e */
.L_x_3055:
[----:B------:R-:W-:Y:S05]  /*cc80*/  BSYNC B1 ;  /* 0x0000000000017941 */ /* 0x000fea0003800000 */
.L_x_3054:
        /* <DEDUP_REMOVED lines=17> */
[----:B01----:R-:W-:Y:S01]  /*cda0*/  LEA R12, P1, R4, UR6, 0x1 ;  /* 0x00000006040c7c11 */ /* 0x003fe2000f8208ff */
[----:B------:R-:W-:-:S05]  /*cdb0*/  IMAD.IADD R3, R5, 0x1, R3 ;  /* 0x0000000105037824 */ /* 0x000fca00078e0203 */
[----:B------:R-:W-:-:S05]  /*cdc0*/  LEA.HI.X R13, R4, UR7, R3, 0x1, P1 ;  /* 0x00000007040d7c11 */ /* 0x000fca00088f0c03 */
[----:B------:R2:W-:Y:S04]  /*cdd0*/  @!P2 STG.E.128 desc[UR46][R12.64], RZ ;  /* 0x000000ff0c00a986 */ /* 0x0005e8000c101d2e */
[----:B------:R2:W-:Y:S04]  /*cde0*/  @!P3 STG.E.128 desc[UR46][R12.64+0x80], RZ ;  /* 0x000080ff0c00b986 */ /* 0x0005e8000c101d2e */
[----:B------:R2:W-:Y:S02]  /*cdf0*/  @!P4 STG.E.128 desc[UR46][R12.64+0x100], RZ ;  /* 0x000100ff0c00c986 */ /* 0x0005e4000c101d2e */
.L_x_3057:
[----:B------:R-:W-:Y:S05]  /*ce00*/  BSYNC B1 ;  /* 0x0000000000017941 */ /* 0x000fea0003800000 */
.L_x_3056:
        /* <DEDUP_REMOVED lines=21> */
[----:B------:R3:W-:Y:S02]  /*cf60*/  @!P3 STG.E.128 desc[UR46][R6.64+0x100], RZ ;  /* 0x000100ff0600b986 */ /* 0x0007e4000c101d2e */
.L_x_3048:
[----:B------:R-:W-:Y:S05]  /*cf70*/  BSYNC B0 ;  /* 0x0000000000007941 */ /* 0x000fea0003800000 */
.L_x_3039:
[----:B------:R-:W-:Y:S02]  /*cf80*/  ULDC UR4, c[0x0][0xc14] ;  /* 0x0003050000047ab9 */ /* 0x000fe40000000800 */
[----:B------:R-:W-:-:S13]  /*cf90*/  ISETP.GE.AND P0, PT, R67, UR4, PT ;  /* 0x0000000443007c0c */ /* 0x000fda000bf06270 */
[----:B------:R-:W-:Y:S05]  /*cfa0*/  @!P0 BRA `(.L_x_3058) ;  /* 0xffffff3c007c8947 */ /* 0x000fea000383ffff */
[----:B------:R-:W-:Y:S05]  /*cfb0*/  EXIT ;  /* 0x000000000000794d */ /* 0x000fea0003800000 */
.L_x_3013:
        /* <DEDUP_REMOVED lines=20> */
.L_x_3059:
        /* <DEDUP_REMOVED lines=41> */
.L_x_3065:
        /* <DEDUP_REMOVED lines=14> */
.L_x_3064:
[----:B------:R-:W-:Y:S05]  /*d470*/  BSYNC B0 ;  /* 0x0000000000007941 */ /* 0x000fea0003800000 */
.L_x_3063:
        /* <DEDUP_REMOVED lines=22> */
.L_x_3061:
        /* <DEDUP_REMOVED lines=17> */
.L_x_3066:
        /* <DEDUP_REMOVED lines=28> */
.L_x_3062:
[----:B------:R0:W-:Y:S01]  /*d8b0*/  STL [R1+0x18], R4 ;  /* 0x0000180401007387 */ /* 0x0001e20000100800 */
[----:B------:R-:W-:-:S03]  /*d8c0*/  UMOV UR38, URZ ;  /* 0x0000003f00267c82 */ /* 0x000fc60008000000 */
[----:B------:R0:W-:Y:S02]  /*d8d0*/  STL [R1+0x1c], RZ ;  /* 0x00001cff01007387 */ /* 0x0001e40000100800 */
.L_x_3067:
        /* <DEDUP_REMOVED lines=11> */
.L_x_3060:
[----:B--2---:R-:W-:Y:S01]  /*d990*/  IMAD.MOV.U32 R0, RZ, RZ, 0x1 ;  /* 0x00000001ff007424 */ /* 0x004fe200078e00ff */
[----:B------:R-:W-:Y:S01]  /*d9a0*/  ULDC UR4, c[0x0][0xc14] ;  /* 0x0003050000047ab9 */ /* 0x000fe20000000800 */
[----:B------:R2:W-:Y:S01]  /*d9b0*/  STL [R1+0x20], RZ ;  /* 0x000020ff01007387 */ /* 0x0005e20000100800 */
[----:B------:R-:W-:Y:S01]  /*d9c0*/  UISETP.GE.AND UP0, UPT, UR52, UR4, UPT ;  /* 0x000000043400728c */ /* 0x000fe2000bf06270 */
[----:B------:R-:W-:Y:S02]  /*d9d0*/  IMAD.MOV.U32 R19, RZ, RZ, RZ ;  /* 0x000000ffff137224 */ /* 0x000fe400078e00ff */
[----:B------:R2:W-:Y:S03]  /*d9e0*/  STL [R1+0x4], R0 ;  /* 0x0000040001007387 */ /* 0x0005e60000100800 */
[----:B------:R-:W-:-:S13]  /*d9f0*/  PLOP3.LUT P0, PT, PT, PT, UP0, 0x80, 0x0 ;  /* 0x000000000000781c */ /* 0x000fda0003f0f008 */
[----:B--2---:R-:W-:Y:S05]  /*da00*/  @P0 BRA `(.L_x_3068) ;  /* 0x0000004800700947 */ /* 0x004fea0003800000 */
[----:B------:R-:W2:Y:S01]  /*da10*/  S2R R0, SR_TID.X ;  /* 0x0000000000007919 */ /* 0x000ea20000002100 */
[----:B------:R-:W-:Y:S01]  /*da20*/  IMAD.MOV.U32 R19, RZ, RZ, RZ ;  /* 0x000000ffff137224 */ /* 0x000fe200078e00ff */
[----:B------:R-:W-:Y:S01]  /*da30*/  ULOP3.LUT UR42, UR40, 0x1, URZ, 0xfc, !UPT ;  /* 0x00000001282a7892 */ /* 0x000fe2000f8efc3f */
[----:B-1----:R-:W0:Y:S01]  /*da40*/  S2R R4, SR_TID.X ;  /* 0x0000000000047919 */ /* 0x002e220000002100 */
[----:B------:R-:W-:Y:S01]  /*da50*/  ULOP3.LUT UR51, UR40, 0x2, URZ, 0xfc, !UPT ;  /* 0x0000000228337892 */ /* 0x000fe2000f8efc3f */
[----:B------:R-:W-:Y:S01]  /*da60*/  ULDC UR50, c[0x0][0xc] ;  /* 0x0000030000327ab9 */ /* 0x000fe20000000800 */
[----:B------:R-:W-:Y:S01]  /*da70*/  ULDC.64 UR54, c[0x0][0x198] ;  /* 0x0000660000367ab9 */ /* 0x000fe20000000a00 */
[----:B--2---:R-:W-:Y:S01]  /*da80*/  LOP3.LUT R0, R0, 0x7f, RZ, 0xc0, !PT ;  /* 0x0000007f00007812 */ /* 0x004fe200078ec0ff */
[----:B0-----:R-:W-:-:S04]  /*da90*/  IMAD.SHL.U32 R2, R4, 0x20, RZ ;  /* 0x0000002004027824 */ /* 0x001fc800078e00ff */
[----:B------:R-:W-:Y:S02]  /*daa0*/  IMAD.SHL.U32 R0, R0, 0x10, RZ ;  /* 0x0000001000007824 */ /* 0x000fe400078e00ff */
[----:B------:R-:W-:-:S03]  /*dab0*/  IMAD.SHL.U32 R17, R4, 0x40, RZ ;  /* 0x0000004004117824 */ /* 0x000fc600078e00ff */
[----:B------:R-:W-:Y:S02]  /*dac0*/  LOP3.LUT R3, R0, 0x600, RZ, 0xc0, !PT ;  /* 0x0000060000037812 */ /* 0x000fe400078ec0ff */
[----:B------:R-:W-:Y:S02]  /*dad0*/  SHF.R.U32.HI R0, RZ, 0x1, R4 ;  /* 0x00000001ff007819 */ /* 0x000fe40000011604 */
[--C-:B------:R-:W-:Y:S02]  /*dae0*/  LOP3.LUT R5, R3, 0x60, R2.reuse, 0xf8, !PT ;  /* 0x0000006003057812 */ /* 0x100fe400078ef802 */
[----:B------:R-:W-:Y:S02]  /*daf0*/  LOP3.LUT R3, R17, 0x180, RZ, 0xc0, !PT ;  /* 0x0000018011037812 */ /* 0x000fe400078ec0ff */
[----:B------:R-:W-:Y:S02]  /*db00*/  LOP3.LUT R5, R5, 0x100, R2, 0xf8, !PT ;  /* 0x0000010005057812 */ /* 0x000fe400078ef802 */
[----:B------:R-:W-:Y:S01]  /*db10*/  LOP3.LUT R0, R3, 0x30, R0, 0xf8, !PT ;  /* 0x0000003003007812 */ /* 0x000fe200078ef800 */
[----:B------:R-:W-:Y:S01]  /*db20*/  IMAD.SHL.U32 R3, R4, 0x8, RZ ;  /* 0x0000000804037824 */ /* 0x000fe200078e00ff */
[----:B------:R-:W-:-:S04]  /*db30*/  LOP3.LUT R2, R2, 0x80, RZ, 0xc0, !PT ;  /* 0x0000008002027812 */ /* 0x000fc800078ec0ff */
[----:B------:R-:W-:Y:S01]  /*db40*/  LOP3.LUT R0, R0, 0x30, R3, 0x78, !PT ;  /* 0x0000003000007812 */ /* 0x000fe200078e7803 */
[----:B------:R-:W-:Y:S01]  /*db50*/  IMAD.SHL.U32 R3, R4, 0x4, RZ ;  /* 0x0000000404037824 */ /* 0x000fe200078e00ff */
[----:B------:R-:W-:Y:S02]  /*db60*/  LOP3.LUT R2, R2, 0x10, R4, 0xf8, !PT ;  /* 0x0000001002027812 */ /* 0x000fe400078ef804 */
[----:B------:R-:W-:Y:S01]  /*db70*/  LOP3.LUT R17, R0, 0x640, R17, 0xf8, !PT ;  /* 0x0000064000117812 */ /* 0x000fe200078ef811 */
[----:B------:R-:W-:Y:S01]  /*db80*/  IMAD.MOV.U32 R0, RZ, RZ, 0x1 ;  /* 0x00000001ff007424 */ /* 0x000fe200078e00ff */
[----:B------:R-:W-:-:S04]  /*db90*/  LOP3.LUT R2, R2, 0x10, R3, 0x78, !PT ;  /* 0x0000001002027812 */ /* 0x000fc800078e7803 */
[----:B------:R0:W-:Y:S01]  /*dba0*/  STL [R1+0x4], R0 ;  /* 0x0000040001007387 */ /* 0x0001e20000100800 */
[----:B------:R-:W-:-:S03]  /*dbb0*/  LOP3.LUT R16, R5, R2, RZ, 0xfc, !PT ;  /* 0x0000000205107212 */ /* 0x000fc600078efcff */
[----:B------:R0:W-:Y:S04]  /*dbc0*/  STL [R1+0x20], RZ ;  /* 0x000020ff01007387 */ /* 0x0001e80000100800 */
.L_x_3130:
[----:B------:R-:W-:Y:S01]  /*dbd0*/  ULDC.64 UR4, c[0x0][0xc60] ;  /* 0x0003180000047ab9 */ /* 0x000fe20000000a00 */
[----:B0-----:R-:W-:Y:S01]  /*dbe0*/  IMAD.MOV.U32 R0, RZ, RZ, RZ ;  /* 0x000000ffff007224 */ /* 0x001fe200078e00ff */
[----:B------:R-:W-:Y:S01]  /*dbf0*/  UIMAD.WIDE UR4, UR52, 0x4, UR4 ;  /* 0x00000004340478a5 */ /* 0x000fe2000f8e0204 */
[----:B------:R-:W-:Y:S01]  /*dc00*/  ULDC.64 UR6, c[0x0][0xa28] ;  /* 0x00028a0000067ab9 */ /* 0x000fe20000000a00 */
[----:B------:R-:W-:Y:S01]  /*dc10*/  ULDC.64 UR10, c[0x0][0xa20] ;  /* 0x00028800000a7ab9 */ /* 0x000fe20000000a00 */
[----:B-1----:R-:W-:Y:S01]  /*dc20*/  IMAD.MOV.U32 R4, RZ, RZ, RZ ;  /* 0x000000ffff047224 */ /* 0x002fe200078e00ff */
[----:B------:R-:W-:Y:S02]  /*dc30*/  ULDC UR44, c[0x0][0x2e0] ;  /* 0x0000b800002c7ab9 */ /* 0x000fe40000000800 */
[----:B------:R-:W-:Y:S02]  /*dc40*/  IMAD.U32 R2, RZ, RZ, UR4 ;  /* 0x00000004ff027e24 */ /* 0x000fe4000f8e00ff */
[----:B------:R-:W-:Y:S01]  /*dc50*/  IMAD.U32 R3, RZ, RZ, UR5 ;  /* 0x00000005ff037e24 */ /* 0x000fe2000f8e00ff */
[----:B------:R-:W-:-:S04]  /*dc60*/  ULDC.64 UR4, c[0x0][0xa00] ;  /* 0x0002800000047ab9 */ /* 0x000fc80000000a00 */
[----:B------:R-:W2:Y:S01]  /*dc70*/  LDG.E R2, desc[UR46][R2.64] ;  /* 0x0000002e02027981 */ /* 0x000ea2000c1e1900 */
[----:B------:R-:W-:Y:S02]  /*dc80*/  UISETP.NE.U32.AND UP0, UPT, UR4, URZ, UPT ;  /* 0x0000003f0400728c */ /* 0x000fe4000bf05070 */
[----:B------:R-:W-:Y:S02]  /*dc90*/  UISETP.NE.U32.AND UP1, UPT, UR6, URZ, UPT ;  /* 0x0000003f0600728c */ /* 0x000fe4000bf25070 */
[----:B------:R-:W-:-:S06]  /*dca0*/  UISETP.NE.AND.EX UP0, UPT, UR5, URZ, UPT, UP0 ;  /* 0x0000003f0500728c */ /* 0x000fcc000bf05300 */
[----:B------:R-:W-:Y:S02]  /*dcb0*/  PLOP3.LUT P0, PT, PT, PT, UP0, 0x80, 0x0 ;  /* 0x000000000000781c */ /* 0x000fe40003f0f008 */
[----:B--2---:R-:W-:-:S13]  /*dcc0*/  R2UR UR49, R2 ;  /* 0x00000000023172ca */ /* 0x004fda00000e0000 */
[----:B------:R-:W-:Y:S02]  /*dcd0*/  USHF.R.S32.HI UR8, URZ, 0x1f, UR49 ;  /* 0x0000001f3f087899 */ /* 0x000fe40008011431 */
[----:B------:R-:W-:-:S04]  /*dce0*/  @UP0 ULEA UR4, UP2, UR49, UR4, 0x2 ;  /* 0x0000000431040291 */ /* 0x000fc8000f84103f */
[----:B------:R-:W-:Y:S02]  /*dcf0*/  @UP0 ULEA.HI.X UR5, UR49, UR5, UR8, 0x2, UP2 ;  /* 0x0000000531050291 */ /* 0x000fe400090f1408 */
[----:B------:R-:W-:Y:S01]  /*dd00*/  IMAD.U32 R2, RZ, RZ, UR4 ;  /* 0x00000004ff027e24 */ /* 0x000fe2000f8e00ff */
[----:B------:R-:W-:Y:S02]  /*dd10*/  UISETP.NE.AND.EX UP0, UPT, UR7, URZ, UPT, UP1 ;  /* 0x0000003f0700728c */ /* 0x000fe4000bf05310 */
[----:B------:R-:W-:Y:S01]  /*dd20*/  UISETP.NE.U32.AND UP2, UPT, UR10, URZ, UPT ;  /* 0x0000003f0a00728c */ /* 0x000fe2000bf45070 */
[----:B------:R-:W-:-:S03]  /*dd30*/  IMAD.U32 R3, RZ, RZ, UR5 ;  /* 0x00000005ff037e24 */ /* 0x000fc6000f8e00ff */
[----:B------:R-:W-:Y:S02]  /*dd40*/  UISETP.NE.AND.EX UP2, UPT, UR11, URZ, UPT, UP2 ;  /* 0x0000003f0b00728c */ /* 0x000fe4000bf45320 */
[----:B------:R0:W2:Y:S01]  /*dd50*/  @P0 LDG.E R0, desc[UR46][R2.64] ;  /* 0x0000002e02000981 */ /* 0x0000a2000c1e1900 */
[----:B------:R-:W-:Y:S01]  /*dd60*/  USHF.L.U32 UR45, UR49, 0x2, URZ ;  /* 0x00000002312d7899 */ /* 0x000fe2000800063f */
[----:B------:R-:W-:Y:S01]  /*dd70*/  PLOP3.LUT P1, PT, PT, PT, UP0, 0x80, 0x0 ;  /* 0x000000000000781c */ /* 0x000fe20003f2f008 */
[----:B------:R-:W-:Y:S01]  /*dd80*/  @UP0 ULEA UR4, UP1, UR49, UR6, 0x2 ;  /* 0x0000000631040291 */ /* 0x000fe2000f82103f */
[----:B------:R-:W-:Y:S01]  /*dd90*/  PLOP3.LUT P2, PT, PT, PT, UP2, 0x80, 0x0 ;  /* 0x000000000000781c */ /* 0x000fe20003f4f028 */
[----:B------:R-:W-:Y:S02]  /*dda0*/  USHF.L.U64.HI UR48, UR49, 0x2, UR8 ;  /* 0x0000000231307899 */ /* 0x000fe40008010208 */
[----:B------:R-:W-:Y:S02]  /*ddb0*/  @UP0 ULEA.HI.X UR5, UR49, UR7, UR8, 0x2, UP1 ;  /* 0x0000000731050291 */ /* 0x000fe400088f1408 */
[----:B------:R-:W-:Y:S01]  /*ddc0*/  @UP2 UIADD3 UR6, UP3, UR45, UR10, URZ ;  /* 0x0000000a2d062290 */ /* 0x000fe2000ff7e03f */
[----:B0-----:R-:W-:Y:S01]  /*ddd0*/  IMAD.U32 R2, RZ, RZ, UR4 ;  /* 0x00000004ff027e24 */ /* 0x001fe2000f8e00ff */
[----:B------:R-:W-:-:S02]  /*dde0*/  ULDC.64 UR8, c[0x0][0xa08] ;  /* 0x0002820000087ab9 */ /* 0x000fc40000000a00 */
[----:B------:R-:W-:Y:S01]  /*ddf0*/  @UP2 UIADD3.X UR7, UR48, UR11, URZ, UP3, !UPT ;  /* 0x0000000b30072290 */ /* 0x000fe20009ffe43f */
[----:B------:R-:W-:Y:S01]  /*de00*/  IMAD.U32 R3, RZ, RZ, UR5 ;  /* 0x00000005ff037e24 */ /* 0x000fe2000f8e00ff */
[----:B------:R-:W-:Y:S01]  /*de10*/  ISETP.NE.U32.AND P0, PT, RZ, UR8, PT ;  /* 0x00000008ff007c0c */ /* 0x000fe2000bf05070 */
[----:B------:R-:W-:-:S03]  /*de20*/  UIADD3 UR8, UP0, UR45, UR8, URZ ;  /* 0x000000082d087290 */ /* 0x000fc6000ff1e03f */
[----:B------:R-:W-:Y:S01]  /*de30*/  ISETP.NE.AND.EX P0, PT, RZ, UR9, PT, P0 ;  /* 0x00000009ff007c0c */ /* 0x000fe2000bf05300 */
[----:B------:R-:W-:Y:S01]  /*de40*/  UIADD3.X UR4, UR48, UR9, URZ, UP0, !UPT ;  /* 0x0000000930047290 */ /* 0x000fe200087fe43f */
[----:B--2---:R0:W-:Y:S04]  /*de50*/  STL [R1], R0 ;  /* 0x0000000001007387 */ /* 0x0041e80000100800 */
[----:B0-----:R0:W2:Y:S02]  /*de60*/  @P1 LDG.E R0, desc[UR46][R2.64] ;  /* 0x0000002e02001981 */ /* 0x0010a4000c1e1900 */
        /* <DEDUP_REMOVED lines=22> */
.L_x_3069:
[----:B-----5:R-:W-:Y:S01]  /*dfd0*/  VIADD R0, R4, UR4 ;  /* 0x0000000404007c36 */ /* 0x020fe20008000000 */
[----:B------:R-:W-:Y:S01]  /*dfe0*/  UIADD3 UR44, -UR4, UR44, URZ ;  /* 0x0000002c042c7290 */ /* 0x000fe2000fffe13f */
[----:B------:R-:W-:Y:S03]  /*dff0*/  BSSY B6, `(.L_x_3070) ;  /* 0x000039b000067945 */ /* 0x000fe60003800000 */
[----:B------:R0:W-:Y:S01]  /*e000*/  STL [R1+0x10], R0 ;  /* 0x0000100001007387 */ /* 0x0001e20000100800 */
[----:B------:R-:W-:Y:S02]  /*e010*/  UIADD3 UR6, UR44, 0x9f, URZ ;  /* 0x0000009f2c067890 */ /* 0x000fe4000fffe03f */
[----:B------:R-:W-:Y:S02]  /*e020*/  ISETP.LT.AND P0, PT, RZ, UR44, PT ;  /* 0x0000002cff007c0c */ /* 0x000fe4000bf01270 */
[----:B------:R-:W-:-:S04]  /*e030*/  UIMAD.WIDE UR6, UR6, 0x66666667, URZ ;  /* 0x66666667060678a5 */ /* 0x000fc8000f8e023f */
[----:B------:R-:W-:-:S04]  /*e040*/  USHF.R.U32.HI UR43, URZ, 0x1f, UR7 ;  /* 0x0000001f3f2b7899 */ /* 0x000fc80008011607 */
[----:B------:R-:W-:-:S03]  /*e050*/  ULEA.HI.SX32 UR43, UR7, UR43, 0x1a ;  /* 0x0000002b072b7291 */ /* 0x000fc6000f8fd23f */
[----:B0-----:R-:W-:Y:S09]  /*e060*/  @P0 BRA `(.L_x_3071) ;  /* 0x0000000000480947 */ /* 0x001ff20003800000 */
        /* <DEDUP_REMOVED lines=18> */
.L_x_3071:
        /* <DEDUP_REMOVED lines=23> */
.L_x_3073:
        /* <DEDUP_REMOVED lines=20> */
.L_x_3074:
        /* <DEDUP_REMOVED lines=20> */
.L_x_3075:
        /* <DEDUP_REMOVED lines=18> */
.L_x_3076:
[----:B------:R-:W0:Y:S01]  /*e6a0*/  LDC R0, c[0x0][0x428] ;  /* 0x00010a00ff007b82 */ /* 0x000e220000000800 */
[----:B------:R-:W-:Y:S01]  /*e6b0*/  ULDC.64 UR4, c[0x0][0x9f8] ;  /* 0x00027e0000047ab9 */ /* 0x000fe20000000a00 */
[----:B------:R-:W-:Y:S01]  /*e6c0*/  IMAD.U32 R18, RZ, RZ, UR38 ;  /* 0x00000026ff127e24 */ /* 0x000fe2000f8e00ff */
[----:B------:R-:W-:Y:S01]  /*e6d0*/  UISETP.NE.U32.AND UP0, UPT, UR4, URZ, UPT ;  /* 0x0000003f0400728c */ /* 0x000fe2000bf05070 */
[----:B------:R-:W-:Y:S01]  /*e6e0*/  IMAD.U32 R8, RZ, RZ, UR49 ;  /* 0x00000031ff087e24 */ /* 0x000fe2000f8e00ff */
[----:B------:R-:W2:Y:S01]  /*e6f0*/  LDL.LU R6, [R1] ;  /* 0x0000000001067983 */ /* 0x000ea20000300800 */
[----:B------:R-:W-:Y:S01]  /*e700*/  ULDC.64 UR14, c[0x0][0xa08] ;  /* 0x00028200000e7ab9 */ /* 0x000fe20000000a00 */
[----:B0-----:R-:W-:Y:S01]  /*e710*/  ISETP.NE.AND P0, PT, R0, 0x1, PT ;  /* 0x000000010000780c */ /* 0x001fe20003f05270 */
[----:B------:R-:W-:Y:S01]  /*e720*/  UISETP.NE.AND.EX UP0, UPT, UR5, URZ, UPT, UP0 ;  /* 0x0000003f0500728c */ /* 0x000fe2000bf05300 */
[----:B------:R-:W2:Y:S01]  /*e730*/  LDL.LU R4, [R1+0x1c] ;  /* 0x00001c0001047983 */ /* 0x000ea20000300800 */
[----:B------:R-:W0:Y:S04]  /*e740*/  S2R R5, SR_TID.X ;  /* 0x0000000000057919 */ /* 0x000e280000002100 */
[----:B------:R-:W-:-:S05]  /*e750*/  PLOP3.LUT P1, PT, PT, PT, UP0, 0x80, 0x0 ;  /* 0x000000000000781c */ /* 0x000fca0003f2f008 */
[----:B------:R-:W-:Y:S01]  /*e760*/  @UP0 UIADD3 UR4, UP1, UR45, UR4, URZ ;  /* 0x000000042d040290 */ /* 0x000fe2000ff3e03f */
[----:B------:R-:W1:Y:S03]  /*e770*/  @P0 LDC R0, c[0x0][0x42c] ;  /* 0x00010b00ff000b82 */ /* 0x000e660000000800 */
[----:B------:R-:W-:Y:S02]  /*e780*/  @UP0 UIADD3.X UR5, UR48, UR5, URZ, UP1, !UPT ;  /* 0x0000000530050290 */ /* 0x000fe40008ffe43f */
[----:B------:R-:W-:-:S03]  /*e790*/  IMAD.U32 R2, RZ, RZ, UR4 ;  /* 0x00000004ff027e24 */ /* 0x000fc6000f8e00ff */
[----:B------:R-:W3:Y:S01]  /*e7a0*/  @P0 LDC R3, c[0x0][0x430] ;  /* 0x00010c00ff030b82 */ /* 0x000ee20000000800 */
[----:B-1----:R-:W-:Y:S01]  /*e7b0*/  @P0 IMAD.HI.U32 R0, R0, UR38, RZ ;  /* 0x0000002600000c27 */ /* 0x002fe2000f8e00ff */
[----:B0-----:R-:W-:-:S04]  /*e7c0*/  LOP3.LUT R10, R5, 0x7f, RZ, 0xc0, !PT ;  /* 0x0000007f050a7812 */ /* 0x001fc800078ec0ff */
[----:B---3--:R-:W-:Y:S01]  /*e7d0*/  @P0 SHF.R.U32.HI R18, RZ, R3, R0 ;  /* 0x00000003ff120219 */ /* 0x008fe20000011600 */
[----:B------:R-:W-:Y:S01]  /*e7e0*/  IMAD.U32 R3, RZ, RZ, UR5 ;  /* 0x00000005ff037e24 */ /* 0x000fe2000f8e00ff */
[----:B------:R-:W-:-:S04]  /*e7f0*/  ULDC.64 UR4, c[0x0][0xa00] ;  /* 0x0002800000047ab9 */ /* 0x000fc80000000a00 */
[----:B------:R0:W3:Y:S01]  /*e800*/  @P1 LDG.E R8, desc[UR46][R2.64] ;  /* 0x0000002e02081981 */ /* 0x0000e2000c1e1900 */
[----:B------:R-:W-:Y:S01]  /*e810*/  ISETP.NE.AND P1, PT, R10, RZ, PT ;  /* 0x000000ff0a00720c */ /* 0x000fe20003f25270 */
[----:B------:R-:W-:Y:S01]  /*e820*/  UMOV UR36, URZ ;  /* 0x0000003f00247c82 */ /* 0x000fe20008000000 */
[----:B------:R-:W-:Y:S01]  /*e830*/  ISETP.NE.U32.AND P0, PT, RZ, UR4, PT ;  /* 0x00000004ff007c0c */ /* 0x000fe2000bf05070 */
[----:B------:R-:W-:Y:S01]  /*e840*/  UMOV UR4, 0x40 ;  /* 0x0000004000047882 */ /* 0x000fe20000000000 */
[----:B------:R-:W-:Y:S01]  /*e850*/  UMOV UR6, UR38 ;  /* 0x0000002600067c82 */ /* 0x000fe20008000000 */
[----:B------:R-:W-:Y:S01]  /*e860*/  UMOV UR8, 0x80 ;  /* 0x0000008000087882 */ /* 0x000fe20000000000 */
[----:B------:R-:W-:Y:S01]  /*e870*/  ISETP.NE.AND.EX P0, PT, RZ, UR5, PT, P0 ;  /* 0x00000005ff007c0c */ /* 0x000fe2000bf05300 */
[----:B------:R-:W-:Y:S01]  /*e880*/  UMOV UR10, UR38 ;  /* 0x00000026000a7c82 */ /* 0x000fe20008000000 */
[----:B------:R-:W-:Y:S01]  /*e890*/  SHF.R.U32.HI R5, RZ, 0x5, R5 ;  /* 0x00000005ff057819 */ /* 0x000fe20000011605 */
[----:B0-----:R-:W0:Y:S01]  /*e8a0*/  LDC.64 R2, c[0x0][0x3f8] ;  /* 0x0000fe00ff027b82 */ /* 0x001e220000000a00 */
[----:B------:R-:W-:-:S02]  /*e8b0*/  SEL R7, RZ, UR49, P0 ;  /* 0x00000031ff077c07 */ /* 0x000fc40008000000 */
[----:B------:R-:W-:Y:S01]  /*e8c0*/  LOP3.LUT R5, R5, 0x3, RZ, 0xc0, !PT ;  /* 0x0000000305057812 */ /* 0x000fe200078ec0ff */
[----:B------:R-:W-:Y:S01]  /*e8d0*/  VOTEU.ALL UP1, P1 ;  /* 0x00000000003f7886 */ /* 0x000fe20000820000 */
[----:B------:R-:W-:-:S04]  /*e8e0*/  R2UR UR39, R7 ;  /* 0x00000000072772ca */ /* 0x000fc800000e0000 */
[----:B------:R-:W-:-:S04]  /*e8f0*/  @!UP1 UIADD3 UR12, UP0, UR54, 0x270, URZ ;  /* 0x00000270360c9890 */ /* 0x000fc8000ff1e03f */
[----:B------:R-:W-:-:S05]  /*e900*/  @!UP1 UIADD3.X UR13, URZ, UR55, URZ, UP0, !UPT ;  /* 0x000000373f0d9290 */ /* 0x000fca00087fe43f */
[----:B------:R-:W-:Y:S01]  /*e910*/  UMOV UR7, UR39 ;  /* 0x0000002700077c82 */ /* 0x000fe20008000000 */
[----:B------:R-:W-:Y:S01]  /*e920*/  UMOV UR11, UR39 ;  /* 0x00000027000b7c82 */ /* 0x000fe20008000000 */
[----:B0-----:R-:W-:Y:S01]  /*e930*/  LOP3.LUT P0, RZ, R2, UR14, RZ, 0xfc, !PT ;  /* 0x0000000e02ff7c12 */ /* 0x001fe2000f80fcff */
[----:B------:R-:W-:-:S03]  /*e940*/  UMOV UR14, 0xffffffff ;  /* 0xffffffff000e7882 */ /* 0x000fc60000000000 */
[----:B------:R-:W-:Y:S01]  /*e950*/  LOP3.LUT P0, RZ, R3, UR15, RZ, 0xfc, P0 ;  /* 0x0000000f03ff7c12 */ /* 0x000fe2000800fcff */
[----:B--2---:R-:W-:-:S05]  /*e960*/  IMAD R6, R4, 0x80, R6 ;  /* 0x0000008004067824 */ /* 0x004fca00078e0206 */
[----:B------:R-:W-:-:S13]  /*e970*/  R2UR UR37, R6 ;  /* 0x00000000062572ca */ /* 0x000fda00000e0000 */
[----:B------:R-:W-:Y:S01]  /*e980*/  UMOV UR5, UR37 ;  /* 0x0000002500057c82 */ /* 0x000fe20008000000 */
[----:B------:R-:W-:Y:S01]  /*e990*/  UMOV UR9, UR37 ;  /* 0x0000002500097c82 */ /* 0x000fe20008000000 */
[----:B------:R0:W-:Y:S01]  /*e9a0*/  @!UP1 UTMAPF.L2.4D [UR36], [UR12] ;  /* 0x000000240c0095b8 */ /* 0x0001e20008018000 */
        /* <DEDUP_REMOVED lines=8> */
.L_x_3149:
[----:B--2---:R-:W-:Y:S02]  /*ea30*/  ISETP.NE.AND P0, PT, R14, RZ, PT ;  /* 0x000000ff0e00720c */ /* 0x004fe40003f05270 */
[----:B------:R-:W-:-:S11]  /*ea40*/  PLOP3.LUT P6, PT, PT, PT, PT, 0x8, 0x0 ;  /* 0x000000000000781c */ /* 0x000fd60003fce170 */
[----:B------:R-:W-:Y:S05]  /*ea50*/  @P0 BRA `(.L_x_3078) ;  /* 0x0000000800180947 */ /* 0x000fea0003800000 */
[----:B0-----:R-:W-:-:S06]  /*ea60*/  UIADD3 UR4, UR43, -0x1, URZ ;  /* 0xffffffff2b047890 */ /* 0x001fcc000fffe03f */
[----:B------:R-:W-:Y:S01]  /*ea70*/  IMAD.U32 R8, RZ, RZ, UR4 ;  /* 0x00000004ff087e24 */ /* 0x000fe2000f8e00ff */
[----:B------:R-:W-:-:S03]  /*ea80*/  UMOV UR4, 0xffffffff ;  /* 0xffffffff00047882 */ /* 0x000fc60000000000 */
[----:B------:R-:W-:Y:S05]  /*ea90*/  BRA.DIV UR4, `(.L_x_3079) ;  /* 0x0000003e04e07947 */ /* 0x000fea000b800000 */
[----:B------:R-:W-:-:S13]  /*eaa0*/  ELECT P6, URZ, PT ;  /* 0x00000000003f782f */ /* 0x000fda00038c0000 */
.L_x_3152:
[----:B------:R-:W-:Y:S05]  /*eab0*/  @!P6 BRA `(.L_x_3080) ;  /* 0x000000040084e947 */ /* 0x000fea0003800000 */
[----:B------:R-:W-:-:S04]  /*eac0*/  ISETP.NE.U32.AND P0, PT, R2, RZ, PT ;  /* 0x000000ff0200720c */ /* 0x000fc80003f05070 */
[----:B------:R-:W-:-:S13]  /*ead0*/  ISETP.NE.AND.EX P0, PT, R3, RZ, PT, P0 ;  /* 0x000000ff0300720c */ /* 0x000fda0003f05300 */
[----:B------:R-:W-:Y:S05]  /*eae0*/  @!P0 BRA `(.L_x_3081) ;  /* 0x00000000004c8947 */ /* 0x000fea0003800000 */
[----:B------:R-:W2:Y:S01]  /*eaf0*/  LDL R11, [R1+0x8] ;  /* 0x00000800010b7983 */ /* 0x000ea20000100800 */
[----:B------:R-:W0:Y:S01]  /*eb00*/  LDC R9, c[0x0][0x41c] ;  /* 0x00010700ff097b82 */ /* 0x000e220000000800 */
[----:B------:R-:W-:Y:S01]  /*eb10*/  IMAD.MOV.U32 R12, RZ, RZ, R4 ;  /* 0x000000ffff0c7224 */ /* 0x000fe200078e0004 */
[----:B------:R-:W-:Y:S01]  /*eb20*/  ULDC.64 UR4, c[0x0][0x408] ;  /* 0x0001020000047ab9 */ /* 0x000fe20000000a00 */
[----:B0-----:R-:W-:-:S13]  /*eb30*/  ISETP.NE.AND P0, PT, R9, 0x1, PT ;  /* 0x000000010900780c */ /* 0x001fda0003f05270 */
[----:B-1----:R-:W0:Y:S02]  /*eb40*/  @P0 LDC.64 R4, c[0x0][0x420] ;  /* 0x00010800ff040b82 */ /* 0x002e240000000a00 */
[----:B0-----:R-:W-:-:S04]  /*eb50*/  @P0 IMAD.HI.U32 R0, R8, R4, RZ ;  /* 0x0000000408000227 */ /* 0x001fc800078e00ff */
[----:B------:R-:W-:Y:S01]  /*eb60*/  IMAD.MOV.U32 R4, RZ, RZ, R8 ;  /* 0x000000ffff047224 */ /* 0x000fe200078e0008 */
[----:B------:R-:W-:-:S05]  /*eb70*/  @P0 SHF.R.U32.HI R4, RZ, R5, R0 ;  /* 0x00000005ff040219 */ /* 0x000fca0000011600 */
[--C-:B------:R-:W-:Y:S01]  /*eb80*/  IMAD.MOV R0, RZ, RZ, -R4.reuse ;  /* 0x000000ffff007224 */ /* 0x100fe200078e0a04 */
[----:B------:R-:W-:-:S03]  /*eb90*/  SHF.R.S32.HI R5, RZ, 0x1f, R4 ;  /* 0x0000001fff057819 */ /* 0x000fc60000011404 */
[----:B------:R-:W-:Y:S02]  /*eba0*/  IMAD R8, R9, R0, R8 ;  /* 0x0000000009087224 */ /* 0x000fe400078e0208 */
[----:B------:R-:W-:Y:S02]  /*ebb0*/  IMAD R0, R12, UR4, RZ ;  /* 0x000000040c007c24 */ /* 0x000fe4000f8e02ff */
[----:B--2---:R-:W-:-:S04]  /*ebc0*/  IMAD.WIDE.U32 R4, R11, UR4, R4 ;  /* 0x000000040b047c25 */ /* 0x004fc8000f8e0004 */
[----:B------:R-:W-:Y:S01]  /*ebd0*/  IMAD R0, R11, UR5, R0 ;  /* 0x000000050b007c24 */ /* 0x000fe2000f8e0200 */
[----:B------:R-:W-:-:S03]  /*ebe0*/  LEA R2, P0, R4, R2, 0x2 ;  /* 0x0000000204027211 */ /* 0x000fc600078010ff */
[----:B------:R-:W-:-:S05]  /*ebf0*/  IMAD.IADD R0, R5, 0x1, R0 ;  /* 0x0000000105007824 */ /* 0x000fca00078e0200 */
[----:B------:R-:W-:-:S05]  /*ec00*/  LEA.HI.X R3, R4, R3, R0, 0x2, P0 ;  /* 0x0000000304037211 */ /* 0x000fca00000f1400 */
[----:B------:R0:W5:Y:S02]  /*ec10*/  LDG.E R0, desc[UR46][R2.64] ;  /* 0x0000002e02007981 */ /* 0x000164000c1e1900 */
.L_x_3081:
[----:B0-----:R-:W2:Y:S01]  /*ec20*/  LDL R2, [R1+0x4] ;  /* 0x0000040001027983 */ /* 0x001ea20000100800 */
[----:B------:R-:W-:Y:S02]  /*ec30*/  LEA R4, R19, UR41, 0x3 ;  /* 0x0000002913047c11 */ /* 0x000fe4000f8e18ff */
[----:B------:R-:W-:Y:S02]  /*ec40*/  ISETP.NE.AND P0, PT, R10, RZ, PT ;  /* 0x000000ff0a00720c */ /* 0x000fe40003f05270 */
[----:B--2---:R-:W-:-:S04]  /*ec50*/  SHF.L.U32 R3, R2, 0x1f, RZ ;  /* 0x0000001f02037819 */ /* 0x004fc800000006ff */
[----:B------:R-:W0:Y:S02]  /*ec60*/  SYNCS.PHASECHK.TRANS64.TRYWAIT P2, [R4+URZ+0x33480], R3 ;  /* 0x03348003040075a7 */ /* 0x000e24000804017f */
[----:B0-----:R-:W-:Y:S05]  /*ec70*/  @!P2 BRA `(.L_x_3082) ;  /* 0x0000003c0088a947 */ /* 0x001fea0003800000 */
.L_x_3153:
[----:B------:R-:W-:Y:S05]  /*ec80*/  @P0 BRA `(.L_x_3083) ;  /* 0x00000000001c0947 */ /* 0x000fea0003800000 */
[----:B------:R-:W2:Y:S01]  /*ec90*/  S2R R2, SR_TID.X ;  /* 0x0000000000027919 */ /* 0x000ea20000002100 */
[----:B-1----:R-:W-:-:S04]  /*eca0*/  IMAD.MOV.U32 R5, RZ, RZ, 0x7800 ;  /* 0x00007800ff057424 */ /* 0x002fc800078e00ff */
[----:B------:R3:W-:Y:S01]  /*ecb0*/  SYNCS.ARRIVE.TRANS64 RZ, [R4+URZ+0x33470], R5 ;  /* 0x0334700504ff79a7 */ /* 0x0007e2000800003f */
[----:B--2---:R-:W-:-:S04]  /*ecc0*/  LOP3.LUT R2, R2, 0x1f, RZ, 0xc0, !PT ;  /* 0x0000001f02027812 */ /* 0x004fc800078ec0ff */
[----:B------:R-:W-:-:S13]  /*ecd0*/  ISETP.NE.AND P2, PT, R2, RZ, PT ;  /* 0x000000ff0200720c */ /* 0x000fda0003f45270 */
[----:B---3--:R-:W-:Y:S05]  /*ece0*/  @!P2 BRA `(.L_x_3083) ;  /* 0x000000000004a947 */ /* 0x008fea0003800000 */
[----:B------:R-:W-:Y:S01]  /*ecf0*/  BPT.TRAP 0x1 ;  /* 0x000000040000795c */ /* 0x000fe20000300000 */
.L_x_3083:
[----:B-1----:R-:W2:Y:S01]  /*ed00*/  LDL R5, [R1+0x10] ;  /* 0x0000100001057983 */ /* 0x002ea20000100800 */
[----:B------:R-:W-:-:S04]  /*ed10*/  IMAD.U32 R2, RZ, RZ, UR41 ;  /* 0x00000029ff027e24 */ /* 0x000fc8000f8e00ff */
[----:B------:R-:W-:Y:S01]  /*ed20*/  IMAD R2, R19, 0x7800, R2 ;  /* 0x0000780013027824 */ /* 0x000fe200078e0202 */
[----:B------:R-:W-:-:S04]  /*ed30*/  R2UR UR9, R4 ;  /* 0x00000000040972ca */ /* 0x000fc800000e0000 */
[----:B------:R-:W-:Y:S01]  /*ed40*/  R2UR UR15, R2 ;  /* 0x00000000020f72ca */ /* 0x000fe200000e0000 */
[----:B------:R-:W-:Y:S01]  /*ed50*/  UIADD3 UR4, UP0, UR54, 0x470, URZ ;  /* 0x0000047036047890 */ /* 0x000fe2000ff1e03f */
[----:B------:R-:W-:Y:S02]  /*ed60*/  R2UR UR12, R18 ;  /* 0x00000000120c72ca */ /* 0x000fe400000e0000 */
[----:B-----5:R-:W-:Y:S01]  /*ed70*/  R2UR UR13, R0 ;  /* 0x00000000000d72ca */ /* 0x020fe200000e0000 */
[----:B------:R-:W-:-:S04]  /*ed80*/  UIADD3.X UR5, URZ, UR55, URZ, UP0, !UPT ;  /* 0x000000373f057290 */ /* 0x000fc800087fe43f */
[----:B------:R-:W-:-:S04]  /*ed90*/  UIADD3 UR9, UR9, 0x33470, URZ ;  /* 0x0003347009097890 */ /* 0x000fc8000fffe03f */
[----:B------:R-:W-:Y:S02]  /*eda0*/  UIADD3 UR8, UR15, 0xf200, URZ ;  /* 0x0000f2000f087890 */ /* 0x000fe4000fffe03f */
[----:B------:R-:W-:Y:S02]  /*edb0*/  UIADD3 UR14, UR15, 0x11a00, URZ ;  /* 0x00011a000f0e7890 */ /* 0x000fe4000fffe03f */
[----:B------:R-:W-:Y:S01]  /*edc0*/  UIADD3 UR15, UR15, 0x14200, URZ ;  /* 0x000142000f0f7890 */ /* 0x000fe2000fffe03f */
[----:B------:R-:W-:Y:S01]  /*edd0*/  UMOV UR10, URZ ;  /* 0x0000003f000a7c82 */ /* 0x000fe20008000000 */
[----:B------:R-:W-:Y:S01]  /*ede0*/  UMOV UR6, 0x0 ;  /* 0x0000000000067882 */ /* 0x000fe20000000000 */
[----:B------:R-:W-:Y:S01]  /*edf0*/  UMOV UR7, 0x14f00000 ;  /* 0x14f0000000077882 */ /* 0x000fe20000000000 */
[----:B------:R-:W-:Y:S01]  /*ee00*/  UMOV UR16, 0x40 ;  /* 0x0000004000107882 */ /* 0x000fe20000000000 */
[----:B--2---:R-:W-:-:S05]  /*ee10*/  IMAD R8, R8, 0xa0, R5 ;  /* 0x000000a008087824 */ /* 0x004fca00078e0205 */
[----:B------:R-:W-:-:S13]  /*ee20*/  R2UR UR11, R8 ;  /* 0x00000000080b72ca */ /* 0x000fda00000e0000 */
[----:B------:R1:W-:Y:S02]  /*ee30*/  UTMALDG.4D [UR8], [UR4], desc[UR6] ;  /* 0x00000608040075b4 */ /* 0x0003e40008019000 */
[----:B-1----:R-:W-:Y:S01]  /*ee40*/  UMOV UR8, UR14 ;  /* 0x0000000e00087c82 */ /* 0x002fe20008000000 */
[----:B------:R-:W-:Y:S01]  /*ee50*/  UMOV UR10, UR16 ;  /* 0x00000010000a7c82 */ /* 0x000fe20008000000 */
[----:B------:R-:W-:Y:S01]  /*ee60*/  UMOV UR14, 0x80 ;  /* 0x00000080000e7882 */ /* 0x000fe20000000000 */
[----:B------:R1:W-:Y:S02]  /*ee70*/  UTMALDG.4D [UR8], [UR4], desc[UR6] ;  /* 0x00000608040075b4 */ /* 0x0003e40008019000 */
[----:B-1----:R-:W-:Y:S01]  /*ee80*/  UMOV UR8, UR15 ;  /* 0x0000000f00087c82 */ /* 0x002fe20008000000 */
[----:B------:R-:W-:Y:S02]  /*ee90*/  UMOV UR10, UR14 ;  /* 0x0000000e000a7c82 */ /* 0x000fe40008000000 */
[----:B------:R1:W-:Y:S01]  /*eea0*/  UTMALDG.4D [UR8], [UR4], desc[UR6] ;  /* 0x00000608040075b4 */ /* 0x0003e20008019000 */
[----:B------:R-:W2:Y:S02]  /*eeb0*/  SYNCS.PHASECHK.TRANS64.TRYWAIT P2, [R4+URZ+0x33440], R3 ;  /* 0x03344003040075a7 */ /* 0x000ea4000804017f */
[----:B-12---:R-:W-:Y:S05]  /*eec0*/  @!P2 BRA `(.L_x_3084) ;  /* 0x0000003c0008a947 */ /* 0x006fea0003800000 */
.L_x_3154:
        /* <DEDUP_REMOVED lines=8> */
.L_x_3085:
        /* <DEDUP_REMOVED lines=22> */
[----:B------:R2:W-:Y:S02]  /*f0b0*/  UTMALDG.4D [UR8], [UR4], desc[UR6] ;  /* 0x00000608040075b4 */ /* 0x0005e40008019000 */
[----:B--2---:R-:W-:Y:S01]  /*f0c0*/  NOP ;  /* 0x0000000000007918 */ /* 0x004fe20000000000 */
.L_x_3080:
        /* <DEDUP_REMOVED lines=13> */
[C---:B------:R-:W-:Y:S01]  /*f1a0*/  @P0 R2UR UR27, R6.reuse ;  /* 0x00000000061b02ca */ /* 0x040fe200000e0000 */
[----:B------:R-:W-:Y:S01]  /*f1b0*/  UMOV UR7, 0x12f00000 ;  /* 0x12f0000000077882 */ /* 0x000fe20000000000 */
[C---:B------:R-:W-:Y:S01]  /*f1c0*/  @P0 R2UR UR29, R7.reuse ;  /* 0x00000000071d02ca */ /* 0x040fe200000e0000 */
[----:B------:R-:W-:Y:S01]  /*f1d0*/  UMOV UR10, URZ ;  /* 0x0000003f000a7c82 */ /* 0x000fe20008000000 */
[----:B------:R-:W-:Y:S01]  /*f1e0*/  @P0 R2UR UR19, R6 ;  /* 0x00000000061302ca */ /* 0x000fe200000e0000 */
[----:B------:R-:W-:Y:S01]  /*f1f0*/  UMOV UR12, UR38 ;  /* 0x00000026000c7c82 */ /* 0x000fe20008000000 */
[----:B------:R-:W-:Y:S01]  /*f200*/  @P0 R2UR UR21, R7 ;  /* 0x00000000071502ca */ /* 0x000fe200000e0000 */
[----:B------:R-:W-:Y:S01]  /*f210*/  UMOV UR26, 0x40 ;  /* 0x00000040001a7882 */ /* 0x000fe20000000000 */
[----:B------:R2:W-:Y:S01]  /*f220*/  @P0 SYNCS.ARRIVE.TRANS64 RZ, [UR41+0x33400], R2 ;  /* 0x03340002ffff09a7 */ /* 0x0005e20008000029 */
[----:B------:R-:W-:Y:S01]  /*f230*/  UMOV UR28, UR38 ;  /* 0x00000026001c7c82 */ /* 0x000fe20008000000 */
[----:B------:R-:W-:Y:S01]  /*f240*/  UMOV UR25, UR9 ;  /* 0x0000000900197c82 */ /* 0x000fe20008000000 */
[----:B------:R-:W-:Y:S01]  /*f250*/  UMOV UR18, 0x80 ;  /* 0x0000008000127882 */ /* 0x000fe20000000000 */
[----:B------:R-:W-:Y:S01]  /*f260*/  UMOV UR20, UR38 ;  /* 0x0000002600147c82 */ /* 0x000fe20008000000 */
[----:B------:R2:W-:Y:S01]  /*f270*/  UTMALDG.4D [UR8], [UR4], desc[UR6] ;  /* 0x00000608040075b4 */ /* 0x0005e20008019000 */
[----:B------:R-:W-:Y:S01]  /*f280*/  UMOV UR17, UR9 ;  /* 0x0000000900117c82 */ /* 0x000fe20008000000 */
[----:B------:R2:W-:Y:S04]  /*f290*/  UTMALDG.4D [UR24], [UR4], desc[UR6] ;  /* 0x00000618040075b4 */ /* 0x0005e80008019000 */
[----:B------:R2:W-:Y:S02]  /*f2a0*/  UTMALDG.4D [UR16], [UR4], desc[UR6] ;  /* 0x00000610040075b4 */ /* 0x0005e40008019000 */
[----:B--2---:R-:W-:Y:S01]  /*f2b0*/  NOP ;  /* 0x0000000000007918 */ /* 0x004fe20000000000 */
.L_x_3078:
[----:B01----:R-:W2:Y:S01]  /*f2c0*/  LDL.LU R3, [R1+0x20] ;  /* 0x0000200001037983 */ /* 0x003ea20000300800 */
[----:B------:R-:W-:Y:S01]  /*f2d0*/  BSSY B0, `(.L_x_3086) ;  /* 0x0000009000007945 */ /* 0x000fe20003800000 */
[----:B--2---:R-:W-:-:S05]  /*f2e0*/  VIADD R3, R3, 0x1 ;  /* 0x0000000103037836 */ /* 0x004fca0000000000 */
[----:B------:R-:W-:Y:S01]  /*f2f0*/  LEA.HI R2, R3, R3, RZ, 0x1 ;  /* 0x0000000303027211 */ /* 0x000fe200078f08ff */
[----:B------:R0:W-:Y:S03]  /*f300*/  STL [R1+0x20], R3 ;  /* 0x0000200301007387 */ /* 0x0001e60000100800 */
[----:B------:R-:W-:-:S05]  /*f310*/  LOP3.LUT R2, R2, 0xfffffffe, RZ, 0xc0, !PT ;  /* 0xfffffffe02027812 */ /* 0x000fca00078ec0ff */
[----:B------:R-:W-:-:S05]  /*f320*/  IMAD.IADD R2, R3, 0x1, -R2 ;  /* 0x0000000103027824 */ /* 0x000fca00078e0a02 */
[----:B------:R-:W-:-:S04]  /*f330*/  SHF.L.U32 R2, R2, 0x1f, RZ ;  /* 0x0000001f02027819 */ /* 0x000fc800000006ff */
[----:B------:R-:W1:Y:S02]  /*f340*/  SYNCS.PHASECHK.TRANS64.TRYWAIT P0, [UR41+0x33420], R2 ;  /* 0x03342002ff0075a7 */ /* 0x000e640008000169 */
[----:B01----:R-:W-:Y:S05]  /*f350*/  @!P0 BRA `(.L_x_3087) ;  /* 0x0000003400f88947 */ /* 0x003fea0003800000 */
.L_x_3155:
[----:B------:R-:W-:Y:S05]  /*f360*/  BSYNC B0 ;  /* 0x0000000000007941 */ /* 0x000fea0003800000 */
.L_x_3086:
[----:B------:R-:W-:-:S06]  /*f370*/  UISETP.GE.AND UP0, UPT, UR44, 0xa1, UPT ;  /* 0x000000a12c00788c */ /* 0x000fcc000bf06270 */
[----:B------:R-:W-:-:S13]  /*f380*/  PLOP3.LUT P0, PT, PT, PT, UP0, 0x80, 0x0 ;  /* 0x000000000000781c */ /* 0x000fda0003f0f008 */
[----:B------:R-:W-:Y:S05]  /*f390*/  @!P0 BRA `(.L_x_3088) ;  /* 0x00000018000c8947 */ /* 0x000fea0003800000 */
[----:B0-----:R0:W5:Y:S01]  /*f3a0*/  LDL.LU R2, [R1+0x4] ;  /* 0x0000040001027983 */ /* 0x0011620000300800 */
[----:B------:R-:W-:Y:S01]  /*f3b0*/  UIADD3 UR4, UR43, -0x2, URZ ;  /* 0xfffffffe2b047890 */ /* 0x000fe2000fffe03f */
[----:B------:R-:W-:-:S05]  /*f3c0*/  IMAD.MOV.U32 R8, RZ, RZ, R19 ;  /* 0x000000ffff087224 */ /* 0x000fca00078e0013 */
[----:B------:R-:W-:-:S07]  /*f3d0*/  IMAD.U32 R3, RZ, RZ, UR4 ;  /* 0x00000004ff037e24 */ /* 0x000fce000f8e00ff */
.L_x_3112:
[----:B------:R-:W-:Y:S01]  /*f3e0*/  VIADD R19, R8, 0x1 ;  /* 0x0000000108137836 */ /* 0x000fe20000000000 */
[----:B------:R-:W-:Y:S05]  /*f3f0*/  YIELD ;  /* 0x0000000000007946 */ /* 0x000fea0003800000 */
[----:B------:R-:W-:Y:S01]  /*f400*/  ISETP.NE.AND P0, PT, R19, 0x2, PT ;  /* 0x000000021300780c */ /* 0x000fe20003f05270 */
[----:B------:R-:W-:Y:S03]  /*f410*/  BSSY B0, `(.L_x_3089) ;  /* 0x00000a8000007945 */ /* 0x000fe60003800000 */
[----:B------:R-:W-:-:S02]  /*f420*/  SEL R5, RZ, 0x1, P0 ;  /* 0x00000001ff057807 */ /* 0x000fc40000000000 */
[----:B------:R-:W-:Y:S02]  /*f430*/  SEL R19, R19, RZ, P0 ;  /* 0x000000ff13137207 */ /* 0x000fe40000000000 */
[----:B-----5:R-:W-:-:S05]  /*f440*/  LOP3.LUT R10, R2, R5, RZ, 0x3c, !PT ;  /* 0x00000005020a7212 */ /* 0x020fca00078e3cff */
[----:B-1----:R1:W-:Y:S01]  /*f450*/  STL [R1+0x4], R10 ;  /* 0x0000040a01007387 */ /* 0x0023e20000100800 */
        /* <DEDUP_REMOVED lines=25> */
.L_x_3091:
        /* <DEDUP_REMOVED lines=8> */
.L_x_3156:
[----:B------:R-:W-:Y:S05]  /*f670*/  BSYNC B1 ;  /* 0x0000000000017941 */ /* 0x000fea0003800000 */
.L_x_3092:
        /* <DEDUP_REMOVED lines=9> */
.L_x_3095:
[----:B------:R-:W-:Y:S05]  /*f710*/  BSYNC B1 ;  /* 0x0000000000017941 */ /* 0x000fea0003800000 */
.L_x_3094:
[----:B------:R-:W3:Y:S01]  /*f720*/  LDL R7, [R1+0x10] ;  /* 0x0000100001077983 */ /* 0x000ee20000100800 */
[----:B------:R-:W-:Y:S01]  /*f730*/  IMAD.MOV.U32 R14, RZ, RZ, RZ ;  /* 0x000000ffff0e7224 */ /* 0x000fe200078e00ff */
[----:B------:R-:W-:Y:S01]  /*f740*/  R2UR UR12, R18 ;  /* 0x00000000120c72ca */ /* 0x000fe200000e0000 */
[----:B------:R-:W-:Y:S01]  /*f750*/  IMAD.U32 R4, RZ, RZ, UR41 ;  /* 0x00000029ff047e24 */ /* 0x000fe2000f8e00ff */
[----:B------:R-:W-:Y:S01]  /*f760*/  UIADD3 UR4, UP0, UR54, 0x470, URZ ;  /* 0x0000047036047890 */ /* 0x000fe2000ff1e03f */
[----:B------:R-:W-:Y:S01]  /*f770*/  PLOP3.LUT P0, PT, PT, PT, PT, 0x80, 0x0 ;  /* 0x000000000000781c */ /* 0x000fe20003f0f070 */
[----:B------:R-:W-:Y:S01]  /*f780*/  UMOV UR6, 0x0 ;  /* 0x0000000000067882 */ /* 0x000fe20000000000 */
[----:B------:R-:W-:Y:S01]  /*f790*/  R2UR UR10, R14 ;  /* 0x000000000e0a72ca */ /* 0x000fe200000e0000 */
[----:B------:R-:W-:Y:S01]  /*f7a0*/  IMAD R4, R19, 0x7800, R4 ;  /* 0x0000780013047824 */ /* 0x000fe200078e0204 */
[----:B------:R-:W-:Y:S01]  /*f7b0*/  UIADD3.X UR5, URZ, UR55, URZ, UP0, !UPT ;  /* 0x000000373f057290 */ /* 0x000fe200087fe43f */
[----:B------:R-:W-:-:S02]  /*f7c0*/  UMOV UR7, 0x14f00000 ;  /* 0x14f0000000077882 */ /* 0x000fc40000000000 */
[----:B-1----:R-:W-:Y:S02]  /*f7d0*/  VIADD R10, R4, 0xf200 ;  /* 0x0000f200040a7836 */ /* 0x002fe40000000000 */
[----:B---3--:R-:W-:Y:S02]  /*f7e0*/  IMAD R9, R9, 0xa0, R7 ;  /* 0x000000a009097824 */ /* 0x008fe400078e0207 */
[----:B------:R-:W-:-:S07]  /*f7f0*/  VIADD R7, R6, 0x33470 ;  /* 0x0003347006077836 */ /* 0x000fce0000000000 */
.L_x_3096:
        /* <DEDUP_REMOVED lines=9> */
[----:B------:R-:W-:Y:S01]  /*f890*/  IMAD.MOV.U32 R13, RZ, RZ, 0x40 ;  /* 0x00000040ff0d7424 */ /* 0x000fe200078e00ff */
[----:B------:R-:W-:Y:S01]  /*f8a0*/  R2UR UR12, R18 ;  /* 0x00000000120c72ca */ /* 0x000fe200000e0000 */
[----:B------:R-:W-:Y:S01]  /*f8b0*/  VIADD R10, R4, 0x11a00 ;  /* 0x00011a00040a7836 */ /* 0x000fe20000000000 */
[----:B------:R-:W-:Y:S01]  /*f8c0*/  PLOP3.LUT P0, PT, PT, PT, PT, 0x80, 0x0 ;  /* 0x000000000000781c */ /* 0x000fe20003f0f070 */
[----:B------:R-:W-:Y:S01]  /*f8d0*/  UMOV UR6, 0x0 ;  /* 0x0000000000067882 */ /* 0x000fe20000000000 */
[----:B------:R-:W-:Y:S01]  /*f8e0*/  R2UR UR10, R13 ;  /* 0x000000000d0a72ca */ /* 0x000fe200000e0000 */
[----:B------:R-:W-:-:S14]  /*f8f0*/  UMOV UR7, 0x14f00000 ;  /* 0x14f0000000077882 */ /* 0x000fdc0000000000 */
.L_x_3097:
        /* <DEDUP_REMOVED lines=16> */
.L_x_3098:
        /* <DEDUP_REMOVED lines=12> */
.L_x_3157:
[----:B------:R-:W-:Y:S05]  /*fac0*/  BSYNC B1 ;  /* 0x0000000000017941 */ /* 0x000fea0003800000 */
.L_x_3099:
        /* <DEDUP_REMOVED lines=11> */
.L_x_3102:
[----:B------:R-:W-:Y:S05]  /*fb80*/  BSYNC B1 ;  /* 0x0000000000017941 */ /* 0x000fea0003800000 */
.L_x_3101:
[----:B------:R-:W-:Y:S01]  /*fb90*/  R2UR UR10, R14 ;  /* 0x000000000e0a72ca */ /* 0x000fe200000e0000 */
[----:B------:R-:W-:Y:S01]  /*fba0*/  UIADD3 UR4, UP0, UR54, 0x370, URZ ;  /* 0x0000037036047890 */ /* 0x000fe2000ff1e03f */
[----:B------:R-:W-:Y:S01]  /*fbb0*/  R2UR UR6, R10 ;  /* 0x000000000a0672ca */ /* 0x000fe200000e0000 */
[----:B-12---:R-:W-:Y:S01]  /*fbc0*/  VIADD R6, R6, 0x33430 ;  /* 0x0003343006067836 */ /* 0x006fe20000000000 */
[----:B------:R-:W-:Y:S01]  /*fbd0*/  R2UR UR7, R11 ;  /* 0x000000000b0772ca */ /* 0x000fe200000e0000 */
[----:B------:R-:W-:Y:S01]  /*fbe0*/  VIADD R5, R4, 0x24200 ;  /* 0x0002420004057836 */ /* 0x000fe20000000000 */
[----:B------:R-:W-:Y:S01]  /*fbf0*/  R2UR UR12, R18 ;  /* 0x00000000120c72ca */ /* 0x000fe200000e0000 */
[----:B------:R-:W-:Y:S01]  /*fc00*/  UIADD3.X UR5, URZ, UR55, URZ, UP0, !UPT ;  /* 0x000000373f057290 */ /* 0x000fe200087fe43f */
[----:B------:R-:W-:-:S13]  /*fc10*/  PLOP3.LUT P0, PT, PT, PT, PT, 0x80, 0x0 ;  /* 0x000000000000781c */ /* 0x000fda0003f0f070 */
.L_x_3103:
        /* <DEDUP_REMOVED lines=15> */
.L_x_3104:
        /* <DEDUP_REMOVED lines=15> */
.L_x_3105:
        /* <DEDUP_REMOVED lines=9> */
.L_x_3090:
[----:B------:R-:W-:Y:S05]  /*fe90*/  BSYNC B0 ;  /* 0x0000000000007941 */ /* 0x000fea0003800000 */
.L_x_3089:
[----:B------:R-:W-:-:S06]  /*fea0*/  UISETP.NE.AND UP0, UPT, UR42, 0x3, UPT ;  /* 0x000000032a00788c */ /* 0x000fcc000bf05270 */
[----:B------:R-:W-:-:S13]  /*feb0*/  PLOP3.LUT P0, PT, PT, PT, UP0, 0x80, 0x0 ;  /* 0x000000000000781c */ /* 0x000fda0003f0f008 */
[----:B------:R-:W-:Y:S05]  /*fec0*/  @!P0 BRA `(.L_x_3106) ;  /* 0x0000000000048947 */ /* 0x000fea0003800000 */
[----:B------:R-:W-:Y:S01]  /*fed0*/  BPT.TRAP 0x1 ;  /* 0x000000040000795c */ /* 0x000fe20000300000 */
.L_x_3106:
        /* <DEDUP_REMOVED lines=8> */
.L_x_3158:
[----:B------:R-:W-:Y:S05]  /*ff60*/  BSYNC B0 ;  /* 0x0000000000007941 */ /* 0x000fea0003800000 */
.L_x_3107:
[----:B------:R-:W-:Y:S05]  /*ff70*/  @!P0 BRA `(.L_x_3109) ;  /* 0x0000000000048947 */ /* 0x000fea0003800000 */
[----:B------:R-:W-:Y:S01]  /*ff80*/  BPT.TRAP 0x1 ;  /* 0x000000040000795c */ /* 0x000fe20000300000 */
.L_x_3109:
[----:B--2---:R-:W-:Y:S01]  /*ff90*/  SHF.L.U32 R4, R2, 0x1f, RZ ;  /* 0x0000001f02047819 */ /* 0x004fe200000006ff */
[----:B------:R-:W-:-:S03]  /*ffa0*/  IMAD R2, R8, 0x7800, RZ ;  /* 0x0000780008027824 */ /* 0x000fc600078e02ff */
[----:B------:R-:W2:Y:S02]  /*ffb0*/  SYNCS.PHASECHK.TRANS64.TRYWAIT P2, [R12+URZ+0x33460], R4 ;  /* 0x033460040c0075a7 */ /* 0x000ea4000804017f */
[----:B--2---:R-:W-:Y:S05]  /*ffc0*/  @!P2 BRA `(.L_x_3110) ;  /* 0x0000002c0030a947 */ /* 0x004fea0003800000 */
.L_x_3159:
[C---:B------:R-:W-:Y:S01]  /*ffd0*/  LOP3.LUT R13, R2.reuse, R17, RZ, 0xfc, !PT ;  /* 0x00000011020d7212 */ /* 0x040fe200078efcff */
[----:B------:R-:W-:Y:S05]  /*ffe0*/  WARPSYNC.ALL ;  /* 0x0000000000007948 */ /* 0x000fea0003800000 */
[----:B--2---:R2:W3:Y:S01]  /*fff0*/  LDSM.16.MT88.4 R4, [R13+UR41+0xf200] ;  /* 0x00f200290d04783b */ /* 0x0044e20008004200 */
[----:B------:R-:W-:Y:S02]  /*10000*/  IMAD.U32 R14, RZ, RZ, UR41 ;  /* 0x00000029ff0e7e24 */ /* 0x000fe4000f8e00ff */
[----:B------:R-:W-:Y:S02]  /*10010*/  VIADD R15, R2, 0x2800 ;  /* 0x00002800020f7836 */ /* 0x000fe40000000000 */
[----:B------:R-:W-:-:S02]  /*10020*/  VIADD R14, R14, 0x200 ;  /* 0x000002000e0e7836 */ /* 0x000fc40000000000 */
[C---:B------:R-:W-:Y:S02]  /*10030*/  VIADD R20, R2.reuse, 0x1800 ;  /* 0x0000180002147836 */ /* 0x040fe40000000000 */
[C---:B--2---:R-:W-:Y:S02]  /*10040*/  VIADD R13, R2.reuse, 0x800 ;  /* 0x00000800020d7836 */ /* 0x044fe40000000000 */
[----:B------:R-:W-:Y:S01]  /*10050*/  VIADD R21, R2, 0x5800 ;  /* 0x0000580002157836 */ /* 0x000fe20000000000 */
[C-C-:B---3--:R-:W-:Y:S02]  /*10060*/  PRMT R8, R4.reuse, 0x6420, R5.reuse ;  /* 0x0000642004087816 */ /* 0x148fe40000000005 */
[----:B------:R-:W-:Y:S02]  /*10070*/  PRMT R9, R4, 0x7531, R5 ;  /* 0x0000753104097816 */ /* 0x000fe40000000005 */
[----:B------:R-:W-:Y:S02]  /*10080*/  LOP3.LUT R4, R2, R16, RZ, 0xfc, !PT ;  /* 0x0000001002047212 */ /* 0x000fe400078efcff */
[----:B-1----:R-:W-:-:S02]  /*10090*/  PRMT R10, R6, 0x6420, R7 ;  /* 0x00006420060a7816 */ /* 0x002fc40000000007 */
[----:B------:R-:W-:Y:S01]  /*100a0*/  PRMT R11, R6, 0x7531, R7 ;  /* 0x00007531060b7816 */ /* 0x000fe20000000007 */
[----:B------:R-:W-:-:S05]  /*100b0*/  IMAD.IADD R4, R14, 0x1, R4 ;  /* 0x000000010e047824 */ /* 0x000fca00078e0204 */
[----:B------:R1:W-:Y:S02]  /*100c0*/  STSM.16.M88.4 [R4], R8 ;  /* 0x0000000804007844 */ /* 0x0003e40000000200 */
[----:B-1----:R-:W-:-:S06]  /*100d0*/  LOP3.LUT R4, R15, R17, RZ, 0xfc, !PT ;  /* 0x000000110f047212 */ /* 0x002fcc00078efcff */
[----:B------:R-:W1:Y:S02]  /*100e0*/  LDSM.16.MT88.4 R4, [R4+UR41+0xf200] ;  /* 0x00f200290404783b */ /* 0x000e640008004200 */
[C-C-:B-1----:R-:W-:Y:S02]  /*100f0*/  PRMT R8, R4.reuse, 0x6420, R5.reuse ;  /* 0x0000642004087816 */ /* 0x142fe40000000005 */
[----:B------:R-:W-:Y:S01]  /*10100*/  PRMT R9, R4, 0x7531, R5 ;  /* 0x0000753104097816 */ /* 0x000fe20000000005 */
[----:B------:R-:W-:Y:S01]  /*10110*/  VIADD R5, R2, 0x5000 ;  /* 0x0000500002057836 */ /* 0x000fe20000000000 */
        /* <DEDUP_REMOVED lines=14> */
[----:B------:R-:W-:-:S03]  /*10200*/  PRMT R11, R6, 0x7531, R7 ;  /* 0x00007531060b7816 */ /* 0x000fc60000000007 */
[----:B------:R-:W-:-:S05]  /*10210*/  IMAD.IADD R4, R5, 0x1, R4 ;  /* 0x0000000105047824 */ /* 0x000fca00078e0204 */
[----:B------:R1:W-:Y:S02]  /*10220*/  STSM.16.M88.4 [R4], R8 ;  /* 0x0000000804007844 */ /* 0x0003e40000000200 */
[----:B-1----:R-:W-:Y:S01]  /*10230*/  LOP3.LUT R4, R13, R17, RZ, 0xfc, !PT ;  /* 0x000000110d047212 */ /* 0x002fe200078efcff */
[----:B------:R-:W-:-:S04]  /*10240*/  IMAD.U32 R13, RZ, RZ, UR41 ;  /* 0x00000029ff0d7e24 */ /* 0x000fc8000f8e00ff */
[----:B------:R-:W-:Y:S01]  /*10250*/  VIADD R13, R13, 0x200 ;  /* 0x000002000d0d7836 */ /* 0x000fe20000000000 */
        /* <DEDUP_REMOVED lines=21> */
[----:B-1----:R-:W-:-:S06]  /*103b0*/  LOP3.LUT R4, R21, R17, RZ, 0xfc, !PT ;  /* 0x0000001115047212 */ /* 0x002fcc00078efcff */
[----:B------:R-:W1:Y:S02]  /*103c0*/  LDSM.16.MT88.4 R4, [R4+UR41+0xf200] ;  /* 0x00f200290404783b */ /* 0x000e640008004200 */
[C-C-:B-1----:R-:W-:Y:S02]  /*103d0*/  PRMT R8, R4.reuse, 0x6420, R5.reuse ;  /* 0x0000642004087816 */ /* 0x142fe40000000005 */
[----:B------:R-:W-:Y:S01]  /*103e0*/  PRMT R9, R4, 0x7531, R5 ;  /* 0x0000753104097816 */ /* 0x000fe20000000005 */
[----:B------:R-:W-:Y:S01]  /*103f0*/  IMAD.U32 R5, RZ, RZ, UR41 ;  /* 0x00000029ff057e24 */ /* 0x000fe2000f8e00ff */
[----:B------:R-:W-:Y:S01]  /*10400*/  LOP3.LUT R4, R15, R16, RZ, 0xfc, !PT ;  /* 0x000000100f047212 */ /* 0x000fe200078efcff */
[----:B------:R-:W-:Y:S01]  /*10410*/  VIADD R15, R2, 0x6000 ;  /* 0x00006000020f7836 */ /* 0x000fe20000000000 */
        /* <DEDUP_REMOVED lines=11> */
[----:B------:R-:W-:Y:S01]  /*104d0*/  LOP3.LUT R4, R13, R16, RZ, 0xfc, !PT ;  /* 0x000000100d047212 */ /* 0x000fe200078efcff */
[----:B------:R-:W-:Y:S01]  /*104e0*/  VIADD R13, R2, 0x4000 ;  /* 0x00004000020d7836 */ /* 0x000fe20000000000 */
[C-C-:B------:R-:W-:Y:S02]  /*104f0*/  PRMT R10, R6.reuse, 0x6420, R7.reuse ;  /* 0x00006420060a7816 */ /* 0x140fe40000000007 */
[----:B------:R-:W-:Y:S01]  /*10500*/  PRMT R11, R6, 0x7531, R7 ;  /* 0x00007531060b7816 */ /* 0x000fe20000000007 */
[----:B------:R-:W-:-:S05]  /*10510*/  IMAD.IADD R4, R14, 0x1, R4 ;  /* 0x000000010e047824 */ /* 0x000fca00078e0204 */
[----:B------:R1:W-:Y:S02]  /*10520*/  STSM.16.M88.4 [R4], R8 ;  /* 0x0000000804007844 */ /* 0x0003e40000000200 */
[----:B-1----:R-:W-:-:S05]  /*10530*/  VIADD R10, R2, 0x3800 ;  /* 0x00003800020a7836 */ /* 0x002fca0000000000 */
        /* <DEDUP_REMOVED lines=54> */
[----:B------:R-:W-:-:S02]  /*108a0*/  VIADD R5, R2, 0x2000 ;  /* 0x0000200002057836 */ /* 0x000fc40000000000 */
[----:B------:R-:W-:Y:S02]  /*108b0*/  VIADD R2, R2, 0x7000 ;  /* 0x0000700002027836 */ /* 0x000fe40000000000 */
[----:B------:R-:W-:-:S05]  /*108c0*/  IMAD.IADD R4, R7, 0x1, R4 ;  /* 0x0000000107047824 */ /* 0x000fca00078e0204 */
[----:B------:R1:W-:Y:S02]  /*108d0*/  STSM.16.M88.4 [R4], R8 ;  /* 0x0000000804007844 */ /* 0x0003e40000000200 */
[----:B-1----:R-:W-:-:S06]  /*108e0*/  LOP3.LUT R4, R5, R17, RZ, 0xfc, !PT ;  /* 0x0000001105047212 */ /* 0x002fcc00078efcff */
[----:B------:R-:W1:Y:S02]  /*108f0*/  LDSM.16.MT88.4 R4, [R4+UR41+0xf200] ;  /* 0x00f200290404783b */ /* 0x000e640008004200 */
[C-C-:B-1----:R-:W-:Y:S02]  /*10900*/  PRMT R8, R4.reuse, 0x6420, R5.reuse ;  /* 0x0000642004087816 */ /* 0x142fe40000000005 */
[----:B------:R-:W-:Y:S01]  /*10910*/  PRMT R9, R4, 0x7531, R5 ;  /* 0x0000753104097816 */ /* 0x000fe20000000005 */
[----:B------:R-:W-:Y:S01]  /*10920*/  IMAD.U32 R5, RZ, RZ, UR41 ;  /* 0x00000029ff057e24 */ /* 0x000fe2000f8e00ff */
[C-C-:B------:R-:W-:Y:S02]  /*10930*/  PRMT R10, R6.reuse, 0x6420, R7.reuse ;  /* 0x00006420060a7816 */ /* 0x140fe40000000007 */
[----:B------:R-:W-:Y:S01]  /*10940*/  PRMT R11, R6, 0x7531, R7 ;  /* 0x00007531060b7816 */ /* 0x000fe20000000007 */
[----:B------:R-:W-:Y:S01]  /*10950*/  VIADD R5, R5, 0x200 ;  /* 0x0000020005057836 */ /* 0x000fe20000000000 */
[----:B------:R-:W-:-:S03]  /*10960*/  LOP3.LUT R4, R14, R17, RZ, 0xfc, !PT ;  /* 0x000000110e047212 */ /* 0x000fc600078efcff */
[----:B------:R-:W-:-:S05]  /*10970*/  IMAD.IADD R15, R5, 0x1, R15 ;  /* 0x00000001050f7824 */ /* 0x000fca00078e020f */
[----:B------:R1:W-:Y:S04]  /*10980*/  STSM.16.M88.4 [R15], R8 ;  /* 0x000000080f007844 */ /* 0x0003e80000000200 */
[----:B------:R-:W2:Y:S01]  /*10990*/  LDSM.16.MT88.4 R4, [R4+UR41+0xf200] ;  /* 0x00f200290404783b */ /* 0x000ea20008004200 */
[----:B-1----:R-:W-:-:S04]  /*109a0*/  IMAD.U32 R15, RZ, RZ, UR41 ;  /* 0x00000029ff0f7e24 */ /* 0x002fc8000f8e00ff */
[----:B------:R-:W-:-:S04]  /*109b0*/  VIADD R15, R15, 0x200 ;  /* 0x000002000f0f7836 */ /* 0x000fc80000000000 */
[C---:B------:R-:W-:Y:S01]  /*109c0*/  IMAD.IADD R13, R15.reuse, 0x1, R13 ;  /* 0x000000010f0d7824 */ /* 0x040fe200078e020d */
[C-C-:B--2---:R-:W-:Y:S02]  /*109d0*/  PRMT R8, R4.reuse, 0x6420, R5.reuse ;  /* 0x0000642004087816 */ /* 0x144fe40000000005 */
        /* <DEDUP_REMOVED lines=21> */
.L_x_3111:
[----:B-1----:R1:W5:Y:S01]  /*10b30*/  LDL R2, [R1+0x4] ;  /* 0x0000040001027983 */ /* 0x0023620000100800 */
[----:B--2---:R2:W-:Y:S01]  /*10b40*/  SYNCS.ARRIVE.TRANS64.A1T0 RZ, [R12+URZ+0x33450], RZ ;  /* 0x033450ff0cff79a7 */ /* 0x0045e2000810003f */
[----:B------:R-:W-:Y:S01]  /*10b50*/  BAR.SYNC.DEFER_BLOCKING 0x2, 0x80 ;  /* 0x0082000000007b1d */ /* 0x000fe20000010000 */
[C---:B------:R-:W-:Y:S01]  /*10b60*/  ISETP.GT.AND P0, PT, R3.reuse, RZ, PT ;  /* 0x000000ff0300720c */ /* 0x040fe20003f04270 */
[----:B------:R-:W-:Y:S02]  /*10b70*/  VIADD R3, R3, 0xffffffff ;  /* 0xffffffff03037836 */ /* 0x000fe40000000000 */
[----:B--2---:R-:W-:-:S05]  /*10b80*/  @!P1 VIADD R12, R12, 0x33480 ;  /* 0x000334800c0c9836 */ /* 0x004fca0000000000 */
[----:B------:R-:W-:Y:S01]  /*10b90*/  @!P1 PRMT R12, RZ, 0x654, R12 ;  /* 0x00000654ff0c9816 */ /* 0x000fe2000000000c */
[----:B------:R-:W-:-:S03]  /*10ba0*/  IMAD.MOV.U32 R8, RZ, RZ, R19 ;  /* 0x000000ffff087224 */ /* 0x000fc600078e0013 */
[----:B------:R1:W-:Y:S01]  /*10bb0*/  @!P1 SYNCS.ARRIVE.TRANS64.RED.A1T0 RZ, [R12+URZ], RZ ;  /* 0x000000ff0cff99a7 */ /* 0x0003e2000810043f */
[----:B------:R-:W-:Y:S05]  /*10bc0*/  @P0 BRA `(.L_x_3112) ;  /* 0xffffffe800040947 */ /* 0x000fea000383ffff */
.L_x_3088:
[----:B------:R-:W-:Y:S04]  /*10bd0*/  BSSY B0, `(.L_x_3113) ;  /* 0x000000f000007945 */ /* 0x000fe80003800000 */
[----:B------:R-:W-:Y:S05]  /*10be0*/  @P1 BRA `(.L_x_3114) ;  /* 0x0000000000341947 */ /* 0x000fea0003800000 */
[----:B------:R-:W2:Y:S01]  /*10bf0*/  S2R R5, SR_LANEID ;  /* 0x0000000000057919 */ /* 0x000ea20000000000 */
[----:B------:R-:W-:Y:S01]  /*10c00*/  VOTEU.ANY UR4, UPT, PT ;  /* 0x0000000000047886 */ /* 0x000fe200038e0100 */
[----:B0----5:R-:W0:Y:S01]  /*10c10*/  LDC.64 R2, c[0x0][0xc38] ;  /* 0x00030e00ff027b82 */ /* 0x021e220000000a00 */
[----:B------:R-:W2:Y:S02]  /*10c20*/  FLO.U32 R0, UR4 ;  /* 0x0000000400007d00 */ /* 0x000ea400080e0000 */
[----:B--2---:R-:W-:-:S06]  /*10c30*/  ISETP.EQ.U32.AND P0, PT, R0, R5, PT ;  /* 0x000000050000720c */ /* 0x004fcc0003f02070 */
[----:B------:R-:W0:Y:S07]  /*10c40*/  POPC R5, UR4 ;  /* 0x0000000400057d09 */ /* 0x000e2e0008000000 */
[----:B0-----:R-:W2:Y:S01]  /*10c50*/  @P0 ATOMG.E.ADD.STRONG.GPU PT, R3, desc[UR46][R2.64], R5 ;  /* 0x00000005020309a8 */ /* 0x001ea200081ee1ee */
[----:B------:R-:W0:Y:S02]  /*10c60*/  S2R R4, SR_LTMASK ;  /* 0x0000000000047919 */ /* 0x000e240000003900 */
[----:B0-----:R-:W-:-:S04]  /*10c70*/  LOP3.LUT R4, R4, UR4, RZ, 0xc0, !PT ;  /* 0x0000000404047c12 */ /* 0x001fc8000f8ec0ff */
[----:B------:R-:W0:Y:S01]  /*10c80*/  POPC R7, R4 ;  /* 0x0000000400077309 */ /* 0x000e220000000000 */
[----:B--2---:R-:W0:Y:S02]  /*10c90*/  SHFL.IDX PT, R0, R3, R0, 0x1f ;  /* 0x00001f0003007589 */ /* 0x004e2400000e0000 */
[----:B0-----:R-:W-:-:S05]  /*10ca0*/  IADD3 R0, R0, UR50, R7 ;  /* 0x0000003200007c10 */ /* 0x001fca000fffe007 */
[----:B------:R2:W-:Y:S02]  /*10cb0*/  STL [R1+0x18], R0 ;  /* 0x0000180001007387 */ /* 0x0005e40000100800 */
.L_x_3114:
[----:B------:R-:W-:Y:S05]  /*10cc0*/  BSYNC B0 ;  /* 0x0000000000007941 */ /* 0x000fea0003800000 */
.L_x_3113:
[----:B------:R-:W-:-:S06]  /*10cd0*/  UISETP.NE.AND UP0, UPT, UR42, 0x3, UPT ;  /* 0x000000032a00788c */ /* 0x000fcc000bf05270 */
[----:B------:R-:W-:-:S13]  /*10ce0*/  PLOP3.LUT P0, PT, PT, PT, UP0, 0x80, 0x0 ;  /* 0x000000000000781c */ /* 0x000fda0003f0f008 */
[----:B------:R-:W-:Y:S05]  /*10cf0*/  @!P0 BRA `(.L_x_3115) ;  /* 0x0000000000048947 */ /* 0x000fea0003800000 */
[----:B------:R-:W-:Y:S01]  /*10d00*/  BPT.TRAP 0x1 ;  /* 0x000000040000795c */ /* 0x000fe20000300000 */
.L_x_3115:
[----:B--2---:R-:W2:Y:S01]  /*10d10*/  LDL R0, [R1+0x4] ;  /* 0x0000040001007983 */ /* 0x004ea20000100800 */
[----:B0----5:R-:W-:Y:S01]  /*10d20*/  IMAD.U32 R2, RZ, RZ, UR51 ;  /* 0x00000033ff027e24 */ /* 0x021fe2000f8e00ff */
[----:B------:R-:W-:Y:S04]  /*10d30*/  BSSY B0, `(.L_x_3116) ;  /* 0x0000007000007945 */ /* 0x000fe80003800000 */
[----:B------:R-:W-:Y:S02]  /*10d40*/  ISETP.NE.AND P2, PT, R2, 0x3, PT ;  /* 0x000000030200780c */ /* 0x000fe40003f45270 */
[----:B--2---:R-:W-:Y:S02]  /*10d50*/  LOP3.LUT R3, R0, 0x1, RZ, 0x3c, !PT ;  /* 0x0000000100037812 */ /* 0x004fe400078e3cff */
[----:B------:R-:W-:-:S02]  /*10d60*/  LEA R0, R19, UR41, 0x3 ;  /* 0x0000002913007c11 */ /* 0x000fc4000f8e18ff */
[----:B------:R-:W-:-:S04]  /*10d70*/  SHF.L.U32 R3, R3, 0x1f, RZ ;  /* 0x0000001f03037819 */ /* 0x000fc800000006ff */
[----:B------:R-:W0:Y:S02]  /*10d80*/  SYNCS.PHASECHK.TRANS64.TRYWAIT P0, [R0+URZ+0x33470], R3 ;  /* 0x03347003000075a7 */ /* 0x000e24000800017f */
[----:B0-----:R-:W-:Y:S05]  /*10d90*/  @!P0 BRA `(.L_x_3117) ;  /* 0x0000001c00d08947 */ /* 0x001fea0003800000 */
.L_x_3160:
[----:B------:R-:W-:Y:S05]  /*10da0*/  BSYNC B0 ;  /* 0x0000000000007941 */ /* 0x000fea0003800000 */
.L_x_3116:
[----:B------:R-:W-:Y:S05]  /*10db0*/  @!P2 BRA `(.L_x_3118) ;  /* 0x000000000004a947 */ /* 0x000fea0003800000 */
[----:B------:R-:W-:Y:S01]  /*10dc0*/  BPT.TRAP 0x1 ;  /* 0x000000040000795c */ /* 0x000fe20000300000 */
.L_x_3118:
[----:B------:R-:W0:Y:S02]  /*10dd0*/  LDL R2, [R1+0x4] ;  /* 0x0000040001027983 */ /* 0x000e240000100800 */
[----:B0-----:R-:W-:-:S04]  /*10de0*/  SHF.L.U32 R3, R2, 0x1f, RZ ;  /* 0x0000001f02037819 */ /* 0x001fc800000006ff */
[----:B------:R-:W0:Y:S02]  /*10df0*/  SYNCS.PHASECHK.TRANS64.TRYWAIT P0, [R0+URZ+0x33460], R3 ;  /* 0x03346003000075a7 */ /* 0x000e24000800017f */
[----:B0-----:R-:W-:Y:S05]  /*10e00*/  @!P0 BRA `(.L_x_3119) ;  /* 0x0000001c00c88947 */ /* 0x001fea0003800000 */
.L_x_3161:
[----:B------:R-:W-:Y:S01]  /*10e10*/  IMAD R2, R19, 0x7800, RZ ;  /* 0x0000780013027824 */ /* 0x000fe200078e02ff */
[----:B------:R-:W-:Y:S05]  /*10e20*/  WARPSYNC.ALL ;  /* 0x0000000000007948 */ /* 0x000fea0003800000 */
[C---:B0-----:R-:W-:Y:S01]  /*10e30*/  LOP3.LUT R3, R2.reuse, R17, RZ, 0xfc, !PT ;  /* 0x0000001102037212 */ /* 0x041fe200078efcff */
[----:B------:R-:W-:Y:S02]  /*10e40*/  IMAD.U32 R14, RZ, RZ, UR41 ;  /* 0x00000029ff0e7e24 */ /* 0x000fe4000f8e00ff */
[----:B------:R-:W-:Y:S02]  /*10e50*/  VIADD R13, R2, 0x2800 ;  /* 0x00002800020d7836 */ /* 0x000fe40000000000 */
[----:B------:R0:W2:Y:S01]  /*10e60*/  LDSM.16.MT88.4 R4, [R3+UR41+0xf200] ;  /* 0x00f200290304783b */ /* 0x0000a20008004200 */
[----:B------:R-:W-:-:S02]  /*10e70*/  VIADD R14, R14, 0x200 ;  /* 0x000002000e0e7836 */ /* 0x000fc40000000000 */
[C---:B------:R-:W-:Y:S02]  /*10e80*/  VIADD R20, R2.reuse, 0x5000 ;  /* 0x0000500002147836 */ /* 0x040fe40000000000 */
[C---:B------:R-:W-:Y:S02]  /*10e90*/  VIADD R18, R2.reuse, 0x2000 ;  /* 0x0000200002127836 */ /* 0x040fe40000000000 */
[----:B0-----:R-:W-:Y:S01]  /*10ea0*/  VIADD R3, R2, 0x800 ;  /* 0x0000080002037836 */ /* 0x001fe20000000000 */
[C---:B------:R-:W-:Y:S02]  /*10eb0*/  LOP3.LUT R15, R20.reuse, R17, RZ, 0xfc, !PT ;  /* 0x00000011140f7212 */ /* 0x040fe400078efcff */
[----:B------:R-:W-:Y:S02]  /*10ec0*/  LOP3.LUT R20, R20, R16, RZ, 0xfc, !PT ;  /* 0x0000001014147212 */ /* 0x000fe400078efcff */
[C-C-:B--2---:R-:W-:Y:S02]  /*10ed0*/  PRMT R8, R4.reuse, 0x6420, R5.reuse ;  /* 0x0000642004087816 */ /* 0x144fe40000000005 */
[----:B------:R-:W-:-:S02]  /*10ee0*/  PRMT R9, R4, 0x7531, R5 ;  /* 0x0000753104097816 */ /* 0x000fc40000000005 */
[-C--:B------:R-:W-:Y:S02]  /*10ef0*/  LOP3.LUT R4, R2, R16.reuse, RZ, 0xfc, !PT ;  /* 0x0000001002047212 */ /* 0x080fe400078efcff */
[C-C-:B------:R-:W-:Y:S02]  /*10f00*/  PRMT R10, R6.reuse, 0x6420, R7.reuse ;  /* 0x00006420060a7816 */ /* 0x140fe40000000007 */
[----:B------:R-:W-:Y:S01]  /*10f10*/  PRMT R11, R6, 0x7531, R7 ;  /* 0x00007531060b7816 */ /* 0x000fe20000000007 */
[----:B-1----:R-:W-:Y:S01]  /*10f20*/  IMAD.IADD R12, R14, 0x1, R4 ;  /* 0x000000010e0c7824 */ /* 0x002fe200078e0204 */
[C---:B------:R-:W-:Y:S02]  /*10f30*/  LOP3.LUT R4, R13.reuse, R17, RZ, 0xfc, !PT ;  /* 0x000000110d047212 */ /* 0x040fe400078efcff */
[----:B------:R-:W-:Y:S02]  /*10f40*/  LOP3.LUT R13, R13, R16, RZ, 0xfc, !PT ;  /* 0x000000100d0d7212 */ /* 0x000fe400078efcff */
[----:B------:R0:W-:Y:S04]  /*10f50*/  STSM.16.M88.4 [R12], R8 ;  /* 0x000000080c007844 */ /* 0x0001e80000000200 */
[----:B------:R-:W1:Y:S01]  /*10f60*/  LDSM.16.MT88.4 R4, [R4+UR41+0xf200] ;  /* 0x00f200290404783b */ /* 0x000e620008004200 */
[----:B0-----:R-:W-:Y:S01]  /*10f70*/  VIADD R12, R2, 0x1000 ;  /* 0x00001000020c7836 */ /* 0x001fe20000000000 */
[----:B-1----:R-:W-:-:S02]  /*10f80*/  PRMT R8, R4, 0x6420, R5 ;  /* 0x0000642004087816 */ /* 0x002fc40000000005 */
[----:B------:R-:W-:Y:S02]  /*10f90*/  PRMT R9, R4, 0x7531, R5 ;  /* 0x0000753104097816 */ /* 0x000fe40000000005 */
[----:B------:R-:W-:Y:S02]  /*10fa0*/  LOP3.LUT R5, R3, R16, RZ, 0xfc, !PT ;  /* 0x0000001003057212 */ /* 0x000fe400078efcff */
[C-C-:B------:R-:W-:Y:S02]  /*10fb0*/  PRMT R10, R6.reuse, 0x6420, R7.reuse ;  /* 0x00006420060a7816 */ /* 0x140fe40000000007 */
[----:B------:R-:W-:Y:S01]  /*10fc0*/  PRMT R11, R6, 0x7531, R7 ;  /* 0x00007531060b7816 */ /* 0x000fe20000000007 */
[----:B------:R-:W-:-:S05]  /*10fd0*/  IMAD.IADD R14, R14, 0x1, R5 ;  /* 0x000000010e0e7824 */ /* 0x000fca00078e0205 */
[----:B------:R-:W-:Y:S04]  /*10fe0*/  STSM.16.M88.4 [R14], R8 ;  /* 0x000000080e007844 */ /* 0x000fe80000000200 */
[----:B------:R0:W1:Y:S02]  /*10ff0*/  LDSM.16.MT88.4 R4, [R15+UR41+0xf200] ;  /* 0x00f200290f04783b */ /* 0x0000640008004200 */
[----:B0-----:R-:W-:-:S04]  /*11000*/  IMAD.U32 R15, RZ, RZ, UR41 ;  /* 0x00000029ff0f7e24 */ /* 0x001fc8000f8e00ff */
[----:B------:R-:W-:Y:S02]  /*11010*/  VIADD R15, R15, 0x200 ;  /* 0x000002000f0f7836 */ /* 0x000fe40000000000 */
[----:B------:R-:W-:Y:S01]  /*11020*/  VIADD R14, R2, 0x1800 ;  /* 0x00001800020e7836 */ /* 0x000fe20000000000 */
        /* <DEDUP_REMOVED lines=8> */
[----:B------:R-:W-:Y:S01]  /*110b0*/  STSM.16.M88.4 [R4], R8 ;  /* 0x0000000804007844 */ /* 0x000fe20000000200 */
[-C--:B------:R-:W-:Y:S02]  /*110c0*/  LOP3.LUT R12, R12, R17.reuse, RZ, 0xfc, !PT ;  /* 0x000000110c0c7212 */ /* 0x080fe400078efcff */
[----:B------:R-:W-:Y:S01]  /*110d0*/  IMAD.IADD R3, R15, 0x1, R3 ;  /* 0x000000010f037824 */ /* 0x000fe200078e0203 */
[----:B------:R-:W0:Y:S01]  /*110e0*/  LDSM.16.MT88.4 R4, [R5+UR41+0xf200] ;  /* 0x00f200290504783b */ /* 0x000e220008004200 */
[----:B------:R-:W-:Y:S02]  /*110f0*/  LOP3.LUT R14, R14, R17, RZ, 0xfc, !PT ;  /* 0x000000110e0e7212 */ /* 0x000fe400078efcff */
[C-C-:B0-----:R-:W-:Y:S02]  /*11100*/  PRMT R8, R4.reuse, 0x6420, R5.reuse ;  /* 0x0000642004087816 */ /* 0x141fe40000000005 */
[----:B------:R-:W-:-:S02]  /*11110*/  PRMT R9, R4, 0x7531, R5 ;  /* 0x0000753104097816 */ /* 0x000fc40000000005 */
[C-C-:B------:R-:W-:Y:S02]  /*11120*/  PRMT R10, R6.reuse, 0x6420, R7.reuse ;  /* 0x00006420060a7816 */ /* 0x140fe40000000007 */
[----:B------:R-:W-:-:S05]  /*11130*/  PRMT R11, R6, 0x7531, R7 ;  /* 0x00007531060b7816 */ /* 0x000fca0000000007 */
[----:B------:R0:W-:Y:S02]  /*11140*/  STSM.16.M88.4 [R3], R8 ;  /* 0x0000000803007844 */ /* 0x0001e40000000200 */
[----:B0-----:R-:W-:-:S05]  /*11150*/  VIADD R3, R2, 0x3000 ;  /* 0x0000300002037836 */ /* 0x001fca0000000000 */
[C---:B------:R-:W-:Y:S02]  /*11160*/  LOP3.LUT R6, R3.reuse, R17, RZ, 0xfc, !PT ;  /* 0x0000001103067212 */ /* 0x040fe400078efcff */
[----:B------:R-:W-:-:S04]  /*11170*/  LOP3.LUT R3, R3, R16, RZ, 0xfc, !PT ;  /* 0x0000001003037212 */ /* 0x000fc800078efcff */
[----:B------:R-:W0:Y:S02]  /*11180*/  LDSM.16.MT88.4 R4, [R6+UR41+0xf200] ;  /* 0x00f200290604783b */ /* 0x000e240008004200 */
[C-C-:B0-----:R-:W-:Y:S02]  /*11190*/  PRMT R8, R4.reuse, 0x6420, R5.reuse ;  /* 0x0000642004087816 */ /* 0x141fe40000000005 */
        /* <DEDUP_REMOVED lines=9> */
[----:B------:R-:W-:-:S03]  /*11230*/  LOP3.LUT R15, R15, R16, RZ, 0xfc, !PT ;  /* 0x000000100f0f7212 */ /* 0x000fc600078efcff */
[----:B------:R-:W0:Y:S02]  /*11240*/  LDSM.16.MT88.4 R4, [R21+UR41+0xf200] ;  /* 0x00f200291504783b */ /* 0x000e240008004200 */
[C-C-:B0-----:R-:W-:Y:S02]  /*11250*/  PRMT R8, R4.reuse, 0x6420, R5.reuse ;  /* 0x0000642004087816 */ /* 0x141fe40000000005 */
[----:B------:R-:W-:Y:S01]  /*11260*/  PRMT R9, R4, 0x7531, R5 ;  /* 0x0000753104097816 */ /* 0x000fe20000000005 */
[----:B------:R-:W-:Y:S01]  /*11270*/  IMAD.U32 R5, RZ, RZ, UR41 ;  /* 0x00000029ff057e24 */ /* 0x000fe2000f8e00ff */
[C-C-:B------:R-:W-:Y:S02]  /*11280*/  PRMT R10, R6.reuse, 0x6420, R7.reuse ;  /* 0x00006420060a7816 */ /* 0x140fe40000000007 */
[----:B------:R-:W-:Y:S01]  /*11290*/  PRMT R11, R6, 0x7531, R7 ;  /* 0x00007531060b7816 */ /* 0x000fe20000000007 */
[----:B------:R-:W-:-:S04]  /*112a0*/  VIADD R5, R5, 0x200 ;  /* 0x0000020005057836 */ /* 0x000fc80000000000 */
[----:B------:R-:W-:-:S05]  /*112b0*/  IMAD.IADD R13, R5, 0x1, R13 ;  /* 0x00000001050d7824 */ /* 0x000fca00078e020d */
[----:B------:R0:W-:Y:S04]  /*112c0*/  STSM.16.M88.4 [R13], R8 ;  /* 0x000000080d007844 */ /* 0x0001e80000000200 */
[----:B------:R-:W1:Y:S01]  /*112d0*/  LDSM.16.MT88.4 R4, [R12+UR41+0xf200] ;  /* 0x00f200290c04783b */ /* 0x000e620008004200 */
[----:B0-----:R-:W-:-:S04]  /*112e0*/  IMAD.U32 R13, RZ, RZ, UR41 ;  /* 0x00000029ff0d7e24 */ /* 0x001fc8000f8e00ff */
[----:B------:R-:W-:-:S04]  /*112f0*/  VIADD R13, R13, 0x200 ;  /* 0x000002000d0d7836 */ /* 0x000fc80000000000 */
[----:B------:R-:W-:Y:S01]  /*11300*/  IMAD.IADD R3, R13, 0x1, R3 ;  /* 0x000000010d037824 */ /* 0x000fe200078e0203 */
[C-C-:B-1----:R-:W-:Y:S02]  /*11310*/  PRMT R8, R4.reuse, 0x6420, R5.reuse ;  /* 0x0000642004087816 */ /* 0x142fe40000000005 */
[----:B------:R-:W-:Y:S02]  /*11320*/  PRMT R9, R4, 0x7531, R5 ;  /* 0x0000753104097816 */ /* 0x000fe40000000005 */
[C-C-:B------:R-:W-:Y:S02]  /*11330*/  PRMT R10, R6.reuse, 0x6420, R7.reuse ;  /* 0x00006420060a7816 */ /* 0x140fe40000000007 */
[----:B------:R-:W-:-:S05]  /*11340*/  PRMT R11, R6, 0x7531, R7 ;  /* 0x00007531060b7816 */ /* 0x000fca0000000007 */
[----:B------:R0:W-:Y:S02]  /*11350*/  STSM.16.M88.4 [R3], R8 ;  /* 0x0000000803007844 */ /* 0x0001e40000000200 */
[----:B0-----:R-:W-:-:S05]  /*11360*/  VIADD R3, R2, 0x3800 ;  /* 0x0000380002037836 */ /* 0x001fca0000000000 */
[C---:B------:R-:W-:Y:S02]  /*11370*/  LOP3.LUT R21, R3.reuse, R17, RZ, 0xfc, !PT ;  /* 0x0000001103157212 */ /* 0x040fe400078efcff */
[----:B------:R-:W-:-:S03]  /*11380*/  LOP3.LUT R3, R3, R16, RZ, 0xfc, !PT ;  /* 0x0000001003037212 */ /* 0x000fc600078efcff */
[----:B------:R-:W0:Y:S02]  /*11390*/  LDSM.16.MT88.4 R4, [R21+UR41+0xf200] ;  /* 0x00f200291504783b */ /* 0x000e240008004200 */
[----:B------:R-:W-:Y:S02]  /*113a0*/  IMAD.IADD R3, R13, 0x1, R3 ;  /* 0x000000010d037824 */ /* 0x000fe400078e0203 */
[----:B------:R-:W-:-:S05]  /*113b0*/  VIADD R13, R2, 0x6000 ;  /* 0x00006000020d7836 */ /* 0x000fca0000000000 */
[C---:B------:R-:W-:Y:S02]  /*113c0*/  LOP3.LUT R12, R13.reuse, R17, RZ, 0xfc, !PT ;  /* 0x000000110d0c7212 */ /* 0x040fe400078efcff */
[----:B------:R-:W-:Y:S02]  /*113d0*/  LOP3.LUT R13, R13, R16, RZ, 0xfc, !PT ;  /* 0x000000100d0d7212 */ /* 0x000fe400078efcff */
[C-C-:B0-----:R-:W-:Y:S02]  /*113e0*/  PRMT R8, R4.reuse, 0x6420, R5.reuse ;  /* 0x0000642004087816 */ /* 0x141fe40000000005 */
[----:B------:R-:W-:Y:S02]  /*113f0*/  PRMT R9, R4, 0x7531, R5 ;  /* 0x0000753104097816 */ /* 0x000fe40000000005 */
[C-C-:B------:R-:W-:Y:S02]  /*11400*/  PRMT R10, R6.reuse, 0x6420, R7.reuse ;  /* 0x00006420060a7816 */ /* 0x140fe40000000007 */
[----:B------:R-:W-:-:S05]  /*11410*/  PRMT R11, R6, 0x7531, R7 ;  /* 0x00007531060b7816 */ /* 0x000fca0000000007 */
[----:B------:R-:W-:Y:S04]  /*11420*/  STSM.16.M88.4 [R3], R8 ;  /* 0x0000000803007844 */ /* 0x000fe80000000200 */
[----:B------:R0:W1:Y:S02]  /*11430*/  LDSM.16.MT88.4 R4, [R12+UR41+0xf200] ;  /* 0x00f200290c04783b */ /* 0x0000640008004200 */
[----:B0-----:R-:W-:Y:S02]  /*11440*/  IMAD.U32 R12, RZ, RZ, UR41 ;  /* 0x00000029ff0c7e24 */ /* 0x001fe4000f8e00ff */
[----:B------:R-:W-:Y:S02]  /*11450*/  VIADD R3, R2, 0x4000 ;  /* 0x0000400002037836 */ /* 0x000fe40000000000 */
[----:B------:R-:W-:-:S03]  /*11460*/  VIADD R12, R12, 0x200 ;  /* 0x000002000c0c7836 */ /* 0x000fc60000000000 */
[C---:B------:R-:W-:Y:S02]  /*11470*/  LOP3.LUT R21, R3.reuse, R17, RZ, 0xfc, !PT ;  /* 0x0000001103157212 */ /* 0x040fe400078efcff */
[C-C-:B-1----:R-:W-:Y:S02]  /*11480*/  PRMT R8, R4.reuse, 0x6420, R5.reuse ;  /* 0x0000642004087816 */ /* 0x142fe40000000005 */
[----:B------:R-:W-:Y:S02]  /*11490*/  PRMT R9, R4, 0x7531, R5 ;  /* 0x0000753104097816 */ /* 0x000fe40000000005 */
[----:B------:R-:W-:Y:S01]  /*114a0*/  LOP3.LUT R4, R3, R16, RZ, 0xfc, !PT ;  /* 0x0000001003047212 */ /* 0x000fe200078efcff */
[----:B------:R-:W-:Y:S01]  /*114b0*/  VIADD R3, R2, 0x6800 ;  /* 0x0000680002037836 */ /* 0x000fe20000000000 */
[C-C-:B------:R-:W-:Y:S02]  /*114c0*/  PRMT R10, R6.reuse, 0x6420, R7.reuse ;  /* 0x00006420060a7816 */ /* 0x140fe40000000007 */
[----:B------:R-:W-:Y:S01]  /*114d0*/  PRMT R11, R6, 0x7531, R7 ;  /* 0x00007531060b7816 */ /* 0x000fe20000000007 */
[----:B------:R-:W-:-:S02]  /*114e0*/  IMAD.IADD R4, R12, 0x1, R4 ;  /* 0x000000010c047824 */ /* 0x000fc400078e0204 */
[C---:B------:R-:W-:Y:S02]  /*114f0*/  VIADD R12, R2.reuse, 0x4800 ;  /* 0x00004800020c7836 */ /* 0x040fe40000000000 */
[----:B------:R-:W-:Y:S01]  /*11500*/  VIADD R2, R2, 0x7000 ;  /* 0x0000700002027836 */ /* 0x000fe20000000000 */
[----:B------:R-:W-:Y:S04]  /*11510*/  STSM.16.M88.4 [R4], R8 ;  /* 0x0000000804007844 */ /* 0x000fe80000000200 */
[----:B------:R0:W1:Y:S02]  /*11520*/  LDSM.16.MT88.4 R4, [R14+UR41+0xf200] ;  /* 0x00f200290e04783b */ /* 0x0000640008004200 */
[----:B0-----:R-:W-:-:S04]  /*11530*/  IMAD.U32 R14, RZ, RZ, UR41 ;  /* 0x00000029ff0e7e24 */ /* 0x001fc8000f8e00ff */
[----:B------:R-:W-:-:S04]  /*11540*/  VIADD R14, R14, 0x200 ;  /* 0x000002000e0e7836 */ /* 0x000fc80000000000 */
        /* <DEDUP_REMOVED lines=10> */
[----:B------:R-:W-:-:S03]  /*115f0*/  LOP3.LUT R3, R3, R16, RZ, 0xfc, !PT ;  /* 0x0000001003037212 */ /* 0x000fc600078efcff */
[----:B------:R-:W0:Y:S02]  /*11600*/  LDSM.16.MT88.4 R4, [R21+UR41+0xf200] ;  /* 0x00f200291504783b */ /* 0x000e240008004200 */
[C-C-:B0-----:R-:W-:Y:S02]  /*11610*/  PRMT R8, R4.reuse, 0x6420, R5.reuse ;  /* 0x0000642004087816 */ /* 0x141fe40000000005 */
[----:B------:R-:W-:Y:S02]  /*11620*/  PRMT R9, R4, 0x7531, R5 ;  /* 0x0000753104097816 */ /* 0x000fe40000000005 */
[C-C-:B------:R-:W-:Y:S02]  /*11630*/  PRMT R10, R6.reuse, 0x6420, R7.reuse ;  /* 0x00006420060a7816 */ /* 0x140fe40000000007 */
[----:B------:R-:W-:-:S05]  /*11640*/  PRMT R11, R6, 0x7531, R7 ;  /* 0x00007531060b7816 */ /* 0x000fca0000000007 */
[----:B------:R-:W-:Y:S04]  /*11650*/  STSM.16.M88.4 [R20], R8 ;  /* 0x0000000814007844 */ /* 0x000fe80000000200 */
[----:B------:R0:W1:Y:S02]  /*11660*/  LDSM.16.MT88.4 R4, [R14+UR41+0xf200] ;  /* 0x00f200290e04783b */ /* 0x0000640008004200 */
[----:B0-----:R-:W-:-:S04]  /*11670*/  IMAD.U32 R14, RZ, RZ, UR41 ;  /* 0x00000029ff0e7e24 */ /* 0x001fc8000f8e00ff */
[----:B------:R-:W-:-:S04]  /*11680*/  VIADD R14, R14, 0x200 ;  /* 0x000002000e0e7836 */ /* 0x000fc80000000000 */
[C---:B------:R-:W-:Y:S02]  /*11690*/  IMAD.IADD R15, R14.reuse, 0x1, R15 ;  /* 0x000000010e0f7824 */ /* 0x040fe400078e020f */
[C---:B------:R-:W-:Y:S02]  /*116a0*/  IMAD.IADD R13, R14.reuse, 0x1, R13 ;  /* 0x000000010e0d7824 */ /* 0x040fe400078e020d */
[----:B------:R-:W-:Y:S01]  /*116b0*/  IMAD.IADD R3, R14, 0x1, R3 ;  /* 0x000000010e037824 */ /* 0x000fe200078e0203 */
[C-C-:B-1----:R-:W-:Y:S02]  /*116c0*/  PRMT R8, R4.reuse, 0x6420, R5.reuse ;  /* 0x0000642004087816 */ /* 0x142fe40000000005 */
[----:B------:R-:W-:Y:S02]  /*116d0*/  PRMT R9, R4, 0x7531, R5 ;  /* 0x0000753104097816 */ /* 0x000fe40000000005 */
[C-C-:B------:R-:W-:Y:S02]  /*116e0*/  PRMT R10, R6.reuse, 0x6420, R7.reuse ;  /* 0x00006420060a7816 */ /* 0x140fe40000000007 */
[----:B------:R-:W-:-:S05]  /*116f0*/  PRMT R11, R6, 0x7531, R7 ;  /* 0x00007531060b7816 */ /* 0x000fca0000000007 */
[----:B------:R-:W-:Y:S04]  /*11700*/  STSM.16.M88.4 [R15], R8 ;  /* 0x000000080f007844 */ /* 0x000fe80000000200 */
[----:B------:R-:W0:Y:S02]  /*11710*/  LDSM.16.MT88.4 R4, [R18+UR41+0xf200] ;  /* 0x00f200291204783b */ /* 0x000e240008004200 */
[C-C-:B0-----:R-:W-:Y:S02]  /*11720*/  PRMT R8, R4.reuse, 0x6420, R5.reuse ;  /* 0x0000642004087816 */ /* 0x141fe40000000005 */
[----:B------:R-:W-:Y:S02]  /*11730*/  PRMT R9, R4, 0x7531, R5 ;  /* 0x0000753104097816 */ /* 0x000fe40000000005 */
[----:B------:R-:W-:-:S02]  /*11740*/  PRMT R10, R6, 0x6420, R7 ;  /* 0x00006420060a7816 */ /* 0x000fc40000000007 */
[----:B------:R-:W-:-:S05]  /*11750*/  PRMT R11, R6, 0x7531, R7 ;  /* 0x00007531060b7816 */ /* 0x000fca0000000007 */
[----:B------:R-:W-:Y:S04]  /*11760*/  STSM.16.M88.4 [R13], R8 ;  /* 0x000000080d007844 */ /* 0x000fe80000000200 */
[----:B------:R-:W0:Y:S02]  /*11770*/  LDSM.16.MT88.4 R4, [R12+UR41+0xf200] ;  /* 0x00f200290c04783b */ /* 0x000e240008004200 */
[C-C-:B0-----:R-:W-:Y:S02]  /*11780*/  PRMT R8, R4.reuse, 0x6420, R5.reuse ;  /* 0x0000642004087816 */ /* 0x141fe40000000005 */
[----:B------:R-:W-:Y:S02]  /*11790*/  PRMT R9, R4, 0x7531, R5 ;  /* 0x0000753104097816 */ /* 0x000fe40000000005 */
[----:B------:R-:W-:-:S02]  /*117a0*/  PRMT R10, R6, 0x6420, R7 ;  /* 0x00006420060a7816 */ /* 0x000fc40000000007 */
[----:B------:R-:W-:Y:S02]  /*117b0*/  PRMT R11, R6, 0x7531, R7 ;  /* 0x00007531060b7816 */ /* 0x000fe40000000007 */
[C---:B------:R-:W-:Y:S02]  /*117c0*/  LOP3.LUT R4, R2.reuse, R17, RZ, 0xfc, !PT ;  /* 0x0000001102047212 */ /* 0x040fe400078efcff */
[----:B------:R-:W-:Y:S01]  /*117d0*/  LOP3.LUT R2, R2, R16, RZ, 0xfc, !PT ;  /* 0x0000001002027212 */ /* 0x000fe200078efcff */
[----:B------:R-:W-:Y:S04]  /*117e0*/  STSM.16.M88.4 [R3], R8 ;  /* 0x0000000803007844 */ /* 0x000fe80000000200 */
[----:B------:R-:W0:Y:S01]  /*117f0*/  LDSM.16.MT88.4 R4, [R4+UR41+0xf200] ;  /* 0x00f200290404783b */ /* 0x000e220008004200 */
[----:B------:R-:W-:Y:S01]  /*11800*/  IMAD.IADD R2, R14, 0x1, R2 ;  /* 0x000000010e027824 */ /* 0x000fe200078e0202 */
[----:B0-----:R-:W-:-:S02]  /*11810*/  PRMT R8, R4, 0x6420, R5 ;  /* 0x0000642004087816 */ /* 0x001fc40000000005 */
        /* <DEDUP_REMOVED lines=12> */
.L_x_3120:
[----:B------:R-:W2:Y:S01]  /*118e0*/  LDL.LU R3, [R1+0x4] ;  /* 0x0000040001037983 */ /* 0x000ea20000300800 */
[----:B-1----:R1:W-:Y:S01]  /*118f0*/  SYNCS.ARRIVE.TRANS64.A1T0 RZ, [R0+URZ+0x33450], RZ ;  /* 0x033450ff00ff79a7 */ /* 0x0023e2000810003f */
[----:B------:R-:W-:Y:S02]  /*11900*/  VIADD R19, R19, 0x1 ;  /* 0x0000000113137836 */ /* 0x000fe40000000000 */
[----:B0-----:R-:W-:Y:S01]  /*11910*/  @!P1 VIADD R2, R0, 0x33480 ;  /* 0x0003348000029836 */ /* 0x001fe20000000000 */
[----:B------:R-:W-:Y:S02]  /*11920*/  BAR.SYNC.DEFER_BLOCKING 0x2, 0x80 ;  /* 0x0082000000007b1d */ /* 0x000fe40000010000 */
[----:B------:R-:W-:Y:S02]  /*11930*/  ISETP.NE.AND P0, PT, R19, 0x2, PT ;  /* 0x000000021300780c */ /* 0x000fe40003f05270 */
[----:B------:R-:W-:Y:S02]  /*11940*/  @!P1 PRMT R2, RZ, 0x654, R2 ;  /* 0x00000654ff029816 */ /* 0x000fe40000000002 */
[----:B-1----:R-:W-:-:S02]  /*11950*/  SEL R0, RZ, 0x1, P0 ;  /* 0x00000001ff007807 */ /* 0x002fc40000000000 */
[----:B------:R-:W-:Y:S01]  /*11960*/  SEL R19, R19, RZ, P0 ;  /* 0x000000ff13137207 */ /* 0x000fe20000000000 */
[----:B------:R0:W-:Y:S01]  /*11970*/  @!P1 SYNCS.ARRIVE.TRANS64.RED.A1T0 RZ, [R2+URZ], RZ ;  /* 0x000000ff02ff99a7 */ /* 0x0001e2000810043f */
[----:B--2---:R-:W-:-:S05]  /*11980*/  LOP3.LUT R3, R3, R0, RZ, 0x3c, !PT ;  /* 0x0000000003037212 */ /* 0x004fca00078e3cff */
[----:B------:R0:W-:Y:S02]  /*11990*/  STL [R1+0x4], R3 ;  /* 0x0000040301007387 */ /* 0x0001e40000100800 */
.L_x_3072:
[----:B------:R-:W-:Y:S05]  /*119a0*/  BSYNC B6 ;  /* 0x0000000000067941 */ /* 0x000fea0003800000 */
.L_x_3070:
[----:B-1----:R-:W2:Y:S02]  /*119b0*/  LDL R0, [R1+0x24] ;  /* 0x0000240001007983 */ /* 0x002ea40000100800 */
        /* <DEDUP_REMOVED lines=8> */
[----:B0-----:R-:W-:Y:S02]  /*11a40*/  IMAD.MOV.U32 R2, RZ, RZ, R7 ;  /* 0x000000ffff027224 */ /* 0x001fe400078e0007 */
[----:B------:R-:W-:-:S03]  /*11a50*/  IMAD.MOV.U32 R0, RZ, RZ, R6 ;  /* 0x000000ffff007224 */ /* 0x000fc600078e0006 */
[----:B------:R-:W-:Y:S02]  /*11a60*/  R2UR UR52, R2 ;  /* 0x00000000023472ca */ /* 0x000fe400000e0000 */
[----:B------:R-:W-:Y:S01]  /*11a70*/  R2UR UR38, R0 ;  /* 0x00000000002672ca */ /* 0x000fe200000e0000 */
[----:B------:R-:W-:Y:S06]  /*11a80*/  BAR.ARV 0x4, 0x180 ;  /* 0x0106000000007b1d */ /* 0x000fec0000002000 */
[----:B------:R-:W-:Y:S08]  /*11a90*/  BRA `(.L_x_3122) ;  /* 0x00000008003c7947 */ /* 0x000ff00003800000 */
.L_x_3121:
[----:B0-----:R-:W0:Y:S01]  /*11aa0*/  S2R R2, SR_TID.X ;  /* 0x0000000000027919 */ /* 0x001e220000002100 */
[----:B------:R-:W-:Y:S01]  /*11ab0*/  ULDC UR4, c[0x0][0xc14] ;  /* 0x0003050000047ab9 */ /* 0x000fe20000000800 */
[----:B------:R-:W2:Y:S01]  /*11ac0*/  LDL.LU R0, [R1+0x18] ;  /* 0x0000180001007983 */ /* 0x000ea20000300800 */
[----:B------:R-:W-:Y:S01]  /*11ad0*/  IMAD.MOV.U32 R4, RZ, RZ, RZ ;  /* 0x000000ffff047224 */ /* 0x000fe200078e00ff */
[----:B0-----:R-:W-:-:S04]  /*11ae0*/  LOP3.LUT R9, R2, 0x1f, RZ, 0xc0, !PT ;  /* 0x0000001f02097812 */ /* 0x001fc800078ec0ff */
[C---:B------:R-:W-:Y:S01]  /*11af0*/  ISETP.NE.AND P0, PT, R9.reuse, 0x1f, PT ;  /* 0x0000001f0900780c */ /* 0x040fe20003f05270 */
[----:B------:R-:W-:-:S05]  /*11b00*/  VIADD R5, R9, UR52 ;  /* 0x0000003409057c36 */ /* 0x000fca0008000000 */
[----:B------:R-:W-:Y:S01]  /*11b10*/  ISETP.GE.OR P1, PT, R5, UR4, !P0 ;  /* 0x0000000405007c0c */ /* 0x000fe2000c726670 */
[----:B------:R-:W-:-:S12]  /*11b20*/  ULDC UR4, c[0x0][0xc14] ;  /* 0x0003050000047ab9 */ /* 0x000fd80000000800 */
[----:B------:R-:W0:Y:S02]  /*11b30*/  @!P1 LDC.64 R2, c[0x0][0xc58] ;  /* 0x00031600ff029b82 */ /* 0x000e240000000a00 */
[----:B0-----:R-:W-:-:S05]  /*11b40*/  @!P1 IMAD.WIDE R2, R5, 0x4, R2 ;  /* 0x0000000405029825 */ /* 0x001fca00078e0202 */
        /* <DEDUP_REMOVED lines=19> */
[----:B------:R-:W0:Y:S04]  /*11c80*/  SHFL.UP PT, R2, R7, 0x10, RZ ;  /* 0x0600000007027989 */ /* 0x000e2800000e00ff */
[----:B------:R-:W-:Y:S01]  /*11c90*/  SHFL.IDX PT, R9, R8, 0x1, 0x1f ;  /* 0x00201f0008097f89 */ /* 0x000fe200000e0000 */
[----:B0-----:R-:W-:-:S05]  /*11ca0*/  SEL R2, R2, RZ, P5 ;  /* 0x000000ff02027207 */ /* 0x001fca0002800000 */
[----:B------:R-:W-:Y:S02]  /*11cb0*/  IMAD.IADD R3, R7, 0x1, R2 ;  /* 0x0000000107037824 */ /* 0x000fe400078e0202 */
[----:B------:R-:W0:Y:S03]  /*11cc0*/  LDC R2, c[0x0][0xc10] ;  /* 0x00030400ff027b82 */ /* 0x000e260000000800 */
[----:B------:R-:W0:Y:S04]  /*11cd0*/  SHFL.IDX PT, R5, R3, 0x1f, 0x1f ;  /* 0x03e01f0003057f89 */ /* 0x000e2800000e0000 */
[----:B------:R-:W1:Y:S01]  /*11ce0*/  SHFL.IDX PT, R0, R8, RZ, 0x1f ;  /* 0x00001fff08007589 */ /* 0x000e6200000e0000 */
[----:B0-----:R-:W-:-:S04]  /*11cf0*/  IMAD R6, R5, R2, RZ ;  /* 0x0000000205067224 */ /* 0x001fc800078e02ff */
[----:B------:R-:W-:-:S05]  /*11d00*/  IMAD.IADD R5, R9, 0x1, R6 ;  /* 0x0000000109057824 */ /* 0x000fca00078e0206 */
[----:B-1----:R-:W-:-:S13]  /*11d10*/  ISETP.GT.AND P6, PT, R5, R0, PT ;  /* 0x000000000500720c */ /* 0x002fda0003fc4270 */
[----:B------:R-:W-:Y:S05]  /*11d20*/  @P6 BRA `(.L_x_3123) ;  /* 0x0000000000906947 */ /* 0x000fea0003800000 */
.L_x_3127:
        /* <DEDUP_REMOVED lines=14> */
.L_x_3126:
[----:B------:R-:W-:Y:S05]  /*11e10*/  BSYNC B0 ;  /* 0x0000000000007941 */ /* 0x000fea0003800000 */
.L_x_3125:
        /* <DEDUP_REMOVED lines=13> */
[----:B0-----:R-:W-:Y:S02]  /*11ef0*/  SEL R9, R2, RZ, P5 ;  /* 0x000000ff02097207 */ /* 0x001fe40002800000 */
[----:B------:R-:W0:Y:S03]  /*11f00*/  LDC R2, c[0x0][0xc10] ;  /* 0x00030400ff027b82 */ /* 0x000e260000000800 */
[----:B------:R-:W-:-:S05]  /*11f10*/  IMAD.IADD R3, R8, 0x1, R9 ;  /* 0x0000000108037824 */ /* 0x000fca00078e0209 */
[----:B------:R-:W0:Y:S02]  /*11f20*/  SHFL.IDX PT, R9, R3, 0x1f, 0x1f ;  /* 0x03e01f0003097f89 */ /* 0x000e2400000e0000 */
[----:B0-----:R-:W-:-:S04]  /*11f30*/  IMAD R6, R9, R2, RZ ;  /* 0x0000000209067224 */ /* 0x001fc800078e02ff */
[----:B------:R-:W-:-:S05]  /*11f40*/  IMAD.IADD R5, R6, 0x1, R5 ;  /* 0x0000000106057824 */ /* 0x000fca00078e0205 */
[----:B------:R-:W-:-:S13]  /*11f50*/  ISETP.GT.AND P6, PT, R5, R0, PT ;  /* 0x000000000500720c */ /* 0x000fda0003fc4270 */
[----:B------:R-:W-:Y:S05]  /*11f60*/  @!P6 BRA `(.L_x_3127) ;  /* 0xfffffffc0070e947 */ /* 0x000fea000383ffff */
.L_x_3123:
[----:B------:R-:W-:Y:S02]  /*11f70*/  IMAD.IADD R7, R5, 0x1, -R6 ;  /* 0x0000000105077824 */ /* 0x000fe400078e0a06 */
[----:B------:R-:W-:Y:S02]  /*11f80*/  IMAD.MOV.U32 R6, RZ, RZ, RZ ;  /* 0x000000ffff067224 */ /* 0x000fe400078e00ff */
        /* <DEDUP_REMOVED lines=14> */
[----:B------:R-:W-:-:S06]  /*12070*/  IMAD.U32 R6, RZ, RZ, UR5 ;  /* 0x00000005ff067e24 */ /* 0x000fcc000f8e00ff */
[----:B------:R1:W2:Y:S02]  /*12080*/  SHFL.IDX PT, R6, R3, R6, 0x1f ;  /* 0x00001f0603067589 */ /* 0x0002a400000e0000 */
.L_x_3128:
[----:B--2---:R-:W-:Y:S01]  /*12090*/  IMAD R7, R6, R2, R7 ;  /* 0x0000000206077224 */ /* 0x004fe200078e0207 */
[----:B------:R-:W-:Y:S01]  /*120a0*/  UIADD3 UR52, UR4, UR52, URZ ;  /* 0x0000003404347290 */ /* 0x000fe2000fffe03f */
[--C-:B0-----:R-:W-:Y:S02]  /*120b0*/  IMAD.MOV R6, RZ, RZ, -R9.reuse ;  /* 0x000000ffff067224 */ /* 0x101fe400078e0a09 */
[----:B------:R-:W-:Y:S01]  /*120c0*/  IMAD.MOV.U32 R2, RZ, RZ, RZ ;  /* 0x000000ffff027224 */ /* 0x000fe200078e00ff */
[----:B------:R0:W-:Y:S01]  /*120d0*/  STL [R1+0x18], R7 ;  /* 0x0000180701007387 */ /* 0x0001e20000100800 */
[----:B------:R-:W-:Y:S02]  /*120e0*/  IMAD R6, R6, R5, RZ ;  /* 0x0000000506067224 */ /* 0x000fe400078e02ff */
[----:B-1----:R-:W-:Y:S02]  /*120f0*/  IMAD.MOV.U32 R3, RZ, RZ, R9 ;  /* 0x000000ffff037224 */ /* 0x002fe400078e0009 */
[----:B------:R-:W-:Y:S01]  /*12100*/  IMAD.HI.U32 R9, R9, R6, R2 ;  /* 0x0000000609097227 */ /* 0x000fe200078e0002 */
[----:B------:R-:W-:-:S03]  /*12110*/  IABS R2, R4 ;  /* 0x0000000400027213 */ /* 0x000fc60000000000 */
[----:B------:R-:W-:Y:S02]  /*12120*/  IMAD.IADD R3, R0, 0x1, -R7 ;  /* 0x0000000100037824 */ /* 0x000fe400078e0a07 */
[----:B------:R-:W-:-:S03]  /*12130*/  IMAD.MOV R2, RZ, RZ, -R2 ;  /* 0x000000ffff027224 */ /* 0x000fc600078e0a02 */
        /* <DEDUP_REMOVED lines=18> */
.L_x_3124:
[----:B------:R1:W-:Y:S01]  /*12260*/  STL [R1+0x18], R0 ;  /* 0x0000180001007387 */ /* 0x0003e20000100800 */
[----:B------:R-:W-:Y:S01]  /*12270*/  ULDC UR52, c[0x0][0xc14] ;  /* 0x0003050000347ab9 */ /* 0x000fe20000000800 */
[----:B------:R-:W-:Y:S02]  /*12280*/  UMOV UR38, URZ ;  /* 0x0000003f00267c82 */ /* 0x000fe40008000000 */
[----:B------:R1:W-:Y:S03]  /*12290*/  STL [R1+0x1c], RZ ;  /* 0x00001cff01007387 */ /* 0x0003e60000100800 */
.L_x_3129:
[----:B------:R-:W2:Y:S04]  /*122a0*/  LDL R3, [R1+0x18] ;  /* 0x0000180001037983 */ /* 0x000ea80000100800 */
[----:B------:R-:W3:Y:S01]  /*122b0*/  LDL R2, [R1+0x1c] ;  /* 0x00001c0001027983 */ /* 0x000ee20000100800 */
[----:B------:R-:W-:Y:S02]  /*122c0*/  IMAD.U32 R6, RZ, RZ, UR38 ;  /* 0x00000026ff067e24 */ /* 0x000fe4000f8e00ff */
[----:B0-----:R-:W-:Y:S01]  /*122d0*/  IMAD.U32 R7, RZ, RZ, UR52 ;  /* 0x00000034ff077e24 */ /* 0x001fe2000f8e00ff */
[----:B-1----:R-:W0:Y:S02]  /*122e0*/  S2R R0, SR_TID.X ;  /* 0x0000000000007919 */ /* 0x002e240000002100 */
        /* <DEDUP_REMOVED lines=10> */
.L_x_3122:
[----:B------:R-:W-:Y:S02]  /*12390*/  ULDC UR4, c[0x0][0xc14] ;  /* 0x0003050000047ab9 */ /* 0x000fe40000000800 */
[----:B------:R-:W-:-:S06]  /*123a0*/  UISETP.GE.AND UP0, UPT, UR52, UR4, UPT ;  /* 0x000000043400728c */ /* 0x000fcc000bf06270 */
[----:B------:R-:W-:-:S13]  /*123b0*/  PLOP3.LUT P0, PT, PT, PT, UP0, 0x80, 0x0 ;  /* 0x000000000000781c */ /* 0x000fda0003f0f008 */
[----:B------:R-:W-:Y:S05]  /*123c0*/  @!P0 BRA `(.L_x_3130) ;  /* 0xffffffb800008947 */ /* 0x000fea000383ffff */
.L_x_3068:
        /* <DEDUP_REMOVED lines=12> */
.L_x_3162:
[----:B------:R-:W-:Y:S05]  /*12490*/  BSYNC B0 ;  /* 0x0000000000007941 */ /* 0x000fea0003800000 */
.L_x_3131:
[----:B------:R-:W-:-:S03]  /*124a0*/  UMOV UR4, 0xffffffff ;  /* 0xffffffff00047882 */ /* 0x000fc60000000000 */
[----:B------:R-:W-:Y:S05]  /*124b0*/  BRA.DIV UR4, `(.L_x_3133) ;  /* 0x0000000a04447947 */ /* 0x000fea000b800000 */
[----:B------:R-:W1:Y:S02]  /*124c0*/  S2R R2, SR_TID.X ;  /* 0x0000000000027919 */ /* 0x000e640000002100 */
[----:B-1----:R-:W-:-:S04]  /*124d0*/  SHF.R.U32.HI R2, RZ, 0x5, R2 ;  /* 0x00000005ff027819 */ /* 0x002fc80000011602 */
[----:B------:R-:W-:-:S05]  /*124e0*/  LOP3.LUT R2, R2, 0x3, RZ, 0xc0, !PT ;  /* 0x0000000302027812 */ /* 0x000fca00078ec0ff */
[----:B------:R1:W2:Y:S02]  /*124f0*/  SHFL.IDX PT, R14, R2, RZ, 0x1f ;  /* 0x00001fff020e7589 */ /* 0x0002a400000e0000 */
.L_x_3165:
[----:B--2---:R-:W-:Y:S01]  /*12500*/  ISETP.NE.AND P0, PT, R14, RZ, PT ;  /* 0x000000ff0e00720c */ /* 0x004fe20003f05270 */
[----:B------:R-:W-:-:S12]  /*12510*/  BSSY B0, `(.L_x_3134) ;  /* 0x000002c000007945 */ /* 0x000fd80003800000 */
[----:B------:R-:W-:Y:S05]  /*12520*/  @P0 BRA `(.L_x_3135) ;  /* 0x0000000000a80947 */ /* 0x000fea0003800000 */
[----:B------:R-:W-:-:S03]  /*12530*/  UMOV UR4, 0xffffffff ;  /* 0xffffffff00047882 */ /* 0x000fc60000000000 */
[----:B------:R-:W-:Y:S05]  /*12540*/  BRA.DIV UR4, `(.L_x_3136) ;  /* 0x0000000a04547947 */ /* 0x000fea000b800000 */
[----:B------:R-:W-:-:S13]  /*12550*/  ELECT P6, URZ, PT ;  /* 0x00000000003f782f */ /* 0x000fda00038c0000 */
.L_x_3168:
[----:B------:R-:W-:Y:S05]  /*12560*/  @!P6 BRA `(.L_x_3135) ;  /* 0x000000000098e947 */ /* 0x000fea0003800000 */
[----:B------:R-:W-:-:S06]  /*12570*/  ULOP3.LUT UR4, UR40, 0x2, URZ, 0xfc, !UPT ;  /* 0x0000000228047892 */ /* 0x000fcc000f8efc3f */
[----:B-1----:R-:W-:-:S05]  /*12580*/  IMAD.U32 R2, RZ, RZ, UR4 ;  /* 0x00000004ff027e24 */ /* 0x002fca000f8e00ff */
[----:B------:R-:W-:-:S13]  /*12590*/  ISETP.NE.AND P0, PT, R2, 0x3, PT ;  /* 0x000000030200780c */ /* 0x000fda0003f05270 */
[----:B------:R-:W-:Y:S05]  /*125a0*/  @!P0 BRA `(.L_x_3137) ;  /* 0x0000000000048947 */ /* 0x000fea0003800000 */
[----:B------:R-:W-:Y:S01]  /*125b0*/  BPT.TRAP 0x1 ;  /* 0x000000040000795c */ /* 0x000fe20000300000 */
.L_x_3137:
[----:B------:R-:W2:Y:S01]  /*125c0*/  LDL.LU R7, [R1+0x4] ;  /* 0x0000040001077983 */ /* 0x000ea20000300800 */
[----:B------:R-:W-:Y:S02]  /*125d0*/  VIADD R2, R0, 0x33440 ;  /* 0x0003344000027836 */ /* 0x000fe40000000000 */
[C---:B0-----:R-:W-:Y:S02]  /*125e0*/  VIADD R3, R19.reuse, 0x1 ;  /* 0x0000000113037836 */ /* 0x041fe40000000000 */
[----:B------:R-:W-:-:S03]  /*125f0*/  IMAD R6, R19, 0x8, R2 ;  /* 0x0000000813067824 */ /* 0x000fc600078e0202 */
[----:B------:R-:W-:-:S04]  /*12600*/  ISETP.NE.AND P2, PT, R3, 0x2, PT ;  /* 0x000000020300780c */ /* 0x000fc80003f45270 */
[----:B------:R-:W-:Y:S02]  /*12610*/  SEL R4, RZ, 0x1, P2 ;  /* 0x00000001ff047807 */ /* 0x000fe40001000000 */
[----:B------:R-:W-:Y:S02]  /*12620*/  SEL R3, R3, RZ, P2 ;  /* 0x000000ff03037207 */ /* 0x000fe40001000000 */
[C---:B--2---:R-:W-:Y:S02]  /*12630*/  SHF.L.U32 R5, R7.reuse, 0x1f, RZ ;  /* 0x0000001f07057819 */ /* 0x044fe400000006ff */
[----:B------:R-:W-:Y:S01]  /*12640*/  LOP3.LUT R4, R7, R4, RZ, 0x3c, !PT ;  /* 0x0000000407047212 */ /* 0x000fe200078e3cff */
[----:B------:R-:W-:Y:S01]  /*12650*/  IMAD R7, R3, 0x8, R2 ;  /* 0x0000000803077824 */ /* 0x000fe200078e0202 */
[----:B------:R-:W0:Y:S02]  /*12660*/  SYNCS.PHASECHK.TRANS64.TRYWAIT P1, [R6+URZ], R5 ;  /* 0x00000005060075a7 */ /* 0x000e24000802017f */
[----:B------:R-:W-:Y:S01]  /*12670*/  SHF.L.U32 R2, R4, 0x1f, RZ ;  /* 0x0000001f04027819 */ /* 0x000fe200000006ff */
[----:B0-----:R-:W-:Y:S06]  /*12680*/  @!P1 BRA `(.L_x_3138) ;  /* 0x0000000800249947 */ /* 0x001fec0003800000 */
.L_x_3169:
[----:B------:R-:W1:Y:S02]  /*12690*/  SYNCS.PHASECHK.TRANS64.TRYWAIT P1, [R7+URZ], R2 ;  /* 0x00000002070075a7 */ /* 0x000e64000802017f */
[----:B-1----:R-:W-:Y:S05]  /*126a0*/  @!P1 BRA `(.L_x_3139) ;  /* 0x0000000800309947 */ /* 0x002fea0003800000 */
.L_x_3170:
[----:B------:R-:W-:Y:S05]  /*126b0*/  @!P0 BRA `(.L_x_3140) ;  /* 0x0000000000048947 */ /* 0x000fea0003800000 */
[----:B------:R-:W-:Y:S01]  /*126c0*/  BPT.TRAP 0x1 ;  /* 0x000000040000795c */ /* 0x000fe20000300000 */
.L_x_3140:
[----:B------:R-:W-:-:S04]  /*126d0*/  IMAD R4, R19, 0x8, R0 ;  /* 0x0000000813047824 */ /* 0x000fc800078e0200 */
[----:B------:R-:W2:Y:S02]  /*126e0*/  SYNCS.PHASECHK.TRANS64.TRYWAIT P1, [R4+URZ+0x33460], R5 ;  /* 0x03346005040075a7 */ /* 0x000ea4000802017f */
[----:B--2---:R-:W-:Y:S05]  /*126f0*/  @!P1 BRA `(.L_x_3141) ;  /* 0x0000000800309947 */ /* 0x004fea0003800000 */
.L_x_3171:
[----:B------:R-:W-:Y:S05]  /*12700*/  @!P0 BRA `(.L_x_3142) ;  /* 0x0000000000048947 */ /* 0x000fea0003800000 */
[----:B------:R-:W-:Y:S01]  /*12710*/  BPT.TRAP 0x1 ;  /* 0x000000040000795c */ /* 0x000fe20000300000 */
.L_x_3142:
[----:B------:R-:W-:-:S04]  /*12720*/  IMAD R3, R3, 0x8, R0 ;  /* 0x0000000803037824 */ /* 0x000fc800078e0200 */
[----:B------:R-:W3:Y:S02]  /*12730*/  SYNCS.PHASECHK.TRANS64.TRYWAIT P1, [R3+URZ+0x33460], R2 ;  /* 0x03346002030075a7 */ /* 0x000ee4000802017f */
[----:B---3--:R-:W-:Y:S05]  /*12740*/  @!P1 BRA `(.L_x_3143) ;  /* 0x0000000800309947 */ /* 0x008fea0003800000 */
.L_x_3172:
[----:B------:R-:W-:Y:S05]  /*12750*/  @!P0 BRA `(.L_x_3144) ;  /* 0x0000000000048947 */ /* 0x000fea0003800000 */
[----:B------:R-:W-:Y:S01]  /*12760*/  BPT.TRAP 0x1 ;  /* 0x000000040000795c */ /* 0x000fe20000300000 */
.L_x_3144:
[----:B------:R-:W4:Y:S02]  /*12770*/  SYNCS.PHASECHK.TRANS64.TRYWAIT P0, [R4+URZ+0x33480], R5 ;  /* 0x03348005040075a7 */ /* 0x000f24000800017f */
[----:B----4-:R-:W-:Y:S05]  /*12780*/  @!P0 BRA `(.L_x_3145) ;  /* 0x0000000800348947 */ /* 0x010fea0003800000 */
.L_x_3146:
[----:B------:R0:W0:Y:S02]  /*12790*/  SYNCS.PHASECHK.TRANS64.TRYWAIT P0, [R3+URZ+0x33480], R2 ;  /* 0x03348002030075a7 */ /* 0x000024000800017f */
[----:B0-----:R-:W-:Y:S05]  /*127a0*/  @!P0 NANOSLEEP.SYNCS 0x989680 ;  /* 0x009896800000895d */ /* 0x001fea0003900000 */
[----:B------:R-:W0:Y:S02]  /*127b0*/  @!P0 SYNCS.PHASECHK.TRANS64 P0, [R3+URZ+0x33480], R2 ;  /* 0x03348002030085a7 */ /* 0x000e24000800007f */
[----:B0-----:R-:W-:Y:S05]  /*127c0*/  @!P0 BRA `(.L_x_3146) ;  /* 0xfffffffc00f08947 */ /* 0x001fea000383ffff */
.L_x_3135:
[----:B------:R-:W-:Y:S05]  /*127d0*/  BSYNC B0 ;  /* 0x0000000000007941 */ /* 0x000fea0003800000 */
.L_x_3134:
[----:B------:R-:W-:Y:S05]  /*127e0*/  EXIT ;  /* 0x000000000000794d */ /* 0x000fea0003800000 */
.L_x_3018:
[----:B0-----:R0:W1:Y:S02]  /*127f0*/  SYNCS.PHASECHK.TRANS64.TRYWAIT P1, [R3+URZ+0x33400], R10 ;  /* 0x0334000a030075a7 */ /* 0x001064000802017f */
[----:B-1----:R-:W-:Y:S05]  /*12800*/  @!P1 NANOSLEEP.SYNCS 0x989680 ;  /* 0x009896800000995d */ /* 0x002fea0003900000 */
[----:B------:R-:W1:Y:S02]  /*12810*/  @!P1 SYNCS.PHASECHK.TRANS64 P1, [R3+URZ+0x33400], R10 ;  /* 0x0334000a030095a7 */ /* 0x000e64000802007f */
[----:B-1----:R-:W-:Y:S05]  /*12820*/  @!P1 BRA `(.L_x_3018) ;  /* 0xfffffffc00f09947 */ /* 0x002fea000383ffff */
[----:B------:R-:W-:Y:S05]  /*12830*/  BRA `(.L_x_3147) ;  /* 0xfffffef0009c7947 */ /* 0x000fea000383ffff */
.L_x_3022:
[----:B--2---:R2:W3:Y:S02]  /*12840*/  SYNCS.PHASECHK.TRANS64.TRYWAIT P1, [R5+URZ+0x33430], R6 ;  /* 0x03343006050075a7 */ /* 0x0044e4000802017f */
[----:B---3--:R-:W-:Y:S05]  /*12850*/  @!P1 NANOSLEEP.SYNCS 0x989680 ;  /* 0x009896800000995d */ /* 0x008fea0003900000 */
[----:B------:R-:W3:Y:S02]  /*12860*/  @!P1 SYNCS.PHASECHK.TRANS64 P1, [R5+URZ+0x33430], R6 ;  /* 0x03343006050095a7 */ /* 0x000ee4000802007f */
[----:B---3--:R-:W-:Y:S05]  /*12870*/  @!P1 BRA `(.L_x_3022) ;  /* 0xfffffffc00f09947 */ /* 0x008fea000383ffff */
[----:B------:R-:W-:Y:S05]  /*12880*/  BRA `(.L_x_3021) ;  /* 0xfffffef000c47947 */ /* 0x000fea000383ffff */
.L_x_3027:
[----:B-1----:R-:W-:-:S04]  /*12890*/  IMAD.U32 R4, RZ, RZ, UR6 ;  /* 0x00000006ff047e24 */ /* 0x002fc8000f8e00ff */
[----:B------:R1:W2:Y:S03]  /*128a0*/  SYNCS.PHASECHK.TRANS64.TRYWAIT P1, [R4+URZ+0x33430], R3 ;  /* 0x03343003040075a7 */ /* 0x0002a6000802017f */
[----:B--2---:R-:W-:Y:S05]  /*128b0*/  @!P1 NANOSLEEP.SYNCS 0x989680 ;  /* 0x009896800000995d */ /* 0x004fea0003900000 */
[----:B------:R-:W2:Y:S02]  /*128c0*/  @!P1 SYNCS.PHASECHK.TRANS64 P1, [R4+URZ+0x33430], R3 ;  /* 0x03343003040095a7 */ /* 0x000ea4000802007f */
[----:B--2---:R-:W-:Y:S05]  /*128d0*/  @!P1 BRA `(.L_x_3027) ;  /* 0xfffffffc00ec9947 */ /* 0x004fea000383ffff */
[----:B------:R-:W-:Y:S05]  /*128e0*/  BRA `(.L_x_3024) ;  /* 0xffffff3000c47947 */ /* 0x000fea000383ffff */
.L_x_3031:
[----:B-1----:R-:W-:-:S04]  /*128f0*/  IMAD.U32 R4, RZ, RZ, UR6 ;  /* 0x00000006ff047e24 */ /* 0x002fc8000f8e00ff */
[----:B------:R1:W2:Y:S03]  /*12900*/  SYNCS.PHASECHK.TRANS64.TRYWAIT P1, [R4+URZ+0x33450], R3 ;  /* 0x03345003040075a7 */ /* 0x0002a6000802017f */
[----:B--2---:R-:W-:Y:S05]  /*12910*/  @!P1 NANOSLEEP.SYNCS 0x989680 ;  /* 0x009896800000995d */ /* 0x004fea0003900000 */
[----:B------:R-:W2:Y:S02]  /*12920*/  @!P1 SYNCS.PHASECHK.TRANS64 P1, [R4+URZ+0x33450], R3 ;  /* 0x03345003040095a7 */ /* 0x000ea4000802007f */
[----:B--2---:R-:W-:Y:S05]  /*12930*/  @!P1 BRA `(.L_x_3031) ;  /* 0xfffffffc00ec9947 */ /* 0x004fea000383ffff */
[----:B------:R-:W-:Y:S05]  /*12940*/  BRA `(.L_x_3028) ;  /* 0xffffff3c00d07947 */ /* 0x000fea000383ffff */
.L_x_3037:
[----:B-1----:R1:W2:Y:S02]  /*12950*/  SYNCS.PHASECHK.TRANS64.TRYWAIT P1, [R21+URZ+0x33450], R0 ;  /* 0x03345000150075a7 */ /* 0x0022a4000802017f */
[----:B--2---:R-:W-:Y:S05]  /*12960*/  @!P1 NANOSLEEP.SYNCS 0x989680 ;  /* 0x009896800000995d */ /* 0x004fea0003900000 */
[----:B------:R-:W2:Y:S02]  /*12970*/  @!P1 SYNCS.PHASECHK.TRANS64 P1, [R21+URZ+0x33450], R0 ;  /* 0x03345000150095a7 */ /* 0x000ea4000802007f */
[----:B--2---:R-:W-:Y:S05]  /*12980*/  @!P1 BRA `(.L_x_3037) ;  /* 0xfffffffc00f09947 */ /* 0x004fea000383ffff */
[----:B------:R-:W-:Y:S05]  /*12990*/  BRA `(.L_x_3036) ;  /* 0xffffff6800dc7947 */ /* 0x000fea000383ffff */
.L_x_3077:
[----:B------:R-:W-:Y:S02]  /*129a0*/  IMAD.MOV.U32 R13, RZ, RZ, R5 ;  /* 0x000000ffff0d7224 */ /* 0x000fe400078e0005 */
[----:B------:R-:W-:Y:S02]  /*129b0*/  IMAD.MOV.U32 R12, RZ, RZ, RZ ;  /* 0x000000ffff0c7224 */ /* 0x000fe400078e00ff */
[----:B------:R-:W-:Y:S02]  /*129c0*/  IMAD.MOV.U32 R11, RZ, RZ, 0x1f ;  /* 0x0000001fff0b7424 */ /* 0x000fe400078e00ff */
[----:B------:R-:W-:-:S07]  /*129d0*/  IMAD.MOV.U32 R15, RZ, RZ, -0x1 ;  /* 0xffffffffff0f7424 */ /* 0x000fce00078e00ff */
[----:B0-----:R-:W-:Y:S05]  /*129e0*/  WARPSYNC.COLLECTIVE R15, `(.L_x_3148) ;  /* 0x000000000f087348 */ /* 0x001fea0003c00000 */
[----:B------:R1:W2:Y:S02]  /*129f0*/  SHFL.IDX P6, R14, R13, R12, R11 ;  /* 0x0000000c0d0e7389 */ /* 0x0002a400000c000b */
[----:B012---:R-:W-:Y:S01]  /*12a00*/  ENDCOLLECTIVE ;  /* 0x000000000000791b */ /* 0x007fe20003800000 */
.L_x_3148:
[----:B------:R-:W-:Y:S05]  /*12a10*/  BRA `(.L_x_3149) ;  /* 0xffffffc000047947 */ /* 0x000fea000383ffff */
.L_x_3079:
[----:B------:R-:W-:Y:S01]  /*12a20*/  BSSY B0, `(.L_x_3150) ;  /* 0x0000006000007945 */ /* 0x000fe20003800000 */
[----:B------:R-:W-:-:S07]  /*12a30*/  IMAD.MOV.U32 R15, RZ, RZ, -0x1 ;  /* 0xffffffffff0f7424 */ /* 0x000fce00078e00ff */
[----:B-1----:R-:W-:Y:S05]  /*12a40*/  WARPSYNC.COLLECTIVE R15, `(.L_x_3151) ;  /* 0x000000000f0c7348 */ /* 0x002fea0003c00000 */
[----:B------:R-:W-:Y:S02]  /*12a50*/  ELECT P6, UR62, PT ;  /* 0x00000000003e782f */ /* 0x000fe400038c0000 */
[----:B------:R-:W-:Y:S01]  /*12a60*/  MOV R14, UR62 ;  /* 0x0000003e000e7c02 */ /* 0x000fe20008000f00 */
[----:B-1----:R-:W-:Y:S10]  /*12a70*/  ENDCOLLECTIVE ;  /* 0x000000000000791b */ /* 0x002ff40003800000 */
.L_x_3151:
[----:B------:R-:W-:Y:S05]  /*12a80*/  BSYNC B0 ;  /* 0x0000000000007941 */ /* 0x000fea0003800000 */
.L_x_3150:
[----:B------:R-:W-:Y:S05]  /*12a90*/  BRA `(.L_x_3152) ;  /* 0xffffffc000047947 */ /* 0x000fea000383ffff */
.L_x_3082:
[----:B0-----:R0:W2:Y:S02]  /*12aa0*/  SYNCS.PHASECHK.TRANS64.TRYWAIT P2, [R4+URZ+0x33480], R3 ;  /* 0x03348003040075a7 */ /* 0x0010a4000804017f */
[----:B--2---:R-:W-:Y:S05]  /*12ab0*/  @!P2 NANOSLEEP.SYNCS 0x989680 ;  /* 0x009896800000a95d */ /* 0x004fea0003900000 */
[----:B------:R-:W2:Y:S02]  /*12ac0*/  @!P2 SYNCS.PHASECHK.TRANS64 P2, [R4+URZ+0x33480], R3 ;  /* 0x033480030400a5a7 */ /* 0x000ea4000804007f */
[----:B--2---:R-:W-:Y:S05]  /*12ad0*/  @!P2 BRA `(.L_x_3082) ;  /* 0xfffffffc00f0a947 */ /* 0x004fea000383ffff */
[----:B------:R-:W-:Y:S05]  /*12ae0*/  BRA `(.L_x_3153) ;  /* 0xffffffc000647947 */ /* 0x000fea000383ffff */
.L_x_3084:
[----:B-1----:R1:W2:Y:S02]  /*12af0*/  SYNCS.PHASECHK.TRANS64.TRYWAIT P2, [R4+URZ+0x33440], R3 ;  /* 0x03344003040075a7 */ /* 0x0022a4000804017f */
[----:B--2---:R-:W-:Y:S05]  /*12b00*/  @!P2 NANOSLEEP.SYNCS 0x989680 ;  /* 0x009896800000a95d */ /* 0x004fea0003900000 */
[----:B------:R-:W2:Y:S02]  /*12b10*/  @!P2 SYNCS.PHASECHK.TRANS64 P2, [R4+URZ+0x33440], R3 ;  /* 0x033440030400a5a7 */ /* 0x000ea4000804007f */
[----:B--2---:R-:W-:Y:S05]  /*12b20*/  @!P2 BRA `(.L_x_3084) ;  /* 0xfffffffc00f0a947 */ /* 0x004fea000383ffff */
[----:B------:R-:W-:Y:S05]  /*12b30*/  BRA `(.L_x_3154) ;  /* 0xffffffc000e47947 */ /* 0x000fea000383ffff */
.L_x_3087:
[----:B0-----:R-:W-:-:S04]  /*12b40*/  IMAD.U32 R3, RZ, RZ, UR41 ;  /* 0x00000029ff037e24 */ /* 0x001fc8000f8e00ff */
[----:B------:R0:W1:Y:S03]  /*12b50*/  SYNCS.PHASECHK.TRANS64.TRYWAIT P0, [R3+URZ+0x33420], R2 ;  /* 0x03342002030075a7 */ /* 0x000066000800017f */
[----:B-1----:R-:W-:Y:S05]  /*12b60*/  @!P0 NANOSLEEP.SYNCS 0x989680 ;  /* 0x009896800000895d */ /* 0x002fea0003900000 */
[----:B------:R-:W1:Y:S02]  /*12b70*/  @!P0 SYNCS.PHASECHK.TRANS64 P0, [R3+URZ+0x33420], R2 ;  /* 0x03342002030085a7 */ /* 0x000e64000800007f */
[----:B-1----:R-:W-:Y:S05]  /*12b80*/  @!P0 BRA `(.L_x_3087) ;  /* 0xfffffffc00ec8947 */ /* 0x002fea000383ffff */
[----:B------:R-:W-:Y:S05]  /*12b90*/  BRA `(.L_x_3155) ;  /* 0xffffffc400f07947 */ /* 0x000fea000383ffff */
.L_x_3093:
[----:B--2---:R2:W3:Y:S02]  /*12ba0*/  SYNCS.PHASECHK.TRANS64.TRYWAIT P0, [R6+URZ+0x33480], R5 ;  /* 0x03348005060075a7 */ /* 0x0044e4000800017f */
[----:B---3--:R-:W-:Y:S05]  /*12bb0*/  @!P0 NANOSLEEP.SYNCS 0x989680 ;  /* 0x009896800000895d */ /* 0x008fea0003900000 */
[----:B------:R-:W3:Y:S02]  /*12bc0*/  @!P0 SYNCS.PHASECHK.TRANS64 P0, [R6+URZ+0x33480], R5 ;  /* 0x03348005060085a7 */ /* 0x000ee4000800007f */
[----:B---3--:R-:W-:Y:S05]  /*12bd0*/  @!P0 BRA `(.L_x_3093) ;  /* 0xfffffffc00f08947 */ /* 0x008fea000383ffff */
[----:B------:R-:W-:Y:S05]  /*12be0*/  BRA `(.L_x_3156) ;  /* 0xffffffc800a07947 */ /* 0x000fea000383ffff */
.L_x_3100:
[----:B-1----:R1:W3:Y:S02]  /*12bf0*/  SYNCS.PHASECHK.TRANS64.TRYWAIT P0, [R6+URZ+0x33440], R5 ;  /* 0x03344005060075a7 */ /* 0x0022e4000800017f */
[----:B---3--:R-:W-:Y:S05]  /*12c00*/  @!P0 NANOSLEEP.SYNCS 0x989680 ;  /* 0x009896800000895d */ /* 0x008fea0003900000 */
[----:B------:R-:W3:Y:S02]  /*12c10*/  @!P0 SYNCS.PHASECHK.TRANS64 P0, [R6+URZ+0x33440], R5 ;  /* 0x03344005060085a7 */ /* 0x000ee4000800007f */
[----:B---3--:R-:W-:Y:S05]  /*12c20*/  @!P0 BRA `(.L_x_3100) ;  /* 0xfffffffc00f08947 */ /* 0x008fea000383ffff */
[----:B------:R-:W-:Y:S05]  /*12c30*/  BRA `(.L_x_3157) ;  /* 0xffffffcc00a07947 */ /* 0x000fea000383ffff */
.L_x_3108:
[----:B--2---:R2:W3:Y:S02]  /*12c40*/  SYNCS.PHASECHK.TRANS64.TRYWAIT P2, [R12+URZ+0x33470], R4 ;  /* 0x033470040c0075a7 */ /* 0x0044e4000804017f */
[----:B---3--:R-:W-:Y:S05]  /*12c50*/  @!P2 NANOSLEEP.SYNCS 0x989680 ;  /* 0x009896800000a95d */ /* 0x008fea0003900000 */
[----:B------:R-:W3:Y:S02]  /*12c60*/  @!P2 SYNCS.PHASECHK.TRANS64 P2, [R12+URZ+0x33470], R4 ;  /* 0x033470040c00a5a7 */ /* 0x000ee4000804007f */
[----:B---3--:R-:W-:Y:S05]  /*12c70*/  @!P2 BRA `(.L_x_3108) ;  /* 0xfffffffc00f0a947 */ /* 0x008fea000383ffff */
[----:B------:R-:W-:Y:S05]  /*12c80*/  BRA `(.L_x_3158) ;  /* 0xffffffd000b47947 */ /* 0x000fea000383ffff */
.L_x_3110:
[----:B--2---:R2:W3:Y:S02]  /*12c90*/  SYNCS.PHASECHK.TRANS64.TRYWAIT P2, [R12+URZ+0x33460], R4 ;  /* 0x033460040c0075a7 */ /* 0x0044e4000804017f */
[----:B---3--:R-:W-:Y:S05]  /*12ca0*/  @!P2 NANOSLEEP.SYNCS 0x989680 ;  /* 0x009896800000a95d */ /* 0x008fea0003900000 */
[----:B------:R-:W3:Y:S02]  /*12cb0*/  @!P2 SYNCS.PHASECHK.TRANS64 P2, [R12+URZ+0x33460], R4 ;  /* 0x033460040c00a5a7 */ /* 0x000ee4000804007f */
[----:B---3--:R-:W-:Y:S05]  /*12cc0*/  @!P2 BRA `(.L_x_3110) ;  /* 0xfffffffc00f0a947 */ /* 0x008fea000383ffff */
[----:B------:R-:W-:Y:S05]  /*12cd0*/  BRA `(.L_x_3159) ;  /* 0xffffffd000bc7947 */ /* 0x000fea000383ffff */
.L_x_3117:
[----:B0-----:R0:W2:Y:S02]  /*12ce0*/  SYNCS.PHASECHK.TRANS64.TRYWAIT P0, [R0+URZ+0x33470], R3 ;  /* 0x03347003000075a7 */ /* 0x0010a4000800017f */
[----:B--2---:R-:W-:Y:S05]  /*12cf0*/  @!P0 NANOSLEEP.SYNCS 0x989680 ;  /* 0x009896800000895d */ /* 0x004fea0003900000 */
[----:B------:R-:W2:Y:S02]  /*12d00*/  @!P0 SYNCS.PHASECHK.TRANS64 P0, [R0+URZ+0x33470], R3 ;  /* 0x03347003000085a7 */ /* 0x000ea4000800007f */
[----:B--2---:R-:W-:Y:S05]  /*12d10*/  @!P0 BRA `(.L_x_3117) ;  /* 0xfffffffc00f08947 */ /* 0x004fea000383ffff */
[----:B------:R-:W-:Y:S05]  /*12d20*/  BRA `(.L_x_3160) ;  /* 0xffffffe0001c7947 */ /* 0x000fea000383ffff */
.L_x_3119:
[----:B0-----:R0:W2:Y:S02]  /*12d30*/  SYNCS.PHASECHK.TRANS64.TRYWAIT P0, [R0+URZ+0x33460], R3 ;  /* 0x03346003000075a7 */ /* 0x0010a4000800017f */
[----:B--2---:R-:W-:Y:S05]  /*12d40*/  @!P0 NANOSLEEP.SYNCS 0x989680 ;  /* 0x009896800000895d */ /* 0x004fea0003900000 */
[----:B------:R-:W2:Y:S02]  /*12d50*/  @!P0 SYNCS.PHASECHK.TRANS64 P0, [R0+URZ+0x33460], R3 ;  /* 0x03346003000085a7 */ /* 0x000ea4000800007f */
[----:B--2---:R-:W-:Y:S05]  /*12d60*/  @!P0 BRA `(.L_x_3119) ;  /* 0xfffffffc00f08947 */ /* 0x004fea000383ffff */
[----:B------:R-:W-:Y:S05]  /*12d70*/  BRA `(.L_x_3161) ;  /* 0xffffffe000247947 */ /* 0x000fea000383ffff */
.L_x_3132:
[----:B0-----:R0:W1:Y:S02]  /*12d80*/  SYNCS.PHASECHK.TRANS64.TRYWAIT P0, [R0+URZ+0x33420], R3 ;  /* 0x03342003000075a7 */ /* 0x001064000800017f */
[----:B-1----:R-:W-:Y:S05]  /*12d90*/  @!P0 NANOSLEEP.SYNCS 0x989680 ;  /* 0x009896800000895d */ /* 0x002fea0003900000 */
[----:B------:R-:W1:Y:S02]  /*12da0*/  @!P0 SYNCS.PHASECHK.TRANS64 P0, [R0+URZ+0x33420], R3 ;  /* 0x03342003000085a7 */ /* 0x000e64000800007f */
[----:B-1----:R-:W-:Y:S05]  /*12db0*/  @!P0 BRA `(.L_x_3132) ;  /* 0xfffffffc00f08947 */ /* 0x002fea000383ffff */
[----:B------:R-:W-:Y:S05]  /*12dc0*/  BRA `(.L_x_3162) ;  /* 0xfffffff400b07947 */ /* 0x000fea000383ffff */
.L_x_3133:
        /* <DEDUP_REMOVED lines=11> */
.L_x_3164:
[----:B------:R-:W-:Y:S05]  /*12e80*/  BSYNC B0 ;  /* 0x0000000000007941 */ /* 0x000fea0003800000 */
.L_x_3163:
[----:B------:R-:W-:Y:S05]  /*12e90*/  BRA `(.L_x_3165) ;  /* 0xfffffff400987947 */ /* 0x000fea000383ffff */
.L_x_3136:
[----:B------:R-:W-:Y:S01]  /*12ea0*/  BSSY B1, `(.L_x_3166) ;  /* 0x0000006000017945 */ /* 0x000fe20003800000 */
[----:B------:R-:W-:-:S07]  /*12eb0*/  IMAD.MOV.U32 R15, RZ, RZ, -0x1 ;  /* 0xffffffffff0f7424 */ /* 0x000fce00078e00ff */
[----:B01----:R-:W-:Y:S05]  /*12ec0*/  WARPSYNC.COLLECTIVE R15, `(.L_x_3167) ;  /* 0x000000000f0c7348 */ /* 0x003fea0003c00000 */
[----:B------:R-:W-:Y:S02]  /*12ed0*/  ELECT P6, UR62, PT ;  /* 0x00000000003e782f */ /* 0x000fe400038c0000 */
[----:B------:R-:W-:Y:S01]  /*12ee0*/  MOV R14, UR62 ;  /* 0x0000003e000e7c02 */ /* 0x000fe20008000f00 */
[----:B01----:R-:W-:Y:S10]  /*12ef0*/  ENDCOLLECTIVE ;  /* 0x000000000000791b */ /* 0x003ff40003800000 */
.L_x_3167:
[----:B------:R-:W-:Y:S05]  /*12f00*/  BSYNC B1 ;  /* 0x0000000000017941 */ /* 0x000fea0003800000 */
.L_x_3166:
[----:B------:R-:W-:Y:S05]  /*12f10*/  BRA `(.L_x_3168) ;  /* 0xfffffff400907947 */ /* 0x000fea000383ffff */
.L_x_3138:
[----:B0-----:R0:W1:Y:S02]  /*12f20*/  SYNCS.PHASECHK.TRANS64.TRYWAIT P1, [R6+URZ], R5 ;  /* 0x00000005060075a7 */ /* 0x001064000802017f */
[----:B-1----:R-:W-:Y:S05]  /*12f30*/  @!P1 NANOSLEEP.SYNCS 0x989680 ;  /* 0x009896800000995d */ /* 0x002fea0003900000 */
[----:B------:R-:W1:Y:S02]  /*12f40*/  @!P1 SYNCS.PHASECHK.TRANS64 P1, [R6+URZ], R5 ;  /* 0x00000005060095a7 */ /* 0x000e64000802007f */
[----:B-1----:R-:W-:Y:S05]  /*12f50*/  @!P1 BRA `(.L_x_3138) ;  /* 0xfffffffc00f09947 */ /* 0x002fea000383ffff */
[----:B------:R-:W-:Y:S05]  /*12f60*/  BRA `(.L_x_3169) ;  /* 0xfffffff400c87947 */ /* 0x000fea000383ffff */
.L_x_3139:
[----:B-1----:R1:W2:Y:S02]  /*12f70*/  SYNCS.PHASECHK.TRANS64.TRYWAIT P1, [R7+URZ], R2 ;  /* 0x00000002070075a7 */ /* 0x0022a4000802017f */
[----:B--2---:R-:W-:Y:S05]  /*12f80*/  @!P1 NANOSLEEP.SYNCS 0x989680 ;  /* 0x009896800000995d */ /* 0x004fea0003900000 */
[----:B------:R-:W2:Y:S02]  /*12f90*/  @!P1 SYNCS.PHASECHK.TRANS64 P1, [R7+URZ], R2 ;  /* 0x00000002070095a7 */ /* 0x000ea4000802007f */
[----:B--2---:R-:W-:Y:S05]  /*12fa0*/  @!P1 BRA `(.L_x_3139) ;  /* 0xfffffffc00f09947 */ /* 0x004fea000383ffff */
[----:B------:R-:W-:Y:S05]  /*12fb0*/  BRA `(.L_x_3170) ;  /* 0xfffffff400bc7947 */ /* 0x000fea000383ffff */
.L_x_3141:
[----:B--2---:R2:W3:Y:S02]  /*12fc0*/  SYNCS.PHASECHK.TRANS64.TRYWAIT P1, [R4+URZ+0x33460], R5 ;  /* 0x03346005040075a7 */ /* 0x0044e4000802017f */
[----:B---3--:R-:W-:Y:S05]  /*12fd0*/  @!P1 NANOSLEEP.SYNCS 0x989680 ;  /* 0x009896800000995d */ /* 0x008fea0003900000 */
[----:B------:R-:W3:Y:S02]  /*12fe0*/  @!P1 SYNCS.PHASECHK.TRANS64 P1, [R4+URZ+0x33460], R5 ;  /* 0x03346005040095a7 */ /* 0x000ee4000802007f */
[----:B---3--:R-:W-:Y:S05]  /*12ff0*/  @!P1 BRA `(.L_x_3141) ;  /* 0xfffffffc00f09947 */ /* 0x008fea000383ffff */
[----:B------:R-:W-:Y:S05]  /*13000*/  BRA `(.L_x_3171) ;  /* 0xfffffff400bc7947 */ /* 0x000fea000383ffff */
.L_x_3143:
[----:B---3--:R3:W4:Y:S02]  /*13010*/  SYNCS.PHASECHK.TRANS64.TRYWAIT P1, [R3+URZ+0x33460], R2 ;  /* 0x03346002030075a7 */ /* 0x008724000802017f */
[----:B----4-:R-:W-:Y:S05]  /*13020*/  @!P1 NANOSLEEP.SYNCS 0x989680 ;  /* 0x009896800000995d */ /* 0x010fea0003900000 */
[----:B------:R-:W4:Y:S02]  /*13030*/  @!P1 SYNCS.PHASECHK.TRANS64 P1, [R3+URZ+0x33460], R2 ;  /* 0x03346002030095a7 */ /* 0x000f24000802007f */
[----:B----4-:R-:W-:Y:S05]  /*13040*/  @!P1 BRA `(.L_x_3143) ;  /* 0xfffffffc00f09947 */ /* 0x010fea000383ffff */
[----:B------:R-:W-:Y:S05]  /*13050*/  BRA `(.L_x_3172) ;  /* 0xfffffff400bc7947 */ /* 0x000fea000383ffff */
.L_x_3145:
[----:B----4-:R4:W0:Y:S02]  /*13060*/  SYNCS.PHASECHK.TRANS64.TRYWAIT P0, [R4+URZ+0x33480], R5 ;  /* 0x03348005040075a7 */ /* 0x010824000800017f */
[----:B0-----:R-:W-:Y:S05]  /*13070*/  @!P0 NANOSLEEP.SYNCS 0x989680 ;  /* 0x009896800000895d */ /* 0x001fea0003900000 */
[----:B------:R-:W0:Y:S02]  /*13080*/  @!P0 SYNCS.PHASECHK.TRANS64 P0, [R4+URZ+0x33480], R5 ;  /* 0x03348005040085a7 */ /* 0x000e24000800007f */
[----:B0-----:R-:W-:Y:S05]  /*13090*/  @!P0 BRA `(.L_x_3145) ;  /* 0xfffffffc00f08947 */ /* 0x001fea000383ffff */
[----:B------:R-:W-:Y:S05]  /*130a0*/  BRA `(.L_x_3146) ;  /* 0xfffffff400b87947 */ /* 0x000fea000383ffff */
.L_x_3173:
        /* <DEDUP_REMOVED lines=13> */
.L_x_12345:


//--------------------- .text._ZN7cutlass13device_kernelIN5flash11enable_sm90INS1_16FlashAttnFwdSm90INS1_25CollectiveMainloopFwdSm90ILi2EN4cute5tupleIJNS5_1CILi1EEES8_S8_EEENS6_IJNS7_ILi128EEENS7_ILi160EEENS7_ILi192EEEEEELi192ENS_12float_e4m3_tEfNS_4arch4Sm90ELb0ELb0ELb1ELb1ELb0ELb1ELb0ELb1ELb1ELb0ELb0ELb0EEENS1_21CollectiveEpilogueFwdINS6_IJSA_SC_SB_EEES9_NS_10bfloat16_tESG_Li256ELb1ELb0ELb0ELb1EEENS1_36VarlenDynamicPersistentTileSchedulerILi128ELi160ELi256ELi128ELb0ELb0ELb1ELb0ELb1ELb1EEEEEEEEEvNT_6ParamsE --------------------------
	.section	.text._ZN7cutlass13device_kernelIN5flash11enable_sm90INS1_16FlashAttnFwdSm90INS1_25CollectiveMainloopFwdSm90ILi2EN4cute5tupleIJNS5_1CILi1EEES8_S8_EEENS6_IJNS7_ILi128EEENS7_ILi160EEENS7_ILi192EEEEEELi192ENS_12float_e4m3_tEfNS_4arch4Sm90ELb0ELb0ELb1ELb1ELb0ELb1ELb0ELb1ELb1ELb0ELb0ELb0EEENS1_21CollectiveEpilogueFwdINS6_IJSA_SC_SB_EEES9_NS_10bfloat16_tESG_Li256ELb1ELb0ELb0ELb1EEENS1_36VarlenDynamicPersistentTileSchedulerILi128ELi160ELi256ELi128ELb0ELb0ELb1ELb0ELb1ELb1EEEEEEEEEvNT_6ParamsE,"ax",@progbits
	.align	128
.text._ZN7cutlass13device_kernelIN5flash11enable_sm90INS1_16FlashAttnFwdSm90INS1_25CollectiveMainloopFwdSm90ILi2EN4cute5tupleIJNS5_1CILi1EEES8_S8_EEENS6_IJNS7_ILi128EEENS7_ILi160EEENS7_ILi192EEEEEELi192ENS_12float_e4m3_tEfNS_4arch4Sm90ELb0ELb0ELb1ELb1ELb0ELb1ELb0ELb1ELb1ELb0ELb0ELb0EEENS1_21CollectiveEpilogueFwdINS6_IJSA_SC_SB_EEES9_NS_10bfloat16_tESG_Li256ELb1ELb0ELb0ELb1EEENS1_36VarlenDynamicPersistentTileSchedulerILi128ELi160ELi256ELi128ELb0ELb0ELb1ELb0ELb1ELb1EEEEEEEEEvNT_6ParamsE:
        .type           _ZN7cutlass13device_kernelIN5flash11enable_sm90INS1_16FlashAttnFwdSm90INS1_25CollectiveMainloopFwdSm90ILi2EN4cute5tupleIJNS5_1CILi1EEES8_S8_EEENS6_IJNS7_ILi128EEENS7_ILi160EEENS7_ILi192EEEEEELi192ENS_12float_e4m3_tEfNS_4arch4Sm90ELb0ELb0ELb1ELb1ELb0ELb1ELb0ELb1ELb1ELb0ELb0ELb0EEENS1_21CollectiveEpilogueFwdINS6_IJSA_SC_SB_EEES9_NS_10bfloat16_tESG_Li256ELb1ELb0ELb0ELb1EEENS1_36VarlenDynamicPersistentTileSchedulerILi128ELi160ELi256ELi128ELb0ELb0ELb1ELb0ELb1ELb1EEEEEEEEEvNT_6ParamsE,@function
        .size           _ZN7cutlass13device_kernelIN5flash11enable_sm90INS1_16FlashAttnFwdSm90INS1_25CollectiveMainloopFwdSm90ILi2EN4cute5tupleIJNS5_1CILi1EEES8_S8_EEENS6_IJNS7_ILi128EEENS7_ILi160EEENS7_ILi192EEEEEELi192ENS_12float_e4m3_tEfNS_4arch4Sm90ELb0ELb0ELb1ELb1ELb0ELb1ELb0ELb1ELb1ELb0ELb0ELb0EEENS1_21CollectiveEpilogueFwdINS6_IJSA_SC_SB_EEES9_NS_10bfloat16_tESG_Li256ELb1ELb0ELb0ELb1EEENS1_36VarlenDynamicPersistentTileSchedulerILi128ELi160ELi256ELi128ELb0ELb0ELb1ELb0ELb1ELb1EEEEEEEEEvNT_6ParamsE,(.L_x_12346 - _ZN7cutlass13device_kernelIN5flash11enable_sm90INS1_16FlashAttnFwdSm90INS1_25CollectiveMainloopFwdSm90ILi2EN4cute5tupleIJNS5_1CILi1EEES8_S8_EEENS6_IJNS7_ILi128EEENS7_ILi160EEENS7_ILi192EEEEEELi192ENS_12float_e4m3_tEfNS_4arch4Sm90ELb0ELb0ELb1ELb1ELb0ELb1ELb0ELb1ELb1ELb0ELb0ELb0EEENS1_21CollectiveEpilogueFwdINS6_IJSA_SC_SB_EEES9_NS_10bfloat16_tESG_Li256ELb1ELb0ELb0ELb1EEENS1_36VarlenDynamicPersistentTileSchedulerILi128ELi160ELi256ELi128ELb0ELb0ELb1ELb0ELb1ELb1EEEEEEEEEvNT_6ParamsE)
        .other          _ZN7cutlass13device_kernelIN5flash11enable_sm90INS1_16FlashAttnFwdSm90INS1_25CollectiveMainloopFwdSm90ILi2EN4cute5tupleIJNS5_1CILi1EEES8_S8_EEENS6_IJNS7_ILi128EEENS7_ILi160EEENS7_ILi192EEEEEELi192ENS_12float_e4m3_tEfNS_4arch4Sm90ELb0ELb0ELb1ELb1ELb0ELb1ELb0ELb1ELb1ELb0ELb0ELb0EEENS1_21CollectiveEpilogueFwdINS6_IJSA_SC_SB_EEES9_NS_10bfloat16_tESG_Li256ELb1ELb0ELb0ELb1EEENS1_36VarlenDynamicPersistentTileSchedulerILi128ELi160ELi256ELi128ELb0ELb0ELb1ELb0ELb1ELb1EEEEEEEEEvNT_6ParamsE,@"STO_CUDA_ENTRY STV_DEFAULT"
_ZN7cutlass13device_kernelIN5flash11enable_sm90INS1_16FlashAttnFwdSm90INS1_25CollectiveMainloopFwdSm90ILi2EN4cute5tupleIJNS5_1CILi1EEES8_S8_EEENS6_IJNS7_ILi128EEENS7_ILi160EEENS7_ILi192EEEEEELi192ENS_12float_e4m3_tEfNS_4arch4Sm90ELb0ELb0ELb1ELb1ELb0ELb1ELb0ELb1ELb1ELb0ELb0ELb0EEENS1_21CollectiveEpilogueFwdINS6_IJSA_SC_SB_EEES9_NS_10bfloat16_tESG_Li256ELb1ELb0ELb0ELb1EEENS1_36VarlenDynamicPersistentTileSchedulerILi128ELi160ELi256ELi128ELb0ELb0ELb1ELb0ELb1ELb1EEEEEEEEEvNT_6ParamsE:
        /* <DEDUP_REMOVED lines=27> */
.L_x_3175:
[----:B------:R-:W-:Y:S05]  /*01b0*/  BSYNC B0 ;  /* 0x0000000000007941 */ /* 0x000fea0003800000 */
.L_x_3174:
        /* <DEDUP_REMOVED lines=41> */
.L_x_3176:
        /* <DEDUP_REMOVED lines=22> */
.L_x_3177:
        /* <DEDUP_REMOVED lines=18> */
.L_x_3178:
        /* <DEDUP_REMOVED lines=22> */
.L_x_3179:
        /* <DEDUP_REMOVED lines=22> */
.L_x_3180:
        /* <DEDUP_REMOVED lines=8> */
.L_x_3183:
[----:B------:R-:W-:-:S08]  /*0a10*/  NOP ;  /* 0x0000000000007918 */ /* 0x000fd00000000000 */
[----:B------:R-:W0:Y:S02]  /*0a20*/  USETMAXREG.TRY_ALLOC.CTAPOOL UP0, 0xf0 ;  /* 0x000000f0000079c8 */ /* 0x000e240008000600 */
[----:B0-----:R-:W-:-:S13]  /*0a30*/  PLOP3.LUT P0, PT, PT, PT, UP0, 0x80, 0x0 ;  /* 0x000000000000781c */ /* 0x001fda0003f0f008 */
[----:B------:R-:W-:Y:S05]  /*0a40*/  @!P0 BRA `(.L_x_3183) ;  /* 0xfffffffc00f08947 */ /* 0x000fea000383ffff */
[----:B------:R-:W2:Y:S01]  /*0a50*/  LDL.LU R0, [R1+0x10] ;  /* 0x0000100001007983 */ /* 0x000ea20000300800 */
[----:B------:R-:W0:Y:S01]  /*0a60*/  S2R R2, SR_TID.X ;  /* 0x0000000000027919 */ /* 0x000e220000002100 */
[----:B------:R-:W1:Y:S01]  /*0a70*/  S2UR UR42, SR_CgaCtaId ;  /* 0x00000000002a79c3 */ /* 0x000e620000008800 */
[----:B------:R-:W-:Y:S01]  /*0a80*/  UMOV UR4, 0x400 ;  /* 0x0000040000047882 */ /* 0x000fe20000000000 */
[----:B0-----:R-:W-:-:S06]  /*0a90*/  SHF.R.U32.HI R2, RZ, 0x7, R2 ;  /* 0x00000007ff027819 */ /* 0x001fcc0000011602 */
[----:B------:R-:W-:Y:S06]  /*0aa0*/  BAR.ARV 0x8, 0x120 ;  /* 0x0204800000007b1d */ /* 0x000fec0000002000 */
[----:B------:R-:W-:-:S13]  /*0ab0*/  ISETP.NE.AND P0, PT, R2, 0x1, PT ;  /* 0x000000010200780c */ /* 0x000fda0003f05270 */
[----:B------:R-:W-:Y:S08]  /*0ac0*/  @!P0 BAR.ARV 0x9, 0x100 ;  /* 0x0244000000008b1d */ /* 0x000ff00000002000 */
[----:B------:R-:W-:Y:S01]  /*0ad0*/  BAR.SYNC.DEFER_BLOCKING 0x5, 0x180 ;  /* 0x0146000000007b1d */ /* 0x000fe20000010000 */
[----:B-1----:R-:W-:-:S06]  /*0ae0*/  ULEA UR4, UR42, UR4, 0x18 ;  /* 0x000000042a047291 */ /* 0x002fcc000f8ec03f */
[----:B------:R-:W-:Y:S01]  /*0af0*/  IMAD.U32 R18, RZ, RZ, UR4 ;  /* 0x00000004ff127e24 */ /* 0x000fe2000f8e00ff */
[----:B------:R-:W-:-:S04]  /*0b00*/  ULDC UR4, c[0x0][0xc14] ;  /* 0x0003050000047ab9 */ /* 0x000fc80000000800 */
[----:B------:R-:W0:Y:S01]  /*0b10*/  LDS.128 R144, [R18+0x334d0] ;  /* 0x0334d00012907984 */ /* 0x000e220000000c00 */
[----:B------:R-:W-:Y:S06]  /*0b20*/  BAR.ARV 0x4, 0x180 ;  /* 0x0106000000007b1d */ /* 0x000fec0000002000 */
[----:B--2---:R-:W-:-:S04]  /*0b30*/  LOP3.LUT R0, R0, 0xfffffff7, RZ, 0xc0, !PT ;  /* 0xfffffff700007812 */ /* 0x004fc800078ec0ff */
[----:B------:R-:W-:-:S05]  /*0b40*/  @P0 LOP3.LUT R0, R0, 0x8, RZ, 0xfc, !PT ;  /* 0x0000000800000812 */ /* 0x000fca00078efcff */
[----:B------:R1:W-:Y:S01]  /*0b50*/  STL [R1+0x10], R0 ;  /* 0x0000100001007387 */ /* 0x0003e20000100800 */
[----:B0-----:R-:W-:-:S13]  /*0b60*/  ISETP.GE.AND P0, PT, R147, UR4, PT ;  /* 0x0000000493007c0c */ /* 0x001fda000bf06270 */
[----:B-1----:R-:W-:Y:S05]  /*0b70*/  @P0 BRA `(.L_x_3184) ;  /* 0x0000029c009c0947 */ /* 0x002fea0003800000 */
[----:B------:R-:W0:Y:S01]  /*0b80*/  S2R R0, SR_TID.X ;  /* 0x0000000000007919 */ /* 0x000e220000002100 */
[----:B------:R-:W-:Y:S01]  /*0b90*/  IMAD.MOV.U32 R14, RZ, RZ, -0x2 ;  /* 0xfffffffeff0e7424 */ /* 0x000fe200078e00ff */
[----:B------:R-:W-:Y:S01]  /*0ba0*/  R2UR UR52, R18 ;  /* 0x00000000123472ca */ /* 0x000fe200000e0000 */
[----:B------:R-:W-:Y:S01]  /*0bb0*/  IMAD.MOV.U32 R223, RZ, RZ, RZ ;  /* 0x000000ffffdf7224 */ /* 0x000fe200078e00ff */
[----:B------:R-:W-:Y:S01]  /*0bc0*/  ULOP3.LUT UR53, UR36, 0x1, URZ, 0xfc, !UPT ;  /* 0x0000000124357892 */ /* 0x000fe2000f8efc3f */
[----:B------:R-:W-:Y:S01]  /*0bd0*/  IMAD.MOV.U32 R19, RZ, RZ, RZ ;  /* 0x000000ffff137224 */ /* 0x000fe200078e00ff */
[----:B------:R-:W-:Y:S01]  /*0be0*/  UMOV UR43, URZ ;  /* 0x0000003f002b7c82 */ /* 0x000fe20008000000 */
[----:B------:R-:W-:Y:S02]  /*0bf0*/  IMAD.MOV.U32 R227, RZ, RZ, RZ ;  /* 0x000000ffffe37224 */ /* 0x000fe400078e00ff */
[----:B------:R-:W-:-:S06]  /*0c00*/  IMAD.MOV.U32 R148, RZ, RZ, RZ ;  /* 0x000000ffff947224 */ /* 0x000fcc00078e00ff */
[----:B------:R-:W-:Y:S01]  /*0c10*/  UIADD3 UR52, UR52, 0x1e200, URZ ;  /* 0x0001e20034347890 */ /* 0x000fe2000fffe03f */
[----:B0-----:R-:W-:-:S05]  /*0c20*/  VIADD R15, R0, 0xffffff80 ;  /* 0xffffff80000f7836 */ /* 0x001fca0000000000 */
[----:B------:R-:W-:Y:S02]  /*0c30*/  SHF.R.S32.HI R0, RZ, 0x1f, R15 ;  /* 0x0000001fff007819 */ /* 0x000fe4000001140f */
[-C--:B------:R-:W-:Y:S02]  /*0c40*/  LEA.HI R7, R15, R15.reuse, RZ, 0x1 ;  /* 0x0000000f0f077211 */ /* 0x080fe400078f08ff */
[CC--:B------:R-:W-:Y:S02]  /*0c50*/  LEA.HI R2, R0.reuse, R15.reuse, RZ, 0x5 ;  /* 0x0000000f00027211 */ /* 0x0c0fe400078f28ff */
[----:B------:R-:W-:Y:S02]  /*0c60*/  LEA.HI R3, R0, R15, RZ, 0x4 ;  /* 0x0000000f00037211 */ /* 0x000fe400078f20ff */
[----:B------:R-:W-:Y:S01]  /*0c70*/  SHF.R.S32.HI R220, RZ, 0x1, R7 ;  /* 0x00000001ffdc7819 */ /* 0x000fe20000011407 */
[----:B------:R-:W-:Y:S01]  /*0c80*/  IMAD.SHL.U32 R4, R2, 0x20, RZ ;  /* 0x0000002002047824 */ /* 0x000fe200078e00ff */
[----:B------:R-:W-:-:S02]  /*0c90*/  LOP3.LUT R2, R3, 0x3fffff0, RZ, 0xc0, !PT ;  /* 0x03fffff003027812 */ /* 0x000fc400078ec0ff */
[----:B------:R-:W-:Y:S01]  /*0ca0*/  LEA.HI R8, R0, R15, RZ, 0x2 ;  /* 0x0000000f00087211 */ /* 0x000fe200078f10ff */
[----:B------:R-:W-:Y:S01]  /*0cb0*/  VIADD R11, R220, 0x80 ;  /* 0x00000080dc0b7836 */ /* 0x000fe20000000000 */
[----:B------:R-:W-:Y:S02]  /*0cc0*/  LOP3.LUT R5, R4, 0xfffffc00, RZ, 0xc0, !PT ;  /* 0xfffffc0004057812 */ /* 0x000fe400078ec0ff */
[----:B------:R-:W-:Y:S02]  /*0cd0*/  IADD3 R2, R15, -R2, RZ ;  /* 0x800000020f027210 */ /* 0x000fe40007ffe0ff */
[----:B------:R-:W-:Y:S02]  /*0ce0*/  SHF.R.S32.HI R4, RZ, 0x4, R3 ;  /* 0x00000004ff047819 */ /* 0x000fe40000011403 */
[----:B------:R-:W-:Y:S01]  /*0cf0*/  SHF.R.S32.HI R236, RZ, 0x2, R8 ;  /* 0x00000002ffec7819 */ /* 0x000fe20000011408 */
[----:B------:R-:W-:Y:S01]  /*0d00*/  IMAD R6, R2, 0x40, R5 ;  /* 0x0000004002067824 */ /* 0x000fe200078e0205 */
[----:B------:R-:W-:-:S02]  /*0d10*/  LEA.HI R5, R7, R220, RZ, 0x1 ;  /* 0x000000dc07057211 */ /* 0x000fc400078f08ff */
[----:B------:R-:W-:Y:S02]  /*0d20*/  LEA.HI R2, R0, R15, RZ, 0x7 ;  /* 0x0000000f00027211 */ /* 0x000fe400078f38ff */
[----:B------:R-:W-:Y:S02]  /*0d30*/  LOP3.LUT R9, R5, 0x3fffffe, RZ, 0xc0, !PT ;  /* 0x03fffffe05097812 */ /* 0x000fe400078ec0ff */
[----:B------:R-:W-:Y:S02]  /*0d40*/  SHF.R.S32.HI R5, RZ, 0x1f, R8 ;  /* 0x0000001fff057819 */ /* 0x000fe40000011408 */
[----:B------:R-:W-:Y:S01]  /*0d50*/  LEA.HI R3, R3, R4, RZ, 0x1 ;  /* 0x0000000403037211 */ /* 0x000fe200078f08ff */
[----:B------:R-:W-:Y:S01]  /*0d60*/  IMAD.IADD R9, R220, 0x1, -R9 ;  /* 0x00000001dc097824 */ /* 0x000fe200078e0a09 */
[----:B------:R-:W-:Y:S02]  /*0d70*/  LOP3.LUT R8, R2, 0xffffff80, RZ, 0xc0, !PT ;  /* 0xffffff8002087812 */ /* 0x000fe400078ec0ff */
[----:B------:R-:W-:-:S02]  /*0d80*/  LOP3.LUT R3, R3, 0x1ffffffe, RZ, 0xc0, !PT ;  /* 0x1ffffffe03037812 */ /* 0x000fc400078ec0ff */
[----:B------:R-:W-:Y:S01]  /*0d90*/  LEA.HI R5, R5, R236, RZ, 0x2 ;  /* 0x000000ec05057211 */ /* 0x000fe200078f10ff */
[----:B------:R-:W-:Y:S01]  /*0da0*/  IMAD.IADD R13, R15, 0x1, -R8 ;  /* 0x000000010f0d7824 */ /* 0x000fe200078e0a08 */
[----:B------:R-:W-:Y:S01]  /*0db0*/  LEA.HI R10, R11, R11, RZ, 0x1 ;  /* 0x0000000b0b0a7211 */ /* 0x000fe200078f08ff */
[C---:B------:R-:W-:Y:S01]  /*0dc0*/  IMAD.IADD R3, R4.reuse, 0x1, -R3 ;  /* 0x0000000104037824 */ /* 0x040fe200078e0a03 */
[----:B------:R-:W-:Y:S02]  /*0dd0*/  LEA R226, R4, R9, 0x3 ;  /* 0x0000000904e27211 */ /* 0x000fe400078e18ff */
[----:B------:R-:W-:Y:S01]  /*0de0*/  SHF.R.S32.HI R9, RZ, 0x1f, R11 ;  /* 0x0000001fff097819 */ /* 0x000fe2000001140b */
[----:B------:R-:W-:Y:S01]  /*0df0*/  IMAD R3, R3, 0x8, R6 ;  /* 0x0000000803037824 */ /* 0x000fe200078e0206 */
[----:B------:R-:W-:Y:S01]  /*0e00*/  LOP3.LUT R5, R5, 0xfffffffc, RZ, 0xc0, !PT ;  /* 0xfffffffc05057812 */ /* 0x000fe200078ec0ff */
[----:B------:R-:W-:Y:S01]  /*0e10*/  IMAD.SHL.U32 R226, R226, 0x40, RZ ;  /* 0x00000040e2e27824 */ /* 0x000fe200078e00ff */
[----:B------:R-:W-:-:S02]  /*0e20*/  LOP3.LUT R8, R10, 0x3fffffe, RZ, 0xc0, !PT ;  /* 0x03fffffe0a087812 */ /* 0x000fc400078ec0ff */
[----:B------:R-:W-:Y:S01]  /*0e30*/  SHF.R.S32.HI R4, RZ, 0x1f, R13 ;  /* 0x0000001fff047819 */ /* 0x000fe2000001140d */
[----:B------:R-:W-:Y:S01]  /*0e40*/  IMAD.IADD R236, R236, 0x1, -R5 ;  /* 0x00000001ecec7824 */ /* 0x000fe200078e0a05 */
[----:B------:R-:W-:Y:S01]  /*0e50*/  LEA.HI R9, R9, R11, RZ, 0x3 ;  /* 0x0000000b09097211 */ /* 0x000fe200078f18ff */
[----:B------:R-:W-:Y:S01]  /*0e60*/  IMAD.IADD R229, R11, 0x1, -R8 ;  /* 0x000000010be57824 */ /* 0x000fe200078e0a08 */
[----:B------:R-:W-:Y:S01]  /*0e70*/  LEA.HI R5, R4, R13, RZ, 0x2 ;  /* 0x0000000d04057211 */ /* 0x000fe200078f10ff */
[----:B------:R0:W-:Y:S01]  /*0e80*/  STL [R1+0x48], R3 ;  /* 0x0000480301007387 */ /* 0x0001e20000100800 */
[----:B------:R-:W-:Y:S02]  /*0e90*/  SHF.L.U32 R11, R9, 0x6, RZ ;  /* 0x00000006090b7819 */ /* 0x000fe400000006ff */
[----:B------:R-:W-:Y:S02]  /*0ea0*/  LOP3.LUT R9, R5, 0x7ffffffc, RZ, 0xc0, !PT ;  /* 0x7ffffffc05097812 */ /* 0x000fe400078ec0ff */
[----:B------:R-:W-:-:S02]  /*0eb0*/  LOP3.LUT R12, R11, 0xfffffe00, RZ, 0xc0, !PT ;  /* 0xfffffe000b0c7812 */ /* 0x000fc400078ec0ff */
[----:B------:R-:W-:Y:S01]  /*0ec0*/  LOP3.LUT R7, R7, 0xfffffffe, RZ, 0xc0, !PT ;  /* 0xfffffffe07077812 */ /* 0x000fe200078ec0ff */
[----:B------:R-:W-:Y:S01]  /*0ed0*/  IMAD.IADD R9, R13, 0x1, -R9 ;  /* 0x000000010d097824 */ /* 0x000fe200078e0a09 */
[--C-:B------:R-:W-:Y:S01]  /*0ee0*/  SHF.R.S32.HI R8, RZ, 0x2, R5.reuse ;  /* 0x00000002ff087819 */ /* 0x100fe20000011405 */
[----:B------:R-:W-:Y:S01]  /*0ef0*/  IMAD R229, R229, 0x40, R12 ;  /* 0x00000040e5e57824 */ /* 0x000fe200078e020c */
[----:B------:R-:W-:Y:S01]  /*0f00*/  SHF.R.S32.HI R5, RZ, 0x1f, R5 ;  /* 0x0000001fff057819 */ /* 0x000fe20000011405 */
[----:B------:R-:W-:Y:S01]  /*0f10*/  IMAD.IADD R12, R15, 0x1, -R7 ;  /* 0x000000010f0c7824 */ /* 0x000fe200078e0a07 */
[----:B------:R-:W-:Y:S01]  /*0f20*/  LEA.HI R4, R4, R13, RZ, 0x5 ;  /* 0x0000000d04047211 */ /* 0x000fe200078f28ff */
[----:B0-----:R-:W-:Y:S01]  /*0f30*/  IMAD R3, R9, R14, 0xa0 ;  /* 0x000000a009037424 */ /* 0x001fe200078e020e */
[----:B------:R-:W-:Y:S01]  /*0f40*/  LEA.HI R5, R5, R8, RZ, 0x3 ;  /* 0x0000000805057211 */ /* 0x000fe200078f18ff */
[----:B------:R-:W-:Y:S01]  /*0f50*/  IMAD.SHL.U32 R16, R12, 0x8, RZ ;  /* 0x000000080c107824 */ /* 0x000fe200078e00ff */
[----:B------:R-:W-:-:S02]  /*0f60*/  SHF.R.S32.HI R9, RZ, 0x7, R2 ;  /* 0x00000007ff097819 */ /* 0x000fc40000011402 */
[----:B------:R-:W-:Y:S01]  /*0f70*/  LOP3.LUT R5, R5, 0xfffffff8, RZ, 0xc0, !PT ;  /* 0xfffffff805057812 */ /* 0x000fe200078ec0ff */
[----:B------:R0:W-:Y:S01]  /*0f80*/  STL [R1+0x40], R3 ;  /* 0x0000400301007387 */ /* 0x0001e20000100800 */
[----:B------:R-:W-:Y:S02]  /*0f90*/  SHF.L.U32 R22, R12, 0x4, RZ ;  /* 0x000000040c167819 */ /* 0x000fe400000006ff */
[----:B------:R-:W-:Y:S01]  /*0fa0*/  LEA.HI R2, R2, R9, RZ, 0x1 ;  /* 0x0000000902027211 */ /* 0x000fe200078f08ff */
[----:B------:R-:W-:Y:S01]  /*0fb0*/  IMAD.IADD R5, R8, 0x1, -R5 ;  /* 0x0000000108057824 */ /* 0x000fe200078e0a05 */
[----:B------:R-:W-:Y:S01]  /*0fc0*/  SHF.R.S32.HI R4, RZ, 0x5, R4 ;  /* 0x00000005ff047819 */ /* 0x000fe20000011404 */
[----:B------:R-:W-:Y:S01]  /*0fd0*/  VIADD R221, R22, 0x20 ;  /* 0x0000002016dd7836 */ /* 0x000fe20000000000 */
[----:B------:R-:W-:Y:S01]  /*0fe0*/  LOP3.LUT R2, R2, 0x3fffffe, RZ, 0xc0, !PT ;  /* 0x03fffffe02027812 */ /* 0x000fe200078ec0ff */
[----:B------:R-:W-:Y:S01]  /*0ff0*/  VIADD R222, R22, 0x40 ;  /* 0x0000004016de7836 */ /* 0x000fe20000000000 */
[----:B------:R-:W-:Y:S01]  /*1000*/  SHF.L.U32 R224, R236, 0x7, RZ ;  /* 0x00000007ece07819 */ /* 0x000fe200000006ff */
[----:B------:R-:W-:Y:S01]  /*1010*/  IMAD R5, R4, 0x10, R5 ;  /* 0x0000001004057824 */ /* 0x000fe200078e0205 */
[----:B------:R-:W-:Y:S01]  /*1020*/  SHF.R.S32.HI R4, RZ, 0x1f, R221 ;  /* 0x0000001fff047819 */ /* 0x000fe200000114dd */
[----:B------:R-:W-:Y:S01]  /*1030*/  IMAD.IADD R2, R9, 0x1, -R2 ;  /* 0x0000000109027824 */ /* 0x000fe200078e0a02 */
[----:B0-----:R-:W-:-:S02]  /*1040*/  SHF.R.S32.HI R3, RZ, 0x1f, R222 ;  /* 0x0000001fff037819 */ /* 0x001fc400000114de */
[CC--:B------:R-:W-:Y:S02]  /*1050*/  LEA.HI R7, R4.reuse, R221.reuse, RZ, 0x4 ;  /* 0x000000dd04077211 */ /* 0x0c0fe400078f20ff */
[----:B------:R-:W-:Y:S02]  /*1060*/  LEA.HI R4, R4, R221, RZ, 0x6 ;  /* 0x000000dd04047211 */ /* 0x000fe400078f30ff */
[----:B------:R-:W-:Y:S02]  /*1070*/  LOP3.LUT R224, R224, 0x180, RZ, 0xc0, !PT ;  /* 0x00000180e0e07812 */ /* 0x000fe400078ec0ff */
[----:B------:R-:W-:Y:S02]  /*1080*/  LEA R2, R2, R5, 0x6 ;  /* 0x0000000502027211 */ /* 0x000fe400078e30ff */
[CC--:B------:R-:W-:Y:S02]  /*1090*/  LEA.HI R11, R3.reuse, R222.reuse, RZ, 0x4 ;  /* 0x000000de030b7211 */ /* 0x0c0fe400078f20ff */
[----:B------:R-:W-:Y:S01]  /*10a0*/  LEA.HI R6, R3, R222, RZ, 0x6 ;  /* 0x000000de03067211 */ /* 0x000fe200078f30ff */
[----:B------:R-:W-:Y:S01]  /*10b0*/  IMAD.SHL.U32 R3, R4, 0x80, RZ ;  /* 0x0000008004037824 */ /* 0x000fe200078e00ff */
[----:B------:R-:W-:Y:S01]  /*10c0*/  LEA.HI R0, R0, R15, RZ, 0x3 ;  /* 0x0000000f00007211 */ /* 0x000fe200078f18ff */
[----:B------:R0:W-:Y:S01]  /*10d0*/  STL [R1+0x44], R2 ;  /* 0x0000440201007387 */ /* 0x0001e20000100800 */
[----:B------:R-:W-:Y:S01]  /*10e0*/  LOP3.LUT R4, R224, 0x30, R7, 0xf8, !PT ;  /* 0x00000030e0047812 */ /* 0x000fe200078ef807 */
[----:B------:R-:W-:Y:S01]  /*10f0*/  IMAD.SHL.U32 R8, R6, 0x80, RZ ;  /* 0x0000008006087824 */ /* 0x000fe200078e00ff */
[----:B------:R-:W-:-:S02]  /*1100*/  SHF.R.U32.HI R225, RZ, 0x3, R224 ;  /* 0x00000003ffe17819 */ /* 0x000fc400000116e0 */
[----:B------:R-:W-:Y:S02]  /*1110*/  LOP3.LUT R3, R3, 0xffffe000, RZ, 0xc0, !PT ;  /* 0xffffe00003037812 */ /* 0x000fe400078ec0ff */
[----:B------:R-:W-:Y:S02]  /*1120*/  LOP3.LUT R4, R4, R225, RZ, 0x3c, !PT ;  /* 0x000000e104047212 */ /* 0x000fe400078e3cff */
[----:B------:R-:W-:Y:S02]  /*1130*/  LOP3.LUT R6, R224, 0x30, R11, 0xf8, !PT ;  /* 0x00000030e0067812 */ /* 0x000fe400078ef80b */
[----:B0-----:R-:W-:Y:S02]  /*1140*/  LOP3.LUT R2, R0, 0x1ffffff8, RZ, 0xc0, !PT ;  /* 0x1ffffff800027812 */ /* 0x001fe400078ec0ff */
[----:B------:R-:W-:Y:S02]  /*1150*/  SHF.R.S32.HI R232, RZ, 0x3, R0 ;  /* 0x00000003ffe87819 */ /* 0x000fe40000011400 */
[----:B------:R-:W-:-:S02]  /*1160*/  IADD3 R2, R15, -R2, RZ ;  /* 0x800000020f027210 */ /* 0x000fc40007ffe0ff */
[----:B------:R-:W-:Y:S02]  /*1170*/  IADD3 R9, R4, R226, R3 ;  /* 0x000000e204097210 */ /* 0x000fe40007ffe003 */
[--C-:B------:R-:W-:Y:S01]  /*1180*/  LOP3.LUT R0, R224, 0x10, R22.reuse, 0xf8, !PT ;  /* 0x00000010e0007812 */ /* 0x100fe200078ef816 */
[----:B------:R-:W-:Y:S01]  /*1190*/  IMAD.SHL.U32 R230, R2, 0x8, RZ ;  /* 0x0000000802e67824 */ /* 0x000fe200078e00ff */
[----:B------:R-:W-:Y:S02]  /*11a0*/  LOP3.LUT R4, R224, 0x30, R22, 0xf8, !PT ;  /* 0x00000030e0047812 */ /* 0x000fe400078ef816 */
[----:B------:R-:W-:Y:S02]  /*11b0*/  LOP3.LUT R13, R8, 0xffffe000, RZ, 0xc0, !PT ;  /* 0xffffe000080d7812 */ /* 0x000fe400078ec0ff */
[-C--:B------:R-:W-:Y:S02]  /*11c0*/  LOP3.LUT R6, R6, R225.reuse, RZ, 0x3c, !PT ;  /* 0x000000e106067212 */ /* 0x080fe400078e3cff */
[----:B------:R-:W-:-:S02]  /*11d0*/  LOP3.LUT R235, R0, R225, RZ, 0x3c, !PT ;  /* 0x000000e100eb7212 */ /* 0x000fc400078e3cff */
[----:B------:R-:W-:Y:S02]  /*11e0*/  SHF.R.S32.HI R2, RZ, 0x4, R7 ;  /* 0x00000004ff027819 */ /* 0x000fe40000011407 */
[----:B------:R-:W-:Y:S01]  /*11f0*/  LOP3.LUT R3, R4, R225, RZ, 0x3c, !PT ;  /* 0x000000e104037212 */ /* 0x000fe200078e3cff */
[----:B------:R-:W-:Y:S01]  /*1200*/  IMAD.IADD R235, R226, 0x1, R235 ;  /* 0x00000001e2eb7824 */ /* 0x000fe200078e02eb */
[----:B------:R-:W-:Y:S01]  /*1210*/  SHF.R.S32.HI R0, RZ, 0x4, R11 ;  /* 0x00000004ff007819 */ /* 0x000fe2000001140b */
[----:B------:R0:W-:Y:S01]  /*1220*/  STL [R1+0x3c], R2 ;  /* 0x00003c0201007387 */ /* 0x0001e20000100800 */
[-C--:B------:R-:W-:Y:S02]  /*1230*/  IADD3 R13, R6, R226.reuse, R13 ;  /* 0x000000e2060d7210 */ /* 0x080fe40007ffe00d */
[----:B------:R-:W-:Y:S01]  /*1240*/  IADD3 R3, R18, R226, R3 ;  /* 0x000000e212037210 */ /* 0x000fe20007ffe003 */
[----:B------:R1:W-:Y:S01]  /*1250*/  STL [R1+0x38], R0 ;  /* 0x0000380001007387 */ /* 0x0003e20000100800 */
[----:B------:R-:W-:-:S03]  /*1260*/  SHF.R.S32.HI R10, RZ, 0x1, R10 ;  /* 0x00000001ff0a7819 */ /* 0x000fc6000001140a */
[----:B------:R2:W-:Y:S01]  /*1270*/  STL [R1+0x30], R3 ;  /* 0x0000300301007387 */ /* 0x0005e20000100800 */
[----:B0-----:R-:W-:Y:S01]  /*1280*/  IADD3 R2, R18, R9, RZ ;  /* 0x0000000912027210 */ /* 0x001fe20007ffe0ff */
[----:B------:R-:W-:Y:S02]  /*1290*/  IMAD.SHL.U32 R10, R10, 0x80, RZ ;  /* 0x000000800a0a7824 */ /* 0x000fe400078e00ff */
[----:B-1----:R-:W-:Y:S02]  /*12a0*/  IMAD.IADD R0, R18, 0x1, R13 ;  /* 0x0000000112007824 */ /* 0x002fe400078e020d */
[----:B------:R2:W-:Y:S01]  /*12b0*/  STL [R1+0x2c], R2 ;  /* 0x00002c0201007387 */ /* 0x0005e20000100800 */
[----:B------:R-:W-:-:S03]  /*12c0*/  LOP3.LUT R228, R10, 0x180, RZ, 0xc0, !PT ;  /* 0x000001800ae47812 */ /* 0x000fc600078ec0ff */
[----:B------:R2:W-:Y:S04]  /*12d0*/  STL [R1+0x28], R0 ;  /* 0x0000280001007387 */ /* 0x0005e80000100800 */
.L_x_3377:
[----:B0-2---:R-:W0:Y:S02]  /*12e0*/  LDC.64 R2, c[0x0][0xc60] ;  /* 0x00031800ff027b82 */ /* 0x005e240000000a00 */
[----:B0-----:R-:W-:-:S05]  /*12f0*/  IMAD.WIDE R2, R147, 0x4, R2 ;  /* 0x0000000493027825 */ /* 0x001fca00078e0202 */
[----:B------:R0:W2:Y:S01]  /*1300*/  LDG.E R237, desc[UR54][R2.64] ;  /* 0x0000003602ed7981 */ /* 0x0000a2000c1e1900 */
[----:B------:R-:W-:Y:S05]  /*1310*/  YIELD ;  /* 0x0000000000007946 */ /* 0x000fea0003800000 */
[----:B------:R-:W-:Y:S01]  /*1320*/  ULDC.64 UR4, c[0x0][0xa28] ;  /* 0x00028a0000047ab9 */ /* 0x000fe20000000a00 */
[----:B------:R-:W-:Y:S01]  /*1330*/  ULDC.64 UR8, c[0x0][0xa18] ;  /* 0x0002860000087ab9 */ /* 0x000fe20000000a00 */
[----:B------:R-:W-:Y:S01]  /*1340*/  ISETP.NE.U32.AND P1, PT, RZ, UR4, PT ;  /* 0x00000004ff007c0c */ /* 0x000fe2000bf25070 */
[----:B------:R-:W-:Y:S01]  /*1350*/  ULDC.64 UR6, c[0x0][0xa08] ;  /* 0x0002820000067ab9 */ /* 0x000fe20000000a00 */
[----:B0-----:R-:W-:Y:S01]  /*1360*/  IMAD.MOV.U32 R3, RZ, RZ, RZ ;  /* 0x000000ffff037224 */ /* 0x001fe200078e00ff */
[----:B------:R-:W-:Y:S01]  /*1370*/  ISETP.NE.U32.AND P0, PT, RZ, UR6, PT ;  /* 0x00000006ff007c0c */ /* 0x000fe2000bf05070 */
[----:B---3-5:R-:W-:Y:S01]  /*1380*/  IMAD.MOV.U32 R27, RZ, RZ, RZ ;  /* 0x000000ffff1b7224 */ /* 0x028fe200078e00ff */
[----:B------:R-:W-:-:S02]  /*1390*/  ISETP.NE.AND.EX P1, PT, RZ, UR5, PT, P1 ;  /* 0x00000005ff007c0c */ /* 0x000fc4000bf25310 */
[----:B------:R-:W-:Y:S02]  /*13a0*/  ISETP.NE.AND.EX P0, PT, RZ, UR7, PT, P0 ;  /* 0x00000007ff007c0c */ /* 0x000fe4000bf05300 */
[----:B--2---:R-:W-:Y:S01]  /*13b0*/  SHF.R.S32.HI R0, RZ, 0x1f, R237 ;  /* 0x0000001fff007819 */ /* 0x004fe200000114ed */
[----:B------:R-:W-:-:S08]  /*13c0*/  IMAD.SHL.U32 R29, R237, 0x4, RZ ;  /* 0x00000004ed1d7824 */ /* 0x000fd000078e00ff */
[C---:B----4-:R-:W-:Y:S02]  /*13d0*/  @P1 LEA R4, P2, R237.reuse, UR4, 0x2 ;  /* 0x00000004ed041c11 */ /* 0x050fe4000f8410ff */
[C-C-:B------:R-:W-:Y:S01]  /*13e0*/  SHF.L.U64.HI R28, R237.reuse, 0x2, R0.reuse ;  /* 0x00000002ed1c7819 */ /* 0x140fe20000010200 */
[----:B------:R0:W-:Y:S01]  /*13f0*/  STL [R1+0xc], R0 ;  /* 0x00000c0001007387 */ /* 0x0001e20000100800 */
[----:B------:R-:W-:Y:S02]  /*1400*/  @P1 LEA.HI.X R5, R237, UR5, R0, 0x2, P2 ;  /* 0x00000005ed051c11 */ /* 0x000fe400090f1400 */
[----:B------:R-:W-:Y:S01]  /*1410*/  ISETP.NE.U32.AND P2, PT, RZ, UR8, PT ;  /* 0x00000008ff007c0c */ /* 0x000fe2000bf45070 */
[----:B------:R-:W-:Y:S01]  /*1420*/  ULDC UR4, c[0x0][0x288] ;  /* 0x0000a20000047ab9 */ /* 0x000fe20000000800 */
[----:B------:R-:W-:Y:S01]  /*1430*/  IADD3 R8, P3, R29, UR6, RZ ;  /* 0x000000061d087c10 */ /* 0x000fe2000ff7e0ff */
[----:B------:R0:W5:Y:S01]  /*1440*/  @P1 LDG.E R3, desc[UR54][R4.64] ;  /* 0x0000003604031981 */ /* 0x000162000c1e1900 */
[----:B------:R-:W-:-:S02]  /*1450*/  ISETP.NE.AND.EX P2, PT, RZ, UR9, PT, P2 ;  /* 0x00000009ff007c0c */ /* 0x000fc4000bf45320 */
[----:B------:R-:W-:Y:S01]  /*1460*/  MOV R150, UR4 ;  /* 0x0000000400967c02 */ /* 0x000fe20008000f00 */
[----:B------:R-:W-:Y:S01]  /*1470*/  ULDC.64 UR4, c[0x0][0x3f8] ;  /* 0x0000fe0000047ab9 */ /* 0x000fe20000000a00 */
[C---:B------:R-:W-:Y:S01]  /*1480*/  IADD3.X R9, R28.reuse, UR7, RZ, P3, !PT ;  /* 0x000000071c097c10 */ /* 0x040fe20009ffe4ff */
[----:B------:R0:W-:Y:S04]  /*1490*/  STL [R1+0x4], R29 ;  /* 0x0000041d01007387 */ /* 0x0001e80000100800 */
[----:B------:R0:W5:Y:S04]  /*14a0*/  @P0 LDG.E R27, desc[UR54][R8.64] ;  /* 0x00000036081b0981 */ /* 0x000168000c1e1900 */
[----:B------:R-:W-:Y:S01]  /*14b0*/  @P2 IADD3 R6, P1, R29, UR8, RZ ;  /* 0x000000081d062c10 */ /* 0x000fe2000ff3e0ff */
[----:B------:R-:W-:Y:S01]  /*14c0*/  UISETP.NE.U32.AND UP0, UPT, UR4, URZ, UPT ;  /* 0x0000003f0400728c */ /* 0x000fe2000bf05070 */
[----:B------:R0:W-:Y:S02]  /*14d0*/  STL [R1+0x8], R28 ;  /* 0x0000081c01007387 */ /* 0x0001e40000100800 */
[----:B------:R-:W-:Y:S01]  /*14e0*/  @P2 IADD3.X R7, R28, UR9, RZ, P1, !PT ;  /* 0x000000091c072c10 */ /* 0x000fe20008ffe4ff */
[----:B------:R-:W-:-:S04]  /*14f0*/  ULDC UR4, c[0x0][0x404] ;  /* 0x0001010000047ab9 */ /* 0x000fc80000000800 */
[----:B------:R0:W5:Y:S01]  /*1500*/  @P2 LDG.E R150, desc[UR54][R6.64] ;  /* 0x0000003606962981 */ /* 0x000162000c1e1900 */
[----:B------:R-:W-:-:S03]  /*1510*/  UISETP.NE.AND.EX UP0, UPT, UR5, URZ, UPT, UP0 ;  /* 0x0000003f0500728c */ /* 0x000fc6000bf05300 */
[----:B------:R-:W-:Y:S01]  /*1520*/  ULDC UR5, c[0x0][0x2e0] ;  /* 0x0000b80000057ab9 */ /* 0x000fe20000000800 */
[----:B------:R-:W-:-:S04]  /*1530*/  USEL UR4, UR4, 0x1, UP0 ;  /* 0x0000000104047887 */ /* 0x000fc80008000000 */
[----:B------:R-:W-:-:S03]  /*1540*/  UIMAD UR4, UR4, UR5, URZ ;  /* 0x00000005040472a4 */ /* 0x000fc6000f8e023f */
[----:B------:R-:W-:Y:S02]  /*1550*/  ULDC UR5, c[0x0][0x338] ;  /* 0x0000ce0000057ab9 */ /* 0x000fe40000000800 */
[----:B------:R-:W-:Y:S02]  /*1560*/  IMAD.U32 R2, RZ, RZ, UR5 ;  /* 0x00000005ff027e24 */ /* 0x000fe4000f8e00ff */
[----:B------:R-:W-:Y:S02]  /*1570*/  IMAD.U32 R26, RZ, RZ, UR4 ;  /* 0x00000004ff1a7e24 */ /* 0x000fe4000f8e00ff */
[----:B------:R-:W-:Y:S01]  /*1580*/  IMAD.MOV.U32 R25, RZ, RZ, R237 ;  /* 0x000000ffff197224 */ /* 0x000fe200078e00ed */
[----:B0-----:R-:W-:Y:S06]  /*1590*/  @P2 BRA `(.L_x_3185) ;  /* 0x0000000000242947 */ /* 0x001fec0003800000 */
        /* <DEDUP_REMOVED lines=9> */
.L_x_3185:
[----:B------:R-:W-:Y:S01]  /*1630*/  ULDC.64 UR4, c[0x0][0xa20] ;  /* 0x0002880000047ab9 */ /* 0x000fe20000000a00 */
[----:B------:R0:W-:Y:S01]  /*1640*/  STL [R1+0x18], R145 ;  /* 0x0000189101007387 */ /* 0x0001e20000100800 */
[----:B------:R-:W-:-:S03]  /*1650*/  ISETP.NE.U32.AND P1, PT, RZ, UR4, PT ;  /* 0x00000004ff007c0c */ /* 0x000fc6000bf25070 */
[----:B------:R0:W-:Y:S01]  /*1660*/  STL [R1], R146 ;  /* 0x0000009201007387 */ /* 0x0001e20000100800 */
[----:B------:R-:W-:-:S13]  /*1670*/  ISETP.NE.AND.EX P1, PT, RZ, UR5, PT, P1 ;  /* 0x00000005ff007c0c */ /* 0x000fda000bf25310 */
[----:B0-----:R-:W-:Y:S05]  /*1680*/  @!P1 BRA `(.L_x_3186) ;  /* 0x0000000000109947 */ /* 0x001fea0003800000 */
[----:B------:R-:W-:-:S04]  /*1690*/  IADD3 R4, P0, R29, UR4, RZ ;  /* 0x000000041d047c10 */ /* 0x000fc8000ff1e0ff */
[----:B------:R-:W-:-:S05]  /*16a0*/  IADD3.X R5, R28, UR5, RZ, P0, !PT ;  /* 0x000000051c057c10 */ /* 0x000fca00087fe4ff */
[----:B------:R0:W5:Y:S01]  /*16b0*/  LDG.E R26, desc[UR54][R4.64] ;  /* 0x00000036041a7981 */ /* 0x000162000c1e1900 */
[----:B------:R-:W-:Y:S05]  /*16c0*/  BRA `(.L_x_3187) ;  /* 0x0000000000107947 */ /* 0x000fea0003800000 */
.L_x_3186:
[----:B------:R-:W-:Y:S05]  /*16d0*/  @!P0 BRA `(.L_x_3187) ;  /* 0x00000000000c8947 */ /* 0x000fea0003800000 */
[----:B------:R-:W2:Y:S04]  /*16e0*/  LDG.E R5, desc[UR54][R8.64] ;  /* 0x0000003608057981 */ /* 0x000ea8000c1e1900 */
[----:B------:R-:W2:Y:S02]  /*16f0*/  LDG.E R26, desc[UR54][R8.64+0x4] ;  /* 0x00000436081a7981 */ /* 0x000ea4000c1e1900 */
[----:B--2---:R-:W-:-:S07]  /*1700*/  IADD3 R26, -R5, R26, RZ ;  /* 0x0000001a051a7210 */ /* 0x004fce0007ffe1ff */
.L_x_3187:
        /* <DEDUP_REMOVED lines=8> */
[----:B------:R0:W2:Y:S01]  /*1790*/  @P0 LDG.E R9, desc[UR54][R4.64+0x4] ;  /* 0x0000043604090981 */ /* 0x0000a2000c1e1900 */
[----:B------:R-:W-:Y:S01]  /*17a0*/  ISETP.NE.U32.AND P1, PT, RZ, UR4, PT ;  /* 0x00000004ff007c0c */ /* 0x000fe2000bf25070 */
[----:B------:R-:W-:-:S03]  /*17b0*/  IMAD.MOV.U32 R123, RZ, RZ, R26 ;  /* 0x000000ffff7b7224 */ /* 0x000fc600078e001a */
[----:B------:R-:W-:Y:S01]  /*17c0*/  ISETP.NE.AND.EX P1, PT, RZ, UR5, PT, P1 ;  /* 0x00000005ff007c0c */ /* 0x000fe2000bf25310 */
[----:B0-----:R-:W-:-:S05]  /*17d0*/  IMAD.MOV R4, RZ, RZ, -R3 ;  /* 0x000000ffff047224 */ /* 0x001fca00078e0a03 */
[----:B------:R-:W-:-:S07]  /*17e0*/  VIMNMX R4, RZ, R4, !PT ;  /* 0x00000004ff047248 */ /* 0x000fce0007fe0100 */
[----:B------:R-:W-:-:S04]  /*17f0*/  @P1 IADD3 R6, P2, R29, UR4, RZ ;  /* 0x000000041d061c10 */ /* 0x000fc8000ff5e0ff */
[----:B------:R-:W-:-:S05]  /*1800*/  @P1 IADD3.X R7, R28, UR5, RZ, P2, !PT ;  /* 0x000000051c071c10 */ /* 0x000fca00097fe4ff */
[----:B------:R0:W5:Y:S01]  /*1810*/  @P1 LDG.E R123, desc[UR54][R6.64] ;  /* 0x00000036067b1981 */ /* 0x000162000c1e1900 */
[----:B--2---:R-:W-:-:S04]  /*1820*/  @P0 IMAD.IADD R2, R9, 0x1, -R0 ;  /* 0x0000000109020824 */ /* 0x004fc800078e0a00 */
[----:B------:R-:W-:-:S05]  /*1830*/  IMAD.IADD R149, R3, 0x1, R2 ;  /* 0x0000000103957824 */ /* 0x000fca00078e0202 */
[----:B------:R-:W-:-:S05]  /*1840*/  IADD3 R0, R149, 0x9f, RZ ;  /* 0x0000009f95007810 */ /* 0x000fca0007ffe0ff */
[----:B------:R-:W-:-:S05]  /*1850*/  IMAD.HI R0, R0, 0x66666667, RZ ;  /* 0x6666666700007827 */ /* 0x000fca00078e02ff */
[----:B------:R-:W-:-:S04]  /*1860*/  SHF.R.U32.HI R157, RZ, 0x1f, R0 ;  /* 0x0000001fff9d7819 */ /* 0x000fc80000011600 */
[----:B------:R-:W-:-:S05]  /*1870*/  LEA.HI.SX32 R157, R0, R157, 0x1a ;  /* 0x0000009d009d7211 */ /* 0x000fca00078fd2ff */
[----:B------:R-:W-:-:S05]  /*1880*/  IMAD R3, R157, 0xa0, -R3 ;  /* 0x000000a09d037824 */ /* 0x000fca00078e0a03 */
[----:B------:R-:W-:-:S04]  /*1890*/  VIMNMX R3, R3, R2, PT ;  /* 0x0000000203037248 */ /* 0x000fc80003fe0100 */
[----:B------:R-:W-:Y:S01]  /*18a0*/  ISETP.GT.AND P0, PT, R3, R4, PT ;  /* 0x000000040300720c */ /* 0x000fe20003f04270 */
[----:B------:R-:W-:-:S05]  /*18b0*/  IMAD.WIDE.U32 R4, R4, -0x33333333, RZ ;  /* 0xcccccccd04047825 */ /* 0x000fca00078e00ff */
[----:B------:R-:W-:-:S05]  /*18c0*/  SHF.R.U32.HI R122, RZ, 0x7, R5 ;  /* 0x00000007ff7a7819 */ /* 0x000fca0000011605 */
[----:B------:R-:W-:Y:S02]  /*18d0*/  IMAD.MOV.U32 R24, RZ, RZ, R122 ;  /* 0x000000ffff187224 */ /* 0x000fe400078e007a */
[----:B------:R-:W-:-:S04]  /*18e0*/  @P0 VIADD R0, R3, 0x9f ;  /* 0x0000009f03000836 */ /* 0x000fc80000000000 */
[----:B------:R-:W-:-:S05]  /*18f0*/  @P0 IMAD.HI R0, R0, 0x66666667, RZ ;  /* 0x6666666700000827 */ /* 0x000fca00078e02ff */
[----:B------:R-:W-:-:S04]  /*1900*/  @P0 SHF.R.U32.HI R3, RZ, 0x1f, R0 ;  /* 0x0000001fff030819 */ /* 0x000fc80000011600 */
[----:B------:R-:W-:Y:S02]  /*1910*/  @P0 LEA.HI.SX32 R24, R0, R3, 0x1a ;  /* 0x0000000300180211 */ /* 0x000fe400078fd2ff */
[----:B------:R-:W-:Y:S02]  /*1920*/  PLOP3.LUT P0, PT, PT, PT, PT, 0x80, 0x0 ;  /* 0x000000000000781c */ /* 0x000fe40003f0f070 */
[----:B------:R-:W-:-:S13]  /*1930*/  ISETP.GT.AND P1, PT, R24, R122, PT ;  /* 0x0000007a1800720c */ /* 0x000fda0003f24270 */
[----:B0-----:R-:W-:Y:S05]  /*1940*/  @!P1 BRA `(.L_x_3188) ;  /* 0x000000e400b49947 */ /* 0x001fea0003800000 */
[----:B------:R-:W-:Y:S01]  /*1950*/  VIADD R0, R18, 0x24200 ;  /* 0x0002420012007836 */ /* 0x000fe20000000000 */
[----:B------:R-:W-:Y:S04]  /*1960*/  BSSY B6, `(.L_x_3189) ;  /* 0x0000013000067945 */ /* 0x000fe80003800000 */
[----:B------:R-:W-:-:S13]  /*1970*/  LOP3.LUT P0, RZ, R0, 0x1bf, RZ, 0xc0, !PT ;  /* 0x000001bf00ff7812 */ /* 0x000fda000780c0ff */
[----:B------:R-:W-:Y:S05]  /*1980*/  @!P0 BRA `(.L_x_3190) ;  /* 0x0000000000408947 */ /* 0x000fea0003800000 */
        /* <DEDUP_REMOVED lines=16> */
.L_x_3190:
[----:B------:R-:W-:Y:S05]  /*1a90*/  BSYNC B6 ;  /* 0x0000000000067941 */ /* 0x000fea0003800000 */
.L_x_3189:
        /* <DEDUP_REMOVED lines=20> */
.L_x_3192:
[----:B------:R-:W-:Y:S05]  /*1be0*/  BSYNC B6 ;  /* 0x0000000000067941 */ /* 0x000fea0003800000 */
.L_x_3191:
[----:B------:R-:W-:Y:S01]  /*1bf0*/  ULDC.64 UR4, c[0x0][0x9f8] ;  /* 0x00027e0000047ab9 */ /* 0x000fe20000000a00 */
[----:B------:R-:W0:Y:S01]  /*1c00*/  LDC R0, c[0x0][0x428] ;  /* 0x00010a00ff007b82 */ /* 0x000e220000000800 */
[----:B------:R-:W-:-:S07]  /*1c10*/  ISETP.NE.U32.AND P0, PT, RZ, UR4, PT ;  /* 0x00000004ff007c0c */ /* 0x000fce000bf05070 */
[----:B------:R-:W1:Y:S01]  /*1c20*/  LDC.64 R116, c[0x0][0x2f0] ;  /* 0x0000bc00ff747b82 */ /* 0x000e620000000a00 */
[----:B------:R-:W-:Y:S01]  /*1c30*/  ISETP.NE.AND.EX P0, PT, RZ, UR5, PT, P0 ;  /* 0x00000005ff007c0c */ /* 0x000fe2000bf05300 */
[----:B------:R-:W2:Y:S01]  /*1c40*/  S2R R20, SR_TID.X ;  /* 0x0000000000147919 */ /* 0x000ea20000002100 */
[----:B------:R-:W-:Y:S01]  /*1c50*/  IMAD.IADD R103, R27, 0x1, R26 ;  /* 0x000000011b677824 */ /* 0x000fe200078e021a */
[----:B------:R-:W-:Y:S01]  /*1c60*/  ULDC.64 UR6, c[0x0][0xa08] ;  /* 0x0002820000067ab9 */ /* 0x000fe20000000a00 */
[----:B------:R-:W-:-:S03]  /*1c70*/  SHF.R.S32.HI R23, RZ, 0x1f, R22 ;  /* 0x0000001fff177819 */ /* 0x000fc60000011416 */
[----:B------:R-:W3:Y:S06]  /*1c80*/  LDC.64 R110, c[0x0][0x3d8] ;  /* 0x0000f600ff6e7b82 */ /* 0x000eec0000000a00 */
[----:B------:R-:W-:Y:S02]  /*1c90*/  @P0 IADD3 R4, P1, R29, UR4, RZ ;  /* 0x000000041d040c10 */ /* 0x000fe4000ff3e0ff */
[----:B------:R-:W-:Y:S01]  /*1ca0*/  SHF.R.S32.HI R144, RZ, 0x1f, R220 ;  /* 0x0000001fff907819 */ /* 0x000fe200000114dc */
[----:B------:R-:W4:Y:S01]  /*1cb0*/  LDC.64 R104, c[0x0][0x3e8] ;  /* 0x0000fa00ff687b82 */ /* 0x000f220000000a00 */
[----:B------:R-:W-:Y:S01]  /*1cc0*/  @P0 IADD3.X R5, R28, UR5, RZ, P1, !PT ;  /* 0x000000051c050c10 */ /* 0x000fe20008ffe4ff */
[----:B------:R-:W-:Y:S01]  /*1cd0*/  ULDC.64 UR4, c[0x0][0x2f8] ;  /* 0x0000be0000047ab9 */ /* 0x000fe20000000a00 */
[----:B------:R-:W4:Y:S04]  /*1ce0*/  LDL.LU R28, [R1+0x10] ;  /* 0x00001000011c7983 */ /* 0x000f280000300800 */
[----:B------:R2:W4:Y:S01]  /*1cf0*/  @P0 LDG.E R25, desc[UR54][R4.64] ;  /* 0x0000003604190981 */ /* 0x000522000c1e1900 */
[----:B0-----:R-:W-:Y:S01]  /*1d00*/  ISETP.NE.AND P0, PT, R0, 0x1, PT ;  /* 0x000000010000780c */ /* 0x001fe20003f05270 */
[----:B------:R-:W0:Y:S01]  /*1d10*/  LDC R101, c[0x0][0x3d4] ;  /* 0x0000f500ff657b82 */ /* 0x000e220000000800 */
[----:B------:R-:W-:-:S05]  /*1d20*/  SHF.R.S32.HI R37, RZ, 0x1f, R103 ;  /* 0x0000001fff257819 */ /* 0x000fca0000011467 */
[-C--:B-1----:R-:W-:Y:S02]  /*1d30*/  IMAD R6, R37, R116.reuse, RZ ;  /* 0x0000007425067224 */ /* 0x082fe400078e02ff */
[----:B--2---:R-:W-:Y:S01]  /*1d40*/  IMAD.WIDE.U32 R4, R103, R116, RZ ;  /* 0x0000007467047225 */ /* 0x004fe200078e00ff */
[----:B------:R-:W-:-:S03]  /*1d50*/  SHF.R.U32.HI R20, RZ, 0x7, R20 ;  /* 0x00000007ff147819 */ /* 0x000fc60000011614 */
[----:B------:R-:W1:Y:S08]  /*1d60*/  @P0 LDC R3, c[0x0][0x42c] ;  /* 0x00010b00ff030b82 */ /* 0x000e700000000800 */
[----:B------:R-:W2:Y:S01]  /*1d70*/  @P0 LDC R7, c[0x0][0x430] ;  /* 0x00010c00ff070b82 */ /* 0x000ea20000000800 */
[----:B-1----:R-:W-:Y:S01]  /*1d80*/  @P0 IMAD.HI.U32 R0, R146, R3, RZ ;  /* 0x0000000392000227 */ /* 0x002fe200078e00ff */
[----:B------:R-:W-:-:S04]  /*1d90*/  MOV R3, R146 ;  /* 0x0000009200037202 */ /* 0x000fc80000000f00 */
[----:B--2---:R-:W-:Y:S01]  /*1da0*/  @P0 SHF.R.U32.HI R3, RZ, R7, R0 ;  /* 0x00000007ff030219 */ /* 0x004fe20000011600 */
[----:B------:R-:W-:Y:S01]  /*1db0*/  IMAD R7, R103, R117, R6 ;  /* 0x0000007567077224 */ /* 0x000fe200078e0206 */
[----:B------:R-:W-:Y:S02]  /*1dc0*/  ISETP.NE.U32.AND P0, PT, RZ, UR6, PT ;  /* 0x00000006ff007c0c */ /* 0x000fe4000bf05070 */
[----:B------:R-:W-:Y:S01]  /*1dd0*/  SHF.R.S32.HI R6, RZ, 0x1f, R3 ;  /* 0x0000001fff067819 */ /* 0x000fe20000011403 */
[----:B------:R-:W-:Y:S01]  /*1de0*/  IMAD.IADD R5, R5, 0x1, R7 ;  /* 0x0000000105057824 */ /* 0x000fe200078e0207 */
[----:B------:R-:W-:-:S03]  /*1df0*/  ISETP.NE.AND.EX P0, PT, RZ, UR7, PT, P0 ;  /* 0x00000007ff007c0c */ /* 0x000fc6000bf05300 */
[----:B------:R-:W-:Y:S01]  /*1e00*/  IMAD R0, R6, UR4, RZ ;  /* 0x0000000406007c24 */ /* 0x000fe2000f8e02ff */
[----:B------:R-:W-:Y:S01]  /*1e10*/  ISETP.NE.AND P6, PT, R20, 0x1, PT ;  /* 0x000000011400780c */ /* 0x000fe20003fc5270 */
[----:B------:R-:W-:-:S04]  /*1e20*/  IMAD.WIDE.U32 R4, R3, UR4, R4 ;  /* 0x0000000403047c25 */ /* 0x000fc8000f8e0004 */
[----:B------:R-:W-:Y:S01]  /*1e30*/  IMAD R7, R3, UR5, R0 ;  /* 0x0000000503077c24 */ /* 0x000fe2000f8e0200 */
[----:B------:R-:W-:-:S03]  /*1e40*/  ULDC.64 UR4, c[0x0][0x300] ;  /* 0x0000c00000047ab9 */ /* 0x000fc60000000a00 */
[----:B------:R-:W-:Y:S01]  /*1e50*/  IMAD.IADD R5, R5, 0x1, R7 ;  /* 0x0000000105057824 */ /* 0x000fe200078e0207 */
[----:B------:R-:W-:Y:S01]  /*1e60*/  SHF.R.S32.HI R17, RZ, 0x1f, R16 ;  /* 0x0000001fff117819 */ /* 0x000fe20000011410 */
[----:B---3--:R-:W-:Y:S01]  /*1e70*/  IMAD.WIDE.U32 R112, R220, R110, R22 ;  /* 0x0000006edc707225 */ /* 0x008fe200078e0016 */
[----:B0-----:R-:W-:-:S03]  /*1e80*/  ISETP.GE.AND P3, PT, R222, R101, PT ;  /* 0x00000065de00720c */ /* 0x001fc60003f66270 */
[----:B----4-:R-:W-:-:S04]  /*1e90*/  IMAD.WIDE.U32 R108, R220, R104, R16 ;  /* 0x00000068dc6c7225 */ /* 0x010fc800078e0010 */
[----:B------:R-:W-:-:S04]  /*1ea0*/  IMAD.WIDE.U32 R106, R220, R104, R22 ;  /* 0x00000068dc6a7225 */ /* 0x000fc800078e0016 */
[----:B------:R-:W-:Y:S01]  /*1eb0*/  IMAD.WIDE.U32 R114, R220, R110, R16 ;  /* 0x0000006edc727225 */ /* 0x000fe200078e0010 */
[----:B------:R-:W-:-:S03]  /*1ec0*/  SHF.L.U64.HI R129, R116, 0x7, R117 ;  /* 0x0000000774817819 */ /* 0x000fc60000010275 */
[----:B------:R-:W-:Y:S02]  /*1ed0*/  IMAD.SHL.U32 R130, R116, 0x80, RZ ;  /* 0x0000008074827824 */ /* 0x000fe400078e00ff */
[----:B------:R-:W-:Y:S02]  /*1ee0*/  VIADD R26, R220, 0x80 ;  /* 0x00000080dc1a7836 */ /* 0x000fe40000000000 */
[----:B------:R-:W-:-:S03]  /*1ef0*/  IMAD R125, R111, 0xa0, RZ ;  /* 0x000000a06f7d7824 */ /* 0x000fc600078e02ff */
[----:B------:R-:W-:Y:S01]  /*1f00*/  SHF.R.S32.HI R147, RZ, 0x1f, R26 ;  /* 0x0000001fff937819 */ /* 0x000fe2000001141a */
[----:B------:R-:W-:Y:S01]  /*1f10*/  VIADD R151, R20, 0x8 ;  /* 0x0000000814977836 */ /* 0x000fe20000000000 */
[----:B------:R-:W-:Y:S02]  /*1f20*/  SHF.R.S32.HI R0, RZ, 0x1f, R25 ;  /* 0x0000001fff007819 */ /* 0x000fe40000011419 */
[----:B------:R-:W-:Y:S02]  /*1f30*/  SEL R13, R25, RZ, !P0 ;  /* 0x000000ff190d7207 */ /* 0x000fe40004000000 */
[----:B------:R-:W-:-:S05]  /*1f40*/  SEL R10, R0, RZ, !P0 ;  /* 0x000000ff000a7207 */ /* 0x000fca0004000000 */
[----:B------:R-:W-:Y:S02]  /*1f50*/  IMAD R0, R10, UR4, RZ ;  /* 0x000000040a007c24 */ /* 0x000fe4000f8e02ff */
[----:B------:R-:W-:-:S04]  /*1f60*/  IMAD.WIDE.U32 R120, R13, UR4, R4 ;  /* 0x000000040d787c25 */ /* 0x000fc8000f8e0004 */
[----:B------:R-:W-:Y:S01]  /*1f70*/  IMAD R9, R13, UR5, R0 ;  /* 0x000000050d097c24 */ /* 0x000fe2000f8e0200 */
[----:B------:R-:W-:Y:S05]  /*1f80*/  @!P6 WARPSYNC.ALL ;  /* 0x000000000000e948 */ /* 0x000fea0003800000 */
[----:B------:R-:W-:Y:S01]  /*1f90*/  ULDC.64 UR4, c[0x0][0x320] ;  /* 0x0000c80000047ab9 */ /* 0x000fe20000000a00 */
[----:B------:R-:W-:Y:S01]  /*1fa0*/  IMAD R0, R144, R116, RZ ;  /* 0x0000007490007224 */ /* 0x000fe200078e02ff */
[----:B------:R-:W-:Y:S01]  /*1fb0*/  ULDC.64 UR6, c[0x0][0x328] ;  /* 0x0000ca0000067ab9 */ /* 0x000fe20000000a00 */
[----:B------:R-:W-:Y:S02]  /*1fc0*/  IMAD R4, R6, UR4, RZ ;  /* 0x0000000406047c24 */ /* 0x000fe4000f8e02ff */
[----:B------:R-:W-:Y:S01]  /*1fd0*/  IMAD.WIDE.U32 R6, R3, UR4, R22 ;  /* 0x0000000403067c25 */ /* 0x000fe2000f8e0016 */
[----:B------:R-:W-:-:S03]  /*1fe0*/  ULDC UR4, c[0x0][0x2e4] ;  /* 0x0000b90000047ab9 */ /* 0x000fc60000000800 */
[----:B------:R-:W-:Y:S02]  /*1ff0*/  IMAD R119, R3, UR5, R4 ;  /* 0x0000000503777c24 */ /* 0x000fe4000f8e0204 */
[C---:B------:R-:W-:Y:S01]  /*2000*/  IMAD.WIDE.U32 R4, R220.reuse, R116, R22 ;  /* 0x00000074dc047225 */ /* 0x040fe200078e0016 */
[----:B------:R-:W-:Y:S01]  /*2010*/  @!P6 BAR.SYNC.DEFER_BLOCKING 0x9, 0x100 ;  /* 0x024400000000eb1d */ /* 0x000fe20000010000 */
[----:B------:R-:W-:Y:S02]  /*2020*/  ISETP.GE.AND P1, PT, R221, UR4, PT ;  /* 0x00000004dd007c0c */ /* 0x000fe4000bf26270 */
[----:B------:R-:W-:Y:S01]  /*2030*/  IMAD R11, R220, R117, R0 ;  /* 0x00000075dc0b7224 */ /* 0x000fe200078e0200 */
[----:B------:R-:W-:Y:S01]  /*2040*/  IADD3 R3, P2, R120, R4, RZ ;  /* 0x0000000478037210 */ /* 0x000fe20007f5e0ff */
[----:B------:R-:W-:Y:S01]  /*2050*/  IMAD.IADD R0, R121, 0x1, R9 ;  /* 0x0000000179007824 */ /* 0x000fe200078e0209 */
[----:B------:R-:W-:Y:S02]  /*2060*/  SEL R4, RZ, 0xffffffff, P1 ;  /* 0xffffffffff047807 */ /* 0x000fe40000800000 */
[----:B------:R-:W-:Y:S01]  /*2070*/  ISETP.GE.AND P0, PT, R22, UR4, PT ;  /* 0x0000000416007c0c */ /* 0x000fe2000bf06270 */
[----:B------:R-:W-:Y:S01]  /*2080*/  IMAD.IADD R119, R7, 0x1, R119 ;  /* 0x0000000107777824 */ /* 0x000fe200078e0277 */
[----:B------:R-:W-:-:S02]  /*2090*/  SHF.L.U32 R8, R4, 0x1, RZ ;  /* 0x0000000104087819 */ /* 0x000fc400000006ff */
[----:B------:R-:W-:Y:S02]  /*20a0*/  SEL R7, RZ, 0x1, P0 ;  /* 0x00000001ff077807 */ /* 0x000fe40000000000 */
[----:B------:R-:W-:Y:S01]  /*20b0*/  IADD3.X R4, R0, R5, R11, P2, !PT ;  /* 0x0000000500047210 */ /* 0x000fe200017fe40b */
[----:B------:R-:W-:Y:S01]  /*20c0*/  VIADD R5, R22, 0x60 ;  /* 0x0000006016057836 */ /* 0x000fe20000000000 */
[----:B------:R-:W-:Y:S01]  /*20d0*/  LOP3.LUT R7, R8, 0x2, R7, 0xe2, !PT ;  /* 0x0000000208077812 */ /* 0x000fe200078ee207 */
[----:B------:R-:W-:Y:S01]  /*20e0*/  IMAD.MOV.U32 R118, RZ, RZ, R6 ;  /* 0x000000ffff767224 */ /* 0x000fe200078e0006 */
[----:B------:R-:W-:Y:S01]  /*20f0*/  ISETP.GE.AND P0, PT, R222, UR4, PT ;  /* 0x00000004de007c0c */ /* 0x000fe2000bf06270 */
[----:B------:R-:W-:Y:S01]  /*2100*/  IMAD R8, R144, R110, RZ ;  /* 0x0000006e90087224 */ /* 0x000fe200078e02ff */
[----:B------:R-:W-:Y:S01]  /*2110*/  ISETP.GE.AND P1, PT, R5, UR4, PT ;  /* 0x0000000405007c0c */ /* 0x000fe2000bf26270 */
[----:B------:R-:W-:Y:S02]  /*2120*/  VIADD R6, R22, 0x80 ;  /* 0x0000008016067836 */ /* 0x000fe40000000000 */
[----:B------:R-:W-:Y:S01]  /*2130*/  IMAD R11, R220, R111, R8 ;  /* 0x0000006fdc0b7224 */ /* 0x000fe200078e0208 */
[----:B------:R-:W-:-:S02]  /*2140*/  SEL R8, RZ, 0x4, P0 ;  /* 0x00000004ff087807 */ /* 0x000fc40000000000 */
[----:B------:R-:W-:Y:S02]  /*2150*/  SEL R9, RZ, 0x8, P1 ;  /* 0x00000008ff097807 */ /* 0x000fe40000800000 */
[----:B------:R-:W-:Y:S02]  /*2160*/  ISETP.GE.AND P0, PT, R6, UR4, PT ;  /* 0x0000000406007c0c */ /* 0x000fe4000bf06270 */
[----:B------:R-:W-:Y:S02]  /*2170*/  LOP3.LUT R7, R9, R7, R8, 0xfe, !PT ;  /* 0x0000000709077212 */ /* 0x000fe400078efe08 */
[----:B------:R-:W-:Y:S01]  /*2180*/  SEL R8, RZ, 0x10, P0 ;  /* 0x00000010ff087807 */ /* 0x000fe20000000000 */
[----:B------:R-:W-:Y:S01]  /*2190*/  IMAD R9, R10, UR6, RZ ;  /* 0x000000060a097c24 */ /* 0x000fe2000f8e02ff */
[-C--:B------:R-:W-:Y:S02]  /*21a0*/  ISETP.GE.AND P0, PT, R22, R101.reuse, PT ;  /* 0x000000651600720c */ /* 0x080fe40003f06270 */
[----:B------:R-:W-:Y:S01]  /*21b0*/  LOP3.LUT R35, R7, R8, RZ, 0xfc, !PT ;  /* 0x0000000807237212 */ /* 0x000fe200078efcff */
[----:B------:R-:W-:Y:S01]  /*21c0*/  IMAD R7, R144, R104, RZ ;  /* 0x0000006890077224 */ /* 0x000fe200078e02ff */
[----:B------:R-:W-:Y:S01]  /*21d0*/  ISETP.GE.AND P1, PT, R221, R101, PT ;  /* 0x00000065dd00720c */ /* 0x000fe20003f26270 */
[----:B------:R-:W-:-:S02]  /*21e0*/  IMAD R33, R13, UR7, R9 ;  /* 0x000000070d217c24 */ /* 0x000fc4000f8e0209 */
[----:B------:R-:W-:Y:S01]  /*21f0*/  IMAD R9, R220, R105, R7 ;  /* 0x00000069dc097224 */ /* 0x000fe200078e0207 */
[C---:B------:R-:W-:Y:S02]  /*2200*/  SEL R7, R101.reuse, RZ, P0 ;  /* 0x000000ff65077207 */ /* 0x040fe40000000000 */
[----:B------:R-:W-:Y:S01]  /*2210*/  SEL R8, R101, RZ, P1 ;  /* 0x000000ff65087207 */ /* 0x000fe20000800000 */
[----:B------:R-:W-:Y:S02]  /*2220*/  IMAD.IADD R109, R109, 0x1, R9 ;  /* 0x000000016d6d7824 */ /* 0x000fe400078e0209 */
[----:B------:R-:W-:Y:S01]  /*2230*/  IMAD.IADD R7, R22, 0x1, R7 ;  /* 0x0000000116077824 */ /* 0x000fe200078e0207 */
[----:B------:R-:W-:Y:S01]  /*2240*/  IADD3 R113, R11, R113, RZ ;  /* 0x000000710b717210 */ /* 0x000fe20007ffe0ff */
[----:B------:R-:W-:Y:S02]  /*2250*/  IMAD.IADD R107, R9, 0x1, R107 ;  /* 0x00000001096b7824 */ /* 0x000fe400078e026b */
[----:B------:R-:W-:Y:S01]  /*2260*/  IMAD.IADD R115, R115, 0x1, R11 ;  /* 0x0000000173737824 */ /* 0x000fe200078e020b */
[----:B------:R-:W-:Y:S01]  /*2270*/  SEL R11, R101, RZ, P3 ;  /* 0x000000ff650b7207 */ /* 0x000fe20001800000 */
[----:B------:R-:W-:Y:S01]  /*2280*/  IMAD.IADD R9, R221, 0x1, R8 ;  /* 0x00000001dd097824 */ /* 0x000fe200078e0208 */
[----:B------:R-:W-:-:S02]  /*2290*/  SHF.R.S32.HI R8, RZ, 0x1f, R7 ;  /* 0x0000001fff087819 */ /* 0x000fc40000011407 */
[----:B------:R-:W-:Y:S02]  /*22a0*/  IADD3 R14, R222, R11, RZ ;  /* 0x0000000bde0e7210 */ /* 0x000fe40007ffe0ff */
[----:B------:R-:W-:Y:S02]  /*22b0*/  SHF.R.S32.HI R10, RZ, 0x1f, R9 ;  /* 0x0000001fff0a7819 */ /* 0x000fe40000011409 */
[CC--:B------:R-:W-:Y:S02]  /*22c0*/  LEA.HI R25, R8.reuse, R7.reuse, RZ, 0x4 ;  /* 0x0000000708197211 */ /* 0x0c0fe400078f20ff */
[----:B------:R-:W-:Y:S02]  /*22d0*/  LEA.HI R8, R8, R7, RZ, 0x6 ;  /* 0x0000000708087211 */ /* 0x000fe400078f30ff */
[----:B------:R-:W-:Y:S02]  /*22e0*/  SHF.R.S32.HI R15, RZ, 0x1f, R14 ;  /* 0x0000001fff0f7819 */ /* 0x000fe4000001140e */
[----:B------:R-:W-:-:S02]  /*22f0*/  LEA.HI R27, R10, R9, RZ, 0x4 ;  /* 0x000000090a1b7211 */ /* 0x000fc400078f20ff */
[----:B------:R-:W-:Y:S02]  /*2300*/  LEA.HI R10, R10, R9, RZ, 0x6 ;  /* 0x000000090a0a7211 */ /* 0x000fe400078f30ff */
[----:B------:R-:W-:Y:S02]  /*2310*/  SHF.R.S32.HI R9, RZ, 0x6, R8 ;  /* 0x00000006ff097819 */ /* 0x000fe40000011408 */
[--C-:B------:R-:W-:Y:S02]  /*2320*/  LOP3.LUT R8, R224, 0x30, R25.reuse, 0xf8, !PT ;  /* 0x00000030e0087812 */ /* 0x100fe400078ef819 */
[----:B------:R-:W-:Y:S02]  /*2330*/  SHF.R.U32.HI R7, RZ, 0x3, R228 ;  /* 0x00000003ff077819 */ /* 0x000fe400000116e4 */
[----:B------:R-:W-:Y:S02]  /*2340*/  LEA.HI R29, R15, R14, RZ, 0x4 ;  /* 0x0000000e0f1d7211 */ /* 0x000fe400078f20ff */
[----:B------:R-:W-:-:S02]  /*2350*/  LOP3.LUT R12, R228, 0x30, R25, 0xf8, !PT ;  /* 0x00000030e40c7812 */ /* 0x000fc400078ef819 */
[----:B------:R-:W-:Y:S01]  /*2360*/  LEA.HI R14, R15, R14, RZ, 0x6 ;  /* 0x0000000e0f0e7211 */ /* 0x000fe200078f30ff */
[----:B------:R-:W-:Y:S01]  /*2370*/  IMAD.WIDE.U32 R118, R13, UR6, R118 ;  /* 0x000000060d767c25 */ /* 0x000fe2000f8e0076 */
[----:B------:R-:W-:Y:S02]  /*2380*/  LOP3.LUT R28, R28, 0xfffffffe, RZ, 0xc0, !PT ;  /* 0xfffffffe1c1c7812 */ /* 0x000fe400078ec0ff */
[----:B------:R-:W-:Y:S01]  /*2390*/  LOP3.LUT R8, R8, R225, RZ, 0x3c, !PT ;  /* 0x000000e108087212 */ /* 0x000fe200078e3cff */
[----:B------:R-:W-:Y:S01]  /*23a0*/  IMAD R137, R9, 0x2800, R226 ;  /* 0x0000280009897824 */ /* 0x000fe200078e02e2 */
[----:B------:R-:W-:Y:S02]  /*23b0*/  LOP3.LUT R13, R12, R7, RZ, 0x3c, !PT ;  /* 0x000000070c0d7212 */ /* 0x000fe400078e3cff */
[----:B------:R-:W-:Y:S02]  /*23c0*/  SHF.R.S32.HI R14, RZ, 0x6, R14 ;  /* 0x00000006ff0e7819 */ /* 0x000fe4000001140e */
[----:B------:R-:W-:Y:S01]  /*23d0*/  LOP3.LUT R12, R228, 0x30, R29, 0xf8, !PT ;  /* 0x00000030e40c7812 */ /* 0x000fe200078ef81d */
[----:B------:R-:W-:Y:S01]  /*23e0*/  IMAD.IADD R137, R137, 0x1, R8 ;  /* 0x0000000189897824 */ /* 0x000fe200078e0208 */
[----:B------:R-:W-:-:S02]  /*23f0*/  @P3 LOP3.LUT R28, R28, 0x1, RZ, 0xfc, !PT ;  /* 0x000000011c1c3812 */ /* 0x000fc400078efcff */
[----:B------:R-:W-:Y:S02]  /*2400*/  SHF.R.S32.HI R11, RZ, 0x6, R10 ;  /* 0x00000006ff0b7819 */ /* 0x000fe4000001140a */
[----:B------:R-:W-:Y:S01]  /*2410*/  LOP3.LUT P3, RZ, R236, 0x2, RZ, 0xc0, !PT ;  /* 0x00000002ecff7812 */ /* 0x000fe2000786c0ff */
[----:B------:R-:W-:Y:S01]  /*2420*/  IMAD R131, R14, 0x2800, R229 ;  /* 0x000028000e837824 */ /* 0x000fe200078e02e5 */
[C---:B------:R-:W-:Y:S02]  /*2430*/  LOP3.LUT R10, R224.reuse, 0x30, R27, 0xf8, !PT ;  /* 0x00000030e00a7812 */ /* 0x040fe400078ef81b */
[----:B------:R-:W-:Y:S02]  /*2440*/  LOP3.LUT R8, R224, 0x30, R29, 0xf8, !PT ;  /* 0x00000030e0087812 */ /* 0x000fe400078ef81d */
[----:B------:R-:W-:Y:S01]  /*2450*/  LOP3.LUT R12, R12, R7, RZ, 0x3c, !PT ;  /* 0x000000070c0c7212 */ /* 0x000fe200078e3cff */
[--C-:B------:R-:W-:Y:S01]  /*2460*/  IMAD R134, R9, 0x2800, R229.reuse ;  /* 0x0000280009867824 */ /* 0x100fe200078e02e5 */
[-C--:B------:R-:W-:Y:S01]  /*2470*/  LOP3.LUT R9, R10, R225.reuse, RZ, 0x3c, !PT ;  /* 0x000000e10a097212 */ /* 0x080fe200078e3cff */
[C-C-:B------:R-:W-:Y:S01]  /*2480*/  IMAD R136, R11.reuse, 0x2800, R226.reuse ;  /* 0x000028000b887824 */ /* 0x140fe200078e02e2 */
[----:B------:R-:W-:Y:S01]  /*2490*/  LOP3.LUT R8, R8, R225, RZ, 0x3c, !PT ;  /* 0x000000e108087212 */ /* 0x000fe200078e3cff */
[----:B------:R-:W-:Y:S01]  /*24a0*/  IMAD R132, R11, 0x2800, R229 ;  /* 0x000028000b847824 */ /* 0x000fe200078e02e5 */
[----:B-----5:R-:W-:Y:S01]  /*24b0*/  SHF.R.S32.HI R11, RZ, 0x1f, R123 ;  /* 0x0000001fff0b7819 */ /* 0x020fe2000001147b */
[----:B------:R-:W-:Y:S01]  /*24c0*/  IMAD R133, R14, 0x2800, R226 ;  /* 0x000028000e857824 */ /* 0x000fe200078e02e2 */
[----:B------:R-:W-:Y:S01]  /*24d0*/  IADD3 R102, P2, R220, R103, RZ ;  /* 0x00000067dc667210 */ /* 0x000fe20007f5e0ff */
[----:B------:R-:W-:Y:S01]  /*24e0*/  IMAD.IADD R131, R131, 0x1, R12 ;  /* 0x0000000183837824 */ /* 0x000fe200078e020c */
[----:B------:R-:W-:-:S02]  /*24f0*/  LOP3.LUT R10, R228, 0x30, R27, 0xf8, !PT ;  /* 0x00000030e40a7812 */ /* 0x000fc400078ef81b */
[----:B------:R-:W-:Y:S01]  /*2500*/  IADD3 R12, R22, 0xa0, RZ ;  /* 0x000000a0160c7810 */ /* 0x000fe20007ffe0ff */
[----:B------:R-:W-:Y:S01]  /*2510*/  IMAD.IADD R136, R136, 0x1, R9 ;  /* 0x0000000188887824 */ /* 0x000fe200078e0209 */
[----:B------:R-:W-:Y:S01]  /*2520*/  IADD3 R133, R133, R8, RZ ;  /* 0x0000000885857210 */ /* 0x000fe20007ffe0ff */
[----:B------:R-:W-:Y:S01]  /*2530*/  IMAD.IADD R134, R134, 0x1, R13 ;  /* 0x0000000186867824 */ /* 0x000fe200078e020d */
[----:B------:R-:W-:Y:S01]  /*2540*/  LOP3.LUT R28, R28, 0xfffffffb, RZ, 0xc0, !PT ;  /* 0xfffffffb1c1c7812 */ /* 0x000fe200078ec0ff */
[----:B------:R-:W-:Y:S01]  /*2550*/  IMAD R8, R11, R110, RZ ;  /* 0x0000006e0b087224 */ /* 0x000fe200078e02ff */
[----:B------:R-:W-:Y:S01]  /*2560*/  LOP3.LUT R9, R10, R7, RZ, 0x3c, !PT ;  /* 0x000000070a097212 */ /* 0x000fe200078e3cff */
[----:B------:R-:W-:Y:S01]  /*2570*/  IMAD.X R103, R37, 0x1, R144, P2 ;  /* 0x0000000125677824 */ /* 0x000fe200010e0690 */
[----:B------:R-:W-:Y:S01]  /*2580*/  ISETP.GE.AND P2, PT, R12, UR4, PT ;  /* 0x000000040c007c0c */ /* 0x000fe2000bf46270 */
[----:B------:R-:W-:Y:S01]  /*2590*/  IMAD R13, R117, 0xa0, RZ ;  /* 0x000000a0750d7824 */ /* 0x000fe200078e02ff */
[----:B------:R-:W-:Y:S01]  /*25a0*/  @P3 LOP3.LUT R28, R28, 0x4, RZ, 0xfc, !PT ;  /* 0x000000041c1c3812 */ /* 0x000fe200078efcff */
[----:B------:R-:W-:Y:S01]  /*25b0*/  IMAD.WIDE.U32 R116, R116, 0xa0, RZ ;  /* 0x000000a074747825 */ /* 0x000fe200078e00ff */
[----:B------:R-:W-:-:S03]  /*25c0*/  SEL R32, RZ, 0x20, P2 ;  /* 0x00000020ff207807 */ /* 0x000fc60001000000 */
[----:B------:R-:W-:Y:S02]  /*25d0*/  IMAD R10, R11, R104, RZ ;  /* 0x000000680b0a7224 */ /* 0x000fe400078e02ff */
[C---:B------:R-:W-:Y:S02]  /*25e0*/  IMAD R21, R123.reuse, R111, R8 ;  /* 0x0000006f7b157224 */ /* 0x040fe400078e0208 */
[----:B------:R-:W-:Y:S01]  /*25f0*/  IMAD.WIDE.U32 R114, R123, R110, R114 ;  /* 0x0000006e7b727225 */ /* 0x000fe200078e0072 */
[----:B------:R-:W-:-:S03]  /*2600*/  IADD3 R124, R117, R13, RZ ;  /* 0x0000000d757c7210 */ /* 0x000fc60007ffe0ff */
[C---:B------:R-:W-:Y:S01]  /*2610*/  IMAD.WIDE.U32 R112, R123.reuse, R110, R112 ;  /* 0x0000006e7b707225 */ /* 0x040fe200078e0070 */
[----:B------:R0:W-:Y:S03]  /*2620*/  STL [R1+0x10], R28 ;  /* 0x0000101c01007387 */ /* 0x0001e60000100800 */
[----:B------:R-:W-:Y:S01]  /*2630*/  IMAD R31, R123, R105, R10 ;  /* 0x000000697b1f7224 */ /* 0x000fe200078e020a */
[C---:B------:R-:W-:Y:S01]  /*2640*/  SHF.L.U64.HI R10, R104.reuse, 0x7, R105 ;  /* 0x00000007680a7819 */ /* 0x040fe20000010269 */
[----:B------:R-:W-:Y:S02]  /*2650*/  IMAD R15, R105, 0xa0, RZ ;  /* 0x000000a0690f7824 */ /* 0x000fe400078e02ff */
[----:B------:R-:W-:Y:S02]  /*2660*/  IMAD.SHL.U32 R11, R104, 0x80, RZ ;  /* 0x00000080680b7824 */ /* 0x000fe400078e00ff */
[----:B------:R-:W-:Y:S01]  /*2670*/  IMAD.WIDE.U32 R108, R123, R104, R108 ;  /* 0x000000687b6c7225 */ /* 0x000fe200078e006c */
[----:B------:R-:W-:-:S03]  /*2680*/  SHF.L.U64.HI R8, R110, 0x7, R111 ;  /* 0x000000076e087819 */ /* 0x000fc6000001026f */
[----:B------:R-:W-:Y:S01]  /*2690*/  IMAD.WIDE.U32 R106, R123, R104, R106 ;  /* 0x000000687b6a7225 */ /* 0x000fe200078e006a */
[----:B------:R-:W-:Y:S02]  /*26a0*/  SHF.R.S32.HI R26, RZ, 0x4, R27 ;  /* 0x00000004ff1a7819 */ /* 0x000fe4000001141b */
[----:B0-----:R-:W-:Y:S01]  /*26b0*/  SHF.R.S32.HI R28, RZ, 0x4, R29 ;  /* 0x00000004ff1c7819 */ /* 0x001fe2000001141d */
[----:B------:R-:W-:Y:S01]  /*26c0*/  IMAD.IADD R132, R132, 0x1, R9 ;  /* 0x0000000184847824 */ /* 0x000fe200078e0209 */
[----:B------:R-:W-:Y:S01]  /*26d0*/  LOP3.LUT R39, R35, R32, RZ, 0xfc, !PT ;  /* 0x0000002023277212 */ /* 0x000fe200078efcff */
[----:B------:R-:W-:Y:S01]  /*26e0*/  IMAD.WIDE.U32 R104, R104, 0xa0, RZ ;  /* 0x000000a068687825 */ /* 0x000fe200078e00ff */
[----:B------:R-:W-:-:S03]  /*26f0*/  LOP3.LUT R27, R27, 0xfffffff0, RZ, 0xc0, !PT ;  /* 0xfffffff01b1b7812 */ /* 0x000fc600078ec0ff */
[----:B------:R-:W-:Y:S02]  /*2700*/  IMAD.IADD R13, R115, 0x1, R21 ;  /* 0x00000001730d7824 */ /* 0x000fe400078e0215 */
[----:B------:R-:W-:Y:S01]  /*2710*/  IMAD.IADD R14, R21, 0x1, R113 ;  /* 0x00000001150e7824 */ /* 0x000fe200078e0271 */
[----:B------:R-:W-:Y:S01]  /*2720*/  SHF.R.S32.HI R21, RZ, 0x4, R25 ;  /* 0x00000004ff157819 */ /* 0x000fe20000011419 */
[C---:B------:R-:W-:Y:S01]  /*2730*/  IMAD.SHL.U32 R9, R110.reuse, 0x80, RZ ;  /* 0x000000806e097824 */ /* 0x040fe200078e00ff */
[----:B------:R-:W-:Y:S01]  /*2740*/  LOP3.LUT R25, R25, 0xfffffff0, RZ, 0xc0, !PT ;  /* 0xfffffff019197812 */ /* 0x000fe200078ec0ff */
[----:B------:R-:W-:Y:S01]  /*2750*/  IMAD.WIDE.U32 R110, R110, 0xa0, RZ ;  /* 0x000000a06e6e7825 */ /* 0x000fe200078e00ff */
[----:B------:R-:W-:Y:S02]  /*2760*/  LOP3.LUT R29, R29, 0xfffffff0, RZ, 0xc0, !PT ;  /* 0xfffffff01d1d7812 */ /* 0x000fe400078ec0ff */
[----:B------:R-:W-:Y:S01]  /*2770*/  LOP3.LUT R34, R35, 0x1, RZ, 0xc0, !PT ;  /* 0x0000000123227812 */ /* 0x000fe200078ec0ff */
[----:B------:R-:W-:Y:S01]  /*2780*/  IMAD.IADD R128, R105, 0x1, R15 ;  /* 0x0000000169807824 */ /* 0x000fe200078e020f */
[----:B------:R-:W-:Y:S01]  /*2790*/  IADD3 R15, R109, R31, RZ ;  /* 0x0000001f6d0f7210 */ /* 0x000fe20007ffe0ff */
[----:B------:R-:W-:Y:S01]  /*27a0*/  IMAD.IADD R20, R31, 0x1, R107 ;  /* 0x000000011f147824 */ /* 0x000fe200078e026b */
[----:B------:R-:W-:Y:S01]  /*27b0*/  LOP3.LUT R35, R39, 0x2, RZ, 0xc0, !PT ;  /* 0x0000000227237812 */ /* 0x000fe200078ec0ff */
[----:B------:R-:W-:Y:S01]  /*27c0*/  IMAD.SHL.U32 R101, R101, 0x2, RZ ;  /* 0x0000000265657824 */ /* 0x000fe200078e00ff */
[----:B------:R-:W-:Y:S01]  /*27d0*/  LOP3.LUT R36, R39, 0x4, RZ, 0xc0, !PT ;  /* 0x0000000427247812 */ /* 0x000fe200078ec0ff */
[----:B------:R-:W-:Y:S01]  /*27e0*/  IMAD.IADD R125, R111, 0x1, R125 ;  /* 0x000000016f7d7824 */ /* 0x000fe200078e027d */
[----:B------:R-:W-:Y:S01]  /*27f0*/  LOP3.LUT R37, R39, 0x8, RZ, 0xc0, !PT ;  /* 0x0000000827257812 */ /* 0x000fe200078ec0ff */
[----:B------:R-:W-:Y:S01]  /*2800*/  IMAD.IADD R33, R119, 0x1, R33 ;  /* 0x0000000177217824 */ /* 0x000fe200078e0221 */
[----:B------:R-:W-:-:S02]  /*2810*/  LOP3.LUT R38, R39, 0x10, RZ, 0xc0, !PT ;  /* 0x0000001027267812 */ /* 0x000fc400078ec0ff */
[----:B------:R-:W-:Y:S02]  /*2820*/  SHF.R.S32.HI R30, RZ, 0x1f, R25 ;  /* 0x0000001fff1e7819 */ /* 0x000fe40000011419 */
[----:B------:R-:W-:Y:S02]  /*2830*/  SHF.R.S32.HI R31, RZ, 0x1f, R27 ;  /* 0x0000001fff1f7819 */ /* 0x000fe4000001141b */
[----:B------:R-:W-:Y:S02]  /*2840*/  SHF.R.S32.HI R32, RZ, 0x1f, R29 ;  /* 0x0000001fff207819 */ /* 0x000fe4000001141d */
[----:B------:R-:W-:-:S07]  /*2850*/  LOP3.LUT R39, R39, 0x20, RZ, 0xc0, !PT ;  /* 0x0000002027277812 */ /* 0x000fce00078ec0ff */
.L_x_3292:
[----:B------:R-:W2:Y:S01]  /*2860*/  LDL.LU R40, [R1+0x10] ;  /* 0x0000100001287983 */ /* 0x000ea20000300800 */
[----:B0-----:R-:W0:Y:S01]  /*2870*/  LDC.64 R126, c[0x0][0x2d8] ;  /* 0x0000b600ff7e7b82 */ /* 0x001e220000000a00 */
[----:B------:R-:W-:Y:S01]  /*2880*/  VIADD R47, R24, 0xffffffff ;  /* 0xffffffff182f7836 */ /* 0x000fe20000000000 */
[----:B------:R-:W-:Y:S01]  /*2890*/  LOP3.LUT P4, RZ, R236, 0x2, RZ, 0xc0, !PT ;  /* 0x00000002ecff7812 */ /* 0x000fe2000788c0ff */
[----:B------:R-:W-:Y:S05]  /*28a0*/  YIELD ;  /* 0x0000000000007946 */ /* 0x000fea0003800000 */
[----:B------:R-:W-:Y:S01]  /*28b0*/  SHF.R.S32.HI R42, RZ, 0x1f, R47 ;  /* 0x0000001fff2a7819 */ /* 0x000fe2000001142f */
[-C--:B------:R-:W-:Y:S01]  /*28c0*/  IMAD R41, R124, R47.reuse, RZ ;  /* 0x0000002f7c297224 */ /* 0x080fe200078e02ff */
[----:B------:R-:W1:Y:S01]  /*28d0*/  LDC R135, c[0x0][0x3d4] ;  /* 0x0000f500ff877b82 */ /* 0x000e620000000800 */
[----:B------:R-:W-:Y:S01]  /*28e0*/  IMAD.WIDE.U32 R140, R116, R47, RZ ;  /* 0x0000002f748c7225 */ /* 0x000fe200078e00ff */
[----:B------:R-:W-:Y:S03]  /*28f0*/  BSSY B0, `(.L_x_3193) ;  /* 0x0000d04000007945 */ /* 0x000fe60003800000 */
[----:B------:R-:W-:Y:S01]  /*2900*/  IMAD R41, R42, R116, R41 ;  /* 0x000000742a297224 */ /* 0x000fe200078e0229 */
[----:B------:R-:W-:-:S03]  /*2910*/  IADD3 R49, P2, P3, R3, R140, R130 ;  /* 0x0000008c03317210 */ /* 0x000fc60007b5e082 */
[----:B------:R-:W-:Y:S02]  /*2920*/  IMAD.IADD R143, R141, 0x1, R41 ;  /* 0x000000018d8f7824 */ /* 0x000fe400078e0229 */
[----:B------:R-:W-:-:S03]  /*2930*/  IMAD R41, R19, 0x7800, R235 ;  /* 0x0000780013297824 */ /* 0x000fc600078e02eb */
[----:B------:R-:W-:Y:S02]  /*2940*/  IADD3.X R24, R4, R143, R129, P2, P3 ;  /* 0x0000008f04187210 */ /* 0x000fe400017e6481 */
[-C--:B0-----:R-:W-:Y:S02]  /*2950*/  IADD3 R50, P2, P3, R140, R126.reuse, R3 ;  /* 0x0000007e8c327210 */ /* 0x081fe40007b5e003 */
[C---:B------:R-:W-:Y:S01]  /*2960*/  IADD3 R43, R41.reuse, 0x20, RZ ;  /* 0x00000020292b7810 */ /* 0x040fe20007ffe0ff */
[----:B------:R-:W-:Y:S01]  /*2970*/  @P4 VIADD R43, R41, 0xffffffe0 ;  /* 0xffffffe0292b4836 */ /* 0x000fe20000000000 */
[----:B------:R-:W-:Y:S02]  /*2980*/  IADD3.X R51, R143, R127, R4, P2, P3 ;  /* 0x0000007f8f337210 */ /* 0x000fe400017e6404 */
[----:B------:R-:W-:Y:S02]  /*2990*/  IADD3 R48, P2, R49, R126, RZ ;  /* 0x0000007e31307210 */ /* 0x000fe40007f5e0ff */
[----:B------:R-:W-:-:S03]  /*29a0*/  ISETP.GT.AND P3, PT, R47, R122, PT ;  /* 0x0000007a2f00720c */ /* 0x000fc60003f64270 */
[----:B------:R-:W-:Y:S01]  /*29b0*/  IMAD.X R49, R24, 0x1, R127, P2 ;  /* 0x0000000118317824 */ /* 0x000fe200010e067f */
[----:B-1----:R-:W-:Y:S01]  /*29c0*/  ISETP.GE.AND P2, PT, R135, 0x1, PT ;  /* 0x000000018700780c */ /* 0x002fe20003f46270 */
[----:B------:R-:W-:Y:S01]  /*29d0*/  IMAD.MOV.U32 R24, RZ, RZ, R47 ;  /* 0x000000ffff187224 */ /* 0x000fe200078e002f */
[----:B--2---:R-:W-:-:S07]  /*29e0*/  LOP3.LUT R40, R40, 0xfffffffd, RZ, 0xc0, !PT ;  /* 0xfffffffd28287812 */ /* 0x004fce00078ec0ff */
[----:B------:R-:W-:-:S05]  /*29f0*/  @P3 LOP3.LUT R40, R40, 0x2, RZ, 0xfc, !PT ;  /* 0x0000000228283812 */ /* 0x000fca00078efcff */
[----:B------:R0:W-:Y:S02]  /*2a00*/  STL [R1+0x10], R40 ;  /* 0x0000102801007387 */ /* 0x0001e40000100800 */
[C---:B0-----:R-:W-:Y:S01]  /*2a10*/  IMAD.IADD R40, R18.reuse, 0x1, R41 ;  /* 0x0000000112287824 */ /* 0x041fe200078e0229 */
[----:B------:R-:W-:Y:S01]  /*2a20*/  IADD3 R41, R18, R43, RZ ;  /* 0x0000002b12297210 */ /* 0x000fe20007ffe0ff */
[----:B------:R-:W-:Y:S06]  /*2a30*/  @!P2 BRA `(.L_x_3194) ;  /* 0x000000c800e0a947 */ /* 0x000fec0003800000 */
        /* <DEDUP_REMOVED lines=39> */
[----:B------:R-:W-:Y:S06]  /*2cb0*/  @P3 BRA `(.L_x_3197) ;  /* 0x0000000000a43947 */ /* 0x000fec0003800000 */
        /* <DEDUP_REMOVED lines=8> */
[C---:B------:R-:W-:Y:S01]  /*2d40*/  ISETP.GE.AND P2, PT, R16.reuse, R135, PT ;  /* 0x000000871000720c */ /* 0x040fe20003f46270 */
[----:B------:R-:W-:Y:S01]  /*2d50*/  VIADD R76, R16, 0x10 ;  /* 0x00000010104c7836 */ /* 0x000fe20000000000 */
[----:B------:R-:W-:Y:S02]  /*2d60*/  CS2R R96, SRZ ;  /* 0x0000000000607805 */ /* 0x000fe4000001ff00 */
[----:B------:R-:W-:-:S09]  /*2d70*/  CS2R R98, SRZ ;  /* 0x0000000000627805 */ /* 0x000fd2000001ff00 */
[----:B------:R0:W5:Y:S04]  /*2d80*/  @!P2 LDG.E.64 R126, desc[UR54][R44.64] ;  /* 0x000000362c7ea981 */ /* 0x000168000c1e1b00 */
[----:B------:R0:W5:Y:S01]  /*2d90*/  @!P2 LDG.E.64 R138, desc[UR54][R46.64] ;  /* 0x000000362e8aa981 */ /* 0x000162000c1e1b00 */
[----:B------:R-:W-:Y:S01]  /*2da0*/  ISETP.GE.AND P2, PT, R76, R135, PT ;  /* 0x000000874c00720c */ /* 0x000fe20003f46270 */
[----:B------:R-:W-:Y:S01]  /*2db0*/  VIADD R76, R16, 0x20 ;  /* 0x00000020104c7836 */ /* 0x000fe20000000000 */
[----:B------:R-:W-:Y:S02]  /*2dc0*/  CS2R R88, SRZ ;  /* 0x0000000000587805 */ /* 0x000fe4000001ff00 */
[----:B------:R-:W-:-:S09]  /*2dd0*/  CS2R R90, SRZ ;  /* 0x00000000005a7805 */ /* 0x000fd2000001ff00 */
[----:B------:R0:W5:Y:S04]  /*2de0*/  @!P2 LDG.E.64 R96, desc[UR54][R44.64+0x10] ;  /* 0x000010362c60a981 */ /* 0x000168000c1e1b00 */
[----:B------:R0:W5:Y:S01]  /*2df0*/  @!P2 LDG.E.64 R98, desc[UR54][R46.64+0x10] ;  /* 0x000010362e62a981 */ /* 0x000162000c1e1b00 */
[----:B------:R-:W-:Y:S02]  /*2e00*/  ISETP.GE.AND P2, PT, R76, R135, PT ;  /* 0x000000874c00720c */ /* 0x000fe40003f46270 */
[----:B------:R-:W-:Y:S02]  /*2e10*/  IADD3 R76, R16, 0x30, RZ ;  /* 0x00000030104c7810 */ /* 0x000fe40007ffe0ff */
[----:B------:R-:W-:Y:S02]  /*2e20*/  CS2R R84, SRZ ;  /* 0x0000000000547805 */ /* 0x000fe4000001ff00 */
[----:B------:R-:W-:-:S07]  /*2e30*/  CS2R R86, SRZ ;  /* 0x0000000000567805 */ /* 0x000fce000001ff00 */
        /* <DEDUP_REMOVED lines=14> */
[----:B------:R-:W-:-:S13]  /*2f20*/  ISETP.GE.AND P2, PT, R140, R135, PT ;  /* 0x000000878c00720c */ /* 0x000fda0003f46270 */
[----:B------:R0:W5:Y:S04]  /*2f30*/  @!P2 LDG.E.64 R76, desc[UR54][R44.64+0x50] ;  /* 0x000050362c4ca981 */ /* 0x000168000c1e1b00 */
[----:B------:R0:W5:Y:S02]  /*2f40*/  @!P2 LDG.E.64 R78, desc[UR54][R46.64+0x50] ;  /* 0x000050362e4ea981 */ /* 0x000164000c1e1b00 */
.L_x_3197:
[----:B------:R-:W-:Y:S05]  /*2f50*/  BSYNC B1 ;  /* 0x0000000000017941 */ /* 0x000fea0003800000 */
.L_x_3196:
[----:B0-----:R-:W-:Y:S01]  /*2f60*/  VIADD R44, R220, 0x80 ;  /* 0x00000080dc2c7836 */ /* 0x001fe20000000000 */
[----:B------:R-:W-:Y:S01]  /*2f70*/  BSSY B1, `(.L_x_3198) ;  /* 0x0000032000017945 */ /* 0x000fe20003800000 */
[----:B-----5:R-:W-:Y:S01]  /*2f80*/  IMAD.MOV.U32 R152, RZ, RZ, R76 ;  /* 0x000000ffff987224 */ /* 0x020fe200078e004c */
[----:B------:R-:W-:Y:S02]  /*2f90*/  MOV R155, R80 ;  /* 0x00000050009b7202 */ /* 0x000fe40000000f00 */
[----:B------:R-:W-:-:S13]  /*2fa0*/  ISETP.GE.AND P4, PT, R44, R42, PT ;  /* 0x0000002a2c00720c */ /* 0x000fda0003f86270 */
        /* <DEDUP_REMOVED lines=43> */
[----:B------:R-:W-:-:S13]  /*3260*/  ISETP.GE.AND P2, PT, R92, R135, PT ;  /* 0x000000875c00720c */ /* 0x000fda0003f46270 */
[----:B------:R0:W5:Y:S04]  /*3270*/  @!P2 LDG.E.64 R52, desc[UR54][R44.64+0x50] ;  /* 0x000050362c34a981 */ /* 0x000168000c1e1b00 */
[----:B------:R0:W5:Y:S02]  /*3280*/  @!P2 LDG.E.64 R54, desc[UR54][R46.64+0x50] ;  /* 0x000050362e36a981 */ /* 0x000164000c1e1b00 */
.L_x_3199:
[----:B------:R-:W-:Y:S05]  /*3290*/  BSYNC B1 ;  /* 0x0000000000017941 */ /* 0x000fea0003800000 */
.L_x_3198:
[----:B------:R-:W-:Y:S01]  /*32a0*/  UISETP.NE.AND UP0, UPT, UR53, 0x3, UPT ;  /* 0x000000033500788c */ /* 0x000fe2000bf05270 */
[----:B------:R-:W-:Y:S01]  /*32b0*/  IMAD.MOV.U32 R161, RZ, RZ, R84 ;  /* 0x000000ffffa17224 */ /* 0x000fe200078e0054 */
[----:B------:R-:W-:Y:S01]  /*32c0*/  MOV R159, R78 ;  /* 0x0000004e009f7202 */ /* 0x000fe20000000f00 */
[----:B------:R-:W-:Y:S01]  /*32d0*/  IMAD.MOV.U32 R164, RZ, RZ, R88 ;  /* 0x000000ffffa47224 */ /* 0x000fe200078e0058 */
[----:B------:R-:W-:Y:S01]  /*32e0*/  MOV R168, R138 ;  /* 0x0000008a00a87202 */ /* 0x000fe20000000f00 */
[----:B------:R-:W-:Y:S01]  /*32f0*/  IMAD.MOV.U32 R165, RZ, RZ, R96 ;  /* 0x000000ffffa57224 */ /* 0x000fe200078e0060 */
[----:B------:R-:W-:Y:S01]  /*3300*/  PLOP3.LUT P2, PT, PT, PT, UP0, 0x80, 0x0 ;  /* 0x000000000000781c */ /* 0x000fe20003f4f008 */
[----:B------:R-:W-:Y:S01]  /*3310*/  IMAD.MOV.U32 R167, RZ, RZ, R126 ;  /* 0x000000ffffa77224 */ /* 0x000fe200078e007e */
[----:B-----5:R-:W-:Y:S01]  /*3320*/  MOV R153, R68 ;  /* 0x0000004400997202 */ /* 0x020fe20000000f00 */
[----:B------:R-:W-:Y:S01]  /*3330*/  IMAD.MOV.U32 R160, RZ, RZ, R82 ;  /* 0x000000ffffa07224 */ /* 0x000fe200078e0052 */
[----:B------:R-:W-:Y:S01]  /*3340*/  MOV R143, R66 ;  /* 0x00000042008f7202 */ /* 0x000fe20000000f00 */
[----:B------:R-:W-:-:S02]  /*3350*/  IMAD.MOV.U32 R162, RZ, RZ, R86 ;  /* 0x000000ffffa27224 */ /* 0x000fc400078e0056 */
[----:B------:R-:W-:Y:S02]  /*3360*/  IMAD.MOV.U32 R163, RZ, RZ, R90 ;  /* 0x000000ffffa37224 */ /* 0x000fe400078e005a */
[----:B------:R-:W-:Y:S02]  /*3370*/  IMAD.MOV.U32 R166, RZ, RZ, R98 ;  /* 0x000000ffffa67224 */ /* 0x000fe400078e0062 */
[----:B------:R-:W-:Y:S02]  /*3380*/  IMAD.MOV.U32 R92, RZ, RZ, R52 ;  /* 0x000000ffff5c7224 */ /* 0x000fe400078e0034 */
[----:B------:R-:W-:Y:S02]  /*3390*/  IMAD.MOV.U32 R94, RZ, RZ, R56 ;  /* 0x000000ffff5e7224 */ /* 0x000fe400078e0038 */
[----:B------:R-:W-:Y:S02]  /*33a0*/  IMAD.MOV.U32 R140, RZ, RZ, R60 ;  /* 0x000000ffff8c7224 */ /* 0x000fe400078e003c */
[----:B------:R-:W-:-:S02]  /*33b0*/  IMAD.MOV.U32 R142, RZ, RZ, R64 ;  /* 0x000000ffff8e7224 */ /* 0x000fc400078e0040 */
[----:B------:R-:W-:Y:S02]  /*33c0*/  IMAD.MOV.U32 R156, RZ, RZ, R72 ;  /* 0x000000ffff9c7224 */ /* 0x000fe400078e0048 */
[----:B------:R-:W-:Y:S02]  /*33d0*/  IMAD.MOV.U32 R93, RZ, RZ, R54 ;  /* 0x000000ffff5d7224 */ /* 0x000fe400078e0036 */
[----:B------:R-:W-:Y:S02]  /*33e0*/  IMAD.MOV.U32 R95, RZ, RZ, R58 ;  /* 0x000000ffff5f7224 */ /* 0x000fe400078e003a */
[----:B------:R-:W-:Y:S02]  /*33f0*/  IMAD.MOV.U32 R141, RZ, RZ, R62 ;  /* 0x000000ffff8d7224 */ /* 0x000fe400078e003e */
[----:B------:R-:W-:Y:S02]  /*3400*/  IMAD.MOV.U32 R154, RZ, RZ, R70 ;  /* 0x000000ffff9a7224 */ /* 0x000fe400078e0046 */
[----:B------:R-:W-:Y:S01]  /*3410*/  IMAD.MOV.U32 R158, RZ, RZ, R74 ;  /* 0x000000ffff9e7224 */ /* 0x000fe200078e004a */
[----:B------:R-:W-:Y:S06]  /*3420*/  @!P2 BRA `(.L_x_3200) ;  /* 0x000000000004a947 */ /* 0x000fec0003800000 */
[----:B------:R-:W-:Y:S01]  /*3430*/  BPT.TRAP 0x1 ;  /* 0x000000040000795c */ /* 0x000fe20000300000 */
.L_x_3200:
[----:B------:R-:W-:Y:S01]  /*3440*/  IMAD R43, R19, 0x8, R18 ;  /* 0x00000008132b7824 */ /* 0x000fe200078e0212 */
[----:B------:R-:W-:Y:S01]  /*3450*/  SHF.L.U32 R100, R223, 0x1f, RZ ;  /* 0x0000001fdf647819 */ /* 0x000fe200000006ff */
[----:B------:R-:W-:Y:S03]  /*3460*/  BSSY B1, `(.L_x_3201) ;  /* 0x0000003000017945 */ /* 0x000fe60003800000 */
[----:B------:R-:W1:Y:S02]  /*3470*/  SYNCS.PHASECHK.TRANS64.TRYWAIT P5, [R43+URZ+0x33490], R100 ;  /* 0x033490642b0075a7 */ /* 0x000e6400080a017f */
[----:B-1----:R-:W-:Y:S05]  /*3480*/  @!P5 BRA `(.L_x_3202) ;  /* 0x000002740060d947 */ /* 0x002fea0003800000 */
.L_x_3511:
[----:B------:R-:W-:Y:S05]  /*3490*/  BSYNC B1 ;  /* 0x0000000000017941 */ /* 0x000fea0003800000 */
.L_x_3201:
[----:B------:R-:W-:Y:S04]  /*34a0*/  BSSY B1, `(.L_x_3203) ;  /* 0x00002c4000017945 */ /* 0x000fe80003800000 */
[----:B------:R-:W-:Y:S05]  /*34b0*/  @P3 BRA `(.L_x_3204) ;  /* 0x0000002c00083947 */ /* 0x000fea0003800000 */
[----:B------:R-:W-:Y:S01]  /*34c0*/  ISETP.NE.AND P3, PT, R34, RZ, PT ;  /* 0x000000ff2200720c */ /* 0x000fe20003f65270 */
[----:B------:R-:W-:-:S12]  /*34d0*/  BSSY B2, `(.L_x_3205) ;  /* 0x0000073000027945 */ /* 0x000fd80003800000 */
[----:B------:R-:W-:Y:S05]  /*34e0*/  @!P3 BRA `(.L_x_3206) ;  /* 0x0000000400c4b947 */ /* 0x000fea0003800000 */
[----:B0-----:R0:W2:Y:S01]  /*34f0*/  LDS.128 R44, [R40+0x24200] ;  /* 0x02420000282c7984 */ /* 0x0010a20000000c00 */
[----:B------:R-:W-:Y:S01]  /*3500*/  ISETP.GE.AND P3, PT, R16, R135, PT ;  /* 0x000000871000720c */ /* 0x000fe20003f66270 */
[----:B------:R-:W-:-:S12]  /*3510*/  BSSY B3, `(.L_x_3207) ;  /* 0x000006d000037945 */ /* 0x000fd80003800000 */
[----:B0-----:R-:W-:Y:S05]  /*3520*/  @P3 BRA `(.L_x_3208) ;  /* 0x0000000400ac3947 */ /* 0x001fea0003800000 */
        /* <DEDUP_REMOVED lines=8> */
[----:B------:R-:W-:Y:S01]  /*35b0*/  PRMT R127, R127, 0x654, R126 ;  /* 0x000006547f7f7816 */ /* 0x000fe2000000007e */
[----:B------:R-:W-:Y:S01]  /*35c0*/  IMAD.SHL.U32 R126, R172, 0x100, RZ ;  /* 0x00000100ac7e7824 */ /* 0x000fe200078e00ff */
[----:B------:R-:W-:Y:S01]  /*35d0*/  PRMT R170, R139, 0x654, R138 ;  /* 0x000006548baa7816 */ /* 0x000fe2000000008a */
[----:B--2---:R-:W-:Y:S01]  /*35e0*/  IMAD.MOV.U32 R138, RZ, RZ, R44 ;  /* 0x000000ffff8a7224 */ /* 0x004fe200078e002c */
[----:B------:R-:W-:Y:S02]  /*35f0*/  SHF.L.U32 R139, R169, 0x8, RZ ;  /* 0x00000008a98b7819 */ /* 0x000fe400000006ff */
[----:B------:R-:W-:Y:S01]  /*3600*/  LOP3.LUT R127, R127, 0xff00, R126, 0xf8, !PT ;  /* 0x0000ff007f7f7812 */ /* 0x000fe200078ef87e */
[----:B------:R-:W-:Y:S01]  /*3610*/  IMAD.U32 R126, R173, 0x10000, RZ ;  /* 0x00010000ad7e7824 */ /* 0x000fe200078e00ff */
[----:B------:R-:W-:Y:S01]  /*3620*/  LOP3.LUT R170, R170, 0xff00, R139, 0xf8, !PT ;  /* 0x0000ff00aaaa7812 */ /* 0x000fe200078ef88b */
[----:B------:R-:W-:Y:S01]  /*3630*/  IMAD.U32 R139, R171, 0x10000, RZ ;  /* 0x00010000ab8b7824 */ /* 0x000fe200078e00ff */
[----:B------:R-:W-:-:S02]  /*3640*/  F2FP.F16.E4M3.UNPACK_B R44, R45 ;  /* 0x0000002dff2c723e */ /* 0x000fc400020006ff */
[-C--:B------:R-:W-:Y:S02]  /*3650*/  F2FP.F16.E4M3.UNPACK_B R169, R168.reuse.H1 ;  /* 0x000000a8ffa9723e */ /* 0x080fe400030006ff */
[----:B------:R-:W-:Y:S02]  /*3660*/  LOP3.LUT R126, R127, 0xff0000, R126, 0xf8, !PT ;  /* 0x00ff00007f7e7812 */ /* 0x000fe400078ef87e */
[----:B------:R-:W-:Y:S01]  /*3670*/  LOP3.LUT R127, R170, 0xff0000, R139, 0xf8, !PT ;  /* 0x00ff0000aa7f7812 */ /* 0x000fe200078ef88b */
[--C-:B------:R-:W-:Y:S01]  /*3680*/  HADD2.F32 R139, -RZ, R44.reuse.H1_H1 ;  /* 0x3000002cff8b7230 */ /* 0x100fe20000004100 */
[----:B------:R-:W-:Y:S01]  /*3690*/  F2FP.F16.E4M3.UNPACK_B R171, R167.H1 ;  /* 0x000000a7ffab723e */ /* 0x000fe200030006ff */
[--C-:B------:R-:W-:Y:S01]  /*36a0*/  HADD2.F32 R173, -RZ, R169.reuse.H0_H0 ;  /* 0x200000a9ffad7230 */ /* 0x100fe20000004100 */
[----:B------:R-:W-:Y:S01]  /*36b0*/  F2FP.F16.E4M3.UNPACK_B R45, R45.H1 ;  /* 0x0000002dff2d723e */ /* 0x000fe200030006ff */
[----:B------:R-:W-:Y:S01]  /*36c0*/  HADD2.F32 R44, -RZ, R44.H0_H0 ;  /* 0x2000002cff2c7230 */ /* 0x000fe20000004100 */
[----:B------:R-:W-:Y:S01]  /*36d0*/  F2FP.F16.E4M3.UNPACK_B R168, R168 ;  /* 0x000000a8ffa8723e */ /* 0x000fe200020006ff */
[----:B------:R-:W-:-:S02]  /*36e0*/  HADD2.F32 R174, -RZ, R169.H1_H1 ;  /* 0x300000a9ffae7230 */ /* 0x000fc40000004100 */
[CC--:B------:R-:W-:Y:S01]  /*36f0*/  FMUL.FTZ R175, R139.reuse, R173.reuse ;  /* 0x000000ad8baf7220 */ /* 0x0c0fe20000410000 */
[----:B------:R-:W-:Y:S02]  /*3700*/  HADD2.F32 R172, -RZ, R171.H0_H0 ;  /* 0x200000abffac7230 */ /* 0x000fe40000004100 */
[----:B------:R-:W-:Y:S01]  /*3710*/  FMUL.FTZ R176, R44, R173 ;  /* 0x000000ad2cb07220 */ /* 0x000fe20000410000 */
[--C-:B------:R-:W-:Y:S01]  /*3720*/  HADD2.F32 R170, -RZ, R45.reuse.H1_H1 ;  /* 0x3000002dffaa7230 */ /* 0x100fe20000004100 */
[----:B------:R-:W-:Y:S01]  /*3730*/  F2FP.F16.E4M3.UNPACK_B R177, R127.H1 ;  /* 0x0000007fffb1723e */ /* 0x000fe200030006ff */
[----:B------:R-:W-:Y:S02]  /*3740*/  HADD2.F32 R169, -RZ, R45.H0_H0 ;  /* 0x2000002dffa97230 */ /* 0x000fe40000004100 */
[----:B------:R-:W-:Y:S01]  /*3750*/  FFMA.FTZ R45, R139, R172, R176 ;  /* 0x000000ac8b2d7223 */ /* 0x000fe200000100b0 */
[----:B------:R-:W-:Y:S02]  /*3760*/  HADD2.F32 R171, -RZ, R171.H1_H1 ;  /* 0x300000abffab7230 */ /* 0x000fe40000004100 */
[----:B------:R-:W-:Y:S01]  /*3770*/  FMUL.FTZ R178, R170, R174 ;  /* 0x000000aeaab27220 */ /* 0x000fe20000410000 */
[----:B------:R-:W-:Y:S01]  /*3780*/  F2FP.F16.E4M3.UNPACK_B R139, R138.H1 ;  /* 0x0000008aff8b723e */ /* 0x000fe200030006ff */
[C---:B------:R-:W-:Y:S01]  /*3790*/  FMUL.FTZ R173, R169.reuse, R174 ;  /* 0x000000aea9ad7220 */ /* 0x040fe20000410000 */
[----:B------:R-:W-:Y:S01]  /*37a0*/  FFMA.FTZ R44, R44, R172, -R175 ;  /* 0x000000ac2c2c7223 */ /* 0x000fe200000108af */
[----:B------:R-:W-:Y:S01]  /*37b0*/  F2FP.F16.E4M3.UNPACK_B R138, R138 ;  /* 0x0000008aff8a723e */ /* 0x000fe200020006ff */
[-C--:B------:R-:W-:Y:S01]  /*37c0*/  FFMA.FTZ R178, R169, R171.reuse, -R178 ;  /* 0x000000aba9b27223 */ /* 0x080fe200000108b2 */
[----:B------:R-:W-:Y:S01]  /*37d0*/  FFMA.FTZ R175, R170, R171, R173 ;  /* 0x000000abaaaf7223 */ /* 0x000fe200000100ad */
[--C-:B------:R-:W-:Y:S01]  /*37e0*/  HADD2.F32 R171, -RZ, R168.reuse.H1_H1 ;  /* 0x300000a8ffab7230 */ /* 0x100fe20000004100 */
[----:B------:R-:W-:Y:S01]  /*37f0*/  F2FP.F16.E4M3.UNPACK_B R170, R167 ;  /* 0x000000a7ffaa723e */ /* 0x000fe200020006ff */
[----:B------:R-:W-:-:S02]  /*3800*/  HADD2.F32 R172, -RZ, R168.H0_H0 ;  /* 0x200000a8ffac7230 */ /* 0x000fc40000004100 */
[--C-:B------:R-:W-:Y:S02]  /*3810*/  HADD2.F32 R168, -RZ, R139.reuse.H0_H0 ;  /* 0x2000008bffa87230 */ /* 0x100fe40000004100 */
[----:B------:R-:W-:Y:S02]  /*3820*/  HADD2.F32 R169, -RZ, R139.H1_H1 ;  /* 0x3000008bffa97230 */ /* 0x000fe40000004100 */
[--C-:B------:R-:W-:Y:S02]  /*3830*/  HADD2.F32 R167, -RZ, R138.reuse.H1_H1 ;  /* 0x3000008affa77230 */ /* 0x100fe40000004100 */
[-C--:B------:R-:W-:Y:S01]  /*3840*/  FMUL.FTZ R176, R168, R171.reuse ;  /* 0x000000aba8b07220 */ /* 0x080fe20000410000 */
[----:B------:R-:W-:Y:S02]  /*3850*/  HADD2.F32 R139, -RZ, R138.H0_H0 ;  /* 0x2000008aff8b7230 */ /* 0x000fe40000004100 */
[----:B------:R-:W-:Y:S01]  /*3860*/  FMUL.FTZ R173, R169, R171 ;  /* 0x000000aba9ad7220 */ /* 0x000fe20000410000 */
[----:B------:R-:W-:-:S02]  /*3870*/  HADD2.F32 R138, -RZ, R170.H1_H1 ;  /* 0x300000aaff8a7230 */ /* 0x000fc40000004100 */
[-C--:B------:R-:W-:Y:S01]  /*3880*/  FMUL.FTZ R174, R167, R172.reuse ;  /* 0x000000aca7ae7220 */ /* 0x080fe20000410000 */
[----:B------:R-:W-:Y:S02]  /*3890*/  HADD2.F32 R170, -RZ, R170.H0_H0 ;  /* 0x200000aaffaa7230 */ /* 0x000fe40000004100 */
[----:B------:R-:W-:Y:S01]  /*38a0*/  FMUL.FTZ R172, R139, R172 ;  /* 0x000000ac8bac7220 */ /* 0x000fe20000410000 */
[-C--:B------:R-:W-:Y:S01]  /*38b0*/  FFMA.FTZ R168, R168, R138.reuse, -R173 ;  /* 0x0000008aa8a87223 */ /* 0x080fe200000108ad */
[----:B------:R-:W-:Y:S01]  /*38c0*/  FFMA.FTZ R169, R169, R138, R176 ;  /* 0x0000008aa9a97223 */ /* 0x000fe200000100b0 */
[-C--:B------:R-:W-:Y:S01]  /*38d0*/  FFMA.FTZ R138, R139, R170.reuse, -R174 ;  /* 0x000000aa8b8a7223 */ /* 0x080fe200000108ae */
[----:B------:R-:W-:Y:S01]  /*38e0*/  FFMA.FTZ R139, R167, R170, R172 ;  /* 0x000000aaa78b7223 */ /* 0x000fe200000100ac */
[----:B------:R-:W-:Y:S01]  /*38f0*/  F2FP.F16.E4M3.UNPACK_B R170, R47.H1 ;  /* 0x0000002fffaa723e */ /* 0x000fe200030006ff */
[----:B------:R-:W-:Y:S01]  /*3900*/  HADD2.F32 R174, -RZ, R177.H1_H1 ;  /* 0x300000b1ffae7230 */ /* 0x000fe20000004100 */
[----:B------:R-:W-:-:S02]  /*3910*/  F2FP.SATFINITE.E4M3.F32.PACK_AB_MERGE_C R168, R169, R168, RZ ;  /* 0x000000a8a9a8723e */ /* 0x000fc400048070ff */
[----:B------:R-:W-:Y:S01]  /*3920*/  F2FP.F16.E4M3.UNPACK_B R169, R46.H1 ;  /* 0x0000002effa9723e */ /* 0x000fe200030006ff */
[--C-:B------:R-:W-:Y:S01]  /*3930*/  HADD2.F32 R171, -RZ, R170.reuse.H0_H0 ;  /* 0x200000aaffab7230 */ /* 0x100fe20000004100 */
[----:B------:R-:W-:Y:S01]  /*3940*/  F2FP.F16.E4M3.UNPACK_B R176, R127 ;  /* 0x0000007fffb0723e */ /* 0x000fe200020006ff */
[----:B------:R-:W-:Y:S01]  /*3950*/  HADD2.F32 R170, -RZ, R170.H1_H1 ;  /* 0x300000aaffaa7230 */ /* 0x000fe20000004100 */
[----:B------:R-:W-:Y:S01]  /*3960*/  F2FP.SATFINITE.E4M3.F32.PACK_AB_MERGE_C R167, R175, R178, RZ ;  /* 0x000000b2afa7723e */ /* 0x000fe200048070ff */
[--C-:B------:R-:W-:Y:S01]  /*3970*/  HADD2.F32 R127, -RZ, R169.reuse.H1_H1 ;  /* 0x300000a9ff7f7230 */ /* 0x100fe20000004100 */
[-C--:B------:R-:W-:Y:S01]  /*3980*/  F2FP.F16.E4M3.UNPACK_B R173, R126.reuse.H1 ;  /* 0x0000007effad723e */ /* 0x080fe200030006ff */
[----:B------:R-:W-:Y:S01]  /*3990*/  HADD2.F32 R178, -RZ, R176.H1_H1 ;  /* 0x300000b0ffb27230 */ /* 0x000fe20000004100 */
[----:B------:R-:W-:Y:S01]  /*39a0*/  F2FP.F16.E4M3.UNPACK_B R172, R126 ;  /* 0x0000007effac723e */ /* 0x000fe200020006ff */
[----:B------:R-:W-:Y:S02]  /*39b0*/  HADD2.F32 R169, -RZ, R169.H0_H0 ;  /* 0x200000a9ffa97230 */ /* 0x000fe40000004100 */
[----:B------:R-:W-:Y:S01]  /*39c0*/  FMUL.FTZ R126, R170, R174 ;  /* 0x000000aeaa7e7220 */ /* 0x000fe20000410000 */
[----:B------:R-:W-:-:S02]  /*39d0*/  HADD2.F32 R175, -RZ, R173.H1_H1 ;  /* 0x300000adffaf7230 */ /* 0x000fc40000004100 */
[----:B------:R-:W-:Y:S01]  /*39e0*/  FMUL.FTZ R179, R171, R174 ;  /* 0x000000aeabb37220 */ /* 0x000fe20000410000 */
[----:B------:R-:W-:Y:S02]  /*39f0*/  HADD2.F32 R174, -RZ, R172.H1_H1 ;  /* 0x300000acffae7230 */ /* 0x000fe40000004100 */
[-C--:B------:R-:W-:Y:S01]  /*3a00*/  FMUL.FTZ R180, R127, R178.reuse ;  /* 0x000000b27fb47220 */ /* 0x080fe20000410000 */
[----:B------:R-:W-:Y:S01]  /*3a10*/  F2FP.F16.E4M3.UNPACK_B R47, R47 ;  /* 0x0000002fff2f723e */ /* 0x000fe200020006ff */
[----:B------:R-:W-:Y:S01]  /*3a20*/  FMUL.FTZ R178, R169, R178 ;  /* 0x000000b2a9b27220 */ /* 0x000fe20000410000 */
[----:B------:R-:W-:Y:S01]  /*3a30*/  F2FP.F16.E4M3.UNPACK_B R46, R46 ;  /* 0x0000002eff2e723e */ /* 0x000fe200020006ff */
[-C--:B------:R-:W-:Y:S01]  /*3a40*/  FFMA.FTZ R126, R171, R175.reuse, -R126 ;  /* 0x000000afab7e7223 */ /* 0x080fe2000001087e */
[----:B------:R-:W-:Y:S01]  /*3a50*/  FFMA.FTZ R179, R170, R175, R179 ;  /* 0x000000afaab37223 */ /* 0x000fe200000100b3 */
[-C--:B------:R-:W-:Y:S01]  /*3a60*/  FFMA.FTZ R180, R169, R174.reuse, -R180 ;  /* 0x000000aea9b47223 */ /* 0x080fe200000108b4 */
[----:B------:R-:W-:Y:S01]  /*3a70*/  FFMA.FTZ R175, R127, R174, R178 ;  /* 0x000000ae7faf7223 */ /* 0x000fe200000100b2 */
[--C-:B------:R-:W-:Y:S01]  /*3a80*/  HADD2.F32 R127, -RZ, R47.reuse.H0_H0 ;  /* 0x2000002fff7f7230 */ /* 0x100fe20000004100 */
[----:B------:R-:W-:Y:S01]  /*3a90*/  F2FP.SATFINITE.E4M3.F32.PACK_AB_MERGE_C R45, R45, R44, R167 ;  /* 0x0000002c2d2d723e */ /* 0x000fe200048070a7 */
[----:B------:R-:W-:Y:S01]  /*3aa0*/  HADD2.F32 R169, -RZ, R47.H1_H1 ;  /* 0x3000002fffa97230 */ /* 0x000fe20000004100 */
[----:B------:R-:W-:Y:S01]  /*3ab0*/  F2FP.SATFINITE.E4M3.F32.PACK_AB_MERGE_C R126, R179, R126, RZ ;  /* 0x0000007eb37e723e */ /* 0x000fe200048070ff */
[----:B------:R-:W-:Y:S01]  /*3ac0*/  HADD2.F32 R174, -RZ, R177.H0_H0 ;  /* 0x200000b1ffae7230 */ /* 0x000fe20000004100 */
[----:B------:R-:W-:Y:S01]  /*3ad0*/  F2FP.SATFINITE.E4M3.F32.PACK_AB_MERGE_C R175, R175, R180, RZ ;  /* 0x000000b4afaf723e */ /* 0x000fe200048070ff */
[--C-:B------:R-:W-:Y:S01]  /*3ae0*/  HADD2.F32 R47, -RZ, R46.reuse.H0_H0 ;  /* 0x2000002eff2f7230 */ /* 0x100fe20000004100 */
[----:B------:R-:W-:Y:S01]  /*3af0*/  F2FP.SATFINITE.E4M3.F32.PACK_AB_MERGE_C R44, R139, R138, R168 ;  /* 0x0000008a8b2c723e */ /* 0x000fe200048070a8 */
[----:B------:R-:W-:-:S02]  /*3b00*/  HADD2.F32 R46, -RZ, R46.H1_H1 ;  /* 0x3000002eff2e7230 */ /* 0x000fc40000004100 */
[-C--:B------:R-:W-:Y:S01]  /*3b10*/  FMUL.FTZ R178, R169, R174.reuse ;  /* 0x000000aea9b27220 */ /* 0x080fe20000410000 */
[----:B------:R-:W-:Y:S02]  /*3b20*/  HADD2.F32 R176, -RZ, R176.H0_H0 ;  /* 0x200000b0ffb07230 */ /* 0x000fe40000004100 */
[----:B------:R-:W-:Y:S01]  /*3b30*/  FMUL.FTZ R182, R127, R174 ;  /* 0x000000ae7fb67220 */ /* 0x000fe20000410000 */
[----:B------:R-:W-:Y:S02]  /*3b40*/  HADD2.F32 R170, -RZ, R173.H0_H0 ;  /* 0x200000adffaa7230 */ /* 0x000fe40000004100 */
[----:B------:R-:W-:Y:S02]  /*3b50*/  HADD2.F32 R172, -RZ, R172.H0_H0 ;  /* 0x200000acffac7230 */ /* 0x000fe40000004100 */
[CC--:B------:R-:W-:Y:S01]  /*3b60*/  FMUL.FTZ R174, R46.reuse, R176.reuse ;  /* 0x000000b02eae7220 */ /* 0x0c0fe20000410000 */
[----:B------:R-:W-:Y:S01]  /*3b70*/  FMUL.FTZ R171, R47, R176 ;  /* 0x000000b02fab7220 */ /* 0x000fe20000410000 */
[-C--:B------:R-:W-:Y:S01]  /*3b80*/  FFMA.FTZ R178, R127, R170.reuse, -R178 ;  /* 0x000000aa7fb27223 */ /* 0x080fe200000108b2 */
[----:B------:R-:W-:Y:S01]  /*3b90*/  FFMA.FTZ R169, R169, R170, R182 ;  /* 0x000000aaa9a97223 */ /* 0x000fe200000100b6 */
[-C--:B------:R-:W-:Y:S01]  /*3ba0*/  FFMA.FTZ R174, R47, R172.reuse, -R174 ;  /* 0x000000ac2fae7223 */ /* 0x080fe200000108ae */
[----:B------:R-:W-:-:S03]  /*3bb0*/  FFMA.FTZ R171, R46, R172, R171 ;  /* 0x000000ac2eab7223 */ /* 0x000fc600000100ab */
[----:B------:R-:W-:Y:S02]  /*3bc0*/  F2FP.SATFINITE.E4M3.F32.PACK_AB_MERGE_C R47, R169, R178, R126 ;  /* 0x000000b2a92f723e */ /* 0x000fe4000480707e */
[----:B------:R-:W-:-:S07]  /*3bd0*/  F2FP.SATFINITE.E4M3.F32.PACK_AB_MERGE_C R46, R171, R174, R175 ;  /* 0x000000aeab2e723e */ /* 0x000fce00048070af */
.L_x_3208:
[----:B------:R-:W-:Y:S05]  /*3be0*/  BSYNC B3 ;  /* 0x0000000000037941 */ /* 0x000fea0003800000 */
.L_x_3207:
[----:B--2---:R2:W-:Y:S02]  /*3bf0*/  STG.E.128 desc[UR54][R50.64], R44 ;  /* 0x0000002c32007986 */ /* 0x0045e4000c101d36 */
.L_x_3206:
[----:B------:R-:W-:Y:S05]  /*3c00*/  BSYNC B2 ;  /* 0x0000000000027941 */ /* 0x000fea0003800000 */
.L_x_3205:
[----:B------:R-:W-:Y:S01]  /*3c10*/  ISETP.NE.AND P3, PT, R35, RZ, PT ;  /* 0x000000ff2300720c */ /* 0x000fe20003f65270 */
[----:B------:R-:W-:-:S12]  /*3c20*/  BSSY B2, `(.L_x_3209) ;  /* 0x0000075000027945 */ /* 0x000fd80003800000 */
[----:B------:R-:W-:Y:S05]  /*3c30*/  @!P3 BRA `(.L_x_3210) ;  /* 0x0000000400ccb947 */ /* 0x000fea0003800000 */
[----:B0-2---:R0:W2:Y:S01]  /*3c40*/  LDS.128 R44, [R41+0x24200] ;  /* 0x02420000292c7984 */ /* 0x0050a20000000c00 */
[----:B------:R-:W-:Y:S01]  /*3c50*/  VIADD R126, R16, 0x10 ;  /* 0x00000010107e7836 */ /* 0x000fe20000000000 */
[----:B------:R-:W-:Y:S04]  /*3c60*/  BSSY B3, `(.L_x_3211) ;  /* 0x000006f000037945 */ /* 0x000fe80003800000 */
[----:B------:R-:W-:-:S13]  /*3c70*/  ISETP.GE.AND P3, PT, R126, R135, PT ;  /* 0x000000877e00720c */ /* 0x000fda0003f66270 */
[----:B0-----:R-:W-:Y:S05]  /*3c80*/  @P3 BRA `(.L_x_3212) ;  /* 0x0000000400b03947 */ /* 0x001fea0003800000 */
[--C-:B------:R-:W-:Y:S02]  /*3c90*/  SHF.R.U32.HI R167, RZ, 0x18, R97.reuse ;  /* 0x00000018ffa77819 */ /* 0x100fe40000011661 */
[----:B------:R-:W-:Y:S02]  /*3ca0*/  LOP3.LUT R96, R97, 0xff, RZ, 0xc0, !PT ;  /* 0x000000ff61607812 */ /* 0x000fe400078ec0ff */
[--C-:B------:R-:W-:Y:S02]  /*3cb0*/  SHF.R.U32.HI R98, RZ, 0x8, R97.reuse ;  /* 0x00000008ff627819 */ /* 0x100fe40000011661 */
[----:B------:R-:W-:Y:S02]  /*3cc0*/  SHF.R.U32.HI R139, RZ, 0x10, R97 ;  /* 0x00000010ff8b7819 */ /* 0x000fe40000011661 */
[----:B------:R-:W-:Y:S02]  /*3cd0*/  SHF.R.U32.HI R126, RZ, 0x18, R99 ;  /* 0x00000018ff7e7819 */ /* 0x000fe40000011663 */
[----:B------:R-:W-:-:S02]  /*3ce0*/  LOP3.LUT R97, R99, 0xff, RZ, 0xc0, !PT ;  /* 0x000000ff63617812 */ /* 0x000fc400078ec0ff */
[--C-:B------:R-:W-:Y:S02]  /*3cf0*/  SHF.R.U32.HI R127, RZ, 0x8, R99.reuse ;  /* 0x00000008ff7f7819 */ /* 0x100fe40000011663 */
[----:B------:R-:W-:Y:S02]  /*3d00*/  SHF.R.U32.HI R138, RZ, 0x10, R99 ;  /* 0x00000010ff8a7819 */ /* 0x000fe40000011663 */
[----:B------:R-:W-:Y:S01]  /*3d10*/  PRMT R96, R167, 0x654, R96 ;  /* 0x00000654a7607816 */ /* 0x000fe20000000060 */
[----:B------:R-:W-:Y:S01]  /*3d20*/  IMAD.SHL.U32 R127, R127, 0x100, RZ ;  /* 0x000001007f7f7824 */ /* 0x000fe200078e00ff */
[----:B------:R-:W-:Y:S01]  /*3d30*/  SHF.L.U32 R99, R98, 0x8, RZ ;  /* 0x0000000862637819 */ /* 0x000fe200000006ff */
[----:B--2---:R-:W-:Y:S01]  /*3d40*/  IMAD.MOV.U32 R98, RZ, RZ, R44 ;  /* 0x000000ffff627224 */ /* 0x004fe200078e002c */
[----:B------:R-:W-:Y:S01]  /*3d50*/  PRMT R126, R126, 0x654, R97 ;  /* 0x000006547e7e7816 */ /* 0x000fe20000000061 */
[----:B------:R-:W-:Y:S01]  /*3d60*/  IMAD.MOV.U32 R97, RZ, RZ, R45 ;  /* 0x000000ffff617224 */ /* 0x000fe200078e002d */
[----:B------:R-:W-:Y:S01]  /*3d70*/  LOP3.LUT R45, R96, 0xff00, R99, 0xf8, !PT ;  /* 0x0000ff00602d7812 */ /* 0x000fe200078ef863 */
[----:B------:R-:W-:Y:S01]  /*3d80*/  IMAD.U32 R96, R139, 0x10000, RZ ;  /* 0x000100008b607824 */ /* 0x000fe200078e00ff */
[----:B------:R-:W-:-:S02]  /*3d90*/  LOP3.LUT R127, R126, 0xff00, R127, 0xf8, !PT ;  /* 0x0000ff007e7f7812 */ /* 0x000fc400078ef87f */
[----:B------:R-:W-:Y:S02]  /*3da0*/  SHF.L.U32 R138, R138, 0x10, RZ ;  /* 0x000000108a8a7819 */ /* 0x000fe400000006ff */
[----:B------:R-:W-:Y:S02]  /*3db0*/  F2FP.F16.E4M3.UNPACK_B R44, R97 ;  /* 0x00000061ff2c723e */ /* 0x000fe400020006ff */
[----:B------:R-:W-:Y:S02]  /*3dc0*/  F2FP.F16.E4M3.UNPACK_B R126, R166.H1 ;  /* 0x000000a6ff7e723e */ /* 0x000fe400030006ff */
[----:B------:R-:W-:Y:S01]  /*3dd0*/  LOP3.LUT R45, R45, 0xff0000, R96, 0xf8, !PT ;  /* 0x00ff00002d2d7812 */ /* 0x000fe200078ef860 */
[----:B------:R-:W-:Y:S01]  /*3de0*/  HADD2.F32 R99, -RZ, R44.H1_H1 ;  /* 0x3000002cff637230 */ /* 0x000fe20000004100 */
[----:B------:R-:W-:Y:S01]  /*3df0*/  LOP3.LUT R96, R127, 0xff0000, R138, 0xf8, !PT ;  /* 0x00ff00007f607812 */ /* 0x000fe200078ef88a */
[----:B------:R-:W-:Y:S01]  /*3e00*/  HADD2.F32 R167, -RZ, R126.H0_H0 ;  /* 0x2000007effa77230 */ /* 0x000fe20000004100 */
        /* <DEDUP_REMOVED lines=15> */
[----:B------:R-:W-:Y:S01]  /*3f00*/  F2FP.F16.E4M3.UNPACK_B R98, R98 ;  /* 0x00000062ff62723e */ /* 0x000fe200020006ff */
[----:B------:R-:W-:Y:S01]  /*3f10*/  FFMA.FTZ R44, R44, R139, -R169 ;  /* 0x0000008b2c2c7223 */ /* 0x000fe200000108a9 */
[-C--:B------:R-:W-:Y:S01]  /*3f20*/  FFMA.FTZ R169, R126, R138.reuse, -R167 ;  /* 0x0000008a7ea97223 */ /* 0x080fe200000108a7 */
[----:B------:R-:W-:Y:S01]  /*3f30*/  FFMA.FTZ R172, R127, R138, R168 ;  /* 0x0000008a7fac7223 */ /* 0x000fe200000100a8 */
[----:B------:R-:W-:Y:S01]  /*3f40*/  F2FP.F16.E4M3.UNPACK_B R165, R165 ;  /* 0x000000a5ffa5723e */ /* 0x000fe200020006ff */
[----:B------:R-:W-:-:S02]  /*3f50*/  HADD2.F32 R139, -RZ, R166.H1_H1 ;  /* 0x300000a6ff8b7230 */ /* 0x000fc40000004100 */
[--C-:B------:R-:W-:Y:S02]  /*3f60*/  HADD2.F32 R127, -RZ, R99.reuse.H0_H0 ;  /* 0x20000063ff7f7230 */ /* 0x100fe40000004100 */
[----:B------:R-:W-:Y:S02]  /*3f70*/  HADD2.F32 R138, -RZ, R99.H1_H1 ;  /* 0x30000063ff8a7230 */ /* 0x000fe40000004100 */
[----:B------:R-:W-:Y:S02]  /*3f80*/  HADD2.F32 R166, -RZ, R166.H0_H0 ;  /* 0x200000a6ffa67230 */ /* 0x000fe40000004100 */
[-C--:B------:R-:W-:Y:S01]  /*3f90*/  FMUL.FTZ R167, R127, R139.reuse ;  /* 0x0000008b7fa77220 */ /* 0x080fe20000410000 */
[--C-:B------:R-:W-:Y:S02]  /*3fa0*/  HADD2.F32 R126, -RZ, R98.reuse.H1_H1 ;  /* 0x30000062ff7e7230 */ /* 0x100fe40000004100 */
[----:B------:R-:W-:Y:S01]  /*3fb0*/  FMUL.FTZ R170, R138, R139 ;  /* 0x0000008b8aaa7220 */ /* 0x000fe20000410000 */
[----:B------:R-:W-:-:S02]  /*3fc0*/  HADD2.F32 R99, -RZ, R98.H0_H0 ;  /* 0x20000062ff637230 */ /* 0x000fc40000004100 */
[--C-:B------:R-:W-:Y:S02]  /*3fd0*/  HADD2.F32 R98, -RZ, R165.reuse.H1_H1 ;  /* 0x300000a5ff627230 */ /* 0x100fe40000004100 */
[-C--:B------:R-:W-:Y:S01]  /*3fe0*/  FMUL.FTZ R168, R126, R166.reuse ;  /* 0x000000a67ea87220 */ /* 0x080fe20000410000 */
[----:B------:R-:W-:Y:S02]  /*3ff0*/  HADD2.F32 R165, -RZ, R165.H0_H0 ;  /* 0x200000a5ffa57230 */ /* 0x000fe40000004100 */
[----:B------:R-:W-:Y:S01]  /*4000*/  FMUL.FTZ R139, R99, R166 ;  /* 0x000000a6638b7220 */ /* 0x000fe20000410000 */
[----:B------:R-:W-:Y:S01]  /*4010*/  F2FP.F16.E4M3.UNPACK_B R166, R45 ;  /* 0x0000002dffa6723e */ /* 0x000fe200020006ff */
[-C--:B------:R-:W-:Y:S01]  /*4020*/  FFMA.FTZ R127, R127, R98.reuse, -R170 ;  /* 0x000000627f7f7223 */ /* 0x080fe200000108aa */
[----:B------:R-:W-:Y:S01]  /*4030*/  FFMA.FTZ R138, R138, R98, R167 ;  /* 0x000000628a8a7223 */ /* 0x000fe200000100a7 */
[-C--:B------:R-:W-:Y:S01]  /*4040*/  FFMA.FTZ R98, R99, R165.reuse, -R168 ;  /* 0x000000a563627223 */ /* 0x080fe200000108a8 */
[----:B------:R-:W-:Y:S01]  /*4050*/  FFMA.FTZ R99, R126, R165, R139 ;  /* 0x000000a57e637223 */ /* 0x000fe2000001008b */
[----:B------:R-:W-:-:S02]  /*4060*/  F2FP.F16.E4M3.UNPACK_B R139, R47.H1 ;  /* 0x0000002fff8b723e */ /* 0x000fc400030006ff */
[----:B------:R-:W-:Y:S02]  /*4070*/  F2FP.F16.E4M3.UNPACK_B R170, R96.H1 ;  /* 0x00000060ffaa723e */ /* 0x000fe400030006ff */
[----:B------:R-:W-:Y:S01]  /*4080*/  F2FP.SATFINITE.E4M3.F32.PACK_AB_MERGE_C R126, R172, R169, RZ ;  /* 0x000000a9ac7e723e */ /* 0x000fe200048070ff */
[--C-:B------:R-:W-:Y:S01]  /*4090*/  HADD2.F32 R165, -RZ, R139.reuse.H0_H0 ;  /* 0x2000008bffa57230 */ /* 0x100fe20000004100 */
[----:B------:R-:W-:Y:S01]  /*40a0*/  F2FP.SATFINITE.E4M3.F32.PACK_AB_MERGE_C R127, R138, R127, RZ ;  /* 0x0000007f8a7f723e */ /* 0x000fe200048070ff */
[----:B------:R-:W-:Y:S01]  /*40b0*/  HADD2.F32 R139, -RZ, R139.H1_H1 ;  /* 0x3000008bff8b7230 */ /* 0x000fe20000004100 */
[----:B------:R-:W-:Y:S01]  /*40c0*/  F2FP.F16.E4M3.UNPACK_B R167, R45.H1 ;  /* 0x0000002dffa7723e */ /* 0x000fe200030006ff */
[----:B------:R-:W-:Y:S01]  /*40d0*/  HADD2.F32 R172, -RZ, R170.H1_H1 ;  /* 0x300000aaffac7230 */ /* 0x000fe20000004100 */
[----:B------:R-:W-:Y:S01]  /*40e0*/  F2FP.F16.E4M3.UNPACK_B R138, R46.H1 ;  /* 0x0000002eff8a723e */ /* 0x000fe200030006ff */
[----:B------:R-:W-:Y:S01]  /*40f0*/  HADD2.F32 R45, -RZ, R166.H1_H1 ;  /* 0x300000a6ff2d7230 */ /* 0x000fe20000004100 */
[----:B------:R-:W-:Y:S01]  /*4100*/  F2FP.F16.E4M3.UNPACK_B R169, R96 ;  /* 0x00000060ffa9723e */ /* 0x000fe200020006ff */
[----:B------:R-:W-:-:S02]  /*4110*/  HADD2.F32 R168, -RZ, R167.H1_H1 ;  /* 0x300000a7ffa87230 */ /* 0x000fc40000004100 */
[-C--:B------:R-:W-:Y:S01]  /*4120*/  FMUL.FTZ R174, R139, R172.reuse ;  /* 0x000000ac8bae7220 */ /* 0x080fe20000410000 */
[--C-:B------:R-:W-:Y:S02]  /*4130*/  HADD2.F32 R96, -RZ, R138.reuse.H1_H1 ;  /* 0x3000008aff607230 */ /* 0x100fe40000004100 */
[C---:B------:R-:W-:Y:S01]  /*4140*/  FMUL.FTZ R172, R165.reuse, R172 ;  /* 0x000000aca5ac7220 */ /* 0x040fe20000410000 */
[----:B------:R-:W-:Y:S02]  /*4150*/  HADD2.F32 R171, -RZ, R169.H1_H1 ;  /* 0x300000a9ffab7230 */ /* 0x000fe40000004100 */
[-C--:B------:R-:W-:Y:S01]  /*4160*/  FFMA.FTZ R174, R165, R168.reuse, -R174 ;  /* 0x000000a8a5ae7223 */ /* 0x080fe200000108ae */
[----:B------:R-:W-:Y:S01]  /*4170*/  HADD2.F32 R138, -RZ, R138.H0_H0 ;  /* 0x2000008aff8a7230 */ /* 0x000fe20000004100 */
[----:B------:R-:W-:Y:S01]  /*4180*/  F2FP.F16.E4M3.UNPACK_B R47, R47 ;  /* 0x0000002fff2f723e */ /* 0x000fe200020006ff */
[----:B------:R-:W-:Y:S01]  /*4190*/  FFMA.FTZ R173, R139, R168, R172 ;  /* 0x000000a88bad7223 */ /* 0x000fe200000100ac */
[-C--:B------:R-:W-:Y:S01]  /*41a0*/  FMUL.FTZ R165, R96, R171.reuse ;  /* 0x000000ab60a57220 */ /* 0x080fe20000410000 */
[----:B------:R-:W-:Y:S01]  /*41b0*/  F2FP.F16.E4M3.UNPACK_B R46, R46 ;  /* 0x0000002eff2e723e */ /* 0x000fe200020006ff */
[----:B------:R-:W-:Y:S01]  /*41c0*/  FMUL.FTZ R171, R138, R171 ;  /* 0x000000ab8aab7220 */ /* 0x000fe20000410000 */
[----:B------:R-:W-:-:S02]  /*41d0*/  HADD2.F32 R170, -RZ, R170.H0_H0 ;  /* 0x200000aaffaa7230 */ /* 0x000fc40000004100 */
[-C--:B------:R-:W-:Y:S01]  /*41e0*/  FFMA.FTZ R165, R138, R45.reuse, -R165 ;  /* 0x0000002d8aa57223 */ /* 0x080fe200000108a5 */
[----:B------:R-:W-:Y:S02]  /*41f0*/  HADD2.F32 R169, -RZ, R169.H0_H0 ;  /* 0x200000a9ffa97230 */ /* 0x000fe40000004100 */
[----:B------:R-:W-:Y:S01]  /*4200*/  FFMA.FTZ R168, R96, R45, R171 ;  /* 0x0000002d60a87223 */ /* 0x000fe200000100ab */
[--C-:B------:R-:W-:Y:S01]  /*4210*/  HADD2.F32 R96, -RZ, R47.reuse.H0_H0 ;  /* 0x2000002fff607230 */ /* 0x100fe20000004100 */
[----:B------:R-:W-:Y:S01]  /*4220*/  F2FP.SATFINITE.E4M3.F32.PACK_AB_MERGE_C R173, R173, R174, RZ ;  /* 0x000000aeadad723e */ /* 0x000fe200048070ff */
[--C-:B------:R-:W-:Y:S02]  /*4230*/  HADD2.F32 R45, -RZ, R46.reuse.H0_H0 ;  /* 0x2000002eff2d7230 */ /* 0x100fe40000004100 */
[----:B------:R-:W-:Y:S01]  /*4240*/  HADD2.F32 R47, -RZ, R47.H1_H1 ;  /* 0x3000002fff2f7230 */ /* 0x000fe20000004100 */
[----:B------:R-:W-:Y:S01]  /*4250*/  F2FP.SATFINITE.E4M3.F32.PACK_AB_MERGE_C R165, R168, R165, RZ ;  /* 0x000000a5a8a5723e */ /* 0x000fe200048070ff */
[----:B------:R-:W-:-:S02]  /*4260*/  HADD2.F32 R46, -RZ, R46.H1_H1 ;  /* 0x3000002eff2e7230 */ /* 0x000fc40000004100 */
[----:B------:R-:W-:Y:S02]  /*4270*/  HADD2.F32 R167, -RZ, R167.H0_H0 ;  /* 0x200000a7ffa77230 */ /* 0x000fe40000004100 */
[-C--:B------:R-:W-:Y:S01]  /*4280*/  FMUL.FTZ R139, R47, R170.reuse ;  /* 0x000000aa2f8b7220 */ /* 0x080fe20000410000 */
[----:B------:R-:W-:Y:S02]  /*4290*/  HADD2.F32 R166, -RZ, R166.H0_H0 ;  /* 0x200000a6ffa67230 */ /* 0x000fe40000004100 */
[-C--:B------:R-:W-:Y:S01]  /*42a0*/  FMUL.FTZ R138, R46, R169.reuse ;  /* 0x000000a92e8a7220 */ /* 0x080fe20000410000 */
[C---:B------:R-:W-:Y:S01]  /*42b0*/  FMUL.FTZ R170, R96.reuse, R170 ;  /* 0x000000aa60aa7220 */ /* 0x040fe20000410000 */
[C---:B------:R-:W-:Y:S01]  /*42c0*/  FMUL.FTZ R169, R45.reuse, R169 ;  /* 0x000000a92da97220 */ /* 0x040fe20000410000 */
[-C--:B------:R-:W-:Y:S01]  /*42d0*/  FFMA.FTZ R139, R96, R167.reuse, -R139 ;  /* 0x000000a7608b7223 */ /* 0x080fe2000001088b */
[-C--:B------:R-:W-:Y:S01]  /*42e0*/  FFMA.FTZ R138, R45, R166.reuse, -R138 ;  /* 0x000000a62d8a7223 */ /* 0x080fe2000001088a */
[----:B------:R-:W-:Y:S01]  /*42f0*/  FFMA.FTZ R170, R47, R167, R170 ;  /* 0x000000a72faa7223 */ /* 0x000fe200000100aa */
[----:B------:R-:W-:Y:S01]  /*4300*/  FFMA.FTZ R169, R46, R166, R169 ;  /* 0x000000a62ea97223 */ /* 0x000fe200000100a9 */
[----:B------:R-:W-:-:S02]  /*4310*/  F2FP.SATFINITE.E4M3.F32.PACK_AB_MERGE_C R45, R97, R44, R126 ;  /* 0x0000002c612d723e */ /* 0x000fc4000480707e */
[----:B------:R-:W-:Y:S02]  /*4320*/  F2FP.SATFINITE.E4M3.F32.PACK_AB_MERGE_C R44, R99, R98, R127 ;  /* 0x00000062632c723e */ /* 0x000fe4000480707f */
[----:B------:R-:W-:Y:S02]  /*4330*/  F2FP.SATFINITE.E4M3.F32.PACK_AB_MERGE_C R46, R169, R138, R165 ;  /* 0x0000008aa92e723e */ /* 0x000fe400048070a5 */
[----:B------:R-:W-:-:S07]  /*4340*/  F2FP.SATFINITE.E4M3.F32.PACK_AB_MERGE_C R47, R170, R139, R173 ;  /* 0x0000008baa2f723e */ /* 0x000fce00048070ad */
.L_x_3212:
[----:B------:R-:W-:Y:S05]  /*4350*/  BSYNC B3 ;  /* 0x0000000000037941 */ /* 0x000fea0003800000 */
.L_x_3211:
[----:B--2---:R3:W-:Y:S02]  /*4360*/  STG.E.128 desc[UR54][R50.64+0x20], R44 ;  /* 0x0000202c32007986 */ /* 0x0047e4000c101d36 */
.L_x_3210:
[----:B------:R-:W-:Y:S05]  /*4370*/  BSYNC B2 ;  /* 0x0000000000027941 */ /* 0x000fea0003800000 */
.L_x_3209:
[----:B------:R-:W-:Y:S01]  /*4380*/  ISETP.NE.AND P3, PT, R36, RZ, PT ;  /* 0x000000ff2400720c */ /* 0x000fe20003f65270 */
[----:B------:R-:W-:-:S12]  /*4390*/  BSSY B2, `(.L_x_3213) ;  /* 0x0000074000027945 */ /* 0x000fd80003800000 */
[----:B------:R-:W-:Y:S05]  /*43a0*/  @!P3 BRA `(.L_x_3214) ;  /* 0x0000000400c8b947 */ /* 0x000fea0003800000 */
[----:B0-23--:R0:W2:Y:S01]  /*43b0*/  LDS.128 R44, [R40+0x26a00] ;  /* 0x026a0000282c7984 */ /* 0x00d0a20000000c00 */
[----:B------:R-:W-:Y:S01]  /*43c0*/  VIADD R96, R16, 0x20 ;  /* 0x0000002010607836 */ /* 0x000fe20000000000 */
[----:B------:R-:W-:Y:S04]  /*43d0*/  BSSY B3, `(.L_x_3215) ;  /* 0x000006e000037945 */ /* 0x000fe80003800000 */
[----:B------:R-:W-:-:S13]  /*43e0*/  ISETP.GE.AND P3, PT, R96, R135, PT ;  /* 0x000000876000720c */ /* 0x000fda0003f66270 */
[----:B0-----:R-:W-:Y:S05]  /*43f0*/  @P3 BRA `(.L_x_3216) ;  /* 0x0000000400ac3947 */ /* 0x001fea0003800000 */
        /* <DEDUP_REMOVED lines=10> */
[----:B------:R-:W-:Y:S01]  /*44a0*/  PRMT R96, R91, 0x654, R90 ;  /* 0x000006545b607816 */ /* 0x000fe2000000005a */
[----:B------:R-:W-:Y:S02]  /*44b0*/  IMAD.SHL.U32 R91, R97, 0x100, RZ ;  /* 0x00000100615b7824 */ /* 0x000fe400078e00ff */
[----:B--2---:R-:W-:Y:S01]  /*44c0*/  IMAD.MOV.U32 R90, RZ, RZ, R44 ;  /* 0x000000ffff5a7224 */ /* 0x004fe200078e002c */
[----:B------:R-:W-:-:S02]  /*44d0*/  LOP3.LUT R89, R89, 0xff00, R88, 0xf8, !PT ;  /* 0x0000ff0059597812 */ /* 0x000fc400078ef858 */
[----:B------:R-:W-:Y:S01]  /*44e0*/  LOP3.LUT R98, R96, 0xff00, R91, 0xf8, !PT ;  /* 0x0000ff0060627812 */ /* 0x000fe200078ef85b */
[----:B------:R-:W-:Y:S01]  /*44f0*/  IMAD.U32 R91, R99, 0x10000, RZ ;  /* 0x00010000635b7824 */ /* 0x000fe200078e00ff */
[----:B------:R-:W-:Y:S02]  /*4500*/  SHF.L.U32 R88, R126, 0x10, RZ ;  /* 0x000000107e587819 */ /* 0x000fe400000006ff */
[----:B------:R-:W-:Y:S02]  /*4510*/  F2FP.F16.E4M3.UNPACK_B R96, R163.H1 ;  /* 0x000000a3ff60723e */ /* 0x000fe400030006ff */
[-C--:B------:R-:W-:Y:S02]  /*4520*/  F2FP.F16.E4M3.UNPACK_B R44, R45.reuse ;  /* 0x0000002dff2c723e */ /* 0x080fe400020006ff */
[----:B------:R-:W-:Y:S01]  /*4530*/  LOP3.LUT R88, R89, 0xff0000, R88, 0xf8, !PT ;  /* 0x00ff000059587812 */ /* 0x000fe200078ef858 */
[----:B------:R-:W-:Y:S01]  /*4540*/  HADD2.F32 R126, -RZ, R96.H0_H0 ;  /* 0x20000060ff7e7230 */ /* 0x000fe20000004100 */
[----:B------:R-:W-:Y:S01]  /*4550*/  LOP3.LUT R89, R98, 0xff0000, R91, 0xf8, !PT ;  /* 0x00ff000062597812 */ /* 0x000fe200078ef85b */
[--C-:B------:R-:W-:Y:S01]  /*4560*/  HADD2.F32 R91, -RZ, R44.reuse.H1_H1 ;  /* 0x3000002cff5b7230 */ /* 0x100fe20000004100 */
[----:B------:R-:W-:Y:S01]  /*4570*/  F2FP.F16.E4M3.UNPACK_B R98, R164.H1 ;  /* 0x000000a4ff62723e */ /* 0x000fe200030006ff */
[----:B------:R-:W-:Y:S01]  /*4580*/  HADD2.F32 R44, -RZ, R44.H0_H0 ;  /* 0x2000002cff2c7230 */ /* 0x000fe20000004100 */
[----:B------:R-:W-:Y:S01]  /*4590*/  F2FP.F16.E4M3.UNPACK_B R45, R45.H1 ;  /* 0x0000002dff2d723e */ /* 0x000fe200030006ff */
[----:B------:R-:W-:-:S02]  /*45a0*/  HADD2.F32 R127, -RZ, R96.H1_H1 ;  /* 0x30000060ff7f7230 */ /* 0x000fc40000004100 */
[CC--:B------:R-:W-:Y:S01]  /*45b0*/  FMUL.FTZ R139, R91.reuse, R126.reuse ;  /* 0x0000007e5b8b7220 */ /* 0x0c0fe20000410000 */
[--C-:B------:R-:W-:Y:S02]  /*45c0*/  HADD2.F32 R99, -RZ, R98.reuse.H0_H0 ;  /* 0x20000062ff637230 */ /* 0x100fe40000004100 */
        /* <DEDUP_REMOVED lines=15> */
[--C-:B------:R-:W-:Y:S01]  /*46c0*/  HADD2.F32 R98, -RZ, R91.reuse.H1_H1 ;  /* 0x3000005bff627230 */ /* 0x100fe20000004100 */
[----:B------:R-:W-:Y:S01]  /*46d0*/  F2FP.F16.E4M3.UNPACK_B R127, R88.H1 ;  /* 0x00000058ff7f723e */ /* 0x000fe200030006ff */
[----:B------:R-:W-:-:S02]  /*46e0*/  HADD2.F32 R97, -RZ, R91.H0_H0 ;  /* 0x2000005bff617230 */ /* 0x000fc40000004100 */
[----:B------:R-:W-:Y:S02]  /*46f0*/  HADD2.F32 R163, -RZ, R163.H0_H0 ;  /* 0x200000a3ffa37230 */ /* 0x000fe40000004100 */
[-C--:B------:R-:W-:Y:S01]  /*4700*/  FMUL.FTZ R138, R98, R99.reuse ;  /* 0x00000063628a7220 */ /* 0x080fe20000410000 */
[--C-:B------:R-:W-:Y:S02]  /*4710*/  HADD2.F32 R96, -RZ, R90.reuse.H1_H1 ;  /* 0x3000005aff607230 */ /* 0x100fe40000004100 */
[----:B------:R-:W-:Y:S01]  /*4720*/  FMUL.FTZ R99, R97, R99 ;  /* 0x0000006361637220 */ /* 0x000fe20000410000 */
[----:B------:R-:W-:Y:S02]  /*4730*/  HADD2.F32 R91, -RZ, R90.H0_H0 ;  /* 0x2000005aff5b7230 */ /* 0x000fe40000004100 */
[--C-:B------:R-:W-:Y:S02]  /*4740*/  HADD2.F32 R90, -RZ, R164.reuse.H1_H1 ;  /* 0x300000a4ff5a7230 */ /* 0x100fe40000004100 */
[----:B------:R-:W-:Y:S01]  /*4750*/  FMUL.FTZ R126, R96, R163 ;  /* 0x000000a3607e7220 */ /* 0x000fe20000410000 */
[----:B------:R-:W-:-:S02]  /*4760*/  HADD2.F32 R164, -RZ, R164.H0_H0 ;  /* 0x200000a4ffa47230 */ /* 0x000fc40000004100 */
[----:B------:R-:W-:Y:S01]  /*4770*/  FMUL.FTZ R163, R91, R163 ;  /* 0x000000a35ba37220 */ /* 0x000fe20000410000 */
[-C--:B------:R-:W-:Y:S01]  /*4780*/  FFMA.FTZ R138, R97, R90.reuse, -R138 ;  /* 0x0000005a618a7223 */ /* 0x080fe2000001088a */
[----:B------:R-:W-:Y:S01]  /*4790*/  FFMA.FTZ R99, R98, R90, R99 ;  /* 0x0000005a62637223 */ /* 0x000fe20000010063 */
[-C--:B------:R-:W-:Y:S01]  /*47a0*/  FFMA.FTZ R90, R91, R164.reuse, -R126 ;  /* 0x000000a45b5a7223 */ /* 0x080fe2000001087e */
[----:B------:R-:W-:Y:S01]  /*47b0*/  FFMA.FTZ R91, R96, R164, R163 ;  /* 0x000000a4605b7223 */ /* 0x000fe200000100a3 */
[----:B------:R-:W-:Y:S02]  /*47c0*/  F2FP.F16.E4M3.UNPACK_B R98, R47.H1 ;  /* 0x0000002fff62723e */ /* 0x000fe400030006ff */
[----:B------:R-:W-:Y:S02]  /*47d0*/  F2FP.F16.E4M3.UNPACK_B R163, R89.H1 ;  /* 0x00000059ffa3723e */ /* 0x000fe400030006ff */
[----:B------:R-:W-:Y:S01]  /*47e0*/  F2FP.SATFINITE.E4M3.F32.PACK_AB_MERGE_C R169, R99, R138, RZ ;  /* 0x0000008a63a9723e */ /* 0x000fe200048070ff */
[--C-:B------:R-:W-:Y:S01]  /*47f0*/  HADD2.F32 R99, -RZ, R98.reuse.H0_H0 ;  /* 0x20000062ff637230 */ /* 0x100fe20000004100 */
[----:B------:R-:W-:Y:S01]  /*4800*/  F2FP.SATFINITE.E4M3.F32.PACK_AB_MERGE_C R96, R166, R139, RZ ;  /* 0x0000008ba660723e */ /* 0x000fe200048070ff */
[----:B------:R-:W-:Y:S01]  /*4810*/  HADD2.F32 R98, -RZ, R98.H1_H1 ;  /* 0x30000062ff627230 */ /* 0x000fe20000004100 */
        /* <DEDUP_REMOVED lines=27> */
[----:B------:R-:W-:Y:S01]  /*49d0*/  HADD2.F32 R163, -RZ, R163.H0_H0 ;  /* 0x200000a3ffa37230 */ /* 0x000fe20000004100 */
[----:B------:R-:W-:Y:S01]  /*49e0*/  F2FP.SATFINITE.E4M3.F32.PACK_AB_MERGE_C R44, R91, R90, R169 ;  /* 0x0000005a5b2c723e */ /* 0x000fe200048070a9 */
        /* <DEDUP_REMOVED lines=12> */
.L_x_3216:
[----:B------:R-:W-:Y:S05]  /*4ab0*/  BSYNC B3 ;  /* 0x0000000000037941 */ /* 0x000fea0003800000 */
.L_x_3215:
[----:B--2---:R4:W-:Y:S02]  /*4ac0*/  STG.E.128 desc[UR54][R50.64+0x40], R44 ;  /* 0x0000402c32007986 */ /* 0x0049e4000c101d36 */
.L_x_3214:
[----:B------:R-:W-:Y:S05]  /*4ad0*/  BSYNC B2 ;  /* 0x0000000000027941 */ /* 0x000fea0003800000 */
.L_x_3213:
[----:B------:R-:W-:Y:S01]  /*4ae0*/  ISETP.NE.AND P3, PT, R37, RZ, PT ;  /* 0x000000ff2500720c */ /* 0x000fe20003f65270 */
[----:B------:R-:W-:-:S12]  /*4af0*/  BSSY B2, `(.L_x_3217) ;  /* 0x0000074000027945 */ /* 0x000fd80003800000 */
[----:B------:R-:W-:Y:S05]  /*4b00*/  @!P3 BRA `(.L_x_3218) ;  /* 0x0000000400c8b947 */ /* 0x000fea0003800000 */
[----:B0-234-:R0:W2:Y:S01]  /*4b10*/  LDS.128 R44, [R41+0x26a00] ;  /* 0x026a0000292c7984 */ /* 0x01d0a20000000c00 */
[----:B------:R-:W-:Y:S01]  /*4b20*/  VIADD R88, R16, 0x30 ;  /* 0x0000003010587836 */ /* 0x000fe20000000000 */
[----:B------:R-:W-:Y:S04]  /*4b30*/  BSSY B3, `(.L_x_3219) ;  /* 0x000006e000037945 */ /* 0x000fe80003800000 */
[----:B------:R-:W-:-:S13]  /*4b40*/  ISETP.GE.AND P3, PT, R88, R135, PT ;  /* 0x000000875800720c */ /* 0x000fda0003f66270 */
[----:B0-----:R-:W-:Y:S05]  /*4b50*/  @P3 BRA `(.L_x_3220) ;  /* 0x0000000400ac3947 */ /* 0x001fea0003800000 */
[----:B------:R-:W-:Y:S02]  /*4b60*/  SHF.R.U32.HI R89, RZ, 0x8, R87 ;  /* 0x00000008ff597819 */ /* 0x000fe40000011657 */
[--C-:B------:R-:W-:Y:S02]  /*4b70*/  SHF.R.U32.HI R97, RZ, 0x18, R85.reuse ;  /* 0x00000018ff617819 */ /* 0x100fe40000011655 */
[----:B------:R-:W-:Y:S01]  /*4b80*/  LOP3.LUT R84, R85, 0xff, RZ, 0xc0, !PT ;  /* 0x000000ff55547812 */ /* 0x000fe200078ec0ff */
[----:B------:R-:W-:Y:S01]  /*4b90*/  IMAD.SHL.U32 R89, R89, 0x100, RZ ;  /* 0x0000010059597824 */ /* 0x000fe200078e00ff */
[--C-:B------:R-:W-:Y:S02]  /*4ba0*/  SHF.R.U32.HI R91, RZ, 0x8, R85.reuse ;  /* 0x00000008ff5b7819 */ /* 0x100fe40000011655 */
[----:B------:R-:W-:Y:S02]  /*4bb0*/  SHF.R.U32.HI R90, RZ, 0x10, R85 ;  /* 0x00000010ff5a7819 */ /* 0x000fe40000011655 */
[----:B------:R-:W-:-:S02]  /*4bc0*/  SHF.R.U32.HI R86, RZ, 0x18, R87 ;  /* 0x00000018ff567819 */ /* 0x000fc40000011657 */
[----:B------:R-:W-:Y:S02]  /*4bd0*/  LOP3.LUT R85, R87, 0xff, RZ, 0xc0, !PT ;  /* 0x000000ff57557812 */ /* 0x000fe400078ec0ff */
[----:B------:R-:W-:Y:S01]  /*4be0*/  SHF.R.U32.HI R88, RZ, 0x10, R87 ;  /* 0x00000010ff587819 */ /* 0x000fe20000011657 */
[----:B------:R-:W-:Y:S01]  /*4bf0*/  IMAD.SHL.U32 R87, R91, 0x100, RZ ;  /* 0x000001005b577824 */ /* 0x000fe200078e00ff */
[----:B------:R-:W-:Y:S02]  /*4c00*/  PRMT R86, R86, 0x654, R85 ;  /* 0x0000065456567816 */ /* 0x000fe40000000055 */
[----:B------:R-:W-:Y:S02]  /*4c10*/  PRMT R84, R97, 0x654, R84 ;  /* 0x0000065461547816 */ /* 0x000fe40000000054 */
[----:B------:R-:W-:Y:S01]  /*4c20*/  LOP3.LUT R86, R86, 0xff00, R89, 0xf8, !PT ;  /* 0x0000ff0056567812 */ /* 0x000fe200078ef859 */
[----:B------:R-:W-:Y:S01]  /*4c30*/  IMAD.U32 R89, R88, 0x10000, RZ ;  /* 0x0001000058597824 */ /* 0x000fe200078e00ff */
[----:B--2---:R-:W-:-:S02]  /*4c40*/  MOV R85, R44 ;  /* 0x0000002c00557202 */ /* 0x004fc40000000f00 */
[----:B------:R-:W-:Y:S02]  /*4c50*/  F2FP.F16.E4M3.UNPACK_B R44, R45 ;  /* 0x0000002dff2c723e */ /* 0x000fe400020006ff */
[----:B------:R-:W-:Y:S02]  /*4c60*/  F2FP.F16.E4M3.UNPACK_B R88, R162.H1 ;  /* 0x000000a2ff58723e */ /* 0x000fe400030006ff */
[----:B------:R-:W-:Y:S01]  /*4c70*/  LOP3.LUT R84, R84, 0xff00, R87, 0xf8, !PT ;  /* 0x0000ff0054547812 */ /* 0x000fe200078ef857 */
[----:B------:R-:W-:Y:S01]  /*4c80*/  IMAD.U32 R87, R90, 0x10000, RZ ;  /* 0x000100005a577824 */ /* 0x000fe200078e00ff */
[----:B------:R-:W-:Y:S01]  /*4c90*/  LOP3.LUT R96, R86, 0xff0000, R89, 0xf8, !PT ;  /* 0x00ff000056607812 */ /* 0x000fe200078ef859 */
[----:B------:R-:W-:Y:S01]  /*4ca0*/  HADD2.F32 R86, -RZ, R44.H1_H1 ;  /* 0x3000002cff567230 */ /* 0x000fe20000004100 */
[----:B------:R-:W-:Y:S01]  /*4cb0*/  F2FP.F16.E4M3.UNPACK_B R89, R161.H1 ;  /* 0x000000a1ff59723e */ /* 0x000fe200030006ff */
[----:B------:R-:W-:Y:S01]  /*4cc0*/  HADD2.F32 R97, -RZ, R88.H0_H0 ;  /* 0x20000058ff617230 */ /* 0x000fe20000004100 */
[----:B------:R-:W-:Y:S01]  /*4cd0*/  F2FP.F16.E4M3.UNPACK_B R45, R45.H1 ;  /* 0x0000002dff2d723e */ /* 0x000fe200030006ff */
[----:B------:R-:W-:Y:S01]  /*4ce0*/  HADD2.F32 R44, -RZ, R44.H0_H0 ;  /* 0x2000002cff2c7230 */ /* 0x000fe20000004100 */
[----:B------:R-:W-:Y:S01]  /*4cf0*/  LOP3.LUT R84, R84, 0xff0000, R87, 0xf8, !PT ;  /* 0x00ff000054547812 */ /* 0x000fe200078ef857 */
[----:B------:R-:W-:-:S02]  /*4d00*/  HADD2.F32 R90, -RZ, R88.H1_H1 ;  /* 0x30000058ff5a7230 */ /* 0x000fc40000004100 */
[----:B------:R-:W-:Y:S01]  /*4d10*/  FMUL.FTZ R99, R86, R97 ;  /* 0x0000006156637220 */ /* 0x000fe20000410000 */
[----:B------:R-:W-:Y:S01]  /*4d20*/  HADD2.F32 R91, -RZ, R89.H0_H0 ;  /* 0x20000059ff5b7230 */ /* 0x000fe20000004100 */
[----:B------:R-:W-:Y:S01]  /*4d30*/  F2FP.F16.E4M3.UNPACK_B R162, R162 ;  /* 0x000000a2ffa2723e */ /* 0x000fe200020006ff */
[--C-:B------:R-:W-:Y:S01]  /*4d40*/  HADD2.F32 R88, -RZ, R45.reuse.H1_H1 ;  /* 0x3000002dff587230 */ /* 0x100fe20000004100 */
[----:B------:R-:W-:Y:S01]  /*4d50*/  F2FP.F16.E4M3.UNPACK_B R161, R161 ;  /* 0x000000a1ffa1723e */ /* 0x000fe200020006ff */
[----:B------:R-:W-:Y:S02]  /*4d60*/  HADD2.F32 R87, -RZ, R45.H0_H0 ;  /* 0x2000002dff577230 */ /* 0x000fe40000004100 */
[----:B------:R-:W-:Y:S01]  /*4d70*/  FMUL.FTZ R45, R44, R97 ;  /* 0x000000612c2d7220 */ /* 0x000fe20000410000 */
[----:B------:R-:W-:Y:S02]  /*4d80*/  HADD2.F32 R89, -RZ, R89.H1_H1 ;  /* 0x30000059ff597230 */ /* 0x000fe40000004100 */
[-C--:B------:R-:W-:Y:S01]  /*4d90*/  FMUL.FTZ R98, R88, R90.reuse ;  /* 0x0000005a58627220 */ /* 0x080fe20000410000 */
[-C--:B------:R-:W-:Y:S01]  /*4da0*/  FFMA.FTZ R44, R44, R91.reuse, -R99 ;  /* 0x0000005b2c2c7223 */ /* 0x080fe20000010863 */
[----:B------:R-:W-:Y:S01]  /*4db0*/  FFMA.FTZ R45, R86, R91, R45 ;  /* 0x0000005b562d7223 */ /* 0x000fe2000001002d */
[C---:B------:R-:W-:Y:S01]  /*4dc0*/  FMUL.FTZ R97, R87.reuse, R90 ;  /* 0x0000005a57617220 */ /* 0x040fe20000410000 */
[----:B------:R-:W-:Y:S01]  /*4dd0*/  F2FP.F16.E4M3.UNPACK_B R86, R85.H1 ;  /* 0x00000055ff56723e */ /* 0x000fe200030006ff */
[----:B------:R-:W-:Y:S01]  /*4de0*/  FFMA.FTZ R98, R87, R89, -R98 ;  /* 0x0000005957627223 */ /* 0x000fe20000010862 */
[----:B------:R-:W-:Y:S01]  /*4df0*/  F2FP.F16.E4M3.UNPACK_B R85, R85 ;  /* 0x00000055ff55723e */ /* 0x000fe200020006ff */
[----:B------:R-:W-:Y:S01]  /*4e00*/  FFMA.FTZ R99, R88, R89, R97 ;  /* 0x0000005958637223 */ /* 0x000fe20000010061 */
[----:B------:R-:W-:-:S02]  /*4e10*/  HADD2.F32 R90, -RZ, R162.H1_H1 ;  /* 0x300000a2ff5a7230 */ /* 0x000fc40000004100 */
[----:B------:R-:W-:Y:S02]  /*4e20*/  HADD2.F32 R89, -RZ, R86.H1_H1 ;  /* 0x30000056ff597230 */ /* 0x000fe40000004100 */
[----:B------:R-:W-:Y:S02]  /*4e30*/  HADD2.F32 R162, -RZ, R162.H0_H0 ;  /* 0x200000a2ffa27230 */ /* 0x000fe40000004100 */
[----:B------:R-:W-:Y:S02]  /*4e40*/  HADD2.F32 R88, -RZ, R86.H0_H0 ;  /* 0x20000056ff587230 */ /* 0x000fe40000004100 */
[-C--:B------:R-:W-:Y:S01]  /*4e50*/  FMUL.FTZ R97, R89, R90.reuse ;  /* 0x0000005a59617220 */ /* 0x080fe20000410000 */
[--C-:B------:R-:W-:Y:S02]  /*4e60*/  HADD2.F32 R87, -RZ, R85.reuse.H1_H1 ;  /* 0x30000055ff577230 */ /* 0x100fe40000004100 */
        /* <DEDUP_REMOVED lines=10> */
[----:B------:R-:W-:Y:S02]  /*4f10*/  F2FP.SATFINITE.E4M3.F32.PACK_AB_MERGE_C R161, R99, R98, RZ ;  /* 0x0000006263a1723e */ /* 0x000fe400048070ff */
        /* <DEDUP_REMOVED lines=31> */
[----:B------:R-:W-:Y:S01]  /*5110*/  HADD2.F32 R87, -RZ, R98.H0_H0 ;  /* 0x20000062ff577230 */ /* 0x000fe20000004100 */
[----:B------:R-:W-:Y:S01]  /*5120*/  F2FP.SATFINITE.E4M3.F32.PACK_AB_MERGE_C R44, R162, R85, R139 ;  /* 0x00000055a22c723e */ /* 0x000fe2000480708b */
[----:B------:R-:W-:-:S02]  /*5130*/  HADD2.F32 R46, -RZ, R46.H1_H1 ;  /* 0x3000002eff2e7230 */ /* 0x000fc40000004100 */
[----:B------:R-:W-:Y:S02]  /*5140*/  HADD2.F32 R97, -RZ, R97.H0_H0 ;  /* 0x20000061ff617230 */ /* 0x000fe40000004100 */
[-C--:B------:R-:W-:Y:S01]  /*5150*/  FMUL.FTZ R89, R86, R87.reuse ;  /* 0x0000005756597220 */ /* 0x080fe20000410000 */
[----:B------:R-:W-:Y:S02]  /*5160*/  HADD2.F32 R91, -RZ, R91.H0_H0 ;  /* 0x2000005bff5b7230 */ /* 0x000fe40000004100 */
[----:B------:R-:W-:Y:S01]  /*5170*/  FMUL.FTZ R87, R84, R87 ;  /* 0x0000005754577220 */ /* 0x000fe20000410000 */
[----:B------:R-:W-:Y:S02]  /*5180*/  HADD2.F32 R90, -RZ, R90.H0_H0 ;  /* 0x2000005aff5a7230 */ /* 0x000fe40000004100 */
[-C--:B------:R-:W-:Y:S01]  /*5190*/  FMUL.FTZ R88, R46, R97.reuse ;  /* 0x000000612e587220 */ /* 0x080fe20000410000 */
[C---:B------:R-:W-:Y:S01]  /*51a0*/  FMUL.FTZ R97, R47.reuse, R97 ;  /* 0x000000612f617220 */ /* 0x040fe20000410000 */
[-C--:B------:R-:W-:Y:S01]  /*51b0*/  FFMA.FTZ R89, R84, R91.reuse, -R89 ;  /* 0x0000005b54597223 */ /* 0x080fe20000010859 */
[----:B------:R-:W-:Y:S01]  /*51c0*/  FFMA.FTZ R86, R86, R91, R87 ;  /* 0x0000005b56567223 */ /* 0x000fe20000010057 */
[-C--:B------:R-:W-:Y:S01]  /*51d0*/  FFMA.FTZ R88, R47, R90.reuse, -R88 ;  /* 0x0000005a2f587223 */ /* 0x080fe20000010858 */
[----:B------:R-:W-:-:S03]  /*51e0*/  FFMA.FTZ R97, R46, R90, R97 ;  /* 0x0000005a2e617223 */ /* 0x000fc60000010061 */
[----:B------:R-:W-:Y:S02]  /*51f0*/  F2FP.SATFINITE.E4M3.F32.PACK_AB_MERGE_C R47, R86, R89, R99 ;  /* 0x00000059562f723e */ /* 0x000fe40004807063 */
[----:B------:R-:W-:-:S07]  /*5200*/  F2FP.SATFINITE.E4M3.F32.PACK_AB_MERGE_C R46, R97, R88, R96 ;  /* 0x00000058612e723e */ /* 0x000fce0004807060 */
.L_x_3220:
[----:B------:R-:W-:Y:S05]  /*5210*/  BSYNC B3 ;  /* 0x0000000000037941 */ /* 0x000fea0003800000 */
.L_x_3219:
[----:B--2---:R0:W-:Y:S02]  /*5220*/  STG.E.128 desc[UR54][R50.64+0x60], R44 ;  /* 0x0000602c32007986 */ /* 0x0041e4000c101d36 */
.L_x_3218:
[----:B------:R-:W-:Y:S05]  /*5230*/  BSYNC B2 ;  /* 0x0000000000027941 */ /* 0x000fea0003800000 */
.L_x_3217:
        /* <DEDUP_REMOVED lines=8> */
[--C-:B------:R-:W-:Y:S02]  /*52c0*/  SHF.R.U32.HI R89, RZ, 0x10, R81.reuse ;  /* 0x00000010ff597819 */ /* 0x100fe40000011651 */
[--C-:B------:R-:W-:Y:S02]  /*52d0*/  SHF.R.U32.HI R88, RZ, 0x8, R81.reuse ;  /* 0x00000008ff587819 */ /* 0x100fe40000011651 */
[----:B------:R-:W-:Y:S02]  /*52e0*/  LOP3.LUT R80, R81, 0xff, RZ, 0xc0, !PT ;  /* 0x000000ff51507812 */ /* 0x000fe400078ec0ff */
[----:B------:R-:W-:Y:S02]  /*52f0*/  SHF.R.U32.HI R87, RZ, 0x18, R81 ;  /* 0x00000018ff577819 */ /* 0x000fe40000011651 */
[----:B------:R-:W-:Y:S02]  /*5300*/  LOP3.LUT R81, R83, 0xff, RZ, 0xc0, !PT ;  /* 0x000000ff53517812 */ /* 0x000fe400078ec0ff */
[----:B------:R-:W-:-:S02]  /*5310*/  SHF.R.U32.HI R84, RZ, 0x18, R83 ;  /* 0x00000018ff547819 */ /* 0x000fc40000011653 */
[----:B------:R-:W-:Y:S02]  /*5320*/  SHF.R.U32.HI R85, RZ, 0x8, R83 ;  /* 0x00000008ff557819 */ /* 0x000fe40000011653 */
[----:B------:R-:W-:Y:S01]  /*5330*/  PRMT R84, R84, 0x654, R81 ;  /* 0x0000065454547816 */ /* 0x000fe20000000051 */
[----:B------:R-:W-:Y:S01]  /*5340*/  IMAD.SHL.U32 R81, R88, 0x100, RZ ;  /* 0x0000010058517824 */ /* 0x000fe200078e00ff */
[----:B------:R-:W-:Y:S02]  /*5350*/  SHF.R.U32.HI R86, RZ, 0x10, R83 ;  /* 0x00000010ff567819 */ /* 0x000fe40000011653 */
        /* <DEDUP_REMOVED lines=97> */
.L_x_3224:
[----:B------:R-:W-:Y:S05]  /*5970*/  BSYNC B3 ;  /* 0x0000000000037941 */ /* 0x000fea0003800000 */
.L_x_3223:
[----:B--2---:R0:W-:Y:S02]  /*5980*/  STG.E.128 desc[UR54][R50.64+0x80], R44 ;  /* 0x0000802c32007986 */ /* 0x0041e4000c101d36 */
.L_x_3222:
[----:B------:R-:W-:Y:S05]  /*5990*/  BSYNC B2 ;  /* 0x0000000000027941 */ /* 0x000fea0003800000 */
.L_x_3221:
[----:B------:R-:W-:-:S13]  /*59a0*/  ISETP.NE.AND P3, PT, R39, RZ, PT ;  /* 0x000000ff2700720c */ /* 0x000fda0003f65270 */
[----:B------:R-:W-:Y:S05]  /*59b0*/  @!P3 BRA `(.L_x_3204) ;  /* 0x0000000400c8b947 */ /* 0x000fea0003800000 */
[----:B0-234-:R0:W2:Y:S01]  /*59c0*/  LDS.128 R44, [R41+0x29200] ;  /* 0x02920000292c7984 */ /* 0x01d0a20000000c00 */
[----:B------:R-:W-:Y:S01]  /*59d0*/  VIADD R80, R16, 0x50 ;  /* 0x0000005010507836 */ /* 0x000fe20000000000 */
[----:B------:R-:W-:Y:S04]  /*59e0*/  BSSY B2, `(.L_x_3225) ;  /* 0x000006e000027945 */ /* 0x000fe80003800000 */
[----:B------:R-:W-:-:S13]  /*59f0*/  ISETP.GE.AND P3, PT, R80, R135, PT ;  /* 0x000000875000720c */ /* 0x000fda0003f66270 */
[----:B0-----:R-:W-:Y:S05]  /*5a00*/  @P3 BRA `(.L_x_3226) ;  /* 0x0000000400ac3947 */ /* 0x001fea0003800000 */
[----:B------:R-:W-:Y:S02]  /*5a10*/  SHF.R.U32.HI R83, RZ, 0x18, R79 ;  /* 0x00000018ff537819 */ /* 0x000fe4000001164f */
[----:B------:R-:W-:Y:S02]  /*5a20*/  LOP3.LUT R78, R79, 0xff, RZ, 0xc0, !PT ;  /* 0x000000ff4f4e7812 */ /* 0x000fe400078ec0ff */
[--C-:B------:R-:W-:Y:S02]  /*5a30*/  SHF.R.U32.HI R85, RZ, 0x18, R77.reuse ;  /* 0x00000018ff557819 */ /* 0x100fe4000001164d */
[----:B------:R-:W-:Y:S02]  /*5a40*/  LOP3.LUT R76, R77, 0xff, RZ, 0xc0, !PT ;  /* 0x000000ff4d4c7812 */ /* 0x000fe400078ec0ff */
[----:B------:R-:W-:Y:S02]  /*5a50*/  SHF.R.U32.HI R84, RZ, 0x8, R77 ;  /* 0x00000008ff547819 */ /* 0x000fe4000001164d */
[----:B------:R-:W-:-:S02]  /*5a60*/  SHF.R.U32.HI R80, RZ, 0x8, R79 ;  /* 0x00000008ff507819 */ /* 0x000fc4000001164f */
[----:B------:R-:W-:Y:S02]  /*5a70*/  SHF.R.U32.HI R81, RZ, 0x10, R79 ;  /* 0x00000010ff517819 */ /* 0x000fe4000001164f */
[----:B------:R-:W-:Y:S01]  /*5a80*/  SHF.R.U32.HI R82, RZ, 0x10, R77 ;  /* 0x00000010ff527819 */ /* 0x000fe2000001164d */
[----:B------:R-:W-:Y:S01]  /*5a90*/  IMAD.SHL.U32 R80, R80, 0x100, RZ ;  /* 0x0000010050507824 */ /* 0x000fe200078e00ff */
        /* <DEDUP_REMOVED lines=55> */
[----:B------:R-:W-:Y:S01]  /*5e10*/  F2FP.F16.E4M3.UNPACK_B R77, R47.H1 ;  /* 0x0000002fff4d723e */ /* 0x000fe200030006ff */
[--C-:B------:R-:W-:Y:S01]  /*5e20*/  HADD2.F32 R81, -RZ, R80.reuse.H1_H1 ;  /* 0x30000050ff517230 */ /* 0x100fe20000004100 */
[-C--:B------:R-:W-:Y:S01]  /*5e30*/  F2FP.F16.E4M3.UNPACK_B R83, R85.reuse.H1 ;  /* 0x00000055ff53723e */ /* 0x080fe200030006ff */
[----:B------:R-:W-:Y:S01]  /*5e40*/  HADD2.F32 R80, -RZ, R80.H0_H0 ;  /* 0x20000050ff507230 */ /* 0x000fe20000004100 */
[-C--:B------:R-:W-:Y:S01]  /*5e50*/  F2FP.F16.E4M3.UNPACK_B R76, R46.reuse.H1 ;  /* 0x0000002eff4c723e */ /* 0x080fe200030006ff */
        /* <DEDUP_REMOVED lines=25> */
[C---:B------:R-:W-:Y:S01]  /*5ff0*/  FMUL.FTZ R79, R77.reuse, R83 ;  /* 0x000000534d4f7220 */ /* 0x040fe20000410000 */
[----:B------:R-:W-:Y:S02]  /*6000*/  HADD2.F32 R82, -RZ, R82.H0_H0 ;  /* 0x20000052ff527230 */ /* 0x000fe40000004100 */
[-C--:B------:R-:W-:Y:S01]  /*6010*/  FFMA.FTZ R86, R77, R80.reuse, R86 ;  /* 0x000000504d567223 */ /* 0x080fe20000010056 */
[----:B------:R-:W-:Y:S01]  /*6020*/  F2FP.SATFINITE.E4M3.F32.PACK_AB_MERGE_C R84, R84, R89, RZ ;  /* 0x000000595454723e */ /* 0x000fe200048070ff */
[-C--:B------:R-:W-:Y:S01]  /*6030*/  FMUL.FTZ R78, R46, R85.reuse ;  /* 0x000000552e4e7220 */ /* 0x080fe20000410000 */
[----:B------:R-:W-:Y:S01]  /*6040*/  FMUL.FTZ R85, R47, R85 ;  /* 0x000000552f557220 */ /* 0x000fe20000410000 */
[----:B------:R-:W-:Y:S01]  /*6050*/  FFMA.FTZ R79, R76, R80, -R79 ;  /* 0x000000504c4f7223 */ /* 0x000fe2000001084f */
[----:B------:R-:W-:Y:S01]  /*6060*/  F2FP.SATFINITE.E4M3.F32.PACK_AB_MERGE_C R81, R81, R88, RZ ;  /* 0x000000585151723e */ /* 0x000fe200048070ff */
[-C--:B------:R-:W-:Y:S01]  /*6070*/  FFMA.FTZ R78, R47, R82.reuse, -R78 ;  /* 0x000000522f4e7223 */ /* 0x080fe2000001084e */
[----:B------:R-:W-:Y:S01]  /*6080*/  FFMA.FTZ R85, R46, R82, R85 ;  /* 0x000000522e557223 */ /* 0x000fe20000010055 */
[----:B------:R-:W-:-:S02]  /*6090*/  F2FP.SATFINITE.E4M3.F32.PACK_AB_MERGE_C R44, R152, R87, R90 ;  /* 0x00000057982c723e */ /* 0x000fc4000480705a */
[----:B------:R-:W-:Y:S02]  /*60a0*/  F2FP.SATFINITE.E4M3.F32.PACK_AB_MERGE_C R47, R86, R79, R81 ;  /* 0x0000004f562f723e */ /* 0x000fe40004807051 */
[----:B------:R-:W-:-:S07]  /*60b0*/  F2FP.SATFINITE.E4M3.F32.PACK_AB_MERGE_C R46, R85, R78, R84 ;  /* 0x0000004e552e723e */ /* 0x000fce0004807054 */
.L_x_3226:
[----:B------:R-:W-:Y:S05]  /*60c0*/  BSYNC B2 ;  /* 0x0000000000027941 */ /* 0x000fea0003800000 */
.L_x_3225:
[----:B--2---:R0:W-:Y:S02]  /*60d0*/  STG.E.128 desc[UR54][R50.64+0xa0], R44 ;  /* 0x0000a02c32007986 */ /* 0x0041e4000c101d36 */
.L_x_3204:
[----:B------:R-:W-:Y:S05]  /*60e0*/  BSYNC B1 ;  /* 0x0000000000017941 */ /* 0x000fea0003800000 */
.L_x_3203:
[----:B------:R-:W-:Y:S05]  /*60f0*/  @P4 BRA `(.L_x_3227) ;  /* 0x00000098000c4947 */ /* 0x000fea0003800000 */
[----:B------:R-:W-:Y:S01]  /*6100*/  ISETP.NE.AND P3, PT, R34, RZ, PT ;  /* 0x000000ff2200720c */ /* 0x000fe20003f65270 */
[----:B------:R-:W-:-:S12]  /*6110*/  BSSY B1, `(.L_x_3228) ;  /* 0x0000073000017945 */ /* 0x000fd80003800000 */
[----:B------:R-:W-:Y:S05]  /*6120*/  @!P3 BRA `(.L_x_3229) ;  /* 0x0000000400c4b947 */ /* 0x000fea0003800000 */
[----:B0-234-:R0:W2:Y:S01]  /*6130*/  LDS.128 R44, [R40+0x26200] ;  /* 0x02620000282c7984 */ /* 0x01d0a20000000c00 */
[----:B------:R-:W-:Y:S01]  /*6140*/  ISETP.GE.AND P3, PT, R16, R135, PT ;  /* 0x000000871000720c */ /* 0x000fe20003f66270 */
[----:B------:R-:W-:-:S12]  /*6150*/  BSSY B2, `(.L_x_3230) ;  /* 0x000006d000027945 */ /* 0x000fd80003800000 */
[----:B0-----:R-:W-:Y:S05]  /*6160*/  @P3 BRA `(.L_x_3231) ;  /* 0x0000000400ac3947 */ /* 0x001fea0003800000 */
[--C-:B------:R-:W-:Y:S02]  /*6170*/  SHF.R.U32.HI R51, RZ, 0x18, R73.reuse ;  /* 0x00000018ff337819 */ /* 0x100fe40000011649 */
[----:B------:R-:W-:Y:S02]  /*6180*/  LOP3.LUT R50, R73, 0xff, RZ, 0xc0, !PT ;  /* 0x000000ff49327812 */ /* 0x000fe400078ec0ff */
[--C-:B------:R-:W-:Y:S02]  /*6190*/  SHF.R.U32.HI R78, RZ, 0x8, R73.reuse ;  /* 0x00000008ff4e7819 */ /* 0x100fe40000011649 */
[----:B------:R-:W-:Y:S02]  /*61a0*/  SHF.R.U32.HI R77, RZ, 0x10, R73 ;  /* 0x00000010ff4d7819 */ /* 0x000fe40000011649 */
[--C-:B------:R-:W-:Y:S02]  /*61b0*/  SHF.R.U32.HI R74, RZ, 0x8, R75.reuse ;  /* 0x00000008ff4a7819 */ /* 0x100fe4000001164b */
[----:B------:R-:W-:-:S02]  /*61c0*/  SHF.R.U32.HI R73, RZ, 0x18, R75 ;  /* 0x00000018ff497819 */ /* 0x000fc4000001164b */
[----:B------:R-:W-:Y:S01]  /*61d0*/  LOP3.LUT R72, R75, 0xff, RZ, 0xc0, !PT ;  /* 0x000000ff4b487812 */ /* 0x000fe200078ec0ff */
[----:B------:R-:W-:Y:S01]  /*61e0*/  IMAD.SHL.U32 R74, R74, 0x100, RZ ;  /* 0x000001004a4a7824 */ /* 0x000fe200078e00ff */
[----:B------:R-:W-:Y:S02]  /*61f0*/  SHF.R.U32.HI R76, RZ, 0x10, R75 ;  /* 0x00000010ff4c7819 */ /* 0x000fe4000001164b */
[----:B------:R-:W-:Y:S02]  /*6200*/  PRMT R73, R73, 0x654, R72 ;  /* 0x0000065449497816 */ /* 0x000fe40000000048 */
[----:B------:R-:W-:Y:S01]  /*6210*/  PRMT R51, R51, 0x654, R50 ;  /* 0x0000065433337816 */ /* 0x000fe20000000032 */
[----:B------:R-:W-:Y:S01]  /*6220*/  IMAD.U32 R76, R76, 0x10000, RZ ;  /* 0x000100004c4c7824 */ /* 0x000fe200078e00ff */
[----:B------:R-:W-:Y:S01]  /*6230*/  SHF.L.U32 R72, R78, 0x8, RZ ;  /* 0x000000084e487819 */ /* 0x000fe200000006ff */
[----:B--2---:R-:W-:Y:S01]  /*6240*/  IMAD.MOV.U32 R50, RZ, RZ, R44 ;  /* 0x000000ffff327224 */ /* 0x004fe200078e002c */
[----:B------:R-:W-:-:S02]  /*6250*/  LOP3.LUT R73, R73, 0xff00, R74, 0xf8, !PT ;  /* 0x0000ff0049497812 */ /* 0x000fc400078ef84a */
[----:B------:R-:W-:Y:S01]  /*6260*/  LOP3.LUT R51, R51, 0xff00, R72, 0xf8, !PT ;  /* 0x0000ff0033337812 */ /* 0x000fe200078ef848 */
[----:B------:R-:W-:Y:S01]  /*6270*/  IMAD.U32 R72, R77, 0x10000, RZ ;  /* 0x000100004d487824 */ /* 0x000fe200078e00ff */
[-C--:B------:R-:W-:Y:S02]  /*6280*/  F2FP.F16.E4M3.UNPACK_B R44, R45.reuse ;  /* 0x0000002dff2c723e */ /* 0x080fe400020006ff */
[----:B------:R-:W-:Y:S02]  /*6290*/  F2FP.F16.E4M3.UNPACK_B R74, R158.H1 ;  /* 0x0000009eff4a723e */ /* 0x000fe400030006ff */
[----:B------:R-:W-:Y:S02]  /*62a0*/  F2FP.F16.E4M3.UNPACK_B R45, R45.H1 ;  /* 0x0000002dff2d723e */ /* 0x000fe400030006ff */
[----:B------:R-:W-:Y:S01]  /*62b0*/  LOP3.LUT R78, R73, 0xff0000, R76, 0xf8, !PT ;  /* 0x00ff0000494e7812 */ /* 0x000fe200078ef84c */
[--C-:B------:R-:W-:Y:S01]  /*62c0*/  HADD2.F32 R77, -RZ, R74.reuse.H1_H1 ;  /* 0x3000004aff4d7230 */ /* 0x100fe20000004100 */
[----:B------:R-:W-:Y:S01]  /*62d0*/  F2FP.F16.E4M3.UNPACK_B R73, R156.H1 ;  /* 0x0000009cff49723e */ /* 0x000fe200030006ff */
        /* <DEDUP_REMOVED lines=17> */
[----:B------:R-:W-:Y:S01]  /*63f0*/  FFMA.FTZ R85, R72, R73, R77 ;  /* 0x0000004948557223 */ /* 0x000fe2000001004d */
[----:B------:R-:W-:Y:S01]  /*6400*/  F2FP.F16.E4M3.UNPACK_B R50, R50 ;  /* 0x00000032ff32723e */ /* 0x000fe200020006ff */
[----:B------:R-:W-:Y:S01]  /*6410*/  FFMA.FTZ R83, R51, R74, R76 ;  /* 0x0000004a33537223 */ /* 0x000fe2000001004c */
[----:B------:R-:W-:-:S02]  /*6420*/  HADD2.F32 R74, -RZ, R158.H1_H1 ;  /* 0x3000009eff4a7230 */ /* 0x000fc40000004100 */
[--C-:B------:R-:W-:Y:S01]  /*6430*/  HADD2.F32 R51, -RZ, R45.reuse.H0_H0 ;  /* 0x2000002dff337230 */ /* 0x100fe20000004100 */
[----:B------:R-:W-:Y:S01]  /*6440*/  F2FP.SATFINITE.E4M3.F32.PACK_AB_MERGE_C R87, R85, R82, RZ ;  /* 0x000000525557723e */ /* 0x000fe200048070ff */
[----:B------:R-:W-:Y:S02]  /*6450*/  HADD2.F32 R72, -RZ, R45.H1_H1 ;  /* 0x3000002dff487230 */ /* 0x000fe40000004100 */
[----:B------:R-:W-:Y:S02]  /*6460*/  HADD2.F32 R73, -RZ, R156.H1_H1 ;  /* 0x3000009cff497230 */ /* 0x000fe40000004100 */
[-C--:B------:R-:W-:Y:S01]  /*6470*/  FMUL.FTZ R79, R51, R74.reuse ;  /* 0x0000004a334f7220 */ /* 0x080fe20000410000 */
[----:B------:R-:W-:Y:S02]  /*6480*/  HADD2.F32 R158, -RZ, R158.H0_H0 ;  /* 0x2000009eff9e7230 */ /* 0x000fe40000004100 */
[----:B------:R-:W-:Y:S01]  /*6490*/  FMUL.FTZ R76, R72, R74 ;  /* 0x0000004a484c7220 */ /* 0x000fe20000410000 */
[----:B------:R-:W-:-:S02]  /*64a0*/  HADD2.F32 R45, -RZ, R50.H0_H0 ;  /* 0x20000032ff2d7230 */ /* 0x000fc40000004100 */
[-C--:B------:R-:W-:Y:S01]  /*64b0*/  FFMA.FTZ R79, R72, R73.reuse, R79 ;  /* 0x00000049484f7223 */ /* 0x080fe2000001004f */
[----:B------:R-:W-:Y:S02]  /*64c0*/  HADD2.F32 R50, -RZ, R50.H1_H1 ;  /* 0x30000032ff327230 */ /* 0x000fe40000004100 */
[----:B------:R-:W-:Y:S01]  /*64d0*/  FFMA.FTZ R76, R51, R73, -R76 ;  /* 0x00000049334c7223 */ /* 0x000fe2000001084c */
[----:B------:R-:W-:Y:S02]  /*64e0*/  HADD2.F32 R156, -RZ, R156.H0_H0 ;  /* 0x2000009cff9c7230 */ /* 0x000fe40000004100 */
[-C--:B------:R-:W-:Y:S01]  /*64f0*/  FMUL.FTZ R77, R45, R158.reuse ;  /* 0x0000009e2d4d7220 */ /* 0x080fe20000410000 */
[----:B------:R-:W-:Y:S01]  /*6500*/  F2FP.F16.E4M3.UNPACK_B R73, R75.H1 ;  /* 0x0000004bff49723e */ /* 0x000fe200030006ff */
[C---:B------:R-:W-:Y:S01]  /*6510*/  FMUL.FTZ R74, R50.reuse, R158 ;  /* 0x0000009e324a7220 */ /* 0x040fe20000410000 */
[----:B------:R-:W-:Y:S01]  /*6520*/  F2FP.SATFINITE.E4M3.F32.PACK_AB_MERGE_C R86, R79, R76, RZ ;  /* 0x0000004c4f56723e */ /* 0x000fe200048070ff */
[-C--:B------:R-:W-:Y:S01]  /*6530*/  FFMA.FTZ R81, R50, R156.reuse, R77 ;  /* 0x0000009c32517223 */ /* 0x080fe2000001004d */
[----:B------:R-:W-:Y:S01]  /*6540*/  F2FP.F16.E4M3.UNPACK_B R50, R47.H1 ;  /* 0x0000002fff32723e */ /* 0x000fe200030006ff */
[----:B------:R-:W-:Y:S01]  /*6550*/  FFMA.FTZ R80, R45, R156, -R74 ;  /* 0x0000009c2d507223 */ /* 0x000fe2000001084a */
[----:B------:R-:W-:Y:S01]  /*6560*/  F2FP.F16.E4M3.UNPACK_B R76, R78.H1 ;  /* 0x0000004eff4c723e */ /* 0x000fe200030006ff */
        /* <DEDUP_REMOVED lines=24> */
[----:B------:R-:W-:Y:S02]  /*66f0*/  HADD2.F32 R47, -RZ, R47.H1_H1 ;  /* 0x3000002fff2f7230 */ /* 0x000fe40000004100 */
[--C-:B------:R-:W-:Y:S01]  /*6700*/  HADD2.F32 R45, -RZ, R46.reuse.H0_H0 ;  /* 0x2000002eff2d7230 */ /* 0x100fe20000004100 */
[----:B------:R-:W-:Y:S01]  /*6710*/  F2FP.SATFINITE.E4M3.F32.PACK_AB_MERGE_C R77, R77, R82, RZ ;  /* 0x000000524d4d723e */ /* 0x000fe200048070ff */
[----:B------:R-:W-:-:S02]  /*6720*/  HADD2.F32 R46, -RZ, R46.H1_H1 ;  /* 0x3000002eff2e7230 */ /* 0x000fc40000004100 */
[-C--:B------:R-:W-:Y:S01]  /*6730*/  FMUL.FTZ R79, R47, R76.reuse ;  /* 0x0000004c2f4f7220 */ /* 0x080fe20000410000 */
[----:B------:R-:W-:Y:S02]  /*6740*/  HADD2.F32 R73, -RZ, R73.H0_H0 ;  /* 0x20000049ff497230 */ /* 0x000fe40000004100 */
[----:B------:R-:W-:Y:S01]  /*6750*/  FMUL.FTZ R76, R50, R76 ;  /* 0x0000004c324c7220 */ /* 0x000fe20000410000 */
        /* <DEDUP_REMOVED lines=12> */
.L_x_3231:
[----:B------:R-:W-:Y:S05]  /*6820*/  BSYNC B2 ;  /* 0x0000000000027941 */ /* 0x000fea0003800000 */
.L_x_3230:
[----:B--2---:R0:W-:Y:S02]  /*6830*/  STG.E.128 desc[UR54][R48.64], R44 ;  /* 0x0000002c30007986 */ /* 0x0041e4000c101d36 */
.L_x_3229:
[----:B------:R-:W-:Y:S05]  /*6840*/  BSYNC B1 ;  /* 0x0000000000017941 */ /* 0x000fea0003800000 */
.L_x_3228:
[----:B------:R-:W-:Y:S01]  /*6850*/  ISETP.NE.AND P3, PT, R35, RZ, PT ;  /* 0x000000ff2300720c */ /* 0x000fe20003f65270 */
[----:B------:R-:W-:-:S12]  /*6860*/  BSSY B1, `(.L_x_3232) ;  /* 0x0000073000017945 */ /* 0x000fd80003800000 */
[----:B------:R-:W-:Y:S05]  /*6870*/  @!P3 BRA `(.L_x_3233) ;  /* 0x0000000400c4b947 */ /* 0x000fea0003800000 */
[----:B0-234-:R0:W2:Y:S01]  /*6880*/  LDS.128 R44, [R41+0x26200] ;  /* 0x02620000292c7984 */ /* 0x01d0a20000000c00 */
[----:B------:R-:W-:Y:S01]  /*6890*/  IADD3 R50, R16, 0x10, RZ ;  /* 0x0000001010327810 */ /* 0x000fe20007ffe0ff */
[----:B------:R-:W-:Y:S03]  /*68a0*/  BSSY B2, `(.L_x_3234) ;  /* 0x000006d000027945 */ /* 0x000fe60003800000 */
[----:B------:R-:W-:-:S13]  /*68b0*/  ISETP.GE.AND P3, PT, R50, R135, PT ;  /* 0x000000873200720c */ /* 0x000fda0003f66270 */
[----:B0-----:R-:W-:Y:S05]  /*68c0*/  @P3 BRA `(.L_x_3235) ;  /* 0x0000000400a83947 */ /* 0x001fea0003800000 */
        /* <DEDUP_REMOVED lines=9> */
[----:B------:R-:W-:Y:S01]  /*6960*/  PRMT R70, R69, 0x654, R68 ;  /* 0x0000065445467816 */ /* 0x000fe20000000044 */
[----:B------:R-:W-:Y:S01]  /*6970*/  IMAD.SHL.U32 R69, R72, 0x100, RZ ;  /* 0x0000010048457824 */ /* 0x000fe200078e00ff */
[----:B------:R-:W-:Y:S02]  /*6980*/  SHF.R.U32.HI R73, RZ, 0x10, R71 ;  /* 0x00000010ff497819 */ /* 0x000fe40000011647 */
        /* <DEDUP_REMOVED lines=94> */
.L_x_3235:
[----:B------:R-:W-:Y:S05]  /*6f70*/  BSYNC B2 ;  /* 0x0000000000027941 */ /* 0x000fea0003800000 */
.L_x_3234:
[----:B--2---:R0:W-:Y:S02]  /*6f80*/  STG.E.128 desc[UR54][R48.64+0x20], R44 ;  /* 0x0000202c30007986 */ /* 0x0041e4000c101d36 */
.L_x_3233:
[----:B------:R-:W-:Y:S05]  /*6f90*/  BSYNC B1 ;  /* 0x0000000000017941 */ /* 0x000fea0003800000 */
.L_x_3232:
        /* <DEDUP_REMOVED lines=8> */
[----:B------:R-:W-:Y:S01]  /*7020*/  SHF.R.U32.HI R71, RZ, 0x8, R65 ;  /* 0x00000008ff477819 */ /* 0x000fe20000011641 */
[----:B--2---:R-:W-:Y:S01]  /*7030*/  IMAD.MOV.U32 R64, RZ, RZ, R47 ;  /* 0x000000ffff407224 */ /* 0x004fe200078e002f */
[----:B------:R-:W-:Y:S01]  /*7040*/  SHF.R.U32.HI R66, RZ, 0x8, R67 ;  /* 0x00000008ff427819 */ /* 0x000fe20000011643 */
[----:B------:R-:W-:Y:S01]  /*7050*/  IMAD.MOV.U32 R51, RZ, RZ, R46 ;  /* 0x000000ffff337224 */ /* 0x000fe200078e002e */
[--C-:B------:R-:W-:Y:S01]  /*7060*/  SHF.R.U32.HI R73, RZ, 0x18, R65.reuse ;  /* 0x00000018ff497819 */ /* 0x100fe20000011641 */
[----:B------:R-:W-:Y:S01]  /*7070*/  IMAD.SHL.U32 R47, R71, 0x100, RZ ;  /* 0x00000100472f7824 */ /* 0x000fe200078e00ff */
[----:B------:R-:W-:Y:S01]  /*7080*/  LOP3.LUT R50, R65, 0xff, RZ, 0xc0, !PT ;  /* 0x000000ff41327812 */ /* 0x000fe200078ec0ff */
[----:B------:R-:W-:Y:S01]  /*7090*/  IMAD.SHL.U32 R46, R66, 0x100, RZ ;  /* 0x00000100422e7824 */ /* 0x000fe200078e00ff */
[----:B------:R-:W-:Y:S02]  /*70a0*/  SHF.R.U32.HI R69, RZ, 0x10, R65 ;  /* 0x00000010ff457819 */ /* 0x000fe40000011641 */
[----:B------:R-:W-:-:S02]  /*70b0*/  SHF.R.U32.HI R70, RZ, 0x18, R67 ;  /* 0x00000018ff467819 */ /* 0x000fc40000011643 */
[----:B------:R-:W-:Y:S02]  /*70c0*/  LOP3.LUT R65, R67, 0xff, RZ, 0xc0, !PT ;  /* 0x000000ff43417812 */ /* 0x000fe400078ec0ff */
[----:B------:R-:W-:Y:S02]  /*70d0*/  SHF.R.U32.HI R68, RZ, 0x10, R67 ;  /* 0x00000010ff447819 */ /* 0x000fe40000011643 */
[----:B------:R-:W-:Y:S02]  /*70e0*/  PRMT R50, R73, 0x654, R50 ;  /* 0x0000065449327816 */ /* 0x000fe40000000032 */
[----:B------:R-:W-:Y:S01]  /*70f0*/  PRMT R65, R70, 0x654, R65 ;  /* 0x0000065446417816 */ /* 0x000fe20000000041 */
[----:B------:R-:W-:Y:S01]  /*7100*/  IMAD.U32 R68, R68, 0x10000, RZ ;  /* 0x0001000044447824 */ /* 0x000fe200078e00ff */
[----:B------:R-:W-:Y:S02]  /*7110*/  LOP3.LUT R47, R50, 0xff00, R47, 0xf8, !PT ;  /* 0x0000ff00322f7812 */ /* 0x000fe400078ef82f */
        /* <DEDUP_REMOVED lines=93> */
.L_x_3239:
[----:B------:R-:W-:Y:S05]  /*76f0*/  BSYNC B2 ;  /* 0x0000000000027941 */ /* 0x000fea0003800000 */
.L_x_3238:
[----:B--2---:R0:W-:Y:S02]  /*7700*/  STG.E.128 desc[UR54][R48.64+0x40], R44 ;  /* 0x0000402c30007986 */ /* 0x0041e4000c101d36 */
.L_x_3237:
[----:B------:R-:W-:Y:S05]  /*7710*/  BSYNC B1 ;  /* 0x0000000000017941 */ /* 0x000fea0003800000 */
.L_x_3236:
        /* <DEDUP_REMOVED lines=8> */
[----:B------:R-:W-:Y:S01]  /*77a0*/  SHF.R.U32.HI R68, RZ, 0x10, R61 ;  /* 0x00000010ff447819 */ /* 0x000fe2000001163d */
[----:B--2---:R-:W-:Y:S01]  /*77b0*/  IMAD.MOV.U32 R60, RZ, RZ, R47 ;  /* 0x000000ffff3c7224 */ /* 0x004fe200078e002f */
[--C-:B------:R-:W-:Y:S02]  /*77c0*/  SHF.R.U32.HI R66, RZ, 0x8, R61.reuse ;  /* 0x00000008ff427819 */ /* 0x100fe4000001163d */
[----:B------:R-:W-:Y:S02]  /*77d0*/  LOP3.LUT R50, R61, 0xff, RZ, 0xc0, !PT ;  /* 0x000000ff3d327812 */ /* 0x000fe400078ec0ff */
[----:B------:R-:W-:Y:S02]  /*77e0*/  SHF.R.U32.HI R67, RZ, 0x18, R61 ;  /* 0x00000018ff437819 */ /* 0x000fe4000001163d */
[----:B------:R-:W-:Y:S02]  /*77f0*/  SHF.R.U32.HI R64, RZ, 0x8, R63 ;  /* 0x00000008ff407819 */ /* 0x000fe4000001163f */
[----:B------:R-:W-:-:S02]  /*7800*/  LOP3.LUT R61, R63, 0xff, RZ, 0xc0, !PT ;  /* 0x000000ff3f3d7812 */ /* 0x000fc400078ec0ff */
[----:B------:R-:W-:Y:S02]  /*7810*/  SHF.R.U32.HI R62, RZ, 0x18, R63 ;  /* 0x00000018ff3e7819 */ /* 0x000fe4000001163f */
[----:B------:R-:W-:Y:S01]  /*7820*/  MOV R51, R46 ;  /* 0x0000002e00337202 */ /* 0x000fe20000000f00 */
[----:B------:R-:W-:Y:S01]  /*7830*/  IMAD.SHL.U32 R46, R66, 0x100, RZ ;  /* 0x00000100422e7824 */ /* 0x000fe200078e00ff */
[----:B------:R-:W-:Y:S01]  /*7840*/  PRMT R62, R62, 0x654, R61 ;  /* 0x000006543e3e7816 */ /* 0x000fe2000000003d */
[----:B------:R-:W-:Y:S01]  /*7850*/  IMAD.SHL.U32 R61, R64, 0x100, RZ ;  /* 0x00000100403d7824 */ /* 0x000fe200078e00ff */
[----:B------:R-:W-:Y:S02]  /*7860*/  SHF.R.U32.HI R65, RZ, 0x10, R63 ;  /* 0x00000010ff417819 */ /* 0x000fe4000001163f */
[----:B------:R-:W-:Y:S02]  /*7870*/  PRMT R47, R67, 0x654, R50 ;  /* 0x00000654432f7816 */ /* 0x000fe40000000032 */
[----:B------:R-:W-:Y:S01]  /*7880*/  LOP3.LUT R64, R62, 0xff00, R61, 0xf8, !PT ;  /* 0x0000ff003e407812 */ /* 0x000fe200078ef83d */
[----:B------:R-:W-:Y:S01]  /*7890*/  IMAD.U32 R61, R65, 0x10000, RZ ;  /* 0x00010000413d7824 */ /* 0x000fe200078e00ff */
[----:B------:R-:W-:Y:S01]  /*78a0*/  LOP3.LUT R50, R47, 0xff00, R46, 0xf8, !PT ;  /* 0x0000ff002f327812 */ /* 0x000fe200078ef82e */
[----:B------:R-:W-:Y:S01]  /*78b0*/  IMAD.U32 R47, R68, 0x10000, RZ ;  /* 0x00010000442f7824 */ /* 0x000fe200078e00ff */
[----:B------:R-:W-:-:S02]  /*78c0*/  F2FP.F16.E4M3.UNPACK_B R62, R141.H1 ;  /* 0x0000008dff3e723e */ /* 0x000fc400030006ff */
        /* <DEDUP_REMOVED lines=90> */
.L_x_3243:
[----:B------:R-:W-:Y:S05]  /*7e70*/  BSYNC B2 ;  /* 0x0000000000027941 */ /* 0x000fea0003800000 */
.L_x_3242:
[----:B--2---:R0:W-:Y:S02]  /*7e80*/  STG.E.128 desc[UR54][R48.64+0x60], R44 ;  /* 0x0000602c30007986 */ /* 0x0041e4000c101d36 */
.L_x_3241:
[----:B------:R-:W-:Y:S05]  /*7e90*/  BSYNC B1 ;  /* 0x0000000000017941 */ /* 0x000fea0003800000 */
.L_x_3240:
        /* <DEDUP_REMOVED lines=10> */
[--C-:B------:R-:W-:Y:S01]  /*7f40*/  SHF.R.U32.HI R65, RZ, 0x18, R57.reuse ;  /* 0x00000018ff417819 */ /* 0x100fe20000011639 */
[----:B------:R-:W-:Y:S01]  /*7f50*/  IMAD.MOV.U32 R51, RZ, RZ, R46 ;  /* 0x000000ffff337224 */ /* 0x000fe200078e002e */
[----:B------:R-:W-:Y:S01]  /*7f60*/  LOP3.LUT R50, R57, 0xff, RZ, 0xc0, !PT ;  /* 0x000000ff39327812 */ /* 0x000fe200078ec0ff */
[----:B------:R-:W-:Y:S01]  /*7f70*/  IMAD.SHL.U32 R47, R63, 0x100, RZ ;  /* 0x000001003f2f7824 */ /* 0x000fe200078e00ff */
[----:B------:R-:W-:Y:S02]  /*7f80*/  SHF.R.U32.HI R61, RZ, 0x10, R57 ;  /* 0x00000010ff3d7819 */ /* 0x000fe40000011639 */
[----:B------:R-:W-:Y:S02]  /*7f90*/  SHF.R.U32.HI R62, RZ, 0x18, R59 ;  /* 0x00000018ff3e7819 */ /* 0x000fe4000001163b */
[----:B------:R-:W-:-:S02]  /*7fa0*/  LOP3.LUT R57, R59, 0xff, RZ, 0xc0, !PT ;  /* 0x000000ff3b397812 */ /* 0x000fc400078ec0ff */
[--C-:B------:R-:W-:Y:S02]  /*7fb0*/  SHF.R.U32.HI R58, RZ, 0x8, R59.reuse ;  /* 0x00000008ff3a7819 */ /* 0x100fe4000001163b */
[----:B------:R-:W-:Y:S02]  /*7fc0*/  SHF.R.U32.HI R60, RZ, 0x10, R59 ;  /* 0x00000010ff3c7819 */ /* 0x000fe4000001163b */
[----:B------:R-:W-:Y:S02]  /*7fd0*/  PRMT R50, R65, 0x654, R50 ;  /* 0x0000065441327816 */ /* 0x000fe40000000032 */
[----:B------:R-:W-:Y:S01]  /*7fe0*/  PRMT R57, R62, 0x654, R57 ;  /* 0x000006543e397816 */ /* 0x000fe20000000039 */
[----:B------:R-:W-:Y:S01]  /*7ff0*/  IMAD.U32 R60, R60, 0x10000, RZ ;  /* 0x000100003c3c7824 */ /* 0x000fe200078e00ff */
[----:B------:R-:W-:Y:S02]  /*8000*/  SHF.L.U32 R46, R58, 0x8, RZ ;  /* 0x000000083a2e7819 */ /* 0x000fe400000006ff */
        /* <DEDUP_REMOVED lines=94> */
.L_x_3247:
[----:B------:R-:W-:Y:S05]  /*85f0*/  BSYNC B2 ;  /* 0x0000000000027941 */ /* 0x000fea0003800000 */
.L_x_3246:
[----:B--2---:R0:W-:Y:S02]  /*8600*/  STG.E.128 desc[UR54][R48.64+0x80], R44 ;  /* 0x0000802c30007986 */ /* 0x0041e4000c101d36 */
.L_x_3245:
[----:B------:R-:W-:Y:S05]  /*8610*/  BSYNC B1 ;  /* 0x0000000000017941 */ /* 0x000fea0003800000 */
.L_x_3244:
[----:B------:R-:W-:-:S13]  /*8620*/  ISETP.NE.AND P3, PT, R39, RZ, PT ;  /* 0x000000ff2700720c */ /* 0x000fda0003f65270 */
[----:B------:R-:W-:Y:S05]  /*8630*/  @!P3 BRA `(.L_x_3227) ;  /* 0x0000007000bcb947 */ /* 0x000fea0003800000 */
[----:B0-234-:R0:W2:Y:S01]  /*8640*/  LDS.128 R44, [R41+0x2b200] ;  /* 0x02b20000292c7984 */ /* 0x01d0a20000000c00 */
[----:B------:R-:W-:Y:S01]  /*8650*/  VIADD R50, R16, 0x50 ;  /* 0x0000005010327836 */ /* 0x000fe20000000000 */
[----:B------:R-:W-:Y:S04]  /*8660*/  BSSY B1, `(.L_x_3248) ;  /* 0x000006e000017945 */ /* 0x000fe80003800000 */
[----:B------:R-:W-:-:S13]  /*8670*/  ISETP.GE.AND P3, PT, R50, R135, PT ;  /* 0x000000873200720c */ /* 0x000fda0003f66270 */
[----:B0-----:R-:W-:Y:S05]  /*8680*/  @P3 BRA `(.L_x_3249) ;  /* 0x0000000400ac3947 */ /* 0x001fea0003800000 */
[--C-:B------:R-:W-:Y:S01]  /*8690*/  SHF.R.U32.HI R58, RZ, 0x10, R53.reuse ;  /* 0x00000010ff3a7819 */ /* 0x100fe20000011635 */
[----:B--2---:R-:W-:Y:S01]  /*86a0*/  IMAD.MOV.U32 R51, RZ, RZ, R46 ;  /* 0x000000ffff337224 */ /* 0x004fe200078e002e */
[--C-:B------:R-:W-:Y:S02]  /*86b0*/  SHF.R.U32.HI R56, RZ, 0x8, R53.reuse ;  /* 0x00000008ff387819 */ /* 0x100fe40000011635 */
[----:B------:R-:W-:Y:S02]  /*86c0*/  LOP3.LUT R50, R53, 0xff, RZ, 0xc0, !PT ;  /* 0x000000ff35327812 */ /* 0x000fe400078ec0ff */
[----:B------:R-:W-:Y:S01]  /*86d0*/  SHF.R.U32.HI R59, RZ, 0x18, R53 ;  /* 0x00000018ff3b7819 */ /* 0x000fe20000011635 */
[----:B------:R-:W-:Y:S01]  /*86e0*/  IMAD.SHL.U32 R46, R56, 0x100, RZ ;  /* 0x00000100382e7824 */ /* 0x000fe200078e00ff */
[----:B------:R-:W-:Y:S02]  /*86f0*/  SHF.R.U32.HI R53, RZ, 0x8, R55 ;  /* 0x00000008ff357819 */ /* 0x000fe40000011637 */
[----:B------:R-:W-:-:S02]  /*8700*/  MOV R52, R47 ;  /* 0x0000002f00347202 */ /* 0x000fc40000000f00 */
[----:B------:R-:W-:Y:S01]  /*8710*/  LOP3.LUT R54, R55, 0xff0000ff, RZ, 0xc0, !PT ;  /* 0xff0000ff37367812 */ /* 0x000fe200078ec0ff */
[----:B------:R-:W-:Y:S01]  /*8720*/  IMAD.SHL.U32 R53, R53, 0x100, RZ ;  /* 0x0000010035357824 */ /* 0x000fe200078e00ff */
[----:B------:R-:W-:Y:S02]  /*8730*/  PRMT R47, R59, 0x654, R50 ;  /* 0x000006543b2f7816 */ /* 0x000fe40000000032 */
[----:B------:R-:W-:Y:S02]  /*8740*/  SHF.R.U32.HI R57, RZ, 0x10, R55 ;  /* 0x00000010ff397819 */ /* 0x000fe40000011637 */
[----:B------:R-:W-:Y:S01]  /*8750*/  LOP3.LUT R50, R47, 0xff00, R46, 0xf8, !PT ;  /* 0x0000ff002f327812 */ /* 0x000fe200078ef82e */
[----:B------:R-:W-:Y:S01]  /*8760*/  IMAD.U32 R47, R58, 0x10000, RZ ;  /* 0x000100003a2f7824 */ /* 0x000fe200078e00ff */
[----:B------:R-:W-:Y:S02]  /*8770*/  LOP3.LUT R56, R54, 0xff00, R53, 0xf8, !PT ;  /* 0x0000ff0036387812 */ /* 0x000fe400078ef835 */
[----:B------:R-:W-:-:S02]  /*8780*/  SHF.L.U32 R53, R57, 0x10, RZ ;  /* 0x0000001039357819 */ /* 0x000fc400000006ff */
        /* <DEDUP_REMOVED lines=91> */
.L_x_3249:
[----:B------:R-:W-:Y:S05]  /*8d40*/  BSYNC B1 ;  /* 0x0000000000017941 */ /* 0x000fea0003800000 */
.L_x_3248:
[----:B--2---:R0:W-:Y:S01]  /*8d50*/  STG.E.128 desc[UR54][R48.64+0xa0], R44 ;  /* 0x0000a02c30007986 */ /* 0x0041e2000c101d36 */
[----:B------:R-:W-:Y:S05]  /*8d60*/  BRA `(.L_x_3227) ;  /* 0x0000006800f07947 */ /* 0x000fea0003800000 */
.L_x_3195:
        /* <DEDUP_REMOVED lines=31> */
[----:B------:R-:W-:Y:S02]  /*8f60*/  CS2R R90, SRZ ;  /* 0x00000000005a7805 */ /* 0x000fe4000001ff00 */
[----:B------:R-:W-:Y:S02]  /*8f70*/  CS2R R88, SRZ ;  /* 0x0000000000587805 */ /* 0x000fe4000001ff00 */
[----:B------:R-:W-:Y:S01]  /*8f80*/  IADD3.X R97, R14, UR5, R100, P2, P3 ;  /* 0x000000050e617c10 */ /* 0x000fe200097e6464 */
[----:B------:R-:W-:-:S02]  /*8f90*/  ULDC.64 UR4, c[0x0][0x3e0] ;  /* 0x0000f80000047ab9 */ /* 0x000fc40000000a00 */
[----:B------:R-:W-:-:S04]  /*8fa0*/  IADD3 R98, P2, P3, R106, UR4, R92 ;  /* 0x000000046a627c10 */ /* 0x000fc8000fb5e05c */
[----:B------:R-:W-:Y:S02]  /*8fb0*/  IADD3.X R99, R20, UR5, R43, P2, P3 ;  /* 0x0000000514637c10 */ /* 0x000fe400097e642b */
[----:B------:R-:W-:Y:S02]  /*8fc0*/  ISETP.GE.AND P2, PT, R22, R135, PT ;  /* 0x000000871600720c */ /* 0x000fe40003f46270 */
[----:B------:R-:W-:Y:S02]  /*8fd0*/  CS2R R50, SRZ ;  /* 0x0000000000327805 */ /* 0x000fe4000001ff00 */
[----:B------:R-:W-:Y:S02]  /*8fe0*/  CS2R R48, SRZ ;  /* 0x0000000000307805 */ /* 0x000fe4000001ff00 */
[----:B------:R-:W-:Y:S02]  /*8ff0*/  CS2R R62, SRZ ;  /* 0x00000000003e7805 */ /* 0x000fe4000001ff00 */
[----:B------:R-:W-:-:S05]  /*9000*/  CS2R R60, SRZ ;  /* 0x00000000003c7805 */ /* 0x000fca000001ff00 */
[----:B------:R0:W5:Y:S04]  /*9010*/  @!P2 LDG.E.128 R52, desc[UR54][R96.64] ;  /* 0x000000366034a981 */ /* 0x000168000c1e1d00 */
[----:B------:R0:W5:Y:S01]  /*9020*/  @!P2 LDG.E.128 R88, desc[UR54][R98.64] ;  /* 0x000000366258a981 */ /* 0x000162000c1e1d00 */
[----:B------:R-:W-:Y:S02]  /*9030*/  ISETP.GE.AND P2, PT, R221, R135, PT ;  /* 0x00000087dd00720c */ /* 0x000fe40003f46270 */
[----:B------:R-:W-:Y:S02]  /*9040*/  CS2R R46, SRZ ;  /* 0x00000000002e7805 */ /* 0x000fe4000001ff00 */
[----:B------:R-:W-:Y:S02]  /*9050*/  CS2R R44, SRZ ;  /* 0x00000000002c7805 */ /* 0x000fe4000001ff00 */
[----:B------:R-:W-:-:S02]  /*9060*/  CS2R R58, SRZ ;  /* 0x00000000003a7805 */ /* 0x000fc4000001ff00 */
[----:B------:R-:W-:-:S05]  /*9070*/  CS2R R56, SRZ ;  /* 0x0000000000387805 */ /* 0x000fca000001ff00 */
[----:B------:R0:W5:Y:S04]  /*9080*/  @!P2 LDG.E.128 R48, desc[UR54][R96.64+0x20] ;  /* 0x000020366030a981 */ /* 0x000168000c1e1d00 */
[----:B------:R0:W5:Y:S01]  /*9090*/  @!P2 LDG.E.128 R60, desc[UR54][R98.64+0x20] ;  /* 0x00002036623ca981 */ /* 0x000162000c1e1d00 */
[----:B------:R-:W-:-:S13]  /*90a0*/  ISETP.GE.AND P2, PT, R222, R135, PT ;  /* 0x00000087de00720c */ /* 0x000fda0003f46270 */
[----:B------:R0:W5:Y:S04]  /*90b0*/  @!P2 LDG.E.128 R44, desc[UR54][R96.64+0x40] ;  /* 0x00004036602ca981 */ /* 0x000168000c1e1d00 */
[----:B------:R0:W5:Y:S02]  /*90c0*/  @!P2 LDG.E.128 R56, desc[UR54][R98.64+0x40] ;  /* 0x000040366238a981 */ /* 0x000164000c1e1d00 */
.L_x_3251:
[----:B------:R-:W-:Y:S05]  /*90d0*/  BSYNC B1 ;  /* 0x0000000000017941 */ /* 0x000fea0003800000 */
.L_x_3250:
[----:B0-----:R-:W-:Y:S01]  /*90e0*/  VIADD R96, R220, 0x80 ;  /* 0x00000080dc607836 */ /* 0x001fe20000000000 */
[----:B------:R-:W-:Y:S01]  /*90f0*/  BSSY B1, `(.L_x_3252) ;  /* 0x0000024000017945 */ /* 0x000fe20003800000 */
[----:B-----5:R-:W-:Y:S02]  /*9100*/  IMAD.MOV.U32 R167, RZ, RZ, R46 ;  /* 0x000000ffffa77224 */ /* 0x020fe400078e002e */
[----:B------:R-:W-:Y:S01]  /*9110*/  IMAD.MOV.U32 R168, RZ, RZ, R44 ;  /* 0x000000ffffa87224 */ /* 0x000fe200078e002c */
[----:B------:R-:W-:-:S13]  /*9120*/  ISETP.GE.AND P3, PT, R96, R42, PT ;  /* 0x0000002a6000720c */ /* 0x000fda0003f66270 */
[----:B------:R-:W-:Y:S05]  /*9130*/  @P3 BRA `(.L_x_3253) ;  /* 0x00000000007c3947 */ /* 0x000fea0003800000 */
[----:B------:R-:W-:Y:S01]  /*9140*/  IADD3 R93, P2, P5, R112, R94, R9 ;  /* 0x0000005e705d7210 */ /* 0x000fe20007d5e009 */
[----:B------:R-:W-:Y:S01]  /*9150*/  ULDC.64 UR4, c[0x0][0x3c8] ;  /* 0x0000f20000047ab9 */ /* 0x000fe20000000a00 */
[----:B------:R-:W-:Y:S02]  /*9160*/  CS2R R74, SRZ ;  /* 0x00000000004a7805 */ /* 0x000fe4000001ff00 */
[----:B------:R-:W-:Y:S02]  /*9170*/  CS2R R72, SRZ ;  /* 0x0000000000487805 */ /* 0x000fe4000001ff00 */
[----:B------:R-:W-:Y:S02]  /*9180*/  IADD3.X R100, R14, R100, R8, P2, P5 ;  /* 0x000000640e647210 */ /* 0x000fe400017ea408 */
[----:B------:R-:W-:Y:S02]  /*9190*/  CS2R R86, SRZ ;  /* 0x0000000000567805 */ /* 0x000fe4000001ff00 */
[----:B------:R-:W-:-:S02]  /*91a0*/  IADD3 R94, P2, P5, R106, R92, R11 ;  /* 0x0000005c6a5e7210 */ /* 0x000fc40007d5e00b */
[----:B------:R-:W-:Y:S02]  /*91b0*/  CS2R R84, SRZ ;  /* 0x0000000000547805 */ /* 0x000fe4000001ff00 */
        /* <DEDUP_REMOVED lines=23> */
.L_x_3253:
[----:B------:R-:W-:Y:S05]  /*9330*/  BSYNC B1 ;  /* 0x0000000000017941 */ /* 0x000fea0003800000 */
.L_x_3252:
[----:B------:R-:W-:Y:S01]  /*9340*/  UISETP.NE.AND UP0, UPT, UR53, 0x3, UPT ;  /* 0x000000033500788c */ /* 0x000fe2000bf05270 */
[----:B------:R-:W-:Y:S01]  /*9350*/  MOV R172, R50 ;  /* 0x0000003200ac7202 */ /* 0x000fe20000000f00 */
[----:B------:R-:W-:Y:S01]  /*9360*/  IMAD.MOV.U32 R173, RZ, RZ, R48 ;  /* 0x000000ffffad7224 */ /* 0x000fe200078e0030 */
[----:B------:R-:W-:Y:S01]  /*9370*/  MOV R169, R56 ;  /* 0x0000003800a97202 */ /* 0x000fe20000000f00 */
[----:B------:R-:W-:Y:S01]  /*9380*/  IMAD.MOV.U32 R178, RZ, RZ, R54 ;  /* 0x000000ffffb27224 */ /* 0x000fe200078e0036 */
[----:B-----5:R-:W-:Y:S01]  /*9390*/  MOV R152, R66 ;  /* 0x0000004200987202 */ /* 0x020fe20000000f00 */
[----:B------:R-:W-:Y:S01]  /*93a0*/  IMAD.MOV.U32 R181, RZ, RZ, R52 ;  /* 0x000000ffffb57224 */ /* 0x000fe200078e0034 */
[----:B------:R-:W-:Y:S01]  /*93b0*/  PLOP3.LUT P2, PT, PT, PT, UP0, 0x80, 0x0 ;  /* 0x000000000000781c */ /* 0x000fe20003f4f008 */
[----:B------:R-:W-:Y:S01]  /*93c0*/  IMAD.MOV.U32 R170, RZ, RZ, R58 ;  /* 0x000000ffffaa7224 */ /* 0x000fe200078e003a */
[----:B------:R-:W-:Y:S01]  /*93d0*/  MOV R164, R72 ;  /* 0x0000004800a47202 */ /* 0x000fe20000000f00 */
        /* <DEDUP_REMOVED lines=16> */
.L_x_3254:
[----:B------:R-:W-:Y:S01]  /*94e0*/  IMAD R43, R19, 0x8, R18 ;  /* 0x00000008132b7824 */ /* 0x000fe200078e0212 */
[----:B------:R-:W-:Y:S01]  /*94f0*/  SHF.L.U32 R100, R223, 0x1f, RZ ;  /* 0x0000001fdf647819 */ /* 0x000fe200000006ff */
[----:B------:R-:W1:Y:S01]  /*9500*/  LDC R156, c[0x0][0x2e4] ;  /* 0x0000b900ff9c7b82 */ /* 0x000e620000000800 */
[----:B------:R-:W-:Y:S02]  /*9510*/  BSSY B1, `(.L_x_3255) ;  /* 0x0000004000017945 */ /* 0x000fe40003800000 */
[----:B------:R-:W2:Y:S05]  /*9520*/  SYNCS.PHASECHK.TRANS64.TRYWAIT P5, [R43+URZ+0x33490], R100 ;  /* 0x033490642b0075a7 */ /* 0x000eaa00080a017f */
[----:B------:R-:W3:Y:S01]  /*9530*/  LDC.64 R138, c[0x0][0x2f0] ;  /* 0x0000bc00ff8a7b82 */ /* 0x000ee20000000a00 */
[----:B--2---:R-:W-:Y:S05]  /*9540*/  @!P5 BRA `(.L_x_3256) ;  /* 0x000002140044d947 */ /* 0x004fea0003800000 */
.L_x_3512:
[----:B------:R-:W-:Y:S05]  /*9550*/  BSYNC B1 ;  /* 0x0000000000017941 */ /* 0x000fea0003800000 */
.L_x_3255:
[----:B------:R-:W-:Y:S01]  /*9560*/  BSSY B1, `(.L_x_3257) ;  /* 0x00002fa000017945 */ /* 0x000fe20003800000 */
[----:B-1----:R-:W-:Y:S02]  /*9570*/  IMAD.IADD R162, R156, 0x1, -R101 ;  /* 0x000000019ca27824 */ /* 0x002fe400078e0a65 */
[----:B------:R-:W-:Y:S01]  /*9580*/  IMAD.MOV.U32 R141, RZ, RZ, R143 ;  /* 0x000000ffff8d7224 */ /* 0x000fe200078e008f */
[----:B------:R-:W-:Y:S06]  /*9590*/  @P4 BRA `(.L_x_3258) ;  /* 0x0000002c00d84947 */ /* 0x000fec0003800000 */
[----:B------:R-:W-:Y:S01]  /*95a0*/  ISETP.NE.AND P4, PT, R34, RZ, PT ;  /* 0x000000ff2200720c */ /* 0x000fe20003f85270 */
[-C--:B0--3--:R-:W-:Y:S01]  /*95b0*/  IMAD R92, R144, R138.reuse, RZ ;  /* 0x0000008a905c7224 */ /* 0x089fe200078e02ff */
[----:B------:R-:W-:Y:S01]  /*95c0*/  BSSY B2, `(.L_x_3259) ;  /* 0x00000fc000027945 */ /* 0x000fe20003800000 */
[----:B------:R-:W-:-:S04]  /*95d0*/  IMAD.WIDE.U32 R142, R220, R138, R140 ;  /* 0x0000008adc8e7225 */ /* 0x000fc800078e008c */
[----:B------:R-:W-:-:S05]  /*95e0*/  IMAD R171, R220, R139, R92 ;  /* 0x0000008bdcab7224 */ /* 0x000fca00078e025c */
[----:B------:R-:W-:Y:S01]  /*95f0*/  IADD3 R171, R171, R143, RZ ;  /* 0x0000008fabab7210 */ /* 0x000fe20007ffe0ff */
[----:B------:R-:W-:Y:S06]  /*9600*/  @!P4 BRA `(.L_x_3260) ;  /* 0x0000000c00dcc947 */ /* 0x000fec0003800000 */
[----:B------:R-:W-:Y:S01]  /*9610*/  SEL R92, R101, R162, !P0 ;  /* 0x000000a2655c7207 */ /* 0x000fe20004000000 */
[----:B------:R-:W-:Y:S01]  /*9620*/  BSSY B3, `(.L_x_3261) ;  /* 0x00000eb000037945 */ /* 0x000fe20003800000 */
[----:B------:R-:W-:Y:S02]  /*9630*/  IADD3 R179, P4, P5, R120, R142, R25 ;  /* 0x0000008e78b37210 */ /* 0x000fe40007d9e019 */
[----:B------:R-:W-:Y:S02]  /*9640*/  SHF.R.S32.HI R93, RZ, 0x1f, R92 ;  /* 0x0000001fff5d7819 */ /* 0x000fe4000001145c */
[----:B------:R-:W-:Y:S02]  /*9650*/  IADD3.X R176, R0, R171, R30, P4, P5 ;  /* 0x000000ab00b07210 */ /* 0x000fe400027ea41e */
[----:B------:R-:W-:Y:S02]  /*9660*/  LEA.HI R92, R93, R92, RZ, 0x5 ;  /* 0x0000005c5d5c7211 */ /* 0x000fe400078f28ff */
[----:B------:R-:W-:-:S02]  /*9670*/  ISETP.GE.AND P4, PT, R22, R135, PT ;  /* 0x000000871600720c */ /* 0x000fc40003f86270 */
[----:B------:R-:W-:-:S04]  /*9680*/  LEA.HI.SX32 R92, R92, R21, 0x1b ;  /* 0x000000155c5c7211 */ /* 0x000fc800078fdaff */
[----:B------:R-:W-:Y:S01]  /*9690*/  SHF.R.S32.HI R93, RZ, 0x1f, R92 ;  /* 0x0000001fff5d7819 */ /* 0x000fe2000001145c */
[----:B------:R-:W-:-:S03]  /*96a0*/  IMAD.SHL.U32 R180, R92, 0x10, RZ ;  /* 0x000000105cb47824 */ /* 0x000fc600078e00ff */
[----:B------:R-:W-:Y:S02]  /*96b0*/  LEA.HI R93, R93, R92, RZ, 0x2 ;  /* 0x0000005c5d5d7211 */ /* 0x000fe400078f10ff */
[----:B------:R-:W-:Y:S02]  /*96c0*/  LOP3.LUT R92, R224, 0x30, R180, 0xf8, !PT ;  /* 0x00000030e05c7812 */ /* 0x000fe400078ef8b4 */
[----:B------:R-:W-:Y:S02]  /*96d0*/  SHF.R.S32.HI R93, RZ, 0x2, R93 ;  /* 0x00000002ff5d7819 */ /* 0x000fe4000001145d */
[----:B------:R-:W-:-:S03]  /*96e0*/  LOP3.LUT R92, R92, R225, RZ, 0x3c, !PT ;  /* 0x000000e15c5c7212 */ /* 0x000fc600078e3cff */
[----:B------:R-:W-:-:S04]  /*96f0*/  IMAD R93, R93, 0x2800, R226 ;  /* 0x000028005d5d7824 */ /* 0x000fc800078e02e2 */
[----:B------:R-:W-:Y:S02]  /*9700*/  IMAD.IADD R92, R93, 0x1, R92 ;  /* 0x000000015d5c7824 */ /* 0x000fe400078e025c */
[C---:B------:R-:W-:Y:S02]  /*9710*/  IMAD R93, R19.reuse, 0x7800, R137 ;  /* 0x00007800135d7824 */ /* 0x040fe400078e0289 */
[----:B------:R-:W-:Y:S02]  /*9720*/  IMAD R95, R19, 0x7800, R92 ;  /* 0x00007800135f7824 */ /* 0x000fe400078e025c */
[C---:B------:R-:W-:Y:S02]  /*9730*/  IMAD.IADD R93, R18.reuse, 0x1, R93 ;  /* 0x00000001125d7824 */ /* 0x040fe400078e025d */
[----:B------:R-:W-:-:S04]  /*9740*/  IMAD.IADD R96, R18, 0x1, R95 ;  /* 0x0000000112607824 */ /* 0x000fc800078e025f */
[----:B------:R-:W0:Y:S04]  /*9750*/  LDS.128 R92, [R93+0x24200] ;  /* 0x024200005d5c7984 */ /* 0x000e280000000c00 */
[----:B------:R-:W1:Y:S01]  /*9760*/  LDS.128 R96, [R96+0x24200] ;  /* 0x0242000060607984 */ /* 0x000e620000000c00 */
[----:B------:R-:W-:Y:S05]  /*9770*/  @P4 BRA `(.L_x_3262) ;  /* 0x0000000c00544947 */ /* 0x000fea0003800000 */
[----:B------:R-:W-:Y:S02]  /*9780*/  F2FP.F16.E4M3.UNPACK_B R185, R184.H1 ;  /* 0x000000b8ffb9723e */ /* 0x000fe400030006ff */
[----:B-1----:R-:W-:Y:S02]  /*9790*/  F2FP.F16.E4M3.UNPACK_B R90, R96.H1 ;  /* 0x00000060ff5a723e */ /* 0x002fe400030006ff */
[----:B0-----:R-:W-:Y:S01]  /*97a0*/  F2FP.F16.E4M3.UNPACK_B R52, R92.H1 ;  /* 0x0000005cff34723e */ /* 0x001fe200030006ff */
[----:B------:R-:W-:Y:S01]  /*97b0*/  HADD2.F32 R187, -RZ, R185.H0_H0 ;  /* 0x200000b9ffbb7230 */ /* 0x000fe20000004100 */
[----:B------:R-:W-:Y:S01]  /*97c0*/  F2FP.F16.E4M3.UNPACK_B R182, R181.H1 ;  /* 0x000000b5ffb6723e */ /* 0x000fe200030006ff */
[----:B------:R-:W-:Y:S01]  /*97d0*/  HADD2.F32 R54, -RZ, R90.H0_H0 ;  /* 0x2000005aff367230 */ /* 0x000fe20000004100 */
[----:B------:R-:W-:Y:S01]  /*97e0*/  F2FP.F16.E4M3.UNPACK_B R96, R96 ;  /* 0x00000060ff60723e */ /* 0x000fe200020006ff */
[----:B------:R-:W-:Y:S01]  /*97f0*/  HADD2.F32 R88, -RZ, R52.H0_H0 ;  /* 0x20000034ff587230 */ /* 0x000fe20000004100 */
[----:B------:R-:W-:Y:S01]  /*9800*/  F2FP.F16.E4M3.UNPACK_B R196, R98.H1 ;  /* 0x00000062ffc4723e */ /* 0x000fe200030006ff */
[----:B------:R-:W-:-:S02]  /*9810*/  HADD2.F32 R183, -RZ, R182.H0_H0 ;  /* 0x200000b6ffb77230 */ /* 0x000fc40000004100 */
[-C--:B------:R-:W-:Y:S01]  /*9820*/  FMUL.FTZ R189, R54, R187.reuse ;  /* 0x000000bb36bd7220 */ /* 0x080fe20000410000 */
[----:B------:R-:W-:Y:S02]  /*9830*/  HADD2.F32 R90, -RZ, R90.H1_H1 ;  /* 0x3000005aff5a7230 */ /* 0x000fe40000004100 */
[C---:B------:R-:W-:Y:S01]  /*9840*/  FMUL.FTZ R187, R88.reuse, R187 ;  /* 0x000000bb58bb7220 */ /* 0x040fe20000410000 */
[----:B------:R-:W-:Y:S02]  /*9850*/  HADD2.F32 R52, -RZ, R52.H1_H1 ;  /* 0x30000034ff347230 */ /* 0x000fe40000004100 */
[-C--:B------:R-:W-:Y:S01]  /*9860*/  FFMA.FTZ R88, R88, R183.reuse, -R189 ;  /* 0x000000b758587223 */ /* 0x080fe200000108bd */
[----:B------:R-:W-:Y:S01]  /*9870*/  F2FP.F16.E4M3.UNPACK_B R195, R94.H1 ;  /* 0x0000005effc3723e */ /* 0x000fe200030006ff */
[----:B------:R-:W-:Y:S01]  /*9880*/  FFMA.FTZ R54, R54, R183, R187 ;  /* 0x000000b736367223 */ /* 0x000fe200000100bb */
[----:B------:R-:W-:Y:S01]  /*9890*/  HADD2.F32 R183, -RZ, R185.H1_H1 ;  /* 0x300000b9ffb77230 */ /* 0x000fe20000004100 */
[----:B------:R-:W-:Y:S01]  /*98a0*/  F2FP.F16.E4M3.UNPACK_B R198, R178.H1 ;  /* 0x000000b2ffc6723e */ /* 0x000fe200030006ff */
[----:B------:R-:W-:Y:S01]  /*98b0*/  HADD2.F32 R185, -RZ, R182.H1_H1 ;  /* 0x300000b6ffb97230 */ /* 0x000fe20000004100 */
[----:B------:R-:W-:Y:S01]  /*98c0*/  F2FP.F16.E4M3.UNPACK_B R98, R98 ;  /* 0x00000062ff62723e */ /* 0x000fe200020006ff */
[----:B------:R-:W-:-:S02]  /*98d0*/  HADD2.F32 R197, -RZ, R196.H0_H0 ;  /* 0x200000c4ffc57230 */ /* 0x000fc40000004100 */
[-C--:B------:R-:W-:Y:S01]  /*98e0*/  FMUL.FTZ R187, R90, R183.reuse ;  /* 0x000000b75abb7220 */ /* 0x080fe20000410000 */
[C---:B------:R-:W-:Y:S01]  /*98f0*/  FMUL.FTZ R189, R52.reuse, R183 ;  /* 0x000000b734bd7220 */ /* 0x040fe20000410000 */
[----:B------:R-:W-:Y:S01]  /*9900*/  HADD2.F32 R199, -RZ, R195.H0_H0 ;  /* 0x200000c3ffc77230 */ /* 0x000fe20000004100 */
[----:B------:R-:W-:Y:S01]  /*9910*/  F2FP.F16.E4M3.UNPACK_B R94, R94 ;  /* 0x0000005eff5e723e */ /* 0x000fe200020006ff */
[-C--:B------:R-:W-:Y:S01]  /*9920*/  FFMA.FTZ R183, R52, R185.reuse, -R187 ;  /* 0x000000b934b77223 */ /* 0x080fe200000108bb */
[----:B------:R-:W-:Y:S01]  /*9930*/  FFMA.FTZ R182, R90, R185, R189 ;  /* 0x000000b95ab67223 */ /* 0x000fe200000100bd */
[----:B------:R-:W-:Y:S01]  /*9940*/  F2FP.F16.E4M3.UNPACK_B R185, R184 ;  /* 0x000000b8ffb9723e */ /* 0x000fe200020006ff */
[----:B------:R-:W-:Y:S01]  /*9950*/  HADD2.F32 R200, -RZ, R198.H0_H0 ;  /* 0x200000c6ffc87230 */ /* 0x000fe20000004100 */
[----:B------:R-:W-:Y:S01]  /*9960*/  F2FP.F16.E4M3.UNPACK_B R52, R92 ;  /* 0x0000005cff34723e */ /* 0x000fe200020006ff */
[----:B------:R-:W-:Y:S01]  /*9970*/  HADD2.F32 R92, -RZ, R96.H0_H0 ;  /* 0x20000060ff5c7230 */ /* 0x000fe20000004100 */
[----:B------:R-:W-:Y:S01]  /*9980*/  F2FP.F16.E4M3.UNPACK_B R184, R181 ;  /* 0x000000b5ffb8723e */ /* 0x000fe200020006ff */
[----:B------:R-:W-:Y:S01]  /*9990*/  HADD2.F32 R187, -RZ, R185.H0_H0 ;  /* 0x200000b9ffbb7230 */ /* 0x000fe20000004100 */
[----:B------:R-:W-:Y:S01]  /*99a0*/  F2FP.F16.E4M3.UNPACK_B R178, R178 ;  /* 0x000000b2ffb2723e */ /* 0x000fe200020006ff */
[----:B------:R-:W-:Y:S01]  /*99b0*/  HADD2.F32 R90, -RZ, R52.H0_H0 ;  /* 0x20000034ff5a7230 */ /* 0x000fe20000004100 */
[----:B------:R-:W-:Y:S01]  /*99c0*/  SHF.R.U32.HI R188, RZ, 0x8, R55 ;  /* 0x00000008ffbc7819 */ /* 0x000fe20000011637 */
        /* <DEDUP_REMOVED lines=9> */
[-C--:B------:R-:W-:Y:S01]  /*9a60*/  FMUL.FTZ R186, R52, R185.reuse ;  /* 0x000000b934ba7220 */ /* 0x080fe20000410000 */
[----:B------:R-:W-:Y:S01]  /*9a70*/  HADD2.F32 R196, -RZ, R196.H1_H1 ;  /* 0x300000c4ffc47230 */ /* 0x000fe20000004100 */
[----:B------:R-:W-:Y:S01]  /*9a80*/  SHF.R.U32.HI R189, RZ, 0x18, R55 ;  /* 0x00000018ffbd7819 */ /* 0x000fe20000011637 */
[----:B------:R-:W-:Y:S02]  /*9a90*/  HADD2.F32 R195, -RZ, R195.H1_H1 ;  /* 0x300000c3ffc37230 */ /* 0x000fe40000004100 */
[C---:B------:R-:W-:Y:S01]  /*9aa0*/  FMUL.FTZ R187, R181.reuse, R185 ;  /* 0x000000b9b5bb7220 */ /* 0x040fe20000410000 */
[----:B------:R-:W-:Y:S01]  /*9ab0*/  HADD2.F32 R198, -RZ, R198.H1_H1 ;  /* 0x300000c6ffc67230 */ /* 0x000fe20000004100 */
[----:B------:R-:W-:Y:S01]  /*9ac0*/  SHF.R.U32.HI R185, RZ, 0x8, R53 ;  /* 0x00000008ffb97819 */ /* 0x000fe20000011635 */
[----:B------:R-:W-:Y:S02]  /*9ad0*/  IMAD.SHL.U32 R188, R188, 0x100, RZ ;  /* 0x00000100bcbc7824 */ /* 0x000fe400078e00ff */
[-C--:B------:R-:W-:Y:S01]  /*9ae0*/  FFMA.FTZ R96, R52, R184.reuse, -R187 ;  /* 0x000000b834607223 */ /* 0x080fe200000108bb */
[----:B------:R-:W-:Y:S01]  /*9af0*/  FFMA.FTZ R52, R181, R184, R186 ;  /* 0x000000b8b5347223 */ /* 0x000fe200000100ba */
[----:B------:R-:W-:-:S02]  /*9b00*/  LOP3.LUT R181, R53, 0xff, RZ, 0xc0, !PT ;  /* 0x000000ff35b57812 */ /* 0x000fc400078ec0ff */
[--C-:B------:R-:W-:Y:S02]  /*9b10*/  SHF.R.U32.HI R187, RZ, 0x18, R53.reuse ;  /* 0x00000018ffbb7819 */ /* 0x100fe40000011635 */
[----:B------:R-:W-:Y:S02]  /*9b20*/  SHF.R.U32.HI R184, RZ, 0x10, R53 ;  /* 0x00000010ffb87819 */ /* 0x000fe40000011635 */
[----:B------:R-:W-:Y:S02]  /*9b30*/  PRMT R187, R187, 0x654, R181 ;  /* 0x00000654bbbb7816 */ /* 0x000fe400000000b5 */
[-C--:B------:R-:W-:Y:S01]  /*9b40*/  F2FP.F16.E4M3.UNPACK_B R181, R177.reuse.H1 ;  /* 0x000000b1ffb5723e */ /* 0x080fe200030006ff */
[----:B------:R-:W-:Y:S01]  /*9b50*/  IMAD.U32 R184, R184, 0x10000, RZ ;  /* 0x00010000b8b87824 */ /* 0x000fe200078e00ff */
[----:B------:R-:W-:Y:S02]  /*9b60*/  F2FP.F16.E4M3.UNPACK_B R177, R177 ;  /* 0x000000b1ffb1723e */ /* 0x000fe400020006ff */
[----:B------:R-:W-:Y:S01]  /*9b70*/  SHF.R.U32.HI R186, RZ, 0x10, R55 ;  /* 0x00000010ffba7819 */ /* 0x000fe20000011637 */
[--C-:B------:R-:W-:Y:S01]  /*9b80*/  HADD2.F32 R202, -RZ, R181.reuse.H0_H0 ;  /* 0x200000b5ffca7230 */ /* 0x100fe20000004100 */
[----:B------:R-:W-:Y:S01]  /*9b90*/  LOP3.LUT R53, R55, 0xff, RZ, 0xc0, !PT ;  /* 0x000000ff37357812 */ /* 0x000fe200078ec0ff */
[----:B------:R-:W-:Y:S01]  /*9ba0*/  HADD2.F32 R181, -RZ, R181.H1_H1 ;  /* 0x300000b5ffb57230 */ /* 0x000fe20000004100 */
[----:B------:R-:W-:-:S02]  /*9bb0*/  SHF.R.U32.HI R190, RZ, 0x8, R89 ;  /* 0x00000008ffbe7819 */ /* 0x000fc40000011659 */
[-C--:B------:R-:W-:Y:S01]  /*9bc0*/  FMUL.FTZ R201, R197, R202.reuse ;  /* 0x000000cac5c97220 */ /* 0x080fe20000410000 */
[C---:B------:R-:W-:Y:S01]  /*9bd0*/  FMUL.FTZ R202, R199.reuse, R202 ;  /* 0x000000cac7ca7220 */ /* 0x040fe20000410000 */
[----:B------:R-:W-:Y:S01]  /*9be0*/  SHF.R.U32.HI R55, RZ, 0x10, R89 ;  /* 0x00000010ff377819 */ /* 0x000fe20000011659 */
[----:B------:R-:W-:Y:S02]  /*9bf0*/  IMAD.SHL.U32 R190, R190, 0x100, RZ ;  /* 0x00000100bebe7824 */ /* 0x000fe400078e00ff */
[-C--:B------:R-:W-:Y:S01]  /*9c00*/  FFMA.FTZ R201, R199, R200.reuse, -R201 ;  /* 0x000000c8c7c97223 */ /* 0x080fe200000108c9 */
[----:B------:R-:W-:Y:S01]  /*9c10*/  FFMA.FTZ R202, R197, R200, R202 ;  /* 0x000000c8c5ca7223 */ /* 0x000fe200000100ca */
[CC--:B------:R-:W-:Y:S01]  /*9c20*/  FMUL.FTZ R197, R196.reuse, R181.reuse ;  /* 0x000000b5c4c57220 */ /* 0x0c0fe20000410000 */
[----:B------:R-:W-:Y:S01]  /*9c30*/  FMUL.FTZ R181, R195, R181 ;  /* 0x000000b5c3b57220 */ /* 0x000fe20000410000 */
[----:B------:R-:W-:Y:S01]  /*9c40*/  HADD2.F32 R200, -RZ, R177.H0_H0 ;  /* 0x200000b1ffc87230 */ /* 0x000fe20000004100 */
[----:B------:R-:W-:Y:S01]  /*9c50*/  LOP3.LUT R191, R89, 0xff, RZ, 0xc0, !PT ;  /* 0x000000ff59bf7812 */ /* 0x000fe200078ec0ff */
[-C--:B------:R-:W-:Y:S01]  /*9c60*/  FFMA.FTZ R195, R195, R198.reuse, -R197 ;  /* 0x000000c6c3c37223 */ /* 0x080fe200000108c5 */
[----:B------:R-:W-:Y:S01]  /*9c70*/  FFMA.FTZ R181, R196, R198, R181 ;  /* 0x000000c6c4b57223 */ /* 0x000fe200000100b5 */
[----:B------:R-:W-:Y:S01]  /*9c80*/  HADD2.F32 R196, -RZ, R98.H0_H0 ;  /* 0x20000062ffc47230 */ /* 0x000fe20000004100 */
[----:B------:R-:W-:Y:S01]  /*9c90*/  SHF.R.U32.HI R192, RZ, 0x18, R89 ;  /* 0x00000018ffc07819 */ /* 0x000fe20000011659 */
[----:B------:R-:W-:Y:S01]  /*9ca0*/  HADD2.F32 R198, -RZ, R94.H0_H0 ;  /* 0x2000005effc67230 */ /* 0x000fe20000004100 */
[----:B------:R-:W-:Y:S01]  /*9cb0*/  SHF.R.U32.HI R193, RZ, 0x8, R91 ;  /* 0x00000008ffc17819 */ /* 0x000fe2000001165b */
[----:B------:R-:W-:-:S02]  /*9cc0*/  HADD2.F32 R197, -RZ, R178.H0_H0 ;  /* 0x200000b2ffc57230 */ /* 0x000fc40000004100 */
[-C--:B------:R-:W-:Y:S01]  /*9cd0*/  FMUL.FTZ R199, R196, R200.reuse ;  /* 0x000000c8c4c77220 */ /* 0x080fe20000410000 */
[----:B------:R-:W-:Y:S02]  /*9ce0*/  HADD2.F32 R177, -RZ, R177.H1_H1 ;  /* 0x300000b1ffb17230 */ /* 0x000fe40000004100 */
[----:B------:R-:W-:Y:S01]  /*9cf0*/  FMUL.FTZ R200, R198, R200 ;  /* 0x000000c8c6c87220 */ /* 0x000fe20000410000 */
[----:B------:R-:W-:Y:S01]  /*9d00*/  HADD2.F32 R98, -RZ, R98.H1_H1 ;  /* 0x30000062ff627230 */ /* 0x000fe20000004100 */
[--C-:B------:R-:W-:Y:S01]  /*9d10*/  SHF.R.U32.HI R89, RZ, 0x10, R91.reuse ;  /* 0x00000010ff597819 */ /* 0x100fe2000001165b */
[----:B------:R-:W-:Y:S02]  /*9d20*/  HADD2.F32 R94, -RZ, R94.H1_H1 ;  /* 0x3000005eff5e7230 */ /* 0x000fe40000004100 */
[----:B------:R-:W-:Y:S01]  /*9d30*/  FFMA.FTZ R200, R196, R197, R200 ;  /* 0x000000c5c4c87223 */ /* 0x000fe200000100c8 */
[----:B------:R-:W-:Y:S02]  /*9d40*/  HADD2.F32 R178, -RZ, R178.H1_H1 ;  /* 0x300000b2ffb27230 */ /* 0x000fe40000004100 */
[-C--:B------:R-:W-:Y:S01]  /*9d50*/  FMUL.FTZ R196, R98, R177.reuse ;  /* 0x000000b162c47220 */ /* 0x080fe20000410000 */
[----:B------:R-:W-:Y:S01]  /*9d60*/  LOP3.LUT R194, R91, 0xff, RZ, 0xc0, !PT ;  /* 0x000000ff5bc27812 */ /* 0x000fe200078ec0ff */
[C---:B------:R-:W-:Y:S01]  /*9d70*/  FMUL.FTZ R177, R94.reuse, R177 ;  /* 0x000000b15eb17220 */ /* 0x040fe20000410000 */
[----:B------:R-:W-:Y:S01]  /*9d80*/  SHF.R.U32.HI R91, RZ, 0x18, R91 ;  /* 0x00000018ff5b7819 */ /* 0x000fe2000001165b */
[-C--:B------:R-:W-:Y:S01]  /*9d90*/  FFMA.FTZ R196, R94, R178.reuse, -R196 ;  /* 0x000000b25ec47223 */ /* 0x080fe200000108c4 */
[----:B------:R-:W-:Y:S01]  /*9da0*/  SHF.L.U32 R94, R185, 0x8, RZ ;  /* 0x00000008b95e7819 */ /* 0x000fe200000006ff */
[----:B------:R-:W-:Y:S01]  /*9db0*/  IMAD.U32 R55, R55, 0x10000, RZ ;  /* 0x0001000037377824 */ /* 0x000fe200078e00ff */
[----:B------:R-:W-:Y:S01]  /*9dc0*/  PRMT R191, R192, 0x654, R191 ;  /* 0x00000654c0bf7816 */ /* 0x000fe200000000bf */
[----:B------:R-:W-:Y:S01]  /*9dd0*/  FFMA.FTZ R177, R98, R178, R177 ;  /* 0x000000b262b17223 */ /* 0x000fe200000100b1 */
[----:B------:R-:W-:Y:S01]  /*9de0*/  LOP3.LUT R187, R187, 0xff00, R94, 0xf8, !PT ;  /* 0x0000ff00bbbb7812 */ /* 0x000fe200078ef85e */
[----:B------:R-:W-:Y:S01]  /*9df0*/  IMAD.SHL.U32 R94, R193, 0x100, RZ ;  /* 0x00000100c15e7824 */ /* 0x000fe200078e00ff */
[----:B------:R-:W-:Y:S01]  /*9e00*/  PRMT R91, R91, 0x654, R194 ;  /* 0x000006545b5b7816 */ /* 0x000fe200000000c2 */
[----:B------:R-:W-:Y:S01]  /*9e10*/  FFMA.FTZ R199, R198, R197, -R199 ;  /* 0x000000c5c6c77223 */ /* 0x000fe200000108c7 */
[----:B------:R-:W-:-:S02]  /*9e20*/  LOP3.LUT R190, R191, 0xff00, R190, 0xf8, !PT ;  /* 0x0000ff00bfbe7812 */ /* 0x000fc400078ef8be */
[----:B------:R-:W-:Y:S01]  /*9e30*/  LOP3.LUT R185, R91, 0xff00, R94, 0xf8, !PT ;  /* 0x0000ff005bb97812 */ /* 0x000fe200078ef85e */
[----:B------:R-:W-:Y:S01]  /*9e40*/  IMAD.U32 R94, R89, 0x10000, RZ ;  /* 0x00010000595e7824 */ /* 0x000fe200078e00ff */
[----:B------:R-:W-:Y:S02]  /*9e50*/  LOP3.LUT R89, R190, 0xff0000, R55, 0xf8, !PT ;  /* 0x00ff0000be597812 */ /* 0x000fe400078ef837 */
[----:B------:R-:W-:Y:S02]  /*9e60*/  F2FP.SATFINITE.E4M3.F32.PACK_AB_MERGE_C R183, R183, R88, RZ ;  /* 0x00000058b7b7723e */ /* 0x000fe400048070ff */
[----:B------:R-:W-:Y:S02]  /*9e70*/  LOP3.LUT R55, R185, 0xff0000, R94, 0xf8, !PT ;  /* 0x00ff0000b9377812 */ /* 0x000fe400078ef85e */
[----:B------:R-:W-:Y:S02]  /*9e80*/  F2FP.SATFINITE.E4M3.F32.PACK_AB_MERGE_C R185, R182, R54, RZ ;  /* 0x00000036b6b9723e */ /* 0x000fe400048070ff */
[----:B------:R-:W-:-:S02]  /*9e90*/  F2FP.F16.E4M3.UNPACK_B R88, R97 ;  /* 0x00000061ff58723e */ /* 0x000fc400020006ff */
[----:B------:R-:W-:Y:S02]  /*9ea0*/  F2FP.F16.E4M3.UNPACK_B R178, R89 ;  /* 0x00000059ffb2723e */ /* 0x000fe400020006ff */
[----:B------:R-:W-:Y:S02]  /*9eb0*/  LOP3.LUT R91, R187, 0xff0000, R184, 0xf8, !PT ;  /* 0x00ff0000bb5b7812 */ /* 0x000fe400078ef8b8 */
[----:B------:R-:W-:Y:S02]  /*9ec0*/  F2FP.F16.E4M3.UNPACK_B R182, R93 ;  /* 0x0000005dffb6723e */ /* 0x000fe400020006ff */
[----:B------:R-:W-:Y:S02]  /*9ed0*/  F2FP.SATFINITE.E4M3.F32.PACK_AB_MERGE_C R90, R96, R90, R183 ;  /* 0x0000005a605a723e */ /* 0x000fe400048070b7 */
[----:B------:R-:W-:Y:S01]  /*9ee0*/  F2FP.SATFINITE.E4M3.F32.PACK_AB_MERGE_C R96, R52, R92, R185 ;  /* 0x0000005c3460723e */ /* 0x000fe200048070b9 */
[----:B------:R-:W-:Y:S01]  /*9ef0*/  HADD2.F32 R52, -RZ, R88.H0_H0 ;  /* 0x20000058ff347230 */ /* 0x000fe20000004100 */
[----:B------:R-:W-:Y:S01]  /*9f00*/  F2FP.F16.E4M3.UNPACK_B R183, R91 ;  /* 0x0000005bffb7723e */ /* 0x000fe200020006ff */
[----:B------:R-:W-:Y:S01]  /*9f10*/  HADD2.F32 R185, -RZ, R178.H0_H0 ;  /* 0x200000b2ffb97230 */ /* 0x000fe20000004100 */
[----:B------:R-:W-:Y:S01]  /*9f20*/  F2FP.SATFINITE.E4M3.F32.PACK_AB_MERGE_C R98, R181, R202, RZ ;  /* 0x000000cab562723e */ /* 0x000fe200048070ff */
        /* <DEDUP_REMOVED lines=8> */
[----:B------:R-:W-:Y:S01]  /*9fb0*/  F2FP.F16.E4M3.UNPACK_B R93, R93.H1 ;  /* 0x0000005dff5d723e */ /* 0x000fe200030006ff */
[----:B------:R-:W-:Y:S01]  /*9fc0*/  FFMA.FTZ R52, R52, R181, R185 ;  /* 0x000000b534347223 */ /* 0x000fe200000100b9 */
[----:B------:R-:W-:Y:S01]  /*9fd0*/  HADD2.F32 R185, -RZ, R178.H1_H1 ;  /* 0x300000b2ffb97230 */ /* 0x000fe20000004100 */
[----:B------:R-:W-:Y:S01]  /*9fe0*/  F2FP.F16.E4M3.UNPACK_B R181, R89.H1 ;  /* 0x00000059ffb5723e */ /* 0x000fe200030006ff */
[----:B------:R-:W-:Y:S01]  /*9ff0*/  HADD2.F32 R183, -RZ, R183.H1_H1 ;  /* 0x300000b7ffb77230 */ /* 0x000fe20000004100 */
[----:B------:R-:W-:Y:S01]  /*a000*/  F2FP.F16.E4M3.UNPACK_B R178, R91.H1 ;  /* 0x0000005bffb2723e */ /* 0x000fe200030006ff */
[----:B------:R-:W-:Y:S01]  /*a010*/  HADD2.F32 R88, -RZ, R93.H0_H0 ;  /* 0x2000005dff587230 */ /* 0x000fe20000004100 */
[----:B------:R-:W-:Y:S01]  /*a020*/  F2FP.SATFINITE.E4M3.F32.PACK_AB_MERGE_C R98, R177, R200, R98 ;  /* 0x000000c8b162723e */ /* 0x000fe20004807062 */
[----:B------:R-:W-:Y:S01]  /*a030*/  FMUL.FTZ R91, R182, R185 ;  /* 0x000000b9b65b7220 */ /* 0x000fe20000410000 */
[----:B------:R-:W-:-:S02]  /*a040*/  HADD2.F32 R177, -RZ, R97.H0_H0 ;  /* 0x20000061ffb17230 */ /* 0x000fc40000004100 */
[C---:B------:R-:W-:Y:S01]  /*a050*/  FMUL.FTZ R89, R92.reuse, R185 ;  /* 0x000000b95c597220 */ /* 0x040fe20000410000 */
[----:B------:R-:W-:Y:S02]  /*a060*/  HADD2.F32 R184, -RZ, R181.H0_H0 ;  /* 0x200000b5ffb87230 */ /* 0x000fe40000004100 */
[-C--:B------:R-:W-:Y:S01]  /*a070*/  FFMA.FTZ R91, R92, R183.reuse, R91 ;  /* 0x000000b75c5b7223 */ /* 0x080fe2000001005b */
[----:B------:R-:W-:Y:S01]  /*a080*/  PRMT R53, R189, 0x654, R53 ;  /* 0x00000654bd357816 */ /* 0x000fe20000000035 */
[--C-:B------:R-:W-:Y:S02]  /*a090*/  HADD2.F32 R92, -RZ, R178.reuse.H0_H0 ;  /* 0x200000b2ff5c7230 */ /* 0x100fe40000004100 */
[----:B------:R-:W-:Y:S01]  /*a0a0*/  FFMA.FTZ R89, R182, R183, -R89 ;  /* 0x000000b7b6597223 */ /* 0x000fe20000010859 */
[-C--:B------:R-:W-:Y:S01]  /*a0b0*/  FMUL.FTZ R185, R177, R184.reuse ;  /* 0x000000b8b1b97220 */ /* 0x080fe20000410000 */
[----:B------:R-:W-:Y:S01]  /*a0c0*/  FMUL.FTZ R182, R88, R184 ;  /* 0x000000b858b67220 */ /* 0x000fe20000410000 */
[----:B------:R-:W-:Y:S01]  /*a0d0*/  HADD2.F32 R183, -RZ, R97.H1_H1 ;  /* 0x30000061ffb77230 */ /* 0x000fe20000004100 */
[----:B------:R-:W-:Y:S01]  /*a0e0*/  LOP3.LUT R188, R53, 0xff00, R188, 0xf8, !PT ;  /* 0x0000ff0035bc7812 */ /* 0x000fe200078ef8bc */
[----:B------:R-:W-:Y:S01]  /*a0f0*/  HADD2.F32 R184, -RZ, R181.H1_H1 ;  /* 0x300000b5ffb87230 */ /* 0x000fe20000004100 */
[----:B------:R-:W-:Y:S01]  /*a100*/  SHF.L.U32 R53, R186, 0x10, RZ ;  /* 0x00000010ba357819 */ /* 0x000fe200000006ff */
[-C--:B------:R-:W-:Y:S01]  /*a110*/  FFMA.FTZ R88, R88, R92.reuse, -R185 ;  /* 0x0000005c58587223 */ /* 0x080fe200000108b9 */
[----:B------:R-:W-:Y:S01]  /*a120*/  FFMA.FTZ R92, R177, R92, R182 ;  /* 0x0000005cb15c7223 */ /* 0x000fe200000100b6 */
[----:B------:R-:W-:Y:S01]  /*a130*/  HADD2.F32 R93, -RZ, R93.H1_H1 ;  /* 0x3000005dff5d7230 */ /* 0x000fe20000004100 */
[----:B------:R-:W-:Y:S01]  /*a140*/  LOP3.LUT R53, R188, 0xff0000, R53, 0xf8, !PT ;  /* 0x00ff0000bc357812 */ /* 0x000fe200078ef835 */
[----:B------:R-:W-:-:S02]  /*a150*/  HADD2.F32 R182, -RZ, R178.H1_H1 ;  /* 0x300000b2ffb67230 */ /* 0x000fc40000004100 */
[-C--:B------:R-:W-:Y:S01]  /*a160*/  FMUL.FTZ R178, R183, R184.reuse ;  /* 0x000000b8b7b27220 */ /* 0x080fe20000410000 */
[----:B------:R-:W-:Y:S01]  /*a170*/  F2FP.F16.E4M3.UNPACK_B R181, R99 ;  /* 0x00000063ffb5723e */ /* 0x000fe200020006ff */
[C---:B------:R-:W-:Y:S01]  /*a180*/  FMUL.FTZ R184, R93.reuse, R184 ;  /* 0x000000b85db87220 */ /* 0x040fe20000410000 */
[----:B------:R-:W-:Y:S01]  /*a190*/  F2FP.F16.E4M3.UNPACK_B R97, R55 ;  /* 0x00000037ff61723e */ /* 0x000fe200020006ff */
[-C--:B------:R-:W-:Y:S01]  /*a1a0*/  FFMA.FTZ R177, R93, R182.reuse, -R178 ;  /* 0x000000b65db17223 */ /* 0x080fe200000108b2 */
[----:B------:R-:W-:Y:S01]  /*a1b0*/  F2FP.F16.E4M3.UNPACK_B R178, R95 ;  /* 0x0000005fffb2723e */ /* 0x000fe200020006ff */
[----:B------:R-:W-:Y:S01]  /*a1c0*/  HADD2.F32 R185, -RZ, R181.H0_H0 ;  /* 0x200000b5ffb97230 */ /* 0x000fe20000004100 */
[----:B------:R-:W-:Y:S01]  /*a1d0*/  F2FP.F16.E4M3.UNPACK_B R93, R53 ;  /* 0x00000035ff5d723e */ /* 0x000fe200020006ff */
[----:B------:R-:W-:Y:S02]  /*a1e0*/  HADD2.F32 R186, -RZ, R97.H0_H0 ;  /* 0x20000061ffba7230 */ /* 0x000fe40000004100 */
[----:B------:R-:W-:Y:S01]  /*a1f0*/  FFMA.FTZ R183, R183, R182, R184 ;  /* 0x000000b6b7b77223 */ /* 0x000fe200000100b8 */
[----:B------:R-:W-:Y:S01]  /*a200*/  HADD2.F32 R184, -RZ, R178.H0_H0 ;  /* 0x200000b2ffb87230 */ /* 0x000fe20000004100 */
[----:B------:R-:W-:Y:S01]  /*a210*/  F2FP.F16.E4M3.UNPACK_B R182, R55.H1 ;  /* 0x00000037ffb6723e */ /* 0x000fe200030006ff */
[----:B------:R-:W-:-:S02]  /*a220*/  HADD2.F32 R188, -RZ, R93.H0_H0 ;  /* 0x2000005dffbc7230 */ /* 0x000fc40000004100 */
[CC--:B------:R-:W-:Y:S01]  /*a230*/  FMUL.FTZ R187, R185.reuse, R186.reuse ;  /* 0x000000bab9bb7220 */ /* 0x0c0fe20000410000 */
[----:B------:R-:W-:Y:S01]  /*a240*/  F2FP.F16.E4M3.UNPACK_B R99, R99.H1 ;  /* 0x00000063ff63723e */ /* 0x000fe200030006ff */
[C---:B------:R-:W-:Y:S01]  /*a250*/  FMUL.FTZ R190, R184.reuse, R186 ;  /* 0x000000bab8be7220 */ /* 0x040fe20000410000 */
[----:B------:R-:W-:Y:S02]  /*a260*/  HADD2.F32 R189, -RZ, R182.H0_H0 ;  /* 0x200000b6ffbd7230 */ /* 0x000fe40000004100 */
[-C--:B------:R-:W-:Y:S01]  /*a270*/  FFMA.FTZ R55, R184, R188.reuse, -R187 ;  /* 0x000000bcb8377223 */ /* 0x080fe200000108bb */
[----:B------:R-:W-:Y:S01]  /*a280*/  F2FP.F16.E4M3.UNPACK_B R184, R95.H1 ;  /* 0x0000005fffb8723e */ /* 0x000fe200030006ff */
[--C-:B------:R-:W-:Y:S01]  /*a290*/  HADD2.F32 R186, -RZ, R99.reuse.H0_H0 ;  /* 0x20000063ffba7230 */ /* 0x100fe20000004100 */
[----:B------:R-:W-:Y:S01]  /*a2a0*/  F2FP.F16.E4M3.UNPACK_B R187, R53.H1 ;  /* 0x00000035ffbb723e */ /* 0x000fe200030006ff */
[----:B------:R-:W-:Y:S01]  /*a2b0*/  FFMA.FTZ R53, R185, R188, R190 ;  /* 0x000000bcb9357223 */ /* 0x000fe200000100be */
[----:B------:R-:W-:Y:S01]  /*a2c0*/  HADD2.F32 R185, -RZ, R99.H1_H1 ;  /* 0x30000063ffb97230 */ /* 0x000fe20000004100 */
[----:B------:R-:W-:Y:S01]  /*a2d0*/  F2FP.SATFINITE.E4M3.F32.PACK_AB_MERGE_C R92, R183, R92, RZ ;  /* 0x0000005cb75c723e */ /* 0x000fe200048070ff */
[----:B------:R-:W-:-:S02]  /*a2e0*/  HADD2.F32 R95, -RZ, R184.H0_H0 ;  /* 0x200000b8ff5f7230 */ /* 0x000fc40000004100 */
[C---:B------:R-:W-:Y:S01]  /*a2f0*/  FMUL.FTZ R190, R186.reuse, R189 ;  /* 0x000000bdbabe7220 */ /* 0x040fe20000410000 */
[--C-:B------:R-:W-:Y:S01]  /*a300*/  HADD2.F32 R188, -RZ, R187.reuse.H0_H0 ;  /* 0x200000bbffbc7230 */ /* 0x100fe20000004100 */
[----:B------:R-:W-:Y:S01]  /*a310*/  F2FP.SATFINITE.E4M3.F32.PACK_AB_MERGE_C R94, R195, R201, RZ ;  /* 0x000000c9c35e723e */ /* 0x000fe200048070ff */
[----:B------:R-:W-:Y:S02]  /*a320*/  HADD2.F32 R182, -RZ, R182.H1_H1 ;  /* 0x300000b6ffb67230 */ /* 0x000fe40000004100 */
[C---:B------:R-:W-:Y:S01]  /*a330*/  FMUL.FTZ R189, R95.reuse, R189 ;  /* 0x000000bd5fbd7220 */ /* 0x040fe20000410000 */
[----:B------:R-:W-:Y:S02]  /*a340*/  HADD2.F32 R184, -RZ, R184.H1_H1 ;  /* 0x300000b8ffb87230 */ /* 0x000fe40000004100 */
[-C--:B------:R-:W-:Y:S01]  /*a350*/  FFMA.FTZ R95, R95, R188.reuse, -R190 ;  /* 0x000000bc5f5f7223 */ /* 0x080fe200000108be */
[----:B------:R-:W-:Y:S02]  /*a360*/  HADD2.F32 R187, -RZ, R187.H1_H1 ;  /* 0x300000bbffbb7230 */ /* 0x000fe40000004100 */
[----:B------:R-:W-:Y:S01]  /*a370*/  FFMA.FTZ R99, R186, R188, R189 ;  /* 0x000000bcba637223 */ /* 0x000fe200000100bd */
[-C--:B------:R-:W-:Y:S01]  /*a380*/  FMUL.FTZ R189, R185, R182.reuse ;  /* 0x000000b6b9bd7220 */ /* 0x080fe20000410000 */
[----:B------:R-:W-:Y:S01]  /*a390*/  FMUL.FTZ R182, R184, R182 ;  /* 0x000000b6b8b67220 */ /* 0x000fe20000410000 */
[----:B------:R-:W-:Y:S01]  /*a3a0*/  HADD2.F32 R181, -RZ, R181.H1_H1 ;  /* 0x300000b5ffb57230 */ /* 0x000fe20000004100 */
[----:B------:R-:W-:Y:S01]  /*a3b0*/  F2FP.SATFINITE.E4M3.F32.PACK_AB_MERGE_C R88, R177, R88, RZ ;  /* 0x00000058b158723e */ /* 0x000fe200048070ff */
[----:B------:R-:W-:-:S02]  /*a3c0*/  HADD2.F32 R97, -RZ, R97.H1_H1 ;  /* 0x30000061ff617230 */ /* 0x000fc40000004100 */
[-C--:B------:R-:W-:Y:S01]  /*a3d0*/  FFMA.FTZ R186, R185, R187.reuse, R182 ;  /* 0x000000bbb9ba7223 */ /* 0x080fe200000100b6 */
[----:B------:R-:W-:Y:S02]  /*a3e0*/  HADD2.F32 R178, -RZ, R178.H1_H1 ;  /* 0x300000b2ffb27230 */ /* 0x000fe40000004100 */
[----:B------:R-:W-:Y:S01]  /*a3f0*/  FFMA.FTZ R184, R184, R187, -R189 ;  /* 0x000000bbb8b87223 */ /* 0x000fe200000108bd */
[----:B------:R-:W-:Y:S02]  /*a400*/  HADD2.F32 R93, -RZ, R93.H1_H1 ;  /* 0x3000005dff5d7230 */ /* 0x000fe40000004100 */
[----:B------:R-:W-:Y:S01]  /*a410*/  FMUL.FTZ R185, R181, R97 ;  /* 0x00000061b5b97220 */ /* 0x000fe20000410000 */
[----:B------:R-:W-:Y:S01]  /*a420*/  F2FP.SATFINITE.E4M3.F32.PACK_AB_MERGE_C R99, R186, R99, RZ ;  /* 0x00000063ba63723e */ /* 0x000fe200048070ff */
[----:B------:R-:W-:Y:S01]  /*a430*/  FMUL.FTZ R182, R178, R97 ;  /* 0x00000061b2b67220 */ /* 0x000fe20000410000 */
[----:B------:R-:W-:Y:S01]  /*a440*/  F2FP.SATFINITE.E4M3.F32.PACK_AB_MERGE_C R95, R184, R95, RZ ;  /* 0x0000005fb85f723e */ /* 0x000fe200048070ff */
[-C--:B------:R-:W-:Y:S01]  /*a450*/  FFMA.FTZ R178, R178, R93.reuse, -R185 ;  /* 0x0000005db2b27223 */ /* 0x080fe200000108b9 */
[----:B------:R-:W-:Y:S01]  /*a460*/  F2FP.SATFINITE.E4M3.F32.PACK_AB_MERGE_C R97, R91, R52, R92 ;  /* 0x000000345b61723e */ /* 0x000fe2000480705c */
[----:B------:R-:W-:Y:S01]  /*a470*/  FFMA.FTZ R182, R181, R93, R182 ;  /* 0x0000005db5b67223 */ /* 0x000fe200000100b6 */
[----:B------:R-:W-:Y:S01]  /*a480*/  F2FP.SATFINITE.E4M3.F32.PACK_AB_MERGE_C R94, R196, R199, R94 ;  /* 0x000000c7c45e723e */ /* 0x000fe2000480705e */
[----:B------:R-:W-:Y:S01]  /*a490*/  IMAD.MOV.U32 R92, RZ, RZ, R90 ;  /* 0x000000ffff5c7224 */ /* 0x000fe200078e005a */
[----:B------:R-:W-:-:S02]  /*a4a0*/  F2FP.SATFINITE.E4M3.F32.PACK_AB_MERGE_C R93, R89, R54, R88 ;  /* 0x00000036595d723e */ /* 0x000fc40004807058 */
[----:B------:R-:W-:Y:S02]  /*a4b0*/  F2FP.SATFINITE.E4M3.F32.PACK_AB_MERGE_C R95, R178, R55, R95 ;  /* 0x00000037b25f723e */ /* 0x000fe4000480705f */
[----:B------:R-:W-:-:S07]  /*a4c0*/  F2FP.SATFINITE.E4M3.F32.PACK_AB_MERGE_C R99, R182, R53, R99 ;  /* 0x00000035b663723e */ /* 0x000fce0004807063 */
.L_x_3262:
[----:B------:R-:W-:Y:S05]  /*a4d0*/  BSYNC B3 ;  /* 0x0000000000037941 */ /* 0x000fea0003800000 */
.L_x_3261:
[----:B------:R-:W-:-:S13]  /*a4e0*/  ISETP.GE.AND P4, PT, R180, R156, PT ;  /* 0x0000009cb400720c */ /* 0x000fda0003f86270 */
[--C-:B------:R-:W-:Y:S02]  /*a4f0*/  @!P4 SHF.R.S32.HI R52, RZ, 0x1f, R180.reuse ;  /* 0x0000001fff34c819 */ /* 0x100fe400000114b4 */
[----:B------:R-:W-:-:S04]  /*a500*/  @!P4 IADD3 R55, P5, P6, R120, R142, R180 ;  /* 0x0000008e7837c210 */ /* 0x000fc80007ebe0b4 */
[----:B------:R-:W-:Y:S02]  /*a510*/  @!P4 IADD3.X R88, R0, R171, R52, P5, P6 ;  /* 0x000000ab0058c210 */ /* 0x000fe40002fec434 */
[----:B------:R-:W-:-:S05]  /*a520*/  IADD3 R52, P5, R179, R126, RZ ;  /* 0x0000007eb3347210 */ /* 0x000fca0007fbe0ff */
[----:B------:R-:W-:Y:S01]  /*a530*/  IMAD.X R53, R176, 0x1, R127, P5 ;  /* 0x00000001b0357824 */ /* 0x000fe200028e067f */
[----:B------:R-:W-:-:S04]  /*a540*/  @!P4 IADD3 R54, P5, R55, R126, RZ ;  /* 0x0000007e3736c210 */ /* 0x000fc80007fbe0ff */
[----:B------:R-:W-:Y:S01]  /*a550*/  @!P4 IADD3.X R55, R88, R127, RZ, P5, !PT ;  /* 0x0000007f5837c210 */ /* 0x000fe20002ffe4ff */
[----:B0-----:R0:W-:Y:S04]  /*a560*/  STG.E.128 desc[UR54][R52.64], R92 ;  /* 0x0000005c34007986 */ /* 0x0011e8000c101d36 */
[----:B-1----:R0:W-:Y:S04]  /*a570*/  @!P4 STG.E.128 desc[UR54][R54.64], R96 ;  /* 0x000000603600c986 */ /* 0x0021e8000c101d36 */
.L_x_3260:
[----:B------:R-:W-:Y:S05]  /*a580*/  BSYNC B2 ;  /* 0x0000000000027941 */ /* 0x000fea0003800000 */
.L_x_3259:
[----:B------:R-:W-:Y:S01]  /*a590*/  ISETP.NE.AND P4, PT, R35, RZ, PT ;  /* 0x000000ff2300720c */ /* 0x000fe20003f85270 */
[----:B------:R-:W-:-:S12]  /*a5a0*/  BSSY B2, `(.L_x_3263) ;  /* 0x00000f9000027945 */ /* 0x000fd80003800000 */
[----:B------:R-:W-:Y:S05]  /*a5b0*/  @!P4 BRA `(.L_x_3264) ;  /* 0x0000000c00dcc947 */ /* 0x000fea0003800000 */
[----:B0-----:R-:W-:Y:S01]  /*a5c0*/  SEL R52, R101, R162, !P1 ;  /* 0x000000a265347207 */ /* 0x001fe20004800000 */
        /* <DEDUP_REMOVED lines=9> */
[----:B------:R-:W-:-:S04]  /*a660*/  LEA.HI R52, R52, R53, RZ, 0x2 ;  /* 0x0000003534347211 */ /* 0x000fc800078f10ff */
[----:B------:R-:W-:Y:S02]  /*a670*/  SHF.R.S32.HI R53, RZ, 0x2, R52 ;  /* 0x00000002ff357819 */ /* 0x000fe40000011434 */
[----:B------:R-:W-:-:S03]  /*a680*/  LOP3.LUT R52, R224, 0x30, R95, 0xf8, !PT ;  /* 0x00000030e0347812 */ /* 0x000fc600078ef85f */
[----:B------:R-:W-:Y:S01]  /*a690*/  IMAD R53, R53, 0x2800, R226 ;  /* 0x0000280035357824 */ /* 0x000fe200078e02e2 */
[----:B------:R-:W-:-:S05]  /*a6a0*/  LOP3.LUT R52, R52, R225, RZ, 0x3c, !PT ;  /* 0x000000e134347212 */ /* 0x000fca00078e3cff */
        /* <DEDUP_REMOVED lines=8> */
[----:B------:R-:W-:Y:S02]  /*a730*/  SHF.R.U32.HI R176, RZ, 0x8, R49 ;  /* 0x00000008ffb07819 */ /* 0x000fe40000011631 */
[----:B------:R-:W-:Y:S02]  /*a740*/  SHF.R.U32.HI R99, RZ, 0x8, R61 ;  /* 0x00000008ff637819 */ /* 0x000fe4000001163d */
[----:B------:R-:W-:Y:S02]  /*a750*/  SHF.R.U32.HI R177, RZ, 0x8, R63 ;  /* 0x00000008ffb17819 */ /* 0x000fe4000001163f */
[----:B------:R-:W-:Y:S01]  /*a760*/  SHF.R.U32.HI R98, RZ, 0x8, R51 ;  /* 0x00000008ff627819 */ /* 0x000fe20000011633 */
[----:B------:R-:W-:Y:S01]  /*a770*/  IMAD.SHL.U32 R99, R99, 0x100, RZ ;  /* 0x0000010063637824 */ /* 0x000fe200078e00ff */
[----:B------:R-:W-:Y:S01]  /*a780*/  SHF.R.U32.HI R97, RZ, 0x18, R63 ;  /* 0x00000018ff617819 */ /* 0x000fe2000001163f */
[----:B------:R-:W-:Y:S01]  /*a790*/  IMAD.SHL.U32 R177, R177, 0x100, RZ ;  /* 0x00000100b1b17824 */ /* 0x000fe200078e00ff */
[----:B------:R-:W-:-:S02]  /*a7a0*/  LOP3.LUT R96, R63, 0xff, RZ, 0xc0, !PT ;  /* 0x000000ff3f607812 */ /* 0x000fc400078ec0ff */
[----:B------:R-:W-:Y:S02]  /*a7b0*/  SHF.R.U32.HI R183, RZ, 0x18, R49 ;  /* 0x00000018ffb77819 */ /* 0x000fe40000011631 */
[----:B------:R-:W-:Y:S02]  /*a7c0*/  LOP3.LUT R60, R49, 0xff, RZ, 0xc0, !PT ;  /* 0x000000ff313c7812 */ /* 0x000fe400078ec0ff */
[----:B------:R-:W-:Y:S02]  /*a7d0*/  SHF.R.U32.HI R179, RZ, 0x18, R61 ;  /* 0x00000018ffb37819 */ /* 0x000fe4000001163d */
[----:B------:R-:W-:Y:S02]  /*a7e0*/  LOP3.LUT R94, R61, 0xff, RZ, 0xc0, !PT ;  /* 0x000000ff3d5e7812 */ /* 0x000fe400078ec0ff */
[----:B------:R-:W-:Y:S02]  /*a7f0*/  SHF.R.U32.HI R181, RZ, 0x18, R51 ;  /* 0x00000018ffb57819 */ /* 0x000fe40000011633 */
[----:B------:R-:W-:-:S02]  /*a800*/  LOP3.LUT R62, R51, 0xff, RZ, 0xc0, !PT ;  /* 0x000000ff333e7812 */ /* 0x000fc400078ec0ff */
[----:B------:R-:W-:Y:S02]  /*a810*/  SHF.R.U32.HI R48, RZ, 0x10, R51 ;  /* 0x00000010ff307819 */ /* 0x000fe40000011633 */
[----:B------:R-:W-:Y:S01]  /*a820*/  SHF.R.U32.HI R51, RZ, 0x10, R63 ;  /* 0x00000010ff337819 */ /* 0x000fe2000001163f */
[----:B------:R-:W-:Y:S01]  /*a830*/  IMAD.SHL.U32 R63, R176, 0x100, RZ ;  /* 0x00000100b03f7824 */ /* 0x000fe200078e00ff */
[----:B------:R-:W-:Y:S01]  /*a840*/  PRMT R96, R97, 0x654, R96 ;  /* 0x0000065461607816 */ /* 0x000fe20000000060 */
[----:B------:R-:W-:Y:S01]  /*a850*/  IMAD.SHL.U32 R97, R98, 0x100, RZ ;  /* 0x0000010062617824 */ /* 0x000fe200078e00ff */
[----:B------:R-:W-:Y:S01]  /*a860*/  SHF.R.U32.HI R50, RZ, 0x10, R49 ;  /* 0x00000010ff327819 */ /* 0x000fe20000011631 */
[----:B------:R-:W-:Y:S01]  /*a870*/  IMAD.U32 R48, R48, 0x10000, RZ ;  /* 0x0001000030307824 */ /* 0x000fe200078e00ff */
[----:B------:R-:W-:Y:S01]  /*a880*/  PRMT R60, R183, 0x654, R60 ;  /* 0x00000654b73c7816 */ /* 0x000fe2000000003c */
[----:B------:R-:W-:Y:S01]  /*a890*/  IMAD.U32 R176, R51, 0x10000, RZ ;  /* 0x0001000033b07824 */ /* 0x000fe200078e00ff */
[----:B------:R-:W-:-:S02]  /*a8a0*/  PRMT R94, R179, 0x654, R94 ;  /* 0x00000654b35e7816 */ /* 0x000fc4000000005e */
[----:B------:R-:W-:Y:S02]  /*a8b0*/  SHF.R.U32.HI R49, RZ, 0x10, R61 ;  /* 0x00000010ff317819 */ /* 0x000fe4000001163d */
[----:B------:R-:W-:Y:S02]  /*a8c0*/  PRMT R62, R181, 0x654, R62 ;  /* 0x00000654b53e7816 */ /* 0x000fe4000000003e */
[----:B0-----:R-:W-:Y:S01]  /*a8d0*/  MOV R61, R52 ;  /* 0x00000034003d7202 */ /* 0x001fe20000000f00 */
[----:B------:R-:W-:Y:S01]  /*a8e0*/  IMAD.U32 R49, R49, 0x10000, RZ ;  /* 0x0001000031317824 */ /* 0x000fe200078e00ff */
[----:B------:R-:W-:Y:S02]  /*a8f0*/  LOP3.LUT R60, R60, 0xff00, R63, 0xf8, !PT ;  /* 0x0000ff003c3c7812 */ /* 0x000fe400078ef83f */
[----:B------:R-:W-:Y:S02]  /*a900*/  LOP3.LUT R98, R94, 0xff00, R99, 0xf8, !PT ;  /* 0x0000ff005e627812 */ /* 0x000fe400078ef863 */
[----:B------:R-:W-:-:S02]  /*a910*/  LOP3.LUT R177, R96, 0xff00, R177, 0xf8, !PT ;  /* 0x0000ff0060b17812 */ /* 0x000fc400078ef8b1 */
[----:B------:R-:W-:Y:S02]  /*a920*/  SHF.L.U32 R63, R50, 0x10, RZ ;  /* 0x00000010323f7819 */ /* 0x000fe400000006ff */
[----:B------:R-:W-:Y:S02]  /*a930*/  LOP3.LUT R97, R62, 0xff00, R97, 0xf8, !PT ;  /* 0x0000ff003e617812 */ /* 0x000fe400078ef861 */
[----:B------:R-:W-:Y:S02]  /*a940*/  F2FP.F16.E4M3.UNPACK_B R96, R175.H1 ;  /* 0x000000afff60723e */ /* 0x000fe400030006ff */
[----:B-1----:R-:W-:Y:S02]  /*a950*/  F2FP.F16.E4M3.UNPACK_B R94, R88.H1 ;  /* 0x00000058ff5e723e */ /* 0x002fe400030006ff */
[----:B------:R-:W-:Y:S01]  /*a960*/  F2FP.F16.E4M3.UNPACK_B R62, R61.H1 ;  /* 0x0000003dff3e723e */ /* 0x000fe200030006ff */
[----:B------:R-:W-:Y:S01]  /*a970*/  HADD2.F32 R99, -RZ, R96.H0_H0 ;  /* 0x20000060ff637230 */ /* 0x000fe20000004100 */
[----:B------:R-:W-:Y:S01]  /*a980*/  LOP3.LUT R50, R60, 0xff0000, R63, 0xf8, !PT ;  /* 0x00ff00003c327812 */ /* 0x000fe200078ef83f */
[----:B------:R-:W-:Y:S01]  /*a990*/  HADD2.F32 R60, -RZ, R94.H0_H0 ;  /* 0x2000005eff3c7230 */ /* 0x000fe20000004100 */
[----:B------:R-:W-:Y:S01]  /*a9a0*/  F2FP.F16.E4M3.UNPACK_B R63, R173.H1 ;  /* 0x000000adff3f723e */ /* 0x000fe200030006ff */
[----:B------:R-:W-:Y:S01]  /*a9b0*/  HADD2.F32 R52, -RZ, R62.H0_H0 ;  /* 0x2000003eff347230 */ /* 0x000fe20000004100 */
[----:B------:R-:W-:Y:S01]  /*a9c0*/  LOP3.LUT R48, R97, 0xff0000, R48, 0xf8, !PT ;  /* 0x00ff000061307812 */ /* 0x000fe200078ef830 */
[----:B------:R-:W-:-:S02]  /*a9d0*/  HADD2.F32 R96, -RZ, R96.H1_H1 ;  /* 0x30000060ff607230 */ /* 0x000fc40000004100 */
[-C--:B------:R-:W-:Y:S01]  /*a9e0*/  FMUL.FTZ R179, R60, R99.reuse ;  /* 0x000000633cb37220 */ /* 0x080fe20000410000 */
[--C-:B------:R-:W-:Y:S02]  /*a9f0*/  HADD2.F32 R97, -RZ, R63.reuse.H0_H0 ;  /* 0x2000003fff617230 */ /* 0x100fe40000004100 */
[----:B------:R-:W-:Y:S01]  /*aa00*/  FMUL.FTZ R99, R52, R99 ;  /* 0x0000006334637220 */ /* 0x000fe20000410000 */
[----:B------:R-:W-:Y:S01]  /*aa10*/  LOP3.LUT R51, R98, 0xff0000, R49, 0xf8, !PT ;  /* 0x00ff000062337812 */ /* 0x000fe200078ef831 */
[----:B------:R-:W-:Y:S01]  /*aa20*/  HADD2.F32 R98, -RZ, R63.H1_H1 ;  /* 0x3000003fff627230 */ /* 0x000fe20000004100 */
[----:B------:R-:W-:Y:S01]  /*aa30*/  F2FP.F16.E4M3.UNPACK_B R175, R175 ;  /* 0x000000afffaf723e */ /* 0x000fe200020006ff */
[-C--:B------:R-:W-:Y:S01]  /*aa40*/  FFMA.FTZ R52, R52, R97.reuse, -R179 ;  /* 0x0000006134347223 */ /* 0x080fe200000108b3 */
[----:B------:R-:W-:Y:S01]  /*aa50*/  FFMA.FTZ R60, R60, R97, R99 ;  /* 0x000000613c3c7223 */ /* 0x000fe20000010063 */
[----:B------:R-:W-:Y:S01]  /*aa60*/  HADD2.F32 R97, -RZ, R94.H1_H1 ;  /* 0x3000005eff617230 */ /* 0x000fe20000004100 */
[----:B------:R-:W-:Y:S01]  /*aa70*/  F2FP.F16.E4M3.UNPACK_B R88, R88 ;  /* 0x00000058ff58723e */ /* 0x000fe200020006ff */
[----:B------:R-:W-:Y:S01]  /*aa80*/  HADD2.F32 R63, -RZ, R62.H1_H1 ;  /* 0x3000003eff3f7230 */ /* 0x000fe20000004100 */
[----:B------:R-:W-:Y:S01]  /*aa90*/  F2FP.F16.E4M3.UNPACK_B R94, R61 ;  /* 0x0000003dff5e723e */ /* 0x000fe200020006ff */
[----:B------:R-:W-:Y:S01]  /*aaa0*/  HADD2.F32 R99, -RZ, R175.H0_H0 ;  /* 0x200000afff637230 */ /* 0x000fe20000004100 */
[----:B------:R-:W-:Y:S01]  /*aab0*/  LOP3.LUT R49, R177, 0xff0000, R176, 0xf8, !PT ;  /* 0x00ff0000b1317812 */ /* 0x000fe200078ef8b0 */
        /* <DEDUP_REMOVED lines=43> */
[--C-:B------:R-:W-:Y:S01]  /*ad70*/  HADD2.F32 R177, -RZ, R174.reuse.H0_H0 ;  /* 0x200000aeffb17230 */ /* 0x100fe20000004100 */
[----:B------:R-:W-:Y:S01]  /*ad80*/  F2FP.SATFINITE.E4M3.F32.PACK_AB_MERGE_C R52, R61, R52, RZ ;  /* 0x000000343d34723e */ /* 0x000fe200048070ff */
[----:B------:R-:W-:-:S02]  /*ad90*/  HADD2.F32 R179, -RZ, R174.H1_H1 ;  /* 0x300000aeffb37230 */ /* 0x000fc40000004100 */
[----:B------:R-:W-:Y:S01]  /*ada0*/  FFMA.FTZ R187, R175, R176, R180 ;  /* 0x000000b0afbb7223 */ /* 0x000fe200000100b4 */
[----:B------:R-:W-:Y:S01]  /*adb0*/  HADD2.F32 R172, -RZ, R98.H0_H0 ;  /* 0x20000062ffac7230 */ /* 0x000fe20000004100 */
[----:B------:R-:W-:Y:S01]  /*adc0*/  F2FP.SATFINITE.E4M3.F32.PACK_AB_MERGE_C R60, R63, R60, RZ ;  /* 0x0000003c3f3c723e */ /* 0x000fe200048070ff */
[----:B------:R-:W-:Y:S01]  /*add0*/  HADD2.F32 R90, -RZ, R54.H0_H0 ;  /* 0x20000036ff5a7230 */ /* 0x000fe20000004100 */
[----:B------:R-:W-:Y:S01]  /*ade0*/  F2FP.SATFINITE.E4M3.F32.PACK_AB_MERGE_C R52, R97, R62, R52 ;  /* 0x0000003e6134723e */ /* 0x000fe20004807034 */
[----:B------:R-:W-:Y:S02]  /*adf0*/  HADD2.F32 R98, -RZ, R98.H1_H1 ;  /* 0x30000062ff627230 */ /* 0x000fe40000004100 */
[-C--:B------:R-:W-:Y:S01]  /*ae00*/  FMUL.FTZ R181, R172, R177.reuse ;  /* 0x000000b1acb57220 */ /* 0x080fe20000410000 */
[----:B------:R-:W-:Y:S02]  /*ae10*/  HADD2.F32 R54, -RZ, R54.H1_H1 ;  /* 0x30000036ff367230 */ /* 0x000fe40000004100 */
[----:B------:R-:W-:Y:S01]  /*ae20*/  FMUL.FTZ R177, R90, R177 ;  /* 0x000000b15ab17220 */ /* 0x000fe20000410000 */
[----:B------:R-:W-:-:S02]  /*ae30*/  HADD2.F32 R175, -RZ, R173.H0_H0 ;  /* 0x200000adffaf7230 */ /* 0x000fc40000004100 */
[-C--:B------:R-:W-:Y:S01]  /*ae40*/  FMUL.FTZ R183, R98, R179.reuse ;  /* 0x000000b362b77220 */ /* 0x080fe20000410000 */
[----:B------:R-:W-:Y:S02]  /*ae50*/  HADD2.F32 R173, -RZ, R173.H1_H1 ;  /* 0x300000adffad7230 */ /* 0x000fe40000004100 */
[----:B------:R-:W-:Y:S01]  /*ae60*/  FMUL.FTZ R179, R54, R179 ;  /* 0x000000b336b37220 */ /* 0x000fe20000410000 */
[----:B------:R-:W-:Y:S01]  /*ae70*/  F2FP.F16.E4M3.UNPACK_B R63, R89 ;  /* 0x00000059ff3f723e */ /* 0x000fe200020006ff */
[----:B------:R-:W-:Y:S01]  /*ae80*/  FFMA.FTZ R181, R90, R175, -R181 ;  /* 0x000000af5ab57223 */ /* 0x000fe200000108b5 */
[----:B------:R-:W-:Y:S01]  /*ae90*/  F2FP.F16.E4M3.UNPACK_B R62, R51 ;  /* 0x00000033ff3e723e */ /* 0x000fe200020006ff */
[----:B------:R-:W-:Y:S01]  /*aea0*/  FFMA.FTZ R90, R172, R175, R177 ;  /* 0x000000afac5a7223 */ /* 0x000fe200000100b1 */
[----:B------:R-:W-:Y:S01]  /*aeb0*/  F2FP.F16.E4M3.UNPACK_B R61, R53 ;  /* 0x00000035ff3d723e */ /* 0x000fe200020006ff */
[-C--:B------:R-:W-:Y:S01]  /*aec0*/  FFMA.FTZ R179, R98, R173.reuse, R179 ;  /* 0x000000ad62b37223 */ /* 0x080fe200000100b3 */
[----:B------:R-:W-:Y:S01]  /*aed0*/  FFMA.FTZ R54, R54, R173, -R183 ;  /* 0x000000ad36367223 */ /* 0x000fe200000108b7 */
[----:B------:R-:W-:Y:S01]  /*aee0*/  F2FP.SATFINITE.E4M3.F32.PACK_AB_MERGE_C R185, R185, R94, RZ ;  /* 0x0000005eb9b9723e */ /* 0x000fe200048070ff */
[----:B------:R-:W-:Y:S01]  /*aef0*/  HADD2.F32 R94, -RZ, R63.H0_H0 ;  /* 0x2000003fff5e7230 */ /* 0x000fe20000004100 */
[----:B------:R-:W-:Y:S01]  /*af00*/  F2FP.SATFINITE.E4M3.F32.PACK_AB_MERGE_C R96, R187, R96, RZ ;  /* 0x00000060bb60723e */ /* 0x000fe200048070ff */
[----:B------:R-:W-:Y:S01]  /*af10*/  HADD2.F32 R173, -RZ, R62.H0_H0 ;  /* 0x2000003effad7230 */ /* 0x000fe20000004100 */
[----:B------:R-:W-:Y:S01]  /*af20*/  F2FP.SATFINITE.E4M3.F32.PACK_AB_MERGE_C R88, R99, R88, R60 ;  /* 0x000000586358723e */ /* 0x000fe2000480703c */
[----:B------:R-:W-:Y:S01]  /*af30*/  HADD2.F32 R60, -RZ, R61.H0_H0 ;  /* 0x2000003dff3c7230 */ /* 0x000fe20000004100 */
[----:B------:R-:W-:-:S02]  /*af40*/  F2FP.F16.E4M3.UNPACK_B R97, R50 ;  /* 0x00000032ff61723e */ /* 0x000fc400020006ff */
[----:B------:R-:W-:Y:S01]  /*af50*/  F2FP.SATFINITE.E4M3.F32.PACK_AB_MERGE_C R90, R179, R90, R96 ;  /* 0x0000005ab35a723e */ /* 0x000fe20004807060 */
[----:B------:R-:W-:Y:S02]  /*af60*/  HADD2.F32 R96, -RZ, R63.H1_H1 ;  /* 0x3000003fff607230 */ /* 0x000fe40000004100 */
[-C--:B------:R-:W-:Y:S01]  /*af70*/  FMUL.FTZ R175, R94, R173.reuse ;  /* 0x000000ad5eaf7220 */ /* 0x080fe20000410000 */
[----:B------:R-:W-:Y:S02]  /*af80*/  HADD2.F32 R99, -RZ, R97.H0_H0 ;  /* 0x20000061ff637230 */ /* 0x000fe40000004100 */
[C---:B------:R-:W-:Y:S01]  /*af90*/  FMUL.FTZ R63, R60.reuse, R173 ;  /* 0x000000ad3c3f7220 */ /* 0x040fe20000410000 */
[----:B------:R-:W-:Y:S01]  /*afa0*/  HADD2.F32 R173, -RZ, R62.H1_H1 ;  /* 0x3000003effad7230 */ /* 0x000fe20000004100 */
[----:B------:R-:W-:Y:S01]  /*afb0*/  F2FP.F16.E4M3.UNPACK_B R89, R89.H1 ;  /* 0x00000059ff59723e */ /* 0x000fe200030006ff */
[----:B------:R-:W-:Y:S02]  /*afc0*/  HADD2.F32 R62, -RZ, R61.H1_H1 ;  /* 0x3000003dff3e7230 */ /* 0x000fe40000004100 */
[-C--:B------:R-:W-:Y:S01]  /*afd0*/  FFMA.FTZ R60, R60, R99.reuse, -R175 ;  /* 0x000000633c3c7223 */ /* 0x080fe200000108af */
[----:B------:R-:W-:Y:S01]  /*afe0*/  FFMA.FTZ R61, R94, R99, R63 ;  /* 0x000000635e3d7223 */ /* 0x000fe2000001003f */
[----:B------:R-:W-:-:S02]  /*aff0*/  HADD2.F32 R97, -RZ, R97.H1_H1 ;  /* 0x30000061ff617230 */ /* 0x000fc40000004100 */
[-C--:B------:R-:W-:Y:S01]  /*b000*/  FMUL.FTZ R99, R96, R173.reuse ;  /* 0x000000ad60637220 */ /* 0x080fe20000410000 */
[C---:B------:R-:W-:Y:S01]  /*b010*/  FMUL.FTZ R173, R62.reuse, R173 ;  /* 0x000000ad3ead7220 */ /* 0x040fe20000410000 */
[----:B------:R-:W-:Y:S01]  /*b020*/  F2FP.F16.E4M3.UNPACK_B R98, R51.H1 ;  /* 0x00000033ff62723e */ /* 0x000fe200030006ff */
[----:B------:R-:W-:Y:S01]  /*b030*/  HADD2.F32 R94, -RZ, R89.H0_H0 ;  /* 0x20000059ff5e7230 */ /* 0x000fe20000004100 */
[----:B------:R-:W-:Y:S01]  /*b040*/  F2FP.F16.E4M3.UNPACK_B R63, R53.H1 ;  /* 0x00000035ff3f723e */ /* 0x000fe200030006ff */
[-C--:B------:R-:W-:Y:S01]  /*b050*/  FFMA.FTZ R53, R62, R97.reuse, -R99 ;  /* 0x000000613e357223 */ /* 0x080fe20000010863 */
[----:B------:R-:W-:Y:S01]  /*b060*/  FFMA.FTZ R62, R96, R97, R173 ;  /* 0x00000061603e7223 */ /* 0x000fe200000100ad */
[----:B------:R-:W-:Y:S01]  /*b070*/  F2FP.F16.E4M3.UNPACK_B R50, R50.H1 ;  /* 0x00000032ff32723e */ /* 0x000fe200030006ff */
[----:B------:R-:W-:Y:S01]  /*b080*/  HADD2.F32 R97, -RZ, R98.H0_H0 ;  /* 0x20000062ff617230 */ /* 0x000fe20000004100 */
[-C--:B------:R-:W-:Y:S01]  /*b090*/  F2FP.F16.E4M3.UNPACK_B R178, R49.reuse.H1 ;  /* 0x00000031ffb2723e */ /* 0x080fe200030006ff */
        /* <DEDUP_REMOVED lines=8> */
[----:B------:R-:W-:Y:S01]  /*b120*/  HADD2.F32 R63, -RZ, R63.H1_H1 ;  /* 0x3000003fff3f7230 */ /* 0x000fe20000004100 */
[----:B------:R-:W-:Y:S01]  /*b130*/  F2FP.SATFINITE.E4M3.F32.PACK_AB_MERGE_C R54, R54, R181, R185 ;  /* 0x000000b53636723e */ /* 0x000fe200048070b9 */
[----:B------:R-:W-:Y:S02]  /*b140*/  HADD2.F32 R98, -RZ, R50.H1_H1 ;  /* 0x30000032ff627230 */ /* 0x000fe40000004100 */
[----:B------:R-:W-:Y:S01]  /*b150*/  FFMA.FTZ R50, R51, R89, -R172 ;  /* 0x0000005933327223 */ /* 0x000fe200000108ac */
[----:B------:R-:W-:Y:S01]  /*b160*/  FMUL.FTZ R174, R96, R99 ;  /* 0x0000006360ae7220 */ /* 0x000fe20000410000 */
[----:B------:R-:W-:Y:S01]  /*b170*/  FFMA.FTZ R51, R94, R89, R97 ;  /* 0x000000595e337223 */ /* 0x000fe20000010061 */
[C---:B------:R-:W-:Y:S01]  /*b180*/  FMUL.FTZ R99, R63.reuse, R99 ;  /* 0x000000633f637220 */ /* 0x040fe20000410000 */
[-C--:B------:R-:W-:Y:S01]  /*b190*/  F2FP.F16.E4M3.UNPACK_B R89, R55.reuse ;  /* 0x00000037ff59723e */ /* 0x080fe200020006ff */
[-C--:B------:R-:W-:Y:S01]  /*b1a0*/  FFMA.FTZ R63, R63, R98.reuse, -R174 ;  /* 0x000000623f3f7223 */ /* 0x080fe200000108ae */
[----:B------:R-:W-:Y:S01]  /*b1b0*/  F2FP.F16.E4M3.UNPACK_B R55, R55.H1 ;  /* 0x00000037ff37723e */ /* 0x000fe200030006ff */
[----:B------:R-:W-:Y:S01]  /*b1c0*/  FFMA.FTZ R94, R96, R98, R99 ;  /* 0x00000062605e7223 */ /* 0x000fe20000010063 */
[-C--:B------:R-:W-:Y:S01]  /*b1d0*/  F2FP.F16.E4M3.UNPACK_B R97, R91.reuse ;  /* 0x0000005bff61723e */ /* 0x080fe200020006ff */
[----:B------:R-:W-:Y:S01]  /*b1e0*/  HADD2.F32 R49, -RZ, R178.H0_H0 ;  /* 0x200000b2ff317230 */ /* 0x000fe20000004100 */
[----:B------:R-:W-:Y:S01]  /*b1f0*/  F2FP.F16.E4M3.UNPACK_B R98, R91.H1 ;  /* 0x0000005bff62723e */ /* 0x000fe200030006ff */
[----:B------:R-:W-:Y:S01]  /*b200*/  HADD2.F32 R96, -RZ, R55.H0_H0 ;  /* 0x20000037ff607230 */ /* 0x000fe20000004100 */
[----:B------:R-:W-:Y:S01]  /*b210*/  F2FP.F16.E4M3.UNPACK_B R174, R48.H1 ;  /* 0x00000030ffae723e */ /* 0x000fe200030006ff */
[----:B------:R-:W-:Y:S01]  /*b220*/  HADD2.F32 R99, -RZ, R97.H0_H0 ;  /* 0x20000061ff637230 */ /* 0x000fe20000004100 */
[----:B------:R-:W-:Y:S01]  /*b230*/  F2FP.SATFINITE.E4M3.F32.PACK_AB_MERGE_C R50, R63, R50, RZ ;  /* 0x000000323f32723e */ /* 0x000fe200048070ff */
[----:B------:R-:W-:-:S02]  /*b240*/  HADD2.F32 R48, -RZ, R177.H0_H0 ;  /* 0x200000b1ff307230 */ /* 0x000fc40000004100 */
[----:B------:R-:W-:Y:S01]  /*b250*/  FMUL.FTZ R181, R96, R49 ;  /* 0x0000003160b57220 */ /* 0x000fe20000410000 */
[----:B------:R-:W-:Y:S01]  /*b260*/  HADD2.F32 R91, -RZ, R89.H0_H0 ;  /* 0x20000059ff5b7230 */ /* 0x000fe20000004100 */
[----:B------:R-:W-:Y:S01]  /*b270*/  F2FP.SATFINITE.E4M3.F32.PACK_AB_MERGE_C R51, R94, R51, RZ ;  /* 0x000000335e33723e */ /* 0x000fe200048070ff */
[----:B------:R-:W-:Y:S02]  /*b280*/  HADD2.F32 R172, -RZ, R98.H0_H0 ;  /* 0x20000062ffac7230 */ /* 0x000fe40000004100 */
[-C--:B------:R-:W-:Y:S01]  /*b290*/  FMUL.FTZ R180, R99, R48.reuse ;  /* 0x0000003063b47220 */ /* 0x080fe20000410000 */
[----:B------:R-:W-:Y:S02]  /*b2a0*/  HADD2.F32 R175, -RZ, R174.H0_H0 ;  /* 0x200000aeffaf7230 */ /* 0x000fe40000004100 */
[----:B------:R-:W-:Y:S01]  /*b2b0*/  FMUL.FTZ R182, R91, R48 ;  /* 0x000000305bb67220 */ /* 0x000fe20000410000 */
[----:B------:R-:W-:Y:S02]  /*b2c0*/  HADD2.F32 R176, -RZ, R173.H0_H0 ;  /* 0x200000adffb07230 */ /* 0x000fe40000004100 */
[----:B------:R-:W-:Y:S01]  /*b2d0*/  FMUL.FTZ R179, R172, R49 ;  /* 0x00000031acb37220 */ /* 0x000fe20000410000 */
[----:B------:R-:W-:-:S02]  /*b2e0*/  HADD2.F32 R98, -RZ, R98.H1_H1 ;  /* 0x30000062ff627230 */ /* 0x000fc40000004100 */
[-C--:B------:R-:W-:Y:S01]  /*b2f0*/  FFMA.FTZ R181, R172, R175.reuse, R181 ;  /* 0x000000afacb57223 */ /* 0x080fe200000100b5 */
[----:B------:R-:W-:Y:S02]  /*b300*/  HADD2.F32 R178, -RZ, R178.H1_H1 ;  /* 0x300000b2ffb27230 */ /* 0x000fe40000004100 */
[----:B------:R-:W-:Y:S01]  /*b310*/  FFMA.FTZ R48, R91, R176, -R180 ;  /* 0x000000b05b307223 */ /* 0x000fe200000108b4 */
[----:B------:R-:W-:Y:S02]  /*b320*/  HADD2.F32 R55, -RZ, R55.H1_H1 ;  /* 0x30000037ff377230 */ /* 0x000fe40000004100 */
[----:B------:R-:W-:Y:S01]  /*b330*/  FFMA.FTZ R179, R96, R175, -R179 ;  /* 0x000000af60b37223 */ /* 0x000fe200000108b3 */
[----:B------:R-:W-:Y:S02]  /*b340*/  HADD2.F32 R97, -RZ, R97.H1_H1 ;  /* 0x30000061ff617230 */ /* 0x000fe40000004100 */
[----:B------:R-:W-:Y:S01]  /*b350*/  FMUL.FTZ R180, R98, R178 ;  /* 0x000000b262b47220 */ /* 0x000fe20000410000 */
[----:B------:R-:W-:-:S02]  /*b360*/  HADD2.F32 R172, -RZ, R177.H1_H1 ;  /* 0x300000b1ffac7230 */ /* 0x000fc40000004100 */
[----:B------:R-:W-:Y:S01]  /*b370*/  FMUL.FTZ R91, R55, R178 ;  /* 0x000000b2375b7220 */ /* 0x000fe20000410000 */
[----:B------:R-:W-:Y:S02]  /*b380*/  HADD2.F32 R174, -RZ, R174.H1_H1 ;  /* 0x300000aeffae7230 */ /* 0x000fe40000004100 */
[----:B------:R-:W-:Y:S01]  /*b390*/  FFMA.FTZ R49, R99, R176, R182 ;  /* 0x000000b063317223 */ /* 0x000fe200000100b6 */
[----:B------:R-:W-:Y:S02]  /*b3a0*/  HADD2.F32 R89, -RZ, R89.H1_H1 ;  /* 0x30000059ff597230 */ /* 0x000fe40000004100 */
[----:B------:R-:W-:Y:S01]  /*b3b0*/  FMUL.FTZ R176, R97, R172 ;  /* 0x000000ac61b07220 */ /* 0x000fe20000410000 */
[----:B------:R-:W-:Y:S02]  /*b3c0*/  HADD2.F32 R96, -RZ, R173.H1_H1 ;  /* 0x300000adff607230 */ /* 0x000fe40000004100 */
[-C--:B------:R-:W-:Y:S01]  /*b3d0*/  FFMA.FTZ R180, R55, R174.reuse, -R180 ;  /* 0x000000ae37b47223 */ /* 0x080fe200000108b4 */
[----:B------:R-:W-:Y:S01]  /*b3e0*/  FFMA.FTZ R98, R98, R174, R91 ;  /* 0x000000ae62627223 */ /* 0x000fe2000001005b */
[----:B------:R-:W-:Y:S01]  /*b3f0*/  FMUL.FTZ R172, R89, R172 ;  /* 0x000000ac59ac7220 */ /* 0x000fe20000410000 */
[----:B------:R-:W-:Y:S01]  /*b400*/  F2FP.SATFINITE.E4M3.F32.PACK_AB_MERGE_C R53, R53, R60, R50 ;  /* 0x0000003c3535723e */ /* 0x000fe20004807032 */
[-C--:B------:R-:W-:Y:S01]  /*b410*/  FFMA.FTZ R89, R89, R96.reuse, -R176 ;  /* 0x0000006059597223 */ /* 0x080fe200000108b0 */
[----:B------:R-:W-:Y:S01]  /*b420*/  F2FP.SATFINITE.E4M3.F32.PACK_AB_MERGE_C R179, R180, R179, RZ ;  /* 0x000000b3b4b3723e */ /* 0x000fe200048070ff */
[----:B------:R-:W-:Y:S01]  /*b430*/  FFMA.FTZ R172, R97, R96, R172 ;  /* 0x0000006061ac7223 */ /* 0x000fe200000100ac */
[----:B------:R-:W-:-:S02]  /*b440*/  F2FP.SATFINITE.E4M3.F32.PACK_AB_MERGE_C R98, R98, R181, RZ ;  /* 0x000000b56262723e */ /* 0x000fc400048070ff */
[----:B------:R-:W-:Y:S02]  /*b450*/  F2FP.SATFINITE.E4M3.F32.PACK_AB_MERGE_C R55, R89, R48, R179 ;  /* 0x000000305937723e */ /* 0x000fe400048070b3 */
[----:B------:R-:W-:Y:S02]  /*b460*/  F2FP.SATFINITE.E4M3.F32.PACK_AB_MERGE_C R89, R62, R61, R51 ;  /* 0x0000003d3e59723e */ /* 0x000fe40004807033 */
[----:B------:R-:W-:-:S07]  /*b470*/  F2FP.SATFINITE.E4M3.F32.PACK_AB_MERGE_C R91, R172, R49, R98 ;  /* 0x00000031ac5b723e */ /* 0x000fce0004807062 */
.L_x_3266:
[----:B------:R-:W-:Y:S05]  /*b480*/  BSYNC B3 ;  /* 0x0000000000037941 */ /* 0x000fea0003800000 */
.L_x_3265:
        /* <DEDUP_REMOVED lines=10> */
.L_x_3264:
[----:B------:R-:W-:Y:S05]  /*b530*/  BSYNC B2 ;  /* 0x0000000000027941 */ /* 0x000fea0003800000 */
.L_x_3263:
[----:B------:R-:W-:-:S13]  /*b540*/  ISETP.NE.AND P4, PT, R36, RZ, PT ;  /* 0x000000ff2400720c */ /* 0x000fda0003f85270 */
[----:B------:R-:W-:Y:S05]  /*b550*/  @!P4 BRA `(.L_x_3258) ;  /* 0x0000000c00e8c947 */ /* 0x000fea0003800000 */
[----:B---3--:R-:W3:Y:S01]  /*b560*/  LDL R48, [R1+0x10] ;  /* 0x0000100001307983 */ /* 0x008ee20000100800 */
[----:B------:R-:W-:Y:S01]  /*b570*/  IADD3 R61, P4, P5, R120, R142, R29 ;  /* 0x0000008e783d7210 */ /* 0x000fe20007d9e01d */
[----:B------:R-:W-:Y:S03]  /*b580*/  BSSY B2, `(.L_x_3267) ;  /* 0x00000ed000027945 */ /* 0x000fe60003800000 */
[----:B------:R-:W-:Y:S02]  /*b590*/  IADD3.X R60, R0, R171, R32, P4, P5 ;  /* 0x000000ab003c7210 */ /* 0x000fe400027ea420 */
[----:B------:R-:W-:Y:S02]  /*b5a0*/  ISETP.GE.AND P4, PT, R222, R135, PT ;  /* 0x00000087de00720c */ /* 0x000fe40003f86270 */
[----:B---3--:R-:W-:-:S04]  /*b5b0*/  LOP3.LUT P6, RZ, R48, 0x1, RZ, 0xc0, !PT ;  /* 0x0000000130ff7812 */ /* 0x008fc800078cc0ff */
[----:B------:R-:W-:-:S04]  /*b5c0*/  SEL R48, R101, R162, !P6 ;  /* 0x000000a265307207 */ /* 0x000fc80007000000 */
[----:B------:R-:W-:-:S04]  /*b5d0*/  SHF.R.S32.HI R49, RZ, 0x1f, R48 ;  /* 0x0000001fff317819 */ /* 0x000fc80000011430 */
[----:B------:R-:W-:-:S04]  /*b5e0*/  LEA.HI R49, R49, R48, RZ, 0x5 ;  /* 0x0000003031317211 */ /* 0x000fc800078f28ff */
        /* <DEDUP_REMOVED lines=12> */
[----:B0-----:R-:W-:-:S04]  /*b6b0*/  IMAD.IADD R52, R18, 0x1, R51 ;  /* 0x0000000112347824 */ /* 0x001fc800078e0233 */
[----:B------:R-:W0:Y:S04]  /*b6c0*/  LDS.128 R48, [R49+0x24200] ;  /* 0x0242000031307984 */ /* 0x000e280000000c00 */
[----:B------:R-:W1:Y:S01]  /*b6d0*/  LDS.128 R52, [R52+0x24200] ;  /* 0x0242000034347984 */ /* 0x000e620000000c00 */
[----:B------:R-:W-:Y:S05]  /*b6e0*/  @P4 BRA `(.L_x_3268) ;  /* 0x0000000c00584947 */ /* 0x000fea0003800000 */
[--C-:B------:R-:W-:Y:S02]  /*b6f0*/  SHF.R.U32.HI R96, RZ, 0x8, R45.reuse ;  /* 0x00000008ff607819 */ /* 0x100fe4000001162d */
[----:B------:R-:W-:Y:S02]  /*b700*/  LOP3.LUT R44, R45, 0xff, RZ, 0xc0, !PT ;  /* 0x000000ff2d2c7812 */ /* 0x000fe400078ec0ff */
[----:B------:R-:W-:Y:S02]  /*b710*/  SHF.R.U32.HI R95, RZ, 0x18, R45 ;  /* 0x00000018ff5f7819 */ /* 0x000fe4000001162d */
[--C-:B------:R-:W-:Y:S02]  /*b720*/  SHF.R.U32.HI R94, RZ, 0x10, R47.reuse ;  /* 0x00000010ff5e7819 */ /* 0x100fe4000001162f */
[----:B------:R-:W-:Y:S02]  /*b730*/  SHF.R.U32.HI R92, RZ, 0x8, R47 ;  /* 0x00000008ff5c7819 */ /* 0x000fe4000001162f */
[----:B------:R-:W-:-:S02]  /*b740*/  LOP3.LUT R46, R47, 0xff, RZ, 0xc0, !PT ;  /* 0x000000ff2f2e7812 */ /* 0x000fc400078ec0ff */
[----:B------:R-:W-:Y:S02]  /*b750*/  SHF.R.U32.HI R89, RZ, 0x18, R47 ;  /* 0x00000018ff597819 */ /* 0x000fe4000001162f */
[--C-:B------:R-:W-:Y:S02]  /*b760*/  SHF.R.U32.HI R47, RZ, 0x10, R59.reuse ;  /* 0x00000010ff2f7819 */ /* 0x100fe4000001163b */
[--C-:B------:R-:W-:Y:S02]  /*b770*/  SHF.R.U32.HI R88, RZ, 0x8, R59.reuse ;  /* 0x00000008ff587819 */ /* 0x100fe4000001163b */
[----:B------:R-:W-:Y:S02]  /*b780*/  LOP3.LUT R62, R59, 0xff, RZ, 0xc0, !PT ;  /* 0x000000ff3b3e7812 */ /* 0x000fe400078ec0ff */
[----:B------:R-:W-:Y:S02]  /*b790*/  SHF.R.U32.HI R93, RZ, 0x18, R59 ;  /* 0x00000018ff5d7819 */ /* 0x000fe4000001163b */
[----:B------:R-:W-:-:S02]  /*b7a0*/  SHF.R.U32.HI R97, RZ, 0x10, R45 ;  /* 0x00000010ff617819 */ /* 0x000fc4000001162d */
[----:B------:R-:W-:Y:S01]  /*b7b0*/  PRMT R59, R95, 0x654, R44 ;  /* 0x000006545f3b7816 */ /* 0x000fe2000000002c */
[----:B------:R-:W-:Y:S01]  /*b7c0*/  IMAD.SHL.U32 R44, R96, 0x100, RZ ;  /* 0x00000100602c7824 */ /* 0x000fe200078e00ff */
[----:B------:R-:W-:Y:S01]  /*b7d0*/  PRMT R89, R89, 0x654, R46 ;  /* 0x0000065459597816 */ /* 0x000fe2000000002e */
[----:B------:R-:W-:Y:S01]  /*b7e0*/  IMAD.U32 R46, R97, 0x10000, RZ ;  /* 0x00010000612e7824 */ /* 0x000fe200078e00ff */
[--C-:B------:R-:W-:Y:S02]  /*b7f0*/  SHF.R.U32.HI R45, RZ, 0x10, R57.reuse ;  /* 0x00000010ff2d7819 */ /* 0x100fe40000011639 */
[--C-:B------:R-:W-:Y:S02]  /*b800*/  SHF.R.U32.HI R90, RZ, 0x8, R57.reuse ;  /* 0x00000008ff5a7819 */ /* 0x100fe40000011639 */
[----:B------:R-:W-:Y:S01]  /*b810*/  LOP3.LUT R58, R57, 0xff, RZ, 0xc0, !PT ;  /* 0x000000ff393a7812 */ /* 0x000fe200078ec0ff */
[----:B------:R-:W-:Y:S01]  /*b820*/  IMAD.U32 R45, R45, 0x10000, RZ ;  /* 0x000100002d2d7824 */ /* 0x000fe200078e00ff */
[----:B------:R-:W-:Y:S01]  /*b830*/  SHF.R.U32.HI R91, RZ, 0x18, R57 ;  /* 0x00000018ff5b7819 */ /* 0x000fe20000011639 */
[----:B-1----:R-:W-:Y:S01]  /*b840*/  IMAD.MOV.U32 R57, RZ, RZ, R52 ;  /* 0x000000ffff397224 */ /* 0x002fe200078e0034 */
[----:B------:R-:W-:Y:S01]  /*b850*/  LOP3.LUT R59, R59, 0xff00, R44, 0xf8, !PT ;  /* 0x0000ff003b3b7812 */ /* 0x000fe200078ef82c */
[----:B------:R-:W-:Y:S01]  /*b860*/  IMAD.SHL.U32 R44, R92, 0x100, RZ ;  /* 0x000001005c2c7824 */ /* 0x000fe200078e00ff */
[----:B0-----:R-:W-:Y:S01]  /*b870*/  MOV R56, R48 ;  /* 0x0000003000387202 */ /* 0x001fe20000000f00 */
[----:B------:R-:W-:Y:S01]  /*b880*/  IMAD.SHL.U32 R48, R90, 0x100, RZ ;  /* 0x000001005a307824 */ /* 0x000fe200078e00ff */
[----:B------:R-:W-:Y:S01]  /*b890*/  SHF.L.U32 R52, R88, 0x8, RZ ;  /* 0x0000000858347819 */ /* 0x000fe200000006ff */
[----:B------:R-:W-:Y:S01]  /*b8a0*/  IMAD.U32 R92, R47, 0x10000, RZ ;  /* 0x000100002f5c7824 */ /* 0x000fe200078e00ff */
[----:B------:R-:W-:-:S02]  /*b8b0*/  LOP3.LUT R46, R59, 0xff0000, R46, 0xf8, !PT ;  /* 0x00ff00003b2e7812 */ /* 0x000fc400078ef82e */
[----:B------:R-:W-:Y:S02]  /*b8c0*/  PRMT R91, R91, 0x654, R58 ;  /* 0x000006545b5b7816 */ /* 0x000fe4000000003a */
[----:B------:R-:W-:Y:S02]  /*b8d0*/  PRMT R93, R93, 0x654, R62 ;  /* 0x000006545d5d7816 */ /* 0x000fe4000000003e */
[----:B------:R-:W-:Y:S02]  /*b8e0*/  F2FP.F16.E4M3.UNPACK_B R88, R169.H1 ;  /* 0x000000a9ff58723e */ /* 0x000fe400030006ff */
[----:B------:R-:W-:Y:S02]  /*b8f0*/  F2FP.F16.E4M3.UNPACK_B R59, R57.H1 ;  /* 0x00000039ff3b723e */ /* 0x000fe400030006ff */
[----:B------:R-:W-:Y:S02]  /*b900*/  F2FP.F16.E4M3.UNPACK_B R58, R56.H1 ;  /* 0x00000038ff3a723e */ /* 0x000fe400030006ff */
[----:B------:R-:W-:Y:S01]  /*b910*/  LOP3.LUT R89, R89, 0xff00, R44, 0xf8, !PT ;  /* 0x0000ff0059597812 */ /* 0x000fe200078ef82c */
[----:B------:R-:W-:Y:S01]  /*b920*/  IMAD.U32 R44, R94, 0x10000, RZ ;  /* 0x000100005e2c7824 */ /* 0x000fe200078e00ff */
[----:B------:R-:W-:Y:S01]  /*b930*/  LOP3.LUT R90, R91, 0xff00, R48, 0xf8, !PT ;  /* 0x0000ff005b5a7812 */ /* 0x000fe200078ef830 */
[----:B------:R-:W-:Y:S01]  /*b940*/  HADD2.F32 R91, -RZ, R88.H0_H0 ;  /* 0x20000058ff5b7230 */ /* 0x000fe20000004100 */
[----:B------:R-:W-:Y:S01]  /*b950*/  LOP3.LUT R93, R93, 0xff00, R52, 0xf8, !PT ;  /* 0x0000ff005d5d7812 */ /* 0x000fe200078ef834 */
[----:B------:R-:W-:Y:S01]  /*b960*/  HADD2.F32 R52, -RZ, R59.H0_H0 ;  /* 0x2000003bff347230 */ /* 0x000fe20000004100 */
[----:B------:R-:W-:Y:S01]  /*b970*/  F2FP.F16.E4M3.UNPACK_B R62, R168.H1 ;  /* 0x000000a8ff3e723e */ /* 0x000fe200030006ff */
[--C-:B------:R-:W-:Y:S01]  /*b980*/  HADD2.F32 R48, -RZ, R58.reuse.H0_H0 ;  /* 0x2000003aff307230 */ /* 0x100fe20000004100 */
[----:B------:R-:W-:Y:S01]  /*b990*/  LOP3.LUT R44, R89, 0xff0000, R44, 0xf8, !PT ;  /* 0x00ff0000592c7812 */ /* 0x000fe200078ef82c */
[----:B------:R-:W-:-:S02]  /*b9a0*/  HADD2.F32 R58, -RZ, R58.H1_H1 ;  /* 0x3000003aff3a7230 */ /* 0x000fc40000004100 */
[-C--:B------:R-:W-:Y:S01]  /*b9b0*/  FMUL.FTZ R95, R52, R91.reuse ;  /* 0x0000005b345f7220 */ /* 0x080fe20000410000 */
[----:B------:R-:W-:Y:S02]  /*b9c0*/  HADD2.F32 R89, -RZ, R62.H0_H0 ;  /* 0x2000003eff597230 */ /* 0x000fe40000004100 */
        /* <DEDUP_REMOVED lines=38> */
[----:B------:R-:W-:Y:S01]  /*bc30*/  HADD2.F32 R95, -RZ, R93.H0_H0 ;  /* 0x2000005dff5f7230 */ /* 0x000fe20000004100 */
[----:B------:R-:W-:Y:S01]  /*bc40*/  F2FP.F16.E4M3.UNPACK_B R170, R170 ;  /* 0x000000aaffaa723e */ /* 0x000fe200020006ff */
[----:B------:R-:W-:Y:S02]  /*bc50*/  HADD2.F32 R88, -RZ, R62.H0_H0 ;  /* 0x2000003eff587230 */ /* 0x000fe40000004100 */
[----:B------:R-:W-:Y:S01]  /*bc60*/  FMUL.FTZ R169, R92, R97 ;  /* 0x000000615ca97220 */ /* 0x000fe20000410000 */
[----:B------:R-:W-:Y:S01]  /*bc70*/  HADD2.F32 R99, -RZ, R94.H1_H1 ;  /* 0x3000005eff637230 */ /* 0x000fe20000004100 */
[----:B------:R-:W-:Y:S01]  /*bc80*/  F2FP.F16.E4M3.UNPACK_B R50, R50 ;  /* 0x00000032ff32723e */ /* 0x000fe200020006ff */
[----:B------:R-:W-:Y:S02]  /*bc90*/  HADD2.F32 R90, -RZ, R90.H1_H1 ;  /* 0x3000005aff5a7230 */ /* 0x000fe40000004100 */
[----:B------:R-:W-:Y:S01]  /*bca0*/  FFMA.FTZ R94, R88, R95, -R169 ;  /* 0x0000005f585e7223 */ /* 0x000fe200000108a9 */
[----:B------:R-:W-:-:S02]  /*bcb0*/  HADD2.F32 R62, -RZ, R62.H1_H1 ;  /* 0x3000003eff3e7230 */ /* 0x000fc40000004100 */
[----:B------:R-:W-:Y:S01]  /*bcc0*/  FMUL.FTZ R97, R88, R97 ;  /* 0x0000006158617220 */ /* 0x000fe20000410000 */
[----:B------:R-:W-:Y:S02]  /*bcd0*/  HADD2.F32 R93, -RZ, R93.H1_H1 ;  /* 0x3000005dff5d7230 */ /* 0x000fe40000004100 */
[----:B------:R-:W-:Y:S01]  /*bce0*/  FMUL.FTZ R169, R90, R99 ;  /* 0x000000635aa97220 */ /* 0x000fe20000410000 */
[----:B------:R-:W-:Y:S01]  /*bcf0*/  F2FP.F16.E4M3.UNPACK_B R167, R167 ;  /* 0x000000a7ffa7723e */ /* 0x000fe200020006ff */
[----:B------:R-:W-:Y:S01]  /*bd00*/  FMUL.FTZ R99, R62, R99 ;  /* 0x000000633e637220 */ /* 0x000fe20000410000 */
[----:B------:R-:W-:Y:S01]  /*bd10*/  FFMA.FTZ R92, R92, R95, R97 ;  /* 0x0000005f5c5c7223 */ /* 0x000fe20000010061 */
[-C--:B------:R-:W-:Y:S01]  /*bd20*/  FFMA.FTZ R173, R62, R93.reuse, -R169 ;  /* 0x0000005d3ead7223 */ /* 0x080fe200000108a9 */
[----:B------:R-:W-:Y:S01]  /*bd30*/  F2FP.F16.E4M3.UNPACK_B R62, R54 ;  /* 0x00000036ff3e723e */ /* 0x000fe200020006ff */
[--C-:B------:R-:W-:Y:S02]  /*bd40*/  HADD2.F32 R95, -RZ, R170.reuse.H0_H0 ;  /* 0x200000aaff5f7230 */ /* 0x100fe40000004100 */
[----:B------:R-:W-:Y:S01]  /*bd50*/  FFMA.FTZ R175, R90, R93, R99 ;  /* 0x0000005d5aaf7223 */ /* 0x000fe20000010063 */
[----:B------:R-:W-:Y:S01]  /*bd60*/  HADD2.F32 R97, -RZ, R170.H1_H1 ;  /* 0x300000aaff617230 */ /* 0x000fe20000004100 */
[----:B------:R-:W-:Y:S01]  /*bd70*/  F2FP.SATFINITE.E4M3.F32.PACK_AB_MERGE_C R48, R57, R48, RZ ;  /* 0x000000303930723e */ /* 0x000fe200048070ff */
        /* <DEDUP_REMOVED lines=8> */
[--C-:B------:R-:W-:Y:S02]  /*be00*/  HADD2.F32 R93, -RZ, R167.reuse.H0_H0 ;  /* 0x200000a7ff5d7230 */ /* 0x100fe40000004100 */
[-C--:B------:R-:W-:Y:S01]  /*be10*/  FMUL.FTZ R169, R62, R97.reuse ;  /* 0x000000613ea97220 */ /* 0x080fe20000410000 */
[----:B------:R-:W-:Y:S02]  /*be20*/  HADD2.F32 R167, -RZ, R167.H1_H1 ;  /* 0x300000a7ffa77230 */ /* 0x000fe40000004100 */
[----:B------:R-:W-:Y:S01]  /*be30*/  FMUL.FTZ R97, R50, R97 ;  /* 0x0000006132617220 */ /* 0x000fe20000410000 */
[----:B------:R-:W-:Y:S01]  /*be40*/  F2FP.F16.E4M3.UNPACK_B R90, R47 ;  /* 0x0000002fff5a723e */ /* 0x000fe200020006ff */
[----:B------:R-:W-:Y:S01]  /*be50*/  FFMA.FTZ R99, R54, R93, -R99 ;  /* 0x0000005d36637223 */ /* 0x000fe20000010863 */
[----:B------:R-:W-:Y:S01]  /*be60*/  F2FP.F16.E4M3.UNPACK_B R57, R49 ;  /* 0x00000031ff39723e */ /* 0x000fe200020006ff */
[----:B------:R-:W-:Y:S01]  /*be70*/  FFMA.FTZ R54, R88, R93, R95 ;  /* 0x0000005d58367223 */ /* 0x000fe2000001005f */
[----:B------:R-:W-:Y:S01]  /*be80*/  FFMA.FTZ R97, R62, R167, R97 ;  /* 0x000000a73e617223 */ /* 0x000fe20000010061 */
[----:B------:R-:W-:Y:S01]  /*be90*/  F2FP.SATFINITE.E4M3.F32.PACK_AB_MERGE_C R48, R89, R56, R48 ;  /* 0x000000385930723e */ /* 0x000fe20004807030 */
[----:B------:R-:W-:Y:S01]  /*bea0*/  HADD2.F32 R62, -RZ, R59.H0_H0 ;  /* 0x2000003bff3e7230 */ /* 0x000fe20000004100 */
[----:B------:R-:W-:Y:S01]  /*beb0*/  F2FP.F16.E4M3.UNPACK_B R89, R46 ;  /* 0x0000002eff59723e */ /* 0x000fe200020006ff */
[----:B------:R-:W-:Y:S01]  /*bec0*/  HADD2.F32 R93, -RZ, R90.H0_H0 ;  /* 0x2000005aff5d7230 */ /* 0x000fe20000004100 */
[----:B------:R-:W-:Y:S01]  /*bed0*/  F2FP.SATFINITE.E4M3.F32.PACK_AB_MERGE_C R52, R91, R58, R52 ;  /* 0x0000003a5b34723e */ /* 0x000fe20004807034 */
[----:B------:R-:W-:Y:S01]  /*bee0*/  HADD2.F32 R56, -RZ, R57.H0_H0 ;  /* 0x20000039ff387230 */ /* 0x000fe20000004100 */
[----:B------:R-:W-:Y:S01]  /*bef0*/  F2FP.F16.E4M3.UNPACK_B R53, R53.H1 ;  /* 0x00000035ff35723e */ /* 0x000fe200030006ff */
[----:B------:R-:W-:-:S02]  /*bf00*/  HADD2.F32 R88, -RZ, R59.H1_H1 ;  /* 0x3000003bff587230 */ /* 0x000fc40000004100 */
        /* <DEDUP_REMOVED lines=12> */
[----:B------:R-:W-:Y:S02]  /*bfd0*/  HADD2.F32 R62, -RZ, R53.H0_H0 ;  /* 0x20000035ff3e7230 */ /* 0x000fe40000004100 */
[-C--:B------:R-:W-:Y:S01]  /*bfe0*/  FFMA.FTZ R49, R58, R89.reuse, -R91 ;  /* 0x000000593a317223 */ /* 0x080fe2000001085b */
[----:B------:R-:W-:Y:S01]  /*bff0*/  FFMA.FTZ R58, R88, R89, R93 ;  /* 0x00000059583a7223 */ /* 0x000fe2000001005d */
[----:B------:R-:W-:Y:S01]  /*c000*/  F2FP.F16.E4M3.UNPACK_B R46, R46.H1 ;  /* 0x0000002eff2e723e */ /* 0x000fe200030006ff */
[----:B------:R-:W-:Y:S01]  /*c010*/  HADD2.F32 R89, -RZ, R90.H0_H0 ;  /* 0x2000005aff597230 */ /* 0x000fe20000004100 */
[----:B------:R-:W-:Y:S01]  /*c020*/  F2FP.SATFINITE.E4M3.F32.PACK_AB_MERGE_C R92, R175, R92, RZ ;  /* 0x0000005caf5c723e */ /* 0x000fe200048070ff */
[----:B------:R-:W-:-:S02]  /*c030*/  HADD2.F32 R47, -RZ, R59.H0_H0 ;  /* 0x2000003bff2f7230 */ /* 0x000fc40000004100 */
[----:B------:R-:W-:Y:S01]  /*c040*/  FFMA.FTZ R50, R50, R167, -R169 ;  /* 0x000000a732327223 */ /* 0x000fe200000108a9 */
[----:B------:R-:W-:Y:S01]  /*c050*/  HADD2.F32 R88, -RZ, R53.H1_H1 ;  /* 0x30000035ff587230 */ /* 0x000fe20000004100 */
[----:B------:R-:W-:Y:S01]  /*c060*/  F2FP.SATFINITE.E4M3.F32.PACK_AB_MERGE_C R54, R97, R54, R92 ;  /* 0x000000366136723e */ /* 0x000fe2000480705c */
[----:B------:R-:W-:Y:S02]  /*c070*/  HADD2.F32 R53, -RZ, R46.H0_H0 ;  /* 0x2000002eff357230 */ /* 0x000fe40000004100 */
[-C--:B------:R-:W-:Y:S01]  /*c080*/  FMUL.FTZ R92, R62, R89.reuse ;  /* 0x000000593e5c7220 */ /* 0x080fe20000410000 */
[----:B------:R-:W-:Y:S01]  /*c090*/  F2FP.SATFINITE.E4M3.F32.PACK_AB_MERGE_C R94, R173, R94, RZ ;  /* 0x0000005ead5e723e */ /* 0x000fe200048070ff */
[----:B------:R-:W-:Y:S02]  /*c0a0*/  HADD2.F32 R59, -RZ, R59.H1_H1 ;  /* 0x3000003bff3b7230 */ /* 0x000fe40000004100 */
[----:B------:R-:W-:Y:S01]  /*c0b0*/  FMUL.FTZ R91, R47, R89 ;  /* 0x000000592f5b7220 */ /* 0x000fe20000410000 */
[----:B------:R-:W-:Y:S01]  /*c0c0*/  HADD2.F32 R90, -RZ, R90.H1_H1 ;  /* 0x3000005aff5a7230 */ /* 0x000fe20000004100 */
[----:B------:R-:W-:Y:S01]  /*c0d0*/  F2FP.SATFINITE.E4M3.F32.PACK_AB_MERGE_C R50, R50, R99, R94 ;  /* 0x000000633232723e */ /* 0x000fe2000480705e */
[----:B------:R-:W-:-:S02]  /*c0e0*/  HADD2.F32 R89, -RZ, R46.H1_H1 ;  /* 0x3000002eff597230 */ /* 0x000fc40000004100 */
[-C--:B------:R-:W-:Y:S01]  /*c0f0*/  FFMA.FTZ R46, R47, R53.reuse, -R92 ;  /* 0x000000352f2e7223 */ /* 0x080fe2000001085c */
[----:B------:R-:W-:Y:S01]  /*c100*/  FFMA.FTZ R47, R62, R53, R91 ;  /* 0x000000353e2f7223 */ /* 0x000fe2000001005b */
[CC--:B------:R-:W-:Y:S01]  /*c110*/  FMUL.FTZ R94, R88.reuse, R90.reuse ;  /* 0x0000005a585e7220 */ /* 0x0c0fe20000410000 */
[C---:B------:R-:W-:Y:S01]  /*c120*/  FMUL.FTZ R91, R59.reuse, R90 ;  /* 0x0000005a3b5b7220 */ /* 0x040fe20000410000 */
[----:B------:R-:W-:Y:S02]  /*c130*/  F2FP.F16.E4M3.UNPACK_B R62, R55 ;  /* 0x00000037ff3e723e */ /* 0x000fe400020006ff */
[----:B------:R-:W-:Y:S01]  /*c140*/  F2FP.F16.E4M3.UNPACK_B R93, R45 ;  /* 0x0000002dff5d723e */ /* 0x000fe200020006ff */
[----:B------:R-:W-:Y:S01]  /*c150*/  FFMA.FTZ R97, R59, R89, -R94 ;  /* 0x000000593b617223 */ /* 0x000fe2000001085e */
[----:B------:R-:W-:Y:S01]  /*c160*/  F2FP.F16.E4M3.UNPACK_B R53, R51 ;  /* 0x00000033ff35723e */ /* 0x000fe200020006ff */
[----:B------:R-:W-:Y:S01]  /*c170*/  FFMA.FTZ R98, R88, R89, R91 ;  /* 0x0000005958627223 */ /* 0x000fe2000001005b */
        /* <DEDUP_REMOVED lines=31> */
[----:B------:R-:W-:Y:S02]  /*c370*/  HADD2.F32 R45, -RZ, R45.H1_H1 ;  /* 0x3000002dff2d7230 */ /* 0x000fe40000004100 */
[-C--:B------:R-:W-:Y:S01]  /*c380*/  FFMA.FTZ R51, R51, R90.reuse, -R92 ;  /* 0x0000005a33337223 */ /* 0x080fe2000001085c */
[----:B------:R-:W-:Y:S01]  /*c390*/  FFMA.FTZ R88, R88, R90, R55 ;  /* 0x0000005a58587223 */ /* 0x000fe20000010037 */
[----:B------:R-:W-:Y:S01]  /*c3a0*/  FMUL.FTZ R93, R53, R93 ;  /* 0x0000005d355d7220 */ /* 0x000fe20000410000 */
[----:B------:R-:W-:Y:S01]  /*c3b0*/  F2FP.SATFINITE.E4M3.F32.PACK_AB_MERGE_C R46, R97, R46, RZ ;  /* 0x0000002e612e723e */ /* 0x000fe200048070ff */
[-C--:B------:R-:W-:Y:S01]  /*c3c0*/  FFMA.FTZ R53, R53, R45.reuse, -R44 ;  /* 0x0000002d35357223 */ /* 0x080fe2000001082c */
[----:B------:R-:W-:Y:S01]  /*c3d0*/  F2FP.SATFINITE.E4M3.F32.PACK_AB_MERGE_C R51, R51, R170, RZ ;  /* 0x000000aa3333723e */ /* 0x000fe200048070ff */
[----:B------:R-:W-:Y:S01]  /*c3e0*/  FFMA.FTZ R93, R62, R45, R93 ;  /* 0x0000002d3e5d7223 */ /* 0x000fe2000001005d */
[----:B------:R-:W-:-:S02]  /*c3f0*/  F2FP.SATFINITE.E4M3.F32.PACK_AB_MERGE_C R47, R98, R47, RZ ;  /* 0x0000002f622f723e */ /* 0x000fc400048070ff */
[----:B------:R-:W-:Y:S02]  /*c400*/  F2FP.SATFINITE.E4M3.F32.PACK_AB_MERGE_C R88, R88, R95, RZ ;  /* 0x0000005f5858723e */ /* 0x000fe400048070ff */
[----:B------:R-:W-:Y:S02]  /*c410*/  F2FP.SATFINITE.E4M3.F32.PACK_AB_MERGE_C R51, R53, R168, R51 ;  /* 0x000000a83533723e */ /* 0x000fe40004807033 */
[----:B------:R-:W-:Y:S02]  /*c420*/  F2FP.SATFINITE.E4M3.F32.PACK_AB_MERGE_C R49, R49, R56, R46 ;  /* 0x000000383131723e */ /* 0x000fe4000480702e */
[----:B------:R-:W-:Y:S02]  /*c430*/  F2FP.SATFINITE.E4M3.F32.PACK_AB_MERGE_C R53, R58, R57, R47 ;  /* 0x000000393a35723e */ /* 0x000fe4000480702f */
[----:B------:R-:W-:-:S07]  /*c440*/  F2FP.SATFINITE.E4M3.F32.PACK_AB_MERGE_C R55, R93, R96, R88 ;  /* 0x000000605d37723e */ /* 0x000fce0004807058 */
.L_x_3268:
[----:B------:R-:W-:Y:S05]  /*c450*/  BSYNC B2 ;  /* 0x0000000000027941 */ /* 0x000fea0003800000 */
.L_x_3267:
[----:B------:R-:W-:-:S13]  /*c460*/  ISETP.GE.AND P4, PT, R63, R156, PT ;  /* 0x0000009c3f00720c */ /* 0x000fda0003f86270 */
[--C-:B------:R-:W-:Y:S02]  /*c470*/  @!P4 SHF.R.S32.HI R44, RZ, 0x1f, R63.reuse ;  /* 0x0000001fff2cc819 */ /* 0x100fe4000001143f */
[----:B------:R-:W-:-:S04]  /*c480*/  @!P4 IADD3 R47, P5, P6, R120, R142, R63 ;  /* 0x0000008e782fc210 */ /* 0x000fc80007ebe03f */
[----:B------:R-:W-:Y:S02]  /*c490*/  @!P4 IADD3.X R56, R0, R171, R44, P5, P6 ;  /* 0x000000ab0038c210 */ /* 0x000fe40002fec42c */
[----:B------:R-:W-:-:S04]  /*c4a0*/  IADD3 R44, P5, R61, R126, RZ ;  /* 0x0000007e3d2c7210 */ /* 0x000fc80007fbe0ff */
[----:B------:R-:W-:Y:S02]  /*c4b0*/  IADD3.X R45, R60, R127, RZ, P5, !PT ;  /* 0x0000007f3c2d7210 */ /* 0x000fe40002ffe4ff */
[----:B------:R-:W-:-:S03]  /*c4c0*/  @!P4 IADD3 R46, P5, R47, R126, RZ ;  /* 0x0000007e2f2ec210 */ /* 0x000fc60007fbe0ff */
[----:B0-----:R4:W-:Y:S02]  /*c4d0*/  STG.E.128 desc[UR54][R44.64], R48 ;  /* 0x000000302c007986 */ /* 0x0019e4000c101d36 */
[----:B------:R-:W-:-:S05]  /*c4e0*/  @!P4 IMAD.X R47, R56, 0x1, R127, P5 ;  /* 0x00000001382fc824 */ /* 0x000fca00028e067f */
[----:B-1----:R4:W-:Y:S03]  /*c4f0*/  @!P4 STG.E.128 desc[UR54][R46.64], R52 ;  /* 0x000000342e00c986 */ /* 0x0029e6000c101d36 */
.L_x_3258:
[----:B------:R-:W-:Y:S05]  /*c500*/  BSYNC B1 ;  /* 0x0000000000017941 */ /* 0x000fea0003800000 */
.L_x_3257:
[----:B----4-:R-:W-:Y:S02]  /*c510*/  VIADD R45, R220, 0x80 ;  /* 0x00000080dc2d7836 */ /* 0x010fe40000000000 */
[-C--:B---3--:R-:W-:Y:S02]  /*c520*/  IMAD R44, R147, R138.reuse, RZ ;  /* 0x0000008a932c7224 */ /* 0x088fe400078e02ff */
[----:B------:R-:W-:-:S04]  /*c530*/  IMAD.WIDE.U32 R140, R45, R138, R140 ;  /* 0x0000008a2d8c7225 */ /* 0x000fc800078e008c */
[----:B------:R-:W-:Y:S01]  /*c540*/  IMAD R57, R45, R139, R44 ;  /* 0x0000008b2d397224 */ /* 0x000fe200078e022c */
[----:B------:R-:W-:Y:S06]  /*c550*/  @P3 BRA `(.L_x_3227) ;  /* 0x0000003000f43947 */ /* 0x000fec0003800000 */
[----:B------:R-:W-:Y:S01]  /*c560*/  ISETP.NE.AND P3, PT, R34, RZ, PT ;  /* 0x000000ff2200720c */ /* 0x000fe20003f65270 */
[----:B------:R-:W-:Y:S01]  /*c570*/  BSSY B1, `(.L_x_3269) ;  /* 0x0000100000017945 */ /* 0x000fe20003800000 */
[----:B------:R-:W-:-:S11]  /*c580*/  IMAD.IADD R57, R141, 0x1, R57 ;  /* 0x000000018d397824 */ /* 0x000fd600078e0239 */
[----:B------:R-:W-:Y:S05]  /*c590*/  @!P3 BRA `(.L_x_3270) ;  /* 0x0000000c00f4b947 */ /* 0x000fea0003800000 */
[----:B------:R-:W-:Y:S01]  /*c5a0*/  SEL R44, R101, R162, !P0 ;  /* 0x000000a2652c7207 */ /* 0x000fe20004000000 */
[----:B------:R-:W-:Y:S01]  /*c5b0*/  BSSY B2, `(.L_x_3271) ;  /* 0x00000f1000027945 */ /* 0x000fe20003800000 */
[----:B0-----:R-:W-:Y:S02]  /*c5c0*/  IADD3 R53, P3, P4, R120, R140, R25 ;  /* 0x0000008c78357210 */ /* 0x001fe40007c7e019 */
        /* <DEDUP_REMOVED lines=11> */
[----:B------:R-:W-:-:S05]  /*c680*/  IMAD R45, R46, 0x2800, R229 ;  /* 0x000028002e2d7824 */ /* 0x000fca00078e02e5 */
[----:B------:R-:W-:Y:S01]  /*c690*/  IADD3 R44, R45, R44, RZ ;  /* 0x0000002c2d2c7210 */ /* 0x000fe20007ffe0ff */
[----:B------:R-:W-:-:S04]  /*c6a0*/  IMAD R45, R19, 0x7800, R134 ;  /* 0x00007800132d7824 */ /* 0x000fc800078e0286 */
[----:B------:R-:W-:Y:S02]  /*c6b0*/  IMAD R47, R19, 0x7800, R44 ;  /* 0x00007800132f7824 */ /* 0x000fe400078e022c */
[C---:B------:R-:W-:Y:S02]  /*c6c0*/  IMAD.IADD R45, R18.reuse, 0x1, R45 ;  /* 0x00000001122d7824 */ /* 0x040fe400078e022d */
[----:B------:R-:W-:-:S04]  /*c6d0*/  IMAD.IADD R48, R18, 0x1, R47 ;  /* 0x0000000112307824 */ /* 0x000fc800078e022f */
[----:B------:R-:W0:Y:S04]  /*c6e0*/  LDS.128 R44, [R45+0x24200] ;  /* 0x024200002d2c7984 */ /* 0x000e280000000c00 */
[----:B------:R-:W1:Y:S01]  /*c6f0*/  LDS.128 R48, [R48+0x24200] ;  /* 0x0242000030307984 */ /* 0x000e620000000c00 */
[----:B------:R-:W-:Y:S05]  /*c700*/  @P3 BRA `(.L_x_3272) ;  /* 0x0000000c006c3947 */ /* 0x000fea0003800000 */
[----:B------:R-:W-:Y:S01]  /*c710*/  SHF.R.U32.HI R90, RZ, 0x8, R73 ;  /* 0x00000008ff5a7819 */ /* 0x000fe20000011649 */
[----:B0-----:R-:W-:Y:S01]  /*c720*/  IMAD.MOV.U32 R52, RZ, RZ, R45 ;  /* 0x000000ffff347224 */ /* 0x001fe200078e002d */
[--C-:B------:R-:W-:Y:S01]  /*c730*/  SHF.R.U32.HI R91, RZ, 0x18, R73.reuse ;  /* 0x00000018ff5b7819 */ /* 0x100fe20000011649 */
[----:B------:R-:W-:Y:S01]  /*c740*/  IMAD.MOV.U32 R56, RZ, RZ, R46 ;  /* 0x000000ffff387224 */ /* 0x000fe200078e002e */
[----:B------:R-:W-:Y:S01]  /*c750*/  LOP3.LUT R58, R73, 0xff, RZ, 0xc0, !PT ;  /* 0x000000ff493a7812 */ /* 0x000fe200078ec0ff */
[----:B------:R-:W-:Y:S01]  /*c760*/  IMAD.SHL.U32 R45, R90, 0x100, RZ ;  /* 0x000001005a2d7824 */ /* 0x000fe200078e00ff */
[----:B------:R-:W-:Y:S01]  /*c770*/  SHF.R.U32.HI R89, RZ, 0x10, R73 ;  /* 0x00000010ff597819 */ /* 0x000fe20000011649 */
[----:B------:R-:W-:Y:S01]  /*c780*/  IMAD.MOV.U32 R60, RZ, RZ, R44 ;  /* 0x000000ffff3c7224 */ /* 0x000fe200078e002c */
[----:B------:R-:W-:Y:S02]  /*c790*/  SHF.R.U32.HI R73, RZ, 0x8, R85 ;  /* 0x00000008ff497819 */ /* 0x000fe40000011655 */
[----:B------:R-:W-:Y:S01]  /*c7a0*/  SHF.R.U32.HI R86, RZ, 0x8, R75 ;  /* 0x00000008ff567819 */ /* 0x000fe2000001164b */
[----:B------:R-:W-:Y:S01]  /*c7b0*/  IMAD.U32 R46, R89, 0x10000, RZ ;  /* 0x00010000592e7824 */ /* 0x000fe200078e00ff */
[----:B------:R-:W-:-:S02]  /*c7c0*/  PRMT R58, R91, 0x654, R58 ;  /* 0x000006545b3a7816 */ /* 0x000fc4000000003a */
[----:B------:R-:W-:Y:S01]  /*c7d0*/  SHF.R.U32.HI R84, RZ, 0x18, R85 ;  /* 0x00000018ff547819 */ /* 0x000fe20000011655 */
[----:B------:R-:W-:Y:S01]  /*c7e0*/  IMAD.SHL.U32 R44, R86, 0x100, RZ ;  /* 0x00000100562c7824 */ /* 0x000fe200078e00ff */
[----:B------:R-:W-:Y:S02]  /*c7f0*/  LOP3.LUT R61, R85, 0xff, RZ, 0xc0, !PT ;  /* 0x000000ff553d7812 */ /* 0x000fe400078ec0ff */
[--C-:B------:R-:W-:Y:S02]  /*c800*/  SHF.R.U32.HI R74, RZ, 0x18, R87.reuse ;  /* 0x00000018ff4a7819 */ /* 0x100fe40000011657 */
[----:B------:R-:W-:Y:S02]  /*c810*/  LOP3.LUT R63, R87, 0xff, RZ, 0xc0, !PT ;  /* 0x000000ff573f7812 */ /* 0x000fe400078ec0ff */
[----:B------:R-:W-:Y:S02]  /*c820*/  SHF.R.U32.HI R72, RZ, 0x8, R87 ;  /* 0x00000008ff487819 */ /* 0x000fe40000011657 */
[----:B------:R-:W-:-:S02]  /*c830*/  SHF.R.U32.HI R88, RZ, 0x18, R75 ;  /* 0x00000018ff587819 */ /* 0x000fc4000001164b */
[----:B------:R-:W-:Y:S02]  /*c840*/  LOP3.LUT R59, R75, 0xff, RZ, 0xc0, !PT ;  /* 0x000000ff4b3b7812 */ /* 0x000fe400078ec0ff */
[----:B-1----:R-:W-:Y:S01]  /*c850*/  MOV R62, R48 ;  /* 0x00000030003e7202 */ /* 0x002fe20000000f00 */
[----:B------:R-:W-:Y:S01]  /*c860*/  IMAD.SHL.U32 R48, R73, 0x100, RZ ;  /* 0x0000010049307824 */ /* 0x000fe200078e00ff */
[----:B------:R-:W-:Y:S02]  /*c870*/  SHF.R.U32.HI R75, RZ, 0x10, R75 ;  /* 0x00000010ff4b7819 */ /* 0x000fe4000001164b */
[----:B------:R-:W-:Y:S02]  /*c880*/  LOP3.LUT R45, R58, 0xff00, R45, 0xf8, !PT ;  /* 0x0000ff003a2d7812 */ /* 0x000fe400078ef82d */
[----:B------:R-:W-:Y:S02]  /*c890*/  PRMT R61, R84, 0x654, R61 ;  /* 0x00000654543d7816 */ /* 0x000fe4000000003d */
[----:B------:R-:W-:-:S02]  /*c8a0*/  PRMT R63, R74, 0x654, R63 ;  /* 0x000006544a3f7816 */ /* 0x000fc4000000003f */
[----:B------:R-:W-:Y:S02]  /*c8b0*/  SHF.L.U32 R58, R72, 0x8, RZ ;  /* 0x00000008483a7819 */ /* 0x000fe400000006ff */
[----:B------:R-:W-:Y:S02]  /*c8c0*/  PRMT R59, R88, 0x654, R59 ;  /* 0x00000654583b7816 */ /* 0x000fe4000000003b */
[----:B------:R-:W-:Y:S01]  /*c8d0*/  LOP3.LUT R46, R45, 0xff0000, R46, 0xf8, !PT ;  /* 0x00ff00002d2e7812 */ /* 0x000fe200078ef82e */
[----:B------:R-:W-:Y:S01]  /*c8e0*/  IMAD.U32 R45, R75, 0x10000, RZ ;  /* 0x000100004b2d7824 */ /* 0x000fe200078e00ff */
[----:B------:R-:W-:Y:S02]  /*c8f0*/  LOP3.LUT R48, R61, 0xff00, R48, 0xf8, !PT ;  /* 0x0000ff003d307812 */ /* 0x000fe400078ef830 */
[----:B------:R-:W-:Y:S02]  /*c900*/  LOP3.LUT R74, R63, 0xff00, R58, 0xf8, !PT ;  /* 0x0000ff003f4a7812 */ /* 0x000fe400078ef83a */
[----:B------:R-:W-:-:S02]  /*c910*/  LOP3.LUT R44, R59, 0xff00, R44, 0xf8, !PT ;  /* 0x0000ff003b2c7812 */ /* 0x000fc400078ef82c */
[----:B------:R-:W-:Y:S02]  /*c920*/  F2FP.F16.E4M3.UNPACK_B R75, R166.H1 ;  /* 0x000000a6ff4b723e */ /* 0x000fe400030006ff */
[----:B------:R-:W-:Y:S02]  /*c930*/  F2FP.F16.E4M3.UNPACK_B R63, R62.H1 ;  /* 0x0000003eff3f723e */ /* 0x000fe400030006ff */
[----:B------:R-:W-:Y:S02]  /*c940*/  F2FP.F16.E4M3.UNPACK_B R61, R60.H1 ;  /* 0x0000003cff3d723e */ /* 0x000fe400030006ff */
[----:B------:R-:W-:Y:S01]  /*c950*/  SHF.R.U32.HI R87, RZ, 0x10, R87 ;  /* 0x00000010ff577819 */ /* 0x000fe20000011657 */
[----:B------:R-:W-:Y:S01]  /*c960*/  HADD2.F32 R59, -RZ, R63.H0_H0 ;  /* 0x2000003fff3b7230 */ /* 0x000fe20000004100 */
[----:B------:R-:W-:Y:S01]  /*c970*/  LOP3.LUT R44, R44, 0xff0000, R45, 0xf8, !PT ;  /* 0x00ff00002c2c7812 */ /* 0x000fe200078ef82d */
[----:B------:R-:W-:Y:S01]  /*c980*/  HADD2.F32 R45, -RZ, R75.H0_H0 ;  /* 0x2000004bff2d7230 */ /* 0x000fe20000004100 */
[----:B------:R-:W-:Y:S01]  /*c990*/  F2FP.F16.E4M3.UNPACK_B R72, R164.H1 ;  /* 0x000000a4ff48723e */ /* 0x000fe200030006ff */
[----:B------:R-:W-:Y:S01]  /*c9a0*/  HADD2.F32 R58, -RZ, R61.H0_H0 ;  /* 0x2000003dff3a7230 */ /* 0x000fe20000004100 */
[----:B------:R-:W-:Y:S01]  /*c9b0*/  SHF.R.U32.HI R85, RZ, 0x10, R85 ;  /* 0x00000010ff557819 */ /* 0x000fe20000011655 */
[----:B------:R-:W-:-:S02]  /*c9c0*/  IMAD.U32 R87, R87, 0x10000, RZ ;  /* 0x0001000057577824 */ /* 0x000fc400078e00ff */
[CC--:B------:R-:W-:Y:S01]  /*c9d0*/  FMUL.FTZ R89, R59.reuse, R45.reuse ;  /* 0x0000002d3b597220 */ /* 0x0c0fe20000410000 */
[--C-:B------:R-:W-:Y:S02]  /*c9e0*/  HADD2.F32 R73, -RZ, R72.reuse.H0_H0 ;  /* 0x20000048ff497230 */ /* 0x100fe40000004100 */
[----:B------:R-:W-:Y:S01]  /*c9f0*/  FMUL.FTZ R84, R58, R45 ;  /* 0x0000002d3a547220 */ /* 0x000fe20000410000 */
[----:B------:R-:W-:Y:S01]  /*ca00*/  HADD2.F32 R61, -RZ, R61.H1_H1 ;  /* 0x3000003dff3d7230 */ /* 0x000fe20000004100 */
[----:B------:R-:W-:Y:S01]  /*ca10*/  LOP3.LUT R45, R74, 0xff0000, R87, 0xf8, !PT ;  /* 0x00ff00004a2d7812 */ /* 0x000fe200078ef857 */
[----:B------:R-:W-:Y:S02]  /*ca20*/  HADD2.F32 R74, -RZ, R72.H1_H1 ;  /* 0x30000048ff4a7230 */ /* 0x000fe40000004100 */
[-C--:B------:R-:W-:Y:S01]  /*ca30*/  FFMA.FTZ R58, R58, R73.reuse, -R89 ;  /* 0x000000493a3a7223 */ /* 0x080fe20000010859 */
[----:B------:R-:W-:Y:S01]  /*ca40*/  FFMA.FTZ R59, R59, R73, R84 ;  /* 0x000000493b3b7223 */ /* 0x000fe20000010054 */
[----:B------:R-:W-:Y:S01]  /*ca50*/  HADD2.F32 R72, -RZ, R75.H1_H1 ;  /* 0x3000004bff487230 */ /* 0x000fe20000004100 */
[----:B------:R-:W-:Y:S01]  /*ca60*/  F2FP.F16.E4M3.UNPACK_B R166, R166 ;  /* 0x000000a6ffa6723e */ /* 0x000fe200020006ff */
[----:B------:R-:W-:Y:S01]  /*ca70*/  HADD2.F32 R73, -RZ, R63.H1_H1 ;  /* 0x3000003fff497230 */ /* 0x000fe20000004100 */
[----:B------:R-:W-:Y:S01]  /*ca80*/  F2FP.F16.E4M3.UNPACK_B R63, R62 ;  /* 0x0000003eff3f723e */ /* 0x000fe200020006ff */
[----:B------:R-:W-:Y:S01]  /*ca90*/  IMAD.U32 R85, R85, 0x10000, RZ ;  /* 0x0001000055557824 */ /* 0x000fe200078e00ff */
[----:B------:R-:W-:Y:S01]  /*caa0*/  F2FP.F16.E4M3.UNPACK_B R60, R60 ;  /* 0x0000003cff3c723e */ /* 0x000fe200020006ff */
[-C--:B------:R-:W-:Y:S01]  /*cab0*/  FMUL.FTZ R86, R61, R72.reuse ;  /* 0x000000483d567220 */ /* 0x080fe20000410000 */
[----:B------:R-:W-:Y:S01]  /*cac0*/  FMUL.FTZ R84, R73, R72 ;  /* 0x0000004849547220 */ /* 0x000fe20000410000 */
[----:B------:R-:W-:Y:S01]  /*cad0*/  F2FP.F16.E4M3.UNPACK_B R164, R164 ;  /* 0x000000a4ffa4723e */ /* 0x000fe200020006ff */
[----:B------:R-:W-:Y:S01]  /*cae0*/  HADD2.F32 R75, -RZ, R166.H0_H0 ;  /* 0x200000a6ff4b7230 */ /* 0x000fe20000004100 */
[----:B------:R-:W-:Y:S01]  /*caf0*/  LOP3.LUT R48, R48, 0xff0000, R85, 0xf8, !PT ;  /* 0x00ff000030307812 */ /* 0x000fe200078ef855 */
[----:B------:R-:W-:-:S02]  /*cb00*/  HADD2.F32 R72, -RZ, R63.H0_H0 ;  /* 0x2000003fff487230 */ /* 0x000fc40000004100 */
[-C--:B------:R-:W-:Y:S01]  /*cb10*/  FFMA.FTZ R88, R73, R74.reuse, R86 ;  /* 0x0000004a49587223 */ /* 0x080fe20000010056 */
[----:B------:R-:W-:Y:S02]  /*cb20*/  HADD2.F32 R62, -RZ, R60.H0_H0 ;  /* 0x2000003cff3e7230 */ /* 0x000fe40000004100 */
[----:B------:R-:W-:Y:S01]  /*cb30*/  FFMA.FTZ R61, R61, R74, -R84 ;  /* 0x0000004a3d3d7223 */ /* 0x000fe20000010854 */
        /* <DEDUP_REMOVED lines=15> */
[--C-:B------:R-:W-:Y:S01]  /*cc30*/  HADD2.F32 R75, -RZ, R62.reuse.H0_H0 ;  /* 0x2000003eff4b7230 */ /* 0x100fe20000004100 */
[----:B------:R-:W-:Y:S01]  /*cc40*/  F2FP.F16.E4M3.UNPACK_B R74, R163.H1 ;  /* 0x000000a3ff4a723e */ /* 0x000fe200030006ff */
[----:B------:R-:W-:-:S02]  /*cc50*/  HADD2.F32 R85, -RZ, R62.H1_H1 ;  /* 0x3000003eff557230 */ /* 0x000fc40000004100 */
[----:B------:R-:W-:Y:S01]  /*cc60*/  FFMA.FTZ R89, R63, R164, R166 ;  /* 0x000000a43f597223 */ /* 0x000fe200000100a6 */
[----:B------:R-:W-:Y:S01]  /*cc70*/  HADD2.F32 R73, -RZ, R72.H0_H0 ;  /* 0x20000048ff497230 */ /* 0x000fe20000004100 */
[----:B------:R-:W-:Y:S01]  /*cc80*/  F2FP.F16.E4M3.UNPACK_B R165, R165 ;  /* 0x000000a5ffa5723e */ /* 0x000fe200020006ff */
[----:B------:R-:W-:Y:S01]  /*cc90*/  HADD2.F32 R62, -RZ, R60.H0_H0 ;  /* 0x2000003cff3e7230 */ /* 0x000fe20000004100 */
[----:B------:R-:W-:Y:S01]  /*cca0*/  F2FP.F16.E4M3.UNPACK_B R56, R56 ;  /* 0x00000038ff38723e */ /* 0x000fe200020006ff */
[----:B------:R-:W-:Y:S02]  /*ccb0*/  HADD2.F32 R72, -RZ, R72.H1_H1 ;  /* 0x30000048ff487230 */ /* 0x000fe40000004100 */
[-C--:B------:R-:W-:Y:S01]  /*ccc0*/  FMUL.FTZ R91, R73, R75.reuse ;  /* 0x0000004b495b7220 */ /* 0x080fe20000410000 */
[----:B------:R-:W-:Y:S02]  /*ccd0*/  HADD2.F32 R60, -RZ, R60.H1_H1 ;  /* 0x3000003cff3c7230 */ /* 0x000fe40000004100 */
[----:B------:R-:W-:Y:S01]  /*cce0*/  FMUL.FTZ R90, R62, R75 ;  /* 0x0000004b3e5a7220 */ /* 0x000fe20000410000 */
[----:B------:R-:W-:-:S02]  /*ccf0*/  HADD2.F32 R75, -RZ, R74.H1_H1 ;  /* 0x3000004aff4b7230 */ /* 0x000fc40000004100 */
[-C--:B------:R-:W-:Y:S01]  /*cd00*/  FMUL.FTZ R93, R72, R85.reuse ;  /* 0x00000055485d7220 */ /* 0x080fe20000410000 */
[----:B------:R-:W-:Y:S02]  /*cd10*/  HADD2.F32 R63, -RZ, R74.H0_H0 ;  /* 0x2000004aff3f7230 */ /* 0x000fe40000004100 */
[C---:B------:R-:W-:Y:S01]  /*cd20*/  FMUL.FTZ R85, R60.reuse, R85 ;  /* 0x000000553c557220 */ /* 0x040fe20000410000 */
[----:B------:R-:W-:Y:S01]  /*cd30*/  F2FP.F16.E4M3.UNPACK_B R163, R163 ;  /* 0x000000a3ffa3723e */ /* 0x000fe200020006ff */
[----:B------:R-:W-:Y:S01]  /*cd40*/  FFMA.FTZ R74, R60, R75, -R93 ;  /* 0x0000004b3c4a7223 */ /* 0x000fe2000001085d */
[----:B------:R-:W-:Y:S01]  /*cd50*/  F2FP.F16.E4M3.UNPACK_B R60, R50 ;  /* 0x00000032ff3c723e */ /* 0x000fe200020006ff */
[-C--:B------:R-:W-:Y:S01]  /*cd60*/  FFMA.FTZ R91, R62, R63.reuse, -R91 ;  /* 0x0000003f3e5b7223 */ /* 0x080fe2000001085b */
[----:B------:R-:W-:Y:S01]  /*cd70*/  FFMA.FTZ R90, R73, R63, R90 ;  /* 0x0000003f495a7223 */ /* 0x000fe2000001005a */
[--C-:B------:R-:W-:Y:S02]  /*cd80*/  HADD2.F32 R73, -RZ, R165.reuse.H0_H0 ;  /* 0x200000a5ff497230 */ /* 0x100fe40000004100 */
[----:B------:R-:W-:Y:S01]  /*cd90*/  FFMA.FTZ R93, R72, R75, R85 ;  /* 0x0000004b485d7223 */ /* 0x000fe20000010055 */
        /* <DEDUP_REMOVED lines=8> */
[--C-:B------:R-:W-:Y:S01]  /*ce20*/  HADD2.F32 R63, -RZ, R163.reuse.H0_H0 ;  /* 0x200000a3ff3f7230 */ /* 0x100fe20000004100 */
        /* <DEDUP_REMOVED lines=11> */
[----:B------:R-:W-:Y:S01]  /*cee0*/  F2FP.SATFINITE.E4M3.F32.PACK_AB_MERGE_C R56, R74, R91, RZ ;  /* 0x0000005b4a38723e */ /* 0x000fe200048070ff */
[--C-:B------:R-:W-:Y:S01]  /*cef0*/  HADD2.F32 R63, -RZ, R62.reuse.H0_H0 ;  /* 0x2000003eff3f7230 */ /* 0x100fe20000004100 */
[----:B------:R-:W-:Y:S01]  /*cf00*/  F2FP.SATFINITE.E4M3.F32.PACK_AB_MERGE_C R59, R87, R84, R58 ;  /* 0x00000054573b723e */ /* 0x000fe2000480703a */
[----:B------:R-:W-:Y:S01]  /*cf10*/  HADD2.F32 R84, -RZ, R75.H0_H0 ;  /* 0x2000004bff547230 */ /* 0x000fe20000004100 */
[----:B------:R-:W-:Y:S01]  /*cf20*/  F2FP.F16.E4M3.UNPACK_B R73, R46 ;  /* 0x0000002eff49723e */ /* 0x000fe200020006ff */
[----:B------:R-:W-:Y:S01]  /*cf30*/  HADD2.F32 R60, -RZ, R61.H0_H0 ;  /* 0x2000003dff3c7230 */ /* 0x000fe20000004100 */
[----:B------:R-:W-:Y:S01]  /*cf40*/  F2FP.SATFINITE.E4M3.F32.PACK_AB_MERGE_C R90, R93, R90, RZ ;  /* 0x0000005a5d5a723e */ /* 0x000fe200048070ff */
[----:B------:R-:W-:Y:S01]  /*cf50*/  HADD2.F32 R75, -RZ, R75.H1_H1 ;  /* 0x3000004bff4b7230 */ /* 0x000fe20000004100 */
        /* <DEDUP_REMOVED lines=10> */
[-C--:B------:R-:W-:Y:S01]  /*d000*/  FMUL.FTZ R85, R72, R75.reuse ;  /* 0x0000004b48557220 */ /* 0x080fe20000410000 */
[C---:B------:R-:W-:Y:S01]  /*d010*/  FMUL.FTZ R75, R62.reuse, R75 ;  /* 0x0000004b3e4b7220 */ /* 0x040fe20000410000 */
[----:B------:R-:W-:Y:S02]  /*d020*/  F2FP.F16.E4M3.UNPACK_B R63, R49.H1 ;  /* 0x00000031ff3f723e */ /* 0x000fe400030006ff */
[----:B------:R-:W-:Y:S01]  /*d030*/  F2FP.F16.E4M3.UNPACK_B R52, R52.H1 ;  /* 0x00000034ff34723e */ /* 0x000fe200030006ff */
[-C--:B------:R-:W-:Y:S01]  /*d040*/  FFMA.FTZ R49, R62, R73.reuse, -R85 ;  /* 0x000000493e317223 */ /* 0x080fe20000010855 */
[----:B------:R-:W-:Y:S01]  /*d050*/  F2FP.F16.E4M3.UNPACK_B R74, R48.H1 ;  /* 0x00000030ff4a723e */ /* 0x000fe200030006ff */
[----:B------:R-:W-:Y:S01]  /*d060*/  FFMA.FTZ R48, R72, R73, R75 ;  /* 0x0000004948307223 */ /* 0x000fe2000001004b */
[--C-:B------:R-:W-:Y:S01]  /*d070*/  HADD2.F32 R72, -RZ, R63.reuse.H0_H0 ;  /* 0x2000003fff487230 */ /* 0x100fe20000004100 */
[----:B------:R-:W-:Y:S01]  /*d080*/  F2FP.F16.E4M3.UNPACK_B R46, R46.H1 ;  /* 0x0000002eff2e723e */ /* 0x000fe200030006ff */
[----:B------:R-:W-:Y:S01]  /*d090*/  HADD2.F32 R62, -RZ, R52.H0_H0 ;  /* 0x20000034ff3e7230 */ /* 0x000fe20000004100 */
[----:B------:R-:W-:Y:S01]  /*d0a0*/  F2FP.SATFINITE.E4M3.F32.PACK_AB_MERGE_C R58, R89, R86, R88 ;  /* 0x00000056593a723e */ /* 0x000fe20004807058 */
[----:B------:R-:W-:-:S02]  /*d0b0*/  HADD2.F32 R63, -RZ, R63.H1_H1 ;  /* 0x3000003fff3f7230 */ /* 0x000fc40000004100 */
[--C-:B------:R-:W-:Y:S02]  /*d0c0*/  HADD2.F32 R84, -RZ, R74.reuse.H1_H1 ;  /* 0x3000004aff547230 */ /* 0x100fe40000004100 */
[----:B------:R-:W-:Y:S02]  /*d0d0*/  HADD2.F32 R75, -RZ, R74.H0_H0 ;  /* 0x2000004aff4b7230 */ /* 0x000fe40000004100 */
[----:B------:R-:W-:Y:S02]  /*d0e0*/  HADD2.F32 R52, -RZ, R52.H1_H1 ;  /* 0x30000034ff347230 */ /* 0x000fe40000004100 */
[----:B------:R-:W-:Y:S01]  /*d0f0*/  FMUL.FTZ R87, R63, R84 ;  /* 0x000000543f577220 */ /* 0x000fe20000410000 */
[--C-:B------:R-:W-:Y:S02]  /*d100*/  HADD2.F32 R73, -RZ, R46.reuse.H0_H0 ;  /* 0x2000002eff497230 */ /* 0x100fe40000004100 */
[----:B------:R-:W-:Y:S01]  /*d110*/  FMUL.FTZ R85, R72, R75 ;  /* 0x0000004b48557220 */ /* 0x000fe20000410000 */
[----:B------:R-:W-:-:S02]  /*d120*/  HADD2.F32 R74, -RZ, R46.H1_H1 ;  /* 0x3000002eff4a7230 */ /* 0x000fc40000004100 */
[----:B------:R-:W-:Y:S01]  /*d130*/  FMUL.FTZ R84, R52, R84 ;  /* 0x0000005434547220 */ /* 0x000fe20000410000 */
[C---:B------:R-:W-:Y:S01]  /*d140*/  FMUL.FTZ R75, R62.reuse, R75 ;  /* 0x0000004b3e4b7220 */ /* 0x040fe20000410000 */
[----:B------:R-:W-:Y:S01]  /*d150*/  FFMA.FTZ R88, R62, R73, -R85 ;  /* 0x000000493e587223 */ /* 0x000fe20000010855 */
[----:B------:R-:W-:Y:S01]  /*d160*/  F2FP.F16.E4M3.UNPACK_B R85, R45.H1 ;  /* 0x0000002dff55723e */ /* 0x000fe200030006ff */
[-C--:B------:R-:W-:Y:S01]  /*d170*/  FFMA.FTZ R90, R63, R74.reuse, R84 ;  /* 0x0000004a3f5a7223 */ /* 0x080fe20000010054 */
[----:B------:R-:W-:Y:S01]  /*d180*/  F2FP.F16.E4M3.UNPACK_B R63, R51.H1 ;  /* 0x00000033ff3f723e */ /* 0x000fe200030006ff */
[----:B------:R-:W-:Y:S01]  /*d190*/  FFMA.FTZ R89, R72, R73, R75 ;  /* 0x0000004948597223 */ /* 0x000fe2000001004b */
[----:B------:R-:W-:Y:S01]  /*d1a0*/  F2FP.F16.E4M3.UNPACK_B R46, R47 ;  /* 0x0000002fff2e723e */ /* 0x000fe200020006ff */
[----:B------:R-:W-:Y:S01]  /*d1b0*/  FFMA.FTZ R91, R52, R74, -R87 ;  /* 0x0000004a345b7223 */ /* 0x000fe20000010857 */
[----:B------:R-:W-:Y:S01]  /*d1c0*/  F2FP.F16.E4M3.UNPACK_B R84, R45 ;  /* 0x0000002dff54723e */ /* 0x000fe200020006ff */
[----:B------:R-:W-:Y:S01]  /*d1d0*/  HADD2.F32 R87, -RZ, R85.H0_H0 ;  /* 0x20000055ff577230 */ /* 0x000fe20000004100 */
[----:B------:R-:W-:Y:S01]  /*d1e0*/  F2FP.F16.E4M3.UNPACK_B R62, R51 ;  /* 0x00000033ff3e723e */ /* 0x000fe200020006ff */
        /* <DEDUP_REMOVED lines=17> */
[-C--:B------:R-:W-:Y:S01]  /*d300*/  FFMA.FTZ R92, R51, R74.reuse, -R92 ;  /* 0x0000004a335c7223 */ /* 0x080fe2000001085c */
[----:B------:R-:W-:Y:S02]  /*d310*/  HADD2.F32 R47, -RZ, R47.H1_H1 ;  /* 0x3000002fff2f7230 */ /* 0x000fe40000004100 */
[----:B------:R-:W-:Y:S01]  /*d320*/  FFMA.FTZ R93, R72, R74, R93 ;  /* 0x0000004a485d7223 */ /* 0x000fe2000001005d */
[----:B------:R-:W-:Y:S01]  /*d330*/  FFMA.FTZ R87, R44, R75, R87 ;  /* 0x0000004b2c577223 */ /* 0x000fe20000010057 */
[----:B------:R-:W-:Y:S02]  /*d340*/  HADD2.F32 R62, -RZ, R62.H1_H1 ;  /* 0x3000003eff3e7230 */ /* 0x000fe40000004100 */
[----:B------:R-:W-:Y:S01]  /*d350*/  FMUL.FTZ R72, R63, R52 ;  /* 0x000000343f487220 */ /* 0x000fe20000410000 */
[----:B------:R-:W-:-:S02]  /*d360*/  HADD2.F32 R51, -RZ, R84.H1_H1 ;  /* 0x30000054ff337230 */ /* 0x000fc40000004100 */
[----:B------:R-:W-:Y:S01]  /*d370*/  FMUL.FTZ R52, R47, R52 ;  /* 0x000000342f347220 */ /* 0x000fe20000410000 */
[----:B------:R-:W-:Y:S01]  /*d380*/  HADD2.F32 R46, -RZ, R46.H1_H1 ;  /* 0x3000002eff2e7230 */ /* 0x000fe20000004100 */
[----:B------:R-:W-:Y:S01]  /*d390*/  F2FP.SATFINITE.E4M3.F32.PACK_AB_MERGE_C R88, R91, R88, RZ ;  /* 0x000000585b58723e */ /* 0x000fe200048070ff */
        /* <DEDUP_REMOVED lines=15> */
[----:B------:R-:W-:Y:S02]  /*d490*/  F2FP.SATFINITE.E4M3.F32.PACK_AB_MERGE_C R47, R73, R92, R72 ;  /* 0x0000005c492f723e */ /* 0x000fe40004807048 */
[----:B------:R-:W-:Y:S02]  /*d4a0*/  F2FP.SATFINITE.E4M3.F32.PACK_AB_MERGE_C R51, R62, R93, R52 ;  /* 0x0000005d3e33723e */ /* 0x000fe40004807034 */
[----:B------:R-:W-:-:S07]  /*d4b0*/  MOV R44, R59 ;  /* 0x0000003b002c7202 */ /* 0x000fce0000000f00 */
.L_x_3272:
[----:B------:R-:W-:Y:S05]  /*d4c0*/  BSYNC B2 ;  /* 0x0000000000027941 */ /* 0x000fea0003800000 */
.L_x_3271:
[----:B------:R-:W-:-:S13]  /*d4d0*/  ISETP.GE.AND P3, PT, R55, R156, PT ;  /* 0x0000009c3700720c */ /* 0x000fda0003f66270 */
[--C-:B------:R-:W-:Y:S02]  /*d4e0*/  @!P3 SHF.R.S32.HI R56, RZ, 0x1f, R55.reuse ;  /* 0x0000001fff38b819 */ /* 0x100fe40000011437 */
[----:B------:R-:W-:-:S04]  /*d4f0*/  @!P3 IADD3 R55, P4, P5, R120, R140, R55 ;  /* 0x0000008c7837b210 */ /* 0x000fc80007d9e037 */
[----:B------:R-:W-:Y:S02]  /*d500*/  @!P3 IADD3.X R56, R0, R57, R56, P4, P5 ;  /* 0x000000390038b210 */ /* 0x000fe400027ea438 */
[----:B------:R-:W-:-:S05]  /*d510*/  IADD3 R52, P4, R53, R126, RZ ;  /* 0x0000007e35347210 */ /* 0x000fca0007f9e0ff */
[----:B------:R-:W-:Y:S01]  /*d520*/  IMAD.X R53, R54, 0x1, R127, P4 ;  /* 0x0000000136357824 */ /* 0x000fe200020e067f */
[----:B------:R-:W-:-:S04]  /*d530*/  @!P3 IADD3 R54, P4, R55, R126, RZ ;  /* 0x0000007e3736b210 */ /* 0x000fc80007f9e0ff */
[----:B0-----:R3:W-:Y:S01]  /*d540*/  STG.E.128 desc[UR54][R52.64], R44 ;  /* 0x0000002c34007986 */ /* 0x0017e2000c101d36 */
[----:B------:R-:W-:-:S05]  /*d550*/  @!P3 IMAD.X R55, R56, 0x1, R127, P4 ;  /* 0x000000013837b824 */ /* 0x000fca00020e067f */
[----:B-1----:R3:W-:Y:S03]  /*d560*/  @!P3 STG.E.128 desc[UR54][R54.64], R48 ;  /* 0x000000303600b986 */ /* 0x0027e6000c101d36 */
.L_x_3270:
[----:B------:R-:W-:Y:S05]  /*d570*/  BSYNC B1 ;  /* 0x0000000000017941 */ /* 0x000fea0003800000 */
.L_x_3269:
[----:B------:R-:W-:Y:S01]  /*d580*/  ISETP.NE.AND P3, PT, R35, RZ, PT ;  /* 0x000000ff2300720c */ /* 0x000fe20003f65270 */
[----:B------:R-:W-:-:S12]  /*d590*/  BSSY B1, `(.L_x_3273) ;  /* 0x0000100000017945 */ /* 0x000fd80003800000 */
[----:B------:R-:W-:Y:S05]  /*d5a0*/  @!P3 BRA `(.L_x_3274) ;  /* 0x0000000c00f8b947 */ /* 0x000fea0003800000 */
[----:B---3--:R-:W-:Y:S01]  /*d5b0*/  SEL R44, R101, R162, !P1 ;  /* 0x000000a2652c7207 */ /* 0x008fe20004800000 */
[----:B------:R-:W-:Y:S01]  /*d5c0*/  BSSY B2, `(.L_x_3275) ;  /* 0x00000f2000027945 */ /* 0x000fe20003800000 */
[----:B0-----:R-:W-:Y:S02]  /*d5d0*/  IADD3 R53, P3, P4, R120, R140, R27 ;  /* 0x0000008c78357210 */ /* 0x001fe40007c7e01b */
[----:B------:R-:W-:Y:S02]  /*d5e0*/  SHF.R.S32.HI R45, RZ, 0x1f, R44 ;  /* 0x0000001fff2d7819 */ /* 0x000fe4000001142c */
[----:B------:R-:W-:Y:S02]  /*d5f0*/  IADD3.X R54, R0, R57, R31, P3, P4 ;  /* 0x0000003900367210 */ /* 0x000fe40001fe841f */
[----:B------:R-:W-:Y:S02]  /*d600*/  LEA.HI R45, R45, R44, RZ, 0x5 ;  /* 0x0000002c2d2d7211 */ /* 0x000fe400078f28ff */
[----:B------:R-:W-:-:S02]  /*d610*/  ISETP.GE.AND P3, PT, R221, R135, PT ;  /* 0x00000087dd00720c */ /* 0x000fc40003f66270 */
[----:B------:R-:W-:-:S04]  /*d620*/  LEA.HI.SX32 R45, R45, R26, 0x1b ;  /* 0x0000001a2d2d7211 */ /* 0x000fc800078fdaff */
[----:B------:R-:W-:Y:S02]  /*d630*/  SHF.R.S32.HI R44, RZ, 0x1f, R45 ;  /* 0x0000001fff2c7819 */ /* 0x000fe4000001142d */
[----:B------:R-:W-:Y:S02]  /*d640*/  SHF.L.U32 R55, R45, 0x4, RZ ;  /* 0x000000042d377819 */ /* 0x000fe400000006ff */
        /* <DEDUP_REMOVED lines=13> */
[--C-:B------:R-:W-:Y:S01]  /*d720*/  SHF.R.U32.HI R84, RZ, 0x8, R69.reuse ;  /* 0x00000008ff547819 */ /* 0x100fe20000011645 */
[----:B0-----:R-:W-:Y:S01]  /*d730*/  IMAD.MOV.U32 R60, RZ, RZ, R44 ;  /* 0x000000ffff3c7224 */ /* 0x001fe200078e002c */
[----:B------:R-:W-:Y:S01]  /*d740*/  LOP3.LUT R58, R69, 0xff, RZ, 0xc0, !PT ;  /* 0x000000ff453a7812 */ /* 0x000fe200078ec0ff */
[----:B------:R-:W-:Y:S01]  /*d750*/  IMAD.MOV.U32 R52, RZ, RZ, R46 ;  /* 0x000000ffff347224 */ /* 0x000fe200078e002e */
[----:B------:R-:W-:Y:S01]  /*d760*/  SHF.R.U32.HI R59, RZ, 0x18, R69 ;  /* 0x00000018ff3b7819 */ /* 0x000fe20000011645 */
[----:B------:R-:W-:Y:S01]  /*d770*/  IMAD.SHL.U32 R44, R84, 0x100, RZ ;  /* 0x00000100542c7824 */ /* 0x000fe200078e00ff */
[--C-:B------:R-:W-:Y:S01]  /*d780*/  SHF.R.U32.HI R73, RZ, 0x8, R71.reuse ;  /* 0x00000008ff497819 */ /* 0x100fe20000011647 */
[----:B-1----:R-:W-:Y:S01]  /*d790*/  IMAD.MOV.U32 R56, RZ, RZ, R50 ;  /* 0x000000ffff387224 */ /* 0x002fe200078e0032 */
[----:B------:R-:W-:Y:S02]  /*d7a0*/  PRMT R59, R59, 0x654, R58 ;  /* 0x000006543b3b7816 */ /* 0x000fe4000000003a */
[----:B------:R-:W-:-:S02]  /*d7b0*/  SHF.R.U32.HI R82, RZ, 0x10, R71 ;  /* 0x00000010ff527819 */ /* 0x000fc40000011647 */
[----:B------:R-:W-:Y:S02]  /*d7c0*/  LOP3.LUT R61, R71, 0xff, RZ, 0xc0, !PT ;  /* 0x000000ff473d7812 */ /* 0x000fe400078ec0ff */
[----:B------:R-:W-:Y:S02]  /*d7d0*/  SHF.R.U32.HI R80, RZ, 0x18, R71 ;  /* 0x00000018ff507819 */ /* 0x000fe40000011647 */
[--C-:B------:R-:W-:Y:S02]  /*d7e0*/  SHF.R.U32.HI R72, RZ, 0x8, R81.reuse ;  /* 0x00000008ff487819 */ /* 0x100fe40000011651 */
[----:B------:R-:W-:Y:S02]  /*d7f0*/  LOP3.LUT R62, R81, 0xff, RZ, 0xc0, !PT ;  /* 0x000000ff513e7812 */ /* 0x000fe400078ec0ff */
[----:B------:R-:W-:Y:S02]  /*d800*/  SHF.R.U32.HI R71, RZ, 0x18, R81 ;  /* 0x00000018ff477819 */ /* 0x000fe40000011651 */
[----:B------:R-:W-:-:S02]  /*d810*/  SHF.R.U32.HI R85, RZ, 0x10, R69 ;  /* 0x00000010ff557819 */ /* 0x000fc40000011645 */
[--C-:B------:R-:W-:Y:S02]  /*d820*/  SHF.R.U32.HI R69, RZ, 0x8, R83.reuse ;  /* 0x00000008ff457819 */ /* 0x100fe40000011653 */
[----:B------:R-:W-:Y:S01]  /*d830*/  LOP3.LUT R59, R59, 0xff00, R44, 0xf8, !PT ;  /* 0x0000ff003b3b7812 */ /* 0x000fe200078ef82c */
[----:B------:R-:W-:Y:S01]  /*d840*/  IMAD.SHL.U32 R44, R73, 0x100, RZ ;  /* 0x00000100492c7824 */ /* 0x000fe200078e00ff */
[----:B------:R-:W-:Y:S01]  /*d850*/  LOP3.LUT R68, R83, 0xff, RZ, 0xc0, !PT ;  /* 0x000000ff53447812 */ /* 0x000fe200078ec0ff */
[----:B------:R-:W-:Y:S01]  /*d860*/  IMAD.SHL.U32 R50, R69, 0x100, RZ ;  /* 0x0000010045327824 */ /* 0x000fe200078e00ff */
[----:B------:R-:W-:Y:S02]  /*d870*/  SHF.R.U32.HI R75, RZ, 0x18, R83 ;  /* 0x00000018ff4b7819 */ /* 0x000fe40000011653 */
[----:B------:R-:W-:Y:S02]  /*d880*/  PRMT R61, R80, 0x654, R61 ;  /* 0x00000654503d7816 */ /* 0x000fe4000000003d */
[----:B------:R-:W-:-:S02]  /*d890*/  PRMT R71, R71, 0x654, R62 ;  /* 0x0000065447477816 */ /* 0x000fc4000000003e */
[----:B------:R-:W-:Y:S02]  /*d8a0*/  SHF.L.U32 R46, R72, 0x8, RZ ;  /* 0x00000008482e7819 */ /* 0x000fe400000006ff */
[----:B------:R-:W-:Y:S01]  /*d8b0*/  MOV R63, R48 ;  /* 0x00000030003f7202 */ /* 0x000fe20000000f00 */
[----:B------:R-:W-:Y:S01]  /*d8c0*/  IMAD.U32 R48, R85, 0x10000, RZ ;  /* 0x0001000055307824 */ /* 0x000fe200078e00ff */
[----:B------:R-:W-:Y:S02]  /*d8d0*/  PRMT R75, R75, 0x654, R68 ;  /* 0x000006544b4b7816 */ /* 0x000fe40000000044 */
[----:B------:R-:W-:Y:S01]  /*d8e0*/  LOP3.LUT R69, R61, 0xff00, R44, 0xf8, !PT ;  /* 0x0000ff003d457812 */ /* 0x000fe200078ef82c */
[----:B------:R-:W-:Y:S01]  /*d8f0*/  IMAD.U32 R44, R82, 0x10000, RZ ;  /* 0x00010000522c7824 */ /* 0x000fe200078e00ff */
[----:B------:R-:W-:Y:S02]  /*d900*/  LOP3.LUT R73, R71, 0xff00, R46, 0xf8, !PT ;  /* 0x0000ff0047497812 */ /* 0x000fe400078ef82e */
[----:B------:R-:W-:-:S02]  /*d910*/  F2FP.F16.E4M3.UNPACK_B R71, R161.H1 ;  /* 0x000000a1ff47723e */ /* 0x000fc400030006ff */
[----:B------:R-:W-:Y:S02]  /*d920*/  F2FP.F16.E4M3.UNPACK_B R68, R63.H1 ;  /* 0x0000003fff44723e */ /* 0x000fe400030006ff */
[----:B------:R-:W-:Y:S01]  /*d930*/  F2FP.F16.E4M3.UNPACK_B R61, R60.H1 ;  /* 0x0000003cff3d723e */ /* 0x000fe200030006ff */
[----:B------:R-:W-:Y:S01]  /*d940*/  HADD2.F32 R46, -RZ, R71.H0_H0 ;  /* 0x20000047ff2e7230 */ /* 0x000fe20000004100 */
[----:B------:R-:W-:Y:S01]  /*d950*/  LOP3.LUT R48, R59, 0xff0000, R48, 0xf8, !PT ;  /* 0x00ff00003b307812 */ /* 0x000fe200078ef830 */
[----:B------:R-:W-:Y:S01]  /*d960*/  HADD2.F32 R59, -RZ, R68.H0_H0 ;  /* 0x20000044ff3b7230 */ /* 0x000fe20000004100 */
[----:B------:R-:W-:Y:S01]  /*d970*/  F2FP.F16.E4M3.UNPACK_B R62, R159.H1 ;  /* 0x0000009fff3e723e */ /* 0x000fe200030006ff */
[----:B------:R-:W-:Y:S01]  /*d980*/  HADD2.F32 R58, -RZ, R61.H0_H0 ;  /* 0x2000003dff3a7230 */ /* 0x000fe20000004100 */
[----:B------:R-:W-:Y:S02]  /*d990*/  SHF.R.U32.HI R70, RZ, 0x10, R83 ;  /* 0x00000010ff467819 */ /* 0x000fe40000011653 */
[----:B------:R-:W-:Y:S01]  /*d9a0*/  LOP3.LUT R44, R69, 0xff0000, R44, 0xf8, !PT ;  /* 0x00ff0000452c7812 */ /* 0x000fe200078ef82c */
[----:B------:R-:W-:Y:S01]  /*d9b0*/  HADD2.F32 R69, -RZ, R62.H0_H0 ;  /* 0x2000003eff457230 */ /* 0x000fe20000004100 */
[----:B------:R-:W-:Y:S01]  /*d9c0*/  SHF.R.U32.HI R74, RZ, 0x10, R81 ;  /* 0x00000010ff4a7819 */ /* 0x000fe20000011651 */
[-C--:B------:R-:W-:Y:S01]  /*d9d0*/  FMUL.FTZ R81, R59, R46.reuse ;  /* 0x0000002e3b517220 */ /* 0x080fe20000410000 */
[----:B------:R-:W-:Y:S01]  /*d9e0*/  LOP3.LUT R75, R75, 0xff00, R50, 0xf8, !PT ;  /* 0x0000ff004b4b7812 */ /* 0x000fe200078ef832 */
[----:B------:R-:W-:Y:S01]  /*d9f0*/  FMUL.FTZ R72, R58, R46 ;  /* 0x0000002e3a487220 */ /* 0x000fe20000410000 */
[----:B------:R-:W-:Y:S01]  /*da00*/  SHF.L.U32 R70, R70, 0x10, RZ ;  /* 0x0000001046467819 */ /* 0x000fe200000006ff */
[----:B------:R-:W-:-:S02]  /*da10*/  IMAD.U32 R50, R74, 0x10000, RZ ;  /* 0x000100004a327824 */ /* 0x000fc400078e00ff */
[-C--:B------:R-:W-:Y:S01]  /*da20*/  FFMA.FTZ R58, R58, R69.reuse, -R81 ;  /* 0x000000453a3a7223 */ /* 0x080fe20000010851 */
[----:B------:R-:W-:Y:S01]  /*da30*/  FFMA.FTZ R59, R59, R69, R72 ;  /* 0x000000453b3b7223 */ /* 0x000fe20000010048 */
[----:B------:R-:W-:Y:S01]  /*da40*/  LOP3.LUT R46, R75, 0xff0000, R70, 0xf8, !PT ;  /* 0x00ff00004b2e7812 */ /* 0x000fe200078ef846 */
[----:B------:R-:W-:Y:S01]  /*da50*/  HADD2.F32 R70, -RZ, R62.H1_H1 ;  /* 0x3000003eff467230 */ /* 0x000fe20000004100 */
[----:B------:R-:W-:Y:S01]  /*da60*/  F2FP.F16.E4M3.UNPACK_B R161, R161 ;  /* 0x000000a1ffa1723e */ /* 0x000fe200020006ff */
[----:B------:R-:W-:Y:S01]  /*da70*/  HADD2.F32 R72, -RZ, R71.H1_H1 ;  /* 0x30000047ff487230 */ /* 0x000fe20000004100 */
[----:B------:R-:W-:Y:S01]  /*da80*/  F2FP.F16.E4M3.UNPACK_B R63, R63 ;  /* 0x0000003fff3f723e */ /* 0x000fe200020006ff */
[----:B------:R-:W-:Y:S01]  /*da90*/  HADD2.F32 R69, -RZ, R68.H1_H1 ;  /* 0x30000044ff457230 */ /* 0x000fe20000004100 */
[----:B------:R-:W-:Y:S01]  /*daa0*/  F2FP.F16.E4M3.UNPACK_B R60, R60 ;  /* 0x0000003cff3c723e */ /* 0x000fe200020006ff */
[----:B------:R-:W-:Y:S01]  /*dab0*/  HADD2.F32 R62, -RZ, R61.H1_H1 ;  /* 0x3000003dff3e7230 */ /* 0x000fe20000004100 */
[----:B------:R-:W-:Y:S01]  /*dac0*/  LOP3.LUT R50, R73, 0xff0000, R50, 0xf8, !PT ;  /* 0x00ff000049327812 */ /* 0x000fe200078ef832 */
[----:B------:R-:W-:-:S02]  /*dad0*/  HADD2.F32 R71, -RZ, R161.H0_H0 ;  /* 0x200000a1ff477230 */ /* 0x000fc40000004100 */
[CC--:B------:R-:W-:Y:S01]  /*dae0*/  FMUL.FTZ R73, R69.reuse, R72.reuse ;  /* 0x0000004845497220 */ /* 0x0c0fe20000410000 */
[----:B------:R-:W-:Y:S01]  /*daf0*/  F2FP.F16.E4M3.UNPACK_B R159, R159 ;  /* 0x0000009fff9f723e */ /* 0x000fe200020006ff */
        /* <DEDUP_REMOVED lines=38> */
[----:B------:R-:W-:Y:S02]  /*dd60*/  HADD2.F32 R68, -RZ, R160.H0_H0 ;  /* 0x200000a0ff447230 */ /* 0x000fe40000004100 */
[-C--:B------:R-:W-:Y:S01]  /*dd70*/  FFMA.FTZ R87, R60, R69.reuse, -R61 ;  /* 0x000000453c577223 */ /* 0x080fe2000001083d */
[----:B------:R-:W-:Y:S01]  /*dd80*/  F2FP.F16.E4M3.UNPACK_B R60, R56 ;  /* 0x00000038ff3c723e */ /* 0x000fe200020006ff */
[----:B------:R-:W-:Y:S01]  /*dd90*/  HADD2.F32 R56, -RZ, R52.H0_H0 ;  /* 0x20000034ff387230 */ /* 0x000fe20000004100 */
[----:B------:R-:W-:Y:S01]  /*dda0*/  F2FP.F16.E4M3.UNPACK_B R158, R158 ;  /* 0x0000009eff9e723e */ /* 0x000fe200020006ff */
[----:B------:R-:W-:Y:S01]  /*ddb0*/  FFMA.FTZ R89, R62, R69, R71 ;  /* 0x000000453e597223 */ /* 0x000fe20000010047 */
[----:B------:R-:W-:Y:S01]  /*ddc0*/  HADD2.F32 R69, -RZ, R160.H1_H1 ;  /* 0x300000a0ff457230 */ /* 0x000fe20000004100 */
[----:B------:R-:W-:Y:S01]  /*ddd0*/  F2FP.SATFINITE.E4M3.F32.PACK_AB_MERGE_C R58, R81, R58, RZ ;  /* 0x0000003a513a723e */ /* 0x000fe200048070ff */
[--C-:B------:R-:W-:Y:S01]  /*dde0*/  HADD2.F32 R61, -RZ, R60.reuse.H0_H0 ;  /* 0x2000003cff3d7230 */ /* 0x100fe20000004100 */
[----:B------:R-:W-:Y:S01]  /*ddf0*/  F2FP.SATFINITE.E4M3.F32.PACK_AB_MERGE_C R80, R80, R59, RZ ;  /* 0x0000003b5050723e */ /* 0x000fe200048070ff */
[----:B------:R-:W-:Y:S01]  /*de00*/  HADD2.F32 R60, -RZ, R60.H1_H1 ;  /* 0x3000003cff3c7230 */ /* 0x000fe20000004100 */
[----:B------:R-:W-:Y:S01]  /*de10*/  F2FP.SATFINITE.E4M3.F32.PACK_AB_MERGE_C R59, R75, R72, R58 ;  /* 0x000000484b3b723e */ /* 0x000fe2000480703a */
[----:B------:R-:W-:-:S02]  /*de20*/  HADD2.F32 R52, -RZ, R52.H1_H1 ;  /* 0x30000034ff347230 */ /* 0x000fc40000004100 */
[CC--:B------:R-:W-:Y:S01]  /*de30*/  FMUL.FTZ R71, R61.reuse, R68.reuse ;  /* 0x000000443d477220 */ /* 0x0c0fe20000410000 */
[--C-:B------:R-:W-:Y:S02]  /*de40*/  HADD2.F32 R62, -RZ, R158.reuse.H0_H0 ;  /* 0x2000009eff3e7230 */ /* 0x100fe40000004100 */
[----:B------:R-:W-:Y:S01]  /*de50*/  FMUL.FTZ R68, R56, R68 ;  /* 0x0000004438447220 */ /* 0x000fe20000410000 */
[----:B------:R-:W-:Y:S02]  /*de60*/  HADD2.F32 R63, -RZ, R158.H1_H1 ;  /* 0x3000009eff3f7230 */ /* 0x000fe40000004100 */
[-C--:B------:R-:W-:Y:S01]  /*de70*/  FMUL.FTZ R83, R60, R69.reuse ;  /* 0x000000453c537220 */ /* 0x080fe20000410000 */
[----:B------:R-:W-:Y:S01]  /*de80*/  FMUL.FTZ R69, R52, R69 ;  /* 0x0000004534457220 */ /* 0x000fe20000410000 */
[-C--:B------:R-:W-:Y:S01]  /*de90*/  FFMA.FTZ R56, R56, R62.reuse, -R71 ;  /* 0x0000003e38387223 */ /* 0x080fe20000010847 */
[----:B------:R-:W-:Y:S01]  /*dea0*/  FFMA.FTZ R68, R61, R62, R68 ;  /* 0x0000003e3d447223 */ /* 0x000fe20000010044 */
[----:B------:R-:W-:Y:S01]  /*deb0*/  F2FP.F16.E4M3.UNPACK_B R62, R49 ;  /* 0x00000031ff3e723e */ /* 0x000fe200020006ff */
[-C--:B------:R-:W-:Y:S01]  /*dec0*/  FFMA.FTZ R85, R60, R63.reuse, R69 ;  /* 0x0000003f3c557223 */ /* 0x080fe20000010045 */
[----:B------:R-:W-:Y:S01]  /*ded0*/  F2FP.F16.E4M3.UNPACK_B R71, R50 ;  /* 0x00000032ff47723e */ /* 0x000fe200020006ff */
[----:B------:R-:W-:Y:S01]  /*dee0*/  FFMA.FTZ R83, R52, R63, -R83 ;  /* 0x0000003f34537223 */ /* 0x000fe20000010853 */
[----:B------:R-:W-:Y:S01]  /*def0*/  F2FP.F16.E4M3.UNPACK_B R61, R45 ;  /* 0x0000002dff3d723e */ /* 0x000fe200020006ff */
[--C-:B------:R-:W-:Y:S01]  /*df00*/  HADD2.F32 R63, -RZ, R62.reuse.H0_H0 ;  /* 0x2000003eff3f7230 */ /* 0x100fe20000004100 */
        /* <DEDUP_REMOVED lines=25> */
[--C-:B------:R-:W-:Y:S01]  /*e0a0*/  HADD2.F32 R63, -RZ, R61.reuse.H0_H0 ;  /* 0x2000003dff3f7230 */ /* 0x100fe20000004100 */
[----:B------:R-:W-:Y:S01]  /*e0b0*/  F2FP.SATFINITE.E4M3.F32.PACK_AB_MERGE_C R82, R87, R82, RZ ;  /* 0x000000525752723e */ /* 0x000fe200048070ff */
[----:B------:R-:W-:Y:S01]  /*e0c0*/  HADD2.F32 R62, -RZ, R62.H1_H1 ;  /* 0x3000003eff3e7230 */ /* 0x000fe20000004100 */
[----:B------:R-:W-:Y:S01]  /*e0d0*/  F2FP.F16.E4M3.UNPACK_B R69, R46 ;  /* 0x0000002eff45723e */ /* 0x000fe200020006ff */
[----:B------:R-:W-:Y:S02]  /*e0e0*/  HADD2.F32 R68, -RZ, R61.H1_H1 ;  /* 0x3000003dff447230 */ /* 0x000fe40000004100 */
[-C--:B------:R-:W-:Y:S01]  /*e0f0*/  FMUL.FTZ R70, R50, R63.reuse ;  /* 0x0000003f32467220 */ /* 0x080fe20000410000 */
[----:B------:R-:W-:Y:S02]  /*e100*/  HADD2.F32 R61, -RZ, R48.H0_H0 ;  /* 0x20000030ff3d7230 */ /* 0x000fe40000004100 */
[----:B------:R-:W-:Y:S01]  /*e110*/  FMUL.FTZ R63, R49, R63 ;  /* 0x0000003f313f7220 */ /* 0x000fe20000410000 */
[----:B------:R-:W-:-:S02]  /*e120*/  HADD2.F32 R45, -RZ, R45.H1_H1 ;  /* 0x3000002dff2d7230 */ /* 0x000fc40000004100 */
[----:B------:R-:W-:Y:S01]  /*e130*/  FMUL.FTZ R72, R62, R68 ;  /* 0x000000443e487220 */ /* 0x000fe20000410000 */
[----:B------:R-:W-:Y:S02]  /*e140*/  HADD2.F32 R48, -RZ, R48.H1_H1 ;  /* 0x30000030ff307230 */ /* 0x000fe40000004100 */
[----:B------:R-:W-:Y:S01]  /*e150*/  FFMA.FTZ R81, R50, R61, R63 ;  /* 0x0000003d32517223 */ /* 0x000fe2000001003f */
[----:B------:R-:W-:Y:S01]  /*e160*/  F2FP.F16.E4M3.UNPACK_B R50, R51 ;  /* 0x00000033ff32723e */ /* 0x000fe200020006ff */
[----:B------:R-:W-:Y:S01]  /*e170*/  FFMA.FTZ R80, R49, R61, -R70 ;  /* 0x0000003d31507223 */ /* 0x000fe20000010846 */
[----:B------:R-:W-:Y:S01]  /*e180*/  F2FP.SATFINITE.E4M3.F32.PACK_AB_MERGE_C R56, R83, R56, R82 ;  /* 0x000000385338723e */ /* 0x000fe20004807052 */
[C---:B------:R-:W-:Y:S01]  /*e190*/  FMUL.FTZ R49, R45.reuse, R68 ;  /* 0x000000442d317220 */ /* 0x040fe20000410000 */
[----:B------:R-:W-:Y:S01]  /*e1a0*/  FFMA.FTZ R83, R45, R48, -R72 ;  /* 0x000000302d537223 */ /* 0x000fe20000010848 */
[-C--:B------:R-:W-:Y:S01]  /*e1b0*/  F2FP.F16.E4M3.UNPACK_B R45, R47.reuse ;  /* 0x0000002fff2d723e */ /* 0x080fe200020006ff */
        /* <DEDUP_REMOVED lines=13> */
[C---:B------:R-:W-:Y:S01]  /*e290*/  FMUL.FTZ R84, R48.reuse, R71 ;  /* 0x0000004730547220 */ /* 0x040fe20000410000 */
[----:B------:R-:W-:Y:S01]  /*e2a0*/  HADD2.F32 R63, -RZ, R46.H0_H0 ;  /* 0x2000002eff3f7230 */ /* 0x000fe20000004100 */
[----:B------:R-:W-:Y:S01]  /*e2b0*/  F2FP.SATFINITE.E4M3.F32.PACK_AB_MERGE_C R80, R83, R80, RZ ;  /* 0x000000505350723e */ /* 0x000fe200048070ff */
[----:B------:R-:W-:Y:S02]  /*e2c0*/  HADD2.F32 R51, -RZ, R51.H1_H1 ;  /* 0x30000033ff337230 */ /* 0x000fe40000004100 */
[----:B------:R-:W-:Y:S01]  /*e2d0*/  FMUL.FTZ R71, R49, R72 ;  /* 0x0000004831477220 */ /* 0x000fe20000410000 */
[----:B------:R-:W-:Y:S02]  /*e2e0*/  HADD2.F32 R70, -RZ, R70.H1_H1 ;  /* 0x30000046ff467230 */ /* 0x000fe40000004100 */
[----:B------:R-:W-:Y:S01]  /*e2f0*/  FFMA.FTZ R85, R48, R63, -R85 ;  /* 0x0000003f30557223 */ /* 0x000fe20000010855 */
[----:B------:R-:W-:-:S02]  /*e300*/  HADD2.F32 R47, -RZ, R47.H1_H1 ;  /* 0x3000002fff2f7230 */ /* 0x000fc40000004100 */
[C---:B------:R-:W-:Y:S01]  /*e310*/  FMUL.FTZ R86, R44.reuse, R72 ;  /* 0x000000482c567220 */ /* 0x040fe20000410000 */
[----:B------:R-:W-:Y:S02]  /*e320*/  HADD2.F32 R68, -RZ, R62.H0_H0 ;  /* 0x2000003eff447230 */ /* 0x000fe40000004100 */
[-C--:B------:R-:W-:Y:S01]  /*e330*/  FMUL.FTZ R48, R51, R70.reuse ;  /* 0x0000004633307220 */ /* 0x080fe20000410000 */
[----:B------:R-:W-:Y:S02]  /*e340*/  HADD2.F32 R50, -RZ, R50.H1_H1 ;  /* 0x30000032ff327230 */ /* 0x000fe40000004100 */
[----:B------:R-:W-:Y:S01]  /*e350*/  FMUL.FTZ R70, R47, R70 ;  /* 0x000000462f467220 */ /* 0x000fe20000410000 */
[----:B------:R-:W-:Y:S02]  /*e360*/  HADD2.F32 R69, -RZ, R69.H1_H1 ;  /* 0x30000045ff457230 */ /* 0x000fe40000004100 */
[----:B------:R-:W-:Y:S01]  /*e370*/  FFMA.FTZ R71, R44, R68, R71 ;  /* 0x000000442c477223 */ /* 0x000fe20000010047 */
[----:B------:R-:W-:-:S02]  /*e380*/  HADD2.F32 R62, -RZ, R62.H1_H1 ;  /* 0x3000003eff3e7230 */ /* 0x000fc40000004100 */
[----:B------:R-:W-:Y:S01]  /*e390*/  FFMA.FTZ R86, R49, R68, -R86 ;  /* 0x0000004431567223 */ /* 0x000fe20000010856 */
[----:B------:R-:W-:Y:S02]  /*e3a0*/  HADD2.F32 R45, -RZ, R45.H1_H1 ;  /* 0x3000002dff2d7230 */ /* 0x000fe40000004100 */
[CC--:B------:R-:W-:Y:S01]  /*e3b0*/  FMUL.FTZ R44, R50.reuse, R69.reuse ;  /* 0x00000045322c7220 */ /* 0x0c0fe20000410000 */
[----:B------:R-:W-:Y:S02]  /*e3c0*/  HADD2.F32 R46, -RZ, R46.H1_H1 ;  /* 0x3000002eff2e7230 */ /* 0x000fe40000004100 */
[-C--:B------:R-:W-:Y:S01]  /*e3d0*/  FFMA.FTZ R47, R47, R62.reuse, -R48 ;  /* 0x0000003e2f2f7223 */ /* 0x080fe20000010830 */
[----:B------:R-:W-:Y:S01]  /*e3e0*/  FFMA.FTZ R70, R51, R62, R70 ;  /* 0x0000003e33467223 */ /* 0x000fe20000010046 */
[----:B------:R-:W-:Y:S01]  /*e3f0*/  FMUL.FTZ R69, R45, R69 ;  /* 0x000000452d457220 */ /* 0x000fe20000410000 */
[----:B------:R-:W-:Y:S01]  /*e400*/  FFMA.FTZ R84, R61, R63, R84 ;  /* 0x0000003f3d547223 */ /* 0x000fe20000010054 */
        /* <DEDUP_REMOVED lines=9> */
[----:B------:R-:W-:Y:S01]  /*e4a0*/  F2FP.SATFINITE.E4M3.F32.PACK_AB_MERGE_C R45, R75, R60, R80 ;  /* 0x0000003c4b2d723e */ /* 0x000fe20004807050 */
[----:B------:R-:W-:Y:S01]  /*e4b0*/  IMAD.MOV.U32 R50, RZ, RZ, R52 ;  /* 0x000000ffff327224 */ /* 0x000fe200078e0034 */
[----:B------:R-:W-:-:S02]  /*e4c0*/  F2FP.SATFINITE.E4M3.F32.PACK_AB_MERGE_C R49, R74, R73, R81 ;  /* 0x000000494a31723e */ /* 0x000fc40004807051 */
[----:B------:R-:W-:-:S07]  /*e4d0*/  F2FP.SATFINITE.E4M3.F32.PACK_AB_MERGE_C R51, R69, R84, R70 ;  /* 0x000000544533723e */ /* 0x000fce0004807046 */
.L_x_3276:
[----:B------:R-:W-:Y:S05]  /*e4e0*/  BSYNC B2 ;  /* 0x0000000000027941 */ /* 0x000fea0003800000 */
.L_x_3275:
        /* <DEDUP_REMOVED lines=10> */
.L_x_3274:
[----:B------:R-:W-:Y:S05]  /*e590*/  BSYNC B1 ;  /* 0x0000000000017941 */ /* 0x000fea0003800000 */
.L_x_3273:
[----:B------:R-:W-:-:S13]  /*e5a0*/  ISETP.NE.AND P3, PT, R36, RZ, PT ;  /* 0x000000ff2400720c */ /* 0x000fda0003f65270 */
[----:B------:R-:W-:Y:S05]  /*e5b0*/  @!P3 BRA `(.L_x_3227) ;  /* 0x0000001000dcb947 */ /* 0x000fea0003800000 */
[----:B---34-:R-:W3:Y:S01]  /*e5c0*/  LDL R44, [R1+0x10] ;  /* 0x00001000012c7983 */ /* 0x018ee20000100800 */
[----:B0-----:R-:W-:Y:S01]  /*e5d0*/  IADD3 R53, P3, P4, R120, R140, R29 ;  /* 0x0000008c78357210 */ /* 0x001fe20007c7e01d */
[----:B------:R-:W-:Y:S01]  /*e5e0*/  BSSY B1, `(.L_x_3277) ;  /* 0x00000f3000017945 */ /* 0x000fe20003800000 */
[----:B---3--:R-:W-:Y:S02]  /*e5f0*/  LOP3.LUT P5, RZ, R44, 0x1, RZ, 0xc0, !PT ;  /* 0x000000012cff7812 */ /* 0x008fe400078ac0ff */
[----:B------:R-:W-:Y:S02]  /*e600*/  IADD3.X R44, R0, R57, R32, P3, P4 ;  /* 0x00000039002c7210 */ /* 0x000fe40001fe8420 */
[----:B------:R-:W-:Y:S02]  /*e610*/  SEL R162, R101, R162, !P5 ;  /* 0x000000a265a27207 */ /* 0x000fe40006800000 */
[----:B------:R-:W-:Y:S02]  /*e620*/  IADD3 R52, P3, R53, R126, RZ ;  /* 0x0000007e35347210 */ /* 0x000fe40007f7e0ff */
[----:B------:R-:W-:-:S03]  /*e630*/  SHF.R.S32.HI R45, RZ, 0x1f, R162 ;  /* 0x0000001fff2d7819 */ /* 0x000fc600000114a2 */
[----:B------:R-:W-:Y:S01]  /*e640*/  IMAD.X R53, R44, 0x1, R127, P3 ;  /* 0x000000012c357824 */ /* 0x000fe200018e067f */
[----:B------:R-:W-:Y:S02]  /*e650*/  LEA.HI R45, R45, R162, RZ, 0x5 ;  /* 0x000000a22d2d7211 */ /* 0x000fe400078f28ff */
[----:B------:R-:W-:Y:S02]  /*e660*/  ISETP.GE.AND P3, PT, R222, R135, PT ;  /* 0x00000087de00720c */ /* 0x000fe40003f66270 */
        /* <DEDUP_REMOVED lines=10> */
[----:B------:R-:W-:-:S03]  /*e710*/  IMAD R47, R19, 0x7800, R44 ;  /* 0x00007800132f7824 */ /* 0x000fc600078e022c */
[C---:B------:R-:W-:Y:S01]  /*e720*/  IADD3 R45, R18.reuse, R45, RZ ;  /* 0x0000002d122d7210 */ /* 0x040fe20007ffe0ff */
[----:B------:R-:W-:-:S05]  /*e730*/  IMAD.IADD R48, R18, 0x1, R47 ;  /* 0x0000000112307824 */ /* 0x000fca00078e022f */
[----:B------:R-:W0:Y:S04]  /*e740*/  LDS.128 R44, [R45+0x24200] ;  /* 0x024200002d2c7984 */ /* 0x000e280000000c00 */
[----:B------:R-:W1:Y:S01]  /*e750*/  LDS.128 R48, [R48+0x24200] ;  /* 0x0242000030307984 */ /* 0x000e620000000c00 */
[----:B------:R-:W-:Y:S05]  /*e760*/  @P3 BRA `(.L_x_3278) ;  /* 0x0000000c00683947 */ /* 0x000fea0003800000 */
[--C-:B------:R-:W-:Y:S01]  /*e770*/  SHF.R.U32.HI R73, RZ, 0x18, R65.reuse ;  /* 0x00000018ff497819 */ /* 0x100fe20000011641 */
[----:B0-----:R-:W-:Y:S01]  /*e780*/  IMAD.MOV.U32 R58, RZ, RZ, R44 ;  /* 0x000000ffff3a7224 */ /* 0x001fe200078e002c */
[----:B------:R-:W-:Y:S01]  /*e790*/  LOP3.LUT R56, R65, 0xff, RZ, 0xc0, !PT ;  /* 0x000000ff41387812 */ /* 0x000fe200078ec0ff */
[----:B-1----:R-:W-:Y:S01]  /*e7a0*/  IMAD.MOV.U32 R61, RZ, RZ, R48 ;  /* 0x000000ffff3d7224 */ /* 0x002fe200078e0030 */
[----:B------:R-:W-:Y:S01]  /*e7b0*/  SHF.R.U32.HI R59, RZ, 0x8, R65 ;  /* 0x00000008ff3b7819 */ /* 0x000fe20000011641 */
[----:B------:R-:W-:Y:S01]  /*e7c0*/  IMAD.MOV.U32 R54, RZ, RZ, R46 ;  /* 0x000000ffff367224 */ /* 0x000fe200078e002e */
[----:B------:R-:W-:Y:S02]  /*e7d0*/  SHF.R.U32.HI R68, RZ, 0x8, R67 ;  /* 0x00000008ff447819 */ /* 0x000fe40000011643 */
[----:B------:R-:W-:Y:S02]  /*e7e0*/  SHF.R.U32.HI R63, RZ, 0x18, R77 ;  /* 0x00000018ff3f7819 */ /* 0x000fe4000001164d */
[----:B------:R-:W-:-:S02]  /*e7f0*/  LOP3.LUT R62, R77, 0xff, RZ, 0xc0, !PT ;  /* 0x000000ff4d3e7812 */ /* 0x000fc400078ec0ff */
[----:B------:R-:W-:Y:S02]  /*e800*/  SHF.R.U32.HI R72, RZ, 0x10, R65 ;  /* 0x00000010ff487819 */ /* 0x000fe40000011641 */
[----:B------:R-:W-:Y:S02]  /*e810*/  SHF.R.U32.HI R71, RZ, 0x18, R67 ;  /* 0x00000018ff477819 */ /* 0x000fe40000011643 */
[----:B------:R-:W-:Y:S02]  /*e820*/  LOP3.LUT R60, R67, 0xff, RZ, 0xc0, !PT ;  /* 0x000000ff433c7812 */ /* 0x000fe400078ec0ff */
[----:B------:R-:W-:Y:S02]  /*e830*/  SHF.R.U32.HI R65, RZ, 0x8, R77 ;  /* 0x00000008ff417819 */ /* 0x000fe4000001164d */
[----:B------:R-:W-:Y:S01]  /*e840*/  PRMT R44, R73, 0x654, R56 ;  /* 0x00000654492c7816 */ /* 0x000fe20000000038 */
[----:B------:R-:W-:Y:S01]  /*e850*/  IMAD.MOV.U32 R56, RZ, RZ, R50 ;  /* 0x000000ffff387224 */ /* 0x000fe200078e0032 */
[----:B------:R-:W-:Y:S01]  /*e860*/  SHF.L.U32 R59, R59, 0x8, RZ ;  /* 0x000000083b3b7819 */ /* 0x000fe200000006ff */
[----:B------:R-:W-:Y:S01]  /*e870*/  IMAD.SHL.U32 R65, R65, 0x100, RZ ;  /* 0x0000010041417824 */ /* 0x000fe200078e00ff */
[----:B------:R-:W-:-:S02]  /*e880*/  SHF.R.U32.HI R66, RZ, 0x10, R67 ;  /* 0x00000010ff427819 */ /* 0x000fc40000011643 */
[----:B------:R-:W-:Y:S01]  /*e890*/  PRMT R62, R63, 0x654, R62 ;  /* 0x000006543f3e7816 */ /* 0x000fe2000000003e */
[----:B------:R-:W-:Y:S01]  /*e8a0*/  IMAD.SHL.U32 R63, R68, 0x100, RZ ;  /* 0x00000100443f7824 */ /* 0x000fe200078e00ff */
[----:B------:R-:W-:Y:S02]  /*e8b0*/  SHF.R.U32.HI R67, RZ, 0x8, R79 ;  /* 0x00000008ff437819 */ /* 0x000fe4000001164f */
[----:B------:R-:W-:Y:S02]  /*e8c0*/  PRMT R60, R71, 0x654, R60 ;  /* 0x00000654473c7816 */ /* 0x000fe4000000003c */
[----:B------:R-:W-:Y:S01]  /*e8d0*/  LOP3.LUT R44, R44, 0xff00, R59, 0xf8, !PT ;  /* 0x0000ff002c2c7812 */ /* 0x000fe200078ef83b */
[----:B------:R-:W-:Y:S01]  /*e8e0*/  IMAD.SHL.U32 R67, R67, 0x100, RZ ;  /* 0x0000010043437824 */ /* 0x000fe200078e00ff */
[----:B------:R-:W-:Y:S02]  /*e8f0*/  SHF.L.U32 R59, R72, 0x10, RZ ;  /* 0x00000010483b7819 */ /* 0x000fe400000006ff */
[----:B------:R-:W-:Y:S01]  /*e900*/  LOP3.LUT R60, R60, 0xff00, R63, 0xf8, !PT ;  /* 0x0000ff003c3c7812 */ /* 0x000fe200078ef83f */
[----:B------:R-:W-:Y:S01]  /*e910*/  IMAD.U32 R63, R66, 0x10000, RZ ;  /* 0x00010000423f7824 */ /* 0x000fe200078e00ff */
[----:B------:R-:W-:-:S02]  /*e920*/  LOP3.LUT R64, R79, 0xff0000ff, RZ, 0xc0, !PT ;  /* 0xff0000ff4f407812 */ /* 0x000fc400078ec0ff */
[----:B------:R-:W-:Y:S02]  /*e930*/  LOP3.LUT R48, R44, 0xff0000, R59, 0xf8, !PT ;  /* 0x00ff00002c307812 */ /* 0x000fe400078ef83b */
[----:B------:R-:W-:Y:S02]  /*e940*/  LOP3.LUT R50, R62, 0xff00, R65, 0xf8, !PT ;  /* 0x0000ff003e327812 */ /* 0x000fe400078ef841 */
[----:B------:R-:W-:Y:S02]  /*e950*/  F2FP.F16.E4M3.UNPACK_B R66, R155.H1 ;  /* 0x0000009bff42723e */ /* 0x000fe400030006ff */
[----:B------:R-:W-:Y:S02]  /*e960*/  F2FP.F16.E4M3.UNPACK_B R59, R58.H1 ;  /* 0x0000003aff3b723e */ /* 0x000fe400030006ff */
[----:B------:R-:W-:Y:S01]  /*e970*/  F2FP.F16.E4M3.UNPACK_B R62, R61.H1 ;  /* 0x0000003dff3e723e */ /* 0x000fe200030006ff */
[--C-:B------:R-:W-:Y:S01]  /*e980*/  HADD2.F32 R46, -RZ, R66.reuse.H0_H0 ;  /* 0x20000042ff2e7230 */ /* 0x100fe20000004100 */
[----:B------:R-:W-:Y:S01]  /*e990*/  LOP3.LUT R68, R64, 0xff00, R67, 0xf8, !PT ;  /* 0x0000ff0040447812 */ /* 0x000fe200078ef843 */
[----:B------:R-:W-:Y:S01]  /*e9a0*/  HADD2.F32 R66, -RZ, R66.H1_H1 ;  /* 0x30000042ff427230 */ /* 0x000fe20000004100 */
[----:B------:R-:W-:-:S02]  /*e9b0*/  SHF.R.U32.HI R70, RZ, 0x10, R77 ;  /* 0x00000010ff467819 */ /* 0x000fc4000001164d */
[----:B------:R-:W-:Y:S01]  /*e9c0*/  LOP3.LUT R44, R60, 0xff0000, R63, 0xf8, !PT ;  /* 0x00ff00003c2c7812 */ /* 0x000fe200078ef83f */
[--C-:B------:R-:W-:Y:S01]  /*e9d0*/  HADD2.F32 R60, -RZ, R59.reuse.H0_H0 ;  /* 0x2000003bff3c7230 */ /* 0x100fe20000004100 */
[----:B------:R-:W-:Y:S01]  /*e9e0*/  F2FP.F16.E4M3.UNPACK_B R64, R153.H1 ;  /* 0x00000099ff40723e */ /* 0x000fe200030006ff */
[----:B------:R-:W-:Y:S01]  /*e9f0*/  HADD2.F32 R63, -RZ, R62.H0_H0 ;  /* 0x2000003eff3f7230 */ /* 0x000fe20000004100 */
[----:B------:R-:W-:Y:S01]  /*ea00*/  F2FP.F16.E4M3.UNPACK_B R155, R155 ;  /* 0x0000009bff9b723e */ /* 0x000fe200020006ff */
[----:B------:R-:W-:Y:S02]  /*ea10*/  IMAD.U32 R67, R70, 0x10000, RZ ;  /* 0x0001000046437824 */ /* 0x000fe400078e00ff */
[CC--:B------:R-:W-:Y:S01]  /*ea20*/  FMUL.FTZ R70, R60.reuse, R46.reuse ;  /* 0x0000002e3c467220 */ /* 0x0c0fe20000410000 */
[--C-:B------:R-:W-:Y:S02]  /*ea30*/  HADD2.F32 R65, -RZ, R64.reuse.H0_H0 ;  /* 0x20000040ff417230 */ /* 0x100fe40000004100 */
        /* <DEDUP_REMOVED lines=14> */
[----:B------:R-:W-:Y:S01]  /*eb20*/  HADD2.F32 R59, -RZ, R58.H0_H0 ;  /* 0x2000003aff3b7230 */ /* 0x000fe20000004100 */
[----:B------:R-:W-:Y:S01]  /*eb30*/  SHF.R.U32.HI R69, RZ, 0x10, R79 ;  /* 0x00000010ff457819 */ /* 0x000fe2000001164f */
[-C--:B------:R-:W-:Y:S01]  /*eb40*/  FFMA.FTZ R72, R60, R64.reuse, -R67 ;  /* 0x000000403c487223 */ /* 0x080fe20000010843 */
[----:B------:R-:W-:Y:S01]  /*eb50*/  FFMA.FTZ R73, R63, R64, R66 ;  /* 0x000000403f497223 */ /* 0x000fe20000010042 */
[----:B------:R-:W-:Y:S02]  /*eb60*/  HADD2.F32 R155, -RZ, R155.H1_H1 ;  /* 0x3000009bff9b7230 */ /* 0x000fe40000004100 */
[----:B------:R-:W-:Y:S01]  /*eb70*/  FMUL.FTZ R64, R62, R65 ;  /* 0x000000413e407220 */ /* 0x000fe20000410000 */
[----:B------:R-:W-:-:S02]  /*eb80*/  HADD2.F32 R61, -RZ, R61.H1_H1 ;  /* 0x3000003dff3d7230 */ /* 0x000fc40000004100 */
[----:B------:R-:W-:Y:S01]  /*eb90*/  FMUL.FTZ R65, R59, R65 ;  /* 0x000000413b417220 */ /* 0x000fe20000410000 */
[--C-:B------:R-:W-:Y:S02]  /*eba0*/  HADD2.F32 R60, -RZ, R153.reuse.H0_H0 ;  /* 0x20000099ff3c7230 */ /* 0x100fe40000004100 */
[----:B------:R-:W-:Y:S02]  /*ebb0*/  IMAD.U32 R69, R69, 0x10000, RZ ;  /* 0x0001000045457824 */ /* 0x000fe400078e00ff */
[----:B------:R-:W-:Y:S01]  /*ebc0*/  FMUL.FTZ R63, R61, R155 ;  /* 0x0000009b3d3f7220 */ /* 0x000fe20000410000 */
[----:B------:R-:W-:Y:S02]  /*ebd0*/  HADD2.F32 R58, -RZ, R58.H1_H1 ;  /* 0x3000003aff3a7230 */ /* 0x000fe40000004100 */
[-C--:B------:R-:W-:Y:S01]  /*ebe0*/  FFMA.FTZ R66, R59, R60.reuse, -R64 ;  /* 0x0000003c3b427223 */ /* 0x080fe20000010840 */
[----:B------:R-:W-:Y:S02]  /*ebf0*/  HADD2.F32 R153, -RZ, R153.H1_H1 ;  /* 0x30000099ff997230 */ /* 0x000fe40000004100 */
[----:B------:R-:W-:Y:S01]  /*ec00*/  FFMA.FTZ R67, R62, R60, R65 ;  /* 0x0000003c3e437223 */ /* 0x000fe20000010041 */
[----:B------:R-:W-:-:S02]  /*ec10*/  F2FP.F16.E4M3.UNPACK_B R59, R154.H1 ;  /* 0x0000009aff3b723e */ /* 0x000fc400030006ff */
[----:B------:R-:W-:Y:S02]  /*ec20*/  F2FP.F16.E4M3.UNPACK_B R60, R56.H1 ;  /* 0x00000038ff3c723e */ /* 0x000fe400030006ff */
[----:B------:R-:W-:Y:S01]  /*ec30*/  LOP3.LUT R46, R68, 0xff0000, R69, 0xf8, !PT ;  /* 0x00ff0000442e7812 */ /* 0x000fe200078ef845 */
[C---:B------:R-:W-:Y:S01]  /*ec40*/  FMUL.FTZ R68, R58.reuse, R155 ;  /* 0x0000009b3a447220 */ /* 0x040fe20000410000 */
[-C--:B------:R-:W-:Y:S01]  /*ec50*/  FFMA.FTZ R69, R58, R153.reuse, -R63 ;  /* 0x000000993a457223 */ /* 0x080fe2000001083f */
[----:B------:R-:W-:Y:S01]  /*ec60*/  F2FP.F16.E4M3.UNPACK_B R58, R54.H1 ;  /* 0x00000036ff3a723e */ /* 0x000fe200030006ff */
[--C-:B------:R-:W-:Y:S01]  /*ec70*/  HADD2.F32 R64, -RZ, R59.reuse.H0_H0 ;  /* 0x2000003bff407230 */ /* 0x100fe20000004100 */
[----:B------:R-:W-:Y:S01]  /*ec80*/  F2FP.F16.E4M3.UNPACK_B R63, R152.H1 ;  /* 0x00000098ff3f723e */ /* 0x000fe200030006ff */
[----:B------:R-:W-:Y:S02]  /*ec90*/  HADD2.F32 R62, -RZ, R60.H0_H0 ;  /* 0x2000003cff3e7230 */ /* 0x000fe40000004100 */
[----:B------:R-:W-:Y:S01]  /*eca0*/  FFMA.FTZ R68, R61, R153, R68 ;  /* 0x000000993d447223 */ /* 0x000fe20000010044 */
[----:B------:R-:W-:Y:S01]  /*ecb0*/  HADD2.F32 R65, -RZ, R59.H1_H1 ;  /* 0x3000003bff417230 */ /* 0x000fe20000004100 */
[----:B------:R-:W-:Y:S01]  /*ecc0*/  F2FP.F16.E4M3.UNPACK_B R154, R154 ;  /* 0x0000009aff9a723e */ /* 0x000fe200020006ff */
[----:B------:R-:W-:-:S02]  /*ecd0*/  HADD2.F32 R59, -RZ, R58.H0_H0 ;  /* 0x2000003aff3b7230 */ /* 0x000fc40000004100 */
[----:B------:R-:W-:Y:S01]  /*ece0*/  FMUL.FTZ R74, R62, R64 ;  /* 0x000000403e4a7220 */ /* 0x000fe20000410000 */
[--C-:B------:R-:W-:Y:S01]  /*ecf0*/  HADD2.F32 R61, -RZ, R63.reuse.H0_H0 ;  /* 0x2000003fff3d7230 */ /* 0x100fe20000004100 */
[----:B------:R-:W-:Y:S01]  /*ed00*/  F2FP.F16.E4M3.UNPACK_B R54, R54 ;  /* 0x00000036ff36723e */ /* 0x000fe200020006ff */
[----:B------:R-:W-:Y:S02]  /*ed10*/  HADD2.F32 R60, -RZ, R60.H1_H1 ;  /* 0x3000003cff3c7230 */ /* 0x000fe40000004100 */
[C---:B------:R-:W-:Y:S01]  /*ed20*/  FMUL.FTZ R75, R59.reuse, R64 ;  /* 0x000000403b4b7220 */ /* 0x040fe20000410000 */
[----:B------:R-:W-:Y:S02]  /*ed30*/  HADD2.F32 R58, -RZ, R58.H1_H1 ;  /* 0x3000003aff3a7230 */ /* 0x000fe40000004100 */
[----:B------:R-:W-:Y:S01]  /*ed40*/  FFMA.FTZ R64, R59, R61, -R74 ;  /* 0x0000003d3b407223 */ /* 0x000fe2000001084a */
[----:B------:R-:W-:Y:S02]  /*ed50*/  HADD2.F32 R63, -RZ, R63.H1_H1 ;  /* 0x3000003fff3f7230 */ /* 0x000fe40000004100 */
[----:B------:R-:W-:Y:S01]  /*ed60*/  FMUL.FTZ R59, R60, R65 ;  /* 0x000000413c3b7220 */ /* 0x000fe20000410000 */
[----:B------:R-:W-:Y:S01]  /*ed70*/  FFMA.FTZ R76, R62, R61, R75 ;  /* 0x0000003d3e4c7223 */ /* 0x000fe2000001004b */
[----:B------:R-:W-:Y:S01]  /*ed80*/  FMUL.FTZ R65, R58, R65 ;  /* 0x000000413a417220 */ /* 0x000fe20000410000 */
[----:B------:R-:W-:-:S02]  /*ed90*/  HADD2.F32 R62, -RZ, R154.H0_H0 ;  /* 0x2000009aff3e7230 */ /* 0x000fc40000004100 */
        /* <DEDUP_REMOVED lines=8> */
[-C--:B------:R-:W-:Y:S01]  /*ee20*/  F2FP.F16.E4M3.UNPACK_B R64, R48.reuse ;  /* 0x00000030ff40723e */ /* 0x080fe200020006ff */
[----:B------:R-:W-:Y:S01]  /*ee30*/  HADD2.F32 R58, -RZ, R58.H1_H1 ;  /* 0x3000003aff3a7230 */ /* 0x000fe20000004100 */
[----:B------:R-:W-:Y:S01]  /*ee40*/  F2FP.F16.E4M3.UNPACK_B R48, R48.H1 ;  /* 0x00000030ff30723e */ /* 0x000fe200030006ff */
[----:B------:R-:W-:-:S02]  /*ee50*/  HADD2.F32 R60, -RZ, R152.H0_H0 ;  /* 0x20000098ff3c7230 */ /* 0x000fc40000004100 */
[CC--:B------:R-:W-:Y:S01]  /*ee60*/  FMUL.FTZ R65, R59.reuse, R62.reuse ;  /* 0x0000003e3b417220 */ /* 0x0c0fe20000410000 */
[----:B------:R-:W-:Y:S02]  /*ee70*/  HADD2.F32 R54, -RZ, R54.H1_H1 ;  /* 0x30000036ff367230 */ /* 0x000fe40000004100 */
[----:B------:R-:W-:Y:S01]  /*ee80*/  FMUL.FTZ R62, R56, R62 ;  /* 0x0000003e383e7220 */ /* 0x000fe20000410000 */
[----:B------:R-:W-:Y:S02]  /*ee90*/  HADD2.F32 R61, -RZ, R152.H1_H1 ;  /* 0x30000098ff3d7230 */ /* 0x000fe40000004100 */
[-C--:B------:R-:W-:Y:S01]  /*eea0*/  FMUL.FTZ R77, R58, R63.reuse ;  /* 0x0000003f3a4d7220 */ /* 0x080fe20000410000 */
[-C--:B------:R-:W-:Y:S01]  /*eeb0*/  FFMA.FTZ R74, R56, R60.reuse, -R65 ;  /* 0x0000003c384a7223 */ /* 0x080fe20000010841 */
[----:B------:R-:W-:Y:S01]  /*eec0*/  FFMA.FTZ R75, R59, R60, R62 ;  /* 0x0000003c3b4b7223 */ /* 0x000fe2000001003e */
[C---:B------:R-:W-:Y:S01]  /*eed0*/  FMUL.FTZ R63, R54.reuse, R63 ;  /* 0x0000003f363f7220 */ /* 0x040fe20000410000 */
[----:B------:R-:W-:Y:S01]  /*eee0*/  F2FP.SATFINITE.E4M3.F32.PACK_AB_MERGE_C R56, R73, R70, RZ ;  /* 0x000000464938723e */ /* 0x000fe200048070ff */
[----:B------:R-:W-:Y:S01]  /*eef0*/  FFMA.FTZ R59, R54, R61, -R77 ;  /* 0x0000003d363b7223 */ /* 0x000fe2000001084d */
[----:B------:R-:W-:Y:S01]  /*ef00*/  F2FP.F16.E4M3.UNPACK_B R62, R49 ;  /* 0x00000031ff3e723e */ /* 0x000fe200020006ff */
[----:B------:R-:W-:Y:S01]  /*ef10*/  FFMA.FTZ R58, R58, R61, R63 ;  /* 0x0000003d3a3a7223 */ /* 0x000fe2000001003f */
[----:B------:R-:W-:-:S02]  /*ef20*/  F2FP.F16.E4M3.UNPACK_B R65, R50 ;  /* 0x00000032ff41723e */ /* 0x000fc400020006ff */
[----:B------:R-:W-:Y:S01]  /*ef30*/  F2FP.F16.E4M3.UNPACK_B R60, R45 ;  /* 0x0000002dff3c723e */ /* 0x000fe200020006ff */
[----:B------:R-:W-:Y:S01]  /*ef40*/  HADD2.F32 R63, -RZ, R62.H0_H0 ;  /* 0x2000003eff3f7230 */ /* 0x000fe20000004100 */
[----:B------:R-:W-:Y:S01]  /*ef50*/  F2FP.SATFINITE.E4M3.F32.PACK_AB_MERGE_C R56, R68, R67, R56 ;  /* 0x000000434438723e */ /* 0x000fe20004807038 */
[--C-:B------:R-:W-:Y:S01]  /*ef60*/  HADD2.F32 R68, -RZ, R65.reuse.H0_H0 ;  /* 0x20000041ff447230 */ /* 0x100fe20000004100 */
[----:B------:R-:W-:Y:S01]  /*ef70*/  F2FP.SATFINITE.E4M3.F32.PACK_AB_MERGE_C R54, R72, R71, RZ ;  /* 0x000000474836723e */ /* 0x000fe200048070ff */
[----:B------:R-:W-:Y:S01]  /*ef80*/  HADD2.F32 R61, -RZ, R60.H0_H0 ;  /* 0x2000003cff3d7230 */ /* 0x000fe20000004100 */
[----:B------:R-:W-:Y:S01]  /*ef90*/  F2FP.F16.E4M3.UNPACK_B R45, R45.H1 ;  /* 0x0000002dff2d723e */ /* 0x000fe200030006ff */
[----:B------:R-:W-:Y:S01]  /*efa0*/  HADD2.F32 R62, -RZ, R62.H1_H1 ;  /* 0x3000003eff3e7230 */ /* 0x000fe20000004100 */
[----:B------:R-:W-:Y:S01]  /*efb0*/  F2FP.SATFINITE.E4M3.F32.PACK_AB_MERGE_C R54, R69, R66, R54 ;  /* 0x000000424536723e */ /* 0x000fe20004807036 */
[----:B------:R-:W-:Y:S02]  /*efc0*/  HADD2.F32 R66, -RZ, R64.H0_H0 ;  /* 0x20000040ff427230 */ /* 0x000fe40000004100 */
[-C--:B------:R-:W-:Y:S01]  /*efd0*/  FMUL.FTZ R70, R63, R68.reuse ;  /* 0x000000443f467220 */ /* 0x080fe20000410000 */
[----:B------:R-:W-:Y:S01]  /*efe0*/  FMUL.FTZ R68, R61, R68 ;  /* 0x000000443d447220 */ /* 0x000fe20000410000 */
[----:B------:R-:W-:Y:S01]  /*eff0*/  HADD2.F32 R65, -RZ, R65.H1_H1 ;  /* 0x30000041ff417230 */ /* 0x000fe20000004100 */
[----:B------:R-:W-:Y:S01]  /*f000*/  F2FP.SATFINITE.E4M3.F32.PACK_AB_MERGE_C R76, R81, R76, RZ ;  /* 0x0000004c514c723e */ /* 0x000fe200048070ff */
[----:B------:R-:W-:-:S02]  /*f010*/  HADD2.F32 R60, -RZ, R60.H1_H1 ;  /* 0x3000003cff3c7230 */ /* 0x000fc40000004100 */
[-C--:B------:R-:W-:Y:S01]  /*f020*/  FFMA.FTZ R68, R63, R66.reuse, R68 ;  /* 0x000000423f447223 */ /* 0x080fe20000010044 */
[----:B------:R-:W-:Y:S02]  /*f030*/  HADD2.F32 R63, -RZ, R64.H1_H1 ;  /* 0x30000040ff3f7230 */ /* 0x000fe40000004100 */
[-C--:B------:R-:W-:Y:S01]  /*f040*/  FMUL.FTZ R67, R62, R65.reuse ;  /* 0x000000413e437220 */ /* 0x080fe20000410000 */
[----:B------:R-:W-:Y:S01]  /*f050*/  FFMA.FTZ R70, R61, R66, -R70 ;  /* 0x000000423d467223 */ /* 0x000fe20000010846 */
[C---:B------:R-:W-:Y:S01]  /*f060*/  FMUL.FTZ R65, R60.reuse, R65 ;  /* 0x000000413c417220 */ /* 0x040fe20000410000 */
[----:B------:R-:W-:Y:S01]  /*f070*/  F2FP.F16.E4M3.UNPACK_B R61, R49.H1 ;  /* 0x00000031ff3d723e */ /* 0x000fe200030006ff */
[-C--:B------:R-:W-:Y:S01]  /*f080*/  FFMA.FTZ R69, R60, R63.reuse, -R67 ;  /* 0x0000003f3c457223 */ /* 0x080fe20000010843 */
[----:B------:R-:W-:Y:S01]  /*f090*/  F2FP.F16.E4M3.UNPACK_B R60, R50.H1 ;  /* 0x00000032ff3c723e */ /* 0x000fe200030006ff */
[----:B------:R-:W-:Y:S01]  /*f0a0*/  FFMA.FTZ R71, R62, R63, R65 ;  /* 0x0000003f3e477223 */ /* 0x000fe20000010041 */
[----:B------:R-:W-:Y:S01]  /*f0b0*/  HADD2.F32 R49, -RZ, R45.H0_H0 ;  /* 0x2000002dff317230 */ /* 0x000fe20000004100 */
[----:B------:R-:W-:Y:S01]  /*f0c0*/  F2FP.SATFINITE.E4M3.F32.PACK_AB_MERGE_C R59, R59, R74, R79 ;  /* 0x0000004a3b3b723e */ /* 0x000fe2000480704f */
[--C-:B------:R-:W-:Y:S01]  /*f0d0*/  HADD2.F32 R50, -RZ, R61.reuse.H0_H0 ;  /* 0x2000003dff327230 */ /* 0x100fe20000004100 */
[----:B------:R-:W-:Y:S01]  /*f0e0*/  F2FP.SATFINITE.E4M3.F32.PACK_AB_MERGE_C R58, R58, R75, R76 ;  /* 0x0000004b3a3a723e */ /* 0x000fe2000480704c */
[----:B------:R-:W-:Y:S01]  /*f0f0*/  HADD2.F32 R62, -RZ, R60.H0_H0 ;  /* 0x2000003cff3e7230 */ /* 0x000fe20000004100 */
[----:B------:R-:W-:Y:S01]  /*f100*/  F2FP.F16.E4M3.UNPACK_B R65, R46.H1 ;  /* 0x0000002eff41723e */ /* 0x000fe200030006ff */
[----:B------:R-:W-:-:S02]  /*f110*/  HADD2.F32 R61, -RZ, R61.H1_H1 ;  /* 0x3000003dff3d7230 */ /* 0x000fc40000004100 */
[----:B------:R-:W-:Y:S02]  /*f120*/  HADD2.F32 R64, -RZ, R60.H1_H1 ;  /* 0x3000003cff407230 */ /* 0x000fe40000004100 */
[CC--:B------:R-:W-:Y:S01]  /*f130*/  FMUL.FTZ R66, R50.reuse, R62.reuse ;  /* 0x0000003e32427220 */ /* 0x0c0fe20000410000 */
[----:B------:R-:W-:Y:S02]  /*f140*/  HADD2.F32 R45, -RZ, R45.H1_H1 ;  /* 0x3000002dff2d7230 */ /* 0x000fe40000004100 */
[----:B------:R-:W-:Y:S01]  /*f150*/  FMUL.FTZ R63, R49, R62 ;  /* 0x0000003e313f7220 */ /* 0x000fe20000410000 */
[--C-:B------:R-:W-:Y:S02]  /*f160*/  HADD2.F32 R60, -RZ, R48.reuse.H0_H0 ;  /* 0x20000030ff3c7230 */ /* 0x100fe40000004100 */
[-C--:B------:R-:W-:Y:S01]  /*f170*/  FMUL.FTZ R62, R61, R64.reuse ;  /* 0x000000403d3e7220 */ /* 0x080fe20000410000 */
[----:B------:R-:W-:Y:S02]  /*f180*/  HADD2.F32 R48, -RZ, R48.H1_H1 ;  /* 0x30000030ff307230 */ /* 0x000fe40000004100 */
[----:B------:R-:W-:Y:S01]  /*f190*/  FMUL.FTZ R64, R45, R64 ;  /* 0x000000402d407220 */ /* 0x000fe20000410000 */
[----:B------:R-:W-:Y:S01]  /*f1a0*/  FFMA.FTZ R73, R50, R60, R63 ;  /* 0x0000003c32497223 */ /* 0x000fe2000001003f */
[----:B------:R-:W-:-:S02]  /*f1b0*/  F2FP.F16.E4M3.UNPACK_B R50, R51 ;  /* 0x00000033ff32723e */ /* 0x000fc400020006ff */
[----:B------:R-:W-:Y:S01]  /*f1c0*/  FFMA.FTZ R74, R61, R48, R64 ;  /* 0x000000303d4a7223 */ /* 0x000fe20000010040 */
[----:B------:R-:W-:Y:S01]  /*f1d0*/  F2FP.F16.E4M3.UNPACK_B R64, R46 ;  /* 0x0000002eff40723e */ /* 0x000fe200020006ff */
[----:B------:R-:W-:Y:S01]  /*f1e0*/  FFMA.FTZ R75, R45, R48, -R62 ;  /* 0x000000302d4b7223 */ /* 0x000fe2000001083e */
[-C--:B------:R-:W-:Y:S01]  /*f1f0*/  F2FP.F16.E4M3.UNPACK_B R45, R47.reuse ;  /* 0x0000002fff2d723e */ /* 0x080fe200020006ff */
[----:B------:R-:W-:Y:S01]  /*f200*/  FFMA.FTZ R72, R49, R60, -R66 ;  /* 0x0000003c31487223 */ /* 0x000fe20000010842 */
[----:B------:R-:W-:Y:S01]  /*f210*/  F2FP.F16.E4M3.UNPACK_B R47, R47.H1 ;  /* 0x0000002fff2f723e */ /* 0x000fe200030006ff */
[----:B------:R-:W-:Y:S01]  /*f220*/  HADD2.F32 R60, -RZ, R50.H0_H0 ;  /* 0x20000032ff3c7230 */ /* 0x000fe20000004100 */
[-C--:B------:R-:W-:Y:S01]  /*f230*/  F2FP.F16.E4M3.UNPACK_B R46, R44.reuse ;  /* 0x0000002cff2e723e */ /* 0x080fe200020006ff */
[----:B------:R-:W-:Y:S01]  /*f240*/  HADD2.F32 R67, -RZ, R64.H0_H0 ;  /* 0x20000040ff437230 */ /* 0x000fe20000004100 */
[----:B------:R-:W-:Y:S01]  /*f250*/  F2FP.F16.E4M3.UNPACK_B R51, R51.H1 ;  /* 0x00000033ff33723e */ /* 0x000fe200030006ff */
        /* <DEDUP_REMOVED lines=8> */
[----:B------:R-:W-:Y:S02]  /*f2e0*/  HADD2.F32 R44, -RZ, R51.H0_H0 ;  /* 0x20000033ff2c7230 */ /* 0x000fe40000004100 */
[----:B------:R-:W-:Y:S01]  /*f2f0*/  FMUL.FTZ R79, R49, R66 ;  /* 0x00000042314f7220 */ /* 0x000fe20000410000 */
[----:B------:R-:W-:Y:S02]  /*f300*/  HADD2.F32 R62, -RZ, R61.H0_H0 ;  /* 0x2000003dff3e7230 */ /* 0x000fe40000004100 */
[----:B------:R-:W-:Y:S01]  /*f310*/  FFMA.FTZ R77, R48, R63, -R77 ;  /* 0x0000003f304d7223 */ /* 0x000fe2000001084d */
[----:B------:R-:W-:-:S02]  /*f320*/  HADD2.F32 R51, -RZ, R51.H1_H1 ;  /* 0x30000033ff337230 */ /* 0x000fc40000004100 */
[C---:B------:R-:W-:Y:S01]  /*f330*/  FMUL.FTZ R76, R44.reuse, R66 ;  /* 0x000000422c4c7220 */ /* 0x040fe20000410000 */
[----:B------:R-:W-:Y:S02]  /*f340*/  HADD2.F32 R48, -RZ, R65.H1_H1 ;  /* 0x30000041ff307230 */ /* 0x000fe40000004100 */
[-C--:B------:R-:W-:Y:S01]  /*f350*/  FFMA.FTZ R79, R44, R62.reuse, R79 ;  /* 0x0000003e2c4f7223 */ /* 0x080fe2000001004f */
[----:B------:R-:W-:Y:S02]  /*f360*/  HADD2.F32 R47, -RZ, R47.H1_H1 ;  /* 0x3000002fff2f7230 */ /* 0x000fe40000004100 */
[----:B------:R-:W-:Y:S01]  /*f370*/  FFMA.FTZ R67, R60, R63, R67 ;  /* 0x0000003f3c437223 */ /* 0x000fe20000010043 */
[----:B------:R-:W-:Y:S02]  /*f380*/  HADD2.F32 R50, -RZ, R50.H1_H1 ;  /* 0x30000032ff327230 */ /* 0x000fe40000004100 */
[----:B------:R-:W-:Y:S01]  /*f390*/  FFMA.FTZ R76, R49, R62, -R76 ;  /* 0x0000003e314c7223 */ /* 0x000fe2000001084c */
[----:B------:R-:W-:-:S02]  /*f3a0*/  HADD2.F32 R64, -RZ, R64.H1_H1 ;  /* 0x30000040ff407230 */ /* 0x000fc40000004100 */
[-C--:B------:R-:W-:Y:S01]  /*f3b0*/  FMUL.FTZ R60, R51, R48.reuse ;  /* 0x00000030333c7220 */ /* 0x080fe20000410000 */
[----:B------:R-:W-:Y:S02]  /*f3c0*/  HADD2.F32 R45, -RZ, R45.H1_H1 ;  /* 0x3000002dff2d7230 */ /* 0x000fe40000004100 */
        /* <DEDUP_REMOVED lines=20> */
.L_x_3278:
[----:B------:R-:W-:Y:S05]  /*f510*/  BSYNC B1 ;  /* 0x0000000000017941 */ /* 0x000fea0003800000 */
.L_x_3277:
[----:B0-----:R0:W-:Y:S01]  /*f520*/  STG.E.128 desc[UR54][R52.64], R44 ;  /* 0x0000002c34007986 */ /* 0x0011e2000c101d36 */
[----:B------:R-:W-:-:S13]  /*f530*/  ISETP.GE.AND P3, PT, R55, R156, PT ;  /* 0x0000009c3700720c */ /* 0x000fda0003f66270 */
[----:B------:R-:W-:Y:S05]  /*f540*/  @P3 BRA `(.L_x_3227) ;  /* 0x0000000000f83947 */ /* 0x000fea0003800000 */
[--C-:B0-----:R-:W-:Y:S02]  /*f550*/  SHF.R.S32.HI R44, RZ, 0x1f, R55.reuse ;  /* 0x0000001fff2c7819 */ /* 0x101fe40000011437 */
[----:B------:R-:W-:-:S04]  /*f560*/  IADD3 R55, P3, P4, R120, R140, R55 ;  /* 0x0000008c78377210 */ /* 0x000fc80007c7e037 */
[----:B------:R-:W-:Y:S02]  /*f570*/  IADD3.X R44, R0, R57, R44, P3, P4 ;  /* 0x00000039002c7210 */ /* 0x000fe40001fe842c */
[----:B------:R-:W-:-:S05]  /*f580*/  IADD3 R126, P3, R55, R126, RZ ;  /* 0x0000007e377e7210 */ /* 0x000fca0007f7e0ff */
[----:B------:R-:W-:-:S05]  /*f590*/  IMAD.X R127, R44, 0x1, R127, P3 ;  /* 0x000000012c7f7824 */ /* 0x000fca00018e067f */
[----:B-1----:R0:W-:Y:S01]  /*f5a0*/  STG.E.128 desc[UR54][R126.64], R48 ;  /* 0x000000307e007986 */ /* 0x0021e2000c101d36 */
[----:B------:R-:W-:Y:S05]  /*f5b0*/  BRA `(.L_x_3227) ;  /* 0x0000000000dc7947 */ /* 0x000fea0003800000 */
.L_x_3194:
[----:B------:R-:W-:-:S06]  /*f5c0*/  UISETP.NE.AND UP0, UPT, UR53, 0x3, UPT ;  /* 0x000000033500788c */ /* 0x000fcc000bf05270 */
[----:B------:R-:W-:-:S13]  /*f5d0*/  PLOP3.LUT P2, PT, PT, PT, UP0, 0x80, 0x0 ;  /* 0x000000000000781c */ /* 0x000fda0003f4f008 */
[----:B------:R-:W-:Y:S05]  /*f5e0*/  @!P2 BRA `(.L_x_3279) ;  /* 0x000000000004a947 */ /* 0x000fea0003800000 */
[----:B------:R-:W-:Y:S01]  /*f5f0*/  BPT.TRAP 0x1 ;  /* 0x000000040000795c */ /* 0x000fe20000300000 */
.L_x_3279:
[----:B------:R-:W-:Y:S01]  /*f600*/  IMAD R43, R19, 0x8, R18 ;  /* 0x00000008132b7824 */ /* 0x000fe200078e0212 */
[----:B------:R-:W-:Y:S01]  /*f610*/  SHF.L.U32 R100, R223, 0x1f, RZ ;  /* 0x0000001fdf647819 */ /* 0x000fe200000006ff */
[----:B------:R-:W-:Y:S01]  /*f620*/  IMAD R42, R24, -0xa0, R2 ;  /* 0xffffff60182a7824 */ /* 0x000fe200078e0202 */
[----:B------:R-:W-:Y:S02]  /*f630*/  BSSY B1, `(.L_x_3280) ;  /* 0x0000004000017945 */ /* 0x000fe40003800000 */
[----:B------:R-:W0:Y:S02]  /*f640*/  SYNCS.PHASECHK.TRANS64.TRYWAIT P3, [R43+URZ+0x33490], R100 ;  /* 0x033490642b0075a7 */ /* 0x000e24000806017f */
[----:B------:R-:W-:Y:S01]  /*f650*/  VIMNMX R42, R42, 0xa0, PT ;  /* 0x000000a02a2a7848 */ /* 0x000fe20003fe0100 */
[----:B0-----:R-:W-:Y:S06]  /*f660*/  @!P3 BRA `(.L_x_3281) ;  /* 0x000001b40010b947 */ /* 0x001fec0003800000 */
.L_x_3513:
[----:B------:R-:W-:Y:S05]  /*f670*/  BSYNC B1 ;  /* 0x0000000000017941 */ /* 0x000fea0003800000 */
.L_x_3280:
[----:B------:R-:W-:Y:S01]  /*f680*/  ISETP.GE.AND P3, PT, R220, R42, PT ;  /* 0x0000002adc00720c */ /* 0x000fe20003f66270 */
[----:B------:R-:W-:-:S12]  /*f690*/  BSSY B1, `(.L_x_3282) ;  /* 0x0000014000017945 */ /* 0x000fd80003800000 */
[----:B------:R-:W-:Y:S05]  /*f6a0*/  @P3 BRA `(.L_x_3283) ;  /* 0x0000000000483947 */ /* 0x000fea0003800000 */
[----:B------:R-:W-:-:S13]  /*f6b0*/  ISETP.NE.AND P3, PT, R34, RZ, PT ;  /* 0x000000ff2200720c */ /* 0x000fda0003f65270 */
[----:B------:R-:W1:Y:S04]  /*f6c0*/  @P3 LDS.128 R44, [R40+0x24200] ;  /* 0x02420000282c3984 */ /* 0x000e680000000c00 */
[----:B-1----:R-:W-:Y:S01]  /*f6d0*/  @P3 STG.E.128 desc[UR54][R50.64], R44 ;  /* 0x0000002c32003986 */ /* 0x002fe2000c101d36 */
        /* <DEDUP_REMOVED lines=14> */
[----:B-1----:R1:W-:Y:S02]  /*f7c0*/  @P3 STG.E.128 desc[UR54][R50.64+0xa0], R44 ;  /* 0x0000a02c32003986 */ /* 0x0023e4000c101d36 */
.L_x_3283:
[----:B------:R-:W-:Y:S05]  /*f7d0*/  BSYNC B1 ;  /* 0x0000000000017941 */ /* 0x000fea0003800000 */
.L_x_3282:
[----:B-1----:R-:W-:-:S04]  /*f7e0*/  IADD3 R44, R220, 0x80, RZ ;  /* 0x00000080dc2c7810 */ /* 0x002fc80007ffe0ff */
[----:B------:R-:W-:-:S13]  /*f7f0*/  ISETP.GE.AND P3, PT, R44, R42, PT ;  /* 0x0000002a2c00720c */ /* 0x000fda0003f66270 */
        /* <DEDUP_REMOVED lines=19> */
.L_x_3227:
[----:B------:R-:W-:Y:S05]  /*f930*/  BSYNC B0 ;  /* 0x0000000000007941 */ /* 0x000fea0003800000 */
.L_x_3193:
        /* <DEDUP_REMOVED lines=17> */
.L_x_3285:
[----:B------:R-:W-:Y:S05]  /*fa50*/  BSYNC B0 ;  /* 0x0000000000007941 */ /* 0x000fea0003800000 */
.L_x_3284:
[----:B------:R-:W1:Y:S01]  /*fa60*/  SYNCS.PHASECHK.TRANS64.TRYWAIT P2, [R43+URZ+0x334b0], R100 ;  /* 0x0334b0642b0075a7 */ /* 0x000e62000804017f */
[----:B------:R-:W-:Y:S01]  /*fa70*/  ULDC UR37, c[0x0][0x2e4] ;  /* 0x0000b90000257ab9 */ /* 0x000fe20000000800 */
[----:B------:R-:W-:Y:S01]  /*fa80*/  ULDC.64 UR40, c[0x0][0x318] ;  /* 0x0000c60000287ab9 */ /* 0x000fe20000000a00 */
[----:B------:R-:W-:Y:S01]  /*fa90*/  ULDC.64 UR38, c[0x0][0x308] ;  /* 0x0000c20000267ab9 */ /* 0x000fe20000000a00 */
[----:B------:R-:W-:Y:S01]  /*faa0*/  BSSY B0, `(.L_x_3286) ;  /* 0x0000003000007945 */ /* 0x000fe20003800000 */
[----:B------:R-:W-:-:S03]  /*fab0*/  IMAD.WIDE R48, R24, 0xa0, R102 ;  /* 0x000000a018307825 */ /* 0x000fc600078e0266 */
[----:B-1----:R-:W-:Y:S05]  /*fac0*/  @!P2 BRA `(.L_x_3287) ;  /* 0x000001b0000ca947 */ /* 0x002fea0003800000 */
.L_x_3514:
[----:B------:R-:W-:Y:S05]  /*fad0*/  BSYNC B0 ;  /* 0x0000000000007941 */ /* 0x000fea0003800000 */
.L_x_3286:
[----:B------:R-:W-:Y:S01]  /*fae0*/  ISETP.GE.AND P2, PT, R220, R42, PT ;  /* 0x0000002adc00720c */ /* 0x000fe20003f46270 */
[----:B------:R-:W-:-:S12]  /*faf0*/  BSSY B0, `(.L_x_3288) ;  /* 0x000001b000007945 */ /* 0x000fd80003800000 */
[----:B------:R-:W-:Y:S05]  /*fb00*/  @P2 BRA `(.L_x_3289) ;  /* 0x0000000000642947 */ /* 0x000fea0003800000 */
[----:B0-----:R-:W-:Y:S02]  /*fb10*/  IMAD.MOV.U32 R44, RZ, RZ, R118 ;  /* 0x000000ffff2c7224 */ /* 0x001fe400078e0076 */
        /* <DEDUP_REMOVED lines=23> */
[----:B0-----:R2:W-:Y:S02]  /*fc90*/  @!P2 STG.E.128 desc[UR54][R50.64+0xa0], R44 ;  /* 0x0000a02c3200a986 */ /* 0x0015e4000c101d36 */
.L_x_3289:
[----:B------:R-:W-:Y:S05]  /*fca0*/  BSYNC B0 ;  /* 0x0000000000007941 */ /* 0x000fea0003800000 */
.L_x_3288:
[----:B0-2---:R-:W-:Y:S01]  /*fcb0*/  VIADD R44, R220, 0x80 ;  /* 0x00000080dc2c7836 */ /* 0x005fe20000000000 */
[----:B------:R-:W-:Y:S04]  /*fcc0*/  BSSY B0, `(.L_x_3290) ;  /* 0x000001e000007945 */ /* 0x000fe80003800000 */
[----:B------:R-:W-:-:S13]  /*fcd0*/  ISETP.GE.AND P2, PT, R44, R42, PT ;  /* 0x0000002a2c00720c */ /* 0x000fda0003f46270 */
[----:B------:R-:W-:Y:S05]  /*fce0*/  @P2 BRA `(.L_x_3291) ;  /* 0x00000000006c2947 */ /* 0x000fea0003800000 */
[----:B------:R-:W-:Y:S01]  /*fcf0*/  IADD3 R47, P2, R48, 0x80, RZ ;  /* 0x00000080302f7810 */ /* 0x000fe20007f5e0ff */
[----:B------:R-:W-:Y:S02]  /*fd00*/  IMAD.MOV.U32 R44, RZ, RZ, R118 ;  /* 0x000000ffff2c7224 */ /* 0x000fe400078e0076 */
[----:B------:R-:W-:Y:S01]  /*fd10*/  IMAD.MOV.U32 R45, RZ, RZ, R33 ;  /* 0x000000ffff2d7224 */ /* 0x000fe200078e0021 */
[----:B------:R-:W-:Y:S01]  /*fd20*/  IADD3.X R48, RZ, R49, RZ, P2, !PT ;  /* 0x00000031ff307210 */ /* 0x000fe200017fe4ff */
        /* <DEDUP_REMOVED lines=23> */
.L_x_3291:
[----:B------:R-:W-:Y:S05]  /*fea0*/  BSYNC B0 ;  /* 0x0000000000007941 */ /* 0x000fea0003800000 */
.L_x_3290:
[----:B------:R-:W2:Y:S01]  /*feb0*/  LDL R40, [R1+0x10] ;  /* 0x0000100001287983 */ /* 0x000ea20000100800 */
[----:B------:R-:W-:Y:S02]  /*fec0*/  VIADD R19, R19, 0x1 ;  /* 0x0000000113137836 */ /* 0x000fe40000000000 */
[----:B-1----:R-:W-:Y:S01]  /*fed0*/  @!P3 VIADD R43, R43, 0x334c0 ;  /* 0x000334c02b2bb836 */ /* 0x002fe20000000000 */
[----:B------:R-:W-:Y:S01]  /*fee0*/  @!PT LDS RZ, [RZ] ;  /* 0x00000000fffff984 */ /* 0x000fe20000000800 */
[----:B------:R-:W-:Y:S01]  /*fef0*/  @!PT LDS RZ, [RZ] ;  /* 0x00000000fffff984 */ /* 0x000fe20000000800 */
[----:B------:R-:W-:Y:S01]  /*ff00*/  @!PT LDS RZ, [RZ] ;  /* 0x00000000fffff984 */ /* 0x000fe20000000800 */
[----:B------:R-:W-:Y:S01]  /*ff10*/  @!PT LDS RZ, [RZ] ;  /* 0x00000000fffff984 */ /* 0x000fe20000000800 */
[----:B------:R1:W-:Y:S06]  /*ff20*/  MEMBAR.ALL.CTA ;  /* 0x0000000000007992 */ /* 0x0003ec0000008000 */
[----:B-1----:R-:W1:Y:S02]  /*ff30*/  FENCE.VIEW.ASYNC.S ;  /* 0x00000000000073c6 */ /* 0x002e640000000000 */
[----:B-1----:R1:W-:Y:S01]  /*ff40*/  BAR.SYNC.DEFER_BLOCKING R151, 0x80 ;  /* 0x000200970000751d */ /* 0x0023e20000010000 */
[----:B------:R-:W-:-:S02]  /*ff50*/  ISETP.NE.AND P2, PT, R19, 0x2, PT ;  /* 0x000000021300780c */ /* 0x000fc40003f45270 */
[----:B------:R-:W-:Y:S02]  /*ff60*/  @!P3 PRMT R43, RZ, 0x654, R43 ;  /* 0x00000654ff2bb816 */ /* 0x000fe4000000002b */
[----:B------:R-:W-:Y:S02]  /*ff70*/  SEL R19, R19, RZ, P2 ;  /* 0x000000ff13137207 */ /* 0x000fe40001000000 */
[----:B------:R1:W-:Y:S01]  /*ff80*/  @!P3 SYNCS.ARRIVE.TRANS64.RED.A1T0 RZ, [R43+URZ], RZ ;  /* 0x000000ff2bffb9a7 */ /* 0x0003e2000810043f */
[----:B--2---:R-:W-:Y:S02]  /*ff90*/  LOP3.LUT P4, RZ, R40, 0x2, RZ, 0xc0, !PT ;  /* 0x0000000228ff7812 */ /* 0x004fe4000788c0ff */
[----:B------:R-:W-:-:S04]  /*ffa0*/  SEL R40, RZ, 0x1, P2 ;  /* 0x00000001ff287807 */ /* 0x000fc80001000000 */
[----:B------:R-:W-:-:S07]  /*ffb0*/  LOP3.LUT R223, R223, R40, RZ, 0x3c, !PT ;  /* 0x00000028dfdf7212 */ /* 0x000fce00078e3cff */
[----:B-1----:R-:W-:Y:S05]  /*ffc0*/  @P4 BRA `(.L_x_3292) ;  /* 0xffffff2800244947 */ /* 0x002fea000383ffff */
[----:B------:R-:W1:Y:S01]  /*ffd0*/  S2R R41, SR_TID.X ;  /* 0x0000000000297919 */ /* 0x000e620000002100 */
[----:B------:R-:W-:Y:S02]  /*ffe0*/  PLOP3.LUT P0, PT, PT, PT, PT, 0x8, 0x0 ;  /* 0x000000000000781c */ /* 0x000fe40003f0e170 */
[----:B-1----:R-:W-:-:S04]  /*fff0*/  SHF.R.U32.HI R41, RZ, 0x7, R41 ;  /* 0x00000007ff297819 */ /* 0x002fc80000011629 */
[----:B------:R-:W-:-:S13]  /*10000*/  ISETP.NE.AND P4, PT, R41, 0x1, PT ;  /* 0x000000012900780c */ /* 0x000fda0003f85270 */
[----:B------:R-:W-:Y:S06]  /*10010*/  @!P4 BAR.ARV 0x9, 0x100 ;  /* 0x024400000000cb1d */ /* 0x000fec0000002000 */
.L_x_3188:
[----:B------:R-:W1:Y:S01]  /*10020*/  LDC R0, c[0x0][0x428] ;  /* 0x00010a00ff007b82 */ /* 0x000e620000000800 */
[----:B------:R-:W-:Y:S02]  /*10030*/  MOV R234, R146 ;  /* 0x0000009200ea7202 */ /* 0x000fe40000000f00 */
[----:B------:R-:W-:Y:S02]  /*10040*/  CS2R R124, SRZ ;  /* 0x00000000007c7805 */ /* 0x000fe4000001ff00 */
[----:B------:R-:W-:Y:S01]  /*10050*/  ISETP.GE.AND P2, PT, R149, 0x1, PT ;  /* 0x000000019500780c */ /* 0x000fe20003f46270 */
[----:B------:R-:W-:Y:S01]  /*10060*/  IMAD.MOV.U32 R122, RZ, RZ, RZ ;  /* 0x000000ffff7a7224 */ /* 0x000fe200078e00ff */
[----:B------:R-:W-:Y:S01]  /*10070*/  PLOP3.LUT P1, PT, PT, PT, PT, 0x80, 0x0 ;  /* 0x000000000000781c */ /* 0x000fe20003f2f070 */
[----:B------:R-:W-:Y:S01]  /*10080*/  IMAD.MOV.U32 R119, RZ, RZ, RZ ;  /* 0x000000ffff777224 */ /* 0x000fe200078e00ff */
        /* <DEDUP_REMOVED lines=11> */
[----:B------:R-:W-:Y:S01]  /*10140*/  IMAD.MOV.U32 R67, RZ, RZ, RZ ;  /* 0x000000ffff437224 */ /* 0x000fe200078e00ff */
[----:B------:R-:W-:Y:S02]  /*10150*/  CS2R R72, SRZ ;  /* 0x0000000000487805 */ /* 0x000fe4000001ff00 */
[----:B------:R-:W-:Y:S01]  /*10160*/  CS2R R70, SRZ ;  /* 0x0000000000467805 */ /* 0x000fe2000001ff00 */
[----:B------:R-:W-:Y:S01]  /*10170*/  IMAD.MOV.U32 R82, RZ, RZ, RZ ;  /* 0x000000ffff527224 */ /* 0x000fe200078e00ff */
[----:B------:R-:W-:-:S02]  /*10180*/  CS2R R64, SRZ ;  /* 0x0000000000407805 */ /* 0x000fc4000001ff00 */
[----:B------:R-:W-:Y:S02]  /*10190*/  CS2R R74, SRZ ;  /* 0x00000000004a7805 */ /* 0x000fe4000001ff00 */
[----:B-1----:R-:W-:Y:S02]  /*101a0*/  ISETP.NE.AND P3, PT, R0, 0x1, PT ;  /* 0x000000010000780c */ /* 0x002fe40003f65270 */
[----:B------:R-:W-:Y:S02]  /*101b0*/  CS2R R60, SRZ ;  /* 0x00000000003c7805 */ /* 0x000fe4000001ff00 */
[----:B------:R-:W-:Y:S02]  /*101c0*/  MOV R86, RZ ;  /* 0x000000ff00567202 */ /* 0x000fe40000000f00 */
        /* <DEDUP_REMOVED lines=8> */
[----:B------:R-:W-:Y:S02]  /*10250*/  CS2R R100, SRZ ;  /* 0x0000000000647805 */ /* 0x000fe4000001ff00 */
[----:B------:R-:W-:Y:S01]  /*10260*/  CS2R R32, SRZ ;  /* 0x0000000000207805 */ /* 0x000fe2000001ff00 */
[----:B------:R-:W0:Y:S01]  /*10270*/  @P3 LDC R3, c[0x0][0x42c] ;  /* 0x00010b00ff033b82 */ /* 0x000e220000000800 */
[----:B------:R-:W-:Y:S02]  /*10280*/  CS2R R8, SRZ ;  /* 0x0000000000087805 */ /* 0x000fe4000001ff00 */
[----:B------:R-:W-:Y:S02]  /*10290*/  CS2R R26, SRZ ;  /* 0x00000000001a7805 */ /* 0x000fe4000001ff00 */
[----:B------:R-:W-:Y:S02]  /*102a0*/  CS2R R104, SRZ ;  /* 0x0000000000687805 */ /* 0x000fe4000001ff00 */
[----:B------:R-:W-:-:S02]  /*102b0*/  CS2R R40, SRZ ;  /* 0x0000000000287805 */ /* 0x000fc4000001ff00 */
[----:B------:R-:W-:Y:S01]  /*102c0*/  CS2R R12, SRZ ;  /* 0x00000000000c7805 */ /* 0x000fe2000001ff00 */
[----:B------:R-:W-:Y:S01]  /*102d0*/  IMAD.MOV.U32 R50, RZ, RZ, RZ ;  /* 0x000000ffff327224 */ /* 0x000fe200078e00ff */
[----:B------:R-:W-:Y:S01]  /*102e0*/  CS2R R28, SRZ ;  /* 0x00000000001c7805 */ /* 0x000fe2000001ff00 */
[----:B------:R-:W1:Y:S01]  /*102f0*/  @P3 LDC R0, c[0x0][0x430] ;  /* 0x00010c00ff003b82 */ /* 0x000e620000000800 */
[----:B------:R-:W-:Y:S01]  /*10300*/  CS2R R6, SRZ ;  /* 0x0000000000067805 */ /* 0x000fe2000001ff00 */
[----:B------:R-:W-:Y:S01]  /*10310*/  IMAD.MOV.U32 R55, RZ, RZ, RZ ;  /* 0x000000ffff377224 */ /* 0x000fe200078e00ff */
[----:B------:R-:W-:Y:S01]  /*10320*/  CS2R R108, SRZ ;  /* 0x00000000006c7805 */ /* 0x000fe2000001ff00 */
[----:B------:R-:W-:Y:S01]  /*10330*/  IMAD.MOV.U32 R46, RZ, RZ, RZ ;  /* 0x000000ffff2e7224 */ /* 0x000fe200078e00ff */
        /* <DEDUP_REMOVED lines=8> */
[----:B------:R-:W-:-:S02]  /*103c0*/  MOV R4, RZ ;  /* 0x000000ff00047202 */ /* 0x000fc40000000f00 */
[----:B------:R-:W-:Y:S01]  /*103d0*/  CS2R R128, SRZ ;  /* 0x0000000000807805 */ /* 0x000fe2000001ff00 */
[----:B0-----:R-:W-:-:S05]  /*103e0*/  @P3 IMAD.HI.U32 R3, R146, R3, RZ ;  /* 0x0000000392033227 */ /* 0x001fca00078e00ff */
[----:B-1----:R-:W-:Y:S01]  /*103f0*/  @P3 SHF.R.U32.HI R234, RZ, R0, R3 ;  /* 0x00000000ffea3219 */ /* 0x002fe20000011603 */
[----:B------:R-:W-:Y:S06]  /*10400*/  @P0 BRA `(.L_x_3293) ;  /* 0x00000000000c0947 */ /* 0x000fec0003800000 */
[----:B------:R-:W0:Y:S01]  /*10410*/  FENCE.VIEW.ASYNC.G ;  /* 0x00000000000073c6 */ /* 0x000e220000000100 */
[----:B------:R-:W-:Y:S05]  /*10420*/  WARPSYNC.ALL ;  /* 0x0000000000007948 */ /* 0x000fea0003800000 */
[----:B0-----:R-:W-:Y:S06]  /*10430*/  BAR.ARV 0xc, 0x180 ;  /* 0x0306000000007b1d */ /* 0x001fec0000002000 */
.L_x_3293:
[----:B------:R-:W-:Y:S02]  /*10440*/  IMAD.MOV.U32 R24, RZ, RZ, RZ ;  /* 0x000000ffff187224 */ /* 0x000fe400078e00ff */
[----:B------:R-:W-:Y:S01]  /*10450*/  IMAD.MOV.U32 R5, RZ, RZ, RZ ;  /* 0x000000ffff057224 */ /* 0x000fe200078e00ff */
[----:B------:R-:W-:Y:S06]  /*10460*/  @!P2 BRA `(.L_x_3294) ;  /* 0x000000fc00f0a947 */ /* 0x000fec0003800000 */
[----:B------:R-:W-:-:S03]  /*10470*/  UMOV UR4, 0xffffffff ;  /* 0xffffffff00047882 */ /* 0x000fc60000000000 */
[----:B------:R-:W-:Y:S05]  /*10480*/  BRA.DIV UR4, `(.L_x_3295) ;  /* 0x000001a604b07947 */ /* 0x000fea000b800000 */
[----:B------:R-:W0:Y:S02]  /*10490*/  S2R R0, SR_TID.X ;  /* 0x0000000000007919 */ /* 0x000e240000002100 */
[----:B0-----:R-:W-:-:S05]  /*104a0*/  VIADD R2, R0, 0xffffff80 ;  /* 0xffffff8000027836 */ /* 0x001fca0000000000 */
[----:B------:R-:W-:-:S04]  /*104b0*/  SHF.R.S32.HI R0, RZ, 0x1f, R2 ;  /* 0x0000001fff007819 */ /* 0x000fc80000011402 */
[----:B------:R-:W-:-:S04]  /*104c0*/  LEA.HI R0, R0, R2, RZ, 0x7 ;  /* 0x0000000200007211 */ /* 0x000fc800078f38ff */
[----:B------:R-:W-:-:S05]  /*104d0*/  SHF.R.S32.HI R0, RZ, 0x7, R0 ;  /* 0x00000007ff007819 */ /* 0x000fca0000011400 */
[----:B------:R0:W1:Y:S02]  /*104e0*/  SHFL.IDX PT, R231, R0, RZ, 0x1f ;  /* 0x00001fff00e77589 */ /* 0x00006400000e0000 */
.L_x_3517:
[----:B01----:R-:W-:Y:S01]  /*104f0*/  LEA.HI R0, R231, R231, RZ, 0x1 ;  /* 0x000000e7e7007211 */ /* 0x003fe200078f08ff */
        /* <DEDUP_REMOVED lines=24> */
.L_x_3296:
[----:B------:R-:W2:Y:S01]  /*10680*/  LDL R2, [R1+0xc] ;  /* 0x00000c0001027983 */ /* 0x000ea20000100800 */
[----:B------:R-:W-:Y:S01]  /*10690*/  ULDC.64 UR4, c[0x0][0x990] ;  /* 0x0002640000047ab9 */ /* 0x000fe20000000a00 */
[----:B------:R-:W-:Y:S01]  /*106a0*/  ULDC.64 UR6, c[0x0][0x998] ;  /* 0x0002660000067ab9 */ /* 0x000fe20000000a00 */
[----:B------:R-:W-:Y:S02]  /*106b0*/  ISETP.NE.U32.AND P0, PT, RZ, UR4, PT ;  /* 0x00000004ff007c0c */ /* 0x000fe4000bf05070 */
[----:B------:R-:W-:Y:S02]  /*106c0*/  ISETP.NE.U32.AND P1, PT, RZ, UR6, PT ;  /* 0x00000006ff007c0c */ /* 0x000fe4000bf25070 */
[----:B------:R-:W-:Y:S02]  /*106d0*/  ISETP.NE.AND.EX P0, PT, RZ, UR5, PT, P0 ;  /* 0x00000005ff007c0c */ /* 0x000fe4000bf05300 */
[----:B------:R-:W-:-:S11]  /*106e0*/  ISETP.NE.AND.EX P1, PT, RZ, UR7, PT, P1 ;  /* 0x00000007ff007c0c */ /* 0x000fd6000bf25310 */
[----:B------:R-:W2:Y:S01]  /*106f0*/  @P0 LDC.64 R8, c[0x0][0x9a8] ;  /* 0x00026a00ff080b82 */ /* 0x000ea20000000a00 */
[----:B------:R-:W-:-:S07]  /*10700*/  @P0 SHF.R.S32.HI R7, RZ, 0x1f, R234 ;  /* 0x0000001fff070819 */ /* 0x000fce00000114ea */
[----:B------:R-:W0:Y:S08]  /*10710*/  @P1 LDC.64 R10, c[0x0][0x9b8] ;  /* 0x00026e00ff0a1b82 */ /* 0x000e300000000a00 */
[----:B------:R-:W1:Y:S08]  /*10720*/  @P0 LDC.64 R12, c[0x0][0x9b0] ;  /* 0x00026c00ff0c0b82 */ /* 0x000e700000000a00 */
[----:B------:R-:W3:Y:S01]  /*10730*/  @P1 LDC.64 R14, c[0x0][0x9c0] ;  /* 0x00027000ff0e1b82 */ /* 0x000ee20000000a00 */
[----:B-1----:R-:W-:-:S02]  /*10740*/  @P0 IMAD R7, R7, R12, RZ ;  /* 0x0000000c07070224 */ /* 0x002fc400078e02ff */
[C---:B--2---:R-:W-:Y:S02]  /*10750*/  @P0 IMAD R0, R2.reuse, R8, RZ ;  /* 0x0000000802000224 */ /* 0x044fe400078e02ff */
[----:B0-----:R-:W-:Y:S02]  /*10760*/  @P1 IMAD R4, R2, R10, RZ ;  /* 0x0000000a02041224 */ /* 0x001fe400078e02ff */
[C---:B------:R-:W-:Y:S02]  /*10770*/  @P0 IMAD R9, R237.reuse, R9, R0 ;  /* 0x00000009ed090224 */ /* 0x040fe400078e0200 */
[----:B------:R-:W-:-:S04]  /*10780*/  @P0 IMAD.WIDE.U32 R2, R237, R8, RZ ;  /* 0x00000008ed020225 */ /* 0x000fc800078e00ff */
[C---:B------:R-:W-:Y:S02]  /*10790*/  @P1 IMAD R11, R237.reuse, R11, R4 ;  /* 0x0000000bed0b1224 */ /* 0x040fe400078e0204 */
[----:B------:R-:W-:-:S04]  /*107a0*/  @P1 IMAD.WIDE.U32 R4, R237, R10, RZ ;  /* 0x0000000aed041225 */ /* 0x000fc800078e00ff */
[----:B------:R-:W-:Y:S01]  /*107b0*/  @P0 IMAD.IADD R3, R3, 0x1, R9 ;  /* 0x0000000103030824 */ /* 0x000fe200078e0209 */
[----:B------:R-:W-:Y:S02]  /*107c0*/  @P1 SHF.R.S32.HI R9, RZ, 0x1f, R234 ;  /* 0x0000001fff091819 */ /* 0x000fe400000114ea */
[----:B------:R-:W-:Y:S01]  /*107d0*/  @P1 IADD3 R5, R5, R11, RZ ;  /* 0x0000000b05051210 */ /* 0x000fe20007ffe0ff */
[----:B------:R-:W-:-:S04]  /*107e0*/  @P0 IMAD.WIDE.U32 R2, R234, R12, R2 ;  /* 0x0000000cea020225 */ /* 0x000fc800078e0002 */
[-C--:B---3--:R-:W-:Y:S02]  /*107f0*/  @P1 IMAD R0, R9, R14.reuse, RZ ;  /* 0x0000000e09001224 */ /* 0x088fe400078e02ff */
[C---:B------:R-:W-:Y:S02]  /*10800*/  @P0 IMAD R9, R234.reuse, R13, R7 ;  /* 0x0000000dea090224 */ /* 0x040fe400078e0207 */
[C---:B------:R-:W-:Y:S02]  /*10810*/  @P1 IMAD R11, R234.reuse, R15, R0 ;  /* 0x0000000fea0b1224 */ /* 0x040fe400078e0200 */
[----:B------:R-:W-:Y:S01]  /*10820*/  @P1 IMAD.WIDE.U32 R6, R234, R14, R4 ;  /* 0x0000000eea061225 */ /* 0x000fe200078e0004 */
[----:B------:R-:W-:Y:S01]  /*10830*/  @P0 LEA R4, P2, R2, UR4, 0x2 ;  /* 0x0000000402040c11 */ /* 0x000fe2000f8410ff */
[----:B------:R-:W-:Y:S02]  /*10840*/  ULDC UR4, c[0x0][0x3d4] ;  /* 0x0000f50000047ab9 */ /* 0x000fe40000000800 */
[----:B------:R-:W-:Y:S01]  /*10850*/  @P0 IMAD.IADD R5, R3, 0x1, R9 ;  /* 0x0000000103050824 */ /* 0x000fe200078e0209 */
[----:B------:R-:W-:Y:S01]  /*10860*/  @P1 LEA R8, P3, R6, UR6, 0x2 ;  /* 0x0000000606081c11 */ /* 0x000fe2000f8610ff */
[----:B------:R-:W-:-:S02]  /*10870*/  @P1 IMAD.IADD R3, R7, 0x1, R11 ;  /* 0x0000000107031824 */ /* 0x000fc400078e020b */
[----:B------:R-:W-:Y:S01]  /*10880*/  IMAD.MOV.U32 R0, RZ, RZ, 0x3f800000 ;  /* 0x3f800000ff007424 */ /* 0x000fe200078e00ff */
        /* <DEDUP_REMOVED lines=13> */
[----:B------:R-:W-:-:S04]  /*10960*/  MOV R3, UR4 ;  /* 0x0000000400037c02 */ /* 0x000fc80008000f00 */
[----:B------:R-:W-:-:S04]  /*10970*/  SHF.L.U32 R3, R3, 0x1f, RZ ;  /* 0x0000001f03037819 */ /* 0x000fc800000006ff */
[----:B------:R0:W1:Y:S03]  /*10980*/  SYNCS.PHASECHK.TRANS64.TRYWAIT P0, [R18+URZ+0x33400], R3 ;  /* 0x03340003120075a7 */ /* 0x000066000800017f */
[----:B-1----:R-:W-:Y:S05]  /*10990*/  @!P0 NANOSLEEP.SYNCS 0x989680 ;  /* 0x009896800000895d */ /* 0x002fea0003900000 */
[----:B------:R-:W1:Y:S01]  /*109a0*/  @!P0 SYNCS.PHASECHK.TRANS64 P0, [R18+URZ+0x33400], R3 ;  /* 0x03340003120085a7 */ /* 0x000e62000800007f */
[----:B------:R-:W-:Y:S04]  /*109b0*/  BSSY B0, `(.L_x_3298) ;  /* 0x0000006000007945 */ /* 0x000fe80003800000 */
[----:B-1----:R-:W-:Y:S05]  /*109c0*/  @P0 BRA `(.L_x_3299) ;  /* 0x0000000000100947 */ /* 0x002fea0003800000 */
.L_x_3300:
[----:B-1----:R1:W2:Y:S02]  /*109d0*/  SYNCS.PHASECHK.TRANS64.TRYWAIT P0, [R18+URZ+0x33400], R3 ;  /* 0x03340003120075a7 */ /* 0x0022a4000800017f */
[----:B--2---:R-:W-:Y:S05]  /*109e0*/  @!P0 NANOSLEEP.SYNCS 0x989680 ;  /* 0x009896800000895d */ /* 0x004fea0003900000 */
[----:B------:R-:W2:Y:S02]  /*109f0*/  @!P0 SYNCS.PHASECHK.TRANS64 P0, [R18+URZ+0x33400], R3 ;  /* 0x03340003120085a7 */ /* 0x000ea4000800007f */
[----:B--2---:R-:W-:Y:S05]  /*10a00*/  @!P0 BRA `(.L_x_3300) ;  /* 0xfffffffc00f08947 */ /* 0x004fea000383ffff */
.L_x_3299:
[----:B------:R-:W-:Y:S05]  /*10a10*/  BSYNC B0 ;  /* 0x0000000000007941 */ /* 0x000fea0003800000 */
.L_x_3298:
[----:B------:R-:W-:Y:S05]  /*10a20*/  BRA `(.L_x_3301) ;  /* 0x0000006800bc7947 */ /* 0x000fea0003800000 */
.L_x_3297:
[----:B------:R-:W0:Y:S01]  /*10a30*/  LDC.64 R24, c[0x0][0x3c8] ;  /* 0x0000f200ff187b82 */ /* 0x000e220000000a00 */
[----:B-----5:R-:W-:Y:S01]  /*10a40*/  SHF.R.S32.HI R0, RZ, 0x1f, R123 ;  /* 0x0000001fff007819 */ /* 0x020fe2000001147b */
[--C-:B------:R-:W-:Y:S01]  /*10a50*/  IMAD.MOV.U32 R8, RZ, RZ, R16.reuse ;  /* 0x000000ffff087224 */ /* 0x100fe200078e0010 */
[----:B------:R-:W-:Y:S01]  /*10a60*/  SHF.R.S32.HI R9, RZ, 0x1f, R16 ;  /* 0x0000001fff097819 */ /* 0x000fe20000011410 */
[--C-:B------:R-:W-:Y:S01]  /*10a70*/  IMAD.MOV.U32 R10, RZ, RZ, R22.reuse ;  /* 0x000000ffff0a7224 */ /* 0x100fe200078e0016 */
[----:B------:R-:W-:Y:S01]  /*10a80*/  SHF.R.S32.HI R11, RZ, 0x1f, R22 ;  /* 0x0000001fff0b7819 */ /* 0x000fe20000011416 */
[----:B------:R-:W-:Y:S01]  /*10a90*/  ULDC.64 UR4, c[0x0][0x3d8] ;  /* 0x0000f60000047ab9 */ /* 0x000fe20000000a00 */
[----:B------:R-:W-:Y:S01]  /*10aa0*/  ULDC.64 UR6, c[0x0][0x3c8] ;  /* 0x0000f20000067ab9 */ /* 0x000fe20000000a00 */
[----:B------:R-:W1:Y:S01]  /*10ab0*/  LDC.64 R48, c[0x0][0x3e0] ;  /* 0x0000f800ff307b82 */ /* 0x000e620000000a00 */
[----:B------:R-:W-:Y:S01]  /*10ac0*/  IMAD R12, R0, UR4, RZ ;  /* 0x00000004000c7c24 */ /* 0x000fe2000f8e02ff */
[----:B------:R-:W-:Y:S01]  /*10ad0*/  ULOP3.LUT UP0, URZ, UR52, 0x1bf, URZ, 0xc0, !UPT ;  /* 0x000001bf343f7892 */ /* 0x000fe2000f80c03f */
[----:B------:R-:W-:-:S04]  /*10ae0*/  IMAD.WIDE.U32 R4, R123, UR4, R8 ;  /* 0x000000047b047c25 */ /* 0x000fc8000f8e0008 */
[C---:B------:R-:W-:Y:S01]  /*10af0*/  IMAD.WIDE.U32 R6, R123.reuse, UR4, R10 ;  /* 0x000000047b067c25 */ /* 0x040fe2000f8e000a */
[----:B------:R-:W-:Y:S02]  /*10b00*/  IADD3 R52, P0, R4, UR6, RZ ;  /* 0x0000000604347c10 */ /* 0x000fe4000ff1e0ff */
[----:B------:R-:W-:Y:S01]  /*10b10*/  PLOP3.LUT P2, PT, PT, PT, UP0, 0x80, 0x0 ;  /* 0x000000000000781c */ /* 0x000fe20003f4f008 */
[----:B------:R-:W-:Y:S01]  /*10b20*/  IMAD R3, R123, UR5, R12 ;  /* 0x000000057b037c24 */ /* 0x000fe2000f8e020c */
[----:B------:R-:W-:-:S04]  /*10b30*/  IADD3 R56, P1, R6, UR6, RZ ;  /* 0x0000000606387c10 */ /* 0x000fc8000ff3e0ff */
[----:B------:R-:W-:Y:S01]  /*10b40*/  IADD3.X R53, R3, UR7, R5, P0, !PT ;  /* 0x0000000703357c10 */ /* 0x000fe200087fe405 */
[----:B0-----:R-:W-:Y:S01]  /*10b50*/  IMAD.WIDE.U32 R24, R123, UR4, R24 ;  /* 0x000000047b187c25 */ /* 0x001fe2000f8e0018 */
[----:B------:R-:W-:Y:S01]  /*10b60*/  IADD3.X R57, R3, UR7, R7, P1, !PT ;  /* 0x0000000703397c10 */ /* 0x000fe20008ffe407 */
[----:B------:R-:W-:Y:S01]  /*10b70*/  ULDC.64 UR6, c[0x0][0x3e8] ;  /* 0x0000fa0000067ab9 */ /* 0x000fe20000000a00 */
[----:B------:R-:W-:Y:S01]  /*10b80*/  ULDC.64 UR4, c[0x0][0x3e0] ;  /* 0x0000f80000047ab9 */ /* 0x000fe20000000a00 */
[----:B------:R-:W-:Y:S02]  /*10b90*/  IMAD R0, R0, UR6, RZ ;  /* 0x0000000600007c24 */ /* 0x000fe4000f8e02ff */
[----:B------:R-:W-:-:S04]  /*10ba0*/  IMAD.WIDE.U32 R4, R123, UR6, R8 ;  /* 0x000000067b047c25 */ /* 0x000fc8000f8e0008 */
[----:B------:R-:W-:Y:S01]  /*10bb0*/  IMAD.WIDE.U32 R6, R123, UR6, R10 ;  /* 0x000000067b067c25 */ /* 0x000fe2000f8e000a */
[----:B------:R-:W-:-:S03]  /*10bc0*/  IADD3 R54, P0, R4, UR4, RZ ;  /* 0x0000000404367c10 */ /* 0x000fc6000ff1e0ff */
[C---:B------:R-:W-:Y:S01]  /*10bd0*/  IMAD R27, R123.reuse, UR7, R0 ;  /* 0x000000077b1b7c24 */ /* 0x040fe2000f8e0200 */
[----:B------:R-:W-:Y:S01]  /*10be0*/  IADD3 R58, P1, R6, UR4, RZ ;  /* 0x00000004063a7c10 */ /* 0x000fe2000ff3e0ff */
[----:B-1----:R-:W-:-:S03]  /*10bf0*/  IMAD.WIDE.U32 R48, R123, UR6, R48 ;  /* 0x000000067b307c25 */ /* 0x002fc6000f8e0030 */
[----:B------:R-:W-:Y:S01]  /*10c00*/  IADD3.X R55, R27, UR5, R5, P0, !PT ;  /* 0x000000051b377c10 */ /* 0x000fe200087fe405 */
[----:B------:R-:W-:Y:S01]  /*10c10*/  IMAD.IADD R26, R3, 0x1, R25 ;  /* 0x00000001031a7824 */ /* 0x000fe200078e0219 */
[C---:B------:R-:W-:Y:S01]  /*10c20*/  IADD3.X R59, R27.reuse, UR5, R7, P1, !PT ;  /* 0x000000051b3b7c10 */ /* 0x040fe20008ffe407 */
[----:B------:R-:W-:Y:S01]  /*10c30*/  IMAD.IADD R27, R27, 0x1, R49 ;  /* 0x000000011b1b7824 */ /* 0x000fe200078e0231 */
        /* <DEDUP_REMOVED lines=16> */
[----:B-1----:R-:W-:Y:S05]  /*10d40*/  CALL.ABS.NOINC R14 ;  /* 0x000000000e007343 */ /* 0x002fea0003c00000 */
.L_x_3302:
        /* <DEDUP_REMOVED lines=21> */
[C---:B------:R-:W-:Y:S01]  /*10ea0*/  VIADD R0, R16.reuse, 0x10 ;  /* 0x0000001010007836 */ /* 0x040fe20000000000 */
[----:B------:R-:W-:Y:S01]  /*10eb0*/  ULDC UR4, c[0x0][0x3d4] ;  /* 0x0000f50000047ab9 */ /* 0x000fe20000000800 */
[C---:B------:R-:W-:Y:S02]  /*10ec0*/  IADD3 R3, R16.reuse, 0x20, RZ ;  /* 0x0000002010037810 */ /* 0x040fe40007ffe0ff */
[----:B------:R-:W-:Y:S02]  /*10ed0*/  CS2R R44, SRZ ;  /* 0x00000000002c7805 */ /* 0x000fe4000001ff00 */
[----:B------:R-:W-:Y:S02]  /*10ee0*/  ISETP.GE.AND P5, PT, R16, UR4, PT ;  /* 0x0000000410007c0c */ /* 0x000fe4000bfa6270 */
[----:B------:R-:W-:Y:S02]  /*10ef0*/  CS2R R46, SRZ ;  /* 0x00000000002e7805 */ /* 0x000fe4000001ff00 */
[----:B------:R-:W-:Y:S01]  /*10f00*/  ISETP.GE.AND P4, PT, R0, UR4, PT ;  /* 0x0000000400007c0c */ /* 0x000fe2000bf86270 */
[C---:B------:R-:W-:Y:S01]  /*10f10*/  VIADD R0, R16.reuse, 0x30 ;  /* 0x0000003010007836 */ /* 0x040fe20000000000 */
[----:B------:R-:W-:Y:S01]  /*10f20*/  ISETP.GE.AND P3, PT, R3, UR4, PT ;  /* 0x0000000403007c0c */ /* 0x000fe2000bf66270 */
[----:B------:R-:W-:-:S03]  /*10f30*/  VIADD R3, R16, 0x40 ;  /* 0x0000004010037836 */ /* 0x000fc60000000000 */
[----:B------:R-:W-:Y:S01]  /*10f40*/  ISETP.GE.AND P2, PT, R0, UR4, PT ;  /* 0x0000000400007c0c */ /* 0x000fe2000bf46270 */
[----:B------:R-:W-:Y:S01]  /*10f50*/  VIADD R0, R16, 0x50 ;  /* 0x0000005010007836 */ /* 0x000fe20000000000 */
[----:B------:R-:W-:Y:S01]  /*10f60*/  ISETP.GE.AND P1, PT, R3, UR4, PT ;  /* 0x0000000403007c0c */ /* 0x000fe2000bf26270 */
[----:B------:R0:W5:Y:S04]  /*10f70*/  @!P5 LDG.E.64 R44, desc[UR54][R52.64] ;  /* 0x00000036342cd981 */ /* 0x000168000c1e1b00 */
[----:B------:R0:W5:Y:S01]  /*10f80*/  @!P5 LDG.E.64 R46, desc[UR54][R54.64] ;  /* 0x00000036362ed981 */ /* 0x000162000c1e1b00 */
        /* <DEDUP_REMOVED lines=11> */
[----:B------:R0:W5:Y:S04]  /*11040*/  @!P4 LDG.E.64 R40, desc[UR54][R52.64+0x10] ;  /* 0x000010363428c981 */ /* 0x000168000c1e1b00 */
        /* <DEDUP_REMOVED lines=8> */
[----:B------:R0:W5:Y:S02]  /*110d0*/  @!P5 LDG.E.64 R20, desc[UR54][R54.64+0x50] ;  /* 0x000050363614d981 */ /* 0x000164000c1e1b00 */
.L_x_3306:
[----:B------:R-:W-:Y:S05]  /*110e0*/  BSYNC B1 ;  /* 0x0000000000017941 */ /* 0x000fea0003800000 */
.L_x_3305:
[----:B------:R-:W-:-:S03]  /*110f0*/  UMOV UR4, 0xffffffff ;  /* 0xffffffff00047882 */ /* 0x000fc60000000000 */
[----:B------:R-:W-:Y:S05]  /*11100*/  BRA.DIV UR4, `(.L_x_3307) ;  /* 0x0000019a04d07947 */ /* 0x000fea000b800000 */
.L_x_3520:
[----:B------:R-:W-:-:S03]  /*11110*/  UMOV UR4, 0xffffffff ;  /* 0xffffffff00047882 */ /* 0x000fc60000000000 */
[----:B------:R-:W-:Y:S05]  /*11120*/  BRA.DIV UR4, `(.L_x_3308) ;  /* 0x0000019a04f07947 */ /* 0x000fea000b800000 */
.L_x_3523:
[----:B------:R-:W-:-:S03]  /*11130*/  UMOV UR4, 0xffffffff ;  /* 0xffffffff00047882 */ /* 0x000fc60000000000 */
[----:B------:R-:W-:Y:S05]  /*11140*/  BRA.DIV UR4, `(.L_x_3309) ;  /* 0x0000019e04107947 */ /* 0x000fea000b800000 */
.L_x_3526:
[----:B------:R-:W-:-:S03]  /*11150*/  UMOV UR4, 0xffffffff ;  /* 0xffffffff00047882 */ /* 0x000fc60000000000 */
[----:B------:R-:W-:Y:S05]  /*11160*/  BRA.DIV UR4, `(.L_x_3310) ;  /* 0x0000019e04307947 */ /* 0x000fea000b800000 */
.L_x_3529:
        /* <DEDUP_REMOVED lines=8> */
.L_x_3530:
[----:B------:R-:W-:Y:S05]  /*111f0*/  BSYNC B1 ;  /* 0x0000000000017941 */ /* 0x000fea0003800000 */
.L_x_3311:
[----:B------:R-:W-:Y:S05]  /*11200*/  @P0 BRA `(.L_x_3313) ;  /* 0x0000006000a00947 */ /* 0x000fea0003800000 */
[----:B------:R-:W2:Y:S01]  /*11210*/  LDC R5, c[0x0][0x3d4] ;  /* 0x0000f500ff057b82 */ /* 0x000ea20000000800 */
[C---:B------:R-:W-:Y:S01]  /*11220*/  IADD3 R0, R16.reuse, 0x10, RZ ;  /* 0x0000001010007810 */ /* 0x040fe20007ffe0ff */
[----:B------:R-:W-:Y:S01]  /*11230*/  VIADD R4, R16, 0x20 ;  /* 0x0000002010047836 */ /* 0x000fe20000000000 */
[----:B-1----:R-:W-:Y:S01]  /*11240*/  IADD3 R3, R18, R235, RZ ;  /* 0x000000eb12037210 */ /* 0x002fe20007ffe0ff */
[----:B------:R-:W-:Y:S01]  /*11250*/  VIADD R6, R16, 0x30 ;  /* 0x0000003010067836 */ /* 0x000fe20000000000 */
[----:B------:R-:W-:Y:S01]  /*11260*/  BSSY B1, `(.L_x_3314) ;  /* 0x0000082000017945 */ /* 0x000fe20003800000 */
[----:B------:R-:W-:Y:S02]  /*11270*/  LOP3.LUT P5, RZ, R236, 0x2, RZ, 0xc0, !PT ;  /* 0x00000002ecff7812 */ /* 0x000fe400078ac0ff */
[-C--:B--2---:R-:W-:Y:S02]  /*11280*/  ISETP.GE.AND P6, PT, R16, R5.reuse, PT ;  /* 0x000000051000720c */ /* 0x084fe40003fc6270 */
[-C--:B------:R-:W-:Y:S01]  /*11290*/  ISETP.GE.AND P0, PT, R0, R5.reuse, PT ;  /* 0x000000050000720c */ /* 0x080fe20003f06270 */
[----:B------:R-:W-:Y:S01]  /*112a0*/  VIADD R0, R16, 0x40 ;  /* 0x0000004010007836 */ /* 0x000fe20000000000 */
[-C--:B------:R-:W-:Y:S01]  /*112b0*/  ISETP.GE.AND P1, PT, R4, R5.reuse, PT ;  /* 0x000000050400720c */ /* 0x080fe20003f26270 */
[----:B------:R-:W-:Y:S01]  /*112c0*/  VIADD R4, R16, 0x50 ;  /* 0x0000005010047836 */ /* 0x000fe20000000000 */
[----:B------:R-:W-:-:S02]  /*112d0*/  ISETP.GE.AND P2, PT, R6, R5, PT ;  /* 0x000000050600720c */ /* 0x000fc40003f46270 */
[-C--:B------:R-:W-:Y:S01]  /*112e0*/  ISETP.GE.AND P3, PT, R0, R5.reuse, PT ;  /* 0x000000050000720c */ /* 0x080fe20003f66270 */
[----:B------:R-:W-:Y:S01]  /*112f0*/  VIADD R0, R3, 0x20 ;  /* 0x0000002003007836 */ /* 0x000fe20000000000 */
[----:B------:R-:W-:-:S03]  /*11300*/  ISETP.GE.AND P4, PT, R4, R5, PT ;  /* 0x000000050400720c */ /* 0x000fc60003f86270 */
[----:B------:R-:W-:Y:S10]  /*11310*/  @P6 BRA `(.L_x_3315) ;  /* 0x0000000400d86947 */ /* 0x000ff40003800000 */
[----:B------:R-:W1:Y:S01]  /*11320*/  LDS.128 R4, [R3+0x1e200] ;  /* 0x01e2000003047984 */ /* 0x000e620000000c00 */
[----:B-----5:R-:W-:Y:S02]  /*11330*/  SHF.R.U32.HI R13, RZ, 0x8, R45 ;  /* 0x00000008ff0d7819 */ /* 0x020fe4000001162d */
[----:B------:R-:W-:Y:S02]  /*11340*/  SHF.R.U32.HI R11, RZ, 0x8, R44 ;  /* 0x00000008ff0b7819 */ /* 0x000fe4000001162c */
[----:B------:R-:W-:Y:S02]  /*11350*/  LOP3.LUT R12, R45, 0xff, RZ, 0xc0, !PT ;  /* 0x000000ff2d0c7812 */ /* 0x000fe400078ec0ff */
[----:B------:R-:W-:Y:S02]  /*11360*/  LOP3.LUT R13, R13, 0xff, RZ, 0xc0, !PT ;  /* 0x000000ff0d0d7812 */ /* 0x000fe400078ec0ff */
[----:B------:R-:W-:Y:S02]  /*11370*/  SHF.R.U32.HI R25, RZ, 0x8, R47 ;  /* 0x00000008ff197819 */ /* 0x000fe4000001162f */
[----:B------:R-:W-:-:S02]  /*11380*/  LOP3.LUT R10, R44, 0xff, RZ, 0xc0, !PT ;  /* 0x000000ff2c0a7812 */ /* 0x000fc400078ec0ff */
[----:B------:R-:W-:Y:S02]  /*11390*/  LOP3.LUT R11, R11, 0xff, RZ, 0xc0, !PT ;  /* 0x000000ff0b0b7812 */ /* 0x000fe400078ec0ff */
[----:B------:R-:W-:Y:S02]  /*113a0*/  PRMT R12, R13, 0x7604, R12 ;  /* 0x000076040d0c7816 */ /* 0x000fe4000000000c */
[----:B------:R-:W-:Y:S02]  /*113b0*/  SHF.R.U32.HI R26, RZ, 0x10, R45 ;  /* 0x00000010ff1a7819 */ /* 0x000fe4000001162d */
[----:B------:R-:W-:Y:S02]  /*113c0*/  SHF.R.U32.HI R13, RZ, 0x8, R46 ;  /* 0x00000008ff0d7819 */ /* 0x000fe4000001162e */
[----:B------:R-:W-:Y:S02]  /*113d0*/  LOP3.LUT R14, R47, 0xff, RZ, 0xc0, !PT ;  /* 0x000000ff2f0e7812 */ /* 0x000fe400078ec0ff */
[----:B------:R-:W-:-:S02]  /*113e0*/  LOP3.LUT R25, R25, 0xff, RZ, 0xc0, !PT ;  /* 0x000000ff19197812 */ /* 0x000fc400078ec0ff */
[----:B------:R-:W-:Y:S02]  /*113f0*/  SHF.R.U32.HI R24, RZ, 0x10, R47 ;  /* 0x00000010ff187819 */ /* 0x000fe4000001162f */
[----:B------:R-:W-:Y:S02]  /*11400*/  PRMT R11, R11, 0x7604, R10 ;  /* 0x000076040b0b7816 */ /* 0x000fe4000000000a */
        /* <DEDUP_REMOVED lines=10> */
[----:B------:R-:W-:Y:S02]  /*114b0*/  LOP3.LUT R15, R11, 0xff000000, R44, 0xf8, !PT ;  /* 0xff0000000b0f7812 */ /* 0x000fe400078ef82c */
[----:B------:R-:W-:-:S02]  /*114c0*/  LOP3.LUT R27, R27, 0xff000000, R47, 0xf8, !PT ;  /* 0xff0000001b1b7812 */ /* 0x000fc400078ef82f */
[----:B------:R-:W-:Y:S02]  /*114d0*/  LOP3.LUT R44, R13, 0xff000000, R45, 0xf8, !PT ;  /* 0xff0000000d2c7812 */ /* 0x000fe400078ef82d */
[----:B-1----:R-:W-:Y:S02]  /*114e0*/  F2FP.F16.E4M3.UNPACK_B R10, R6.H1 ;  /* 0x00000006ff0a723e */ /* 0x002fe400030006ff */
[----:B------:R-:W-:Y:S02]  /*114f0*/  F2FP.F16.E4M3.UNPACK_B R26, R27 ;  /* 0x0000001bff1a723e */ /* 0x000fe400020006ff */
[----:B------:R-:W-:Y:S01]  /*11500*/  F2FP.F16.E4M3.UNPACK_B R24, R44 ;  /* 0x0000002cff18723e */ /* 0x000fe200020006ff */
[--C-:B------:R-:W-:Y:S01]  /*11510*/  HADD2.F32 R13, -RZ, R10.reuse.H0_H0 ;  /* 0x2000000aff0d7230 */ /* 0x100fe20000004100 */
[----:B------:R-:W-:Y:S01]  /*11520*/  LOP3.LUT R46, R25, 0xff000000, R46, 0xf8, !PT ;  /* 0xff000000192e7812 */ /* 0x000fe200078ef82e */
[----:B------:R-:W-:Y:S01]  /*11530*/  HADD2.F32 R10, -RZ, R10.H1_H1 ;  /* 0x3000000aff0a7230 */ /* 0x000fe20000004100 */
[----:B------:R-:W-:Y:S01]  /*11540*/  F2FP.F16.E4M3.UNPACK_B R12, R6 ;  /* 0x00000006ff0c723e */ /* 0x000fe200020006ff */
[----:B------:R-:W-:Y:S01]  /*11550*/  HADD2.F32 R45, -RZ, R26.H1_H1 ;  /* 0x3000001aff2d7230 */ /* 0x000fe20000004100 */
[----:B------:R-:W-:Y:S01]  /*11560*/  F2FP.F16.E4M3.UNPACK_B R11, R5.H1 ;  /* 0x00000005ff0b723e */ /* 0x000fe200030006ff */
[----:B------:R-:W-:Y:S01]  /*11570*/  HADD2.F32 R25, -RZ, R24.H1_H1 ;  /* 0x30000018ff197230 */ /* 0x000fe20000004100 */
[----:B------:R-:W-:Y:S01]  /*11580*/  F2FP.F16.E4M3.UNPACK_B R14, R7 ;  /* 0x00000007ff0e723e */ /* 0x000fe200020006ff */
[----:B------:R-:W-:-:S02]  /*11590*/  HADD2.F32 R26, -RZ, R26.H0_H0 ;  /* 0x2000001aff1a7230 */ /* 0x000fc40000004100 */
[C---:B------:R-:W-:Y:S01]  /*115a0*/  FMUL.FTZ R48, R10.reuse, R45 ;  /* 0x0000002d0a307220 */ /* 0x040fe20000410000 */
[----:B------:R-:W-:Y:S02]  /*115b0*/  HADD2.F32 R24, -RZ, R24.H0_H0 ;  /* 0x20000018ff187230 */ /* 0x000fe40000004100 */
[----:B0-----:R-:W-:Y:S01]  /*115c0*/  FMUL.FTZ R52, R10, R25 ;  /* 0x000000190a347220 */ /* 0x001fe20000410000 */
[----:B------:R-:W-:Y:S01]  /*115d0*/  F2FP.F16.E4M3.UNPACK_B R10, R5 ;  /* 0x00000005ff0a723e */ /* 0x000fe200020006ff */
[--C-:B------:R-:W-:Y:S02]  /*115e0*/  HADD2.F32 R5, -RZ, R12.reuse.H1_H1 ;  /* 0x3000000cff057230 */ /* 0x100fe40000004100 */
[C---:B------:R-:W-:Y:S01]  /*115f0*/  FFMA.FTZ R49, R13.reuse, R25, -R48 ;  /* 0x000000190d317223 */ /* 0x040fe20000010830 */
[----:B------:R-:W-:Y:S01]  /*11600*/  FFMA.FTZ R52, R13, R45, R52 ;  /* 0x0000002d0d347223 */ /* 0x000fe20000010034 */
[----:B------:R-:W-:Y:S01]  /*11610*/  HADD2.F32 R12, -RZ, R12.H0_H0 ;  /* 0x2000000cff0c7230 */ /* 0x000fe20000004100 */
[----:B------:R-:W-:Y:S01]  /*11620*/  F2FP.F16.E4M3.UNPACK_B R27, R27.H1 ;  /* 0x0000001bff1b723e */ /* 0x000fe200030006ff */
[C---:B------:R-:W-:Y:S01]  /*11630*/  FMUL.FTZ R13, R5.reuse, R26 ;  /* 0x0000001a050d7220 */ /* 0x040fe20000410000 */
[----:B------:R-:W-:Y:S01]  /*11640*/  F2FP.F16.E4M3.UNPACK_B R44, R44.H1 ;  /* 0x0000002cff2c723e */ /* 0x000fe200030006ff */
[-C--:B------:R-:W-:Y:S01]  /*11650*/  FMUL.FTZ R47, R5, R24.reuse ;  /* 0x00000018052f7220 */ /* 0x080fe20000410000 */
[----:B------:R-:W-:Y:S01]  /*11660*/  F2FP.F16.E4M3.UNPACK_B R7, R7.H1 ;  /* 0x00000007ff07723e */ /* 0x000fe200030006ff */
[----:B------:R-:W-:Y:S01]  /*11670*/  FFMA.FTZ R45, R12, R24, -R13 ;  /* 0x000000180c2d7223 */ /* 0x000fe2000001080d */
[----:B------:R-:W-:-:S02]  /*11680*/  HADD2.F32 R5, -RZ, R14.H1_H1 ;  /* 0x3000000eff057230 */ /* 0x000fc40000004100 */
[----:B------:R-:W-:Y:S01]  /*11690*/  FFMA.FTZ R48, R12, R26, R47 ;  /* 0x0000001a0c307223 */ /* 0x000fe2000001002f */
[--C-:B------:R-:W-:Y:S01]  /*116a0*/  HADD2.F32 R25, -RZ, R27.reuse.H0_H0 ;  /* 0x2000001bff197230 */ /* 0x100fe20000004100 */
[-C--:B------:R-:W-:Y:S01]  /*116b0*/  F2FP.F16.E4M3.UNPACK_B R6, R4.reuse ;  /* 0x00000004ff06723e */ /* 0x080fe200020006ff */
[----:B------:R-:W-:Y:S01]  /*116c0*/  HADD2.F32 R13, -RZ, R44.H0_H0 ;  /* 0x2000002cff0d7230 */ /* 0x000fe20000004100 */
[----:B------:R-:W-:Y:S01]  /*116d0*/  F2FP.F16.E4M3.UNPACK_B R4, R4.H1 ;  /* 0x00000004ff04723e */ /* 0x000fe200030006ff */
        /* <DEDUP_REMOVED lines=8> */
[----:B------:R-:W-:Y:S02]  /*11760*/  HADD2.F32 R5, -RZ, R7.H0_H0 ;  /* 0x20000007ff057230 */ /* 0x000fe40000004100 */
[C---:B------:R-:W-:Y:S01]  /*11770*/  FMUL.FTZ R24, R12.reuse, R27 ;  /* 0x0000001b0c187220 */ /* 0x040fe20000410000 */
[----:B------:R-:W-:Y:S01]  /*11780*/  F2FP.F16.E4M3.UNPACK_B R13, R46 ;  /* 0x0000002eff0d723e */ /* 0x000fe200020006ff */
[-C--:B------:R-:W-:Y:S01]  /*11790*/  FMUL.FTZ R14, R12, R44.reuse ;  /* 0x0000002c0c0e7220 */ /* 0x080fe20000410000 */
[----:B------:R-:W-:Y:S01]  /*117a0*/  F2FP.F16.E4M3.UNPACK_B R12, R15 ;  /* 0x0000000fff0c723e */ /* 0x000fe200020006ff */
[----:B------:R-:W-:Y:S01]  /*117b0*/  FFMA.FTZ R44, R5, R44, -R24 ;  /* 0x0000002c052c7223 */ /* 0x000fe20000010818 */
[----:B------:R-:W-:-:S02]  /*117c0*/  HADD2.F32 R7, -RZ, R4.H1_H1 ;  /* 0x30000004ff077230 */ /* 0x000fc40000004100 */
[----:B------:R-:W-:Y:S01]  /*117d0*/  FFMA.FTZ R51, R5, R27, R14 ;  /* 0x0000001b05337223 */ /* 0x000fe2000001000e */
[--C-:B------:R-:W-:Y:S01]  /*117e0*/  HADD2.F32 R24, -RZ, R13.reuse.H1_H1 ;  /* 0x3000000dff187230 */ /* 0x100fe20000004100 */
[----:B------:R-:W-:Y:S01]  /*117f0*/  F2FP.F16.E4M3.UNPACK_B R15, R15.H1 ;  /* 0x0000000fff0f723e */ /* 0x000fe200030006ff */
[----:B------:R-:W-:Y:S01]  /*11800*/  HADD2.F32 R14, -RZ, R12.H1_H1 ;  /* 0x3000000cff0e7230 */ /* 0x000fe20000004100 */
[----:B------:R-:W-:Y:S01]  /*11810*/  F2FP.F16.E4M3.UNPACK_B R46, R46.H1 ;  /* 0x0000002eff2e723e */ /* 0x000fe200030006ff */
[----:B------:R-:W-:Y:S02]  /*11820*/  HADD2.F32 R5, -RZ, R4.H0_H0 ;  /* 0x20000004ff057230 */ /* 0x000fe40000004100 */
[----:B------:R-:W-:Y:S01]  /*11830*/  FMUL.FTZ R26, R7, R24 ;  /* 0x00000018071a7220 */ /* 0x000fe20000410000 */
[----:B------:R-:W-:Y:S02]  /*11840*/  HADD2.F32 R25, -RZ, R13.H0_H0 ;  /* 0x2000000dff197230 */ /* 0x000fe40000004100 */
[----:B------:R-:W-:-:S02]  /*11850*/  HADD2.F32 R4, -RZ, R6.H1_H1 ;  /* 0x30000006ff047230 */ /* 0x000fc40000004100 */
[-C--:B------:R-:W-:Y:S01]  /*11860*/  FFMA.FTZ R26, R5, R14.reuse, -R26 ;  /* 0x0000000e051a7223 */ /* 0x080fe2000001081a */
[----:B------:R-:W-:Y:S02]  /*11870*/  HADD2.F32 R13, -RZ, R12.H0_H0 ;  /* 0x2000000cff0d7230 */ /* 0x000fe40000004100 */
[----:B------:R-:W-:Y:S01]  /*11880*/  FMUL.FTZ R12, R7, R14 ;  /* 0x0000000e070c7220 */ /* 0x000fe20000410000 */
[----:B------:R-:W-:Y:S02]  /*11890*/  HADD2.F32 R6, -RZ, R6.H0_H0 ;  /* 0x20000006ff067230 */ /* 0x000fe40000004100 */
[C---:B------:R-:W-:Y:S01]  /*118a0*/  FMUL.FTZ R7, R4.reuse, R25 ;  /* 0x0000001904077220 */ /* 0x040fe20000410000 */
[-C--:B------:R-:W-:Y:S01]  /*118b0*/  FMUL.FTZ R4, R4, R13.reuse ;  /* 0x0000000d04047220 */ /* 0x080fe20000410000 */
[----:B------:R-:W-:Y:S02]  /*118c0*/  FFMA.FTZ R27, R5, R24, R12 ;  /* 0x00000018051b7223 */ /* 0x000fe4000001000c */
[----:B------:R-:W-:Y:S01]  /*118d0*/  FFMA.FTZ R13, R6, R13, -R7 ;  /* 0x0000000d060d7223 */ /* 0x000fe20000010807 */
[----:B------:R-:W-:-:S02]  /*118e0*/  HADD2.F32 R5, -RZ, R11.H1_H1 ;  /* 0x3000000bff057230 */ /* 0x000fc40000004100 */
[----:B------:R-:W-:Y:S01]  /*118f0*/  FFMA.FTZ R14, R6, R25, R4 ;  /* 0x00000019060e7223 */ /* 0x000fe20000010004 */
[--C-:B------:R-:W-:Y:S02]  /*11900*/  HADD2.F32 R6, -RZ, R15.reuse.H1_H1 ;  /* 0x3000000fff067230 */ /* 0x100fe40000004100 */
[--C-:B------:R-:W-:Y:S02]  /*11910*/  HADD2.F32 R12, -RZ, R46.reuse.H1_H1 ;  /* 0x3000002eff0c7230 */ /* 0x100fe40000004100 */
[----:B------:R-:W-:Y:S02]  /*11920*/  HADD2.F32 R7, -RZ, R46.H0_H0 ;  /* 0x2000002eff077230 */ /* 0x000fe40000004100 */
[C---:B------:R-:W-:Y:S01]  /*11930*/  FMUL.FTZ R25, R5.reuse, R6 ;  /* 0x0000000605197220 */ /* 0x040fe20000410000 */
[----:B------:R-:W-:Y:S02]  /*11940*/  HADD2.F32 R4, -RZ, R10.H1_H1 ;  /* 0x3000000aff047230 */ /* 0x000fe40000004100 */
[----:B------:R-:W-:Y:S01]  /*11950*/  FMUL.FTZ R24, R5, R12 ;  /* 0x0000000c05187220 */ /* 0x000fe20000410000 */
[----:B------:R-:W-:-:S02]  /*11960*/  HADD2.F32 R15, -RZ, R15.H0_H0 ;  /* 0x2000000fff0f7230 */ /* 0x000fc40000004100 */
        /* <DEDUP_REMOVED lines=17> */
.L_x_3315:
[----:B------:R-:W-:Y:S05]  /*11a80*/  BSYNC B1 ;  /* 0x0000000000017941 */ /* 0x000fea0003800000 */
.L_x_3314:
[----:B------:R-:W-:Y:S01]  /*11a90*/  BSSY B1, `(.L_x_3316) ;  /* 0x000007d000017945 */ /* 0x000fe20003800000 */
[----:B------:R-:W-:-:S03]  /*11aa0*/  @P5 VIADD R0, R3, 0xffffffe0 ;  /* 0xffffffe003005836 */ /* 0x000fc60000000000 */
[----:B------:R-:W-:Y:S05]  /*11ab0*/  @P0 BRA `(.L_x_3317) ;  /* 0x0000000400e80947 */ /* 0x000fea0003800000 */
[----:B-1----:R-:W1:Y:S01]  /*11ac0*/  LDS.128 R4, [R0+0x1e200] ;  /* 0x01e2000000047984 */ /* 0x002e620000000c00 */
[----:B-----5:R-:W-:Y:S02]  /*11ad0*/  SHF.R.U32.HI R10, RZ, 0x8, R40 ;  /* 0x00000008ff0a7819 */ /* 0x020fe40000011628 */
        /* <DEDUP_REMOVED lines=8> */
[----:B------:R-:W-:Y:S02]  /*11b60*/  LOP3.LUT R24, R24, 0xff, RZ, 0xc0, !PT ;  /* 0x000000ff18187812 */ /* 0x000fe400078ec0ff */
[----:B------:R-:W-:Y:S02]  /*11b70*/  LOP3.LUT R15, R42, 0xff, RZ, 0xc0, !PT ;  /* 0x000000ff2a0f7812 */ /* 0x000fe400078ec0ff */
[----:B------:R-:W-:-:S02]  /*11b80*/  LOP3.LUT R14, R14, 0xff, RZ, 0xc0, !PT ;  /* 0x000000ff0e0e7812 */ /* 0x000fc400078ec0ff */
[----:B------:R-:W-:Y:S02]  /*11b90*/  PRMT R11, R10, 0x7604, R11 ;  /* 0x000076040a0b7816 */ /* 0x000fe4000000000b */
[----:B------:R-:W-:Y:S02]  /*11ba0*/  PRMT R13, R12, 0x7604, R13 ;  /* 0x000076040c0d7816 */ /* 0x000fe4000000000d */
[----:B------:R-:W-:Y:S02]  /*11bb0*/  PRMT R25, R24, 0x7604, R25 ;  /* 0x0000760418197816 */ /* 0x000fe40000000019 */
[----:B------:R-:W-:Y:S02]  /*11bc0*/  SHF.R.U32.HI R10, RZ, 0x10, R40 ;  /* 0x00000010ff0a7819 */ /* 0x000fe40000011628 */
[----:B------:R-:W-:Y:S02]  /*11bd0*/  SHF.R.U32.HI R12, RZ, 0x10, R41 ;  /* 0x00000010ff0c7819 */ /* 0x000fe40000011629 */
[----:B------:R-:W-:-:S02]  /*11be0*/  SHF.R.U32.HI R24, RZ, 0x10, R43 ;  /* 0x00000010ff187819 */ /* 0x000fc4000001162b */
[----:B------:R-:W-:Y:S02]  /*11bf0*/  PRMT R15, R14, 0x7604, R15 ;  /* 0x000076040e0f7816 */ /* 0x000fe4000000000f */
        /* <DEDUP_REMOVED lines=26> */
[----:B------:R-:W-:Y:S01]  /*11da0*/  FMUL.FTZ R46, R10, R25 ;  /* 0x000000190a2e7220 */ /* 0x000fe20000410000 */
        /* <DEDUP_REMOVED lines=75> */
.L_x_3317:
[----:B------:R-:W-:Y:S05]  /*12260*/  BSYNC B1 ;  /* 0x0000000000017941 */ /* 0x000fea0003800000 */
.L_x_3316:
[----:B------:R-:W-:Y:S04]  /*12270*/  BSSY B1, `(.L_x_3318) ;  /* 0x0000078000017945 */ /* 0x000fe80003800000 */
[----:B------:R-:W-:Y:S05]  /*12280*/  @P1 BRA `(.L_x_3319) ;  /* 0x0000000400d81947 */ /* 0x000fea0003800000 */
[----:B-12---:R-:W1:Y:S01]  /*12290*/  LDS.128 R4, [R3+0x20200] ;  /* 0x0202000003047984 */ /* 0x006e620000000c00 */
        /* <DEDUP_REMOVED lines=11> */
[----:B------:R-:W-:-:S02]  /*12350*/  SHF.R.U32.HI R24, RZ, 0x10, R39 ;  /* 0x00000010ff187819 */ /* 0x000fc40000011627 */
[----:B------:R-:W-:Y:S02]  /*12360*/  SHF.R.U32.HI R26, RZ, 0x10, R37 ;  /* 0x00000010ff1a7819 */ /* 0x000fe40000011625 */
[----:B------:R-:W-:Y:S02]  /*12370*/  PRMT R11, R11, 0x7604, R10 ;  /* 0x000076040b0b7816 */ /* 0x000fe4000000000a */
[----:B------:R-:W-:Y:S02]  /*12380*/  LOP3.LUT R10, R38, 0xff, RZ, 0xc0, !PT ;  /* 0x000000ff260a7812 */ /* 0x000fe400078ec0ff */
[----:B------:R-:W-:Y:S02]  /*12390*/  LOP3.LUT R15, R13, 0xff, RZ, 0xc0, !PT ;  /* 0x000000ff0d0f7812 */ /* 0x000fe400078ec0ff */
[----:B------:R-:W-:Y:S01]  /*123a0*/  PRMT R14, R25, 0x7604, R14 ;  /* 0x00007604190e7816 */ /* 0x000fe2000000000e */
[----:B------:R-:W-:Y:S01]  /*123b0*/  IMAD.U32 R25, R24, 0x10000, RZ ;  /* 0x0001000018197824 */ /* 0x000fe200078e00ff */
[----:B------:R-:W-:-:S02]  /*123c0*/  SHF.L.U32 R13, R26, 0x10, RZ ;  /* 0x000000101a0d7819 */ /* 0x000fc400000006ff */
[----:B------:R-:W-:Y:S02]  /*123d0*/  PRMT R15, R15, 0x7604, R10 ;  /* 0x000076040f0f7816 */ /* 0x000fe4000000000a */
[----:B------:R-:W-:Y:S02]  /*123e0*/  LOP3.LUT R11, R11, 0xff0000, R36, 0xf8, !PT ;  /* 0x00ff00000b0b7812 */ /* 0x000fe400078ef824 */
[----:B------:R-:W-:Y:S02]  /*123f0*/  LOP3.LUT R13, R12, 0xff0000, R13, 0xf8, !PT ;  /* 0x00ff00000c0d7812 */ /* 0x000fe400078ef80d */
[----:B------:R-:W-:Y:S02]  /*12400*/  LOP3.LUT R27, R14, 0xff0000, R25, 0xf8, !PT ;  /* 0x00ff00000e1b7812 */ /* 0x000fe400078ef819 */
[----:B------:R-:W-:Y:S02]  /*12410*/  LOP3.LUT R25, R15, 0xff0000, R38, 0xf8, !PT ;  /* 0x00ff00000f197812 */ /* 0x000fe400078ef826 */
[----:B------:R-:W-:-:S02]  /*12420*/  LOP3.LUT R15, R11, 0xff000000, R36, 0xf8, !PT ;  /* 0xff0000000b0f7812 */ /* 0x000fc400078ef824 */
[----:B------:R-:W-:Y:S02]  /*12430*/  LOP3.LUT R27, R27, 0xff000000, R39, 0xf8, !PT ;  /* 0xff0000001b1b7812 */ /* 0x000fe400078ef827 */
        /* <DEDUP_REMOVED lines=91> */
.L_x_3319:
[----:B------:R-:W-:Y:S05]  /*129f0*/  BSYNC B1 ;  /* 0x0000000000017941 */ /* 0x000fea0003800000 */
.L_x_3318:
[----:B------:R-:W-:Y:S04]  /*12a00*/  BSSY B1, `(.L_x_3320) ;  /* 0x000007c000017945 */ /* 0x000fe80003800000 */
[----:B------:R-:W-:Y:S05]  /*12a10*/  @P2 BRA `(.L_x_3321) ;  /* 0x0000000400e82947 */ /* 0x000fea0003800000 */
[----:B-123--:R-:W1:Y:S01]  /*12a20*/  LDS.128 R4, [R0+0x20200] ;  /* 0x0202000000047984 */ /* 0x00ee620000000c00 */
        /* <DEDUP_REMOVED lines=121> */
.L_x_3321:
[----:B------:R-:W-:Y:S05]  /*131c0*/  BSYNC B1 ;  /* 0x0000000000017941 */ /* 0x000fea0003800000 */
.L_x_3320:
[----:B------:R-:W-:Y:S04]  /*131d0*/  BSSY B1, `(.L_x_3322) ;  /* 0x0000078000017945 */ /* 0x000fe80003800000 */
[----:B------:R-:W-:Y:S05]  /*131e0*/  @P3 BRA `(.L_x_3323) ;  /* 0x0000000400d83947 */ /* 0x000fea0003800000 */
[----:B-1234-:R-:W1:Y:S01]  /*131f0*/  LDS.128 R4, [R3+0x22200] ;  /* 0x0222000003047984 */ /* 0x01ee620000000c00 */
        /* <DEDUP_REMOVED lines=117> */
.L_x_3323:
[----:B------:R-:W-:Y:S05]  /*13950*/  BSYNC B1 ;  /* 0x0000000000017941 */ /* 0x000fea0003800000 */
.L_x_3322:
[----:B------:R-:W-:Y:S05]  /*13960*/  @P4 BRA `(.L_x_3313) ;  /* 0x0000003800c84947 */ /* 0x000fea0003800000 */
[----:B-1234-:R-:W1:Y:S01]  /*13970*/  LDS.128 R4, [R0+0x22200] ;  /* 0x0222000000047984 */ /* 0x01ee620000000c00 */
[----:B-----5:R-:W-:Y:S02]  /*13980*/  SHF.R.U32.HI R11, RZ, 0x8, R9 ;  /* 0x00000008ff0b7819 */ /* 0x020fe40000011609 */
[----:B------:R-:W-:Y:S02]  /*13990*/  SHF.R.U32.HI R24, RZ, 0x8, R21 ;  /* 0x00000008ff187819 */ /* 0x000fe40000011615 */
[----:B------:R-:W-:Y:S02]  /*139a0*/  SHF.R.U32.HI R13, RZ, 0x8, R20 ;  /* 0x00000008ff0d7819 */ /* 0x000fe40000011614 */
[----:B------:R-:W-:Y:S02]  /*139b0*/  LOP3.LUT R12, R9, 0xff, RZ, 0xc0, !PT ;  /* 0x000000ff090c7812 */ /* 0x000fe400078ec0ff */
[----:B------:R-:W-:Y:S02]  /*139c0*/  LOP3.LUT R25, R21, 0xff, RZ, 0xc0, !PT ;  /* 0x000000ff15197812 */ /* 0x000fe400078ec0ff */
[----:B------:R-:W-:-:S02]  /*139d0*/  LOP3.LUT R11, R11, 0xff, RZ, 0xc0, !PT ;  /* 0x000000ff0b0b7812 */ /* 0x000fc400078ec0ff */
[----:B------:R-:W-:Y:S02]  /*139e0*/  LOP3.LUT R24, R24, 0xff, RZ, 0xc0, !PT ;  /* 0x000000ff18187812 */ /* 0x000fe400078ec0ff */
[----:B------:R-:W-:Y:S02]  /*139f0*/  SHF.R.U32.HI R3, RZ, 0x8, R8 ;  /* 0x00000008ff037819 */ /* 0x000fe40000011608 */
[----:B------:R-:W-:Y:S02]  /*13a00*/  LOP3.LUT R14, R13, 0xff, RZ, 0xc0, !PT ;  /* 0x000000ff0d0e7812 */ /* 0x000fe400078ec0ff */
[----:B------:R-:W-:Y:S02]  /*13a10*/  PRMT R13, R11, 0x7604, R12 ;  /* 0x000076040b0d7816 */ /* 0x000fe4000000000c */
        /* <DEDUP_REMOVED lines=9> */
[----:B------:R-:W-:Y:S02]  /*13ab0*/  SHF.R.U32.HI R3, RZ, 0x10, R8 ;  /* 0x00000010ff037819 */ /* 0x000fe40000011608 */
[----:B------:R-:W-:Y:S02]  /*13ac0*/  SHF.R.U32.HI R11, RZ, 0x10, R20 ;  /* 0x00000010ff0b7819 */ /* 0x000fe40000011614 */
[----:B------:R-:W-:Y:S02]  /*13ad0*/  PRMT R13, R12, 0x7054, R13 ;  /* 0x000070540c0d7816 */ /* 0x000fe4000000000d */
[----:B------:R-:W-:Y:S02]  /*13ae0*/  PRMT R25, R24, 0x7054, R25 ;  /* 0x0000705418197816 */ /* 0x000fe40000000019 */
[----:B------:R-:W-:-:S02]  /*13af0*/  PRMT R15, R14, 0x7604, R15 ;  /* 0x000076040e0f7816 */ /* 0x000fc4000000000f */
[----:B------:R-:W-:Y:S02]  /*13b00*/  LOP3.LUT R3, R3, 0xff, RZ, 0xc0, !PT ;  /* 0x000000ff03037812 */ /* 0x000fe400078ec0ff */
[----:B------:R-:W-:Y:S02]  /*13b10*/  LOP3.LUT R14, R11, 0xff, RZ, 0xc0, !PT ;  /* 0x000000ff0b0e7812 */ /* 0x000fe400078ec0ff */
[----:B------:R-:W-:Y:S02]  /*13b20*/  LOP3.LUT R25, R25, 0xff000000, R21, 0xf8, !PT ;  /* 0xff00000019197812 */ /* 0x000fe400078ef815 */
[----:B------:R-:W-:Y:S02]  /*13b30*/  LOP3.LUT R13, R13, 0xff000000, R9, 0xf8, !PT ;  /* 0xff0000000d0d7812 */ /* 0x000fe400078ef809 */
[----:B------:R-:W-:Y:S02]  /*13b40*/  PRMT R11, R3, 0x7054, R10 ;  /* 0x00007054030b7816 */ /* 0x000fe4000000000a */
[----:B------:R-:W-:-:S02]  /*13b50*/  PRMT R15, R14, 0x7054, R15 ;  /* 0x000070540e0f7816 */ /* 0x000fc4000000000f */
[-C--:B-1----:R-:W-:Y:S02]  /*13b60*/  F2FP.F16.E4M3.UNPACK_B R3, R6.reuse.H1 ;  /* 0x00000006ff03723e */ /* 0x082fe400030006ff */
[----:B------:R-:W-:Y:S02]  /*13b70*/  F2FP.F16.E4M3.UNPACK_B R21, R25 ;  /* 0x00000019ff15723e */ /* 0x000fe400020006ff */
[----:B------:R-:W-:Y:S01]  /*13b80*/  F2FP.F16.E4M3.UNPACK_B R14, R13 ;  /* 0x0000000dff0e723e */ /* 0x000fe200020006ff */
[--C-:B------:R-:W-:Y:S01]  /*13b90*/  HADD2.F32 R9, -RZ, R3.reuse.H0_H0 ;  /* 0x20000003ff097230 */ /* 0x100fe20000004100 */
[----:B------:R-:W-:Y:S01]  /*13ba0*/  LOP3.LUT R12, R11, 0xff000000, R8, 0xf8, !PT ;  /* 0xff0000000b0c7812 */ /* 0x000fe200078ef808 */
[----:B------:R-:W-:Y:S01]  /*13bb0*/  HADD2.F32 R8, -RZ, R3.H1_H1 ;  /* 0x30000003ff087230 */ /* 0x000fe20000004100 */
[----:B------:R-:W-:Y:S01]  /*13bc0*/  LOP3.LUT R20, R15, 0xff000000, R20, 0xf8, !PT ;  /* 0xff0000000f147812 */ /* 0x000fe200078ef814 */
[--C-:B------:R-:W-:Y:S01]  /*13bd0*/  HADD2.F32 R24, -RZ, R21.reuse.H1_H1 ;  /* 0x30000015ff187230 */ /* 0x100fe20000004100 */
[----:B------:R-:W-:Y:S01]  /*13be0*/  F2FP.F16.E4M3.UNPACK_B R6, R6 ;  /* 0x00000006ff06723e */ /* 0x000fe200020006ff */
[--C-:B------:R-:W-:Y:S01]  /*13bf0*/  HADD2.F32 R15, -RZ, R14.reuse.H1_H1 ;  /* 0x3000000eff0f7230 */ /* 0x100fe20000004100 */
[-C--:B------:R-:W-:Y:S01]  /*13c00*/  F2FP.F16.E4M3.UNPACK_B R10, R7.reuse ;  /* 0x00000007ff0a723e */ /* 0x080fe200020006ff */
[----:B------:R-:W-:Y:S01]  /*13c10*/  HADD2.F32 R21, -RZ, R21.H0_H0 ;  /* 0x20000015ff157230 */ /* 0x000fe20000004100 */
[----:B------:R-:W-:Y:S01]  /*13c20*/  F2FP.F16.E4M3.UNPACK_B R11, R7.H1 ;  /* 0x00000007ff0b723e */ /* 0x000fe200030006ff */
[C---:B------:R-:W-:Y:S01]  /*13c30*/  FMUL.FTZ R26, R8.reuse, R24 ;  /* 0x00000018081a7220 */ /* 0x040fe20000410000 */
[----:B------:R-:W-:Y:S01]  /*13c40*/  FMUL.FTZ R29, R8, R15 ;  /* 0x0000000f081d7220 */ /* 0x000fe20000410000 */
[-C--:B------:R-:W-:Y:S01]  /*13c50*/  F2FP.F16.E4M3.UNPACK_B R7, R5.reuse ;  /* 0x00000005ff07723e */ /* 0x080fe200020006ff */
[----:B------:R-:W-:Y:S01]  /*13c60*/  HADD2.F32 R14, -RZ, R14.H0_H0 ;  /* 0x2000000eff0e7230 */ /* 0x000fe20000004100 */
[----:B------:R-:W-:Y:S01]  /*13c70*/  F2FP.F16.E4M3.UNPACK_B R8, R5.H1 ;  /* 0x00000005ff08723e */ /* 0x000fe200030006ff */
[----:B------:R-:W-:-:S02]  /*13c80*/  HADD2.F32 R5, -RZ, R6.H1_H1 ;  /* 0x30000006ff057230 */ /* 0x000fc40000004100 */
[C---:B------:R-:W-:Y:S01]  /*13c90*/  FFMA.FTZ R27, R9.reuse, R15, -R26 ;  /* 0x0000000f091b7223 */ /* 0x040fe2000001081a */
[----:B------:R-:W-:Y:S01]  /*13ca0*/  FFMA.FTZ R28, R9, R24, R29 ;  /* 0x00000018091c7223 */ /* 0x000fe2000001001d */
[----:B------:R-:W-:Y:S01]  /*13cb0*/  HADD2.F32 R6, -RZ, R6.H0_H0 ;  /* 0x20000006ff067230 */ /* 0x000fe20000004100 */
[----:B------:R-:W-:Y:S01]  /*13cc0*/  F2FP.F16.E4M3.UNPACK_B R25, R25.H1 ;  /* 0x00000019ff19723e */ /* 0x000fe200030006ff */
[C---:B------:R-:W-:Y:S01]  /*13cd0*/  FMUL.FTZ R9, R5.reuse, R21 ;  /* 0x0000001505097220 */ /* 0x040fe20000410000 */
[----:B------:R-:W-:Y:S01]  /*13ce0*/  F2FP.F16.E4M3.UNPACK_B R13, R13.H1 ;  /* 0x0000000dff0d723e */ /* 0x000fe200030006ff */
[-C--:B------:R-:W-:Y:S01]  /*13cf0*/  FMUL.FTZ R24, R5, R14.reuse ;  /* 0x0000000e05187220 */ /* 0x080fe20000410000 */
[----:B------:R-:W-:Y:S02]  /*13d00*/  HADD2.F32 R5, -RZ, R10.H1_H1 ;  /* 0x3000000aff057230 */ /* 0x000fe40000004100 */
[----:B------:R-:W-:Y:S01]  /*13d10*/  FFMA.FTZ R26, R6, R14, -R9 ;  /* 0x0000000e061a7223 */ /* 0x000fe20000010809 */
[----:B------:R-:W-:-:S02]  /*13d20*/  HADD2.F32 R15, -RZ, R25.H0_H0 ;  /* 0x20000019ff0f7230 */ /* 0x000fc40000004100 */
[----:B------:R-:W-:Y:S01]  /*13d30*/  FFMA.FTZ R21, R6, R21, R24 ;  /* 0x0000001506157223 */ /* 0x000fe20000010018 */
[----:B------:R-:W-:Y:S01]  /*13d40*/  HADD2.F32 R9, -RZ, R13.H0_H0 ;  /* 0x2000000dff097230 */ /* 0x000fe20000004100 */
[----:B------:R-:W-:Y:S01]  /*13d50*/  F2FP.F16.E4M3.UNPACK_B R3, R4 ;  /* 0x00000004ff03723e */ /* 0x000fe200020006ff */
[----:B------:R-:W-:Y:S02]  /*13d60*/  HADD2.F32 R10, -RZ, R10.H0_H0 ;  /* 0x2000000aff0a7230 */ /* 0x000fe40000004100 */
[C---:B------:R-:W-:Y:S01]  /*13d70*/  FMUL.FTZ R29, R5.reuse, R15 ;  /* 0x0000000f051d7220 */ /* 0x040fe20000410000 */
[----:B------:R-:W-:Y:S02]  /*13d80*/  HADD2.F32 R25, -RZ, R25.H1_H1 ;  /* 0x30000019ff197230 */ /* 0x000fe40000004100 */
[-C--:B------:R-:W-:Y:S01]  /*13d90*/  FMUL.FTZ R5, R5, R9.reuse ;  /* 0x0000000905057220 */ /* 0x080fe20000410000 */
[----:B------:R-:W-:Y:S02]  /*13da0*/  HADD2.F32 R6, -RZ, R11.H1_H1 ;  /* 0x3000000bff067230 */ /* 0x000fe40000004100 */
[----:B------:R-:W-:Y:S01]  /*13db0*/  FFMA.FTZ R29, R10, R9, -R29 ;  /* 0x000000090a1d7223 */ /* 0x000fe2000001081d */
[----:B------:R-:W-:-:S02]  /*13dc0*/  HADD2.F32 R13, -RZ, R13.H1_H1 ;  /* 0x3000000dff0d7230 */ /* 0x000fc40000004100 */
[----:B------:R-:W-:Y:S01]  /*13dd0*/  FFMA.FTZ R30, R10, R15, R5 ;  /* 0x0000000f0a1e7223 */ /* 0x000fe20000010005 */
[----:B------:R-:W-:Y:S02]  /*13de0*/  HADD2.F32 R11, -RZ, R11.H0_H0 ;  /* 0x2000000bff0b7230 */ /* 0x000fe40000004100 */
[C---:B------:R-:W-:Y:S01]  /*13df0*/  FMUL.FTZ R14, R6.reuse, R25 ;  /* 0x00000019060e7220 */ /* 0x040fe20000410000 */
[----:B------:R-:W-:Y:S01]  /*13e00*/  F2FP.F16.E4M3.UNPACK_B R5, R20 ;  /* 0x00000014ff05723e */ /* 0x000fe200020006ff */
[-C--:B------:R-:W-:Y:S01]  /*13e10*/  FMUL.FTZ R10, R6, R13.reuse ;  /* 0x0000000d060a7220 */ /* 0x080fe20000410000 */
[----:B------:R-:W-:Y:S01]  /*13e20*/  F2FP.F16.E4M3.UNPACK_B R4, R4.H1 ;  /* 0x00000004ff04723e */ /* 0x000fe200030006ff */
[C---:B------:R-:W-:Y:S01]  /*13e30*/  FFMA.FTZ R31, R11.reuse, R13, -R14 ;  /* 0x0000000d0b1f7223 */ /* 0x040fe2000001080e */
[-C--:B------:R-:W-:Y:S01]  /*13e40*/  F2FP.F16.E4M3.UNPACK_B R9, R12.reuse ;  /* 0x0000000cff09723e */ /* 0x080fe200020006ff */
[----:B------:R-:W-:Y:S01]  /*13e50*/  FFMA.FTZ R32, R11, R25, R10 ;  /* 0x000000190b207223 */ /* 0x000fe2000001000a */
[--C-:B------:R-:W-:Y:S01]  /*13e60*/  HADD2.F32 R13, -RZ, R5.reuse.H1_H1 ;  /* 0x30000005ff0d7230 */ /* 0x100fe20000004100 */
[----:B------:R-:W-:Y:S01]  /*13e70*/  F2FP.F16.E4M3.UNPACK_B R12, R12.H1 ;  /* 0x0000000cff0c723e */ /* 0x000fe200030006ff */
[----:B------:R-:W-:Y:S01]  /*13e80*/  HADD2.F32 R11, -RZ, R5.H0_H0 ;  /* 0x20000005ff0b7230 */ /* 0x000fe20000004100 */
[----:B------:R-:W-:Y:S01]  /*13e90*/  F2FP.F16.E4M3.UNPACK_B R20, R20.H1 ;  /* 0x00000014ff14723e */ /* 0x000fe200030006ff */
[----:B------:R-:W-:Y:S01]  /*13ea0*/  HADD2.F32 R6, -RZ, R4.H1_H1 ;  /* 0x30000004ff067230 */ /* 0x000fe20000004100 */
[----:B------:R-:W-:Y:S01]  /*13eb0*/  F2FP.SATFINITE.E4M3.F32.PACK_AB_MERGE_C R27, R28, R27, RZ ;  /* 0x0000001b1c1b723e */ /* 0x000fe200048070ff */
[----:B------:R-:W-:-:S02]  /*13ec0*/  HADD2.F32 R10, -RZ, R9.H1_H1 ;  /* 0x30000009ff0a7230 */ /* 0x000fc40000004100 */
[----:B------:R-:W-:Y:S02]  /*13ed0*/  HADD2.F32 R5, -RZ, R4.H0_H0 ;  /* 0x20000004ff057230 */ /* 0x000fe40000004100 */
[C---:B------:R-:W-:Y:S01]  /*13ee0*/  FMUL.FTZ R14, R6.reuse, R13 ;  /* 0x0000000d060e7220 */ /* 0x040fe20000410000 */
[----:B------:R-:W-:Y:S02]  /*13ef0*/  HADD2.F32 R4, -RZ, R3.H1_H1 ;  /* 0x30000003ff047230 */ /* 0x000fe40000004100 */
[-C--:B------:R-:W-:Y:S01]  /*13f00*/  FMUL.FTZ R24, R6, R10.reuse ;  /* 0x0000000a06187220 */ /* 0x080fe20000410000 */
[----:B------:R-:W-:Y:S02]  /*13f10*/  HADD2.F32 R9, -RZ, R9.H0_H0 ;  /* 0x20000009ff097230 */ /* 0x000fe40000004100 */
[C---:B------:R-:W-:Y:S01]  /*13f20*/  FFMA.FTZ R14, R5.reuse, R10, -R14 ;  /* 0x0000000a050e7223 */ /* 0x040fe2000001080e */
[----:B------:R-:W-:Y:S02]  /*13f30*/  HADD2.F32 R3, -RZ, R3.H0_H0 ;  /* 0x20000003ff037230 */ /* 0x000fe40000004100 */
[C---:B------:R-:W-:Y:S01]  /*13f40*/  FMUL.FTZ R6, R4.reuse, R11 ;  /* 0x0000000b04067220 */ /* 0x040fe20000410000 */
[----:B------:R-:W-:Y:S01]  /*13f50*/  FFMA.FTZ R13, R5, R13, R24 ;  /* 0x0000000d050d7223 */ /* 0x000fe20000010018 */
[----:B------:R-:W-:Y:S01]  /*13f60*/  FMUL.FTZ R4, R4, R9 ;  /* 0x0000000904047220 */ /* 0x000fe20000410000 */
[----:B------:R-:W-:-:S02]  /*13f70*/  HADD2.F32 R5, -RZ, R12.H1_H1 ;  /* 0x3000000cff057230 */ /* 0x000fc40000004100 */
[C---:B------:R-:W-:Y:S01]  /*13f80*/  FFMA.FTZ R10, R3.reuse, R9, -R6 ;  /* 0x00000009030a7223 */ /* 0x040fe20000010806 */
[----:B------:R-:W-:Y:S02]  /*13f90*/  HADD2.F32 R9, -RZ, R20.H1_H1 ;  /* 0x30000014ff097230 */ /* 0x000fe40000004100 */
[----:B------:R-:W-:Y:S01]  /*13fa0*/  FFMA.FTZ R11, R3, R11, R4 ;  /* 0x0000000b030b7223 */ /* 0x000fe20000010004 */
[----:B------:R-:W-:Y:S02]  /*13fb0*/  HADD2.F32 R4, -RZ, R8.H1_H1 ;  /* 0x30000008ff047230 */ /* 0x000fe40000004100 */
[----:B------:R-:W-:Y:S02]  /*13fc0*/  HADD2.F32 R20, -RZ, R20.H0_H0 ;  /* 0x20000014ff147230 */ /* 0x000fe40000004100 */
[----:B------:R-:W-:Y:S02]  /*13fd0*/  HADD2.F32 R3, -RZ, R7.H1_H1 ;  /* 0x30000007ff037230 */ /* 0x000fe40000004100 */
[----:B------:R-:W-:Y:S01]  /*13fe0*/  FMUL.FTZ R15, R4, R9 ;  /* 0x00000009040f7220 */ /* 0x000fe20000410000 */
        /* <DEDUP_REMOVED lines=19> */
.L_x_3304:
        /* <DEDUP_REMOVED lines=15> */
[----:B------:R-:W-:Y:S01]  /*14210*/  ULDC UR4, c[0x0][0x3d4] ;  /* 0x0000f50000047ab9 */ /* 0x000fe20000000800 */
[----:B------:R-:W-:Y:S02]  /*14220*/  CS2R R36, SRZ ;  /* 0x0000000000247805 */ /* 0x000fe4000001ff00 */
[----:B------:R-:W-:Y:S02]  /*14230*/  ISETP.GE.AND P1, PT, R22, UR4, PT ;  /* 0x0000000416007c0c */ /* 0x000fe4000bf26270 */
[----:B------:R-:W-:Y:S02]  /*14240*/  CS2R R38, SRZ ;  /* 0x0000000000267805 */ /* 0x000fe4000001ff00 */
[----:B------:R-:W-:Y:S02]  /*14250*/  ISETP.GE.AND P2, PT, R221, UR4, PT ;  /* 0x00000004dd007c0c */ /* 0x000fe4000bf46270 */
[----:B------:R-:W-:Y:S02]  /*14260*/  CS2R R40, SRZ ;  /* 0x0000000000287805 */ /* 0x000fe4000001ff00 */
[----:B------:R-:W-:-:S02]  /*14270*/  ISETP.GE.AND P3, PT, R222, UR4, PT ;  /* 0x00000004de007c0c */ /* 0x000fc4000bf66270 */
        /* <DEDUP_REMOVED lines=9> */
[----:B------:R0:W5:Y:S04]  /*14310*/  @!P1 LDG.E.128 R36, desc[UR54][R56.64] ;  /* 0x0000003638249981 */ /* 0x000168000c1e1d00 */
[----:B------:R0:W5:Y:S04]  /*14320*/  @!P2 LDG.E.128 R40, desc[UR54][R56.64+0x20] ;  /* 0x000020363828a981 */ /* 0x000168000c1e1d00 */
[----:B------:R0:W5:Y:S04]  /*14330*/  @!P3 LDG.E.128 R44, desc[UR54][R56.64+0x40] ;  /* 0x00004036382cb981 */ /* 0x000168000c1e1d00 */
[----:B------:R0:W5:Y:S04]  /*14340*/  @!P1 LDG.E.128 R4, desc[UR54][R58.64] ;  /* 0x000000363a049981 */ /* 0x000168000c1e1d00 */
[----:B------:R0:W5:Y:S04]  /*14350*/  @!P2 LDG.E.128 R28, desc[UR54][R58.64+0x20] ;  /* 0x000020363a1ca981 */ /* 0x000168000c1e1d00 */
[----:B------:R0:W5:Y:S02]  /*14360*/  @!P3 LDG.E.128 R32, desc[UR54][R58.64+0x40] ;  /* 0x000040363a20b981 */ /* 0x000164000c1e1d00 */
.L_x_3325:
[----:B------:R-:W-:Y:S05]  /*14370*/  BSYNC B1 ;  /* 0x0000000000017941 */ /* 0x000fea0003800000 */
.L_x_3324:
[----:B------:R-:W-:-:S03]  /*14380*/  UMOV UR4, 0xffffffff ;  /* 0xffffffff00047882 */ /* 0x000fc60000000000 */
[----:B------:R-:W-:Y:S05]  /*14390*/  BRA.DIV UR4, `(.L_x_3326) ;  /* 0x0000016a04e07947 */ /* 0x000fea000b800000 */
.L_x_3533:
[----:B------:R-:W-:-:S03]  /*143a0*/  UMOV UR4, 0xffffffff ;  /* 0xffffffff00047882 */ /* 0x000fc60000000000 */
[----:B------:R-:W-:Y:S05]  /*143b0*/  BRA.DIV UR4, `(.L_x_3327) ;  /* 0x0000016e04007947 */ /* 0x000fea000b800000 */
.L_x_3536:
[----:B------:R-:W-:-:S03]  /*143c0*/  UMOV UR4, 0xffffffff ;  /* 0xffffffff00047882 */ /* 0x000fc60000000000 */
[----:B------:R-:W-:Y:S05]  /*143d0*/  BRA.DIV UR4, `(.L_x_3328) ;  /* 0x0000016e04207947 */ /* 0x000fea000b800000 */
.L_x_3539:
[----:B------:R-:W-:-:S03]  /*143e0*/  UMOV UR4, 0xffffffff ;  /* 0xffffffff00047882 */ /* 0x000fc60000000000 */
[----:B------:R-:W-:Y:S05]  /*143f0*/  BRA.DIV UR4, `(.L_x_3329) ;  /* 0x0000016e04407947 */ /* 0x000fea000b800000 */
.L_x_3542:
        /* <DEDUP_REMOVED lines=8> */
.L_x_3543:
[----:B------:R-:W-:Y:S05]  /*14480*/  BSYNC B1 ;  /* 0x0000000000017941 */ /* 0x000fea0003800000 */
.L_x_3330:
[----:B------:R-:W-:Y:S05]  /*14490*/  @P0 BRA `(.L_x_3313) ;  /* 0x0000002c00fc0947 */ /* 0x000fea0003800000 */
[----:B-1----:R-:W1:Y:S01]  /*144a0*/  LDC R3, c[0x0][0x3d4] ;  /* 0x0000f500ff037b82 */ /* 0x002e620000000800 */
[----:B------:R-:W-:Y:S01]  /*144b0*/  BSSY B1, `(.L_x_3332) ;  /* 0x0000101000017945 */ /* 0x000fe20003800000 */
[-C--:B-1----:R-:W-:Y:S02]  /*144c0*/  ISETP.GE.AND P0, PT, R22, R3.reuse, PT ;  /* 0x000000031600720c */ /* 0x082fe40003f06270 */
[-C--:B------:R-:W-:Y:S02]  /*144d0*/  ISETP.GE.AND P1, PT, R221, R3.reuse, PT ;  /* 0x00000003dd00720c */ /* 0x080fe40003f26270 */
[----:B------:R-:W-:-:S09]  /*144e0*/  ISETP.GE.AND P2, PT, R222, R3, PT ;  /* 0x00000003de00720c */ /* 0x000fd20003f46270 */
[----:B------:R-:W-:Y:S05]  /*144f0*/  @P0 BRA `(.L_x_3333) ;  /* 0x0000000c00f00947 */ /* 0x000fea0003800000 */
[----:B------:R-:W2:Y:S01]  /*14500*/  LDL R70, [R1+0x30] ;  /* 0x0000300001467983 */ /* 0x000ea20000100800 */
[----:B------:R-:W1:Y:S01]  /*14510*/  S2R R8, SR_TID.X ;  /* 0x0000000000087919 */ /* 0x000e620000002100 */
[----:B-----5:R-:W-:Y:S02]  /*14520*/  SHF.R.U32.HI R0, RZ, 0x8, R36 ;  /* 0x00000008ff007819 */ /* 0x020fe40000011624 */
[----:B------:R-:W-:Y:S02]  /*14530*/  SHF.R.U32.HI R13, RZ, 0x8, R38 ;  /* 0x00000008ff0d7819 */ /* 0x000fe40000011626 */
[----:B------:R-:W-:Y:S02]  /*14540*/  LOP3.LUT R12, R38, 0xff, RZ, 0xc0, !PT ;  /* 0x000000ff260c7812 */ /* 0x000fe400078ec0ff */
[----:B-1----:R-:W-:-:S04]  /*14550*/  IADD3 R9, R8, -0x80, RZ ;  /* 0xffffff8008097810 */ /* 0x002fc80007ffe0ff */
[----:B------:R-:W-:-:S04]  /*14560*/  LEA.HI R14, R9, R9, RZ, 0x1 ;  /* 0x00000009090e7211 */ /* 0x000fc800078f08ff */
[----:B------:R-:W-:-:S05]  /*14570*/  LOP3.LUT R14, R14, 0xfffffffe, RZ, 0xc0, !PT ;  /* 0xfffffffe0e0e7812 */ /* 0x000fca00078ec0ff */
[----:B------:R-:W-:Y:S01]  /*14580*/  IMAD.IADD R14, R9, 0x1, -R14 ;  /* 0x00000001090e7824 */ /* 0x000fe200078e0a0e */
[----:B------:R-:W-:Y:S02]  /*14590*/  LOP3.LUT R8, R36, 0xff, RZ, 0xc0, !PT ;  /* 0x000000ff24087812 */ /* 0x000fe400078ec0ff */
[----:B------:R-:W-:Y:S02]  /*145a0*/  LOP3.LUT R9, R0, 0xff, RZ, 0xc0, !PT ;  /* 0x000000ff00097812 */ /* 0x000fe400078ec0ff */
[----:B------:R-:W-:Y:S02]  /*145b0*/  LEA.HI R0, R3, R14, RZ, 0x1c ;  /* 0x0000000e03007211 */ /* 0x000fe400078fe0ff */
[----:B------:R-:W-:Y:S02]  /*145c0*/  PRMT R21, R9, 0x7604, R8 ;  /* 0x0000760409157816 */ /* 0x000fe40000000008 */
[----:B------:R-:W-:Y:S02]  /*145d0*/  SHF.R.S32.HI R9, RZ, 0x1f, R0 ;  /* 0x0000001fff097819 */ /* 0x000fe40000011400 */
[----:B------:R-:W-:-:S02]  /*145e0*/  LOP3.LUT R13, R13, 0xff, RZ, 0xc0, !PT ;  /* 0x000000ff0d0d7812 */ /* 0x000fc400078ec0ff */
[----:B------:R-:W-:Y:S01]  /*145f0*/  LEA.HI R8, R9, R0, RZ, 0x2 ;  /* 0x0000000009087211 */ /* 0x000fe200078f10ff */
[----:B------:R-:W-:Y:S01]  /*14600*/  IMAD.SHL.U32 R9, R0, 0x10, RZ ;  /* 0x0000001000097824 */ /* 0x000fe200078e00ff */
[----:B------:R-:W-:Y:S02]  /*14610*/  PRMT R27, R13, 0x7604, R12 ;  /* 0x000076040d1b7816 */ /* 0x000fe4000000000c */
[----:B------:R-:W-:Y:S01]  /*14620*/  SHF.R.U32.HI R13, RZ, 0x8, R39 ;  /* 0x00000008ff0d7819 */ /* 0x000fe20000011627 */
[----:B------:R-:W-:Y:S01]  /*14630*/  IMAD.SHL.U32 R8, R8, 0x800, RZ ;  /* 0x0000080008087824 */ /* 0x000fe200078e00ff */
[----:B------:R-:W-:Y:S02]  /*14640*/  LOP3.LUT R0, R224, 0x30, R9, 0xf8, !PT ;  /* 0x00000030e0007812 */ /* 0x000fe400078ef809 */
[----:B------:R-:W-:Y:S02]  /*14650*/  SHF.R.U32.HI R11, RZ, 0x8, R37 ;  /* 0x00000008ff0b7819 */ /* 0x000fe40000011625 */
[----:B------:R-:W-:-:S02]  /*14660*/  LOP3.LUT R9, R13, 0xff, RZ, 0xc0, !PT ;  /* 0x000000ff0d097812 */ /* 0x000fc400078ec0ff */
[----:B------:R-:W-:Y:S02]  /*14670*/  LOP3.LUT R0, R0, R225, RZ, 0x3c, !PT ;  /* 0x000000e100007212 */ /* 0x000fe400078e3cff */
[----:B------:R-:W-:Y:S02]  /*14680*/  LOP3.LUT R13, R8, 0xffffe000, RZ, 0xc0, !PT ;  /* 0xffffe000080d7812 */ /* 0x000fe400078ec0ff */
[----:B------:R-:W-:Y:S02]  /*14690*/  LOP3.LUT R10, R37, 0xff, RZ, 0xc0, !PT ;  /* 0x000000ff250a7812 */ /* 0x000fe400078ec0ff */
[----:B------:R-:W-:Y:S02]  /*146a0*/  LOP3.LUT R11, R11, 0xff, RZ, 0xc0, !PT ;  /* 0x000000ff0b0b7812 */ /* 0x000fe400078ec0ff */
[----:B------:R-:W-:Y:S02]  /*146b0*/  SHF.R.U32.HI R12, RZ, 0x8, R4 ;  /* 0x00000008ff0c7819 */ /* 0x000fe40000011604 */
[----:B------:R-:W-:-:S02]  /*146c0*/  IADD3 R13, R0, R226, R13 ;  /* 0x000000e2000d7210 */ /* 0x000fc40007ffe00d */
[----:B------:R-:W-:Y:S02]  /*146d0*/  PRMT R20, R11, 0x7604, R10 ;  /* 0x000076040b147816 */ /* 0x000fe4000000000a */
[----:B------:R-:W-:Y:S02]  /*146e0*/  LOP3.LUT R10, R39, 0xff, RZ, 0xc0, !PT ;  /* 0x000000ff270a7812 */ /* 0x000fe400078ec0ff */
[----:B------:R-:W-:Y:S02]  /*146f0*/  LOP3.LUT R11, R4, 0xff, RZ, 0xc0, !PT ;  /* 0x000000ff040b7812 */ /* 0x000fe400078ec0ff */
[----:B------:R-:W-:Y:S01]  /*14700*/  LOP3.LUT R12, R12, 0xff, RZ, 0xc0, !PT ;  /* 0x000000ff0c0c7812 */ /* 0x000fe200078ec0ff */
[----:B------:R-:W-:Y:S01]  /*14710*/  IMAD.IADD R0, R18, 0x1, R13 ;  /* 0x0000000112007824 */ /* 0x000fe200078e020d */
[----:B------:R-:W-:Y:S02]  /*14720*/  PRMT R24, R9, 0x7604, R10 ;  /* 0x0000760409187816 */ /* 0x000fe4000000000a */
[----:B------:R-:W-:-:S02]  /*14730*/  PRMT R51, R12, 0x7604, R11 ;  /* 0x000076040c337816 */ /* 0x000fc4000000000b */
[----:B------:R-:W1:Y:S01]  /*14740*/  LDS.128 R12, [R0+0x1e200] ;  /* 0x01e20000000c7984 */ /* 0x000e620000000c00 */
[----:B------:R-:W-:Y:S02]  /*14750*/  SHF.R.U32.HI R26, RZ, 0x8, R5 ;  /* 0x00000008ff1a7819 */ /* 0x000fe40000011605 */
[----:B------:R-:W-:Y:S02]  /*14760*/  SHF.R.U32.HI R49, RZ, 0x8, R6 ;  /* 0x00000008ff317819 */ /* 0x000fe40000011606 */
[----:B------:R-:W-:Y:S02]  /*14770*/  LOP3.LUT R25, R5, 0xff, RZ, 0xc0, !PT ;  /* 0x000000ff05197812 */ /* 0x000fe400078ec0ff */
[----:B------:R-:W-:Y:S02]  /*14780*/  LOP3.LUT R26, R26, 0xff, RZ, 0xc0, !PT ;  /* 0x000000ff1a1a7812 */ /* 0x000fe400078ec0ff */
[----:B------:R-:W-:Y:S02]  /*14790*/  LOP3.LUT R48, R6, 0xff, RZ, 0xc0, !PT ;  /* 0x000000ff06307812 */ /* 0x000fe400078ec0ff */
[----:B------:R-:W-:-:S02]  /*147a0*/  LOP3.LUT R49, R49, 0xff, RZ, 0xc0, !PT ;  /* 0x000000ff31317812 */ /* 0x000fc400078ec0ff */
[----:B------:R-:W-:Y:S02]  /*147b0*/  SHF.R.U32.HI R55, RZ, 0x10, R5 ;  /* 0x00000010ff377819 */ /* 0x000fe40000011605 */
[----:B------:R-:W-:Y:S02]  /*147c0*/  PRMT R26, R26, 0x7604, R25 ;  /* 0x000076041a1a7816 */ /* 0x000fe40000000019 */
[----:B------:R-:W-:Y:S02]  /*147d0*/  SHF.R.U32.HI R25, RZ, 0x10, R37 ;  /* 0x00000010ff197819 */ /* 0x000fe40000011625 */
[----:B0-----:R-:W-:Y:S01]  /*147e0*/  PRMT R57, R49, 0x7604, R48 ;  /* 0x0000760431397816 */ /* 0x001fe20000000030 */
[----:B------:R-:W-:Y:S01]  /*147f0*/  IMAD.U32 R55, R55, 0x10000, RZ ;  /* 0x0001000037377824 */ /* 0x000fe200078e00ff */
[----:B------:R-:W-:Y:S02]  /*14800*/  SHF.R.U32.HI R49, RZ, 0x10, R39 ;  /* 0x00000010ff317819 */ /* 0x000fe40000011627 */
[----:B------:R-:W-:-:S02]  /*14810*/  SHF.R.U32.HI R53, RZ, 0x8, R7 ;  /* 0x00000008ff357819 */ /* 0x000fc40000011607 */
[----:B------:R-:W-:Y:S02]  /*14820*/  LOP3.LUT R21, R21, 0xff0000, R36, 0xf8, !PT ;  /* 0x00ff000015157812 */ /* 0x000fe400078ef824 */
[----:B------:R-:W-:Y:S01]  /*14830*/  SHF.L.U32 R25, R25, 0x10, RZ ;  /* 0x0000001019197819 */ /* 0x000fe200000006ff */
[----:B------:R-:W-:Y:S01]  /*14840*/  IMAD.U32 R49, R49, 0x10000, RZ ;  /* 0x0001000031317824 */ /* 0x000fe200078e00ff */
[----:B------:R-:W-:Y:S02]  /*14850*/  LOP3.LUT R52, R7, 0xff, RZ, 0xc0, !PT ;  /* 0x000000ff07347812 */ /* 0x000fe400078ec0ff */
[----:B------:R-:W-:Y:S02]  /*14860*/  LOP3.LUT R53, R53, 0xff, RZ, 0xc0, !PT ;  /* 0x000000ff35357812 */ /* 0x000fe400078ec0ff */
[----:B------:R-:W-:Y:S02]  /*14870*/  SHF.R.U32.HI R59, RZ, 0x10, R7 ;  /* 0x00000010ff3b7819 */ /* 0x000fe40000011607 */
[----:B------:R-:W-:-:S02]  /*14880*/  LOP3.LUT R55, R26, 0xff0000, R55, 0xf8, !PT ;  /* 0x00ff00001a377812 */ /* 0x000fc400078ef837 */
[----:B------:R-:W-:Y:S02]  /*14890*/  LOP3.LUT R48, R21, 0xff000000, R36, 0xf8, !PT ;  /* 0xff00000015307812 */ /* 0x000fe400078ef824 */
[----:B------:R-:W-:Y:S02]  /*148a0*/  LOP3.LUT R25, R20, 0xff0000, R25, 0xf8, !PT ;  /* 0x00ff000014197812 */ /* 0x000fe400078ef819 */
[----:B------:R-:W-:Y:S02]  /*148b0*/  LOP3.LUT R21, R51, 0xff0000, R4, 0xf8, !PT ;  /* 0x00ff000033157812 */ /* 0x000fe400078ef804 */
[----:B------:R-:W-:Y:S01]  /*148c0*/  PRMT R52, R53, 0x7604, R52 ;  /* 0x0000760435347816 */ /* 0x000fe20000000034 */
[----:B------:R-:W-:Y:S01]  /*148d0*/  IMAD.U32 R59, R59, 0x10000, RZ ;  /* 0x000100003b3b7824 */ /* 0x000fe200078e00ff */
[----:B------:R-:W-:Y:S02]  /*148e0*/  LOP3.LUT R53, R24, 0xff0000, R49, 0xf8, !PT ;  /* 0x00ff000018357812 */ /* 0x000fe400078ef831 */
[----:B------:R-:W-:-:S02]  /*148f0*/  LOP3.LUT R27, R27, 0xff0000, R38, 0xf8, !PT ;  /* 0x00ff00001b1b7812 */ /* 0x000fc400078ef826 */
[----:B------:R-:W-:Y:S02]  /*14900*/  LOP3.LUT R55, R55, 0xff000000, R5, 0xf8, !PT ;  /* 0xff00000037377812 */ /* 0x000fe400078ef805 */
[----:B------:R-:W-:Y:S02]  /*14910*/  LOP3.LUT R49, R25, 0xff000000, R37, 0xf8, !PT ;  /* 0xff00000019317812 */ /* 0x000fe400078ef825 */
[----:B------:R-:W-:Y:S02]  /*14920*/  LOP3.LUT R54, R21, 0xff000000, R4, 0xf8, !PT ;  /* 0xff00000015367812 */ /* 0x000fe400078ef804 */
[----:B------:R-:W-:Y:S02]  /*14930*/  LOP3.LUT R57, R57, 0xff0000, R6, 0xf8, !PT ;  /* 0x00ff000039397812 */ /* 0x000fe400078ef806 */
[----:B------:R-:W-:Y:S02]  /*14940*/  LOP3.LUT R51, R27, 0xff000000, R38, 0xf8, !PT ;  /* 0xff0000001b337812 */ /* 0x000fe400078ef826 */
[----:B------:R-:W-:-:S02]  /*14950*/  F2FP.F16.E4M3.UNPACK_B R56, R55 ;  /* 0x00000037ff38723e */ /* 0x000fc400020006ff */
[----:B------:R-:W-:Y:S02]  /*14960*/  F2FP.F16.E4M3.UNPACK_B R38, R49 ;  /* 0x00000031ff26723e */ /* 0x000fe400020006ff */
[----:B------:R-:W-:Y:S02]  /*14970*/  LOP3.LUT R61, R52, 0xff0000, R59, 0xf8, !PT ;  /* 0x00ff0000343d7812 */ /* 0x000fe400078ef83b */
[----:B------:R-:W-:Y:S01]  /*14980*/  LOP3.LUT R59, R57, 0xff000000, R6, 0xf8, !PT ;  /* 0xff000000393b7812 */ /* 0x000fe200078ef806 */
[----:B------:R-:W-:Y:S01]  /*14990*/  HADD2.F32 R58, -RZ, R56.H0_H0 ;  /* 0x20000038ff3a7230 */ /* 0x000fe20000004100 */
[----:B------:R-:W-:Y:S01]  /*149a0*/  LOP3.LUT R61, R61, 0xff000000, R7, 0xf8, !PT ;  /* 0xff0000003d3d7812 */ /* 0x000fe200078ef807 */
[----:B------:R-:W-:Y:S01]  /*149b0*/  HADD2.F32 R52, -RZ, R38.H0_H0 ;  /* 0x20000026ff347230 */ /* 0x000fe20000004100 */
[-C--:B-1----:R-:W-:Y:S02]  /*149c0*/  F2FP.F16.E4M3.UNPACK_B R36, R15.reuse ;  /* 0x0000000fff24723e */ /* 0x082fe400020006ff */
[----:B------:R-:W-:-:S02]  /*149d0*/  F2FP.F16.E4M3.UNPACK_B R37, R15.H1 ;  /* 0x0000000fff25723e */ /* 0x000fc400030006ff */
[----:B------:R-:W-:Y:S02]  /*149e0*/  F2FP.F16.E4M3.UNPACK_B R25, R13.H1 ;  /* 0x0000000dff19723e */ /* 0x000fe400030006ff */
[----:B------:R-:W-:Y:S02]  /*149f0*/  F2FP.F16.E4M3.UNPACK_B R55, R55.H1 ;  /* 0x00000037ff37723e */ /* 0x000fe400030006ff */
[----:B------:R-:W-:Y:S01]  /*14a00*/  F2FP.F16.E4M3.UNPACK_B R49, R49.H1 ;  /* 0x00000031ff31723e */ /* 0x000fe200030006ff */
[----:B------:R-:W-:Y:S01]  /*14a10*/  HADD2.F32 R57, -RZ, R56.H1_H1 ;  /* 0x30000038ff397230 */ /* 0x000fe20000004100 */
[-C--:B------:R-:W-:Y:S02]  /*14a20*/  F2FP.F16.E4M3.UNPACK_B R26, R14.reuse ;  /* 0x0000000eff1a723e */ /* 0x080fe400020006ff */
[----:B------:R-:W-:Y:S02]  /*14a30*/  F2FP.F16.E4M3.UNPACK_B R27, R14.H1 ;  /* 0x0000000eff1b723e */ /* 0x000fe400030006ff */
[----:B------:R-:W-:Y:S01]  /*14a40*/  LOP3.LUT R53, R53, 0xff000000, R39, 0xf8, !PT ;  /* 0xff00000035357812 */ /* 0x000fe200078ef827 */
[----:B------:R-:W-:-:S02]  /*14a50*/  HADD2.F32 R39, -RZ, R38.H1_H1 ;  /* 0x30000026ff277230 */ /* 0x000fc40000004100 */
[----:B------:R-:W-:Y:S01]  /*14a60*/  HADD2.F32 R38, -RZ, R49.H0_H0 ;  /* 0x20000031ff267230 */ /* 0x000fe20000004100 */
[----:B--2---:R-:W0:Y:S02]  /*14a70*/  LDS.128 R8, [R70+0x1e200] ;  /* 0x01e2000046087984 */ /* 0x004e240000000c00 */
[-C--:B0-----:R-:W-:Y:S02]  /*14a80*/  F2FP.F16.E4M3.UNPACK_B R21, R11.reuse ;  /* 0x0000000bff15723e */ /* 0x081fe400020006ff */
[----:B------:R-:W-:Y:S02]  /*14a90*/  F2FP.F16.E4M3.UNPACK_B R24, R11.H1 ;  /* 0x0000000bff18723e */ /* 0x000fe400030006ff */
[-C--:B------:R-:W-:Y:S02]  /*14aa0*/  F2FP.F16.E4M3.UNPACK_B R11, R10.reuse ;  /* 0x0000000aff0b723e */ /* 0x080fe400020006ff */
[----:B------:R-:W-:Y:S02]  /*14ab0*/  F2FP.F16.E4M3.UNPACK_B R20, R10.H1 ;  /* 0x0000000aff14723e */ /* 0x000fe400030006ff */
[----:B------:R-:W-:-:S02]  /*14ac0*/  F2FP.F16.E4M3.UNPACK_B R10, R13 ;  /* 0x0000000dff0a723e */ /* 0x000fc400020006ff */
[----:B------:R-:W-:-:S03]  /*14ad0*/  F2FP.F16.E4M3.UNPACK_B R6, R9 ;  /* 0x00000009ff06723e */ /* 0x000fc600020006ff */
[----:B------:R-:W-:Y:S01]  /*14ae0*/  HADD2.F32 R5, -RZ, R10.H0_H0 ;  /* 0x2000000aff057230 */ /* 0x000fe20000004100 */
[----:B------:R-:W-:Y:S01]  /*14af0*/  F2FP.F16.E4M3.UNPACK_B R7, R9.H1 ;  /* 0x00000009ff07723e */ /* 0x000fe200030006ff */
[----:B------:R-:W-:-:S03]  /*14b00*/  HADD2.F32 R9, -RZ, R6.H0_H0 ;  /* 0x20000006ff097230 */ /* 0x000fc60000004100 */
[C---:B------:R-:W-:Y:S01]  /*14b10*/  FMUL.FTZ R60, R5.reuse, R58 ;  /* 0x0000003a053c7220 */ /* 0x040fe20000410000 */
[-C--:B------:R-:W-:Y:S01]  /*14b20*/  FMUL.FTZ R15, R5, R52.reuse ;  /* 0x00000034050f7220 */ /* 0x080fe20000410000 */
[----:B------:R-:W-:Y:S02]  /*14b30*/  HADD2.F32 R14, -RZ, R10.H1_H1 ;  /* 0x3000000aff0e7230 */ /* 0x000fe40000004100 */
[C---:B------:R-:W-:Y:S01]  /*14b40*/  FFMA.FTZ R5, R9.reuse, R52, -R60 ;  /* 0x0000003409057223 */ /* 0x040fe2000001083c */
[----:B------:R-:W-:Y:S01]  /*14b50*/  FFMA.FTZ R9, R9, R58, R15 ;  /* 0x0000003a09097223 */ /* 0x000fe2000001000f */
[----:B------:R-:W-:Y:S02]  /*14b60*/  HADD2.F32 R52, -RZ, R55.H0_H0 ;  /* 0x20000037ff347230 */ /* 0x000fe40000004100 */
[----:B------:R-:W-:Y:S02]  /*14b70*/  HADD2.F32 R15, -RZ, R25.H0_H0 ;  /* 0x20000019ff0f7230 */ /* 0x000fe40000004100 */
[----:B------:R-:W-:Y:S01]  /*14b80*/  FMUL.FTZ R63, R14, R57 ;  /* 0x000000390e3f7220 */ /* 0x000fe20000410000 */
[----:B------:R-:W-:-:S02]  /*14b90*/  HADD2.F32 R6, -RZ, R6.H1_H1 ;  /* 0x30000006ff067230 */ /* 0x000fc40000004100 */
[----:B------:R-:W-:Y:S01]  /*14ba0*/  FMUL.FTZ R14, R14, R39 ;  /* 0x000000270e0e7220 */ /* 0x000fe20000410000 */
[----:B------:R-:W-:Y:S02]  /*14bb0*/  HADD2.F32 R10, -RZ, R7.H0_H0 ;  /* 0x20000007ff0a7230 */ /* 0x000fe40000004100 */
[C---:B------:R-:W-:Y:S01]  /*14bc0*/  FMUL.FTZ R65, R15.reuse, R52 ;  /* 0x000000340f417220 */ /* 0x040fe20000410000 */
[-C--:B------:R-:W-:Y:S01]  /*14bd0*/  FMUL.FTZ R15, R15, R38.reuse ;  /* 0x000000260f0f7220 */ /* 0x080fe20000410000 */
[----:B------:R-:W-:Y:S01]  /*14be0*/  FFMA.FTZ R58, R6, R57, R14 ;  /* 0x00000039063a7223 */ /* 0x000fe2000001000e */
[----:B------:R-:W-:Y:S02]  /*14bf0*/  HADD2.F32 R14, -RZ, R49.H1_H1 ;  /* 0x30000031ff0e7230 */ /* 0x000fe40000004100 */
[C---:B------:R-:W-:Y:S01]  /*14c00*/  FFMA.FTZ R65, R10.reuse, R38, -R65 ;  /* 0x000000260a417223 */ /* 0x040fe20000010841 */
[----:B------:R-:W-:Y:S01]  /*14c10*/  FFMA.FTZ R52, R10, R52, R15 ;  /* 0x000000340a347223 */ /* 0x000fe2000001000f */
[----:B------:R-:W-:Y:S01]  /*14c20*/  F2FP.F16.E4M3.UNPACK_B R49, R61 ;  /* 0x0000003dff31723e */ /* 0x000fe200020006ff */
[----:B------:R-:W-:Y:S01]  /*14c30*/  HADD2.F32 R38, -RZ, R55.H1_H1 ;  /* 0x30000037ff267230 */ /* 0x000fe20000004100 */
[----:B------:R-:W-:Y:S01]  /*14c40*/  F2FP.F16.E4M3.UNPACK_B R15, R53 ;  /* 0x00000035ff0f723e */ /* 0x000fe200020006ff */
[----:B------:R-:W-:-:S02]  /*14c50*/  HADD2.F32 R25, -RZ, R25.H1_H1 ;  /* 0x30000019ff197230 */ /* 0x000fc40000004100 */
[----:B------:R-:W-:Y:S01]  /*14c60*/  FFMA.FTZ R56, R6, R39, -R63 ;  /* 0x0000002706387223 */ /* 0x000fe2000001083f */
[----:B------:R-:W-:Y:S02]  /*14c70*/  HADD2.F32 R55, -RZ, R49.H0_H0 ;  /* 0x20000031ff377230 */ /* 0x000fe40000004100 */
[----:B------:R-:W-:Y:S02]  /*14c80*/  HADD2.F32 R10, -RZ, R36.H0_H0 ;  /* 0x20000024ff0a7230 */ /* 0x000fe40000004100 */
[C---:B------:R-:W-:Y:S01]  /*14c90*/  FMUL.FTZ R60, R25.reuse, R38 ;  /* 0x00000026193c7220 */ /* 0x040fe20000410000 */
[----:B------:R-:W-:Y:S02]  /*14ca0*/  HADD2.F32 R7, -RZ, R7.H1_H1 ;  /* 0x30000007ff077230 */ /* 0x000fe40000004100 */
[----:B------:R-:W-:Y:S01]  /*14cb0*/  FMUL.FTZ R25, R25, R14 ;  /* 0x0000000e19197220 */ /* 0x000fe20000410000 */
[----:B------:R-:W-:Y:S01]  /*14cc0*/  HADD2.F32 R39, -RZ, R15.H0_H0 ;  /* 0x2000000fff277230 */ /* 0x000fe20000004100 */
[----:B------:R-:W-:Y:S01]  /*14cd0*/  F2FP.F16.E4M3.UNPACK_B R61, R61.H1 ;  /* 0x0000003dff3d723e */ /* 0x000fe200030006ff */
[----:B------:R-:W-:-:S02]  /*14ce0*/  HADD2.F32 R6, -RZ, R21.H0_H0 ;  /* 0x20000015ff067230 */ /* 0x000fc40000004100 */
[C---:B------:R-:W-:Y:S01]  /*14cf0*/  FMUL.FTZ R63, R10.reuse, R55 ;  /* 0x000000370a3f7220 */ /* 0x040fe20000410000 */
[C---:B------:R-:W-:Y:S01]  /*14d00*/  FFMA.FTZ R60, R7.reuse, R14, -R60 ;  /* 0x0000000e073c7223 */ /* 0x040fe2000001083c */
[----:B------:R-:W-:Y:S01]  /*14d10*/  FMUL.FTZ R10, R10, R39 ;  /* 0x000000270a0a7220 */ /* 0x000fe20000410000 */
[----:B------:R-:W-:Y:S01]  /*14d20*/  FFMA.FTZ R57, R7, R38, R25 ;  /* 0x0000002607397223 */ /* 0x000fe20000010019 */
[----:B------:R-:W-:Y:S01]  /*14d30*/  F2FP.F16.E4M3.UNPACK_B R53, R53.H1 ;  /* 0x00000035ff35723e */ /* 0x000fe200030006ff */
[----:B------:R-:W-:Y:S02]  /*14d40*/  HADD2.F32 R14, -RZ, R61.H0_H0 ;  /* 0x2000003dff0e7230 */ /* 0x000fe40000004100 */
[----:B------:R-:W-:Y:S02]  /*14d50*/  HADD2.F32 R7, -RZ, R37.H0_H0 ;  /* 0x20000025ff077230 */ /* 0x000fe40000004100 */
[C---:B------:R-:W-:Y:S01]  /*14d60*/  FFMA.FTZ R63, R6.reuse, R39, -R63 ;  /* 0x00000027063f7223 */ /* 0x040fe2000001083f */
[----:B------:R-:W-:Y:S01]  /*14d70*/  FFMA.FTZ R55, R6, R55, R10 ;  /* 0x0000003706377223 */ /* 0x000fe2000001000a */
[----:B------:R-:W-:-:S02]  /*14d80*/  HADD2.F32 R49, -RZ, R49.H1_H1 ;  /* 0x30000031ff317230 */ /* 0x000fc40000004100 */
[----:B------:R-:W-:Y:S02]  /*14d90*/  HADD2.F32 R36, -RZ, R36.H1_H1 ;  /* 0x30000024ff247230 */ /* 0x000fe40000004100 */
[----:B------:R-:W-:Y:S01]  /*14da0*/  FMUL.FTZ R25, R7, R14 ;  /* 0x0000000e07197220 */ /* 0x000fe20000410000 */
[----:B------:R-:W-:Y:S02]  /*14db0*/  HADD2.F32 R10, -RZ, R53.H0_H0 ;  /* 0x20000035ff0a7230 */ /* 0x000fe40000004100 */
[----:B------:R-:W-:Y:S01]  /*14dc0*/  HADD2.F32 R6, -RZ, R24.H0_H0 ;  /* 0x20000018ff067230 */ /* 0x000fe20000004100 */
[----:B------:R-:W-:Y:S01]  /*14dd0*/  F2FP.F16.E4M3.UNPACK_B R13, R12 ;  /* 0x0000000cff0d723e */ /* 0x000fe200020006ff */
[----:B------:R-:W-:Y:S02]  /*14de0*/  HADD2.F32 R15, -RZ, R15.H1_H1 ;  /* 0x3000000fff0f7230 */ /* 0x000fe40000004100 */
[----:B------:R-:W-:Y:S01]  /*14df0*/  FMUL.FTZ R38, R36, R49 ;  /* 0x0000003124267220 */ /* 0x000fe20000410000 */
[----:B------:R-:W-:-:S02]  /*14e00*/  HADD2.F32 R21, -RZ, R21.H1_H1 ;  /* 0x30000015ff157230 */ /* 0x000fc40000004100 */
[-C--:B------:R-:W-:Y:S01]  /*14e10*/  FMUL.FTZ R7, R7, R10.reuse ;  /* 0x0000000a07077220 */ /* 0x080fe20000410000 */
[----:B------:R-:W-:Y:S01]  /*14e20*/  FFMA.FTZ R66, R6, R10, -R25 ;  /* 0x0000000a06427223 */ /* 0x000fe20000010819 */
[----:B------:R-:W-:Y:S02]  /*14e30*/  F2FP.F16.E4M3.UNPACK_B R12, R12.H1 ;  /* 0x0000000cff0c723e */ /* 0x000fe400030006ff */
[----:B------:R-:W-:Y:S01]  /*14e40*/  F2FP.F16.E4M3.UNPACK_B R10, R48.H1 ;  /* 0x00000030ff0a723e */ /* 0x000fe200030006ff */
[-C--:B------:R-:W-:Y:S01]  /*14e50*/  FMUL.FTZ R36, R36, R15.reuse ;  /* 0x0000000f24247220 */ /* 0x080fe20000410000 */
[-C--:B------:R-:W-:Y:S01]  /*14e60*/  F2FP.F16.E4M3.UNPACK_B R4, R8.reuse ;  /* 0x00000008ff04723e */ /* 0x080fe200020006ff */
[----:B------:R-:W-:Y:S01]  /*14e70*/  FFMA.FTZ R62, R21, R15, -R38 ;  /* 0x0000000f153e7223 */ /* 0x000fe20000010826 */
[----:B------:R-:W-:Y:S01]  /*14e80*/  F2FP.F16.E4M3.UNPACK_B R8, R8.H1 ;  /* 0x00000008ff08723e */ /* 0x000fe200030006ff */
[----:B------:R-:W-:Y:S01]  /*14e90*/  FFMA.FTZ R67, R6, R14, R7 ;  /* 0x0000000e06437223 */ /* 0x000fe20000010007 */
[----:B------:R-:W-:Y:S01]  /*14ea0*/  F2FP.F16.E4M3.UNPACK_B R15, R54.H1 ;  /* 0x00000036ff0f723e */ /* 0x000fe200030006ff */
[----:B------:R-:W-:-:S02]  /*14eb0*/  HADD2.F32 R7, -RZ, R12.H0_H0 ;  /* 0x2000000cff077230 */ /* 0x000fc40000004100 */
[----:B------:R-:W-:Y:S02]  /*14ec0*/  HADD2.F32 R14, -RZ, R10.H0_H0 ;  /* 0x2000000aff0e7230 */ /* 0x000fe40000004100 */
[----:B------:R-:W-:Y:S01]  /*14ed0*/  FFMA.FTZ R64, R21, R49, R36 ;  /* 0x0000003115407223 */ /* 0x000fe20000010024 */
[----:B------:R-:W-:Y:S02]  /*14ee0*/  HADD2.F32 R21, -RZ, R15.H0_H0 ;  /* 0x2000000fff157230 */ /* 0x000fe40000004100 */
[----:B------:R-:W-:Y:S02]  /*14ef0*/  HADD2.F32 R6, -RZ, R8.H0_H0 ;  /* 0x20000008ff067230 */ /* 0x000fe40000004100 */
[C---:B------:R-:W-:Y:S01]  /*14f00*/  FMUL.FTZ R36, R7.reuse, R14 ;  /* 0x0000000e07247220 */ /* 0x040fe20000410000 */
[----:B------:R-:W-:Y:S02]  /*14f10*/  HADD2.F32 R61, -RZ, R61.H1_H1 ;  /* 0x3000003dff3d7230 */ /* 0x000fe40000004100 */
[----:B------:R-:W-:Y:S01]  /*14f20*/  FMUL.FTZ R25, R7, R21 ;  /* 0x0000001507197220 */ /* 0x000fe20000410000 */
[----:B------:R-:W-:-:S02]  /*14f30*/  HADD2.F32 R37, -RZ, R37.H1_H1 ;  /* 0x30000025ff257230 */ /* 0x000fc40000004100 */
[C---:B------:R-:W-:Y:S01]  /*14f40*/  FFMA.FTZ R36, R6.reuse, R21, R36 ;  /* 0x0000001506247223 */ /* 0x040fe20000010024 */
[----:B------:R-:W-:Y:S02]  /*14f50*/  HADD2.F32 R21, -RZ, R15.H1_H1 ;  /* 0x3000000fff157230 */ /* 0x000fe40000004100 */
[----:B------:R-:W-:Y:S01]  /*14f60*/  HADD2.F32 R12, -RZ, R12.H1_H1 ;  /* 0x3000000cff0c7230 */ /* 0x000fe20000004100 */
[----:B------:R-:W-:Y:S01]  /*14f70*/  F2FP.F16.E4M3.UNPACK_B R54, R54 ;  /* 0x00000036ff36723e */ /* 0x000fe200020006ff */
[----:B------:R-:W-:Y:S02]  /*14f80*/  HADD2.F32 R15, -RZ, R10.H1_H1 ;  /* 0x3000000aff0f7230 */ /* 0x000fe40000004100 */
[----:B------:R-:W-:Y:S01]  /*14f90*/  FFMA.FTZ R14, R6, R14, -R25 ;  /* 0x0000000e060e7223 */ /* 0x000fe20000010819 */
[----:B------:R-:W-:Y:S02]  /*14fa0*/  HADD2.F32 R53, -RZ, R53.H1_H1 ;  /* 0x30000035ff357230 */ /* 0x000fe40000004100 */
[----:B------:R-:W-:Y:S01]  /*14fb0*/  FMUL.FTZ R39, R37, R61 ;  /* 0x0000003d25277220 */ /* 0x000fe20000410000 */
[----:B------:R-:W-:-:S02]  /*14fc0*/  HADD2.F32 R24, -RZ, R24.H1_H1 ;  /* 0x30000018ff187230 */ /* 0x000fc40000004100 */
[C---:B------:R-:W-:Y:S01]  /*14fd0*/  FMUL.FTZ R25, R12.reuse, R21 ;  /* 0x000000150c197220 */ /* 0x040fe20000410000 */
[----:B------:R-:W-:Y:S01]  /*14fe0*/  HADD2.F32 R8, -RZ, R8.H1_H1 ;  /* 0x30000008ff087230 */ /* 0x000fe20000004100 */
[----:B------:R-:W-:Y:S01]  /*14ff0*/  F2FP.F16.E4M3.UNPACK_B R48, R48 ;  /* 0x00000030ff30723e */ /* 0x000fe200020006ff */
[----:B------:R-:W-:Y:S01]  /*15000*/  FMUL.FTZ R12, R12, R15 ;  /* 0x0000000f0c0c7220 */ /* 0x000fe20000410000 */
[----:B------:R-:W-:Y:S02]  /*15010*/  HADD2.F32 R10, -RZ, R54.H0_H0 ;  /* 0x20000036ff0a7230 */ /* 0x000fe40000004100 */
[----:B------:R-:W-:Y:S02]  /*15020*/  HADD2.F32 R7, -RZ, R13.H0_H0 ;  /* 0x2000000dff077230 */ /* 0x000fe40000004100 */
[-C--:B------:R-:W-:Y:S01]  /*15030*/  FMUL.FTZ R38, R37, R53.reuse ;  /* 0x0000003525267220 */ /* 0x080fe20000410000 */
[----:B------:R-:W-:Y:S01]  /*15040*/  FFMA.FTZ R69, R24, R53, -R39 ;  /* 0x0000003518457223 */ /* 0x000fe20000010827 */
[C---:B------:R-:W-:Y:S01]  /*15050*/  FFMA.FTZ R37, R8.reuse, R15, -R25 ;  /* 0x0000000f08257223 */ /* 0x040fe20000010819 */
[----:B------:R-:W-:Y:S01]  /*15060*/  FFMA.FTZ R39, R8, R21, R12 ;  /* 0x0000001508277223 */ /* 0x000fe2000001000c */
[----:B------:R-:W-:-:S02]  /*15070*/  HADD2.F32 R8, -RZ, R48.H0_H0 ;  /* 0x20000030ff087230 */ /* 0x000fc40000004100 */
[C---:B------:R-:W-:Y:S01]  /*15080*/  FMUL.FTZ R15, R7.reuse, R10 ;  /* 0x0000000a070f7220 */ /* 0x040fe20000410000 */
[----:B------:R-:W-:Y:S02]  /*15090*/  HADD2.F32 R6, -RZ, R4.H0_H0 ;  /* 0x20000004ff067230 */ /* 0x000fe40000004100 */
[----:B------:R-:W-:Y:S02]  /*150a0*/  HADD2.F32 R54, -RZ, R54.H1_H1 ;  /* 0x30000036ff367230 */ /* 0x000fe40000004100 */
[----:B------:R-:W-:Y:S02]  /*150b0*/  HADD2.F32 R13, -RZ, R13.H1_H1 ;  /* 0x3000000dff0d7230 */ /* 0x000fe40000004100 */
[-C--:B------:R-:W-:Y:S01]  /*150c0*/  FMUL.FTZ R7, R7, R8.reuse ;  /* 0x0000000807077220 */ /* 0x080fe20000410000 */
        /* <DEDUP_REMOVED lines=9> */
[----:B------:R-:W-:Y:S02]  /*15160*/  HADD2.F32 R15, -RZ, R8.H0_H0 ;  /* 0x20000008ff0f7230 */ /* 0x000fe40000004100 */
[----:B------:R-:W-:Y:S02]  /*15170*/  HADD2.F32 R6, -RZ, R27.H0_H0 ;  /* 0x2000001bff067230 */ /* 0x000fe40000004100 */
[----:B------:R-:W-:Y:S01]  /*15180*/  FFMA.FTZ R25, R4, R54, R13 ;  /* 0x0000003604197223 */ /* 0x000fe2000001000d */
[----:B------:R-:W-:-:S02]  /*15190*/  HADD2.F32 R13, -RZ, R7.H0_H0 ;  /* 0x20000007ff0d7230 */ /* 0x000fc40000004100 */
[----:B------:R-:W-:Y:S02]  /*151a0*/  HADD2.F32 R4, -RZ, R20.H0_H0 ;  /* 0x20000014ff047230 */ /* 0x000fe40000004100 */
[C---:B------:R-:W-:Y:S01]  /*151b0*/  FMUL.FTZ R49, R6.reuse, R15 ;  /* 0x0000000f06317220 */ /* 0x040fe20000410000 */
[----:B------:R-:W-:Y:S02]  /*151c0*/  HADD2.F32 R8, -RZ, R8.H1_H1 ;  /* 0x30000008ff087230 */ /* 0x000fe40000004100 */
[----:B------:R-:W-:Y:S02]  /*151d0*/  HADD2.F32 R27, -RZ, R27.H1_H1 ;  /* 0x3000001bff1b7230 */ /* 0x000fe40000004100 */
[-C--:B------:R-:W-:Y:S01]  /*151e0*/  FMUL.FTZ R53, R6, R13.reuse ;  /* 0x0000000d06357220 */ /* 0x080fe20000410000 */
[----:B------:R-:W-:Y:S02]  /*151f0*/  HADD2.F32 R7, -RZ, R7.H1_H1 ;  /* 0x30000007ff077230 */ /* 0x000fe40000004100 */
[----:B------:R-:W-:Y:S01]  /*15200*/  FFMA.FTZ R49, R4, R13, -R49 ;  /* 0x0000000d04317223 */ /* 0x000fe20000010831 */
[----:B------:R-:W-:-:S02]  /*15210*/  HADD2.F32 R20, -RZ, R20.H1_H1 ;  /* 0x30000014ff147230 */ /* 0x000fc40000004100 */
[C---:B------:R-:W-:Y:S01]  /*15220*/  FMUL.FTZ R13, R27.reuse, R8 ;  /* 0x000000081b0d7220 */ /* 0x040fe20000410000 */
[----:B------:R-:W-:Y:S02]  /*15230*/  F2FP.F16.E4M3.UNPACK_B R59, R59 ;  /* 0x0000003bff3b723e */ /* 0x000fe400020006ff */
[----:B------:R-:W-:Y:S01]  /*15240*/  F2FP.F16.E4M3.UNPACK_B R51, R51 ;  /* 0x00000033ff33723e */ /* 0x000fe200020006ff */
[----:B------:R-:W-:Y:S01]  /*15250*/  FFMA.FTZ R68, R24, R61, R38 ;  /* 0x0000003d18447223 */ /* 0x000fe20000010026 */
[-C--:B------:R-:W-:Y:S01]  /*15260*/  FFMA.FTZ R24, R20, R7.reuse, -R13 ;  /* 0x0000000714187223 */ /* 0x080fe2000001080d */
[----:B------:R-:W-:Y:S01]  /*15270*/  FMUL.FTZ R27, R27, R7 ;  /* 0x000000071b1b7220 */ /* 0x000fe20000410000 */
[----:B------:R-:W-:Y:S02]  /*15280*/  HADD2.F32 R13, -RZ, R59.H0_H0 ;  /* 0x2000003bff0d7230 */ /* 0x000fe40000004100 */
[----:B------:R-:W-:Y:S02]  /*15290*/  HADD2.F32 R6, -RZ, R26.H0_H0 ;  /* 0x2000001aff067230 */ /* 0x000fe40000004100 */
[----:B------:R-:W-:-:S02]  /*152a0*/  HADD2.F32 R7, -RZ, R51.H0_H0 ;  /* 0x20000033ff077230 */ /* 0x000fc40000004100 */
[----:B------:R-:W-:Y:S02]  /*152b0*/  HADD2.F32 R59, -RZ, R59.H1_H1 ;  /* 0x3000003bff3b7230 */ /* 0x000fe40000004100 */
[----:B------:R-:W-:Y:S02]  /*152c0*/  HADD2.F32 R26, -RZ, R26.H1_H1 ;  /* 0x3000001aff1a7230 */ /* 0x000fe40000004100 */
[----:B------:R-:W-:Y:S01]  /*152d0*/  FFMA.FTZ R53, R4, R15, R53 ;  /* 0x0000000f04357223 */ /* 0x000fe20000010035 */
[----:B------:R-:W-:Y:S02]  /*152e0*/  HADD2.F32 R51, -RZ, R51.H1_H1 ;  /* 0x30000033ff337230 */ /* 0x000fe40000004100 */
[----:B------:R-:W-:Y:S01]  /*152f0*/  FFMA.FTZ R38, R20, R8, R27 ;  /* 0x0000000814267223 */ /* 0x000fe2000001001b */
[--C-:B------:R-:W-:Y:S02]  /*15300*/  HADD2.F32 R4, -RZ, R11.reuse.H0_H0 ;  /* 0x2000000bff047230 */ /* 0x100fe40000004100 */
[----:B------:R-:W-:Y:S01]  /*15310*/  FMUL.FTZ R15, R6, R13 ;  /* 0x0000000d060f7220 */ /* 0x000fe20000410000 */
[----:B------:R-:W-:-:S02]  /*15320*/  HADD2.F32 R11, -RZ, R11.H1_H1 ;  /* 0x3000000bff0b7230 */ /* 0x000fc40000004100 */
[----:B------:R-:W-:Y:S01]  /*15330*/  FMUL.FTZ R8, R6, R7 ;  /* 0x0000000706087220 */ /* 0x000fe20000410000 */
[C---:B------:R-:W-:Y:S01]  /*15340*/  FMUL.FTZ R20, R26.reuse, R59 ;  /* 0x0000003b1a147220 */ /* 0x040fe20000410000 */
        /* <DEDUP_REMOVED lines=21> */
[----:B------:R1:W-:Y:S04]  /*154a0*/  STS.128 [R70+0x1e200], R4 ;  /* 0x01e2000446007388 */ /* 0x0003e80000000c00 */
[----:B------:R1:W-:Y:S02]  /*154b0*/  STS.128 [R0+0x1e200], R8 ;  /* 0x01e2000800007388 */ /* 0x0003e40000000c00 */
.L_x_3333:
[----:B------:R-:W-:Y:S05]  /*154c0*/  BSYNC B1 ;  /* 0x0000000000017941 */ /* 0x000fea0003800000 */
.L_x_3332:
[----:B------:R-:W-:Y:S04]  /*154d0*/  BSSY B1, `(.L_x_3334) ;  /* 0x0000102000017945 */ /* 0x000fe80003800000 */
[----:B------:R-:W-:Y:S05]  /*154e0*/  @P1 BRA `(.L_x_3335) ;  /* 0x0000001000001947 */ /* 0x000fea0003800000 */
[----:B-1----:R-:W2:Y:S04]  /*154f0*/  LDL R8, [R1+0x3c] ;  /* 0x00003c0001087983 */ /* 0x002ea80000100800 */
[----:B------:R-:W3:Y:S01]  /*15500*/  LDL R60, [R1+0x2c] ;  /* 0x00002c00013c7983 */ /* 0x000ee20000100800 */
[----:B-----5:R-:W-:Y:S02]  /*15510*/  SHF.R.U32.HI R0, RZ, 0x8, R40 ;  /* 0x00000008ff007819 */ /* 0x020fe40000011628 */
[----:B------:R-:W-:Y:S02]  /*15520*/  LOP3.LUT R5, R40, 0xff, RZ, 0xc0, !PT ;  /* 0x000000ff28057812 */ /* 0x000fe400078ec0ff */
[----:B------:R-:W-:Y:S02]  /*15530*/  LOP3.LUT R4, R0, 0xff, RZ, 0xc0, !PT ;  /* 0x000000ff00047812 */ /* 0x000fe400078ec0ff */
[----:B------:R-:W-:-:S02]  /*15540*/  LOP3.LUT R9, R43, 0xff, RZ, 0xc0, !PT ;  /* 0x000000ff2b097812 */ /* 0x000fc400078ec0ff */
[----:B------:R-:W-:Y:S02]  /*15550*/  PRMT R13, R4, 0x7604, R5 ;  /* 0x00007604040d7816 */ /* 0x000fe40000000005 */
[----:B------:R-:W-:Y:S02]  /*15560*/  SHF.R.U32.HI R10, RZ, 0x8, R28 ;  /* 0x00000008ff0a7819 */ /* 0x000fe4000001161c */
[----:B------:R-:W-:Y:S02]  /*15570*/  SHF.R.U32.HI R6, RZ, 0x8, R41 ;  /* 0x00000008ff067819 */ /* 0x000fe40000011629 */
[----:B------:R-:W-:Y:S02]  /*15580*/  LOP3.LUT R11, R28, 0xff, RZ, 0xc0, !PT ;  /* 0x000000ff1c0b7812 */ /* 0x000fe400078ec0ff */
[----:B------:R-:W-:Y:S02]  /*15590*/  LOP3.LUT R10, R10, 0xff, RZ, 0xc0, !PT ;  /* 0x000000ff0a0a7812 */ /* 0x000fe400078ec0ff */
[----:B------:R-:W-:-:S02]  /*155a0*/  LOP3.LUT R7, R41, 0xff, RZ, 0xc0, !PT ;  /* 0x000000ff29077812 */ /* 0x000fc400078ec0ff */
[----:B------:R-:W-:Y:S02]  /*155b0*/  LOP3.LUT R6, R6, 0xff, RZ, 0xc0, !PT ;  /* 0x000000ff06067812 */ /* 0x000fe400078ec0ff */
[----:B------:R-:W-:Y:S02]  /*155c0*/  PRMT R27, R10, 0x7604, R11 ;  /* 0x000076040a1b7816 */ /* 0x000fe4000000000b */
[----:B------:R-:W-:Y:S02]  /*155d0*/  LOP3.LUT R11, R29, 0xff, RZ, 0xc0, !PT ;  /* 0x000000ff1d0b7812 */ /* 0x000fe400078ec0ff */
[----:B------:R-:W-:Y:S02]  /*155e0*/  SHF.R.U32.HI R10, RZ, 0x8, R31 ;  /* 0x00000008ff0a7819 */ /* 0x000fe4000001161f */
[----:B------:R-:W-:Y:S02]  /*155f0*/  PRMT R15, R6, 0x7604, R7 ;  /* 0x00007604060f7816 */ /* 0x000fe40000000007 */
[----:B------:R-:W-:-:S02]  /*15600*/  SHF.R.U32.HI R6, RZ, 0x8, R42 ;  /* 0x00000008ff067819 */ /* 0x000fc4000001162a */
[----:B------:R-:W-:Y:S02]  /*15610*/  LOP3.LUT R10, R10, 0xff, RZ, 0xc0, !PT ;  /* 0x000000ff0a0a7812 */ /* 0x000fe400078ec0ff */
[----:B------:R-:W-:Y:S02]  /*15620*/  LOP3.LUT R39, R30, 0xff, RZ, 0xc0, !PT ;  /* 0x000000ff1e277812 */ /* 0x000fe400078ec0ff */
[----:B------:R-:W-:Y:S02]  /*15630*/  LOP3.LUT R51, R31, 0xff, RZ, 0xc0, !PT ;  /* 0x000000ff1f337812 */ /* 0x000fe400078ec0ff */
[----:B------:R-:W-:Y:S02]  /*15640*/  LOP3.LUT R7, R42, 0xff, RZ, 0xc0, !PT ;  /* 0x000000ff2a077812 */ /* 0x000fe400078ec0ff */
[----:B------:R-:W-:Y:S02]  /*15650*/  LOP3.LUT R6, R6, 0xff, RZ, 0xc0, !PT ;  /* 0x000000ff06067812 */ /* 0x000fe400078ec0ff */
[----:B------:R-:W-:-:S02]  /*15660*/  PRMT R51, R10, 0x7604, R51 ;  /* 0x000076040a337816 */ /* 0x000fc40000000033 */
[----:B------:R-:W-:Y:S02]  /*15670*/  PRMT R21, R6, 0x7604, R7 ;  /* 0x0000760406157816 */ /* 0x000fe40000000007 */
[----:B------:R-:W-:Y:S02]  /*15680*/  SHF.R.U32.HI R14, RZ, 0x10, R41 ;  /* 0x00000010ff0e7819 */ /* 0x000fe40000011629 */
[----:B------:R-:W-:Y:S02]  /*15690*/  SHF.R.U32.HI R12, RZ, 0x10, R40 ;  /* 0x00000010ff0c7819 */ /* 0x000fe40000011628 */
[----:B------:R-:W-:Y:S02]  /*156a0*/  SHF.R.U32.HI R20, RZ, 0x10, R42 ;  /* 0x00000010ff147819 */ /* 0x000fe4000001162a */
[----:B------:R-:W-:Y:S02]  /*156b0*/  LOP3.LUT R14, R14, 0xff, RZ, 0xc0, !PT ;  /* 0x000000ff0e0e7812 */ /* 0x000fe400078ec0ff */
[----:B------:R-:W-:-:S02]  /*156c0*/  LOP3.LUT R12, R12, 0xff, RZ, 0xc0, !PT ;  /* 0x000000ff0c0c7812 */ /* 0x000fc400078ec0ff */
[----:B------:R-:W-:Y:S02]  /*156d0*/  LOP3.LUT R20, R20, 0xff, RZ, 0xc0, !PT ;  /* 0x000000ff14147812 */ /* 0x000fe400078ec0ff */
[----:B------:R-:W-:Y:S02]  /*156e0*/  SHF.R.U32.HI R24, RZ, 0x10, R43 ;  /* 0x00000010ff187819 */ /* 0x000fe4000001162b */
[----:B------:R-:W-:Y:S02]  /*156f0*/  PRMT R15, R14, 0x7054, R15 ;  /* 0x000070540e0f7816 */ /* 0x000fe4000000000f */
[----:B------:R-:W-:Y:S02]  /*15700*/  SHF.R.U32.HI R14, RZ, 0x10, R29 ;  /* 0x00000010ff0e7819 */ /* 0x000fe4000001161d */
[----:B------:R-:W-:Y:S02]  /*15710*/  PRMT R13, R12, 0x7054, R13 ;  /* 0x000070540c0d7816 */ /* 0x000fe4000000000d */
[----:B------:R-:W-:-:S02]  /*15720*/  PRMT R21, R20, 0x7054, R21 ;  /* 0x0000705414157816 */ /* 0x000fc40000000015 */
[----:B------:R-:W-:Y:S02]  /*15730*/  SHF.R.U32.HI R12, RZ, 0x10, R28 ;  /* 0x00000010ff0c7819 */ /* 0x000fe4000001161c */
[----:B------:R-:W-:Y:S02]  /*15740*/  LOP3.LUT R24, R24, 0xff, RZ, 0xc0, !PT ;  /* 0x000000ff18187812 */ /* 0x000fe400078ec0ff */
[----:B------:R-:W-:Y:S02]  /*15750*/  SHF.R.U32.HI R20, RZ, 0x10, R30 ;  /* 0x00000010ff147819 */ /* 0x000fe4000001161e */
[----:B------:R-:W-:Y:S02]  /*15760*/  LOP3.LUT R14, R14, 0xff, RZ, 0xc0, !PT ;  /* 0x000000ff0e0e7812 */ /* 0x000fe400078ec0ff */
[----:B------:R-:W-:Y:S02]  /*15770*/  LOP3.LUT R12, R12, 0xff, RZ, 0xc0, !PT ;  /* 0x000000ff0c0c7812 */ /* 0x000fe400078ec0ff */
[----:B------:R-:W-:-:S02]  /*15780*/  LOP3.LUT R20, R20, 0xff, RZ, 0xc0, !PT ;  /* 0x000000ff14147812 */ /* 0x000fc400078ec0ff */
[----:B------:R-:W-:Y:S02]  /*15790*/  PRMT R27, R12, 0x7054, R27 ;  /* 0x000070540c1b7816 */ /* 0x000fe4000000001b */
[----:B------:R-:W-:Y:S02]  /*157a0*/  LOP3.LUT R36, R13, 0xff000000, R40, 0xf8, !PT ;  /* 0xff0000000d247812 */ /* 0x000fe400078ef828 */
[----:B------:R-:W-:Y:S02]  /*157b0*/  LOP3.LUT R40, R15, 0xff000000, R41, 0xf8, !PT ;  /* 0xff0000000f287812 */ /* 0x000fe400078ef829 */
[----:B------:R-:W-:Y:S02]  /*157c0*/  LOP3.LUT R38, R27, 0xff000000, R28, 0xf8, !PT ;  /* 0xff0000001b267812 */ /* 0x000fe400078ef81c */
[-C--:B------:R-:W-:Y:S02]  /*157d0*/  F2FP.F16.E4M3.UNPACK_B R28, R40.reuse ;  /* 0x00000028ff1c723e */ /* 0x080fe400020006ff */
[----:B------:R-:W-:-:S02]  /*157e0*/  F2FP.F16.E4M3.UNPACK_B R40, R40.H1 ;  /* 0x00000028ff28723e */ /* 0x000fc400030006ff */
[----:B--2---:R-:W-:Y:S02]  /*157f0*/  LEA.HI R0, R3, R8, RZ, 0x1c ;  /* 0x0000000803007211 */ /* 0x004fe400078fe0ff */
[----:B------:R-:W-:Y:S02]  /*15800*/  SHF.R.U32.HI R8, RZ, 0x8, R43 ;  /* 0x00000008ff087819 */ /* 0x000fe4000001162b */
[----:B------:R-:W-:Y:S02]  /*15810*/  SHF.R.S32.HI R5, RZ, 0x1f, R0 ;  /* 0x0000001fff057819 */ /* 0x000fe40000011400 */
[----:B------:R-:W-:Y:S02]  /*15820*/  LOP3.LUT R8, R8, 0xff, RZ, 0xc0, !PT ;  /* 0x000000ff08087812 */ /* 0x000fe400078ec0ff */
[----:B------:R-:W-:Y:S01]  /*15830*/  LEA.HI R4, R5, R0, RZ, 0x2 ;  /* 0x0000000005047211 */ /* 0x000fe200078f10ff */
[----:B------:R-:W-:Y:S01]  /*15840*/  IMAD.SHL.U32 R5, R0, 0x10, RZ ;  /* 0x0000001000057824 */ /* 0x000fe200078e00ff */
[----:B------:R-:W-:-:S02]  /*15850*/  PRMT R25, R8, 0x7604, R9 ;  /* 0x0000760408197816 */ /* 0x000fc40000000009 */
[----:B------:R-:W-:Y:S02]  /*15860*/  SHF.L.U32 R4, R4, 0xb, RZ ;  /* 0x0000000b04047819 */ /* 0x000fe400000006ff */
[----:B------:R-:W-:Y:S02]  /*15870*/  LOP3.LUT R0, R224, 0x30, R5, 0xf8, !PT ;  /* 0x00000030e0007812 */ /* 0x000fe400078ef805 */
[----:B------:R-:W-:Y:S02]  /*15880*/  LOP3.LUT R5, R4, 0xffffe000, RZ, 0xc0, !PT ;  /* 0xffffe00004057812 */ /* 0x000fe400078ec0ff */
[----:B------:R-:W-:Y:S02]  /*15890*/  LOP3.LUT R0, R0, R225, RZ, 0x3c, !PT ;  /* 0x000000e100007212 */ /* 0x000fe400078e3cff */
[----:B------:R-:W-:Y:S02]  /*158a0*/  SHF.R.U32.HI R8, RZ, 0x8, R30 ;  /* 0x00000008ff087819 */ /* 0x000fe4000001161e */
[----:B------:R-:W-:-:S02]  /*158b0*/  IADD3 R9, R0, R226, R5 ;  /* 0x000000e200097210 */ /* 0x000fc40007ffe005 */
[----:B------:R-:W-:Y:S01]  /*158c0*/  SHF.R.U32.HI R0, RZ, 0x8, R29 ;  /* 0x00000008ff007819 */ /* 0x000fe2000001161d */
[----:B---3--:R-:W1:Y:S01]  /*158d0*/  LDS.128 R4, [R60+0x1e200] ;  /* 0x01e200003c047984 */ /* 0x008e620000000c00 */
[----:B------:R-:W-:Y:S02]  /*158e0*/  LOP3.LUT R8, R8, 0xff, RZ, 0xc0, !PT ;  /* 0x000000ff08087812 */ /* 0x000fe400078ec0ff */
[----:B------:R-:W-:Y:S02]  /*158f0*/  LOP3.LUT R0, R0, 0xff, RZ, 0xc0, !PT ;  /* 0x000000ff00007812 */ /* 0x000fe400078ec0ff */
[----:B------:R-:W-:Y:S02]  /*15900*/  PRMT R49, R8, 0x7604, R39 ;  /* 0x0000760408317816 */ /* 0x000fe40000000027 */
[----:B------:R-:W-:Y:S01]  /*15910*/  PRMT R37, R0, 0x7604, R11 ;  /* 0x0000760400257816 */ /* 0x000fe2000000000b */
[----:B------:R-:W-:Y:S01]  /*15920*/  IMAD.IADD R0, R18, 0x1, R9 ;  /* 0x0000000112007824 */ /* 0x000fe200078e0209 */
[----:B------:R-:W-:-:S02]  /*15930*/  PRMT R25, R24, 0x7054, R25 ;  /* 0x0000705418197816 */ /* 0x000fc40000000019 */
[----:B------:R-:W-:Y:S02]  /*15940*/  SHF.R.U32.HI R24, RZ, 0x10, R31 ;  /* 0x00000010ff187819 */ /* 0x000fe4000001161f */
[----:B------:R-:W2:Y:S01]  /*15950*/  LDS.128 R8, [R0+0x1e200] ;  /* 0x01e2000000087984 */ /* 0x000ea20000000c00 */
[----:B------:R-:W-:Y:S02]  /*15960*/  PRMT R39, R14, 0x7054, R37 ;  /* 0x000070540e277816 */ /* 0x000fe40000000025 */
[----:B------:R-:W-:Y:S02]  /*15970*/  PRMT R49, R20, 0x7054, R49 ;  /* 0x0000705414317816 */ /* 0x000fe40000000031 */
[----:B------:R-:W-:Y:S02]  /*15980*/  LOP3.LUT R24, R24, 0xff, RZ, 0xc0, !PT ;  /* 0x000000ff18187812 */ /* 0x000fe400078ec0ff */
[----:B------:R-:W-:Y:S01]  /*15990*/  LOP3.LUT R39, R39, 0xff000000, R29, 0xf8, !PT ;  /* 0xff00000027277812 */ /* 0x000fe200078ef81d */
[--C-:B------:R-:W-:Y:S01]  /*159a0*/  HADD2.F32 R29, -RZ, R28.reuse.H0_H0 ;  /* 0x2000001cff1d7230 */ /* 0x100fe20000004100 */
[----:B------:R-:W-:Y:S01]  /*159b0*/  LOP3.LUT R37, R21, 0xff000000, R42, 0xf8, !PT ;  /* 0xff00000015257812 */ /* 0x000fe200078ef82a */
[----:B------:R-:W-:Y:S01]  /*159c0*/  HADD2.F32 R28, -RZ, R28.H1_H1 ;  /* 0x3000001cff1c7230 */ /* 0x000fe20000004100 */
[----:B------:R-:W-:-:S02]  /*159d0*/  LOP3.LUT R49, R49, 0xff000000, R30, 0xf8, !PT ;  /* 0xff00000031317812 */ /* 0x000fc400078ef81e */
[----:B------:R-:W-:Y:S02]  /*159e0*/  PRMT R51, R24, 0x7054, R51 ;  /* 0x0000705418337816 */ /* 0x000fe40000000033 */
[-C--:B------:R-:W-:Y:S02]  /*159f0*/  F2FP.F16.E4M3.UNPACK_B R30, R39.reuse ;  /* 0x00000027ff1e723e */ /* 0x080fe400020006ff */
[----:B------:R-:W-:Y:S02]  /*15a00*/  LOP3.LUT R42, R25, 0xff000000, R43, 0xf8, !PT ;  /* 0xff000000192a7812 */ /* 0x000fe400078ef82b */
[----:B------:R-:W-:Y:S01]  /*15a10*/  LOP3.LUT R51, R51, 0xff000000, R31, 0xf8, !PT ;  /* 0xff00000033337812 */ /* 0x000fe200078ef81f */
[--C-:B------:R-:W-:Y:S01]  /*15a20*/  HADD2.F32 R31, -RZ, R30.reuse.H0_H0 ;  /* 0x2000001eff1f7230 */ /* 0x100fe20000004100 */
[----:B------:R-:W-:Y:S01]  /*15a30*/  F2FP.F16.E4M3.UNPACK_B R39, R39.H1 ;  /* 0x00000027ff27723e */ /* 0x000fe200030006ff */
[----:B------:R-:W-:Y:S01]  /*15a40*/  HADD2.F32 R30, -RZ, R30.H1_H1 ;  /* 0x3000001eff1e7230 */ /* 0x000fe20000004100 */
[----:B-1----:R-:W-:-:S02]  /*15a50*/  F2FP.F16.E4M3.UNPACK_B R12, R5 ;  /* 0x00000005ff0c723e */ /* 0x002fc400020006ff */
[-C--:B------:R-:W-:Y:S02]  /*15a60*/  F2FP.F16.E4M3.UNPACK_B R15, R7.reuse ;  /* 0x00000007ff0f723e */ /* 0x080fe400020006ff */
[----:B------:R-:W-:Y:S02]  /*15a70*/  F2FP.F16.E4M3.UNPACK_B R20, R7.H1 ;  /* 0x00000007ff14723e */ /* 0x000fe400030006ff */
[-C--:B------:R-:W-:Y:S02]  /*15a80*/  F2FP.F16.E4M3.UNPACK_B R7, R6.reuse ;  /* 0x00000006ff07723e */ /* 0x080fe400020006ff */
[----:B------:R-:W-:Y:S01]  /*15a90*/  F2FP.F16.E4M3.UNPACK_B R14, R6.H1 ;  /* 0x00000006ff0e723e */ /* 0x000fe200030006ff */
[--C-:B------:R-:W-:Y:S01]  /*15aa0*/  HADD2.F32 R6, -RZ, R12.reuse.H0_H0 ;  /* 0x2000000cff067230 */ /* 0x100fe20000004100 */
[----:B------:R-:W-:Y:S01]  /*15ab0*/  F2FP.F16.E4M3.UNPACK_B R13, R5.H1 ;  /* 0x00000005ff0d723e */ /* 0x000fe200030006ff */
[----:B------:R-:W-:Y:S01]  /*15ac0*/  HADD2.F32 R12, -RZ, R12.H1_H1 ;  /* 0x3000000cff0c7230 */ /* 0x000fe20000004100 */
[----:B------:R-:W-:-:S02]  /*15ad0*/  F2FP.F16.E4M3.UNPACK_B R5, R4 ;  /* 0x00000004ff05723e */ /* 0x000fc400020006ff */
[-C--:B--2---:R-:W-:Y:S02]  /*15ae0*/  F2FP.F16.E4M3.UNPACK_B R21, R9.reuse ;  /* 0x00000009ff15723e */ /* 0x084fe400020006ff */
[----:B------:R-:W-:Y:S02]  /*15af0*/  F2FP.F16.E4M3.UNPACK_B R24, R9.H1 ;  /* 0x00000009ff18723e */ /* 0x000fe400030006ff */
[-C--:B------:R-:W-:Y:S01]  /*15b00*/  F2FP.F16.E4M3.UNPACK_B R26, R11.reuse ;  /* 0x0000000bff1a723e */ /* 0x080fe200020006ff */
[--C-:B------:R-:W-:Y:S01]  /*15b10*/  HADD2.F32 R25, -RZ, R21.reuse.H0_H0 ;  /* 0x20000015ff197230 */ /* 0x100fe20000004100 */
[----:B------:R-:W-:Y:S01]  /*15b20*/  F2FP.F16.E4M3.UNPACK_B R27, R11.H1 ;  /* 0x0000000bff1b723e */ /* 0x000fe200030006ff */
[----:B------:R-:W-:Y:S01]  /*15b30*/  HADD2.F32 R21, -RZ, R21.H1_H1 ;  /* 0x30000015ff157230 */ /* 0x000fe20000004100 */
[-C--:B------:R-:W-:Y:S02]  /*15b40*/  F2FP.F16.E4M3.UNPACK_B R11, R10.reuse ;  /* 0x0000000aff0b723e */ /* 0x080fe400020006ff */
[C---:B------:R-:W-:Y:S01]  /*15b50*/  FMUL.FTZ R48, R25.reuse, R29 ;  /* 0x0000001d19307220 */ /* 0x040fe20000410000 */
[----:B------:R-:W-:Y:S01]  /*15b60*/  FMUL.FTZ R41, R25, R31 ;  /* 0x0000001f19297220 */ /* 0x000fe20000410000 */
[----:B------:R-:W-:Y:S01]  /*15b70*/  F2FP.F16.E4M3.UNPACK_B R25, R10.H1 ;  /* 0x0000000aff19723e */ /* 0x000fe200030006ff */
[----:B------:R-:W-:-:S02]  /*15b80*/  HADD2.F32 R10, -RZ, R24.H0_H0 ;  /* 0x20000018ff0a7230 */ /* 0x000fc40000004100 */
[C---:B------:R-:W-:Y:S01]  /*15b90*/  FFMA.FTZ R48, R6.reuse, R31, R48 ;  /* 0x0000001f06307223 */ /* 0x040fe20000010030 */
[----:B------:R-:W-:Y:S01]  /*15ba0*/  FFMA.FTZ R41, R6, R29, -R41 ;  /* 0x0000001d06297223 */ /* 0x000fe20000010829 */
[----:B------:R-:W-:Y:S02]  /*15bb0*/  HADD2.F32 R31, -RZ, R39.H0_H0 ;  /* 0x20000027ff1f7230 */ /* 0x000fe40000004100 */
[C---:B------:R-:W-:Y:S01]  /*15bc0*/  FMUL.FTZ R43, R21.reuse, R30 ;  /* 0x0000001e152b7220 */ /* 0x040fe20000410000 */
[----:B------:R-:W-:Y:S02]  /*15bd0*/  HADD2.F32 R29, -RZ, R40.H0_H0 ;  /* 0x20000028ff1d7230 */ /* 0x000fe40000004100 */
[-C--:B------:R-:W-:Y:S01]  /*15be0*/  FMUL.FTZ R21, R21, R28.reuse ;  /* 0x0000001c15157220 */ /* 0x080fe20000410000 */
[----:B------:R-:W-:Y:S02]  /*15bf0*/  HADD2.F32 R6, -RZ, R13.H0_H0 ;  /* 0x2000000dff067230 */ /* 0x000fe40000004100 */
[----:B------:R-:W-:Y:S01]  /*15c00*/  FMUL.FTZ R53, R10, R31 ;  /* 0x0000001f0a357220 */ /* 0x000fe20000410000 */
[----:B------:R-:W-:Y:S01]  /*15c10*/  FFMA.FTZ R52, R12, R28, -R43 ;  /* 0x0000001c0c347223 */ /* 0x000fe2000001082b */
[----:B------:R-:W-:Y:S01]  /*15c20*/  FMUL.FTZ R10, R10, R29 ;  /* 0x0000001d0a0a7220 */ /* 0x000fe20000410000 */
[----:B------:R-:W-:Y:S01]  /*15c30*/  FFMA.FTZ R43, R12, R30, R21 ;  /* 0x0000001e0c2b7223 */ /* 0x000fe20000010015 */
[----:B------:R-:W-:Y:S01]  /*15c40*/  F2FP.F16.E4M3.UNPACK_B R28, R51 ;  /* 0x00000033ff1c723e */ /* 0x000fe200020006ff */
[C---:B------:R-:W-:Y:S01]  /*15c50*/  FFMA.FTZ R53, R6.reuse, R29, -R53 ;  /* 0x0000001d06357223 */ /* 0x040fe20000010835 */
[-C--:B------:R-:W-:Y:S01]  /*15c60*/  F2FP.F16.E4M3.UNPACK_B R12, R42.reuse ;  /* 0x0000002aff0c723e */ /* 0x080fe200020006ff */
        /* <DEDUP_REMOVED lines=18> */
[C---:B------:R-:W-:Y:S01]  /*15d90*/  FFMA.FTZ R54, R13.reuse, R40, -R54 ;  /* 0x000000280d367223 */ /* 0x040fe20000010836 */
[----:B------:R-:W-:Y:S02]  /*15da0*/  HADD2.F32 R28, -RZ, R28.H1_H1 ;  /* 0x3000001cff1c7230 */ /* 0x000fe40000004100 */
[C---:B------:R-:W-:Y:S01]  /*15db0*/  FFMA.FTZ R40, R6.reuse, R21, -R31 ;  /* 0x0000001506287223 */ /* 0x040fe2000001081f */
[----:B------:R-:W-:Y:S02]  /*15dc0*/  HADD2.F32 R26, -RZ, R26.H1_H1 ;  /* 0x3000001aff1a7230 */ /* 0x000fe40000004100 */
[----:B------:R-:W-:Y:S01]  /*15dd0*/  FFMA.FTZ R55, R6, R29, R10 ;  /* 0x0000001d06377223 */ /* 0x000fe2000001000a */
[----:B------:R-:W-:Y:S01]  /*15de0*/  FFMA.FTZ R39, R13, R39, R24 ;  /* 0x000000270d277223 */ /* 0x000fe20000010018 */
[----:B------:R-:W-:Y:S01]  /*15df0*/  HADD2.F32 R15, -RZ, R15.H1_H1 ;  /* 0x3000000fff0f7230 */ /* 0x000fe20000004100 */
[----:B------:R-:W-:Y:S01]  /*15e00*/  F2FP.F16.E4M3.UNPACK_B R4, R4.H1 ;  /* 0x00000004ff04723e */ /* 0x000fe200030006ff */
[----:B------:R-:W-:-:S02]  /*15e10*/  HADD2.F32 R21, -RZ, R51.H0_H0 ;  /* 0x20000033ff157230 */ /* 0x000fc40000004100 */
[C---:B------:R-:W-:Y:S01]  /*15e20*/  FMUL.FTZ R24, R26.reuse, R28 ;  /* 0x0000001c1a187220 */ /* 0x040fe20000410000 */
[----:B------:R-:W-:Y:S02]  /*15e30*/  HADD2.F32 R10, -RZ, R27.H0_H0 ;  /* 0x2000001bff0a7230 */ /* 0x000fe40000004100 */
[-C--:B------:R-:W-:Y:S01]  /*15e40*/  FMUL.FTZ R29, R26, R12.reuse ;  /* 0x0000000c1a1d7220 */ /* 0x080fe20000410000 */
[----:B------:R-:W-:Y:S02]  /*15e50*/  HADD2.F32 R13, -RZ, R42.H0_H0 ;  /* 0x2000002aff0d7230 */ /* 0x000fe40000004100 */
[C---:B0-----:R-:W-:Y:S01]  /*15e60*/  FFMA.FTZ R57, R15.reuse, R12, -R24 ;  /* 0x0000000c0f397223 */ /* 0x041fe20000010818 */
[----:B------:R-:W-:Y:S02]  /*15e70*/  HADD2.F32 R6, -RZ, R20.H0_H0 ;  /* 0x20000014ff067230 */ /* 0x000fe40000004100 */
[C---:B------:R-:W-:Y:S01]  /*15e80*/  FMUL.FTZ R31, R10.reuse, R21 ;  /* 0x000000150a1f7220 */ /* 0x040fe20000410000 */
[----:B------:R-:W-:Y:S01]  /*15e90*/  FFMA.FTZ R56, R15, R28, R29 ;  /* 0x0000001c0f387223 */ /* 0x000fe2000001001d */
[----:B------:R-:W-:Y:S01]  /*15ea0*/  FMUL.FTZ R10, R10, R13 ;  /* 0x0000000d0a0a7220 */ /* 0x000fe20000410000 */
[----:B------:R-:W-:Y:S01]  /*15eb0*/  F2FP.F16.E4M3.UNPACK_B R15, R38.H1 ;  /* 0x00000026ff0f723e */ /* 0x000fe200030006ff */
[----:B------:R-:W-:Y:S01]  /*15ec0*/  HADD2.F32 R42, -RZ, R42.H1_H1 ;  /* 0x3000002aff2a7230 */ /* 0x000fe20000004100 */
[----:B------:R-:W-:Y:S01]  /*15ed0*/  F2FP.F16.E4M3.UNPACK_B R12, R36.H1 ;  /* 0x00000024ff0c723e */ /* 0x000fe200030006ff */
        /* <DEDUP_REMOVED lines=34> */
[----:B------:R-:W-:Y:S01]  /*16100*/  FMUL.FTZ R27, R6, R13 ;  /* 0x0000000d061b7220 */ /* 0x000fe20000410000 */
[--C-:B------:R-:W-:Y:S01]  /*16110*/  HADD2.F32 R4, -RZ, R5.reuse.H0_H0 ;  /* 0x20000005ff047230 */ /* 0x100fe20000004100 */
[----:B------:R-:W-:Y:S01]  /*16120*/  F2FP.F16.E4M3.UNPACK_B R49, R49 ;  /* 0x00000031ff31723e */ /* 0x000fe200020006ff */
[----:B------:R-:W-:Y:S02]  /*16130*/  HADD2.F32 R36, -RZ, R36.H1_H1 ;  /* 0x30000024ff247230 */ /* 0x000fe40000004100 */
[C---:B------:R-:W-:Y:S01]  /*16140*/  FMUL.FTZ R6, R9.reuse, R38 ;  /* 0x0000002609067220 */ /* 0x040fe20000410000 */
[----:B------:R-:W-:Y:S02]  /*16150*/  HADD2.F32 R5, -RZ, R5.H1_H1 ;  /* 0x30000005ff057230 */ /* 0x000fe40000004100 */
[C---:B------:R-:W-:Y:S01]  /*16160*/  FFMA.FTZ R21, R4.reuse, R13, -R21 ;  /* 0x0000000d04157223 */ /* 0x040fe20000010815 */
[----:B------:R-:W-:Y:S01]  /*16170*/  FFMA.FTZ R27, R4, R15, R27 ;  /* 0x0000000f041b7223 */ /* 0x000fe2000001001b */
[-C--:B------:R-:W-:Y:S01]  /*16180*/  F2FP.F16.E4M3.UNPACK_B R4, R37.reuse.H1 ;  /* 0x00000025ff04723e */ /* 0x080fe200030006ff */
[-C--:B------:R-:W-:Y:S01]  /*16190*/  FMUL.FTZ R13, R9, R36.reuse ;  /* 0x00000024090d7220 */ /* 0x080fe20000410000 */
[----:B------:R-:W-:Y:S01]  /*161a0*/  FFMA.FTZ R36, R5, R36, -R6 ;  /* 0x0000002405247223 */ /* 0x000fe20000010806 */
[----:B------:R-:W-:Y:S01]  /*161b0*/  HADD2.F32 R9, -RZ, R10.H0_H0 ;  /* 0x2000000aff097230 */ /* 0x000fe20000004100 */
[----:B------:R-:W-:Y:S01]  /*161c0*/  F2FP.F16.E4M3.UNPACK_B R37, R37 ;  /* 0x00000025ff25723e */ /* 0x000fe200020006ff */
[----:B------:R-:W-:-:S02]  /*161d0*/  HADD2.F32 R6, -RZ, R25.H0_H0 ;  /* 0x20000019ff067230 */ /* 0x000fc40000004100 */
[----:B------:R-:W-:Y:S01]  /*161e0*/  FFMA.FTZ R38, R5, R38, R13 ;  /* 0x0000002605267223 */ /* 0x000fe2000001000d */
[--C-:B------:R-:W-:Y:S02]  /*161f0*/  HADD2.F32 R5, -RZ, R4.reuse.H0_H0 ;  /* 0x20000004ff057230 */ /* 0x100fe40000004100 */
[----:B------:R-:W-:Y:S02]  /*16200*/  HADD2.F32 R8, -RZ, R4.H1_H1 ;  /* 0x30000004ff087230 */ /* 0x000fe40000004100 */
[C---:B------:R-:W-:Y:S01]  /*16210*/  FMUL.FTZ R13, R6.reuse, R9 ;  /* 0x00000009060d7220 */ /* 0x040fe20000410000 */
[----:B------:R-:W-:Y:S02]  /*16220*/  HADD2.F32 R4, -RZ, R14.H0_H0 ;  /* 0x2000000eff047230 */ /* 0x000fe40000004100 */
[----:B------:R-:W-:Y:S01]  /*16230*/  FMUL.FTZ R15, R6, R5 ;  /* 0x00000005060f7220 */ /* 0x000fe20000410000 */
[----:B------:R-:W-:Y:S02]  /*16240*/  HADD2.F32 R10, -RZ, R10.H1_H1 ;  /* 0x3000000aff0a7230 */ /* 0x000fe40000004100 */
[----:B------:R-:W-:-:S02]  /*16250*/  HADD2.F32 R25, -RZ, R25.H1_H1 ;  /* 0x30000019ff197230 */ /* 0x000fc40000004100 */
[C---:B------:R-:W-:Y:S01]  /*16260*/  FFMA.FTZ R26, R4.reuse, R5, -R13 ;  /* 0x00000005041a7223 */ /* 0x040fe2000001080d */
[----:B------:R-:W-:Y:S02]  /*16270*/  HADD2.F32 R14, -RZ, R14.H1_H1 ;  /* 0x3000000eff0e7230 */ /* 0x000fe40000004100 */
[----:B------:R-:W-:Y:S02]  /*16280*/  HADD2.F32 R6, -RZ, R37.H0_H0 ;  /* 0x20000025ff067230 */ /* 0x000fe40000004100 */
[C---:B------:R-:W-:Y:S01]  /*16290*/  FMUL.FTZ R5, R25.reuse, R10 ;  /* 0x0000000a19057220 */ /* 0x040fe20000410000 */
[-C--:B------:R-:W-:Y:S01]  /*162a0*/  FMUL.FTZ R13, R25, R8.reuse ;  /* 0x00000008190d7220 */ /* 0x080fe20000410000 */
[----:B------:R-:W-:Y:S01]  /*162b0*/  FFMA.FTZ R25, R4, R9, R15 ;  /* 0x0000000904197223 */ /* 0x000fe2000001000f */
[----:B------:R-:W-:Y:S02]  /*162c0*/  HADD2.F32 R9, -RZ, R49.H0_H0 ;  /* 0x20000031ff097230 */ /* 0x000fe40000004100 */
[C---:B------:R-:W-:Y:S01]  /*162d0*/  FFMA.FTZ R51, R14.reuse, R8, -R5 ;  /* 0x000000080e337223 */ /* 0x040fe20000010805 */
[----:B------:R-:W-:Y:S01]  /*162e0*/  FFMA.FTZ R28, R14, R10, R13 ;  /* 0x0000000a0e1c7223 */ /* 0x000fe2000001000d */
[----:B------:R-:W-:-:S02]  /*162f0*/  HADD2.F32 R5, -RZ, R11.H0_H0 ;  /* 0x2000000bff057230 */ /* 0x000fc40000004100 */
[----:B------:R-:W-:Y:S01]  /*16300*/  HADD2.F32 R10, -RZ, R49.H1_H1 ;  /* 0x30000031ff0a7230 */ /* 0x000fe20000004100 */
[----:B------:R-:W-:Y:S01]  /*16310*/  F2FP.SATFINITE.E4M3.F32.PACK_AB_MERGE_C R26, R51, R26, RZ ;  /* 0x0000001a331a723e */ /* 0x000fe200048070ff */
[----:B------:R-:W-:Y:S02]  /*16320*/  HADD2.F32 R11, -RZ, R11.H1_H1 ;  /* 0x3000000bff0b7230 */ /* 0x000fe40000004100 */
[C---:B------:R-:W-:Y:S01]  /*16330*/  FMUL.FTZ R13, R5.reuse, R9 ;  /* 0x00000009050d7220 */ /* 0x040fe20000410000 */
[----:B------:R-:W-:Y:S02]  /*16340*/  HADD2.F32 R8, -RZ, R37.H1_H1 ;  /* 0x30000025ff087230 */ /* 0x000fe40000004100 */
[----:B------:R-:W-:Y:S01]  /*16350*/  FMUL.FTZ R12, R5, R6 ;  /* 0x00000006050c7220 */ /* 0x000fe20000410000 */
[--C-:B------:R-:W-:Y:S02]  /*16360*/  HADD2.F32 R4, -RZ, R7.reuse.H0_H0 ;  /* 0x20000007ff047230 */ /* 0x100fe40000004100 */
[----:B------:R-:W-:Y:S01]  /*16370*/  FMUL.FTZ R14, R11, R10 ;  /* 0x0000000a0b0e7220 */ /* 0x000fe20000410000 */
[----:B------:R-:W-:-:S02]  /*16380*/  HADD2.F32 R7, -RZ, R7.H1_H1 ;  /* 0x30000007ff077230 */ /* 0x000fc40000004100 */
[----:B------:R-:W-:Y:S01]  /*16390*/  FMUL.FTZ R11, R11, R8 ;  /* 0x000000080b0b7220 */ /* 0x000fe20000410000 */
[----:B------:R-:W-:Y:S01]  /*163a0*/  F2FP.SATFINITE.E4M3.F32.PACK_AB_MERGE_C R5, R54, R53, RZ ;  /* 0x000000353605723e */ /* 0x000fe200048070ff */
        /* <DEDUP_REMOVED lines=14> */
[----:B------:R-:W-:Y:S02]  /*16490*/  F2FP.SATFINITE.E4M3.F32.PACK_AB_MERGE_C R9, R43, R48, R9 ;  /* 0x000000302b09723e */ /* 0x000fe40004807009 */
[----:B------:R-:W-:Y:S01]  /*164a0*/  F2FP.SATFINITE.E4M3.F32.PACK_AB_MERGE_C R11, R56, R55, R11 ;  /* 0x00000037380b723e */ /* 0x000fe2000480700b */
[----:B------:R2:W-:Y:S01]  /*164b0*/  STS.128 [R60+0x1e200], R4 ;  /* 0x01e200043c007388 */ /* 0x0005e20000000c00 */
[----:B------:R-:W-:Y:S02]  /*164c0*/  F2FP.SATFINITE.E4M3.F32.PACK_AB_MERGE_C R8, R38, R27, R8 ;  /* 0x0000001b2608723e */ /* 0x000fe40004807008 */
[----:B------:R-:W-:-:S05]  /*164d0*/  F2FP.SATFINITE.E4M3.F32.PACK_AB_MERGE_C R10, R15, R12, R10 ;  /* 0x0000000c0f0a723e */ /* 0x000fca000480700a */
[----:B------:R2:W-:Y:S02]  /*164e0*/  STS.128 [R0+0x1e200], R8 ;  /* 0x01e2000800007388 */ /* 0x0005e40000000c00 */
.L_x_3335:
[----:B------:R-:W-:Y:S05]  /*164f0*/  BSYNC B1 ;  /* 0x0000000000017941 */ /* 0x000fea0003800000 */
.L_x_3334:
[----:B------:R-:W-:Y:S05]  /*16500*/  @P2 BRA `(.L_x_3313) ;  /* 0x0000000c00e02947 */ /* 0x000fea0003800000 */
[----:B-12---:R-:W2:Y:S04]  /*16510*/  LDL R0, [R1+0x38] ;  /* 0x0000380001007983 */ /* 0x006ea80000100800 */
[----:B------:R-:W3:Y:S01]  /*16520*/  LDL R49, [R1+0x28] ;  /* 0x0000280001317983 */ /* 0x000ee20000100800 */
[----:B-----5:R-:W-:Y:S02]  /*16530*/  SHF.R.U32.HI R4, RZ, 0x8, R44 ;  /* 0x00000008ff047819 */ /* 0x020fe4000001162c */
[----:B------:R-:W-:Y:S02]  /*16540*/  SHF.R.U32.HI R8, RZ, 0x8, R46 ;  /* 0x00000008ff087819 */ /* 0x000fe4000001162e */
[----:B------:R-:W-:Y:S02]  /*16550*/  LOP3.LUT R5, R4, 0xff, RZ, 0xc0, !PT ;  /* 0x000000ff04057812 */ /* 0x000fe400078ec0ff */
[----:B------:R-:W-:-:S02]  /*16560*/  LOP3.LUT R4, R46, 0xff, RZ, 0xc0, !PT ;  /* 0x000000ff2e047812 */ /* 0x000fc400078ec0ff */
[----:B------:R-:W-:Y:S02]  /*16570*/  LOP3.LUT R9, R8, 0xff, RZ, 0xc0, !PT ;  /* 0x000000ff08097812 */ /* 0x000fe400078ec0ff */
[----:B------:R-:W-:Y:S02]  /*16580*/  SHF.R.U32.HI R7, RZ, 0x8, R45 ;  /* 0x00000008ff077819 */ /* 0x000fe4000001162d */
[----:B------:R-:W-:Y:S02]  /*16590*/  PRMT R15, R9, 0x7604, R4 ;  /* 0x00007604090f7816 */ /* 0x000fe40000000004 */
[----:B------:R-:W-:Y:S02]  /*165a0*/  LOP3.LUT R6, R45, 0xff, RZ, 0xc0, !PT ;  /* 0x000000ff2d067812 */ /* 0x000fe400078ec0ff */
[----:B------:R-:W-:Y:S02]  /*165b0*/  LOP3.LUT R7, R7, 0xff, RZ, 0xc0, !PT ;  /* 0x000000ff07077812 */ /* 0x000fe400078ec0ff */
[----:B------:R-:W-:-:S02]  /*165c0*/  SHF.R.U32.HI R8, RZ, 0x8, R32 ;  /* 0x00000008ff087819 */ /* 0x000fc40000011620 */
[----:B------:R-:W-:Y:S02]  /*165d0*/  PRMT R12, R7, 0x7604, R6 ;  /* 0x00007604070c7816 */ /* 0x000fe40000000006 */
[----:B------:R-:W-:Y:S02]  /*165e0*/  LOP3.LUT R7, R32, 0xff, RZ, 0xc0, !PT ;  /* 0x000000ff20077812 */ /* 0x000fe400078ec0ff */
[----:B------:R-:W-:Y:S02]  /*165f0*/  LOP3.LUT R8, R8, 0xff, RZ, 0xc0, !PT ;  /* 0x000000ff08087812 */ /* 0x000fe400078ec0ff */
[----:B------:R-:W-:Y:S02]  /*16600*/  SHF.R.U32.HI R6, RZ, 0x8, R47 ;  /* 0x00000008ff067819 */ /* 0x000fe4000001162f */
[----:B------:R-:W-:Y:S02]  /*16610*/  PRMT R25, R8, 0x7604, R7 ;  /* 0x0000760408197816 */ /* 0x000fe40000000007 */
[----:B------:R-:W-:-:S02]  /*16620*/  SHF.R.U32.HI R8, RZ, 0x8, R33 ;  /* 0x00000008ff087819 */ /* 0x000fc40000011621 */
[----:B------:R-:W-:Y:S02]  /*16630*/  LOP3.LUT R6, R6, 0xff, RZ, 0xc0, !PT ;  /* 0x000000ff06067812 */ /* 0x000fe400078ec0ff */
[----:B------:R-:W-:Y:S02]  /*16640*/  SHF.R.U32.HI R27, RZ, 0x8, R35 ;  /* 0x00000008ff1b7819 */ /* 0x000fe40000011623 */
[----:B------:R-:W-:Y:S02]  /*16650*/  LOP3.LUT R26, R35, 0xff, RZ, 0xc0, !PT ;  /* 0x000000ff231a7812 */ /* 0x000fe400078ec0ff */
[----:B------:R-:W-:Y:S02]  /*16660*/  LOP3.LUT R27, R27, 0xff, RZ, 0xc0, !PT ;  /* 0x000000ff1b1b7812 */ /* 0x000fe400078ec0ff */
[----:B------:R-:W-:Y:S02]  /*16670*/  LOP3.LUT R20, R33, 0xff, RZ, 0xc0, !PT ;  /* 0x000000ff21147812 */ /* 0x000fe400078ec0ff */
[----:B------:R-:W-:-:S02]  /*16680*/  PRMT R26, R27, 0x7604, R26 ;  /* 0x000076041b1a7816 */ /* 0x000fc4000000001a */
[----:B------:R-:W-:Y:S02]  /*16690*/  SHF.R.U32.HI R27, RZ, 0x10, R33 ;  /* 0x00000010ff1b7819 */ /* 0x000fe40000011621 */
[----:B------:R-:W-:Y:S02]  /*166a0*/  SHF.R.U32.HI R24, RZ, 0x8, R34 ;  /* 0x00000008ff187819 */ /* 0x000fe40000011622 */
[----:B------:R-:W-:Y:S01]  /*166b0*/  LOP3.LUT R21, R34, 0xff, RZ, 0xc0, !PT ;  /* 0x000000ff22157812 */ /* 0x000fe200078ec0ff */
[----:B------:R-:W-:Y:S01]  /*166c0*/  IMAD.U32 R27, R27, 0x10000, RZ ;  /* 0x000100001b1b7824 */ /* 0x000fe200078e00ff */
[----:B------:R-:W-:Y:S02]  /*166d0*/  LOP3.LUT R24, R24, 0xff, RZ, 0xc0, !PT ;  /* 0x000000ff18187812 */ /* 0x000fe400078ec0ff */
[----:B------:R-:W-:Y:S02]  /*166e0*/  SHF.R.U32.HI R37, RZ, 0x10, R35 ;  /* 0x00000010ff257819 */ /* 0x000fe40000011623 */
[----:B------:R-:W-:-:S02]  /*166f0*/  PRMT R31, R24, 0x7604, R21 ;  /* 0x00007604181f7816 */ /* 0x000fc40000000015 */
[----:B------:R-:W-:Y:S01]  /*16700*/  SHF.R.U32.HI R21, RZ, 0x10, R47 ;  /* 0x00000010ff157819 */ /* 0x000fe2000001162f */
[----:B------:R-:W-:Y:S01]  /*16710*/  IMAD.U32 R37, R37, 0x10000, RZ ;  /* 0x0001000025257824 */ /* 0x000fe200078e00ff */
[----:B------:R-:W-:Y:S02]  /*16720*/  LOP3.LUT R31, R31, 0xff0000, R34, 0xf8, !PT ;  /* 0x00ff00001f1f7812 */ /* 0x000fe400078ef822 */
[----:B------:R-:W-:Y:S01]  /*16730*/  LOP3.LUT R15, R15, 0xff0000, R46, 0xf8, !PT ;  /* 0x00ff00000f0f7812 */ /* 0x000fe200078ef82e */
[----:B------:R-:W-:Y:S01]  /*16740*/  IMAD.U32 R21, R21, 0x10000, RZ ;  /* 0x0001000015157824 */ /* 0x000fe200078e00ff */
[----:B------:R-:W-:Y:S02]  /*16750*/  LOP3.LUT R34, R31, 0xff000000, R34, 0xf8, !PT ;  /* 0xff0000001f227812 */ /* 0x000fe400078ef822 */
[----:B------:R-:W-:Y:S02]  /*16760*/  LOP3.LUT R37, R26, 0xff0000, R37, 0xf8, !PT ;  /* 0x00ff00001a257812 */ /* 0x000fe400078ef825 */
[----:B------:R-:W-:-:S02]  /*16770*/  LOP3.LUT R30, R15, 0xff000000, R46, 0xf8, !PT ;  /* 0xff0000000f1e7812 */ /* 0x000fc400078ef82e */
[----:B------:R-:W-:Y:S02]  /*16780*/  LOP3.LUT R36, R37, 0xff000000, R35, 0xf8, !PT ;  /* 0xff00000025247812 */ /* 0x000fe400078ef823 */
[----:B------:R-:W-:-:S04]  /*16790*/  LOP3.LUT R25, R25, 0xff0000, R32, 0xf8, !PT ;  /* 0x00ff000019197812 */ /* 0x000fc800078ef820 */
[----:B------:R-:W-:Y:S02]  /*167a0*/  LOP3.LUT R32, R25, 0xff000000, R32, 0xf8, !PT ;  /* 0xff00000019207812 */ /* 0x000fe400078ef820 */
[----:B--2---:R-:W-:Y:S02]  /*167b0*/  LEA.HI R3, R3, R0, RZ, 0x1c ;  /* 0x0000000003037211 */ /* 0x004fe400078fe0ff */
[----:B------:R-:W-:-:S04]  /*167c0*/  LOP3.LUT R0, R44, 0xff, RZ, 0xc0, !PT ;  /* 0x000000ff2c007812 */ /* 0x000fc800078ec0ff */
[----:B------:R-:W-:Y:S02]  /*167d0*/  PRMT R13, R5, 0x7604, R0 ;  /* 0x00007604050d7816 */ /* 0x000fe40000000000 */
[----:B------:R-:W-:Y:S02]  /*167e0*/  SHF.R.S32.HI R0, RZ, 0x1f, R3 ;  /* 0x0000001fff007819 */ /* 0x000fe40000011403 */
[----:B------:R-:W-:Y:S02]  /*167f0*/  LOP3.LUT R5, R47, 0xff, RZ, 0xc0, !PT ;  /* 0x000000ff2f057812 */ /* 0x000fe400078ec0ff */
[----:B------:R-:W-:Y:S01]  /*16800*/  LEA.HI R4, R0, R3, RZ, 0x2 ;  /* 0x0000000300047211 */ /* 0x000fe200078f10ff */
[----:B------:R-:W-:Y:S01]  /*16810*/  IMAD.SHL.U32 R3, R3, 0x10, RZ ;  /* 0x0000001003037824 */ /* 0x000fe200078e00ff */
[----:B------:R-:W-:Y:S02]  /*16820*/  PRMT R14, R6, 0x7604, R5 ;  /* 0x00007604060e7816 */ /* 0x000fe40000000005 */
[----:B------:R-:W-:Y:S01]  /*16830*/  LOP3.LUT R13, R13, 0xff0000, R44, 0xf8, !PT ;  /* 0x00ff00000d0d7812 */ /* 0x000fe200078ef82c */
[----:B------:R-:W-:Y:S01]  /*16840*/  IMAD.SHL.U32 R4, R4, 0x800, RZ ;  /* 0x0000080004047824 */ /* 0x000fe200078e00ff */
[----:B------:R-:W-:-:S02]  /*16850*/  LOP3.LUT R0, R224, 0x30, R3, 0xf8, !PT ;  /* 0x00000030e0007812 */ /* 0x000fc400078ef803 */
[----:B------:R-:W-:Y:S02]  /*16860*/  LOP3.LUT R21, R14, 0xff0000, R21, 0xf8, !PT ;  /* 0x00ff00000e157812 */ /* 0x000fe400078ef815 */
[----:B------:R-:W-:Y:S02]  /*16870*/  LOP3.LUT R0, R0, R225, RZ, 0x3c, !PT ;  /* 0x000000e100007212 */ /* 0x000fe400078e3cff */
[----:B------:R-:W-:Y:S02]  /*16880*/  LOP3.LUT R3, R4, 0xffffe000, RZ, 0xc0, !PT ;  /* 0xffffe00004037812 */ /* 0x000fe400078ec0ff */
[----:B---3--:R-:W1:Y:S01]  /*16890*/  LDS.128 R4, [R49+0x1e200] ;  /* 0x01e2000031047984 */ /* 0x008e620000000c00 */
[----:B------:R-:W-:Y:S02]  /*168a0*/  LOP3.LUT R46, R21, 0xff000000, R47, 0xf8, !PT ;  /* 0xff000000152e7812 */ /* 0x000fe400078ef82f */
[----:B------:R-:W-:-:S05]  /*168b0*/  IADD3 R3, R0, R226, R3 ;  /* 0x000000e200037210 */ /* 0x000fca0007ffe003 */
[----:B------:R-:W-:Y:S01]  /*168c0*/  IMAD.IADD R0, R18, 0x1, R3 ;  /* 0x0000000112007824 */ /* 0x000fe200078e0203 */
[----:B------:R-:W-:-:S04]  /*168d0*/  LOP3.LUT R3, R8, 0xff, RZ, 0xc0, !PT ;  /* 0x000000ff08037812 */ /* 0x000fc800078ec0ff */
[----:B------:R-:W2:Y:S01]  /*168e0*/  LDS.128 R8, [R0+0x1e200] ;  /* 0x01e2000000087984 */ /* 0x000ea20000000c00 */
[----:B------:R-:W-:Y:S02]  /*168f0*/  PRMT R20, R3, 0x7604, R20 ;  /* 0x0000760403147816 */ /* 0x000fe40000000014 */
[----:B------:R-:W-:Y:S02]  /*16900*/  SHF.R.U32.HI R3, RZ, 0x10, R45 ;  /* 0x00000010ff037819 */ /* 0x000fe4000001162d */
[----:B------:R-:W-:Y:S02]  /*16910*/  LOP3.LUT R29, R20, 0xff0000, R27, 0xf8, !PT ;  /* 0x00ff0000141d7812 */ /* 0x000fe400078ef81b */
[----:B------:R-:W-:Y:S02]  /*16920*/  SHF.L.U32 R3, R3, 0x10, RZ ;  /* 0x0000001003037819 */ /* 0x000fe400000006ff */
[----:B------:R-:W-:Y:S02]  /*16930*/  LOP3.LUT R27, R13, 0xff000000, R44, 0xf8, !PT ;  /* 0xff0000000d1b7812 */ /* 0x000fe400078ef82c */
[----:B------:R-:W-:-:S02]  /*16940*/  LOP3.LUT R3, R12, 0xff0000, R3, 0xf8, !PT ;  /* 0x00ff00000c037812 */ /* 0x000fc400078ef803 */
[----:B------:R-:W-:Y:S02]  /*16950*/  LOP3.LUT R33, R29, 0xff000000, R33, 0xf8, !PT ;  /* 0xff0000001d217812 */ /* 0x000fe400078ef821 */
[----:B------:R-:W-:Y:S02]  /*16960*/  LOP3.LUT R44, R3, 0xff000000, R45, 0xf8, !PT ;  /* 0xff000000032c7812 */ /* 0x000fe400078ef82d */
[-C--:B------:R-:W-:Y:S02]  /*16970*/  F2FP.F16.E4M3.UNPACK_B R31, R33.reuse ;  /* 0x00000021ff1f723e */ /* 0x080fe400020006ff */
[-C--:B------:R-:W-:Y:S02]  /*16980*/  F2FP.F16.E4M3.UNPACK_B R28, R44.reuse ;  /* 0x0000002cff1c723e */ /* 0x080fe400020006ff */
[----:B------:R-:W-:Y:S01]  /*16990*/  F2FP.F16.E4M3.UNPACK_B R33, R33.H1 ;  /* 0x00000021ff21723e */ /* 0x000fe200030006ff */
[----:B------:R-:W-:Y:S01]  /*169a0*/  HADD2.F32 R35, -RZ, R31.H0_H0 ;  /* 0x2000001fff237230 */ /* 0x000fe20000004100 */
[----:B------:R-:W-:Y:S01]  /*169b0*/  F2FP.F16.E4M3.UNPACK_B R44, R44.H1 ;  /* 0x0000002cff2c723e */ /* 0x000fe200030006ff */
[----:B------:R-:W-:Y:S01]  /*169c0*/  HADD2.F32 R29, -RZ, R28.H0_H0 ;  /* 0x2000001cff1d7230 */ /* 0x000fe20000004100 */
        /* <DEDUP_REMOVED lines=22> */
[----:B------:R-:W-:Y:S01]  /*16b30*/  HADD2.F32 R35, -RZ, R31.H1_H1 ;  /* 0x3000001fff237230 */ /* 0x000fe20000004100 */
[----:B------:R-:W-:Y:S01]  /*16b40*/  F2FP.F16.E4M3.UNPACK_B R9, R8 ;  /* 0x00000008ff09723e */ /* 0x000fe200020006ff */
[----:B------:R-:W-:Y:S01]  /*16b50*/  HADD2.F32 R29, -RZ, R28.H1_H1 ;  /* 0x3000001cff1d7230 */ /* 0x000fe20000004100 */
[----:B------:R-:W-:Y:S01]  /*16b60*/  F2FP.F16.E4M3.UNPACK_B R28, R36 ;  /* 0x00000024ff1c723e */ /* 0x000fe200020006ff */
[----:B------:R-:W-:Y:S02]  /*16b70*/  HADD2.F32 R37, -RZ, R33.H0_H0 ;  /* 0x20000021ff257230 */ /* 0x000fe40000004100 */
[C---:B------:R-:W-:Y:S01]  /*16b80*/  FMUL.FTZ R39, R20.reuse, R35 ;  /* 0x0000002314277220 */ /* 0x040fe20000410000 */
[----:B------:R-:W-:Y:S02]  /*16b90*/  HADD2.F32 R31, -RZ, R44.H0_H0 ;  /* 0x2000002cff1f7230 */ /* 0x000fe40000004100 */
[----:B------:R-:W-:Y:S01]  /*16ba0*/  FMUL.FTZ R20, R20, R29 ;  /* 0x0000001d14147220 */ /* 0x000fe20000410000 */
[----:B------:R-:W-:-:S02]  /*16bb0*/  HADD2.F32 R6, -RZ, R5.H0_H0 ;  /* 0x20000005ff067230 */ /* 0x000fc40000004100 */
[----:B------:R-:W-:Y:S01]  /*16bc0*/  FMUL.FTZ R41, R10, R37 ;  /* 0x000000250a297220 */ /* 0x000fe20000410000 */
[----:B------:R-:W-:Y:S01]  /*16bd0*/  FFMA.FTZ R39, R12, R29, -R39 ;  /* 0x0000001d0c277223 */ /* 0x000fe20000010827 */
[----:B------:R-:W-:Y:S01]  /*16be0*/  FMUL.FTZ R10, R10, R31 ;  /* 0x0000001f0a0a7220 */ /* 0x000fe20000410000 */
[----:B------:R-:W-:Y:S01]  /*16bf0*/  FFMA.FTZ R35, R12, R35, R20 ;  /* 0x000000230c237223 */ /* 0x000fe20000010014 */
[----:B------:R-:W-:Y:S01]  /*16c00*/  F2FP.F16.E4M3.UNPACK_B R12, R46 ;  /* 0x0000002eff0c723e */ /* 0x000fe200020006ff */
[C---:B------:R-:W-:Y:S01]  /*16c10*/  FFMA.FTZ R41, R6.reuse, R31, -R41 ;  /* 0x0000001f06297223 */ /* 0x040fe20000010829 */
[----:B------:R-:W-:Y:S01]  /*16c20*/  FFMA.FTZ R37, R6, R37, R10 ;  /* 0x0000002506257223 */ /* 0x000fe2000001000a */
        /* <DEDUP_REMOVED lines=21> */
[----:B------:R-:W-:Y:S02]  /*16d80*/  HADD2.F32 R20, -RZ, R36.H0_H0 ;  /* 0x20000024ff147230 */ /* 0x000fe40000004100 */
[----:B------:R-:W-:Y:S02]  /*16d90*/  HADD2.F32 R6, -RZ, R26.H0_H0 ;  /* 0x2000001aff067230 */ /* 0x000fe40000004100 */
        /* <DEDUP_REMOVED lines=111> */
.L_x_3313:
[----:B------:R-:W-:Y:S05]  /*17490*/  BSYNC B0 ;  /* 0x0000000000007941 */ /* 0x000fea0003800000 */
.L_x_3303:
[----:B------:R-:W-:Y:S01]  /*174a0*/  @!PT LDS RZ, [RZ] ;  /* 0x00000000fffff984 */ /* 0x000fe20000000800 */
[----:B------:R-:W-:Y:S01]  /*174b0*/  @!PT LDS RZ, [RZ] ;  /* 0x00000000fffff984 */ /* 0x000fe20000000800 */
[----:B------:R-:W-:Y:S01]  /*174c0*/  @!PT LDS RZ, [RZ] ;  /* 0x00000000fffff984 */ /* 0x000fe20000000800 */
[----:B------:R-:W-:Y:S01]  /*174d0*/  @!PT LDS RZ, [RZ] ;  /* 0x00000000fffff984 */ /* 0x000fe20000000800 */
[----:B------:R0:W-:Y:S06]  /*174e0*/  MEMBAR.ALL.CTA ;  /* 0x0000000000007992 */ /* 0x0001ec0000008000 */
[----:B0-----:R-:W0:Y:S01]  /*174f0*/  FENCE.VIEW.ASYNC.S ;  /* 0x00000000000073c6 */ /* 0x001e220000000000 */
[----:B------:R-:W-:Y:S05]  /*17500*/  WARPSYNC.ALL ;  /* 0x0000000000007948 */ /* 0x000fea0003800000 */
[----:B0-----:R-:W-:Y:S06]  /*17510*/  BAR.SYNC.DEFER_BLOCKING 0xd, 0x100 ;  /* 0x0344000000007b1d */ /* 0x001fec0000010000 */
.L_x_3301:
[----:B-1234-:R-:W-:-:S05]  /*17520*/  IMAD.U32 R0, RZ, RZ, UR53 ;  /* 0x00000035ff007e24 */ /* 0x01efca000f8e00ff */
[----:B------:R-:W-:-:S13]  /*17530*/  ISETP.NE.AND P0, PT, R0, 0x3, PT ;  /* 0x000000030000780c */ /* 0x000fda0003f05270 */
[----:B------:R-:W-:Y:S05]  /*17540*/  @!P0 BRA `(.L_x_3336) ;  /* 0x0000000000048947 */ /* 0x000fea0003800000 */
[----:B------:R-:W-:Y:S01]  /*17550*/  BPT.TRAP 0x1 ;  /* 0x000000040000795c */ /* 0x000fe20000300000 */
.L_x_3336:
[----:B------:R-:W-:Y:S02]  /*17560*/  LEA R0, R148, R18, 0x3 ;  /* 0x0000001294007211 */ /* 0x000fe400078e18ff */
[----:B0-----:R-:W-:-:S04]  /*17570*/  SHF.L.U32 R3, R227, 0x1f, RZ ;  /* 0x0000001fe3037819 */ /* 0x001fc800000006ff */
[----:B------:R0:W1:Y:S01]  /*17580*/  SYNCS.PHASECHK.TRANS64.TRYWAIT P2, [R0+URZ+0x33430], R3 ;  /* 0x03343003000075a7 */ /* 0x000062000804017f */
[----:B------:R-:W-:Y:S05]  /*17590*/  @!P0 BRA `(.L_x_3337) ;  /* 0x0000000000048947 */ /* 0x000fea0003800000 */
[----:B------:R-:W-:Y:S01]  /*175a0*/  BPT.TRAP 0x1 ;  /* 0x000000040000795c */ /* 0x000fe20000300000 */
.L_x_3337:
[----:B-----5:R-:W2:Y:S01]  /*175b0*/  S2R R4, SR_TID.X ;  /* 0x0000000000047919 */ /* 0x020ea20000002100 */
[----:B------:R-:W-:Y:S01]  /*175c0*/  IMAD.MOV.U32 R119, RZ, RZ, RZ ;  /* 0x000000ffff777224 */ /* 0x000fe200078e00ff */
[----:B--2---:R-:W-:-:S04]  /*175d0*/  LOP3.LUT R4, R4, 0x7f, RZ, 0xc0, !PT ;  /* 0x0000007f04047812 */ /* 0x004fc800078ec0ff */
[----:B------:R-:W-:Y:S01]  /*175e0*/  ISETP.NE.AND P1, PT, R4, RZ, PT ;  /* 0x000000ff0400720c */ /* 0x000fe20003f25270 */
[----:B-1----:R-:W-:-:S12]  /*175f0*/  @P2 BRA `(.L_x_3338) ;  /* 0x0000000000082947 */ /* 0x002fd80003800000 */
[----:B------:R-:W1:Y:S02]  /*17600*/  SYNCS.PHASECHK.TRANS64.TRYWAIT P2, [R0+URZ+0x33430], R3 ;  /* 0x03343003000075a7 */ /* 0x000e64000804017f */
[----:B-1----:R-:W-:Y:S05]  /*17610*/  @!P2 BRA `(.L_x_3339) ;  /* 0x0000013800f4a947 */ /* 0x002fea0003800000 */
.L_x_3338:
[----:B------:R-:W-:Y:S05]  /*17620*/  WARPSYNC.ALL ;  /* 0x0000000000007948 */ /* 0x000fea0003800000 */
[----:B01----:R-:W-:Y:S01]  /*17630*/  VIADD R3, R18, 0x24200 ;  /* 0x0002420012037836 */ /* 0x003fe20000000000 */
[----:B------:R-:W-:Y:S01]  /*17640*/  R2UR UR32, R50 ;  /* 0x00000000322072ca */ /* 0x000fe200000e0000 */
[----:B------:R-:W-:Y:S01]  /*17650*/  IMAD.MOV.U32 R5, RZ, RZ, -0x7fffffe0 ;  /* 0x80000020ff057424 */ /* 0x000fe200078e00ff */
[----:B------:R-:W-:Y:S01]  /*17660*/  WARPGROUP.ARRIVE ;  /* 0x00000000000079c5 */ /* 0x000fe20000000000 */
[----:B------:R-:W-:Y:S01]  /*17670*/  UMOV UR29, 0x80000020 ;  /* 0x80000020001d7882 */ /* 0x000fe20000000000 */
[----:B------:R-:W-:Y:S01]  /*17680*/  SHF.R.U32.HI R3, RZ, 0x4, R3 ;  /* 0x00000004ff037819 */ /* 0x000fe20000011603 */
[----:B------:R-:W-:Y:S01]  /*17690*/  IMAD.MOV.U32 R7, RZ, RZ, -0x7fffffe0 ;  /* 0x80000020ff077424 */ /* 0x000fe200078e00ff */
[----:B------:R-:W2:Y:S01]  /*176a0*/  LDL R105, [R1+0x40] ;  /* 0x0000400001697983 */ /* 0x000ea20000100800 */
[----:B------:R-:W-:Y:S01]  /*176b0*/  R2UR UR31, R5 ;  /* 0x00000000051f72ca */ /* 0x000fe200000e0000 */
[----:B------:R-:W-:Y:S01]  /*176c0*/  IMAD.MOV.U32 R9, RZ, RZ, -0x7fffffe0 ;  /* 0x80000020ff097424 */ /* 0x000fe200078e00ff */
[----:B------:R-:W-:Y:S01]  /*176d0*/  LOP3.LUT R3, R3, 0x3fff, RZ, 0xc0, !PT ;  /* 0x00003fff03037812 */ /* 0x000fe200078ec0ff */
[----:B------:R-:W-:Y:S01]  /*176e0*/  UMOV UR5, UR29 ;  /* 0x0000001d00057c82 */ /* 0x000fe20008000000 */
[----:B------:R-:W-:Y:S01]  /*176f0*/  UMOV UR9, UR29 ;  /* 0x0000001d00097c82 */ /* 0x000fe20008000000 */
[----:B------:R-:W-:Y:S01]  /*17700*/  UMOV UR13, UR29 ;  /* 0x0000001d000d7c82 */ /* 0x000fe20008000000 */
[----:B------:R-:W-:Y:S01]  /*17710*/  LOP3.LUT R14, R3, 0x10000, RZ, 0xfc, !PT ;  /* 0x00010000030e7812 */ /* 0x000fe200078efcff */
[----:B------:R-:W-:Y:S01]  /*17720*/  ULOP3.LUT UR32, UR32, 0x10000, URZ, 0xfc, !UPT ;  /* 0x0001000020207892 */ /* 0x000fe2000f8efc3f */
[----:B------:R-:W-:Y:S01]  /*17730*/  R2UR UR7, R9 ;  /* 0x00000000090772ca */ /* 0x000fe200000e0000 */
[----:B------:R-:W-:Y:S01]  /*17740*/  IMAD.MOV.U32 R9, RZ, RZ, -0x7fffffe0 ;  /* 0x80000020ff097424 */ /* 0x000fe200078e00ff */
[----:B------:R-:W-:Y:S01]  /*17750*/  UMOV UR49, 0x80000020 ;  /* 0x8000002000317882 */ /* 0x000fe20000000000 */
[----:B------:R-:W-:Y:S01]  /*17760*/  IMAD R4, R148, 0x780, R14 ;  /* 0x0000078094047824 */ /* 0x000fe200078e020e */
[----:B------:R-:W-:Y:S01]  /*17770*/  UIADD3 UR48, UR32, 0x2, URZ ;  /* 0x0000000220307890 */ /* 0x000fe2000fffe03f */
[----:B------:R-:W-:Y:S01]  /*17780*/  IMAD.MOV.U32 R11, RZ, RZ, -0x7fffffe0 ;  /* 0x80000020ff0b7424 */ /* 0x000fe200078e00ff */
[----:B------:R-:W-:Y:S01]  /*17790*/  UMOV UR28, UR32 ;  /* 0x00000020001c7c82 */ /* 0x000fe20008000000 */
[C---:B------:R-:W-:Y:S01]  /*177a0*/  VIADD R6, R4.reuse, 0x80 ;  /* 0x0000008004067836 */ /* 0x040fe20000000000 */
[C---:B------:R-:W-:Y:S01]  /*177b0*/  R2UR UR30, R4.reuse ;  /* 0x00000000041e72ca */ /* 0x040fe200000e0000 */
[----:B------:R-:W-:Y:S01]  /*177c0*/  UMOV UR4, UR28 ;  /* 0x0000001c00047c82 */ /* 0x000fe20008000000 */
[----:B------:R-:W-:Y:S01]  /*177d0*/  IADD3 R8, R4, 0x100, RZ ;  /* 0x0000010004087810 */ /* 0x000fe20007ffe0ff */
[----:B------:R-:W-:Y:S01]  /*177e0*/  UMOV UR8, UR28 ;  /* 0x0000001c00087c82 */ /* 0x000fe20008000000 */
[----:B------:R-:W-:Y:S01]  /*177f0*/  R2UR UR15, R9 ;  /* 0x00000000090f72ca */ /* 0x000fe200000e0000 */
[----:B------:R-:W-:Y:S01]  /*17800*/  UMOV UR12, UR28 ;  /* 0x0000001c000c7c82 */ /* 0x000fe20008000000 */
[----:B------:R-:W-:Y:S01]  /*17810*/  R2UR UR6, R8 ;  /* 0x00000000080672ca */ /* 0x000fe200000e0000 */
[C---:B------:R-:W-:Y:S01]  /*17820*/  VIADD R8, R4.reuse, 0x200 ;  /* 0x0000020004087836 */ /* 0x040fe20000000000 */
[----:B------:R-:W-:Y:S01]  /*17830*/  IADD3 R10, R4, 0x2, RZ ;  /* 0x00000002040a7810 */ /* 0x000fe20007ffe0ff */
[----:B------:R-:W-:Y:S01]  /*17840*/  IMAD.MOV.U32 R9, RZ, RZ, -0x7fffffe0 ;  /* 0x80000020ff097424 */ /* 0x000fe200078e00ff */
[----:B------:R-:W-:Y:S01]  /*17850*/  R2UR UR51, R11 ;  /* 0x000000000b3372ca */ /* 0x000fe200000e0000 */
[----:B------:R-:W-:Y:S01]  /*17860*/  UMOV UR16, UR48 ;  /* 0x0000003000107c82 */ /* 0x000fe20008000000 */
[----:B------:R-:W-:Y:S01]  /*17870*/  R2UR UR14, R8 ;  /* 0x00000000080e72ca */ /* 0x000fe200000e0000 */
[----:B------:R-:W-:Y:S01]  /*17880*/  QGMMA.64x32x32.F32.E4M3.E4M3 R88, gdesc[UR28], RZ, !UPT, gsb0 ;  /* 0x006000001c5879f3 */ /* 0x000fe2000c0008ff */
[----:B------:R-:W-:Y:S01]  /*17890*/  R2UR UR30, R6 ;  /* 0x00000000061e72ca */ /* 0x000fe200000e0000 */
[----:B------:R-:W-:Y:S01]  /*178a0*/  VIADD R6, R4, 0x180 ;  /* 0x0000018004067836 */ /* 0x000fe20000000000 */
[----:B------:R-:W-:Y:S01]  /*178b0*/  R2UR UR31, R7 ;  /* 0x00000000071f72ca */ /* 0x000fe200000e0000 */
[----:B------:R-:W-:Y:S01]  /*178c0*/  IMAD.MOV.U32 R7, RZ, RZ, -0x7fffffe0 ;  /* 0x80000020ff077424 */ /* 0x000fe200078e00ff */
[----:B------:R-:W-:Y:S01]  /*178d0*/  R2UR UR50, R10 ;  /* 0x000000000a3272ca */ /* 0x000fe200000e0000 */
[----:B------:R-:W-:Y:S01]  /*178e0*/  UMOV UR17, UR49 ;  /* 0x0000003100117c82 */ /* 0x000fe20008000000 */
[----:B------:R-:W-:Y:S01]  /*178f0*/  R2UR UR10, R6 ;  /* 0x00000000060a72ca */ /* 0x000fe200000e0000 */
[C---:B------:R-:W-:Y:S01]  /*17900*/  VIADD R6, R4.reuse, 0x82 ;  /* 0x0000008204067836 */ /* 0x040fe20000000000 */
[----:B------:R-:W-:Y:S01]  /*17910*/  R2UR UR11, R7 ;  /* 0x00000000070b72ca */ /* 0x000fe200000e0000 */
[----:B------:R-:W-:Y:S01]  /*17920*/  IMAD.MOV.U32 R7, RZ, RZ, -0x7fffffe0 ;  /* 0x80000020ff077424 */ /* 0x000fe200078e00ff */
[C---:B------:R-:W-:Y:S01]  /*17930*/  IADD3 R8, R4.reuse, 0x102, RZ ;  /* 0x0000010204087810 */ /* 0x040fe20007ffe0ff */
[----:B------:R-:W-:Y:S01]  /*17940*/  IMAD.MOV.U32 R11, RZ, RZ, -0x7fffffe0 ;  /* 0x80000020ff0b7424 */ /* 0x000fe200078e00ff */
[C---:B------:R-:W-:Y:S01]  /*17950*/  IADD3 R10, R4.reuse, 0x280, RZ ;  /* 0x00000280040a7810 */ /* 0x040fe20007ffe0ff */
[----:B------:R-:W-:Y:S01]  /*17960*/  VIADD R20, R4, 0x602 ;  /* 0x0000060204147836 */ /* 0x000fe20000000000 */
[----:B------:R-:W-:Y:S01]  /*17970*/  ULDC UR56, c[0x0][0x988] ;  /* 0x0002620000387ab9 */ /* 0x000fe20000000800 */
[----:B------:R-:W-:Y:S01]  /*17980*/  IMAD.MOV.U32 R21, RZ, RZ, -0x7fffffe0 ;  /* 0x80000020ff157424 */ /* 0x000fe200078e00ff */
[----:B------:R-:W-:Y:S01]  /*17990*/  MOV R118, R119 ;  /* 0x0000007700767202 */ /* 0x000fe20000000f00 */
[----:B------:R-:W-:-:S02]  /*179a0*/  IMAD.MOV.U32 R116, RZ, RZ, R119 ;  /* 0x000000ffff747224 */ /* 0x000fc400078e0077 */
[--C-:B------:R-:W-:Y:S02]  /*179b0*/  IMAD.MOV.U32 R114, RZ, RZ, R119.reuse ;  /* 0x000000ffff727224 */ /* 0x100fe400078e0077 */
[--C-:B------:R-:W-:Y:S02]  /*179c0*/  IMAD.MOV.U32 R112, RZ, RZ, R119.reuse ;  /* 0x000000ffff707224 */ /* 0x100fe400078e0077 */
[----:B------:R-:W-:Y:S01]  /*179d0*/  IMAD.MOV.U32 R110, RZ, RZ, R119 ;  /* 0x000000ffff6e7224 */ /* 0x000fe200078e0077 */
[----:B------:R-:W-:Y:S02]  /*179e0*/  WARPGROUP.DEPBAR.LE gsb0, 0x0 ;  /* 0x00008000000079c5 */ /* 0x000fe40000010000 */
[----:B------:R-:W-:-:S06]  /*179f0*/  WARPGROUP.ARRIVE ;  /* 0x00000000000079c5 */ /* 0x000fcc0000000000 */
[----:B------:R-:W-:Y:S03]  /*17a00*/  QGMMA.64x32x32.F32.E4M3.E4M3 R72, gdesc[UR28], RZ, !UPT, gsb0 ;  /* 0x006000001c4879f3 */ /* 0x000fe6000c0008ff */
[----:B------:R-:W-:Y:S02]  /*17a10*/  WARPGROUP.DEPBAR.LE gsb0, 0x0 ;  /* 0x00008000000079c5 */ /* 0x000fe40000010000 */
[----:B------:R-:W-:-:S06]  /*17a20*/  WARPGROUP.ARRIVE ;  /* 0x00000000000079c5 */ /* 0x000fcc0000000000 */
[----:B------:R-:W-:Y:S01]  /*17a30*/  QGMMA.64x32x32.F32.E4M3.E4M3 R56, gdesc[UR4], RZ, !UPT, gsb0 ;  /* 0x00600000043879f3 */ /* 0x000fe2000c0008ff */
[----:B------:R-:W-:Y:S01]  /*17a40*/  R2UR UR6, R10 ;  /* 0x000000000a0672ca */ /* 0x000fe200000e0000 */
[----:B------:R-:W-:Y:S01]  /*17a50*/  UIADD3 UR4, UR32, 0x200, URZ ;  /* 0x0000020020047890 */ /* 0x000fe2000fffe03f */
[----:B------:R-:W-:Y:S01]  /*17a60*/  R2UR UR7, R11 ;  /* 0x000000000b0772ca */ /* 0x000fe200000e0000 */
[----:B------:R-:W-:Y:S01]  /*17a70*/  UMOV UR5, 0x80000020 ;  /* 0x8000002000057882 */ /* 0x000fe20000000000 */
[----:B------:R-:W-:Y:S01]  /*17a80*/  IMAD.MOV.U32 R11, RZ, RZ, -0x7fffffe0 ;  /* 0x80000020ff0b7424 */ /* 0x000fe200078e00ff */
[----:B------:R-:W-:Y:S01]  /*17a90*/  UMOV UR21, UR5 ;  /* 0x0000000500157c82 */ /* 0x000fe20008000000 */
[----:B------:R-:W-:Y:S02]  /*17aa0*/  IADD3 R10, R4, 0x282, RZ ;  /* 0x00000282040a7810 */ /* 0x000fe40007ffe0ff */
[----:B------:R-:W-:Y:S01]  /*17ab0*/  UMOV UR20, UR4 ;  /* 0x0000000400147c82 */ /* 0x000fe20008000000 */
[----:B------:R-:W-:-:S02]  /*17ac0*/  WARPGROUP.DEPBAR.LE gsb0, 0x0 ;  /* 0x00008000000079c5 */ /* 0x000fc40000010000 */
[----:B------:R-:W-:-:S06]  /*17ad0*/  WARPGROUP.ARRIVE ;  /* 0x00000000000079c5 */ /* 0x000fcc0000000000 */
[----:B------:R-:W-:Y:S01]  /*17ae0*/  QGMMA.64x32x32.F32.E4M3.E4M3 R40, gdesc[UR8], RZ, !UPT, gsb0 ;  /* 0x00600000082879f3 */ /* 0x000fe2000c0008ff */
[----:B------:R-:W-:Y:S01]  /*17af0*/  R2UR UR10, R8 ;  /* 0x00000000080a72ca */ /* 0x000fe200000e0000 */
[----:B------:R-:W-:Y:S01]  /*17b00*/  UMOV UR8, UR48 ;  /* 0x0000003000087c82 */ /* 0x000fe20008000000 */
[----:B------:R-:W-:Y:S01]  /*17b10*/  R2UR UR11, R9 ;  /* 0x00000000090b72ca */ /* 0x000fe200000e0000 */
[----:B------:R-:W-:Y:S01]  /*17b20*/  UMOV UR9, UR49 ;  /* 0x0000003100097c82 */ /* 0x000fe20008000000 */
[----:B------:R-:W-:Y:S02]  /*17b30*/  VIADD R8, R4, 0x202 ;  /* 0x0000020204087836 */ /* 0x000fe40000000000 */
[----:B------:R-:W-:-:S03]  /*17b40*/  IMAD.MOV.U32 R9, RZ, RZ, -0x7fffffe0 ;  /* 0x80000020ff097424 */ /* 0x000fc600078e00ff */
[----:B------:R-:W-:Y:S02]  /*17b50*/  R2UR UR18, R8 ;  /* 0x00000000081272ca */ /* 0x000fe400000e0000 */
[----:B------:R-:W-:Y:S01]  /*17b60*/  R2UR UR19, R9 ;  /* 0x00000000091372ca */ /* 0x000fe200000e0000 */
[----:B------:R-:W-:Y:S01]  /*17b70*/  IMAD.MOV.U32 R9, RZ, RZ, -0x7fffffe0 ;  /* 0x80000020ff097424 */ /* 0x000fe200078e00ff */
[----:B------:R-:W-:Y:S01]  /*17b80*/  IADD3 R8, R4, 0x380, RZ ;  /* 0x0000038004087810 */ /* 0x000fe20007ffe0ff */
[----:B------:R-:W-:Y:S02]  /*17b90*/  WARPGROUP.DEPBAR.LE gsb0, 0x0 ;  /* 0x00008000000079c5 */ /* 0x000fe40000010000 */
[----:B------:R-:W-:-:S06]  /*17ba0*/  WARPGROUP.ARRIVE ;  /* 0x00000000000079c5 */ /* 0x000fcc0000000000 */
[----:B------:R-:W-:Y:S01]  /*17bb0*/  QGMMA.64x32x32.F32.E4M3.E4M3 R24, gdesc[UR12], RZ, !UPT, gsb0 ;  /* 0x006000000c1879f3 */ /* 0x000fe2000c0008ff */
[----:B------:R-:W-:Y:S01]  /*17bc0*/  UMOV UR12, UR48 ;  /* 0x00000030000c7c82 */ /* 0x000fe20008000000 */
[----:B------:R-:W-:Y:S01]  /*17bd0*/  UMOV UR13, UR49 ;  /* 0x00000031000d7c82 */ /* 0x000fe20008000000 */
[----:B------:R-:W-:Y:S02]  /*17be0*/  WARPGROUP.DEPBAR.LE gsb0, 0x0 ;  /* 0x00008000000079c5 */ /* 0x000fe40000010000 */
[----:B------:R-:W-:-:S06]  /*17bf0*/  WARPGROUP.ARRIVE ;  /* 0x00000000000079c5 */ /* 0x000fcc0000000000 */
[----:B------:R-:W-:Y:S01]  /*17c00*/  QGMMA.64x32x32.F32.E4M3.E4M3 R88, gdesc[UR48], R88, gsb0 ;  /* 0x00600000305879f3 */ /* 0x000fe20008000858 */
[----:B------:R-:W-:Y:S01]  /*17c10*/  R2UR UR50, R6 ;  /* 0x00000000063272ca */ /* 0x000fe200000e0000 */
[----:B------:R-:W-:Y:S01]  /*17c20*/  VIADD R6, R4, 0x182 ;  /* 0x0000018204067836 */ /* 0x000fe20000000000 */
[----:B------:R-:W-:Y:S01]  /*17c30*/  R2UR UR51, R7 ;  /* 0x00000000073372ca */ /* 0x000fe200000e0000 */
[----:B------:R-:W-:-:S03]  /*17c40*/  IMAD.MOV.U32 R7, RZ, RZ, -0x7fffffe0 ;  /* 0x80000020ff077424 */ /* 0x000fc600078e00ff */
[----:B------:R-:W-:Y:S01]  /*17c50*/  R2UR UR14, R6 ;  /* 0x00000000060e72ca */ /* 0x000fe200000e0000 */
[----:B------:R-:W-:Y:S01]  /*17c60*/  VIADD R6, R4, 0x300 ;  /* 0x0000030004067836 */ /* 0x000fe20000000000 */
[----:B------:R-:W-:Y:S01]  /*17c70*/  R2UR UR15, R7 ;  /* 0x00000000070f72ca */ /* 0x000fe200000e0000 */
[----:B------:R-:W-:Y:S01]  /*17c80*/  IMAD.MOV.U32 R7, RZ, RZ, -0x7fffffe0 ;  /* 0x80000020ff077424 */ /* 0x000fe200078e00ff */
[----:B------:R-:W-:Y:S02]  /*17c90*/  WARPGROUP.DEPBAR.LE gsb0, 0x0 ;  /* 0x00008000000079c5 */ /* 0x000fe40000010000 */
[----:B------:R-:W-:-:S06]  /*17ca0*/  WARPGROUP.ARRIVE ;  /* 0x00000000000079c5 */ /* 0x000fcc0000000000 */
[----:B------:R-:W-:Y:S03]  /*17cb0*/  QGMMA.64x32x32.F32.E4M3.E4M3 R72, gdesc[UR48], R72, gsb0 ;  /* 0x00600000304879f3 */ /* 0x000fe60008000848 */
[----:B------:R-:W-:Y:S02]  /*17cc0*/  WARPGROUP.DEPBAR.LE gsb0, 0x0 ;  /* 0x00008000000079c5 */ /* 0x000fe40000010000 */
[----:B------:R-:W-:-:S06]  /*17cd0*/  WARPGROUP.ARRIVE ;  /* 0x00000000000079c5 */ /* 0x000fcc0000000000 */
[----:B------:R-:W-:Y:S01]  /*17ce0*/  QGMMA.64x32x32.F32.E4M3.E4M3 R56, gdesc[UR8], R56, gsb0 ;  /* 0x00600000083879f3 */ /* 0x000fe20008000838 */
        /* <DEDUP_REMOVED lines=10> */
[----:B------:R-:W-:Y:S01]  /*17d90*/  QGMMA.64x32x32.F32.E4M3.E4M3 R40, gdesc[UR12], R40, gsb0 ;  /* 0x006000000c2879f3 */ /* 0x000fe20008000828 */
        /* <DEDUP_REMOVED lines=12> */
[----:B------:R-:W-:Y:S01]  /*17e60*/  QGMMA.64x32x32.F32.E4M3.E4M3 R24, gdesc[UR16], R24, gsb0 ;  /* 0x00600000101879f3 */ /* 0x000fe20008000818 */
        /* <DEDUP_REMOVED lines=15> */
[----:B------:R-:W-:Y:S01]  /*17f60*/  QGMMA.64x32x32.F32.E4M3.E4M3 R72, gdesc[UR4], R72, gsb0 ;  /* 0x00600000044879f3 */ /* 0x000fe20008000848 */
[----:B------:R-:W-:Y:S02]  /*17f70*/  ULDC UR6, c[0x0][0x988] ;  /* 0x0002620000067ab9 */ /* 0x000fe40000000800 */
        /* <DEDUP_REMOVED lines=9> */
[----:B------:R-:W-:Y:S01]  /*18010*/  IADD3 R10, R4, 0x502, RZ ;  /* 0x00000502040a7810 */ /* 0x000fe20007ffe0ff */
[----:B------:R-:W-:Y:S02]  /*18020*/  WARPGROUP.DEPBAR.LE gsb0, 0x0 ;  /* 0x00008000000079c5 */ /* 0x000fe40000010000 */
        /* <DEDUP_REMOVED lines=34> */
[----:B------:R-:W-:Y:S01]  /*18250*/  UIADD3 UR16, UR32, 0x402, URZ ;  /* 0x0000040220107890 */ /* 0x000fe2000fffe03f */
[----:B------:R-:W-:Y:S01]  /*18260*/  R2UR UR18, R10 ;  /* 0x000000000a1272ca */ /* 0x000fe200000e0000 */
[----:B------:R-:W-:Y:S01]  /*18270*/  UMOV UR17, 0x80000020 ;  /* 0x8000002000117882 */ /* 0x000fe20000000000 */
[----:B------:R-:W-:Y:S01]  /*18280*/  UMOV UR32, UR12 ;  /* 0x0000000c00207c82 */ /* 0x000fe20008000000 */
[----:B------:R-:W-:Y:S01]  /*18290*/  R2UR UR19, R11 ;  /* 0x000000000b1372ca */ /* 0x000fe200000e0000 */
        /* <DEDUP_REMOVED lines=9> */
[----:B------:R-:W-:Y:S01]  /*18330*/  R2UR UR34, R8 ;  /* 0x00000000082272ca */ /* 0x000fe200000e0000 */
[----:B------:R-:W-:Y:S01]  /*18340*/  VIADD R8, R4, 0x582 ;  /* 0x0000058204087836 */ /* 0x000fe20000000000 */
[----:B------:R-:W-:Y:S02]  /*18350*/  R2UR UR35, R9 ;  /* 0x00000000092372ca */ /* 0x000fe400000e0000 */
[----:B------:R-:W-:Y:S01]  /*18360*/  MOV R9, 0x80000020 ;  /* 0x8000002000097802 */ /* 0x000fe20000000f00 */
        /* <DEDUP_REMOVED lines=12> */
[----:B------:R-:W-:Y:S02]  /*18430*/  R2UR UR26, R6 ;  /* 0x00000000061a72ca */ /* 0x000fe400000e0000 */
[----:B------:R-:W-:Y:S01]  /*18440*/  R2UR UR27, R7 ;  /* 0x00000000071b72ca */ /* 0x000fe200000e0000 */
        /* <DEDUP_REMOVED lines=15> */
[----:B------:R-:W-:Y:S02]  /*18540*/  R2UR UR18, R8 ;  /* 0x00000000081272ca */ /* 0x000fe400000e0000 */
[----:B------:R-:W-:Y:S01]  /*18550*/  R2UR UR19, R9 ;  /* 0x00000000091372ca */ /* 0x000fe200000e0000 */
[----:B------:R-:W-:Y:S02]  /*18560*/  WARPGROUP.DEPBAR.LE gsb0, 0x0 ;  /* 0x00008000000079c5 */ /* 0x000fe40000010000 */
[----:B------:R-:W-:Y:S01]  /*18570*/  WARPGROUP.ARRIVE ;  /* 0x00000000000079c5 */ /* 0x000fe20000000000 */
[C---:B------:R-:W-:Y:S01]  /*18580*/  FMUL.FTZ R6, R2.reuse, R89 ;  /* 0x0000005902067220 */ /* 0x040fe20000410000 */
[C---:B------:R-:W-:Y:S01]  /*18590*/  FMUL.FTZ R9, R2.reuse, R91 ;  /* 0x0000005b02097220 */ /* 0x040fe20000410000 */
[C---:B------:R-:W-:Y:S01]  /*185a0*/  FMUL.FTZ R5, R2.reuse, R88 ;  /* 0x0000005802057220 */ /* 0x040fe20000410000 */
[C---:B------:R-:W-:Y:S01]  /*185b0*/  FMUL.FTZ R10, R2.reuse, R97 ;  /* 0x00000061020a7220 */ /* 0x040fe20000410000 */
[----:B------:R-:W-:-:S05]  /*185c0*/  FMUL.FTZ R7, R2, R92 ;  /* 0x0000005c02077220 */ /* 0x000fca0000410000 */
[----:B------:R-:W-:Y:S01]  /*185d0*/  QGMMA.64x32x32.F32.E4M3.E4M3 R72, gdesc[UR16], R72, gsb0 ;  /* 0x00600000104879f3 */ /* 0x000fe20008000848 */
[----:B------:R-:W-:Y:S01]  /*185e0*/  R2UR UR18, R20 ;  /* 0x00000000141272ca */ /* 0x000fe200000e0000 */
[----:B------:R-:W-:Y:S01]  /*185f0*/  VIADD R20, R4, 0x682 ;  /* 0x0000068204147836 */ /* 0x000fe20000000000 */
[----:B------:R-:W-:Y:S01]  /*18600*/  R2UR UR19, R21 ;  /* 0x00000000151372ca */ /* 0x000fe200000e0000 */
[----:B------:R-:W-:Y:S01]  /*18610*/  IMAD.MOV.U32 R21, RZ, RZ, -0x7fffffe0 ;  /* 0x80000020ff157424 */ /* 0x000fe200078e00ff */
        /* <DEDUP_REMOVED lines=12> */
[----:B------:R-:W-:-:S04]  /*186e0*/  FMUL.FTZ R91, R2, R103 ;  /* 0x00000067025b7220 */ /* 0x000fc80000410000 */
[----:B------:R-:W1:Y:S08]  /*186f0*/  MUFU.TANH R5, R5 ;  /* 0x0000000500057308 */ /* 0x000e700000002400 */
[----:B------:R-:W3:Y:S08]  /*18700*/  MUFU.TANH R10, R10 ;  /* 0x0000000a000a7308 */ /* 0x000ef00000002400 */
[----:B------:R-:W4:Y:S08]  /*18710*/  MUFU.TANH R7, R7 ;  /* 0x0000000700077308 */ /* 0x000f300000002400 */
[----:B------:R-:W5:Y:S08]  /*18720*/  MUFU.TANH R3, R3 ;  /* 0x0000000300037308 */ /* 0x000f700000002400 */
[----:B------:R-:W5:Y:S01]  /*18730*/  MUFU.TANH R8, R8 ;  /* 0x0000000800087308 */ /* 0x000f620000002400 */
[----:B------:R-:W-:-:S02]  /*18740*/  WARPGROUP.DEPBAR.LE gsb0, 0x0 ;  /* 0x00008000000079c5 */ /* 0x000fc40000010000 */
[----:B------:R-:W-:-:S05]  /*18750*/  WARPGROUP.ARRIVE ;  /* 0x00000000000079c5 */ /* 0x000fca0000000000 */
[----:B------:R-:W5:Y:S01]  /*18760*/  MUFU.TANH R11, R11 ;  /* 0x0000000b000b7308 */ /* 0x000f620000002400 */
[C---:B------:R-:W-:Y:S01]  /*18770*/  FMUL.FTZ R93, R2.reuse, R75 ;  /* 0x0000004b025d7220 */ /* 0x040fe20000410000 */
[C---:B------:R-:W-:Y:S01]  /*18780*/  FMUL.FTZ R75, R2.reuse, R76 ;  /* 0x0000004c024b7220 */ /* 0x040fe20000410000 */
[C---:B------:R-:W-:Y:S01]  /*18790*/  FMUL.FTZ R95, R2.reuse, R78 ;  /* 0x0000004e025f7220 */ /* 0x040fe20000410000 */
[----:B------:R-:W-:Y:S01]  /*187a0*/  FMUL.FTZ R78, R2, R79 ;  /* 0x0000004f024e7220 */ /* 0x000fe20000410000 */
[----:B------:R-:W-:Y:S01]  /*187b0*/  QGMMA.64x32x32.F32.E4M3.E4M3 R56, gdesc[UR16], R56, gsb0 ;  /* 0x00600000103879f3 */ /* 0x000fe20008000838 */
[----:B------:R-:W-:Y:S01]  /*187c0*/  R2UR UR18, R20 ;  /* 0x00000000141272ca */ /* 0x000fe200000e0000 */
[----:B------:R-:W-:Y:S01]  /*187d0*/  FMUL.FTZ R76, R2, R81 ;  /* 0x00000051024c7220 */ /* 0x000fe20000410000 */
[----:B------:R-:W-:Y:S01]  /*187e0*/  R2UR UR19, R21 ;  /* 0x00000000151372ca */ /* 0x000fe200000e0000 */
[----:B------:R-:W-:Y:S01]  /*187f0*/  IMAD.MOV.U32 R21, RZ, RZ, -0x7fffffe0 ;  /* 0x80000020ff157424 */ /* 0x000fe200078e00ff */
[----:B------:R-:W-:Y:S01]  /*18800*/  IADD3 R20, R4, 0x702, RZ ;  /* 0x0000070204147810 */ /* 0x000fe20007ffe0ff */
[----:B--2---:R-:W-:Y:S01]  /*18810*/  IMAD.IADD R4, R105, 0x1, R149 ;  /* 0x0000000169047824 */ /* 0x004fe200078e0295 */
        /* <DEDUP_REMOVED lines=12> */
[----:B------:R-:W-:-:S04]  /*188e0*/  FMUL.FTZ R86, R2, R86 ;  /* 0x0000005602567220 */ /* 0x000fc80000410000 */
[----:B------:R-:W2:Y:S08]  /*188f0*/  MUFU.TANH R15, R15 ;  /* 0x0000000f000f7308 */ /* 0x000eb00000002400 */
[----:B------:R-:W2:Y:S08]  /*18900*/  MUFU.TANH R90, R90 ;  /* 0x0000005a005a7308 */ /* 0x000eb00000002400 */
[----:B------:R-:W2:Y:S08]  /*18910*/  MUFU.TANH R88, R88 ;  /* 0x0000005800587308 */ /* 0x000eb00000002400 */
[----:B------:R-:W2:Y:S08]  /*18920*/  MUFU.TANH R89, R89 ;  /* 0x0000005900597308 */ /* 0x000eb00000002400 */
[----:B------:R-:W2:Y:S01]  /*18930*/  MUFU.TANH R72, R72 ;  /* 0x0000004800487308 */ /* 0x000ea20000002400 */
[----:B------:R-:W-:-:S02]  /*18940*/  WARPGROUP.DEPBAR.LE gsb0, 0x0 ;  /* 0x00008000000079c5 */ /* 0x000fc40000010000 */
[----:B------:R-:W-:Y:S01]  /*18950*/  WARPGROUP.ARRIVE ;  /* 0x00000000000079c5 */ /* 0x000fe20000000000 */
[C---:B------:R-:W-:Y:S01]  /*18960*/  FMUL.FTZ R98, R2.reuse, R58 ;  /* 0x0000003a02627220 */ /* 0x040fe20000410000 */
[C---:B------:R-:W-:Y:S01]  /*18970*/  FMUL.FTZ R58, R2.reuse, R65 ;  /* 0x00000041023a7220 */ /* 0x040fe20000410000 */
[C---:B------:R-:W-:Y:S01]  /*18980*/  FMUL.FTZ R100, R2.reuse, R63 ;  /* 0x0000003f02647220 */ /* 0x040fe20000410000 */
[C---:B------:R-:W-:Y:S01]  /*18990*/  FMUL.FTZ R63, R2.reuse, R67 ;  /* 0x00000043023f7220 */ /* 0x040fe20000410000 */
[----:B------:R-:W-:Y:S01]  /*189a0*/  FMUL.FTZ R84, R2, R56 ;  /* 0x0000003802547220 */ /* 0x000fe20000410000 */
[----:B------:R-:W-:Y:S01]  /*189b0*/  QGMMA.64x32x32.F32.E4M3.E4M3 R40, gdesc[UR16], R40, gsb0 ;  /* 0x00600000102879f3 */ /* 0x000fe20008000828 */
[----:B------:R-:W-:Y:S01]  /*189c0*/  R2UR UR18, R20 ;  /* 0x00000000141272ca */ /* 0x000fe200000e0000 */
[----:B------:R-:W-:Y:S01]  /*189d0*/  IMAD R20, R157, -0xa0, R4 ;  /* 0xffffff609d147824 */ /* 0x000fe200078e0204 */
[----:B------:R-:W-:Y:S01]  /*189e0*/  R2UR UR19, R21 ;  /* 0x00000000151372ca */ /* 0x000fe200000e0000 */
[C---:B------:R-:W-:Y:S01]  /*189f0*/  FMUL.FTZ R56, R2.reuse, R57 ;  /* 0x0000003902387220 */ /* 0x040fe20000410000 */
[C---:B------:R-:W-:Y:S01]  /*18a00*/  FMUL.FTZ R57, R2.reuse, R59 ;  /* 0x0000003b02397220 */ /* 0x040fe20000410000 */
[----:B------:R-:W-:Y:S01]  /*18a10*/  FMUL.FTZ R102, R2, R62 ;  /* 0x0000003e02667220 */ /* 0x000fe20000410000 */
[----:B------:R-:W-:Y:S01]  /*18a20*/  ISETP.GT.AND P3, PT, R20, 0x1, PT ;  /* 0x000000011400780c */ /* 0x000fe20003f64270 */
[----:B------:R-:W-:Y:S01]  /*18a30*/  FMUL.FTZ R59, R2, R60 ;  /* 0x0000003c023b7220 */ /* 0x000fe20000410000 */
[----:B------:R-:W-:Y:S01]  /*18a40*/  ISETP.GT.AND P2, PT, R20, RZ, PT ;  /* 0x000000ff1400720c */ /* 0x000fe20003f44270 */
[C---:B------:R-:W-:Y:S01]  /*18a50*/  FMUL.FTZ R62, R2.reuse, R69 ;  /* 0x00000045023e7220 */ /* 0x040fe20000410000 */
[----:B0-----:R-:W-:Y:S01]  /*18a60*/  FSEL R4, R9, -INF , P3 ;  /* 0xff80000009047808 */ /* 0x001fe20001800000 */
[----:B------:R-:W-:Y:S01]  /*18a70*/  FMUL.FTZ R60, R2, R61 ;  /* 0x0000003d023c7220 */ /* 0x000fe20000410000 */
[----:B------:R-:W-:Y:S01]  /*18a80*/  FSEL R6, R6, -INF , P3 ;  /* 0xff80000006067808 */ /* 0x000fe20001800000 */
[----:B------:R-:W-:Y:S01]  /*18a90*/  FMUL.FTZ R61, R2, R64 ;  /* 0x00000040023d7220 */ /* 0x000fe20000410000 */
[----:B------:R-:W-:Y:S01]  /*18aa0*/  ISETP.GT.AND P3, PT, R20, 0x11, PT ;  /* 0x000000111400780c */ /* 0x000fe20003f64270 */
[----:B------:R-:W-:Y:S01]  /*18ab0*/  FMUL.FTZ R64, R2, R68 ;  /* 0x0000004402407220 */ /* 0x000fe20000410000 */
[----:B------:R-:W-:Y:S01]  /*18ac0*/  ISETP.GT.AND P4, PT, R20, 0x8, PT ;  /* 0x000000081400780c */ /* 0x000fe20003f84270 */
[----:B------:R-:W-:Y:S01]  /*18ad0*/  FMUL.FTZ R68, R2, R71 ;  /* 0x0000004702447220 */ /* 0x000fe20000410000 */
[----:B-1----:R-:W-:Y:S01]  /*18ae0*/  FSEL R65, R5, -INF , P2 ;  /* 0xff80000005417808 */ /* 0x002fe20001000000 */
[----:B------:R-:W0:Y:S01]  /*18af0*/  MUFU.TANH R92, R92 ;  /* 0x0000005c005c7308 */ /* 0x000e220000002400 */
[----:B---3--:R-:W-:Y:S01]  /*18b00*/  FSEL R81, R10, -INF , P3 ;  /* 0xff8000000a517808 */ /* 0x008fe20001800000 */
[----:B------:R-:W-:Y:S01]  /*18b10*/  FMUL.FTZ R104, R2, R66 ;  /* 0x0000004202687220 */ /* 0x000fe20000410000 */
[----:B------:R-:W-:Y:S01]  /*18b20*/  ISETP.GT.AND P5, PT, R20, 0x9, PT ;  /* 0x000000091400780c */ /* 0x000fe20003fa4270 */
[----:B------:R-:W-:Y:S01]  /*18b30*/  FMUL.FTZ R106, R2, R70 ;  /* 0x00000046026a7220 */ /* 0x000fe20000410000 */
[----:B----4-:R-:W-:-:S02]  /*18b40*/  FSEL R67, R7, -INF , P4 ;  /* 0xff80000007437808 */ /* 0x010fc40002000000 */
[----:B------:R-:W-:Y:S01]  /*18b50*/  FMNMX.FTZ R10, R65, R6, !PT ;  /* 0x00000006410a7209 */ /* 0x000fe20007810000 */
[----:B------:R-:W1:Y:S01]  /*18b60*/  MUFU.TANH R73, R73 ;  /* 0x0000004900497308 */ /* 0x000e620000002400 */
[----:B-----5:R-:W-:Y:S02]  /*18b70*/  FSEL R3, R3, -INF , P2 ;  /* 0xff80000003037808 */ /* 0x020fe40001000000 */
[----:B------:R-:W-:Y:S02]  /*18b80*/  ISETP.GT.AND P2, PT, R20, 0x10, PT ;  /* 0x000000101400780c */ /* 0x000fe40003f44270 */
[----:B------:R-:W-:Y:S02]  /*18b90*/  FSEL R69, R8, -INF , P5 ;  /* 0xff80000008457808 */ /* 0x000fe40002800000 */
[----:B------:R-:W-:Y:S01]  /*18ba0*/  FMNMX.FTZ R10, R67, R10, !PT ;  /* 0x0000000a430a7209 */ /* 0x000fe20007810000 */
[----:B------:R-:W3:Y:S01]  /*18bb0*/  MUFU.TANH R91, R91 ;  /* 0x0000005b005b7308 */ /* 0x000ee20000002400 */
[----:B------:R-:W-:-:S02]  /*18bc0*/  FSEL R71, R11, -INF , P2 ;  /* 0xff8000000b477808 */ /* 0x000fc40001000000 */
[----:B------:R-:W-:Y:S02]  /*18bd0*/  FMNMX.FTZ R10, R69, R10, !PT ;  /* 0x0000000a450a7209 */ /* 0x000fe40007810000 */
[----:B--2---:R-:W-:Y:S02]  /*18be0*/  FSEL R5, R13, -INF , P4 ;  /* 0xff8000000d057808 */ /* 0x004fe40002000000 */
[----:B------:R-:W-:Y:S01]  /*18bf0*/  ISETP.GT.AND P4, PT, R20, 0x18, PT ;  /* 0x000000181400780c */ /* 0x000fe20003f84270 */
[----:B------:R-:W2:Y:S01]  /*18c00*/  MUFU.TANH R75, R75 ;  /* 0x0000004b004b7308 */ /* 0x000ea20000002400 */
[----:B------:R-:W-:Y:S02]  /*18c10*/  FMNMX.FTZ R10, R71, R10, !PT ;  /* 0x0000000a470a7209 */ /* 0x000fe40007810000 */
[----:B------:R-:W-:Y:S02]  /*18c20*/  FSEL R7, R12, -INF , P5 ;  /* 0xff8000000c077808 */ /* 0x000fe40002800000 */
[----:B------:R-:W-:-:S02]  /*18c30*/  ISETP.GT.AND P5, PT, R20, 0x19, PT ;  /* 0x000000191400780c */ /* 0x000fc40003fa4270 */
[----:B------:R-:W-:Y:S01]  /*18c40*/  FSEL R83, R15, -INF , P4 ;  /* 0xff8000000f537808 */ /* 0x000fe20002000000 */
[----:B------:R-:W-:Y:S01]  /*18c50*/  MUFU.TANH R94, R94 ;  /* 0x0000005e005e7308 */ /* 0x000fe20000002400 */
[----:B------:R-:W-:Y:S02]  /*18c60*/  FMNMX.FTZ R10, R81, R10, !PT ;  /* 0x0000000a510a7209 */ /* 0x000fe40007810000 */
[----:B------:R-:W-:Y:S01]  /*18c70*/  FSEL R9, R90, -INF , P2 ;  /* 0xff8000005a097808 */ /* 0x000fe20001000000 */
[--C-:B------:R-:W-:Y:S01]  /*18c80*/  IMAD.MOV.U32 R90, RZ, RZ, R119.reuse ;  /* 0x000000ffff5a7224 */ /* 0x100fe200078e0077 */
[----:B------:R-:W-:Y:S02]  /*18c90*/  ISETP.GT.AND P2, PT, R20, 0x20, PT ;  /* 0x000000201400780c */ /* 0x000fe40003f44270 */
[----:B------:R-:W-:Y:S01]  /*18ca0*/  FSEL R85, R88, -INF , P5 ;  /* 0xff80000058557808 */ /* 0x000fe20002800000 */
[----:B------:R-:W-:Y:S02]  /*18cb0*/  WARPGROUP.DEPBAR.LE gsb0, 0x0 ;  /* 0x00008000000079c5 */ /* 0x000fe40000010000 */
[----:B------:R-:W-:Y:S01]  /*18cc0*/  WARPGROUP.ARRIVE ;  /* 0x00000000000079c5 */ /* 0x000fe20000000000 */
[----:B------:R-:W4:Y:S01]  /*18cd0*/  MUFU.TANH R93, R93 ;  /* 0x0000005d005d7308 */ /* 0x000f220000002400 */
[----:B------:R-:W-:Y:S01]  /*18ce0*/  FMNMX.FTZ R10, R83, R10, !PT ;  /* 0x0000000a530a7209 */ /* 0x000fe20007810000 */
[C---:B------:R-:W-:Y:S01]  /*18cf0*/  FMUL.FTZ R21, R2.reuse, R48 ;  /* 0x0000003002157220 */ /* 0x040fe20000410000 */
[----:B------:R-:W-:Y:S01]  /*18d00*/  FSEL R11, R89, -INF , P3 ;  /* 0xff800000590b7808 */ /* 0x000fe20001800000 */
[----:B------:R-:W-:Y:S01]  /*18d10*/  FMUL.FTZ R66, R2, R40 ;  /* 0x0000002802427220 */ /* 0x000fe20000410000 */
[----:B------:R-:W-:Y:S01]  /*18d20*/  QGMMA.64x32x32.F32.E4M3.E4M3 R24, gdesc[UR16], R24, gsb0 ;  /* 0x00600000101879f3 */ /* 0x000fe20008000818 */
[----:B------:R-:W-:Y:S01]  /*18d30*/  ISETP.GT.AND P3, PT, R20, 0x21, PT ;  /* 0x000000211400780c */ /* 0x000fe20003f64270 */
[----:B------:R-:W-:Y:S01]  /*18d40*/  FMUL.FTZ R40, R2, R41 ;  /* 0x0000002902287220 */ /* 0x000fe20000410000 */
[----:B------:R-:W5:Y:S01]  /*18d50*/  MUFU.TANH R74, R74 ;  /* 0x0000004a004a7308 */ /* 0x000f620000002400 */
[----:B------:R-:W-:Y:S01]  /*18d60*/  FSEL R87, R72, -INF , P2 ;  /* 0xff80000048577808 */ /* 0x000fe20001000000 */
[C---:B------:R-:W-:Y:S01]  /*18d70*/  FMUL.FTZ R70, R2.reuse, R43 ;  /* 0x0000002b02467220 */ /* 0x040fe20000410000 */
[----:B------:R-:W-:Y:S01]  /*18d80*/  FMNMX.FTZ R10, R85, R10, !PT ;  /* 0x0000000a550a7209 */ /* 0x000fe20007810000 */
[----:B------:R-:W-:Y:S01]  /*18d90*/  FMUL.FTZ R49, R2, R49 ;  /* 0x0000003102317220 */ /* 0x000fe20000410000 */
[----:B0-----:R-:W-:Y:S01]  /*18da0*/  FSEL R13, R92, -INF , P4 ;  /* 0xff8000005c0d7808 */ /* 0x001fe20002000000 */
[----:B------:R-:W-:Y:S01]  /*18db0*/  FMUL.FTZ R107, R2, R42 ;  /* 0x0000002a026b7220 */ /* 0x000fe20000410000 */
[----:B------:R-:W-:Y:S01]  /*18dc0*/  ISETP.GT.AND P4, PT, R20, 0x28, PT ;  /* 0x000000281400780c */ /* 0x000fe20003f84270 */
[----:B------:R-:W0:Y:S01]  /*18dd0*/  MUFU.TANH R95, R95 ;  /* 0x0000005f005f7308 */ /* 0x000e220000002400 */
[----:B-1----:R-:W-:Y:S01]  /*18de0*/  FSEL R89, R73, -INF , P3 ;  /* 0xff80000049597808 */ /* 0x002fe20001800000 */
[C---:B------:R-:W-:Y:S01]  /*18df0*/  FMUL.FTZ R42, R2.reuse, R44 ;  /* 0x0000002c022a7220 */ /* 0x040fe20000410000 */
[----:B------:R-:W-:Y:S01]  /*18e00*/  FMNMX.FTZ R10, R87, R10, !PT ;  /* 0x0000000a570a7209 */ /* 0x000fe20007810000 */
[C---:B------:R-:W-:Y:S01]  /*18e10*/  FMUL.FTZ R44, R2.reuse, R45 ;  /* 0x0000002d022c7220 */ /* 0x040fe20000410000 */
[----:B---3--:R-:W-:Y:S01]  /*18e20*/  FSEL R15, R91, -INF , P5 ;  /* 0xff8000005b0f7808 */ /* 0x008fe20002800000 */
[----:B------:R-:W-:Y:S01]  /*18e30*/  FMUL.FTZ R47, R2, R47 ;  /* 0x0000002f022f7220 */ /* 0x000fe20000410000 */
[----:B------:R-:W-:Y:S01]  /*18e40*/  ISETP.GT.AND P5, PT, R20, 0x29, PT ;  /* 0x000000291400780c */ /* 0x000fe20003fa4270 */
[----:B------:R-:W-:Y:S01]  /*18e50*/  MUFU.TANH R77, R77 ;  /* 0x0000004d004d7308 */ /* 0x000fe20000002400 */
[----:B--2---:R-:W-:Y:S01]  /*18e60*/  FSEL R91, R75, -INF , P4 ;  /* 0xff8000004b5b7808 */ /* 0x004fe20002000000 */
[C---:B------:R-:W-:Y:S01]  /*18e70*/  FMUL.FTZ R51, R2.reuse, R51 ;  /* 0x0000003302337220 */ /* 0x040fe20000410000 */
[----:B------:R-:W-:Y:S01]  /*18e80*/  FMNMX.FTZ R12, R89, R10, !PT ;  /* 0x0000000a590c7209 */ /* 0x000fe20007810000 */
[C---:B------:R-:W-:Y:S01]  /*18e90*/  FMUL.FTZ R53, R2.reuse, R53 ;  /* 0x0000003502357220 */ /* 0x040fe20000410000 */
[----:B----4-:R-:W-:Y:S01]  /*18ea0*/  FSEL R41, R93, -INF , P3 ;  /* 0xff8000005d297808 */ /* 0x010fe20001800000 */
[----:B------:R-:W-:Y:S01]  /*18eb0*/  FMUL.FTZ R50, R2, R50 ;  /* 0x0000003202327220 */ /* 0x000fe20000410000 */
[----:B-----5:R-:W-:Y:S01]  /*18ec0*/  FSEL R93, R74, -INF , P5 ;  /* 0xff8000004a5d7808 */ /* 0x020fe20002800000 */
[----:B------:R-:W1:Y:S01]  /*18ed0*/  MUFU.TANH R76, R76 ;  /* 0x0000004c004c7308 */ /* 0x000e620000002400 */
[----:B------:R-:W-:Y:S01]  /*18ee0*/  FMNMX.FTZ R12, R91, R12, !PT ;  /* 0x0000000c5b0c7209 */ /* 0x000fe20007810000 */
[C---:B------:R-:W-:Y:S01]  /*18ef0*/  FMUL.FTZ R46, R2.reuse, R46 ;  /* 0x0000002e022e7220 */ /* 0x040fe20000410000 */
[----:B0-----:R-:W-:Y:S01]  /*18f00*/  FSEL R43, R95, -INF , P4 ;  /* 0xff8000005f2b7808 */ /* 0x001fe20002000000 */
[----:B------:R-:W-:Y:S01]  /*18f10*/  FMUL.FTZ R108, R2, R55 ;  /* 0x00000037026c7220 */ /* 0x000fe20000410000 */
[----:B------:R-:W-:Y:S01]  /*18f20*/  ISETP.GT.AND P3, PT, R20, 0x31, PT ;  /* 0x000000311400780c */ /* 0x000fe20003f64270 */
[----:B------:R-:W-:Y:S01]  /*18f30*/  FMUL.FTZ R52, R2, R52 ;  /* 0x0000003402347220 */ /* 0x000fe20000410000 */
[----:B------:R-:W-:Y:S01]  /*18f40*/  FMNMX.FTZ R12, R93, R12, !PT ;  /* 0x0000000c5d0c7209 */ /* 0x000fe20007810000 */
[----:B------:R-:W-:Y:S01]  /*18f50*/  MUFU.TANH R82, R82 ;  /* 0x0000005200527308 */ /* 0x000fe20000002400 */
[----:B------:R-:W-:Y:S01]  /*18f60*/  ISETP.GT.AND P4, PT, R20, 0x38, PT ;  /* 0x000000381400780c */ /* 0x000fe20003f84270 */
[----:B------:R-:W-:Y:S01]  /*18f70*/  FMUL.FTZ R54, R2, R54 ;  /* 0x0000003602367220 */ /* 0x000fe20000410000 */
[----:B------:R-:W-:Y:S01]  /*18f80*/  IMAD.MOV.U32 R92, RZ, RZ, R119 ;  /* 0x000000ffff5c7224 */ /* 0x000fe200078e0077 */
[----:B------:R-:W-:-:S04]  /*18f90*/  MOV R88, R119 ;  /* 0x0000007700587202 */ /* 0x000fc80000000f00 */
[----:B------:R-:W0:Y:S01]  /*18fa0*/  MUFU.TANH R78, R78 ;  /* 0x0000004e004e7308 */ /* 0x000e220000002400 */
[----:B-1----:R-:W-:-:S07]  /*18fb0*/  FSEL R99, R76, -INF , P3 ;  /* 0xff8000004c637808 */ /* 0x002fce0001800000 */
[----:B------:R-:W1:Y:S08]  /*18fc0*/  MUFU.TANH R79, R79 ;  /* 0x0000004f004f7308 */ /* 0x000e700000002400 */
[----:B------:R-:W-:Y:S01]  /*18fd0*/  MUFU.TANH R96, R96 ;  /* 0x0000006000607308 */ /* 0x000fe20000002400 */
[----:B0-----:R-:W-:Y:S01]  /*18fe0*/  FSEL R45, R78, -INF , P5 ;  /* 0xff8000004e2d7808 */ /* 0x001fe20002800000 */
[----:B------:R-:W-:-:S02]  /*18ff0*/  WARPGROUP.DEPBAR.LE gsb0, 0x0 ;  /* 0x00008000000079c5 */ /* 0x000fc40000010000 */
[----:B------:R-:W-:Y:S01]  /*19000*/  ISETP.GT.AND P5, PT, R20, 0x39, PT ;  /* 0x000000391400780c */ /* 0x000fe20003fa4270 */
[C---:B------:R-:W-:Y:S01]  /*19010*/  FMUL.FTZ R10, R2.reuse, R25 ;  /* 0x00000019020a7220 */ /* 0x040fe20000410000 */
[C---:B------:R-:W-:Y:S01]  /*19020*/  FMUL.FTZ R26, R2.reuse, R26 ;  /* 0x0000001a021a7220 */ /* 0x040fe20000410000 */
[C---:B------:R-:W-:Y:S01]  /*19030*/  FMUL.FTZ R28, R2.reuse, R28 ;  /* 0x0000001c021c7220 */ /* 0x040fe20000410000 */
[----:B------:R-:W-:Y:S01]  /*19040*/  MUFU.TANH R56, R56 ;  /* 0x0000003800387308 */ /* 0x000fe20000002400 */
[----:B-1----:R-:W-:Y:S01]  /*19050*/  FSEL R101, R79, -INF , P4 ;  /* 0xff8000004f657808 */ /* 0x002fe20002000000 */
[C---:B------:R-:W-:Y:S01]  /*19060*/  FMUL.FTZ R30, R2.reuse, R30 ;  /* 0x0000001e021e7220 */ /* 0x040fe20000410000 */
[C---:B------:R-:W-:Y:S01]  /*19070*/  FMUL.FTZ R24, R2.reuse, R24 ;  /* 0x0000001802187220 */ /* 0x040fe20000410000 */
[C---:B------:R-:W-:Y:S01]  /*19080*/  FMUL.FTZ R32, R2.reuse, R32 ;  /* 0x0000002002207220 */ /* 0x040fe20000410000 */
[C---:B------:R-:W-:Y:S01]  /*19090*/  FMUL.FTZ R36, R2.reuse, R36 ;  /* 0x0000002402247220 */ /* 0x040fe20000410000 */
[C---:B------:R-:W-:Y:S01]  /*190a0*/  FMUL.FTZ R34, R2.reuse, R34 ;  /* 0x0000002202227220 */ /* 0x040fe20000410000 */
[----:B------:R-:W-:Y:S01]  /*190b0*/  FMUL.FTZ R38, R2, R38 ;  /* 0x0000002602267220 */ /* 0x000fe20000410000 */
[----:B------:R0:W-:Y:S08]  /*190c0*/  MUFU.TANH R139, R21 ;  /* 0x00000015008b7308 */ /* 0x0001f00000002400 */
[----:B------:R-:W1:Y:S01]  /*190d0*/  MUFU.TANH R80, R80 ;  /* 0x0000005000507308 */ /* 0x000e620000002400 */
[----:B0-----:R-:W-:Y:S01]  /*190e0*/  FSEL R21, R94, -INF , P2 ;  /* 0xff8000005e157808 */ /* 0x001fe20001000000 */
[----:B------:R-:W-:Y:S01]  /*190f0*/  IMAD.MOV.U32 R94, RZ, RZ, R119 ;  /* 0x000000ffff5e7224 */ /* 0x000fe200078e0077 */
[----:B------:R-:W-:-:S04]  /*19100*/  ISETP.GT.AND P2, PT, R20, 0x30, PT ;  /* 0x000000301400780c */ /* 0x000fc80003f44270 */
[----:B------:R-:W-:Y:S01]  /*19110*/  FSEL R95, R77, -INF , P2 ;  /* 0xff8000004d5f7808 */ /* 0x000fe20001000000 */
[----:B------:R-:W-:Y:S03]  /*19120*/  MUFU.TANH R84, R84 ;  /* 0x0000005400547308 */ /* 0x000fe60000002400 */
[----:B------:R-:W-:-:S04]  /*19130*/  FMNMX.FTZ R12, R95, R12, !PT ;  /* 0x0000000c5f0c7209 */ /* 0x000fc80007810000 */
[----:B------:R-:W-:Y:S01]  /*19140*/  FMNMX.FTZ R12, R99, R12, !PT ;  /* 0x0000000c630c7209 */ /* 0x000fe20007810000 */
[----:B------:R-:W-:Y:S01]  /*19150*/  MUFU.TANH R86, R86 ;  /* 0x0000005600567308 */ /* 0x000fe20000002400 */
[----:B-1----:R-:W-:-:S07]  /*19160*/  FSEL R103, R80, -INF , P5 ;  /* 0xff80000050677808 */ /* 0x002fce0002800000 */
[----:B------:R-:W0:Y:S08]  /*19170*/  MUFU.TANH R57, R57 ;  /* 0x0000003900397308 */ /* 0x000e300000002400 */
[----:B------:R1:W-:Y:S08]  /*19180*/  MUFU.TANH R141, R49 ;  /* 0x00000031008d7308 */ /* 0x0003f00000002400 */
[----:B------:R-:W-:Y:S01]  /*19190*/  MUFU.TANH R97, R97 ;  /* 0x0000006100617308 */ /* 0x000fe20000002400 */
[----:B-1----:R-:W-:-:S02]  /*191a0*/  FSEL R49, R82, -INF , P3 ;  /* 0xff80000052317808 */ /* 0x002fc40001800000 */
[----:B------:R-:W-:-:S04]  /*191b0*/  ISETP.GT.AND P3, PT, R20, 0x41, PT ;  /* 0x000000411400780c */ /* 0x000fc80003f64270 */
[----:B------:R-:W-:Y:S01]  /*191c0*/  FSEL R109, R56, -INF , P3 ;  /* 0xff800000386d7808 */ /* 0x000fe20001800000 */
[----:B------:R-:W-:Y:S01]  /*191d0*/  MUFU.TANH R59, R59 ;  /* 0x0000003b003b7308 */ /* 0x000fe20000002400 */
[----:B------:R-:W-:Y:S01]  /*191e0*/  FMNMX.FTZ R56, R101, R12, !PT ;  /* 0x0000000c65387209 */ /* 0x000fe20007810000 */
[----:B------:R-:W-:Y:S01]  /*191f0*/  FMUL.FTZ R12, R2, R27 ;  /* 0x0000001b020c7220 */ /* 0x000fe20000410000 */
[----:B0-----:R-:W-:Y:S02]  /*19200*/  FSEL R25, R57, -INF , P3 ;  /* 0xff80000039197808 */ /* 0x001fe40001800000 */
[----:B------:R-:W-:Y:S02]  /*19210*/  FMNMX.FTZ R56, R103, R56, !PT ;  /* 0x0000003867387209 */ /* 0x000fe40007810000 */
[----:B------:R-:W-:Y:S01]  /*19220*/  ISETP.GT.AND P3, PT, R20, 0x51, PT ;  /* 0x000000511400780c */ /* 0x000fe20003f64270 */
[----:B------:R-:W-:Y:S08]  /*19230*/  MUFU.TANH R98, R98 ;  /* 0x0000006200627308 */ /* 0x000ff00000002400 */
[----:B------:R-:W0:Y:S08]  /*19240*/  MUFU.TANH R58, R58 ;  /* 0x0000003a003a7308 */ /* 0x000e300000002400 */
[----:B------:R1:W-:Y:S08]  /*19250*/  MUFU.TANH R48, R47 ;  /* 0x0000002f00307308 */ /* 0x0003f00000002400 */
[----:B------:R-:W-:Y:S01]  /*19260*/  MUFU.TANH R60, R60 ;  /* 0x0000003c003c7308 */ /* 0x000fe20000002400 */
[----:B-1----:R-:W-:Y:S01]  /*19270*/  FSEL R47, R96, -INF , P2 ;  /* 0xff800000602f7808 */ /* 0x002fe20001000000 */
[----:B------:R-:W-:Y:S01]  /*19280*/  IMAD.MOV.U32 R96, RZ, RZ, R119 ;  /* 0x000000ffff607224 */ /* 0x000fe200078e0077 */
[----:B------:R-:W-:-:S02]  /*19290*/  ISETP.GT.AND P2, PT, R20, 0x40, PT ;  /* 0x000000401400780c */ /* 0x000fc40003f44270 */
[----:B0-----:R-:W-:Y:S02]  /*192a0*/  FSEL R117, R58, -INF , P3 ;  /* 0xff8000003a757808 */ /* 0x001fe40001800000 */
[----:B------:R-:W-:Y:S01]  /*192b0*/  FSEL R105, R84, -INF , P2 ;  /* 0xff80000054697808 */ /* 0x000fe20001000000 */
[----:B------:R-:W0:Y:S01]  /*192c0*/  MUFU.TANH R61, R61 ;  /* 0x0000003d003d7308 */ /* 0x000e220000002400 */
[----:B------:R-:W-:Y:S02]  /*192d0*/  FSEL R55, R98, -INF , P2 ;  /* 0xff80000062377808 */ /* 0x000fe40001000000 */
[----:B------:R-:W-:Y:S02]  /*192e0*/  FMNMX.FTZ R56, R105, R56, !PT ;  /* 0x0000003869387209 */ /* 0x000fe40007810000 */
[----:B------:R-:W-:Y:S02]  /*192f0*/  ISETP.GT.AND P2, PT, R20, 0x50, PT ;  /* 0x000000501400780c */ /* 0x000fe40003f44270 */
[----:B------:R-:W-:Y:S01]  /*19300*/  FMNMX.FTZ R56, R109, R56, !PT ;  /* 0x000000386d387209 */ /* 0x000fe20007810000 */
[----:B------:R-:W1:Y:S01]  /*19310*/  MUFU.TANH R63, R63 ;  /* 0x0000003f003f7308 */ /* 0x000e620000002400 */
[----:B------:R-:W-:-:S07]  /*19320*/  MOV R98, R119 ;  /* 0x0000007700627202 */ /* 0x000fce0000000f00 */
[----:B------:R-:W-:Y:S01]  /*19330*/  MUFU.TANH R102, R102 ;  /* 0x0000006600667308 */ /* 0x000fe20000002400 */
[----:B0-----:R-:W-:-:S07]  /*19340*/  FSEL R115, R61, -INF , P2 ;  /* 0xff8000003d737808 */ /* 0x001fce0001000000 */
[----:B------:R-:W0:Y:S01]  /*19350*/  MUFU.TANH R104, R104 ;  /* 0x0000006800687308 */ /* 0x000e220000002400 */
[----:B-1----:R-:W-:Y:S02]  /*19360*/  FSEL R61, R63, -INF , P3 ;  /* 0xff8000003f3d7808 */ /* 0x002fe40001800000 */
[----:B------:R-:W-:-:S05]  /*19370*/  ISETP.GT.AND P3, PT, R20, 0x61, PT ;  /* 0x000000611400780c */ /* 0x000fca0003f64270 */
[----:B------:R1:W-:Y:S08]  /*19380*/  MUFU.TANH R8, R51 ;  /* 0x0000003300087308 */ /* 0x0003f00000002400 */
[----:B------:R-:W2:Y:S01]  /*19390*/  MUFU.TANH R40, R40 ;  /* 0x0000002800287308 */ /* 0x000ea20000002400 */
[----:B-1----:R-:W-:Y:S02]  /*193a0*/  FSEL R51, R86, -INF , P4 ;  /* 0xff80000056337808 */ /* 0x002fe40002000000 */
[----:B------:R-:W-:-:S02]  /*193b0*/  ISETP.GT.AND P4, PT, R20, 0x48, PT ;  /* 0x000000481400780c */ /* 0x000fc40003f84270 */
[----:B0-----:R-:W-:Y:S01]  /*193c0*/  FSEL R27, R104, -INF , P2 ;  /* 0xff800000681b7808 */ /* 0x001fe20001000000 */
[--C-:B------:R-:W-:Y:S01]  /*193d0*/  IMAD.MOV.U32 R104, RZ, RZ, R119.reuse ;  /* 0x000000ffff687224 */ /* 0x100fe200078e0077 */
[----:B------:R-:W-:Y:S01]  /*193e0*/  FSEL R111, R59, -INF , P4 ;  /* 0xff8000003b6f7808 */ /* 0x000fe20002000000 */
[----:B------:R-:W0:Y:S01]  /*193f0*/  MUFU.TANH R70, R70 ;  /* 0x0000004600467308 */ /* 0x000e220000002400 */
[----:B------:R-:W-:Y:S01]  /*19400*/  FSEL R57, R102, -INF , P4 ;  /* 0xff80000066397808 */ /* 0x000fe20002000000 */
[----:B------:R-:W-:Y:S01]  /*19410*/  IMAD.MOV.U32 R102, RZ, RZ, R119 ;  /* 0x000000ffff667224 */ /* 0x000fe200078e0077 */
[----:B------:R-:W-:Y:S01]  /*19420*/  FMNMX.FTZ R58, R111, R56, !PT ;  /* 0x000000386f3a7209 */ /* 0x000fe20007810000 */
[----:B------:R-:W-:Y:S01]  /*19430*/  FMUL.FTZ R56, R2, R29 ;  /* 0x0000001d02387220 */ /* 0x000fe20000410000 */
[C---:B------:R-:W-:Y:S02]  /*19440*/  ISETP.GT.AND P4, PT, R20.reuse, 0x58, PT ;  /* 0x000000581400780c */ /* 0x040fe40003f84270 */
[----:B------:R-:W-:Y:S01]  /*19450*/  ISETP.GT.AND P2, PT, R20, 0x60, PT ;  /* 0x000000601400780c */ /* 0x000fe20003f44270 */
[----:B------:R-:W1:Y:S01]  /*19460*/  MUFU.TANH R100, R100 ;  /* 0x0000006400647308 */ /* 0x000e620000002400 */
[----:B--2---:R-:W-:Y:S01]  /*19470*/  FSEL R133, R40, -INF , P3 ;  /* 0xff80000028857808 */ /* 0x004fe20001800000 */
[----:B------:R-:W-:-:S06]  /*19480*/  FMUL.FTZ R40, R2, R31 ;  /* 0x0000001f02287220 */ /* 0x000fcc0000410000 */
[----:B------:R2:W-:Y:S01]  /*19490*/  MUFU.TANH R145, R53 ;  /* 0x0000003500917308 */ /* 0x0005e20000002400 */
[----:B0-----:R-:W-:Y:S02]  /*194a0*/  FSEL R75, R70, -INF , P3 ;  /* 0xff800000464b7808 */ /* 0x001fe40001800000 */
[----:B------:R-:W-:-:S04]  /*194b0*/  ISETP.GT.AND P3, PT, R20, 0x71, PT ;  /* 0x000000711400780c */ /* 0x000fc80003f64270 */
[----:B------:R-:W-:Y:S01]  /*194c0*/  FSEL R141, R141, -INF , P3 ;  /* 0xff8000008d8d7808 */ /* 0x000fe20001800000 */
[----:B------:R-:W0:Y:S01]  /*194d0*/  MUFU.TANH R64, R64 ;  /* 0x0000004000407308 */ /* 0x000e220000002400 */
[----:B--2---:R-:W-:Y:S02]  /*194e0*/  FSEL R53, R97, -INF , P5 ;  /* 0xff80000061357808 */ /* 0x004fe40002800000 */
[----:B------:R-:W-:Y:S02]  /*194f0*/  ISETP.GT.AND P5, PT, R20, 0x49, PT ;  /* 0x000000491400780c */ /* 0x000fe40003fa4270 */
[----:B------:R-:W-:Y:S01]  /*19500*/  FSEL R97, R8, -INF , P3 ;  /* 0xff80000008617808 */ /* 0x000fe20001800000 */
[----:B------:R-:W-:Y:S01]  /*19510*/  FMUL.FTZ R8, R2, R33 ;  /* 0x0000002102087220 */ /* 0x000fe20000410000 */
[----:B------:R-:W-:Y:S01]  /*19520*/  FSEL R113, R60, -INF , P5 ;  /* 0xff8000003c717808 */ /* 0x000fe20002800000 */
[----:B------:R-:W2:Y:S01]  /*19530*/  MUFU.TANH R66, R66 ;  /* 0x0000004200427308 */ /* 0x000ea20000002400 */
[----:B-1----:R-:W-:Y:S01]  /*19540*/  FSEL R59, R100, -INF , P5 ;  /* 0xff800000643b7808 */ /* 0x002fe20002800000 */
[----:B------:R-:W-:Y:S01]  /*19550*/  IMAD.MOV.U32 R100, RZ, RZ, R119 ;  /* 0x000000ffff647224 */ /* 0x000fe200078e0077 */
[----:B------:R-:W-:-:S02]  /*19560*/  FMNMX.FTZ R58, R113, R58, !PT ;  /* 0x0000003a713a7209 */ /* 0x000fc40007810000 */
[----:B------:R-:W-:Y:S02]  /*19570*/  ISETP.GT.AND P5, PT, R20, 0x59, PT ;  /* 0x000000591400780c */ /* 0x000fe40003fa4270 */
[----:B------:R-:W-:Y:S01]  /*19580*/  FMNMX.FTZ R58, R115, R58, !PT ;  /* 0x0000003a733a7209 */ /* 0x000fe20007810000 */
[----:B------:R-:W1:Y:S01]  /*19590*/  MUFU.TANH R107, R107 ;  /* 0x0000006b006b7308 */ /* 0x000e620000002400 */
[----:B0-----:R-:W-:Y:S02]  /*195a0*/  FSEL R121, R64, -INF , P4 ;  /* 0xff80000040797808 */ /* 0x001fe40002000000 */
[----:B------:R-:W-:Y:S02]  /*195b0*/  FMNMX.FTZ R58, R117, R58, !PT ;  /* 0x0000003a753a7209 */ /* 0x000fe40007810000 */
[----:B------:R-:W-:Y:S02]  /*195c0*/  ISETP.GT.AND P3, PT, R20, 0x81, PT ;  /* 0x000000811400780c */ /* 0x000fe40003f64270 */
[----:B------:R-:W-:Y:S01]  /*195d0*/  FMNMX.FTZ R58, R121, R58, !PT ;  /* 0x0000003a793a7209 */ /* 0x000fe20007810000 */
[----:B------:R-:W0:Y:S01]  /*195e0*/  MUFU.TANH R106, R106 ;  /* 0x0000006a006a7308 */ /* 0x000e220000002400 */
[----:B--2---:R-:W-:-:S07]  /*195f0*/  FSEL R131, R66, -INF , P2 ;  /* 0xff80000042837808 */ /* 0x004fce0001000000 */
[----:B------:R-:W2:Y:S01]  /*19600*/  MUFU.TANH R62, R62 ;  /* 0x0000003e003e7308 */ /* 0x000ea20000002400 */
[----:B-1----:R-:W-:Y:S02]  /*19610*/  FSEL R73, R107, -INF , P2 ;  /* 0xff8000006b497808 */ /* 0x002fe40001000000 */
[----:B------:R-:W-:-:S04]  /*19620*/  ISETP.GT.AND P2, PT, R20, 0x70, PT ;  /* 0x000000701400780c */ /* 0x000fc80003f44270 */
[----:B------:R-:W-:Y:S01]  /*19630*/  FSEL R139, R139, -INF , P2 ;  /* 0xff8000008b8b7808 */ /* 0x000fe20001000000 */
[----:B------:R-:W1:Y:S01]  /*19640*/  MUFU.TANH R50, R50 ;  /* 0x0000003200327308 */ /* 0x000e620000002400 */
[----:B0-----:R-:W-:Y:S01]  /*19650*/  FSEL R63, R106, -INF , P4 ;  /* 0xff8000006a3f7808 */ /* 0x001fe20002000000 */
[----:B------:R-:W-:Y:S01]  /*19660*/  IMAD.MOV.U32 R106, RZ, RZ, R119 ;  /* 0x000000ffff6a7224 */ /* 0x000fe200078e0077 */
[----:B------:R-:W-:-:S05]  /*19670*/  ISETP.GT.AND P4, PT, R20, 0x68, PT ;  /* 0x000000681400780c */ /* 0x000fca0003f84270 */
[----:B------:R-:W0:Y:S01]  /*19680*/  MUFU.TANH R42, R42 ;  /* 0x0000002a002a7308 */ /* 0x000e220000002400 */
[----:B--2---:R-:W-:-:S04]  /*19690*/  FSEL R125, R62, -INF , P5 ;  /* 0xff8000003e7d7808 */ /* 0x004fc80002800000 */
[----:B------:R-:W-:-:S03]  /*196a0*/  FMNMX.FTZ R58, R125, R58, !PT ;  /* 0x0000003a7d3a7209 */ /* 0x000fc60007810000 */
[----:B------:R-:W2:Y:S01]  /*196b0*/  MUFU.TANH R46, R46 ;  /* 0x0000002e002e7308 */ /* 0x000ea20000002400 */
[----:B-1----:R-:W-:Y:S02]  /*196c0*/  FSEL R79, R50, -INF , P2 ;  /* 0xff800000324f7808 */ /* 0x002fe40001000000 */
[----:B------:R-:W-:Y:S02]  /*196d0*/  ISETP.GT.AND P2, PT, R20, 0x80, PT ;  /* 0x000000801400780c */ /* 0x000fe40003f44270 */
[----:B------:R-:W-:-:S03]  /*196e0*/  FMNMX.FTZ R58, R131, R58, !PT ;  /* 0x0000003a833a7209 */ /* 0x000fc60007810000 */
[----:B------:R-:W1:Y:S01]  /*196f0*/  MUFU.TANH R10, R10 ;  /* 0x0000000a000a7308 */ /* 0x000e620000002400 */
[----:B0-----:R-:W-:Y:S02]  /*19700*/  FSEL R135, R42, -INF , P4 ;  /* 0xff8000002a877808 */ /* 0x001fe40002000000 */
[----:B------:R-:W-:-:S04]  /*19710*/  FMNMX.FTZ R58, R133, R58, !PT ;  /* 0x0000003a853a7209 */ /* 0x000fc80007810000 */
[----:B------:R-:W-:Y:S01]  /*19720*/  FMNMX.FTZ R58, R135, R58, !PT ;  /* 0x0000003a873a7209 */ /* 0x000fe20007810000 */
[----:B------:R-:W0:Y:S01]  /*19730*/  MUFU.TANH R26, R26 ;  /* 0x0000001a001a7308 */ /* 0x000e220000002400 */
[----:B--2---:R-:W-:Y:S02]  /*19740*/  FSEL R31, R46, -INF , P4 ;  /* 0xff8000002e1f7808 */ /* 0x004fe40002000000 */
[----:B------:R-:W-:-:S05]  /*19750*/  ISETP.GT.AND P4, PT, R20, 0x78, PT ;  /* 0x000000781400780c */ /* 0x000fca0003f84270 */
[----:B------:R-:W2:Y:S01]  /*19760*/  MUFU.TANH R52, R52 ;  /* 0x0000003400347308 */ /* 0x000ea20000002400 */
[----:B-1----:R-:W-:Y:S01]  /*19770*/  FSEL R151, R10, -INF , P3 ;  /* 0xff8000000a977808 */ /* 0x002fe20001800000 */
[----:B------:R-:W-:-:S06]  /*19780*/  FMUL.FTZ R10, R2, R37 ;  /* 0x00000025020a7220 */ /* 0x000fcc0000410000 */
[----:B------:R-:W1:Y:S01]  /*19790*/  MUFU.TANH R54, R54 ;  /* 0x0000003600367308 */ /* 0x000e620000002400 */
[----:B0-----:R-:W-:Y:S02]  /*197a0*/  FSEL R37, R26, -INF , P2 ;  /* 0xff8000001a257808 */ /* 0x001fe40001000000 */
[----:B------:R-:W-:-:S04]  /*197b0*/  FMNMX.FTZ R26, R3, R4, !PT ;  /* 0x00000004031a7209 */ /* 0x000fc80007810000 */
[----:B------:R-:W-:Y:S01]  /*197c0*/  FMNMX.FTZ R26, R5, R26, !PT ;  /* 0x0000001a051a7209 */ /* 0x000fe20007810000 */
[----:B------:R-:W0:Y:S01]  /*197d0*/  MUFU.TANH R68, R68 ;  /* 0x0000004400447308 */ /* 0x000e220000002400 */
[----:B--2---:R-:W-:-:S07]  /*197e0*/  FSEL R143, R52, -INF , P4 ;  /* 0xff800000348f7808 */ /* 0x004fce0002000000 */
[----:B------:R-:W2:Y:S01]  /*197f0*/  MUFU.TANH R28, R28 ;  /* 0x0000001c001c7308 */ /* 0x000ea20000002400 */
[----:B-1----:R-:W-:Y:S02]  /*19800*/  FSEL R33, R54, -INF , P4 ;  /* 0xff80000036217808 */ /* 0x002fe40002000000 */
[----:B------:R-:W-:-:S05]  /*19810*/  ISETP.GT.AND P4, PT, R20, 0x88, PT ;  /* 0x000000881400780c */ /* 0x000fca0003f84270 */
[----:B------:R-:W1:Y:S01]  /*19820*/  MUFU.TANH R44, R44 ;  /* 0x0000002c002c7308 */ /* 0x000e620000002400 */
[----:B0-----:R-:W-:Y:S02]  /*19830*/  FSEL R29, R68, -INF , P5 ;  /* 0xff800000441d7808 */ /* 0x001fe40002800000 */
[----:B------:R-:W-:-:S04]  /*19840*/  ISETP.GT.AND P5, PT, R20, 0x69, PT ;  /* 0x000000691400780c */ /* 0x000fc80003fa4270 */
[----:B------:R-:W-:Y:S01]  /*19850*/  FSEL R77, R48, -INF , P5 ;  /* 0xff800000304d7808 */ /* 0x000fe20002800000 */
[----:B------:R-:W0:Y:S01]  /*19860*/  MUFU.TANH R30, R30 ;  /* 0x0000001e001e7308 */ /* 0x000e220000002400 */
[----:B--2---:R-:W-:Y:S02]  /*19870*/  FSEL R153, R28, -INF , P4 ;  /* 0xff8000001c997808 */ /* 0x004fe40002000000 */
[----:B------:R-:W-:-:S04]  /*19880*/  FMNMX.FTZ R28, R7, R26, !PT ;  /* 0x0000001a071c7209 */ /* 0x000fc80007810000 */
[----:B------:R-:W-:Y:S01]  /*19890*/  FMNMX.FTZ R28, R9, R28, !PT ;  /* 0x0000001c091c7209 */ /* 0x000fe20007810000 */
[----:B------:R-:W2:Y:S01]  /*198a0*/  MUFU.TANH R24, R24 ;  /* 0x0000001800187308 */ /* 0x000ea20000002400 */
[----:B-1----:R-:W-:Y:S02]  /*198b0*/  FSEL R137, R44, -INF , P5 ;  /* 0xff8000002c897808 */ /* 0x002fe40002800000 */
[----:B------:R-:W-:Y:S02]  /*198c0*/  FMNMX.FTZ R28, R11, R28, !PT ;  /* 0x0000001c0b1c7209 */ /* 0x000fe40007810000 */
[----:B------:R-:W-:Y:S02]  /*198d0*/  FMNMX.FTZ R58, R137, R58, !PT ;  /* 0x0000003a893a7209 */ /* 0x000fe40007810000 */
[----:B------:R-:W-:Y:S01]  /*198e0*/  FMNMX.FTZ R28, R13, R28, !PT ;  /* 0x0000001c0d1c7209 */ /* 0x000fe20007810000 */
[----:B------:R-:W1:Y:S01]  /*198f0*/  MUFU.TANH R108, R108 ;  /* 0x0000006c006c7308 */ /* 0x000e620000002400 */
[----:B------:R-:W-:-:S02]  /*19900*/  FMNMX.FTZ R58, R139, R58, !PT ;  /* 0x0000003a8b3a7209 */ /* 0x000fc40007810000 */
[----:B------:R-:W-:Y:S02]  /*19910*/  ISETP.GT.AND P5, PT, R20, 0x79, PT ;  /* 0x000000791400780c */ /* 0x000fe40003fa4270 */
[----:B------:R-:W-:Y:S02]  /*19920*/  FMNMX.FTZ R58, R141, R58, !PT ;  /* 0x0000003a8d3a7209 */ /* 0x000fe40007810000 */
[----:B0-----:R-:W-:Y:S01]  /*19930*/  FSEL R127, R30, -INF , P4 ;  /* 0xff8000001e7f7808 */ /* 0x001fe20002000000 */
[----:B------:R-:W0:Y:S01]  /*19940*/  MUFU.TANH R32, R32 ;  /* 0x0000002000207308 */ /* 0x000e220000002400 */
[----:B------:R-:W-:Y:S02]  /*19950*/  FMNMX.FTZ R30, R15, R28, !PT ;  /* 0x0000001c0f1e7209 */ /* 0x000fe40007810000 */
[----:B------:R-:W-:Y:S02]  /*19960*/  FSEL R145, R145, -INF , P5 ;  /* 0xff80000091917808 */ /* 0x000fe40002800000 */
[----:B------:R-:W-:-:S02]  /*19970*/  FMNMX.FTZ R58, R143, R58, !PT ;  /* 0x0000003a8f3a7209 */ /* 0x000fc40007810000 */
[----:B------:R-:W-:Y:S01]  /*19980*/  FMNMX.FTZ R30, R21, R30, !PT ;  /* 0x0000001e151e7209 */ /* 0x000fe20007810000 */
[----:B------:R-:W3:Y:S01]  /*19990*/  MUFU.TANH R56, R56 ;  /* 0x0000003800387308 */ /* 0x000ee20000002400 */
[----:B--2---:R-:W-:Y:S01]  /*199a0*/  FSEL R147, R24, -INF , P2 ;  /* 0xff80000018937808 */ /* 0x004fe20001000000 */
[----:B------:R-:W-:Y:S01]  /*199b0*/  FMUL.FTZ R24, R2, R39 ;  /* 0x0000002702187220 */ /* 0x000fe20000410000 */
[----:B------:R-:W-:Y:S02]  /*199c0*/  FMNMX.FTZ R58, R145, R58, !PT ;  /* 0x0000003a913a7209 */ /* 0x000fe40007810000 */
[----:B------:R-:W-:Y:S02]  /*199d0*/  FMNMX.FTZ R30, R41, R30, !PT ;  /* 0x0000001e291e7209 */ /* 0x000fe40007810000 */
[----:B------:R-:W-:Y:S01]  /*199e0*/  FMNMX.FTZ R58, R147, R58, !PT ;  /* 0x0000003a933a7209 */ /* 0x000fe20007810000 */
[----:B------:R-:W2:Y:S01]  /*199f0*/  MUFU.TANH R12, R12 ;  /* 0x0000000c000c7308 */ /* 0x000ea20000002400 */
[----:B------:R-:W-:-:S02]  /*19a00*/  ISETP.GT.AND P2, PT, R20, 0x90, PT ;  /* 0x000000901400780c */ /* 0x000fc40003f44270 */
[----:B-1----:R-:W-:Y:S02]  /*19a10*/  FSEL R107, R108, -INF , P5 ;  /* 0xff8000006c6b7808 */ /* 0x002fe40002800000 */
[----:B------:R-:W-:Y:S02]  /*19a20*/  FMNMX.FTZ R30, R43, R30, !PT ;  /* 0x0000001e2b1e7209 */ /* 0x000fe40007810000 */
[----:B------:R-:W-:Y:S01]  /*19a30*/  ISETP.GT.AND P5, PT, R20, 0x89, PT ;  /* 0x000000891400780c */ /* 0x000fe20003fa4270 */
[----:B------:R-:W1:Y:S01]  /*19a40*/  MUFU.TANH R8, R8 ;  /* 0x0000000800087308 */ /* 0x000e620000002400 */
[----:B------:R-:W-:Y:S02]  /*19a50*/  FMNMX.FTZ R58, R151, R58, !PT ;  /* 0x0000003a973a7209 */ /* 0x000fe40007810000 */
[----:B0-----:R-:W-:Y:S02]  /*19a60*/  FSEL R159, R32, -INF , P2 ;  /* 0xff800000209f7808 */ /* 0x001fe40001000000 */
[----:B------:R-:W-:-:S02]  /*19a70*/  FMNMX.FTZ R32, R45, R30, !PT ;  /* 0x0000001e2d207209 */ /* 0x000fc40007810000 */
[----:B---3--:R-:W-:Y:S01]  /*19a80*/  FSEL R155, R56, -INF , P5 ;  /* 0xff800000389b7808 */ /* 0x008fe20002800000 */
[----:B------:R-:W0:Y:S01]  /*19a90*/  MUFU.TANH R40, R40 ;  /* 0x0000002800287308 */ /* 0x000e220000002400 */
[----:B------:R-:W-:Y:S02]  /*19aa0*/  FMNMX.FTZ R58, R153, R58, !PT ;  /* 0x0000003a993a7209 */ /* 0x000fe40007810000 */
[----:B--2---:R-:W-:Y:S01]  /*19ab0*/  FSEL R123, R12, -INF , P3 ;  /* 0xff8000000c7b7808 */ /* 0x004fe20001800000 */
[----:B------:R-:W-:Y:S01]  /*19ac0*/  FMUL.FTZ R12, R2, R35 ;  /* 0x00000023020c7220 */ /* 0x000fe20000410000 */
[----:B------:R-:W-:Y:S02]  /*19ad0*/  FMNMX.FTZ R32, R47, R32, !PT ;  /* 0x000000202f207209 */ /* 0x000fe40007810000 */
[----:B------:R-:W-:Y:S01]  /*19ae0*/  ISETP.GT.AND P3, PT, R20, 0x91, PT ;  /* 0x000000911400780c */ /* 0x000fe20003f64270 */
[----:B------:R-:W2:Y:S01]  /*19af0*/  MUFU.TANH R36, R36 ;  /* 0x0000002400247308 */ /* 0x000ea20000002400 */
[----:B------:R-:W-:-:S02]  /*19b00*/  FMNMX.FTZ R58, R155, R58, !PT ;  /* 0x0000003a9b3a7209 */ /* 0x000fc40007810000 */
[----:B------:R-:W-:Y:S02]  /*19b10*/  FMNMX.FTZ R32, R49, R32, !PT ;  /* 0x0000002031207209 */ /* 0x000fe40007810000 */
[----:B------:R-:W-:Y:S02]  /*19b20*/  ISETP.GT.AND P4, PT, R20, 0x98, PT ;  /* 0x000000981400780c */ /* 0x000fe40003f84270 */
[----:B-1----:R-:W-:Y:S01]  /*19b30*/  FSEL R161, R8, -INF , P3 ;  /* 0xff80000008a17808 */ /* 0x002fe20001800000 */
[----:B------:R-:W1:Y:S01]  /*19b40*/  MUFU.TANH R10, R10 ;  /* 0x0000000a000a7308 */ /* 0x000e620000002400 */
[----:B------:R-:W-:Y:S02]  /*19b50*/  FMNMX.FTZ R58, R159, R58, !PT ;  /* 0x0000003a9f3a7209 */ /* 0x000fe40007810000 */
[----:B0-----:R-:W-:Y:S02]  /*19b60*/  FSEL R129, R40, -INF , P5 ;  /* 0xff80000028817808 */ /* 0x001fe40002800000 */
[----:B------:R-:W-:-:S02]  /*19b70*/  FMNMX.FTZ R32, R51, R32, !PT ;  /* 0x0000002033207209 */ /* 0x000fc40007810000 */
[----:B------:R-:W-:Y:S01]  /*19b80*/  ISETP.GT.AND P5, PT, R20, 0x99, PT ;  /* 0x000000991400780c */ /* 0x000fe20003fa4270 */
[----:B------:R0:W3:Y:S01]  /*19b90*/  MUFU.TANH R42, R34 ;  /* 0x00000022002a7308 */ /* 0x0000e20000002400 */
[----:B--2---:R-:W-:Y:S02]  /*19ba0*/  FSEL R163, R36, -INF , P4 ;  /* 0xff80000024a37808 */ /* 0x004fe40002000000 */
[----:B------:R-:W-:Y:S02]  /*19bb0*/  FMNMX.FTZ R58, R161, R58, !PT ;  /* 0x0000003aa13a7209 */ /* 0x000fe40007810000 */
[----:B------:R-:W-:Y:S02]  /*19bc0*/  MOV R108, R119 ;  /* 0x00000077006c7202 */ /* 0x000fe40000000f00 */
[----:B------:R-:W-:Y:S01]  /*19bd0*/  FMNMX.FTZ R58, R163, R58, !PT ;  /* 0x0000003aa33a7209 */ /* 0x000fe20007810000 */
[----:B------:R2:W-:Y:S01]  /*19be0*/  MUFU.TANH R46, R38 ;  /* 0x00000026002e7308 */ /* 0x0005e20000002400 */
[----:B0-----:R-:W-:-:S02]  /*19bf0*/  FMNMX.FTZ R34, R53, R32, !PT ;  /* 0x0000002035227209 */ /* 0x001fc40007810000 */
[----:B-1----:R-:W-:Y:S01]  /*19c00*/  FSEL R165, R10, -INF , P5 ;  /* 0xff8000000aa57808 */ /* 0x002fe20002800000 */
[----:B------:R-:W-:Y:S01]  /*19c10*/  IMAD.U32 R10, RZ, RZ, UR6 ;  /* 0x00000006ff0a7e24 */ /* 0x000fe2000f8e00ff */
[----:B------:R-:W-:Y:S02]  /*19c20*/  FMNMX.FTZ R34, R55, R34, !PT ;  /* 0x0000002237227209 */ /* 0x000fe40007810000 */
[----:B------:R-:W-:Y:S01]  /*19c30*/  FMNMX.FTZ R58, R165, R58, !PT ;  /* 0x0000003aa53a7209 */ /* 0x000fe20007810000 */
[----:B------:R0:W-:Y:S01]  /*19c40*/  MUFU.TANH R44, R12 ;  /* 0x0000000c002c7308 */ /* 0x0001e20000002400 */
[----:B------:R-:W-:-:S03]  /*19c50*/  FMNMX.FTZ R34, R25, R34, !PT ;  /* 0x0000002219227209 */ /* 0x000fc60007810000 */
[----:B------:R-:W1:Y:S01]  /*19c60*/  SHFL.BFLY PT, R167, R58, 0x2, 0x1f ;  /* 0x0c401f003aa77f89 */ /* 0x000e6200000e0000 */
[----:B------:R-:W-:-:S03]  /*19c70*/  FMNMX.FTZ R34, R57, R34, !PT ;  /* 0x0000002239227209 */ /* 0x000fc60007810000 */
[----:B------:R4:W5:Y:S01]  /*19c80*/  MUFU.TANH R48, R24 ;  /* 0x0000001800307308 */ /* 0x0009620000002400 */
[----:B------:R-:W-:-:S04]  /*19c90*/  FMNMX.FTZ R36, R59, R34, !PT ;  /* 0x000000223b247209 */ /* 0x000fc80007810000 */
[----:B------:R-:W-:-:S04]  /*19ca0*/  FMNMX.FTZ R36, R27, R36, !PT ;  /* 0x000000241b247209 */ /* 0x000fc80007810000 */
[----:B------:R-:W-:-:S04]  /*19cb0*/  FMNMX.FTZ R36, R61, R36, !PT ;  /* 0x000000243d247209 */ /* 0x000fc80007810000 */
[----:B------:R-:W-:-:S04]  /*19cc0*/  FMNMX.FTZ R36, R63, R36, !PT ;  /* 0x000000243f247209 */ /* 0x000fc80007810000 */
[----:B--2---:R-:W-:Y:S02]  /*19cd0*/  FMNMX.FTZ R38, R29, R36, !PT ;  /* 0x000000241d267209 */ /* 0x004fe40007810000 */
[----:B-1----:R-:W-:Y:S02]  /*19ce0*/  FMNMX.FTZ R167, R58, R167, !PT ;  /* 0x000000a73aa77209 */ /* 0x002fe40007810000 */
[----:B------:R-:W-:-:S03]  /*19cf0*/  FMNMX.FTZ R38, R73, R38, !PT ;  /* 0x0000002649267209 */ /* 0x000fc60007810000 */
[----:B------:R-:W1:Y:S01]  /*19d00*/  SHFL.BFLY PT, R120, R167, 0x1, 0x1f ;  /* 0x0c201f00a7787f89 */ /* 0x000e6200000e0000 */
[----:B------:R-:W-:-:S04]  /*19d10*/  FMNMX.FTZ R38, R75, R38, !PT ;  /* 0x000000264b267209 */ /* 0x000fc80007810000 */
[----:B------:R-:W-:-:S04]  /*19d20*/  FMNMX.FTZ R38, R31, R38, !PT ;  /* 0x000000261f267209 */ /* 0x000fc80007810000 */
[----:B------:R-:W-:-:S04]  /*19d30*/  FMNMX.FTZ R40, R77, R38, !PT ;  /* 0x000000264d287209 */ /* 0x000fc80007810000 */
[----:B------:R-:W-:-:S04]  /*19d40*/  FMNMX.FTZ R40, R79, R40, !PT ;  /* 0x000000284f287209 */ /* 0x000fc80007810000 */
[----:B------:R-:W-:-:S04]  /*19d50*/  FMNMX.FTZ R40, R97, R40, !PT ;  /* 0x0000002861287209 */ /* 0x000fc80007810000 */
[----:B------:R-:W-:Y:S02]  /*19d60*/  FMNMX.FTZ R40, R33, R40, !PT ;  /* 0x0000002821287209 */ /* 0x000fe40007810000 */
[----:B-1----:R-:W-:Y:S02]  /*19d70*/  FMNMX.FTZ R120, R167, R120, !PT ;  /* 0x00000078a7787209 */ /* 0x002fe40007810000 */
[----:B------:R-:W-:Y:S02]  /*19d80*/  FMNMX.FTZ R50, R107, R40, !PT ;  /* 0x000000286b327209 */ /* 0x000fe40007810000 */
[C---:B------:R-:W-:Y:S01]  /*19d90*/  FSETP.NEU.FTZ.AND P6, PT, R120.reuse, -INF , PT ;  /* 0xff8000007800780b */ /* 0x040fe20003fdd000 */
[----:B------:R-:W-:-:S01]  /*19da0*/  FFMA.FTZ R20, R120, R10, -8 ;  /* 0xc100000078147423 */ /* 0x000fc2000001000a */
[----:B------:R-:W-:-:S04]  /*19db0*/  FMNMX.FTZ R50, R37, R50, !PT ;  /* 0x0000003225327209 */ /* 0x000fc80007810000 */
[----:B------:R-:W-:Y:S02]  /*19dc0*/  FMNMX.FTZ R50, R123, R50, !PT ;  /* 0x000000327b327209 */ /* 0x000fe40007810000 */
[----:B------:R-:W-:Y:S02]  /*19dd0*/  FSEL R20, R20, RZ, P6 ;  /* 0x000000ff14147208 */ /* 0x000fe40003000000 */
[----:B------:R-:W-:-:S03]  /*19de0*/  FMNMX.FTZ R50, R127, R50, !PT ;  /* 0x000000327f327209 */ /* 0x000fc60007810000 */
[-CC-:B0-----:R-:W-:Y:S01]  /*19df0*/  FFMA.FTZ R12, R71, R10.reuse, -R20.reuse ;  /* 0x0000000a470c7223 */ /* 0x181fe20000010814 */
[----:B------:R-:W-:-:S01]  /*19e00*/  FFMA.FTZ R71, R93, R10, -R20 ;  /* 0x0000000a5d477223 */ /* 0x000fc20000010814 */
[-CC-:B------:R-:W-:Y:S01]  /*19e10*/  FFMA.FTZ R95, R95, R10.reuse, -R20.reuse ;  /* 0x0000000a5f5f7223 */ /* 0x180fe20000010814 */
[----:B---3--:R-:W-:Y:S01]  /*19e20*/  FSEL R93, R42, -INF , P2 ;  /* 0xff8000002a5d7808 */ /* 0x008fe20001000000 */
[--C-:B------:R-:W-:Y:S01]  /*19e30*/  FFMA.FTZ R101, R101, R10, -R20.reuse ;  /* 0x0000000a65657223 */ /* 0x100fe20000010814 */
[----:B------:R-:W-:Y:S01]  /*19e40*/  FMNMX.FTZ R50, R129, R50, !PT ;  /* 0x0000003281327209 */ /* 0x000fe20007810000 */
[----:B------:R0:W-:Y:S01]  /*19e50*/  MUFU.EX2 R30, R95 ;  /* 0x0000005f001e7308 */ /* 0x0001e20000000800 */
[----:B----4-:R-:W-:-:S01]  /*19e60*/  FFMA.FTZ R24, R83, R10, -R20 ;  /* 0x0000000a53187223 */ /* 0x010fc20000010814 */
[--C-:B------:R-:W-:Y:S01]  /*19e70*/  FFMA.FTZ R83, R103, R10, -R20.reuse ;  /* 0x0000000a67537223 */ /* 0x100fe20000010814 */
[----:B------:R-:W-:Y:S01]  /*19e80*/  FMNMX.FTZ R50, R93, R50, !PT ;  /* 0x000000325d327209 */ /* 0x000fe20007810000 */
[-CC-:B------:R-:W-:Y:S01]  /*19e90*/  FFMA.FTZ R87, R87, R10.reuse, -R20.reuse ;  /* 0x0000000a57577223 */ /* 0x180fe20000010814 */
[----:B-----5:R-:W-:Y:S01]  /*19ea0*/  FSEL R103, R48, -INF , P5 ;  /* 0xff80000030677808 */ /* 0x020fe20002800000 */
[-CC-:B------:R-:W-:Y:S01]  /*19eb0*/  FFMA.FTZ R121, R121, R10.reuse, -R20.reuse ;  /* 0x0000000a79797223 */ /* 0x180fe20000010814 */
[----:B------:R-:W-:-:S01]  /*19ec0*/  FFMA.FTZ R8, R65, R10, -R20 ;  /* 0x0000000a41087223 */ /* 0x000fc20000010814 */
[----:B------:R1:W-:Y:S01]  /*19ed0*/  MUFU.EX2 R32, R101 ;  /* 0x0000006500207308 */ /* 0x0003e20000000800 */
[----:B0-----:R-:W-:Y:S01]  /*19ee0*/  FSEL R95, R44, -INF , P3 ;  /* 0xff8000002c5f7808 */ /* 0x001fe20001800000 */
[-CC-:B------:R-:W-:Y:S01]  /*19ef0*/  FFMA.FTZ R35, R6, R10.reuse, -R20.reuse ;  /* 0x0000000a06237223 */ /* 0x180fe20000010814 */
[----:B------:R-:W-:-:S01]  /*19f00*/  FFMA.FTZ R6, R67, R10, -R20 ;  /* 0x0000000a43067223 */ /* 0x000fc20000010814 */
[--C-:B------:R-:W-:Y:S01]  /*19f10*/  FFMA.FTZ R39, R69, R10, -R20.reuse ;  /* 0x0000000a45277223 */ /* 0x100fe20000010814 */
[----:B------:R-:W-:Y:S01]  /*19f20*/  FMNMX.FTZ R50, R95, R50, !PT ;  /* 0x000000325f327209 */ /* 0x000fe20007810000 */
[-CC-:B------:R-:W-:Y:S01]  /*19f30*/  FFMA.FTZ R42, R131, R10.reuse, -R20.reuse ;  /* 0x0000000a832a7223 */ /* 0x180fe20000010814 */
[----:B------:R-:W-:-:S01]  /*19f40*/  FFMA.FTZ R91, R91, R10, -R20 ;  /* 0x0000000a5b5b7223 */ /* 0x000fc20000010814 */
[----:B------:R0:W-:Y:S01]  /*19f50*/  MUFU.EX2 R26, R87 ;  /* 0x00000057001a7308 */ /* 0x0001e20000000800 */
[----:B-1----:R-:W-:Y:S01]  /*19f60*/  FSEL R101, R46, -INF , P4 ;  /* 0xff8000002e657808 */ /* 0x002fe20002000000 */
[-CC-:B------:R-:W-:Y:S01]  /*19f70*/  FFMA.FTZ R105, R105, R10.reuse, -R20.reuse ;  /* 0x0000000a69697223 */ /* 0x180fe20000010814 */
[----:B------:R-:W-:-:S01]  /*19f80*/  FFMA.FTZ R111, R111, R10, -R20 ;  /* 0x0000000a6f6f7223 */ /* 0x000fc20000010814 */
[--C-:B------:R-:W-:Y:S01]  /*19f90*/  FFMA.FTZ R115, R115, R10, -R20.reuse ;  /* 0x0000000a73737223 */ /* 0x100fe20000010814 */
[----:B------:R-:W-:Y:S01]  /*19fa0*/  FMNMX.FTZ R50, R101, R50, !PT ;  /* 0x0000003265327209 */ /* 0x000fe20007810000 */
[-CC-:B------:R-:W-:Y:S01]  /*19fb0*/  FFMA.FTZ R65, R81, R10.reuse, -R20.reuse ;  /* 0x0000000a51417223 */ /* 0x180fe20000010814 */
[----:B------:R-:W-:-:S01]  /*19fc0*/  FFMA.FTZ R67, R85, R10, -R20 ;  /* 0x0000000a55437223 */ /* 0x000fc20000010814 */
[----:B------:R1:W-:Y:S01]  /*19fd0*/  MUFU.EX2 R40, R121 ;  /* 0x0000007900287308 */ /* 0x0003e20000000800 */
[----:B------:R-:W-:Y:S01]  /*19fe0*/  FMNMX.FTZ R50, R103, R50, !PT ;  /* 0x0000003267327209 */ /* 0x000fe20007810000 */
[-CC-:B0-----:R-:W-:Y:S01]  /*19ff0*/  FFMA.FTZ R87, R113, R10.reuse, -R20.reuse ;  /* 0x0000000a71577223 */ /* 0x181fe20000010814 */
[----:B------:R-:W-:-:S01]  /*1a000*/  FFMA.FTZ R69, R89, R10, -R20 ;  /* 0x0000000a59457223 */ /* 0x000fc20000010814 */
[-CC-:B------:R-:W-:Y:S01]  /*1a010*/  FFMA.FTZ R81, R99, R10.reuse, -R20.reuse ;  /* 0x0000000a63517223 */ /* 0x180fe20000010814 */
[----:B------:R-:W-:-:S01]  /*1a020*/  FFMA.FTZ R85, R109, R10, -R20 ;  /* 0x0000000a6d557223 */ /* 0x000fc20000010814 */
[----:B------:R-:W0:Y:S01]  /*1a030*/  SHFL.BFLY PT, R113, R50, 0x2, 0x1f ;  /* 0x0c401f0032717f89 */ /* 0x000e2200000e0000 */
        /* <DEDUP_REMOVED lines=10> */
[----:B------:R-:W-:-:S07]  /*1a0e0*/  FFMA.FTZ R117, R161, R10, -R20 ;  /* 0x0000000aa1757223 */ /* 0x000fce0000010814 */
[----:B------:R-:W-:Y:S01]  /*1a0f0*/  MUFU.EX2 R6, R6 ;  /* 0x0000000600067308 */ /* 0x000fe20000000800 */
[----:B0-----:R-:W-:Y:S01]  /*1a100*/  FMNMX.FTZ R56, R50, R113, !PT ;  /* 0x0000007132387209 */ /* 0x001fe20007810000 */
[----:B------:R-:W-:-:S06]  /*1a110*/  FFMA.FTZ R50, R147, R10, -R20 ;  /* 0x0000000a93327223 */ /* 0x000fcc0000010814 */
[----:B------:R-:W0:Y:S01]  /*1a120*/  MUFU.EX2 R39, R39 ;  /* 0x0000002700277308 */ /* 0x000e220000000800 */
[----:B------:R-:W-:-:S01]  /*1a130*/  FFMA.FTZ R113, R151, R10, -R20 ;  /* 0x0000000a97717223 */ /* 0x000fc20000010814 */
[----:B-1----:R-:W1:Y:S06]  /*1a140*/  SHFL.BFLY PT, R121, R56, 0x1, 0x1f ;  /* 0x0c201f0038797f89 */ /* 0x002e6c00000e0000 */
[----:B------:R2:W-:Y:S08]  /*1a150*/  MUFU.EX2 R28, R91 ;  /* 0x0000005b001c7308 */ /* 0x0005f00000000800 */
[----:B------:R3:W-:Y:S01]  /*1a160*/  MUFU.EX2 R34, R105 ;  /* 0x0000006900227308 */ /* 0x0007e20000000800 */
[----:B--2---:R-:W-:-:S01]  /*1a170*/  FFMA.FTZ R91, R125, R10, -R20 ;  /* 0x0000000a7d5b7223 */ /* 0x004fc20000010814 */
[----:B------:R-:W-:Y:S01]  /*1a180*/  FFMA.FTZ R125, R165, R10, -R20 ;  /* 0x0000000aa57d7223 */ /* 0x000fe20000010814 */
[----:B0-----:R-:W-:-:S04]  /*1a190*/  F2FP.SATFINITE.E4M3.F32.PACK_AB_MERGE_C R200, R39, R6, RZ ;  /* 0x0000000627c8723e */ /* 0x001fc800048070ff */
[----:B------:R-:W-:Y:S01]  /*1a1a0*/  F2FP.SATFINITE.E4M3.F32.PACK_AB_MERGE_C R200, R35, R8, R200 ;  /* 0x0000000823c8723e */ /* 0x000fe200048070c8 */
[----:B------:R0:W-:Y:S01]  /*1a1b0*/  MUFU.EX2 R36, R111 ;  /* 0x0000006f00247308 */ /* 0x0001e20000000800 */
[----:B---3--:R-:W-:-:S01]  /*1a1c0*/  FFMA.FTZ R105, R137, R10, -R20 ;  /* 0x0000000a89697223 */ /* 0x008fc20000010814 */
[----:B-1----:R-:W-:Y:S01]  /*1a1d0*/  FMNMX.FTZ R121, R56, R121, !PT ;  /* 0x0000007938797209 */ /* 0x002fe20007810000 */
[----:B------:R-:W-:-:S03]  /*1a1e0*/  FFMA.FTZ R56, R163, R10, -R20 ;  /* 0x0000000aa3387223 */ /* 0x000fc60000010814 */
[C---:B------:R-:W-:Y:S01]  /*1a1f0*/  FSETP.NEU.FTZ.AND P2, PT, R121.reuse, -INF , PT ;  /* 0xff8000007900780b */ /* 0x040fe20003f5d000 */
[----:B------:R-:W-:-:S01]  /*1a200*/  FFMA.FTZ R58, R121, R10, -8 ;  /* 0xc1000000793a7423 */ /* 0x000fc2000001000a */
[----:B------:R1:W-:Y:S01]  /*1a210*/  MUFU.EX2 R38, R115 ;  /* 0x0000007300267308 */ /* 0x0003e20000000800 */
[----:B0-----:R-:W-:-:S03]  /*1a220*/  FFMA.FTZ R111, R145, R10, -R20 ;  /* 0x0000000a916f7223 */ /* 0x001fc60000010814 */
[----:B------:R-:W-:Y:S02]  /*1a230*/  FSEL R70, R58, RZ, P2 ;  /* 0x000000ff3a467208 */ /* 0x000fe40001000000 */
[----:B------:R-:W-:Y:S02]  /*1a240*/  ISETP.GE.AND P2, PT, R149, 0xa1, PT ;  /* 0x000000a19500780c */ /* 0x000fe40003f46270 */
[----:B------:R-:W-:Y:S01]  /*1a250*/  MUFU.EX2 R12, R12 ;  /* 0x0000000c000c7308 */ /* 0x000fe20000000800 */
[----:B------:R-:W-:-:S01]  /*1a260*/  FFMA.FTZ R3, R3, R10, -R70 ;  /* 0x0000000a03037223 */ /* 0x000fc20000010846 */
[-CC-:B------:R-:W-:Y:S01]  /*1a270*/  FFMA.FTZ R4, R4, R10.reuse, -R70.reuse ;  /* 0x0000000a04047223 */ /* 0x180fe20000010846 */
[----:B------:R-:W-:-:S01]  /*1a280*/  FFMA.FTZ R60, R5, R10, -R70 ;  /* 0x0000000a053c7223 */ /* 0x000fc20000010846 */
[-CC-:B------:R-:W-:Y:S01]  /*1a290*/  FFMA.FTZ R131, R7, R10.reuse, -R70.reuse ;  /* 0x0000000a07837223 */ /* 0x180fe20000010846 */
[----:B------:R-:W-:-:S01]  /*1a2a0*/  FFMA.FTZ R5, R9, R10, -R70 ;  /* 0x0000000a09057223 */ /* 0x000fc20000010846 */
[-C--:B-1----:R-:W-:Y:S01]  /*1a2b0*/  FFMA.FTZ R115, R155, R10.reuse, -R20 ;  /* 0x0000000a9b737223 */ /* 0x082fe20000010814 */
[----:B------:R-:W-:-:S01]  /*1a2c0*/  FFMA.FTZ R20, R11, R10, -R70 ;  /* 0x0000000a0b147223 */ /* 0x000fc20000010846 */
[----:B------:R-:W-:Y:S01]  /*1a2d0*/  MUFU.EX2 R3, R3 ;  /* 0x0000000300037308 */ /* 0x000fe20000000800 */
[----:B------:R-:W-:-:S01]  /*1a2e0*/  FFMA.FTZ R68, R13, R10, -R70 ;  /* 0x0000000a0d447223 */ /* 0x000fc20000010846 */
[-CC-:B------:R-:W-:Y:S01]  /*1a2f0*/  FFMA.FTZ R133, R15, R10.reuse, -R70.reuse ;  /* 0x0000000a0f857223 */ /* 0x180fe20000010846 */
[----:B------:R-:W-:-:S01]  /*1a300*/  FFMA.FTZ R7, R21, R10, -R70 ;  /* 0x0000000a15077223 */ /* 0x000fc20000010846 */
[----:B------:R-:W-:Y:S01]  /*1a310*/  FADD.FTZ R15, R8, R35 ;  /* 0x00000023080f7221 */ /* 0x000fe20000010000 */
[----:B------:R-:W-:-:S01]  /*1a320*/  FFMA.FTZ R58, R41, R10, -R70 ;  /* 0x0000000a293a7223 */ /* 0x000fc20000010846 */
[-CC-:B------:R-:W-:Y:S01]  /*1a330*/  FFMA.FTZ R43, R43, R10.reuse, -R70.reuse ;  /* 0x0000000a2b2b7223 */ /* 0x180fe20000010846 */
[----:B------:R-:W-:-:S01]  /*1a340*/  FFMA.FTZ R64, R25, R10, -R70 ;  /* 0x0000000a19407223 */ /* 0x000fc20000010846 */
[----:B------:R-:W0:Y:S01]  /*1a350*/  MUFU.EX2 R4, R4 ;  /* 0x0000000400047308 */ /* 0x000e220000000800 */
[----:B------:R-:W-:-:S01]  /*1a360*/  FADD.FTZ R80, R6, R15 ;  /* 0x0000000f06507221 */ /* 0x000fc20000010000 */
        /* <DEDUP_REMOVED lines=12> */
[----:B------:R-:W-:Y:S01]  /*1a430*/  FFMA.FTZ R29, R29, R10, -R70 ;  /* 0x0000000a1d1d7223 */ /* 0x000fe20000010846 */
[----:B------:R-:W-:Y:S01]  /*1a440*/  @!P1 VIADD R15, R0, 0x33440 ;  /* 0x00033440000f9836 */ /* 0x000fe20000000000 */
[----:B------:R-:W2:Y:S01]  /*1a450*/  MUFU.EX2 R131, R131 ;  /* 0x0000008300837308 */ /* 0x000ea20000000800 */
[----:B0-----:R-:W-:-:S01]  /*1a460*/  FADD.FTZ R21, R3, R4 ;  /* 0x0000000403157221 */ /* 0x001fc20000010000 */
[-CC-:B------:R-:W-:Y:S01]  /*1a470*/  FFMA.FTZ R73, R73, R10.reuse, -R70.reuse ;  /* 0x0000000a49497223 */ /* 0x180fe20000010846 */
[----:B------:R-:W-:-:S01]  /*1a480*/  FFMA.FTZ R75, R75, R10, -R70 ;  /* 0x0000000a4b4b7223 */ /* 0x000fc20000010846 */
[----:B------:R-:W-:Y:S01]  /*1a490*/  @!P1 PRMT R15, RZ, 0x654, R15 ;  /* 0x00000654ff0f9816 */ /* 0x000fe2000000000f */
[----:B------:R-:W-:-:S01]  /*1a4a0*/  FFMA.FTZ R31, R31, R10, -R70 ;  /* 0x0000000a1f1f7223 */ /* 0x000fc20000010846 */
[-CC-:B------:R-:W-:Y:S01]  /*1a4b0*/  FFMA.FTZ R77, R77, R10.reuse, -R70.reuse ;  /* 0x0000000a4d4d7223 */ /* 0x180fe20000010846 */
[----:B------:R-:W-:-:S01]  /*1a4c0*/  FFMA.FTZ R97, R97, R10, -R70 ;  /* 0x0000000a61617223 */ /* 0x000fc20000010846 */
[----:B------:R-:W0:Y:S01]  /*1a4d0*/  MUFU.EX2 R5, R5 ;  /* 0x0000000500057308 */ /* 0x000e220000000800 */
[----:B-1----:R-:W-:-:S01]  /*1a4e0*/  FADD.FTZ R82, R60, R21 ;  /* 0x000000153c527221 */ /* 0x002fc20000010000 */
[----:B------:R-:W-:Y:S01]  /*1a4f0*/  FADD.FTZ R21, R39, R80 ;  /* 0x0000005027157221 */ /* 0x000fe20000010000 */
[----:B------:R1:W-:Y:S01]  /*1a500*/  @!P1 SYNCS.ARRIVE.TRANS64.RED.A1T0 RZ, [R15+URZ], RZ ;  /* 0x000000ff0fff99a7 */ /* 0x0003e2000810043f */
[----:B------:R-:W-:-:S01]  /*1a510*/  FFMA.FTZ R33, R33, R10, -R70 ;  /* 0x0000000a21217223 */ /* 0x000fc20000010846 */
[----:B------:R-:W-:Y:S01]  /*1a520*/  FFMA.FTZ R107, R107, R10, -R70 ;  /* 0x0000000a6b6b7223 */ /* 0x000fe20000010846 */
[----:B------:R-:W-:-:S01]  /*1a530*/  FADD.FTZ R80, R12, R21 ;  /* 0x000000150c507221 */ /* 0x000fc20000010000 */
[----:B------:R-:W-:Y:S01]  /*1a540*/  FFMA.FTZ R37, R37, R10, -R70 ;  /* 0x0000000a25257223 */ /* 0x000fe20000010846 */
[----:B------:R-:W3:Y:S01]  /*1a550*/  MUFU.EX2 R65, R65 ;  /* 0x0000004100417308 */ /* 0x000ee20000000800 */
[----:B--2---:R-:W-:-:S01]  /*1a560*/  FADD.FTZ R82, R131, R82 ;  /* 0x0000005283527221 */ /* 0x004fc20000010000 */
[-CC-:B------:R-:W-:Y:S01]  /*1a570*/  FFMA.FTZ R123, R123, R10.reuse, -R70.reuse ;  /* 0x0000000a7b7b7223 */ /* 0x180fe20000010846 */
[----:B------:R-:W-:-:S01]  /*1a580*/  FFMA.FTZ R127, R127, R10, -R70 ;  /* 0x0000000a7f7f7223 */ /* 0x000fc20000010846 */
[-CC-:B------:R-:W-:Y:S01]  /*1a590*/  FFMA.FTZ R129, R129, R10.reuse, -R70.reuse ;  /* 0x0000000a81817223 */ /* 0x180fe20000010846 */
[----:B------:R-:W-:-:S01]  /*1a5a0*/  FFMA.FTZ R93, R93, R10, -R70 ;  /* 0x0000000a5d5d7223 */ /* 0x000fc20000010846 */
[----:B------:R-:W-:Y:S01]  /*1a5b0*/  F2FP.SATFINITE.E4M3.F32.PACK_AB_MERGE_C R201, R131, R60, RZ ;  /* 0x0000003c83c9723e */ /* 0x000fe200048070ff */
[----:B------:R-:W-:-:S01]  /*1a5c0*/  FFMA.FTZ R95, R95, R10, -R70 ;  /* 0x0000000a5f5f7223 */ /* 0x000fc20000010846 */
[----:B------:R-:W2:Y:S01]  /*1a5d0*/  MUFU.EX2 R20, R20 ;  /* 0x0000001400147308 */ /* 0x000ea20000000800 */
[----:B0-----:R-:W-:-:S01]  /*1a5e0*/  FADD.FTZ R21, R5, R82 ;  /* 0x0000005205157221 */ /* 0x001fc20000010000 */
[----:B------:R-:W-:Y:S01]  /*1a5f0*/  F2FP.SATFINITE.E4M3.F32.PACK_AB_MERGE_C R201, R4, R3, R201 ;  /* 0x0000000304c9723e */ /* 0x000fe200048070c9 */
[----:B------:R-:W-:-:S01]  /*1a600*/  FFMA.FTZ R101, R101, R10, -R70 ;  /* 0x0000000a65657223 */ /* 0x000fc20000010846 */
[----:B------:R-:W-:-:S02]  /*1a610*/  IMAD.MOV.U32 R61, RZ, RZ, R119 ;  /* 0x000000ffff3d7224 */ /* 0x000fc400078e0077 */
[----:B------:R-:W-:Y:S02]  /*1a620*/  IMAD.MOV.U32 R60, RZ, RZ, R119 ;  /* 0x000000ffff3c7224 */ /* 0x000fe400078e0077 */
[----:B------:R-:W0:Y:S01]  /*1a630*/  MUFU.EX2 R24, R24 ;  /* 0x0000001800187308 */ /* 0x000e220000000800 */
[----:B---3--:R-:W-:-:S01]  /*1a640*/  FADD.FTZ R25, R65, R80 ;  /* 0x0000005041197221 */ /* 0x008fc20000010000 */
[--C-:B------:R-:W-:Y:S02]  /*1a650*/  IMAD.MOV.U32 R55, RZ, RZ, R119.reuse ;  /* 0x000000ffff377224 */ /* 0x100fe400078e0077 */
[--C-:B------:R-:W-:Y:S02]  /*1a660*/  IMAD.MOV.U32 R49, RZ, RZ, R119.reuse ;  /* 0x000000ffff317224 */ /* 0x100fe400078e0077 */
[----:B------:R-:W-:Y:S02]  /*1a670*/  IMAD.MOV.U32 R47, RZ, RZ, R119 ;  /* 0x000000ffff2f7224 */ /* 0x000fe400078e0077 */
[----:B------:R-:W3:Y:S01]  /*1a680*/  MUFU.EX2 R68, R68 ;  /* 0x0000004400447308 */ /* 0x000ee20000000800 */
[----:B--2---:R-:W-:-:S01]  /*1a690*/  FADD.FTZ R21, R20, R21 ;  /* 0x0000001514157221 */ /* 0x004fc20000010000 */
[----:B------:R-:W-:-:S02]  /*1a6a0*/  IMAD.MOV.U32 R41, RZ, RZ, R119 ;  /* 0x000000ffff297224 */ /* 0x000fc400078e0077 */
[--C-:B------:R-:W-:Y:S02]  /*1a6b0*/  IMAD.MOV.U32 R39, RZ, RZ, R119.reuse ;  /* 0x000000ffff277224 */ /* 0x100fe400078e0077 */
[----:B------:R-:W-:Y:S02]  /*1a6c0*/  IMAD.MOV.U32 R35, RZ, RZ, R119 ;  /* 0x000000ffff237224 */ /* 0x000fe400078e0077 */
[----:B------:R-:W2:Y:S01]  /*1a6d0*/  MUFU.EX2 R67, R67 ;  /* 0x0000004300437308 */ /* 0x000ea20000000800 */
[----:B0-----:R-:W-:-:S07]  /*1a6e0*/  FADD.FTZ R80, R24, R25 ;  /* 0x0000001918507221 */ /* 0x001fce0000010000 */
[----:B------:R-:W0:Y:S01]  /*1a6f0*/  MUFU.EX2 R133, R133 ;  /* 0x0000008500857308 */ /* 0x000e220000000800 */
[----:B---3--:R-:W-:-:S01]  /*1a700*/  FADD.FTZ R82, R68, R21 ;  /* 0x0000001544527221 */ /* 0x008fc20000010000 */
[-CC-:B------:R-:W-:Y:S01]  /*1a710*/  FFMA.FTZ R21, R79, R10.reuse, -R70.reuse ;  /* 0x0000000a4f157223 */ /* 0x180fe20000010846 */
[----:B------:R-:W-:-:S01]  /*1a720*/  FFMA.FTZ R70, R103, R10, -R70 ;  /* 0x0000000a67467223 */ /* 0x000fc20000010846 */
[----:B------:R-:W-:Y:S01]  /*1a730*/  MOV R103, R119 ;  /* 0x0000007700677202 */ /* 0x000fe20000000f00 */
[----:B------:R-:W-:-:S03]  /*1a740*/  IMAD.MOV.U32 R79, RZ, RZ, R119 ;  /* 0x000000ffff4f7224 */ /* 0x000fc600078e0077 */
[----:B------:R-:W3:Y:S01]  /*1a750*/  MUFU.EX2 R7, R7 ;  /* 0x0000000700077308 */ /* 0x000ee20000000800 */
[----:B--2---:R-:W-:-:S01]  /*1a760*/  FADD.FTZ R25, R67, R80 ;  /* 0x0000005043197221 */ /* 0x004fc20000010000 */
[----:B------:R-:W-:Y:S01]  /*1a770*/  F2FP.SATFINITE.E4M3.F32.PACK_AB_MERGE_C R202, R67, R24, RZ ;  /* 0x0000001843ca723e */ /* 0x000fe200048070ff */
[----:B------:R-:W-:Y:S02]  /*1a780*/  IMAD.MOV.U32 R67, RZ, RZ, R119 ;  /* 0x000000ffff437224 */ /* 0x000fe400078e0077 */
[----:B------:R-:W-:Y:S01]  /*1a790*/  FADD.FTZ R80, R26, R25 ;  /* 0x000000191a507221 */ /* 0x000fe20000010000 */
[----:B------:R-:W-:Y:S01]  /*1a7a0*/  F2FP.SATFINITE.E4M3.F32.PACK_AB_MERGE_C R202, R65, R12, R202 ;  /* 0x0000000c41ca723e */ /* 0x000fe200048070ca */
[----:B------:R-:W-:Y:S01]  /*1a7b0*/  IMAD.MOV.U32 R65, RZ, RZ, R119 ;  /* 0x000000ffff417224 */ /* 0x000fe200078e0077 */
[----:B------:R-:W2:Y:S01]  /*1a7c0*/  MUFU.EX2 R69, R69 ;  /* 0x0000004500457308 */ /* 0x000ea20000000800 */
[----:B0-----:R-:W-:-:S01]  /*1a7d0*/  FADD.FTZ R82, R133, R82 ;  /* 0x0000005285527221 */ /* 0x001fc20000010000 */
[----:B------:R-:W-:-:S04]  /*1a7e0*/  F2FP.SATFINITE.E4M3.F32.PACK_AB_MERGE_C R68, R133, R68, RZ ;  /* 0x000000448544723e */ /* 0x000fc800048070ff */
[----:B------:R-:W-:Y:S02]  /*1a7f0*/  F2FP.SATFINITE.E4M3.F32.PACK_AB_MERGE_C R203, R20, R5, R68 ;  /* 0x0000000514cb723e */ /* 0x000fe40004807044 */
[----:B------:R-:W0:Y:S01]  /*1a800*/  MUFU.EX2 R58, R58 ;  /* 0x0000003a003a7308 */ /* 0x000e220000000800 */
[----:B---3--:R-:W-:-:S01]  /*1a810*/  FADD.FTZ R25, R7, R82 ;  /* 0x0000005207197221 */ /* 0x008fc20000010000 */
[----:B------:R-:W-:-:S06]  /*1a820*/  MOV R68, R119 ;  /* 0x0000007700447202 */ /* 0x000fcc0000000f00 */
[----:B------:R-:W3:Y:S01]  /*1a830*/  MUFU.EX2 R43, R43 ;  /* 0x0000002b002b7308 */ /* 0x000ee20000000800 */
[----:B--2---:R-:W-:-:S04]  /*1a840*/  FADD.FTZ R27, R69, R80 ;  /* 0x00000050451b7221 */ /* 0x004fc80000010000 */
[----:B------:R-:W-:-:S03]  /*1a850*/  FADD.FTZ R84, R28, R27 ;  /* 0x0000001b1c547221 */ /* 0x000fc60000010000 */
[----:B------:R-:W2:Y:S01]  /*1a860*/  MUFU.EX2 R71, R71 ;  /* 0x0000004700477308 */ /* 0x000ea20000000800 */
[----:B0-----:R-:W-:-:S07]  /*1a870*/  FADD.FTZ R82, R58, R25 ;  /* 0x000000193a527221 */ /* 0x001fce0000010000 */
[----:B------:R-:W0:Y:S01]  /*1a880*/  MUFU.EX2 R72, R45 ;  /* 0x0000002d00487308 */ /* 0x000e220000000800 */
[----:B---3--:R-:W-:-:S07]  /*1a890*/  FADD.FTZ R25, R43, R82 ;  /* 0x000000522b197221 */ /* 0x008fce0000010000 */
        /* <DEDUP_REMOVED lines=9> */
[----:B------:R-:W-:Y:S01]  /*1a930*/  F2FP.SATFINITE.E4M3.F32.PACK_AB_MERGE_C R43, R72, R43, RZ ;  /* 0x0000002b482b723e */ /* 0x000fe200048070ff */
[----:B------:R-:W-:-:S02]  /*1a940*/  IMAD.MOV.U32 R72, RZ, RZ, R119 ;  /* 0x000000ffff487224 */ /* 0x000fc400078e0077 */
[----:B------:R-:W-:Y:S01]  /*1a950*/  IMAD.MOV.U32 R45, RZ, RZ, R119 ;  /* 0x000000ffff2d7224 */ /* 0x000fe200078e0077 */
[----:B------:R-:W-:Y:S02]  /*1a960*/  F2FP.SATFINITE.E4M3.F32.PACK_AB_MERGE_C R205, R58, R7, R43 ;  /* 0x000000073acd723e */ /* 0x000fe4000480702b */
[----:B------:R-:W0:Y:S01]  /*1a970*/  MUFU.EX2 R62, R62 ;  /* 0x0000003e003e7308 */ /* 0x000e220000000800 */
[----:B---3--:R-:W-:-:S01]  /*1a980*/  FADD.FTZ R25, R9, R82 ;  /* 0x0000005209197221 */ /* 0x008fc20000010000 */
[-C--:B------:R-:W-:Y:S02]  /*1a990*/  MOV R58, R119.reuse ;  /* 0x00000077003a7202 */ /* 0x080fe40000000f00 */
[----:B------:R-:W-:-:S04]  /*1a9a0*/  MOV R43, R119 ;  /* 0x00000077002b7202 */ /* 0x000fc80000000f00 */
        /* <DEDUP_REMOVED lines=10> */
[----:B------:R-:W-:Y:S01]  /*1aa50*/  IMAD.MOV.U32 R86, RZ, RZ, R119 ;  /* 0x000000ffff567224 */ /* 0x000fe200078e0077 */
[----:B------:R-:W-:Y:S01]  /*1aa60*/  MOV R83, R119 ;  /* 0x0000007700537202 */ /* 0x000fe20000000f00 */
[----:B------:R-:W-:-:S01]  /*1aa70*/  FADD.FTZ R84, R34, R27 ;  /* 0x0000001b22547221 */ /* 0x000fc20000010000 */
[----:B------:R-:W-:Y:S01]  /*1aa80*/  F2FP.SATFINITE.E4M3.F32.PACK_AB_MERGE_C R206, R81, R30, R206 ;  /* 0x0000001e51ce723e */ /* 0x000fe200048070ce */
[----:B------:R-:W-:Y:S01]  /*1aa90*/  IMAD.MOV.U32 R81, RZ, RZ, R119 ;  /* 0x000000ffff517224 */ /* 0x000fe200078e0077 */
[----:B------:R-:W2:Y:S01]  /*1aaa0*/  MUFU.EX2 R85, R85 ;  /* 0x0000005500557308 */ /* 0x000ea20000000800 */
[----:B0-----:R-:W-:-:S01]  /*1aab0*/  FADD.FTZ R6, R74, R25 ;  /* 0x000000194a067221 */ /* 0x001fc20000010000 */
[----:B------:R-:W-:Y:S01]  /*1aac0*/  F2FP.SATFINITE.E4M3.F32.PACK_AB_MERGE_C R51, R74, R51, RZ ;  /* 0x000000334a33723e */ /* 0x000fe200048070ff */
[--C-:B------:R-:W-:Y:S01]  /*1aad0*/  IMAD.MOV.U32 R74, RZ, RZ, R119.reuse ;  /* 0x000000ffff4a7224 */ /* 0x100fe200078e0077 */
[----:B------:R-:W-:Y:S01]  /*1aae0*/  MOV R53, R119 ;  /* 0x0000007700357202 */ /* 0x000fe20000000f00 */
[----:B------:R-:W-:Y:S01]  /*1aaf0*/  IMAD.MOV.U32 R30, RZ, RZ, R119 ;  /* 0x000000ffff1e7224 */ /* 0x000fe200078e0077 */
[----:B------:R-:W-:Y:S01]  /*1ab00*/  F2FP.SATFINITE.E4M3.F32.PACK_AB_MERGE_C R207, R62, R9, R51 ;  /* 0x000000093ecf723e */ /* 0x000fe20004807033 */
[----:B------:R-:W-:Y:S01]  /*1ab10*/  IMAD.MOV.U32 R62, RZ, RZ, R119 ;  /* 0x000000ffff3e7224 */ /* 0x000fe200078e0077 */
[----:B------:R-:W0:Y:S01]  /*1ab20*/  MUFU.EX2 R64, R64 ;  /* 0x0000004000407308 */ /* 0x000e220000000800 */
[----:B---3--:R-:W-:-:S01]  /*1ab30*/  FADD.FTZ R25, R11, R6 ;  /* 0x000000060b197221 */ /* 0x008fc20000010000 */
[----:B------:R-:W-:-:S06]  /*1ab40*/  IMAD.MOV.U32 R51, RZ, RZ, R119 ;  /* 0x000000ffff337224 */ /* 0x000fcc00078e0077 */
[----:B------:R-:W3:Y:S01]  /*1ab50*/  MUFU.EX2 R57, R57 ;  /* 0x0000003900397308 */ /* 0x000ee20000000800 */
[----:B--2---:R-:W-:-:S01]  /*1ab60*/  FADD.FTZ R27, R85, R84 ;  /* 0x00000054551b7221 */ /* 0x004fc20000010000 */
[----:B------:R-:W-:-:S03]  /*1ab70*/  IMAD.MOV.U32 R84, RZ, RZ, R119 ;  /* 0x000000ffff547224 */ /* 0x000fc600078e0077 */
[----:B------:R-:W-:-:S03]  /*1ab80*/  FADD.FTZ R28, R36, R27 ;  /* 0x0000001b241c7221 */ /* 0x000fc60000010000 */
[----:B------:R-:W2:Y:S01]  /*1ab90*/  MUFU.EX2 R87, R87 ;  /* 0x0000005700577308 */ /* 0x000ea20000000800 */
[----:B0-----:R-:W-:-:S07]  /*1aba0*/  FADD.FTZ R24, R64, R25 ;  /* 0x0000001940187221 */ /* 0x001fce0000010000 */
[----:B------:R0:W4:Y:S01]  /*1abb0*/  MUFU.EX2 R76, R59 ;  /* 0x0000003b004c7308 */ /* 0x0001220000000800 */
[----:B---3--:R-:W-:-:S07]  /*1abc0*/  FADD.FTZ R25, R57, R24 ;  /* 0x0000001839197221 */ /* 0x008fce0000010000 */
[----:B------:R-:W3:Y:S01]  /*1abd0*/  MUFU.EX2 R13, R13 ;  /* 0x0000000d000d7308 */ /* 0x000ee20000000800 */
[C---:B--2---:R-:W-:Y:S01]  /*1abe0*/  F2FP.SATFINITE.E4M3.F32.PACK_AB_MERGE_C R208, R87.reuse, R36, RZ ;  /* 0x0000002457d0723e */ /* 0x044fe200048070ff */
[----:B------:R-:W-:Y:S01]  /*1abf0*/  FADD.FTZ R87, R87, R28 ;  /* 0x0000001c57577221 */ /* 0x000fe20000010000 */
[----:B0-----:R-:W-:Y:S02]  /*1ac00*/  IMAD.MOV.U32 R59, RZ, RZ, R119 ;  /* 0x000000ffff3b7224 */ /* 0x001fe400078e0077 */
[----:B------:R-:W-:Y:S01]  /*1ac10*/  F2FP.SATFINITE.E4M3.F32.PACK_AB_MERGE_C R208, R85, R34, R208 ;  /* 0x0000002255d0723e */ /* 0x000fe200048070d0 */
[----:B------:R-:W-:-:S01]  /*1ac20*/  FADD.FTZ R28, R38, R87 ;  /* 0x00000057261c7221 */ /* 0x000fc20000010000 */
[----:B------:R-:W-:Y:S01]  /*1ac30*/  IMAD.MOV.U32 R87, RZ, RZ, R119 ;  /* 0x000000ffff577224 */ /* 0x000fe200078e0077 */
[----:B------:R-:W0:Y:S01]  /*1ac40*/  MUFU.EX2 R89, R89 ;  /* 0x0000005900597308 */ /* 0x000e220000000800 */
[----:B----4-:R-:W-:-:S01]  /*1ac50*/  FADD.FTZ R24, R76, R25 ;  /* 0x000000194c187221 */ /* 0x010fc20000010000 */
[----:B------:R-:W-:Y:S01]  /*1ac60*/  F2FP.SATFINITE.E4M3.F32.PACK_AB_MERGE_C R57, R76, R57, RZ ;  /* 0x000000394c39723e */ /* 0x000fe200048070ff */
[----:B------:R-:W-:-:S02]  /*1ac70*/  IMAD.MOV.U32 R85, RZ, RZ, R119 ;  /* 0x000000ffff557224 */ /* 0x000fc400078e0077 */
[----:B------:R-:W-:Y:S01]  /*1ac80*/  IMAD.MOV.U32 R76, RZ, RZ, R119 ;  /* 0x000000ffff4c7224 */ /* 0x000fe200078e0077 */
[----:B------:R-:W-:Y:S01]  /*1ac90*/  F2FP.SATFINITE.E4M3.F32.PACK_AB_MERGE_C R209, R64, R11, R57 ;  /* 0x0000000b40d1723e */ /* 0x000fe20004807039 */
[----:B------:R-:W-:Y:S01]  /*1aca0*/  IMAD.MOV.U32 R64, RZ, RZ, R119 ;  /* 0x000000ffff407224 */ /* 0x000fe200078e0077 */
[----:B------:R-:W2:Y:S01]  /*1acb0*/  MUFU.EX2 R66, R66 ;  /* 0x0000004200427308 */ /* 0x000ea20000000800 */
[----:B---3--:R-:W-:-:S01]  /*1acc0*/  FADD.FTZ R25, R13, R24 ;  /* 0x000000180d197221 */ /* 0x008fc20000010000 */
[--C-:B------:R-:W-:Y:S02]  /*1acd0*/  IMAD.MOV.U32 R57, RZ, RZ, R119.reuse ;  /* 0x000000ffff397224 */ /* 0x100fe400078e0077 */
[--C-:B------:R-:W-:Y:S02]  /*1ace0*/  IMAD.MOV.U32 R36, RZ, RZ, R119.reuse ;  /* 0x000000ffff247224 */ /* 0x100fe400078e0077 */
[----:B------:R-:W-:Y:S02]  /*1acf0*/  IMAD.MOV.U32 R34, RZ, RZ, R119 ;  /* 0x000000ffff227224 */ /* 0x000fe400078e0077 */
[----:B------:R-:W3:Y:S01]  /*1ad00*/  MUFU.EX2 R63, R63 ;  /* 0x0000003f003f7308 */ /* 0x000ee20000000800 */
[----:B0-----:R-:W-:-:S04]  /*1ad10*/  FADD.FTZ R27, R89, R28 ;  /* 0x0000001c591b7221 */ /* 0x001fc80000010000 */
[----:B------:R-:W-:-:S03]  /*1ad20*/  FADD.FTZ R32, R40, R27 ;  /* 0x0000001b28207221 */ /* 0x000fc60000010000 */
[----:B------:R-:W0:Y:S01]  /*1ad30*/  MUFU.EX2 R91, R91 ;  /* 0x0000005b005b7308 */ /* 0x000e220000000800 */
[----:B--2---:R-:W-:-:S07]  /*1ad40*/  FADD.FTZ R28, R66, R25 ;  /* 0x00000019421c7221 */ /* 0x004fce0000010000 */
[----:B------:R-:W2:Y:S01]  /*1ad50*/  MUFU.EX2 R78, R29 ;  /* 0x0000001d004e7308 */ /* 0x000ea20000000800 */
[----:B---3--:R-:W-:-:S01]  /*1ad60*/  FADD.FTZ R25, R63, R28 ;  /* 0x0000001c3f197221 */ /* 0x008fc20000010000 */
[----:B------:R-:W-:-:S06]  /*1ad70*/  MOV R28, R119 ;  /* 0x00000077001c7202 */ /* 0x000fcc0000000f00 */
[----:B------:R-:W3:Y:S01]  /*1ad80*/  MUFU.EX2 R42, R42 ;  /* 0x0000002a002a7308 */ /* 0x000ee20000000800 */
[C---:B0-----:R-:W-:Y:S01]  /*1ad90*/  F2FP.SATFINITE.E4M3.F32.PACK_AB_MERGE_C R210, R91.reuse, R40, RZ ;  /* 0x000000285bd2723e */ /* 0x041fe200048070ff */
[----:B------:R-:W-:Y:S01]  /*1ada0*/  FADD.FTZ R91, R91, R32 ;  /* 0x000000205b5b7221 */ /* 0x000fe20000010000 */
[--C-:B------:R-:W-:Y:S02]  /*1adb0*/  IMAD.MOV.U32 R40, RZ, RZ, R119.reuse ;  /* 0x000000ffff287224 */ /* 0x100fe400078e0077 */
[----:B------:R-:W-:Y:S01]  /*1adc0*/  F2FP.SATFINITE.E4M3.F32.PACK_AB_MERGE_C R210, R89, R38, R210 ;  /* 0x0000002659d2723e */ /* 0x000fe200048070d2 */
[----:B------:R-:W-:Y:S01]  /*1add0*/  IMAD.MOV.U32 R89, RZ, RZ, R119 ;  /* 0x000000ffff597224 */ /* 0x000fe200078e0077 */
[----:B------:R-:W-:Y:S01]  /*1ade0*/  MOV R38, R119 ;  /* 0x0000007700267202 */ /* 0x000fe20000000f00 */
[----:B------:R0:W4:Y:S01]  /*1adf0*/  MUFU.EX2 R0, R73 ;  /* 0x0000004900007308 */ /* 0x0001220000000800 */
[----:B--2---:R-:W-:-:S01]  /*1ae00*/  FADD.FTZ R25, R78, R25 ;  /* 0x000000194e197221 */ /* 0x004fc20000010000 */
[----:B------:R-:W-:Y:S01]  /*1ae10*/  F2FP.SATFINITE.E4M3.F32.PACK_AB_MERGE_C R63, R78, R63, RZ ;  /* 0x0000003f4e3f723e */ /* 0x000fe200048070ff */
[--C-:B------:R-:W-:Y:S01]  /*1ae20*/  IMAD.MOV.U32 R32, RZ, RZ, R119.reuse ;  /* 0x000000ffff207224 */ /* 0x100fe200078e0077 */
[----:B------:R-:W-:Y:S01]  /*1ae30*/  MOV R78, R119 ;  /* 0x00000077004e7202 */ /* 0x000fe20000000f00 */
[----:B------:R-:W-:Y:S01]  /*1ae40*/  IMAD.MOV.U32 R29, RZ, RZ, R119 ;  /* 0x000000ffff1d7224 */ /* 0x000fe200078e0077 */
[----:B------:R-:W-:Y:S01]  /*1ae50*/  F2FP.SATFINITE.E4M3.F32.PACK_AB_MERGE_C R211, R66, R13, R63 ;  /* 0x0000000d42d3723e */ /* 0x000fe2000480703f */
[----:B------:R-:W-:Y:S01]  /*1ae60*/  IMAD.MOV.U32 R66, RZ, RZ, R119 ;  /* 0x000000ffff427224 */ /* 0x000fe200078e0077 */
[----:B------:R-:W2:Y:S01]  /*1ae70*/  MUFU.EX2 R99, R99 ;  /* 0x0000006300637308 */ /* 0x000ea20000000800 */
[----:B---3--:R-:W-:-:S01]  /*1ae80*/  FADD.FTZ R8, R42, R91 ;  /* 0x0000005b2a087221 */ /* 0x008fc20000010000 */
[----:B------:R-:W-:Y:S01]  /*1ae90*/  IMAD.MOV.U32 R91, RZ, RZ, R119 ;  /* 0x000000ffff5b7224 */ /* 0x000fe200078e0077 */
[----:B0-----:R-:W-:-:S02]  /*1aea0*/  MOV R73, R119 ;  /* 0x0000007700497202 */ /* 0x001fc40000000f00 */
[----:B------:R-:W-:-:S03]  /*1aeb0*/  MOV R63, R119 ;  /* 0x00000077003f7202 */ /* 0x000fc60000000f00 */
[----:B-1----:R0:W1:Y:S01]  /*1aec0*/  MUFU.EX2 R15, R75 ;  /* 0x0000004b000f7308 */ /* 0x0020620000000800 */
[----:B----4-:R-:W-:-:S07]  /*1aed0*/  FADD.FTZ R12, R0, R25 ;  /* 0x00000019000c7221 */ /* 0x010fce0000010000 */
[----:B------:R-:W3:Y:S01]  /*1aee0*/  MUFU.EX2 R44, R44 ;  /* 0x0000002c002c7308 */ /* 0x000ee20000000800 */
[----:B--2---:R-:W-:-:S01]  /*1aef0*/  FADD.FTZ R25, R99, R8 ;  /* 0x0000000863197221 */ /* 0x004fc20000010000 */
[----:B0-----:R-:W-:-:S06]  /*1af00*/  IMAD.MOV.U32 R75, RZ, RZ, R119 ;  /* 0x000000ffff4b7224 */ /* 0x001fcc00078e0077 */
[----:B------:R-:W0:Y:S01]  /*1af10*/  MUFU.EX2 R31, R31 ;  /* 0x0000001f001f7308 */ /* 0x000e220000000800 */
[----:B-1----:R-:W-:-:S07]  /*1af20*/  FADD.FTZ R12, R15, R12 ;  /* 0x0000000c0f0c7221 */ /* 0x002fce0000010000 */
[----:B------:R-:W1:Y:S01]  /*1af30*/  MUFU.EX2 R105, R105 ;  /* 0x0000006900697308 */ /* 0x000e620000000800 */
[----:B---3--:R-:W-:-:S07]  /*1af40*/  FADD.FTZ R26, R44, R25 ;  /* 0x000000192c1a7221 */ /* 0x008fce0000010000 */
[----:B------:R2:W3:Y:S01]  /*1af50*/  MUFU.EX2 R80, R77 ;  /* 0x0000004d00507308 */ /* 0x0004e20000000800 */
[----:B0-----:R-:W-:-:S07]  /*1af60*/  FADD.FTZ R25, R31, R12 ;  /* 0x0000000c1f197221 */ /* 0x001fce0000010000 */
[----:B------:R-:W0:Y:S01]  /*1af70*/  MUFU.EX2 R46, R46 ;  /* 0x0000002e002e7308 */ /* 0x000e220000000800 */
[C---:B-1----:R-:W-:Y:S01]  /*1af80*/  F2FP.SATFINITE.E4M3.F32.PACK_AB_MERGE_C R212, R105.reuse, R44, RZ ;  /* 0x0000002c69d4723e */ /* 0x042fe200048070ff */
[----:B------:R-:W-:Y:S01]  /*1af90*/  FADD.FTZ R105, R105, R26 ;  /* 0x0000001a69697221 */ /* 0x000fe20000010000 */
[--C-:B--2---:R-:W-:Y:S02]  /*1afa0*/  IMAD.MOV.U32 R77, RZ, RZ, R119.reuse ;  /* 0x000000ffff4d7224 */ /* 0x104fe400078e0077 */
[----:B------:R-:W-:Y:S01]  /*1afb0*/  F2FP.SATFINITE.E4M3.F32.PACK_AB_MERGE_C R212, R99, R42, R212 ;  /* 0x0000002a63d4723e */ /* 0x000fe200048070d4 */
[----:B------:R-:W-:Y:S02]  /*1afc0*/  IMAD.MOV.U32 R99, RZ, RZ, R119 ;  /* 0x000000ffff637224 */ /* 0x000fe400078e0077 */
[----:B------:R-:W1:Y:S01]  /*1afd0*/  MUFU.EX2 R21, R21 ;  /* 0x0000001500157308 */ /* 0x000e620000000800 */
[C---:B---3--:R-:W-:Y:S01]  /*1afe0*/  F2FP.SATFINITE.E4M3.F32.PACK_AB_MERGE_C R31, R80.reuse, R31, RZ ;  /* 0x0000001f501f723e */ /* 0x048fe200048070ff */
[----:B------:R-:W-:Y:S01]  /*1aff0*/  FADD.FTZ R80, R80, R25 ;  /* 0x0000001950507221 */ /* 0x000fe20000010000 */
[----:B------:R-:W-:-:S02]  /*1b000*/  IMAD.MOV.U32 R44, RZ, RZ, R119 ;  /* 0x000000ffff2c7224 */ /* 0x000fc400078e0077 */
[----:B------:R-:W-:Y:S01]  /*1b010*/  F2FP.SATFINITE.E4M3.F32.PACK_AB_MERGE_C R213, R15, R0, R31 ;  /* 0x000000000fd5723e */ /* 0x000fe2000480701f */
[----:B------:R-:W-:Y:S02]  /*1b020*/  IMAD.MOV.U32 R42, RZ, RZ, R119 ;  /* 0x000000ffff2a7224 */ /* 0x000fe400078e0077 */
[----:B------:R-:W2:Y:S01]  /*1b030*/  MUFU.EX2 R109, R109 ;  /* 0x0000006d006d7308 */ /* 0x000ea20000000800 */
[----:B0-----:R-:W-:-:S01]  /*1b040*/  FADD.FTZ R12, R46, R105 ;  /* 0x000000692e0c7221 */ /* 0x001fc20000010000 */
[--C-:B------:R-:W-:Y:S02]  /*1b050*/  IMAD.MOV.U32 R105, RZ, RZ, R119.reuse ;  /* 0x000000ffff697224 */ /* 0x100fe400078e0077 */
[----:B------:R-:W-:-:S04]  /*1b060*/  IMAD.MOV.U32 R31, RZ, RZ, R119 ;  /* 0x000000ffff1f7224 */ /* 0x000fc800078e0077 */
[----:B------:R0:W3:Y:S01]  /*1b070*/  MUFU.EX2 R82, R97 ;  /* 0x0000006100527308 */ /* 0x0000e20000000800 */
[----:B-1----:R-:W-:-:S01]  /*1b080*/  FADD.FTZ R25, R21, R80 ;  /* 0x0000005015197221 */ /* 0x002fc20000010000 */
[----:B------:R-:W-:-:S06]  /*1b090*/  IMAD.MOV.U32 R80, RZ, RZ, R119 ;  /* 0x000000ffff507224 */ /* 0x000fcc00078e0077 */
[----:B------:R-:W-:Y:S01]  /*1b0a0*/  MUFU.EX2 R48, R48 ;  /* 0x0000003000307308 */ /* 0x000fe20000000800 */
[----:B--2---:R-:W-:-:S01]  /*1b0b0*/  FADD.FTZ R27, R109, R12 ;  /* 0x0000000c6d1b7221 */ /* 0x004fc20000010000 */
[----:B0-----:R-:W-:-:S06]  /*1b0c0*/  IMAD.MOV.U32 R97, RZ, RZ, R119 ;  /* 0x000000ffff617224 */ /* 0x001fcc00078e0077 */
[----:B------:R-:W0:Y:S01]  /*1b0d0*/  MUFU.EX2 R111, R111 ;  /* 0x0000006f006f7308 */ /* 0x000e220000000800 */
[----:B---3--:R-:W-:-:S07]  /*1b0e0*/  FADD.FTZ R26, R82, R25 ;  /* 0x00000019521a7221 */ /* 0x008fce0000010000 */
[----:B------:R-:W1:Y:S08]  /*1b0f0*/  MUFU.EX2 R33, R33 ;  /* 0x0000002100217308 */ /* 0x000e700000000800 */
[----:B------:R2:W3:Y:S01]  /*1b100*/  MUFU.EX2 R6, R107 ;  /* 0x0000006b00067308 */ /* 0x0004e20000000800 */
[----:B0-----:R-:W-:Y:S01]  /*1b110*/  F2FP.SATFINITE.E4M3.F32.PACK_AB_MERGE_C R214, R111, R48, RZ ;  /* 0x000000306fd6723e */ /* 0x001fe200048070ff */
[----:B------:R-:W-:Y:S01]  /*1b120*/  FADD.FTZ R48, R48, R27 ;  /* 0x0000001b30307221 */ /* 0x000fe20000010000 */
[----:B------:R-:W-:-:S02]  /*1b130*/  IMAD.MOV.U32 R27, RZ, RZ, R119 ;  /* 0x000000ffff1b7224 */ /* 0x000fc400078e0077 */
[----:B------:R-:W-:Y:S01]  /*1b140*/  F2FP.SATFINITE.E4M3.F32.PACK_AB_MERGE_C R214, R109, R46, R214 ;  /* 0x0000002e6dd6723e */ /* 0x000fe200048070d6 */
[----:B------:R-:W-:-:S01]  /*1b150*/  FADD.FTZ R111, R111, R48 ;  /* 0x000000306f6f7221 */ /* 0x000fc20000010000 */
[----:B------:R-:W-:Y:S01]  /*1b160*/  IMAD.MOV.U32 R109, RZ, RZ, R119 ;  /* 0x000000ffff6d7224 */ /* 0x000fe200078e0077 */
[----:B------:R-:W-:Y:S01]  /*1b170*/  MUFU.EX2 R52, R52 ;  /* 0x0000003400347308 */ /* 0x000fe20000000800 */
[----:B-1----:R-:W-:-:S01]  /*1b180*/  FADD.FTZ R25, R33, R26 ;  /* 0x0000001a21197221 */ /* 0x002fc20000010000 */
[--C-:B--2---:R-:W-:Y:S01]  /*1b190*/  IMAD.MOV.U32 R107, RZ, RZ, R119.reuse ;  /* 0x000000ffff6b7224 */ /* 0x104fe200078e0077 */
[----:B------:R-:W-:Y:S01]  /*1b1a0*/  MOV R48, R119 ;  /* 0x0000007700307202 */ /* 0x000fe20000000f00 */
[--C-:B------:R-:W-:Y:S02]  /*1b1b0*/  IMAD.MOV.U32 R46, RZ, RZ, R119.reuse ;  /* 0x000000ffff2e7224 */ /* 0x100fe400078e0077 */
[----:B------:R-:W-:Y:S02]  /*1b1c0*/  IMAD.MOV.U32 R26, RZ, RZ, R119 ;  /* 0x000000ffff1a7224 */ /* 0x000fe400078e0077 */
        /* <DEDUP_REMOVED lines=11> */
[----:B------:R-:W-:-:S06]  /*1b280*/  IMAD.MOV.U32 R111, RZ, RZ, R119 ;  /* 0x000000ffff6f7224 */ /* 0x000fcc00078e0077 */
[----:B------:R-:W1:Y:S01]  /*1b290*/  MUFU.EX2 R24, R123 ;  /* 0x0000007b00187308 */ /* 0x000e620000000800 */
[----:B--2---:R-:W-:-:S07]  /*1b2a0*/  FADD.FTZ R3, R37, R6 ;  /* 0x0000000625037221 */ /* 0x004fce0000010000 */
[----:B------:R-:W2:Y:S01]  /*1b2b0*/  MUFU.EX2 R127, R127 ;  /* 0x0000007f007f7308 */ /* 0x000ea20000000800 */
[C---:B0-----:R-:W-:Y:S01]  /*1b2c0*/  F2FP.SATFINITE.E4M3.F32.PACK_AB_MERGE_C R216, R113.reuse, R50, R25 ;  /* 0x0000003271d8723e */ /* 0x041fe20004807019 */
[----:B------:R-:W-:Y:S01]  /*1b2d0*/  FADD.FTZ R113, R113, R4 ;  /* 0x0000000471717221 */ /* 0x000fe20000010000 */
[--C-:B------:R-:W-:Y:S02]  /*1b2e0*/  IMAD.MOV.U32 R50, RZ, RZ, R119.reuse ;  /* 0x000000ffff327224 */ /* 0x100fe400078e0077 */
[----:B------:R-:W-:Y:S02]  /*1b2f0*/  IMAD.MOV.U32 R25, RZ, RZ, R119 ;  /* 0x000000ffff197224 */ /* 0x000fe400078e0077 */
[----:B------:R-:W-:-:S01]  /*1b300*/  FADD.FTZ R52, R52, R113 ;  /* 0x0000007134347221 */ /* 0x000fc20000010000 */
[----:B------:R-:W-:Y:S01]  /*1b310*/  MOV R113, R119 ;  /* 0x0000007700717202 */ /* 0x000fe20000000f00 */
[----:B------:R-:W0:Y:S01]  /*1b320*/  MUFU.EX2 R8, R129 ;  /* 0x0000008100087308 */ /* 0x000e220000000800 */
[----:B-1----:R-:W-:-:S01]  /*1b330*/  FADD.FTZ R4, R24, R3 ;  /* 0x0000000318047221 */ /* 0x002fc20000010000 */
[----:B------:R-:W-:Y:S01]  /*1b340*/  FADD.FTZ R115, R115, R52 ;  /* 0x0000003473737221 */ /* 0x000fe20000010000 */
[----:B------:R-:W-:-:S05]  /*1b350*/  IMAD.MOV.U32 R52, RZ, RZ, R119 ;  /* 0x000000ffff347224 */ /* 0x000fca00078e0077 */
[----:B------:R-:W-:Y:S01]  /*1b360*/  MUFU.EX2 R56, R56 ;  /* 0x0000003800387308 */ /* 0x000fe20000000800 */
[----:B--2---:R-:W-:-:S07]  /*1b370*/  FADD.FTZ R3, R127, R4 ;  /* 0x000000047f037221 */ /* 0x004fce0000010000 */
[----:B------:R-:W1:Y:S01]  /*1b380*/  MUFU.EX2 R125, R125 ;  /* 0x0000007d007d7308 */ /* 0x000e620000000800 */
[C---:B0-----:R-:W-:Y:S01]  /*1b390*/  F2FP.SATFINITE.E4M3.F32.PACK_AB_MERGE_C R127, R8.reuse, R127, RZ ;  /* 0x0000007f087f723e */ /* 0x041fe200048070ff */
[----:B------:R-:W-:-:S03]  /*1b3a0*/  FADD.FTZ R8, R8, R3 ;  /* 0x0000000308087221 */ /* 0x000fc60000010000 */
[----:B------:R-:W-:Y:S01]  /*1b3b0*/  F2FP.SATFINITE.E4M3.F32.PACK_AB_MERGE_C R217, R24, R37, R127 ;  /* 0x0000002518d9723e */ /* 0x000fe2000480707f */
[--C-:B------:R-:W-:Y:S02]  /*1b3c0*/  IMAD.MOV.U32 R37, RZ, RZ, R119.reuse ;  /* 0x000000ffff257224 */ /* 0x100fe400078e0077 */
[----:B------:R-:W0:Y:S01]  /*1b3d0*/  MUFU.EX2 R54, R54 ;  /* 0x0000003600367308 */ /* 0x000e220000000800 */
[----:B------:R-:W-:-:S07]  /*1b3e0*/  IMAD.MOV.U32 R24, RZ, RZ, R119 ;  /* 0x000000ffff187224 */ /* 0x000fce00078e0077 */
[----:B------:R-:W2:Y:S01]  /*1b3f0*/  MUFU.EX2 R93, R93 ;  /* 0x0000005d005d7308 */ /* 0x000ea20000000800 */
[----:B-1----:R-:W-:-:S07]  /*1b400*/  F2FP.SATFINITE.E4M3.F32.PACK_AB_MERGE_C R5, R125, R56, RZ ;  /* 0x000000387d05723e */ /* 0x002fce00048070ff */
[----:B------:R-:W1:Y:S01]  /*1b410*/  MUFU.EX2 R117, R117 ;  /* 0x0000007500757308 */ /* 0x000e620000000800 */
[----:B0-----:R-:W-:-:S01]  /*1b420*/  FADD.FTZ R4, R54, R115 ;  /* 0x0000007336047221 */ /* 0x001fc20000010000 */
[----:B------:R-:W-:-:S06]  /*1b430*/  IMAD.MOV.U32 R115, RZ, RZ, R119 ;  /* 0x000000ffff737224 */ /* 0x000fcc00078e0077 */
[----:B------:R0:W3:Y:S01]  /*1b440*/  MUFU.EX2 R12, R95 ;  /* 0x0000005f000c7308 */ /* 0x0000e20000000800 */
[----:B--2---:R-:W-:-:S07]  /*1b450*/  FADD.FTZ R3, R93, R8 ;  /* 0x000000085d037221 */ /* 0x004fce0000010000 */
[----:B------:R-:W2:Y:S01]  /*1b460*/  MUFU.EX2 R101, R101 ;  /* 0x0000006500657308 */ /* 0x000ea20000000800 */
[C---:B-1----:R-:W-:Y:S01]  /*1b470*/  F2FP.SATFINITE.E4M3.F32.PACK_AB_MERGE_C R218, R117.reuse, R54, R5 ;  /* 0x0000003675da723e */ /* 0x042fe20004807005 */
[----:B------:R-:W-:Y:S01]  /*1b480*/  FADD.FTZ R117, R117, R4 ;  /* 0x0000000475757221 */ /* 0x000fe20000010000 */
[--C-:B0-----:R-:W-:Y:S02]  /*1b490*/  IMAD.MOV.U32 R95, RZ, RZ, R119.reuse ;  /* 0x000000ffff5f7224 */ /* 0x101fe400078e0077 */
[----:B------:R-:W-:Y:S02]  /*1b4a0*/  IMAD.MOV.U32 R54, RZ, RZ, R119 ;  /* 0x000000ffff367224 */ /* 0x000fe400078e0077 */
[----:B------:R-:W-:-:S01]  /*1b4b0*/  FADD.FTZ R56, R56, R117 ;  /* 0x0000007538387221 */ /* 0x000fc20000010000 */
[----:B------:R-:W-:Y:S01]  /*1b4c0*/  IMAD.MOV.U32 R117, RZ, RZ, R119 ;  /* 0x000000ffff757224 */ /* 0x000fe200078e0077 */
[----:B------:R-:W0:Y:S01]  /*1b4d0*/  MUFU.EX2 R70, R70 ;  /* 0x0000004600467308 */ /* 0x000e220000000800 */
[----:B---3--:R-:W-:-:S04]  /*1b4e0*/  FADD.FTZ R0, R12, R3 ;  /* 0x000000030c007221 */ /* 0x008fc80000010000 */
[----:B--2---:R-:W-:Y:S01]  /*1b4f0*/  FADD.FTZ R3, R101, R0 ;  /* 0x0000000065037221 */ /* 0x004fe20000010000 */
[----:B------:R-:W-:-:S01]  /*1b500*/  FADD.FTZ R0, R125, R56 ;  /* 0x000000387d007221 */ /* 0x000fc20000010000 */
[----:B------:R-:W-:Y:S01]  /*1b510*/  IMAD.MOV.U32 R56, RZ, RZ, R119 ;  /* 0x000000ffff387224 */ /* 0x000fe200078e0077 */
[C---:B0-----:R-:W-:Y:S01]  /*1b520*/  F2FP.SATFINITE.E4M3.F32.PACK_AB_MERGE_C R4, R70.reuse, R101, RZ ;  /* 0x000000654604723e */ /* 0x041fe200048070ff */
[----:B------:R-:W-:Y:S01]  /*1b530*/  FADD.FTZ R3, R70, R3 ;  /* 0x0000000346037221 */ /* 0x000fe20000010000 */
[--C-:B------:R-:W-:Y:S02]  /*1b540*/  IMAD.MOV.U32 R101, RZ, RZ, R119.reuse ;  /* 0x000000ffff657224 */ /* 0x100fe400078e0077 */
[----:B------:R-:W-:Y:S01]  /*1b550*/  F2FP.SATFINITE.E4M3.F32.PACK_AB_MERGE_C R219, R12, R93, R4 ;  /* 0x0000005d0cdb723e */ /* 0x000fe20004807004 */
[----:B------:R-:W-:Y:S01]  /*1b560*/  IMAD.MOV.U32 R70, RZ, RZ, R119 ;  /* 0x000000ffff467224 */ /* 0x000fe200078e0077 */
[----:B------:R-:W-:Y:S01]  /*1b570*/  MOV R93, R119 ;  /* 0x00000077005d7202 */ /* 0x000fe20000000f00 */
[----:B------:R-:W-:Y:S06]  /*1b580*/  @!P2 BRA `(.L_x_3340) ;  /* 0x000000400060a947 */ /* 0x000fec0003800000 */
[----:B------:R-:W-:Y:S01]  /*1b590*/  IADD3 R4, R157, -0x2, RZ ;  /* 0xfffffffe9d047810 */ /* 0x000fe20007ffe0ff */
        /* <DEDUP_REMOVED lines=51> */
[----:B------:R-:W-:-:S07]  /*1b8d0*/  CS2R R24, SRZ ;  /* 0x0000000000187805 */ /* 0x000fce000001ff00 */
.L_x_3351:
        /* <DEDUP_REMOVED lines=8> */
.L_x_3342:
[----:B------:R-:W-:Y:S02]  /*1b960*/  IADD3 R9, R8, 0x1, RZ ;  /* 0x0000000108097810 */ /* 0x000fe40007ffe0ff */
[----:B------:R-:W-:Y:S02]  /*1b970*/  SHF.L.U32 R10, R227, 0x1f, RZ ;  /* 0x0000001fe30a7819 */ /* 0x000fe400000006ff */
[----:B------:R-:W-:-:S04]  /*1b980*/  ISETP.NE.AND P2, PT, R9, 0x2, PT ;  /* 0x000000020900780c */ /* 0x000fc80003f45270 */
[----:B------:R-:W-:-:S05]  /*1b990*/  SEL R9, R9, RZ, P2 ;  /* 0x000000ff09097207 */ /* 0x000fca0001000000 */
[----:B------:R-:W-:-:S04]  /*1b9a0*/  IMAD R9, R9, 0x8, R18 ;  /* 0x0000000809097824 */ /* 0x000fc800078e0212 */
[----:B------:R0:W1:Y:S01]  /*1b9b0*/  SYNCS.PHASECHK.TRANS64.TRYWAIT P2, [R9+URZ+0x33430], R10 ;  /* 0x0334300a090075a7 */ /* 0x000062000804017f */
[----:B------:R-:W-:Y:S05]  /*1b9c0*/  @!P0 BRA `(.L_x_3343) ;  /* 0x0000000000048947 */ /* 0x000fea0003800000 */
[----:B------:R-:W-:Y:S01]  /*1b9d0*/  BPT.TRAP 0x1 ;  /* 0x000000040000795c */ /* 0x000fe20000300000 */
.L_x_3343:
[----:B------:R-:W-:Y:S04]  /*1b9e0*/  BSSY B0, `(.L_x_3341) ;  /* 0x0000004000007945 */ /* 0x000fe80003800000 */
[----:B-1----:R-:W-:Y:S05]  /*1b9f0*/  @P2 BRA `(.L_x_3344) ;  /* 0x0000000000082947 */ /* 0x002fea0003800000 */
[----:B------:R-:W1:Y:S02]  /*1ba00*/  SYNCS.PHASECHK.TRANS64.TRYWAIT P2, [R9+URZ+0x33430], R10 ;  /* 0x0334300a090075a7 */ /* 0x000e64000804017f */
[----:B-1----:R-:W-:Y:S05]  /*1ba10*/  @!P2 BRA `(.L_x_3345) ;  /* 0x000000f80008a947 */ /* 0x002fea0003800000 */
.L_x_3344:
[----:B------:R-:W-:Y:S05]  /*1ba20*/  BSYNC B0 ;  /* 0x0000000000007941 */ /* 0x000fea0003800000 */
.L_x_3341:
[----:B01----:R-:W0:Y:S01]  /*1ba30*/  S2R R9, SR_TID.X ;  /* 0x0000000000097919 */ /* 0x003e220000002100 */
[----:B------:R-:W-:Y:S05]  /*1ba40*/  WARPSYNC.ALL ;  /* 0x0000000000007948 */ /* 0x000fea0003800000 */
[----:B------:R-:W-:Y:S01]  /*1ba50*/  MOV R11, 0x80000020 ;  /* 0x80000020000b7802 */ /* 0x000fe20000000f00 */
[----:B------:R-:W-:Y:S01]  /*1ba60*/  UMOV UR20, UR28 ;  /* 0x0000001c00147c82 */ /* 0x000fe20008000000 */
[----:B------:R-:W-:Y:S01]  /*1ba70*/  UMOV UR21, UR29 ;  /* 0x0000001d00157c82 */ /* 0x000fe20008000000 */
[----:B------:R-:W-:Y:S01]  /*1ba80*/  IMAD.MOV.U32 R13, RZ, RZ, -0x7fffffe0 ;  /* 0x80000020ff0d7424 */ /* 0x000fe200078e00ff */
[----:B------:R-:W-:Y:S01]  /*1ba90*/  R2UR UR23, R11 ;  /* 0x000000000b1772ca */ /* 0x000fe200000e0000 */
[----:B------:R-:W-:Y:S01]  /*1baa0*/  UMOV UR24, UR28 ;  /* 0x0000001c00187c82 */ /* 0x000fe20008000000 */
[----:B------:R-:W-:Y:S01]  /*1bab0*/  UMOV UR25, UR29 ;  /* 0x0000001d00197c82 */ /* 0x000fe20008000000 */
[----:B------:R-:W-:Y:S01]  /*1bac0*/  MOV R21, 0x80000020 ;  /* 0x8000002000157802 */ /* 0x000fe20000000f00 */
[----:B------:R-:W-:Y:S01]  /*1bad0*/  UMOV UR32, UR28 ;  /* 0x0000001c00207c82 */ /* 0x000fe20008000000 */
[----:B------:R-:W-:Y:S01]  /*1bae0*/  R2UR UR27, R13 ;  /* 0x000000000d1b72ca */ /* 0x000fe200000e0000 */
[----:B------:R-:W-:Y:S01]  /*1baf0*/  UMOV UR33, UR29 ;  /* 0x0000001d00217c82 */ /* 0x000fe20008000000 */
[----:B------:R-:W-:Y:S01]  /*1bb00*/  R2UR UR31, R21 ;  /* 0x00000000151f72ca */ /* 0x000fe200000e0000 */
[----:B------:R-:W-:Y:S01]  /*1bb10*/  IMAD.MOV.U32 R121, RZ, RZ, -0x7fffffe0 ;  /* 0x80000020ff797424 */ /* 0x000fe200078e00ff */
[----:B------:R-:W-:Y:S01]  /*1bb20*/  R2UR UR35, R13 ;  /* 0x000000000d2372ca */ /* 0x000fe200000e0000 */
[----:B------:R-:W-:Y:S01]  /*1bb30*/  UMOV UR44, UR28 ;  /* 0x0000001c002c7c82 */ /* 0x000fe20008000000 */
[----:B------:R-:W-:Y:S01]  /*1bb40*/  UMOV UR45, UR29 ;  /* 0x0000001d002d7c82 */ /* 0x000fe20008000000 */
[----:B------:R-:W-:Y:S01]  /*1bb50*/  R2UR UR51, R21 ;  /* 0x00000000153372ca */ /* 0x000fe200000e0000 */
[----:B------:R-:W-:Y:S01]  /*1bb60*/  IMAD.MOV.U32 R13, RZ, RZ, -0x7fffffe0 ;  /* 0x80000020ff0d7424 */ /* 0x000fe200078e00ff */
[----:B------:R-:W-:-:S02]  /*1bb70*/  R2UR UR47, R121 ;  /* 0x00000000792f72ca */ /* 0x000fc400000e0000 */
[----:B------:R-:W-:Y:S02]  /*1bb80*/  MOV R21, 0x80000020 ;  /* 0x8000002000157802 */ /* 0x000fe40000000f00 */
[----:B------:R-:W-:Y:S02]  /*1bb90*/  MOV R11, 0x80000020 ;  /* 0x80000020000b7802 */ /* 0x000fe40000000f00 */
[----:B0-----:R-:W-:Y:S01]  /*1bba0*/  SHF.R.U32.HI R10, RZ, 0x7, R9 ;  /* 0x00000007ff0a7819 */ /* 0x001fe20000011609 */
[----:B------:R-:W-:-:S04]  /*1bbb0*/  VIADD R9, R8, 0x1 ;  /* 0x0000000108097836 */ /* 0x000fc80000000000 */
[----:B------:R-:W-:-:S05]  /*1bbc0*/  VIADD R15, R10, 0x8 ;  /* 0x000000080a0f7836 */ /* 0x000fca0000000000 */
[----:B------:R0:W-:Y:S01]  /*1bbd0*/  BAR.SYNC.DEFER_BLOCKING R15, 0x100 ;  /* 0x0004000f0000751d */ /* 0x0001e20000010000 */
[----:B------:R-:W-:-:S04]  /*1bbe0*/  ISETP.NE.AND P2, PT, R9, 0x2, PT ;  /* 0x000000020900780c */ /* 0x000fc80003f45270 */
[----:B------:R-:W-:-:S05]  /*1bbf0*/  SEL R9, R9, RZ, P2 ;  /* 0x000000ff09097207 */ /* 0x000fca0001000000 */
[----:B------:R-:W-:-:S04]  /*1bc00*/  IMAD R10, R9, 0x780, R14 ;  /* 0x00000780090a7824 */ /* 0x000fc800078e020e */
[C---:B------:R-:W-:Y:S01]  /*1bc10*/  VIADD R12, R10.reuse, 0x80 ;  /* 0x000000800a0c7836 */ /* 0x040fe20000000000 */
[C---:B------:R-:W-:Y:S01]  /*1bc20*/  R2UR UR22, R10.reuse ;  /* 0x000000000a1672ca */ /* 0x040fe200000e0000 */
[C---:B------:R-:W-:Y:S02]  /*1bc30*/  VIADD R20, R10.reuse, 0x100 ;  /* 0x000001000a147836 */ /* 0x040fe40000000000 */
[----:B------:R-:W-:Y:S01]  /*1bc40*/  VIADD R120, R10, 0x200 ;  /* 0x000002000a787836 */ /* 0x000fe20000000000 */
[----:B------:R-:W-:Y:S01]  /*1bc50*/  R2UR UR26, R12 ;  /* 0x000000000c1a72ca */ /* 0x000fe200000e0000 */
[----:B------:R-:W-:Y:S01]  /*1bc60*/  VIADD R12, R10, 0x180 ;  /* 0x000001800a0c7836 */ /* 0x000fe20000000000 */
[----:B------:R-:W-:Y:S01]  /*1bc70*/  R2UR UR30, R20 ;  /* 0x00000000141e72ca */ /* 0x000fe200000e0000 */
[----:B------:R-:W-:Y:S01]  /*1bc80*/  VIADD R20, R10, 0x2 ;  /* 0x000000020a147836 */ /* 0x000fe20000000000 */
[----:B------:R-:W-:Y:S01]  /*1bc90*/  R2UR UR46, R120 ;  /* 0x00000000782e72ca */ /* 0x000fe200000e0000 */
[----:B------:R-:W-:Y:S01]  /*1bca0*/  WARPGROUP.ARRIVE ;  /* 0x00000000000079c5 */ /* 0x000fe20000000000 */
[----:B------:R-:W-:Y:S01]  /*1bcb0*/  R2UR UR34, R12 ;  /* 0x000000000c2272ca */ /* 0x000fe200000e0000 */
[----:B------:R-:W-:Y:S01]  /*1bcc0*/  VIADD R12, R10, 0x102 ;  /* 0x000001020a0c7836 */ /* 0x000fe20000000000 */
[----:B------:R-:W-:Y:S01]  /*1bcd0*/  R2UR UR50, R20 ;  /* 0x00000000143272ca */ /* 0x000fe200000e0000 */
[----:B------:R-:W-:-:S02]  /*1bce0*/  VIADD R20, R10, 0x82 ;  /* 0x000000820a147836 */ /* 0x000fc40000000000 */
[----:B------:R-:W-:Y:S01]  /*1bcf0*/  QGMMA.64x32x32.F32.E4M3.E4M3 R184, gdesc[UR20], RZ, !UPT, gsb0 ;  /* 0x0060000014b879f3 */ /* 0x000fe2000c0008ff */
[----:B------:R-:W-:Y:S01]  /*1bd00*/  R2UR UR23, R21 ;  /* 0x00000000151772ca */ /* 0x000fe200000e0000 */
[----:B------:R-:W-:Y:S01]  /*1bd10*/  UMOV UR20, UR48 ;  /* 0x0000003000147c82 */ /* 0x000fe20008000000 */
[----:B------:R-:W-:Y:S01]  /*1bd20*/  R2UR UR22, R20 ;  /* 0x00000000141672ca */ /* 0x000fe200000e0000 */
[----:B------:R-:W-:Y:S01]  /*1bd30*/  UMOV UR21, UR49 ;  /* 0x0000003100157c82 */ /* 0x000fe20008000000 */
[----:B------:R-:W-:Y:S02]  /*1bd40*/  WARPGROUP.DEPBAR.LE gsb0, 0x0 ;  /* 0x00008000000079c5 */ /* 0x000fe40000010000 */
[----:B------:R-:W-:-:S06]  /*1bd50*/  WARPGROUP.ARRIVE ;  /* 0x00000000000079c5 */ /* 0x000fcc0000000000 */
[----:B------:R-:W-:Y:S01]  /*1bd60*/  QGMMA.64x32x32.F32.E4M3.E4M3 R168, gdesc[UR24], RZ, !UPT, gsb0 ;  /* 0x0060000018a879f3 */ /* 0x000fe2000c0008ff */
[----:B------:R-:W-:Y:S01]  /*1bd70*/  R2UR UR26, R12 ;  /* 0x000000000c1a72ca */ /* 0x000fe200000e0000 */
[----:B------:R-:W-:Y:S01]  /*1bd80*/  UMOV UR24, UR48 ;  /* 0x0000003000187c82 */ /* 0x000fe20008000000 */
[----:B------:R-:W-:Y:S01]  /*1bd90*/  R2UR UR27, R13 ;  /* 0x000000000d1b72ca */ /* 0x000fe200000e0000 */
[----:B------:R-:W-:Y:S01]  /*1bda0*/  UMOV UR25, UR49 ;  /* 0x0000003100197c82 */ /* 0x000fe20008000000 */
[----:B------:R-:W-:Y:S02]  /*1bdb0*/  VIADD R12, R10, 0x182 ;  /* 0x000001820a0c7836 */ /* 0x000fe40000000000 */
[----:B------:R-:W-:Y:S01]  /*1bdc0*/  IMAD.MOV.U32 R13, RZ, RZ, -0x7fffffe0 ;  /* 0x80000020ff0d7424 */ /* 0x000fe200078e00ff */
[----:B------:R-:W-:Y:S02]  /*1bdd0*/  WARPGROUP.DEPBAR.LE gsb0, 0x0 ;  /* 0x00008000000079c5 */ /* 0x000fe40000010000 */
[----:B------:R-:W-:-:S06]  /*1bde0*/  WARPGROUP.ARRIVE ;  /* 0x00000000000079c5 */ /* 0x000fcc0000000000 */
[----:B------:R-:W-:Y:S03]  /*1bdf0*/  QGMMA.64x32x32.F32.E4M3.E4M3 R152, gdesc[UR28], RZ, !UPT, gsb0 ;  /* 0x006000001c9879f3 */ /* 0x000fe6000c0008ff */
[----:B------:R-:W-:Y:S02]  /*1be00*/  WARPGROUP.DEPBAR.LE gsb0, 0x0 ;  /* 0x00008000000079c5 */ /* 0x000fe40000010000 */
[----:B------:R-:W-:-:S06]  /*1be10*/  WARPGROUP.ARRIVE ;  /* 0x00000000000079c5 */ /* 0x000fcc0000000000 */
[----:B------:R-:W-:Y:S01]  /*1be20*/  QGMMA.64x32x32.F32.E4M3.E4M3 R136, gdesc[UR32], RZ, !UPT, gsb0 ;  /* 0x00600000208879f3 */ /* 0x000fe2000c0008ff */
[----:B------:R-:W-:Y:S01]  /*1be30*/  R2UR UR34, R12 ;  /* 0x000000000c2272ca */ /* 0x000fe200000e0000 */
[----:B------:R-:W-:Y:S01]  /*1be40*/  UMOV UR32, UR48 ;  /* 0x0000003000207c82 */ /* 0x000fe20008000000 */
[----:B------:R-:W-:Y:S01]  /*1be50*/  R2UR UR35, R13 ;  /* 0x000000000d2372ca */ /* 0x000fe200000e0000 */
[----:B------:R-:W-:Y:S01]  /*1be60*/  UMOV UR33, UR49 ;  /* 0x0000003100217c82 */ /* 0x000fe20008000000 */
[----:B------:R-:W-:Y:S01]  /*1be70*/  VIADD R12, R10, 0x202 ;  /* 0x000002020a0c7836 */ /* 0x000fe20000000000 */
[----:B------:R-:W-:Y:S01]  /*1be80*/  MOV R13, 0x80000020 ;  /* 0x80000020000d7802 */ /* 0x000fe20000000f00 */
        /* <DEDUP_REMOVED lines=20> */
[----:B------:R-:W-:Y:S01]  /*1bfd0*/  UMOV UR20, UR4 ;  /* 0x0000000400147c82 */ /* 0x000fe20008000000 */
[----:B------:R-:W-:Y:S01]  /*1bfe0*/  R2UR UR23, R13 ;  /* 0x000000000d1772ca */ /* 0x000fe200000e0000 */
[----:B------:R-:W-:Y:S01]  /*1bff0*/  UMOV UR21, UR5 ;  /* 0x0000000500157c82 */ /* 0x000fe20008000000 */
[----:B------:R-:W-:Y:S01]  /*1c000*/  IMAD.MOV.U32 R13, RZ, RZ, -0x7fffffe0 ;  /* 0x80000020ff0d7424 */ /* 0x000fe200078e00ff */
        /* <DEDUP_REMOVED lines=12> */
[----:B------:R-:W-:Y:S01]  /*1c0d0*/  QGMMA.64x32x32.F32.E4M3.E4M3 R136, gdesc[UR32], R136, gsb0 ;  /* 0x00600000208879f3 */ /* 0x000fe20008000888 */
        /* <DEDUP_REMOVED lines=124> */
[C---:B------:R-:W-:Y:S02]  /*1c8a0*/  VIADD R12, R10.reuse, 0x682 ;  /* 0x000006820a0c7836 */ /* 0x040fe40000000000 */
[----:B------:R-:W-:Y:S02]  /*1c8b0*/  IMAD.MOV.U32 R13, RZ, RZ, -0x7fffffe0 ;  /* 0x80000020ff0d7424 */ /* 0x000fe400078e00ff */
[----:B------:R-:W-:Y:S01]  /*1c8c0*/  VIADD R10, R10, 0x702 ;  /* 0x000007020a0a7836 */ /* 0x000fe20000000000 */
[----:B------:R-:W-:-:S02]  /*1c8d0*/  WARPGROUP.DEPBAR.LE gsb0, 0x0 ;  /* 0x00008000000079c5 */ /* 0x000fc40000010000 */
[----:B------:R-:W-:-:S06]  /*1c8e0*/  WARPGROUP.ARRIVE ;  /* 0x00000000000079c5 */ /* 0x000fcc0000000000 */
[----:B------:R-:W-:Y:S01]  /*1c8f0*/  QGMMA.64x32x32.F32.E4M3.E4M3 R136, gdesc[UR32], R136, gsb0 ;  /* 0x00600000208879f3 */ /* 0x000fe20008000888 */
[----:B------:R-:W-:Y:S01]  /*1c900*/  R2UR UR34, R12 ;  /* 0x000000000c2272ca */ /* 0x000fe200000e0000 */
[----:B------:R-:W-:Y:S01]  /*1c910*/  UMOV UR32, UR16 ;  /* 0x0000001000207c82 */ /* 0x000fe20008000000 */
[----:B------:R-:W-:Y:S01]  /*1c920*/  R2UR UR35, R13 ;  /* 0x000000000d2372ca */ /* 0x000fe200000e0000 */
[----:B------:R-:W-:Y:S01]  /*1c930*/  UMOV UR33, UR17 ;  /* 0x0000001100217c82 */ /* 0x000fe20008000000 */
[----:B------:R-:W-:Y:S02]  /*1c940*/  WARPGROUP.DEPBAR.LE gsb0, 0x0 ;  /* 0x00008000000079c5 */ /* 0x000fe40000010000 */
        /* <DEDUP_REMOVED lines=22> */
[----:B0-----:R-:W-:Y:S05]  /*1cab0*/  @P1 BRA `(.L_x_3346) ;  /* 0x0000000000281947 */ /* 0x001fea0003800000 */
[----:B------:R-:W-:Y:S05]  /*1cac0*/  @!P0 BRA `(.L_x_3347) ;  /* 0x0000000000048947 */ /* 0x000fea0003800000 */
[----:B------:R-:W-:Y:S01]  /*1cad0*/  BPT.TRAP 0x1 ;  /* 0x000000040000795c */ /* 0x000fe20000300000 */
.L_x_3347:
[----:B------:R-:W-:Y:S01]  /*1cae0*/  SHF.L.U32 R7, R7, 0x1f, RZ ;  /* 0x0000001f07077819 */ /* 0x000fe200000006ff */
[----:B------:R-:W-:-:S04]  /*1caf0*/  IMAD R10, R8, 0x8, R18 ;  /* 0x00000008080a7824 */ /* 0x000fc800078e0212 */
[----:B------:R0:W1:Y:S01]  /*1cb00*/  SYNCS.PHASECHK.TRANS64.TRYWAIT P1, [R10+URZ+0x33450], R7 ;  /* 0x033450070a0075a7 */ /* 0x000062000802017f */
[----:B------:R-:W-:Y:S05]  /*1cb10*/  @!P0 BRA `(.L_x_3348) ;  /* 0x0000000000048947 */ /* 0x000fea0003800000 */
[----:B------:R-:W-:Y:S01]  /*1cb20*/  BPT.TRAP 0x1 ;  /* 0x000000040000795c */ /* 0x000fe20000300000 */
.L_x_3348:
[----:B-1----:R-:W-:Y:S05]  /*1cb30*/  @P1 BRA `(.L_x_3346) ;  /* 0x0000000000081947 */ /* 0x002fea0003800000 */
[----:B------:R-:W1:Y:S02]  /*1cb40*/  SYNCS.PHASECHK.TRANS64.TRYWAIT P1, [R10+URZ+0x33450], R7 ;  /* 0x033450070a0075a7 */ /* 0x000e64000802017f */
[----:B-1----:R-:W-:Y:S05]  /*1cb50*/  @!P1 BRA `(.L_x_3349) ;  /* 0x000000e400cc9947 */ /* 0x002fea0003800000 */
.L_x_3346:
[----:B01----:R-:W-:Y:S01]  /*1cb60*/  VIADD R7, R18, 0x200 ;  /* 0x0000020012077836 */ /* 0x003fe20000000000 */
[----:B------:R-:W-:Y:S05]  /*1cb70*/  WARPSYNC.ALL ;  /* 0x0000000000007948 */ /* 0x000fea0003800000 */
[----:B------:R-:W-:Y:S01]  /*1cb80*/  SHF.R.U32.HI R7, RZ, 0x4, R7 ;  /* 0x00000004ff077819 */ /* 0x000fe20000011607 */
[----:B------:R-:W-:Y:S01]  /*1cb90*/  IMAD.MOV.U32 R11, RZ, RZ, -0x3ffffff0 ;  /* 0xc0000010ff0b7424 */ /* 0x000fe200078e00ff */
[----:B------:R-:W-:Y:S01]  /*1cba0*/  WARPGROUP.ARRIVE ;  /* 0x00000000000079c5 */ /* 0x000fe20000000000 */
[----:B------:R-:W-:Y:S01]  /*1cbb0*/  MOV R13, 0xc0000010 ;  /* 0xc0000010000d7802 */ /* 0x000fe20000000f00 */
[C---:B------:R-:W-:Y:S01]  /*1cbc0*/  FMUL.FTZ R15, R2.reuse, R188 ;  /* 0x000000bc020f7220 */ /* 0x040fe20000410000 */
[----:B------:R-:W-:Y:S01]  /*1cbd0*/  LOP3.LUT R7, R7, 0x3fff, RZ, 0xc0, !PT ;  /* 0x00003fff07077812 */ /* 0x000fe200078ec0ff */
[C---:B------:R-:W-:Y:S01]  /*1cbe0*/  FMUL.FTZ R21, R2.reuse, R190 ;  /* 0x000000be02157220 */ /* 0x040fe20000410000 */
[----:B------:R-:W-:Y:S01]  /*1cbf0*/  R2UR UR7, R11 ;  /* 0x000000000b0772ca */ /* 0x000fe200000e0000 */
[C---:B------:R-:W-:Y:S01]  /*1cc00*/  FMUL.FTZ R11, R2.reuse, R185 ;  /* 0x000000b9020b7220 */ /* 0x040fe20000410000 */
[----:B------:R-:W-:Y:S01]  /*1cc10*/  LOP3.LUT R7, R7, 0x10000, RZ, 0xfc, !PT ;  /* 0x0001000007077812 */ /* 0x000fe200078efcff */
[C---:B------:R-:W-:Y:S01]  /*1cc20*/  FMUL.FTZ R20, R2.reuse, R189 ;  /* 0x000000bd02147220 */ /* 0x040fe20000410000 */
[----:B------:R-:W-:Y:S01]  /*1cc30*/  MUFU.TANH R15, R15 ;  /* 0x0000000f000f7308 */ /* 0x000fe20000002400 */
[C---:B------:R-:W-:Y:S01]  /*1cc40*/  FMUL.FTZ R185, R2.reuse, R192 ;  /* 0x000000c002b97220 */ /* 0x040fe20000410000 */
        /* <DEDUP_REMOVED lines=18> */
[----:B------:R-:W-:Y:S01]  /*1cd70*/  FMUL.FTZ R173, R2, R173 ;  /* 0x000000ad02ad7220 */ /* 0x000fe20000410000 */
[----:B------:R-:W-:Y:S01]  /*1cd80*/  QGMMA.64x192x32.F32.E4M3.E4M3 R24, R200, gdesc[UR4], R24, gsb0 ;  /* 0x02e00004c8187df3 */ /* 0x000fe20008000818 */
        /* <DEDUP_REMOVED lines=66> */
[----:B------:R-:W-:-:S02]  /*1d1b0*/  FMUL.FTZ R135, R2, R135 ;  /* 0x0000008702877220 */ /* 0x000fc40000410000 */
        /* <DEDUP_REMOVED lines=20> */
[----:B------:R-:W3:Y:S01]  /*1d300*/  S2R R203, SR_TID.X ;  /* 0x0000000000cb7919 */ /* 0x000ee20000002100 */
[----:B------:R-:W-:Y:S01]  /*1d310*/  MUFU.TANH R154, R154 ;  /* 0x0000009a009a7308 */ /* 0x000fe20000002400 */
[----:B------:R-:W-:Y:S01]  /*1d320*/  QGMMA.64x192x32.F32.E4M3.E4M3 R24, R204, gdesc[UR4], R24, gsb0 ;  /* 0x02e00004cc187df3 */ /* 0x000fe20008000818 */
[----:B------:R-:W-:Y:S01]  /*1d330*/  R2UR UR6, R12 ;  /* 0x000000000c0672ca */ /* 0x000fe200000e0000 */
[----:B------:R-:W-:Y:S01]  /*1d340*/  VIADD R12, R10, 0x480 ;  /* 0x000004800a0c7836 */ /* 0x000fe20000000000 */
[----:B------:R-:W-:Y:S01]  /*1d350*/  R2UR UR7, R13 ;  /* 0x000000000d0772ca */ /* 0x000fe200000e0000 */
[----:B------:R-:W-:-:S03]  /*1d360*/  IMAD.MOV.U32 R13, RZ, RZ, -0x3ffffff0 ;  /* 0xc0000010ff0d7424 */ /* 0x000fc600078e00ff */
[----:B------:R-:W-:Y:S08]  /*1d370*/  MUFU.TANH R153, R153 ;  /* 0x0000009900997308 */ /* 0x000ff00000002400 */
[----:B------:R-:W-:Y:S08]  /*1d380*/  MUFU.TANH R155, R155 ;  /* 0x0000009b009b7308 */ /* 0x000ff00000002400 */
[----:B------:R-:W-:Y:S01]  /*1d390*/  MUFU.TANH R156, R156 ;  /* 0x0000009c009c7308 */ /* 0x000fe20000002400 */
[----:B---3--:R-:W-:-:S07]  /*1d3a0*/  LOP3.LUT R203, R203, 0x7f, RZ, 0xc0, !PT ;  /* 0x0000007fcbcb7812 */ /* 0x008fce00078ec0ff */
[----:B------:R-:W-:Y:S01]  /*1d3b0*/  MUFU.TANH R158, R158 ;  /* 0x0000009e009e7308 */ /* 0x000fe20000002400 */
[----:B------:R-:W-:Y:S02]  /*1d3c0*/  ISETP.NE.AND P1, PT, R203, RZ, PT ;  /* 0x000000ffcb00720c */ /* 0x000fe40003f25270 */
[----:B------:R-:W3:Y:S05]  /*1d3d0*/  S2R R203, SR_TID.X ;  /* 0x0000000000cb7919 */ /* 0x000eea0000002100 */
[----:B------:R-:W-:Y:S08]  /*1d3e0*/  MUFU.TANH R157, R157 ;  /* 0x0000009d009d7308 */ /* 0x000ff00000002400 */
[----:B------:R-:W-:Y:S08]  /*1d3f0*/  MUFU.TANH R159, R159 ;  /* 0x0000009f009f7308 */ /* 0x000ff00000002400 */
[----:B------:R-:W-:Y:S08]  /*1d400*/  MUFU.TANH R160, R160 ;  /* 0x000000a000a07308 */ /* 0x000ff00000002400 */
[----:B------:R-:W-:Y:S01]  /*1d410*/  MUFU.TANH R162, R162 ;  /* 0x000000a200a27308 */ /* 0x000fe20000002400 */
[----:B---3--:R-:W-:-:S07]  /*1d420*/  SHF.R.U32.HI R203, RZ, 0x7, R203 ;  /* 0x00000007ffcb7819 */ /* 0x008fce00000116cb */
        /* <DEDUP_REMOVED lines=20> */
[----:B------:R-:W-:Y:S01]  /*1d570*/  QGMMA.64x192x32.F32.E4M3.E4M3 R24, R208, gdesc[UR4], R24, gsb0 ;  /* 0x02e00004d0187df3 */ /* 0x000fe20008000818 */
[----:B------:R-:W-:Y:S01]  /*1d580*/  R2UR UR6, R12 ;  /* 0x000000000c0672ca */ /* 0x000fe200000e0000 */
[C---:B------:R-:W-:Y:S01]  /*1d590*/  FMUL.FTZ R12, R2.reuse, R186 ;  /* 0x000000ba020c7220 */ /* 0x040fe20000410000 */
[----:B------:R-:W-:Y:S01]  /*1d5a0*/  R2UR UR7, R13 ;  /* 0x000000000d0772ca */ /* 0x000fe200000e0000 */
[C---:B------:R-:W-:Y:S01]  /*1d5b0*/  FMUL.FTZ R13, R2.reuse, R187 ;  /* 0x000000bb020d7220 */ /* 0x040fe20000410000 */
[C---:B------:R-:W-:Y:S01]  /*1d5c0*/  FMUL.FTZ R187, R2.reuse, R194 ;  /* 0x000000c202bb7220 */ /* 0x040fe20000410000 */
[C---:B------:R-:W-:Y:S01]  /*1d5d0*/  FMUL.FTZ R186, R2.reuse, R193 ;  /* 0x000000c102ba7220 */ /* 0x040fe20000410000 */
[----:B0-----:R-:W-:Y:S01]  /*1d5e0*/  FMNMX.FTZ R194, R7, R6, !PT ;  /* 0x0000000607c27209 */ /* 0x001fe20007810000 */
[----:B------:R-:W0:Y:S01]  /*1d5f0*/  MUFU.TANH R12, R12 ;  /* 0x0000000c000c7308 */ /* 0x000e220000002400 */
[----:B------:R-:W-:-:S02]  /*1d600*/  FMUL.FTZ R193, R2, R120 ;  /* 0x0000007802c17220 */ /* 0x000fc40000410000 */
[----:B------:R-:W-:-:S04]  /*1d610*/  FMNMX.FTZ R194, R11, R194, !PT ;  /* 0x000000c20bc27209 */ /* 0x000fc80007810000 */
[----:B------:R-:W-:Y:S01]  /*1d620*/  FMNMX.FTZ R194, R15, R194, !PT ;  /* 0x000000c20fc27209 */ /* 0x000fe20007810000 */
[----:B------:R-:W3:Y:S03]  /*1d630*/  MUFU.TANH R13, R13 ;  /* 0x0000000d000d7308 */ /* 0x000ee60000002400 */
[----:B-1----:R-:W-:-:S04]  /*1d640*/  FMNMX.FTZ R194, R20, R194, !PT ;  /* 0x000000c214c27209 */ /* 0x002fc80007810000 */
[----:B--2---:R-:W-:Y:S01]  /*1d650*/  FMNMX.FTZ R194, R185, R194, !PT ;  /* 0x000000c2b9c27209 */ /* 0x004fe20007810000 */
[----:B------:R-:W1:Y:S01]  /*1d660*/  MUFU.TANH R187, R187 ;  /* 0x000000bb00bb7308 */ /* 0x000e620000002400 */
[----:B0-----:R-:W-:-:S07]  /*1d670*/  FMNMX.FTZ R195, R12, R5, !PT ;  /* 0x000000050cc37209 */ /* 0x001fce0007810000 */
[----:B------:R-:W0:Y:S01]  /*1d680*/  MUFU.TANH R186, R186 ;  /* 0x000000ba00ba7308 */ /* 0x000e220000002400 */
[----:B---3--:R-:W-:-:S04]  /*1d690*/  FMNMX.FTZ R195, R13, R195, !PT ;  /* 0x000000c30dc37209 */ /* 0x008fc80007810000 */
[----:B------:R-:W-:-:S03]  /*1d6a0*/  FMNMX.FTZ R195, R21, R195, !PT ;  /* 0x000000c315c37209 */ /* 0x000fc60007810000 */
[----:B------:R-:W2:Y:S01]  /*1d6b0*/  MUFU.TANH R148, R148 ;  /* 0x0000009400947308 */ /* 0x000ea20000002400 */
[----:B------:R-:W-:-:S04]  /*1d6c0*/  FMNMX.FTZ R195, R184, R195, !PT ;  /* 0x000000c3b8c37209 */ /* 0x000fc80007810000 */
[----:B-1----:R-:W-:Y:S01]  /*1d6d0*/  FMNMX.FTZ R120, R187, R195, !PT ;  /* 0x000000c3bb787209 */ /* 0x002fe20007810000 */
[----:B------:R-:W-:Y:S02]  /*1d6e0*/  FMUL.FTZ R195, R2, R121 ;  /* 0x0000007902c37220 */ /* 0x000fe40000410000 */
[----:B------:R-:W1:Y:S01]  /*1d6f0*/  MUFU.TANH R150, R150 ;  /* 0x0000009600967308 */ /* 0x000e620000002400 */
[----:B0-----:R-:W-:Y:S02]  /*1d700*/  FMNMX.FTZ R194, R186, R194, !PT ;  /* 0x000000c2bac27209 */ /* 0x001fe40007810000 */
[----:B------:R-:W-:Y:S02]  /*1d710*/  FMNMX.FTZ R120, R188, R120, !PT ;  /* 0x00000078bc787209 */ /* 0x000fe40007810000 */
[----:B------:R-:W-:Y:S02]  /*1d720*/  FMNMX.FTZ R194, R189, R194, !PT ;  /* 0x000000c2bdc27209 */ /* 0x000fe40007810000 */
[----:B------:R-:W-:Y:S01]  /*1d730*/  FMNMX.FTZ R120, R191, R120, !PT ;  /* 0x00000078bf787209 */ /* 0x000fe20007810000 */
[----:B------:R-:W0:Y:S01]  /*1d740*/  MUFU.TANH R149, R149 ;  /* 0x0000009500957308 */ /* 0x000e220000002400 */
[----:B------:R-:W-:-:S02]  /*1d750*/  FMNMX.FTZ R121, R190, R194, !PT ;  /* 0x000000c2be797209 */ /* 0x000fc40007810000 */
[----:B------:R-:W-:Y:S02]  /*1d760*/  FMNMX.FTZ R120, R192, R120, !PT ;  /* 0x00000078c0787209 */ /* 0x000fe40007810000 */
[----:B------:R-:W-:Y:S02]  /*1d770*/  FMNMX.FTZ R121, R168, R121, !PT ;  /* 0x00000079a8797209 */ /* 0x000fe40007810000 */
[----:B------:R-:W-:Y:S01]  /*1d780*/  FMNMX.FTZ R120, R170, R120, !PT ;  /* 0x00000078aa787209 */ /* 0x000fe20007810000 */
[----:B------:R-:W3:Y:S01]  /*1d790*/  MUFU.TANH R151, R151 ;  /* 0x0000009700977308 */ /* 0x000ee20000002400 */
[----:B------:R-:W-:Y:S02]  /*1d7a0*/  FMNMX.FTZ R121, R169, R121, !PT ;  /* 0x00000079a9797209 */ /* 0x000fe40007810000 */
[----:B------:R-:W-:Y:S02]  /*1d7b0*/  FMNMX.FTZ R120, R171, R120, !PT ;  /* 0x00000078ab787209 */ /* 0x000fe40007810000 */
[----:B------:R-:W-:-:S02]  /*1d7c0*/  FMNMX.FTZ R121, R172, R121, !PT ;  /* 0x00000079ac797209 */ /* 0x000fc40007810000 */
[----:B------:R-:W-:Y:S01]  /*1d7d0*/  FMNMX.FTZ R120, R174, R120, !PT ;  /* 0x00000078ae787209 */ /* 0x000fe20007810000 */
[----:B------:R-:W4:Y:S01]  /*1d7e0*/  MUFU.TANH R193, R193 ;  /* 0x000000c100c17308 */ /* 0x000f220000002400 */
[----:B------:R-:W-:Y:S02]  /*1d7f0*/  FMNMX.FTZ R121, R173, R121, !PT ;  /* 0x00000079ad797209 */ /* 0x000fe40007810000 */
[----:B------:R-:W-:Y:S02]  /*1d800*/  FMNMX.FTZ R120, R175, R120, !PT ;  /* 0x00000078af787209 */ /* 0x000fe40007810000 */
[----:B------:R-:W-:Y:S02]  /*1d810*/  FMNMX.FTZ R121, R176, R121, !PT ;  /* 0x00000079b0797209 */ /* 0x000fe40007810000 */
[----:B------:R-:W-:Y:S01]  /*1d820*/  FMNMX.FTZ R120, R178, R120, !PT ;  /* 0x00000078b2787209 */ /* 0x000fe20007810000 */
[----:B------:R-:W5:Y:S01]  /*1d830*/  MUFU.TANH R122, R122 ;  /* 0x0000007a007a7308 */ /* 0x000f620000002400 */
[----:B------:R-:W-:-:S02]  /*1d840*/  FMNMX.FTZ R121, R177, R121, !PT ;  /* 0x00000079b1797209 */ /* 0x000fc40007810000 */
[----:B------:R-:W-:Y:S02]  /*1d850*/  FMNMX.FTZ R120, R179, R120, !PT ;  /* 0x00000078b3787209 */ /* 0x000fe40007810000 */
[----:B------:R-:W-:Y:S02]  /*1d860*/  FMNMX.FTZ R121, R180, R121, !PT ;  /* 0x00000079b4797209 */ /* 0x000fe40007810000 */
[----:B------:R-:W-:Y:S01]  /*1d870*/  FMNMX.FTZ R120, R182, R120, !PT ;  /* 0x00000078b6787209 */ /* 0x000fe20007810000 */
[----:B------:R-:W5:Y:S01]  /*1d880*/  MUFU.TANH R194, R195 ;  /* 0x000000c300c27308 */ /* 0x000f620000002400 */
[----:B------:R-:W-:Y:S02]  /*1d890*/  FMNMX.FTZ R121, R181, R121, !PT ;  /* 0x00000079b5797209 */ /* 0x000fe40007810000 */
[----:B------:R-:W-:Y:S02]  /*1d8a0*/  FMNMX.FTZ R120, R183, R120, !PT ;  /* 0x00000078b7787209 */ /* 0x000fe40007810000 */
[----:B------:R-:W-:-:S02]  /*1d8b0*/  FMNMX.FTZ R121, R152, R121, !PT ;  /* 0x0000007998797209 */ /* 0x000fc40007810000 */
[----:B------:R-:W-:Y:S01]  /*1d8c0*/  FMNMX.FTZ R120, R154, R120, !PT ;  /* 0x000000789a787209 */ /* 0x000fe20007810000 */
[----:B------:R-:W5:Y:S01]  /*1d8d0*/  MUFU.TANH R123, R123 ;  /* 0x0000007b007b7308 */ /* 0x000f620000002400 */
        /* <DEDUP_REMOVED lines=32> */
[----:B--2---:R-:W-:Y:S02]  /*1dae0*/  FMNMX.FTZ R121, R148, R121, !PT ;  /* 0x0000007994797209 */ /* 0x004fe40007810000 */
[----:B-1----:R-:W-:Y:S01]  /*1daf0*/  FMNMX.FTZ R120, R150, R120, !PT ;  /* 0x0000007896787209 */ /* 0x002fe20007810000 */
[----:B------:R-:W1:Y:S01]  /*1db00*/  MUFU.TANH R129, R129 ;  /* 0x0000008100817308 */ /* 0x000e620000002400 */
[----:B0-----:R-:W-:-:S02]  /*1db10*/  FMNMX.FTZ R121, R149, R121, !PT ;  /* 0x0000007995797209 */ /* 0x001fc40007810000 */
[----:B---3--:R-:W-:Y:S02]  /*1db20*/  FMNMX.FTZ R120, R151, R120, !PT ;  /* 0x0000007897787209 */ /* 0x008fe40007810000 */
[----:B----4-:R-:W-:Y:S02]  /*1db30*/  FMNMX.FTZ R121, R193, R121, !PT ;  /* 0x00000079c1797209 */ /* 0x010fe40007810000 */
[----:B-----5:R-:W-:Y:S01]  /*1db40*/  FMNMX.FTZ R120, R122, R120, !PT ;  /* 0x000000787a787209 */ /* 0x020fe20007810000 */
[----:B------:R-:W0:Y:S01]  /*1db50*/  MUFU.TANH R131, R131 ;  /* 0x0000008300837308 */ /* 0x000e220000002400 */
[----:B------:R-:W-:Y:S02]  /*1db60*/  FMNMX.FTZ R121, R194, R121, !PT ;  /* 0x00000079c2797209 */ /* 0x000fe40007810000 */
[----:B------:R-:W-:Y:S02]  /*1db70*/  FMNMX.FTZ R120, R123, R120, !PT ;  /* 0x000000787b787209 */ /* 0x000fe40007810000 */
[----:B------:R-:W-:-:S02]  /*1db80*/  FMNMX.FTZ R121, R124, R121, !PT ;  /* 0x000000797c797209 */ /* 0x000fc40007810000 */
[----:B------:R-:W-:Y:S01]  /*1db90*/  FMNMX.FTZ R120, R126, R120, !PT ;  /* 0x000000787e787209 */ /* 0x000fe20007810000 */
[----:B------:R-:W2:Y:S01]  /*1dba0*/  MUFU.TANH R132, R132 ;  /* 0x0000008400847308 */ /* 0x000ea20000002400 */
[----:B------:R-:W-:Y:S02]  /*1dbb0*/  FMNMX.FTZ R121, R125, R121, !PT ;  /* 0x000000797d797209 */ /* 0x000fe40007810000 */
[----:B------:R-:W-:Y:S02]  /*1dbc0*/  FMNMX.FTZ R120, R127, R120, !PT ;  /* 0x000000787f787209 */ /* 0x000fe40007810000 */
[----:B------:R-:W-:Y:S02]  /*1dbd0*/  FMNMX.FTZ R121, R128, R121, !PT ;  /* 0x0000007980797209 */ /* 0x000fe40007810000 */
[----:B------:R-:W-:Y:S01]  /*1dbe0*/  FMNMX.FTZ R120, R130, R120, !PT ;  /* 0x0000007882787209 */ /* 0x000fe20007810000 */
[----:B------:R-:W3:Y:S01]  /*1dbf0*/  MUFU.TANH R134, R134 ;  /* 0x0000008600867308 */ /* 0x000ee20000002400 */
[----:B-1----:R-:W-:-:S02]  /*1dc00*/  FMNMX.FTZ R121, R129, R121, !PT ;  /* 0x0000007981797209 */ /* 0x002fc40007810000 */
[----:B0-----:R-:W-:-:S05]  /*1dc10*/  FMNMX.FTZ R120, R131, R120, !PT ;  /* 0x0000007883787209 */ /* 0x001fca0007810000 */
[----:B------:R-:W0:Y:S01]  /*1dc20*/  MUFU.TANH R133, R133 ;  /* 0x0000008500857308 */ /* 0x000e220000002400 */
[----:B--2---:R-:W-:-:S07]  /*1dc30*/  FMNMX.FTZ R121, R132, R121, !PT ;  /* 0x0000007984797209 */ /* 0x004fce0007810000 */
[----:B------:R-:W1:Y:S01]  /*1dc40*/  MUFU.TANH R135, R135 ;  /* 0x0000008700877308 */ /* 0x000e620000002400 */
[----:B---3--:R-:W-:Y:S02]  /*1dc50*/  FMNMX.FTZ R120, R134, R120, !PT ;  /* 0x0000007886787209 */ /* 0x008fe40007810000 */
[----:B0-----:R-:W-:Y:S01]  /*1dc60*/  FMNMX.FTZ R196, R133, R121, !PT ;  /* 0x0000007985c47209 */ /* 0x001fe20007810000 */
[----:B------:R-:W-:Y:S02]  /*1dc70*/  WARPGROUP.DEPBAR.LE gsb0, 0x0 ;  /* 0x00008000000079c5 */ /* 0x000fe40000010000 */
[----:B------:R-:W-:Y:S01]  /*1dc80*/  WARPGROUP.ARRIVE ;  /* 0x00000000000079c5 */ /* 0x000fe20000000000 */
[----:B-1----:R-:W-:Y:S01]  /*1dc90*/  FMNMX.FTZ R195, R135, R120, !PT ;  /* 0x0000007887c37209 */ /* 0x002fe20007810000 */
[----:B------:R-:W0:Y:S04]  /*1dca0*/  SHFL.BFLY PT, R121, R196, 0x2, 0x1f ;  /* 0x0c401f00c4797f89 */ /* 0x000e2800000e0000 */
[----:B------:R-:W-:Y:S01]  /*1dcb0*/  QGMMA.64x192x32.F32.E4M3.E4M3 R24, R212, gdesc[UR4], R24, gsb0 ;  /* 0x02e00004d4187df3 */ /* 0x000fe20008000818 */
[----:B------:R-:W1:Y:S01]  /*1dcc0*/  SHFL.BFLY PT, R120, R195, 0x2, 0x1f ;  /* 0x0c401f00c3787f89 */ /* 0x000e6200000e0000 */
[----:B0-----:R-:W-:Y:S01]  /*1dcd0*/  FMNMX.FTZ R196, R196, R121, !PT ;  /* 0x00000079c4c47209 */ /* 0x001fe20007810000 */
[----:B------:R-:W-:Y:S01]  /*1dce0*/  IMAD.MOV.U32 R121, RZ, RZ, -0x3ffffff0 ;  /* 0xc0000010ff797424 */ /* 0x000fe200078e00ff */
[----:B-1----:R-:W-:-:S03]  /*1dcf0*/  FMNMX.FTZ R195, R195, R120, !PT ;  /* 0x00000078c3c37209 */ /* 0x002fc60007810000 */
[----:B------:R-:W0:Y:S01]  /*1dd00*/  SHFL.BFLY PT, R197, R196, 0x1, 0x1f ;  /* 0x0c201f00c4c57f89 */ /* 0x000e2200000e0000 */
[----:B------:R-:W-:Y:S02]  /*1dd10*/  IADD3 R120, R10, 0x600, RZ ;  /* 0x000006000a787810 */ /* 0x000fe40007ffe0ff */
[----:B------:R-:W-:Y:S01]  /*1dd20*/  R2UR UR7, R121 ;  /* 0x00000000790772ca */ /* 0x000fe200000e0000 */
[----:B------:R-:W1:Y:S01]  /*1dd30*/  SHFL.BFLY PT, R10, R195, 0x1, 0x1f ;  /* 0x0c201f00c30a7f89 */ /* 0x000e6200000e0000 */
[----:B------:R-:W-:Y:S02]  /*1dd40*/  R2UR UR6, R120 ;  /* 0x00000000780672ca */ /* 0x000fe400000e0000 */
[----:B0-----:R-:W-:Y:S02]  /*1dd50*/  FMNMX.FTZ R120, R196, R197, !PT ;  /* 0x000000c5c4787209 */ /* 0x001fe40007810000 */
[----:B-1----:R-:W-:Y:S01]  /*1dd60*/  FMNMX.FTZ R121, R195, R10, !PT ;  /* 0x0000000ac3797209 */ /* 0x002fe20007810000 */
[----:B------:R-:W-:-:S02]  /*1dd70*/  IMAD.U32 R10, RZ, RZ, UR56 ;  /* 0x00000038ff0a7e24 */ /* 0x000fc4000f8e00ff */
[C---:B------:R-:W-:Y:S02]  /*1dd80*/  FADD.FTZ R197, -R120.reuse, R6 ;  /* 0x0000000678c57221 */ /* 0x040fe40000010100 */
[----:B------:R-:W-:-:S01]  /*1dd90*/  FFMA.FTZ R195, R120, R10, -8 ;  /* 0xc100000078c37423 */ /* 0x000fc2000001000a */
[----:B------:R-:W-:Y:S01]  /*1dda0*/  FADD.FTZ R199, -R121, R5 ;  /* 0x0000000579c77221 */ /* 0x000fe20000010100 */
[-C--:B------:R-:W-:Y:S02]  /*1ddb0*/  FMUL.FTZ R197, R197, R10.reuse ;  /* 0x0000000ac5c57220 */ /* 0x080fe40000410000 */
[-CC-:B------:R-:W-:Y:S01]  /*1ddc0*/  FFMA.FTZ R196, R7, R10.reuse, -R195.reuse ;  /* 0x0000000a07c47223 */ /* 0x180fe200000108c3 */
[----:B------:R-:W-:-:S01]  /*1ddd0*/  FFMA.FTZ R7, R11, R10, -R195 ;  /* 0x0000000a0b077223 */ /* 0x000fc200000108c3 */
[-CC-:B------:R-:W-:Y:S01]  /*1dde0*/  FFMA.FTZ R11, R15, R10.reuse, -R195.reuse ;  /* 0x0000000a0f0b7223 */ /* 0x180fe200000108c3 */
[----:B------:R-:W-:-:S01]  /*1ddf0*/  FFMA.FTZ R15, R185, R10, -R195 ;  /* 0x0000000ab90f7223 */ /* 0x000fc200000108c3 */
[-CC-:B------:R-:W-:Y:S01]  /*1de00*/  FFMA.FTZ R185, R189, R10.reuse, -R195.reuse ;  /* 0x0000000abdb97223 */ /* 0x180fe200000108c3 */
[----:B------:R-:W-:-:S01]  /*1de10*/  FFMA.FTZ R189, R193, R10, -R195 ;  /* 0x0000000ac1bd7223 */ /* 0x000fc200000108c3 */
[-C--:B------:R-:W-:Y:S01]  /*1de20*/  FFMA.FTZ R193, R121, R10.reuse, -8 ;  /* 0xc100000079c17423 */ /* 0x080fe2000001000a */
        /* <DEDUP_REMOVED lines=33> */
[-C--:B------:R-:W-:Y:S01]  /*1e040*/  FFMA.FTZ R133, R133, R10.reuse, -R195 ;  /* 0x0000000a85857223 */ /* 0x080fe200000108c3 */
[-C--:B------:R-:W-:Y:S01]  /*1e050*/  FMUL.FTZ R6, R199, R10.reuse ;  /* 0x0000000ac7067220 */ /* 0x080fe20000410000 */
        /* <DEDUP_REMOVED lines=47> */
[----:B------:R-:W-:-:S03]  /*1e350*/  FFMA.FTZ R135, R135, R10, -R193 ;  /* 0x0000000a87877223 */ /* 0x000fc600000108c1 */
        /* <DEDUP_REMOVED lines=18> */
[----:B------:R-:W-:Y:S06]  /*1e480*/  QGMMA.64x192x32.F32.E4M3.E4M3 R24, R216, gdesc[UR4], R24, gsb0 ;  /* 0x02e00004d8187df3 */ /* 0x000fec0008000818 */
        /* <DEDUP_REMOVED lines=52> */
[----:B------:R-:W-:-:S06]  /*1e7d0*/  WARPGROUP.DEPBAR.LE gsb0, 0x0 ;  /* 0x00008000000079c5 */ /* 0x000fcc0000010000 */
        /* <DEDUP_REMOVED lines=48> */
[----:B------:R-:W-:-:S04]  /*1eae0*/  @!P1 IMAD R0, R9, 0x8, R18 ;  /* 0x0000000809009824 */ /* 0x000fc800078e0212 */
[----:B------:R-:W-:Y:S02]  /*1eaf0*/  @!P1 VIADD R0, R0, 0x33440 ;  /* 0x0003344000009836 */ /* 0x000fe40000000000 */
[----:B------:R-:W0:Y:S01]  /*1eb00*/  MUFU.EX2 R149, R149 ;  /* 0x0000009500957308 */ /* 0x000e220000000800 */
[----:B--2---:R-:W-:-:S02]  /*1eb10*/  FADD.FTZ R198, R148, R3 ;  /* 0x0000000394c67221 */ /* 0x004fc40000010000 */
[----:B------:R-:W-:-:S05]  /*1eb20*/  @!P1 PRMT R0, RZ, 0x654, R0 ;  /* 0x00000654ff009816 */ /* 0x000fca0000000000 */
        /* <DEDUP_REMOVED lines=12> */
[----:B------:R-:W-:-:S05]  /*1ebf0*/  IADD3 R3, -R203, 0xb, RZ ;  /* 0x0000000bcb037810 */ /* 0x000fca0007ffe1ff */
[----:B------:R2:W-:Y:S06]  /*1ec00*/  BAR.ARV R3, 0x100 ;  /* 0x000400030000751d */ /* 0x0005ec0000002000 */
[----:B------:R-:W3:Y:S01]  /*1ec10*/  MUFU.EX2 R126, R126 ;  /* 0x0000007e007e7308 */ /* 0x000ee20000000800 */
[----:B-1----:R-:W-:-:S01]  /*1ec20*/  FADD.FTZ R193, R123, R198 ;  /* 0x000000c67bc17221 */ /* 0x002fc20000010000 */
[----:B------:R1:W-:Y:S01]  /*1ec30*/  @!P1 SYNCS.ARRIVE.TRANS64.RED.A1T0 RZ, [R0+URZ], RZ ;  /* 0x000000ff00ff99a7 */ /* 0x0003e2000810043f */
[----:B0-----:R-:W-:-:S05]  /*1ec40*/  FADD.FTZ R198, R124, R191 ;  /* 0x000000bf7cc67221 */ /* 0x001fca0000010000 */
[----:B------:R-:W0:Y:S08]  /*1ec50*/  MUFU.EX2 R125, R125 ;  /* 0x0000007d007d7308 */ /* 0x000e300000000800 */
[----:B------:R-:W4:Y:S01]  /*1ec60*/  MUFU.EX2 R127, R127 ;  /* 0x0000007f007f7308 */ /* 0x000f220000000800 */
[----:B---3--:R-:W-:-:S07]  /*1ec70*/  FADD.FTZ R200, R126, R193 ;  /* 0x000000c17ec87221 */ /* 0x008fce0000010000 */
[----:B------:R-:W1:Y:S01]  /*1ec80*/  MUFU.EX2 R128, R128 ;  /* 0x0000008000807308 */ /* 0x000e620000000800 */
[----:B0-----:R-:W-:-:S07]  /*1ec90*/  FADD.FTZ R191, R125, R198 ;  /* 0x000000c67dbf7221 */ /* 0x001fce0000010000 */
[----:B------:R-:W0:Y:S01]  /*1eca0*/  MUFU.EX2 R130, R130 ;  /* 0x0000008200827308 */ /* 0x000e220000000800 */
[----:B----4-:R-:W-:-:S07]  /*1ecb0*/  FADD.FTZ R193, R127, R200 ;  /* 0x000000c87fc17221 */ /* 0x010fce0000010000 */
[----:B------:R-:W3:Y:S01]  /*1ecc0*/  MUFU.EX2 R129, R129 ;  /* 0x0000008100817308 */ /* 0x000ee20000000800 */
[----:B-1----:R-:W-:-:S07]  /*1ecd0*/  FADD.FTZ R0, R128, R191 ;  /* 0x000000bf80007221 */ /* 0x002fce0000010000 */
[----:B------:R-:W1:Y:S01]  /*1ece0*/  MUFU.EX2 R131, R131 ;  /* 0x0000008300837308 */ /* 0x000e620000000800 */
[----:B0-----:R-:W-:-:S07]  /*1ecf0*/  FADD.FTZ R198, R130, R193 ;  /* 0x000000c182c67221 */ /* 0x001fce0000010000 */
[----:B------:R-:W0:Y:S01]  /*1ed00*/  MUFU.EX2 R132, R132 ;  /* 0x0000008400847308 */ /* 0x000e220000000800 */
[----:B---3--:R-:W-:-:S07]  /*1ed10*/  FADD.FTZ R191, R129, R0 ;  /* 0x0000000081bf7221 */ /* 0x008fce0000010000 */
[----:B------:R-:W3:Y:S01]  /*1ed20*/  MUFU.EX2 R134, R134 ;  /* 0x0000008600867308 */ /* 0x000ee20000000800 */
[----:B-1----:R-:W-:-:S07]  /*1ed30*/  FADD.FTZ R193, R131, R198 ;  /* 0x000000c683c17221 */ /* 0x002fce0000010000 */
[----:B------:R-:W1:Y:S01]  /*1ed40*/  MUFU.EX2 R133, R133 ;  /* 0x0000008500857308 */ /* 0x000e620000000800 */
[----:B0-----:R-:W-:-:S07]  /*1ed50*/  FADD.FTZ R0, R132, R191 ;  /* 0x000000bf84007221 */ /* 0x001fce0000010000 */
[----:B------:R-:W2:Y:S01]  /*1ed60*/  MUFU.EX2 R135, R135 ;  /* 0x0000008700877308 */ /* 0x000ea20000000800 */
[----:B---3--:R-:W-:-:S01]  /*1ed70*/  FADD.FTZ R198, R134, R193 ;  /* 0x000000c186c67221 */ /* 0x008fc20000010000 */
[----:B-1----:R-:W-:-:S03]  /*1ed80*/  FADD.FTZ R0, R133, R0 ;  /* 0x0000000085007221 */ /* 0x002fc60000010000 */
[----:B--2---:R-:W-:Y:S01]  /*1ed90*/  FADD.FTZ R3, R135, R198 ;  /* 0x000000c687037221 */ /* 0x004fe20000010000 */
[----:B------:R-:W-:Y:S06]  /*1eda0*/  @!P0 BRA `(.L_x_3350) ;  /* 0x0000000000048947 */ /* 0x000fec0003800000 */
[----:B------:R-:W-:Y:S01]  /*1edb0*/  BPT.TRAP 0x1 ;  /* 0x000000040000795c */ /* 0x000fe20000300000 */
.L_x_3350:
[----:B------:R-:W-:Y:S01]  /*1edc0*/  F2FP.SATFINITE.E4M3.F32.PACK_AB_MERGE_C R11, R20, R11, RZ ;  /* 0x0000000b140b723e */ /* 0x000fe200048070ff */
[-C--:B------:R-:W-:Y:S01]  /*1edd0*/  FMUL.FTZ R24, R24, R5.reuse ;  /* 0x0000000518187220 */ /* 0x080fe20000410000 */
[----:B------:R-:W-:Y:S01]  /*1ede0*/  ISETP.GT.AND P1, PT, R4, RZ, PT ;  /* 0x000000ff0400720c */ /* 0x000fe20003f24270 */
[-C--:B------:R-:W-:Y:S01]  /*1edf0*/  FMUL.FTZ R25, R25, R5.reuse ;  /* 0x0000000519197220 */ /* 0x080fe20000410000 */
[----:B------:R-:W-:Y:S01]  /*1ee00*/  F2FP.SATFINITE.E4M3.F32.PACK_AB_MERGE_C R200, R7, R196, R11 ;  /* 0x000000c407c8723e */ /* 0x000fe2000480700b */
[----:B------:R-:W-:Y:S01]  /*1ee10*/  FMUL.FTZ R28, R28, R5 ;  /* 0x000000051c1c7220 */ /* 0x000fe20000410000 */
[----:B------:R-:W-:Y:S01]  /*1ee20*/  LEA R7, R8, R18, 0x3 ;  /* 0x0000001208077211 */ /* 0x000fe200078e18ff */
[----:B------:R-:W-:Y:S01]  /*1ee30*/  IMAD.U32 R8, RZ, RZ, UR42 ;  /* 0x0000002aff087e24 */ /* 0x000fe2000f8e00ff */
[----:B------:R-:W-:Y:S01]  /*1ee40*/  F2FP.SATFINITE.E4M3.F32.PACK_AB_MERGE_C R13, R184, R13, RZ ;  /* 0x0000000db80d723e */ /* 0x000fe200048070ff */
[----:B------:R-:W-:Y:S01]  /*1ee50*/  FMUL.FTZ R29, R29, R5 ;  /* 0x000000051d1d7220 */ /* 0x000fe20000410000 */
        /* <DEDUP_REMOVED lines=136> */
[----:B------:R-:W-:Y:S01]  /*1f6e0*/  MOV R6, R120 ;  /* 0x0000007800067202 */ /* 0x000fe20000000f00 */
[----:B------:R-:W-:Y:S06]  /*1f6f0*/  @P1 BRA `(.L_x_3351) ;  /* 0xffffffc000781947 */ /* 0x000fec000383ffff */
[----:B------:R-:W-:-:S07]  /*1f700*/  IMAD.MOV.U32 R148, RZ, RZ, R9 ;  /* 0x000000ffff947224 */ /* 0x000fce00078e0009 */
.L_x_3340:
[----:B------:R-:W-:Y:S05]  /*1f710*/  WARPSYNC.ALL ;  /* 0x0000000000007948 */ /* 0x000fea0003800000 */
[----:B------:R-:W-:Y:S06]  /*1f720*/  BAR.ARV 0x8, 0x120 ;  /* 0x0204800000007b1d */ /* 0x000fec0000002000 */
[----:B------:R-:W-:Y:S05]  /*1f730*/  @!P0 BRA `(.L_x_3352) ;  /* 0x0000000000048947 */ /* 0x000fea0003800000 */
[----:B------:R-:W-:Y:S01]  /*1f740*/  BPT.TRAP 0x1 ;  /* 0x000000040000795c */ /* 0x000fe20000300000 */
.L_x_3352:
[----:B------:R-:W-:Y:S01]  /*1f750*/  IMAD R11, R148, 0x8, R18 ;  /* 0x00000008940b7824 */ /* 0x000fe200078e0212 */
[----:B------:R-:W-:-:S04]  /*1f760*/  SHF.L.U32 R2, R227, 0x1f, RZ ;  /* 0x0000001fe3027819 */ /* 0x000fc800000006ff */
[----:B------:R0:W1:Y:S01]  /*1f770*/  SYNCS.PHASECHK.TRANS64.TRYWAIT P1, [R11+URZ+0x33450], R2 ;  /* 0x033450020b0075a7 */ /* 0x000062000802017f */
[----:B------:R-:W-:Y:S05]  /*1f780*/  @!P0 BRA `(.L_x_3353) ;  /* 0x0000000000048947 */ /* 0x000fea0003800000 */
[----:B------:R-:W-:Y:S01]  /*1f790*/  BPT.TRAP 0x1 ;  /* 0x000000040000795c */ /* 0x000fe20000300000 */
.L_x_3353:
[----:B------:R-:W-:-:S04]  /*1f7a0*/  IADD3 R18, R18, 0x200, RZ ;  /* 0x0000020012127810 */ /* 0x000fc80007ffe0ff */
[----:B------:R-:W-:-:S04]  /*1f7b0*/  SHF.R.U32.HI R18, RZ, 0x4, R18 ;  /* 0x00000004ff127819 */ /* 0x000fc80000011612 */
[----:B------:R-:W-:-:S04]  /*1f7c0*/  LOP3.LUT R18, R18, 0x3fff, RZ, 0xc0, !PT ;  /* 0x00003fff12127812 */ /* 0x000fc800078ec0ff */
[----:B------:R-:W-:Y:S01]  /*1f7d0*/  LOP3.LUT R5, R18, 0x10000, RZ, 0xfc, !PT ;  /* 0x0001000012057812 */ /* 0x000fe200078efcff */
[----:B-1----:R-:W-:Y:S06]  /*1f7e0*/  @P1 BRA `(.L_x_3354) ;  /* 0x0000000000081947 */ /* 0x002fec0003800000 */
[----:B------:R-:W1:Y:S02]  /*1f7f0*/  SYNCS.PHASECHK.TRANS64.TRYWAIT P1, [R11+URZ+0x33450], R2 ;  /* 0x033450020b0075a7 */ /* 0x000e64000802017f */
[----:B-1----:R-:W-:Y:S05]  /*1f800*/  @!P1 BRA `(.L_x_3355) ;  /* 0x000000b800b49947 */ /* 0x002fea0003800000 */
.L_x_3354:
[----:B------:R-:W-:Y:S01]  /*1f810*/  IMAD R4, R148, 0x780, R5 ;  /* 0x0000078094047824 */ /* 0x000fe200078e0205 */
[----:B------:R-:W0:Y:S01]  /*1f820*/  LDL R12, [R1+0xc] ;  /* 0x00000c00010c7983 */ /* 0x000e220000100800 */
[----:B------:R-:W-:Y:S01]  /*1f830*/  IMAD.MOV.U32 R5, RZ, RZ, -0x3ffffff0 ;  /* 0xc0000010ff057424 */ /* 0x000fe200078e00ff */
[----:B------:R-:W-:Y:S05]  /*1f840*/  WARPSYNC.ALL ;  /* 0x0000000000007948 */ /* 0x000fea0003800000 */
[C---:B------:R-:W-:Y:S01]  /*1f850*/  R2UR UR6, R4.reuse ;  /* 0x00000000040672ca */ /* 0x040fe200000e0000 */
[----:B------:R-:W-:Y:S01]  /*1f860*/  WARPGROUP.ARRIVE ;  /* 0x00000000000079c5 */ /* 0x000fe20000000000 */
[----:B------:R-:W-:Y:S01]  /*1f870*/  R2UR UR7, R5 ;  /* 0x00000000050772ca */ /* 0x000fe200000e0000 */
[----:B------:R-:W-:Y:S01]  /*1f880*/  VIADD R6, R4, 0x180 ;  /* 0x0000018004067836 */ /* 0x000fe20000000000 */
[----:B------:R-:W-:Y:S01]  /*1f890*/  ULDC.64 UR4, c[0x0][0x9a0] ;  /* 0x0002680000047ab9 */ /* 0x000fe20000000a00 */
[----:B------:R-:W-:Y:S01]  /*1f8a0*/  IMAD.MOV.U32 R7, RZ, RZ, -0x3ffffff0 ;  /* 0xc0000010ff077424 */ /* 0x000fe200078e00ff */
[----:B------:R-:W-:-:S04]  /*1f8b0*/  ISETP.NE.U32.AND P1, PT, RZ, UR4, PT ;  /* 0x00000004ff007c0c */ /* 0x000fc8000bf25070 */
[----:B------:R-:W-:-:S05]  /*1f8c0*/  ISETP.NE.AND.EX P1, PT, RZ, UR5, PT, P1 ;  /* 0x00000005ff007c0c */ /* 0x000fca000bf25310 */
[----:B------:R-:W-:Y:S01]  /*1f8d0*/  QGMMA.64x192x32.F32.E4M3.E4M3 R24, R200, gdesc[UR4], R24, gsb0 ;  /* 0x02e00004c8187df3 */ /* 0x000fe20008000818 */
[----:B------:R-:W-:Y:S01]  /*1f8e0*/  R2UR UR6, R6 ;  /* 0x00000000060672ca */ /* 0x000fe200000e0000 */
[----:B------:R-:W-:Y:S01]  /*1f8f0*/  VIADD R6, R4, 0x300 ;  /* 0x0000030004067836 */ /* 0x000fe20000000000 */
[----:B------:R-:W-:Y:S02]  /*1f900*/  R2UR UR7, R7 ;  /* 0x00000000070772ca */ /* 0x000fe400000e0000 */
[----:B------:R-:W-:-:S03]  /*1f910*/  MOV R7, 0xc0000010 ;  /* 0xc000001000077802 */ /* 0x000fc60000000f00 */
[----:B------:R-:W2:Y:S01]  /*1f920*/  @P1 LDC.64 R8, c[0x0][0x9d0] ;  /* 0x00027400ff081b82 */ /* 0x000ea20000000a00 */
[----:B------:R-:W-:Y:S01]  /*1f930*/  @P1 SHF.R.S32.HI R13, RZ, 0x1f, R234 ;  /* 0x0000001fff0d1819 */ /* 0x000fe200000114ea */
[----:B------:R-:W-:Y:S02]  /*1f940*/  WARPGROUP.DEPBAR.LE gsb0, 0x0 ;  /* 0x00008000000079c5 */ /* 0x000fe40000010000 */
[----:B------:R-:W-:-:S08]  /*1f950*/  WARPGROUP.ARRIVE ;  /* 0x00000000000079c5 */ /* 0x000fd00000000000 */
[----:B------:R-:W-:Y:S01]  /*1f960*/  QGMMA.64x192x32.F32.E4M3.E4M3 R24, R204, gdesc[UR4], R24, gsb0 ;  /* 0x02e00004cc187df3 */ /* 0x000fe20008000818 */
[----:B------:R-:W-:Y:S02]  /*1f970*/  R2UR UR6, R6 ;  /* 0x00000000060672ca */ /* 0x000fe400000e0000 */
[----:B------:R-:W-:Y:S02]  /*1f980*/  R2UR UR7, R7 ;  /* 0x00000000070772ca */ /* 0x000fe400000e0000 */
[----:B------:R-:W0:Y:S02]  /*1f990*/  @P1 LDC.64 R6, c[0x0][0x9c8] ;  /* 0x00027200ff061b82 */ /* 0x000e240000000a00 */
        /* <DEDUP_REMOVED lines=8> */
[----:B------:R-:W-:Y:S01]  /*1fa20*/  @P1 LEA R8, P2, R6, UR4, 0x2 ;  /* 0x0000000406081c11 */ /* 0x000fe2000f8410ff */
[----:B------:R-:W-:-:S03]  /*1fa30*/  IMAD.MOV.U32 R2, RZ, RZ, 0x3f800000 ;  /* 0x3f800000ff027424 */ /* 0x000fc600078e00ff */
[----:B------:R-:W-:-:S05]  /*1fa40*/  @P1 LEA.HI.X R9, R6, UR5, R5, 0x2, P2 ;  /* 0x0000000506091c11 */ /* 0x000fca00090f1405 */
[----:B------:R0:W2:Y:S01]  /*1fa50*/  @P1 LDG.E R2, desc[UR54][R8.64] ;  /* 0x0000003608021981 */ /* 0x0000a2000c1e1900 */
[----:B------:R-:W-:Y:S02]  /*1fa60*/  WARPGROUP.DEPBAR.LE gsb0, 0x0 ;  /* 0x00008000000079c5 */ /* 0x000fe40000010000 */
[----:B------:R-:W-:-:S06]  /*1fa70*/  WARPGROUP.ARRIVE ;  /* 0x00000000000079c5 */ /* 0x000fcc0000000000 */
[----:B------:R-:W-:Y:S01]  /*1fa80*/  QGMMA.64x192x32.F32.E4M3.E4M3 R24, R208, gdesc[UR4], R24, gsb0 ;  /* 0x02e00004d0187df3 */ /* 0x000fe20008000818 */
[----:B------:R-:W-:Y:S01]  /*1fa90*/  VIADD R6, R4, 0x480 ;  /* 0x0000048004067836 */ /* 0x000fe20000000000 */
[----:B------:R-:W-:-:S04]  /*1faa0*/  MOV R7, 0xc0000010 ;  /* 0xc000001000077802 */ /* 0x000fc80000000f00 */
[----:B------:R-:W-:Y:S02]  /*1fab0*/  R2UR UR6, R6 ;  /* 0x00000000060672ca */ /* 0x000fe400000e0000 */
[----:B------:R-:W-:Y:S01]  /*1fac0*/  R2UR UR7, R7 ;  /* 0x00000000070772ca */ /* 0x000fe200000e0000 */
[----:B------:R-:W-:Y:S02]  /*1fad0*/  VIADD R4, R4, 0x600 ;  /* 0x0000060004047836 */ /* 0x000fe40000000000 */
[----:B------:R-:W-:Y:S01]  /*1fae0*/  IMAD.MOV.U32 R5, RZ, RZ, -0x3ffffff0 ;  /* 0xc0000010ff057424 */ /* 0x000fe200078e00ff */
[----:B------:R-:W1:Y:S01]  /*1faf0*/  SHFL.BFLY PT, R6, R3, 0x2, 0x1f ;  /* 0x0c401f0003067f89 */ /* 0x000e6200000e0000 */
[----:B------:R-:W-:Y:S02]  /*1fb00*/  WARPGROUP.DEPBAR.LE gsb0, 0x0 ;  /* 0x00008000000079c5 */ /* 0x000fe40000010000 */
[----:B------:R-:W-:-:S06]  /*1fb10*/  WARPGROUP.ARRIVE ;  /* 0x00000000000079c5 */ /* 0x000fcc0000000000 */
[----:B------:R-:W-:Y:S01]  /*1fb20*/  QGMMA.64x192x32.F32.E4M3.E4M3 R24, R212, gdesc[UR4], R24, gsb0 ;  /* 0x02e00004d4187df3 */ /* 0x000fe20008000818 */
[----:B------:R-:W-:Y:S02]  /*1fb30*/  R2UR UR6, R4 ;  /* 0x00000000040672ca */ /* 0x000fe400000e0000 */
[----:B------:R-:W-:Y:S02]  /*1fb40*/  R2UR UR7, R5 ;  /* 0x00000000050772ca */ /* 0x000fe400000e0000 */
[----:B------:R-:W3:Y:S01]  /*1fb50*/  SHFL.BFLY PT, R5, R0, 0x2, 0x1f ;  /* 0x0c401f0000057f89 */ /* 0x000ee200000e0000 */
[----:B-1----:R-:W-:-:S05]  /*1fb60*/  FADD.FTZ R6, R6, R3 ;  /* 0x0000000306067221 */ /* 0x002fca0000010000 */
[----:B------:R-:W0:Y:S01]  /*1fb70*/  SHFL.BFLY PT, R7, R6, 0x1, 0x1f ;  /* 0x0c201f0006077f89 */ /* 0x000e2200000e0000 */
[----:B---3--:R-:W-:-:S05]  /*1fb80*/  FADD.FTZ R5, R5, R0 ;  /* 0x0000000005057221 */ /* 0x008fca0000010000 */
[----:B------:R-:W1:Y:S01]  /*1fb90*/  SHFL.BFLY PT, R4, R5, 0x1, 0x1f ;  /* 0x0c201f0005047f89 */ /* 0x000e6200000e0000 */
[----:B0-----:R-:W-:-:S01]  /*1fba0*/  FADD.FTZ R9, R6, R7 ;  /* 0x0000000706097221 */ /* 0x001fc20000010000 */
[----:B------:R-:W-:-:S03]  /*1fbb0*/  IMAD.MOV.U32 R7, RZ, RZ, RZ ;  /* 0x000000ffff077224 */ /* 0x000fc600078e00ff */
[----:B------:R-:W-:Y:S01]  /*1fbc0*/  FMUL.FTZ R13, R9, 0.00390625 ;  /* 0x3b800000090d7820 */ /* 0x000fe20000410000 */
[----:B-1----:R-:W-:-:S05]  /*1fbd0*/  FADD.FTZ R8, R5, R4 ;  /* 0x0000000405087221 */ /* 0x002fca0000010000 */
[C---:B------:R-:W-:Y:S01]  /*1fbe0*/  FSETP.NE.FTZ.AND P1, PT, R8.reuse, RZ, PT ;  /* 0x000000ff0800720b */ /* 0x040fe20003f35000 */
[----:B------:R-:W-:Y:S01]  /*1fbf0*/  FMUL.FTZ R12, R8, 0.00390625 ;  /* 0x3b800000080c7820 */ /* 0x000fe20000410000 */
[----:B------:R-:W-:-:S04]  /*1fc00*/  FSETP.NE.FTZ.AND P3, PT, R13, RZ, PT ;  /* 0x000000ff0d00720b */ /* 0x000fc80003f75000 */
[----:B------:R-:W-:-:S07]  /*1fc10*/  FSETP.NE.FTZ.AND P2, PT, R12, RZ, PT ;  /* 0x000000ff0c00720b */ /* 0x000fce0003f55000 */
        /* <DEDUP_REMOVED lines=8> */
[----:B------:R-:W3:Y:S01]  /*1fca0*/  @P1 MUFU.RCP R5, R9 ;  /* 0x0000000900051308 */ /* 0x000ee20000001000 */
[----:B------:R-:W-:Y:S01]  /*1fcb0*/  @P2 FMUL.FTZ R3, R10, 0.69314718246459960938 ;  /* 0x3f3172180a032820 */ /* 0x000fe20000410000 */
[----:B0-----:R-:W-:Y:S01]  /*1fcc0*/  @P2 FMUL.FTZ R0, R0, 0.69314718246459960938 ;  /* 0x3f31721800002820 */ /* 0x001fe20000410000 */
[----:B------:R-:W-:Y:S01]  /*1fcd0*/  @P3 FMUL.FTZ R15, R10, 0.69314718246459960938 ;  /* 0x3f3172180a0f3820 */ /* 0x000fe20000410000 */
[----:B------:R-:W-:Y:S01]  /*1fce0*/  MOV R122, 0xff800000 ;  /* 0xff800000007a7802 */ /* 0x000fe20000000f00 */
[----:B------:R-:W-:-:S02]  /*1fcf0*/  IMAD.MOV.U32 R124, RZ, RZ, -0x800000 ;  /* 0xff800000ff7c7424 */ /* 0x000fc400078e00ff */
[----:B------:R-:W-:Y:S01]  /*1fd00*/  @P2 FFMA.FTZ R122, R3, R120, R0 ;  /* 0x00000078037a2223 */ /* 0x000fe20000010000 */
[----:B-1----:R-:W-:Y:S01]  /*1fd10*/  @P3 FMUL.FTZ R4, R4, 0.69314718246459960938 ;  /* 0x3f31721804043820 */ /* 0x002fe20000410000 */
[----:B--2---:R-:W-:-:S03]  /*1fd20*/  FMUL.FTZ R3, R7, R2 ;  /* 0x0000000207037220 */ /* 0x004fc60000410000 */
[----:B------:R-:W-:Y:S01]  /*1fd30*/  @P3 FFMA.FTZ R124, R15, R121, R4 ;  /* 0x000000790f7c3223 */ /* 0x000fe20000010004 */
[----:B---3--:R-:W-:Y:S01]  /*1fd40*/  FMUL.FTZ R0, R5, R2 ;  /* 0x0000000205007220 */ /* 0x008fe20000410000 */
[----:B------:R-:W-:Y:S02]  /*1fd50*/  WARPGROUP.DEPBAR.LE gsb0, 0x0 ;  /* 0x00008000000079c5 */ /* 0x000fe40000010000 */
[----:B------:R-:W-:Y:S05]  /*1fd60*/  @!P0 BRA `(.L_x_3356) ;  /* 0x0000000000048947 */ /* 0x000fea0003800000 */
[----:B------:R-:W-:Y:S01]  /*1fd70*/  BPT.TRAP 0x1 ;  /* 0x000000040000795c */ /* 0x000fe20000300000 */
.L_x_3356:
        /* <DEDUP_REMOVED lines=9> */
[----:B------:R-:W-:Y:S01]  /*1fe10*/  ISETP.NE.AND P0, PT, R148, 0x2, PT ;  /* 0x000000029400780c */ /* 0x000fe20003f05270 */
        /* <DEDUP_REMOVED lines=97> */
.L_x_3294:
[----:B------:R-:W-:Y:S05]  /*20430*/  WARPSYNC.ALL ;  /* 0x0000000000007948 */ /* 0x000fea0003800000 */
[----:B------:R-:W0:Y:S08]  /*20440*/  S2UR UR42, SR_CgaCtaId ;  /* 0x00000000002a79c3 */ /* 0x000e300000008800 */
[----:B------:R-:W-:Y:S06]  /*20450*/  BAR.SYNC.DEFER_BLOCKING 0x5, 0x180 ;  /* 0x0146000000007b1d */ /* 0x000fec0000010000 */
[----:B------:R-:W-:Y:S01]  /*20460*/  UMOV UR4, 0x400 ;  /* 0x0000040000047882 */ /* 0x000fe20000000000 */
[----:B------:R-:W-:Y:S01]  /*20470*/  BSSY B0, `(.L_x_3357) ;  /* 0x00002e1000007945 */ /* 0x000fe20003800000 */
[----:B0-----:R-:W-:-:S06]  /*20480*/  ULEA UR4, UR42, UR4, 0x18 ;  /* 0x000000042a047291 */ /* 0x001fcc000f8ec03f */
[----:B------:R-:W-:-:S05]  /*20490*/  MOV R18, UR4 ;  /* 0x0000000400127c02 */ /* 0x000fca0008000f00 */
[----:B------:R0:W1:Y:S01]  /*204a0*/  LDS.128 R144, [R18+0x334d0] ;  /* 0x0334d00012907984 */ /* 0x0000620000000c00 */
[----:B------:R-:W-:Y:S06]  /*204b0*/  BAR.ARV 0x4, 0x180 ;  /* 0x0106000000007b1d */ /* 0x000fec0000002000 */
[----:B------:R-:W-:Y:S05]  /*204c0*/  @P1 BRA `(.L_x_3358) ;  /* 0x0000002000ac1947 */ /* 0x000fea0003800000 */
[----:B------:R-:W2:Y:S01]  /*204d0*/  LDL R90, [R1+0x48] ;  /* 0x00004800015a7983 */ /* 0x000ea20000100800 */
[----:B------:R-:W-:Y:S01]  /*204e0*/  ULDC.64 UR4, c[0x4][0x100] ;  /* 0x0100400000047ab9 */ /* 0x000fe20000000a00 */
[----:B------:R-:W3:Y:S02]  /*204f0*/  S2R R83, SR_TID.X ;  /* 0x0000000000537919 */ /* 0x000ee40000002100 */
[----:B---3--:R-:W-:-:S05]  /*20500*/  IMAD.SHL.U32 R0, R83, 0x4, RZ ;  /* 0x0000000453007824 */ /* 0x008fca00078e00ff */
[----:B------:R-:W-:-:S04]  /*20510*/  LOP3.LUT R0, R0, 0xc, RZ, 0xc0, !PT ;  /* 0x0000000c00007812 */ /* 0x000fc800078ec0ff */
[----:B------:R-:W-:-:S05]  /*20520*/  IADD3 R2, P0, R0, UR4, RZ ;  /* 0x0000000400027c10 */ /* 0x000fca000ff1e0ff */
[----:B------:R-:W-:-:S05]  /*20530*/  IMAD.X R3, RZ, RZ, UR5, P0 ;  /* 0x00000005ff037e24 */ /* 0x000fca00080e06ff */
[----:B------:R3:W4:Y:S01]  /*20540*/  LDG.E.CONSTANT R0, desc[UR54][R2.64] ;  /* 0x0000003602007981 */ /* 0x000722000c1e9900 */
[----:B------:R-:W-:Y:S01]  /*20550*/  F2FP.BF16.F32.PACK_AB R48, R53, R48 ;  /* 0x000000303530723e */ /* 0x000fe200000010ff */
[----:B------:R-:W-:Y:S01]  /*20560*/  UMOV UR4, 0xffffffff ;  /* 0xffffffff00047882 */ /* 0x000fe20000000000 */
[----:B------:R-:W-:Y:S02]  /*20570*/  F2FP.BF16.F32.PACK_AB R49, R52, R49 ;  /* 0x000000313431723e */ /* 0x000fe400000010ff */
[----:B------:R-:W-:Y:S02]  /*20580*/  F2FP.BF16.F32.PACK_AB R120, R120, R21 ;  /* 0x000000157878723e */ /* 0x000fe400000010ff */
[----:B------:R-:W-:Y:S02]  /*20590*/  F2FP.BF16.F32.PACK_AB R121, R121, R20 ;  /* 0x000000147979723e */ /* 0x000fe400000010ff */
[----:B------:R-:W-:Y:S01]  /*205a0*/  F2FP.BF16.F32.PACK_AB R56, R56, R27 ;  /* 0x0000001b3838723e */ /* 0x000fe200000010ff */
[----:B---3--:R-:W3:Y:S01]  /*205b0*/  S2R R3, SR_SWINHI ;  /* 0x0000000000037919 */ /* 0x008ee20000002f00 */
[----:B------:R-:W-:-:S02]  /*205c0*/  F2FP.BF16.F32.PACK_AB R27, R37, R10 ;  /* 0x0000000a251b723e */ /* 0x000fc400000010ff */
[----:B------:R-:W-:Y:S02]  /*205d0*/  F2FP.BF16.F32.PACK_AB R11, R36, R11 ;  /* 0x0000000b240b723e */ /* 0x000fe400000010ff */
[----:B------:R-:W-:Y:S02]  /*205e0*/  LOP3.LUT P0, R2, R83, 0x3, RZ, 0xc0, !PT ;  /* 0x0000000353027812 */ /* 0x000fe4000780c0ff */
[----:B------:R-:W-:Y:S02]  /*205f0*/  F2FP.BF16.F32.PACK_AB R24, R24, R5 ;  /* 0x000000051818723e */ /* 0x000fe400000010ff */
[----:B------:R-:W-:Y:S02]  /*20600*/  F2FP.BF16.F32.PACK_AB R25, R25, R4 ;  /* 0x000000041919723e */ /* 0x000fe400000010ff */
[----:B------:R-:W-:Y:S02]  /*20610*/  ISETP.EQ.OR P0, PT, R2, 0x3, !P0 ;  /* 0x000000030200780c */ /* 0x000fe40004702670 */
        /* <DEDUP_REMOVED lines=10> */
[----:B------:R-:W-:Y:S02]  /*206c0*/  MOV R52, R18 ;  /* 0x0000001200347202 */ /* 0x000fe40000000f00 */
[----:B---3--:R-:W-:Y:S02]  /*206d0*/  MOV R53, R3 ;  /* 0x0000000300357202 */ /* 0x008fe40000000f00 */
[----:B------:R-:W-:-:S02]  /*206e0*/  F2FP.BF16.F32.PACK_AB R80, R31, R34 ;  /* 0x000000221f50723e */ /* 0x000fc400000010ff */
        /* <DEDUP_REMOVED lines=33> */
[----:B------:R-:W-:Y:S02]  /*20900*/  LOP3.LUT R36, R37, 0x380, RZ, 0xc0, !PT ;  /* 0x0000038025247812 */ /* 0x000fe400078ec0ff */
[----:B------:R-:W-:Y:S02]  /*20910*/  IADD3 R35, P2, R20, 0x8040, RZ ;  /* 0x0000804014237810 */ /* 0x000fe40007f5e0ff */
[----:B------:R-:W-:Y:S02]  /*20920*/  SHF.R.U64 R36, R36, 0x3, RZ ;  /* 0x0000000324247819 */ /* 0x000fe400000012ff */
[----:B------:R-:W-:-:S02]  /*20930*/  IADD3 R33, P1, R20, 0x8020, RZ ;  /* 0x0000802014217810 */ /* 0x000fc40007f3e0ff */
[----:B------:R-:W-:Y:S01]  /*20940*/  LOP3.LUT R36, R36, R37, RZ, 0x3c, !PT ;  /* 0x0000002524247212 */ /* 0x000fe200078e3cff */
[----:B------:R-:W-:Y:S01]  /*20950*/  IMAD.X R37, RZ, RZ, R21, P3 ;  /* 0x000000ffff257224 */ /* 0x000fe200018e0615 */
        /* <DEDUP_REMOVED lines=49> */
[----:B------:R-:W-:Y:S02]  /*20c70*/  LOP3.LUT R20, R3, R20, RZ, 0x3c, !PT ;  /* 0x0000001403147212 */ /* 0x000fe400078e3cff */
        /* <DEDUP_REMOVED lines=12> */
[----:B----4-:R-:W-:Y:S01]  /*20d40*/  LOP3.LUT R3, R0, 0x2, RZ, 0x3c, !PT ;  /* 0x0000000200037812 */ /* 0x010fe200078e3cff */
[----:B------:R-:W-:Y:S06]  /*20d50*/  BRA.DIV UR4, `(.L_x_3359) ;  /* 0x000000a604747947 */ /* 0x000fec000b800000 */
[----:B------:R-:W-:Y:S01]  /*20d60*/  SEL R9, R121, R42, P0 ;  /* 0x0000002a79097207 */ /* 0x000fe20000000000 */
[----:B------:R-:W-:Y:S01]  /*20d70*/  SHFL.IDX PT, R6, R13, R0, 0x1c1f ;  /* 0x001c1f000d067589 */ /* 0x000fe200000e0000 */
[----:B------:R-:W-:Y:S02]  /*20d80*/  SEL R20, R42, R121, P0 ;  /* 0x000000792a147207 */ /* 0x000fe40000000000 */
[----:B------:R-:W-:Y:S02]  /*20d90*/  SEL R29, R45, R44, P0 ;  /* 0x0000002c2d1d7207 */ /* 0x000fe40000000000 */
        /* <DEDUP_REMOVED lines=39> */
[----:B------:R3:W-:Y:S01]  /*21010*/  SHFL.IDX PT, R39, R50, R3, 0x1c1f ;  /* 0x001c1f0332277589 */ /* 0x0007e200000e0000 */
        /* <DEDUP_REMOVED lines=11> */
[----:B------:R-:W0:Y:S01]  /*210d0*/  SHFL.IDX PT, R7, R8, R3, 0x1c1f ;  /* 0x001c1f0308077589 */ /* 0x000e2200000e0000 */
        /* <DEDUP_REMOVED lines=11> */
[----:B------:R-:W1:Y:S01]  /*21190*/  SHFL.IDX PT, R25, R28, R3, 0x1c1f ;  /* 0x001c1f031c197589 */ /* 0x000e6200000e0000 */
[----:B--2---:R-:W-:Y:S02]  /*211a0*/  SEL R48, R33, R44, P0 ;  /* 0x0000002c21307207 */ /* 0x004fe40000000000 */
[----:B---3--:R-:W-:Y:S01]  /*211b0*/  SEL R50, R44, R33, P0 ;  /* 0x000000212c327207 */ /* 0x008fe20000000000 */
[----:B------:R2:W3:Y:S01]  /*211c0*/  SHFL.IDX PT, R27, R32, R3, 0x1c1f ;  /* 0x001c1f03201b7589 */ /* 0x0004e200000e0000 */
        /* <DEDUP_REMOVED lines=8> */
[----:B------:R-:W-:Y:S04]  /*21250*/  SHFL.IDX PT, R49, R49, R0, 0x1c1f ;  /* 0x001c1f0031317589 */ /* 0x000fe800000e0000 */
[----:B------:R-:W-:Y:S01]  /*21260*/  SHFL.IDX PT, R51, R51, R0, 0x1c1f ;  /* 0x001c1f0033337589 */ /* 0x000fe200000e0000 */
[----:B-1----:R-:W-:-:S02]  /*21270*/  SEL R12, R29, R40, P0 ;  /* 0x000000281d0c7207 */ /* 0x002fc40000000000 */
[----:B------:R-:W-:Y:S01]  /*21280*/  SEL R14, R40, R29, P0 ;  /* 0x0000001d280e7207 */ /* 0x000fe20000000000 */
[----:B------:R-:W0:Y:S01]  /*21290*/  SHFL.IDX PT, R54, R54, R3, 0x1c1f ;  /* 0x001c1f0336367589 */ /* 0x000e2200000e0000 */
[----:B--2---:R-:W-:Y:S02]  /*212a0*/  SEL R32, R34, R25, P0 ;  /* 0x0000001922207207 */ /* 0x004fe40000000000 */
[----:B------:R-:W-:Y:S01]  /*212b0*/  SEL R40, R31, R42, P0 ;  /* 0x0000002a1f287207 */ /* 0x000fe20000000000 */
[----:B------:R1:W2:Y:S01]  /*212c0*/  SHFL.IDX PT, R2, R56, R3, 0x1c1f ;  /* 0x001c1f0338027589 */ /* 0x0002a200000e0000 */
[----:B---3--:R-:W-:Y:S02]  /*212d0*/  SEL R36, R38, R27, P0 ;  /* 0x0000001b26247207 */ /* 0x008fe40000000000 */
[----:B------:R-:W-:Y:S01]  /*212e0*/  SEL R34, R25, R34, P0 ;  /* 0x0000002219227207 */ /* 0x000fe20000000000 */
[----:B------:R-:W3:Y:S01]  /*212f0*/  SHFL.IDX PT, R66, R66, R3, 0x1c1f ;  /* 0x001c1f0342427589 */ /* 0x000ee200000e0000 */
[----:B------:R-:W-:-:S02]  /*21300*/  SEL R38, R27, R38, P0 ;  /* 0x000000261b267207 */ /* 0x000fc40000000000 */
[----:B------:R-:W-:Y:S01]  /*21310*/  SEL R42, R42, R31, P0 ;  /* 0x0000001f2a2a7207 */ /* 0x000fe20000000000 */
[----:B------:R-:W4:Y:S01]  /*21320*/  SHFL.IDX PT, R68, R68, R3, 0x1c1f ;  /* 0x001c1f0344447589 */ /* 0x000f2200000e0000 */
[----:B-1----:R-:W-:-:S03]  /*21330*/  SEL R56, R37, R58, P0 ;  /* 0x0000003a25387207 */ /* 0x002fc60000000000 */
[----:B------:R-:W-:Y:S01]  /*21340*/  SHFL.IDX PT, R45, R45, R0, 0x1c1f ;  /* 0x001c1f002d2d7589 */ /* 0x000fe200000e0000 */
[----:B------:R-:W-:-:S03]  /*21350*/  SEL R58, R58, R37, P0 ;  /* 0x000000253a3a7207 */ /* 0x000fc60000000000 */
[----:B------:R-:W-:Y:S04]  /*21360*/  SHFL.IDX PT, R47, R47, R0, 0x1c1f ;  /* 0x001c1f002f2f7589 */ /* 0x000fe800000e0000 */
[----:B------:R-:W-:Y:S01]  /*21370*/  SHFL.IDX PT, R57, R57, R0, 0x1c1f ;  /* 0x001c1f0039397589 */ /* 0x000fe200000e0000 */
[----:B0-----:R-:W-:Y:S02]  /*21380*/  SEL R5, R41, R54, P0 ;  /* 0x0000003629057207 */ /* 0x001fe40000000000 */
[----:B------:R-:W-:Y:S01]  /*21390*/  SEL R7, R54, R41, P0 ;  /* 0x0000002936077207 */ /* 0x000fe20000000000 */
[----:B------:R-:W-:Y:S01]  /*213a0*/  SHFL.IDX PT, R59, R59, R0, 0x1c1f ;  /* 0x001c1f003b3b7589 */ /* 0x000fe200000e0000 */
[----:B--2---:R-:W-:-:S03]  /*213b0*/  SEL R11, R2, R43, P0 ;  /* 0x0000002b020b7207 */ /* 0x004fc60000000000 */
[----:B------:R0:W1:Y:S01]  /*213c0*/  SHFL.IDX PT, R21, R24, R3, 0x1c1f ;  /* 0x001c1f0318157589 */ /* 0x00006200000e0000 */
[----:B---3--:R-:W-:Y:S02]  /*213d0*/  SEL R33, R49, R66, P0 ;  /* 0x0000004231217207 */ /* 0x008fe40000000000 */
[----:B------:R-:W-:Y:S01]  /*213e0*/  SEL R35, R66, R49, P0 ;  /* 0x0000003142237207 */ /* 0x000fe20000000000 */
[----:B------:R2:W3:Y:S01]  /*213f0*/  SHFL.IDX PT, R20, R60, R3, 0x1c1f ;  /* 0x001c1f033c147589 */ /* 0x0004e200000e0000 */
[----:B----4-:R-:W-:-:S03]  /*21400*/  SEL R37, R51, R68, P0 ;  /* 0x0000004433257207 */ /* 0x010fc60000000000 */
[----:B------:R-:W4:Y:S01]  /*21410*/  SHFL.IDX PT, R64, R64, R3, 0x1c1f ;  /* 0x001c1f0340407589 */ /* 0x000f2200000e0000 */
[----:B0-----:R-:W-:-:S03]  /*21420*/  SEL R24, R26, R9, P0 ;  /* 0x000000091a187207 */ /* 0x001fc60000000000 */
[----:B------:R-:W0:Y:S01]  /*21430*/  SHFL.IDX PT, R72, R72, R3, 0x1c1f ;  /* 0x001c1f0348487589 */ /* 0x000e2200000e0000 */
[----:B------:R-:W-:Y:S02]  /*21440*/  SEL R26, R9, R26, P0 ;  /* 0x0000001a091a7207 */ /* 0x000fe40000000000 */
[----:B--2---:R-:W-:Y:S01]  /*21450*/  SEL R60, R62, R39, P0 ;  /* 0x000000273e3c7207 */ /* 0x004fe20000000000 */
[----:B------:R-:W2:Y:S01]  /*21460*/  SHFL.IDX PT, R74, R74, R3, 0x1c1f ;  /* 0x001c1f034a4a7589 */ /* 0x000ea200000e0000 */
[----:B------:R-:W-:Y:S02]  /*21470*/  SEL R62, R39, R62, P0 ;  /* 0x0000003e273e7207 */ /* 0x000fe40000000000 */
[----:B------:R-:W-:Y:S01]  /*21480*/  SEL R9, R43, R2, P0 ;  /* 0x000000022b097207 */ /* 0x000fe20000000000 */
[----:B------:R-:W-:Y:S01]  /*21490*/  SHFL.IDX PT, R55, R55, R0, 0x1c1f ;  /* 0x001c1f0037377589 */ /* 0x000fe200000e0000 */
[----:B------:R-:W-:-:S03]  /*214a0*/  SEL R39, R68, R51, P0 ;  /* 0x0000003344277207 */ /* 0x000fc60000000000 */
[----:B------:R-:W-:Y:S01]  /*214b0*/  SHFL.IDX PT, R61, R61, R0, 0x1c1f ;  /* 0x001c1f003d3d7589 */ /* 0x000fe200000e0000 */
[----:B-1----:R-:W-:Y:S02]  /*214c0*/  SEL R28, R30, R21, P0 ;  /* 0x000000151e1c7207 */ /* 0x002fe40000000000 */
[----:B------:R-:W-:Y:S01]  /*214d0*/  SEL R30, R21, R30, P0 ;  /* 0x0000001e151e7207 */ /* 0x000fe20000000000 */
[----:B------:R-:W-:Y:S01]  /*214e0*/  SHFL.IDX PT, R63, R63, R0, 0x1c1f ;  /* 0x001c1f003f3f7589 */ /* 0x000fe200000e0000 */
[----:B---3--:R-:W-:Y:S02]  /*214f0*/  SEL R25, R45, R20, P0 ;  /* 0x000000142d197207 */ /* 0x008fe40000000000 */
[----:B------:R-:W-:Y:S01]  /*21500*/  SEL R27, R20, R45, P0 ;  /* 0x0000002d141b7207 */ /* 0x000fe20000000000 */
[----:B------:R-:W1:Y:S01]  /*21510*/  SHFL.IDX PT, R70, R70, R3, 0x1c1f ;  /* 0x001c1f0346467589 */ /* 0x000e6200000e0000 */
[----:B----4-:R-:W-:Y:S02]  /*21520*/  SEL R29, R47, R64, P0 ;  /* 0x000000402f1d7207 */ /* 0x010fe40000000000 */
[----:B------:R-:W-:Y:S01]  /*21530*/  SEL R31, R64, R47, P0 ;  /* 0x0000002f401f7207 */ /* 0x000fe20000000000 */
[----:B------:R-:W3:Y:S01]  /*21540*/  SHFL.IDX PT, R76, R76, R3, 0x1c1f ;  /* 0x001c1f034c4c7589 */ /* 0x000ee200000e0000 */
[----:B0-----:R-:W-:-:S02]  /*21550*/  SEL R41, R57, R72, P0 ;  /* 0x0000004839297207 */ /* 0x001fc40000000000 */
[----:B------:R-:W-:Y:S01]  /*21560*/  SEL R43, R72, R57, P0 ;  /* 0x00000039482b7207 */ /* 0x000fe20000000000 */
[----:B------:R-:W0:Y:S01]  /*21570*/  SHFL.IDX PT, R78, R78, R3, 0x1c1f ;  /* 0x001c1f034e4e7589 */ /* 0x000e2200000e0000 */
[----:B--2---:R-:W-:Y:S02]  /*21580*/  SEL R49, R59, R74, P0 ;  /* 0x0000004a3b317207 */ /* 0x004fe40000000000 */
[----:B------:R-:W-:Y:S01]  /*21590*/  SEL R51, R74, R59, P0 ;  /* 0x0000003b4a337207 */ /* 0x000fe20000000000 */
[----:B------:R-:W2:Y:S04]  /*215a0*/  SHFL.IDX PT, R80, R80, R3, 0x1c1f ;  /* 0x001c1f0350507589 */ /* 0x000ea800000e0000 */
[----:B------:R4:W2:Y:S01]  /*215b0*/  SHFL.IDX PT, R65, R65, R0, 0x1c1f ;  /* 0x001c1f0041417589 */ /* 0x0008a200000e0000 */
[----:B-1----:R-:W-:-:S02]  /*215c0*/  SEL R13, R55, R70, P0 ;  /* 0x00000046370d7207 */ /* 0x002fc40000000000 */
[----:B------:R-:W-:Y:S01]  /*215d0*/  SEL R15, R70, R55, P0 ;  /* 0x00000037460f7207 */ /* 0x000fe20000000000 */
[----:B----4-:R-:W-:Y:S01]  /*215e0*/  IMAD.MOV.U32 R0, RZ, RZ, RZ ;  /* 0x000000ffff007224 */ /* 0x010fe200078e00ff */
[----:B---3--:R-:W-:Y:S02]  /*215f0*/  SEL R45, R61, R76, P0 ;  /* 0x0000004c3d2d7207 */ /* 0x008fe40000000000 */
[----:B------:R-:W-:Y:S02]  /*21600*/  SEL R47, R76, R61, P0 ;  /* 0x0000003d4c2f7207 */ /* 0x000fe40000000000 */
[----:B0-----:R-:W-:Y:S02]  /*21610*/  SEL R57, R63, R78, P0 ;  /* 0x0000004e3f397207 */ /* 0x001fe40000000000 */
[----:B------:R-:W-:-:S07]  /*21620*/  SEL R59, R78, R63, P0 ;  /* 0x0000003f4e3b7207 */ /* 0x000fce0000000000 */
.L_x_3592:
[----:B------:R-:W3:Y:S04]  /*21630*/  LDL.LU R2, [R1+0x4] ;  /* 0x0000040001027983 */ /* 0x000ee80000300800 */
[----:B------:R-:W4:Y:S01]  /*21640*/  LDL.LU R54, [R1+0x8] ;  /* 0x0000080001367983 */ /* 0x000f220000300800 */
[----:B------:R-:W-:Y:S05]  /*21650*/  WARPSYNC.ALL ;  /* 0x0000000000007948 */ /* 0x000fea0003800000 */
[----:B------:R-:W-:Y:S01]  /*21660*/  BAR.SYNC.DEFER_BLOCKING 0x1, 0x100 ;  /* 0x0044000000007b1d */ /* 0x000fe20000010000 */
[----:B--2---:R-:W-:-:S02]  /*21670*/  SEL R61, R65, R80, P0 ;  /* 0x00000050413d7207 */ /* 0x004fc40000000000 */
[----:B------:R-:W-:-:S03]  /*21680*/  SEL R63, R80, R65, P0 ;  /* 0x00000041503f7207 */ /* 0x000fc60000000000 */
[----:B------:R-:W-:Y:S02]  /*21690*/  ULDC.64 UR4, c[0x0][0xbd8] ;  /* 0x0002f60000047ab9 */ /* 0x000fe40000000a00 */
[----:B------:R-:W-:-:S04]  /*216a0*/  ISETP.NE.U32.AND P1, PT, RZ, UR4, PT ;  /* 0x00000004ff007c0c */ /* 0x000fc8000bf25070 */
[----:B------:R-:W-:Y:S01]  /*216b0*/  ISETP.NE.AND.EX P1, PT, RZ, UR5, PT, P1 ;  /* 0x00000005ff007c0c */ /* 0x000fe2000bf25310 */
[----:B------:R-:W-:Y:S04]  /*216c0*/  STSM.16.M88.4 [R75], R4 ;  /* 0x000000044b007844 */ /* 0x000fe80000000200 */
[----:B------:R0:W-:Y:S04]  /*216d0*/  STSM.16.M88.4 [R85], R8 ;  /* 0x0000000855007844 */ /* 0x0001e80000000200 */
[----:B------:R-:W-:Y:S04]  /*216e0*/  STSM.16.M88.4 [R84], R24 ;  /* 0x0000001854007844 */ /* 0x000fe80000000200 */
        /* <DEDUP_REMOVED lines=9> */
[----:B------:R-:W-:-:S05]  /*21780*/  LEA R3, R232, R230, 0x6 ;  /* 0x000000e6e8037211 */ /* 0x000fca00078e30ff */
[----:B------:R-:W-:Y:S01]  /*21790*/  IMAD.WIDE R52, R3, 0x2, R52 ;  /* 0x0000000203347825 */ /* 0x000fe200078e0234 */
[----:B------:R-:W-:Y:S01]  /*217a0*/  BAR.SYNC.DEFER_BLOCKING 0x1, 0x100 ;  /* 0x0044000000007b1d */ /* 0x000fe20000010000 */
[----:B---3--:R-:W-:-:S04]  /*217b0*/  IADD3 R20, P2, R2, UR4, RZ ;  /* 0x0000000402147c10 */ /* 0x008fc8000ff5e0ff */
[----:B----4-:R-:W-:Y:S01]  /*217c0*/  IADD3.X R21, R54, UR5, RZ, P2, !PT ;  /* 0x0000000536157c10 */ /* 0x010fe200097fe4ff */
[----:B------:R-:W-:Y:S02]  /*217d0*/  ULDC.64 UR4, c[0x0][0xbe0] ;  /* 0x0002f80000047ab9 */ /* 0x000fe40000000a00 */
[----:B------:R-:W-:Y:S02]  /*217e0*/  ISETP.NE.U32.AND P0, PT, RZ, UR4, PT ;  /* 0x00000004ff007c0c */ /* 0x000fe4000bf05070 */
[----:B------:R2:W5:Y:S01]  /*217f0*/  @P1 LDG.E R0, desc[UR54][R20.64] ;  /* 0x0000003614001981 */ /* 0x000562000c1e1900 */
[----:B0-----:R-:W-:Y:S02]  /*21800*/  IADD3 R9, P2, R52, 0x1000, RZ ;  /* 0x0000100034097810 */ /* 0x001fe40007f5e0ff */
[----:B------:R-:W-:-:S13]  /*21810*/  ISETP.NE.AND.EX P0, PT, RZ, UR5, PT, P0 ;  /* 0x00000005ff007c0c */ /* 0x000fda000bf05300 */
[----:B------:R-:W-:Y:S01]  /*21820*/  @P0 IADD3 R2, P3, R2, UR4, RZ ;  /* 0x0000000402020c10 */ /* 0x000fe2000ff7e0ff */
[----:B------:R-:W-:Y:S02]  /*21830*/  ULDC UR4, c[0x0][0xa88] ;  /* 0x0002a20000047ab9 */ /* 0x000fe40000000800 */
[----:B-1----:R-:W-:Y:S01]  /*21840*/  IMAD.U32 R60, RZ, RZ, UR4 ;  /* 0x00000004ff3c7e24 */ /* 0x002fe2000f8e00ff */
[----:B------:R-:W-:-:S05]  /*21850*/  @P0 IADD3.X R3, R54, UR5, RZ, P3, !PT ;  /* 0x0000000536030c10 */ /* 0x000fca0009ffe4ff */
[----:B------:R2:W5:Y:S01]  /*21860*/  @P0 LDG.E R60, desc[UR54][R2.64] ;  /* 0x00000036023c0981 */ /* 0x000562000c1e1900 */
[----:B------:R-:W-:Y:S05]  /*21870*/  @P0 BRA `(.L_x_3360) ;  /* 0x0000000000100947 */ /* 0x000fea0003800000 */
[----:B------:R-:W-:Y:S05]  /*21880*/  @!P1 BRA `(.L_x_3360) ;  /* 0x00000000000c9947 */ /* 0x000fea0003800000 */
[----:B--2---:R-:W2:Y:S04]  /*21890*/  LDG.E R3, desc[UR54][R20.64] ;  /* 0x0000003614037981 */ /* 0x004ea8000c1e1900 */
[----:B-----5:R-:W2:Y:S02]  /*218a0*/  LDG.E R60, desc[UR54][R20.64+0x4] ;  /* 0x00000436143c7981 */ /* 0x020ea4000c1e1900 */
[----:B--2---:R-:W-:-:S07]  /*218b0*/  IMAD.IADD R60, R60, 0x1, -R3 ;  /* 0x000000013c3c7824 */ /* 0x004fce00078e0a03 */
.L_x_3360:
[----:B------:R-:W3:Y:S01]  /*218c0*/  LDL.LU R10, [R1+0xc] ;  /* 0x00000c00010a7983 */ /* 0x000ee20000300800 */
[----:B------:R-:W-:-:S03]  /*218d0*/  ULDC.64 UR4, c[0x0][0xb70] ;  /* 0x0002dc0000047ab9 */ /* 0x000fc60000000a00 */
[----:B------:R-:W4:Y:S04]  /*218e0*/  LDL R6, [R1+0x44] ;  /* 0x0000440001067983 */ /* 0x000f280000100800 */
[----:B------:R-:W4:Y:S04]  /*218f0*/  LDL.LU R65, [R1] ;  /* 0x0000000001417983 */ /* 0x000f280000300800 */
[----:B------:R-:W4:Y:S01]  /*21900*/  LDL.LU R64, [R1+0x18] ;  /* 0x0000180001407983 */ /* 0x000f220000300800 */
[--C-:B--2--5:R-:W-:Y:S01]  /*21910*/  SHF.R.S32.HI R3, RZ, 0x1f, R0.reuse ;  /* 0x0000001fff037819 */ /* 0x124fe20000011400 */
[----:B------:R-:W-:Y:S01]  /*21920*/  IMAD.MOV.U32 R2, RZ, RZ, R0 ;  /* 0x000000ffff027224 */ /* 0x000fe200078e0000 */
[----:B------:R-:W-:-:S02]  /*21930*/  SEL R237, R237, RZ, !P1 ;  /* 0x000000ffeded7207 */ /* 0x000fc40004800000 */
[----:B------:R-:W-:Y:S02]  /*21940*/  LOP3.LUT R8, R9, 0x380, RZ, 0xc0, !PT ;  /* 0x0000038009087812 */ /* 0x000fe400078ec0ff */
[----:B------:R-:W-:Y:S02]  /*21950*/  IADD3 R33, P0, R52, 0x5000, RZ ;  /* 0x0000500034217810 */ /* 0x000fe40007f1e0ff */
[----:B------:R-:W-:Y:S02]  /*21960*/  SHF.R.U64 R8, R8, 0x3, RZ ;  /* 0x0000000308087819 */ /* 0x000fe400000012ff */
[----:B------:R-:W-:Y:S02]  /*21970*/  IADD3 R13, P3, R52, 0x2000, RZ ;  /* 0x00002000340d7810 */ /* 0x000fe40007f7e0ff */
        /* <DEDUP_REMOVED lines=20> */
[----:B------:R-:W-:Y:S01]  /*21ac0*/  IMAD.X R25, RZ, RZ, R53, P4 ;  /* 0x000000ffff197224 */ /* 0x000fe200020e0635 */
[----:B------:R-:W-:Y:S02]  /*21ad0*/  LOP3.LUT R28, R28, R29, RZ, 0x3c, !PT ;  /* 0x0000001d1c1c7212 */ /* 0x000fe400078e3cff */
[----:B------:R-:W-:Y:S02]  /*21ae0*/  LOP3.LUT R40, R40, R41, RZ, 0x3c, !PT ;  /* 0x0000002928287212 */ /* 0x000fe400078e3cff */
[----:B------:R-:W-:-:S02]  /*21af0*/  IADD3.X R29, RZ, R53, RZ, P5, !PT ;  /* 0x00000035ff1d7210 */ /* 0x000fc40002ffe4ff */
[C---:B------:R-:W-:Y:S02]  /*21b00*/  IADD3 R45, P3, R52.reuse, 0x8000, RZ ;  /* 0x00008000342d7810 */ /* 0x040fe40007f7e0ff */
[C---:B------:R-:W-:Y:S02]  /*21b10*/  IADD3 R49, P4, R52.reuse, 0x9000, RZ ;  /* 0x0000900034317810 */ /* 0x040fe40007f9e0ff */
[----:B------:R-:W-:Y:S02]  /*21b20*/  IADD3 R55, P5, R52, 0xa000, RZ ;  /* 0x0000a00034377810 */ /* 0x000fe40007fbe0ff */
[----:B------:R-:W-:Y:S02]  /*21b30*/  IADD3.X R41, RZ, R53, RZ, P2, !PT ;  /* 0x00000035ff297210 */ /* 0x000fe400017fe4ff */
        /* <DEDUP_REMOVED lines=12> */
[----:B------:R-:W-:-:S02]  /*21c00*/  SHF.R.S32.HI R231, RZ, 0x1f, R230 ;  /* 0x0000001fffe77819 */ /* 0x000fc400000114e6 */
[----:B------:R-:W-:Y:S01]  /*21c10*/  SHF.R.S32.HI R233, RZ, 0x1f, R232 ;  /* 0x0000001fffe97819 */ /* 0x000fe200000114e8 */
[----:B------:R-:W-:Y:S01]  /*21c20*/  BSSY B1, `(.L_x_3361) ;  /* 0x000006d000017945 */ /* 0x000fe20003800000 */
[----:B---3--:R-:W-:Y:S02]  /*21c30*/  SEL R62, R10, RZ, !P1 ;  /* 0x000000ff0a3e7207 */ /* 0x008fe40004800000 */
[----:B------:R-:W0:Y:S01]  /*21c40*/  S2R R10, SR_TID.X ;  /* 0x00000000000a7919 */ /* 0x000e220000002100 */
[----:B----4-:R-:W-:Y:S02]  /*21c50*/  SHF.R.S32.HI R61, RZ, 0x1f, R65 ;  /* 0x0000001fff3d7819 */ /* 0x010fe40000011441 */
[----:B------:R-:W-:-:S03]  /*21c60*/  LEA R11, R64, R6, 0x7 ;  /* 0x00000006400b7211 */ /* 0x000fc600078e38ff */
[----:B------:R-:W-:-:S04]  /*21c70*/  IMAD R4, R61, UR4, RZ ;  /* 0x000000043d047c24 */ /* 0x000fc8000f8e02ff */
[C---:B------:R-:W-:Y:S02]  /*21c80*/  IMAD R7, R65.reuse, UR5, R4 ;  /* 0x0000000541077c24 */ /* 0x040fe4000f8e0204 */
[----:B------:R-:W-:Y:S01]  /*21c90*/  IMAD.WIDE.U32 R4, R65, UR4, R2 ;  /* 0x0000000441047c25 */ /* 0x000fe2000f8e0002 */
[----:B------:R-:W-:-:S03]  /*21ca0*/  ULDC.64 UR4, c[0x0][0xb78] ;  /* 0x0002de0000047ab9 */ /* 0x000fc60000000a00 */
[----:B------:R-:W-:Y:S01]  /*21cb0*/  IMAD.IADD R5, R5, 0x1, R7 ;  /* 0x0000000105057824 */ /* 0x000fe200078e0207 */
[----:B------:R-:W-:Y:S01]  /*21cc0*/  SHF.R.S32.HI R7, RZ, 0x1f, R11 ;  /* 0x0000001fff077819 */ /* 0x000fe2000001140b */
[----:B------:R-:W-:Y:S02]  /*21cd0*/  IMAD R2, R62, UR4, RZ ;  /* 0x000000043e027c24 */ /* 0x000fe4000f8e02ff */
[----:B------:R-:W-:-:S04]  /*21ce0*/  IMAD.WIDE.U32 R4, R237, UR4, R4 ;  /* 0x00000004ed047c25 */ /* 0x000fc8000f8e0004 */
[----:B------:R-:W-:Y:S01]  /*21cf0*/  IMAD R6, R237, UR5, R2 ;  /* 0x00000005ed067c24 */ /* 0x000fe2000f8e0202 */
[----:B------:R-:W-:Y:S01]  /*21d00*/  IADD3 R2, P1, R11, R4, RZ ;  /* 0x000000040b027210 */ /* 0x000fe20007f3e0ff */
[----:B------:R-:W-:Y:S01]  /*21d10*/  ULDC.64 UR4, c[0x0][0xb40] ;  /* 0x0002d00000047ab9 */ /* 0x000fe20000000a00 */
[----:B0-----:R-:W-:Y:S02]  /*21d20*/  VIADD R14, R10, 0xffffff80 ;  /* 0xffffff800a0e7836 */ /* 0x001fe40000000000 */
[----:B------:R-:W-:Y:S01]  /*21d30*/  IADD3.X R7, R7, R5, R6, P1, !PT ;  /* 0x0000000507077210 */ /* 0x000fe20000ffe406 */
[----:B------:R-:W-:Y:S01]  /*21d40*/  VIADD R5, R11, 0x8 ;  /* 0x000000080b057836 */ /* 0x000fe20000000000 */
[C---:B------:R-:W-:Y:S02]  /*21d50*/  LEA R20, P1, R2.reuse, UR4, 0x2 ;  /* 0x0000000402147c11 */ /* 0x040fe4000f8210ff */
[----:B------:R-:W-:Y:S02]  /*21d60*/  SHF.R.S32.HI R10, RZ, 0x1f, R14 ;  /* 0x0000001fff0a7819 */ /* 0x000fe4000001140e */
[----:B------:R-:W-:Y:S01]  /*21d70*/  LEA.HI.X R21, R2, UR5, R7, 0x2, P1 ;  /* 0x0000000502157c11 */ /* 0x000fe200088f1407 */
[----:B------:R-:W-:Y:S01]  /*21d80*/  ULDC.64 UR4, c[0x0][0xaa0] ;  /* 0x0002a80000047ab9 */ /* 0x000fe20000000a00 */
[----:B------:R-:W-:-:S02]  /*21d90*/  LEA.HI R10, R10, R14, RZ, 0x7 ;  /* 0x0000000e0a0a7211 */ /* 0x000fc400078f38ff */
[----:B------:R-:W-:Y:S02]  /*21da0*/  IADD3 R37, P1, R52, 0x6000, RZ ;  /* 0x0000600034257810 */ /* 0x000fe40007f3e0ff */
[----:B------:R-:W-:Y:S02]  /*21db0*/  LOP3.LUT R10, R10, 0xffffff80, RZ, 0xc0, !PT ;  /* 0xffffff800a0a7812 */ /* 0x000fe400078ec0ff */
[----:B------:R-:W-:Y:S02]  /*21dc0*/  LOP3.LUT R36, R37, 0x380, RZ, 0xc0, !PT ;  /* 0x0000038025247812 */ /* 0x000fe400078ec0ff */
[----:B------:R-:W-:Y:S01]  /*21dd0*/  LOP3.LUT R2, R52, 0x380, RZ, 0xc0, !PT ;  /* 0x0000038034027812 */ /* 0x000fe200078ec0ff */
[----:B------:R-:W-:Y:S01]  /*21de0*/  IMAD.IADD R10, R14, 0x1, -R10 ;  /* 0x000000010e0a7824 */ /* 0x000fe200078e0a0a */
[----:B------:R-:W-:Y:S02]  /*21df0*/  SHF.R.U64 R36, R36, 0x3, RZ ;  /* 0x0000000324247819 */ /* 0x000fe400000012ff */
[----:B------:R-:W-:-:S02]  /*21e00*/  IADD3 R7, P2, R52, 0xb000, RZ ;  /* 0x0000b00034077810 */ /* 0x000fc40007f5e0ff */
[----:B------:R-:W-:Y:S02]  /*21e10*/  LOP3.LUT P0, RZ, R10, 0x3, RZ, 0xc0, !PT ;  /* 0x000000030aff7812 */ /* 0x000fe4000780c0ff */
[----:B------:R-:W-:Y:S01]  /*21e20*/  LOP3.LUT R36, R36, R37, RZ, 0x3c, !PT ;  /* 0x0000002524247212 */ /* 0x000fe200078e3cff */
[--C-:B------:R-:W-:Y:S01]  /*21e30*/  IMAD.X R37, RZ, RZ, R53.reuse, P1 ;  /* 0x000000ffff257224 */ /* 0x100fe200008e0635 */
[-C--:B------:R-:W-:Y:S01]  /*21e40*/  ISETP.GE.OR P1, PT, R11, R60.reuse, P0 ;  /* 0x0000003c0b00720c */ /* 0x080fe20000726670 */
[----:B------:R-:W-:Y:S01]  /*21e50*/  IMAD.X R57, RZ, RZ, R53, P2 ;  /* 0x000000ffff397224 */ /* 0x000fe200010e0635 */
[----:B------:R-:W-:Y:S02]  /*21e60*/  ISETP.GE.OR P0, PT, R5, R60, P0 ;  /* 0x0000003c0500720c */ /* 0x000fe40000706670 */
[----:B------:R-:W-:Y:S02]  /*21e70*/  SHF.R.U64 R5, R2, 0x3, RZ ;  /* 0x0000000302057819 */ /* 0x000fe400000012ff */
[----:B------:R-:W-:-:S02]  /*21e80*/  LOP3.LUT R2, R7, 0x380, RZ, 0xc0, !PT ;  /* 0x0000038007027812 */ /* 0x000fc400078ec0ff */
[----:B------:R-:W-:Y:S02]  /*21e90*/  LOP3.LUT R4, R5, R52, RZ, 0x3c, !PT ;  /* 0x0000003405047212 */ /* 0x000fe400078e3cff */
[----:B------:R-:W-:Y:S02]  /*21ea0*/  SHF.R.U64 R2, R2, 0x3, RZ ;  /* 0x0000000302027819 */ /* 0x000fe400000012ff */
[----:B------:R-:W-:Y:S01]  /*21eb0*/  MOV R5, R53 ;  /* 0x0000003500057202 */ /* 0x000fe20000000f00 */
[----:B------:R-:W-:Y:S01]  /*21ec0*/  @!P1 STG.E desc[UR54][R20.64], R122 ;  /* 0x0000007a14009986 */ /* 0x000fe2000c101936 */
[----:B------:R-:W-:-:S03]  /*21ed0*/  LOP3.LUT R56, R2, R7, RZ, 0x3c, !PT ;  /* 0x0000000702387212 */ /* 0x000fc600078e3cff */
[----:B------:R0:W-:Y:S04]  /*21ee0*/  @!P0 STG.E desc[UR54][R20.64+0x20], R124 ;  /* 0x0000207c14008986 */ /* 0x0001e8000c101936 */
[----:B------:R-:W5:Y:S04]  /*21ef0*/  LD.E.128 R4, desc[UR54][R4.64] ;  /* 0x0000003604047980 */ /* 0x000f68000c101d00 */
[----:B------:R-:W5:Y:S04]  /*21f00*/  LD.E.128 R8, desc[UR54][R8.64] ;  /* 0x0000003608087980 */ /* 0x000f68000c101d00 */
[----:B------:R-:W5:Y:S01]  /*21f10*/  LD.E.128 R12, desc[UR54][R12.64] ;  /* 0x000000360c0c7980 */ /* 0x000f62000c101d00 */
[----:B0-----:R-:W-:-:S03]  /*21f20*/  IMAD R21, R3, UR4, RZ ;  /* 0x0000000403157c24 */ /* 0x001fc6000f8e02ff */
        /* <DEDUP_REMOVED lines=19> */
[----:B------:R-:W-:Y:S02]  /*22060*/  IMAD.IADD R3, R3, 0x1, R21 ;  /* 0x0000000103037824 */ /* 0x000fe400078e0215 */
[C---:B------:R-:W-:Y:S01]  /*22070*/  VIADD R0, R232.reuse, 0x20 ;  /* 0x00000020e8007836 */ /* 0x040fe20000000000 */
[CC--:B------:R-:W-:Y:S01]  /*22080*/  ISETP.GE.AND P3, PT, R232.reuse, R63.reuse, PT ;  /* 0x0000003fe800720c */ /* 0x0c0fe20003f66270 */
[----:B------:R-:W-:Y:S02]  /*22090*/  IMAD R61, R61, UR4, RZ ;  /* 0x000000043d3d7c24 */ /* 0x000fe4000f8e02ff */
[----:B------:R-:W-:Y:S01]  /*220a0*/  VIADD R20, R232, 0x40 ;  /* 0x00000040e8147836 */ /* 0x000fe20000000000 */
[-C--:B------:R-:W-:Y:S01]  /*220b0*/  ISETP.GE.AND P0, PT, R0, R63.reuse, PT ;  /* 0x0000003f0000720c */ /* 0x080fe20003f06270 */
[C---:B------:R-:W-:Y:S02]  /*220c0*/  IMAD R61, R65.reuse, UR5, R61 ;  /* 0x00000005413d7c24 */ /* 0x040fe4000f8e023d */
[----:B------:R-:W-:Y:S01]  /*220d0*/  IMAD.WIDE.U32 R2, R65, UR4, R2 ;  /* 0x0000000441027c25 */ /* 0x000fe2000f8e0002 */
[----:B------:R-:W-:Y:S01]  /*220e0*/  ULDC.64 UR4, c[0x0][0xae8] ;  /* 0x0002ba0000047ab9 */ /* 0x000fe20000000a00 */
[----:B------:R-:W-:-:S02]  /*220f0*/  ISETP.GE.AND P1, PT, R20, R63, PT ;  /* 0x0000003f1400720c */ /* 0x000fc40003f26270 */
[----:B------:R-:W-:Y:S01]  /*22100*/  VIADD R0, R18, 0x33420 ;  /* 0x0003342012007836 */ /* 0x000fe20000000000 */
[----:B------:R-:W-:Y:S01]  /*22110*/  IADD3 R3, R3, R61, RZ ;  /* 0x0000003d03037210 */ /* 0x000fe20007ffe0ff */
[----:B------:R-:W-:Y:S02]  /*22120*/  VIADD R21, R232, 0x60 ;  /* 0x00000060e8157836 */ /* 0x000fe40000000000 */
[----:B------:R-:W-:Y:S01]  /*22130*/  IMAD R20, R62, UR4, RZ ;  /* 0x000000043e147c24 */ /* 0x000fe2000f8e02ff */
[----:B------:R-:W-:Y:S01]  /*22140*/  PRMT R0, RZ, 0x654, R0 ;  /* 0x00000654ff007816 */ /* 0x000fe20000000000 */
[----:B------:R-:W-:Y:S01]  /*22150*/  IMAD.WIDE.U32 R60, R237, UR4, R2 ;  /* 0x00000004ed3c7c25 */ /* 0x000fe2000f8e0002 */
[----:B------:R-:W-:Y:S02]  /*22160*/  ISETP.GE.AND P2, PT, R21, R63, PT ;  /* 0x0000003f1500720c */ /* 0x000fe40003f46270 */
[----:B0-----:R0:W-:Y:S01]  /*22170*/  SYNCS.ARRIVE.TRANS64.RED.A1T0 RZ, [R0+URZ], RZ ;  /* 0x000000ff00ff79a7 */ /* 0x0011e2000810043f */
[----:B------:R-:W-:-:S02]  /*22180*/  IMAD R63, R237, UR5, R20 ;  /* 0x00000005ed3f7c24 */ /* 0x000fc4000f8e0214 */
[----:B------:R-:W-:-:S04]  /*22190*/  IMAD.WIDE R20, R64, 0x80, R232 ;  /* 0x0000008040147825 */ /* 0x000fc800078e02e8 */
[----:B------:R-:W-:Y:S01]  /*221a0*/  IMAD.IADD R65, R61, 0x1, R63 ;  /* 0x000000013d417824 */ /* 0x000fe200078e023f */
[----:B0-----:R-:W-:Y:S06]  /*221b0*/  @P3 BRA `(.L_x_3362) ;  /* 0x00000000004c3947 */ /* 0x001fec0003800000 */
[----:B------:R-:W-:Y:S01]  /*221c0*/  ULDC.64 UR4, c[0x0][0xad8] ;  /* 0x0002b60000047ab9 */ /* 0x000fe20000000a00 */
[----:B------:R-:W-:Y:S01]  /*221d0*/  IMAD.MOV.U32 R2, RZ, RZ, R60 ;  /* 0x000000ffff027224 */ /* 0x000fe200078e003c */
[----:B------:R-:W-:Y:S01]  /*221e0*/  ULDC.64 UR6, c[0x0][0xa80] ;  /* 0x0002a00000067ab9 */ /* 0x000fe20000000a00 */
[----:B------:R-:W-:Y:S01]  /*221f0*/  IMAD R63, R21, UR4, RZ ;  /* 0x00000004153f7c24 */ /* 0x000fe2000f8e02ff */
[----:B------:R-:W-:Y:S01]  /*22200*/  IADD3 R0, R230, 0x40, RZ ;  /* 0x00000040e6007810 */ /* 0x000fe20007ffe0ff */
[----:B------:R-:W-:Y:S02]  /*22210*/  IMAD.MOV.U32 R3, RZ, RZ, R65 ;  /* 0x000000ffff037224 */ /* 0x000fe400078e0041 */
[C---:B------:R-:W-:Y:S02]  /*22220*/  IMAD R63, R20.reuse, UR5, R63 ;  /* 0x00000005143f7c24 */ /* 0x040fe4000f8e023f */
[----:B------:R-:W-:Y:S01]  /*22230*/  IMAD.WIDE.U32 R2, R20, UR4, R2 ;  /* 0x0000000414027c25 */ /* 0x000fe2000f8e0002 */
[----:B------:R-:W-:-:S02]  /*22240*/  ULDC UR4, c[0x0][0xa8c] ;  /* 0x0002a30000047ab9 */ /* 0x000fc40000000800 */
[----:B------:R-:W-:Y:S01]  /*22250*/  ISETP.GE.AND P3, PT, R0, UR4, PT ;  /* 0x0000000400007c0c */ /* 0x000fe2000bf66270 */
[----:B------:R-:W-:Y:S01]  /*22260*/  IMAD.IADD R3, R3, 0x1, R63 ;  /* 0x0000000103037824 */ /* 0x000fe200078e023f */
[----:B------:R-:W-:Y:S01]  /*22270*/  LEA R62, P5, R2, UR6, 0x1 ;  /* 0x00000006023e7c11 */ /* 0x000fe2000f8a08ff */
[C---:B------:R-:W-:Y:S01]  /*22280*/  VIADD R64, R230.reuse, 0x80 ;  /* 0x00000080e6407836 */ /* 0x040fe20000000000 */
[----:B------:R-:W-:Y:S02]  /*22290*/  ISETP.GE.AND P4, PT, R230, UR4, PT ;  /* 0x00000004e6007c0c */ /* 0x000fe4000bf86270 */
[----:B------:R-:W-:Y:S02]  /*222a0*/  LEA.HI.X R63, R2, UR7, R3, 0x1, P5 ;  /* 0x00000007023f7c11 */ /* 0x000fe4000a8f0c03 */
[----:B------:R-:W-:-:S05]  /*222b0*/  ISETP.GE.AND P5, PT, R64, UR4, PT ;  /* 0x0000000440007c0c */ /* 0x000fca000bfa6270 */
[----:B-----5:R0:W-:Y:S04]  /*222c0*/  @!P3 STG.E.128 desc[UR54][R62.64+0x80], R28 ;  /* 0x0000801c3e00b986 */ /* 0x0201e8000c101d36 */
[----:B------:R0:W-:Y:S04]  /*222d0*/  @!P4 STG.E.128 desc[UR54][R62.64], R4 ;  /* 0x000000043e00c986 */ /* 0x0001e8000c101d36 */
[----:B------:R0:W-:Y:S02]  /*222e0*/  @!P5 STG.E.128 desc[UR54][R62.64+0x100], R44 ;  /* 0x0001002c3e00d986 */ /* 0x0001e4000c101d36 */
.L_x_3362:
[----:B------:R-:W-:Y:S05]  /*222f0*/  BSYNC B1 ;  /* 0x0000000000017941 */ /* 0x000fea0003800000 */
.L_x_3361:
[----:B------:R-:W-:Y:S04]  /*22300*/  BSSY B1, `(.L_x_3363) ;  /* 0x0000017000017945 */ /* 0x000fe80003800000 */
[----:B------:R-:W-:Y:S05]  /*22310*/  @P0 BRA `(.L_x_3364) ;  /* 0x0000000000540947 */ /* 0x000fea0003800000 */
[----:B0----5:R-:W-:Y:S01]  /*22320*/  IADD3 R5, P0, R20, 0x20, RZ ;  /* 0x0000002014057810 */ /* 0x021fe20007f1e0ff */
[C---:B------:R-:W-:Y:S01]  /*22330*/  VIADD R2, R230.reuse, 0x40 ;  /* 0x00000040e6027836 */ /* 0x040fe20000000000 */
[----:B------:R-:W-:Y:S01]  /*22340*/  ULDC UR4, c[0x0][0xa8c] ;  /* 0x0002a30000047ab9 */ /* 0x000fe20000000800 */
[----:B------:R-:W-:Y:S01]  /*22350*/  ULDC.64 UR6, c[0x0][0xad8] ;  /* 0x0002b60000067ab9 */ /* 0x000fe20000000a00 */
[----:B------:R-:W-:Y:S01]  /*22360*/  IMAD.MOV.U32 R3, RZ, RZ, R65 ;  /* 0x000000ffff037224 */ /* 0x000fe200078e0041 */
[----:B------:R-:W-:Y:S01]  /*22370*/  IADD3 R4, R230, 0x80, RZ ;  /* 0x00000080e6047810 */ /* 0x000fe20007ffe0ff */
[----:B------:R-:W-:Y:S01]  /*22380*/  IMAD.X R0, RZ, RZ, R21, P0 ;  /* 0x000000ffff007224 */ /* 0x000fe200000e0615 */
        /* <DEDUP_REMOVED lines=13> */
[----:B------:R1:W-:Y:S02]  /*22460*/  @!P5 STG.E.128 desc[UR54][R4.64+0x100], R48 ;  /* 0x000100300400d986 */ /* 0x0003e4000c101d36 */
.L_x_3364:
[----:B------:R-:W-:Y:S05]  /*22470*/  BSYNC B1 ;  /* 0x0000000000017941 */ /* 0x000fea0003800000 */
.L_x_3363:
[----:B------:R-:W-:Y:S04]  /*22480*/  BSSY B1, `(.L_x_3365) ;  /* 0x0000017000017945 */ /* 0x000fe80003800000 */
[----:B------:R-:W-:Y:S05]  /*22490*/  @P1 BRA `(.L_x_3366) ;  /* 0x0000000000541947 */ /* 0x000fea0003800000 */
[----:B01---5:R-:W-:Y:S01]  /*224a0*/  IADD3 R5, P0, R20, 0x40, RZ ;  /* 0x0000004014057810 */ /* 0x023fe20007f1e0ff */
[----:B------:R-:W-:Y:S01]  /*224b0*/  ULDC UR4, c[0x0][0xa8c] ;  /* 0x0002a30000047ab9 */ /* 0x000fe20000000800 */
[C---:B------:R-:W-:Y:S01]  /*224c0*/  IADD3 R2, R230.reuse, 0x40, RZ ;  /* 0x00000040e6027810 */ /* 0x040fe20007ffe0ff */
        /* <DEDUP_REMOVED lines=18> */
.L_x_3366:
[----:B------:R-:W-:Y:S05]  /*225f0*/  BSYNC B1 ;  /* 0x0000000000017941 */ /* 0x000fea0003800000 */
.L_x_3365:
[----:B------:R-:W-:Y:S05]  /*22600*/  @P2 BRA `(.L_x_3367) ;  /* 0x0000000c001c2947 */ /* 0x000fea0003800000 */
[----:B012--5:R-:W-:Y:S01]  /*22610*/  IADD3 R5, P0, R20, 0x60, RZ ;  /* 0x0000006014057810 */ /* 0x027fe20007f1e0ff */
[----:B------:R-:W-:Y:S01]  /*22620*/  ULDC.64 UR4, c[0x0][0xad8] ;  /* 0x0002b60000047ab9 */ /* 0x000fe20000000a00 */
[----:B------:R-:W-:Y:S01]  /*22630*/  IMAD.MOV.U32 R2, RZ, RZ, R60 ;  /* 0x000000ffff027224 */ /* 0x000fe200078e003c */
[----:B------:R-:W-:Y:S01]  /*22640*/  ULDC.64 UR6, c[0x0][0xa80] ;  /* 0x0002a00000067ab9 */ /* 0x000fe20000000a00 */
[----:B------:R-:W-:Y:S01]  /*22650*/  IADD3.X R20, RZ, R21, RZ, P0, !PT ;  /* 0x00000015ff147210 */ /* 0x000fe200007fe4ff */
[----:B------:R-:W-:Y:S02]  /*22660*/  IMAD.MOV.U32 R3, RZ, RZ, R65 ;  /* 0x000000ffff037224 */ /* 0x000fe400078e0041 */
[----:B------:R-:W-:Y:S02]  /*22670*/  VIADD R0, R230, 0x40 ;  /* 0x00000040e6007836 */ /* 0x000fe40000000000 */
[----:B------:R-:W-:Y:S02]  /*22680*/  IMAD R20, R20, UR4, RZ ;  /* 0x0000000414147c24 */ /* 0x000fe4000f8e02ff */
[----:B------:R-:W-:Y:S01]  /*22690*/  IMAD.WIDE.U32 R2, R5, UR4, R2 ;  /* 0x0000000405027c25 */ /* 0x000fe2000f8e0002 */
[----:B------:R-:W-:-:S02]  /*226a0*/  ULDC UR4, c[0x0][0xa8c] ;  /* 0x0002a30000047ab9 */ /* 0x000fc40000000800 */
[----:B------:R-:W-:Y:S01]  /*226b0*/  ISETP.GE.AND P1, PT, R230, UR4, PT ;  /* 0x00000004e6007c0c */ /* 0x000fe2000bf26270 */
[----:B------:R-:W-:Y:S01]  /*226c0*/  IMAD R5, R5, UR5, R20 ;  /* 0x0000000505057c24 */ /* 0x000fe2000f8e0214 */
[----:B------:R-:W-:Y:S02]  /*226d0*/  ISETP.GE.AND P2, PT, R0, UR4, PT ;  /* 0x0000000400007c0c */ /* 0x000fe4000bf46270 */
[----:B------:R-:W-:Y:S01]  /*226e0*/  LEA R4, P0, R2, UR6, 0x1 ;  /* 0x0000000602047c11 */ /* 0x000fe2000f8008ff */
[----:B------:R-:W-:Y:S01]  /*226f0*/  IMAD.IADD R3, R3, 0x1, R5 ;  /* 0x0000000103037824 */ /* 0x000fe200078e0205 */
[----:B------:R-:W-:-:S04]  /*22700*/  IADD3 R0, R230, 0x80, RZ ;  /* 0x00000080e6007810 */ /* 0x000fc80007ffe0ff */
[----:B------:R-:W-:Y:S02]  /*22710*/  LEA.HI.X R5, R2, UR7, R3, 0x1, P0 ;  /* 0x0000000702057c11 */ /* 0x000fe400080f0c03 */
[----:B------:R-:W-:-:S03]  /*22720*/  ISETP.GE.AND P0, PT, R0, UR4, PT ;  /* 0x0000000400007c0c */ /* 0x000fc6000bf06270 */
[----:B------:R3:W-:Y:S04]  /*22730*/  @!P1 STG.E.128 desc[UR54][R4.64], R24 ;  /* 0x0000001804009986 */ /* 0x0007e8000c101d36 */
[----:B------:R3:W-:Y:S06]  /*22740*/  @!P2 STG.E.128 desc[UR54][R4.64+0x80], R40 ;  /* 0x000080280400a986 */ /* 0x0007ec000c101d36 */
[----:B------:R-:W-:Y:S05]  /*22750*/  @P0 BRA `(.L_x_3367) ;  /* 0x0000000800c80947 */ /* 0x000fea0003800000 */
[----:B------:R4:W-:Y:S01]  /*22760*/  STG.E.128 desc[UR54][R4.64+0x100], R56 ;  /* 0x0001003804007986 */ /* 0x0009e2000c101d36 */
[----:B------:R-:W-:Y:S05]  /*22770*/  BRA `(.L_x_3367) ;  /* 0x0000000800c07947 */ /* 0x000fea0003800000 */
.L_x_3358:
[----:B------:R-:W2:Y:S01]  /*22780*/  LDL.LU R4, [R1+0x4] ;  /* 0x0000040001047983 */ /* 0x000ea20000300800 */
[----:B------:R-:W-:-:S03]  /*22790*/  ULDC.64 UR4, c[0x0][0xbd8] ;  /* 0x0002f60000047ab9 */ /* 0x000fc60000000a00 */
[----:B------:R-:W3:Y:S01]  /*227a0*/  LDL.LU R0, [R1+0x8] ;  /* 0x0000080001007983 */ /* 0x000ee20000300800 */
[----:B------:R-:W-:Y:S01]  /*227b0*/  ISETP.NE.U32.AND P0, PT, RZ, UR4, PT ;  /* 0x00000004ff007c0c */ /* 0x000fe2000bf05070 */
[----:B------:R-:W-:-:S03]  /*227c0*/  IMAD.MOV.U32 R7, RZ, RZ, RZ ;  /* 0x000000ffff077224 */ /* 0x000fc600078e00ff */
[----:B------:R-:W-:Y:S02]  /*227d0*/  ISETP.NE.AND.EX P0, PT, RZ, UR5, PT, P0 ;  /* 0x00000005ff007c0c */ /* 0x000fe4000bf05300 */
[----:B--2---:R-:W-:-:S04]  /*227e0*/  IADD3 R2, P1, R4, UR4, RZ ;  /* 0x0000000404027c10 */ /* 0x004fc8000ff3e0ff */
[----:B---3--:R-:W-:Y:S01]  /*227f0*/  IADD3.X R3, R0, UR5, RZ, P1, !PT ;  /* 0x0000000500037c10 */ /* 0x008fe20008ffe4ff */
[----:B------:R-:W-:Y:S02]  /*22800*/  ULDC.64 UR4, c[0x0][0xbe0] ;  /* 0x0002f80000047ab9 */ /* 0x000fe40000000a00 */
[----:B------:R-:W-:-:S04]  /*22810*/  ISETP.NE.U32.AND P1, PT, RZ, UR4, PT ;  /* 0x00000004ff007c0c */ /* 0x000fc8000bf25070 */
[----:B------:R2:W5:Y:S01]  /*22820*/  @P0 LDG.E R7, desc[UR54][R2.64] ;  /* 0x0000003602070981 */ /* 0x000562000c1e1900 */
[----:B------:R-:W-:Y:S01]  /*22830*/  ISETP.NE.AND.EX P1, PT, RZ, UR5, PT, P1 ;  /* 0x00000005ff007c0c */ /* 0x000fe2000bf25310 */
[----:B------:R-:W3:-:S12]  /*22840*/  S2R R6, SR_TID.X ;  /* 0x0000000000067919 */ /* 0x000ed80000002100 */
[----:B------:R-:W-:Y:S01]  /*22850*/  @P1 IADD3 R4, P2, R4, UR4, RZ ;  /* 0x0000000404041c10 */ /* 0x000fe2000ff5e0ff */
[----:B------:R-:W-:-:S03]  /*22860*/  ULDC UR4, c[0x0][0xa88] ;  /* 0x0002a20000047ab9 */ /* 0x000fc60000000800 */
[----:B------:R-:W-:Y:S01]  /*22870*/  @P1 IADD3.X R5, R0, UR5, RZ, P2, !PT ;  /* 0x0000000500051c10 */ /* 0x000fe200097fe4ff */
[----:B------:R-:W-:-:S06]  /*22880*/  IMAD.U32 R0, RZ, RZ, UR4 ;  /* 0x00000004ff007e24 */ /* 0x000fcc000f8e00ff */
[----:B------:R2:W5:Y:S01]  /*22890*/  @P1 LDG.E R0, desc[UR54][R4.64] ;  /* 0x0000003604001981 */ /* 0x000562000c1e1900 */
[----:B---3--:R-:W-:-:S05]  /*228a0*/  VIADD R6, R6, 0xffffff80 ;  /* 0xffffff8006067836 */ /* 0x008fca0000000000 */
[----:B------:R-:W-:Y:S01]  /*228b0*/  ISETP.GE.AND P2, PT, R6, 0x80, PT ;  /* 0x000000800600780c */ /* 0x000fe20003f46270 */
[----:B--2---:R-:W-:-:S12]  /*228c0*/  @P1 BRA `(.L_x_3368) ;  /* 0x0000000000101947 */ /* 0x004fd80003800000 */
[----:B------:R-:W-:Y:S05]  /*228d0*/  @!P0 BRA `(.L_x_3368) ;  /* 0x00000000000c8947 */ /* 0x000fea0003800000 */
[----:B------:R-:W2:Y:S04]  /*228e0*/  LDG.E R5, desc[UR54][R2.64] ;  /* 0x0000003602057981 */ /* 0x000ea8000c1e1900 */
[----:B-----5:R-:W2:Y:S02]  /*228f0*/  LDG.E R0, desc[UR54][R2.64+0x4] ;  /* 0x0000043602007981 */ /* 0x020ea4000c1e1900 */
[----:B--2---:R-:W-:-:S07]  /*22900*/  IMAD.IADD R0, R0, 0x1, -R5 ;  /* 0x0000000100007824 */ /* 0x004fce00078e0a05 */
.L_x_3368:
[----:B------:R-:W2:Y:S04]  /*22910*/  LDL.LU R2, [R1+0xc] ;  /* 0x00000c0001027983 */ /* 0x000ea80000300800 */
[----:B------:R-:W3:Y:S04]  /*22920*/  LDL R12, [R1] ;  /* 0x00000000010c7983 */ /* 0x000ee80000100800 */
[----:B------:R4:W5:Y:S01]  /*22930*/  LDL R10, [R1+0x18] ;  /* 0x00001800010a7983 */ /* 0x0009620000100800 */
[----:B------:R-:W-:Y:S01]  /*22940*/  BSSY B1, `(.L_x_3369) ;  /* 0x000001d000017945 */ /* 0x000fe20003800000 */
[----:B------:R-:W-:-:S02]  /*22950*/  SHF.R.S32.HI R231, RZ, 0x1f, R230 ;  /* 0x0000001fffe77819 */ /* 0x000fc400000114e6 */
[----:B------:R-:W-:Y:S02]  /*22960*/  SEL R237, R237, RZ, !P0 ;  /* 0x000000ffeded7207 */ /* 0x000fe40004000000 */
[----:B-----5:R-:W-:Y:S02]  /*22970*/  SHF.R.S32.HI R6, RZ, 0x1f, R7 ;  /* 0x0000001fff067819 */ /* 0x020fe40000011407 */
[----:B--2---:R-:W-:Y:S02]  /*22980*/  SEL R9, R2, RZ, !P0 ;  /* 0x000000ff02097207 */ /* 0x004fe40004000000 */
[----:B---3--:R-:W-:Y:S01]  /*22990*/  SHF.R.S32.HI R8, RZ, 0x1f, R12 ;  /* 0x0000001fff087819 */ /* 0x008fe2000001140c */
[----:B----4-:R-:W-:Y:S06]  /*229a0*/  @P2 BRA `(.L_x_3370) ;  /* 0x0000000000582947 */ /* 0x010fec0003800000 */
[----:B------:R-:W2:Y:S02]  /*229b0*/  S2R R2, SR_TID.X ;  /* 0x0000000000027919 */ /* 0x000ea40000002100 */
[----:B--2---:R-:W-:-:S05]  /*229c0*/  LEA R2, R10, R2, 0x7 ;  /* 0x000000020a027211 */ /* 0x004fca00078e38ff */
        /* <DEDUP_REMOVED lines=20> */
.L_x_3370:
[----:B------:R-:W-:Y:S05]  /*22b10*/  BSYNC B1 ;  /* 0x0000000000017941 */ /* 0x000fea0003800000 */
.L_x_3369:
[----:B------:R-:W-:Y:S01]  /*22b20*/  ULDC.64 UR4, c[0x0][0xaa0] ;  /* 0x0002a80000047ab9 */ /* 0x000fe20000000a00 */
[----:B------:R-:W-:Y:S01]  /*22b30*/  IMAD R11, R10, -0x80, R0 ;  /* 0xffffff800a0b7824 */ /* 0x000fe200078e0200 */
[----:B------:R-:W-:Y:S01]  /*22b40*/  BSSY B1, `(.L_x_3371) ;  /* 0x000002c000017945 */ /* 0x000fe20003800000 */
[----:B--2---:R-:W-:Y:S02]  /*22b50*/  IMAD R4, R6, UR4, RZ ;  /* 0x0000000406047c24 */ /* 0x004fe4000f8e02ff */
[----:B------:R-:W-:Y:S01]  /*22b60*/  IMAD.WIDE.U32 R2, R7, UR4, R230 ;  /* 0x0000000407027c25 */ /* 0x000fe2000f8e00e6 */
[----:B------:R-:W-:-:S03]  /*22b70*/  ISETP.GE.AND P1, PT, R232, R11, PT ;  /* 0x0000000be800720c */ /* 0x000fc60003f26270 */
[----:B------:R-:W-:Y:S01]  /*22b80*/  IMAD R7, R7, UR5, R4 ;  /* 0x0000000507077c24 */ /* 0x000fe2000f8e0204 */
[----:B------:R-:W-:Y:S01]  /*22b90*/  ULDC.64 UR4, c[0x0][0xae0] ;  /* 0x0002b80000047ab9 */ /* 0x000fe20000000a00 */
[----:B------:R-:W-:Y:S02]  /*22ba0*/  VIADD R0, R232, 0x40 ;  /* 0x00000040e8007836 */ /* 0x000fe40000000000 */
[----:B------:R-:W-:Y:S01]  /*22bb0*/  IMAD R4, R8, UR4, RZ ;  /* 0x0000000408047c24 */ /* 0x000fe2000f8e02ff */
[----:B------:R-:W-:Y:S01]  /*22bc0*/  IADD3 R3, R3, R7, RZ ;  /* 0x0000000703037210 */ /* 0x000fe20007ffe0ff */
[----:B------:R-:W-:Y:S01]  /*22bd0*/  VIADD R6, R232, 0x20 ;  /* 0x00000020e8067836 */ /* 0x000fe20000000000 */
[-C--:B------:R-:W-:Y:S01]  /*22be0*/  ISETP.GE.AND P0, PT, R0, R11.reuse, PT ;  /* 0x0000000b0000720c */ /* 0x080fe20003f06270 */
[C---:B------:R-:W-:Y:S01]  /*22bf0*/  IMAD R5, R12.reuse, UR5, R4 ;  /* 0x000000050c057c24 */ /* 0x040fe2000f8e0204 */
[----:B------:R-:W-:Y:S01]  /*22c00*/  SHF.R.S32.HI R7, RZ, 0x1f, R232 ;  /* 0x0000001fff077819 */ /* 0x000fe200000114e8 */
[----:B------:R-:W-:Y:S01]  /*22c10*/  IMAD.WIDE.U32 R2, R12, UR4, R2 ;  /* 0x000000040c027c25 */ /* 0x000fe2000f8e0002 */
[----:B------:R-:W-:Y:S01]  /*22c20*/  ULDC.64 UR4, c[0x0][0xae8] ;  /* 0x0002ba0000047ab9 */ /* 0x000fe20000000a00 */
[----:B------:R-:W-:-:S02]  /*22c30*/  ISETP.GE.AND P2, PT, R6, R11, PT ;  /* 0x0000000b0600720c */ /* 0x000fc40003f46270 */
[----:B------:R-:W-:Y:S02]  /*22c40*/  IMAD.IADD R3, R3, 0x1, R5 ;  /* 0x0000000103037824 */ /* 0x000fe400078e0205 */
[----:B------:R-:W-:Y:S02]  /*22c50*/  IMAD R0, R9, UR4, RZ ;  /* 0x0000000409007c24 */ /* 0x000fe4000f8e02ff */
[----:B------:R-:W-:-:S04]  /*22c60*/  IMAD.WIDE.U32 R4, R237, UR4, R2 ;  /* 0x00000004ed047c25 */ /* 0x000fc8000f8e0002 */
[----:B------:R-:W-:Y:S01]  /*22c70*/  IMAD R9, R237, UR5, R0 ;  /* 0x00000005ed097c24 */ /* 0x000fe2000f8e0200 */
[----:B------:R-:W-:Y:S01]  /*22c80*/  IADD3 R0, R232, 0x60, RZ ;  /* 0x00000060e8007810 */ /* 0x000fe20007ffe0ff */
[----:B------:R-:W-:Y:S02]  /*22c90*/  IMAD.MOV.U32 R6, RZ, RZ, R232 ;  /* 0x000000ffff067224 */ /* 0x000fe400078e00e8 */
[----:B------:R-:W-:Y:S02]  /*22ca0*/  IMAD.IADD R13, R5, 0x1, R9 ;  /* 0x00000001050d7824 */ /* 0x000fe400078e0209 */
[----:B------:R-:W-:Y:S01]  /*22cb0*/  IMAD.WIDE R6, R10, 0x80, R6 ;  /* 0x000000800a067825 */ /* 0x000fe200078e0206 */
[----:B------:R-:W-:Y:S06]  /*22cc0*/  @P1 BRA `(.L_x_3372) ;  /* 0x00000000004c1947 */ /* 0x000fec0003800000 */
[C---:B------:R-:W-:Y:S01]  /*22cd0*/  VIADD R2, R230.reuse, 0x40 ;  /* 0x00000040e6027836 */ /* 0x040fe20000000000 */
[----:B------:R-:W-:Y:S01]  /*22ce0*/  ULDC UR4, c[0x0][0xa8c] ;  /* 0x0002a30000047ab9 */ /* 0x000fe20000000800 */
[----:B------:R-:W-:Y:S01]  /*22cf0*/  ULDC.64 UR6, c[0x0][0xad8] ;  /* 0x0002b60000067ab9 */ /* 0x000fe20000000a00 */
[----:B------:R-:W-:Y:S01]  /*22d00*/  MOV R3, R13 ;  /* 0x0000000d00037202 */ /* 0x000fe20000000f00 */
[----:B------:R-:W-:Y:S01]  /*22d10*/  VIADD R8, R230, 0x80 ;  /* 0x00000080e6087836 */ /* 0x000fe20000000000 */
[----:B------:R-:W-:Y:S01]  /*22d20*/  ISETP.GE.AND P4, PT, R2, UR4, PT ;  /* 0x0000000402007c0c */ /* 0x000fe2000bf86270 */
[----:B------:R-:W-:Y:S01]  /*22d30*/  IMAD R9, R7, UR6, RZ ;  /* 0x0000000607097c24 */ /* 0x000fe2000f8e02ff */
        /* <DEDUP_REMOVED lines=12> */
.L_x_3372:
[----:B------:R-:W-:Y:S05]  /*22e00*/  BSYNC B1 ;  /* 0x0000000000017941 */ /* 0x000fea0003800000 */
.L_x_3371:
[----:B------:R-:W-:Y:S01]  /*22e10*/  BSSY B1, `(.L_x_3373) ;  /* 0x0000018000017945 */ /* 0x000fe20003800000 */
[----:B------:R-:W-:-:S03]  /*22e20*/  ISETP.GE.AND P1, PT, R0, R11, PT ;  /* 0x0000000b0000720c */ /* 0x000fc60003f26270 */
[----:B------:R-:W-:Y:S10]  /*22e30*/  @P2 BRA `(.L_x_3374) ;  /* 0x0000000000542947 */ /* 0x000ff40003800000 */
[----:B--2---:R-:W-:Y:S01]  /*22e40*/  IADD3 R9, P2, R6, 0x20, RZ ;  /* 0x0000002006097810 */ /* 0x004fe20007f5e0ff */
[C---:B------:R-:W-:Y:S01]  /*22e50*/  VIADD R2, R230.reuse, 0x40 ;  /* 0x00000040e6027836 */ /* 0x040fe20000000000 */
[----:B------:R-:W-:Y:S01]  /*22e60*/  ULDC UR4, c[0x0][0xa8c] ;  /* 0x0002a30000047ab9 */ /* 0x000fe20000000800 */
[----:B------:R-:W-:Y:S01]  /*22e70*/  ULDC.64 UR6, c[0x0][0xad8] ;  /* 0x0002b60000067ab9 */ /* 0x000fe20000000a00 */
[----:B------:R-:W-:Y:S01]  /*22e80*/  IMAD.MOV.U32 R3, RZ, RZ, R13 ;  /* 0x000000ffff037224 */ /* 0x000fe200078e000d */
[----:B------:R-:W-:Y:S01]  /*22e90*/  ISETP.GE.AND P3, PT, R230, UR4, PT ;  /* 0x00000004e6007c0c */ /* 0x000fe2000bf66270 */
[----:B------:R-:W-:Y:S01]  /*22ea0*/  IMAD.X R0, RZ, RZ, R7, P2 ;  /* 0x000000ffff007224 */ /* 0x000fe200010e0607 */
[----:B------:R-:W-:Y:S01]  /*22eb0*/  ISETP.GE.AND P4, PT, R2, UR4, PT ;  /* 0x0000000402007c0c */ /* 0x000fe2000bf86270 */
[----:B------:R-:W-:Y:S01]  /*22ec0*/  VIADD R8, R230, 0x80 ;  /* 0x00000080e6087836 */ /* 0x000fe20000000000 */
[----:B------:R-:W-:Y:S01]  /*22ed0*/  MOV R2, R4 ;  /* 0x0000000400027202 */ /* 0x000fe20000000f00 */
[----:B------:R-:W-:-:S03]  /*22ee0*/  IMAD R0, R0, UR6, RZ ;  /* 0x0000000600007c24 */ /* 0x000fc6000f8e02ff */
        /* <DEDUP_REMOVED lines=10> */
.L_x_3374:
[----:B------:R-:W-:Y:S05]  /*22f90*/  BSYNC B1 ;  /* 0x0000000000017941 */ /* 0x000fea0003800000 */
.L_x_3373:
[----:B------:R-:W-:Y:S04]  /*22fa0*/  BSSY B1, `(.L_x_3375) ;  /* 0x0000017000017945 */ /* 0x000fe80003800000 */
[----:B------:R-:W-:Y:S05]  /*22fb0*/  @P0 BRA `(.L_x_3376) ;  /* 0x0000000000540947 */ /* 0x000fea0003800000 */
[----:B--23--:R-:W-:Y:S01]  /*22fc0*/  IADD3 R9, P0, R6, 0x40, RZ ;  /* 0x0000004006097810 */ /* 0x00cfe20007f1e0ff */
        /* <DEDUP_REMOVED lines=20> */
.L_x_3376:
[----:B------:R-:W-:Y:S05]  /*23110*/  BSYNC B1 ;  /* 0x0000000000017941 */ /* 0x000fea0003800000 */
.L_x_3375:
        /* <DEDUP_REMOVED lines=9> */
[----:B------:R-:W-:Y:S01]  /*231b0*/  ISETP.GE.AND P1, PT, R230, UR4, PT ;  /* 0x00000004e6007c0c */ /* 0x000fe2000bf26270 */
[----:B------:R-:W-:Y:S02]  /*231c0*/  IMAD R6, R6, UR6, RZ ;  /* 0x0000000606067c24 */ /* 0x000fe4000f8e02ff */
[----:B------:R-:W-:-:S02]  /*231d0*/  VIADD R0, R230, 0x80 ;  /* 0x00000080e6007836 */ /* 0x000fc40000000000 */
        /* <DEDUP_REMOVED lines=10> */
.L_x_3367:
[----:B------:R-:W-:Y:S05]  /*23280*/  BSYNC B0 ;  /* 0x0000000000007941 */ /* 0x000fea0003800000 */
.L_x_3357:
[----:B------:R-:W-:Y:S02]  /*23290*/  ULDC UR4, c[0x0][0xc14] ;  /* 0x0003050000047ab9 */ /* 0x000fe40000000800 */
[----:B-1----:R-:W-:-:S13]  /*232a0*/  ISETP.GE.AND P0, PT, R147, UR4, PT ;  /* 0x0000000493007c0c */ /* 0x002fda000bf06270 */
[----:B------:R-:W-:Y:S05]  /*232b0*/  @!P0 BRA `(.L_x_3377) ;  /* 0xfffffde000088947 */ /* 0x000fea000383ffff */
[----:B------:R-:W-:Y:S05]  /*232c0*/  BRA `(.L_x_3184) ;  /* 0x0000007400c87947 */ /* 0x000fea0003800000 */
.L_x_3182:
[----:B------:R-:W-:-:S08]  /*232d0*/  NOP ;  /* 0x0000000000007918 */ /* 0x000fd00000000000 */
[----:B------:R-:W0:-:S00]  /*232e0*/  USETMAXREG.DEALLOC.CTAPOOL 0x18 ;  /* 0x00000018000079c8 */ /* 0x000e0000080e0500 */
[----:B0-----:R-:W2:Y:S01]  /*232f0*/  LDL.LU R2, [R1+0x10] ;  /* 0x0000100001027983 */ /* 0x001ea20000300800 */
[----:B------:R-:W-:-:S06]  /*23300*/  LOP3.LUT R0, R0, 0x3, RZ, 0xc0, !PT ;  /* 0x0000000300007812 */ /* 0x000fcc00078ec0ff */
[----:B------:R-:W0:Y:S02]  /*23310*/  SHFL.IDX PT, R0, R0, RZ, 0x1f ;  /* 0x00001fff00007589 */ /* 0x000e2400000e0000 */
[----:B0-----:R-:W-:Y:S02]  /*23320*/  ISETP.NE.AND P0, PT, R0, RZ, PT ;  /* 0x000000ff0000720c */ /* 0x001fe40003f05270 */
[----:B------:R-:W-:Y:S02]  /*23330*/  MOV R0, RZ ;  /* 0x000000ff00007202 */ /* 0x000fe40000000f00 */
[----:B--2---:R-:W-:-:S09]  /*23340*/  LOP3.LUT R2, R2, 0xfffffffd, RZ, 0xc0, !PT ;  /* 0xfffffffd02027812 */ /* 0x004fd200078ec0ff */
        /* <DEDUP_REMOVED lines=12> */
.L_x_3378:
        /* <DEDUP_REMOVED lines=34> */
[----:B------:R-:W-:Y:S01]  /*23630*/  IMAD.MOV.U32 R9, RZ, RZ, R6 ;  /* 0x000000ffff097224 */ /* 0x000fe200078e0006 */
[----:B-1----:R-:W-:-:S13]  /*23640*/  ISETP.GT.AND P6, PT, R6, UR6, PT ;  /* 0x0000000606007c0c */ /* 0x002fda000bfc4270 */
[----:B------:R-:W-:Y:S05]  /*23650*/  @P6 BRA `(.L_x_3380) ;  /* 0x0000000000a46947 */ /* 0x000fea0003800000 */
[----:B------:R-:W0:Y:S01]  /*23660*/  LDC R7, c[0x0][0xc14] ;  /* 0x00030500ff077b82 */ /* 0x000e220000000800 */
[----:B------:R-:W-:Y:S01]  /*23670*/  IMAD.MOV.U32 R6, RZ, RZ, R9 ;  /* 0x000000ffff067224 */ /* 0x000fe200078e0009 */
[----:B------:R-:W-:Y:S01]  /*23680*/  UMOV UR4, URZ ;  /* 0x0000003f00047c82 */ /* 0x000fe20008000000 */
[----:B------:R-:W-:Y:S01]  /*23690*/  ULDC UR7, c[0x0][0xc14] ;  /* 0x0003050000077ab9 */ /* 0x000fe20000000800 */
[----:B------:R-:W-:-:S05]  /*236a0*/  ULDC UR5, c[0x0][0xc10] ;  /* 0x0003040000057ab9 */ /* 0x000fca0000000800 */
.L_x_3384:
        /* <DEDUP_REMOVED lines=13> */
.L_x_3383:
[----:B------:R-:W-:Y:S05]  /*23780*/  BSYNC B0 ;  /* 0x0000000000007941 */ /* 0x000fea0003800000 */
.L_x_3382:
        /* <DEDUP_REMOVED lines=20> */
[----:B------:R-:W-:Y:S02]  /*238d0*/  IMAD.MOV.U32 R2, RZ, RZ, R11 ;  /* 0x000000ffff027224 */ /* 0x000fe400078e000b */
[----:B------:R-:W-:-:S07]  /*238e0*/  IMAD.MOV.U32 R9, RZ, RZ, R3 ;  /* 0x000000ffff097224 */ /* 0x000fce00078e0003 */
.L_x_3380:
[----:B------:R-:W-:-:S05]  /*238f0*/  IADD3 R9, -R9, R6, RZ ;  /* 0x0000000609097210 */ /* 0x000fca0007ffe1ff */
        /* <DEDUP_REMOVED lines=11> */
[----:B0-----:R-:W-:Y:S01]  /*239b0*/  IMAD.MOV R13, RZ, RZ, -R3 ;  /* 0x000000ffff0d7224 */ /* 0x001fe200078e0a03 */
[----:B------:R-:W-:Y:S06]  /*239c0*/  @!P0 BRA `(.L_x_3385) ;  /* 0x0000000000088947 */ /* 0x000fec0003800000 */
[----:B------:R-:W-:-:S05]  /*239d0*/  VIADD R11, R7, 0xffffffff ;  /* 0xffffffff070b7836 */ /* 0x000fca0000000000 */
[----:B------:R0:W1:Y:S02]  /*239e0*/  SHFL.IDX PT, R4, R2, R11, 0x1f ;  /* 0x00001f0b02047589 */ /* 0x00006400000e0000 */
.L_x_3385:
        /* <DEDUP_REMOVED lines=22> */
[----:B------:R-:W-:Y:S02]  /*23b50*/  IMAD R3, R0, R3, R9 ;  /* 0x0000000300037224 */ /* 0x000fe400078e0209 */
[----:B------:R-:W-:-:S03]  /*23b60*/  VIADD R0, R7, UR4 ;  /* 0x0000000407007c36 */ /* 0x000fc60008000000 */
[----:B------:R1:W-:Y:S04]  /*23b70*/  STL [R1+0x4], R3 ;  /* 0x0000040301007387 */ /* 0x0003e80000100800 */
[----:B------:R1:W-:Y:S04]  /*23b80*/  STL [R1+0x8], R2 ;  /* 0x0000080201007387 */ /* 0x0003e80000100800 */
[----:B------:R1:W-:Y:S01]  /*23b90*/  STL [R1+0xc], R0 ;  /* 0x00000c0001007387 */ /* 0x0003e20000100800 */
[----:B------:R-:W-:Y:S05]  /*23ba0*/  BRA `(.L_x_3386) ;  /* 0x0000000000107947 */ /* 0x000fea0003800000 */
.L_x_3381:
[----:B------:R-:W-:Y:S01]  /*23bb0*/  IMAD.U32 R0, RZ, RZ, UR6 ;  /* 0x00000006ff007e24 */ /* 0x000fe2000f8e00ff */
[----:B------:R0:W-:Y:S04]  /*23bc0*/  STL [R1+0x4], RZ ;  /* 0x000004ff01007387 */ /* 0x0001e80000100800 */
[----:B------:R0:W-:Y:S04]  /*23bd0*/  STL [R1+0x8], RZ ;  /* 0x000008ff01007387 */ /* 0x0001e80000100800 */
[----:B------:R0:W-:Y:S02]  /*23be0*/  STL [R1], R0 ;  /* 0x0000000001007387 */ /* 0x0001e40000100800 */
.L_x_3386:
        /* <DEDUP_REMOVED lines=10> */
.L_x_3379:
[----:B0-----:R-:W2:Y:S01]  /*23c90*/  LDL R0, [R1+0xc] ;  /* 0x00000c0001007983 */ /* 0x001ea20000100800 */
[----:B------:R-:W-:Y:S01]  /*23ca0*/  ULDC UR4, c[0x0][0xc14] ;  /* 0x0003050000047ab9 */ /* 0x000fe20000000800 */
[----:B------:R-:W-:Y:S01]  /*23cb0*/  IMAD.MOV.U32 R18, RZ, RZ, RZ ;  /* 0x000000ffff127224 */ /* 0x000fe200078e00ff */
[----:B--2---:R-:W-:Y:S01]  /*23cc0*/  ISETP.GE.AND P0, PT, R0, UR4, PT ;  /* 0x0000000400007c0c */ /* 0x004fe2000bf06270 */
[----:B------:R-:W-:-:S05]  /*23cd0*/  IMAD.MOV.U32 R0, RZ, RZ, 0x1 ;  /* 0x00000001ff007424 */ /* 0x000fca00078e00ff */
[----:B------:R0:W-:Y:S04]  /*23ce0*/  STL [R1+0x1c], R0 ;  /* 0x00001c0001007387 */ /* 0x0001e80000100800 */
[----:B------:R0:W-:Y:S03]  /*23cf0*/  STL [R1+0x44], RZ ;  /* 0x000044ff01007387 */ /* 0x0001e60000100800 */
[----:B------:R-:W-:Y:S05]  /*23d00*/  @P0 BRA `(.L_x_3387) ;  /* 0x00000068003c0947 */ /* 0x000fea0003800000 */
[----:B0-----:R-:W0:Y:S01]  /*23d10*/  S2R R0, SR_TID.X ;  /* 0x0000000000007919 */ /* 0x001e220000002100 */
[----:B------:R-:W-:Y:S01]  /*23d20*/  BSSY B7, `(.L_x_3387) ;  /* 0x000068d000077945 */ /* 0x000fe20003800000 */
[----:B------:R-:W-:Y:S01]  /*23d30*/  IMAD.MOV.U32 R18, RZ, RZ, RZ ;  /* 0x000000ffff127224 */ /* 0x000fe200078e00ff */
[----:B------:R-:W-:Y:S01]  /*23d40*/  ULDC UR38, c[0x0][0xc] ;  /* 0x0000030000267ab9 */ /* 0x000fe20000000800 */
[----:B-1----:R-:W1:Y:S01]  /*23d50*/  S2R R4, SR_TID.X ;  /* 0x0000000000047919 */ /* 0x002e620000002100 */
[----:B------:R-:W-:Y:S02]  /*23d60*/  ULOP3.LUT UR37, UR36, 0x1, URZ, 0xfc, !UPT ;  /* 0x0000000124257892 */ /* 0x000fe4000f8efc3f */
[----:B------:R-:W-:Y:S01]  /*23d70*/  ULOP3.LUT UR39, UR36, 0x2, URZ, 0xfc, !UPT ;  /* 0x0000000224277892 */ /* 0x000fe2000f8efc3f */
[----:B------:R2:W-:Y:S01]  /*23d80*/  STL [R1+0x44], RZ ;  /* 0x000044ff01007387 */ /* 0x0005e20000100800 */
[----:B------:R-:W-:Y:S01]  /*23d90*/  ULDC.64 UR40, c[0x0][0x198] ;  /* 0x0000660000287ab9 */ /* 0x000fe20000000a00 */
[----:B0-----:R-:W-:-:S04]  /*23da0*/  LOP3.LUT R0, R0, 0x7f, RZ, 0xc0, !PT ;  /* 0x0000007f00007812 */ /* 0x001fc800078ec0ff */
[----:B------:R-:W-:Y:S01]  /*23db0*/  SHF.L.U32 R0, R0, 0x4, RZ ;  /* 0x0000000400007819 */ /* 0x000fe200000006ff */
[C---:B-1----:R-:W-:Y:S02]  /*23dc0*/  IMAD.SHL.U32 R2, R4.reuse, 0x20, RZ ;  /* 0x0000002004027824 */ /* 0x042fe400078e00ff */
[----:B------:R-:W-:Y:S01]  /*23dd0*/  IMAD.SHL.U32 R17, R4, 0x40, RZ ;  /* 0x0000004004117824 */ /* 0x000fe200078e00ff */
[----:B------:R-:W-:Y:S02]  /*23de0*/  LOP3.LUT R3, R0, 0x600, RZ, 0xc0, !PT ;  /* 0x0000060000037812 */ /* 0x000fe400078ec0ff */
[----:B------:R-:W-:Y:S02]  /*23df0*/  SHF.R.U32.HI R0, RZ, 0x1, R4 ;  /* 0x00000001ff007819 */ /* 0x000fe40000011604 */
[----:B------:R-:W-:Y:S02]  /*23e00*/  LOP3.LUT R5, R3, 0x60, R2, 0xf8, !PT ;  /* 0x0000006003057812 */ /* 0x000fe400078ef802 */
[----:B------:R-:W-:-:S02]  /*23e10*/  LOP3.LUT R3, R17, 0x180, RZ, 0xc0, !PT ;  /* 0x0000018011037812 */ /* 0x000fc400078ec0ff */
[----:B------:R-:W-:Y:S02]  /*23e20*/  LOP3.LUT R5, R5, 0x100, R2, 0xf8, !PT ;  /* 0x0000010005057812 */ /* 0x000fe400078ef802 */
[----:B------:R-:W-:Y:S01]  /*23e30*/  LOP3.LUT R0, R3, 0x30, R0, 0xf8, !PT ;  /* 0x0000003003007812 */ /* 0x000fe200078ef800 */
[----:B------:R-:W-:Y:S01]  /*23e40*/  IMAD.SHL.U32 R3, R4, 0x8, RZ ;  /* 0x0000000804037824 */ /* 0x000fe200078e00ff */
[----:B------:R-:W-:-:S04]  /*23e50*/  LOP3.LUT R2, R2, 0x80, RZ, 0xc0, !PT ;  /* 0x0000008002027812 */ /* 0x000fc800078ec0ff */
[----:B------:R-:W-:Y:S01]  /*23e60*/  LOP3.LUT R0, R0, 0x30, R3, 0x78, !PT ;  /* 0x0000003000007812 */ /* 0x000fe200078e7803 */
[----:B------:R-:W-:Y:S01]  /*23e70*/  IMAD.SHL.U32 R3, R4, 0x4, RZ ;  /* 0x0000000404037824 */ /* 0x000fe200078e00ff */
[----:B------:R-:W-:Y:S02]  /*23e80*/  LOP3.LUT R2, R2, 0x10, R4, 0xf8, !PT ;  /* 0x0000001002027812 */ /* 0x000fe400078ef804 */
[----:B------:R-:W-:Y:S02]  /*23e90*/  LOP3.LUT R17, R0, 0x640, R17, 0xf8, !PT ;  /* 0x0000064000117812 */ /* 0x000fe400078ef811 */
[----:B------:R-:W-:Y:S02]  /*23ea0*/  MOV R0, 0x1 ;  /* 0x0000000100007802 */ /* 0x000fe40000000f00 */
[----:B------:R-:W-:-:S03]  /*23eb0*/  LOP3.LUT R2, R2, 0x10, R3, 0x78, !PT ;  /* 0x0000001002027812 */ /* 0x000fc600078e7803 */
[----:B------:R2:W-:Y:S01]  /*23ec0*/  STL [R1+0x20], R0 ;  /* 0x0000200001007387 */ /* 0x0005e20000100800 */
[----:B------:R-:W-:-:S03]  /*23ed0*/  LOP3.LUT R16, R5, R2, RZ, 0xfc, !PT ;  /* 0x0000000205107212 */ /* 0x000fc600078efcff */
[----:B------:R2:W-:Y:S04]  /*23ee0*/  STL [R1+0x14], RZ ;  /* 0x000014ff01007387 */ /* 0x0005e80000100800 */
[----:B------:R2:W-:Y:S02]  /*23ef0*/  STL [R1+0x1c], R0 ;  /* 0x00001c0001007387 */ /* 0x0005e40000100800 */
.L_x_3496:
[----:B--2---:R-:W2:Y:S01]  /*23f00*/  LDL R0, [R1+0xc] ;  /* 0x00000c0001007983 */ /* 0x004ea20000100800 */
[----:B-1----:R-:W2:Y:S01]  /*23f10*/  LDC.64 R2, c[0x0][0xc60] ;  /* 0x00031800ff027b82 */ /* 0x002ea20000000a00 */
[----:B------:R-:W-:Y:S05]  /*23f20*/  YIELD ;  /* 0x0000000000007946 */ /* 0x000fea0003800000 */
[----:B------:R-:W-:Y:S01]  /*23f30*/  ULDC.64 UR4, c[0x0][0xa28] ;  /* 0x00028a0000047ab9 */ /* 0x000fe20000000a00 */
[----:B------:R-:W-:Y:S01]  /*23f40*/  ULDC.64 UR6, c[0x0][0xa00] ;  /* 0x0002800000067ab9 */ /* 0x000fe20000000a00 */
[----:B------:R-:W-:Y:S01]  /*23f50*/  ISETP.NE.U32.AND P0, PT, RZ, UR4, PT ;  /* 0x00000004ff007c0c */ /* 0x000fe2000bf05070 */
[----:B--2---:R-:W-:-:S05]  /*23f60*/  IMAD.WIDE R2, R0, 0x4, R2 ;  /* 0x0000000400027825 */ /* 0x004fca00078e0202 */
[----:B------:R-:W2:Y:S01]  /*23f70*/  LDG.E R19, desc[UR54][R2.64] ;  /* 0x0000003602137981 */ /* 0x000ea2000c1e1900 */
[----:B------:R-:W-:Y:S01]  /*23f80*/  ISETP.NE.AND.EX P0, PT, RZ, UR5, PT, P0 ;  /* 0x00000005ff007c0c */ /* 0x000fe2000bf05300 */
[----:B------:R-:W-:Y:S01]  /*23f90*/  IMAD.MOV.U32 R0, RZ, RZ, RZ ;  /* 0x000000ffff007224 */ /* 0x000fe200078e00ff */
[----:B------:R-:W-:-:S04]  /*23fa0*/  ISETP.NE.U32.AND P1, PT, RZ, UR6, PT ;  /* 0x00000006ff007c0c */ /* 0x000fc8000bf25070 */
[----:B------:R-:W-:Y:S01]  /*23fb0*/  ISETP.NE.AND.EX P1, PT, RZ, UR7, PT, P1 ;  /* 0x00000007ff007c0c */ /* 0x000fe2000bf25310 */
[----:B------:R-:W-:Y:S01]  /*23fc0*/  IMAD.MOV.U32 R5, RZ, RZ, RZ ;  /* 0x000000ffff057224 */ /* 0x000fe200078e00ff */
[----:B--2---:R-:W-:-:S05]  /*23fd0*/  SHF.R.S32.HI R4, RZ, 0x1f, R19 ;  /* 0x0000001fff047819 */ /* 0x004fca0000011413 */
[----:B------:R-:W-:-:S04]  /*23fe0*/  @P0 LEA R2, P2, R19, UR4, 0x2 ;  /* 0x0000000413020c11 */ /* 0x000fc8000f8410ff */
[----:B------:R-:W-:Y:S01]  /*23ff0*/  @P0 LEA.HI.X R3, R19, UR5, R4, 0x2, P2 ;  /* 0x0000000513030c11 */ /* 0x000fe200090f1404 */
[----:B------:R-:W-:-:S04]  /*24000*/  ULDC.64 UR4, c[0x0][0xa08] ;  /* 0x0002820000047ab9 */ /* 0x000fc80000000a00 */
[----:B------:R0:W5:Y:S02]  /*24010*/  @P0 LDG.E R0, desc[UR54][R2.64] ;  /* 0x0000003602000981 */ /* 0x000164000c1e1900 */
[----:B0-----:R-:W-:-:S04]  /*24020*/  @P1 LEA R2, P0, R19, UR6, 0x2 ;  /* 0x0000000613021c11 */ /* 0x001fc8000f8010ff */
[----:B------:R-:W-:Y:S01]  /*24030*/  @P1 LEA.HI.X R3, R19, UR7, R4, 0x2, P0 ;  /* 0x0000000713031c11 */ /* 0x000fe200080f1404 */
[----:B------:R-:W-:-:S04]  /*24040*/  ULDC.64 UR6, c[0x0][0xa10] ;  /* 0x0002840000067ab9 */ /* 0x000fc80000000a00 */
[----:B------:R-:W2:Y:S01]  /*24050*/  @P1 LDG.E R5, desc[UR54][R2.64] ;  /* 0x0000003602051981 */ /* 0x000ea2000c1e1900 */
[----:B------:R-:W-:Y:S02]  /*24060*/  ISETP.NE.U32.AND P1, PT, RZ, UR6, PT ;  /* 0x00000006ff007c0c */ /* 0x000fe4000bf25070 */
[C---:B------:R-:W-:Y:S02]  /*24070*/  SHF.L.U64.HI R6, R19.reuse, 0x2, R4 ;  /* 0x0000000213067819 */ /* 0x040fe40000010204 */
[----:B------:R-:W-:Y:S02]  /*24080*/  ISETP.NE.AND.EX P1, PT, RZ, UR7, PT, P1 ;  /* 0x00000007ff007c0c */ /* 0x000fe4000bf25310 */
[----:B------:R-:W-:Y:S01]  /*24090*/  MOV R10, RZ ;  /* 0x000000ff000a7202 */ /* 0x000fe20000000f00 */
[----:B------:R-:W-:Y:S01]  /*240a0*/  IMAD.MOV.U32 R7, RZ, RZ, RZ ;  /* 0x000000ffff077224 */ /* 0x000fe200078e00ff */
[----:B--2---:R0:W-:Y:S02]  /*240b0*/  STL [R1+0x3c], R5 ;  /* 0x00003c0501007387 */ /* 0x0041e40000100800 */
[----:B0-----:R-:W-:-:S05]  /*240c0*/  IMAD.SHL.U32 R5, R19, 0x4, RZ ;  /* 0x0000000413057824 */ /* 0x001fca00078e00ff */
[C---:B------:R-:W-:Y:S01]  /*240d0*/  IADD3 R2, P0, R5.reuse, UR6, RZ ;  /* 0x0000000605027c10 */ /* 0x040fe2000ff1e0ff */
[----:B------:R0:W-:Y:S03]  /*240e0*/  STL [R1+0x24], R5 ;  /* 0x0000240501007387 */ /* 0x0001e60000100800 */
[----:B------:R-:W-:Y:S01]  /*240f0*/  IADD3.X R3, R6, UR7, RZ, P0, !PT ;  /* 0x0000000706037c10 */ /* 0x000fe200087fe4ff */
[----:B------:R-:W-:Y:S01]  /*24100*/  ULDC.64 UR6, c[0x0][0xa20] ;  /* 0x0002880000067ab9 */ /* 0x000fe20000000a00 */
[----:B------:R-:W-:Y:S01]  /*24110*/  ISETP.NE.U32.AND P0, PT, RZ, UR4, PT ;  /* 0x00000004ff007c0c */ /* 0x000fe2000bf05070 */
[----:B------:R1:W-:Y:S03]  /*24120*/  STL [R1+0x28], R6 ;  /* 0x0000280601007387 */ /* 0x0003e60000100800 */
[----:B------:R-:W-:Y:S01]  /*24130*/  ISETP.NE.AND.EX P0, PT, RZ, UR5, PT, P0 ;  /* 0x00000005ff007c0c */ /* 0x000fe2000bf05300 */
[----:B------:R-:W5:Y:S04]  /*24140*/  @P1 LDG.E R10, desc[UR54][R2.64] ;  /* 0x00000036020a1981 */ /* 0x000f68000c1e1900 */
[----:B------:R-:W5:Y:S04]  /*24150*/  @P1 LDG.E R9, desc[UR54][R2.64] ;  /* 0x0000003602091981 */ /* 0x000f68000c1e1900 */
[----:B------:R2:W5:Y:S02]  /*24160*/  @P1 LDG.E R8, desc[UR54][R2.64+0x4] ;  /* 0x0000043602081981 */ /* 0x000564000c1e1900 */
[----:B--2---:R-:W-:-:S04]  /*24170*/  IADD3 R2, P2, R5, UR4, RZ ;  /* 0x0000000405027c10 */ /* 0x004fc8000ff5e0ff */
[----:B------:R-:W-:Y:S01]  /*24180*/  IADD3.X R3, R6, UR5, RZ, P2, !PT ;  /* 0x0000000506037c10 */ /* 0x000fe200097fe4ff */
[----:B------:R-:W-:-:S04]  /*24190*/  ULDC.64 UR4, c[0x0][0x3f8] ;  /* 0x0000fe0000047ab9 */ /* 0x000fc80000000a00 */
[----:B------:R-:W5:Y:S01]  /*241a0*/  @P0 LDG.E R7, desc[UR54][R2.64] ;  /* 0x0000003602070981 */ /* 0x000f62000c1e1900 */
[----:B------:R-:W-:Y:S01]  /*241b0*/  ISETP.NE.U32.AND P2, PT, RZ, UR6, PT ;  /* 0x00000006ff007c0c */ /* 0x000fe2000bf45070 */
[----:B------:R-:W-:-:S03]  /*241c0*/  UISETP.NE.U32.AND UP0, UPT, UR4, URZ, UPT ;  /* 0x0000003f0400728c */ /* 0x000fc6000bf05070 */
[----:B------:R-:W-:Y:S01]  /*241d0*/  ISETP.NE.AND.EX P2, PT, RZ, UR7, PT, P2 ;  /* 0x00000007ff007c0c */ /* 0x000fe2000bf45320 */
[----:B------:R-:W-:Y:S01]  /*241e0*/  UISETP.NE.AND.EX UP0, UPT, UR5, URZ, UPT, UP0 ;  /* 0x0000003f0500728c */ /* 0x000fe2000bf05300 */
[----:B------:R-:W-:Y:S02]  /*241f0*/  ULDC UR4, c[0x0][0x404] ;  /* 0x0001010000047ab9 */ /* 0x000fe40000000800 */
[----:B------:R-:W-:Y:S01]  /*24200*/  ULDC UR5, c[0x0][0x2e0] ;  /* 0x0000b80000057ab9 */ /* 0x000fe20000000800 */
[----:B------:R-:W-:-:S04]  /*24210*/  USEL UR4, UR4, 0x1, UP0 ;  /* 0x0000000104047887 */ /* 0x000fc80008000000 */
[----:B------:R-:W-:-:S04]  /*24220*/  UIMAD UR4, UR4, UR5, URZ ;  /* 0x00000005040472a4 */ /* 0x000fc8000f8e023f */
[----:B------:R-:W-:-:S04]  /*24230*/  @P2 IADD3 R4, P3, R5, UR6, RZ ;  /* 0x0000000605042c10 */ /* 0x000fc8000ff7e0ff */
[----:B0-----:R-:W-:Y:S01]  /*24240*/  @P2 IADD3.X R5, R6, UR7, RZ, P3, !PT ;  /* 0x0000000706052c10 */ /* 0x001fe20009ffe4ff */
[----:B-1----:R-:W-:Y:S01]  /*24250*/  IMAD.U32 R6, RZ, RZ, UR4 ;  /* 0x00000004ff067e24 */ /* 0x002fe2000f8e00ff */
[----:B------:R-:W-:-:S05]  /*24260*/  ULDC UR4, c[0x0][0x338] ;  /* 0x0000ce0000047ab9 */ /* 0x000fca0000000800 */
[----:B------:R0:W5:Y:S02]  /*24270*/  @P2 LDG.E R6, desc[UR54][R4.64] ;  /* 0x0000003604062981 */ /* 0x000164000c1e1900 */
[----:B0-----:R-:W-:Y:S01]  /*24280*/  IMAD.U32 R4, RZ, RZ, UR4 ;  /* 0x00000004ff047e24 */ /* 0x001fe2000f8e00ff */
[----:B------:R-:W-:Y:S06]  /*24290*/  @P2 BRA `(.L_x_3388) ;  /* 0x0000000000102947 */ /* 0x000fec0003800000 */
[----:B------:R-:W-:Y:S05]  /*242a0*/  @!P0 BRA `(.L_x_3388) ;  /* 0x00000000000c8947 */ /* 0x000fea0003800000 */
[----:B-----5:R-:W2:Y:S04]  /*242b0*/  LDG.E R6, desc[UR54][R2.64] ;  /* 0x0000003602067981 */ /* 0x020ea8000c1e1900 */
[----:B------:R-:W2:Y:S02]  /*242c0*/  LDG.E R2, desc[UR54][R2.64+0x4] ;  /* 0x0000043602027981 */ /* 0x000ea4000c1e1900 */
[----:B--2---:R-:W-:-:S07]  /*242d0*/  IMAD.IADD R6, R2, 0x1, -R6 ;  /* 0x0000000102067824 */ /* 0x004fce00078e0a06 */
.L_x_3388:
[----:B-----5:R-:W-:Y:S01]  /*242e0*/  @P1 IADD3 R4, -R9, R8, RZ ;  /* 0x0000000809041210 */ /* 0x020fe20007ffe1ff */
[--C-:B------:R-:W-:Y:S01]  /*242f0*/  IMAD.IADD R6, R6, 0x1, -R0.reuse ;  /* 0x0000000106067824 */ /* 0x100fe200078e0a00 */
[----:B------:R-:W-:Y:S01]  /*24300*/  BSSY B0, `(.L_x_3389) ;  /* 0x0000175000007945 */ /* 0x000fe20003800000 */
[----:B------:R-:W-:Y:S02]  /*24310*/  IMAD.IADD R0, R7, 0x1, R0 ;  /* 0x0000000107007824 */ /* 0x000fe400078e0200 */
[----:B------:R-:W-:-:S05]  /*24320*/  IMAD.IADD R2, R6, 0x1, R4 ;  /* 0x0000000106027824 */ /* 0x000fca00078e0204 */
[----:B------:R0:W-:Y:S02]  /*24330*/  STL [R1+0x34], R2 ;  /* 0x0000340201007387 */ /* 0x0001e40000100800 */
[----:B0-----:R-:W-:-:S04]  /*24340*/  VIADD R2, R2, 0x9f ;  /* 0x0000009f02027836 */ /* 0x001fc80000000000 */
[----:B------:R-:W-:-:S05]  /*24350*/  IMAD.HI R2, R2, 0x66666667, RZ ;  /* 0x6666666702027827 */ /* 0x000fca00078e02ff */
[----:B------:R-:W-:-:S04]  /*24360*/  SHF.R.U32.HI R3, RZ, 0x1f, R2 ;  /* 0x0000001fff037819 */ /* 0x000fc80000011602 */
[----:B------:R-:W-:-:S05]  /*24370*/  LEA.HI.SX32 R5, R2, R3, 0x1a ;  /* 0x0000000302057211 */ /* 0x000fca00078fd2ff */
[--C-:B------:R-:W-:Y:S01]  /*24380*/  IMAD R2, R5, 0xa0, -R6.reuse ;  /* 0x000000a005027824 */ /* 0x100fe200078e0a06 */
[----:B------:R0:W-:Y:S01]  /*24390*/  STL [R1+0x38], R5 ;  /* 0x0000380501007387 */ /* 0x0001e20000100800 */
[----:B------:R-:W-:-:S03]  /*243a0*/  IMAD.MOV R6, RZ, RZ, -R6 ;  /* 0x000000ffff067224 */ /* 0x000fc600078e0a06 */
[----:B------:R-:W-:Y:S01]  /*243b0*/  VIMNMX R4, R2, R4, PT ;  /* 0x0000000402047248 */ /* 0x000fe20003fe0100 */
[----:B------:R1:W-:Y:S01]  /*243c0*/  STL [R1+0x2c], R0 ;  /* 0x00002c0001007387 */ /* 0x0003e20000100800 */
[----:B------:R-:W-:-:S04]  /*243d0*/  VIMNMX R2, RZ, R6, !PT ;  /* 0x00000006ff027248 */ /* 0x000fc80007fe0100 */
[----:B------:R-:W-:Y:S01]  /*243e0*/  ISETP.GT.AND P0, PT, R4, R2, PT ;  /* 0x000000020400720c */ /* 0x000fe20003f04270 */
[----:B------:R-:W-:-:S05]  /*243f0*/  IMAD.WIDE.U32 R2, R2, -0x33333333, RZ ;  /* 0xcccccccd02027825 */ /* 0x000fca00078e00ff */
[----:B------:R-:W-:-:S07]  /*24400*/  SHF.R.U32.HI R3, RZ, 0x7, R3 ;  /* 0x00000007ff037819 */ /* 0x000fce0000011603 */
[----:B------:R-:W-:-:S05]  /*24410*/  @P0 IADD3 R4, R4, 0x9f, RZ ;  /* 0x0000009f04040810 */ /* 0x000fca0007ffe0ff */
[----:B------:R-:W-:-:S04]  /*24420*/  @P0 IMAD.HI R2, R4, 0x66666667, RZ ;  /* 0x6666666704020827 */ /* 0x000fc800078e02ff */
[----:B------:R-:W-:Y:S01]  /*24430*/  IMAD.MOV.U32 R4, RZ, RZ, R3 ;  /* 0x000000ffff047224 */ /* 0x000fe200078e0003 */
[----:B0-----:R-:W-:-:S04]  /*24440*/  @P0 SHF.R.U32.HI R5, RZ, 0x1f, R2 ;  /* 0x0000001fff050819 */ /* 0x001fc80000011602 */
[----:B------:R-:W-:Y:S02]  /*24450*/  @P0 LEA.HI.SX32 R4, R2, R5, 0x1a ;  /* 0x0000000502040211 */ /* 0x000fe400078fd2ff */
[----:B------:R-:W-:Y:S02]  /*24460*/  PLOP3.LUT P0, PT, PT, PT, PT, 0x80, 0x0 ;  /* 0x000000000000781c */ /* 0x000fe40003f0f070 */
[----:B------:R-:W-:-:S13]  /*24470*/  ISETP.GT.AND P2, PT, R4, R3, PT ;  /* 0x000000030400720c */ /* 0x000fda0003f44270 */
[----:B-1----:R-:W-:Y:S05]  /*24480*/  @!P2 BRA `(.L_x_3390) ;  /* 0x000000140070a947 */ /* 0x002fea0003800000 */
        /* <DEDUP_REMOVED lines=15> */
.L_x_3595:
[----:B-1----:R-:W-:Y:S02]  /*24580*/  ISETP.NE.AND P0, PT, R14, RZ, PT ;  /* 0x000000ff0e00720c */ /* 0x002fe40003f05270 */
[----:B------:R-:W-:-:S11]  /*24590*/  PLOP3.LUT P6, PT, PT, PT, PT, 0x8, 0x0 ;  /* 0x000000000000781c */ /* 0x000fd60003fce170 */
[----:B------:R-:W-:Y:S05]  /*245a0*/  @P0 BRA `(.L_x_3392) ;  /* 0x00000000000c0947 */ /* 0x000fea0003800000 */
[----:B------:R-:W-:-:S03]  /*245b0*/  UMOV UR4, 0xffffffff ;  /* 0xffffffff00047882 */ /* 0x000fc60000000000 */
[----:B------:R-:W-:Y:S05]  /*245c0*/  BRA.DIV UR4, `(.L_x_3393) ;  /* 0x0000008604887947 */ /* 0x000fea000b800000 */
[----:B------:R-:W-:-:S13]  /*245d0*/  ELECT P6, URZ, PT ;  /* 0x00000000003f782f */ /* 0x000fda00038c0000 */
.L_x_3392:
        /* <DEDUP_REMOVED lines=12> */
.L_x_3598:
[----:B------:R-:W-:Y:S05]  /*246a0*/  BSYNC B1 ;  /* 0x0000000000017941 */ /* 0x000fea0003800000 */
.L_x_3394:
        /* <DEDUP_REMOVED lines=12> */
.L_x_3599:
[----:B------:R-:W-:Y:S05]  /*24770*/  BSYNC B2 ;  /* 0x0000000000027941 */ /* 0x000fea0003800000 */
.L_x_3398:
        /* <DEDUP_REMOVED lines=9> */
.L_x_3401:
[----:B------:R-:W-:Y:S05]  /*24810*/  BSYNC B2 ;  /* 0x0000000000027941 */ /* 0x000fea0003800000 */
.L_x_3400:
        /* <DEDUP_REMOVED lines=13> */
.L_x_3402:
        /* <DEDUP_REMOVED lines=16> */
.L_x_3403:
        /* <DEDUP_REMOVED lines=16> */
.L_x_3404:
        /* <DEDUP_REMOVED lines=13> */
.L_x_3600:
[----:B------:R-:W-:Y:S05]  /*24bc0*/  BSYNC B2 ;  /* 0x0000000000027941 */ /* 0x000fea0003800000 */
.L_x_3405:
[----:B------:R-:W-:Y:S01]  /*24bd0*/  BSSY B2, `(.L_x_3407) ;  /* 0x000000b000027945 */ /* 0x000fe20003800000 */
[----:B01----:R-:W-:Y:S02]  /*24be0*/  IMAD.MOV.U32 R12, RZ, RZ, 0x0 ;  /* 0x00000000ff0c7424 */ /* 0x003fe400078e00ff */
[----:B------:R-:W-:Y:S01]  /*24bf0*/  IMAD.MOV.U32 R13, RZ, RZ, 0x12f00000 ;  /* 0x12f00000ff0d7424 */ /* 0x000fe200078e00ff */
[----:B------:R-:W-:Y:S06]  /*24c00*/  @P1 BRA `(.L_x_3408) ;  /* 0x00000000001c1947 */ /* 0x000fec0003800000 */
[----:B------:R-:W0:Y:S02]  /*24c10*/  S2R R5, SR_TID.X ;  /* 0x0000000000057919 */ /* 0x000e240000002100 */
[----:B0-----:R-:W-:Y:S01]  /*24c20*/  LOP3.LUT R8, R5, 0x1f, RZ, 0xc0, !PT ;  /* 0x0000001f05087812 */ /* 0x001fe200078ec0ff */
[----:B------:R-:W-:-:S03]  /*24c30*/  IMAD.MOV.U32 R5, RZ, RZ, 0x7800 ;  /* 0x00007800ff057424 */ /* 0x000fc600078e00ff */
[----:B------:R-:W-:Y:S01]  /*24c40*/  ISETP.NE.AND P0, PT, R8, RZ, PT ;  /* 0x000000ff0800720c */ /* 0x000fe20003f05270 */
[----:B------:R0:W-:-:S12]  /*24c50*/  SYNCS.ARRIVE.TRANS64 RZ, [R7+URZ+0x334b0], R5 ;  /* 0x0334b00507ff79a7 */ /* 0x0001d8000800003f */
[----:B0-----:R-:W-:Y:S05]  /*24c60*/  @!P0 BRA `(.L_x_3408) ;  /* 0x0000000000048947 */ /* 0x001fea0003800000 */
[----:B------:R-:W-:Y:S01]  /*24c70*/  BPT.TRAP 0x1 ;  /* 0x000000040000795c */ /* 0x000fe20000300000 */
.L_x_3408:
[----:B------:R-:W-:Y:S05]  /*24c80*/  BSYNC B2 ;  /* 0x0000000000027941 */ /* 0x000fea0003800000 */
.L_x_3407:
        /* <DEDUP_REMOVED lines=8> */
.L_x_3409:
        /* <DEDUP_REMOVED lines=15> */
.L_x_3410:
        /* <DEDUP_REMOVED lines=15> */
.L_x_3411:
        /* <DEDUP_REMOVED lines=10> */
.L_x_3397:
[----:B------:R-:W-:Y:S05]  /*24f90*/  BSYNC B1 ;  /* 0x0000000000017941 */ /* 0x000fea0003800000 */
.L_x_3396:
[----:B0-----:R-:W2:Y:S04]  /*24fa0*/  LDL.LU R5, [R1+0x14] ;  /* 0x0000140001057983 */ /* 0x001ea80000300800 */
[----:B------:R-:W3:Y:S01]  /*24fb0*/  LDL.LU R8, [R1+0x20] ;  /* 0x0000200001087983 */ /* 0x000ee20000300800 */
        /* <DEDUP_REMOVED lines=14> */
.L_x_3428:
        /* <DEDUP_REMOVED lines=13> */
.L_x_3601:
[----:B------:R-:W-:Y:S05]  /*25170*/  BSYNC B2 ;  /* 0x0000000000027941 */ /* 0x000fea0003800000 */
.L_x_3414:
        /* <DEDUP_REMOVED lines=9> */
.L_x_3417:
[----:B------:R-:W-:Y:S05]  /*25210*/  BSYNC B2 ;  /* 0x0000000000027941 */ /* 0x000fea0003800000 */
.L_x_3416:
        /* <DEDUP_REMOVED lines=8> */
[----:B--2---:R-:W-:Y:S01]  /*252a0*/  IMAD R5, R4, 0x7800, R11 ;  /* 0x0000780004057824 */ /* 0x004fe200078e020b */
[----:B------:R-:W-:-:S03]  /*252b0*/  IADD3 R4, R7, 0x33490, RZ ;  /* 0x0003349007047810 */ /* 0x000fc60007ffe0ff */
[----:B------:R-:W-:-:S09]  /*252c0*/  VIADD R10, R5, 0x24200 ;  /* 0x00024200050a7836 */ /* 0x000fd20000000000 */
.L_x_3418:
        /* <DEDUP_REMOVED lines=16> */
.L_x_3419:
        /* <DEDUP_REMOVED lines=16> */
.L_x_3420:
        /* <DEDUP_REMOVED lines=13> */
.L_x_3602:
[----:B------:R-:W-:Y:S05]  /*255a0*/  BSYNC B2 ;  /* 0x0000000000027941 */ /* 0x000fea0003800000 */
.L_x_3421:
        /* <DEDUP_REMOVED lines=11> */
.L_x_3424:
[----:B------:R-:W-:Y:S05]  /*25660*/  BSYNC B2 ;  /* 0x0000000000027941 */ /* 0x000fea0003800000 */
.L_x_3423:
        /* <DEDUP_REMOVED lines=8> */
.L_x_3425:
        /* <DEDUP_REMOVED lines=15> */
.L_x_3426:
        /* <DEDUP_REMOVED lines=15> */
.L_x_3427:
        /* <DEDUP_REMOVED lines=10> */
.L_x_3413:
[----:B------:R-:W-:Y:S05]  /*25970*/  BSYNC B1 ;  /* 0x0000000000017941 */ /* 0x000fea0003800000 */
.L_x_3412:
[----:B------:R-:W2:Y:S04]  /*25980*/  LDL.LU R4, [R1+0x14] ;  /* 0x0000140001047983 */ /* 0x000ea80000300800 */
[----:B------:R-:W3:Y:S01]  /*25990*/  LDL.LU R6, [R1+0x20] ;  /* 0x0000200001067983 */ /* 0x000ee20000300800 */
[----:B------:R-:W-:Y:S01]  /*259a0*/  VIADD R9, R9, 0xffffffff ;  /* 0xffffffff09097836 */ /* 0x000fe20000000000 */
[----:B------:R-:W-:-:S04]  /*259b0*/  IADD3 R8, R8, -0xa0, RZ ;  /* 0xffffff6008087810 */ /* 0x000fc80007ffe0ff */
        /* <DEDUP_REMOVED lines=9> */
.L_x_3390:
[----:B------:R-:W-:Y:S05]  /*25a50*/  BSYNC B0 ;  /* 0x0000000000007941 */ /* 0x000fea0003800000 */
.L_x_3389:
[----:B0-----:R-:W2:Y:S01]  /*25a60*/  LDL R4, [R1+0x34] ;  /* 0x0000340001047983 */ /* 0x001ea20000100800 */
[----:B------:R-:W-:Y:S05]  /*25a70*/  @!P0 WARPSYNC.ALL ;  /* 0x0000000000008948 */ /* 0x000fea0003800000 */
[----:B------:R-:W-:Y:S06]  /*25a80*/  @!P0 BAR.SYNC.DEFER_BLOCKING 0xc, 0x180 ;  /* 0x0306000000008b1d */ /* 0x000fec0000010000 */
[----:B------:R-:W-:Y:S01]  /*25a90*/  BSSY B6, `(.L_x_3429) ;  /* 0x0000402000067945 */ /* 0x000fe20003800000 */
[----:B--2---:R-:W-:-:S13]  /*25aa0*/  ISETP.GT.AND P0, PT, R4, RZ, PT ;  /* 0x000000ff0400720c */ /* 0x004fda0003f04270 */
        /* <DEDUP_REMOVED lines=19> */
.L_x_3430:
[----:B------:R-:W0:Y:S01]  /*25be0*/  S2R R0, SR_CgaCtaId ;  /* 0x0000000000007919 */ /* 0x000e220000008800 */
[----:B------:R-:W-:-:S04]  /*25bf0*/  MOV R2, 0x400 ;  /* 0x0000040000027802 */ /* 0x000fc80000000f00 */
[----:B0-----:R-:W-:-:S05]  /*25c00*/  LEA R3, R0, R2, 0x18 ;  /* 0x0000000200037211 */ /* 0x001fca00078ec0ff */
[----:B------:R0:W-:Y:S01]  /*25c10*/  STL [R1+0x18], R3 ;  /* 0x0000180301007387 */ /* 0x0001e20000100800 */
[----:B------:R-:W-:-:S05]  /*25c20*/  VIADD R0, R3, 0x24200 ;  /* 0x0002420003007836 */ /* 0x000fca0000000000 */
[----:B------:R-:W-:-:S13]  /*25c30*/  LOP3.LUT P0, RZ, R0, 0x1bf, RZ, 0xc0, !PT ;  /* 0x000001bf00ff7812 */ /* 0x000fda000780c0ff */
[----:B0-----:R-:W-:Y:S05]  /*25c40*/  @!P0 BRA `(.L_x_3432) ;  /* 0x0000000000408947 */ /* 0x001fea0003800000 */
[----:B------:R-:W-:Y:S01]  /*25c50*/  MOV R2, 0x0 ;  /* 0x0000000000027802 */ /* 0x000fe20000000f00 */
[----:B------:R-:W-:Y:S01]  /*25c60*/  ULDC.64 UR6, c[0x4][0x1c8] ;  /* 0x0100720000067ab9 */ /* 0x000fe20000000a00 */
[----:B------:R-:W-:Y:S01]  /*25c70*/  ULDC.64 UR8, c[0x4][0x1d0] ;  /* 0x0100740000087ab9 */ /* 0x000fe20000000a00 */
[----:B------:R-:W-:Y:S01]  /*25c80*/  ULDC.64 UR4, c[0x4][0xd8] ;  /* 0x0100360000047ab9 */ /* 0x000fe20000000a00 */
[----:B------:R-:W-:Y:S01]  /*25c90*/  IMAD.U32 R4, RZ, RZ, UR6 ;  /* 0x00000006ff047e24 */ /* 0x000fe2000f8e00ff */
[----:B------:R-:W-:Y:S01]  /*25ca0*/  MOV R7, UR9 ;  /* 0x0000000900077c02 */ /* 0x000fe20008000f00 */
[----:B------:R-:W0:Y:S01]  /*25cb0*/  LDC.64 R2, c[0x4][R2] ;  /* 0x0100000002027b82 */ /* 0x000e220000000a00 */
[----:B------:R-:W-:Y:S01]  /*25cc0*/  IMAD.U32 R5, RZ, RZ, UR7 ;  /* 0x00000007ff057e24 */ /* 0x000fe2000f8e00ff */
[----:B------:R-:W-:Y:S01]  /*25cd0*/  MOV R13, RZ ;  /* 0x000000ff000d7202 */ /* 0x000fe20000000f00 */
[----:B------:R-:W-:Y:S02]  /*25ce0*/  IMAD.U32 R6, RZ, RZ, UR8 ;  /* 0x00000008ff067e24 */ /* 0x000fe4000f8e00ff */
[----:B------:R-:W-:-:S02]  /*25cf0*/  IMAD.U32 R10, RZ, RZ, UR4 ;  /* 0x00000004ff0a7e24 */ /* 0x000fc4000f8e00ff */
[----:B------:R-:W-:Y:S02]  /*25d00*/  IMAD.U32 R11, RZ, RZ, UR5 ;  /* 0x00000005ff0b7e24 */ /* 0x000fe4000f8e00ff */
[----:B------:R-:W-:Y:S02]  /*25d10*/  IMAD.MOV.U32 R8, RZ, RZ, 0x70 ;  /* 0x00000070ff087424 */ /* 0x000fe400078e00ff */
[----:B------:R-:W-:-:S07]  /*25d20*/  IMAD.MOV.U32 R12, RZ, RZ, 0x1 ;  /* 0x00000001ff0c7424 */ /* 0x000fce00078e00ff */
[----:B------:R-:W-:-:S07]  /*25d30*/  LEPC R20, `(.L_x_3432) ;  /* 0x000000001014794e */ /* 0x000fce0000000000 */
[----:B0-----:R-:W-:Y:S05]  /*25d40*/  CALL.ABS.NOINC R2 ;  /* 0x0000000002007343 */ /* 0x001fea0003c00000 */
.L_x_3432:
[----:B------:R-:W2:Y:S01]  /*25d50*/  LDL.LU R2, [R1+0x10] ;  /* 0x0000100001027983 */ /* 0x000ea20000300800 */
[----:B------:R-:W-:Y:S01]  /*25d60*/  MOV R0, 0x400 ;  /* 0x0000040000007802 */ /* 0x000fe20000000f00 */
[----:B------:R-:W0:Y:S03]  /*25d70*/  S2R R15, SR_CgaCtaId ;  /* 0x00000000000f7919 */ /* 0x000e260000008800 */
[----:B0-----:R-:W-:-:S05]  /*25d80*/  LEA R0, R15, R0, 0x18 ;  /* 0x000000000f007211 */ /* 0x001fca00078ec0ff */
[----:B------:R-:W-:-:S05]  /*25d90*/  VIADD R0, R0, 0xf200 ;  /* 0x0000f20000007836 */ /* 0x000fca0000000000 */
[----:B------:R-:W-:Y:S01]  /*25da0*/  LOP3.LUT P0, RZ, R0, 0x1bf, RZ, 0xc0, !PT ;  /* 0x000001bf00ff7812 */ /* 0x000fe2000780c0ff */
[----:B------:R0:W-:Y:S01]  /*25db0*/  STL [R1+0x48], R0 ;  /* 0x0000480001007387 */ /* 0x0001e20000100800 */
        /* <DEDUP_REMOVED lines=20> */
.L_x_3433:
[----:B0-----:R-:W2:Y:S02]  /*25f00*/  LDL R2, [R1+0x18] ;  /* 0x0000180001027983 */ /* 0x001ea40000100800 */
[----:B--2---:R-:W-:-:S05]  /*25f10*/  VIADD R0, R2, 0x200 ;  /* 0x0000020002007836 */ /* 0x004fca0000000000 */
[----:B------:R0:W-:Y:S01]  /*25f20*/  STL [R1+0x30], R0 ;  /* 0x0000300001007387 */ /* 0x0001e20000100800 */
        /* <DEDUP_REMOVED lines=18> */
.L_x_3434:
[----:B------:R-:W2:Y:S02]  /*26050*/  LDL.LU R2, [R1+0x48] ;  /* 0x0000480001027983 */ /* 0x000ea40000300800 */
[----:B--2---:R-:W-:-:S13]  /*26060*/  LOP3.LUT P6, RZ, R2, 0x1bf, RZ, 0xc0, !PT ;  /* 0x000001bf02ff7812 */ /* 0x004fda00078cc0ff */
[----:B------:R-:W-:Y:S05]  /*26070*/  @!P6 BRA `(.L_x_3435) ;  /* 0x000000000040e947 */ /* 0x000fea0003800000 */
[----:B------:R-:W-:Y:S01]  /*26080*/  MOV R2, 0x0 ;  /* 0x0000000000027802 */ /* 0x000fe20000000f00 */
[----:B------:R-:W-:Y:S01]  /*26090*/  ULDC.64 UR4, c[0x4][0x1c8] ;  /* 0x0100720000047ab9 */ /* 0x000fe20000000a00 */
[----:B------:R-:W-:Y:S01]  /*260a0*/  ULDC.64 UR6, c[0x4][0x1d0] ;  /* 0x0100740000067ab9 */ /* 0x000fe20000000a00 */
[----:B------:R-:W-:Y:S01]  /*260b0*/  ULDC.64 UR8, c[0x4][0xf0] ;  /* 0x01003c0000087ab9 */ /* 0x000fe20000000a00 */
[----:B------:R-:W-:Y:S01]  /*260c0*/  IMAD.U32 R4, RZ, RZ, UR4 ;  /* 0x00000004ff047e24 */ /* 0x000fe2000f8e00ff */
[----:B------:R-:W-:Y:S01]  /*260d0*/  MOV R10, UR8 ;  /* 0x00000008000a7c02 */ /* 0x000fe20008000f00 */
        /* <DEDUP_REMOVED lines=10> */
.L_x_3435:
[----:B------:R-:W2:Y:S01]  /*26180*/  LDL.LU R2, [R1+0x24] ;  /* 0x0000240001027983 */ /* 0x000ea20000300800 */
[----:B------:R-:W-:-:S03]  /*26190*/  ULDC.64 UR4, c[0x0][0x9f8] ;  /* 0x00027e0000047ab9 */ /* 0x000fc60000000a00 */
[----:B------:R-:W3:Y:S01]  /*261a0*/  LDL.LU R5, [R1+0x28] ;  /* 0x0000280001057983 */ /* 0x000ee20000300800 */
[----:B------:R-:W-:-:S03]  /*261b0*/  ISETP.NE.U32.AND P0, PT, RZ, UR4, PT ;  /* 0x00000004ff007c0c */ /* 0x000fc6000bf05070 */
[----:B------:R-:W4:Y:S01]  /*261c0*/  LDL.LU R4, [R1+0x3c] ;  /* 0x00003c0001047983 */ /* 0x000f220000300800 */
[----:B------:R-:W-:-:S03]  /*261d0*/  ISETP.NE.AND.EX P0, PT, RZ, UR5, PT, P0 ;  /* 0x00000005ff007c0c */ /* 0x000fc6000bf05300 */
[----:B------:R-:W4:Y:S04]  /*261e0*/  LDL.LU R0, [R1+0x4] ;  /* 0x0000040001007983 */ /* 0x000f280000300800 */
[----:B------:R-:W5:Y:S06]  /*261f0*/  LDL R6, [R1+0x8] ;  /* 0x0000080001067983 */ /* 0x000f6c0000100800 */
[----:B--2---:R-:W-:-:S04]  /*26200*/  @P0 IADD3 R2, P1, R2, UR4, RZ ;  /* 0x0000000402020c10 */ /* 0x004fc8000ff3e0ff */
[----:B---3--:R-:W-:Y:S01]  /*26210*/  @P0 IADD3.X R3, R5, UR5, RZ, P1, !PT ;  /* 0x0000000505030c10 */ /* 0x008fe20008ffe4ff */
[----:B------:R-:W-:Y:S01]  /*26220*/  ULDC.64 UR4, c[0x0][0xa00] ;  /* 0x0002800000047ab9 */ /* 0x000fe20000000a00 */
[----:B------:R-:W-:-:S06]  /*26230*/  MOV R5, R19 ;  /* 0x0000001300057202 */ /* 0x000fcc0000000f00 */
[----:B------:R0:W2:Y:S01]  /*26240*/  @P0 LDG.E R5, desc[UR54][R2.64] ;  /* 0x0000003602050981 */ /* 0x0000a2000c1e1900 */
[----:B----4-:R-:W-:Y:S02]  /*26250*/  IMAD R4, R0, 0x80, R4 ;  /* 0x0000008000047824 */ /* 0x010fe400078e0204 */
[----:B------:R-:W1:Y:S02]  /*26260*/  LDC R0, c[0x0][0x428] ;  /* 0x00010a00ff007b82 */ /* 0x000e640000000800 */
[----:B-1----:R-:W-:Y:S01]  /*26270*/  ISETP.NE.AND P0, PT, R0, 0x1, PT ;  /* 0x000000010000780c */ /* 0x002fe20003f05270 */
[----:B-----5:R-:W-:-:S12]  /*26280*/  IMAD.MOV.U32 R0, RZ, RZ, R6 ;  /* 0x000000ffff007224 */ /* 0x020fd800078e0006 */
[----:B0-----:R-:W0:Y:S08]  /*26290*/  @P0 LDC R2, c[0x0][0x42c] ;  /* 0x00010b00ff020b82 */ /* 0x001e300000000800 */
[----:B------:R-:W1:Y:S01]  /*262a0*/  @P0 LDC R3, c[0x0][0x430] ;  /* 0x00010c00ff030b82 */ /* 0x000e620000000800 */
[----:B0-----:R-:W-:-:S05]  /*262b0*/  @P0 IMAD.HI.U32 R2, R6, R2, RZ ;  /* 0x0000000206020227 */ /* 0x001fca00078e00ff */
[----:B-1----:R-:W-:Y:S02]  /*262c0*/  @P0 SHF.R.U32.HI R0, RZ, R3, R2 ;  /* 0x00000003ff000219 */ /* 0x002fe40000011602 */
[----:B------:R-:W-:-:S04]  /*262d0*/  ISETP.NE.U32.AND P0, PT, RZ, UR4, PT ;  /* 0x00000004ff007c0c */ /* 0x000fc8000bf05070 */
[----:B------:R-:W-:-:S04]  /*262e0*/  ISETP.NE.AND.EX P2, PT, RZ, UR5, PT, P0 ;  /* 0x00000005ff007c0c */ /* 0x000fc8000bf45300 */
[----:B------:R-:W-:Y:S01]  /*262f0*/  SEL R3, R19, RZ, !P2 ;  /* 0x000000ff13037207 */ /* 0x000fe20005000000 */
[----:B--2---:R0:W-:Y:S02]  /*26300*/  STL [R1+0x24], R5 ;  /* 0x0000240501007387 */ /* 0x0041e40000100800 */
[----:B0-----:R-:W0:Y:S02]  /*26310*/  S2R R5, SR_TID.X ;  /* 0x0000000000057919 */ /* 0x001e240000002100 */
[----:B0-----:R-:W-:-:S04]  /*26320*/  LOP3.LUT R5, R5, 0x7f, RZ, 0xc0, !PT ;  /* 0x0000007f05057812 */ /* 0x001fc800078ec0ff */
[----:B------:R-:W-:-:S04]  /*26330*/  ISETP.NE.AND P1, PT, R5, RZ, PT ;  /* 0x000000ff0500720c */ /* 0x000fc80003f25270 */
[----:B------:R-:W-:-:S09]  /*26340*/  PLOP3.LUT P3, PT, P1, PT, PT, 0x8, 0x0 ;  /* 0x000000000000781c */ /* 0x000fd20000f6e170 */
[----:B------:R-:W-:-:S05]  /*26350*/  VOTEU.ALL UP1, P1 ;  /* 0x00000000003f7886 */ /* 0x000fca0000820000 */
[----:B------:R-:W-:-:S04]  /*26360*/  @!UP1 UIADD3 UR8, UP0, UR40, 0x270, URZ ;  /* 0x0000027028089890 */ /* 0x000fc8000ff1e03f */
[----:B------:R-:W-:-:S03]  /*26370*/  @!UP1 UIADD3.X UR9, URZ, UR41, URZ, UP0, !UPT ;  /* 0x000000293f099290 */ /* 0x000fc600087fe43f */
[----:B------:R-:W-:-:S09]  /*26380*/  VOTEU.ALL UP0, P1 ;  /* 0x00000000003f7886 */ /* 0x000fd20000800000 */
.L_x_3436:
        /* <DEDUP_REMOVED lines=14> */
.L_x_3437:
        /* <DEDUP_REMOVED lines=13> */
.L_x_3438:
        /* <DEDUP_REMOVED lines=20> */
[----:B0-----:R-:W0:Y:S02]  /*26680*/  S2R R5, SR_TID.X ;  /* 0x0000000000057919 */ /* 0x001e240000002100 */
[----:B0-----:R-:W-:-:S04]  /*26690*/  SHF.R.U32.HI R5, RZ, 0x5, R5 ;  /* 0x00000005ff057819 */ /* 0x001fc80000011605 */
[----:B------:R-:W-:-:S05]  /*266a0*/  LOP3.LUT R5, R5, 0x3, RZ, 0xc0, !PT ;  /* 0x0000000305057812 */ /* 0x000fca00078ec0ff */
[----:B------:R0:W1:Y:S02]  /*266b0*/  SHFL.IDX PT, R14, R5, RZ, 0x1f ;  /* 0x00001fff050e7589 */ /* 0x00006400000e0000 */
.L_x_3605:
[----:B-1----:R-:W-:Y:S02]  /*266c0*/  ISETP.NE.AND P0, PT, R14, RZ, PT ;  /* 0x000000ff0e00720c */ /* 0x002fe40003f05270 */
[----:B------:R-:W-:-:S11]  /*266d0*/  PLOP3.LUT P6, PT, PT, PT, PT, 0x8, 0x0 ;  /* 0x000000000000781c */ /* 0x000fd60003fce170 */
[----:B------:R-:W-:Y:S05]  /*266e0*/  @P0 BRA `(.L_x_3440) ;  /* 0x0000000800540947 */ /* 0x000fea0003800000 */
[----:B------:R-:W-:-:S03]  /*266f0*/  UMOV UR4, 0xffffffff ;  /* 0xffffffff00047882 */ /* 0x000fc60000000000 */
[----:B------:R-:W-:Y:S05]  /*26700*/  BRA.DIV UR4, `(.L_x_3441) ;  /* 0x0000006604f07947 */ /* 0x000fea000b800000 */
[----:B------:R-:W-:-:S13]  /*26710*/  ELECT P6, URZ, PT ;  /* 0x00000000003f782f */ /* 0x000fda00038c0000 */
.L_x_3608:
[----:B------:R-:W-:Y:S05]  /*26720*/  @!P6 BRA `(.L_x_3442) ;  /* 0x0000000400a8e947 */ /* 0x000fea0003800000 */
[----:B0-----:R-:W2:Y:S01]  /*26730*/  LDL R5, [R1+0x38] ;  /* 0x0000380001057983 */ /* 0x001ea20000100800 */
[----:B------:R-:W-:-:S04]  /*26740*/  ISETP.NE.U32.AND P0, PT, R6, RZ, PT ;  /* 0x000000ff0600720c */ /* 0x000fc80003f05070 */
[----:B------:R-:W-:Y:S01]  /*26750*/  ISETP.NE.AND.EX P0, PT, R7, RZ, PT, P0 ;  /* 0x000000ff0700720c */ /* 0x000fe20003f05300 */
[----:B--2---:R-:W-:-:S12]  /*26760*/  VIADD R5, R5, 0xffffffff ;  /* 0xffffffff05057836 */ /* 0x004fd80000000000 */
[----:B------:R-:W-:Y:S05]  /*26770*/  @!P0 BRA `(.L_x_3443) ;  /* 0x00000000004c8947 */ /* 0x000fea0003800000 */
[----:B------:R-:W2:Y:S01]  /*26780*/  LDL R11, [R1+0x28] ;  /* 0x00002800010b7983 */ /* 0x000ea20000100800 */
[----:B------:R-:W0:Y:S01]  /*26790*/  LDC R10, c[0x0][0x41c] ;  /* 0x00010700ff0a7b82 */ /* 0x000e220000000800 */
[----:B------:R-:W-:Y:S01]  /*267a0*/  IMAD.MOV.U32 R2, RZ, RZ, R5 ;  /* 0x000000ffff027224 */ /* 0x000fe200078e0005 */
[----:B------:R-:W-:Y:S01]  /*267b0*/  ULDC.64 UR4, c[0x0][0x408] ;  /* 0x0001020000047ab9 */ /* 0x000fe20000000a00 */
[----:B0-----:R-:W-:-:S13]  /*267c0*/  ISETP.NE.AND P0, PT, R10, 0x1, PT ;  /* 0x000000010a00780c */ /* 0x001fda0003f05270 */
[----:B------:R-:W0:Y:S02]  /*267d0*/  @P0 LDC.64 R8, c[0x0][0x420] ;  /* 0x00010800ff080b82 */ /* 0x000e240000000a00 */
[----:B0-----:R-:W-:-:S05]  /*267e0*/  @P0 IMAD.HI.U32 R8, R5, R8, RZ ;  /* 0x0000000805080227 */ /* 0x001fca00078e00ff */
[----:B------:R-:W-:-:S04]  /*267f0*/  @P0 SHF.R.U32.HI R2, RZ, R9, R8 ;  /* 0x00000009ff020219 */ /* 0x000fc80000011608 */
[----:B------:R-:W-:Y:S02]  /*26800*/  IADD3 R8, -R2, RZ, RZ ;  /* 0x000000ff02087210 */ /* 0x000fe40007ffe1ff */
[----:B------:R-:W-:-:S03]  /*26810*/  SHF.R.S32.HI R9, RZ, 0x1f, R2 ;  /* 0x0000001fff097819 */ /* 0x000fc60000011402 */
[----:B------:R-:W-:Y:S02]  /*26820*/  IMAD R5, R10, R8, R5 ;  /* 0x000000080a057224 */ /* 0x000fe400078e0205 */
[----:B------:R-:W-:-:S04]  /*26830*/  IMAD.MOV.U32 R8, RZ, RZ, R2 ;  /* 0x000000ffff087224 */ /* 0x000fc800078e0002 */
[----:B------:R-:W-:-:S03]  /*26840*/  IMAD.WIDE.U32 R8, R19, UR4, R8 ;  /* 0x0000000413087c25 */ /* 0x000fc6000f8e0008 */
[----:B------:R-:W-:Y:S01]  /*26850*/  LEA R6, P0, R8, R6, 0x2 ;  /* 0x0000000608067211 */ /* 0x000fe200078010ff */
[----:B--2---:R-:W-:-:S04]  /*26860*/  IMAD R10, R11, UR4, RZ ;  /* 0x000000040b0a7c24 */ /* 0x004fc8000f8e02ff */
[----:B------:R-:W-:-:S04]  /*26870*/  IMAD R2, R19, UR5, R10 ;  /* 0x0000000513027c24 */ /* 0x000fc8000f8e020a */
[----:B------:R-:W-:-:S05]  /*26880*/  IMAD.IADD R2, R9, 0x1, R2 ;  /* 0x0000000109027824 */ /* 0x000fca00078e0202 */
[----:B------:R-:W-:-:S05]  /*26890*/  LEA.HI.X R7, R8, R7, R2, 0x2, P0 ;  /* 0x0000000708077211 */ /* 0x000fca00000f1402 */
[----:B------:R0:W5:Y:S02]  /*268a0*/  LDG.E R2, desc[UR54][R6.64] ;  /* 0x0000003606027981 */ /* 0x000164000c1e1900 */
.L_x_3443:
[----:B------:R-:W2:Y:S01]  /*268b0*/  LDL R8, [R1+0x1c] ;  /* 0x00001c0001087983 */ /* 0x000ea20000100800 */
[----:B0-----:R-:W-:Y:S01]  /*268c0*/  MOV R6, 0x400 ;  /* 0x0000040000067802 */ /* 0x001fe20000000f00 */
[----:B------:R-:W0:Y:S01]  /*268d0*/  S2R R9, SR_CgaCtaId ;  /* 0x0000000000097919 */ /* 0x000e220000008800 */
[----:B------:R-:W1:Y:S02]  /*268e0*/  S2R R7, SR_TID.X ;  /* 0x0000000000077919 */ /* 0x000e640000002100 */
[----:B0-----:R-:W-:-:S05]  /*268f0*/  LEA R6, R9, R6, 0x18 ;  /* 0x0000000609067211 */ /* 0x001fca00078ec0ff */
[----:B------:R-:W-:Y:S01]  /*26900*/  IMAD R6, R18, 0x8, R6 ;  /* 0x0000000812067824 */ /* 0x000fe200078e0206 */
[----:B-1----:R-:W-:-:S04]  /*26910*/  LOP3.LUT R7, R7, 0x7f, RZ, 0xc0, !PT ;  /* 0x0000007f07077812 */ /* 0x002fc800078ec0ff */
[----:B------:R-:W-:Y:S02]  /*26920*/  ISETP.NE.AND P0, PT, R7, RZ, PT ;  /* 0x000000ff0700720c */ /* 0x000fe40003f05270 */
[----:B--2---:R-:W-:-:S04]  /*26930*/  SHF.L.U32 R8, R8, 0x1f, RZ ;  /* 0x0000001f08087819 */ /* 0x004fc800000006ff */
[----:B------:R-:W0:Y:S02]  /*26940*/  SYNCS.PHASECHK.TRANS64.TRYWAIT P2, [R6+URZ+0x33480], R8 ;  /* 0x03348008060075a7 */ /* 0x000e24000804017f */
[----:B0-----:R-:W-:Y:S05]  /*26950*/  @!P2 BRA `(.L_x_3444) ;  /* 0x00000064007ca947 */ /* 0x001fea0003800000 */
.L_x_3609:
        /* <DEDUP_REMOVED lines=8> */
.L_x_3445:
[----:B------:R-:W2:Y:S01]  /*269e0*/  LDL R9, [R1+0x2c] ;  /* 0x00002c0001097983 */ /* 0x000ea20000100800 */
[----:B------:R-:W-:Y:S01]  /*269f0*/  MOV R7, 0x400 ;  /* 0x0000040000077802 */ /* 0x000fe20000000f00 */
[----:B------:R-:W1:Y:S01]  /*26a00*/  S2R R10, SR_CgaCtaId ;  /* 0x00000000000a7919 */ /* 0x000e620000008800 */
[----:B------:R-:W-:Y:S01]  /*26a10*/  R2UR UR9, R6 ;  /* 0x00000000060972ca */ /* 0x000fe200000e0000 */
[----:B------:R-:W-:Y:S01]  /*26a20*/  UIADD3 UR4, UP0, UR40, 0x470, URZ ;  /* 0x0000047028047890 */ /* 0x000fe2000ff1e03f */
[----:B------:R-:W-:Y:S02]  /*26a30*/  R2UR UR12, R0 ;  /* 0x00000000000c72ca */ /* 0x000fe400000e0000 */
[----:B-----5:R-:W-:Y:S01]  /*26a40*/  R2UR UR13, R2 ;  /* 0x00000000020d72ca */ /* 0x020fe200000e0000 */
[----:B------:R-:W-:Y:S01]  /*26a50*/  UIADD3.X UR5, URZ, UR41, URZ, UP0, !UPT ;  /* 0x000000293f057290 */ /* 0x000fe200087fe43f */
[----:B-1----:R-:W-:-:S05]  /*26a60*/  LEA R7, R10, R7, 0x18 ;  /* 0x000000070a077211 */ /* 0x002fca00078ec0ff */
[----:B------:R-:W-:-:S05]  /*26a70*/  IMAD R7, R18, 0x7800, R7 ;  /* 0x0000780012077824 */ /* 0x000fca00078e0207 */
[----:B------:R-:W-:Y:S01]  /*26a80*/  R2UR UR15, R7 ;  /* 0x00000000070f72ca */ /* 0x000fe200000e0000 */
[----:B------:R-:W-:Y:S01]  /*26a90*/  UIADD3 UR9, UR9, 0x33470, URZ ;  /* 0x0003347009097890 */ /* 0x000fe2000fffe03f */
[----:B------:R-:W-:Y:S01]  /*26aa0*/  UMOV UR10, URZ ;  /* 0x0000003f000a7c82 */ /* 0x000fe20008000000 */
[----:B------:R-:W-:Y:S01]  /*26ab0*/  UMOV UR6, 0x0 ;  /* 0x0000000000067882 */ /* 0x000fe20000000000 */
[----:B------:R-:W-:-:S09]  /*26ac0*/  UMOV UR7, 0x14f00000 ;  /* 0x14f0000000077882 */ /* 0x000fd20000000000 */
[----:B------:R-:W-:Y:S02]  /*26ad0*/  UIADD3 UR8, UR15, 0xf200, URZ ;  /* 0x0000f2000f087890 */ /* 0x000fe4000fffe03f */
[----:B------:R-:W-:Y:S02]  /*26ae0*/  UIADD3 UR14, UR15, 0x11a00, URZ ;  /* 0x00011a000f0e7890 */ /* 0x000fe4000fffe03f */
[----:B------:R-:W-:Y:S01]  /*26af0*/  UIADD3 UR15, UR15, 0x14200, URZ ;  /* 0x000142000f0f7890 */ /* 0x000fe2000fffe03f */
        /* <DEDUP_REMOVED lines=13> */
.L_x_3610:
[----:B------:R-:W-:Y:S05]  /*26bd0*/  @P0 BRA `(.L_x_3447) ;  /* 0x00000000001c0947 */ /* 0x000fea0003800000 */
[----:B------:R-:W2:Y:S01]  /*26be0*/  S2R R9, SR_TID.X ;  /* 0x0000000000097919 */ /* 0x000ea20000002100 */
[----:B01----:R-:W-:-:S04]  /*26bf0*/  MOV R8, 0x7800 ;  /* 0x0000780000087802 */ /* 0x003fc80000000f00 */
[----:B------:R3:W-:Y:S01]  /*26c00*/  SYNCS.ARRIVE.TRANS64 RZ, [R6+URZ+0x33430], R8 ;  /* 0x0334300806ff79a7 */ /* 0x0007e2000800003f */
[----:B--2---:R-:W-:-:S04]  /*26c10*/  LOP3.LUT R9, R9, 0x1f, RZ, 0xc0, !PT ;  /* 0x0000001f09097812 */ /* 0x004fc800078ec0ff */
[----:B------:R-:W-:-:S13]  /*26c20*/  ISETP.NE.AND P0, PT, R9, RZ, PT ;  /* 0x000000ff0900720c */ /* 0x000fda0003f05270 */
[----:B---3--:R-:W-:Y:S05]  /*26c30*/  @!P0 BRA `(.L_x_3447) ;  /* 0x0000000000048947 */ /* 0x008fea0003800000 */
[----:B------:R-:W-:Y:S01]  /*26c40*/  BPT.TRAP 0x1 ;  /* 0x000000040000795c */ /* 0x000fe20000300000 */
.L_x_3447:
        /* <DEDUP_REMOVED lines=24> */
.L_x_3442:
[----:B01----:R-:W2:Y:S01]  /*26dd0*/  LDL.LU R6, [R1+0x8] ;  /* 0x0000080001067983 */ /* 0x003ea20000300800 */
[----:B------:R-:W-:Y:S01]  /*26de0*/  MOV R7, 0x400 ;  /* 0x0000040000077802 */ /* 0x000fe20000000f00 */
[----:B------:R-:W0:Y:S01]  /*26df0*/  S2R R8, SR_CgaCtaId ;  /* 0x0000000000087919 */ /* 0x000e220000008800 */
[----:B------:R-:W-:Y:S05]  /*26e00*/  WARPSYNC.ALL ;  /* 0x0000000000007948 */ /* 0x000fea0003800000 */
[----:B------:R-:W-:-:S13]  /*26e10*/  ELECT P0, URZ, PT ;  /* 0x00000000003f782f */ /* 0x000fda0003800000 */
[----:B------:R-:W-:Y:S01]  /*26e20*/  @P0 R2UR UR13, R3 ;  /* 0x00000000030d02ca */ /* 0x000fe200000e0000 */
[----:B------:R-:W-:Y:S01]  /*26e30*/  UIADD3 UR4, UP0, UR40, 0x270, URZ ;  /* 0x0000027028047890 */ /* 0x000fe2000ff1e03f */
[----:B------:R-:W-:-:S03]  /*26e40*/  @P0 R2UR UR11, R4 ;  /* 0x00000000040b02ca */ /* 0x000fc600000e0000 */
[----:B------:R-:W-:Y:S01]  /*26e50*/  UIADD3.X UR5, URZ, UR41, URZ, UP0, !UPT ;  /* 0x000000293f057290 */ /* 0x000fe200087fe43f */
[----:B0-----:R-:W-:-:S04]  /*26e60*/  LEA R7, R8, R7, 0x18 ;  /* 0x0000000708077211 */ /* 0x001fc800078ec0ff */
[----:B------:R-:W-:Y:S01]  /*26e70*/  R2UR UR24, R7 ;  /* 0x00000000071872ca */ /* 0x000fe200000e0000 */
[----:B------:R-:W-:Y:S01]  /*26e80*/  @P0 IMAD.MOV.U32 R5, RZ, RZ, 0x6000 ;  /* 0x00006000ff050424 */ /* 0x000fe200078e00ff */
[----:B------:R-:W-:Y:S01]  /*26e90*/  BAR.SYNC.DEFER_BLOCKING 0x8, 0x120 ;  /* 0x0204800000007b1d */ /* 0x000fe20000010000 */
[----:B------:R-:W-:-:S10]  /*26ea0*/  @P0 R2UR UR21, R3 ;  /* 0x00000000031502ca */ /* 0x000fd400000e0000 */
[----:B------:R-:W-:Y:S02]  /*26eb0*/  UIADD3 UR8, UR24, 0x1e200, URZ ;  /* 0x0001e20018087890 */ /* 0x000fe4000fffe03f */
[----:B------:R-:W-:Y:S01]  /*26ec0*/  UIADD3 UR9, UR24, 0x33400, URZ ;  /* 0x0003340018097890 */ /* 0x000fe2000fffe03f */
[----:B------:R-:W-:Y:S01]  /*26ed0*/  UMOV UR6, 0x0 ;  /* 0x0000000000067882 */ /* 0x000fe20000000000 */
[----:B------:R-:W-:Y:S01]  /*26ee0*/  UMOV UR7, 0x12f00000 ;  /* 0x12f0000000077882 */ /* 0x000fe20000000000 */
[----:B------:R-:W-:Y:S01]  /*26ef0*/  UMOV UR10, URZ ;  /* 0x0000003f000a7c82 */ /* 0x000fe20008000000 */
[----:B------:R-:W-:Y:S01]  /*26f00*/  @P0 R2UR UR19, R4 ;  /* 0x00000000041302ca */ /* 0x000fe200000e0000 */
[----:B------:R-:W-:Y:S01]  /*26f10*/  UIADD3 UR16, UR24, 0x20200, URZ ;  /* 0x0002020018107890 */ /* 0x000fe2000fffe03f */
[----:B------:R1:W-:Y:S01]  /*26f20*/  @P0 SYNCS.ARRIVE.TRANS64 RZ, [R7+URZ+0x33400], R5 ;  /* 0x0334000507ff09a7 */ /* 0x0003e2000800003f */
[----:B------:R-:W-:Y:S01]  /*26f30*/  UMOV UR14, 0x0 ;  /* 0x00000000000e7882 */ /* 0x000fe20000000000 */
[----:B------:R-:W-:Y:S01]  /*26f40*/  UMOV UR15, 0x12f00000 ;  /* 0x12f00000000f7882 */ /* 0x000fe20000000000 */
[----:B------:R-:W-:Y:S01]  /*26f50*/  UMOV UR18, 0x40 ;  /* 0x0000004000127882 */ /* 0x000fe20000000000 */
[----:B------:R-:W-:Y:S01]  /*26f60*/  UMOV UR17, UR9 ;  /* 0x0000000900117c82 */ /* 0x000fe20008000000 */
[----:B------:R-:W-:Y:S01]  /*26f70*/  UMOV UR22, 0x0 ;  /* 0x0000000000167882 */ /* 0x000fe20000000000 */
[----:B------:R-:W-:Y:S01]  /*26f80*/  UMOV UR23, 0x12f00000 ;  /* 0x12f0000000177882 */ /* 0x000fe20000000000 */
[----:B--2---:R-:W-:-:S02]  /*26f90*/  @P0 R2UR UR12, R6 ;  /* 0x00000000060c02ca */ /* 0x004fc400000e0000 */
[----:B------:R-:W-:-:S11]  /*26fa0*/  @P0 R2UR UR20, R6 ;  /* 0x00000000061402ca */ /* 0x000fd600000e0000 */
[----:B------:R0:W-:Y:S02]  /*26fb0*/  UTMALDG.4D [UR8], [UR4], desc[UR6] ;  /* 0x00000608040075b4 */ /* 0x0001e40008019000 */
[----:B------:R1:W-:Y:S01]  /*26fc0*/  UTMALDG.4D [UR16], [UR4], desc[UR14] ;  /* 0x00000e10040075b4 */ /* 0x0003e20008019000 */
[----:B0-----:R-:W-:Y:S02]  /*26fd0*/  @P0 R2UR UR13, R3 ;  /* 0x00000000030d02ca */ /* 0x001fe400000e0000 */
[----:B------:R-:W-:Y:S02]  /*26fe0*/  @P0 R2UR UR12, R6 ;  /* 0x00000000060c02ca */ /* 0x000fe400000e0000 */
[----:B------:R-:W-:Y:S01]  /*26ff0*/  @P0 R2UR UR11, R4 ;  /* 0x00000000040b02ca */ /* 0x000fe200000e0000 */
[----:B------:R-:W-:Y:S01]  /*27000*/  UIADD3 UR8, UR24, 0x22200, URZ ;  /* 0x0002220018087890 */ /* 0x000fe2000fffe03f */
[----:B------:R-:W-:-:S11]  /*27010*/  UMOV UR10, 0x80 ;  /* 0x00000080000a7882 */ /* 0x000fd60000000000 */
[----:B------:R1:W-:Y:S02]  /*27020*/  UTMALDG.4D [UR8], [UR4], desc[UR22] ;  /* 0x00001608040075b4 */ /* 0x0003e40008019000 */
[----:B-1----:R-:W-:Y:S01]  /*27030*/  NOP ;  /* 0x0000000000007918 */ /* 0x002fe20000000000 */
.L_x_3440:
[----:B------:R-:W2:Y:S01]  /*27040*/  LDL.LU R6, [R1+0x44] ;  /* 0x0000440001067983 */ /* 0x000ea20000300800 */
[----:B------:R-:W-:Y:S01]  /*27050*/  MOV R4, 0x400 ;  /* 0x0000040000047802 */ /* 0x000fe20000000f00 */
[----:B------:R-:W-:Y:S01]  /*27060*/  BSSY B0, `(.L_x_3448) ;  /* 0x000000b000007945 */ /* 0x000fe20003800000 */
[----:B0-----:R-:W0:Y:S02]  /*27070*/  S2R R5, SR_CgaCtaId ;  /* 0x0000000000057919 */ /* 0x001e240000008800 */
[----:B0-----:R-:W-:Y:S01]  /*27080*/  LEA R4, R5, R4, 0x18 ;  /* 0x0000000405047211 */ /* 0x001fe200078ec0ff */
[----:B--2---:R-:W-:-:S05]  /*27090*/  VIADD R6, R6, 0x1 ;  /* 0x0000000106067836 */ /* 0x004fca0000000000 */
[----:B------:R-:W-:Y:S01]  /*270a0*/  LEA.HI R3, R6, R6, RZ, 0x1 ;  /* 0x0000000606037211 */ /* 0x000fe200078f08ff */
[----:B------:R0:W-:Y:S03]  /*270b0*/  STL [R1+0x44], R6 ;  /* 0x0000440601007387 */ /* 0x0001e60000100800 */
[----:B------:R-:W-:-:S05]  /*270c0*/  LOP3.LUT R3, R3, 0xfffffffe, RZ, 0xc0, !PT ;  /* 0xfffffffe03037812 */ /* 0x000fca00078ec0ff */
[----:B------:R-:W-:-:S05]  /*270d0*/  IMAD.IADD R3, R6, 0x1, -R3 ;  /* 0x0000000106037824 */ /* 0x000fca00078e0a03 */
[----:B------:R-:W-:-:S04]  /*270e0*/  SHF.L.U32 R3, R3, 0x1f, RZ ;  /* 0x0000001f03037819 */ /* 0x000fc800000006ff */
[----:B------:R-:W1:Y:S02]  /*270f0*/  SYNCS.PHASECHK.TRANS64.TRYWAIT P0, [R4+URZ+0x33420], R3 ;  /* 0x03342003040075a7 */ /* 0x000e64000800017f */
[----:B01----:R-:W-:Y:S05]  /*27100*/  @!P0 BRA `(.L_x_3449) ;  /* 0x0000005c00b88947 */ /* 0x003fea0003800000 */
.L_x_3611:
[----:B------:R-:W-:Y:S05]  /*27110*/  BSYNC B0 ;  /* 0x0000000000007941 */ /* 0x000fea0003800000 */
.L_x_3448:
[----:B0-----:R-:W2:Y:S02]  /*27120*/  LDL.LU R4, [R1+0x34] ;  /* 0x0000340001047983 */ /* 0x001ea40000300800 */
[----:B--2---:R-:W-:-:S13]  /*27130*/  ISETP.GE.AND P0, PT, R4, 0xa1, PT ;  /* 0x000000a10400780c */ /* 0x004fda0003f06270 */
[----:B------:R-:W-:Y:S05]  /*27140*/  @!P0 BRA `(.L_x_3450) ;  /* 0x0000001800a08947 */ /* 0x000fea0003800000 */
[----:B------:R-:W2:Y:S01]  /*27150*/  LDL.LU R4, [R1+0x38] ;  /* 0x0000380001047983 */ /* 0x000ea20000300800 */
[----:B------:R-:W-:-:S03]  /*27160*/  MOV R6, R18 ;  /* 0x0000001200067202 */ /* 0x000fc60000000f00 */
[----:B------:R0:W5:Y:S02]  /*27170*/  LDL.LU R7, [R1+0x1c] ;  /* 0x00001c0001077983 */ /* 0x0001640000300800 */
[----:B0-2---:R-:W-:-:S07]  /*27180*/  VIADD R12, R4, 0xfffffffe ;  /* 0xfffffffe040c7836 */ /* 0x005fce0000000000 */
.L_x_3474:
[----:B------:R-:W-:Y:S01]  /*27190*/  VIADD R18, R6, 0x1 ;  /* 0x0000000106127836 */ /* 0x000fe20000000000 */
[----:B------:R-:W-:Y:S05]  /*271a0*/  YIELD ;  /* 0x0000000000007946 */ /* 0x000fea0003800000 */
[----:B------:R-:W-:Y:S01]  /*271b0*/  ISETP.NE.AND P0, PT, R18, 0x2, PT ;  /* 0x000000021200780c */ /* 0x000fe20003f05270 */
[----:B------:R-:W-:Y:S03]  /*271c0*/  BSSY B0, `(.L_x_3451) ;  /* 0x00000ad000007945 */ /* 0x000fe60003800000 */
[----:B0-----:R-:W-:-:S02]  /*271d0*/  SEL R3, RZ, 0x1, P0 ;  /* 0x00000001ff037807 */ /* 0x001fc40000000000 */
[----:B------:R-:W-:Y:S02]  /*271e0*/  SEL R18, R18, RZ, P0 ;  /* 0x000000ff12127207 */ /* 0x000fe40000000000 */
[----:B-----5:R-:W-:-:S05]  /*271f0*/  LOP3.LUT R9, R7, R3, RZ, 0x3c, !PT ;  /* 0x0000000307097212 */ /* 0x020fca00078e3cff */
[----:B------:R0:W-:Y:S01]  /*27200*/  STL [R1+0x1c], R9 ;  /* 0x00001c0901007387 */ /* 0x0001e20000100800 */
[----:B--2---:R-:W-:Y:S05]  /*27210*/  @!P6 BRA `(.L_x_3452) ;  /* 0x00000008009ce947 */ /* 0x004fea0003800000 */
[----:B------:R-:W-:Y:S01]  /*27220*/  ULDC.64 UR4, c[0x0][0x3f8] ;  /* 0x0000fe0000047ab9 */ /* 0x000fe20000000a00 */
[----:B------:R-:W-:Y:S01]  /*27230*/  IMAD.MOV.U32 R8, RZ, RZ, R12 ;  /* 0x000000ffff087224 */ /* 0x000fe200078e000c */
[----:B------:R-:W-:-:S04]  /*27240*/  ISETP.NE.U32.AND P0, PT, RZ, UR4, PT ;  /* 0x00000004ff007c0c */ /* 0x000fc8000bf05070 */
[----:B------:R-:W-:-:S13]  /*27250*/  ISETP.NE.AND.EX P0, PT, RZ, UR5, PT, P0 ;  /* 0x00000005ff007c0c */ /* 0x000fda000bf05300 */
[----:B------:R-:W-:Y:S05]  /*27260*/  @!P0 BRA `(.L_x_3453) ;  /* 0x00000000004c8947 */ /* 0x000fea0003800000 */
[----:B------:R-:W2:Y:S01]  /*27270*/  LDL R11, [R1+0x28] ;  /* 0x00002800010b7983 */ /* 0x000ea20000100800 */
[----:B------:R-:W1:Y:S01]  /*27280*/  LDC R5, c[0x0][0x41c] ;  /* 0x00010700ff057b82 */ /* 0x000e620000000800 */
[----:B------:R-:W-:Y:S02]  /*27290*/  ULDC.64 UR6, c[0x0][0x408] ;  /* 0x0001020000067ab9 */ /* 0x000fe40000000a00 */
[----:B------:R-:W3:Y:S01]  /*272a0*/  LDL R10, [R1+0x24] ;  /* 0x00002400010a7983 */ /* 0x000ee20000100800 */
        /* <DEDUP_REMOVED lines=8> */
[----:B--2---:R-:W-:-:S04]  /*27330*/  IMAD R4, R11, UR6, RZ ;  /* 0x000000060b047c24 */ /* 0x004fc8000f8e02ff */
[C---:B---3--:R-:W-:Y:S02]  /*27340*/  IMAD R4, R10.reuse, UR7, R4 ;  /* 0x000000070a047c24 */ /* 0x048fe4000f8e0204 */
[----:B------:R-:W-:-:S05]  /*27350*/  IMAD.WIDE.U32 R2, R10, UR6, R2 ;  /* 0x000000060a027c25 */ /* 0x000fca000f8e0002 */
[----:B------:R-:W-:Y:S02]  /*27360*/  IADD3 R3, R4, R3, RZ ;  /* 0x0000000304037210 */ /* 0x000fe40007ffe0ff */
[----:B------:R-:W-:-:S04]  /*27370*/  LEA R4, P0, R2, UR4, 0x2 ;  /* 0x0000000402047c11 */ /* 0x000fc8000f8010ff */
[----:B------:R-:W-:-:S05]  /*27380*/  LEA.HI.X R5, R2, UR5, R3, 0x2, P0 ;  /* 0x0000000502057c11 */ /* 0x000fca00080f1403 */
[----:B------:R1:W5:Y:S04]  /*27390*/  LDG.E R2, desc[UR54][R4.64] ;  /* 0x0000003604027981 */ /* 0x000368000c1e1900 */
.L_x_3453:
[----:B-1----:R-:W1:Y:S01]  /*273a0*/  S2R R5, SR_CgaCtaId ;  /* 0x0000000000057919 */ /* 0x002e620000008800 */
[----:B------:R-:W-:Y:S01]  /*273b0*/  MOV R4, 0x400 ;  /* 0x0000040000047802 */ /* 0x000fe20000000f00 */
[----:B------:R-:W-:Y:S01]  /*273c0*/  BSSY B1, `(.L_x_3454) ;  /* 0x0000009000017945 */ /* 0x000fe20003800000 */
[----:B------:R-:W2:Y:S02]  /*273d0*/  S2R R3, SR_TID.X ;  /* 0x0000000000037919 */ /* 0x000ea40000002100 */
[----:B-1----:R-:W-:Y:S02]  /*273e0*/  LEA R4, R5, R4, 0x18 ;  /* 0x0000000405047211 */ /* 0x002fe400078ec0ff */
[----:B--2---:R-:W-:-:S03]  /*273f0*/  LOP3.LUT R3, R3, 0x7f, RZ, 0xc0, !PT ;  /* 0x0000007f03037812 */ /* 0x004fc600078ec0ff */
[----:B------:R-:W-:Y:S01]  /*27400*/  IMAD R5, R18, 0x8, R4 ;  /* 0x0000000812057824 */ /* 0x000fe200078e0204 */
[----:B------:R-:W-:Y:S02]  /*27410*/  SHF.L.U32 R4, R9, 0x1f, RZ ;  /* 0x0000001f09047819 */ /* 0x000fe400000006ff */
[----:B------:R-:W-:Y:S02]  /*27420*/  ISETP.NE.AND P2, PT, R3, RZ, PT ;  /* 0x000000ff0300720c */ /* 0x000fe40003f45270 */
[----:B------:R-:W1:Y:S02]  /*27430*/  SYNCS.PHASECHK.TRANS64.TRYWAIT P0, [R5+URZ+0x33480], R4 ;  /* 0x03348004050075a7 */ /* 0x000e64000800017f */
[----:B-1----:R-:W-:Y:S09]  /*27440*/  @!P0 BRA `(.L_x_3455) ;  /* 0x0000005c00088947 */ /* 0x002ff20003800000 */
.L_x_3612:
[----:B------:R-:W-:Y:S05]  /*27450*/  BSYNC B1 ;  /* 0x0000000000017941 */ /* 0x000fea0003800000 */
.L_x_3454:
[----:B------:R-:W-:Y:S04]  /*27460*/  BSSY B1, `(.L_x_3456) ;  /* 0x0000009000017945 */ /* 0x000fe80003800000 */
[----:B------:R-:W-:Y:S05]  /*27470*/  @P2 BRA `(.L_x_3457) ;  /* 0x00000000001c2947 */ /* 0x000fea0003800000 */
[----:B------:R-:W0:Y:S02]  /*27480*/  S2R R3, SR_TID.X ;  /* 0x0000000000037919 */ /* 0x000e240000002100 */
[----:B0-----:R-:W-:Y:S01]  /*27490*/  LOP3.LUT R9, R3, 0x1f, RZ, 0xc0, !PT ;  /* 0x0000001f03097812 */ /* 0x001fe200078ec0ff */
[----:B------:R-:W-:-:S03]  /*274a0*/  IMAD.MOV.U32 R3, RZ, RZ, 0x7800 ;  /* 0x00007800ff037424 */ /* 0x000fc600078e00ff */
[----:B------:R-:W-:Y:S01]  /*274b0*/  ISETP.NE.AND P0, PT, R9, RZ, PT ;  /* 0x000000ff0900720c */ /* 0x000fe20003f05270 */
[----:B------:R2:W-:-:S12]  /*274c0*/  SYNCS.ARRIVE.TRANS64 RZ, [R5+URZ+0x33470], R3 ;  /* 0x0334700305ff79a7 */ /* 0x0005d8000800003f */
[----:B--2---:R-:W-:Y:S05]  /*274d0*/  @!P0 BRA `(.L_x_3457) ;  /* 0x0000000000048947 */ /* 0x004fea0003800000 */
[----:B------:R-:W-:Y:S01]  /*274e0*/  BPT.TRAP 0x1 ;  /* 0x000000040000795c */ /* 0x000fe20000300000 */
.L_x_3457:
[----:B------:R-:W-:Y:S05]  /*274f0*/  BSYNC B1 ;  /* 0x0000000000017941 */ /* 0x000fea0003800000 */
.L_x_3456:
[----:B0-----:R-:W2:Y:S01]  /*27500*/  LDL R9, [R1+0x2c] ;  /* 0x00002c0001097983 */ /* 0x001ea20000100800 */
        /* <DEDUP_REMOVED lines=10> */
[----:B------:R-:W-:-:S05]  /*275b0*/  IMAD R3, R18, 0x7800, R3 ;  /* 0x0000780012037824 */ /* 0x000fca00078e0203 */
[----:B------:R-:W-:Y:S01]  /*275c0*/  IADD3 R10, R3, 0xf200, RZ ;  /* 0x0000f200030a7810 */ /* 0x000fe20007ffe0ff */
[----:B--2---:R-:W-:Y:S02]  /*275d0*/  IMAD R9, R8, 0xa0, R9 ;  /* 0x000000a008097824 */ /* 0x004fe400078e0209 */
[----:B------:R-:W-:-:S07]  /*275e0*/  VIADD R8, R5, 0x33470 ;  /* 0x0003347005087836 */ /* 0x000fce0000000000 */
.L_x_3458:
        /* <DEDUP_REMOVED lines=16> */
.L_x_3459:
        /* <DEDUP_REMOVED lines=16> */
.L_x_3460:
        /* <DEDUP_REMOVED lines=13> */
.L_x_3613:
[----:B------:R-:W-:Y:S05]  /*278c0*/  BSYNC B1 ;  /* 0x0000000000017941 */ /* 0x000fea0003800000 */
.L_x_3461:
[----:B------:R-:W-:Y:S01]  /*278d0*/  BSSY B1, `(.L_x_3463) ;  /* 0x000000b000017945 */ /* 0x000fe20003800000 */
[----:B------:R-:W-:Y:S01]  /*278e0*/  MOV R10, 0x0 ;  /* 0x00000000000a7802 */ /* 0x000fe20000000f00 */
[----:B------:R-:W-:Y:S02]  /*278f0*/  IMAD.MOV.U32 R11, RZ, RZ, 0x14f00000 ;  /* 0x14f00000ff0b7424 */ /* 0x000fe400078e00ff */
        /* <DEDUP_REMOVED lines=8> */
.L_x_3464:
[----:B------:R-:W-:Y:S05]  /*27980*/  BSYNC B1 ;  /* 0x0000000000017941 */ /* 0x000fea0003800000 */
.L_x_3463:
        /* <DEDUP_REMOVED lines=8> */
.L_x_3465:
        /* <DEDUP_REMOVED lines=15> */
.L_x_3466:
        /* <DEDUP_REMOVED lines=15> */
.L_x_3467:
        /* <DEDUP_REMOVED lines=10> */
.L_x_3452:
[----:B------:R-:W-:Y:S05]  /*27c90*/  BSYNC B0 ;  /* 0x0000000000007941 */ /* 0x000fea0003800000 */
.L_x_3451:
[----:B------:R-:W-:-:S06]  /*27ca0*/  UISETP.NE.AND UP0, UPT, UR37, 0x3, UPT ;  /* 0x000000032500788c */ /* 0x000fcc000bf05270 */
[----:B------:R-:W-:-:S13]  /*27cb0*/  PLOP3.LUT P0, PT, PT, PT, UP0, 0x80, 0x0 ;  /* 0x000000000000781c */ /* 0x000fda0003f0f008 */
[----:B------:R-:W-:Y:S05]  /*27cc0*/  @!P0 BRA `(.L_x_3468) ;  /* 0x0000000000048947 */ /* 0x000fea0003800000 */
[----:B------:R-:W-:Y:S01]  /*27cd0*/  BPT.TRAP 0x1 ;  /* 0x000000040000795c */ /* 0x000fe20000300000 */
.L_x_3468:
[----:B------:R-:W1:Y:S01]  /*27ce0*/  S2R R5, SR_CgaCtaId ;  /* 0x0000000000057919 */ /* 0x000e620000008800 */
[----:B------:R-:W-:Y:S01]  /*27cf0*/  IMAD.U32 R3, RZ, RZ, UR39 ;  /* 0x00000027ff037e24 */ /* 0x000fe2000f8e00ff */
[----:B------:R-:W-:Y:S01]  /*27d00*/  MOV R4, 0x400 ;  /* 0x0000040000047802 */ /* 0x000fe20000000f00 */
[----:B------:R-:W-:Y:S03]  /*27d10*/  BSSY B0, `(.L_x_3469) ;  /* 0x0000008000007945 */ /* 0x000fe60003800000 */
[----:B------:R-:W-:Y:S02]  /*27d20*/  ISETP.NE.AND P0, PT, R3, 0x3, PT ;  /* 0x000000030300780c */ /* 0x000fe40003f05270 */
[----:B------:R-:W-:-:S04]  /*27d30*/  LOP3.LUT R3, R7, 0x1, RZ, 0x3c, !PT ;  /* 0x0000000107037812 */ /* 0x000fc800078e3cff */
[----:B------:R-:W-:Y:S02]  /*27d40*/  SHF.L.U32 R3, R3, 0x1f, RZ ;  /* 0x0000001f03037819 */ /* 0x000fe400000006ff */
[----:B-1----:R-:W-:-:S05]  /*27d50*/  LEA R4, R5, R4, 0x18 ;  /* 0x0000000405047211 */ /* 0x002fca00078ec0ff */
[----:B------:R-:W-:-:S04]  /*27d60*/  IMAD R13, R6, 0x8, R4 ;  /* 0x00000008060d7824 */ /* 0x000fc800078e0204 */
[----:B------:R-:W1:Y:S02]  /*27d70*/  SYNCS.PHASECHK.TRANS64.TRYWAIT P2, [R13+URZ+0x33470], R3 ;  /* 0x033470030d0075a7 */ /* 0x000e64000804017f */
[----:B-1----:R-:W-:Y:S05]  /*27d80*/  @!P2 BRA `(.L_x_3470) ;  /* 0x0000005000e0a947 */ /* 0x002fea0003800000 */
.L_x_3614:
[----:B------:R-:W-:Y:S05]  /*27d90*/  BSYNC B0 ;  /* 0x0000000000007941 */ /* 0x000fea0003800000 */
.L_x_3469:
[----:B------:R-:W-:Y:S05]  /*27da0*/  @!P0 BRA `(.L_x_3471) ;  /* 0x0000000000048947 */ /* 0x000fea0003800000 */
[----:B------:R-:W-:Y:S01]  /*27db0*/  BPT.TRAP 0x1 ;  /* 0x000000040000795c */ /* 0x000fe20000300000 */
.L_x_3471:
[----:B------:R-:W-:Y:S01]  /*27dc0*/  SHF.L.U32 R4, R7, 0x1f, RZ ;  /* 0x0000001f07047819 */ /* 0x000fe200000006ff */
[----:B-1----:R-:W-:-:S03]  /*27dd0*/  IMAD R3, R6, 0x7800, RZ ;  /* 0x0000780006037824 */ /* 0x002fc600078e02ff */
[----:B------:R-:W1:Y:S02]  /*27de0*/  SYNCS.PHASECHK.TRANS64.TRYWAIT P2, [R13+URZ+0x33460], R4 ;  /* 0x033460040d0075a7 */ /* 0x000e64000804017f */
[----:B-1----:R-:W-:Y:S05]  /*27df0*/  @!P2 BRA `(.L_x_3472) ;  /* 0x0000005000d8a947 */ /* 0x002fea0003800000 */
.L_x_3615:
[----:B------:R-:W2:Y:S04]  /*27e00*/  LDL R14, [R1+0x18] ;  /* 0x00001800010e7983 */ /* 0x000ea80000100800 */
[----:B------:R-:W3:Y:S01]  /*27e10*/  LDL R15, [R1+0x30] ;  /* 0x00003000010f7983 */ /* 0x000ee20000100800 */
[C---:B-1----:R-:W-:Y:S01]  /*27e20*/  LOP3.LUT R4, R3.reuse, R17, RZ, 0xfc, !PT ;  /* 0x0000001103047212 */ /* 0x042fe200078efcff */
[----:B------:R-:W-:Y:S05]  /*27e30*/  WARPSYNC.ALL ;  /* 0x0000000000007948 */ /* 0x000fea0003800000 */
[----:B------:R-:W-:-:S02]  /*27e40*/  VIADD R19, R3, 0x2800 ;  /* 0x0000280003137836 */ /* 0x000fc40000000000 */
[C---:B------:R-:W-:Y:S02]  /*27e50*/  VIADD R20, R3.reuse, 0x1800 ;  /* 0x0000180003147836 */ /* 0x040fe40000000000 */
[----:B------:R-:W-:Y:S02]  /*27e60*/  VIADD R21, R3, 0x5800 ;  /* 0x0000580003157836 */ /* 0x000fe40000000000 */
[----:B--2---:R-:W-:-:S06]  /*27e70*/  IMAD.IADD R4, R14, 0x1, R4 ;  /* 0x000000010e047824 */ /* 0x004fcc00078e0204 */
[----:B------:R-:W1:Y:S02]  /*27e80*/  LDSM.16.MT88.4 R4, [R4+0xf200] ;  /* 0x00f200000404783b */ /* 0x000e640000004200 */
[C-C-:B-1----:R-:W-:Y:S02]  /*27e90*/  PRMT R8, R4.reuse, 0x6420, R5.reuse ;  /* 0x0000642004087816 */ /* 0x142fe40000000005 */
[----:B0-----:R-:W-:Y:S02]  /*27ea0*/  PRMT R9, R4, 0x7531, R5 ;  /* 0x0000753104097816 */ /* 0x001fe40000000005 */
[----:B------:R-:W-:Y:S02]  /*27eb0*/  LOP3.LUT R4, R3, R16, RZ, 0xfc, !PT ;  /* 0x0000001003047212 */ /* 0x000fe400078efcff */
[C-C-:B------:R-:W-:Y:S02]  /*27ec0*/  PRMT R10, R6.reuse, 0x6420, R7.reuse ;  /* 0x00006420060a7816 */ /* 0x140fe40000000007 */
[----:B------:R-:W-:-:S02]  /*27ed0*/  PRMT R11, R6, 0x7531, R7 ;  /* 0x00007531060b7816 */ /* 0x000fc40000000007 */
[----:B---3--:R-:W-:-:S05]  /*27ee0*/  IADD3 R4, R15, R4, RZ ;  /* 0x000000040f047210 */ /* 0x008fca0007ffe0ff */
[----:B------:R0:W-:Y:S02]  /*27ef0*/  STSM.16.M88.4 [R4], R8 ;  /* 0x0000000804007844 */ /* 0x0001e40000000200 */
[----:B0-----:R-:W-:-:S05]  /*27f00*/  LOP3.LUT R4, R19, R17, RZ, 0xfc, !PT ;  /* 0x0000001113047212 */ /* 0x001fca00078efcff */
[----:B------:R-:W-:-:S06]  /*27f10*/  IMAD.IADD R4, R14, 0x1, R4 ;  /* 0x000000010e047824 */ /* 0x000fcc00078e0204 */
[----:B------:R-:W0:Y:S02]  /*27f20*/  LDSM.16.MT88.4 R4, [R4+0xf200] ;  /* 0x00f200000404783b */ /* 0x000e240000004200 */
[C-C-:B0-----:R-:W-:Y:S02]  /*27f30*/  PRMT R8, R4.reuse, 0x6420, R5.reuse ;  /* 0x0000642004087816 */ /* 0x141fe40000000005 */
[----:B------:R-:W-:Y:S01]  /*27f40*/  PRMT R9, R4, 0x7531, R5 ;  /* 0x0000753104097816 */ /* 0x000fe20000000005 */
[----:B------:R-:W-:Y:S01]  /*27f50*/  IMAD.MOV.U32 R5, RZ, RZ, R14 ;  /* 0x000000ffff057224 */ /* 0x000fe200078e000e */
[C-C-:B------:R-:W-:Y:S01]  /*27f60*/  PRMT R10, R6.reuse, 0x6420, R7.reuse ;  /* 0x00006420060a7816 */ /* 0x140fe20000000007 */
[----:B------:R-:W-:Y:S01]  /*27f70*/  VIADD R14, R3, 0x800 ;  /* 0x00000800030e7836 */ /* 0x000fe20000000000 */
[----:B------:R-:W-:-:S04]  /*27f80*/  PRMT R11, R6, 0x7531, R7 ;  /* 0x00007531060b7816 */ /* 0x000fc80000000007 */
[C---:B------:R-:W-:Y:S02]  /*27f90*/  LOP3.LUT R4, R14.reuse, R16, RZ, 0xfc, !PT ;  /* 0x000000100e047212 */ /* 0x040fe400078efcff */
[----:B------:R-:W-:Y:S02]  /*27fa0*/  LOP3.LUT R14, R14, R17, RZ, 0xfc, !PT ;  /* 0x000000110e0e7212 */ /* 0x000fe400078efcff */
[----:B------:R-:W-:-:S05]  /*27fb0*/  IADD3 R4, R15, R4, RZ ;  /* 0x000000040f047210 */ /* 0x000fca0007ffe0ff */
[----:B------:R0:W-:Y:S02]  /*27fc0*/  STSM.16.M88.4 [R4], R8 ;  /* 0x0000000804007844 */ /* 0x0001e40000000200 */
[----:B0-----:R-:W-:Y:S02]  /*27fd0*/  VIADD R4, R3, 0x5000 ;  /* 0x0000500003047836 */ /* 0x001fe40000000000 */
[----:B------:R-:W-:-:S03]  /*27fe0*/  IMAD.MOV.U32 R11, RZ, RZ, R5 ;  /* 0x000000ffff0b7224 */ /* 0x000fc600078e0005 */
[----:B------:R-:W-:-:S05]  /*27ff0*/  LOP3.LUT R4, R4, R17, RZ, 0xfc, !PT ;  /* 0x0000001104047212 */ /* 0x000fca00078efcff */
[----:B------:R-:W-:-:S06]  /*28000*/  IMAD.IADD R4, R11, 0x1, R4 ;  /* 0x000000010b047824 */ /* 0x000fcc00078e0204 */
[----:B------:R-:W0:Y:S02]  /*28010*/  LDSM.16.MT88.4 R4, [R4+0xf200] ;  /* 0x00f200000404783b */ /* 0x000e240000004200 */
[C-C-:B0-----:R-:W-:Y:S02]  /*28020*/  PRMT R8, R4.reuse, 0x6420, R5.reuse ;  /* 0x0000642004087816 */ /* 0x141fe40000000005 */
[----:B------:R-:W-:Y:S01]  /*28030*/  PRMT R9, R4, 0x7531, R5 ;  /* 0x0000753104097816 */ /* 0x000fe20000000005 */
[----:B------:R-:W-:Y:S01]  /*28040*/  IMAD.MOV.U32 R5, RZ, RZ, R11 ;  /* 0x000000ffff057224 */ /* 0x000fe200078e000b */
[C-C-:B------:R-:W-:Y:S02]  /*28050*/  PRMT R10, R6.reuse, 0x6420, R7.reuse ;  /* 0x00006420060a7816 */ /* 0x140fe40000000007 */
[----:B------:R-:W-:Y:S02]  /*28060*/  PRMT R11, R6, 0x7531, R7 ;  /* 0x00007531060b7816 */ /* 0x000fe40000000007 */
[----:B------:R-:W-:Y:S01]  /*28070*/  MOV R7, R15 ;  /* 0x0000000f00077202 */ /* 0x000fe20000000f00 */
[----:B------:R-:W-:-:S05]  /*28080*/  VIADD R15, R3, 0x1000 ;  /* 0x00001000030f7836 */ /* 0x000fca0000000000 */
[C---:B------:R-:W-:Y:S02]  /*28090*/  LOP3.LUT R4, R15.reuse, R16, RZ, 0xfc, !PT ;  /* 0x000000100f047212 */ /* 0x040fe400078efcff */
[----:B------:R-:W-:-:S03]  /*280a0*/  LOP3.LUT R15, R15, R17, RZ, 0xfc, !PT ;  /* 0x000000110f0f7212 */ /* 0x000fc600078efcff */
[----:B------:R-:W-:-:S05]  /*280b0*/  IMAD.IADD R4, R7, 0x1, R4 ;  /* 0x0000000107047824 */ /* 0x000fca00078e0204 */
[----:B------:R0:W-:Y:S02]  /*280c0*/  STSM.16.M88.4 [R4], R8 ;  /* 0x0000000804007844 */ /* 0x0001e40000000200 */
[----:B0-----:R-:W-:Y:S01]  /*280d0*/  IMAD.IADD R4, R5, 0x1, R14 ;  /* 0x0000000105047824 */ /* 0x001fe200078e020e */
[----:B------:R-:W-:Y:S01]  /*280e0*/  MOV R14, R5 ;  /* 0x00000005000e7202 */ /* 0x000fe20000000f00 */
[----:B------:R-:W-:-:S04]  /*280f0*/  IMAD.MOV.U32 R11, RZ, RZ, R7 ;  /* 0x000000ffff0b7224 */ /* 0x000fc800078e0007 */
[----:B------:R-:W0:Y:S02]  /*28100*/  LDSM.16.MT88.4 R4, [R4+0xf200] ;  /* 0x00f200000404783b */ /* 0x000e240000004200 */
[C-C-:B0-----:R-:W-:Y:S02]  /*28110*/  PRMT R8, R4.reuse, 0x6420, R5.reuse ;  /* 0x0000642004087816 */ /* 0x141fe40000000005 */
[----:B------:R-:W-:Y:S01]  /*28120*/  PRMT R9, R4, 0x7531, R5 ;  /* 0x0000753104097816 */ /* 0x000fe20000000005 */
[----:B------:R-:W-:Y:S01]  /*28130*/  IMAD.MOV.U32 R5, RZ, RZ, R11 ;  /* 0x000000ffff057224 */ /* 0x000fe200078e000b */
[----:B------:R-:W-:Y:S02]  /*28140*/  LOP3.LUT R4, R20, R16, RZ, 0xfc, !PT ;  /* 0x0000001014047212 */ /* 0x000fe400078efcff */
[C-C-:B------:R-:W-:Y:S02]  /*28150*/  PRMT R10, R6.reuse, 0x6420, R7.reuse ;  /* 0x00006420060a7816 */ /* 0x140fe40000000007 */
[----:B------:R-:W-:Y:S01]  /*28160*/  PRMT R11, R6, 0x7531, R7 ;  /* 0x00007531060b7816 */ /* 0x000fe20000000007 */
[----:B------:R-:W-:Y:S01]  /*28170*/  IMAD.IADD R4, R5, 0x1, R4 ;  /* 0x0000000105047824 */ /* 0x000fe200078e0204 */
[----:B------:R-:W-:-:S04]  /*28180*/  LOP3.LUT R20, R20, R17, RZ, 0xfc, !PT ;  /* 0x0000001114147212 */ /* 0x000fc800078efcff */
[----:B------:R0:W-:Y:S02]  /*28190*/  STSM.16.M88.4 [R4], R8 ;  /* 0x0000000804007844 */ /* 0x0001e40000000200 */
[----:B0-----:R-:W-:Y:S01]  /*281a0*/  MOV R11, R14 ;  /* 0x0000000e000b7202 */ /* 0x001fe20000000f00 */
[----:B------:R-:W-:Y:S02]  /*281b0*/  VIADD R14, R3, 0x3000 ;  /* 0x00003000030e7836 */ /* 0x000fe40000000000 */
[----:B------:R-:W-:-:S03]  /*281c0*/  IMAD.MOV.U32 R10, RZ, RZ, R5 ;  /* 0x000000ffff0a7224 */ /* 0x000fc600078e0005 */
[----:B------:R-:W-:-:S05]  /*281d0*/  LOP3.LUT R4, R14, R17, RZ, 0xfc, !PT ;  /* 0x000000110e047212 */ /* 0x000fca00078efcff */
[----:B------:R-:W-:-:S06]  /*281e0*/  IMAD.IADD R4, R11, 0x1, R4 ;  /* 0x000000010b047824 */ /* 0x000fcc00078e0204 */
[----:B------:R-:W0:Y:S02]  /*281f0*/  LDSM.16.MT88.4 R4, [R4+0xf200] ;  /* 0x00f200000404783b */ /* 0x000e240000004200 */
[C-C-:B0-----:R-:W-:Y:S02]  /*28200*/  PRMT R8, R4.reuse, 0x6420, R5.reuse ;  /* 0x0000642004087816 */ /* 0x141fe40000000005 */
[----:B------:R-:W-:Y:S01]  /*28210*/  PRMT R9, R4, 0x7531, R5 ;  /* 0x0000753104097816 */ /* 0x000fe20000000005 */
[----:B------:R-:W-:Y:S01]  /*28220*/  IMAD.MOV.U32 R4, RZ, RZ, R10 ;  /* 0x000000ffff047224 */ /* 0x000fe200078e000a */
[----:B------:R-:W-:Y:S02]  /*28230*/  MOV R5, R11 ;  /* 0x0000000b00057202 */ /* 0x000fe40000000f00 */
[C-C-:B------:R-:W-:Y:S02]  /*28240*/  PRMT R10, R6.reuse, 0x6420, R7.reuse ;  /* 0x00006420060a7816 */ /* 0x140fe40000000007 */
[----:B------:R-:W-:Y:S01]  /*28250*/  PRMT R11, R6, 0x7531, R7 ;  /* 0x00007531060b7816 */ /* 0x000fe20000000007 */
[----:B------:R-:W-:-:S02]  /*28260*/  IMAD.MOV.U32 R7, RZ, RZ, R4 ;  /* 0x000000ffff077224 */ /* 0x000fc400078e0004 */
[----:B------:R-:W-:-:S05]  /*28270*/  VIADD R4, R3, 0x2000 ;  /* 0x0000200003047836 */ /* 0x000fca0000000000 */
[----:B------:R-:W-:-:S05]  /*28280*/  LOP3.LUT R4, R4, R16, RZ, 0xfc, !PT ;  /* 0x0000001004047212 */ /* 0x000fca00078efcff */
[----:B------:R-:W-:-:S05]  /*28290*/  IMAD.IADD R4, R7, 0x1, R4 ;  /* 0x0000000107047824 */ /* 0x000fca00078e0204 */
[----:B------:R0:W-:Y:S02]  /*282a0*/  STSM.16.M88.4 [R4], R8 ;  /* 0x0000000804007844 */ /* 0x0001e40000000200 */
[----:B0-----:R-:W-:Y:S01]  /*282b0*/  LOP3.LUT R4, R21, R17, RZ, 0xfc, !PT ;  /* 0x0000001115047212 */ /* 0x001fe200078efcff */
[----:B------:R-:W-:Y:S01]  /*282c0*/  IMAD.MOV.U32 R11, RZ, RZ, R5 ;  /* 0x000000ffff0b7224 */ /* 0x000fe200078e0005 */
[----:B------:R-:W-:-:S03]  /*282d0*/  MOV R10, R7 ;  /* 0x00000007000a7202 */ /* 0x000fc60000000f00 */
[----:B------:R-:W-:-:S06]  /*282e0*/  IMAD.IADD R4, R11, 0x1, R4 ;  /* 0x000000010b047824 */ /* 0x000fcc00078e0204 */
[----:B------:R-:W0:Y:S02]  /*282f0*/  LDSM.16.MT88.4 R4, [R4+0xf200] ;  /* 0x00f200000404783b */ /* 0x000e240000004200 */
[C-C-:B0-----:R-:W-:Y:S02]  /*28300*/  PRMT R8, R4.reuse, 0x6420, R5.reuse ;  /* 0x0000642004087816 */ /* 0x141fe40000000005 */
[----:B------:R-:W-:Y:S02]  /*28310*/  PRMT R9, R4, 0x7531, R5 ;  /* 0x0000753104097816 */ /* 0x000fe40000000005 */
[----:B------:R-:W-:Y:S02]  /*28320*/  MOV R5, R10 ;  /* 0x0000000a00057202 */ /* 0x000fe40000000f00 */
[----:B------:R-:W-:Y:S01]  /*28330*/  LOP3.LUT R4, R19, R16, RZ, 0xfc, !PT ;  /* 0x0000001013047212 */ /* 0x000fe200078efcff */
[----:B------:R-:W-:Y:S01]  /*28340*/  IMAD.MOV.U32 R19, RZ, RZ, R11 ;  /* 0x000000ffff137224 */ /* 0x000fe200078e000b */
[----:B------:R-:W-:-:S02]  /*28350*/  PRMT R10, R6, 0x6420, R7 ;  /* 0x00006420060a7816 */ /* 0x000fc40000000007 */
[----:B------:R-:W-:Y:S01]  /*28360*/  PRMT R11, R6, 0x7531, R7 ;  /* 0x00007531060b7816 */ /* 0x000fe20000000007 */
[----:B------:R-:W-:-:S05]  /*28370*/  IMAD.IADD R4, R5, 0x1, R4 ;  /* 0x0000000105047824 */ /* 0x000fca00078e0204 */
[----:B------:R0:W-:Y:S02]  /*28380*/  STSM.16.M88.4 [R4], R8 ;  /* 0x0000000804007844 */ /* 0x0001e40000000200 */
[----:B0-----:R-:W-:Y:S01]  /*28390*/  IMAD.IADD R4, R19, 0x1, R15 ;  /* 0x0000000113047824 */ /* 0x001fe200078e020f */
[----:B------:R-:W-:-:S05]  /*283a0*/  MOV R15, R5 ;  /* 0x00000005000f7202 */ /* 0x000fca0000000f00 */
[----:B------:R-:W0:Y:S02]  /*283b0*/  LDSM.16.MT88.4 R4, [R4+0xf200] ;  /* 0x00f200000404783b */ /* 0x000e240000004200 */
[C-C-:B0-----:R-:W-:Y:S02]  /*283c0*/  PRMT R8, R4.reuse, 0x6420, R5.reuse ;  /* 0x0000642004087816 */ /* 0x141fe40000000005 */
[----:B------:R-:W-:Y:S02]  /*283d0*/  PRMT R9, R4, 0x7531, R5 ;  /* 0x0000753104097816 */ /* 0x000fe40000000005 */
[----:B------:R-:W-:Y:S01]  /*283e0*/  LOP3.LUT R4, R14, R16, RZ, 0xfc, !PT ;  /* 0x000000100e047212 */ /* 0x000fe200078efcff */
[----:B------:R-:W-:Y:S01]  /*283f0*/  IMAD.MOV.U32 R14, RZ, RZ, R19 ;  /* 0x000000ffff0e7224 */ /* 0x000fe200078e0013 */
[C-C-:B------:R-:W-:Y:S01]  /*28400*/  PRMT R10, R6.reuse, 0x6420, R7.reuse ;  /* 0x00006420060a7816 */ /* 0x140fe20000000007 */
[----:B------:R-:W-:Y:S01]  /*28410*/  VIADD R19, R3, 0x6000 ;  /* 0x0000600003137836 */ /* 0x000fe20000000000 */
[----:B------:R-:W-:Y:S01]  /*28420*/  PRMT R11, R6, 0x7531, R7 ;  /* 0x00007531060b7816 */ /* 0x000fe20000000007 */
[----:B------:R-:W-:-:S05]  /*28430*/  IMAD.IADD R4, R15, 0x1, R4 ;  /* 0x000000010f047824 */ /* 0x000fca00078e0204 */
[----:B------:R0:W-:Y:S02]  /*28440*/  STSM.16.M88.4 [R4], R8 ;  /* 0x0000000804007844 */ /* 0x0001e40000000200 */
[----:B0-----:R-:W-:-:S05]  /*28450*/  VIADD R10, R3, 0x3800 ;  /* 0x00003800030a7836 */ /* 0x001fca0000000000 */
[----:B------:R-:W-:-:S04]  /*28460*/  LOP3.LUT R4, R10, R17, RZ, 0xfc, !PT ;  /* 0x000000110a047212 */ /* 0x000fc800078efcff */
[----:B------:R-:W-:-:S06]  /*28470*/  IADD3 R4, R14, R4, RZ ;  /* 0x000000040e047210 */ /* 0x000fcc0007ffe0ff */
[----:B------:R-:W0:Y:S02]  /*28480*/  LDSM.16.MT88.4 R4, [R4+0xf200] ;  /* 0x00f200000404783b */ /* 0x000e240000004200 */
[C-C-:B0-----:R-:W-:Y:S02]  /*28490*/  PRMT R8, R4.reuse, 0x6420, R5.reuse ;  /* 0x0000642004087816 */ /* 0x141fe40000000005 */
[----:B------:R-:W-:Y:S02]  /*284a0*/  PRMT R9, R4, 0x7531, R5 ;  /* 0x0000753104097816 */ /* 0x000fe40000000005 */
[----:B------:R-:W-:Y:S02]  /*284b0*/  LOP3.LUT R4, R10, R16, RZ, 0xfc, !PT ;  /* 0x000000100a047212 */ /* 0x000fe400078efcff */
[C-C-:B------:R-:W-:Y:S02]  /*284c0*/  PRMT R10, R6.reuse, 0x6420, R7.reuse ;  /* 0x00006420060a7816 */ /* 0x140fe40000000007 */
[----:B------:R-:W-:Y:S01]  /*284d0*/  PRMT R11, R6, 0x7531, R7 ;  /* 0x00007531060b7816 */ /* 0x000fe20000000007 */
[----:B------:R-:W-:-:S05]  /*284e0*/  IMAD.IADD R4, R15, 0x1, R4 ;  /* 0x000000010f047824 */ /* 0x000fca00078e0204 */
[----:B------:R0:W-:Y:S02]  /*284f0*/  STSM.16.M88.4 [R4], R8 ;  /* 0x0000000804007844 */ /* 0x0001e40000000200 */
[----:B0-----:R-:W-:-:S05]  /*28500*/  LOP3.LUT R4, R19, R17, RZ, 0xfc, !PT ;  /* 0x0000001113047212 */ /* 0x001fca00078efcff */
[----:B------:R-:W-:-:S06]  /*28510*/  IMAD.IADD R4, R14, 0x1, R4 ;  /* 0x000000010e047824 */ /* 0x000fcc00078e0204 */
[----:B------:R-:W0:Y:S02]  /*28520*/  LDSM.16.MT88.4 R4, [R4+0xf200] ;  /* 0x00f200000404783b */ /* 0x000e240000004200 */
[C-C-:B0-----:R-:W-:Y:S02]  /*28530*/  PRMT R8, R4.reuse, 0x6420, R5.reuse ;  /* 0x0000642004087816 */ /* 0x141fe40000000005 */
[----:B------:R-:W-:Y:S02]  /*28540*/  PRMT R9, R4, 0x7531, R5 ;  /* 0x0000753104097816 */ /* 0x000fe40000000005 */
[----:B------:R-:W-:Y:S01]  /*28550*/  MOV R5, R14 ;  /* 0x0000000e00057202 */ /* 0x000fe20000000f00 */
[----:B------:R-:W-:Y:S01]  /*28560*/  VIADD R14, R3, 0x4000 ;  /* 0x00004000030e7836 */ /* 0x000fe20000000000 */
[C-C-:B------:R-:W-:Y:S02]  /*28570*/  PRMT R10, R6.reuse, 0x6420, R7.reuse ;  /* 0x00006420060a7816 */ /* 0x140fe40000000007 */
[----:B------:R-:W-:-:S02]  /*28580*/  PRMT R11, R6, 0x7531, R7 ;  /* 0x00007531060b7816 */ /* 0x000fc40000000007 */
[C---:B------:R-:W-:Y:S02]  /*28590*/  LOP3.LUT R4, R14.reuse, R16, RZ, 0xfc, !PT ;  /* 0x000000100e047212 */ /* 0x040fe400078efcff */
[----:B------:R-:W-:-:S03]  /*285a0*/  LOP3.LUT R14, R14, R17, RZ, 0xfc, !PT ;  /* 0x000000110e0e7212 */ /* 0x000fc600078efcff */
[----:B------:R-:W-:-:S05]  /*285b0*/  IMAD.IADD R4, R15, 0x1, R4 ;  /* 0x000000010f047824 */ /* 0x000fca00078e0204 */
[----:B------:R0:W-:Y:S02]  /*285c0*/  STSM.16.M88.4 [R4], R8 ;  /* 0x0000000804007844 */ /* 0x0001e40000000200 */
[----:B0-----:R-:W-:-:S05]  /*285d0*/  IMAD.MOV.U32 R11, RZ, RZ, R5 ;  /* 0x000000ffff0b7224 */ /* 0x001fca00078e0005 */
[----:B------:R-:W-:-:S06]  /*285e0*/  IADD3 R4, R11, R20, RZ ;  /* 0x000000140b047210 */ /* 0x000fcc0007ffe0ff */
[----:B------:R-:W0:Y:S02]  /*285f0*/  LDSM.16.MT88.4 R4, [R4+0xf200] ;  /* 0x00f200000404783b */ /* 0x000e240000004200 */
[C-C-:B0-----:R-:W-:Y:S02]  /*28600*/  PRMT R8, R4.reuse, 0x6420, R5.reuse ;  /* 0x0000642004087816 */ /* 0x141fe40000000005 */
[----:B------:R-:W-:Y:S01]  /*28610*/  PRMT R9, R4, 0x7531, R5 ;  /* 0x0000753104097816 */ /* 0x000fe20000000005 */
[----:B------:R-:W-:Y:S01]  /*28620*/  IMAD.MOV.U32 R5, RZ, RZ, R11 ;  /* 0x000000ffff057224 */ /* 0x000fe200078e000b */
[C-C-:B------:R-:W-:Y:S02]  /*28630*/  PRMT R10, R6.reuse, 0x6420, R7.reuse ;  /* 0x00006420060a7816 */ /* 0x140fe40000000007 */
[----:B------:R-:W-:Y:S01]  /*28640*/  PRMT R11, R6, 0x7531, R7 ;  /* 0x00007531060b7816 */ /* 0x000fe20000000007 */
[----:B------:R-:W-:Y:S02]  /*28650*/  IMAD.MOV.U32 R7, RZ, RZ, R15 ;  /* 0x000000ffff077224 */ /* 0x000fe400078e000f */
[----:B------:R-:W-:-:S05]  /*28660*/  VIADD R15, R3, 0x4800 ;  /* 0x00004800030f7836 */ /* 0x000fca0000000000 */
[----:B------:R-:W-:-:S04]  /*28670*/  LOP3.LUT R4, R15, R16, RZ, 0xfc, !PT ;  /* 0x000000100f047212 */ /* 0x000fc800078efcff */
[----:B------:R-:W-:-:S05]  /*28680*/  IADD3 R4, R7, R4, RZ ;  /* 0x0000000407047210 */ /* 0x000fca0007ffe0ff */
[----:B------:R0:W-:Y:S02]  /*28690*/  STSM.16.M88.4 [R4], R8 ;  /* 0x0000000804007844 */ /* 0x0001e40000000200 */
[----:B0-----:R-:W-:Y:S02]  /*286a0*/  IMAD.IADD R4, R5, 0x1, R14 ;  /* 0x0000000105047824 */ /* 0x001fe400078e020e */
[----:B------:R-:W-:Y:S02]  /*286b0*/  IMAD.MOV.U32 R14, RZ, RZ, R5 ;  /* 0x000000ffff0e7224 */ /* 0x000fe400078e0005 */
[----:B------:R-:W-:Y:S02]  /*286c0*/  VIADD R11, R3, 0x5000 ;  /* 0x00005000030b7836 */ /* 0x000fe40000000000 */
[----:B------:R-:W0:Y:S02]  /*286d0*/  LDSM.16.MT88.4 R4, [R4+0xf200] ;  /* 0x00f200000404783b */ /* 0x000e240000004200 */
[----:B0-----:R-:W-:-:S02]  /*286e0*/  PRMT R8, R4, 0x6420, R5 ;  /* 0x0000642004087816 */ /* 0x001fc40000000005 */
[----:B------:R-:W-:Y:S02]  /*286f0*/  PRMT R9, R4, 0x7531, R5 ;  /* 0x0000753104097816 */ /* 0x000fe40000000005 */
[----:B------:R-:W2:Y:S01]  /*28700*/  LDL R5, [R1+0x30] ;  /* 0x0000300001057983 */ /* 0x000ea20000100800 */
[----:B------:R-:W-:Y:S02]  /*28710*/  LOP3.LUT R4, R11, R16, RZ, 0xfc, !PT ;  /* 0x000000100b047212 */ /* 0x000fe400078efcff */
[C-C-:B------:R-:W-:Y:S02]  /*28720*/  PRMT R10, R6.reuse, 0x6420, R7.reuse ;  /* 0x00006420060a7816 */ /* 0x140fe40000000007 */
[----:B------:R-:W-:Y:S02]  /*28730*/  PRMT R11, R6, 0x7531, R7 ;  /* 0x00007531060b7816 */ /* 0x000fe40000000007 */
[----:B--2---:R-:W-:-:S05]  /*28740*/  IADD3 R4, R5, R4, RZ ;  /* 0x0000000405047210 */ /* 0x004fca0007ffe0ff */
[----:B------:R0:W-:Y:S02]  /*28750*/  STSM.16.M88.4 [R4], R8 ;  /* 0x0000000804007844 */ /* 0x0001e40000000200 */
[----:B0-----:R-:W-:Y:S02]  /*28760*/  IMAD.MOV.U32 R11, RZ, RZ, R14 ;  /* 0x000000ffff0b7224 */ /* 0x001fe400078e000e */
[----:B------:R-:W-:-:S05]  /*28770*/  VIADD R14, R3, 0x6800 ;  /* 0x00006800030e7836 */ /* 0x000fca0000000000 */
[----:B------:R-:W-:-:S05]  /*28780*/  LOP3.LUT R4, R14, R17, RZ, 0xfc, !PT ;  /* 0x000000110e047212 */ /* 0x000fca00078efcff */
[----:B------:R-:W-:-:S06]  /*28790*/  IMAD.IADD R4, R11, 0x1, R4 ;  /* 0x000000010b047824 */ /* 0x000fcc00078e0204 */
[----:B------:R-:W0:Y:S02]  /*287a0*/  LDSM.16.MT88.4 R4, [R4+0xf200] ;  /* 0x00f200000404783b */ /* 0x000e240000004200 */
[C-C-:B0-----:R-:W-:Y:S02]  /*287b0*/  PRMT R8, R4.reuse, 0x6420, R5.reuse ;  /* 0x0000642004087816 */ /* 0x141fe40000000005 */
[----:B------:R-:W-:Y:S02]  /*287c0*/  PRMT R9, R4, 0x7531, R5 ;  /* 0x0000753104097816 */ /* 0x000fe40000000005 */
[----:B------:R-:W-:Y:S02]  /*287d0*/  MOV R5, R11 ;  /* 0x0000000b00057202 */ /* 0x000fe40000000f00 */
[C-C-:B------:R-:W-:Y:S02]  /*287e0*/  PRMT R10, R6.reuse, 0x6420, R7.reuse ;  /* 0x00006420060a7816 */ /* 0x140fe40000000007 */
[----:B------:R-:W-:-:S02]  /*287f0*/  PRMT R11, R6, 0x7531, R7 ;  /* 0x00007531060b7816 */ /* 0x000fc40000000007 */
[----:B------:R-:W2:Y:S01]  /*28800*/  LDL R6, [R1+0x30] ;  /* 0x0000300001067983 */ /* 0x000ea20000100800 */
[-C--:B------:R-:W-:Y:S01]  /*28810*/  LOP3.LUT R4, R21, R16.reuse, RZ, 0xfc, !PT ;  /* 0x0000001015047212 */ /* 0x080fe200078efcff */
[----:B------:R-:W-:Y:S02]  /*28820*/  IMAD.MOV.U32 R7, RZ, RZ, R5 ;  /* 0x000000ffff077224 */ /* 0x000fe400078e0005 */
[----:B------:R-:W-:Y:S01]  /*28830*/  VIADD R5, R3, 0x2000 ;  /* 0x0000200003057836 */ /* 0x000fe20000000000 */
[-C--:B------:R-:W-:Y:S02]  /*28840*/  LOP3.LUT R19, R19, R16.reuse, RZ, 0xfc, !PT ;  /* 0x0000001013137212 */ /* 0x080fe400078efcff */
[----:B------:R-:W-:Y:S01]  /*28850*/  LOP3.LUT R15, R15, R17, RZ, 0xfc, !PT ;  /* 0x000000110f0f7212 */ /* 0x000fe200078efcff */
[----:B------:R-:W-:Y:S01]  /*28860*/  VIADD R3, R3, 0x7000 ;  /* 0x0000700003037836 */ /* 0x000fe20000000000 */
[----:B------:R-:W-:Y:S01]  /*28870*/  LOP3.LUT R14, R14, R16, RZ, 0xfc, !PT ;  /* 0x000000100e0e7212 */ /* 0x000fe200078efcff */
[----:B--2---:R-:W-:-:S05]  /*28880*/  IMAD.IADD R4, R6, 0x1, R4 ;  /* 0x0000000106047824 */ /* 0x004fca00078e0204 */
[----:B------:R0:W-:Y:S02]  /*28890*/  STSM.16.M88.4 [R4], R8 ;  /* 0x0000000804007844 */ /* 0x0001e40000000200 */
[----:B0-----:R-:W-:Y:S01]  /*288a0*/  LOP3.LUT R4, R5, R17, RZ, 0xfc, !PT ;  /* 0x0000001105047212 */ /* 0x001fe200078efcff */
[----:B------:R-:W-:-:S04]  /*288b0*/  IMAD.MOV.U32 R11, RZ, RZ, R7 ;  /* 0x000000ffff0b7224 */ /* 0x000fc800078e0007 */
[----:B------:R-:W-:Y:S01]  /*288c0*/  IMAD.IADD R4, R11, 0x1, R4 ;  /* 0x000000010b047824 */ /* 0x000fe200078e0204 */
[----:B------:R-:W-:-:S05]  /*288d0*/  MOV R10, R6 ;  /* 0x00000006000a7202 */ /* 0x000fca0000000f00 */
[----:B------:R-:W0:Y:S02]  /*288e0*/  LDSM.16.MT88.4 R4, [R4+0xf200] ;  /* 0x00f200000404783b */ /* 0x000e240000004200 */
[C-C-:B0-----:R-:W-:Y:S02]  /*288f0*/  PRMT R8, R4.reuse, 0x6420, R5.reuse ;  /* 0x0000642004087816 */ /* 0x141fe40000000005 */
[----:B------:R-:W-:Y:S01]  /*28900*/  PRMT R9, R4, 0x7531, R5 ;  /* 0x0000753104097816 */ /* 0x000fe20000000005 */
[----:B------:R-:W-:Y:S01]  /*28910*/  IMAD.MOV.U32 R4, RZ, RZ, R10 ;  /* 0x000000ffff047224 */ /* 0x000fe200078e000a */
[----:B------:R-:W-:Y:S02]  /*28920*/  MOV R5, R11 ;  /* 0x0000000b00057202 */ /* 0x000fe40000000f00 */
[----:B------:R-:W-:Y:S01]  /*28930*/  PRMT R10, R6, 0x6420, R7 ;  /* 0x00006420060a7816 */ /* 0x000fe20000000007 */
[----:B------:R-:W-:Y:S01]  /*28940*/  IMAD.IADD R19, R4, 0x1, R19 ;  /* 0x0000000104137824 */ /* 0x000fe200078e0213 */
[----:B------:R-:W-:-:S05]  /*28950*/  PRMT R11, R6, 0x7531, R7 ;  /* 0x00007531060b7816 */ /* 0x000fca0000000007 */
[----:B------:R0:W-:Y:S02]  /*28960*/  STSM.16.M88.4 [R19], R8 ;  /* 0x0000000813007844 */ /* 0x0001e40000000200 */
[----:B0-----:R-:W-:Y:S02]  /*28970*/  IMAD.MOV.U32 R19, RZ, RZ, R4 ;  /* 0x000000ffff137224 */ /* 0x001fe400078e0004 */
[----:B------:R-:W-:Y:S01]  /*28980*/  IMAD.IADD R4, R5, 0x1, R15 ;  /* 0x0000000105047824 */ /* 0x000fe200078e020f */
[----:B------:R-:W-:-:S05]  /*28990*/  MOV R15, R5 ;  /* 0x00000005000f7202 */ /* 0x000fca0000000f00 */
[----:B------:R-:W0:Y:S01]  /*289a0*/  LDSM.16.MT88.4 R4, [R4+0xf200] ;  /* 0x00f200000404783b */ /* 0x000e220000004200 */
[----:B------:R-:W-:Y:S01]  /*289b0*/  IMAD.IADD R14, R19, 0x1, R14 ;  /* 0x00000001130e7824 */ /* 0x000fe200078e020e */
[C-C-:B0-----:R-:W-:Y:S02]  /*289c0*/  PRMT R8, R4.reuse, 0x6420, R5.reuse ;  /* 0x0000642004087816 */ /* 0x141fe40000000005 */
[----:B------:R-:W-:Y:S02]  /*289d0*/  PRMT R9, R4, 0x7531, R5 ;  /* 0x0000753104097816 */ /* 0x000fe40000000005 */
[----:B------:R-:W-:Y:S02]  /*289e0*/  LOP3.LUT R4, R3, R17, RZ, 0xfc, !PT ;  /* 0x0000001103047212 */ /* 0x000fe400078efcff */
[C-C-:B------:R-:W-:Y:S02]  /*289f0*/  PRMT R10, R6.reuse, 0x6420, R7.reuse ;  /* 0x00006420060a7816 */ /* 0x140fe40000000007 */
[----:B------:R-:W-:Y:S01]  /*28a00*/  PRMT R11, R6, 0x7531, R7 ;  /* 0x00007531060b7816 */ /* 0x000fe20000000007 */
[----:B------:R-:W-:-:S04]  /*28a10*/  IMAD.IADD R4, R15, 0x1, R4 ;  /* 0x000000010f047824 */ /* 0x000fc800078e0204 */
[----:B------:R-:W-:Y:S04]  /*28a20*/  STSM.16.M88.4 [R14], R8 ;  /* 0x000000080e007844 */ /* 0x000fe80000000200 */
[----:B------:R-:W0:Y:S01]  /*28a30*/  LDSM.16.MT88.4 R4, [R4+0xf200] ;  /* 0x00f200000404783b */ /* 0x000e220000004200 */
[----:B------:R-:W-:-:S04]  /*28a40*/  LOP3.LUT R3, R3, R16, RZ, 0xfc, !PT ;  /* 0x0000001003037212 */ /* 0x000fc800078efcff */
[----:B------:R-:W-:Y:S02]  /*28a50*/  IADD3 R3, R19, R3, RZ ;  /* 0x0000000313037210 */ /* 0x000fe40007ffe0ff */
[C-C-:B0-----:R-:W-:Y:S02]  /*28a60*/  PRMT R8, R4.reuse, 0x6420, R5.reuse ;  /* 0x0000642004087816 */ /* 0x141fe40000000005 */
        /* <DEDUP_REMOVED lines=12> */
.L_x_3473:
[----:B------:R2:W5:Y:S01]  /*28b30*/  LDL R7, [R1+0x1c] ;  /* 0x00001c0001077983 */ /* 0x0005620000100800 */
[----:B-1----:R1:W-:Y:S01]  /*28b40*/  SYNCS.ARRIVE.TRANS64.A1T0 RZ, [R13+URZ+0x33450], RZ ;  /* 0x033450ff0dff79a7 */ /* 0x0023e2000810003f */
[----:B------:R-:W-:Y:S01]  /*28b50*/  BAR.SYNC.DEFER_BLOCKING 0x2, 0x80 ;  /* 0x0082000000007b1d */ /* 0x000fe20000010000 */
[C---:B------:R-:W-:Y:S01]  /*28b60*/  ISETP.GT.AND P0, PT, R12.reuse, RZ, PT ;  /* 0x000000ff0c00720c */ /* 0x040fe20003f04270 */
[----:B------:R-:W-:Y:S02]  /*28b70*/  VIADD R12, R12, 0xffffffff ;  /* 0xffffffff0c0c7836 */ /* 0x000fe40000000000 */
[----:B------:R-:W-:Y:S02]  /*28b80*/  IMAD.MOV.U32 R6, RZ, RZ, R18 ;  /* 0x000000ffff067224 */ /* 0x000fe400078e0012 */
[----:B-1----:R-:W-:-:S05]  /*28b90*/  @!P1 VIADD R13, R13, 0x33480 ;  /* 0x000334800d0d9836 */ /* 0x002fca0000000000 */
[----:B------:R-:W-:-:S04]  /*28ba0*/  @!P1 PRMT R13, RZ, 0x654, R13 ;  /* 0x00000654ff0d9816 */ /* 0x000fc8000000000d */
[----:B------:R2:W-:Y:S01]  /*28bb0*/  @!P1 SYNCS.ARRIVE.TRANS64.RED.A1T0 RZ, [R13+URZ], RZ ;  /* 0x000000ff0dff99a7 */ /* 0x0005e2000810043f */
[----:B------:R-:W-:Y:S05]  /*28bc0*/  @P0 BRA `(.L_x_3474) ;  /* 0xffffffe400700947 */ /* 0x000fea000383ffff */
.L_x_3450:
[----:B------:R-:W-:Y:S04]  /*28bd0*/  BSSY B0, `(.L_x_3475) ;  /* 0x000000f000007945 */ /* 0x000fe80003800000 */
[----:B------:R-:W-:Y:S05]  /*28be0*/  @P1 BRA `(.L_x_3476) ;  /* 0x0000000000341947 */ /* 0x000fea0003800000 */
[----:B------:R-:W1:Y:S01]  /*28bf0*/  S2R R5, SR_LANEID ;  /* 0x0000000000057919 */ /* 0x000e620000000000 */
[----:B------:R-:W-:Y:S01]  /*28c00*/  VOTEU.ANY UR4, UPT, PT ;  /* 0x0000000000047886 */ /* 0x000fe200038e0100 */
[----:B0-----:R-:W0:Y:S01]  /*28c10*/  LDC.64 R2, c[0x0][0xc38] ;  /* 0x00030e00ff027b82 */ /* 0x001e220000000a00 */
[----:B------:R-:W1:Y:S02]  /*28c20*/  FLO.U32 R0, UR4 ;  /* 0x0000000400007d00 */ /* 0x000e6400080e0000 */
[----:B-1----:R-:W-:-:S06]  /*28c30*/  ISETP.EQ.U32.AND P0, PT, R0, R5, PT ;  /* 0x000000050000720c */ /* 0x002fcc0003f02070 */
[----:B------:R-:W0:Y:S07]  /*28c40*/  POPC R5, UR4 ;  /* 0x0000000400057d09 */ /* 0x000e2e0008000000 */
[----:B0-----:R-:W3:Y:S01]  /*28c50*/  @P0 ATOMG.E.ADD.STRONG.GPU PT, R3, desc[UR54][R2.64], R5 ;  /* 0x00000005020309a8 */ /* 0x001ee200081ee1f6 */
[----:B------:R-:W0:Y:S02]  /*28c60*/  S2R R4, SR_LTMASK ;  /* 0x0000000000047919 */ /* 0x000e240000003900 */
[----:B0-----:R-:W-:-:S04]  /*28c70*/  LOP3.LUT R4, R4, UR4, RZ, 0xc0, !PT ;  /* 0x0000000404047c12 */ /* 0x001fc8000f8ec0ff */
[----:B-----5:R-:W0:Y:S01]  /*28c80*/  POPC R7, R4 ;  /* 0x0000000400077309 */ /* 0x020e220000000000 */
[----:B---3--:R-:W0:Y:S02]  /*28c90*/  SHFL.IDX PT, R0, R3, R0, 0x1f ;  /* 0x00001f0003007589 */ /* 0x008e2400000e0000 */
[----:B0-----:R-:W-:-:S05]  /*28ca0*/  IADD3 R0, R0, UR38, R7 ;  /* 0x0000002600007c10 */ /* 0x001fca000fffe007 */
[----:B------:R1:W-:Y:S02]  /*28cb0*/  STL [R1], R0 ;  /* 0x0000000001007387 */ /* 0x0003e40000100800 */
.L_x_3476:
[----:B------:R-:W-:Y:S05]  /*28cc0*/  BSYNC B0 ;  /* 0x0000000000007941 */ /* 0x000fea0003800000 */
.L_x_3475:
[----:B------:R-:W-:-:S06]  /*28cd0*/  UISETP.NE.AND UP0, UPT, UR37, 0x3, UPT ;  /* 0x000000032500788c */ /* 0x000fcc000bf05270 */
[----:B------:R-:W-:-:S13]  /*28ce0*/  PLOP3.LUT P0, PT, PT, PT, UP0, 0x80, 0x0 ;  /* 0x000000000000781c */ /* 0x000fda0003f0f008 */
[----:B------:R-:W-:Y:S05]  /*28cf0*/  @!P0 BRA `(.L_x_3477) ;  /* 0x0000000000048947 */ /* 0x000fea0003800000 */
[----:B------:R-:W-:Y:S01]  /*28d00*/  BPT.TRAP 0x1 ;  /* 0x000000040000795c */ /* 0x000fe20000300000 */
.L_x_3477:
[----:B0-----:R-:W3:Y:S01]  /*28d10*/  LDL R3, [R1+0x1c] ;  /* 0x00001c0001037983 */ /* 0x001ee20000100800 */
[----:B-1----:R-:W-:Y:S01]  /*28d20*/  MOV R0, 0x400 ;  /* 0x0000040000007802 */ /* 0x002fe20000000f00 */
[----:B------:R-:W-:Y:S01]  /*28d30*/  BSSY B0, `(.L_x_3478) ;  /* 0x000000a000007945 */ /* 0x000fe20003800000 */
[----:B------:R-:W0:Y:S02]  /*28d40*/  S2R R2, SR_CgaCtaId ;  /* 0x0000000000027919 */ /* 0x000e240000008800 */
[----:B0-----:R-:W-:Y:S01]  /*28d50*/  LEA R0, R2, R0, 0x18 ;  /* 0x0000000002007211 */ /* 0x001fe200078ec0ff */
[----:B------:R-:W-:-:S03]  /*28d60*/  IMAD.U32 R2, RZ, RZ, UR39 ;  /* 0x00000027ff027e24 */ /* 0x000fc6000f8e00ff */
[----:B------:R-:W-:Y:S02]  /*28d70*/  LEA R0, R18, R0, 0x3 ;  /* 0x0000000012007211 */ /* 0x000fe400078e18ff */
[----:B------:R-:W-:Y:S02]  /*28d80*/  ISETP.NE.AND P2, PT, R2, 0x3, PT ;  /* 0x000000030200780c */ /* 0x000fe40003f45270 */
[----:B---3--:R-:W-:-:S04]  /*28d90*/  LOP3.LUT R3, R3, 0x1, RZ, 0x3c, !PT ;  /* 0x0000000103037812 */ /* 0x008fc800078e3cff */
[----:B------:R-:W-:-:S04]  /*28da0*/  SHF.L.U32 R3, R3, 0x1f, RZ ;  /* 0x0000001f03037819 */ /* 0x000fc800000006ff */
[----:B------:R-:W0:Y:S02]  /*28db0*/  SYNCS.PHASECHK.TRANS64.TRYWAIT P0, [R0+URZ+0x33470], R3 ;  /* 0x03347003000075a7 */ /* 0x000e24000800017f */
[----:B0-----:R-:W-:Y:S05]  /*28dc0*/  @!P0 BRA `(.L_x_3479) ;  /* 0x0000004000f88947 */ /* 0x001fea0003800000 */
.L_x_3616:
[----:B------:R-:W-:Y:S05]  /*28dd0*/  BSYNC B0 ;  /* 0x0000000000007941 */ /* 0x000fea0003800000 */
.L_x_3478:
[----:B------:R-:W-:Y:S05]  /*28de0*/  @!P2 BRA `(.L_x_3480) ;  /* 0x000000000004a947 */ /* 0x000fea0003800000 */
[----:B------:R-:W-:Y:S01]  /*28df0*/  BPT.TRAP 0x1 ;  /* 0x000000040000795c */ /* 0x000fe20000300000 */
.L_x_3480:
[----:B------:R-:W0:Y:S02]  /*28e00*/  LDL R2, [R1+0x1c] ;  /* 0x00001c0001027983 */ /* 0x000e240000100800 */
[----:B0-----:R-:W-:-:S04]  /*28e10*/  SHF.L.U32 R3, R2, 0x1f, RZ ;  /* 0x0000001f02037819 */ /* 0x001fc800000006ff */
[----:B------:R-:W0:Y:S02]  /*28e20*/  SYNCS.PHASECHK.TRANS64.TRYWAIT P0, [R0+URZ+0x33460], R3 ;  /* 0x03346003000075a7 */ /* 0x000e24000800017f */
[----:B0-----:R-:W-:Y:S05]  /*28e30*/  @!P0 BRA `(.L_x_3481) ;  /* 0x0000004000f08947 */ /* 0x001fea0003800000 */
.L_x_3617:
[----:B------:R-:W3:Y:S04]  /*28e40*/  LDL R19, [R1+0x18] ;  /* 0x0000180001137983 */ /* 0x000ee80000100800 */
[----:B------:R-:W4:Y:S01]  /*28e50*/  LDL R12, [R1+0x30] ;  /* 0x00003000010c7983 */ /* 0x000f220000100800 */
[----:B------:R-:W-:-:S05]  /*28e60*/  IMAD R2, R18, 0x7800, RZ ;  /* 0x0000780012027824 */ /* 0x000fca00078e02ff */
[C---:B0-----:R-:W-:Y:S01]  /*28e70*/  LOP3.LUT R3, R2.reuse, R17, RZ, 0xfc, !PT ;  /* 0x0000001102037212 */ /* 0x041fe200078efcff */
[----:B------:R-:W-:Y:S05]  /*28e80*/  WARPSYNC.ALL ;  /* 0x0000000000007948 */ /* 0x000fea0003800000 */
[C---:B------:R-:W-:Y:S02]  /*28e90*/  IADD3 R14, R2.reuse, 0x2800, RZ ;  /* 0x00002800020e7810 */ /* 0x040fe40007ffe0ff */
[C---:B------:R-:W-:Y:S01]  /*28ea0*/  IADD3 R21, R2.reuse, 0x5000, RZ ;  /* 0x0000500002157810 */ /* 0x040fe20007ffe0ff */
[C---:B--2---:R-:W-:Y:S02]  /*28eb0*/  VIADD R13, R2.reuse, 0x1000 ;  /* 0x00001000020d7836 */ /* 0x044fe40000000000 */
[----:B------:R-:W-:-:S02]  /*28ec0*/  VIADD R15, R2, 0x1800 ;  /* 0x00001800020f7836 */ /* 0x000fc40000000000 */
[----:B------:R-:W-:Y:S02]  /*28ed0*/  VIADD R20, R2, 0x2000 ;  /* 0x0000200002147836 */ /* 0x000fe40000000000 */
[----:B---3--:R-:W-:-:S06]  /*28ee0*/  IMAD.IADD R5, R19, 0x1, R3 ;  /* 0x0000000113057824 */ /* 0x008fcc00078e0203 */
[----:B-----5:R-:W0:Y:S01]  /*28ef0*/  LDSM.16.MT88.4 R4, [R5+0xf200] ;  /* 0x00f200000504783b */ /* 0x020e220000004200 */
[----:B------:R-:W-:-:S05]  /*28f00*/  LOP3.LUT R3, R2, R16, RZ, 0xfc, !PT ;  /* 0x0000001002037212 */ /* 0x000fca00078efcff */
[----:B----4-:R-:W-:Y:S01]  /*28f10*/  IMAD.IADD R3, R12, 0x1, R3 ;  /* 0x000000010c037824 */ /* 0x010fe200078e0203 */
[C-C-:B0-----:R-:W-:Y:S02]  /*28f20*/  PRMT R8, R4.reuse, 0x6420, R5.reuse ;  /* 0x0000642004087816 */ /* 0x141fe40000000005 */
[----:B------:R-:W-:Y:S02]  /*28f30*/  PRMT R9, R4, 0x7531, R5 ;  /* 0x0000753104097816 */ /* 0x000fe40000000005 */
[----:B------:R-:W-:Y:S02]  /*28f40*/  LOP3.LUT R4, R14, R17, RZ, 0xfc, !PT ;  /* 0x000000110e047212 */ /* 0x000fe400078efcff */
[C-C-:B------:R-:W-:Y:S02]  /*28f50*/  PRMT R10, R6.reuse, 0x6420, R7.reuse ;  /* 0x00006420060a7816 */ /* 0x140fe40000000007 */
[----:B------:R-:W-:Y:S01]  /*28f60*/  PRMT R11, R6, 0x7531, R7 ;  /* 0x00007531060b7816 */ /* 0x000fe20000000007 */
[----:B------:R-:W-:-:S04]  /*28f70*/  IMAD.IADD R6, R19, 0x1, R4 ;  /* 0x0000000113067824 */ /* 0x000fc800078e0204 */
[----:B------:R0:W-:Y:S04]  /*28f80*/  STSM.16.M88.4 [R3], R8 ;  /* 0x0000000803007844 */ /* 0x0001e80000000200 */
[----:B------:R-:W1:Y:S01]  /*28f90*/  LDSM.16.MT88.4 R4, [R6+0xf200] ;  /* 0x00f200000604783b */ /* 0x000e620000004200 */
[----:B0-----:R-:W-:Y:S01]  /*28fa0*/  VIADD R3, R2, 0x800 ;  /* 0x0000080002037836 */ /* 0x001fe20000000000 */
[C-C-:B-1----:R-:W-:Y:S02]  /*28fb0*/  PRMT R8, R4.reuse, 0x6420, R5.reuse ;  /* 0x0000642004087816 */ /* 0x142fe40000000005 */
[----:B------:R-:W-:Y:S02]  /*28fc0*/  PRMT R9, R4, 0x7531, R5 ;  /* 0x0000753104097816 */ /* 0x000fe40000000005 */
[----:B------:R-:W-:-:S02]  /*28fd0*/  LOP3.LUT R4, R3, R16, RZ, 0xfc, !PT ;  /* 0x0000001003047212 */ /* 0x000fc400078efcff */
[----:B------:R-:W-:Y:S02]  /*28fe0*/  LOP3.LUT R5, R21, R17, RZ, 0xfc, !PT ;  /* 0x0000001115057212 */ /* 0x000fe400078efcff */
[--C-:B------:R-:W-:Y:S01]  /*28ff0*/  PRMT R10, R6, 0x6420, R7.reuse ;  /* 0x00006420060a7816 */ /* 0x100fe20000000007 */
[----:B------:R-:W-:Y:S01]  /*29000*/  IMAD.IADD R4, R12, 0x1, R4 ;  /* 0x000000010c047824 */ /* 0x000fe200078e0204 */
[----:B------:R-:W-:Y:S01]  /*29010*/  PRMT R11, R6, 0x7531, R7 ;  /* 0x00007531060b7816 */ /* 0x000fe20000000007 */
[----:B------:R-:W-:-:S04]  /*29020*/  IMAD.IADD R5, R19, 0x1, R5 ;  /* 0x0000000113057824 */ /* 0x000fc800078e0205 */
[----:B------:R-:W-:Y:S04]  /*29030*/  STSM.16.M88.4 [R4], R8 ;  /* 0x0000000804007844 */ /* 0x000fe80000000200 */
[----:B------:R-:W0:Y:S01]  /*29040*/  LDSM.16.MT88.4 R4, [R5+0xf200] ;  /* 0x00f200000504783b */ /* 0x000e220000004200 */
[----:B------:R-:W-:Y:S02]  /*29050*/  LOP3.LUT R3, R3, R17, RZ, 0xfc, !PT ;  /* 0x0000001103037212 */ /* 0x000fe400078efcff */
[C-C-:B0-----:R-:W-:Y:S02]  /*29060*/  PRMT R8, R4.reuse, 0x6420, R5.reuse ;  /* 0x0000642004087816 */ /* 0x141fe40000000005 */
[----:B------:R-:W-:Y:S02]  /*29070*/  PRMT R9, R4, 0x7531, R5 ;  /* 0x0000753104097816 */ /* 0x000fe40000000005 */
[----:B------:R-:W-:-:S02]  /*29080*/  LOP3.LUT R4, R13, R16, RZ, 0xfc, !PT ;  /* 0x000000100d047212 */ /* 0x000fc400078efcff */
[C-C-:B------:R-:W-:Y:S02]  /*29090*/  PRMT R10, R6.reuse, 0x6420, R7.reuse ;  /* 0x00006420060a7816 */ /* 0x140fe40000000007 */
[----:B------:R-:W-:Y:S01]  /*290a0*/  PRMT R11, R6, 0x7531, R7 ;  /* 0x00007531060b7816 */ /* 0x000fe20000000007 */
[----:B------:R-:W-:Y:S01]  /*290b0*/  IMAD.IADD R4, R12, 0x1, R4 ;  /* 0x000000010c047824 */ /* 0x000fe200078e0204 */
[----:B------:R-:W-:-:S04]  /*290c0*/  IADD3 R6, R19, R3, RZ ;  /* 0x0000000313067210 */ /* 0x000fc80007ffe0ff */
[----:B------:R-:W-:Y:S04]  /*290d0*/  STSM.16.M88.4 [R4], R8 ;  /* 0x0000000804007844 */ /* 0x000fe80000000200 */
[----:B------:R-:W0:Y:S01]  /*290e0*/  LDSM.16.MT88.4 R4, [R6+0xf200] ;  /* 0x00f200000604783b */ /* 0x000e220000004200 */
[----:B------:R-:W-:-:S05]  /*290f0*/  LOP3.LUT R3, R15, R16, RZ, 0xfc, !PT ;  /* 0x000000100f037212 */ /* 0x000fca00078efcff */
[----:B------:R-:W-:Y:S01]  /*29100*/  IMAD.IADD R3, R12, 0x1, R3 ;  /* 0x000000010c037824 */ /* 0x000fe200078e0203 */
[C-C-:B0-----:R-:W-:Y:S02]  /*29110*/  PRMT R8, R4.reuse, 0x6420, R5.reuse ;  /* 0x0000642004087816 */ /* 0x141fe40000000005 */
[----:B------:R-:W-:Y:S02]  /*29120*/  PRMT R9, R4, 0x7531, R5 ;  /* 0x0000753104097816 */ /* 0x000fe40000000005 */
[C-C-:B------:R-:W-:Y:S02]  /*29130*/  PRMT R10, R6.reuse, 0x6420, R7.reuse ;  /* 0x00006420060a7816 */ /* 0x140fe40000000007 */
[----:B------:R-:W-:-:S05]  /*29140*/  PRMT R11, R6, 0x7531, R7 ;  /* 0x00007531060b7816 */ /* 0x000fca0000000007 */
[----:B------:R0:W-:Y:S02]  /*29150*/  STSM.16.M88.4 [R3], R8 ;  /* 0x0000000803007844 */ /* 0x0001e40000000200 */
[----:B0-----:R-:W-:Y:S01]  /*29160*/  IMAD.MOV.U32 R11, RZ, RZ, R12 ;  /* 0x000000ffff0b7224 */ /* 0x001fe200078e000c */
[----:B------:R-:W-:-:S04]  /*29170*/  IADD3 R12, R2, 0x3000, RZ ;  /* 0x00003000020c7810 */ /* 0x000fc80007ffe0ff */
[----:B------:R-:W-:-:S05]  /*29180*/  LOP3.LUT R3, R12, R17, RZ, 0xfc, !PT ;  /* 0x000000110c037212 */ /* 0x000fca00078efcff */
[----:B------:R-:W-:-:S05]  /*29190*/  IMAD.IADD R3, R19, 0x1, R3 ;  /* 0x0000000113037824 */ /* 0x000fca00078e0203 */
[----:B------:R0:W1:Y:S02]  /*291a0*/  LDSM.16.MT88.4 R4, [R3+0xf200] ;  /* 0x00f200000304783b */ /* 0x0000640000004200 */
[----:B0-----:R-:W-:Y:S02]  /*291b0*/  LOP3.LUT R3, R20, R16, RZ, 0xfc, !PT ;  /* 0x0000001014037212 */ /* 0x001fe400078efcff */
[C-C-:B-1----:R-:W-:Y:S02]  /*291c0*/  PRMT R8, R4.reuse, 0x6420, R5.reuse ;  /* 0x0000642004087816 */ /* 0x142fe40000000005 */
[----:B------:R-:W-:Y:S01]  /*291d0*/  PRMT R9, R4, 0x7531, R5 ;  /* 0x0000753104097816 */ /* 0x000fe20000000005 */
[----:B------:R-:W-:Y:S01]  /*291e0*/  IMAD.MOV.U32 R5, RZ, RZ, R11 ;  /* 0x000000ffff057224 */ /* 0x000fe200078e000b */
[C-C-:B------:R-:W-:Y:S02]  /*291f0*/  PRMT R10, R6.reuse, 0x6420, R7.reuse ;  /* 0x00006420060a7816 */ /* 0x140fe40000000007 */
[----:B------:R-:W-:-:S02]  /*29200*/  PRMT R11, R6, 0x7531, R7 ;  /* 0x00007531060b7816 */ /* 0x000fc40000000007 */
[----:B------:R-:W-:-:S05]  /*29210*/  IADD3 R3, R5, R3, RZ ;  /* 0x0000000305037210 */ /* 0x000fca0007ffe0ff */
[----:B------:R0:W-:Y:S02]  /*29220*/  STSM.16.M88.4 [R3], R8 ;  /* 0x0000000803007844 */ /* 0x0001e40000000200 */
[----:B0-----:R-:W-:Y:S02]  /*29230*/  IMAD.MOV.U32 R11, RZ, RZ, R19 ;  /* 0x000000ffff0b7224 */ /* 0x001fe400078e0013 */
[----:B------:R-:W-:-:S05]  /*29240*/  VIADD R19, R2, 0x5800 ;  /* 0x0000580002137836 */ /* 0x000fca0000000000 */
[----:B------:R-:W-:-:S04]  /*29250*/  LOP3.LUT R3, R19, R17, RZ, 0xfc, !PT ;  /* 0x0000001113037212 */ /* 0x000fc800078efcff */
[----:B------:R-:W-:Y:S01]  /*29260*/  IADD3 R3, R11, R3, RZ ;  /* 0x000000030b037210 */ /* 0x000fe20007ffe0ff */
[----:B------:R-:W-:-:S04]  /*29270*/  IMAD.MOV.U32 R10, RZ, RZ, R5 ;  /* 0x000000ffff0a7224 */ /* 0x000fc800078e0005 */
[----:B------:R0:W1:Y:S01]  /*29280*/  LDSM.16.MT88.4 R4, [R3+0xf200] ;  /* 0x00f200000304783b */ /* 0x0000620000004200 */
[----:B------:R-:W-:Y:S02]  /*29290*/  LOP3.LUT R13, R13, R17, RZ, 0xfc, !PT ;  /* 0x000000110d0d7212 */ /* 0x000fe400078efcff */
[----:B0-----:R-:W-:Y:S01]  /*292a0*/  LOP3.LUT R3, R14, R16, RZ, 0xfc, !PT ;  /* 0x000000100e037212 */ /* 0x001fe200078efcff */
[----:B------:R-:W-:Y:S01]  /*292b0*/  IMAD.MOV.U32 R14, RZ, RZ, R11 ;  /* 0x000000ffff0e7224 */ /* 0x000fe200078e000b */
[C-C-:B-1----:R-:W-:Y:S02]  /*292c0*/  PRMT R8, R4.reuse, 0x6420, R5.reuse ;  /* 0x0000642004087816 */ /* 0x142fe40000000005 */
[----:B------:R-:W-:Y:S01]  /*292d0*/  PRMT R9, R4, 0x7531, R5 ;  /* 0x0000753104097816 */ /* 0x000fe20000000005 */
[----:B------:R-:W-:Y:S01]  /*292e0*/  IMAD.MOV.U32 R5, RZ, RZ, R10 ;  /* 0x000000ffff057224 */ /* 0x000fe200078e000a */
[C-C-:B------:R-:W-:Y:S02]  /*292f0*/  PRMT R10, R6.reuse, 0x6420, R7.reuse ;  /* 0x00006420060a7816 */ /* 0x140fe40000000007 */
[----:B------:R-:W-:Y:S01]  /*29300*/  PRMT R11, R6, 0x7531, R7 ;  /* 0x00007531060b7816 */ /* 0x000fe20000000007 */
[----:B------:R-:W-:Y:S01]  /*29310*/  IMAD.IADD R3, R5, 0x1, R3 ;  /* 0x0000000105037824 */ /* 0x000fe200078e0203 */
[----:B------:R-:W-:Y:S01]  /*29320*/  IADD3 R4, R14, R13, RZ ;  /* 0x0000000d0e047210 */ /* 0x000fe20007ffe0ff */
[----:B------:R-:W-:-:S03]  /*29330*/  IMAD.MOV.U32 R13, RZ, RZ, R5 ;  /* 0x000000ffff0d7224 */ /* 0x000fc600078e0005 */
[----:B------:R0:W-:Y:S04]  /*29340*/  STSM.16.M88.4 [R3], R8 ;  /* 0x0000000803007844 */ /* 0x0001e80000000200 */
[----:B------:R-:W1:Y:S01]  /*29350*/  LDSM.16.MT88.4 R4, [R4+0xf200] ;  /* 0x00f200000404783b */ /* 0x000e620000004200 */
[----:B0-----:R-:W-:-:S05]  /*29360*/  LOP3.LUT R3, R12, R16, RZ, 0xfc, !PT ;  /* 0x000000100c037212 */ /* 0x001fca00078efcff */
[----:B------:R-:W-:Y:S02]  /*29370*/  IMAD.IADD R3, R13, 0x1, R3 ;  /* 0x000000010d037824 */ /* 0x000fe400078e0203 */
[----:B------:R-:W-:Y:S01]  /*29380*/  IMAD.MOV.U32 R12, RZ, RZ, R14 ;  /* 0x000000ffff0c7224 */ /* 0x000fe200078e000e */
[C-C-:B-1----:R-:W-:Y:S02]  /*29390*/  PRMT R8, R4.reuse, 0x6420, R5.reuse ;  /* 0x0000642004087816 */ /* 0x142fe40000000005 */
[----:B------:R-:W-:Y:S02]  /*293a0*/  PRMT R9, R4, 0x7531, R5 ;  /* 0x0000753104097816 */ /* 0x000fe40000000005 */
[C-C-:B------:R-:W-:Y:S02]  /*293b0*/  PRMT R10, R6.reuse, 0x6420, R7.reuse ;  /* 0x00006420060a7816 */ /* 0x140fe40000000007 */
[----:B------:R-:W-:-:S05]  /*293c0*/  PRMT R11, R6, 0x7531, R7 ;  /* 0x00007531060b7816 */ /* 0x000fca0000000007 */
[----:B------:R0:W-:Y:S02]  /*293d0*/  STSM.16.M88.4 [R3], R8 ;  /* 0x0000000803007844 */ /* 0x0001e40000000200 */
[----:B0-----:R-:W-:-:S04]  /*293e0*/  IADD3 R3, R2, 0x3800, RZ ;  /* 0x0000380002037810 */ /* 0x001fc80007ffe0ff */
[----:B------:R-:W-:-:S05]  /*293f0*/  LOP3.LUT R4, R3, R17, RZ, 0xfc, !PT ;  /* 0x0000001103047212 */ /* 0x000fca00078efcff */
[----:B------:R-:W-:-:S06]  /*29400*/  IMAD.IADD R4, R12, 0x1, R4 ;  /* 0x000000010c047824 */ /* 0x000fcc00078e0204 */
[----:B------:R-:W0:Y:S01]  /*29410*/  LDSM.16.MT88.4 R4, [R4+0xf200] ;  /* 0x00f200000404783b */ /* 0x000e220000004200 */
[----:B------:R-:W-:Y:S01]  /*29420*/  LOP3.LUT R3, R3, R16, RZ, 0xfc, !PT ;  /* 0x0000001003037212 */ /* 0x000fe200078efcff */
[----:B------:R-:W-:-:S04]  /*29430*/  VIADD R14, R2, 0x6000 ;  /* 0x00006000020e7836 */ /* 0x000fc80000000000 */
[----:B------:R-:W-:Y:S01]  /*29440*/  IMAD.IADD R3, R13, 0x1, R3 ;  /* 0x000000010d037824 */ /* 0x000fe200078e0203 */
[C-C-:B0-----:R-:W-:Y:S02]  /*29450*/  PRMT R8, R4.reuse, 0x6420, R5.reuse ;  /* 0x0000642004087816 */ /* 0x141fe40000000005 */
[----:B------:R-:W-:Y:S02]  /*29460*/  PRMT R9, R4, 0x7531, R5 ;  /* 0x0000753104097816 */ /* 0x000fe40000000005 */
[C-C-:B------:R-:W-:Y:S02]  /*29470*/  PRMT R10, R6.reuse, 0x6420, R7.reuse ;  /* 0x00006420060a7816 */ /* 0x140fe40000000007 */
[----:B------:R-:W-:-:S05]  /*29480*/  PRMT R11, R6, 0x7531, R7 ;  /* 0x00007531060b7816 */ /* 0x000fca0000000007 */
[----:B------:R0:W-:Y:S02]  /*29490*/  STSM.16.M88.4 [R3], R8 ;  /* 0x0000000803007844 */ /* 0x0001e40000000200 */
[----:B0-----:R-:W-:-:S04]  /*294a0*/  LOP3.LUT R3, R14, R17, RZ, 0xfc, !PT ;  /* 0x000000110e037212 */ /* 0x001fc800078efcff */
[----:B------:R-:W-:-:S05]  /*294b0*/  IADD3 R3, R12, R3, RZ ;  /* 0x000000030c037210 */ /* 0x000fca0007ffe0ff */
[----:B------:R0:W1:Y:S02]  /*294c0*/  LDSM.16.MT88.4 R4, [R3+0xf200] ;  /* 0x00f200000304783b */ /* 0x0000640000004200 */
[----:B0-----:R-:W-:Y:S01]  /*294d0*/  VIADD R3, R2, 0x4000 ;  /* 0x0000400002037836 */ /* 0x001fe20000000000 */
[----:B------:R-:W-:Y:S02]  /*294e0*/  LOP3.LUT R15, R15, R17, RZ, 0xfc, !PT ;  /* 0x000000110f0f7212 */ /* 0x000fe400078efcff */
[C-C-:B-1----:R-:W-:Y:S02]  /*294f0*/  PRMT R8, R4.reuse, 0x6420, R5.reuse ;  /* 0x0000642004087816 */ /* 0x142fe40000000005 */
[----:B------:R-:W-:Y:S02]  /*29500*/  PRMT R9, R4, 0x7531, R5 ;  /* 0x0000753104097816 */ /* 0x000fe40000000005 */
[----:B------:R-:W-:Y:S02]  /*29510*/  LOP3.LUT R4, R3, R16, RZ, 0xfc, !PT ;  /* 0x0000001003047212 */ /* 0x000fe400078efcff */
[----:B------:R-:W-:-:S02]  /*29520*/  PRMT R10, R6, 0x6420, R7 ;  /* 0x00006420060a7816 */ /* 0x000fc40000000007 */
[----:B------:R-:W-:Y:S01]  /*29530*/  PRMT R11, R6, 0x7531, R7 ;  /* 0x00007531060b7816 */ /* 0x000fe20000000007 */
[----:B------:R-:W-:-:S05]  /*29540*/  IMAD.IADD R4, R13, 0x1, R4 ;  /* 0x000000010d047824 */ /* 0x000fca00078e0204 */
[----:B------:R0:W-:Y:S02]  /*29550*/  STSM.16.M88.4 [R4], R8 ;  /* 0x0000000804007844 */ /* 0x0001e40000000200 */
[----:B0-----:R-:W-:Y:S02]  /*29560*/  IMAD.IADD R4, R12, 0x1, R15 ;  /* 0x000000010c047824 */ /* 0x001fe400078e020f */
[----:B------:R-:W2:Y:S04]  /*29570*/  LDL.LU R15, [R1+0x30] ;  /* 0x00003000010f7983 */ /* 0x000ea80000300800 */
[----:B------:R-:W0:Y:S01]  /*29580*/  LDSM.16.MT88.4 R4, [R4+0xf200] ;  /* 0x00f200000404783b */ /* 0x000e220000004200 */
[----:B------:R-:W-:Y:S02]  /*29590*/  IADD3 R13, R2, 0x4800, RZ ;  /* 0x00004800020d7810 */ /* 0x000fe40007ffe0ff */
[----:B------:R-:W-:-:S05]  /*295a0*/  LOP3.LUT R3, R3, R17, RZ, 0xfc, !PT ;  /* 0x0000001103037212 */ /* 0x000fca00078efcff */
[----:B------:R-:W-:Y:S01]  /*295b0*/  IMAD.IADD R3, R12, 0x1, R3 ;  /* 0x000000010c037824 */ /* 0x000fe200078e0203 */
[C-C-:B0-----:R-:W-:Y:S02]  /*295c0*/  PRMT R8, R4.reuse, 0x6420, R5.reuse ;  /* 0x0000642004087816 */ /* 0x141fe40000000005 */
[----:B------:R-:W-:Y:S02]  /*295d0*/  PRMT R9, R4, 0x7531, R5 ;  /* 0x0000753104097816 */ /* 0x000fe40000000005 */
[----:B------:R-:W-:Y:S02]  /*295e0*/  LOP3.LUT R4, R13, R16, RZ, 0xfc, !PT ;  /* 0x000000100d047212 */ /* 0x000fe400078efcff */
[C-C-:B------:R-:W-:Y:S02]  /*295f0*/  PRMT R10, R6.reuse, 0x6420, R7.reuse ;  /* 0x00006420060a7816 */ /* 0x140fe40000000007 */
[----:B------:R-:W-:Y:S01]  /*29600*/  PRMT R11, R6, 0x7531, R7 ;  /* 0x00007531060b7816 */ /* 0x000fe20000000007 */
[----:B--2---:R-:W-:-:S05]  /*29610*/  IMAD.IADD R4, R15, 0x1, R4 ;  /* 0x000000010f047824 */ /* 0x004fca00078e0204 */
[----:B------:R-:W-:Y:S04]  /*29620*/  STSM.16.M88.4 [R4], R8 ;  /* 0x0000000804007844 */ /* 0x000fe80000000200 */
[----:B------:R0:W1:Y:S02]  /*29630*/  LDSM.16.MT88.4 R4, [R3+0xf200] ;  /* 0x00f200000304783b */ /* 0x0000640000004200 */
[----:B0-----:R-:W-:-:S04]  /*29640*/  LOP3.LUT R3, R21, R16, RZ, 0xfc, !PT ;  /* 0x0000001015037212 */ /* 0x001fc800078efcff */
[----:B------:R-:W-:Y:S02]  /*29650*/  IADD3 R3, R15, R3, RZ ;  /* 0x000000030f037210 */ /* 0x000fe40007ffe0ff */
[C-C-:B-1----:R-:W-:Y:S02]  /*29660*/  PRMT R8, R4.reuse, 0x6420, R5.reuse ;  /* 0x0000642004087816 */ /* 0x142fe40000000005 */
[----:B------:R-:W-:Y:S01]  /*29670*/  PRMT R9, R4, 0x7531, R5 ;  /* 0x0000753104097816 */ /* 0x000fe20000000005 */
[----:B------:R-:W-:Y:S01]  /*29680*/  IMAD.MOV.U32 R5, RZ, RZ, R12 ;  /* 0x000000ffff057224 */ /* 0x000fe200078e000c */
[--C-:B------:R-:W-:Y:S01]  /*29690*/  PRMT R10, R6, 0x6420, R7.reuse ;  /* 0x00006420060a7816 */ /* 0x100fe20000000007 */
[----:B------:R-:W-:Y:S01]  /*296a0*/  VIADD R12, R2, 0x6800 ;  /* 0x00006800020c7836 */ /* 0x000fe20000000000 */
[----:B------:R-:W-:-:S05]  /*296b0*/  PRMT R11, R6, 0x7531, R7 ;  /* 0x00007531060b7816 */ /* 0x000fca0000000007 */
[----:B------:R0:W-:Y:S02]  /*296c0*/  STSM.16.M88.4 [R3], R8 ;  /* 0x0000000803007844 */ /* 0x0001e40000000200 */
[----:B0-----:R-:W-:-:S05]  /*296d0*/  LOP3.LUT R3, R12, R17, RZ, 0xfc, !PT ;  /* 0x000000110c037212 */ /* 0x001fca00078efcff */
[----:B------:R-:W-:-:S05]  /*296e0*/  IMAD.IADD R3, R5, 0x1, R3 ;  /* 0x0000000105037824 */ /* 0x000fca00078e0203 */
[----:B------:R0:W1:Y:S02]  /*296f0*/  LDSM.16.MT88.4 R4, [R3+0xf200] ;  /* 0x00f200000304783b */ /* 0x0000640000004200 */
[----:B0-----:R-:W-:Y:S02]  /*29700*/  LOP3.LUT R3, R19, R16, RZ, 0xfc, !PT ;  /* 0x0000001013037212 */ /* 0x001fe400078efcff */
[----:B------:R-:W2:Y:S01]  /*29710*/  LDL.LU R19, [R1+0x18] ;  /* 0x0000180001137983 */ /* 0x000ea20000300800 */
[----:B------:R-:W-:Y:S02]  /*29720*/  LOP3.LUT R20, R20, R17, RZ, 0xfc, !PT ;  /* 0x0000001114147212 */ /* 0x000fe400078efcff */
[----:B------:R-:W-:Y:S01]  /*29730*/  IMAD.IADD R3, R15, 0x1, R3 ;  /* 0x000000010f037824 */ /* 0x000fe200078e0203 */
[C-C-:B-1----:R-:W-:Y:S02]  /*29740*/  PRMT R8, R4.reuse, 0x6420, R5.reuse ;  /* 0x0000642004087816 */ /* 0x142fe40000000005 */
[----:B------:R-:W-:-:S02]  /*29750*/  PRMT R9, R4, 0x7531, R5 ;  /* 0x0000753104097816 */ /* 0x000fc40000000005 */
[C-C-:B------:R-:W-:Y:S02]  /*29760*/  PRMT R10, R6.reuse, 0x6420, R7.reuse ;  /* 0x00006420060a7816 */ /* 0x140fe40000000007 */
[----:B------:R-:W-:-:S05]  /*29770*/  PRMT R11, R6, 0x7531, R7 ;  /* 0x00007531060b7816 */ /* 0x000fca0000000007 */
[----:B------:R0:W-:Y:S01]  /*29780*/  STSM.16.M88.4 [R3], R8 ;  /* 0x0000000803007844 */ /* 0x0001e20000000200 */
[----:B------:R-:W-:Y:S02]  /*29790*/  LOP3.LUT R13, R13, R17, RZ, 0xfc, !PT ;  /* 0x000000110d0d7212 */ /* 0x000fe400078efcff */
[----:B0-----:R-:W-:-:S05]  /*297a0*/  LOP3.LUT R3, R14, R16, RZ, 0xfc, !PT ;  /* 0x000000100e037212 */ /* 0x001fca00078efcff */
[----:B------:R-:W-:Y:S01]  /*297b0*/  IMAD.IADD R3, R15, 0x1, R3 ;  /* 0x000000010f037824 */ /* 0x000fe200078e0203 */
[----:B------:R-:W-:Y:S02]  /*297c0*/  IADD3 R2, R2, 0x7000, RZ ;  /* 0x0000700002027810 */ /* 0x000fe40007ffe0ff */
[----:B--2---:R-:W-:-:S05]  /*297d0*/  IADD3 R20, R19, R20, RZ ;  /* 0x0000001413147210 */ /* 0x004fca0007ffe0ff */
[----:B------:R-:W0:Y:S02]  /*297e0*/  LDSM.16.MT88.4 R4, [R20+0xf200] ;  /* 0x00f200001404783b */ /* 0x000e240000004200 */
[C-C-:B0-----:R-:W-:Y:S02]  /*297f0*/  PRMT R8, R4.reuse, 0x6420, R5.reuse ;  /* 0x0000642004087816 */ /* 0x141fe40000000005 */
[----:B------:R-:W-:Y:S01]  /*29800*/  PRMT R9, R4, 0x7531, R5 ;  /* 0x0000753104097816 */ /* 0x000fe20000000005 */
[----:B------:R-:W-:Y:S01]  /*29810*/  IMAD.IADD R5, R19, 0x1, R13 ;  /* 0x0000000113057824 */ /* 0x000fe200078e020d */
[C-C-:B------:R-:W-:Y:S02]  /*29820*/  PRMT R10, R6.reuse, 0x6420, R7.reuse ;  /* 0x00006420060a7816 */ /* 0x140fe40000000007 */
[----:B------:R-:W-:-:S05]  /*29830*/  PRMT R11, R6, 0x7531, R7 ;  /* 0x00007531060b7816 */ /* 0x000fca0000000007 */
[----:B------:R0:W-:Y:S04]  /*29840*/  STSM.16.M88.4 [R3], R8 ;  /* 0x0000000803007844 */ /* 0x0001e80000000200 */
[----:B------:R-:W1:Y:S01]  /*29850*/  LDSM.16.MT88.4 R4, [R5+0xf200] ;  /* 0x00f200000504783b */ /* 0x000e620000004200 */
[----:B0-----:R-:W-:-:S05]  /*29860*/  LOP3.LUT R3, R12, R16, RZ, 0xfc, !PT ;  /* 0x000000100c037212 */ /* 0x001fca00078efcff */
[----:B------:R-:W-:Y:S01]  /*29870*/  IMAD.IADD R3, R15, 0x1, R3 ;  /* 0x000000010f037824 */ /* 0x000fe200078e0203 */
[C-C-:B-1----:R-:W-:Y:S02]  /*29880*/  PRMT R8, R4.reuse, 0x6420, R5.reuse ;  /* 0x0000642004087816 */ /* 0x142fe40000000005 */
[----:B------:R-:W-:Y:S02]  /*29890*/  PRMT R9, R4, 0x7531, R5 ;  /* 0x0000753104097816 */ /* 0x000fe40000000005 */
[----:B------:R-:W-:Y:S02]  /*298a0*/  LOP3.LUT R4, R2, R17, RZ, 0xfc, !PT ;  /* 0x0000001102047212 */ /* 0x000fe400078efcff */
[C-C-:B------:R-:W-:Y:S02]  /*298b0*/  PRMT R10, R6.reuse, 0x6420, R7.reuse ;  /* 0x00006420060a7816 */ /* 0x140fe40000000007 */
[----:B------:R-:W-:Y:S01]  /*298c0*/  PRMT R11, R6, 0x7531, R7 ;  /* 0x00007531060b7816 */ /* 0x000fe20000000007 */
[----:B------:R-:W-:-:S04]  /*298d0*/  IMAD.IADD R4, R19, 0x1, R4 ;  /* 0x0000000113047824 */ /* 0x000fc800078e0204 */
        /* <DEDUP_REMOVED lines=17> */
.L_x_3482:
[----:B------:R-:W2:Y:S01]  /*299f0*/  LDL.LU R3, [R1+0x1c] ;  /* 0x00001c0001037983 */ /* 0x000ea20000300800 */
[----:B-1----:R1:W-:Y:S01]  /*29a00*/  SYNCS.ARRIVE.TRANS64.A1T0 RZ, [R0+URZ+0x33450], RZ ;  /* 0x033450ff00ff79a7 */ /* 0x0023e2000810003f */
[----:B------:R-:W-:Y:S01]  /*29a10*/  IADD3 R18, R18, 0x1, RZ ;  /* 0x0000000112127810 */ /* 0x000fe20007ffe0ff */
        /* <DEDUP_REMOVED lines=9> */
.L_x_3431:
[----:B------:R-:W-:Y:S05]  /*29ab0*/  BSYNC B6 ;  /* 0x0000000000067941 */ /* 0x000fea0003800000 */
.L_x_3429:
[----:B0-----:R-:W2:Y:S02]  /*29ac0*/  LDL R0, [R1+0x10] ;  /* 0x0000100001007983 */ /* 0x001ea40000100800 */
        /* <DEDUP_REMOVED lines=12> */
.L_x_3483:
[----:B------:R-:W0:Y:S01]  /*29b90*/  S2R R0, SR_TID.X ;  /* 0x0000000000007919 */ /* 0x000e220000002100 */
[----:B------:R-:W-:Y:S01]  /*29ba0*/  UMOV UR4, 0xffffffff ;  /* 0xffffffff00047882 */ /* 0x000fe20000000000 */
[----:B0-----:R-:W-:-:S04]  /*29bb0*/  LOP3.LUT R9, R0, 0x1f, RZ, 0xc0, !PT ;  /* 0x0000001f00097812 */ /* 0x001fc800078ec0ff */
[----:B------:R-:W-:Y:S01]  /*29bc0*/  ISETP.NE.AND P0, PT, R9, 0x1f, PT ;  /* 0x0000001f0900780c */ /* 0x000fe20003f05270 */
[----:B------:R-:W-:-:S12]  /*29bd0*/  BRA.DIV UR4, `(.L_x_3485) ;  /* 0x00000036049c7947 */ /* 0x000fd8000b800000 */
[----:B------:R-:W2:Y:S01]  /*29be0*/  LDL.LU R6, [R1] ;  /* 0x0000000001067983 */ /* 0x000ea20000300800 */
[----:B------:R-:W-:-:S03]  /*29bf0*/  ULDC UR4, c[0x0][0xc14] ;  /* 0x0003050000047ab9 */ /* 0x000fc60000000800 */
[----:B------:R-:W3:Y:S01]  /*29c00*/  LDL R5, [R1+0xc] ;  /* 0x00000c0001057983 */ /* 0x000ee20000100800 */
[C---:B------:R-:W-:Y:S02]  /*29c10*/  ISETP.GE.U32.AND P2, PT, R9.reuse, 0x2, PT ;  /* 0x000000020900780c */ /* 0x040fe40003f46070 */
[C---:B------:R-:W-:Y:S02]  /*29c20*/  ISETP.GE.U32.AND P3, PT, R9.reuse, 0x4, PT ;  /* 0x000000040900780c */ /* 0x040fe40003f66070 */
[C---:B------:R-:W-:Y:S02]  /*29c30*/  ISETP.GE.U32.AND P4, PT, R9.reuse, 0x8, PT ;  /* 0x000000080900780c */ /* 0x040fe40003f86070 */
[----:B------:R-:W-:Y:S01]  /*29c40*/  ISETP.GE.U32.AND P5, PT, R9, 0x10, PT ;  /* 0x000000100900780c */ /* 0x000fe20003fa6070 */
[----:B--2---:R-:W-:Y:S02]  /*29c50*/  IMAD.MOV.U32 R8, RZ, RZ, R6 ;  /* 0x000000ffff087224 */ /* 0x004fe400078e0006 */
[----:B---3--:R-:W-:-:S05]  /*29c60*/  IMAD.IADD R5, R5, 0x1, R9 ;  /* 0x0000000105057824 */ /* 0x008fca00078e0209 */
[----:B------:R-:W-:-:S13]  /*29c70*/  ISETP.GE.OR P1, PT, R5, UR4, !P0 ;  /* 0x0000000405007c0c */ /* 0x000fda000c726670 */
[----:B-1----:R-:W0:Y:S02]  /*29c80*/  @!P1 LDC.64 R2, c[0x0][0xc58] ;  /* 0x00031600ff029b82 */ /* 0x002e240000000a00 */
[----:B0-----:R-:W-:-:S06]  /*29c90*/  @!P1 IMAD.WIDE R2, R5, 0x4, R2 ;  /* 0x0000000405029825 */ /* 0x001fcc00078e0202 */
[----:B------:R0:W2:Y:S04]  /*29ca0*/  @!P1 LDG.E R3, desc[UR54][R2.64] ;  /* 0x0000003602039981 */ /* 0x0000a8000c1e1900 */
[----:B------:R-:W-:Y:S04]  /*29cb0*/  SHFL.IDX PT, R0, R8, RZ, 0x1f ;  /* 0x00001fff08007589 */ /* 0x000fe800000e0000 */
[----:B------:R-:W-:Y:S01]  /*29cc0*/  SHFL.IDX PT, R4, R8, 0x1, 0x1f ;  /* 0x00201f0008047f89 */ /* 0x000fe200000e0000 */
[----:B0-----:R-:W-:Y:S01]  /*29cd0*/  IMAD.MOV.U32 R2, RZ, RZ, RZ ;  /* 0x000000ffff027224 */ /* 0x001fe200078e00ff */
[----:B--2---:R-:W-:-:S02]  /*29ce0*/  @!P1 MOV R2, R3 ;  /* 0x0000000300029202 */ /* 0x004fc40000000f00 */
[----:B------:R-:W-:-:S03]  /*29cf0*/  ISETP.NE.AND P1, PT, R9, RZ, PT ;  /* 0x000000ff0900720c */ /* 0x000fc60003f25270 */
        /* <DEDUP_REMOVED lines=15> */
[----:B------:R0:W1:Y:S02]  /*29df0*/  SHFL.IDX PT, R14, R3, 0x1f, 0x1f ;  /* 0x03e01f00030e7f89 */ /* 0x00006400000e0000 */
.L_x_3627:
[----:B------:R-:W-:Y:S02]  /*29e00*/  ULDC UR4, c[0x0][0xc10] ;  /* 0x0003040000047ab9 */ /* 0x000fe40000000800 */
[----:B------:R-:W-:-:S04]  /*29e10*/  IMAD.U32 R7, RZ, RZ, UR4 ;  /* 0x00000004ff077e24 */ /* 0x000fc8000f8e00ff */
[----:B-1----:R-:W-:-:S04]  /*29e20*/  IMAD R5, R14, R7, RZ ;  /* 0x000000070e057224 */ /* 0x002fc800078e02ff */
[----:B------:R-:W-:-:S05]  /*29e30*/  IMAD.IADD R4, R4, 0x1, R5 ;  /* 0x0000000104047824 */ /* 0x000fca00078e0205 */
[----:B------:R-:W-:-:S13]  /*29e40*/  ISETP.GT.AND P6, PT, R4, R0, PT ;  /* 0x000000000400720c */ /* 0x000fda0003fc4270 */
[----:B------:R-:W-:Y:S05]  /*29e50*/  @P6 BRA `(.L_x_3486) ;  /* 0x0000000000a46947 */ /* 0x000fea0003800000 */
.L_x_3491:
[----:B------:R-:W2:Y:S01]  /*29e60*/  LDL.LU R2, [R1+0xc] ;  /* 0x00000c0001027983 */ /* 0x000ea20000300800 */
[----:B0-----:R-:W0:Y:S01]  /*29e70*/  LDC R3, c[0x0][0xc14] ;  /* 0x00030500ff037b82 */ /* 0x001e220000000800 */
[----:B--2---:R-:W-:-:S04]  /*29e80*/  IADD3 R2, R2, 0x1f, RZ ;  /* 0x0000001f02027810 */ /* 0x004fc80007ffe0ff */
        /* <DEDUP_REMOVED lines=13> */
.L_x_3489:
[----:B------:R-:W-:Y:S05]  /*29f60*/  BSYNC B0 ;  /* 0x0000000000007941 */ /* 0x000fea0003800000 */
.L_x_3488:
[----:B------:R-:W-:-:S03]  /*29f70*/  UMOV UR4, 0xffffffff ;  /* 0xffffffff00047882 */ /* 0x000fc60000000000 */
[----:B------:R-:W-:Y:S05]  /*29f80*/  BRA.DIV UR4, `(.L_x_3490) ;  /* 0x0000003604dc7947 */ /* 0x000fea000b800000 */
[----:B-----5:R-:W1:Y:S02]  /*29f90*/  SHFL.UP PT, R14, R2, 0x1, RZ ;  /* 0x04200000020e7989 */ /* 0x020e6400000e00ff */
[----:B-1----:R-:W-:-:S05]  /*29fa0*/  SEL R13, R14, RZ, P1 ;  /* 0x000000ff0e0d7207 */ /* 0x002fca0000800000 */
[----:B------:R-:W-:-:S05]  /*29fb0*/  IMAD.IADD R13, R2, 0x1, R13 ;  /* 0x00000001020d7824 */ /* 0x000fca00078e020d */
[----:B------:R-:W1:Y:S02]  /*29fc0*/  SHFL.UP PT, R14, R13, 0x2, RZ ;  /* 0x044000000d0e7989 */ /* 0x000e6400000e00ff */
[----:B-1----:R-:W-:-:S04]  /*29fd0*/  SEL R14, R14, RZ, P2 ;  /* 0x000000ff0e0e7207 */ /* 0x002fc80001000000 */
[----:B------:R-:W-:-:S05]  /*29fe0*/  IADD3 R5, R13, R14, RZ ;  /* 0x0000000e0d057210 */ /* 0x000fca0007ffe0ff */
        /* <DEDUP_REMOVED lines=8> */
[----:B0-----:R-:W-:-:S05]  /*2a070*/  IMAD.IADD R3, R7, 0x1, R14 ;  /* 0x0000000107037824 */ /* 0x001fca00078e020e */
[----:B------:R0:W1:Y:S02]  /*2a080*/  SHFL.IDX PT, R14, R3, 0x1f, 0x1f ;  /* 0x03e01f00030e7f89 */ /* 0x00006400000e0000 */
.L_x_3635:
[----:B------:R-:W-:Y:S02]  /*2a090*/  ULDC UR4, c[0x0][0xc10] ;  /* 0x0003040000047ab9 */ /* 0x000fe40000000800 */
[----:B------:R-:W-:-:S05]  /*2a0a0*/  MOV R7, UR4 ;  /* 0x0000000400077c02 */ /* 0x000fca0008000f00 */
[----:B-1----:R-:W-:-:S04]  /*2a0b0*/  IMAD R5, R14, R7, RZ ;  /* 0x000000070e057224 */ /* 0x002fc800078e02ff */
[----:B------:R-:W-:-:S05]  /*2a0c0*/  IMAD.IADD R4, R5, 0x1, R4 ;  /* 0x0000000105047824 */ /* 0x000fca00078e0204 */
[----:B------:R-:W-:-:S13]  /*2a0d0*/  ISETP.GT.AND P6, PT, R4, R0, PT ;  /* 0x000000000400720c */ /* 0x000fda0003fc4270 */
[----:B------:R-:W-:Y:S05]  /*2a0e0*/  @!P6 BRA `(.L_x_3491) ;  /* 0xfffffffc005ce947 */ /* 0x000fea000383ffff */
.L_x_3486:
        /* <DEDUP_REMOVED lines=8> */
.L_x_3639:
[----:B------:R-:W-:Y:S01]  /*2a170*/  ISETP.NE.AND P0, PT, R6, RZ, PT ;  /* 0x000000ff0600720c */ /* 0x000fe20003f05270 */
[----:B------:R-:W-:-:S12]  /*2a180*/  IMAD.MOV.U32 R14, RZ, RZ, RZ ;  /* 0x000000ffff0e7224 */ /* 0x000fd800078e00ff */
[----:B------:R-:W-:Y:S05]  /*2a190*/  @!P0 BRA `(.L_x_3493) ;  /* 0x0000000000108947 */ /* 0x000fea0003800000 */
[----:B------:R-:W-:Y:S01]  /*2a1a0*/  UMOV UR4, 0xffffffff ;  /* 0xffffffff00047882 */ /* 0x000fe20000000000 */
[----:B------:R-:W-:Y:S02]  /*2a1b0*/  IADD3 R12, R4, -0x1, RZ ;  /* 0xffffffff040c7810 */ /* 0x000fe40007ffe0ff */
[----:B------:R-:W-:Y:S05]  /*2a1c0*/  BRA.DIV UR4, `(.L_x_3494) ;  /* 0x0000003a04507947 */ /* 0x000fea000b800000 */
[----:B------:R3:W4:Y:S02]  /*2a1d0*/  SHFL.IDX PT, R14, R3, R12, 0x1f ;  /* 0x00001f0c030e7589 */ /* 0x00072400000e0000 */
.L_x_3493:
[----:B------:R-:W5:Y:S01]  /*2a1e0*/  LDL.LU R10, [R1+0xc] ;  /* 0x00000c00010a7983 */ /* 0x000f620000300800 */
[----:B--2---:R-:W-:Y:S01]  /*2a1f0*/  IABS R6, R5 ;  /* 0x0000000500067213 */ /* 0x004fe20000000000 */
[----:B----4-:R-:W-:Y:S02]  /*2a200*/  IMAD R11, R14, R7, R8 ;  /* 0x000000070e0b7224 */ /* 0x010fe400078e0208 */
[----:B-1----:R-:W-:Y:S01]  /*2a210*/  IMAD.MOV.U32 R2, RZ, RZ, RZ ;  /* 0x000000ffff027224 */ /* 0x002fe200078e00ff */
[----:B------:R-:W1:Y:S02]  /*2a220*/  I2F.RP R7, R6 ;  /* 0x0000000600077306 */ /* 0x000e640000209400 */
[----:B------:R-:W-:Y:S01]  /*2a230*/  IADD3 R0, R0, -R11, RZ ;  /* 0x8000000b00007210 */ /* 0x000fe20007ffe0ff */
[----:B------:R2:W-:Y:S05]  /*2a240*/  STL [R1], R11 ;  /* 0x0000000b01007387 */ /* 0x0005ea0000100800 */
[----:B-1----:R-:W1:Y:S02]  /*2a250*/  MUFU.RCP R7, R7 ;  /* 0x0000000700077308 */ /* 0x002e640000001000 */
[----:B-1----:R-:W-:-:S06]  /*2a260*/  VIADD R8, R7, 0xffffffe ;  /* 0x0ffffffe07087836 */ /* 0x002fcc0000000000 */
[----:B0--3--:R-:W0:Y:S02]  /*2a270*/  F2I.FTZ.U32.TRUNC.NTZ R3, R8 ;  /* 0x0000000800037305 */ /* 0x009e24000021f000 */
        /* <DEDUP_REMOVED lines=19> */
[----:B------:R-:W-:-:S05]  /*2a3b0*/  IMAD R0, R5, R3, R0 ;  /* 0x0000000305007224 */ /* 0x000fca00078e0200 */
[----:B------:R2:W-:Y:S04]  /*2a3c0*/  STL [R1+0x4], R0 ;  /* 0x0000040001007387 */ /* 0x0005e80000100800 */
[----:B------:R2:W-:Y:S01]  /*2a3d0*/  STL [R1+0x8], R2 ;  /* 0x0000080201007387 */ /* 0x0005e20000100800 */
[----:B-----5:R-:W-:-:S05]  /*2a3e0*/  IMAD.IADD R10, R4, 0x1, R10 ;  /* 0x00000001040a7824 */ /* 0x020fca00078e020a */
[----:B------:R2:W-:Y:S01]  /*2a3f0*/  STL [R1+0xc], R10 ;  /* 0x00000c0a01007387 */ /* 0x0005e20000100800 */
[----:B------:R-:W-:Y:S05]  /*2a400*/  BRA `(.L_x_3495) ;  /* 0x0000000000287947 */ /* 0x000fea0003800000 */
.L_x_3487:
        /* <DEDUP_REMOVED lines=10> */
.L_x_3495:
[----:B-1----:R-:W3:Y:S04]  /*2a4b0*/  LDL R3, [R1+0x8] ;  /* 0x0000080001037983 */ /* 0x002ee80000100800 */
[----:B--2---:R-:W2:Y:S04]  /*2a4c0*/  LDL R2, [R1+0xc] ;  /* 0x00000c0001027983 */ /* 0x004ea80000100800 */
        /* <DEDUP_REMOVED lines=8> */
[----:B---3--:R-:W-:Y:S02]  /*2a550*/  IMAD.MOV.U32 R6, RZ, RZ, R3 ;  /* 0x000000ffff067224 */ /* 0x008fe400078e0003 */
[----:B------:R-:W0:Y:S01]  /*2a560*/  @!P0 S2R R3, SR_CgaCtaId ;  /* 0x0000000000038919 */ /* 0x000e220000008800 */
[----:B--2---:R-:W-:Y:S02]  /*2a570*/  MOV R7, R2 ;  /* 0x0000000200077202 */ /* 0x004fe40000000f00 */
[----:B0-----:R-:W-:-:S05]  /*2a580*/  @!P0 LEA R0, R3, R0, 0x18 ;  /* 0x0000000003008211 */ /* 0x001fca00078ec0ff */
[----:B----4-:R0:W-:Y:S01]  /*2a590*/  @!P0 STS.128 [R0+0x334d0], R4 ;  /* 0x0334d00400008388 */ /* 0x0101e20000000c00 */
[----:B------:R-:W-:Y:S06]  /*2a5a0*/  BAR.ARV 0x5, 0x180 ;  /* 0x0146000000007b1d */ /* 0x000fec0000002000 */
.L_x_3484:
[----:B0-----:R-:W3:Y:S01]  /*2a5b0*/  LDL R0, [R1+0xc] ;  /* 0x00000c0001007983 */ /* 0x001ee20000100800 */
[----:B------:R-:W-:Y:S02]  /*2a5c0*/  ULDC UR4, c[0x0][0xc14] ;  /* 0x0003050000047ab9 */ /* 0x000fe40000000800 */
[----:B---3--:R-:W-:-:S13]  /*2a5d0*/  ISETP.GE.AND P0, PT, R0, UR4, PT ;  /* 0x0000000400007c0c */ /* 0x008fda000bf06270 */
[----:B------:R-:W-:Y:S05]  /*2a5e0*/  @!P0 BRA `(.L_x_3496) ;  /* 0xffffff9800448947 */ /* 0x000fea000383ffff */
[----:B------:R-:W-:Y:S05]  /*2a5f0*/  BSYNC B7 ;  /* 0x0000000000077941 */ /* 0x000fea0003800000 */
.L_x_3387:
[----:B0-----:R-:W3:Y:S01]  /*2a600*/  LDL.LU R0, [R1+0x44] ;  /* 0x0000440001007983 */ /* 0x001ee20000300800 */
[----:B------:R-:W-:Y:S01]  /*2a610*/  BSSY B0, `(.L_x_3497) ;  /* 0x000000b000007945 */ /* 0x000fe20003800000 */
[----:B-12---:R-:W0:Y:S01]  /*2a620*/  S2R R4, SR_CgaCtaId ;  /* 0x0000000000047919 */ /* 0x006e220000008800 */
        /* <DEDUP_REMOVED lines=9> */
.L_x_3642:
[----:B------:R-:W-:Y:S05]  /*2a6c0*/  BSYNC B0 ;  /* 0x0000000000007941 */ /* 0x000fea0003800000 */
.L_x_3497:
[----:B------:R-:W-:-:S03]  /*2a6d0*/  UMOV UR4, 0xffffffff ;  /* 0xffffffff00047882 */ /* 0x000fc60000000000 */
[----:B------:R-:W-:Y:S05]  /*2a6e0*/  BRA.DIV UR4, `(.L_x_3499) ;  /* 0x0000003604407947 */ /* 0x000fea000b800000 */
[----:B0-----:R-:W0:Y:S02]  /*2a6f0*/  S2R R0, SR_TID.X ;  /* 0x0000000000007919 */ /* 0x001e240000002100 */
[----:B0-----:R-:W-:-:S04]  /*2a700*/  SHF.R.U32.HI R0, RZ, 0x5, R0 ;  /* 0x00000005ff007819 */ /* 0x001fc80000011600 */
[----:B------:R-:W-:-:S05]  /*2a710*/  LOP3.LUT R0, R0, 0x3, RZ, 0xc0, !PT ;  /* 0x0000000300007812 */ /* 0x000fca00078ec0ff */
[----:B------:R0:W1:Y:S02]  /*2a720*/  SHFL.IDX PT, R14, R0, RZ, 0x1f ;  /* 0x00001fff000e7589 */ /* 0x00006400000e0000 */
.L_x_3645:
[----:B-1----:R-:W-:-:S13]  /*2a730*/  ISETP.NE.AND P0, PT, R14, RZ, PT ;  /* 0x000000ff0e00720c */ /* 0x002fda0003f05270 */
[----:B------:R-:W-:Y:S05]  /*2a740*/  @P0 BRA `(.L_x_3184) ;  /* 0x0000000000a80947 */ /* 0x000fea0003800000 */
[----:B------:R-:W-:-:S03]  /*2a750*/  UMOV UR4, 0xffffffff ;  /* 0xffffffff00047882 */ /* 0x000fc60000000000 */
[----:B------:R-:W-:Y:S05]  /*2a760*/  BRA.DIV UR4, `(.L_x_3500) ;  /* 0x0000003604547947 */ /* 0x000fea000b800000 */
[----:B------:R-:W-:-:S13]  /*2a770*/  ELECT P6, URZ, PT ;  /* 0x00000000003f782f */ /* 0x000fda00038c0000 */
.L_x_3648:
[----:B------:R-:W-:Y:S05]  /*2a780*/  @!P6 BRA `(.L_x_3184) ;  /* 0x000000000098e947 */ /* 0x000fea0003800000 */
[----:B------:R-:W-:-:S06]  /*2a790*/  ULOP3.LUT UR4, UR36, 0x2, URZ, 0xfc, !UPT ;  /* 0x0000000224047892 */ /* 0x000fcc000f8efc3f */
[----:B0-----:R-:W-:-:S05]  /*2a7a0*/  IMAD.U32 R0, RZ, RZ, UR4 ;  /* 0x00000004ff007e24 */ /* 0x001fca000f8e00ff */
[----:B------:R-:W-:-:S13]  /*2a7b0*/  ISETP.NE.AND P0, PT, R0, 0x3, PT ;  /* 0x000000030000780c */ /* 0x000fda0003f05270 */
[----:B------:R-:W-:Y:S05]  /*2a7c0*/  @!P0 BRA `(.L_x_3501) ;  /* 0x0000000000048947 */ /* 0x000fea0003800000 */
[----:B------:R-:W-:Y:S01]  /*2a7d0*/  BPT.TRAP 0x1 ;  /* 0x000000040000795c */ /* 0x000fe20000300000 */
.L_x_3501:
[----:B------:R-:W2:Y:S01]  /*2a7e0*/  LDL.LU R6, [R1+0x1c] ;  /* 0x00001c0001067983 */ /* 0x000ea20000300800 */
[----:B------:R-:W-:Y:S01]  /*2a7f0*/  IADD3 R5, R3, 0x33440, RZ ;  /* 0x0003344003057810 */ /* 0x000fe20007ffe0ff */
[----:B------:R-:W-:-:S04]  /*2a800*/  VIADD R0, R18, 0x1 ;  /* 0x0000000112007836 */ /* 0x000fc80000000000 */
[----:B------:R-:W-:Y:S01]  /*2a810*/  IMAD R7, R18, 0x8, R5 ;  /* 0x0000000812077824 */ /* 0x000fe200078e0205 */
[----:B------:R-:W-:-:S04]  /*2a820*/  ISETP.NE.AND P2, PT, R0, 0x2, PT ;  /* 0x000000020000780c */ /* 0x000fc80003f45270 */
[----:B------:R-:W-:Y:S02]  /*2a830*/  SEL R2, RZ, 0x1, P2 ;  /* 0x00000001ff027807 */ /* 0x000fe40001000000 */
[C---:B--2---:R-:W-:Y:S02]  /*2a840*/  SHF.L.U32 R4, R6.reuse, 0x1f, RZ ;  /* 0x0000001f06047819 */ /* 0x044fe400000006ff */
[----:B------:R-:W-:Y:S02]  /*2a850*/  LOP3.LUT R6, R6, R2, RZ, 0x3c, !PT ;  /* 0x0000000206067212 */ /* 0x000fe400078e3cff */
[----:B------:R-:W0:Y:S01]  /*2a860*/  SYNCS.PHASECHK.TRANS64.TRYWAIT P1, [R7+URZ], R4 ;  /* 0x00000004070075a7 */ /* 0x000e22000802017f */
[----:B------:R-:W-:Y:S02]  /*2a870*/  SEL R2, R0, RZ, P2 ;  /* 0x000000ff00027207 */ /* 0x000fe40001000000 */
[----:B------:R-:W-:-:S03]  /*2a880*/  SHF.L.U32 R0, R6, 0x1f, RZ ;  /* 0x0000001f06007819 */ /* 0x000fc600000006ff */
[----:B------:R-:W-:Y:S01]  /*2a890*/  IMAD R5, R2, 0x8, R5 ;  /* 0x0000000802057824 */ /* 0x000fe200078e0205 */
[----:B0-----:R-:W-:Y:S06]  /*2a8a0*/  @!P1 BRA `(.L_x_3502) ;  /* 0x0000003400249947 */ /* 0x001fec0003800000 */
.L_x_3649:
[----:B------:R-:W1:Y:S02]  /*2a8b0*/  SYNCS.PHASECHK.TRANS64.TRYWAIT P1, [R5+URZ], R0 ;  /* 0x00000000050075a7 */ /* 0x000e64000802017f */
[----:B-1----:R-:W-:Y:S05]  /*2a8c0*/  @!P1 BRA `(.L_x_3503) ;  /* 0x0000003400309947 */ /* 0x002fea0003800000 */
.L_x_3650:
[----:B------:R-:W-:Y:S05]  /*2a8d0*/  @!P0 BRA `(.L_x_3504) ;  /* 0x0000000000048947 */ /* 0x000fea0003800000 */
[----:B------:R-:W-:Y:S01]  /*2a8e0*/  BPT.TRAP 0x1 ;  /* 0x000000040000795c */ /* 0x000fe20000300000 */
.L_x_3504:
[----:B-1----:R-:W-:-:S04]  /*2a8f0*/  LEA R5, R18, R3, 0x3 ;  /* 0x0000000312057211 */ /* 0x002fc800078e18ff */
[----:B------:R-:W1:Y:S02]  /*2a900*/  SYNCS.PHASECHK.TRANS64.TRYWAIT P1, [R5+URZ+0x33460], R4 ;  /* 0x03346004050075a7 */ /* 0x000e64000802017f */
[----:B-1----:R-:W-:Y:S05]  /*2a910*/  @!P1 BRA `(.L_x_3505) ;  /* 0x0000003400309947 */ /* 0x002fea0003800000 */
.L_x_3651:
[----:B------:R-:W-:Y:S05]  /*2a920*/  @!P0 BRA `(.L_x_3506) ;  /* 0x0000000000048947 */ /* 0x000fea0003800000 */
[----:B------:R-:W-:Y:S01]  /*2a930*/  BPT.TRAP 0x1 ;  /* 0x000000040000795c */ /* 0x000fe20000300000 */
.L_x_3506:
[----:B------:R-:W-:-:S04]  /*2a940*/  IMAD R3, R2, 0x8, R3 ;  /* 0x0000000802037824 */ /* 0x000fc800078e0203 */
[----:B------:R-:W2:Y:S02]  /*2a950*/  SYNCS.PHASECHK.TRANS64.TRYWAIT P1, [R3+URZ+0x33460], R0 ;  /* 0x03346000030075a7 */ /* 0x000ea4000802017f */
[----:B--2---:R-:W-:Y:S05]  /*2a960*/  @!P1 BRA `(.L_x_3507) ;  /* 0x0000003400309947 */ /* 0x004fea0003800000 */
.L_x_3652:
[----:B------:R-:W-:Y:S05]  /*2a970*/  @!P0 BRA `(.L_x_3508) ;  /* 0x0000000000048947 */ /* 0x000fea0003800000 */
[----:B------:R-:W-:Y:S01]  /*2a980*/  BPT.TRAP 0x1 ;  /* 0x000000040000795c */ /* 0x000fe20000300000 */
.L_x_3508:
[----:B------:R-:W3:Y:S02]  /*2a990*/  SYNCS.PHASECHK.TRANS64.TRYWAIT P0, [R5+URZ+0x33480], R4 ;  /* 0x03348004050075a7 */ /* 0x000ee4000800017f */
[----:B---3--:R-:W-:Y:S05]  /*2a9a0*/  @!P0 BRA `(.L_x_3509) ;  /* 0x0000003400348947 */ /* 0x008fea0003800000 */
.L_x_3510:
[----:B----4-:R4:W0:Y:S02]  /*2a9b0*/  SYNCS.PHASECHK.TRANS64.TRYWAIT P0, [R3+URZ+0x33480], R0 ;  /* 0x03348000030075a7 */ /* 0x010824000800017f */
[----:B0-----:R-:W-:Y:S05]  /*2a9c0*/  @!P0 NANOSLEEP.SYNCS 0x989680 ;  /* 0x009896800000895d */ /* 0x001fea0003900000 */
[----:B------:R-:W0:Y:S02]  /*2a9d0*/  @!P0 SYNCS.PHASECHK.TRANS64 P0, [R3+URZ+0x33480], R0 ;  /* 0x03348000030085a7 */ /* 0x000e24000800007f */
[----:B0-----:R-:W-:Y:S05]  /*2a9e0*/  @!P0 BRA `(.L_x_3510) ;  /* 0xfffffffc00f08947 */ /* 0x001fea000383ffff */
.L_x_3184:
[----:B------:R-:W-:Y:S05]  /*2a9f0*/  BSYNC B8 ;  /* 0x0000000000087941 */ /* 0x000fea0003800000 */
.L_x_3181:
[----:B------:R-:W-:Y:S05]  /*2aa00*/  EXIT ;  /* 0x000000000000794d */ /* 0x000fea0003800000 */
.L_x_3202:
[----:B-1----:R1:W2:Y:S02]  /*2aa10*/  SYNCS.PHASECHK.TRANS64.TRYWAIT P5, [R43+URZ+0x33490], R100 ;  /* 0x033490642b0075a7 */ /* 0x0022a400080a017f */
[----:B--2---:R-:W-:Y:S05]  /*2aa20*/  @!P5 NANOSLEEP.SYNCS 0x989680 ;  /* 0x009896800000d95d */ /* 0x004fea0003900000 */
[----:B------:R-:W2:Y:S02]  /*2aa30*/  @!P5 SYNCS.PHASECHK.TRANS64 P5, [R43+URZ+0x33490], R100 ;  /* 0x033490642b00d5a7 */ /* 0x000ea400080a007f */
[----:B--2---:R-:W-:Y:S05]  /*2aa40*/  @!P5 BRA `(.L_x_3202) ;  /* 0xfffffffc00f0d947 */ /* 0x004fea000383ffff */
[----:B------:R-:W-:Y:S05]  /*2aa50*/  BRA `(.L_x_3511) ;  /* 0xfffffd88008c7947 */ /* 0x000fea000383ffff */
.L_x_3256:
[----:B--2---:R2:W4:Y:S02]  /*2aa60*/  SYNCS.PHASECHK.TRANS64.TRYWAIT P5, [R43+URZ+0x33490], R100 ;  /* 0x033490642b0075a7 */ /* 0x00452400080a017f */
[----:B----4-:R-:W-:Y:S05]  /*2aa70*/  @!P5 NANOSLEEP.SYNCS 0x989680 ;  /* 0x009896800000d95d */ /* 0x010fea0003900000 */
[----:B------:R-:W4:Y:S02]  /*2aa80*/  @!P5 SYNCS.PHASECHK.TRANS64 P5, [R43+URZ+0x33490], R100 ;  /* 0x033490642b00d5a7 */ /* 0x000f2400080a007f */
[----:B----4-:R-:W-:Y:S05]  /*2aa90*/  @!P5 BRA `(.L_x_3256) ;  /* 0xfffffffc00f0d947 */ /* 0x010fea000383ffff */
[----:B------:R-:W-:Y:S05]  /*2aaa0*/  BRA `(.L_x_3512) ;  /* 0xfffffde800a87947 */ /* 0x000fea000383ffff */
.L_x_3281:
[----:B0-----:R0:W1:Y:S02]  /*2aab0*/  SYNCS.PHASECHK.TRANS64.TRYWAIT P3, [R43+URZ+0x33490], R100 ;  /* 0x033490642b0075a7 */ /* 0x001064000806017f */
[----:B-1----:R-:W-:Y:S05]  /*2aac0*/  @!P3 NANOSLEEP.SYNCS 0x989680 ;  /* 0x009896800000b95d */ /* 0x002fea0003900000 */
[----:B------:R-:W1:Y:S02]  /*2aad0*/  @!P3 SYNCS.PHASECHK.TRANS64 P3, [R43+URZ+0x33490], R100 ;  /* 0x033490642b00b5a7 */ /* 0x000e64000806007f */
[----:B-1----:R-:W-:Y:S05]  /*2aae0*/  @!P3 BRA `(.L_x_3281) ;  /* 0xfffffffc00f0b947 */ /* 0x002fea000383ffff */
[----:B------:R-:W-:Y:S05]  /*2aaf0*/  BRA `(.L_x_3513) ;  /* 0xfffffe4800dc7947 */ /* 0x000fea000383ffff */
.L_x_3287:
[----:B-1----:R1:W2:Y:S02]  /*2ab00*/  SYNCS.PHASECHK.TRANS64.TRYWAIT P2, [R43+URZ+0x334b0], R100 ;  /* 0x0334b0642b0075a7 */ /* 0x0022a4000804017f */
[----:B--2---:R-:W-:Y:S05]  /*2ab10*/  @!P2 NANOSLEEP.SYNCS 0x989680 ;  /* 0x009896800000a95d */ /* 0x004fea0003900000 */
[----:B------:R-:W2:Y:S02]  /*2ab20*/  @!P2 SYNCS.PHASECHK.TRANS64 P2, [R43+URZ+0x334b0], R100 ;  /* 0x0334b0642b00a5a7 */ /* 0x000ea4000804007f */
[----:B--2---:R-:W-:Y:S05]  /*2ab30*/  @!P2 BRA `(.L_x_3287) ;  /* 0xfffffffc00f0a947 */ /* 0x004fea000383ffff */
[----:B------:R-:W-:Y:S05]  /*2ab40*/  BRA `(.L_x_3514) ;  /* 0xfffffe4c00e07947 */ /* 0x000fea000383ffff */
.L_x_3295:
[----:B------:R-:W0:Y:S01]  /*2ab50*/  S2R R0, SR_TID.X ;  /* 0x0000000000007919 */ /* 0x000e220000002100 */
[----:B------:R-:W-:Y:S01]  /*2ab60*/  BSSY B0, `(.L_x_3515) ;  /* 0x000000c000007945 */ /* 0x000fe20003800000 */
[----:B------:R-:W-:Y:S01]  /*2ab70*/  MOV R12, RZ ;  /* 0x000000ff000c7202 */ /* 0x000fe20000000f00 */
[----:B------:R-:W-:Y:S02]  /*2ab80*/  IMAD.MOV.U32 R11, RZ, RZ, 0x1f ;  /* 0x0000001fff0b7424 */ /* 0x000fe400078e00ff */
[----:B------:R-:W-:Y:S02]  /*2ab90*/  IMAD.MOV.U32 R15, RZ, RZ, -0x1 ;  /* 0xffffffffff0f7424 */ /* 0x000fe400078e00ff */
[----:B0-----:R-:W-:-:S05]  /*2aba0*/  VIADD R2, R0, 0xffffff80 ;  /* 0xffffff8000027836 */ /* 0x001fca0000000000 */
[----:B------:R-:W-:-:S04]  /*2abb0*/  SHF.R.S32.HI R0, RZ, 0x1f, R2 ;  /* 0x0000001fff007819 */ /* 0x000fc80000011402 */
[----:B------:R-:W-:-:S04]  /*2abc0*/  LEA.HI R0, R0, R2, RZ, 0x7 ;  /* 0x0000000200007211 */ /* 0x000fc800078f38ff */
[----:B------:R-:W-:-:S05]  /*2abd0*/  SHF.R.S32.HI R0, RZ, 0x7, R0 ;  /* 0x00000007ff007819 */ /* 0x000fca0000011400 */
[----:B------:R-:W-:-:S07]  /*2abe0*/  IMAD.MOV.U32 R13, RZ, RZ, R0 ;  /* 0x000000ffff0d7224 */ /* 0x000fce00078e0000 */
[----:B-----5:R-:W-:Y:S05]  /*2abf0*/  WARPSYNC.COLLECTIVE R15, `(.L_x_3516) ;  /* 0x000000000f087348 */ /* 0x020fea0003c00000 */
[----:B------:R0:W1:Y:S02]  /*2ac00*/  SHFL.IDX P6, R14, R13, R12, R11 ;  /* 0x0000000c0d0e7389 */ /* 0x00006400000c000b */
[----:B01---5:R-:W-:Y:S01]  /*2ac10*/  ENDCOLLECTIVE ;  /* 0x000000000000791b */ /* 0x023fe20003800000 */
.L_x_3516:
[----:B------:R-:W-:Y:S05]  /*2ac20*/  BSYNC B0 ;  /* 0x0000000000007941 */ /* 0x000fea0003800000 */
.L_x_3515:
[----:B------:R-:W-:Y:S01]  /*2ac30*/  IMAD.MOV.U32 R231, RZ, RZ, R14 ;  /* 0x000000ffffe77224 */ /* 0x000fe200078e000e */
[----:B------:R-:W-:Y:S06]  /*2ac40*/  BRA `(.L_x_3517) ;  /* 0xfffffe5800287947 */ /* 0x000fec000383ffff */
.L_x_3307:
[----:B------:R-:W-:Y:S01]  /*2ac50*/  BSSY B1, `(.L_x_3518) ;  /* 0x0000008000017945 */ /* 0x000fe20003800000 */
[----:B------:R-:W-:Y:S01]  /*2ac60*/  MOV R13, R26 ;  /* 0x0000001a000d7202 */ /* 0x000fe20000000f00 */
[----:B------:R-:W-:Y:S02]  /*2ac70*/  IMAD.MOV.U32 R12, RZ, RZ, RZ ;  /* 0x000000ffff0c7224 */ /* 0x000fe400078e00ff */
[----:B------:R-:W-:Y:S02]  /*2ac80*/  IMAD.MOV.U32 R11, RZ, RZ, 0x1e1f ;  /* 0x00001e1fff0b7424 */ /* 0x000fe400078e00ff */
[----:B------:R-:W-:-:S07]  /*2ac90*/  IMAD.MOV.U32 R15, RZ, RZ, -0x1 ;  /* 0xffffffffff0f7424 */ /* 0x000fce00078e00ff */
[----:B0----5:R-:W-:Y:S05]  /*2aca0*/  WARPSYNC.COLLECTIVE R15, `(.L_x_3519) ;  /* 0x000000000f087348 */ /* 0x021fea0003c00000 */
[----:B------:R1:W2:Y:S02]  /*2acb0*/  SHFL.IDX P6, R14, R13, R12, R11 ;  /* 0x0000000c0d0e7389 */ /* 0x0002a400000c000b */
[----:B012--5:R-:W-:Y:S01]  /*2acc0*/  ENDCOLLECTIVE ;  /* 0x000000000000791b */ /* 0x027fe20003800000 */
.L_x_3519:
[----:B------:R-:W-:Y:S05]  /*2acd0*/  BSYNC B1 ;  /* 0x0000000000017941 */ /* 0x000fea0003800000 */
.L_x_3518:
[----:B------:R-:W-:Y:S05]  /*2ace0*/  BRA `(.L_x_3520) ;  /* 0xfffffe6400087947 */ /* 0x000fea000383ffff */
.L_x_3308:
        /* <DEDUP_REMOVED lines=8> */
.L_x_3522:
[----:B------:R-:W-:Y:S05]  /*2ad70*/  BSYNC B1 ;  /* 0x0000000000017941 */ /* 0x000fea0003800000 */
.L_x_3521:
[----:B------:R-:W-:Y:S05]  /*2ad80*/  BRA `(.L_x_3523) ;  /* 0xfffffe6000e87947 */ /* 0x000fea000383ffff */
.L_x_3309:
        /* <DEDUP_REMOVED lines=8> */
.L_x_3525:
[----:B------:R-:W-:Y:S05]  /*2ae10*/  BSYNC B1 ;  /* 0x0000000000017941 */ /* 0x000fea0003800000 */
.L_x_3524:
[----:B------:R-:W-:Y:S05]  /*2ae20*/  BRA `(.L_x_3526) ;  /* 0xfffffe6000c87947 */ /* 0x000fea000383ffff */
.L_x_3310:
        /* <DEDUP_REMOVED lines=8> */
.L_x_3528:
[----:B------:R-:W-:Y:S05]  /*2aeb0*/  BSYNC B1 ;  /* 0x0000000000017941 */ /* 0x000fea0003800000 */
.L_x_3527:
[----:B------:R-:W-:Y:S05]  /*2aec0*/  BRA `(.L_x_3529) ;  /* 0xfffffe6000a87947 */ /* 0x000fea000383ffff */
.L_x_3312:
[----:B-1----:R1:W2:Y:S02]  /*2aed0*/  SYNCS.PHASECHK.TRANS64.TRYWAIT P1, [R18+URZ+0x33400], R3 ;  /* 0x03340003120075a7 */ /* 0x0022a4000802017f */
[----:B--2---:R-:W-:Y:S05]  /*2aee0*/  @!P1 NANOSLEEP.SYNCS 0x989680 ;  /* 0x009896800000995d */ /* 0x004fea0003900000 */
[----:B------:R-:W2:Y:S02]  /*2aef0*/  @!P1 SYNCS.PHASECHK.TRANS64 P1, [R18+URZ+0x33400], R3 ;  /* 0x03340003120095a7 */ /* 0x000ea4000802007f */
[----:B--2---:R-:W-:Y:S05]  /*2af00*/  @!P1 BRA `(.L_x_3312) ;  /* 0xfffffffc00f09947 */ /* 0x004fea000383ffff */
[----:B------:R-:W-:Y:S05]  /*2af10*/  BRA `(.L_x_3530) ;  /* 0xfffffe6000b47947 */ /* 0x000fea000383ffff */
.L_x_3326:
        /* <DEDUP_REMOVED lines=8> */
.L_x_3532:
[----:B------:R-:W-:Y:S05]  /*2afa0*/  BSYNC B1 ;  /* 0x0000000000017941 */ /* 0x000fea0003800000 */
.L_x_3531:
[----:B------:R-:W-:Y:S05]  /*2afb0*/  BRA `(.L_x_3533) ;  /* 0xfffffe9000f87947 */ /* 0x000fea000383ffff */
.L_x_3327:
        /* <DEDUP_REMOVED lines=8> */
.L_x_3535:
[----:B------:R-:W-:Y:S05]  /*2b040*/  BSYNC B1 ;  /* 0x0000000000017941 */ /* 0x000fea0003800000 */
.L_x_3534:
[----:B------:R-:W-:Y:S05]  /*2b050*/  BRA `(.L_x_3536) ;  /* 0xfffffe9000d87947 */ /* 0x000fea000383ffff */
.L_x_3328:
        /* <DEDUP_REMOVED lines=8> */
.L_x_3538:
[----:B------:R-:W-:Y:S05]  /*2b0e0*/  BSYNC B1 ;  /* 0x0000000000017941 */ /* 0x000fea0003800000 */
.L_x_3537:
[----:B------:R-:W-:Y:S05]  /*2b0f0*/  BRA `(.L_x_3539) ;  /* 0xfffffe9000b87947 */ /* 0x000fea000383ffff */
.L_x_3329:
        /* <DEDUP_REMOVED lines=8> */
.L_x_3541:
[----:B------:R-:W-:Y:S05]  /*2b180*/  BSYNC B1 ;  /* 0x0000000000017941 */ /* 0x000fea0003800000 */
.L_x_3540:
[----:B------:R-:W-:Y:S05]  /*2b190*/  BRA `(.L_x_3542) ;  /* 0xfffffe9000987947 */ /* 0x000fea000383ffff */
.L_x_3331:
[----:B-1----:R1:W2:Y:S02]  /*2b1a0*/  SYNCS.PHASECHK.TRANS64.TRYWAIT P1, [R18+URZ+0x33400], R3 ;  /* 0x03340003120075a7 */ /* 0x0022a4000802017f */
[----:B--2---:R-:W-:Y:S05]  /*2b1b0*/  @!P1 NANOSLEEP.SYNCS 0x989680 ;  /* 0x009896800000995d */ /* 0x004fea0003900000 */
[----:B------:R-:W2:Y:S02]  /*2b1c0*/  @!P1 SYNCS.PHASECHK.TRANS64 P1, [R18+URZ+0x33400], R3 ;  /* 0x03340003120095a7 */ /* 0x000ea4000802007f */
[----:B--2---:R-:W-:Y:S05]  /*2b1d0*/  @!P1 BRA `(.L_x_3331) ;  /* 0xfffffffc00f09947 */ /* 0x004fea000383ffff */
[----:B------:R-:W-:Y:S05]  /*2b1e0*/  BRA `(.L_x_3543) ;  /* 0xfffffe9000a47947 */ /* 0x000fea000383ffff */
.L_x_3339:
[----:B-1----:R1:W2:Y:S02]  /*2b1f0*/  SYNCS.PHASECHK.TRANS64.TRYWAIT P2, [R0+URZ+0x33430], R3 ;  /* 0x03343003000075a7 */ /* 0x0022a4000804017f */
[----:B--2---:R-:W-:Y:S05]  /*2b200*/  @!P2 NANOSLEEP.SYNCS 0x989680 ;  /* 0x009896800000a95d */ /* 0x004fea0003900000 */
[----:B------:R-:W2:Y:S02]  /*2b210*/  @!P2 SYNCS.PHASECHK.TRANS64 P2, [R0+URZ+0x33430], R3 ;  /* 0x033430030000a5a7 */ /* 0x000ea4000804007f */
[----:B--2---:R-:W-:Y:S05]  /*2b220*/  @!P2 BRA `(.L_x_3339) ;  /* 0xfffffffc00f0a947 */ /* 0x004fea000383ffff */
[----:B------:R-:W-:Y:S05]  /*2b230*/  BRA `(.L_x_3338) ;  /* 0xfffffec000f87947 */ /* 0x000fea000383ffff */
.L_x_3345:
[----:B-1----:R1:W2:Y:S02]  /*2b240*/  SYNCS.PHASECHK.TRANS64.TRYWAIT P2, [R9+URZ+0x33430], R10 ;  /* 0x0334300a090075a7 */ /* 0x0022a4000804017f */
[----:B--2---:R-:W-:Y:S05]  /*2b250*/  @!P2 NANOSLEEP.SYNCS 0x989680 ;  /* 0x009896800000a95d */ /* 0x004fea0003900000 */
[----:B------:R-:W2:Y:S02]  /*2b260*/  @!P2 SYNCS.PHASECHK.TRANS64 P2, [R9+URZ+0x33430], R10 ;  /* 0x0334300a0900a5a7 */ /* 0x000ea4000804007f */
[----:B--2---:R-:W-:Y:S05]  /*2b270*/  @!P2 BRA `(.L_x_3345) ;  /* 0xfffffffc00f0a947 */ /* 0x004fea000383ffff */
[----:B------:R-:W-:Y:S05]  /*2b280*/  BRA `(.L_x_3344) ;  /* 0xffffff0400e47947 */ /* 0x000fea000383ffff */
.L_x_3349:
[----:B-1----:R1:W2:Y:S02]  /*2b290*/  SYNCS.PHASECHK.TRANS64.TRYWAIT P1, [R10+URZ+0x33450], R7 ;  /* 0x033450070a0075a7 */ /* 0x0022a4000802017f */
[----:B--2---:R-:W-:Y:S05]  /*2b2a0*/  @!P1 NANOSLEEP.SYNCS 0x989680 ;  /* 0x009896800000995d */ /* 0x004fea0003900000 */
[----:B------:R-:W2:Y:S02]  /*2b2b0*/  @!P1 SYNCS.PHASECHK.TRANS64 P1, [R10+URZ+0x33450], R7 ;  /* 0x033450070a0095a7 */ /* 0x000ea4000802007f */
[----:B--2---:R-:W-:Y:S05]  /*2b2c0*/  @!P1 BRA `(.L_x_3349) ;  /* 0xfffffffc00f09947 */ /* 0x004fea000383ffff */
[----:B------:R-:W-:Y:S05]  /*2b2d0*/  BRA `(.L_x_3346) ;  /* 0xffffff1800207947 */ /* 0x000fea000383ffff */
.L_x_3355:
[----:B-1----:R1:W2:Y:S02]  /*2b2e0*/  SYNCS.PHASECHK.TRANS64.TRYWAIT P1, [R11+URZ+0x33450], R2 ;  /* 0x033450020b0075a7 */ /* 0x0022a4000802017f */
[----:B--2---:R-:W-:Y:S05]  /*2b2f0*/  @!P1 NANOSLEEP.SYNCS 0x989680 ;  /* 0x009896800000995d */ /* 0x004fea0003900000 */
[----:B------:R-:W2:Y:S02]  /*2b300*/  @!P1 SYNCS.PHASECHK.TRANS64 P1, [R11+URZ+0x33450], R2 ;  /* 0x033450020b0095a7 */ /* 0x000ea4000802007f */
[----:B--2---:R-:W-:Y:S05]  /*2b310*/  @!P1 BRA `(.L_x_3355) ;  /* 0xfffffffc00f09947 */ /* 0x004fea000383ffff */
[----:B------:R-:W-:Y:S05]  /*2b320*/  BRA `(.L_x_3354) ;  /* 0xffffff4400387947 */ /* 0x000fea000383ffff */
.L_x_3359:
[----:B------:R-:W-:Y:S01]  /*2b330*/  SEL R21, R11, R46, P0 ;  /* 0x0000002e0b157207 */ /* 0x000fe20000000000 */
[----:B------:R-:W-:Y:S01]  /*2b340*/  IMAD.MOV.U32 R15, RZ, RZ, -0x1 ;  /* 0xffffffffff0f7424 */ /* 0x000fe200078e00ff */
[----:B------:R-:W-:Y:S01]  /*2b350*/  SEL R24, R46, R11, P0 ;  /* 0x0000000b2e187207 */ /* 0x000fe20000000000 */
[----:B------:R-:W-:Y:S01]  /*2b360*/  IMAD.MOV.U32 R11, RZ, RZ, 0x1c1f ;  /* 0x00001c1fff0b7424 */ /* 0x000fe200078e00ff */
[----:B------:R-:W-:Y:S02]  /*2b370*/  SEL R25, R12, R39, P0 ;  /* 0x000000270c197207 */ /* 0x000fe40000000000 */
[----:B------:R-:W-:Y:S02]  /*2b380*/  SEL R28, R39, R12, P0 ;  /* 0x0000000c271c7207 */ /* 0x000fe40000000000 */
[----:B------:R-:W-:Y:S02]  /*2b390*/  MOV R12, R0 ;  /* 0x00000000000c7202 */ /* 0x000fe40000000f00 */
[----:B------:R-:W-:-:S02]  /*2b3a0*/  SEL R7, R120, R27, P0 ;  /* 0x0000001b78077207 */ /* 0x000fc40000000000 */
[----:B------:R-:W-:-:S07]  /*2b3b0*/  SEL R8, R27, R120, P0 ;  /* 0x000000781b087207 */ /* 0x000fce0000000000 */
[----:B01---5:R-:W-:Y:S05]  /*2b3c0*/  WARPSYNC.COLLECTIVE R15, `(.L_x_3544) ;  /* 0x000000000f087348 */ /* 0x023fea0003c00000 */
[----:B------:R2:W3:Y:S02]  /*2b3d0*/  SHFL.IDX P6, R14, R13, R12, R11 ;  /* 0x0000000c0d0e7389 */ /* 0x0004e400000c000b */
[----:B0123-5:R-:W-:Y:S01]  /*2b3e0*/  ENDCOLLECTIVE ;  /* 0x000000000000791b */ /* 0x02ffe20003800000 */
.L_x_3544:
        /* <DEDUP_REMOVED lines=18> */
.L_x_3545:
        /* <DEDUP_REMOVED lines=18> */
.L_x_3546:
        /* <DEDUP_REMOVED lines=19> */
.L_x_3547:
[----:B------:R-:W-:Y:S02]  /*2b760*/  SEL R78, R93, R78, P0 ;  /* 0x0000004e5d4e7207 */ /* 0x000fe40000000000 */
[----:B------:R-:W-:Y:S02]  /*2b770*/  SEL R65, R80, R119, P0 ;  /* 0x0000007750417207 */ /* 0x000fe40000000000 */
        /* <DEDUP_REMOVED lines=9> */
.L_x_3548:
        /* <DEDUP_REMOVED lines=8> */
.L_x_3549:
[----:B------:R-:W-:Y:S01]  /*2b890*/  IMAD.MOV.U32 R13, RZ, RZ, R21 ;  /* 0x000000ffff0d7224 */ /* 0x000fe200078e0015 */
[----:B------:R-:W-:Y:S01]  /*2b8a0*/  MOV R12, R0 ;  /* 0x00000000000c7202 */ /* 0x000fe20000000f00 */
[----:B------:R-:W-:-:S07]  /*2b8b0*/  IMAD.MOV.U32 R9, RZ, RZ, R14 ;  /* 0x000000ffff097224 */ /* 0x000fce00078e000e */
[----:B------:R-:W-:Y:S05]  /*2b8c0*/  WARPSYNC.COLLECTIVE R15, `(.L_x_3550) ;  /* 0x000000000f087348 */ /* 0x000fea0003c00000 */
[----:B------:R0:W1:Y:S02]  /*2b8d0*/  SHFL.IDX P6, R14, R13, R12, R11 ;  /* 0x0000000c0d0e7389 */ /* 0x00006400000c000b */
[----:B01----:R-:W-:Y:S01]  /*2b8e0*/  ENDCOLLECTIVE ;  /* 0x000000000000791b */ /* 0x003fe20003800000 */
.L_x_3550:
        /* <DEDUP_REMOVED lines=8> */
.L_x_3551:
[----:B------:R-:W-:Y:S02]  /*2b970*/  IMAD.MOV.U32 R13, RZ, RZ, R25 ;  /* 0x000000ffff0d7224 */ /* 0x000fe400078e0019 */
[----:B------:R-:W-:Y:S01]  /*2b980*/  IMAD.MOV.U32 R12, RZ, RZ, R0 ;  /* 0x000000ffff0c7224 */ /* 0x000fe200078e0000 */
[----:B------:R-:W-:-:S07]  /*2b990*/  MOV R21, R14 ;  /* 0x0000000e00157202 */ /* 0x000fce0000000f00 */
[----:B------:R-:W-:Y:S05]  /*2b9a0*/  WARPSYNC.COLLECTIVE R15, `(.L_x_3552) ;  /* 0x000000000f087348 */ /* 0x000fea0003c00000 */
[----:B------:R0:W1:Y:S02]  /*2b9b0*/  SHFL.IDX P6, R14, R13, R12, R11 ;  /* 0x0000000c0d0e7389 */ /* 0x00006400000c000b */
[----:B01----:R-:W-:Y:S01]  /*2b9c0*/  ENDCOLLECTIVE ;  /* 0x000000000000791b */ /* 0x003fe20003800000 */
.L_x_3552:
        /* <DEDUP_REMOVED lines=8> */
.L_x_3553:
[----:B------:R-:W-:Y:S01]  /*2ba50*/  IMAD.MOV.U32 R13, RZ, RZ, R27 ;  /* 0x000000ffff0d7224 */ /* 0x000fe200078e001b */
[----:B------:R-:W-:Y:S01]  /*2ba60*/  MOV R12, R0 ;  /* 0x00000000000c7202 */ /* 0x000fe20000000f00 */
[----:B------:R-:W-:-:S07]  /*2ba70*/  IMAD.MOV.U32 R25, RZ, RZ, R14 ;  /* 0x000000ffff197224 */ /* 0x000fce00078e000e */
[----:B------:R-:W-:Y:S05]  /*2ba80*/  WARPSYNC.COLLECTIVE R15, `(.L_x_3554) ;  /* 0x000000000f087348 */ /* 0x000fea0003c00000 */
[----:B------:R0:W1:Y:S02]  /*2ba90*/  SHFL.IDX P6, R14, R13, R12, R11 ;  /* 0x0000000c0d0e7389 */ /* 0x00006400000c000b */
[----:B01----:R-:W-:Y:S01]  /*2baa0*/  ENDCOLLECTIVE ;  /* 0x000000000000791b */ /* 0x003fe20003800000 */
.L_x_3554:
        /* <DEDUP_REMOVED lines=8> */
.L_x_3555:
[----:B------:R-:W-:Y:S02]  /*2bb30*/  IMAD.MOV.U32 R13, RZ, RZ, R29 ;  /* 0x000000ffff0d7224 */ /* 0x000fe400078e001d */
[----:B------:R-:W-:Y:S01]  /*2bb40*/  IMAD.MOV.U32 R12, RZ, RZ, R0 ;  /* 0x000000ffff0c7224 */ /* 0x000fe200078e0000 */
[----:B------:R-:W-:-:S07]  /*2bb50*/  MOV R27, R14 ;  /* 0x0000000e001b7202 */ /* 0x000fce0000000f00 */
[----:B------:R-:W-:Y:S05]  /*2bb60*/  WARPSYNC.COLLECTIVE R15, `(.L_x_3556) ;  /* 0x000000000f087348 */ /* 0x000fea0003c00000 */
[----:B------:R0:W1:Y:S02]  /*2bb70*/  SHFL.IDX P6, R14, R13, R12, R11 ;  /* 0x0000000c0d0e7389 */ /* 0x00006400000c000b */
[----:B01----:R-:W-:Y:S01]  /*2bb80*/  ENDCOLLECTIVE ;  /* 0x000000000000791b */ /* 0x003fe20003800000 */
.L_x_3556:
        /* <DEDUP_REMOVED lines=8> */
.L_x_3557:
[----:B------:R-:W-:Y:S01]  /*2bc10*/  IMAD.MOV.U32 R13, RZ, RZ, R31 ;  /* 0x000000ffff0d7224 */ /* 0x000fe200078e001f */
[----:B------:R-:W-:Y:S01]  /*2bc20*/  MOV R12, R0 ;  /* 0x00000000000c7202 */ /* 0x000fe20000000f00 */
[----:B------:R-:W-:-:S07]  /*2bc30*/  IMAD.MOV.U32 R40, RZ, RZ, R14 ;  /* 0x000000ffff287224 */ /* 0x000fce00078e000e */
[----:B------:R-:W-:Y:S05]  /*2bc40*/  WARPSYNC.COLLECTIVE R15, `(.L_x_3558) ;  /* 0x000000000f087348 */ /* 0x000fea0003c00000 */
[----:B------:R0:W1:Y:S02]  /*2bc50*/  SHFL.IDX P6, R14, R13, R12, R11 ;  /* 0x0000000c0d0e7389 */ /* 0x00006400000c000b */
[----:B01----:R-:W-:Y:S01]  /*2bc60*/  ENDCOLLECTIVE ;  /* 0x000000000000791b */ /* 0x003fe20003800000 */
.L_x_3558:
[----:B------:R-:W-:Y:S02]  /*2bc70*/  IMAD.MOV.U32 R13, RZ, RZ, R42 ;  /* 0x000000ffff0d7224 */ /* 0x000fe400078e002a */
[----:B------:R-:W-:Y:S02]  /*2bc80*/  IMAD.MOV.U32 R12, RZ, RZ, R3 ;  /* 0x000000ffff0c7224 */ /* 0x000fe400078e0003 */
[----:B------:R-:W-:-:S07]  /*2bc90*/  IMAD.MOV.U32 R31, RZ, RZ, R14 ;  /* 0x000000ffff1f7224 */ /* 0x000fce00078e000e */
[----:B------:R-:W-:Y:S05]  /*2bca0*/  WARPSYNC.COLLECTIVE R15, `(.L_x_3559) ;  /* 0x000000000f087348 */ /* 0x000fea0003c00000 */
[----:B------:R0:W1:Y:S02]  /*2bcb0*/  SHFL.IDX P6, R14, R13, R12, R11 ;  /* 0x0000000c0d0e7389 */ /* 0x00006400000c000b */
[----:B01----:R-:W-:Y:S01]  /*2bcc0*/  ENDCOLLECTIVE ;  /* 0x000000000000791b */ /* 0x003fe20003800000 */
.L_x_3559:
[----:B------:R-:W-:Y:S02]  /*2bcd0*/  IMAD.MOV.U32 R13, RZ, RZ, R33 ;  /* 0x000000ffff0d7224 */ /* 0x000fe400078e0021 */
[----:B------:R-:W-:Y:S01]  /*2bce0*/  IMAD.MOV.U32 R12, RZ, RZ, R0 ;  /* 0x000000ffff0c7224 */ /* 0x000fe200078e0000 */
[----:B------:R-:W-:-:S07]  /*2bcf0*/  MOV R42, R14 ;  /* 0x0000000e002a7202 */ /* 0x000fce0000000f00 */
[----:B------:R-:W-:Y:S05]  /*2bd00*/  WARPSYNC.COLLECTIVE R15, `(.L_x_3560) ;  /* 0x000000000f087348 */ /* 0x000fea0003c00000 */
[----:B------:R0:W1:Y:S02]  /*2bd10*/  SHFL.IDX P6, R14, R13, R12, R11 ;  /* 0x0000000c0d0e7389 */ /* 0x00006400000c000b */
[----:B01----:R-:W-:Y:S01]  /*2bd20*/  ENDCOLLECTIVE ;  /* 0x000000000000791b */ /* 0x003fe20003800000 */
.L_x_3560:
[----:B------:R-:W-:Y:S01]  /*2bd30*/  MOV R13, R44 ;  /* 0x0000002c000d7202 */ /* 0x000fe20000000f00 */
[----:B------:R-:W-:Y:S02]  /*2bd40*/  IMAD.MOV.U32 R12, RZ, RZ, R3 ;  /* 0x000000ffff0c7224 */ /* 0x000fe400078e0003 */
[----:B------:R-:W-:-:S07]  /*2bd50*/  IMAD.MOV.U32 R33, RZ, RZ, R14 ;  /* 0x000000ffff217224 */ /* 0x000fce00078e000e */
[----:B------:R-:W-:Y:S05]  /*2bd60*/  WARPSYNC.COLLECTIVE R15, `(.L_x_3561) ;  /* 0x000000000f087348 */ /* 0x000fea0003c00000 */
[----:B------:R0:W1:Y:S02]  /*2bd70*/  SHFL.IDX P6, R14, R13, R12, R11 ;  /* 0x0000000c0d0e7389 */ /* 0x00006400000c000b */
[----:B01----:R-:W-:Y:S01]  /*2bd80*/  ENDCOLLECTIVE ;  /* 0x000000000000791b */ /* 0x003fe20003800000 */
.L_x_3561:
[----:B------:R-:W-:Y:S01]  /*2bd90*/  IMAD.MOV.U32 R13, RZ, RZ, R35 ;  /* 0x000000ffff0d7224 */ /* 0x000fe200078e0023 */
[----:B------:R-:W-:Y:S01]  /*2bda0*/  MOV R12, R0 ;  /* 0x00000000000c7202 */ /* 0x000fe20000000f00 */
[----:B------:R-:W-:-:S07]  /*2bdb0*/  IMAD.MOV.U32 R44, RZ, RZ, R14 ;  /* 0x000000ffff2c7224 */ /* 0x000fce00078e000e */
[----:B------:R-:W-:Y:S05]  /*2bdc0*/  WARPSYNC.COLLECTIVE R15, `(.L_x_3562) ;  /* 0x000000000f087348 */ /* 0x000fea0003c00000 */
[----:B------:R0:W1:Y:S02]  /*2bdd0*/  SHFL.IDX P6, R14, R13, R12, R11 ;  /* 0x0000000c0d0e7389 */ /* 0x00006400000c000b */
[----:B01----:R-:W-:Y:S01]  /*2bde0*/  ENDCOLLECTIVE ;  /* 0x000000000000791b */ /* 0x003fe20003800000 */
.L_x_3562:
[----:B------:R-:W-:Y:S02]  /*2bdf0*/  IMAD.MOV.U32 R13, RZ, RZ, R46 ;  /* 0x000000ffff0d7224 */ /* 0x000fe400078e002e */
[----:B------:R-:W-:Y:S02]  /*2be00*/  IMAD.MOV.U32 R12, RZ, RZ, R3 ;  /* 0x000000ffff0c7224 */ /* 0x000fe400078e0003 */
[----:B------:R-:W-:-:S07]  /*2be10*/  IMAD.MOV.U32 R35, RZ, RZ, R14 ;  /* 0x000000ffff237224 */ /* 0x000fce00078e000e */
[----:B------:R-:W-:Y:S05]  /*2be20*/  WARPSYNC.COLLECTIVE R15, `(.L_x_3563) ;  /* 0x000000000f087348 */ /* 0x000fea0003c00000 */
[----:B------:R0:W1:Y:S02]  /*2be30*/  SHFL.IDX P6, R14, R13, R12, R11 ;  /* 0x0000000c0d0e7389 */ /* 0x00006400000c000b */
[----:B01----:R-:W-:Y:S01]  /*2be40*/  ENDCOLLECTIVE ;  /* 0x000000000000791b */ /* 0x003fe20003800000 */
.L_x_3563:
[----:B------:R-:W-:Y:S02]  /*2be50*/  IMAD.MOV.U32 R13, RZ, RZ, R37 ;  /* 0x000000ffff0d7224 */ /* 0x000fe400078e0025 */
[----:B------:R-:W-:Y:S01]  /*2be60*/  IMAD.MOV.U32 R12, RZ, RZ, R0 ;  /* 0x000000ffff0c7224 */ /* 0x000fe200078e0000 */
[----:B------:R-:W-:-:S07]  /*2be70*/  MOV R46, R14 ;  /* 0x0000000e002e7202 */ /* 0x000fce0000000f00 */
[----:B------:R-:W-:Y:S05]  /*2be80*/  WARPSYNC.COLLECTIVE R15, `(.L_x_3564) ;  /* 0x000000000f087348 */ /* 0x000fea0003c00000 */
[----:B------:R0:W1:Y:S02]  /*2be90*/  SHFL.IDX P6, R14, R13, R12, R11 ;  /* 0x0000000c0d0e7389 */ /* 0x00006400000c000b */
[----:B01----:R-:W-:Y:S01]  /*2bea0*/  ENDCOLLECTIVE ;  /* 0x000000000000791b */ /* 0x003fe20003800000 */
.L_x_3564:
[----:B------:R-:W-:Y:S01]  /*2beb0*/  MOV R13, R48 ;  /* 0x00000030000d7202 */ /* 0x000fe20000000f00 */
[----:B------:R-:W-:Y:S01]  /*2bec0*/  IMAD.MOV.U32 R12, RZ, RZ, R3 ;  /* 0x000000ffff0c7224 */ /* 0x000fe200078e0003 */
[----:B------:R-:W-:Y:S01]  /*2bed0*/  SEL R48, R33, R44, P0 ;  /* 0x0000002c21307207 */ /* 0x000fe20000000000 */
[----:B------:R-:W-:-:S07]  /*2bee0*/  IMAD.MOV.U32 R37, RZ, RZ, R14 ;  /* 0x000000ffff257224 */ /* 0x000fce00078e000e */
[----:B------:R-:W-:Y:S05]  /*2bef0*/  WARPSYNC.COLLECTIVE R15, `(.L_x_3565) ;  /* 0x000000000f087348 */ /* 0x000fea0003c00000 */
[----:B------:R0:W1:Y:S02]  /*2bf00*/  SHFL.IDX P6, R14, R13, R12, R11 ;  /* 0x0000000c0d0e7389 */ /* 0x00006400000c000b */
[----:B01----:R-:W-:Y:S01]  /*2bf10*/  ENDCOLLECTIVE ;  /* 0x000000000000791b */ /* 0x003fe20003800000 */
.L_x_3565:
[----:B------:R-:W-:Y:S01]  /*2bf20*/  IMAD.MOV.U32 R13, RZ, RZ, R39 ;  /* 0x000000ffff0d7224 */ /* 0x000fe200078e0027 */
[----:B------:R-:W-:Y:S01]  /*2bf30*/  MOV R12, R0 ;  /* 0x00000000000c7202 */ /* 0x000fe20000000f00 */
[----:B------:R-:W-:-:S07]  /*2bf40*/  IMAD.MOV.U32 R58, RZ, RZ, R14 ;  /* 0x000000ffff3a7224 */ /* 0x000fce00078e000e */
[----:B------:R-:W-:Y:S05]  /*2bf50*/  WARPSYNC.COLLECTIVE R15, `(.L_x_3566) ;  /* 0x000000000f087348 */ /* 0x000fea0003c00000 */
[----:B------:R0:W1:Y:S02]  /*2bf60*/  SHFL.IDX P6, R14, R13, R12, R11 ;  /* 0x0000000c0d0e7389 */ /* 0x00006400000c000b */
[----:B01----:R-:W-:Y:S01]  /*2bf70*/  ENDCOLLECTIVE ;  /* 0x000000000000791b */ /* 0x003fe20003800000 */
.L_x_3566:
        /* <DEDUP_REMOVED lines=9> */
.L_x_3567:
[----:B------:R-:W-:Y:S02]  /*2c010*/  IMAD.MOV.U32 R13, RZ, RZ, R41 ;  /* 0x000000ffff0d7224 */ /* 0x000fe400078e0029 */
[----:B------:R-:W-:Y:S01]  /*2c020*/  IMAD.MOV.U32 R12, RZ, RZ, R0 ;  /* 0x000000ffff0c7224 */ /* 0x000fe200078e0000 */
[----:B------:R-:W-:-:S07]  /*2c030*/  MOV R39, R14 ;  /* 0x0000000e00277202 */ /* 0x000fce0000000f00 */
[----:B------:R-:W-:Y:S05]  /*2c040*/  WARPSYNC.COLLECTIVE R15, `(.L_x_3568) ;  /* 0x000000000f087348 */ /* 0x000fea0003c00000 */
[----:B------:R0:W1:Y:S02]  /*2c050*/  SHFL.IDX P6, R14, R13, R12, R11 ;  /* 0x0000000c0d0e7389 */ /* 0x00006400000c000b */
[----:B01----:R-:W-:Y:S01]  /*2c060*/  ENDCOLLECTIVE ;  /* 0x000000000000791b */ /* 0x003fe20003800000 */
.L_x_3568:
[----:B------:R-:W-:Y:S01]  /*2c070*/  MOV R13, R54 ;  /* 0x00000036000d7202 */ /* 0x000fe20000000f00 */
[----:B------:R-:W-:Y:S02]  /*2c080*/  IMAD.MOV.U32 R12, RZ, RZ, R3 ;  /* 0x000000ffff0c7224 */ /* 0x000fe400078e0003 */
[----:B------:R-:W-:-:S07]  /*2c090*/  IMAD.MOV.U32 R41, RZ, RZ, R14 ;  /* 0x000000ffff297224 */ /* 0x000fce00078e000e */
[----:B------:R-:W-:Y:S05]  /*2c0a0*/  WARPSYNC.COLLECTIVE R15, `(.L_x_3569) ;  /* 0x000000000f087348 */ /* 0x000fea0003c00000 */
[----:B------:R0:W1:Y:S02]  /*2c0b0*/  SHFL.IDX P6, R14, R13, R12, R11 ;  /* 0x0000000c0d0e7389 */ /* 0x00006400000c000b */
[----:B01----:R-:W-:Y:S01]  /*2c0c0*/  ENDCOLLECTIVE ;  /* 0x000000000000791b */ /* 0x003fe20003800000 */
.L_x_3569:
[----:B------:R-:W-:Y:S01]  /*2c0d0*/  IMAD.MOV.U32 R13, RZ, RZ, R43 ;  /* 0x000000ffff0d7224 */ /* 0x000fe200078e002b */
[----:B------:R-:W-:Y:S01]  /*2c0e0*/  MOV R12, R0 ;  /* 0x00000000000c7202 */ /* 0x000fe20000000f00 */
[----:B------:R-:W-:-:S07]  /*2c0f0*/  IMAD.MOV.U32 R54, RZ, RZ, R14 ;  /* 0x000000ffff367224 */ /* 0x000fce00078e000e */
[----:B------:R-:W-:Y:S05]  /*2c100*/  WARPSYNC.COLLECTIVE R15, `(.L_x_3570) ;  /* 0x000000000f087348 */ /* 0x000fea0003c00000 */
[----:B------:R0:W1:Y:S02]  /*2c110*/  SHFL.IDX P6, R14, R13, R12, R11 ;  /* 0x0000000c0d0e7389 */ /* 0x00006400000c000b */
[----:B01----:R-:W-:Y:S01]  /*2c120*/  ENDCOLLECTIVE ;  /* 0x000000000000791b */ /* 0x003fe20003800000 */
.L_x_3570:
[----:B------:R-:W-:Y:S02]  /*2c130*/  SEL R5, R41, R54, P0 ;  /* 0x0000003629057207 */ /* 0x000fe40000000000 */
[----:B------:R-:W-:Y:S01]  /*2c140*/  SEL R7, R54, R41, P0 ;  /* 0x0000002936077207 */ /* 0x000fe20000000000 */
        /* <DEDUP_REMOVED lines=8> */
.L_x_3571:
[----:B------:R-:W-:Y:S02]  /*2c1d0*/  IMAD.MOV.U32 R13, RZ, RZ, R45 ;  /* 0x000000ffff0d7224 */ /* 0x000fe400078e002d */
[----:B------:R-:W-:Y:S01]  /*2c1e0*/  IMAD.MOV.U32 R12, RZ, RZ, R0 ;  /* 0x000000ffff0c7224 */ /* 0x000fe200078e0000 */
[----:B------:R-:W-:-:S07]  /*2c1f0*/  MOV R2, R14 ;  /* 0x0000000e00027202 */ /* 0x000fce0000000f00 */
[----:B------:R-:W-:Y:S05]  /*2c200*/  WARPSYNC.COLLECTIVE R15, `(.L_x_3572) ;  /* 0x000000000f087348 */ /* 0x000fea0003c00000 */
[----:B------:R0:W1:Y:S02]  /*2c210*/  SHFL.IDX P6, R14, R13, R12, R11 ;  /* 0x0000000c0d0e7389 */ /* 0x00006400000c000b */
[----:B01----:R-:W-:Y:S01]  /*2c220*/  ENDCOLLECTIVE ;  /* 0x000000000000791b */ /* 0x003fe20003800000 */
.L_x_3572:
        /* <DEDUP_REMOVED lines=9> */
.L_x_3573:
[----:B------:R-:W-:Y:S01]  /*2c2c0*/  IMAD.MOV.U32 R13, RZ, RZ, R47 ;  /* 0x000000ffff0d7224 */ /* 0x000fe200078e002f */
[----:B------:R-:W-:Y:S01]  /*2c2d0*/  MOV R12, R0 ;  /* 0x00000000000c7202 */ /* 0x000fe20000000f00 */
[----:B------:R-:W-:-:S07]  /*2c2e0*/  IMAD.MOV.U32 R20, RZ, RZ, R14 ;  /* 0x000000ffff147224 */ /* 0x000fce00078e000e */
[----:B------:R-:W-:Y:S05]  /*2c2f0*/  WARPSYNC.COLLECTIVE R15, `(.L_x_3574) ;  /* 0x000000000f087348 */ /* 0x000fea0003c00000 */
[----:B------:R0:W1:Y:S02]  /*2c300*/  SHFL.IDX P6, R14, R13, R12, R11 ;  /* 0x0000000c0d0e7389 */ /* 0x00006400000c000b */
[----:B01----:R-:W-:Y:S01]  /*2c310*/  ENDCOLLECTIVE ;  /* 0x000000000000791b */ /* 0x003fe20003800000 */
.L_x_3574:
        /* <DEDUP_REMOVED lines=8> */
.L_x_3575:
[----:B------:R-:W-:Y:S02]  /*2c3a0*/  IMAD.MOV.U32 R13, RZ, RZ, R49 ;  /* 0x000000ffff0d7224 */ /* 0x000fe400078e0031 */
[----:B------:R-:W-:Y:S01]  /*2c3b0*/  IMAD.MOV.U32 R12, RZ, RZ, R0 ;  /* 0x000000ffff0c7224 */ /* 0x000fe200078e0000 */
[----:B------:R-:W-:-:S07]  /*2c3c0*/  MOV R64, R14 ;  /* 0x0000000e00407202 */ /* 0x000fce0000000f00 */
[----:B------:R-:W-:Y:S05]  /*2c3d0*/  WARPSYNC.COLLECTIVE R15, `(.L_x_3576) ;  /* 0x000000000f087348 */ /* 0x000fea0003c00000 */
[----:B------:R0:W1:Y:S02]  /*2c3e0*/  SHFL.IDX P6, R14, R13, R12, R11 ;  /* 0x0000000c0d0e7389 */ /* 0x00006400000c000b */
[----:B01----:R-:W-:Y:S01]  /*2c3f0*/  ENDCOLLECTIVE ;  /* 0x000000000000791b */ /* 0x003fe20003800000 */
.L_x_3576:
[----:B------:R-:W-:Y:S01]  /*2c400*/  MOV R13, R66 ;  /* 0x00000042000d7202 */ /* 0x000fe20000000f00 */
[----:B------:R-:W-:Y:S02]  /*2c410*/  IMAD.MOV.U32 R12, RZ, RZ, R3 ;  /* 0x000000ffff0c7224 */ /* 0x000fe400078e0003 */
[----:B------:R-:W-:-:S07]  /*2c420*/  IMAD.MOV.U32 R49, RZ, RZ, R14 ;  /* 0x000000ffff317224 */ /* 0x000fce00078e000e */
[----:B------:R-:W-:Y:S05]  /*2c430*/  WARPSYNC.COLLECTIVE R15, `(.L_x_3577) ;  /* 0x000000000f087348 */ /* 0x000fea0003c00000 */
[----:B------:R0:W1:Y:S02]  /*2c440*/  SHFL.IDX P6, R14, R13, R12, R11 ;  /* 0x0000000c0d0e7389 */ /* 0x00006400000c000b */
[----:B01----:R-:W-:Y:S01]  /*2c450*/  ENDCOLLECTIVE ;  /* 0x000000000000791b */ /* 0x003fe20003800000 */
.L_x_3577:
[----:B------:R-:W-:Y:S01]  /*2c460*/  IMAD.MOV.U32 R13, RZ, RZ, R51 ;  /* 0x000000ffff0d7224 */ /* 0x000fe200078e0033 */
[----:B------:R-:W-:Y:S01]  /*2c470*/  MOV R12, R0 ;  /* 0x00000000000c7202 */ /* 0x000fe20000000f00 */
[----:B------:R-:W-:-:S07]  /*2c480*/  IMAD.MOV.U32 R66, RZ, RZ, R14 ;  /* 0x000000ffff427224 */ /* 0x000fce00078e000e */
[----:B------:R-:W-:Y:S05]  /*2c490*/  WARPSYNC.COLLECTIVE R15, `(.L_x_3578) ;  /* 0x000000000f087348 */ /* 0x000fea0003c00000 */
[----:B------:R0:W1:Y:S02]  /*2c4a0*/  SHFL.IDX P6, R14, R13, R12, R11 ;  /* 0x0000000c0d0e7389 */ /* 0x00006400000c000b */
[----:B01----:R-:W-:Y:S01]  /*2c4b0*/  ENDCOLLECTIVE ;  /* 0x000000000000791b */ /* 0x003fe20003800000 */
.L_x_3578:
        /* <DEDUP_REMOVED lines=8> */
.L_x_3579:
[----:B------:R-:W-:Y:S02]  /*2c540*/  IMAD.MOV.U32 R13, RZ, RZ, R55 ;  /* 0x000000ffff0d7224 */ /* 0x000fe400078e0037 */
[----:B------:R-:W-:Y:S01]  /*2c550*/  IMAD.MOV.U32 R12, RZ, RZ, R0 ;  /* 0x000000ffff0c7224 */ /* 0x000fe200078e0000 */
[----:B------:R-:W-:-:S07]  /*2c560*/  MOV R68, R14 ;  /* 0x0000000e00447202 */ /* 0x000fce0000000f00 */
[----:B------:R-:W-:Y:S05]  /*2c570*/  WARPSYNC.COLLECTIVE R15, `(.L_x_3580) ;  /* 0x000000000f087348 */ /* 0x000fea0003c00000 */
[----:B------:R0:W1:Y:S02]  /*2c580*/  SHFL.IDX P6, R14, R13, R12, R11 ;  /* 0x0000000c0d0e7389 */ /* 0x00006400000c000b */
[----:B01----:R-:W-:Y:S01]  /*2c590*/  ENDCOLLECTIVE ;  /* 0x000000000000791b */ /* 0x003fe20003800000 */
.L_x_3580:
        /* <DEDUP_REMOVED lines=8> */
.L_x_3581:
[----:B------:R-:W-:Y:S01]  /*2c620*/  IMAD.MOV.U32 R13, RZ, RZ, R57 ;  /* 0x000000ffff0d7224 */ /* 0x000fe200078e0039 */
[----:B------:R-:W-:Y:S01]  /*2c630*/  MOV R12, R0 ;  /* 0x00000000000c7202 */ /* 0x000fe20000000f00 */
[----:B------:R-:W-:-:S07]  /*2c640*/  IMAD.MOV.U32 R70, RZ, RZ, R14 ;  /* 0x000000ffff467224 */ /* 0x000fce00078e000e */
[----:B------:R-:W-:Y:S05]  /*2c650*/  WARPSYNC.COLLECTIVE R15, `(.L_x_3582) ;  /* 0x000000000f087348 */ /* 0x000fea0003c00000 */
[----:B------:R0:W1:Y:S02]  /*2c660*/  SHFL.IDX P6, R14, R13, R12, R11 ;  /* 0x0000000c0d0e7389 */ /* 0x00006400000c000b */
[----:B01----:R-:W-:Y:S01]  /*2c670*/  ENDCOLLECTIVE ;  /* 0x000000000000791b */ /* 0x003fe20003800000 */
.L_x_3582:
[----:B------:R-:W-:Y:S02]  /*2c680*/  IMAD.MOV.U32 R13, RZ, RZ, R72 ;  /* 0x000000ffff0d7224 */ /* 0x000fe400078e0048 */
[----:B------:R-:W-:Y:S02]  /*2c690*/  IMAD.MOV.U32 R12, RZ, RZ, R3 ;  /* 0x000000ffff0c7224 */ /* 0x000fe400078e0003 */
[----:B------:R-:W-:-:S07]  /*2c6a0*/  IMAD.MOV.U32 R57, RZ, RZ, R14 ;  /* 0x000000ffff397224 */ /* 0x000fce00078e000e */
[----:B------:R-:W-:Y:S05]  /*2c6b0*/  WARPSYNC.COLLECTIVE R15, `(.L_x_3583) ;  /* 0x000000000f087348 */ /* 0x000fea0003c00000 */
[----:B------:R0:W1:Y:S02]  /*2c6c0*/  SHFL.IDX P6, R14, R13, R12, R11 ;  /* 0x0000000c0d0e7389 */ /* 0x00006400000c000b */
[----:B01----:R-:W-:Y:S01]  /*2c6d0*/  ENDCOLLECTIVE ;  /* 0x000000000000791b */ /* 0x003fe20003800000 */
.L_x_3583:
[----:B------:R-:W-:Y:S02]  /*2c6e0*/  IMAD.MOV.U32 R13, RZ, RZ, R59 ;  /* 0x000000ffff0d7224 */ /* 0x000fe400078e003b */
[----:B------:R-:W-:Y:S01]  /*2c6f0*/  IMAD.MOV.U32 R12, RZ, RZ, R0 ;  /* 0x000000ffff0c7224 */ /* 0x000fe200078e0000 */
[----:B------:R-:W-:-:S07]  /*2c700*/  MOV R72, R14 ;  /* 0x0000000e00487202 */ /* 0x000fce0000000f00 */
[----:B------:R-:W-:Y:S05]  /*2c710*/  WARPSYNC.COLLECTIVE R15, `(.L_x_3584) ;  /* 0x000000000f087348 */ /* 0x000fea0003c00000 */
[----:B------:R0:W1:Y:S02]  /*2c720*/  SHFL.IDX P6, R14, R13, R12, R11 ;  /* 0x0000000c0d0e7389 */ /* 0x00006400000c000b */
[----:B01----:R-:W-:Y:S01]  /*2c730*/  ENDCOLLECTIVE ;  /* 0x000000000000791b */ /* 0x003fe20003800000 */
.L_x_3584:
[----:B------:R-:W-:Y:S02]  /*2c740*/  SEL R41, R57, R72, P0 ;  /* 0x0000004839297207 */ /* 0x000fe40000000000 */
[----:B------:R-:W-:Y:S01]  /*2c750*/  MOV R13, R74 ;  /* 0x0000004a000d7202 */ /* 0x000fe20000000f00 */
[----:B------:R-:W-:Y:S02]  /*2c760*/  IMAD.MOV.U32 R12, RZ, RZ, R3 ;  /* 0x000000ffff0c7224 */ /* 0x000fe400078e0003 */
[----:B------:R-:W-:-:S07]  /*2c770*/  IMAD.MOV.U32 R59, RZ, RZ, R14 ;  /* 0x000000ffff3b7224 */ /* 0x000fce00078e000e */
[----:B------:R-:W-:Y:S05]  /*2c780*/  WARPSYNC.COLLECTIVE R15, `(.L_x_3585) ;  /* 0x000000000f087348 */ /* 0x000fea0003c00000 */
[----:B------:R0:W1:Y:S02]  /*2c790*/  SHFL.IDX P6, R14, R13, R12, R11 ;  /* 0x0000000c0d0e7389 */ /* 0x00006400000c000b */
[----:B01----:R-:W-:Y:S01]  /*2c7a0*/  ENDCOLLECTIVE ;  /* 0x000000000000791b */ /* 0x003fe20003800000 */
.L_x_3585:
[----:B------:R-:W-:Y:S01]  /*2c7b0*/  IMAD.MOV.U32 R13, RZ, RZ, R61 ;  /* 0x000000ffff0d7224 */ /* 0x000fe200078e003d */
[----:B------:R-:W-:Y:S01]  /*2c7c0*/  MOV R12, R0 ;  /* 0x00000000000c7202 */ /* 0x000fe20000000f00 */
[----:B------:R-:W-:-:S07]  /*2c7d0*/  IMAD.MOV.U32 R74, RZ, RZ, R14 ;  /* 0x000000ffff4a7224 */ /* 0x000fce00078e000e */
[----:B------:R-:W-:Y:S05]  /*2c7e0*/  WARPSYNC.COLLECTIVE R15, `(.L_x_3586) ;  /* 0x000000000f087348 */ /* 0x000fea0003c00000 */
[----:B------:R0:W1:Y:S02]  /*2c7f0*/  SHFL.IDX P6, R14, R13, R12, R11 ;  /* 0x0000000c0d0e7389 */ /* 0x00006400000c000b */
[----:B01----:R-:W-:Y:S01]  /*2c800*/  ENDCOLLECTIVE ;  /* 0x000000000000791b */ /* 0x003fe20003800000 */
.L_x_3586:
        /* <DEDUP_REMOVED lines=8> */
.L_x_3587:
[----:B------:R-:W-:Y:S02]  /*2c890*/  IMAD.MOV.U32 R13, RZ, RZ, R63 ;  /* 0x000000ffff0d7224 */ /* 0x000fe400078e003f */
[----:B------:R-:W-:Y:S01]  /*2c8a0*/  IMAD.MOV.U32 R12, RZ, RZ, R0 ;  /* 0x000000ffff0c7224 */ /* 0x000fe200078e0000 */
[----:B------:R-:W-:-:S07]  /*2c8b0*/  MOV R76, R14 ;  /* 0x0000000e004c7202 */ /* 0x000fce0000000f00 */
[----:B------:R-:W-:Y:S05]  /*2c8c0*/  WARPSYNC.COLLECTIVE R15, `(.L_x_3588) ;  /* 0x000000000f087348 */ /* 0x000fea0003c00000 */
[----:B------:R0:W1:Y:S02]  /*2c8d0*/  SHFL.IDX P6, R14, R13, R12, R11 ;  /* 0x0000000c0d0e7389 */ /* 0x00006400000c000b */
[----:B01----:R-:W-:Y:S01]  /*2c8e0*/  ENDCOLLECTIVE ;  /* 0x000000000000791b */ /* 0x003fe20003800000 */
.L_x_3588:
[----:B------:R-:W-:Y:S02]  /*2c8f0*/  SEL R45, R61, R76, P0 ;  /* 0x0000004c3d2d7207 */ /* 0x000fe40000000000 */
[----:B------:R-:W-:Y:S01]  /*2c900*/  MOV R13, R78 ;  /* 0x0000004e000d7202 */ /* 0x000fe20000000f00 */
[----:B------:R-:W-:Y:S02]  /*2c910*/  IMAD.MOV.U32 R12, RZ, RZ, R3 ;  /* 0x000000ffff0c7224 */ /* 0x000fe400078e0003 */
[----:B------:R-:W-:-:S07]  /*2c920*/  IMAD.MOV.U32 R63, RZ, RZ, R14 ;  /* 0x000000ffff3f7224 */ /* 0x000fce00078e000e */
[----:B------:R-:W-:Y:S05]  /*2c930*/  WARPSYNC.COLLECTIVE R15, `(.L_x_3589) ;  /* 0x000000000f087348 */ /* 0x000fea0003c00000 */
[----:B------:R0:W1:Y:S02]  /*2c940*/  SHFL.IDX P6, R14, R13, R12, R11 ;  /* 0x0000000c0d0e7389 */ /* 0x00006400000c000b */
[----:B01----:R-:W-:Y:S01]  /*2c950*/  ENDCOLLECTIVE ;  /* 0x000000000000791b */ /* 0x003fe20003800000 */
.L_x_3589:
[----:B------:R-:W-:Y:S01]  /*2c960*/  IMAD.MOV.U32 R13, RZ, RZ, R65 ;  /* 0x000000ffff0d7224 */ /* 0x000fe200078e0041 */
[----:B------:R-:W-:Y:S01]  /*2c970*/  MOV R12, R0 ;  /* 0x00000000000c7202 */ /* 0x000fe20000000f00 */
[----:B------:R-:W-:Y:S02]  /*2c980*/  IMAD.MOV.U32 R0, RZ, RZ, RZ ;  /* 0x000000ffff007224 */ /* 0x000fe400078e00ff */
[----:B------:R-:W-:-:S07]  /*2c990*/  IMAD.MOV.U32 R78, RZ, RZ, R14 ;  /* 0x000000ffff4e7224 */ /* 0x000fce00078e000e */
[----:B------:R-:W-:Y:S05]  /*2c9a0*/  WARPSYNC.COLLECTIVE R15, `(.L_x_3590) ;  /* 0x000000000f087348 */ /* 0x000fea0003c00000 */
[----:B------:R0:W1:Y:S02]  /*2c9b0*/  SHFL.IDX P6, R14, R13, R12, R11 ;  /* 0x0000000c0d0e7389 */ /* 0x00006400000c000b */
[----:B01----:R-:W-:Y:S01]  /*2c9c0*/  ENDCOLLECTIVE ;  /* 0x000000000000791b */ /* 0x003fe20003800000 */
.L_x_3590:
[----:B------:R-:W-:Y:S01]  /*2c9d0*/  SEL R59, R78, R63, P0 ;  /* 0x0000003f4e3b7207 */ /* 0x000fe20000000000 */
[----:B------:R-:W-:Y:S02]  /*2c9e0*/  IMAD.MOV.U32 R13, RZ, RZ, R80 ;  /* 0x000000ffff0d7224 */ /* 0x000fe400078e0050 */
[----:B------:R-:W-:Y:S02]  /*2c9f0*/  IMAD.MOV.U32 R12, RZ, RZ, R3 ;  /* 0x000000ffff0c7224 */ /* 0x000fe400078e0003 */
[----:B------:R-:W-:-:S07]  /*2ca00*/  IMAD.MOV.U32 R65, RZ, RZ, R14 ;  /* 0x000000ffff417224 */ /* 0x000fce00078e000e */
[----:B------:R-:W-:Y:S05]  /*2ca10*/  WARPSYNC.COLLECTIVE R15, `(.L_x_3591) ;  /* 0x000000000f087348 */ /* 0x000fea0003c00000 */
[----:B------:R0:W1:Y:S02]  /*2ca20*/  SHFL.IDX P6, R14, R13, R12, R11 ;  /* 0x0000000c0d0e7389 */ /* 0x00006400000c000b */
[----:B01----:R-:W-:Y:S01]  /*2ca30*/  ENDCOLLECTIVE ;  /* 0x000000000000791b */ /* 0x003fe20003800000 */
.L_x_3591:
        /* <DEDUP_REMOVED lines=12> */
[----:B------:R-:W-:Y:S01]  /*2cb00*/  SEL R57, R63, R78, P0 ;  /* 0x0000004e3f397207 */ /* 0x000fe20000000000 */
[----:B------:R-:W-:Y:S06]  /*2cb10*/  BRA `(.L_x_3592) ;  /* 0xffffff4800c47947 */ /* 0x000fec000383ffff */
.L_x_3391:
[----:B------:R-:W0:Y:S01]  /*2cb20*/  S2R R11, SR_TID.X ;  /* 0x00000000000b7919 */ /* 0x000e220000002100 */
[----:B------:R-:W-:Y:S01]  /*2cb30*/  BSSY B1, `(.L_x_3593) ;  /* 0x000000a000017945 */ /* 0x000fe20003800000 */
[----:B------:R-:W-:Y:S02]  /*2cb40*/  IMAD.MOV.U32 R12, RZ, RZ, RZ ;  /* 0x000000ffff0c7224 */ /* 0x000fe400078e00ff */
[----:B------:R-:W-:Y:S01]  /*2cb50*/  IMAD.MOV.U32 R15, RZ, RZ, -0x1 ;  /* 0xffffffffff0f7424 */ /* 0x000fe200078e00ff */
[----:B0-----:R-:W-:Y:S02]  /*2cb60*/  SHF.R.U32.HI R8, RZ, 0x5, R11 ;  /* 0x00000005ff087819 */ /* 0x001fe4000001160b */
[----:B------:R-:W-:Y:S02]  /*2cb70*/  MOV R11, 0x1f ;  /* 0x0000001f000b7802 */ /* 0x000fe40000000f00 */
[----:B------:R-:W-:-:S05]  /*2cb80*/  LOP3.LUT R8, R8, 0x3, RZ, 0xc0, !PT ;  /* 0x0000000308087812 */ /* 0x000fca00078ec0ff */
[----:B------:R-:W-:-:S07]  /*2cb90*/  IMAD.MOV.U32 R13, RZ, RZ, R8 ;  /* 0x000000ffff0d7224 */ /* 0x000fce00078e0008 */
[----:B------:R-:W-:Y:S05]  /*2cba0*/  WARPSYNC.COLLECTIVE R15, `(.L_x_3594) ;  /* 0x000000000f087348 */ /* 0x000fea0003c00000 */
[----:B------:R0:W1:Y:S02]  /*2cbb0*/  SHFL.IDX P6, R14, R13, R12, R11 ;  /* 0x0000000c0d0e7389 */ /* 0x00006400000c000b */
[----:B01----:R-:W-:Y:S01]  /*2cbc0*/  ENDCOLLECTIVE ;  /* 0x000000000000791b */ /* 0x003fe20003800000 */
.L_x_3594:
[----:B------:R-:W-:Y:S05]  /*2cbd0*/  BSYNC B1 ;  /* 0x0000000000017941 */ /* 0x000fea0003800000 */
.L_x_3593:
[----:B------:R-:W-:Y:S05]  /*2cbe0*/  BRA `(.L_x_3595) ;  /* 0xffffff7800647947 */ /* 0x000fea000383ffff */
.L_x_3393:
[----:B------:R-:W-:Y:S01]  /*2cbf0*/  BSSY B1, `(.L_x_3596) ;  /* 0x0000006000017945 */ /* 0x000fe20003800000 */
[----:B------:R-:W-:-:S07]  /*2cc00*/  IMAD.MOV.U32 R15, RZ, RZ, -0x1 ;  /* 0xffffffffff0f7424 */ /* 0x000fce00078e00ff */
[----:B0-----:R-:W-:Y:S05]  /*2cc10*/  WARPSYNC.COLLECTIVE R15, `(.L_x_3597) ;  /* 0x000000000f0c7348 */ /* 0x001fea0003c00000 */
[----:B------:R-:W-:Y:S02]  /*2cc20*/  ELECT P6, UR62, PT ;  /* 0x00000000003e782f */ /* 0x000fe400038c0000 */
[----:B------:R-:W-:Y:S01]  /*2cc30*/  MOV R14, UR62 ;  /* 0x0000003e000e7c02 */ /* 0x000fe20008000f00 */
[----:B0-----:R-:W-:Y:S10]  /*2cc40*/  ENDCOLLECTIVE ;  /* 0x000000000000791b */ /* 0x001ff40003800000 */
.L_x_3597:
[----:B------:R-:W-:Y:S05]  /*2cc50*/  BSYNC B1 ;  /* 0x0000000000017941 */ /* 0x000fea0003800000 */
.L_x_3596:
[----:B------:R-:W-:Y:S05]  /*2cc60*/  BRA `(.L_x_3392) ;  /* 0xffffff78005c7947 */ /* 0x000fea000383ffff */
.L_x_3395:
[----:B0-----:R0:W1:Y:S02]  /*2cc70*/  SYNCS.PHASECHK.TRANS64.TRYWAIT P0, [R11+URZ+0x33420], R5 ;  /* 0x033420050b0075a7 */ /* 0x001064000800017f */
[----:B-1----:R-:W-:Y:S05]  /*2cc80*/  @!P0 NANOSLEEP.SYNCS 0x989680 ;  /* 0x009896800000895d */ /* 0x002fea0003900000 */
[----:B------:R-:W1:Y:S02]  /*2cc90*/  @!P0 SYNCS.PHASECHK.TRANS64 P0, [R11+URZ+0x33420], R5 ;  /* 0x033420050b0085a7 */ /* 0x000e64000800007f */
[----:B-1----:R-:W-:Y:S05]  /*2cca0*/  @!P0 BRA `(.L_x_3395) ;  /* 0xfffffffc00f08947 */ /* 0x002fea000383ffff */
[----:B------:R-:W-:Y:S05]  /*2ccb0*/  BRA `(.L_x_3598) ;  /* 0xffffff7800787947 */ /* 0x000fea000383ffff */
.L_x_3399:
[----:B-1----:R1:W2:Y:S02]  /*2ccc0*/  SYNCS.PHASECHK.TRANS64.TRYWAIT P0, [R7+URZ+0x334a0], R12 ;  /* 0x0334a00c070075a7 */ /* 0x0022a4000800017f */
[----:B--2---:R-:W-:Y:S05]  /*2ccd0*/  @!P0 NANOSLEEP.SYNCS 0x989680 ;  /* 0x009896800000895d */ /* 0x004fea0003900000 */
[----:B------:R-:W2:Y:S02]  /*2cce0*/  @!P0 SYNCS.PHASECHK.TRANS64 P0, [R7+URZ+0x334a0], R12 ;  /* 0x0334a00c070085a7 */ /* 0x000ea4000800007f */
[----:B--2---:R-:W-:Y:S05]  /*2ccf0*/  @!P0 BRA `(.L_x_3399) ;  /* 0xfffffffc00f08947 */ /* 0x004fea000383ffff */
[----:B------:R-:W-:Y:S05]  /*2cd00*/  BRA `(.L_x_3599) ;  /* 0xffffff7800987947 */ /* 0x000fea000383ffff */
.L_x_3406:
[----:B0-----:R0:W2:Y:S02]  /*2cd10*/  SYNCS.PHASECHK.TRANS64.TRYWAIT P0, [R7+URZ+0x334c0], R12 ;  /* 0x0334c00c070075a7 */ /* 0x0010a4000800017f */
[----:B--2---:R-:W-:Y:S05]  /*2cd20*/  @!P0 NANOSLEEP.SYNCS 0x989680 ;  /* 0x009896800000895d */ /* 0x004fea0003900000 */
[----:B------:R-:W2:Y:S02]  /*2cd30*/  @!P0 SYNCS.PHASECHK.TRANS64 P0, [R7+URZ+0x334c0], R12 ;  /* 0x0334c00c070085a7 */ /* 0x000ea4000800007f */
[----:B--2---:R-:W-:Y:S05]  /*2cd40*/  @!P0 BRA `(.L_x_3406) ;  /* 0xfffffffc00f08947 */ /* 0x004fea000383ffff */
[----:B------:R-:W-:Y:S05]  /*2cd50*/  BRA `(.L_x_3600) ;  /* 0xffffff7c00987947 */ /* 0x000fea000383ffff */
.L_x_3415:
[----:B0-----:R0:W1:Y:S02]  /*2cd60*/  SYNCS.PHASECHK.TRANS64.TRYWAIT P1, [R7+URZ+0x334a0], R6 ;  /* 0x0334a006070075a7 */ /* 0x001064000802017f */
[----:B-1----:R-:W-:Y:S05]  /*2cd70*/  @!P1 NANOSLEEP.SYNCS 0x989680 ;  /* 0x009896800000995d */ /* 0x002fea0003900000 */
[----:B------:R-:W1:Y:S02]  /*2cd80*/  @!P1 SYNCS.PHASECHK.TRANS64 P1, [R7+URZ+0x334a0], R6 ;  /* 0x0334a006070095a7 */ /* 0x000e64000802007f */
[----:B-1----:R-:W-:Y:S05]  /*2cd90*/  @!P1 BRA `(.L_x_3415) ;  /* 0xfffffffc00f09947 */ /* 0x002fea000383ffff */
[----:B------:R-:W-:Y:S05]  /*2cda0*/  BRA `(.L_x_3601) ;  /* 0xffffff8000f07947 */ /* 0x000fea000383ffff */
.L_x_3422:
[----:B-1----:R1:W2:Y:S02]  /*2cdb0*/  SYNCS.PHASECHK.TRANS64.TRYWAIT P1, [R7+URZ+0x334c0], R6 ;  /* 0x0334c006070075a7 */ /* 0x0022a4000802017f */
[----:B--2---:R-:W-:Y:S05]  /*2cdc0*/  @!P1 NANOSLEEP.SYNCS 0x989680 ;  /* 0x009896800000995d */ /* 0x004fea0003900000 */
[----:B------:R-:W2:Y:S02]  /*2cdd0*/  @!P1 SYNCS.PHASECHK.TRANS64 P1, [R7+URZ+0x334c0], R6 ;  /* 0x0334c006070095a7 */ /* 0x000ea4000802007f */
[----:B--2---:R-:W-:Y:S05]  /*2cde0*/  @!P1 BRA `(.L_x_3422) ;  /* 0xfffffffc00f09947 */ /* 0x004fea000383ffff */
[----:B------:R-:W-:Y:S05]  /*2cdf0*/  BRA `(.L_x_3602) ;  /* 0xffffff8400e87947 */ /* 0x000fea000383ffff */
.L_x_3439:
[----:B0-----:R-:W0:Y:S01]  /*2ce00*/  S2R R5, SR_TID.X ;  /* 0x0000000000057919 */ /* 0x001e220000002100 */
        /* <DEDUP_REMOVED lines=10> */
.L_x_3604:
[----:B------:R-:W-:Y:S05]  /*2ceb0*/  BSYNC B0 ;  /* 0x0000000000007941 */ /* 0x000fea0003800000 */
.L_x_3603:
[----:B------:R-:W-:Y:S05]  /*2cec0*/  BRA `(.L_x_3605) ;  /* 0xffffff9400fc7947 */ /* 0x000fea000383ffff */
.L_x_3441:
[----:B------:R-:W-:Y:S01]  /*2ced0*/  BSSY B0, `(.L_x_3606) ;  /* 0x0000006000007945 */ /* 0x000fe20003800000 */
[----:B------:R-:W-:-:S07]  /*2cee0*/  IMAD.MOV.U32 R15, RZ, RZ, -0x1 ;  /* 0xffffffffff0f7424 */ /* 0x000fce00078e00ff */
[----:B0-----:R-:W-:Y:S05]  /*2cef0*/  WARPSYNC.COLLECTIVE R15, `(.L_x_3607) ;  /* 0x000000000f0c7348 */ /* 0x001fea0003c00000 */
[----:B------:R-:W-:Y:S02]  /*2cf00*/  ELECT P6, UR62, PT ;  /* 0x00000000003e782f */ /* 0x000fe400038c0000 */
[----:B------:R-:W-:Y:S01]  /*2cf10*/  MOV R14, UR62 ;  /* 0x0000003e000e7c02 */ /* 0x000fe20008000f00 */
[----:B0-----:R-:W-:Y:S10]  /*2cf20*/  ENDCOLLECTIVE ;  /* 0x000000000000791b */ /* 0x001ff40003800000 */
.L_x_3607:
[----:B------:R-:W-:Y:S05]  /*2cf30*/  BSYNC B0 ;  /* 0x0000000000007941 */ /* 0x000fea0003800000 */
.L_x_3606:
[----:B------:R-:W-:Y:S05]  /*2cf40*/  BRA `(.L_x_3608) ;  /* 0xffffff9400f47947 */ /* 0x000fea000383ffff */
.L_x_3444:
[----:B0-----:R0:W1:Y:S02]  /*2cf50*/  SYNCS.PHASECHK.TRANS64.TRYWAIT P2, [R6+URZ+0x33480], R8 ;  /* 0x03348008060075a7 */ /* 0x001064000804017f */
[----:B-1----:R-:W-:Y:S05]  /*2cf60*/  @!P2 NANOSLEEP.SYNCS 0x989680 ;  /* 0x009896800000a95d */ /* 0x002fea0003900000 */
[----:B------:R-:W1:Y:S02]  /*2cf70*/  @!P2 SYNCS.PHASECHK.TRANS64 P2, [R6+URZ+0x33480], R8 ;  /* 0x033480080600a5a7 */ /* 0x000e64000804007f */
[----:B-1----:R-:W-:Y:S05]  /*2cf80*/  @!P2 BRA `(.L_x_3444) ;  /* 0xfffffffc00f0a947 */ /* 0x002fea000383ffff */
[----:B------:R-:W-:Y:S05]  /*2cf90*/  BRA `(.L_x_3609) ;  /* 0xffffff9800707947 */ /* 0x000fea000383ffff */
.L_x_3446:
[----:B-1----:R1:W2:Y:S02]  /*2cfa0*/  SYNCS.PHASECHK.TRANS64.TRYWAIT P2, [R6+URZ+0x33440], R8 ;  /* 0x03344008060075a7 */ /* 0x0022a4000804017f */
[----:B--2---:R-:W-:Y:S05]  /*2cfb0*/  @!P2 NANOSLEEP.SYNCS 0x989680 ;  /* 0x009896800000a95d */ /* 0x004fea0003900000 */
[----:B------:R-:W2:Y:S02]  /*2cfc0*/  @!P2 SYNCS.PHASECHK.TRANS64 P2, [R6+URZ+0x33440], R8 ;  /* 0x033440080600a5a7 */ /* 0x000ea4000804007f */
[----:B--2---:R-:W-:Y:S05]  /*2cfd0*/  @!P2 BRA `(.L_x_3446) ;  /* 0xfffffffc00f0a947 */ /* 0x004fea000383ffff */
[----:B------:R-:W-:Y:S05]  /*2cfe0*/  BRA `(.L_x_3610) ;  /* 0xffffff9800f87947 */ /* 0x000fea000383ffff */
.L_x_3449:
[----:B0-----:R-:W0:Y:S01]  /*2cff0*/  S2R R5, SR_CgaCtaId ;  /* 0x0000000000057919 */ /* 0x001e220000008800 */
[----:B------:R-:W-:-:S04]  /*2d000*/  MOV R4, 0x400 ;  /* 0x0000040000047802 */ /* 0x000fc80000000f00 */
[----:B0-----:R-:W-:-:S04]  /*2d010*/  LEA R4, R5, R4, 0x18 ;  /* 0x0000000405047211 */ /* 0x001fc800078ec0ff */
[----:B------:R0:W1:Y:S03]  /*2d020*/  SYNCS.PHASECHK.TRANS64.TRYWAIT P0, [R4+URZ+0x33420], R3 ;  /* 0x03342003040075a7 */ /* 0x000066000800017f */
[----:B-1----:R-:W-:Y:S05]  /*2d030*/  @!P0 NANOSLEEP.SYNCS 0x989680 ;  /* 0x009896800000895d */ /* 0x002fea0003900000 */
[----:B------:R-:W1:Y:S02]  /*2d040*/  @!P0 SYNCS.PHASECHK.TRANS64 P0, [R4+URZ+0x33420], R3 ;  /* 0x03342003040085a7 */ /* 0x000e64000800007f */
[----:B-1----:R-:W-:Y:S05]  /*2d050*/  @!P0 BRA `(.L_x_3449) ;  /* 0xfffffffc00e48947 */ /* 0x002fea000383ffff */
[----:B------:R-:W-:Y:S05]  /*2d060*/  BRA `(.L_x_3611) ;  /* 0xffffffa000287947 */ /* 0x000fea000383ffff */
.L_x_3455:
[----:B-1----:R1:W2:Y:S02]  /*2d070*/  SYNCS.PHASECHK.TRANS64.TRYWAIT P0, [R5+URZ+0x33480], R4 ;  /* 0x03348004050075a7 */ /* 0x0022a4000800017f */
[----:B--2---:R-:W-:Y:S05]  /*2d080*/  @!P0 NANOSLEEP.SYNCS 0x989680 ;  /* 0x009896800000895d */ /* 0x004fea0003900000 */
[----:B------:R-:W2:Y:S02]  /*2d090*/  @!P0 SYNCS.PHASECHK.TRANS64 P0, [R5+URZ+0x33480], R4 ;  /* 0x03348004050085a7 */ /* 0x000ea4000800007f */
[----:B--2---:R-:W-:Y:S05]  /*2d0a0*/  @!P0 BRA `(.L_x_3455) ;  /* 0xfffffffc00f08947 */ /* 0x004fea000383ffff */
[----:B------:R-:W-:Y:S05]  /*2d0b0*/  BRA `(.L_x_3612) ;  /* 0xffffffa000e47947 */ /* 0x000fea000383ffff */
.L_x_3462:
[----:B0-----:R0:W2:Y:S02]  /*2d0c0*/  SYNCS.PHASECHK.TRANS64.TRYWAIT P0, [R5+URZ+0x33440], R4 ;  /* 0x03344004050075a7 */ /* 0x0010a4000800017f */
[----:B--2---:R-:W-:Y:S05]  /*2d0d0*/  @!P0 NANOSLEEP.SYNCS 0x989680 ;  /* 0x009896800000895d */ /* 0x004fea0003900000 */
[----:B------:R-:W2:Y:S02]  /*2d0e0*/  @!P0 SYNCS.PHASECHK.TRANS64 P0, [R5+URZ+0x33440], R4 ;  /* 0x03344004050085a7 */ /* 0x000ea4000800007f */
[----:B--2---:R-:W-:Y:S05]  /*2d0f0*/  @!P0 BRA `(.L_x_3462) ;  /* 0xfffffffc00f08947 */ /* 0x004fea000383ffff */
[----:B------:R-:W-:Y:S05]  /*2d100*/  BRA `(.L_x_3613) ;  /* 0xffffffa400ec7947 */ /* 0x000fea000383ffff */
.L_x_3470:
[----:B-1----:R1:W2:Y:S02]  /*2d110*/  SYNCS.PHASECHK.TRANS64.TRYWAIT P2, [R13+URZ+0x33470], R3 ;  /* 0x033470030d0075a7 */ /* 0x0022a4000804017f */
[----:B--2---:R-:W-:Y:S05]  /*2d120*/  @!P2 NANOSLEEP.SYNCS 0x989680 ;  /* 0x009896800000a95d */ /* 0x004fea0003900000 */
[----:B------:R-:W2:Y:S02]  /*2d130*/  @!P2 SYNCS.PHASECHK.TRANS64 P2, [R13+URZ+0x33470], R3 ;  /* 0x033470030d00a5a7 */ /* 0x000ea4000804007f */
[----:B--2---:R-:W-:Y:S05]  /*2d140*/  @!P2 BRA `(.L_x_3470) ;  /* 0xfffffffc00f0a947 */ /* 0x004fea000383ffff */
[----:B------:R-:W-:Y:S05]  /*2d150*/  BRA `(.L_x_3614) ;  /* 0xffffffac000c7947 */ /* 0x000fea000383ffff */
.L_x_3472:
[----:B-1----:R1:W2:Y:S02]  /*2d160*/  SYNCS.PHASECHK.TRANS64.TRYWAIT P2, [R13+URZ+0x33460], R4 ;  /* 0x033460040d0075a7 */ /* 0x0022a4000804017f */
[----:B--2---:R-:W-:Y:S05]  /*2d170*/  @!P2 NANOSLEEP.SYNCS 0x989680 ;  /* 0x009896800000a95d */ /* 0x004fea0003900000 */
[----:B------:R-:W2:Y:S02]  /*2d180*/  @!P2 SYNCS.PHASECHK.TRANS64 P2, [R13+URZ+0x33460], R4 ;  /* 0x033460040d00a5a7 */ /* 0x000ea4000804007f */
[----:B--2---:R-:W-:Y:S05]  /*2d190*/  @!P2 BRA `(.L_x_3472) ;  /* 0xfffffffc00f0a947 */ /* 0x004fea000383ffff */
[----:B------:R-:W-:Y:S05]  /*2d1a0*/  BRA `(.L_x_3615) ;  /* 0xffffffac00147947 */ /* 0x000fea000383ffff */
.L_x_3479:
[----:B0-----:R0:W1:Y:S02]  /*2d1b0*/  SYNCS.PHASECHK.TRANS64.TRYWAIT P0, [R0+URZ+0x33470], R3 ;  /* 0x03347003000075a7 */ /* 0x001064000800017f */
[----:B-1----:R-:W-:Y:S05]  /*2d1c0*/  @!P0 NANOSLEEP.SYNCS 0x989680 ;  /* 0x009896800000895d */ /* 0x002fea0003900000 */
[----:B------:R-:W1:Y:S02]  /*2d1d0*/  @!P0 SYNCS.PHASECHK.TRANS64 P0, [R0+URZ+0x33470], R3 ;  /* 0x03347003000085a7 */ /* 0x000e64000800007f */
[----:B-1----:R-:W-:Y:S05]  /*2d1e0*/  @!P0 BRA `(.L_x_3479) ;  /* 0xfffffffc00f08947 */ /* 0x002fea000383ffff */
[----:B------:R-:W-:Y:S05]  /*2d1f0*/  BRA `(.L_x_3616) ;  /* 0xffffffb800f47947 */ /* 0x000fea000383ffff */
.L_x_3481:
[----:B0-----:R0:W1:Y:S02]  /*2d200*/  SYNCS.PHASECHK.TRANS64.TRYWAIT P0, [R0+URZ+0x33460], R3 ;  /* 0x03346003000075a7 */ /* 0x001064000800017f */
[----:B-1----:R-:W-:Y:S05]  /*2d210*/  @!P0 NANOSLEEP.SYNCS 0x989680 ;  /* 0x009896800000895d */ /* 0x002fea0003900000 */
[----:B------:R-:W1:Y:S02]  /*2d220*/  @!P0 SYNCS.PHASECHK.TRANS64 P0, [R0+URZ+0x33460], R3 ;  /* 0x03346003000085a7 */ /* 0x000e64000800007f */
[----:B-1----:R-:W-:Y:S05]  /*2d230*/  @!P0 BRA `(.L_x_3481) ;  /* 0xfffffffc00f08947 */ /* 0x002fea000383ffff */
[----:B------:R-:W-:Y:S05]  /*2d240*/  BRA `(.L_x_3617) ;  /* 0xffffffb800fc7947 */ /* 0x000fea000383ffff */
.L_x_3485:
[----:B-1----:R-:W2:Y:S01]  /*2d250*/  LDL R3, [R1] ;  /* 0x0000000001037983 */ /* 0x002ea20000100800 */
[----:B------:R-:W-:Y:S01]  /*2d260*/  BSSY B0, `(.L_x_3618) ;  /* 0x0000008000007945 */ /* 0x000fe20003800000 */
[----:B------:R-:W-:Y:S02]  /*2d270*/  IMAD.MOV.U32 R12, RZ, RZ, RZ ;  /* 0x000000ffff0c7224 */ /* 0x000fe400078e00ff */
[----:B------:R-:W-:Y:S02]  /*2d280*/  IMAD.MOV.U32 R11, RZ, RZ, 0x1f ;  /* 0x0000001fff0b7424 */ /* 0x000fe400078e00ff */
[----:B------:R-:W-:Y:S01]  /*2d290*/  IMAD.MOV.U32 R15, RZ, RZ, -0x1 ;  /* 0xffffffffff0f7424 */ /* 0x000fe200078e00ff */
[----:B--2---:R-:W-:-:S07]  /*2d2a0*/  MOV R13, R3 ;  /* 0x00000003000d7202 */ /* 0x004fce0000000f00 */
[----:B------:R-:W-:Y:S05]  /*2d2b0*/  WARPSYNC.COLLECTIVE R15, `(.L_x_3619) ;  /* 0x000000000f087348 */ /* 0x000fea0003c00000 */
[----:B------:R0:W1:Y:S02]  /*2d2c0*/  SHFL.IDX P6, R14, R13, R12, R11 ;  /* 0x0000000c0d0e7389 */ /* 0x00006400000c000b */
[----:B01----:R-:W-:Y:S01]  /*2d2d0*/  ENDCOLLECTIVE ;  /* 0x000000000000791b */ /* 0x003fe20003800000 */
.L_x_3619:
[----:B------:R-:W-:Y:S05]  /*2d2e0*/  BSYNC B0 ;  /* 0x0000000000007941 */ /* 0x000fea0003800000 */
.L_x_3618:
[----:B------:R0:W5:Y:S01]  /*2d2f0*/  LDL R2, [R1+0xc] ;  /* 0x00000c0001027983 */ /* 0x0001620000100800 */
[----:B------:R-:W-:Y:S01]  /*2d300*/  IMAD.MOV.U32 R13, RZ, RZ, R3 ;  /* 0x000000ffff0d7224 */ /* 0x000fe200078e0003 */
[----:B------:R-:W-:Y:S01]  /*2d310*/  MOV R15, 0xffffffff ;  /* 0xffffffff000f7802 */ /* 0x000fe20000000f00 */
[----:B------:R-:W-:Y:S01]  /*2d320*/  IMAD.MOV.U32 R12, RZ, RZ, 0x1 ;  /* 0x00000001ff0c7424 */ /* 0x000fe200078e00ff */
[----:B------:R-:W-:Y:S01]  /*2d330*/  MOV R0, R14 ;  /* 0x0000000e00007202 */ /* 0x000fe20000000f00 */
[----:B------:R-:W-:-:S07]  /*2d340*/  IMAD.MOV.U32 R11, RZ, RZ, 0x1f ;  /* 0x0000001fff0b7424 */ /* 0x000fce00078e00ff */
[----:B0----5:R-:W-:Y:S05]  /*2d350*/  WARPSYNC.COLLECTIVE R15, `(.L_x_3620) ;  /* 0x000000000f087348 */ /* 0x021fea0003c00000 */
[----:B------:R1:W2:Y:S02]  /*2d360*/  SHFL.IDX P6, R14, R13, R12, R11 ;  /* 0x0000000c0d0e7389 */ /* 0x0002a400000c000b */
[----:B012--5:R-:W-:Y:S01]  /*2d370*/  ENDCOLLECTIVE ;  /* 0x000000000000791b */ /* 0x027fe20003800000 */
.L_x_3620:
        /* <DEDUP_REMOVED lines=12> */
[----:B0-----:R-:W-:Y:S01]  /*2d440*/  IMAD.MOV.U32 R2, RZ, RZ, RZ ;  /* 0x000000ffff027224 */ /* 0x001fe200078e00ff */
[----:B--2---:R-:W-:Y:S02]  /*2d450*/  @!P1 MOV R2, R3 ;  /* 0x0000000300029202 */ /* 0x004fe40000000f00 */
[----:B------:R-:W-:-:S03]  /*2d460*/  ISETP.NE.AND P1, PT, R9, RZ, PT ;  /* 0x000000ff0900720c */ /* 0x000fc60003f25270 */
[----:B------:R-:W-:-:S10]  /*2d470*/  IMAD.MOV.U32 R13, RZ, RZ, R2 ;  /* 0x000000ffff0d7224 */ /* 0x000fd400078e0002 */
[----:B------:R-:W-:Y:S05]  /*2d480*/  WARPSYNC.COLLECTIVE R15, `(.L_x_3621) ;  /* 0x000000000f087348 */ /* 0x000fea0003c00000 */
[----:B------:R0:W1:Y:S02]  /*2d490*/  SHFL.UP P6, R14, R13, R12, R11 ;  /* 0x0400000c0d0e7389 */ /* 0x00006400000c000b */
[----:B01----:R-:W-:Y:S01]  /*2d4a0*/  ENDCOLLECTIVE ;  /* 0x000000000000791b */ /* 0x003fe20003800000 */
.L_x_3621:
[----:B------:R-:W-:Y:S01]  /*2d4b0*/  IMAD.MOV.U32 R12, RZ, RZ, 0x2 ;  /* 0x00000002ff0c7424 */ /* 0x000fe200078e00ff */
[----:B------:R-:W-:-:S05]  /*2d4c0*/  SEL R5, R14, RZ, P1 ;  /* 0x000000ff0e057207 */ /* 0x000fca0000800000 */
[----:B------:R-:W-:-:S05]  /*2d4d0*/  IMAD.IADD R5, R2, 0x1, R5 ;  /* 0x0000000102057824 */ /* 0x000fca00078e0205 */
[----:B------:R-:W-:-:S07]  /*2d4e0*/  MOV R13, R5 ;  /* 0x00000005000d7202 */ /* 0x000fce0000000f00 */
[----:B------:R-:W-:Y:S05]  /*2d4f0*/  WARPSYNC.COLLECTIVE R15, `(.L_x_3622) ;  /* 0x000000000f087348 */ /* 0x000fea0003c00000 */
[----:B------:R0:W1:Y:S02]  /*2d500*/  SHFL.UP P6, R14, R13, R12, R11 ;  /* 0x0400000c0d0e7389 */ /* 0x00006400000c000b */
[----:B01----:R-:W-:Y:S01]  /*2d510*/  ENDCOLLECTIVE ;  /* 0x000000000000791b */ /* 0x003fe20003800000 */
.L_x_3622:
[----:B------:R-:W-:Y:S02]  /*2d520*/  MOV R12, 0x4 ;  /* 0x00000004000c7802 */ /* 0x000fe40000000f00 */
[----:B------:R-:W-:-:S05]  /*2d530*/  SEL R6, R14, RZ, P2 ;  /* 0x000000ff0e067207 */ /* 0x000fca0001000000 */
[----:B------:R-:W-:-:S04]  /*2d540*/  IMAD.IADD R6, R5, 0x1, R6 ;  /* 0x0000000105067824 */ /* 0x000fc800078e0206 */
[----:B------:R-:W-:-:S07]  /*2d550*/  IMAD.MOV.U32 R13, RZ, RZ, R6 ;  /* 0x000000ffff0d7224 */ /* 0x000fce00078e0006 */
[----:B------:R-:W-:Y:S05]  /*2d560*/  WARPSYNC.COLLECTIVE R15, `(.L_x_3623) ;  /* 0x000000000f087348 */ /* 0x000fea0003c00000 */
[----:B------:R0:W1:Y:S02]  /*2d570*/  SHFL.UP P6, R14, R13, R12, R11 ;  /* 0x0400000c0d0e7389 */ /* 0x00006400000c000b */
[----:B01----:R-:W-:Y:S01]  /*2d580*/  ENDCOLLECTIVE ;  /* 0x000000000000791b */ /* 0x003fe20003800000 */
.L_x_3623:
[----:B------:R-:W-:Y:S01]  /*2d590*/  IMAD.MOV.U32 R12, RZ, RZ, 0x8 ;  /* 0x00000008ff0c7424 */ /* 0x000fe200078e00ff */
[----:B------:R-:W-:-:S05]  /*2d5a0*/  SEL R7, R14, RZ, P3 ;  /* 0x000000ff0e077207 */ /* 0x000fca0001800000 */
[----:B------:R-:W-:-:S04]  /*2d5b0*/  IMAD.IADD R7, R6, 0x1, R7 ;  /* 0x0000000106077824 */ /* 0x000fc800078e0207 */
[----:B------:R-:W-:-:S07]  /*2d5c0*/  IMAD.MOV.U32 R13, RZ, RZ, R7 ;  /* 0x000000ffff0d7224 */ /* 0x000fce00078e0007 */
[----:B------:R-:W-:Y:S05]  /*2d5d0*/  WARPSYNC.COLLECTIVE R15, `(.L_x_3624) ;  /* 0x000000000f087348 */ /* 0x000fea0003c00000 */
[----:B------:R0:W1:Y:S02]  /*2d5e0*/  SHFL.UP P6, R14, R13, R12, R11 ;  /* 0x0400000c0d0e7389 */ /* 0x00006400000c000b */
[----:B01----:R-:W-:Y:S01]  /*2d5f0*/  ENDCOLLECTIVE ;  /* 0x000000000000791b */ /* 0x003fe20003800000 */
.L_x_3624:
[----:B------:R-:W-:Y:S01]  /*2d600*/  IMAD.MOV.U32 R12, RZ, RZ, 0x10 ;  /* 0x00000010ff0c7424 */ /* 0x000fe200078e00ff */
[----:B------:R-:W-:-:S04]  /*2d610*/  SEL R14, R14, RZ, P4 ;  /* 0x000000ff0e0e7207 */ /* 0x000fc80002000000 */
[----:B------:R-:W-:-:S05]  /*2d620*/  IADD3 R5, R7, R14, RZ ;  /* 0x0000000e07057210 */ /* 0x000fca0007ffe0ff */
[----:B------:R-:W-:-:S07]  /*2d630*/  IMAD.MOV.U32 R13, RZ, RZ, R5 ;  /* 0x000000ffff0d7224 */ /* 0x000fce00078e0005 */
[----:B------:R-:W-:Y:S05]  /*2d640*/  WARPSYNC.COLLECTIVE R15, `(.L_x_3625) ;  /* 0x000000000f087348 */ /* 0x000fea0003c00000 */
[----:B------:R0:W1:Y:S02]  /*2d650*/  SHFL.UP P6, R14, R13, R12, R11 ;  /* 0x0400000c0d0e7389 */ /* 0x00006400000c000b */
[----:B01----:R-:W-:Y:S01]  /*2d660*/  ENDCOLLECTIVE ;  /* 0x000000000000791b */ /* 0x003fe20003800000 */
.L_x_3625:
[----:B------:R-:W-:Y:S02]  /*2d670*/  IMAD.MOV.U32 R12, RZ, RZ, 0x1f ;  /* 0x0000001fff0c7424 */ /* 0x000fe400078e00ff */
[----:B------:R-:W-:Y:S01]  /*2d680*/  IMAD.MOV.U32 R11, RZ, RZ, 0x1f ;  /* 0x0000001fff0b7424 */ /* 0x000fe200078e00ff */
[----:B------:R-:W-:-:S05]  /*2d690*/  SEL R14, R14, RZ, P5 ;  /* 0x000000ff0e0e7207 */ /* 0x000fca0002800000 */
[----:B------:R-:W-:-:S05]  /*2d6a0*/  IMAD.IADD R3, R5, 0x1, R14 ;  /* 0x0000000105037824 */ /* 0x000fca00078e020e */
[----:B------:R-:W-:-:S07]  /*2d6b0*/  MOV R13, R3 ;  /* 0x00000003000d7202 */ /* 0x000fce0000000f00 */
[----:B------:R-:W-:Y:S05]  /*2d6c0*/  WARPSYNC.COLLECTIVE R15, `(.L_x_3626) ;  /* 0x000000000f087348 */ /* 0x000fea0003c00000 */
[----:B------:R0:W1:Y:S02]  /*2d6d0*/  SHFL.IDX P6, R14, R13, R12, R11 ;  /* 0x0000000c0d0e7389 */ /* 0x00006400000c000b */
[----:B01----:R-:W-:Y:S01]  /*2d6e0*/  ENDCOLLECTIVE ;  /* 0x000000000000791b */ /* 0x003fe20003800000 */
.L_x_3626:
[----:B------:R-:W-:Y:S05]  /*2d6f0*/  BRA `(.L_x_3627) ;  /* 0xffffffc400c07947 */ /* 0x000fea000383ffff */
.L_x_3490:
[----:B------:R-:W-:Y:S01]  /*2d700*/  BSSY B0, `(.L_x_3628) ;  /* 0x0000008000007945 */ /* 0x000fe20003800000 */
[----:B-----5:R-:W-:Y:S01]  /*2d710*/  IMAD.MOV.U32 R13, RZ, RZ, R2 ;  /* 0x000000ffff0d7224 */ /* 0x020fe200078e0002 */
[----:B------:R-:W-:Y:S01]  /*2d720*/  MOV R12, 0x1 ;  /* 0x00000001000c7802 */ /* 0x000fe20000000f00 */
[----:B------:R-:W-:Y:S02]  /*2d730*/  IMAD.MOV.U32 R11, RZ, RZ, RZ ;  /* 0x000000ffff0b7224 */ /* 0x000fe400078e00ff */
[----:B------:R-:W-:-:S07]  /*2d740*/  IMAD.MOV.U32 R15, RZ, RZ, -0x1 ;  /* 0xffffffffff0f7424 */ /* 0x000fce00078e00ff */
[----:B0-----:R-:W-:Y:S05]  /*2d750*/  WARPSYNC.COLLECTIVE R15, `(.L_x_3629) ;  /* 0x000000000f087348 */ /* 0x001fea0003c00000 */
[----:B------:R1:W2:Y:S02]  /*2d760*/  SHFL.UP P6, R14, R13, R12, R11 ;  /* 0x0400000c0d0e7389 */ /* 0x0002a400000c000b */
[----:B012---:R-:W-:Y:S01]  /*2d770*/  ENDCOLLECTIVE ;  /* 0x000000000000791b */ /* 0x007fe20003800000 */
.L_x_3629:
[----:B------:R-:W-:Y:S05]  /*2d780*/  BSYNC B0 ;  /* 0x0000000000007941 */ /* 0x000fea0003800000 */
.L_x_3628:
[----:B------:R-:W-:Y:S01]  /*2d790*/  SEL R13, R14, RZ, P1 ;  /* 0x000000ff0e0d7207 */ /* 0x000fe20000800000 */
[----:B------:R-:W-:Y:S01]  /*2d7a0*/  IMAD.MOV.U32 R11, RZ, RZ, RZ ;  /* 0x000000ffff0b7224 */ /* 0x000fe200078e00ff */
[----:B------:R-:W-:Y:S01]  /*2d7b0*/  MOV R12, 0x2 ;  /* 0x00000002000c7802 */ /* 0x000fe20000000f00 */
[----:B------:R-:W-:Y:S02]  /*2d7c0*/  IMAD.MOV.U32 R15, RZ, RZ, -0x1 ;  /* 0xffffffffff0f7424 */ /* 0x000fe400078e00ff */
[----:B------:R-:W-:-:S07]  /*2d7d0*/  IMAD.IADD R13, R2, 0x1, R13 ;  /* 0x00000001020d7824 */ /* 0x000fce00078e020d */
[----:B------:R-:W-:Y:S05]  /*2d7e0*/  WARPSYNC.COLLECTIVE R15, `(.L_x_3630) ;  /* 0x000000000f087348 */ /* 0x000fea0003c00000 */
[----:B------:R0:W1:Y:S02]  /*2d7f0*/  SHFL.UP P6, R14, R13, R12, R11 ;  /* 0x0400000c0d0e7389 */ /* 0x00006400000c000b */
[----:B01----:R-:W-:Y:S01]  /*2d800*/  ENDCOLLECTIVE ;  /* 0x000000000000791b */ /* 0x003fe20003800000 */
.L_x_3630:
[----:B------:R-:W-:Y:S01]  /*2d810*/  IMAD.MOV.U32 R12, RZ, RZ, 0x4 ;  /* 0x00000004ff0c7424 */ /* 0x000fe200078e00ff */
[----:B------:R-:W-:-:S05]  /*2d820*/  SEL R14, R14, RZ, P2 ;  /* 0x000000ff0e0e7207 */ /* 0x000fca0001000000 */
[----:B------:R-:W-:-:S05]  /*2d830*/  IMAD.IADD R5, R13, 0x1, R14 ;  /* 0x000000010d057824 */ /* 0x000fca00078e020e */
[----:B------:R-:W-:-:S07]  /*2d840*/  MOV R13, R5 ;  /* 0x00000005000d7202 */ /* 0x000fce0000000f00 */
[----:B------:R-:W-:Y:S05]  /*2d850*/  WARPSYNC.COLLECTIVE R15, `(.L_x_3631) ;  /* 0x000000000f087348 */ /* 0x000fea0003c00000 */
[----:B------:R0:W1:Y:S02]  /*2d860*/  SHFL.UP P6, R14, R13, R12, R11 ;  /* 0x0400000c0d0e7389 */ /* 0x00006400000c000b */
[----:B01----:R-:W-:Y:S01]  /*2d870*/  ENDCOLLECTIVE ;  /* 0x000000000000791b */ /* 0x003fe20003800000 */
.L_x_3631:
[----:B------:R-:W-:Y:S02]  /*2d880*/  MOV R12, 0x8 ;  /* 0x00000008000c7802 */ /* 0x000fe40000000f00 */
[----:B------:R-:W-:-:S05]  /*2d890*/  SEL R6, R14, RZ, P3 ;  /* 0x000000ff0e067207 */ /* 0x000fca0001800000 */
[----:B------:R-:W-:-:S04]  /*2d8a0*/  IMAD.IADD R6, R5, 0x1, R6 ;  /* 0x0000000105067824 */ /* 0x000fc800078e0206 */
[----:B------:R-:W-:-:S07]  /*2d8b0*/  IMAD.MOV.U32 R13, RZ, RZ, R6 ;  /* 0x000000ffff0d7224 */ /* 0x000fce00078e0006 */
[----:B------:R-:W-:Y:S05]  /*2d8c0*/  WARPSYNC.COLLECTIVE R15, `(.L_x_3632) ;  /* 0x000000000f087348 */ /* 0x000fea0003c00000 */
[----:B------:R0:W1:Y:S02]  /*2d8d0*/  SHFL.UP P6, R14, R13, R12, R11 ;  /* 0x0400000c0d0e7389 */ /* 0x00006400000c000b */
[----:B01----:R-:W-:Y:S01]  /*2d8e0*/  ENDCOLLECTIVE ;  /* 0x000000000000791b */ /* 0x003fe20003800000 */
.L_x_3632:
[----:B------:R-:W-:Y:S01]  /*2d8f0*/  IMAD.MOV.U32 R12, RZ, RZ, 0x10 ;  /* 0x00000010ff0c7424 */ /* 0x000fe200078e00ff */
[----:B------:R-:W-:-:S05]  /*2d900*/  SEL R7, R14, RZ, P4 ;  /* 0x000000ff0e077207 */ /* 0x000fca0002000000 */
[----:B------:R-:W-:-:S04]  /*2d910*/  IMAD.IADD R7, R6, 0x1, R7 ;  /* 0x0000000106077824 */ /* 0x000fc800078e0207 */
[----:B------:R-:W-:-:S07]  /*2d920*/  IMAD.MOV.U32 R13, RZ, RZ, R7 ;  /* 0x000000ffff0d7224 */ /* 0x000fce00078e0007 */
[----:B------:R-:W-:Y:S05]  /*2d930*/  WARPSYNC.COLLECTIVE R15, `(.L_x_3633) ;  /* 0x000000000f087348 */ /* 0x000fea0003c00000 */
[----:B------:R0:W1:Y:S02]  /*2d940*/  SHFL.UP P6, R14, R13, R12, R11 ;  /* 0x0400000c0d0e7389 */ /* 0x00006400000c000b */
[----:B01----:R-:W-:Y:S01]  /*2d950*/  ENDCOLLECTIVE ;  /* 0x000000000000791b */ /* 0x003fe20003800000 */
.L_x_3633:
[----:B------:R-:W-:Y:S02]  /*2d960*/  IMAD.MOV.U32 R12, RZ, RZ, 0x1f ;  /* 0x0000001fff0c7424 */ /* 0x000fe400078e00ff */
[----:B------:R-:W-:Y:S01]  /*2d970*/  IMAD.MOV.U32 R11, RZ, RZ, 0x1f ;  /* 0x0000001fff0b7424 */ /* 0x000fe200078e00ff */
[----:B------:R-:W-:-:S04]  /*2d980*/  SEL R14, R14, RZ, P5 ;  /* 0x000000ff0e0e7207 */ /* 0x000fc80002800000 */
[----:B------:R-:W-:-:S05]  /*2d990*/  IADD3 R3, R7, R14, RZ ;  /* 0x0000000e07037210 */ /* 0x000fca0007ffe0ff */
[----:B------:R-:W-:-:S07]  /*2d9a0*/  IMAD.MOV.U32 R13, RZ, RZ, R3 ;  /* 0x000000ffff0d7224 */ /* 0x000fce00078e0003 */
[----:B------:R-:W-:Y:S05]  /*2d9b0*/  WARPSYNC.COLLECTIVE R15, `(.L_x_3634) ;  /* 0x000000000f087348 */ /* 0x000fea0003c00000 */
[----:B------:R0:W1:Y:S02]  /*2d9c0*/  SHFL.IDX P6, R14, R13, R12, R11 ;  /* 0x0000000c0d0e7389 */ /* 0x00006400000c000b */
[----:B01----:R-:W-:Y:S01]  /*2d9d0*/  ENDCOLLECTIVE ;  /* 0x000000000000791b */ /* 0x003fe20003800000 */
.L_x_3634:
[----:B------:R-:W-:Y:S05]  /*2d9e0*/  BRA `(.L_x_3635) ;  /* 0xffffffc400a87947 */ /* 0x000fea000383ffff */
.L_x_3492:
[----:B------:R-:W-:Y:S01]  /*2d9f0*/  BSSY B0, `(.L_x_3636) ;  /* 0x0000006000007945 */ /* 0x000fe20003800000 */
[----:B------:R-:W-:Y:S02]  /*2da00*/  PLOP3.LUT P6, PT, P6, PT, PT, 0x8, 0x0 ;  /* 0x000000000000781c */ /* 0x000fe400037ce170 */
[----:B------:R-:W-:-:S11]  /*2da10*/  MOV R15, 0xffffffff ;  /* 0xffffffff000f7802 */ /* 0x000fd60000000f00 */
[----:B0-----:R-:W-:Y:S05]  /*2da20*/  WARPSYNC.COLLECTIVE R15, `(.L_x_3637) ;  /* 0x000000000f087348 */ /* 0x001fea0003c00000 */
[----:B------:R-:W-:Y:S01]  /*2da30*/  VOTE.ANY R14, PT, P6 ;  /* 0x00000000000e7806 */ /* 0x000fe200030e0100 */
[----:B0-----:R-:W-:Y:S06]  /*2da40*/  ENDCOLLECTIVE ;  /* 0x000000000000791b */ /* 0x001fec0003800000 */
.L_x_3637:
[----:B------:R-:W-:Y:S05]  /*2da50*/  BSYNC B0 ;  /* 0x0000000000007941 */ /* 0x000fea0003800000 */
.L_x_3636:
[----:B------:R-:W-:Y:S01]  /*2da60*/  IMAD.MOV.U32 R6, RZ, RZ, R14 ;  /* 0x000000ffff067224 */ /* 0x000fe200078e000e */
[----:B------:R-:W-:Y:S01]  /*2da70*/  MOV R11, 0x1f ;  /* 0x0000001f000b7802 */ /* 0x000fe20000000f00 */
[----:B------:R-:W-:Y:S02]  /*2da80*/  IMAD.MOV.U32 R13, RZ, RZ, R2 ;  /* 0x000000ffff0d7224 */ /* 0x000fe400078e0002 */
[----:B------:R-:W0:Y:S01]  /*2da90*/  POPC R4, R6 ;  /* 0x0000000600047309 */ /* 0x000e220000000000 */
[----:B------:R-:W-:Y:S02]  /*2daa0*/  IMAD.MOV.U32 R15, RZ, RZ, -0x1 ;  /* 0xffffffffff0f7424 */ /* 0x000fe400078e00ff */
[----:B0-----:R-:W-:-:S07]  /*2dab0*/  IMAD.MOV.U32 R12, RZ, RZ, R4 ;  /* 0x000000ffff0c7224 */ /* 0x001fce00078e0004 */
[----:B------:R-:W-:Y:S05]  /*2dac0*/  WARPSYNC.COLLECTIVE R15, `(.L_x_3638) ;  /* 0x000000000f087348 */ /* 0x000fea0003c00000 */
[----:B------:R0:W1:Y:S02]  /*2dad0*/  SHFL.IDX P6, R14, R13, R12, R11 ;  /* 0x0000000c0d0e7389 */ /* 0x00006400000c000b */
[----:B01----:R-:W-:Y:S01]  /*2dae0*/  ENDCOLLECTIVE ;  /* 0x000000000000791b */ /* 0x003fe20003800000 */
.L_x_3638:
[----:B------:R-:W-:Y:S01]  /*2daf0*/  IMAD.MOV.U32 R5, RZ, RZ, R14 ;  /* 0x000000ffff057224 */ /* 0x000fe200078e000e */
[----:B------:R-:W-:Y:S06]  /*2db00*/  BRA `(.L_x_3639) ;  /* 0xffffffc400987947 */ /* 0x000fec000383ffff */
.L_x_3494:
[----:B------:R-:W-:Y:S01]  /*2db10*/  BSSY B0, `(.L_x_3640) ;  /* 0x0000007000007945 */ /* 0x000fe20003800000 */
[----:B------:R-:W-:Y:S01]  /*2db20*/  IMAD.MOV.U32 R13, RZ, RZ, R3 ;  /* 0x000000ffff0d7224 */ /* 0x000fe200078e0003 */
[----:B------:R-:W-:Y:S01]  /*2db30*/  MOV R11, 0x1f ;  /* 0x0000001f000b7802 */ /* 0x000fe20000000f00 */
[----:B------:R-:W-:-:S07]  /*2db40*/  IMAD.MOV.U32 R15, RZ, RZ, -0x1 ;  /* 0xffffffffff0f7424 */ /* 0x000fce00078e00ff */
[----:B012---:R-:W-:Y:S05]  /*2db50*/  WARPSYNC.COLLECTIVE R15, `(.L_x_3641) ;  /* 0x000000000f087348 */ /* 0x007fea0003c00000 */
[----:B------:R3:W4:Y:S02]  /*2db60*/  SHFL.IDX P6, R14, R13, R12, R11 ;  /* 0x0000000c0d0e7389 */ /* 0x00072400000c000b */
[----:B01234-:R-:W-:Y:S01]  /*2db70*/  ENDCOLLECTIVE ;  /* 0x000000000000791b */ /* 0x01ffe20003800000 */
.L_x_3641:
[----:B------:R-:W-:Y:S05]  /*2db80*/  BSYNC B0 ;  /* 0x0000000000007941 */ /* 0x000fea0003800000 */
.L_x_3640:
[----:B------:R-:W-:Y:S05]  /*2db90*/  BRA `(.L_x_3493) ;  /* 0xffffffc400907947 */ /* 0x000fea000383ffff */
.L_x_3498:
[----:B0-----:R0:W1:Y:S02]  /*2dba0*/  SYNCS.PHASECHK.TRANS64.TRYWAIT P0, [R3+URZ+0x33420], R0 ;  /* 0x03342000030075a7 */ /* 0x001064000800017f */
[----:B-1----:R-:W-:Y:S05]  /*2dbb0*/  @!P0 NANOSLEEP.SYNCS 0x989680 ;  /* 0x009896800000895d */ /* 0x002fea0003900000 */
[----:B------:R-:W1:Y:S02]  /*2dbc0*/  @!P0 SYNCS.PHASECHK.TRANS64 P0, [R3+URZ+0x33420], R0 ;  /* 0x03342000030085a7 */ /* 0x000e64000800007f */
[----:B-1----:R-:W-:Y:S05]  /*2dbd0*/  @!P0 BRA `(.L_x_3498) ;  /* 0xfffffffc00f08947 */ /* 0x002fea000383ffff */
[----:B------:R-:W-:Y:S05]  /*2dbe0*/  BRA `(.L_x_3642) ;  /* 0xffffffc800b47947 */ /* 0x000fea000383ffff */
.L_x_3499:
        /* <DEDUP_REMOVED lines=11> */
.L_x_3644:
[----:B------:R-:W-:Y:S05]  /*2dca0*/  BSYNC B0 ;  /* 0x0000000000007941 */ /* 0x000fea0003800000 */
.L_x_3643:
[----:B------:R-:W-:Y:S05]  /*2dcb0*/  BRA `(.L_x_3645) ;  /* 0xffffffc8009c7947 */ /* 0x000fea000383ffff */
.L_x_3500:
[----:B------:R-:W-:Y:S01]  /*2dcc0*/  BSSY B0, `(.L_x_3646) ;  /* 0x0000006000007945 */ /* 0x000fe20003800000 */
[----:B------:R-:W-:-:S07]  /*2dcd0*/  IMAD.MOV.U32 R15, RZ, RZ, -0x1 ;  /* 0xffffffffff0f7424 */ /* 0x000fce00078e00ff */
[----:B0-----:R-:W-:Y:S05]  /*2dce0*/  WARPSYNC.COLLECTIVE R15, `(.L_x_3647) ;  /* 0x000000000f0c7348 */ /* 0x001fea0003c00000 */
[----:B------:R-:W-:Y:S02]  /*2dcf0*/  ELECT P6, UR62, PT ;  /* 0x00000000003e782f */ /* 0x000fe400038c0000 */
[----:B------:R-:W-:Y:S01]  /*2dd00*/  MOV R14, UR62 ;  /* 0x0000003e000e7c02 */ /* 0x000fe20008000f00 */
[----:B0-----:R-:W-:Y:S10]  /*2dd10*/  ENDCOLLECTIVE ;  /* 0x000000000000791b */ /* 0x001ff40003800000 */
.L_x_3647:
[----:B------:R-:W-:Y:S05]  /*2dd20*/  BSYNC B0 ;  /* 0x0000000000007941 */ /* 0x000fea0003800000 */
.L_x_3646:
[----:B------:R-:W-:Y:S05]  /*2dd30*/  BRA `(.L_x_3648) ;  /* 0xffffffc800907947 */ /* 0x000fea000383ffff */
.L_x_3502:
[----:B0-----:R0:W1:Y:S02]  /*2dd40*/  SYNCS.PHASECHK.TRANS64.TRYWAIT P1, [R7+URZ], R4 ;  /* 0x00000004070075a7 */ /* 0x001064000802017f */
[----:B-1----:R-:W-:Y:S05]  /*2dd50*/  @!P1 NANOSLEEP.SYNCS 0x989680 ;  /* 0x009896800000995d */ /* 0x002fea0003900000 */
[----:B------:R-:W1:Y:S02]  /*2dd60*/  @!P1 SYNCS.PHASECHK.TRANS64 P1, [R7+URZ], R4 ;  /* 0x00000004070095a7 */ /* 0x000e64000802007f */
[----:B-1----:R-:W-:Y:S05]  /*2dd70*/  @!P1 BRA `(.L_x_3502) ;  /* 0xfffffffc00f09947 */ /* 0x002fea000383ffff */
[----:B------:R-:W-:Y:S05]  /*2dd80*/  BRA `(.L_x_3649) ;  /* 0xffffffc800c87947 */ /* 0x000fea000383ffff */
.L_x_3503:
[----:B-1----:R1:W2:Y:S02]  /*2dd90*/  SYNCS.PHASECHK.TRANS64.TRYWAIT P1, [R5+URZ], R0 ;  /* 0x00000000050075a7 */ /* 0x0022a4000802017f */
[----:B--2---:R-:W-:Y:S05]  /*2dda0*/  @!P1 NANOSLEEP.SYNCS 0x989680 ;  /* 0x009896800000995d */ /* 0x004fea0003900000 */
[----:B------:R-:W2:Y:S02]  /*2ddb0*/  @!P1 SYNCS.PHASECHK.TRANS64 P1, [R5+URZ], R0 ;  /* 0x00000000050095a7 */ /* 0x000ea4000802007f */
[----:B--2---:R-:W-:Y:S05]  /*2ddc0*/  @!P1 BRA `(.L_x_3503) ;  /* 0xfffffffc00f09947 */ /* 0x004fea000383ffff */
[----:B------:R-:W-:Y:S05]  /*2ddd0*/  BRA `(.L_x_3650) ;  /* 0xffffffc800bc7947 */ /* 0x000fea000383ffff */
.L_x_3505:
[----:B-1----:R1:W2:Y:S02]  /*2dde0*/  SYNCS.PHASECHK.TRANS64.TRYWAIT P1, [R5+URZ+0x33460], R4 ;  /* 0x03346004050075a7 */ /* 0x0022a4000802017f */
[----:B--2---:R-:W-:Y:S05]  /*2ddf0*/  @!P1 NANOSLEEP.SYNCS 0x989680 ;  /* 0x009896800000995d */ /* 0x004fea0003900000 */
[----:B------:R-:W2:Y:S02]  /*2de00*/  @!P1 SYNCS.PHASECHK.TRANS64 P1, [R5+URZ+0x33460], R4 ;  /* 0x03346004050095a7 */ /* 0x000ea4000802007f */
[----:B--2---:R-:W-:Y:S05]  /*2de10*/  @!P1 BRA `(.L_x_3505) ;  /* 0xfffffffc00f09947 */ /* 0x004fea000383ffff */
[----:B------:R-:W-:Y:S05]  /*2de20*/  BRA `(.L_x_3651) ;  /* 0xffffffc800bc7947 */ /* 0x000fea000383ffff */
.L_x_3507:
[----:B--2---:R2:W3:Y:S02]  /*2de30*/  SYNCS.PHASECHK.TRANS64.TRYWAIT P1, [R3+URZ+0x33460], R0 ;  /* 0x03346000030075a7 */ /* 0x0044e4000802017f */
[----:B---3--:R-:W-:Y:S05]  /*2de40*/  @!P1 NANOSLEEP.SYNCS 0x989680 ;  /* 0x009896800000995d */ /* 0x008fea0003900000 */
[----:B------:R-:W3:Y:S02]  /*2de50*/  @!P1 SYNCS.PHASECHK.TRANS64 P1, [R3+URZ+0x33460], R0 ;  /* 0x03346000030095a7 */ /* 0x000ee4000802007f */
[----:B---3--:R-:W-:Y:S05]  /*2de60*/  @!P1 BRA `(.L_x_3507) ;  /* 0xfffffffc00f09947 */ /* 0x008fea000383ffff */
[----:B------:R-:W-:Y:S05]  /*2de70*/  BRA `(.L_x_3652) ;  /* 0xffffffc800bc7947 */ /* 0x000fea000383ffff */
.L_x_3509:
[----:B---3--:R3:W4:Y:S02]  /*2de80*/  SYNCS.PHASECHK.TRANS64.TRYWAIT P0, [R5+URZ+0x33480], R4 ;  /* 0x03348004050075a7 */ /* 0x008724000800017f */
[----:B----4-:R-:W-:Y:S05]  /*2de90*/  @!P0 NANOSLEEP.SYNCS 0x989680 ;  /* 0x009896800000895d */ /* 0x010fea0003900000 */
[----:B------:R-:W4:Y:S02]  /*2dea0*/  @!P0 SYNCS.PHASECHK.TRANS64 P0, [R5+URZ+0x33480], R4 ;  /* 0x03348004050085a7 */ /* 0x000f24000800007f */
[----:B----4-:R-:W-:Y:S05]  /*2deb0*/  @!P0 BRA `(.L_x_3509) ;  /* 0xfffffffc00f08947 */ /* 0x010fea000383ffff */
[----:B------:R-:W-:Y:S05]  /*2dec0*/  BRA `(.L_x_3510) ;  /* 0xffffffc800b87947 */ /* 0x000fea000383ffff */
.L_x_3653:
        /* <DEDUP_REMOVED lines=11> */
.L_x_12346:


//--------------------- .text._ZN7cutlass13device_kernelIN5flash11enable_sm90INS1_16FlashAttnFwdSm90INS1_25CollectiveMainloopFwdSm90ILi2EN4cute5tupleIJNS5_1CILi1EEES8_S8_EEENS6_IJNS7_ILi128EEESA_NS7_ILi192EEEEEELi192ENS_12float_e4m3_tEfNS_4arch4Sm90ELb0ELb1ELb1ELb0ELb0ELb0ELb0ELb1ELb1ELb0ELb0ELb0EEENS1_21CollectiveEpilogueFwdINS6_IJSA_SB_SA_EEES9_NS_10bfloat16_tESF_Li256ELb0ELb0ELb0ELb1EEENS1_30DynamicPersistentTileSchedulerILi256ELi128ELb0ELb0ELb1EEEEEEEEEvNT_6ParamsE --------------------------
	.section	.text._ZN7cutlass13device_kernelIN5flash11enable_sm90INS1_16FlashAttnFwdSm90INS1_25CollectiveMainloopFwdSm90ILi2EN4cute5tupleIJNS5_1CILi1EEES8_S8_EEENS6_IJNS7_ILi128EEESA_NS7_ILi192EEEEEELi192ENS_12float_e4m3_tEfNS_4arch4Sm90ELb0ELb1ELb1ELb0ELb0ELb0ELb0ELb1ELb1ELb0ELb0ELb0EEENS1_21CollectiveEpilogueFwdINS6_IJSA_SB_SA_EEES9_NS_10bfloat16_tESF_Li256ELb0ELb0ELb0ELb1EEENS1_30DynamicPersistentTileSchedulerILi256ELi128ELb0ELb0ELb1EEEEEEEEEvNT_6ParamsE,"ax",@progbits
	.align	128
.text._ZN7cutlass13device_kernelIN5flash11enable_sm90INS1_16FlashAttnFwdSm90INS1_25CollectiveMainloopFwdSm90ILi2EN4cute5tupleIJNS5_1CILi1EEES8_S8_EEENS6_IJNS7_ILi128EEESA_NS7_ILi192EEEEEELi192ENS_12float_e4m3_tEfNS_4arch4Sm90ELb0ELb1ELb1ELb0ELb0ELb0ELb0ELb1ELb1ELb0ELb0ELb0EEENS1_21CollectiveEpilogueFwdINS6_IJSA_SB_SA_EEES9_NS_10bfloat16_tESF_Li256ELb0ELb0ELb0ELb1EEENS1_30DynamicPersistentTileSchedulerILi256ELi128ELb0ELb0ELb1EEEEEEEEEvNT_6ParamsE:
        .type           _ZN7cutlass13device_kernelIN5flash11enable_sm90INS1_16FlashAttnFwdSm90INS1_25CollectiveMainloopFwdSm90ILi2EN4cute5tupleIJNS5_1CILi1EEES8_S8_EEENS6_IJNS7_ILi128EEESA_NS7_ILi192EEEEEELi192ENS_12float_e4m3_tEfNS_4arch4Sm90ELb0ELb1ELb1ELb0ELb0ELb0ELb0ELb1ELb1ELb0ELb0ELb0EEENS1_21CollectiveEpilogueFwdINS6_IJSA_SB_SA_EEES9_NS_10bfloat16_tESF_Li256ELb0ELb0ELb0ELb1EEENS1_30DynamicPersistentTileSchedulerILi256ELi128ELb0ELb0ELb1EEEEEEEEEvNT_6ParamsE,@function
        .size           _ZN7cutlass13device_kernelIN5flash11enable_sm90INS1_16FlashAttnFwdSm90INS1_25CollectiveMainloopFwdSm90ILi2EN4cute5tupleIJNS5_1CILi1EEES8_S8_EEENS6_IJNS7_ILi128EEESA_NS7_ILi192EEEEEELi192ENS_12float_e4m3_tEfNS_4arch4Sm90ELb0ELb1ELb1ELb0ELb0ELb0ELb0ELb1ELb1ELb0ELb0ELb0EEENS1_21CollectiveEpilogueFwdINS6_IJSA_SB_SA_EEES9_NS_10bfloat16_tESF_Li256ELb0ELb0ELb0ELb1EEENS1_30DynamicPersistentTileSchedulerILi256ELi128ELb0ELb0ELb1EEEEEEEEEvNT_6ParamsE,(.L_x_12347 - _ZN7cutlass13device_kernelIN5flash11enable_sm90INS1_16FlashAttnFwdSm90INS1_25CollectiveMainloopFwdSm90ILi2EN4cute5tupleIJNS5_1CILi1EEES8_S8_EEENS6_IJNS7_ILi128EEESA_NS7_ILi192EEEEEELi192ENS_12float_e4m3_tEfNS_4arch4Sm90ELb0ELb1ELb1ELb0ELb0ELb0ELb0ELb1ELb1ELb0ELb0ELb0EEENS1_21CollectiveEpilogueFwdINS6_IJSA_SB_SA_EEES9_NS_10bfloat16_tESF_Li256ELb0ELb0ELb0ELb1EEENS1_30DynamicPersistentTileSchedulerILi256ELi128ELb0ELb0ELb1EEEEEEEEEvNT_6ParamsE)
        .other          _ZN7cutlass13device_kernelIN5flash11enable_sm90INS1_16FlashAttnFwdSm90INS1_25CollectiveMainloopFwdSm90ILi2EN4cute5tupleIJNS5_1CILi1EEES8_S8_EEENS6_IJNS7_ILi128EEESA_NS7_ILi192EEEEEELi192ENS_12float_e4m3_tEfNS_4arch4Sm90ELb0ELb1ELb1ELb0ELb0ELb0ELb0ELb1ELb1ELb0ELb0ELb0EEENS1_21CollectiveEpilogueFwdINS6_IJSA_SB_SA_EEES9_NS_10bfloat16_tESF_Li256ELb0ELb0ELb0ELb1EEENS1_30DynamicPersistentTileSchedulerILi256ELi128ELb0ELb0ELb1EEEEEEEEEvNT_6ParamsE,@"STO_CUDA_ENTRY STV_DEFAULT"
_ZN7cutlass13device_kernelIN5flash11enable_sm90INS1_16FlashAttnFwdSm90INS1_25CollectiveMainloopFwdSm90ILi2EN4cute5tupleIJNS5_1CILi1EEES8_S8_EEENS6_IJNS7_ILi128EEESA_NS7_ILi192EEEEEELi192ENS_12float_e4m3_tEfNS_4arch4Sm90ELb0ELb1ELb1ELb0ELb0ELb0ELb0ELb1ELb1ELb0ELb0ELb0EEENS1_21CollectiveEpilogueFwdINS6_IJSA_SB_SA_EEES9_NS_10bfloat16_tESF_Li256ELb0ELb0ELb0ELb1EEENS1_30DynamicPersistentTileSchedulerILi256ELi128ELb0ELb0ELb1EEEEEEEEEvNT_6ParamsE:
        /* <DEDUP_REMOVED lines=24> */
.L_x_3655:
[----:B------:R-:W-:Y:S05]  /*0180*/  BSYNC B0 ;  /* 0x0000000000007941 */ /* 0x000fea0003800000 */
.L_x_3654:
        /* <DEDUP_REMOVED lines=37> */
.L_x_3656:
        /* <DEDUP_REMOVED lines=22> */
.L_x_3657:
        /* <DEDUP_REMOVED lines=18> */
.L_x_3658:
        /* <DEDUP_REMOVED lines=22> */
.L_x_3659:
        /* <DEDUP_REMOVED lines=22> */
.L_x_3660:
[----:B------:R-:W-:Y:S01]  /*0920*/  PLOP3.LUT P0, PT, PT, PT, UP0, 0x80, 0x0 ;  /* 0x000000000000781c */ /* 0x000fe20003f0f008 */
[----:B------:R-:W-:Y:S01]  /*0930*/  UMOV UR46, 0x1 ;  /* 0x00000001002e7882 */ /* 0x000fe20000000000 */
[----:B------:R-:W-:Y:S01]  /*0940*/  NOP ;  /* 0x0000000000007918 */ /* 0x000fe20000000000 */
[----:B------:R-:W-:Y:S01]  /*0950*/  USEL UR46, UR46, 0x2, !UP0 ;  /* 0x000000022e2e7887 */ /* 0x000fe2000c000000 */
[----:B------:R-:W-:Y:S01]  /*0960*/  ULDC.64 UR50, c[0x0][0x208] ;  /* 0x0000820000327ab9 */ /* 0x000fe20000000a00 */
[----:B-123--:R-:W-:Y:S08]  /*0970*/  BAR.SYNC.DEFER_BLOCKING 0x0 ;  /* 0x0000000000007b1d */ /* 0x00eff00000010000 */
[----:B------:R-:W-:Y:S05]  /*0980*/  @!P0 BRA `(.L_x_3661) ;  /* 0x0000011400c48947 */ /* 0x000fea0003800000 */
.L_x_3662:
        /* <DEDUP_REMOVED lines=26> */
[----:B------:R-:W-:-:S02]  /*0b30*/  SHF.R.S32.HI R7, RZ, 0x4, R0 ;  /* 0x00000004ff077819 */ /* 0x000fc40000011400 */
[----:B------:R-:W-:Y:S02]  /*0b40*/  LOP3.LUT R9, R5, 0xffffff80, RZ, 0xc0, !PT ;  /* 0xffffff8005097812 */ /* 0x000fe400078ec0ff */
[----:B------:R-:W-:Y:S02]  /*0b50*/  LEA.HI R2, R0, R7, RZ, 0x1 ;  /* 0x0000000700027211 */ /* 0x000fe400078f08ff */
[----:B------:R-:W-:Y:S01]  /*0b60*/  LEA.HI R207, R3, R208, RZ, 0x5 ;  /* 0x000000d003cf7211 */ /* 0x000fe200078f28ff */
[----:B------:R-:W-:Y:S01]  /*0b70*/  IMAD.IADD R204, R208, 0x1, -R9 ;  /* 0x00000001d0cc7824 */ /* 0x000fe200078e0a09 */
[----:B------:R-:W-:Y:S02]  /*0b80*/  LOP3.LUT R2, R2, 0x1ffffffe, RZ, 0xc0, !PT ;  /* 0x1ffffffe02027812 */ /* 0x000fe400078ec0ff */
[----:B------:R-:W-:Y:S02]  /*0b90*/  SHF.R.S32.HI R207, RZ, 0x5, R207 ;  /* 0x00000005ffcf7819 */ /* 0x000fe400000114cf */
[----:B------:R-:W-:Y:S01]  /*0ba0*/  SHF.R.S32.HI R9, RZ, 0x1f, R204 ;  /* 0x0000001fff097819 */ /* 0x000fe200000114cc */
[----:B------:R-:W-:Y:S01]  /*0bb0*/  IMAD.IADD R2, R7, 0x1, -R2 ;  /* 0x0000000107027824 */ /* 0x000fe200078e0a02 */
[----:B------:R-:W-:Y:S01]  /*0bc0*/  LOP3.LUT R7, R0, 0x3fffff0, RZ, 0xc0, !PT ;  /* 0x03fffff000077812 */ /* 0x000fe200078ec0ff */
[----:B-1----:R-:W-:Y:S01]  /*0bd0*/  ULEA UR39, UR47, UR39, 0x18 ;  /* 0x000000272f277291 */ /* 0x002fe2000f8ec03f */
[----:B------:R-:W-:-:S02]  /*0be0*/  LEA.HI R4, R9, R204, RZ, 0x2 ;  /* 0x000000cc09047211 */ /* 0x000fc400078f10ff */
        /* <DEDUP_REMOVED lines=14> */
[----:B------:R-:W-:Y:S01]  /*0cd0*/  SHF.R.S32.HI R9, RZ, 0x5, R9 ;  /* 0x00000005ff097819 */ /* 0x000fe20000011409 */
[----:B------:R-:W-:Y:S01]  /*0ce0*/  UMOV UR4, UR7 ;  /* 0x0000000700047c82 */ /* 0x000fe20008000000 */
[----:B------:R-:W-:Y:S01]  /*0cf0*/  LEA.HI R3, R3, R208, RZ, 0x3 ;  /* 0x000000d003037211 */ /* 0x000fe200078f18ff */
[----:B------:R-:W-:Y:S01]  /*0d00*/  IMAD.IADD R6, R6, 0x1, -R7 ;  /* 0x0000000106067824 */ /* 0x000fe200078e0a07 */
[----:B------:R-:W-:Y:S01]  /*0d10*/  LOP3.LUT R7, R5, 0x3fffffe, RZ, 0xc0, !PT ;  /* 0x03fffffe05077812 */ /* 0x000fe200078ec0ff */
[----:B------:R-:W-:Y:S01]  /*0d20*/  IMAD.SHL.U32 R5, R2, 0x8, RZ ;  /* 0x0000000802057824 */ /* 0x000fe200078e00ff */
[----:B------:R-:W-:Y:S01]  /*0d30*/  SHF.R.S32.HI R202, RZ, 0x3, R3 ;  /* 0x00000003ffca7819 */ /* 0x000fe20000011403 */
[----:B------:R-:W-:-:S02]  /*0d40*/  IMAD R6, R9, 0x10, R6 ;  /* 0x0000001009067824 */ /* 0x000fc400078e0206 */
[----:B------:R-:W-:Y:S02]  /*0d50*/  IMAD.IADD R7, R206, 0x1, -R7 ;  /* 0x00000001ce077824 */ /* 0x000fe400078e0a07 */
[----:B------:R-:W-:Y:S01]  /*0d60*/  IMAD.WIDE R18, R5, 0x2, R18 ;  /* 0x0000000205127825 */ /* 0x000fe200078e0212 */
[----:B------:R-:W-:-:S03]  /*0d70*/  LOP3.LUT R5, R3, 0x1ffffff8, RZ, 0xc0, !PT ;  /* 0x1ffffff803057812 */ /* 0x000fc600078ec0ff */
[----:B------:R-:W-:Y:S01]  /*0d80*/  IMAD R205, R7, 0x40, R6 ;  /* 0x0000004007cd7824 */ /* 0x000fe200078e0206 */
[----:B------:R-:W-:Y:S01]  /*0d90*/  LOP3.LUT R7, R4, 0x7ffffffc, RZ, 0xc0, !PT ;  /* 0x7ffffffc04077812 */ /* 0x000fe200078ec0ff */
[----:B------:R-:W-:-:S04]  /*0da0*/  IMAD.IADD R5, R208, 0x1, -R5 ;  /* 0x00000001d0057824 */ /* 0x000fc800078e0a05 */
[----:B------:R-:W-:Y:S02]  /*0db0*/  IMAD.SHL.U32 R22, R5, 0x8, RZ ;  /* 0x0000000805167824 */ /* 0x000fe400078e00ff */
[----:B------:R-:W-:-:S07]  /*0dc0*/  IMAD.IADD R16, R204, 0x1, -R7 ;  /* 0x00000001cc107824 */ /* 0x000fce00078e0a07 */
.L_x_3759:
        /* <DEDUP_REMOVED lines=11> */
[----:B--2-4-:R-:W-:Y:S05]  /*0e80*/  @!P0 BRA `(.L_x_3663) ;  /* 0x0000000000208947 */ /* 0x014fea0003800000 */
        /* <DEDUP_REMOVED lines=8> */
.L_x_3663:
[----:B------:R-:W-:Y:S01]  /*0f10*/  ULDC UR6, c[0x0][0xdc4] ;  /* 0x0003710000067ab9 */ /* 0x000fe20000000800 */
[----:B------:R-:W-:Y:S01]  /*0f20*/  UMOV UR48, UR7 ;  /* 0x0000000700307c82 */ /* 0x000fe20008000000 */
[----:B------:R-:W-:-:S11]  /*0f30*/  UISETP.NE.AND UP0, UPT, UR6, 0x1, UPT ;  /* 0x000000010600788c */ /* 0x000fd6000bf05270 */
[----:B------:R-:W-:Y:S02]  /*0f40*/  @UP0 ULDC.64 UR10, c[0x0][0xdc8] ;  /* 0x00037200000a0ab9 */ /* 0x000fe40000000a00 */
[----:B------:R-:W-:-:S04]  /*0f50*/  UIMAD.WIDE.U32 UR4, UR7, UR10, URZ ;  /* 0x0000000a070472a5 */ /* 0x000fc8000f8e003f */
[----:B------:R-:W-:-:S04]  /*0f60*/  @UP0 USHF.R.U32.HI UR48, URZ, UR11, UR5 ;  /* 0x0000000b3f300299 */ /* 0x000fc80008011605 */
[----:B------:R-:W-:-:S12]  /*0f70*/  UIMAD UR4, UR48, UR6, URZ ;  /* 0x00000006300472a4 */ /* 0x000fd8000f8e023f */
.L_x_3664:
        /* <DEDUP_REMOVED lines=47> */
.L_x_3666:
[----:B------:R-:W-:-:S13]  /*1270*/  ISETP.NE.AND P0, PT, R11, 0x1, PT ;  /* 0x000000010b00780c */ /* 0x000fda0003f05270 */
[----:B------:R-:W1:Y:S02]  /*1280*/  @P0 LDC.64 R4, c[0x0][0x9e8] ;  /* 0x00027a00ff040b82 */ /* 0x000e640000000a00 */
[----:B-1----:R-:W-:-:S05]  /*1290*/  @P0 IMAD.HI.U32 R4, R2, R4, RZ ;  /* 0x0000000402040227 */ /* 0x002fca00078e00ff */
[----:B------:R-:W-:-:S07]  /*12a0*/  @P0 SHF.R.U32.HI R2, RZ, R5, R4 ;  /* 0x00000005ff020219 */ /* 0x000fce0000011604 */
.L_x_3667:
[----:B------:R-:W-:-:S05]  /*12b0*/  IMAD R3, R2, R11, R11 ;  /* 0x0000000b02037224 */ /* 0x000fca00078e020b */
[----:B------:R-:W-:-:S07]  /*12c0*/  VIMNMX R0, R0, R3, PT ;  /* 0x0000000300007248 */ /* 0x000fce0003fe0100 */
.L_x_3665:
        /* <DEDUP_REMOVED lines=24> */
.L_x_3669:
[----:B------:R-:W-:Y:S01]  /*1450*/  ISETP.NE.AND P0, PT, R11, 0x1, PT ;  /* 0x000000010b00780c */ /* 0x000fe20003f05270 */
[----:B------:R-:W-:-:S12]  /*1460*/  IMAD.MOV.U32 R0, RZ, RZ, R89 ;  /* 0x000000ffff007224 */ /* 0x000fd800078e0059 */
[----:B------:R-:W1:Y:S02]  /*1470*/  @P0 LDC.64 R2, c[0x0][0x9e8] ;  /* 0x00027a00ff020b82 */ /* 0x000e640000000a00 */
[----:B-1----:R-:W-:-:S05]  /*1480*/  @P0 IMAD.HI.U32 R2, R89, R2, RZ ;  /* 0x0000000259020227 */ /* 0x002fca00078e00ff */
[----:B------:R-:W-:-:S07]  /*1490*/  @P0 SHF.R.U32.HI R0, RZ, R3, R2 ;  /* 0x00000003ff000219 */ /* 0x000fce0000011602 */
.L_x_3670:
[----:B------:R-:W-:-:S05]  /*14a0*/  IMAD R0, R0, R11, RZ ;  /* 0x0000000b00007224 */ /* 0x000fca00078e02ff */
[----:B------:R-:W-:-:S13]  /*14b0*/  R2UR UR5, R0 ;  /* 0x00000000000572ca */ /* 0x000fda00000e0000 */
[----:B------:R-:W-:-:S04]  /*14c0*/  UISETP.LT.AND UP0, UPT, UR4, UR5, UPT ;  /* 0x000000050400728c */ /* 0x000fc8000bf01270 */
[----:B------:R-:W-:-:S12]  /*14d0*/  USEL UR4, UR4, UR5, !UP0 ;  /* 0x0000000504047287 */ /* 0x000fd8000c000000 */
.L_x_3668:
        /* <DEDUP_REMOVED lines=56> */
[----:B------:R-:W-:Y:S02]  /*1860*/  IMAD.MOV.U32 R96, RZ, RZ, RZ ;  /* 0x000000ffff607224 */ /* 0x000fe400078e00ff */
[----:B------:R-:W-:Y:S01]  /*1870*/  IMAD.MOV.U32 R133, RZ, RZ, RZ ;  /* 0x000000ffff857224 */ /* 0x000fe200078e00ff */
        /* <DEDUP_REMOVED lines=29> */
.L_x_3672:
        /* <DEDUP_REMOVED lines=56> */
.L_x_3839:
[----:B------:R-:W-:Y:S05]  /*1dd0*/  @!P0 BRA `(.L_x_3674) ;  /* 0x0000000000048947 */ /* 0x000fea0003800000 */
[----:B------:R-:W-:Y:S01]  /*1de0*/  BPT.TRAP 0x1 ;  /* 0x000000040000795c */ /* 0x000fe20000300000 */
.L_x_3674:
[----:B-1----:R-:W-:Y:S02]  /*1df0*/  IMAD.U32 R3, RZ, RZ, UR49 ;  /* 0x00000031ff037e24 */ /* 0x002fe4000f8e00ff */
[----:B------:R-:W-:-:S03]  /*1e00*/  IMAD.U32 R2, RZ, RZ, UR36 ;  /* 0x00000024ff027e24 */ /* 0x000fc6000f8e00ff */
[----:B------:R-:W-:Y:S02]  /*1e10*/  LEA R3, R3, UR39, 0x3 ;  /* 0x0000002703037c11 */ /* 0x000fe4000f8e18ff */
[----:B------:R-:W-:-:S04]  /*1e20*/  SHF.L.U32 R2, R2, 0x1f, RZ ;  /* 0x0000001f02027819 */ /* 0x000fc800000006ff */
[----:B------:R1:W2:Y:S01]  /*1e30*/  SYNCS.PHASECHK.TRANS64.TRYWAIT P2, [R3+URZ+0x2a830], R2 ;  /* 0x02a83002030075a7 */ /* 0x0002a2000804017f */
[----:B------:R-:W-:Y:S05]  /*1e40*/  @!P0 BRA `(.L_x_3675) ;  /* 0x0000000000048947 */ /* 0x000fea0003800000 */
[----:B------:R-:W-:Y:S01]  /*1e50*/  BPT.TRAP 0x1 ;  /* 0x000000040000795c */ /* 0x000fe20000300000 */
.L_x_3675:
[----:B------:R-:W3:Y:S02]  /*1e60*/  S2R R4, SR_TID.X ;  /* 0x0000000000047919 */ /* 0x000ee40000002100 */
[----:B---3--:R-:W-:Y:S01]  /*1e70*/  LOP3.LUT P1, RZ, R4, 0x7f, RZ, 0xc0, !PT ;  /* 0x0000007f04ff7812 */ /* 0x008fe2000782c0ff */
[----:B--2---:R-:W-:-:S12]  /*1e80*/  @P2 BRA `(.L_x_3676) ;  /* 0x0000000000082947 */ /* 0x004fd80003800000 */
[----:B------:R-:W2:Y:S02]  /*1e90*/  SYNCS.PHASECHK.TRANS64.TRYWAIT P2, [R3+URZ+0x2a830], R2 ;  /* 0x02a83002030075a7 */ /* 0x000ea4000804017f */
[----:B--2---:R-:W-:Y:S05]  /*1ea0*/  @!P2 BRA `(.L_x_3677) ;  /* 0x0000014000d0a947 */ /* 0x004fea0003800000 */
.L_x_3676:
[----:B------:R-:W-:Y:S05]  /*1eb0*/  WARPSYNC.ALL ;  /* 0x0000000000007948 */ /* 0x000fea0003800000 */
[----:B------:R-:W-:Y:S01]  /*1ec0*/  UIADD3 UR4, UR39, 0x1e400, URZ ;  /* 0x0001e40027047890 */ /* 0x000fe2000fffe03f */
[----:B------:R-:W-:Y:S01]  /*1ed0*/  WARPGROUP.ARRIVE ;  /* 0x00000000000079c5 */ /* 0x000fe20000000000 */
[----:B------:R-:W-:Y:S01]  /*1ee0*/  ULOP3.LUT UR24, UR54, 0x10000, URZ, 0xfc, !UPT ;  /* 0x0001000036187892 */ /* 0x000fe2000f8efc3f */
[----:B------:R-:W3:Y:S01]  /*1ef0*/  LDC R108, c[0x0][0x288] ;  /* 0x0000a200ff6c7b82 */ /* 0x000ee20000000800 */
[----:B------:R-:W-:Y:S01]  /*1f00*/  USHF.R.U32.HI UR4, URZ, 0x4, UR4 ;  /* 0x000000043f047899 */ /* 0x000fe20008011604 */
[----:B------:R-:W-:Y:S01]  /*1f10*/  IMAD.MOV.U32 R5, RZ, RZ, -0x80 ;  /* 0xffffff80ff057424 */ /* 0x000fe200078e00ff */
[----:B------:R-:W-:Y:S01]  /*1f20*/  UMOV UR25, 0x80000020 ;  /* 0x8000002000197882 */ /* 0x000fe20000000000 */
[----:B------:R-:W-:Y:S01]  /*1f30*/  UMOV UR27, 0x80000020 ;  /* 0x80000020001b7882 */ /* 0x000fe20000000000 */
[----:B------:R-:W-:Y:S01]  /*1f40*/  ULOP3.LUT UR4, UR4, 0x3fff, URZ, 0xc0, !UPT ;  /* 0x00003fff04047892 */ /* 0x000fe2000f8ec03f */
[----:B-12---:R-:W-:Y:S01]  /*1f50*/  @!P1 VIADD R3, R3, 0x2a840 ;  /* 0x0002a84003039836 */ /* 0x006fe20000000000 */
[----:B------:R-:W-:Y:S01]  /*1f60*/  UMOV UR5, 0x80000020 ;  /* 0x8000002000057882 */ /* 0x000fe20000000000 */
[----:B------:R-:W-:Y:S01]  /*1f70*/  UMOV UR7, 0x80000020 ;  /* 0x8000002000077882 */ /* 0x000fe20000000000 */
[----:B------:R-:W-:Y:S01]  /*1f80*/  ULOP3.LUT UR28, UR4, 0x10000, URZ, 0xfc, !UPT ;  /* 0x00010000041c7892 */ /* 0x000fe2000f8efc3f */
[----:B------:R-:W-:Y:S01]  /*1f90*/  IMAD R98, R88, R5, 0x80 ;  /* 0x0000008058627424 */ /* 0x000fe200078e0205 */
[----:B------:R-:W-:Y:S01]  /*1fa0*/  UIADD3 UR4, UR24, 0x2, URZ ;  /* 0x0000000218047890 */ /* 0x000fe2000fffe03f */
[----:B------:R-:W-:Y:S01]  /*1fb0*/  @!P1 PRMT R3, RZ, 0x654, R3 ;  /* 0x00000654ff039816 */ /* 0x000fe20000000003 */
[----:B------:R-:W-:-:S02]  /*1fc0*/  UIMAD UR26, UR49, 0x600, UR28 ;  /* 0x00000600311a78a4 */ /* 0x000fc4000f8e021c */
[----:B------:R-:W-:Y:S02]  /*1fd0*/  UIADD3 UR8, UR24, 0x200, URZ ;  /* 0x0000020018087890 */ /* 0x000fe4000fffe03f */
[----:B------:R-:W-:Y:S02]  /*1fe0*/  UIADD3 UR6, UR26, 0x2, URZ ;  /* 0x000000021a067890 */ /* 0x000fe4000fffe03f */
[----:B------:R-:W-:Y:S01]  /*1ff0*/  UIADD3 UR10, UR26, 0x200, URZ ;  /* 0x000002001a0a7890 */ /* 0x000fe2000fffe03f */
[----:B------:R-:W-:Y:S02]  /*2000*/  UMOV UR9, 0x80000020 ;  /* 0x8000002000097882 */ /* 0x000fe40000000000 */
[----:B------:R-:W-:Y:S01]  /*2010*/  QGMMA.64x128x32.F32.E4M3.E4M3 R24, gdesc[UR24], RZ, !UPT, gsb0 ;  /* 0x01e00000181879f3 */ /* 0x000fe2000c0008ff */
        /* <DEDUP_REMOVED lines=13> */
[----:B------:R-:W-:Y:S02]  /*20f0*/  ULDC UR29, c[0x0][0x9dc] ;  /* 0x00027700001d7ab9 */ /* 0x000fe40000000800 */
[----:B------:R-:W-:Y:S01]  /*2100*/  ULOP3.LUT UR29, URZ, UR29, URZ, 0x33, !UPT ;  /* 0x0000001d3f1d7292 */ /* 0x000fe2000f8e333f */
[----:B------:R-:W-:-:S02]  /*2110*/  WARPGROUP.DEPBAR.LE gsb0, 0x0 ;  /* 0x00008000000079c5 */ /* 0x000fc40000010000 */
[----:B------:R-:W-:-:S06]  /*2120*/  WARPGROUP.ARRIVE ;  /* 0x00000000000079c5 */ /* 0x000fcc0000000000 */
[----:B------:R-:W-:Y:S01]  /*2130*/  QGMMA.64x128x32.F32.E4M3.E4M3 R24, gdesc[UR4], R24, gsb0 ;  /* 0x01e00000041879f3 */ /* 0x000fe20008000818 */
[----:B------:R-:W-:Y:S02]  /*2140*/  ULDC.64 UR6, c[0x0][0x9e0] ;  /* 0x0002780000067ab9 */ /* 0x000fe40000000a00 */
[----:B------:R-:W-:-:S06]  /*2150*/  UISETP.GE.AND UP0, UPT, UR7, 0x1, UPT ;  /* 0x000000010700788c */ /* 0x000fcc000bf06270 */
[----:B------:R-:W-:Y:S01]  /*2160*/  PLOP3.LUT P2, PT, PT, PT, UP0, 0x40, 0x0 ;  /* 0x000000000000781c */ /* 0x000fe20003f4e808 */
[----:B------:R-:W-:Y:S02]  /*2170*/  WARPGROUP.DEPBAR.LE gsb0, 0x0 ;  /* 0x00008000000079c5 */ /* 0x000fe40000010000 */
[----:B------:R-:W-:-:S06]  /*2180*/  WARPGROUP.ARRIVE ;  /* 0x00000000000079c5 */ /* 0x000fcc0000000000 */
[----:B------:R-:W-:Y:S01]  /*2190*/  QGMMA.64x128x32.F32.E4M3.E4M3 R24, gdesc[UR8], R24, gsb0 ;  /* 0x01e00000081879f3 */ /* 0x000fe20008000818 */
[----:B------:R-:W-:Y:S02]  /*21a0*/  ULDC UR10, c[0x0][0x2e0] ;  /* 0x0000b800000a7ab9 */ /* 0x000fe40000000800 */
[----:B------:R-:W-:Y:S01]  /*21b0*/  IMAD R5, R17, UR10, R98 ;  /* 0x0000000a11057c24 */ /* 0x000fe2000f8e0262 */
        /* <DEDUP_REMOVED lines=28> */
[C---:B-1----:R-:W-:Y:S01]  /*2380*/  FMUL.FTZ R25, R0.reuse, R42 ;  /* 0x0000002a00197220 */ /* 0x042fe20000410000 */
[C---:B------:R-:W-:Y:S01]  /*2390*/  FMUL.FTZ R20, R0.reuse, R35 ;  /* 0x0000002300147220 */ /* 0x040fe20000410000 */
[C---:B------:R-:W-:Y:S01]  /*23a0*/  FMUL.FTZ R26, R0.reuse, R43 ;  /* 0x0000002b001a7220 */ /* 0x040fe20000410000 */
[C---:B------:R-:W-:Y:S01]  /*23b0*/  FMUL.FTZ R31, R0.reuse, R54 ;  /* 0x00000036001f7220 */ /* 0x040fe20000410000 */
[C---:B------:R-:W-:Y:S01]  /*23c0*/  FMUL.FTZ R37, R0.reuse, R37 ;  /* 0x0000002500257220 */ /* 0x040fe20000410000 */
[C---:B------:R-:W-:Y:S01]  /*23d0*/  FMUL.FTZ R21, R0.reuse, R38 ;  /* 0x0000002600157220 */ /* 0x040fe20000410000 */
[C---:B------:R-:W-:Y:S01]  /*23e0*/  FMUL.FTZ R24, R0.reuse, R39 ;  /* 0x0000002700187220 */ /* 0x040fe20000410000 */
[----:B------:R1:W2:Y:S01]  /*23f0*/  MUFU.TANH R11, R32 ;  /* 0x00000020000b7308 */ /* 0x0002a20000002400 */
[C---:B----4-:R-:W-:Y:S01]  /*2400*/  FMUL.FTZ R28, R0.reuse, R47 ;  /* 0x0000002f001c7220 */ /* 0x050fe20000410000 */
        /* <DEDUP_REMOVED lines=42> */
[----:B------:R3:W-:Y:S01]  /*26b0*/  @!P1 SYNCS.ARRIVE.TRANS64.RED.A1T0 RZ, [R3+URZ], RZ ;  /* 0x000000ff03ff99a7 */ /* 0x0007e2000810043f */
[----:B------:R-:W-:Y:S01]  /*26c0*/  FMUL.FTZ R75, R0, R75 ;  /* 0x0000004b004b7220 */ /* 0x000fe20000410000 */
[----:B------:R-:W-:-:S02]  /*26d0*/  LEA R82, R88, 0xffffff80, 0x7 ;  /* 0xffffff8058527811 */ /* 0x000fc400078e38ff */
[----:B------:R1:W2:Y:S01]  /*26e0*/  MUFU.TANH R47, R57 ;  /* 0x00000039002f7308 */ /* 0x0002a20000002400 */
[----:B----4-:R-:W-:Y:S01]  /*26f0*/  FMUL.FTZ R56, R0, R86 ;  /* 0x0000005600387220 */ /* 0x010fe20000410000 */
[----:B---3--:R-:W-:-:S06]  /*2700*/  IADD3 R3, R5, 0x1, -R108 ;  /* 0x0000000105037810 */ /* 0x008fcc0007ffe86c */
[----:B------:R-:W3:Y:S01]  /*2710*/  MUFU.TANH R4, R4 ;  /* 0x0000000400047308 */ /* 0x000ee20000002400 */
[----:B-1----:R-:W-:Y:S01]  /*2720*/  FMUL.FTZ R57, R0, R87 ;  /* 0x0000005700397220 */ /* 0x002fe20000410000 */
[----:B------:R-:W-:Y:S02]  /*2730*/  IMAD R6, R16, -0x2, R3 ;  /* 0xfffffffe10067824 */ /* 0x000fe400078e0203 */
[----:B------:R-:W-:Y:S02]  /*2740*/  VIADD R3, R205, UR42 ;  /* 0x0000002acd037c36 */ /* 0x000fe40008000000 */
[C---:B------:R-:W-:Y:S02]  /*2750*/  VIADD R86, R6.reuse, UR6 ;  /* 0x0000000606567c36 */ /* 0x040fe40008000000 */
[----:B------:R-:W1:Y:S01]  /*2760*/  MUFU.TANH R2, R2 ;  /* 0x0000000200027308 */ /* 0x000e620000002400 */
[----:B------:R-:W-:-:S04]  /*2770*/  VIADD R79, R6, UR29 ;  /* 0x0000001d064f7c36 */ /* 0x000fc80008000000 */
[----:B------:R-:W-:-:S03]  /*2780*/  IMAD.IADD R7, R79, 0x1, R3 ;  /* 0x000000014f077824 */ /* 0x000fc600078e0203 */
        /* <DEDUP_REMOVED lines=52> */
[----:B------:R5:W1:Y:S02]  /*2ad0*/  MUFU.TANH R97, R75 ;  /* 0x0000004b00617308 */ /* 0x000a640000002400 */
[----:B-----5:R-:W-:-:S05]  /*2ae0*/  IMAD R75, R16, -0x2, R5 ;  /* 0xfffffffe104b7824 */ /* 0x020fca00078e0205 */
[----:B------:R-:W-:Y:S01]  /*2af0*/  VIADDMNMX R6, R3, R86, R75, PT ;  /* 0x0000005603067246 */ /* 0x000fe2000380014b */
[----:B--234-:R-:W-:Y:S06]  /*2b00*/  @P2 BRA `(.L_x_3678) ;  /* 0x00000000005c2947 */ /* 0x01cfec0003800000 */
        /* <DEDUP_REMOVED lines=13> */
.L_x_3680:
[----:B------:R-:W-:-:S06]  /*2be0*/  UISETP.NE.AND UP1, UPT, UR7, 0x1, UPT ;  /* 0x000000010700788c */ /* 0x000fcc000bf25270 */
[----:B------:R-:W-:-:S05]  /*2bf0*/  PLOP3.LUT P2, PT, PT, PT, UP1, 0x80, 0x0 ;  /* 0x000000000000781c */ /* 0x000fca0003f4f018 */
[----:B------:R-:W-:-:S08]  /*2c00*/  @UP1 ULDC.64 UR14, c[0x0][0x9e8] ;  /* 0x00027a00000e1ab9 */ /* 0x000fd00000000a00 */
[----:B------:R-:W-:-:S05]  /*2c10*/  @P2 IMAD.HI.U32 R48, R5, UR14, RZ ;  /* 0x0000000e05302c27 */ /* 0x000fca000f8e00ff */
[----:B------:R-:W-:-:S07]  /*2c20*/  @P2 SHF.R.U32.HI R5, RZ, UR15, R48 ;  /* 0x0000000fff052c19 */ /* 0x000fce0008011630 */
.L_x_3681:
[----:B------:R-:W-:Y:S05]  /*2c30*/  BSYNC B0 ;  /* 0x0000000000007941 */ /* 0x000fea0003800000 */
.L_x_3679:
[----:B------:R-:W-:-:S04]  /*2c40*/  IMAD R5, R5, UR7, -R82 ;  /* 0x0000000705057c24 */ /* 0x000fc8000f8e0a52 */
[----:B------:R-:W-:-:S05]  /*2c50*/  IMAD R5, R16, -0x2, R5 ;  /* 0xfffffffe10057824 */ /* 0x000fca00078e0205 */
[----:B------:R-:W-:Y:S02]  /*2c60*/  VIMNMX R7, R7, R5, !PT ;  /* 0x0000000507077248 */ /* 0x000fe40007fe0100 */
[----:B------:R-:W-:-:S07]  /*2c70*/  VIADDMNMX R6, R5, UR7, R6, PT ;  /* 0x0000000705067c46 */ /* 0x000fce000b800106 */
.L_x_3678:
[C---:B------:R-:W-:Y:S02]  /*2c80*/  ISETP.GE.AND P2, PT, R98.reuse, 0x2, PT ;  /* 0x000000026200780c */ /* 0x040fe40003f46270 */
[C---:B------:R-:W-:Y:S02]  /*2c90*/  ISETP.GE.AND P5, PT, R98.reuse, 0xa, PT ;  /* 0x0000000a6200780c */ /* 0x040fe40003fa6270 */
[----:B------:R-:W-:Y:S02]  /*2ca0*/  ISETP.GT.AND P3, PT, R7, 0x1, !P2 ;  /* 0x000000010700780c */ /* 0x000fe40005764270 */
[----:B------:R-:W-:Y:S02]  /*2cb0*/  ISETP.GE.AND P4, PT, R98, 0x9, PT ;  /* 0x000000096200780c */ /* 0x000fe40003f86270 */
[----:B------:R-:W-:Y:S02]  /*2cc0*/  ISETP.LT.OR P3, PT, R6, 0x2, P3 ;  /* 0x000000020600780c */ /* 0x000fe40001f61670 */
[----:B------:R-:W-:-:S02]  /*2cd0*/  P2R R83, PR, RZ, 0x10 ;  /* 0x00000010ff537803 */ /* 0x000fc40000000000 */
[----:B------:R-:W-:Y:S02]  /*2ce0*/  FSEL R100, R8, -INF , !P3 ;  /* 0xff80000008647808 */ /* 0x000fe40005800000 */
[C---:B------:R-:W-:Y:S02]  /*2cf0*/  ISETP.GT.AND P3, PT, R7.reuse, 0x9, !P5 ;  /* 0x000000090700780c */ /* 0x040fe40006f64270 */
[----:B------:R-:W-:Y:S02]  /*2d00*/  P2R R87, PR, RZ, 0x20 ;  /* 0x00000020ff577803 */ /* 0x000fe40000000000 */
[----:B------:R-:W-:Y:S02]  /*2d10*/  ISETP.LT.OR P3, PT, R6, 0xa, P3 ;  /* 0x0000000a0600780c */ /* 0x000fe40001f61670 */
[----:B------:R-:W-:Y:S02]  /*2d20*/  ISETP.GT.AND P4, PT, R7, 0x8, !P4 ;  /* 0x000000080700780c */ /* 0x000fe40006784270 */
[----:B------:R-:W-:-:S02]  /*2d30*/  ISETP.GE.AND P5, PT, R98, 0x11, PT ;  /* 0x000000116200780c */ /* 0x000fc40003fa6270 */
[----:B------:R-:W-:Y:S02]  /*2d40*/  FSEL R104, R10, -INF , !P3 ;  /* 0xff8000000a687808 */ /* 0x000fe40005800000 */
[C---:B------:R-:W-:Y:S02]  /*2d50*/  ISETP.LT.OR P4, PT, R6.reuse, 0x9, P4 ;  /* 0x000000090600780c */ /* 0x040fe40002781670 */
[----:B------:R-:W-:Y:S02]  /*2d60*/  ISETP.GT.AND P3, PT, R7, 0x10, !P5 ;  /* 0x000000100700780c */ /* 0x000fe40006f64270 */
[----:B------:R-:W-:Y:S02]  /*2d70*/  FSEL R102, R9, -INF , !P4 ;  /* 0xff80000009667808 */ /* 0x000fe40006000000 */
        /* <DEDUP_REMOVED lines=17> */
[----:B-1----:R-:W-:Y:S02]  /*2e90*/  FSEL R69, R37, -INF , !P3 ;  /* 0xff80000025457808 */ /* 0x002fe40005800000 */
        /* <DEDUP_REMOVED lines=116> */
[----:B------:R-:W-:Y:S01]  /*35e0*/  FSEL R76, R4, -INF , !P6 ;  /* 0xff800000044c7808 */ /* 0x000fe20007000000 */
[----:B------:R-:W-:Y:S01]  /*35f0*/  VIADD R4, R3, 0x8 ;  /* 0x0000000803047836 */ /* 0x000fe20000000000 */
[----:B------:R-:W-:-:S04]  /*3600*/  ISETP.GE.AND P6, PT, R98, 0x7a, PT ;  /* 0x0000007a6200780c */ /* 0x000fc80003fc6270 */
[----:B------:R-:W-:Y:S02]  /*3610*/  P2R R77, PR, RZ, 0x40 ;  /* 0x00000040ff4d7803 */ /* 0x000fe40000000000 */
[----:B------:R-:W-:Y:S02]  /*3620*/  ISETP.GT.AND P6, PT, R7, 0x79, !P6 ;  /* 0x000000790700780c */ /* 0x000fe400077c4270 */
[----:B------:R-:W-:Y:S01]  /*3630*/  VIADDMNMX R72, R4, R86, R75, PT ;  /* 0x0000005604487246 */ /* 0x000fe2000380014b */
[----:B------:R-:W-:Y:S01]  /*3640*/  IMAD.IADD R75, R79, 0x1, R4 ;  /* 0x000000014f4b7824 */ /* 0x000fe200078e0204 */
[----:B------:R-:W-:-:S04]  /*3650*/  ISETP.LT.OR P6, PT, R6, 0x7a, P6 ;  /* 0x0000007a0600780c */ /* 0x000fc800037c1670 */
[----:B------:R-:W-:Y:S02]  /*3660*/  FSEL R6, R85, -INF , !P6 ;  /* 0xff80000055067808 */ /* 0x000fe40007000000 */
[----:B------:R-:W-:-:S13]  /*3670*/  PLOP3.LUT P6, PT, PT, PT, UP0, 0x40, 0x0 ;  /* 0x000000000000781c */ /* 0x000fda0003fce808 */
        /* <DEDUP_REMOVED lines=15> */
.L_x_3684:
[----:B------:R-:W-:-:S06]  /*3770*/  UISETP.NE.AND UP1, UPT, UR7, 0x1, UPT ;  /* 0x000000010700788c */ /* 0x000fcc000bf25270 */
[----:B------:R-:W-:-:S05]  /*3780*/  PLOP3.LUT P6, PT, PT, PT, UP1, 0x80, 0x0 ;  /* 0x000000000000781c */ /* 0x000fca0003fcf018 */
[----:B------:R-:W-:-:S08]  /*3790*/  @UP1 ULDC.64 UR10, c[0x0][0x9e8] ;  /* 0x00027a00000a1ab9 */ /* 0x000fd00000000a00 */
[----:B------:R-:W-:Y:S01]  /*37a0*/  @P6 IMAD.HI.U32 R79, R7, UR10, RZ ;  /* 0x0000000a074f6c27 */ /* 0x000fe2000f8e00ff */
[----:B------:R-:W-:-:S13]  /*37b0*/  PLOP3.LUT P6, PT, PT, PT, UP1, 0x80, 0x0 ;  /* 0x000000000000781c */ /* 0x000fda0003fcf018 */
[----:B------:R-:W-:-:S07]  /*37c0*/  @P6 SHF.R.U32.HI R7, RZ, UR11, R79 ;  /* 0x0000000bff076c19 */ /* 0x000fce000801164f */
.L_x_3685:
[----:B------:R-:W-:Y:S05]  /*37d0*/  BSYNC B0 ;  /* 0x0000000000007941 */ /* 0x000fea0003800000 */
.L_x_3683:
[----:B------:R-:W-:-:S04]  /*37e0*/  IMAD R7, R7, UR7, -R82 ;  /* 0x0000000707077c24 */ /* 0x000fc8000f8e0a52 */
[----:B------:R-:W-:-:S05]  /*37f0*/  IMAD R7, R16, -0x2, R7 ;  /* 0xfffffffe10077824 */ /* 0x000fca00078e0207 */
[----:B------:R-:W-:Y:S02]  /*3800*/  VIMNMX R75, R75, R7, !PT ;  /* 0x000000074b4b7248 */ /* 0x000fe40007fe0100 */
[----:B------:R-:W-:-:S07]  /*3810*/  VIADDMNMX R72, R7, UR7, R72, PT ;  /* 0x0000000707487c46 */ /* 0x000fce000b800148 */
.L_x_3682:
[----:B------:R-:W-:Y:S01]  /*3820*/  ISETP.GT.AND P2, PT, R75, 0x1, !P2 ;  /* 0x000000014b00780c */ /* 0x000fe20005744270 */
[----:B------:R-:W-:Y:S01]  /*3830*/  ULDC UR10, c[0x0][0x988] ;  /* 0x00026200000a7ab9 */ /* 0x000fe20000000800 */
[----:B------:R-:W-:Y:S02]  /*3840*/  ISETP.NE.AND P6, PT, R99, RZ, PT ;  /* 0x000000ff6300720c */ /* 0x000fe40003fc5270 */
        /* <DEDUP_REMOVED lines=12> */
[C---:B------:R-:W-:Y:S02]  /*3910*/  ISETP.GT.AND P2, PT, R75.reuse, 0x9, !P2 ;  /* 0x000000094b00780c */ /* 0x040fe40005744270 */
[C---:B------:R-:W-:Y:S02]  /*3920*/  ISETP.GT.AND P3, PT, R75.reuse, 0x70, !P3 ;  /* 0x000000704b00780c */ /* 0x040fe40005f64270 */
[----:B------:R-:W-:Y:S02]  /*3930*/  ISETP.LT.OR P2, PT, R72, 0xa, P2 ;  /* 0x0000000a4800780c */ /* 0x000fe40001741670 */
[----:B------:R-:W-:-:S02]  /*3940*/  ISETP.GT.AND P4, PT, R75, 0x71, !P4 ;  /* 0x000000714b00780c */ /* 0x000fc40006784270 */
[----:B------:R-:W-:Y:S02]  /*3950*/  FSEL R14, R14, -INF , !P2 ;  /* 0xff8000000e0e7808 */ /* 0x000fe40005000000 */
[----:B------:R-:W-:Y:S02]  /*3960*/  ISETP.GT.AND P2, PT, R75, 0x10, !P6 ;  /* 0x000000104b00780c */ /* 0x000fe40007744270 */
[----:B------:R-:W-:Y:S02]  /*3970*/  ISETP.NE.AND P6, PT, R39, RZ, PT ;  /* 0x000000ff2700720c */ /* 0x000fe40003fc5270 */
[C---:B------:R-:W-:Y:S02]  /*3980*/  ISETP.LT.OR P2, PT, R72.reuse, 0x11, P2 ;  /* 0x000000114800780c */ /* 0x040fe40001741670 */
[----:B------:R-:W-:Y:S02]  /*3990*/  ISETP.LT.OR P3, PT, R72, 0x71, P3 ;  /* 0x000000714800780c */ /* 0x000fe40001f61670 */
[----:B------:R-:W-:-:S02]  /*39a0*/  FSEL R15, R15, -INF , !P2 ;  /* 0xff8000000f0f7808 */ /* 0x000fc40005000000 */
[----:B------:R-:W-:Y:S02]  /*39b0*/  ISETP.NE.AND P2, PT, R101, RZ, PT ;  /* 0x000000ff6500720c */ /* 0x000fe40003f45270 */
[C---:B------:R-:W-:Y:S02]  /*39c0*/  ISETP.GT.AND P5, PT, R75.reuse, 0x78, !P5 ;  /* 0x000000784b00780c */ /* 0x040fe40006fa4270 */
[----:B------:R-:W-:Y:S02]  /*39d0*/  ISETP.GT.AND P2, PT, R75, 0x11, !P2 ;  /* 0x000000114b00780c */ /* 0x000fe40005744270 */
[C---:B------:R-:W-:Y:S02]  /*39e0*/  ISETP.LT.OR P4, PT, R72.reuse, 0x72, P4 ;  /* 0x000000724800780c */ /* 0x040fe40002781670 */
[----:B------:R-:W-:Y:S02]  /*39f0*/  ISETP.LT.OR P2, PT, R72, 0x12, P2 ;  /* 0x000000124800780c */ /* 0x000fe40001741670 */
[----:B------:R-:W-:-:S02]  /*3a00*/  FSEL R55, R55, -INF , !P3 ;  /* 0xff80000037377808 */ /* 0x000fc40005800000 */
[----:B------:R-:W-:Y:S02]  /*3a10*/  FSEL R20, R20, -INF , !P2 ;  /* 0xff80000014147808 */ /* 0x000fe40005000000 */
[----:B------:R-:W-:Y:S02]  /*3a20*/  ISETP.NE.AND P2, PT, R103, RZ, PT ;  /* 0x000000ff6700720c */ /* 0x000fe40003f45270 */
[----:B------:R-:W-:Y:S02]  /*3a30*/  ISETP.LT.OR P5, PT, R72, 0x79, P5 ;  /* 0x000000794800780c */ /* 0x000fe40002fa1670 */
[----:B------:R-:W-:Y:S02]  /*3a40*/  ISETP.GT.AND P2, PT, R75, 0x18, !P2 ;  /* 0x000000184b00780c */ /* 0x000fe40005744270 */
[----:B------:R-:W-:Y:S02]  /*3a50*/  FSEL R54, R54, -INF , !P4 ;  /* 0xff80000036367808 */ /* 0x000fe40006000000 */
[----:B------:R-:W-:-:S02]  /*3a60*/  ISETP.LT.OR P2, PT, R72, 0x19, P2 ;  /* 0x000000194800780c */ /* 0x000fc40001741670 */
[----:B------:R-:W-:Y:S02]  /*3a70*/  FSEL R56, R56, -INF , !P5 ;  /* 0xff80000038387808 */ /* 0x000fe40006800000 */
[----:B------:R-:W-:Y:S02]  /*3a80*/  FSEL R21, R21, -INF , !P2 ;  /* 0xff80000015157808 */ /* 0x000fe40005000000 */
[----:B------:R-:W-:Y:S02]  /*3a90*/  ISETP.NE.AND P2, PT, R91, RZ, PT ;  /* 0x000000ff5b00720c */ /* 0x000fe40003f45270 */
[----:B------:R-:W-:Y:S02]  /*3aa0*/  R2UR UR14, R89 ;  /* 0x00000000590e72ca */ /* 0x000fe400000e0000 */
[----:B------:R-:W-:-:S04]  /*3ab0*/  ISETP.GT.AND P2, PT, R75, 0x19, !P2 ;  /* 0x000000194b00780c */ /* 0x000fc80005744270 */
[----:B------:R-:W-:-:S04]  /*3ac0*/  ISETP.LT.OR P2, PT, R72, 0x1a, P2 ;  /* 0x0000001a4800780c */ /* 0x000fc80001741670 */
[----:B------:R-:W-:Y:S02]  /*3ad0*/  FSEL R24, R24, -INF , !P2 ;  /* 0xff80000018187808 */ /* 0x000fe40005000000 */
[----:B------:R-:W-:Y:S01]  /*3ae0*/  ISETP.NE.AND P2, PT, R37, RZ, PT ;  /* 0x000000ff2500720c */ /* 0x000fe20003f45270 */
[----:B------:R-:W-:-:S03]  /*3af0*/  UIADD3 UR6, UR14, UR6, URZ ;  /* 0x000000060e067290 */ /* 0x000fc6000fffe03f */
[----:B------:R-:W-:-:S04]  /*3b00*/  ISETP.GT.AND P2, PT, R75, 0x20, !P2 ;  /* 0x000000204b00780c */ /* 0x000fc80005744270 */
[----:B------:R-:W-:-:S04]  /*3b10*/  ISETP.LT.OR P2, PT, R72, 0x21, P2 ;  /* 0x000000214800780c */ /* 0x000fc80001741670 */
[----:B------:R-:W-:Y:S02]  /*3b20*/  FSEL R25, R25, -INF , !P2 ;  /* 0xff80000019197808 */ /* 0x000fe40005000000 */
[----:B------:R-:W-:-:S04]  /*3b30*/  ISETP.NE.AND P2, PT, R105, RZ, PT ;  /* 0x000000ff6900720c */ /* 0x000fc80003f45270 */
[----:B------:R-:W-:-:S04]  /*3b40*/  ISETP.GT.AND P2, PT, R75, 0x21, !P2 ;  /* 0x000000214b00780c */ /* 0x000fc80005744270 */
[----:B------:R-:W-:-:S04]  /*3b50*/  ISETP.LT.OR P2, PT, R72, 0x22, P2 ;  /* 0x000000224800780c */ /* 0x000fc80001741670 */
[----:B------:R-:W-:Y:S02]  /*3b60*/  FSEL R26, R26, -INF , !P2 ;  /* 0xff8000001a1a7808 */ /* 0x000fe40005000000 */
[----:B------:R-:W-:-:S04]  /*3b70*/  ISETP.NE.AND P2, PT, R41, RZ, PT ;  /* 0x000000ff2900720c */ /* 0x000fc80003f45270 */
[----:B------:R-:W-:-:S04]  /*3b80*/  ISETP.GT.AND P2, PT, R75, 0x28, !P2 ;  /* 0x000000284b00780c */ /* 0x000fc80005744270 */
[----:B------:R-:W-:-:S04]  /*3b90*/  ISETP.LT.OR P2, PT, R72, 0x29, P2 ;  /* 0x000000294800780c */ /* 0x000fc80001741670 */
        /* <DEDUP_REMOVED lines=18> */
[----:B------:R-:W-:Y:S02]  /*3cc0*/  FMNMX.FTZ R7, R71, R44, !PT ;  /* 0x0000002c47077209 */ /* 0x000fe40007810000 */
        /* <DEDUP_REMOVED lines=8> */
[----:B------:R-:W-:Y:S02]  /*3d50*/  FMNMX.FTZ R44, R66, R7, !PT ;  /* 0x00000007422c7209 */ /* 0x000fe40007810000 */
[----:B------:R-:W-:Y:S02]  /*3d60*/  FSEL R31, R31, -INF , !P2 ;  /* 0xff8000001f1f7808 */ /* 0x000fe40005000000 */
        /* <DEDUP_REMOVED lines=33> */
[----:B------:R-:W-:Y:S01]  /*3f80*/  ISETP.NE.AND P2, PT, R109, RZ, PT ;  /* 0x000000ff6d00720c */ /* 0x000fe20003f45270 */
[----:B------:R-:W1:Y:S01]  /*3f90*/  SHFL.BFLY PT, R7, R44, 0x2, 0x1f ;  /* 0x0c401f002c077f89 */ /* 0x000e6200000e0000 */
[----:B------:R-:W-:Y:S02]  /*3fa0*/  ISETP.NE.AND P6, PT, R95, RZ, PT ;  /* 0x000000ff5f00720c */ /* 0x000fe40003fc5270 */
[----:B------:R-:W-:-:S04]  /*3fb0*/  ISETP.GT.AND P2, PT, R75, 0x50, !P2 ;  /* 0x000000504b00780c */ /* 0x000fc80005744270 */
[----:B------:R-:W-:-:S04]  /*3fc0*/  ISETP.LT.OR P2, PT, R72, 0x51, P2 ;  /* 0x000000514800780c */ /* 0x000fc80001741670 */
[----:B------:R-:W-:Y:S02]  /*3fd0*/  FSEL R43, R43, -INF , !P2 ;  /* 0xff8000002b2b7808 */ /* 0x000fe40005000000 */
[----:B------:R-:W-:-:S04]  /*3fe0*/  ISETP.NE.AND P2, PT, R110, RZ, PT ;  /* 0x000000ff6e00720c */ /* 0x000fc80003f45270 */
[----:B------:R-:W-:-:S04]  /*3ff0*/  ISETP.GT.AND P2, PT, R75, 0x51, !P2 ;  /* 0x000000514b00780c */ /* 0x000fc80005744270 */
[----:B------:R-:W-:Y:S02]  /*4000*/  ISETP.LT.OR P2, PT, R72, 0x52, P2 ;  /* 0x000000524800780c */ /* 0x000fe40001741670 */
[----:B-1----:R-:W-:Y:S02]  /*4010*/  FMNMX.FTZ R45, R44, R7, !PT ;  /* 0x000000072c2d7209 */ /* 0x002fe40007810000 */
[----:B------:R-:W-:Y:S02]  /*4020*/  FSEL R42, R92, -INF , !P2 ;  /* 0xff8000005c2a7808 */ /* 0x000fe40005000000 */
[----:B------:R-:W-:Y:S01]  /*4030*/  ISETP.NE.AND P2, PT, R111, RZ, PT ;  /* 0x000000ff6f00720c */ /* 0x000fe20003f45270 */
[----:B------:R-:W1:Y:S03]  /*4040*/  SHFL.BFLY PT, R46, R45, 0x1, 0x1f ;  /* 0x0c201f002d2e7f89 */ /* 0x000e6600000e0000 */
[----:B------:R-:W-:-:S04]  /*4050*/  ISETP.GT.AND P2, PT, R75, 0x58, !P2 ;  /* 0x000000584b00780c */ /* 0x000fc80005744270 */
[----:B------:R-:W-:-:S04]  /*4060*/  ISETP.LT.OR P2, PT, R72, 0x59, P2 ;  /* 0x000000594800780c */ /* 0x000fc80001741670 */
[----:B------:R-:W-:Y:S02]  /*4070*/  FSEL R38, R93, -INF , !P2 ;  /* 0xff8000005d267808 */ /* 0x000fe40005000000 */
[----:B------:R-:W-:-:S04]  /*4080*/  ISETP.NE.AND P2, PT, R112, RZ, PT ;  /* 0x000000ff7000720c */ /* 0x000fc80003f45270 */
[----:B------:R-:W-:-:S04]  /*4090*/  ISETP.GT.AND P2, PT, R75, 0x59, !P2 ;  /* 0x000000594b00780c */ /* 0x000fc80005744270 */
[----:B------:R-:W-:Y:S02]  /*40a0*/  ISETP.LT.OR P2, PT, R72, 0x5a, P2 ;  /* 0x0000005a4800780c */ /* 0x000fe40001741670 */
[----:B-1----:R-:W-:Y:S01]  /*40b0*/  FMNMX.FTZ R7, R45, R46, !PT ;  /* 0x0000002e2d077209 */ /* 0x002fe20007810000 */
[----:B------:R-:W-:Y:S01]  /*40c0*/  IMAD.U32 R46, RZ, RZ, UR10 ;  /* 0x0000000aff2e7e24 */ /* 0x000fe2000f8e00ff */
[----:B------:R-:W-:Y:S02]  /*40d0*/  FSEL R37, R94, -INF , !P2 ;  /* 0xff8000005e257808 */ /* 0x000fe40005000000 */
[----:B------:R-:W-:Y:S01]  /*40e0*/  ISETP.NE.AND P2, PT, R113, RZ, PT ;  /* 0x000000ff7100720c */ /* 0x000fe20003f45270 */
[----:B------:R-:W-:-:S03]  /*40f0*/  FFMA.FTZ R46, R7, R46, -8 ;  /* 0xc1000000072e7423 */ /* 0x000fc6000001002e */
[----:B------:R-:W-:-:S04]  /*4100*/  ISETP.GT.AND P2, PT, R75, 0x60, !P2 ;  /* 0x000000604b00780c */ /* 0x000fc80005744270 */
[----:B------:R-:W-:-:S04]  /*4110*/  ISETP.LT.OR P2, PT, R72, 0x61, P2 ;  /* 0x000000614800780c */ /* 0x000fc80001741670 */
[----:B------:R-:W-:Y:S02]  /*4120*/  FSEL R41, R96, -INF , !P2 ;  /* 0xff80000060297808 */ /* 0x000fe40005000000 */
[----:B------:R-:W-:-:S04]  /*4130*/  ISETP.NE.AND P2, PT, R114, RZ, PT ;  /* 0x000000ff7200720c */ /* 0x000fc80003f45270 */
[----:B------:R-:W-:-:S04]  /*4140*/  ISETP.GT.AND P2, PT, R75, 0x61, !P2 ;  /* 0x000000614b00780c */ /* 0x000fc80005744270 */
[----:B------:R-:W-:-:S04]  /*4150*/  ISETP.LT.OR P2, PT, R72, 0x62, P2 ;  /* 0x000000624800780c */ /* 0x000fc80001741670 */
[----:B------:R-:W-:Y:S02]  /*4160*/  FSEL R39, R97, -INF , !P2 ;  /* 0xff80000061277808 */ /* 0x000fe40005000000 */
[----:B------:R-:W-:Y:S02]  /*4170*/  ISETP.GT.AND P2, PT, R75, 0x68, !P6 ;  /* 0x000000684b00780c */ /* 0x000fe40007744270 */
[----:B------:R-:W-:Y:S02]  /*4180*/  ISETP.NE.AND P6, PT, R40, RZ, PT ;  /* 0x000000ff2800720c */ /* 0x000fe40003fc5270 */
[----:B------:R-:W-:-:S04]  /*4190*/  ISETP.LT.OR P2, PT, R72, 0x69, P2 ;  /* 0x000000694800780c */ /* 0x000fc80001741670 */
[----:B------:R-:W-:Y:S02]  /*41a0*/  FSEL R40, R78, -INF , !P2 ;  /* 0xff8000004e287808 */ /* 0x000fe40005000000 */
[----:B------:R-:W-:-:S04]  /*41b0*/  FSETP.NEU.FTZ.AND P2, PT, R7, -INF , PT ;  /* 0xff8000000700780b */ /* 0x000fc80003f5d000 */
[----:B------:R-:W-:Y:S02]  /*41c0*/  FSEL R81, R46, RZ, P2 ;  /* 0x000000ff2e517208 */ /* 0x000fe40001000000 */
[----:B------:R-:W-:Y:S02]  /*41d0*/  ISETP.GT.AND P2, PT, R75, RZ, !P6 ;  /* 0x000000ff4b00720c */ /* 0x000fe40007744270 */
[----:B------:R-:W-:Y:S01]  /*41e0*/  ISETP.NE.AND P6, PT, R77, RZ, PT ;  /* 0x000000ff4d00720c */ /* 0x000fe20003fc5270 */
[----:B------:R-:W-:-:S01]  /*41f0*/  FFMA.FTZ R78, R106, UR10, -R81 ;  /* 0x0000000a6a4e7c23 */ /* 0x000fc20008010851 */
[----:B------:R-:W-:Y:S01]  /*4200*/  ISETP.LT.OR P2, PT, R72, 0x1, P2 ;  /* 0x000000014800780c */ /* 0x000fe20001741670 */
[----:B------:R-:W-:-:S01]  /*4210*/  FFMA.FTZ R64, R64, UR10, -R81 ;  /* 0x0000000a40407c23 */ /* 0x000fc20008010851 */
[----:B------:R-:W-:Y:S01]  /*4220*/  ISETP.GT.AND P6, PT, R75, 0x79, !P6 ;  /* 0x000000794b00780c */ /* 0x000fe200077c4270 */
[----:B------:R-:W-:-:S01]  /*4230*/  FFMA.FTZ R45, R100, UR10, -R81 ;  /* 0x0000000a642d7c23 */ /* 0x000fc20008010851 */
[----:B------:R-:W-:Y:S01]  /*4240*/  FSEL R77, R2, -INF , !P2 ;  /* 0xff800000024d7808 */ /* 0x000fe20005000000 */
[----:B------:R-:W-:-:S01]  /*4250*/  FFMA.FTZ R2, R76, UR10, -R81 ;  /* 0x0000000a4c027c23 */ /* 0x000fc20008010851 */
[----:B------:R-:W-:Y:S01]  /*4260*/  ISETP.NE.AND P2, PT, R115, RZ, PT ;  /* 0x000000ff7300720c */ /* 0x000fe20003f45270 */
[----:B------:R-:W-:-:S01]  /*4270*/  FFMA.FTZ R46, R102, UR10, -R81 ;  /* 0x0000000a662e7c23 */ /* 0x000fc20008010851 */
[----:B------:R-:W-:Y:S01]  /*4280*/  FMNMX.FTZ R44, R77, R12, !PT ;  /* 0x0000000c4d2c7209 */ /* 0x000fe20007810000 */
[----:B------:R-:W-:Y:S01]  /*4290*/  MUFU.EX2 R45, R45 ;  /* 0x0000002d002d7308 */ /* 0x000fe20000000800 */
[----:B------:R-:W-:Y:S01]  /*42a0*/  ISETP.GT.AND P2, PT, R75, 0x69, !P2 ;  /* 0x000000694b00780c */ /* 0x000fe20005744270 */
[--C-:B------:R-:W-:Y:S01]  /*42b0*/  FFMA.FTZ R47, R104, UR10, -R81.reuse ;  /* 0x0000000a682f7c23 */ /* 0x100fe20008010851 */
[----:B------:R-:W-:Y:S01]  /*42c0*/  FMNMX.FTZ R49, R13, R44, !PT ;  /* 0x0000002c0d317209 */ /* 0x000fe20007810000 */
[--C-:B------:R-:W-:Y:S01]  /*42d0*/  FFMA.FTZ R48, R48, UR10, -R81.reuse ;  /* 0x0000000a30307c23 */ /* 0x100fe20008010851 */
[----:B------:R-:W-:Y:S01]  /*42e0*/  ISETP.LT.OR P2, PT, R72, 0x6a, P2 ;  /* 0x0000006a4800780c */ /* 0x000fe20001741670 */
[--C-:B------:R-:W-:Y:S01]  /*42f0*/  FFMA.FTZ R69, R69, UR10, -R81.reuse ;  /* 0x0000000a45457c23 */ /* 0x100fe20008010851 */
[----:B------:R-:W-:Y:S01]  /*4300*/  FMNMX.FTZ R76, R14, R49, !PT ;  /* 0x000000310e4c7209 */ /* 0x000fe20007810000 */
[----:B------:R1:W-:Y:S01]  /*4310*/  MUFU.EX2 R44, R78 ;  /* 0x0000004e002c7308 */ /* 0x0003e20000000800 */
[----:B------:R-:W-:Y:S01]  /*4320*/  FSEL R53, R53, -INF , !P2 ;  /* 0xff80000035357808 */ /* 0x000fe20005000000 */
[--C-:B------:R-:W-:Y:S01]  /*4330*/  FFMA.FTZ R49, R90, UR10, -R81.reuse ;  /* 0x0000000a5a317c23 */ /* 0x100fe20008010851 */
[----:B------:R-:W-:Y:S01]  /*4340*/  FMNMX.FTZ R79, R15, R76, !PT ;  /* 0x0000004c0f4f7209 */ /* 0x000fe20007810000 */
[--C-:B------:R-:W-:Y:S01]  /*4350*/  FFMA.FTZ R50, R50, UR10, -R81.reuse ;  /* 0x0000000a32327c23 */ /* 0x100fe20008010851 */
[----:B------:R-:W-:Y:S01]  /*4360*/  ISETP.LT.OR P6, PT, R72, 0x7a, P6 ;  /* 0x0000007a4800780c */ /* 0x000fe200037c1670 */
[--C-:B------:R-:W-:Y:S01]  /*4370*/  FFMA.FTZ R51, R51, UR10, -R81.reuse ;  /* 0x0000000a33337c23 */ /* 0x100fe20008010851 */
[----:B------:R-:W-:Y:S01]  /*4380*/  FMNMX.FTZ R76, R20, R79, !PT ;  /* 0x0000004f144c7209 */ /* 0x000fe20007810000 */
[----:B------:R-:W2:Y:S01]  /*4390*/  MUFU.EX2 R2, R2 ;  /* 0x0000000200027308 */ /* 0x000ea20000000800 */
[----:B-1----:R-:W-:-:S01]  /*43a0*/  FFMA.FTZ R78, R74, UR10, -R81 ;  /* 0x0000000a4a4e7c23 */ /* 0x002fc20008010851 */
[----:B------:R-:W-:Y:S01]  /*43b0*/  FSEL R57, R57, -INF , !P6 ;  /* 0xff80000039397808 */ /* 0x000fe20007000000 */
[----:B------:R-:W-:-:S01]  /*43c0*/  FFMA.FTZ R52, R52, UR10, -R81 ;  /* 0x0000000a34347c23 */ /* 0x000fc20008010851 */
[----:B------:R-:W-:Y:S01]  /*43d0*/  FMNMX.FTZ R79, R21, R76, !PT ;  /* 0x0000004c154f7209 */ /* 0x000fe20007810000 */
[----:B------:R-:W-:-:S01]  /*43e0*/  FFMA.FTZ R71, R71, UR10, -R81 ;  /* 0x0000000a47477c23 */ /* 0x000fc20008010851 */
[--C-:B------:R-:W-:Y:S01]  /*43f0*/  FFMA.FTZ R63, R63, UR10, -R81.reuse ;  /* 0x0000000a3f3f7c23 */ /* 0x100fe20008010851 */
[----:B------:R-:W-:-:S01]  /*4400*/  FFMA.FTZ R62, R62, UR10, -R81 ;  /* 0x0000000a3e3e7c23 */ /* 0x000fc20008010851 */
        /* <DEDUP_REMOVED lines=9> */
[----:B------:R-:W3:Y:S03]  /*44a0*/  MUFU.EX2 R47, R47 ;  /* 0x0000002f002f7308 */ /* 0x000ee60000000800 */
[----:B------:R-:W-:-:S04]  /*44b0*/  FMNMX.FTZ R79, R27, R76, !PT ;  /* 0x0000004c1b4f7209 */ /* 0x000fc80007810000 */
[----:B------:R-:W-:Y:S01]  /*44c0*/  FMNMX.FTZ R76, R28, R79, !PT ;  /* 0x0000004f1c4c7209 */ /* 0x000fe20007810000 */
[----:B------:R-:W4:Y:S03]  /*44d0*/  MUFU.EX2 R49, R49 ;  /* 0x0000003100317308 */ /* 0x000f260000000800 */
[----:B------:R-:W-:-:S04]  /*44e0*/  FMNMX.FTZ R79, R29, R76, !PT ;  /* 0x0000004c1d4f7209 */ /* 0x000fc80007810000 */
[----:B------:R-:W-:Y:S01]  /*44f0*/  FMNMX.FTZ R76, R30, R79, !PT ;  /* 0x0000004f1e4c7209 */ /* 0x000fe20007810000 */
[----:B------:R-:W5:Y:S03]  /*4500*/  MUFU.EX2 R48, R48 ;  /* 0x0000003000307308 */ /* 0x000f660000000800 */
[----:B------:R-:W-:Y:S01]  /*4510*/  FMNMX.FTZ R79, R31, R76, !PT ;  /* 0x0000004c1f4f7209 */ /* 0x000fe20007810000 */
[----:B------:R-:W-:-:S03]  /*4520*/  FFMA.FTZ R76, R73, UR10, -R81 ;  /* 0x0000000a494c7c23 */ /* 0x000fc60008010851 */
[----:B------:R-:W-:Y:S01]  /*4530*/  FMNMX.FTZ R74, R32, R79, !PT ;  /* 0x0000004f204a7209 */ /* 0x000fe20007810000 */
[----:B------:R-:W5:Y:S03]  /*4540*/  MUFU.EX2 R69, R69 ;  /* 0x0000004500457308 */ /* 0x000f660000000800 */
[----:B------:R-:W-:-:S04]  /*4550*/  FMNMX.FTZ R73, R33, R74, !PT ;  /* 0x0000004a21497209 */ /* 0x000fc80007810000 */
[----:B------:R-:W-:Y:S01]  /*4560*/  FMNMX.FTZ R74, R34, R73, !PT ;  /* 0x00000049224a7209 */ /* 0x000fe20007810000 */
[----:B------:R2:W-:Y:S03]  /*4570*/  MUFU.EX2 R79, R76 ;  /* 0x0000004c004f7308 */ /* 0x0005e60000000800 */
[----:B------:R-:W-:-:S04]  /*4580*/  FMNMX.FTZ R73, R35, R74, !PT ;  /* 0x0000004a23497209 */ /* 0x000fc80007810000 */
[----:B------:R-:W-:Y:S01]  /*4590*/  FMNMX.FTZ R74, R36, R73, !PT ;  /* 0x00000049244a7209 */ /* 0x000fe20007810000 */
[----:B------:R-:W5:Y:S01]  /*45a0*/  MUFU.EX2 R50, R50 ;  /* 0x0000003200327308 */ /* 0x000f620000000800 */
[----:B--2---:R-:W-:-:S02]  /*45b0*/  FFMA.FTZ R76, R68, UR10, -R81 ;  /* 0x0000000a444c7c23 */ /* 0x004fc40008010851 */
[----:B------:R-:W-:Y:S01]  /*45c0*/  FMNMX.FTZ R73, R43, R74, !PT ;  /* 0x0000004a2b497209 */ /* 0x000fe20007810000 */
[----:B------:R-:W-:-:S03]  /*45d0*/  FFMA.FTZ R74, R70, UR10, -R81 ;  /* 0x0000000a464a7c23 */ /* 0x000fc60008010851 */
[----:B------:R-:W-:Y:S01]  /*45e0*/  FMNMX.FTZ R73, R42, R73, !PT ;  /* 0x000000492a497209 */ /* 0x000fe20007810000 */
[----:B------:R-:W-:Y:S03]  /*45f0*/  MUFU.EX2 R75, R76 ;  /* 0x0000004c004b7308 */ /* 0x000fe60000000800 */
[----:B------:R-:W-:-:S04]  /*4600*/  FMNMX.FTZ R70, R38, R73, !PT ;  /* 0x0000004926467209 */ /* 0x000fc80007810000 */
[----:B------:R-:W-:Y:S01]  /*4610*/  FMNMX.FTZ R70, R37, R70, !PT ;  /* 0x0000004625467209 */ /* 0x000fe20007810000 */
[----:B------:R-:W-:Y:S03]  /*4620*/  MUFU.EX2 R51, R51 ;  /* 0x0000003300337308 */ /* 0x000fe60000000800 */
[----:B------:R-:W-:-:S04]  /*4630*/  FMNMX.FTZ R70, R41, R70, !PT ;  /* 0x0000004629467209 */ /* 0x000fc80007810000 */
[----:B------:R-:W-:Y:S01]  /*4640*/  FMNMX.FTZ R73, R39, R70, !PT ;  /* 0x0000004627497209 */ /* 0x000fe20007810000 */
[----:B------:R-:W-:-:S01]  /*4650*/  FFMA.FTZ R70, R67, UR10, -R81 ;  /* 0x0000000a43467c23 */ /* 0x000fc20008010851 */
[----:B------:R-:W-:Y:S02]  /*4660*/  MUFU.EX2 R78, R78 ;  /* 0x0000004e004e7308 */ /* 0x000fe40000000800 */
[----:B------:R-:W-:Y:S01]  /*4670*/  FMNMX.FTZ R68, R40, R73, !PT ;  /* 0x0000004928447209 */ /* 0x000fe20007810000 */
[----:B------:R-:W-:-:S03]  /*4680*/  FFMA.FTZ R73, R66, UR10, -R81 ;  /* 0x0000000a42497c23 */ /* 0x000fc60008010851 */
[----:B------:R-:W-:Y:S02]  /*4690*/  FMNMX.FTZ R68, R53, R68, !PT ;  /* 0x0000004435447209 */ /* 0x000fe40007810000 */
[----:B------:R-:W-:Y:S02]  /*46a0*/  MUFU.EX2 R52, R52 ;  /* 0x0000003400347308 */ /* 0x000fe40000000800 */
[----:B------:R-:W-:Y:S01]  /*46b0*/  FMNMX.FTZ R67, R55, R68, !PT ;  /* 0x0000004437437209 */ /* 0x000fe20007810000 */
[----:B------:R-:W-:-:S03]  /*46c0*/  FFMA.FTZ R68, R65, UR10, -R81 ;  /* 0x0000000a41447c23 */ /* 0x000fc60008010851 */
[----:B------:R-:W-:Y:S02]  /*46d0*/  FMNMX.FTZ R67, R54, R67, !PT ;  /* 0x0000004336437209 */ /* 0x000fe40007810000 */
[----:B------:R-:W-:Y:S02]  /*46e0*/  MUFU.EX2 R71, R71 ;  /* 0x0000004700477308 */ /* 0x000fe40000000800 */
[----:B------:R-:W-:-:S04]  /*46f0*/  FMNMX.FTZ R66, R56, R67, !PT ;  /* 0x0000004338427209 */ /* 0x000fc80007810000 */
[----:B------:R-:W-:Y:S02]  /*4700*/  FMNMX.FTZ R66, R57, R66, !PT ;  /* 0x0000004239427209 */ /* 0x000fe40007810000 */
[----:B------:R2:W-:Y:S03]  /*4710*/  MUFU.EX2 R67, R64 ;  /* 0x0000004000437308 */ /* 0x0005e60000000800 */
[----:B------:R-:W1:Y:S05]  /*4720*/  SHFL.BFLY PT, R65, R66, 0x2, 0x1f ;  /* 0x0c401f0042417f89 */ /* 0x000e6a00000e0000 */
[----:B------:R-:W-:Y:S01]  /*4730*/  MUFU.EX2 R74, R74 ;  /* 0x0000004a004a7308 */ /* 0x000fe20000000800 */
[----:B--2---:R-:W-:-:S07]  /*4740*/  FFMA.FTZ R64, R58, UR10, -R81 ;  /* 0x0000000a3a407c23 */ /* 0x004fce0008010851 */
[----:B------:R-:W-:Y:S08]  /*4750*/  MUFU.EX2 R70, R70 ;  /* 0x0000004600467308 */ /* 0x000ff00000000800 */
[----:B------:R-:W-:Y:S01]  /*4760*/  MUFU.EX2 R73, R73 ;  /* 0x0000004900497308 */ /* 0x000fe20000000800 */
[----:B-1----:R-:W-:Y:S01]  /*4770*/  FMNMX.FTZ R65, R66, R65, !PT ;  /* 0x0000004142417209 */ /* 0x002fe20007810000 */
[--C-:B------:R-:W-:Y:S01]  /*4780*/  FFMA.FTZ R66, R11, UR10, -R81.reuse ;  /* 0x0000000a0b427c23 */ /* 0x100fe20008010851 */
[----:B------:R-:W-:-:S01]  /*4790*/  FFMA.FTZ R11, R10, UR10, -R81 ;  /* 0x0000000a0a0b7c23 */ /* 0x000fc20008010851 */
[--C-:B------:R-:W-:Y:S01]  /*47a0*/  FFMA.FTZ R10, R9, UR10, -R81.reuse ;  /* 0x0000000a090a7c23 */ /* 0x100fe20008010851 */
[----:B------:R-:W-:-:S01]  /*47b0*/  FFMA.FTZ R9, R8, UR10, -R81 ;  /* 0x0000000a08097c23 */ /* 0x000fc20008010851 */
[----:B------:R-:W1:Y:S02]  /*47c0*/  SHFL.BFLY PT, R58, R65, 0x1, 0x1f ;  /* 0x0c201f00413a7f89 */ /* 0x000e6400000e0000 */
[----:B------:R-:W-:Y:S08]  /*47d0*/  MUFU.EX2 R68, R68 ;  /* 0x0000004400447308 */ /* 0x000ff00000000800 */
[----:B------:R-:W-:Y:S08]  /*47e0*/  MUFU.EX2 R61, R61 ;  /* 0x0000003d003d7308 */ /* 0x000ff00000000800 */
[----:B------:R-:W-:Y:S01]  /*47f0*/  MUFU.EX2 R60, R60 ;  /* 0x0000003c003c7308 */ /* 0x000fe20000000800 */
[----:B-1----:R-:W-:Y:S01]  /*4800*/  FMNMX.FTZ R8, R65, R58, !PT ;  /* 0x0000003a41087209 */ /* 0x002fe20007810000 */
[----:B------:R-:W-:-:S06]  /*4810*/  IMAD.U32 R65, RZ, RZ, UR10 ;  /* 0x0000000aff417e24 */ /* 0x000fcc000f8e00ff */
[----:B------:R-:W-:Y:S01]  /*4820*/  MUFU.EX2 R63, R63 ;  /* 0x0000003f003f7308 */ /* 0x000fe20000000800 */
[C---:B------:R-:W-:Y:S01]  /*4830*/  FSETP.NEU.FTZ.AND P2, PT, R8.reuse, -INF , PT ;  /* 0xff8000000800780b */ /* 0x040fe20003f5d000 */
[----:B------:R-:W-:Y:S01]  /*4840*/  FFMA.FTZ R58, R8, R65, -8 ;  /* 0xc1000000083a7423 */ /* 0x000fe20000010041 */
[----:B------:R-:W-:-:S04]  /*4850*/  FADD.FTZ R65, R2, R45 ;  /* 0x0000002d02417221 */ /* 0x000fc80000010000 */
[----:B------:R-:W-:Y:S01]  /*4860*/  FSEL R58, R58, RZ, P2 ;  /* 0x000000ff3a3a7208 */ /* 0x000fe20001000000 */
[----:B------:R-:W-:-:S01]  /*4870*/  FADD.FTZ R72, R46, R65 ;  /* 0x000000412e487221 */ /* 0x000fc20000010000 */
[----:B------:R-:W-:Y:S01]  /*4880*/  MUFU.EX2 R62, R62 ;  /* 0x0000003e003e7308 */ /* 0x000fe20000000800 */
        /* <DEDUP_REMOVED lines=9> */
[----:B---3--:R-:W-:Y:S01]  /*4920*/  FADD.FTZ R65, R47, R72 ;  /* 0x000000482f417221 */ /* 0x008fe20000010000 */
[----:B------:R-:W-:-:S01]  /*4930*/  FFMA.FTZ R24, R24, UR10, -R58 ;  /* 0x0000000a18187c23 */ /* 0x000fc2000801083a */
[--C-:B------:R-:W-:Y:S01]  /*4940*/  FFMA.FTZ R25, R25, UR10, -R58.reuse ;  /* 0x0000000a19197c23 */ /* 0x100fe2000801083a */
[----:B------:R-:W-:-:S01]  /*4950*/  FFMA.FTZ R26, R26, UR10, -R58 ;  /* 0x0000000a1a1a7c23 */ /* 0x000fc2000801083a */
[----:B------:R-:W-:Y:S01]  /*4960*/  FADD.FTZ R76, R44, R65 ;  /* 0x000000412c4c7221 */ /* 0x000fe20000010000 */
[----:B------:R-:W-:-:S01]  /*4970*/  FFMA.FTZ R27, R27, UR10, -R58 ;  /* 0x0000000a1b1b7c23 */ /* 0x000fc2000801083a */
[----:B------:R-:W1:Y:S01]  /*4980*/  MUFU.EX2 R12, R12 ;  /* 0x0000000c000c7308 */ /* 0x000e620000000800 */
[----:B------:R-:W-:-:S01]  /*4990*/  FFMA.FTZ R28, R28, UR10, -R58 ;  /* 0x0000000a1c1c7c23 */ /* 0x000fc2000801083a */
[----:B----4-:R-:W-:Y:S01]  /*49a0*/  FADD.FTZ R81, R49, R76 ;  /* 0x0000004c31517221 */ /* 0x010fe20000010000 */
[----:B------:R-:W-:-:S01]  /*49b0*/  FFMA.FTZ R29, R29, UR10, -R58 ;  /* 0x0000000a1d1d7c23 */ /* 0x000fc2000801083a */
[--C-:B------:R-:W-:Y:S01]  /*49c0*/  FFMA.FTZ R30, R30, UR10, -R58.reuse ;  /* 0x0000000a1e1e7c23 */ /* 0x100fe2000801083a */
[----:B------:R-:W-:-:S01]  /*49d0*/  FFMA.FTZ R31, R31, UR10, -R58 ;  /* 0x0000000a1f1f7c23 */ /* 0x000fc2000801083a */
[----:B-----5:R-:W-:Y:S01]  /*49e0*/  FADD.FTZ R76, R48, R81 ;  /* 0x00000051304c7221 */ /* 0x020fe20000010000 */
[----:B------:R-:W-:-:S01]  /*49f0*/  FFMA.FTZ R32, R32, UR10, -R58 ;  /* 0x0000000a20207c23 */ /* 0x000fc2000801083a */
[----:B------:R-:W2:Y:S01]  /*4a00*/  MUFU.EX2 R13, R13 ;  /* 0x0000000d000d7308 */ /* 0x000ea20000000800 */
[----:B------:R-:W-:-:S01]  /*4a10*/  FFMA.FTZ R33, R33, UR10, -R58 ;  /* 0x0000000a21217c23 */ /* 0x000fc2000801083a */
[C---:B------:R-:W-:Y:S01]  /*4a20*/  FADD.FTZ R81, R69.reuse, R76 ;  /* 0x0000004c45517221 */ /* 0x040fe20000010000 */
[----:B------:R-:W-:Y:S01]  /*4a30*/  F2FP.SATFINITE.E4M3.F32.PACK_AB_MERGE_C R69, R69, R48, RZ ;  /* 0x000000304545723e */ /* 0x000fe200048070ff */
[--C-:B------:R-:W-:Y:S01]  /*4a40*/  FFMA.FTZ R34, R34, UR10, -R58.reuse ;  /* 0x0000000a22227c23 */ /* 0x100fe2000801083a */
[----:B------:R-:W-:-:S01]  /*4a50*/  FFMA.FTZ R35, R35, UR10, -R58 ;  /* 0x0000000a23237c23 */ /* 0x000fc2000801083a */
[----:B------:R-:W-:Y:S01]  /*4a60*/  FADD.FTZ R76, R50, R81 ;  /* 0x00000051324c7221 */ /* 0x000fe20000010000 */
[----:B------:R-:W-:Y:S01]  /*4a70*/  F2FP.SATFINITE.E4M3.F32.PACK_AB_MERGE_C R198, R49, R44, R69 ;  /* 0x0000002c31c6723e */ /* 0x000fe20004807045 */
[----:B------:R-:W3:Y:S01]  /*4a80*/  MUFU.EX2 R14, R14 ;  /* 0x0000000e000e7308 */ /* 0x000ee20000000800 */
[----:B-1----:R-:W-:-:S01]  /*4a90*/  FADD.FTZ R72, R77, R12 ;  /* 0x0000000c4d487221 */ /* 0x002fc20000010000 */
[----:B------:R-:W-:Y:S01]  /*4aa0*/  FADD.FTZ R81, R51, R76 ;  /* 0x0000004c33517221 */ /* 0x000fe20000010000 */
[----:B------:R-:W-:Y:S01]  /*4ab0*/  F2FP.SATFINITE.E4M3.F32.PACK_AB_MERGE_C R76, R47, R46, RZ ;  /* 0x0000002e2f4c723e */ /* 0x000fe200048070ff */
[--C-:B------:R-:W-:Y:S01]  /*4ac0*/  FFMA.FTZ R36, R36, UR10, -R58.reuse ;  /* 0x0000000a24247c23 */ /* 0x100fe2000801083a */
[----:B------:R-:W-:-:S01]  /*4ad0*/  FFMA.FTZ R43, R43, UR10, -R58 ;  /* 0x0000000a2b2b7c23 */ /* 0x000fc2000801083a */
[----:B------:R-:W-:Y:S01]  /*4ae0*/  FFMA.FTZ R39, R39, UR10, -R58 ;  /* 0x0000000a27277c23 */ /* 0x000fe2000801083a */
[----:B------:R-:W-:Y:S01]  /*4af0*/  F2FP.SATFINITE.E4M3.F32.PACK_AB_MERGE_C R196, R45, R2, R76 ;  /* 0x000000022dc4723e */ /* 0x000fe2000480704c */
        /* <DEDUP_REMOVED lines=13> */
[----:B------:R-:W-:-:S03]  /*4bd0*/  FFMA.FTZ R57, R57, UR10, -R58 ;  /* 0x0000000a39397c23 */ /* 0x000fc6000801083a */
[----:B------:R-:W3:Y:S01]  /*4be0*/  MUFU.EX2 R21, R21 ;  /* 0x0000001500157308 */ /* 0x000ee20000000800 */
[----:B-1----:R-:W-:-:S07]  /*4bf0*/  FADD.FTZ R65, R15, R72 ;  /* 0x000000480f417221 */ /* 0x002fce0000010000 */
[----:B------:R-:W1:Y:S01]  /*4c00*/  MUFU.EX2 R24, R24 ;  /* 0x0000001800187308 */ /* 0x000e620000000800 */
[----:B--2---:R-:W-:-:S07]  /*4c10*/  FADD.FTZ R72, R20, R65 ;  /* 0x0000004114487221 */ /* 0x004fce0000010000 */
[----:B------:R-:W2:Y:S01]  /*4c20*/  MUFU.EX2 R25, R25 ;  /* 0x0000001900197308 */ /* 0x000ea20000000800 */
[----:B---3--:R-:W-:-:S01]  /*4c30*/  FADD.FTZ R65, R21, R72 ;  /* 0x0000004815417221 */ /* 0x008fc20000010000 */
[----:B------:R-:W-:Y:S01]  /*4c40*/  FADD.FTZ R72, R78, R81 ;  /* 0x000000514e487221 */ /* 0x000fe20000010000 */
[----:B------:R-:W-:-:S04]  /*4c50*/  F2FP.SATFINITE.E4M3.F32.PACK_AB_MERGE_C R78, R79, R78, RZ ;  /* 0x0000004e4f4e723e */ /* 0x000fc800048070ff */
[----:B------:R-:W-:Y:S01]  /*4c60*/  F2FP.SATFINITE.E4M3.F32.PACK_AB_MERGE_C R192, R51, R50, R78 ;  /* 0x0000003233c0723e */ /* 0x000fe2000480704e */
[----:B------:R-:W3:Y:S01]  /*4c70*/  MUFU.EX2 R26, R26 ;  /* 0x0000001a001a7308 */ /* 0x000ee20000000800 */
[----:B-1----:R-:W-:-:S01]  /*4c80*/  FADD.FTZ R46, R24, R65 ;  /* 0x00000041182e7221 */ /* 0x002fc20000010000 */
[----:B------:R-:W-:Y:S01]  /*4c90*/  FADD.FTZ R65, R79, R72 ;  /* 0x000000484f417221 */ /* 0x000fe20000010000 */
[----:B------:R-:W-:-:S03]  /*4ca0*/  F2FP.SATFINITE.E4M3.F32.PACK_AB_MERGE_C R21, R24, R21, RZ ;  /* 0x000000151815723e */ /* 0x000fc600048070ff */
[----:B------:R-:W-:Y:S01]  /*4cb0*/  FADD.FTZ R48, R52, R65 ;  /* 0x0000004134307221 */ /* 0x000fe20000010000 */
[----:B------:R-:W-:Y:S01]  /*4cc0*/  F2FP.SATFINITE.E4M3.F32.PACK_AB_MERGE_C R199, R20, R15, R21 ;  /* 0x0000000f14c7723e */ /* 0x000fe20004807015 */
[----:B------:R-:W1:Y:S01]  /*4cd0*/  MUFU.EX2 R27, R27 ;  /* 0x0000001b001b7308 */ /* 0x000e620000000800 */
[----:B--2---:R-:W-:-:S07]  /*4ce0*/  FADD.FTZ R47, R25, R46 ;  /* 0x0000002e192f7221 */ /* 0x004fce0000010000 */
[----:B------:R-:W2:Y:S01]  /*4cf0*/  MUFU.EX2 R28, R28 ;  /* 0x0000001c001c7308 */ /* 0x000ea20000000800 */
[----:B---3--:R-:W-:-:S01]  /*4d00*/  FADD.FTZ R46, R26, R47 ;  /* 0x0000002f1a2e7221 */ /* 0x008fc20000010000 */
[----:B------:R-:W-:-:S04]  /*4d10*/  FADD.FTZ R47, R71, R48 ;  /* 0x00000030472f7221 */ /* 0x000fc80000010000 */
[----:B------:R-:W-:Y:S01]  /*4d20*/  FADD.FTZ R44, R74, R47 ;  /* 0x0000002f4a2c7221 */ /* 0x000fe20000010000 */
[----:B------:R-:W-:Y:S01]  /*4d30*/  F2FP.SATFINITE.E4M3.F32.PACK_AB_MERGE_C R74, R75, R74, RZ ;  /* 0x0000004a4b4a723e */ /* 0x000fe200048070ff */
[----:B------:R-:W3:Y:S01]  /*4d40*/  MUFU.EX2 R29, R29 ;  /* 0x0000001d001d7308 */ /* 0x000ee20000000800 */
[----:B-1----:R-:W-:-:S01]  /*4d50*/  FADD.FTZ R45, R27, R46 ;  /* 0x0000002e1b2d7221 */ /* 0x002fc20000010000 */
[----:B------:R-:W-:Y:S01]  /*4d60*/  FADD.FTZ R75, R75, R44 ;  /* 0x0000002c4b4b7221 */ /* 0x000fe20000010000 */
[----:B------:R-:W-:-:S03]  /*4d70*/  F2FP.SATFINITE.E4M3.F32.PACK_AB_MERGE_C R194, R71, R52, R74 ;  /* 0x0000003447c2723e */ /* 0x000fc6000480704a */
[----:B------:R-:W-:Y:S02]  /*4d80*/  FADD.FTZ R46, R70, R75 ;  /* 0x0000004b462e7221 */ /* 0x000fe40000010000 */
[----:B------:R-:W1:Y:S01]  /*4d90*/  MUFU.EX2 R30, R30 ;  /* 0x0000001e001e7308 */ /* 0x000e620000000800 */
[----:B--2---:R-:W-:-:S01]  /*4da0*/  FADD.FTZ R2, R28, R45 ;  /* 0x0000002d1c027221 */ /* 0x004fc20000010000 */
[----:B------:R-:W-:Y:S01]  /*4db0*/  FADD.FTZ R47, R73, R46 ;  /* 0x0000002e492f7221 */ /* 0x000fe20000010000 */
[----:B------:R-:W-:Y:S02]  /*4dc0*/  F2FP.SATFINITE.E4M3.F32.PACK_AB_MERGE_C R46, R67, R68, RZ ;  /* 0x00000044432e723e */ /* 0x000fe400048070ff */
[----:B------:R-:W-:Y:S01]  /*4dd0*/  F2FP.SATFINITE.E4M3.F32.PACK_AB_MERGE_C R27, R28, R27, RZ ;  /* 0x0000001b1c1b723e */ /* 0x000fe200048070ff */
[----:B------:R-:W-:-:S01]  /*4de0*/  FADD.FTZ R68, R68, R47 ;  /* 0x0000002f44447221 */ /* 0x000fc20000010000 */
[----:B------:R-:W-:Y:S01]  /*4df0*/  F2FP.SATFINITE.E4M3.F32.PACK_AB_MERGE_C R188, R73, R70, R46 ;  /* 0x0000004649bc723e */ /* 0x000fe2000480702e */
[----:B------:R-:W2:Y:S01]  /*4e00*/  MUFU.EX2 R31, R31 ;  /* 0x0000001f001f7308 */ /* 0x000ea20000000800 */
[----:B---3--:R-:W-:-:S01]  /*4e10*/  FADD.FTZ R45, R29, R2 ;  /* 0x000000021d2d7221 */ /* 0x008fc20000010000 */
[----:B------:R-:W-:Y:S01]  /*4e20*/  FADD.FTZ R68, R67, R68 ;  /* 0x0000004443447221 */ /* 0x000fe20000010000 */
[----:B------:R-:W-:-:S05]  /*4e30*/  F2FP.SATFINITE.E4M3.F32.PACK_AB_MERGE_C R193, R26, R25, R27 ;  /* 0x000000191ac1723e */ /* 0x000fca000480701b */
[----:B------:R-:W3:Y:S01]  /*4e40*/  MUFU.EX2 R32, R32 ;  /* 0x0000002000207308 */ /* 0x000ee20000000800 */
[----:B-1----:R-:W-:-:S07]  /*4e50*/  FADD.FTZ R44, R30, R45 ;  /* 0x0000002d1e2c7221 */ /* 0x002fce0000010000 */
[----:B------:R-:W1:Y:S01]  /*4e60*/  MUFU.EX2 R33, R33 ;  /* 0x0000002100217308 */ /* 0x000e620000000800 */
[----:B--2---:R-:W-:-:S07]  /*4e70*/  FADD.FTZ R45, R31, R44 ;  /* 0x0000002c1f2d7221 */ /* 0x004fce0000010000 */
[----:B------:R-:W2:Y:S01]  /*4e80*/  MUFU.EX2 R34, R34 ;  /* 0x0000002200227308 */ /* 0x000ea20000000800 */
[----:B---3--:R-:W-:-:S01]  /*4e90*/  FADD.FTZ R44, R32, R45 ;  /* 0x0000002d202c7221 */ /* 0x008fc20000010000 */
[----:B------:R-:W-:Y:S02]  /*4ea0*/  F2FP.SATFINITE.E4M3.F32.PACK_AB_MERGE_C R45, R60, R61, RZ ;  /* 0x0000003d3c2d723e */ /* 0x000fe400048070ff */
[----:B------:R-:W-:Y:S02]  /*4eb0*/  F2FP.SATFINITE.E4M3.F32.PACK_AB_MERGE_C R31, R32, R31, RZ ;  /* 0x0000001f201f723e */ /* 0x000fe400048070ff */
[----:B------:R-:W-:Y:S01]  /*4ec0*/  F2FP.SATFINITE.E4M3.F32.PACK_AB_MERGE_C R190, R62, R63, R45 ;  /* 0x0000003f3ebe723e */ /* 0x000fe2000480702d */
[----:B------:R-:W-:-:S01]  /*4ed0*/  FADD.FTZ R63, R63, R68 ;  /* 0x000000443f3f7221 */ /* 0x000fc20000010000 */
[----:B------:R-:W3:Y:S01]  /*4ee0*/  MUFU.EX2 R35, R35 ;  /* 0x0000002300237308 */ /* 0x000ee20000000800 */
[----:B------:R-:W-:Y:S02]  /*4ef0*/  F2FP.SATFINITE.E4M3.F32.PACK_AB_MERGE_C R195, R30, R29, R31 ;  /* 0x0000001d1ec3723e */ /* 0x000fe4000480701f */
[----:B------:R-:W-:-:S04]  /*4f00*/  FADD.FTZ R62, R62, R63 ;  /* 0x0000003f3e3e7221 */ /* 0x000fc80000010000 */
[----:B------:R-:W-:Y:S01]  /*4f10*/  FADD.FTZ R61, R61, R62 ;  /* 0x0000003e3d3d7221 */ /* 0x000fe20000010000 */
[----:B------:R-:W4:Y:S03]  /*4f20*/  MUFU.EX2 R36, R36 ;  /* 0x0000002400247308 */ /* 0x000f260000000800 */
[----:B------:R-:W-:-:S05]  /*4f30*/  FADD.FTZ R60, R60, R61 ;  /* 0x0000003d3c3c7221 */ /* 0x000fca0000010000 */
[----:B------:R-:W5:Y:S08]  /*4f40*/  MUFU.EX2 R43, R43 ;  /* 0x0000002b002b7308 */ /* 0x000f700000000800 */
[----:B------:R1:W-:Y:S08]  /*4f50*/  MUFU.EX2 R2, R39 ;  /* 0x0000002700027308 */ /* 0x0003f00000000800 */
[----:B------:R-:W5:Y:S01]  /*4f60*/  MUFU.EX2 R42, R42 ;  /* 0x0000002a002a7308 */ /* 0x000f620000000800 */
[----:B-1----:R-:W-:-:S04]  /*4f70*/  FADD.FTZ R39, R33, R44 ;  /* 0x0000002c21277221 */ /* 0x002fc80000010000 */
[----:B--2---:R-:W-:-:S03]  /*4f80*/  FADD.FTZ R44, R34, R39 ;  /* 0x00000027222c7221 */ /* 0x004fc60000010000 */
[----:B------:R-:W1:Y:S01]  /*4f90*/  MUFU.EX2 R38, R38 ;  /* 0x0000002600267308 */ /* 0x000e620000000800 */
[----:B---3--:R-:W-:-:S01]  /*4fa0*/  FADD.FTZ R39, R35, R44 ;  /* 0x0000002c23277221 */ /* 0x008fc20000010000 */
[----:B----4-:R-:W-:-:S03]  /*4fb0*/  F2FP.SATFINITE.E4M3.F32.PACK_AB_MERGE_C R35, R36, R35, RZ ;  /* 0x000000232423723e */ /* 0x010fc600048070ff */
[----:B------:R-:W-:Y:S01]  /*4fc0*/  FADD.FTZ R44, R36, R39 ;  /* 0x00000027242c7221 */ /* 0x000fe20000010000 */
[----:B------:R-:W-:Y:S02]  /*4fd0*/  F2FP.SATFINITE.E4M3.F32.PACK_AB_MERGE_C R39, R14, R13, RZ ;  /* 0x0000000d0e27723e */ /* 0x000fe400048070ff */
[----:B------:R-:W-:Y:S01]  /*4fe0*/  MUFU.EX2 R66, R66 ;  /* 0x0000004200427308 */ /* 0x000fe20000000800 */
[----:B-----5:R-:W-:-:S01]  /*4ff0*/  FADD.FTZ R13, R43, R44 ;  /* 0x0000002c2b0d7221 */ /* 0x020fc20000010000 */
[----:B------:R-:W-:Y:S02]  /*5000*/  F2FP.SATFINITE.E4M3.F32.PACK_AB_MERGE_C R197, R12, R77, R39 ;  /* 0x0000004d0cc5723e */ /* 0x000fe40004807027 */
[----:B------:R-:W-:Y:S01]  /*5010*/  F2FP.SATFINITE.E4M3.F32.PACK_AB_MERGE_C R189, R34, R33, R35 ;  /* 0x0000002122bd723e */ /* 0x000fe20004807023 */
[----:B------:R-:W-:-:S03]  /*5020*/  FADD.FTZ R13, R42, R13 ;  /* 0x0000000d2a0d7221 */ /* 0x000fc60000010000 */
[----:B------:R-:W2:Y:S01]  /*5030*/  MUFU.EX2 R11, R11 ;  /* 0x0000000b000b7308 */ /* 0x000ea20000000800 */
[----:B-1----:R-:W-:-:S07]  /*5040*/  FADD.FTZ R14, R38, R13 ;  /* 0x0000000d260e7221 */ /* 0x002fce0000010000 */
[----:B------:R-:W1:Y:S08]  /*5050*/  MUFU.EX2 R37, R37 ;  /* 0x0000002500257308 */ /* 0x000e700000000800 */
[----:B------:R-:W-:Y:S01]  /*5060*/  MUFU.EX2 R59, R59 ;  /* 0x0000003b003b7308 */ /* 0x000fe20000000800 */
[----:B--2---:R-:W-:-:S07]  /*5070*/  F2FP.SATFINITE.E4M3.F32.PACK_AB_MERGE_C R24, R11, R66, RZ ;  /* 0x000000420b18723e */ /* 0x004fce00048070ff */
[----:B------:R-:W2:Y:S01]  /*5080*/  MUFU.EX2 R64, R64 ;  /* 0x0000004000407308 */ /* 0x000ea20000000800 */
[----:B-1----:R-:W-:-:S01]  /*5090*/  FADD.FTZ R14, R37, R14 ;  /* 0x0000000e250e7221 */ /* 0x002fc20000010000 */
[----:B------:R-:W-:-:S04]  /*50a0*/  F2FP.SATFINITE.E4M3.F32.PACK_AB_MERGE_C R37, R37, R38, RZ ;  /* 0x000000262525723e */ /* 0x000fc800048070ff */
[----:B------:R-:W-:Y:S02]  /*50b0*/  F2FP.SATFINITE.E4M3.F32.PACK_AB_MERGE_C R191, R42, R43, R37 ;  /* 0x0000002b2abf723e */ /* 0x000fe40004807025 */
[----:B------:R-:W1:Y:S08]  /*50c0*/  MUFU.EX2 R41, R41 ;  /* 0x0000002900297308 */ /* 0x000e700000000800 */
[----:B------:R-:W3:Y:S01]  /*50d0*/  MUFU.EX2 R40, R40 ;  /* 0x0000002800287308 */ /* 0x000ee20000000800 */
[----:B--2---:R-:W-:Y:S01]  /*50e0*/  F2FP.SATFINITE.E4M3.F32.PACK_AB_MERGE_C R184, R64, R59, R24 ;  /* 0x0000003b40b8723e */ /* 0x004fe20004807018 */
[----:B------:R-:W-:-:S04]  /*50f0*/  FADD.FTZ R59, R59, R60 ;  /* 0x0000003c3b3b7221 */ /* 0x000fc80000010000 */
[----:B------:R-:W-:Y:S02]  /*5100*/  FADD.FTZ R59, R64, R59 ;  /* 0x0000003b403b7221 */ /* 0x000fe40000010000 */
[----:B------:R-:W-:Y:S01]  /*5110*/  MUFU.EX2 R5, R5 ;  /* 0x0000000500057308 */ /* 0x000fe20000000800 */
[----:B-1----:R-:W-:-:S01]  /*5120*/  FADD.FTZ R13, R41, R14 ;  /* 0x0000000e290d7221 */ /* 0x002fc20000010000 */
[----:B------:R-:W-:-:S03]  /*5130*/  FADD.FTZ R66, R66, R59 ;  /* 0x0000003b42427221 */ /* 0x000fc60000010000 */
[----:B------:R-:W-:Y:S01]  /*5140*/  FADD.FTZ R13, R2, R13 ;  /* 0x0000000d020d7221 */ /* 0x000fe20000010000 */
[----:B------:R-:W-:-:S02]  /*5150*/  FADD.FTZ R11, R11, R66 ;  /* 0x000000420b0b7221 */ /* 0x000fc40000010000 */
        /* <DEDUP_REMOVED lines=8> */
[----:B------:R-:W-:Y:S01]  /*51e0*/  F2FP.SATFINITE.E4M3.F32.PACK_AB_MERGE_C R185, R2, R41, R40 ;  /* 0x0000002902b9723e */ /* 0x000fe20004807028 */
[----:B------:R-:W-:Y:S01]  /*51f0*/  VIADD R2, R88, 0xfffffffe ;  /* 0xfffffffe58027836 */ /* 0x000fe20000000000 */
[----:B------:R-:W2:Y:S08]  /*5200*/  MUFU.EX2 R55, R55 ;  /* 0x0000003700377308 */ /* 0x000eb00000000800 */
[----:B------:R-:W3:Y:S01]  /*5210*/  MUFU.EX2 R54, R54 ;  /* 0x0000003600367308 */ /* 0x000ee20000000800 */
[----:B-1----:R-:W-:Y:S01]  /*5220*/  F2FP.SATFINITE.E4M3.F32.PACK_AB_MERGE_C R186, R9, R10, R13 ;  /* 0x0000000a09ba723e */ /* 0x002fe2000480700d */
[----:B------:R-:W-:-:S04]  /*5230*/  FADD.FTZ R10, R10, R11 ;  /* 0x0000000b0a0a7221 */ /* 0x000fc80000010000 */
[----:B------:R-:W-:Y:S02]  /*5240*/  FADD.FTZ R10, R9, R10 ;  /* 0x0000000a090a7221 */ /* 0x000fe40000010000 */
[----:B------:R-:W-:Y:S01]  /*5250*/  MUFU.EX2 R56, R56 ;  /* 0x0000003800387308 */ /* 0x000fe20000000800 */
[----:B--2---:R-:W-:-:S01]  /*5260*/  FADD.FTZ R11, R55, R12 ;  /* 0x0000000c370b7221 */ /* 0x004fc20000010000 */
[----:B------:R-:W-:-:S04]  /*5270*/  FADD.FTZ R5, R5, R10 ;  /* 0x0000000a05057221 */ /* 0x000fc80000010000 */
[----:B------:R-:W-:Y:S02]  /*5280*/  FADD.FTZ R6, R6, R5 ;  /* 0x0000000506067221 */ /* 0x000fe40000010000 */
[----:B------:R-:W1:Y:S01]  /*5290*/  MUFU.EX2 R57, R57 ;  /* 0x0000003900397308 */ /* 0x000e620000000800 */
[----:B---3--:R-:W-:-:S01]  /*52a0*/  FADD.FTZ R11, R54, R11 ;  /* 0x0000000b360b7221 */ /* 0x008fc20000010000 */
[----:B-1----:R-:W-:-:S03]  /*52b0*/  F2FP.SATFINITE.E4M3.F32.PACK_AB_MERGE_C R9, R57, R56, RZ ;  /* 0x000000383909723e */ /* 0x002fc600048070ff */
[----:B------:R-:W-:Y:S01]  /*52c0*/  FADD.FTZ R56, R56, R11 ;  /* 0x0000000b38387221 */ /* 0x000fe20000010000 */
[----:B------:R-:W-:-:S03]  /*52d0*/  F2FP.SATFINITE.E4M3.F32.PACK_AB_MERGE_C R187, R54, R55, R9 ;  /* 0x0000003736bb723e */ /* 0x000fc60004807009 */
[----:B------:R-:W-:Y:S01]  /*52e0*/  FADD.FTZ R5, R57, R56 ;  /* 0x0000003839057221 */ /* 0x000fe20000010000 */
        /* <DEDUP_REMOVED lines=12> */
.L_x_3687:
[----:B------:R-:W-:-:S11]  /*53b0*/  UISETP.NE.AND UP1, UPT, UR7, 0x1, UPT ;  /* 0x000000010700788c */ /* 0x000fd6000bf25270 */
[----:B------:R-:W-:Y:S02]  /*53c0*/  @UP1 ULDC.64 UR14, c[0x0][0x9e8] ;  /* 0x00027a00000e1ab9 */ /* 0x000fe40000000a00 */
[----:B------:R-:W-:-:S04]  /*53d0*/  UIMAD.WIDE.U32 UR18, UR11, UR14, URZ ;  /* 0x0000000e0b1272a5 */ /* 0x000fc8000f8e003f */
[----:B------:R-:W-:-:S12]  /*53e0*/  @UP1 USHF.R.U32.HI UR11, URZ, UR15, UR19 ;  /* 0x0000000f3f0b1299 */ /* 0x000fd80008011613 */
.L_x_3688:
[----:B------:R-:W-:-:S04]  /*53f0*/  UIMAD UR7, UR11, UR7, UR7 ;  /* 0x000000070b0772a4 */ /* 0x000fc8000f8e0207 */
[----:B------:R-:W-:-:S04]  /*5400*/  UISETP.LT.AND UP1, UPT, UR6, UR7, UPT ;  /* 0x000000070600728c */ /* 0x000fc8000bf21270 */
[----:B------:R-:W-:-:S12]  /*5410*/  USEL UR6, UR6, UR7, UP1 ;  /* 0x0000000706067287 */ /* 0x000fd80008800000 */
.L_x_3686:
        /* <DEDUP_REMOVED lines=62> */
.L_x_3707:
        /* <DEDUP_REMOVED lines=9> */
.L_x_3691:
[----:B------:R-:W-:Y:S01]  /*5890*/  ULEA UR6, UR54, UR39, 0x3 ;  /* 0x0000002736067291 */ /* 0x000fe2000f8e183f */
[----:B------:R-:W-:-:S05]  /*58a0*/  IMAD.U32 R10, RZ, RZ, UR35 ;  /* 0x00000023ff0a7e24 */ /* 0x000fca000f8e00ff */
[----:B------:R-:W-:-:S04]  /*58b0*/  SHF.L.U32 R10, R10, 0x1f, RZ ;  /* 0x0000001f0a0a7819 */ /* 0x000fc800000006ff */
[----:B------:R1:W2:Y:S01]  /*58c0*/  SYNCS.PHASECHK.TRANS64.TRYWAIT P2, [UR6+0x2a830], R10 ;  /* 0x02a8300aff0075a7 */ /* 0x0002a20008040146 */
[----:B------:R-:W-:Y:S05]  /*58d0*/  @!P0 BRA `(.L_x_3692) ;  /* 0x0000000000048947 */ /* 0x000fea0003800000 */
[----:B------:R-:W-:Y:S01]  /*58e0*/  BPT.TRAP 0x1 ;  /* 0x000000040000795c */ /* 0x000fe20000300000 */
.L_x_3692:
[----:B--2---:R-:W-:Y:S05]  /*58f0*/  @P2 BRA `(.L_x_3690) ;  /* 0x0000000000082947 */ /* 0x004fea0003800000 */
[----:B------:R-:W2:Y:S02]  /*5900*/  SYNCS.PHASECHK.TRANS64.TRYWAIT P2, [UR6+0x2a830], R10 ;  /* 0x02a8300aff0075a7 */ /* 0x000ea40008040146 */
[----:B--2---:R-:W-:Y:S05]  /*5910*/  @!P2 BRA `(.L_x_3693) ;  /* 0x000001080048a947 */ /* 0x004fea0003800000 */
.L_x_3690:
[----:B--2---:R-:W2:Y:S01]  /*5920*/  S2R R11, SR_TID.X ;  /* 0x00000000000b7919 */ /* 0x004ea20000002100 */
[----:B------:R-:W-:Y:S01]  /*5930*/  UIMAD UR26, UR54, 0x600, UR28 ;  /* 0x00000600361a78a4 */ /* 0x000fe2000f8e021c */
        /* <DEDUP_REMOVED lines=35> */
.L_x_3695:
[----:B------:R-:W-:Y:S01]  /*5b70*/  ULEA UR6, UR49, UR39, 0x3 ;  /* 0x0000002731067291 */ /* 0x000fe2000f8e183f */
[----:B------:R-:W-:-:S05]  /*5b80*/  IMAD.U32 R10, RZ, RZ, UR36 ;  /* 0x00000024ff0a7e24 */ /* 0x000fca000f8e00ff */
[----:B------:R-:W-:-:S04]  /*5b90*/  SHF.L.U32 R10, R10, 0x1f, RZ ;  /* 0x0000001f0a0a7819 */ /* 0x000fc800000006ff */
[----:B------:R1:W2:Y:S01]  /*5ba0*/  SYNCS.PHASECHK.TRANS64.TRYWAIT P2, [UR6+0x2a850], R10 ;  /* 0x02a8500aff0075a7 */ /* 0x0002a20008040146 */
[----:B------:R-:W-:Y:S05]  /*5bb0*/  @!P0 BRA `(.L_x_3696) ;  /* 0x0000000000048947 */ /* 0x000fea0003800000 */
[----:B------:R-:W-:Y:S01]  /*5bc0*/  BPT.TRAP 0x1 ;  /* 0x000000040000795c */ /* 0x000fe20000300000 */
.L_x_3696:
[----:B--2---:R-:W-:Y:S05]  /*5bd0*/  @P2 BRA `(.L_x_3694) ;  /* 0x0000000000082947 */ /* 0x004fea0003800000 */
[----:B------:R-:W2:Y:S02]  /*5be0*/  SYNCS.PHASECHK.TRANS64.TRYWAIT P2, [UR6+0x2a850], R10 ;  /* 0x02a8500aff0075a7 */ /* 0x000ea40008040146 */
[----:B--2---:R-:W-:Y:S05]  /*5bf0*/  @!P2 BRA `(.L_x_3697) ;  /* 0x0000010400a8a947 */ /* 0x004fea0003800000 */
.L_x_3694:
[----:B------:R-:W-:Y:S01]  /*5c00*/  UIADD3 UR6, UR39, 0x400, URZ ;  /* 0x0000040027067890 */ /* 0x000fe2000fffe03f */
[----:B------:R-:W-:Y:S01]  /*5c10*/  WARPGROUP.ARRIVE ;  /* 0x00000000000079c5 */ /* 0x000fe20000000000 */
[----:B------:R-:W-:-:S05]  /*5c20*/  UMOV UR7, 0x40000040 ;  /* 0x4000004000077882 */ /* 0x000fca0000000000 */
[----:B------:R-:W3:Y:S01]  /*5c30*/  S2R R209, SR_TID.X ;  /* 0x0000000000d17919 */ /* 0x000ee20000002100 */
[----:B------:R-:W-:Y:S01]  /*5c40*/  USHF.R.U32.HI UR6, URZ, 0x4, UR6 ;  /* 0x000000043f067899 */ /* 0x000fe20008011606 */
[C---:B-12---:R-:W-:Y:S01]  /*5c50*/  FMUL.FTZ R10, R0.reuse, R122 ;  /* 0x0000007a000a7220 */ /* 0x046fe20000410000 */
[C---:B------:R-:W-:Y:S01]  /*5c60*/  FMUL.FTZ R122, R0.reuse, R138 ;  /* 0x0000008a007a7220 */ /* 0x040fe20000410000 */
[C---:B------:R-:W-:Y:S01]  /*5c70*/  FMUL.FTZ R138, R0.reuse, R162 ;  /* 0x000000a2008a7220 */ /* 0x040fe20000410000 */
[----:B------:R-:W-:Y:S01]  /*5c80*/  ULOP3.LUT UR6, UR6, 0x3fff, URZ, 0xc0, !UPT ;  /* 0x00003fff06067892 */ /* 0x000fe2000f8ec03f */
[----:B------:R-:W-:Y:S01]  /*5c90*/  FMUL.FTZ R162, R0, R168 ;  /* 0x000000a800a27220 */ /* 0x000fe20000410000 */
[----:B------:R-:W-:Y:S02]  /*5ca0*/  IMAD.SHL.U32 R168, R2, 0x80, RZ ;  /* 0x0000008002a87824 */ /* 0x000fe400078e00ff */
[C---:B------:R-:W-:Y:S01]  /*5cb0*/  FMUL.FTZ R13, R0.reuse, R121 ;  /* 0x00000079000d7220 */ /* 0x040fe20000410000 */
[----:B------:R-:W-:Y:S01]  /*5cc0*/  ULOP3.LUT UR6, UR6, 0x10000, URZ, 0xfc, !UPT ;  /* 0x0001000006067892 */ /* 0x000fe2000f8efc3f */
[C---:B------:R-:W-:Y:S01]  /*5cd0*/  FMUL.FTZ R12, R0.reuse, R120 ;  /* 0x00000078000c7220 */ /* 0x040fe20000410000 */
[C---:B------:R-:W-:Y:S01]  /*5ce0*/  FMUL.FTZ R121, R0.reuse, R135 ;  /* 0x0000008700797220 */ /* 0x040fe20000410000 */
[C---:B------:R-:W-:Y:S01]  /*5cf0*/  FMUL.FTZ R120, R0.reuse, R134 ;  /* 0x0000008600787220 */ /* 0x040fe20000410000 */
[----:B------:R-:W-:Y:S01]  /*5d00*/  UIMAD UR10, UR49, 0x600, UR6 ;  /* 0x00000600310a78a4 */ /* 0x000fe2000f8e0206 */
[C---:B------:R-:W-:Y:S01]  /*5d10*/  FMUL.FTZ R135, R0.reuse, R155 ;  /* 0x0000009b00877220 */ /* 0x040fe20000410000 */
        /* <DEDUP_REMOVED lines=9> */
[----:B------:R-:W-:Y:S01]  /*5db0*/  IADD3 R156, -R168, 0x1, RZ ;  /* 0x00000001a89c7810 */ /* 0x000fe20007ffe1ff */
        /* <DEDUP_REMOVED lines=55> */
[----:B------:R-:W-:Y:S01]  /*6130*/  QGMMA.64x192x32.F32.E4M3.E4M3 R24, R192, gdesc[UR4], R24, gsb0 ;  /* 0x02e00004c0187df3 */ /* 0x000fe20008000818 */
[----:B------:R-:W-:Y:S01]  /*6140*/  UIADD3 UR6, UR10, 0x4, URZ ;  /* 0x000000040a067890 */ /* 0x000fe2000fffe03f */
[C---:B------:R-:W-:Y:S01]  /*6150*/  FMUL.FTZ R198, R0.reuse, R149 ;  /* 0x0000009500c67220 */ /* 0x040fe20000410000 */
[----:B------:R-:W-:Y:S01]  /*6160*/  UMOV UR7, 0x40000040 ;  /* 0x4000004000077882 */ /* 0x000fe20000000000 */
[C---:B------:R-:W-:Y:S01]  /*6170*/  FMUL.FTZ R160, R0.reuse, R164 ;  /* 0x000000a400a07220 */ /* 0x040fe20000410000 */
[C---:B------:R-:W-:Y:S01]  /*6180*/  FMUL.FTZ R136, R0.reuse, R158 ;  /* 0x0000009e00887220 */ /* 0x040fe20000410000 */
        /* <DEDUP_REMOVED lines=30> */
[----:B------:R-:W-:Y:S02]  /*6370*/  IMAD.U32 R129, RZ, RZ, UR54 ;  /* 0x00000036ff817e24 */ /* 0x000fe4000f8e00ff */
[C---:B------:R-:W-:Y:S01]  /*6380*/  FMUL.FTZ R192, R0.reuse, R128 ;  /* 0x0000008000c07220 */ /* 0x040fe20000410000 */
[C---:B------:R-:W-:Y:S01]  /*6390*/  FMUL.FTZ R195, R0.reuse, R132 ;  /* 0x0000008400c37220 */ /* 0x040fe20000410000 */
[C---:B------:R-:W-:Y:S01]  /*63a0*/  FMUL.FTZ R194, R0.reuse, R133 ;  /* 0x0000008500c27220 */ /* 0x040fe20000410000 */
[----:B------:R-:W-:Y:S01]  /*63b0*/  QGMMA.64x192x32.F32.E4M3.E4M3 R24, R188, gdesc[UR4], R24, gsb0 ;  /* 0x02e00004bc187df3 */ /* 0x000fe20008000818 */
[----:B------:R-:W-:Y:S01]  /*63c0*/  UIADD3 UR6, UR10, 0x6, URZ ;  /* 0x000000060a067890 */ /* 0x000fe2000fffe03f */
[----:B------:R-:W-:Y:S01]  /*63d0*/  @!P1 LEA R129, R129, UR39, 0x3 ;  /* 0x0000002781819c11 */ /* 0x000fe2000f8e18ff */
[----:B------:R-:W-:Y:S01]  /*63e0*/  UMOV UR7, 0x40000040 ;  /* 0x4000004000077882 */ /* 0x000fe20000000000 */
[C---:B------:R-:W-:Y:S01]  /*63f0*/  FMUL.FTZ R132, R0.reuse, R150 ;  /* 0x0000009600847220 */ /* 0x040fe20000410000 */
[----:B------:R-:W-:Y:S01]  /*6400*/  IADD3 R128, -R209, 0xb, RZ ;  /* 0x0000000bd1807810 */ /* 0x000fe20007ffe1ff */
[----:B------:R-:W-:Y:S01]  /*6410*/  FMUL.FTZ R133, R0, R151 ;  /* 0x0000009700857220 */ /* 0x000fe20000410000 */
[----:B------:R-:W-:-:S02]  /*6420*/  @!P1 VIADD R129, R129, 0x2a840 ;  /* 0x0002a84081819836 */ /* 0x000fc40000000000 */
[----:B------:R-:W-:Y:S01]  /*6430*/  FMUL.FTZ R150, R0, R153 ;  /* 0x0000009900967220 */ /* 0x000fe20000410000 */
[----:B------:R-:W1:Y:S02]  /*6440*/  MUFU.TANH R192, R192 ;  /* 0x000000c000c07308 */ /* 0x000e640000002400 */
[----:B------:R-:W-:-:S06]  /*6450*/  @!P1 PRMT R129, RZ, 0x654, R129 ;  /* 0x00000654ff819816 */ /* 0x000fcc0000000081 */
        /* <DEDUP_REMOVED lines=50> */
.L_x_3700:
[----:B------:R-:W-:-:S05]  /*6780*/  IMAD.U32 R153, RZ, RZ, UR31 ;  /* 0x0000001fff997e24 */ /* 0x000fca000f8e00ff */
[----:B------:R-:W-:-:S13]  /*6790*/  ISETP.NE.AND P2, PT, R153, 0x1, PT ;  /* 0x000000019900780c */ /* 0x000fda0003f45270 */
[----:B------:R-:W1:Y:S01]  /*67a0*/  @P2 LDC.64 R128, c[0x0][0x9e8] ;  /* 0x00027a00ff802b82 */ /* 0x000e620000000a00 */
[----:B------:R-:W-:-:S04]  /*67b0*/  @P2 IMAD.IADD R151, R201, 0x1, R3 ;  /* 0x00000001c9972824 */ /* 0x000fc800078e0203 */
[----:B-1----:R-:W-:-:S04]  /*67c0*/  @P2 IMAD.HI.U32 R128, R151, R128, RZ ;  /* 0x0000008097802227 */ /* 0x002fc800078e00ff */
[----:B------:R-:W-:Y:S01]  /*67d0*/  IMAD.MOV.U32 R151, RZ, RZ, R9 ;  /* 0x000000ffff977224 */ /* 0x000fe200078e0009 */
[----:B------:R-:W-:-:S07]  /*67e0*/  @P2 SHF.R.U32.HI R151, RZ, R129, R128 ;  /* 0x00000081ff972219 */ /* 0x000fce0000011680 */
.L_x_3701:
[----:B------:R-:W-:Y:S05]  /*67f0*/  BSYNC B0 ;  /* 0x0000000000007941 */ /* 0x000fea0003800000 */
.L_x_3699:
[----:B------:R-:W-:-:S04]  /*6800*/  IMAD R129, R151, R153, -R168 ;  /* 0x0000009997817224 */ /* 0x000fc800078e0aa8 */
[----:B------:R-:W-:-:S05]  /*6810*/  IMAD R129, R16, -0x2, R129 ;  /* 0xfffffffe10817824 */ /* 0x000fca00078e0281 */
[----:B------:R-:W-:Y:S02]  /*6820*/  VIADDMNMX R172, R129, R153, R172, PT ;  /* 0x0000009981ac7246 */ /* 0x000fe400038001ac */
[----:B------:R-:W-:-:S07]  /*6830*/  VIMNMX R174, R174, R129, !PT ;  /* 0x00000081aeae7248 */ /* 0x000fce0007fe0100 */
.L_x_3698:
[----:B------:R-:W-:-:S04]  /*6840*/  ISETP.GT.AND P2, PT, R2, -0x1, PT ;  /* 0xffffffff0200780c */ /* 0x000fc80003f44270 */
[C---:B------:R-:W-:Y:S02]  /*6850*/  ISETP.GT.AND P5, PT, R174.reuse, RZ, P2 ;  /* 0x000000ffae00720c */ /* 0x040fe400017a4270 */
[----:B------:R-:W-:Y:S02]  /*6860*/  ISETP.GT.AND P4, PT, R174, 0x1, P2 ;  /* 0x00000001ae00780c */ /* 0x000fe40001784270 */
[C---:B------:R-:W-:Y:S02]  /*6870*/  ISETP.LT.OR P5, PT, R172.reuse, 0x1, P5 ;  /* 0x00000001ac00780c */ /* 0x040fe40002fa1670 */
[----:B------:R-:W-:Y:S02]  /*6880*/  ISETP.LT.OR P4, PT, R172, 0x2, P4 ;  /* 0x00000002ac00780c */ /* 0x000fe40002781670 */
[----:B------:R-:W-:Y:S02]  /*6890*/  FSEL R179, R12, -INF , !P5 ;  /* 0xff8000000cb37808 */ /* 0x000fe40006800000 */
[----:B------:R-:W-:-:S02]  /*68a0*/  ISETP.GT.AND P5, PT, R174, 0x10, P2 ;  /* 0x00000010ae00780c */ /* 0x000fc400017a4270 */
[----:B------:R-:W-:Y:S02]  /*68b0*/  ISETP.GT.AND P6, PT, R174, 0x8, P2 ;  /* 0x00000008ae00780c */ /* 0x000fe400017c4270 */
[----:B------:R-:W-:Y:S02]  /*68c0*/  ISETP.LT.OR P5, PT, R172, 0x11, P5 ;  /* 0x00000011ac00780c */ /* 0x000fe40002fa1670 */
[C---:B------:R-:W-:Y:S02]  /*68d0*/  ISETP.GT.AND P3, PT, R174.reuse, 0x9, P2 ;  /* 0x00000009ae00780c */ /* 0x040fe40001764270 */
[----:B------:R-:W-:Y:S02]  /*68e0*/  FSEL R177, R13, -INF , !P4 ;  /* 0xff8000000db17808 */ /* 0x000fe40006000000 */
[----:B------:R-:W-:Y:S02]  /*68f0*/  ISETP.GT.AND P4, PT, R174, 0x11, P2 ;  /* 0x00000011ae00780c */ /* 0x000fe40001784270 */
[----:B------:R-:W-:-:S02]  /*6900*/  FSEL R171, R192, -INF , !P5 ;  /* 0xff800000c0ab7808 */ /* 0x000fc40006800000 */
[----:B------:R-:W-:Y:S02]  /*6910*/  ISETP.GT.AND P5, PT, R174, 0x20, P2 ;  /* 0x00000020ae00780c */ /* 0x000fe400017a4270 */
[C---:B------:R-:W-:Y:S02]  /*6920*/  ISETP.LT.OR P6, PT, R172.reuse, 0x9, P6 ;  /* 0x00000009ac00780c */ /* 0x040fe400037c1670 */
[C---:B------:R-:W-:Y:S02]  /*6930*/  ISETP.LT.OR P3, PT, R172.reuse, 0xa, P3 ;  /* 0x0000000aac00780c */ /* 0x040fe40001f61670 */
[C---:B------:R-:W-:Y:S02]  /*6940*/  ISETP.LT.OR P4, PT, R172.reuse, 0x12, P4 ;  /* 0x00000012ac00780c */ /* 0x040fe40002781670 */
[----:B------:R-:W-:Y:S02]  /*6950*/  ISETP.LT.OR P5, PT, R172, 0x21, P5 ;  /* 0x00000021ac00780c */ /* 0x000fe40002fa1670 */
[----:B------:R-:W-:-:S02]  /*6960*/  FSEL R175, R124, -INF , !P6 ;  /* 0xff8000007caf7808 */ /* 0x000fc40007000000 */
[----:B------:R-:W-:Y:S02]  /*6970*/  FSEL R173, R125, -INF , !P3 ;  /* 0xff8000007dad7808 */ /* 0x000fe40005800000 */
[C---:B------:R-:W-:Y:S02]  /*6980*/  ISETP.GT.AND P6, PT, R174.reuse, 0x18, P2 ;  /* 0x00000018ae00780c */ /* 0x040fe400017c4270 */
        /* <DEDUP_REMOVED lines=12> */
[----:B------:R-:W-:Y:S02]  /*6a50*/  ISETP.GT.AND P3, PT, R174, 0x29, P2 ;  /* 0x00000029ae00780c */ /* 0x000fe40001764270 */
        /* <DEDUP_REMOVED lines=37> */
[----:B------:R-:W-:Y:S02]  /*6cb0*/  FSEL R157, R162, -INF , !P5 ;  /* 0xff800000a29d7808 */ /* 0x000fe40006800000 */
[----:B------:R-:W-:-:S02]  /*6cc0*/  ISETP.GT.AND P5, PT, R174, 0x70, P2 ;  /* 0x00000070ae00780c */ /* 0x000fc400017a4270 */
[C---:B------:R-:W-:Y:S02]  /*6cd0*/  ISETP.LT.OR P6, PT, R172.reuse, 0x59, P6 ;  /* 0x00000059ac00780c */ /* 0x040fe400037c1670 */
[C---:B------:R-:W-:Y:S02]  /*6ce0*/  ISETP.LT.OR P3, PT, R172.reuse, 0x5a, P3 ;  /* 0x0000005aac00780c */ /* 0x040fe40001f61670 */
[----:B------:R-:W-:Y:S02]  /*6cf0*/  ISETP.LT.OR P5, PT, R172, 0x71, P5 ;  /* 0x00000071ac00780c */ /* 0x000fe40002fa1670 */
[----:B------:R-:W-:Y:S02]  /*6d00*/  ISETP.GT.AND P4, PT, R174, 0x61, P2 ;  /* 0x00000061ae00780c */ /* 0x000fe40001784270 */
[----:B------:R-:W-:Y:S02]  /*6d10*/  FSEL R154, R160, -INF , !P6 ;  /* 0xff800000a09a7808 */ /* 0x000fe40007000000 */
        /* <DEDUP_REMOVED lines=8> */
[----:B------:R-:W-:Y:S01]  /*6da0*/  FSEL R159, R163, -INF , !P4 ;  /* 0xff800000a39f7808 */ /* 0x000fe20006000000 */
[----:B------:R-:W-:Y:S01]  /*6db0*/  IMAD.IADD R163, R4, 0x1, R176 ;  /* 0x0000000104a37824 */ /* 0x000fe200078e02b0 */
[----:B------:R-:W-:Y:S02]  /*6dc0*/  ISETP.GT.AND P4, PT, R174, 0x71, P2 ;  /* 0x00000071ae00780c */ /* 0x000fe40001784270 */
[----:B------:R-:W-:Y:S01]  /*6dd0*/  FSEL R160, R164, -INF , !P6 ;  /* 0xff800000a4a07808 */ /* 0x000fe20007000000 */
[----:B------:R-:W-:Y:S01]  /*6de0*/  IMAD.IADD R164, R4, 0x1, R178 ;  /* 0x0000000104a47824 */ /* 0x000fe200078e02b2 */
[----:B------:R-:W-:Y:S02]  /*6df0*/  FSEL R161, R165, -INF , !P3 ;  /* 0xff800000a5a17808 */ /* 0x000fe40005800000 */
[----:B------:R-:W-:-:S02]  /*6e00*/  ISETP.GT.AND P6, PT, R174, 0x78, P2 ;  /* 0x00000078ae00780c */ /* 0x000fc400017c4270 */
[----:B------:R-:W-:Y:S02]  /*6e10*/  ISETP.GT.AND P3, PT, R174, 0x79, P2 ;  /* 0x00000079ae00780c */ /* 0x000fe40001764270 */
[C---:B------:R-:W-:Y:S02]  /*6e20*/  ISETP.LT.OR P4, PT, R172.reuse, 0x72, P4 ;  /* 0x00000072ac00780c */ /* 0x040fe40002781670 */
[C---:B------:R-:W-:Y:S02]  /*6e30*/  ISETP.LT.OR P6, PT, R172.reuse, 0x79, P6 ;  /* 0x00000079ac00780c */ /* 0x040fe400037c1670 */
[----:B------:R-:W-:Y:S02]  /*6e40*/  ISETP.LT.OR P3, PT, R172, 0x7a, P3 ;  /* 0x0000007aac00780c */ /* 0x000fe40001f61670 */
        /* <DEDUP_REMOVED lines=16> */
.L_x_3704:
[----:B------:R-:W-:-:S05]  /*6f50*/  IMAD.U32 R170, RZ, RZ, UR31 ;  /* 0x0000001fffaa7e24 */ /* 0x000fca000f8e00ff */
[----:B------:R-:W-:-:S13]  /*6f60*/  ISETP.NE.AND P3, PT, R170, 0x1, PT ;  /* 0x00000001aa00780c */ /* 0x000fda0003f65270 */
[----:B------:R-:W1:Y:S02]  /*6f70*/  @P3 LDC.64 R12, c[0x0][0x9e8] ;  /* 0x00027a00ff0c3b82 */ /* 0x000e640000000a00 */
[----:B-1----:R-:W-:-:S05]  /*6f80*/  @P3 IMAD.HI.U32 R12, R169, R12, RZ ;  /* 0x0000000ca90c3227 */ /* 0x002fca00078e00ff */
[----:B------:R-:W-:-:S07]  /*6f90*/  @P3 SHF.R.U32.HI R169, RZ, R13, R12 ;  /* 0x0000000dffa93219 */ /* 0x000fce000001160c */
.L_x_3705:
[----:B------:R-:W-:Y:S05]  /*6fa0*/  BSYNC B0 ;  /* 0x0000000000007941 */ /* 0x000fea0003800000 */
.L_x_3703:
[----:B------:R-:W-:-:S04]  /*6fb0*/  IMAD R169, R169, R170, -R168 ;  /* 0x000000aaa9a97224 */ /* 0x000fc800078e0aa8 */
[----:B------:R-:W-:-:S05]  /*6fc0*/  IMAD R169, R16, -0x2, R169 ;  /* 0xfffffffe10a97824 */ /* 0x000fca00078e02a9 */
[----:B------:R-:W-:Y:S02]  /*6fd0*/  VIADDMNMX R163, R169, R170, R163, PT ;  /* 0x000000aaa9a37246 */ /* 0x000fe400038001a3 */
[----:B------:R-:W-:-:S07]  /*6fe0*/  VIMNMX R164, R164, R169, !PT ;  /* 0x000000a9a4a47248 */ /* 0x000fce0007fe0100 */
.L_x_3702:
        /* <DEDUP_REMOVED lines=9> */
[C---:B------:R-:W-:Y:S02]  /*7080*/  ISETP.GT.AND P5, PT, R164.reuse, 0x11, P2 ;  /* 0x00000011a400780c */ /* 0x040fe400017a4270 */
        /* <DEDUP_REMOVED lines=19> */
[----:B------:R-:W-:Y:S02]  /*71c0*/  ISETP.GT.AND P5, PT, R164, RZ, P2 ;  /* 0x000000ffa400720c */ /* 0x000fe400017a4270 */
        /* <DEDUP_REMOVED lines=9> */
[C---:B------:R-:W-:Y:S02]  /*7260*/  ISETP.LT.OR P4, PT, R163.reuse, 0x1a, P4 ;  /* 0x0000001aa300780c */ /* 0x040fe40002781670 */
[----:B------:R-:W-:Y:S02]  /*7270*/  FMNMX.FTZ R13, R128, R13, !PT ;  /* 0x0000000d800d7209 */ /* 0x000fe40007810000 */
        /* <DEDUP_REMOVED lines=19> */
[----:B------:R-:W-:-:S04]  /*73b0*/  FMNMX.FTZ R13, R165, R12, !PT ;  /* 0x0000000ca50d7209 */ /* 0x000fc80007810000 */
[----:B------:R-:W-:-:S04]  /*73c0*/  FMNMX.FTZ R12, R166, R13, !PT ;  /* 0x0000000da60c7209 */ /* 0x000fc80007810000 */
[----:B------:R-:W-:-:S05]  /*73d0*/  FMNMX.FTZ R13, R167, R12, !PT ;  /* 0x0000000ca70d7209 */ /* 0x000fca0007810000 */
[----:B------:R-:W1:Y:S02]  /*73e0*/  SHFL.BFLY PT, R12, R13, 0x2, 0x1f ;  /* 0x0c401f000d0c7f89 */ /* 0x000e6400000e0000 */
[----:B-1----:R-:W-:-:S05]  /*73f0*/  FMNMX.FTZ R168, R13, R12, !PT ;  /* 0x0000000c0da87209 */ /* 0x002fca0007810000 */
[----:B------:R-:W1:Y:S02]  /*7400*/  SHFL.BFLY PT, R169, R168, 0x1, 0x1f ;  /* 0x0c201f00a8a97f89 */ /* 0x000e6400000e0000 */
[----:B-1----:R-:W-:-:S04]  /*7410*/  FMNMX.FTZ R12, R168, R169, !PT ;  /* 0x000000a9a80c7209 */ /* 0x002fc80007810000 */
[C---:B------:R-:W-:Y:S01]  /*7420*/  FSETP.NEU.FTZ.AND P6, PT, R12.reuse, -INF , PT ;  /* 0xff8000000c00780b */ /* 0x040fe20003fdd000 */
[----:B------:R-:W-:-:S05]  /*7430*/  FFMA.FTZ R169, R12, R181, -8 ;  /* 0xc10000000ca97423 */ /* 0x000fca00000100b5 */
[----:B------:R-:W-:Y:S02]  /*7440*/  FSEL R168, R169, RZ, P6 ;  /* 0x000000ffa9a87208 */ /* 0x000fe40003000000 */
[----:B------:R-:W-:Y:S02]  /*7450*/  FSEL R169, R121, -INF , !P4 ;  /* 0xff80000079a97808 */ /* 0x000fe40006000000 */
[----:B------:R-:W-:Y:S01]  /*7460*/  ISETP.GT.AND P4, PT, R164, 0x28, P2 ;  /* 0x00000028a400780c */ /* 0x000fe20001784270 */
[----:B------:R-:W-:-:S01]  /*7470*/  FFMA.FTZ R176, R171, UR10, -R168 ;  /* 0x0000000aabb07c23 */ /* 0x000fc200080108a8 */
[----:B------:R-:W-:Y:S01]  /*7480*/  FSEL R171, R10, -INF , !P5 ;  /* 0xff8000000aab7808 */ /* 0x000fe20006800000 */
[----:B------:R-:W-:-:S01]  /*7490*/  FFMA.FTZ R175, R175, UR10, -R168 ;  /* 0x0000000aafaf7c23 */ /* 0x000fc200080108a8 */
[--C-:B------:R-:W-:Y:S01]  /*74a0*/  FFMA.FTZ R170, R177, UR10, -R168.reuse ;  /* 0x0000000ab1aa7c23 */ /* 0x100fe200080108a8 */
[----:B------:R-:W-:Y:S01]  /*74b0*/  MUFU.EX2 R10, R176 ;  /* 0x000000b0000a7308 */ /* 0x000fe20000000800 */
[----:B------:R-:W-:Y:S01]  /*74c0*/  FMNMX.FTZ R174, R171, R8, !PT ;  /* 0x00000008abae7209 */ /* 0x000fe20007810000 */
[--C-:B------:R-:W-:Y:S01]  /*74d0*/  FFMA.FTZ R13, R179, UR10, -R168.reuse ;  /* 0x0000000ab30d7c23 */ /* 0x100fe200080108a8 */
[C---:B------:R-:W-:Y:S01]  /*74e0*/  ISETP.LT.OR P4, PT, R163.reuse, 0x29, P4 ;  /* 0x00000029a300780c */ /* 0x040fe20002781670 */
[--C-:B------:R-:W-:Y:S01]  /*74f0*/  FFMA.FTZ R182, R158, UR10, -R168.reuse ;  /* 0x0000000a9eb67c23 */ /* 0x100fe200080108a8 */
[----:B------:R-:W-:Y:S01]  /*7500*/  ISETP.LT.OR P5, PT, R163, 0x2a, P3 ;  /* 0x0000002aa300780c */ /* 0x000fe20001fa1670 */
[--C-:B------:R-:W-:Y:S01]  /*7510*/  FFMA.FTZ R183, R156, UR10, -R168.reuse ;  /* 0x0000000a9cb77c23 */ /* 0x100fe200080108a8 */
[----:B------:R-:W-:Y:S01]  /*7520*/  FSEL R126, R126, -INF , !P4 ;  /* 0xff8000007e7e7808 */ /* 0x000fe20006000000 */
[----:B------:R1:W-:Y:S01]  /*7530*/  MUFU.EX2 R121, R175 ;  /* 0x000000af00797308 */ /* 0x0003e20000000800 */
[C---:B------:R-:W-:Y:S01]  /*7540*/  ISETP.GT.AND P4, PT, R164.reuse, 0x30, P2 ;  /* 0x00000030a400780c */ /* 0x040fe20001784270 */
[--C-:B------:R-:W-:Y:S01]  /*7550*/  FFMA.FTZ R172, R173, UR10, -R168.reuse ;  /* 0x0000000aadac7c23 */ /* 0x100fe200080108a8 */
[----:B------:R-:W-:Y:S01]  /*7560*/  ISETP.GT.AND P3, PT, R164, 0x31, P2 ;  /* 0x00000031a400780c */ /* 0x000fe20001764270 */
[--C-:B------:R-:W-:Y:S01]  /*7570*/  FFMA.FTZ R173, R193, UR10, -R168.reuse ;  /* 0x0000000ac1ad7c23 */ /* 0x100fe200080108a8 */
[----:B------:R-:W-:Y:S01]  /*7580*/  FSEL R127, R127, -INF , !P5 ;  /* 0xff8000007f7f7808 */ /* 0x000fe20006800000 */
[--C-:B------:R-:W-:Y:S01]  /*7590*/  FFMA.FTZ R195, R195, UR10, -R168.reuse ;  /* 0x0000000ac3c37c23 */ /* 0x100fe200080108a8 */
[----:B------:R-:W-:Y:S01]  /*75a0*/  ISETP.LT.OR P4, PT, R163, 0x31, P4 ;  /* 0x00000031a300780c */ /* 0x000fe20002781670 */
[--C-:B------:R-:W-:Y:S01]  /*75b0*/  FFMA.FTZ R194, R194, UR10, -R168.reuse ;  /* 0x0000000ac2c27c23 */ /* 0x100fe200080108a8 */
[----:B-1----:R-:W-:Y:S01]  /*75c0*/  FMNMX.FTZ R175, R11, R174, !PT ;  /* 0x000000ae0baf7209 */ /* 0x002fe20007810000 */
[--C-:B------:R-:W-:Y:S01]  /*75d0*/  FFMA.FTZ R197, R197, UR10, -R168.reuse ;  /* 0x0000000ac5c57c23 */ /* 0x100fe200080108a8 */
        /* <DEDUP_REMOVED lines=12> */
[----:B------:R-:W-:Y:S01]  /*76a0*/  ISETP.GT.AND P4, PT, R164, 0x39, P2 ;  /* 0x00000039a400780c */ /* 0x000fe20001784270 */
        /* <DEDUP_REMOVED lines=8> */
[----:B------:R-:W-:Y:S01]  /*7730*/  FFMA.FTZ R167, R167, UR10, -R168 ;  /* 0x0000000aa7a77c23 */ /* 0x000fe200080108a8 */
[----:B------:R-:W-:Y:S01]  /*7740*/  FMNMX.FTZ R177, R169, R176, !PT ;  /* 0x000000b0a9b17209 */ /* 0x000fe20007810000 */
[----:B------:R-:W-:Y:S01]  /*7750*/  MUFU.EX2 R13, R13 ;  /* 0x0000000d000d7308 */ /* 0x000fe20000000800 */
[----:B------:R-:W-:-:S02]  /*7760*/  ISETP.GT.AND P3, PT, R164, 0x40, P2 ;  /* 0x00000040a400780c */ /* 0x000fc40001764270 */
[----:B------:R-:W-:Y:S02]  /*7770*/  FMNMX.FTZ R178, R122, R177, !PT ;  /* 0x000000b17ab27209 */ /* 0x000fe40007810000 */
[----:B------:R-:W-:Y:S02]  /*7780*/  ISETP.LT.OR P4, PT, R163, 0x3a, P4 ;  /* 0x0000003aa300780c */ /* 0x000fe40002781670 */
[----:B------:R-:W-:Y:S01]  /*7790*/  FMNMX.FTZ R179, R123, R178, !PT ;  /* 0x000000b27bb37209 */ /* 0x000fe20007810000 */
[----:B------:R-:W-:Y:S01]  /*77a0*/  MUFU.EX2 R170, R170 ;  /* 0x000000aa00aa7308 */ /* 0x000fe20000000800 */
[----:B------:R-:W-:Y:S02]  /*77b0*/  FSEL R175, R132, -INF , !P5 ;  /* 0xff80000084af7808 */ /* 0x000fe40006800000 */
[----:B------:R-:W-:Y:S02]  /*77c0*/  FMNMX.FTZ R178, R126, R179, !PT ;  /* 0x000000b37eb27209 */ /* 0x000fe40007810000 */
[----:B------:R-:W-:-:S02]  /*77d0*/  ISETP.GT.AND P5, PT, R164, 0x41, P2 ;  /* 0x00000041a400780c */ /* 0x000fc400017a4270 */
[----:B------:R-:W-:Y:S01]  /*77e0*/  FMNMX.FTZ R179, R127, R178, !PT ;  /* 0x000000b27fb37209 */ /* 0x000fe20007810000 */
[----:B------:R-:W-:Y:S01]  /*77f0*/  MUFU.EX2 R172, R172 ;  /* 0x000000ac00ac7308 */ /* 0x000fe20000000800 */
[----:B------:R-:W-:Y:S02]  /*7800*/  FSEL R133, R133, -INF , !P4 ;  /* 0xff80000085857808 */ /* 0x000fe40006000000 */
[----:B------:R-:W-:Y:S02]  /*7810*/  FMNMX.FTZ R179, R130, R179, !PT ;  /* 0x000000b382b37209 */ /* 0x000fe40007810000 */
[----:B------:R-:W-:Y:S02]  /*7820*/  ISETP.LT.OR P3, PT, R163, 0x41, P3 ;  /* 0x00000041a300780c */ /* 0x000fe40001f61670 */
[----:B------:R-:W-:Y:S01]  /*7830*/  FMNMX.FTZ R180, R174, R179, !PT ;  /* 0x000000b3aeb47209 */ /* 0x000fe20007810000 */
[----:B------:R-:W-:Y:S01]  /*7840*/  MUFU.EX2 R173, R173 ;  /* 0x000000ad00ad7308 */ /* 0x000fe20000000800 */
[----:B------:R-:W-:-:S02]  /*7850*/  ISETP.GT.AND P4, PT, R164, 0x48, P2 ;  /* 0x00000048a400780c */ /* 0x000fc40001784270 */
[----:B------:R-:W-:Y:S02]  /*7860*/  FMNMX.FTZ R180, R175, R180, !PT ;  /* 0x000000b4afb47209 */ /* 0x000fe40007810000 */
[----:B------:R-:W-:Y:S02]  /*7870*/  ISETP.LT.OR P5, PT, R163, 0x42, P5 ;  /* 0x00000042a300780c */ /* 0x000fe40002fa1670 */
[----:B------:R-:W-:Y:S01]  /*7880*/  FSEL R134, R134, -INF , !P3 ;  /* 0xff80000086867808 */ /* 0x000fe20005800000 */
[----:B------:R-:W-:Y:S01]  /*7890*/  MUFU.EX2 R131, R195 ;  /* 0x000000c300837308 */ /* 0x000fe20000000800 */
[----:B------:R-:W-:Y:S02]  /*78a0*/  FMNMX.FTZ R181, R133, R180, !PT ;  /* 0x000000b485b57209 */ /* 0x000fe40007810000 */
[----:B------:R-:W-:Y:S02]  /*78b0*/  ISETP.GT.AND P3, PT, R164, 0x49, P2 ;  /* 0x00000049a400780c */ /* 0x000fe40001764270 */
[----:B------:R-:W-:-:S02]  /*78c0*/  FSEL R177, R135, -INF , !P5 ;  /* 0xff80000087b17808 */ /* 0x000fc40006800000 */
[C---:B------:R-:W-:Y:S01]  /*78d0*/  ISETP.LT.OR P4, PT, R163.reuse, 0x49, P4 ;  /* 0x00000049a300780c */ /* 0x040fe20002781670 */
[----:B------:R-:W-:Y:S01]  /*78e0*/  MUFU.EX2 R132, R194 ;  /* 0x000000c200847308 */ /* 0x000fe20000000800 */
[----:B------:R-:W-:Y:S02]  /*78f0*/  FMNMX.FTZ R180, R134, R181, !PT ;  /* 0x000000b586b47209 */ /* 0x000fe40007810000 */
[----:B------:R-:W-:Y:S02]  /*7900*/  ISETP.GT.AND P5, PT, R164, 0x50, P2 ;  /* 0x00000050a400780c */ /* 0x000fe400017a4270 */
[----:B------:R-:W-:Y:S02]  /*7910*/  ISETP.LT.OR P3, PT, R163, 0x4a, P3 ;  /* 0x0000004aa300780c */ /* 0x000fe40001f61670 */
[----:B------:R-:W-:Y:S01]  /*7920*/  FSEL R178, R136, -INF , !P4 ;  /* 0xff80000088b27808 */ /* 0x000fe20006000000 */
[----:B------:R-:W-:Y:S01]  /*7930*/  MUFU.EX2 R176, R197 ;  /* 0x000000c500b07308 */ /* 0x000fe20000000800 */
[----:B------:R-:W-:-:S02]  /*7940*/  FMNMX.FTZ R181, R177, R180, !PT ;  /* 0x000000b4b1b57209 */ /* 0x000fc40007810000 */
[----:B------:R-:W-:Y:S02]  /*7950*/  ISETP.GT.AND P4, PT, R164, 0x51, P2 ;  /* 0x00000051a400780c */ /* 0x000fe40001784270 */
[----:B------:R-:W-:Y:S02]  /*7960*/  FSEL R137, R137, -INF , !P3 ;  /* 0xff80000089897808 */ /* 0x000fe40005800000 */
[C---:B------:R-:W-:Y:S01]  /*7970*/  ISETP.LT.OR P5, PT, R163.reuse, 0x51, P5 ;  /* 0x00000051a300780c */ /* 0x040fe20002fa1670 */
[----:B------:R-:W-:Y:S01]  /*7980*/  MUFU.EX2 R135, R196 ;  /* 0x000000c400877308 */ /* 0x000fe20000000800 */
[----:B------:R-:W-:Y:S02]  /*7990*/  FMNMX.FTZ R180, R178, R181, !PT ;  /* 0x000000b5b2b47209 */ /* 0x000fe40007810000 */
[----:B------:R-:W-:Y:S02]  /*79a0*/  ISETP.GT.AND P3, PT, R164, 0x58, P2 ;  /* 0x00000058a400780c */ /* 0x000fe40001764270 */
[----:B------:R-:W-:-:S02]  /*79b0*/  ISETP.LT.OR P4, PT, R163, 0x52, P4 ;  /* 0x00000052a300780c */ /* 0x000fc40002781670 */
[----:B------:R-:W-:Y:S01]  /*79c0*/  FSEL R138, R138, -INF , !P5 ;  /* 0xff8000008a8a7808 */ /* 0x000fe20006800000 */
[----:B------:R-:W-:Y:S01]  /*79d0*/  MUFU.EX2 R136, R189 ;  /* 0x000000bd00887308 */ /* 0x000fe20000000800 */
[----:B------:R-:W-:Y:S01]  /*79e0*/  FMNMX.FTZ R181, R137, R180, !PT ;  /* 0x000000b489b57209 */ /* 0x000fe20007810000 */
[----:B------:R-:W-:Y:S01]  /*79f0*/  FFMA.FTZ R180, R151, UR10, -R168 ;  /* 0x0000000a97b47c23 */ /* 0x000fe200080108a8 */
[----:B------:R-:W-:Y:S02]  /*7a00*/  ISETP.GT.AND P5, PT, R164, 0x59, P2 ;  /* 0x00000059a400780c */ /* 0x000fe400017a4270 */
[----:B------:R-:W-:Y:S02]  /*7a10*/  FSEL R158, R139, -INF , !P4 ;  /* 0xff8000008b9e7808 */ /* 0x000fe40006000000 */
[----:B------:R-:W-:Y:S01]  /*7a20*/  ISETP.LT.OR P3, PT, R163, 0x59, P3 ;  /* 0x00000059a300780c */ /* 0x000fe20001f61670 */
[----:B------:R1:W-:Y:S01]  /*7a30*/  MUFU.EX2 R139, R182 ;  /* 0x000000b6008b7308 */ /* 0x0003e20000000800 */
[----:B------:R-:W-:-:S02]  /*7a40*/  FMNMX.FTZ R181, R138, R181, !PT ;  /* 0x000000b58ab57209 */ /* 0x000fc40007810000 */
[----:B------:R-:W-:Y:S02]  /*7a50*/  ISETP.GT.AND P4, PT, R164, 0x60, P2 ;  /* 0x00000060a400780c */ /* 0x000fe40001784270 */
        /* <DEDUP_REMOVED lines=8> */
[----:B-1----:R-:W-:Y:S02]  /*7ae0*/  FMNMX.FTZ R182, R156, R181, !PT ;  /* 0x000000b59cb67209 */ /* 0x002fe40007810000 */
        /* <DEDUP_REMOVED lines=10> */
[----:B------:R-:W-:Y:S02]  /*7b90*/  ISETP.LT.OR P4, PT, R163, 0x6a, P4 ;  /* 0x0000006aa300780c */ /* 0x000fe40002781670 */
[----:B------:R-:W-:-:S02]  /*7ba0*/  ISETP.GT.AND P3, PT, R164, 0x70, P2 ;  /* 0x00000070a400780c */ /* 0x000fc40001764270 */
[----:B------:R-:W-:Y:S01]  /*7bb0*/  FSEL R144, R144, -INF , !P5 ;  /* 0xff80000090907808 */ /* 0x000fe20006800000 */
[----:B------:R-:W-:Y:S01]  /*7bc0*/  MUFU.EX2 R129, R129 ;  /* 0x0000008100817308 */ /* 0x000fe20000000800 */
[----:B------:R-:W-:Y:S02]  /*7bd0*/  FMNMX.FTZ R151, R143, R182, !PT ;  /* 0x000000b68f977209 */ /* 0x000fe40007810000 */
[----:B------:R-:W-:Y:S02]  /*7be0*/  FSEL R145, R145, -INF , !P4 ;  /* 0xff80000091917808 */ /* 0x000fe40006000000 */
[C---:B------:R-:W-:Y:S02]  /*7bf0*/  ISETP.GT.AND P5, PT, R164.reuse, 0x71, P2 ;  /* 0x00000071a400780c */ /* 0x040fe400017a4270 */
[C---:B------:R-:W-:Y:S01]  /*7c00*/  ISETP.GT.AND P4, PT, R164.reuse, 0x78, P2 ;  /* 0x00000078a400780c */ /* 0x040fe20001784270 */
[----:B------:R-:W-:Y:S01]  /*7c10*/  MUFU.EX2 R124, R124 ;  /* 0x0000007c007c7308 */ /* 0x000fe20000000800 */
[----:B------:R-:W-:-:S02]  /*7c20*/  ISETP.GT.AND P2, PT, R164, 0x79, P2 ;  /* 0x00000079a400780c */ /* 0x000fc40001744270 */
[C---:B------:R-:W-:Y:S02]  /*7c30*/  ISETP.LT.OR P3, PT, R163.reuse, 0x71, P3 ;  /* 0x00000071a300780c */ /* 0x040fe40001f61670 */
[----:B------:R-:W-:Y:S02]  /*7c40*/  FMNMX.FTZ R164, R144, R151, !PT ;  /* 0x0000009790a47209 */ /* 0x000fe40007810000 */
[----:B------:R-:W-:Y:S01]  /*7c50*/  ISETP.LT.OR P5, PT, R163, 0x72, P5 ;  /* 0x00000072a300780c */ /* 0x000fe20002fa1670 */
[----:B------:R-:W-:Y:S01]  /*7c60*/  MUFU.EX2 R125, R125 ;  /* 0x0000007d007d7308 */ /* 0x000fe20000000800 */
[----:B------:R-:W-:Y:S02]  /*7c70*/  FSEL R146, R146, -INF , !P3 ;  /* 0xff80000092927808 */ /* 0x000fe40005800000 */
[----:B------:R-:W-:Y:S02]  /*7c80*/  FMNMX.FTZ R151, R145, R164, !PT ;  /* 0x000000a491977209 */ /* 0x000fe40007810000 */
[----:B------:R-:W-:-:S02]  /*7c90*/  ISETP.LT.OR P4, PT, R163, 0x79, P4 ;  /* 0x00000079a300780c */ /* 0x000fc40002781670 */
[----:B------:R-:W-:Y:S01]  /*7ca0*/  FSEL R147, R147, -INF , !P5 ;  /* 0xff80000093937808 */ /* 0x000fe20006800000 */
[----:B------:R-:W-:Y:S01]  /*7cb0*/  MUFU.EX2 R128, R128 ;  /* 0x0000008000807308 */ /* 0x000fe20000000800 */
[----:B------:R-:W-:Y:S02]  /*7cc0*/  FMNMX.FTZ R164, R146, R151, !PT ;  /* 0x0000009792a47209 */ /* 0x000fe40007810000 */
[----:B------:R-:W-:Y:S01]  /*7cd0*/  ISETP.LT.OR P2, PT, R163, 0x7a, P2 ;  /* 0x0000007aa300780c */ /* 0x000fe20001741670 */
[----:B------:R-:W-:-:S01]  /*7ce0*/  FFMA.FTZ R163, R152, UR10, -R168 ;  /* 0x0000000a98a37c23 */ /* 0x000fc200080108a8 */
[----:B------:R-:W-:Y:S01]  /*7cf0*/  FSEL R148, R148, -INF , !P4 ;  /* 0xff80000094947808 */ /* 0x000fe20006000000 */
[----:B------:R-:W-:-:S01]  /*7d00*/  FFMA.FTZ R152, R154, UR10, -R168 ;  /* 0x0000000a9a987c23 */ /* 0x000fc200080108a8 */
[----:B------:R-:W-:Y:S01]  /*7d10*/  FMNMX.FTZ R151, R147, R164, !PT ;  /* 0x000000a493977209 */ /* 0x000fe20007810000 */
[----:B------:R-:W-:-:S01]  /*7d20*/  FFMA.FTZ R154, R157, UR10, -R168 ;  /* 0x0000000a9d9a7c23 */ /* 0x000fc200080108a8 */
[----:B------:R-:W-:Y:S01]  /*7d30*/  FSEL R149, R149, -INF , !P2 ;  /* 0xff80000095957808 */ /* 0x000fe20005000000 */
[----:B------:R-:W-:-:S01]  /*7d40*/  FFMA.FTZ R157, R159, UR10, -R168 ;  /* 0x0000000a9f9d7c23 */ /* 0x000fc200080108a8 */
[----:B------:R-:W-:Y:S01]  /*7d50*/  FMNMX.FTZ R164, R148, R151, !PT ;  /* 0x0000009794a47209 */ /* 0x000fe20007810000 */
[----:B------:R-:W-:-:S01]  /*7d60*/  FFMA.FTZ R159, R160, UR10, -R168 ;  /* 0x0000000aa09f7c23 */ /* 0x000fc200080108a8 */
[--C-:B------:R-:W-:Y:S01]  /*7d70*/  FFMA.FTZ R160, R161, UR10, -R168.reuse ;  /* 0x0000000aa1a07c23 */ /* 0x100fe200080108a8 */
[----:B------:R-:W-:-:S01]  /*7d80*/  FFMA.FTZ R161, R162, UR10, -R168 ;  /* 0x0000000aa2a17c23 */ /* 0x000fc200080108a8 */
[----:B------:R-:W-:Y:S01]  /*7d90*/  FMNMX.FTZ R164, R149, R164, !PT ;  /* 0x000000a495a47209 */ /* 0x000fe20007810000 */
[----:B------:R-:W-:-:S01]  /*7da0*/  FFMA.FTZ R162, R165, UR10, -R168 ;  /* 0x0000000aa5a27c23 */ /* 0x000fc200080108a8 */
[----:B------:R-:W-:Y:S03]  /*7db0*/  MUFU.EX2 R150, R150 ;  /* 0x0000009600967308 */ /* 0x000fe60000000800 */
[----:B------:R-:W1:Y:S05]  /*7dc0*/  SHFL.BFLY PT, R151, R164, 0x2, 0x1f ;  /* 0x0c401f00a4977f89 */ /* 0x000e6a00000e0000 */
[----:B------:R-:W-:Y:S08]  /*7dd0*/  MUFU.EX2 R163, R163 ;  /* 0x000000a300a37308 */ /* 0x000ff00000000800 */
[----:B------:R-:W-:Y:S08]  /*7de0*/  MUFU.EX2 R152, R152 ;  /* 0x0000009800987308 */ /* 0x000ff00000000800 */
[----:B------:R-:W-:Y:S01]  /*7df0*/  MUFU.EX2 R155, R155 ;  /* 0x0000009b009b7308 */ /* 0x000fe20000000800 */
[----:B-1----:R-:W-:Y:S01]  /*7e00*/  FMNMX.FTZ R151, R164, R151, !PT ;  /* 0x00000097a4977209 */ /* 0x002fe20007810000 */
[----:B------:R-:W-:Y:S01]  /*7e10*/  FFMA.FTZ R164, R166, UR10, -R168 ;  /* 0x0000000aa6a47c23 */ /* 0x000fe200080108a8 */
[----:B------:R-:W-:Y:S01]  /*7e20*/  IMAD.U32 R168, RZ, RZ, UR10 ;  /* 0x0000000affa87e24 */ /* 0x000fe2000f8e00ff */
[----:B------:R-:W-:-:S02]  /*7e30*/  FSEL R166, R12, RZ, P6 ;  /* 0x000000ff0ca67208 */ /* 0x000fc40003000000 */
[----:B------:R-:W1:Y:S02]  /*7e40*/  SHFL.BFLY PT, R182, R151, 0x1, 0x1f ;  /* 0x0c201f0097b67f89 */ /* 0x000e6400000e0000 */
[----:B------:R-:W-:Y:S01]  /*7e50*/  MUFU.EX2 R154, R154 ;  /* 0x0000009a009a7308 */ /* 0x000fe20000000800 */
[----:B------:R-:W-:-:S04]  /*7e60*/  FADD.FTZ R166, -R166, R7 ;  /* 0x00000007a6a67221 */ /* 0x000fc80000010100 */
[----:B------:R-:W-:-:S03]  /*7e70*/  FMUL.FTZ R166, R166, UR10 ;  /* 0x0000000aa6a67c20 */ /* 0x000fc60008410000 */
[----:B------:R2:W-:Y:S08]  /*7e80*/  MUFU.EX2 R7, R167 ;  /* 0x000000a700077308 */ /* 0x0005f00000000800 */
[----:B------:R-:W3:Y:S01]  /*7e90*/  MUFU.EX2 R166, R166 ;  /* 0x000000a600a67308 */ /* 0x000ee20000000800 */
[----:B-1----:R-:W-:-:S07]  /*7ea0*/  FMNMX.FTZ R151, R151, R182, !PT ;  /* 0x000000b697977209 */ /* 0x002fce0007810000 */
[----:B------:R-:W-:Y:S01]  /*7eb0*/  MUFU.EX2 R157, R157 ;  /* 0x0000009d009d7308 */ /* 0x000fe20000000800 */
[C---:B------:R-:W-:Y:S01]  /*7ec0*/  FSETP.NEU.FTZ.AND P2, PT, R151.reuse, -INF , PT ;  /* 0xff8000009700780b */ /* 0x040fe20003f5d000 */
[----:B------:R-:W-:-:S06]  /*7ed0*/  FFMA.FTZ R165, R151, R168, -8 ;  /* 0xc100000097a57423 */ /* 0x000fcc00000100a8 */
[----:B------:R-:W-:Y:S01]  /*7ee0*/  MUFU.EX2 R159, R159 ;  /* 0x0000009f009f7308 */ /* 0x000fe20000000800 */
[----:B------:R-:W-:-:S05]  /*7ef0*/  FSEL R165, R165, RZ, P2 ;  /* 0x000000ffa5a57208 */ /* 0x000fca0001000000 */
[--C-:B------:R-:W-:Y:S01]  /*7f00*/  FFMA.FTZ R168, R171, UR10, -R165.reuse ;  /* 0x0000000aaba87c23 */ /* 0x100fe200080108a5 */
[----:B------:R-:W-:Y:S01]  /*7f10*/  FSEL R171, R151, RZ, P2 ;  /* 0x000000ff97ab7208 */ /* 0x000fe20001000000 */
[--C-:B------:R-:W-:Y:S01]  /*7f20*/  FFMA.FTZ R11, R11, UR10, -R165.reuse ;  /* 0x0000000a0b0b7c23 */ /* 0x100fe200080108a5 */
[----:B------:R-:W-:-:S01]  /*7f30*/  FFMA.FTZ R14, R14, UR10, -R165 ;  /* 0x0000000a0e0e7c23 */ /* 0x000fc200080108a5 */
[--C-:B------:R-:W-:Y:S01]  /*7f40*/  FFMA.FTZ R15, R15, UR10, -R165.reuse ;  /* 0x0000000a0f0f7c23 */ /* 0x100fe200080108a5 */
[----:B------:R-:W-:-:S01]  /*7f50*/  FFMA.FTZ R20, R20, UR10, -R165 ;  /* 0x0000000a14147c23 */ /* 0x000fc200080108a5 */
[----:B------:R-:W-:Y:S01]  /*7f60*/  FADD.FTZ R171, -R171, R8 ;  /* 0x00000008abab7221 */ /* 0x000fe20000010100 */
[----:B------:R-:W-:Y:S01]  /*7f70*/  MUFU.EX2 R168, R168 ;  /* 0x000000a800a87308 */ /* 0x000fe20000000800 */
[----:B--2---:R-:W-:-:S01]  /*7f80*/  FFMA.FTZ R167, R169, UR10, -R165 ;  /* 0x0000000aa9a77c23 */ /* 0x004fc200080108a5 */
[--C-:B------:R-:W-:Y:S01]  /*7f90*/  FFMA.FTZ R169, R174, UR10, -R165.reuse ;  /* 0x0000000aaea97c23 */ /* 0x100fe200080108a5 */
[----:B------:R-:W-:Y:S01]  /*7fa0*/  FMUL.FTZ R171, R171, UR10 ;  /* 0x0000000aabab7c20 */ /* 0x000fe20008410000 */
[--C-:B------:R-:W-:Y:S01]  /*7fb0*/  FFMA.FTZ R21, R21, UR10, -R165.reuse ;  /* 0x0000000a15157c23 */ /* 0x100fe200080108a5 */
[----:B------:R-:W-:-:S01]  /*7fc0*/  FFMA.FTZ R174, R175, UR10, -R165 ;  /* 0x0000000aafae7c23 */ /* 0x000fc200080108a5 */
[----:B------:R-:W-:Y:S01]  /*7fd0*/  FFMA.FTZ R175, R177, UR10, -R165 ;  /* 0x0000000ab1af7c23 */ /* 0x000fe200080108a5 */
[----:B---3--:R-:W-:-:S01]  /*7fe0*/  FFMA.FTZ R177, R166, R6, R13 ;  /* 0x00000006a6b17223 */ /* 0x008fc2000001000d */
        /* <DEDUP_REMOVED lines=8> */
[----:B------:R-:W1:Y:S01]  /*8070*/  MUFU.EX2 R171, R171 ;  /* 0x000000ab00ab7308 */ /* 0x000e620000000800 */
[----:B------:R-:W-:-:S01]  /*8080*/  FFMA.FTZ R127, R127, UR10, -R165 ;  /* 0x0000000a7f7f7c23 */ /* 0x000fc200080108a5 */
[----:B------:R-:W-:Y:S01]  /*8090*/  FFMA.FTZ R130, R130, UR10, -R165 ;  /* 0x0000000a82827c23 */ /* 0x000fe200080108a5 */
[----:B------:R-:W-:-:S01]  /*80a0*/  FADD.FTZ R177, R172, R177 ;  /* 0x000000b1acb17221 */ /* 0x000fc20000010000 */
        /* <DEDUP_REMOVED lines=13> */
[----:B-1----:R-:W-:-:S04]  /*8180*/  FFMA.FTZ R6, R171, R5, R168 ;  /* 0x00000005ab067223 */ /* 0x002fc800000100a8 */
[----:B------:R-:W-:-:S03]  /*8190*/  FADD.FTZ R5, R11, R6 ;  /* 0x000000060b057221 */ /* 0x000fc60000010000 */
[----:B------:R-:W1:Y:S01]  /*81a0*/  MUFU.EX2 R20, R20 ;  /* 0x0000001400147308 */ /* 0x000e620000000800 */
[----:B--2---:R-:W-:-:S07]  /*81b0*/  FADD.FTZ R6, R14, R5 ;  /* 0x000000050e067221 */ /* 0x004fce0000010000 */
[----:B------:R-:W2:Y:S01]  /*81c0*/  MUFU.EX2 R21, R21 ;  /* 0x0000001500157308 */ /* 0x000ea20000000800 */
[----:B---3--:R-:W-:-:S01]  /*81d0*/  FADD.FTZ R5, R15, R6 ;  /* 0x000000060f057221 */ /* 0x008fc20000010000 */
[----:B------:R-:W-:Y:S01]  /*81e0*/  FADD.FTZ R6, R10, R177 ;  /* 0x000000b10a067221 */ /* 0x000fe20000010000 */
[----:B------:R-:W-:-:S03]  /*81f0*/  FFMA.FTZ R177, R158, UR10, -R165 ;  /* 0x0000000a9eb17c23 */ /* 0x000fc600080108a5 */
[----:B------:R-:W-:Y:S02]  /*8200*/  FADD.FTZ R6, R173, R6 ;  /* 0x00000006ad067221 */ /* 0x000fe40000010000 */
[----:B------:R-:W3:Y:S02]  /*8210*/  MUFU.EX2 R120, R120 ;  /* 0x0000007800787308 */ /* 0x000ee40000000800 */
[----:B------:R-:W-:-:S04]  /*8220*/  FADD.FTZ R181, R131, R6 ;  /* 0x0000000683b57221 */ /* 0x000fc80000010000 */
[----:B------:R-:W-:Y:S02]  /*8230*/  FADD.FTZ R181, R132, R181 ;  /* 0x000000b584b57221 */ /* 0x000fe40000010000 */
[----:B------:R-:W4:Y:S08]  /*8240*/  MUFU.EX2 R167, R167 ;  /* 0x000000a700a77308 */ /* 0x000f300000000800 */
[----:B------:R-:W-:Y:S08]  /*8250*/  MUFU.EX2 R8, R174 ;  /* 0x000000ae00087308 */ /* 0x000ff00000000800 */
[----:B------:R-:W5:Y:S08]  /*8260*/  MUFU.EX2 R122, R122 ;  /* 0x0000007a007a7308 */ /* 0x000f700000000800 */
[----:B------:R1:W-:Y:S08]  /*8270*/  MUFU.EX2 R174, R178 ;  /* 0x000000b200ae7308 */ /* 0x0003f00000000800 */
[----:B------:R-:W5:Y:S01]  /*8280*/  MUFU.EX2 R123, R123 ;  /* 0x0000007b007b7308 */ /* 0x000f620000000800 */
[----:B-1----:R-:W-:-:S04]  /*8290*/  FADD.FTZ R178, R20, R5 ;  /* 0x0000000514b27221 */ /* 0x002fc80000010000 */
[----:B--2---:R-:W-:-:S03]  /*82a0*/  FADD.FTZ R5, R21, R178 ;  /* 0x000000b215057221 */ /* 0x004fc60000010000 */
[----:B------:R-:W1:Y:S01]  /*82b0*/  MUFU.EX2 R126, R126 ;  /* 0x0000007e007e7308 */ /* 0x000e620000000800 */
[----:B---3--:R-:W-:-:S04]  /*82c0*/  FADD.FTZ R6, R120, R5 ;  /* 0x0000000578067221 */ /* 0x008fc80000010000 */
[----:B----4-:R-:W-:Y:S01]  /*82d0*/  FADD.FTZ R5, R167, R6 ;  /* 0x00000006a7057221 */ /* 0x010fe20000010000 */
[----:B------:R-:W-:-:S02]  /*82e0*/  FADD.FTZ R6, R176, R181 ;  /* 0x000000b5b0067221 */ /* 0x000fc40000010000 */
[----:B------:R-:W2:Y:S01]  /*82f0*/  MUFU.EX2 R127, R127 ;  /* 0x0000007f007f7308 */ /* 0x000ea20000000800 */
[----:B-----5:R-:W-:-:S01]  /*8300*/  FADD.FTZ R158, R122, R5 ;  /* 0x000000057a9e7221 */ /* 0x020fc20000010000 */
[----:B------:R-:W-:-:S03]  /*8310*/  FADD.FTZ R5, R135, R6 ;  /* 0x0000000687057221 */ /* 0x000fc60000010000 */
[----:B------:R-:W-:Y:S01]  /*8320*/  FADD.FTZ R181, R123, R158 ;  /* 0x0000009e7bb57221 */ /* 0x000fe20000010000 */
[----:B------:R-:W-:-:S02]  /*8330*/  FADD.FTZ R6, R136, R5 ;  /* 0x0000000588067221 */ /* 0x000fc40000010000 */
[----:B------:R-:W3:Y:S01]  /*8340*/  MUFU.EX2 R130, R130 ;  /* 0x0000008200827308 */ /* 0x000ee20000000800 */
        /* <DEDUP_REMOVED lines=12> */
[----:B-1----:R-:W-:-:S01]  /*8410*/  FADD.FTZ R5, R169, R6 ;  /* 0x00000006a9057221 */ /* 0x002fc20000010000 */
[----:B------:R-:W-:-:S03]  /*8420*/  FADD.FTZ R158, R124, R181 ;  /* 0x000000b57c9e7221 */ /* 0x000fc60000010000 */
[----:B------:R-:W-:-:S03]  /*8430*/  FADD.FTZ R6, R8, R5 ;  /* 0x0000000508067221 */ /* 0x000fc60000010000 */
[----:B------:R-:W1:Y:S01]  /*8440*/  MUFU.EX2 R175, R175 ;  /* 0x000000af00af7308 */ /* 0x000e620000000800 */
[----:B--2---:R-:W-:-:S07]  /*8450*/  FADD.FTZ R5, R133, R6 ;  /* 0x0000000685057221 */ /* 0x004fce0000010000 */
[----:B------:R-:W2:Y:S01]  /*8460*/  MUFU.EX2 R137, R137 ;  /* 0x0000008900897308 */ /* 0x000ea20000000800 */
[----:B---3--:R-:W-:-:S01]  /*8470*/  FADD.FTZ R6, R134, R5 ;  /* 0x0000000586067221 */ /* 0x008fc20000010000 */
[----:B------:R-:W-:Y:S01]  /*8480*/  FFMA.FTZ R5, R145, UR10, -R165 ;  /* 0x0000000a91057c23 */ /* 0x000fe200080108a5 */
[----:B------:R-:W-:-:S05]  /*8490*/  FADD.FTZ R145, R125, R158 ;  /* 0x0000009e7d917221 */ /* 0x000fca0000010000 */
[----:B------:R-:W3:Y:S01]  /*84a0*/  MUFU.EX2 R138, R138 ;  /* 0x0000008a008a7308 */ /* 0x000ee20000000800 */
[----:B-1----:R-:W-:-:S04]  /*84b0*/  FADD.FTZ R181, R175, R6 ;  /* 0x00000006afb57221 */ /* 0x002fc80000010000 */
[----:B------:R-:W-:Y:S01]  /*84c0*/  FADD.FTZ R6, R174, R181 ;  /* 0x000000b5ae067221 */ /* 0x000fe20000010000 */
[----:B------:R-:W-:-:S01]  /*84d0*/  FADD.FTZ R181, R128, R145 ;  /* 0x0000009180b57221 */ /* 0x000fc20000010000 */
[----:B------:R-:W-:Y:S01]  /*84e0*/  FFMA.FTZ R145, R146, UR10, -R165 ;  /* 0x0000000a92917c23 */ /* 0x000fe200080108a5 */
[----:B------:R-:W1:Y:S01]  /*84f0*/  MUFU.EX2 R177, R177 ;  /* 0x000000b100b17308 */ /* 0x000e620000000800 */
[----:B--2---:R-:W-:-:S01]  /*8500*/  FADD.FTZ R183, R137, R6 ;  /* 0x0000000689b77221 */ /* 0x004fc20000010000 */
[----:B------:R-:W-:-:S04]  /*8510*/  FADD.FTZ R6, R150, R181 ;  /* 0x000000b596067221 */ /* 0x000fc80000010000 */
[----:B------:R-:W-:Y:S02]  /*8520*/  FADD.FTZ R181, R163, R6 ;  /* 0x00000006a3b57221 */ /* 0x000fe40000010000 */
[----:B------:R-:W2:Y:S01]  /*8530*/  MUFU.EX2 R156, R156 ;  /* 0x0000009c009c7308 */ /* 0x000ea20000000800 */
[----:B---3--:R-:W-:-:S01]  /*8540*/  FADD.FTZ R146, R138, R183 ;  /* 0x000000b78a927221 */ /* 0x008fc20000010000 */
[----:B------:R-:W-:-:S06]  /*8550*/  FADD.FTZ R6, R152, R181 ;  /* 0x000000b598067221 */ /* 0x000fcc0000010000 */
        /* <DEDUP_REMOVED lines=9> */
[----:B------:R-:W-:Y:S08]  /*85f0*/  MUFU.EX2 R160, R160 ;  /* 0x000000a000a07308 */ /* 0x000ff00000000800 */
[----:B------:R1:W4:Y:S08]  /*8600*/  MUFU.EX2 R178, R5 ;  /* 0x0000000500b27308 */ /* 0x0003300000000800 */
[----:B------:R-:W5:Y:S01]  /*8610*/  MUFU.EX2 R161, R161 ;  /* 0x000000a100a17308 */ /* 0x000f620000000800 */
[----:B-1----:R-:W-:-:S04]  /*8620*/  FADD.FTZ R5, R155, R6 ;  /* 0x000000069b057221 */ /* 0x002fc80000010000 */
[----:B------:R-:W-:Y:S01]  /*8630*/  FADD.FTZ R6, R154, R5 ;  /* 0x000000059a067221 */ /* 0x000fe20000010000 */
[----:B--2---:R-:W-:-:S02]  /*8640*/  FADD.FTZ R5, R143, R158 ;  /* 0x0000009e8f057221 */ /* 0x004fc40000010000 */
[----:B------:R-:W1:Y:S01]  /*8650*/  MUFU.EX2 R145, R145 ;  /* 0x0000009100917308 */ /* 0x000e620000000800 */
[----:B------:R-:W-:-:S01]  /*8660*/  FADD.FTZ R6, R157, R6 ;  /* 0x000000069d067221 */ /* 0x000fc20000010000 */
[----:B---3--:R-:W-:-:S03]  /*8670*/  FADD.FTZ R5, R144, R5 ;  /* 0x0000000590057221 */ /* 0x008fc60000010000 */
[----:B------:R-:W-:Y:S01]  /*8680*/  FADD.FTZ R147, R159, R6 ;  /* 0x000000069f937221 */ /* 0x000fe20000010000 */
[----:B----4-:R-:W-:-:S02]  /*8690*/  FADD.FTZ R158, R178, R5 ;  /* 0x00000005b29e7221 */ /* 0x010fc40000010000 */
[----:B------:R-:W2:Y:S01]  /*86a0*/  MUFU.EX2 R162, R162 ;  /* 0x000000a200a27308 */ /* 0x000ea20000000800 */
[----:B------:R-:W-:-:S04]  /*86b0*/  FADD.FTZ R6, R160, R147 ;  /* 0x00000093a0067221 */ /* 0x000fc80000010000 */
[----:B-----5:R-:W-:-:S03]  /*86c0*/  FADD.FTZ R5, R161, R6 ;  /* 0x00000006a1057221 */ /* 0x020fc60000010000 */
[----:B------:R-:W3:Y:S01]  /*86d0*/  MUFU.EX2 R146, R146 ;  /* 0x0000009200927308 */ /* 0x000ee20000000800 */
[----:B-1----:R-:W-:-:S07]  /*86e0*/  FADD.FTZ R147, R145, R158 ;  /* 0x0000009e91937221 */ /* 0x002fce0000010000 */
[----:B------:R-:W1:Y:S01]  /*86f0*/  MUFU.EX2 R164, R164 ;  /* 0x000000a400a47308 */ /* 0x000e620000000800 */
[----:B--2---:R-:W-:-:S07]  /*8700*/  FADD.FTZ R5, R162, R5 ;  /* 0x00000005a2057221 */ /* 0x004fce0000010000 */
[----:B------:R-:W2:Y:S01]  /*8710*/  MUFU.EX2 R148, R148 ;  /* 0x0000009400947308 */ /* 0x000ea20000000800 */
[----:B---3--:R-:W-:-:S07]  /*8720*/  FADD.FTZ R147, R146, R147 ;  /* 0x0000009392937221 */ /* 0x008fce0000010000 */
[----:B------:R-:W3:Y:S01]  /*8730*/  MUFU.EX2 R149, R149 ;  /* 0x0000009500957308 */ /* 0x000ee20000000800 */
[----:B-1----:R-:W-:-:S04]  /*8740*/  FADD.FTZ R6, R164, R5 ;  /* 0x00000005a4067221 */ /* 0x002fc80000010000 */
[----:B------:R-:W-:Y:S01]  /*8750*/  FADD.FTZ R6, R7, R6 ;  /* 0x0000000607067221 */ /* 0x000fe20000010000 */
[----:B--2---:R-:W-:-:S04]  /*8760*/  FADD.FTZ R147, R148, R147 ;  /* 0x0000009394937221 */ /* 0x004fc80000010000 */
[----:B---3--:R-:W-:Y:S01]  /*8770*/  FADD.FTZ R5, R149, R147 ;  /* 0x0000009395057221 */ /* 0x008fe20000010000 */
[----:B------:R-:W-:Y:S06]  /*8780*/  @!P0 BRA `(.L_x_3706) ;  /* 0x0000000000048947 */ /* 0x000fec0003800000 */
[----:B------:R-:W-:Y:S01]  /*8790*/  BPT.TRAP 0x1 ;  /* 0x000000040000795c */ /* 0x000fe20000300000 */
.L_x_3706:
        /* <DEDUP_REMOVED lines=139> */
[----:B------:R-:W-:Y:S01]  /*9050*/  IMAD.MOV.U32 R8, RZ, RZ, R151 ;  /* 0x000000ffff087224 */ /* 0x000fe200078e0097 */
[----:B------:R-:W-:Y:S01]  /*9060*/  UMOV UR49, UR54 ;  /* 0x0000003600317c82 */ /* 0x000fe20008000000 */
[----:B------:R-:W-:Y:S01]  /*9070*/  IMAD.MOV.U32 R7, RZ, RZ, R12 ;  /* 0x000000ffff077224 */ /* 0x000fe200078e000c */
[----:B------:R-:W-:-:S06]  /*9080*/  UMOV UR36, UR35 ;  /* 0x0000002300247c82 */ /* 0x000fcc0008000000 */
.L_x_3689:
        /* <DEDUP_REMOVED lines=15> */
.L_x_3709:
[----:B------:R-:W-:-:S13]  /*9180*/  ISETP.NE.AND P2, PT, R11, 0x1, PT ;  /* 0x000000010b00780c */ /* 0x000fda0003f45270 */
[----:B------:R-:W1:Y:S02]  /*9190*/  @P2 LDC.64 R12, c[0x0][0x9e8] ;  /* 0x00027a00ff0c2b82 */ /* 0x000e640000000a00 */
[----:B-1----:R-:W-:-:S05]  /*91a0*/  @P2 IMAD.HI.U32 R10, R200, R12, RZ ;  /* 0x0000000cc80a2227 */ /* 0x002fca00078e00ff */
[----:B------:R-:W-:-:S07]  /*91b0*/  @P2 SHF.R.U32.HI R200, RZ, R13, R10 ;  /* 0x0000000dffc82219 */ /* 0x000fce000001160a */
.L_x_3710:
[----:B------:R-:W-:-:S05]  /*91c0*/  IMAD R200, R200, R11, RZ ;  /* 0x0000000bc8c87224 */ /* 0x000fca00078e02ff */
[----:B------:R-:W-:-:S13]  /*91d0*/  R2UR UR7, R200 ;  /* 0x00000000c80772ca */ /* 0x000fda00000e0000 */
[----:B------:R-:W-:-:S04]  /*91e0*/  UISETP.LT.AND UP0, UPT, UR6, UR7, UPT ;  /* 0x000000070600728c */ /* 0x000fc8000bf01270 */
[----:B------:R-:W-:-:S12]  /*91f0*/  USEL UR6, UR6, UR7, !UP0 ;  /* 0x0000000706067287 */ /* 0x000fd8000c000000 */
.L_x_3708:
        /* <DEDUP_REMOVED lines=13> */
.L_x_3721:
[----:B------:R-:W-:Y:S01]  /*92d0*/  ISETP.NE.AND P3, PT, RZ, UR41, PT ;  /* 0x00000029ff007c0c */ /* 0x000fe2000bf65270 */
[----:B------:R-:W-:-:S04]  /*92e0*/  UISETP.NE.AND UP0, UPT, UR32, 0x1, UPT ;  /* 0x000000012000788c */ /* 0x000fc8000bf05270 */
[----:B------:R-:W-:-:S04]  /*92f0*/  USEL UR36, URZ, 0x1, UP0 ;  /* 0x000000013f247887 */ /* 0x000fc80008000000 */
[----:B------:R-:W-:-:S04]  /*9300*/  ULOP3.LUT UR36, UR33, UR36, URZ, 0x3c, !UPT ;  /* 0x0000002421247292 */ /* 0x000fc8000f8e3c3f */
[----:B------:R-:W-:Y:S08]  /*9310*/  @P3 BRA `(.L_x_3712) ;  /* 0x0000000000383947 */ /* 0x000ff00003800000 */
[----:B------:R-:W-:Y:S05]  /*9320*/  @!P0 BRA `(.L_x_3713) ;  /* 0x0000000000048947 */ /* 0x000fea0003800000 */
[----:B------:R-:W-:Y:S01]  /*9330*/  BPT.TRAP 0x1 ;  /* 0x000000040000795c */ /* 0x000fe20000300000 */
.L_x_3713:
        /* <DEDUP_REMOVED lines=9> */
.L_x_3714:
[----:B--2---:R-:W-:Y:S05]  /*93d0*/  @P2 BRA `(.L_x_3712) ;  /* 0x0000000000082947 */ /* 0x004fea0003800000 */
[----:B------:R-:W2:Y:S02]  /*93e0*/  SYNCS.PHASECHK.TRANS64.TRYWAIT P2, [UR6+0x2a830], R7 ;  /* 0x02a83007ff0075a7 */ /* 0x000ea40008040146 */
[----:B--2---:R-:W-:Y:S05]  /*93f0*/  @!P2 BRA `(.L_x_3715) ;  /* 0x000000cc00c0a947 */ /* 0x004fea0003800000 */
.L_x_3712:
        /* <DEDUP_REMOVED lines=10> */
[----:B------:R-:W-:-:S04]  /*94a0*/  UIMAD UR26, UR49, 0x600, UR28 ;  /* 0x00000600311a78a4 */ /* 0x000fc8000f8e021c */
[----:B------:R-:W-:Y:S02]  /*94b0*/  UIADD3 UR6, UR26, 0x2, URZ ;  /* 0x000000021a067890 */ /* 0x000fe4000fffe03f */
[----:B------:R-:W-:Y:S02]  /*94c0*/  UIADD3 UR10, UR26, 0x200, URZ ;  /* 0x000002001a0a7890 */ /* 0x000fe4000fffe03f */
        /* <DEDUP_REMOVED lines=27> */
.L_x_3717:
[----:B------:R-:W-:Y:S01]  /*9680*/  ULEA UR6, UR32, UR39, 0x3 ;  /* 0x0000002720067291 */ /* 0x000fe2000f8e183f */
[----:B------:R-:W-:-:S05]  /*9690*/  IMAD.U32 R7, RZ, RZ, UR33 ;  /* 0x00000021ff077e24 */ /* 0x000fca000f8e00ff */
[----:B------:R-:W-:-:S04]  /*96a0*/  SHF.L.U32 R7, R7, 0x1f, RZ ;  /* 0x0000001f07077819 */ /* 0x000fc800000006ff */
[----:B------:R1:W2:Y:S01]  /*96b0*/  SYNCS.PHASECHK.TRANS64.TRYWAIT P2, [UR6+0x2a850], R7 ;  /* 0x02a85007ff0075a7 */ /* 0x0002a20008040146 */
[----:B------:R-:W-:Y:S05]  /*96c0*/  @!P0 BRA `(.L_x_3718) ;  /* 0x0000000000048947 */ /* 0x000fea0003800000 */
[----:B------:R-:W-:Y:S01]  /*96d0*/  BPT.TRAP 0x1 ;  /* 0x000000040000795c */ /* 0x000fe20000300000 */
.L_x_3718:
[----:B--2---:R-:W-:Y:S05]  /*96e0*/  @P2 BRA `(.L_x_3716) ;  /* 0x0000000000082947 */ /* 0x004fea0003800000 */
[----:B------:R-:W2:Y:S02]  /*96f0*/  SYNCS.PHASECHK.TRANS64.TRYWAIT P2, [UR6+0x2a850], R7 ;  /* 0x02a85007ff0075a7 */ /* 0x000ea40008040146 */
[----:B--2---:R-:W-:Y:S05]  /*9700*/  @!P2 BRA `(.L_x_3719) ;  /* 0x000000cc0014a947 */ /* 0x004fea0003800000 */
.L_x_3716:
        /* <DEDUP_REMOVED lines=17> */
[----:B------:R-:W3:Y:S01]  /*9820*/  MUFU.TANH R12, R12 ;  /* 0x0000000c000c7308 */ /* 0x000ee20000002400 */
[C---:B------:R-:W-:Y:S01]  /*9830*/  FMUL.FTZ R125, R0.reuse, R132 ;  /* 0x00000084007d7220 */ /* 0x040fe20000410000 */
[C---:B------:R-:W-:Y:S01]  /*9840*/  FMUL.FTZ R143, R0.reuse, R150 ;  /* 0x00000096008f7220 */ /* 0x040fe20000410000 */
[C---:B------:R-:W-:Y:S01]  /*9850*/  FMUL.FTZ R150, R0.reuse, R157 ;  /* 0x0000009d00967220 */ /* 0x040fe20000410000 */
[C---:B------:R-:W-:Y:S01]  /*9860*/  FMUL.FTZ R157, R0.reuse, R164 ;  /* 0x000000a4009d7220 */ /* 0x040fe20000410000 */
[C---:B------:R-:W-:Y:S01]  /*9870*/  FMUL.FTZ R21, R0.reuse, R126 ;  /* 0x0000007e00157220 */ /* 0x040fe20000410000 */
[----:B------:R-:W-:Y:S01]  /*9880*/  UMOV UR6, UR11 ;  /* 0x0000000b00067c82 */ /* 0x000fe20008000000 */
[C---:B------:R-:W-:Y:S01]  /*9890*/  FMUL.FTZ R126, R0.reuse, R133 ;  /* 0x00000085007e7220 */ /* 0x040fe20000410000 */
[----:B------:R-:W-:Y:S01]  /*98a0*/  QGMMA.64x192x32.F32.E4M3.E4M3 R24, R196, gdesc[UR4], R24, gsb0 ;  /* 0x02e00004c4187df3 */ /* 0x000fe20008000818 */
[----:B------:R-:W-:Y:S01]  /*98b0*/  UIADD3 UR6, UR11, 0x2, URZ ;  /* 0x000000020b067890 */ /* 0x000fe2000fffe03f */
[----:B------:R-:W4:Y:S01]  /*98c0*/  MUFU.TANH R15, R15 ;  /* 0x0000000f000f7308 */ /* 0x000f220000002400 */
[----:B------:R-:W-:Y:S01]  /*98d0*/  UMOV UR7, 0x40000040 ;  /* 0x4000004000077882 */ /* 0x000fe20000000000 */
[----:B-12---:R-:W-:Y:S01]  /*98e0*/  FMNMX.FTZ R7, R11, R10, !PT ;  /* 0x0000000a0b077209 */ /* 0x006fe20007810000 */
[C---:B------:R-:W-:Y:S01]  /*98f0*/  FMUL.FTZ R124, R0.reuse, R131 ;  /* 0x00000083007c7220 */ /* 0x040fe20000410000 */
[C---:B------:R-:W-:Y:S01]  /*9900*/  FMUL.FTZ R131, R0.reuse, R138 ;  /* 0x0000008a00837220 */ /* 0x040fe20000410000 */
[C---:B------:R-:W-:Y:S01]  /*9910*/  FMUL.FTZ R138, R0.reuse, R145 ;  /* 0x00000091008a7220 */ /* 0x040fe20000410000 */
[----:B------:R-:W-:Y:S01]  /*9920*/  FMUL.FTZ R13, R0, R123 ;  /* 0x0000007b000d7220 */ /* 0x000fe20000410000 */
[----:B---3--:R-:W-:Y:S01]  /*9930*/  FMNMX.FTZ R164, R12, R7, !PT ;  /* 0x000000070ca47209 */ /* 0x008fe20007810000 */
        /* <DEDUP_REMOVED lines=9> */
[----:B----4-:R-:W-:Y:S01]  /*99d0*/  FMNMX.FTZ R7, R15, R164, !PT ;  /* 0x000000a40f077209 */ /* 0x010fe20007810000 */
        /* <DEDUP_REMOVED lines=35> */
[----:B------:R-:W-:Y:S01]  /*9c10*/  FMUL.FTZ R166, R0, R173 ;  /* 0x000000ad00a67220 */ /* 0x000fe20000410000 */
[----:B------:R-:W-:Y:S01]  /*9c20*/  UMOV UR10, UR31 ;  /* 0x0000001f000a7c82 */ /* 0x000fe20008000000 */
[----:B------:R-:W1:Y:S01]  /*9c30*/  S2R R200, SR_TID.X ;  /* 0x0000000000c87919 */ /* 0x000e620000002100 */
[----:B------:R-:W4:Y:S01]  /*9c40*/  MUFU.TANH R13, R13 ;  /* 0x0000000d000d7308 */ /* 0x000f220000002400 */
[----:B--2---:R-:W-:-:S07]  /*9c50*/  FMNMX.FTZ R8, R14, R9, !PT ;  /* 0x000000090e087209 */ /* 0x004fce0007810000 */
        /* <DEDUP_REMOVED lines=16> */
[C---:B------:R-:W-:Y:S01]  /*9d60*/  FMUL.FTZ R168, R0.reuse, R175 ;  /* 0x000000af00a87220 */ /* 0x040fe20000410000 */
[----:B------:R-:W-:-:S05]  /*9d70*/  FMUL.FTZ R175, R0, R180 ;  /* 0x000000b400af7220 */ /* 0x000fca0000410000 */
        /* <DEDUP_REMOVED lines=17> */
[C---:B------:R-:W-:Y:S01]  /*9e90*/  FMUL.FTZ R170, R0.reuse, R177 ;  /* 0x000000b100aa7220 */ /* 0x040fe20000410000 */
[----:B------:R-:W-:-:S05]  /*9ea0*/  FMUL.FTZ R177, R0, R181 ;  /* 0x000000b500b17220 */ /* 0x000fca0000410000 */
[----:B------:R-:W1:Y:S01]  /*9eb0*/  MUFU.TANH R132, R132 ;  /* 0x0000008400847308 */ /* 0x000e620000002400 */
[----:B--2---:R-:W-:-:S07]  /*9ec0*/  FMNMX.FTZ R7, R131, R8, !PT ;  /* 0x0000000883077209 */ /* 0x004fce0007810000 */
[----:B------:R-:W2:Y:S01]  /*9ed0*/  MUFU.TANH R145, R145 ;  /* 0x0000009100917308 */ /* 0x000ea20000002400 */
[----:B---3--:R-:W-:-:S07]  /*9ee0*/  FMNMX.FTZ R172, R142, R171, !PT ;  /* 0x000000ab8eac7209 */ /* 0x008fce0007810000 */
[----:B------:R-:W3:Y:S01]  /*9ef0*/  MUFU.TANH R135, R135 ;  /* 0x0000008700877308 */ /* 0x000ee20000002400 */
[----:B-1----:R-:W-:Y:S01]  /*9f00*/  FMNMX.FTZ R8, R132, R7, !PT ;  /* 0x0000000784087209 */ /* 0x002fe20007810000 */
[----:B------:R-:W-:Y:S02]  /*9f10*/  WARPGROUP.DEPBAR.LE gsb0, 0x0 ;  /* 0x00008000000079c5 */ /* 0x000fe40000010000 */
[----:B------:R-:W-:-:S04]  /*9f20*/  WARPGROUP.ARRIVE ;  /* 0x00000000000079c5 */ /* 0x000fc80000000000 */
[----:B------:R-:W1:Y:S01]  /*9f30*/  MUFU.TANH R146, R146 ;  /* 0x0000009200927308 */ /* 0x000e620000002400 */
[----:B--2---:R-:W-:Y:S01]  /*9f40*/  FMNMX.FTZ R171, R145, R172, !PT ;  /* 0x000000ac91ab7209 */ /* 0x004fe20007810000 */
[----:B------:R-:W-:Y:S01]  /*9f50*/  QGMMA.64x192x32.F32.E4M3.E4M3 R24, R192, gdesc[UR4], R24, gsb0 ;  /* 0x02e00004c0187df3 */ /* 0x000fe20008000818 */
[----:B------:R-:W-:Y:S01]  /*9f60*/  UIADD3 UR6, UR11, 0x4, URZ ;  /* 0x000000040b067890 */ /* 0x000fe2000fffe03f */
[----:B------:R-:W-:-:S04]  /*9f70*/  UMOV UR7, 0x40000040 ;  /* 0x4000004000077882 */ /* 0x000fc80000000000 */
        /* <DEDUP_REMOVED lines=66> */
[----:B-1----:R-:W-:-:S07]  /*a3a0*/  FMNMX.FTZ R7, R163, R8, !PT ;  /* 0x00000008a3077209 */ /* 0x002fce0007810000 */
[----:B------:R-:W1:Y:S01]  /*a3b0*/  MUFU.TANH R167, R167 ;  /* 0x000000a700a77308 */ /* 0x000e620000002400 */
[----:B--2---:R-:W-:-:S05]  /*a3c0*/  FMNMX.FTZ R176, R177, R176, !PT ;  /* 0x000000b0b1b07209 */ /* 0x004fca0007810000 */
[----:B------:R-:W2:Y:S02]  /*a3d0*/  SHFL.BFLY PT, R179, R176, 0x2, 0x1f ;  /* 0x0c401f00b0b37f89 */ /* 0x000ea400000e0000 */
[----:B------:R-:W4:Y:S01]  /*a3e0*/  MUFU.TANH R168, R168 ;  /* 0x000000a800a87308 */ /* 0x000f220000002400 */
[----:B---3--:R-:W-:-:S07]  /*a3f0*/  FMNMX.FTZ R8, R164, R7, !PT ;  /* 0x00000007a4087209 */ /* 0x008fce0007810000 */
[----:B------:R-:W3:Y:S01]  /*a400*/  MUFU.TANH R171, R171 ;  /* 0x000000ab00ab7308 */ /* 0x000ee20000002400 */
[----:B-1----:R-:W-:-:S07]  /*a410*/  FMNMX.FTZ R7, R167, R8, !PT ;  /* 0x00000008a7077209 */ /* 0x002fce0007810000 */
[----:B------:R-:W1:Y:S01]  /*a420*/  MUFU.TANH R172, R172 ;  /* 0x000000ac00ac7308 */ /* 0x000e620000002400 */
[----:B----4-:R-:W-:Y:S02]  /*a430*/  FMNMX.FTZ R8, R168, R7, !PT ;  /* 0x00000007a8087209 */ /* 0x010fe40007810000 */
[----:B--2---:R-:W-:-:S05]  /*a440*/  FMNMX.FTZ R179, R176, R179, !PT ;  /* 0x000000b3b0b37209 */ /* 0x004fca0007810000 */
[----:B------:R-:W2:Y:S01]  /*a450*/  MUFU.TANH R173, R173 ;  /* 0x000000ad00ad7308 */ /* 0x000ea20000002400 */
[----:B---3--:R-:W-:-:S07]  /*a460*/  FMNMX.FTZ R7, R171, R8, !PT ;  /* 0x00000008ab077209 */ /* 0x008fce0007810000 */
[----:B------:R-:W3:Y:S01]  /*a470*/  MUFU.TANH R174, R174 ;  /* 0x000000ae00ae7308 */ /* 0x000ee20000002400 */
[----:B-1----:R-:W-:-:S04]  /*a480*/  FMNMX.FTZ R8, R172, R7, !PT ;  /* 0x00000007ac087209 */ /* 0x002fc80007810000 */
[----:B--2---:R-:W-:Y:S02]  /*a490*/  FMNMX.FTZ R7, R173, R8, !PT ;  /* 0x00000008ad077209 */ /* 0x004fe40007810000 */
[----:B------:R-:W-:Y:S02]  /*a4a0*/  SHFL.BFLY PT, R8, R179, 0x1, 0x1f ;  /* 0x0c201f00b3087f89 */ /* 0x000fe400000e0000 */
[----:B---3--:R-:W-:-:S05]  /*a4b0*/  FMNMX.FTZ R178, R174, R7, !PT ;  /* 0x00000007aeb27209 */ /* 0x008fca0007810000 */
[----:B------:R-:W1:Y:S02]  /*a4c0*/  SHFL.BFLY PT, R7, R178, 0x2, 0x1f ;  /* 0x0c401f00b2077f89 */ /* 0x000e6400000e0000 */
[----:B-1----:R-:W-:Y:S01]  /*a4d0*/  FMNMX.FTZ R180, R178, R7, !PT ;  /* 0x00000007b2b47209 */ /* 0x002fe20007810000 */
[----:B------:R-:W-:Y:S01]  /*a4e0*/  IMAD.U32 R178, RZ, RZ, UR10 ;  /* 0x0000000affb27e24 */ /* 0x000fe2000f8e00ff */
[----:B------:R-:W-:-:S03]  /*a4f0*/  FMNMX.FTZ R7, R179, R8, !PT ;  /* 0x00000008b3077209 */ /* 0x000fc60007810000 */
[----:B------:R-:W1:Y:S02]  /*a500*/  SHFL.BFLY PT, R181, R180, 0x1, 0x1f ;  /* 0x0c201f00b4b57f89 */ /* 0x000e6400000e0000 */
[----:B------:R-:W-:-:S01]  /*a510*/  FFMA.FTZ R178, R7, R178, -8 ;  /* 0xc100000007b27423 */ /* 0x000fc200000100b2 */
        /* <DEDUP_REMOVED lines=31> */
[----:B-1----:R-:W-:Y:S01]  /*a710*/  FMNMX.FTZ R8, R180, R181, !PT ;  /* 0x000000b5b4087209 */ /* 0x002fe20007810000 */
[----:B------:R-:W-:-:S01]  /*a720*/  FFMA.FTZ R170, R175, UR10, -R178 ;  /* 0x0000000aafaa7c23 */ /* 0x000fc200080108b2 */
[----:B------:R-:W-:-:S02]  /*a730*/  IMAD.U32 R175, RZ, RZ, UR10 ;  /* 0x0000000affaf7e24 */ /* 0x000fc4000f8e00ff */
[----:B------:R-:W-:Y:S01]  /*a740*/  FMUL.FTZ R181, R10, UR10 ;  /* 0x0000000a0ab57c20 */ /* 0x000fe20008410000 */
[----:B------:R-:W-:Y:S01]  /*a750*/  MUFU.EX2 R176, R176 ;  /* 0x000000b000b07308 */ /* 0x000fe20000000800 */
[----:B------:R-:W-:-:S01]  /*a760*/  FADD.FTZ R10, -R8, R9 ;  /* 0x00000009080a7221 */ /* 0x000fc20000010100 */
[----:B------:R-:W-:Y:S01]  /*a770*/  FFMA.FTZ R175, R8, R175, -8 ;  /* 0xc100000008af7423 */ /* 0x000fe200000100af */
[----:B------:R-:W-:-:S01]  /*a780*/  FFMA.FTZ R177, R177, UR10, -R178 ;  /* 0x0000000ab1b17c23 */ /* 0x000fc200080108b2 */
[----:B------:R-:W-:Y:S01]  /*a790*/  IADD3 R180, -R200, 0xb, RZ ;  /* 0x0000000bc8b47810 */ /* 0x000fe20007ffe1ff */
[----:B------:R-:W-:Y:S01]  /*a7a0*/  FMUL.FTZ R10, R10, UR10 ;  /* 0x0000000a0a0a7c20 */ /* 0x000fe20008410000 */
        /* <DEDUP_REMOVED lines=29> */
[----:B------:R-:W-:-:S05]  /*a980*/  FFMA.FTZ R174, R174, UR10, -R175 ;  /* 0x0000000aaeae7c23 */ /* 0x000fca00080108af */
        /* <DEDUP_REMOVED lines=8> */
[----:B------:R-:W-:Y:S06]  /*aa10*/  QGMMA.64x192x32.F32.E4M3.E4M3 R24, R184, gdesc[UR4], R24, gsb0 ;  /* 0x02e00004b8187df3 */ /* 0x000fec0008000818 */
[----:B------:R-:W3:Y:S01]  /*aa20*/  MUFU.EX2 R15, R15 ;  /* 0x0000000f000f7308 */ /* 0x000ee20000000800 */
[----:B--2---:R-:W-:-:S01]  /*aa30*/  FADD.FTZ R178, R12, R151 ;  /* 0x000000970cb27221 */ /* 0x004fc20000010000 */
[----:B------:R-:W-:-:S06]  /*aa40*/  FFMA.FTZ R151, R155, UR10, -R175 ;  /* 0x0000000a9b977c23 */ /* 0x000fcc00080108af */
        /* <DEDUP_REMOVED lines=16> */
[----:B------:R-:W-:-:S06]  /*ab50*/  FFMA.FTZ R155, R159, UR10, -R175 ;  /* 0x0000000a9f9b7c23 */ /* 0x000fcc00080108af */
        /* <DEDUP_REMOVED lines=16> */
[----:B------:R-:W-:-:S06]  /*ac60*/  FFMA.FTZ R159, R163, UR10, -R175 ;  /* 0x0000000aa39f7c23 */ /* 0x000fcc00080108af */
        /* <DEDUP_REMOVED lines=16> */
[----:B------:R-:W-:-:S06]  /*ad70*/  FFMA.FTZ R163, R167, UR10, -R175 ;  /* 0x0000000aa7a37c23 */ /* 0x000fcc00080108af */
[----:B------:R-:W2:Y:S01]  /*ad80*/  MUFU.EX2 R144, R144 ;  /* 0x0000009000907308 */ /* 0x000ea20000000800 */
[----:B-1----:R-:W-:-:S01]  /*ad90*/  FADD.FTZ R5, R139, R6 ;  /* 0x000000068b057221 */ /* 0x002fc20000010000 */
[----:B------:R-:W-:Y:S02]  /*ada0*/  WARPGROUP.DEPBAR.LE gsb0, 0x0 ;  /* 0x00008000000079c5 */ /* 0x000fe40000010000 */
[----:B------:R1:W-:Y:S06]  /*adb0*/  BAR.ARV R180, 0x100 ;  /* 0x000400b40000751d */ /* 0x0003ec0000002000 */
[----:B------:R-:W4:Y:S01]  /*adc0*/  MUFU.EX2 R142, R142 ;  /* 0x0000008e008e7308 */ /* 0x000f220000000800 */
[----:B---3--:R-:W-:-:S01]  /*add0*/  FADD.FTZ R181, R141, R178 ;  /* 0x000000b28db57221 */ /* 0x008fc20000010000 */
[----:B--2---:R-:W-:-:S06]  /*ade0*/  FADD.FTZ R6, R144, R5 ;  /* 0x0000000590067221 */ /* 0x004fcc0000010000 */
[----:B------:R-:W2:Y:S08]  /*adf0*/  MUFU.EX2 R143, R143 ;  /* 0x0000008f008f7308 */ /* 0x000eb00000000800 */
[----:B------:R-:W3:Y:S01]  /*ae00*/  MUFU.EX2 R145, R145 ;  /* 0x0000009100917308 */ /* 0x000ee20000000800 */
[----:B----4-:R-:W-:-:S07]  /*ae10*/  FADD.FTZ R178, R142, R181 ;  /* 0x000000b58eb27221 */ /* 0x010fce0000010000 */
[----:B------:R-:W4:Y:S01]  /*ae20*/  MUFU.EX2 R148, R148 ;  /* 0x0000009400947308 */ /* 0x000f220000000800 */
[----:B--2---:R-:W-:-:S07]  /*ae30*/  FADD.FTZ R5, R143, R6 ;  /* 0x000000068f057221 */ /* 0x004fce0000010000 */
[----:B------:R-:W2:Y:S01]  /*ae40*/  MUFU.EX2 R146, R146 ;  /* 0x0000009200927308 */ /* 0x000ea20000000800 */
[----:B---3--:R-:W-:-:S01]  /*ae50*/  FADD.FTZ R167, R145, R178 ;  /* 0x000000b291a77221 */ /* 0x008fc20000010000 */
[----:B------:R-:W-:-:S06]  /*ae60*/  FFMA.FTZ R178, R168, UR10, -R175 ;  /* 0x0000000aa8b27c23 */ /* 0x000fcc00080108af */
[----:B------:R-:W3:Y:S01]  /*ae70*/  MUFU.EX2 R147, R147 ;  /* 0x0000009300937308 */ /* 0x000ee20000000800 */
[----:B----4-:R-:W-:-:S07]  /*ae80*/  FADD.FTZ R6, R148, R5 ;  /* 0x0000000594067221 */ /* 0x010fce0000010000 */
[----:B------:R-:W4:Y:S01]  /*ae90*/  MUFU.EX2 R149, R149 ;  /* 0x0000009500957308 */ /* 0x000f220000000800 */
[----:B--2---:R-:W-:-:S01]  /*aea0*/  FADD.FTZ R168, R146, R167 ;  /* 0x000000a792a87221 */ /* 0x004fc20000010000 */
[----:B------:R-:W-:-:S06]  /*aeb0*/  FFMA.FTZ R167, R171, UR10, -R175 ;  /* 0x0000000aaba77c23 */ /* 0x000fcc00080108af */
[----:B------:R-:W2:Y:S01]  /*aec0*/  MUFU.EX2 R152, R152 ;  /* 0x0000009800987308 */ /* 0x000ea20000000800 */
[----:B---3--:R-:W-:-:S07]  /*aed0*/  FADD.FTZ R5, R147, R6 ;  /* 0x0000000693057221 */ /* 0x008fce0000010000 */
[----:B------:R-:W3:Y:S01]  /*aee0*/  MUFU.EX2 R150, R150 ;  /* 0x0000009600967308 */ /* 0x000ee20000000800 */
[----:B----4-:R-:W-:-:S07]  /*aef0*/  FADD.FTZ R181, R149, R168 ;  /* 0x000000a895b57221 */ /* 0x010fce0000010000 */
[----:B------:R-:W4:Y:S01]  /*af00*/  MUFU.EX2 R151, R151 ;  /* 0x0000009700977308 */ /* 0x000f220000000800 */
[----:B--2---:R-:W-:-:S07]  /*af10*/  FADD.FTZ R6, R152, R5 ;  /* 0x0000000598067221 */ /* 0x004fce0000010000 */
[----:B------:R-:W2:Y:S01]  /*af20*/  MUFU.EX2 R153, R153 ;  /* 0x0000009900997308 */ /* 0x000ea20000000800 */
[----:B---3--:R-:W-:-:S01]  /*af30*/  FADD.FTZ R168, R150, R181 ;  /* 0x000000b596a87221 */ /* 0x008fc20000010000 */
[----:B------:R-:W-:-:S06]  /*af40*/  IMAD.U32 R181, RZ, RZ, UR49 ;  /* 0x00000031ffb57e24 */ /* 0x000fcc000f8e00ff */
        /* <DEDUP_REMOVED lines=12> */
[----:B---3--:R-:W-:-:S07]  /*b010*/  FADD.FTZ R171, R157, R172 ;  /* 0x000000ac9dab7221 */ /* 0x008fce0000010000 */
[----:B------:R-:W3:Y:S01]  /*b020*/  MUFU.EX2 R159, R159 ;  /* 0x0000009f009f7308 */ /* 0x000ee20000000800 */
[----:B----4-:R-:W-:-:S01]  /*b030*/  FADD.FTZ R6, R160, R5 ;  /* 0x00000005a0067221 */ /* 0x010fc20000010000 */
[----:B------:R-:W-:-:S05]  /*b040*/  @!P1 LEA R5, R181, UR39, 0x3 ;  /* 0x00000027b5059c11 */ /* 0x000fca000f8e18ff */
[----:B------:R-:W-:Y:S01]  /*b050*/  @!P1 VIADD R5, R5, 0x2a840 ;  /* 0x0002a84005059836 */ /* 0x000fe20000000000 */
[----:B------:R-:W4:Y:S01]  /*b060*/  MUFU.EX2 R161, R161 ;  /* 0x000000a100a17308 */ /* 0x000f220000000800 */
[----:B--2---:R-:W-:-:S03]  /*b070*/  FADD.FTZ R172, R158, R171 ;  /* 0x000000ab9eac7221 */ /* 0x004fc60000010000 */
[----:B------:R-:W-:-:S04]  /*b080*/  @!P1 PRMT R5, RZ, 0x654, R5 ;  /* 0x00000654ff059816 */ /* 0x000fc80000000005 */
[----:B------:R-:W2:Y:S01]  /*b090*/  MUFU.EX2 R164, R164 ;  /* 0x000000a400a47308 */ /* 0x000ea20000000800 */
[----:B---3--:R-:W-:-:S01]  /*b0a0*/  FADD.FTZ R171, R159, R6 ;  /* 0x000000069fab7221 */ /* 0x008fc20000010000 */
[----:B------:R3:W-:Y:S06]  /*b0b0*/  @!P1 SYNCS.ARRIVE.TRANS64.RED.A1T0 RZ, [R5+URZ], RZ ;  /* 0x000000ff05ff99a7 */ /* 0x0007ec000810043f */
[----:B------:R-:W5:Y:S01]  /*b0c0*/  MUFU.EX2 R162, R162 ;  /* 0x000000a200a27308 */ /* 0x000f620000000800 */
[----:B----4-:R-:W-:-:S07]  /*b0d0*/  FADD.FTZ R181, R161, R172 ;  /* 0x000000aca1b57221 */ /* 0x010fce0000010000 */
[----:B------:R-:W4:Y:S01]  /*b0e0*/  MUFU.EX2 R163, R163 ;  /* 0x000000a300a37308 */ /* 0x000f220000000800 */
[----:B--2---:R-:W-:-:S07]  /*b0f0*/  FADD.FTZ R6, R164, R171 ;  /* 0x000000aba4067221 */ /* 0x004fce0000010000 */
[----:B------:R-:W3:Y:S01]  /*b100*/  MUFU.EX2 R165, R165 ;  /* 0x000000a500a57308 */ /* 0x000ee20000000800 */
[----:B-----5:R-:W-:-:S07]  /*b110*/  FADD.FTZ R172, R162, R181 ;  /* 0x000000b5a2ac7221 */ /* 0x020fce0000010000 */
[----:B------:R-:W2:Y:S01]  /*b120*/  MUFU.EX2 R178, R178 ;  /* 0x000000b200b27308 */ /* 0x000ea20000000800 */
[----:B----4-:R-:W-:-:S07]  /*b130*/  FADD.FTZ R171, R163, R6 ;  /* 0x00000006a3ab7221 */ /* 0x010fce0000010000 */
[----:B------:R-:W4:Y:S01]  /*b140*/  MUFU.EX2 R166, R166 ;  /* 0x000000a600a67308 */ /* 0x000f220000000800 */
[----:B---3--:R-:W-:-:S07]  /*b150*/  FADD.FTZ R5, R165, R172 ;  /* 0x000000aca5057221 */ /* 0x008fce0000010000 */
[----:B------:R-:W3:Y:S01]  /*b160*/  MUFU.EX2 R167, R167 ;  /* 0x000000a700a77308 */ /* 0x000ee20000000800 */
[----:B--2---:R-:W-:-:S07]  /*b170*/  FADD.FTZ R6, R178, R171 ;  /* 0x000000abb2067221 */ /* 0x004fce0000010000 */
[----:B------:R-:W2:Y:S01]  /*b180*/  MUFU.EX2 R169, R169 ;  /* 0x000000a900a97308 */ /* 0x000ea20000000800 */
[----:B----4-:R-:W-:-:S07]  /*b190*/  FADD.FTZ R172, R166, R5 ;  /* 0x00000005a6ac7221 */ /* 0x010fce0000010000 */
[----:B------:R-:W4:Y:S01]  /*b1a0*/  MUFU.EX2 R168, R168 ;  /* 0x000000a800a87308 */ /* 0x000f220000000800 */
[----:B---3--:R-:W-:-:S07]  /*b1b0*/  FADD.FTZ R5, R167, R6 ;  /* 0x00000006a7057221 */ /* 0x008fce0000010000 */
[----:B------:R-:W3:Y:S01]  /*b1c0*/  MUFU.EX2 R170, R170 ;  /* 0x000000aa00aa7308 */ /* 0x000ee20000000800 */
[----:B--2---:R-:W-:-:S07]  /*b1d0*/  FADD.FTZ R171, R169, R172 ;  /* 0x000000aca9ab7221 */ /* 0x004fce0000010000 */
[----:B-1----:R-:W1:Y:S01]  /*b1e0*/  MUFU.EX2 R180, R173 ;  /* 0x000000ad00b47308 */ /* 0x002e620000000800 */
[----:B----4-:R-:W-:-:S07]  /*b1f0*/  FADD.FTZ R5, R168, R5 ;  /* 0x00000005a8057221 */ /* 0x010fce0000010000 */
        /* <DEDUP_REMOVED lines=8> */
.L_x_3720:
        /* <DEDUP_REMOVED lines=138> */
[----:B------:R-:W-:Y:S06]  /*bb20*/  @P2 BRA `(.L_x_3721) ;  /* 0xffffffd400e82947 */ /* 0x000fec000383ffff */
.L_x_3711:
[----:B------:R-:W-:-:S13]  /*bb30*/  ISETP.GE.AND P2, PT, R2, UR40, PT ;  /* 0x0000002802007c0c */ /* 0x000fda000bf46270 */
[----:B------:R-:W-:Y:S05]  /*bb40*/  @!P2 BRA `(.L_x_3722) ;  /* 0x000000380044a947 */ /* 0x000fea0003800000 */
[----:B------:R-:W-:Y:S01]  /*bb50*/  IMAD.MOV.U32 R11, RZ, RZ, R8 ;  /* 0x000000ffff0b7224 */ /* 0x000fe200078e0008 */
[----:B------:R-:W-:Y:S01]  /*bb60*/  UMOV UR54, UR36 ;  /* 0x0000002400367c82 */ /* 0x000fe20008000000 */
[----:B------:R-:W-:Y:S01]  /*bb70*/  IMAD.MOV.U32 R10, RZ, RZ, R7 ;  /* 0x000000ffff0a7224 */ /* 0x000fe200078e0007 */
[----:B------:R-:W-:Y:S01]  /*bb80*/  UMOV UR35, UR49 ;  /* 0x0000003100237c82 */ /* 0x000fe20008000000 */
[----:B------:R-:W-:Y:S01]  /*bb90*/  IMAD.IADD R9, R201, 0x1, R3 ;  /* 0x00000001c9097824 */ /* 0x000fe200078e0203 */
[----:B------:R-:W-:Y:S01]  /*bba0*/  ULDC UR31, c[0x0][0x9e4] ;  /* 0x00027900001f7ab9 */ /* 0x000fe20000000800 */
[----:B------:R-:W-:Y:S01]  /*bbb0*/  ULDC UR34, c[0x0][0x2e0] ;  /* 0x0000b80000227ab9 */ /* 0x000fe20000000800 */
[----:B------:R-:W-:Y:S01]  /*bbc0*/  ULDC UR33, c[0x0][0x288] ;  /* 0x0000a20000217ab9 */ /* 0x000fe20000000800 */
[----:B------:R-:W-:Y:S01]  /*bbd0*/  ULDC UR30, c[0x0][0x988] ;  /* 0x00026200001e7ab9 */ /* 0x000fe20000000800 */
[----:B------:R-:W-:-:S05]  /*bbe0*/  ULDC UR32, c[0x0][0x9e0] ;  /* 0x0002780000207ab9 */ /* 0x000fca0000000800 */
.L_x_3740:
[----:B------:R-:W-:Y:S01]  /*bbf0*/  ISETP.NE.AND P3, PT, RZ, UR41, PT ;  /* 0x00000029ff007c0c */ /* 0x000fe2000bf65270 */
[----:B------:R-:W-:-:S04]  /*bc00*/  UISETP.NE.AND UP0, UPT, UR35, 0x1, UPT ;  /* 0x000000012300788c */ /* 0x000fc8000bf05270 */
[----:B------:R-:W-:-:S04]  /*bc10*/  USEL UR36, URZ, 0x1, UP0 ;  /* 0x000000013f247887 */ /* 0x000fc80008000000 */
[----:B------:R-:W-:-:S04]  /*bc20*/  ULOP3.LUT UR36, UR54, UR36, URZ, 0x3c, !UPT ;  /* 0x0000002436247292 */ /* 0x000fc8000f8e3c3f */
[----:B------:R-:W-:Y:S08]  /*bc30*/  @P3 BRA `(.L_x_3723) ;  /* 0x0000000000383947 */ /* 0x000ff00003800000 */
[----:B------:R-:W-:Y:S05]  /*bc40*/  @!P0 BRA `(.L_x_3724) ;  /* 0x0000000000048947 */ /* 0x000fea0003800000 */
[----:B------:R-:W-:Y:S01]  /*bc50*/  BPT.TRAP 0x1 ;  /* 0x000000040000795c */ /* 0x000fe20000300000 */
.L_x_3724:
        /* <DEDUP_REMOVED lines=9> */
.L_x_3725:
[----:B--2---:R-:W-:Y:S05]  /*bcf0*/  @P2 BRA `(.L_x_3723) ;  /* 0x0000000000082947 */ /* 0x004fea0003800000 */
[----:B------:R-:W2:Y:S02]  /*bd00*/  SYNCS.PHASECHK.TRANS64.TRYWAIT P2, [UR6+0x2a830], R7 ;  /* 0x02a83007ff0075a7 */ /* 0x000ea40008040146 */
[----:B--2---:R-:W-:Y:S05]  /*bd10*/  @!P2 BRA `(.L_x_3726) ;  /* 0x000000a400a8a947 */ /* 0x004fea0003800000 */
.L_x_3723:
        /* <DEDUP_REMOVED lines=40> */
.L_x_3728:
[----:B------:R-:W-:Y:S01]  /*bfa0*/  ULEA UR6, UR35, UR39, 0x3 ;  /* 0x0000002723067291 */ /* 0x000fe2000f8e183f */
[----:B------:R-:W-:-:S05]  /*bfb0*/  IMAD.U32 R7, RZ, RZ, UR54 ;  /* 0x00000036ff077e24 */ /* 0x000fca000f8e00ff */
[----:B------:R-:W-:-:S04]  /*bfc0*/  SHF.L.U32 R7, R7, 0x1f, RZ ;  /* 0x0000001f07077819 */ /* 0x000fc800000006ff */
[----:B------:R1:W2:Y:S01]  /*bfd0*/  SYNCS.PHASECHK.TRANS64.TRYWAIT P2, [UR6+0x2a850], R7 ;  /* 0x02a85007ff0075a7 */ /* 0x0002a20008040146 */
[----:B------:R-:W-:Y:S05]  /*bfe0*/  @!P0 BRA `(.L_x_3729) ;  /* 0x0000000000048947 */ /* 0x000fea0003800000 */
[----:B------:R-:W-:Y:S01]  /*bff0*/  BPT.TRAP 0x1 ;  /* 0x000000040000795c */ /* 0x000fe20000300000 */
.L_x_3729:
[----:B--2---:R-:W-:Y:S05]  /*c000*/  @P2 BRA `(.L_x_3727) ;  /* 0x0000000000082947 */ /* 0x004fea0003800000 */
[----:B------:R-:W2:Y:S02]  /*c010*/  SYNCS.PHASECHK.TRANS64.TRYWAIT P2, [UR6+0x2a850], R7 ;  /* 0x02a85007ff0075a7 */ /* 0x000ea40008040146 */
[----:B--2---:R-:W-:Y:S05]  /*c020*/  @!P2 BRA `(.L_x_3730) ;  /* 0x000000a000fca947 */ /* 0x004fea0003800000 */
.L_x_3727:
[----:B------:R-:W-:Y:S01]  /*c030*/  UIADD3 UR6, UR39, 0x400, URZ ;  /* 0x0000040027067890 */ /* 0x000fe2000fffe03f */
[----:B------:R-:W-:Y:S01]  /*c040*/  WARPGROUP.ARRIVE ;  /* 0x00000000000079c5 */ /* 0x000fe20000000000 */
[----:B------:R-:W-:-:S05]  /*c050*/  UMOV UR7, 0x40000040 ;  /* 0x4000004000077882 */ /* 0x000fca0000000000 */
[----:B------:R-:W3:Y:S01]  /*c060*/  S2R R200, SR_TID.X ;  /* 0x0000000000c87919 */ /* 0x000ee20000002100 */
[----:B------:R-:W-:Y:S01]  /*c070*/  USHF.R.U32.HI UR6, URZ, 0x4, UR6 ;  /* 0x000000043f067899 */ /* 0x000fe20008011606 */
[C---:B------:R-:W-:Y:S01]  /*c080*/  FMUL.FTZ R12, R0.reuse, R123 ;  /* 0x0000007b000c7220 */ /* 0x040fe20000410000 */
[C---:B------:R-:W-:Y:S01]  /*c090*/  FMUL.FTZ R123, R0.reuse, R139 ;  /* 0x0000008b007b7220 */ /* 0x040fe20000410000 */
[C---:B------:R-:W-:Y:S01]  /*c0a0*/  FMUL.FTZ R139, R0.reuse, R163 ;  /* 0x000000a3008b7220 */ /* 0x040fe20000410000 */
[----:B------:R-:W-:Y:S01]  /*c0b0*/  ULOP3.LUT UR6, UR6, 0x3fff, URZ, 0xc0, !UPT ;  /* 0x00003fff06067892 */ /* 0x000fe2000f8ec03f */
[----:B------:R-:W-:Y:S01]  /*c0c0*/  FMUL.FTZ R163, R0, R169 ;  /* 0x000000a900a37220 */ /* 0x000fe20000410000 */
[----:B------:R-:W-:Y:S02]  /*c0d0*/  IMAD.SHL.U32 R169, R2, 0x80, RZ ;  /* 0x0000008002a97824 */ /* 0x000fe400078e00ff */
[C---:B--2---:R-:W-:Y:S01]  /*c0e0*/  FMUL.FTZ R8, R0.reuse, R122 ;  /* 0x0000007a00087220 */ /* 0x044fe20000410000 */
[----:B------:R-:W-:Y:S01]  /*c0f0*/  ULOP3.LUT UR6, UR6, 0x10000, URZ, 0xfc, !UPT ;  /* 0x0001000006067892 */ /* 0x000fe2000f8efc3f */
[C---:B-1----:R-:W-:Y:S01]  /*c100*/  FMUL.FTZ R7, R0.reuse, R120 ;  /* 0x0000007800077220 */ /* 0x042fe20000410000 */
        /* <DEDUP_REMOVED lines=30> */
[----:B---3--:R-:W-:Y:S01]  /*c2f0*/  SHF.R.U32.HI R200, RZ, 0x7, R200 ;  /* 0x00000007ffc87819 */ /* 0x008fe200000116c8 */
[----:B------:R-:W1:Y:S03]  /*c300*/  MUFU.TANH R7, R7 ;  /* 0x0000000700077308 */ /* 0x000e660000002400 */
[----:B------:R-:W-:-:S05]  /*c310*/  IADD3 R154, -R200, 0xb, RZ ;  /* 0x0000000bc89a7810 */ /* 0x000fca0007ffe1ff */
        /* <DEDUP_REMOVED lines=68> */
[----:B------:R-:W-:Y:S01]  /*c760*/  FMUL.FTZ R150, R0, R153 ;  /* 0x0000009900967220 */ /* 0x000fe20000410000 */
[----:B------:R-:W-:-:S02]  /*c770*/  IMAD.U32 R128, RZ, RZ, UR49 ;  /* 0x00000031ff807e24 */ /* 0x000fc4000f8e00ff */
[C---:B------:R-:W-:Y:S01]  /*c780*/  FMUL.FTZ R153, R0.reuse, R157 ;  /* 0x0000009d00997220 */ /* 0x040fe20000410000 */
[----:B------:R-:W-:Y:S01]  /*c790*/  IADD3 R152, -R169, 0x1, RZ ;  /* 0x00000001a9987810 */ /* 0x000fe20007ffe1ff */
[C---:B------:R-:W-:Y:S01]  /*c7a0*/  FMUL.FTZ R157, R0.reuse, R160 ;  /* 0x000000a0009d7220 */ /* 0x040fe20000410000 */
[C---:B------:R-:W-:Y:S01]  /*c7b0*/  FMUL.FTZ R160, R0.reuse, R164 ;  /* 0x000000a400a07220 */ /* 0x040fe20000410000 */
[C---:B------:R-:W-:Y:S01]  /*c7c0*/  FMUL.FTZ R193, R0.reuse, R129 ;  /* 0x0000008100c17220 */ /* 0x040fe20000410000 */
[----:B------:R-:W-:Y:S01]  /*c7d0*/  FMUL.FTZ R164, R0, R172 ;  /* 0x000000ac00a47220 */ /* 0x000fe20000410000 */
[----:B------:R-:W-:Y:S01]  /*c7e0*/  @!P1 LEA R128, R128, UR39, 0x3 ;  /* 0x0000002780809c11 */ /* 0x000fe2000f8e18ff */
[----:B------:R-:W-:Y:S01]  /*c7f0*/  IMAD R152, R17, UR34, R152 ;  /* 0x0000002211987c24 */ /* 0x000fe2000f8e0298 */
[----:B------:R-:W1:Y:S03]  /*c800*/  MUFU.TANH R192, R192 ;  /* 0x000000c000c07308 */ /* 0x000e660000002400 */
[----:B------:R-:W-:-:S02]  /*c810*/  @!P1 VIADD R128, R128, 0x2a840 ;  /* 0x0002a84080809836 */ /* 0x000fc40000000000 */
[----:B------:R-:W-:-:S03]  /*c820*/  VIADD R129, R152, -UR33 ;  /* 0x8000002198817c36 */ /* 0x000fc60008000000 */
[----:B------:R-:W1:Y:S01]  /*c830*/  MUFU.TANH R193, R193 ;  /* 0x000000c100c17308 */ /* 0x000e620000002400 */
[----:B------:R-:W-:Y:S01]  /*c840*/  IMAD R129, R16, -0x2, R129 ;  /* 0xfffffffe10817824 */ /* 0x000fe200078e0281 */
[----:B------:R-:W-:-:S03]  /*c850*/  @!P1 PRMT R128, RZ, 0x654, R128 ;  /* 0x00000654ff809816 */ /* 0x000fc60000000080 */
[----:B------:R-:W-:-:S03]  /*c860*/  VIADD R178, R129, UR29 ;  /* 0x0000001d81b27c36 */ /* 0x000fc60008000000 */
        /* <DEDUP_REMOVED lines=23> */
[----:B------:R-:W1:Y:S01]  /*c9e0*/  MUFU.TANH R189, R189 ;  /* 0x000000bd00bd7308 */ /* 0x000e620000002400 */
[----:B------:R-:W-:-:S02]  /*c9f0*/  VIADD R176, R129, UR32 ;  /* 0x0000002081b07c36 */ /* 0x000fc40008000000 */
[C---:B------:R-:W-:Y:S02]  /*ca00*/  IMAD.IADD R174, R3.reuse, 0x1, R178 ;  /* 0x0000000103ae7824 */ /* 0x040fe400078e02b2 */
[----:B------:R-:W-:-:S03]  /*ca10*/  IMAD.IADD R172, R3, 0x1, R176 ;  /* 0x0000000103ac7824 */ /* 0x000fc600078e02b0 */
        /* <DEDUP_REMOVED lines=11> */
[----:B------:R1:W-:Y:S01]  /*cad0*/  @!P1 SYNCS.ARRIVE.TRANS64.RED.A1T0 RZ, [R128+URZ], RZ ;  /* 0x000000ff80ff99a7 */ /* 0x0003e2000810043f */
[----:B--234-:R-:W-:Y:S05]  /*cae0*/  @!P5 BRA `(.L_x_3731) ;  /* 0x00000000005cd947 */ /* 0x01cfea0003800000 */
        /* <DEDUP_REMOVED lines=11> */
.L_x_3733:
[----:B------:R-:W-:-:S05]  /*cba0*/  IMAD.U32 R152, RZ, RZ, UR31 ;  /* 0x0000001fff987e24 */ /* 0x000fca000f8e00ff */
[----:B------:R-:W-:-:S13]  /*cbb0*/  ISETP.NE.AND P2, PT, R152, 0x1, PT ;  /* 0x000000019800780c */ /* 0x000fda0003f45270 */
[----:B-1----:R-:W1:Y:S01]  /*cbc0*/  @P2 LDC.64 R128, c[0x0][0x9e8] ;  /* 0x00027a00ff802b82 */ /* 0x002e620000000a00 */
[----:B------:R-:W-:-:S04]  /*cbd0*/  @P2 IMAD.IADD R159, R201, 0x1, R3 ;  /* 0x00000001c99f2824 */ /* 0x000fc800078e0203 */
[----:B-1----:R-:W-:-:S04]  /*cbe0*/  @P2 IMAD.HI.U32 R154, R159, R128, RZ ;  /* 0x000000809f9a2227 */ /* 0x002fc800078e00ff */
[----:B------:R-:W-:Y:S01]  /*cbf0*/  IMAD.MOV.U32 R128, RZ, RZ, R9 ;  /* 0x000000ffff807224 */ /* 0x000fe200078e0009 */
[----:B------:R-:W-:-:S07]  /*cc00*/  @P2 SHF.R.U32.HI R128, RZ, R129, R154 ;  /* 0x00000081ff802219 */ /* 0x000fce000001169a */
.L_x_3734:
[----:B------:R-:W-:Y:S05]  /*cc10*/  BSYNC B0 ;  /* 0x0000000000007941 */ /* 0x000fea0003800000 */
.L_x_3732:
[----:B------:R-:W-:-:S04]  /*cc20*/  IMAD R129, R128, R152, -R169 ;  /* 0x0000009880817224 */ /* 0x000fc800078e0aa9 */
[----:B------:R-:W-:-:S05]  /*cc30*/  IMAD R129, R16, -0x2, R129 ;  /* 0xfffffffe10817824 */ /* 0x000fca00078e0281 */
[----:B------:R-:W-:Y:S02]  /*cc40*/  VIADDMNMX R172, R129, R152, R172, PT ;  /* 0x0000009881ac7246 */ /* 0x000fe400038001ac */
[----:B------:R-:W-:-:S07]  /*cc50*/  VIMNMX R174, R174, R129, !PT ;  /* 0x00000081aeae7248 */ /* 0x000fce0007fe0100 */
.L_x_3731:
[----:B------:R-:W-:-:S04]  /*cc60*/  ISETP.GT.AND P2, PT, R2, -0x1, PT ;  /* 0xffffffff0200780c */ /* 0x000fc80003f44270 */
[C---:B------:R-:W-:Y:S02]  /*cc70*/  ISETP.GT.AND P4, PT, R174.reuse, RZ, P2 ;  /* 0x000000ffae00720c */ /* 0x040fe40001784270 */
[----:B------:R-:W-:Y:S02]  /*cc80*/  ISETP.GT.AND P6, PT, R174, 0x1, P2 ;  /* 0x00000001ae00780c */ /* 0x000fe400017c4270 */
[C---:B------:R-:W-:Y:S02]  /*cc90*/  ISETP.LT.OR P4, PT, R172.reuse, 0x1, P4 ;  /* 0x00000001ac00780c */ /* 0x040fe40002781670 */
[----:B------:R-:W-:Y:S02]  /*cca0*/  ISETP.LT.OR P6, PT, R172, 0x2, P6 ;  /* 0x00000002ac00780c */ /* 0x000fe400037c1670 */
[----:B-1----:R-:W-:Y:S02]  /*ccb0*/  FSEL R179, R7, -INF , !P4 ;  /* 0xff80000007b37808 */ /* 0x002fe40006000000 */
[----:B------:R-:W-:-:S02]  /*ccc0*/  ISETP.GT.AND P3, PT, R174, 0x8, P2 ;  /* 0x00000008ae00780c */ /* 0x000fc40001764270 */
[C---:B------:R-:W-:Y:S02]  /*ccd0*/  ISETP.GT.AND P4, PT, R174.reuse, 0x9, P2 ;  /* 0x00000009ae00780c */ /* 0x040fe40001784270 */
[----:B------:R-:W-:Y:S02]  /*cce0*/  FSEL R177, R121, -INF , !P6 ;  /* 0xff80000079b17808 */ /* 0x000fe40007000000 */
[----:B------:R-:W-:Y:S02]  /*ccf0*/  ISETP.GT.AND P6, PT, R174, 0x10, P2 ;  /* 0x00000010ae00780c */ /* 0x000fe400017c4270 */
[C---:B------:R-:W-:Y:S02]  /*cd00*/  ISETP.LT.OR P3, PT, R172.reuse, 0x9, P3 ;  /* 0x00000009ac00780c */ /* 0x040fe40001f61670 */
[C---:B------:R-:W-:Y:S02]  /*cd10*/  ISETP.LT.OR P4, PT, R172.reuse, 0xa, P4 ;  /* 0x0000000aac00780c */ /* 0x040fe40002781670 */
[----:B------:R-:W-:-:S02]  /*cd20*/  ISETP.LT.OR P6, PT, R172, 0x11, P6 ;  /* 0x00000011ac00780c */ /* 0x000fc400037c1670 */
[----:B------:R-:W-:Y:S02]  /*cd30*/  FSEL R175, R124, -INF , !P3 ;  /* 0xff8000007caf7808 */ /* 0x000fe40005800000 */
[----:B------:R-:W-:Y:S02]  /*cd40*/  FSEL R171, R125, -INF , !P4 ;  /* 0xff8000007dab7808 */ /* 0x000fe40006000000 */
[C---:B------:R-:W-:Y:S02]  /*cd50*/  ISETP.GT.AND P3, PT, R174.reuse, 0x11, P2 ;  /* 0x00000011ae00780c */ /* 0x040fe40001764270 */
[----:B------:R-:W-:Y:S02]  /*cd60*/  ISETP.GT.AND P4, PT, R174, 0x18, P2 ;  /* 0x00000018ae00780c */ /* 0x000fe40001784270 */
[----:B------:R-:W-:Y:S02]  /*cd70*/  FSEL R173, R192, -INF , !P6 ;  /* 0xff800000c0ad7808 */ /* 0x000fe40007000000 */
[----:B------:R-:W-:-:S02]  /*cd80*/  ISETP.GT.AND P6, PT, R174, 0x19, P2 ;  /* 0x00000019ae00780c */ /* 0x000fc400017c4270 */
[C---:B------:R-:W-:Y:S02]  /*cd90*/  ISETP.LT.OR P3, PT, R172.reuse, 0x12, P3 ;  /* 0x00000012ac00780c */ /* 0x040fe40001f61670 */
[C---:B------:R-:W-:Y:S02]  /*cda0*/  ISETP.LT.OR P4, PT, R172.reuse, 0x19, P4 ;  /* 0x00000019ac00780c */ /* 0x040fe40002781670 */
[----:B------:R-:W-:Y:S02]  /*cdb0*/  ISETP.LT.OR P6, PT, R172, 0x1a, P6 ;  /* 0x0000001aac00780c */ /* 0x000fe400037c1670 */
[----:B------:R-:W-:Y:S02]  /*cdc0*/  FSEL R193, R193, -INF , !P3 ;  /* 0xff800000c1c17808 */ /* 0x000fe40005800000 */
[----:B------:R-:W-:Y:S02]  /*cdd0*/  FSEL R195, R195, -INF , !P4 ;  /* 0xff800000c3c37808 */ /* 0x000fe40006000000 */
[----:B------:R-:W-:-:S02]  /*cde0*/  ISETP.GT.AND P3, PT, R174, 0x20, P2 ;  /* 0x00000020ae00780c */ /* 0x000fc40001764270 */
[----:B------:R-:W-:Y:S02]  /*cdf0*/  ISETP.GT.AND P4, PT, R174, 0x21, P2 ;  /* 0x00000021ae00780c */ /* 0x000fe40001784270 */
        /* <DEDUP_REMOVED lines=8> */
[C---:B------:R-:W-:Y:S02]  /*ce80*/  ISETP.GT.AND P4, PT, R174.reuse, 0x30, P2 ;  /* 0x00000030ae00780c */ /* 0x040fe40001784270 */
        /* <DEDUP_REMOVED lines=34> */
[----:B------:R-:W-:Y:S02]  /*d0b0*/  ISETP.GT.AND P4, PT, R174, 0x60, P2 ;  /* 0x00000060ae00780c */ /* 0x000fe40001784270 */
[----:B------:R-:W-:Y:S02]  /*d0c0*/  FSEL R155, R160, -INF , !P6 ;  /* 0xff800000a09b7808 */ /* 0x000fe40007000000 */
[C---:B------:R-:W-:Y:S02]  /*d0d0*/  ISETP.GT.AND P3, PT, R174.reuse, 0x59, P2 ;  /* 0x00000059ae00780c */ /* 0x040fe40001764270 */
        /* <DEDUP_REMOVED lines=13> */
[----:B------:R-:W-:Y:S01]  /*d1b0*/  FSEL R162, R165, -INF , !P4 ;  /* 0xff800000a5a27808 */ /* 0x000fe20006000000 */
[----:B------:R-:W-:Y:S01]  /*d1c0*/  IMAD.IADD R165, R4, 0x1, R178 ;  /* 0x0000000104a57824 */ /* 0x000fe200078e02b2 */
[----:B------:R-:W-:Y:S01]  /*d1d0*/  FSEL R161, R164, -INF , !P3 ;  /* 0xff800000a4a17808 */ /* 0x000fe20005800000 */
[----:B------:R-:W-:Y:S01]  /*d1e0*/  IMAD.IADD R164, R4, 0x1, R176 ;  /* 0x0000000104a47824 */ /* 0x000fe200078e02b0 */
[C---:B------:R-:W-:Y:S02]  /*d1f0*/  ISETP.GT.AND P4, PT, R174.reuse, 0x78, P2 ;  /* 0x00000078ae00780c */ /* 0x040fe40001784270 */
        /* <DEDUP_REMOVED lines=22> */
.L_x_3737:
[----:B------:R-:W-:-:S05]  /*d360*/  IMAD.U32 R172, RZ, RZ, UR31 ;  /* 0x0000001fffac7e24 */ /* 0x000fca000f8e00ff */
[----:B------:R-:W-:-:S13]  /*d370*/  ISETP.NE.AND P3, PT, R172, 0x1, PT ;  /* 0x00000001ac00780c */ /* 0x000fda0003f65270 */
[----:B------:R-:W1:Y:S02]  /*d380*/  @P3 LDC.64 R124, c[0x0][0x9e8] ;  /* 0x00027a00ff7c3b82 */ /* 0x000e640000000a00 */
[----:B-1----:R-:W-:-:S05]  /*d390*/  @P3 IMAD.HI.U32 R124, R170, R124, RZ ;  /* 0x0000007caa7c3227 */ /* 0x002fca00078e00ff */
[----:B------:R-:W-:-:S07]  /*d3a0*/  @P3 SHF.R.U32.HI R170, RZ, R125, R124 ;  /* 0x0000007dffaa3219 */ /* 0x000fce000001167c */
.L_x_3738:
[----:B------:R-:W-:Y:S05]  /*d3b0*/  BSYNC B0 ;  /* 0x0000000000007941 */ /* 0x000fea0003800000 */
.L_x_3736:
[----:B------:R-:W-:-:S04]  /*d3c0*/  IMAD R169, R170, R172, -R169 ;  /* 0x000000acaaa97224 */ /* 0x000fc800078e0aa9 */
[----:B------:R-:W-:-:S05]  /*d3d0*/  IMAD R169, R16, -0x2, R169 ;  /* 0xfffffffe10a97824 */ /* 0x000fca00078e02a9 */
[----:B------:R-:W-:Y:S02]  /*d3e0*/  VIADDMNMX R164, R169, R172, R164, PT ;  /* 0x000000aca9a47246 */ /* 0x000fe400038001a4 */
[----:B------:R-:W-:-:S07]  /*d3f0*/  VIMNMX R165, R165, R169, !PT ;  /* 0x000000a9a5a57248 */ /* 0x000fce0007fe0100 */
.L_x_3735:
        /* <DEDUP_REMOVED lines=34> */
[----:B------:R-:W-:Y:S02]  /*d620*/  FSEL R15, R15, -INF , !P4 ;  /* 0xff8000000f0f7808 */ /* 0x000fe40006000000 */
[----:B------:R-:W-:Y:S02]  /*d630*/  FMNMX.FTZ R7, R121, R124, !PT ;  /* 0x0000007c79077209 */ /* 0x000fe40007810000 */
[----:B------:R-:W-:-:S02]  /*d640*/  ISETP.LT.OR P6, PT, R164, 0x9, P6 ;  /* 0x00000009a400780c */ /* 0x000fc400037c1670 */
[----:B------:R-:W-:Y:S02]  /*d650*/  FMNMX.FTZ R7, R128, R7, !PT ;  /* 0x0000000780077209 */ /* 0x000fe40007810000 */
[----:B------:R-:W-:Y:S02]  /*d660*/  ISETP.GT.AND P4, PT, R165, 0x18, P2 ;  /* 0x00000018a500780c */ /* 0x000fe40001784270 */
[----:B------:R-:W-:Y:S02]  /*d670*/  FMNMX.FTZ R124, R150, R7, !PT ;  /* 0x00000007967c7209 */ /* 0x000fe40007810000 */
[----:B------:R-:W-:Y:S02]  /*d680*/  ISETP.LT.OR P3, PT, R164, 0x22, P3 ;  /* 0x00000022a400780c */ /* 0x000fe40001f61670 */
[----:B------:R-:W-:Y:S02]  /*d690*/  FMNMX.FTZ R124, R151, R124, !PT ;  /* 0x0000007c977c7209 */ /* 0x000fe40007810000 */
[----:B------:R-:W-:-:S02]  /*d6a0*/  FSEL R13, R13, -INF , !P6 ;  /* 0xff8000000d0d7808 */ /* 0x000fc40007000000 */
[----:B------:R-:W-:Y:S02]  /*d6b0*/  FMNMX.FTZ R124, R153, R124, !PT ;  /* 0x0000007c997c7209 */ /* 0x000fe40007810000 */
[----:B------:R-:W-:Y:S02]  /*d6c0*/  ISETP.LT.OR P4, PT, R164, 0x19, P4 ;  /* 0x00000019a400780c */ /* 0x000fe40002781670 */
[----:B------:R-:W-:Y:S02]  /*d6d0*/  FMNMX.FTZ R124, R155, R124, !PT ;  /* 0x0000007c9b7c7209 */ /* 0x000fe40007810000 */
[----:B------:R-:W-:Y:S02]  /*d6e0*/  FSEL R123, R123, -INF , !P3 ;  /* 0xff8000007b7b7808 */ /* 0x000fe40005800000 */
[----:B------:R-:W-:Y:S02]  /*d6f0*/  FMNMX.FTZ R7, R157, R124, !PT ;  /* 0x0000007c9d077209 */ /* 0x000fe40007810000 */
[----:B------:R-:W-:-:S02]  /*d700*/  ISETP.GT.AND P3, PT, R165, RZ, P2 ;  /* 0x000000ffa500720c */ /* 0x000fc40001764270 */
        /* <DEDUP_REMOVED lines=16> */
[----:B------:R-:W-:Y:S01]  /*d810*/  ISETP.GT.AND P3, PT, R165, 0x38, P2 ;  /* 0x00000038a500780c */ /* 0x000fe20001764270 */
[----:B------:R-:W1:Y:S03]  /*d820*/  SHFL.BFLY PT, R7, R124, 0x2, 0x1f ;  /* 0x0c401f007c077f89 */ /* 0x000e6600000e0000 */
[----:B------:R-:W-:-:S04]  /*d830*/  ISETP.LT.OR P3, PT, R164, 0x39, P3 ;  /* 0x00000039a400780c */ /* 0x000fc80001f61670 */
[----:B------:R-:W-:Y:S02]  /*d840*/  FSEL R132, R132, -INF , !P3 ;  /* 0xff80000084847808 */ /* 0x000fe40005800000 */
[----:B------:R-:W-:-:S04]  /*d850*/  ISETP.GT.AND P3, PT, R165, 0x40, P2 ;  /* 0x00000040a500780c */ /* 0x000fc80001764270 */
[----:B------:R-:W-:Y:S02]  /*d860*/  ISETP.LT.OR P3, PT, R164, 0x41, P3 ;  /* 0x00000041a400780c */ /* 0x000fe40001f61670 */
[----:B-1----:R-:W-:-:S05]  /*d870*/  FMNMX.FTZ R125, R124, R7, !PT ;  /* 0x000000077c7d7209 */ /* 0x002fca0007810000 */
[----:B------:R-:W1:Y:S02]  /*d880*/  SHFL.BFLY PT, R170, R125, 0x1, 0x1f ;  /* 0x0c201f007daa7f89 */ /* 0x000e6400000e0000 */
[----:B-1----:R-:W-:Y:S01]  /*d890*/  FMNMX.FTZ R7, R125, R170, !PT ;  /* 0x000000aa7d077209 */ /* 0x002fe20007810000 */
[----:B------:R-:W-:-:S03]  /*d8a0*/  IMAD.U32 R170, RZ, RZ, UR10 ;  /* 0x0000000affaa7e24 */ /* 0x000fc6000f8e00ff */
[C---:B------:R-:W-:Y:S01]  /*d8b0*/  FSETP.NEU.FTZ.AND P6, PT, R7.reuse, -INF , PT ;  /* 0xff8000000700780b */ /* 0x040fe20003fdd000 */
[----:B------:R-:W-:-:S01]  /*d8c0*/  FFMA.FTZ R124, R7, R170, -8 ;  /* 0xc1000000077c7423 */ /* 0x000fc200000100aa */
[----:B------:R-:W-:Y:S02]  /*d8d0*/  FSEL R170, R122, -INF , !P4 ;  /* 0xff8000007aaa7808 */ /* 0x000fe40006000000 */
[----:B------:R-:W-:Y:S02]  /*d8e0*/  ISETP.GT.AND P4, PT, R165, 0x28, P2 ;  /* 0x00000028a500780c */ /* 0x000fe40001784270 */
[----:B------:R-:W-:Y:S02]  /*d8f0*/  FSEL R124, R124, RZ, P6 ;  /* 0x000000ff7c7c7208 */ /* 0x000fe40003000000 */
[----:B------:R-:W-:-:S03]  /*d900*/  ISETP.LT.OR P4, PT, R164, 0x29, P4 ;  /* 0x00000029a400780c */ /* 0x000fc60002781670 */
[--C-:B------:R-:W-:Y:S01]  /*d910*/  FFMA.FTZ R175, R175, UR10, -R124.reuse ;  /* 0x0000000aafaf7c23 */ /* 0x100fe2000801087c */
[----:B------:R-:W-:-:S01]  /*d920*/  FFMA.FTZ R177, R177, UR10, -R124 ;  /* 0x0000000ab1b17c23 */ /* 0x000fc2000801087c */
[----:B------:R-:W-:Y:S01]  /*d930*/  FSEL R126, R126, -INF , !P4 ;  /* 0xff8000007e7e7808 */ /* 0x000fe20006000000 */
[----:B------:R-:W-:-:S01]  /*d940*/  FFMA.FTZ R125, R179, UR10, -R124 ;  /* 0x0000000ab37d7c23 */ /* 0x000fc2000801087c */
[----:B------:R1:W-:Y:S01]  /*d950*/  MUFU.EX2 R122, R175 ;  /* 0x000000af007a7308 */ /* 0x0003e20000000800 */
[----:B------:R-:W-:Y:S01]  /*d960*/  ISETP.GT.AND P4, PT, R165, 0x29, P2 ;  /* 0x00000029a500780c */ /* 0x000fe20001784270 */
[--C-:B------:R-:W-:Y:S01]  /*d970*/  FFMA.FTZ R182, R159, UR10, -R124.reuse ;  /* 0x0000000a9fb67c23 */ /* 0x100fe2000801087c */
[----:B------:R-:W-:-:S01]  /*d980*/  FFMA.FTZ R183, R152, UR10, -R124 ;  /* 0x0000000a98b77c23 */ /* 0x000fc2000801087c */
[--C-:B------:R-:W-:Y:S01]  /*d990*/  FFMA.FTZ R168, R168, UR10, -R124.reuse ;  /* 0x0000000aa8a87c23 */ /* 0x100fe2000801087c */
[----:B------:R-:W-:Y:S01]  /*d9a0*/  ISETP.LT.OR P4, PT, R164, 0x2a, P4 ;  /* 0x0000002aa400780c */ /* 0x000fe20002781670 */
[--C-:B------:R-:W-:Y:S01]  /*d9b0*/  FFMA.FTZ R171, R171, UR10, -R124.reuse ;  /* 0x0000000aabab7c23 */ /* 0x100fe2000801087c */
[----:B------:R-:W-:-:S01]  /*d9c0*/  FFMA.FTZ R173, R173, UR10, -R124 ;  /* 0x0000000aadad7c23 */ /* 0x000fc2000801087c */
[----:B------:R2:W-:Y:S01]  /*d9d0*/  MUFU.EX2 R120, R177 ;  /* 0x000000b100787308 */ /* 0x0005e20000000800 */
[----:B-1----:R-:W-:Y:S01]  /*d9e0*/  FMNMX.FTZ R175, R172, R11, !PT ;  /* 0x0000000bacaf7209 */ /* 0x002fe20007810000 */
        /* <DEDUP_REMOVED lines=15> */
[----:B--2---:R-:W-:Y:S01]  /*dae0*/  FMNMX.FTZ R177, R15, R8, !PT ;  /* 0x000000080fb17209 */ /* 0x004fe20007810000 */
[--C-:B------:R-:W-:Y:S01]  /*daf0*/  FFMA.FTZ R128, R128, UR10, -R124.reuse ;  /* 0x0000000a80807c23 */ /* 0x100fe2000801087c */
[----:B------:R-:W-:Y:S01]  /*db00*/  ISETP.GT.AND P4, PT, R165, 0x39, P2 ;  /* 0x00000039a500780c */ /* 0x000fe20001784270 */
[----:B------:R-:W-:Y:S01]  /*db10*/  FFMA.FTZ R151, R151, UR10, -R124 ;  /* 0x0000000a97977c23 */ /* 0x000fe2000801087c */
[----:B------:R-:W-:Y:S01]  /*db20*/  FMNMX.FTZ R8, R20, R177, !PT ;  /* 0x000000b114087209 */ /* 0x000fe20007810000 */
[----:B------:R-:W-:Y:S01]  /*db30*/  MUFU.EX2 R125, R125 ;  /* 0x0000007d007d7308 */ /* 0x000fe20000000800 */
[----:B------:R-:W-:-:S02]  /*db40*/  ISETP.LT.OR P4, PT, R164, 0x3a, P4 ;  /* 0x0000003aa400780c */ /* 0x000fc40002781670 */
[----:B------:R-:W-:Y:S02]  /*db50*/  FMNMX.FTZ R8, R21, R8, !PT ;  /* 0x0000000815087209 */ /* 0x000fe40007810000 */
[----:B------:R-:W-:Y:S02]  /*db60*/  FSEL R133, R133, -INF , !P4 ;  /* 0xff80000085857808 */ /* 0x000fe40006000000 */
[----:B------:R-:W-:Y:S01]  /*db70*/  FMNMX.FTZ R179, R169, R8, !PT ;  /* 0x00000008a9b37209 */ /* 0x000fe20007810000 */
[----:B------:R-:W-:Y:S01]  /*db80*/  MUFU.EX2 R171, R171 ;  /* 0x000000ab00ab7308 */ /* 0x000fe20000000800 */
[----:B------:R-:W-:Y:S02]  /*db90*/  ISETP.GT.AND P4, PT, R165, 0x41, P2 ;  /* 0x00000041a500780c */ /* 0x000fe40001784270 */
[----:B------:R-:W-:Y:S02]  /*dba0*/  FMNMX.FTZ R8, R170, R179, !PT ;  /* 0x000000b3aa087209 */ /* 0x000fe40007810000 */
[----:B------:R-:W-:-:S02]  /*dbb0*/  FSEL R177, R134, -INF , !P3 ;  /* 0xff80000086b17808 */ /* 0x000fc40005800000 */
[----:B------:R-:W-:Y:S01]  /*dbc0*/  FMNMX.FTZ R179, R123, R8, !PT ;  /* 0x000000087bb37209 */ /* 0x000fe20007810000 */
[----:B------:R-:W-:Y:S01]  /*dbd0*/  MUFU.EX2 R173, R173 ;  /* 0x000000ad00ad7308 */ /* 0x000fe20000000800 */
[----:B------:R-:W-:Y:S02]  /*dbe0*/  ISETP.GT.AND P3, PT, R165, 0x48, P2 ;  /* 0x00000048a500780c */ /* 0x000fe40001764270 */
[----:B------:R-:W-:Y:S01]  /*dbf0*/  FMNMX.FTZ R8, R126, R179, !PT ;  /* 0x000000b37e087209 */ /* 0x000fe20007810000 */
[----:B------:R-:W-:-:S01]  /*dc00*/  FFMA.FTZ R179, R189, UR10, -R124 ;  /* 0x0000000abdb37c23 */ /* 0x000fc2000801087c */
[C---:B------:R-:W-:Y:S02]  /*dc10*/  ISETP.LT.OR P4, PT, R164.reuse, 0x42, P4 ;  /* 0x00000042a400780c */ /* 0x040fe40002781670 */
        /* <DEDUP_REMOVED lines=13> */
[C---:B------:R-:W-:Y:S02]  /*dcf0*/  ISETP.LT.OR P4, PT, R164.reuse, 0x4a, P4 ;  /* 0x0000004aa400780c */ /* 0x040fe40002781670 */
[----:B------:R-:W-:Y:S02]  /*dd00*/  FMNMX.FTZ R181, R177, R8, !PT ;  /* 0x00000008b1b57209 */ /* 0x000fe40007810000 */
[----:B------:R-:W-:Y:S01]  /*dd10*/  ISETP.LT.OR P3, PT, R164, 0x51, P3 ;  /* 0x00000051a400780c */ /* 0x000fe20001f61670 */
[----:B------:R-:W-:Y:S01]  /*dd20*/  MUFU.EX2 R134, R197 ;  /* 0x000000c500867308 */ /* 0x000fe20000000800 */
[----:B------:R-:W-:-:S02]  /*dd30*/  FSEL R137, R137, -INF , !P4 ;  /* 0xff80000089897808 */ /* 0x000fc40006000000 */
[C---:B------:R-:W-:Y:S02]  /*dd40*/  ISETP.GT.AND P4, PT, R165.reuse, 0x51, P2 ;  /* 0x00000051a500780c */ /* 0x040fe40001784270 */
[----:B------:R-:W-:Y:S02]  /*dd50*/  FMNMX.FTZ R181, R178, R181, !PT ;  /* 0x000000b5b2b57209 */ /* 0x000fe40007810000 */
[----:B------:R-:W-:Y:S01]  /*dd60*/  FSEL R180, R138, -INF , !P3 ;  /* 0xff8000008ab47808 */ /* 0x000fe20005800000 */
[----:B------:R-:W-:Y:S01]  /*dd70*/  MUFU.EX2 R135, R196 ;  /* 0x000000c400877308 */ /* 0x000fe20000000800 */
[----:B------:R-:W-:Y:S02]  /*dd80*/  ISETP.GT.AND P3, PT, R165, 0x58, P2 ;  /* 0x00000058a500780c */ /* 0x000fe40001764270 */
[----:B------:R-:W-:Y:S02]  /*dd90*/  ISETP.LT.OR P4, PT, R164, 0x52, P4 ;  /* 0x00000052a400780c */ /* 0x000fe40002781670 */
[----:B------:R-:W-:-:S02]  /*dda0*/  FMNMX.FTZ R8, R136, R181, !PT ;  /* 0x000000b588087209 */ /* 0x000fc40007810000 */
[----:B------:R-:W-:Y:S01]  /*ddb0*/  ISETP.LT.OR P3, PT, R164, 0x59, P3 ;  /* 0x00000059a400780c */ /* 0x000fe20001f61670 */
[----:B------:R-:W-:Y:S01]  /*ddc0*/  MUFU.EX2 R179, R179 ;  /* 0x000000b300b37308 */ /* 0x000fe20000000800 */
[----:B------:R-:W-:Y:S02]  /*ddd0*/  FSEL R159, R139, -INF , !P4 ;  /* 0xff8000008b9f7808 */ /* 0x000fe40006000000 */
[----:B------:R-:W-:Y:S02]  /*dde0*/  FMNMX.FTZ R181, R137, R8, !PT ;  /* 0x0000000889b57209 */ /* 0x000fe40007810000 */
[----:B------:R-:W-:Y:S02]  /*ddf0*/  ISETP.GT.AND P4, PT, R165, 0x59, P2 ;  /* 0x00000059a500780c */ /* 0x000fe40001784270 */
[----:B------:R-:W-:Y:S01]  /*de00*/  FSEL R140, R140, -INF , !P3 ;  /* 0xff8000008c8c7808 */ /* 0x000fe20005800000 */
[----:B------:R1:W-:Y:S01]  /*de10*/  MUFU.EX2 R139, R182 ;  /* 0x000000b6008b7308 */ /* 0x0003e20000000800 */
[----:B------:R-:W-:-:S02]  /*de20*/  FMNMX.FTZ R8, R180, R181, !PT ;  /* 0x000000b5b4087209 */ /* 0x000fc40007810000 */
[----:B------:R-:W-:Y:S02]  /*de30*/  ISETP.GT.AND P3, PT, R165, 0x60, P2 ;  /* 0x00000060a500780c */ /* 0x000fe40001764270 */
[C---:B------:R-:W-:Y:S02]  /*de40*/  ISETP.LT.OR P4, PT, R164.reuse, 0x5a, P4 ;  /* 0x0000005aa400780c */ /* 0x040fe40002781670 */
[----:B------:R-:W-:Y:S01]  /*de50*/  FMNMX.FTZ R181, R159, R8, !PT ;  /* 0x000000089fb57209 */ /* 0x000fe20007810000 */
[----:B------:R-:W-:Y:S01]  /*de60*/  MUFU.EX2 R138, R188 ;  /* 0x000000bc008a7308 */ /* 0x000fe20000000800 */
[----:B------:R-:W-:Y:S01]  /*de70*/  ISETP.LT.OR P3, PT, R164, 0x61, P3 ;  /* 0x00000061a400780c */ /* 0x000fe20001f61670 */
[----:B-1----:R-:W-:Y:S01]  /*de80*/  FFMA.FTZ R182, R154, UR10, -R124 ;  /* 0x0000000a9ab67c23 */ /* 0x002fe2000801087c */
[----:B------:R-:W-:Y:S02]  /*de90*/  FSEL R141, R141, -INF , !P4 ;  /* 0xff8000008d8d7808 */ /* 0x000fe40006000000 */
[----:B------:R-:W-:-:S02]  /*dea0*/  ISETP.GT.AND P4, PT, R165, 0x61, P2 ;  /* 0x00000061a500780c */ /* 0x000fc40001784270 */
[----:B------:R-:W-:Y:S01]  /*deb0*/  FMNMX.FTZ R8, R140, R181, !PT ;  /* 0x000000b58c087209 */ /* 0x000fe20007810000 */
[----:B------:R-:W-:Y:S01]  /*dec0*/  MUFU.EX2 R156, R156 ;  /* 0x0000009c009c7308 */ /* 0x000fe20000000800 */
[----:B------:R-:W-:Y:S02]  /*ded0*/  FSEL R154, R142, -INF , !P3 ;  /* 0xff8000008e9a7808 */ /* 0x000fe40005800000 */
[----:B------:R-:W-:Y:S02]  /*dee0*/  ISETP.GT.AND P3, PT, R165, 0x68, P2 ;  /* 0x00000068a500780c */ /* 0x000fe40001764270 */
[C---:B------:R-:W-:Y:S02]  /*def0*/  ISETP.LT.OR P4, PT, R164.reuse, 0x62, P4 ;  /* 0x00000062a400780c */ /* 0x040fe40002781670 */
[----:B------:R-:W-:Y:S01]  /*df00*/  FMNMX.FTZ R181, R141, R8, !PT ;  /* 0x000000088db57209 */ /* 0x000fe20007810000 */
[----:B------:R1:W-:Y:S01]  /*df10*/  MUFU.EX2 R142, R182 ;  /* 0x000000b6008e7308 */ /* 0x0003e20000000800 */
[----:B------:R-:W-:-:S02]  /*df20*/  ISETP.LT.OR P3, PT, R164, 0x69, P3 ;  /* 0x00000069a400780c */ /* 0x000fc40001f61670 */
[----:B------:R-:W-:Y:S02]  /*df30*/  FSEL R152, R143, -INF , !P4 ;  /* 0xff8000008f987808 */ /* 0x000fe40006000000 */
[----:B------:R-:W-:Y:S02]  /*df40*/  ISETP.GT.AND P4, PT, R165, 0x69, P2 ;  /* 0x00000069a500780c */ /* 0x000fe40001784270 */
[----:B------:R-:W-:Y:S01]  /*df50*/  FMNMX.FTZ R181, R154, R181, !PT ;  /* 0x000000b59ab57209 */ /* 0x000fe20007810000 */
[----:B------:R-:W-:Y:S01]  /*df60*/  MUFU.EX2 R143, R183 ;  /* 0x000000b7008f7308 */ /* 0x000fe20000000800 */
[----:B------:R-:W-:Y:S01]  /*df70*/  FSEL R144, R144, -INF , !P3 ;  /* 0xff80000090907808 */ /* 0x000fe20005800000 */
[----:B-1----:R-:W-:Y:S01]  /*df80*/  FFMA.FTZ R182, R121, UR10, -R124 ;  /* 0x0000000a79b67c23 */ /* 0x002fe2000801087c */
[----:B------:R-:W-:Y:S02]  /*df90*/  ISETP.GT.AND P3, PT, R165, 0x70, P2 ;  /* 0x00000070a500780c */ /* 0x000fe40001764270 */
[----:B------:R-:W-:-:S02]  /*dfa0*/  ISETP.LT.OR P4, PT, R164, 0x6a, P4 ;  /* 0x0000006aa400780c */ /* 0x000fc40002781670 */
[----:B------:R-:W-:Y:S01]  /*dfb0*/  FMNMX.FTZ R181, R152, R181, !PT ;  /* 0x000000b598b57209 */ /* 0x000fe20007810000 */
[----:B------:R-:W-:Y:S01]  /*dfc0*/  MUFU.EX2 R129, R129 ;  /* 0x0000008100817308 */ /* 0x000fe20000000800 */
[----:B------:R-:W-:Y:S02]  /*dfd0*/  ISETP.LT.OR P3, PT, R164, 0x71, P3 ;  /* 0x00000071a400780c */ /* 0x000fe40001f61670 */
[----:B------:R-:W-:Y:S02]  /*dfe0*/  FSEL R145, R145, -INF , !P4 ;  /* 0xff80000091917808 */ /* 0x000fe40006000000 */
[----:B------:R-:W-:Y:S02]  /*dff0*/  ISETP.GT.AND P4, PT, R165, 0x71, P2 ;  /* 0x00000071a500780c */ /* 0x000fe40001784270 */
[----:B------:R-:W-:Y:S01]  /*e000*/  FMNMX.FTZ R8, R144, R181, !PT ;  /* 0x000000b590087209 */ /* 0x000fe20007810000 */
[----:B------:R-:W-:-:S01]  /*e010*/  FFMA.FTZ R181, R150, UR10, -R124 ;  /* 0x0000000a96b57c23 */ /* 0x000fc2000801087c */
[----:B------:R-:W-:Y:S01]  /*e020*/  FSEL R121, R146, -INF , !P3 ;  /* 0xff80000092797808 */ /* 0x000fe20005800000 */
[----:B------:R-:W-:Y:S01]  /*e030*/  MUFU.EX2 R128, R128 ;  /* 0x0000008000807308 */ /* 0x000fe20000000800 */
[----:B------:R-:W-:-:S02]  /*e040*/  ISETP.GT.AND P3, PT, R165, 0x78, P2 ;  /* 0x00000078a500780c */ /* 0x000fc40001764270 */
[C---:B------:R-:W-:Y:S02]  /*e050*/  ISETP.LT.OR P4, PT, R164.reuse, 0x72, P4 ;  /* 0x00000072a400780c */ /* 0x040fe40002781670 */
[----:B------:R-:W-:Y:S02]  /*e060*/  FMNMX.FTZ R8, R145, R8, !PT ;  /* 0x0000000891087209 */ /* 0x000fe40007810000 */
[----:B------:R-:W-:Y:S01]  /*e070*/  ISETP.GT.AND P2, PT, R165, 0x79, P2 ;  /* 0x00000079a500780c */ /* 0x000fe20001744270 */
[----:B------:R1:W-:Y:S01]  /*e080*/  MUFU.EX2 R146, R182 ;  /* 0x000000b600927308 */ /* 0x0003e20000000800 */
[----:B------:R-:W-:Y:S02]  /*e090*/  ISETP.LT.OR P3, PT, R164, 0x79, P3 ;  /* 0x00000079a400780c */ /* 0x000fe40001f61670 */
[----:B------:R-:W-:Y:S02]  /*e0a0*/  FSEL R147, R147, -INF , !P4 ;  /* 0xff80000093937808 */ /* 0x000fe40006000000 */
[----:B------:R-:W-:-:S02]  /*e0b0*/  FMNMX.FTZ R8, R121, R8, !PT ;  /* 0x0000000879087209 */ /* 0x000fc40007810000 */
[----:B------:R-:W-:Y:S01]  /*e0c0*/  ISETP.LT.OR P2, PT, R164, 0x7a, P2 ;  /* 0x0000007aa400780c */ /* 0x000fe20001741670 */
[----:B------:R-:W-:-:S01]  /*e0d0*/  FFMA.FTZ R164, R153, UR10, -R124 ;  /* 0x0000000a99a47c23 */ /* 0x000fc2000801087c */
[----:B------:R-:W-:Y:S01]  /*e0e0*/  FSEL R148, R148, -INF , !P3 ;  /* 0xff80000094947808 */ /* 0x000fe20005800000 */
[----:B------:R-:W-:-:S01]  /*e0f0*/  FFMA.FTZ R153, R155, UR10, -R124 ;  /* 0x0000000a9b997c23 */ /* 0x000fc2000801087c */
[----:B------:R-:W-:Y:S01]  /*e100*/  FMNMX.FTZ R165, R147, R8, !PT ;  /* 0x0000000893a57209 */ /* 0x000fe20007810000 */
        /* <DEDUP_REMOVED lines=11> */
[----:B------:R-:W-:Y:S01]  /*e1c0*/  FSEL R167, R7, RZ, P6 ;  /* 0x000000ff07a77208 */ /* 0x000fe20003000000 */
[----:B------:R-:W1:Y:S01]  /*e1d0*/  SHFL.BFLY PT, R8, R165, 0x2, 0x1f ;  /* 0x0c401f00a5087f89 */ /* 0x000e6200000e0000 */
[----:B------:R-:W-:Y:S03]  /*e1e0*/  MUFU.EX2 R149, R181 ;  /* 0x000000b500957308 */ /* 0x000fe60000000800 */
[----:B------:R-:W-:-:S04]  /*e1f0*/  FADD.FTZ R167, -R167, R10 ;  /* 0x0000000aa7a77221 */ /* 0x000fc80000010100 */
[----:B------:R-:W-:Y:S01]  /*e200*/  FMUL.FTZ R124, R167, UR10 ;  /* 0x0000000aa77c7c20 */ /* 0x000fe20008410000 */
[----:B------:R2:W-:Y:S08]  /*e210*/  MUFU.EX2 R10, R168 ;  /* 0x000000a8000a7308 */ /* 0x0005f00000000800 */
[----:B------:R-:W3:Y:S01]  /*e220*/  MUFU.EX2 R124, R124 ;  /* 0x0000007c007c7308 */ /* 0x000ee20000000800 */
[----:B-1----:R-:W-:-:S07]  /*e230*/  FMNMX.FTZ R8, R165, R8, !PT ;  /* 0x00000008a5087209 */ /* 0x002fce0007810000 */
        /* <DEDUP_REMOVED lines=10> */
[----:B------:R-:W-:-:S05]  /*e2e0*/  FSEL R165, R165, RZ, P2 ;  /* 0x000000ffa5a57208 */ /* 0x000fca0001000000 */
[----:B------:R-:W-:Y:S01]  /*e2f0*/  MUFU.EX2 R158, R158 ;  /* 0x0000009e009e7308 */ /* 0x000fe20000000800 */
[----:B------:R-:W-:-:S01]  /*e300*/  FFMA.FTZ R166, R172, UR10, -R165 ;  /* 0x0000000aaca67c23 */ /* 0x000fc200080108a5 */
[----:B------:R-:W-:Y:S01]  /*e310*/  FSEL R172, R8, RZ, P2 ;  /* 0x000000ff08ac7208 */ /* 0x000fe20001000000 */
[----:B--2---:R-:W-:-:S01]  /*e320*/  FFMA.FTZ R168, R170, UR10, -R165 ;  /* 0x0000000aaaa87c23 */ /* 0x004fc200080108a5 */
[--C-:B------:R-:W-:Y:S01]  /*e330*/  FFMA.FTZ R170, R175, UR10, -R165.reuse ;  /* 0x0000000aafaa7c23 */ /* 0x100fe200080108a5 */
[----:B------:R-:W-:-:S01]  /*e340*/  FFMA.FTZ R167, R12, UR10, -R165 ;  /* 0x0000000a0ca77c23 */ /* 0x000fc200080108a5 */
[----:B------:R-:W-:Y:S01]  /*e350*/  FFMA.FTZ R12, R13, UR10, -R165 ;  /* 0x0000000a0d0c7c23 */ /* 0x000fe200080108a5 */
[----:B------:R-:W-:-:S01]  /*e360*/  FADD.FTZ R172, -R172, R11 ;  /* 0x0000000bacac7221 */ /* 0x000fc20000010100 */
        /* <DEDUP_REMOVED lines=12> */
[----:B---3--:R-:W-:Y:S01]  /*e430*/  FFMA.FTZ R177, R124, R6, R125 ;  /* 0x000000067cb17223 */ /* 0x008fe2000001007d */
        /* <DEDUP_REMOVED lines=17> */
[----:B------:R-:W-:-:S02]  /*e550*/  FFMA.FTZ R150, R150, UR10, -R165 ;  /* 0x0000000a96967c23 */ /* 0x000fc400080108a5 */
[----:B------:R-:W3:Y:S01]  /*e560*/  MUFU.EX2 R13, R13 ;  /* 0x0000000d000d7308 */ /* 0x000ee20000000800 */
[----:B-1----:R-:W-:-:S04]  /*e570*/  FFMA.FTZ R6, R175, R5, R166 ;  /* 0x00000005af067223 */ /* 0x002fc800000100a6 */
[----:B------:R-:W-:Y:S01]  /*e580*/  FADD.FTZ R5, R167, R6 ;  /* 0x00000006a7057221 */ /* 0x000fe20000010000 */
[----:B------:R-:W-:-:S02]  /*e590*/  FADD.FTZ R6, R122, R177 ;  /* 0x000000b17a067221 */ /* 0x000fc40000010000 */
[----:B------:R-:W1:Y:S02]  /*e5a0*/  MUFU.EX2 R14, R14 ;  /* 0x0000000e000e7308 */ /* 0x000e640000000800 */
[----:B------:R-:W-:-:S04]  /*e5b0*/  FADD.FTZ R6, R171, R6 ;  /* 0x00000006ab067221 */ /* 0x000fc80000010000 */
[----:B------:R-:W-:Y:S02]  /*e5c0*/  FADD.FTZ R177, R173, R6 ;  /* 0x00000006adb17221 */ /* 0x000fe40000010000 */
[----:B------:R-:W4:Y:S02]  /*e5d0*/  MUFU.EX2 R15, R15 ;  /* 0x0000000f000f7308 */ /* 0x000f240000000800 */
[----:B------:R-:W-:-:S04]  /*e5e0*/  FADD.FTZ R178, R130, R177 ;  /* 0x000000b182b27221 */ /* 0x000fc80000010000 */
[----:B------:R-:W-:Y:S02]  /*e5f0*/  FADD.FTZ R177, R131, R178 ;  /* 0x000000b283b17221 */ /* 0x000fe40000010000 */
[----:B------:R-:W5:Y:S02]  /*e600*/  MUFU.EX2 R20, R20 ;  /* 0x0000001400147308 */ /* 0x000f640000000800 */
[----:B------:R-:W-:-:S06]  /*e610*/  FADD.FTZ R177, R176, R177 ;  /* 0x000000b1b0b17221 */ /* 0x000fcc0000010000 */
[----:B------:R2:W-:Y:S08]  /*e620*/  MUFU.EX2 R11, R174 ;  /* 0x000000ae000b7308 */ /* 0x0005f00000000800 */
[----:B------:R-:W5:Y:S01]  /*e630*/  MUFU.EX2 R21, R21 ;  /* 0x0000001500157308 */ /* 0x000f620000000800 */
[----:B--2---:R-:W-:-:S04]  /*e640*/  FADD.FTZ R174, R12, R5 ;  /* 0x000000050cae7221 */ /* 0x004fc80000010000 */
[----:B---3--:R-:W-:Y:S01]  /*e650*/  FADD.FTZ R5, R13, R174 ;  /* 0x000000ae0d057221 */ /* 0x008fe20000010000 */
[----:B------:R-:W-:-:S02]  /*e660*/  FFMA.FTZ R174, R180, UR10, -R165 ;  /* 0x0000000ab4ae7c23 */ /* 0x000fc400080108a5 */
[----:B------:R-:W2:Y:S01]  /*e670*/  MUFU.EX2 R168, R168 ;  /* 0x000000a800a87308 */ /* 0x000ea20000000800 */
[----:B-1----:R-:W-:-:S04]  /*e680*/  FADD.FTZ R6, R14, R5 ;  /* 0x000000050e067221 */ /* 0x002fc80000010000 */
[----:B----4-:R-:W-:-:S03]  /*e690*/  FADD.FTZ R5, R15, R6 ;  /* 0x000000060f057221 */ /* 0x010fc60000010000 */
[----:B------:R-:W1:Y:S01]  /*e6a0*/  MUFU.EX2 R123, R123 ;  /* 0x0000007b007b7308 */ /* 0x000e620000000800 */
[----:B-----5:R-:W-:-:S04]  /*e6b0*/  FADD.FTZ R6, R20, R5 ;  /* 0x0000000514067221 */ /* 0x020fc80000010000 */
[----:B------:R-:W-:Y:S01]  /*e6c0*/  FADD.FTZ R5, R21, R6 ;  /* 0x0000000615057221 */ /* 0x000fe20000010000 */
[----:B------:R-:W-:-:S02]  /*e6d0*/  FADD.FTZ R6, R134, R177 ;  /* 0x000000b186067221 */ /* 0x000fc40000010000 */
[----:B------:R-:W3:Y:S01]  /*e6e0*/  MUFU.EX2 R126, R126 ;  /* 0x0000007e007e7308 */ /* 0x000ee20000000800 */
[----:B--2---:R-:W-:-:S01]  /*e6f0*/  FADD.FTZ R178, R168, R5 ;  /* 0x00000005a8b27221 */ /* 0x004fc20000010000 */
[----:B------:R-:W-:-:S04]  /*e700*/  FADD.FTZ R6, R135, R6 ;  /* 0x0000000687067221 */ /* 0x000fc80000010000 */
[----:B------:R-:W-:Y:S02]  /*e710*/  FADD.FTZ R177, R179, R6 ;  /* 0x00000006b3b17221 */ /* 0x000fe40000010000 */
[----:B------:R-:W2:Y:S01]  /*e720*/  MUFU.EX2 R127, R127 ;  /* 0x0000007f007f7308 */ /* 0x000ea20000000800 */
[----:B-1----:R-:W-:-:S01]  /*e730*/  FADD.FTZ R5, R123, R178 ;  /* 0x000000b27b057221 */ /* 0x002fc20000010000 */
[----:B------:R-:W-:-:S06]  /*e740*/  FADD.FTZ R178, R138, R177 ;  /* 0x000000b18ab27221 */ /* 0x000fcc0000010000 */
[----:B------:R-:W1:Y:S01]  /*e750*/  MUFU.EX2 R169, R169 ;  /* 0x000000a900a97308 */ /* 0x000e620000000800 */
[----:B---3--:R-:W-:-:S01]  /*e760*/  FADD.FTZ R6, R126, R5 ;  /* 0x000000057e067221 */ /* 0x008fc20000010000 */
[----:B------:R-:W-:-:S04]  /*e770*/  FADD.FTZ R5, R139, R178 ;  /* 0x000000b28b057221 */ /* 0x000fc80000010000 */
[----:B------:R-:W-:Y:S02]  /*e780*/  FADD.FTZ R5, R156, R5 ;  /* 0x000000059c057221 */ /* 0x000fe40000010000 */
[----:B------:R-:W3:Y:S01]  /*e790*/  MUFU.EX2 R170, R170 ;  /* 0x000000aa00aa7308 */ /* 0x000ee20000000800 */
[----:B--2---:R-:W-:-:S07]  /*e7a0*/  FADD.FTZ R6, R127, R6 ;  /* 0x000000067f067221 */ /* 0x004fce0000010000 */
[----:B------:R-:W2:Y:S01]  /*e7b0*/  MUFU.EX2 R132, R132 ;  /* 0x0000008400847308 */ /* 0x000ea20000000800 */
[----:B-1----:R-:W-:-:S07]  /*e7c0*/  FADD.FTZ R177, R169, R6 ;  /* 0x00000006a9b17221 */ /* 0x002fce0000010000 */
[----:B------:R-:W1:Y:S01]  /*e7d0*/  MUFU.EX2 R133, R133 ;  /* 0x0000008500857308 */ /* 0x000e620000000800 */
[----:B---3--:R-:W-:-:S01]  /*e7e0*/  FADD.FTZ R6, R170, R177 ;  /* 0x000000b1aa067221 */ /* 0x008fc20000010000 */
[----:B------:R-:W-:Y:S01]  /*e7f0*/  FFMA.FTZ R177, R152, UR10, -R165 ;  /* 0x0000000a98b17c23 */ /* 0x000fe200080108a5 */
[----:B------:R-:W-:-:S02]  /*e800*/  FADD.FTZ R152, R142, R5 ;  /* 0x000000058e987221 */ /* 0x000fc40000010000 */
[----:B------:R-:W-:Y:S02]  /*e810*/  FADD.FTZ R5, R11, R6 ;  /* 0x000000060b057221 */ /* 0x000fe40000010000 */
[----:B------:R-:W-:-:S01]  /*e820*/  FADD.FTZ R152, R143, R152 ;  /* 0x000000988f987221 */ /* 0x000fc20000010000 */
[----:B------:R-:W3:Y:S01]  /*e830*/  MUFU.EX2 R172, R172 ;  /* 0x000000ac00ac7308 */ /* 0x000ee20000000800 */
[----:B--2---:R-:W-:-:S02]  /*e840*/  FADD.FTZ R6, R132, R5 ;  /* 0x0000000584067221 */ /* 0x004fc40000010000 */
[----:B------:R-:W-:-:S04]  /*e850*/  FADD.FTZ R5, R129, R152 ;  /* 0x0000009881057221 */ /* 0x000fc80000010000 */
[----:B------:R-:W-:Y:S01]  /*e860*/  FADD.FTZ R5, R146, R5 ;  /* 0x0000000592057221 */ /* 0x000fe20000010000 */
[----:B------:R-:W2:Y:S01]  /*e870*/  MUFU.EX2 R136, R136 ;  /* 0x0000008800887308 */ /* 0x000ea20000000800 */
[----:B-1----:R-:W-:-:S02]  /*e880*/  FADD.FTZ R181, R133, R6 ;  /* 0x0000000685b57221 */ /* 0x002fc40000010000 */
[----:B------:R-:W-:-:S04]  /*e890*/  FADD.FTZ R6, R128, R5 ;  /* 0x0000000580067221 */ /* 0x000fc80000010000 */
[----:B------:R-:W-:Y:S01]  /*e8a0*/  FADD.FTZ R6, R149, R6 ;  /* 0x0000000695067221 */ /* 0x000fe20000010000 */
        /* <DEDUP_REMOVED lines=8> */
[----:B------:R-:W-:Y:S01]  /*e930*/  FFMA.FTZ R152, R147, UR10, -R165 ;  /* 0x0000000a93987c23 */ /* 0x000fe200080108a5 */
[----:B------:R-:W-:-:S04]  /*e940*/  FADD.FTZ R147, R153, R178 ;  /* 0x000000b299937221 */ /* 0x000fc80000010000 */
[----:B------:R-:W-:Y:S01]  /*e950*/  FADD.FTZ R178, R182, R147 ;  /* 0x00000093b6b27221 */ /* 0x000fe20000010000 */
        /* <DEDUP_REMOVED lines=8> */
[----:B------:R-:W-:Y:S01]  /*e9e0*/  MUFU.EX2 R157, R157 ;  /* 0x0000009d009d7308 */ /* 0x000fe20000000800 */
[----:B--2---:R-:W-:-:S07]  /*e9f0*/  FADD.FTZ R6, R154, R5 ;  /* 0x000000059a067221 */ /* 0x004fce0000010000 */
[----:B------:R-:W2:Y:S01]  /*ea00*/  MUFU.EX2 R144, R144 ;  /* 0x0000009000907308 */ /* 0x000ea20000000800 */
[----:B-1----:R-:W-:-:S07]  /*ea10*/  FADD.FTZ R5, R177, R6 ;  /* 0x00000006b1057221 */ /* 0x002fce0000010000 */
[----:B------:R-:W-:Y:S08]  /*ea20*/  MUFU.EX2 R160, R160 ;  /* 0x000000a000a07308 */ /* 0x000ff00000000800 */
[----:B------:R1:W3:Y:S01]  /*ea30*/  MUFU.EX2 R180, R145 ;  /* 0x0000009100b47308 */ /* 0x0002e20000000800 */
[----:B--2---:R-:W-:-:S07]  /*ea40*/  FADD.FTZ R5, R144, R5 ;  /* 0x0000000590057221 */ /* 0x004fce0000010000 */
[----:B------:R-:W2:Y:S01]  /*ea50*/  MUFU.EX2 R161, R161 ;  /* 0x000000a100a17308 */ /* 0x000ea20000000800 */
[----:B-1----:R-:W-:-:S04]  /*ea60*/  FADD.FTZ R145, R155, R178 ;  /* 0x000000b29b917221 */ /* 0x002fc80000010000 */
[----:B------:R-:W-:-:S03]  /*ea70*/  FADD.FTZ R178, R158, R145 ;  /* 0x000000919eb27221 */ /* 0x000fc60000010000 */
[----:B------:R-:W1:Y:S01]  /*ea80*/  MUFU.EX2 R121, R121 ;  /* 0x0000007900797308 */ /* 0x000e620000000800 */
[----:B------:R-:W-:-:S01]  /*ea90*/  FADD.FTZ R145, R157, R178 ;  /* 0x000000b29d917221 */ /* 0x000fc20000010000 */
[----:B---3--:R-:W-:-:S03]  /*eaa0*/  FADD.FTZ R178, R180, R5 ;  /* 0x00000005b4b27221 */ /* 0x008fc60000010000 */
[----:B------:R-:W-:-:S03]  /*eab0*/  FADD.FTZ R6, R160, R145 ;  /* 0x00000091a0067221 */ /* 0x000fc60000010000 */
        /* <DEDUP_REMOVED lines=15> */
.L_x_3739:
        /* <DEDUP_REMOVED lines=139> */
.L_x_3722:
[----:B------:R-:W-:Y:S06]  /*f460*/  BAR.ARV 0x8, 0x120 ;  /* 0x0204800000007b1d */ /* 0x000fec0000002000 */
[----:B------:R-:W-:Y:S05]  /*f470*/  @!P0 BRA `(.L_x_3741) ;  /* 0x0000000000048947 */ /* 0x000fea0003800000 */
[----:B------:R-:W-:Y:S01]  /*f480*/  BPT.TRAP 0x1 ;  /* 0x000000040000795c */ /* 0x000fe20000300000 */
.L_x_3741:
[----:B------:R-:W-:Y:S01]  /*f490*/  ULEA UR9, UR49, UR39, 0x3 ;  /* 0x0000002731097291 */ /* 0x000fe2000f8e183f */
[----:B------:R-:W-:-:S05]  /*f4a0*/  IMAD.U32 R0, RZ, RZ, UR36 ;  /* 0x00000024ff007e24 */ /* 0x000fca000f8e00ff */
[----:B------:R-:W-:-:S04]  /*f4b0*/  SHF.L.U32 R0, R0, 0x1f, RZ ;  /* 0x0000001f00007819 */ /* 0x000fc800000006ff */
[----:B------:R1:W2:Y:S01]  /*f4c0*/  SYNCS.PHASECHK.TRANS64.TRYWAIT P1, [UR9+0x2a850], R0 ;  /* 0x02a85000ff0075a7 */ /* 0x0002a20008020149 */
[----:B------:R-:W-:Y:S05]  /*f4d0*/  @!P0 BRA `(.L_x_3742) ;  /* 0x0000000000048947 */ /* 0x000fea0003800000 */
[----:B------:R-:W-:Y:S01]  /*f4e0*/  BPT.TRAP 0x1 ;  /* 0x000000040000795c */ /* 0x000fe20000300000 */
.L_x_3742:
[----:B--2---:R-:W-:Y:S05]  /*f4f0*/  @P1 BRA `(.L_x_3743) ;  /* 0x0000000000081947 */ /* 0x004fea0003800000 */
[----:B------:R-:W2:Y:S02]  /*f500*/  SYNCS.PHASECHK.TRANS64.TRYWAIT P1, [UR9+0x2a850], R0 ;  /* 0x02a85000ff0075a7 */ /* 0x000ea40008020149 */
[----:B--2---:R-:W-:Y:S05]  /*f510*/  @!P1 BRA `(.L_x_3744) ;  /* 0x0000006c00d89947 */ /* 0x004fea0003800000 */
.L_x_3743:
        /* <DEDUP_REMOVED lines=10> */
[----:B------:R-:W-:Y:S01]  /*f5c0*/  UIMAD UR8, UR49, 0x600, UR8 ;  /* 0x00000600310878a4 */ /* 0x000fe2000f8e0208 */
[----:B------:R-:W-:-:S03]  /*f5d0*/  PLOP3.LUT P1, PT, PT, PT, UP0, 0x80, 0x0 ;  /* 0x000000000000781c */ /* 0x000fc60003f2f008 */
[----:B------:R-:W-:Y:S01]  /*f5e0*/  UIADD3 UR4, UR8, 0x2, URZ ;  /* 0x0000000208047890 */ /* 0x000fe2000fffe03f */
[----:B------:R-:W-:Y:S02]  /*f5f0*/  @UP0 ULDC.64 UR14, c[0x0][0x9c8] ;  /* 0x00027200000e0ab9 */ /* 0x000fe40000000a00 */
[----:B------:R-:W-:-:S06]  /*f600*/  UMOV UR6, UR8 ;  /* 0x0000000800067c82 */ /* 0x000fcc0008000000 */
[----:B------:R-:W-:Y:S01]  /*f610*/  QGMMA.64x192x32.F32.E4M3.E4M3 R24, R196, gdesc[UR4], R24, gsb0 ;  /* 0x02e00004c4187df3 */ /* 0x000fe20008000818 */
[----:B------:R-:W-:Y:S01]  /*f620*/  UMOV UR7, 0x40000040 ;  /* 0x4000004000077882 */ /* 0x000fe20000000000 */
[----:B------:R-:W-:Y:S01]  /*f630*/  UMOV UR6, UR4 ;  /* 0x0000000400067c82 */ /* 0x000fe20008000000 */
[----:B------:R-:W-:Y:S01]  /*f640*/  @UP0 UIMAD.WIDE.U32 UR4, UR44, UR14, URZ ;  /* 0x0000000e2c0402a5 */ /* 0x000fe2000f8e003f */
[----:B------:R-:W-:Y:S02]  /*f650*/  WARPGROUP.DEPBAR.LE gsb0, 0x0 ;  /* 0x00008000000079c5 */ /* 0x000fe40000010000 */
[----:B------:R-:W-:-:S14]  /*f660*/  WARPGROUP.ARRIVE ;  /* 0x00000000000079c5 */ /* 0x000fdc0000000000 */
[----:B------:R-:W-:Y:S01]  /*f670*/  QGMMA.64x192x32.F32.E4M3.E4M3 R24, R192, gdesc[UR4], R24, gsb0 ;  /* 0x02e00004c0187df3 */ /* 0x000fe20008000818 */
[----:B------:R-:W-:Y:S02]  /*f680*/  @UP0 USHF.R.S32.HI UR6, URZ, 0x1f, UR44 ;  /* 0x0000001f3f060899 */ /* 0x000fe4000801142c */
[----:B------:R-:W-:Y:S02]  /*f690*/  @UP0 USHF.R.S32.HI UR7, URZ, 0x1f, UR45 ;  /* 0x0000001f3f070899 */ /* 0x000fe4000801142d */
[----:B------:R-:W-:-:S04]  /*f6a0*/  @UP0 UIMAD UR6, UR6, UR14, URZ ;  /* 0x0000000e060602a4 */ /* 0x000fc8000f8e023f */
        /* <DEDUP_REMOVED lines=15> */
[----:B------:R-:W-:Y:S01]  /*f7a0*/  UIADD3 UR8, UR8, 0x6, URZ ;  /* 0x0000000608087890 */ /* 0x000fe2000fffe03f */
[----:B------:R-:W-:Y:S02]  /*f7b0*/  WARPGROUP.DEPBAR.LE gsb0, 0x0 ;  /* 0x00008000000079c5 */ /* 0x000fe40000010000 */
[----:B------:R-:W-:-:S06]  /*f7c0*/  WARPGROUP.ARRIVE ;  /* 0x00000000000079c5 */ /* 0x000fcc0000000000 */
[----:B------:R-:W-:Y:S01]  /*f7d0*/  QGMMA.64x192x32.F32.E4M3.E4M3 R24, R188, gdesc[UR4], R24, gsb0 ;  /* 0x02e00004bc187df3 */ /* 0x000fe20008000818 */
[----:B------:R-:W-:Y:S01]  /*f7e0*/  UMOV UR6, UR8 ;  /* 0x0000000800067c82 */ /* 0x000fe20008000000 */
[----:B------:R-:W-:Y:S01]  /*f7f0*/  UMOV UR7, 0x40000040 ;  /* 0x4000004000077882 */ /* 0x000fe20000000000 */
[----:B------:R-:W4:Y:S04]  /*f800*/  SHFL.BFLY PT, R9, R6, 0x2, 0x1f ;  /* 0x0c401f0006097f89 */ /* 0x000f2800000e0000 */
[----:B------:R-:W5:Y:S01]  /*f810*/  SHFL.BFLY PT, R10, R5, 0x2, 0x1f ;  /* 0x0c401f00050a7f89 */ /* 0x000f6200000e0000 */
[----:B----4-:R-:W-:-:S01]  /*f820*/  FADD.FTZ R9, R9, R6 ;  /* 0x0000000609097221 */ /* 0x010fc20000010000 */
[----:B-----5:R-:W-:-:S04]  /*f830*/  FADD.FTZ R10, R10, R5 ;  /* 0x000000050a0a7221 */ /* 0x020fc80000010000 */
[----:B-1----:R-:W1:Y:S04]  /*f840*/  SHFL.BFLY PT, R0, R9, 0x1, 0x1f ;  /* 0x0c201f0009007f89 */ /* 0x002e6800000e0000 */
        /* <DEDUP_REMOVED lines=33> */
.L_x_3745:
        /* <DEDUP_REMOVED lines=106> */
.L_x_3671:
        /* <DEDUP_REMOVED lines=25> */
[----:B------:R-:W-:Y:S01]  /*10290*/  F2FP.BF16.F32.PACK_AB R26, R87, R26 ;  /* 0x0000001a571a723e */ /* 0x000fe200000010ff */
[----:B-1----:R-:W-:Y:S01]  /*102a0*/  IMAD.SHL.U32 R3, R17, 0x4, RZ ;  /* 0x0000000411037824 */ /* 0x002fe200078e00ff */
        /* <DEDUP_REMOVED lines=22> */
[----:B------:R-:W-:Y:S01]  /*10410*/  F2FP.BF16.F32.PACK_AB R40, R69, R40 ;  /* 0x000000284528723e */ /* 0x000fe200000010ff */
[----:B------:R-:W-:Y:S01]  /*10420*/  VIADD R89, R205, UR42 ;  /* 0x0000002acd597c36 */ /* 0x000fe20008000000 */
[----:B------:R-:W-:Y:S01]  /*10430*/  LOP3.LUT R3, R3, 0xc, RZ, 0xc0, !PT ;  /* 0x0000000c03037812 */ /* 0x000fe200078ec0ff */
[----:B------:R-:W-:Y:S01]  /*10440*/  ULDC UR10, c[0x0][0xa88] ;  /* 0x0002a200000a7ab9 */ /* 0x000fe20000000800 */
[----:B------:R-:W-:-:S02]  /*10450*/  F2FP.BF16.F32.PACK_AB R7, R118, R7 ;  /* 0x000000077607723e */ /* 0x000fc400000010ff */
[----:B------:R-:W-:Y:S02]  /*10460*/  F2FP.BF16.F32.PACK_AB R6, R119, R6 ;  /* 0x000000067706723e */ /* 0x000fe400000010ff */
[----:B------:R-:W-:Y:S02]  /*10470*/  F2FP.BF16.F32.PACK_AB R11, R110, R11 ;  /* 0x0000000b6e0b723e */ /* 0x000fe400000010ff */
[----:B------:R-:W-:Y:S02]  /*10480*/  F2FP.BF16.F32.PACK_AB R10, R111, R10 ;  /* 0x0000000a6f0a723e */ /* 0x000fe400000010ff */
[----:B------:R-:W-:Y:S02]  /*10490*/  F2FP.BF16.F32.PACK_AB R9, R116, R9 ;  /* 0x000000097409723e */ /* 0x000fe400000010ff */
[----:B------:R-:W-:Y:S02]  /*104a0*/  F2FP.BF16.F32.PACK_AB R8, R117, R8 ;  /* 0x000000087508723e */ /* 0x000fe400000010ff */
[----:B------:R-:W-:Y:S01]  /*104b0*/  F2FP.BF16.F32.PACK_AB R36, R77, R36 ;  /* 0x000000244d24723e */ /* 0x000fe200000010ff */
[----:B------:R-:W-:Y:S01]  /*104c0*/  BAR.SYNC.DEFER_BLOCKING 0x1, 0x100 ;  /* 0x0044000000007b1d */ /* 0x000fe20000010000 */
[----:B------:R-:W-:-:S05]  /*104d0*/  IADD3 R4, P0, R3, UR6, RZ ;  /* 0x0000000603047c10 */ /* 0x000fca000ff1e0ff */
[----:B------:R-:W-:Y:S01]  /*104e0*/  IMAD.X R5, RZ, RZ, UR7, P0 ;  /* 0x00000007ff057e24 */ /* 0x000fe200080e06ff */
[----:B------:R-:W-:Y:S02]  /*104f0*/  LOP3.LUT P1, RZ, R204, 0x3, RZ, 0xc0, !PT ;  /* 0x00000003ccff7812 */ /* 0x000fe4000782c0ff */
[----:B------:R-:W-:Y:S02]  /*10500*/  F2FP.BF16.F32.PACK_AB R33, R84, R33 ;  /* 0x000000215421723e */ /* 0x000fe400000010ff */
[----:B------:R-:W-:Y:S01]  /*10510*/  F2FP.BF16.F32.PACK_AB R32, R85, R32 ;  /* 0x000000205520723e */ /* 0x000fe200000010ff */
[----:B------:R1:W2:Y:S01]  /*10520*/  LDG.E.CONSTANT R3, desc[UR50][R4.64] ;  /* 0x0000003204037981 */ /* 0x0002a2000c1e9900 */
[----:B------:R-:W-:Y:S01]  /*10530*/  USHF.R.S32.HI UR5, URZ, 0x1f, UR43 ;  /* 0x0000001f3f057899 */ /* 0x000fe2000801142b */
[----:B------:R-:W3:Y:S01]  /*10540*/  LDC.64 R90, c[0x0][0xb78] ;  /* 0x0002de00ff5a7b82 */ /* 0x000ee20000000a00 */
[----:B------:R-:W-:Y:S02]  /*10550*/  ULDC.64 UR6, c[0x0][0xb70] ;  /* 0x0002dc0000067ab9 */ /* 0x000fe40000000a00 */
[----:B------:R-:W-:-:S02]  /*10560*/  UIMAD UR5, UR5, UR6, URZ ;  /* 0x00000006050572a4 */ /* 0x000fc4000f8e023f */
[----:B------:R-:W-:Y:S02]  /*10570*/  UIMAD.WIDE.U32 UR8, UR43, UR6, URZ ;  /* 0x000000062b0872a5 */ /* 0x000fe4000f8e003f */
[----:B------:R-:W-:Y:S01]  /*10580*/  UIMAD UR5, UR43, UR7, UR5 ;  /* 0x000000072b0572a4 */ /* 0x000fe2000f8e0205 */
[----:B-1----:R-:W-:Y:S02]  /*10590*/  LOP3.LUT P0, R4, R17, 0x3, RZ, 0xc0, !PT ;  /* 0x0000000311047812 */ /* 0x002fe4000780c0ff */
[----:B------:R-:W-:Y:S01]  /*105a0*/  ULDC.64 UR6, c[0x0][0xb40] ;  /* 0x0002d00000067ab9 */ /* 0x000fe20000000a00 */
[----:B------:R-:W-:Y:S01]  /*105b0*/  UIADD3 UR5, UR9, UR5, URZ ;  /* 0x0000000509057290 */ /* 0x000fe2000fffe03f */
[----:B------:R-:W-:Y:S01]  /*105c0*/  ISETP.EQ.OR P0, PT, R4, 0x3, !P0 ;  /* 0x000000030400780c */ /* 0x000fe20004702670 */
[----:B------:R-:W-:-:S03]  /*105d0*/  VIADD R4, R89, 0x8 ;  /* 0x0000000859047836 */ /* 0x000fc60000000000 */
[----:B------:R-:W-:Y:S02]  /*105e0*/  SEL R58, R29, R28, P0 ;  /* 0x0000001c1d3a7207 */ /* 0x000fe40000000000 */
[----:B------:R-:W-:Y:S02]  /*105f0*/  SEL R49, R28, R29, P0 ;  /* 0x0000001d1c317207 */ /* 0x000fe40000000000 */
[----:B------:R-:W-:Y:S02]  /*10600*/  IADD3 R29, P4, R18, 0x40, RZ ;  /* 0x00000040121d7810 */ /* 0x000fe40007f9e0ff */
[----:B------:R-:W-:Y:S02]  /*10610*/  SEL R70, R65, R64, P0 ;  /* 0x0000004041467207 */ /* 0x000fe40000000000 */
[----:B------:R-:W-:Y:S02]  /*10620*/  LOP3.LUT R28, R29, 0x380, RZ, 0xc0, !PT ;  /* 0x000003801d1c7812 */ /* 0x000fe400078ec0ff */
[----:B------:R-:W-:-:S02]  /*10630*/  SEL R65, R64, R65, P0 ;  /* 0x0000004140417207 */ /* 0x000fc40000000000 */
[----:B------:R-:W-:Y:S02]  /*10640*/  SEL R64, R46, R47, P0 ;  /* 0x0000002f2e407207 */ /* 0x000fe40000000000 */
[----:B------:R-:W-:Y:S02]  /*10650*/  SEL R47, R47, R46, P0 ;  /* 0x0000002e2f2f7207 */ /* 0x000fe40000000000 */
[----:B------:R-:W-:Y:S02]  /*10660*/  SHF.R.U64 R28, R28, 0x3, RZ ;  /* 0x000000031c1c7819 */ /* 0x000fe400000012ff */
[----:B------:R-:W-:Y:S02]  /*10670*/  SEL R46, R43, R42, P0 ;  /* 0x0000002a2b2e7207 */ /* 0x000fe40000000000 */
[----:B------:R-:W-:Y:S02]  /*10680*/  SEL R43, R42, R43, P0 ;  /* 0x0000002b2a2b7207 */ /* 0x000fe40000000000 */
[----:B------:R-:W-:-:S02]  /*10690*/  SEL R42, R39, R38, P0 ;  /* 0x00000026272a7207 */ /* 0x000fc40000000000 */
[----:B------:R-:W-:Y:S02]  /*106a0*/  SEL R39, R38, R39, P0 ;  /* 0x0000002726277207 */ /* 0x000fe40000000000 */
[----:B------:R-:W-:Y:S01]  /*106b0*/  LOP3.LUT R28, R28, R29, RZ, 0x3c, !PT ;  /* 0x0000001d1c1c7212 */ /* 0x000fe200078e3cff */
[----:B------:R-:W-:Y:S01]  /*106c0*/  IMAD.X R29, RZ, RZ, R19, P4 ;  /* 0x000000ffff1d7224 */ /* 0x000fe200020e0613 */
[----:B------:R-:W-:Y:S02]  /*106d0*/  SEL R38, R35, R34, P0 ;  /* 0x0000002223267207 */ /* 0x000fe40000000000 */
[----:B------:R-:W-:Y:S02]  /*106e0*/  SEL R76, R15, R14, P0 ;  /* 0x0000000e0f4c7207 */ /* 0x000fe40000000000 */
[----:B------:R-:W-:Y:S02]  /*106f0*/  SEL R67, R14, R15, P0 ;  /* 0x0000000f0e437207 */ /* 0x000fe40000000000 */
[----:B------:R-:W-:-:S02]  /*10700*/  SEL R35, R34, R35, P0 ;  /* 0x0000002322237207 */ /* 0x000fc40000000000 */
[----:B------:R-:W-:Y:S02]  /*10710*/  SEL R72, R27, R26, P0 ;  /* 0x0000001a1b487207 */ /* 0x000fe40000000000 */
[----:B------:R-:W-:Y:S02]  /*10720*/  SEL R61, R26, R27, P0 ;  /* 0x0000001b1a3d7207 */ /* 0x000fe40000000000 */
[----:B------:R-:W-:Y:S02]  /*10730*/  IADD3 R15, P4, R18, 0x4040, RZ ;  /* 0x00004040120f7810 */ /* 0x000fe40007f9e0ff */
[----:B------:R-:W-:Y:S02]  /*10740*/  SEL R34, R31, R30, P0 ;  /* 0x0000001e1f227207 */ /* 0x000fe40000000000 */
[----:B------:R-:W-:Y:S02]  /*10750*/  SEL R59, R30, R31, P0 ;  /* 0x0000001f1e3b7207 */ /* 0x000fe40000000000 */
[----:B------:R-:W-:-:S02]  /*10760*/  IADD3 R27, P5, R18, 0x60, RZ ;  /* 0x00000060121b7810 */ /* 0x000fc40007fbe0ff */
[----:B------:R-:W-:Y:S02]  /*10770*/  IADD3 R31, P3, R18, 0x20, RZ ;  /* 0x00000020121f7810 */ /* 0x000fe40007f7e0ff */
[----:B------:R-:W-:Y:S02]  /*10780*/  LOP3.LUT R14, R15, 0x380, RZ, 0xc0, !PT ;  /* 0x000003800f0e7812 */ /* 0x000fe400078ec0ff */
[----:B------:R-:W-:Y:S02]  /*10790*/  LOP3.LUT R26, R27, 0x380, RZ, 0xc0, !PT ;  /* 0x000003801b1a7812 */ /* 0x000fe400078ec0ff */
[----:B------:R-:W-:Y:S02]  /*107a0*/  LOP3.LUT R30, R31, 0x380, RZ, 0xc0, !PT ;  /* 0x000003801f1e7812 */ /* 0x000fe400078ec0ff */
[----:B------:R-:W-:Y:S02]  /*107b0*/  SHF.R.U64 R14, R14, 0x3, RZ ;  /* 0x000000030e0e7819 */ /* 0x000fe400000012ff */
[----:B------:R-:W-:-:S02]  /*107c0*/  SHF.R.U64 R26, R26, 0x3, RZ ;  /* 0x000000031a1a7819 */ /* 0x000fc400000012ff */
[----:B------:R-:W-:Y:S02]  /*107d0*/  SHF.R.U64 R30, R30, 0x3, RZ ;  /* 0x000000031e1e7819 */ /* 0x000fe400000012ff */
[----:B------:R-:W-:Y:S01]  /*107e0*/  LOP3.LUT R14, R14, R15, RZ, 0x3c, !PT ;  /* 0x0000000f0e0e7212 */ /* 0x000fe200078e3cff */
[--C-:B------:R-:W-:Y:S01]  /*107f0*/  IMAD.X R15, RZ, RZ, R19.reuse, P4 ;  /* 0x000000ffff0f7224 */ /* 0x100fe200020e0613 */
[----:B------:R-:W-:Y:S01]  /*10800*/  LOP3.LUT R26, R26, R27, RZ, 0x3c, !PT ;  /* 0x0000001b1a1a7212 */ /* 0x000fe200078e3cff */
[--C-:B------:R-:W-:Y:S01]  /*10810*/  IMAD.X R27, RZ, RZ, R19.reuse, P5 ;  /* 0x000000ffff1b7224 */ /* 0x100fe200028e0613 */
[----:B------:R-:W-:Y:S02]  /*10820*/  SEL R62, R13, R12, P0 ;  /* 0x0000000c0d3e7207 */ /* 0x000fe40000000000 */
[----:B------:R-:W-:Y:S02]  /*10830*/  SEL R55, R12, R13, P0 ;  /* 0x0000000d0c377207 */ /* 0x000fe40000000000 */
[----:B------:R-:W-:Y:S01]  /*10840*/  LOP3.LUT R30, R30, R31, RZ, 0x3c, !PT ;  /* 0x0000001f1e1e7212 */ /* 0x000fe200078e3cff */
[----:B------:R-:W-:Y:S01]  /*10850*/  IMAD.X R31, RZ, RZ, R19, P3 ;  /* 0x000000ffff1f7224 */ /* 0x000fe200018e0613 */
[----:B------:R-:W-:-:S02]  /*10860*/  SEL R60, R21, R20, P0 ;  /* 0x00000014153c7207 */ /* 0x000fc40000000000 */
[----:B------:R-:W-:Y:S02]  /*10870*/  SEL R51, R20, R21, P0 ;  /* 0x0000001514337207 */ /* 0x000fe40000000000 */
[----:B------:R-:W-:Y:S02]  /*10880*/  SEL R74, R25, R24, P0 ;  /* 0x00000018194a7207 */ /* 0x000fe40000000000 */
[----:B------:R-:W-:Y:S02]  /*10890*/  SEL R63, R24, R25, P0 ;  /* 0x00000019183f7207 */ /* 0x000fe40000000000 */
[C---:B------:R-:W-:Y:S02]  /*108a0*/  IADD3 R13, P5, R18.reuse, 0x4060, RZ ;  /* 0x00004060120d7810 */ /* 0x040fe40007fbe0ff */
[C---:B------:R-:W-:Y:S02]  /*108b0*/  IADD3 R25, P6, R18.reuse, 0x4000, RZ ;  /* 0x0000400012197810 */ /* 0x040fe40007fde0ff */
[----:B------:R-:W-:-:S02]  /*108c0*/  IADD3 R21, P3, R18, 0x4020, RZ ;  /* 0x0000402012157810 */ /* 0x000fc40007f7e0ff */
[----:B------:R-:W-:Y:S02]  /*108d0*/  SEL R48, R130, R131, P0 ;  /* 0x0000008382307207 */ /* 0x000fe40000000000 */
[----:B------:R-:W-:Y:S02]  /*108e0*/  SEL R68, R81, R80, P0 ;  /* 0x0000005051447207 */ /* 0x000fe40000000000 */
[----:B------:R-:W-:Y:S02]  /*108f0*/  SEL R131, R131, R130, P0 ;  /* 0x0000008283837207 */ /* 0x000fe40000000000 */
[----:B------:R-:W-:Y:S02]  /*10900*/  SEL R50, R126, R127, P0 ;  /* 0x0000007f7e327207 */ /* 0x000fe40000000000 */
[----:B------:R-:W-:Y:S02]  /*10910*/  SEL R81, R80, R81, P0 ;  /* 0x0000005150517207 */ /* 0x000fe40000000000 */
[----:B------:R-:W-:-:S02]  /*10920*/  MOV R83, R14 ;  /* 0x0000000e00537202 */ /* 0x000fc40000000f00 */
[----:B------:R-:W-:Y:S02]  /*10930*/  SEL R127, R127, R126, P0 ;  /* 0x0000007e7f7f7207 */ /* 0x000fe40000000000 */
[----:B------:R-:W-:Y:S02]  /*10940*/  LOP3.LUT R12, R13, 0x380, RZ, 0xc0, !PT ;  /* 0x000003800d0c7812 */ /* 0x000fe400078ec0ff */
[----:B------:R-:W-:Y:S02]  /*10950*/  LOP3.LUT R24, R25, 0x380, RZ, 0xc0, !PT ;  /* 0x0000038019187812 */ /* 0x000fe400078ec0ff */
[----:B------:R-:W-:Y:S02]  /*10960*/  LOP3.LUT R20, R21, 0x380, RZ, 0xc0, !PT ;  /* 0x0000038015147812 */ /* 0x000fe400078ec0ff */
[----:B------:R-:W-:Y:S02]  /*10970*/  SEL R56, R52, R53, P0 ;  /* 0x0000003534387207 */ /* 0x000fe40000000000 */
[----:B------:R-:W-:-:S02]  /*10980*/  SEL R54, R122, R123, P0 ;  /* 0x0000007b7a367207 */ /* 0x000fc40000000000 */
[----:B------:R-:W-:Y:S02]  /*10990*/  SEL R53, R53, R52, P0 ;  /* 0x0000003435357207 */ /* 0x000fe40000000000 */
[----:B------:R-:W-:Y:S02]  /*109a0*/  SEL R123, R123, R122, P0 ;  /* 0x0000007a7b7b7207 */ /* 0x000fe40000000000 */
[----:B------:R-:W-:Y:S02]  /*109b0*/  SEL R52, R45, R44, P0 ;  /* 0x0000002c2d347207 */ /* 0x000fe40000000000 */
[----:B------:R-:W-:Y:S02]  /*109c0*/  SHF.R.U64 R12, R12, 0x3, RZ ;  /* 0x000000030c0c7819 */ /* 0x000fe400000012ff */
[----:B------:R-:W-:Y:S02]  /*109d0*/  SEL R45, R44, R45, P0 ;  /* 0x0000002d2c2d7207 */ /* 0x000fe40000000000 */
[----:B------:R-:W-:-:S02]  /*109e0*/  SHF.R.U64 R24, R24, 0x3, RZ ;  /* 0x0000000318187819 */ /* 0x000fc400000012ff */
[----:B------:R-:W-:Y:S02]  /*109f0*/  SHF.R.U64 R20, R20, 0x3, RZ ;  /* 0x0000000314147819 */ /* 0x000fe400000012ff */
[----:B------:R-:W-:Y:S02]  /*10a00*/  SEL R44, R41, R40, P0 ;  /* 0x00000028292c7207 */ /* 0x000fe40000000000 */
[----:B------:R-:W-:Y:S02]  /*10a10*/  SEL R41, R40, R41, P0 ;  /* 0x0000002928297207 */ /* 0x000fe40000000000 */
[----:B------:R-:W-:Y:S01]  /*10a20*/  LOP3.LUT R12, R12, R13, RZ, 0x3c, !PT ;  /* 0x0000000d0c0c7212 */ /* 0x000fe200078e3cff */
[----:B------:R-:W-:Y:S01]  /*10a30*/  IMAD.X R13, RZ, RZ, R19, P5 ;  /* 0x000000ffff0d7224 */ /* 0x000fe200028e0613 */
        /* <DEDUP_REMOVED lines=8> */
[----:B------:R-:W-:Y:S02]  /*10ac0*/  SEL R78, R11, R10, P0 ;  /* 0x0000000a0b4e7207 */ /* 0x000fe40000000000 */
[----:B------:R-:W-:-:S02]  /*10ad0*/  SEL R69, R10, R11, P0 ;  /* 0x0000000b0a457207 */ /* 0x000fc40000000000 */
[C---:B------:R-:W-:Y:S02]  /*10ae0*/  IADD3 R7, P4, R18.reuse, 0x8040, RZ ;  /* 0x0000804012077810 */ /* 0x040fe40007f9e0ff */
[C---:B------:R-:W-:Y:S02]  /*10af0*/  IADD3 R5, P5, R18.reuse, 0x8060, RZ ;  /* 0x0000806012057810 */ /* 0x040fe40007fbe0ff */
[C---:B------:R-:W-:Y:S02]  /*10b00*/  IADD3 R11, P6, R18.reuse, 0x8000, RZ ;  /* 0x00008000120b7810 */ /* 0x040fe40007fde0ff */
[----:B------:R-:W-:Y:S02]  /*10b10*/  IADD3 R9, P3, R18, 0x8020, RZ ;  /* 0x0000802012097810 */ /* 0x000fe40007f7e0ff */
[----:B------:R-:W-:Y:S02]  /*10b20*/  SEL R40, R37, R36, P0 ;  /* 0x0000002425287207 */ /* 0x000fe40000000000 */
[----:B------:R-:W-:-:S02]  /*10b30*/  SEL R37, R36, R37, P0 ;  /* 0x0000002524257207 */ /* 0x000fc40000000000 */
[----:B------:R-:W-:Y:S02]  /*10b40*/  ISETP.GE.OR P2, PT, R4, UR10, P1 ;  /* 0x0000000a04007c0c */ /* 0x000fe40008f46670 */
[----:B------:R-:W-:Y:S02]  /*10b50*/  SEL R36, R33, R32, P0 ;  /* 0x0000002021247207 */ /* 0x000fe40000000000 */
[----:B------:R-:W-:Y:S02]  /*10b60*/  SEL R17, R32, R33, P0 ;  /* 0x0000002120117207 */ /* 0x000fe40000000000 */
        /* <DEDUP_REMOVED lines=10> */
[----:B------:R-:W-:Y:S02]  /*10c10*/  MOV R84, R20 ;  /* 0x0000001400547202 */ /* 0x000fe40000000f00 */
[----:B------:R-:W-:Y:S01]  /*10c20*/  LOP3.LUT R6, R6, R7, RZ, 0x3c, !PT ;  /* 0x0000000706067212 */ /* 0x000fe200078e3cff */
[--C-:B------:R-:W-:Y:S01]  /*10c30*/  IMAD.X R7, RZ, RZ, R19.reuse, P4 ;  /* 0x000000ffff077224 */ /* 0x100fe200020e0613 */
[----:B------:R-:W-:Y:S01]  /*10c40*/  LOP3.LUT R4, R4, R5, RZ, 0x3c, !PT ;  /* 0x0000000504047212 */ /* 0x000fe200078e3cff */
[--C-:B------:R-:W-:Y:S01]  /*10c50*/  IMAD.X R5, RZ, RZ, R19.reuse, P5 ;  /* 0x000000ffff057224 */ /* 0x100fe200028e0613 */
[----:B------:R-:W-:Y:S01]  /*10c60*/  LOP3.LUT R32, R33, R18, RZ, 0x3c, !PT ;  /* 0x0000001221207212 */ /* 0x000fe200078e3cff */
[--C-:B------:R-:W-:Y:S01]  /*10c70*/  IMAD.MOV.U32 R33, RZ, RZ, R19.reuse ;  /* 0x000000ffff217224 */ /* 0x100fe200078e0013 */
[----:B------:R-:W-:Y:S01]  /*10c80*/  LOP3.LUT R10, R10, R11, RZ, 0x3c, !PT ;  /* 0x0000000b0a0a7212 */ /* 0x000fe200078e3cff */
[--C-:B------:R-:W-:Y:S01]  /*10c90*/  IMAD.X R11, RZ, RZ, R19.reuse, P6 ;  /* 0x000000ffff0b7224 */ /* 0x100fe200030e0613 */
[----:B------:R-:W-:Y:S01]  /*10ca0*/  LOP3.LUT R8, R8, R9, RZ, 0x3c, !PT ;  /* 0x0000000908087212 */ /* 0x000fe200078e3cff */
[----:B------:R-:W-:Y:S01]  /*10cb0*/  IMAD.X R9, RZ, RZ, R19, P3 ;  /* 0x000000ffff097224 */ /* 0x000fe200018e0613 */
[----:B------:R-:W-:-:S02]  /*10cc0*/  MOV R75, R6 ;  /* 0x00000006004b7202 */ /* 0x000fc40000000f00 */
[----:B------:R-:W-:Y:S02]  /*10cd0*/  MOV R73, R4 ;  /* 0x0000000400497202 */ /* 0x000fe40000000f00 */
[----:B------:R-:W-:Y:S02]  /*10ce0*/  MOV R88, R32 ;  /* 0x0000002000587202 */ /* 0x000fe40000000f00 */
[----:B------:R-:W-:Y:S01]  /*10cf0*/  MOV R82, R12 ;  /* 0x0000000c00527202 */ /* 0x000fe20000000f00 */
[----:B------:R-:W-:Y:S01]  /*10d00*/  IMAD.U32 R13, RZ, RZ, UR9 ;  /* 0x00000009ff0d7e24 */ /* 0x000fe2000f8e00ff */
[----:B------:R-:W-:Y:S01]  /*10d10*/  MOV R79, R10 ;  /* 0x0000000a004f7202 */ /* 0x000fe20000000f00 */
[----:B------:R-:W-:Y:S01]  /*10d20*/  IMAD.U32 R13, RZ, RZ, UR5 ;  /* 0x00000005ff0d7e24 */ /* 0x000fe2000f8e00ff */
[----:B------:R-:W-:Y:S01]  /*10d30*/  MOV R77, R8 ;  /* 0x00000008004d7202 */ /* 0x000fe20000000f00 */
[----:B------:R-:W-:Y:S01]  /*10d40*/  USHF.R.S32.HI UR5, URZ, 0x1f, UR44 ;  /* 0x0000001f3f057899 */ /* 0x000fe2000801142c */
[----:B------:R-:W-:Y:S01]  /*10d50*/  MOV R33, R30 ;  /* 0x0000001e00217202 */ /* 0x000fe20000000f00 */
[----:B------:R-:W-:Y:S01]  /*10d60*/  IMAD.U32 R12, RZ, RZ, UR8 ;  /* 0x00000008ff0c7e24 */ /* 0x000fe2000f8e00ff */
[----:B------:R-:W-:-:S02]  /*10d70*/  MOV R86, R26 ;  /* 0x0000001a00567202 */ /* 0x000fc40000000f00 */
[----:B------:R-:W-:Y:S01]  /*10d80*/  MOV R85, R24 ;  /* 0x0000001800557202 */ /* 0x000fe20000000f00 */
[----:B---3--:R-:W-:Y:S01]  /*10d90*/  IMAD.WIDE.U32 R12, R90, UR44, R12 ;  /* 0x0000002c5a0c7c25 */ /* 0x008fe2000f8e000c */
[----:B------:R-:W-:Y:S02]  /*10da0*/  MOV R87, R28 ;  /* 0x0000001c00577202 */ /* 0x000fe40000000f00 */
[----:B------:R-:W-:Y:S02]  /*10db0*/  ISETP.GE.OR P1, PT, R89, UR10, P1 ;  /* 0x0000000a59007c0c */ /* 0x000fe40008f26670 */
[----:B--2---:R-:W-:Y:S01]  /*10dc0*/  LOP3.LUT R14, R3, 0x2, RZ, 0x3c, !PT ;  /* 0x00000002030e7812 */ /* 0x004fe200078e3cff */
[----:B------:R-:W-:Y:S04]  /*10dd0*/  SHFL.IDX PT, R48, R48, R3, 0x1c1f ;  /* 0x001c1f0330307589 */ /* 0x000fe800000e0000 */
[----:B------:R-:W1:Y:S04]  /*10de0*/  SHFL.IDX PT, R131, R131, R14, 0x1c1f ;  /* 0x001c1f0e83837589 */ /* 0x000e6800000e0000 */
[----:B------:R-:W-:Y:S04]  /*10df0*/  SHFL.IDX PT, R68, R68, R3, 0x1c1f ;  /* 0x001c1f0344447589 */ /* 0x000fe800000e0000 */
[----:B------:R-:W2:Y:S04]  /*10e00*/  SHFL.IDX PT, R81, R81, R14, 0x1c1f ;  /* 0x001c1f0e51517589 */ /* 0x000ea800000e0000 */
[----:B------:R-:W-:Y:S04]  /*10e10*/  SHFL.IDX PT, R50, R50, R3, 0x1c1f ;  /* 0x001c1f0332327589 */ /* 0x000fe800000e0000 */
[----:B------:R-:W3:Y:S04]  /*10e20*/  SHFL.IDX PT, R127, R127, R14, 0x1c1f ;  /* 0x001c1f0e7f7f7589 */ /* 0x000ee800000e0000 */
[----:B------:R-:W-:Y:S04]  /*10e30*/  SHFL.IDX PT, R70, R70, R3, 0x1c1f ;  /* 0x001c1f0346467589 */ /* 0x000fe800000e0000 */
[----:B------:R-:W4:Y:S01]  /*10e40*/  SHFL.IDX PT, R65, R65, R14, 0x1c1f ;  /* 0x001c1f0e41417589 */ /* 0x000f2200000e0000 */
[----:B-1----:R-:W-:-:S02]  /*10e50*/  SEL R4, R48, R131, P0 ;  /* 0x0000008330047207 */ /* 0x002fc40000000000 */
[----:B------:R-:W-:Y:S01]  /*10e60*/  SEL R6, R131, R48, P0 ;  /* 0x0000003083067207 */ /* 0x000fe20000000000 */
[----:B------:R-:W-:Y:S04]  /*10e70*/  SHFL.IDX PT, R54, R54, R3, 0x1c1f ;  /* 0x001c1f0336367589 */ /* 0x000fe800000e0000 */
[----:B------:R-:W-:Y:S01]  /*10e80*/  SHFL.IDX PT, R64, R64, R3, 0x1c1f ;  /* 0x001c1f0340407589 */ /* 0x000fe200000e0000 */
[----:B--2---:R-:W-:Y:S02]  /*10e90*/  SEL R5, R68, R81, P0 ;  /* 0x0000005144057207 */ /* 0x004fe40000000000 */
[----:B------:R-:W-:Y:S01]  /*10ea0*/  SEL R7, R81, R68, P0 ;  /* 0x0000004451077207 */ /* 0x000fe20000000000 */
[----:B------:R-:W1:Y:S04]  /*10eb0*/  SHFL.IDX PT, R123, R123, R14, 0x1c1f ;  /* 0x001c1f0e7b7b7589 */ /* 0x000e6800000e0000 */
[----:B------:R-:W2:Y:S01]  /*10ec0*/  SHFL.IDX PT, R47, R47, R14, 0x1c1f ;  /* 0x001c1f0e2f2f7589 */ /* 0x000ea200000e0000 */
[----:B---3--:R-:W-:-:S02]  /*10ed0*/  SEL R8, R50, R127, P0 ;  /* 0x0000007f32087207 */ /* 0x008fc40000000000 */
[----:B------:R-:W-:Y:S01]  /*10ee0*/  SEL R10, R127, R50, P0 ;  /* 0x000000327f0a7207 */ /* 0x000fe20000000000 */
[----:B------:R-:W-:Y:S04]  /*10ef0*/  SHFL.IDX PT, R56, R56, R3, 0x1c1f ;  /* 0x001c1f0338387589 */ /* 0x000fe800000e0000 */
[----:B------:R-:W-:Y:S01]  /*10f00*/  SHFL.IDX PT, R46, R46, R3, 0x1c1f ;  /* 0x001c1f032e2e7589 */ /* 0x000fe200000e0000 */
[----:B----4-:R-:W-:Y:S02]  /*10f10*/  SEL R9, R70, R65, P0 ;  /* 0x0000004146097207 */ /* 0x010fe40000000000 */
[----:B------:R-:W-:Y:S01]  /*10f20*/  SEL R11, R65, R70, P0 ;  /* 0x00000046410b7207 */ /* 0x000fe20000000000 */
        /* <DEDUP_REMOVED lines=11> */
[----:B---3--:R-:W-:-:S02]  /*10fe0*/  SEL R28, R56, R53, P0 ;  /* 0x00000035381c7207 */ /* 0x008fc40000000000 */
[----:B------:R-:W-:Y:S01]  /*10ff0*/  SEL R30, R53, R56, P0 ;  /* 0x00000038351e7207 */ /* 0x000fe20000000000 */
[----:B------:R-:W-:Y:S01]  /*11000*/  SHFL.IDX PT, R38, R38, R3, 0x1c1f ;  /* 0x001c1f0326267589 */ /* 0x000fe200000e0000 */
[----:B----4-:R-:W-:Y:S02]  /*11010*/  SEL R29, R46, R43, P0 ;  /* 0x0000002b2e1d7207 */ /* 0x010fe40000000000 */
[----:B------:R-:W-:Y:S01]  /*11020*/  SEL R31, R43, R46, P0 ;  /* 0x0000002e2b1f7207 */ /* 0x000fe20000000000 */
[----:B------:R-:W-:Y:S04]  /*11030*/  SHFL.IDX PT, R41, R41, R14, 0x1c1f ;  /* 0x001c1f0e29297589 */ /* 0x000fe800000e0000 */
[----:B------:R2:W-:Y:S04]  /*11040*/  SHFL.IDX PT, R15, R35, R14, 0x1c1f ;  /* 0x001c1f0e230f7589 */ /* 0x0005e800000e0000 */
[----:B------:R-:W-:Y:S01]  /*11050*/  SHFL.IDX PT, R40, R40, R3, 0x1c1f ;  /* 0x001c1f0328287589 */ /* 0x000fe200000e0000 */
[----:B-1----:R-:W-:-:S03]  /*11060*/  SEL R32, R52, R45, P0 ;  /* 0x0000002d34207207 */ /* 0x002fc60000000000 */
[----:B------:R1:W-:Y:S01]  /*11070*/  SHFL.IDX PT, R20, R34, R3, 0x1c1f ;  /* 0x001c1f0322147589 */ /* 0x0003e200000e0000 */
[----:B--2---:R-:W-:-:S03]  /*11080*/  SEL R35, R39, R42, P0 ;  /* 0x0000002a27237207 */ /* 0x004fc60000000000 */
[----:B------:R-:W-:Y:S04]  /*11090*/  SHFL.IDX PT, R37, R37, R14, 0x1c1f ;  /* 0x001c1f0e25257589 */ /* 0x000fe800000e0000 */
[----:B------:R-:W-:Y:S01]  /*110a0*/  SHFL.IDX PT, R59, R59, R14, 0x1c1f ;  /* 0x001c1f0e3b3b7589 */ /* 0x000fe200000e0000 */
[----:B-1----:R-:W-:-:S03]  /*110b0*/  SEL R34, R45, R52, P0 ;  /* 0x000000342d227207 */ /* 0x002fc60000000000 */
[----:B------:R-:W-:Y:S04]  /*110c0*/  SHFL.IDX PT, R36, R36, R3, 0x1c1f ;  /* 0x001c1f0324247589 */ /* 0x000fe800000e0000 */
[----:B------:R-:W-:Y:S04]  /*110d0*/  SHFL.IDX PT, R58, R58, R3, 0x1c1f ;  /* 0x001c1f033a3a7589 */ /* 0x000fe800000e0000 */
[----:B------:R-:W-:Y:S04]  /*110e0*/  SHFL.IDX PT, R72, R72, R3, 0x1c1f ;  /* 0x001c1f0348487589 */ /* 0x000fe800000e0000 */
[----:B------:R-:W-:Y:S04]  /*110f0*/  SHFL.IDX PT, R17, R17, R14, 0x1c1f ;  /* 0x001c1f0e11117589 */ /* 0x000fe800000e0000 */
[----:B------:R-:W1:Y:S04]  /*11100*/  SHFL.IDX PT, R49, R49, R14, 0x1c1f ;  /* 0x001c1f0e31317589 */ /* 0x000e6800000e0000 */
[----:B------:R-:W-:Y:S04]  /*11110*/  SHFL.IDX PT, R61, R61, R14, 0x1c1f ;  /* 0x001c1f0e3d3d7589 */ /* 0x000fe800000e0000 */
[----:B------:R-:W-:Y:S04]  /*11120*/  SHFL.IDX PT, R60, R60, R3, 0x1c1f ;  /* 0x001c1f033c3c7589 */ /* 0x000fe800000e0000 */
[----:B------:R-:W-:Y:S04]  /*11130*/  SHFL.IDX PT, R74, R74, R3, 0x1c1f ;  /* 0x001c1f034a4a7589 */ /* 0x000fe800000e0000 */
[----:B------:R-:W-:Y:S04]  /*11140*/  SHFL.IDX PT, R51, R51, R14, 0x1c1f ;  /* 0x001c1f0e33337589 */ /* 0x000fe800000e0000 */
[----:B------:R-:W2:Y:S04]  /*11150*/  SHFL.IDX PT, R63, R63, R14, 0x1c1f ;  /* 0x001c1f0e3f3f7589 */ /* 0x000ea800000e0000 */
[----:B------:R-:W-:Y:S01]  /*11160*/  SHFL.IDX PT, R62, R62, R3, 0x1c1f ;  /* 0x001c1f033e3e7589 */ /* 0x000fe200000e0000 */
[----:B-1----:R-:W-:-:S02]  /*11170*/  SEL R56, R58, R49, P0 ;  /* 0x000000313a387207 */ /* 0x002fc40000000000 */
[----:B------:R-:W-:Y:S01]  /*11180*/  SEL R58, R49, R58, P0 ;  /* 0x0000003a313a7207 */ /* 0x000fe20000000000 */
[----:B------:R-:W-:Y:S04]  /*11190*/  SHFL.IDX PT, R66, R66, R3, 0x1c1f ;  /* 0x001c1f0342427589 */ /* 0x000fe800000e0000 */
[----:B------:R-:W-:Y:S04]  /*111a0*/  SHFL.IDX PT, R76, R76, R3, 0x1c1f ;  /* 0x001c1f034c4c7589 */ /* 0x000fe800000e0000 */
[----:B------:R-:W-:Y:S04]  /*111b0*/  SHFL.IDX PT, R78, R78, R3, 0x1c1f ;  /* 0x001c1f034e4e7589 */ /* 0x000fe800000e0000 */
[----:B------:R-:W-:Y:S04]  /*111c0*/  SHFL.IDX PT, R80, R80, R3, 0x1c1f ;  /* 0x001c1f0350507589 */ /* 0x000fe800000e0000 */
[----:B------:R-:W-:Y:S04]  /*111d0*/  SHFL.IDX PT, R55, R55, R14, 0x1c1f ;  /* 0x001c1f0e37377589 */ /* 0x000fe800000e0000 */
[----:B------:R-:W-:Y:S04]  /*111e0*/  SHFL.IDX PT, R21, R67, R14, 0x1c1f ;  /* 0x001c1f0e43157589 */ /* 0x000fe800000e0000 */
[----:B------:R2:W1:Y:S04]  /*111f0*/  SHFL.IDX PT, R3, R57, R14, 0x1c1f ;  /* 0x001c1f0e39037589 */ /* 0x00046800000e0000 */
[----:B------:R-:W3:Y:S04]  /*11200*/  SHFL.IDX PT, R69, R69, R14, 0x1c1f ;  /* 0x001c1f0e45457589 */ /* 0x000ee800000e0000 */
[----:B------:R-:W4:Y:S01]  /*11210*/  SHFL.IDX PT, R71, R71, R14, 0x1c1f ;  /* 0x001c1f0e47477589 */ /* 0x000f2200000e0000 */
[----:B--2---:R-:W-:-:S03]  /*11220*/  SEL R57, R74, R63, P0 ;  /* 0x0000003f4a397207 */ /* 0x004fc60000000000 */
[----:B------:R2:W-:Y:S04]  /*11230*/  STSM.16.M88.4 [R88], R4 ;  /* 0x0000000458007844 */ /* 0x0005e80000000200 */
[----:B------:R5:W-:Y:S04]  /*11240*/  STSM.16.M88.4 [R33], R8 ;  /* 0x0000000821007844 */ /* 0x000be80000000200 */
[----:B------:R3:W-:Y:S04]  /*11250*/  STSM.16.M88.4 [R87], R24 ;  /* 0x0000001857007844 */ /* 0x0007e80000000200 */
[----:B------:R-:W-:Y:S01]  /*11260*/  STSM.16.M88.4 [R86], R28 ;  /* 0x0000001c56007844 */ /* 0x000fe20000000200 */
[----:B-1----:R-:W-:-:S02]  /*11270*/  SEL R64, R66, R3, P0 ;  /* 0x0000000342407207 */ /* 0x002fc40000000000 */
[----:B------:R-:W-:Y:S02]  /*11280*/  SEL R66, R3, R66, P0 ;  /* 0x0000004203427207 */ /* 0x000fe40000000000 */
[----:B--2---:R-:W-:Y:S01]  /*11290*/  SEL R4, R44, R41, P0 ;  /* 0x000000292c047207 */ /* 0x004fe20000000000 */
[----:B------:R-:W1:Y:S01]  /*112a0*/  SHFL.IDX PT, R3, R207, RZ, 0x1f ;  /* 0x00001fffcf037589 */ /* 0x000e6200000e0000 */
[----:B------:R-:W-:Y:S01]  /*112b0*/  SEL R6, R41, R44, P0 ;  /* 0x0000002c29067207 */ /* 0x000fe20000000000 */
[----:B-----5:R-:W-:Y:S01]  /*112c0*/  IMAD R8, R90, UR5, RZ ;  /* 0x000000055a087c24 */ /* 0x020fe2000f8e02ff */
[----:B------:R-:W-:Y:S02]  /*112d0*/  SEL R33, R42, R39, P0 ;  /* 0x000000272a217207 */ /* 0x000fe40000000000 */
[----:B------:R-:W-:Y:S01]  /*112e0*/  SEL R5, R38, R15, P0 ;  /* 0x0000000f26057207 */ /* 0x000fe20000000000 */
[----:B------:R-:W-:Y:S01]  /*112f0*/  IMAD R14, R91, UR44, R8 ;  /* 0x0000002c5b0e7c24 */ /* 0x000fe2000f8e0208 */
[----:B------:R-:W-:Y:S01]  /*11300*/  SEL R7, R15, R38, P0 ;  /* 0x000000260f077207 */ /* 0x000fe20000000000 */
[----:B------:R-:W-:Y:S01]  /*11310*/  STSM.16.M88.4 [R85], R32 ;  /* 0x0000002055007844 */ /* 0x000fe20000000200 */
[----:B------:R-:W-:-:S02]  /*11320*/  SEL R8, R40, R37, P0 ;  /* 0x0000002528087207 */ /* 0x000fc40000000000 */
[----:B------:R-:W-:Y:S01]  /*11330*/  SEL R10, R37, R40, P0 ;  /* 0x00000028250a7207 */ /* 0x000fe20000000000 */
[----:B------:R2:W-:Y:S01]  /*11340*/  STSM.16.M88.4 [R84], R4 ;  /* 0x0000000454007844 */ /* 0x0005e20000000200 */
[----:B------:R-:W-:Y:S02]  /*11350*/  SEL R9, R20, R59, P0 ;  /* 0x0000003b14097207 */ /* 0x000fe40000000000 */
[----:B------:R-:W-:Y:S02]  /*11360*/  SEL R11, R59, R20, P0 ;  /* 0x000000143b0b7207 */ /* 0x000fe40000000000 */
[----:B---3--:R-:W-:Y:S02]  /*11370*/  SEL R24, R36, R17, P0 ;  /* 0x0000001124187207 */ /* 0x008fe40000000000 */
[----:B------:R-:W-:Y:S01]  /*11380*/  SEL R26, R17, R36, P0 ;  /* 0x00000024111a7207 */ /* 0x000fe20000000000 */
[----:B------:R3:W-:Y:S01]  /*11390*/  STSM.16.M88.4 [R83], R8 ;  /* 0x0000000853007844 */ /* 0x0007e20000000200 */
[----:B------:R-:W-:-:S02]  /*113a0*/  SEL R25, R72, R61, P0 ;  /* 0x0000003d48197207 */ /* 0x000fc40000000000 */
[----:B------:R-:W-:Y:S02]  /*113b0*/  SEL R27, R61, R72, P0 ;  /* 0x000000483d1b7207 */ /* 0x000fe40000000000 */
[----:B------:R-:W-:Y:S02]  /*113c0*/  SEL R59, R63, R74, P0 ;  /* 0x0000004a3f3b7207 */ /* 0x000fe40000000000 */
[----:B------:R-:W-:Y:S01]  /*113d0*/  SEL R15, R21, R76, P0 ;  /* 0x0000004c150f7207 */ /* 0x000fe20000000000 */
[----:B------:R3:W-:Y:S01]  /*113e0*/  STSM.16.M88.4 [R82], R24 ;  /* 0x0000001852007844 */ /* 0x0007e20000000200 */
[----:B--2---:R-:W-:Y:S02]  /*113f0*/  SHF.R.S32.HI R5, RZ, 0x1f, R89 ;  /* 0x0000001fff057819 */ /* 0x004fe40000011459 */
[----:B------:R-:W-:Y:S01]  /*11400*/  IADD3 R6, P3, R89, R12, RZ ;  /* 0x0000000c59067210 */ /* 0x000fe20007f7e0ff */
[----:B------:R3:W-:Y:S01]  /*11410*/  STSM.16.M88.4 [R79], R56 ;  /* 0x000000384f007844 */ /* 0x0007e20000000200 */
[----:B------:R-:W-:-:S02]  /*11420*/  SEL R12, R60, R51, P0 ;  /* 0x000000333c0c7207 */ /* 0x000fc40000000000 */
[----:B------:R-:W-:Y:S02]  /*11430*/  IADD3.X R5, R5, R13, R14, P3, !PT ;  /* 0x0000000d05057210 */ /* 0x000fe40001ffe40e */
[----:B------:R-:W-:Y:S02]  /*11440*/  SEL R14, R51, R60, P0 ;  /* 0x0000003c330e7207 */ /* 0x000fe40000000000 */
[----:B------:R-:W-:Y:S02]  /*11450*/  SEL R13, R76, R21, P0 ;  /* 0x000000154c0d7207 */ /* 0x000fe40000000000 */
[----:B------:R-:W-:Y:S02]  /*11460*/  SEL R60, R62, R55, P0 ;  /* 0x000000373e3c7207 */ /* 0x000fe40000000000 */
[----:B------:R-:W-:Y:S01]  /*11470*/  SEL R62, R55, R62, P0 ;  /* 0x0000003e373e7207 */ /* 0x000fe20000000000 */
[----:B------:R3:W-:Y:S01]  /*11480*/  STSM.16.M88.4 [R77], R12 ;  /* 0x0000000c4d007844 */ /* 0x0007e20000000200 */
[----:B------:R-:W-:-:S02]  /*11490*/  SEL R61, R78, R69, P0 ;  /* 0x000000454e3d7207 */ /* 0x000fc40000000000 */
[----:B------:R-:W-:Y:S02]  /*114a0*/  SEL R63, R69, R78, P0 ;  /* 0x0000004e453f7207 */ /* 0x000fe40000000000 */
[----:B----4-:R-:W-:Y:S02]  /*114b0*/  SEL R65, R80, R71, P0 ;  /* 0x0000004750417207 */ /* 0x010fe40000000000 */
[----:B------:R-:W-:Y:S01]  /*114c0*/  SEL R67, R71, R80, P0 ;  /* 0x0000005047437207 */ /* 0x000fe20000000000 */
[----:B------:R3:W-:Y:S01]  /*114d0*/  STSM.16.M88.4 [R75], R60 ;  /* 0x0000003c4b007844 */ /* 0x0007e20000000200 */
[C---:B------:R-:W-:Y:S02]  /*114e0*/  LEA R4, P3, R6.reuse, UR6, 0x2 ;  /* 0x0000000606047c11 */ /* 0x040fe4000f8610ff */
[----:B-1----:R-:W-:Y:S01]  /*114f0*/  ISETP.NE.AND P0, PT, R3, 0x7, PT ;  /* 0x000000070300780c */ /* 0x002fe20003f05270 */
[----:B------:R3:W-:Y:S01]  /*11500*/  STSM.16.M88.4 [R73], R64 ;  /* 0x0000004049007844 */ /* 0x0007e20000000200 */
[----:B------:R-:W-:Y:S01]  /*11510*/  LEA.HI.X R5, R6, UR7, R5, 0x2, P3 ;  /* 0x0000000706057c11 */ /* 0x000fe200098f1405 */
[----:B------:R1:W-:Y:S06]  /*11520*/  MEMBAR.ALL.CTA ;  /* 0x0000000000007992 */ /* 0x0003ec0000008000 */
[----:B-1----:R-:W1:Y:S02]  /*11530*/  FENCE.VIEW.ASYNC.S ;  /* 0x00000000000073c6 */ /* 0x002e640000000000 */
[----:B-1----:R-:W-:Y:S06]  /*11540*/  BAR.ARV 0x1, 0x120 ;  /* 0x0044800000007b1d */ /* 0x002fec0000002000 */
[----:B------:R3:W-:Y:S04]  /*11550*/  @!P1 STG.E desc[UR50][R4.64], R0 ;  /* 0x0000000004009986 */ /* 0x0007e8000c101932 */
[----:B------:R3:W-:Y:S01]  /*11560*/  @!P2 STG.E desc[UR50][R4.64+0x20], R2 ;  /* 0x000020020400a986 */ /* 0x0007e2000c101932 */
        /* <DEDUP_REMOVED lines=26> */
.L_x_3749:
[----:B------:R-:W-:Y:S05]  /*11710*/  BSYNC B0 ;  /* 0x0000000000007941 */ /* 0x000fea0003800000 */
.L_x_3748:
[----:B------:R-:W-:Y:S05]  /*11720*/  BRA `(.L_x_3747) ;  /* 0x00000008004c7947 */ /* 0x000fea0003800000 */
.L_x_3746:
[----:B------:R-:W1:Y:S01]  /*11730*/  LDC R12, c[0x0][0xdac] ;  /* 0x00036b00ff0c7b82 */ /* 0x000e620000000800 */
[----:B------:R-:W-:Y:S01]  /*11740*/  ISETP.GT.AND P0, PT, R208, 0x7f, PT ;  /* 0x0000007fd000780c */ /* 0x000fe20003f04270 */
[----:B------:R-:W-:Y:S01]  /*11750*/  USHF.R.S32.HI UR6, URZ, 0x1f, UR43 ;  /* 0x0000001f3f067899 */ /* 0x000fe2000801142b */
[----:B------:R-:W-:Y:S01]  /*11760*/  BSSY B0, `(.L_x_3750) ;  /* 0x000001c000007945 */ /* 0x000fe20003800000 */
[----:B------:R-:W-:Y:S01]  /*11770*/  USHF.R.S32.HI UR7, URZ, 0x1f, UR44 ;  /* 0x0000001f3f077899 */ /* 0x000fe2000801142c */
[----:B------:R-:W-:-:S03]  /*11780*/  SHF.R.S32.HI R23, RZ, 0x1f, R22 ;  /* 0x0000001fff177819 */ /* 0x000fc60000011416 */
[----:B------:R-:W2:Y:S08]  /*11790*/  LDC.64 R6, c[0x0][0xae0] ;  /* 0x0002b800ff067b82 */ /* 0x000eb00000000a00 */
[----:B------:R-:W3:Y:S01]  /*117a0*/  LDC.64 R8, c[0x0][0xae8] ;  /* 0x0002ba00ff087b82 */ /* 0x000ee20000000a00 */
[----:B------:R-:W-:Y:S05]  /*117b0*/  @P0 BRA `(.L_x_3751) ;  /* 0x0000000000580947 */ /* 0x000fea0003800000 */
[----:B------:R-:W4:Y:S01]  /*117c0*/  S2R R0, SR_TID.X ;  /* 0x0000000000007919 */ /* 0x000f220000002100 */
[----:B------:R-:W-:Y:S01]  /*117d0*/  IMAD.U32 R2, RZ, RZ, UR42 ;  /* 0x0000002aff027e24 */ /* 0x000fe2000f8e00ff */
[----:B------:R-:W-:-:S04]  /*117e0*/  ULDC UR5, c[0x0][0xa88] ;  /* 0x0002a20000057ab9 */ /* 0x000fc80000000800 */
[----:B----4-:R-:W-:-:S04]  /*117f0*/  IADD3 R2, R2, -0x80, R0 ;  /* 0xffffff8002027810 */ /* 0x010fc80007ffe000 */
[----:B------:R-:W-:-:S13]  /*11800*/  ISETP.GE.AND P0, PT, R2, UR5, PT ;  /* 0x0000000502007c0c */ /* 0x000fda000bf06270 */
[----:B------:R-:W-:Y:S05]  /*11810*/  @P0 BRA `(.L_x_3751) ;  /* 0x0000000000400947 */ /* 0x000fea0003800000 */
[----:B------:R-:W4:Y:S01]  /*11820*/  LDC.64 R4, c[0x0][0xb70] ;  /* 0x0002dc00ff047b82 */ /* 0x000f220000000a00 */
[----:B------:R-:W-:Y:S01]  /*11830*/  SHF.R.S32.HI R3, RZ, 0x1f, R2 ;  /* 0x0000001fff037819 */ /* 0x000fe20000011402 */
[----:B------:R-:W-:-:S06]  /*11840*/  ULDC.64 UR8, c[0x0][0xb40] ;  /* 0x0002d00000087ab9 */ /* 0x000fcc0000000a00 */
[----:B------:R-:W5:Y:S01]  /*11850*/  LDC.64 R10, c[0x0][0xb78] ;  /* 0x0002de00ff0a7b82 */ /* 0x000f620000000a00 */
[C---:B----4-:R-:W-:Y:S02]  /*11860*/  IMAD R0, R4.reuse, UR6, RZ ;  /* 0x0000000604007c24 */ /* 0x050fe4000f8e02ff */
[----:B------:R-:W-:-:S04]  /*11870*/  IMAD.WIDE.U32 R2, R4, UR43, R2 ;  /* 0x0000002b04027c25 */ /* 0x000fc8000f8e0002 */
[----:B------:R-:W-:Y:S02]  /*11880*/  IMAD R5, R5, UR43, R0 ;  /* 0x0000002b05057c24 */ /* 0x000fe4000f8e0200 */
[C---:B-----5:R-:W-:Y:S02]  /*11890*/  IMAD R0, R10.reuse, UR7, RZ ;  /* 0x000000070a007c24 */ /* 0x060fe4000f8e02ff */
        /* <DEDUP_REMOVED lines=8> */
.L_x_3751:
[----:B------:R-:W-:Y:S05]  /*11920*/  BSYNC B0 ;  /* 0x0000000000007941 */ /* 0x000fea0003800000 */
.L_x_3750:
[----:B------:R-:W-:Y:S01]  /*11930*/  ULDC UR5, c[0x0][0xa88] ;  /* 0x0002a20000057ab9 */ /* 0x000fe20000000800 */
[C---:B--2---:R-:W-:Y:S01]  /*11940*/  IMAD R0, R6.reuse, UR6, RZ ;  /* 0x0000000606007c24 */ /* 0x044fe2000f8e02ff */
[----:B------:R-:W-:Y:S01]  /*11950*/  UIADD3 UR42, -UR42, UR5, URZ ;  /* 0x000000052a2a7290 */ /* 0x000fe2000fffe13f */
[----:B----4-:R-:W-:Y:S01]  /*11960*/  IMAD.WIDE.U32 R2, R6, UR43, R22 ;  /* 0x0000002b06027c25 */ /* 0x010fe2000f8e0016 */
[----:B------:R-:W-:Y:S01]  /*11970*/  ULOP3.LUT UR48, URZ, UR48, URZ, 0x33, !UPT ;  /* 0x000000303f307292 */ /* 0x000fe2000f8e333f */
[----:B------:R-:W-:Y:S01]  /*11980*/  SHF.R.S32.HI R203, RZ, 0x1f, R202 ;  /* 0x0000001fffcb7819 */ /* 0x000fe200000114ca */
[----:B------:R-:W-:Y:S01]  /*11990*/  BSSY B0, `(.L_x_3752) ;  /* 0x0000024000007945 */ /* 0x000fe20003800000 */
[----:B------:R-:W-:Y:S01]  /*119a0*/  IMAD R5, R7, UR43, R0 ;  /* 0x0000002b07057c24 */ /* 0x000fe2000f8e0200 */
[C---:B------:R-:W-:Y:S01]  /*119b0*/  ISETP.GE.AND P3, PT, R202.reuse, UR42, PT ;  /* 0x0000002aca007c0c */ /* 0x040fe2000bf66270 */
[C---:B------:R-:W-:Y:S02]  /*119c0*/  VIADD R0, R202.reuse, 0x40 ;  /* 0x00000040ca007836 */ /* 0x040fe40000000000 */
[----:B------:R-:W-:-:S02]  /*119d0*/  VIADD R4, R202, 0x20 ;  /* 0x00000020ca047836 */ /* 0x000fc40000000000 */
[----:B------:R-:W-:Y:S01]  /*119e0*/  IMAD.IADD R3, R3, 0x1, R5 ;  /* 0x0000000103037824 */ /* 0x000fe200078e0205 */
[----:B------:R-:W-:Y:S01]  /*119f0*/  ISETP.GE.AND P1, PT, R0, UR42, PT ;  /* 0x0000002a00007c0c */ /* 0x000fe2000bf26270 */
[----:B---3--:R-:W-:Y:S01]  /*11a00*/  IMAD R0, R8, UR7, RZ ;  /* 0x0000000708007c24 */ /* 0x008fe2000f8e02ff */
[----:B------:R-:W-:Y:S01]  /*11a10*/  ISETP.GE.AND P0, PT, R4, UR42, PT ;  /* 0x0000002a04007c0c */ /* 0x000fe2000bf06270 */
[----:B------:R-:W-:Y:S02]  /*11a20*/  VIADD R4, R202, 0x60 ;  /* 0x00000060ca047836 */ /* 0x000fe40000000000 */
[----:B------:R-:W-:Y:S02]  /*11a30*/  IMAD R9, R9, UR44, R0 ;  /* 0x0000002c09097c24 */ /* 0x000fe4000f8e0200 */
[----:B-1----:R-:W-:Y:S01]  /*11a40*/  VIADD R5, R12, UR48 ;  /* 0x000000300c057c36 */ /* 0x002fe20008000000 */
[----:B------:R-:W-:Y:S01]  /*11a50*/  ISETP.GE.AND P2, PT, R4, UR42, PT ;  /* 0x0000002a04007c0c */ /* 0x000fe2000bf46270 */
[----:B------:R-:W-:-:S04]  /*11a60*/  IMAD.WIDE.U32 R6, R8, UR44, R2 ;  /* 0x0000002c08067c25 */ /* 0x000fc8000f8e0002 */
[----:B------:R-:W-:-:S04]  /*11a70*/  IMAD.WIDE R4, R5, 0x80, R202 ;  /* 0x0000008005047825 */ /* 0x000fc800078e02ca */
[----:B------:R-:W-:Y:S01]  /*11a80*/  IMAD.IADD R11, R7, 0x1, R9 ;  /* 0x00000001070b7824 */ /* 0x000fe200078e0209 */
        /* <DEDUP_REMOVED lines=20> */
.L_x_3753:
[----:B------:R-:W-:Y:S05]  /*11bd0*/  BSYNC B0 ;  /* 0x0000000000007941 */ /* 0x000fea0003800000 */
.L_x_3752:
[----:B------:R-:W-:Y:S04]  /*11be0*/  BSSY B0, `(.L_x_3754) ;  /* 0x0000017000007945 */ /* 0x000fe80003800000 */
[----:B------:R-:W-:Y:S05]  /*11bf0*/  @P0 BRA `(.L_x_3755) ;  /* 0x0000000000540947 */ /* 0x000fea0003800000 */
[----:B-1----:R-:W-:Y:S01]  /*11c00*/  IADD3 R9, P0, R4, 0x20, RZ ;  /* 0x0000002004097810 */ /* 0x002fe20007f1e0ff */
        /* <DEDUP_REMOVED lines=20> */
.L_x_3755:
[----:B------:R-:W-:Y:S05]  /*11d50*/  BSYNC B0 ;  /* 0x0000000000007941 */ /* 0x000fea0003800000 */
.L_x_3754:
[----:B------:R-:W-:Y:S04]  /*11d60*/  BSSY B0, `(.L_x_3756) ;  /* 0x0000017000007945 */ /* 0x000fe80003800000 */
[----:B------:R-:W-:Y:S05]  /*11d70*/  @P1 BRA `(.L_x_3757) ;  /* 0x0000000000541947 */ /* 0x000fea0003800000 */
[----:B-12---:R-:W-:Y:S01]  /*11d80*/  IADD3 R9, P0, R4, 0x40, RZ ;  /* 0x0000004004097810 */ /* 0x006fe20007f1e0ff */
        /* <DEDUP_REMOVED lines=20> */
.L_x_3757:
[----:B------:R-:W-:Y:S05]  /*11ed0*/  BSYNC B0 ;  /* 0x0000000000007941 */ /* 0x000fea0003800000 */
.L_x_3756:
        /* <DEDUP_REMOVED lines=23> */
.L_x_3758:
[----:B------:R-:W-:Y:S05]  /*12050*/  BSYNC B0 ;  /* 0x0000000000007941 */ /* 0x000fea0003800000 */
.L_x_3747:
[----:B---3--:R-:W3:Y:S02]  /*12060*/  LDC R0, c[0x0][0xda8] ;  /* 0x00036a00ff007b82 */ /* 0x008ee40000000800 */
[----:B---3--:R-:W-:-:S13]  /*12070*/  ISETP.LE.AND P0, PT, R0, UR4, PT ;  /* 0x0000000400007c0c */ /* 0x008fda000bf03270 */
[----:B------:R-:W-:Y:S05]  /*12080*/  @!P0 BRA `(.L_x_3759) ;  /* 0xfffffeec00508947 */ /* 0x000fea000383ffff */
[----:B------:R-:W-:Y:S05]  /*12090*/  EXIT ;  /* 0x000000000000794d */ /* 0x000fea0003800000 */
.L_x_3661:
[----:B------:R-:W-:-:S08]  /*120a0*/  NOP ;  /* 0x0000000000007918 */ /* 0x000fd00000000000 */
[----:B------:R-:W1:-:S00]  /*120b0*/  USETMAXREG.DEALLOC.CTAPOOL 0x18 ;  /* 0x00000018000079c8 */ /* 0x000e4000080e0500 */
[----:B-1----:R-:W2:Y:S01]  /*120c0*/  LDL.LU R2, [R1+0x18] ;  /* 0x0000180001027983 */ /* 0x002ea20000300800 */
[----:B------:R-:W-:-:S05]  /*120d0*/  LOP3.LUT R0, R0, 0x3, RZ, 0xc0, !PT ;  /* 0x0000000300007812 */ /* 0x000fca00078ec0ff */
[----:B------:R-:W1:Y:S01]  /*120e0*/  S2UR UR4, SR_CTAID.X ;  /* 0x00000000000479c3 */ /* 0x000e620000002500 */
[----:B------:R-:W-:Y:S02]  /*120f0*/  IMAD.MOV.U32 R18, RZ, RZ, RZ ;  /* 0x000000ffff127224 */ /* 0x000fe400078e00ff */
[----:B------:R-:W-:Y:S01]  /*12100*/  IMAD.MOV.U32 R19, RZ, RZ, 0x1 ;  /* 0x00000001ff137424 */ /* 0x000fe200078e00ff */
[----:B------:R-:W3:Y:S02]  /*12110*/  SHFL.IDX PT, R0, R0, RZ, 0x1f ;  /* 0x00001fff00007589 */ /* 0x000ee400000e0000 */
[----:B---3--:R-:W-:Y:S02]  /*12120*/  ISETP.NE.AND P0, PT, R0, RZ, PT ;  /* 0x000000ff0000720c */ /* 0x008fe40003f05270 */
[----:B------:R-:W1:Y:S11]  /*12130*/  LDC R0, c[0x0][0xda8] ;  /* 0x00036a00ff007b82 */ /* 0x000e760000000800 */
[----:B------:R-:W-:Y:S06]  /*12140*/  @P0 BAR.ARV 0x4, 0x180 ;  /* 0x0106000000000b1d */ /* 0x000fec0000002000 */
[----:B--2---:R-:W-:-:S04]  /*12150*/  LOP3.LUT R2, R2, 0xfffffffd, RZ, 0xc0, !PT ;  /* 0xfffffffd02027812 */ /* 0x004fc800078ec0ff */
[----:B------:R-:W-:Y:S02]  /*12160*/  @P0 LOP3.LUT R2, R2, 0x2, RZ, 0xfc, !PT ;  /* 0x0000000202020812 */ /* 0x000fe400078efcff */
[----:B-1----:R-:W-:-:S03]  /*12170*/  ISETP.LE.AND P0, PT, R0, UR4, PT ;  /* 0x0000000400007c0c */ /* 0x002fc6000bf03270 */
[----:B------:R1:W-:Y:S04]  /*12180*/  STL [R1+0x18], R2 ;  /* 0x0000180201007387 */ /* 0x0003e80000100800 */
[----:B------:R1:W-:Y:S06]  /*12190*/  STL [R1+0x1c], RZ ;  /* 0x00001cff01007387 */ /* 0x0003ec0000100800 */
[----:B------:R-:W-:Y:S05]  /*121a0*/  @P0 BRA `(.L_x_3760) ;  /* 0x0000003800f40947 */ /* 0x000fea0003800000 */
[----:B-1----:R-:W1:Y:S01]  /*121b0*/  S2R R2, SR_TID.X ;  /* 0x0000000000027919 */ /* 0x002e620000002100 */
[----:B------:R-:W-:Y:S01]  /*121c0*/  IMAD.MOV.U32 R19, RZ, RZ, 0x1 ;  /* 0x00000001ff137424 */ /* 0x000fe200078e00ff */
[----:B------:R-:W-:Y:S01]  /*121d0*/  ULDC UR43, c[0x0][0xc] ;  /* 0x00000300002b7ab9 */ /* 0x000fe20000000800 */
[----:B------:R-:W-:Y:S01]  /*121e0*/  IMAD.MOV.U32 R18, RZ, RZ, RZ ;  /* 0x000000ffff127224 */ /* 0x000fe200078e00ff */
[----:B------:R-:W2:Y:S01]  /*121f0*/  S2R R6, SR_TID.X ;  /* 0x0000000000067919 */ /* 0x000ea20000002100 */
[----:B------:R-:W-:Y:S02]  /*12200*/  ULOP3.LUT UR41, UR46, 0x1, URZ, 0xfc, !UPT ;  /* 0x000000012e297892 */ /* 0x000fe4000f8efc3f */
[----:B------:R-:W-:Y:S01]  /*12210*/  ULOP3.LUT UR44, UR46, 0x2, URZ, 0xfc, !UPT ;  /* 0x000000022e2c7892 */ /* 0x000fe2000f8efc3f */
[----:B------:R-:W-:Y:S01]  /*12220*/  ULDC.64 UR48, c[0x0][0x198] ;  /* 0x0000660000307ab9 */ /* 0x000fe20000000a00 */
[----:B-1----:R-:W-:Y:S01]  /*12230*/  LOP3.LUT R2, R2, 0x7f, RZ, 0xc0, !PT ;  /* 0x0000007f02027812 */ /* 0x002fe200078ec0ff */
[C---:B--2---:R-:W-:Y:S01]  /*12240*/  IMAD.SHL.U32 R0, R6.reuse, 0x80, RZ ;  /* 0x0000008006007824 */ /* 0x044fe200078e00ff */
[----:B------:R-:W-:-:S03]  /*12250*/  R2P PR, R6, 0x6 ;  /* 0x0000000606007804 */ /* 0x000fc60000000000 */
[----:B------:R-:W-:Y:S02]  /*12260*/  IMAD.SHL.U32 R3, R2, 0x40, RZ ;  /* 0x0000004002037824 */ /* 0x000fe400078e00ff */
[----:B------:R-:W-:Y:S01]  /*12270*/  IMAD.SHL.U32 R16, R6, 0x40, RZ ;  /* 0x0000004006107824 */ /* 0x000fe200078e00ff */
[----:B------:R-:W-:-:S04]  /*12280*/  LOP3.LUT R2, R0, 0x400, RZ, 0xc0, !PT ;  /* 0x0000040000027812 */ /* 0x000fc800078ec0ff */
[----:B------:R-:W-:Y:S02]  /*12290*/  LOP3.LUT R4, R2, 0x1800, R3, 0xf8, !PT ;  /* 0x0000180002047812 */ /* 0x000fe400078ef803 */
[----:B------:R-:W-:Y:S02]  /*122a0*/  LOP3.LUT R2, R0, 0x380, RZ, 0xc0, !PT ;  /* 0x0000038000027812 */ /* 0x000fe400078ec0ff */
[--C-:B------:R-:W-:Y:S02]  /*122b0*/  SHF.R.U32.HI R0, RZ, 0x1, R6.reuse ;  /* 0x00000001ff007819 */ /* 0x100fe40000011606 */
[----:B------:R-:W-:Y:S02]  /*122c0*/  LOP3.LUT R3, R16, 0x180, RZ, 0xc0, !PT ;  /* 0x0000018010037812 */ /* 0x000fe400078ec0ff */
[----:B------:R-:W-:Y:S02]  /*122d0*/  LOP3.LUT R2, R2, 0x10, R6, 0xf8, !PT ;  /* 0x0000001002027812 */ /* 0x000fe400078ef806 */
[----:B------:R-:W-:Y:S01]  /*122e0*/  LOP3.LUT R0, R3, 0x30, R0, 0xf8, !PT ;  /* 0x0000003003007812 */ /* 0x000fe200078ef800 */
[----:B------:R-:W-:-:S05]  /*122f0*/  IMAD.SHL.U32 R3, R6, 0x10, RZ ;  /* 0x0000001006037824 */ /* 0x000fca00078e00ff */
[----:B------:R-:W-:Y:S01]  /*12300*/  LOP3.LUT R5, R2, 0x70, R3, 0x78, !PT ;  /* 0x0000007002057812 */ /* 0x000fe200078e7803 */
[----:B------:R-:W-:-:S03]  /*12310*/  IMAD.SHL.U32 R3, R6, 0x8, RZ ;  /* 0x0000000806037824 */ /* 0x000fc600078e00ff */
[----:B------:R-:W-:Y:S02]  /*12320*/  LOP3.LUT R7, R4, R5, RZ, 0xfc, !PT ;  /* 0x0000000504077212 */ /* 0x000fe400078efcff */
[----:B------:R-:W-:Y:S01]  /*12330*/  LOP3.LUT R3, R0, 0x30, R3, 0x78, !PT ;  /* 0x0000003000037812 */ /* 0x000fe200078e7803 */
[----:B------:R-:W-:Y:S02]  /*12340*/  IMAD.MOV.U32 R0, RZ, RZ, 0x20 ;  /* 0x00000020ff007424 */ /* 0x000fe400078e00ff */
[----:B------:R-:W-:Y:S01]  /*12350*/  VIADD R6, R7, 0x40 ;  /* 0x0000004007067836 */ /* 0x000fe20000000000 */
[----:B------:R-:W-:Y:S01]  /*12360*/  LOP3.LUT R16, R3, 0x640, R16, 0xf8, !PT ;  /* 0x0000064003107812 */ /* 0x000fe200078ef810 */
[----:B------:R-:W-:Y:S01]  /*12370*/  @P2 VIADD R6, R7, 0xffffffc0 ;  /* 0xffffffc007062836 */ /* 0x000fe20000000000 */
[----:B------:R-:W-:Y:S01]  /*12380*/  SEL R0, R0, 0xffffffe0, !P1 ;  /* 0xffffffe000007807 */ /* 0x000fe20004800000 */
[----:B------:R-:W-:Y:S04]  /*12390*/  STL [R1], R7 ;  /* 0x0000000701007387 */ /* 0x000fe80000100800 */
[C---:B------:R-:W-:Y:S01]  /*123a0*/  IMAD.IADD R3, R0.reuse, 0x1, R7 ;  /* 0x0000000100037824 */ /* 0x040fe200078e0207 */
[----:B------:R-:W-:Y:S01]  /*123b0*/  STL [R1+0x4], R6 ;  /* 0x0000040601007387 */ /* 0x000fe20000100800 */
[----:B------:R-:W-:-:S02]  /*123c0*/  IMAD.IADD R2, R0, 0x1, R6 ;  /* 0x0000000100027824 */ /* 0x000fc400078e0206 */
[----:B------:R-:W-:Y:S01]  /*123d0*/  IMAD.U32 R0, RZ, RZ, UR4 ;  /* 0x00000004ff007e24 */ /* 0x000fe2000f8e00ff */
[----:B------:R1:W-:Y:S04]  /*123e0*/  STL [R1+0x8], R3 ;  /* 0x0000080301007387 */ /* 0x0003e80000100800 */
[----:B------:R2:W-:Y:S04]  /*123f0*/  STL [R1+0xc], R2 ;  /* 0x00000c0201007387 */ /* 0x0005e80000100800 */
[----:B------:R3:W-:Y:S01]  /*12400*/  STL [R1+0x10], R0 ;  /* 0x0000100001007387 */ /* 0x0007e20000100800 */
[----:B-1----:R-:W-:-:S03]  /*12410*/  LOP3.LUT R3, R16, 0x2800, RZ, 0xfc, !PT ;  /* 0x0000280010037812 */ /* 0x002fc600078efcff */
[----:B------:R1:W-:Y:S01]  /*12420*/  STL [R1+0x1c], RZ ;  /* 0x00001cff01007387 */ /* 0x0003e20000100800 */
[C---:B------:R-:W-:Y:S02]  /*12430*/  LOP3.LUT R3, R16.reuse, 0x5000, RZ, 0xfc, !PT ;  /* 0x0000500010037812 */ /* 0x040fe400078efcff */
[C---:B--2---:R-:W-:Y:S02]  /*12440*/  LOP3.LUT R2, R16.reuse, 0x4800, RZ, 0xfc, !PT ;  /* 0x0000480010027812 */ /* 0x044fe400078efcff */
[C---:B------:R-:W-:Y:S02]  /*12450*/  LOP3.LUT R2, R16.reuse, 0x3800, RZ, 0xfc, !PT ;  /* 0x0000380010027812 */ /* 0x040fe400078efcff */
[C---:B---3--:R-:W-:Y:S02]  /*12460*/  LOP3.LUT R0, R16.reuse, 0x3000, RZ, 0xfc, !PT ;  /* 0x0000300010007812 */ /* 0x048fe400078efcff */
[----:B-1----:R-:W-:-:S07]  /*12470*/  LOP3.LUT R0, R16, 0x5800, RZ, 0xfc, !PT ;  /* 0x0000580010007812 */ /* 0x002fce00078efcff */
.L_x_3822:
[----:B-1----:R-:W2:Y:S01]  /*12480*/  LDL R2, [R1+0x10] ;  /* 0x0000100001027983 */ /* 0x002ea20000100800 */
        /* <DEDUP_REMOVED lines=21> */
.L_x_3761:
[----:B------:R-:W-:Y:S01]  /*125e0*/  ULDC UR9, c[0x0][0xdc4] ;  /* 0x0003710000097ab9 */ /* 0x000fe20000000800 */
[----:B------:R-:W-:Y:S01]  /*125f0*/  UMOV UR7, UR8 ;  /* 0x0000000800077c82 */ /* 0x000fe20008000000 */
[----:B------:R-:W-:-:S11]  /*12600*/  UISETP.NE.AND UP0, UPT, UR9, 0x1, UPT ;  /* 0x000000010900788c */ /* 0x000fd6000bf05270 */
[----:B------:R-:W-:Y:S02]  /*12610*/  @UP0 ULDC.64 UR10, c[0x0][0xdc8] ;  /* 0x00037200000a0ab9 */ /* 0x000fe40000000a00 */
[----:B------:R-:W-:-:S04]  /*12620*/  UIMAD.WIDE.U32 UR4, UR8, UR10, URZ ;  /* 0x0000000a080472a5 */ /* 0x000fc8000f8e003f */
[----:B------:R-:W-:-:S04]  /*12630*/  @UP0 USHF.R.U32.HI UR7, URZ, UR11, UR5 ;  /* 0x0000000b3f070299 */ /* 0x000fc80008011605 */
[----:B------:R-:W-:-:S12]  /*12640*/  UIMAD UR4, UR7, UR9, URZ ;  /* 0x00000009070472a4 */ /* 0x000fd8000f8e023f */
.L_x_3762:
[----:B------:R-:W-:Y:S01]  /*12650*/  ULDC.64 UR10, c[0x0][0x3f8] ;  /* 0x0000fe00000a7ab9 */ /* 0x000fe20000000a00 */
[----:B------:R-:W-:Y:S02]  /*12660*/  ULOP3.LUT UR7, URZ, UR7, URZ, 0x33, !UPT ;  /* 0x000000073f077292 */ /* 0x000fe4000f8e333f */
[----:B------:R-:W-:Y:S01]  /*12670*/  UISETP.NE.U32.AND UP0, UPT, UR10, URZ, UPT ;  /* 0x0000003f0a00728c */ /* 0x000fe2000bf05070 */
[----:B------:R-:W-:Y:S02]  /*12680*/  ULDC UR37, c[0x0][0xdac] ;  /* 0x00036b0000257ab9 */ /* 0x000fe40000000800 */
[----:B------:R-:W-:Y:S01]  /*12690*/  ULDC UR10, c[0x0][0xdb8] ;  /* 0x00036e00000a7ab9 */ /* 0x000fe20000000800 */
[----:B------:R-:W-:Y:S02]  /*126a0*/  UIADD3 UR37, UR7, UR37, URZ ;  /* 0x0000002507257290 */ /* 0x000fe4000fffe03f */
[----:B------:R-:W-:Y:S02]  /*126b0*/  UISETP.NE.AND UP1, UPT, UR10, 0x1, UPT ;  /* 0x000000010a00788c */ /* 0x000fe4000bf25270 */
[----:B------:R-:W-:Y:S01]  /*126c0*/  UIADD3 UR8, UR8, -UR4, URZ ;  /* 0x8000000408087290 */ /* 0x000fe2000fffe03f */
[----:B------:R-:W-:-:S02]  /*126d0*/  ULDC UR9, c[0x0][0xdc4] ;  /* 0x0003710000097ab9 */ /* 0x000fc40000000800 */
[----:B------:R-:W-:Y:S01]  /*126e0*/  ULDC.64 UR4, c[0x0][0x9e0] ;  /* 0x0002780000047ab9 */ /* 0x000fe20000000a00 */
[----:B------:R-:W-:Y:S02]  /*126f0*/  UISETP.NE.AND.EX UP0, UPT, UR11, URZ, UPT, UP0 ;  /* 0x0000003f0b00728c */ /* 0x000fe4000bf05300 */
[----:B------:R-:W-:Y:S02]  /*12700*/  UISETP.GE.AND UP2, UPT, UR5, 0x1, UPT ;  /* 0x000000010500788c */ /* 0x000fe4000bf46270 */
[----:B------:R-:W-:Y:S01]  /*12710*/  USHF.L.U32 UR37, UR37, 0x7, URZ ;  /* 0x0000000725257899 */ /* 0x000fe2000800063f */
[----:B------:R-:W-:Y:S01]  /*12720*/  ULDC UR11, c[0x0][0x404] ;  /* 0x00010100000b7ab9 */ /* 0x000fe20000000800 */
[----:B------:R-:W-:Y:S01]  /*12730*/  ULDC UR12, c[0x0][0x288] ;  /* 0x0000a200000c7ab9 */ /* 0x000fe20000000800 */
[----:B------:R-:W-:Y:S01]  /*12740*/  UIMAD UR9, UR6, UR9, UR8 ;  /* 0x00000009060972a4 */ /* 0x000fe2000f8e0208 */
[----:B------:R-:W-:Y:S01]  /*12750*/  PLOP3.LUT P1, PT, PT, PT, UP2, 0x80, 0x0 ;  /* 0x000000000000781c */ /* 0x000fe20003f2f028 */
[----:B------:R-:W-:Y:S01]  /*12760*/  USEL UR11, UR11, 0x1, UP0 ;  /* 0x000000010b0b7887 */ /* 0x000fe20008000000 */
[----:B------:R-:W-:Y:S01]  /*12770*/  @UP1 ULDC UR6, c[0x0][0xdbc] ;  /* 0x00036f0000061ab9 */ /* 0x000fe20000000800 */
[----:B------:R-:W-:Y:S01]  /*12780*/  UIADD3 UR8, UR37, 0x80, -UR12 ;  /* 0x0000008025087890 */ /* 0x000fe2000fffe80c */
[----:B------:R-:W-:Y:S01]  /*12790*/  ULDC UR13, c[0x0][0x2e0] ;  /* 0x0000b800000d7ab9 */ /* 0x000fe20000000800 */
[----:B------:R-:W-:Y:S01]  /*127a0*/  UIMAD.WIDE.U32 UR6, UR9, UR6, URZ ;  /* 0x00000006090672a5 */ /* 0x000fe2000f8e003f */
[----:B------:R-:W-:Y:S01]  /*127b0*/  @UP1 ULDC UR14, c[0x0][0xdc0] ;  /* 0x00037000000e1ab9 */ /* 0x000fe20000000800 */
[----:B------:R-:W-:Y:S01]  /*127c0*/  UIMAD UR8, UR11, UR13, UR8 ;  /* 0x0000000d0b0872a4 */ /* 0x000fe2000f8e0208 */
[----:B------:R-:W-:Y:S01]  /*127d0*/  UMOV UR39, UR9 ;  /* 0x0000000900277c82 */ /* 0x000fe20008000000 */
[----:B------:R-:W-:-:S02]  /*127e0*/  @UP1 USHF.R.U32.HI UR39, URZ, UR14, UR7 ;  /* 0x0000000e3f271299 */ /* 0x000fc40008011607 */
[----:B------:R-:W-:Y:S02]  /*127f0*/  UIADD3 UR4, UR8, UR4, URZ ;  /* 0x0000000408047290 */ /* 0x000fe4000fffe03f */
[----:B------:R-:W-:-:S04]  /*12800*/  UIADD3 UR38, -UR39, URZ, URZ ;  /* 0x0000003f27267290 */ /* 0x000fc8000fffe13f */
[----:B------:R-:W-:Y:S01]  /*12810*/  UIMAD UR38, UR10, UR38, UR9 ;  /* 0x000000260a2672a4 */ /* 0x000fe2000f8e0209 */
[----:B------:R-:W-:Y:S01]  /*12820*/  IMAD.U32 R0, RZ, RZ, UR4 ;  /* 0x00000004ff007e24 */ /* 0x000fe2000f8e00ff */
[----:B------:R-:W-:Y:S10]  /*12830*/  @!P1 BRA `(.L_x_3763) ;  /* 0x0000000000409947 */ /* 0x000ff40003800000 */
        /* <DEDUP_REMOVED lines=10> */
.L_x_3764:
[----:B------:R-:W-:-:S11]  /*128e0*/  UISETP.NE.AND UP0, UPT, UR5, 0x1, UPT ;  /* 0x000000010500788c */ /* 0x000fd6000bf05270 */
[----:B------:R-:W-:Y:S02]  /*128f0*/  @UP0 ULDC.64 UR8, c[0x0][0x9e8] ;  /* 0x00027a0000080ab9 */ /* 0x000fe40000000a00 */
[----:B------:R-:W-:-:S04]  /*12900*/  UIMAD.WIDE.U32 UR6, UR4, UR8, URZ ;  /* 0x00000008040672a5 */ /* 0x000fc8000f8e003f */
[----:B------:R-:W-:-:S12]  /*12910*/  @UP0 USHF.R.U32.HI UR4, URZ, UR9, UR7 ;  /* 0x000000093f040299 */ /* 0x000fd80008011607 */
.L_x_3765:
[----:B------:R-:W-:-:S06]  /*12920*/  UIMAD UR4, UR4, UR5, UR5 ;  /* 0x00000005040472a4 */ /* 0x000fcc000f8e0205 */
[----:B------:R-:W-:-:S07]  /*12930*/  VIMNMX R0, R0, UR4, PT ;  /* 0x0000000400007c48 */ /* 0x000fce000bfe0100 */
.L_x_3763:
[----:B------:R-:W-:Y:S01]  /*12940*/  UIMAD UR6, UR11, UR13, 0x7f ;  /* 0x0000007f0b0674a4 */ /* 0x000fe2000f8e020d */
[----:B------:R-:W-:Y:S01]  /*12950*/  VIADD R0, R0, 0x7f ;  /* 0x0000007f00007836 */ /* 0x000fe20000000000 */
[----:B------:R-:W-:Y:S02]  /*12960*/  UIADD3 UR4, UR37, -UR12, URZ ;  /* 0x8000000c25047290 */ /* 0x000fe4000fffe03f */
[----:B------:R-:W-:Y:S02]  /*12970*/  USHF.R.S32.HI UR7, URZ, 0x1f, UR6 ;  /* 0x0000001f3f077899 */ /* 0x000fe40008011406 */
[----:B------:R-:W-:Y:S01]  /*12980*/  SHF.R.S32.HI R3, RZ, 0x1f, R0 ;  /* 0x0000001fff037819 */ /* 0x000fe20000011400 */
[----:B------:R-:W-:Y:S02]  /*12990*/  UIMAD UR4, UR11, UR13, UR4 ;  /* 0x0000000d0b0472a4 */ /* 0x000fe4000f8e0204 */
[----:B------:R-:W-:Y:S01]  /*129a0*/  ULEA.HI UR7, UR7, UR6, URZ, 0x7 ;  /* 0x0000000607077291 */ /* 0x000fe2000f8f383f */
[----:B------:R-:W-:Y:S01]  /*129b0*/  LEA.HI R3, R3, R0, RZ, 0x7 ;  /* 0x0000000003037211 */ /* 0x000fe200078f38ff */
[----:B------:R-:W-:-:S02]  /*129c0*/  ULDC UR8, c[0x0][0x9dc] ;  /* 0x0002770000087ab9 */ /* 0x000fc40000000800 */
[----:B------:R-:W-:Y:S01]  /*129d0*/  USHF.R.S32.HI UR7, URZ, 0x7, UR7 ;  /* 0x000000073f077899 */ /* 0x000fe20008011407 */
[----:B------:R-:W-:Y:S01]  /*129e0*/  SHF.R.S32.HI R3, RZ, 0x7, R3 ;  /* 0x00000007ff037819 */ /* 0x000fe20000011403 */
[----:B------:R-:W-:-:S04]  /*129f0*/  UIADD3 UR8, UR4, -UR8, URZ ;  /* 0x8000000804087290 */ /* 0x000fc8000fffe03f */
[----:B------:R-:W-:-:S05]  /*12a00*/  VIMNMX R2, R3, UR7, PT ;  /* 0x0000000703027c48 */ /* 0x000fca000bfe0100 */
[----:B------:R1:W-:Y:S01]  /*12a10*/  STL [R1+0x14], R2 ;  /* 0x0000140201007387 */ /* 0x0003e20000100800 */
[----:B------:R-:W-:Y:S05]  /*12a20*/  @!P1 BRA `(.L_x_3766) ;  /* 0x0000000000449947 */ /* 0x000fea0003800000 */
        /* <DEDUP_REMOVED lines=10> */
.L_x_3767:
[----:B------:R-:W-:-:S11]  /*12ad0*/  UISETP.NE.AND UP0, UPT, UR5, 0x1, UPT ;  /* 0x000000010500788c */ /* 0x000fd6000bf05270 */
[----:B------:R-:W-:Y:S02]  /*12ae0*/  @UP0 ULDC.64 UR10, c[0x0][0x9e8] ;  /* 0x00027a00000a0ab9 */ /* 0x000fe40000000a00 */
[----:B------:R-:W-:-:S04]  /*12af0*/  UIMAD.WIDE.U32 UR6, UR4, UR10, URZ ;  /* 0x0000000a040672a5 */ /* 0x000fc8000f8e003f */
[----:B------:R-:W-:-:S12]  /*12b00*/  @UP0 USHF.R.U32.HI UR4, URZ, UR11, UR7 ;  /* 0x0000000b3f040299 */ /* 0x000fd80008011607 */
.L_x_3768:
[----:B------:R-:W-:-:S04]  /*12b10*/  UIMAD UR4, UR4, UR5, URZ ;  /* 0x00000005040472a4 */ /* 0x000fc8000f8e023f */
[----:B------:R-:W-:-:S04]  /*12b20*/  UISETP.LT.AND UP0, UPT, UR8, UR4, UPT ;  /* 0x000000040800728c */ /* 0x000fc8000bf01270 */
[----:B------:R-:W-:-:S12]  /*12b30*/  USEL UR8, UR8, UR4, !UP0 ;  /* 0x0000000408087287 */ /* 0x000fd8000c000000 */
.L_x_3766:
[----:B------:R-:W-:Y:S01]  /*12b40*/  USHF.R.S32.HI UR4, URZ, 0x1f, UR8 ;  /* 0x0000001f3f047899 */ /* 0x000fe20008011408 */
[----:B------:R-:W-:Y:S03]  /*12b50*/  BSSY B6, `(.L_x_3769) ;  /* 0x0000307000067945 */ /* 0x000fe60003800000 */
[----:B------:R-:W-:-:S04]  /*12b60*/  ULEA.HI UR4, UR4, UR8, URZ, 0x7 ;  /* 0x0000000804047291 */ /* 0x000fc8000f8f383f */
[----:B------:R-:W-:-:S04]  /*12b70*/  USHF.R.S32.HI UR4, URZ, 0x7, UR4 ;  /* 0x000000073f047899 */ /* 0x000fc80008011404 */
[----:B------:R-:W-:-:S04]  /*12b80*/  UISETP.LT.AND UP0, UPT, URZ, UR4, UPT ;  /* 0x000000043f00728c */ /* 0x000fc8000bf01270 */
[----:B------:R-:W-:-:S06]  /*12b90*/  USEL UR42, URZ, UR4, !UP0 ;  /* 0x000000043f2a7287 */ /* 0x000fcc000c000000 */
[----:B------:R-:W-:-:S13]  /*12ba0*/  ISETP.GT.AND P0, PT, R2, UR42, PT ;  /* 0x0000002a02007c0c */ /* 0x000fda000bf04270 */
[----:B------:R-:W-:Y:S05]  /*12bb0*/  @P0 BRA `(.L_x_3770) ;  /* 0x0000000000480947 */ /* 0x000fea0003800000 */
[----:B------:R-:W2:Y:S02]  /*12bc0*/  S2R R0, SR_TID.X ;  /* 0x0000000000007919 */ /* 0x000ea40000002100 */
[----:B--2---:R-:W-:-:S04]  /*12bd0*/  LOP3.LUT R0, R0, 0x7f, RZ, 0xc0, !PT ;  /* 0x0000007f00007812 */ /* 0x004fc800078ec0ff */
[----:B------:R-:W-:-:S13]  /*12be0*/  ISETP.NE.AND P0, PT, R0, RZ, PT ;  /* 0x000000ff0000720c */ /* 0x000fda0003f05270 */
[----:B------:R-:W-:Y:S05]  /*12bf0*/  @P0 BRA `(.L_x_3771) ;  /* 0x0000002c00f00947 */ /* 0x000fea0003800000 */
[----:B------:R-:W2:Y:S01]  /*12c00*/  S2R R3, SR_LANEID ;  /* 0x0000000000037919 */ /* 0x000ea20000000000 */
[----:B------:R-:W-:Y:S01]  /*12c10*/  VOTEU.ANY UR4, UPT, PT ;  /* 0x0000000000047886 */ /* 0x000fe200038e0100 */
[----:B------:R-:W3:Y:S01]  /*12c20*/  LDC.64 R4, c[0x0][0xdf0] ;  /* 0x00037c00ff047b82 */ /* 0x000ee20000000a00 */
[----:B------:R-:W2:Y:S08]  /*12c30*/  FLO.U32 R0, UR4 ;  /* 0x0000000400007d00 */ /* 0x000eb000080e0000 */
[----:B-1----:R-:W3:Y:S01]  /*12c40*/  POPC R2, UR4 ;  /* 0x0000000400027d09 */ /* 0x002ee20008000000 */
[----:B--2---:R-:W-:-:S13]  /*12c50*/  ISETP.EQ.U32.AND P0, PT, R0, R3, PT ;  /* 0x000000030000720c */ /* 0x004fda0003f02070 */
[----:B---3--:R-:W2:Y:S01]  /*12c60*/  @P0 ATOMG.E.ADD.STRONG.GPU PT, R5, desc[UR50][R4.64], R2 ;  /* 0x00000002040509a8 */ /* 0x008ea200081ee1f2 */
[----:B------:R-:W1:Y:S02]  /*12c70*/  S2R R3, SR_LTMASK ;  /* 0x0000000000037919 */ /* 0x000e640000003900 */
[----:B-1----:R-:W-:-:S06]  /*12c80*/  LOP3.LUT R3, R3, UR4, RZ, 0xc0, !PT ;  /* 0x0000000403037c12 */ /* 0x002fcc000f8ec0ff */
[----:B------:R-:W1:Y:S01]  /*12c90*/  POPC R3, R3 ;  /* 0x0000000300037309 */ /* 0x000e620000000000 */
[----:B--2---:R-:W1:Y:S02]  /*12ca0*/  SHFL.IDX PT, R0, R5, R0, 0x1f ;  /* 0x00001f0005007589 */ /* 0x004e6400000e0000 */
[----:B-1----:R-:W-:-:S05]  /*12cb0*/  IADD3 R0, R0, UR43, R3 ;  /* 0x0000002b00007c10 */ /* 0x002fca000fffe003 */
[----:B------:R2:W-:Y:S01]  /*12cc0*/  STL [R1+0x10], R0 ;  /* 0x0000100001007387 */ /* 0x0005e20000100800 */
[----:B------:R-:W-:Y:S05]  /*12cd0*/  BRA `(.L_x_3771) ;  /* 0x0000002c00b87947 */ /* 0x000fea0003800000 */
.L_x_3770:
[----:B------:R-:W2:Y:S01]  /*12ce0*/  S2UR UR4, SR_CgaCtaId ;  /* 0x00000000000479c3 */ /* 0x000ea20000008800 */
[----:B------:R-:W-:Y:S02]  /*12cf0*/  UMOV UR40, 0x400 ;  /* 0x0000040000287882 */ /* 0x000fe40000000000 */
[----:B--2---:R-:W-:-:S04]  /*12d00*/  ULEA UR40, UR4, UR40, 0x18 ;  /* 0x0000002804287291 */ /* 0x004fc8000f8ec03f */
[----:B------:R-:W-:-:S04]  /*12d10*/  UIADD3 UR4, UR40, 0x1e400, URZ ;  /* 0x0001e40028047890 */ /* 0x000fc8000fffe03f */
[----:B------:R-:W-:-:S06]  /*12d20*/  ULOP3.LUT UP0, URZ, UR4, 0x1bf, URZ, 0xc0, !UPT ;  /* 0x000001bf043f7892 */ /* 0x000fcc000f80c03f */
[----:B------:R-:W-:-:S13]  /*12d30*/  PLOP3.LUT P0, PT, PT, PT, UP0, 0x80, 0x0 ;  /* 0x000000000000781c */ /* 0x000fda0003f0f008 */
        /* <DEDUP_REMOVED lines=17> */
.L_x_3772:
[----:B-1----:R-:W2:Y:S01]  /*12e50*/  LDL.LU R2, [R1+0x18] ;  /* 0x0000180001027983 */ /* 0x002ea20000300800 */
        /* <DEDUP_REMOVED lines=23> */
.L_x_3773:
        /* <DEDUP_REMOVED lines=20> */
.L_x_3774:
        /* <DEDUP_REMOVED lines=18> */
.L_x_3775:
[----:B------:R-:W2:Y:S01]  /*13230*/  LDC R0, c[0x0][0x428] ;  /* 0x00010a00ff007b82 */ /* 0x000ea20000000800 */
[----:B------:R-:W-:Y:S01]  /*13240*/  ULDC.64 UR4, c[0x0][0x9f8] ;  /* 0x00027e0000047ab9 */ /* 0x000fe20000000a00 */
[----:B------:R-:W-:Y:S01]  /*13250*/  IMAD.U32 R17, RZ, RZ, UR38 ;  /* 0x00000026ff117e24 */ /* 0x000fe2000f8e00ff */
[----:B------:R-:W-:Y:S01]  /*13260*/  ISETP.NE.U32.AND P0, PT, RZ, UR4, PT ;  /* 0x00000004ff007c0c */ /* 0x000fe2000bf05070 */
[----:B------:R-:W-:Y:S01]  /*13270*/  IMAD.U32 R20, RZ, RZ, UR39 ;  /* 0x00000027ff147e24 */ /* 0x000fe2000f8e00ff */
[----:B------:R-:W3:Y:S02]  /*13280*/  S2R R4, SR_TID.X ;  /* 0x0000000000047919 */ /* 0x000ee40000002100 */
[----:B------:R-:W-:Y:S02]  /*13290*/  ISETP.NE.AND.EX P0, PT, RZ, UR5, PT, P0 ;  /* 0x00000005ff007c0c */ /* 0x000fe4000bf05300 */
[----:B--2---:R-:W-:-:S13]  /*132a0*/  ISETP.NE.AND P1, PT, R0, 0x1, PT ;  /* 0x000000010000780c */ /* 0x004fda0003f25270 */
[----:B-1----:R-:W1:Y:S01]  /*132b0*/  @P1 LDC R2, c[0x0][0x42c] ;  /* 0x00010b00ff021b82 */ /* 0x002e620000000800 */
[----:B---3--:R-:W-:-:S07]  /*132c0*/  LOP3.LUT R8, R4, 0x7f, RZ, 0xc0, !PT ;  /* 0x0000007f04087812 */ /* 0x008fce00078ec0ff */
[----:B------:R-:W2:Y:S01]  /*132d0*/  @P1 LDC R0, c[0x0][0x430] ;  /* 0x00010c00ff001b82 */ /* 0x000ea20000000800 */
[----:B-1----:R-:W-:-:S05]  /*132e0*/  @P1 IMAD.HI.U32 R2, R2, UR38, RZ ;  /* 0x0000002602021c27 */ /* 0x002fca000f8e00ff */
[----:B--2---:R-:W-:Y:S01]  /*132f0*/  @P1 SHF.R.U32.HI R17, RZ, R0, R2 ;  /* 0x00000000ff111219 */ /* 0x004fe20000011602 */
[----:B------:R-:W-:Y:S01]  /*13300*/  IMAD.U32 R0, RZ, RZ, UR39 ;  /* 0x00000027ff007e24 */ /* 0x000fe2000f8e00ff */
[----:B------:R-:W1:Y:S03]  /*13310*/  @P0 LDC.64 R2, c[0x0][0x9f8] ;  /* 0x00027e00ff020b82 */ /* 0x000e660000000a00 */
        /* <DEDUP_REMOVED lines=9> */
[----:B------:R-:W-:Y:S01]  /*133b0*/  UMOV UR13, UR37 ;  /* 0x00000025000d7c82 */ /* 0x000fe20008000000 */
[----:B------:R-:W-:Y:S01]  /*133c0*/  UMOV UR14, UR38 ;  /* 0x00000026000e7c82 */ /* 0x000fe20008000000 */
[----:B-1----:R-:W1:Y:S01]  /*133d0*/  LDC.64 R2, c[0x0][0x3f8] ;  /* 0x0000fe00ff027b82 */ /* 0x002e620000000a00 */
[----:B------:R-:W-:Y:S01]  /*133e0*/  UMOV UR15, UR39 ;  /* 0x00000027000f7c82 */ /* 0x000fe20008000000 */
[----:B------:R-:W-:Y:S01]  /*133f0*/  UMOV UR6, 0xffffffff ;  /* 0xffffffff00067882 */ /* 0x000fe20000000000 */
[----:B------:R-:W-:Y:S01]  /*13400*/  SHF.R.U32.HI R4, RZ, 0x5, R4 ;  /* 0x00000005ff047819 */ /* 0x000fe20000011604 */
[----:B------:R-:W-:-:S03]  /*13410*/  VOTEU.ALL UP1, P2 ;  /* 0x00000000003f7886 */ /* 0x000fc60001020000 */
[----:B------:R-:W-:Y:S02]  /*13420*/  LOP3.LUT R4, R4, 0x3, RZ, 0xc0, !PT ;  /* 0x0000000304047812 */ /* 0x000fe400078ec0ff */
[----:B------:R-:W-:-:S04]  /*13430*/  @!UP1 UIADD3 UR4, UP0, UR48, 0x270, URZ ;  /* 0x0000027030049890 */ /* 0x000fc8000ff1e03f */
[----:B------:R-:W-:-:S09]  /*13440*/  @!UP1 UIADD3.X UR5, URZ, UR49, URZ, UP0, !UPT ;  /* 0x000000313f059290 */ /* 0x000fd200087fe43f */
[----:B------:R3:W-:Y:S01]  /*13450*/  @!UP1 UTMAPF.L2.4D [UR36], [UR4] ;  /* 0x00000024040095b8 */ /* 0x0007e20008018000 */
[----:B-1----:R-:W-:-:S04]  /*13460*/  ISETP.NE.U32.AND P1, PT, R2, RZ, PT ;  /* 0x000000ff0200720c */ /* 0x002fc80003f25070 */
[----:B------:R-:W-:Y:S01]  /*13470*/  ISETP.NE.AND.EX P1, PT, R3, RZ, PT, P1 ;  /* 0x000000ff0300720c */ /* 0x000fe20003f25310 */
[----:B------:R3:W-:Y:S01]  /*13480*/  @!UP1 UTMAPF.L2.4D [UR8], [UR4] ;  /* 0x00000008040095b8 */ /* 0x0007e20008018000 */
[----:B------:R3:W-:Y:S01]  /*13490*/  @!UP1 UTMAPF.L2.4D [UR12], [UR4] ;  /* 0x0000000c040095b8 */ /* 0x0007e20008018000 */
[----:B--2---:R-:W-:Y:S02]  /*134a0*/  SHF.R.S32.HI R21, RZ, 0x1f, R20 ;  /* 0x0000001fff157819 */ /* 0x004fe40000011414 */
[----:B------:R-:W-:Y:S01]  /*134b0*/  SEL R0, R20, RZ, !P1 ;  /* 0x000000ff14007207 */ /* 0x000fe20004800000 */
[----:B---3--:R-:W-:Y:S07]  /*134c0*/  BRA.DIV UR6, `(.L_x_3776) ;  /* 0x0000003206047947 */ /* 0x008fee000b800000 */
[----:B------:R1:W2:Y:S02]  /*134d0*/  SHFL.IDX PT, R14, R4, RZ, 0x1f ;  /* 0x00001fff040e7589 */ /* 0x0002a400000e0000 */
.L_x_3841:
[----:B--2---:R-:W-:Y:S02]  /*134e0*/  ISETP.NE.AND P0, PT, R14, RZ, PT ;  /* 0x000000ff0e00720c */ /* 0x004fe40003f05270 */
[----:B------:R-:W-:-:S11]  /*134f0*/  PLOP3.LUT P6, PT, PT, PT, PT, 0x8, 0x0 ;  /* 0x000000000000781c */ /* 0x000fd60003fce170 */
[----:B------:R-:W-:Y:S05]  /*13500*/  @P0 BRA `(.L_x_3777) ;  /* 0x0000000800080947 */ /* 0x000fea0003800000 */
[----:B-1----:R-:W2:Y:S01]  /*13510*/  LDL R4, [R1+0x14] ;  /* 0x0000140001047983 */ /* 0x002ea20000100800 */
[----:B------:R-:W-:Y:S01]  /*13520*/  UMOV UR4, 0xffffffff ;  /* 0xffffffff00047882 */ /* 0x000fe20000000000 */
[----:B--2---:R-:W-:Y:S02]  /*13530*/  VIADD R6, R4, 0xffffffff ;  /* 0xffffffff04067836 */ /* 0x004fe40000000000 */
[----:B------:R-:W-:Y:S05]  /*13540*/  BRA.DIV UR4, `(.L_x_3778) ;  /* 0x0000003204047947 */ /* 0x000fea000b800000 */
[----:B------:R-:W-:-:S13]  /*13550*/  ELECT P6, URZ, PT ;  /* 0x00000000003f782f */ /* 0x000fda00038c0000 */
.L_x_3844:
[----:B------:R-:W-:Y:S05]  /*13560*/  @!P6 BRA `(.L_x_3779) ;  /* 0x000000040074e947 */ /* 0x000fea0003800000 */
[----:B------:R-:W-:Y:S01]  /*13570*/  IMAD.MOV.U32 R0, RZ, RZ, R20 ;  /* 0x000000ffff007224 */ /* 0x000fe200078e0014 */
[----:B------:R-:W-:Y:S06]  /*13580*/  @!P1 BRA `(.L_x_3780) ;  /* 0x0000000000489947 */ /* 0x000fec0003800000 */
[----:B------:R-:W1:Y:S01]  /*13590*/  LDC R7, c[0x0][0x41c] ;  /* 0x00010700ff077b82 */ /* 0x000e620000000800 */
[----:B------:R-:W-:Y:S01]  /*135a0*/  IMAD.MOV.U32 R0, RZ, RZ, R6 ;  /* 0x000000ffff007224 */ /* 0x000fe200078e0006 */
[----:B------:R-:W-:Y:S01]  /*135b0*/  ULDC.64 UR4, c[0x0][0x408] ;  /* 0x0001020000047ab9 */ /* 0x000fe20000000a00 */
[----:B-1----:R-:W-:-:S13]  /*135c0*/  ISETP.NE.AND P0, PT, R7, 0x1, PT ;  /* 0x000000010700780c */ /* 0x002fda0003f05270 */
[----:B------:R-:W1:Y:S02]  /*135d0*/  @P0 LDC.64 R4, c[0x0][0x420] ;  /* 0x00010800ff040b82 */ /* 0x000e640000000a00 */
[----:B-1----:R-:W-:-:S05]  /*135e0*/  @P0 IMAD.HI.U32 R4, R6, R4, RZ ;  /* 0x0000000406040227 */ /* 0x002fca00078e00ff */
        /* <DEDUP_REMOVED lines=12> */
.L_x_3780:
[----:B------:R-:W-:Y:S02]  /*136b0*/  LEA R4, R18, UR40, 0x3 ;  /* 0x0000002812047c11 */ /* 0x000fe4000f8e18ff */
[----:B-1----:R-:W-:Y:S02]  /*136c0*/  SHF.L.U32 R3, R19, 0x1f, RZ ;  /* 0x0000001f13037819 */ /* 0x002fe400000006ff */
[----:B------:R-:W-:Y:S02]  /*136d0*/  ISETP.NE.AND P0, PT, R8, RZ, PT ;  /* 0x000000ff0800720c */ /* 0x000fe40003f05270 */
[----:B------:R-:W1:Y:S02]  /*136e0*/  SYNCS.PHASECHK.TRANS64.TRYWAIT P3, [R4+URZ+0x2a880], R3 ;  /* 0x02a88003040075a7 */ /* 0x000e64000806017f */
[----:B-1----:R-:W-:Y:S09]  /*136f0*/  @!P3 BRA `(.L_x_3781) ;  /* 0x0000002c00b8b947 */ /* 0x002ff20003800000 */
.L_x_3845:
        /* <DEDUP_REMOVED lines=8> */
.L_x_3782:
[----:B------:R-:W-:Y:S01]  /*13780*/  IMAD.U32 R2, RZ, RZ, UR40 ;  /* 0x00000028ff027e24 */ /* 0x000fe2000f8e00ff */
[----:B------:R-:W-:Y:S01]  /*13790*/  R2UR UR9, R4 ;  /* 0x00000000040972ca */ /* 0x000fe200000e0000 */
[----:B------:R-:W-:Y:S01]  /*137a0*/  IMAD.SHL.U32 R6, R6, 0x80, RZ ;  /* 0x0000008006067824 */ /* 0x000fe200078e00ff */
        /* <DEDUP_REMOVED lines=25> */
.L_x_3846:
        /* <DEDUP_REMOVED lines=8> */
.L_x_3784:
        /* <DEDUP_REMOVED lines=24> */
.L_x_3779:
[----:B------:R-:W-:Y:S05]  /*13b40*/  WARPSYNC.ALL ;  /* 0x0000000000007948 */ /* 0x000fea0003800000 */
[----:B------:R-:W-:Y:S01]  /*13b50*/  BAR.SYNC.DEFER_BLOCKING 0x8, 0x120 ;  /* 0x0204800000007b1d */ /* 0x000fe20000010000 */
[----:B------:R-:W-:Y:S01]  /*13b60*/  ELECT P0, URZ, PT ;  /* 0x00000000003f782f */ /* 0x000fe20003800000 */
[----:B------:R-:W-:Y:S02]  /*13b70*/  UIADD3 UR4, UP0, UR48, 0x270, URZ ;  /* 0x0000027030047890 */ /* 0x000fe4000ff1e03f */
[----:B------:R-:W-:Y:S02]  /*13b80*/  UIADD3 UR8, UR40, 0x18400, URZ ;  /* 0x0001840028087890 */ /* 0x000fe4000fffe03f */
[----:B------:R-:W-:-:S02]  /*13b90*/  UIADD3 UR9, UR40, 0x2a800, URZ ;  /* 0x0002a80028097890 */ /* 0x000fc4000fffe03f */
[----:B------:R-:W-:Y:S02]  /*13ba0*/  UIADD3.X UR5, URZ, UR49, URZ, UP0, !UPT ;  /* 0x000000313f057290 */ /* 0x000fe400087fe43f */
[----:B------:R-:W-:Y:S02]  /*13bb0*/  UIADD3 UR24, UR40, 0x1a400, URZ ;  /* 0x0001a40028187890 */ /* 0x000fe4000fffe03f */
[----:B------:R-:W-:Y:S02]  /*13bc0*/  UIADD3 UR16, UR40, 0x1c400, URZ ;  /* 0x0001c40028107890 */ /* 0x000fe4000fffe03f */
[----:B------:R-:W-:Y:S01]  /*13bd0*/  @P0 IMAD.MOV.U32 R2, RZ, RZ, 0x6000 ;  /* 0x00006000ff020424 */ /* 0x000fe200078e00ff */
[----:B------:R-:W-:Y:S01]  /*13be0*/  UMOV UR6, 0x0 ;  /* 0x0000000000067882 */ /* 0x000fe20000000000 */
        /* <DEDUP_REMOVED lines=8> */
[----:B------:R3:W-:Y:S01]  /*13c70*/  @P0 SYNCS.ARRIVE.TRANS64 RZ, [UR40+0x2a800], R2 ;  /* 0x02a80002ffff09a7 */ /* 0x0007e20008000028 */
[----:B------:R-:W-:Y:S01]  /*13c80*/  UMOV UR29, UR39 ;  /* 0x00000027001d7c82 */ /* 0x000fe20008000000 */
[----:B------:R-:W-:Y:S01]  /*13c90*/  UMOV UR25, UR9 ;  /* 0x0000000900197c82 */ /* 0x000fe20008000000 */
[----:B------:R-:W-:Y:S01]  /*13ca0*/  UMOV UR18, 0x80 ;  /* 0x0000008000127882 */ /* 0x000fe20000000000 */
[----:B------:R-:W-:Y:S01]  /*13cb0*/  UMOV UR19, UR37 ;  /* 0x0000002500137c82 */ /* 0x000fe20008000000 */
[----:B------:R-:W-:Y:S01]  /*13cc0*/  UMOV UR20, UR38 ;  /* 0x0000002600147c82 */ /* 0x000fe20008000000 */
[----:B------:R-:W-:Y:S01]  /*13cd0*/  UMOV UR21, UR39 ;  /* 0x0000002700157c82 */ /* 0x000fe20008000000 */
[----:B------:R3:W-:Y:S01]  /*13ce0*/  UTMALDG.4D [UR8], [UR4], desc[UR6] ;  /* 0x00000608040075b4 */ /* 0x0007e20008019000 */
[----:B------:R-:W-:Y:S01]  /*13cf0*/  UMOV UR17, UR9 ;  /* 0x0000000900117c82 */ /* 0x000fe20008000000 */
[----:B------:R3:W-:Y:S01]  /*13d00*/  UTMALDG.4D [UR24], [UR4], desc[UR6] ;  /* 0x00000618040075b4 */ /* 0x0007e20008019000 */
[----:B------:R3:W-:Y:S02]  /*13d10*/  UTMALDG.4D [UR16], [UR4], desc[UR6] ;  /* 0x00000610040075b4 */ /* 0x0007e40008019000 */
[----:B---3--:R-:W-:Y:S01]  /*13d20*/  NOP ;  /* 0x0000000000007918 */ /* 0x008fe20000000000 */
.L_x_3777:
[----:B-12---:R-:W2:Y:S01]  /*13d30*/  LDL.LU R3, [R1+0x1c] ;  /* 0x00001c0001037983 */ /* 0x006ea20000300800 */
[----:B------:R-:W-:Y:S01]  /*13d40*/  BSSY B0, `(.L_x_3785) ;  /* 0x0000009000007945 */ /* 0x000fe20003800000 */
[----:B--2---:R-:W-:-:S05]  /*13d50*/  VIADD R3, R3, 0x1 ;  /* 0x0000000103037836 */ /* 0x004fca0000000000 */
[----:B------:R-:W-:Y:S01]  /*13d60*/  LEA.HI R2, R3, R3, RZ, 0x1 ;  /* 0x0000000303027211 */ /* 0x000fe200078f08ff */
[----:B------:R1:W-:Y:S03]  /*13d70*/  STL [R1+0x1c], R3 ;  /* 0x00001c0301007387 */ /* 0x0003e60000100800 */
[----:B------:R-:W-:-:S05]  /*13d80*/  LOP3.LUT R2, R2, 0xfffffffe, RZ, 0xc0, !PT ;  /* 0xfffffffe02027812 */ /* 0x000fca00078ec0ff */
[----:B------:R-:W-:-:S05]  /*13d90*/  IMAD.IADD R2, R3, 0x1, -R2 ;  /* 0x0000000103027824 */ /* 0x000fca00078e0a02 */
[----:B------:R-:W-:-:S04]  /*13da0*/  SHF.L.U32 R2, R2, 0x1f, RZ ;  /* 0x0000001f02027819 */ /* 0x000fc800000006ff */
[----:B------:R-:W2:Y:S02]  /*13db0*/  SYNCS.PHASECHK.TRANS64.TRYWAIT P0, [UR40+0x2a820], R2 ;  /* 0x02a82002ff0075a7 */ /* 0x000ea40008000168 */
[----:B-12---:R-:W-:Y:S05]  /*13dc0*/  @!P0 BRA `(.L_x_3786) ;  /* 0x00000028002c8947 */ /* 0x006fea0003800000 */
.L_x_3847:
[----:B------:R-:W-:Y:S05]  /*13dd0*/  BSYNC B0 ;  /* 0x0000000000007941 */ /* 0x000fea0003800000 */
.L_x_3785:
[----:B-1----:R-:W2:Y:S02]  /*13de0*/  LDL.LU R3, [R1+0x14] ;  /* 0x0000140001037983 */ /* 0x002ea40000300800 */
[----:B--2---:R-:W-:-:S05]  /*13df0*/  VIADD R3, R3, 0xfffffffe ;  /* 0xfffffffe03037836 */ /* 0x004fca0000000000 */
[----:B------:R-:W-:-:S13]  /*13e00*/  ISETP.GE.AND P0, PT, R3, UR42, PT ;  /* 0x0000002a03007c0c */ /* 0x000fda000bf06270 */
[----:B------:R-:W-:Y:S05]  /*13e10*/  @!P0 BRA `(.L_x_3787) ;  /* 0x0000001000e48947 */ /* 0x000fea0003800000 */
[----:B------:R-:W-:Y:S02]  /*13e20*/  IMAD.MOV.U32 R2, RZ, RZ, R18 ;  /* 0x000000ffff027224 */ /* 0x000fe400078e0012 */
[----:B------:R-:W-:-:S07]  /*13e30*/  IMAD.MOV.U32 R8, RZ, RZ, R19 ;  /* 0x000000ffff087224 */ /* 0x000fce00078e0013 */
.L_x_3811:
[----:B------:R-:W-:Y:S01]  /*13e40*/  VIADD R18, R2, 0x1 ;  /* 0x0000000102127836 */ /* 0x000fe20000000000 */
[----:B------:R-:W-:Y:S05]  /*13e50*/  YIELD ;  /* 0x0000000000007946 */ /* 0x000fea0003800000 */
[----:B------:R-:W-:Y:S01]  /*13e60*/  ISETP.NE.AND P0, PT, R18, 0x2, PT ;  /* 0x000000021200780c */ /* 0x000fe20003f05270 */
[----:B------:R-:W-:Y:S03]  /*13e70*/  BSSY B0, `(.L_x_3788) ;  /* 0x00000a2000007945 */ /* 0x000fe60003800000 */
[----:B------:R-:W-:-:S02]  /*13e80*/  SEL R19, RZ, 0x1, P0 ;  /* 0x00000001ff137807 */ /* 0x000fc40000000000 */
[----:B------:R-:W-:Y:S02]  /*13e90*/  SEL R18, R18, RZ, P0 ;  /* 0x000000ff12127207 */ /* 0x000fe40000000000 */
[----:B------:R-:W-:Y:S01]  /*13ea0*/  LOP3.LUT R19, R8, R19, RZ, 0x3c, !PT ;  /* 0x0000001308137212 */ /* 0x000fe200078e3cff */
[----:B-1----:R-:W-:Y:S06]  /*13eb0*/  @!P6 BRA `(.L_x_3789) ;  /* 0x000000080074e947 */ /* 0x002fec0003800000 */
        /* <DEDUP_REMOVED lines=15> */
[----:B------:R-:W-:Y:S02]  /*13fb0*/  ULDC.64 UR4, c[0x0][0x3f8] ;  /* 0x0000fe0000047ab9 */ /* 0x000fe40000000a00 */
[----:B------:R-:W-:Y:S01]  /*13fc0*/  LEA R6, P0, R4, UR4, 0x2 ;  /* 0x0000000404067c11 */ /* 0x000fe2000f8010ff */
[----:B------:R-:W-:-:S05]  /*13fd0*/  IMAD.IADD R0, R0, 0x1, R5 ;  /* 0x0000000100007824 */ /* 0x000fca00078e0205 */
[----:B------:R-:W-:-:S05]  /*13fe0*/  LEA.HI.X R7, R4, UR5, R0, 0x2, P0 ;  /* 0x0000000504077c11 */ /* 0x000fca00080f1400 */
[----:B------:R1:W5:Y:S02]  /*13ff0*/  LDG.E R0, desc[UR50][R6.64] ;  /* 0x0000003206007981 */ /* 0x000364000c1e1900 */
.L_x_3790:
[----:B-1----:R-:W-:Y:S01]  /*14000*/  LEA R6, R18, UR40, 0x3 ;  /* 0x0000002812067c11 */ /* 0x002fe2000f8e18ff */
[----:B------:R-:W1:Y:S01]  /*14010*/  S2R R4, SR_TID.X ;  /* 0x0000000000047919 */ /* 0x000e620000002100 */
[----:B------:R-:W-:Y:S01]  /*14020*/  SHF.L.U32 R5, R19, 0x1f, RZ ;  /* 0x0000001f13057819 */ /* 0x000fe200000006ff */
[----:B------:R-:W-:Y:S03]  /*14030*/  BSSY B1, `(.L_x_3791) ;  /* 0x0000005000017945 */ /* 0x000fe60003800000 */
[----:B------:R-:W2:Y:S01]  /*14040*/  SYNCS.PHASECHK.TRANS64.TRYWAIT P0, [R6+URZ+0x2a880], R5 ;  /* 0x02a88005060075a7 */ /* 0x000ea2000800017f */
[----:B-1----:R-:W-:-:S04]  /*14050*/  LOP3.LUT R4, R4, 0x7f, RZ, 0xc0, !PT ;  /* 0x0000007f04047812 */ /* 0x002fc800078ec0ff */
[----:B------:R-:W-:Y:S01]  /*14060*/  ISETP.NE.AND P3, PT, R4, RZ, PT ;  /* 0x000000ff0400720c */ /* 0x000fe20003f65270 */
[----:B--2---:R-:W-:-:S12]  /*14070*/  @!P0 BRA `(.L_x_3792) ;  /* 0x0000002400988947 */ /* 0x004fd80003800000 */
.L_x_3848:
[----:B------:R-:W-:Y:S05]  /*14080*/  BSYNC B1 ;  /* 0x0000000000017941 */ /* 0x000fea0003800000 */
.L_x_3791:
[----:B------:R-:W-:Y:S04]  /*14090*/  BSSY B1, `(.L_x_3793) ;  /* 0x0000009000017945 */ /* 0x000fe80003800000 */
        /* <DEDUP_REMOVED lines=8> */
.L_x_3794:
[----:B------:R-:W-:Y:S05]  /*14120*/  BSYNC B1 ;  /* 0x0000000000017941 */ /* 0x000fea0003800000 */
.L_x_3793:
[----:B------:R-:W-:Y:S01]  /*14130*/  IMAD.MOV.U32 R14, RZ, RZ, RZ ;  /* 0x000000ffff0e7224 */ /* 0x000fe200078e00ff */
[----:B------:R-:W-:Y:S01]  /*14140*/  R2UR UR12, R17 ;  /* 0x00000000110c72ca */ /* 0x000fe200000e0000 */
[----:B------:R-:W-:Y:S01]  /*14150*/  IMAD.U32 R4, RZ, RZ, UR40 ;  /* 0x00000028ff047e24 */ /* 0x000fe2000f8e00ff */
[----:B------:R-:W-:Y:S01]  /*14160*/  UIADD3 UR4, UP0, UR48, 0x470, URZ ;  /* 0x0000047030047890 */ /* 0x000fe2000ff1e03f */
[----:B------:R-:W-:Y:S01]  /*14170*/  PLOP3.LUT P0, PT, PT, PT, PT, 0x80, 0x0 ;  /* 0x000000000000781c */ /* 0x000fe20003f0f070 */
[----:B------:R-:W-:Y:S01]  /*14180*/  IMAD.SHL.U32 R9, R9, 0x80, RZ ;  /* 0x0000008009097824 */ /* 0x000fe200078e00ff */
[----:B------:R-:W-:Y:S01]  /*14190*/  R2UR UR10, R14 ;  /* 0x000000000e0a72ca */ /* 0x000fe200000e0000 */
[----:B------:R-:W-:Y:S01]  /*141a0*/  IMAD R4, R18, 0x6000, R4 ;  /* 0x0000600012047824 */ /* 0x000fe200078e0204 */
[----:B------:R-:W-:Y:S01]  /*141b0*/  UIADD3.X UR5, URZ, UR49, URZ, UP0, !UPT ;  /* 0x000000313f057290 */ /* 0x000fe200087fe43f */
[----:B------:R-:W-:Y:S01]  /*141c0*/  VIADD R7, R6, 0x2a870 ;  /* 0x0002a87006077836 */ /* 0x000fe20000000000 */
[----:B------:R-:W-:Y:S01]  /*141d0*/  UMOV UR6, 0x0 ;  /* 0x0000000000067882 */ /* 0x000fe20000000000 */
[----:B------:R-:W-:Y:S01]  /*141e0*/  VIADD R10, R4, 0xc400 ;  /* 0x0000c400040a7836 */ /* 0x000fe20000000000 */
[----:B------:R-:W-:-:S09]  /*141f0*/  UMOV UR7, 0x14f00000 ;  /* 0x14f0000000077882 */ /* 0x000fd20000000000 */
.L_x_3795:
        /* <DEDUP_REMOVED lines=9> */
[----:B------:R-:W-:Y:S01]  /*14290*/  IMAD.MOV.U32 R13, RZ, RZ, 0x40 ;  /* 0x00000040ff0d7424 */ /* 0x000fe200078e00ff */
[----:B------:R-:W-:Y:S01]  /*142a0*/  R2UR UR12, R17 ;  /* 0x00000000110c72ca */ /* 0x000fe200000e0000 */
[----:B------:R-:W-:Y:S01]  /*142b0*/  VIADD R10, R4, 0xe400 ;  /* 0x0000e400040a7836 */ /* 0x000fe20000000000 */
[----:B------:R-:W-:Y:S01]  /*142c0*/  PLOP3.LUT P0, PT, PT, PT, PT, 0x80, 0x0 ;  /* 0x000000000000781c */ /* 0x000fe20003f0f070 */
[----:B------:R-:W-:Y:S01]  /*142d0*/  UMOV UR6, 0x0 ;  /* 0x0000000000067882 */ /* 0x000fe20000000000 */
[----:B------:R-:W-:Y:S01]  /*142e0*/  R2UR UR10, R13 ;  /* 0x000000000d0a72ca */ /* 0x000fe200000e0000 */
[----:B------:R-:W-:-:S14]  /*142f0*/  UMOV UR7, 0x14f00000 ;  /* 0x14f0000000077882 */ /* 0x000fdc0000000000 */
.L_x_3796:
        /* <DEDUP_REMOVED lines=16> */
.L_x_3797:
        /* <DEDUP_REMOVED lines=12> */
.L_x_3849:
[----:B------:R-:W-:Y:S05]  /*144c0*/  BSYNC B1 ;  /* 0x0000000000017941 */ /* 0x000fea0003800000 */
.L_x_3798:
        /* <DEDUP_REMOVED lines=11> */
.L_x_3801:
[----:B------:R-:W-:Y:S05]  /*14580*/  BSYNC B1 ;  /* 0x0000000000017941 */ /* 0x000fea0003800000 */
.L_x_3800:
        /* <DEDUP_REMOVED lines=9> */
.L_x_3802:
        /* <DEDUP_REMOVED lines=15> */
.L_x_3803:
        /* <DEDUP_REMOVED lines=15> */
.L_x_3804:
        /* <DEDUP_REMOVED lines=9> */
.L_x_3789:
[----:B------:R-:W-:Y:S05]  /*14890*/  BSYNC B0 ;  /* 0x0000000000007941 */ /* 0x000fea0003800000 */
.L_x_3788:
[----:B------:R-:W-:-:S06]  /*148a0*/  UISETP.NE.AND UP0, UPT, UR41, 0x3, UPT ;  /* 0x000000032900788c */ /* 0x000fcc000bf05270 */
[----:B------:R-:W-:-:S13]  /*148b0*/  PLOP3.LUT P0, PT, PT, PT, UP0, 0x80, 0x0 ;  /* 0x000000000000781c */ /* 0x000fda0003f0f008 */
[----:B------:R-:W-:Y:S05]  /*148c0*/  @!P0 BRA `(.L_x_3805) ;  /* 0x0000000000048947 */ /* 0x000fea0003800000 */
[----:B------:R-:W-:Y:S01]  /*148d0*/  BPT.TRAP 0x1 ;  /* 0x000000040000795c */ /* 0x000fe20000300000 */
.L_x_3805:
[----:B------:R-:W-:Y:S01]  /*148e0*/  IMAD.U32 R4, RZ, RZ, UR44 ;  /* 0x0000002cff047e24 */ /* 0x000fe2000f8e00ff */
[----:B------:R-:W-:Y:S01]  /*148f0*/  LEA R13, R2, UR40, 0x3 ;  /* 0x00000028020d7c11 */ /* 0x000fe2000f8e18ff */
[----:B------:R-:W-:Y:S03]  /*14900*/  BSSY B0, `(.L_x_3806) ;  /* 0x0000006000007945 */ /* 0x000fe60003800000 */
[----:B------:R-:W-:Y:S02]  /*14910*/  ISETP.NE.AND P0, PT, R4, 0x3, PT ;  /* 0x000000030400780c */ /* 0x000fe40003f05270 */
[----:B------:R-:W-:-:S04]  /*14920*/  LOP3.LUT R4, R8, 0x1, RZ, 0x3c, !PT ;  /* 0x0000000108047812 */ /* 0x000fc800078e3cff */
[----:B------:R-:W-:-:S04]  /*14930*/  SHF.L.U32 R4, R4, 0x1f, RZ ;  /* 0x0000001f04047819 */ /* 0x000fc800000006ff */
[----:B------:R-:W1:Y:S02]  /*14940*/  SYNCS.PHASECHK.TRANS64.TRYWAIT P3, [R13+URZ+0x2a870], R4 ;  /* 0x02a870040d0075a7 */ /* 0x000e64000806017f */
[----:B-1----:R-:W-:Y:S05]  /*14950*/  @!P3 BRA `(.L_x_3807) ;  /* 0x0000001c0088b947 */ /* 0x002fea0003800000 */
.L_x_3850:
[----:B------:R-:W-:Y:S05]  /*14960*/  BSYNC B0 ;  /* 0x0000000000007941 */ /* 0x000fea0003800000 */
.L_x_3806:
[----:B------:R-:W-:Y:S05]  /*14970*/  @!P0 BRA `(.L_x_3808) ;  /* 0x0000000000048947 */ /* 0x000fea0003800000 */
[----:B------:R-:W-:Y:S01]  /*14980*/  BPT.TRAP 0x1 ;  /* 0x000000040000795c */ /* 0x000fe20000300000 */
.L_x_3808:
[----:B-1----:R-:W-:Y:S01]  /*14990*/  SHF.L.U32 R4, R8, 0x1f, RZ ;  /* 0x0000001f08047819 */ /* 0x002fe200000006ff */
[----:B------:R-:W-:-:S03]  /*149a0*/  IMAD R2, R2, 0x6000, RZ ;  /* 0x0000600002027824 */ /* 0x000fc600078e02ff */
[----:B------:R-:W1:Y:S02]  /*149b0*/  SYNCS.PHASECHK.TRANS64.TRYWAIT P3, [R13+URZ+0x2a860], R4 ;  /* 0x02a860040d0075a7 */ /* 0x000e64000806017f */
[----:B-1----:R-:W-:Y:S05]  /*149c0*/  @!P3 BRA `(.L_x_3809) ;  /* 0x0000001c0080b947 */ /* 0x002fea0003800000 */
.L_x_3851:
[----:B------:R-:W2:Y:S04]  /*149d0*/  LDL R14, [R1] ;  /* 0x00000000010e7983 */ /* 0x000ea80000100800 */
[----:B------:R-:W3:Y:S01]  /*149e0*/  LDL R12, [R1+0x8] ;  /* 0x00000800010c7983 */ /* 0x000ee20000100800 */
[----:B-1----:R-:W-:Y:S01]  /*149f0*/  LOP3.LUT R4, R2, R16, RZ, 0xfc, !PT ;  /* 0x0000001002047212 */ /* 0x002fe200078efcff */
[----:B------:R-:W-:Y:S05]  /*14a00*/  WARPSYNC.ALL ;  /* 0x0000000000007948 */ /* 0x000fea0003800000 */
[----:B------:R-:W1:Y:S01]  /*14a10*/  LDSM.16.MT88.4 R4, [R4+UR40+0xc400] ;  /* 0x00c400280404783b */ /* 0x000e620008004200 */
[----:B------:R-:W-:-:S04]  /*14a20*/  IMAD.U32 R15, RZ, RZ, UR40 ;  /* 0x00000028ff0f7e24 */ /* 0x000fc8000f8e00ff */
[----:B------:R-:W-:Y:S01]  /*14a30*/  VIADD R15, R15, 0x400 ;  /* 0x000004000f0f7836 */ /* 0x000fe20000000000 */
[C-C-:B-1----:R-:W-:Y:S02]  /*14a40*/  PRMT R8, R4.reuse, 0x6420, R5.reuse ;  /* 0x0000642004087816 */ /* 0x142fe40000000005 */
[----:B------:R-:W-:Y:S02]  /*14a50*/  PRMT R9, R4, 0x7531, R5 ;  /* 0x0000753104097816 */ /* 0x000fe40000000005 */
[C-C-:B------:R-:W-:Y:S02]  /*14a60*/  PRMT R10, R6.reuse, 0x6420, R7.reuse ;  /* 0x00006420060a7816 */ /* 0x140fe40000000007 */
[----:B------:R-:W-:Y:S02]  /*14a70*/  PRMT R11, R6, 0x7531, R7 ;  /* 0x00007531060b7816 */ /* 0x000fe40000000007 */
[----:B--2---:R-:W-:Y:S02]  /*14a80*/  LOP3.LUT R4, R2, R14, RZ, 0xfc, !PT ;  /* 0x0000000e02047212 */ /* 0x004fe400078efcff */
[----:B---3--:R-:W-:-:S03]  /*14a90*/  IADD3 R12, R15, R12, R2 ;  /* 0x0000000c0f0c7210 */ /* 0x008fc60007ffe002 */
        /* <DEDUP_REMOVED lines=20> */
[----:B------:R-:W-:Y:S01]  /*14be0*/  IMAD.IADD R4, R15, 0x1, R4 ;  /* 0x000000010f047824 */ /* 0x000fe200078e0204 */
[----:B------:R-:W-:-:S04]  /*14bf0*/  LOP3.LUT R14, R16, 0x2800, RZ, 0xfc, !PT ;  /* 0x00002800100e7812 */ /* 0x000fc800078efcff */
[----:B------:R1:W-:Y:S02]  /*14c00*/  STSM.16.M88.4 [R4], R8 ;  /* 0x0000000804007844 */ /* 0x0003e40000000200 */
[----:B-1----:R-:W-:-:S06]  /*14c10*/  LOP3.LUT R4, R2, 0x800, R16, 0xfe, !PT ;  /* 0x0000080002047812 */ /* 0x002fcc00078efe10 */
[----:B------:R-:W1:Y:S02]  /*14c20*/  LDSM.16.MT88.4 R4, [R4+UR40+0xc400] ;  /* 0x00c400280404783b */ /* 0x000e640008004200 */
[C-C-:B-1----:R-:W-:Y:S02]  /*14c30*/  PRMT R8, R4.reuse, 0x6420, R5.reuse ;  /* 0x0000642004087816 */ /* 0x142fe40000000005 */
[----:B------:R-:W-:Y:S02]  /*14c40*/  PRMT R9, R4, 0x7531, R5 ;  /* 0x0000753104097816 */ /* 0x000fe40000000005 */
[C-C-:B------:R-:W-:Y:S02]  /*14c50*/  PRMT R10, R6.reuse, 0x6420, R7.reuse ;  /* 0x00006420060a7816 */ /* 0x140fe40000000007 */
[----:B------:R-:W-:Y:S02]  /*14c60*/  PRMT R11, R6, 0x7531, R7 ;  /* 0x00007531060b7816 */ /* 0x000fe40000000007 */
[----:B------:R-:W-:-:S02]  /*14c70*/  IADD3 R4, R14, UR40, R2 ;  /* 0x000000280e047c10 */ /* 0x000fc4000fffe002 */
[----:B------:R-:W-:Y:S01]  /*14c80*/  LOP3.LUT R14, R16, 0x4800, RZ, 0xfc, !PT ;  /* 0x00004800100e7812 */ /* 0x000fe200078efcff */
[----:B------:R-:W-:Y:S04]  /*14c90*/  STSM.16.M88.4 [R12], R8 ;  /* 0x000000080c007844 */ /* 0x000fe80000000200 */
[----:B------:R-:W1:Y:S02]  /*14ca0*/  LDSM.16.MT88.4 R4, [R4+0xc400] ;  /* 0x00c400000404783b */ /* 0x000e640000004200 */
[C-C-:B-1----:R-:W-:Y:S02]  /*14cb0*/  PRMT R8, R4.reuse, 0x6420, R5.reuse ;  /* 0x0000642004087816 */ /* 0x142fe40000000005 */
[----:B------:R-:W-:Y:S02]  /*14cc0*/  PRMT R9, R4, 0x7531, R5 ;  /* 0x0000753104097816 */ /* 0x000fe40000000005 */
[----:B------:R-:W-:-:S02]  /*14cd0*/  PRMT R10, R6, 0x6420, R7 ;  /* 0x00006420060a7816 */ /* 0x000fc40000000007 */
[----:B------:R-:W-:Y:S02]  /*14ce0*/  PRMT R11, R6, 0x7531, R7 ;  /* 0x00007531060b7816 */ /* 0x000fe40000000007 */
[----:B------:R-:W-:-:S03]  /*14cf0*/  IADD3 R4, R14, UR40, R2 ;  /* 0x000000280e047c10 */ /* 0x000fc6000fffe002 */
[----:B------:R-:W-:Y:S04]  /*14d00*/  STSM.16.M88.4 [R12+0x2000], R8 ;  /* 0x002000080c007844 */ /* 0x000fe80000000200 */
[----:B------:R-:W1:Y:S02]  /*14d10*/  LDSM.16.MT88.4 R4, [R4+0xc400] ;  /* 0x00c400000404783b */ /* 0x000e640000004200 */
[C-C-:B-1----:R-:W-:Y:S02]  /*14d20*/  PRMT R8, R4.reuse, 0x6420, R5.reuse ;  /* 0x0000642004087816 */ /* 0x142fe40000000005 */
[----:B------:R-:W-:Y:S02]  /*14d30*/  PRMT R9, R4, 0x7531, R5 ;  /* 0x0000753104097816 */ /* 0x000fe40000000005 */
[----:B------:R-:W-:-:S02]  /*14d40*/  PRMT R10, R6, 0x6420, R7 ;  /* 0x00006420060a7816 */ /* 0x000fc40000000007 */
[----:B------:R-:W-:-:S05]  /*14d50*/  PRMT R11, R6, 0x7531, R7 ;  /* 0x00007531060b7816 */ /* 0x000fca0000000007 */
[----:B------:R1:W-:Y:S04]  /*14d60*/  STSM.16.M88.4 [R12+0x4000], R8 ;  /* 0x004000080c007844 */ /* 0x0003e80000000200 */
[----:B-1----:R-:W2:Y:S01]  /*14d70*/  LDL R12, [R1+0x4] ;  /* 0x00000400010c7983 */ /* 0x002ea20000100800 */
[----:B------:R-:W-:Y:S02]  /*14d80*/  LOP3.LUT R4, R2, 0x1000, R16, 0xfe, !PT ;  /* 0x0000100002047812 */ /* 0x000fe400078efe10 */
[----:B------:R-:W-:-:S04]  /*14d90*/  LOP3.LUT R14, R16, 0x3000, RZ, 0xfc, !PT ;  /* 0x00003000100e7812 */ /* 0x000fc800078efcff */
[----:B------:R-:W1:Y:S02]  /*14da0*/  LDSM.16.MT88.4 R4, [R4+UR40+0xc400] ;  /* 0x00c400280404783b */ /* 0x000e640008004200 */
[C-C-:B-1----:R-:W-:Y:S02]  /*14db0*/  PRMT R8, R4.reuse, 0x6420, R5.reuse ;  /* 0x0000642004087816 */ /* 0x142fe40000000005 */
[----:B------:R-:W-:Y:S02]  /*14dc0*/  PRMT R9, R4, 0x7531, R5 ;  /* 0x0000753104097816 */ /* 0x000fe40000000005 */
[C-C-:B------:R-:W-:Y:S02]  /*14dd0*/  PRMT R10, R6.reuse, 0x6420, R7.reuse ;  /* 0x00006420060a7816 */ /* 0x140fe40000000007 */
[----:B------:R-:W-:Y:S02]  /*14de0*/  PRMT R11, R6, 0x7531, R7 ;  /* 0x00007531060b7816 */ /* 0x000fe40000000007 */
[----:B------:R-:W-:-:S02]  /*14df0*/  IADD3 R4, R14, UR40, R2 ;  /* 0x000000280e047c10 */ /* 0x000fc4000fffe002 */
[----:B------:R-:W-:Y:S02]  /*14e00*/  LOP3.LUT R14, R16, 0x5000, RZ, 0xfc, !PT ;  /* 0x00005000100e7812 */ /* 0x000fe400078efcff */
[----:B--2---:R-:W-:-:S05]  /*14e10*/  IADD3 R12, R15, R12, R2 ;  /* 0x0000000c0f0c7210 */ /* 0x004fca0007ffe002 */
        /* <DEDUP_REMOVED lines=47> */
.L_x_3810:
[----:B--2---:R2:W-:Y:S01]  /*15110*/  SYNCS.ARRIVE.TRANS64.A1T0 RZ, [R13+URZ+0x2a850], RZ ;  /* 0x02a850ff0dff79a7 */ /* 0x0045e2000810003f */
[----:B------:R-:W-:Y:S01]  /*15120*/  BAR.SYNC.DEFER_BLOCKING 0x2, 0x80 ;  /* 0x0082000000007b1d */ /* 0x000fe20000010000 */
[C---:B------:R-:W-:Y:S01]  /*15130*/  ISETP.GT.AND P0, PT, R3.reuse, UR42, PT ;  /* 0x0000002a03007c0c */ /* 0x040fe2000bf04270 */
[----:B------:R-:W-:Y:S02]  /*15140*/  VIADD R3, R3, 0xffffffff ;  /* 0xffffffff03037836 */ /* 0x000fe40000000000 */
[----:B------:R-:W-:Y:S02]  /*15150*/  IMAD.MOV.U32 R2, RZ, RZ, R18 ;  /* 0x000000ffff027224 */ /* 0x000fe400078e0012 */
[----:B-1----:R-:W-:Y:S02]  /*15160*/  IMAD.MOV.U32 R8, RZ, RZ, R19 ;  /* 0x000000ffff087224 */ /* 0x002fe400078e0013 */
[----:B--2---:R-:W-:-:S05]  /*15170*/  @!P2 VIADD R13, R13, 0x2a880 ;  /* 0x0002a8800d0da836 */ /* 0x004fca0000000000 */
[----:B------:R-:W-:-:S04]  /*15180*/  @!P2 PRMT R13, RZ, 0x654, R13 ;  /* 0x00000654ff0da816 */ /* 0x000fc8000000000d */
[----:B------:R1:W-:Y:S01]  /*15190*/  @!P2 SYNCS.ARRIVE.TRANS64.RED.A1T0 RZ, [R13+URZ], RZ ;  /* 0x000000ff0dffa9a7 */ /* 0x0003e2000810043f */
[----:B------:R-:W-:Y:S05]  /*151a0*/  @P0 BRA `(.L_x_3811) ;  /* 0xffffffec00240947 */ /* 0x000fea000383ffff */
.L_x_3787:
[----:B------:R-:W-:Y:S04]  /*151b0*/  BSSY B0, `(.L_x_3812) ;  /* 0x000000f000007945 */ /* 0x000fe80003800000 */
[----:B------:R-:W-:Y:S05]  /*151c0*/  @P2 BRA `(.L_x_3813) ;  /* 0x0000000000342947 */ /* 0x000fea0003800000 */
[----:B------:R-:W2:Y:S01]  /*151d0*/  S2R R3, SR_LANEID ;  /* 0x0000000000037919 */ /* 0x000ea20000000000 */
[----:B------:R-:W-:Y:S01]  /*151e0*/  VOTEU.ANY UR4, UPT, PT ;  /* 0x0000000000047886 */ /* 0x000fe200038e0100 */
[----:B------:R-:W3:Y:S01]  /*151f0*/  LDC.64 R4, c[0x0][0xdf0] ;  /* 0x00037c00ff047b82 */ /* 0x000ee20000000a00 */
[----:B------:R-:W2:Y:S08]  /*15200*/  FLO.U32 R0, UR4 ;  /* 0x0000000400007d00 */ /* 0x000eb000080e0000 */
[----:B------:R-:W3:Y:S01]  /*15210*/  POPC R2, UR4 ;  /* 0x0000000400027d09 */ /* 0x000ee20008000000 */
[----:B--2---:R-:W-:-:S13]  /*15220*/  ISETP.EQ.U32.AND P0, PT, R0, R3, PT ;  /* 0x000000030000720c */ /* 0x004fda0003f02070 */
[----:B---3--:R-:W2:Y:S01]  /*15230*/  @P0 ATOMG.E.ADD.STRONG.GPU PT, R5, desc[UR50][R4.64], R2 ;  /* 0x00000002040509a8 */ /* 0x008ea200081ee1f2 */
[----:B------:R-:W3:Y:S02]  /*15240*/  S2R R3, SR_LTMASK ;  /* 0x0000000000037919 */ /* 0x000ee40000003900 */
[----:B---3--:R-:W-:-:S06]  /*15250*/  LOP3.LUT R3, R3, UR4, RZ, 0xc0, !PT ;  /* 0x0000000403037c12 */ /* 0x008fcc000f8ec0ff */
[----:B------:R-:W3:Y:S01]  /*15260*/  POPC R3, R3 ;  /* 0x0000000300037309 */ /* 0x000ee20000000000 */
[----:B--2---:R-:W3:Y:S02]  /*15270*/  SHFL.IDX PT, R0, R5, R0, 0x1f ;  /* 0x00001f0005007589 */ /* 0x004ee400000e0000 */
[----:B---3--:R-:W-:-:S05]  /*15280*/  IADD3 R0, R0, UR43, R3 ;  /* 0x0000002b00007c10 */ /* 0x008fca000fffe003 */
[----:B------:R2:W-:Y:S02]  /*15290*/  STL [R1+0x10], R0 ;  /* 0x0000100001007387 */ /* 0x0005e40000100800 */
.L_x_3813:
[----:B------:R-:W-:Y:S05]  /*152a0*/  BSYNC B0 ;  /* 0x0000000000007941 */ /* 0x000fea0003800000 */
.L_x_3812:
[----:B------:R-:W-:-:S06]  /*152b0*/  UISETP.NE.AND UP0, UPT, UR41, 0x3, UPT ;  /* 0x000000032900788c */ /* 0x000fcc000bf05270 */
[----:B------:R-:W-:-:S13]  /*152c0*/  PLOP3.LUT P0, PT, PT, PT, UP0, 0x80, 0x0 ;  /* 0x000000000000781c */ /* 0x000fda0003f0f008 */
[----:B------:R-:W-:Y:S05]  /*152d0*/  @!P0 BRA `(.L_x_3814) ;  /* 0x0000000000048947 */ /* 0x000fea0003800000 */
[----:B------:R-:W-:Y:S01]  /*152e0*/  BPT.TRAP 0x1 ;  /* 0x000000040000795c */ /* 0x000fe20000300000 */
.L_x_3814:
[----:B--2---:R-:W-:Y:S01]  /*152f0*/  IMAD.U32 R0, RZ, RZ, UR44 ;  /* 0x0000002cff007e24 */ /* 0x004fe2000f8e00ff */
[----:B------:R-:W-:Y:S01]  /*15300*/  LEA R2, R18, UR40, 0x3 ;  /* 0x0000002812027c11 */ /* 0x000fe2000f8e18ff */
[----:B------:R-:W-:Y:S03]  /*15310*/  BSSY B0, `(.L_x_3815) ;  /* 0x0000006000007945 */ /* 0x000fe60003800000 */
[----:B------:R-:W-:Y:S02]  /*15320*/  ISETP.NE.AND P1, PT, R0, 0x3, PT ;  /* 0x000000030000780c */ /* 0x000fe40003f25270 */
[----:B------:R-:W-:-:S04]  /*15330*/  LOP3.LUT R0, R19, 0x1, RZ, 0x3c, !PT ;  /* 0x0000000113007812 */ /* 0x000fc800078e3cff */
[----:B------:R-:W-:-:S04]  /*15340*/  SHF.L.U32 R0, R0, 0x1f, RZ ;  /* 0x0000001f00007819 */ /* 0x000fc800000006ff */
[----:B------:R-:W2:Y:S02]  /*15350*/  SYNCS.PHASECHK.TRANS64.TRYWAIT P0, [R2+URZ+0x2a870], R0 ;  /* 0x02a87000020075a7 */ /* 0x000ea4000800017f */
[----:B--2---:R-:W-:Y:S05]  /*15360*/  @!P0 BRA `(.L_x_3816) ;  /* 0x00000014002c8947 */ /* 0x004fea0003800000 */
.L_x_3852:
[----:B------:R-:W-:Y:S05]  /*15370*/  BSYNC B0 ;  /* 0x0000000000007941 */ /* 0x000fea0003800000 */
.L_x_3815:
[----:B------:R-:W-:Y:S05]  /*15380*/  @!P1 BRA `(.L_x_3817) ;  /* 0x0000000000049947 */ /* 0x000fea0003800000 */
[----:B------:R-:W-:Y:S01]  /*15390*/  BPT.TRAP 0x1 ;  /* 0x000000040000795c */ /* 0x000fe20000300000 */
.L_x_3817:
[----:B--2---:R-:W-:-:S04]  /*153a0*/  SHF.L.U32 R0, R19, 0x1f, RZ ;  /* 0x0000001f13007819 */ /* 0x004fc800000006ff */
[----:B------:R-:W2:Y:S02]  /*153b0*/  SYNCS.PHASECHK.TRANS64.TRYWAIT P0, [R2+URZ+0x2a860], R0 ;  /* 0x02a86000020075a7 */ /* 0x000ea4000800017f */
[----:B--2---:R-:W-:Y:S05]  /*153c0*/  @!P0 BRA `(.L_x_3818) ;  /* 0x0000001400288947 */ /* 0x004fea0003800000 */
.L_x_3853:
[----:B------:R-:W2:Y:S04]  /*153d0*/  LDL R12, [R1] ;  /* 0x00000000010c7983 */ /* 0x000ea80000100800 */
[----:B------:R-:W3:Y:S01]  /*153e0*/  LDL R14, [R1+0x8] ;  /* 0x00000800010e7983 */ /* 0x000ee20000100800 */
[----:B------:R-:W-:Y:S01]  /*153f0*/  IMAD R3, R18, 0x6000, RZ ;  /* 0x0000600012037824 */ /* 0x000fe200078e02ff */
[----:B------:R-:W-:Y:S05]  /*15400*/  WARPSYNC.ALL ;  /* 0x0000000000007948 */ /* 0x000fea0003800000 */
[----:B------:R-:W-:Y:S01]  /*15410*/  LOP3.LUT R4, R3, R16, RZ, 0xfc, !PT ;  /* 0x0000001003047212 */ /* 0x000fe200078efcff */
[----:B-1----:R-:W-:-:S04]  /*15420*/  IMAD.U32 R13, RZ, RZ, UR40 ;  /* 0x00000028ff0d7e24 */ /* 0x002fc8000f8e00ff */
[----:B------:R-:W-:Y:S01]  /*15430*/  VIADD R13, R13, 0x400 ;  /* 0x000004000d0d7836 */ /* 0x000fe20000000000 */
[----:B------:R-:W1:Y:S02]  /*15440*/  LDSM.16.MT88.4 R4, [R4+UR40+0xc400] ;  /* 0x00c400280404783b */ /* 0x000e640008004200 */
[C-C-:B-1----:R-:W-:Y:S02]  /*15450*/  PRMT R8, R4.reuse, 0x6420, R5.reuse ;  /* 0x0000642004087816 */ /* 0x142fe40000000005 */
[----:B------:R-:W-:Y:S02]  /*15460*/  PRMT R9, R4, 0x7531, R5 ;  /* 0x0000753104097816 */ /* 0x000fe40000000005 */
[C-C-:B------:R-:W-:Y:S02]  /*15470*/  PRMT R10, R6.reuse, 0x6420, R7.reuse ;  /* 0x00006420060a7816 */ /* 0x140fe40000000007 */
[----:B------:R-:W-:Y:S02]  /*15480*/  PRMT R11, R6, 0x7531, R7 ;  /* 0x00007531060b7816 */ /* 0x000fe40000000007 */
[----:B--2---:R-:W-:-:S05]  /*15490*/  LOP3.LUT R0, R3, R12, RZ, 0xfc, !PT ;  /* 0x0000000c03007212 */ /* 0x004fca00078efcff */
[----:B------:R-:W-:-:S05]  /*154a0*/  IMAD.IADD R0, R13, 0x1, R0 ;  /* 0x000000010d007824 */ /* 0x000fca00078e0200 */
[----:B------:R1:W-:Y:S02]  /*154b0*/  STSM.16.M88.4 [R0], R8 ;  /* 0x0000000800007844 */ /* 0x0003e40000000200 */
[----:B-1----:R-:W-:-:S05]  /*154c0*/  VIADD R0, R3, 0x2000 ;  /* 0x0000200003007836 */ /* 0x002fca0000000000 */
[C---:B------:R-:W-:Y:S02]  /*154d0*/  LOP3.LUT R4, R0.reuse, R16, RZ, 0xfc, !PT ;  /* 0x0000001000047212 */ /* 0x040fe400078efcff */
[----:B------:R-:W-:-:S04]  /*154e0*/  LOP3.LUT R0, R0, R12, RZ, 0xfc, !PT ;  /* 0x0000000c00007212 */ /* 0x000fc800078efcff */
[----:B------:R-:W1:Y:S01]  /*154f0*/  LDSM.16.MT88.4 R4, [R4+UR40+0xc400] ;  /* 0x00c400280404783b */ /* 0x000e620008004200 */
[----:B------:R-:W-:Y:S01]  /*15500*/  IMAD.IADD R0, R13, 0x1, R0 ;  /* 0x000000010d007824 */ /* 0x000fe200078e0200 */
[C-C-:B-1----:R-:W-:Y:S02]  /*15510*/  PRMT R8, R4.reuse, 0x6420, R5.reuse ;  /* 0x0000642004087816 */ /* 0x142fe40000000005 */
[----:B------:R-:W-:Y:S02]  /*15520*/  PRMT R9, R4, 0x7531, R5 ;  /* 0x0000753104097816 */ /* 0x000fe40000000005 */
[C-C-:B------:R-:W-:Y:S02]  /*15530*/  PRMT R10, R6.reuse, 0x6420, R7.reuse ;  /* 0x00006420060a7816 */ /* 0x140fe40000000007 */
[----:B------:R-:W-:-:S05]  /*15540*/  PRMT R11, R6, 0x7531, R7 ;  /* 0x00007531060b7816 */ /* 0x000fca0000000007 */
[----:B------:R1:W-:Y:S02]  /*15550*/  STSM.16.M88.4 [R0], R8 ;  /* 0x0000000800007844 */ /* 0x0003e40000000200 */
[----:B-1----:R-:W-:-:S05]  /*15560*/  VIADD R0, R3, 0x4000 ;  /* 0x0000400003007836 */ /* 0x002fca0000000000 */
[C---:B------:R-:W-:Y:S02]  /*15570*/  LOP3.LUT R4, R0.reuse, R16, RZ, 0xfc, !PT ;  /* 0x0000001000047212 */ /* 0x040fe400078efcff */
[----:B------:R-:W-:Y:S02]  /*15580*/  LOP3.LUT R0, R0, R12, RZ, 0xfc, !PT ;  /* 0x0000000c00007212 */ /* 0x000fe400078efcff */
[----:B------:R-:W-:Y:S02]  /*15590*/  LOP3.LUT R12, R16, 0x2800, RZ, 0xfc, !PT ;  /* 0x00002800100c7812 */ /* 0x000fe400078efcff */
[----:B------:R-:W1:Y:S01]  /*155a0*/  LDSM.16.MT88.4 R4, [R4+UR40+0xc400] ;  /* 0x00c400280404783b */ /* 0x000e620008004200 */
[----:B------:R-:W-:Y:S01]  /*155b0*/  IMAD.IADD R0, R13, 0x1, R0 ;  /* 0x000000010d007824 */ /* 0x000fe200078e0200 */
[C-C-:B-1----:R-:W-:Y:S02]  /*155c0*/  PRMT R8, R4.reuse, 0x6420, R5.reuse ;  /* 0x0000642004087816 */ /* 0x142fe40000000005 */
[----:B------:R-:W-:-:S02]  /*155d0*/  PRMT R9, R4, 0x7531, R5 ;  /* 0x0000753104097816 */ /* 0x000fc40000000005 */
[C-C-:B------:R-:W-:Y:S02]  /*155e0*/  PRMT R10, R6.reuse, 0x6420, R7.reuse ;  /* 0x00006420060a7816 */ /* 0x140fe40000000007 */
[----:B------:R-:W-:Y:S02]  /*155f0*/  PRMT R11, R6, 0x7531, R7 ;  /* 0x00007531060b7816 */ /* 0x000fe40000000007 */
[----:B------:R-:W-:-:S03]  /*15600*/  LOP3.LUT R4, R3, 0x800, R16, 0xfe, !PT ;  /* 0x0000080003047812 */ /* 0x000fc600078efe10 */
[----:B------:R3:W-:Y:S04]  /*15610*/  STSM.16.M88.4 [R0], R8 ;  /* 0x0000000800007844 */ /* 0x0007e80000000200 */
[----:B------:R-:W1:Y:S01]  /*15620*/  LDSM.16.MT88.4 R4, [R4+UR40+0xc400] ;  /* 0x00c400280404783b */ /* 0x000e620008004200 */
[----:B---3--:R-:W-:-:S03]  /*15630*/  IADD3 R0, R13, R14, R3 ;  /* 0x0000000e0d007210 */ /* 0x008fc60007ffe003 */
[----:B------:R-:W2:Y:S01]  /*15640*/  LDL R14, [R1+0x4] ;  /* 0x00000400010e7983 */ /* 0x000ea20000100800 */
[C-C-:B-1----:R-:W-:Y:S02]  /*15650*/  PRMT R8, R4.reuse, 0x6420, R5.reuse ;  /* 0x0000642004087816 */ /* 0x142fe40000000005 */
[----:B------:R-:W-:Y:S02]  /*15660*/  PRMT R9, R4, 0x7531, R5 ;  /* 0x0000753104097816 */ /* 0x000fe40000000005 */
[C-C-:B------:R-:W-:Y:S02]  /*15670*/  PRMT R10, R6.reuse, 0x6420, R7.reuse ;  /* 0x00006420060a7816 */ /* 0x140fe40000000007 */
[----:B------:R-:W-:Y:S02]  /*15680*/  PRMT R11, R6, 0x7531, R7 ;  /* 0x00007531060b7816 */ /* 0x000fe40000000007 */
[----:B------:R-:W-:-:S03]  /*15690*/  IADD3 R4, R12, UR40, R3 ;  /* 0x000000280c047c10 */ /* 0x000fc6000fffe003 */
[----:B------:R-:W-:Y:S04]  /*156a0*/  STSM.16.M88.4 [R0], R8 ;  /* 0x0000000800007844 */ /* 0x000fe80000000200 */
[----:B------:R-:W1:Y:S01]  /*156b0*/  LDSM.16.MT88.4 R4, [R4+0xc400] ;  /* 0x00c400000404783b */ /* 0x000e620000004200 */
[----:B------:R-:W-:Y:S02]  /*156c0*/  LOP3.LUT R12, R16, 0x4800, RZ, 0xfc, !PT ;  /* 0x00004800100c7812 */ /* 0x000fe400078efcff */
        /* <DEDUP_REMOVED lines=12> */
[----:B------:R-:W-:-:S06]  /*15790*/  LOP3.LUT R4, R3, 0x1000, R16, 0xfe, !PT ;  /* 0x0000100003047812 */ /* 0x000fcc00078efe10 */
[----:B------:R-:W1:Y:S01]  /*157a0*/  LDSM.16.MT88.4 R4, [R4+UR40+0xc400] ;  /* 0x00c400280404783b */ /* 0x000e620008004200 */
[----:B--2---:R-:W-:-:S03]  /*157b0*/  IADD3 R0, R13, R14, R3 ;  /* 0x0000000e0d007210 */ /* 0x004fc60007ffe003 */
[----:B------:R-:W2:Y:S01]  /*157c0*/  LDL R14, [R1+0xc] ;  /* 0x00000c00010e7983 */ /* 0x000ea20000100800 */
[----:B------:R-:W-:Y:S02]  /*157d0*/  LOP3.LUT R12, R16, 0x3000, RZ, 0xfc, !PT ;  /* 0x00003000100c7812 */ /* 0x000fe400078efcff */
        /* <DEDUP_REMOVED lines=18> */
[----:B------:R-:W-:Y:S02]  /*15900*/  PRMT R11, R6, 0x7531, R7 ;  /* 0x00007531060b7816 */ /* 0x000fe40000000007 */
[----:B------:R-:W-:-:S03]  /*15910*/  LOP3.LUT R4, R3, 0x1800, R16, 0xfe, !PT ;  /* 0x0000180003047812 */ /* 0x000fc600078efe10 */
[----:B------:R-:W-:Y:S04]  /*15920*/  STSM.16.M88.4 [R0+0x4000], R8 ;  /* 0x0040000800007844 */ /* 0x000fe80000000200 */
[----:B------:R-:W1:Y:S01]  /*15930*/  LDSM.16.MT88.4 R4, [R4+UR40+0xc400] ;  /* 0x00c400280404783b */ /* 0x000e620008004200 */
[----:B------:R-:W-:Y:S02]  /*15940*/  LOP3.LUT R12, R16, 0x3800, RZ, 0xfc, !PT ;  /* 0x00003800100c7812 */ /* 0x000fe400078efcff */
[C-C-:B-1----:R-:W-:Y:S02]  /*15950*/  PRMT R8, R4.reuse, 0x6420, R5.reuse ;  /* 0x0000642004087816 */ /* 0x142fe40000000005 */
[----:B------:R-:W-:Y:S02]  /*15960*/  PRMT R9, R4, 0x7531, R5 ;  /* 0x0000753104097816 */ /* 0x000fe40000000005 */
[----:B------:R-:W-:-:S02]  /*15970*/  PRMT R10, R6, 0x6420, R7 ;  /* 0x00006420060a7816 */ /* 0x000fc40000000007 */
[----:B------:R-:W-:Y:S02]  /*15980*/  PRMT R11, R6, 0x7531, R7 ;  /* 0x00007531060b7816 */ /* 0x000fe40000000007 */
[--C-:B------:R-:W-:Y:S02]  /*15990*/  IADD3 R4, R12, UR40, R3.reuse ;  /* 0x000000280c047c10 */ /* 0x100fe4000fffe003 */
        /* <DEDUP_REMOVED lines=24> */
.L_x_3819:
[----:B--2---:R2:W-:Y:S01]  /*15b20*/  SYNCS.ARRIVE.TRANS64.A1T0 RZ, [R2+URZ+0x2a850], RZ ;  /* 0x02a850ff02ff79a7 */ /* 0x0045e2000810003f */
[----:B------:R-:W-:Y:S01]  /*15b30*/  VIADD R18, R18, 0x1 ;  /* 0x0000000112127836 */ /* 0x000fe20000000000 */
[----:B------:R-:W-:Y:S04]  /*15b40*/  BAR.SYNC.DEFER_BLOCKING 0x2, 0x80 ;  /* 0x0082000000007b1d */ /* 0x000fe80000010000 */
[----:B------:R-:W-:Y:S01]  /*15b50*/  ISETP.NE.AND P0, PT, R18, 0x2, PT ;  /* 0x000000021200780c */ /* 0x000fe20003f05270 */
[----:B--2---:R-:W-:-:S03]  /*15b60*/  @!P2 VIADD R2, R2, 0x2a880 ;  /* 0x0002a8800202a836 */ /* 0x004fc60000000000 */
[----:B-1----:R-:W-:Y:S02]  /*15b70*/  SEL R0, RZ, 0x1, P0 ;  /* 0x00000001ff007807 */ /* 0x002fe40000000000 */
[----:B------:R-:W-:Y:S02]  /*15b80*/  SEL R18, R18, RZ, P0 ;  /* 0x000000ff12127207 */ /* 0x000fe40000000000 */
[----:B------:R-:W-:Y:S02]  /*15b90*/  @!P2 PRMT R2, RZ, 0x654, R2 ;  /* 0x00000654ff02a816 */ /* 0x000fe40000000002 */
[----:B------:R-:W-:Y:S02]  /*15ba0*/  LOP3.LUT R19, R19, R0, RZ, 0x3c, !PT ;  /* 0x0000000013137212 */ /* 0x000fe400078e3cff */
[----:B------:R3:W-:Y:S05]  /*15bb0*/  @!P2 SYNCS.ARRIVE.TRANS64.RED.A1T0 RZ, [R2+URZ], RZ ;  /* 0x000000ff02ffa9a7 */ /* 0x0007ea000810043f */
.L_x_3771:
[----:B------:R-:W-:Y:S05]  /*15bc0*/  BSYNC B6 ;  /* 0x0000000000067941 */ /* 0x000fea0003800000 */
.L_x_3769:
[----:B--2---:R-:W2:Y:S04]  /*15bd0*/  LDL R0, [R1+0x18] ;  /* 0x0000180001007983 */ /* 0x004ea80000100800 */
[----:B-1-3--:R1:W5:Y:S01]  /*15be0*/  LDL R2, [R1+0x10] ;  /* 0x0000100001027983 */ /* 0x00a3620000100800 */
[----:B--2---:R-:W-:-:S13]  /*15bf0*/  LOP3.LUT P0, RZ, R0, 0x2, RZ, 0xc0, !PT ;  /* 0x0000000200ff7812 */ /* 0x004fda000780c0ff */
        /* <DEDUP_REMOVED lines=9> */
.L_x_3820:
        /* <DEDUP_REMOVED lines=11> */
.L_x_3821:
[----:B--2---:R-:W2:Y:S01]  /*15d40*/  LDL R0, [R1+0x10] ;  /* 0x0000100001007983 */ /* 0x004ea20000100800 */
[----:B------:R-:W-:Y:S02]  /*15d50*/  ULDC UR4, c[0x0][0xda8] ;  /* 0x00036a0000047ab9 */ /* 0x000fe40000000800 */
[----:B--2---:R-:W-:-:S13]  /*15d60*/  ISETP.GE.AND P0, PT, R0, UR4, PT ;  /* 0x0000000400007c0c */ /* 0x004fda000bf06270 */
[----:B------:R-:W-:Y:S05]  /*15d70*/  @!P0 BRA `(.L_x_3822) ;  /* 0xffffffc400c08947 */ /* 0x000fea000383ffff */
.L_x_3760:
[----:B------:R-:W2:Y:S01]  /*15d80*/  LDL.LU R0, [R1+0x1c] ;  /* 0x00001c0001007983 */ /* 0x000ea20000300800 */
        /* <DEDUP_REMOVED lines=11> */
.L_x_3854:
[----:B------:R-:W-:Y:S05]  /*15e40*/  BSYNC B0 ;  /* 0x0000000000007941 */ /* 0x000fea0003800000 */
.L_x_3823:
[----:B------:R-:W-:-:S03]  /*15e50*/  UMOV UR4, 0xffffffff ;  /* 0xffffffff00047882 */ /* 0x000fc60000000000 */
[----:B------:R-:W-:Y:S05]  /*15e60*/  BRA.DIV UR4, `(.L_x_3825) ;  /* 0x0000000a04a87947 */ /* 0x000fea000b800000 */
[----:B-1----:R-:W1:Y:S02]  /*15e70*/  S2R R0, SR_TID.X ;  /* 0x0000000000007919 */ /* 0x002e640000002100 */
[----:B-1----:R-:W-:-:S04]  /*15e80*/  SHF.R.U32.HI R0, RZ, 0x5, R0 ;  /* 0x00000005ff007819 */ /* 0x002fc80000011600 */
[----:B------:R-:W-:-:S05]  /*15e90*/  LOP3.LUT R0, R0, 0x3, RZ, 0xc0, !PT ;  /* 0x0000000300007812 */ /* 0x000fca00078ec0ff */
[----:B------:R1:W2:Y:S02]  /*15ea0*/  SHFL.IDX PT, R14, R0, RZ, 0x1f ;  /* 0x00001fff000e7589 */ /* 0x0002a400000e0000 */
.L_x_3857:
[----:B--2---:R-:W-:Y:S01]  /*15eb0*/  ISETP.NE.AND P0, PT, R14, RZ, PT ;  /* 0x000000ff0e00720c */ /* 0x004fe20003f05270 */
[----:B------:R-:W-:-:S12]  /*15ec0*/  BSSY B0, `(.L_x_3826) ;  /* 0x000002b000007945 */ /* 0x000fd80003800000 */
[----:B------:R-:W-:Y:S05]  /*15ed0*/  @P0 BRA `(.L_x_3827) ;  /* 0x0000000000a40947 */ /* 0x000fea0003800000 */
[----:B------:R-:W-:-:S03]  /*15ee0*/  UMOV UR4, 0xffffffff ;  /* 0xffffffff00047882 */ /* 0x000fc60000000000 */
[----:B------:R-:W-:Y:S05]  /*15ef0*/  BRA.DIV UR4, `(.L_x_3828) ;  /* 0x0000000a04b87947 */ /* 0x000fea000b800000 */
[----:B------:R-:W-:-:S13]  /*15f00*/  ELECT P6, URZ, PT ;  /* 0x00000000003f782f */ /* 0x000fda00038c0000 */
.L_x_3860:
[----:B------:R-:W-:Y:S05]  /*15f10*/  @!P6 BRA `(.L_x_3827) ;  /* 0x000000000094e947 */ /* 0x000fea0003800000 */
[----:B------:R-:W-:-:S06]  /*15f20*/  ULOP3.LUT UR4, UR46, 0x2, URZ, 0xfc, !UPT ;  /* 0x000000022e047892 */ /* 0x000fcc000f8efc3f */
[----:B-1----:R-:W-:-:S05]  /*15f30*/  IMAD.U32 R0, RZ, RZ, UR4 ;  /* 0x00000004ff007e24 */ /* 0x002fca000f8e00ff */
[----:B------:R-:W-:-:S13]  /*15f40*/  ISETP.NE.AND P0, PT, R0, 0x3, PT ;  /* 0x000000030000780c */ /* 0x000fda0003f05270 */
[----:B------:R-:W-:Y:S05]  /*15f50*/  @!P0 BRA `(.L_x_3829) ;  /* 0x0000000000048947 */ /* 0x000fea0003800000 */
[----:B------:R-:W-:Y:S01]  /*15f60*/  BPT.TRAP 0x1 ;  /* 0x000000040000795c */ /* 0x000fe20000300000 */
.L_x_3829:
[----:B------:R-:W-:Y:S01]  /*15f70*/  VIADD R5, R3, 0x2a840 ;  /* 0x0002a84003057836 */ /* 0x000fe20000000000 */
[----:B------:R-:W-:Y:S01]  /*15f80*/  SHF.L.U32 R4, R19, 0x1f, RZ ;  /* 0x0000001f13047819 */ /* 0x000fe200000006ff */
[C---:B------:R-:W-:Y:S02]  /*15f90*/  VIADD R0, R18.reuse, 0x1 ;  /* 0x0000000112007836 */ /* 0x040fe40000000000 */
[----:B------:R-:W-:-:S03]  /*15fa0*/  IMAD R7, R18, 0x8, R5 ;  /* 0x0000000812077824 */ /* 0x000fc600078e0205 */
[----:B------:R-:W-:Y:S01]  /*15fb0*/  ISETP.NE.AND P2, PT, R0, 0x2, PT ;  /* 0x000000020000780c */ /* 0x000fe20003f45270 */
[----:B------:R-:W1:Y:S03]  /*15fc0*/  SYNCS.PHASECHK.TRANS64.TRYWAIT P1, [R7+URZ], R4 ;  /* 0x00000004070075a7 */ /* 0x000e66000802017f */
[----:B------:R-:W-:-:S04]  /*15fd0*/  SEL R2, RZ, 0x1, P2 ;  /* 0x00000001ff027807 */ /* 0x000fc80001000000 */
[----:B------:R-:W-:Y:S02]  /*15fe0*/  LOP3.LUT R19, R19, R2, RZ, 0x3c, !PT ;  /* 0x0000000213137212 */ /* 0x000fe400078e3cff */
[----:B------:R-:W-:Y:S02]  /*15ff0*/  SEL R2, R0, RZ, P2 ;  /* 0x000000ff00027207 */ /* 0x000fe40001000000 */
[----:B------:R-:W-:-:S03]  /*16000*/  SHF.L.U32 R0, R19, 0x1f, RZ ;  /* 0x0000001f13007819 */ /* 0x000fc600000006ff */
[----:B------:R-:W-:Y:S01]  /*16010*/  IMAD R5, R2, 0x8, R5 ;  /* 0x0000000802057824 */ /* 0x000fe200078e0205 */
[----:B-1----:R-:W-:Y:S06]  /*16020*/  @!P1 BRA `(.L_x_3830) ;  /* 0x00000008008c9947 */ /* 0x002fec0003800000 */
.L_x_3861:
[----:B------:R-:W2:Y:S02]  /*16030*/  SYNCS.PHASECHK.TRANS64.TRYWAIT P1, [R5+URZ], R0 ;  /* 0x00000000050075a7 */ /* 0x000ea4000802017f */
[----:B--2---:R-:W-:Y:S05]  /*16040*/  @!P1 BRA `(.L_x_3831) ;  /* 0x0000000800989947 */ /* 0x004fea0003800000 */
.L_x_3862:
[----:B------:R-:W-:Y:S05]  /*16050*/  @!P0 BRA `(.L_x_3832) ;  /* 0x0000000000048947 */ /* 0x000fea0003800000 */
[----:B------:R-:W-:Y:S01]  /*16060*/  BPT.TRAP 0x1 ;  /* 0x000000040000795c */ /* 0x000fe20000300000 */
.L_x_3832:
[----:B--2---:R-:W-:-:S04]  /*16070*/  IMAD R5, R18, 0x8, R3 ;  /* 0x0000000812057824 */ /* 0x004fc800078e0203 */
[----:B------:R-:W2:Y:S02]  /*16080*/  SYNCS.PHASECHK.TRANS64.TRYWAIT P1, [R5+URZ+0x2a860], R4 ;  /* 0x02a86004050075a7 */ /* 0x000ea4000802017f */
[----:B--2---:R-:W-:Y:S05]  /*16090*/  @!P1 BRA `(.L_x_3833) ;  /* 0x0000000800989947 */ /* 0x004fea0003800000 */
.L_x_3863:
[----:B------:R-:W-:Y:S05]  /*160a0*/  @!P0 BRA `(.L_x_3834) ;  /* 0x0000000000048947 */ /* 0x000fea0003800000 */
[----:B------:R-:W-:Y:S01]  /*160b0*/  BPT.TRAP 0x1 ;  /* 0x000000040000795c */ /* 0x000fe20000300000 */
.L_x_3834:
[----:B------:R-:W-:-:S04]  /*160c0*/  IMAD R3, R2, 0x8, R3 ;  /* 0x0000000802037824 */ /* 0x000fc800078e0203 */
[----:B------:R-:W3:Y:S02]  /*160d0*/  SYNCS.PHASECHK.TRANS64.TRYWAIT P1, [R3+URZ+0x2a860], R0 ;  /* 0x02a86000030075a7 */ /* 0x000ee4000802017f */
[----:B---3--:R-:W-:Y:S05]  /*160e0*/  @!P1 BRA `(.L_x_3835) ;  /* 0x0000000800989947 */ /* 0x008fea0003800000 */
.L_x_3864:
[----:B------:R-:W-:Y:S05]  /*160f0*/  @!P0 BRA `(.L_x_3836) ;  /* 0x0000000000048947 */ /* 0x000fea0003800000 */
[----:B------:R-:W-:Y:S01]  /*16100*/  BPT.TRAP 0x1 ;  /* 0x000000040000795c */ /* 0x000fe20000300000 */
.L_x_3836:
[----:B------:R-:W4:Y:S02]  /*16110*/  SYNCS.PHASECHK.TRANS64.TRYWAIT P0, [R5+URZ+0x2a880], R4 ;  /* 0x02a88004050075a7 */ /* 0x000f24000800017f */
[----:B----4-:R-:W-:Y:S05]  /*16120*/  @!P0 BRA `(.L_x_3837) ;  /* 0x00000008009c8947 */ /* 0x010fea0003800000 */
.L_x_3838:
[----:B------:R1:W1:Y:S02]  /*16130*/  SYNCS.PHASECHK.TRANS64.TRYWAIT P0, [R3+URZ+0x2a880], R0 ;  /* 0x02a88000030075a7 */ /* 0x000264000800017f */
[----:B-1----:R-:W-:Y:S05]  /*16140*/  @!P0 NANOSLEEP.SYNCS 0x989680 ;  /* 0x009896800000895d */ /* 0x002fea0003900000 */
[----:B------:R-:W1:Y:S02]  /*16150*/  @!P0 SYNCS.PHASECHK.TRANS64 P0, [R3+URZ+0x2a880], R0 ;  /* 0x02a88000030085a7 */ /* 0x000e64000800007f */
[----:B-1----:R-:W-:Y:S05]  /*16160*/  @!P0 BRA `(.L_x_3838) ;  /* 0xfffffffc00f08947 */ /* 0x002fea000383ffff */
.L_x_3827:
[----:B------:R-:W-:Y:S05]  /*16170*/  BSYNC B0 ;  /* 0x0000000000007941 */ /* 0x000fea0003800000 */
.L_x_3826:
[----:B------:R-:W-:Y:S05]  /*16180*/  EXIT ;  /* 0x000000000000794d */ /* 0x000fea0003800000 */
.L_x_3673:
[----:B-1----:R-:W-:-:S04]  /*16190*/  IMAD.U32 R3, RZ, RZ, UR39 ;  /* 0x00000027ff037e24 */ /* 0x002fc8000f8e00ff */
[----:B------:R1:W2:Y:S03]  /*161a0*/  SYNCS.PHASECHK.TRANS64.TRYWAIT P1, [R3+URZ+0x2a800], R6 ;  /* 0x02a80006030075a7 */ /* 0x0002a6000802017f */
[----:B--2---:R-:W-:Y:S05]  /*161b0*/  @!P1 NANOSLEEP.SYNCS 0x989680 ;  /* 0x009896800000995d */ /* 0x004fea0003900000 */
[----:B------:R-:W2:Y:S02]  /*161c0*/  @!P1 SYNCS.PHASECHK.TRANS64 P1, [R3+URZ+0x2a800], R6 ;  /* 0x02a80006030095a7 */ /* 0x000ea4000802007f */
[----:B--2---:R-:W-:Y:S05]  /*161d0*/  @!P1 BRA `(.L_x_3673) ;  /* 0xfffffffc00ec9947 */ /* 0x004fea000383ffff */
[----:B------:R-:W-:Y:S05]  /*161e0*/  BRA `(.L_x_3839) ;  /* 0xfffffeb800f87947 */ /* 0x000fea000383ffff */
.L_x_3677:
[----:B--2---:R2:W3:Y:S02]  /*161f0*/  SYNCS.PHASECHK.TRANS64.TRYWAIT P2, [R3+URZ+0x2a830], R2 ;  /* 0x02a83002030075a7 */ /* 0x0044e4000804017f */
[----:B---3--:R-:W-:Y:S05]  /*16200*/  @!P2 NANOSLEEP.SYNCS 0x989680 ;  /* 0x009896800000a95d */ /* 0x008fea0003900000 */
[----:B------:R-:W3:Y:S02]  /*16210*/  @!P2 SYNCS.PHASECHK.TRANS64 P2, [R3+URZ+0x2a830], R2 ;  /* 0x02a830020300a5a7 */ /* 0x000ee4000804007f */
[----:B---3--:R-:W-:Y:S05]  /*16220*/  @!P2 BRA `(.L_x_3677) ;  /* 0xfffffffc00f0a947 */ /* 0x008fea000383ffff */
[----:B------:R-:W-:Y:S05]  /*16230*/  BRA `(.L_x_3676) ;  /* 0xfffffebc001c7947 */ /* 0x000fea000383ffff */
.L_x_3693:
[----:B--2---:R-:W-:-:S04]  /*16240*/  IMAD.U32 R11, RZ, RZ, UR6 ;  /* 0x00000006ff0b7e24 */ /* 0x004fc8000f8e00ff */
[----:B------:R2:W3:Y:S03]  /*16250*/  SYNCS.PHASECHK.TRANS64.TRYWAIT P2, [R11+URZ+0x2a830], R10 ;  /* 0x02a8300a0b0075a7 */ /* 0x0004e6000804017f */
[----:B---3--:R-:W-:Y:S05]  /*16260*/  @!P2 NANOSLEEP.SYNCS 0x989680 ;  /* 0x009896800000a95d */ /* 0x008fea0003900000 */
[----:B------:R-:W3:Y:S02]  /*16270*/  @!P2 SYNCS.PHASECHK.TRANS64 P2, [R11+URZ+0x2a830], R10 ;  /* 0x02a8300a0b00a5a7 */ /* 0x000ee4000804007f */
[----:B---3--:R-:W-:Y:S05]  /*16280*/  @!P2 BRA `(.L_x_3693) ;  /* 0xfffffffc00eca947 */ /* 0x008fea000383ffff */
[----:B------:R-:W-:Y:S05]  /*16290*/  BRA `(.L_x_3690) ;  /* 0xfffffef400a07947 */ /* 0x000fea000383ffff */
.L_x_3697:
[----:B--2---:R-:W-:-:S04]  /*162a0*/  IMAD.U32 R11, RZ, RZ, UR6 ;  /* 0x00000006ff0b7e24 */ /* 0x004fc8000f8e00ff */
[----:B------:R2:W3:Y:S03]  /*162b0*/  SYNCS.PHASECHK.TRANS64.TRYWAIT P2, [R11+URZ+0x2a850], R10 ;  /* 0x02a8500a0b0075a7 */ /* 0x0004e6000804017f */
[----:B---3--:R-:W-:Y:S05]  /*162c0*/  @!P2 NANOSLEEP.SYNCS 0x989680 ;  /* 0x009896800000a95d */ /* 0x008fea0003900000 */
[----:B------:R-:W3:Y:S02]  /*162d0*/  @!P2 SYNCS.PHASECHK.TRANS64 P2, [R11+URZ+0x2a850], R10 ;  /* 0x02a8500a0b00a5a7 */ /* 0x000ee4000804007f */
[----:B---3--:R-:W-:Y:S05]  /*162e0*/  @!P2 BRA `(.L_x_3697) ;  /* 0xfffffffc00eca947 */ /* 0x008fea000383ffff */
[----:B------:R-:W-:Y:S05]  /*162f0*/  BRA `(.L_x_3694) ;  /* 0xfffffef800407947 */ /* 0x000fea000383ffff */
.L_x_3715:
[----:B--2---:R-:W-:-:S04]  /*16300*/  IMAD.U32 R8, RZ, RZ, UR6 ;  /* 0x00000006ff087e24 */ /* 0x004fc8000f8e00ff */
[----:B------:R2:W3:Y:S03]  /*16310*/  SYNCS.PHASECHK.TRANS64.TRYWAIT P2, [R8+URZ+0x2a830], R7 ;  /* 0x02a83007080075a7 */ /* 0x0004e6000804017f */
[----:B---3--:R-:W-:Y:S05]  /*16320*/  @!P2 NANOSLEEP.SYNCS 0x989680 ;  /* 0x009896800000a95d */ /* 0x008fea0003900000 */
[----:B------:R-:W3:Y:S02]  /*16330*/  @!P2 SYNCS.PHASECHK.TRANS64 P2, [R8+URZ+0x2a830], R7 ;  /* 0x02a830070800a5a7 */ /* 0x000ee4000804007f */
[----:B---3--:R-:W-:Y:S05]  /*16340*/  @!P2 BRA `(.L_x_3715) ;  /* 0xfffffffc00eca947 */ /* 0x008fea000383ffff */
[----:B------:R-:W-:Y:S05]  /*16350*/  BRA `(.L_x_3712) ;  /* 0xffffff3000287947 */ /* 0x000fea000383ffff */
.L_x_3719:
[----:B--2---:R-:W-:-:S04]  /*16360*/  IMAD.U32 R8, RZ, RZ, UR6 ;  /* 0x00000006ff087e24 */ /* 0x004fc8000f8e00ff */
[----:B------:R2:W3:Y:S03]  /*16370*/  SYNCS.PHASECHK.TRANS64.TRYWAIT P2, [R8+URZ+0x2a850], R7 ;  /* 0x02a85007080075a7 */ /* 0x0004e6000804017f */
[----:B---3--:R-:W-:Y:S05]  /*16380*/  @!P2 NANOSLEEP.SYNCS 0x989680 ;  /* 0x009896800000a95d */ /* 0x008fea0003900000 */
[----:B------:R-:W3:Y:S02]  /*16390*/  @!P2 SYNCS.PHASECHK.TRANS64 P2, [R8+URZ+0x2a850], R7 ;  /* 0x02a850070800a5a7 */ /* 0x000ee4000804007f */
[----:B---3--:R-:W-:Y:S05]  /*163a0*/  @!P2 BRA `(.L_x_3719) ;  /* 0xfffffffc00eca947 */ /* 0x008fea000383ffff */
[----:B------:R-:W-:Y:S05]  /*163b0*/  BRA `(.L_x_3716) ;  /* 0xffffff3000d47947 */ /* 0x000fea000383ffff */
.L_x_3726:
[----:B--2---:R-:W-:-:S04]  /*163c0*/  IMAD.U32 R8, RZ, RZ, UR6 ;  /* 0x00000006ff087e24 */ /* 0x004fc8000f8e00ff */
[----:B------:R2:W3:Y:S03]  /*163d0*/  SYNCS.PHASECHK.TRANS64.TRYWAIT P2, [R8+URZ+0x2a830], R7 ;  /* 0x02a83007080075a7 */ /* 0x0004e6000804017f */
[----:B---3--:R-:W-:Y:S05]  /*163e0*/  @!P2 NANOSLEEP.SYNCS 0x989680 ;  /* 0x009896800000a95d */ /* 0x008fea0003900000 */
[----:B------:R-:W3:Y:S02]  /*163f0*/  @!P2 SYNCS.PHASECHK.TRANS64 P2, [R8+URZ+0x2a830], R7 ;  /* 0x02a830070800a5a7 */ /* 0x000ee4000804007f */
[----:B---3--:R-:W-:Y:S05]  /*16400*/  @!P2 BRA `(.L_x_3726) ;  /* 0xfffffffc00eca947 */ /* 0x008fea000383ffff */
[----:B------:R-:W-:Y:S05]  /*16410*/  BRA `(.L_x_3723) ;  /* 0xffffff5800407947 */ /* 0x000fea000383ffff */
.L_x_3730:
[----:B--2---:R-:W-:-:S04]  /*16420*/  IMAD.U32 R8, RZ, RZ, UR6 ;  /* 0x00000006ff087e24 */ /* 0x004fc8000f8e00ff */
[----:B------:R2:W3:Y:S03]  /*16430*/  SYNCS.PHASECHK.TRANS64.TRYWAIT P2, [R8+URZ+0x2a850], R7 ;  /* 0x02a85007080075a7 */ /* 0x0004e6000804017f */
[----:B---3--:R-:W-:Y:S05]  /*16440*/  @!P2 NANOSLEEP.SYNCS 0x989680 ;  /* 0x009896800000a95d */ /* 0x008fea0003900000 */
[----:B------:R-:W3:Y:S02]  /*16450*/  @!P2 SYNCS.PHASECHK.TRANS64 P2, [R8+URZ+0x2a850], R7 ;  /* 0x02a850070800a5a7 */ /* 0x000ee4000804007f */
[----:B---3--:R-:W-:Y:S05]  /*16460*/  @!P2 BRA `(.L_x_3730) ;  /* 0xfffffffc00eca947 */ /* 0x008fea000383ffff */
[----:B------:R-:W-:Y:S05]  /*16470*/  BRA `(.L_x_3727) ;  /* 0xffffff5800ec7947 */ /* 0x000fea000383ffff */
.L_x_3744:
[----:B--2---:R-:W-:-:S04]  /*16480*/  IMAD.U32 R3, RZ, RZ, UR9 ;  /* 0x00000009ff037e24 */ /* 0x004fc8000f8e00ff */
[----:B------:R2:W3:Y:S03]  /*16490*/  SYNCS.PHASECHK.TRANS64.TRYWAIT P1, [R3+URZ+0x2a850], R0 ;  /* 0x02a85000030075a7 */ /* 0x0004e6000802017f */
[----:B---3--:R-:W-:Y:S05]  /*164a0*/  @!P1 NANOSLEEP.SYNCS 0x989680 ;  /* 0x009896800000995d */ /* 0x008fea0003900000 */
[----:B------:R-:W3:Y:S02]  /*164b0*/  @!P1 SYNCS.PHASECHK.TRANS64 P1, [R3+URZ+0x2a850], R0 ;  /* 0x02a85000030095a7 */ /* 0x000ee4000802007f */
[----:B---3--:R-:W-:Y:S05]  /*164c0*/  @!P1 BRA `(.L_x_3744) ;  /* 0xfffffffc00ec9947 */ /* 0x008fea000383ffff */
[----:B------:R-:W-:Y:S05]  /*164d0*/  BRA `(.L_x_3743) ;  /* 0xffffff9000107947 */ /* 0x000fea000383ffff */
.L_x_3776:
[----:B------:R-:W-:Y:S02]  /*164e0*/  IMAD.MOV.U32 R13, RZ, RZ, R4 ;  /* 0x000000ffff0d7224 */ /* 0x000fe400078e0004 */
[----:B------:R-:W-:Y:S02]  /*164f0*/  IMAD.MOV.U32 R12, RZ, RZ, RZ ;  /* 0x000000ffff0c7224 */ /* 0x000fe400078e00ff */
[----:B------:R-:W-:Y:S02]  /*16500*/  IMAD.MOV.U32 R11, RZ, RZ, 0x1f ;  /* 0x0000001fff0b7424 */ /* 0x000fe400078e00ff */
[----:B------:R-:W-:-:S07]  /*16510*/  IMAD.MOV.U32 R15, RZ, RZ, -0x1 ;  /* 0xffffffffff0f7424 */ /* 0x000fce00078e00ff */
[----:B------:R-:W-:Y:S05]  /*16520*/  WARPSYNC.COLLECTIVE R15, `(.L_x_3840) ;  /* 0x000000000f087348 */ /* 0x000fea0003c00000 */
[----:B------:R1:W2:Y:S02]  /*16530*/  SHFL.IDX P6, R14, R13, R12, R11 ;  /* 0x0000000c0d0e7389 */ /* 0x0002a400000c000b */
[----:B-12---:R-:W-:Y:S01]  /*16540*/  ENDCOLLECTIVE ;  /* 0x000000000000791b */ /* 0x006fe20003800000 */
.L_x_3840:
[----:B------:R-:W-:Y:S05]  /*16550*/  BRA `(.L_x_3841) ;  /* 0xffffffcc00e07947 */ /* 0x000fea000383ffff */
.L_x_3778:
[----:B------:R-:W-:Y:S01]  /*16560*/  BSSY B0, `(.L_x_3842) ;  /* 0x0000006000007945 */ /* 0x000fe20003800000 */
[----:B------:R-:W-:-:S07]  /*16570*/  IMAD.MOV.U32 R15, RZ, RZ, -0x1 ;  /* 0xffffffffff0f7424 */ /* 0x000fce00078e00ff */
[----:B------:R-:W-:Y:S05]  /*16580*/  WARPSYNC.COLLECTIVE R15, `(.L_x_3843) ;  /* 0x000000000f0c7348 */ /* 0x000fea0003c00000 */
[----:B------:R-:W-:Y:S02]  /*16590*/  ELECT P6, UR62, PT ;  /* 0x00000000003e782f */ /* 0x000fe400038c0000 */
[----:B------:R-:W-:Y:S01]  /*165a0*/  MOV R14, UR62 ;  /* 0x0000003e000e7c02 */ /* 0x000fe20008000f00 */
[----:B------:R-:W-:Y:S10]  /*165b0*/  ENDCOLLECTIVE ;  /* 0x000000000000791b */ /* 0x000ff40003800000 */
.L_x_3843:
[----:B------:R-:W-:Y:S05]  /*165c0*/  BSYNC B0 ;  /* 0x0000000000007941 */ /* 0x000fea0003800000 */
.L_x_3842:
[----:B------:R-:W-:Y:S05]  /*165d0*/  BRA `(.L_x_3844) ;  /* 0xffffffcc00e07947 */ /* 0x000fea000383ffff */
.L_x_3781:
[----:B-1----:R1:W2:Y:S02]  /*165e0*/  SYNCS.PHASECHK.TRANS64.TRYWAIT P3, [R4+URZ+0x2a880], R3 ;  /* 0x02a88003040075a7 */ /* 0x0022a4000806017f */
[----:B--2---:R-:W-:Y:S05]  /*165f0*/  @!P3 NANOSLEEP.SYNCS 0x989680 ;  /* 0x009896800000b95d */ /* 0x004fea0003900000 */
[----:B------:R-:W2:Y:S02]  /*16600*/  @!P3 SYNCS.PHASECHK.TRANS64 P3, [R4+URZ+0x2a880], R3 ;  /* 0x02a880030400b5a7 */ /* 0x000ea4000806007f */
[----:B--2---:R-:W-:Y:S05]  /*16610*/  @!P3 BRA `(.L_x_3781) ;  /* 0xfffffffc00f0b947 */ /* 0x004fea000383ffff */
[----:B------:R-:W-:Y:S05]  /*16620*/  BRA `(.L_x_3845) ;  /* 0xffffffd000347947 */ /* 0x000fea000383ffff */
.L_x_3783:
[----:B--2---:R2:W3:Y:S02]  /*16630*/  SYNCS.PHASECHK.TRANS64.TRYWAIT P3, [R4+URZ+0x2a840], R3 ;  /* 0x02a84003040075a7 */ /* 0x0044e4000806017f */
[----:B---3--:R-:W-:Y:S05]  /*16640*/  @!P3 NANOSLEEP.SYNCS 0x989680 ;  /* 0x009896800000b95d */ /* 0x008fea0003900000 */
[----:B------:R-:W3:Y:S02]  /*16650*/  @!P3 SYNCS.PHASECHK.TRANS64 P3, [R4+URZ+0x2a840], R3 ;  /* 0x02a840030400b5a7 */ /* 0x000ee4000806007f */
[----:B---3--:R-:W-:Y:S05]  /*16660*/  @!P3 BRA `(.L_x_3783) ;  /* 0xfffffffc00f0b947 */ /* 0x008fea000383ffff */
[----:B------:R-:W-:Y:S05]  /*16670*/  BRA `(.L_x_3846) ;  /* 0xffffffd000b07947 */ /* 0x000fea000383ffff */
.L_x_3786:
[----:B-1----:R-:W-:-:S04]  /*16680*/  IMAD.U32 R3, RZ, RZ, UR40 ;  /* 0x00000028ff037e24 */ /* 0x002fc8000f8e00ff */
[----:B------:R1:W2:Y:S03]  /*16690*/  SYNCS.PHASECHK.TRANS64.TRYWAIT P0, [R3+URZ+0x2a820], R2 ;  /* 0x02a82002030075a7 */ /* 0x0002a6000800017f */
[----:B--2---:R-:W-:Y:S05]  /*166a0*/  @!P0 NANOSLEEP.SYNCS 0x989680 ;  /* 0x009896800000895d */ /* 0x004fea0003900000 */
[----:B------:R-:W2:Y:S02]  /*166b0*/  @!P0 SYNCS.PHASECHK.TRANS64 P0, [R3+URZ+0x2a820], R2 ;  /* 0x02a82002030085a7 */ /* 0x000ea4000800007f */
[----:B--2---:R-:W-:Y:S05]  /*166c0*/  @!P0 BRA `(.L_x_3786) ;  /* 0xfffffffc00ec8947 */ /* 0x004fea000383ffff */
[----:B------:R-:W-:Y:S05]  /*166d0*/  BRA `(.L_x_3847) ;  /* 0xffffffd400bc7947 */ /* 0x000fea000383ffff */
.L_x_3792:
[----:B-1----:R1:W2:Y:S02]  /*166e0*/  SYNCS.PHASECHK.TRANS64.TRYWAIT P0, [R6+URZ+0x2a880], R5 ;  /* 0x02a88005060075a7 */ /* 0x0022a4000800017f */
[----:B--2---:R-:W-:Y:S05]  /*166f0*/  @!P0 NANOSLEEP.SYNCS 0x989680 ;  /* 0x009896800000895d */ /* 0x004fea0003900000 */
[----:B------:R-:W2:Y:S02]  /*16700*/  @!P0 SYNCS.PHASECHK.TRANS64 P0, [R6+URZ+0x2a880], R5 ;  /* 0x02a88005060085a7 */ /* 0x000ea4000800007f */
[----:B--2---:R-:W-:Y:S05]  /*16710*/  @!P0 BRA `(.L_x_3792) ;  /* 0xfffffffc00f08947 */ /* 0x004fea000383ffff */
[----:B------:R-:W-:Y:S05]  /*16720*/  BRA `(.L_x_3848) ;  /* 0xffffffd800547947 */ /* 0x000fea000383ffff */
.L_x_3799:
[----:B--2---:R2:W3:Y:S02]  /*16730*/  SYNCS.PHASECHK.TRANS64.TRYWAIT P0, [R6+URZ+0x2a840], R5 ;  /* 0x02a84005060075a7 */ /* 0x0044e4000800017f */
[----:B---3--:R-:W-:Y:S05]  /*16740*/  @!P0 NANOSLEEP.SYNCS 0x989680 ;  /* 0x009896800000895d */ /* 0x008fea0003900000 */
[----:B------:R-:W3:Y:S02]  /*16750*/  @!P0 SYNCS.PHASECHK.TRANS64 P0, [R6+URZ+0x2a840], R5 ;  /* 0x02a84005060085a7 */ /* 0x000ee4000800007f */
[----:B---3--:R-:W-:Y:S05]  /*16760*/  @!P0 BRA `(.L_x_3799) ;  /* 0xfffffffc00f08947 */ /* 0x008fea000383ffff */
[----:B------:R-:W-:Y:S05]  /*16770*/  BRA `(.L_x_3849) ;  /* 0xffffffdc00507947 */ /* 0x000fea000383ffff */
.L_x_3807:
[----:B-1----:R1:W2:Y:S02]  /*16780*/  SYNCS.PHASECHK.TRANS64.TRYWAIT P3, [R13+URZ+0x2a870], R4 ;  /* 0x02a870040d0075a7 */ /* 0x0022a4000806017f */
[----:B--2---:R-:W-:Y:S05]  /*16790*/  @!P3 NANOSLEEP.SYNCS 0x989680 ;  /* 0x009896800000b95d */ /* 0x004fea0003900000 */
[----:B------:R-:W2:Y:S02]  /*167a0*/  @!P3 SYNCS.PHASECHK.TRANS64 P3, [R13+URZ+0x2a870], R4 ;  /* 0x02a870040d00b5a7 */ /* 0x000ea4000806007f */
[----:B--2---:R-:W-:Y:S05]  /*167b0*/  @!P3 BRA `(.L_x_3807) ;  /* 0xfffffffc00f0b947 */ /* 0x004fea000383ffff */
[----:B------:R-:W-:Y:S05]  /*167c0*/  BRA `(.L_x_3850) ;  /* 0xffffffe000647947 */ /* 0x000fea000383ffff */
.L_x_3809:
[----:B-1----:R1:W2:Y:S02]  /*167d0*/  SYNCS.PHASECHK.TRANS64.TRYWAIT P3, [R13+URZ+0x2a860], R4 ;  /* 0x02a860040d0075a7 */ /* 0x0022a4000806017f */
[----:B--2---:R-:W-:Y:S05]  /*167e0*/  @!P3 NANOSLEEP.SYNCS 0x989680 ;  /* 0x009896800000b95d */ /* 0x004fea0003900000 */
[----:B------:R-:W2:Y:S02]  /*167f0*/  @!P3 SYNCS.PHASECHK.TRANS64 P3, [R13+URZ+0x2a860], R4 ;  /* 0x02a860040d00b5a7 */ /* 0x000ea4000806007f */
[----:B--2---:R-:W-:Y:S05]  /*16800*/  @!P3 BRA `(.L_x_3809) ;  /* 0xfffffffc00f0b947 */ /* 0x004fea000383ffff */
[----:B------:R-:W-:Y:S05]  /*16810*/  BRA `(.L_x_3851) ;  /* 0xffffffe0006c7947 */ /* 0x000fea000383ffff */
.L_x_3816:
[----:B--2---:R2:W3:Y:S02]  /*16820*/  SYNCS.PHASECHK.TRANS64.TRYWAIT P0, [R2+URZ+0x2a870], R0 ;  /* 0x02a87000020075a7 */ /* 0x0044e4000800017f */
[----:B---3--:R-:W-:Y:S05]  /*16830*/  @!P0 NANOSLEEP.SYNCS 0x989680 ;  /* 0x009896800000895d */ /* 0x008fea0003900000 */
[----:B------:R-:W3:Y:S02]  /*16840*/  @!P0 SYNCS.PHASECHK.TRANS64 P0, [R2+URZ+0x2a870], R0 ;  /* 0x02a87000020085a7 */ /* 0x000ee4000800007f */
[----:B---3--:R-:W-:Y:S05]  /*16850*/  @!P0 BRA `(.L_x_3816) ;  /* 0xfffffffc00f08947 */ /* 0x008fea000383ffff */
[----:B------:R-:W-:Y:S05]  /*16860*/  BRA `(.L_x_3852) ;  /* 0xffffffe800c07947 */ /* 0x000fea000383ffff */
.L_x_3818:
[----:B--2---:R2:W3:Y:S02]  /*16870*/  SYNCS.PHASECHK.TRANS64.TRYWAIT P0, [R2+URZ+0x2a860], R0 ;  /* 0x02a86000020075a7 */ /* 0x0044e4000800017f */
[----:B---3--:R-:W-:Y:S05]  /*16880*/  @!P0 NANOSLEEP.SYNCS 0x989680 ;  /* 0x009896800000895d */ /* 0x008fea0003900000 */
[----:B------:R-:W3:Y:S02]  /*16890*/  @!P0 SYNCS.PHASECHK.TRANS64 P0, [R2+URZ+0x2a860], R0 ;  /* 0x02a86000020085a7 */ /* 0x000ee4000800007f */
[----:B---3--:R-:W-:Y:S05]  /*168a0*/  @!P0 BRA `(.L_x_3818) ;  /* 0xfffffffc00f08947 */ /* 0x008fea000383ffff */
[----:B------:R-:W-:Y:S05]  /*168b0*/  BRA `(.L_x_3853) ;  /* 0xffffffe800c47947 */ /* 0x000fea000383ffff */
.L_x_3824:
[----:B-1----:R1:W2:Y:S02]  /*168c0*/  SYNCS.PHASECHK.TRANS64.TRYWAIT P0, [R3+URZ+0x2a820], R0 ;  /* 0x02a82000030075a7 */ /* 0x0022a4000800017f */
[----:B--2---:R-:W-:Y:S05]  /*168d0*/  @!P0 NANOSLEEP.SYNCS 0x989680 ;  /* 0x009896800000895d */ /* 0x004fea0003900000 */
[----:B------:R-:W2:Y:S02]  /*168e0*/  @!P0 SYNCS.PHASECHK.TRANS64 P0, [R3+URZ+0x2a820], R0 ;  /* 0x02a82000030085a7 */ /* 0x000ea4000800007f */
[----:B--2---:R-:W-:Y:S05]  /*168f0*/  @!P0 BRA `(.L_x_3824) ;  /* 0xfffffffc00f08947 */ /* 0x004fea000383ffff */
[----:B------:R-:W-:Y:S05]  /*16900*/  BRA `(.L_x_3854) ;  /* 0xfffffff4004c7947 */ /* 0x000fea000383ffff */
.L_x_3825:
        /* <DEDUP_REMOVED lines=11> */
.L_x_3856:
[----:B------:R-:W-:Y:S05]  /*169c0*/  BSYNC B0 ;  /* 0x0000000000007941 */ /* 0x000fea0003800000 */
.L_x_3855:
[----:B------:R-:W-:Y:S05]  /*169d0*/  BRA `(.L_x_3857) ;  /* 0xfffffff400347947 */ /* 0x000fea000383ffff */
.L_x_3828:
[----:B------:R-:W-:Y:S01]  /*169e0*/  BSSY B1, `(.L_x_3858) ;  /* 0x0000006000017945 */ /* 0x000fe20003800000 */
[----:B------:R-:W-:-:S07]  /*169f0*/  IMAD.MOV.U32 R15, RZ, RZ, -0x1 ;  /* 0xffffffffff0f7424 */ /* 0x000fce00078e00ff */
[----:B-1----:R-:W-:Y:S05]  /*16a00*/  WARPSYNC.COLLECTIVE R15, `(.L_x_3859) ;  /* 0x000000000f0c7348 */ /* 0x002fea0003c00000 */
[----:B------:R-:W-:Y:S02]  /*16a10*/  ELECT P6, UR62, PT ;  /* 0x00000000003e782f */ /* 0x000fe400038c0000 */
[----:B------:R-:W-:Y:S01]  /*16a20*/  MOV R14, UR62 ;  /* 0x0000003e000e7c02 */ /* 0x000fe20008000f00 */
[----:B-1----:R-:W-:Y:S10]  /*16a30*/  ENDCOLLECTIVE ;  /* 0x000000000000791b */ /* 0x002ff40003800000 */
.L_x_3859:
[----:B------:R-:W-:Y:S05]  /*16a40*/  BSYNC B1 ;  /* 0x0000000000017941 */ /* 0x000fea0003800000 */
.L_x_3858:
[----:B------:R-:W-:Y:S05]  /*16a50*/  BRA `(.L_x_3860) ;  /* 0xfffffff4002c7947 */ /* 0x000fea000383ffff */
.L_x_3830:
[----:B-1----:R1:W2:Y:S02]  /*16a60*/  SYNCS.PHASECHK.TRANS64.TRYWAIT P1, [R7+URZ], R4 ;  /* 0x00000004070075a7 */ /* 0x0022a4000802017f */
[----:B--2---:R-:W-:Y:S05]  /*16a70*/  @!P1 NANOSLEEP.SYNCS 0x989680 ;  /* 0x009896800000995d */ /* 0x004fea0003900000 */
[----:B------:R-:W2:Y:S02]  /*16a80*/  @!P1 SYNCS.PHASECHK.TRANS64 P1, [R7+URZ], R4 ;  /* 0x00000004070095a7 */ /* 0x000ea4000802007f */
[----:B--2---:R-:W-:Y:S05]  /*16a90*/  @!P1 BRA `(.L_x_3830) ;  /* 0xfffffffc00f09947 */ /* 0x004fea000383ffff */
[----:B------:R-:W-:Y:S05]  /*16aa0*/  BRA `(.L_x_3861) ;  /* 0xfffffff400607947 */ /* 0x000fea000383ffff */
.L_x_3831:
[----:B--2---:R2:W3:Y:S02]  /*16ab0*/  SYNCS.PHASECHK.TRANS64.TRYWAIT P1, [R5+URZ], R0 ;  /* 0x00000000050075a7 */ /* 0x0044e4000802017f */
[----:B---3--:R-:W-:Y:S05]  /*16ac0*/  @!P1 NANOSLEEP.SYNCS 0x989680 ;  /* 0x009896800000995d */ /* 0x008fea0003900000 */
[----:B------:R-:W3:Y:S02]  /*16ad0*/  @!P1 SYNCS.PHASECHK.TRANS64 P1, [R5+URZ], R0 ;  /* 0x00000000050095a7 */ /* 0x000ee4000802007f */
[----:B---3--:R-:W-:Y:S05]  /*16ae0*/  @!P1 BRA `(.L_x_3831) ;  /* 0xfffffffc00f09947 */ /* 0x008fea000383ffff */
[----:B------:R-:W-:Y:S05]  /*16af0*/  BRA `(.L_x_3862) ;  /* 0xfffffff400547947 */ /* 0x000fea000383ffff */
.L_x_3833:
[----:B--2---:R2:W3:Y:S02]  /*16b00*/  SYNCS.PHASECHK.TRANS64.TRYWAIT P1, [R5+URZ+0x2a860], R4 ;  /* 0x02a86004050075a7 */ /* 0x0044e4000802017f */
[----:B---3--:R-:W-:Y:S05]  /*16b10*/  @!P1 NANOSLEEP.SYNCS 0x989680 ;  /* 0x009896800000995d */ /* 0x008fea0003900000 */
[----:B------:R-:W3:Y:S02]  /*16b20*/  @!P1 SYNCS.PHASECHK.TRANS64 P1, [R5+URZ+0x2a860], R4 ;  /* 0x02a86004050095a7 */ /* 0x000ee4000802007f */
[----:B---3--:R-:W-:Y:S05]  /*16b30*/  @!P1 BRA `(.L_x_3833) ;  /* 0xfffffffc00f09947 */ /* 0x008fea000383ffff */
[----:B------:R-:W-:Y:S05]  /*16b40*/  BRA `(.L_x_3863) ;  /* 0xfffffff400547947 */ /* 0x000fea000383ffff */
.L_x_3835:
[----:B---3--:R3:W4:Y:S02]  /*16b50*/  SYNCS.PHASECHK.TRANS64.TRYWAIT P1, [R3+URZ+0x2a860], R0 ;  /* 0x02a86000030075a7 */ /* 0x008724000802017f */
[----:B----4-:R-:W-:Y:S05]  /*16b60*/  @!P1 NANOSLEEP.SYNCS 0x989680 ;  /* 0x009896800000995d */ /* 0x010fea0003900000 */
[----:B------:R-:W4:Y:S02]  /*16b70*/  @!P1 SYNCS.PHASECHK.TRANS64 P1, [R3+URZ+0x2a860], R0 ;  /* 0x02a86000030095a7 */ /* 0x000f24000802007f */
[----:B----4-:R-:W-:Y:S05]  /*16b80*/  @!P1 BRA `(.L_x_3835) ;  /* 0xfffffffc00f09947 */ /* 0x010fea000383ffff */
[----:B------:R-:W-:Y:S05]  /*16b90*/  BRA `(.L_x_3864) ;  /* 0xfffffff400547947 */ /* 0x000fea000383ffff */
.L_x_3837:
[----:B----4-:R4:W1:Y:S02]  /*16ba0*/  SYNCS.PHASECHK.TRANS64.TRYWAIT P0, [R5+URZ+0x2a880], R4 ;  /* 0x02a88004050075a7 */ /* 0x010864000800017f */
[----:B-1----:R-:W-:Y:S05]  /*16bb0*/  @!P0 NANOSLEEP.SYNCS 0x989680 ;  /* 0x009896800000895d */ /* 0x002fea0003900000 */
[----:B------:R-:W1:Y:S02]  /*16bc0*/  @!P0 SYNCS.PHASECHK.TRANS64 P0, [R5+URZ+0x2a880], R4 ;  /* 0x02a88004050085a7 */ /* 0x000e64000800007f */
[----:B-1----:R-:W-:Y:S05]  /*16bd0*/  @!P0 BRA `(.L_x_3837) ;  /* 0xfffffffc00f08947 */ /* 0x002fea000383ffff */
[----:B------:R-:W-:Y:S05]  /*16be0*/  BRA `(.L_x_3838) ;  /* 0xfffffff400507947 */ /* 0x000fea000383ffff */
.L_x_3865:
        /* <DEDUP_REMOVED lines=9> */
.L_x_12347:


//--------------------- .text._ZN7cutlass13device_kernelIN5flash11enable_sm90INS1_16FlashAttnFwdSm90INS1_25CollectiveMainloopFwdSm90ILi2EN4cute5tupleIJNS5_1CILi1EEES8_S8_EEENS6_IJNS7_ILi128EEESA_NS7_ILi192EEEEEELi192ENS_12float_e4m3_tEfNS_4arch4Sm90ELb0ELb1ELb1ELb1ELb0ELb0ELb0ELb1ELb1ELb0ELb0ELb0EEENS1_21CollectiveEpilogueFwdINS6_IJSA_SB_SA_EEES9_NS_10bfloat16_tESF_Li256ELb1ELb0ELb0ELb1EEENS1_36VarlenDynamicPersistentTileSchedulerILi128ELi128ELi256ELi128ELb0ELb0ELb1ELb1ELb0ELb1EEEEEEEEEvNT_6ParamsE --------------------------
	.section	.text._ZN7cutlass13device_kernelIN5flash11enable_sm90INS1_16FlashAttnFwdSm90INS1_25CollectiveMainloopFwdSm90ILi2EN4cute5tupleIJNS5_1CILi1EEES8_S8_EEENS6_IJNS7_ILi128EEESA_NS7_ILi192EEEEEELi192ENS_12float_e4m3_tEfNS_4arch4Sm90ELb0ELb1ELb1ELb1ELb0ELb0ELb0ELb1ELb1ELb0ELb0ELb0EEENS1_21CollectiveEpilogueFwdINS6_IJSA_SB_SA_EEES9_NS_10bfloat16_tESF_Li256ELb1ELb0ELb0ELb1EEENS1_36VarlenDynamicPersistentTileSchedulerILi128ELi128ELi256ELi128ELb0ELb0ELb1ELb1ELb0ELb1EEEEEEEEEvNT_6ParamsE,"ax",@progbits
	.align	128
.text._ZN7cutlass13device_kernelIN5flash11enable_sm90INS1_16FlashAttnFwdSm90INS1_25CollectiveMainloopFwdSm90ILi2EN4cute5tupleIJNS5_1CILi1EEES8_S8_EEENS6_IJNS7_ILi128EEESA_NS7_ILi192EEEEEELi192ENS_12float_e4m3_tEfNS_4arch4Sm90ELb0ELb1ELb1ELb1ELb0ELb0ELb0ELb1ELb1ELb0ELb0ELb0EEENS1_21CollectiveEpilogueFwdINS6_IJSA_SB_SA_EEES9_NS_10bfloat16_tESF_Li256ELb1ELb0ELb0ELb1EEENS1_36VarlenDynamicPersistentTileSchedulerILi128ELi128ELi256ELi128ELb0ELb0ELb1ELb1ELb0ELb1EEEEEEEEEvNT_6ParamsE:
        .type           _ZN7cutlass13device_kernelIN5flash11enable_sm90INS1_16FlashAttnFwdSm90INS1_25CollectiveMainloopFwdSm90ILi2EN4cute5tupleIJNS5_1CILi1EEES8_S8_EEENS6_IJNS7_ILi128EEESA_NS7_ILi192EEEEEELi192ENS_12float_e4m3_tEfNS_4arch4Sm90ELb0ELb1ELb1ELb1ELb0ELb0ELb0ELb1ELb1ELb0ELb0ELb0EEENS1_21CollectiveEpilogueFwdINS6_IJSA_SB_SA_EEES9_NS_10bfloat16_tESF_Li256ELb1ELb0ELb0ELb1EEENS1_36VarlenDynamicPersistentTileSchedulerILi128ELi128ELi256ELi128ELb0ELb0ELb1ELb1ELb0ELb1EEEEEEEEEvNT_6ParamsE,@function
        .size           _ZN7cutlass13device_kernelIN5flash11enable_sm90INS1_16FlashAttnFwdSm90INS1_25CollectiveMainloopFwdSm90ILi2EN4cute5tupleIJNS5_1CILi1EEES8_S8_EEENS6_IJNS7_ILi128EEESA_NS7_ILi192EEEEEELi192ENS_12float_e4m3_tEfNS_4arch4Sm90ELb0ELb1ELb1ELb1ELb0ELb0ELb0ELb1ELb1ELb0ELb0ELb0EEENS1_21CollectiveEpilogueFwdINS6_IJSA_SB_SA_EEES9_NS_10bfloat16_tESF_Li256ELb1ELb0ELb0ELb1EEENS1_36VarlenDynamicPersistentTileSchedulerILi128ELi128ELi256ELi128ELb0ELb0ELb1ELb1ELb0ELb1EEEEEEEEEvNT_6ParamsE,(.L_x_12348 - _ZN7cutlass13device_kernelIN5flash11enable_sm90INS1_16FlashAttnFwdSm90INS1_25CollectiveMainloopFwdSm90ILi2EN4cute5tupleIJNS5_1CILi1EEES8_S8_EEENS6_IJNS7_ILi128EEESA_NS7_ILi192EEEEEELi192ENS_12float_e4m3_tEfNS_4arch4Sm90ELb0ELb1ELb1ELb1ELb0ELb0ELb0ELb1ELb1ELb0ELb0ELb0EEENS1_21CollectiveEpilogueFwdINS6_IJSA_SB_SA_EEES9_NS_10bfloat16_tESF_Li256ELb1ELb0ELb0ELb1EEENS1_36VarlenDynamicPersistentTileSchedulerILi128ELi128ELi256ELi128ELb0ELb0ELb1ELb1ELb0ELb1EEEEEEEEEvNT_6ParamsE)
        .other          _ZN7cutlass13device_kernelIN5flash11enable_sm90INS1_16FlashAttnFwdSm90INS1_25CollectiveMainloopFwdSm90ILi2EN4cute5tupleIJNS5_1CILi1EEES8_S8_EEENS6_IJNS7_ILi128EEESA_NS7_ILi192EEEEEELi192ENS_12float_e4m3_tEfNS_4arch4Sm90ELb0ELb1ELb1ELb1ELb0ELb0ELb0ELb1ELb1ELb0ELb0ELb0EEENS1_21CollectiveEpilogueFwdINS6_IJSA_SB_SA_EEES9_NS_10bfloat16_tESF_Li256ELb1ELb0ELb0ELb1EEENS1_36VarlenDynamicPersistentTileSchedulerILi128ELi128ELi256ELi128ELb0ELb0ELb1ELb1ELb0ELb1EEEEEEEEEvNT_6ParamsE,@"STO_CUDA_ENTRY STV_DEFAULT"
_ZN7cutlass13device_kernelIN5flash11enable_sm90INS1_16FlashAttnFwdSm90INS1_25CollectiveMainloopFwdSm90ILi2EN4cute5tupleIJNS5_1CILi1EEES8_S8_EEENS6_IJNS7_ILi128EEESA_NS7_ILi192EEEEEELi192ENS_12float_e4m3_tEfNS_4arch4Sm90ELb0ELb1ELb1ELb1ELb0ELb0ELb0ELb1ELb1ELb0ELb0ELb0EEENS1_21CollectiveEpilogueFwdINS6_IJSA_SB_SA_EEES9_NS_10bfloat16_tESF_Li256ELb1ELb0ELb0ELb1EEENS1_36VarlenDynamicPersistentTileSchedulerILi128ELi128ELi256ELi128ELb0ELb0ELb1ELb1ELb0ELb1EEEEEEEEEvNT_6ParamsE:
        /* <DEDUP_REMOVED lines=21> */
.L_x_3867:
[----:B------:R-:W-:Y:S05]  /*0150*/  BSYNC B0 ;  /* 0x0000000000007941 */ /* 0x000fea0003800000 */
.L_x_3866:
        /* <DEDUP_REMOVED lines=41> */
.L_x_3868:
        /* <DEDUP_REMOVED lines=22> */
.L_x_3869:
        /* <DEDUP_REMOVED lines=18> */
.L_x_3870:
        /* <DEDUP_REMOVED lines=22> */
.L_x_3871:
        /* <DEDUP_REMOVED lines=22> */
.L_x_3872:
[----:B------:R-:W-:Y:S01]  /*0930*/  PLOP3.LUT P0, PT, PT, PT, UP0, 0x80, 0x0 ;  /* 0x000000000000781c */ /* 0x000fe20003f0f008 */
[----:B------:R-:W-:Y:S01]  /*0940*/  UMOV UR40, 0x1 ;  /* 0x0000000100287882 */ /* 0x000fe20000000000 */
[----:B------:R-:W-:Y:S01]  /*0950*/  NOP ;  /* 0x0000000000007918 */ /* 0x000fe20000000000 */
[----:B------:R-:W-:Y:S01]  /*0960*/  USEL UR40, UR40, 0x2, !UP0 ;  /* 0x0000000228287887 */ /* 0x000fe2000c000000 */
[----:B------:R-:W-:Y:S01]  /*0970*/  ULDC.64 UR48, c[0x0][0x208] ;  /* 0x0000820000307ab9 */ /* 0x000fe20000000a00 */
[----:B012-4-:R-:W-:Y:S08]  /*0980*/  BAR.SYNC.DEFER_BLOCKING 0x0 ;  /* 0x0000000000007b1d */ /* 0x017ff00000010000 */
[----:B------:R-:W-:Y:S05]  /*0990*/  @!P0 BRA `(.L_x_3873) ;  /* 0x0000012400a48947 */ /* 0x000fea0003800000 */
.L_x_3874:
        /* <DEDUP_REMOVED lines=63> */
.L_x_3978:
[----:B------:R-:W-:Y:S01]  /*0d90*/  ULDC.64 UR4, c[0x0][0xa28] ;  /* 0x00028a0000047ab9 */ /* 0x000fe20000000a00 */
[----:B0-----:R-:W0:Y:S01]  /*0da0*/  LDC R18, c[0x0][0x288] ;  /* 0x0000a200ff127b82 */ /* 0x001e220000000800 */
[----:B------:R-:W-:Y:S01]  /*0db0*/  UISETP.NE.U32.AND UP0, UPT, UR4, URZ, UPT ;  /* 0x0000003f0400728c */ /* 0x000fe2000bf05070 */
[----:B----45:R-:W-:-:S03]  /*0dc0*/  IMAD.MOV.U32 R6, RZ, RZ, RZ ;  /* 0x000000ffff067224 */ /* 0x030fc600078e00ff */
[----:B------:R-:W-:-:S03]  /*0dd0*/  UISETP.NE.AND.EX UP0, UPT, UR5, URZ, UPT, UP0 ;  /* 0x0000003f0500728c */ /* 0x000fc6000bf05300 */
[----:B------:R-:W-:Y:S01]  /*0de0*/  ULDC.64 UR4, c[0x0][0xa18] ;  /* 0x0002860000047ab9 */ /* 0x000fe20000000a00 */
[----:B-12---:R-:W1:Y:S01]  /*0df0*/  LDC.64 R8, c[0x0][0x3f8] ;  /* 0x0000fe00ff087b82 */ /* 0x006e620000000a00 */
[----:B------:R-:W-:Y:S01]  /*0e00*/  UISETP.NE.U32.AND UP1, UPT, UR4, URZ, UPT ;  /* 0x0000003f0400728c */ /* 0x000fe2000bf25070 */
[----:B------:R-:W-:-:S03]  /*0e10*/  PLOP3.LUT P0, PT, PT, PT, UP0, 0x80, 0x0 ;  /* 0x000000000000781c */ /* 0x000fc60003f0f008 */
[----:B------:R-:W-:-:S03]  /*0e20*/  UISETP.NE.AND.EX UP1, UPT, UR5, URZ, UPT, UP1 ;  /* 0x0000003f0500728c */ /* 0x000fc6000bf25310 */
[----:B------:R-:W-:Y:S01]  /*0e30*/  @UP0 ULDC.64 UR4, c[0x0][0xa28] ;  /* 0x00028a0000040ab9 */ /* 0x000fe20000000a00 */
[----:B------:R-:W2:Y:S01]  /*0e40*/  LDC R0, c[0x0][0x404] ;  /* 0x00010100ff007b82 */ /* 0x000ea20000000800 */
[----:B------:R-:W-:Y:S01]  /*0e50*/  @UP0 UIMAD.WIDE UR4, UR47, 0x4, UR4 ;  /* 0x000000042f0408a5 */ /* 0x000fe2000f8e0204 */
[----:B------:R-:W-:-:S05]  /*0e60*/  PLOP3.LUT P2, PT, PT, PT, UP1, 0x80, 0x0 ;  /* 0x000000000000781c */ /* 0x000fca0003f4f018 */
[----:B------:R-:W-:Y:S01]  /*0e70*/  @UP1 ULDC.64 UR6, c[0x0][0xa18] ;  /* 0x0002860000061ab9 */ /* 0x000fe20000000a00 */
[----:B------:R-:W-:Y:S01]  /*0e80*/  IMAD.U32 R2, RZ, RZ, UR4 ;  /* 0x00000004ff027e24 */ /* 0x000fe2000f8e00ff */
[----:B---3--:R-:W3:Y:S01]  /*0e90*/  LDC R17, c[0x0][0x2e0] ;  /* 0x0000b800ff117b82 */ /* 0x008ee20000000800 */
[----:B------:R-:W-:Y:S01]  /*0ea0*/  IMAD.U32 R3, RZ, RZ, UR5 ;  /* 0x00000005ff037e24 */ /* 0x000fe2000f8e00ff */
[----:B------:R-:W-:-:S04]  /*0eb0*/  @UP1 UIMAD.WIDE UR4, UR47, 0x4, UR6 ;  /* 0x000000042f0418a5 */ /* 0x000fc8000f8e0206 */
[----:B------:R4:W5:Y:S02]  /*0ec0*/  @P0 LDG.E R6, desc[UR48][R2.64] ;  /* 0x0000003002060981 */ /* 0x000964000c1e1900 */
        /* <DEDUP_REMOVED lines=21> */
.L_x_3875:
        /* <DEDUP_REMOVED lines=11> */
.L_x_3876:
        /* <DEDUP_REMOVED lines=11> */
.L_x_3877:
        /* <DEDUP_REMOVED lines=14> */
[----:B0-----:R-:W-:-:S12]  /*1260*/  VIADD R2, R200, 0xffffffff ;  /* 0xffffffffc8027836 */ /* 0x001fd80000000000 */
        /* <DEDUP_REMOVED lines=8> */
.L_x_3879:
[----:B------:R-:W-:-:S13]  /*12f0*/  ISETP.NE.AND P0, PT, R9, 0x1, PT ;  /* 0x000000010900780c */ /* 0x000fda0003f05270 */
[----:B------:R-:W0:Y:S02]  /*1300*/  @P0 LDC.64 R4, c[0x0][0x9e8] ;  /* 0x00027a00ff040b82 */ /* 0x000e240000000a00 */
[----:B0-----:R-:W-:-:S05]  /*1310*/  @P0 IMAD.HI.U32 R4, R2, R4, RZ ;  /* 0x0000000402040227 */ /* 0x001fca00078e00ff */
[----:B------:R-:W-:-:S07]  /*1320*/  @P0 SHF.R.U32.HI R2, RZ, R5, R4 ;  /* 0x00000005ff020219 */ /* 0x000fce0000011604 */
.L_x_3880:
[----:B------:R-:W-:-:S05]  /*1330*/  IMAD R3, R2, R9, R9 ;  /* 0x0000000902037224 */ /* 0x000fca00078e0209 */
[----:B------:R-:W-:-:S07]  /*1340*/  VIMNMX R0, R0, R3, PT ;  /* 0x0000000300007248 */ /* 0x000fce0003fe0100 */
.L_x_3878:
        /* <DEDUP_REMOVED lines=24> */
.L_x_3882:
[----:B------:R-:W-:Y:S01]  /*14d0*/  ISETP.NE.AND P0, PT, R9, 0x1, PT ;  /* 0x000000010900780c */ /* 0x000fe20003f05270 */
[----:B------:R-:W-:-:S12]  /*14e0*/  IMAD.MOV.U32 R0, RZ, RZ, R89 ;  /* 0x000000ffff007224 */ /* 0x000fd800078e0059 */
[----:B------:R-:W0:Y:S02]  /*14f0*/  @P0 LDC.64 R2, c[0x0][0x9e8] ;  /* 0x00027a00ff020b82 */ /* 0x000e240000000a00 */
[----:B0-----:R-:W-:-:S05]  /*1500*/  @P0 IMAD.HI.U32 R2, R89, R2, RZ ;  /* 0x0000000259020227 */ /* 0x001fca00078e00ff */
[----:B------:R-:W-:-:S07]  /*1510*/  @P0 SHF.R.U32.HI R0, RZ, R3, R2 ;  /* 0x00000003ff000219 */ /* 0x000fce0000011602 */
.L_x_3883:
[----:B------:R-:W-:-:S05]  /*1520*/  IMAD R0, R0, R9, RZ ;  /* 0x0000000900007224 */ /* 0x000fca00078e02ff */
[----:B------:R-:W-:-:S13]  /*1530*/  R2UR UR5, R0 ;  /* 0x00000000000572ca */ /* 0x000fda00000e0000 */
[----:B------:R-:W-:-:S04]  /*1540*/  UISETP.LT.AND UP0, UPT, UR4, UR5, UPT ;  /* 0x000000050400728c */ /* 0x000fc8000bf01270 */
[----:B------:R-:W-:-:S12]  /*1550*/  USEL UR4, UR4, UR5, !UP0 ;  /* 0x0000000504047287 */ /* 0x000fd8000c000000 */
.L_x_3881:
        /* <DEDUP_REMOVED lines=20> */
[----:B------:R-:W-:Y:S01]  /*16a0*/  CS2R R24, SRZ ;  /* 0x0000000000187805 */ /* 0x000fe2000001ff00 */
[----:B------:R-:W-:Y:S01]  /*16b0*/  IMAD.MOV.U32 R91, RZ, RZ, RZ ;  /* 0x000000ffff5b7224 */ /* 0x000fe200078e00ff */
[----:B------:R-:W-:Y:S02]  /*16c0*/  ISETP.GT.AND P1, PT, R88, UR39, PT ;  /* 0x0000002758007c0c */ /* 0x000fe4000bf24270 */
        /* <DEDUP_REMOVED lines=67> */
.L_x_3885:
        /* <DEDUP_REMOVED lines=56> */
.L_x_4075:
[----:B------:R-:W-:Y:S05]  /*1e80*/  @!P0 BRA `(.L_x_3887) ;  /* 0x0000000000048947 */ /* 0x000fea0003800000 */
[----:B------:R-:W-:Y:S01]  /*1e90*/  BPT.TRAP 0x1 ;  /* 0x000000040000795c */ /* 0x000fe20000300000 */
.L_x_3887:
[----:B0-----:R-:W-:Y:S02]  /*1ea0*/  IMAD.U32 R3, RZ, RZ, UR50 ;  /* 0x00000032ff037e24 */ /* 0x001fe4000f8e00ff */
[----:B------:R-:W-:-:S03]  /*1eb0*/  IMAD.U32 R2, RZ, RZ, UR44 ;  /* 0x0000002cff027e24 */ /* 0x000fc6000f8e00ff */
[----:B------:R-:W-:Y:S02]  /*1ec0*/  LEA R3, R3, UR36, 0x3 ;  /* 0x0000002403037c11 */ /* 0x000fe4000f8e18ff */
[----:B------:R-:W-:-:S04]  /*1ed0*/  SHF.L.U32 R2, R2, 0x1f, RZ ;  /* 0x0000001f02027819 */ /* 0x000fc800000006ff */
[----:B------:R0:W1:Y:S01]  /*1ee0*/  SYNCS.PHASECHK.TRANS64.TRYWAIT P2, [R3+URZ+0x2a830], R2 ;  /* 0x02a83002030075a7 */ /* 0x000062000804017f */
[----:B------:R-:W-:Y:S05]  /*1ef0*/  @!P0 BRA `(.L_x_3888) ;  /* 0x0000000000048947 */ /* 0x000fea0003800000 */
[----:B------:R-:W-:Y:S01]  /*1f00*/  BPT.TRAP 0x1 ;  /* 0x000000040000795c */ /* 0x000fe20000300000 */
.L_x_3888:
[----:B------:R-:W2:Y:S02]  /*1f10*/  S2R R4, SR_TID.X ;  /* 0x0000000000047919 */ /* 0x000ea40000002100 */
[----:B--2---:R-:W-:Y:S01]  /*1f20*/  LOP3.LUT P1, RZ, R4, 0x7f, RZ, 0xc0, !PT ;  /* 0x0000007f04ff7812 */ /* 0x004fe2000782c0ff */
[----:B-1----:R-:W-:-:S12]  /*1f30*/  @P2 BRA `(.L_x_3889) ;  /* 0x0000000000082947 */ /* 0x002fd80003800000 */
[----:B------:R-:W1:Y:S02]  /*1f40*/  SYNCS.PHASECHK.TRANS64.TRYWAIT P2, [R3+URZ+0x2a830], R2 ;  /* 0x02a83002030075a7 */ /* 0x000e64000804017f */
[----:B-1----:R-:W-:Y:S05]  /*1f50*/  @!P2 BRA `(.L_x_3890) ;  /* 0x0000016800aca947 */ /* 0x002fea0003800000 */
.L_x_3889:
        /* <DEDUP_REMOVED lines=15> */
[----:B------:R-:W-:Y:S02]  /*2050*/  UIMAD UR26, UR50, 0x600, UR28 ;  /* 0x00000600321a78a4 */ /* 0x000fe4000f8e021c */
[----:B------:R-:W-:Y:S02]  /*2060*/  UIADD3 UR8, UR24, 0x200, URZ ;  /* 0x0000020018087890 */ /* 0x000fe4000fffe03f */
[----:B------:R-:W-:Y:S02]  /*2070*/  UIADD3 UR6, UR26, 0x2, URZ ;  /* 0x000000021a067890 */ /* 0x000fe4000fffe03f */
[----:B------:R-:W-:Y:S01]  /*2080*/  UIADD3 UR10, UR26, 0x200, URZ ;  /* 0x000002001a0a7890 */ /* 0x000fe2000fffe03f */
[----:B------:R-:W-:-:S02]  /*2090*/  UMOV UR9, 0x80000020 ;  /* 0x8000002000097882 */ /* 0x000fc40000000000 */
[----:B------:R-:W-:Y:S01]  /*20a0*/  QGMMA.64x128x32.F32.E4M3.E4M3 R24, gdesc[UR24], RZ, !UPT, gsb0 ;  /* 0x01e00000181879f3 */ /* 0x000fe2000c0008ff */
        /* <DEDUP_REMOVED lines=13> */
[----:B------:R-:W-:Y:S02]  /*2180*/  ULDC UR29, c[0x0][0x9dc] ;  /* 0x00027700001d7ab9 */ /* 0x000fe40000000800 */
[----:B------:R-:W-:Y:S01]  /*2190*/  ULOP3.LUT UR29, URZ, UR29, URZ, 0x33, !UPT ;  /* 0x0000001d3f1d7292 */ /* 0x000fe2000f8e333f */
[----:B------:R-:W-:Y:S02]  /*21a0*/  WARPGROUP.DEPBAR.LE gsb0, 0x0 ;  /* 0x00008000000079c5 */ /* 0x000fe40000010000 */
[----:B------:R-:W-:-:S06]  /*21b0*/  WARPGROUP.ARRIVE ;  /* 0x00000000000079c5 */ /* 0x000fcc0000000000 */
[----:B------:R-:W-:Y:S01]  /*21c0*/  QGMMA.64x128x32.F32.E4M3.E4M3 R24, gdesc[UR4], R24, gsb0 ;  /* 0x01e00000041879f3 */ /* 0x000fe20008000818 */
[----:B------:R-:W-:Y:S02]  /*21d0*/  ULDC.64 UR6, c[0x0][0x9e0] ;  /* 0x0002780000067ab9 */ /* 0x000fe40000000a00 */
[----:B------:R-:W-:-:S06]  /*21e0*/  UISETP.GE.AND UP0, UPT, UR7, 0x1, UPT ;  /* 0x000000010700788c */ /* 0x000fcc000bf06270 */
[----:B------:R-:W-:Y:S01]  /*21f0*/  PLOP3.LUT P2, PT, PT, PT, UP0, 0x40, 0x0 ;  /* 0x000000000000781c */ /* 0x000fe20003f4e808 */
        /* <DEDUP_REMOVED lines=24> */
[----:B------:R-:W-:Y:S01]  /*2380*/  FMUL.FTZ R12, R0, R34 ;  /* 0x00000022000c7220 */ /* 0x000fe20000410000 */
[----:B------:R2:W3:Y:S01]  /*2390*/  MUFU.TANH R8, R28 ;  /* 0x0000001c00087308 */ /* 0x0004e20000002400 */
[----:B0-----:R-:W-:-:S02]  /*23a0*/  IMAD R70, R88, R7, 0x80 ;  /* 0x0000008058467424 */ /* 0x001fc400078e0207 */
[C---:B------:R-:W-:Y:S01]  /*23b0*/  FMUL.FTZ R15, R0.reuse, R39 ;  /* 0x00000027000f7220 */ /* 0x040fe20000410000 */
[C---:B------:R-:W-:Y:S01]  /*23c0*/  FMUL.FTZ R20, R0.reuse, R42 ;  /* 0x0000002a00147220 */ /* 0x040fe20000410000 */
[C---:B------:R-:W-:Y:S01]  /*23d0*/  FMUL.FTZ R5, R0.reuse, R24 ;  /* 0x0000001800057220 */ /* 0x040fe20000410000 */
[C---:B------:R-:W-:Y:S01]  /*23e0*/  FMUL.FTZ R10, R0.reuse, R30 ;  /* 0x0000001e000a7220 */ /* 0x040fe20000410000 */
[C---:B------:R-:W-:Y:S01]  /*23f0*/  FMUL.FTZ R11, R0.reuse, R31 ;  /* 0x0000001f000b7220 */ /* 0x040fe20000410000 */
[C---:B------:R-:W-:Y:S01]  /*2400*/  FMUL.FTZ R26, R0.reuse, R50 ;  /* 0x00000032001a7220 */ /* 0x040fe20000410000 */
[----:B------:R0:W4:Y:S01]  /*2410*/  MUFU.TANH R6, R25 ;  /* 0x0000001900067308 */ /* 0x0001220000002400 */
[C---:B------:R-:W-:Y:S01]  /*2420*/  FMUL.FTZ R27, R0.reuse, R51 ;  /* 0x00000033001b7220 */ /* 0x040fe20000410000 */
[C---:B--2---:R-:W-:Y:S01]  /*2430*/  FMUL.FTZ R28, R0.reuse, R54 ;  /* 0x00000036001c7220 */ /* 0x044fe20000410000 */
[----:B------:R-:W-:Y:S02]  /*2440*/  IMAD.IADD R7, R17, 0x1, R70 ;  /* 0x0000000111077824 */ /* 0x000fe400078e0246 */
        /* <DEDUP_REMOVED lines=10> */
[C---:B0-----:R-:W-:Y:S01]  /*24f0*/  FMUL.FTZ R25, R0.reuse, R47 ;  /* 0x0000002f00197220 */ /* 0x041fe20000410000 */
[C---:B------:R-:W-:Y:S01]  /*2500*/  FMUL.FTZ R48, R0.reuse, R48 ;  /* 0x0000003000307220 */ /* 0x040fe20000410000 */
[----:B------:R0:W1:Y:S01]  /*2510*/  MUFU.TANH R91, R32 ;  /* 0x00000020005b7308 */ /* 0x0000620000002400 */
[C---:B--2---:R-:W-:Y:S01]  /*2520*/  FMUL.FTZ R29, R0.reuse, R55 ;  /* 0x00000037001d7220 */ /* 0x044fe20000410000 */
[C---:B------:R-:W-:Y:S01]  /*2530*/  FMUL.FTZ R56, R0.reuse, R56 ;  /* 0x0000003800387220 */ /* 0x040fe20000410000 */
[C---:B------:R-:W-:Y:S01]  /*2540*/  FMUL.FTZ R57, R0.reuse, R57 ;  /* 0x0000003900397220 */ /* 0x040fe20000410000 */
[C---:B------:R-:W-:Y:S01]  /*2550*/  FMUL.FTZ R30, R0.reuse, R58 ;  /* 0x0000003a001e7220 */ /* 0x040fe20000410000 */
[C---:B------:R-:W-:Y:S01]  /*2560*/  FMUL.FTZ R31, R0.reuse, R59 ;  /* 0x0000003b001f7220 */ /* 0x040fe20000410000 */
[C---:B------:R-:W-:Y:S01]  /*2570*/  FMUL.FTZ R60, R0.reuse, R60 ;  /* 0x0000003c003c7220 */ /* 0x040fe20000410000 */
[C---:B------:R-:W-:Y:S01]  /*2580*/  FMUL.FTZ R61, R0.reuse, R61 ;  /* 0x0000003d003d7220 */ /* 0x040fe20000410000 */
[----:B------:R2:W1:Y:S01]  /*2590*/  MUFU.TANH R34, R40 ;  /* 0x0000002800227308 */ /* 0x0004620000002400 */
[C---:B0-----:R-:W-:Y:S01]  /*25a0*/  FMUL.FTZ R32, R0.reuse, R62 ;  /* 0x0000003e00207220 */ /* 0x041fe20000410000 */
[C---:B------:R-:W-:Y:S01]  /*25b0*/  FMUL.FTZ R73, R0.reuse, R73 ;  /* 0x0000004900497220 */ /* 0x040fe20000410000 */
[C---:B------:R-:W-:Y:S01]  /*25c0*/  FMUL.FTZ R75, R0.reuse, R75 ;  /* 0x0000004b004b7220 */ /* 0x040fe20000410000 */
[C---:B------:R-:W-:Y:S01]  /*25d0*/  FMUL.FTZ R76, R0.reuse, R76 ;  /* 0x0000004c004c7220 */ /* 0x040fe20000410000 */
[C---:B------:R-:W-:Y:S01]  /*25e0*/  FMUL.FTZ R77, R0.reuse, R77 ;  /* 0x0000004d004d7220 */ /* 0x040fe20000410000 */
[C---:B------:R-:W-:Y:S01]  /*25f0*/  FMUL.FTZ R78, R0.reuse, R78 ;  /* 0x0000004e004e7220 */ /* 0x040fe20000410000 */
        /* <DEDUP_REMOVED lines=17> */
[C---:B------:R-:W-:Y:S01]  /*2710*/  FMUL.FTZ R69, R0.reuse, R69 ;  /* 0x0000004500457220 */ /* 0x040fe20000410000 */
[C---:B--2---:R-:W-:Y:S01]  /*2720*/  FMUL.FTZ R53, R0.reuse, R86 ;  /* 0x0000005600357220 */ /* 0x044fe20000410000 */
[C---:B------:R-:W-:Y:S01]  /*2730*/  FMUL.FTZ R71, R0.reuse, R71 ;  /* 0x0000004700477220 */ /* 0x040fe20000410000 */
[C---:B------:R-:W-:Y:S01]  /*2740*/  FMUL.FTZ R72, R0.reuse, R72 ;  /* 0x0000004800487220 */ /* 0x040fe20000410000 */
[C---:B------:R-:W-:Y:S01]  /*2750*/  FMUL.FTZ R74, R0.reuse, R74 ;  /* 0x0000004a004a7220 */ /* 0x040fe20000410000 */
[----:B------:R0:W-:Y:S01]  /*2760*/  @!P1 SYNCS.ARRIVE.TRANS64.RED.A1T0 RZ, [R3+URZ], RZ ;  /* 0x000000ff03ff99a7 */ /* 0x0001e2000810043f */
[----:B------:R-:W2:Y:S01]  /*2770*/  MUFU.TANH R5, R5 ;  /* 0x0000000500057308 */ /* 0x000ea20000002400 */
[----:B------:R-:W-:Y:S01]  /*2780*/  FMUL.FTZ R33, R0, R33 ;  /* 0x0000002100217220 */ /* 0x000fe20000410000 */
[----:B------:R-:W-:Y:S01]  /*2790*/  IMAD R82, R16, -0x2, R7 ;  /* 0xfffffffe10527824 */ /* 0x000fe200078e0207 */
[----:B------:R-:W-:-:S02]  /*27a0*/  LEA R79, R88, 0xffffff80, 0x7 ;  /* 0xffffff80584f7811 */ /* 0x000fc400078e38ff */
[----:B0-----:R-:W-:-:S03]  /*27b0*/  IADD3 R3, -R18, 0x1, R7 ;  /* 0x0000000112037810 */ /* 0x001fc60007ffe107 */
[----:B------:R-:W0:Y:S02]  /*27c0*/  MUFU.TANH R2, R2 ;  /* 0x0000000200027308 */ /* 0x000e240000002400 */
[----:B------:R-:W-:Y:S02]  /*27d0*/  IMAD R4, R16, -0x2, R3 ;  /* 0xfffffffe10047824 */ /* 0x000fe400078e0203 */
[----:B------:R-:W-:-:S04]  /*27e0*/  IMAD R3, R93, 0x80, R203 ;  /* 0x000000805d037824 */ /* 0x000fc800078e02cb */
[----:B------:R-:W0:Y:S01]  /*27f0*/  MUFU.TANH R9, R9 ;  /* 0x0000000900097308 */ /* 0x000e220000002400 */
[C---:B------:R-:W-:Y:S02]  /*2800*/  VIADD R83, R4.reuse, UR6 ;  /* 0x0000000604537c36 */ /* 0x040fe40008000000 */
[----:B------:R-:W-:-:S03]  /*2810*/  VIADD R86, R4, UR29 ;  /* 0x0000001d04567c36 */ /* 0x000fc60008000000 */
[----:B------:R-:W-:Y:S02]  /*2820*/  VIADDMNMX R7, R3, R83, R82, PT ;  /* 0x0000005303077246 */ /* 0x000fe40003800152 */
        /* <DEDUP_REMOVED lines=52> */
[----:B------:R5:W0:Y:S02]  /*2b70*/  MUFU.TANH R92, R33 ;  /* 0x00000021005c7308 */ /* 0x000a240000002400 */
[----:B-----5:R-:W-:Y:S01]  /*2b80*/  IMAD.IADD R33, R86, 0x1, R3 ;  /* 0x0000000156217824 */ /* 0x020fe200078e0203 */
[----:B-1234-:R-:W-:Y:S06]  /*2b90*/  @P2 BRA `(.L_x_3891) ;  /* 0x0000000000582947 */ /* 0x01efec0003800000 */
        /* <DEDUP_REMOVED lines=12> */
.L_x_3893:
[----:B------:R-:W-:-:S06]  /*2c60*/  UISETP.NE.AND UP1, UPT, UR7, 0x1, UPT ;  /* 0x000000010700788c */ /* 0x000fcc000bf25270 */
[----:B------:R-:W-:-:S05]  /*2c70*/  PLOP3.LUT P2, PT, PT, PT, UP1, 0x80, 0x0 ;  /* 0x000000000000781c */ /* 0x000fca0003f4f018 */
[----:B------:R-:W-:-:S08]  /*2c80*/  @UP1 ULDC.64 UR10, c[0x0][0x9e8] ;  /* 0x00027a00000a1ab9 */ /* 0x000fd00000000a00 */
[----:B------:R-:W-:-:S05]  /*2c90*/  @P2 IMAD.HI.U32 R35, R4, UR10, RZ ;  /* 0x0000000a04232c27 */ /* 0x000fca000f8e00ff */
[----:B------:R-:W-:-:S07]  /*2ca0*/  @P2 SHF.R.U32.HI R4, RZ, UR11, R35 ;  /* 0x0000000bff042c19 */ /* 0x000fce0008011623 */
.L_x_3894:
[----:B------:R-:W-:Y:S05]  /*2cb0*/  BSYNC B0 ;  /* 0x0000000000007941 */ /* 0x000fea0003800000 */
.L_x_3892:
[----:B------:R-:W-:-:S04]  /*2cc0*/  IMAD R35, R4, UR7, -R79 ;  /* 0x0000000704237c24 */ /* 0x000fc8000f8e0a4f */
[----:B------:R-:W-:-:S05]  /*2cd0*/  IMAD R4, R16, -0x2, R35 ;  /* 0xfffffffe10047824 */ /* 0x000fca00078e0223 */
[----:B------:R-:W-:Y:S02]  /*2ce0*/  VIMNMX R33, R33, R4, !PT ;  /* 0x0000000421217248 */ /* 0x000fe40007fe0100 */
[----:B------:R-:W-:-:S07]  /*2cf0*/  VIADDMNMX R7, R4, UR7, R7, PT ;  /* 0x0000000704077c46 */ /* 0x000fce000b800107 */
.L_x_3891:
[C---:B------:R-:W-:Y:S02]  /*2d00*/  ISETP.GE.AND P2, PT, R70.reuse, 0x2, PT ;  /* 0x000000024600780c */ /* 0x040fe40003f46270 */
[C---:B------:R-:W-:Y:S02]  /*2d10*/  ISETP.GE.AND P5, PT, R70.reuse, 0xa, PT ;  /* 0x0000000a4600780c */ /* 0x040fe40003fa6270 */
[----:B------:R-:W-:Y:S02]  /*2d20*/  ISETP.GT.AND P3, PT, R33, 0x1, !P2 ;  /* 0x000000012100780c */ /* 0x000fe40005764270 */
[----:B------:R-:W-:Y:S02]  /*2d30*/  ISETP.GE.AND P4, PT, R70, 0x9, PT ;  /* 0x000000094600780c */ /* 0x000fe40003f86270 */
[----:B------:R-:W-:Y:S02]  /*2d40*/  ISETP.LT.OR P3, PT, R7, 0x2, P3 ;  /* 0x000000020700780c */ /* 0x000fe40001f61670 */
[----:B------:R-:W-:-:S02]  /*2d50*/  P2R R35, PR, RZ, 0x10 ;  /* 0x00000010ff237803 */ /* 0x000fc40000000000 */
[----:B------:R-:W-:Y:S02]  /*2d60*/  FSEL R100, R6, -INF , !P3 ;  /* 0xff80000006647808 */ /* 0x000fe40005800000 */
[----:B------:R-:W-:Y:S02]  /*2d70*/  ISETP.GT.AND P3, PT, R33, 0x9, !P5 ;  /* 0x000000092100780c */ /* 0x000fe40006f64270 */
[----:B------:R-:W-:Y:S02]  /*2d80*/  P2R R87, PR, RZ, 0x20 ;  /* 0x00000020ff577803 */ /* 0x000fe40000000000 */
[----:B------:R-:W-:Y:S02]  /*2d90*/  ISETP.LT.OR P3, PT, R7, 0xa, P3 ;  /* 0x0000000a0700780c */ /* 0x000fe40001f61670 */
[----:B------:R-:W-:Y:S02]  /*2da0*/  ISETP.GT.AND P4, PT, R33, 0x8, !P4 ;  /* 0x000000082100780c */ /* 0x000fe40006784270 */
[----:B------:R-:W-:-:S02]  /*2db0*/  ISETP.GE.AND P5, PT, R70, 0x11, PT ;  /* 0x000000114600780c */ /* 0x000fc40003fa6270 */
[----:B------:R-:W-:Y:S02]  /*2dc0*/  FSEL R90, R90, -INF , !P3 ;  /* 0xff8000005a5a7808 */ /* 0x000fe40005800000 */
[----:B------:R-:W-:Y:S02]  /*2dd0*/  ISETP.LT.OR P4, PT, R7, 0x9, P4 ;  /* 0x000000090700780c */ /* 0x000fe40002781670 */
        /* <DEDUP_REMOVED lines=9> */
[----:B0-----:R-:W-:-:S02]  /*2e70*/  FSEL R92, R92, -INF , !P3 ;  /* 0xff8000005c5c7808 */ /* 0x001fc40005800000 */
        /* <DEDUP_REMOVED lines=18> */
[C---:B------:R-:W-:Y:S02]  /*2fa0*/  ISETP.GE.AND P4, PT, R70.reuse, 0x29, PT ;  /* 0x000000294600780c */ /* 0x040fe40003f86270 */
        /* <DEDUP_REMOVED lines=91> */
[----:B------:R-:W-:Y:S02]  /*3560*/  ISETP.GE.AND P3, PT, R70, 0x71, PT ;  /* 0x000000714600780c */ /* 0x000fe40003f66270 */
[----:B------:R-:W-:Y:S02]  /*3570*/  IADD3 R73, R86, 0x8, R3 ;  /* 0x0000000856497810 */ /* 0x000fe40007ffe003 */
        /* <DEDUP_REMOVED lines=16> */
[----:B------:R-:W-:Y:S01]  /*3680*/  ISETP.GE.AND P6, PT, R70, 0x7a, PT ;  /* 0x0000007a4600780c */ /* 0x000fe20003fc6270 */
[----:B------:R-:W-:-:S03]  /*3690*/  VIADD R70, R3, 0x8 ;  /* 0x0000000803467836 */ /* 0x000fc60000000000 */
[----:B------:R-:W-:Y:S02]  /*36a0*/  P2R R76, PR, RZ, 0x40 ;  /* 0x00000040ff4c7803 */ /* 0x000fe40000000000 */
[----:B------:R-:W-:Y:S02]  /*36b0*/  ISETP.GT.AND P6, PT, R33, 0x79, !P6 ;  /* 0x000000792100780c */ /* 0x000fe400077c4270 */
[----:B------:R-:W-:Y:S02]  /*36c0*/  VIADDMNMX R70, R70, R83, R82, PT ;  /* 0x0000005346467246 */ /* 0x000fe40003800152 */
[----:B------:R-:W-:-:S04]  /*36d0*/  ISETP.LT.OR P6, PT, R7, 0x7a, P6 ;  /* 0x0000007a0700780c */ /* 0x000fc800037c1670 */
[----:B------:R-:W-:Y:S02]  /*36e0*/  FSEL R5, R85, -INF , !P6 ;  /* 0xff80000055057808 */ /* 0x000fe40007000000 */
[----:B------:R-:W-:-:S13]  /*36f0*/  PLOP3.LUT P6, PT, PT, PT, UP0, 0x40, 0x0 ;  /* 0x000000000000781c */ /* 0x000fda0003fce808 */
        /* <DEDUP_REMOVED lines=15> */
.L_x_3897:
[----:B------:R-:W-:-:S06]  /*37f0*/  UISETP.NE.AND UP1, UPT, UR7, 0x1, UPT ;  /* 0x000000010700788c */ /* 0x000fcc000bf25270 */
[----:B------:R-:W-:-:S05]  /*3800*/  PLOP3.LUT P6, PT, PT, PT, UP1, 0x80, 0x0 ;  /* 0x000000000000781c */ /* 0x000fca0003fcf018 */
[----:B------:R-:W-:-:S08]  /*3810*/  @UP1 ULDC.64 UR10, c[0x0][0x9e8] ;  /* 0x00027a00000a1ab9 */ /* 0x000fd00000000a00 */
[----:B------:R-:W-:Y:S01]  /*3820*/  @P6 IMAD.HI.U32 R33, R7, UR10, RZ ;  /* 0x0000000a07216c27 */ /* 0x000fe2000f8e00ff */
[----:B------:R-:W-:-:S13]  /*3830*/  PLOP3.LUT P6, PT, PT, PT, UP1, 0x80, 0x0 ;  /* 0x000000000000781c */ /* 0x000fda0003fcf018 */
[----:B------:R-:W-:-:S07]  /*3840*/  @P6 SHF.R.U32.HI R7, RZ, UR11, R33 ;  /* 0x0000000bff076c19 */ /* 0x000fce0008011621 */
.L_x_3898:
[----:B------:R-:W-:Y:S05]  /*3850*/  BSYNC B0 ;  /* 0x0000000000007941 */ /* 0x000fea0003800000 */
.L_x_3896:
[----:B------:R-:W-:-:S04]  /*3860*/  IMAD R7, R7, UR7, -R79 ;  /* 0x0000000707077c24 */ /* 0x000fc8000f8e0a4f */
[----:B------:R-:W-:-:S05]  /*3870*/  IMAD R7, R16, -0x2, R7 ;  /* 0xfffffffe10077824 */ /* 0x000fca00078e0207 */
[----:B------:R-:W-:Y:S02]  /*3880*/  VIMNMX R73, R73, R7, !PT ;  /* 0x0000000749497248 */ /* 0x000fe40007fe0100 */
[----:B------:R-:W-:-:S07]  /*3890*/  VIADDMNMX R70, R7, UR7, R70, PT ;  /* 0x0000000707467c46 */ /* 0x000fce000b800146 */
.L_x_3895:
        /* <DEDUP_REMOVED lines=20> */
[----:B------:R-:W-:Y:S02]  /*39e0*/  ISETP.GT.AND P2, PT, R73, 0x10, !P6 ;  /* 0x000000104900780c */ /* 0x000fe40007744270 */
[----:B------:R-:W-:Y:S02]  /*39f0*/  ISETP.NE.AND P6, PT, R39, RZ, PT ;  /* 0x000000ff2700720c */ /* 0x000fe40003fc5270 */
[----:B------:R-:W-:Y:S02]  /*3a00*/  ISETP.LT.OR P2, PT, R70, 0x11, P2 ;  /* 0x000000114600780c */ /* 0x000fe40001741670 */
[----:B------:R-:W-:Y:S02]  /*3a10*/  ISETP.GT.AND P3, PT, R73, 0x70, !P3 ;  /* 0x000000704900780c */ /* 0x000fe40005f64270 */
[----:B------:R-:W-:-:S02]  /*3a20*/  FSEL R12, R12, -INF , !P2 ;  /* 0xff8000000c0c7808 */ /* 0x000fc40005000000 */
[----:B------:R-:W-:Y:S02]  /*3a30*/  ISETP.NE.AND P2, PT, R91, RZ, PT ;  /* 0x000000ff5b00720c */ /* 0x000fe40003f45270 */
[C---:B------:R-:W-:Y:S02]  /*3a40*/  ISETP.GT.AND P4, PT, R73.reuse, 0x71, !P4 ;  /* 0x000000714900780c */ /* 0x040fe40006784270 */
[C---:B------:R-:W-:Y:S02]  /*3a50*/  ISETP.GT.AND P2, PT, R73.reuse, 0x11, !P2 ;  /* 0x000000114900780c */ /* 0x040fe40005744270 */
[C---:B------:R-:W-:Y:S02]  /*3a60*/  ISETP.LT.OR P3, PT, R70.reuse, 0x71, P3 ;  /* 0x000000714600780c */ /* 0x040fe40001f61670 */
[----:B------:R-:W-:Y:S02]  /*3a70*/  ISETP.LT.OR P2, PT, R70, 0x12, P2 ;  /* 0x000000124600780c */ /* 0x000fe40001741670 */
[----:B------:R-:W-:-:S02]  /*3a80*/  ISETP.GT.AND P5, PT, R73, 0x78, !P5 ;  /* 0x000000784900780c */ /* 0x000fc40006fa4270 */
[----:B------:R-:W-:Y:S02]  /*3a90*/  FSEL R13, R13, -INF , !P2 ;  /* 0xff8000000d0d7808 */ /* 0x000fe40005000000 */
[----:B------:R-:W-:Y:S02]  /*3aa0*/  ISETP.NE.AND P2, PT, R99, RZ, PT ;  /* 0x000000ff6300720c */ /* 0x000fe40003f45270 */
[----:B------:R-:W-:Y:S02]  /*3ab0*/  ISETP.LT.OR P4, PT, R70, 0x72, P4 ;  /* 0x000000724600780c */ /* 0x000fe40002781670 */
[----:B------:R-:W-:Y:S02]  /*3ac0*/  ISETP.GT.AND P2, PT, R73, 0x18, !P2 ;  /* 0x000000184900780c */ /* 0x000fe40005744270 */
[----:B------:R-:W-:Y:S02]  /*3ad0*/  FSEL R52, R52, -INF , !P3 ;  /* 0xff80000034347808 */ /* 0x000fe40005800000 */
[----:B------:R-:W-:-:S02]  /*3ae0*/  ISETP.LT.OR P2, PT, R70, 0x19, P2 ;  /* 0x000000194600780c */ /* 0x000fc40001741670 */
[----:B------:R-:W-:Y:S02]  /*3af0*/  ISETP.LT.OR P5, PT, R70, 0x79, P5 ;  /* 0x000000794600780c */ /* 0x000fe40002fa1670 */
[----:B------:R-:W-:Y:S02]  /*3b00*/  FSEL R14, R14, -INF , !P2 ;  /* 0xff8000000e0e7808 */ /* 0x000fe40005000000 */
[----:B------:R-:W-:Y:S02]  /*3b10*/  ISETP.NE.AND P2, PT, R101, RZ, PT ;  /* 0x000000ff6500720c */ /* 0x000fe40003f45270 */
[----:B------:R-:W-:Y:S02]  /*3b20*/  FSEL R53, R53, -INF , !P5 ;  /* 0xff80000035357808 */ /* 0x000fe40006800000 */
[----:B------:R-:W-:Y:S02]  /*3b30*/  ISETP.GT.AND P2, PT, R73, 0x19, !P2 ;  /* 0x000000194900780c */ /* 0x000fe40005744270 */
[----:B------:R-:W-:-:S02]  /*3b40*/  R2UR UR14, R89 ;  /* 0x00000000590e72ca */ /* 0x000fc400000e0000 */
[----:B------:R-:W-:-:S04]  /*3b50*/  ISETP.LT.OR P2, PT, R70, 0x1a, P2 ;  /* 0x0000001a4600780c */ /* 0x000fc80001741670 */
[----:B------:R-:W-:Y:S02]  /*3b60*/  FSEL R15, R15, -INF , !P2 ;  /* 0xff8000000f0f7808 */ /* 0x000fe40005000000 */
[----:B------:R-:W-:-:S04]  /*3b70*/  ISETP.NE.AND P2, PT, R37, RZ, PT ;  /* 0x000000ff2500720c */ /* 0x000fc80003f45270 */
[----:B------:R-:W-:Y:S01]  /*3b80*/  ISETP.GT.AND P2, PT, R73, 0x20, !P2 ;  /* 0x000000204900780c */ /* 0x000fe20005744270 */
[----:B------:R-:W-:-:S03]  /*3b90*/  UIADD3 UR6, UR14, UR6, URZ ;  /* 0x000000060e067290 */ /* 0x000fc6000fffe03f */
        /* <DEDUP_REMOVED lines=37> */
[----:B------:R-:W-:Y:S02]  /*3df0*/  FMNMX.FTZ R42, R71, R42, !PT ;  /* 0x0000002a472a7209 */ /* 0x000fe40007810000 */
[----:B------:R-:W-:Y:S02]  /*3e00*/  ISETP.NE.AND P2, PT, R105, RZ, PT ;  /* 0x000000ff6900720c */ /* 0x000fe40003f45270 */
[----:B------:R-:W-:Y:S02]  /*3e10*/  FMNMX.FTZ R42, R49, R42, !PT ;  /* 0x0000002a312a7209 */ /* 0x000fe40007810000 */
[----:B------:R-:W-:-:S02]  /*3e20*/  ISETP.GT.AND P2, PT, R73, 0x41, !P2 ;  /* 0x000000414900780c */ /* 0x000fc40005744270 */
[----:B------:R-:W-:Y:S02]  /*3e30*/  FMNMX.FTZ R7, R69, R42, !PT ;  /* 0x0000002a45077209 */ /* 0x000fe40007810000 */
[----:B------:R-:W-:Y:S02]  /*3e40*/  ISETP.LT.OR P2, PT, R70, 0x42, P2 ;  /* 0x000000424600780c */ /* 0x000fe40001741670 */
[----:B------:R-:W-:Y:S02]  /*3e50*/  FMNMX.FTZ R42, R68, R7, !PT ;  /* 0x00000007442a7209 */ /* 0x000fe40007810000 */
[----:B------:R-:W-:Y:S02]  /*3e60*/  FSEL R31, R31, -INF , !P2 ;  /* 0xff8000001f1f7808 */ /* 0x000fe40005000000 */
[----:B------:R-:W-:Y:S02]  /*3e70*/  FMNMX.FTZ R7, R67, R42, !PT ;  /* 0x0000002a43077209 */ /* 0x000fe40007810000 */
[----:B------:R-:W-:-:S02]  /*3e80*/  ISETP.NE.AND P2, PT, R107, RZ, PT ;  /* 0x000000ff6b00720c */ /* 0x000fc40003f45270 */
[----:B------:R-:W-:Y:S02]  /*3e90*/  FMNMX.FTZ R42, R66, R7, !PT ;  /* 0x00000007422a7209 */ /* 0x000fe40007810000 */
[----:B------:R-:W-:Y:S02]  /*3ea0*/  ISETP.GT.AND P2, PT, R73, 0x48, !P2 ;  /* 0x000000484900780c */ /* 0x000fe40005744270 */
[----:B------:R-:W-:Y:S02]  /*3eb0*/  FMNMX.FTZ R7, R65, R42, !PT ;  /* 0x0000002a41077209 */ /* 0x000fe40007810000 */
[----:B------:R-:W-:Y:S02]  /*3ec0*/  ISETP.LT.OR P2, PT, R70, 0x49, P2 ;  /* 0x000000494600780c */ /* 0x000fe40001741670 */
[----:B------:R-:W-:Y:S02]  /*3ed0*/  FMNMX.FTZ R42, R64, R7, !PT ;  /* 0x00000007402a7209 */ /* 0x000fe40007810000 */
[----:B------:R-:W-:-:S02]  /*3ee0*/  FSEL R32, R32, -INF , !P2 ;  /* 0xff80000020207808 */ /* 0x000fc40005000000 */
[----:B------:R-:W-:Y:S02]  /*3ef0*/  FMNMX.FTZ R7, R63, R42, !PT ;  /* 0x0000002a3f077209 */ /* 0x000fe40007810000 */
        /* <DEDUP_REMOVED lines=24> */
[----:B------:R-:W-:-:S03]  /*4080*/  ISETP.NE.AND P2, PT, R43, RZ, PT ;  /* 0x000000ff2b00720c */ /* 0x000fc60003f45270 */
[----:B------:R-:W0:Y:S01]  /*4090*/  SHFL.BFLY PT, R7, R42, 0x2, 0x1f ;  /* 0x0c401f002a077f89 */ /* 0x000e2200000e0000 */
        /* <DEDUP_REMOVED lines=8> */
[----:B0-----:R-:W-:Y:S02]  /*4120*/  FMNMX.FTZ R41, R42, R7, !PT ;  /* 0x000000072a297209 */ /* 0x001fe40007810000 */
[----:B------:R-:W-:-:S03]  /*4130*/  ISETP.GT.AND P2, PT, R73, 0x60, !P2 ;  /* 0x000000604900780c */ /* 0x000fc60005744270 */
[----:B------:R-:W0:Y:S01]  /*4140*/  SHFL.BFLY PT, R44, R41, 0x1, 0x1f ;  /* 0x0c201f00292c7f89 */ /* 0x000e2200000e0000 */
        /* <DEDUP_REMOVED lines=8> */
[----:B0-----:R-:W-:Y:S01]  /*41d0*/  FMNMX.FTZ R7, R41, R44, !PT ;  /* 0x0000002c29077209 */ /* 0x001fe20007810000 */
[----:B------:R-:W-:Y:S01]  /*41e0*/  IMAD.U32 R44, RZ, RZ, UR10 ;  /* 0x0000000aff2c7e24 */ /* 0x000fe2000f8e00ff */
[----:B------:R-:W-:-:S03]  /*41f0*/  ISETP.LT.OR P2, PT, R70, 0x69, P2 ;  /* 0x000000694600780c */ /* 0x000fc60001741670 */
[C---:B------:R-:W-:Y:S01]  /*4200*/  FFMA.FTZ R43, R7.reuse, R44, -8 ;  /* 0xc1000000072b7423 */ /* 0x040fe2000001002c */
        /* <DEDUP_REMOVED lines=13> */
[----:B------:R-:W-:Y:S01]  /*42e0*/  MUFU.EX2 R41, R41 ;  /* 0x0000002900297308 */ /* 0x000fe20000000800 */
[----:B------:R-:W-:Y:S01]  /*42f0*/  FMNMX.FTZ R45, R76, R9, !PT ;  /* 0x000000094c2d7209 */ /* 0x000fe20007810000 */
[--C-:B------:R-:W-:Y:S01]  /*4300*/  FFMA.FTZ R44, R90, UR10, -R77.reuse ;  /* 0x0000000a5a2c7c23 */ /* 0x100fe2000801084d */
[----:B------:R-:W-:Y:S01]  /*4310*/  ISETP.GT.AND P2, PT, R73, 0x69, !P2 ;  /* 0x000000694900780c */ /* 0x000fe20005744270 */
[--C-:B------:R-:W-:Y:S01]  /*4320*/  FFMA.FTZ R42, R104, UR10, -R77.reuse ;  /* 0x0000000a682a7c23 */ /* 0x100fe2000801084d */
[----:B------:R-:W-:Y:S01]  /*4330*/  FMNMX.FTZ R48, R10, R45, !PT ;  /* 0x0000002d0a307209 */ /* 0x000fe20007810000 */
[--C-:B------:R-:W-:Y:S01]  /*4340*/  FFMA.FTZ R56, R56, UR10, -R77.reuse ;  /* 0x0000000a38387c23 */ /* 0x100fe2000801084d */
[----:B------:R-:W-:Y:S01]  /*4350*/  ISETP.LT.OR P2, PT, R70, 0x6a, P2 ;  /* 0x0000006a4600780c */ /* 0x000fe20001741670 */
[----:B------:R-:W0:Y:S01]  /*4360*/  MUFU.EX2 R2, R2 ;  /* 0x0000000200027308 */ /* 0x000e220000000800 */
[----:B------:R-:W-:Y:S01]  /*4370*/  FMNMX.FTZ R45, R11, R48, !PT ;  /* 0x000000300b2d7209 */ /* 0x000fe20007810000 */
[--C-:B------:R-:W-:Y:S01]  /*4380*/  FFMA.FTZ R46, R46, UR10, -R77.reuse ;  /* 0x0000000a2e2e7c23 */ /* 0x100fe2000801084d */
[----:B------:R-:W-:Y:S01]  /*4390*/  ISETP.LT.OR P6, PT, R70, 0x7a, P6 ;  /* 0x0000007a4600780c */ /* 0x000fe200037c1670 */
[--C-:B------:R-:W-:Y:S01]  /*43a0*/  FFMA.FTZ R70, R57, UR10, -R77.reuse ;  /* 0x0000000a39467c23 */ /* 0x100fe2000801084d */
[----:B------:R-:W-:Y:S01]  /*43b0*/  FMNMX.FTZ R48, R12, R45, !PT ;  /* 0x0000002d0c307209 */ /* 0x000fe20007810000 */
[--C-:B------:R-:W-:Y:S01]  /*43c0*/  FFMA.FTZ R47, R47, UR10, -R77.reuse ;  /* 0x0000000a2f2f7c23 */ /* 0x100fe2000801084d */
[----:B------:R-:W-:Y:S01]  /*43d0*/  FSEL R54, R54, -INF , !P6 ;  /* 0xff80000036367808 */ /* 0x000fe20007000000 */
[----:B------:R1:W-:Y:S01]  /*43e0*/  MUFU.EX2 R45, R79 ;  /* 0x0000004f002d7308 */ /* 0x0003e20000000800 */
[----:B------:R-:W-:Y:S01]  /*43f0*/  FMNMX.FTZ R75, R13, R48, !PT ;  /* 0x000000300d4b7209 */ /* 0x000fe20007810000 */
[--C-:B------:R-:W-:Y:S01]  /*4400*/  FFMA.FTZ R48, R106, UR10, -R77.reuse ;  /* 0x0000000a6a307c23 */ /* 0x100fe2000801084d */
[----:B------:R-:W-:-:S01]  /*4410*/  FFMA.FTZ R49, R49, UR10, -R77 ;  /* 0x0000000a31317c23 */ /* 0x000fc2000801084d */
[--C-:B------:R-:W-:Y:S01]  /*4420*/  FFMA.FTZ R65, R65, UR10, -R77.reuse ;  /* 0x0000000a41417c23 */ /* 0x100fe2000801084d */
[----:B------:R-:W-:Y:S01]  /*4430*/  FMNMX.FTZ R78, R14, R75, !PT ;  /* 0x0000004b0e4e7209 */ /* 0x000fe20007810000 */
[--C-:B------:R-:W-:Y:S01]  /*4440*/  FFMA.FTZ R64, R64, UR10, -R77.reuse ;  /* 0x0000000a40407c23 */ /* 0x100fe2000801084d */
[----:B------:R-:W-:-:S01]  /*4450*/  FFMA.FTZ R63, R63, UR10, -R77 ;  /* 0x0000000a3f3f7c23 */ /* 0x000fc2000801084d */
[----:B------:R-:W2:Y:S01]  /*4460*/  MUFU.EX2 R43, R43 ;  /* 0x0000002b002b7308 */ /* 0x000ea20000000800 */
[----:B------:R-:W-:Y:S01]  /*4470*/  FMNMX.FTZ R75, R15, R78, !PT ;  /* 0x0000004e0f4b7209 */ /* 0x000fe20007810000 */
[--C-:B------:R-:W-:Y:S01]  /*4480*/  FFMA.FTZ R78, R74, UR10, -R77.reuse ;  /* 0x0000000a4a4e7c23 */ /* 0x100fe2000801084d */
[----:B-1----:R-:W-:-:S01]  /*4490*/  FFMA.FTZ R79, R68, UR10, -R77 ;  /* 0x0000000a444f7c23 */ /* 0x002fc2000801084d */
[--C-:B------:R-:W-:Y:S01]  /*44a0*/  FFMA.FTZ R62, R62, UR10, -R77.reuse ;  /* 0x0000000a3e3e7c23 */ /* 0x100fe2000801084d */
[----:B------:R-:W-:Y:S01]  /*44b0*/  FMNMX.FTZ R74, R20, R75, !PT ;  /* 0x0000004b144a7209 */ /* 0x000fe20007810000 */
[--C-:B------:R-:W-:Y:S01]  /*44c0*/  FFMA.FTZ R61, R61, UR10, -R77.reuse ;  /* 0x0000000a3d3d7c23 */ /* 0x100fe2000801084d */
[----:B------:R-:W-:-:S01]  /*44d0*/  FFMA.FTZ R60, R60, UR10, -R77 ;  /* 0x0000000a3c3c7c23 */ /* 0x000fc2000801084d */
[----:B------:R1:W-:Y:S01]  /*44e0*/  MUFU.EX2 R81, R78 ;  /* 0x0000004e00517308 */ /* 0x0003e20000000800 */
[----:B------:R-:W-:Y:S01]  /*44f0*/  FMNMX.FTZ R75, R21, R74, !PT ;  /* 0x0000004a154b7209 */ /* 0x000fe20007810000 */
[--C-:B------:R-:W-:Y:S01]  /*4500*/  FFMA.FTZ R59, R59, UR10, -R77.reuse ;  /* 0x0000000a3b3b7c23 */ /* 0x100fe2000801084d */
[----:B------:R-:W-:-:S01]  /*4510*/  FFMA.FTZ R4, R4, UR10, -R77 ;  /* 0x0000000a04047c23 */ /* 0x000fc2000801084d */
[----:B------:R-:W-:Y:S01]  /*4520*/  FFMA.FTZ R5, R5, UR10, -R77 ;  /* 0x0000000a05057c23 */ /* 0x000fe2000801084d */
[----:B------:R-:W-:-:S03]  /*4530*/  FMNMX.FTZ R74, R24, R75, !PT ;  /* 0x0000004b184a7209 */ /* 0x000fc60007810000 */
[----:B------:R-:W3:Y:S01]  /*4540*/  MUFU.EX2 R44, R44 ;  /* 0x0000002c002c7308 */ /* 0x000ee20000000800 */
[----:B------:R-:W-:Y:S01]  /*4550*/  FMNMX.FTZ R75, R25, R74, !PT ;  /* 0x0000004a194b7209 */ /* 0x000fe20007810000 */
[----:B-1----:R-:W-:-:S03]  /*4560*/  FFMA.FTZ R78, R71, UR10, -R77 ;  /* 0x0000000a474e7c23 */ /* 0x002fc6000801084d */
[----:B------:R-:W-:-:S03]  /*4570*/  FMNMX.FTZ R74, R26, R75, !PT ;  /* 0x0000004b1a4a7209 */ /* 0x000fc60007810000 */
[----:B------:R-:W1:Y:S01]  /*4580*/  MUFU.EX2 R42, R42 ;  /* 0x0000002a002a7308 */ /* 0x000e620000000800 */
[----:B------:R-:W-:Y:S01]  /*4590*/  FMNMX.FTZ R75, R27, R74, !PT ;  /* 0x0000004a1b4b7209 */ /* 0x000fe20007810000 */
[----:B------:R-:W-:-:S03]  /*45a0*/  FFMA.FTZ R74, R72, UR10, -R77 ;  /* 0x0000000a484a7c23 */ /* 0x000fc6000801084d */
[----:B------:R-:W-:-:S03]  /*45b0*/  FMNMX.FTZ R72, R28, R75, !PT ;  /* 0x0000004b1c487209 */ /* 0x000fc60007810000 */
[----:B------:R-:W4:Y:S01]  /*45c0*/  MUFU.EX2 R48, R48 ;  /* 0x0000003000307308 */ /* 0x000f220000000800 */
[----:B------:R-:W-:-:S04]  /*45d0*/  FMNMX.FTZ R75, R29, R72, !PT ;  /* 0x000000481d4b7209 */ /* 0x000fc80007810000 */
[----:B------:R-:W-:-:S03]  /*45e0*/  FMNMX.FTZ R72, R30, R75, !PT ;  /* 0x0000004b1e487209 */ /* 0x000fc60007810000 */
[----:B------:R5:W-:Y:S01]  /*45f0*/  MUFU.EX2 R75, R78 ;  /* 0x0000004e004b7308 */ /* 0x000be20000000800 */
[----:B------:R-:W-:-:S04]  /*4600*/  FMNMX.FTZ R71, R31, R72, !PT ;  /* 0x000000481f477209 */ /* 0x000fc80007810000 */
[----:B------:R-:W-:-:S03]  /*4610*/  FMNMX.FTZ R71, R32, R71, !PT ;  /* 0x0000004720477209 */ /* 0x000fc60007810000 */
[----:B------:R-:W4:Y:S01]  /*4620*/  MUFU.EX2 R46, R46 ;  /* 0x0000002e002e7308 */ /* 0x000f220000000800 */
[----:B------:R-:W-:Y:S01]  /*4630*/  FMNMX.FTZ R72, R40, R71, !PT ;  /* 0x0000004728487209 */ /* 0x000fe20007810000 */
[--C-:B------:R-:W-:Y:S01]  /*4640*/  FFMA.FTZ R71, R69, UR10, -R77.reuse ;  /* 0x0000000a45477c23 */ /* 0x100fe2000801084d */
[----:B-----5:R-:W-:-:S01]  /*4650*/  FFMA.FTZ R78, R67, UR10, -R77 ;  /* 0x0000000a434e7c23 */ /* 0x020fc2000801084d */
[----:B------:R-:W-:Y:S02]  /*4660*/  FSEL R67, R50, -INF , !P2 ;  /* 0xff80000032437808 */ /* 0x000fe40005000000 */
[----:B------:R-:W-:Y:S02]  /*4670*/  FMNMX.FTZ R69, R39, R72, !PT ;  /* 0x0000004827457209 */ /* 0x000fe40007810000 */
[----:B------:R-:W-:Y:S02]  /*4680*/  MUFU.EX2 R72, R71 ;  /* 0x0000004700487308 */ /* 0x000fe40000000800 */
[----:B------:R-:W-:-:S04]  /*4690*/  FMNMX.FTZ R69, R38, R69, !PT ;  /* 0x0000004526457209 */ /* 0x000fc80007810000 */
[----:B------:R-:W-:Y:S02]  /*46a0*/  FMNMX.FTZ R68, R34, R69, !PT ;  /* 0x0000004522447209 */ /* 0x000fe40007810000 */
[----:B------:R0:W-:Y:S02]  /*46b0*/  MUFU.EX2 R71, R56 ;  /* 0x0000003800477308 */ /* 0x0001e40000000800 */
[----:B------:R-:W-:-:S04]  /*46c0*/  FMNMX.FTZ R68, R33, R68, !PT ;  /* 0x0000004421447209 */ /* 0x000fc80007810000 */
[----:B------:R-:W-:Y:S02]  /*46d0*/  FMNMX.FTZ R68, R37, R68, !PT ;  /* 0x0000004425447209 */ /* 0x000fe40007810000 */
[----:B------:R-:W5:Y:S01]  /*46e0*/  MUFU.EX2 R47, R47 ;  /* 0x0000002f002f7308 */ /* 0x000f620000000800 */
[----:B0-----:R-:W-:-:S01]  /*46f0*/  FADD.FTZ R56, R2, R41 ;  /* 0x0000002902387221 */ /* 0x001fc20000010000 */
[----:B------:R-:W-:Y:S01]  /*4700*/  FMNMX.FTZ R69, R35, R68, !PT ;  /* 0x0000004423457209 */ /* 0x000fe20007810000 */
[----:B------:R-:W-:-:S01]  /*4710*/  FFMA.FTZ R68, R66, UR10, -R77 ;  /* 0x0000000a42447c23 */ /* 0x000fc2000801084d */
[----:B------:R-:W-:Y:S02]  /*4720*/  FSEL R66, R51, -INF , !P4 ;  /* 0xff80000033427808 */ /* 0x000fe40006000000 */
[----:B------:R-:W-:Y:S02]  /*4730*/  FMNMX.FTZ R50, R36, R69, !PT ;  /* 0x0000004524327209 */ /* 0x000fe40007810000 */
[----:B------:R-:W-:Y:S02]  /*4740*/  MUFU.EX2 R74, R74 ;  /* 0x0000004a004a7308 */ /* 0x000fe40000000800 */
[----:B------:R-:W-:-:S04]  /*4750*/  FMNMX.FTZ R69, R67, R50, !PT ;  /* 0x0000003243457209 */ /* 0x000fc80007810000 */
[----:B------:R-:W-:Y:S02]  /*4760*/  FMNMX.FTZ R69, R52, R69, !PT ;  /* 0x0000004534457209 */ /* 0x000fe40007810000 */
[----:B------:R-:W-:Y:S02]  /*4770*/  MUFU.EX2 R49, R49 ;  /* 0x0000003100317308 */ /* 0x000fe40000000800 */
[----:B------:R-:W-:Y:S01]  /*4780*/  FMNMX.FTZ R50, R66, R69, !PT ;  /* 0x0000004542327209 */ /* 0x000fe20007810000 */
[----:B------:R-:W-:-:S03]  /*4790*/  FFMA.FTZ R69, R58, UR10, -R77 ;  /* 0x0000000a3a457c23 */ /* 0x000fc6000801084d */
[----:B------:R-:W-:Y:S02]  /*47a0*/  FMNMX.FTZ R51, R53, R50, !PT ;  /* 0x0000003235337209 */ /* 0x000fe40007810000 */
[----:B------:R-:W-:Y:S02]  /*47b0*/  MUFU.EX2 R79, R79 ;  /* 0x0000004f004f7308 */ /* 0x000fe40000000800 */
[----:B------:R-:W-:-:S05]  /*47c0*/  FMNMX.FTZ R51, R54, R51, !PT ;  /* 0x0000003336337209 */ /* 0x000fca0007810000 */
[----:B------:R-:W0:Y:S01]  /*47d0*/  SHFL.BFLY PT, R50, R51, 0x2, 0x1f ;  /* 0x0c401f0033327f89 */ /* 0x000e2200000e0000 */
[----:B------:R-:W-:Y:S08]  /*47e0*/  MUFU.EX2 R78, R78 ;  /* 0x0000004e004e7308 */ /* 0x000ff00000000800 */
[----:B------:R-:W-:Y:S08]  /*47f0*/  MUFU.EX2 R68, R68 ;  /* 0x0000004400447308 */ /* 0x000ff00000000800 */
[----:B------:R-:W-:Y:S01]  /*4800*/  MUFU.EX2 R65, R65 ;  /* 0x0000004100417308 */ /* 0x000fe20000000800 */
[----:B0-----:R-:W-:Y:S01]  /*4810*/  FMNMX.FTZ R58, R51, R50, !PT ;  /* 0x00000032333a7209 */ /* 0x001fe20007810000 */
[--C-:B------:R-:W-:Y:S01]  /*4820*/  FFMA.FTZ R51, R8, UR10, -R77.reuse ;  /* 0x0000000a08337c23 */ /* 0x100fe2000801084d */
[----:B------:R-:W-:-:S01]  /*4830*/  FFMA.FTZ R8, R6, UR10, -R77 ;  /* 0x0000000a06087c23 */ /* 0x000fc2000801084d */
[----:B------:R-:W-:Y:S01]  /*4840*/  FFMA.FTZ R50, R55, UR10, -R77 ;  /* 0x0000000a37327c23 */ /* 0x000fe2000801084d */
[----:B------:R-:W-:Y:S01]  /*4850*/  IMAD.U32 R55, RZ, RZ, UR10 ;  /* 0x0000000aff377e24 */ /* 0x000fe2000f8e00ff */
[----:B------:R-:W0:Y:S02]  /*4860*/  SHFL.BFLY PT, R57, R58, 0x1, 0x1f ;  /* 0x0c201f003a397f89 */ /* 0x000e2400000e0000 */
[----:B------:R-:W-:Y:S08]  /*4870*/  MUFU.EX2 R64, R64 ;  /* 0x0000004000407308 */ /* 0x000ff00000000800 */
[----:B------:R-:W-:Y:S08]  /*4880*/  MUFU.EX2 R63, R63 ;  /* 0x0000003f003f7308 */ /* 0x000ff00000000800 */
[----:B------:R-:W-:Y:S01]  /*4890*/  MUFU.EX2 R60, R60 ;  /* 0x0000003c003c7308 */ /* 0x000fe20000000800 */
[----:B0-----:R-:W-:Y:S01]  /*48a0*/  FMNMX.FTZ R6, R58, R57, !PT ;  /* 0x000000393a067209 */ /* 0x001fe20007810000 */
[----:B--2---:R-:W-:-:S06]  /*48b0*/  FADD.FTZ R57, R43, R56 ;  /* 0x000000382b397221 */ /* 0x004fcc0000010000 */
[----:B------:R-:W-:Y:S01]  /*48c0*/  MUFU.EX2 R59, R59 ;  /* 0x0000003b003b7308 */ /* 0x000fe20000000800 */
[C---:B------:R-:W-:Y:S01]  /*48d0*/  FSETP.NEU.FTZ.AND P2, PT, R6.reuse, -INF , PT ;  /* 0xff8000000600780b */ /* 0x040fe20003f5d000 */
[----:B------:R-:W-:Y:S01]  /*48e0*/  FFMA.FTZ R55, R6, R55, -8 ;  /* 0xc100000006377423 */ /* 0x000fe20000010037 */
[----:B---3--:R-:W-:-:S04]  /*48f0*/  FADD.FTZ R57, R44, R57 ;  /* 0x000000392c397221 */ /* 0x008fc80000010000 */
[----:B------:R-:W-:Y:S01]  /*4900*/  FSEL R55, R55, RZ, P2 ;  /* 0x000000ff37377208 */ /* 0x000fe20001000000 */
[----:B-1----:R-:W-:-:S01]  /*4910*/  FADD.FTZ R56, R42, R57 ;  /* 0x000000392a387221 */ /* 0x002fc20000010000 */
        /* <DEDUP_REMOVED lines=11> */
[----:B------:R-:W-:-:S01]  /*49d0*/  FADD.FTZ R77, R45, R56 ;  /* 0x000000382d4d7221 */ /* 0x000fc20000010000 */
[--C-:B------:R-:W-:Y:S01]  /*49e0*/  FFMA.FTZ R20, R20, UR10, -R55.reuse ;  /* 0x0000000a14147c23 */ /* 0x100fe20008010837 */
[----:B------:R-:W-:-:S01]  /*49f0*/  FFMA.FTZ R21, R21, UR10, -R55 ;  /* 0x0000000a15157c23 */ /* 0x000fc20008010837 */
[----:B------:R-:W-:Y:S01]  /*4a00*/  FFMA.FTZ R24, R24, UR10, -R55 ;  /* 0x0000000a18187c23 */ /* 0x000fe20008010837 */
[----:B----4-:R-:W-:-:S01]  /*4a10*/  FADD.FTZ R58, R48, R77 ;  /* 0x0000004d303a7221 */ /* 0x010fc20000010000 */
        /* <DEDUP_REMOVED lines=11> */
[----:B-----5:R-:W-:-:S01]  /*4ad0*/  FADD.FTZ R77, R47, R58 ;  /* 0x0000003a2f4d7221 */ /* 0x020fc20000010000 */
        /* <DEDUP_REMOVED lines=8> */
[----:B------:R-:W-:Y:S01]  /*4b60*/  F2FP.SATFINITE.E4M3.F32.PACK_AB_MERGE_C R48, R81, R48, RZ ;  /* 0x000000305130723e */ /* 0x000fe200048070ff */
[----:B------:R-:W-:-:S01]  /*4b70*/  FFMA.FTZ R33, R33, UR10, -R55 ;  /* 0x0000000a21217c23 */ /* 0x000fc20008010837 */
[--C-:B------:R-:W-:Y:S01]  /*4b80*/  FFMA.FTZ R37, R37, UR10, -R55.reuse ;  /* 0x0000000a25257c23 */ /* 0x100fe20008010837 */
[----:B------:R-:W-:-:S01]  /*4b90*/  FFMA.FTZ R36, R36, UR10, -R55 ;  /* 0x0000000a24247c23 */ /* 0x000fc20008010837 */
[----:B------:R-:W0:Y:S01]  /*4ba0*/  MUFU.EX2 R12, R12 ;  /* 0x0000000c000c7308 */ /* 0x000e220000000800 */
[----:B-1----:R-:W-:-:S01]  /*4bb0*/  FADD.FTZ R56, R10, R73 ;  /* 0x000000490a387221 */ /* 0x002fc20000010000 */
[----:B------:R-:W-:Y:S01]  /*4bc0*/  F2FP.SATFINITE.E4M3.F32.PACK_AB_MERGE_C R198, R45, R42, R48 ;  /* 0x0000002a2dc6723e */ /* 0x000fe20004807030 */
[----:B------:R-:W-:-:S01]  /*4bd0*/  FFMA.FTZ R67, R67, UR10, -R55 ;  /* 0x0000000a43437c23 */ /* 0x000fc20008010837 */
[----:B------:R-:W-:Y:S01]  /*4be0*/  F2FP.SATFINITE.E4M3.F32.PACK_AB_MERGE_C R42, R63, R64, RZ ;  /* 0x000000403f2a723e */ /* 0x000fe200048070ff */
[----:B------:R-:W-:-:S01]  /*4bf0*/  FFMA.FTZ R52, R52, UR10, -R55 ;  /* 0x0000000a34347c23 */ /* 0x000fc20008010837 */
[--C-:B------:R-:W-:Y:S01]  /*4c00*/  FFMA.FTZ R66, R66, UR10, -R55.reuse ;  /* 0x0000000a42427c23 */ /* 0x100fe20008010837 */
[----:B------:R-:W-:-:S01]  /*4c10*/  FFMA.FTZ R53, R53, UR10, -R55 ;  /* 0x0000000a35357c23 */ /* 0x000fc20008010837 */
[----:B------:R-:W1:Y:S01]  /*4c20*/  MUFU.EX2 R13, R13 ;  /* 0x0000000d000d7308 */ /* 0x000e620000000800 */
[----:B--2---:R-:W-:-:S01]  /*4c30*/  FADD.FTZ R73, R11, R56 ;  /* 0x000000380b497221 */ /* 0x004fc20000010000 */
[----:B------:R-:W-:Y:S01]  /*4c40*/  FFMA.FTZ R54, R54, UR10, -R55 ;  /* 0x0000000a36367c23 */ /* 0x000fe20008010837 */
[----:B------:R-:W-:-:S05]  /*4c50*/  F2FP.SATFINITE.E4M3.F32.PACK_AB_MERGE_C R188, R65, R68, R42 ;  /* 0x0000004441bc723e */ /* 0x000fca000480702a */
[----:B------:R-:W2:Y:S01]  /*4c60*/  MUFU.EX2 R14, R14 ;  /* 0x0000000e000e7308 */ /* 0x000ea20000000800 */
[----:B0-----:R-:W-:-:S07]  /*4c70*/  FADD.FTZ R56, R12, R73 ;  /* 0x000000490c387221 */ /* 0x001fce0000010000 */
[----:B------:R-:W0:Y:S01]  /*4c80*/  MUFU.EX2 R15, R15 ;  /* 0x0000000f000f7308 */ /* 0x000e220000000800 */
[----:B-1----:R-:W-:-:S01]  /*4c90*/  FADD.FTZ R73, R13, R56 ;  /* 0x000000380d497221 */ /* 0x002fc20000010000 */
[----:B------:R-:W-:Y:S01]  /*4ca0*/  F2FP.SATFINITE.E4M3.F32.PACK_AB_MERGE_C R56, R44, R43, RZ ;  /* 0x0000002b2c38723e */ /* 0x000fe200048070ff */
[----:B------:R-:W-:-:S01]  /*4cb0*/  FADD.FTZ R44, R74, R77 ;  /* 0x0000004d4a2c7221 */ /* 0x000fc20000010000 */
[----:B------:R-:W-:Y:S02]  /*4cc0*/  F2FP.SATFINITE.E4M3.F32.PACK_AB_MERGE_C R74, R75, R74, RZ ;  /* 0x0000004a4b4a723e */ /* 0x000fe400048070ff */
[----:B------:R-:W-:Y:S01]  /*4cd0*/  F2FP.SATFINITE.E4M3.F32.PACK_AB_MERGE_C R196, R41, R2, R56 ;  /* 0x0000000229c4723e */ /* 0x000fe20004807038 */
[----:B------:R-:W-:Y:S01]  /*4ce0*/  FADD.FTZ R44, R75, R44 ;  /* 0x0000002c4b2c7221 */ /* 0x000fe20000010000 */
[----:B------:R-:W1:Y:S01]  /*4cf0*/  MUFU.EX2 R20, R20 ;  /* 0x0000001400147308 */ /* 0x000e620000000800 */
[----:B------:R-:W-:-:S07]  /*4d00*/  F2FP.SATFINITE.E4M3.F32.PACK_AB_MERGE_C R192, R47, R46, R74 ;  /* 0x0000002e2fc0723e */ /* 0x000fce000480704a */
[----:B------:R-:W3:Y:S08]  /*4d10*/  MUFU.EX2 R21, R21 ;  /* 0x0000001500157308 */ /* 0x000ef00000000800 */
[----:B------:R-:W4:Y:S08]  /*4d20*/  MUFU.EX2 R24, R24 ;  /* 0x0000001800187308 */ /* 0x000f300000000800 */
[----:B------:R2:W-:Y:S08]  /*4d30*/  MUFU.EX2 R57, R40 ;  /* 0x0000002800397308 */ /* 0x0005f00000000800 */
[----:B------:R-:W5:Y:S01]  /*4d40*/  MUFU.EX2 R25, R25 ;  /* 0x0000001900197308 */ /* 0x000f620000000800 */
[----:B--2---:R-:W-:-:S01]  /*4d50*/  FADD.FTZ R40, R14, R73 ;  /* 0x000000490e287221 */ /* 0x004fc20000010000 */
[----:B------:R-:W-:Y:S01]  /*4d60*/  FADD.FTZ R73, R49, R44 ;  /* 0x0000002c31497221 */ /* 0x000fe20000010000 */
[----:B0-----:R-:W-:-:S02]  /*4d70*/  F2FP.SATFINITE.E4M3.F32.PACK_AB_MERGE_C R14, R15, R14, RZ ;  /* 0x0000000e0f0e723e */ /* 0x001fc400048070ff */
[----:B------:R-:W-:Y:S02]  /*4d80*/  FADD.FTZ R43, R15, R40 ;  /* 0x000000280f2b7221 */ /* 0x000fe40000010000 */
[----:B------:R-:W-:Y:S01]  /*4d90*/  F2FP.SATFINITE.E4M3.F32.PACK_AB_MERGE_C R199, R13, R12, R14 ;  /* 0x0000000c0dc7723e */ /* 0x000fe2000480700e */
[----:B------:R-:W0:Y:S01]  /*4da0*/  MUFU.EX2 R26, R26 ;  /* 0x0000001a001a7308 */ /* 0x000e220000000800 */
[----:B-1----:R-:W-:-:S04]  /*4db0*/  FADD.FTZ R40, R20, R43 ;  /* 0x0000002b14287221 */ /* 0x002fc80000010000 */
[----:B---3--:R-:W-:Y:S01]  /*4dc0*/  FADD.FTZ R43, R21, R40 ;  /* 0x00000028152b7221 */ /* 0x008fe20000010000 */
[----:B------:R-:W-:-:S02]  /*4dd0*/  FADD.FTZ R40, R72, R73 ;  /* 0x0000004948287221 */ /* 0x000fc40000010000 */
[----:B------:R-:W1:Y:S01]  /*4de0*/  MUFU.EX2 R27, R27 ;  /* 0x0000001b001b7308 */ /* 0x000e620000000800 */
[----:B----4-:R-:W-:-:S01]  /*4df0*/  FADD.FTZ R2, R24, R43 ;  /* 0x0000002b18027221 */ /* 0x010fc20000010000 */
[----:B------:R-:W-:Y:S01]  /*4e00*/  FADD.FTZ R43, R79, R40 ;  /* 0x000000284f2b7221 */ /* 0x000fe20000010000 */
[C---:B-----5:R-:W-:Y:S02]  /*4e10*/  F2FP.SATFINITE.E4M3.F32.PACK_AB_MERGE_C R24, R25.reuse, R24, RZ ;  /* 0x000000181918723e */ /* 0x060fe400048070ff */
[----:B------:R-:W-:Y:S01]  /*4e20*/  FADD.FTZ R41, R25, R2 ;  /* 0x0000000219297221 */ /* 0x000fe20000010000 */
[----:B------:R-:W-:-:S01]  /*4e30*/  FADD.FTZ R43, R78, R43 ;  /* 0x0000002b4e2b7221 */ /* 0x000fc20000010000 */
[----:B------:R-:W-:Y:S01]  /*4e40*/  F2FP.SATFINITE.E4M3.F32.PACK_AB_MERGE_C R79, R78, R79, RZ ;  /* 0x0000004f4e4f723e */ /* 0x000fe200048070ff */
[----:B------:R-:W2:Y:S01]  /*4e50*/  MUFU.EX2 R28, R28 ;  /* 0x0000001c001c7308 */ /* 0x000ea20000000800 */
[----:B0-----:R-:W-:-:S01]  /*4e60*/  FADD.FTZ R2, R26, R41 ;  /* 0x000000291a027221 */ /* 0x001fc20000010000 */
[----:B------:R-:W-:Y:S01]  /*4e70*/  FADD.FTZ R40, R68, R43 ;  /* 0x0000002b44287221 */ /* 0x000fe20000010000 */
[----:B------:R-:W-:-:S02]  /*4e80*/  F2FP.SATFINITE.E4M3.F32.PACK_AB_MERGE_C R194, R72, R49, R79 ;  /* 0x0000003148c2723e */ /* 0x000fc4000480704f */
[----:B------:R-:W-:Y:S01]  /*4e90*/  F2FP.SATFINITE.E4M3.F32.PACK_AB_MERGE_C R193, R21, R20, R24 ;  /* 0x0000001415c1723e */ /* 0x000fe20004807018 */
[----:B------:R-:W-:-:S02]  /*4ea0*/  FADD.FTZ R43, R65, R40 ;  /* 0x00000028412b7221 */ /* 0x000fc40000010000 */
[----:B------:R-:W0:Y:S01]  /*4eb0*/  MUFU.EX2 R29, R29 ;  /* 0x0000001d001d7308 */ /* 0x000e220000000800 */
[----:B-1----:R-:W-:-:S01]  /*4ec0*/  FADD.FTZ R41, R27, R2 ;  /* 0x000000021b297221 */ /* 0x002fc20000010000 */
[----:B------:R-:W-:-:S04]  /*4ed0*/  FADD.FTZ R64, R64, R43 ;  /* 0x0000002b40407221 */ /* 0x000fc80000010000 */
[----:B------:R-:W-:Y:S02]  /*4ee0*/  FADD.FTZ R63, R63, R64 ;  /* 0x000000403f3f7221 */ /* 0x000fe40000010000 */
[----:B------:R-:W1:Y:S01]  /*4ef0*/  MUFU.EX2 R30, R30 ;  /* 0x0000001e001e7308 */ /* 0x000e620000000800 */
[----:B--2---:R-:W-:-:S07]  /*4f00*/  FADD.FTZ R40, R28, R41 ;  /* 0x000000291c287221 */ /* 0x004fce0000010000 */
[----:B------:R-:W-:Y:S01]  /*4f10*/  MUFU.EX2 R31, R31 ;  /* 0x0000001f001f7308 */ /* 0x000fe20000000800 */
[----:B0-----:R-:W-:-:S01]  /*4f20*/  FADD.FTZ R41, R29, R40 ;  /* 0x000000281d297221 */ /* 0x001fc20000010000 */
[----:B------:R-:W-:-:S04]  /*4f30*/  F2FP.SATFINITE.E4M3.F32.PACK_AB_MERGE_C R28, R29, R28, RZ ;  /* 0x0000001c1d1c723e */ /* 0x000fc800048070ff */
[----:B------:R-:W-:Y:S02]  /*4f40*/  F2FP.SATFINITE.E4M3.F32.PACK_AB_MERGE_C R195, R27, R26, R28 ;  /* 0x0000001a1bc3723e */ /* 0x000fe4000480701c */
[----:B------:R-:W-:Y:S01]  /*4f50*/  MUFU.EX2 R32, R32 ;  /* 0x0000002000207308 */ /* 0x000fe20000000800 */
[----:B-1----:R-:W-:-:S01]  /*4f60*/  FADD.FTZ R40, R30, R41 ;  /* 0x000000291e287221 */ /* 0x002fc20000010000 */
[----:B------:R-:W-:-:S06]  /*4f70*/  F2FP.SATFINITE.E4M3.F32.PACK_AB_MERGE_C R41, R59, R60, RZ ;  /* 0x0000003c3b29723e */ /* 0x000fcc00048070ff */
[----:B------:R-:W0:Y:S08]  /*4f80*/  MUFU.EX2 R61, R61 ;  /* 0x0000003d003d7308 */ /* 0x000e300000000800 */
[----:B------:R-:W1:Y:S08]  /*4f90*/  MUFU.EX2 R39, R39 ;  /* 0x0000002700277308 */ /* 0x000e700000000800 */
[----:B------:R-:W2:Y:S01]  /*4fa0*/  MUFU.EX2 R38, R38 ;  /* 0x0000002600267308 */ /* 0x000ea20000000800 */
[----:B0-----:R-:W-:Y:S01]  /*4fb0*/  F2FP.SATFINITE.E4M3.F32.PACK_AB_MERGE_C R190, R61, R62, R41 ;  /* 0x0000003e3dbe723e */ /* 0x001fe20004807029 */
[----:B------:R-:W-:-:S04]  /*4fc0*/  FADD.FTZ R62, R62, R63 ;  /* 0x0000003f3e3e7221 */ /* 0x000fc80000010000 */
[----:B------:R-:W-:Y:S02]  /*4fd0*/  FADD.FTZ R61, R61, R62 ;  /* 0x0000003e3d3d7221 */ /* 0x000fe40000010000 */
[----:B------:R0:W-:Y:S02]  /*4fe0*/  MUFU.EX2 R2, R35 ;  /* 0x0000002300027308 */ /* 0x0001e40000000800 */
[----:B------:R-:W-:-:S04]  /*4ff0*/  FADD.FTZ R60, R60, R61 ;  /* 0x0000003d3c3c7221 */ /* 0x000fc80000010000 */
[----:B------:R-:W-:Y:S02]  /*5000*/  FADD.FTZ R60, R59, R60 ;  /* 0x0000003c3b3c7221 */ /* 0x000fe40000010000 */
[----:B------:R-:W3:Y:S01]  /*5010*/  MUFU.EX2 R34, R34 ;  /* 0x0000002200227308 */ /* 0x000ee20000000800 */
[----:B0-----:R-:W-:-:S04]  /*5020*/  FADD.FTZ R35, R31, R40 ;  /* 0x000000281f237221 */ /* 0x001fc80000010000 */
[----:B------:R-:W-:Y:S01]  /*5030*/  FADD.FTZ R40, R32, R35 ;  /* 0x0000002320287221 */ /* 0x000fe20000010000 */
[----:B------:R-:W-:Y:S02]  /*5040*/  F2FP.SATFINITE.E4M3.F32.PACK_AB_MERGE_C R35, R11, R10, RZ ;  /* 0x0000000a0b23723e */ /* 0x000fe400048070ff */
[----:B------:R-:W0:Y:S01]  /*5050*/  MUFU.EX2 R50, R50 ;  /* 0x0000003200327308 */ /* 0x000e220000000800 */
[----:B------:R-:W-:-:S01]  /*5060*/  FADD.FTZ R40, R57, R40 ;  /* 0x0000002839287221 */ /* 0x000fc20000010000 */
[----:B------:R-:W-:Y:S02]  /*5070*/  F2FP.SATFINITE.E4M3.F32.PACK_AB_MERGE_C R197, R9, R76, R35 ;  /* 0x0000004c09c5723e */ /* 0x000fe40004807023 */
[----:B------:R-:W-:Y:S01]  /*5080*/  F2FP.SATFINITE.E4M3.F32.PACK_AB_MERGE_C R32, R57, R32, RZ ;  /* 0x000000203920723e */ /* 0x000fe200048070ff */
[----:B-1----:R-:W-:-:S03]  /*5090*/  FADD.FTZ R11, R39, R40 ;  /* 0x00000028270b7221 */ /* 0x002fc60000010000 */
[----:B------:R-:W1:Y:S01]  /*50a0*/  MUFU.EX2 R33, R33 ;  /* 0x0000002100217308 */ /* 0x000e620000000800 */
[----:B--2---:R-:W-:-:S01]  /*50b0*/  FADD.FTZ R15, R38, R11 ;  /* 0x0000000b260f7221 */ /* 0x004fc20000010000 */
[----:B------:R-:W-:-:S03]  /*50c0*/  F2FP.SATFINITE.E4M3.F32.PACK_AB_MERGE_C R189, R31, R30, R32 ;  /* 0x0000001e1fbd723e */ /* 0x000fc60004807020 */
[----:B---3--:R-:W-:-:S03]  /*50d0*/  FADD.FTZ R10, R34, R15 ;  /* 0x0000000f220a7221 */ /* 0x008fc60000010000 */
        /* <DEDUP_REMOVED lines=11> */
[----:B------:R-:W-:Y:S01]  /*5190*/  MUFU.EX2 R4, R4 ;  /* 0x0000000400047308 */ /* 0x000fe20000000800 */
[----:B-1----:R-:W-:-:S01]  /*51a0*/  FADD.FTZ R15, R37, R10 ;  /* 0x0000000a250f7221 */ /* 0x002fc20000010000 */
[----:B------:R-:W-:-:S03]  /*51b0*/  FADD.FTZ R71, R71, R70 ;  /* 0x0000004647477221 */ /* 0x000fc60000010000 */
[----:B------:R-:W-:Y:S01]  /*51c0*/  FADD.FTZ R15, R2, R15 ;  /* 0x0000000f020f7221 */ /* 0x000fe20000010000 */
[----:B------:R-:W-:-:S02]  /*51d0*/  FADD.FTZ R50, R50, R71 ;  /* 0x0000004732327221 */ /* 0x000fc40000010000 */
[----:B------:R-:W0:Y:S01]  /*51e0*/  MUFU.EX2 R5, R5 ;  /* 0x0000000500057308 */ /* 0x000e220000000800 */
[----:B--2---:R-:W-:-:S07]  /*51f0*/  FADD.FTZ R10, R36, R15 ;  /* 0x0000000f240a7221 */ /* 0x004fce0000010000 */
[----:B------:R-:W1:Y:S08]  /*5200*/  MUFU.EX2 R67, R67 ;  /* 0x0000004300437308 */ /* 0x000e700000000800 */
[----:B------:R-:W-:Y:S01]  /*5210*/  MUFU.EX2 R51, R51 ;  /* 0x0000003300337308 */ /* 0x000fe20000000800 */
[----:B0-----:R-:W-:-:S07]  /*5220*/  F2FP.SATFINITE.E4M3.F32.PACK_AB_MERGE_C R9, R5, R4, RZ ;  /* 0x000000040509723e */ /* 0x001fce00048070ff */
[----:B------:R-:W0:Y:S01]  /*5230*/  MUFU.EX2 R8, R8 ;  /* 0x0000000800087308 */ /* 0x000e220000000800 */
[C---:B-1----:R-:W-:Y:S01]  /*5240*/  F2FP.SATFINITE.E4M3.F32.PACK_AB_MERGE_C R36, R67.reuse, R36, RZ ;  /* 0x000000244324723e */ /* 0x042fe200048070ff */
[----:B------:R-:W-:-:S03]  /*5250*/  FADD.FTZ R67, R67, R10 ;  /* 0x0000000a43437221 */ /* 0x000fc60000010000 */
[----:B------:R-:W-:Y:S01]  /*5260*/  F2FP.SATFINITE.E4M3.F32.PACK_AB_MERGE_C R185, R2, R37, R36 ;  /* 0x0000002502b9723e */ /* 0x000fe20004807024 */
[----:B------:R-:W-:Y:S02]  /*5270*/  VIADD R2, R88, 0xfffffffe ;  /* 0xfffffffe58027836 */ /* 0x000fe40000000000 */
[----:B------:R-:W1:Y:S08]  /*5280*/  MUFU.EX2 R52, R52 ;  /* 0x0000003400347308 */ /* 0x000e700000000800 */
[----:B------:R-:W2:Y:S01]  /*5290*/  MUFU.EX2 R11, R66 ;  /* 0x00000042000b7308 */ /* 0x000ea20000000800 */
[----:B0-----:R-:W-:Y:S01]  /*52a0*/  F2FP.SATFINITE.E4M3.F32.PACK_AB_MERGE_C R186, R8, R51, R9 ;  /* 0x0000003308ba723e */ /* 0x001fe20004807009 */
[----:B------:R-:W-:-:S04]  /*52b0*/  FADD.FTZ R51, R51, R50 ;  /* 0x0000003233337221 */ /* 0x000fc80000010000 */
[----:B------:R-:W-:Y:S02]  /*52c0*/  FADD.FTZ R51, R8, R51 ;  /* 0x0000003308337221 */ /* 0x000fe40000010000 */
[----:B------:R-:W-:Y:S01]  /*52d0*/  MUFU.EX2 R53, R53 ;  /* 0x0000003500357308 */ /* 0x000fe20000000800 */
[----:B-1----:R-:W-:-:S01]  /*52e0*/  FADD.FTZ R10, R52, R67 ;  /* 0x00000043340a7221 */ /* 0x002fc20000010000 */
[----:B------:R-:W-:-:S04]  /*52f0*/  FADD.FTZ R4, R4, R51 ;  /* 0x0000003304047221 */ /* 0x000fc80000010000 */
[----:B------:R-:W-:Y:S02]  /*5300*/  FADD.FTZ R5, R5, R4 ;  /* 0x0000000405057221 */ /* 0x000fe40000010000 */
[----:B------:R-:W0:Y:S01]  /*5310*/  MUFU.EX2 R54, R54 ;  /* 0x0000003600367308 */ /* 0x000e220000000800 */
[----:B--2---:R-:W-:-:S01]  /*5320*/  FADD.FTZ R10, R11, R10 ;  /* 0x0000000a0b0a7221 */ /* 0x004fc20000010000 */
[----:B0-----:R-:W-:-:S03]  /*5330*/  F2FP.SATFINITE.E4M3.F32.PACK_AB_MERGE_C R8, R54, R53, RZ ;  /* 0x000000353608723e */ /* 0x001fc600048070ff */
        /* <DEDUP_REMOVED lines=15> */
.L_x_3900:
[----:B------:R-:W-:-:S11]  /*5430*/  UISETP.NE.AND UP1, UPT, UR7, 0x1, UPT ;  /* 0x000000010700788c */ /* 0x000fd6000bf25270 */
[----:B------:R-:W-:Y:S02]  /*5440*/  @UP1 ULDC.64 UR18, c[0x0][0x9e8] ;  /* 0x00027a0000121ab9 */ /* 0x000fe40000000a00 */
[----:B------:R-:W-:-:S04]  /*5450*/  UIMAD.WIDE.U32 UR14, UR11, UR18, URZ ;  /* 0x000000120b0e72a5 */ /* 0x000fc8000f8e003f */
[----:B------:R-:W-:-:S12]  /*5460*/  @UP1 USHF.R.U32.HI UR11, URZ, UR19, UR15 ;  /* 0x000000133f0b1299 */ /* 0x000fd8000801160f */
.L_x_3901:
[----:B------:R-:W-:-:S04]  /*5470*/  UIMAD UR7, UR11, UR7, UR7 ;  /* 0x000000070b0772a4 */ /* 0x000fc8000f8e0207 */
[----:B------:R-:W-:-:S04]  /*5480*/  UISETP.LT.AND UP1, UPT, UR6, UR7, UPT ;  /* 0x000000070600728c */ /* 0x000fc8000bf21270 */
[----:B------:R-:W-:-:S12]  /*5490*/  USEL UR6, UR6, UR7, UP1 ;  /* 0x0000000706067287 */ /* 0x000fd80008800000 */
.L_x_3899:
        /* <DEDUP_REMOVED lines=63> */
.L_x_3920:
        /* <DEDUP_REMOVED lines=9> */
.L_x_3904:
[----:B------:R-:W-:Y:S01]  /*5920*/  ULEA UR6, UR34, UR36, 0x3 ;  /* 0x0000002422067291 */ /* 0x000fe2000f8e183f */
[----:B------:R-:W-:-:S05]  /*5930*/  IMAD.U32 R10, RZ, RZ, UR33 ;  /* 0x00000021ff0a7e24 */ /* 0x000fca000f8e00ff */
[----:B------:R-:W-:-:S04]  /*5940*/  SHF.L.U32 R10, R10, 0x1f, RZ ;  /* 0x0000001f0a0a7819 */ /* 0x000fc800000006ff */
[----:B------:R0:W1:Y:S01]  /*5950*/  SYNCS.PHASECHK.TRANS64.TRYWAIT P2, [UR6+0x2a830], R10 ;  /* 0x02a8300aff0075a7 */ /* 0x0000620008040146 */
[----:B------:R-:W-:Y:S05]  /*5960*/  @!P0 BRA `(.L_x_3905) ;  /* 0x0000000000048947 */ /* 0x000fea0003800000 */
[----:B------:R-:W-:Y:S01]  /*5970*/  BPT.TRAP 0x1 ;  /* 0x000000040000795c */ /* 0x000fe20000300000 */
.L_x_3905:
[----:B-1----:R-:W-:Y:S05]  /*5980*/  @P2 BRA `(.L_x_3903) ;  /* 0x0000000000082947 */ /* 0x002fea0003800000 */
[----:B------:R-:W1:Y:S02]  /*5990*/  SYNCS.PHASECHK.TRANS64.TRYWAIT P2, [UR6+0x2a830], R10 ;  /* 0x02a8300aff0075a7 */ /* 0x000e640008040146 */
[----:B-1----:R-:W-:Y:S05]  /*59a0*/  @!P2 BRA `(.L_x_3906) ;  /* 0x00000130002ca947 */ /* 0x002fea0003800000 */
.L_x_3903:
[----:B------:R-:W2:Y:S01]  /*59b0*/  S2R R12, SR_TID.X ;  /* 0x00000000000c7919 */ /* 0x000ea20000002100 */
        /* <DEDUP_REMOVED lines=36> */
.L_x_3908:
[----:B------:R-:W-:Y:S01]  /*5c00*/  ULEA UR6, UR50, UR36, 0x3 ;  /* 0x0000002432067291 */ /* 0x000fe2000f8e183f */
[----:B------:R-:W-:-:S05]  /*5c10*/  IMAD.U32 R10, RZ, RZ, UR44 ;  /* 0x0000002cff0a7e24 */ /* 0x000fca000f8e00ff */
[----:B------:R-:W-:-:S04]  /*5c20*/  SHF.L.U32 R10, R10, 0x1f, RZ ;  /* 0x0000001f0a0a7819 */ /* 0x000fc800000006ff */
[----:B------:R0:W1:Y:S01]  /*5c30*/  SYNCS.PHASECHK.TRANS64.TRYWAIT P2, [UR6+0x2a850], R10 ;  /* 0x02a8500aff0075a7 */ /* 0x0000620008040146 */
[----:B------:R-:W-:Y:S05]  /*5c40*/  @!P0 BRA `(.L_x_3909) ;  /* 0x0000000000048947 */ /* 0x000fea0003800000 */
[----:B------:R-:W-:Y:S01]  /*5c50*/  BPT.TRAP 0x1 ;  /* 0x000000040000795c */ /* 0x000fe20000300000 */
.L_x_3909:
[----:B-1----:R-:W-:Y:S05]  /*5c60*/  @P2 BRA `(.L_x_3907) ;  /* 0x0000000000082947 */ /* 0x002fea0003800000 */
[----:B------:R-:W1:Y:S02]  /*5c70*/  SYNCS.PHASECHK.TRANS64.TRYWAIT P2, [UR6+0x2a850], R10 ;  /* 0x02a8500aff0075a7 */ /* 0x000e640008040146 */
[----:B-1----:R-:W-:Y:S05]  /*5c80*/  @!P2 BRA `(.L_x_3910) ;  /* 0x0000012c008ca947 */ /* 0x002fea0003800000 */
.L_x_3907:
[----:B------:R-:W-:Y:S01]  /*5c90*/  UIADD3 UR6, UR36, 0x400, URZ ;  /* 0x0000040024067890 */ /* 0x000fe2000fffe03f */
[----:B------:R-:W-:Y:S01]  /*5ca0*/  WARPGROUP.ARRIVE ;  /* 0x00000000000079c5 */ /* 0x000fe20000000000 */
[----:B------:R-:W-:-:S05]  /*5cb0*/  UMOV UR7, 0x40000040 ;  /* 0x4000004000077882 */ /* 0x000fca0000000000 */
[----:B------:R-:W2:Y:S01]  /*5cc0*/  S2R R209, SR_TID.X ;  /* 0x0000000000d17919 */ /* 0x000ea20000002100 */
[----:B------:R-:W-:Y:S01]  /*5cd0*/  USHF.R.U32.HI UR6, URZ, 0x4, UR6 ;  /* 0x000000043f067899 */ /* 0x000fe20008011606 */
[C---:B01----:R-:W-:Y:S01]  /*5ce0*/  FMUL.FTZ R10, R0.reuse, R122 ;  /* 0x0000007a000a7220 */ /* 0x043fe20000410000 */
[C---:B------:R-:W-:Y:S01]  /*5cf0*/  FMUL.FTZ R21, R0.reuse, R127 ;  /* 0x0000007f00157220 */ /* 0x040fe20000410000 */
[C---:B------:R-:W-:Y:S01]  /*5d00*/  FMUL.FTZ R122, R0.reuse, R134 ;  /* 0x00000086007a7220 */ /* 0x040fe20000410000 */
[----:B------:R-:W-:Y:S01]  /*5d10*/  ULOP3.LUT UR6, UR6, 0x3fff, URZ, 0xc0, !UPT ;  /* 0x00003fff06067892 */ /* 0x000fe2000f8ec03f */
[C---:B------:R-:W-:Y:S01]  /*5d20*/  FMUL.FTZ R134, R0.reuse, R154 ;  /* 0x0000009a00867220 */ /* 0x040fe20000410000 */
[----:B------:R-:W-:Y:S02]  /*5d30*/  IMAD.U32 R127, RZ, RZ, UR34 ;  /* 0x00000022ff7f7e24 */ /* 0x000fe4000f8e00ff */
        /* <DEDUP_REMOVED lines=27> */
[----:B------:R-:W0:Y:S01]  /*5ef0*/  MUFU.TANH R14, R14 ;  /* 0x0000000e000e7308 */ /* 0x000e220000002400 */
[----:B------:R-:W-:-:S02]  /*5f00*/  PLOP3.LUT P2, PT, PT, PT, UP0, 0x40, 0x0 ;  /* 0x000000000000781c */ /* 0x000fc40003f4e808 */
[----:B--2---:R-:W-:Y:S01]  /*5f10*/  SHF.R.U32.HI R209, RZ, 0x7, R209 ;  /* 0x00000007ffd17819 */ /* 0x004fe200000116d1 */
[----:B------:R-:W-:-:S03]  /*5f20*/  @!P1 VIADD R127, R127, 0x2a840 ;  /* 0x0002a8407f7f9836 */ /* 0x000fc60000000000 */
[----:B------:R-:W-:Y:S01]  /*5f30*/  IADD3 R126, -R209, 0xb, RZ ;  /* 0x0000000bd17e7810 */ /* 0x000fe20007ffe1ff */
[----:B------:R-:W1:Y:S01]  /*5f40*/  MUFU.TANH R15, R15 ;  /* 0x0000000f000f7308 */ /* 0x000e620000002400 */
[----:B------:R-:W-:-:S07]  /*5f50*/  @!P1 PRMT R127, RZ, 0x654, R127 ;  /* 0x00000654ff7f9816 */ /* 0x000fce000000007f */
        /* <DEDUP_REMOVED lines=61> */
[----:B------:R-:W-:Y:S01]  /*6330*/  FMUL.FTZ R193, R0, R125 ;  /* 0x0000007d00c17220 */ /* 0x000fe20000410000 */
[----:B------:R-:W-:Y:S01]  /*6340*/  QGMMA.64x192x32.F32.E4M3.E4M3 R24, R188, gdesc[UR4], R24, gsb0 ;  /* 0x02e00004bc187df3 */ /* 0x000fe20008000818 */
[----:B------:R-:W-:Y:S01]  /*6350*/  UIADD3 UR6, UR10, 0x6, URZ ;  /* 0x000000060a067890 */ /* 0x000fe2000fffe03f */
[----:B------:R-:W-:Y:S01]  /*6360*/  IMAD.SHL.U32 R170, R2, 0x80, RZ ;  /* 0x0000008002aa7824 */ /* 0x000fe200078e00ff */
        /* <DEDUP_REMOVED lines=12> */
[----:B------:R-:W-:Y:S01]  /*6430*/  IADD3 R153, R17, 0x1, -R170 ;  /* 0x0000000111997810 */ /* 0x000fe20007ffe8aa */
[----:B------:R-:W0:Y:S04]  /*6440*/  MUFU.TANH R192, R192 ;  /* 0x000000c000c07308 */ /* 0x000e280000002400 */
[----:B------:R-:W-:-:S04]  /*6450*/  IMAD.IADD R153, R153, 0x1, -R18 ;  /* 0x0000000199997824 */ /* 0x000fc800078e0a12 */
[----:B------:R-:W0:Y:S01]  /*6460*/  MUFU.TANH R193, R193 ;  /* 0x000000c100c17308 */ /* 0x000e220000002400 */
[----:B------:R-:W-:-:S04]  /*6470*/  IMAD R153, R16, -0x2, R153 ;  /* 0xfffffffe10997824 */ /* 0x000fc800078e0299 */
[----:B------:R-:W-:-:S03]  /*6480*/  VIADD R178, R153, UR29 ;  /* 0x0000001d99b27c36 */ /* 0x000fc60008000000 */
        /* <DEDUP_REMOVED lines=27> */
[----:B------:R-:W0:Y:S01]  /*6640*/  MUFU.TANH R189, R189 ;  /* 0x000000bd00bd7308 */ /* 0x000e220000002400 */
[----:B------:R-:W-:-:S02]  /*6650*/  VIADD R176, R153, UR32 ;  /* 0x0000002099b07c36 */ /* 0x000fc40008000000 */
[C---:B------:R-:W-:Y:S02]  /*6660*/  IMAD.IADD R174, R3.reuse, 0x1, R178 ;  /* 0x0000000103ae7824 */ /* 0x040fe400078e02b2 */
[----:B------:R-:W-:-:S03]  /*6670*/  IMAD.IADD R172, R3, 0x1, R176 ;  /* 0x0000000103ac7824 */ /* 0x000fc600078e02b0 */
        /* <DEDUP_REMOVED lines=10> */
[----:B------:R0:W-:Y:S06]  /*6720*/  BAR.ARV R126, 0x100 ;  /* 0x0004007e0000751d */ /* 0x0001ec0000002000 */
[----:B------:R0:W-:Y:S01]  /*6730*/  @!P1 SYNCS.ARRIVE.TRANS64.RED.A1T0 RZ, [R127+URZ], RZ ;  /* 0x000000ff7fff99a7 */ /* 0x0001e2000810043f */
        /* <DEDUP_REMOVED lines=13> */
.L_x_3913:
[----:B------:R-:W-:Y:S02]  /*6810*/  IMAD.U32 R155, RZ, RZ, UR31 ;  /* 0x0000001fff9b7e24 */ /* 0x000fe4000f8e00ff */
[----:B------:R-:W-:-:S03]  /*6820*/  IMAD.MOV.U32 R153, RZ, RZ, R13 ;  /* 0x000000ffff997224 */ /* 0x000fc600078e000d */
[----:B------:R-:W-:-:S13]  /*6830*/  ISETP.NE.AND P2, PT, R155, 0x1, PT ;  /* 0x000000019b00780c */ /* 0x000fda0003f45270 */
[----:B0-----:R-:W0:Y:S02]  /*6840*/  @P2 LDC.64 R126, c[0x0][0x9e8] ;  /* 0x00027a00ff7e2b82 */ /* 0x001e240000000a00 */
[----:B0-----:R-:W-:-:S05]  /*6850*/  @P2 IMAD.HI.U32 R126, R13, R126, RZ ;  /* 0x0000007e0d7e2227 */ /* 0x001fca00078e00ff */
[----:B------:R-:W-:-:S07]  /*6860*/  @P2 SHF.R.U32.HI R153, RZ, R127, R126 ;  /* 0x0000007fff992219 */ /* 0x000fce000001167e */
.L_x_3914:
[----:B------:R-:W-:Y:S05]  /*6870*/  BSYNC B0 ;  /* 0x0000000000007941 */ /* 0x000fea0003800000 */
.L_x_3912:
[----:B------:R-:W-:-:S04]  /*6880*/  IMAD R127, R153, R155, -R170 ;  /* 0x0000009b997f7224 */ /* 0x000fc800078e0aaa */
[----:B------:R-:W-:-:S05]  /*6890*/  IMAD R127, R16, -0x2, R127 ;  /* 0xfffffffe107f7824 */ /* 0x000fca00078e027f */
[----:B------:R-:W-:Y:S02]  /*68a0*/  VIADDMNMX R172, R127, R155, R172, PT ;  /* 0x0000009b7fac7246 */ /* 0x000fe400038001ac */
[----:B------:R-:W-:-:S07]  /*68b0*/  VIMNMX R174, R174, R127, !PT ;  /* 0x0000007faeae7248 */ /* 0x000fce0007fe0100 */
.L_x_3911:
[----:B------:R-:W-:-:S04]  /*68c0*/  ISETP.GT.AND P2, PT, R2, -0x1, PT ;  /* 0xffffffff0200780c */ /* 0x000fc80003f44270 */
[C---:B------:R-:W-:Y:S02]  /*68d0*/  ISETP.GT.AND P5, PT, R174.reuse, RZ, P2 ;  /* 0x000000ffae00720c */ /* 0x040fe400017a4270 */
[----:B------:R-:W-:Y:S02]  /*68e0*/  ISETP.GT.AND P4, PT, R174, 0x1, P2 ;  /* 0x00000001ae00780c */ /* 0x000fe40001784270 */
[----:B------:R-:W-:Y:S02]  /*68f0*/  ISETP.LT.OR P5, PT, R172, 0x1, P5 ;  /* 0x00000001ac00780c */ /* 0x000fe40002fa1670 */
[C---:B------:R-:W-:Y:S02]  /*6900*/  ISETP.GT.AND P6, PT, R174.reuse, 0x8, P2 ;  /* 0x00000008ae00780c */ /* 0x040fe400017c4270 */
[----:B------:R-:W-:Y:S02]  /*6910*/  ISETP.GT.AND P3, PT, R174, 0x9, P2 ;  /* 0x00000009ae00780c */ /* 0x000fe40001764270 */
[----:B0-----:R-:W-:-:S02]  /*6920*/  FSEL R177, R14, -INF , !P5 ;  /* 0xff8000000eb17808 */ /* 0x001fc40006800000 */
[----:B------:R-:W-:Y:S02]  /*6930*/  ISETP.GT.AND P5, PT, R174, 0x10, P2 ;  /* 0x00000010ae00780c */ /* 0x000fe400017a4270 */
[C---:B------:R-:W-:Y:S02]  /*6940*/  ISETP.LT.OR P4, PT, R172.reuse, 0x2, P4 ;  /* 0x00000002ac00780c */ /* 0x040fe40002781670 */
[C---:B------:R-:W-:Y:S02]  /*6950*/  ISETP.LT.OR P6, PT, R172.reuse, 0x9, P6 ;  /* 0x00000009ac00780c */ /* 0x040fe400037c1670 */
[C---:B------:R-:W-:Y:S02]  /*6960*/  ISETP.LT.OR P3, PT, R172.reuse, 0xa, P3 ;  /* 0x0000000aac00780c */ /* 0x040fe40001f61670 */
[----:B------:R-:W-:Y:S02]  /*6970*/  ISETP.LT.OR P5, PT, R172, 0x11, P5 ;  /* 0x00000011ac00780c */ /* 0x000fe40002fa1670 */
[----:B------:R-:W-:-:S02]  /*6980*/  FSEL R171, R15, -INF , !P4 ;  /* 0xff8000000fab7808 */ /* 0x000fc40006000000 */
[----:B------:R-:W-:Y:S02]  /*6990*/  ISETP.GT.AND P4, PT, R174, 0x11, P2 ;  /* 0x00000011ae00780c */ /* 0x000fe40001784270 */
[----:B------:R-:W-:Y:S02]  /*69a0*/  FSEL R175, R192, -INF , !P6 ;  /* 0xff800000c0af7808 */ /* 0x000fe40007000000 */
[----:B------:R-:W-:Y:S02]  /*69b0*/  FSEL R193, R193, -INF , !P3 ;  /* 0xff800000c1c17808 */ /* 0x000fe40005800000 */
[C---:B------:R-:W-:Y:S02]  /*69c0*/  ISETP.GT.AND P6, PT, R174.reuse, 0x18, P2 ;  /* 0x00000018ae00780c */ /* 0x040fe400017c4270 */
        /* <DEDUP_REMOVED lines=48> */
[----:B------:R-:W-:Y:S02]  /*6cd0*/  FSEL R152, R157, -INF , !P5 ;  /* 0xff8000009d987808 */ /* 0x000fe40006800000 */
[----:B------:R-:W-:-:S02]  /*6ce0*/  ISETP.GT.AND P5, PT, R174, 0x60, P2 ;  /* 0x00000060ae00780c */ /* 0x000fc400017a4270 */
[C---:B------:R-:W-:Y:S02]  /*6cf0*/  ISETP.LT.OR P4, PT, R172.reuse, 0x52, P4 ;  /* 0x00000052ac00780c */ /* 0x040fe40002781670 */
[C---:B------:R-:W-:Y:S02]  /*6d00*/  ISETP.LT.OR P6, PT, R172.reuse, 0x59, P6 ;  /* 0x00000059ac00780c */ /* 0x040fe400037c1670 */
[----:B------:R-:W-:Y:S02]  /*6d10*/  ISETP.LT.OR P5, PT, R172, 0x61, P5 ;  /* 0x00000061ac00780c */ /* 0x000fe40002fa1670 */
[----:B------:R-:W-:Y:S02]  /*6d20*/  FSEL R154, R156, -INF , !P4 ;  /* 0xff8000009c9a7808 */ /* 0x000fe40006000000 */
[----:B------:R-:W-:Y:S02]  /*6d30*/  ISETP.GT.AND P3, PT, R174, 0x59, P2 ;  /* 0x00000059ae00780c */ /* 0x000fe40001764270 */
[----:B------:R-:W-:-:S02]  /*6d40*/  FSEL R156, R159, -INF , !P6 ;  /* 0xff8000009f9c7808 */ /* 0x000fc40007000000 */
[----:B------:R-:W-:Y:S02]  /*6d50*/  ISETP.GT.AND P6, PT, R174, 0x68, P2 ;  /* 0x00000068ae00780c */ /* 0x000fe400017c4270 */
[----:B------:R-:W-:Y:S02]  /*6d60*/  FSEL R159, R162, -INF , !P5 ;  /* 0xff800000a29f7808 */ /* 0x000fe40006800000 */
[----:B------:R-:W-:Y:S02]  /*6d70*/  ISETP.GT.AND P5, PT, R174, 0x70, P2 ;  /* 0x00000070ae00780c */ /* 0x000fe400017a4270 */
[C---:B------:R-:W-:Y:S02]  /*6d80*/  ISETP.LT.OR P3, PT, R172.reuse, 0x5a, P3 ;  /* 0x0000005aac00780c */ /* 0x040fe40001f61670 */
[C---:B------:R-:W-:Y:S02]  /*6d90*/  ISETP.LT.OR P6, PT, R172.reuse, 0x69, P6 ;  /* 0x00000069ac00780c */ /* 0x040fe400037c1670 */
[----:B------:R-:W-:-:S02]  /*6da0*/  ISETP.LT.OR P5, PT, R172, 0x71, P5 ;  /* 0x00000071ac00780c */ /* 0x000fc40002fa1670 */
[C---:B------:R-:W-:Y:S02]  /*6db0*/  ISETP.GT.AND P4, PT, R174.reuse, 0x61, P2 ;  /* 0x00000061ae00780c */ /* 0x040fe40001784270 */
[----:B------:R-:W-:Y:S02]  /*6dc0*/  FSEL R157, R161, -INF , !P3 ;  /* 0xff800000a19d7808 */ /* 0x000fe40005800000 */
[----:B------:R-:W-:Y:S02]  /*6dd0*/  ISETP.GT.AND P3, PT, R174, 0x69, P2 ;  /* 0x00000069ae00780c */ /* 0x000fe40001764270 */
[----:B------:R-:W-:Y:S02]  /*6de0*/  FSEL R162, R164, -INF , !P6 ;  /* 0xff800000a4a27808 */ /* 0x000fe40007000000 */
[----:B------:R-:W-:Y:S02]  /*6df0*/  FSEL R164, R166, -INF , !P5 ;  /* 0xff800000a6a47808 */ /* 0x000fe40006800000 */
[----:B------:R-:W-:-:S02]  /*6e00*/  PLOP3.LUT P5, PT, PT, PT, UP0, 0x40, 0x0 ;  /* 0x000000000000781c */ /* 0x000fc40003fae808 */
[C---:B------:R-:W-:Y:S02]  /*6e10*/  ISETP.LT.OR P4, PT, R172.reuse, 0x62, P4 ;  /* 0x00000062ac00780c */ /* 0x040fe40002781670 */
[----:B------:R-:W-:Y:S02]  /*6e20*/  ISETP.LT.OR P3, PT, R172, 0x6a, P3 ;  /* 0x0000006aac00780c */ /* 0x000fe40001f61670 */
[----:B------:R-:W-:Y:S02]  /*6e30*/  FSEL R161, R163, -INF , !P4 ;  /* 0xff800000a3a17808 */ /* 0x000fe40006000000 */
[----:B------:R-:W-:Y:S02]  /*6e40*/  FSEL R163, R165, -INF , !P3 ;  /* 0xff800000a5a37808 */ /* 0x000fe40005800000 */
[C---:B------:R-:W-:Y:S02]  /*6e50*/  ISETP.GT.AND P4, PT, R174.reuse, 0x71, P2 ;  /* 0x00000071ae00780c */ /* 0x040fe40001784270 */
[----:B------:R-:W-:-:S02]  /*6e60*/  ISETP.GT.AND P6, PT, R174, 0x78, P2 ;  /* 0x00000078ae00780c */ /* 0x000fc400017c4270 */
[----:B------:R-:W-:Y:S02]  /*6e70*/  ISETP.GT.AND P3, PT, R174, 0x79, P2 ;  /* 0x00000079ae00780c */ /* 0x000fe40001764270 */
[C---:B------:R-:W-:Y:S02]  /*6e80*/  ISETP.LT.OR P4, PT, R172.reuse, 0x72, P4 ;  /* 0x00000072ac00780c */ /* 0x040fe40002781670 */
[C---:B------:R-:W-:Y:S02]  /*6e90*/  ISETP.LT.OR P6, PT, R172.reuse, 0x79, P6 ;  /* 0x00000079ac00780c */ /* 0x040fe400037c1670 */
[----:B------:R-:W-:Y:S02]  /*6ea0*/  ISETP.LT.OR P3, PT, R172, 0x7a, P3 ;  /* 0x0000007aac00780c */ /* 0x000fe40001f61670 */
[--C-:B------:R-:W-:Y:S02]  /*6eb0*/  IADD3 R165, R176, 0x8, R3.reuse ;  /* 0x00000008b0a57810 */ /* 0x100fe40007ffe003 */
[----:B------:R-:W-:-:S02]  /*6ec0*/  IADD3 R166, R178, 0x8, R3 ;  /* 0x00000008b2a67810 */ /* 0x000fc40007ffe003 */
        /* <DEDUP_REMOVED lines=15> */
.L_x_3917:
[----:B------:R-:W-:Y:S02]  /*6fc0*/  IMAD.U32 R174, RZ, RZ, UR31 ;  /* 0x0000001fffae7e24 */ /* 0x000fe4000f8e00ff */
[----:B------:R-:W-:-:S03]  /*6fd0*/  IMAD.MOV.U32 R179, RZ, RZ, R11 ;  /* 0x000000ffffb37224 */ /* 0x000fc600078e000b */
[----:B------:R-:W-:-:S13]  /*6fe0*/  ISETP.NE.AND P3, PT, R174, 0x1, PT ;  /* 0x00000001ae00780c */ /* 0x000fda0003f65270 */
[----:B------:R-:W0:Y:S02]  /*6ff0*/  @P3 LDC.64 R14, c[0x0][0x9e8] ;  /* 0x00027a00ff0e3b82 */ /* 0x000e240000000a00 */
[----:B0-----:R-:W-:-:S05]  /*7000*/  @P3 IMAD.HI.U32 R14, R11, R14, RZ ;  /* 0x0000000e0b0e3227 */ /* 0x001fca00078e00ff */
[----:B------:R-:W-:-:S07]  /*7010*/  @P3 SHF.R.U32.HI R179, RZ, R15, R14 ;  /* 0x0000000fffb33219 */ /* 0x000fce000001160e */
.L_x_3918:
[----:B------:R-:W-:Y:S05]  /*7020*/  BSYNC B0 ;  /* 0x0000000000007941 */ /* 0x000fea0003800000 */
.L_x_3916:
[----:B------:R-:W-:-:S04]  /*7030*/  IMAD R15, R179, R174, -R170 ;  /* 0x000000aeb30f7224 */ /* 0x000fc800078e0aaa */
[----:B------:R-:W-:-:S05]  /*7040*/  IMAD R15, R16, -0x2, R15 ;  /* 0xfffffffe100f7824 */ /* 0x000fca00078e020f */
[----:B------:R-:W-:Y:S02]  /*7050*/  VIADDMNMX R165, R15, R174, R165, PT ;  /* 0x000000ae0fa57246 */ /* 0x000fe400038001a5 */
[----:B------:R-:W-:-:S07]  /*7060*/  VIMNMX R166, R166, R15, !PT ;  /* 0x0000000fa6a67248 */ /* 0x000fce0007fe0100 */
.L_x_3915:
[----:B------:R-:W-:Y:S01]  /*7070*/  FMNMX.FTZ R14, R177, R7, !PT ;  /* 0x00000007b10e7209 */ /* 0x000fe20007810000 */
[----:B------:R-:W-:Y:S01]  /*7080*/  UMOV UR10, UR30 ;  /* 0x0000001e000a7c82 */ /* 0x000fe20008000000 */
[C---:B------:R-:W-:Y:S01]  /*7090*/  ISETP.GT.AND P5, PT, R166.reuse, 0x8, P2 ;  /* 0x00000008a600780c */ /* 0x040fe200017a4270 */
[----:B------:R-:W-:Y:S01]  /*70a0*/  IMAD.U32 R181, RZ, RZ, UR10 ;  /* 0x0000000affb57e24 */ /* 0x000fe2000f8e00ff */
        /* <DEDUP_REMOVED lines=46> */
[----:B------:R-:W-:-:S05]  /*7390*/  FMNMX.FTZ R15, R169, R14, !PT ;  /* 0x0000000ea90f7209 */ /* 0x000fca0007810000 */
[----:B------:R-:W0:Y:S02]  /*73a0*/  SHFL.BFLY PT, R14, R15, 0x2, 0x1f ;  /* 0x0c401f000f0e7f89 */ /* 0x000e2400000e0000 */
[----:B0-----:R-:W-:Y:S02]  /*73b0*/  FMNMX.FTZ R170, R15, R14, !PT ;  /* 0x0000000e0faa7209 */ /* 0x001fe40007810000 */
[----:B------:R-:W-:Y:S02]  /*73c0*/  FSEL R15, R12, -INF , !P4 ;  /* 0xff8000000c0f7808 */ /* 0x000fe40006000000 */
[----:B------:R-:W-:Y:S01]  /*73d0*/  ISETP.GT.AND P4, PT, R166, 0x10, P2 ;  /* 0x00000010a600780c */ /* 0x000fe20001784270 */
[----:B------:R-:W0:Y:S03]  /*73e0*/  SHFL.BFLY PT, R179, R170, 0x1, 0x1f ;  /* 0x0c201f00aab37f89 */ /* 0x000e2600000e0000 */
[----:B------:R-:W-:-:S04]  /*73f0*/  ISETP.LT.OR P4, PT, R165, 0x11, P4 ;  /* 0x00000011a500780c */ /* 0x000fc80002781670 */
[----:B------:R-:W-:Y:S02]  /*7400*/  FSEL R120, R120, -INF , !P4 ;  /* 0xff80000078787808 */ /* 0x000fe40006000000 */
[----:B------:R-:W-:-:S04]  /*7410*/  ISETP.GT.AND P4, PT, R166, 0x19, P2 ;  /* 0x00000019a600780c */ /* 0x000fc80001784270 */
[----:B------:R-:W-:Y:S02]  /*7420*/  ISETP.LT.OR P4, PT, R165, 0x1a, P4 ;  /* 0x0000001aa500780c */ /* 0x000fe40002781670 */
[----:B0-----:R-:W-:-:S04]  /*7430*/  FMNMX.FTZ R14, R170, R179, !PT ;  /* 0x000000b3aa0e7209 */ /* 0x001fc80007810000 */
        /* <DEDUP_REMOVED lines=8> */
[----:B------:R-:W-:Y:S01]  /*74c0*/  ISETP.GT.AND P5, PT, R166, 0x20, P2 ;  /* 0x00000020a600780c */ /* 0x000fe200017a4270 */
[----:B------:R-:W-:-:S01]  /*74d0*/  FFMA.FTZ R170, R177, UR10, -R12 ;  /* 0x0000000ab1aa7c23 */ /* 0x000fc2000801080c */
[----:B------:R-:W-:Y:S01]  /*74e0*/  ISETP.LT.OR P4, PT, R165, 0x29, P4 ;  /* 0x00000029a500780c */ /* 0x000fe20002781670 */
[----:B------:R-:W-:-:S01]  /*74f0*/  FFMA.FTZ R184, R160, UR10, -R12 ;  /* 0x0000000aa0b87c23 */ /* 0x000fc2000801080c */
[----:B------:R-:W-:Y:S01]  /*7500*/  ISETP.LT.OR P5, PT, R165, 0x21, P5 ;  /* 0x00000021a500780c */ /* 0x000fe20002fa1670 */
[----:B------:R-:W-:-:S01]  /*7510*/  FFMA.FTZ R185, R158, UR10, -R12 ;  /* 0x0000000a9eb97c23 */ /* 0x000fc2000801080c */
[----:B------:R-:W-:Y:S01]  /*7520*/  FSEL R128, R128, -INF , !P4 ;  /* 0xff80000080807808 */ /* 0x000fe20006000000 */
[----:B------:R-:W-:-:S01]  /*7530*/  FFMA.FTZ R175, R175, UR10, -R12 ;  /* 0x0000000aafaf7c23 */ /* 0x000fc2000801080c */
[----:B------:R-:W-:Y:S01]  /*7540*/  FSEL R124, R124, -INF , !P5 ;  /* 0xff8000007c7c7808 */ /* 0x000fe20006800000 */
[----:B------:R0:W-:Y:S01]  /*7550*/  MUFU.EX2 R121, R174 ;  /* 0x000000ae00797308 */ /* 0x0001e20000000800 */
[C---:B------:R-:W-:Y:S01]  /*7560*/  ISETP.GT.AND P5, PT, R166.reuse, RZ, P2 ;  /* 0x000000ffa600720c */ /* 0x040fe200017a4270 */
[--C-:B------:R-:W-:Y:S01]  /*7570*/  FFMA.FTZ R197, R197, UR10, -R12.reuse ;  /* 0x0000000ac5c57c23 */ /* 0x100fe2000801080c */
[----:B------:R-:W-:Y:S01]  /*7580*/  ISETP.GT.AND P4, PT, R166, 0x30, P2 ;  /* 0x00000030a600780c */ /* 0x000fe20001784270 */
[--C-:B------:R-:W-:Y:S01]  /*7590*/  FFMA.FTZ R196, R196, UR10, -R12.reuse ;  /* 0x0000000ac4c47c23 */ /* 0x100fe2000801080c */
[C---:B------:R-:W-:Y:S01]  /*75a0*/  ISETP.LT.OR P5, PT, R165.reuse, 0x1, P5 ;  /* 0x00000001a500780c */ /* 0x040fe20002fa1670 */
[--C-:B------:R-:W-:Y:S01]  /*75b0*/  FFMA.FTZ R198, R198, UR10, -R12.reuse ;  /* 0x0000000ac6c67c23 */ /* 0x100fe2000801080c */
[----:B------:R-:W-:Y:S01]  /*75c0*/  ISETP.LT.OR P4, PT, R165, 0x31, P4 ;  /* 0x00000031a500780c */ /* 0x000fe20002781670 */
[----:B------:R1:W-:Y:S01]  /*75d0*/  MUFU.EX2 R123, R175 ;  /* 0x000000af007b7308 */ /* 0x0003e20000000800 */
[----:B------:R-:W-:Y:S01]  /*75e0*/  FSEL R173, R10, -INF , !P5 ;  /* 0xff8000000aad7808 */ /* 0x000fe20006800000 */
[--C-:B0-----:R-:W-:Y:S01]  /*75f0*/  FFMA.FTZ R174, R193, UR10, -R12.reuse ;  /* 0x0000000ac1ae7c23 */ /* 0x101fe2000801080c */
[----:B------:R-:W-:Y:S01]  /*7600*/  ISETP.LT.OR P5, PT, R165, 0x2a, P3 ;  /* 0x0000002aa500780c */ /* 0x000fe20001fa1670 */
[--C-:B------:R-:W-:Y:S01]  /*7610*/  FFMA.FTZ R189, R189, UR10, -R12.reuse ;  /* 0x0000000abdbd7c23 */ /* 0x100fe2000801080c */
[----:B------:R-:W-:Y:S01]  /*7620*/  FMNMX.FTZ R176, R173, R6, !PT ;  /* 0x00000006adb07209 */ /* 0x000fe20007810000 */
[--C-:B------:R-:W-:Y:S01]  /*7630*/  FFMA.FTZ R188, R188, UR10, -R12.reuse ;  /* 0x0000000abcbc7c23 */ /* 0x100fe2000801080c */
[----:B------:R-:W-:Y:S01]  /*7640*/  ISETP.GT.AND P3, PT, R166, 0x31, P2 ;  /* 0x00000031a600780c */ /* 0x000fe20001764270 */
[----:B------:R0:W-:Y:S01]  /*7650*/  MUFU.EX2 R10, R178 ;  /* 0x000000b2000a7308 */ /* 0x0001e20000000800 */
[----:B------:R-:W-:Y:S01]  /*7660*/  FMNMX.FTZ R177, R15, R176, !PT ;  /* 0x000000b00fb17209 */ /* 0x000fe20007810000 */
[--C-:B-1----:R-:W-:Y:S01]  /*7670*/  FFMA.FTZ R175, R195, UR10, -R12.reuse ;  /* 0x0000000ac3af7c23 */ /* 0x102fe2000801080c */
[----:B------:R-:W-:Y:S01]  /*7680*/  FSEL R129, R129, -INF , !P5 ;  /* 0xff80000081817808 */ /* 0x000fe20006800000 */
[--C-:B------:R-:W-:Y:S01]  /*7690*/  FFMA.FTZ R155, R155, UR10, -R12.reuse ;  /* 0x0000000a9b9b7c23 */ /* 0x100fe2000801080c */
[----:B------:R-:W-:Y:S01]  /*76a0*/  FMNMX.FTZ R176, R20, R177, !PT ;  /* 0x000000b114b07209 */ /* 0x000fe20007810000 */
[----:B------:R-:W-:Y:S01]  /*76b0*/  FFMA.FTZ R157, R157, UR10, -R12 ;  /* 0x0000000a9d9d7c23 */ /* 0x000fe2000801080c */
[----:B------:R-:W-:Y:S01]  /*76c0*/  ISETP.GT.AND P5, PT, R166, 0x38, P2 ;  /* 0x00000038a600780c */ /* 0x000fe200017a4270 */
[----:B------:R-:W-:Y:S01]  /*76d0*/  MUFU.EX2 R170, R170 ;  /* 0x000000aa00aa7308 */ /* 0x000fe20000000800 */
[----:B------:R-:W-:-:S02]  /*76e0*/  FMNMX.FTZ R177, R21, R176, !PT ;  /* 0x000000b015b17209 */ /* 0x000fc40007810000 */
[----:B------:R-:W-:Y:S02]  /*76f0*/  ISETP.LT.OR P3, PT, R165, 0x32, P3 ;  /* 0x00000032a500780c */ /* 0x000fe40001f61670 */
[----:B0-----:R-:W-:Y:S02]  /*7700*/  FMNMX.FTZ R178, R120, R177, !PT ;  /* 0x000000b178b27209 */ /* 0x001fe40007810000 */
[----:B------:R-:W-:Y:S01]  /*7710*/  FSEL R130, R130, -INF , !P4 ;  /* 0xff80000082827808 */ /* 0x000fe20006000000 */
[----:B------:R-:W-:Y:S01]  /*7720*/  MUFU.EX2 R174, R174 ;  /* 0x000000ae00ae7308 */ /* 0x000fe20000000800 */
[----:B------:R-:W-:Y:S01]  /*7730*/  FMNMX.FTZ R179, R171, R178, !PT ;  /* 0x000000b2abb37209 */ /* 0x000fe20007810000 */
[----:B------:R-:W-:Y:S01]  /*7740*/  FFMA.FTZ R178, R199, UR10, -R12 ;  /* 0x0000000ac7b27c23 */ /* 0x000fe2000801080c */
[----:B------:R-:W-:Y:S02]  /*7750*/  ISETP.GT.AND P4, PT, R166, 0x39, P2 ;  /* 0x00000039a600780c */ /* 0x000fe40001784270 */
[----:B------:R-:W-:-:S02]  /*7760*/  FMNMX.FTZ R179, R122, R179, !PT ;  /* 0x000000b37ab37209 */ /* 0x000fc40007810000 */
[----:B------:R-:W-:Y:S01]  /*7770*/  FSEL R176, R131, -INF , !P3 ;  /* 0xff80000083b07808 */ /* 0x000fe20005800000 */
[----:B------:R-:W-:Y:S01]  /*7780*/  MUFU.EX2 R175, R175 ;  /* 0x000000af00af7308 */ /* 0x000fe20000000800 */
[----:B------:R-:W-:Y:S02]  /*7790*/  FMNMX.FTZ R179, R172, R179, !PT ;  /* 0x000000b3acb37209 */ /* 0x000fe40007810000 */
[----:B------:R-:W-:Y:S02]  /*77a0*/  ISETP.LT.OR P5, PT, R165, 0x39, P5 ;  /* 0x00000039a500780c */ /* 0x000fe40002fa1670 */
[----:B------:R-:W-:Y:S02]  /*77b0*/  FMNMX.FTZ R180, R124, R179, !PT ;  /* 0x000000b37cb47209 */ /* 0x000fe40007810000 */
[----:B------:R-:W-:Y:S01]  /*77c0*/  ISETP.GT.AND P3, PT, R166, 0x40, P2 ;  /* 0x00000040a600780c */ /* 0x000fe20001764270 */
[----:B------:R-:W-:Y:S01]  /*77d0*/  MUFU.EX2 R131, R197 ;  /* 0x000000c500837308 */ /* 0x000fe20000000800 */
[----:B------:R-:W-:-:S02]  /*77e0*/  FMNMX.FTZ R181, R125, R180, !PT ;  /* 0x000000b47db57209 */ /* 0x000fc40007810000 */
[----:B------:R-:W-:Y:S02]  /*77f0*/  ISETP.LT.OR P4, PT, R165, 0x3a, P4 ;  /* 0x0000003aa500780c */ /* 0x000fe40002781670 */
[----:B------:R-:W-:Y:S02]  /*7800*/  FMNMX.FTZ R180, R128, R181, !PT ;  /* 0x000000b580b47209 */ /* 0x000fe40007810000 */
[----:B------:R-:W-:Y:S01]  /*7810*/  FSEL R177, R132, -INF , !P5 ;  /* 0xff80000084b17808 */ /* 0x000fe20006800000 */
[----:B------:R-:W-:Y:S01]  /*7820*/  MUFU.EX2 R178, R178 ;  /* 0x000000b200b27308 */ /* 0x000fe20000000800 */
[----:B------:R-:W-:Y:S02]  /*7830*/  FMNMX.FTZ R181, R129, R180, !PT ;  /* 0x000000b481b57209 */ /* 0x000fe40007810000 */
        /* <DEDUP_REMOVED lines=9> */
[----:B------:R-:W-:-:S02]  /*78d0*/  ISETP.LT.OR P5, PT, R165, 0x42, P5 ;  /* 0x00000042a500780c */ /* 0x000fc40002fa1670 */
[----:B------:R-:W-:Y:S02]  /*78e0*/  FSEL R134, R134, -INF , !P3 ;  /* 0xff80000086867808 */ /* 0x000fe40005800000 */
[----:B------:R-:W-:Y:S02]  /*78f0*/  FMNMX.FTZ R183, R133, R182, !PT ;  /* 0x000000b685b77209 */ /* 0x000fe40007810000 */
[----:B------:R-:W-:Y:S01]  /*7900*/  ISETP.GT.AND P3, PT, R166, 0x49, P2 ;  /* 0x00000049a600780c */ /* 0x000fe20001764270 */
[----:B------:R-:W-:Y:S01]  /*7910*/  MUFU.EX2 R155, R155 ;  /* 0x0000009b009b7308 */ /* 0x000fe20000000800 */
[----:B------:R-:W-:Y:S02]  /*7920*/  FSEL R179, R135, -INF , !P5 ;  /* 0xff80000087b37808 */ /* 0x000fe40006800000 */
[----:B------:R-:W-:Y:S02]  /*7930*/  ISETP.LT.OR P4, PT, R165, 0x49, P4 ;  /* 0x00000049a500780c */ /* 0x000fe40002781670 */
[----:B------:R-:W-:-:S02]  /*7940*/  FMNMX.FTZ R182, R134, R183, !PT ;  /* 0x000000b786b67209 */ /* 0x000fc40007810000 */
[----:B------:R-:W-:Y:S01]  /*7950*/  ISETP.GT.AND P5, PT, R166, 0x50, P2 ;  /* 0x00000050a600780c */ /* 0x000fe200017a4270 */
[----:B------:R-:W-:Y:S01]  /*7960*/  MUFU.EX2 R135, R198 ;  /* 0x000000c600877308 */ /* 0x000fe20000000800 */
[----:B------:R-:W-:Y:S02]  /*7970*/  ISETP.LT.OR P3, PT, R165, 0x4a, P3 ;  /* 0x0000004aa500780c */ /* 0x000fe40001f61670 */
[----:B------:R-:W-:Y:S02]  /*7980*/  FSEL R180, R136, -INF , !P4 ;  /* 0xff80000088b47808 */ /* 0x000fe40006000000 */
[----:B------:R-:W-:Y:S02]  /*7990*/  FMNMX.FTZ R183, R179, R182, !PT ;  /* 0x000000b6b3b77209 */ /* 0x000fe40007810000 */
[----:B------:R-:W-:Y:S01]  /*79a0*/  ISETP.GT.AND P4, PT, R166, 0x51, P2 ;  /* 0x00000051a600780c */ /* 0x000fe20001784270 */
[----:B------:R-:W-:Y:S01]  /*79b0*/  MUFU.EX2 R136, R189 ;  /* 0x000000bd00887308 */ /* 0x000fe20000000800 */
[----:B------:R-:W-:-:S02]  /*79c0*/  FSEL R137, R137, -INF , !P3 ;  /* 0xff80000089897808 */ /* 0x000fc40005800000 */
[C---:B------:R-:W-:Y:S02]  /*79d0*/  ISETP.LT.OR P5, PT, R165.reuse, 0x51, P5 ;  /* 0x00000051a500780c */ /* 0x040fe40002fa1670 */
[----:B------:R-:W-:Y:S02]  /*79e0*/  FMNMX.FTZ R182, R180, R183, !PT ;  /* 0x000000b7b4b67209 */ /* 0x000fe40007810000 */
[----:B------:R-:W-:Y:S01]  /*79f0*/  ISETP.GT.AND P3, PT, R166, 0x58, P2 ;  /* 0x00000058a600780c */ /* 0x000fe20001764270 */
[----:B------:R-:W-:Y:S01]  /*7a00*/  MUFU.EX2 R157, R157 ;  /* 0x0000009d009d7308 */ /* 0x000fe20000000800 */
[----:B------:R-:W-:Y:S02]  /*7a10*/  ISETP.LT.OR P4, PT, R165, 0x52, P4 ;  /* 0x00000052a500780c */ /* 0x000fe40002781670 */
[----:B------:R-:W-:Y:S02]  /*7a20*/  FSEL R138, R138, -INF , !P5 ;  /* 0xff8000008a8a7808 */ /* 0x000fe40006800000 */
[----:B------:R-:W-:Y:S01]  /*7a30*/  FMNMX.FTZ R183, R137, R182, !PT ;  /* 0x000000b689b77209 */ /* 0x000fe20007810000 */
[----:B------:R-:W-:Y:S01]  /*7a40*/  FFMA.FTZ R182, R153, UR10, -R12 ;  /* 0x0000000a99b67c23 */ /* 0x000fe2000801080c */
[----:B------:R-:W-:-:S02]  /*7a50*/  ISETP.GT.AND P5, PT, R166, 0x59, P2 ;  /* 0x00000059a600780c */ /* 0x000fc400017a4270 */
[----:B------:R-:W-:Y:S02]  /*7a60*/  FSEL R160, R139, -INF , !P4 ;  /* 0xff8000008ba07808 */ /* 0x000fe40006000000 */
[C---:B------:R-:W-:Y:S01]  /*7a70*/  ISETP.LT.OR P3, PT, R165.reuse, 0x59, P3 ;  /* 0x00000059a500780c */ /* 0x040fe20001f61670 */
[----:B------:R0:W-:Y:S01]  /*7a80*/  MUFU.EX2 R139, R184 ;  /* 0x000000b8008b7308 */ /* 0x0001e20000000800 */
        /* <DEDUP_REMOVED lines=8> */
[----:B------:R-:W-:Y:S01]  /*7b10*/  ISETP.LT.OR P4, PT, R165, 0x61, P4 ;  /* 0x00000061a500780c */ /* 0x000fe20002781670 */
[----:B------:R-:W-:Y:S01]  /*7b20*/  MUFU.EX2 R140, R185 ;  /* 0x000000b9008c7308 */ /* 0x000fe20000000800 */
[----:B0-----:R-:W-:Y:S01]  /*7b30*/  FMNMX.FTZ R184, R158, R183, !PT ;  /* 0x000000b79eb87209 */ /* 0x001fe20007810000 */
[----:B------:R-:W-:Y:S01]  /*7b40*/  FFMA.FTZ R183, R151, UR10, -R12 ;  /* 0x0000000a97b77c23 */ /* 0x000fe2000801080c */
[----:B------:R-:W-:Y:S02]  /*7b50*/  ISETP.GT.AND P5, PT, R166, 0x68, P2 ;  /* 0x00000068a600780c */ /* 0x000fe400017a4270 */
[----:B------:R-:W-:-:S02]  /*7b60*/  ISETP.LT.OR P3, PT, R165, 0x62, P3 ;  /* 0x00000062a500780c */ /* 0x000fc40001f61670 */
[----:B------:R-:W-:Y:S02]  /*7b70*/  FSEL R142, R142, -INF , !P4 ;  /* 0xff8000008e8e7808 */ /* 0x000fe40006000000 */
[----:B------:R-:W-:Y:S02]  /*7b80*/  FMNMX.FTZ R153, R141, R184, !PT ;  /* 0x000000b88d997209 */ /* 0x000fe40007810000 */
[----:B------:R-:W-:Y:S02]  /*7b90*/  ISETP.GT.AND P4, PT, R166, 0x69, P2 ;  /* 0x00000069a600780c */ /* 0x000fe40001784270 */
[----:B------:R-:W-:Y:S02]  /*7ba0*/  FSEL R143, R143, -INF , !P3 ;  /* 0xff8000008f8f7808 */ /* 0x000fe40005800000 */
[----:B------:R-:W-:Y:S02]  /*7bb0*/  ISETP.LT.OR P5, PT, R165, 0x69, P5 ;  /* 0x00000069a500780c */ /* 0x000fe40002fa1670 */
[----:B------:R-:W-:Y:S01]  /*7bc0*/  FMNMX.FTZ R184, R142, R153, !PT ;  /* 0x000000998eb87209 */ /* 0x000fe20007810000 */
[----:B------:R-:W-:-:S01]  /*7bd0*/  FFMA.FTZ R153, R126, UR10, -R12 ;  /* 0x0000000a7e997c23 */ /* 0x000fc2000801080c */
[----:B------:R-:W-:Y:S01]  /*7be0*/  ISETP.GT.AND P3, PT, R166, 0x70, P2 ;  /* 0x00000070a600780c */ /* 0x000fe20001764270 */
[----:B------:R-:W-:-:S01]  /*7bf0*/  FFMA.FTZ R126, R127, UR10, -R12 ;  /* 0x0000000a7f7e7c23 */ /* 0x000fc2000801080c */
[----:B------:R-:W-:-:S02]  /*7c00*/  ISETP.LT.OR P4, PT, R165, 0x6a, P4 ;  /* 0x0000006aa500780c */ /* 0x000fc40002781670 */
[----:B------:R-:W-:Y:S01]  /*7c10*/  FSEL R151, R144, -INF , !P5 ;  /* 0xff80000090977808 */ /* 0x000fe20006800000 */
[----:B------:R-:W-:Y:S01]  /*7c20*/  MUFU.EX2 R153, R153 ;  /* 0x0000009900997308 */ /* 0x000fe20000000800 */
[----:B------:R-:W-:Y:S02]  /*7c30*/  FMNMX.FTZ R184, R143, R184, !PT ;  /* 0x000000b88fb87209 */ /* 0x000fe40007810000 */
        /* <DEDUP_REMOVED lines=9> */
[----:B------:R-:W-:Y:S01]  /*7cd0*/  FMNMX.FTZ R127, R145, R184, !PT ;  /* 0x000000b8917f7209 */ /* 0x000fe20007810000 */
[--C-:B------:R-:W-:Y:S01]  /*7ce0*/  FFMA.FTZ R184, R152, UR10, -R12.reuse ;  /* 0x0000000a98b87c23 */ /* 0x100fe2000801080c */
[----:B------:R-:W-:Y:S01]  /*7cf0*/  ISETP.GT.AND P2, PT, R166, 0x79, P2 ;  /* 0x00000079a600780c */ /* 0x000fe20001744270 */
[--C-:B------:R-:W-:Y:S01]  /*7d00*/  FFMA.FTZ R152, R156, UR10, -R12.reuse ;  /* 0x0000000a9c987c23 */ /* 0x100fe2000801080c */
[----:B------:R-:W-:Y:S01]  /*7d10*/  ISETP.LT.OR P4, PT, R165, 0x79, P4 ;  /* 0x00000079a500780c */ /* 0x000fe20002781670 */
[--C-:B------:R-:W-:Y:S01]  /*7d20*/  FFMA.FTZ R156, R162, UR10, -R12.reuse ;  /* 0x0000000aa29c7c23 */ /* 0x100fe2000801080c */
[----:B------:R-:W-:Y:S01]  /*7d30*/  FSEL R147, R147, -INF , !P5 ;  /* 0xff80000093937808 */ /* 0x000fe20006800000 */
[--C-:B------:R-:W-:Y:S01]  /*7d40*/  FFMA.FTZ R162, R164, UR10, -R12.reuse ;  /* 0x0000000aa4a27c23 */ /* 0x100fe2000801080c */
[----:B------:R-:W-:Y:S01]  /*7d50*/  FMNMX.FTZ R166, R146, R127, !PT ;  /* 0x0000007f92a67209 */ /* 0x000fe20007810000 */
[--C-:B------:R-:W-:Y:S01]  /*7d60*/  FFMA.FTZ R127, R150, UR10, -R12.reuse ;  /* 0x0000000a967f7c23 */ /* 0x100fe2000801080c */
[----:B------:R-:W-:Y:S01]  /*7d70*/  ISETP.LT.OR P2, PT, R165, 0x7a, P2 ;  /* 0x0000007aa500780c */ /* 0x000fe20001741670 */
[----:B------:R-:W-:Y:S01]  /*7d80*/  FFMA.FTZ R164, R168, UR10, -R12 ;  /* 0x0000000aa8a47c23 */ /* 0x000fe2000801080c */
[----:B------:R-:W-:Y:S01]  /*7d90*/  FSEL R148, R148, -INF , !P4 ;  /* 0xff80000094947808 */ /* 0x000fe20006000000 */
[----:B------:R-:W-:Y:S01]  /*7da0*/  MUFU.EX2 R152, R152 ;  /* 0x0000009800987308 */ /* 0x000fe20000000800 */
[----:B------:R-:W-:-:S02]  /*7db0*/  FMNMX.FTZ R165, R147, R166, !PT ;  /* 0x000000a693a57209 */ /* 0x000fc40007810000 */
[----:B------:R-:W-:Y:S02]  /*7dc0*/  FSEL R149, R149, -INF , !P2 ;  /* 0xff80000095957808 */ /* 0x000fe40005000000 */
[----:B------:R-:W-:Y:S01]  /*7dd0*/  FMNMX.FTZ R150, R148, R165, !PT ;  /* 0x000000a594967209 */ /* 0x000fe20007810000 */
[--C-:B------:R-:W-:Y:S01]  /*7de0*/  FFMA.FTZ R165, R154, UR10, -R12.reuse ;  /* 0x0000000a9aa57c23 */ /* 0x100fe2000801080c */
[----:B------:R-:W-:-:S01]  /*7df0*/  FFMA.FTZ R154, R159, UR10, -R12 ;  /* 0x0000000a9f9a7c23 */ /* 0x000fc2000801080c */
[--C-:B------:R-:W-:Y:S01]  /*7e00*/  FFMA.FTZ R159, R161, UR10, -R12.reuse ;  /* 0x0000000aa19f7c23 */ /* 0x100fe2000801080c */
[----:B------:R-:W-:Y:S01]  /*7e10*/  FMNMX.FTZ R166, R149, R150, !PT ;  /* 0x0000009695a67209 */ /* 0x000fe20007810000 */
[--C-:B------:R-:W-:Y:S01]  /*7e20*/  FFMA.FTZ R161, R163, UR10, -R12.reuse ;  /* 0x0000000aa3a17c23 */ /* 0x100fe2000801080c */
[----:B------:R1:W-:Y:S01]  /*7e30*/  MUFU.EX2 R150, R184 ;  /* 0x000000b800967308 */ /* 0x0003e20000000800 */
[----:B------:R-:W-:-:S01]  /*7e40*/  FFMA.FTZ R163, R167, UR10, -R12 ;  /* 0x0000000aa7a37c23 */ /* 0x000fc2000801080c */
[----:B------:R-:W-:Y:S01]  /*7e50*/  IMAD.U32 R167, RZ, RZ, UR10 ;  /* 0x0000000affa77e24 */ /* 0x000fe2000f8e00ff */
[----:B0-----:R-:W0:Y:S01]  /*7e60*/  SHFL.BFLY PT, R183, R166, 0x2, 0x1f ;  /* 0x0c401f00a6b77f89 */ /* 0x001e2200000e0000 */
[----:B------:R-:W-:-:S04]  /*7e70*/  FSEL R168, R14, RZ, P6 ;  /* 0x000000ff0ea87208 */ /* 0x000fc80003000000 */
[----:B------:R-:W-:Y:S01]  /*7e80*/  MUFU.EX2 R127, R127 ;  /* 0x0000007f007f7308 */ /* 0x000fe20000000800 */
[----:B-1----:R-:W-:-:S01]  /*7e90*/  FFMA.FTZ R184, R169, UR10, -R12 ;  /* 0x0000000aa9b87c23 */ /* 0x002fc2000801080c */
[----:B------:R-:W-:-:S06]  /*7ea0*/  FADD.FTZ R168, -R168, R7 ;  /* 0x00000007a8a87221 */ /* 0x000fcc0000010100 */
[----:B------:R-:W-:Y:S08]  /*7eb0*/  MUFU.EX2 R7, R184 ;  /* 0x000000b800077308 */ /* 0x000ff00000000800 */
[----:B------:R-:W-:Y:S01]  /*7ec0*/  MUFU.EX2 R165, R165 ;  /* 0x000000a500a57308 */ /* 0x000fe20000000800 */
[----:B0-----:R-:W-:-:S05]  /*7ed0*/  FMNMX.FTZ R183, R166, R183, !PT ;  /* 0x000000b7a6b77209 */ /* 0x001fca0007810000 */
[----:B------:R-:W0:Y:S02]  /*7ee0*/  SHFL.BFLY PT, R166, R183, 0x1, 0x1f ;  /* 0x0c201f00b7a67f89 */ /* 0x000e2400000e0000 */
[----:B------:R-:W-:Y:S08]  /*7ef0*/  MUFU.EX2 R154, R154 ;  /* 0x0000009a009a7308 */ /* 0x000ff00000000800 */
[----:B------:R-:W-:Y:S08]  /*7f00*/  MUFU.EX2 R159, R159 ;  /* 0x0000009f009f7308 */ /* 0x000ff00000000800 */
[----:B------:R-:W-:Y:S01]  /*7f10*/  MUFU.EX2 R156, R156 ;  /* 0x0000009c009c7308 */ /* 0x000fe20000000800 */
[----:B0-----:R-:W-:-:S07]  /*7f20*/  FMNMX.FTZ R12, R183, R166, !PT ;  /* 0x000000a6b70c7209 */ /* 0x001fce0007810000 */
[----:B------:R-:W-:Y:S01]  /*7f30*/  MUFU.EX2 R161, R161 ;  /* 0x000000a100a17308 */ /* 0x000fe20000000800 */
[C---:B------:R-:W-:Y:S01]  /*7f40*/  FSETP.NEU.FTZ.AND P2, PT, R12.reuse, -INF , PT ;  /* 0xff8000000c00780b */ /* 0x040fe20003f5d000 */
[----:B------:R-:W-:Y:S01]  /*7f50*/  FFMA.FTZ R166, R12, R167, -8 ;  /* 0xc10000000ca67423 */ /* 0x000fe200000100a7 */
[----:B------:R-:W-:Y:S02]  /*7f60*/  FMUL.FTZ R167, R168, UR10 ;  /* 0x0000000aa8a77c20 */ /* 0x000fe40008410000 */
[----:B------:R-:W-:-:S03]  /*7f70*/  FSEL R183, R12, RZ, P2 ;  /* 0x000000ff0cb77208 */ /* 0x000fc60001000000 */
[----:B------:R-:W-:Y:S01]  /*7f80*/  MUFU.EX2 R162, R162 ;  /* 0x000000a200a27308 */ /* 0x000fe20000000800 */
[----:B------:R-:W-:Y:S01]  /*7f90*/  FSEL R166, R166, RZ, P2 ;  /* 0x000000ffa6a67208 */ /* 0x000fe20001000000 */
[----:B------:R-:W-:-:S04]  /*7fa0*/  FADD.FTZ R183, -R183, R6 ;  /* 0x00000006b7b77221 */ /* 0x000fc80000010100 */
        /* <DEDUP_REMOVED lines=34> */
[----:B------:R-:W-:-:S06]  /*81d0*/  FFMA.FTZ R149, R149, UR10, -R166 ;  /* 0x0000000a95957c23 */ /* 0x000fcc00080108a6 */
[----:B------:R-:W2:Y:S01]  /*81e0*/  MUFU.EX2 R15, R15 ;  /* 0x0000000f000f7308 */ /* 0x000ea20000000800 */
[----:B-1----:R-:W-:-:S07]  /*81f0*/  FFMA.FTZ R5, R172, R4, R169 ;  /* 0x00000004ac057223 */ /* 0x002fce00000100a9 */
[----:B------:R-:W1:Y:S01]  /*8200*/  MUFU.EX2 R20, R20 ;  /* 0x0000001400147308 */ /* 0x000e620000000800 */
[----:B0-----:R-:W-:-:S01]  /*8210*/  FADD.FTZ R4, R168, R5 ;  /* 0x00000005a8047221 */ /* 0x001fc20000010000 */
[----:B------:R-:W-:-:S04]  /*8220*/  FADD.FTZ R5, R123, R184 ;  /* 0x000000b87b057221 */ /* 0x000fc80000010000 */
[----:B------:R-:W-:Y:S02]  /*8230*/  FADD.FTZ R5, R174, R5 ;  /* 0x00000005ae057221 */ /* 0x000fe40000010000 */
[----:B------:R-:W0:Y:S01]  /*8240*/  MUFU.EX2 R21, R21 ;  /* 0x0000001500157308 */ /* 0x000e220000000800 */
[----:B--2---:R-:W-:-:S01]  /*8250*/  FADD.FTZ R179, R15, R4 ;  /* 0x000000040fb37221 */ /* 0x004fc20000010000 */
[----:B------:R-:W-:-:S04]  /*8260*/  FADD.FTZ R184, R10, R5 ;  /* 0x000000050ab87221 */ /* 0x000fc80000010000 */
[----:B------:R-:W-:Y:S02]  /*8270*/  FADD.FTZ R184, R175, R184 ;  /* 0x000000b8afb87221 */ /* 0x000fe40000010000 */
[----:B------:R-:W2:Y:S01]  /*8280*/  MUFU.EX2 R120, R120 ;  /* 0x0000007800787308 */ /* 0x000ea20000000800 */
[----:B-1----:R-:W-:-:S01]  /*8290*/  FADD.FTZ R4, R20, R179 ;  /* 0x000000b314047221 */ /* 0x002fc20000010000 */
[----:B------:R-:W-:Y:S01]  /*82a0*/  FADD.FTZ R183, R131, R184 ;  /* 0x000000b883b77221 */ /* 0x000fe20000010000 */
[----:B------:R-:W-:-:S03]  /*82b0*/  FFMA.FTZ R179, R160, UR10, -R166 ;  /* 0x0000000aa0b37c23 */ /* 0x000fc600080108a6 */
[----:B------:R-:W-:Y:S02]  /*82c0*/  FADD.FTZ R183, R132, R183 ;  /* 0x000000b784b77221 */ /* 0x000fe40000010000 */
        /* <DEDUP_REMOVED lines=8> */
[----:B------:R-:W-:-:S06]  /*8350*/  FADD.FTZ R4, R178, R183 ;  /* 0x000000b7b2047221 */ /* 0x000fcc0000010000 */
[----:B------:R-:W0:Y:S01]  /*8360*/  MUFU.EX2 R128, R128 ;  /* 0x0000008000807308 */ /* 0x000e220000000800 */
[----:B--2---:R-:W-:-:S01]  /*8370*/  FADD.FTZ R160, R124, R5 ;  /* 0x000000057ca07221 */ /* 0x004fc20000010000 */
[----:B------:R-:W-:-:S04]  /*8380*/  FADD.FTZ R5, R135, R4 ;  /* 0x0000000487057221 */ /* 0x000fc80000010000 */
[----:B------:R-:W-:Y:S02]  /*8390*/  FADD.FTZ R4, R136, R5 ;  /* 0x0000000588047221 */ /* 0x000fe40000010000 */
[----:B------:R-:W2:Y:S01]  /*83a0*/  MUFU.EX2 R129, R129 ;  /* 0x0000008100817308 */ /* 0x000ea20000000800 */
[----:B-1----:R-:W-:-:S01]  /*83b0*/  FADD.FTZ R183, R125, R160 ;  /* 0x000000a07db77221 */ /* 0x002fc20000010000 */
[----:B------:R-:W-:-:S06]  /*83c0*/  FADD.FTZ R4, R181, R4 ;  /* 0x00000004b5047221 */ /* 0x000fcc0000010000 */
        /* <DEDUP_REMOVED lines=11> */
[----:B0-----:R-:W-:-:S07]  /*8480*/  FADD.FTZ R5, R173, R4 ;  /* 0x00000004ad057221 */ /* 0x001fce0000010000 */
[----:B------:R-:W0:Y:S01]  /*8490*/  MUFU.EX2 R134, R134 ;  /* 0x0000008600867308 */ /* 0x000e220000000800 */
[----:B--2---:R-:W-:-:S07]  /*84a0*/  FADD.FTZ R4, R6, R5 ;  /* 0x0000000506047221 */ /* 0x004fce0000010000 */
[----:B------:R-:W2:Y:S01]  /*84b0*/  MUFU.EX2 R177, R177 ;  /* 0x000000b100b17308 */ /* 0x000ea20000000800 */
[----:B-1----:R-:W-:-:S01]  /*84c0*/  FADD.FTZ R5, R133, R4 ;  /* 0x0000000485057221 */ /* 0x002fc20000010000 */
[----:B------:R-:W-:-:S06]  /*84d0*/  FADD.FTZ R4, R144, R183 ;  /* 0x000000b790047221 */ /* 0x000fcc0000010000 */
[----:B------:R-:W1:Y:S01]  /*84e0*/  MUFU.EX2 R176, R180 ;  /* 0x000000b400b07308 */ /* 0x000e620000000800 */
[----:B0-----:R-:W-:-:S01]  /*84f0*/  FADD.FTZ R160, R134, R5 ;  /* 0x0000000586a07221 */ /* 0x001fc20000010000 */
[----:B------:R-:W-:Y:S01]  /*8500*/  FADD.FTZ R5, R153, R4 ;  /* 0x0000000499057221 */ /* 0x000fe20000010000 */
[----:B------:R-:W-:-:S01]  /*8510*/  FFMA.FTZ R4, R145, UR10, -R166 ;  /* 0x0000000a91047c23 */ /* 0x000fc200080108a6 */
[----:B------:R-:W-:-:S04]  /*8520*/  FFMA.FTZ R145, R146, UR10, -R166 ;  /* 0x0000000a92917c23 */ /* 0x000fc800080108a6 */
[----:B------:R-:W0:Y:S01]  /*8530*/  MUFU.EX2 R137, R137 ;  /* 0x0000008900897308 */ /* 0x000e220000000800 */
[----:B--2---:R-:W-:-:S01]  /*8540*/  FADD.FTZ R183, R177, R160 ;  /* 0x000000a0b1b77221 */ /* 0x004fc20000010000 */
[----:B------:R-:W-:-:S04]  /*8550*/  FADD.FTZ R160, R126, R5 ;  /* 0x000000057ea07221 */ /* 0x000fc80000010000 */
[----:B------:R-:W-:Y:S02]  /*8560*/  FADD.FTZ R5, R127, R160 ;  /* 0x000000a07f057221 */ /* 0x000fe40000010000 */
[----:B------:R-:W2:Y:S01]  /*8570*/  MUFU.EX2 R138, R138 ;  /* 0x0000008a008a7308 */ /* 0x000ea20000000800 */
[----:B-1----:R-:W-:-:S01]  /*8580*/  FADD.FTZ R180, R176, R183 ;  /* 0x000000b7b0b47221 */ /* 0x002fc20000010000 */
[----:B------:R-:W-:-:S04]  /*8590*/  FADD.FTZ R146, R150, R5 ;  /* 0x0000000596927221 */ /* 0x000fc80000010000 */
[----:B------:R-:W-:Y:S01]  /*85a0*/  FADD.FTZ R5, R165, R146 ;  /* 0x00000092a5057221 */ /* 0x000fe20000010000 */
[----:B------:R-:W-:-:S01]  /*85b0*/  FFMA.FTZ R146, R147, UR10, -R166 ;  /* 0x0000000a93927c23 */ /* 0x000fc200080108a6 */
[----:B------:R-:W1:Y:S01]  /*85c0*/  MUFU.EX2 R179, R179 ;  /* 0x000000b300b37308 */ /* 0x000e620000000800 */
[----:B0-----:R-:W-:-:S07]  /*85d0*/  FADD.FTZ R183, R137, R180 ;  /* 0x000000b489b77221 */ /* 0x001fce0000010000 */
[----:B------:R-:W0:Y:S01]  /*85e0*/  MUFU.EX2 R158, R158 ;  /* 0x0000009e009e7308 */ /* 0x000e220000000800 */
[----:B--2---:R-:W-:-:S07]  /*85f0*/  FADD.FTZ R160, R138, R183 ;  /* 0x000000b78aa07221 */ /* 0x004fce0000010000 */
[----:B------:R-:W2:Y:S01]  /*8600*/  MUFU.EX2 R141, R141 ;  /* 0x0000008d008d7308 */ /* 0x000ea20000000800 */
[----:B-1----:R-:W-:-:S01]  /*8610*/  FADD.FTZ R183, R179, R160 ;  /* 0x000000a0b3b77221 */ /* 0x002fc20000010000 */
[----:B------:R-:W-:-:S04]  /*8620*/  FADD.FTZ R160, R152, R5 ;  /* 0x0000000598a07221 */ /* 0x000fc80000010000 */
[----:B------:R-:W-:Y:S02]  /*8630*/  FADD.FTZ R5, R157, R160 ;  /* 0x000000a09d057221 */ /* 0x000fe40000010000 */
[----:B------:R-:W1:Y:S08]  /*8640*/  MUFU.EX2 R142, R142 ;  /* 0x0000008e008e7308 */ /* 0x000e700000000800 */
[----:B------:R-:W3:Y:S08]  /*8650*/  MUFU.EX2 R143, R143 ;  /* 0x0000008f008f7308 */ /* 0x000ef00000000800 */
[----:B------:R-:W4:Y:S08]  /*8660*/  MUFU.EX2 R151, R151 ;  /* 0x0000009700977308 */ /* 0x000f300000000800 */
[----:B------:R0:W5:Y:S08]  /*8670*/  MUFU.EX2 R184, R4 ;  /* 0x0000000400b87308 */ /* 0x0001700000000800 */
[----:B------:R-:W5:Y:S01]  /*8680*/  MUFU.EX2 R145, R145 ;  /* 0x0000009100917308 */ /* 0x000f620000000800 */
[----:B0-----:R-:W-:-:S04]  /*8690*/  FADD.FTZ R4, R158, R183 ;  /* 0x000000b79e047221 */ /* 0x001fc80000010000 */
[----:B--2---:R-:W-:Y:S01]  /*86a0*/  FADD.FTZ R147, R141, R4 ;  /* 0x000000048d937221 */ /* 0x004fe20000010000 */
[----:B------:R-:W-:-:S02]  /*86b0*/  FADD.FTZ R4, R154, R5 ;  /* 0x000000059a047221 */ /* 0x000fc40000010000 */
[----:B------:R-:W0:Y:S01]  /*86c0*/  MUFU.EX2 R163, R163 ;  /* 0x000000a300a37308 */ /* 0x000e220000000800 */
[----:B-1----:R-:W-:-:S01]  /*86d0*/  FADD.FTZ R160, R142, R147 ;  /* 0x000000938ea07221 */ /* 0x002fc20000010000 */
[----:B------:R-:W-:-:S03]  /*86e0*/  FADD.FTZ R5, R159, R4 ;  /* 0x000000049f057221 */ /* 0x000fc60000010000 */
[----:B---3--:R-:W-:Y:S01]  /*86f0*/  FADD.FTZ R160, R143, R160 ;  /* 0x000000a08fa07221 */ /* 0x008fe20000010000 */
[----:B------:R-:W-:-:S02]  /*8700*/  FADD.FTZ R4, R156, R5 ;  /* 0x000000059c047221 */ /* 0x000fc40000010000 */
[----:B------:R-:W1:Y:S01]  /*8710*/  MUFU.EX2 R146, R146 ;  /* 0x0000009200927308 */ /* 0x000e620000000800 */
[----:B----4-:R-:W-:-:S01]  /*8720*/  FADD.FTZ R160, R151, R160 ;  /* 0x000000a097a07221 */ /* 0x010fc20000010000 */
[----:B------:R-:W-:-:S03]  /*8730*/  FADD.FTZ R5, R161, R4 ;  /* 0x00000004a1057221 */ /* 0x000fc60000010000 */
[----:B-----5:R-:W-:Y:S01]  /*8740*/  FADD.FTZ R160, R184, R160 ;  /* 0x000000a0b8a07221 */ /* 0x020fe20000010000 */
[----:B------:R-:W-:-:S02]  /*8750*/  FADD.FTZ R4, R162, R5 ;  /* 0x00000005a2047221 */ /* 0x000fc40000010000 */
[----:B------:R-:W2:Y:S01]  /*8760*/  MUFU.EX2 R164, R164 ;  /* 0x000000a400a47308 */ /* 0x000ea20000000800 */
[----:B------:R-:W-:-:S01]  /*8770*/  FADD.FTZ R5, R145, R160 ;  /* 0x000000a091057221 */ /* 0x000fc20000010000 */
[----:B0-----:R-:W-:-:S06]  /*8780*/  FADD.FTZ R147, R163, R4 ;  /* 0x00000004a3937221 */ /* 0x001fcc0000010000 */
[----:B------:R-:W0:Y:S01]  /*8790*/  MUFU.EX2 R148, R148 ;  /* 0x0000009400947308 */ /* 0x000e220000000800 */
[----:B-1----:R-:W-:-:S07]  /*87a0*/  FADD.FTZ R5, R146, R5 ;  /* 0x0000000592057221 */ /* 0x002fce0000010000 */
[----:B------:R-:W1:Y:S01]  /*87b0*/  MUFU.EX2 R149, R149 ;  /* 0x0000009500957308 */ /* 0x000e620000000800 */
[----:B--2---:R-:W-:-:S01]  /*87c0*/  FADD.FTZ R4, R164, R147 ;  /* 0x00000093a4047221 */ /* 0x004fc20000010000 */
[----:B0-----:R-:W-:-:S03]  /*87d0*/  FADD.FTZ R147, R148, R5 ;  /* 0x0000000594937221 */ /* 0x001fc60000010000 */
[----:B------:R-:W-:Y:S01]  /*87e0*/  FADD.FTZ R5, R7, R4 ;  /* 0x0000000407057221 */ /* 0x000fe20000010000 */
[----:B-1----:R-:W-:-:S01]  /*87f0*/  FADD.FTZ R4, R149, R147 ;  /* 0x0000009395047221 */ /* 0x002fc20000010000 */
[----:B------:R-:W-:Y:S06]  /*8800*/  @!P0 BRA `(.L_x_3919) ;  /* 0x0000000000048947 */ /* 0x000fec0003800000 */
[----:B------:R-:W-:Y:S01]  /*8810*/  BPT.TRAP 0x1 ;  /* 0x000000040000795c */ /* 0x000fe20000300000 */
.L_x_3919:
        /* <DEDUP_REMOVED lines=143> */
.L_x_3902:
        /* <DEDUP_REMOVED lines=15> */
.L_x_3922:
[----:B------:R-:W-:-:S13]  /*9200*/  ISETP.NE.AND P2, PT, R11, 0x1, PT ;  /* 0x000000010b00780c */ /* 0x000fda0003f45270 */
[----:B------:R-:W0:Y:S02]  /*9210*/  @P2 LDC.64 R8, c[0x0][0x9e8] ;  /* 0x00027a00ff082b82 */ /* 0x000e240000000a00 */
[----:B0-----:R-:W-:-:S05]  /*9220*/  @P2 IMAD.HI.U32 R8, R200, R8, RZ ;  /* 0x00000008c8082227 */ /* 0x001fca00078e00ff */
[----:B------:R-:W-:-:S07]  /*9230*/  @P2 SHF.R.U32.HI R200, RZ, R9, R8 ;  /* 0x00000009ffc82219 */ /* 0x000fce0000011608 */
.L_x_3923:
[----:B------:R-:W-:-:S05]  /*9240*/  IMAD R200, R200, R11, RZ ;  /* 0x0000000bc8c87224 */ /* 0x000fca00078e02ff */
[----:B------:R-:W-:-:S13]  /*9250*/  R2UR UR7, R200 ;  /* 0x00000000c80772ca */ /* 0x000fda00000e0000 */
[----:B------:R-:W-:-:S04]  /*9260*/  UISETP.LT.AND UP0, UPT, UR6, UR7, UPT ;  /* 0x000000070600728c */ /* 0x000fc8000bf01270 */
[----:B------:R-:W-:-:S12]  /*9270*/  USEL UR6, UR6, UR7, !UP0 ;  /* 0x0000000706067287 */ /* 0x000fd8000c000000 */
.L_x_3921:
        /* <DEDUP_REMOVED lines=13> */
.L_x_3934:
[----:B------:R-:W-:Y:S01]  /*9350*/  ISETP.NE.AND P3, PT, RZ, UR37, PT ;  /* 0x00000025ff007c0c */ /* 0x000fe2000bf65270 */
[----:B------:R-:W-:-:S04]  /*9360*/  UISETP.NE.AND UP0, UPT, UR32, 0x1, UPT ;  /* 0x000000012000788c */ /* 0x000fc8000bf05270 */
[----:B------:R-:W-:-:S04]  /*9370*/  USEL UR44, URZ, 0x1, UP0 ;  /* 0x000000013f2c7887 */ /* 0x000fc80008000000 */
[----:B------:R-:W-:-:S04]  /*9380*/  ULOP3.LUT UR44, UR33, UR44, URZ, 0x3c, !UPT ;  /* 0x0000002c212c7292 */ /* 0x000fc8000f8e3c3f */
[----:B------:R-:W-:Y:S08]  /*9390*/  @P3 BRA `(.L_x_3925) ;  /* 0x0000000000383947 */ /* 0x000ff00003800000 */
[----:B------:R-:W-:Y:S05]  /*93a0*/  @!P0 BRA `(.L_x_3926) ;  /* 0x0000000000048947 */ /* 0x000fea0003800000 */
[----:B------:R-:W-:Y:S01]  /*93b0*/  BPT.TRAP 0x1 ;  /* 0x000000040000795c */ /* 0x000fe20000300000 */
.L_x_3926:
        /* <DEDUP_REMOVED lines=9> */
.L_x_3927:
[----:B-1----:R-:W-:Y:S05]  /*9450*/  @P2 BRA `(.L_x_3925) ;  /* 0x0000000000082947 */ /* 0x002fea0003800000 */
[----:B------:R-:W1:Y:S02]  /*9460*/  SYNCS.PHASECHK.TRANS64.TRYWAIT P2, [UR6+0x2a830], R6 ;  /* 0x02a83006ff0075a7 */ /* 0x000e640008040146 */
[----:B-1----:R-:W-:Y:S05]  /*9470*/  @!P2 BRA `(.L_x_3928) ;  /* 0x000000f400a8a947 */ /* 0x002fea0003800000 */
.L_x_3925:
        /* <DEDUP_REMOVED lines=16> */
[----:B-1----:R-:W-:-:S05]  /*9580*/  SHF.R.U32.HI R7, RZ, 0x7, R7 ;  /* 0x00000007ff077819 */ /* 0x002fca0000011607 */
[----:B0-----:R-:W-:-:S05]  /*9590*/  VIADD R6, R7, 0x8 ;  /* 0x0000000807067836 */ /* 0x001fca0000000000 */
        /* <DEDUP_REMOVED lines=22> */
.L_x_3930:
[----:B------:R-:W-:Y:S01]  /*9700*/  ULEA UR6, UR32, UR36, 0x3 ;  /* 0x0000002420067291 */ /* 0x000fe2000f8e183f */
[----:B------:R-:W-:-:S05]  /*9710*/  IMAD.U32 R6, RZ, RZ, UR33 ;  /* 0x00000021ff067e24 */ /* 0x000fca000f8e00ff */
[----:B------:R-:W-:-:S04]  /*9720*/  SHF.L.U32 R6, R6, 0x1f, RZ ;  /* 0x0000001f06067819 */ /* 0x000fc800000006ff */
[----:B------:R0:W1:Y:S01]  /*9730*/  SYNCS.PHASECHK.TRANS64.TRYWAIT P2, [UR6+0x2a850], R6 ;  /* 0x02a85006ff0075a7 */ /* 0x0000620008040146 */
[----:B------:R-:W-:Y:S05]  /*9740*/  @!P0 BRA `(.L_x_3931) ;  /* 0x0000000000048947 */ /* 0x000fea0003800000 */
[----:B------:R-:W-:Y:S01]  /*9750*/  BPT.TRAP 0x1 ;  /* 0x000000040000795c */ /* 0x000fe20000300000 */
.L_x_3931:
[----:B-1----:R-:W-:Y:S05]  /*9760*/  @P2 BRA `(.L_x_3929) ;  /* 0x0000000000082947 */ /* 0x002fea0003800000 */
[----:B------:R-:W1:Y:S02]  /*9770*/  SYNCS.PHASECHK.TRANS64.TRYWAIT P2, [UR6+0x2a850], R6 ;  /* 0x02a85006ff0075a7 */ /* 0x000e640008040146 */
[----:B-1----:R-:W-:Y:S05]  /*9780*/  @!P2 BRA `(.L_x_3932) ;  /* 0x000000f000fca947 */ /* 0x002fea0003800000 */
.L_x_3929:
        /* <DEDUP_REMOVED lines=27> */
[----:B------:R-:W0:Y:S01]  /*9940*/  MUFU.TANH R12, R12 ;  /* 0x0000000c000c7308 */ /* 0x000e220000002400 */
        /* <DEDUP_REMOVED lines=50> */
[----:B------:R-:W-:Y:S01]  /*9c70*/  FMUL.FTZ R163, R0, R171 ;  /* 0x000000ab00a37220 */ /* 0x000fe20000410000 */
[----:B------:R-:W-:Y:S01]  /*9c80*/  UMOV UR10, UR31 ;  /* 0x0000001f000a7c82 */ /* 0x000fe20008000000 */
[----:B------:R-:W1:Y:S03]  /*9c90*/  S2R R200, SR_TID.X ;  /* 0x0000000000c87919 */ /* 0x000e660000002100 */
[----:B------:R-:W3:Y:S01]  /*9ca0*/  MUFU.TANH R121, R121 ;  /* 0x0000007900797308 */ /* 0x000ee20000002400 */
[----:B--2---:R-:W-:-:S07]  /*9cb0*/  FMNMX.FTZ R164, R120, R165, !PT ;  /* 0x000000a578a47209 */ /* 0x004fce0007810000 */
[----:B------:R-:W2:Y:S01]  /*9cc0*/  MUFU.TANH R122, R122 ;  /* 0x0000007a007a7308 */ /* 0x000ea20000002400 */
[----:B0-----:R-:W-:-:S07]  /*9cd0*/  FMNMX.FTZ R7, R21, R6, !PT ;  /* 0x0000000615077209 */ /* 0x001fce0007810000 */
[----:B------:R-:W0:Y:S01]  /*9ce0*/  MUFU.TANH R124, R124 ;  /* 0x0000007c007c7308 */ /* 0x000e220000002400 */
[----:B---3--:R-:W-:Y:S01]  /*9cf0*/  FMNMX.FTZ R165, R121, R164, !PT ;  /* 0x000000a479a57209 */ /* 0x008fe20007810000 */
[C---:B------:R-:W-:Y:S01]  /*9d00*/  FMUL.FTZ R164, R0.reuse, R172 ;  /* 0x000000ac00a47220 */ /* 0x040fe20000410000 */
[----:B------:R-:W-:-:S05]  /*9d10*/  FMUL.FTZ R172, R0, R176 ;  /* 0x000000b000ac7220 */ /* 0x000fca0000410000 */
[----:B------:R-:W3:Y:S01]  /*9d20*/  MUFU.TANH R123, R123 ;  /* 0x0000007b007b7308 */ /* 0x000ee20000002400 */
[----:B--2---:R-:W-:Y:S02]  /*9d30*/  FMNMX.FTZ R6, R122, R7, !PT ;  /* 0x000000077a067209 */ /* 0x004fe40007810000 */
[----:B-1----:R-:W-:-:S05]  /*9d40*/  SHF.R.U32.HI R200, RZ, 0x7, R200 ;  /* 0x00000007ffc87819 */ /* 0x002fca00000116c8 */
[----:B------:R-:W1:Y:S01]  /*9d50*/  MUFU.TANH R125, R125 ;  /* 0x0000007d007d7308 */ /* 0x000e620000002400 */
[----:B0-----:R-:W-:Y:S01]  /*9d60*/  FMNMX.FTZ R166, R124, R165, !PT ;  /* 0x000000a57ca67209 */ /* 0x001fe20007810000 */
[C---:B------:R-:W-:Y:S01]  /*9d70*/  FMUL.FTZ R165, R0.reuse, R173 ;  /* 0x000000ad00a57220 */ /* 0x040fe20000410000 */
[----:B------:R-:W-:-:S05]  /*9d80*/  FMUL.FTZ R173, R0, R177 ;  /* 0x000000b100ad7220 */ /* 0x000fca0000410000 */
        /* <DEDUP_REMOVED lines=12> */
[C---:B------:R-:W-:Y:S01]  /*9e50*/  FMUL.FTZ R166, R0.reuse, R174 ;  /* 0x000000ae00a67220 */ /* 0x040fe20000410000 */
[----:B------:R-:W-:-:S05]  /*9e60*/  FMUL.FTZ R174, R0, R180 ;  /* 0x000000b400ae7220 */ /* 0x000fca0000410000 */
[----:B------:R-:W0:Y:S01]  /*9e70*/  MUFU.TANH R131, R131 ;  /* 0x0000008300837308 */ /* 0x000e220000002400 */
[----:B--2---:R-:W-:-:S07]  /*9e80*/  FMNMX.FTZ R6, R130, R7, !PT ;  /* 0x0000000782067209 */ /* 0x004fce0007810000 */
[----:B------:R-:W2:Y:S01]  /*9e90*/  MUFU.TANH R133, R133 ;  /* 0x0000008500857308 */ /* 0x000ea20000002400 */
[----:B-1----:R-:W-:Y:S01]  /*9ea0*/  FMNMX.FTZ R168, R132, R167, !PT ;  /* 0x000000a784a87209 */ /* 0x002fe20007810000 */
[C---:B------:R-:W-:Y:S01]  /*9eb0*/  FMUL.FTZ R167, R0.reuse, R175 ;  /* 0x000000af00a77220 */ /* 0x040fe20000410000 */
[----:B------:R-:W-:-:S05]  /*9ec0*/  FMUL.FTZ R175, R0, R181 ;  /* 0x000000b500af7220 */ /* 0x000fca0000410000 */
        /* <DEDUP_REMOVED lines=11> */
[----:B-1----:R-:W-:Y:S01]  /*9f80*/  FMNMX.FTZ R169, R137, R168, !PT ;  /* 0x000000a889a97209 */ /* 0x002fe20007810000 */
[----:B------:R-:W-:Y:S02]  /*9f90*/  WARPGROUP.DEPBAR.LE gsb0, 0x0 ;  /* 0x00008000000079c5 */ /* 0x000fe40000010000 */
[----:B------:R-:W-:-:S04]  /*9fa0*/  WARPGROUP.ARRIVE ;  /* 0x00000000000079c5 */ /* 0x000fc80000000000 */
[----:B------:R-:W1:Y:S01]  /*9fb0*/  MUFU.TANH R139, R139 ;  /* 0x0000008b008b7308 */ /* 0x000e620000002400 */
[----:B0-----:R-:W-:Y:S01]  /*9fc0*/  FMNMX.FTZ R6, R138, R7, !PT ;  /* 0x000000078a067209 */ /* 0x001fe20007810000 */
[----:B------:R-:W-:Y:S01]  /*9fd0*/  QGMMA.64x192x32.F32.E4M3.E4M3 R24, R192, gdesc[UR4], R24, gsb0 ;  /* 0x02e00004c0187df3 */ /* 0x000fe20008000818 */
[----:B------:R-:W-:Y:S01]  /*9fe0*/  UIADD3 UR6, UR11, 0x4, URZ ;  /* 0x000000040b067890 */ /* 0x000fe2000fffe03f */
[----:B------:R-:W-:-:S04]  /*9ff0*/  UMOV UR7, 0x40000040 ;  /* 0x4000004000077882 */ /* 0x000fc80000000000 */
        /* <DEDUP_REMOVED lines=18> */
[----:B0-----:R-:W-:Y:S01]  /*a120*/  FMNMX.FTZ R170, R148, R169, !PT ;  /* 0x000000a994aa7209 */ /* 0x001fe20007810000 */
[----:B------:R-:W-:-:S06]  /*a130*/  FMUL.FTZ R169, R0, R179 ;  /* 0x000000b300a97220 */ /* 0x000fcc0000410000 */
        /* <DEDUP_REMOVED lines=28> */
[----:B------:R-:W-:-:S06]  /*a300*/  FMUL.FTZ R170, R0, R182 ;  /* 0x000000b600aa7220 */ /* 0x000fcc0000410000 */
[----:B------:R-:W1:Y:S01]  /*a310*/  MUFU.TANH R163, R163 ;  /* 0x000000a300a37308 */ /* 0x000e620000002400 */
[----:B0-----:R-:W-:-:S07]  /*a320*/  FMNMX.FTZ R6, R162, R7, !PT ;  /* 0x00000007a2067209 */ /* 0x001fce0007810000 */
[----:B------:R-:W0:Y:S01]  /*a330*/  MUFU.TANH R165, R165 ;  /* 0x000000a500a57308 */ /* 0x000e220000002400 */
[----:B--2---:R-:W-:Y:S01]  /*a340*/  FMNMX.FTZ R176, R164, R171, !PT ;  /* 0x000000aba4b07209 */ /* 0x004fe20007810000 */
[----:B------:R-:W-:-:S06]  /*a350*/  FMUL.FTZ R171, R0, R183 ;  /* 0x000000b700ab7220 */ /* 0x000fcc0000410000 */
        /* <DEDUP_REMOVED lines=24> */
[----:B-1----:R-:W-:Y:S02]  /*a4e0*/  FMNMX.FTZ R176, R175, R176, !PT ;  /* 0x000000b0afb07209 */ /* 0x002fe40007810000 */
[----:B0-----:R-:W-:-:S03]  /*a4f0*/  FMNMX.FTZ R6, R170, R7, !PT ;  /* 0x00000007aa067209 */ /* 0x001fc60007810000 */
[----:B------:R-:W0:Y:S01]  /*a500*/  SHFL.BFLY PT, R7, R176, 0x2, 0x1f ;  /* 0x0c401f00b0077f89 */ /* 0x000e2200000e0000 */
[----:B--2---:R-:W-:-:S05]  /*a510*/  FMNMX.FTZ R177, R171, R6, !PT ;  /* 0x00000006abb17209 */ /* 0x004fca0007810000 */
[----:B------:R-:W1:Y:S01]  /*a520*/  SHFL.BFLY PT, R6, R177, 0x2, 0x1f ;  /* 0x0c401f00b1067f89 */ /* 0x000e6200000e0000 */
[----:B0-----:R-:W-:Y:S01]  /*a530*/  FMNMX.FTZ R178, R176, R7, !PT ;  /* 0x00000007b0b27209 */ /* 0x001fe20007810000 */
[----:B------:R-:W-:-:S04]  /*a540*/  IMAD.U32 R176, RZ, RZ, UR10 ;  /* 0x0000000affb07e24 */ /* 0x000fc8000f8e00ff */
[----:B------:R-:W0:Y:S01]  /*a550*/  SHFL.BFLY PT, R7, R178, 0x1, 0x1f ;  /* 0x0c201f00b2077f89 */ /* 0x000e2200000e0000 */
[----:B-1----:R-:W-:-:S05]  /*a560*/  FMNMX.FTZ R179, R177, R6, !PT ;  /* 0x00000006b1b37209 */ /* 0x002fca0007810000 */
[----:B------:R-:W1:Y:S01]  /*a570*/  SHFL.BFLY PT, R6, R179, 0x1, 0x1f ;  /* 0x0c201f00b3067f89 */ /* 0x000e6200000e0000 */
[----:B0-----:R-:W-:Y:S02]  /*a580*/  FMNMX.FTZ R7, R178, R7, !PT ;  /* 0x00000007b2077209 */ /* 0x001fe40007810000 */
[----:B------:R-:W-:-:S03]  /*a590*/  IADD3 R178, -R200, 0xb, RZ ;  /* 0x0000000bc8b27810 */ /* 0x000fc60007ffe1ff */
[C---:B------:R-:W-:Y:S01]  /*a5a0*/  FFMA.FTZ R176, R7.reuse, R176, -8 ;  /* 0xc100000007b07423 */ /* 0x040fe200000100b0 */
[----:B------:R-:W-:-:S03]  /*a5b0*/  FADD.FTZ R8, -R7, R8 ;  /* 0x0000000807087221 */ /* 0x000fc60000010100 */
[--C-:B------:R-:W-:Y:S01]  /*a5c0*/  FFMA.FTZ R177, R175, UR10, -R176.reuse ;  /* 0x0000000aafb17c23 */ /* 0x100fe200080108b0 */
[----:B------:R-:W-:Y:S01]  /*a5d0*/  FMUL.FTZ R8, R8, UR10 ;  /* 0x0000000a08087c20 */ /* 0x000fe20008410000 */
[----:B-1----:R-:W-:Y:S01]  /*a5e0*/  FMNMX.FTZ R6, R179, R6, !PT ;  /* 0x00000006b3067209 */ /* 0x002fe20007810000 */
[----:B------:R-:W-:Y:S02]  /*a5f0*/  IMAD.U32 R179, RZ, RZ, UR10 ;  /* 0x0000000affb37e24 */ /* 0x000fe4000f8e00ff */
[--C-:B------:R-:W-:Y:S01]  /*a600*/  FFMA.FTZ R11, R11, UR10, -R176.reuse ;  /* 0x0000000a0b0b7c23 */ /* 0x100fe200080108b0 */
[----:B------:R-:W-:-:S01]  /*a610*/  FFMA.FTZ R10, R10, UR10, -R176 ;  /* 0x0000000a0a0a7c23 */ /* 0x000fc200080108b0 */
[----:B------:R-:W-:Y:S01]  /*a620*/  FFMA.FTZ R14, R14, UR10, -R176 ;  /* 0x0000000a0e0e7c23 */ /* 0x000fe200080108b0 */
[----:B------:R-:W-:-:S01]  /*a630*/  FADD.FTZ R9, -R6, R9 ;  /* 0x0000000906097221 */ /* 0x000fc20000010100 */
[----:B------:R-:W-:Y:S01]  /*a640*/  FFMA.FTZ R175, R6, R179, -8 ;  /* 0xc100000006af7423 */ /* 0x000fe200000100b3 */
[----:B------:R-:W-:Y:S01]  /*a650*/  MUFU.EX2 R8, R8 ;  /* 0x0000000800087308 */ /* 0x000fe20000000800 */
[----:B------:R-:W-:-:S01]  /*a660*/  FFMA.FTZ R15, R15, UR10, -R176 ;  /* 0x0000000a0f0f7c23 */ /* 0x000fc200080108b0 */
[----:B------:R-:W-:Y:S01]  /*a670*/  FMUL.FTZ R9, R9, UR10 ;  /* 0x0000000a09097c20 */ /* 0x000fe20008410000 */
[----:B------:R-:W-:-:S01]  /*a680*/  FFMA.FTZ R12, R12, UR10, -R175 ;  /* 0x0000000a0c0c7c23 */ /* 0x000fc200080108af */
[--C-:B------:R-:W-:Y:S01]  /*a690*/  FFMA.FTZ R13, R13, UR10, -R175.reuse ;  /* 0x0000000a0d0d7c23 */ /* 0x100fe200080108af */
        /* <DEDUP_REMOVED lines=9> */
[----:B------:R-:W-:Y:S01]  /*a730*/  FFMA.FTZ R125, R125, UR10, -R176 ;  /* 0x0000000a7d7d7c23 */ /* 0x000fe200080108b0 */
        /* <DEDUP_REMOVED lines=29> */
[----:B------:R-:W-:Y:S01]  /*a910*/  FFMA.FTZ R174, R174, UR10, -R176 ;  /* 0x0000000aaeae7c23 */ /* 0x000fe200080108b0 */
[----:B------:R-:W-:-:S01]  /*a920*/  FFMA.FTZ R130, R130, UR10, -R175 ;  /* 0x0000000a82827c23 */ /* 0x000fc200080108af */
[--C-:B------:R-:W-:Y:S01]  /*a930*/  FFMA.FTZ R131, R131, UR10, -R175.reuse ;  /* 0x0000000a83837c23 */ /* 0x100fe200080108af */
[----:B------:R-:W-:-:S01]  /*a940*/  FFMA.FTZ R134, R134, UR10, -R175 ;  /* 0x0000000a86867c23 */ /* 0x000fc200080108af */
[----:B------:R-:W1:Y:S01]  /*a950*/  MUFU.EX2 R14, R14 ;  /* 0x0000000e000e7308 */ /* 0x000e620000000800 */
        /* <DEDUP_REMOVED lines=16> */
[----:B-1----:R-:W-:-:S01]  /*aa60*/  FADD.FTZ R4, R14, R5 ;  /* 0x000000050e047221 */ /* 0x002fc20000010000 */
[--C-:B------:R-:W-:Y:S01]  /*aa70*/  FFMA.FTZ R155, R155, UR10, -R175.reuse ;  /* 0x0000000a9b9b7c23 */ /* 0x100fe200080108af */
[----:B------:R-:W-:-:S01]  /*aa80*/  FFMA.FTZ R158, R158, UR10, -R175 ;  /* 0x0000000a9e9e7c23 */ /* 0x000fc200080108af */
[--C-:B------:R-:W-:Y:S01]  /*aa90*/  FFMA.FTZ R159, R159, UR10, -R175.reuse ;  /* 0x0000000a9f9f7c23 */ /* 0x100fe200080108af */
[----:B------:R-:W-:Y:S01]  /*aaa0*/  QGMMA.64x192x32.F32.E4M3.E4M3 R24, R184, gdesc[UR4], R24, gsb0 ;  /* 0x02e00004b8187df3 */ /* 0x000fe20008000818 */
[----:B------:R-:W-:-:S01]  /*aab0*/  FFMA.FTZ R162, R162, UR10, -R175 ;  /* 0x0000000aa2a27c23 */ /* 0x000fc200080108af */
[----:B------:R-:W-:Y:S01]  /*aac0*/  FFMA.FTZ R163, R163, UR10, -R175 ;  /* 0x0000000aa3a37c23 */ /* 0x000fe200080108af */
[----:B------:R-:W1:Y:S01]  /*aad0*/  MUFU.EX2 R21, R21 ;  /* 0x0000001500157308 */ /* 0x000e620000000800 */
[----:B0-----:R-:W-:-:S01]  /*aae0*/  FADD.FTZ R176, R20, R179 ;  /* 0x000000b314b07221 */ /* 0x001fc20000010000 */
[--C-:B------:R-:W-:Y:S01]  /*aaf0*/  FFMA.FTZ R167, R167, UR10, -R175.reuse ;  /* 0x0000000aa7a77c23 */ /* 0x100fe200080108af */
[----:B------:R-:W-:-:S01]  /*ab00*/  FFMA.FTZ R170, R170, UR10, -R175 ;  /* 0x0000000aaaaa7c23 */ /* 0x000fc200080108af */
[----:B------:R-:W-:-:S04]  /*ab10*/  FFMA.FTZ R171, R171, UR10, -R175 ;  /* 0x0000000aabab7c23 */ /* 0x000fc800080108af */
        /* <DEDUP_REMOVED lines=50> */
[----:B------:R-:W-:-:S06]  /*ae40*/  WARPGROUP.DEPBAR.LE gsb0, 0x0 ;  /* 0x00008000000079c5 */ /* 0x000fcc0000010000 */
[----:B------:R-:W2:Y:S01]  /*ae50*/  MUFU.EX2 R146, R146 ;  /* 0x0000009200927308 */ /* 0x000ea20000000800 */
[----:B-1----:R-:W-:-:S01]  /*ae60*/  FADD.FTZ R179, R143, R176 ;  /* 0x000000b08fb37221 */ /* 0x002fc20000010000 */
[----:B------:R-:W-:-:S06]  /*ae70*/  FFMA.FTZ R176, R166, UR10, -R175 ;  /* 0x0000000aa6b07c23 */ /* 0x000fcc00080108af */
        /* <DEDUP_REMOVED lines=16> */
[----:B------:R-:W-:-:S06]  /*af80*/  FFMA.FTZ R166, R168, UR10, -R175 ;  /* 0x0000000aa8a67c23 */ /* 0x000fcc00080108af */
        /* <DEDUP_REMOVED lines=12> */
[----:B------:R-:W-:-:S06]  /*b050*/  IMAD.U32 R179, RZ, RZ, UR50 ;  /* 0x00000032ffb37e24 */ /* 0x000fcc000f8e00ff */
[----:B------:R-:W2:Y:S01]  /*b060*/  MUFU.EX2 R160, R160 ;  /* 0x000000a000a07308 */ /* 0x000ea20000000800 */
[----:B-1----:R-:W-:-:S01]  /*b070*/  FADD.FTZ R5, R157, R4 ;  /* 0x000000049d057221 */ /* 0x002fc20000010000 */
[----:B------:R-:W-:-:S05]  /*b080*/  @!P1 LEA R4, R179, UR36, 0x3 ;  /* 0x00000024b3049c11 */ /* 0x000fca000f8e18ff */
[----:B------:R-:W-:Y:S01]  /*b090*/  @!P1 VIADD R4, R4, 0x2a840 ;  /* 0x0002a84004049836 */ /* 0x000fe20000000000 */
[----:B------:R-:W1:Y:S04]  /*b0a0*/  MUFU.EX2 R162, R162 ;  /* 0x000000a200a27308 */ /* 0x000e680000000800 */
[----:B------:R-:W-:Y:S01]  /*b0b0*/  @!P1 PRMT R4, RZ, 0x654, R4 ;  /* 0x00000654ff049816 */ /* 0x000fe20000000004 */
[----:B------:R1:W-:Y:S06]  /*b0c0*/  BAR.ARV R178, 0x100 ;  /* 0x000400b20000751d */ /* 0x0003ec0000002000 */
[----:B------:R-:W3:Y:S01]  /*b0d0*/  MUFU.EX2 R161, R161 ;  /* 0x000000a100a17308 */ /* 0x000ee20000000800 */
[----:B------:R4:W-:Y:S07]  /*b0e0*/  @!P1 SYNCS.ARRIVE.TRANS64.RED.A1T0 RZ, [R4+URZ], RZ ;  /* 0x000000ff04ff99a7 */ /* 0x0009ee000810043f */
[----:B------:R-:W5:Y:S08]  /*b0f0*/  MUFU.EX2 R163, R163 ;  /* 0x000000a300a37308 */ /* 0x000f700000000800 */
[----:B------:R-:W4:Y:S08]  /*b100*/  MUFU.EX2 R164, R164 ;  /* 0x000000a400a47308 */ /* 0x000f300000000800 */
[----:B------:R-:W4:Y:S08]  /*b110*/  MUFU.EX2 R176, R176 ;  /* 0x000000b000b07308 */ /* 0x000f300000000800 */
[----:B------:R-:W4:Y:S08]  /*b120*/  MUFU.EX2 R165, R165 ;  /* 0x000000a500a57308 */ /* 0x000f300000000800 */
[----:B------:R0:W4:Y:S08]  /*b130*/  MUFU.EX2 R180, R167 ;  /* 0x000000a700b47308 */ /* 0x0001300000000800 */
[----:B------:R-:W4:Y:S01]  /*b140*/  MUFU.EX2 R172, R172 ;  /* 0x000000ac00ac7308 */ /* 0x000f220000000800 */
[----:B0-----:R-:W-:-:S01]  /*b150*/  FFMA.FTZ R167, R169, UR10, -R175 ;  /* 0x0000000aa9a77c23 */ /* 0x001fc200080108af */
[----:B------:R-:W-:Y:S01]  /*b160*/  FADD.FTZ R169, R159, R168 ;  /* 0x000000a89fa97221 */ /* 0x000fe20000010000 */
[----:B--2---:R-:W-:-:S03]  /*b170*/  FADD.FTZ R168, R160, R5 ;  /* 0x00000005a0a87221 */ /* 0x004fc60000010000 */
[----:B-1----:R-:W-:Y:S01]  /*b180*/  FADD.FTZ R178, R162, R169 ;  /* 0x000000a9a2b27221 */ /* 0x002fe20000010000 */
[----:B---3--:R-:W-:-:S01]  /*b190*/  FADD.FTZ R5, R161, R168 ;  /* 0x000000a8a1057221 */ /* 0x008fc20000010000 */
[----:B------:R-:W0:Y:S02]  /*b1a0*/  MUFU.EX2 R166, R166 ;  /* 0x000000a600a67308 */ /* 0x000e240000000800 */
[----:B-----5:R-:W-:-:S01]  /*b1b0*/  FADD.FTZ R169, R163, R178 ;  /* 0x000000b2a3a97221 */ /* 0x020fc20000010000 */
[----:B----4-:R-:W-:-:S03]  /*b1c0*/  FADD.FTZ R168, R164, R5 ;  /* 0x00000005a4a87221 */ /* 0x010fc60000010000 */
[----:B------:R-:W-:Y:S01]  /*b1d0*/  FADD.FTZ R169, R176, R169 ;  /* 0x000000a9b0a97221 */ /* 0x000fe20000010000 */
[----:B------:R-:W-:-:S01]  /*b1e0*/  FADD.FTZ R5, R165, R168 ;  /* 0x000000a8a5057221 */ /* 0x000fc20000010000 */
[----:B------:R-:W1:Y:S02]  /*b1f0*/  MUFU.EX2 R173, R173 ;  /* 0x000000ad00ad7308 */ /* 0x000e640000000800 */
[----:B------:R-:W-:-:S01]  /*b200*/  FADD.FTZ R169, R180, R169 ;  /* 0x000000a9b4a97221 */ /* 0x000fc20000010000 */
[----:B------:R-:W-:-:S05]  /*b210*/  FADD.FTZ R4, R172, R5 ;  /* 0x00000005ac047221 */ /* 0x000fca0000010000 */
        /* <DEDUP_REMOVED lines=14> */
.L_x_3933:
        /* <DEDUP_REMOVED lines=139> */
.L_x_3924:
        /* <DEDUP_REMOVED lines=13> */
.L_x_3953:
[----:B------:R-:W-:Y:S01]  /*bc80*/  ISETP.NE.AND P3, PT, RZ, UR37, PT ;  /* 0x00000025ff007c0c */ /* 0x000fe2000bf65270 */
[----:B------:R-:W-:-:S04]  /*bc90*/  UISETP.NE.AND UP0, UPT, UR33, 0x1, UPT ;  /* 0x000000012100788c */ /* 0x000fc8000bf05270 */
[----:B------:R-:W-:-:S04]  /*bca0*/  USEL UR44, URZ, 0x1, UP0 ;  /* 0x000000013f2c7887 */ /* 0x000fc80008000000 */
[----:B------:R-:W-:-:S04]  /*bcb0*/  ULOP3.LUT UR44, UR34, UR44, URZ, 0x3c, !UPT ;  /* 0x0000002c222c7292 */ /* 0x000fc8000f8e3c3f */
[----:B------:R-:W-:Y:S08]  /*bcc0*/  @P3 BRA `(.L_x_3936) ;  /* 0x0000000000383947 */ /* 0x000ff00003800000 */
[----:B------:R-:W-:Y:S05]  /*bcd0*/  @!P0 BRA `(.L_x_3937) ;  /* 0x0000000000048947 */ /* 0x000fea0003800000 */
[----:B------:R-:W-:Y:S01]  /*bce0*/  BPT.TRAP 0x1 ;  /* 0x000000040000795c */ /* 0x000fe20000300000 */
.L_x_3937:
        /* <DEDUP_REMOVED lines=9> */
.L_x_3938:
[----:B-1----:R-:W-:Y:S05]  /*bd80*/  @P2 BRA `(.L_x_3936) ;  /* 0x0000000000082947 */ /* 0x002fea0003800000 */
[----:B------:R-:W1:Y:S02]  /*bd90*/  SYNCS.PHASECHK.TRANS64.TRYWAIT P2, [UR6+0x2a830], R6 ;  /* 0x02a83006ff0075a7 */ /* 0x000e640008040146 */
[----:B-1----:R-:W-:Y:S05]  /*bda0*/  @!P2 BRA `(.L_x_3939) ;  /* 0x000000cc008ca947 */ /* 0x002fea0003800000 */
.L_x_3936:
        /* <DEDUP_REMOVED lines=40> */
.L_x_3941:
[----:B------:R-:W-:Y:S01]  /*c030*/  ULEA UR6, UR33, UR36, 0x3 ;  /* 0x0000002421067291 */ /* 0x000fe2000f8e183f */
[----:B------:R-:W-:-:S05]  /*c040*/  IMAD.U32 R6, RZ, RZ, UR34 ;  /* 0x00000022ff067e24 */ /* 0x000fca000f8e00ff */
[----:B------:R-:W-:-:S04]  /*c050*/  SHF.L.U32 R6, R6, 0x1f, RZ ;  /* 0x0000001f06067819 */ /* 0x000fc800000006ff */
[----:B------:R0:W1:Y:S01]  /*c060*/  SYNCS.PHASECHK.TRANS64.TRYWAIT P2, [UR6+0x2a850], R6 ;  /* 0x02a85006ff0075a7 */ /* 0x0000620008040146 */
[----:B------:R-:W-:Y:S05]  /*c070*/  @!P0 BRA `(.L_x_3942) ;  /* 0x0000000000048947 */ /* 0x000fea0003800000 */
[----:B------:R-:W-:Y:S01]  /*c080*/  BPT.TRAP 0x1 ;  /* 0x000000040000795c */ /* 0x000fe20000300000 */
.L_x_3942:
[----:B-1----:R-:W-:Y:S05]  /*c090*/  @P2 BRA `(.L_x_3940) ;  /* 0x0000000000082947 */ /* 0x002fea0003800000 */
[----:B------:R-:W1:Y:S02]  /*c0a0*/  SYNCS.PHASECHK.TRANS64.TRYWAIT P2, [UR6+0x2a850], R6 ;  /* 0x02a85006ff0075a7 */ /* 0x000e640008040146 */
[----:B-1----:R-:W-:Y:S05]  /*c0b0*/  @!P2 BRA `(.L_x_3943) ;  /* 0x000000c800e0a947 */ /* 0x002fea0003800000 */
.L_x_3940:
[----:B------:R-:W-:Y:S01]  /*c0c0*/  UIADD3 UR6, UR36, 0x400, URZ ;  /* 0x0000040024067890 */ /* 0x000fe2000fffe03f */
[----:B------:R-:W-:Y:S01]  /*c0d0*/  WARPGROUP.ARRIVE ;  /* 0x00000000000079c5 */ /* 0x000fe20000000000 */
[----:B------:R-:W-:-:S05]  /*c0e0*/  UMOV UR7, 0x40000040 ;  /* 0x4000004000077882 */ /* 0x000fca0000000000 */
[----:B------:R-:W2:Y:S01]  /*c0f0*/  S2R R207, SR_TID.X ;  /* 0x0000000000cf7919 */ /* 0x000ea20000002100 */
[----:B------:R-:W-:Y:S01]  /*c100*/  USHF.R.U32.HI UR6, URZ, 0x4, UR6 ;  /* 0x000000043f067899 */ /* 0x000fe20008011606 */
[C---:B------:R-:W-:Y:S01]  /*c110*/  FMUL.FTZ R14, R0.reuse, R126 ;  /* 0x0000007e000e7220 */ /* 0x040fe20000410000 */
[C---:B------:R-:W-:Y:S01]  /*c120*/  FMUL.FTZ R126, R0.reuse, R142 ;  /* 0x0000008e007e7220 */ /* 0x040fe20000410000 */
[C---:B------:R-:W-:Y:S01]  /*c130*/  FMUL.FTZ R142, R0.reuse, R170 ;  /* 0x000000aa008e7220 */ /* 0x040fe20000410000 */
[----:B------:R-:W-:Y:S01]  /*c140*/  ULOP3.LUT UR6, UR6, 0x3fff, URZ, 0xc0, !UPT ;  /* 0x00003fff06067892 */ /* 0x000fe2000f8ec03f */
[C---:B-1----:R-:W-:Y:S01]  /*c150*/  FMUL.FTZ R7, R0.reuse, R120 ;  /* 0x0000007800077220 */ /* 0x042fe20000410000 */
[C---:B0-----:R-:W-:Y:S01]  /*c160*/  FMUL.FTZ R6, R0.reuse, R122 ;  /* 0x0000007a00067220 */ /* 0x041fe20000410000 */
[----:B------:R-:W-:Y:S01]  /*c170*/  FMUL.FTZ R12, R0, R123 ;  /* 0x0000007b000c7220 */ /* 0x000fe20000410000 */
[----:B------:R-:W-:Y:S01]  /*c180*/  ULOP3.LUT UR6, UR6, 0x10000, URZ, 0xfc, !UPT ;  /* 0x0001000006067892 */ /* 0x000fe2000f8efc3f */
[----:B------:R-:W-:-:S02]  /*c190*/  IMAD.SHL.U32 R170, R2, 0x80, RZ ;  /* 0x0000008002aa7824 */ /* 0x000fc400078e00ff */
        /* <DEDUP_REMOVED lines=30> */
[----:B--2---:R-:W-:Y:S01]  /*c380*/  SHF.R.U32.HI R207, RZ, 0x7, R207 ;  /* 0x00000007ffcf7819 */ /* 0x004fe200000116cf */
        /* <DEDUP_REMOVED lines=43> */
[----:B------:R-:W0:Y:S01]  /*c640*/  MUFU.TANH R196, R196 ;  /* 0x000000c400c47308 */ /* 0x000e220000002400 */
[----:B------:R-:W-:-:S07]  /*c650*/  IADD3 R153, -R207, 0xb, RZ ;  /* 0x0000000bcf997810 */ /* 0x000fce0007ffe1ff */
        /* <DEDUP_REMOVED lines=34> */
[----:B------:R-:W-:Y:S01]  /*c880*/  FMUL.FTZ R152, R0, R157 ;  /* 0x0000009d00987220 */ /* 0x000fe20000410000 */
[----:B------:R-:W-:Y:S01]  /*c890*/  @!P1 LEA R128, R128, UR36, 0x3 ;  /* 0x0000002480809c11 */ /* 0x000fe2000f8e18ff */
[----:B------:R-:W0:Y:S01]  /*c8a0*/  MUFU.TANH R192, R192 ;  /* 0x000000c000c07308 */ /* 0x000e220000002400 */
[----:B------:R-:W-:-:S03]  /*c8b0*/  IADD3 R129, R17, 0x1, -R170 ;  /* 0x0000000111817810 */ /* 0x000fc60007ffe8aa */
[----:B------:R-:W-:Y:S02]  /*c8c0*/  @!P1 VIADD R128, R128, 0x2a840 ;  /* 0x0002a84080809836 */ /* 0x000fe40000000000 */
[----:B------:R-:W-:Y:S02]  /*c8d0*/  IMAD.IADD R129, R129, 0x1, -R18 ;  /* 0x0000000181817824 */ /* 0x000fe400078e0a12 */
[----:B------:R-:W0:Y:S01]  /*c8e0*/  MUFU.TANH R193, R193 ;  /* 0x000000c100c17308 */ /* 0x000e220000002400 */
[----:B------:R-:W-:Y:S01]  /*c8f0*/  @!P1 PRMT R128, RZ, 0x654, R128 ;  /* 0x00000654ff809816 */ /* 0x000fe20000000080 */
[----:B------:R-:W-:-:S04]  /*c900*/  IMAD R129, R16, -0x2, R129 ;  /* 0xfffffffe10817824 */ /* 0x000fc800078e0281 */
[----:B------:R-:W-:Y:S02]  /*c910*/  VIADD R182, R129, UR32 ;  /* 0x0000002081b67c36 */ /* 0x000fe40008000000 */
[----:B------:R-:W0:Y:S02]  /*c920*/  MUFU.TANH R194, R194 ;  /* 0x000000c200c27308 */ /* 0x000e240000002400 */
[----:B------:R-:W-:-:S06]  /*c930*/  IMAD.IADD R171, R3, 0x1, R182 ;  /* 0x0000000103ab7824 */ /* 0x000fcc00078e02b6 */
        /* <DEDUP_REMOVED lines=31> */
[----:B------:R-:W-:Y:S01]  /*cb30*/  VIADD R184, R129, UR29 ;  /* 0x0000001d81b87c36 */ /* 0x000fe20008000000 */
[----:B------:R0:W-:Y:S03]  /*cb40*/  @!P1 SYNCS.ARRIVE.TRANS64.RED.A1T0 RZ, [R128+URZ], RZ ;  /* 0x000000ff80ff99a7 */ /* 0x0001e6000810043f */
[----:B------:R-:W-:Y:S01]  /*cb50*/  IMAD.IADD R173, R3, 0x1, R184 ;  /* 0x0000000103ad7824 */ /* 0x000fe200078e02b8 */
[----:B-1234-:R-:W-:Y:S06]  /*cb60*/  @!P5 BRA `(.L_x_3944) ;  /* 0x00000000005cd947 */ /* 0x01efec0003800000 */
[----:B------:R-:W-:Y:S01]  /*cb70*/  ISETP.GT.AND P2, PT, R11, -0x1, PT ;  /* 0xffffffff0b00780c */ /* 0x000fe20003f44270 */
[----:B------:R-:W-:-:S12]  /*cb80*/  BSSY B0, `(.L_x_3945) ;  /* 0x0000011000007945 */ /* 0x000fd80003800000 */
[----:B------:R-:W-:Y:S05]  /*cb90*/  @P2 BRA `(.L_x_3946) ;  /* 0x0000000000242947 */ /* 0x000fea0003800000 */
[----:B------:R-:W-:Y:S01]  /*cba0*/  IMAD.U32 R155, RZ, RZ, UR31 ;  /* 0x0000001fff9b7e24 */ /* 0x000fe2000f8e00ff */
[----:B0-----:R-:W-:-:S04]  /*cbb0*/  IADD3 R153, R3, R17, -R18 ;  /* 0x0000001103997210 */ /* 0x001fc80007ffe812 */
[----:B------:R-:W-:Y:S02]  /*cbc0*/  ISETP.NE.AND P2, PT, R155, 0x1, PT ;  /* 0x000000019b00780c */ /* 0x000fe40003f45270 */
[----:B------:R-:W-:-:S11]  /*cbd0*/  LOP3.LUT R153, RZ, R153, RZ, 0x33, !PT ;  /* 0x00000099ff997212 */ /* 0x000fd600078e33ff */
[----:B------:R-:W0:Y:S02]  /*cbe0*/  @P2 LDC.64 R128, c[0x0][0x9e8] ;  /* 0x00027a00ff802b82 */ /* 0x000e240000000a00 */
[----:B0-----:R-:W-:-:S05]  /*cbf0*/  @P2 IMAD.HI.U32 R128, R153, R128, RZ ;  /* 0x0000008099802227 */ /* 0x001fca00078e00ff */
[----:B------:R-:W-:-:S04]  /*cc00*/  @P2 SHF.R.U32.HI R153, RZ, R129, R128 ;  /* 0x00000081ff992219 */ /* 0x000fc80000011680 */
[----:B------:R-:W-:Y:S01]  /*cc10*/  LOP3.LUT R153, RZ, R153, RZ, 0x33, !PT ;  /* 0x00000099ff997212 */ /* 0x000fe200078e33ff */
[----:B------:R-:W-:Y:S06]  /*cc20*/  BRA `(.L_x_3947) ;  /* 0x0000000000187947 */ /* 0x000fec0003800000 */
.L_x_3946:
[----:B------:R-:W-:Y:S02]  /*cc30*/  IMAD.U32 R155, RZ, RZ, UR31 ;  /* 0x0000001fff9b7e24 */ /* 0x000fe4000f8e00ff */
[----:B0-----:R-:W-:-:S03]  /*cc40*/  IMAD.MOV.U32 R153, RZ, RZ, R11 ;  /* 0x000000ffff997224 */ /* 0x001fc600078e000b */
[----:B------:R-:W-:-:S13]  /*cc50*/  ISETP.NE.AND P2, PT, R155, 0x1, PT ;  /* 0x000000019b00780c */ /* 0x000fda0003f45270 */
[----:B------:R-:W0:Y:S02]  /*cc60*/  @P2 LDC.64 R128, c[0x0][0x9e8] ;  /* 0x00027a00ff802b82 */ /* 0x000e240000000a00 */
[----:B0-----:R-:W-:-:S05]  /*cc70*/  @P2 IMAD.HI.U32 R128, R11, R128, RZ ;  /* 0x000000800b802227 */ /* 0x001fca00078e00ff */
[----:B------:R-:W-:-:S07]  /*cc80*/  @P2 SHF.R.U32.HI R153, RZ, R129, R128 ;  /* 0x00000081ff992219 */ /* 0x000fce0000011680 */
.L_x_3947:
[----:B------:R-:W-:Y:S05]  /*cc90*/  BSYNC B0 ;  /* 0x0000000000007941 */ /* 0x000fea0003800000 */
.L_x_3945:
[----:B------:R-:W-:-:S04]  /*cca0*/  IMAD R129, R153, R155, -R170 ;  /* 0x0000009b99817224 */ /* 0x000fc800078e0aaa */
[----:B------:R-:W-:-:S05]  /*ccb0*/  IMAD R128, R16, -0x2, R129 ;  /* 0xfffffffe10807824 */ /* 0x000fca00078e0281 */
[----:B------:R-:W-:Y:S02]  /*ccc0*/  VIADDMNMX R171, R128, R155, R171, PT ;  /* 0x0000009b80ab7246 */ /* 0x000fe400038001ab */
[----:B------:R-:W-:-:S07]  /*ccd0*/  VIMNMX R173, R173, R128, !PT ;  /* 0x00000080adad7248 */ /* 0x000fce0007fe0100 */
.L_x_3944:
[----:B------:R-:W-:-:S04]  /*cce0*/  ISETP.GT.AND P2, PT, R2, -0x1, PT ;  /* 0xffffffff0200780c */ /* 0x000fc80003f44270 */
[C---:B------:R-:W-:Y:S02]  /*ccf0*/  ISETP.GT.AND P4, PT, R173.reuse, RZ, P2 ;  /* 0x000000ffad00720c */ /* 0x040fe40001784270 */
[----:B------:R-:W-:Y:S02]  /*cd00*/  ISETP.GT.AND P6, PT, R173, 0x1, P2 ;  /* 0x00000001ad00780c */ /* 0x000fe400017c4270 */
[C---:B------:R-:W-:Y:S02]  /*cd10*/  ISETP.LT.OR P4, PT, R171.reuse, 0x1, P4 ;  /* 0x00000001ab00780c */ /* 0x040fe40002781670 */
[----:B------:R-:W-:Y:S02]  /*cd20*/  ISETP.LT.OR P6, PT, R171, 0x2, P6 ;  /* 0x00000002ab00780c */ /* 0x000fe400037c1670 */
[----:B------:R-:W-:Y:S02]  /*cd30*/  ISETP.GT.AND P3, PT, R173, 0x8, P2 ;  /* 0x00000008ad00780c */ /* 0x000fe40001764270 */
[----:B0-----:R-:W-:-:S02]  /*cd40*/  FSEL R180, R7, -INF , !P4 ;  /* 0xff80000007b47808 */ /* 0x001fc40006000000 */
        /* <DEDUP_REMOVED lines=104> */
.L_x_3950:
[----:B------:R-:W-:Y:S02]  /*d3d0*/  IMAD.U32 R182, RZ, RZ, UR31 ;  /* 0x0000001fffb67e24 */ /* 0x000fe4000f8e00ff */
[----:B------:R-:W-:-:S03]  /*d3e0*/  IMAD.MOV.U32 R7, RZ, RZ, R13 ;  /* 0x000000ffff077224 */ /* 0x000fc600078e000d */
[----:B------:R-:W-:-:S13]  /*d3f0*/  ISETP.NE.AND P3, PT, R182, 0x1, PT ;  /* 0x00000001b600780c */ /* 0x000fda0003f65270 */
[----:B------:R-:W0:Y:S02]  /*d400*/  @P3 LDC.64 R124, c[0x0][0x9e8] ;  /* 0x00027a00ff7c3b82 */ /* 0x000e240000000a00 */
[----:B0-----:R-:W-:-:S05]  /*d410*/  @P3 IMAD.HI.U32 R124, R13, R124, RZ ;  /* 0x0000007c0d7c3227 */ /* 0x001fca00078e00ff */
[----:B------:R-:W-:-:S07]  /*d420*/  @P3 SHF.R.U32.HI R7, RZ, R125, R124 ;  /* 0x0000007dff073219 */ /* 0x000fce000001167c */
.L_x_3951:
[----:B------:R-:W-:Y:S05]  /*d430*/  BSYNC B0 ;  /* 0x0000000000007941 */ /* 0x000fea0003800000 */
.L_x_3949:
[----:B------:R-:W-:-:S04]  /*d440*/  IMAD R7, R7, R182, -R170 ;  /* 0x000000b607077224 */ /* 0x000fc800078e0aaa */
[----:B------:R-:W-:-:S05]  /*d450*/  IMAD R7, R16, -0x2, R7 ;  /* 0xfffffffe10077824 */ /* 0x000fca00078e0207 */
[----:B------:R-:W-:Y:S02]  /*d460*/  VIADDMNMX R165, R7, R182, R165, PT ;  /* 0x000000b607a57246 */ /* 0x000fe400038001a5 */
[----:B------:R-:W-:-:S07]  /*d470*/  VIMNMX R166, R166, R7, !PT ;  /* 0x00000007a6a67248 */ /* 0x000fce0007fe0100 */
.L_x_3948:
        /* <DEDUP_REMOVED lines=63> */
[----:B------:R-:W-:-:S05]  /*d870*/  FMNMX.FTZ R124, R169, R124, !PT ;  /* 0x0000007ca97c7209 */ /* 0x000fca0007810000 */
[----:B------:R-:W0:Y:S02]  /*d880*/  SHFL.BFLY PT, R7, R124, 0x2, 0x1f ;  /* 0x0c401f007c077f89 */ /* 0x000e2400000e0000 */
[----:B0-----:R-:W-:-:S05]  /*d890*/  FMNMX.FTZ R125, R124, R7, !PT ;  /* 0x000000077c7d7209 */ /* 0x001fca0007810000 */
[----:B------:R-:W0:Y:S02]  /*d8a0*/  SHFL.BFLY PT, R170, R125, 0x1, 0x1f ;  /* 0x0c201f007daa7f89 */ /* 0x000e2400000e0000 */
[----:B0-----:R-:W-:Y:S01]  /*d8b0*/  FMNMX.FTZ R7, R125, R170, !PT ;  /* 0x000000aa7d077209 */ /* 0x001fe20007810000 */
        /* <DEDUP_REMOVED lines=8> */
[----:B------:R-:W-:Y:S01]  /*d940*/  FSEL R123, R123, -INF , !P3 ;  /* 0xff8000007b7b7808 */ /* 0x000fe20005800000 */
[--C-:B------:R-:W-:Y:S01]  /*d950*/  FFMA.FTZ R182, R157, UR10, -R125.reuse ;  /* 0x0000000a9db67c23 */ /* 0x100fe2000801087d */
[----:B------:R-:W-:Y:S01]  /*d960*/  ISETP.GT.AND P3, PT, R166, RZ, P2 ;  /* 0x000000ffa600720c */ /* 0x000fe20001764270 */
[----:B------:R0:W-:Y:S01]  /*d970*/  MUFU.EX2 R122, R178 ;  /* 0x000000b2007a7308 */ /* 0x0001e20000000800 */
[----:B------:R-:W-:-:S01]  /*d980*/  FFMA.FTZ R184, R160, UR10, -R125 ;  /* 0x0000000aa0b87c23 */ /* 0x000fc2000801087d */
[--C-:B------:R-:W-:Y:S01]  /*d990*/  FFMA.FTZ R124, R180, UR10, -R125.reuse ;  /* 0x0000000ab47c7c23 */ /* 0x100fe2000801087d */
[----:B------:R-:W-:Y:S01]  /*d9a0*/  ISETP.LT.OR P3, PT, R165, 0x1, P3 ;  /* 0x00000001a500780c */ /* 0x000fe20001f61670 */
[--C-:B------:R-:W-:Y:S01]  /*d9b0*/  FFMA.FTZ R173, R176, UR10, -R125.reuse ;  /* 0x0000000ab0ad7c23 */ /* 0x100fe2000801087d */
[----:B------:R-:W-:-:S01]  /*d9c0*/  FFMA.FTZ R192, R192, UR10, -R125 ;  /* 0x0000000ac0c07c23 */ /* 0x000fc2000801087d */
[--C-:B------:R-:W-:Y:S01]  /*d9d0*/  FFMA.FTZ R172, R172, UR10, -R125.reuse ;  /* 0x0000000aacac7c23 */ /* 0x100fe2000801087d */
[----:B------:R-:W-:Y:S01]  /*d9e0*/  FSEL R175, R6, -INF , !P3 ;  /* 0xff80000006af7808 */ /* 0x000fe20005800000 */
[--C-:B------:R-:W-:Y:S01]  /*d9f0*/  FFMA.FTZ R194, R194, UR10, -R125.reuse ;  /* 0x0000000ac2c27c23 */ /* 0x100fe2000801087d */
[----:B------:R-:W-:Y:S01]  /*da00*/  ISETP.GT.AND P3, PT, R166, 0x30, P2 ;  /* 0x00000030a600780c */ /* 0x000fe20001764270 */
[--C-:B0-----:R-:W-:Y:S01]  /*da10*/  FFMA.FTZ R178, R174, UR10, -R125.reuse ;  /* 0x0000000aaeb27c23 */ /* 0x101fe2000801087d */
        /* <DEDUP_REMOVED lines=18> */
[----:B------:R0:W-:Y:S01]  /*db40*/  MUFU.EX2 R131, R178 ;  /* 0x000000b200837308 */ /* 0x0001e20000000800 */
[----:B------:R-:W-:Y:S02]  /*db50*/  ISETP.GT.AND P4, PT, R166, 0x39, P2 ;  /* 0x00000039a600780c */ /* 0x000fe40001784270 */
[----:B------:R-:W-:Y:S02]  /*db60*/  FMNMX.FTZ R179, R120, R179, !PT ;  /* 0x000000b378b37209 */ /* 0x000fe40007810000 */
[----:B------:R-:W-:-:S02]  /*db70*/  FSEL R132, R132, -INF , !P3 ;  /* 0xff80000084847808 */ /* 0x000fc40005800000 */
[----:B------:R-:W-:Y:S01]  /*db80*/  FMNMX.FTZ R6, R170, R179, !PT ;  /* 0x000000b3aa067209 */ /* 0x000fe20007810000 */
[----:B------:R-:W-:Y:S01]  /*db90*/  MUFU.EX2 R121, R192 ;  /* 0x000000c000797308 */ /* 0x000fe20000000800 */
[----:B------:R-:W-:Y:S02]  /*dba0*/  ISETP.GT.AND P3, PT, R166, 0x40, P2 ;  /* 0x00000040a600780c */ /* 0x000fe40001764270 */
[----:B------:R-:W-:Y:S02]  /*dbb0*/  FMNMX.FTZ R6, R171, R6, !PT ;  /* 0x00000006ab067209 */ /* 0x000fe40007810000 */
[----:B------:R-:W-:Y:S02]  /*dbc0*/  ISETP.LT.OR P4, PT, R165, 0x3a, P4 ;  /* 0x0000003aa500780c */ /* 0x000fe40002781670 */
        /* <DEDUP_REMOVED lines=9> */
[----:B0-----:R-:W-:-:S02]  /*dc60*/  FSEL R178, R134, -INF , !P3 ;  /* 0xff80000086b27808 */ /* 0x001fc40005800000 */
        /* <DEDUP_REMOVED lines=8> */
[----:B------:R-:W-:Y:S02]  /*dcf0*/  ISETP.GT.AND P4, PT, R166, 0x49, P2 ;  /* 0x00000049a600780c */ /* 0x000fe40001784270 */
[----:B------:R-:W-:Y:S02]  /*dd00*/  FMNMX.FTZ R183, R133, R6, !PT ;  /* 0x0000000685b77209 */ /* 0x000fe40007810000 */
[----:B------:R-:W-:Y:S01]  /*dd10*/  FSEL R136, R136, -INF , !P3 ;  /* 0xff80000088887808 */ /* 0x000fe20005800000 */
[----:B------:R-:W-:Y:S01]  /*dd20*/  MUFU.EX2 R134, R198 ;  /* 0x000000c600867308 */ /* 0x000fe20000000800 */
[----:B------:R-:W-:Y:S02]  /*dd30*/  ISETP.GT.AND P3, PT, R166, 0x50, P2 ;  /* 0x00000050a600780c */ /* 0x000fe40001764270 */
[----:B------:R-:W-:Y:S02]  /*dd40*/  ISETP.LT.OR P4, PT, R165, 0x4a, P4 ;  /* 0x0000004aa500780c */ /* 0x000fe40002781670 */
[----:B------:R-:W-:Y:S01]  /*dd50*/  FMNMX.FTZ R6, R178, R183, !PT ;  /* 0x000000b7b2067209 */ /* 0x000fe20007810000 */
[----:B------:R-:W-:Y:S01]  /*dd60*/  FFMA.FTZ R183, R155, UR10, -R125 ;  /* 0x0000000a9bb77c23 */ /* 0x000fe2000801087d */
        /* <DEDUP_REMOVED lines=23> */
[----:B0-----:R-:W-:Y:S01]  /*dee0*/  FFMA.FTZ R184, R153, UR10, -R125 ;  /* 0x0000000a99b87c23 */ /* 0x001fe2000801087d */
[----:B------:R-:W-:Y:S02]  /*def0*/  FSEL R141, R141, -INF , !P4 ;  /* 0xff8000008d8d7808 */ /* 0x000fe40006000000 */
[----:B------:R-:W-:-:S02]  /*df00*/  ISETP.GT.AND P4, PT, R166, 0x61, P2 ;  /* 0x00000061a600780c */ /* 0x000fc40001784270 */
[----:B------:R-:W-:Y:S01]  /*df10*/  FMNMX.FTZ R6, R140, R157, !PT ;  /* 0x0000009d8c067209 */ /* 0x000fe20007810000 */
[--C-:B------:R-:W-:Y:S01]  /*df20*/  FFMA.FTZ R157, R128, UR10, -R125.reuse ;  /* 0x0000000a809d7c23 */ /* 0x100fe2000801087d */
[----:B------:R-:W-:Y:S01]  /*df30*/  FSEL R155, R142, -INF , !P3 ;  /* 0xff8000008e9b7808 */ /* 0x000fe20005800000 */
[----:B------:R-:W-:Y:S01]  /*df40*/  FFMA.FTZ R128, R129, UR10, -R125 ;  /* 0x0000000a81807c23 */ /* 0x000fe2000801087d */
[----:B------:R-:W-:Y:S01]  /*df50*/  ISETP.GT.AND P3, PT, R166, 0x68, P2 ;  /* 0x00000068a600780c */ /* 0x000fe20001764270 */
[----:B------:R0:W-:Y:S01]  /*df60*/  MUFU.EX2 R142, R183 ;  /* 0x000000b7008e7308 */ /* 0x0001e20000000800 */
[----:B------:R-:W-:Y:S02]  /*df70*/  ISETP.LT.OR P4, PT, R165, 0x62, P4 ;  /* 0x00000062a500780c */ /* 0x000fe40002781670 */
[----:B------:R-:W-:Y:S02]  /*df80*/  FMNMX.FTZ R6, R141, R6, !PT ;  /* 0x000000068d067209 */ /* 0x000fe40007810000 */
[----:B------:R-:W-:-:S02]  /*df90*/  ISETP.LT.OR P3, PT, R165, 0x69, P3 ;  /* 0x00000069a500780c */ /* 0x000fc40001f61670 */
[----:B------:R-:W-:Y:S01]  /*dfa0*/  FSEL R153, R143, -INF , !P4 ;  /* 0xff8000008f997808 */ /* 0x000fe20006000000 */
[----:B------:R-:W-:Y:S01]  /*dfb0*/  MUFU.EX2 R150, R150 ;  /* 0x0000009600967308 */ /* 0x000fe20000000800 */
[----:B------:R-:W-:Y:S02]  /*dfc0*/  ISETP.GT.AND P4, PT, R166, 0x69, P2 ;  /* 0x00000069a600780c */ /* 0x000fe40001784270 */
[----:B------:R-:W-:Y:S02]  /*dfd0*/  FMNMX.FTZ R6, R155, R6, !PT ;  /* 0x000000069b067209 */ /* 0x000fe40007810000 */
[----:B------:R-:W-:Y:S02]  /*dfe0*/  FSEL R144, R144, -INF , !P3 ;  /* 0xff80000090907808 */ /* 0x000fe40005800000 */
[----:B------:R-:W-:Y:S01]  /*dff0*/  ISETP.GT.AND P3, PT, R166, 0x70, P2 ;  /* 0x00000070a600780c */ /* 0x000fe20001764270 */
[----:B------:R-:W-:Y:S01]  /*e000*/  MUFU.EX2 R143, R184 ;  /* 0x000000b8008f7308 */ /* 0x000fe20000000800 */
[----:B------:R-:W-:-:S02]  /*e010*/  ISETP.LT.OR P4, PT, R165, 0x6a, P4 ;  /* 0x0000006aa500780c */ /* 0x000fc40002781670 */
[----:B0-----:R-:W-:Y:S02]  /*e020*/  FMNMX.FTZ R183, R153, R6, !PT ;  /* 0x0000000699b77209 */ /* 0x001fe40007810000 */
[----:B------:R-:W-:Y:S02]  /*e030*/  ISETP.LT.OR P3, PT, R165, 0x71, P3 ;  /* 0x00000071a500780c */ /* 0x000fe40001f61670 */
[----:B------:R-:W-:Y:S01]  /*e040*/  FSEL R145, R145, -INF , !P4 ;  /* 0xff80000091917808 */ /* 0x000fe20006000000 */
[----:B------:R-:W-:Y:S01]  /*e050*/  MUFU.EX2 R157, R157 ;  /* 0x0000009d009d7308 */ /* 0x000fe20000000800 */
[----:B------:R-:W-:Y:S02]  /*e060*/  ISETP.GT.AND P4, PT, R166, 0x71, P2 ;  /* 0x00000071a600780c */ /* 0x000fe40001784270 */
[----:B------:R-:W-:Y:S02]  /*e070*/  FMNMX.FTZ R6, R144, R183, !PT ;  /* 0x000000b790067209 */ /* 0x000fe40007810000 */
[----:B------:R-:W-:-:S02]  /*e080*/  FSEL R146, R146, -INF , !P3 ;  /* 0xff80000092927808 */ /* 0x000fc40005800000 */
[C---:B------:R-:W-:Y:S01]  /*e090*/  ISETP.GT.AND P3, PT, R166.reuse, 0x78, P2 ;  /* 0x00000078a600780c */ /* 0x040fe20001764270 */
[----:B------:R-:W-:Y:S01]  /*e0a0*/  MUFU.EX2 R128, R128 ;  /* 0x0000008000807308 */ /* 0x000fe20000000800 */
[----:B------:R-:W-:Y:S02]  /*e0b0*/  ISETP.LT.OR P4, PT, R165, 0x72, P4 ;  /* 0x00000072a500780c */ /* 0x000fe40002781670 */
[----:B------:R-:W-:Y:S02]  /*e0c0*/  FMNMX.FTZ R129, R145, R6, !PT ;  /* 0x0000000691817209 */ /* 0x000fe40007810000 */
[----:B------:R-:W-:Y:S01]  /*e0d0*/  ISETP.GT.AND P2, PT, R166, 0x79, P2 ;  /* 0x00000079a600780c */ /* 0x000fe20001744270 */
[----:B------:R-:W-:Y:S01]  /*e0e0*/  FFMA.FTZ R166, R169, UR10, -R125 ;  /* 0x0000000aa9a67c23 */ /* 0x000fe2000801087d */
[----:B------:R-:W-:Y:S02]  /*e0f0*/  ISETP.LT.OR P3, PT, R165, 0x79, P3 ;  /* 0x00000079a500780c */ /* 0x000fe40001f61670 */
[----:B------:R-:W-:-:S02]  /*e100*/  FSEL R147, R147, -INF , !P4 ;  /* 0xff80000093937808 */ /* 0x000fc40006000000 */
[----:B------:R-:W-:Y:S01]  /*e110*/  FMNMX.FTZ R6, R146, R129, !PT ;  /* 0x0000008192067209 */ /* 0x000fe20007810000 */
[--C-:B------:R-:W-:Y:S01]  /*e120*/  FFMA.FTZ R129, R151, UR10, -R125.reuse ;  /* 0x0000000a97817c23 */ /* 0x100fe2000801087d */
[----:B------:R-:W-:Y:S01]  /*e130*/  ISETP.LT.OR P2, PT, R165, 0x7a, P2 ;  /* 0x0000007aa500780c */ /* 0x000fe20001741670 */
        /* <DEDUP_REMOVED lines=16> */
[----:B------:R-:W0:Y:S01]  /*e240*/  SHFL.BFLY PT, R183, R6, 0x2, 0x1f ;  /* 0x0c401f0006b77f89 */ /* 0x000e2200000e0000 */
[----:B------:R-:W-:Y:S01]  /*e250*/  IMAD.U32 R167, RZ, RZ, UR10 ;  /* 0x0000000affa77e24 */ /* 0x000fe2000f8e00ff */
[----:B------:R-:W-:Y:S01]  /*e260*/  FSEL R125, R7, RZ, P6 ;  /* 0x000000ff077d7208 */ /* 0x000fe20003000000 */
[----:B------:R-:W-:Y:S04]  /*e270*/  MUFU.EX2 R129, R129 ;  /* 0x0000008100817308 */ /* 0x000fe80000000800 */
[----:B------:R-:W-:-:S04]  /*e280*/  FADD.FTZ R8, -R125, R8 ;  /* 0x000000087d087221 */ /* 0x000fc80000010100 */
[----:B------:R-:W-:Y:S01]  /*e290*/  FMUL.FTZ R169, R8, UR10 ;  /* 0x0000000a08a97c20 */ /* 0x000fe20008410000 */
[----:B------:R-:W-:Y:S08]  /*e2a0*/  MUFU.EX2 R125, R166 ;  /* 0x000000a6007d7308 */ /* 0x000ff00000000800 */
[----:B------:R-:W1:Y:S01]  /*e2b0*/  MUFU.EX2 R169, R169 ;  /* 0x000000a900a97308 */ /* 0x000e620000000800 */
[----:B0-----:R-:W-:-:S07]  /*e2c0*/  FMNMX.FTZ R183, R6, R183, !PT ;  /* 0x000000b706b77209 */ /* 0x001fce0007810000 */
[----:B------:R-:W-:Y:S01]  /*e2d0*/  MUFU.EX2 R151, R151 ;  /* 0x0000009700977308 */ /* 0x000fe20000000800 */
[----:B------:R-:W0:Y:S07]  /*e2e0*/  SHFL.BFLY PT, R6, R183, 0x1, 0x1f ;  /* 0x0c201f00b7067f89 */ /* 0x000e2e00000e0000 */
[----:B------:R-:W-:Y:S08]  /*e2f0*/  MUFU.EX2 R152, R152 ;  /* 0x0000009800987308 */ /* 0x000ff00000000800 */
[----:B------:R-:W-:Y:S08]  /*e300*/  MUFU.EX2 R154, R154 ;  /* 0x0000009a009a7308 */ /* 0x000ff00000000800 */
        /* <DEDUP_REMOVED lines=17> */
[----:B------:R-:W-:Y:S01]  /*e420*/  FFMA.FTZ R183, R170, UR10, -R167 ;  /* 0x0000000aaab77c23 */ /* 0x000fe200080108a7 */
[----:B-1----:R-:W-:-:S01]  /*e430*/  FFMA.FTZ R170, R169, R5, R124 ;  /* 0x00000005a9aa7223 */ /* 0x002fc2000001007c */
[--C-:B------:R-:W-:Y:S01]  /*e440*/  FFMA.FTZ R20, R120, UR10, -R167.reuse ;  /* 0x0000000a78147c23 */ /* 0x100fe200080108a7 */
[----:B------:R-:W-:-:S01]  /*e450*/  FFMA.FTZ R120, R171, UR10, -R167 ;  /* 0x0000000aab787c23 */ /* 0x000fc200080108a7 */
[----:B------:R-:W-:Y:S01]  /*e460*/  FFMA.FTZ R123, R123, UR10, -R167 ;  /* 0x0000000a7b7b7c23 */ /* 0x000fe200080108a7 */
[----:B------:R-:W-:-:S01]  /*e470*/  FADD.FTZ R185, R121, R170 ;  /* 0x000000aa79b97221 */ /* 0x000fc20000010000 */
        /* <DEDUP_REMOVED lines=18> */
[----:B------:R-:W-:Y:S01]  /*e5a0*/  FADD.FTZ R4, R122, R185 ;  /* 0x000000b97a047221 */ /* 0x000fe20000010000 */
[----:B------:R-:W-:-:S01]  /*e5b0*/  FFMA.FTZ R147, R147, UR10, -R167 ;  /* 0x0000000a93937c23 */ /* 0x000fc200080108a7 */
[--C-:B------:R-:W-:Y:S01]  /*e5c0*/  FFMA.FTZ R148, R148, UR10, -R167.reuse ;  /* 0x0000000a94947c23 */ /* 0x100fe200080108a7 */
[----:B------:R-:W-:-:S03]  /*e5d0*/  FFMA.FTZ R149, R149, UR10, -R167 ;  /* 0x0000000a95957c23 */ /* 0x000fc600080108a7 */
[----:B------:R-:W0:Y:S01]  /*e5e0*/  MUFU.EX2 R15, R15 ;  /* 0x0000000f000f7308 */ /* 0x000e220000000800 */
[----:B-1----:R-:W-:-:S07]  /*e5f0*/  FADD.FTZ R5, R8, R5 ;  /* 0x0000000508057221 */ /* 0x002fce0000010000 */
[----:B------:R-:W1:Y:S08]  /*e600*/  MUFU.EX2 R14, R14 ;  /* 0x0000000e000e7308 */ /* 0x000e700000000800 */
[----:B------:R-:W3:Y:S08]  /*e610*/  MUFU.EX2 R21, R21 ;  /* 0x0000001500157308 */ /* 0x000ef00000000800 */
[----:B------:R-:W4:Y:S08]  /*e620*/  MUFU.EX2 R20, R20 ;  /* 0x0000001400147308 */ /* 0x000f300000000800 */
[----:B------:R2:W-:Y:S08]  /*e630*/  MUFU.EX2 R10, R168 ;  /* 0x000000a8000a7308 */ /* 0x0005f00000000800 */
[----:B------:R-:W5:Y:S01]  /*e640*/  MUFU.EX2 R183, R183 ;  /* 0x000000b700b77308 */ /* 0x000f620000000800 */
[----:B--2---:R-:W-:-:S01]  /*e650*/  FADD.FTZ R168, R12, R5 ;  /* 0x000000050ca87221 */ /* 0x004fc20000010000 */
[----:B------:R-:W-:-:S03]  /*e660*/  FADD.FTZ R5, R173, R4 ;  /* 0x00000004ad057221 */ /* 0x000fc60000010000 */
[----:B0-----:R-:W-:Y:S01]  /*e670*/  FADD.FTZ R185, R15, R168 ;  /* 0x000000a80fb97221 */ /* 0x001fe20000010000 */
[----:B------:R-:W-:-:S02]  /*e680*/  FADD.FTZ R4, R172, R5 ;  /* 0x00000005ac047221 */ /* 0x000fc40000010000 */
[----:B------:R-:W0:Y:S01]  /*e690*/  MUFU.EX2 R120, R120 ;  /* 0x0000007800787308 */ /* 0x000e220000000800 */
[----:B-1----:R-:W-:-:S01]  /*e6a0*/  FADD.FTZ R168, R14, R185 ;  /* 0x000000b90ea87221 */ /* 0x002fc20000010000 */
[----:B------:R-:W-:Y:S01]  /*e6b0*/  FADD.FTZ R4, R177, R4 ;  /* 0x00000004b1047221 */ /* 0x000fe20000010000 */
[----:B------:R-:W-:-:S02]  /*e6c0*/  FFMA.FTZ R185, R160, UR10, -R167 ;  /* 0x0000000aa0b97c23 */ /* 0x000fc400080108a7 */
        /* <DEDUP_REMOVED lines=8> */
[----:B0-----:R-:W-:-:S01]  /*e750*/  FADD.FTZ R160, R120, R5 ;  /* 0x0000000578a07221 */ /* 0x001fc20000010000 */
[----:B------:R-:W-:-:S04]  /*e760*/  FADD.FTZ R5, R135, R4 ;  /* 0x0000000487057221 */ /* 0x000fc80000010000 */
[----:B------:R-:W-:Y:S02]  /*e770*/  FADD.FTZ R4, R180, R5 ;  /* 0x00000005b4047221 */ /* 0x000fe40000010000 */
[----:B------:R-:W0:Y:S01]  /*e780*/  MUFU.EX2 R127, R127 ;  /* 0x0000007f007f7308 */ /* 0x000e220000000800 */
[----:B-1----:R-:W-:-:S01]  /*e790*/  FADD.FTZ R187, R123, R160 ;  /* 0x000000a07bbb7221 */ /* 0x002fc20000010000 */
[----:B------:R-:W-:-:S06]  /*e7a0*/  FADD.FTZ R4, R181, R4 ;  /* 0x00000004b5047221 */ /* 0x000fcc0000010000 */
[----:B------:R-:W1:Y:S01]  /*e7b0*/  MUFU.EX2 R130, R130 ;  /* 0x0000008200827308 */ /* 0x000e620000000800 */
[----:B--2---:R-:W-:-:S01]  /*e7c0*/  FADD.FTZ R160, R126, R187 ;  /* 0x000000bb7ea07221 */ /* 0x004fc20000010000 */
[----:B------:R-:W-:-:S04]  /*e7d0*/  FADD.FTZ R187, R139, R4 ;  /* 0x000000048bbb7221 */ /* 0x000fc80000010000 */
[----:B------:R-:W-:Y:S02]  /*e7e0*/  FADD.FTZ R187, R182, R187 ;  /* 0x000000bbb6bb7221 */ /* 0x000fe40000010000 */
[----:B------:R-:W2:Y:S01]  /*e7f0*/  MUFU.EX2 R171, R171 ;  /* 0x000000ab00ab7308 */ /* 0x000ea20000000800 */
[----:B0-----:R-:W-:-:S01]  /*e800*/  FADD.FTZ R5, R127, R160 ;  /* 0x000000a07f057221 */ /* 0x001fc20000010000 */
[--C-:B------:R-:W-:Y:S01]  /*e810*/  FFMA.FTZ R160, R153, UR10, -R167.reuse ;  /* 0x0000000a99a07c23 */ /* 0x100fe200080108a7 */
[----:B------:R-:W-:-:S05]  /*e820*/  FFMA.FTZ R153, R144, UR10, -R167 ;  /* 0x0000000a90997c23 */ /* 0x000fca00080108a7 */
[----:B------:R-:W0:Y:S01]  /*e830*/  MUFU.EX2 R133, R133 ;  /* 0x0000008500857308 */ /* 0x000e220000000800 */
[----:B-1----:R-:W-:-:S07]  /*e840*/  FADD.FTZ R4, R130, R5 ;  /* 0x0000000582047221 */ /* 0x002fce0000010000 */
[----:B------:R-:W1:Y:S01]  /*e850*/  MUFU.EX2 R166, R166 ;  /* 0x000000a600a67308 */ /* 0x000e620000000800 */
[----:B--2---:R-:W-:-:S01]  /*e860*/  FADD.FTZ R5, R171, R4 ;  /* 0x00000004ab057221 */ /* 0x004fc20000010000 */
[----:B------:R-:W-:-:S03]  /*e870*/  FADD.FTZ R4, R142, R187 ;  /* 0x000000bb8e047221 */ /* 0x000fc60000010000 */
[----:B------:R-:W-:Y:S01]  /*e880*/  FADD.FTZ R168, R10, R5 ;  /* 0x000000050aa87221 */ /* 0x000fe20000010000 */
[----:B------:R-:W-:-:S02]  /*e890*/  FADD.FTZ R5, R143, R4 ;  /* 0x000000048f057221 */ /* 0x000fc40000010000 */
[----:B------:R-:W2:Y:S01]  /*e8a0*/  MUFU.EX2 R179, R179 ;  /* 0x000000b300b37308 */ /* 0x000ea20000000800 */
[----:B0-----:R-:W-:-:S01]  /*e8b0*/  FADD.FTZ R187, R133, R168 ;  /* 0x000000a885bb7221 */ /* 0x001fc20000010000 */
[----:B------:R-:W-:-:S04]  /*e8c0*/  FADD.FTZ R4, R150, R5 ;  /* 0x0000000596047221 */ /* 0x000fc80000010000 */
[----:B------:R-:W-:Y:S02]  /*e8d0*/  FADD.FTZ R5, R157, R4 ;  /* 0x000000049d057221 */ /* 0x000fe40000010000 */
[----:B------:R-:W0:Y:S01]  /*e8e0*/  MUFU.EX2 R136, R136 ;  /* 0x0000008800887308 */ /* 0x000e220000000800 */
[----:B-1----:R-:W-:-:S01]  /*e8f0*/  FADD.FTZ R144, R166, R187 ;  /* 0x000000bba6907221 */ /* 0x002fc20000010000 */
[----:B------:R-:W-:-:S04]  /*e900*/  FADD.FTZ R4, R128, R5 ;  /* 0x0000000580047221 */ /* 0x000fc80000010000 */
[----:B------:R-:W-:Y:S02]  /*e910*/  FADD.FTZ R4, R129, R4 ;  /* 0x0000000481047221 */ /* 0x000fe40000010000 */
[----:B------:R-:W1:Y:S01]  /*e920*/  MUFU.EX2 R137, R137 ;  /* 0x0000008900897308 */ /* 0x000e620000000800 */
[----:B--2---:R-:W-:-:S07]  /*e930*/  FADD.FTZ R187, R179, R144 ;  /* 0x00000090b3bb7221 */ /* 0x004fce0000010000 */
[----:B------:R-:W2:Y:S01]  /*e940*/  MUFU.EX2 R138, R138 ;  /* 0x0000008a008a7308 */ /* 0x000ea20000000800 */
[----:B0-----:R-:W-:-:S01]  /*e950*/  FADD.FTZ R144, R136, R187 ;  /* 0x000000bb88907221 */ /* 0x001fc20000010000 */
[----:B------:R-:W-:-:S04]  /*e960*/  FADD.FTZ R187, R151, R4 ;  /* 0x0000000497bb7221 */ /* 0x000fc80000010000 */
[----:B------:R-:W-:Y:S02]  /*e970*/  FADD.FTZ R187, R152, R187 ;  /* 0x000000bb98bb7221 */ /* 0x000fe40000010000 */
[----:B------:R-:W0:Y:S01]  /*e980*/  MUFU.EX2 R185, R185 ;  /* 0x000000b900b97308 */ /* 0x000e220000000800 */
[----:B-1----:R-:W-:-:S01]  /*e990*/  FADD.FTZ R5, R137, R144 ;  /* 0x0000009089057221 */ /* 0x002fc20000010000 */
[----:B------:R-:W-:-:S06]  /*e9a0*/  FFMA.FTZ R144, R146, UR10, -R167 ;  /* 0x0000000a92907c23 */ /* 0x000fcc00080108a7 */
[----:B------:R-:W1:Y:S01]  /*e9b0*/  MUFU.EX2 R140, R140 ;  /* 0x0000008c008c7308 */ /* 0x000e620000000800 */
[----:B--2---:R-:W-:-:S07]  /*e9c0*/  FADD.FTZ R4, R138, R5 ;  /* 0x000000058a047221 */ /* 0x004fce0000010000 */
[----:B------:R-:W2:Y:S01]  /*e9d0*/  MUFU.EX2 R141, R141 ;  /* 0x0000008d008d7308 */ /* 0x000ea20000000800 */
[----:B0-----:R-:W-:-:S01]  /*e9e0*/  FADD.FTZ R5, R185, R4 ;  /* 0x00000004b9057221 */ /* 0x001fc20000010000 */
[----:B------:R-:W-:-:S06]  /*e9f0*/  FADD.FTZ R4, R154, R187 ;  /* 0x000000bb9a047221 */ /* 0x000fcc0000010000 */
[----:B------:R-:W0:Y:S01]  /*ea00*/  MUFU.EX2 R155, R155 ;  /* 0x0000009b009b7308 */ /* 0x000e220000000800 */
[----:B-1----:R-:W-:-:S01]  /*ea10*/  FADD.FTZ R146, R140, R5 ;  /* 0x000000058c927221 */ /* 0x002fc20000010000 */
[----:B------:R-:W-:-:S04]  /*ea20*/  FADD.FTZ R5, R165, R4 ;  /* 0x00000004a5057221 */ /* 0x000fc80000010000 */
[----:B------:R-:W-:Y:S02]  /*ea30*/  FADD.FTZ R4, R156, R5 ;  /* 0x000000059c047221 */ /* 0x000fe40000010000 */
        /* <DEDUP_REMOVED lines=14> */
[----:B------:R-:W2:Y:S08]  /*eb20*/  MUFU.EX2 R144, R144 ;  /* 0x0000009000907308 */ /* 0x000eb00000000800 */
[----:B------:R-:W3:Y:S08]  /*eb30*/  MUFU.EX2 R163, R163 ;  /* 0x000000a300a37308 */ /* 0x000ef00000000800 */
[----:B------:R0:W4:Y:S08]  /*eb40*/  MUFU.EX2 R145, R147 ;  /* 0x0000009300917308 */ /* 0x0001300000000800 */
[----:B------:R-:W5:Y:S01]  /*eb50*/  MUFU.EX2 R164, R164 ;  /* 0x000000a400a47308 */ /* 0x000f620000000800 */
[----:B0-----:R-:W-:-:S01]  /*eb60*/  FADD.FTZ R147, R168, R4 ;  /* 0x00000004a8937221 */ /* 0x001fc20000010000 */
[----:B-1----:R-:W-:-:S03]  /*eb70*/  FADD.FTZ R4, R162, R5 ;  /* 0x00000005a2047221 */ /* 0x002fc60000010000 */
[----:B--2---:R-:W-:Y:S01]  /*eb80*/  FADD.FTZ R146, R144, R147 ;  /* 0x0000009390927221 */ /* 0x004fe20000010000 */
[----:B---3--:R-:W-:-:S02]  /*eb90*/  FADD.FTZ R5, R163, R4 ;  /* 0x00000004a3057221 */ /* 0x008fc40000010000 */
[----:B------:R-:W0:Y:S01]  /*eba0*/  MUFU.EX2 R189, R148 ;  /* 0x0000009400bd7308 */ /* 0x000e220000000800 */
[----:B----4-:R-:W-:-:S07]  /*ebb0*/  FADD.FTZ R146, R145, R146 ;  /* 0x0000009291927221 */ /* 0x010fce0000010000 */
[----:B------:R-:W1:Y:S01]  /*ebc0*/  MUFU.EX2 R149, R149 ;  /* 0x0000009500957308 */ /* 0x000e620000000800 */
[----:B-----5:R-:W-:-:S04]  /*ebd0*/  FADD.FTZ R4, R164, R5 ;  /* 0x00000005a4047221 */ /* 0x020fc80000010000 */
[----:B------:R-:W-:Y:S01]  /*ebe0*/  FADD.FTZ R5, R125, R4 ;  /* 0x000000047d057221 */ /* 0x000fe20000010000 */
[----:B0-----:R-:W-:-:S04]  /*ebf0*/  FADD.FTZ R146, R189, R146 ;  /* 0x00000092bd927221 */ /* 0x001fc80000010000 */
[----:B-1----:R-:W-:Y:S01]  /*ec00*/  FADD.FTZ R4, R149, R146 ;  /* 0x0000009295047221 */ /* 0x002fe20000010000 */
[----:B------:R-:W-:Y:S06]  /*ec10*/  @!P0 BRA `(.L_x_3952) ;  /* 0x0000000000048947 */ /* 0x000fec0003800000 */
[----:B------:R-:W-:Y:S01]  /*ec20*/  BPT.TRAP 0x1 ;  /* 0x000000040000795c */ /* 0x000fe20000300000 */
.L_x_3952:
        /* <DEDUP_REMOVED lines=139> */
.L_x_3935:
[----:B------:R-:W-:Y:S06]  /*f4e0*/  BAR.ARV 0x8, 0x120 ;  /* 0x0204800000007b1d */ /* 0x000fec0000002000 */
[----:B------:R-:W-:Y:S05]  /*f4f0*/  @!P0 BRA `(.L_x_3954) ;  /* 0x0000000000048947 */ /* 0x000fea0003800000 */
[----:B------:R-:W-:Y:S01]  /*f500*/  BPT.TRAP 0x1 ;  /* 0x000000040000795c */ /* 0x000fe20000300000 */
.L_x_3954:
[----:B------:R-:W-:Y:S01]  /*f510*/  ULEA UR9, UR50, UR36, 0x3 ;  /* 0x0000002432097291 */ /* 0x000fe2000f8e183f */
[----:B------:R-:W-:-:S05]  /*f520*/  IMAD.U32 R0, RZ, RZ, UR44 ;  /* 0x0000002cff007e24 */ /* 0x000fca000f8e00ff */
[----:B------:R-:W-:-:S04]  /*f530*/  SHF.L.U32 R0, R0, 0x1f, RZ ;  /* 0x0000001f00007819 */ /* 0x000fc800000006ff */
[----:B------:R0:W1:Y:S01]  /*f540*/  SYNCS.PHASECHK.TRANS64.TRYWAIT P1, [UR9+0x2a850], R0 ;  /* 0x02a85000ff0075a7 */ /* 0x0000620008020149 */
[----:B------:R-:W-:Y:S05]  /*f550*/  @!P0 BRA `(.L_x_3955) ;  /* 0x0000000000048947 */ /* 0x000fea0003800000 */
[----:B------:R-:W-:Y:S01]  /*f560*/  BPT.TRAP 0x1 ;  /* 0x000000040000795c */ /* 0x000fe20000300000 */
.L_x_3955:
[----:B-1----:R-:W-:Y:S05]  /*f570*/  @P1 BRA `(.L_x_3956) ;  /* 0x0000000000081947 */ /* 0x002fea0003800000 */
[----:B------:R-:W1:Y:S02]  /*f580*/  SYNCS.PHASECHK.TRANS64.TRYWAIT P1, [UR9+0x2a850], R0 ;  /* 0x02a85000ff0075a7 */ /* 0x000e640008020149 */
[----:B-1----:R-:W-:Y:S05]  /*f590*/  @!P1 BRA `(.L_x_3957) ;  /* 0x0000009400c09947 */ /* 0x002fea0003800000 */
.L_x_3956:
        /* <DEDUP_REMOVED lines=35> */
[----:B-1----:R-:W-:-:S05]  /*f7d0*/  IMAD.U32 R3, RZ, RZ, UR7 ;  /* 0x00000007ff037e24 */ /* 0x002fca000f8e00ff */
[----:B------:R1:W2:Y:S01]  /*f7e0*/  @P1 LDG.E R8, desc[UR48][R2.64] ;  /* 0x0000003002081981 */ /* 0x0002a2000c1e1900 */
        /* <DEDUP_REMOVED lines=9> */
[----:B0-----:R-:W0:Y:S04]  /*f880*/  SHFL.BFLY PT, R0, R5, 0x2, 0x1f ;  /* 0x0c401f0005007f89 */ /* 0x001e2800000e0000 */
[----:B------:R-:W3:Y:S01]  /*f890*/  SHFL.BFLY PT, R11, R4, 0x2, 0x1f ;  /* 0x0c401f00040b7f89 */ /* 0x000ee200000e0000 */
[----:B0-----:R-:W-:-:S01]  /*f8a0*/  FADD.FTZ R0, R0, R5 ;  /* 0x0000000500007221 */ /* 0x001fc20000010000 */
[----:B---3--:R-:W-:-:S04]  /*f8b0*/  FADD.FTZ R11, R11, R4 ;  /* 0x000000040b0b7221 */ /* 0x008fc80000010000 */
[----:B------:R-:W0:Y:S04]  /*f8c0*/  SHFL.BFLY PT, R9, R0, 0x1, 0x1f ;  /* 0x0c201f0000097f89 */ /* 0x000e2800000e0000 */
[----:B-1----:R-:W1:Y:S01]  /*f8d0*/  SHFL.BFLY PT, R2, R11, 0x1, 0x1f ;  /* 0x0c201f000b027f89 */ /* 0x002e6200000e0000 */
[----:B------:R-:W-:Y:S02]  /*f8e0*/  IMAD.MOV.U32 R3, RZ, RZ, RZ ;  /* 0x000000ffff037224 */ /* 0x000fe400078e00ff */
[----:B0-----:R-:W-:Y:S01]  /*f8f0*/  FADD.FTZ R12, R0, R9 ;  /* 0x00000009000c7221 */ /* 0x001fe20000010000 */
[----:B-1----:R-:W-:-:S04]  /*f900*/  FADD.FTZ R13, R11, R2 ;  /* 0x000000020b0d7221 */ /* 0x002fc80000010000 */
[C---:B------:R-:W-:Y:S01]  /*f910*/  FSETP.NE.FTZ.AND P1, PT, R12.reuse, RZ, PT ;  /* 0x000000ff0c00720b */ /* 0x040fe20003f35000 */
[----:B------:R-:W-:Y:S01]  /*f920*/  FMUL.FTZ R14, R12, 0.00390625 ;  /* 0x3b8000000c0e7820 */ /* 0x000fe20000410000 */
[----:B------:R-:W-:-:S04]  /*f930*/  FMUL.FTZ R10, R13, 0.00390625 ;  /* 0x3b8000000d0a7820 */ /* 0x000fc80000410000 */
[----:B------:R-:W-:Y:S02]  /*f940*/  FSETP.NE.FTZ.AND P2, PT, R14, RZ, PT ;  /* 0x000000ff0e00720b */ /* 0x000fe40003f55000 */
[----:B------:R-:W-:-:S05]  /*f950*/  FSETP.NE.FTZ.AND P3, PT, R10, RZ, PT ;  /* 0x000000ff0a00720b */ /* 0x000fca0003f75000 */
[----:B------:R0:W-:Y:S01]  /*f960*/  @P1 MUFU.RCP R3, R12 ;  /* 0x0000000c00031308 */ /* 0x0001e20000001000 */
[----:B------:R-:W-:Y:S01]  /*f970*/  FSETP.NE.FTZ.AND P1, PT, R13, RZ, PT ;  /* 0x000000ff0d00720b */ /* 0x000fe20003f35000 */
[----:B------:R-:W-:-:S06]  /*f980*/  IMAD.MOV.U32 R9, RZ, RZ, RZ ;  /* 0x000000ffff097224 */ /* 0x000fcc00078e00ff */
[----:B------:R-:W1:Y:S01]  /*f990*/  @P3 MUFU.LG2 R10, R10 ;  /* 0x0000000a000a3308 */ /* 0x000e620000000c00 */
[----:B------:R-:W-:Y:S02]  /*f9a0*/  WARPGROUP.DEPBAR.LE gsb0, 0x0 ;  /* 0x00008000000079c5 */ /* 0x000fe40000010000 */
[----:B------:R-:W-:-:S06]  /*f9b0*/  WARPGROUP.ARRIVE ;  /* 0x00000000000079c5 */ /* 0x000fcc0000000000 */
[----:B------:R-:W-:Y:S01]  /*f9c0*/  QGMMA.64x192x32.F32.E4M3.E4M3 R24, R184, gdesc[UR4], R24, gsb0 ;  /* 0x02e00004b8187df3 */ /* 0x000fe20008000818 */
[----:B------:R-:W3:Y:S01]  /*f9d0*/  @P2 MUFU.LG2 R5, R14 ;  /* 0x0000000e00052308 */ /* 0x000ee20000000c00 */
[----:B------:R-:W-:-:S07]  /*f9e0*/  IMAD.U32 R11, RZ, RZ, UR10 ;  /* 0x0000000aff0b7e24 */ /* 0x000fce000f8e00ff */
        /* <DEDUP_REMOVED lines=9> */
[-C--:B--2---:R-:W-:Y:S01]  /*fa80*/  FMUL.FTZ R3, R3, R8.reuse ;  /* 0x0000000803037220 */ /* 0x084fe20000410000 */
[----:B------:R-:W-:Y:S01]  /*fa90*/  @P2 FFMA.FTZ R0, R4, R7, R5 ;  /* 0x0000000704002223 */ /* 0x000fe20000010005 */
[----:B----4-:R-:W-:Y:S01]  /*faa0*/  FMUL.FTZ R6, R9, R8 ;  /* 0x0000000809067220 */ /* 0x010fe20000410000 */
[----:B------:R-:W-:-:S02]  /*fab0*/  WARPGROUP.DEPBAR.LE gsb0, 0x0 ;  /* 0x00008000000079c5 */ /* 0x000fc40000010000 */
[----:B------:R-:W-:Y:S05]  /*fac0*/  @!P0 BRA `(.L_x_3958) ;  /* 0x0000000000048947 */ /* 0x000fea0003800000 */
[----:B------:R-:W-:Y:S01]  /*fad0*/  BPT.TRAP 0x1 ;  /* 0x000000040000795c */ /* 0x000fe20000300000 */
.L_x_3958:
        /* <DEDUP_REMOVED lines=106> */
.L_x_3884:
        /* <DEDUP_REMOVED lines=31> */
[----:B------:R-:W-:Y:S02]  /*10370*/  F2FP.BF16.F32.PACK_AB R11, R110, R11 ;  /* 0x0000000b6e0b723e */ /* 0x000fe400000010ff */
[----:B------:R-:W-:Y:S02]  /*10380*/  F2FP.BF16.F32.PACK_AB R10, R111, R10 ;  /* 0x0000000a6f0a723e */ /* 0x000fe400000010ff */
[----:B------:R-:W-:Y:S02]  /*10390*/  ISETP.EQ.OR P0, PT, R7, 0x3, !P0 ;  /* 0x000000030700780c */ /* 0x000fe40004702670 */
        /* <DEDUP_REMOVED lines=8> */
[----:B------:R-:W-:-:S02]  /*10420*/  MOV R4, R3 ;  /* 0x0000000300047202 */ /* 0x000fc40000000f00 */
[----:B-1----:R-:W-:Y:S02]  /*10430*/  MOV R5, R24 ;  /* 0x0000001800057202 */ /* 0x002fe40000000f00 */
[----:B------:R-:W-:Y:S02]  /*10440*/  F2FP.BF16.F32.PACK_AB R8, R117, R8 ;  /* 0x000000087508723e */ /* 0x000fe400000010ff */
[----:B------:R-:W-:Y:S01]  /*10450*/  SEL R71, R57, R56, P0 ;  /* 0x0000003839477207 */ /* 0x000fe20000000000 */
[----:B------:R-:W-:Y:S01]  /*10460*/  IMAD.WIDE R24, R205, 0x2, R4 ;  /* 0x00000002cd187825 */ /* 0x000fe200078e0204 */
[----:B------:R-:W-:Y:S02]  /*10470*/  SEL R79, R11, R10, P0 ;  /* 0x0000000a0b4f7207 */ /* 0x000fe40000000000 */
[----:B------:R-:W-:Y:S02]  /*10480*/  SEL R70, R10, R11, P0 ;  /* 0x0000000b0a467207 */ /* 0x000fe40000000000 */
[----:B------:R-:W-:-:S02]  /*10490*/  IADD3 R85, P5, R24, 0x40, RZ ;  /* 0x0000004018557810 */ /* 0x000fc40007fbe0ff */
[----:B------:R-:W-:Y:S02]  /*104a0*/  F2FP.BF16.F32.PACK_AB R26, R26, R27 ;  /* 0x0000001b1a1a723e */ /* 0x000fe400000010ff */
[----:B------:R-:W-:Y:S02]  /*104b0*/  SEL R56, R56, R57, P0 ;  /* 0x0000003938387207 */ /* 0x000fe40000000000 */
[----:B------:R-:W-:Y:S02]  /*104c0*/  IADD3 R83, P4, R24, 0x20, RZ ;  /* 0x0000002018537810 */ /* 0x000fe40007f9e0ff */
[----:B------:R-:W-:Y:S02]  /*104d0*/  LOP3.LUT R10, R85, 0x380, RZ, 0xc0, !PT ;  /* 0x00000380550a7812 */ /* 0x000fe400078ec0ff */
[----:B------:R-:W-:Y:S02]  /*104e0*/  SEL R57, R47, R46, P0 ;  /* 0x0000002e2f397207 */ /* 0x000fe40000000000 */
[----:B------:R-:W-:-:S02]  /*104f0*/  F2FP.BF16.F32.PACK_AB R72, R65, R72 ;  /* 0x000000484148723e */ /* 0x000fc400000010ff */
[----:B------:R-:W-:Y:S02]  /*10500*/  F2FP.BF16.F32.PACK_AB R45, R60, R45 ;  /* 0x0000002d3c2d723e */ /* 0x000fe400000010ff */
[----:B------:R-:W-:Y:S02]  /*10510*/  SEL R46, R46, R47, P0 ;  /* 0x0000002f2e2e7207 */ /* 0x000fe40000000000 */
[----:B------:R-:W-:Y:S02]  /*10520*/  F2FP.BF16.F32.PACK_AB R35, R78, R35 ;  /* 0x000000234e23723e */ /* 0x000fe400000010ff */
[----:B------:R-:W-:Y:S02]  /*10530*/  F2FP.BF16.F32.PACK_AB R30, R87, R30 ;  /* 0x0000001e571e723e */ /* 0x000fe400000010ff */
[----:B------:R-:W-:Y:S02]  /*10540*/  F2FP.BF16.F32.PACK_AB R13, R108, R13 ;  /* 0x0000000d6c0d723e */ /* 0x000fe400000010ff */
[----:B------:R-:W-:-:S02]  /*10550*/  F2FP.BF16.F32.PACK_AB R12, R109, R12 ;  /* 0x0000000c6d0c723e */ /* 0x000fc400000010ff */
[----:B------:R-:W-:Y:S02]  /*10560*/  SEL R65, R9, R8, P0 ;  /* 0x0000000809417207 */ /* 0x000fe40000000000 */
[----:B------:R-:W-:Y:S02]  /*10570*/  SEL R60, R8, R9, P0 ;  /* 0x00000009083c7207 */ /* 0x000fe40000000000 */
[----:B------:R-:W-:Y:S02]  /*10580*/  SEL R47, R43, R42, P0 ;  /* 0x0000002a2b2f7207 */ /* 0x000fe40000000000 */
[----:B------:R-:W-:Y:S02]  /*10590*/  F2FP.BF16.F32.PACK_AB R52, R52, R121 ;  /* 0x000000793434723e */ /* 0x000fe400000010ff */
[----:B------:R-:W-:Y:S02]  /*105a0*/  F2FP.BF16.F32.PACK_AB R53, R53, R120 ;  /* 0x000000783535723e */ /* 0x000fe400000010ff */
[----:B------:R-:W-:-:S02]  /*105b0*/  SEL R42, R42, R43, P0 ;  /* 0x0000002b2a2a7207 */ /* 0x000fc40000000000 */
[----:B------:R-:W-:Y:S02]  /*105c0*/  SEL R75, R26, R91, P0 ;  /* 0x0000005b1a4b7207 */ /* 0x000fe40000000000 */
[----:B------:R-:W-:Y:S02]  /*105d0*/  SEL R66, R91, R26, P0 ;  /* 0x0000001a5b427207 */ /* 0x000fe40000000000 */
[----:B------:R-:W-:Y:S02]  /*105e0*/  IADD3 R87, P6, R24, 0x60, RZ ;  /* 0x0000006018577810 */ /* 0x000fe40007fde0ff */
[----:B------:R-:W-:Y:S02]  /*105f0*/  LOP3.LUT R8, R83, 0x380, RZ, 0xc0, !PT ;  /* 0x0000038053087812 */ /* 0x000fe400078ec0ff */
[----:B------:R-:W-:Y:S02]  /*10600*/  SHF.R.U64 R10, R10, 0x3, RZ ;  /* 0x000000030a0a7819 */ /* 0x000fe400000012ff */
[----:B------:R-:W-:-:S02]  /*10610*/  SEL R43, R39, R38, P0 ;  /* 0x00000026272b7207 */ /* 0x000fc40000000000 */
[----:B------:R-:W-:Y:S02]  /*10620*/  IADD3 R91, P2, R24, 0x4020, RZ ;  /* 0x00004020185b7810 */ /* 0x000fe40007f5e0ff */
[----:B------:R-:W-:Y:S02]  /*10630*/  F2FP.BF16.F32.PACK_AB R48, R61, R48 ;  /* 0x000000303d30723e */ /* 0x000fe400000010ff */
[----:B------:R-:W-:Y:S02]  /*10640*/  SEL R38, R38, R39, P0 ;  /* 0x0000002726267207 */ /* 0x000fe40000000000 */
[----:B------:R-:W-:Y:S02]  /*10650*/  F2FP.BF16.F32.PACK_AB R33, R84, R33 ;  /* 0x000000215421723e */ /* 0x000fe400000010ff */
[----:B------:R-:W-:Y:S02]  /*10660*/  SEL R63, R13, R12, P0 ;  /* 0x0000000c0d3f7207 */ /* 0x000fe40000000000 */
[----:B------:R-:W-:-:S02]  /*10670*/  SEL R58, R12, R13, P0 ;  /* 0x0000000d0c3a7207 */ /* 0x000fc40000000000 */
[----:B------:R-:W-:Y:S02]  /*10680*/  SEL R39, R35, R34, P0 ;  /* 0x0000002223277207 */ /* 0x000fe40000000000 */
[----:B------:R-:W-:Y:S01]  /*10690*/  SEL R62, R34, R35, P0 ;  /* 0x00000023223e7207 */ /* 0x000fe20000000000 */
[----:B------:R-:W-:Y:S01]  /*106a0*/  IMAD.X R35, RZ, RZ, R25, P5 ;  /* 0x000000ffff237224 */ /* 0x000fe200028e0619 */
[----:B------:R-:W-:Y:S02]  /*106b0*/  F2FP.BF16.F32.PACK_AB R41, R68, R41 ;  /* 0x000000294429723e */ /* 0x000fe400000010ff */
[----:B------:R-:W-:Y:S02]  /*106c0*/  F2FP.BF16.F32.PACK_AB R44, R69, R44 ;  /* 0x0000002c452c723e */ /* 0x000fe400000010ff */
[----:B------:R-:W-:Y:S02]  /*106d0*/  SEL R51, R52, R53, P0 ;  /* 0x0000003534337207 */ /* 0x000fe40000000000 */
[----:B------:R-:W-:-:S02]  /*106e0*/  LOP3.LUT R12, R87, 0x380, RZ, 0xc0, !PT ;  /* 0x00000380570c7812 */ /* 0x000fc400078ec0ff */
[----:B------:R-:W-:Y:S02]  /*106f0*/  SHF.R.U64 R8, R8, 0x3, RZ ;  /* 0x0000000308087819 */ /* 0x000fe400000012ff */
[----:B------:R-:W-:Y:S02]  /*10700*/  LOP3.LUT R34, R10, R85, RZ, 0x3c, !PT ;  /* 0x000000550a227212 */ /* 0x000fe400078e3cff */
[----:B------:R-:W-:Y:S02]  /*10710*/  F2FP.BF16.F32.PACK_AB R29, R29, R32 ;  /* 0x000000201d1d723e */ /* 0x000fe400000010ff */
[----:B------:R-:W-:Y:S02]  /*10720*/  SEL R52, R53, R52, P0 ;  /* 0x0000003435347207 */ /* 0x000fe40000000000 */
[----:B------:R-:W-:Y:S02]  /*10730*/  IADD3 R89, P1, R24, 0x4000, RZ ;  /* 0x0000400018597810 */ /* 0x000fe40007f3e0ff */
[----:B------:R-:W-:-:S02]  /*10740*/  LOP3.LUT R10, R91, 0x380, RZ, 0xc0, !PT ;  /* 0x000003805b0a7812 */ /* 0x000fc400078ec0ff */
[----:B------:R-:W-:Y:S02]  /*10750*/  F2FP.BF16.F32.PACK_AB R37, R76, R37 ;  /* 0x000000254c25723e */ /* 0x000fe400000010ff */
[----:B------:R-:W-:Y:S02]  /*10760*/  F2FP.BF16.F32.PACK_AB R40, R77, R40 ;  /* 0x000000284d28723e */ /* 0x000fe400000010ff */
[----:B------:R-:W-:Y:S02]  /*10770*/  SEL R53, R45, R48, P0 ;  /* 0x000000302d357207 */ /* 0x000fe40000000000 */
[----:B------:R-:W-:Y:S02]  /*10780*/  F2FP.BF16.F32.PACK_AB R97, R97, R104 ;  /* 0x000000686161723e */ /* 0x000fe400000010ff */
[----:B------:R-:W-:Y:S02]  /*10790*/  F2FP.BF16.F32.PACK_AB R96, R81, R96 ;  /* 0x000000605160723e */ /* 0x000fe400000010ff */
[----:B------:R-:W-:-:S02]  /*107a0*/  F2FP.BF16.F32.PACK_AB R73, R73, R80 ;  /* 0x000000504949723e */ /* 0x000fc400000010ff */
[----:B------:R-:W-:Y:S02]  /*107b0*/  SEL R48, R48, R45, P0 ;  /* 0x0000002d30307207 */ /* 0x000fe40000000000 */
[----:B------:R-:W-:Y:S02]  /*107c0*/  SEL R55, R33, R36, P0 ;  /* 0x0000002421377207 */ /* 0x000fe40000000000 */
[----:B------:R-:W-:Y:S01]  /*107d0*/  SEL R18, R36, R33, P0 ;  /* 0x0000002124127207 */ /* 0x000fe20000000000 */
[----:B------:R-:W-:Y:S01]  /*107e0*/  IMAD.X R33, RZ, RZ, R25, P6 ;  /* 0x000000ffff217224 */ /* 0x000fe200030e0619 */
[----:B------:R-:W-:Y:S02]  /*107f0*/  SEL R45, R41, R44, P0 ;  /* 0x0000002c292d7207 */ /* 0x000fe40000000000 */
[----:B------:R-:W-:Y:S02]  /*10800*/  SHF.R.U64 R12, R12, 0x3, RZ ;  /* 0x000000030c0c7819 */ /* 0x000fe400000012ff */
[----:B------:R-:W-:-:S02]  /*10810*/  LOP3.LUT R36, R8, R83, RZ, 0x3c, !PT ;  /* 0x0000005308247212 */ /* 0x000fc400078e3cff */
[----:B------:R-:W-:Y:S02]  /*10820*/  F2FP.BF16.F32.PACK_AB R31, R86, R31 ;  /* 0x0000001f561f723e */ /* 0x000fe400000010ff */
[----:B------:R-:W-:Y:S02]  /*10830*/  F2FP.BF16.F32.PACK_AB R20, R101, R20 ;  /* 0x000000146514723e */ /* 0x000fe400000010ff */
[----:B------:R-:W-:Y:S02]  /*10840*/  SEL R44, R44, R41, P0 ;  /* 0x000000292c2c7207 */ /* 0x000fe40000000000 */
[----:B------:R-:W-:Y:S02]  /*10850*/  SEL R59, R29, R28, P0 ;  /* 0x0000001c1d3b7207 */ /* 0x000fe40000000000 */
[----:B------:R-:W-:Y:S01]  /*10860*/  SEL R50, R28, R29, P0 ;  /* 0x0000001d1c327207 */ /* 0x000fe20000000000 */
[----:B------:R-:W-:Y:S01]  /*10870*/  IMAD.X R29, RZ, RZ, R25, P2 ;  /* 0x000000ffff1d7224 */ /* 0x000fe200010e0619 */
[----:B------:R-:W-:-:S02]  /*10880*/  IADD3 R95, P3, R24, 0x4040, RZ ;  /* 0x00004040185f7810 */ /* 0x000fc40007f7e0ff */
[----:B------:R-:W-:Y:S02]  /*10890*/  LOP3.LUT R8, R89, 0x380, RZ, 0xc0, !PT ;  /* 0x0000038059087812 */ /* 0x000fe400078ec0ff */
[----:B------:R-:W-:Y:S01]  /*108a0*/  SHF.R.U64 R10, R10, 0x3, RZ ;  /* 0x000000030a0a7819 */ /* 0x000fe200000012ff */
[--C-:B------:R-:W-:Y:S01]  /*108b0*/  IMAD.X R27, RZ, RZ, R25.reuse, P3 ;  /* 0x000000ffff1b7224 */ /* 0x100fe200018e0619 */
[----:B------:R-:W-:Y:S02]  /*108c0*/  SEL R41, R37, R40, P0 ;  /* 0x0000002825297207 */ /* 0x000fe40000000000 */
[----:B------:R-:W-:Y:S02]  /*108d0*/  IADD3 R101, P6, R24, 0x8020, RZ ;  /* 0x0000802018657810 */ /* 0x000fe40007fde0ff */
[----:B------:R-:W-:Y:S01]  /*108e0*/  SEL R40, R40, R37, P0 ;  /* 0x0000002528287207 */ /* 0x000fe20000000000 */
[--C-:B------:R-:W-:Y:S01]  /*108f0*/  IMAD.X R37, RZ, RZ, R25.reuse, P4 ;  /* 0x000000ffff257224 */ /* 0x100fe200020e0619 */
[----:B------:R-:W-:Y:S01]  /*10900*/  SEL R67, R97, R96, P0 ;  /* 0x0000006061437207 */ /* 0x000fe20000000000 */
[----:B------:R-:W-:Y:S01]  /*10910*/  IMAD.X R13, RZ, RZ, R25, P6 ;  /* 0x000000ffff0d7224 */ /* 0x000fe200030e0619 */
[----:B------:R-:W-:-:S02]  /*10920*/  SEL R69, R73, R72, P0 ;  /* 0x0000004849457207 */ /* 0x000fc40000000000 */
[----:B------:R-:W-:Y:S02]  /*10930*/  IADD3 R105, P2, R24, 0x8060, RZ ;  /* 0x0000806018697810 */ /* 0x000fe40007f5e0ff */
[----:B------:R-:W-:Y:S02]  /*10940*/  F2FP.BF16.F32.PACK_AB R15, R102, R15 ;  /* 0x0000000f660f723e */ /* 0x000fe400000010ff */
[----:B------:R-:W-:Y:S02]  /*10950*/  F2FP.BF16.F32.PACK_AB R14, R103, R14 ;  /* 0x0000000e670e723e */ /* 0x000fe400000010ff */
[----:B------:R-:W-:Y:S02]  /*10960*/  SEL R96, R96, R97, P0 ;  /* 0x0000006160607207 */ /* 0x000fe40000000000 */
[----:B------:R-:W-:Y:S02]  /*10970*/  SEL R72, R72, R73, P0 ;  /* 0x0000004948487207 */ /* 0x000fe40000000000 */
[----:B------:R-:W-:-:S02]  /*10980*/  LOP3.LUT R32, R12, R87, RZ, 0x3c, !PT ;  /* 0x000000570c207212 */ /* 0x000fc400078e3cff */
[----:B------:R-:W-:Y:S02]  /*10990*/  SEL R73, R31, R30, P0 ;  /* 0x0000001e1f497207 */ /* 0x000fe40000000000 */
[----:B------:R-:W-:Y:S01]  /*109a0*/  SEL R64, R30, R31, P0 ;  /* 0x0000001f1e407207 */ /* 0x000fe20000000000 */
[----:B------:R-:W-:Y:S01]  /*109b0*/  IMAD.X R31, RZ, RZ, R25, P1 ;  /* 0x000000ffff1f7224 */ /* 0x000fe200008e0619 */
[----:B------:R-:W-:Y:S02]  /*109c0*/  IADD3 R97, P4, R24, 0x4060, RZ ;  /* 0x0000406018617810 */ /* 0x000fe40007f9e0ff */
[----:B------:R-:W-:Y:S02]  /*109d0*/  LOP3.LUT R12, R95, 0x380, RZ, 0xc0, !PT ;  /* 0x000003805f0c7812 */ /* 0x000fe400078ec0ff */
[----:B------:R-:W-:Y:S02]  /*109e0*/  SHF.R.U64 R8, R8, 0x3, RZ ;  /* 0x0000000308087819 */ /* 0x000fe400000012ff */
[----:B------:R-:W-:-:S02]  /*109f0*/  LOP3.LUT R28, R10, R91, RZ, 0x3c, !PT ;  /* 0x0000005b0a1c7212 */ /* 0x000fc400078e3cff */
[C---:B------:R-:W-:Y:S02]  /*10a00*/  LOP3.LUT R11, R24.reuse, 0x380, RZ, 0xc0, !PT ;  /* 0x00000380180b7812 */ /* 0x040fe400078ec0ff */
[C---:B------:R-:W-:Y:S02]  /*10a10*/  IADD3 R99, P5, R24.reuse, 0x8000, RZ ;  /* 0x0000800018637810 */ /* 0x040fe40007fbe0ff */
[----:B------:R-:W-:Y:S02]  /*10a20*/  LOP3.LUT R10, R101, 0x380, RZ, 0xc0, !PT ;  /* 0x00000380650a7812 */ /* 0x000fe400078ec0ff */
[----:B------:R-:W-:Y:S02]  /*10a30*/  IADD3 R103, P1, R24, 0x8040, RZ ;  /* 0x0000804018677810 */ /* 0x000fe40007f3e0ff */
[----:B------:R-:W-:Y:S02]  /*10a40*/  LOP3.LUT R76, R105, 0x380, RZ, 0xc0, !PT ;  /* 0x00000380694c7812 */ /* 0x000fe400078ec0ff */
[----:B------:R-:W-:Y:S01]  /*10a50*/  SEL R77, R15, R14, P0 ;  /* 0x0000000e0f4d7207 */ /* 0x000fe20000000000 */
[--C-:B------:R-:W-:Y:S01]  /*10a60*/  IMAD.X R9, RZ, RZ, R25.reuse, P1 ;  /* 0x000000ffff097224 */ /* 0x100fe200008e0619 */
[----:B------:R-:W-:Y:S01]  /*10a70*/  SEL R68, R14, R15, P0 ;  /* 0x0000000f0e447207 */ /* 0x000fe20000000000 */
[----:B------:R-:W-:Y:S01]  /*10a80*/  IMAD.X R15, RZ, RZ, R25, P5 ;  /* 0x000000ffff0f7224 */ /* 0x000fe200028e0619 */
[----:B------:R-:W-:-:S02]  /*10a90*/  LOP3.LUT R14, R97, 0x380, RZ, 0xc0, !PT ;  /* 0x00000380610e7812 */ /* 0x000fc400078ec0ff */
[----:B------:R-:W-:Y:S02]  /*10aa0*/  SHF.R.U64 R12, R12, 0x3, RZ ;  /* 0x000000030c0c7819 */ /* 0x000fe400000012ff */
[----:B------:R-:W-:Y:S02]  /*10ab0*/  LOP3.LUT R30, R8, R89, RZ, 0x3c, !PT ;  /* 0x00000059081e7212 */ /* 0x000fe400078e3cff */
[----:B------:R-:W-:Y:S02]  /*10ac0*/  SHF.R.U64 R11, R11, 0x3, RZ ;  /* 0x000000030b0b7819 */ /* 0x000fe400000012ff */
[----:B------:R-:W-:Y:S02]  /*10ad0*/  LOP3.LUT R8, R99, 0x380, RZ, 0xc0, !PT ;  /* 0x0000038063087812 */ /* 0x000fe400078ec0ff */
[----:B------:R-:W-:Y:S02]  /*10ae0*/  SHF.R.U64 R10, R10, 0x3, RZ ;  /* 0x000000030a0a7819 */ /* 0x000fe400000012ff */
[----:B------:R-:W-:-:S02]  /*10af0*/  LOP3.LUT R74, R103, 0x380, RZ, 0xc0, !PT ;  /* 0x00000380674a7812 */ /* 0x000fc400078ec0ff */
[----:B------:R-:W-:Y:S02]  /*10b00*/  SHF.R.U64 R76, R76, 0x3, RZ ;  /* 0x000000034c4c7819 */ /* 0x000fe400000012ff */
[----:B------:R-:W-:Y:S02]  /*10b10*/  F2FP.BF16.F32.PACK_AB R132, R132, R133 ;  /* 0x000000858484723e */ /* 0x000fe400000010ff */
[----:B------:R-:W-:Y:S02]  /*10b20*/  F2FP.BF16.F32.PACK_AB R131, R130, R131 ;  /* 0x000000838283723e */ /* 0x000fe400000010ff */
[----:B------:R-:W-:Y:S02]  /*10b30*/  F2FP.BF16.F32.PACK_AB R21, R100, R21 ;  /* 0x000000156415723e */ /* 0x000fe400000010ff */
[----:B------:R-:W-:Y:S02]  /*10b40*/  SHF.R.U64 R14, R14, 0x3, RZ ;  /* 0x000000030e0e7819 */ /* 0x000fe400000012ff */
[----:B------:R-:W-:-:S02]  /*10b50*/  LOP3.LUT R26, R12, R95, RZ, 0x3c, !PT ;  /* 0x0000005f0c1a7212 */ /* 0x000fc400078e3cff */
[----:B------:R-:W-:Y:S01]  /*10b60*/  LOP3.LUT R24, R11, R24, RZ, 0x3c, !PT ;  /* 0x000000180b187212 */ /* 0x000fe200078e3cff */
[----:B------:R-:W-:Y:S01]  /*10b70*/  IMAD.X R11, RZ, RZ, R25, P2 ;  /* 0x000000ffff0b7224 */ /* 0x000fe200010e0619 */
[----:B------:R-:W-:Y:S02]  /*10b80*/  SHF.R.U64 R8, R8, 0x3, RZ ;  /* 0x0000000308087819 */ /* 0x000fe400000012ff */
[----:B------:R-:W-:Y:S02]  /*10b90*/  LOP3.LUT R12, R10, R101, RZ, 0x3c, !PT ;  /* 0x000000650a0c7212 */ /* 0x000fe400078e3cff */
[----:B------:R-:W-:Y:S02]  /*10ba0*/  SHF.R.U64 R74, R74, 0x3, RZ ;  /* 0x000000034a4a7819 */ /* 0x000fe400000012ff */
[----:B------:R-:W-:Y:S02]  /*10bb0*/  LOP3.LUT R10, R76, R105, RZ, 0x3c, !PT ;  /* 0x000000694c0a7212 */ /* 0x000fe400078e3cff */
[----:B------:R-:W-:-:S02]  /*10bc0*/  SEL R7, R132, R131, P0 ;  /* 0x0000008384077207 */ /* 0x000fc40000000000 */
[----:B------:R-:W-:Y:S02]  /*10bd0*/  SEL R61, R21, R20, P0 ;  /* 0x00000014153d7207 */ /* 0x000fe40000000000 */
[----:B------:R-:W-:Y:S01]  /*10be0*/  SEL R54, R20, R21, P0 ;  /* 0x0000001514367207 */ /* 0x000fe20000000000 */
[----:B------:R-:W-:Y:S01]  /*10bf0*/  IMAD.X R21, RZ, RZ, R25, P4 ;  /* 0x000000ffff157224 */ /* 0x000fe200020e0619 */
[----:B------:R-:W-:Y:S02]  /*10c00*/  LOP3.LUT R20, R14, R97, RZ, 0x3c, !PT ;  /* 0x000000610e147212 */ /* 0x000fe400078e3cff */
[----:B------:R-:W-:Y:S02]  /*10c10*/  LOP3.LUT R14, R8, R99, RZ, 0x3c, !PT ;  /* 0x00000063080e7212 */ /* 0x000fe400078e3cff */
[----:B------:R-:W-:Y:S02]  /*10c20*/  F2FP.BF16.F32.PACK_AB R128, R128, R129 ;  /* 0x000000818080723e */ /* 0x000fe400000010ff */
[----:B------:R-:W-:-:S02]  /*10c30*/  F2FP.BF16.F32.PACK_AB R127, R126, R127 ;  /* 0x0000007f7e7f723e */ /* 0x000fc400000010ff */
[----:B------:R-:W-:Y:S02]  /*10c40*/  LOP3.LUT R8, R74, R103, RZ, 0x3c, !PT ;  /* 0x000000674a087212 */ /* 0x000fe400078e3cff */
[----:B------:R-:W-:Y:S02]  /*10c50*/  F2FP.BF16.F32.PACK_AB R124, R124, R125 ;  /* 0x0000007d7c7c723e */ /* 0x000fe400000010ff */
[----:B------:R-:W-:Y:S02]  /*10c60*/  F2FP.BF16.F32.PACK_AB R123, R122, R123 ;  /* 0x0000007b7a7b723e */ /* 0x000fe400000010ff */
[----:B------:R-:W-:Y:S02]  /*10c70*/  MOV R74, R10 ;  /* 0x0000000a004a7202 */ /* 0x000fe40000000f00 */
[----:B------:R-:W-:Y:S02]  /*10c80*/  SEL R132, R131, R132, P0 ;  /* 0x0000008483847207 */ /* 0x000fe40000000000 */
[----:B------:R-:W-:-:S02]  /*10c90*/  SEL R17, R128, R127, P0 ;  /* 0x0000007f80117207 */ /* 0x000fc40000000000 */
[----:B------:R-:W-:Y:S02]  /*10ca0*/  SEL R128, R127, R128, P0 ;  /* 0x000000807f807207 */ /* 0x000fe40000000000 */
[----:B------:R-:W-:Y:S02]  /*10cb0*/  SEL R49, R124, R123, P0 ;  /* 0x0000007b7c317207 */ /* 0x000fe40000000000 */
[----:B------:R-:W-:Y:S02]  /*10cc0*/  SEL R124, R123, R124, P0 ;  /* 0x0000007c7b7c7207 */ /* 0x000fe40000000000 */
[----:B------:R-:W-:Y:S02]  /*10cd0*/  MOV R76, R8 ;  /* 0x00000008004c7202 */ /* 0x000fe40000000f00 */
[----:B------:R-:W-:Y:S02]  /*10ce0*/  SEL R81, R118, R119, P0 ;  /* 0x0000007776517207 */ /* 0x000fe40000000000 */
[----:B------:R-:W-:-:S02]  /*10cf0*/  MOV R82, R20 ;  /* 0x0000001400527202 */ /* 0x000fc40000000f00 */
[----:B------:R-:W-:Y:S02]  /*10d00*/  SEL R118, R119, R118, P0 ;  /* 0x0000007677767207 */ /* 0x000fe40000000000 */
[----:B------:R-:W-:Y:S02]  /*10d10*/  MOV R89, R24 ;  /* 0x0000001800597202 */ /* 0x000fe40000000f00 */
[----:B------:R-:W-:Y:S01]  /*10d20*/  MOV R80, R14 ;  /* 0x0000000e00507202 */ /* 0x000fe20000000f00 */
[----:B--2---:R0:W-:Y:S01]  /*10d30*/  SHFL.IDX PT, R10, R7, R6, 0x1c1f ;  /* 0x001c1f06070a7589 */ /* 0x0041e200000e0000 */
[----:B------:R-:W-:Y:S02]  /*10d40*/  MOV R78, R12 ;  /* 0x0000000c004e7202 */ /* 0x000fe40000000f00 */
[----:B------:R-:W-:Y:S01]  /*10d50*/  MOV R88, R36 ;  /* 0x0000002400587202 */ /* 0x000fe20000000f00 */
[----:B------:R-:W-:Y:S01]  /*10d60*/  SHFL.IDX PT, R67, R67, R6, 0x1c1f ;  /* 0x001c1f0643437589 */ /* 0x000fe200000e0000 */
[----:B------:R-:W-:-:S02]  /*10d70*/  MOV R83, R26 ;  /* 0x0000001a00537202 */ /* 0x000fc40000000f00 */
[----:B------:R-:W-:Y:S01]  /*10d80*/  MOV R87, R34 ;  /* 0x0000002200577202 */ /* 0x000fe20000000f00 */
[----:B------:R-:W-:Y:S01]  /*10d90*/  SHFL.IDX PT, R17, R17, R6, 0x1c1f ;  /* 0x001c1f0611117589 */ /* 0x000fe200000e0000 */
[----:B------:R-:W-:Y:S02]  /*10da0*/  MOV R85, R30 ;  /* 0x0000001e00557202 */ /* 0x000fe40000000f00 */
[----:B0-----:R-:W-:Y:S01]  /*10db0*/  LOP3.LUT R7, R6, 0x2, RZ, 0x3c, !PT ;  /* 0x0000000206077812 */ /* 0x001fe200078e3cff */
[----:B------:R-:W-:Y:S01]  /*10dc0*/  SHFL.IDX PT, R69, R69, R6, 0x1c1f ;  /* 0x001c1f0645457589 */ /* 0x000fe200000e0000 */
[----:B------:R-:W-:Y:S02]  /*10dd0*/  MOV R84, R28 ;  /* 0x0000001c00547202 */ /* 0x000fe40000000f00 */
[----:B------:R-:W-:Y:S01]  /*10de0*/  MOV R86, R32 ;  /* 0x0000002000567202 */ /* 0x000fe20000000f00 */
[----:B------:R-:W0:Y:S01]  /*10df0*/  SHFL.IDX PT, R9, R132, R7, 0x1c1f ;  /* 0x001c1f0784097589 */ /* 0x000e2200000e0000 */
[----:B------:R-:W-:-:S03]  /*10e00*/  PLOP3.LUT P1, PT, PT, PT, UP0, 0x80, 0x0 ;  /* 0x000000000000781c */ /* 0x000fc60003f2f008 */
[----:B------:R-:W1:Y:S04]  /*10e10*/  SHFL.IDX PT, R96, R96, R7, 0x1c1f ;  /* 0x001c1f0760607589 */ /* 0x000e6800000e0000 */
[----:B------:R-:W2:Y:S04]  /*10e20*/  SHFL.IDX PT, R128, R128, R7, 0x1c1f ;  /* 0x001c1f0780807589 */ /* 0x000ea800000e0000 */
[----:B------:R-:W3:Y:S04]  /*10e30*/  SHFL.IDX PT, R72, R72, R7, 0x1c1f ;  /* 0x001c1f0748487589 */ /* 0x000ee800000e0000 */
[----:B------:R-:W-:Y:S04]  /*10e40*/  SHFL.IDX PT, R49, R49, R6, 0x1c1f ;  /* 0x001c1f0631317589 */ /* 0x000fe800000e0000 */
[----:B------:R-:W-:Y:S04]  /*10e50*/  SHFL.IDX PT, R71, R71, R6, 0x1c1f ;  /* 0x001c1f0647477589 */ /* 0x000fe800000e0000 */
[----:B------:R-:W4:Y:S01]  /*10e60*/  SHFL.IDX PT, R124, R124, R7, 0x1c1f ;  /* 0x001c1f077c7c7589 */ /* 0x000f2200000e0000 */
[----:B0-----:R-:W-:-:S02]  /*10e70*/  SEL R8, R10, R9, P0 ;  /* 0x000000090a087207 */ /* 0x001fc40000000000 */
[----:B------:R-:W-:Y:S01]  /*10e80*/  SEL R10, R9, R10, P0 ;  /* 0x0000000a090a7207 */ /* 0x000fe20000000000 */
[----:B------:R-:W0:Y:S01]  /*10e90*/  SHFL.IDX PT, R56, R56, R7, 0x1c1f ;  /* 0x001c1f0738387589 */ /* 0x000e2200000e0000 */
[----:B-1----:R-:W-:Y:S02]  /*10ea0*/  SEL R9, R67, R96, P0 ;  /* 0x0000006043097207 */ /* 0x002fe40000000000 */
[----:B------:R-:W-:Y:S01]  /*10eb0*/  SEL R11, R96, R67, P0 ;  /* 0x00000043600b7207 */ /* 0x000fe20000000000 */
[----:B------:R-:W-:Y:S01]  /*10ec0*/  SHFL.IDX PT, R51, R51, R6, 0x1c1f ;  /* 0x001c1f0633337589 */ /* 0x000fe200000e0000 */
[----:B--2---:R-:W-:Y:S02]  /*10ed0*/  SEL R12, R17, R128, P0 ;  /* 0x00000080110c7207 */ /* 0x004fe40000000000 */
[----:B------:R-:W-:Y:S01]  /*10ee0*/  SEL R14, R128, R17, P0 ;  /* 0x00000011800e7207 */ /* 0x000fe20000000000 */
[----:B------:R-:W-:Y:S01]  /*10ef0*/  SHFL.IDX PT, R57, R57, R6, 0x1c1f ;  /* 0x001c1f0639397589 */ /* 0x000fe200000e0000 */
[----:B---3--:R-:W-:-:S02]  /*10f00*/  SEL R13, R69, R72, P0 ;  /* 0x00000048450d7207 */ /* 0x008fc40000000000 */
[----:B------:R-:W-:Y:S01]  /*10f10*/  SEL R15, R72, R69, P0 ;  /* 0x00000045480f7207 */ /* 0x000fe20000000000 */
[----:B------:R-:W1:Y:S04]  /*10f20*/  SHFL.IDX PT, R52, R52, R7, 0x1c1f ;  /* 0x001c1f0734347589 */ /* 0x000e6800000e0000 */
[----:B------:R-:W2:Y:S04]  /*10f30*/  SHFL.IDX PT, R46, R46, R7, 0x1c1f ;  /* 0x001c1f072e2e7589 */ /* 0x000ea800000e0000 */
[----:B------:R-:W-:Y:S01]  /*10f40*/  SHFL.IDX PT, R53, R53, R6, 0x1c1f ;  /* 0x001c1f0635357589 */ /* 0x000fe200000e0000 */
[----:B----4-:R-:W-:-:S02]  /*10f50*/  SEL R24, R49, R124, P0 ;  /* 0x0000007c31187207 */ /* 0x010fc40000000000 */
[----:B------:R-:W-:Y:S01]  /*10f60*/  SEL R26, R124, R49, P0 ;  /* 0x000000317c1a7207 */ /* 0x000fe20000000000 */
[----:B------:R-:W-:Y:S01]  /*10f70*/  SHFL.IDX PT, R45, R45, R6, 0x1c1f ;  /* 0x001c1f062d2d7589 */ /* 0x000fe200000e0000 */
[----:B0-----:R-:W-:Y:S02]  /*10f80*/  SEL R25, R71, R56, P0 ;  /* 0x0000003847197207 */ /* 0x001fe40000000000 */
[----:B------:R-:W-:Y:S01]  /*10f90*/  SEL R27, R56, R71, P0 ;  /* 0x00000047381b7207 */ /* 0x000fe20000000000 */
[----:B------:R-:W-:Y:S04]  /*10fa0*/  SHFL.IDX PT, R41, R41, R6, 0x1c1f ;  /* 0x001c1f0629297589 */ /* 0x000fe800000e0000 */
[----:B------:R-:W-:Y:S04]  /*10fb0*/  SHFL.IDX PT, R55, R55, R6, 0x1c1f ;  /* 0x001c1f0637377589 */ /* 0x000fe800000e0000 */
[----:B------:R-:W-:Y:S01]  /*10fc0*/  SHFL.IDX PT, R59, R59, R6, 0x1c1f ;  /* 0x001c1f063b3b7589 */ /* 0x000fe200000e0000 */
[----:B-1----:R-:W-:-:S02]  /*10fd0*/  SEL R28, R51, R52, P0 ;  /* 0x00000034331c7207 */ /* 0x002fc40000000000 */
[----:B------:R-:W-:Y:S01]  /*10fe0*/  SEL R30, R52, R51, P0 ;  /* 0x00000033341e7207 */ /* 0x000fe20000000000 */
[----:B------:R-:W-:Y:S01]  /*10ff0*/  SHFL.IDX PT, R61, R61, R6, 0x1c1f ;  /* 0x001c1f063d3d7589 */ /* 0x000fe200000e0000 */
[----:B--2---:R-:W-:Y:S02]  /*11000*/  SEL R29, R57, R46, P0 ;  /* 0x0000002e391d7207 */ /* 0x004fe40000000000 */
[----:B------:R-:W-:Y:S01]  /*11010*/  SEL R31, R46, R57, P0 ;  /* 0x000000392e1f7207 */ /* 0x000fe20000000000 */
        /* <DEDUP_REMOVED lines=11> */
[----:B------:R-:W1:Y:S04]  /*110d0*/  SHFL.IDX PT, R42, R42, R7, 0x1c1f ;  /* 0x001c1f072a2a7589 */ /* 0x000e6800000e0000 */
[----:B------:R-:W2:Y:S04]  /*110e0*/  SHFL.IDX PT, R44, R44, R7, 0x1c1f ;  /* 0x001c1f072c2c7589 */ /* 0x000ea800000e0000 */
[----:B------:R3:W4:Y:S01]  /*110f0*/  SHFL.IDX PT, R6, R38, R7, 0x1c1f ;  /* 0x001c1f0726067589 */ /* 0x00072200000e0000 */
[----:B------:R-:W-:Y:S06]  /*11100*/  BAR.SYNC.DEFER_BLOCKING 0x1, 0x100 ;  /* 0x0044000000007b1d */ /* 0x000fec0000010000 */
[----:B------:R-:W-:Y:S01]  /*11110*/  SHFL.IDX PT, R40, R40, R7, 0x1c1f ;  /* 0x001c1f0728287589 */ /* 0x000fe200000e0000 */
[----:B0-----:R-:W-:-:S02]  /*11120*/  SEL R32, R53, R48, P0 ;  /* 0x0000003035207207 */ /* 0x001fc40000000000 */
[----:B------:R-:W-:Y:S01]  /*11130*/  SEL R34, R48, R53, P0 ;  /* 0x0000003530227207 */ /* 0x000fe20000000000 */
[----:B------:R-:W-:Y:S01]  /*11140*/  SHFL.IDX PT, R21, R62, R7, 0x1c1f ;  /* 0x001c1f073e157589 */ /* 0x000fe200000e0000 */
[----:B-1----:R-:W-:Y:S02]  /*11150*/  SEL R33, R47, R42, P0 ;  /* 0x0000002a2f217207 */ /* 0x002fe40000000000 */
[----:B------:R-:W-:Y:S01]  /*11160*/  SEL R35, R42, R47, P0 ;  /* 0x0000002f2a237207 */ /* 0x000fe20000000000 */
[----:B------:R-:W-:Y:S01]  /*11170*/  SHFL.IDX PT, R18, R18, R7, 0x1c1f ;  /* 0x001c1f0712127589 */ /* 0x000fe200000e0000 */
[----:B--2---:R-:W-:Y:S02]  /*11180*/  SEL R36, R45, R44, P0 ;  /* 0x0000002c2d247207 */ /* 0x004fe40000000000 */
[----:B---3--:R-:W-:Y:S01]  /*11190*/  SEL R38, R44, R45, P0 ;  /* 0x0000002d2c267207 */ /* 0x008fe20000000000 */
[----:B------:R-:W0:Y:S01]  /*111a0*/  SHFL.IDX PT, R50, R50, R7, 0x1c1f ;  /* 0x001c1f0732327589 */ /* 0x000e2200000e0000 */
[----:B----4-:R-:W-:-:S02]  /*111b0*/  SEL R37, R43, R6, P0 ;  /* 0x000000062b257207 */ /* 0x010fc40000000000 */
[----:B------:R-:W-:Y:S01]  /*111c0*/  SEL R39, R6, R43, P0 ;  /* 0x0000002b06277207 */ /* 0x000fe20000000000 */
[----:B------:R-:W-:Y:S01]  /*111d0*/  SHFL.IDX PT, R64, R64, R7, 0x1c1f ;  /* 0x001c1f0740407589 */ /* 0x000fe200000e0000 */
[----:B------:R-:W-:-:S03]  /*111e0*/  IMAD.U32 R6, RZ, RZ, UR4 ;  /* 0x00000004ff067e24 */ /* 0x000fc6000f8e00ff */
[----:B------:R-:W1:Y:S04]  /*111f0*/  SHFL.IDX PT, R54, R54, R7, 0x1c1f ;  /* 0x001c1f0736367589 */ /* 0x000e6800000e0000 */
[----:B------:R-:W2:Y:S04]  /*11200*/  SHFL.IDX PT, R66, R66, R7, 0x1c1f ;  /* 0x001c1f0742427589 */ /* 0x000ea800000e0000 */
[----:B------:R-:W3:Y:S04]  /*11210*/  SHFL.IDX PT, R58, R58, R7, 0x1c1f ;  /* 0x001c1f073a3a7589 */ /* 0x000ee800000e0000 */
[----:B------:R-:W4:Y:S04]  /*11220*/  SHFL.IDX PT, R68, R68, R7, 0x1c1f ;  /* 0x001c1f0744447589 */ /* 0x000f2800000e0000 */
[----:B------:R-:W4:Y:S01]  /*11230*/  SHFL.IDX PT, R70, R70, R7, 0x1c1f ;  /* 0x001c1f0746467589 */ /* 0x000f2200000e0000 */
[----:B0-----:R-:W-:-:S02]  /*11240*/  SEL R48, R59, R50, P0 ;  /* 0x000000323b307207 */ /* 0x001fc40000000000 */
[----:B------:R-:W-:Y:S01]  /*11250*/  SEL R50, R50, R59, P0 ;  /* 0x0000003b32327207 */ /* 0x000fe20000000000 */
[----:B------:R-:W-:Y:S04]  /*11260*/  SHFL.IDX PT, R60, R60, R7, 0x1c1f ;  /* 0x001c1f073c3c7589 */ /* 0x000fe800000e0000 */
[----:B------:R0:W4:Y:S01]  /*11270*/  SHFL.IDX PT, R118, R118, R7, 0x1c1f ;  /* 0x001c1f0776767589 */ /* 0x00012200000e0000 */
[----:B-1----:R-:W-:Y:S02]  /*11280*/  SEL R52, R61, R54, P0 ;  /* 0x000000363d347207 */ /* 0x002fe40000000000 */
[----:B------:R-:W-:Y:S01]  /*11290*/  SEL R54, R54, R61, P0 ;  /* 0x0000003d36367207 */ /* 0x000fe20000000000 */
[----:B------:R1:W-:Y:S01]  /*112a0*/  STSM.16.M88.4 [R89], R8 ;  /* 0x0000000859007844 */ /* 0x0003e20000000200 */
[----:B--2---:R-:W-:-:S02]  /*112b0*/  SEL R49, R75, R66, P0 ;  /* 0x000000424b317207 */ /* 0x004fc40000000000 */
[----:B------:R-:W-:Y:S01]  /*112c0*/  SEL R51, R66, R75, P0 ;  /* 0x0000004b42337207 */ /* 0x000fe20000000000 */
[----:B------:R2:W-:Y:S01]  /*112d0*/  STSM.16.M88.4 [R88], R12 ;  /* 0x0000000c58007844 */ /* 0x0005e20000000200 */
[----:B---3--:R-:W-:Y:S01]  /*112e0*/  SEL R56, R63, R58, P0 ;  /* 0x0000003a3f387207 */ /* 0x008fe20000000000 */
[----:B0-----:R-:W-:Y:S01]  /*112f0*/  IMAD.U32 R7, RZ, RZ, UR5 ;  /* 0x00000005ff077e24 */ /* 0x001fe2000f8e00ff */
[----:B------:R-:W-:Y:S01]  /*11300*/  SEL R58, R58, R63, P0 ;  /* 0x0000003f3a3a7207 */ /* 0x000fe20000000000 */
[----:B------:R0:W-:Y:S01]  /*11310*/  STSM.16.M88.4 [R87], R24 ;  /* 0x0000001857007844 */ /* 0x0001e20000000200 */
[----:B----4-:R-:W-:Y:S01]  /*11320*/  SEL R53, R77, R68, P0 ;  /* 0x000000444d357207 */ /* 0x010fe20000000000 */
[----:B------:R-:W-:Y:S02]  /*11330*/  ULDC.64 UR4, c[0x0][0xbe0] ;  /* 0x0002f80000047ab9 */ /* 0x000fe40000000a00 */
[----:B------:R-:W-:Y:S01]  /*11340*/  STSM.16.M88.4 [R86], R28 ;  /* 0x0000001c56007844 */ /* 0x000fe20000000200 */
[----:B------:R-:W-:-:S02]  /*11350*/  SEL R57, R79, R70, P0 ;  /* 0x000000464f397207 */ /* 0x000fc40000000000 */
[----:B------:R-:W-:Y:S01]  /*11360*/  SEL R59, R70, R79, P0 ;  /* 0x0000004f463b7207 */ /* 0x000fe20000000000 */
[----:B------:R-:W-:Y:S01]  /*11370*/  STSM.16.M88.4 [R85], R32 ;  /* 0x0000002055007844 */ /* 0x000fe20000000200 */
[----:B-1----:R-:W-:Y:S02]  /*11380*/  SEL R8, R41, R40, P0 ;  /* 0x0000002829087207 */ /* 0x002fe40000000000 */
[----:B------:R-:W-:Y:S01]  /*11390*/  SEL R10, R40, R41, P0 ;  /* 0x00000029280a7207 */ /* 0x000fe20000000000 */
[----:B------:R-:W-:Y:S01]  /*113a0*/  STSM.16.M88.4 [R84], R36 ;  /* 0x0000002454007844 */ /* 0x000fe20000000200 */
[----:B------:R-:W-:Y:S02]  /*113b0*/  SEL R9, R20, R21, P0 ;  /* 0x0000001514097207 */ /* 0x000fe40000000000 */
[----:B------:R-:W-:Y:S02]  /*113c0*/  SEL R11, R21, R20, P0 ;  /* 0x00000014150b7207 */ /* 0x000fe40000000000 */
[----:B--2---:R-:W-:-:S02]  /*113d0*/  SEL R12, R55, R18, P0 ;  /* 0x00000012370c7207 */ /* 0x004fc40000000000 */
[----:B------:R-:W-:Y:S01]  /*113e0*/  SEL R14, R18, R55, P0 ;  /* 0x00000037120e7207 */ /* 0x000fe20000000000 */
[----:B------:R1:W-:Y:S01]  /*113f0*/  STSM.16.M88.4 [R83], R8 ;  /* 0x0000000853007844 */ /* 0x0003e20000000200 */
[----:B------:R-:W-:Y:S02]  /*11400*/  SEL R13, R73, R64, P0 ;  /* 0x00000040490d7207 */ /* 0x000fe40000000000 */
[----:B------:R-:W-:Y:S02]  /*11410*/  SEL R15, R64, R73, P0 ;  /* 0x00000049400f7207 */ /* 0x000fe40000000000 */
[----:B------:R-:W-:Y:S02]  /*11420*/  SEL R55, R68, R77, P0 ;  /* 0x0000004d44377207 */ /* 0x000fe40000000000 */
[----:B0-----:R-:W-:Y:S01]  /*11430*/  SEL R25, R81, R118, P0 ;  /* 0x0000007651197207 */ /* 0x001fe20000000000 */
[----:B------:R0:W-:Y:S01]  /*11440*/  STSM.16.M88.4 [R82], R12 ;  /* 0x0000000c52007844 */ /* 0x0001e20000000200 */
[----:B------:R-:W-:-:S02]  /*11450*/  SEL R27, R118, R81, P0 ;  /* 0x00000051761b7207 */ /* 0x000fc40000000000 */
[----:B------:R-:W-:Y:S01]  /*11460*/  SEL R24, R65, R60, P0 ;  /* 0x0000003c41187207 */ /* 0x000fe20000000000 */
[----:B------:R0:W-:Y:S01]  /*11470*/  STSM.16.M88.4 [R80], R48 ;  /* 0x0000003050007844 */ /* 0x0001e20000000200 */
[----:B------:R-:W-:-:S03]  /*11480*/  SEL R26, R60, R65, P0 ;  /* 0x000000413c1a7207 */ /* 0x000fc60000000000 */
[----:B------:R0:W-:Y:S04]  /*11490*/  STSM.16.M88.4 [R78], R52 ;  /* 0x000000344e007844 */ /* 0x0001e80000000200 */
[----:B------:R0:W-:Y:S04]  /*114a0*/  STSM.16.M88.4 [R76], R56 ;  /* 0x000000384c007844 */ /* 0x0001e80000000200 */
[----:B------:R0:W-:Y:S01]  /*114b0*/  STSM.16.M88.4 [R74], R24 ;  /* 0x000000184a007844 */ /* 0x0001e20000000200 */
[----:B------:R-:W-:Y:S06]  /*114c0*/  BAR.SYNC.DEFER_BLOCKING 0x1, 0x100 ;  /* 0x0044000000007b1d */ /* 0x000fec0000010000 */
[----:B-1----:R-:W2:Y:S01]  /*114d0*/  @P1 LDG.E R8, desc[UR48][R6.64] ;  /* 0x0000003006081981 */ /* 0x002ea2000c1e1900 */
[----:B------:R-:W-:Y:S01]  /*114e0*/  UISETP.NE.U32.AND UP1, UPT, UR4, URZ, UPT ;  /* 0x0000003f0400728c */ /* 0x000fe2000bf25070 */
[----:B------:R-:W1:Y:S01]  /*114f0*/  LDC R18, c[0x0][0xa88] ;  /* 0x0002a200ff127b82 */ /* 0x000e620000000800 */
        /* <DEDUP_REMOVED lines=11> */
[----:B-1----:R0:W5:Y:S01]  /*115b0*/  @P0 LDG.E R18, desc[UR48][R8.64] ;  /* 0x0000003008120981 */ /* 0x002162000c1e1900 */
[----:B------:R-:W-:Y:S08]  /*115c0*/  @P0 BRA `(.L_x_3961) ;  /* 0x0000000000100947 */ /* 0x000ff00003800000 */
[----:B------:R-:W-:Y:S05]  /*115d0*/  @!P1 BRA `(.L_x_3961) ;  /* 0x00000000000c9947 */ /* 0x000fea0003800000 */
[----:B0-----:R-:W2:Y:S04]  /*115e0*/  LDG.E R9, desc[UR48][R6.64] ;  /* 0x0000003006097981 */ /* 0x001ea8000c1e1900 */
[----:B-----5:R-:W2:Y:S02]  /*115f0*/  LDG.E R18, desc[UR48][R6.64+0x4] ;  /* 0x0000043006127981 */ /* 0x020ea4000c1e1900 */
[----:B--2---:R-:W-:-:S07]  /*11600*/  IMAD.IADD R18, R18, 0x1, -R9 ;  /* 0x0000000112127824 */ /* 0x004fce00078e0a09 */
.L_x_3961:
[----:B------:R-:W-:Y:S01]  /*11610*/  USHF.R.S32.HI UR9, URZ, 0x1f, UR43 ;  /* 0x0000001f3f097899 */ /* 0x000fe2000801142b */
[C---:B------:R-:W-:Y:S01]  /*11620*/  IADD3 R7, P3, R4.reuse, 0x3000, RZ ;  /* 0x0000300004077810 */ /* 0x040fe20007f7e0ff */
[----:B------:R-:W-:Y:S01]  /*11630*/  ULDC.64 UR10, c[0x0][0xb70] ;  /* 0x0002dc00000a7ab9 */ /* 0x000fe20000000a00 */
[----:B------:R-:W-:Y:S01]  /*11640*/  USHF.R.S32.HI UR5, URZ, 0x1f, UR4 ;  /* 0x0000001f3f057899 */ /* 0x000fe20008011404 */
[----:B------:R-:W-:Y:S01]  /*11650*/  IMAD R11, R201, 0x80, R203 ;  /* 0x00000080c90b7824 */ /* 0x000fe200078e02cb */
[----:B------:R-:W-:Y:S01]  /*11660*/  UIMAD UR8, UR9, UR10, URZ ;  /* 0x0000000a090872a4 */ /* 0x000fe2000f8e023f */
[----:B------:R-:W-:Y:S01]  /*11670*/  LOP3.LUT R6, R7, 0x380, RZ, 0xc0, !PT ;  /* 0x0000038007067812 */ /* 0x000fe200078ec0ff */
[----:B------:R-:W-:Y:S01]  /*11680*/  USHF.R.S32.HI UR13, URZ, 0x1f, UR42 ;  /* 0x0000001f3f0d7899 */ /* 0x000fe2000801142a */
[----:B0-----:R-:W-:Y:S01]  /*11690*/  IADD3 R53, P0, R4, 0x4000, RZ ;  /* 0x0000400004357810 */ /* 0x001fe20007f1e0ff */
        /* <DEDUP_REMOVED lines=10> */
[C---:B------:R-:W-:Y:S01]  /*11740*/  IADD3 R41, P1, R4.reuse, 0x5000, RZ ;  /* 0x0000500004297810 */ /* 0x040fe20007f3e0ff */
[----:B------:R-:W-:Y:S01]  /*11750*/  UIMAD UR8, UR13, UR10, URZ ;  /* 0x0000000a0d0872a4 */ /* 0x000fe2000f8e023f */
[----:B------:R-:W-:Y:S01]  /*11760*/  LOP3.LUT R52, R53, 0x380, RZ, 0xc0, !PT ;  /* 0x0000038035347812 */ /* 0x000fe200078ec0ff */
[----:B------:R-:W-:Y:S01]  /*11770*/  UIMAD.WIDE.U32 UR6, UR12, UR10, UR6 ;  /* 0x0000000a0c0672a5 */ /* 0x000fe2000f8e0006 */
[----:B------:R-:W-:Y:S01]  /*11780*/  IADD3 R29, P2, R4, 0x6000, RZ ;  /* 0x00006000041d7810 */ /* 0x000fe20007f5e0ff */
[----:B------:R-:W-:Y:S01]  /*11790*/  UIMAD UR8, UR12, UR11, UR8 ;  /* 0x0000000b0c0872a4 */ /* 0x000fe2000f8e0208 */
[----:B------:R-:W-:-:S02]  /*117a0*/  LOP3.LUT R32, R33, 0x380, RZ, 0xc0, !PT ;  /* 0x0000038021207812 */ /* 0x000fc400078ec0ff */
[----:B------:R-:W-:Y:S02]  /*117b0*/  LOP3.LUT R12, R13, 0x380, RZ, 0xc0, !PT ;  /* 0x000003800d0c7812 */ /* 0x000fe400078ec0ff */
[----:B------:R-:W-:Y:S01]  /*117c0*/  IADD3 R8, P6, R11, UR6, RZ ;  /* 0x000000060b087c10 */ /* 0x000fe2000ffde0ff */
[----:B------:R-:W-:Y:S01]  /*117d0*/  IMAD.U32 R10, RZ, RZ, UR8 ;  /* 0x00000008ff0a7e24 */ /* 0x000fe2000f8e00ff */
[----:B------:R-:W-:Y:S02]  /*117e0*/  LOP3.LUT R40, R41, 0x380, RZ, 0xc0, !PT ;  /* 0x0000038029287812 */ /* 0x000fe400078ec0ff */
[----:B------:R-:W-:Y:S02]  /*117f0*/  SHF.R.U64 R52, R52, 0x3, RZ ;  /* 0x0000000334347819 */ /* 0x000fe400000012ff */
[----:B------:R-:W-:Y:S01]  /*11800*/  IADD3.X R7, R7, UR7, R10, P6, !PT ;  /* 0x0000000707077c10 */ /* 0x000fe2000b7fe40a */
[----:B------:R-:W-:Y:S01]  /*11810*/  ULDC.64 UR6, c[0x0][0xb40] ;  /* 0x0002d00000067ab9 */ /* 0x000fe20000000a00 */
[----:B------:R-:W-:-:S02]  /*11820*/  LOP3.LUT R28, R29, 0x380, RZ, 0xc0, !PT ;  /* 0x000003801d1c7812 */ /* 0x000fc400078ec0ff */
[----:B------:R-:W-:Y:S02]  /*11830*/  LEA R20, P6, R8, UR6, 0x2 ;  /* 0x0000000608147c11 */ /* 0x000fe4000f8c10ff */
[----:B------:R-:W-:Y:S02]  /*11840*/  SHF.R.U64 R32, R32, 0x3, RZ ;  /* 0x0000000320207819 */ /* 0x000fe400000012ff */
[----:B------:R-:W-:Y:S01]  /*11850*/  LEA.HI.X R21, R8, UR7, R7, 0x2, P6 ;  /* 0x0000000708157c11 */ /* 0x000fe2000b0f1407 */
[----:B------:R-:W-:Y:S01]  /*11860*/  IMAD.X R7, RZ, RZ, R5, P3 ;  /* 0x000000ffff077224 */ /* 0x000fe200018e0605 */
[----:B------:R-:W-:Y:S01]  /*11870*/  IADD3 R9, P6, R4, 0x7000, RZ ;  /* 0x0000700004097810 */ /* 0x000fe20007fde0ff */
[----:B------:R-:W-:Y:S01]  /*11880*/  ULDC.64 UR6, c[0x0][0xaa0] ;  /* 0x0002a80000067ab9 */ /* 0x000fe20000000a00 */
[----:B------:R-:W-:Y:S02]  /*11890*/  SHF.R.U64 R12, R12, 0x3, RZ ;  /* 0x000000030c0c7819 */ /* 0x000fe400000012ff */
[----:B------:R-:W-:-:S02]  /*118a0*/  LOP3.LUT R8, R9, 0x380, RZ, 0xc0, !PT ;  /* 0x0000038009087812 */ /* 0x000fc400078ec0ff */
[----:B------:R-:W-:Y:S02]  /*118b0*/  SHF.R.U64 R40, R40, 0x3, RZ ;  /* 0x0000000328287819 */ /* 0x000fe400000012ff */
[----:B------:R-:W-:Y:S02]  /*118c0*/  SHF.R.U64 R8, R8, 0x3, RZ ;  /* 0x0000000308087819 */ /* 0x000fe400000012ff */
[----:B------:R-:W-:Y:S01]  /*118d0*/  LOP3.LUT R52, R52, R53, RZ, 0x3c, !PT ;  /* 0x0000003534347212 */ /* 0x000fe200078e3cff */
[----:B------:R-:W-:Y:S01]  /*118e0*/  IMAD.X R53, RZ, RZ, R5, P0 ;  /* 0x000000ffff357224 */ /* 0x000fe200000e0605 */
[----:B------:R-:W-:Y:S02]  /*118f0*/  SHF.R.U64 R28, R28, 0x3, RZ ;  /* 0x000000031c1c7819 */ /* 0x000fe400000012ff */
[----:B------:R-:W-:Y:S01]  /*11900*/  LOP3.LUT R8, R8, R9, RZ, 0x3c, !PT ;  /* 0x0000000908087212 */ /* 0x000fe200078e3cff */
[----:B------:R-:W-:Y:S01]  /*11910*/  VIADD R9, R11, 0x8 ;  /* 0x000000080b097836 */ /* 0x000fe20000000000 */
[----:B------:R-:W-:-:S02]  /*11920*/  LOP3.LUT P0, RZ, R202, 0x3, RZ, 0xc0, !PT ;  /* 0x00000003caff7812 */ /* 0x000fc4000780c0ff */
        /* <DEDUP_REMOVED lines=8> */
[C---:B------:R-:W-:Y:S02]  /*119b0*/  IADD3 R57, P5, R4.reuse, 0x8000, RZ ;  /* 0x0000800004397810 */ /* 0x040fe40007fbe0ff */
[----:B------:R-:W-:-:S02]  /*119c0*/  IADD3 R49, P4, R4, 0x9000, RZ ;  /* 0x0000900004317810 */ /* 0x000fc40007f9e0ff */
[C---:B------:R-:W-:Y:S02]  /*119d0*/  IADD3 R37, P3, R4.reuse, 0xa000, RZ ;  /* 0x0000a00004257810 */ /* 0x040fe40007f7e0ff */
[-C--:B-----5:R-:W-:Y:S02]  /*119e0*/  ISETP.GE.OR P1, PT, R11, R18.reuse, P0 ;  /* 0x000000120b00720c */ /* 0x0a0fe40000726670 */
[C---:B------:R-:W-:Y:S02]  /*119f0*/  LOP3.LUT R45, R4.reuse, 0x380, RZ, 0xc0, !PT ;  /* 0x00000380042d7812 */ /* 0x040fe400078ec0ff */
[----:B------:R-:W-:Y:S02]  /*11a00*/  IADD3 R11, P2, R4, 0xb000, RZ ;  /* 0x0000b000040b7810 */ /* 0x000fe40007f5e0ff */
[----:B------:R-:W-:Y:S01]  /*11a10*/  ISETP.GE.OR P0, PT, R9, R18, P0 ;  /* 0x000000120900720c */ /* 0x000fe20000706670 */
[--C-:B------:R-:W-:Y:S01]  /*11a20*/  IMAD.X R9, RZ, RZ, R5.reuse, P6 ;  /* 0x000000ffff097224 */ /* 0x100fe200030e0605 */
[----:B------:R-:W-:Y:S01]  /*11a30*/  LOP3.LUT R56, R57, 0x380, RZ, 0xc0, !PT ;  /* 0x0000038039387812 */ /* 0x000fe200078ec0ff */
[----:B------:R-:W-:Y:S01]  /*11a40*/  IMAD.X R25, RZ, RZ, R5, P2 ;  /* 0x000000ffff197224 */ /* 0x000fe200010e0605 */
[----:B------:R-:W-:-:S02]  /*11a50*/  LOP3.LUT R48, R49, 0x380, RZ, 0xc0, !PT ;  /* 0x0000038031307812 */ /* 0x000fc400078ec0ff */
[----:B------:R-:W-:Y:S01]  /*11a60*/  LOP3.LUT R36, R37, 0x380, RZ, 0xc0, !PT ;  /* 0x0000038025247812 */ /* 0x000fe200078ec0ff */
[----:B------:R-:W-:Y:S01]  /*11a70*/  @!P1 STG.E desc[UR48][R20.64], R0 ;  /* 0x0000000014009986 */ /* 0x000fe2000c101930 */
[----:B------:R-:W-:Y:S02]  /*11a80*/  SHF.R.U64 R45, R45, 0x3, RZ ;  /* 0x000000032d2d7819 */ /* 0x000fe400000012ff */
[----:B------:R-:W-:Y:S02]  /*11a90*/  LOP3.LUT R10, R11, 0x380, RZ, 0xc0, !PT ;  /* 0x000003800b0a7812 */ /* 0x000fe400078ec0ff */
[----:B------:R-:W-:Y:S01]  /*11aa0*/  SHF.R.U64 R56, R56, 0x3, RZ ;  /* 0x0000000338387819 */ /* 0x000fe200000012ff */
[----:B------:R0:W-:Y:S01]  /*11ab0*/  @!P0 STG.E desc[UR48][R20.64+0x20], R2 ;  /* 0x0000200214008986 */ /* 0x0001e2000c101930 */
[----:B------:R-:W-:Y:S02]  /*11ac0*/  SHF.R.U64 R48, R48, 0x3, RZ ;  /* 0x0000000330307819 */ /* 0x000fe400000012ff */
[----:B------:R-:W-:Y:S01]  /*11ad0*/  SHF.R.U64 R36, R36, 0x3, RZ ;  /* 0x0000000324247819 */ /* 0x000fe200000012ff */
[----:B------:R-:W-:Y:S01]  /*11ae0*/  UIMAD UR5, UR5, UR6, URZ ;  /* 0x00000006050572a4 */ /* 0x000fe2000f8e023f */
[----:B------:R-:W-:Y:S01]  /*11af0*/  LOP3.LUT R44, R45, R4, RZ, 0x3c, !PT ;  /* 0x000000042d2c7212 */ /* 0x000fe200078e3cff */
[--C-:B------:R-:W-:Y:S01]  /*11b00*/  IMAD.MOV.U32 R45, RZ, RZ, R5.reuse ;  /* 0x000000ffff2d7224 */ /* 0x100fe200078e0005 */
[----:B------:R-:W-:Y:S01]  /*11b10*/  SHF.R.U64 R4, R10, 0x3, RZ ;  /* 0x000000030a047819 */ /* 0x000fe200000012ff */
[----:B------:R-:W-:Y:S01]  /*11b20*/  IMAD.U32 R17, RZ, RZ, UR6 ;  /* 0x00000006ff117e24 */ /* 0x000fe2000f8e00ff */
[----:B------:R-:W-:Y:S01]  /*11b30*/  LOP3.LUT R56, R56, R57, RZ, 0x3c, !PT ;  /* 0x0000003938387212 */ /* 0x000fe200078e3cff */
[--C-:B------:R-:W-:Y:S01]  /*11b40*/  IMAD.X R57, RZ, RZ, R5.reuse, P5 ;  /* 0x000000ffff397224 */ /* 0x100fe200028e0605 */
[----:B------:R-:W-:Y:S01]  /*11b50*/  LOP3.LUT R48, R48, R49, RZ, 0x3c, !PT ;  /* 0x0000003130307212 */ /* 0x000fe200078e3cff */
[--C-:B------:R-:W-:Y:S01]  /*11b60*/  IMAD.X R49, RZ, RZ, R5.reuse, P4 ;  /* 0x000000ffff317224 */ /* 0x100fe200020e0605 */
[----:B------:R-:W-:Y:S01]  /*11b70*/  LOP3.LUT R36, R36, R37, RZ, 0x3c, !PT ;  /* 0x0000002524247212 */ /* 0x000fe200078e3cff */
[----:B------:R-:W-:Y:S01]  /*11b80*/  IMAD.X R37, RZ, RZ, R5, P3 ;  /* 0x000000ffff257224 */ /* 0x000fe200018e0605 */
[----:B------:R-:W-:Y:S01]  /*11b90*/  LOP3.LUT R24, R4, R11, RZ, 0x3c, !PT ;  /* 0x0000000b04187212 */ /* 0x000fe200078e3cff */
[--C-:B0-----:R-:W-:Y:S01]  /*11ba0*/  IMAD.MOV.U32 R20, RZ, RZ, R19.reuse ;  /* 0x000000ffff147224 */ /* 0x101fe200078e0013 */
[----:B------:R-:W-:Y:S01]  /*11bb0*/  SHF.R.S32.HI R21, RZ, 0x1f, R19 ;  /* 0x0000001fff157819 */ /* 0x000fe20000011413 */
[----:B------:R-:W5:Y:S01]  /*11bc0*/  LD.E.128 R44, desc[UR48][R44.64] ;  /* 0x000000302c2c7980 */ /* 0x000f62000c101d00 */
[----:B------:R-:W-:-:S03]  /*11bd0*/  UIMAD UR5, UR4, UR7, UR5 ;  /* 0x00000007040572a4 */ /* 0x000fc6000f8e0205 */
[----:B------:R-:W5:Y:S01]  /*11be0*/  LD.E.128 R32, desc[UR48][R32.64] ;  /* 0x0000003020207980 */ /* 0x000f62000c101d00 */
[----:B------:R-:W-:Y:S01]  /*11bf0*/  IMAD.WIDE.U32 R20, R17, UR4, R20 ;  /* 0x0000000411147c25 */ /* 0x000fe2000f8e0014 */
[----:B------:R-:W-:Y:S02]  /*11c00*/  ULDC.64 UR6, c[0x0][0xae0] ;  /* 0x0002b80000067ab9 */ /* 0x000fe40000000a00 */
        /* <DEDUP_REMOVED lines=11> */
[----:B------:R-:W-:Y:S01]  /*11cc0*/  VIADD R21, R21, UR5 ;  /* 0x0000000515157c36 */ /* 0x000fe20008000000 */
[----:B------:R-:W-:Y:S01]  /*11cd0*/  BSSY B1, `(.L_x_3962) ;  /* 0x0000032000017945 */ /* 0x000fe20003800000 */
        /* <DEDUP_REMOVED lines=10> */
[----:B------:R-:W-:Y:S01]  /*11d80*/  ULDC.64 UR6, c[0x0][0xae8] ;  /* 0x0002ba0000067ab9 */ /* 0x000fe20000000a00 */
[----:B------:R-:W-:Y:S02]  /*11d90*/  SHF.R.S32.HI R23, RZ, 0x1f, R22 ;  /* 0x0000001fff177819 */ /* 0x000fe40000011416 */
[CC--:B------:R-:W-:Y:S01]  /*11da0*/  ISETP.GE.AND P3, PT, R22.reuse, R17.reuse, PT ;  /* 0x000000111600720c */ /* 0x0c0fe20003f66270 */
[----:B------:R-:W-:Y:S01]  /*11db0*/  VIADD R21, R21, UR4 ;  /* 0x0000000415157c36 */ /* 0x000fe20008000000 */
[----:B------:R-:W-:Y:S01]  /*11dc0*/  UIMAD UR4, UR13, UR6, URZ ;  /* 0x000000060d0472a4 */ /* 0x000fe2000f8e023f */
[----:B------:R-:W-:Y:S02]  /*11dd0*/  VIADD R3, R3, 0x2a820 ;  /* 0x0002a82003037836 */ /* 0x000fe40000000000 */
[C---:B------:R-:W-:Y:S01]  /*11de0*/  VIADD R0, R22.reuse, 0x20 ;  /* 0x0000002016007836 */ /* 0x040fe20000000000 */
[----:B------:R-:W-:Y:S01]  /*11df0*/  UIMAD UR4, UR12, UR7, UR4 ;  /* 0x000000070c0472a4 */ /* 0x000fe2000f8e0204 */
[----:B------:R-:W-:Y:S01]  /*11e00*/  IMAD.U32 R61, RZ, RZ, UR6 ;  /* 0x00000006ff3d7e24 */ /* 0x000fe2000f8e00ff */
[----:B------:R-:W-:Y:S01]  /*11e10*/  PRMT R3, RZ, 0x654, R3 ;  /* 0x00000654ff037816 */ /* 0x000fe20000000003 */
[----:B------:R-:W-:Y:S01]  /*11e20*/  VIADD R2, R22, 0x60 ;  /* 0x0000006016027836 */ /* 0x000fe20000000000 */
[----:B------:R-:W-:Y:S01]  /*11e30*/  ISETP.GE.AND P0, PT, R0, R17, PT ;  /* 0x000000110000720c */ /* 0x000fe20003f06270 */
[----:B------:R-:W-:-:S03]  /*11e40*/  IMAD.WIDE.U32 R60, R61, UR12, R20 ;  /* 0x0000000c3d3c7c25 */ /* 0x000fc6000f8e0014 */
[-C--:B------:R-:W-:Y:S01]  /*11e50*/  ISETP.GE.AND P2, PT, R2, R17.reuse, PT ;  /* 0x000000110200720c */ /* 0x080fe20003f46270 */
[----:B------:R-:W-:Y:S01]  /*11e60*/  VIADD R0, R22, 0x40 ;  /* 0x0000004016007836 */ /* 0x000fe20000000000 */
[----:B0-----:R0:W-:Y:S01]  /*11e70*/  SYNCS.ARRIVE.TRANS64.RED.A1T0 RZ, [R3+URZ], RZ ;  /* 0x000000ff03ff79a7 */ /* 0x0011e2000810043f */
[----:B------:R-:W-:Y:S02]  /*11e80*/  VIADD R65, R61, UR4 ;  /* 0x000000043d417c36 */ /* 0x000fe40008000000 */
        /* <DEDUP_REMOVED lines=12> */
[----:B0-----:R-:W-:Y:S02]  /*11f50*/  IMAD.MOV.U32 R3, RZ, RZ, R65 ;  /* 0x000000ffff037224 */ /* 0x001fe400078e0041 */
        /* <DEDUP_REMOVED lines=9> */
.L_x_3963:
[----:B------:R-:W-:Y:S05]  /*11ff0*/  BSYNC B1 ;  /* 0x0000000000017941 */ /* 0x000fea0003800000 */
.L_x_3962:
[----:B------:R-:W-:Y:S04]  /*12000*/  BSSY B1, `(.L_x_3964) ;  /* 0x0000017000017945 */ /* 0x000fe80003800000 */
[----:B------:R-:W-:Y:S05]  /*12010*/  @P0 BRA `(.L_x_3965) ;  /* 0x0000000000540947 */ /* 0x000fea0003800000 */
[----:B------:R-:W-:Y:S01]  /*12020*/  IADD3 R17, P0, R20, 0x20, RZ ;  /* 0x0000002014117810 */ /* 0x000fe20007f1e0ff */
[C---:B------:R-:W-:Y:S01]  /*12030*/  VIADD R2, R19.reuse, 0x40 ;  /* 0x0000004013027836 */ /* 0x040fe20000000000 */
[----:B------:R-:W-:Y:S01]  /*12040*/  ULDC UR4, c[0x0][0xa8c] ;  /* 0x0002a30000047ab9 */ /* 0x000fe20000000800 */
[----:B------:R-:W-:Y:S01]  /*12050*/  ULDC.64 UR6, c[0x0][0xad8] ;  /* 0x0002b60000067ab9 */ /* 0x000fe20000000a00 */
[----:B0-----:R-:W-:Y:S01]  /*12060*/  IMAD.MOV.U32 R3, RZ, RZ, R65 ;  /* 0x000000ffff037224 */ /* 0x001fe200078e0041 */
[C---:B------:R-:W-:Y:S01]  /*12070*/  ISETP.GE.AND P3, PT, R19.reuse, UR4, PT ;  /* 0x0000000413007c0c */ /* 0x040fe2000bf66270 */
        /* <DEDUP_REMOVED lines=15> */
.L_x_3965:
[----:B------:R-:W-:Y:S05]  /*12170*/  BSYNC B1 ;  /* 0x0000000000017941 */ /* 0x000fea0003800000 */
.L_x_3964:
        /* <DEDUP_REMOVED lines=23> */
.L_x_3967:
[----:B------:R-:W-:Y:S05]  /*122f0*/  BSYNC B1 ;  /* 0x0000000000017941 */ /* 0x000fea0003800000 */
.L_x_3966:
[----:B------:R-:W-:Y:S05]  /*12300*/  @P2 BRA `(.L_x_3968) ;  /* 0x0000000c00302947 */ /* 0x000fea0003800000 */
[----:B---3-5:R-:W-:Y:S01]  /*12310*/  IADD3 R13, P0, R20, 0x60, RZ ;  /* 0x00000060140d7810 */ /* 0x028fe20007f1e0ff */
[----:B------:R-:W-:Y:S01]  /*12320*/  ULDC.64 UR4, c[0x0][0xad8] ;  /* 0x0002b60000047ab9 */ /* 0x000fe20000000a00 */
[----:B------:R-:W-:Y:S01]  /*12330*/  IMAD.MOV.U32 R2, RZ, RZ, R60 ;  /* 0x000000ffff027224 */ /* 0x000fe200078e003c */
[----:B------:R-:W-:Y:S01]  /*12340*/  ULDC.64 UR6, c[0x0][0xa80] ;  /* 0x0002a00000067ab9 */ /* 0x000fe20000000a00 */
[----:B0-----:R-:W-:Y:S02]  /*12350*/  IMAD.MOV.U32 R3, RZ, RZ, R65 ;  /* 0x000000ffff037224 */ /* 0x001fe400078e0041 */
[----:B------:R-:W-:Y:S02]  /*12360*/  IMAD.X R20, RZ, RZ, R21, P0 ;  /* 0x000000ffff147224 */ /* 0x000fe400000e0615 */
[----:B------:R-:W-:Y:S02]  /*12370*/  VIADD R0, R19, 0x40 ;  /* 0x0000004013007836 */ /* 0x000fe40000000000 */
[----:B------:R-:W-:-:S02]  /*12380*/  IMAD R20, R20, UR4, RZ ;  /* 0x0000000414147c24 */ /* 0x000fc4000f8e02ff */
[----:B------:R-:W-:Y:S01]  /*12390*/  IMAD.WIDE.U32 R2, R13, UR4, R2 ;  /* 0x000000040d027c25 */ /* 0x000fe2000f8e0002 */
[----:B------:R-:W-:Y:S02]  /*123a0*/  ULDC UR4, c[0x0][0xa8c] ;  /* 0x0002a30000047ab9 */ /* 0x000fe40000000800 */
[----:B------:R-:W-:Y:S01]  /*123b0*/  ISETP.GE.AND P1, PT, R19, UR4, PT ;  /* 0x0000000413007c0c */ /* 0x000fe2000bf26270 */
[----:B------:R-:W-:Y:S01]  /*123c0*/  IMAD R13, R13, UR5, R20 ;  /* 0x000000050d0d7c24 */ /* 0x000fe2000f8e0214 */
[----:B------:R-:W-:Y:S01]  /*123d0*/  ISETP.GE.AND P2, PT, R0, UR4, PT ;  /* 0x0000000400007c0c */ /* 0x000fe2000bf46270 */
[----:B------:R-:W-:Y:S01]  /*123e0*/  VIADD R0, R19, 0x80 ;  /* 0x0000008013007836 */ /* 0x000fe20000000000 */
[----:B------:R-:W-:Y:S01]  /*123f0*/  LEA R12, P0, R2, UR6, 0x1 ;  /* 0x00000006020c7c11 */ /* 0x000fe2000f8008ff */
[----:B------:R-:W-:-:S05]  /*12400*/  IMAD.IADD R3, R3, 0x1, R13 ;  /* 0x0000000103037824 */ /* 0x000fca00078e020d */
[----:B------:R-:W-:Y:S02]  /*12410*/  LEA.HI.X R13, R2, UR7, R3, 0x1, P0 ;  /* 0x00000007020d7c11 */ /* 0x000fe400080f0c03 */
[----:B------:R-:W-:-:S03]  /*12420*/  ISETP.GE.AND P0, PT, R0, UR4, PT ;  /* 0x0000000400007c0c */ /* 0x000fc6000bf06270 */
[----:B------:R4:W-:Y:S04]  /*12430*/  @!P1 STG.E.128 desc[UR48][R12.64], R4 ;  /* 0x000000040c009986 */ /* 0x0009e8000c101d30 */
[----:B------:R4:W-:Y:S06]  /*12440*/  @!P2 STG.E.128 desc[UR48][R12.64+0x80], R8 ;  /* 0x000080080c00a986 */ /* 0x0009ec000c101d30 */
[----:B------:R-:W-:Y:S05]  /*12450*/  @P0 BRA `(.L_x_3968) ;  /* 0x0000000800dc0947 */ /* 0x000fea0003800000 */
[----:B------:R0:W-:Y:S01]  /*12460*/  STG.E.128 desc[UR48][R12.64+0x100], R24 ;  /* 0x000100180c007986 */ /* 0x0001e2000c101d30 */
[----:B------:R-:W-:Y:S05]  /*12470*/  BRA `(.L_x_3968) ;  /* 0x0000000800d47947 */ /* 0x000fea0003800000 */
.L_x_3960:
        /* <DEDUP_REMOVED lines=27> */
.L_x_3969:
        /* <DEDUP_REMOVED lines=31> */
.L_x_3971:
[----:B------:R-:W-:Y:S05]  /*12820*/  BSYNC B1 ;  /* 0x0000000000017941 */ /* 0x000fea0003800000 */
.L_x_3970:
[----:B------:R-:W-:Y:S01]  /*12830*/  ULDC.64 UR4, c[0x0][0xaa0] ;  /* 0x0002a80000047ab9 */ /* 0x000fe20000000a00 */
[----:B-1----:R-:W-:Y:S01]  /*12840*/  IMAD.MOV.U32 R2, RZ, RZ, R19 ;  /* 0x000000ffff027224 */ /* 0x002fe200078e0013 */
[----:B------:R-:W-:Y:S01]  /*12850*/  ULDC.64 UR10, c[0x0][0xae0] ;  /* 0x0002b800000a7ab9 */ /* 0x000fe20000000a00 */
[----:B0-----:R-:W-:Y:S01]  /*12860*/  IMAD.MOV.U32 R3, RZ, RZ, R8 ;  /* 0x000000ffff037224 */ /* 0x001fe200078e0008 */
[----:B------:R-:W-:Y:S01]  /*12870*/  BSSY B1, `(.L_x_3972) ;  /* 0x000002f000017945 */ /* 0x000fe20003800000 */
[----:B------:R-:W-:Y:S02]  /*12880*/  IMAD R4, R6, UR4, RZ ;  /* 0x0000000406047c24 */ /* 0x000fe4000f8e02ff */
        /* <DEDUP_REMOVED lines=8> */
[C---:B------:R-:W-:Y:S01]  /*12910*/  VIADD R0, R22.reuse, 0x20 ;  /* 0x0000002016007836 */ /* 0x040fe20000000000 */
[----:B------:R-:W-:Y:S01]  /*12920*/  ISETP.GE.AND P3, PT, R22, R5, PT ;  /* 0x000000051600720c */ /* 0x000fe20003f66270 */
[----:B------:R-:W-:Y:S01]  /*12930*/  IMAD.WIDE.U32 R2, R7, UR43, R2 ;  /* 0x0000002b07027c25 */ /* 0x000fe2000f8e0002 */
[----:B------:R-:W-:-:S02]  /*12940*/  SHF.R.S32.HI R7, RZ, 0x1f, R22 ;  /* 0x0000001fff077819 */ /* 0x000fc40000011416 */
        /* <DEDUP_REMOVED lines=10> */
[----:B------:R-:W-:-:S04]  /*129f0*/  IMAD.WIDE.U32 R4, R9, UR8, R2 ;  /* 0x0000000809047c25 */ /* 0x000fc8000f8e0002 */
        /* <DEDUP_REMOVED lines=22> */
.L_x_3973:
[----:B------:R-:W-:Y:S05]  /*12b60*/  BSYNC B1 ;  /* 0x0000000000017941 */ /* 0x000fea0003800000 */
.L_x_3972:
[----:B------:R-:W-:Y:S04]  /*12b70*/  BSSY B1, `(.L_x_3974) ;  /* 0x0000017000017945 */ /* 0x000fe80003800000 */
[----:B------:R-:W-:Y:S05]  /*12b80*/  @P2 BRA `(.L_x_3975) ;  /* 0x0000000000542947 */ /* 0x000fea0003800000 */
[----:B0-----:R-:W-:Y:S01]  /*12b90*/  IADD3 R9, P2, R6, 0x20, RZ ;  /* 0x0000002006097810 */ /* 0x001fe20007f5e0ff */
[C---:B------:R-:W-:Y:S01]  /*12ba0*/  VIADD R2, R19.reuse, 0x40 ;  /* 0x0000004013027836 */ /* 0x040fe20000000000 */
[----:B------:R-:W-:Y:S01]  /*12bb0*/  ULDC UR4, c[0x0][0xa8c] ;  /* 0x0002a30000047ab9 */ /* 0x000fe20000000800 */
[----:B------:R-:W-:Y:S01]  /*12bc0*/  ULDC.64 UR6, c[0x0][0xad8] ;  /* 0x0002b60000067ab9 */ /* 0x000fe20000000a00 */
[----:B------:R-:W-:Y:S01]  /*12bd0*/  IMAD.MOV.U32 R3, RZ, RZ, R11 ;  /* 0x000000ffff037224 */ /* 0x000fe200078e000b */
        /* <DEDUP_REMOVED lines=16> */
.L_x_3975:
[----:B------:R-:W-:Y:S05]  /*12ce0*/  BSYNC B1 ;  /* 0x0000000000017941 */ /* 0x000fea0003800000 */
.L_x_3974:
[----:B------:R-:W-:Y:S04]  /*12cf0*/  BSSY B1, `(.L_x_3976) ;  /* 0x0000017000017945 */ /* 0x000fe80003800000 */
[----:B------:R-:W-:Y:S05]  /*12d00*/  @P1 BRA `(.L_x_3977) ;  /* 0x0000000000541947 */ /* 0x000fea0003800000 */
[----:B01----:R-:W-:Y:S01]  /*12d10*/  IADD3 R9, P1, R6, 0x40, RZ ;  /* 0x0000004006097810 */ /* 0x003fe20007f3e0ff */
        /* <DEDUP_REMOVED lines=20> */
.L_x_3977:
[----:B------:R-:W-:Y:S05]  /*12e60*/  BSYNC B1 ;  /* 0x0000000000017941 */ /* 0x000fea0003800000 */
.L_x_3976:
        /* <DEDUP_REMOVED lines=22> */
.L_x_3968:
[----:B------:R-:W-:Y:S05]  /*12fd0*/  BSYNC B0 ;  /* 0x0000000000007941 */ /* 0x000fea0003800000 */
.L_x_3959:
[----:B------:R-:W-:Y:S02]  /*12fe0*/  ULDC UR4, c[0x0][0xc14] ;  /* 0x0003050000047ab9 */ /* 0x000fe40000000800 */
[----:B------:R-:W-:-:S06]  /*12ff0*/  UISETP.GE.AND UP0, UPT, UR47, UR4, UPT ;  /* 0x000000042f00728c */ /* 0x000fcc000bf06270 */
[----:B------:R-:W-:-:S13]  /*13000*/  PLOP3.LUT P0, PT, PT, PT, UP0, 0x80, 0x0 ;  /* 0x000000000000781c */ /* 0x000fda0003f0f008 */
[----:B------:R-:W-:Y:S05]  /*13010*/  @!P0 BRA `(.L_x_3978) ;  /* 0xfffffedc005c8947 */ /* 0x000fea000383ffff */
[----:B------:R-:W-:Y:S05]  /*13020*/  EXIT ;  /* 0x000000000000794d */ /* 0x000fea0003800000 */
.L_x_3873:
        /* <DEDUP_REMOVED lines=22> */
.L_x_3979:
        /* <DEDUP_REMOVED lines=41> */
.L_x_3985:
        /* <DEDUP_REMOVED lines=14> */
.L_x_3984:
[----:B------:R-:W-:Y:S05]  /*13500*/  BSYNC B0 ;  /* 0x0000000000007941 */ /* 0x000fea0003800000 */
.L_x_3983:
        /* <DEDUP_REMOVED lines=22> */
.L_x_3981:
        /* <DEDUP_REMOVED lines=25> */
.L_x_3986:
        /* <DEDUP_REMOVED lines=58> */
.L_x_3982:
[----:B------:R0:W-:Y:S01]  /*13ba0*/  STL [R1+0x10], R0 ;  /* 0x0000100001007387 */ /* 0x0001e20000100800 */
[----:B------:R-:W-:-:S03]  /*13bb0*/  UMOV UR38, URZ ;  /* 0x0000003f00267c82 */ /* 0x000fc60008000000 */
[----:B------:R0:W-:Y:S02]  /*13bc0*/  STL [R1+0x14], RZ ;  /* 0x000014ff01007387 */ /* 0x0001e40000100800 */
.L_x_3987:
        /* <DEDUP_REMOVED lines=11> */
.L_x_3980:
[----:B------:R-:W-:Y:S01]  /*13c80*/  ULDC UR4, c[0x0][0xc14] ;  /* 0x0003050000047ab9 */ /* 0x000fe20000000800 */
[----:B------:R2:W-:Y:S01]  /*13c90*/  STL [R1+0x30], RZ ;  /* 0x000030ff01007387 */ /* 0x0005e20000100800 */
[----:B------:R-:W-:Y:S01]  /*13ca0*/  UISETP.GE.AND UP0, UPT, UR45, UR4, UPT ;  /* 0x000000042d00728c */ /* 0x000fe2000bf06270 */
[----:B------:R-:W-:Y:S02]  /*13cb0*/  IMAD.MOV.U32 R19, RZ, RZ, 0x1 ;  /* 0x00000001ff137424 */ /* 0x000fe400078e00ff */
[----:B------:R-:W-:-:S03]  /*13cc0*/  IMAD.MOV.U32 R18, RZ, RZ, RZ ;  /* 0x000000ffff127224 */ /* 0x000fc600078e00ff */
[----:B------:R-:W-:-:S13]  /*13cd0*/  PLOP3.LUT P0, PT, PT, PT, UP0, 0x80, 0x0 ;  /* 0x000000000000781c */ /* 0x000fda0003f0f008 */
[----:B--2---:R-:W-:Y:S05]  /*13ce0*/  @P0 BRA `(.L_x_3988) ;  /* 0x00000048002c0947 */ /* 0x004fea0003800000 */
[----:B0-----:R-:W0:Y:S01]  /*13cf0*/  S2R R6, SR_TID.X ;  /* 0x0000000000067919 */ /* 0x001e220000002100 */
[----:B------:R-:W-:Y:S01]  /*13d00*/  IMAD.MOV.U32 R19, RZ, RZ, 0x1 ;  /* 0x00000001ff137424 */ /* 0x000fe200078e00ff */
[----:B------:R-:W-:Y:S01]  /*13d10*/  ULDC UR43, c[0x0][0xc] ;  /* 0x00000300002b7ab9 */ /* 0x000fe20000000800 */
[----:B------:R-:W-:Y:S01]  /*13d20*/  IMAD.MOV.U32 R18, RZ, RZ, RZ ;  /* 0x000000ffff127224 */ /* 0x000fe200078e00ff */
[----:B------:R-:W1:Y:S01]  /*13d30*/  S2R R2, SR_TID.X ;  /* 0x0000000000027919 */ /* 0x000e620000002100 */
[----:B------:R-:W-:Y:S02]  /*13d40*/  ULOP3.LUT UR42, UR40, 0x1, URZ, 0xfc, !UPT ;  /* 0x00000001282a7892 */ /* 0x000fe4000f8efc3f */
[----:B------:R-:W-:Y:S01]  /*13d50*/  ULOP3.LUT UR44, UR40, 0x2, URZ, 0xfc, !UPT ;  /* 0x00000002282c7892 */ /* 0x000fe2000f8efc3f */
[----:B------:R-:W-:Y:S01]  /*13d60*/  ULDC.64 UR46, c[0x0][0x198] ;  /* 0x00006600002e7ab9 */ /* 0x000fe20000000a00 */
[----:B0-----:R-:W-:Y:S01]  /*13d70*/  IMAD.SHL.U32 R16, R6, 0x40, RZ ;  /* 0x0000004006107824 */ /* 0x001fe200078e00ff */
[----:B------:R-:W-:-:S02]  /*13d80*/  SHF.R.U32.HI R0, RZ, 0x1, R6 ;  /* 0x00000001ff007819 */ /* 0x000fc40000011606 */
[----:B------:R-:W-:Y:S02]  /*13d90*/  R2P PR, R6, 0x6 ;  /* 0x0000000606007804 */ /* 0x000fe40000000000 */
[----:B-1----:R-:W-:Y:S01]  /*13da0*/  LOP3.LUT R4, R2, 0x7f, RZ, 0xc0, !PT ;  /* 0x0000007f02047812 */ /* 0x002fe200078ec0ff */
[----:B------:R-:W-:Y:S01]  /*13db0*/  IMAD.SHL.U32 R2, R6, 0x80, RZ ;  /* 0x0000008006027824 */ /* 0x000fe200078e00ff */
[----:B------:R-:W-:-:S03]  /*13dc0*/  LOP3.LUT R3, R16, 0x180, RZ, 0xc0, !PT ;  /* 0x0000018010037812 */ /* 0x000fc600078ec0ff */
[----:B------:R-:W-:Y:S01]  /*13dd0*/  IMAD.SHL.U32 R5, R4, 0x40, RZ ;  /* 0x0000004004057824 */ /* 0x000fe200078e00ff */
[----:B------:R-:W-:Y:S01]  /*13de0*/  LOP3.LUT R0, R3, 0x30, R0, 0xf8, !PT ;  /* 0x0000003003007812 */ /* 0x000fe200078ef800 */
[----:B------:R-:W-:Y:S01]  /*13df0*/  IMAD.SHL.U32 R4, R6, 0x10, RZ ;  /* 0x0000001006047824 */ /* 0x000fe200078e00ff */
[C---:B------:R-:W-:Y:S02]  /*13e00*/  LOP3.LUT R3, R2.reuse, 0x380, RZ, 0xc0, !PT ;  /* 0x0000038002037812 */ /* 0x040fe400078ec0ff */
[----:B------:R-:W-:Y:S02]  /*13e10*/  LOP3.LUT R2, R2, 0x400, RZ, 0xc0, !PT ;  /* 0x0000040002027812 */ /* 0x000fe400078ec0ff */
[----:B------:R-:W-:Y:S02]  /*13e20*/  LOP3.LUT R3, R3, 0x10, R6, 0xf8, !PT ;  /* 0x0000001003037812 */ /* 0x000fe400078ef806 */
[----:B------:R-:W-:Y:S02]  /*13e30*/  LOP3.LUT R2, R2, 0x1800, R5, 0xf8, !PT ;  /* 0x0000180002027812 */ /* 0x000fe400078ef805 */
[----:B------:R-:W-:Y:S01]  /*13e40*/  LOP3.LUT R5, R3, 0x70, R4, 0x78, !PT ;  /* 0x0000007003057812 */ /* 0x000fe200078e7804 */
[----:B------:R-:W-:-:S03]  /*13e50*/  IMAD.SHL.U32 R3, R6, 0x8, RZ ;  /* 0x0000000806037824 */ /* 0x000fc600078e00ff */
[----:B------:R-:W-:Y:S02]  /*13e60*/  LOP3.LUT R7, R2, R5, RZ, 0xfc, !PT ;  /* 0x0000000502077212 */ /* 0x000fe400078efcff */
[----:B------:R-:W-:Y:S01]  /*13e70*/  LOP3.LUT R3, R0, 0x30, R3, 0x78, !PT ;  /* 0x0000003000037812 */ /* 0x000fe200078e7803 */
[----:B------:R-:W-:Y:S02]  /*13e80*/  IMAD.MOV.U32 R0, RZ, RZ, 0x20 ;  /* 0x00000020ff007424 */ /* 0x000fe400078e00ff */
[C---:B------:R-:W-:Y:S01]  /*13e90*/  VIADD R6, R7.reuse, 0x40 ;  /* 0x0000004007067836 */ /* 0x040fe20000000000 */
[----:B------:R-:W-:Y:S01]  /*13ea0*/  STL [R1], R7 ;  /* 0x0000000701007387 */ /* 0x000fe20000100800 */
[----:B------:R-:W-:Y:S01]  /*13eb0*/  @P2 VIADD R6, R7, 0xffffffc0 ;  /* 0xffffffc007062836 */ /* 0x000fe20000000000 */
[----:B------:R-:W-:Y:S02]  /*13ec0*/  SEL R0, R0, 0xffffffe0, !P1 ;  /* 0xffffffe000007807 */ /* 0x000fe40004800000 */
[----:B------:R-:W-:-:S02]  /*13ed0*/  LOP3.LUT R16, R3, 0x640, R16, 0xf8, !PT ;  /* 0x0000064003107812 */ /* 0x000fc400078ef810 */
[----:B------:R-:W-:Y:S01]  /*13ee0*/  STL [R1+0x1c], R6 ;  /* 0x00001c0601007387 */ /* 0x000fe20000100800 */
[----:B------:R-:W-:Y:S01]  /*13ef0*/  IMAD.IADD R2, R0, 0x1, R7 ;  /* 0x0000000100027824 */ /* 0x000fe200078e0207 */
[----:B------:R-:W-:Y:S01]  /*13f00*/  LOP3.LUT R3, R16, 0x2800, RZ, 0xfc, !PT ;  /* 0x0000280010037812 */ /* 0x000fe200078efcff */
[----:B------:R-:W-:Y:S01]  /*13f10*/  IMAD.IADD R0, R0, 0x1, R6 ;  /* 0x0000000100007824 */ /* 0x000fe200078e0206 */
[C---:B------:R-:W-:Y:S02]  /*13f20*/  LOP3.LUT R3, R16.reuse, 0x5000, RZ, 0xfc, !PT ;  /* 0x0000500010037812 */ /* 0x040fe400078efcff */
[----:B------:R0:W-:Y:S04]  /*13f30*/  STL [R1+0x20], R2 ;  /* 0x0000200201007387 */ /* 0x0001e80000100800 */
[----:B------:R1:W-:Y:S04]  /*13f40*/  STL [R1+0x24], R0 ;  /* 0x0000240001007387 */ /* 0x0003e80000100800 */
[----:B------:R2:W-:Y:S01]  /*13f50*/  STL [R1+0x30], RZ ;  /* 0x000030ff01007387 */ /* 0x0005e20000100800 */
[----:B0-----:R-:W-:-:S02]  /*13f60*/  LOP3.LUT R2, R16, 0x4800, RZ, 0xfc, !PT ;  /* 0x0000480010027812 */ /* 0x001fc400078efcff */
[C---:B------:R-:W-:Y:S02]  /*13f70*/  LOP3.LUT R2, R16.reuse, 0x3800, RZ, 0xfc, !PT ;  /* 0x0000380010027812 */ /* 0x040fe400078efcff */
[C---:B-1----:R-:W-:Y:S02]  /*13f80*/  LOP3.LUT R0, R16.reuse, 0x3000, RZ, 0xfc, !PT ;  /* 0x0000300010007812 */ /* 0x042fe400078efcff */
[----:B--2---:R-:W-:-:S07]  /*13f90*/  LOP3.LUT R0, R16, 0x5800, RZ, 0xfc, !PT ;  /* 0x0000580010007812 */ /* 0x004fce00078efcff */
.L_x_4058:
[----:B------:R-:W-:Y:S01]  /*13fa0*/  ULDC.64 UR4, c[0x0][0xa00] ;  /* 0x0002800000047ab9 */ /* 0x000fe20000000a00 */
[----:B------:R-:W-:Y:S01]  /*13fb0*/  ULDC.64 UR6, c[0x0][0xa00] ;  /* 0x0002800000067ab9 */ /* 0x000fe20000000a00 */
[----:B------:R-:W-:Y:S01]  /*13fc0*/  ISETP.NE.U32.AND P0, PT, RZ, UR4, PT ;  /* 0x00000004ff007c0c */ /* 0x000fe2000bf05070 */
[----:B------:R-:W-:Y:S01]  /*13fd0*/  UIMAD.WIDE UR6, UR45, 0x4, UR6 ;  /* 0x000000042d0678a5 */ /* 0x000fe2000f8e0206 */
[----:B-1----:R-:W-:Y:S01]  /*13fe0*/  IMAD.MOV.U32 R0, RZ, RZ, RZ ;  /* 0x000000ffff007224 */ /* 0x002fe200078e00ff */
[----:B------:R-:W-:Y:S01]  /*13ff0*/  ULDC.64 UR10, c[0x0][0xa08] ;  /* 0x00028200000a7ab9 */ /* 0x000fe20000000a00 */
[----:B------:R-:W-:Y:S01]  /*14000*/  ISETP.NE.AND.EX P0, PT, RZ, UR5, PT, P0 ;  /* 0x00000005ff007c0c */ /* 0x000fe2000bf05300 */
[----:B------:R-:W-:Y:S01]  /*14010*/  ULDC.64 UR4, c[0x0][0xa28] ;  /* 0x00028a0000047ab9 */ /* 0x000fe20000000a00 */
[----:B------:R-:W-:Y:S01]  /*14020*/  ULDC.64 UR8, c[0x0][0xa08] ;  /* 0x0002820000087ab9 */ /* 0x000fe20000000a00 */
[----:B------:R-:W-:Y:S01]  /*14030*/  IMAD.U32 R2, RZ, RZ, UR6 ;  /* 0x00000006ff027e24 */ /* 0x000fe2000f8e00ff */
[----:B0-----:R-:W-:Y:S01]  /*14040*/  CS2R R4, SRZ ;  /* 0x0000000000047805 */ /* 0x001fe2000001ff00 */
[----:B------:R-:W-:Y:S01]  /*14050*/  IMAD.U32 R3, RZ, RZ, UR7 ;  /* 0x00000007ff037e24 */ /* 0x000fe2000f8e00ff */
[----:B------:R-:W0:Y:S07]  /*14060*/  LDC R6, c[0x0][0x404] ;  /* 0x00010100ff067b82 */ /* 0x000e2e0000000800 */
[----:B------:R1:W2:Y:S01]  /*14070*/  @P0 LDG.E R0, desc[UR48][R2.64] ;  /* 0x0000003002000981 */ /* 0x0002a2000c1e1900 */
[----:B------:R-:W-:Y:S01]  /*14080*/  UISETP.NE.U32.AND UP0, UPT, UR4, URZ, UPT ;  /* 0x0000003f0400728c */ /* 0x000fe2000bf05070 */
[----:B------:R-:W-:Y:S01]  /*14090*/  ISETP.NE.U32.AND P1, PT, RZ, UR10, PT ;  /* 0x0000000aff007c0c */ /* 0x000fe2000bf25070 */
[----:B------:R-:W-:-:S02]  /*140a0*/  UIMAD.WIDE UR8, UR45, 0x4, UR8 ;  /* 0x000000042d0878a5 */ /* 0x000fc4000f8e0208 */
[----:B------:R-:W-:Y:S01]  /*140b0*/  UISETP.NE.AND.EX UP0, UPT, UR5, URZ, UPT, UP0 ;  /* 0x0000003f0500728c */ /* 0x000fe2000bf05300 */
[----:B------:R-:W-:Y:S01]  /*140c0*/  ISETP.NE.AND.EX P1, PT, RZ, UR11, PT, P1 ;  /* 0x0000000bff007c0c */ /* 0x000fe2000bf25310 */
[----:B------:R-:W-:Y:S02]  /*140d0*/  ULDC.64 UR10, c[0x0][0xa18] ;  /* 0x00028600000a7ab9 */ /* 0x000fe40000000a00 */
[----:B------:R-:W-:Y:S01]  /*140e0*/  UISETP.NE.U32.AND UP1, UPT, UR10, URZ, UPT ;  /* 0x0000003f0a00728c */ /* 0x000fe2000bf25070 */
[----:B-1----:R-:W-:Y:S02]  /*140f0*/  IMAD.U32 R2, RZ, RZ, UR8 ;  /* 0x00000008ff027e24 */ /* 0x002fe4000f8e00ff */
[----:B------:R-:W-:Y:S01]  /*14100*/  IMAD.U32 R3, RZ, RZ, UR9 ;  /* 0x00000009ff037e24 */ /* 0x000fe2000f8e00ff */
[----:B------:R-:W-:-:S03]  /*14110*/  UISETP.NE.AND.EX UP1, UPT, UR11, URZ, UPT, UP1 ;  /* 0x0000003f0b00728c */ /* 0x000fc6000bf25310 */
[----:B------:R-:W-:Y:S01]  /*14120*/  @UP0 ULDC.64 UR4, c[0x0][0xa28] ;  /* 0x00028a0000040ab9 */ /* 0x000fe20000000a00 */
[----:B------:R-:W-:Y:S01]  /*14130*/  PLOP3.LUT P2, PT, PT, PT, UP0, 0x80, 0x0 ;  /* 0x000000000000781c */ /* 0x000fe20003f4f008 */
[----:B------:R-:W-:Y:S01]  /*14140*/  @UP0 UIMAD.WIDE UR4, UR45, 0x4, UR4 ;  /* 0x000000042d0408a5 */ /* 0x000fe2000f8e0204 */
[----:B------:R1:W5:Y:S01]  /*14150*/  @P1 LDG.E R5, desc[UR48][R2.64] ;  /* 0x0000003002051981 */ /* 0x000362000c1e1900 */
[----:B------:R-:W-:-:S04]  /*14160*/  PLOP3.LUT P4, PT, PT, PT, UP1, 0x80, 0x0 ;  /* 0x000000000000781c */ /* 0x000fc80003f8f018 */
[----:B-1----:R-:W-:Y:S02]  /*14170*/  IMAD.U32 R2, RZ, RZ, UR4 ;  /* 0x00000004ff027e24 */ /* 0x002fe4000f8e00ff */
[----:B------:R-:W-:Y:S01]  /*14180*/  IMAD.U32 R3, RZ, RZ, UR5 ;  /* 0x00000005ff037e24 */ /* 0x000fe2000f8e00ff */
[----:B------:R-:W-:Y:S02]  /*14190*/  @UP1 ULDC.64 UR4, c[0x0][0xa18] ;  /* 0x0002860000041ab9 */ /* 0x000fe40000000a00 */
[----:B------:R-:W-:Y:S02]  /*141a0*/  @UP1 UIMAD.WIDE UR4, UR45, 0x4, UR4 ;  /* 0x000000042d0418a5 */ /* 0x000fe4000f8e0204 */
[----:B------:R1:W5:Y:S04]  /*141b0*/  @P2 LDG.E R4, desc[UR48][R2.64] ;  /* 0x0000003002042981 */ /* 0x000368000c1e1900 */
[----:B-1----:R-:W-:-:S02]  /*141c0*/  IMAD.U32 R2, RZ, RZ, UR4 ;  /* 0x00000004ff027e24 */ /* 0x002fc4000f8e00ff */
[----:B------:R-:W-:Y:S01]  /*141d0*/  IMAD.U32 R3, RZ, RZ, UR5 ;  /* 0x00000005ff037e24 */ /* 0x000fe2000f8e00ff */
[----:B------:R-:W-:Y:S02]  /*141e0*/  ULDC.64 UR4, c[0x0][0xa20] ;  /* 0x0002880000047ab9 */ /* 0x000fe40000000a00 */
[----:B------:R-:W-:-:S04]  /*141f0*/  ISETP.NE.U32.AND P3, PT, RZ, UR4, PT ;  /* 0x00000004ff007c0c */ /* 0x000fc8000bf65070 */
[----:B------:R-:W-:Y:S01]  /*14200*/  ISETP.NE.AND.EX P3, PT, RZ, UR5, PT, P3 ;  /* 0x00000005ff007c0c */ /* 0x000fe2000bf65330 */
[----:B--2---:R1:W-:Y:S02]  /*14210*/  STL [R1+0x28], R0 ;  /* 0x0000280001007387 */ /* 0x0043e40000100800 */
[----:B-1----:R-:W1:Y:S02]  /*14220*/  LDC R0, c[0x0][0x288] ;  /* 0x0000a200ff007b82 */ /* 0x002e640000000800 */
[----:B-1----:R1:W5:Y:S06]  /*14230*/  @P4 LDG.E R0, desc[UR48][R2.64] ;  /* 0x0000003002004981 */ /* 0x00236c000c1e1900 */
[----:B-1----:R-:W1:Y:S02]  /*14240*/  LDC.64 R2, c[0x0][0x3f8] ;  /* 0x0000fe00ff027b82 */ /* 0x002e640000000a00 */
[----:B-1----:R-:W-:-:S06]  /*14250*/  ISETP.NE.U32.AND P2, PT, R2, RZ, PT ;  /* 0x000000ff0200720c */ /* 0x002fcc0003f45070 */
[----:B------:R-:W1:Y:S01]  /*14260*/  LDC R2, c[0x0][0x2e0] ;  /* 0x0000b800ff027b82 */ /* 0x000e620000000800 */
[----:B------:R-:W-:-:S04]  /*14270*/  ISETP.NE.AND.EX P2, PT, R3, RZ, PT, P2 ;  /* 0x000000ff0300720c */ /* 0x000fc80003f45320 */
[----:B0-----:R-:W-:-:S05]  /*14280*/  SEL R6, R6, 0x1, P2 ;  /* 0x0000000106067807 */ /* 0x001fca0001000000 */
[----:B-1----:R-:W-:Y:S01]  /*14290*/  IMAD R6, R6, R2, RZ ;  /* 0x0000000206067224 */ /* 0x002fe200078e02ff */
[----:B------:R-:W-:Y:S06]  /*142a0*/  @P4 BRA `(.L_x_3989) ;  /* 0x0000000000184947 */ /* 0x000fec0003800000 */
[----:B------:R-:W-:Y:S05]  /*142b0*/  @!P0 BRA `(.L_x_3989) ;  /* 0x0000000000148947 */ /* 0x000fea0003800000 */
[----:B------:R-:W-:Y:S02]  /*142c0*/  IMAD.U32 R2, RZ, RZ, UR6 ;  /* 0x00000006ff027e24 */ /* 0x000fe4000f8e00ff */
[----:B------:R-:W-:-:S05]  /*142d0*/  IMAD.U32 R3, RZ, RZ, UR7 ;  /* 0x00000007ff037e24 */ /* 0x000fca000f8e00ff */
[----:B-----5:R-:W2:Y:S04]  /*142e0*/  LDG.E R0, desc[UR48][R2.64] ;  /* 0x0000003002007981 */ /* 0x020ea8000c1e1900 */
[----:B------:R-:W2:Y:S02]  /*142f0*/  LDG.E R2, desc[UR48][R2.64+0x4] ;  /* 0x0000043002027981 */ /* 0x000ea4000c1e1900 */
[----:B--2---:R-:W-:-:S07]  /*14300*/  IMAD.IADD R0, R2, 0x1, -R0 ;  /* 0x0000000102007824 */ /* 0x004fce00078e0a00 */
.L_x_3989:
[----:B-----5:R-:W-:-:S05]  /*14310*/  IMAD.IADD R2, R5, 0x1, R4 ;  /* 0x0000000105027824 */ /* 0x020fca00078e0204 */
[----:B------:R0:W-:Y:S01]  /*14320*/  STL [R1+0x8], R2 ;  /* 0x0000080201007387 */ /* 0x0001e20000100800 */
[----:B------:R-:W-:Y:S05]  /*14330*/  @!P3 BRA `(.L_x_3990) ;  /* 0x000000000018b947 */ /* 0x000fea0003800000 */
[----:B------:R-:W-:Y:S02]  /*14340*/  ULDC.64 UR4, c[0x0][0xa20] ;  /* 0x0002880000047ab9 */ /* 0x000fe40000000a00 */
[----:B------:R-:W-:-:S06]  /*14350*/  UIMAD.WIDE UR4, UR45, 0x4, UR4 ;  /* 0x000000042d0478a5 */ /* 0x000fcc000f8e0204 */
[----:B------:R-:W-:Y:S02]  /*14360*/  IMAD.U32 R6, RZ, RZ, UR4 ;  /* 0x00000004ff067e24 */ /* 0x000fe4000f8e00ff */
[----:B------:R-:W-:-:S05]  /*14370*/  IMAD.U32 R7, RZ, RZ, UR5 ;  /* 0x00000005ff077e24 */ /* 0x000fca000f8e00ff */
[----:B------:R1:W5:Y:S01]  /*14380*/  LDG.E R6, desc[UR48][R6.64] ;  /* 0x0000003006067981 */ /* 0x000362000c1e1900 */
[----:B------:R-:W-:Y:S05]  /*14390*/  BRA `(.L_x_3991) ;  /* 0x0000000000187947 */ /* 0x000fea0003800000 */
.L_x_3990:
[----:B------:R-:W-:Y:S05]  /*143a0*/  @!P1 BRA `(.L_x_3991) ;  /* 0x0000000000149947 */ /* 0x000fea0003800000 */
[----:B0-----:R-:W-:Y:S02]  /*143b0*/  IMAD.U32 R2, RZ, RZ, UR8 ;  /* 0x00000008ff027e24 */ /* 0x001fe4000f8e00ff */
[----:B------:R-:W-:-:S05]  /*143c0*/  IMAD.U32 R3, RZ, RZ, UR9 ;  /* 0x00000009ff037e24 */ /* 0x000fca000f8e00ff */
[----:B------:R-:W2:Y:S04]  /*143d0*/  LDG.E R6, desc[UR48][R2.64] ;  /* 0x0000003002067981 */ /* 0x000ea8000c1e1900 */
[----:B------:R-:W2:Y:S02]  /*143e0*/  LDG.E R2, desc[UR48][R2.64+0x4] ;  /* 0x0000043002027981 */ /* 0x000ea4000c1e1900 */
[----:B--2---:R-:W-:-:S07]  /*143f0*/  IMAD.IADD R6, R2, 0x1, -R6 ;  /* 0x0000000102067824 */ /* 0x004fce00078e0a06 */
.L_x_3991:
[----:B------:R-:W1:Y:S01]  /*14400*/  LDL R9, [R1+0x14] ;  /* 0x0000140001097983 */ /* 0x000e620000100800 */
[----:B0-----:R-:W0:Y:S01]  /*14410*/  LDC.64 R2, c[0x0][0x9e0] ;  /* 0x00027800ff027b82 */ /* 0x001e220000000a00 */
[----:B-----5:R-:W-:Y:S01]  /*14420*/  IMAD.IADD R6, R6, 0x1, -R4 ;  /* 0x0000000106067824 */ /* 0x020fe200078e0a04 */
[----:B0-----:R-:W-:Y:S02]  /*14430*/  ISETP.GE.AND P1, PT, R3, 0x1, PT ;  /* 0x000000010300780c */ /* 0x001fe40003f26270 */
[----:B-1----:R-:W-:-:S04]  /*14440*/  LEA R7, R9, 0x80, 0x7 ;  /* 0x0000008009077811 */ /* 0x002fc800078e38ff */
        /* <DEDUP_REMOVED lines=13> */
.L_x_3993:
[----:B------:R-:W-:-:S13]  /*14520*/  ISETP.NE.AND P0, PT, R3, 0x1, PT ;  /* 0x000000010300780c */ /* 0x000fda0003f05270 */
[----:B------:R-:W0:Y:S02]  /*14530*/  @P0 LDC.64 R4, c[0x0][0x9e8] ;  /* 0x00027a00ff040b82 */ /* 0x000e240000000a00 */
[----:B0-----:R-:W-:-:S05]  /*14540*/  @P0 IMAD.HI.U32 R4, R8, R4, RZ ;  /* 0x0000000408040227 */ /* 0x001fca00078e00ff */
[----:B------:R-:W-:-:S07]  /*14550*/  @P0 SHF.R.U32.HI R8, RZ, R5, R4 ;  /* 0x00000005ff080219 */ /* 0x000fce0000011604 */
.L_x_3994:
[----:B------:R-:W-:-:S05]  /*14560*/  IMAD R8, R8, R3, R3 ;  /* 0x0000000308087224 */ /* 0x000fca00078e0203 */
[----:B------:R-:W-:-:S07]  /*14570*/  VIMNMX R2, R2, R8, PT ;  /* 0x0000000802027248 */ /* 0x000fce0003fe0100 */
.L_x_3992:
        /* <DEDUP_REMOVED lines=12> */
[----:B------:R-:W-:-:S04]  /*14640*/  VIADD R0, R2, -UR4 ;  /* 0x8000000402007c36 */ /* 0x000fc80008000000 */
[----:B------:R0:W-:Y:S01]  /*14650*/  STL [R1+0x18], R7 ;  /* 0x0000180701007387 */ /* 0x0001e20000100800 */
        /* <DEDUP_REMOVED lines=10> */
.L_x_3996:
[----:B------:R-:W-:-:S13]  /*14700*/  ISETP.NE.AND P0, PT, R3, 0x1, PT ;  /* 0x000000010300780c */ /* 0x000fda0003f05270 */
[----:B------:R-:W1:Y:S02]  /*14710*/  @P0 LDC.64 R4, c[0x0][0x9e8] ;  /* 0x00027a00ff040b82 */ /* 0x000e640000000a00 */
[----:B-1----:R-:W-:-:S05]  /*14720*/  @P0 IMAD.HI.U32 R4, R2, R4, RZ ;  /* 0x0000000402040227 */ /* 0x002fca00078e00ff */
[----:B------:R-:W-:-:S07]  /*14730*/  @P0 SHF.R.U32.HI R2, RZ, R5, R4 ;  /* 0x00000005ff020219 */ /* 0x000fce0000011604 */
.L_x_3997:
[----:B------:R-:W-:-:S05]  /*14740*/  IMAD R2, R2, R3, RZ ;  /* 0x0000000302027224 */ /* 0x000fca00078e02ff */
[----:B------:R-:W-:-:S07]  /*14750*/  VIMNMX R0, R0, R2, !PT ;  /* 0x0000000200007248 */ /* 0x000fce0007fe0100 */
.L_x_3995:
        /* <DEDUP_REMOVED lines=12> */
[----:B------:R-:W1:Y:S01]  /*14820*/  S2R R3, SR_LANEID ;  /* 0x0000000000037919 */ /* 0x000e620000000000 */
[----:B------:R-:W-:Y:S02]  /*14830*/  VOTEU.ANY UR4, UPT, PT ;  /* 0x0000000000047886 */ /* 0x000fe400038e0100 */
[----:B------:R-:W1:Y:S08]  /*14840*/  FLO.U32 R0, UR4 ;  /* 0x0000000400007d00 */ /* 0x000e7000080e0000 */
[----:B------:R-:W2:Y:S01]  /*14850*/  POPC R4, UR4 ;  /* 0x0000000400047d09 */ /* 0x000ea20008000000 */
[----:B-1----:R-:W-:-:S02]  /*14860*/  ISETP.EQ.U32.AND P0, PT, R0, R3, PT ;  /* 0x000000030000720c */ /* 0x002fc40003f02070 */
[----:B------:R-:W2:Y:S11]  /*14870*/  LDC.64 R2, c[0x0][0xc38] ;  /* 0x00030e00ff027b82 */ /* 0x000eb60000000a00 */
[----:B--2---:R-:W2:Y:S01]  /*14880*/  @P0 ATOMG.E.ADD.STRONG.GPU PT, R3, desc[UR48][R2.64], R4 ;  /* 0x00000004020309a8 */ /* 0x004ea200081ee1f0 */
[----:B------:R-:W1:Y:S02]  /*14890*/  S2R R5, SR_LTMASK ;  /* 0x0000000000057919 */ /* 0x000e640000003900 */
[----:B-1----:R-:W-:-:S06]  /*148a0*/  LOP3.LUT R5, R5, UR4, RZ, 0xc0, !PT ;  /* 0x0000000405057c12 */ /* 0x002fcc000f8ec0ff */
[----:B------:R-:W1:Y:S01]  /*148b0*/  POPC R5, R5 ;  /* 0x0000000500057309 */ /* 0x000e620000000000 */
[----:B--2---:R-:W1:Y:S02]  /*148c0*/  SHFL.IDX PT, R0, R3, R0, 0x1f ;  /* 0x00001f0003007589 */ /* 0x004e6400000e0000 */
[----:B-1----:R-:W-:-:S05]  /*148d0*/  IADD3 R0, R0, UR43, R5 ;  /* 0x0000002b00007c10 */ /* 0x002fca000fffe005 */
[----:B------:R1:W-:Y:S01]  /*148e0*/  STL [R1+0x10], R0 ;  /* 0x0000100001007387 */ /* 0x0003e20000100800 */
[----:B------:R-:W-:Y:S05]  /*148f0*/  BRA `(.L_x_4000) ;  /* 0x0000003000047947 */ /* 0x000fea0003800000 */
.L_x_3999:
        /* <DEDUP_REMOVED lines=15> */
[----:B0-----:R-:W-:-:S02]  /*149f0*/  IMAD.U32 R7, RZ, RZ, UR9 ;  /* 0x00000009ff077e24 */ /* 0x001fc4000f8e00ff */
[----:B------:R-:W-:Y:S02]  /*14a00*/  IMAD.U32 R10, RZ, RZ, UR4 ;  /* 0x00000004ff0a7e24 */ /* 0x000fe4000f8e00ff */
[----:B------:R-:W-:Y:S02]  /*14a10*/  IMAD.U32 R11, RZ, RZ, UR5 ;  /* 0x00000005ff0b7e24 */ /* 0x000fe4000f8e00ff */
[----:B------:R-:W-:Y:S02]  /*14a20*/  IMAD.MOV.U32 R8, RZ, RZ, 0x70 ;  /* 0x00000070ff087424 */ /* 0x000fe400078e00ff */
[----:B------:R-:W-:Y:S02]  /*14a30*/  IMAD.MOV.U32 R12, RZ, RZ, 0x1 ;  /* 0x00000001ff0c7424 */ /* 0x000fe400078e00ff */
[----:B------:R-:W-:-:S07]  /*14a40*/  IMAD.MOV.U32 R13, RZ, RZ, RZ ;  /* 0x000000ffff0d7224 */ /* 0x000fce00078e00ff */
[----:B------:R-:W-:-:S07]  /*14a50*/  LEPC R20, `(.L_x_4001) ;  /* 0x000000001014794e */ /* 0x000fce0000000000 */
[----:B-1----:R-:W-:Y:S05]  /*14a60*/  CALL.ABS.NOINC R2 ;  /* 0x0000000002007343 */ /* 0x002fea0003c00000 */
.L_x_4001:
        /* <DEDUP_REMOVED lines=24> */
.L_x_4002:
        /* <DEDUP_REMOVED lines=20> */
.L_x_4003:
        /* <DEDUP_REMOVED lines=18> */
.L_x_4004:
[----:B------:R-:W2:Y:S01]  /*14e50*/  LDC R0, c[0x0][0x428] ;  /* 0x00010a00ff007b82 */ /* 0x000ea20000000800 */
[----:B------:R-:W-:Y:S01]  /*14e60*/  ULDC.64 UR4, c[0x0][0x9f8] ;  /* 0x00027e0000047ab9 */ /* 0x000fe20000000a00 */
[----:B------:R-:W3:Y:S01]  /*14e70*/  LDL.LU R6, [R1+0x28] ;  /* 0x0000280001067983 */ /* 0x000ee20000300800 */
[----:B------:R-:W-:Y:S01]  /*14e80*/  IMAD.U32 R17, RZ, RZ, UR38 ;  /* 0x00000026ff117e24 */ /* 0x000fe2000f8e00ff */
[----:B------:R-:W-:Y:S01]  /*14e90*/  ULDC.64 UR6, c[0x0][0xa08] ;  /* 0x0002820000067ab9 */ /* 0x000fe20000000a00 */
[----:B--2---:R-:W-:Y:S01]  /*14ea0*/  ISETP.NE.AND P0, PT, R0, 0x1, PT ;  /* 0x000000010000780c */ /* 0x004fe20003f05270 */
[----:B------:R-:W-:Y:S01]  /*14eb0*/  UISETP.NE.U32.AND UP0, UPT, UR4, URZ, UPT ;  /* 0x0000003f0400728c */ /* 0x000fe2000bf05070 */
[----:B------:R-:W3:Y:S01]  /*14ec0*/  LDL.LU R5, [R1+0x14] ;  /* 0x0000140001057983 */ /* 0x000ee20000300800 */
[----:B------:R-:W-:Y:S02]  /*14ed0*/  IMAD.U32 R20, RZ, RZ, UR45 ;  /* 0x0000002dff147e24 */ /* 0x000fe4000f8e00ff */
[----:B------:R-:W-:Y:S01]  /*14ee0*/  UISETP.NE.AND.EX UP0, UPT, UR5, URZ, UPT, UP0 ;  /* 0x0000003f0500728c */ /* 0x000fe2000bf05300 */
[----:B------:R-:W2:Y:S07]  /*14ef0*/  S2R R4, SR_TID.X ;  /* 0x0000000000047919 */ /* 0x000eae0000002100 */
[----:B-1----:R-:W1:Y:S03]  /*14f00*/  @P0 LDC R2, c[0x0][0x42c] ;  /* 0x00010b00ff020b82 */ /* 0x002e660000000800 */
[----:B------:R-:W-:-:S02]  /*14f10*/  @UP0 ULDC.64 UR4, c[0x0][0x9f8] ;  /* 0x00027e0000040ab9 */ /* 0x000fc40000000a00 */
[----:B------:R-:W-:-:S03]  /*14f20*/  @UP0 UIMAD.WIDE UR4, UR45, 0x4, UR4 ;  /* 0x000000042d0408a5 */ /* 0x000fc6000f8e0204 */
[----:B------:R-:W4:Y:S03]  /*14f30*/  @P0 LDC R0, c[0x0][0x430] ;  /* 0x00010c00ff000b82 */ /* 0x000f260000000800 */
[----:B------:R-:W-:Y:S02]  /*14f40*/  IMAD.U32 R3, RZ, RZ, UR5 ;  /* 0x00000005ff037e24 */ /* 0x000fe4000f8e00ff */
[----:B-1----:R-:W-:Y:S01]  /*14f50*/  @P0 IMAD.HI.U32 R2, R2, UR38, RZ ;  /* 0x0000002602020c27 */ /* 0x002fe2000f8e00ff */
[----:B--2---:R-:W-:-:S04]  /*14f60*/  LOP3.LUT R10, R4, 0x7f, RZ, 0xc0, !PT ;  /* 0x0000007f040a7812 */ /* 0x004fc800078ec0ff */
[----:B----4-:R-:W-:Y:S01]  /*14f70*/  @P0 SHF.R.U32.HI R17, RZ, R0, R2 ;  /* 0x00000000ff110219 */ /* 0x010fe20000011602 */
[----:B------:R-:W-:Y:S01]  /*14f80*/  IMAD.U32 R2, RZ, RZ, UR4 ;  /* 0x00000004ff027e24 */ /* 0x000fe2000f8e00ff */
[----:B------:R-:W-:Y:S01]  /*14f90*/  PLOP3.LUT P0, PT, PT, PT, UP0, 0x80, 0x0 ;  /* 0x000000000000781c */ /* 0x000fe20003f0f008 */
[----:B------:R-:W-:-:S12]  /*14fa0*/  ULDC.64 UR4, c[0x0][0xa00] ;  /* 0x0002800000047ab9 */ /* 0x000fd80000000a00 */
[----:B------:R1:W2:Y:S01]  /*14fb0*/  @P0 LDG.E R20, desc[UR48][R2.64] ;  /* 0x0000003002140981 */ /* 0x0002a2000c1e1900 */
        /* <DEDUP_REMOVED lines=9> */
[----:B-1----:R-:W1:Y:S01]  /*15050*/  LDC.64 R2, c[0x0][0x3f8] ;  /* 0x0000fe00ff027b82 */ /* 0x002e620000000a00 */
        /* <DEDUP_REMOVED lines=8> */
[----:B-1----:R-:W-:Y:S01]  /*150e0*/  LOP3.LUT P0, RZ, R2, UR6, RZ, 0xfc, !PT ;  /* 0x0000000602ff7c12 */ /* 0x002fe2000f80fcff */
[----:B------:R-:W-:-:S03]  /*150f0*/  UMOV UR6, 0xffffffff ;  /* 0xffffffff00067882 */ /* 0x000fc60000000000 */
[----:B------:R-:W-:Y:S01]  /*15100*/  LOP3.LUT P0, RZ, R3, UR7, RZ, 0xfc, P0 ;  /* 0x0000000703ff7c12 */ /* 0x000fe2000800fcff */
[----:B---3--:R-:W-:-:S05]  /*15110*/  IMAD R5, R5, 0x80, R6 ;  /* 0x0000008005057824 */ /* 0x008fca00078e0206 */
[----:B------:R-:W-:-:S13]  /*15120*/  R2UR UR37, R5 ;  /* 0x00000000052572ca */ /* 0x000fda00000e0000 */
[----:B------:R-:W-:Y:S01]  /*15130*/  UMOV UR9, UR37 ;  /* 0x0000002500097c82 */ /* 0x000fe20008000000 */
[----:B------:R-:W-:Y:S01]  /*15140*/  UMOV UR13, UR37 ;  /* 0x00000025000d7c82 */ /* 0x000fe20008000000 */
[----:B------:R1:W-:Y:S01]  /*15150*/  @!UP1 UTMAPF.L2.4D [UR36], [UR4] ;  /* 0x00000024040095b8 */ /* 0x0003e20008018000 */
[----:B------:R1:W-:Y:S01]  /*15160*/  @!UP1 UTMAPF.L2.4D [UR8], [UR4] ;  /* 0x00000008040095b8 */ /* 0x0003e20008018000 */
[----:B------:R1:W-:Y:S01]  /*15170*/  @!UP1 UTMAPF.L2.4D [UR12], [UR4] ;  /* 0x0000000c040095b8 */ /* 0x0003e20008018000 */
[----:B--2---:R-:W-:Y:S02]  /*15180*/  SHF.R.S32.HI R21, RZ, 0x1f, R20 ;  /* 0x0000001fff157819 */ /* 0x004fe40000011414 */
[----:B------:R-:W-:Y:S01]  /*15190*/  SEL R0, R20, RZ, !P0 ;  /* 0x000000ff14007207 */ /* 0x000fe20004000000 */
[----:B-1----:R-:W-:Y:S06]  /*151a0*/  BRA.DIV UR6, `(.L_x_4005) ;  /* 0x0000003a06d47947 */ /* 0x002fec000b800000 */
[----:B------:R1:W2:Y:S02]  /*151b0*/  SHFL.IDX PT, R14, R4, RZ, 0x1f ;  /* 0x00001fff040e7589 */ /* 0x0002a400000e0000 */
.L_x_4077:
        /* <DEDUP_REMOVED lines=8> */
.L_x_4080:
[----:B------:R-:W-:Y:S05]  /*15240*/  @!P6 BRA `(.L_x_4008) ;  /* 0x00000004007ce947 */ /* 0x000fea0003800000 */
[----:B------:R-:W-:-:S04]  /*15250*/  ISETP.NE.U32.AND P0, PT, R2, RZ, PT ;  /* 0x000000ff0200720c */ /* 0x000fc80003f05070 */
[----:B------:R-:W-:-:S13]  /*15260*/  ISETP.NE.AND.EX P0, PT, R3, RZ, PT, P0 ;  /* 0x000000ff0300720c */ /* 0x000fda0003f05300 */
[----:B------:R-:W-:Y:S05]  /*15270*/  @!P0 BRA `(.L_x_4009) ;  /* 0x0000000000488947 */ /* 0x000fea0003800000 */
[----:B------:R-:W1:Y:S01]  /*15280*/  LDC R9, c[0x0][0x41c] ;  /* 0x00010700ff097b82 */ /* 0x000e620000000800 */
[----:B------:R-:W-:Y:S01]  /*15290*/  IMAD.MOV.U32 R0, RZ, RZ, R4 ;  /* 0x000000ffff007224 */ /* 0x000fe200078e0004 */
[----:B------:R-:W-:Y:S01]  /*152a0*/  ULDC.64 UR4, c[0x0][0x408] ;  /* 0x0001020000047ab9 */ /* 0x000fe20000000a00 */
[----:B-1----:R-:W-:-:S13]  /*152b0*/  ISETP.NE.AND P0, PT, R9, 0x1, PT ;  /* 0x000000010900780c */ /* 0x002fda0003f05270 */
[----:B0-----:R-:W0:Y:S02]  /*152c0*/  @P0 LDC.64 R6, c[0x0][0x420] ;  /* 0x00010800ff060b82 */ /* 0x001e240000000a00 */
        /* <DEDUP_REMOVED lines=13> */
.L_x_4009:
[----:B-1----:R-:W-:Y:S02]  /*153a0*/  LEA R2, R18, UR41, 0x3 ;  /* 0x0000002912027c11 */ /* 0x002fe4000f8e18ff */
[----:B------:R-:W-:Y:S02]  /*153b0*/  SHF.L.U32 R6, R19, 0x1f, RZ ;  /* 0x0000001f13067819 */ /* 0x000fe400000006ff */
[----:B------:R-:W-:Y:S02]  /*153c0*/  ISETP.NE.AND P0, PT, R10, RZ, PT ;  /* 0x000000ff0a00720c */ /* 0x000fe40003f05270 */
[----:B------:R-:W1:Y:S02]  /*153d0*/  SYNCS.PHASECHK.TRANS64.TRYWAIT P2, [R2+URZ+0x2a880], R6 ;  /* 0x02a88006020075a7 */ /* 0x000e64000804017f */
[----:B-1----:R-:W-:Y:S09]  /*153e0*/  @!P2 BRA `(.L_x_4010) ;  /* 0x000000380084a947 */ /* 0x002ff20003800000 */
.L_x_4081:
        /* <DEDUP_REMOVED lines=8> */
.L_x_4011:
[----:B0-----:R-:W2:Y:S01]  /*15470*/  LDL R7, [R1+0x8] ;  /* 0x0000080001077983 */ /* 0x001ea20000100800 */
        /* <DEDUP_REMOVED lines=19> */
[----:B0-----:R-:W-:Y:S01]  /*155b0*/  UMOV UR8, UR14 ;  /* 0x0000000e00087c82 */ /* 0x001fe20008000000 */
[----:B------:R-:W-:Y:S01]  /*155c0*/  UMOV UR10, UR16 ;  /* 0x00000010000a7c82 */ /* 0x000fe20008000000 */
[----:B------:R-:W-:Y:S01]  /*155d0*/  UMOV UR14, 0x80 ;  /* 0x00000080000e7882 */ /* 0x000fe20000000000 */
[----:B------:R0:W-:Y:S02]  /*155e0*/  UTMALDG.4D [UR8], [UR4], desc[UR6] ;  /* 0x00000608040075b4 */ /* 0x0001e40008019000 */
[----:B0-----:R-:W-:Y:S01]  /*155f0*/  UMOV UR8, UR15 ;  /* 0x0000000f00087c82 */ /* 0x001fe20008000000 */
[----:B------:R-:W-:Y:S02]  /*15600*/  UMOV UR10, UR14 ;  /* 0x0000000e000a7c82 */ /* 0x000fe40008000000 */
[----:B------:R0:W-:Y:S01]  /*15610*/  UTMALDG.4D [UR8], [UR4], desc[UR6] ;  /* 0x00000608040075b4 */ /* 0x0001e20008019000 */
[----:B------:R-:W2:Y:S02]  /*15620*/  SYNCS.PHASECHK.TRANS64.TRYWAIT P2, [R2+URZ+0x2a840], R6 ;  /* 0x02a84006020075a7 */ /* 0x000ea4000804017f */
[----:B0-2---:R-:W-:Y:S05]  /*15630*/  @!P2 BRA `(.L_x_4012) ;  /* 0x000000380004a947 */ /* 0x005fea0003800000 */
.L_x_4082:
        /* <DEDUP_REMOVED lines=8> */
.L_x_4013:
        /* <DEDUP_REMOVED lines=24> */
.L_x_4008:
        /* <DEDUP_REMOVED lines=10> */
[----:B01----:R-:W-:Y:S01]  /*158e0*/  @P0 IMAD.MOV.U32 R2, RZ, RZ, 0x6000 ;  /* 0x00006000ff020424 */ /* 0x003fe200078e00ff */
        /* <DEDUP_REMOVED lines=20> */
.L_x_4006:
        /* <DEDUP_REMOVED lines=10> */
.L_x_4083:
[----:B------:R-:W-:Y:S05]  /*15ad0*/  BSYNC B0 ;  /* 0x0000000000007941 */ /* 0x000fea0003800000 */
.L_x_4014:
[----:B--2---:R-:W2:Y:S04]  /*15ae0*/  LDL.LU R3, [R1+0x18] ;  /* 0x0000180001037983 */ /* 0x004ea80000300800 */
[----:B-1----:R-:W3:Y:S01]  /*15af0*/  LDL R4, [R1+0x4] ;  /* 0x0000040001047983 */ /* 0x002ee20000100800 */
[----:B--2---:R-:W-:-:S05]  /*15b00*/  VIADD R3, R3, 0xfffffffe ;  /* 0xfffffffe03037836 */ /* 0x004fca0000000000 */
[----:B---3--:R-:W-:-:S13]  /*15b10*/  ISETP.GE.AND P0, PT, R3, R4, PT ;  /* 0x000000040300720c */ /* 0x008fda0003f06270 */
[----:B------:R-:W-:Y:S05]  /*15b20*/  @!P0 BRA `(.L_x_4016) ;  /* 0x0000001000f48947 */ /* 0x000fea0003800000 */
[----:B------:R-:W-:Y:S02]  /*15b30*/  IMAD.MOV.U32 R2, RZ, RZ, R18 ;  /* 0x000000ffff027224 */ /* 0x000fe400078e0012 */
[----:B------:R-:W-:-:S07]  /*15b40*/  IMAD.MOV.U32 R8, RZ, RZ, R19 ;  /* 0x000000ffff087224 */ /* 0x000fce00078e0013 */
.L_x_4040:
[----:B------:R-:W-:Y:S01]  /*15b50*/  VIADD R18, R2, 0x1 ;  /* 0x0000000102127836 */ /* 0x000fe20000000000 */
[----:B------:R-:W-:Y:S05]  /*15b60*/  YIELD ;  /* 0x0000000000007946 */ /* 0x000fea0003800000 */
[----:B------:R-:W-:Y:S01]  /*15b70*/  ISETP.NE.AND P0, PT, R18, 0x2, PT ;  /* 0x000000021200780c */ /* 0x000fe20003f05270 */
[----:B------:R-:W-:Y:S03]  /*15b80*/  BSSY B0, `(.L_x_4017) ;  /* 0x00000a5000007945 */ /* 0x000fe60003800000 */
[----:B------:R-:W-:-:S02]  /*15b90*/  SEL R19, RZ, 0x1, P0 ;  /* 0x00000001ff137807 */ /* 0x000fc40000000000 */
[----:B------:R-:W-:Y:S02]  /*15ba0*/  SEL R18, R18, RZ, P0 ;  /* 0x000000ff12127207 */ /* 0x000fe40000000000 */
[----:B------:R-:W-:Y:S01]  /*15bb0*/  LOP3.LUT R19, R8, R19, RZ, 0x3c, !PT ;  /* 0x0000001308137212 */ /* 0x000fe200078e3cff */
[----:B------:R-:W-:Y:S06]  /*15bc0*/  @!P6 BRA `(.L_x_4018) ;  /* 0x000000080080e947 */ /* 0x000fec0003800000 */
[----:B------:R-:W-:Y:S01]  /*15bd0*/  ULDC.64 UR4, c[0x0][0x3f8] ;  /* 0x0000fe0000047ab9 */ /* 0x000fe20000000a00 */
[----:B------:R-:W-:Y:S01]  /*15be0*/  IMAD.MOV.U32 R9, RZ, RZ, R3 ;  /* 0x000000ffff097224 */ /* 0x000fe200078e0003 */
[----:B------:R-:W-:-:S04]  /*15bf0*/  ISETP.NE.U32.AND P0, PT, RZ, UR4, PT ;  /* 0x00000004ff007c0c */ /* 0x000fc8000bf05070 */
[----:B------:R-:W-:-:S13]  /*15c00*/  ISETP.NE.AND.EX P0, PT, RZ, UR5, PT, P0 ;  /* 0x00000005ff007c0c */ /* 0x000fda000bf05300 */
[----:B------:R-:W-:Y:S05]  /*15c10*/  @!P0 BRA `(.L_x_4019) ;  /* 0x0000000000448947 */ /* 0x000fea0003800000 */
[----:B------:R-:W1:Y:S01]  /*15c20*/  LDC R6, c[0x0][0x41c] ;  /* 0x00010700ff067b82 */ /* 0x000e620000000800 */
[----:B------:R-:W-:Y:S01]  /*15c30*/  ULDC.64 UR6, c[0x0][0x408] ;  /* 0x0001020000067ab9 */ /* 0x000fe20000000a00 */
[----:B-1----:R-:W-:-:S13]  /*15c40*/  ISETP.NE.AND P0, PT, R6, 0x1, PT ;  /* 0x000000010600780c */ /* 0x002fda0003f05270 */
[----:B------:R-:W1:Y:S02]  /*15c50*/  @P0 LDC.64 R4, c[0x0][0x420] ;  /* 0x00010800ff040b82 */ /* 0x000e640000000a00 */
[----:B-1----:R-:W-:-:S04]  /*15c60*/  @P0 IMAD.HI.U32 R0, R3, R4, RZ ;  /* 0x0000000403000227 */ /* 0x002fc800078e00ff */
[----:B------:R-:W-:Y:S01]  /*15c70*/  IMAD.MOV.U32 R4, RZ, RZ, R3 ;  /* 0x000000ffff047224 */ /* 0x000fe200078e0003 */
[----:B------:R-:W-:Y:S01]  /*15c80*/  @P0 SHF.R.U32.HI R4, RZ, R5, R0 ;  /* 0x00000005ff040219 */ /* 0x000fe20000011600 */
[----:B------:R-:W-:-:S03]  /*15c90*/  IMAD R0, R21, UR6, RZ ;  /* 0x0000000615007c24 */ /* 0x000fc6000f8e02ff */
[--C-:B------:R-:W-:Y:S01]  /*15ca0*/  SHF.R.S32.HI R5, RZ, 0x1f, R4.reuse ;  /* 0x0000001fff057819 */ /* 0x100fe20000011404 */
[----:B------:R-:W-:Y:S02]  /*15cb0*/  IMAD.MOV R9, RZ, RZ, -R4 ;  /* 0x000000ffff097224 */ /* 0x000fe400078e0a04 */
[C---:B------:R-:W-:Y:S02]  /*15cc0*/  IMAD R0, R20.reuse, UR7, R0 ;  /* 0x0000000714007c24 */ /* 0x040fe4000f8e0200 */
[----:B------:R-:W-:-:S04]  /*15cd0*/  IMAD.WIDE.U32 R4, R20, UR6, R4 ;  /* 0x0000000614047c25 */ /* 0x000fc8000f8e0004 */
[----:B------:R-:W-:Y:S01]  /*15ce0*/  IMAD R9, R6, R9, R3 ;  /* 0x0000000906097224 */ /* 0x000fe200078e0203 */
[----:B------:R-:W-:Y:S01]  /*15cf0*/  LEA R6, P0, R4, UR4, 0x2 ;  /* 0x0000000404067c11 */ /* 0x000fe2000f8010ff */
[----:B------:R-:W-:-:S05]  /*15d00*/  IMAD.IADD R0, R0, 0x1, R5 ;  /* 0x0000000100007824 */ /* 0x000fca00078e0205 */
[----:B0-----:R-:W-:-:S05]  /*15d10*/  LEA.HI.X R7, R4, UR5, R0, 0x2, P0 ;  /* 0x0000000504077c11 */ /* 0x001fca00080f1400 */
[----:B------:R1:W5:Y:S02]  /*15d20*/  LDG.E R0, desc[UR48][R6.64] ;  /* 0x0000003006007981 */ /* 0x000364000c1e1900 */
.L_x_4019:
        /* <DEDUP_REMOVED lines=8> */
.L_x_4084:
[----:B------:R-:W-:Y:S05]  /*15db0*/  BSYNC B1 ;  /* 0x0000000000017941 */ /* 0x000fea0003800000 */
.L_x_4020:
        /* <DEDUP_REMOVED lines=9> */
.L_x_4023:
[----:B------:R-:W-:Y:S05]  /*15e50*/  BSYNC B1 ;  /* 0x0000000000017941 */ /* 0x000fea0003800000 */
.L_x_4022:
[----:B0-----:R-:W2:Y:S01]  /*15e60*/  LDL R7, [R1+0x8] ;  /* 0x0000080001077983 */ /* 0x001ea20000100800 */
        /* <DEDUP_REMOVED lines=10> */
[----:B------:R-:W-:Y:S02]  /*15f10*/  VIADD R10, R4, 0xc400 ;  /* 0x0000c400040a7836 */ /* 0x000fe40000000000 */
[----:B--2---:R-:W-:Y:S02]  /*15f20*/  IMAD R9, R9, 0x80, R7 ;  /* 0x0000008009097824 */ /* 0x004fe400078e0207 */
[----:B------:R-:W-:-:S07]  /*15f30*/  VIADD R7, R6, 0x2a870 ;  /* 0x0002a87006077836 */ /* 0x000fce0000000000 */
.L_x_4024:
        /* <DEDUP_REMOVED lines=8> */
[----:B0-----:R-:W-:Y:S05]  /*15fc0*/  @P0 BRA.U.ANY `(.L_x_4024) ;  /* 0xfffffffd00dc0947 */ /* 0x001fea000393ffff */
[----:B------:R-:W-:Y:S01]  /*15fd0*/  IMAD.MOV.U32 R13, RZ, RZ, 0x40 ;  /* 0x00000040ff0d7424 */ /* 0x000fe200078e00ff */
[----:B------:R-:W-:Y:S01]  /*15fe0*/  R2UR UR12, R17 ;  /* 0x00000000110c72ca */ /* 0x000fe200000e0000 */
[----:B------:R-:W-:Y:S01]  /*15ff0*/  VIADD R10, R4, 0xe400 ;  /* 0x0000e400040a7836 */ /* 0x000fe20000000000 */
[----:B------:R-:W-:Y:S01]  /*16000*/  PLOP3.LUT P0, PT, PT, PT, PT, 0x80, 0x0 ;  /* 0x000000000000781c */ /* 0x000fe20003f0f070 */
[----:B------:R-:W-:Y:S01]  /*16010*/  UMOV UR6, 0x0 ;  /* 0x0000000000067882 */ /* 0x000fe20000000000 */
[----:B------:R-:W-:Y:S01]  /*16020*/  R2UR UR10, R13 ;  /* 0x000000000d0a72ca */ /* 0x000fe200000e0000 */
[----:B------:R-:W-:-:S14]  /*16030*/  UMOV UR7, 0x14f00000 ;  /* 0x14f0000000077882 */ /* 0x000fdc0000000000 */
.L_x_4025:
        /* <DEDUP_REMOVED lines=16> */
.L_x_4026:
        /* <DEDUP_REMOVED lines=9> */
[----:B------:R-:W0:Y:S01]  /*161d0*/  SYNCS.PHASECHK.TRANS64.TRYWAIT P0, [R6+URZ+0x2a840], R5 ;  /* 0x02a84005060075a7 */ /* 0x000e22000800017f */
[----:B------:R-:W-:Y:S04]  /*161e0*/  BSSY B1, `(.L_x_4027) ;  /* 0x0000002000017945 */ /* 0x000fe80003800000 */
[----:B0-----:R-:W-:Y:S05]  /*161f0*/  @!P0 BRA `(.L_x_4028) ;  /* 0x0000002c00548947 */ /* 0x001fea0003800000 */
.L_x_4085:
[----:B------:R-:W-:Y:S05]  /*16200*/  BSYNC B1 ;  /* 0x0000000000017941 */ /* 0x000fea0003800000 */
.L_x_4027:
[----:B------:R-:W-:Y:S01]  /*16210*/  BSSY B1, `(.L_x_4029) ;  /* 0x000000b000017945 */ /* 0x000fe20003800000 */
[----:B------:R-:W-:Y:S02]  /*16220*/  IMAD.MOV.U32 R10, RZ, RZ, 0x0 ;  /* 0x00000000ff0a7424 */ /* 0x000fe400078e00ff */
[----:B------:R-:W-:Y:S01]  /*16230*/  IMAD.MOV.U32 R11, RZ, RZ, 0x14f00000 ;  /* 0x14f00000ff0b7424 */ /* 0x000fe200078e00ff */
[----:B------:R-:W-:Y:S06]  /*16240*/  @P2 BRA `(.L_x_4030) ;  /* 0x00000000001c2947 */ /* 0x000fec0003800000 */
[----:B------:R-:W2:Y:S01]  /*16250*/  S2R R7, SR_TID.X ;  /* 0x0000000000077919 */ /* 0x000ea20000002100 */
[----:B01----:R-:W-:-:S04]  /*16260*/  IMAD.MOV.U32 R5, RZ, RZ, 0x6000 ;  /* 0x00006000ff057424 */ /* 0x003fc800078e00ff */
[----:B------:R3:W-:Y:S01]  /*16270*/  SYNCS.ARRIVE.TRANS64 RZ, [R6+URZ+0x2a830], R5 ;  /* 0x02a8300506ff79a7 */ /* 0x0007e2000800003f */
[----:B--2---:R-:W-:-:S04]  /*16280*/  LOP3.LUT R7, R7, 0x1f, RZ, 0xc0, !PT ;  /* 0x0000001f07077812 */ /* 0x004fc800078ec0ff */
[----:B------:R-:W-:-:S13]  /*16290*/  ISETP.NE.AND P0, PT, R7, RZ, PT ;  /* 0x000000ff0700720c */ /* 0x000fda0003f05270 */
[----:B---3--:R-:W-:Y:S05]  /*162a0*/  @!P0 BRA `(.L_x_4030) ;  /* 0x0000000000048947 */ /* 0x008fea0003800000 */
[----:B------:R-:W-:Y:S01]  /*162b0*/  BPT.TRAP 0x1 ;  /* 0x000000040000795c */ /* 0x000fe20000300000 */
.L_x_4030:
[----:B------:R-:W-:Y:S05]  /*162c0*/  BSYNC B1 ;  /* 0x0000000000017941 */ /* 0x000fea0003800000 */
.L_x_4029:
[----:B------:R-:W-:Y:S01]  /*162d0*/  R2UR UR10, R14 ;  /* 0x000000000e0a72ca */ /* 0x000fe200000e0000 */
[----:B------:R-:W-:Y:S01]  /*162e0*/  UIADD3 UR4, UP0, UR46, 0x370, URZ ;  /* 0x000003702e047890 */ /* 0x000fe2000ff1e03f */
[----:B------:R-:W-:Y:S01]  /*162f0*/  R2UR UR6, R10 ;  /* 0x000000000a0672ca */ /* 0x000fe200000e0000 */
[----:B01----:R-:W-:Y:S01]  /*16300*/  VIADD R6, R6, 0x2a830 ;  /* 0x0002a83006067836 */ /* 0x003fe20000000000 */
[----:B------:R-:W-:Y:S01]  /*16310*/  R2UR UR7, R11 ;  /* 0x000000000b0772ca */ /* 0x000fe200000e0000 */
[----:B------:R-:W-:Y:S01]  /*16320*/  VIADD R5, R4, 0x1e400 ;  /* 0x0001e40004057836 */ /* 0x000fe20000000000 */
[----:B------:R-:W-:Y:S01]  /*16330*/  R2UR UR12, R17 ;  /* 0x00000000110c72ca */ /* 0x000fe200000e0000 */
[----:B------:R-:W-:Y:S01]  /*16340*/  UIADD3.X UR5, URZ, UR47, URZ, UP0, !UPT ;  /* 0x0000002f3f057290 */ /* 0x000fe200087fe43f */
[----:B------:R-:W-:-:S13]  /*16350*/  PLOP3.LUT P0, PT, PT, PT, PT, 0x80, 0x0 ;  /* 0x000000000000781c */ /* 0x000fda0003f0f070 */
.L_x_4031:
        /* <DEDUP_REMOVED lines=9> */
[----:B------:R-:W-:Y:S01]  /*163f0*/  R2UR UR10, R13 ;  /* 0x000000000d0a72ca */ /* 0x000fe200000e0000 */
[----:B------:R-:W-:Y:S01]  /*16400*/  VIADD R5, R4, 0x20400 ;  /* 0x0002040004057836 */ /* 0x000fe20000000000 */
[----:B------:R-:W-:Y:S02]  /*16410*/  R2UR UR6, R10 ;  /* 0x000000000a0672ca */ /* 0x000fe400000e0000 */
[----:B------:R-:W-:Y:S02]  /*16420*/  R2UR UR7, R11 ;  /* 0x000000000b0772ca */ /* 0x000fe400000e0000 */
[----:B------:R-:W-:Y:S02]  /*16430*/  R2UR UR12, R17 ;  /* 0x00000000110c72ca */ /* 0x000fe400000e0000 */
[----:B------:R-:W-:-:S13]  /*16440*/  PLOP3.LUT P0, PT, PT, PT, PT, 0x80, 0x0 ;  /* 0x000000000000781c */ /* 0x000fda0003f0f070 */
.L_x_4032:
        /* <DEDUP_REMOVED lines=15> */
.L_x_4033:
        /* <DEDUP_REMOVED lines=9> */
.L_x_4018:
[----:B------:R-:W-:Y:S05]  /*165d0*/  BSYNC B0 ;  /* 0x0000000000007941 */ /* 0x000fea0003800000 */
.L_x_4017:
[----:B------:R-:W-:-:S06]  /*165e0*/  UISETP.NE.AND UP0, UPT, UR42, 0x3, UPT ;  /* 0x000000032a00788c */ /* 0x000fcc000bf05270 */
[----:B------:R-:W-:-:S13]  /*165f0*/  PLOP3.LUT P0, PT, PT, PT, UP0, 0x80, 0x0 ;  /* 0x000000000000781c */ /* 0x000fda0003f0f008 */
[----:B------:R-:W-:Y:S05]  /*16600*/  @!P0 BRA `(.L_x_4034) ;  /* 0x0000000000048947 */ /* 0x000fea0003800000 */
[----:B------:R-:W-:Y:S01]  /*16610*/  BPT.TRAP 0x1 ;  /* 0x000000040000795c */ /* 0x000fe20000300000 */
.L_x_4034:
        /* <DEDUP_REMOVED lines=8> */
.L_x_4086:
[----:B------:R-:W-:Y:S05]  /*166a0*/  BSYNC B0 ;  /* 0x0000000000007941 */ /* 0x000fea0003800000 */
.L_x_4035:
[----:B------:R-:W-:Y:S05]  /*166b0*/  @!P0 BRA `(.L_x_4037) ;  /* 0x0000000000048947 */ /* 0x000fea0003800000 */
[----:B------:R-:W-:Y:S01]  /*166c0*/  BPT.TRAP 0x1 ;  /* 0x000000040000795c */ /* 0x000fe20000300000 */
.L_x_4037:
[----:B-1----:R-:W-:Y:S01]  /*166d0*/  SHF.L.U32 R4, R8, 0x1f, RZ ;  /* 0x0000001f08047819 */ /* 0x002fe200000006ff */
[----:B------:R-:W-:-:S03]  /*166e0*/  IMAD R2, R2, 0x6000, RZ ;  /* 0x0000600002027824 */ /* 0x000fc600078e02ff */
[----:B------:R-:W1:Y:S02]  /*166f0*/  SYNCS.PHASECHK.TRANS64.TRYWAIT P2, [R13+URZ+0x2a860], R4 ;  /* 0x02a860040d0075a7 */ /* 0x000e64000804017f */
[----:B-1----:R-:W-:Y:S05]  /*16700*/  @!P2 BRA `(.L_x_4038) ;  /* 0x000000280038a947 */ /* 0x002fea0003800000 */
.L_x_4087:
[----:B------:R-:W2:Y:S04]  /*16710*/  LDL R14, [R1] ;  /* 0x00000000010e7983 */ /* 0x000ea80000100800 */
[----:B------:R-:W3:Y:S01]  /*16720*/  LDL R12, [R1+0x20] ;  /* 0x00002000010c7983 */ /* 0x000ee20000100800 */
[----:B-1----:R-:W-:Y:S01]  /*16730*/  LOP3.LUT R4, R2, R16, RZ, 0xfc, !PT ;  /* 0x0000001002047212 */ /* 0x002fe200078efcff */
[----:B------:R-:W-:Y:S05]  /*16740*/  WARPSYNC.ALL ;  /* 0x0000000000007948 */ /* 0x000fea0003800000 */
[----:B0-----:R-:W0:Y:S01]  /*16750*/  LDSM.16.MT88.4 R4, [R4+UR41+0xc400] ;  /* 0x00c400290404783b */ /* 0x001e220008004200 */
[----:B------:R-:W-:-:S04]  /*16760*/  IMAD.U32 R15, RZ, RZ, UR41 ;  /* 0x00000029ff0f7e24 */ /* 0x000fc8000f8e00ff */
[----:B------:R-:W-:Y:S01]  /*16770*/  VIADD R15, R15, 0x400 ;  /* 0x000004000f0f7836 */ /* 0x000fe20000000000 */
[C-C-:B0-----:R-:W-:Y:S02]  /*16780*/  PRMT R8, R4.reuse, 0x6420, R5.reuse ;  /* 0x0000642004087816 */ /* 0x141fe40000000005 */
[----:B------:R-:W-:Y:S02]  /*16790*/  PRMT R9, R4, 0x7531, R5 ;  /* 0x0000753104097816 */ /* 0x000fe40000000005 */
[C-C-:B------:R-:W-:Y:S02]  /*167a0*/  PRMT R10, R6.reuse, 0x6420, R7.reuse ;  /* 0x00006420060a7816 */ /* 0x140fe40000000007 */
[----:B------:R-:W-:Y:S02]  /*167b0*/  PRMT R11, R6, 0x7531, R7 ;  /* 0x00007531060b7816 */ /* 0x000fe40000000007 */
[----:B--2---:R-:W-:Y:S02]  /*167c0*/  LOP3.LUT R4, R2, R14, RZ, 0xfc, !PT ;  /* 0x0000000e02047212 */ /* 0x004fe400078efcff */
[----:B---3--:R-:W-:-:S03]  /*167d0*/  IADD3 R12, R15, R12, R2 ;  /* 0x0000000c0f0c7210 */ /* 0x008fc60007ffe002 */
[----:B------:R-:W-:-:S05]  /*167e0*/  IMAD.IADD R4, R15, 0x1, R4 ;  /* 0x000000010f047824 */ /* 0x000fca00078e0204 */
[----:B------:R0:W-:Y:S02]  /*167f0*/  STSM.16.M88.4 [R4], R8 ;  /* 0x0000000804007844 */ /* 0x0001e40000000200 */
[----:B0-----:R-:W-:-:S05]  /*16800*/  VIADD R10, R2, 0x2000 ;  /* 0x00002000020a7836 */ /* 0x001fca0000000000 */
[----:B------:R-:W-:-:S06]  /*16810*/  LOP3.LUT R4, R10, R16, RZ, 0xfc, !PT ;  /* 0x000000100a047212 */ /* 0x000fcc00078efcff */
[----:B------:R-:W0:Y:S02]  /*16820*/  LDSM.16.MT88.4 R4, [R4+UR41+0xc400] ;  /* 0x00c400290404783b */ /* 0x000e240008004200 */
        /* <DEDUP_REMOVED lines=15> */
[----:B------:R-:W-:Y:S01]  /*16920*/  IMAD.IADD R4, R15, 0x1, R4 ;  /* 0x000000010f047824 */ /* 0x000fe200078e0204 */
[----:B------:R-:W-:-:S04]  /*16930*/  LOP3.LUT R14, R16, 0x2800, RZ, 0xfc, !PT ;  /* 0x00002800100e7812 */ /* 0x000fc800078efcff */
[----:B------:R0:W-:Y:S02]  /*16940*/  STSM.16.M88.4 [R4], R8 ;  /* 0x0000000804007844 */ /* 0x0001e40000000200 */
[----:B0-----:R-:W-:-:S06]  /*16950*/  LOP3.LUT R4, R2, 0x800, R16, 0xfe, !PT ;  /* 0x0000080002047812 */ /* 0x001fcc00078efe10 */
[----:B------:R-:W0:Y:S02]  /*16960*/  LDSM.16.MT88.4 R4, [R4+UR41+0xc400] ;  /* 0x00c400290404783b */ /* 0x000e240008004200 */
[C-C-:B0-----:R-:W-:Y:S02]  /*16970*/  PRMT R8, R4.reuse, 0x6420, R5.reuse ;  /* 0x0000642004087816 */ /* 0x141fe40000000005 */
[----:B------:R-:W-:Y:S02]  /*16980*/  PRMT R9, R4, 0x7531, R5 ;  /* 0x0000753104097816 */ /* 0x000fe40000000005 */
[C-C-:B------:R-:W-:Y:S02]  /*16990*/  PRMT R10, R6.reuse, 0x6420, R7.reuse ;  /* 0x00006420060a7816 */ /* 0x140fe40000000007 */
[----:B------:R-:W-:Y:S02]  /*169a0*/  PRMT R11, R6, 0x7531, R7 ;  /* 0x00007531060b7816 */ /* 0x000fe40000000007 */
[----:B------:R-:W-:-:S02]  /*169b0*/  IADD3 R4, R14, UR41, R2 ;  /* 0x000000290e047c10 */ /* 0x000fc4000fffe002 */
[----:B------:R-:W-:Y:S01]  /*169c0*/  LOP3.LUT R14, R16, 0x4800, RZ, 0xfc, !PT ;  /* 0x00004800100e7812 */ /* 0x000fe200078efcff */
[----:B------:R-:W-:Y:S04]  /*169d0*/  STSM.16.M88.4 [R12], R8 ;  /* 0x000000080c007844 */ /* 0x000fe80000000200 */
[----:B------:R-:W0:Y:S02]  /*169e0*/  LDSM.16.MT88.4 R4, [R4+0xc400] ;  /* 0x00c400000404783b */ /* 0x000e240000004200 */
[C-C-:B0-----:R-:W-:Y:S02]  /*169f0*/  PRMT R8, R4.reuse, 0x6420, R5.reuse ;  /* 0x0000642004087816 */ /* 0x141fe40000000005 */
[----:B------:R-:W-:Y:S02]  /*16a00*/  PRMT R9, R4, 0x7531, R5 ;  /* 0x0000753104097816 */ /* 0x000fe40000000005 */
[----:B------:R-:W-:-:S02]  /*16a10*/  PRMT R10, R6, 0x6420, R7 ;  /* 0x00006420060a7816 */ /* 0x000fc40000000007 */
[----:B------:R-:W-:Y:S02]  /*16a20*/  PRMT R11, R6, 0x7531, R7 ;  /* 0x00007531060b7816 */ /* 0x000fe40000000007 */
[----:B------:R-:W-:-:S03]  /*16a30*/  IADD3 R4, R14, UR41, R2 ;  /* 0x000000290e047c10 */ /* 0x000fc6000fffe002 */
[----:B------:R-:W-:Y:S04]  /*16a40*/  STSM.16.M88.4 [R12+0x2000], R8 ;  /* 0x002000080c007844 */ /* 0x000fe80000000200 */
[----:B------:R-:W0:Y:S02]  /*16a50*/  LDSM.16.MT88.4 R4, [R4+0xc400] ;  /* 0x00c400000404783b */ /* 0x000e240000004200 */
[C-C-:B0-----:R-:W-:Y:S02]  /*16a60*/  PRMT R8, R4.reuse, 0x6420, R5.reuse ;  /* 0x0000642004087816 */ /* 0x141fe40000000005 */
[----:B------:R-:W-:Y:S02]  /*16a70*/  PRMT R9, R4, 0x7531, R5 ;  /* 0x0000753104097816 */ /* 0x000fe40000000005 */
[----:B------:R-:W-:-:S02]  /*16a80*/  PRMT R10, R6, 0x6420, R7 ;  /* 0x00006420060a7816 */ /* 0x000fc40000000007 */
[----:B------:R-:W-:-:S05]  /*16a90*/  PRMT R11, R6, 0x7531, R7 ;  /* 0x00007531060b7816 */ /* 0x000fca0000000007 */
[----:B------:R0:W-:Y:S04]  /*16aa0*/  STSM.16.M88.4 [R12+0x4000], R8 ;  /* 0x004000080c007844 */ /* 0x0001e80000000200 */
[----:B0-----:R-:W2:Y:S01]  /*16ab0*/  LDL R12, [R1+0x1c] ;  /* 0x00001c00010c7983 */ /* 0x001ea20000100800 */
[----:B------:R-:W-:Y:S02]  /*16ac0*/  LOP3.LUT R4, R2, 0x1000, R16, 0xfe, !PT ;  /* 0x0000100002047812 */ /* 0x000fe400078efe10 */
[----:B------:R-:W-:-:S04]  /*16ad0*/  LOP3.LUT R14, R16, 0x3000, RZ, 0xfc, !PT ;  /* 0x00003000100e7812 */ /* 0x000fc800078efcff */
[----:B------:R-:W0:Y:S02]  /*16ae0*/  LDSM.16.MT88.4 R4, [R4+UR41+0xc400] ;  /* 0x00c400290404783b */ /* 0x000e240008004200 */
[C-C-:B0-----:R-:W-:Y:S02]  /*16af0*/  PRMT R8, R4.reuse, 0x6420, R5.reuse ;  /* 0x0000642004087816 */ /* 0x141fe40000000005 */
[----:B------:R-:W-:Y:S02]  /*16b00*/  PRMT R9, R4, 0x7531, R5 ;  /* 0x0000753104097816 */ /* 0x000fe40000000005 */
[C-C-:B------:R-:W-:Y:S02]  /*16b10*/  PRMT R10, R6.reuse, 0x6420, R7.reuse ;  /* 0x00006420060a7816 */ /* 0x140fe40000000007 */
[----:B------:R-:W-:Y:S02]  /*16b20*/  PRMT R11, R6, 0x7531, R7 ;  /* 0x00007531060b7816 */ /* 0x000fe40000000007 */
[----:B------:R-:W-:-:S02]  /*16b30*/  IADD3 R4, R14, UR41, R2 ;  /* 0x000000290e047c10 */ /* 0x000fc4000fffe002 */
[----:B------:R-:W-:Y:S02]  /*16b40*/  LOP3.LUT R14, R16, 0x5000, RZ, 0xfc, !PT ;  /* 0x00005000100e7812 */ /* 0x000fe400078efcff */
[----:B--2---:R-:W-:-:S05]  /*16b50*/  IADD3 R12, R15, R12, R2 ;  /* 0x0000000c0f0c7210 */ /* 0x004fca0007ffe002 */
        /* <DEDUP_REMOVED lines=47> */
.L_x_4039:
[----:B------:R-:W2:Y:S01]  /*16e50*/  LDL R2, [R1+0x4] ;  /* 0x0000040001027983 */ /* 0x000ea20000100800 */
[----:B-1----:R1:W-:Y:S01]  /*16e60*/  SYNCS.ARRIVE.TRANS64.A1T0 RZ, [R13+URZ+0x2a850], RZ ;  /* 0x02a850ff0dff79a7 */ /* 0x0023e2000810003f */
[----:B0-----:R-:W-:Y:S02]  /*16e70*/  IMAD.MOV.U32 R8, RZ, RZ, R19 ;  /* 0x000000ffff087224 */ /* 0x001fe400078e0013 */
[----:B-1----:R-:W-:-:S05]  /*16e80*/  @!P1 VIADD R13, R13, 0x2a880 ;  /* 0x0002a8800d0d9836 */ /* 0x002fca0000000000 */
[----:B------:R-:W-:Y:S01]  /*16e90*/  @!P1 PRMT R13, RZ, 0x654, R13 ;  /* 0x00000654ff0d9816 */ /* 0x000fe2000000000d */
[----:B------:R-:W-:Y:S06]  /*16ea0*/  BAR.SYNC.DEFER_BLOCKING 0x2, 0x80 ;  /* 0x0082000000007b1d */ /* 0x000fec0000010000 */
[----:B------:R1:W-:Y:S01]  /*16eb0*/  @!P1 SYNCS.ARRIVE.TRANS64.RED.A1T0 RZ, [R13+URZ], RZ ;  /* 0x000000ff0dff99a7 */ /* 0x0003e2000810043f */
[C---:B--2---:R-:W-:Y:S01]  /*16ec0*/  ISETP.GT.AND P0, PT, R3.reuse, R2, PT ;  /* 0x000000020300720c */ /* 0x044fe20003f04270 */
[----:B------:R-:W-:Y:S02]  /*16ed0*/  VIADD R3, R3, 0xffffffff ;  /* 0xffffffff03037836 */ /* 0x000fe40000000000 */
[----:B------:R-:W-:-:S10]  /*16ee0*/  IMAD.MOV.U32 R2, RZ, RZ, R18 ;  /* 0x000000ffff027224 */ /* 0x000fd400078e0012 */
[----:B-1----:R-:W-:Y:S05]  /*16ef0*/  @P0 BRA `(.L_x_4040) ;  /* 0xffffffec00140947 */ /* 0x002fea000383ffff */
.L_x_4016:
[----:B------:R-:W-:Y:S04]  /*16f00*/  BSSY B0, `(.L_x_4041) ;  /* 0x000000f000007945 */ /* 0x000fe80003800000 */
[----:B------:R-:W-:Y:S05]  /*16f10*/  @P1 BRA `(.L_x_4042) ;  /* 0x0000000000341947 */ /* 0x000fea0003800000 */
[----:B------:R-:W1:Y:S01]  /*16f20*/  S2R R3, SR_LANEID ;  /* 0x0000000000037919 */ /* 0x000e620000000000 */
[----:B------:R-:W-:Y:S01]  /*16f30*/  VOTEU.ANY UR4, UPT, PT ;  /* 0x0000000000047886 */ /* 0x000fe200038e0100 */
[----:B------:R-:W2:Y:S01]  /*16f40*/  LDC.64 R4, c[0x0][0xc38] ;  /* 0x00030e00ff047b82 */ /* 0x000ea20000000a00 */
[----:B------:R-:W1:Y:S08]  /*16f50*/  FLO.U32 R0, UR4 ;  /* 0x0000000400007d00 */ /* 0x000e7000080e0000 */
        /* <DEDUP_REMOVED lines=8> */
[----:B------:R1:W-:Y:S02]  /*16fe0*/  STL [R1+0x10], R0 ;  /* 0x0000100001007387 */ /* 0x0003e40000100800 */
.L_x_4042:
[----:B------:R-:W-:Y:S05]  /*16ff0*/  BSYNC B0 ;  /* 0x0000000000007941 */ /* 0x000fea0003800000 */
.L_x_4041:
[----:B------:R-:W-:-:S06]  /*17000*/  UISETP.NE.AND UP0, UPT, UR42, 0x3, UPT ;  /* 0x000000032a00788c */ /* 0x000fcc000bf05270 */
[----:B------:R-:W-:-:S13]  /*17010*/  PLOP3.LUT P0, PT, PT, PT, UP0, 0x80, 0x0 ;  /* 0x000000000000781c */ /* 0x000fda0003f0f008 */
[----:B------:R-:W-:Y:S05]  /*17020*/  @!P0 BRA `(.L_x_4043) ;  /* 0x0000000000048947 */ /* 0x000fea0003800000 */
[----:B------:R-:W-:Y:S01]  /*17030*/  BPT.TRAP 0x1 ;  /* 0x000000040000795c */ /* 0x000fe20000300000 */
.L_x_4043:
[----:B-1----:R-:W-:Y:S01]  /*17040*/  IMAD.U32 R0, RZ, RZ, UR44 ;  /* 0x0000002cff007e24 */ /* 0x002fe2000f8e00ff */
[----:B------:R-:W-:Y:S01]  /*17050*/  LEA R2, R18, UR41, 0x3 ;  /* 0x0000002912027c11 */ /* 0x000fe2000f8e18ff */
[----:B------:R-:W-:Y:S03]  /*17060*/  BSSY B0, `(.L_x_4044) ;  /* 0x0000006000007945 */ /* 0x000fe60003800000 */
[----:B------:R-:W-:Y:S02]  /*17070*/  ISETP.NE.AND P2, PT, R0, 0x3, PT ;  /* 0x000000030000780c */ /* 0x000fe40003f45270 */
[----:B------:R-:W-:-:S04]  /*17080*/  LOP3.LUT R0, R19, 0x1, RZ, 0x3c, !PT ;  /* 0x0000000113007812 */ /* 0x000fc800078e3cff */
[----:B------:R-:W-:-:S04]  /*17090*/  SHF.L.U32 R0, R0, 0x1f, RZ ;  /* 0x0000001f00007819 */ /* 0x000fc800000006ff */
[----:B------:R-:W1:Y:S02]  /*170a0*/  SYNCS.PHASECHK.TRANS64.TRYWAIT P0, [R2+URZ+0x2a870], R0 ;  /* 0x02a87000020075a7 */ /* 0x000e64000800017f */
[----:B-1----:R-:W-:Y:S05]  /*170b0*/  @!P0 BRA `(.L_x_4045) ;  /* 0x0000001c00e08947 */ /* 0x002fea0003800000 */
.L_x_4088:
[----:B------:R-:W-:Y:S05]  /*170c0*/  BSYNC B0 ;  /* 0x0000000000007941 */ /* 0x000fea0003800000 */
.L_x_4044:
[----:B------:R-:W-:Y:S05]  /*170d0*/  @!P2 BRA `(.L_x_4046) ;  /* 0x000000000004a947 */ /* 0x000fea0003800000 */
[----:B------:R-:W-:Y:S01]  /*170e0*/  BPT.TRAP 0x1 ;  /* 0x000000040000795c */ /* 0x000fe20000300000 */
.L_x_4046:
[----:B-1----:R-:W-:-:S04]  /*170f0*/  SHF.L.U32 R0, R19, 0x1f, RZ ;  /* 0x0000001f13007819 */ /* 0x002fc800000006ff */
[----:B------:R-:W1:Y:S02]  /*17100*/  SYNCS.PHASECHK.TRANS64.TRYWAIT P0, [R2+URZ+0x2a860], R0 ;  /* 0x02a86000020075a7 */ /* 0x000e64000800017f */
[----:B-1----:R-:W-:Y:S05]  /*17110*/  @!P0 BRA `(.L_x_4047) ;  /* 0x0000001c00dc8947 */ /* 0x002fea0003800000 */
.L_x_4089:
[----:B------:R-:W1:Y:S04]  /*17120*/  LDL R12, [R1] ;  /* 0x00000000010c7983 */ /* 0x000e680000100800 */
[----:B------:R-:W2:Y:S01]  /*17130*/  LDL R14, [R1+0x20] ;  /* 0x00002000010e7983 */ /* 0x000ea20000100800 */
[----:B------:R-:W-:Y:S01]  /*17140*/  IMAD R3, R18, 0x6000, RZ ;  /* 0x0000600012037824 */ /* 0x000fe200078e02ff */
[----:B------:R-:W-:Y:S05]  /*17150*/  WARPSYNC.ALL ;  /* 0x0000000000007948 */ /* 0x000fea0003800000 */
[----:B------:R-:W-:Y:S01]  /*17160*/  LOP3.LUT R4, R3, R16, RZ, 0xfc, !PT ;  /* 0x0000001003047212 */ /* 0x000fe200078efcff */
[----:B------:R-:W-:-:S04]  /*17170*/  IMAD.U32 R13, RZ, RZ, UR41 ;  /* 0x00000029ff0d7e24 */ /* 0x000fc8000f8e00ff */
[----:B------:R-:W-:Y:S01]  /*17180*/  VIADD R13, R13, 0x400 ;  /* 0x000004000d0d7836 */ /* 0x000fe20000000000 */
[----:B0-----:R-:W0:Y:S02]  /*17190*/  LDSM.16.MT88.4 R4, [R4+UR41+0xc400] ;  /* 0x00c400290404783b */ /* 0x001e240008004200 */
[C-C-:B0-----:R-:W-:Y:S02]  /*171a0*/  PRMT R8, R4.reuse, 0x6420, R5.reuse ;  /* 0x0000642004087816 */ /* 0x141fe40000000005 */
[----:B------:R-:W-:Y:S02]  /*171b0*/  PRMT R9, R4, 0x7531, R5 ;  /* 0x0000753104097816 */ /* 0x000fe40000000005 */
[C-C-:B------:R-:W-:Y:S02]  /*171c0*/  PRMT R10, R6.reuse, 0x6420, R7.reuse ;  /* 0x00006420060a7816 */ /* 0x140fe40000000007 */
[----:B------:R-:W-:Y:S02]  /*171d0*/  PRMT R11, R6, 0x7531, R7 ;  /* 0x00007531060b7816 */ /* 0x000fe40000000007 */
[----:B-1----:R-:W-:-:S05]  /*171e0*/  LOP3.LUT R0, R3, R12, RZ, 0xfc, !PT ;  /* 0x0000000c03007212 */ /* 0x002fca00078efcff */
[----:B------:R-:W-:-:S05]  /*171f0*/  IMAD.IADD R0, R13, 0x1, R0 ;  /* 0x000000010d007824 */ /* 0x000fca00078e0200 */
[----:B------:R0:W-:Y:S02]  /*17200*/  STSM.16.M88.4 [R0], R8 ;  /* 0x0000000800007844 */ /* 0x0001e40000000200 */
[----:B0-----:R-:W-:-:S05]  /*17210*/  VIADD R0, R3, 0x2000 ;  /* 0x0000200003007836 */ /* 0x001fca0000000000 */
[C---:B------:R-:W-:Y:S02]  /*17220*/  LOP3.LUT R4, R0.reuse, R16, RZ, 0xfc, !PT ;  /* 0x0000001000047212 */ /* 0x040fe400078efcff */
[----:B------:R-:W-:-:S04]  /*17230*/  LOP3.LUT R0, R0, R12, RZ, 0xfc, !PT ;  /* 0x0000000c00007212 */ /* 0x000fc800078efcff */
[----:B------:R-:W0:Y:S01]  /*17240*/  LDSM.16.MT88.4 R4, [R4+UR41+0xc400] ;  /* 0x00c400290404783b */ /* 0x000e220008004200 */
[----:B------:R-:W-:Y:S01]  /*17250*/  IMAD.IADD R0, R13, 0x1, R0 ;  /* 0x000000010d007824 */ /* 0x000fe200078e0200 */
[C-C-:B0-----:R-:W-:Y:S02]  /*17260*/  PRMT R8, R4.reuse, 0x6420, R5.reuse ;  /* 0x0000642004087816 */ /* 0x141fe40000000005 */
[----:B------:R-:W-:Y:S02]  /*17270*/  PRMT R9, R4, 0x7531, R5 ;  /* 0x0000753104097816 */ /* 0x000fe40000000005 */
[C-C-:B------:R-:W-:Y:S02]  /*17280*/  PRMT R10, R6.reuse, 0x6420, R7.reuse ;  /* 0x00006420060a7816 */ /* 0x140fe40000000007 */
[----:B------:R-:W-:-:S05]  /*17290*/  PRMT R11, R6, 0x7531, R7 ;  /* 0x00007531060b7816 */ /* 0x000fca0000000007 */
[----:B------:R0:W-:Y:S02]  /*172a0*/  STSM.16.M88.4 [R0], R8 ;  /* 0x0000000800007844 */ /* 0x0001e40000000200 */
[----:B0-----:R-:W-:-:S05]  /*172b0*/  VIADD R0, R3, 0x4000 ;  /* 0x0000400003007836 */ /* 0x001fca0000000000 */
[C---:B------:R-:W-:Y:S02]  /*172c0*/  LOP3.LUT R4, R0.reuse, R16, RZ, 0xfc, !PT ;  /* 0x0000001000047212 */ /* 0x040fe400078efcff */
[----:B------:R-:W-:Y:S02]  /*172d0*/  LOP3.LUT R0, R0, R12, RZ, 0xfc, !PT ;  /* 0x0000000c00007212 */ /* 0x000fe400078efcff */
[----:B------:R-:W-:Y:S02]  /*172e0*/  LOP3.LUT R12, R16, 0x2800, RZ, 0xfc, !PT ;  /* 0x00002800100c7812 */ /* 0x000fe400078efcff */
[----:B------:R-:W0:Y:S01]  /*172f0*/  LDSM.16.MT88.4 R4, [R4+UR41+0xc400] ;  /* 0x00c400290404783b */ /* 0x000e220008004200 */
[----:B------:R-:W-:Y:S01]  /*17300*/  IMAD.IADD R0, R13, 0x1, R0 ;  /* 0x000000010d007824 */ /* 0x000fe200078e0200 */
[C-C-:B0-----:R-:W-:Y:S02]  /*17310*/  PRMT R8, R4.reuse, 0x6420, R5.reuse ;  /* 0x0000642004087816 */ /* 0x141fe40000000005 */
[----:B------:R-:W-:-:S02]  /*17320*/  PRMT R9, R4, 0x7531, R5 ;  /* 0x0000753104097816 */ /* 0x000fc40000000005 */
[C-C-:B------:R-:W-:Y:S02]  /*17330*/  PRMT R10, R6.reuse, 0x6420, R7.reuse ;  /* 0x00006420060a7816 */ /* 0x140fe40000000007 */
[----:B------:R-:W-:Y:S02]  /*17340*/  PRMT R11, R6, 0x7531, R7 ;  /* 0x00007531060b7816 */ /* 0x000fe40000000007 */
[----:B------:R-:W-:-:S03]  /*17350*/  LOP3.LUT R4, R3, 0x800, R16, 0xfe, !PT ;  /* 0x0000080003047812 */ /* 0x000fc600078efe10 */
[----:B------:R2:W-:Y:S04]  /*17360*/  STSM.16.M88.4 [R0], R8 ;  /* 0x0000000800007844 */ /* 0x0005e80000000200 */
[----:B------:R-:W0:Y:S01]  /*17370*/  LDSM.16.MT88.4 R4, [R4+UR41+0xc400] ;  /* 0x00c400290404783b */ /* 0x000e220008004200 */
[----:B--2---:R-:W-:-:S03]  /*17380*/  IADD3 R0, R13, R14, R3 ;  /* 0x0000000e0d007210 */ /* 0x004fc60007ffe003 */
[----:B------:R-:W2:Y:S01]  /*17390*/  LDL R14, [R1+0x1c] ;  /* 0x00001c00010e7983 */ /* 0x000ea20000100800 */
[C-C-:B0-----:R-:W-:Y:S02]  /*173a0*/  PRMT R8, R4.reuse, 0x6420, R5.reuse ;  /* 0x0000642004087816 */ /* 0x141fe40000000005 */
[----:B------:R-:W-:Y:S02]  /*173b0*/  PRMT R9, R4, 0x7531, R5 ;  /* 0x0000753104097816 */ /* 0x000fe40000000005 */
[C-C-:B------:R-:W-:Y:S02]  /*173c0*/  PRMT R10, R6.reuse, 0x6420, R7.reuse ;  /* 0x00006420060a7816 */ /* 0x140fe40000000007 */
[----:B------:R-:W-:Y:S02]  /*173d0*/  PRMT R11, R6, 0x7531, R7 ;  /* 0x00007531060b7816 */ /* 0x000fe40000000007 */
[----:B------:R-:W-:-:S03]  /*173e0*/  IADD3 R4, R12, UR41, R3 ;  /* 0x000000290c047c10 */ /* 0x000fc6000fffe003 */
[----:B------:R-:W-:Y:S04]  /*173f0*/  STSM.16.M88.4 [R0], R8 ;  /* 0x0000000800007844 */ /* 0x000fe80000000200 */
[----:B------:R-:W0:Y:S01]  /*17400*/  LDSM.16.MT88.4 R4, [R4+0xc400] ;  /* 0x00c400000404783b */ /* 0x000e220000004200 */
[----:B------:R-:W-:Y:S02]  /*17410*/  LOP3.LUT R12, R16, 0x4800, RZ, 0xfc, !PT ;  /* 0x00004800100c7812 */ /* 0x000fe400078efcff */
        /* <DEDUP_REMOVED lines=12> */
[----:B------:R-:W-:-:S06]  /*174e0*/  LOP3.LUT R4, R3, 0x1000, R16, 0xfe, !PT ;  /* 0x0000100003047812 */ /* 0x000fcc00078efe10 */
[----:B------:R-:W0:Y:S01]  /*174f0*/  LDSM.16.MT88.4 R4, [R4+UR41+0xc400] ;  /* 0x00c400290404783b */ /* 0x000e220008004200 */
[----:B--2---:R-:W-:-:S03]  /*17500*/  IADD3 R0, R13, R14, R3 ;  /* 0x0000000e0d007210 */ /* 0x004fc60007ffe003 */
[----:B------:R-:W2:Y:S01]  /*17510*/  LDL R14, [R1+0x24] ;  /* 0x00002400010e7983 */ /* 0x000ea20000100800 */
[----:B------:R-:W-:Y:S02]  /*17520*/  LOP3.LUT R12, R16, 0x3000, RZ, 0xfc, !PT ;  /* 0x00003000100c7812 */ /* 0x000fe400078efcff */
        /* <DEDUP_REMOVED lines=18> */
[----:B------:R-:W-:Y:S02]  /*17650*/  PRMT R11, R6, 0x7531, R7 ;  /* 0x00007531060b7816 */ /* 0x000fe40000000007 */
[----:B------:R-:W-:-:S03]  /*17660*/  LOP3.LUT R4, R3, 0x1800, R16, 0xfe, !PT ;  /* 0x0000180003047812 */ /* 0x000fc600078efe10 */
[----:B------:R-:W-:Y:S04]  /*17670*/  STSM.16.M88.4 [R0+0x4000], R8 ;  /* 0x0040000800007844 */ /* 0x000fe80000000200 */
[----:B------:R-:W0:Y:S01]  /*17680*/  LDSM.16.MT88.4 R4, [R4+UR41+0xc400] ;  /* 0x00c400290404783b */ /* 0x000e220008004200 */
[----:B------:R-:W-:Y:S02]  /*17690*/  LOP3.LUT R12, R16, 0x3800, RZ, 0xfc, !PT ;  /* 0x00003800100c7812 */ /* 0x000fe400078efcff */
[C-C-:B0-----:R-:W-:Y:S02]  /*176a0*/  PRMT R8, R4.reuse, 0x6420, R5.reuse ;  /* 0x0000642004087816 */ /* 0x141fe40000000005 */
[----:B------:R-:W-:Y:S02]  /*176b0*/  PRMT R9, R4, 0x7531, R5 ;  /* 0x0000753104097816 */ /* 0x000fe40000000005 */
[----:B------:R-:W-:-:S02]  /*176c0*/  PRMT R10, R6, 0x6420, R7 ;  /* 0x00006420060a7816 */ /* 0x000fc40000000007 */
[----:B------:R-:W-:Y:S02]  /*176d0*/  PRMT R11, R6, 0x7531, R7 ;  /* 0x00007531060b7816 */ /* 0x000fe40000000007 */
[--C-:B------:R-:W-:Y:S02]  /*176e0*/  IADD3 R4, R12, UR41, R3.reuse ;  /* 0x000000290c047c10 */ /* 0x100fe4000fffe003 */
        /* <DEDUP_REMOVED lines=24> */
.L_x_4048:
[----:B-1----:R1:W-:Y:S01]  /*17870*/  SYNCS.ARRIVE.TRANS64.A1T0 RZ, [R2+URZ+0x2a850], RZ ;  /* 0x02a850ff02ff79a7 */ /* 0x0023e2000810003f */
[----:B------:R-:W-:Y:S01]  /*17880*/  VIADD R18, R18, 0x1 ;  /* 0x0000000112127836 */ /* 0x000fe20000000000 */
[----:B------:R-:W-:Y:S04]  /*17890*/  BAR.SYNC.DEFER_BLOCKING 0x2, 0x80 ;  /* 0x0082000000007b1d */ /* 0x000fe80000010000 */
[----:B------:R-:W-:Y:S01]  /*178a0*/  ISETP.NE.AND P0, PT, R18, 0x2, PT ;  /* 0x000000021200780c */ /* 0x000fe20003f05270 */
[----:B-1----:R-:W-:-:S03]  /*178b0*/  @!P1 VIADD R2, R2, 0x2a880 ;  /* 0x0002a88002029836 */ /* 0x002fc60000000000 */
[----:B0-----:R-:W-:Y:S02]  /*178c0*/  SEL R0, RZ, 0x1, P0 ;  /* 0x00000001ff007807 */ /* 0x001fe40000000000 */
[----:B------:R-:W-:Y:S02]  /*178d0*/  SEL R18, R18, RZ, P0 ;  /* 0x000000ff12127207 */ /* 0x000fe40000000000 */
[----:B------:R-:W-:Y:S02]  /*178e0*/  @!P1 PRMT R2, RZ, 0x654, R2 ;  /* 0x00000654ff029816 */ /* 0x000fe40000000002 */
[----:B------:R-:W-:Y:S02]  /*178f0*/  LOP3.LUT R19, R19, R0, RZ, 0x3c, !PT ;  /* 0x0000000013137212 */ /* 0x000fe400078e3cff */
[----:B------:R0:W-:Y:S05]  /*17900*/  @!P1 SYNCS.ARRIVE.TRANS64.RED.A1T0 RZ, [R2+URZ], RZ ;  /* 0x000000ff02ff99a7 */ /* 0x0001ea000810043f */
.L_x_4000:
[----:B------:R-:W-:Y:S05]  /*17910*/  BSYNC B6 ;  /* 0x0000000000067941 */ /* 0x000fea0003800000 */
.L_x_3998:
[----:B-1----:R-:W2:Y:S02]  /*17920*/  LDL R0, [R1+0x2c] ;  /* 0x00002c0001007983 */ /* 0x002ea40000100800 */
[----:B--2---:R-:W-:-:S13]  /*17930*/  LOP3.LUT P0, RZ, R0, 0x2, RZ, 0xc0, !PT ;  /* 0x0000000200ff7812 */ /* 0x004fda000780c0ff */
[----:B------:R-:W-:Y:S05]  /*17940*/  @!P0 BRA `(.L_x_4049) ;  /* 0x0000000000308947 */ /* 0x000fea0003800000 */
[----:B------:R-:W1:Y:S08]  /*17950*/  S2UR UR5, SR_CgaCtaId ;  /* 0x00000000000579c3 */ /* 0x000e700000008800 */
[----:B------:R-:W-:Y:S06]  /*17960*/  BAR.SYNC.DEFER_BLOCKING 0x5, 0x180 ;  /* 0x0146000000007b1d */ /* 0x000fec0000010000 */
[----:B------:R-:W-:-:S02]  /*17970*/  UMOV UR4, 0x400 ;  /* 0x0000040000047882 */ /* 0x000fc40000000000 */
[----:B-1----:R-:W-:-:S09]  /*17980*/  ULEA UR4, UR5, UR4, 0x18 ;  /* 0x0000000405047291 */ /* 0x002fd2000f8ec03f */
[----:B0-----:R-:W0:Y:S04]  /*17990*/  LDS.128 R4, [UR4+0x2a8d0] ;  /* 0x02a8d004ff047984 */ /* 0x001e280008000c00 */
[----:B0-----:R0:W-:Y:S01]  /*179a0*/  STL.64 [R1+0x10], R4 ;  /* 0x0000100401007387 */ /* 0x0011e20000100a00 */
[----:B------:R-:W-:Y:S02]  /*179b0*/  IMAD.MOV.U32 R2, RZ, RZ, R6 ;  /* 0x000000ffff027224 */ /* 0x000fe400078e0006 */
[----:B------:R-:W-:-:S03]  /*179c0*/  IMAD.MOV.U32 R0, RZ, RZ, R7 ;  /* 0x000000ffff007224 */ /* 0x000fc600078e0007 */
[----:B------:R-:W-:Y:S02]  /*179d0*/  R2UR UR38, R2 ;  /* 0x00000000022672ca */ /* 0x000fe400000e0000 */
[----:B------:R-:W-:Y:S01]  /*179e0*/  R2UR UR45, R0 ;  /* 0x00000000002d72ca */ /* 0x000fe200000e0000 */
[----:B------:R-:W-:Y:S06]  /*179f0*/  BAR.ARV 0x4, 0x180 ;  /* 0x0106000000007b1d */ /* 0x000fec0000002000 */
[----:B------:R-:W-:Y:S08]  /*17a00*/  BRA `(.L_x_4050) ;  /* 0x0000000800d47947 */ /* 0x000ff00003800000 */
.L_x_4049:
[----:B------:R-:W2:Y:S01]  /*17a10*/  LDL.LU R0, [R1+0x10] ;  /* 0x0000100001007983 */ /* 0x000ea20000300800 */
[----:B------:R-:W-:Y:S01]  /*17a20*/  ULDC UR4, c[0x0][0xc14] ;  /* 0x0003050000047ab9 */ /* 0x000fe20000000800 */
[----:B------:R-:W-:Y:S01]  /*17a30*/  IMAD.MOV.U32 R5, RZ, RZ, RZ ;  /* 0x000000ffff057224 */ /* 0x000fe200078e00ff */
[----:B0-----:R-:W0:Y:S02]  /*17a40*/  S2R R2, SR_TID.X ;  /* 0x0000000000027919 */ /* 0x001e240000002100 */
[----:B0-----:R-:W-:-:S04]  /*17a50*/  LOP3.LUT R4, R2, 0x1f, RZ, 0xc0, !PT ;  /* 0x0000001f02047812 */ /* 0x001fc800078ec0ff */
[C---:B------:R-:W-:Y:S01]  /*17a60*/  ISETP.NE.AND P0, PT, R4.reuse, 0x1f, PT ;  /* 0x0000001f0400780c */ /* 0x040fe20003f05270 */
[----:B--2---:R-:W-:Y:S02]  /*17a70*/  IMAD.MOV.U32 R6, RZ, RZ, R0 ;  /* 0x000000ffff067224 */ /* 0x004fe400078e0000 */
[----:B------:R-:W-:-:S05]  /*17a80*/  VIADD R0, R4, UR45 ;  /* 0x0000002d04007c36 */ /* 0x000fca0008000000 */
[----:B------:R-:W-:Y:S02]  /*17a90*/  ISETP.GE.OR P1, PT, R0, UR4, !P0 ;  /* 0x0000000400007c0c */ /* 0x000fe4000c726670 */
[C---:B------:R-:W-:Y:S02]  /*17aa0*/  ISETP.GE.U32.AND P2, PT, R4.reuse, 0x2, PT ;  /* 0x000000020400780c */ /* 0x040fe40003f46070 */
[C---:B------:R-:W-:Y:S02]  /*17ab0*/  ISETP.GE.U32.AND P3, PT, R4.reuse, 0x4, PT ;  /* 0x000000040400780c */ /* 0x040fe40003f66070 */
[C---:B------:R-:W-:Y:S02]  /*17ac0*/  ISETP.GE.U32.AND P4, PT, R4.reuse, 0x8, PT ;  /* 0x000000080400780c */ /* 0x040fe40003f86070 */
[----:B------:R-:W-:Y:S01]  /*17ad0*/  ISETP.GE.U32.AND P5, PT, R4, 0x10, PT ;  /* 0x000000100400780c */ /* 0x000fe20003fa6070 */
[----:B------:R-:W-:Y:S01]  /*17ae0*/  SHFL.IDX PT, R7, R6, 0x1, 0x1f ;  /* 0x00201f0006077f89 */ /* 0x000fe200000e0000 */
[----:B------:R-:W-:-:S03]  /*17af0*/  ULDC UR4, c[0x0][0xc14] ;  /* 0x0003050000047ab9 */ /* 0x000fc60000000800 */
[----:B------:R-:W0:Y:S02]  /*17b00*/  @!P1 LDC.64 R2, c[0x0][0xc58] ;  /* 0x00031600ff029b82 */ /* 0x000e240000000a00 */
[----:B0-----:R-:W-:-:S05]  /*17b10*/  @!P1 IMAD.WIDE R2, R0, 0x4, R2 ;  /* 0x0000000400029825 */ /* 0x001fca00078e0202 */
[----:B------:R-:W2:Y:S01]  /*17b20*/  @!P1 LDG.E R5, desc[UR48][R2.64] ;  /* 0x0000003002059981 */ /* 0x000ea2000c1e1900 */
[----:B------:R-:W-:Y:S02]  /*17b30*/  ISETP.NE.AND P1, PT, R4, RZ, PT ;  /* 0x000000ff0400720c */ /* 0x000fe40003f25270 */
[----:B------:R-:W0:Y:S01]  /*17b40*/  LDC R4, c[0x0][0xc10] ;  /* 0x00030400ff047b82 */ /* 0x000e220000000800 */
[----:B--2---:R-:W1:Y:S02]  /*17b50*/  SHFL.UP PT, R0, R5, 0x1, RZ ;  /* 0x0420000005007989 */ /* 0x004e6400000e00ff */
        /* <DEDUP_REMOVED lines=14> */
[----:B------:R-:W-:Y:S04]  /*17c40*/  SHFL.IDX PT, R0, R6, RZ, 0x1f ;  /* 0x00001fff06007589 */ /* 0x000fe800000e0000 */
[----:B------:R-:W0:Y:S02]  /*17c50*/  SHFL.IDX PT, R2, R8, 0x1f, 0x1f ;  /* 0x03e01f0008027f89 */ /* 0x000e2400000e0000 */
[----:B0-----:R-:W-:-:S04]  /*17c60*/  IMAD R2, R2, R4, RZ ;  /* 0x0000000402027224 */ /* 0x001fc800078e02ff */
[----:B------:R-:W-:-:S05]  /*17c70*/  IMAD.IADD R7, R7, 0x1, R2 ;  /* 0x0000000107077824 */ /* 0x000fca00078e0202 */
[----:B------:R-:W-:-:S13]  /*17c80*/  ISETP.GT.AND P6, PT, R7, R0, PT ;  /* 0x000000000700720c */ /* 0x000fda0003fc4270 */
[----:B------:R-:W-:Y:S05]  /*17c90*/  @P6 BRA `(.L_x_4051) ;  /* 0x0000000000906947 */ /* 0x000fea0003800000 */
.L_x_4055:
        /* <DEDUP_REMOVED lines=14> */
.L_x_4054:
[----:B------:R-:W-:Y:S05]  /*17d80*/  BSYNC B0 ;  /* 0x0000000000007941 */ /* 0x000fea0003800000 */
.L_x_4053:
[----:B0----5:R-:W0:Y:S01]  /*17d90*/  SHFL.UP PT, R2, R5, 0x1, RZ ;  /* 0x0420000005027989 */ /* 0x021e2200000e00ff */
[----:B------:R-:W1:Y:S01]  /*17da0*/  LDC R4, c[0x0][0xc10] ;  /* 0x00030400ff047b82 */ /* 0x000e620000000800 */
        /* <DEDUP_REMOVED lines=14> */
[----:B------:R-:W1:Y:S02]  /*17e90*/  SHFL.IDX PT, R2, R8, 0x1f, 0x1f ;  /* 0x03e01f0008027f89 */ /* 0x000e6400000e0000 */
[----:B-1----:R-:W-:-:S04]  /*17ea0*/  IMAD R2, R2, R4, RZ ;  /* 0x0000000402027224 */ /* 0x002fc800078e02ff */
[----:B------:R-:W-:-:S05]  /*17eb0*/  IMAD.IADD R7, R2, 0x1, R7 ;  /* 0x0000000102077824 */ /* 0x000fca00078e0207 */
[----:B------:R-:W-:-:S13]  /*17ec0*/  ISETP.GT.AND P6, PT, R7, R0, PT ;  /* 0x000000000700720c */ /* 0x000fda0003fc4270 */
[----:B------:R-:W-:Y:S05]  /*17ed0*/  @!P6 BRA `(.L_x_4055) ;  /* 0xfffffffc0070e947 */ /* 0x000fea000383ffff */
.L_x_4051:
        /* <DEDUP_REMOVED lines=11> */
[----:B------:R-:W-:Y:S01]  /*17f90*/  ISETP.NE.AND P0, PT, RZ, UR7, PT ;  /* 0x00000007ff007c0c */ /* 0x000fe2000bf05270 */
[----:B0-----:R-:W-:-:S05]  /*17fa0*/  IMAD.U32 R2, RZ, RZ, UR6 ;  /* 0x00000006ff027e24 */ /* 0x001fca000f8e00ff */
[----:B------:R0:W2:Y:S02]  /*17fb0*/  SHFL.IDX PT, R5, R5, R2, 0x1f ;  /* 0x00001f0205057589 */ /* 0x0000a400000e0000 */
[----:B0-----:R-:W-:Y:S02]  /*17fc0*/  IMAD.MOV.U32 R2, RZ, RZ, RZ ;  /* 0x000000ffff027224 */ /* 0x001fe400078e00ff */
[----:B--2---:R-:W-:-:S05]  /*17fd0*/  IMAD R6, R5, R9, RZ ;  /* 0x0000000905067224 */ /* 0x004fca00078e02ff */
[----:B------:R-:W-:Y:S01]  /*17fe0*/  IABS R10, R6 ;  /* 0x00000006000a7213 */ /* 0x000fe20000000000 */
[----:B------:R-:W-:Y:S06]  /*17ff0*/  @!P0 BRA `(.L_x_4056) ;  /* 0x00000000000c8947 */ /* 0x000fec0003800000 */
[----:B------:R-:W-:-:S06]  /*18000*/  UIADD3 UR4, UR6, -0x1, URZ ;  /* 0xffffffff06047890 */ /* 0x000fcc000fffe03f */
[----:B------:R-:W-:-:S06]  /*18010*/  IMAD.U32 R2, RZ, RZ, UR4 ;  /* 0x00000004ff027e24 */ /* 0x000fcc000f8e00ff */
[----:B------:R0:W1:Y:S02]  /*18020*/  SHFL.IDX PT, R2, R8, R2, 0x1f ;  /* 0x00001f0208027589 */ /* 0x00006400000e0000 */
.L_x_4056:
[----:B------:R-:W2:Y:S01]  /*18030*/  I2F.RP R3, R10 ;  /* 0x0000000a00037306 */ /* 0x000ea20000209400 */
[----:B01----:R-:W-:-:S04]  /*18040*/  IMAD R8, R2, R4, R7 ;  /* 0x0000000402087224 */ /* 0x003fc800078e0207 */
[----:B------:R-:W-:Y:S01]  /*18050*/  IMAD.IADD R0, R0, 0x1, -R8 ;  /* 0x0000000100007824 */ /* 0x000fe200078e0a08 */
[----:B------:R0:W-:Y:S02]  /*18060*/  STL [R1+0x10], R8 ;  /* 0x0000100801007387 */ /* 0x0001e40000100800 */
        /* <DEDUP_REMOVED lines=26> */
[----:B------:R-:W-:-:S04]  /*18210*/  VIADDMNMX R4, R3, R4, R9, PT ;  /* 0x0000000403047246 */ /* 0x000fc80003800109 */
        /* <DEDUP_REMOVED lines=32> */
.L_x_4052:
[----:B------:R1:W-:Y:S01]  /*18420*/  STL [R1+0x10], R0 ;  /* 0x0000100001007387 */ /* 0x0003e20000100800 */
[----:B------:R-:W-:Y:S01]  /*18430*/  ULDC UR45, c[0x0][0xc14] ;  /* 0x00030500002d7ab9 */ /* 0x000fe20000000800 */
[----:B------:R-:W-:Y:S02]  /*18440*/  UMOV UR38, URZ ;  /* 0x0000003f00267c82 */ /* 0x000fe40008000000 */
[----:B------:R1:W-:Y:S03]  /*18450*/  STL [R1+0x14], RZ ;  /* 0x000014ff01007387 */ /* 0x0003e60000100800 */
.L_x_4057:
        /* <DEDUP_REMOVED lines=8> */
[----:B------:R-:W0:Y:S01]  /*184e0*/  @!P0 S2R R0, SR_CgaCtaId ;  /* 0x0000000000008919 */ /* 0x000e220000008800 */
[----:B--2---:R-:W-:Y:S02]  /*184f0*/  IMAD.MOV.U32 R4, RZ, RZ, R3 ;  /* 0x000000ffff047224 */ /* 0x004fe400078e0003 */
[----:B---3--:R-:W-:Y:S01]  /*18500*/  IMAD.MOV.U32 R3, RZ, RZ, R2 ;  /* 0x000000ffff037224 */ /* 0x008fe200078e0002 */
[----:B------:R-:W-:-:S03]  /*18510*/  @!P0 MOV R2, 0x400 ;  /* 0x0000040000028802 */ /* 0x000fc60000000f00 */
[----:B------:R-:W-:Y:S01]  /*18520*/  IMAD.MOV.U32 R5, RZ, RZ, R3 ;  /* 0x000000ffff057224 */ /* 0x000fe200078e0003 */
[----:B0-----:R-:W-:-:S05]  /*18530*/  @!P0 LEA R0, R0, R2, 0x18 ;  /* 0x0000000200008211 */ /* 0x001fca00078ec0ff */
[----:B------:R1:W-:Y:S01]  /*18540*/  @!P0 STS.128 [R0+0x2a8d0], R4 ;  /* 0x02a8d00400008388 */ /* 0x0003e20000000c00 */
[----:B------:R-:W-:Y:S06]  /*18550*/  BAR.ARV 0x5, 0x180 ;  /* 0x0146000000007b1d */ /* 0x000fec0000002000 */
.L_x_4050:
[----:B------:R-:W-:Y:S02]  /*18560*/  ULDC UR4, c[0x0][0xc14] ;  /* 0x0003050000047ab9 */ /* 0x000fe40000000800 */
[----:B------:R-:W-:-:S06]  /*18570*/  UISETP.GE.AND UP0, UPT, UR45, UR4, UPT ;  /* 0x000000042d00728c */ /* 0x000fcc000bf06270 */
[----:B------:R-:W-:-:S13]  /*18580*/  PLOP3.LUT P0, PT, PT, PT, UP0, 0x80, 0x0 ;  /* 0x000000000000781c */ /* 0x000fda0003f0f008 */
[----:B------:R-:W-:Y:S05]  /*18590*/  @!P0 BRA `(.L_x_4058) ;  /* 0xffffffb800808947 */ /* 0x000fea000383ffff */
.L_x_3988:
[----:B01----:R-:W2:Y:S01]  /*185a0*/  LDL.LU R0, [R1+0x30] ;  /* 0x0000300001007983 */ /* 0x003ea20000300800 */
        /* <DEDUP_REMOVED lines=11> */
.L_x_4090:
[----:B------:R-:W-:Y:S05]  /*18660*/  BSYNC B0 ;  /* 0x0000000000007941 */ /* 0x000fea0003800000 */
.L_x_4059:
[----:B------:R-:W-:-:S03]  /*18670*/  UMOV UR4, 0xffffffff ;  /* 0xffffffff00047882 */ /* 0x000fc60000000000 */
[----:B------:R-:W-:Y:S05]  /*18680*/  BRA.DIV UR4, `(.L_x_4061) ;  /* 0x0000000a04a87947 */ /* 0x000fea000b800000 */
[----:B0-----:R-:W0:Y:S02]  /*18690*/  S2R R0, SR_TID.X ;  /* 0x0000000000007919 */ /* 0x001e240000002100 */
[----:B0-----:R-:W-:-:S04]  /*186a0*/  SHF.R.U32.HI R0, RZ, 0x5, R0 ;  /* 0x00000005ff007819 */ /* 0x001fc80000011600 */
[----:B------:R-:W-:-:S05]  /*186b0*/  LOP3.LUT R0, R0, 0x3, RZ, 0xc0, !PT ;  /* 0x0000000300007812 */ /* 0x000fca00078ec0ff */
[----:B------:R0:W1:Y:S02]  /*186c0*/  SHFL.IDX PT, R14, R0, RZ, 0x1f ;  /* 0x00001fff000e7589 */ /* 0x00006400000e0000 */
.L_x_4093:
[----:B-1----:R-:W-:Y:S01]  /*186d0*/  ISETP.NE.AND P0, PT, R14, RZ, PT ;  /* 0x000000ff0e00720c */ /* 0x002fe20003f05270 */
[----:B------:R-:W-:-:S12]  /*186e0*/  BSSY B0, `(.L_x_4062) ;  /* 0x000002b000007945 */ /* 0x000fd80003800000 */
[----:B------:R-:W-:Y:S05]  /*186f0*/  @P0 BRA `(.L_x_4063) ;  /* 0x0000000000a40947 */ /* 0x000fea0003800000 */
[----:B------:R-:W-:-:S03]  /*18700*/  UMOV UR4, 0xffffffff ;  /* 0xffffffff00047882 */ /* 0x000fc60000000000 */
[----:B------:R-:W-:Y:S05]  /*18710*/  BRA.DIV UR4, `(.L_x_4064) ;  /* 0x0000000a04b87947 */ /* 0x000fea000b800000 */
[----:B------:R-:W-:-:S13]  /*18720*/  ELECT P6, URZ, PT ;  /* 0x00000000003f782f */ /* 0x000fda00038c0000 */
.L_x_4096:
[----:B------:R-:W-:Y:S05]  /*18730*/  @!P6 BRA `(.L_x_4063) ;  /* 0x000000000094e947 */ /* 0x000fea0003800000 */
[----:B------:R-:W-:-:S06]  /*18740*/  ULOP3.LUT UR4, UR40, 0x2, URZ, 0xfc, !UPT ;  /* 0x0000000228047892 */ /* 0x000fcc000f8efc3f */
[----:B0-----:R-:W-:-:S05]  /*18750*/  IMAD.U32 R0, RZ, RZ, UR4 ;  /* 0x00000004ff007e24 */ /* 0x001fca000f8e00ff */
[----:B------:R-:W-:-:S13]  /*18760*/  ISETP.NE.AND P0, PT, R0, 0x3, PT ;  /* 0x000000030000780c */ /* 0x000fda0003f05270 */
[----:B------:R-:W-:Y:S05]  /*18770*/  @!P0 BRA `(.L_x_4065) ;  /* 0x0000000000048947 */ /* 0x000fea0003800000 */
[----:B------:R-:W-:Y:S01]  /*18780*/  BPT.TRAP 0x1 ;  /* 0x000000040000795c */ /* 0x000fe20000300000 */
.L_x_4065:
[----:B------:R-:W-:Y:S01]  /*18790*/  VIADD R5, R3, 0x2a840 ;  /* 0x0002a84003057836 */ /* 0x000fe20000000000 */
[----:B------:R-:W-:Y:S01]  /*187a0*/  SHF.L.U32 R4, R19, 0x1f, RZ ;  /* 0x0000001f13047819 */ /* 0x000fe200000006ff */
[C---:B------:R-:W-:Y:S02]  /*187b0*/  VIADD R0, R18.reuse, 0x1 ;  /* 0x0000000112007836 */ /* 0x040fe40000000000 */
[----:B------:R-:W-:-:S03]  /*187c0*/  IMAD R7, R18, 0x8, R5 ;  /* 0x0000000812077824 */ /* 0x000fc600078e0205 */
[----:B------:R-:W-:Y:S01]  /*187d0*/  ISETP.NE.AND P2, PT, R0, 0x2, PT ;  /* 0x000000020000780c */ /* 0x000fe20003f45270 */
[----:B------:R-:W0:Y:S03]  /*187e0*/  SYNCS.PHASECHK.TRANS64.TRYWAIT P1, [R7+URZ], R4 ;  /* 0x00000004070075a7 */ /* 0x000e26000802017f */
[----:B------:R-:W-:-:S04]  /*187f0*/  SEL R2, RZ, 0x1, P2 ;  /* 0x00000001ff027807 */ /* 0x000fc80001000000 */
[----:B------:R-:W-:Y:S02]  /*18800*/  LOP3.LUT R19, R19, R2, RZ, 0x3c, !PT ;  /* 0x0000000213137212 */ /* 0x000fe400078e3cff */
[----:B------:R-:W-:Y:S02]  /*18810*/  SEL R2, R0, RZ, P2 ;  /* 0x000000ff00027207 */ /* 0x000fe40001000000 */
[----:B------:R-:W-:-:S03]  /*18820*/  SHF.L.U32 R0, R19, 0x1f, RZ ;  /* 0x0000001f13007819 */ /* 0x000fc600000006ff */
[----:B------:R-:W-:Y:S01]  /*18830*/  IMAD R5, R2, 0x8, R5 ;  /* 0x0000000802057824 */ /* 0x000fe200078e0205 */
[----:B0-----:R-:W-:Y:S06]  /*18840*/  @!P1 BRA `(.L_x_4066) ;  /* 0x00000008008c9947 */ /* 0x001fec0003800000 */
.L_x_4097:
[----:B------:R-:W1:Y:S02]  /*18850*/  SYNCS.PHASECHK.TRANS64.TRYWAIT P1, [R5+URZ], R0 ;  /* 0x00000000050075a7 */ /* 0x000e64000802017f */
[----:B-1----:R-:W-:Y:S05]  /*18860*/  @!P1 BRA `(.L_x_4067) ;  /* 0x0000000800989947 */ /* 0x002fea0003800000 */
.L_x_4098:
[----:B------:R-:W-:Y:S05]  /*18870*/  @!P0 BRA `(.L_x_4068) ;  /* 0x0000000000048947 */ /* 0x000fea0003800000 */
[----:B------:R-:W-:Y:S01]  /*18880*/  BPT.TRAP 0x1 ;  /* 0x000000040000795c */ /* 0x000fe20000300000 */
.L_x_4068:
[----:B-1----:R-:W-:-:S04]  /*18890*/  IMAD R5, R18, 0x8, R3 ;  /* 0x0000000812057824 */ /* 0x002fc800078e0203 */
[----:B------:R-:W1:Y:S02]  /*188a0*/  SYNCS.PHASECHK.TRANS64.TRYWAIT P1, [R5+URZ+0x2a860], R4 ;  /* 0x02a86004050075a7 */ /* 0x000e64000802017f */
[----:B-1----:R-:W-:Y:S05]  /*188b0*/  @!P1 BRA `(.L_x_4069) ;  /* 0x0000000800989947 */ /* 0x002fea0003800000 */
.L_x_4099:
[----:B------:R-:W-:Y:S05]  /*188c0*/  @!P0 BRA `(.L_x_4070) ;  /* 0x0000000000048947 */ /* 0x000fea0003800000 */
[----:B------:R-:W-:Y:S01]  /*188d0*/  BPT.TRAP 0x1 ;  /* 0x000000040000795c */ /* 0x000fe20000300000 */
.L_x_4070:
[----:B------:R-:W-:-:S04]  /*188e0*/  IMAD R3, R2, 0x8, R3 ;  /* 0x0000000802037824 */ /* 0x000fc800078e0203 */
[----:B------:R-:W2:Y:S02]  /*188f0*/  SYNCS.PHASECHK.TRANS64.TRYWAIT P1, [R3+URZ+0x2a860], R0 ;  /* 0x02a86000030075a7 */ /* 0x000ea4000802017f */
[----:B--2---:R-:W-:Y:S05]  /*18900*/  @!P1 BRA `(.L_x_4071) ;  /* 0x0000000800989947 */ /* 0x004fea0003800000 */
.L_x_4100:
[----:B------:R-:W-:Y:S05]  /*18910*/  @!P0 BRA `(.L_x_4072) ;  /* 0x0000000000048947 */ /* 0x000fea0003800000 */
[----:B------:R-:W-:Y:S01]  /*18920*/  BPT.TRAP 0x1 ;  /* 0x000000040000795c */ /* 0x000fe20000300000 */
.L_x_4072:
[----:B------:R-:W3:Y:S02]  /*18930*/  SYNCS.PHASECHK.TRANS64.TRYWAIT P0, [R5+URZ+0x2a880], R4 ;  /* 0x02a88004050075a7 */ /* 0x000ee4000800017f */
[----:B---3--:R-:W-:Y:S05]  /*18940*/  @!P0 BRA `(.L_x_4073) ;  /* 0x00000008009c8947 */ /* 0x008fea0003800000 */
.L_x_4074:
[----:B----4-:R4:W0:Y:S02]  /*18950*/  SYNCS.PHASECHK.TRANS64.TRYWAIT P0, [R3+URZ+0x2a880], R0 ;  /* 0x02a88000030075a7 */ /* 0x010824000800017f */
[----:B0-----:R-:W-:Y:S05]  /*18960*/  @!P0 NANOSLEEP.SYNCS 0x989680 ;  /* 0x009896800000895d */ /* 0x001fea0003900000 */
[----:B------:R-:W0:Y:S02]  /*18970*/  @!P0 SYNCS.PHASECHK.TRANS64 P0, [R3+URZ+0x2a880], R0 ;  /* 0x02a88000030085a7 */ /* 0x000e24000800007f */
[----:B0-----:R-:W-:Y:S05]  /*18980*/  @!P0 BRA `(.L_x_4074) ;  /* 0xfffffffc00f08947 */ /* 0x001fea000383ffff */
.L_x_4063:
[----:B------:R-:W-:Y:S05]  /*18990*/  BSYNC B0 ;  /* 0x0000000000007941 */ /* 0x000fea0003800000 */
.L_x_4062:
[----:B------:R-:W-:Y:S05]  /*189a0*/  EXIT ;  /* 0x000000000000794d */ /* 0x000fea0003800000 */
.L_x_3886:
[----:B0-----:R-:W-:-:S04]  /*189b0*/  IMAD.U32 R3, RZ, RZ, UR36 ;  /* 0x00000024ff037e24 */ /* 0x001fc8000f8e00ff */
[----:B------:R0:W1:Y:S03]  /*189c0*/  SYNCS.PHASECHK.TRANS64.TRYWAIT P1, [R3+URZ+0x2a800], R6 ;  /* 0x02a80006030075a7 */ /* 0x000066000802017f */
[----:B-1----:R-:W-:Y:S05]  /*189d0*/  @!P1 NANOSLEEP.SYNCS 0x989680 ;  /* 0x009896800000995d */ /* 0x002fea0003900000 */
[----:B------:R-:W1:Y:S02]  /*189e0*/  @!P1 SYNCS.PHASECHK.TRANS64 P1, [R3+URZ+0x2a800], R6 ;  /* 0x02a80006030095a7 */ /* 0x000e64000802007f */
[----:B-1----:R-:W-:Y:S05]  /*189f0*/  @!P1 BRA `(.L_x_3886) ;  /* 0xfffffffc00ec9947 */ /* 0x002fea000383ffff */
[----:B------:R-:W-:Y:S05]  /*18a00*/  BRA `(.L_x_4075) ;  /* 0xfffffe94001c7947 */ /* 0x000fea000383ffff */
.L_x_3890:
[----:B-1----:R1:W2:Y:S02]  /*18a10*/  SYNCS.PHASECHK.TRANS64.TRYWAIT P2, [R3+URZ+0x2a830], R2 ;  /* 0x02a83002030075a7 */ /* 0x0022a4000804017f */
[----:B--2---:R-:W-:Y:S05]  /*18a20*/  @!P2 NANOSLEEP.SYNCS 0x989680 ;  /* 0x009896800000a95d */ /* 0x004fea0003900000 */
[----:B------:R-:W2:Y:S02]  /*18a30*/  @!P2 SYNCS.PHASECHK.TRANS64 P2, [R3+URZ+0x2a830], R2 ;  /* 0x02a830020300a5a7 */ /* 0x000ea4000804007f */
[----:B--2---:R-:W-:Y:S05]  /*18a40*/  @!P2 BRA `(.L_x_3890) ;  /* 0xfffffffc00f0a947 */ /* 0x004fea000383ffff */
[----:B------:R-:W-:Y:S05]  /*18a50*/  BRA `(.L_x_3889) ;  /* 0xfffffe9400407947 */ /* 0x000fea000383ffff */
.L_x_3906:
[----:B-1----:R-:W-:-:S04]  /*18a60*/  IMAD.U32 R15, RZ, RZ, UR6 ;  /* 0x00000006ff0f7e24 */ /* 0x002fc8000f8e00ff */
[----:B------:R1:W2:Y:S03]  /*18a70*/  SYNCS.PHASECHK.TRANS64.TRYWAIT P2, [R15+URZ+0x2a830], R10 ;  /* 0x02a8300a0f0075a7 */ /* 0x0002a6000804017f */
[----:B--2---:R-:W-:Y:S05]  /*18a80*/  @!P2 NANOSLEEP.SYNCS 0x989680 ;  /* 0x009896800000a95d */ /* 0x004fea0003900000 */
[----:B------:R-:W2:Y:S02]  /*18a90*/  @!P2 SYNCS.PHASECHK.TRANS64 P2, [R15+URZ+0x2a830], R10 ;  /* 0x02a8300a0f00a5a7 */ /* 0x000ea4000804007f */
[----:B--2---:R-:W-:Y:S05]  /*18aa0*/  @!P2 BRA `(.L_x_3906) ;  /* 0xfffffffc00eca947 */ /* 0x004fea000383ffff */
[----:B------:R-:W-:Y:S05]  /*18ab0*/  BRA `(.L_x_3903) ;  /* 0xfffffecc00bc7947 */ /* 0x000fea000383ffff */
.L_x_3910:
[----:B-1----:R-:W-:-:S04]  /*18ac0*/  IMAD.U32 R15, RZ, RZ, UR6 ;  /* 0x00000006ff0f7e24 */ /* 0x002fc8000f8e00ff */
[----:B------:R1:W2:Y:S03]  /*18ad0*/  SYNCS.PHASECHK.TRANS64.TRYWAIT P2, [R15+URZ+0x2a850], R10 ;  /* 0x02a8500a0f0075a7 */ /* 0x0002a6000804017f */
[----:B--2---:R-:W-:Y:S05]  /*18ae0*/  @!P2 NANOSLEEP.SYNCS 0x989680 ;  /* 0x009896800000a95d */ /* 0x004fea0003900000 */
[----:B------:R-:W2:Y:S02]  /*18af0*/  @!P2 SYNCS.PHASECHK.TRANS64 P2, [R15+URZ+0x2a850], R10 ;  /* 0x02a8500a0f00a5a7 */ /* 0x000ea4000804007f */
[----:B--2---:R-:W-:Y:S05]  /*18b00*/  @!P2 BRA `(.L_x_3910) ;  /* 0xfffffffc00eca947 */ /* 0x004fea000383ffff */
[----:B------:R-:W-:Y:S05]  /*18b10*/  BRA `(.L_x_3907) ;  /* 0xfffffed0005c7947 */ /* 0x000fea000383ffff */
.L_x_3928:
[----:B-1----:R-:W-:-:S04]  /*18b20*/  IMAD.U32 R7, RZ, RZ, UR6 ;  /* 0x00000006ff077e24 */ /* 0x002fc8000f8e00ff */
[----:B------:R1:W2:Y:S03]  /*18b30*/  SYNCS.PHASECHK.TRANS64.TRYWAIT P2, [R7+URZ+0x2a830], R6 ;  /* 0x02a83006070075a7 */ /* 0x0002a6000804017f */
[----:B--2---:R-:W-:Y:S05]  /*18b40*/  @!P2 NANOSLEEP.SYNCS 0x989680 ;  /* 0x009896800000a95d */ /* 0x004fea0003900000 */
[----:B------:R-:W2:Y:S02]  /*18b50*/  @!P2 SYNCS.PHASECHK.TRANS64 P2, [R7+URZ+0x2a830], R6 ;  /* 0x02a830060700a5a7 */ /* 0x000ea4000804007f */
[----:B--2---:R-:W-:Y:S05]  /*18b60*/  @!P2 BRA `(.L_x_3928) ;  /* 0xfffffffc00eca947 */ /* 0x004fea000383ffff */
[----:B------:R-:W-:Y:S05]  /*18b70*/  BRA `(.L_x_3925) ;  /* 0xffffff0800407947 */ /* 0x000fea000383ffff */
.L_x_3932:
[----:B-1----:R-:W-:-:S04]  /*18b80*/  IMAD.U32 R7, RZ, RZ, UR6 ;  /* 0x00000006ff077e24 */ /* 0x002fc8000f8e00ff */
[----:B------:R1:W2:Y:S03]  /*18b90*/  SYNCS.PHASECHK.TRANS64.TRYWAIT P2, [R7+URZ+0x2a850], R6 ;  /* 0x02a85006070075a7 */ /* 0x0002a6000804017f */
[----:B--2---:R-:W-:Y:S05]  /*18ba0*/  @!P2 NANOSLEEP.SYNCS 0x989680 ;  /* 0x009896800000a95d */ /* 0x004fea0003900000 */
[----:B------:R-:W2:Y:S02]  /*18bb0*/  @!P2 SYNCS.PHASECHK.TRANS64 P2, [R7+URZ+0x2a850], R6 ;  /* 0x02a850060700a5a7 */ /* 0x000ea4000804007f */
[----:B--2---:R-:W-:Y:S05]  /*18bc0*/  @!P2 BRA `(.L_x_3932) ;  /* 0xfffffffc00eca947 */ /* 0x004fea000383ffff */
[----:B------:R-:W-:Y:S05]  /*18bd0*/  BRA `(.L_x_3929) ;  /* 0xffffff0800ec7947 */ /* 0x000fea000383ffff */
.L_x_3939:
[----:B-1----:R-:W-:-:S04]  /*18be0*/  IMAD.U32 R7, RZ, RZ, UR6 ;  /* 0x00000006ff077e24 */ /* 0x002fc8000f8e00ff */
[----:B------:R1:W2:Y:S03]  /*18bf0*/  SYNCS.PHASECHK.TRANS64.TRYWAIT P2, [R7+URZ+0x2a830], R6 ;  /* 0x02a83006070075a7 */ /* 0x0002a6000804017f */
[----:B--2---:R-:W-:Y:S05]  /*18c00*/  @!P2 NANOSLEEP.SYNCS 0x989680 ;  /* 0x009896800000a95d */ /* 0x004fea0003900000 */
[----:B------:R-:W2:Y:S02]  /*18c10*/  @!P2 SYNCS.PHASECHK.TRANS64 P2, [R7+URZ+0x2a830], R6 ;  /* 0x02a830060700a5a7 */ /* 0x000ea4000804007f */
[----:B--2---:R-:W-:Y:S05]  /*18c20*/  @!P2 BRA `(.L_x_3939) ;  /* 0xfffffffc00eca947 */ /* 0x004fea000383ffff */
[----:B------:R-:W-:Y:S05]  /*18c30*/  BRA `(.L_x_3936) ;  /* 0xffffff30005c7947 */ /* 0x000fea000383ffff */
.L_x_3943:
[----:B-1----:R-:W-:-:S04]  /*18c40*/  IMAD.U32 R7, RZ, RZ, UR6 ;  /* 0x00000006ff077e24 */ /* 0x002fc8000f8e00ff */
[----:B------:R1:W2:Y:S03]  /*18c50*/  SYNCS.PHASECHK.TRANS64.TRYWAIT P2, [R7+URZ+0x2a850], R6 ;  /* 0x02a85006070075a7 */ /* 0x0002a6000804017f */
[----:B--2---:R-:W-:Y:S05]  /*18c60*/  @!P2 NANOSLEEP.SYNCS 0x989680 ;  /* 0x009896800000a95d */ /* 0x004fea0003900000 */
[----:B------:R-:W2:Y:S02]  /*18c70*/  @!P2 SYNCS.PHASECHK.TRANS64 P2, [R7+URZ+0x2a850], R6 ;  /* 0x02a850060700a5a7 */ /* 0x000ea4000804007f */
[----:B--2---:R-:W-:Y:S05]  /*18c80*/  @!P2 BRA `(.L_x_3943) ;  /* 0xfffffffc00eca947 */ /* 0x004fea000383ffff */
[----:B------:R-:W-:Y:S05]  /*18c90*/  BRA `(.L_x_3940) ;  /* 0xffffff3400087947 */ /* 0x000fea000383ffff */
.L_x_3957:
[----:B-1----:R-:W-:-:S04]  /*18ca0*/  IMAD.U32 R3, RZ, RZ, UR9 ;  /* 0x00000009ff037e24 */ /* 0x002fc8000f8e00ff */
[----:B------:R1:W2:Y:S03]  /*18cb0*/  SYNCS.PHASECHK.TRANS64.TRYWAIT P1, [R3+URZ+0x2a850], R0 ;  /* 0x02a85000030075a7 */ /* 0x0002a6000802017f */
[----:B--2---:R-:W-:Y:S05]  /*18cc0*/  @!P1 NANOSLEEP.SYNCS 0x989680 ;  /* 0x009896800000995d */ /* 0x004fea0003900000 */
[----:B------:R-:W2:Y:S02]  /*18cd0*/  @!P1 SYNCS.PHASECHK.TRANS64 P1, [R3+URZ+0x2a850], R0 ;  /* 0x02a85000030095a7 */ /* 0x000ea4000802007f */
[----:B--2---:R-:W-:Y:S05]  /*18ce0*/  @!P1 BRA `(.L_x_3957) ;  /* 0xfffffffc00ec9947 */ /* 0x004fea000383ffff */
[----:B------:R-:W-:Y:S05]  /*18cf0*/  BRA `(.L_x_3956) ;  /* 0xffffff6800287947 */ /* 0x000fea000383ffff */
.L_x_4005:
[----:B------:R-:W-:Y:S02]  /*18d00*/  IMAD.MOV.U32 R13, RZ, RZ, R4 ;  /* 0x000000ffff0d7224 */ /* 0x000fe400078e0004 */
[----:B------:R-:W-:Y:S02]  /*18d10*/  IMAD.MOV.U32 R12, RZ, RZ, RZ ;  /* 0x000000ffff0c7224 */ /* 0x000fe400078e00ff */
[----:B------:R-:W-:Y:S02]  /*18d20*/  IMAD.MOV.U32 R11, RZ, RZ, 0x1f ;  /* 0x0000001fff0b7424 */ /* 0x000fe400078e00ff */
[----:B------:R-:W-:-:S07]  /*18d30*/  IMAD.MOV.U32 R15, RZ, RZ, -0x1 ;  /* 0xffffffffff0f7424 */ /* 0x000fce00078e00ff */
[----:B0-----:R-:W-:Y:S05]  /*18d40*/  WARPSYNC.COLLECTIVE R15, `(.L_x_4076) ;  /* 0x000000000f087348 */ /* 0x001fea0003c00000 */
[----:B------:R1:W2:Y:S02]  /*18d50*/  SHFL.IDX P6, R14, R13, R12, R11 ;  /* 0x0000000c0d0e7389 */ /* 0x0002a400000c000b */
[----:B012---:R-:W-:Y:S01]  /*18d60*/  ENDCOLLECTIVE ;  /* 0x000000000000791b */ /* 0x007fe20003800000 */
.L_x_4076:
[----:B------:R-:W-:Y:S05]  /*18d70*/  BRA `(.L_x_4077) ;  /* 0xffffffc400107947 */ /* 0x000fea000383ffff */
.L_x_4007:
[----:B------:R-:W-:Y:S01]  /*18d80*/  BSSY B0, `(.L_x_4078) ;  /* 0x0000006000007945 */ /* 0x000fe20003800000 */
[----:B------:R-:W-:-:S07]  /*18d90*/  IMAD.MOV.U32 R15, RZ, RZ, -0x1 ;  /* 0xffffffffff0f7424 */ /* 0x000fce00078e00ff */
[----:B0-----:R-:W-:Y:S05]  /*18da0*/  WARPSYNC.COLLECTIVE R15, `(.L_x_4079) ;  /* 0x000000000f0c7348 */ /* 0x001fea0003c00000 */
[----:B------:R-:W-:Y:S02]  /*18db0*/  ELECT P6, UR62, PT ;  /* 0x00000000003e782f */ /* 0x000fe400038c0000 */
[----:B------:R-:W-:Y:S01]  /*18dc0*/  MOV R14, UR62 ;  /* 0x0000003e000e7c02 */ /* 0x000fe20008000f00 */
[----:B0-----:R-:W-:Y:S10]  /*18dd0*/  ENDCOLLECTIVE ;  /* 0x000000000000791b */ /* 0x001ff40003800000 */
.L_x_4079:
[----:B------:R-:W-:Y:S05]  /*18de0*/  BSYNC B0 ;  /* 0x0000000000007941 */ /* 0x000fea0003800000 */
.L_x_4078:
[----:B------:R-:W-:Y:S05]  /*18df0*/  BRA `(.L_x_4080) ;  /* 0xffffffc400107947 */ /* 0x000fea000383ffff */
.L_x_4010:
[----:B-1----:R1:W2:Y:S02]  /*18e00*/  SYNCS.PHASECHK.TRANS64.TRYWAIT P2, [R2+URZ+0x2a880], R6 ;  /* 0x02a88006020075a7 */ /* 0x0022a4000804017f */
[----:B--2---:R-:W-:Y:S05]  /*18e10*/  @!P2 NANOSLEEP.SYNCS 0x989680 ;  /* 0x009896800000a95d */ /* 0x004fea0003900000 */
[----:B------:R-:W2:Y:S02]  /*18e20*/  @!P2 SYNCS.PHASECHK.TRANS64 P2, [R2+URZ+0x2a880], R6 ;  /* 0x02a880060200a5a7 */ /* 0x000ea4000804007f */
[----:B--2---:R-:W-:Y:S05]  /*18e30*/  @!P2 BRA `(.L_x_4010) ;  /* 0xfffffffc00f0a947 */ /* 0x004fea000383ffff */
[----:B------:R-:W-:Y:S05]  /*18e40*/  BRA `(.L_x_4081) ;  /* 0xffffffc400687947 */ /* 0x000fea000383ffff */
.L_x_4012:
[----:B0-----:R0:W2:Y:S02]  /*18e50*/  SYNCS.PHASECHK.TRANS64.TRYWAIT P2, [R2+URZ+0x2a840], R6 ;  /* 0x02a84006020075a7 */ /* 0x0010a4000804017f */
[----:B--2---:R-:W-:Y:S05]  /*18e60*/  @!P2 NANOSLEEP.SYNCS 0x989680 ;  /* 0x009896800000a95d */ /* 0x004fea0003900000 */
[----:B------:R-:W2:Y:S02]  /*18e70*/  @!P2 SYNCS.PHASECHK.TRANS64 P2, [R2+URZ+0x2a840], R6 ;  /* 0x02a840060200a5a7 */ /* 0x000ea4000804007f */
[----:B--2---:R-:W-:Y:S05]  /*18e80*/  @!P2 BRA `(.L_x_4012) ;  /* 0xfffffffc00f0a947 */ /* 0x004fea000383ffff */
[----:B------:R-:W-:Y:S05]  /*18e90*/  BRA `(.L_x_4082) ;  /* 0xffffffc400e87947 */ /* 0x000fea000383ffff */
.L_x_4015:
[----:B--2---:R-:W-:-:S04]  /*18ea0*/  IMAD.U32 R3, RZ, RZ, UR41 ;  /* 0x00000029ff037e24 */ /* 0x004fc8000f8e00ff */
[----:B------:R2:W3:Y:S03]  /*18eb0*/  SYNCS.PHASECHK.TRANS64.TRYWAIT P0, [R3+URZ+0x2a820], R2 ;  /* 0x02a82002030075a7 */ /* 0x0004e6000800017f */
[----:B---3--:R-:W-:Y:S05]  /*18ec0*/  @!P0 NANOSLEEP.SYNCS 0x989680 ;  /* 0x009896800000895d */ /* 0x008fea0003900000 */
[----:B------:R-:W3:Y:S02]  /*18ed0*/  @!P0 SYNCS.PHASECHK.TRANS64 P0, [R3+URZ+0x2a820], R2 ;  /* 0x02a82002030085a7 */ /* 0x000ee4000800007f */
[----:B---3--:R-:W-:Y:S05]  /*18ee0*/  @!P0 BRA `(.L_x_4015) ;  /* 0xfffffffc00ec8947 */ /* 0x008fea000383ffff */
[----:B------:R-:W-:Y:S05]  /*18ef0*/  BRA `(.L_x_4083) ;  /* 0xffffffc800f47947 */ /* 0x000fea000383ffff */
.L_x_4021:
[----:B-1----:R1:W2:Y:S02]  /*18f00*/  SYNCS.PHASECHK.TRANS64.TRYWAIT P0, [R6+URZ+0x2a880], R5 ;  /* 0x02a88005060075a7 */ /* 0x0022a4000800017f */
[----:B--2---:R-:W-:Y:S05]  /*18f10*/  @!P0 NANOSLEEP.SYNCS 0x989680 ;  /* 0x009896800000895d */ /* 0x004fea0003900000 */
[----:B------:R-:W2:Y:S02]  /*18f20*/  @!P0 SYNCS.PHASECHK.TRANS64 P0, [R6+URZ+0x2a880], R5 ;  /* 0x02a88005060085a7 */ /* 0x000ea4000800007f */
[----:B--2---:R-:W-:Y:S05]  /*18f30*/  @!P0 BRA `(.L_x_4021) ;  /* 0xfffffffc00f08947 */ /* 0x004fea000383ffff */
[----:B------:R-:W-:Y:S05]  /*18f40*/  BRA `(.L_x_4084) ;  /* 0xffffffcc00987947 */ /* 0x000fea000383ffff */
.L_x_4028:
[----:B0-----:R0:W2:Y:S02]  /*18f50*/  SYNCS.PHASECHK.TRANS64.TRYWAIT P0, [R6+URZ+0x2a840], R5 ;  /* 0x02a84005060075a7 */ /* 0x0010a4000800017f */
[----:B--2---:R-:W-:Y:S05]  /*18f60*/  @!P0 NANOSLEEP.SYNCS 0x989680 ;  /* 0x009896800000895d */ /* 0x004fea0003900000 */
[----:B------:R-:W2:Y:S02]  /*18f70*/  @!P0 SYNCS.PHASECHK.TRANS64 P0, [R6+URZ+0x2a840], R5 ;  /* 0x02a84005060085a7 */ /* 0x000ea4000800007f */
[----:B--2---:R-:W-:Y:S05]  /*18f80*/  @!P0 BRA `(.L_x_4028) ;  /* 0xfffffffc00f08947 */ /* 0x004fea000383ffff */
[----:B------:R-:W-:Y:S05]  /*18f90*/  BRA `(.L_x_4085) ;  /* 0xffffffd000987947 */ /* 0x000fea000383ffff */
.L_x_4036:
[----:B-1----:R1:W2:Y:S02]  /*18fa0*/  SYNCS.PHASECHK.TRANS64.TRYWAIT P2, [R13+URZ+0x2a870], R4 ;  /* 0x02a870040d0075a7 */ /* 0x0022a4000804017f */
[----:B--2---:R-:W-:Y:S05]  /*18fb0*/  @!P2 NANOSLEEP.SYNCS 0x989680 ;  /* 0x009896800000a95d */ /* 0x004fea0003900000 */
[----:B------:R-:W2:Y:S02]  /*18fc0*/  @!P2 SYNCS.PHASECHK.TRANS64 P2, [R13+URZ+0x2a870], R4 ;  /* 0x02a870040d00a5a7 */ /* 0x000ea4000804007f */
[----:B--2---:R-:W-:Y:S05]  /*18fd0*/  @!P2 BRA `(.L_x_4036) ;  /* 0xfffffffc00f0a947 */ /* 0x004fea000383ffff */
[----:B------:R-:W-:Y:S05]  /*18fe0*/  BRA `(.L_x_4086) ;  /* 0xffffffd400ac7947 */ /* 0x000fea000383ffff */
.L_x_4038:
[----:B-1----:R1:W2:Y:S02]  /*18ff0*/  SYNCS.PHASECHK.TRANS64.TRYWAIT P2, [R13+URZ+0x2a860], R4 ;  /* 0x02a860040d0075a7 */ /* 0x0022a4000804017f */
[----:B--2---:R-:W-:Y:S05]  /*19000*/  @!P2 NANOSLEEP.SYNCS 0x989680 ;  /* 0x009896800000a95d */ /* 0x004fea0003900000 */
[----:B------:R-:W2:Y:S02]  /*19010*/  @!P2 SYNCS.PHASECHK.TRANS64 P2, [R13+URZ+0x2a860], R4 ;  /* 0x02a860040d00a5a7 */ /* 0x000ea4000804007f */
[----:B--2---:R-:W-:Y:S05]  /*19020*/  @!P2 BRA `(.L_x_4038) ;  /* 0xfffffffc00f0a947 */ /* 0x004fea000383ffff */
[----:B------:R-:W-:Y:S05]  /*19030*/  BRA `(.L_x_4087) ;  /* 0xffffffd400b47947 */ /* 0x000fea000383ffff */
.L_x_4045:
[----:B-1----:R1:W2:Y:S02]  /*19040*/  SYNCS.PHASECHK.TRANS64.TRYWAIT P0, [R2+URZ+0x2a870], R0 ;  /* 0x02a87000020075a7 */ /* 0x0022a4000800017f */
[----:B--2---:R-:W-:Y:S05]  /*19050*/  @!P0 NANOSLEEP.SYNCS 0x989680 ;  /* 0x009896800000895d */ /* 0x004fea0003900000 */
[----:B------:R-:W2:Y:S02]  /*19060*/  @!P0 SYNCS.PHASECHK.TRANS64 P0, [R2+URZ+0x2a870], R0 ;  /* 0x02a87000020085a7 */ /* 0x000ea4000800007f */
[----:B--2---:R-:W-:Y:S05]  /*19070*/  @!P0 BRA `(.L_x_4045) ;  /* 0xfffffffc00f08947 */ /* 0x004fea000383ffff */
[----:B------:R-:W-:Y:S05]  /*19080*/  BRA `(.L_x_4088) ;  /* 0xffffffe0000c7947 */ /* 0x000fea000383ffff */
.L_x_4047:
[----:B-1----:R1:W2:Y:S02]  /*19090*/  SYNCS.PHASECHK.TRANS64.TRYWAIT P0, [R2+URZ+0x2a860], R0 ;  /* 0x02a86000020075a7 */ /* 0x0022a4000800017f */
[----:B--2---:R-:W-:Y:S05]  /*190a0*/  @!P0 NANOSLEEP.SYNCS 0x989680 ;  /* 0x009896800000895d */ /* 0x004fea0003900000 */
[----:B------:R-:W2:Y:S02]  /*190b0*/  @!P0 SYNCS.PHASECHK.TRANS64 P0, [R2+URZ+0x2a860], R0 ;  /* 0x02a86000020085a7 */ /* 0x000ea4000800007f */
[----:B--2---:R-:W-:Y:S05]  /*190c0*/  @!P0 BRA `(.L_x_4047) ;  /* 0xfffffffc00f08947 */ /* 0x004fea000383ffff */
[----:B------:R-:W-:Y:S05]  /*190d0*/  BRA `(.L_x_4089) ;  /* 0xffffffe000107947 */ /* 0x000fea000383ffff */
.L_x_4060:
[----:B0-----:R0:W1:Y:S02]  /*190e0*/  SYNCS.PHASECHK.TRANS64.TRYWAIT P0, [R3+URZ+0x2a820], R0 ;  /* 0x02a82000030075a7 */ /* 0x001064000800017f */
[----:B-1----:R-:W-:Y:S05]  /*190f0*/  @!P0 NANOSLEEP.SYNCS 0x989680 ;  /* 0x009896800000895d */ /* 0x002fea0003900000 */
[----:B------:R-:W1:Y:S02]  /*19100*/  @!P0 SYNCS.PHASECHK.TRANS64 P0, [R3+URZ+0x2a820], R0 ;  /* 0x02a82000030085a7 */ /* 0x000e64000800007f */
[----:B-1----:R-:W-:Y:S05]  /*19110*/  @!P0 BRA `(.L_x_4060) ;  /* 0xfffffffc00f08947 */ /* 0x002fea000383ffff */
[----:B------:R-:W-:Y:S05]  /*19120*/  BRA `(.L_x_4090) ;  /* 0xfffffff4004c7947 */ /* 0x000fea000383ffff */
.L_x_4061:
        /* <DEDUP_REMOVED lines=11> */
.L_x_4092:
[----:B------:R-:W-:Y:S05]  /*191e0*/  BSYNC B0 ;  /* 0x0000000000007941 */ /* 0x000fea0003800000 */
.L_x_4091:
[----:B------:R-:W-:Y:S05]  /*191f0*/  BRA `(.L_x_4093) ;  /* 0xfffffff400347947 */ /* 0x000fea000383ffff */
.L_x_4064:
[----:B------:R-:W-:Y:S01]  /*19200*/  BSSY B1, `(.L_x_4094) ;  /* 0x0000006000017945 */ /* 0x000fe20003800000 */
[----:B------:R-:W-:-:S07]  /*19210*/  IMAD.MOV.U32 R15, RZ, RZ, -0x1 ;  /* 0xffffffffff0f7424 */ /* 0x000fce00078e00ff */
[----:B0-----:R-:W-:Y:S05]  /*19220*/  WARPSYNC.COLLECTIVE R15, `(.L_x_4095) ;  /* 0x000000000f0c7348 */ /* 0x001fea0003c00000 */
[----:B------:R-:W-:Y:S02]  /*19230*/  ELECT P6, UR62, PT ;  /* 0x00000000003e782f */ /* 0x000fe400038c0000 */
[----:B------:R-:W-:Y:S01]  /*19240*/  MOV R14, UR62 ;  /* 0x0000003e000e7c02 */ /* 0x000fe20008000f00 */
[----:B0-----:R-:W-:Y:S10]  /*19250*/  ENDCOLLECTIVE ;  /* 0x000000000000791b */ /* 0x001ff40003800000 */
.L_x_4095:
[----:B------:R-:W-:Y:S05]  /*19260*/  BSYNC B1 ;  /* 0x0000000000017941 */ /* 0x000fea0003800000 */
.L_x_4094:
[----:B------:R-:W-:Y:S05]  /*19270*/  BRA `(.L_x_4096) ;  /* 0xfffffff4002c7947 */ /* 0x000fea000383ffff */
.L_x_4066:
[----:B0-----:R0:W1:Y:S02]  /*19280*/  SYNCS.PHASECHK.TRANS64.TRYWAIT P1, [R7+URZ], R4 ;  /* 0x00000004070075a7 */ /* 0x001064000802017f */
[----:B-1----:R-:W-:Y:S05]  /*19290*/  @!P1 NANOSLEEP.SYNCS 0x989680 ;  /* 0x009896800000995d */ /* 0x002fea0003900000 */
[----:B------:R-:W1:Y:S02]  /*192a0*/  @!P1 SYNCS.PHASECHK.TRANS64 P1, [R7+URZ], R4 ;  /* 0x00000004070095a7 */ /* 0x000e64000802007f */
[----:B-1----:R-:W-:Y:S05]  /*192b0*/  @!P1 BRA `(.L_x_4066) ;  /* 0xfffffffc00f09947 */ /* 0x002fea000383ffff */
[----:B------:R-:W-:Y:S05]  /*192c0*/  BRA `(.L_x_4097) ;  /* 0xfffffff400607947 */ /* 0x000fea000383ffff */
.L_x_4067:
[----:B-1----:R1:W2:Y:S02]  /*192d0*/  SYNCS.PHASECHK.TRANS64.TRYWAIT P1, [R5+URZ], R0 ;  /* 0x00000000050075a7 */ /* 0x0022a4000802017f */
[----:B--2---:R-:W-:Y:S05]  /*192e0*/  @!P1 NANOSLEEP.SYNCS 0x989680 ;  /* 0x009896800000995d */ /* 0x004fea0003900000 */
[----:B------:R-:W2:Y:S02]  /*192f0*/  @!P1 SYNCS.PHASECHK.TRANS64 P1, [R5+URZ], R0 ;  /* 0x00000000050095a7 */ /* 0x000ea4000802007f */
[----:B--2---:R-:W-:Y:S05]  /*19300*/  @!P1 BRA `(.L_x_4067) ;  /* 0xfffffffc00f09947 */ /* 0x004fea000383ffff */
[----:B------:R-:W-:Y:S05]  /*19310*/  BRA `(.L_x_4098) ;  /* 0xfffffff400547947 */ /* 0x000fea000383ffff */
.L_x_4069:
[----:B-1----:R1:W2:Y:S02]  /*19320*/  SYNCS.PHASECHK.TRANS64.TRYWAIT P1, [R5+URZ+0x2a860], R4 ;  /* 0x02a86004050075a7 */ /* 0x0022a4000802017f */
[----:B--2---:R-:W-:Y:S05]  /*19330*/  @!P1 NANOSLEEP.SYNCS 0x989680 ;  /* 0x009896800000995d */ /* 0x004fea0003900000 */
[----:B------:R-:W2:Y:S02]  /*19340*/  @!P1 SYNCS.PHASECHK.TRANS64 P1, [R5+URZ+0x2a860], R4 ;  /* 0x02a86004050095a7 */ /* 0x000ea4000802007f */
[----:B--2---:R-:W-:Y:S05]  /*19350*/  @!P1 BRA `(.L_x_4069) ;  /* 0xfffffffc00f09947 */ /* 0x004fea000383ffff */
[----:B------:R-:W-:Y:S05]  /*19360*/  BRA `(.L_x_4099) ;  /* 0xfffffff400547947 */ /* 0x000fea000383ffff */
.L_x_4071:
[----:B--2---:R2:W3:Y:S02]  /*19370*/  SYNCS.PHASECHK.TRANS64.TRYWAIT P1, [R3+URZ+0x2a860], R0 ;  /* 0x02a86000030075a7 */ /* 0x0044e4000802017f */
[----:B---3--:R-:W-:Y:S05]  /*19380*/  @!P1 NANOSLEEP.SYNCS 0x989680 ;  /* 0x009896800000995d */ /* 0x008fea0003900000 */
[----:B------:R-:W3:Y:S02]  /*19390*/  @!P1 SYNCS.PHASECHK.TRANS64 P1, [R3+URZ+0x2a860], R0 ;  /* 0x02a86000030095a7 */ /* 0x000ee4000802007f */
[----:B---3--:R-:W-:Y:S05]  /*193a0*/  @!P1 BRA `(.L_x_4071) ;  /* 0xfffffffc00f09947 */ /* 0x008fea000383ffff */
[----:B------:R-:W-:Y:S05]  /*193b0*/  BRA `(.L_x_4100) ;  /* 0xfffffff400547947 */ /* 0x000fea000383ffff */
.L_x_4073:
[----:B---3--:R3:W4:Y:S02]  /*193c0*/  SYNCS.PHASECHK.TRANS64.TRYWAIT P0, [R5+URZ+0x2a880], R4 ;  /* 0x02a88004050075a7 */ /* 0x008724000800017f */
[----:B----4-:R-:W-:Y:S05]  /*193d0*/  @!P0 NANOSLEEP.SYNCS 0x989680 ;  /* 0x009896800000895d */ /* 0x010fea0003900000 */
[----:B------:R-:W4:Y:S02]  /*193e0*/  @!P0 SYNCS.PHASECHK.TRANS64 P0, [R5+URZ+0x2a880], R4 ;  /* 0x02a88004050085a7 */ /* 0x000f24000800007f */
[----:B----4-:R-:W-:Y:S05]  /*193f0*/  @!P0 BRA `(.L_x_4073) ;  /* 0xfffffffc00f08947 */ /* 0x010fea000383ffff */
[----:B------:R-:W-:Y:S05]  /*19400*/  BRA `(.L_x_4074) ;  /* 0xfffffff400507947 */ /* 0x000fea000383ffff */
.L_x_4101:
        /* <DEDUP_REMOVED lines=15> */
.L_x_12348:


//--------------------- .text._ZN7cutlass13device_kernelIN5flash11enable_sm90INS1_16FlashAttnFwdSm90INS1_25CollectiveMainloopFwdSm90ILi2EN4cute5tupleIJNS5_1CILi1EEES8_S8_EEENS6_IJNS7_ILi128EEESA_NS7_ILi192EEEEEELi192ENS_12float_e4m3_tEfNS_4arch4Sm90ELb0ELb1ELb1ELb1ELb0ELb1ELb0ELb1ELb1ELb0ELb0ELb0EEENS1_21CollectiveEpilogueFwdINS6_IJSA_SB_SA_EEES9_NS_10bfloat16_tESF_Li256ELb1ELb0ELb0ELb1EEENS1_36VarlenDynamicPersistentTileSchedulerILi128ELi128ELi256ELi128ELb0ELb0ELb1ELb1ELb0ELb1EEEEEEEEEvNT_6ParamsE --------------------------
	.section	.text._ZN7cutlass13device_kernelIN5flash11enable_sm90INS1_16FlashAttnFwdSm90INS1_25CollectiveMainloopFwdSm90ILi2EN4cute5tupleIJNS5_1CILi1EEES8_S8_EEENS6_IJNS7_ILi128EEESA_NS7_ILi192EEEEEELi192ENS_12float_e4m3_tEfNS_4arch4Sm90ELb0ELb1ELb1ELb1ELb0ELb1ELb0ELb1ELb1ELb0ELb0ELb0EEENS1_21CollectiveEpilogueFwdINS6_IJSA_SB_SA_EEES9_NS_10bfloat16_tESF_Li256ELb1ELb0ELb0ELb1EEENS1_36VarlenDynamicPersistentTileSchedulerILi128ELi128ELi256ELi128ELb0ELb0ELb1ELb1ELb0ELb1EEEEEEEEEvNT_6ParamsE,"ax",@progbits
	.align	128
.text._ZN7cutlass13device_kernelIN5flash11enable_sm90INS1_16FlashAttnFwdSm90INS1_25CollectiveMainloopFwdSm90ILi2EN4cute5tupleIJNS5_1CILi1EEES8_S8_EEENS6_IJNS7_ILi128EEESA_NS7_ILi192EEEEEELi192ENS_12float_e4m3_tEfNS_4arch4Sm90ELb0ELb1ELb1ELb1ELb0ELb1ELb0ELb1ELb1ELb0ELb0ELb0EEENS1_21CollectiveEpilogueFwdINS6_IJSA_SB_SA_EEES9_NS_10bfloat16_tESF_Li256ELb1ELb0ELb0ELb1EEENS1_36VarlenDynamicPersistentTileSchedulerILi128ELi128ELi256ELi128ELb0ELb0ELb1ELb1ELb0ELb1EEEEEEEEEvNT_6ParamsE:
        .type           _ZN7cutlass13device_kernelIN5flash11enable_sm90INS1_16FlashAttnFwdSm90INS1_25CollectiveMainloopFwdSm90ILi2EN4cute5tupleIJNS5_1CILi1EEES8_S8_EEENS6_IJNS7_ILi128EEESA_NS7_ILi192EEEEEELi192ENS_12float_e4m3_tEfNS_4arch4Sm90ELb0ELb1ELb1ELb1ELb0ELb1ELb0ELb1ELb1ELb0ELb0ELb0EEENS1_21CollectiveEpilogueFwdINS6_IJSA_SB_SA_EEES9_NS_10bfloat16_tESF_Li256ELb1ELb0ELb0ELb1EEENS1_36VarlenDynamicPersistentTileSchedulerILi128ELi128ELi256ELi128ELb0ELb0ELb1ELb1ELb0ELb1EEEEEEEEEvNT_6ParamsE,@function
        .size           _ZN7cutlass13device_kernelIN5flash11enable_sm90INS1_16FlashAttnFwdSm90INS1_25CollectiveMainloopFwdSm90ILi2EN4cute5tupleIJNS5_1CILi1EEES8_S8_EEENS6_IJNS7_ILi128EEESA_NS7_ILi192EEEEEELi192ENS_12float_e4m3_tEfNS_4arch4Sm90ELb0ELb1ELb1ELb1ELb0ELb1ELb0ELb1ELb1ELb0ELb0ELb0EEENS1_21CollectiveEpilogueFwdINS6_IJSA_SB_SA_EEES9_NS_10bfloat16_tESF_Li256ELb1ELb0ELb0ELb1EEENS1_36VarlenDynamicPersistentTileSchedulerILi128ELi128ELi256ELi128ELb0ELb0ELb1ELb1ELb0ELb1EEEEEEEEEvNT_6ParamsE,(.L_x_12349 - _ZN7cutlass13device_kernelIN5flash11enable_sm90INS1_16FlashAttnFwdSm90INS1_25CollectiveMainloopFwdSm90ILi2EN4cute5tupleIJNS5_1CILi1EEES8_S8_EEENS6_IJNS7_ILi128EEESA_NS7_ILi192EEEEEELi192ENS_12float_e4m3_tEfNS_4arch4Sm90ELb0ELb1ELb1ELb1ELb0ELb1ELb0ELb1ELb1ELb0ELb0ELb0EEENS1_21CollectiveEpilogueFwdINS6_IJSA_SB_SA_EEES9_NS_10bfloat16_tESF_Li256ELb1ELb0ELb0ELb1EEENS1_36VarlenDynamicPersistentTileSchedulerILi128ELi128ELi256ELi128ELb0ELb0ELb1ELb1ELb0ELb1EEEEEEEEEvNT_6ParamsE)
        .other          _ZN7cutlass13device_kernelIN5flash11enable_sm90INS1_16FlashAttnFwdSm90INS1_25CollectiveMainloopFwdSm90ILi2EN4cute5tupleIJNS5_1CILi1EEES8_S8_EEENS6_IJNS7_ILi128EEESA_NS7_ILi192EEEEEELi192ENS_12float_e4m3_tEfNS_4arch4Sm90ELb0ELb1ELb1ELb1ELb0ELb1ELb0ELb1ELb1ELb0ELb0ELb0EEENS1_21CollectiveEpilogueFwdINS6_IJSA_SB_SA_EEES9_NS_10bfloat16_tESF_Li256ELb1ELb0ELb0ELb1EEENS1_36VarlenDynamicPersistentTileSchedulerILi128ELi128ELi256ELi128ELb0ELb0ELb1ELb1ELb0ELb1EEEEEEEEEvNT_6ParamsE,@"STO_CUDA_ENTRY STV_DEFAULT"
_ZN7cutlass13device_kernelIN5flash11enable_sm90INS1_16FlashAttnFwdSm90INS1_25CollectiveMainloopFwdSm90ILi2EN4cute5tupleIJNS5_1CILi1EEES8_S8_EEENS6_IJNS7_ILi128EEESA_NS7_ILi192EEEEEELi192ENS_12float_e4m3_tEfNS_4arch4Sm90ELb0ELb1ELb1ELb1ELb0ELb1ELb0ELb1ELb1ELb0ELb0ELb0EEENS1_21CollectiveEpilogueFwdINS6_IJSA_SB_SA_EEES9_NS_10bfloat16_tESF_Li256ELb1ELb0ELb0ELb1EEENS1_36VarlenDynamicPersistentTileSchedulerILi128ELi128ELi256ELi128ELb0ELb0ELb1ELb1ELb0ELb1EEEEEEEEEvNT_6ParamsE:
        /* <DEDUP_REMOVED lines=27> */
.L_x_4103:
[----:B------:R-:W-:Y:S05]  /*01b0*/  BSYNC B0 ;  /* 0x0000000000007941 */ /* 0x000fea0003800000 */
.L_x_4102:
        /* <DEDUP_REMOVED lines=41> */
.L_x_4104:
        /* <DEDUP_REMOVED lines=22> */
.L_x_4105:
        /* <DEDUP_REMOVED lines=18> */
.L_x_4106:
        /* <DEDUP_REMOVED lines=22> */
.L_x_4107:
        /* <DEDUP_REMOVED lines=22> */
.L_x_4108:
        /* <DEDUP_REMOVED lines=8> */
.L_x_4111:
        /* <DEDUP_REMOVED lines=35> */
[----:B------:R-:W-:Y:S02]  /*0c40*/  LEA.HI R6, R7, R22, RZ, 0x1 ;  /* 0x0000001607067211 */ /* 0x000fe400078f08ff */
[----:B------:R-:W-:Y:S01]  /*0c50*/  LOP3.LUT R5, R5, 0xfffffc00, RZ, 0xc0, !PT ;  /* 0xfffffc0005057812 */ /* 0x000fe200078ec0ff */
[----:B------:R-:W-:Y:S01]  /*0c60*/  IMAD.IADD R4, R235, 0x1, -R4 ;  /* 0x00000001eb047824 */ /* 0x000fe200078e0a04 */
[----:B------:R-:W-:Y:S02]  /*0c70*/  LOP3.LUT R9, R6, 0x3fffffe, RZ, 0xc0, !PT ;  /* 0x03fffffe06097812 */ /* 0x000fe400078ec0ff */
[-C--:B------:R-:W-:Y:S01]  /*0c80*/  LEA.HI R2, R0, R235.reuse, RZ, 0x7 ;  /* 0x000000eb00027211 */ /* 0x080fe200078f38ff */
[----:B------:R-:W-:Y:S01]  /*0c90*/  IMAD R234, R4, 0x40, R5 ;  /* 0x0000004004ea7824 */ /* 0x000fe200078e0205 */
[----:B------:R-:W-:Y:S01]  /*0ca0*/  SHF.R.S32.HI R4, RZ, 0x4, R3 ;  /* 0x00000004ff047819 */ /* 0x000fe20000011403 */
[----:B------:R-:W-:Y:S01]  /*0cb0*/  IMAD.IADD R9, R22, 0x1, -R9 ;  /* 0x0000000116097824 */ /* 0x000fe200078e0a09 */
[----:B------:R-:W-:-:S02]  /*0cc0*/  LEA.HI R5, R0, R235, RZ, 0x2 ;  /* 0x000000eb00057211 */ /* 0x000fc400078f10ff */
[----:B------:R-:W-:Y:S01]  /*0cd0*/  LEA.HI R3, R3, R4, RZ, 0x1 ;  /* 0x0000000403037211 */ /* 0x000fe200078f08ff */
[----:B------:R-:W-:Y:S01]  /*0ce0*/  IMAD R9, R4, 0x8, R9 ;  /* 0x0000000804097824 */ /* 0x000fe200078e0209 */
[----:B------:R-:W-:Y:S02]  /*0cf0*/  LOP3.LUT R226, R2, 0xffffff80, RZ, 0xc0, !PT ;  /* 0xffffff8002e27812 */ /* 0x000fe400078ec0ff */
[----:B------:R-:W-:Y:S01]  /*0d00*/  LOP3.LUT R3, R3, 0x1ffffffe, RZ, 0xc0, !PT ;  /* 0x1ffffffe03037812 */ /* 0x000fe200078ec0ff */
[----:B------:R-:W-:Y:S01]  /*0d10*/  IMAD.SHL.U32 R212, R9, 0x40, RZ ;  /* 0x0000004009d47824 */ /* 0x000fe200078e00ff */
[--C-:B------:R-:W-:Y:S01]  /*0d20*/  SHF.R.S32.HI R218, RZ, 0x2, R5.reuse ;  /* 0x00000002ffda7819 */ /* 0x100fe20000011405 */
[----:B------:R-:W-:Y:S01]  /*0d30*/  IMAD.IADD R226, R235, 0x1, -R226 ;  /* 0x00000001ebe27824 */ /* 0x000fe200078e0ae2 */
[----:B------:R-:W-:Y:S01]  /*0d40*/  SHF.R.S32.HI R5, RZ, 0x1f, R5 ;  /* 0x0000001fff057819 */ /* 0x000fe20000011405 */
[----:B------:R-:W-:Y:S01]  /*0d50*/  IMAD.IADD R3, R4, 0x1, -R3 ;  /* 0x0000000104037824 */ /* 0x000fe200078e0a03 */
[----:B------:R-:W-:-:S02]  /*0d60*/  LOP3.LUT R4, R7, 0xfffffffe, RZ, 0xc0, !PT ;  /* 0xfffffffe07047812 */ /* 0x000fc400078ec0ff */
[----:B------:R-:W-:Y:S01]  /*0d70*/  LEA.HI R5, R5, R218, RZ, 0x2 ;  /* 0x000000da05057211 */ /* 0x000fe200078f10ff */
[----:B------:R-:W-:Y:S01]  /*0d80*/  IMAD R234, R3, 0x8, R234 ;  /* 0x0000000803ea7824 */ /* 0x000fe200078e02ea */
[----:B------:R-:W-:Y:S01]  /*0d90*/  SHF.R.S32.HI R11, RZ, 0x1f, R226 ;  /* 0x0000001fff0b7819 */ /* 0x000fe200000114e2 */
[----:B------:R-:W-:Y:S01]  /*0da0*/  IMAD.IADD R203, R235, 0x1, -R4 ;  /* 0x00000001ebcb7824 */ /* 0x000fe200078e0a04 */
[----:B------:R-:W-:Y:S02]  /*0db0*/  LOP3.LUT R5, R5, 0xfffffffc, RZ, 0xc0, !PT ;  /* 0xfffffffc05057812 */ /* 0x000fe400078ec0ff */
[-C--:B------:R-:W-:Y:S01]  /*0dc0*/  LEA.HI R6, R11, R226.reuse, RZ, 0x2 ;  /* 0x000000e20b067211 */ /* 0x080fe200078f10ff */
[----:B------:R-:W-:Y:S01]  /*0dd0*/  IMAD.SHL.U32 R23, R203, 0x10, RZ ;  /* 0x00000010cb177824 */ /* 0x000fe200078e00ff */
[----:B------:R-:W-:Y:S01]  /*0de0*/  SHF.R.S32.HI R231, RZ, 0x7, R2 ;  /* 0x00000007ffe77819 */ /* 0x000fe20000011402 */
[----:B------:R-:W-:Y:S01]  /*0df0*/  IMAD.IADD R218, R218, 0x1, -R5 ;  /* 0x00000001dada7824 */ /* 0x000fe200078e0a05 */
[--C-:B------:R-:W-:Y:S01]  /*0e00*/  SHF.R.S32.HI R8, RZ, 0x2, R6.reuse ;  /* 0x00000002ff087819 */ /* 0x100fe20000011406 */
[C---:B------:R-:W-:Y:S01]  /*0e10*/  VIADD R213, R23.reuse, 0x20 ;  /* 0x0000002017d57836 */ /* 0x040fe20000000000 */
[----:B------:R-:W-:Y:S01]  /*0e20*/  SHF.R.S32.HI R13, RZ, 0x1f, R6 ;  /* 0x0000001fff0d7819 */ /* 0x000fe20000011406 */
[----:B------:R-:W-:Y:S01]  /*0e30*/  VIADD R214, R23, 0x40 ;  /* 0x0000004017d67836 */ /* 0x000fe20000000000 */
[----:B------:R-:W-:Y:S01]  /*0e40*/  LEA.HI R11, R11, R226, RZ, 0x5 ;  /* 0x000000e20b0b7211 */ /* 0x000fe200078f28ff */
[----:B------:R-:W-:Y:S01]  /*0e50*/  IMAD.SHL.U32 R206, R218, 0x80, RZ ;  /* 0x00000080dace7824 */ /* 0x000fe200078e00ff */
[----:B------:R-:W-:Y:S01]  /*0e60*/  SHF.R.S32.HI R4, RZ, 0x1f, R213 ;  /* 0x0000001fff047819 */ /* 0x000fe200000114d5 */
[----:B------:R-:W-:Y:S01]  /*0e70*/  IMAD.SHL.U32 R204, R203, 0x8, RZ ;  /* 0x00000008cbcc7824 */ /* 0x000fe200078e00ff */
[----:B------:R-:W-:-:S02]  /*0e80*/  LEA.HI R13, R13, R8, RZ, 0x3 ;  /* 0x000000080d0d7211 */ /* 0x000fc400078f18ff */
[----:B------:R-:W-:Y:S02]  /*0e90*/  SHF.R.S32.HI R3, RZ, 0x1f, R214 ;  /* 0x0000001fff037819 */ /* 0x000fe400000114d6 */
[CC--:B------:R-:W-:Y:S02]  /*0ea0*/  LEA.HI R233, R4.reuse, R213.reuse, RZ, 0x4 ;  /* 0x000000d504e97211 */ /* 0x0c0fe400078f20ff */
[----:B------:R-:W-:Y:S02]  /*0eb0*/  LEA.HI R4, R4, R213, RZ, 0x6 ;  /* 0x000000d504047211 */ /* 0x000fe400078f30ff */
[----:B------:R-:W-:Y:S02]  /*0ec0*/  LOP3.LUT R13, R13, 0xfffffff8, RZ, 0xc0, !PT ;  /* 0xfffffff80d0d7812 */ /* 0x000fe400078ec0ff */
[----:B------:R-:W-:Y:S02]  /*0ed0*/  LEA.HI R2, R2, R231, RZ, 0x1 ;  /* 0x000000e702027211 */ /* 0x000fe400078f08ff */
[----:B------:R-:W-:Y:S01]  /*0ee0*/  LOP3.LUT R206, R206, 0x180, RZ, 0xc0, !PT ;  /* 0x00000180cece7812 */ /* 0x000fe200078ec0ff */
[----:B------:R-:W-:Y:S01]  /*0ef0*/  IMAD.IADD R8, R8, 0x1, -R13 ;  /* 0x0000000108087824 */ /* 0x000fe200078e0a0d */
[----:B------:R-:W-:-:S02]  /*0f00*/  LEA.HI R5, R3, R214, RZ, 0x6 ;  /* 0x000000d603057211 */ /* 0x000fc400078f30ff */
[----:B------:R-:W-:Y:S01]  /*0f10*/  LEA.HI R7, R3, R214, RZ, 0x4 ;  /* 0x000000d603077211 */ /* 0x000fe200078f20ff */
[----:B------:R-:W-:Y:S01]  /*0f20*/  IMAD.SHL.U32 R3, R4, 0x80, RZ ;  /* 0x0000008004037824 */ /* 0x000fe200078e00ff */
[----:B------:R-:W-:Y:S01]  /*0f30*/  SHF.R.S32.HI R11, RZ, 0x5, R11 ;  /* 0x00000005ff0b7819 */ /* 0x000fe2000001140b */
[----:B------:R-:W-:Y:S01]  /*0f40*/  IMAD.SHL.U32 R5, R5, 0x80, RZ ;  /* 0x0000008005057824 */ /* 0x000fe200078e00ff */
[----:B------:R-:W-:Y:S02]  /*0f50*/  LOP3.LUT R2, R2, 0x3fffffe, RZ, 0xc0, !PT ;  /* 0x03fffffe02027812 */ /* 0x000fe400078ec0ff */
[----:B------:R-:W-:Y:S01]  /*0f60*/  LOP3.LUT R4, R206, 0x30, R233, 0xf8, !PT ;  /* 0x00000030ce047812 */ /* 0x000fe200078ef8e9 */
[----:B------:R-:W-:Y:S01]  /*0f70*/  IMAD R11, R11, 0x10, R8 ;  /* 0x000000100b0b7824 */ /* 0x000fe200078e0208 */
[----:B------:R-:W-:Y:S01]  /*0f80*/  SHF.R.U32.HI R207, RZ, 0x3, R206 ;  /* 0x00000003ffcf7819 */ /* 0x000fe200000116ce */
[----:B------:R-:W-:Y:S01]  /*0f90*/  IMAD.IADD R2, R231, 0x1, -R2 ;  /* 0x00000001e7027824 */ /* 0x000fe200078e0a02 */
[----:B------:R-:W-:-:S02]  /*0fa0*/  LOP3.LUT R3, R3, 0xffffe000, RZ, 0xc0, !PT ;  /* 0xffffe00003037812 */ /* 0x000fc400078ec0ff */
[----:B------:R-:W-:Y:S01]  /*0fb0*/  LOP3.LUT R4, R4, R207, RZ, 0x3c, !PT ;  /* 0x000000cf04047212 */ /* 0x000fe200078e3cff */
[----:B------:R-:W-:Y:S01]  /*0fc0*/  IMAD R230, R2, 0x40, R11 ;  /* 0x0000004002e67824 */ /* 0x000fe200078e020b */
[----:B------:R-:W-:Y:S02]  /*0fd0*/  LEA.HI R0, R0, R235, RZ, 0x3 ;  /* 0x000000eb00007211 */ /* 0x000fe400078f18ff */
[----:B------:R-:W-:Y:S02]  /*0fe0*/  LOP3.LUT R8, R206, 0x30, R7, 0xf8, !PT ;  /* 0x00000030ce087812 */ /* 0x000fe400078ef807 */
[----:B------:R-:W-:Y:S02]  /*0ff0*/  LOP3.LUT R9, R5, 0xffffe000, RZ, 0xc0, !PT ;  /* 0xffffe00005097812 */ /* 0x000fe400078ec0ff */
[----:B------:R-:W-:Y:S02]  /*1000*/  IADD3 R5, R4, R212, R3 ;  /* 0x000000d404057210 */ /* 0x000fe40007ffe003 */
[----:B------:R-:W-:-:S02]  /*1010*/  LOP3.LUT R3, R6, 0x7ffffffc, RZ, 0xc0, !PT ;  /* 0x7ffffffc06037812 */ /* 0x000fc400078ec0ff */
[----:B------:R-:W-:Y:S01]  /*1020*/  LOP3.LUT R2, R0, 0x1ffffff8, RZ, 0xc0, !PT ;  /* 0x1ffffff800027812 */ /* 0x000fe200078ec0ff */
[----:B------:R-:W-:Y:S01]  /*1030*/  IMAD.IADD R228, R16, 0x1, R5 ;  /* 0x0000000110e47824 */ /* 0x000fe200078e0205 */
[----:B------:R-:W-:Y:S01]  /*1040*/  SHF.R.S32.HI R216, RZ, 0x3, R0 ;  /* 0x00000003ffd87819 */ /* 0x000fe20000011400 */
[----:B------:R-:W-:Y:S01]  /*1050*/  IMAD.IADD R200, R226, 0x1, -R3 ;  /* 0x00000001e2c87824 */ /* 0x000fe200078e0a03 */
[----:B------:R-:W-:Y:S01]  /*1060*/  LOP3.LUT R8, R8, R207, RZ, 0x3c, !PT ;  /* 0x000000cf08087212 */ /* 0x000fe200078e3cff */
[----:B------:R-:W-:Y:S01]  /*1070*/  IMAD.IADD R2, R235, 0x1, -R2 ;  /* 0x00000001eb027824 */ /* 0x000fe200078e0a02 */
[C-C-:B------:R-:W-:Y:S02]  /*1080*/  LOP3.LUT R0, R206.reuse, 0x10, R23.reuse, 0xf8, !PT ;  /* 0x00000010ce007812 */ /* 0x140fe400078ef817 */
[----:B------:R-:W-:Y:S01]  /*1090*/  LOP3.LUT R4, R206, 0x30, R23, 0xf8, !PT ;  /* 0x00000030ce047812 */ /* 0x000fe200078ef817 */
[----:B------:R-:W-:Y:S01]  /*10a0*/  IMAD.SHL.U32 R215, R2, 0x8, RZ ;  /* 0x0000000802d77824 */ /* 0x000fe200078e00ff */
[----:B------:R-:W-:-:S02]  /*10b0*/  IADD3 R9, R8, R212, R9 ;  /* 0x000000d408097210 */ /* 0x000fc40007ffe009 */
[-C--:B------:R-:W-:Y:S02]  /*10c0*/  LOP3.LUT R3, R0, R207.reuse, RZ, 0x3c, !PT ;  /* 0x000000cf00037212 */ /* 0x080fe400078e3cff */
[----:B------:R-:W-:Y:S01]  /*10d0*/  LOP3.LUT R229, R4, R207, RZ, 0x3c, !PT ;  /* 0x000000cf04e57212 */ /* 0x000fe200078e3cff */
[----:B------:R-:W-:Y:S01]  /*10e0*/  IMAD.IADD R227, R16, 0x1, R9 ;  /* 0x0000000110e37824 */ /* 0x000fe200078e0209 */
[----:B------:R-:W-:Y:S01]  /*10f0*/  SHF.R.S32.HI R225, RZ, 0x1f, R22 ;  /* 0x0000001fffe17819 */ /* 0x000fe20000011416 */
[----:B------:R-:W-:Y:S01]  /*1100*/  IMAD.IADD R220, R212, 0x1, R3 ;  /* 0x00000001d4dc7824 */ /* 0x000fe200078e0203 */
[----:B------:R-:W-:Y:S02]  /*1110*/  SHF.R.S32.HI R233, RZ, 0x4, R233 ;  /* 0x00000004ffe97819 */ /* 0x000fe400000114e9 */
[----:B------:R-:W-:Y:S02]  /*1120*/  SHF.R.S32.HI R232, RZ, 0x4, R7 ;  /* 0x00000004ffe87819 */ /* 0x000fe40000011407 */
[----:B------:R-:W-:-:S07]  /*1130*/  IADD3 R229, R16, R212, R229 ;  /* 0x000000d410e57210 */ /* 0x000fce0007ffe0e5 */
.L_x_4333:
        /* <DEDUP_REMOVED lines=43> */
.L_x_4113:
        /* <DEDUP_REMOVED lines=11> */
.L_x_4114:
[----:B------:R-:W-:Y:S05]  /*14a0*/  @!P0 BRA `(.L_x_4115) ;  /* 0x00000000000c8947 */ /* 0x000fea0003800000 */
[----:B------:R-:W2:Y:S04]  /*14b0*/  LDG.E R3, desc[UR40][R8.64] ;  /* 0x0000002808037981 */ /* 0x000ea8000c1e1900 */
[----:B------:R-:W2:Y:S02]  /*14c0*/  LDG.E R24, desc[UR40][R8.64+0x4] ;  /* 0x0000042808187981 */ /* 0x000ea4000c1e1900 */
[----:B--2---:R-:W-:-:S07]  /*14d0*/  IMAD.IADD R24, R24, 0x1, -R3 ;  /* 0x0000000118187824 */ /* 0x004fce00078e0a03 */
.L_x_4115:
        /* <DEDUP_REMOVED lines=23> */
[----:B------:R-:W-:Y:S01]  /*1650*/  LEA.HI R7, R7, R0, RZ, 0x7 ;  /* 0x0000000007077211 */ /* 0x000fe200078f38ff */
[----:B------:R-:W-:-:S03]  /*1660*/  IMAD.IADD R0, R3, 0x1, R8 ;  /* 0x0000000103007824 */ /* 0x000fc600078e0208 */
        /* <DEDUP_REMOVED lines=13> */
.L_x_4118:
[----:B------:R-:W-:-:S13]  /*1740*/  ISETP.NE.AND P0, PT, R9, 0x1, PT ;  /* 0x000000010900780c */ /* 0x000fda0003f05270 */
[----:B------:R-:W0:Y:S02]  /*1750*/  @P0 LDC.64 R4, c[0x0][0x9e8] ;  /* 0x00027a00ff040b82 */ /* 0x000e240000000a00 */
[----:B0-----:R-:W-:-:S05]  /*1760*/  @P0 IMAD.HI.U32 R4, R2, R4, RZ ;  /* 0x0000000402040227 */ /* 0x001fca00078e00ff */
[----:B------:R-:W-:-:S07]  /*1770*/  @P0 SHF.R.U32.HI R2, RZ, R5, R4 ;  /* 0x00000005ff020219 */ /* 0x000fce0000011604 */
.L_x_4119:
[----:B------:R-:W-:Y:S05]  /*1780*/  BSYNC B0 ;  /* 0x0000000000007941 */ /* 0x000fea0003800000 */
.L_x_4117:
[----:B------:R-:W-:-:S05]  /*1790*/  IMAD R3, R2, R9, R9 ;  /* 0x0000000902037224 */ /* 0x000fca00078e0209 */
[----:B------:R-:W-:-:S07]  /*17a0*/  VIMNMX R0, R0, R3, PT ;  /* 0x0000000300007248 */ /* 0x000fce0003fe0100 */
.L_x_4116:
        /* <DEDUP_REMOVED lines=15> */
.L_x_4122:
[----:B------:R-:W-:-:S13]  /*18a0*/  ISETP.NE.AND P0, PT, R9, 0x1, PT ;  /* 0x000000010900780c */ /* 0x000fda0003f05270 */
[----:B------:R-:W0:Y:S02]  /*18b0*/  @P0 LDC.64 R4, c[0x0][0x9e8] ;  /* 0x00027a00ff040b82 */ /* 0x000e240000000a00 */
[----:B0-----:R-:W-:-:S05]  /*18c0*/  @P0 IMAD.HI.U32 R4, R2, R4, RZ ;  /* 0x0000000402040227 */ /* 0x001fca00078e00ff */
[----:B------:R-:W-:-:S07]  /*18d0*/  @P0 SHF.R.U32.HI R2, RZ, R5, R4 ;  /* 0x00000005ff020219 */ /* 0x000fce0000011604 */
.L_x_4123:
[----:B------:R-:W-:Y:S05]  /*18e0*/  BSYNC B0 ;  /* 0x0000000000007941 */ /* 0x000fea0003800000 */
.L_x_4121:
[----:B------:R-:W-:-:S05]  /*18f0*/  IMAD R2, R2, R9, RZ ;  /* 0x0000000902027224 */ /* 0x000fca00078e02ff */
[----:B------:R-:W-:-:S07]  /*1900*/  VIMNMX R3, R3, R2, !PT ;  /* 0x0000000203037248 */ /* 0x000fce0007fe0100 */
.L_x_4120:
        /* <DEDUP_REMOVED lines=14> */
[----:B------:R-:W-:-:S03]  /*19f0*/  ISETP.GT.AND P0, PT, R5, R2, PT ;  /* 0x000000020500720c */ /* 0x000fc60003f04270 */
[----:B------:R-:W-:-:S10]  /*1a00*/  IMAD.MOV.U32 R57, RZ, RZ, R56 ;  /* 0x000000ffff397224 */ /* 0x000fd400078e0038 */
        /* <DEDUP_REMOVED lines=26> */
[----:B-1---5:R-:W-:Y:S05]  /*1bb0*/  CALL.ABS.NOINC R2 ;  /* 0x0000000002007343 */ /* 0x022fea0003c00000 */
.L_x_4126:
[----:B------:R-:W-:Y:S05]  /*1bc0*/  BSYNC B6 ;  /* 0x0000000000067941 */ /* 0x000fea0003800000 */
.L_x_4125:
        /* <DEDUP_REMOVED lines=20> */
.L_x_4128:
[----:B------:R-:W-:Y:S05]  /*1d10*/  BSYNC B6 ;  /* 0x0000000000067941 */ /* 0x000fea0003800000 */
.L_x_4127:
        /* <DEDUP_REMOVED lines=10> */
[----:B------:R-:W3:Y:S08]  /*1dc0*/  LDC R92, c[0x0][0x3d4] ;  /* 0x0000f500ff5c7b82 */ /* 0x000ef00000000800 */
[----:B------:R-:W4:Y:S02]  /*1dd0*/  @P0 LDC.64 R4, c[0x0][0x9f8] ;  /* 0x00027e00ff040b82 */ /* 0x000f240000000a00 */
[----:B----4-:R-:W-:-:S05]  /*1de0*/  @P0 IMAD.WIDE R4, R211, 0x4, R4 ;  /* 0x00000004d3040825 */ /* 0x010fca00078e0204 */
[----:B------:R4:W3:Y:S01]  /*1df0*/  @P0 LDG.E R6, desc[UR40][R4.64] ;  /* 0x0000002804060981 */ /* 0x0008e2000c1e1900 */
[----:B0-----:R-:W-:Y:S01]  /*1e00*/  ISETP.NE.AND P0, PT, R0, 0x1, PT ;  /* 0x000000010000780c */ /* 0x001fe20003f05270 */
[C---:B------:R-:W-:Y:S01]  /*1e10*/  VIADD R102, R23.reuse, 0x60 ;  /* 0x0000006017667836 */ /* 0x040fe20000000000 */
[----:B------:R-:W-:Y:S01]  /*1e20*/  SHF.R.S32.HI R30, RZ, 0x1f, R33 ;  /* 0x0000001fff1e7819 */ /* 0x000fe20000011421 */
[----:B------:R-:W-:Y:S01]  /*1e30*/  VIADD R101, R23, 0x80 ;  /* 0x0000008017657836 */ /* 0x000fe20000000000 */
[----:B--2---:R-:W-:Y:S01]  /*1e40*/  SHF.R.U32.HI R32, RZ, 0x7, R21 ;  /* 0x00000007ff207819 */ /* 0x004fe20000011615 */
[--C-:B------:R-:W-:Y:S01]  /*1e50*/  IMAD.MOV.U32 R20, RZ, RZ, R204.reuse ;  /* 0x000000ffff147224 */ /* 0x100fe200078e00cc */
[----:B------:R-:W-:Y:S01]  /*1e60*/  SHF.R.S32.HI R21, RZ, 0x1f, R204 ;  /* 0x0000001fff157819 */ /* 0x000fe200000114cc */
[-C--:B-1----:R-:W-:Y:S01]  /*1e70*/  IMAD R8, R30, R2.reuse, RZ ;  /* 0x000000021e087224 */ /* 0x082fe200078e02ff */
[----:B------:R-:W-:Y:S01]  /*1e80*/  ISETP.NE.AND P6, PT, R32, 0x1, PT ;  /* 0x000000012000780c */ /* 0x000fe20003fc5270 */
[----:B----4-:R-:W-:Y:S01]  /*1e90*/  IMAD.WIDE.U32 R4, R33, R2, RZ ;  /* 0x0000000221047225 */ /* 0x010fe200078e00ff */
[----:B---3--:R-:W-:-:S02]  /*1ea0*/  ISETP.GE.AND P2, PT, R214, R92, PT ;  /* 0x0000005cd600720c */ /* 0x008fc40003f46270 */
[----:B-----5:R-:W-:Y:S01]  /*1eb0*/  SHF.R.S32.HI R31, RZ, 0x1f, R55 ;  /* 0x0000001fff1f7819 */ /* 0x020fe20000011437 */
[----:B------:R-:W0:Y:S01]  /*1ec0*/  @P0 LDC R7, c[0x0][0x42c] ;  /* 0x00010b00ff070b82 */ /* 0x000e220000000800 */
[C---:B------:R-:W-:Y:S01]  /*1ed0*/  SHF.L.U64.HI R82, R2.reuse, 0x7, R3 ;  /* 0x0000000702527819 */ /* 0x040fe20000010203 */
[----:B------:R-:W-:Y:S01]  /*1ee0*/  IMAD.SHL.U32 R81, R2, 0x80, RZ ;  /* 0x0000008002517824 */ /* 0x000fe200078e00ff */
[----:B------:R-:W-:Y:S01]  /*1ef0*/  LOP3.LUT P3, RZ, R218, 0x2, RZ, 0xc0, !PT ;  /* 0x00000002daff7812 */ /* 0x000fe2000786c0ff */
[----:B------:R-:W-:Y:S02]  /*1f00*/  VIADD R100, R23, 0xa0 ;  /* 0x000000a017647836 */ /* 0x000fe40000000000 */
[----:B------:R-:W-:Y:S02]  /*1f10*/  VIADD R76, R32, 0x8 ;  /* 0x00000008204c7836 */ /* 0x000fe40000000000 */
[----:B------:R-:W1:Y:S01]  /*1f20*/  @P0 LDC R9, c[0x0][0x430] ;  /* 0x00010c00ff090b82 */ /* 0x000e620000000800 */
[----:B------:R-:W-:-:S02]  /*1f30*/  IMAD.SHL.U32 R75, R92, 0x2, RZ ;  /* 0x000000025c4b7824 */ /* 0x000fc400078e00ff */
        /* <DEDUP_REMOVED lines=11> */
[----:B------:R-:W-:Y:S01]  /*1ff0*/  ULDC.64 UR4, c[0x0][0x300] ;  /* 0x0000c00000047ab9 */ /* 0x000fe20000000a00 */
[----:B------:R-:W-:Y:S02]  /*2000*/  IMAD.MOV.U32 R8, RZ, RZ, R23 ;  /* 0x000000ffff087224 */ /* 0x000fe400078e0017 */
[----:B------:R-:W-:Y:S01]  /*2010*/  IMAD.IADD R5, R5, 0x1, R9 ;  /* 0x0000000105057824 */ /* 0x000fe200078e0209 */
[----:B------:R-:W-:Y:S02]  /*2020*/  SHF.R.S32.HI R9, RZ, 0x1f, R23 ;  /* 0x0000001fff097819 */ /* 0x000fe40000011417 */
[----:B------:R-:W-:Y:S02]  /*2030*/  SHF.R.S32.HI R0, RZ, 0x1f, R6 ;  /* 0x0000001fff007819 */ /* 0x000fe40000011406 */
[----:B------:R-:W-:Y:S02]  /*2040*/  SEL R51, R6, RZ, !P0 ;  /* 0x000000ff06337207 */ /* 0x000fe40004000000 */
[----:B------:R-:W-:-:S03]  /*2050*/  SEL R26, R0, RZ, !P0 ;  /* 0x000000ff001a7207 */ /* 0x000fc60004000000 */
[----:B------:R-:W-:Y:S02]  /*2060*/  IMAD.WIDE.U32 R52, R51, UR4, R4 ;  /* 0x0000000433347c25 */ /* 0x000fe4000f8e0004 */
[----:B------:R-:W0:Y:S02]  /*2070*/  LDC.64 R4, c[0x0][0x3e8] ;  /* 0x0000fa00ff047b82 */ /* 0x000e240000000a00 */
[----:B------:R-:W-:-:S04]  /*2080*/  IMAD R0, R26, UR4, RZ ;  /* 0x000000041a007c24 */ /* 0x000fc8000f8e02ff */
[----:B------:R-:W-:Y:S01]  /*2090*/  IMAD R91, R51, UR5, R0 ;  /* 0x00000005335b7c24 */ /* 0x000fe2000f8e0200 */
[----:B------:R-:W-:Y:S05]  /*20a0*/  @!P6 WARPSYNC.ALL ;  /* 0x000000000000e948 */ /* 0x000fea0003800000 */
[----:B------:R-:W-:Y:S01]  /*20b0*/  ULDC.64 UR4, c[0x0][0x320] ;  /* 0x0000c80000047ab9 */ /* 0x000fe20000000a00 */
[----:B------:R-:W-:Y:S01]  /*20c0*/  IMAD.IADD R91, R53, 0x1, R91 ;  /* 0x00000001355b7824 */ /* 0x000fe200078e025b */
[----:B------:R-:W-:Y:S01]  /*20d0*/  ULDC.64 UR6, c[0x0][0x328] ;  /* 0x0000ca0000067ab9 */ /* 0x000fe20000000a00 */
[----:B------:R-:W-:Y:S02]  /*20e0*/  IMAD R0, R10, UR4, RZ ;  /* 0x000000040a007c24 */ /* 0x000fe4000f8e02ff */
[----:B------:R-:W-:Y:S01]  /*20f0*/  IMAD.WIDE.U32 R10, R7, UR4, R8 ;  /* 0x00000004070a7c25 */ /* 0x000fe2000f8e0008 */
[----:B------:R-:W-:Y:S01]  /*2100*/  ULDC UR4, c[0x0][0x2e4] ;  /* 0x0000b90000047ab9 */ /* 0x000fe20000000800 */
[----:B------:R-:W-:Y:S01]  /*2110*/  @!P6 BAR.SYNC.DEFER_BLOCKING 0x9, 0x100 ;  /* 0x024400000000eb1d */ /* 0x000fe20000010000 */
[----:B------:R-:W-:Y:S01]  /*2120*/  ISETP.GE.AND P1, PT, R213, UR4, PT ;  /* 0x00000004d5007c0c */ /* 0x000fe2000bf26270 */
[----:B------:R-:W-:Y:S01]  /*2130*/  IMAD R13, R7, UR5, R0 ;  /* 0x00000005070d7c24 */ /* 0x000fe2000f8e0200 */
[----:B------:R-:W-:Y:S01]  /*2140*/  ISETP.GE.AND P0, PT, R23, UR4, PT ;  /* 0x0000000417007c0c */ /* 0x000fe2000bf06270 */
[-C--:B------:R-:W-:Y:S01]  /*2150*/  IMAD R0, R225, R2.reuse, RZ ;  /* 0x00000002e1007224 */ /* 0x080fe200078e02ff */
[----:B------:R-:W-:Y:S01]  /*2160*/  SEL R12, RZ, 0xffffffff, P1 ;  /* 0xffffffffff0c7807 */ /* 0x000fe20000800000 */
[----:B------:R-:W-:Y:S01]  /*2170*/  IMAD.WIDE.U32 R6, R22, R2, R8 ;  /* 0x0000000216067225 */ /* 0x000fe200078e0008 */
[----:B0-----:R-:W-:-:S03]  /*2180*/  SHF.L.U64.HI R80, R4, 0x7, R5 ;  /* 0x0000000704507819 */ /* 0x001fc60000010205 */
[----:B------:R-:W-:Y:S01]  /*2190*/  IMAD R90, R22, R3, R0 ;  /* 0x00000003165a7224 */ /* 0x000fe200078e0200 */
[----:B------:R-:W-:Y:S01]  /*21a0*/  IADD3 R89, P1, R52, R6, RZ ;  /* 0x0000000634597210 */ /* 0x000fe20007f3e0ff */
[----:B------:R-:W-:Y:S01]  /*21b0*/  IMAD.IADD R11, R11, 0x1, R13 ;  /* 0x000000010b0b7824 */ /* 0x000fe200078e020d */
[----:B------:R-:W-:Y:S01]  /*21c0*/  SEL R0, RZ, 0x1, P0 ;  /* 0x00000001ff007807 */ /* 0x000fe20000000000 */
[----:B------:R-:W-:Y:S01]  /*21d0*/  IMAD.SHL.U32 R13, R12, 0x2, RZ ;  /* 0x000000020c0d7824 */ /* 0x000fe200078e00ff */
[----:B------:R-:W-:Y:S01]  /*21e0*/  IADD3.X R90, R91, R7, R90, P1, !PT ;  /* 0x000000075b5a7210 */ /* 0x000fe20000ffe45a */
[-C--:B------:R-:W-:Y:S01]  /*21f0*/  IMAD R12, R225, R4.reuse, RZ ;  /* 0x00000004e10c7224 */ /* 0x080fe200078e02ff */
[----:B------:R-:W0:Y:S01]  /*2200*/  LDC.64 R6, c[0x0][0x3d8] ;  /* 0x0000f600ff067b82 */ /* 0x000e220000000a00 */
[----:B------:R-:W-:Y:S01]  /*2210*/  ISETP.GE.AND P0, PT, R214, UR4, PT ;  /* 0x00000004d6007c0c */ /* 0x000fe2000bf06270 */
[----:B------:R-:W-:Y:S01]  /*2220*/  IMAD.WIDE.U32 R14, R22, R4, R20 ;  /* 0x00000004160e7225 */ /* 0x000fe200078e0014 */
[----:B------:R-:W-:-:S02]  /*2230*/  ISETP.GE.AND P1, PT, R102, UR4, PT ;  /* 0x0000000466007c0c */ /* 0x000fc4000bf26270 */
[----:B------:R-:W-:Y:S01]  /*2240*/  LOP3.LUT R0, R13, 0x2, R0, 0xe2, !PT ;  /* 0x000000020d007812 */ /* 0x000fe200078ee200 */
[C---:B------:R-:W-:Y:S01]  /*2250*/  IMAD R27, R22.reuse, R5, R12 ;  /* 0x00000005161b7224 */ /* 0x040fe200078e020c */
[----:B------:R-:W-:Y:S01]  /*2260*/  SEL R25, RZ, 0x4, P0 ;  /* 0x00000004ff197807 */ /* 0x000fe20000000000 */
[----:B------:R-:W-:Y:S01]  /*2270*/  IMAD.WIDE.U32 R12, R22, R4, R8 ;  /* 0x00000004160c7225 */ /* 0x000fe200078e0008 */
[----:B------:R-:W-:Y:S02]  /*2280*/  SEL R24, RZ, 0x8, P1 ;  /* 0x00000008ff187807 */ /* 0x000fe40000800000 */
[----:B------:R-:W-:Y:S01]  /*2290*/  ISETP.GE.AND P0, PT, R101, UR4, PT ;  /* 0x0000000465007c0c */ /* 0x000fe2000bf06270 */
[----:B------:R-:W-:Y:S01]  /*22a0*/  IMAD.IADD R13, R13, 0x1, R27 ;  /* 0x000000010d0d7824 */ /* 0x000fe200078e021b */
[----:B------:R-:W-:Y:S01]  /*22b0*/  LOP3.LUT R0, R24, R0, R25, 0xfe, !PT ;  /* 0x0000000018007212 */ /* 0x000fe200078efe19 */
[----:B------:R-:W-:Y:S01]  /*22c0*/  IMAD R24, R26, UR6, RZ ;  /* 0x000000061a187c24 */ /* 0x000fe2000f8e02ff */
[----:B------:R-:W-:Y:S01]  /*22d0*/  SEL R25, RZ, 0x10, P0 ;  /* 0x00000010ff197807 */ /* 0x000fe20000000000 */
[----:B------:R-:W-:Y:S01]  /*22e0*/  IMAD.IADD R15, R27, 0x1, R15 ;  /* 0x000000011b0f7824 */ /* 0x000fe200078e020f */
[-C--:B------:R-:W-:Y:S01]  /*22f0*/  ISETP.GE.AND P0, PT, R23, R92.reuse, PT ;  /* 0x0000005c1700720c */ /* 0x080fe20003f06270 */
[C---:B------:R-:W-:Y:S01]  /*2300*/  IMAD R65, R51.reuse, UR7, R24 ;  /* 0x0000000733417c24 */ /* 0x040fe2000f8e0218 */
[----:B------:R-:W-:Y:S01]  /*2310*/  LOP3.LUT R25, R0, R25, RZ, 0xfc, !PT ;  /* 0x0000001900197212 */ /* 0x000fe200078efcff */
[----:B------:R-:W-:Y:S01]  /*2320*/  IMAD.WIDE.U32 R50, R51, UR6, R10 ;  /* 0x0000000633327c25 */ /* 0x000fe2000f8e000a */
[----:B------:R-:W-:-:S02]  /*2330*/  ISETP.GE.AND P1, PT, R213, R92, PT ;  /* 0x0000005cd500720c */ /* 0x000fc40003f26270 */
[----:B------:R-:W-:Y:S01]  /*2340*/  LOP3.LUT R59, R25, 0x1, RZ, 0xc0, !PT ;  /* 0x00000001193b7812 */ /* 0x000fe200078ec0ff */
[-C--:B0-----:R-:W-:Y:S01]  /*2350*/  IMAD R0, R225, R6.reuse, RZ ;  /* 0x00000006e1007224 */ /* 0x081fe200078e02ff */
[----:B------:R-:W-:Y:S01]  /*2360*/  SHF.L.U64.HI R78, R6, 0x7, R7 ;  /* 0x00000007064e7819 */ /* 0x000fe20000010207 */
[-C--:B------:R-:W-:Y:S01]  /*2370*/  IMAD.WIDE.U32 R10, R22, R6.reuse, R20 ;  /* 0x00000006160a7225 */ /* 0x080fe200078e0014 */
[C---:B------:R-:W-:Y:S02]  /*2380*/  SEL R20, R92.reuse, RZ, P1 ;  /* 0x000000ff5c147207 */ /* 0x040fe40000800000 */
[----:B------:R-:W-:Y:S01]  /*2390*/  SEL R21, R92, RZ, P2 ;  /* 0x000000ff5c157207 */ /* 0x000fe20001000000 */
[----:B------:R-:W-:Y:S01]  /*23a0*/  IMAD R27, R22, R7, R0 ;  /* 0x00000007161b7224 */ /* 0x000fe200078e0200 */
[----:B------:R-:W-:Y:S01]  /*23b0*/  SEL R0, R92, RZ, P0 ;  /* 0x000000ff5c007207 */ /* 0x000fe20000000000 */
[C---:B------:R-:W-:Y:S01]  /*23c0*/  IMAD.WIDE.U32 R8, R22.reuse, R6, R8 ;  /* 0x0000000616087225 */ /* 0x040fe200078e0008 */
[----:B------:R-:W-:-:S03]  /*23d0*/  IADD3 R2, P2, R22, R33, RZ ;  /* 0x0000002116027210 */ /* 0x000fc60007f5e0ff */
[----:B------:R-:W-:Y:S02]  /*23e0*/  IMAD.IADD R0, R23, 0x1, R0 ;  /* 0x0000000117007824 */ /* 0x000fe400078e0200 */
[----:B------:R-:W-:Y:S02]  /*23f0*/  IMAD.IADD R20, R213, 0x1, R20 ;  /* 0x00000001d5147824 */ /* 0x000fe400078e0214 */
[----:B------:R-:W-:Y:S01]  /*2400*/  IMAD.IADD R24, R214, 0x1, R21 ;  /* 0x00000001d6187824 */ /* 0x000fe200078e0215 */
[----:B------:R-:W-:Y:S01]  /*2410*/  SHF.R.S32.HI R21, RZ, 0x1f, R0 ;  /* 0x0000001fff157819 */ /* 0x000fe20000011400 */
[----:B------:R-:W-:Y:S02]  /*2420*/  IMAD.IADD R9, R9, 0x1, R27 ;  /* 0x0000000109097824 */ /* 0x000fe400078e021b */
[----:B------:R-:W-:Y:S01]  /*2430*/  IMAD.IADD R11, R27, 0x1, R11 ;  /* 0x000000011b0b7824 */ /* 0x000fe200078e020b */
[----:B------:R-:W-:Y:S01]  /*2440*/  SHF.R.S32.HI R27, RZ, 0x1f, R20 ;  /* 0x0000001fff1b7819 */ /* 0x000fe20000011414 */
[----:B------:R-:W-:Y:S01]  /*2450*/  IMAD.X R3, R225, 0x1, R30, P2 ;  /* 0x00000001e1037824 */ /* 0x000fe200010e061e */
[----:B------:R-:W-:Y:S01]  /*2460*/  SHF.R.S32.HI R29, RZ, 0x1f, R24 ;  /* 0x0000001fff1d7819 */ /* 0x000fe20000011418 */
[----:B------:R-:W-:Y:S01]  /*2470*/  IMAD.WIDE.U32 R48, R55, R4, R12 ;  /* 0x0000000437307225 */ /* 0x000fe200078e000c */
[----:B------:R-:W-:-:S02]  /*2480*/  LEA.HI R87, R21, R0, RZ, 0x4 ;  /* 0x0000000015577211 */ /* 0x000fc400078f20ff */
[----:B------:R-:W-:Y:S01]  /*2490*/  LEA.HI R0, R21, R0, RZ, 0x6 ;  /* 0x0000000015007211 */ /* 0x000fe200078f30ff */
[----:B------:R-:W-:Y:S01]  /*24a0*/  IMAD.WIDE.U32 R46, R55, R4, R14 ;  /* 0x00000004372e7225 */ /* 0x000fe200078e000e */
[----:B------:R-:W-:Y:S02]  /*24b0*/  LEA.HI R85, R27, R20, RZ, 0x4 ;  /* 0x000000141b557211 */ /* 0x000fe400078f20ff */
[----:B------:R-:W-:Y:S01]  /*24c0*/  LEA.HI R83, R29, R24, RZ, 0x4 ;  /* 0x000000181d537211 */ /* 0x000fe200078f20ff */
[----:B------:R-:W-:Y:S01]  /*24d0*/  IMAD.WIDE.U32 R44, R55, R6, R8 ;  /* 0x00000006372c7225 */ /* 0x000fe200078e0008 */
[----:B------:R-:W-:Y:S02]  /*24e0*/  LEA.HI R27, R27, R20, RZ, 0x6 ;  /* 0x000000141b1b7211 */ /* 0x000fe400078f30ff */
[----:B------:R-:W-:Y:S01]  /*24f0*/  LEA.HI R24, R29, R24, RZ, 0x6 ;  /* 0x000000181d187211 */ /* 0x000fe200078f30ff */
[----:B------:R-:W-:Y:S01]  /*2500*/  IMAD.SHL.U32 R20, R0, 0x80, RZ ;  /* 0x0000008000147824 */ /* 0x000fe200078e00ff */
[----:B------:R-:W-:Y:S01]  /*2510*/  LOP3.LUT R0, R206, 0x30, R87, 0xf8, !PT ;  /* 0x00000030ce007812 */ /* 0x000fe200078ef857 */
[----:B------:R-:W-:Y:S01]  /*2520*/  IMAD.SHL.U32 R27, R27, 0x80, RZ ;  /* 0x000000801b1b7824 */ /* 0x000fe200078e00ff */
[----:B------:R-:W-:Y:S01]  /*2530*/  ISETP.GE.AND P2, PT, R100, UR4, PT ;  /* 0x0000000464007c0c */ /* 0x000fe2000bf46270 */
[----:B------:R-:W-:Y:S01]  /*2540*/  IMAD.SHL.U32 R28, R24, 0x80, RZ ;  /* 0x00000080181c7824 */ /* 0x000fe200078e00ff */
[----:B------:R-:W-:Y:S01]  /*2550*/  LOP3.LUT R24, R206, 0x30, R85, 0xf8, !PT ;  /* 0x00000030ce187812 */ /* 0x000fe200078ef855 */
[----:B------:R-:W-:Y:S01]  /*2560*/  IMAD.SHL.U32 R79, R4, 0x80, RZ ;  /* 0x00000080044f7824 */ /* 0x000fe200078e00ff */
[----:B------:R-:W-:Y:S01]  /*2570*/  LOP3.LUT R21, R20, 0xffffe000, RZ, 0xc0, !PT ;  /* 0xffffe00014157812 */ /* 0x000fe200078ec0ff */
[----:B------:R-:W-:Y:S01]  /*2580*/  IMAD.SHL.U32 R77, R6, 0x80, RZ ;  /* 0x00000080064d7824 */ /* 0x000fe200078e00ff */
[----:B------:R-:W-:Y:S01]  /*2590*/  LOP3.LUT R0, R0, R207, RZ, 0x3c, !PT ;  /* 0x000000cf00007212 */ /* 0x000fe200078e3cff */
[----:B------:R-:W-:Y:S01]  /*25a0*/  IMAD.IADD R65, R51, 0x1, R65 ;  /* 0x0000000133417824 */ /* 0x000fe200078e0241 */
[----:B------:R-:W-:-:S02]  /*25b0*/  LOP3.LUT R27, R27, 0xffffe000, RZ, 0xc0, !PT ;  /* 0xffffe0001b1b7812 */ /* 0x000fc400078ec0ff */
[----:B------:R-:W-:Y:S02]  /*25c0*/  LOP3.LUT R24, R24, R207, RZ, 0x3c, !PT ;  /* 0x000000cf18187212 */ /* 0x000fe400078e3cff */
[--C-:B------:R-:W-:Y:S01]  /*25d0*/  IADD3 R88, R0, R21, R212.reuse ;  /* 0x0000001500587210 */ /* 0x100fe20007ffe0d4 */
[----:B------:R-:W-:Y:S01]  /*25e0*/  IMAD R0, R31, R4, RZ ;  /* 0x000000041f007224 */ /* 0x000fe200078e02ff */
[----:B------:R-:W-:Y:S01]  /*25f0*/  IADD3 R86, R24, R27, R212 ;  /* 0x0000001b18567210 */ /* 0x000fe20007ffe0d4 */
[CC--:B------:R-:W-:Y:S01]  /*2600*/  IMAD.WIDE.U32 R20, R55.reuse, R6.reuse, R10 ;  /* 0x0000000637147225 */ /* 0x0c0fe200078e000a */
[----:B------:R-:W-:Y:S02]  /*2610*/  LOP3.LUT R26, R206, 0x30, R83, 0xf8, !PT ;  /* 0x00000030ce1a7812 */ /* 0x000fe400078ef853 */
[----:B------:R-:W-:Y:S01]  /*2620*/  LOP3.LUT R29, R28, 0xffffe000, RZ, 0xc0, !PT ;  /* 0xffffe0001c1d7812 */ /* 0x000fe200078ec0ff */
[----:B------:R-:W-:Y:S01]  /*2630*/  IMAD R27, R55, R5, R0 ;  /* 0x00000005371b7224 */ /* 0x000fe200078e0200 */
[----:B------:R-:W-:Y:S01]  /*2640*/  LOP3.LUT R26, R26, R207, RZ, 0x3c, !PT ;  /* 0x000000cf1a1a7212 */ /* 0x000fe200078e3cff */
[----:B------:R-:W-:Y:S01]  /*2650*/  IMAD R0, R31, R6, RZ ;  /* 0x000000061f007224 */ /* 0x000fe200078e02ff */
[----:B------:R-:W-:Y:S01]  /*2660*/  LOP3.LUT R73, R87, 0xfffffff0, RZ, 0xc0, !PT ;  /* 0xfffffff057497812 */ /* 0x000fe200078ec0ff */
[----:B------:R-:W-:Y:S01]  /*2670*/  IMAD.IADD R74, R49, 0x1, R27 ;  /* 0x00000001314a7824 */ /* 0x000fe200078e021b */
[----:B------:R-:W-:Y:S01]  /*2680*/  LOP3.LUT R71, R85, 0xfffffff0, RZ, 0xc0, !PT ;  /* 0xfffffff055477812 */ /* 0x000fe200078ec0ff */
[----:B------:R-:W-:Y:S01]  /*2690*/  IMAD R5, R55, R7, R0 ;  /* 0x0000000737057224 */ /* 0x000fe200078e0200 */
[----:B------:R-:W-:Y:S01]  /*26a0*/  SEL R0, RZ, 0x20, P2 ;  /* 0x00000020ff007807 */ /* 0x000fe20001000000 */
[----:B------:R-:W-:Y:S01]  /*26b0*/  IMAD.IADD R72, R27, 0x1, R47 ;  /* 0x000000011b487824 */ /* 0x000fe200078e022f */
[----:B------:R-:W-:Y:S01]  /*26c0*/  LOP3.LUT R69, R83, 0xfffffff0, RZ, 0xc0, !PT ;  /* 0xfffffff053457812 */ /* 0x000fe200078ec0ff */
[----:B------:R-:W-:Y:S01]  /*26d0*/  IMAD.IADD R70, R45, 0x1, R5 ;  /* 0x000000012d467824 */ /* 0x000fe200078e0205 */
[----:B------:R-:W-:Y:S01]  /*26e0*/  LOP3.LUT R0, R25, R0, RZ, 0xfc, !PT ;  /* 0x0000000019007212 */ /* 0x000fe200078efcff */
[----:B------:R-:W-:Y:S01]  /*26f0*/  IMAD.IADD R68, R5, 0x1, R21 ;  /* 0x0000000105447824 */ /* 0x000fe200078e0215 */
[----:B------:R-:W-:-:S02]  /*2700*/  IADD3 R84, R26, R29, R212 ;  /* 0x0000001d1a547210 */ /* 0x000fc40007ffe0d4 */
[C---:B------:R-:W-:Y:S02]  /*2710*/  LOP3.LUT R99, R0.reuse, 0x2, RZ, 0xc0, !PT ;  /* 0x0000000200637812 */ /* 0x040fe400078ec0ff */
[C---:B------:R-:W-:Y:S02]  /*2720*/  LOP3.LUT R98, R0.reuse, 0x4, RZ, 0xc0, !PT ;  /* 0x0000000400627812 */ /* 0x040fe400078ec0ff */
[C---:B------:R-:W-:Y:S02]  /*2730*/  LOP3.LUT R97, R0.reuse, 0x8, RZ, 0xc0, !PT ;  /* 0x0000000800617812 */ /* 0x040fe400078ec0ff */
[----:B------:R-:W-:Y:S02]  /*2740*/  LOP3.LUT R96, R0, 0x10, RZ, 0xc0, !PT ;  /* 0x0000001000607812 */ /* 0x000fe400078ec0ff */
[----:B------:R-:W-:Y:S02]  /*2750*/  SHF.R.S32.HI R67, RZ, 0x1f, R73 ;  /* 0x0000001fff437819 */ /* 0x000fe40000011449 */
[----:B------:R-:W-:-:S02]  /*2760*/  SHF.R.S32.HI R66, RZ, 0x1f, R71 ;  /* 0x0000001fff427819 */ /* 0x000fc40000011447 */
[----:B------:R-:W-:Y:S02]  /*2770*/  SHF.R.S32.HI R64, RZ, 0x1f, R69 ;  /* 0x0000001fff407819 */ /* 0x000fe40000011445 */
[----:B------:R-:W-:-:S07]  /*2780*/  LOP3.LUT R0, R0, 0x20, RZ, 0xc0, !PT ;  /* 0x0000002000007812 */ /* 0x000fce00078ec0ff */
.L_x_4184:
[----:B0-----:R-:W0:Y:S01]  /*2790*/  LDC.64 R60, c[0x0][0x2d8] ;  /* 0x0000b600ff3c7b82 */ /* 0x001e220000000a00 */
[----:B------:R-:W-:Y:S01]  /*27a0*/  VIADD R57, R57, 0xffffffff ;  /* 0xffffffff39397836 */ /* 0x000fe20000000000 */
[----:B------:R-:W-:Y:S01]  /*27b0*/  LOP3.LUT P4, RZ, R218, 0x2, RZ, 0xc0, !PT ;  /* 0x00000002daff7812 */ /* 0x000fe2000788c0ff */
[----:B------:R-:W-:Y:S01]  /*27c0*/  IMAD R95, R17, 0x6000, R220 ;  /* 0x00006000115f7824 */ /* 0x000fe200078e02dc */
[----:B------:R-:W-:Y:S05]  /*27d0*/  YIELD ;  /* 0x0000000000007946 */ /* 0x000fea0003800000 */
[----:B------:R-:W1:Y:S01]  /*27e0*/  LDC R104, c[0x0][0x3d4] ;  /* 0x0000f500ff687b82 */ /* 0x000e620000000800 */
[----:B------:R-:W-:Y:S01]  /*27f0*/  SHF.R.S32.HI R7, RZ, 0x1f, R57 ;  /* 0x0000001fff077819 */ /* 0x000fe20000011439 */
[-C--:B------:R-:W-:Y:S01]  /*2800*/  IMAD R4, R82, R57.reuse, RZ ;  /* 0x0000003952047224 */ /* 0x080fe200078e02ff */
[----:B------:R-:W-:Y:S01]  /*2810*/  BSSY B0, `(.L_x_4129) ;  /* 0x000069a000007945 */ /* 0x000fe20003800000 */
[----:B------:R-:W-:-:S04]  /*2820*/  IMAD.WIDE.U32 R40, R81, R57, RZ ;  /* 0x0000003951287225 */ /* 0x000fc800078e00ff */
[----:B------:R-:W-:Y:S02]  /*2830*/  IMAD R5, R7, R81, R4 ;  /* 0x0000005107057224 */ /* 0x000fe400078e0204 */
[----:B------:R-:W-:Y:S02]  /*2840*/  VIADD R93, R95, 0x20 ;  /* 0x000000205f5d7836 */ /* 0x000fe40000000000 */
[----:B------:R-:W-:Y:S02]  /*2850*/  IMAD.IADD R63, R41, 0x1, R5 ;  /* 0x00000001293f7824 */ /* 0x000fe400078e0205 */
[----:B------:R-:W-:Y:S01]  /*2860*/  @P4 VIADD R93, R95, 0xffffffe0 ;  /* 0xffffffe05f5d4836 */ /* 0x000fe20000000000 */
[----:B0--3--:R-:W-:Y:S01]  /*2870*/  IADD3 R28, P2, P3, R40, R60, R89 ;  /* 0x0000003c281c7210 */ /* 0x009fe20007b5e059 */
[C---:B------:R-:W-:Y:S02]  /*2880*/  IMAD.IADD R95, R16.reuse, 0x1, R95 ;  /* 0x00000001105f7824 */ /* 0x040fe400078e025f */
[----:B------:R-:W-:Y:S01]  /*2890*/  IMAD.IADD R93, R16, 0x1, R93 ;  /* 0x00000001105d7824 */ /* 0x000fe200078e025d */
[----:B------:R-:W-:-:S02]  /*28a0*/  IADD3.X R29, R63, R61, R90, P2, P3 ;  /* 0x0000003d3f1d7210 */ /* 0x000fc400017e645a */
[----:B------:R-:W-:Y:S02]  /*28b0*/  ISETP.GT.AND P2, PT, R57, R56, PT ;  /* 0x000000383900720c */ /* 0x000fe40003f44270 */
[----:B-1----:R-:W-:-:S13]  /*28c0*/  ISETP.GE.AND P3, PT, R104, 0x1, PT ;  /* 0x000000016800780c */ /* 0x002fda0003f66270 */
[----:B------:R-:W-:Y:S05]  /*28d0*/  @!P3 BRA `(.L_x_4130) ;  /* 0x0000006400b4b947 */ /* 0x000fea0003800000 */
[----:B------:R-:W-:Y:S01]  /*28e0*/  ULDC.U8 UR4, c[0x0][0x3f0] ;  /* 0x0000fc0000047ab9 */ /* 0x000fe20000000000 */
[-C--:B------:R-:W-:Y:S01]  /*28f0*/  IMAD R4, R78, R57.reuse, RZ ;  /* 0x000000394e047224 */ /* 0x080fe200078e02ff */
[----:B------:R-:W-:Y:S01]  /*2900*/  ISETP.NE.AND P3, PT, RZ, UR4, PT ;  /* 0x00000004ff007c0c */ /* 0x000fe2000bf65270 */
[----:B------:R-:W-:Y:S02]  /*2910*/  IMAD R6, R80, R57, RZ ;  /* 0x0000003950067224 */ /* 0x000fe400078e02ff */
[----:B------:R-:W-:Y:S02]  /*2920*/  IMAD R5, R7, R77, R4 ;  /* 0x0000004d07057224 */ /* 0x000fe400078e0204 */
[----:B------:R-:W-:Y:S02]  /*2930*/  IMAD R103, R57, -0x80, R58 ;  /* 0xffffff8039677824 */ /* 0x000fe400078e023a */
[----:B------:R-:W-:Y:S02]  /*2940*/  IMAD R7, R7, R79, R6 ;  /* 0x0000004f07077224 */ /* 0x000fe400078e0206 */
[----:B------:R-:W-:Y:S01]  /*2950*/  IMAD.WIDE.U32 R38, R77, R57, RZ ;  /* 0x000000394d267225 */ /* 0x000fe200078e00ff */
[----:B------:R-:W-:-:S03]  /*2960*/  VIMNMX R103, R103, 0x80, PT ;  /* 0x0000008067677848 */ /* 0x000fc60003fe0100 */
        /* <DEDUP_REMOVED lines=60> */
.L_x_4133:
[----:B------:R-:W-:Y:S05]  /*2d30*/  BSYNC B1 ;  /* 0x0000000000017941 */ /* 0x000fea0003800000 */
.L_x_4132:
[----:B------:R-:W-:Y:S01]  /*2d40*/  UISETP.NE.AND UP0, UPT, UR42, 0x3, UPT ;  /* 0x000000032a00788c */ /* 0x000fe2000bf05270 */
[----:B0----5:R-:W-:Y:S02]  /*2d50*/  IMAD.MOV.U32 R36, RZ, RZ, R10 ;  /* 0x000000ffff247224 */ /* 0x021fe400078e000a */
[----:B------:R-:W-:Y:S02]  /*2d60*/  IMAD.MOV.U32 R38, RZ, RZ, R14 ;  /* 0x000000ffff267224 */ /* 0x000fe400078e000e */
[----:B------:R-:W-:Y:S01]  /*2d70*/  IMAD.MOV.U32 R62, RZ, RZ, R24 ;  /* 0x000000ffff3e7224 */ /* 0x000fe200078e0018 */
[----:B------:R-:W-:Y:S01]  /*2d80*/  PLOP3.LUT P3, PT, PT, PT, UP0, 0x80, 0x0 ;  /* 0x000000000000781c */ /* 0x000fe20003f6f008 */
        /* <DEDUP_REMOVED lines=11> */
.L_x_4134:
[----:B------:R-:W-:Y:S01]  /*2e40*/  IMAD R94, R17, 0x8, R16 ;  /* 0x00000008115e7824 */ /* 0x000fe200078e0210 */
[----:B------:R-:W-:Y:S01]  /*2e50*/  SHF.L.U32 R105, R205, 0x1f, RZ ;  /* 0x0000001fcd697819 */ /* 0x000fe200000006ff */
[----:B------:R-:W-:Y:S03]  /*2e60*/  BSSY B1, `(.L_x_4135) ;  /* 0x0000003000017945 */ /* 0x000fe60003800000 */
[----:B------:R-:W0:Y:S02]  /*2e70*/  SYNCS.PHASECHK.TRANS64.TRYWAIT P5, [R94+URZ+0x2a890], R105 ;  /* 0x02a890695e0075a7 */ /* 0x000e2400080a017f */
[----:B0-----:R-:W-:Y:S05]  /*2e80*/  @!P5 BRA `(.L_x_4136) ;  /* 0x0000027000f8d947 */ /* 0x001fea0003800000 */
.L_x_4485:
[----:B------:R-:W-:Y:S05]  /*2e90*/  BSYNC B1 ;  /* 0x0000000000017941 */ /* 0x000fea0003800000 */
.L_x_4135:
[----:B------:R-:W-:Y:S05]  /*2ea0*/  @P4 BRA `(.L_x_4137) ;  /* 0x0000006000c04947 */ /* 0x000fea0003800000 */
[----:B------:R-:W-:Y:S01]  /*2eb0*/  ISETP.NE.AND P4, PT, R59, RZ, PT ;  /* 0x000000ff3b00720c */ /* 0x000fe20003f85270 */
[----:B------:R-:W-:-:S12]  /*2ec0*/  BSSY B1, `(.L_x_4138) ;  /* 0x0000075000017945 */ /* 0x000fd80003800000 */
[----:B------:R-:W-:Y:S05]  /*2ed0*/  @!P4 BRA `(.L_x_4139) ;  /* 0x0000000400ccc947 */ /* 0x000fea0003800000 */
[----:B------:R1:W2:Y:S01]  /*2ee0*/  LDS.128 R4, [R95+0x1e400] ;  /* 0x01e400005f047984 */ /* 0x0002a20000000c00 */
        /* <DEDUP_REMOVED lines=15> */
[----:B------:R-:W-:Y:S01]  /*2fe0*/  PRMT R7, R115, 0x654, R42 ;  /* 0x0000065473077816 */ /* 0x000fe2000000002a */
[----:B------:R-:W-:-:S03]  /*2ff0*/  IMAD.SHL.U32 R6, R112, 0x100, RZ ;  /* 0x0000010070067824 */ /* 0x000fc600078e00ff */
[----:B------:R-:W-:Y:S01]  /*3000*/  LOP3.LUT R112, R110, 0xff00, R61, 0xf8, !PT ;  /* 0x0000ff006e707812 */ /* 0x000fe200078ef83d */
[----:B------:R-:W-:Y:S01]  /*3010*/  IMAD.U32 R61, R113, 0x10000, RZ ;  /* 0x00010000713d7824 */ /* 0x000fe200078e00ff */
[----:B------:R-:W-:Y:S01]  /*3020*/  LOP3.LUT R42, R7, 0xff00, R6, 0xf8, !PT ;  /* 0x0000ff00072a7812 */ /* 0x000fe200078ef806 */
[----:B------:R-:W-:Y:S01]  /*3030*/  IMAD.U32 R7, R114, 0x10000, RZ ;  /* 0x0001000072077824 */ /* 0x000fe200078e00ff */
[----:B------:R-:W-:Y:S02]  /*3040*/  F2FP.F16.E4M3.UNPACK_B R110, R118.H1 ;  /* 0x00000076ff6e723e */ /* 0x000fe400030006ff */
[-C--:B------:R-:W-:Y:S02]  /*3050*/  F2FP.F16.E4M3.UNPACK_B R6, R5.reuse ;  /* 0x00000005ff06723e */ /* 0x080fe400020006ff */
[----:B------:R-:W-:Y:S01]  /*3060*/  F2FP.F16.E4M3.UNPACK_B R5, R5.H1 ;  /* 0x00000005ff05723e */ /* 0x000fe200030006ff */
[--C-:B------:R-:W-:Y:S01]  /*3070*/  HADD2.F32 R113, -RZ, R110.reuse.H1_H1 ;  /* 0x3000006eff717230 */ /* 0x100fe20000004100 */
[----:B------:R-:W-:Y:S01]  /*3080*/  LOP3.LUT R114, R112, 0xff0000, R61, 0xf8, !PT ;  /* 0x00ff000070727812 */ /* 0x000fe200078ef83d */
[----:B------:R-:W-:Y:S01]  /*3090*/  HADD2.F32 R112, -RZ, R110.H0_H0 ;  /* 0x2000006eff707230 */ /* 0x000fe20000004100 */
[----:B------:R-:W-:Y:S01]  /*30a0*/  LOP3.LUT R111, R42, 0xff0000, R7, 0xf8, !PT ;  /* 0x00ff00002a6f7812 */ /* 0x000fe200078ef807 */
[----:B------:R-:W-:Y:S01]  /*30b0*/  HADD2.F32 R7, -RZ, R6.H1_H1 ;  /* 0x30000006ff077230 */ /* 0x000fe20000004100 */
[----:B------:R-:W-:Y:S01]  /*30c0*/  F2FP.F16.E4M3.UNPACK_B R61, R121.H1 ;  /* 0x00000079ff3d723e */ /* 0x000fe200030006ff */
[----:B------:R-:W-:-:S02]  /*30d0*/  HADD2.F32 R42, -RZ, R5.H1_H1 ;  /* 0x30000005ff2a7230 */ /* 0x000fc40000004100 */
[----:B------:R-:W-:Y:S02]  /*30e0*/  HADD2.F32 R6, -RZ, R6.H0_H0 ;  /* 0x20000006ff067230 */ /* 0x000fe40000004100 */
[-C--:B------:R-:W-:Y:S01]  /*30f0*/  FMUL.FTZ R115, R7, R112.reuse ;  /* 0x0000007007737220 */ /* 0x080fe20000410000 */
[----:B------:R-:W-:Y:S02]  /*3100*/  HADD2.F32 R110, -RZ, R61.H0_H0 ;  /* 0x2000003dff6e7230 */ /* 0x000fe40000004100 */
[-C--:B------:R-:W-:Y:S01]  /*3110*/  FMUL.FTZ R116, R42, R113.reuse ;  /* 0x000000712a747220 */ /* 0x080fe20000410000 */
[----:B------:R-:W-:Y:S02]  /*3120*/  HADD2.F32 R5, -RZ, R5.H0_H0 ;  /* 0x20000005ff057230 */ /* 0x000fe40000004100 */
[C---:B------:R-:W-:Y:S01]  /*3130*/  FMUL.FTZ R112, R6.reuse, R112 ;  /* 0x0000007006707220 */ /* 0x040fe20000410000 */
[----:B------:R-:W-:Y:S02]  /*3140*/  HADD2.F32 R61, -RZ, R61.H1_H1 ;  /* 0x3000003dff3d7230 */ /* 0x000fe40000004100 */
[----:B------:R-:W-:Y:S01]  /*3150*/  FFMA.FTZ R117, R6, R110, -R115 ;  /* 0x0000006e06757223 */ /* 0x000fe20000010873 */
[----:B------:R-:W-:Y:S01]  /*3160*/  F2FP.F16.E4M3.UNPACK_B R6, R118 ;  /* 0x00000076ff06723e */ /* 0x000fe200020006ff */
[----:B------:R-:W-:Y:S01]  /*3170*/  FMUL.FTZ R113, R5, R113 ;  /* 0x0000007105717220 */ /* 0x000fe20000410000 */
[----:B------:R-:W-:Y:S01]  /*3180*/  FFMA.FTZ R118, R7, R110, R112 ;  /* 0x0000006e07767223 */ /* 0x000fe20000010070 */
[-C--:B------:R-:W-:Y:S01]  /*3190*/  FFMA.FTZ R119, R5, R61.reuse, -R116 ;  /* 0x0000003d05777223 */ /* 0x080fe20000010874 */
[-C--:B------:R-:W-:Y:S01]  /*31a0*/  F2FP.F16.E4M3.UNPACK_B R5, R4.reuse.H1 ;  /* 0x00000004ff05723e */ /* 0x080fe200030006ff */
        /* <DEDUP_REMOVED lines=13> */
[----:B------:R-:W-:Y:S01]  /*3280*/  FMUL.FTZ R113, R5, R110 ;  /* 0x0000006e05717220 */ /* 0x000fe20000410000 */
[----:B------:R-:W-:-:S02]  /*3290*/  HADD2.F32 R42, -RZ, R42.H0_H0 ;  /* 0x2000002aff2a7230 */ /* 0x000fc40000004100 */
[----:B------:R-:W-:Y:S01]  /*32a0*/  FMUL.FTZ R112, R4, R110 ;  /* 0x0000006e04707220 */ /* 0x000fe20000410000 */
[----:B------:R-:W-:Y:S01]  /*32b0*/  F2FP.F16.E4M3.UNPACK_B R110, R114.H1 ;  /* 0x00000072ff6e723e */ /* 0x000fe200030006ff */
[-C--:B------:R-:W-:Y:S01]  /*32c0*/  FFMA.FTZ R6, R6, R61.reuse, -R115 ;  /* 0x0000003d06067223 */ /* 0x080fe20000010873 */
[----:B------:R-:W-:Y:S01]  /*32d0*/  FFMA.FTZ R7, R7, R61, R116 ;  /* 0x0000003d07077223 */ /* 0x000fe20000010074 */
[----:B------:R-:W-:Y:S01]  /*32e0*/  FFMA.FTZ R115, R5, R42, -R112 ;  /* 0x0000002a05737223 */ /* 0x000fe20000010870 */
        /* <DEDUP_REMOVED lines=48> */
.L_x_4141:
[----:B------:R-:W-:Y:S05]  /*35f0*/  BSYNC B2 ;  /* 0x0000000000027941 */ /* 0x000fea0003800000 */
.L_x_4140:
[----:B--2---:R1:W-:Y:S02]  /*3600*/  STG.E.128 desc[UR40][R28.64], R4 ;  /* 0x000000041c007986 */ /* 0x0043e4000c101d28 */
.L_x_4139:
[----:B------:R-:W-:Y:S05]  /*3610*/  BSYNC B1 ;  /* 0x0000000000017941 */ /* 0x000fea0003800000 */
.L_x_4138:
[----:B------:R-:W-:Y:S01]  /*3620*/  ISETP.NE.AND P4, PT, R99, RZ, PT ;  /* 0x000000ff6300720c */ /* 0x000fe20003f85270 */
[----:B------:R-:W-:-:S12]  /*3630*/  BSSY B1, `(.L_x_4142) ;  /* 0x0000076000017945 */ /* 0x000fd80003800000 */
[----:B------:R-:W-:Y:S05]  /*3640*/  @!P4 BRA `(.L_x_4143) ;  /* 0x0000000400d0c947 */ /* 0x000fea0003800000 */
[----:B-1----:R1:W2:Y:S01]  /*3650*/  LDS.128 R4, [R93+0x1e400] ;  /* 0x01e400005d047984 */ /* 0x0022a20000000c00 */
[----:B------:R-:W-:Y:S01]  /*3660*/  VIADD R43, R204, 0x10 ;  /* 0x00000010cc2b7836 */ /* 0x000fe20000000000 */
[----:B------:R-:W-:Y:S04]  /*3670*/  BSSY B2, `(.L_x_4144) ;  /* 0x0000070000027945 */ /* 0x000fe80003800000 */
[----:B------:R-:W-:-:S13]  /*3680*/  ISETP.GE.AND P4, PT, R43, R104, PT ;  /* 0x000000682b00720c */ /* 0x000fda0003f86270 */
[----:B-1----:R-:W-:Y:S05]  /*3690*/  @P4 BRA `(.L_x_4145) ;  /* 0x0000000400b44947 */ /* 0x002fea0003800000 */
[----:B------:R-:W-:Y:S01]  /*36a0*/  SHF.R.U32.HI R61, RZ, 0x8, R41 ;  /* 0x00000008ff3d7819 */ /* 0x000fe20000011629 */
[----:B--2---:R-:W-:Y:S01]  /*36b0*/  IMAD.MOV.U32 R40, RZ, RZ, R7 ;  /* 0x000000ffff287224 */ /* 0x004fe200078e0007 */
[----:B------:R-:W-:Y:S02]  /*36c0*/  SHF.R.U32.HI R42, RZ, 0x8, R35 ;  /* 0x00000008ff2a7819 */ /* 0x000fe40000011623 */
[--C-:B------:R-:W-:Y:S01]  /*36d0*/  SHF.R.U32.HI R111, RZ, 0x18, R41.reuse ;  /* 0x00000018ff6f7819 */ /* 0x100fe20000011629 */
[----:B------:R-:W-:Y:S01]  /*36e0*/  IMAD.SHL.U32 R7, R61, 0x100, RZ ;  /* 0x000001003d077824 */ /* 0x000fe200078e00ff */
[----:B------:R-:W-:Y:S02]  /*36f0*/  LOP3.LUT R34, R41, 0xff, RZ, 0xc0, !PT ;  /* 0x000000ff29227812 */ /* 0x000fe400078ec0ff */
[----:B------:R-:W-:Y:S02]  /*3700*/  SHF.R.U32.HI R43, RZ, 0x10, R41 ;  /* 0x00000010ff2b7819 */ /* 0x000fe40000011629 */
[----:B------:R-:W-:-:S02]  /*3710*/  SHF.R.U32.HI R110, RZ, 0x18, R35 ;  /* 0x00000018ff6e7819 */ /* 0x000fc40000011623 */
[----:B------:R-:W-:Y:S02]  /*3720*/  LOP3.LUT R41, R35, 0xff, RZ, 0xc0, !PT ;  /* 0x000000ff23297812 */ /* 0x000fe400078ec0ff */
[----:B------:R-:W-:Y:S01]  /*3730*/  SHF.R.U32.HI R60, RZ, 0x10, R35 ;  /* 0x00000010ff3c7819 */ /* 0x000fe20000011623 */
[----:B------:R-:W-:Y:S01]  /*3740*/  IMAD.MOV.U32 R35, RZ, RZ, R6 ;  /* 0x000000ffff237224 */ /* 0x000fe200078e0006 */
[----:B------:R-:W-:Y:S01]  /*3750*/  PRMT R34, R111, 0x654, R34 ;  /* 0x000006546f227816 */ /* 0x000fe20000000022 */
[----:B------:R-:W-:Y:S01]  /*3760*/  IMAD.SHL.U32 R6, R42, 0x100, RZ ;  /* 0x000001002a067824 */ /* 0x000fe200078e00ff */
[----:B------:R-:W-:Y:S01]  /*3770*/  PRMT R41, R110, 0x654, R41 ;  /* 0x000006546e297816 */ /* 0x000fe20000000029 */
[----:B------:R-:W-:Y:S01]  /*3780*/  IMAD.U32 R60, R60, 0x10000, RZ ;  /* 0x000100003c3c7824 */ /* 0x000fe200078e00ff */
        /* <DEDUP_REMOVED lines=94> */
.L_x_4145:
[----:B------:R-:W-:Y:S05]  /*3d70*/  BSYNC B2 ;  /* 0x0000000000027941 */ /* 0x000fea0003800000 */
.L_x_4144:
[----:B--2---:R2:W-:Y:S02]  /*3d80*/  STG.E.128 desc[UR40][R28.64+0x20], R4 ;  /* 0x000020041c007986 */ /* 0x0045e4000c101d28 */
.L_x_4143:
[----:B------:R-:W-:Y:S05]  /*3d90*/  BSYNC B1 ;  /* 0x0000000000017941 */ /* 0x000fea0003800000 */
.L_x_4142:
[----:B------:R-:W-:Y:S01]  /*3da0*/  ISETP.NE.AND P4, PT, R98, RZ, PT ;  /* 0x000000ff6200720c */ /* 0x000fe20003f85270 */
[----:B------:R-:W-:-:S12]  /*3db0*/  BSSY B1, `(.L_x_4146) ;  /* 0x0000076000017945 */ /* 0x000fd80003800000 */
[----:B------:R-:W-:Y:S05]  /*3dc0*/  @!P4 BRA `(.L_x_4147) ;  /* 0x0000000400d0c947 */ /* 0x000fea0003800000 */
[----:B-12---:R1:W2:Y:S01]  /*3dd0*/  LDS.128 R4, [R95+0x20400] ;  /* 0x020400005f047984 */ /* 0x0062a20000000c00 */
[----:B------:R-:W-:Y:S01]  /*3de0*/  VIADD R35, R204, 0x20 ;  /* 0x00000020cc237836 */ /* 0x000fe20000000000 */
[----:B------:R-:W-:Y:S04]  /*3df0*/  BSSY B2, `(.L_x_4148) ;  /* 0x0000070000027945 */ /* 0x000fe80003800000 */
[----:B------:R-:W-:-:S13]  /*3e00*/  ISETP.GE.AND P4, PT, R35, R104, PT ;  /* 0x000000682300720c */ /* 0x000fda0003f86270 */
        /* <DEDUP_REMOVED lines=110> */
.L_x_4149:
[----:B------:R-:W-:Y:S05]  /*44f0*/  BSYNC B2 ;  /* 0x0000000000027941 */ /* 0x000fea0003800000 */
.L_x_4148:
[----:B--2---:R3:W-:Y:S02]  /*4500*/  STG.E.128 desc[UR40][R28.64+0x40], R4 ;  /* 0x000040041c007986 */ /* 0x0047e4000c101d28 */
.L_x_4147:
[----:B------:R-:W-:Y:S05]  /*4510*/  BSYNC B1 ;  /* 0x0000000000017941 */ /* 0x000fea0003800000 */
.L_x_4146:
[----:B------:R-:W-:Y:S01]  /*4520*/  ISETP.NE.AND P4, PT, R97, RZ, PT ;  /* 0x000000ff6100720c */ /* 0x000fe20003f85270 */
[----:B------:R-:W-:-:S12]  /*4530*/  BSSY B1, `(.L_x_4150) ;  /* 0x0000076000017945 */ /* 0x000fd80003800000 */
[----:B------:R-:W-:Y:S05]  /*4540*/  @!P4 BRA `(.L_x_4151) ;  /* 0x0000000400d0c947 */ /* 0x000fea0003800000 */
[----:B-123--:R1:W2:Y:S01]  /*4550*/  LDS.128 R4, [R93+0x20400] ;  /* 0x020400005d047984 */ /* 0x00e2a20000000c00 */
[----:B------:R-:W-:Y:S01]  /*4560*/  VIADD R31, R204, 0x30 ;  /* 0x00000030cc1f7836 */ /* 0x000fe20000000000 */
[----:B------:R-:W-:Y:S04]  /*4570*/  BSSY B2, `(.L_x_4152) ;  /* 0x0000070000027945 */ /* 0x000fe80003800000 */
[----:B------:R-:W-:-:S13]  /*4580*/  ISETP.GE.AND P4, PT, R31, R104, PT ;  /* 0x000000681f00720c */ /* 0x000fda0003f86270 */
        /* <DEDUP_REMOVED lines=110> */
.L_x_4153:
[----:B------:R-:W-:Y:S05]  /*4c70*/  BSYNC B2 ;  /* 0x0000000000027941 */ /* 0x000fea0003800000 */
.L_x_4152:
[----:B--2---:R4:W-:Y:S02]  /*4c80*/  STG.E.128 desc[UR40][R28.64+0x60], R4 ;  /* 0x000060041c007986 */ /* 0x0049e4000c101d28 */
.L_x_4151:
[----:B------:R-:W-:Y:S05]  /*4c90*/  BSYNC B1 ;  /* 0x0000000000017941 */ /* 0x000fea0003800000 */
.L_x_4150:
[----:B------:R-:W-:Y:S01]  /*4ca0*/  ISETP.NE.AND P4, PT, R96, RZ, PT ;  /* 0x000000ff6000720c */ /* 0x000fe20003f85270 */
[----:B------:R-:W-:-:S12]  /*4cb0*/  BSSY B1, `(.L_x_4154) ;  /* 0x0000076000017945 */ /* 0x000fd80003800000 */
[----:B------:R-:W-:Y:S05]  /*4cc0*/  @!P4 BRA `(.L_x_4155) ;  /* 0x0000000400d0c947 */ /* 0x000fea0003800000 */
[----:B-1234-:R1:W2:Y:S01]  /*4cd0*/  LDS.128 R4, [R95+0x22400] ;  /* 0x022400005f047984 */ /* 0x01e2a20000000c00 */
        /* <DEDUP_REMOVED lines=113> */
.L_x_4157:
[----:B------:R-:W-:Y:S05]  /*53f0*/  BSYNC B2 ;  /* 0x0000000000027941 */ /* 0x000fea0003800000 */
.L_x_4156:
[----:B--2---:R1:W-:Y:S02]  /*5400*/  STG.E.128 desc[UR40][R28.64+0x80], R4 ;  /* 0x000080041c007986 */ /* 0x0043e4000c101d28 */
.L_x_4155:
[----:B------:R-:W-:Y:S05]  /*5410*/  BSYNC B1 ;  /* 0x0000000000017941 */ /* 0x000fea0003800000 */
.L_x_4154:
[----:B------:R-:W-:-:S13]  /*5420*/  ISETP.NE.AND P4, PT, R0, RZ, PT ;  /* 0x000000ff0000720c */ /* 0x000fda0003f85270 */
        /* <DEDUP_REMOVED lines=13> */
[----:B------:R-:W-:-:S02]  /*5500*/  LOP3.LUT R11, R9, 0xff0000ff, RZ, 0xc0, !PT ;  /* 0xff0000ff090b7812 */ /* 0x000fc400078ec0ff */
[----:B------:R-:W-:Y:S01]  /*5510*/  SHF.R.U32.HI R14, RZ, 0x10, R9 ;  /* 0x00000010ff0e7819 */ /* 0x000fe20000011609 */
[----:B------:R-:W-:Y:S01]  /*5520*/  IMAD.MOV.U32 R9, RZ, RZ, R6 ;  /* 0x000000ffff097224 */ /* 0x000fe200078e0006 */
[----:B------:R-:W-:Y:S01]  /*5530*/  PRMT R8, R25, 0x654, R8 ;  /* 0x0000065419087816 */ /* 0x000fe20000000008 */
[----:B------:R-:W-:Y:S01]  /*5540*/  IMAD.SHL.U32 R6, R12, 0x100, RZ ;  /* 0x000001000c067824 */ /* 0x000fe200078e00ff */
[----:B------:R-:W-:Y:S01]  /*5550*/  F2FP.F16.E4M3.UNPACK_B R12, R37.H1 ;  /* 0x00000025ff0c723e */ /* 0x000fe200030006ff */
[----:B------:R-:W-:Y:S01]  /*5560*/  IMAD.U32 R14, R14, 0x10000, RZ ;  /* 0x000100000e0e7824 */ /* 0x000fe200078e00ff */
[----:B------:R-:W-:Y:S01]  /*5570*/  LOP3.LUT R7, R8, 0xff00, R7, 0xf8, !PT ;  /* 0x0000ff0008077812 */ /* 0x000fe200078ef807 */
[----:B------:R-:W-:Y:S01]  /*5580*/  IMAD.U32 R8, R13, 0x10000, RZ ;  /* 0x000100000d087824 */ /* 0x000fe200078e00ff */
[----:B------:R-:W-:Y:S01]  /*5590*/  LOP3.LUT R11, R11, 0xff00, R6, 0xf8, !PT ;  /* 0x0000ff000b0b7812 */ /* 0x000fe200078ef806 */
[----:B------:R-:W-:Y:S01]  /*55a0*/  HADD2.F32 R15, -RZ, R12.H1_H1 ;  /* 0x3000000cff0f7230 */ /* 0x000fe20000004100 */
[----:B------:R-:W-:-:S02]  /*55b0*/  F2FP.F16.E4M3.UNPACK_B R6, R5 ;  /* 0x00000005ff06723e */ /* 0x000fc400020006ff */
[----:B------:R-:W-:Y:S01]  /*55c0*/  LOP3.LUT R24, R11, 0xff0000, R14, 0xf8, !PT ;  /* 0x00ff00000b187812 */ /* 0x000fe200078ef80e */
[----:B------:R-:W-:Y:S01]  /*55d0*/  HADD2.F32 R14, -RZ, R12.H0_H0 ;  /* 0x2000000cff0e7230 */ /* 0x000fe20000004100 */
[----:B------:R-:W-:Y:S01]  /*55e0*/  LOP3.LUT R13, R7, 0xff0000, R8, 0xf8, !PT ;  /* 0x00ff0000070d7812 */ /* 0x000fe200078ef808 */
[--C-:B------:R-:W-:Y:S01]  /*55f0*/  HADD2.F32 R7, -RZ, R6.reuse.H1_H1 ;  /* 0x30000006ff077230 */ /* 0x100fe20000004100 */
[----:B------:R-:W-:Y:S01]  /*5600*/  F2FP.F16.E4M3.UNPACK_B R11, R36.H1 ;  /* 0x00000024ff0b723e */ /* 0x000fe200030006ff */
[----:B------:R-:W-:Y:S01]  /*5610*/  HADD2.F32 R6, -RZ, R6.H0_H0 ;  /* 0x20000006ff067230 */ /* 0x000fe20000004100 */
[----:B------:R-:W-:Y:S02]  /*5620*/  F2FP.F16.E4M3.UNPACK_B R5, R5.H1 ;  /* 0x00000005ff05723e */ /* 0x000fe400030006ff */
[-C--:B------:R-:W-:Y:S01]  /*5630*/  FMUL.FTZ R25, R7, R14.reuse ;  /* 0x0000000e07197220 */ /* 0x080fe20000410000 */
[----:B------:R-:W-:Y:S02]  /*5640*/  HADD2.F32 R12, -RZ, R11.H0_H0 ;  /* 0x2000000bff0c7230 */ /* 0x000fe40000004100 */
[----:B------:R-:W-:Y:S01]  /*5650*/  FMUL.FTZ R14, R6, R14 ;  /* 0x0000000e060e7220 */ /* 0x000fe20000410000 */
[--C-:B------:R-:W-:Y:S01]  /*5660*/  HADD2.F32 R8, -RZ, R5.reuse.H1_H1 ;  /* 0x30000005ff087230 */ /* 0x100fe20000004100 */
[----:B------:R-:W-:Y:S01]  /*5670*/  F2FP.F16.E4M3.UNPACK_B R37, R37 ;  /* 0x00000025ff25723e */ /* 0x000fe200020006ff */
[----:B------:R-:W-:-:S02]  /*5680*/  HADD2.F32 R5, -RZ, R5.H0_H0 ;  /* 0x20000005ff057230 */ /* 0x000fc40000004100 */
        /* <DEDUP_REMOVED lines=75> */
.L_x_4159:
[----:B------:R-:W-:Y:S05]  /*5b40*/  BSYNC B1 ;  /* 0x0000000000017941 */ /* 0x000fea0003800000 */
.L_x_4158:
[----:B--2---:R1:W-:Y:S01]  /*5b50*/  STG.E.128 desc[UR40][R28.64+0xa0], R4 ;  /* 0x0000a0041c007986 */ /* 0x0043e2000c101d28 */
[----:B------:R-:W-:Y:S05]  /*5b60*/  BRA `(.L_x_4137) ;  /* 0x0000003400907947 */ /* 0x000fea0003800000 */
.L_x_4131:
        /* <DEDUP_REMOVED lines=42> */
.L_x_4161:
[----:B------:R-:W-:Y:S05]  /*5e10*/  BSYNC B1 ;  /* 0x0000000000017941 */ /* 0x000fea0003800000 */
.L_x_4160:
[----:B------:R-:W-:Y:S01]  /*5e20*/  UISETP.NE.AND UP0, UPT, UR42, 0x3, UPT ;  /* 0x000000032a00788c */ /* 0x000fe2000bf05270 */
[----:B-----5:R-:W-:Y:S02]  /*5e30*/  IMAD.MOV.U32 R106, RZ, RZ, R6 ;  /* 0x000000ffff6a7224 */ /* 0x020fe400078e0006 */
        /* <DEDUP_REMOVED lines=14> */
.L_x_4162:
[----:B------:R-:W-:Y:S01]  /*5f20*/  IMAD R94, R17, 0x8, R16 ;  /* 0x00000008115e7824 */ /* 0x000fe200078e0210 */
[----:B------:R-:W-:Y:S01]  /*5f30*/  SHF.L.U32 R105, R205, 0x1f, RZ ;  /* 0x0000001fcd697819 */ /* 0x000fe200000006ff */
[----:B------:R-:W-:Y:S03]  /*5f40*/  BSSY B1, `(.L_x_4163) ;  /* 0x0000003000017945 */ /* 0x000fe60003800000 */
[----:B------:R-:W1:Y:S02]  /*5f50*/  SYNCS.PHASECHK.TRANS64.TRYWAIT P5, [R94+URZ+0x2a890], R105 ;  /* 0x02a890695e0075a7 */ /* 0x000e6400080a017f */
[----:B-1----:R-:W-:Y:S05]  /*5f60*/  @!P5 BRA `(.L_x_4164) ;  /* 0x0000024000d4d947 */ /* 0x002fea0003800000 */
.L_x_4486:
[----:B------:R-:W-:Y:S05]  /*5f70*/  BSYNC B1 ;  /* 0x0000000000017941 */ /* 0x000fea0003800000 */
.L_x_4163:
[----:B------:R-:W-:Y:S05]  /*5f80*/  @P4 BRA `(.L_x_4137) ;  /* 0x0000003000884947 */ /* 0x000fea0003800000 */
[----:B------:R-:W2:Y:S01]  /*5f90*/  LDC R110, c[0x0][0x2e4] ;  /* 0x0000b900ff6e7b82 */ /* 0x000ea20000000800 */
[----:B------:R-:W-:Y:S01]  /*5fa0*/  ISETP.NE.AND P4, PT, R59, RZ, PT ;  /* 0x000000ff3b00720c */ /* 0x000fe20003f85270 */
[----:B------:R-:W-:Y:S01]  /*5fb0*/  ULDC.64 UR4, c[0x0][0x2f0] ;  /* 0x0000bc0000047ab9 */ /* 0x000fe20000000a00 */
[----:B------:R-:W-:Y:S01]  /*5fc0*/  IMAD.MOV.U32 R62, RZ, RZ, R40 ;  /* 0x000000ffff3e7224 */ /* 0x000fe200078e0028 */
[----:B------:R-:W-:Y:S01]  /*5fd0*/  BSSY B1, `(.L_x_4165) ;  /* 0x00000fe000017945 */ /* 0x000fe20003800000 */
[----:B0-----:R-:W-:Y:S02]  /*5fe0*/  IMAD R37, R225, UR4, RZ ;  /* 0x00000004e1257c24 */ /* 0x001fe4000f8e02ff */
[----:B------:R-:W-:-:S04]  /*5ff0*/  IMAD.WIDE.U32 R62, R22, UR4, R62 ;  /* 0x00000004163e7c25 */ /* 0x000fc8000f8e003e */
[----:B------:R-:W-:-:S04]  /*6000*/  IMAD R37, R22, UR5, R37 ;  /* 0x0000000516257c24 */ /* 0x000fc8000f8e0225 */
[----:B------:R-:W-:Y:S02]  /*6010*/  IMAD.IADD R112, R37, 0x1, R63 ;  /* 0x0000000125707824 */ /* 0x000fe400078e023f */
[----:B--2---:R-:W-:Y:S01]  /*6020*/  IMAD.IADD R114, R110, 0x1, -R75 ;  /* 0x000000016e727824 */ /* 0x004fe200078e0a4b */
        /* <DEDUP_REMOVED lines=8> */
[----:B------:R-:W-:-:S04]  /*60b0*/  SHF.R.S32.HI R36, RZ, 0x5, R37 ;  /* 0x00000005ff247819 */ /* 0x000fc80000011425 */
        /* <DEDUP_REMOVED lines=9> */
[----:B------:R-:W-:-:S04]  /*6150*/  IMAD R37, R17, 0x6000, R88 ;  /* 0x0000600011257824 */ /* 0x000fc800078e0258 */
[----:B------:R-:W-:Y:S02]  /*6160*/  IMAD R39, R17, 0x6000, R36 ;  /* 0x0000600011277824 */ /* 0x000fe400078e0224 */
[C---:B------:R-:W-:Y:S02]  /*6170*/  IMAD.IADD R37, R16.reuse, 0x1, R37 ;  /* 0x0000000110257824 */ /* 0x040fe400078e0225 */
[----:B------:R-:W-:-:S04]  /*6180*/  IMAD.IADD R40, R16, 0x1, R39 ;  /* 0x0000000110287824 */ /* 0x000fc800078e0227 */
[----:B------:R-:W0:Y:S04]  /*6190*/  LDS.128 R36, [R37+0x1e400] ;  /* 0x01e4000025247984 */ /* 0x000e280000000c00 */
[----:B------:R-:W2:Y:S01]  /*61a0*/  LDS.128 R40, [R40+0x1e400] ;  /* 0x01e4000028287984 */ /* 0x000ea20000000c00 */
[----:B------:R-:W-:Y:S05]  /*61b0*/  @P4 BRA `(.L_x_4168) ;  /* 0x0000000c00504947 */ /* 0x000fea0003800000 */
        /* <DEDUP_REMOVED lines=8> */
[--C-:B------:R-:W-:Y:S02]  /*6240*/  SHF.R.U32.HI R131, RZ, 0x10, R29.reuse ;  /* 0x00000010ff837819 */ /* 0x100fe4000001161d */
[--C-:B------:R-:W-:Y:S02]  /*6250*/  SHF.R.U32.HI R130, RZ, 0x8, R29.reuse ;  /* 0x00000008ff827819 */ /* 0x100fe4000001161d */
[----:B------:R-:W-:Y:S02]  /*6260*/  LOP3.LUT R28, R29, 0xff, RZ, 0xc0, !PT ;  /* 0x000000ff1d1c7812 */ /* 0x000fe400078ec0ff */
[----:B------:R-:W-:-:S02]  /*6270*/  SHF.R.U32.HI R29, RZ, 0x18, R29 ;  /* 0x00000018ff1d7819 */ /* 0x000fc4000001161d */
[----:B------:R-:W-:Y:S01]  /*6280*/  PRMT R35, R35, 0x654, R34 ;  /* 0x0000065423237816 */ /* 0x000fe20000000022 */
[----:B------:R-:W-:Y:S01]  /*6290*/  IMAD.SHL.U32 R34, R124, 0x100, RZ ;  /* 0x000001007c227824 */ /* 0x000fe200078e00ff */
[----:B------:R-:W-:Y:S01]  /*62a0*/  PRMT R33, R33, 0x654, R32 ;  /* 0x0000065421217816 */ /* 0x000fe20000000020 */
[----:B------:R-:W-:Y:S01]  /*62b0*/  IMAD.SHL.U32 R32, R125, 0x100, RZ ;  /* 0x000001007d207824 */ /* 0x000fe200078e00ff */
[--C-:B------:R-:W-:Y:S02]  /*62c0*/  SHF.R.U32.HI R129, RZ, 0x10, R31.reuse ;  /* 0x00000010ff817819 */ /* 0x100fe4000001161f */
[--C-:B------:R-:W-:Y:S02]  /*62d0*/  SHF.R.U32.HI R128, RZ, 0x8, R31.reuse ;  /* 0x00000008ff807819 */ /* 0x100fe4000001161f */
[----:B------:R-:W-:Y:S02]  /*62e0*/  LOP3.LUT R30, R31, 0xff, RZ, 0xc0, !PT ;  /* 0x000000ff1f1e7812 */ /* 0x000fe400078ec0ff */
[----:B------:R-:W-:Y:S01]  /*62f0*/  PRMT R29, R29, 0x654, R28 ;  /* 0x000006541d1d7816 */ /* 0x000fe2000000001c */
[----:B------:R-:W-:Y:S01]  /*6300*/  IMAD.SHL.U32 R28, R130, 0x100, RZ ;  /* 0x00000100821c7824 */ /* 0x000fe200078e00ff */
[----:B------:R-:W-:-:S02]  /*6310*/  SHF.R.U32.HI R31, RZ, 0x18, R31 ;  /* 0x00000018ff1f7819 */ /* 0x000fc4000001161f */
[----:B------:R-:W-:Y:S02]  /*6320*/  LOP3.LUT R132, R35, 0xff00, R34, 0xf8, !PT ;  /* 0x0000ff0023847812 */ /* 0x000fe400078ef822 */
[----:B------:R-:W-:Y:S02]  /*6330*/  LOP3.LUT R130, R33, 0xff00, R32, 0xf8, !PT ;  /* 0x0000ff0021827812 */ /* 0x000fe400078ef820 */
[-C--:B------:R-:W-:Y:S02]  /*6340*/  F2FP.F16.E4M3.UNPACK_B R125, R123.reuse.H1 ;  /* 0x0000007bff7d723e */ /* 0x080fe400030006ff */
[----:B--2---:R-:W-:Y:S02]  /*6350*/  F2FP.F16.E4M3.UNPACK_B R34, R40.H1 ;  /* 0x00000028ff22723e */ /* 0x004fe400030006ff */
[----:B0-----:R-:W-:Y:S02]  /*6360*/  F2FP.F16.E4M3.UNPACK_B R32, R36.H1 ;  /* 0x00000024ff20723e */ /* 0x001fe400030006ff */
[----:B------:R-:W-:Y:S01]  /*6370*/  PRMT R31, R31, 0x654, R30 ;  /* 0x000006541f1f7816 */ /* 0x000fe2000000001e */
[----:B------:R-:W-:Y:S01]  /*6380*/  IMAD.U32 R30, R131, 0x10000, RZ ;  /* 0x00010000831e7824 */ /* 0x000fe200078e00ff */
[----:B------:R-:W-:Y:S01]  /*6390*/  LOP3.LUT R29, R29, 0xff00, R28, 0xf8, !PT ;  /* 0x0000ff001d1d7812 */ /* 0x000fe200078ef81c */
[----:B------:R-:W-:Y:S01]  /*63a0*/  IMAD.SHL.U32 R28, R128, 0x100, RZ ;  /* 0x00000100801c7824 */ /* 0x000fe200078e00ff */
[----:B------:R-:W-:Y:S01]  /*63b0*/  F2FP.F16.E4M3.UNPACK_B R124, R122.H1 ;  /* 0x0000007aff7c723e */ /* 0x000fe200030006ff */
[----:B------:R-:W-:Y:S01]  /*63c0*/  HADD2.F32 R128, -RZ, R125.H0_H0 ;  /* 0x2000007dff807230 */ /* 0x000fe20000004100 */
[----:B------:R-:W-:Y:S01]  /*63d0*/  LOP3.LUT R30, R29, 0xff0000, R30, 0xf8, !PT ;  /* 0x00ff00001d1e7812 */ /* 0x000fe200078ef81e */
[----:B------:R-:W-:Y:S01]  /*63e0*/  HADD2.F32 R35, -RZ, R34.H0_H0 ;  /* 0x20000022ff237230 */ /* 0x000fe20000004100 */
[----:B------:R-:W-:Y:S01]  /*63f0*/  LOP3.LUT R31, R31, 0xff00, R28, 0xf8, !PT ;  /* 0x0000ff001f1f7812 */ /* 0x000fe200078ef81c */
[----:B------:R-:W-:Y:S01]  /*6400*/  HADD2.F32 R33, -RZ, R32.H0_H0 ;  /* 0x20000020ff217230 */ /* 0x000fe20000004100 */
[----:B------:R-:W-:Y:S01]  /*6410*/  F2FP.F16.E4M3.UNPACK_B R123, R123 ;  /* 0x0000007bff7b723e */ /* 0x000fe200020006ff */
[----:B------:R-:W-:-:S02]  /*6420*/  IMAD.U32 R29, R126, 0x10000, RZ ;  /* 0x000100007e1d7824 */ /* 0x000fc400078e00ff */
[-C--:B------:R-:W-:Y:S01]  /*6430*/  FMUL.FTZ R134, R35, R128.reuse ;  /* 0x0000008023867220 */ /* 0x080fe20000410000 */
[--C-:B------:R-:W-:Y:S02]  /*6440*/  HADD2.F32 R126, -RZ, R124.reuse.H0_H0 ;  /* 0x2000007cff7e7230 */ /* 0x100fe40000004100 */
[----:B------:R-:W-:Y:S01]  /*6450*/  FMUL.FTZ R128, R33, R128 ;  /* 0x0000008021807220 */ /* 0x000fe20000410000 */
[----:B------:R-:W-:Y:S01]  /*6460*/  IMAD.U32 R28, R129, 0x10000, RZ ;  /* 0x00010000811c7824 */ /* 0x000fe200078e00ff */
[----:B------:R-:W-:Y:S01]  /*6470*/  F2FP.F16.E4M3.UNPACK_B R40, R40 ;  /* 0x00000028ff28723e */ /* 0x000fe200020006ff */
[----:B------:R-:W-:Y:S02]  /*6480*/  HADD2.F32 R124, -RZ, R124.H1_H1 ;  /* 0x3000007cff7c7230 */ /* 0x000fe40000004100 */
[-C--:B------:R-:W-:Y:S01]  /*6490*/  FFMA.FTZ R134, R33, R126.reuse, -R134 ;  /* 0x0000007e21867223 */ /* 0x080fe20000010886 */
[----:B------:R-:W-:Y:S01]  /*64a0*/  FFMA.FTZ R129, R35, R126, R128 ;  /* 0x0000007e23817223 */ /* 0x000fe20000010080 */
[----:B------:R-:W-:Y:S01]  /*64b0*/  HADD2.F32 R126, -RZ, R125.H1_H1 ;  /* 0x3000007dff7e7230 */ /* 0x000fe20000004100 */
[----:B------:R-:W-:Y:S01]  /*64c0*/  F2FP.F16.E4M3.UNPACK_B R36, R36 ;  /* 0x00000024ff24723e */ /* 0x000fe200020006ff */
[----:B------:R-:W-:Y:S01]  /*64d0*/  HADD2.F32 R35, -RZ, R34.H1_H1 ;  /* 0x30000022ff237230 */ /* 0x000fe20000004100 */
[----:B------:R-:W-:Y:S01]  /*64e0*/  LOP3.LUT R28, R31, 0xff0000, R28, 0xf8, !PT ;  /* 0x00ff00001f1c7812 */ /* 0x000fe200078ef81c */
[----:B------:R-:W-:Y:S01]  /*64f0*/  HADD2.F32 R33, -RZ, R32.H1_H1 ;  /* 0x30000020ff217230 */ /* 0x000fe20000004100 */
[----:B------:R-:W-:Y:S01]  /*6500*/  F2FP.F16.E4M3.UNPACK_B R122, R122 ;  /* 0x0000007aff7a723e */ /* 0x000fe200020006ff */
[----:B------:R-:W-:-:S02]  /*6510*/  IMAD.U32 R31, R127, 0x10000, RZ ;  /* 0x000100007f1f7824 */ /* 0x000fc400078e00ff */
[-C--:B------:R-:W-:Y:S01]  /*6520*/  FMUL.FTZ R128, R35, R126.reuse ;  /* 0x0000007e23807220 */ /* 0x080fe20000410000 */
        /* <DEDUP_REMOVED lines=8> */
[-C--:B------:R-:W-:Y:S01]  /*65b0*/  FMUL.FTZ R35, R34, R125.reuse ;  /* 0x0000007d22237220 */ /* 0x080fe20000410000 */
[----:B------:R-:W-:Y:S01]  /*65c0*/  FMUL.FTZ R127, R32, R125 ;  /* 0x0000007d207f7220 */ /* 0x000fe20000410000 */
[----:B------:R-:W-:Y:S01]  /*65d0*/  HADD2.F32 R123, -RZ, R123.H1_H1 ;  /* 0x3000007bff7b7230 */ /* 0x000fe20000004100 */
[----:B------:R-:W-:Y:S01]  /*65e0*/  LOP3.LUT R29, R132, 0xff0000, R29, 0xf8, !PT ;  /* 0x00ff0000841d7812 */ /* 0x000fe200078ef81d */
[----:B------:R-:W-:Y:S02]  /*65f0*/  HADD2.F32 R40, -RZ, R40.H1_H1 ;  /* 0x30000028ff287230 */ /* 0x000fe40000004100 */
[-C--:B------:R-:W-:Y:S01]  /*6600*/  FFMA.FTZ R125, R32, R33.reuse, -R35 ;  /* 0x00000021207d7223 */ /* 0x080fe20000010823 */
[----:B------:R-:W-:Y:S01]  /*6610*/  FFMA.FTZ R127, R34, R33, R127 ;  /* 0x00000021227f7223 */ /* 0x000fe2000001007f */
[----:B------:R-:W-:Y:S01]  /*6620*/  HADD2.F32 R36, -RZ, R36.H1_H1 ;  /* 0x30000024ff247230 */ /* 0x000fe20000004100 */
[----:B------:R-:W-:Y:S01]  /*6630*/  F2FP.F16.E4M3.UNPACK_B R34, R42.H1 ;  /* 0x0000002aff22723e */ /* 0x000fe200030006ff */
[----:B------:R-:W-:-:S02]  /*6640*/  HADD2.F32 R33, -RZ, R122.H1_H1 ;  /* 0x3000007aff217230 */ /* 0x000fc40000004100 */
[----:B------:R-:W-:Y:S01]  /*6650*/  FMUL.FTZ R35, R40, R123 ;  /* 0x0000007b28237220 */ /* 0x000fe20000410000 */
[----:B------:R-:W-:Y:S01]  /*6660*/  F2FP.F16.E4M3.UNPACK_B R122, R121.H1 ;  /* 0x00000079ff7a723e */ /* 0x000fe200030006ff */
[C---:B------:R-:W-:Y:S01]  /*6670*/  FMUL.FTZ R123, R36.reuse, R123 ;  /* 0x0000007b247b7220 */ /* 0x040fe20000410000 */
[----:B------:R-:W-:Y:S01]  /*6680*/  F2FP.F16.E4M3.UNPACK_B R32, R38.H1 ;  /* 0x00000026ff20723e */ /* 0x000fe200030006ff */
[-C--:B------:R-:W-:Y:S01]  /*6690*/  FFMA.FTZ R126, R36, R33.reuse, -R35 ;  /* 0x00000021247e7223 */ /* 0x080fe20000010823 */
[----:B------:R-:W-:Y:S01]  /*66a0*/  F2FP.F16.E4M3.UNPACK_B R36, R120.H1 ;  /* 0x00000078ff24723e */ /* 0x000fe200030006ff */
[----:B------:R-:W-:Y:S02]  /*66b0*/  HADD2.F32 R124, -RZ, R122.H0_H0 ;  /* 0x2000007aff7c7230 */ /* 0x000fe40000004100 */
[----:B------:R-:W-:Y:S01]  /*66c0*/  FFMA.FTZ R128, R40, R33, R123 ;  /* 0x0000002128807223 */ /* 0x000fe2000001007b */
[----:B------:R-:W-:Y:S01]  /*66d0*/  HADD2.F32 R35, -RZ, R34.H0_H0 ;  /* 0x20000022ff237230 */ /* 0x000fe20000004100 */
[----:B------:R-:W-:Y:S01]  /*66e0*/  F2FP.F16.E4M3.UNPACK_B R121, R121 ;  /* 0x00000079ff79723e */ /* 0x000fe200020006ff */
        /* <DEDUP_REMOVED lines=11> */
[----:B------:R-:W-:Y:S01]  /*67a0*/  FMUL.FTZ R133, R34, R123 ;  /* 0x0000007b22857220 */ /* 0x000fe20000410000 */
[----:B------:R-:W-:-:S02]  /*67b0*/  HADD2.F32 R36, -RZ, R121.H0_H0 ;  /* 0x20000079ff247230 */ /* 0x000fc40000004100 */
[C---:B------:R-:W-:Y:S01]  /*67c0*/  FMUL.FTZ R123, R32.reuse, R123 ;  /* 0x0000007b207b7220 */ /* 0x040fe20000410000 */
[----:B------:R-:W-:Y:S01]  /*67d0*/  F2FP.F16.E4M3.UNPACK_B R120, R120 ;  /* 0x00000078ff78723e */ /* 0x000fe200020006ff */
[-C--:B------:R-:W-:Y:S01]  /*67e0*/  FFMA.FTZ R135, R32, R33.reuse, -R133 ;  /* 0x0000002120877223 */ /* 0x080fe20000010885 */
[----:B------:R-:W-:Y:S02]  /*67f0*/  HADD2.F32 R121, -RZ, R121.H1_H1 ;  /* 0x30000079ff797230 */ /* 0x000fe40000004100 */
[----:B------:R-:W-:Y:S01]  /*6800*/  FFMA.FTZ R137, R34, R33, R123 ;  /* 0x0000002122897223 */ /* 0x000fe2000001007b */
[----:B------:R-:W-:Y:S02]  /*6810*/  HADD2.F32 R33, -RZ, R42.H0_H0 ;  /* 0x2000002aff217230 */ /* 0x000fe40000004100 */
[----:B------:R-:W-:Y:S01]  /*6820*/  FFMA.FTZ R132, R35, R40, R132 ;  /* 0x0000002823847223 */ /* 0x000fe20000010084 */
[----:B------:R-:W-:Y:S01]  /*6830*/  HADD2.F32 R32, -RZ, R38.H0_H0 ;  /* 0x20000026ff207230 */ /* 0x000fe20000004100 */
[----:B------:R-:W-:Y:S01]  /*6840*/  F2FP.SATFINITE.E4M3.F32.PACK_AB_MERGE_C R135, R135, R124, RZ ;  /* 0x0000007c8787723e */ /* 0x000fe200048070ff */
[----:B------:R-:W-:-:S02]  /*6850*/  HADD2.F32 R42, -RZ, R42.H1_H1 ;  /* 0x3000002aff2a7230 */ /* 0x000fc40000004100 */
[CC--:B------:R-:W-:Y:S01]  /*6860*/  FMUL.FTZ R123, R33.reuse, R36.reuse ;  /* 0x00000024217b7220 */ /* 0x0c0fe20000410000 */
[----:B------:R-:W-:Y:S02]  /*6870*/  HADD2.F32 R38, -RZ, R38.H1_H1 ;  /* 0x30000026ff267230 */ /* 0x000fe40000004100 */
[----:B------:R-:W-:Y:S01]  /*6880*/  FMUL.FTZ R36, R32, R36 ;  /* 0x0000002420247220 */ /* 0x000fe20000410000 */
[--C-:B------:R-:W-:Y:S02]  /*6890*/  HADD2.F32 R35, -RZ, R120.reuse.H1_H1 ;  /* 0x30000078ff237230 */ /* 0x100fe40000004100 */
[-C--:B------:R-:W-:Y:S01]  /*68a0*/  FMUL.FTZ R133, R42, R121.reuse ;  /* 0x000000792a857220 */ /* 0x080fe20000410000 */
[----:B------:R-:W-:Y:S02]  /*68b0*/  HADD2.F32 R34, -RZ, R120.H0_H0 ;  /* 0x20000078ff227230 */ /* 0x000fe40000004100 */
[C---:B------:R-:W-:Y:S01]  /*68c0*/  FMUL.FTZ R121, R38.reuse, R121 ;  /* 0x0000007926797220 */ /* 0x040fe20000410000 */
[----:B------:R-:W-:Y:S01]  /*68d0*/  F2FP.F16.E4M3.UNPACK_B R120, R30 ;  /* 0x0000001eff78723e */ /* 0x000fe200020006ff */
[----:B------:R-:W-:Y:S01]  /*68e0*/  FFMA.FTZ R38, R38, R35, -R133 ;  /* 0x0000002326267223 */ /* 0x000fe20000010885 */
[----:B------:R-:W-:Y:S01]  /*68f0*/  F2FP.SATFINITE.E4M3.F32.PACK_AB_MERGE_C R40, R130, R129, RZ ;  /* 0x000000818228723e */ /* 0x000fe200048070ff */
[-C--:B------:R-:W-:Y:S01]  /*6900*/  FFMA.FTZ R123, R32, R34.reuse, -R123 ;  /* 0x00000022207b7223 */ /* 0x080fe2000001087b */
[----:B------:R-:W-:Y:S01]  /*6910*/  FFMA.FTZ R122, R33, R34, R36 ;  /* 0x00000022217a7223 */ /* 0x000fe20000010024 */
[----:B------:R-:W-:Y:S01]  /*6920*/  FFMA.FTZ R133, R42, R35, R121 ;  /* 0x000000232a857223 */ /* 0x000fe20000010079 */
[----:B------:R-:W-:-:S02]  /*6930*/  F2FP.F16.E4M3.UNPACK_B R34, R41 ;  /* 0x00000029ff22723e */ /* 0x000fc400020006ff */
[----:B------:R-:W-:Y:S02]  /*6940*/  F2FP.F16.E4M3.UNPACK_B R121, R31 ;  /* 0x0000001fff79723e */ /* 0x000fe400020006ff */
[----:B------:R-:W-:Y:S01]  /*6950*/  F2FP.F16.E4M3.UNPACK_B R32, R37 ;  /* 0x00000025ff20723e */ /* 0x000fe200020006ff */
[----:B------:R-:W-:Y:S01]  /*6960*/  HADD2.F32 R35, -RZ, R34.H0_H0 ;  /* 0x20000022ff237230 */ /* 0x000fe20000004100 */
[----:B------:R-:W-:Y:S01]  /*6970*/  F2FP.SATFINITE.E4M3.F32.PACK_AB_MERGE_C R42, R137, R132, RZ ;  /* 0x00000084892a723e */ /* 0x000fe200048070ff */
        /* <DEDUP_REMOVED lines=21> */
[----:B------:R-:W-:Y:S01]  /*6ad0*/  F2FP.SATFINITE.E4M3.F32.PACK_AB_MERGE_C R40, R128, R127, R40 ;  /* 0x0000007f8028723e */ /* 0x000fe20004807028 */
[----:B------:R-:W-:Y:S01]  /*6ae0*/  FFMA.FTZ R127, R34, R33, R121 ;  /* 0x00000021227f7223 */ /* 0x000fe20000010079 */
[----:B------:R-:W-:Y:S01]  /*6af0*/  F2FP.F16.E4M3.UNPACK_B R30, R30.H1 ;  /* 0x0000001eff1e723e */ /* 0x000fe200030006ff */
[----:B------:R-:W-:Y:S01]  /*6b00*/  HADD2.F32 R32, -RZ, R41.H0_H0 ;  /* 0x20000029ff207230 */ /* 0x000fe20000004100 */
[----:B------:R-:W-:Y:S01]  /*6b10*/  F2FP.F16.E4M3.UNPACK_B R121, R29.H1 ;  /* 0x0000001dff79723e */ /* 0x000fe200030006ff */
[----:B------:R-:W-:Y:S01]  /*6b20*/  HADD2.F32 R34, -RZ, R35.H0_H0 ;  /* 0x20000023ff227230 */ /* 0x000fe20000004100 */
[----:B------:R-:W-:Y:S01]  /*6b30*/  F2FP.SATFINITE.E4M3.F32.PACK_AB_MERGE_C R38, R38, R123, R135 ;  /* 0x0000007b2626723e */ /* 0x000fe20004807087 */
[----:B------:R-:W-:-:S02]  /*6b40*/  HADD2.F32 R41, -RZ, R41.H1_H1 ;  /* 0x30000029ff297230 */ /* 0x000fc40000004100 */
[----:B------:R-:W-:Y:S02]  /*6b50*/  HADD2.F32 R120, -RZ, R35.H1_H1 ;  /* 0x30000023ff787230 */ /* 0x000fe40000004100 */
        /* <DEDUP_REMOVED lines=9> */
[-C--:B------:R-:W-:Y:S01]  /*6bf0*/  F2FP.F16.E4M3.UNPACK_B R33, R43.reuse ;  /* 0x0000002bff21723e */ /* 0x080fe200020006ff */
[-C--:B------:R-:W-:Y:S01]  /*6c00*/  FFMA.FTZ R131, R37, R34.reuse, -R30 ;  /* 0x0000002225837223 */ /* 0x080fe2000001081e */
[----:B------:R-:W-:Y:S01]  /*6c10*/  F2FP.F16.E4M3.UNPACK_B R43, R43.H1 ;  /* 0x0000002bff2b723e */ /* 0x000fe200030006ff */
[----:B------:R-:W-:Y:S01]  /*6c20*/  FFMA.FTZ R130, R41, R34, R120 ;  /* 0x0000002229827223 */ /* 0x000fe20000010078 */
        /* <DEDUP_REMOVED lines=9> */
[----:B------:R-:W-:Y:S01]  /*6cc0*/  HADD2.F32 R28, -RZ, R43.H0_H0 ;  /* 0x2000002bff1c7230 */ /* 0x000fe20000004100 */
[----:B------:R-:W-:Y:S01]  /*6cd0*/  F2FP.SATFINITE.E4M3.F32.PACK_AB_MERGE_C R128, R131, R128, RZ ;  /* 0x000000808380723e */ /* 0x000fe200048070ff */
[----:B------:R-:W-:-:S02]  /*6ce0*/  HADD2.F32 R32, -RZ, R39.H0_H0 ;  /* 0x20000027ff207230 */ /* 0x000fc40000004100 */
[----:B------:R-:W-:Y:S01]  /*6cf0*/  FMUL.FTZ R133, R31, R122 ;  /* 0x0000007a1f857220 */ /* 0x000fe20000410000 */
[----:B------:R-:W-:Y:S02]  /*6d00*/  HADD2.F32 R41, -RZ, R35.H0_H0 ;  /* 0x20000023ff297230 */ /* 0x000fe40000004100 */
[-C--:B------:R-:W-:Y:S01]  /*6d10*/  FMUL.FTZ R135, R28, R123.reuse ;  /* 0x0000007b1c877220 */ /* 0x080fe20000410000 */
[----:B------:R-:W-:Y:S02]  /*6d20*/  HADD2.F32 R37, -RZ, R29.H0_H0 ;  /* 0x2000001dff257230 */ /* 0x000fe40000004100 */
[C---:B------:R-:W-:Y:S01]  /*6d30*/  FMUL.FTZ R123, R32.reuse, R123 ;  /* 0x0000007b207b7220 */ /* 0x040fe20000410000 */
[----:B------:R-:W-:Y:S02]  /*6d40*/  HADD2.F32 R43, -RZ, R43.H1_H1 ;  /* 0x3000002bff2b7230 */ /* 0x000fe40000004100 */
[----:B------:R-:W-:Y:S01]  /*6d50*/  FFMA.FTZ R135, R32, R41, -R135 ;  /* 0x0000002920877223 */ /* 0x000fe20000010887 */
[----:B------:R-:W-:-:S02]  /*6d60*/  HADD2.F32 R32, -RZ, R121.H1_H1 ;  /* 0x30000079ff207230 */ /* 0x000fc40000004100 */
[C---:B------:R-:W-:Y:S01]  /*6d70*/  FMUL.FTZ R132, R34.reuse, R122 ;  /* 0x0000007a22847220 */ /* 0x040fe20000410000 */
[----:B------:R-:W-:Y:S02]  /*6d80*/  HADD2.F32 R39, -RZ, R39.H1_H1 ;  /* 0x30000027ff277230 */ /* 0x000fe40000004100 */
[----:B------:R-:W-:Y:S01]  /*6d90*/  FFMA.FTZ R133, R34, R37, R133 ;  /* 0x0000002522857223 */ /* 0x000fe20000010085 */
[----:B------:R-:W-:Y:S01]  /*6da0*/  FFMA.FTZ R123, R28, R41, R123 ;  /* 0x000000291c7b7223 */ /* 0x000fe2000001007b */
[----:B------:R-:W-:Y:S02]  /*6db0*/  HADD2.F32 R33, -RZ, R33.H1_H1 ;  /* 0x30000021ff217230 */ /* 0x000fe40000004100 */
[-C--:B------:R-:W-:Y:S01]  /*6dc0*/  FMUL.FTZ R34, R43, R32.reuse ;  /* 0x000000202b227220 */ /* 0x080fe20000410000 */
[----:B------:R-:W-:Y:S02]  /*6dd0*/  HADD2.F32 R120, -RZ, R120.H1_H1 ;  /* 0x30000078ff787230 */ /* 0x000fe40000004100 */
[----:B------:R-:W-:Y:S01]  /*6de0*/  FMUL.FTZ R32, R39, R32 ;  /* 0x0000002027207220 */ /* 0x000fe20000410000 */
[----:B------:R-:W-:-:S02]  /*6df0*/  HADD2.F32 R30, -RZ, R30.H1_H1 ;  /* 0x3000001eff1e7230 */ /* 0x000fc40000004100 */
        /* <DEDUP_REMOVED lines=10> */
[----:B------:R-:W-:-:S02]  /*6ea0*/  F2FP.SATFINITE.E4M3.F32.PACK_AB_MERGE_C R37, R125, R126, R128 ;  /* 0x0000007e7d25723e */ /* 0x000fc40004807080 */
[----:B------:R-:W-:Y:S02]  /*6eb0*/  F2FP.SATFINITE.E4M3.F32.PACK_AB_MERGE_C R34, R34, R135, RZ ;  /* 0x000000872222723e */ /* 0x000fe400048070ff */
[----:B------:R-:W-:Y:S02]  /*6ec0*/  F2FP.SATFINITE.E4M3.F32.PACK_AB_MERGE_C R32, R32, R123, RZ ;  /* 0x0000007b2020723e */ /* 0x000fe400048070ff */
[----:B------:R-:W-:Y:S02]  /*6ed0*/  F2FP.SATFINITE.E4M3.F32.PACK_AB_MERGE_C R39, R31, R132, R34 ;  /* 0x000000841f27723e */ /* 0x000fe40004807022 */
[----:B------:R-:W-:Y:S02]  /*6ee0*/  F2FP.SATFINITE.E4M3.F32.PACK_AB_MERGE_C R41, R127, R124, R129 ;  /* 0x0000007c7f29723e */ /* 0x000fe40004807081 */
[----:B------:R-:W-:-:S07]  /*6ef0*/  F2FP.SATFINITE.E4M3.F32.PACK_AB_MERGE_C R43, R120, R133, R32 ;  /* 0x00000085782b723e */ /* 0x000fce0004807020 */
.L_x_4168:
[----:B------:R-:W-:Y:S05]  /*6f00*/  BSYNC B2 ;  /* 0x0000000000027941 */ /* 0x000fea0003800000 */
.L_x_4167:
        /* <DEDUP_REMOVED lines=9> */
[----:B--2---:R0:W-:Y:S03]  /*6fa0*/  @!P4 STG.E.128 desc[UR40][R30.64], R40 ;  /* 0x000000281e00c986 */ /* 0x0041e6000c101d28 */
.L_x_4166:
[----:B------:R-:W-:Y:S05]  /*6fb0*/  BSYNC B1 ;  /* 0x0000000000017941 */ /* 0x000fea0003800000 */
.L_x_4165:
        /* <DEDUP_REMOVED lines=54> */
[----:B------:R-:W-:Y:S01]  /*7320*/  LOP3.LUT R15, R14, 0xff00, R15, 0xf8, !PT ;  /* 0x0000ff000e0f7812 */ /* 0x000fe200078ef80f */
[----:B------:R-:W-:Y:S01]  /*7330*/  IMAD.U32 R120, R120, 0x10000, RZ ;  /* 0x0001000078787824 */ /* 0x000fe200078e00ff */
[----:B------:R-:W-:Y:S01]  /*7340*/  LOP3.LUT R14, R12, 0xff0000, R13, 0xf8, !PT ;  /* 0x00ff00000c0e7812 */ /* 0x000fe200078ef80d */
[----:B------:R-:W-:Y:S01]  /*7350*/  IMAD.U32 R12, R41, 0x10000, RZ ;  /* 0x00010000290c7824 */ /* 0x000fe200078e00ff */
[----:B------:R-:W-:Y:S02]  /*7360*/  LOP3.LUT R117, R26, 0xff00, R27, 0xf8, !PT ;  /* 0x0000ff001a757812 */ /* 0x000fe400078ef81b */
[----:B------:R-:W-:Y:S02]  /*7370*/  LOP3.LUT R43, R24, 0xff00, R25, 0xf8, !PT ;  /* 0x0000ff00182b7812 */ /* 0x000fe400078ef819 */
[----:B------:R-:W-:-:S02]  /*7380*/  F2FP.F16.E4M3.UNPACK_B R41, R116.H1 ;  /* 0x00000074ff29723e */ /* 0x000fc400030006ff */
[----:B--2---:R-:W-:Y:S02]  /*7390*/  F2FP.F16.E4M3.UNPACK_B R26, R32.H1 ;  /* 0x00000020ff1a723e */ /* 0x004fe400030006ff */
[----:B0-----:R-:W-:Y:S01]  /*73a0*/  F2FP.F16.E4M3.UNPACK_B R24, R28.H1 ;  /* 0x0000001cff18723e */ /* 0x001fe200030006ff */
[----:B------:R-:W-:Y:S01]  /*73b0*/  HADD2.F32 R42, -RZ, R41.H0_H0 ;  /* 0x20000029ff2a7230 */ /* 0x000fe20000004100 */
[----:B------:R-:W-:Y:S01]  /*73c0*/  F2FP.F16.E4M3.UNPACK_B R38, R113.H1 ;  /* 0x00000071ff26723e */ /* 0x000fe200030006ff */
[----:B------:R-:W-:Y:S01]  /*73d0*/  HADD2.F32 R27, -RZ, R26.H0_H0 ;  /* 0x2000001aff1b7230 */ /* 0x000fe20000004100 */
[----:B------:R-:W-:Y:S01]  /*73e0*/  LOP3.LUT R12, R15, 0xff0000, R12, 0xf8, !PT ;  /* 0x00ff00000f0c7812 */ /* 0x000fe200078ef80c */
[----:B------:R-:W-:Y:S01]  /*73f0*/  HADD2.F32 R25, -RZ, R24.H0_H0 ;  /* 0x20000018ff197230 */ /* 0x000fe20000004100 */
[----:B------:R-:W-:Y:S01]  /*7400*/  LOP3.LUT R15, R43, 0xff0000, R118, 0xf8, !PT ;  /* 0x00ff00002b0f7812 */ /* 0x000fe200078ef876 */
[----:B------:R-:W-:Y:S02]  /*7410*/  HADD2.F32 R40, -RZ, R38.H0_H0 ;  /* 0x20000026ff287230 */ /* 0x000fe40000004100 */
[----:B------:R-:W-:Y:S01]  /*7420*/  FMUL.FTZ R122, R27, R42 ;  /* 0x0000002a1b7a7220 */ /* 0x000fe20000410000 */
[----:B------:R-:W-:Y:S01]  /*7430*/  F2FP.F16.E4M3.UNPACK_B R116, R116 ;  /* 0x00000074ff74723e */ /* 0x000fe200020006ff */
        /* <DEDUP_REMOVED lines=8> */
[----:B------:R-:W-:Y:S01]  /*74c0*/  F2FP.F16.E4M3.UNPACK_B R113, R113 ;  /* 0x00000071ff71723e */ /* 0x000fe200020006ff */
[----:B------:R-:W-:Y:S01]  /*74d0*/  HADD2.F32 R38, -RZ, R38.H1_H1 ;  /* 0x30000026ff267230 */ /* 0x000fe20000004100 */
[----:B------:R-:W-:Y:S01]  /*74e0*/  LOP3.LUT R13, R117, 0xff0000, R120, 0xf8, !PT ;  /* 0x00ff0000750d7812 */ /* 0x000fe200078ef878 */
[----:B------:R-:W-:Y:S02]  /*74f0*/  HADD2.F32 R41, -RZ, R116.H0_H0 ;  /* 0x20000074ff297230 */ /* 0x000fe40000004100 */
[----:B------:R-:W-:Y:S01]  /*7500*/  FMUL.FTZ R42, R27, R40 ;  /* 0x000000281b2a7220 */ /* 0x000fe20000410000 */
[----:B------:R-:W-:-:S02]  /*7510*/  HADD2.F32 R26, -RZ, R32.H0_H0 ;  /* 0x20000020ff1a7230 */ /* 0x000fc40000004100 */
[C---:B------:R-:W-:Y:S01]  /*7520*/  FMUL.FTZ R40, R25.reuse, R40 ;  /* 0x0000002819287220 */ /* 0x040fe20000410000 */
[----:B------:R-:W-:Y:S02]  /*7530*/  HADD2.F32 R24, -RZ, R28.H0_H0 ;  /* 0x2000001cff187230 */ /* 0x000fe40000004100 */
[-C--:B------:R-:W-:Y:S01]  /*7540*/  FFMA.FTZ R119, R25, R38.reuse, -R42 ;  /* 0x0000002619777223 */ /* 0x080fe2000001082a */
[----:B------:R-:W-:Y:S02]  /*7550*/  HADD2.F32 R25, -RZ, R113.H0_H0 ;  /* 0x20000071ff197230 */ /* 0x000fe40000004100 */
        /* <DEDUP_REMOVED lines=48> */
[--C-:B------:R-:W-:Y:S01]  /*7860*/  HADD2.F32 R26, -RZ, R111.reuse.H0_H0 ;  /* 0x2000006fff1a7230 */ /* 0x100fe20000004100 */
[----:B------:R-:W-:Y:S01]  /*7870*/  F2FP.F16.E4M3.UNPACK_B R32, R15 ;  /* 0x0000000fff20723e */ /* 0x000fe200020006ff */
        /* <DEDUP_REMOVED lines=16> */
[----:B------:R-:W-:Y:S01]  /*7980*/  F2FP.SATFINITE.E4M3.F32.PACK_AB_MERGE_C R123, R115, R38, R123 ;  /* 0x00000026737b723e */ /* 0x000fe2000480707b */
        /* <DEDUP_REMOVED lines=14> */
[----:B------:R-:W-:Y:S01]  /*7a70*/  F2FP.F16.E4M3.UNPACK_B R33, R33.H1 ;  /* 0x00000021ff21723e */ /* 0x000fe200030006ff */
[----:B------:R-:W-:Y:S01]  /*7a80*/  FFMA.FTZ R111, R26, R25, R41 ;  /* 0x000000191a6f7223 */ /* 0x000fe20000010029 */
[----:B------:R-:W-:Y:S01]  /*7a90*/  F2FP.F16.E4M3.UNPACK_B R27, R15.H1 ;  /* 0x0000000fff1b723e */ /* 0x000fe200030006ff */
[----:B------:R-:W-:Y:S01]  /*7aa0*/  HADD2.F32 R15, -RZ, R29.H0_H0 ;  /* 0x2000001dff0f7230 */ /* 0x000fe20000004100 */
[----:B------:R-:W-:Y:S01]  /*7ab0*/  F2FP.F16.E4M3.UNPACK_B R14, R14.H1 ;  /* 0x0000000eff0e723e */ /* 0x000fe200030006ff */
[----:B------:R-:W-:Y:S01]  /*7ac0*/  HADD2.F32 R24, -RZ, R33.H0_H0 ;  /* 0x20000021ff187230 */ /* 0x000fe20000004100 */
[----:B------:R-:W-:Y:S01]  /*7ad0*/  F2FP.F16.E4M3.UNPACK_B R32, R13.H1 ;  /* 0x0000000dff20723e */ /* 0x000fe200030006ff */
[----:B------:R-:W-:-:S02]  /*7ae0*/  HADD2.F32 R26, -RZ, R27.H0_H0 ;  /* 0x2000001bff1a7230 */ /* 0x000fc40000004100 */
[----:B------:R-:W-:Y:S02]  /*7af0*/  HADD2.F32 R33, -RZ, R33.H1_H1 ;  /* 0x30000021ff217230 */ /* 0x000fe40000004100 */
[----:B------:R-:W-:Y:S02]  /*7b00*/  HADD2.F32 R28, -RZ, R27.H1_H1 ;  /* 0x3000001bff1c7230 */ /* 0x000fe40000004100 */
[-C--:B------:R-:W-:Y:S01]  /*7b10*/  FMUL.FTZ R30, R24, R26.reuse ;  /* 0x0000001a181e7220 */ /* 0x080fe20000410000 */
[--C-:B------:R-:W-:Y:S02]  /*7b20*/  HADD2.F32 R25, -RZ, R14.reuse.H0_H0 ;  /* 0x2000000eff197230 */ /* 0x100fe40000004100 */
[----:B------:R-:W-:Y:S01]  /*7b30*/  FMUL.FTZ R27, R15, R26 ;  /* 0x0000001a0f1b7220 */ /* 0x000fe20000410000 */
[----:B------:R-:W-:Y:S02]  /*7b40*/  HADD2.F32 R29, -RZ, R29.H1_H1 ;  /* 0x3000001dff1d7230 */ /* 0x000fe40000004100 */
[----:B------:R-:W-:-:S02]  /*7b50*/  HADD2.F32 R26, -RZ, R14.H1_H1 ;  /* 0x3000000eff1a7230 */ /* 0x000fc40000004100 */
        /* <DEDUP_REMOVED lines=50> */
[----:B------:R-:W-:Y:S01]  /*7e80*/  F2FP.SATFINITE.E4M3.F32.PACK_AB_MERGE_C R32, R32, R41, RZ ;  /* 0x000000292020723e */ /* 0x000fe200048070ff */
[----:B------:R-:W-:Y:S01]  /*7e90*/  IMAD.MOV.U32 R34, RZ, RZ, R123 ;  /* 0x000000ffff227224 */ /* 0x000fe200078e007b */
[----:B------:R-:W-:-:S02]  /*7ea0*/  F2FP.SATFINITE.E4M3.F32.PACK_AB_MERGE_C R24, R24, R117, RZ ;  /* 0x000000751818723e */ /* 0x000fc400048070ff */
[----:B------:R-:W-:Y:S01]  /*7eb0*/  F2FP.SATFINITE.E4M3.F32.PACK_AB_MERGE_C R35, R30, R33, R32 ;  /* 0x000000211e23723e */ /* 0x000fe20004807020 */
[----:B------:R-:W-:Y:S01]  /*7ec0*/  IMAD.MOV.U32 R32, RZ, RZ, R120 ;  /* 0x000000ffff207224 */ /* 0x000fe200078e0078 */
[----:B------:R-:W-:Y:S01]  /*7ed0*/  F2FP.SATFINITE.E4M3.F32.PACK_AB_MERGE_C R31, R15, R116, R24 ;  /* 0x000000740f1f723e */ /* 0x000fe20004807018 */
[----:B------:R-:W-:Y:S02]  /*7ee0*/  IMAD.MOV.U32 R33, RZ, RZ, R121 ;  /* 0x000000ffff217224 */ /* 0x000fe400078e0079 */
[----:B------:R-:W-:-:S07]  /*7ef0*/  IMAD.MOV.U32 R30, RZ, RZ, R118 ;  /* 0x000000ffff1e7224 */ /* 0x000fce00078e0076 */
.L_x_4172:
[----:B------:R-:W-:Y:S05]  /*7f00*/  BSYNC B2 ;  /* 0x0000000000027941 */ /* 0x000fea0003800000 */
.L_x_4171:
        /* <DEDUP_REMOVED lines=10> */
.L_x_4170:
[----:B------:R-:W-:Y:S05]  /*7fb0*/  BSYNC B1 ;  /* 0x0000000000017941 */ /* 0x000fea0003800000 */
.L_x_4169:
[----:B------:R-:W-:-:S13]  /*7fc0*/  ISETP.NE.AND P4, PT, R98, RZ, PT ;  /* 0x000000ff6200720c */ /* 0x000fda0003f85270 */
[----:B------:R-:W-:Y:S05]  /*7fd0*/  @!P4 BRA `(.L_x_4137) ;  /* 0x000000100074c947 */ /* 0x000fea0003800000 */
[----:B------:R-:W-:Y:S01]  /*7fe0*/  ISETP.GE.AND P6, PT, R214, R92, PT ;  /* 0x0000005cd600720c */ /* 0x000fe20003fc6270 */
[----:B------:R-:W-:Y:S01]  /*7ff0*/  BSSY B1, `(.L_x_4173) ;  /* 0x00000f1000017945 */ /* 0x000fe20003800000 */
[----:B0--3--:R-:W-:Y:S02]  /*8000*/  IADD3 R29, P4, P5, R52, R62, R69 ;  /* 0x0000003e341d7210 */ /* 0x009fe40007d9e045 */
[----:B------:R-:W-:Y:S02]  /*8010*/  SEL R114, R75, R114, !P6 ;  /* 0x000000724b727207 */ /* 0x000fe40007000000 */
[----:B------:R-:W-:Y:S02]  /*8020*/  IADD3.X R12, R91, R112, R64, P4, P5 ;  /* 0x000000705b0c7210 */ /* 0x000fe400027ea440 */
[----:B------:R-:W-:Y:S02]  /*8030*/  SHF.R.S32.HI R13, RZ, 0x1f, R114 ;  /* 0x0000001fff0d7819 */ /* 0x000fe40000011472 */
[----:B------:R-:W-:-:S02]  /*8040*/  IADD3 R28, P4, R29, R60, RZ ;  /* 0x0000003c1d1c7210 */ /* 0x000fc40007f9e0ff */
[----:B------:R-:W-:-:S03]  /*8050*/  LEA.HI R13, R13, R114, RZ, 0x5 ;  /* 0x000000720d0d7211 */ /* 0x000fc600078f28ff */
[----:B------:R-:W-:Y:S01]  /*8060*/  IMAD.X R29, R12, 0x1, R61, P4 ;  /* 0x000000010c1d7824 */ /* 0x000fe200020e063d */
[----:B------:R-:W-:Y:S02]  /*8070*/  SHF.R.S32.HI R12, RZ, 0x5, R13 ;  /* 0x00000005ff0c7819 */ /* 0x000fe4000001140d */
[----:B------:R-:W-:Y:S02]  /*8080*/  ISETP.GE.AND P4, PT, R214, R104, PT ;  /* 0x00000068d600720c */ /* 0x000fe40003f86270 */
        /* <DEDUP_REMOVED lines=44> */
[----:B0-----:R-:W-:Y:S02]  /*8350*/  F2FP.F16.E4M3.UNPACK_B R8, R12.H1 ;  /* 0x0000000cff08723e */ /* 0x001fe400030006ff */
        /* <DEDUP_REMOVED lines=11> */
[----:B------:R-:W-:Y:S02]  /*8410*/  IMAD.U32 R5, R32, 0x10000, RZ ;  /* 0x0001000020057824 */ /* 0x000fe400078e00ff */
[C---:B------:R-:W-:Y:S01]  /*8420*/  FMUL.FTZ R34, R9.reuse, R34 ;  /* 0x0000002209227220 */ /* 0x040fe20000410000 */
[--C-:B------:R-:W-:Y:S01]  /*8430*/  HADD2.F32 R32, -RZ, R30.reuse.H0_H0 ;  /* 0x2000001eff207230 */ /* 0x100fe20000004100 */
[----:B------:R-:W-:Y:S01]  /*8440*/  LOP3.LUT R7, R36, 0xff0000, R7, 0xf8, !PT ;  /* 0x00ff000024077812 */ /* 0x000fe200078ef807 */
[----:B------:R-:W-:Y:S01]  /*8450*/  HADD2.F32 R30, -RZ, R30.H1_H1 ;  /* 0x3000001eff1e7230 */ /* 0x000fe20000004100 */
[----:B------:R-:W-:Y:S02]  /*8460*/  F2FP.F16.E4M3.UNPACK_B R24, R24 ;  /* 0x00000018ff18723e */ /* 0x000fe400020006ff */
[-C--:B------:R-:W-:Y:S01]  /*8470*/  FFMA.FTZ R40, R9, R32.reuse, -R40 ;  /* 0x0000002009287223 */ /* 0x080fe20000010828 */
[----:B------:R-:W-:Y:S01]  /*8480*/  FFMA.FTZ R36, R11, R32, R34 ;  /* 0x000000200b247223 */ /* 0x000fe20000010022 */
[----:B------:R-:W-:Y:S01]  /*8490*/  HADD2.F32 R32, -RZ, R33.H1_H1 ;  /* 0x30000021ff207230 */ /* 0x000fe20000004100 */
[----:B------:R-:W-:Y:S01]  /*84a0*/  F2FP.F16.E4M3.UNPACK_B R12, R12 ;  /* 0x0000000cff0c723e */ /* 0x000fe200020006ff */
[----:B------:R-:W-:Y:S01]  /*84b0*/  HADD2.F32 R11, -RZ, R10.H1_H1 ;  /* 0x3000000aff0b7230 */ /* 0x000fe20000004100 */
[----:B------:R-:W-:Y:S01]  /*84c0*/  F2FP.F16.E4M3.UNPACK_B R107, R107 ;  /* 0x0000006bff6b723e */ /* 0x000fe200020006ff */
[----:B------:R-:W-:Y:S01]  /*84d0*/  HADD2.F32 R9, -RZ, R8.H1_H1 ;  /* 0x30000008ff097230 */ /* 0x000fe20000004100 */
[----:B------:R-:W-:Y:S01]  /*84e0*/  LOP3.LUT R5, R38, 0xff0000, R5, 0xf8, !PT ;  /* 0x00ff000026057812 */ /* 0x000fe200078ef805 */
[----:B------:R-:W-:-:S02]  /*84f0*/  HADD2.F32 R33, -RZ, R109.H0_H0 ;  /* 0x2000006dff217230 */ /* 0x000fc40000004100 */
[-C--:B------:R-:W-:Y:S01]  /*8500*/  FMUL.FTZ R34, R11, R32.reuse ;  /* 0x000000200b227220 */ /* 0x080fe20000410000 */
        /* <DEDUP_REMOVED lines=44> */
[----:B------:R-:W-:Y:S01]  /*87d0*/  HADD2.F32 R8, -RZ, R14.H0_H0 ;  /* 0x2000000eff087230 */ /* 0x000fe20000004100 */
[----:B------:R-:W-:Y:S01]  /*87e0*/  F2FP.SATFINITE.E4M3.F32.PACK_AB_MERGE_C R107, R107, R38, RZ ;  /* 0x000000266b6b723e */ /* 0x000fe200048070ff */
[----:B------:R-:W-:Y:S02]  /*87f0*/  HADD2.F32 R33, -RZ, R108.H1_H1 ;  /* 0x3000006cff217230 */ /* 0x000fe40000004100 */
[-C--:B------:R-:W-:Y:S01]  /*8800*/  FMUL.FTZ R41, R9, R12.reuse ;  /* 0x0000000c09297220 */ /* 0x080fe20000410000 */
[----:B------:R-:W-:Y:S02]  /*8810*/  HADD2.F32 R26, -RZ, R26.H1_H1 ;  /* 0x3000001aff1a7230 */ /* 0x000fe40000004100 */
[----:B------:R-:W-:Y:S01]  /*8820*/  FMUL.FTZ R12, R8, R12 ;  /* 0x0000000c080c7220 */ /* 0x000fe20000410000 */
[----:B------:R-:W-:Y:S01]  /*8830*/  HADD2.F32 R10, -RZ, R106.H0_H0 ;  /* 0x2000006aff0a7230 */ /* 0x000fe20000004100 */
[----:B------:R-:W-:Y:S01]  /*8840*/  F2FP.SATFINITE.E4M3.F32.PACK_AB_MERGE_C R111, R111, R24, RZ ;  /* 0x000000186f6f723e */ /* 0x000fe200048070ff */
[----:B------:R-:W-:-:S02]  /*8850*/  HADD2.F32 R14, -RZ, R14.H1_H1 ;  /* 0x3000000eff0e7230 */ /* 0x000fc40000004100 */
        /* <DEDUP_REMOVED lines=21> */
[----:B------:R-:W-:Y:S01]  /*89b0*/  FFMA.FTZ R30, R9, R14, -R30 ;  /* 0x0000000e091e7223 */ /* 0x000fe2000001081e */
[----:B------:R-:W-:Y:S01]  /*89c0*/  F2FP.SATFINITE.E4M3.F32.PACK_AB_MERGE_C R37, R37, R40, RZ ;  /* 0x000000282525723e */ /* 0x000fe200048070ff */
[----:B------:R-:W-:Y:S02]  /*89d0*/  HADD2.F32 R8, -RZ, R8.H1_H1 ;  /* 0x30000008ff087230 */ /* 0x000fe40000004100 */
[----:B------:R-:W-:Y:S01]  /*89e0*/  FFMA.FTZ R26, R11, R14, R26 ;  /* 0x0000000e0b1a7223 */ /* 0x000fe2000001001a */
[----:B------:R-:W-:-:S02]  /*89f0*/  HADD2.F32 R9, -RZ, R12.H1_H1 ;  /* 0x3000000cff097230 */ /* 0x000fc40000004100 */
[-C--:B------:R-:W-:Y:S01]  /*8a00*/  FMUL.FTZ R11, R10, R33.reuse ;  /* 0x000000210a0b7220 */ /* 0x080fe20000410000 */
        /* <DEDUP_REMOVED lines=10> */
[----:B------:R-:W-:Y:S01]  /*8ab0*/  F2FP.SATFINITE.E4M3.F32.PACK_AB_MERGE_C R36, R39, R36, RZ ;  /* 0x000000242724723e */ /* 0x000fe200048070ff */
[----:B------:R-:W-:Y:S01]  /*8ac0*/  HADD2.F32 R10, -RZ, R11.H0_H0 ;  /* 0x2000000bff0a7230 */ /* 0x000fe20000004100 */
[----:B------:R-:W-:Y:S01]  /*8ad0*/  F2FP.F16.E4M3.UNPACK_B R24, R5.H1 ;  /* 0x00000005ff18723e */ /* 0x000fe200030006ff */
[----:B------:R-:W-:Y:S01]  /*8ae0*/  HADD2.F32 R25, -RZ, R25.H1_H1 ;  /* 0x30000019ff197230 */ /* 0x000fe20000004100 */
[----:B------:R-:W-:Y:S01]  /*8af0*/  F2FP.SATFINITE.E4M3.F32.PACK_AB_MERGE_C R109, R109, R34, R36 ;  /* 0x000000226d6d723e */ /* 0x000fe20004807024 */
[----:B------:R-:W-:-:S02]  /*8b00*/  HADD2.F32 R12, -RZ, R11.H1_H1 ;  /* 0x3000000bff0c7230 */ /* 0x000fc40000004100 */
[CC--:B------:R-:W-:Y:S01]  /*8b10*/  FMUL.FTZ R14, R8.reuse, R10.reuse ;  /* 0x0000000a080e7220 */ /* 0x0c0fe20000410000 */
[--C-:B------:R-:W-:Y:S02]  /*8b20*/  HADD2.F32 R9, -RZ, R6.reuse.H0_H0 ;  /* 0x20000006ff097230 */ /* 0x100fe40000004100 */
[----:B------:R-:W-:Y:S01]  /*8b30*/  FMUL.FTZ R11, R7, R10 ;  /* 0x0000000a070b7220 */ /* 0x000fe20000410000 */
[----:B------:R-:W-:Y:S02]  /*8b40*/  HADD2.F32 R13, -RZ, R13.H1_H1 ;  /* 0x3000000dff0d7230 */ /* 0x000fe40000004100 */
        /* <DEDUP_REMOVED lines=59> */
.L_x_4174:
[----:B------:R-:W-:Y:S05]  /*8f00*/  BSYNC B1 ;  /* 0x0000000000017941 */ /* 0x000fea0003800000 */
.L_x_4173:
[----:B0-----:R0:W-:Y:S01]  /*8f10*/  STG.E.128 desc[UR40][R28.64], R12 ;  /* 0x0000000c1c007986 */ /* 0x0011e2000c101d28 */
        /* <DEDUP_REMOVED lines=9> */
.L_x_4130:
[----:B------:R-:W-:-:S06]  /*8fb0*/  UISETP.NE.AND UP0, UPT, UR42, 0x3, UPT ;  /* 0x000000032a00788c */ /* 0x000fcc000bf05270 */
[----:B------:R-:W-:-:S13]  /*8fc0*/  PLOP3.LUT P3, PT, PT, PT, UP0, 0x80, 0x0 ;  /* 0x000000000000781c */ /* 0x000fda0003f6f008 */
[----:B------:R-:W-:Y:S05]  /*8fd0*/  @!P3 BRA `(.L_x_4175) ;  /* 0x000000000004b947 */ /* 0x000fea0003800000 */
[----:B------:R-:W-:Y:S01]  /*8fe0*/  BPT.TRAP 0x1 ;  /* 0x000000040000795c */ /* 0x000fe20000300000 */
.L_x_4175:
[----:B------:R-:W-:Y:S01]  /*8ff0*/  IMAD R94, R17, 0x8, R16 ;  /* 0x00000008115e7824 */ /* 0x000fe200078e0210 */
[----:B------:R-:W-:Y:S01]  /*9000*/  SHF.L.U32 R105, R205, 0x1f, RZ ;  /* 0x0000001fcd697819 */ /* 0x000fe200000006ff */
[----:B------:R-:W-:Y:S01]  /*9010*/  IMAD R103, R57, -0x80, R58 ;  /* 0xffffff8039677824 */ /* 0x000fe200078e023a */
[----:B------:R-:W-:Y:S02]  /*9020*/  BSSY B1, `(.L_x_4176) ;  /* 0x0000004000017945 */ /* 0x000fe40003800000 */
[----:B------:R-:W0:Y:S02]  /*9030*/  SYNCS.PHASECHK.TRANS64.TRYWAIT P4, [R94+URZ+0x2a890], R105 ;  /* 0x02a890695e0075a7 */ /* 0x000e24000808017f */
[----:B------:R-:W-:Y:S01]  /*9040*/  VIMNMX R103, R103, 0x80, PT ;  /* 0x0000008067677848 */ /* 0x000fe20003fe0100 */
[----:B0-----:R-:W-:Y:S06]  /*9050*/  @!P4 BRA `(.L_x_4177) ;  /* 0x0000021000acc947 */ /* 0x001fec0003800000 */
.L_x_4487:
[----:B------:R-:W-:Y:S05]  /*9060*/  BSYNC B1 ;  /* 0x0000000000017941 */ /* 0x000fea0003800000 */
.L_x_4176:
        /* <DEDUP_REMOVED lines=20> */
.L_x_4137:
[----:B------:R-:W-:Y:S05]  /*91b0*/  BSYNC B0 ;  /* 0x0000000000007941 */ /* 0x000fea0003800000 */
.L_x_4129:
        /* <DEDUP_REMOVED lines=17> */
.L_x_4179:
[----:B------:R-:W-:Y:S05]  /*92d0*/  BSYNC B0 ;  /* 0x0000000000007941 */ /* 0x000fea0003800000 */
.L_x_4178:
[----:B------:R-:W2:Y:S01]  /*92e0*/  SYNCS.PHASECHK.TRANS64.TRYWAIT P3, [R94+URZ+0x2a8b0], R105 ;  /* 0x02a8b0695e0075a7 */ /* 0x000ea2000806017f */
[----:B------:R-:W-:Y:S04]  /*92f0*/  BSSY B0, `(.L_x_4180) ;  /* 0x0000002000007945 */ /* 0x000fe80003800000 */
[----:B--2---:R-:W-:Y:S05]  /*9300*/  @!P3 BRA `(.L_x_4181) ;  /* 0x000002100014b947 */ /* 0x004fea0003800000 */
.L_x_4488:
[----:B------:R-:W-:Y:S05]  /*9310*/  BSYNC B0 ;  /* 0x0000000000007941 */ /* 0x000fea0003800000 */
.L_x_4180:
[----:B------:R-:W-:Y:S01]  /*9320*/  ISETP.GE.AND P3, PT, R22, R103, PT ;  /* 0x000000671600720c */ /* 0x000fe20003f66270 */
[----:B------:R-:W-:-:S12]  /*9330*/  BSSY B0, `(.L_x_4182) ;  /* 0x000001f000007945 */ /* 0x000fd80003800000 */
[----:B------:R-:W-:Y:S05]  /*9340*/  @P3 BRA `(.L_x_4183) ;  /* 0x0000000000743947 */ /* 0x000fea0003800000 */
[----:B-1----:R-:W-:Y:S01]  /*9350*/  IMAD.WIDE R4, R57, 0x80, R2 ;  /* 0x0000008039047825 */ /* 0x002fe200078e0202 */
[----:B------:R-:W-:Y:S01]  /*9360*/  ULDC.64 UR4, c[0x0][0x318] ;  /* 0x0000c60000047ab9 */ /* 0x000fe20000000a00 */
[----:B------:R-:W-:Y:S02]  /*9370*/  ULDC.64 UR6, c[0x0][0x308] ;  /* 0x0000c20000067ab9 */ /* 0x000fe40000000a00 */
[----:B------:R-:W-:Y:S02]  /*9380*/  IMAD.MOV.U32 R6, RZ, RZ, R50 ;  /* 0x000000ffff067224 */ /* 0x000fe400078e0032 */
[----:B------:R-:W-:Y:S02]  /*9390*/  IMAD.MOV.U32 R7, RZ, RZ, R65 ;  /* 0x000000ffff077224 */ /* 0x000fe400078e0041 */
[----:B------:R-:W-:Y:S02]  /*93a0*/  IMAD R5, R5, UR4, RZ ;  /* 0x0000000405057c24 */ /* 0x000fe4000f8e02ff */
[----:B------:R-:W-:Y:S01]  /*93b0*/  IMAD.WIDE.U32 R6, R4, UR4, R6 ;  /* 0x0000000404067c25 */ /* 0x000fe2000f8e0006 */
[----:B------:R-:W-:-:S03]  /*93c0*/  ULDC UR4, c[0x0][0x2e4] ;  /* 0x0000b90000047ab9 */ /* 0x000fc60000000800 */
[----:B------:R-:W-:Y:S01]  /*93d0*/  IMAD R5, R4, UR5, R5 ;  /* 0x0000000504057c24 */ /* 0x000fe2000f8e0205 */
[----:B0-----:R-:W-:-:S04]  /*93e0*/  IADD3 R28, P3, R6, UR6, RZ ;  /* 0x00000006061c7c10 */ /* 0x001fc8000ff7e0ff */
        /* <DEDUP_REMOVED lines=19> */
.L_x_4183:
[----:B------:R-:W-:Y:S05]  /*9520*/  BSYNC B0 ;  /* 0x0000000000007941 */ /* 0x000fea0003800000 */
.L_x_4182:
[----:B------:R-:W-:Y:S01]  /*9530*/  @!PT LDS RZ, [RZ] ;  /* 0x00000000fffff984 */ /* 0x000fe20000000800 */
[----:B------:R-:W-:Y:S01]  /*9540*/  @!PT LDS RZ, [RZ] ;  /* 0x00000000fffff984 */ /* 0x000fe20000000800 */
[----:B------:R-:W-:Y:S01]  /*9550*/  @!PT LDS RZ, [RZ] ;  /* 0x00000000fffff984 */ /* 0x000fe20000000800 */
[----:B------:R-:W-:Y:S01]  /*9560*/  @!PT LDS RZ, [RZ] ;  /* 0x00000000fffff984 */ /* 0x000fe20000000800 */
[----:B------:R4:W-:Y:S06]  /*9570*/  MEMBAR.ALL.CTA ;  /* 0x0000000000007992 */ /* 0x0009ec0000008000 */
[----:B----4-:R-:W4:Y:S01]  /*9580*/  FENCE.VIEW.ASYNC.S ;  /* 0x00000000000073c6 */ /* 0x010f220000000000 */
[----:B------:R-:W-:Y:S02]  /*9590*/  VIADD R17, R17, 0x1 ;  /* 0x0000000111117836 */ /* 0x000fe40000000000 */
[----:B0-2---:R-:W-:Y:S01]  /*95a0*/  @!P4 VIADD R94, R94, 0x2a8c0 ;  /* 0x0002a8c05e5ec836 */ /* 0x005fe20000000000 */
[----:B----4-:R0:W-:Y:S02]  /*95b0*/  BAR.SYNC.DEFER_BLOCKING R76, 0x80 ;  /* 0x0002004c0000751d */ /* 0x0101e40000010000 */
[----:B------:R-:W-:-:S02]  /*95c0*/  ISETP.NE.AND P3, PT, R17, 0x2, PT ;  /* 0x000000021100780c */ /* 0x000fc40003f65270 */
[----:B------:R-:W-:Y:S02]  /*95d0*/  @!P4 PRMT R94, RZ, 0x654, R94 ;  /* 0x00000654ff5ec816 */ /* 0x000fe4000000005e */
[----:B-1----:R-:W-:Y:S02]  /*95e0*/  SEL R4, RZ, 0x1, P3 ;  /* 0x00000001ff047807 */ /* 0x002fe40001800000 */
[----:B------:R-:W-:Y:S02]  /*95f0*/  SEL R17, R17, RZ, P3 ;  /* 0x000000ff11117207 */ /* 0x000fe40001800000 */
[----:B------:R-:W-:Y:S01]  /*9600*/  LOP3.LUT R205, R205, R4, RZ, 0x3c, !PT ;  /* 0x00000004cdcd7212 */ /* 0x000fe200078e3cff */
[----:B------:R0:W-:Y:S01]  /*9610*/  @!P4 SYNCS.ARRIVE.TRANS64.RED.A1T0 RZ, [R94+URZ], RZ ;  /* 0x000000ff5effc9a7 */ /* 0x0001e2000810043f */
[----:B------:R-:W-:Y:S05]  /*9620*/  @P2 BRA `(.L_x_4184) ;  /* 0xffffff9000582947 */ /* 0x000fea000383ffff */
[----:B------:R-:W1:Y:S01]  /*9630*/  S2R R5, SR_TID.X ;  /* 0x0000000000057919 */ /* 0x000e620000002100 */
[----:B------:R-:W-:Y:S02]  /*9640*/  PLOP3.LUT P0, PT, PT, PT, PT, 0x8, 0x0 ;  /* 0x000000000000781c */ /* 0x000fe40003f0e170 */
[----:B-1----:R-:W-:-:S04]  /*9650*/  SHF.R.U32.HI R5, RZ, 0x7, R5 ;  /* 0x00000007ff057819 */ /* 0x002fc80000011605 */
[----:B------:R-:W-:-:S13]  /*9660*/  ISETP.NE.AND P5, PT, R5, 0x1, PT ;  /* 0x000000010500780c */ /* 0x000fda0003fa5270 */
[----:B------:R-:W-:Y:S06]  /*9670*/  @!P5 BAR.ARV 0x9, 0x100 ;  /* 0x024400000000db1d */ /* 0x000fec0000002000 */
.L_x_4124:
[----:B------:R-:W1:Y:S01]  /*9680*/  LDC R0, c[0x0][0x428] ;  /* 0x00010a00ff007b82 */ /* 0x000e620000000800 */
[----:B------:R-:W-:-:S07]  /*9690*/  IMAD.MOV.U32 R221, RZ, RZ, R210 ;  /* 0x000000ffffdd7224 */ /* 0x000fce00078e00d2 */
[----:B------:R-:W2:Y:S01]  /*96a0*/  LDC.64 R4, c[0x0][0x9e0] ;  /* 0x00027800ff047b82 */ /* 0x000ea20000000a00 */
[----:B-1----:R-:W-:Y:S02]  /*96b0*/  ISETP.NE.AND P1, PT, R0, 0x1, PT ;  /* 0x000000010000780c */ /* 0x002fe40003f25270 */
[----:B------:R-:W-:-:S05]  /*96c0*/  IADD3 R0, R201, 0x80, -R202 ;  /* 0x00000080c9007810 */ /* 0x000fca0007ffe8ca */
[----:B------:R-:W-:Y:S01]  /*96d0*/  IMAD R219, R209, 0x80, R0 ;  /* 0x00000080d1db7824 */ /* 0x000fe200078e0200 */
[----:B--2---:R-:W-:-:S05]  /*96e0*/  ISETP.GE.AND P2, PT, R5, 0x1, PT ;  /* 0x000000010500780c */ /* 0x004fca0003f46270 */
[----:B------:R-:W1:Y:S08]  /*96f0*/  @P1 LDC R3, c[0x0][0x42c] ;  /* 0x00010b00ff031b82 */ /* 0x000e700000000800 */
[----:B------:R-:W2:Y:S01]  /*9700*/  @P1 LDC R2, c[0x0][0x430] ;  /* 0x00010c00ff021b82 */ /* 0x000ea20000000800 */
[----:B-1----:R-:W-:Y:S01]  /*9710*/  @P1 IMAD.HI.U32 R3, R210, R3, RZ ;  /* 0x00000003d2031227 */ /* 0x002fe200078e00ff */
[----:B------:R-:W-:Y:S06]  /*9720*/  @P0 BRA `(.L_x_4185) ;  /* 0x00000000000c0947 */ /* 0x000fec0003800000 */
[----:B------:R-:W1:Y:S01]  /*9730*/  FENCE.VIEW.ASYNC.G ;  /* 0x00000000000073c6 */ /* 0x000e620000000100 */
[----:B------:R-:W-:Y:S05]  /*9740*/  WARPSYNC.ALL ;  /* 0x0000000000007948 */ /* 0x000fea0003800000 */
[----:B-1----:R-:W-:Y:S06]  /*9750*/  BAR.ARV 0xc, 0x180 ;  /* 0x0306000000007b1d */ /* 0x002fec0000002000 */
.L_x_4185:
[----:B--2---:R-:W-:Y:S01]  /*9760*/  @P1 SHF.R.U32.HI R221, RZ, R2, R3 ;  /* 0x00000002ffdd1219 */ /* 0x004fe20000011603 */
[----:B------:R-:W-:Y:S01]  /*9770*/  IMAD.IADD R0, R219, 0x1, R4 ;  /* 0x00000001db007824 */ /* 0x000fe200078e0204 */
[----:B------:R-:W-:Y:S06]  /*9780*/  @!P2 BRA `(.L_x_4186) ;  /* 0x000000000048a947 */ /* 0x000fec0003800000 */
[C---:B------:R-:W-:Y:S01]  /*9790*/  ISETP.GT.AND P0, PT, R219.reuse, RZ, PT ;  /* 0x000000ffdb00720c */ /* 0x040fe20003f04270 */
[----:B------:R-:W-:Y:S01]  /*97a0*/  BSSY B0, `(.L_x_4187) ;  /* 0x000000e000007945 */ /* 0x000fe20003800000 */
[----:B------:R-:W-:-:S11]  /*97b0*/  VIADD R2, R219, 0xffffffff ;  /* 0xffffffffdb027836 */ /* 0x000fd60000000000 */
        /* <DEDUP_REMOVED lines=8> */
.L_x_4188:
[----:B------:R-:W-:-:S13]  /*9840*/  ISETP.NE.AND P0, PT, R5, 0x1, PT ;  /* 0x000000010500780c */ /* 0x000fda0003f05270 */
[----:B------:R-:W1:Y:S02]  /*9850*/  @P0 LDC.64 R6, c[0x0][0x9e8] ;  /* 0x00027a00ff060b82 */ /* 0x000e640000000a00 */
[----:B-1----:R-:W-:-:S05]  /*9860*/  @P0 IMAD.HI.U32 R4, R2, R6, RZ ;  /* 0x0000000602040227 */ /* 0x002fca00078e00ff */
[----:B------:R-:W-:-:S07]  /*9870*/  @P0 SHF.R.U32.HI R2, RZ, R7, R4 ;  /* 0x00000007ff020219 */ /* 0x000fce0000011604 */
.L_x_4189:
[----:B------:R-:W-:Y:S05]  /*9880*/  BSYNC B0 ;  /* 0x0000000000007941 */ /* 0x000fea0003800000 */
.L_x_4187:
[----:B------:R-:W-:-:S05]  /*9890*/  IMAD R3, R2, R5, R5 ;  /* 0x0000000502037224 */ /* 0x000fca00078e0205 */
[----:B------:R-:W-:-:S07]  /*98a0*/  VIMNMX R0, R0, R3, PT ;  /* 0x0000000300007248 */ /* 0x000fce0003fe0100 */
.L_x_4186:
        /* <DEDUP_REMOVED lines=20> */
.L_x_4192:
[----:B------:R-:W-:-:S13]  /*99f0*/  ISETP.NE.AND P0, PT, R5, 0x1, PT ;  /* 0x000000010500780c */ /* 0x000fda0003f05270 */
[----:B------:R-:W1:Y:S02]  /*9a00*/  @P0 LDC.64 R2, c[0x0][0x9e8] ;  /* 0x00027a00ff020b82 */ /* 0x000e640000000a00 */
[----:B-1----:R-:W-:-:S04]  /*9a10*/  @P0 IMAD.HI.U32 R4, R89, R2, RZ ;  /* 0x0000000259040227 */ /* 0x002fc800078e00ff */
[----:B------:R-:W-:Y:S01]  /*9a20*/  IMAD.MOV.U32 R2, RZ, RZ, R89 ;  /* 0x000000ffff027224 */ /* 0x000fe200078e0059 */
[----:B------:R-:W-:-:S07]  /*9a30*/  @P0 SHF.R.U32.HI R2, RZ, R3, R4 ;  /* 0x00000003ff020219 */ /* 0x000fce0000011604 */
.L_x_4193:
[----:B------:R-:W-:Y:S05]  /*9a40*/  BSYNC B0 ;  /* 0x0000000000007941 */ /* 0x000fea0003800000 */
.L_x_4191:
[----:B------:R-:W-:-:S05]  /*9a50*/  IMAD R3, R2, R5, RZ ;  /* 0x0000000502037224 */ /* 0x000fca00078e02ff */
[----:B------:R-:W-:-:S07]  /*9a60*/  VIMNMX R0, R0, R3, !PT ;  /* 0x0000000300007248 */ /* 0x000fce0007fe0100 */
.L_x_4190:
[----:B------:R-:W-:Y:S02]  /*9a70*/  SHF.R.S32.HI R3, RZ, 0x1f, R0 ;  /* 0x0000001fff037819 */ /* 0x000fe40000011400 */
[----:B------:R-:W-:Y:S02]  /*9a80*/  CS2R R122, SRZ ;  /* 0x00000000007a7805 */ /* 0x000fe4000001ff00 */
[----:B------:R-:W-:Y:S01]  /*9a90*/  PLOP3.LUT P0, PT, PT, PT, PT, 0x80, 0x0 ;  /* 0x000000000000781c */ /* 0x000fe20003f0f070 */
[----:B------:R-:W-:Y:S01]  /*9aa0*/  IMAD.MOV.U32 R121, RZ, RZ, RZ ;  /* 0x000000ffff797224 */ /* 0x000fe200078e00ff */
[----:B------:R-:W-:Y:S02]  /*9ab0*/  LEA.HI R3, R3, R0, RZ, 0x7 ;  /* 0x0000000003037211 */ /* 0x000fe400078f38ff */
[----:B------:R-:W-:Y:S02]  /*9ac0*/  CS2R R118, SRZ ;  /* 0x0000000000767805 */ /* 0x000fe4000001ff00 */
[----:B------:R-:W-:-:S02]  /*9ad0*/  CS2R R30, SRZ ;  /* 0x00000000001e7805 */ /* 0x000fc4000001ff00 */
[----:B------:R-:W-:Y:S02]  /*9ae0*/  CS2R R60, SRZ ;  /* 0x00000000003c7805 */ /* 0x000fe4000001ff00 */
[----:B------:R-:W-:Y:S02]  /*9af0*/  SHF.R.S32.HI R3, RZ, 0x7, R3 ;  /* 0x00000007ff037819 */ /* 0x000fe40000011403 */
[----:B------:R-:W-:Y:S02]  /*9b00*/  CS2R R112, SRZ ;  /* 0x0000000000707805 */ /* 0x000fe4000001ff00 */
[----:B------:R-:W-:Y:S02]  /*9b10*/  CS2R R110, SRZ ;  /* 0x00000000006e7805 */ /* 0x000fe4000001ff00 */
[----:B------:R-:W-:Y:S02]  /*9b20*/  CS2R R38, SRZ ;  /* 0x0000000000267805 */ /* 0x000fe4000001ff00 */
[----:B------:R-:W-:-:S02]  /*9b30*/  VIMNMX R210, RZ, R3, !PT ;  /* 0x00000003ffd27248 */ /* 0x000fc40007fe0100 */
[----:B------:R-:W-:Y:S02]  /*9b40*/  CS2R R52, SRZ ;  /* 0x0000000000347805 */ /* 0x000fe4000001ff00 */
[----:B------:R-:W-:Y:S01]  /*9b50*/  CS2R R104, SRZ ;  /* 0x0000000000687805 */ /* 0x000fe2000001ff00 */
[----:B------:R-:W-:Y:S01]  /*9b60*/  IMAD.MOV.U32 R103, RZ, RZ, RZ ;  /* 0x000000ffff677224 */ /* 0x000fe200078e00ff */
[----:B------:R-:W-:Y:S02]  /*9b70*/  ISETP.GT.AND P1, PT, R91, R210, PT ;  /* 0x000000d25b00720c */ /* 0x000fe40003f24270 */
[----:B------:R-:W-:Y:S02]  /*9b80*/  CS2R R42, SRZ ;  /* 0x00000000002a7805 */ /* 0x000fe4000001ff00 */
[----:B------:R-:W-:Y:S02]  /*9b90*/  CS2R R44, SRZ ;  /* 0x00000000002c7805 */ /* 0x000fe4000001ff00 */
[----:B------:R-:W-:-:S02]  /*9ba0*/  CS2R R96, SRZ ;  /* 0x0000000000607805 */ /* 0x000fc4000001ff00 */
[----:B0-----:R-:W-:Y:S02]  /*9bb0*/  CS2R R76, SRZ ;  /* 0x00000000004c7805 */ /* 0x001fe4000001ff00 */
[----:B------:R-:W-:Y:S01]  /*9bc0*/  CS2R R86, SRZ ;  /* 0x0000000000567805 */ /* 0x000fe2000001ff00 */
[----:B------:R-:W-:Y:S01]  /*9bd0*/  IMAD.MOV.U32 R46, RZ, RZ, RZ ;  /* 0x000000ffff2e7224 */ /* 0x000fe200078e00ff */
[----:B------:R-:W-:Y:S02]  /*9be0*/  CS2R R92, SRZ ;  /* 0x00000000005c7805 */ /* 0x000fe4000001ff00 */
[----:B------:R-:W-:Y:S01]  /*9bf0*/  CS2R R36, SRZ ;  /* 0x0000000000247805 */ /* 0x000fe2000001ff00 */
[----:B------:R-:W-:Y:S01]  /*9c00*/  IMAD.MOV.U32 R74, RZ, RZ, RZ ;  /* 0x000000ffff4a7224 */ /* 0x000fe200078e00ff */
[----:B------:R-:W-:Y:S01]  /*9c10*/  CS2R R66, SRZ ;  /* 0x0000000000427805 */ /* 0x000fe2000001ff00 */
[----:B------:R-:W-:Y:S01]  /*9c20*/  IMAD.MOV.U32 R88, RZ, RZ, RZ ;  /* 0x000000ffff587224 */ /* 0x000fe200078e00ff */
[----:B---3--:R-:W-:Y:S01]  /*9c30*/  CS2R R28, SRZ ;  /* 0x00000000001c7805 */ /* 0x008fe2000001ff00 */
[----:B------:R-:W-:Y:S01]  /*9c40*/  IMAD.MOV.U32 R50, RZ, RZ, RZ ;  /* 0x000000ffff327224 */ /* 0x000fe200078e00ff */
[----:B------:R-:W-:Y:S01]  /*9c50*/  CS2R R80, SRZ ;  /* 0x0000000000507805 */ /* 0x000fe2000001ff00 */
[----:B------:R-:W-:Y:S01]  /*9c60*/  IMAD.MOV.U32 R83, RZ, RZ, RZ ;  /* 0x000000ffff537224 */ /* 0x000fe200078e00ff */
[----:B------:R-:W-:-:S02]  /*9c70*/  CS2R R68, SRZ ;  /* 0x0000000000447805 */ /* 0x000fc4000001ff00 */
[----:B------:R-:W-:Y:S01]  /*9c80*/  CS2R R62, SRZ ;  /* 0x00000000003e7805 */ /* 0x000fe2000001ff00 */
[----:B------:R-:W-:Y:S01]  /*9c90*/  IMAD.MOV.U32 R54, RZ, RZ, RZ ;  /* 0x000000ffff367224 */ /* 0x000fe200078e00ff */
[----:B------:R-:W-:Y:S02]  /*9ca0*/  CS2R R20, SRZ ;  /* 0x0000000000147805 */ /* 0x000fe4000001ff00 */
[----:B------:R-:W-:Y:S02]  /*9cb0*/  CS2R R72, SRZ ;  /* 0x0000000000487805 */ /* 0x000fe4000001ff00 */
        /* <DEDUP_REMOVED lines=22> */
[----:B------:R-:W-:Y:S01]  /*9e20*/  IMAD.MOV.U32 R129, RZ, RZ, RZ ;  /* 0x000000ffff817224 */ /* 0x000fe200078e00ff */
[----:B------:R-:W-:Y:S06]  /*9e30*/  @!P1 BRA `(.L_x_4194) ;  /* 0x0000015c00289947 */ /* 0x000fec0003800000 */
[----:B------:R-:W-:-:S03]  /*9e40*/  UMOV UR4, 0xffffffff ;  /* 0xffffffff00047882 */ /* 0x000fc60000000000 */
[----:B------:R-:W-:Y:S05]  /*9e50*/  BRA.DIV UR4, `(.L_x_4195) ;  /* 0x0000020604547947 */ /* 0x000fea000b800000 */
[----:B------:R0:W1:Y:S02]  /*9e60*/  SHFL.IDX PT, R208, R231, RZ, 0x1f ;  /* 0x00001fffe7d07589 */ /* 0x00006400000e0000 */
.L_x_4491:
        /* <DEDUP_REMOVED lines=25> */
.L_x_4196:
        /* <DEDUP_REMOVED lines=54> */
.L_x_4200:
[----:B--2---:R2:W3:Y:S02]  /*a360*/  SYNCS.PHASECHK.TRANS64.TRYWAIT P0, [R16+URZ+0x2a800], R3 ;  /* 0x02a80003100075a7 */ /* 0x0044e4000800017f */
[----:B---3--:R-:W-:Y:S05]  /*a370*/  @!P0 NANOSLEEP.SYNCS 0x989680 ;  /* 0x009896800000895d */ /* 0x008fea0003900000 */
[----:B------:R-:W3:Y:S02]  /*a380*/  @!P0 SYNCS.PHASECHK.TRANS64 P0, [R16+URZ+0x2a800], R3 ;  /* 0x02a80003100085a7 */ /* 0x000ee4000800007f */
[----:B---3--:R-:W-:Y:S05]  /*a390*/  @!P0 BRA `(.L_x_4200) ;  /* 0xfffffffc00f08947 */ /* 0x008fea000383ffff */
.L_x_4199:
[----:B------:R-:W-:Y:S05]  /*a3a0*/  BSYNC B0 ;  /* 0x0000000000007941 */ /* 0x000fea0003800000 */
.L_x_4198:
[----:B------:R-:W-:Y:S05]  /*a3b0*/  BRA `(.L_x_4201) ;  /* 0x0000006c00e87947 */ /* 0x000fea0003800000 */
.L_x_4197:
[----:B------:R-:W-:Y:S01]  /*a3c0*/  ULOP3.LUT UP0, URZ, UR39, 0x1bf, URZ, 0xc0, !UPT ;  /* 0x000001bf273f7892 */ /* 0x000fe2000f80c03f */
[----:B-----5:R-:W-:Y:S01]  /*a3d0*/  SHF.R.S32.HI R0, RZ, 0x1f, R55 ;  /* 0x0000001fff007819 */ /* 0x020fe20000011437 */
[----:B------:R-:W-:Y:S01]  /*a3e0*/  ULDC.64 UR4, c[0x0][0x3d8] ;  /* 0x0000f60000047ab9 */ /* 0x000fe20000000a00 */
[----:B------:R-:W-:Y:S01]  /*a3f0*/  ULDC.64 UR6, c[0x0][0x3e8] ;  /* 0x0000fa0000067ab9 */ /* 0x000fe20000000a00 */
[----:B------:R-:W-:Y:S01]  /*a400*/  IMAD.WIDE.U32 R52, R55, UR4, RZ ;  /* 0x0000000437347c25 */ /* 0x000fe2000f8e00ff */
[----:B------:R-:W-:Y:S02]  /*a410*/  SHF.R.S32.HI R45, RZ, 0x1f, R204 ;  /* 0x0000001fff2d7819 */ /* 0x000fe400000114cc */
[----:B------:R-:W-:Y:S01]  /*a420*/  PLOP3.LUT P0, PT, PT, PT, UP0, 0x80, 0x0 ;  /* 0x000000000000781c */ /* 0x000fe20003f0f008 */
[C---:B------:R-:W-:Y:S01]  /*a430*/  IMAD R4, R0.reuse, UR4, RZ ;  /* 0x0000000400047c24 */ /* 0x040fe2000f8e02ff */
[----:B------:R-:W-:Y:S01]  /*a440*/  SHF.R.S32.HI R58, RZ, 0x1f, R23 ;  /* 0x0000001fff3a7819 */ /* 0x000fe20000011417 */
[----:B------:R-:W-:-:S02]  /*a450*/  IMAD R0, R0, UR6, RZ ;  /* 0x0000000600007c24 */ /* 0x000fc4000f8e02ff */
[C---:B------:R-:W-:Y:S02]  /*a460*/  IMAD R49, R55.reuse, UR5, R4 ;  /* 0x0000000537317c24 */ /* 0x040fe4000f8e0204 */
[C---:B------:R-:W-:Y:S02]  /*a470*/  IMAD R3, R55.reuse, UR7, R0 ;  /* 0x0000000737037c24 */ /* 0x040fe4000f8e0200 */
[----:B------:R-:W-:-:S04]  /*a480*/  IMAD.WIDE.U32 R50, R55, UR6, RZ ;  /* 0x0000000637327c25 */ /* 0x000fc8000f8e00ff */
[----:B------:R-:W-:Y:S02]  /*a490*/  IMAD.IADD R49, R49, 0x1, R53 ;  /* 0x0000000131317824 */ /* 0x000fe400078e0235 */
[----:B------:R-:W-:Y:S01]  /*a4a0*/  IMAD.IADD R55, R3, 0x1, R51 ;  /* 0x0000000103377824 */ /* 0x000fe200078e0233 */
        /* <DEDUP_REMOVED lines=16> */
[----:B0-2---:R-:W-:Y:S05]  /*a5b0*/  CALL.ABS.NOINC R14 ;  /* 0x000000000e007343 */ /* 0x005fea0003c00000 */
.L_x_4202:
        /* <DEDUP_REMOVED lines=8> */
[----:B------:R-:W-:Y:S02]  /*a640*/  IMAD.SHL.U32 R57, R8, 0x80, RZ ;  /* 0x0000008008397824 */ /* 0x000fe400078e00ff */
[-C--:B--2---:R-:W-:Y:S02]  /*a650*/  IMAD R12, R3, R4.reuse, RZ ;  /* 0x00000004030c7224 */ /* 0x084fe400078e02ff */
[C---:B------:R-:W-:Y:S02]  /*a660*/  IMAD R3, R209.reuse, R7, R0 ;  /* 0x00000007d1037224 */ /* 0x040fe400078e0200 */
[----:B------:R-:W-:-:S04]  /*a670*/  IMAD.WIDE.U32 R10, R209, R4, RZ ;  /* 0x00000004d10a7225 */ /* 0x000fc800078e00ff */
[----:B------:R-:W-:Y:S02]  /*a680*/  IMAD R13, R209, R5, R12 ;  /* 0x00000005d10d7224 */ /* 0x000fe400078e020c */
[----:B------:R-:W-:Y:S02]  /*a690*/  IMAD.IADD R9, R9, 0x1, R3 ;  /* 0x0000000109097824 */ /* 0x000fe400078e0203 */
[----:B------:R-:W-:Y:S02]  /*a6a0*/  IMAD R0, R209, -0x80, R202 ;  /* 0xffffff80d1007824 */ /* 0x000fe400078e02ca */
[----:B------:R-:W-:Y:S01]  /*a6b0*/  IMAD.IADD R3, R11, 0x1, R13 ;  /* 0x000000010b037824 */ /* 0x000fe200078e020d */
[----:B------:R-:W-:Y:S01]  /*a6c0*/  SHF.L.U64.HI R54, R8, 0x7, R9 ;  /* 0x0000000708367819 */ /* 0x000fe20000010209 */
[----:B------:R-:W-:Y:S01]  /*a6d0*/  IMAD.SHL.U32 R59, R10, 0x80, RZ ;  /* 0x000000800a3b7824 */ /* 0x000fe200078e00ff */
[----:B------:R-:W-:Y:S02]  /*a6e0*/  VIMNMX R9, R0, 0x80, PT ;  /* 0x0000008000097848 */ /* 0x000fe40003fe0100 */
[----:B------:R-:W-:Y:S01]  /*a6f0*/  SHF.L.U64.HI R56, R10, 0x7, R3 ;  /* 0x000000070a387819 */ /* 0x000fe20000010203 */
[----:B------:R-:W-:Y:S06]  /*a700*/  @!P0 BRA `(.L_x_4204) ;  /* 0x00000034008c8947 */ /* 0x000fec0003800000 */
[----:B------:R-:W1:Y:S01]  /*a710*/  LDC R0, c[0x0][0x428] ;  /* 0x00010a00ff007b82 */ /* 0x000e620000000800 */
[----:B------:R-:W-:Y:S01]  /*a720*/  ISETP.GE.AND P0, PT, R22, R9, PT ;  /* 0x000000091600720c */ /* 0x000fe20003f06270 */
[----:B------:R-:W-:Y:S01]  /*a730*/  IMAD R3, R209, 0x80, R22 ;  /* 0x00000080d1037824 */ /* 0x000fe200078e0216 */
[----:B------:R-:W-:Y:S01]  /*a740*/  BSSY B1, `(.L_x_4205) ;  /* 0x0000050000017945 */ /* 0x000fe20003800000 */
        /* <DEDUP_REMOVED lines=12> */
[----:B------:R-:W-:Y:S02]  /*a810*/  IMAD.MOV.U32 R10, RZ, RZ, R52 ;  /* 0x000000ffff0a7224 */ /* 0x000fe400078e0034 */
[----:B------:R-:W-:Y:S02]  /*a820*/  IMAD.MOV.U32 R14, RZ, RZ, R50 ;  /* 0x000000ffff0e7224 */ /* 0x000fe400078e0032 */
[----:B------:R-:W-:Y:S01]  /*a830*/  IMAD.MOV.U32 R15, RZ, RZ, R55 ;  /* 0x000000ffff0f7224 */ /* 0x000fe200078e0037 */
[----:B-1----:R-:W-:-:S13]  /*a840*/  ISETP.NE.AND P1, PT, R0, 0x1, PT ;  /* 0x000000010000780c */ /* 0x002fda0003f25270 */
[----:B------:R-:W1:Y:S08]  /*a850*/  @P1 LDC R0, c[0x0][0x42c] ;  /* 0x00010b00ff001b82 */ /* 0x000e700000000800 */
[----:B------:R-:W2:Y:S01]  /*a860*/  @P1 LDC R11, c[0x0][0x430] ;  /* 0x00010c00ff0b1b82 */ /* 0x000ea20000000800 */
[----:B-1----:R-:W-:-:S05]  /*a870*/  @P1 IMAD.HI.U32 R0, R3, R0, RZ ;  /* 0x0000000003001227 */ /* 0x002fca00078e00ff */
[----:B--2---:R-:W-:Y:S01]  /*a880*/  @P1 SHF.R.U32.HI R3, RZ, R11, R0 ;  /* 0x0000000bff031219 */ /* 0x004fe20000011600 */
[----:B------:R-:W-:-:S03]  /*a890*/  IMAD.MOV.U32 R11, RZ, RZ, R49 ;  /* 0x000000ffff0b7224 */ /* 0x000fc600078e0031 */
[----:B------:R-:W-:Y:S01]  /*a8a0*/  SHF.R.S32.HI R47, RZ, 0x1f, R3 ;  /* 0x0000001fff2f7819 */ /* 0x000fe20000011403 */
[----:B------:R-:W-:Y:S06]  /*a8b0*/  @P0 BRA `(.L_x_4206) ;  /* 0x0000000000e00947 */ /* 0x000fec0003800000 */
[-C--:B------:R-:W-:Y:S01]  /*a8c0*/  IMAD R0, R225, R6.reuse, RZ ;  /* 0x00000006e1007224 */ /* 0x080fe200078e02ff */
[----:B------:R-:W-:Y:S01]  /*a8d0*/  ULDC UR4, c[0x0][0x3d4] ;  /* 0x0000f50000047ab9 */ /* 0x000fe20000000800 */
[----:B------:R-:W-:Y:S01]  /*a8e0*/  IMAD.MOV.U32 R8, RZ, RZ, R204 ;  /* 0x000000ffff087224 */ /* 0x000fe200078e00cc */
[----:B------:R-:W-:Y:S01]  /*a8f0*/  ULDC.64 UR6, c[0x0][0x3c8] ;  /* 0x0000f20000067ab9 */ /* 0x000fe20000000a00 */
[----:B------:R-:W-:Y:S01]  /*a900*/  IMAD.MOV.U32 R9, RZ, RZ, R45 ;  /* 0x000000ffff097224 */ /* 0x000fe200078e002d */
[----:B------:R-:W-:Y:S01]  /*a910*/  ULDC.64 UR8, c[0x0][0x3e0] ;  /* 0x0000f80000087ab9 */ /* 0x000fe20000000a00 */
[C---:B------:R-:W-:Y:S01]  /*a920*/  IMAD R21, R22.reuse, R7, R0 ;  /* 0x0000000716157224 */ /* 0x040fe200078e0200 */
[----:B------:R-:W-:Y:S01]  /*a930*/  CS2R R42, SRZ ;  /* 0x00000000002a7805 */ /* 0x000fe2000001ff00 */
[----:B------:R-:W-:Y:S01]  /*a940*/  IMAD.WIDE.U32 R12, R22, R6, R8 ;  /* 0x00000006160c7225 */ /* 0x000fe200078e0008 */
[----:B------:R-:W-:-:S03]  /*a950*/  CS2R R40, SRZ ;  /* 0x0000000000287805 */ /* 0x000fc6000001ff00 */
[----:B------:R-:W-:Y:S01]  /*a960*/  IMAD R0, R225, R4, RZ ;  /* 0x00000004e1007224 */ /* 0x000fe200078e02ff */
[----:B------:R-:W-:Y:S01]  /*a970*/  IADD3 R12, P2, P5, R57, R52, R12 ;  /* 0x00000034390c7210 */ /* 0x000fe20007d5e00c */
[----:B------:R-:W-:Y:S02]  /*a980*/  IMAD.IADD R21, R21, 0x1, R13 ;  /* 0x0000000115157824 */ /* 0x000fe400078e020d */
[----:B------:R-:W-:-:S04]  /*a990*/  IMAD.WIDE.U32 R8, R22, R4, R8 ;  /* 0x0000000416087225 */ /* 0x000fc800078e0008 */
[----:B------:R-:W-:Y:S01]  /*a9a0*/  IMAD R13, R22, R5, R0 ;  /* 0x00000005160d7224 */ /* 0x000fe200078e0200 */
[----:B------:R-:W-:Y:S01]  /*a9b0*/  IADD3 R44, P3, P4, R59, R50, R8 ;  /* 0x000000323b2c7210 */ /* 0x000fe20007c7e008 */
[C---:B------:R-:W-:Y:S02]  /*a9c0*/  VIADD R8, R204.reuse, 0x10 ;  /* 0x00000010cc087836 */ /* 0x040fe40000000000 */
[----:B------:R-:W-:Y:S02]  /*a9d0*/  IMAD.IADD R0, R13, 0x1, R9 ;  /* 0x000000010d007824 */ /* 0x000fe400078e0209 */
[----:B------:R-:W-:Y:S01]  /*a9e0*/  VIADD R20, R204, 0x20 ;  /* 0x00000020cc147836 */ /* 0x000fe20000000000 */
[----:B------:R-:W-:Y:S01]  /*a9f0*/  ISETP.GE.AND P1, PT, R8, UR4, PT ;  /* 0x0000000408007c0c */ /* 0x000fe2000bf26270 */
[----:B------:R-:W-:Y:S01]  /*aa00*/  VIADD R9, R204, 0x30 ;  /* 0x00000030cc097836 */ /* 0x000fe20000000000 */
[----:B------:R-:W-:Y:S02]  /*aa10*/  IADD3.X R0, R56, R55, R0, P3, P4 ;  /* 0x0000003738007210 */ /* 0x000fe40001fe8400 */
[----:B------:R-:W-:-:S02]  /*aa20*/  ISETP.GE.AND P4, PT, R204, UR4, PT ;  /* 0x00000004cc007c0c */ /* 0x000fc4000bf86270 */
[----:B------:R-:W-:Y:S02]  /*aa30*/  IADD3.X R8, R54, R49, R21, P2, P5 ;  /* 0x0000003136087210 */ /* 0x000fe400017ea415 */
[----:B------:R-:W-:Y:S02]  /*aa40*/  IADD3 R12, P3, R12, UR6, RZ ;  /* 0x000000060c0c7c10 */ /* 0x000fe4000ff7e0ff */
[----:B------:R-:W-:Y:S02]  /*aa50*/  IADD3 R44, P5, R44, UR8, RZ ;  /* 0x000000082c2c7c10 */ /* 0x000fe4000ffbe0ff */
[----:B------:R-:W-:Y:S01]  /*aa60*/  ISETP.GE.AND P2, PT, R20, UR4, PT ;  /* 0x0000000414007c0c */ /* 0x000fe2000bf46270 */
[----:B------:R-:W-:Y:S01]  /*aa70*/  VIADD R20, R204, 0x40 ;  /* 0x00000040cc147836 */ /* 0x000fe20000000000 */
[----:B------:R-:W-:Y:S02]  /*aa80*/  IADD3.X R13, R8, UR7, RZ, P3, !PT ;  /* 0x00000007080d7c10 */ /* 0x000fe40009ffe4ff */
[----:B------:R-:W-:Y:S01]  /*aa90*/  IADD3.X R45, R0, UR9, RZ, P5, !PT ;  /* 0x00000009002d7c10 */ /* 0x000fe2000affe4ff */
[----:B------:R-:W-:Y:S01]  /*aaa0*/  VIADD R0, R204, 0x50 ;  /* 0x00000050cc007836 */ /* 0x000fe20000000000 */
[----:B------:R-:W-:Y:S01]  /*aab0*/  ISETP.GE.AND P3, PT, R9, UR4, PT ;  /* 0x0000000409007c0c */ /* 0x000fe2000bf66270 */
[----:B------:R1:W5:Y:S01]  /*aac0*/  @!P4 LDG.E.64 R42, desc[UR40][R12.64] ;  /* 0x000000280c2ac981 */ /* 0x000362000c1e1b00 */
[----:B------:R-:W-:-:S03]  /*aad0*/  ISETP.GE.AND P5, PT, R20, UR4, PT ;  /* 0x0000000414007c0c */ /* 0x000fc6000bfa6270 */
[----:B------:R1:W5:Y:S01]  /*aae0*/  @!P4 LDG.E.64 R40, desc[UR40][R44.64] ;  /* 0x000000282c28c981 */ /* 0x000362000c1e1b00 */
[----:B------:R-:W-:Y:S02]  /*aaf0*/  ISETP.GE.AND P4, PT, R0, UR4, PT ;  /* 0x0000000400007c0c */ /* 0x000fe4000bf86270 */
        /* <DEDUP_REMOVED lines=20> */
.L_x_4206:
[----:B------:R-:W-:Y:S05]  /*ac40*/  BSYNC B1 ;  /* 0x0000000000017941 */ /* 0x000fea0003800000 */
.L_x_4205:
[-C--:B------:R-:W-:Y:S01]  /*ac50*/  IMAD R0, R47, R6.reuse, RZ ;  /* 0x000000062f007224 */ /* 0x080fe200078e02ff */
[----:B------:R-:W-:Y:S01]  /*ac60*/  ULDC.64 UR4, c[0x0][0x3c8] ;  /* 0x0000f20000047ab9 */ /* 0x000fe20000000a00 */
[----:B------:R-:W-:Y:S01]  /*ac70*/  IMAD.WIDE.U32 R10, R3, R6, R10 ;  /* 0x00000006030a7225 */ /* 0x000fe200078e000a */
[----:B------:R-:W-:-:S03]  /*ac80*/  ULDC.64 UR6, c[0x0][0x3e0] ;  /* 0x0000f80000067ab9 */ /* 0x000fc60000000a00 */
[----:B------:R-:W-:-:S04]  /*ac90*/  IMAD.WIDE.U32 R14, R3, R4, R14 ;  /* 0x00000004030e7225 */ /* 0x000fc800078e000e */
[----:B------:R-:W-:Y:S01]  /*aca0*/  IMAD R6, R47, R4, RZ ;  /* 0x000000042f067224 */ /* 0x000fe200078e02ff */
[----:B------:R-:W-:Y:S01]  /*acb0*/  IADD3 R4, P1, R10, UR4, RZ ;  /* 0x000000040a047c10 */ /* 0x000fe2000ff3e0ff */
[C---:B-1----:R-:W-:Y:S01]  /*acc0*/  IMAD R13, R3.reuse, R7, R0 ;  /* 0x00000007030d7224 */ /* 0x042fe200078e0200 */
[----:B------:R-:W-:Y:S01]  /*acd0*/  IADD3 R0, P2, R14, UR6, RZ ;  /* 0x000000060e007c10 */ /* 0x000fe2000ff5e0ff */
[----:B------:R-:W-:Y:S01]  /*ace0*/  IMAD R3, R3, R5, R6 ;  /* 0x0000000503037224 */ /* 0x000fe200078e0206 */
[----:B------:R-:W-:Y:S02]  /*acf0*/  UMOV UR4, 0xffffffff ;  /* 0xffffffff00047882 */ /* 0x000fe40000000000 */
[----:B------:R-:W-:Y:S02]  /*ad00*/  IADD3.X R13, R11, UR5, R13, P1, !PT ;  /* 0x000000050b0d7c10 */ /* 0x000fe40008ffe40d */
[----:B------:R-:W-:Y:S01]  /*ad10*/  IADD3.X R3, R15, UR7, R3, P2, !PT ;  /* 0x000000070f037c10 */ /* 0x000fe200097fe403 */
[----:B------:R-:W-:Y:S06]  /*ad20*/  BRA.DIV UR4, `(.L_x_4207) ;  /* 0x000001f604cc7947 */ /* 0x000fec000b800000 */
.L_x_4494:
[----:B------:R-:W-:-:S03]  /*ad30*/  UMOV UR4, 0xffffffff ;  /* 0xffffffff00047882 */ /* 0x000fc60000000000 */
[----:B------:R-:W-:Y:S05]  /*ad40*/  BRA.DIV UR4, `(.L_x_4208) ;  /* 0x000001f604e87947 */ /* 0x000fea000b800000 */
.L_x_4497:
[----:B------:R-:W-:-:S03]  /*ad50*/  UMOV UR4, 0xffffffff ;  /* 0xffffffff00047882 */ /* 0x000fc60000000000 */
[----:B------:R-:W-:Y:S05]  /*ad60*/  BRA.DIV UR4, `(.L_x_4209) ;  /* 0x000001fa04087947 */ /* 0x000fea000b800000 */
.L_x_4500:
[----:B------:R-:W-:-:S03]  /*ad70*/  UMOV UR4, 0xffffffff ;  /* 0xffffffff00047882 */ /* 0x000fc60000000000 */
[----:B------:R-:W-:Y:S05]  /*ad80*/  BRA.DIV UR4, `(.L_x_4210) ;  /* 0x000001fa04287947 */ /* 0x000fea000b800000 */
.L_x_4503:
        /* <DEDUP_REMOVED lines=8> */
.L_x_4504:
[----:B------:R-:W-:Y:S05]  /*ae10*/  BSYNC B1 ;  /* 0x0000000000017941 */ /* 0x000fea0003800000 */
.L_x_4211:
[----:B------:R-:W-:Y:S05]  /*ae20*/  @P0 BRA `(.L_x_4213) ;  /* 0x0000006400280947 */ /* 0x000fea0003800000 */
[----:B------:R-:W2:Y:S01]  /*ae30*/  LDC R5, c[0x0][0x3d4] ;  /* 0x0000f500ff057b82 */ /* 0x000ea20000000800 */
[C---:B------:R-:W-:Y:S01]  /*ae40*/  VIADD R0, R204.reuse, 0x10 ;  /* 0x00000010cc007836 */ /* 0x040fe20000000000 */
[----:B------:R-:W-:Y:S01]  /*ae50*/  BSSY B1, `(.L_x_4214) ;  /* 0x0000085000017945 */ /* 0x000fe20003800000 */
[----:B------:R-:W-:Y:S01]  /*ae60*/  VIADD R4, R204, 0x20 ;  /* 0x00000020cc047836 */ /* 0x000fe20000000000 */
[----:B------:R-:W-:Y:S01]  /*ae70*/  LOP3.LUT P5, RZ, R218, 0x2, RZ, 0xc0, !PT ;  /* 0x00000002daff7812 */ /* 0x000fe200078ac0ff */
[----:B------:R-:W-:Y:S02]  /*ae80*/  VIADD R6, R204, 0x30 ;  /* 0x00000030cc067836 */ /* 0x000fe40000000000 */
[----:B-1----:R-:W-:Y:S01]  /*ae90*/  IMAD.IADD R3, R16, 0x1, R220 ;  /* 0x0000000110037824 */ /* 0x002fe200078e02dc */
        /* <DEDUP_REMOVED lines=15> */
[----:B------:R-:W-:Y:S02]  /*af90*/  LOP3.LUT R10, R10, 0xff, RZ, 0xc0, !PT ;  /* 0x000000ff0a0a7812 */ /* 0x000fe400078ec0ff */
[----:B------:R-:W-:-:S02]  /*afa0*/  LOP3.LUT R12, R12, 0xff, RZ, 0xc0, !PT ;  /* 0x000000ff0c0c7812 */ /* 0x000fc400078ec0ff */
[----:B------:R-:W-:Y:S02]  /*afb0*/  SHF.R.U32.HI R14, RZ, 0x8, R41 ;  /* 0x00000008ff0e7819 */ /* 0x000fe40000011629 */
[----:B------:R-:W-:Y:S02]  /*afc0*/  PRMT R11, R10, 0x7604, R11 ;  /* 0x000076040a0b7816 */ /* 0x000fe4000000000b */
[----:B------:R-:W-:Y:S02]  /*afd0*/  PRMT R12, R12, 0x7604, R13 ;  /* 0x000076040c0c7816 */ /* 0x000fe4000000000d */
[----:B------:R-:W-:Y:S02]  /*afe0*/  SHF.R.U32.HI R13, RZ, 0x10, R43 ;  /* 0x00000010ff0d7819 */ /* 0x000fe4000001162b */
[----:B------:R-:W-:Y:S02]  /*aff0*/  SHF.R.U32.HI R10, RZ, 0x8, R40 ;  /* 0x00000008ff0a7819 */ /* 0x000fe40000011628 */
[----:B------:R-:W-:Y:S01]  /*b000*/  LOP3.LUT R45, R41, 0xff, RZ, 0xc0, !PT ;  /* 0x000000ff292d7812 */ /* 0x000fe200078ec0ff */
[----:B------:R-:W-:Y:S01]  /*b010*/  IMAD.U32 R13, R13, 0x10000, RZ ;  /* 0x000100000d0d7824 */ /* 0x000fe200078e00ff */
[----:B------:R-:W-:-:S02]  /*b020*/  LOP3.LUT R14, R14, 0xff, RZ, 0xc0, !PT ;  /* 0x000000ff0e0e7812 */ /* 0x000fc400078ec0ff */
[----:B------:R-:W-:Y:S02]  /*b030*/  SHF.R.U32.HI R44, RZ, 0x10, R41 ;  /* 0x00000010ff2c7819 */ /* 0x000fe40000011629 */
[----:B------:R-:W-:Y:S02]  /*b040*/  LOP3.LUT R15, R40, 0xff, RZ, 0xc0, !PT ;  /* 0x000000ff280f7812 */ /* 0x000fe400078ec0ff */
[----:B------:R-:W-:Y:S02]  /*b050*/  LOP3.LUT R10, R10, 0xff, RZ, 0xc0, !PT ;  /* 0x000000ff0a0a7812 */ /* 0x000fe400078ec0ff */
[----:B------:R-:W-:Y:S01]  /*b060*/  PRMT R14, R14, 0x7604, R45 ;  /* 0x000076040e0e7816 */ /* 0x000fe2000000002d */
[----:B------:R-:W-:Y:S01]  /*b070*/  IMAD.U32 R45, R44, 0x10000, RZ ;  /* 0x000100002c2d7824 */ /* 0x000fe200078e00ff */
[----:B------:R-:W-:Y:S02]  /*b080*/  PRMT R15, R10, 0x7604, R15 ;  /* 0x000076040a0f7816 */ /* 0x000fe4000000000f */
[----:B------:R-:W-:-:S02]  /*b090*/  LOP3.LUT R11, R11, 0xff0000, R42, 0xf8, !PT ;  /* 0x00ff00000b0b7812 */ /* 0x000fc400078ef82a */
[----:B------:R-:W-:Y:S02]  /*b0a0*/  LOP3.LUT R13, R12, 0xff0000, R13, 0xf8, !PT ;  /* 0x00ff00000c0d7812 */ /* 0x000fe400078ef80d */
[----:B------:R-:W-:Y:S02]  /*b0b0*/  LOP3.LUT R47, R14, 0xff0000, R45, 0xf8, !PT ;  /* 0x00ff00000e2f7812 */ /* 0x000fe400078ef82d */
[----:B------:R-:W-:Y:S02]  /*b0c0*/  LOP3.LUT R45, R15, 0xff0000, R40, 0xf8, !PT ;  /* 0x00ff00000f2d7812 */ /* 0x000fe400078ef828 */
[----:B------:R-:W-:Y:S02]  /*b0d0*/  LOP3.LUT R15, R11, 0xff000000, R42, 0xf8, !PT ;  /* 0xff0000000b0f7812 */ /* 0x000fe400078ef82a */
[----:B------:R-:W-:Y:S02]  /*b0e0*/  LOP3.LUT R47, R47, 0xff000000, R41, 0xf8, !PT ;  /* 0xff0000002f2f7812 */ /* 0x000fe400078ef829 */
[----:B------:R-:W-:-:S02]  /*b0f0*/  LOP3.LUT R42, R13, 0xff000000, R43, 0xf8, !PT ;  /* 0xff0000000d2a7812 */ /* 0x000fc400078ef82b */
[----:B-1----:R-:W-:Y:S02]  /*b100*/  F2FP.F16.E4M3.UNPACK_B R10, R6.H1 ;  /* 0x00000006ff0a723e */ /* 0x002fe400030006ff */
[----:B------:R-:W-:Y:S02]  /*b110*/  LOP3.LUT R45, R45, 0xff000000, R40, 0xf8, !PT ;  /* 0xff0000002d2d7812 */ /* 0x000fe400078ef828 */
[----:B------:R-:W-:Y:S01]  /*b120*/  F2FP.F16.E4M3.UNPACK_B R43, R47 ;  /* 0x0000002fff2b723e */ /* 0x000fe200020006ff */
[--C-:B------:R-:W-:Y:S01]  /*b130*/  HADD2.F32 R13, -RZ, R10.reuse.H0_H0 ;  /* 0x2000000aff0d7230 */ /* 0x100fe20000004100 */
[----:B------:R-:W-:Y:S01]  /*b140*/  F2FP.F16.E4M3.UNPACK_B R40, R42 ;  /* 0x0000002aff28723e */ /* 0x000fe200020006ff */
[----:B------:R-:W-:Y:S01]  /*b150*/  HADD2.F32 R10, -RZ, R10.H1_H1 ;  /* 0x3000000aff0a7230 */ /* 0x000fe20000004100 */
[----:B------:R-:W-:Y:S01]  /*b160*/  F2FP.F16.E4M3.UNPACK_B R12, R6 ;  /* 0x00000006ff0c723e */ /* 0x000fe200020006ff */
[--C-:B------:R-:W-:Y:S01]  /*b170*/  HADD2.F32 R44, -RZ, R43.reuse.H1_H1 ;  /* 0x3000002bff2c7230 */ /* 0x100fe20000004100 */
[----:B------:R-:W-:Y:S01]  /*b180*/  F2FP.F16.E4M3.UNPACK_B R11, R5.H1 ;  /* 0x00000005ff0b723e */ /* 0x000fe200030006ff */
[----:B------:R-:W-:Y:S01]  /*b190*/  HADD2.F32 R41, -RZ, R40.H1_H1 ;  /* 0x30000028ff297230 */ /* 0x000fe20000004100 */
[----:B------:R-:W-:Y:S01]  /*b1a0*/  F2FP.F16.E4M3.UNPACK_B R14, R7 ;  /* 0x00000007ff0e723e */ /* 0x000fe200020006ff */
[----:B------:R-:W-:-:S02]  /*b1b0*/  HADD2.F32 R43, -RZ, R43.H0_H0 ;  /* 0x2000002bff2b7230 */ /* 0x000fc40000004100 */
[CC--:B------:R-:W-:Y:S01]  /*b1c0*/  FMUL.FTZ R46, R10.reuse, R44.reuse ;  /* 0x0000002c0a2e7220 */ /* 0x0c0fe20000410000 */
        /* <DEDUP_REMOVED lines=41> */
[----:B------:R-:W-:Y:S01]  /*b460*/  HADD2.F32 R41, -RZ, R13.H0_H0 ;  /* 0x2000000dff297230 */ /* 0x000fe20000004100 */
[----:B------:R-:W-:Y:S01]  /*b470*/  F2FP.SATFINITE.E4M3.F32.PACK_AB_MERGE_C R47, R47, R52, RZ ;  /* 0x000000342f2f723e */ /* 0x000fe200048070ff */
        /* <DEDUP_REMOVED lines=11> */
[----:B------:R-:W-:Y:S02]  /*b530*/  HADD2.F32 R6, -RZ, R15.H1_H1 ;  /* 0x3000000fff067230 */ /* 0x000fe40000004100 */
        /* <DEDUP_REMOVED lines=22> */
.L_x_4215:
[----:B------:R-:W-:Y:S05]  /*b6a0*/  BSYNC B1 ;  /* 0x0000000000017941 */ /* 0x000fea0003800000 */
.L_x_4214:
        /* <DEDUP_REMOVED lines=49> */
[-C--:B------:R-:W-:Y:S01]  /*b9c0*/  FMUL.FTZ R45, R10, R38.reuse ;  /* 0x000000260a2d7220 */ /* 0x080fe20000410000 */
        /* <DEDUP_REMOVED lines=8> */
[----:B------:R-:W-:Y:S01]  /*ba50*/  FMUL.FTZ R42, R5, R37 ;  /* 0x00000025052a7220 */ /* 0x000fe20000410000 */
        /* <DEDUP_REMOVED lines=66> */
.L_x_4217:
[----:B------:R-:W-:Y:S05]  /*be80*/  BSYNC B1 ;  /* 0x0000000000017941 */ /* 0x000fea0003800000 */
.L_x_4216:
[----:B------:R-:W-:Y:S04]  /*be90*/  BSSY B1, `(.L_x_4218) ;  /* 0x0000078000017945 */ /* 0x000fe80003800000 */
[----:B------:R-:W-:Y:S05]  /*bea0*/  @P1 BRA `(.L_x_4219) ;  /* 0x0000000400d81947 */ /* 0x000fea0003800000 */
[----:B-12---:R-:W1:Y:S01]  /*beb0*/  LDS.128 R4, [R3+0x1a400] ;  /* 0x01a4000003047984 */ /* 0x006e620000000c00 */
        /* <DEDUP_REMOVED lines=117> */
.L_x_4219:
[----:B------:R-:W-:Y:S05]  /*c610*/  BSYNC B1 ;  /* 0x0000000000017941 */ /* 0x000fea0003800000 */
.L_x_4218:
        /* <DEDUP_REMOVED lines=124> */
.L_x_4221:
[----:B------:R-:W-:Y:S05]  /*cde0*/  BSYNC B1 ;  /* 0x0000000000017941 */ /* 0x000fea0003800000 */
.L_x_4220:
[----:B------:R-:W-:Y:S04]  /*cdf0*/  BSSY B1, `(.L_x_4222) ;  /* 0x0000078000017945 */ /* 0x000fe80003800000 */
[----:B------:R-:W-:Y:S05]  /*ce00*/  @P3 BRA `(.L_x_4223) ;  /* 0x0000000400d83947 */ /* 0x000fea0003800000 */
[----:B-1234-:R-:W1:Y:S01]  /*ce10*/  LDS.128 R4, [R3+0x1c400] ;  /* 0x01c4000003047984 */ /* 0x01ee620000000c00 */
        /* <DEDUP_REMOVED lines=117> */
.L_x_4223:
[----:B------:R-:W-:Y:S05]  /*d570*/  BSYNC B1 ;  /* 0x0000000000017941 */ /* 0x000fea0003800000 */
.L_x_4222:
        /* <DEDUP_REMOVED lines=124> */
.L_x_4204:
[----:B------:R-:W1:Y:S01]  /*dd40*/  LDC R0, c[0x0][0x428] ;  /* 0x00010a00ff007b82 */ /* 0x000e620000000800 */
[----:B------:R-:W-:Y:S01]  /*dd50*/  ISETP.GE.AND P0, PT, R22, R9, PT ;  /* 0x000000091600720c */ /* 0x000fe20003f06270 */
[----:B------:R-:W-:Y:S01]  /*dd60*/  IMAD R3, R209, 0x80, R22 ;  /* 0x00000080d1037824 */ /* 0x000fe200078e0216 */
[----:B------:R-:W-:Y:S01]  /*dd70*/  BSSY B1, `(.L_x_4224) ;  /* 0x0000042000017945 */ /* 0x000fe20003800000 */
[----:B------:R-:W-:Y:S01]  /*dd80*/  IMAD.MOV.U32 R12, RZ, RZ, R52 ;  /* 0x000000ffff0c7224 */ /* 0x000fe200078e0034 */
[----:B------:R-:W-:Y:S01]  /*dd90*/  CS2R R24, SRZ ;  /* 0x0000000000187805 */ /* 0x000fe2000001ff00 */
[----:B------:R-:W-:Y:S01]  /*dda0*/  IMAD.MOV.U32 R13, RZ, RZ, R49 ;  /* 0x000000ffff0d7224 */ /* 0x000fe200078e0031 */
[----:B------:R-:W-:Y:S01]  /*ddb0*/  CS2R R26, SRZ ;  /* 0x00000000001a7805 */ /* 0x000fe2000001ff00 */
[----:B------:R-:W-:Y:S01]  /*ddc0*/  IMAD.MOV.U32 R14, RZ, RZ, R50 ;  /* 0x000000ffff0e7224 */ /* 0x000fe200078e0032 */
[----:B------:R-:W-:Y:S01]  /*ddd0*/  CS2R R28, SRZ ;  /* 0x00000000001c7805 */ /* 0x000fe2000001ff00 */
[----:B------:R-:W-:Y:S01]  /*dde0*/  IMAD.MOV.U32 R15, RZ, RZ, R55 ;  /* 0x000000ffff0f7224 */ /* 0x000fe200078e0037 */
        /* <DEDUP_REMOVED lines=9> */
[----:B-1----:R-:W-:-:S13]  /*de80*/  ISETP.NE.AND P1, PT, R0, 0x1, PT ;  /* 0x000000010000780c */ /* 0x002fda0003f25270 */
[----:B------:R-:W1:Y:S08]  /*de90*/  @P1 LDC R0, c[0x0][0x42c] ;  /* 0x00010b00ff001b82 */ /* 0x000e700000000800 */
[----:B------:R-:W2:Y:S01]  /*dea0*/  @P1 LDC R11, c[0x0][0x430] ;  /* 0x00010c00ff0b1b82 */ /* 0x000ea20000000800 */
[----:B-1----:R-:W-:-:S05]  /*deb0*/  @P1 IMAD.HI.U32 R0, R3, R0, RZ ;  /* 0x0000000003001227 */ /* 0x002fca00078e00ff */
[----:B--2---:R-:W-:-:S04]  /*dec0*/  @P1 SHF.R.U32.HI R3, RZ, R11, R0 ;  /* 0x0000000bff031219 */ /* 0x004fc80000011600 */
[----:B------:R-:W-:Y:S01]  /*ded0*/  SHF.R.S32.HI R21, RZ, 0x1f, R3 ;  /* 0x0000001fff157819 */ /* 0x000fe20000011403 */
[----:B------:R-:W-:Y:S06]  /*dee0*/  @P0 BRA `(.L_x_4225) ;  /* 0x0000000000a80947 */ /* 0x000fec0003800000 */
[C---:B------:R-:W-:Y:S01]  /*def0*/  IMAD R0, R225.reuse, R6, RZ ;  /* 0x00000006e1007224 */ /* 0x040fe200078e02ff */
[----:B------:R-:W-:Y:S01]  /*df00*/  ULDC.64 UR4, c[0x0][0x3c8] ;  /* 0x0000f20000047ab9 */ /* 0x000fe20000000a00 */
[----:B------:R-:W-:Y:S01]  /*df10*/  IMAD.MOV.U32 R8, RZ, RZ, R23 ;  /* 0x000000ffff087224 */ /* 0x000fe200078e0017 */
[----:B------:R-:W-:Y:S01]  /*df20*/  ULDC.64 UR6, c[0x0][0x3e0] ;  /* 0x0000f80000067ab9 */ /* 0x000fe20000000a00 */
[----:B------:R-:W-:Y:S01]  /*df30*/  IMAD.MOV.U32 R9, RZ, RZ, R58 ;  /* 0x000000ffff097224 */ /* 0x000fe200078e003a */
[----:B------:R-:W-:Y:S01]  /*df40*/  CS2R R36, SRZ ;  /* 0x0000000000247805 */ /* 0x000fe2000001ff00 */
[----:B------:R-:W-:Y:S01]  /*df50*/  IMAD R20, R225, R4, RZ ;  /* 0x00000004e1147224 */ /* 0x000fe200078e02ff */
[----:B------:R-:W-:Y:S01]  /*df60*/  CS2R R38, SRZ ;  /* 0x0000000000267805 */ /* 0x000fe2000001ff00 */
[----:B------:R-:W-:Y:S01]  /*df70*/  IMAD.WIDE.U32 R10, R22, R6, R8 ;  /* 0x00000006160a7225 */ /* 0x000fe200078e0008 */
[----:B------:R-:W-:Y:S02]  /*df80*/  CS2R R40, SRZ ;  /* 0x0000000000287805 */ /* 0x000fe4000001ff00 */
[----:B------:R-:W-:-:S02]  /*df90*/  CS2R R42, SRZ ;  /* 0x00000000002a7805 */ /* 0x000fc4000001ff00 */
[----:B------:R-:W-:Y:S01]  /*dfa0*/  CS2R R44, SRZ ;  /* 0x00000000002c7805 */ /* 0x000fe2000001ff00 */
[C---:B------:R-:W-:Y:S01]  /*dfb0*/  IMAD R25, R22.reuse, R7, R0 ;  /* 0x0000000716197224 */ /* 0x040fe200078e0200 */
[----:B------:R-:W-:Y:S01]  /*dfc0*/  IADD3 R52, P1, P2, R57, R52, R10 ;  /* 0x0000003439347210 */ /* 0x000fe20007a3e00a */
[C---:B------:R-:W-:Y:S01]  /*dfd0*/  IMAD.WIDE.U32 R8, R22.reuse, R4, R8 ;  /* 0x0000000416087225 */ /* 0x040fe200078e0008 */
[----:B------:R-:W-:Y:S02]  /*dfe0*/  CS2R R46, SRZ ;  /* 0x00000000002e7805 */ /* 0x000fe4000001ff00 */
[----:B------:R-:W-:Y:S02]  /*dff0*/  CS2R R28, SRZ ;  /* 0x00000000001c7805 */ /* 0x000fe4000001ff00 */
[----:B------:R-:W-:Y:S01]  /*e000*/  CS2R R30, SRZ ;  /* 0x00000000001e7805 */ /* 0x000fe2000001ff00 */
[----:B------:R-:W-:Y:S01]  /*e010*/  IMAD R27, R22, R5, R20 ;  /* 0x00000005161b7224 */ /* 0x000fe200078e0214 */
[----:B------:R-:W-:Y:S01]  /*e020*/  IADD3 R10, P3, P4, R59, R50, R8 ;  /* 0x000000323b0a7210 */ /* 0x000fe20007c7e008 */
[----:B------:R-:W-:Y:S01]  /*e030*/  IMAD.IADD R25, R11, 0x1, R25 ;  /* 0x000000010b197824 */ /* 0x000fe200078e0219 */
[----:B------:R-:W-:Y:S01]  /*e040*/  CS2R R32, SRZ ;  /* 0x0000000000207805 */ /* 0x000fe2000001ff00 */
[----:B------:R-:W-:Y:S01]  /*e050*/  IMAD.IADD R0, R9, 0x1, R27 ;  /* 0x0000000109007824 */ /* 0x000fe200078e021b */
[----:B------:R-:W-:-:S02]  /*e060*/  CS2R R26, SRZ ;  /* 0x00000000001a7805 */ /* 0x000fc4000001ff00 */
[----:B------:R-:W-:Y:S02]  /*e070*/  CS2R R34, SRZ ;  /* 0x0000000000227805 */ /* 0x000fe4000001ff00 */
[----:B------:R-:W-:Y:S02]  /*e080*/  IADD3.X R9, R54, R49, R25, P1, P2 ;  /* 0x0000003136097210 */ /* 0x000fe40000fe4419 */
[----:B------:R-:W-:Y:S02]  /*e090*/  CS2R R24, SRZ ;  /* 0x0000000000187805 */ /* 0x000fe4000001ff00 */
[----:B------:R-:W-:Y:S01]  /*e0a0*/  IADD3 R8, P1, R52, UR4, RZ ;  /* 0x0000000434087c10 */ /* 0x000fe2000ff3e0ff */
[----:B------:R-:W-:Y:S01]  /*e0b0*/  ULDC UR4, c[0x0][0x3d4] ;  /* 0x0000f50000047ab9 */ /* 0x000fe20000000800 */
[----:B------:R-:W-:Y:S02]  /*e0c0*/  IADD3.X R0, R56, R55, R0, P3, P4 ;  /* 0x0000003738007210 */ /* 0x000fe40001fe8400 */
[----:B------:R-:W-:-:S02]  /*e0d0*/  IADD3 R10, P2, R10, UR6, RZ ;  /* 0x000000060a0a7c10 */ /* 0x000fc4000ff5e0ff */
[----:B------:R-:W-:Y:S02]  /*e0e0*/  IADD3.X R9, R9, UR5, RZ, P1, !PT ;  /* 0x0000000509097c10 */ /* 0x000fe40008ffe4ff */
[----:B------:R-:W-:Y:S02]  /*e0f0*/  IADD3.X R11, R0, UR7, RZ, P2, !PT ;  /* 0x00000007000b7c10 */ /* 0x000fe400097fe4ff */
[----:B------:R-:W-:Y:S02]  /*e100*/  ISETP.GE.AND P1, PT, R23, UR4, PT ;  /* 0x0000000417007c0c */ /* 0x000fe4000bf26270 */
[----:B------:R-:W-:Y:S02]  /*e110*/  ISETP.GE.AND P2, PT, R213, UR4, PT ;  /* 0x00000004d5007c0c */ /* 0x000fe4000bf46270 */
[----:B------:R-:W-:-:S09]  /*e120*/  ISETP.GE.AND P3, PT, R214, UR4, PT ;  /* 0x00000004d6007c0c */ /* 0x000fd2000bf66270 */
[----:B------:R1:W5:Y:S04]  /*e130*/  @!P1 LDG.E.128 R36, desc[UR40][R8.64] ;  /* 0x0000002808249981 */ /* 0x000368000c1e1d00 */
[----:B------:R1:W5:Y:S04]  /*e140*/  @!P2 LDG.E.128 R40, desc[UR40][R8.64+0x20] ;  /* 0x000020280828a981 */ /* 0x000368000c1e1d00 */
[----:B------:R1:W5:Y:S04]  /*e150*/  @!P3 LDG.E.128 R44, desc[UR40][R8.64+0x40] ;  /* 0x00004028082cb981 */ /* 0x000368000c1e1d00 */
[----:B------:R1:W5:Y:S04]  /*e160*/  @!P1 LDG.E.128 R24, desc[UR40][R10.64] ;  /* 0x000000280a189981 */ /* 0x000368000c1e1d00 */
[----:B------:R1:W5:Y:S04]  /*e170*/  @!P2 LDG.E.128 R28, desc[UR40][R10.64+0x20] ;  /* 0x000020280a1ca981 */ /* 0x000368000c1e1d00 */
[----:B------:R1:W5:Y:S02]  /*e180*/  @!P3 LDG.E.128 R32, desc[UR40][R10.64+0x40] ;  /* 0x000040280a20b981 */ /* 0x000364000c1e1d00 */
.L_x_4225:
[----:B------:R-:W-:Y:S05]  /*e190*/  BSYNC B1 ;  /* 0x0000000000017941 */ /* 0x000fea0003800000 */
.L_x_4224:
        /* <DEDUP_REMOVED lines=14> */
.L_x_4507:
[----:B------:R-:W-:-:S03]  /*e280*/  UMOV UR4, 0xffffffff ;  /* 0xffffffff00047882 */ /* 0x000fc60000000000 */
[----:B------:R-:W-:Y:S05]  /*e290*/  BRA.DIV UR4, `(.L_x_4227) ;  /* 0x000001c604447947 */ /* 0x000fea000b800000 */
.L_x_4510:
[----:B------:R-:W-:-:S03]  /*e2a0*/  UMOV UR4, 0xffffffff ;  /* 0xffffffff00047882 */ /* 0x000fc60000000000 */
[----:B------:R-:W-:Y:S05]  /*e2b0*/  BRA.DIV UR4, `(.L_x_4228) ;  /* 0x000001c604647947 */ /* 0x000fea000b800000 */
.L_x_4513:
[----:B------:R-:W-:-:S03]  /*e2c0*/  UMOV UR4, 0xffffffff ;  /* 0xffffffff00047882 */ /* 0x000fc60000000000 */
[----:B------:R-:W-:Y:S05]  /*e2d0*/  BRA.DIV UR4, `(.L_x_4229) ;  /* 0x000001c604847947 */ /* 0x000fea000b800000 */
.L_x_4516:
        /* <DEDUP_REMOVED lines=8> */
.L_x_4517:
[----:B------:R-:W-:Y:S05]  /*e360*/  BSYNC B1 ;  /* 0x0000000000017941 */ /* 0x000fea0003800000 */
.L_x_4230:
[----:B------:R-:W-:Y:S05]  /*e370*/  @P0 BRA `(.L_x_4213) ;  /* 0x0000002c00d40947 */ /* 0x000fea0003800000 */
[----:B------:R-:W2:Y:S01]  /*e380*/  LDC R0, c[0x0][0x3d4] ;  /* 0x0000f500ff007b82 */ /* 0x000ea20000000800 */
[----:B------:R-:W-:Y:S01]  /*e390*/  BSSY B1, `(.L_x_4232) ;  /* 0x00000fb000017945 */ /* 0x000fe20003800000 */
[-C--:B--2---:R-:W-:Y:S02]  /*e3a0*/  ISETP.GE.AND P0, PT, R23, R0.reuse, PT ;  /* 0x000000001700720c */ /* 0x084fe40003f06270 */
[-C--:B------:R-:W-:Y:S02]  /*e3b0*/  ISETP.GE.AND P1, PT, R213, R0.reuse, PT ;  /* 0x00000000d500720c */ /* 0x080fe40003f26270 */
[----:B------:R-:W-:-:S09]  /*e3c0*/  ISETP.GE.AND P2, PT, R214, R0, PT ;  /* 0x00000000d600720c */ /* 0x000fd20003f46270 */
[----:B------:R-:W-:Y:S05]  /*e3d0*/  @P0 BRA `(.L_x_4233) ;  /* 0x0000000c00d80947 */ /* 0x000fea0003800000 */
[----:B-1---5:R-:W-:Y:S02]  /*e3e0*/  SHF.R.U32.HI R3, RZ, 0x8, R36 ;  /* 0x00000008ff037819 */ /* 0x022fe40000011624 */
[----:B------:R-:W-:Y:S02]  /*e3f0*/  LOP3.LUT R5, R36, 0xff, RZ, 0xc0, !PT ;  /* 0x000000ff24057812 */ /* 0x000fe400078ec0ff */
[----:B------:R-:W-:Y:S02]  /*e400*/  LOP3.LUT R4, R3, 0xff, RZ, 0xc0, !PT ;  /* 0x000000ff03047812 */ /* 0x000fe400078ec0ff */
[----:B------:R-:W-:Y:S02]  /*e410*/  LEA.HI R3, R0, R203, RZ, 0x1c ;  /* 0x000000cb00037211 */ /* 0x000fe400078fe0ff */
[----:B------:R-:W-:Y:S02]  /*e420*/  PRMT R13, R4, 0x7604, R5 ;  /* 0x00007604040d7816 */ /* 0x000fe40000000005 */
[----:B------:R-:W-:-:S02]  /*e430*/  SHF.R.U32.HI R8, RZ, 0x8, R38 ;  /* 0x00000008ff087819 */ /* 0x000fc40000011626 */
[----:B------:R-:W-:Y:S02]  /*e440*/  SHF.R.S32.HI R4, RZ, 0x1f, R3 ;  /* 0x0000001fff047819 */ /* 0x000fe40000011403 */
[----:B------:R-:W-:Y:S02]  /*e450*/  LOP3.LUT R9, R38, 0xff, RZ, 0xc0, !PT ;  /* 0x000000ff26097812 */ /* 0x000fe400078ec0ff */
[----:B------:R-:W-:Y:S02]  /*e460*/  LOP3.LUT R8, R8, 0xff, RZ, 0xc0, !PT ;  /* 0x000000ff08087812 */ /* 0x000fe400078ec0ff */
[----:B------:R-:W-:Y:S01]  /*e470*/  LEA.HI R5, R4, R3, RZ, 0x2 ;  /* 0x0000000304057211 */ /* 0x000fe200078f10ff */
[----:B------:R-:W-:Y:S01]  /*e480*/  IMAD.SHL.U32 R3, R3, 0x10, RZ ;  /* 0x0000001003037824 */ /* 0x000fe200078e00ff */
[----:B------:R-:W-:Y:S02]  /*e490*/  PRMT R21, R8, 0x7604, R9 ;  /* 0x0000760408157816 */ /* 0x000fe40000000009 */
[----:B------:R-:W-:Y:S01]  /*e4a0*/  SHF.R.U32.HI R8, RZ, 0x8, R24 ;  /* 0x00000008ff087819 */ /* 0x000fe20000011618 */
[----:B------:R-:W-:Y:S01]  /*e4b0*/  IMAD.SHL.U32 R5, R5, 0x800, RZ ;  /* 0x0000080005057824 */ /* 0x000fe200078e00ff */
[----:B------:R-:W-:-:S02]  /*e4c0*/  LOP3.LUT R4, R206, 0x30, R3, 0xf8, !PT ;  /* 0x00000030ce047812 */ /* 0x000fc400078ef803 */
[----:B------:R-:W-:Y:S02]  /*e4d0*/  SHF.R.U32.HI R6, RZ, 0x8, R37 ;  /* 0x00000008ff067819 */ /* 0x000fe40000011625 */
[----:B------:R-:W-:Y:S02]  /*e4e0*/  LOP3.LUT R9, R8, 0xff, RZ, 0xc0, !PT ;  /* 0x000000ff08097812 */ /* 0x000fe400078ec0ff */
[----:B------:R-:W-:Y:S02]  /*e4f0*/  LOP3.LUT R8, R4, R207, RZ, 0x3c, !PT ;  /* 0x000000cf04087212 */ /* 0x000fe400078e3cff */
[----:B------:R-:W-:Y:S02]  /*e500*/  LOP3.LUT R3, R5, 0xffffe000, RZ, 0xc0, !PT ;  /* 0xffffe00005037812 */ /* 0x000fe400078ec0ff */
[----:B------:R-:W-:Y:S02]  /*e510*/  LOP3.LUT R7, R37, 0xff, RZ, 0xc0, !PT ;  /* 0x000000ff25077812 */ /* 0x000fe400078ec0ff */
[----:B------:R-:W-:-:S02]  /*e520*/  LOP3.LUT R6, R6, 0xff, RZ, 0xc0, !PT ;  /* 0x000000ff06067812 */ /* 0x000fc400078ec0ff */
[----:B------:R-:W-:Y:S02]  /*e530*/  IADD3 R3, R8, R212, R3 ;  /* 0x000000d408037210 */ /* 0x000fe40007ffe003 */
[----:B------:R-:W-:Y:S02]  /*e540*/  PRMT R12, R6, 0x7604, R7 ;  /* 0x00007604060c7816 */ /* 0x000fe40000000007 */
[----:B------:R-:W-:Y:S01]  /*e550*/  SHF.R.U32.HI R6, RZ, 0x8, R39 ;  /* 0x00000008ff067819 */ /* 0x000fe20000011627 */
[----:B------:R-:W-:Y:S01]  /*e560*/  IMAD.IADD R3, R16, 0x1, R3 ;  /* 0x0000000110037824 */ /* 0x000fe200078e0203 */
[----:B------:R-:W-:Y:S02]  /*e570*/  LOP3.LUT R10, R24, 0xff, RZ, 0xc0, !PT ;  /* 0x000000ff180a7812 */ /* 0x000fe400078ec0ff */
[----:B------:R-:W-:Y:S02]  /*e580*/  LOP3.LUT R7, R39, 0xff, RZ, 0xc0, !PT ;  /* 0x000000ff27077812 */ /* 0x000fe400078ec0ff */
[----:B------:R-:W-:-:S02]  /*e590*/  LOP3.LUT R6, R6, 0xff, RZ, 0xc0, !PT ;  /* 0x000000ff06067812 */ /* 0x000fc400078ec0ff */
[----:B------:R-:W-:Y:S02]  /*e5a0*/  PRMT R53, R9, 0x7604, R10 ;  /* 0x0000760409357816 */ /* 0x000fe4000000000a */
[----:B------:R-:W1:Y:S01]  /*e5b0*/  LDS.128 R8, [R3+0x18400] ;  /* 0x0184000003087984 */ /* 0x000e620000000c00 */
[----:B------:R-:W-:Y:S02]  /*e5c0*/  PRMT R14, R6, 0x7604, R7 ;  /* 0x00007604060e7816 */ /* 0x000fe40000000007 */
[----:B------:R-:W-:Y:S01]  /*e5d0*/  SHF.R.U32.HI R15, RZ, 0x8, R25 ;  /* 0x00000008ff0f7819 */ /* 0x000fe20000011619 */
[----:B------:R-:W2:Y:S01]  /*e5e0*/  LDS.128 R4, [R229+0x18400] ;  /* 0x01840000e5047984 */ /* 0x000ea20000000c00 */
[----:B------:R-:W-:Y:S02]  /*e5f0*/  SHF.R.U32.HI R49, RZ, 0x8, R26 ;  /* 0x00000008ff317819 */ /* 0x000fe4000001161a */
        /* <DEDUP_REMOVED lines=8> */
[----:B------:R-:W-:Y:S01]  /*e680*/  SHF.R.U32.HI R49, RZ, 0x10, R39 ;  /* 0x00000010ff317819 */ /* 0x000fe20000011627 */
[----:B------:R-:W-:Y:S01]  /*e690*/  IMAD.U32 R55, R55, 0x10000, RZ ;  /* 0x0001000037377824 */ /* 0x000fe200078e00ff */
[--C-:B------:R-:W-:Y:S01]  /*e6a0*/  SHF.R.U32.HI R51, RZ, 0x8, R27.reuse ;  /* 0x00000008ff337819 */ /* 0x100fe2000001161b */
[----:B------:R-:W-:Y:S01]  /*e6b0*/  IMAD.U32 R15, R15, 0x10000, RZ ;  /* 0x000100000f0f7824 */ /* 0x000fe200078e00ff */
[----:B------:R-:W-:Y:S01]  /*e6c0*/  LOP3.LUT R52, R27, 0xff, RZ, 0xc0, !PT ;  /* 0x000000ff1b347812 */ /* 0x000fe200078ec0ff */
[----:B------:R-:W-:Y:S01]  /*e6d0*/  IMAD.U32 R49, R49, 0x10000, RZ ;  /* 0x0001000031317824 */ /* 0x000fe200078e00ff */
[----:B------:R-:W-:Y:S02]  /*e6e0*/  LOP3.LUT R51, R51, 0xff, RZ, 0xc0, !PT ;  /* 0x000000ff33337812 */ /* 0x000fe400078ec0ff */
[----:B------:R-:W-:Y:S02]  /*e6f0*/  SHF.R.U32.HI R59, RZ, 0x10, R27 ;  /* 0x00000010ff3b7819 */ /* 0x000fe4000001161b */
[----:B------:R-:W-:-:S02]  /*e700*/  LOP3.LUT R13, R13, 0xff0000, R36, 0xf8, !PT ;  /* 0x00ff00000d0d7812 */ /* 0x000fc400078ef824 */
[----:B------:R-:W-:Y:S01]  /*e710*/  PRMT R52, R51, 0x7604, R52 ;  /* 0x0000760433347816 */ /* 0x000fe20000000034 */
        /* <DEDUP_REMOVED lines=13> */
[----:B------:R-:W-:Y:S02]  /*e7f0*/  F2FP.F16.E4M3.UNPACK_B R51, R55 ;  /* 0x00000037ff33723e */ /* 0x000fe400020006ff */
[----:B-1----:R-:W-:Y:S02]  /*e800*/  F2FP.F16.E4M3.UNPACK_B R24, R9 ;  /* 0x00000009ff18723e */ /* 0x002fe400020006ff */
[----:B------:R-:W-:Y:S01]  /*e810*/  F2FP.F16.E4M3.UNPACK_B R38, R50 ;  /* 0x00000032ff26723e */ /* 0x000fe200020006ff */
[--C-:B------:R-:W-:Y:S01]  /*e820*/  HADD2.F32 R56, -RZ, R51.reuse.H0_H0 ;  /* 0x20000033ff387230 */ /* 0x100fe20000004100 */
[-C--:B--2---:R-:W-:Y:S02]  /*e830*/  F2FP.F16.E4M3.UNPACK_B R12, R5.reuse ;  /* 0x00000005ff0c723e */ /* 0x084fe400020006ff */
[----:B------:R-:W-:Y:S01]  /*e840*/  F2FP.F16.E4M3.UNPACK_B R13, R5.H1 ;  /* 0x00000005ff0d723e */ /* 0x000fe200030006ff */
[----:B------:R-:W-:Y:S01]  /*e850*/  HADD2.F32 R5, -RZ, R24.H0_H0 ;  /* 0x20000018ff057230 */ /* 0x000fe20000004100 */
[--C-:B------:R-:W-:Y:S01]  /*e860*/  LOP3.LUT R57, R57, 0xff0000, R26.reuse, 0xf8, !PT ;  /* 0x00ff000039397812 */ /* 0x100fe200078ef81a */
[----:B------:R-:W-:Y:S01]  /*e870*/  HADD2.F32 R39, -RZ, R38.H0_H0 ;  /* 0x20000026ff277230 */ /* 0x000fe20000004100 */
[-C--:B------:R-:W-:Y:S01]  /*e880*/  F2FP.F16.E4M3.UNPACK_B R14, R6.reuse ;  /* 0x00000006ff0e723e */ /* 0x080fe200020006ff */
[----:B------:R-:W-:Y:S01]  /*e890*/  HADD2.F32 R24, -RZ, R24.H1_H1 ;  /* 0x30000018ff187230 */ /* 0x000fe20000004100 */
[----:B------:R-:W-:Y:S01]  /*e8a0*/  F2FP.F16.E4M3.UNPACK_B R15, R6.H1 ;  /* 0x00000006ff0f723e */ /* 0x000fe200030006ff */
[----:B------:R-:W-:Y:S01]  /*e8b0*/  HADD2.F32 R6, -RZ, R12.H0_H0 ;  /* 0x2000000cff067230 */ /* 0x000fe20000004100 */
        /* <DEDUP_REMOVED lines=8> */
[----:B------:R-:W-:Y:S01]  /*e940*/  HADD2.F32 R57, -RZ, R51.H1_H1 ;  /* 0x30000033ff397230 */ /* 0x000fe20000004100 */
[----:B------:R-:W-:Y:S01]  /*e950*/  LOP3.LUT R60, R59, 0xff000000, R27, 0xf8, !PT ;  /* 0xff0000003b3c7812 */ /* 0x000fe200078ef81b */
[----:B------:R-:W-:Y:S01]  /*e960*/  HADD2.F32 R39, -RZ, R38.H1_H1 ;  /* 0x30000026ff277230 */ /* 0x000fe20000004100 */
[-C--:B------:R-:W-:Y:S01]  /*e970*/  F2FP.F16.E4M3.UNPACK_B R26, R10.reuse ;  /* 0x0000000aff1a723e */ /* 0x080fe200020006ff */
[----:B------:R-:W-:Y:S01]  /*e980*/  HADD2.F32 R59, -RZ, R55.H0_H0 ;  /* 0x20000037ff3b7230 */ /* 0x000fe20000004100 */
[----:B------:R-:W-:Y:S01]  /*e990*/  F2FP.F16.E4M3.UNPACK_B R27, R10.H1 ;  /* 0x0000000aff1b723e */ /* 0x000fe200030006ff */
[----:B------:R-:W-:-:S02]  /*e9a0*/  HADD2.F32 R10, -RZ, R25.H0_H0 ;  /* 0x20000019ff0a7230 */ /* 0x000fc40000004100 */
[C---:B------:R-:W-:Y:S01]  /*e9b0*/  FMUL.FTZ R61, R24.reuse, R57 ;  /* 0x00000039183d7220 */ /* 0x040fe20000410000 */
[----:B------:R-:W-:Y:S02]  /*e9c0*/  HADD2.F32 R12, -RZ, R12.H1_H1 ;  /* 0x3000000cff0c7230 */ /* 0x000fe40000004100 */
[----:B------:R-:W-:Y:S01]  /*e9d0*/  FMUL.FTZ R24, R24, R39 ;  /* 0x0000002718187220 */ /* 0x000fe20000410000 */
[----:B------:R-:W-:Y:S02]  /*e9e0*/  HADD2.F32 R51, -RZ, R50.H0_H0 ;  /* 0x20000032ff337230 */ /* 0x000fe40000004100 */
[----:B------:R-:W-:Y:S01]  /*e9f0*/  FMUL.FTZ R63, R10, R59 ;  /* 0x0000003b0a3f7220 */ /* 0x000fe20000410000 */
[----:B------:R-:W-:Y:S01]  /*ea00*/  HADD2.F32 R6, -RZ, R13.H0_H0 ;  /* 0x2000000dff067230 */ /* 0x000fe20000004100 */
[----:B------:R-:W-:Y:S01]  /*ea10*/  F2FP.F16.E4M3.UNPACK_B R36, R11 ;  /* 0x0000000bff24723e */ /* 0x000fe200020006ff */
[----:B------:R-:W-:Y:S01]  /*ea20*/  FFMA.FTZ R56, R12, R39, -R61 ;  /* 0x000000270c387223 */ /* 0x000fe2000001083d */
[----:B------:R-:W-:Y:S01]  /*ea30*/  FMUL.FTZ R10, R10, R51 ;  /* 0x000000330a0a7220 */ /* 0x000fe20000410000 */
[----:B------:R-:W-:Y:S01]  /*ea40*/  FFMA.FTZ R62, R12, R57, R24 ;  /* 0x000000390c3e7223 */ /* 0x000fe20000010018 */
[-C--:B------:R-:W-:Y:S01]  /*ea50*/  F2FP.F16.E4M3.UNPACK_B R38, R60.reuse ;  /* 0x0000003cff26723e */ /* 0x080fe200020006ff */
        /* <DEDUP_REMOVED lines=25> */
[----:B------:R-:W-:Y:S01]  /*ebf0*/  HADD2.F32 R39, -RZ, R38.H1_H1 ;  /* 0x30000026ff277230 */ /* 0x000fe20000004100 */
[-C--:B------:R-:W-:Y:S01]  /*ec00*/  F2FP.F16.E4M3.UNPACK_B R11, R8.reuse ;  /* 0x00000008ff0b723e */ /* 0x080fe200020006ff */
[----:B------:R-:W-:Y:S01]  /*ec10*/  HADD2.F32 R13, -RZ, R12.H1_H1 ;  /* 0x3000000cff0d7230 */ /* 0x000fe20000004100 */
[----:B------:R-:W-:Y:S01]  /*ec20*/  F2FP.F16.E4M3.UNPACK_B R8, R8.H1 ;  /* 0x00000008ff08723e */ /* 0x000fe200030006ff */
[----:B------:R-:W-:Y:S02]  /*ec30*/  HADD2.F32 R51, -RZ, R60.H0_H0 ;  /* 0x2000003cff337230 */ /* 0x000fe40000004100 */
[----:B------:R-:W-:Y:S01]  /*ec40*/  FMUL.FTZ R61, R36, R39 ;  /* 0x00000027243d7220 */ /* 0x000fe20000410000 */
[----:B------:R-:W-:-:S02]  /*ec50*/  HADD2.F32 R10, -RZ, R37.H0_H0 ;  /* 0x20000025ff0a7230 */ /* 0x000fc40000004100 */
[----:B------:R-:W-:Y:S01]  /*ec60*/  FMUL.FTZ R36, R36, R13 ;  /* 0x0000000d24247220 */ /* 0x000fe20000410000 */
[----:B------:R-:W-:Y:S01]  /*ec70*/  HADD2.F32 R25, -RZ, R53.H0_H0 ;  /* 0x20000035ff197230 */ /* 0x000fe20000004100 */
[----:B------:R-:W-:Y:S01]  /*ec80*/  F2FP.F16.E4M3.UNPACK_B R24, R54.H1 ;  /* 0x00000036ff18723e */ /* 0x000fe200030006ff */
[----:B------:R-:W-:Y:S02]  /*ec90*/  HADD2.F32 R20, -RZ, R20.H1_H1 ;  /* 0x30000014ff147230 */ /* 0x000fe40000004100 */
[C---:B------:R-:W-:Y:S01]  /*eca0*/  FMUL.FTZ R65, R10.reuse, R51 ;  /* 0x000000330a417220 */ /* 0x040fe20000410000 */
[----:B------:R-:W-:Y:S02]  /*ecb0*/  HADD2.F32 R6, -RZ, R21.H0_H0 ;  /* 0x20000015ff067230 */ /* 0x000fe40000004100 */
[----:B------:R-:W-:Y:S01]  /*ecc0*/  FMUL.FTZ R10, R10, R25 ;  /* 0x000000190a0a7220 */ /* 0x000fe20000410000 */
[----:B------:R-:W-:Y:S01]  /*ecd0*/  F2FP.F16.E4M3.UNPACK_B R12, R49.H1 ;  /* 0x00000031ff0c723e */ /* 0x000fe200030006ff */
[C---:B------:R-:W-:Y:S01]  /*ece0*/  FFMA.FTZ R66, R20.reuse, R13, -R61 ;  /* 0x0000000d14427223 */ /* 0x040fe2000001083d */
[----:B------:R-:W-:Y:S01]  /*ecf0*/  FFMA.FTZ R68, R20, R39, R36 ;  /* 0x0000002714447223 */ /* 0x000fe20000010024 */
[-C--:B------:R-:W-:Y:S01]  /*ed00*/  F2FP.F16.E4M3.UNPACK_B R7, R4.reuse ;  /* 0x00000004ff07723e */ /* 0x080fe200020006ff */
[C---:B------:R-:W-:Y:S01]  /*ed10*/  FFMA.FTZ R65, R6.reuse, R25, -R65 ;  /* 0x0000001906417223 */ /* 0x040fe20000010841 */
[----:B------:R-:W-:Y:S01]  /*ed20*/  FFMA.FTZ R61, R6, R51, R10 ;  /* 0x00000033063d7223 */ /* 0x000fe2000001000a */
[----:B------:R-:W-:Y:S01]  /*ed30*/  HADD2.F32 R20, -RZ, R53.H1_H1 ;  /* 0x30000035ff147230 */ /* 0x000fe20000004100 */
[----:B------:R-:W-:Y:S01]  /*ed40*/  F2FP.F16.E4M3.UNPACK_B R4, R4.H1 ;  /* 0x00000004ff04723e */ /* 0x000fe200030006ff */
[----:B------:R-:W-:Y:S01]  /*ed50*/  HADD2.F32 R60, -RZ, R60.H1_H1 ;  /* 0x3000003cff3c7230 */ /* 0x000fe20000004100 */
[----:B------:R-:W-:Y:S01]  /*ed60*/  F2FP.F16.E4M3.UNPACK_B R54, R54 ;  /* 0x00000036ff36723e */ /* 0x000fe200020006ff */
[----:B------:R-:W-:Y:S01]  /*ed70*/  HADD2.F32 R37, -RZ, R37.H1_H1 ;  /* 0x30000025ff257230 */ /* 0x000fe20000004100 */
[----:B------:R-:W-:Y:S01]  /*ed80*/  F2FP.F16.E4M3.UNPACK_B R49, R49 ;  /* 0x00000031ff31723e */ /* 0x000fe200020006ff */
[----:B------:R-:W-:Y:S01]  /*ed90*/  HADD2.F32 R25, -RZ, R24.H0_H0 ;  /* 0x20000018ff197230 */ /* 0x000fe20000004100 */
[----:B------:R-:W-:Y:S01]  /*eda0*/  F2FP.SATFINITE.E4M3.F32.PACK_AB_MERGE_C R63, R64, R63, RZ ;  /* 0x0000003f403f723e */ /* 0x000fe200048070ff */
        /* <DEDUP_REMOVED lines=10> */
[----:B------:R-:W-:Y:S02]  /*ee50*/  HADD2.F32 R4, -RZ, R4.H1_H1 ;  /* 0x30000004ff047230 */ /* 0x000fe40000004100 */
[C---:B------:R-:W-:Y:S01]  /*ee60*/  FFMA.FTZ R36, R6.reuse, R25, R10 ;  /* 0x0000001906247223 */ /* 0x040fe2000001000a */
[----:B------:R-:W-:Y:S02]  /*ee70*/  HADD2.F32 R25, -RZ, R24.H1_H1 ;  /* 0x30000018ff197230 */ /* 0x000fe40000004100 */
[----:B------:R-:W-:Y:S01]  /*ee80*/  FFMA.FTZ R20, R6, R13, -R37 ;  /* 0x0000000d06147223 */ /* 0x000fe20000010825 */
[----:B------:R-:W-:Y:S02]  /*ee90*/  HADD2.F32 R13, -RZ, R12.H1_H1 ;  /* 0x3000000cff0d7230 */ /* 0x000fe40000004100 */
[----:B------:R-:W-:Y:S01]  /*eea0*/  FFMA.FTZ R60, R21, R60, R39 ;  /* 0x0000003c153c7223 */ /* 0x000fe20000010027 */
        /* <DEDUP_REMOVED lines=16> */
[----:B------:R-:W-:Y:S01]  /*efb0*/  F2FP.F16.E4M3.UNPACK_B R10, R58.H1 ;  /* 0x0000003aff0a723e */ /* 0x000fe200030006ff */
[C---:B------:R-:W-:Y:S01]  /*efc0*/  FMUL.FTZ R8, R11.reuse, R54 ;  /* 0x000000360b087220 */ /* 0x040fe20000410000 */
[----:B------:R-:W-:Y:S01]  /*efd0*/  F2FP.F16.E4M3.UNPACK_B R4, R52.H1 ;  /* 0x00000034ff04723e */ /* 0x000fe200030006ff */
[----:B------:R-:W-:Y:S01]  /*efe0*/  FMUL.FTZ R13, R11, R6 ;  /* 0x000000060b0d7220 */ /* 0x000fe20000410000 */
[----:B------:R-:W-:Y:S01]  /*eff0*/  F2FP.F16.E4M3.UNPACK_B R52, R52 ;  /* 0x00000034ff34723e */ /* 0x000fe200020006ff */
[----:B------:R-:W-:Y:S01]  /*f000*/  FFMA.FTZ R12, R7, R6, -R8 ;  /* 0x00000006070c7223 */ /* 0x000fe20000010808 */
[----:B------:R-:W-:-:S02]  /*f010*/  HADD2.F32 R11, -RZ, R10.H0_H0 ;  /* 0x2000000aff0b7230 */ /* 0x000fc40000004100 */
[----:B------:R-:W-:Y:S01]  /*f020*/  FFMA.FTZ R54, R7, R54, R13 ;  /* 0x0000003607367223 */ /* 0x000fe2000001000d */
[--C-:B------:R-:W-:Y:S01]  /*f030*/  HADD2.F32 R6, -RZ, R27.reuse.H0_H0 ;  /* 0x2000001bff067230 */ /* 0x100fe20000004100 */
[----:B------:R-:W-:Y:S01]  /*f040*/  F2FP.F16.E4M3.UNPACK_B R58, R58 ;  /* 0x0000003aff3a723e */ /* 0x000fe200020006ff */
[----:B------:R-:W-:Y:S01]  /*f050*/  HADD2.F32 R7, -RZ, R4.H0_H0 ;  /* 0x20000004ff077230 */ /* 0x000fe20000004100 */
[----:B------:R-:W-:Y:S01]  /*f060*/  F2FP.SATFINITE.E4M3.F32.PACK_AB_MERGE_C R50, R50, R59, RZ ;  /* 0x0000003b3232723e */ /* 0x000fe200048070ff */
[----:B------:R-:W-:Y:S02]  /*f070*/  HADD2.F32 R10, -RZ, R10.H1_H1 ;  /* 0x3000000aff0a7230 */ /* 0x000fe40000004100 */
[C---:B------:R-:W-:Y:S01]  /*f080*/  FMUL.FTZ R13, R6.reuse, R11 ;  /* 0x0000000b060d7220 */ /* 0x040fe20000410000 */
[----:B------:R-:W-:Y:S02]  /*f090*/  HADD2.F32 R27, -RZ, R27.H1_H1 ;  /* 0x3000001bff1b7230 */ /* 0x000fe40000004100 */
[----:B------:R-:W-:Y:S01]  /*f0a0*/  FMUL.FTZ R21, R6, R7 ;  /* 0x0000000706157220 */ /* 0x000fe20000410000 */
[----:B------:R-:W-:Y:S01]  /*f0b0*/  HADD2.F32 R8, -RZ, R4.H1_H1 ;  /* 0x30000004ff087230 */ /* 0x000fe20000004100 */
[----:B------:R-:W-:Y:S01]  /*f0c0*/  F2FP.SATFINITE.E4M3.F32.PACK_AB_MERGE_C R5, R56, R5, R63 ;  /* 0x000000053805723e */ /* 0x000fe2000480703f */
[----:B------:R-:W-:-:S02]  /*f0d0*/  HADD2.F32 R4, -RZ, R15.H0_H0 ;  /* 0x2000000fff047230 */ /* 0x000fc40000004100 */
[C---:B------:R-:W-:Y:S01]  /*f0e0*/  FMUL.FTZ R6, R27.reuse, R10 ;  /* 0x0000000a1b067220 */ /* 0x040fe20000410000 */
[----:B------:R-:W-:Y:S02]  /*f0f0*/  HADD2.F32 R15, -RZ, R15.H1_H1 ;  /* 0x3000000fff0f7230 */ /* 0x000fe40000004100 */
[-C--:B------:R-:W-:Y:S01]  /*f100*/  FMUL.FTZ R27, R27, R8.reuse ;  /* 0x000000081b1b7220 */ /* 0x080fe20000410000 */
[----:B------:R-:W-:Y:S01]  /*f110*/  F2FP.SATFINITE.E4M3.F32.PACK_AB_MERGE_C R9, R62, R9, R50 ;  /* 0x000000093e09723e */ /* 0x000fe20004807032 */
[C---:B------:R-:W-:Y:S01]  /*f120*/  FFMA.FTZ R24, R4.reuse, R7, -R13 ;  /* 0x0000000704187223 */ /* 0x040fe2000001080d */
[----:B------:R-:W-:Y:S01]  /*f130*/  FFMA.FTZ R38, R4, R11, R21 ;  /* 0x0000000b04267223 */ /* 0x000fe20000010015 */
[C---:B------:R-:W-:Y:S01]  /*f140*/  FFMA.FTZ R49, R15.reuse, R8, -R6 ;  /* 0x000000080f317223 */ /* 0x040fe20000010806 */
[----:B------:R-:W-:Y:S01]  /*f150*/  FFMA.FTZ R53, R15, R10, R27 ;  /* 0x0000000a0f357223 */ /* 0x000fe2000001001b */
[----:B------:R-:W-:Y:S02]  /*f160*/  HADD2.F32 R6, -RZ, R26.H0_H0 ;  /* 0x2000001aff067230 */ /* 0x000fe40000004100 */
[----:B------:R-:W-:Y:S01]  /*f170*/  HADD2.F32 R7, -RZ, R52.H0_H0 ;  /* 0x20000034ff077230 */ /* 0x000fe20000004100 */
[----:B------:R-:W-:Y:S01]  /*f180*/  F2FP.SATFINITE.E4M3.F32.PACK_AB_MERGE_C R24, R49, R24, RZ ;  /* 0x000000183118723e */ /* 0x000fe200048070ff */
[--C-:B------:R-:W-:Y:S01]  /*f190*/  HADD2.F32 R13, -RZ, R58.reuse.H0_H0 ;  /* 0x2000003aff0d7230 */ /* 0x100fe20000004100 */
[----:B------:R-:W-:Y:S01]  /*f1a0*/  F2FP.SATFINITE.E4M3.F32.PACK_AB_MERGE_C R38, R53, R38, RZ ;  /* 0x000000263526723e */ /* 0x000fe200048070ff */
[----:B------:R-:W-:-:S02]  /*f1b0*/  HADD2.F32 R15, -RZ, R58.H1_H1 ;  /* 0x3000003aff0f7230 */ /* 0x000fc40000004100 */
[C---:B------:R-:W-:Y:S01]  /*f1c0*/  FMUL.FTZ R8, R6.reuse, R7 ;  /* 0x0000000706087220 */ /* 0x040fe20000410000 */
[----:B------:R-:W-:Y:S02]  /*f1d0*/  HADD2.F32 R26, -RZ, R26.H1_H1 ;  /* 0x3000001aff1a7230 */ /* 0x000fe40000004100 */
[----:B------:R-:W-:Y:S01]  /*f1e0*/  FMUL.FTZ R21, R6, R13 ;  /* 0x0000000d06157220 */ /* 0x000fe20000410000 */
[----:B------:R-:W-:Y:S02]  /*f1f0*/  HADD2.F32 R11, -RZ, R52.H1_H1 ;  /* 0x30000034ff0b7230 */ /* 0x000fe40000004100 */
        /* <DEDUP_REMOVED lines=20> */
.L_x_4233:
[----:B------:R-:W-:Y:S05]  /*f340*/  BSYNC B1 ;  /* 0x0000000000017941 */ /* 0x000fea0003800000 */
.L_x_4232:
[----:B------:R-:W-:Y:S04]  /*f350*/  BSSY B1, `(.L_x_4234) ;  /* 0x0000100000017945 */ /* 0x000fe80003800000 */
[----:B------:R-:W-:Y:S05]  /*f360*/  @P1 BRA `(.L_x_4235) ;  /* 0x0000000c00f81947 */ /* 0x000fea0003800000 */
[----:B-12--5:R-:W-:Y:S02]  /*f370*/  SHF.R.U32.HI R3, RZ, 0x8, R40 ;  /* 0x00000008ff037819 */ /* 0x026fe40000011628 */
[----:B------:R-:W-:Y:S02]  /*f380*/  LOP3.LUT R4, R40, 0xff, RZ, 0xc0, !PT ;  /* 0x000000ff28047812 */ /* 0x000fe400078ec0ff */
        /* <DEDUP_REMOVED lines=10> */
[----:B------:R-:W-:Y:S02]  /*f430*/  LOP3.LUT R4, R206, 0x30, R3, 0xf8, !PT ;  /* 0x00000030ce047812 */ /* 0x000fe400078ef803 */
[----:B------:R-:W-:-:S02]  /*f440*/  LOP3.LUT R8, R43, 0xff, RZ, 0xc0, !PT ;  /* 0x000000ff2b087812 */ /* 0x000fc400078ec0ff */
[----:B------:R-:W-:Y:S02]  /*f450*/  LOP3.LUT R9, R28, 0xff, RZ, 0xc0, !PT ;  /* 0x000000ff1c097812 */ /* 0x000fe400078ec0ff */
[----:B------:R-:W-:Y:S02]  /*f460*/  LOP3.LUT R3, R11, 0xff, RZ, 0xc0, !PT ;  /* 0x000000ff0b037812 */ /* 0x000fe400078ec0ff */
[----:B------:R-:W-:Y:S02]  /*f470*/  LOP3.LUT R10, R10, 0xff, RZ, 0xc0, !PT ;  /* 0x000000ff0a0a7812 */ /* 0x000fe400078ec0ff */
[----:B------:R-:W-:Y:S02]  /*f480*/  LOP3.LUT R4, R4, R207, RZ, 0x3c, !PT ;  /* 0x000000cf04047212 */ /* 0x000fe400078e3cff */
[----:B------:R-:W-:Y:S02]  /*f490*/  LOP3.LUT R5, R5, 0xffffe000, RZ, 0xc0, !PT ;  /* 0xffffe00005057812 */ /* 0x000fe400078ec0ff */
[----:B------:R-:W-:-:S02]  /*f4a0*/  LOP3.LUT R6, R41, 0xff, RZ, 0xc0, !PT ;  /* 0x000000ff29067812 */ /* 0x000fc400078ec0ff */
[----:B------:R-:W-:Y:S02]  /*f4b0*/  LOP3.LUT R7, R7, 0xff, RZ, 0xc0, !PT ;  /* 0x000000ff07077812 */ /* 0x000fe400078ec0ff */
[----:B------:R-:W-:Y:S02]  /*f4c0*/  PRMT R25, R3, 0x7604, R8 ;  /* 0x0000760403197816 */ /* 0x000fe40000000008 */
[----:B------:R-:W-:Y:S02]  /*f4d0*/  PRMT R27, R10, 0x7604, R9 ;  /* 0x000076040a1b7816 */ /* 0x000fe40000000009 */
[----:B------:R-:W-:Y:S02]  /*f4e0*/  IADD3 R3, R4, R212, R5 ;  /* 0x000000d404037210 */ /* 0x000fe40007ffe005 */
[----:B------:R-:W-:Y:S02]  /*f4f0*/  SHF.R.U32.HI R9, RZ, 0x8, R29 ;  /* 0x00000008ff097819 */ /* 0x000fe4000001161d */
[----:B------:R-:W-:Y:S01]  /*f500*/  SHF.R.U32.HI R11, RZ, 0x8, R30 ;  /* 0x00000008ff0b7819 */ /* 0x000fe2000001161e */
[----:B------:R-:W-:Y:S01]  /*f510*/  IMAD.IADD R3, R16, 0x1, R3 ;  /* 0x0000000110037824 */ /* 0x000fe200078e0203 */
[----:B------:R-:W-:-:S02]  /*f520*/  PRMT R15, R7, 0x7604, R6 ;  /* 0x00007604070f7816 */ /* 0x000fc40000000006 */
[----:B------:R-:W-:Y:S02]  /*f530*/  SHF.R.U32.HI R7, RZ, 0x8, R42 ;  /* 0x00000008ff077819 */ /* 0x000fe4000001162a */
[----:B------:R-:W-:Y:S02]  /*f540*/  LOP3.LUT R8, R29, 0xff, RZ, 0xc0, !PT ;  /* 0x000000ff1d087812 */ /* 0x000fe400078ec0ff */
[----:B------:R-:W-:Y:S02]  /*f550*/  LOP3.LUT R10, R30, 0xff, RZ, 0xc0, !PT ;  /* 0x000000ff1e0a7812 */ /* 0x000fe400078ec0ff */
[----:B------:R-:W-:Y:S02]  /*f560*/  LOP3.LUT R9, R9, 0xff, RZ, 0xc0, !PT ;  /* 0x000000ff09097812 */ /* 0x000fe400078ec0ff */
[----:B------:R-:W-:Y:S02]  /*f570*/  LOP3.LUT R11, R11, 0xff, RZ, 0xc0, !PT ;  /* 0x000000ff0b0b7812 */ /* 0x000fe400078ec0ff */
[----:B------:R-:W-:-:S02]  /*f580*/  LOP3.LUT R6, R42, 0xff, RZ, 0xc0, !PT ;  /* 0x000000ff2a067812 */ /* 0x000fc400078ec0ff */
[----:B------:R-:W-:Y:S02]  /*f590*/  LOP3.LUT R7, R7, 0xff, RZ, 0xc0, !PT ;  /* 0x000000ff07077812 */ /* 0x000fe400078ec0ff */
[----:B------:R-:W-:Y:S02]  /*f5a0*/  PRMT R37, R9, 0x7604, R8 ;  /* 0x0000760409257816 */ /* 0x000fe40000000008 */
[----:B------:R-:W-:Y:S02]  /*f5b0*/  PRMT R49, R11, 0x7604, R10 ;  /* 0x000076040b317816 */ /* 0x000fe4000000000a */
[----:B------:R-:W1:Y:S01]  /*f5c0*/  LDS.128 R8, [R3+0x18400] ;  /* 0x0184000003087984 */ /* 0x000e620000000c00 */
[----:B------:R-:W-:Y:S02]  /*f5d0*/  PRMT R21, R7, 0x7604, R6 ;  /* 0x0000760407157816 */ /* 0x000fe40000000006 */
[----:B------:R-:W-:Y:S01]  /*f5e0*/  SHF.R.U32.HI R39, RZ, 0x8, R31 ;  /* 0x00000008ff277819 */ /* 0x000fe2000001161f */
[----:B------:R-:W2:Y:S01]  /*f5f0*/  LDS.128 R4, [R228+0x18400] ;  /* 0x01840000e4047984 */ /* 0x000ea20000000c00 */
[----:B------:R-:W-:-:S02]  /*f600*/  LOP3.LUT R12, R31, 0xff, RZ, 0xc0, !PT ;  /* 0x000000ff1f0c7812 */ /* 0x000fc400078ec0ff */
[----:B------:R-:W-:Y:S02]  /*f610*/  LOP3.LUT R39, R39, 0xff, RZ, 0xc0, !PT ;  /* 0x000000ff27277812 */ /* 0x000fe400078ec0ff */
[----:B------:R-:W-:Y:S02]  /*f620*/  SHF.R.U32.HI R14, RZ, 0x10, R41 ;  /* 0x00000010ff0e7819 */ /* 0x000fe40000011629 */
[----:B------:R-:W-:Y:S02]  /*f630*/  PRMT R51, R39, 0x7604, R12 ;  /* 0x0000760427337816 */ /* 0x000fe4000000000c */
[----:B------:R-:W-:Y:S02]  /*f640*/  SHF.R.U32.HI R12, RZ, 0x10, R40 ;  /* 0x00000010ff0c7819 */ /* 0x000fe40000011628 */
[----:B------:R-:W-:Y:S02]  /*f650*/  SHF.R.U32.HI R20, RZ, 0x10, R42 ;  /* 0x00000010ff147819 */ /* 0x000fe4000001162a */
[----:B------:R-:W-:-:S02]  /*f660*/  LOP3.LUT R14, R14, 0xff, RZ, 0xc0, !PT ;  /* 0x000000ff0e0e7812 */ /* 0x000fc400078ec0ff */
[----:B------:R-:W-:Y:S02]  /*f670*/  LOP3.LUT R12, R12, 0xff, RZ, 0xc0, !PT ;  /* 0x000000ff0c0c7812 */ /* 0x000fe400078ec0ff */
[----:B------:R-:W-:Y:S02]  /*f680*/  LOP3.LUT R20, R20, 0xff, RZ, 0xc0, !PT ;  /* 0x000000ff14147812 */ /* 0x000fe400078ec0ff */
[----:B------:R-:W-:Y:S02]  /*f690*/  SHF.R.U32.HI R24, RZ, 0x10, R43 ;  /* 0x00000010ff187819 */ /* 0x000fe4000001162b */
[----:B------:R-:W-:Y:S02]  /*f6a0*/  PRMT R15, R14, 0x7054, R15 ;  /* 0x000070540e0f7816 */ /* 0x000fe4000000000f */
[----:B------:R-:W-:Y:S02]  /*f6b0*/  SHF.R.U32.HI R14, RZ, 0x10, R29 ;  /* 0x00000010ff0e7819 */ /* 0x000fe4000001161d */
[----:B------:R-:W-:-:S02]  /*f6c0*/  PRMT R13, R12, 0x7054, R13 ;  /* 0x000070540c0d7816 */ /* 0x000fc4000000000d */
[----:B------:R-:W-:Y:S02]  /*f6d0*/  PRMT R21, R20, 0x7054, R21 ;  /* 0x0000705414157816 */ /* 0x000fe40000000015 */
[----:B------:R-:W-:Y:S02]  /*f6e0*/  SHF.R.U32.HI R12, RZ, 0x10, R28 ;  /* 0x00000010ff0c7819 */ /* 0x000fe4000001161c */
[----:B------:R-:W-:Y:S02]  /*f6f0*/  LOP3.LUT R24, R24, 0xff, RZ, 0xc0, !PT ;  /* 0x000000ff18187812 */ /* 0x000fe400078ec0ff */
[----:B------:R-:W-:Y:S02]  /*f700*/  SHF.R.U32.HI R20, RZ, 0x10, R30 ;  /* 0x00000010ff147819 */ /* 0x000fe4000001161e */
[----:B------:R-:W-:Y:S02]  /*f710*/  LOP3.LUT R14, R14, 0xff, RZ, 0xc0, !PT ;  /* 0x000000ff0e0e7812 */ /* 0x000fe400078ec0ff */
[----:B------:R-:W-:-:S02]  /*f720*/  LOP3.LUT R12, R12, 0xff, RZ, 0xc0, !PT ;  /* 0x000000ff0c0c7812 */ /* 0x000fc400078ec0ff */
[----:B------:R-:W-:Y:S02]  /*f730*/  PRMT R25, R24, 0x7054, R25 ;  /* 0x0000705418197816 */ /* 0x000fe40000000019 */
[----:B------:R-:W-:Y:S02]  /*f740*/  LOP3.LUT R20, R20, 0xff, RZ, 0xc0, !PT ;  /* 0x000000ff14147812 */ /* 0x000fe400078ec0ff */
[----:B------:R-:W-:Y:S02]  /*f750*/  SHF.R.U32.HI R24, RZ, 0x10, R31 ;  /* 0x00000010ff187819 */ /* 0x000fe4000001161f */
[----:B------:R-:W-:Y:S02]  /*f760*/  PRMT R39, R14, 0x7054, R37 ;  /* 0x000070540e277816 */ /* 0x000fe40000000025 */
[----:B------:R-:W-:Y:S02]  /*f770*/  PRMT R27, R12, 0x7054, R27 ;  /* 0x000070540c1b7816 */ /* 0x000fe4000000001b */
[----:B------:R-:W-:-:S02]  /*f780*/  LOP3.LUT R36, R13, 0xff000000, R40, 0xf8, !PT ;  /* 0xff0000000d247812 */ /* 0x000fc400078ef828 */
[----:B------:R-:W-:Y:S02]  /*f790*/  PRMT R49, R20, 0x7054, R49 ;  /* 0x0000705414317816 */ /* 0x000fe40000000031 */
[----:B------:R-:W-:Y:S02]  /*f7a0*/  LOP3.LUT R40, R15, 0xff000000, R41, 0xf8, !PT ;  /* 0xff0000000f287812 */ /* 0x000fe400078ef829 */
[----:B------:R-:W-:Y:S02]  /*f7b0*/  LOP3.LUT R24, R24, 0xff, RZ, 0xc0, !PT ;  /* 0x000000ff18187812 */ /* 0x000fe400078ec0ff */
[----:B------:R-:W-:Y:S02]  /*f7c0*/  LOP3.LUT R39, R39, 0xff000000, R29, 0xf8, !PT ;  /* 0xff00000027277812 */ /* 0x000fe400078ef81d */
[----:B------:R-:W-:Y:S02]  /*f7d0*/  LOP3.LUT R37, R21, 0xff000000, R42, 0xf8, !PT ;  /* 0xff00000015257812 */ /* 0x000fe400078ef82a */
[----:B------:R-:W-:-:S02]  /*f7e0*/  LOP3.LUT R38, R27, 0xff000000, R28, 0xf8, !PT ;  /* 0xff0000001b267812 */ /* 0x000fc400078ef81c */
[----:B------:R-:W-:Y:S02]  /*f7f0*/  LOP3.LUT R49, R49, 0xff000000, R30, 0xf8, !PT ;  /* 0xff00000031317812 */ /* 0x000fe400078ef81e */
[----:B------:R-:W-:Y:S02]  /*f800*/  F2FP.F16.E4M3.UNPACK_B R28, R40 ;  /* 0x00000028ff1c723e */ /* 0x000fe400020006ff */
[----:B-1----:R-:W-:Y:S02]  /*f810*/  F2FP.F16.E4M3.UNPACK_B R21, R9 ;  /* 0x00000009ff15723e */ /* 0x002fe400020006ff */
[----:B------:R-:W-:Y:S01]  /*f820*/  PRMT R51, R24, 0x7054, R51 ;  /* 0x0000705418337816 */ /* 0x000fe20000000033 */
[--C-:B------:R-:W-:Y:S01]  /*f830*/  HADD2.F32 R29, -RZ, R28.reuse.H0_H0 ;  /* 0x2000001cff1d7230 */ /* 0x100fe20000004100 */
[----:B------:R-:W-:Y:S01]  /*f840*/  F2FP.F16.E4M3.UNPACK_B R30, R39 ;  /* 0x00000027ff1e723e */ /* 0x000fe200020006ff */
[----:B------:R-:W-:Y:S01]  /*f850*/  HADD2.F32 R28, -RZ, R28.H1_H1 ;  /* 0x3000001cff1c7230 */ /* 0x000fe20000004100 */
[----:B------:R-:W-:Y:S01]  /*f860*/  LOP3.LUT R42, R25, 0xff000000, R43, 0xf8, !PT ;  /* 0xff000000192a7812 */ /* 0x000fe200078ef82b */
[--C-:B------:R-:W-:Y:S01]  /*f870*/  HADD2.F32 R25, -RZ, R21.reuse.H0_H0 ;  /* 0x20000015ff197230 */ /* 0x100fe20000004100 */
[----:B--2---:R-:W-:Y:S01]  /*f880*/  F2FP.F16.E4M3.UNPACK_B R12, R5 ;  /* 0x00000005ff0c723e */ /* 0x004fe200020006ff */
[----:B------:R-:W-:Y:S01]  /*f890*/  HADD2.F32 R21, -RZ, R21.H1_H1 ;  /* 0x30000015ff157230 */ /* 0x000fe20000004100 */
[----:B------:R-:W-:Y:S01]  /*f8a0*/  LOP3.LUT R51, R51, 0xff000000, R31, 0xf8, !PT ;  /* 0xff00000033337812 */ /* 0x000fe200078ef81f */
[--C-:B------:R-:W-:Y:S01]  /*f8b0*/  HADD2.F32 R31, -RZ, R30.reuse.H0_H0 ;  /* 0x2000001eff1f7230 */ /* 0x100fe20000004100 */
[----:B------:R-:W-:Y:S01]  /*f8c0*/  F2FP.F16.E4M3.UNPACK_B R15, R7 ;  /* 0x00000007ff0f723e */ /* 0x000fe200020006ff */
[C---:B------:R-:W-:Y:S01]  /*f8d0*/  FMUL.FTZ R50, R25.reuse, R29 ;  /* 0x0000001d19327220 */ /* 0x040fe20000410000 */
[----:B------:R-:W-:Y:S01]  /*f8e0*/  F2FP.F16.E4M3.UNPACK_B R20, R7.H1 ;  /* 0x00000007ff14723e */ /* 0x000fe200030006ff */
[----:B------:R-:W-:Y:S01]  /*f8f0*/  HADD2.F32 R30, -RZ, R30.H1_H1 ;  /* 0x3000001eff1e7230 */ /* 0x000fe20000004100 */
[-C--:B------:R-:W-:Y:S01]  /*f900*/  F2FP.F16.E4M3.UNPACK_B R7, R6.reuse ;  /* 0x00000006ff07723e */ /* 0x080fe200020006ff */
[----:B------:R-:W-:Y:S01]  /*f910*/  FMUL.FTZ R41, R25, R31 ;  /* 0x0000001f19297220 */ /* 0x000fe20000410000 */
[----:B------:R-:W-:Y:S01]  /*f920*/  F2FP.F16.E4M3.UNPACK_B R14, R6.H1 ;  /* 0x00000006ff0e723e */ /* 0x000fe200030006ff */
[--C-:B------:R-:W-:Y:S01]  /*f930*/  HADD2.F32 R6, -RZ, R12.reuse.H0_H0 ;  /* 0x2000000cff067230 */ /* 0x100fe20000004100 */
[----:B------:R-:W-:Y:S01]  /*f940*/  F2FP.F16.E4M3.UNPACK_B R24, R9.H1 ;  /* 0x00000009ff18723e */ /* 0x000fe200030006ff */
[----:B------:R-:W-:Y:S01]  /*f950*/  HADD2.F32 R12, -RZ, R12.H1_H1 ;  /* 0x3000000cff0c7230 */ /* 0x000fe20000004100 */
[----:B------:R-:W-:Y:S01]  /*f960*/  F2FP.F16.E4M3.UNPACK_B R39, R39.H1 ;  /* 0x00000027ff27723e */ /* 0x000fe200030006ff */
[C---:B------:R-:W-:Y:S01]  /*f970*/  FMUL.FTZ R43, R21.reuse, R30 ;  /* 0x0000001e152b7220 */ /* 0x040fe20000410000 */
[----:B------:R-:W-:Y:S01]  /*f980*/  F2FP.F16.E4M3.UNPACK_B R40, R40.H1 ;  /* 0x00000028ff28723e */ /* 0x000fe200030006ff */
[C---:B------:R-:W-:Y:S01]  /*f990*/  FFMA.FTZ R50, R6.reuse, R31, R50 ;  /* 0x0000001f06327223 */ /* 0x040fe20000010032 */
[----:B------:R-:W-:Y:S01]  /*f9a0*/  F2FP.F16.E4M3.UNPACK_B R26, R11 ;  /* 0x0000000bff1a723e */ /* 0x000fe200020006ff */
        /* <DEDUP_REMOVED lines=8> */
[-C--:B------:R-:W-:Y:S01]  /*fa30*/  FMUL.FTZ R21, R21, R28.reuse ;  /* 0x0000001c15157220 */ /* 0x080fe20000410000 */
[----:B------:R-:W-:Y:S01]  /*fa40*/  FFMA.FTZ R52, R12, R28, -R43 ;  /* 0x0000001c0c347223 */ /* 0x000fe2000001082b */
[----:B------:R-:W-:Y:S01]  /*fa50*/  F2FP.F16.E4M3.UNPACK_B R28, R51 ;  /* 0x00000033ff1c723e */ /* 0x000fe200020006ff */
[----:B------:R-:W-:Y:S01]  /*fa60*/  FMUL.FTZ R53, R10, R31 ;  /* 0x0000001f0a357220 */ /* 0x000fe20000410000 */
[----:B------:R-:W-:-:S02]  /*fa70*/  HADD2.F32 R6, -RZ, R13.H0_H0 ;  /* 0x2000000dff067230 */ /* 0x000fc40000004100 */
[-C--:B------:R-:W-:Y:S01]  /*fa80*/  FMUL.FTZ R10, R10, R29.reuse ;  /* 0x0000001d0a0a7220 */ /* 0x080fe20000410000 */
[----:B------:R-:W-:Y:S01]  /*fa90*/  FFMA.FTZ R43, R12, R30, R21 ;  /* 0x0000001e0c2b7223 */ /* 0x000fe20000010015 */
[-C--:B------:R-:W-:Y:S01]  /*faa0*/  F2FP.F16.E4M3.UNPACK_B R12, R42.reuse ;  /* 0x0000002aff0c723e */ /* 0x080fe200020006ff */
[----:B------:R-:W-:Y:S02]  /*fab0*/  HADD2.F32 R39, -RZ, R39.H1_H1 ;  /* 0x30000027ff277230 */ /* 0x000fe40000004100 */
[C---:B------:R-:W-:Y:S01]  /*fac0*/  FFMA.FTZ R53, R6.reuse, R29, -R53 ;  /* 0x0000001d06357223 */ /* 0x040fe20000010835 */
[----:B------:R-:W-:Y:S01]  /*fad0*/  FFMA.FTZ R30, R6, R31, R10 ;  /* 0x0000001f061e7223 */ /* 0x000fe2000001000a */
[----:B------:R-:W-:Y:S01]  /*fae0*/  HADD2.F32 R24, -RZ, R24.H1_H1 ;  /* 0x30000018ff187230 */ /* 0x000fe20000004100 */
[----:B------:R-:W-:Y:S01]  /*faf0*/  F2FP.F16.E4M3.UNPACK_B R51, R51.H1 ;  /* 0x00000033ff33723e */ /* 0x000fe200030006ff */
[----:B------:R-:W-:Y:S01]  /*fb00*/  HADD2.F32 R29, -RZ, R28.H0_H0 ;  /* 0x2000001cff1d7230 */ /* 0x000fe20000004100 */
[----:B------:R-:W-:Y:S01]  /*fb10*/  F2FP.F16.E4M3.UNPACK_B R42, R42.H1 ;  /* 0x0000002aff2a723e */ /* 0x000fe200030006ff */
[----:B------:R-:W-:-:S02]  /*fb20*/  HADD2.F32 R10, -RZ, R26.H0_H0 ;  /* 0x2000001aff0a7230 */ /* 0x000fc40000004100 */
[----:B------:R-:W-:Y:S01]  /*fb30*/  FMUL.FTZ R54, R24, R39 ;  /* 0x0000002718367220 */ /* 0x000fe20000410000 */
[----:B------:R-:W-:Y:S01]  /*fb40*/  HADD2.F32 R21, -RZ, R12.H0_H0 ;  /* 0x2000000cff157230 */ /* 0x000fe20000004100 */
[----:B------:R-:W-:Y:S01]  /*fb50*/  F2FP.F16.E4M3.UNPACK_B R9, R8 ;  /* 0x00000008ff09723e */ /* 0x000fe200020006ff */
        /* <DEDUP_REMOVED lines=20> */
[C---:B------:R-:W-:Y:S01]  /*fca0*/  FFMA.FTZ R57, R15.reuse, R12, -R24 ;  /* 0x0000000c0f397223 */ /* 0x040fe20000010818 */
        /* <DEDUP_REMOVED lines=44> */
[----:B------:R-:W-:Y:S01]  /*ff70*/  F2FP.F16.E4M3.UNPACK_B R10, R49.H1 ;  /* 0x00000031ff0a723e */ /* 0x000fe200030006ff */
        /* <DEDUP_REMOVED lines=13> */
[----:B------:R-:W-:Y:S01]  /*10050*/  F2FP.F16.E4M3.UNPACK_B R37, R37 ;  /* 0x00000025ff25723e */ /* 0x000fe200020006ff */
        /* <DEDUP_REMOVED lines=47> */
.L_x_4235:
[----:B------:R-:W-:Y:S05]  /*10350*/  BSYNC B1 ;  /* 0x0000000000017941 */ /* 0x000fea0003800000 */
.L_x_4234:
[----:B------:R-:W-:Y:S05]  /*10360*/  @P2 BRA `(.L_x_4213) ;  /* 0x0000000c00d82947 */ /* 0x000fea0003800000 */
[----:B-123-5:R-:W-:Y:S02]  /*10370*/  SHF.R.U32.HI R3, RZ, 0x8, R44 ;  /* 0x00000008ff037819 */ /* 0x02efe4000001162c */
        /* <DEDUP_REMOVED lines=8> */
[----:B------:R-:W-:Y:S02]  /*10400*/  LOP3.LUT R8, R46, 0xff, RZ, 0xc0, !PT ;  /* 0x000000ff2e087812 */ /* 0x000fe400078ec0ff */
[----:B------:R-:W-:Y:S01]  /*10410*/  LOP3.LUT R7, R7, 0xff, RZ, 0xc0, !PT ;  /* 0x000000ff07077812 */ /* 0x000fe200078ec0ff */
[----:B------:R-:W-:Y:S01]  /*10420*/  IMAD.SHL.U32 R4, R4, 0x800, RZ ;  /* 0x0000080004047824 */ /* 0x000fe200078e00ff */
[----:B------:R-:W-:Y:S02]  /*10430*/  LOP3.LUT R0, R206, 0x30, R3, 0xf8, !PT ;  /* 0x00000030ce007812 */ /* 0x000fe400078ef803 */
[----:B------:R-:W-:-:S02]  /*10440*/  PRMT R15, R7, 0x7604, R8 ;  /* 0x00007604070f7816 */ /* 0x000fc40000000008 */
[----:B------:R-:W-:Y:S02]  /*10450*/  SHF.R.U32.HI R5, RZ, 0x8, R45 ;  /* 0x00000008ff057819 */ /* 0x000fe4000001162d */
[----:B------:R-:W-:Y:S02]  /*10460*/  SHF.R.U32.HI R7, RZ, 0x8, R32 ;  /* 0x00000008ff077819 */ /* 0x000fe40000011620 */
[----:B------:R-:W-:Y:S02]  /*10470*/  LOP3.LUT R0, R0, R207, RZ, 0x3c, !PT ;  /* 0x000000cf00007212 */ /* 0x000fe400078e3cff */
[----:B------:R-:W-:Y:S02]  /*10480*/  LOP3.LUT R3, R4, 0xffffe000, RZ, 0xc0, !PT ;  /* 0xffffe00004037812 */ /* 0x000fe400078ec0ff */
[----:B------:R-:W-:Y:S02]  /*10490*/  LOP3.LUT R6, R45, 0xff, RZ, 0xc0, !PT ;  /* 0x000000ff2d067812 */ /* 0x000fe400078ec0ff */
[----:B------:R-:W-:-:S02]  /*104a0*/  LOP3.LUT R5, R5, 0xff, RZ, 0xc0, !PT ;  /* 0x000000ff05057812 */ /* 0x000fc400078ec0ff */
[----:B------:R-:W-:Y:S02]  /*104b0*/  LOP3.LUT R8, R32, 0xff, RZ, 0xc0, !PT ;  /* 0x000000ff20087812 */ /* 0x000fe400078ec0ff */
[----:B------:R-:W-:Y:S02]  /*104c0*/  LOP3.LUT R7, R7, 0xff, RZ, 0xc0, !PT ;  /* 0x000000ff07077812 */ /* 0x000fe400078ec0ff */
[----:B------:R-:W-:Y:S02]  /*104d0*/  IADD3 R3, R0, R212, R3 ;  /* 0x000000d400037210 */ /* 0x000fe40007ffe003 */
[----:B------:R-:W-:Y:S02]  /*104e0*/  PRMT R12, R5, 0x7604, R6 ;  /* 0x00007604050c7816 */ /* 0x000fe40000000006 */
[----:B------:R-:W-:Y:S01]  /*104f0*/  PRMT R25, R7, 0x7604, R8 ;  /* 0x0000760407197816 */ /* 0x000fe20000000008 */
[----:B------:R-:W-:Y:S01]  /*10500*/  IMAD.IADD R0, R16, 0x1, R3 ;  /* 0x0000000110007824 */ /* 0x000fe200078e0203 */
[----:B------:R-:W-:-:S02]  /*10510*/  SHF.R.U32.HI R5, RZ, 0x8, R47 ;  /* 0x00000008ff057819 */ /* 0x000fc4000001162f */
[----:B------:R-:W-:Y:S02]  /*10520*/  SHF.R.U32.HI R8, RZ, 0x8, R33 ;  /* 0x00000008ff087819 */ /* 0x000fe40000011621 */
[----:B------:R-:W-:Y:S02]  /*10530*/  LOP3.LUT R6, R47, 0xff, RZ, 0xc0, !PT ;  /* 0x000000ff2f067812 */ /* 0x000fe400078ec0ff */
[----:B------:R-:W-:Y:S02]  /*10540*/  LOP3.LUT R5, R5, 0xff, RZ, 0xc0, !PT ;  /* 0x000000ff05057812 */ /* 0x000fe400078ec0ff */
[----:B------:R-:W-:Y:S02]  /*10550*/  LOP3.LUT R3, R8, 0xff, RZ, 0xc0, !PT ;  /* 0x000000ff08037812 */ /* 0x000fe400078ec0ff */
[----:B------:R-:W1:Y:S01]  /*10560*/  LDS.128 R8, [R0+0x18400] ;  /* 0x0184000000087984 */ /* 0x000e620000000c00 */
[----:B------:R-:W-:Y:S02]  /*10570*/  PRMT R14, R5, 0x7604, R6 ;  /* 0x00007604050e7816 */ /* 0x000fe40000000006 */
[----:B------:R-:W-:Y:S01]  /*10580*/  SHF.R.U32.HI R26, RZ, 0x8, R35 ;  /* 0x00000008ff1a7819 */ /* 0x000fe20000011623 */
[----:B------:R-:W2:Y:S01]  /*10590*/  LDS.128 R4, [R227+0x18400] ;  /* 0x01840000e3047984 */ /* 0x000ea20000000c00 */
[----:B------:R-:W-:-:S02]  /*105a0*/  LOP3.LUT R20, R33, 0xff, RZ, 0xc0, !PT ;  /* 0x000000ff21147812 */ /* 0x000fc400078ec0ff */
[----:B------:R-:W-:Y:S02]  /*105b0*/  LOP3.LUT R27, R35, 0xff, RZ, 0xc0, !PT ;  /* 0x000000ff231b7812 */ /* 0x000fe400078ec0ff */
[----:B------:R-:W-:Y:S02]  /*105c0*/  LOP3.LUT R26, R26, 0xff, RZ, 0xc0, !PT ;  /* 0x000000ff1a1a7812 */ /* 0x000fe400078ec0ff */
[----:B------:R-:W-:Y:S02]  /*105d0*/  PRMT R20, R3, 0x7604, R20 ;  /* 0x0000760403147816 */ /* 0x000fe40000000014 */
[----:B------:R-:W-:Y:S02]  /*105e0*/  SHF.R.U32.HI R3, RZ, 0x10, R45 ;  /* 0x00000010ff037819 */ /* 0x000fe4000001162d */
[----:B------:R-:W-:Y:S02]  /*105f0*/  PRMT R26, R26, 0x7604, R27 ;  /* 0x000076041a1a7816 */ /* 0x000fe4000000001b */
[----:B------:R-:W-:Y:S01]  /*10600*/  SHF.R.U32.HI R27, RZ, 0x10, R33 ;  /* 0x00000010ff1b7819 */ /* 0x000fe20000011621 */
[----:B------:R-:W-:Y:S01]  /*10610*/  IMAD.U32 R3, R3, 0x10000, RZ ;  /* 0x0001000003037824 */ /* 0x000fe200078e00ff */
[----:B------:R-:W-:-:S02]  /*10620*/  SHF.R.U32.HI R21, RZ, 0x8, R34 ;  /* 0x00000008ff157819 */ /* 0x000fc40000011622 */
[----:B------:R-:W-:Y:S01]  /*10630*/  LOP3.LUT R24, R34, 0xff, RZ, 0xc0, !PT ;  /* 0x000000ff22187812 */ /* 0x000fe200078ec0ff */
[----:B------:R-:W-:Y:S01]  /*10640*/  IMAD.U32 R27, R27, 0x10000, RZ ;  /* 0x000100001b1b7824 */ /* 0x000fe200078e00ff */
[----:B------:R-:W-:Y:S02]  /*10650*/  LOP3.LUT R21, R21, 0xff, RZ, 0xc0, !PT ;  /* 0x000000ff15157812 */ /* 0x000fe400078ec0ff */
[----:B------:R-:W-:Y:S02]  /*10660*/  SHF.R.U32.HI R37, RZ, 0x10, R35 ;  /* 0x00000010ff257819 */ /* 0x000fe40000011623 */
[----:B------:R-:W-:Y:S02]  /*10670*/  LOP3.LUT R13, R13, 0xff0000, R44, 0xf8, !PT ;  /* 0x00ff00000d0d7812 */ /* 0x000fe400078ef82c */
[----:B------:R-:W-:Y:S01]  /*10680*/  PRMT R31, R21, 0x7604, R24 ;  /* 0x00007604151f7816 */ /* 0x000fe20000000018 */
[----:B------:R-:W-:Y:S01]  /*10690*/  IMAD.U32 R37, R37, 0x10000, RZ ;  /* 0x0001000025257824 */ /* 0x000fe200078e00ff */
[----:B------:R-:W-:-:S02]  /*106a0*/  LOP3.LUT R3, R12, 0xff0000, R3, 0xf8, !PT ;  /* 0x00ff00000c037812 */ /* 0x000fc400078ef803 */
[----:B------:R-:W-:Y:S02]  /*106b0*/  LOP3.LUT R29, R20, 0xff0000, R27, 0xf8, !PT ;  /* 0x00ff0000141d7812 */ /* 0x000fe400078ef81b */
[----:B------:R-:W-:Y:S02]  /*106c0*/  LOP3.LUT R27, R13, 0xff000000, R44, 0xf8, !PT ;  /* 0xff0000000d1b7812 */ /* 0x000fe400078ef82c */
[----:B------:R-:W-:Y:S02]  /*106d0*/  SHF.R.U32.HI R21, RZ, 0x10, R47 ;  /* 0x00000010ff157819 */ /* 0x000fe4000001162f */
[----:B------:R-:W-:Y:S02]  /*106e0*/  LOP3.LUT R44, R3, 0xff000000, R45, 0xf8, !PT ;  /* 0xff000000032c7812 */ /* 0x000fe400078ef82d */
[----:B------:R-:W-:Y:S01]  /*106f0*/  LOP3.LUT R31, R31, 0xff0000, R34, 0xf8, !PT ;  /* 0x00ff00001f1f7812 */ /* 0x000fe200078ef822 */
[----:B------:R-:W-:Y:S01]  /*10700*/  IMAD.U32 R21, R21, 0x10000, RZ ;  /* 0x0001000015157824 */ /* 0x000fe200078e00ff */
[----:B------:R-:W-:-:S02]  /*10710*/  LOP3.LUT R33, R29, 0xff000000, R33, 0xf8, !PT ;  /* 0xff0000001d217812 */ /* 0x000fc400078ef821 */
[----:B------:R-:W-:Y:S02]  /*10720*/  LOP3.LUT R34, R31, 0xff000000, R34, 0xf8, !PT ;  /* 0xff0000001f227812 */ /* 0x000fe400078ef822 */
[----:B------:R-:W-:Y:S02]  /*10730*/  F2FP.F16.E4M3.UNPACK_B R28, R44 ;  /* 0x0000002cff1c723e */ /* 0x000fe400020006ff */
[----:B-1----:R-:W-:Y:S02]  /*10740*/  F2FP.F16.E4M3.UNPACK_B R20, R9 ;  /* 0x00000009ff14723e */ /* 0x002fe400020006ff */
[----:B------:R-:W-:Y:S01]  /*10750*/  LOP3.LUT R37, R26, 0xff0000, R37, 0xf8, !PT ;  /* 0x00ff00001a257812 */ /* 0x000fe200078ef825 */
[----:B------:R-:W-:Y:S01]  /*10760*/  HADD2.F32 R29, -RZ, R28.H0_H0 ;  /* 0x2000001cff1d7230 */ /* 0x000fe20000004100 */
[----:B------:R-:W-:Y:S01]  /*10770*/  F2FP.F16.E4M3.UNPACK_B R31, R33 ;  /* 0x00000021ff1f723e */ /* 0x000fe200020006ff */
[--C-:B------:R-:W-:Y:S01]  /*10780*/  HADD2.F32 R24, -RZ, R20.reuse.H0_H0 ;  /* 0x20000014ff187230 */ /* 0x100fe20000004100 */
[----:B------:R-:W-:Y:S01]  /*10790*/  LOP3.LUT R15, R15, 0xff0000, R46, 0xf8, !PT ;  /* 0x00ff00000f0f7812 */ /* 0x000fe200078ef82e */
[----:B------:R-:W-:Y:S01]  /*107a0*/  HADD2.F32 R20, -RZ, R20.H1_H1 ;  /* 0x30000014ff147230 */ /* 0x000fe20000004100 */
[----:B--2---:R-:W-:-:S02]  /*107b0*/  F2FP.F16.E4M3.UNPACK_B R12, R5 ;  /* 0x00000005ff0c723e */ /* 0x004fc400020006ff */
[----:B------:R-:W-:Y:S01]  /*107c0*/  LOP3.LUT R36, R37, 0xff000000, R35, 0xf8, !PT ;  /* 0xff00000025247812 */ /* 0x000fe200078ef823 */
[----:B------:R-:W-:Y:S01]  /*107d0*/  HADD2.F32 R35, -RZ, R31.H0_H0 ;  /* 0x2000001fff237230 */ /* 0x000fe20000004100 */
[----:B------:R-:W-:Y:S01]  /*107e0*/  LOP3.LUT R21, R14, 0xff0000, R21, 0xf8, !PT ;  /* 0x00ff00000e157812 */ /* 0x000fe200078ef815 */
[C---:B------:R-:W-:Y:S01]  /*107f0*/  FMUL.FTZ R40, R24.reuse, R29 ;  /* 0x0000001d18287220 */ /* 0x040fe20000410000 */
[----:B------:R-:W-:Y:S02]  /*10800*/  LOP3.LUT R30, R15, 0xff000000, R46, 0xf8, !PT ;  /* 0xff0000000f1e7812 */ /* 0x000fe400078ef82e */
[----:B------:R-:W-:Y:S01]  /*10810*/  F2FP.F16.E4M3.UNPACK_B R14, R7 ;  /* 0x00000007ff0e723e */ /* 0x000fe200020006ff */
[----:B------:R-:W-:Y:S01]  /*10820*/  FMUL.FTZ R37, R24, R35 ;  /* 0x0000002318257220 */ /* 0x000fe20000410000 */
[----:B------:R-:W-:Y:S02]  /*10830*/  F2FP.F16.E4M3.UNPACK_B R15, R7.H1 ;  /* 0x00000007ff0f723e */ /* 0x000fe400030006ff */
[----:B------:R-:W-:-:S02]  /*10840*/  F2FP.F16.E4M3.UNPACK_B R7, R6 ;  /* 0x00000006ff07723e */ /* 0x000fc400020006ff */
[----:B------:R-:W-:Y:S01]  /*10850*/  F2FP.F16.E4M3.UNPACK_B R13, R6.H1 ;  /* 0x00000006ff0d723e */ /* 0x000fe200030006ff */
[--C-:B------:R-:W-:Y:S01]  /*10860*/  HADD2.F32 R6, -RZ, R12.reuse.H0_H0 ;  /* 0x2000000cff067230 */ /* 0x100fe20000004100 */
[----:B------:R-:W-:Y:S01]  /*10870*/  LOP3.LUT R25, R25, 0xff0000, R32, 0xf8, !PT ;  /* 0x00ff000019197812 */ /* 0x000fe200078ef820 */
[----:B------:R-:W-:Y:S01]  /*10880*/  HADD2.F32 R12, -RZ, R12.H1_H1 ;  /* 0x3000000cff0c7230 */ /* 0x000fe20000004100 */
[----:B------:R-:W-:Y:S02]  /*10890*/  LOP3.LUT R46, R21, 0xff000000, R47, 0xf8, !PT ;  /* 0xff000000152e7812 */ /* 0x000fe400078ef82f */
[----:B------:R-:W-:Y:S01]  /*108a0*/  F2FP.F16.E4M3.UNPACK_B R21, R9.H1 ;  /* 0x00000009ff15723e */ /* 0x000fe200030006ff */
[C---:B------:R-:W-:Y:S01]  /*108b0*/  FFMA.FTZ R40, R6.reuse, R35, R40 ;  /* 0x0000002306287223 */ /* 0x040fe20000010028 */
[----:B------:R-:W-:Y:S01]  /*108c0*/  F2FP.F16.E4M3.UNPACK_B R33, R33.H1 ;  /* 0x00000021ff21723e */ /* 0x000fe200030006ff */
[----:B------:R-:W-:Y:S01]  /*108d0*/  FFMA.FTZ R38, R6, R29, -R37 ;  /* 0x0000001d06267223 */ /* 0x000fe20000010825 */
[----:B------:R-:W-:Y:S01]  /*108e0*/  HADD2.F32 R35, -RZ, R31.H1_H1 ;  /* 0x3000001fff237230 */ /* 0x000fe20000004100 */
[----:B------:R-:W-:Y:S01]  /*108f0*/  F2FP.F16.E4M3.UNPACK_B R44, R44.H1 ;  /* 0x0000002cff2c723e */ /* 0x000fe200030006ff */
[----:B------:R-:W-:Y:S01]  /*10900*/  HADD2.F32 R29, -RZ, R28.H1_H1 ;  /* 0x3000001cff1d7230 */ /* 0x000fe20000004100 */
[----:B------:R-:W-:Y:S01]  /*10910*/  LOP3.LUT R32, R25, 0xff000000, R32, 0xf8, !PT ;  /* 0xff00000019207812 */ /* 0x000fe200078ef820 */
[----:B------:R-:W-:Y:S01]  /*10920*/  HADD2.F32 R37, -RZ, R33.H0_H0 ;  /* 0x20000021ff257230 */ /* 0x000fe20000004100 */
[-C--:B------:R-:W-:Y:S01]  /*10930*/  F2FP.F16.E4M3.UNPACK_B R25, R11.reuse ;  /* 0x0000000bff19723e */ /* 0x080fe200020006ff */
[----:B------:R-:W-:Y:S01]  /*10940*/  HADD2.F32 R31, -RZ, R44.H0_H0 ;  /* 0x2000002cff1f7230 */ /* 0x000fe20000004100 */
[----:B------:R-:W-:Y:S01]  /*10950*/  F2FP.F16.E4M3.UNPACK_B R26, R11.H1 ;  /* 0x0000000bff1a723e */ /* 0x000fe200030006ff */
[C---:B------:R-:W-:Y:S01]  /*10960*/  FMUL.FTZ R39, R20.reuse, R35 ;  /* 0x0000002314277220 */ /* 0x040fe20000410000 */
[-C--:B------:R-:W-:Y:S01]  /*10970*/  F2FP.F16.E4M3.UNPACK_B R11, R10.reuse ;  /* 0x0000000aff0b723e */ /* 0x080fe200020006ff */
[----:B------:R-:W-:Y:S01]  /*10980*/  FMUL.FTZ R20, R20, R29 ;  /* 0x0000001d14147220 */ /* 0x000fe20000410000 */
[----:B------:R-:W-:Y:S01]  /*10990*/  F2FP.F16.E4M3.UNPACK_B R24, R10.H1 ;  /* 0x0000000aff18723e */ /* 0x000fe200030006ff */
[----:B------:R-:W-:Y:S01]  /*109a0*/  HADD2.F32 R10, -RZ, R21.H0_H0 ;  /* 0x20000015ff0a7230 */ /* 0x000fe20000004100 */
[----:B------:R-:W-:Y:S01]  /*109b0*/  F2FP.F16.E4M3.UNPACK_B R5, R5.H1 ;  /* 0x00000005ff05723e */ /* 0x000fe200030006ff */
[C---:B------:R-:W-:Y:S01]  /*109c0*/  FFMA.FTZ R39, R12.reuse, R29, -R39 ;  /* 0x0000001d0c277223 */ /* 0x040fe20000010827 */
[----:B------:R-:W-:Y:S01]  /*109d0*/  FFMA.FTZ R35, R12, R35, R20 ;  /* 0x000000230c237223 */ /* 0x000fe20000010014 */
[----:B------:R-:W-:Y:S01]  /*109e0*/  F2FP.F16.E4M3.UNPACK_B R28, R36 ;  /* 0x00000024ff1c723e */ /* 0x000fe200020006ff */
[----:B------:R-:W-:Y:S01]  /*109f0*/  FMUL.FTZ R41, R10, R37 ;  /* 0x000000250a297220 */ /* 0x000fe20000410000 */
[----:B------:R-:W-:-:S02]  /*10a00*/  HADD2.F32 R6, -RZ, R5.H0_H0 ;  /* 0x20000005ff067230 */ /* 0x000fc40000004100 */
[-C--:B------:R-:W-:Y:S01]  /*10a10*/  FMUL.FTZ R10, R10, R31.reuse ;  /* 0x0000001f0a0a7220 */ /* 0x080fe20000410000 */
[----:B------:R-:W-:Y:S01]  /*10a20*/  F2FP.F16.E4M3.UNPACK_B R12, R46 ;  /* 0x0000002eff0c723e */ /* 0x000fe200020006ff */
[----:B------:R-:W-:Y:S01]  /*10a30*/  HADD2.F32 R20, -RZ, R33.H1_H1 ;  /* 0x30000021ff147230 */ /* 0x000fe20000004100 */
[----:B------:R-:W-:Y:S01]  /*10a40*/  F2FP.F16.E4M3.UNPACK_B R36, R36.H1 ;  /* 0x00000024ff24723e */ /* 0x000fe200030006ff */
[C---:B------:R-:W-:Y:S01]  /*10a50*/  FFMA.FTZ R41, R6.reuse, R31, -R41 ;  /* 0x0000001f06297223 */ /* 0x040fe20000010829 */
[----:B------:R-:W-:Y:S01]  /*10a60*/  FFMA.FTZ R37, R6, R37, R10 ;  /* 0x0000002506257223 */ /* 0x000fe2000001000a */
        /* <DEDUP_REMOVED lines=134> */
.L_x_4213:
[----:B------:R-:W-:Y:S05]  /*112d0*/  BSYNC B0 ;  /* 0x0000000000007941 */ /* 0x000fea0003800000 */
.L_x_4203:
        /* <DEDUP_REMOVED lines=8> */
.L_x_4201:
[----:B-12-4-:R-:W-:-:S05]  /*11360*/  IMAD.U32 R0, RZ, RZ, UR42 ;  /* 0x0000002aff007e24 */ /* 0x016fca000f8e00ff */
[----:B------:R-:W-:-:S13]  /*11370*/  ISETP.NE.AND P0, PT, R0, 0x3, PT ;  /* 0x000000030000780c */ /* 0x000fda0003f05270 */
[----:B------:R-:W-:Y:S05]  /*11380*/  @!P0 BRA `(.L_x_4236) ;  /* 0x0000000000048947 */ /* 0x000fea0003800000 */
[----:B------:R-:W-:Y:S01]  /*11390*/  BPT.TRAP 0x1 ;  /* 0x000000040000795c */ /* 0x000fe20000300000 */
.L_x_4236:
[----:B---3--:R-:W-:Y:S01]  /*113a0*/  IMAD R3, R19, 0x8, R16 ;  /* 0x0000000813037824 */ /* 0x008fe200078e0210 */
[----:B------:R-:W-:-:S04]  /*113b0*/  SHF.L.U32 R0, R18, 0x1f, RZ ;  /* 0x0000001f12007819 */ /* 0x000fc800000006ff */
[----:B------:R1:W2:Y:S01]  /*113c0*/  SYNCS.PHASECHK.TRANS64.TRYWAIT P2, [R3+URZ+0x2a830], R0 ;  /* 0x02a83000030075a7 */ /* 0x0002a2000804017f */
[----:B------:R-:W-:Y:S05]  /*113d0*/  @!P0 BRA `(.L_x_4237) ;  /* 0x0000000000048947 */ /* 0x000fea0003800000 */
[----:B------:R-:W-:Y:S01]  /*113e0*/  BPT.TRAP 0x1 ;  /* 0x000000040000795c */ /* 0x000fe20000300000 */
.L_x_4237:
[----:B------:R-:W3:Y:S02]  /*113f0*/  S2R R4, SR_TID.X ;  /* 0x0000000000047919 */ /* 0x000ee40000002100 */
[----:B---3--:R-:W-:-:S04]  /*11400*/  LOP3.LUT R4, R4, 0x7f, RZ, 0xc0, !PT ;  /* 0x0000007f04047812 */ /* 0x008fc800078ec0ff */
[----:B------:R-:W-:Y:S01]  /*11410*/  ISETP.NE.AND P1, PT, R4, RZ, PT ;  /* 0x000000ff0400720c */ /* 0x000fe20003f25270 */
[----:B--2---:R-:W-:-:S12]  /*11420*/  @P2 BRA `(.L_x_4238) ;  /* 0x0000000000082947 */ /* 0x004fd80003800000 */
[----:B------:R-:W2:Y:S02]  /*11430*/  SYNCS.PHASECHK.TRANS64.TRYWAIT P2, [R3+URZ+0x2a830], R0 ;  /* 0x02a83000030075a7 */ /* 0x000ea4000804017f */
[----:B--2---:R-:W-:Y:S05]  /*11440*/  @!P2 BRA `(.L_x_4239) ;  /* 0x000001940064a947 */ /* 0x004fea0003800000 */
.L_x_4238:
[----:B------:R-:W-:Y:S05]  /*11450*/  WARPSYNC.ALL ;  /* 0x0000000000007948 */ /* 0x000fea0003800000 */
[----:B-12---:R-:W-:Y:S01]  /*11460*/  VIADD R0, R16, 0x1e400 ;  /* 0x0001e40010007836 */ /* 0x006fe20000000000 */
[----:B------:R-:W-:Y:S01]  /*11470*/  R2UR UR8, R48 ;  /* 0x00000000300872ca */ /* 0x000fe200000e0000 */
[----:B------:R-:W-:Y:S01]  /*11480*/  IMAD.MOV.U32 R5, RZ, RZ, -0x7fffffe0 ;  /* 0x80000020ff057424 */ /* 0x000fe200078e00ff */
[----:B-----5:R-:W-:Y:S01]  /*11490*/  WARPGROUP.ARRIVE ;  /* 0x00000000000079c5 */ /* 0x020fe20000000000 */
[----:B------:R-:W-:Y:S01]  /*114a0*/  UMOV UR9, 0x80000020 ;  /* 0x8000002000097882 */ /* 0x000fe20000000000 */
[----:B------:R-:W-:Y:S01]  /*114b0*/  SHF.R.U32.HI R0, RZ, 0x4, R0 ;  /* 0x00000004ff007819 */ /* 0x000fe20000011600 */
[----:B------:R-:W-:Y:S01]  /*114c0*/  IMAD.MOV.U32 R9, RZ, RZ, -0x7fffffe0 ;  /* 0x80000020ff097424 */ /* 0x000fe200078e00ff */
[----:B------:R-:W-:Y:S01]  /*114d0*/  R2UR UR11, R5 ;  /* 0x00000000050b72ca */ /* 0x000fe200000e0000 */
[----:B------:R-:W-:Y:S01]  /*114e0*/  UMOV UR13, 0x80000020 ;  /* 0x80000020000d7882 */ /* 0x000fe20000000000 */
[----:B------:R-:W-:Y:S01]  /*114f0*/  LOP3.LUT R0, R0, 0x3fff, RZ, 0xc0, !PT ;  /* 0x00003fff00007812 */ /* 0x000fe200078ec0ff */
[----:B------:R-:W-:Y:S01]  /*11500*/  UMOV UR17, 0x80000020 ;  /* 0x8000002000117882 */ /* 0x000fe20000000000 */
[----:B------:R-:W-:Y:S01]  /*11510*/  R2UR UR15, R9 ;  /* 0x00000000090f72ca */ /* 0x000fe200000e0000 */
[----:B------:R-:W-:Y:S01]  /*11520*/  IMAD.MOV.U32 R9, RZ, RZ, -0x7fffffe0 ;  /* 0x80000020ff097424 */ /* 0x000fe200078e00ff */
[----:B------:R-:W-:Y:S01]  /*11530*/  LOP3.LUT R6, R0, 0x10000, RZ, 0xfc, !PT ;  /* 0x0001000000067812 */ /* 0x000fe200078efcff */
[----:B------:R-:W-:Y:S01]  /*11540*/  ULOP3.LUT UR8, UR8, 0x10000, URZ, 0xfc, !UPT ;  /* 0x0001000008087892 */ /* 0x000fe2000f8efc3f */
[----:B------:R-:W-:Y:S01]  /*11550*/  IMAD.MOV.U32 R5, RZ, RZ, -0x7fffffe0 ;  /* 0x80000020ff057424 */ /* 0x000fe200078e00ff */
[----:B------:R-:W-:Y:S01]  /*11560*/  UMOV UR21, 0x80000020 ;  /* 0x8000002000157882 */ /* 0x000fe20000000000 */
[----:B------:R-:W-:Y:S01]  /*11570*/  R2UR UR19, R9 ;  /* 0x00000000091372ca */ /* 0x000fe200000e0000 */
[----:B------:R-:W-:Y:S01]  /*11580*/  IMAD R4, R19, 0x600, R6 ;  /* 0x0000060013047824 */ /* 0x000fe200078e0206 */
[----:B------:R-:W-:Y:S01]  /*11590*/  UIADD3 UR12, UR8, 0x2, URZ ;  /* 0x00000002080c7890 */ /* 0x000fe2000fffe03f */
[----:B------:R-:W-:Y:S01]  /*115a0*/  IMAD.MOV.U32 R9, RZ, RZ, -0x7fffffe0 ;  /* 0x80000020ff097424 */ /* 0x000fe200078e00ff */
[----:B------:R-:W-:Y:S01]  /*115b0*/  UIADD3 UR16, UR8, 0x200, URZ ;  /* 0x0000020008107890 */ /* 0x000fe2000fffe03f */
[C---:B------:R-:W-:Y:S01]  /*115c0*/  VIADD R8, R4.reuse, 0x2 ;  /* 0x0000000204087836 */ /* 0x040fe20000000000 */
[----:B------:R-:W-:Y:S01]  /*115d0*/  R2UR UR10, R4 ;  /* 0x00000000040a72ca */ /* 0x000fe200000e0000 */
[----:B------:R-:W-:Y:S01]  /*115e0*/  UIADD3 UR20, UR8, 0x202, URZ ;  /* 0x0000020208147890 */ /* 0x000fe2000fffe03f */
[----:B------:R-:W-:Y:S01]  /*115f0*/  R2UR UR23, R9 ;  /* 0x00000000091772ca */ /* 0x000fe200000e0000 */
[----:B------:R-:W-:Y:S01]  /*11600*/  IMAD.MOV.U32 R9, RZ, RZ, -0x7fffffe0 ;  /* 0x80000020ff097424 */ /* 0x000fe200078e00ff */
[----:B------:R-:W-:Y:S01]  /*11610*/  R2UR UR14, R8 ;  /* 0x00000000080e72ca */ /* 0x000fe200000e0000 */
[----:B------:R-:W-:Y:S01]  /*11620*/  VIADD R8, R4, 0x200 ;  /* 0x0000020004087836 */ /* 0x000fe20000000000 */
[----:B------:R-:W-:Y:S01]  /*11630*/  UIADD3 UR24, UR8, 0x400, URZ ;  /* 0x0000040008187890 */ /* 0x000fe2000fffe03f */
[----:B------:R-:W-:Y:S01]  /*11640*/  R2UR UR7, R5 ;  /* 0x00000000050772ca */ /* 0x000fe200000e0000 */
[----:B------:R-:W-:Y:S01]  /*11650*/  UMOV UR25, 0x80000020 ;  /* 0x8000002000197882 */ /* 0x000fe20000000000 */
[----:B------:R-:W-:Y:S01]  /*11660*/  R2UR UR27, R9 ;  /* 0x00000000091b72ca */ /* 0x000fe200000e0000 */
[----:B------:R-:W-:Y:S01]  /*11670*/  UIADD3 UR4, UR8, 0x402, URZ ;  /* 0x0000040208047890 */ /* 0x000fe2000fffe03f */
[----:B------:R-:W-:Y:S01]  /*11680*/  R2UR UR18, R8 ;  /* 0x00000000081272ca */ /* 0x000fe200000e0000 */
[----:B------:R-:W-:Y:S01]  /*11690*/  VIADD R8, R4, 0x202 ;  /* 0x0000020204087836 */ /* 0x000fe20000000000 */
[----:B------:R-:W-:Y:S01]  /*116a0*/  QGMMA.64x128x32.F32.E4M3.E4M3 R24, gdesc[UR8], RZ, !UPT, gsb0 ;  /* 0x01e00000081879f3 */ /* 0x000fe2000c0008ff */
[----:B------:R-:W-:Y:S01]  /*116b0*/  UMOV UR5, 0x80000020 ;  /* 0x8000002000057882 */ /* 0x000fe20000000000 */
[----:B------:R-:W-:Y:S01]  /*116c0*/  @!P1 VIADD R3, R3, 0x2a840 ;  /* 0x0002a84003039836 */ /* 0x000fe20000000000 */
[----:B------:R-:W-:Y:S01]  /*116d0*/  ULDC UR44, c[0x0][0x9dc] ;  /* 0x00027700002c7ab9 */ /* 0x000fe20000000800 */
[----:B------:R-:W-:Y:S01]  /*116e0*/  R2UR UR22, R8 ;  /* 0x00000000081672ca */ /* 0x000fe200000e0000 */
[C---:B------:R-:W-:Y:S01]  /*116f0*/  VIADD R8, R4.reuse, 0x400 ;  /* 0x0000040004087836 */ /* 0x040fe20000000000 */
[----:B------:R-:W-:Y:S01]  /*11700*/  ULOP3.LUT UR44, URZ, UR44, URZ, 0x33, !UPT ;  /* 0x0000002c3f2c7292 */ /* 0x000fe2000f8e333f */
[----:B------:R-:W-:Y:S01]  /*11710*/  VIADD R4, R4, 0x402 ;  /* 0x0000040204047836 */ /* 0x000fe20000000000 */
[----:B------:R-:W-:-:S02]  /*11720*/  @!P1 PRMT R3, RZ, 0x654, R3 ;  /* 0x00000654ff039816 */ /* 0x000fc40000000003 */
[----:B------:R-:W-:Y:S02]  /*11730*/  R2UR UR26, R8 ;  /* 0x00000000081a72ca */ /* 0x000fe400000e0000 */
[----:B------:R-:W-:Y:S01]  /*11740*/  R2UR UR6, R4 ;  /* 0x00000000040672ca */ /* 0x000fe200000e0000 */
[----:B------:R-:W1:Y:S02]  /*11750*/  LDC.64 R8, c[0x0][0x9e0] ;  /* 0x00027800ff087b82 */ /* 0x000e640000000a00 */
[----:B-1----:R-:W-:Y:S01]  /*11760*/  ISETP.GE.AND P2, PT, R9, 0x1, PT ;  /* 0x000000010900780c */ /* 0x002fe20003f46270 */
        /* <DEDUP_REMOVED lines=27> */
[----:B------:R-:W-:-:S02]  /*11920*/  IMAD R102, R91, R34, 0x80 ;  /* 0x000000805b667424 */ /* 0x000fc400078e0222 */
        /* <DEDUP_REMOVED lines=25> */
[C---:B------:R-:W-:Y:S01]  /*11ac0*/  FMUL.FTZ R51, R2.reuse, R62 ;  /* 0x0000003e02337220 */ /* 0x040fe20000410000 */
[----:B-1----:R-:W-:Y:S01]  /*11ad0*/  FMUL.FTZ R52, R2, R63 ;  /* 0x0000003f02347220 */ /* 0x002fe20000410000 */
[----:B------:R-:W-:-:S02]  /*11ae0*/  IMAD.IADD R39, R201, 0x1, R102 ;  /* 0x00000001c9277824 */ /* 0x000fc400078e0266 */
[C---:B------:R-:W-:Y:S01]  /*11af0*/  FMUL.FTZ R25, R2.reuse, R25 ;  /* 0x0000001902197220 */ /* 0x040fe20000410000 */
[C---:B------:R-:W-:Y:S01]  /*11b00*/  FMUL.FTZ R13, R2.reuse, R38 ;  /* 0x00000026020d7220 */ /* 0x040fe20000410000 */
[C---:B------:R-:W-:Y:S01]  /*11b10*/  FMUL.FTZ R42, R2.reuse, R45 ;  /* 0x0000002d022a7220 */ /* 0x040fe20000410000 */
[----:B------:R1:W0:Y:S01]  /*11b20*/  MUFU.TANH R55, R56 ;  /* 0x0000003800377308 */ /* 0x0002220000002400 */
[C---:B------:R-:W-:Y:S01]  /*11b30*/  FMUL.FTZ R26, R2.reuse, R50 ;  /* 0x00000032021a7220 */ /* 0x040fe20000410000 */
[C---:B------:R-:W-:Y:S01]  /*11b40*/  FMUL.FTZ R49, R2.reuse, R59 ;  /* 0x0000003b02317220 */ /* 0x040fe20000410000 */
[C---:B---3--:R-:W-:Y:S01]  /*11b50*/  FMUL.FTZ R53, R2.reuse, R66 ;  /* 0x0000004202357220 */ /* 0x048fe20000410000 */
[C---:B------:R-:W-:Y:S01]  /*11b60*/  FMUL.FTZ R54, R2.reuse, R67 ;  /* 0x0000004302367220 */ /* 0x040fe20000410000 */
[C---:B------:R-:W-:Y:S01]  /*11b70*/  FMUL.FTZ R69, R2.reuse, R69 ;  /* 0x0000004502457220 */ /* 0x040fe20000410000 */
[C---:B------:R-:W-:Y:S01]  /*11b80*/  FMUL.FTZ R58, R2.reuse, R74 ;  /* 0x0000004a023a7220 */ /* 0x040fe20000410000 */
[C---:B------:R-:W-:Y:S01]  /*11b90*/  FMUL.FTZ R62, R2.reuse, R78 ;  /* 0x0000004e023e7220 */ /* 0x040fe20000410000 */
[----:B------:R3:W0:Y:S01]  /*11ba0*/  MUFU.TANH R92, R57 ;  /* 0x00000039005c7308 */ /* 0x0006220000002400 */
[C---:B-1----:R-:W-:Y:S01]  /*11bb0*/  FMUL.FTZ R56, R2.reuse, R70 ;  /* 0x0000004602387220 */ /* 0x042fe20000410000 */
[C---:B------:R-:W-:Y:S01]  /*11bc0*/  FMUL.FTZ R63, R2.reuse, R79 ;  /* 0x0000004f023f7220 */ /* 0x040fe20000410000 */
[C---:B------:R-:W-:Y:S01]  /*11bd0*/  FMUL.FTZ R80, R2.reuse, R80 ;  /* 0x0000005002507220 */ /* 0x040fe20000410000 */
[C---:B------:R-:W-:Y:S01]  /*11be0*/  FMUL.FTZ R81, R2.reuse, R81 ;  /* 0x0000005102517220 */ /* 0x040fe20000410000 */
[C---:B------:R-:W-:Y:S01]  /*11bf0*/  FMUL.FTZ R32, R2.reuse, R83 ;  /* 0x0000005302207220 */ /* 0x040fe20000410000 */
[C---:B------:R-:W-:Y:S01]  /*11c00*/  FMUL.FTZ R84, R2.reuse, R84 ;  /* 0x0000005402547220 */ /* 0x040fe20000410000 */
[C---:B------:R-:W-:Y:S01]  /*11c10*/  FMUL.FTZ R85, R2.reuse, R85 ;  /* 0x0000005502557220 */ /* 0x040fe20000410000 */
[----:B------:R1:W0:Y:S01]  /*11c20*/  MUFU.TANH R94, R61 ;  /* 0x0000003d005e7308 */ /* 0x0002220000002400 */
[C---:B---3--:R-:W-:Y:S01]  /*11c30*/  FMUL.FTZ R57, R2.reuse, R71 ;  /* 0x0000004702397220 */ /* 0x048fe20000410000 */
[C---:B------:R-:W-:Y:S01]  /*11c40*/  FMUL.FTZ R33, R2.reuse, R86 ;  /* 0x0000005602217220 */ /* 0x040fe20000410000 */
[C---:B------:R-:W-:Y:S01]  /*11c50*/  FMUL.FTZ R34, R2.reuse, R87 ;  /* 0x0000005702227220 */ /* 0x040fe20000410000 */
        /* <DEDUP_REMOVED lines=8> */
[----:B------:R-:W-:Y:S01]  /*11ce0*/  FMUL.FTZ R77, R2, R77 ;  /* 0x0000004d024d7220 */ /* 0x000fe20000410000 */
[----:B------:R1:W-:Y:S01]  /*11cf0*/  @!P1 SYNCS.ARRIVE.TRANS64.RED.A1T0 RZ, [R3+URZ], RZ ;  /* 0x000000ff03ff99a7 */ /* 0x0003e2000810043f */
[----:B------:R-:W-:-:S02]  /*11d00*/  IMAD R79, R200, -0x2, R39 ;  /* 0xfffffffec84f7824 */ /* 0x000fc400078e0227 */
[----:B------:R-:W0:Y:S01]  /*11d10*/  MUFU.TANH R5, R5 ;  /* 0x0000000500057308 */ /* 0x000e220000002400 */
[----:B---3--:R-:W-:Y:S01]  /*11d20*/  FMUL.FTZ R65, R2, R82 ;  /* 0x0000005202417220 */ /* 0x008fe20000410000 */
[----:B------:R-:W-:Y:S02]  /*11d30*/  LEA R82, R91, 0xffffff80, 0x7 ;  /* 0xffffff805b527811 */ /* 0x000fe400078e38ff */
[----:B-1----:R-:W-:-:S04]  /*11d40*/  IADD3 R3, -R202, 0x1, R39 ;  /* 0x00000001ca037810 */ /* 0x002fc80007ffe127 */
[----:B------:R-:W1:Y:S01]  /*11d50*/  MUFU.TANH R25, R25 ;  /* 0x0000001900197308 */ /* 0x000e620000002400 */
[----:B------:R-:W-:Y:S02]  /*11d60*/  IMAD R45, R200, -0x2, R3 ;  /* 0xfffffffec82d7824 */ /* 0x000fe400078e0203 */
[----:B------:R-:W-:Y:S02]  /*11d70*/  IMAD R3, R209, 0x80, R230 ;  /* 0x00000080d1037824 */ /* 0x000fe400078e02e6 */
[----:B------:R-:W-:-:S03]  /*11d80*/  IMAD.IADD R86, R45, 0x1, R8 ;  /* 0x000000012d567824 */ /* 0x000fc600078e0208 */
[----:B------:R-:W3:Y:S01]  /*11d90*/  MUFU.TANH R0, R0 ;  /* 0x0000000000007308 */ /* 0x000ee20000002400 */
[----:B------:R-:W-:Y:S01]  /*11da0*/  VIADD R104, R45, UR44 ;  /* 0x0000002c2d687c36 */ /* 0x000fe20008000000 */
[----:B------:R-:W-:-:S03]  /*11db0*/  VIADDMNMX R50, R3, R86, R79, PT ;  /* 0x0000005603327246 */ /* 0x000fc6000380014f */
        /* <DEDUP_REMOVED lines=39> */
[----:B------:R-:W0:Y:S08]  /*12030*/  MUFU.TANH R57, R57 ;  /* 0x0000003900397308 */ /* 0x000e300000002400 */
[----:B------:R0:W0:Y:S08]  /*12040*/  MUFU.TANH R71, R72 ;  /* 0x0000004800477308 */ /* 0x0000300000002400 */
[----:B------:R0:W0:Y:S08]  /*12050*/  MUFU.TANH R98, R73 ;  /* 0x0000004900627308 */ /* 0x0000300000002400 */
[----:B------:R-:W0:Y:S08]  /*12060*/  MUFU.TANH R58, R58 ;  /* 0x0000003a003a7308 */ /* 0x000e300000002400 */
[----:B------:R-:W0:Y:S08]  /*12070*/  MUFU.TANH R61, R61 ;  /* 0x0000003d003d7308 */ /* 0x000e300000002400 */
[----:B------:R0:W0:Y:S08]  /*12080*/  MUFU.TANH R99, R76 ;  /* 0x0000004c00637308 */ /* 0x0000300000002400 */
[----:B------:R0:W0:Y:S08]  /*12090*/  MUFU.TANH R100, R77 ;  /* 0x0000004d00647308 */ /* 0x0000300000002400 */
        /* <DEDUP_REMOVED lines=10> */
[----:B-1234-:R-:W-:Y:S05]  /*12140*/  @!P2 BRA `(.L_x_4240) ;  /* 0x000000000050a947 */ /* 0x01efea0003800000 */
        /* <DEDUP_REMOVED lines=11> */
.L_x_4242:
[----:B------:R-:W-:-:S13]  /*12200*/  ISETP.NE.AND P3, PT, R9, 0x1, PT ;  /* 0x000000010900780c */ /* 0x000fda0003f65270 */
[----:B------:R-:W1:Y:S02]  /*12210*/  @P3 LDC.64 R38, c[0x0][0x9e8] ;  /* 0x00027a00ff263b82 */ /* 0x000e640000000a00 */
[----:B-1----:R-:W-:-:S05]  /*12220*/  @P3 IMAD.HI.U32 R38, R45, R38, RZ ;  /* 0x000000262d263227 */ /* 0x002fca00078e00ff */
[----:B------:R-:W-:-:S07]  /*12230*/  @P3 SHF.R.U32.HI R45, RZ, R39, R38 ;  /* 0x00000027ff2d3219 */ /* 0x000fce0000011626 */
.L_x_4243:
[----:B------:R-:W-:Y:S05]  /*12240*/  BSYNC B0 ;  /* 0x0000000000007941 */ /* 0x000fea0003800000 */
.L_x_4241:
[----:B------:R-:W-:-:S04]  /*12250*/  IMAD R45, R45, R9, -R82 ;  /* 0x000000092d2d7224 */ /* 0x000fc800078e0a52 */
[----:B------:R-:W-:-:S05]  /*12260*/  IMAD R38, R200, -0x2, R45 ;  /* 0xfffffffec8267824 */ /* 0x000fca00078e022d */
[----:B------:R-:W-:Y:S02]  /*12270*/  VIMNMX R59, R59, R38, !PT ;  /* 0x000000263b3b7248 */ /* 0x000fe40007fe0100 */
[----:B------:R-:W-:-:S07]  /*12280*/  VIADDMNMX R50, R38, R9, R50, PT ;  /* 0x0000000926327246 */ /* 0x000fce0003800132 */
.L_x_4240:
[C---:B------:R-:W-:Y:S02]  /*12290*/  ISETP.GE.AND P3, PT, R102.reuse, 0x2, PT ;  /* 0x000000026600780c */ /* 0x040fe40003f66270 */
[----:B------:R-:W-:Y:S02]  /*122a0*/  ISETP.GE.AND P5, PT, R102, 0x9, PT ;  /* 0x000000096600780c */ /* 0x000fe40003fa6270 */
[----:B------:R-:W-:Y:S02]  /*122b0*/  ISETP.GT.AND P4, PT, R59, 0x1, !P3 ;  /* 0x000000013b00780c */ /* 0x000fe40005f84270 */
[----:B------:R-:W-:Y:S02]  /*122c0*/  P2R R83, PR, RZ, 0x20 ;  /* 0x00000020ff537803 */ /* 0x000fe40000000000 */
[----:B------:R-:W-:-:S04]  /*122d0*/  ISETP.LT.OR P4, PT, R50, 0x2, P4 ;  /* 0x000000023200780c */ /* 0x000fc80002781670 */
[----:B0-----:R-:W-:Y:S02]  /*122e0*/  FSEL R68, R25, -INF , !P4 ;  /* 0xff80000019447808 */ /* 0x001fe40006000000 */
[----:B------:R-:W-:Y:S02]  /*122f0*/  ISETP.GT.AND P4, PT, R59, 0x8, !P5 ;  /* 0x000000083b00780c */ /* 0x000fe40006f84270 */
[----:B------:R-:W-:Y:S02]  /*12300*/  ISETP.GE.AND P5, PT, R102, 0xa, PT ;  /* 0x0000000a6600780c */ /* 0x000fe40003fa6270 */
[----:B------:R-:W-:Y:S02]  /*12310*/  ISETP.LT.OR P4, PT, R50, 0x9, P4 ;  /* 0x000000093200780c */ /* 0x000fe40002781670 */
[----:B------:R-:W-:Y:S02]  /*12320*/  P2R R87, PR, RZ, 0x20 ;  /* 0x00000020ff577803 */ /* 0x000fe40000000000 */
[----:B------:R-:W-:-:S02]  /*12330*/  FSEL R88, R88, -INF , !P4 ;  /* 0xff80000058587808 */ /* 0x000fc40006000000 */
[C---:B------:R-:W-:Y:S02]  /*12340*/  ISETP.GT.AND P4, PT, R59.reuse, 0x9, !P5 ;  /* 0x000000093b00780c */ /* 0x040fe40006f84270 */
[----:B------:R-:W-:Y:S02]  /*12350*/  ISETP.GE.AND P5, PT, R102, 0x11, PT ;  /* 0x000000116600780c */ /* 0x000fe40003fa6270 */
[----:B------:R-:W-:Y:S02]  /*12360*/  ISETP.LT.OR P4, PT, R50, 0xa, P4 ;  /* 0x0000000a3200780c */ /* 0x000fe40002781670 */
[----:B------:R-:W-:Y:S02]  /*12370*/  P2R R101, PR, RZ, 0x20 ;  /* 0x00000020ff657803 */ /* 0x000fe40000000000 */
[----:B------:R-:W-:Y:S02]  /*12380*/  FSEL R90, R90, -INF , !P4 ;  /* 0xff8000005a5a7808 */ /* 0x000fe40006000000 */
[----:B------:R-:W-:-:S02]  /*12390*/  ISETP.GT.AND P4, PT, R59, 0x10, !P5 ;  /* 0x000000103b00780c */ /* 0x000fc40006f84270 */
[----:B------:R-:W-:Y:S02]  /*123a0*/  ISETP.GE.AND P5, PT, R102, 0x12, PT ;  /* 0x000000126600780c */ /* 0x000fe40003fa6270 */
[----:B------:R-:W-:Y:S02]  /*123b0*/  ISETP.LT.OR P4, PT, R50, 0x11, P4 ;  /* 0x000000113200780c */ /* 0x000fe40002781670 */
[----:B------:R-:W-:Y:S02]  /*123c0*/  P2R R103, PR, RZ, 0x20 ;  /* 0x00000020ff677803 */ /* 0x000fe40000000000 */
[----:B------:R-:W-:Y:S02]  /*123d0*/  FSEL R70, R30, -INF , !P4 ;  /* 0xff8000001e467808 */ /* 0x000fe40006000000 */
[----:B------:R-:W-:Y:S02]  /*123e0*/  ISETP.GT.AND P4, PT, R59, 0x11, !P5 ;  /* 0x000000113b00780c */ /* 0x000fe40006f84270 */
[----:B------:R-:W-:-:S02]  /*123f0*/  ISETP.GE.AND P5, PT, R102, 0x19, PT ;  /* 0x000000196600780c */ /* 0x000fc40003fa6270 */
[----:B------:R-:W-:Y:S02]  /*12400*/  ISETP.LT.OR P4, PT, R50, 0x12, P4 ;  /* 0x000000123200780c */ /* 0x000fe40002781670 */
[----:B------:R-:W-:Y:S02]  /*12410*/  P2R R105, PR, RZ, 0x20 ;  /* 0x00000020ff697803 */ /* 0x000fe40000000000 */
[----:B------:R-:W-:Y:S02]  /*12420*/  FSEL R73, R31, -INF , !P4 ;  /* 0xff8000001f497808 */ /* 0x000fe40006000000 */
[----:B------:R-:W-:Y:S02]  /*12430*/  ISETP.GT.AND P4, PT, R59, 0x18, !P5 ;  /* 0x000000183b00780c */ /* 0x000fe40006f84270 */
[----:B------:R-:W-:Y:S02]  /*12440*/  ISETP.GE.AND P5, PT, R102, 0x1a, PT ;  /* 0x0000001a6600780c */ /* 0x000fe40003fa6270 */
[----:B------:R-:W-:-:S02]  /*12450*/  ISETP.LT.OR P4, PT, R50, 0x19, P4 ;  /* 0x000000193200780c */ /* 0x000fc40002781670 */
[----:B------:R-:W-:Y:S02]  /*12460*/  P2R R106, PR, RZ, 0x20 ;  /* 0x00000020ff6a7803 */ /* 0x000fe40000000000 */
[----:B------:R-:W-:Y:S02]  /*12470*/  FSEL R72, R35, -INF , !P4 ;  /* 0xff80000023487808 */ /* 0x000fe40006000000 */
[----:B------:R-:W-:Y:S02]  /*12480*/  ISETP.GT.AND P4, PT, R59, 0x19, !P5 ;  /* 0x000000193b00780c */ /* 0x000fe40006f84270 */
[----:B------:R-:W-:Y:S02]  /*12490*/  ISETP.GE.AND P5, PT, R102, 0x21, PT ;  /* 0x000000216600780c */ /* 0x000fe40003fa6270 */
[----:B------:R-:W-:Y:S02]  /*124a0*/  ISETP.LT.OR P4, PT, R50, 0x1a, P4 ;  /* 0x0000001a3200780c */ /* 0x000fe40002781670 */
[----:B------:R-:W-:-:S02]  /*124b0*/  P2R R107, PR, RZ, 0x20 ;  /* 0x00000020ff6b7803 */ /* 0x000fc40000000000 */
[----:B------:R-:W-:Y:S02]  /*124c0*/  FSEL R75, R36, -INF , !P4 ;  /* 0xff800000244b7808 */ /* 0x000fe40006000000 */
        /* <DEDUP_REMOVED lines=35> */
[----:B------:R-:W-:Y:S02]  /*12700*/  ISETP.GT.AND P4, PT, R59, 0x39, !P5 ;  /* 0x000000393b00780c */ /* 0x000fe40006f84270 */
        /* <DEDUP_REMOVED lines=11> */
[----:B------:R-:W-:-:S04]  /*127c0*/  ISETP.LT.OR P4, PT, R50, 0x42, P4 ;  /* 0x000000423200780c */ /* 0x000fc80002781670 */
        /* <DEDUP_REMOVED lines=75> */
[----:B------:R-:W-:Y:S01]  /*12c80*/  VIADDMNMX R50, R50, R86, R79, PT ;  /* 0x0000005632327246 */ /* 0x000fe2000380014f */
        /* <DEDUP_REMOVED lines=13> */
.L_x_4246:
[----:B------:R-:W-:-:S13]  /*12d60*/  ISETP.NE.AND P6, PT, R9, 0x1, PT ;  /* 0x000000010900780c */ /* 0x000fda0003fc5270 */
[----:B------:R-:W0:Y:S02]  /*12d70*/  @P6 LDC.64 R30, c[0x0][0x9e8] ;  /* 0x00027a00ff1e6b82 */ /* 0x000e240000000a00 */
[----:B0-----:R-:W-:-:S05]  /*12d80*/  @P6 IMAD.HI.U32 R30, R69, R30, RZ ;  /* 0x0000001e451e6227 */ /* 0x001fca00078e00ff */
[----:B------:R-:W-:-:S07]  /*12d90*/  @P6 SHF.R.U32.HI R69, RZ, R31, R30 ;  /* 0x0000001fff456219 */ /* 0x000fce000001161e */
.L_x_4247:
[----:B------:R-:W-:Y:S05]  /*12da0*/  BSYNC B0 ;  /* 0x0000000000007941 */ /* 0x000fea0003800000 */
.L_x_4245:
[----:B------:R-:W-:-:S04]  /*12db0*/  IMAD R69, R69, R9, -R82 ;  /* 0x0000000945457224 */ /* 0x000fc800078e0a52 */
[----:B------:R-:W-:-:S05]  /*12dc0*/  IMAD R30, R200, -0x2, R69 ;  /* 0xfffffffec81e7824 */ /* 0x000fca00078e0245 */
[----:B------:R-:W-:Y:S02]  /*12dd0*/  VIMNMX R59, R59, R30, !PT ;  /* 0x0000001e3b3b7248 */ /* 0x000fe40007fe0100 */
[----:B------:R-:W-:-:S07]  /*12de0*/  VIADDMNMX R50, R30, R9, R50, PT ;  /* 0x000000091e327246 */ /* 0x000fce0003800132 */
.L_x_4244:
[----:B------:R-:W-:Y:S01]  /*12df0*/  ISETP.GT.AND P3, PT, R59, 0x1, !P3 ;  /* 0x000000013b00780c */ /* 0x000fe20005f64270 */
[----:B------:R-:W-:Y:S01]  /*12e00*/  ULDC UR45, c[0x0][0x988] ;  /* 0x00026200002d7ab9 */ /* 0x000fe20000000800 */
[----:B------:R-:W-:Y:S01]  /*12e10*/  ISETP.NE.AND P6, PT, R105, RZ, PT ;  /* 0x000000ff6900720c */ /* 0x000fe20003fc5270 */
[----:B------:R-:W-:Y:S01]  /*12e20*/  IMAD.IADD R8, R89, 0x1, R8 ;  /* 0x0000000159087824 */ /* 0x000fe200078e0208 */
        /* <DEDUP_REMOVED lines=10> */
[----:B------:R-:W-:Y:S02]  /*12ed0*/  ISETP.NE.AND P3, PT, R87, RZ, PT ;  /* 0x000000ff5700720c */ /* 0x000fe40003f65270 */
[----:B------:R-:W-:Y:S02]  /*12ee0*/  FSEL R32, R32, -INF , !P4 ;  /* 0xff80000020207808 */ /* 0x000fe40006000000 */
[----:B------:R-:W-:Y:S02]  /*12ef0*/  ISETP.GT.AND P3, PT, R59, 0x9, !P3 ;  /* 0x000000093b00780c */ /* 0x000fe40005f64270 */
[----:B------:R-:W-:Y:S02]  /*12f00*/  FSEL R33, R33, -INF , !P5 ;  /* 0xff80000021217808 */ /* 0x000fe40006800000 */
        /* <DEDUP_REMOVED lines=95> */
[----:B------:R-:W-:Y:S01]  /*13500*/  ISETP.NE.AND P6, PT, R100, RZ, PT ;  /* 0x000000ff6400720c */ /* 0x000fe20003fc5270 */
[----:B------:R-:W0:Y:S01]  /*13510*/  SHFL.BFLY PT, R20, R15, 0x2, 0x1f ;  /* 0x0c401f000f147f89 */ /* 0x000e2200000e0000 */
[----:B------:R-:W-:Y:S02]  /*13520*/  FSEL R52, R52, -INF , !P3 ;  /* 0xff80000034347808 */ /* 0x000fe40005800000 */
[----:B------:R-:W-:-:S04]  /*13530*/  ISETP.NE.AND P3, PT, R94, RZ, PT ;  /* 0x000000ff5e00720c */ /* 0x000fc80003f65270 */
[----:B------:R-:W-:-:S04]  /*13540*/  ISETP.GT.AND P3, PT, R59, 0x50, !P3 ;  /* 0x000000503b00780c */ /* 0x000fc80005f64270 */
[----:B------:R-:W-:-:S04]  /*13550*/  ISETP.LT.OR P3, PT, R50, 0x51, P3 ;  /* 0x000000513200780c */ /* 0x000fc80001f61670 */
[----:B------:R-:W-:Y:S02]  /*13560*/  FSEL R53, R53, -INF , !P3 ;  /* 0xff80000035357808 */ /* 0x000fe40005800000 */
[----:B------:R-:W-:-:S04]  /*13570*/  ISETP.NE.AND P3, PT, R95, RZ, PT ;  /* 0x000000ff5f00720c */ /* 0x000fc80003f65270 */
[----:B------:R-:W-:Y:S02]  /*13580*/  ISETP.GT.AND P3, PT, R59, 0x51, !P3 ;  /* 0x000000513b00780c */ /* 0x000fe40005f64270 */
[----:B0-----:R-:W-:Y:S02]  /*13590*/  FMNMX.FTZ R69, R15, R20, !PT ;  /* 0x000000140f457209 */ /* 0x001fe40007810000 */
[----:B------:R-:W-:-:S03]  /*135a0*/  ISETP.LT.OR P3, PT, R50, 0x52, P3 ;  /* 0x000000523200780c */ /* 0x000fc60001f61670 */
        /* <DEDUP_REMOVED lines=28> */
[----:B------:R-:W-:Y:S01]  /*13770*/  ISETP.NE.AND P6, PT, R71, RZ, PT ;  /* 0x000000ff4700720c */ /* 0x000fe20003fc5270 */
        /* <DEDUP_REMOVED lines=11> */
[--C-:B------:R-:W-:Y:S01]  /*13830*/  FFMA.FTZ R47, R47, UR45, -R85.reuse ;  /* 0x0000002d2f2f7c23 */ /* 0x100fe20008010855 */
[----:B------:R-:W-:-:S01]  /*13840*/  FFMA.FTZ R69, R68, UR45, -R85 ;  /* 0x0000002d44457c23 */ /* 0x000fc20008010855 */
[----:B------:R-:W-:Y:S01]  /*13850*/  FSEL R83, R0, -INF , !P3 ;  /* 0xff80000000537808 */ /* 0x000fe20005800000 */
[----:B------:R-:W-:-:S01]  /*13860*/  FFMA.FTZ R0, R80, UR45, -R85 ;  /* 0x0000002d50007c23 */ /* 0x000fc20008010855 */
[----:B------:R-:W-:Y:S01]  /*13870*/  ISETP.GT.AND P3, PT, R59, 0x79, !P6 ;  /* 0x000000793b00780c */ /* 0x000fe20007764270 */
[----:B------:R-:W-:-:S01]  /*13880*/  FFMA.FTZ R68, R88, UR45, -R85 ;  /* 0x0000002d58447c23 */ /* 0x000fc20008010855 */
[----:B------:R-:W-:Y:S01]  /*13890*/  FMNMX.FTZ R80, R83, R4, !PT ;  /* 0x0000000453507209 */ /* 0x000fe20007810000 */
[----:B------:R-:W-:Y:S01]  /*138a0*/  MUFU.EX2 R69, R69 ;  /* 0x0000004500457308 */ /* 0x000fe20000000800 */
[----:B------:R-:W-:Y:S01]  /*138b0*/  ISETP.LT.OR P3, PT, R50, 0x7a, P3 ;  /* 0x0000007a3200780c */ /* 0x000fe20001f61670 */
[--C-:B------:R-:W-:Y:S01]  /*138c0*/  FFMA.FTZ R71, R90, UR45, -R85.reuse ;  /* 0x0000002d5a477c23 */ /* 0x100fe20008010855 */
[----:B------:R-:W-:Y:S01]  /*138d0*/  FMNMX.FTZ R15, R7, R80, !PT ;  /* 0x00000050070f7209 */ /* 0x000fe20007810000 */
[--C-:B------:R-:W-:Y:S01]  /*138e0*/  FFMA.FTZ R70, R70, UR45, -R85.reuse ;  /* 0x0000002d46467c23 */ /* 0x100fe20008010855 */
[----:B------:R-:W-:Y:S01]  /*138f0*/  FSEL R34, R34, -INF , !P3 ;  /* 0xff80000022227808 */ /* 0x000fe20005800000 */
[--C-:B------:R-:W-:Y:S01]  /*13900*/  FFMA.FTZ R73, R73, UR45, -R85.reuse ;  /* 0x0000002d49497c23 */ /* 0x100fe20008010855 */
        /* <DEDUP_REMOVED lines=15> */
[--C-:B------:R-:W-:Y:S01]  /*13a00*/  FFMA.FTZ R46, R46, UR45, -R85.reuse ;  /* 0x0000002d2e2e7c23 */ /* 0x100fe20008010855 */
[----:B------:R-:W-:Y:S01]  /*13a10*/  FMNMX.FTZ R80, R14, R15, !PT ;  /* 0x0000000f0e507209 */ /* 0x000fe20007810000 */
[----:B------:R-:W2:Y:S01]  /*13a20*/  MUFU.EX2 R68, R68 ;  /* 0x0000004400447308 */ /* 0x000ea20000000800 */
[----:B------:R-:W-:-:S01]  /*13a30*/  FFMA.FTZ R45, R45, UR45, -R85 ;  /* 0x0000002d2d2d7c23 */ /* 0x000fc20008010855 */
[--C-:B------:R-:W-:Y:S01]  /*13a40*/  FFMA.FTZ R42, R42, UR45, -R85.reuse ;  /* 0x0000002d2a2a7c23 */ /* 0x100fe20008010855 */
[----:B------:R-:W-:Y:S01]  /*13a50*/  FMNMX.FTZ R15, R31, R80, !PT ;  /* 0x000000501f0f7209 */ /* 0x000fe20007810000 */
[--C-:B------:R-:W-:Y:S01]  /*13a60*/  FFMA.FTZ R41, R41, UR45, -R85.reuse ;  /* 0x0000002d29297c23 */ /* 0x100fe20008010855 */
[----:B------:R-:W-:-:S01]  /*13a70*/  FFMA.FTZ R44, R44, UR45, -R85 ;  /* 0x0000002d2c2c7c23 */ /* 0x000fc20008010855 */
[--C-:B------:R-:W-:Y:S01]  /*13a80*/  FFMA.FTZ R43, R43, UR45, -R85.reuse ;  /* 0x0000002d2b2b7c23 */ /* 0x100fe20008010855 */
[----:B------:R-:W-:Y:S01]  /*13a90*/  FMNMX.FTZ R80, R30, R15, !PT ;  /* 0x0000000f1e507209 */ /* 0x000fe20007810000 */
[----:B------:R-:W3:Y:S01]  /*13aa0*/  MUFU.EX2 R71, R71 ;  /* 0x0000004700477308 */ /* 0x000ee20000000800 */
[----:B------:R-:W-:-:S01]  /*13ab0*/  FFMA.FTZ R38, R38, UR45, -R85 ;  /* 0x0000002d26267c23 */ /* 0x000fc20008010855 */
[--C-:B------:R-:W-:Y:S01]  /*13ac0*/  FFMA.FTZ R37, R37, UR45, -R85.reuse ;  /* 0x0000002d25257c23 */ /* 0x100fe20008010855 */
[----:B------:R-:W-:Y:S01]  /*13ad0*/  FMNMX.FTZ R15, R21, R80, !PT ;  /* 0x00000050150f7209 */ /* 0x000fe20007810000 */
[--C-:B------:R-:W-:Y:S01]  /*13ae0*/  FFMA.FTZ R40, R40, UR45, -R85.reuse ;  /* 0x0000002d28287c23 */ /* 0x100fe20008010855 */
[----:B------:R-:W-:-:S01]  /*13af0*/  FFMA.FTZ R39, R39, UR45, -R85 ;  /* 0x0000002d27277c23 */ /* 0x000fc20008010855 */
[--C-:B------:R-:W-:Y:S01]  /*13b00*/  FFMA.FTZ R25, R25, UR45, -R85.reuse ;  /* 0x0000002d19197c23 */ /* 0x100fe20008010855 */
[----:B------:R-:W-:Y:S01]  /*13b10*/  FMNMX.FTZ R15, R24, R15, !PT ;  /* 0x0000000f180f7209 */ /* 0x000fe20007810000 */
[----:B------:R-:W-:Y:S01]  /*13b20*/  MUFU.EX2 R70, R70 ;  /* 0x0000004600467308 */ /* 0x000fe20000000800 */
[----:B------:R-:W-:-:S01]  /*13b30*/  FFMA.FTZ R36, R36, UR45, -R85 ;  /* 0x0000002d24247c23 */ /* 0x000fc20008010855 */
[----:B------:R-:W-:Y:S01]  /*13b40*/  FFMA.FTZ R35, R35, UR45, -R85 ;  /* 0x0000002d23237c23 */ /* 0x000fe20008010855 */
[----:B------:R-:W-:-:S04]  /*13b50*/  FMNMX.FTZ R80, R26, R15, !PT ;  /* 0x0000000f1a507209 */ /* 0x000fc80007810000 */
[----:B------:R-:W-:Y:S01]  /*13b60*/  FMNMX.FTZ R15, R27, R80, !PT ;  /* 0x000000501b0f7209 */ /* 0x000fe20007810000 */
[----:B------:R-:W-:Y:S03]  /*13b70*/  MUFU.EX2 R73, R73 ;  /* 0x0000004900497308 */ /* 0x000fe60000000800 */
        /* <DEDUP_REMOVED lines=26> */
[----:B------:R-:W-:Y:S04]  /*13d20*/  MUFU.EX2 R64, R64 ;  /* 0x0000004000407308 */ /* 0x000fe80000000800 */
[----:B------:R-:W4:Y:S04]  /*13d30*/  SHFL.BFLY PT, R60, R15, 0x2, 0x1f ;  /* 0x0c401f000f3c7f89 */ /* 0x000f2800000e0000 */
[----:B------:R-:W-:Y:S08]  /*13d40*/  MUFU.EX2 R81, R81 ;  /* 0x0000005100517308 */ /* 0x000ff00000000800 */
[----:B------:R-:W-:Y:S08]  /*13d50*/  MUFU.EX2 R55, R55 ;  /* 0x0000003700377308 */ /* 0x000ff00000000800 */
[----:B------:R-:W-:Y:S01]  /*13d60*/  MUFU.EX2 R46, R46 ;  /* 0x0000002e002e7308 */ /* 0x000fe20000000800 */
[----:B----4-:R-:W-:-:S07]  /*13d70*/  FMNMX.FTZ R60, R15, R60, !PT ;  /* 0x0000003c0f3c7209 */ /* 0x010fce0007810000 */
[----:B------:R-:W-:Y:S01]  /*13d80*/  MUFU.EX2 R45, R45 ;  /* 0x0000002d002d7308 */ /* 0x000fe20000000800 */
[----:B------:R-:W4:Y:S07]  /*13d90*/  SHFL.BFLY PT, R15, R60, 0x1, 0x1f ;  /* 0x0c201f003c0f7f89 */ /* 0x000f2e00000e0000 */
[----:B------:R-:W-:Y:S08]  /*13da0*/  MUFU.EX2 R42, R42 ;  /* 0x0000002a002a7308 */ /* 0x000ff00000000800 */
[----:B------:R-:W-:Y:S08]  /*13db0*/  MUFU.EX2 R41, R41 ;  /* 0x0000002900297308 */ /* 0x000ff00000000800 */
[----:B------:R-:W-:Y:S01]  /*13dc0*/  MUFU.EX2 R44, R44 ;  /* 0x0000002c002c7308 */ /* 0x000fe20000000800 */
[----:B----4-:R-:W-:Y:S01]  /*13dd0*/  FMNMX.FTZ R15, R60, R15, !PT ;  /* 0x0000000f3c0f7209 */ /* 0x010fe20007810000 */
[----:B------:R-:W-:-:S03]  /*13de0*/  IMAD.U32 R60, RZ, RZ, UR45 ;  /* 0x0000002dff3c7e24 */ /* 0x000fc6000f8e00ff */
[C---:B------:R-:W-:Y:S01]  /*13df0*/  FSETP.NEU.FTZ.AND P3, PT, R15.reuse, -INF , PT ;  /* 0xff8000000f00780b */ /* 0x040fe20003f7d000 */
[----:B0-----:R-:W-:-:S01]  /*13e00*/  FFMA.FTZ R47, R15, R60, -8 ;  /* 0xc10000000f2f7423 */ /* 0x001fc2000001003c */
[----:B------:R-:W-:Y:S01]  /*13e10*/  FFMA.FTZ R60, R5, UR45, -R85 ;  /* 0x0000002d053c7c23 */ /* 0x000fe20008010855 */
[----:B------:R-:W-:Y:S03]  /*13e20*/  MUFU.EX2 R43, R43 ;  /* 0x0000002b002b7308 */ /* 0x000fe60000000800 */
[----:B------:R-:W-:-:S05]  /*13e30*/  FSEL R47, R47, RZ, P3 ;  /* 0x000000ff2f2f7208 */ /* 0x000fca0001800000 */
        /* <DEDUP_REMOVED lines=8> */
[----:B-1----:R-:W-:Y:S01]  /*13ec0*/  FADD.FTZ R31, R0, R69 ;  /* 0x00000045001f7221 */ /* 0x002fe20000010000 */
        /* <DEDUP_REMOVED lines=23> */
[--C-:B------:R-:W-:Y:S01]  /*14040*/  FFMA.FTZ R65, R65, UR45, -R47.reuse ;  /* 0x0000002d41417c23 */ /* 0x100fe2000801082f */
[----:B------:R-:W-:-:S01]  /*14050*/  FFMA.FTZ R32, R32, UR45, -R47 ;  /* 0x0000002d20207c23 */ /* 0x000fc2000801082f */
[--C-:B------:R-:W-:Y:S01]  /*14060*/  FFMA.FTZ R33, R33, UR45, -R47.reuse ;  /* 0x0000002d21217c23 */ /* 0x100fe2000801082f */
[----:B------:R-:W-:-:S03]  /*14070*/  FFMA.FTZ R34, R34, UR45, -R47 ;  /* 0x0000002d22227c23 */ /* 0x000fc6000801082f */
[----:B------:R5:W-:Y:S08]  /*14080*/  MUFU.EX2 R80, R13 ;  /* 0x0000000d00507308 */ /* 0x000bf00000000800 */
[----:B------:R-:W4:Y:S01]  /*14090*/  MUFU.EX2 R7, R7 ;  /* 0x0000000700077308 */ /* 0x000f220000000800 */
[----:B-----5:R-:W-:-:S01]  /*140a0*/  FFMA.FTZ R13, R26, UR45, -R47 ;  /* 0x0000002d1a0d7c23 */ /* 0x020fc2000801082f */
[----:B--2---:R-:W-:Y:S01]  /*140b0*/  FADD.FTZ R26, R68, R31 ;  /* 0x0000001f441a7221 */ /* 0x004fe20000010000 */
[----:B---3--:R-:W-:-:S04]  /*140c0*/  F2FP.SATFINITE.E4M3.F32.PACK_AB_MERGE_C R68, R71, R68, RZ ;  /* 0x000000444744723e */ /* 0x008fc800048070ff */
[----:B------:R-:W-:Y:S01]  /*140d0*/  F2FP.SATFINITE.E4M3.F32.PACK_AB_MERGE_C R196, R69, R0, R68 ;  /* 0x0000000045c4723e */ /* 0x000fe20004807044 */
[----:B------:R-:W-:Y:S08]  /*140e0*/  MUFU.EX2 R83, R14 ;  /* 0x0000000e00537308 */ /* 0x000ff00000000800 */
[----:B------:R2:W-:Y:S08]  /*140f0*/  MUFU.EX2 R14, R27 ;  /* 0x0000001b000e7308 */ /* 0x0005f00000000800 */
[----:B------:R-:W3:Y:S01]  /*14100*/  MUFU.EX2 R10, R10 ;  /* 0x0000000a000a7308 */ /* 0x000ee20000000800 */
[----:B--2---:R-:W-:-:S01]  /*14110*/  FADD.FTZ R27, R71, R26 ;  /* 0x0000001a471b7221 */ /* 0x004fc20000010000 */
[----:B0-----:R-:W-:-:S03]  /*14120*/  FADD.FTZ R26, R5, R4 ;  /* 0x00000004051a7221 */ /* 0x001fc60000010000 */
[----:B------:R-:W-:Y:S01]  /*14130*/  FADD.FTZ R30, R70, R27 ;  /* 0x0000001b461e7221 */ /* 0x000fe20000010000 */
[----:B-1----:R-:W-:-:S01]  /*14140*/  FADD.FTZ R27, R59, R26 ;  /* 0x0000001a3b1b7221 */ /* 0x002fc20000010000 */
[----:B----4-:R-:W-:Y:S01]  /*14150*/  F2FP.SATFINITE.E4M3.F32.PACK_AB_MERGE_C R59, R78, R59, RZ ;  /* 0x0000003b4e3b723e */ /* 0x010fe200048070ff */
[----:B------:R-:W0:Y:S01]  /*14160*/  MUFU.EX2 R11, R11 ;  /* 0x0000000b000b7308 */ /* 0x000e220000000800 */
[----:B------:R-:W-:-:S01]  /*14170*/  FADD.FTZ R31, R73, R30 ;  /* 0x0000001e491f7221 */ /* 0x000fc20000010000 */
[----:B------:R-:W-:Y:S01]  /*14180*/  FADD.FTZ R26, R78, R27 ;  /* 0x0000001b4e1a7221 */ /* 0x000fe20000010000 */
[----:B------:R-:W-:Y:S02]  /*14190*/  F2FP.SATFINITE.E4M3.F32.PACK_AB_MERGE_C R197, R4, R5, R59 ;  /* 0x0000000504c5723e */ /* 0x000fe4000480703b */
[----:B------:R-:W-:Y:S01]  /*141a0*/  FADD.FTZ R30, R72, R31 ;  /* 0x0000001f481e7221 */ /* 0x000fe20000010000 */
[----:B------:R-:W-:-:S01]  /*141b0*/  FADD.FTZ R27, R7, R26 ;  /* 0x0000001a071b7221 */ /* 0x000fc20000010000 */
[C---:B------:R-:W-:Y:S01]  /*141c0*/  F2FP.SATFINITE.E4M3.F32.PACK_AB_MERGE_C R72, R75.reuse, R72, RZ ;  /* 0x000000484b48723e */ /* 0x040fe200048070ff */
[----:B------:R-:W1:Y:S01]  /*141d0*/  MUFU.EX2 R12, R12 ;  /* 0x0000000c000c7308 */ /* 0x000e620000000800 */
[----:B------:R-:W-:-:S01]  /*141e0*/  FADD.FTZ R31, R75, R30 ;  /* 0x0000001e4b1f7221 */ /* 0x000fc20000010000 */
[----:B---3--:R-:W-:Y:S01]  /*141f0*/  FADD.FTZ R27, R10, R27 ;  /* 0x0000001b0a1b7221 */ /* 0x008fe20000010000 */
[----:B------:R-:W-:-:S02]  /*14200*/  F2FP.SATFINITE.E4M3.F32.PACK_AB_MERGE_C R198, R73, R70, R72 ;  /* 0x0000004649c6723e */ /* 0x000fc40004807048 */
[----:B------:R-:W-:Y:S01]  /*14210*/  FADD.FTZ R30, R74, R31 ;  /* 0x0000001f4a1e7221 */ /* 0x000fe20000010000 */
[----:B------:R-:W-:-:S01]  /*14220*/  FADD.FTZ R26, R80, R27 ;  /* 0x0000001b501a7221 */ /* 0x000fc20000010000 */
[----:B------:R-:W-:Y:S01]  /*14230*/  F2FP.SATFINITE.E4M3.F32.PACK_AB_MERGE_C R80, R83, R80, RZ ;  /* 0x000000505350723e */ /* 0x000fe200048070ff */
[----:B------:R-:W2:Y:S01]  /*14240*/  MUFU.EX2 R21, R21 ;  /* 0x0000001500157308 */ /* 0x000ea20000000800 */
[----:B------:R-:W-:-:S01]  /*14250*/  FADD.FTZ R27, R77, R30 ;  /* 0x0000001e4d1b7221 */ /* 0x000fc20000010000 */
[----:B------:R-:W-:Y:S01]  /*14260*/  FADD.FTZ R26, R83, R26 ;  /* 0x0000001a531a7221 */ /* 0x000fe20000010000 */
[----:B------:R-:W-:Y:S02]  /*14270*/  F2FP.SATFINITE.E4M3.F32.PACK_AB_MERGE_C R199, R10, R7, R80 ;  /* 0x000000070ac7723e */ /* 0x000fe40004807050 */
[----:B------:R-:W-:Y:S01]  /*14280*/  FADD.FTZ R30, R76, R27 ;  /* 0x0000001b4c1e7221 */ /* 0x000fe20000010000 */
[----:B0-----:R-:W-:-:S01]  /*14290*/  FADD.FTZ R27, R11, R26 ;  /* 0x0000001a0b1b7221 */ /* 0x001fc20000010000 */
[C---:B------:R-:W-:Y:S01]  /*142a0*/  F2FP.SATFINITE.E4M3.F32.PACK_AB_MERGE_C R76, R79.reuse, R76, RZ ;  /* 0x0000004c4f4c723e */ /* 0x040fe200048070ff */
[----:B------:R-:W0:Y:S01]  /*142b0*/  MUFU.EX2 R24, R24 ;  /* 0x0000001800187308 */ /* 0x000e220000000800 */
[----:B------:R-:W-:-:S01]  /*142c0*/  FADD.FTZ R30, R79, R30 ;  /* 0x0000001e4f1e7221 */ /* 0x000fc20000010000 */
[----:B-1----:R-:W-:Y:S01]  /*142d0*/  FADD.FTZ R26, R12, R27 ;  /* 0x0000001b0c1a7221 */ /* 0x002fe20000010000 */
[----:B------:R-:W-:-:S02]  /*142e0*/  F2FP.SATFINITE.E4M3.F32.PACK_AB_MERGE_C R192, R77, R74, R76 ;  /* 0x0000004a4dc0723e */ /* 0x000fc4000480704c */
[----:B------:R-:W-:-:S03]  /*142f0*/  FADD.FTZ R31, R67, R30 ;  /* 0x0000001e431f7221 */ /* 0x000fc60000010000 */
[----:B------:R-:W1:Y:S01]  /*14300*/  MUFU.EX2 R13, R13 ;  /* 0x0000000d000d7308 */ /* 0x000e620000000800 */
[----:B--2---:R-:W-:-:S01]  /*14310*/  FADD.FTZ R27, R21, R26 ;  /* 0x0000001a151b7221 */ /* 0x004fc20000010000 */
[----:B------:R-:W-:-:S04]  /*14320*/  FADD.FTZ R31, R66, R31 ;  /* 0x0000001f421f7221 */ /* 0x000fc80000010000 */
[----:B------:R-:W-:Y:S01]  /*14330*/  FADD.FTZ R26, R64, R31 ;  /* 0x0000001f401a7221 */ /* 0x000fe20000010000 */
[----:B------:R-:W-:Y:S01]  /*14340*/  F2FP.SATFINITE.E4M3.F32.PACK_AB_MERGE_C R64, R81, R64, RZ ;  /* 0x000000405140723e */ /* 0x000fe200048070ff */
[----:B------:R-:W2:Y:S01]  /*14350*/  MUFU.EX2 R28, R28 ;  /* 0x0000001c001c7308 */ /* 0x000ea20000000800 */
[----:B0-----:R-:W-:-:S01]  /*14360*/  FADD.FTZ R0, R24, R27 ;  /* 0x0000001b18007221 */ /* 0x001fc20000010000 */
[----:B------:R-:W-:Y:S01]  /*14370*/  FADD.FTZ R26, R81, R26 ;  /* 0x0000001a511a7221 */ /* 0x000fe20000010000 */
[----:B------:R-:W-:Y:S02]  /*14380*/  F2FP.SATFINITE.E4M3.F32.PACK_AB_MERGE_C R24, R24, R21, RZ ;  /* 0x000000151818723e */ /* 0x000fe400048070ff */
[----:B------:R-:W-:Y:S01]  /*14390*/  F2FP.SATFINITE.E4M3.F32.PACK_AB_MERGE_C R194, R66, R67, R64 ;  /* 0x0000004342c2723e */ /* 0x000fe20004807040 */
[----:B------:R-:W-:-:S01]  /*143a0*/  FADD.FTZ R31, R55, R26 ;  /* 0x0000001a371f7221 */ /* 0x000fc20000010000 */
[----:B------:R-:W-:Y:S01]  /*143b0*/  F2FP.SATFINITE.E4M3.F32.PACK_AB_MERGE_C R26, R45, R46, RZ ;  /* 0x0000002e2d1a723e */ /* 0x000fe200048070ff */
[----:B------:R-:W0:Y:S01]  /*143c0*/  MUFU.EX2 R29, R29 ;  /* 0x0000001d001d7308 */ /* 0x000e220000000800 */
[----:B-1----:R-:W-:-:S01]  /*143d0*/  FADD.FTZ R27, R13, R0 ;  /* 0x000000000d1b7221 */ /* 0x002fc20000010000 */
[C---:B------:R-:W-:Y:S01]  /*143e0*/  FADD.FTZ R31, R50.reuse, R31 ;  /* 0x0000001f321f7221 */ /* 0x040fe20000010000 */
[----:B------:R-:W-:-:S02]  /*143f0*/  F2FP.SATFINITE.E4M3.F32.PACK_AB_MERGE_C R188, R50, R55, R26 ;  /* 0x0000003732bc723e */ /* 0x000fc4000480701a */
[----:B------:R-:W-:Y:S01]  /*14400*/  FADD.FTZ R27, R14, R27 ;  /* 0x0000001b0e1b7221 */ /* 0x000fe20000010000 */
[----:B------:R-:W-:-:S01]  /*14410*/  FADD.FTZ R46, R46, R31 ;  /* 0x0000001f2e2e7221 */ /* 0x000fc20000010000 */
[----:B------:R-:W-:Y:S01]  /*14420*/  F2FP.SATFINITE.E4M3.F32.PACK_AB_MERGE_C R26, R41, R42, RZ ;  /* 0x0000002a291a723e */ /* 0x000fe200048070ff */
[----:B------:R-:W1:Y:S01]  /*14430*/  MUFU.EX2 R48, R48 ;  /* 0x0000003000307308 */ /* 0x000e620000000800 */
[----:B--2---:R-:W-:-:S01]  /*14440*/  FADD.FTZ R0, R28, R27 ;  /* 0x0000001b1c007221 */ /* 0x004fc20000010000 */
[----:B------:R-:W-:Y:S01]  /*14450*/  FADD.FTZ R45, R45, R46 ;  /* 0x0000002e2d2d7221 */ /* 0x000fe20000010000 */
[----:B------:R-:W-:Y:S02]  /*14460*/  F2FP.SATFINITE.E4M3.F32.PACK_AB_MERGE_C R190, R43, R44, R26 ;  /* 0x0000002c2bbe723e */ /* 0x000fe4000480701a */
[----:B------:R-:W-:Y:S01]  /*14470*/  F2FP.SATFINITE.E4M3.F32.PACK_AB_MERGE_C R193, R12, R11, R24 ;  /* 0x0000000b0cc1723e */ /* 0x000fe20004807018 */
[----:B------:R-:W-:-:S02]  /*14480*/  FADD.FTZ R44, R44, R45 ;  /* 0x0000002d2c2c7221 */ /* 0x000fc40000010000 */
[----:B------:R-:W2:Y:S01]  /*14490*/  MUFU.EX2 R49, R49 ;  /* 0x0000003100317308 */ /* 0x000ea20000000800 */
[----:B0-----:R-:W-:-:S01]  /*144a0*/  FADD.FTZ R27, R29, R0 ;  /* 0x000000001d1b7221 */ /* 0x001fc20000010000 */
[----:B------:R-:W-:Y:S01]  /*144b0*/  FADD.FTZ R43, R43, R44 ;  /* 0x0000002c2b2b7221 */ /* 0x000fe20000010000 */
[----:B------:R-:W-:-:S03]  /*144c0*/  F2FP.SATFINITE.E4M3.F32.PACK_AB_MERGE_C R28, R29, R28, RZ ;  /* 0x0000001c1d1c723e */ /* 0x000fc600048070ff */
[----:B------:R-:W-:Y:S01]  /*144d0*/  FADD.FTZ R42, R42, R43 ;  /* 0x0000002b2a2a7221 */ /* 0x000fe20000010000 */
[----:B------:R-:W-:Y:S01]  /*144e0*/  F2FP.SATFINITE.E4M3.F32.PACK_AB_MERGE_C R195, R14, R13, R28 ;  /* 0x0000000d0ec3723e */ /* 0x000fe2000480701c */
        /* <DEDUP_REMOVED lines=8> */
[----:B-1----:R-:W-:-:S01]  /*14570*/  FADD.FTZ R0, R52, R27 ;  /* 0x0000001b34007221 */ /* 0x002fc20000010000 */
[----:B------:R-:W-:-:S04]  /*14580*/  F2FP.SATFINITE.E4M3.F32.PACK_AB_MERGE_C R51, R52, R51, RZ ;  /* 0x000000333433723e */ /* 0x000fc800048070ff */
[----:B------:R-:W-:Y:S02]  /*14590*/  F2FP.SATFINITE.E4M3.F32.PACK_AB_MERGE_C R189, R49, R48, R51 ;  /* 0x0000003031bd723e */ /* 0x000fe40004807033 */
[----:B------:R-:W1:Y:S01]  /*145a0*/  MUFU.EX2 R56, R56 ;  /* 0x0000003800387308 */ /* 0x000e620000000800 */
[----:B--2---:R-:W-:-:S07]  /*145b0*/  FADD.FTZ R27, R53, R0 ;  /* 0x00000000351b7221 */ /* 0x004fce0000010000 */
[----:B------:R-:W-:Y:S01]  /*145c0*/  MUFU.EX2 R38, R38 ;  /* 0x0000002600267308 */ /* 0x000fe20000000800 */
[----:B0-----:R-:W-:-:S07]  /*145d0*/  FADD.FTZ R27, R54, R27 ;  /* 0x0000001b361b7221 */ /* 0x001fce0000010000 */
[----:B------:R-:W0:Y:S01]  /*145e0*/  MUFU.EX2 R37, R37 ;  /* 0x0000002500257308 */ /* 0x000e220000000800 */
[----:B-1----:R-:W-:-:S07]  /*145f0*/  FADD.FTZ R0, R56, R27 ;  /* 0x0000001b38007221 */ /* 0x002fce0000010000 */
        /* <DEDUP_REMOVED lines=14> */
[----:B------:R-:W-:-:S04]  /*146e0*/  FADD.FTZ R38, R38, R39 ;  /* 0x0000002726267221 */ /* 0x000fc80000010000 */
[----:B------:R-:W-:Y:S02]  /*146f0*/  FADD.FTZ R37, R37, R38 ;  /* 0x0000002625257221 */ /* 0x000fe40000010000 */
[----:B------:R-:W-:Y:S01]  /*14700*/  MUFU.EX2 R25, R25 ;  /* 0x0000001900197308 */ /* 0x000fe20000000800 */
[----:B--2---:R-:W-:-:S07]  /*14710*/  FADD.FTZ R21, R61, R0 ;  /* 0x000000003d157221 */ /* 0x004fce0000010000 */
[----:B------:R-:W1:Y:S01]  /*14720*/  MUFU.EX2 R60, R60 ;  /* 0x0000003c003c7308 */ /* 0x000e620000000800 */
[----:B0-----:R-:W-:-:S07]  /*14730*/  FADD.FTZ R0, R62, R21 ;  /* 0x000000153e007221 */ /* 0x001fce0000010000 */
[----:B------:R-:W0:Y:S08]  /*14740*/  MUFU.EX2 R63, R63 ;  /* 0x0000003f003f7308 */ /* 0x000e300000000800 */
[----:B------:R-:W-:Y:S01]  /*14750*/  MUFU.EX2 R36, R36 ;  /* 0x0000002400247308 */ /* 0x000fe20000000800 */
[----:B-1----:R-:W-:-:S07]  /*14760*/  F2FP.SATFINITE.E4M3.F32.PACK_AB_MERGE_C R4, R60, R25, RZ ;  /* 0x000000193c04723e */ /* 0x002fce00048070ff */
[----:B------:R-:W1:Y:S01]  /*14770*/  MUFU.EX2 R35, R35 ;  /* 0x0000002300237308 */ /* 0x000e620000000800 */
[----:B0-----:R-:W-:-:S01]  /*14780*/  FADD.FTZ R0, R63, R0 ;  /* 0x000000003f007221 */ /* 0x001fc20000010000 */
[----:B------:R-:W-:-:S04]  /*14790*/  F2FP.SATFINITE.E4M3.F32.PACK_AB_MERGE_C R62, R63, R62, RZ ;  /* 0x0000003e3f3e723e */ /* 0x000fc800048070ff */
[----:B------:R-:W-:Y:S02]  /*147a0*/  F2FP.SATFINITE.E4M3.F32.PACK_AB_MERGE_C R185, R61, R58, R62 ;  /* 0x0000003a3db9723e */ /* 0x000fe4000480703e */
[----:B------:R-:W0:Y:S08]  /*147b0*/  MUFU.EX2 R65, R65 ;  /* 0x0000004100417308 */ /* 0x000e300000000800 */
[----:B------:R-:W2:Y:S01]  /*147c0*/  MUFU.EX2 R32, R32 ;  /* 0x0000002000207308 */ /* 0x000ea20000000800 */
[----:B-1----:R-:W-:Y:S01]  /*147d0*/  F2FP.SATFINITE.E4M3.F32.PACK_AB_MERGE_C R186, R35, R36, R4 ;  /* 0x0000002423ba723e */ /* 0x002fe20004807004 */
[----:B------:R-:W-:-:S04]  /*147e0*/  FADD.FTZ R36, R36, R37 ;  /* 0x0000002524247221 */ /* 0x000fc80000010000 */
[----:B------:R-:W-:Y:S02]  /*147f0*/  FADD.FTZ R36, R35, R36 ;  /* 0x0000002423247221 */ /* 0x000fe40000010000 */
[----:B------:R-:W-:Y:S01]  /*14800*/  MUFU.EX2 R33, R33 ;  /* 0x0000002100217308 */ /* 0x000fe20000000800 */
[----:B0-----:R-:W-:-:S07]  /*14810*/  FADD.FTZ R5, R65, R0 ;  /* 0x0000000041057221 */ /* 0x001fce0000010000 */
[----:B------:R-:W0:Y:S01]  /*14820*/  MUFU.EX2 R34, R34 ;  /* 0x0000002200227308 */ /* 0x000e220000000800 */
[----:B--2---:R-:W-:-:S01]  /*14830*/  FADD.FTZ R0, R32, R5 ;  /* 0x0000000520007221 */ /* 0x004fc20000010000 */
[----:B------:R-:W-:-:S04]  /*14840*/  FADD.FTZ R5, R25, R36 ;  /* 0x0000002419057221 */ /* 0x000fc80000010000 */
[----:B------:R-:W-:Y:S01]  /*14850*/  FADD.FTZ R5, R60, R5 ;  /* 0x000000053c057221 */ /* 0x000fe20000010000 */
[----:B0-----:R-:W-:Y:S01]  /*14860*/  F2FP.SATFINITE.E4M3.F32.PACK_AB_MERGE_C R4, R34, R33, RZ ;  /* 0x000000212204723e */ /* 0x001fe200048070ff */
[----:B------:R-:W-:Y:S01]  /*14870*/  FADD.FTZ R33, R33, R0 ;  /* 0x0000000021217221 */ /* 0x000fe20000010000 */
[----:B------:R-:W-:Y:S02]  /*14880*/  VIADD R0, R91, 0xfffffffe ;  /* 0xfffffffe5b007836 */ /* 0x000fe40000000000 */
[----:B------:R-:W-:Y:S01]  /*14890*/  F2FP.SATFINITE.E4M3.F32.PACK_AB_MERGE_C R187, R32, R65, R4 ;  /* 0x0000004120bb723e */ /* 0x000fe20004807004 */
[----:B------:R-:W-:-:S01]  /*148a0*/  FADD.FTZ R4, R34, R33 ;  /* 0x0000002122047221 */ /* 0x000fc20000010000 */
        /* <DEDUP_REMOVED lines=12> */
.L_x_4250:
[----:B------:R-:W-:-:S13]  /*14970*/  ISETP.NE.AND P3, PT, R9, 0x1, PT ;  /* 0x000000010900780c */ /* 0x000fda0003f65270 */
[----:B------:R-:W0:Y:S02]  /*14980*/  @P3 LDC.64 R10, c[0x0][0x9e8] ;  /* 0x00027a00ff0a3b82 */ /* 0x000e240000000a00 */
[----:B0-----:R-:W-:-:S05]  /*14990*/  @P3 IMAD.HI.U32 R10, R7, R10, RZ ;  /* 0x0000000a070a3227 */ /* 0x001fca00078e00ff */
[----:B------:R-:W-:-:S07]  /*149a0*/  @P3 SHF.R.U32.HI R7, RZ, R11, R10 ;  /* 0x0000000bff073219 */ /* 0x000fce000001160a */
.L_x_4251:
[----:B------:R-:W-:Y:S05]  /*149b0*/  BSYNC B0 ;  /* 0x0000000000007941 */ /* 0x000fea0003800000 */
.L_x_4249:
[----:B------:R-:W-:-:S05]  /*149c0*/  IMAD R7, R7, R9, R9 ;  /* 0x0000000907077224 */ /* 0x000fca00078e0209 */
[----:B------:R-:W-:-:S07]  /*149d0*/  VIMNMX R8, R8, R7, PT ;  /* 0x0000000708087248 */ /* 0x000fce0003fe0100 */
.L_x_4248:
        /* <DEDUP_REMOVED lines=60> */
[----:B------:R-:W-:Y:S06]  /*14da0*/  @!P3 BRA `(.L_x_4252) ;  /* 0x000000380080b947 */ /* 0x000fec0003800000 */
[----:B------:R-:W-:Y:S02]  /*14db0*/  IMAD.IADD R12, R120, 0x1, R3 ;  /* 0x00000001780c7824 */ /* 0x000fe400078e0203 */
[----:B------:R-:W-:Y:S02]  /*14dc0*/  IMAD.MOV.U32 R119, RZ, RZ, RZ ;  /* 0x000000ffff777224 */ /* 0x000fe400078e00ff */
[----:B------:R-:W-:-:S07]  /*14dd0*/  VIADD R13, R12, 0x8 ;  /* 0x000000080c0d7836 */ /* 0x000fce0000000000 */
.L_x_4271:
        /* <DEDUP_REMOVED lines=10> */
.L_x_4254:
[----:B------:R-:W-:Y:S01]  /*14e80*/  IMAD R9, R14, 0x8, R16 ;  /* 0x000000080e097824 */ /* 0x000fe200078e0210 */
[----:B------:R-:W-:-:S04]  /*14e90*/  SHF.L.U32 R8, R21, 0x1f, RZ ;  /* 0x0000001f15087819 */ /* 0x000fc800000006ff */
[----:B------:R0:W1:Y:S01]  /*14ea0*/  SYNCS.PHASECHK.TRANS64.TRYWAIT P4, [R9+URZ+0x2a830], R8 ;  /* 0x02a83008090075a7 */ /* 0x000062000808017f */
[----:B------:R-:W-:Y:S05]  /*14eb0*/  @!P0 BRA `(.L_x_4255) ;  /* 0x0000000000048947 */ /* 0x000fea0003800000 */
[----:B------:R-:W-:Y:S01]  /*14ec0*/  BPT.TRAP 0x1 ;  /* 0x000000040000795c */ /* 0x000fe20000300000 */
.L_x_4255:
[----:B------:R-:W-:Y:S04]  /*14ed0*/  BSSY B0, `(.L_x_4253) ;  /* 0x0000004000007945 */ /* 0x000fe80003800000 */
[----:B-1----:R-:W-:Y:S05]  /*14ee0*/  @P4 BRA `(.L_x_4256) ;  /* 0x0000000000084947 */ /* 0x002fea0003800000 */
[----:B------:R-:W1:Y:S02]  /*14ef0*/  SYNCS.PHASECHK.TRANS64.TRYWAIT P4, [R9+URZ+0x2a830], R8 ;  /* 0x02a83008090075a7 */ /* 0x000e64000808017f */
[----:B-1----:R-:W-:Y:S05]  /*14f00*/  @!P4 BRA `(.L_x_4257) ;  /* 0x0000015800c8c947 */ /* 0x002fea0003800000 */
.L_x_4256:
[----:B------:R-:W-:Y:S05]  /*14f10*/  BSYNC B0 ;  /* 0x0000000000007941 */ /* 0x000fea0003800000 */
.L_x_4253:
[----:B01----:R-:W0:Y:S01]  /*14f20*/  S2R R8, SR_TID.X ;  /* 0x0000000000087919 */ /* 0x003e220000002100 */
[----:B------:R-:W-:Y:S05]  /*14f30*/  WARPSYNC.ALL ;  /* 0x0000000000007948 */ /* 0x000fea0003800000 */
[----:B------:R-:W-:Y:S01]  /*14f40*/  IMAD.MOV.U32 R9, RZ, RZ, -0x7fffffe0 ;  /* 0x80000020ff097424 */ /* 0x000fe200078e00ff */
[----:B------:R-:W-:Y:S01]  /*14f50*/  UMOV UR28, UR4 ;  /* 0x00000004001c7c82 */ /* 0x000fe20008000000 */
[----:B------:R-:W-:Y:S01]  /*14f60*/  IMAD.MOV.U32 R121, RZ, RZ, -0x7fffffe0 ;  /* 0x80000020ff797424 */ /* 0x000fe200078e00ff */
[----:B------:R-:W-:Y:S01]  /*14f70*/  UMOV UR29, UR5 ;  /* 0x00000005001d7c82 */ /* 0x000fe20008000000 */
[----:B------:R-:W-:Y:S01]  /*14f80*/  IMAD.MOV.U32 R123, RZ, RZ, -0x7fffffe0 ;  /* 0x80000020ff7b7424 */ /* 0x000fe200078e00ff */
[----:B------:R-:W-:Y:S01]  /*14f90*/  R2UR UR11, R9 ;  /* 0x00000000090b72ca */ /* 0x000fe200000e0000 */
[----:B------:R-:W-:Y:S01]  /*14fa0*/  IMAD.MOV.U32 R11, RZ, RZ, -0x7fffffe0 ;  /* 0x80000020ff0b7424 */ /* 0x000fe200078e00ff */
[----:B------:R-:W-:Y:S01]  /*14fb0*/  R2UR UR19, R121 ;  /* 0x00000000791372ca */ /* 0x000fe200000e0000 */
[----:B------:R-:W-:Y:S01]  /*14fc0*/  IMAD.MOV.U32 R9, RZ, RZ, -0x7fffffe0 ;  /* 0x80000020ff097424 */ /* 0x000fe200078e00ff */
[----:B------:R-:W-:-:S02]  /*14fd0*/  R2UR UR23, R123 ;  /* 0x000000007b1772ca */ /* 0x000fc400000e0000 */
[C---:B------:R-:W-:Y:S02]  /*14fe0*/  R2UR UR15, R11.reuse ;  /* 0x000000000b0f72ca */ /* 0x040fe400000e0000 */
[----:B------:R-:W-:Y:S02]  /*14ff0*/  R2UR UR27, R11 ;  /* 0x000000000b1b72ca */ /* 0x000fe400000e0000 */
[----:B------:R-:W-:Y:S02]  /*15000*/  R2UR UR31, R9 ;  /* 0x00000000091f72ca */ /* 0x000fe400000e0000 */
[----:B0-----:R-:W-:Y:S01]  /*15010*/  SHF.R.U32.HI R10, RZ, 0x7, R8 ;  /* 0x00000007ff0a7819 */ /* 0x001fe20000011608 */
[----:B------:R-:W-:-:S04]  /*15020*/  IMAD R8, R14, 0x600, R6 ;  /* 0x000006000e087824 */ /* 0x000fc800078e0206 */
[----:B------:R-:W-:Y:S01]  /*15030*/  VIADD R124, R10, 0x8 ;  /* 0x000000080a7c7836 */ /* 0x000fe20000000000 */
[C---:B------:R-:W-:Y:S01]  /*15040*/  R2UR UR10, R8.reuse ;  /* 0x00000000080a72ca */ /* 0x040fe200000e0000 */
[C---:B------:R-:W-:Y:S02]  /*15050*/  VIADD R120, R8.reuse, 0x200 ;  /* 0x0000020008787836 */ /* 0x040fe40000000000 */
[C---:B------:R-:W-:Y:S01]  /*15060*/  VIADD R122, R8.reuse, 0x202 ;  /* 0x00000202087a7836 */ /* 0x040fe20000000000 */
[----:B------:R0:W-:Y:S01]  /*15070*/  BAR.SYNC.DEFER_BLOCKING R124, 0x100 ;  /* 0x0004007c0000751d */ /* 0x0001e20000010000 */
[----:B------:R-:W-:Y:S01]  /*15080*/  VIADD R10, R8, 0x2 ;  /* 0x00000002080a7836 */ /* 0x000fe20000000000 */
[----:B------:R-:W-:Y:S02]  /*15090*/  R2UR UR18, R120 ;  /* 0x00000000781272ca */ /* 0x000fe400000e0000 */
[----:B------:R-:W-:Y:S02]  /*150a0*/  R2UR UR22, R122 ;  /* 0x000000007a1672ca */ /* 0x000fe400000e0000 */
[----:B------:R-:W-:Y:S01]  /*150b0*/  R2UR UR14, R10 ;  /* 0x000000000a0e72ca */ /* 0x000fe200000e0000 */
[----:B------:R-:W-:-:S02]  /*150c0*/  VIADD R10, R8, 0x400 ;  /* 0x00000400080a7836 */ /* 0x000fc40000000000 */
[----:B------:R-:W-:-:S03]  /*150d0*/  VIADD R8, R8, 0x402 ;  /* 0x0000040208087836 */ /* 0x000fc60000000000 */
[----:B------:R-:W-:Y:S02]  /*150e0*/  R2UR UR26, R10 ;  /* 0x000000000a1a72ca */ /* 0x000fe400000e0000 */
[----:B------:R-:W-:Y:S01]  /*150f0*/  R2UR UR30, R8 ;  /* 0x00000000081e72ca */ /* 0x000fe200000e0000 */
[----:B0-----:R-:W-:-:S06]  /*15100*/  WARPGROUP.ARRIVE ;  /* 0x00000000000079c5 */ /* 0x001fcc0000000000 */
        /* <DEDUP_REMOVED lines=17> */
[----:B------:R-:W-:Y:S05]  /*15220*/  @P3 BRA `(.L_x_4258) ;  /* 0x0000000000283947 */ /* 0x000fea0003800000 */
[----:B------:R-:W-:Y:S05]  /*15230*/  @!P0 BRA `(.L_x_4259) ;  /* 0x0000000000048947 */ /* 0x000fea0003800000 */
[----:B------:R-:W-:Y:S01]  /*15240*/  BPT.TRAP 0x1 ;  /* 0x000000040000795c */ /* 0x000fe20000300000 */
.L_x_4259:
[----:B------:R-:W-:Y:S01]  /*15250*/  SHF.L.U32 R8, R18, 0x1f, RZ ;  /* 0x0000001f12087819 */ /* 0x000fe200000006ff */
[----:B------:R-:W-:-:S04]  /*15260*/  IMAD R9, R19, 0x8, R16 ;  /* 0x0000000813097824 */ /* 0x000fc800078e0210 */
[----:B------:R0:W1:Y:S01]  /*15270*/  SYNCS.PHASECHK.TRANS64.TRYWAIT P3, [R9+URZ+0x2a850], R8 ;  /* 0x02a85008090075a7 */ /* 0x000062000806017f */
[----:B------:R-:W-:Y:S05]  /*15280*/  @!P0 BRA `(.L_x_4260) ;  /* 0x0000000000048947 */ /* 0x000fea0003800000 */
[----:B------:R-:W-:Y:S01]  /*15290*/  BPT.TRAP 0x1 ;  /* 0x000000040000795c */ /* 0x000fe20000300000 */
.L_x_4260:
[----:B-1----:R-:W-:Y:S05]  /*152a0*/  @P3 BRA `(.L_x_4258) ;  /* 0x0000000000083947 */ /* 0x002fea0003800000 */
[----:B------:R-:W1:Y:S02]  /*152b0*/  SYNCS.PHASECHK.TRANS64.TRYWAIT P3, [R9+URZ+0x2a850], R8 ;  /* 0x02a85008090075a7 */ /* 0x000e64000806017f */
[----:B-1----:R-:W-:Y:S05]  /*152c0*/  @!P3 BRA `(.L_x_4261) ;  /* 0x0000015400ecb947 */ /* 0x002fea0003800000 */
.L_x_4258:
[----:B01----:R-:W-:Y:S01]  /*152d0*/  VIADD R8, R16, 0x400 ;  /* 0x0000040010087836 */ /* 0x003fe20000000000 */
[----:B------:R-:W-:Y:S05]  /*152e0*/  WARPSYNC.ALL ;  /* 0x0000000000007948 */ /* 0x000fea0003800000 */
[----:B------:R-:W-:Y:S01]  /*152f0*/  SHF.R.U32.HI R8, RZ, 0x4, R8 ;  /* 0x00000004ff087819 */ /* 0x000fe20000011608 */
[----:B------:R-:W-:Y:S01]  /*15300*/  IMAD.MOV.U32 R9, RZ, RZ, 0x40000040 ;  /* 0x40000040ff097424 */ /* 0x000fe200078e00ff */
[----:B------:R-:W-:Y:S01]  /*15310*/  WARPGROUP.ARRIVE ;  /* 0x00000000000079c5 */ /* 0x000fe20000000000 */
[----:B------:R-:W-:Y:S01]  /*15320*/  IMAD.MOV.U32 R11, RZ, RZ, 0x40000040 ;  /* 0x40000040ff0b7424 */ /* 0x000fe200078e00ff */
[----:B------:R-:W-:-:S04]  /*15330*/  LOP3.LUT R8, R8, 0x3fff, RZ, 0xc0, !PT ;  /* 0x00003fff08087812 */ /* 0x000fc800078ec0ff */
[----:B------:R-:W0:Y:S01]  /*15340*/  S2R R209, SR_TID.X ;  /* 0x0000000000d17919 */ /* 0x000e220000002100 */
[----:B------:R-:W-:Y:S01]  /*15350*/  R2UR UR11, R9 ;  /* 0x00000000090b72ca */ /* 0x000fe200000e0000 */
[----:B------:R-:W-:Y:S01]  /*15360*/  IMAD.MOV.U32 R9, RZ, RZ, 0x40000040 ;  /* 0x40000040ff097424 */ /* 0x000fe200078e00ff */
[----:B------:R-:W-:Y:S01]  /*15370*/  LOP3.LUT R8, R8, 0x10000, RZ, 0xfc, !PT ;  /* 0x0001000008087812 */ /* 0x000fe200078efcff */
[C---:B------:R-:W-:Y:S01]  /*15380*/  FMUL.FTZ R18, R2.reuse, R122 ;  /* 0x0000007a02127220 */ /* 0x040fe20000410000 */
[C---:B------:R-:W-:Y:S01]  /*15390*/  FMUL.FTZ R122, R2.reuse, R127 ;  /* 0x0000007f027a7220 */ /* 0x040fe20000410000 */
[C---:B------:R-:W-:Y:S01]  /*153a0*/  FMUL.FTZ R127, R2.reuse, R128 ;  /* 0x00000080027f7220 */ /* 0x040fe20000410000 */
[C---:B------:R-:W-:Y:S01]  /*153b0*/  FMUL.FTZ R128, R2.reuse, R129 ;  /* 0x0000008102807220 */ /* 0x040fe20000410000 */
[----:B------:R-:W-:Y:S02]  /*153c0*/  IMAD R8, R19, 0x600, R8 ;  /* 0x0000060013087824 */ /* 0x000fe400078e0208 */
[C---:B------:R-:W-:Y:S01]  /*153d0*/  FMUL.FTZ R129, R2.reuse, R134 ;  /* 0x0000008602817220 */ /* 0x040fe20000410000 */
[C---:B------:R-:W-:Y:S01]  /*153e0*/  FMUL.FTZ R134, R2.reuse, R139 ;  /* 0x0000008b02867220 */ /* 0x040fe20000410000 */
[----:B------:R-:W-:Y:S01]  /*153f0*/  FMUL.FTZ R139, R2, R140 ;  /* 0x0000008c028b7220 */ /* 0x000fe20000410000 */
[C---:B------:R-:W-:Y:S01]  /*15400*/  VIADD R10, R8.reuse, 0x2 ;  /* 0x00000002080a7836 */ /* 0x040fe20000000000 */
        /* <DEDUP_REMOVED lines=13> */
[----:B------:R-:W-:Y:S01]  /*154e0*/  QGMMA.64x192x32.F32.E4M3.E4M3 R24, R196, gdesc[UR8], R24, gsb0 ;  /* 0x02e00008c4187df3 */ /* 0x000fe20008000818 */
[----:B------:R-:W-:Y:S01]  /*154f0*/  R2UR UR10, R10 ;  /* 0x000000000a0a72ca */ /* 0x000fe200000e0000 */
[----:B------:R-:W-:Y:S01]  /*15500*/  VIADD R10, R8, 0x4 ;  /* 0x00000004080a7836 */ /* 0x000fe20000000000 */
[----:B------:R-:W-:Y:S01]  /*15510*/  R2UR UR11, R11 ;  /* 0x000000000b0b72ca */ /* 0x000fe200000e0000 */
[----:B------:R-:W-:-:S02]  /*15520*/  IMAD.MOV.U32 R11, RZ, RZ, 0x40000040 ;  /* 0x40000040ff0b7424 */ /* 0x000fc400078e00ff */
[----:B------:R-:W-:Y:S01]  /*15530*/  FMUL.FTZ R176, R2, R177 ;  /* 0x000000b102b07220 */ /* 0x000fe20000410000 */
[----:B------:R-:W-:Y:S02]  /*15540*/  VIADD R8, R8, 0x6 ;  /* 0x0000000608087836 */ /* 0x000fe40000000000 */
[C---:B------:R-:W-:Y:S01]  /*15550*/  FMUL.FTZ R180, R2.reuse, R180 ;  /* 0x000000b402b47220 */ /* 0x040fe20000410000 */
[C---:B------:R-:W-:Y:S01]  /*15560*/  FMUL.FTZ R181, R2.reuse, R181 ;  /* 0x000000b502b57220 */ /* 0x040fe20000410000 */
[----:B------:R-:W-:Y:S01]  /*15570*/  FMUL.FTZ R177, R2, R182 ;  /* 0x000000b602b17220 */ /* 0x000fe20000410000 */
[----:B0-----:R-:W-:Y:S01]  /*15580*/  SHF.R.U32.HI R209, RZ, 0x7, R209 ;  /* 0x00000007ffd17819 */ /* 0x001fe200000116d1 */
        /* <DEDUP_REMOVED lines=25> */
[----:B------:R-:W-:Y:S01]  /*15720*/  QGMMA.64x192x32.F32.E4M3.E4M3 R24, R192, gdesc[UR8], R24, gsb0 ;  /* 0x02e00008c0187df3 */ /* 0x000fe20008000818 */
[----:B------:R-:W-:Y:S02]  /*15730*/  R2UR UR10, R10 ;  /* 0x000000000a0a72ca */ /* 0x000fe400000e0000 */
[----:B------:R-:W-:Y:S01]  /*15740*/  R2UR UR11, R11 ;  /* 0x000000000b0b72ca */ /* 0x000fe200000e0000 */
[----:B------:R-:W-:Y:S01]  /*15750*/  @!P1 IMAD R11, R14, 0x8, R16 ;  /* 0x000000080e0b9824 */ /* 0x000fe200078e0210 */
[----:B------:R-:W-:-:S03]  /*15760*/  IADD3 R10, -R209, 0xb, RZ ;  /* 0x0000000bd10a7810 */ /* 0x000fc60007ffe1ff */
[----:B------:R-:W-:-:S05]  /*15770*/  @!P1 VIADD R11, R11, 0x2a840 ;  /* 0x0002a8400b0b9836 */ /* 0x000fca0000000000 */
[----:B------:R-:W-:Y:S01]  /*15780*/  @!P1 PRMT R11, RZ, 0x654, R11 ;  /* 0x00000654ff0b9816 */ /* 0x000fe2000000000b */
[----:B------:R-:W-:Y:S02]  /*15790*/  WARPGROUP.DEPBAR.LE gsb0, 0x0 ;  /* 0x00008000000079c5 */ /* 0x000fe40000010000 */
[----:B------:R-:W-:-:S06]  /*157a0*/  WARPGROUP.ARRIVE ;  /* 0x00000000000079c5 */ /* 0x000fcc0000000000 */
[----:B------:R-:W-:Y:S01]  /*157b0*/  QGMMA.64x192x32.F32.E4M3.E4M3 R24, R188, gdesc[UR8], R24, gsb0 ;  /* 0x02e00008bc187df3 */ /* 0x000fe20008000818 */
        /* <DEDUP_REMOVED lines=39> */
[----:B------:R-:W-:-:S02]  /*15a30*/  IMAD.SHL.U32 R178, R0, 0x80, RZ ;  /* 0x0000008000b27824 */ /* 0x000fc400078e00ff */
        /* <DEDUP_REMOVED lines=26> */
[----:B------:R-:W-:-:S05]  /*15be0*/  WARPGROUP.ARRIVE ;  /* 0x00000000000079c5 */ /* 0x000fca0000000000 */
[----:B------:R-:W0:Y:S01]  /*15bf0*/  MUFU.TANH R145, R145 ;  /* 0x0000009100917308 */ /* 0x000e220000002400 */
[----:B------:R-:W-:Y:S07]  /*15c00*/  QGMMA.64x192x32.F32.E4M3.E4M3 R24, R184, gdesc[UR8], R24, gsb0 ;  /* 0x02e00008b8187df3 */ /* 0x000fee0008000818 */
        /* <DEDUP_REMOVED lines=20> */
[----:B------:R-:W-:Y:S01]  /*15d50*/  IADD3 R185, R201, 0x1, -R178 ;  /* 0x00000001c9b97810 */ /* 0x000fe20007ffe8b2 */
[----:B------:R0:W-:Y:S06]  /*15d60*/  BAR.ARV R10, 0x100 ;  /* 0x0004000a0000751d */ /* 0x0001ec0000002000 */
[----:B------:R-:W-:Y:S01]  /*15d70*/  IMAD.IADD R185, R185, 0x1, -R202 ;  /* 0x00000001b9b97824 */ /* 0x000fe200078e0aca */
[----:B------:R0:W-:Y:S03]  /*15d80*/  @!P1 SYNCS.ARRIVE.TRANS64.RED.A1T0 RZ, [R11+URZ], RZ ;  /* 0x000000ff0bff99a7 */ /* 0x0001e6000810043f */
        /* <DEDUP_REMOVED lines=18> */
.L_x_4264:
[----:B------:R-:W-:-:S05]  /*15eb0*/  IMAD.U32 R188, RZ, RZ, UR34 ;  /* 0x00000022ffbc7e24 */ /* 0x000fca000f8e00ff */
[----:B------:R-:W-:-:S13]  /*15ec0*/  ISETP.NE.AND P3, PT, R188, 0x1, PT ;  /* 0x00000001bc00780c */ /* 0x000fda0003f65270 */
[----:B------:R-:W0:Y:S02]  /*15ed0*/  @P3 LDC.64 R10, c[0x0][0x9e8] ;  /* 0x00027a00ff0a3b82 */ /* 0x000e240000000a00 */
[----:B0-----:R-:W-:-:S05]  /*15ee0*/  @P3 IMAD.HI.U32 R10, R185, R10, RZ ;  /* 0x0000000ab90a3227 */ /* 0x001fca00078e00ff */
[----:B------:R-:W-:-:S07]  /*15ef0*/  @P3 SHF.R.U32.HI R185, RZ, R11, R10 ;  /* 0x0000000bffb93219 */ /* 0x000fce000001160a */
.L_x_4265:
[----:B------:R-:W-:Y:S05]  /*15f00*/  BSYNC B0 ;  /* 0x0000000000007941 */ /* 0x000fea0003800000 */
.L_x_4263:
[----:B------:R-:W-:-:S04]  /*15f10*/  IMAD R185, R185, R188, -R178 ;  /* 0x000000bcb9b97224 */ /* 0x000fc800078e0ab2 */
[----:B------:R-:W-:-:S05]  /*15f20*/  IMAD R185, R200, -0x2, R185 ;  /* 0xfffffffec8b97824 */ /* 0x000fca00078e02b9 */
[----:B------:R-:W-:Y:S02]  /*15f30*/  VIADDMNMX R183, R185, R188, R183, PT ;  /* 0x000000bcb9b77246 */ /* 0x000fe400038001b7 */
[----:B------:R-:W-:-:S07]  /*15f40*/  VIMNMX R182, R182, R185, !PT ;  /* 0x000000b9b6b67248 */ /* 0x000fce0007fe0100 */
.L_x_4262:
        /* <DEDUP_REMOVED lines=106> */
[----:B------:R-:W-:-:S11]  /*165f0*/  LOP3.LUT R183, RZ, R183, RZ, 0x33, !PT ;  /* 0x000000b7ffb77212 */ /* 0x000fd600078e33ff */
[----:B------:R-:W0:Y:S02]  /*16600*/  @P4 LDC.64 R8, c[0x0][0x9e8] ;  /* 0x00027a00ff084b82 */ /* 0x000e240000000a00 */
[----:B0-----:R-:W-:-:S05]  /*16610*/  @P4 IMAD.HI.U32 R8, R183, R8, RZ ;  /* 0x00000008b7084227 */ /* 0x001fca00078e00ff */
[----:B------:R-:W-:-:S04]  /*16620*/  @P4 SHF.R.U32.HI R183, RZ, R9, R8 ;  /* 0x00000009ffb74219 */ /* 0x000fc80000011608 */
[----:B------:R-:W-:Y:S01]  /*16630*/  LOP3.LUT R183, RZ, R183, RZ, 0x33, !PT ;  /* 0x000000b7ffb77212 */ /* 0x000fe200078e33ff */
[----:B------:R-:W-:Y:S06]  /*16640*/  BRA `(.L_x_4269) ;  /* 0x0000000000187947 */ /* 0x000fec0003800000 */
.L_x_4268:
[----:B------:R-:W-:Y:S02]  /*16650*/  IMAD.U32 R182, RZ, RZ, UR34 ;  /* 0x00000022ffb67e24 */ /* 0x000fe4000f8e00ff */
[----:B------:R-:W-:-:S03]  /*16660*/  IMAD.MOV.U32 R183, RZ, RZ, R13 ;  /* 0x000000ffffb77224 */ /* 0x000fc600078e000d */
[----:B------:R-:W-:-:S13]  /*16670*/  ISETP.NE.AND P4, PT, R182, 0x1, PT ;  /* 0x00000001b600780c */ /* 0x000fda0003f85270 */
[----:B------:R-:W0:Y:S02]  /*16680*/  @P4 LDC.64 R8, c[0x0][0x9e8] ;  /* 0x00027a00ff084b82 */ /* 0x000e240000000a00 */
[----:B0-----:R-:W-:-:S05]  /*16690*/  @P4 IMAD.HI.U32 R8, R13, R8, RZ ;  /* 0x000000080d084227 */ /* 0x001fca00078e00ff */
[----:B------:R-:W-:-:S07]  /*166a0*/  @P4 SHF.R.U32.HI R183, RZ, R9, R8 ;  /* 0x00000009ffb74219 */ /* 0x000fce0000011608 */
.L_x_4269:
[----:B------:R-:W-:Y:S05]  /*166b0*/  BSYNC B0 ;  /* 0x0000000000007941 */ /* 0x000fea0003800000 */
.L_x_4267:
[----:B------:R-:W-:-:S04]  /*166c0*/  IMAD R9, R183, R182, -R178 ;  /* 0x000000b6b7097224 */ /* 0x000fc800078e0ab2 */
[----:B------:R-:W-:-:S05]  /*166d0*/  IMAD R9, R200, -0x2, R9 ;  /* 0xfffffffec8097824 */ /* 0x000fca00078e0209 */
[----:B------:R-:W-:Y:S02]  /*166e0*/  VIADDMNMX R186, R9, R182, R186, PT ;  /* 0x000000b609ba7246 */ /* 0x000fe400038001ba */
[----:B------:R-:W-:-:S07]  /*166f0*/  VIMNMX R184, R184, R9, !PT ;  /* 0x00000009b8b87248 */ /* 0x000fce0007fe0100 */
.L_x_4266:
        /* <DEDUP_REMOVED lines=65> */
[C---:B------:R-:W-:Y:S01]  /*16b10*/  ISETP.LT.OR P4, PT, R186.reuse, 0x22, P4 ;  /* 0x00000022ba00780c */ /* 0x040fe20002781670 */
[----:B------:R-:W0:Y:S01]  /*16b20*/  SHFL.BFLY PT, R9, R8, 0x2, 0x1f ;  /* 0x0c401f0008097f89 */ /* 0x000e2200000e0000 */
[----:B------:R-:W-:-:S02]  /*16b30*/  ISETP.LT.OR P5, PT, R186, 0x39, P5 ;  /* 0x00000039ba00780c */ /* 0x000fc40002fa1670 */
[----:B------:R-:W-:Y:S02]  /*16b40*/  FSEL R134, R134, -INF , !P4 ;  /* 0xff80000086867808 */ /* 0x000fe40006000000 */
[C---:B------:R-:W-:Y:S02]  /*16b50*/  ISETP.GT.AND P4, PT, R184.reuse, 0x29, P3 ;  /* 0x00000029b800780c */ /* 0x040fe40001f84270 */
[----:B------:R-:W-:Y:S02]  /*16b60*/  FSEL R145, R145, -INF , !P5 ;  /* 0xff80000091917808 */ /* 0x000fe40006800000 */
[----:B------:R-:W-:Y:S02]  /*16b70*/  ISETP.GT.AND P5, PT, R184, 0x40, P3 ;  /* 0x00000040b800780c */ /* 0x000fe40001fa4270 */
[C---:B------:R-:W-:Y:S02]  /*16b80*/  ISETP.LT.OR P4, PT, R186.reuse, 0x2a, P4 ;  /* 0x0000002aba00780c */ /* 0x040fe40002781670 */
[----:B------:R-:W-:-:S02]  /*16b90*/  ISETP.LT.OR P5, PT, R186, 0x41, P5 ;  /* 0x00000041ba00780c */ /* 0x000fc40002fa1670 */
[----:B------:R-:W-:Y:S02]  /*16ba0*/  FSEL R138, R138, -INF , !P4 ;  /* 0xff8000008a8a7808 */ /* 0x000fe40006000000 */
[C---:B------:R-:W-:Y:S02]  /*16bb0*/  ISETP.GT.AND P4, PT, R184.reuse, 0x31, P3 ;  /* 0x00000031b800780c */ /* 0x040fe40001f84270 */
[----:B------:R-:W-:Y:S02]  /*16bc0*/  FSEL R149, R149, -INF , !P5 ;  /* 0xff80000095957808 */ /* 0x000fe40006800000 */
[----:B------:R-:W-:Y:S02]  /*16bd0*/  ISETP.GT.AND P5, PT, R184, 0x41, P3 ;  /* 0x00000041b800780c */ /* 0x000fe40001fa4270 */
[----:B------:R-:W-:Y:S02]  /*16be0*/  ISETP.LT.OR P4, PT, R186, 0x32, P4 ;  /* 0x00000032ba00780c */ /* 0x000fe40002781670 */
[----:B0-----:R-:W-:-:S02]  /*16bf0*/  FMNMX.FTZ R8, R8, R9, !PT ;  /* 0x0000000908087209 */ /* 0x001fc40007810000 */
[----:B------:R-:W-:Y:S02]  /*16c00*/  ISETP.LT.OR P5, PT, R186, 0x42, P5 ;  /* 0x00000042ba00780c */ /* 0x000fe40002fa1670 */
[----:B------:R-:W-:Y:S01]  /*16c10*/  FSEL R142, R142, -INF , !P4 ;  /* 0xff8000008e8e7808 */ /* 0x000fe20006000000 */
[----:B------:R-:W0:Y:S01]  /*16c20*/  SHFL.BFLY PT, R9, R8, 0x1, 0x1f ;  /* 0x0c201f0008097f89 */ /* 0x000e2200000e0000 */
[----:B------:R-:W-:Y:S02]  /*16c30*/  ISETP.GT.AND P4, PT, R184, 0x39, P3 ;  /* 0x00000039b800780c */ /* 0x000fe40001f84270 */
[----:B------:R-:W-:Y:S02]  /*16c40*/  FSEL R150, R150, -INF , !P5 ;  /* 0xff80000096967808 */ /* 0x000fe40006800000 */
[----:B------:R-:W-:Y:S02]  /*16c50*/  ISETP.GT.AND P5, PT, R184, 0x48, P3 ;  /* 0x00000048b800780c */ /* 0x000fe40001fa4270 */
[----:B------:R-:W-:-:S02]  /*16c60*/  ISETP.LT.OR P4, PT, R186, 0x3a, P4 ;  /* 0x0000003aba00780c */ /* 0x000fc40002781670 */
[----:B------:R-:W-:Y:S02]  /*16c70*/  ISETP.LT.OR P5, PT, R186, 0x49, P5 ;  /* 0x00000049ba00780c */ /* 0x000fe40002fa1670 */
[----:B------:R-:W-:Y:S02]  /*16c80*/  FSEL R146, R146, -INF , !P4 ;  /* 0xff80000092927808 */ /* 0x000fe40006000000 */
[----:B------:R-:W-:Y:S02]  /*16c90*/  FSEL R153, R153, -INF , !P5 ;  /* 0xff80000099997808 */ /* 0x000fe40006800000 */
[----:B------:R-:W-:-:S04]  /*16ca0*/  ISETP.GT.AND P5, PT, R184, RZ, P3 ;  /* 0x000000ffb800720c */ /* 0x000fc80001fa4270 */
[----:B------:R-:W-:-:S04]  /*16cb0*/  ISETP.LT.OR P5, PT, R186, 0x1, P5 ;  /* 0x00000001ba00780c */ /* 0x000fc80002fa1670 */
[----:B------:R-:W-:Y:S02]  /*16cc0*/  FSEL R18, R18, -INF , !P5 ;  /* 0xff80000012127808 */ /* 0x000fe40006800000 */
[----:B0-----:R-:W-:Y:S01]  /*16cd0*/  FMNMX.FTZ R8, R8, R9, !PT ;  /* 0x0000000908087209 */ /* 0x001fe20007810000 */
[----:B------:R-:W-:Y:S01]  /*16ce0*/  IMAD.U32 R9, RZ, RZ, UR45 ;  /* 0x0000002dff097e24 */ /* 0x000fe2000f8e00ff */
[----:B------:R-:W-:Y:S02]  /*16cf0*/  ISETP.GT.AND P5, PT, R184, 0x49, P3 ;  /* 0x00000049b800780c */ /* 0x000fe40001fa4270 */
[C---:B------:R-:W-:Y:S01]  /*16d00*/  FSETP.NEU.FTZ.AND P4, PT, R8.reuse, -INF , PT ;  /* 0xff8000000800780b */ /* 0x040fe20003f9d000 */
[----:B------:R-:W-:-:S01]  /*16d10*/  FFMA.FTZ R9, R8, R9, -8 ;  /* 0xc100000008097423 */ /* 0x000fc20000010009 */
[----:B------:R-:W-:-:S04]  /*16d20*/  ISETP.LT.OR P5, PT, R186, 0x4a, P5 ;  /* 0x0000004aba00780c */ /* 0x000fc80002fa1670 */
[----:B------:R-:W-:Y:S02]  /*16d30*/  FSEL R9, R9, RZ, P4 ;  /* 0x000000ff09097208 */ /* 0x000fe40002000000 */
[----:B------:R-:W-:Y:S02]  /*16d40*/  FSEL R154, R154, -INF , !P5 ;  /* 0xff8000009a9a7808 */ /* 0x000fe40006800000 */
[----:B------:R-:W-:Y:S01]  /*16d50*/  ISETP.GT.AND P5, PT, R184, 0x50, P3 ;  /* 0x00000050b800780c */ /* 0x000fe20001fa4270 */
[----:B------:R-:W-:-:S01]  /*16d60*/  FFMA.FTZ R178, R11, UR45, -R9 ;  /* 0x0000002d0bb27c23 */ /* 0x000fc20008010809 */
[--C-:B------:R-:W-:Y:S01]  /*16d70*/  FFMA.FTZ R11, R10, UR45, -R9.reuse ;  /* 0x0000002d0a0b7c23 */ /* 0x100fe20008010809 */
[----:B------:R-:W-:-:S01]  /*16d80*/  FFMA.FTZ R10, R123, UR45, -R9 ;  /* 0x0000002d7b0a7c23 */ /* 0x000fc20008010809 */
[--C-:B------:R-:W-:Y:S01]  /*16d90*/  FFMA.FTZ R123, R124, UR45, -R9.reuse ;  /* 0x0000002d7c7b7c23 */ /* 0x100fe20008010809 */
[----:B------:R-:W-:-:S01]  /*16da0*/  FFMA.FTZ R124, R127, UR45, -R9 ;  /* 0x0000002d7f7c7c23 */ /* 0x000fc20008010809 */
[----:B------:R-:W-:Y:S01]  /*16db0*/  FMNMX.FTZ R127, R18, R15, !PT ;  /* 0x0000000f127f7209 */ /* 0x000fe20007810000 */
[----:B------:R-:W-:-:S01]  /*16dc0*/  FFMA.FTZ R185, R128, UR45, -R9 ;  /* 0x0000002d80b97c23 */ /* 0x000fc20008010809 */
[----:B------:R-:W-:Y:S01]  /*16dd0*/  FFMA.FTZ R187, R132, UR45, -R9 ;  /* 0x0000002d84bb7c23 */ /* 0x000fe20008010809 */
[----:B------:R-:W-:Y:S01]  /*16de0*/  ISETP.LT.OR P5, PT, R186, 0x51, P5 ;  /* 0x00000051ba00780c */ /* 0x000fe20002fa1670 */
[----:B------:R-:W-:Y:S01]  /*16df0*/  MUFU.EX2 R178, R178 ;  /* 0x000000b200b27308 */ /* 0x000fe20000000800 */
[----:B------:R-:W-:-:S02]  /*16e00*/  FMNMX.FTZ R128, R120, R127, !PT ;  /* 0x0000007f78807209 */ /* 0x000fc40007810000 */
[----:B------:R-:W-:Y:S02]  /*16e10*/  FSEL R157, R157, -INF , !P5 ;  /* 0xff8000009d9d7808 */ /* 0x000fe40006800000 */
[----:B------:R-:W-:Y:S01]  /*16e20*/  FMNMX.FTZ R183, R121, R128, !PT ;  /* 0x0000008079b77209 */ /* 0x000fe20007810000 */
[----:B------:R-:W-:Y:S01]  /*16e30*/  FFMA.FTZ R128, R131, UR45, -R9 ;  /* 0x0000002d83807c23 */ /* 0x000fe20008010809 */
[----:B------:R-:W-:Y:S01]  /*16e40*/  ISETP.GT.AND P5, PT, R184, 0x51, P3 ;  /* 0x00000051b800780c */ /* 0x000fe20001fa4270 */
[----:B------:R0:W-:Y:S01]  /*16e50*/  MUFU.EX2 R127, R185 ;  /* 0x000000b9007f7308 */ /* 0x0001e20000000800 */
[----:B------:R-:W-:Y:S02]  /*16e60*/  FMNMX.FTZ R182, R122, R183, !PT ;  /* 0x000000b77ab67209 */ /* 0x000fe40007810000 */
[----:B------:R-:W-:Y:S02]  /*16e70*/  ISETP.LT.OR P5, PT, R186, 0x52, P5 ;  /* 0x00000052ba00780c */ /* 0x000fe40002fa1670 */
[----:B------:R-:W-:-:S02]  /*16e80*/  FMNMX.FTZ R131, R125, R182, !PT ;  /* 0x000000b67d837209 */ /* 0x000fc40007810000 */
[----:B------:R-:W-:Y:S01]  /*16e90*/  FSEL R158, R158, -INF , !P5 ;  /* 0xff8000009e9e7808 */ /* 0x000fe20006800000 */
[----:B------:R-:W-:Y:S01]  /*16ea0*/  MUFU.EX2 R11, R11 ;  /* 0x0000000b000b7308 */ /* 0x000fe20000000800 */
[----:B------:R-:W-:Y:S01]  /*16eb0*/  FMNMX.FTZ R132, R126, R131, !PT ;  /* 0x000000837e847209 */ /* 0x000fe20007810000 */
[--C-:B0-----:R-:W-:Y:S01]  /*16ec0*/  FFMA.FTZ R185, R136, UR45, -R9.reuse ;  /* 0x0000002d88b97c23 */ /* 0x101fe20008010809 */
[----:B------:R-:W-:Y:S02]  /*16ed0*/  ISETP.GT.AND P5, PT, R184, 0x58, P3 ;  /* 0x00000058b800780c */ /* 0x000fe40001fa4270 */
[----:B------:R-:W-:Y:S01]  /*16ee0*/  FMNMX.FTZ R183, R129, R132, !PT ;  /* 0x0000008481b77209 */ /* 0x000fe20007810000 */
[----:B------:R-:W-:-:S01]  /*16ef0*/  FFMA.FTZ R132, R135, UR45, -R9 ;  /* 0x0000002d87847c23 */ /* 0x000fc20008010809 */
[----:B------:R-:W-:Y:S01]  /*16f00*/  ISETP.LT.OR P5, PT, R186, 0x59, P5 ;  /* 0x00000059ba00780c */ /* 0x000fe20002fa1670 */
[----:B------:R0:W-:Y:S01]  /*16f10*/  MUFU.EX2 R131, R187 ;  /* 0x000000bb00837308 */ /* 0x0001e20000000800 */
[----:B------:R-:W-:-:S02]  /*16f20*/  FMNMX.FTZ R182, R130, R183, !PT ;  /* 0x000000b782b67209 */ /* 0x000fc40007810000 */
[----:B------:R-:W-:Y:S02]  /*16f30*/  FSEL R161, R161, -INF , !P5 ;  /* 0xff800000a1a17808 */ /* 0x000fe40006800000 */
[----:B------:R-:W-:Y:S02]  /*16f40*/  FMNMX.FTZ R135, R133, R182, !PT ;  /* 0x000000b685877209 */ /* 0x000fe40007810000 */
[----:B------:R-:W-:Y:S01]  /*16f50*/  ISETP.GT.AND P5, PT, R184, 0x59, P3 ;  /* 0x00000059b800780c */ /* 0x000fe20001fa4270 */
[----:B------:R-:W-:Y:S01]  /*16f60*/  MUFU.EX2 R10, R10 ;  /* 0x0000000a000a7308 */ /* 0x000fe20000000800 */
[----:B------:R-:W-:Y:S01]  /*16f70*/  FMNMX.FTZ R136, R134, R135, !PT ;  /* 0x0000008786887209 */ /* 0x000fe20007810000 */
[--C-:B0-----:R-:W-:Y:S01]  /*16f80*/  FFMA.FTZ R187, R140, UR45, -R9.reuse ;  /* 0x0000002d8cbb7c23 */ /* 0x101fe20008010809 */
[----:B------:R-:W-:Y:S02]  /*16f90*/  ISETP.LT.OR P5, PT, R186, 0x5a, P5 ;  /* 0x0000005aba00780c */ /* 0x000fe40002fa1670 */
[----:B------:R-:W-:Y:S01]  /*16fa0*/  FMNMX.FTZ R183, R137, R136, !PT ;  /* 0x0000008889b77209 */ /* 0x000fe20007810000 */
[----:B------:R-:W-:-:S01]  /*16fb0*/  FFMA.FTZ R136, R139, UR45, -R9 ;  /* 0x0000002d8b887c23 */ /* 0x000fc20008010809 */
[----:B------:R-:W-:Y:S01]  /*16fc0*/  FSEL R162, R162, -INF , !P5 ;  /* 0xff800000a2a27808 */ /* 0x000fe20006800000 */
[----:B------:R0:W-:Y:S01]  /*16fd0*/  MUFU.EX2 R135, R185 ;  /* 0x000000b900877308 */ /* 0x0001e20000000800 */
[----:B------:R-:W-:-:S02]  /*16fe0*/  FMNMX.FTZ R182, R138, R183, !PT ;  /* 0x000000b78ab67209 */ /* 0x000fc40007810000 */
[----:B------:R-:W-:Y:S02]  /*16ff0*/  ISETP.GT.AND P5, PT, R184, 0x60, P3 ;  /* 0x00000060b800780c */ /* 0x000fe40001fa4270 */
[----:B------:R-:W-:Y:S02]  /*17000*/  FMNMX.FTZ R139, R141, R182, !PT ;  /* 0x000000b68d8b7209 */ /* 0x000fe40007810000 */
[----:B------:R-:W-:Y:S01]  /*17010*/  ISETP.LT.OR P5, PT, R186, 0x61, P5 ;  /* 0x00000061ba00780c */ /* 0x000fe20002fa1670 */
[----:B------:R-:W-:Y:S01]  /*17020*/  MUFU.EX2 R123, R123 ;  /* 0x0000007b007b7308 */ /* 0x000fe20000000800 */
[----:B------:R-:W-:Y:S01]  /*17030*/  FMNMX.FTZ R140, R142, R139, !PT ;  /* 0x0000008b8e8c7209 */ /* 0x000fe20007810000 */
[--C-:B0-----:R-:W-:Y:S01]  /*17040*/  FFMA.FTZ R185, R144, UR45, -R9.reuse ;  /* 0x0000002d90b97c23 */ /* 0x101fe20008010809 */
[----:B------:R-:W-:Y:S02]  /*17050*/  FSEL R165, R165, -INF , !P5 ;  /* 0xff800000a5a57808 */ /* 0x000fe40006800000 */
[----:B------:R-:W-:Y:S01]  /*17060*/  FMNMX.FTZ R183, R145, R140, !PT ;  /* 0x0000008c91b77209 */ /* 0x000fe20007810000 */
[----:B------:R-:W-:-:S01]  /*17070*/  FFMA.FTZ R140, R143, UR45, -R9 ;  /* 0x0000002d8f8c7c23 */ /* 0x000fc20008010809 */
[----:B------:R-:W-:Y:S01]  /*17080*/  ISETP.GT.AND P5, PT, R184, 0x61, P3 ;  /* 0x00000061b800780c */ /* 0x000fe20001fa4270 */
[----:B------:R0:W-:Y:S01]  /*17090*/  MUFU.EX2 R139, R187 ;  /* 0x000000bb008b7308 */ /* 0x0001e20000000800 */
[----:B------:R-:W-:-:S02]  /*170a0*/  FMNMX.FTZ R182, R146, R183, !PT ;  /* 0x000000b792b67209 */ /* 0x000fc40007810000 */
[----:B------:R-:W-:Y:S02]  /*170b0*/  ISETP.LT.OR P5, PT, R186, 0x62, P5 ;  /* 0x00000062ba00780c */ /* 0x000fe40002fa1670 */
[----:B------:R-:W-:Y:S02]  /*170c0*/  FMNMX.FTZ R143, R149, R182, !PT ;  /* 0x000000b6958f7209 */ /* 0x000fe40007810000 */
        /* <DEDUP_REMOVED lines=20> */
[----:B------:R-:W-:Y:S01]  /*17210*/  MUFU.EX2 R147, R187 ;  /* 0x000000bb00937308 */ /* 0x000fe20000000800 */
[----:B------:R-:W-:-:S02]  /*17220*/  ISETP.GT.AND P5, PT, R184, 0x70, P3 ;  /* 0x00000070b800780c */ /* 0x000fc40001fa4270 */
[----:B------:R-:W-:Y:S02]  /*17230*/  FMNMX.FTZ R182, R162, R183, !PT ;  /* 0x000000b7a2b67209 */ /* 0x000fe40007810000 */
[----:B------:R-:W-:Y:S02]  /*17240*/  ISETP.LT.OR P5, PT, R186, 0x71, P5 ;  /* 0x00000071ba00780c */ /* 0x000fe40002fa1670 */
[----:B------:R-:W-:Y:S01]  /*17250*/  FMNMX.FTZ R151, R165, R182, !PT ;  /* 0x000000b6a5977209 */ /* 0x000fe20007810000 */
[----:B------:R-:W-:Y:S01]  /*17260*/  MUFU.EX2 R132, R132 ;  /* 0x0000008400847308 */ /* 0x000fe20000000800 */
[----:B------:R-:W-:Y:S02]  /*17270*/  FSEL R173, R173, -INF , !P5 ;  /* 0xff800000adad7808 */ /* 0x000fe40006800000 */
[----:B------:R-:W-:Y:S02]  /*17280*/  ISETP.GT.AND P5, PT, R184, 0x71, P3 ;  /* 0x00000071b800780c */ /* 0x000fe40001fa4270 */
[----:B------:R-:W-:-:S02]  /*17290*/  FMNMX.FTZ R152, R166, R151, !PT ;  /* 0x00000097a6987209 */ /* 0x000fc40007810000 */
[----:B------:R-:W-:Y:S01]  /*172a0*/  ISETP.LT.OR P5, PT, R186, 0x72, P5 ;  /* 0x00000072ba00780c */ /* 0x000fe20002fa1670 */
[----:B------:R0:W-:Y:S01]  /*172b0*/  MUFU.EX2 R151, R185 ;  /* 0x000000b900977308 */ /* 0x0001e20000000800 */
[----:B------:R-:W-:Y:S01]  /*172c0*/  FMNMX.FTZ R183, R169, R152, !PT ;  /* 0x00000098a9b77209 */ /* 0x000fe20007810000 */
[--C-:B------:R-:W-:Y:S01]  /*172d0*/  FFMA.FTZ R152, R155, UR45, -R9.reuse ;  /* 0x0000002d9b987c23 */ /* 0x100fe20008010809 */
[----:B------:R-:W-:Y:S02]  /*172e0*/  FSEL R174, R174, -INF , !P5 ;  /* 0xff800000aeae7808 */ /* 0x000fe40006800000 */
[----:B------:R-:W-:Y:S02]  /*172f0*/  ISETP.GT.AND P5, PT, R184, 0x78, P3 ;  /* 0x00000078b800780c */ /* 0x000fe40001fa4270 */
[----:B------:R-:W-:Y:S01]  /*17300*/  FMNMX.FTZ R182, R170, R183, !PT ;  /* 0x000000b7aab67209 */ /* 0x000fe20007810000 */
[----:B------:R-:W-:Y:S01]  /*17310*/  MUFU.EX2 R136, R136 ;  /* 0x0000008800887308 */ /* 0x000fe20000000800 */
[----:B------:R-:W-:Y:S01]  /*17320*/  ISETP.GT.AND P3, PT, R184, 0x79, P3 ;  /* 0x00000079b800780c */ /* 0x000fe20001f64270 */
[--C-:B------:R-:W-:Y:S01]  /*17330*/  FFMA.FTZ R184, R156, UR45, -R9.reuse ;  /* 0x0000002d9cb87c23 */ /* 0x100fe20008010809 */
[----:B------:R-:W-:Y:S01]  /*17340*/  ISETP.LT.OR P5, PT, R186, 0x79, P5 ;  /* 0x00000079ba00780c */ /* 0x000fe20002fa1670 */
[--C-:B0-----:R-:W-:Y:S01]  /*17350*/  FFMA.FTZ R185, R159, UR45, -R9.reuse ;  /* 0x0000002d9fb97c23 */ /* 0x101fe20008010809 */
        /* <DEDUP_REMOVED lines=18> */
[----:B------:R-:W-:Y:S01]  /*17480*/  FSEL R181, R8, RZ, P4 ;  /* 0x000000ff08b57208 */ /* 0x000fe20002000000 */
[----:B------:R-:W0:Y:S01]  /*17490*/  SHFL.BFLY PT, R183, R182, 0x2, 0x1f ;  /* 0x0c401f00b6b77f89 */ /* 0x000e2200000e0000 */
[----:B------:R-:W-:Y:S03]  /*174a0*/  MUFU.EX2 R156, R185 ;  /* 0x000000b9009c7308 */ /* 0x000fe60000000800 */
        /* <DEDUP_REMOVED lines=10> */
[----:B0-----:R-:W-:Y:S01]  /*17550*/  FMNMX.FTZ R9, R183, R182, !PT ;  /* 0x000000b6b7097209 */ /* 0x001fe20007810000 */
[----:B------:R-:W-:-:S03]  /*17560*/  IMAD.U32 R182, RZ, RZ, UR45 ;  /* 0x0000002dffb67e24 */ /* 0x000fc6000f8e00ff */
[C---:B------:R-:W-:Y:S01]  /*17570*/  FSETP.NEU.FTZ.AND P3, PT, R9.reuse, -INF , PT ;  /* 0xff8000000900780b */ /* 0x040fe20003f7d000 */
[----:B------:R-:W-:-:S02]  /*17580*/  FFMA.FTZ R20, R9, R182, -8 ;  /* 0xc100000009147423 */ /* 0x000fc400000100b6 */
[----:B------:R0:W-:Y:S01]  /*17590*/  MUFU.EX2 R183, R180 ;  /* 0x000000b400b77308 */ /* 0x0001e20000000800 */
[----:B-1----:R-:W-:-:S02]  /*175a0*/  FFMA.FTZ R182, R181, R5, R178 ;  /* 0x00000005b5b67223 */ /* 0x002fc400000100b2 */
[----:B------:R-:W-:-:S05]  /*175b0*/  FSEL R20, R20, RZ, P3 ;  /* 0x000000ff14147208 */ /* 0x000fca0001800000 */
        /* <DEDUP_REMOVED lines=15> */
[----:B------:R-:W-:Y:S01]  /*176b0*/  FSEL R142, R9, RZ, P3 ;  /* 0x000000ff098e7208 */ /* 0x000fe20001800000 */
[----:B------:R-:W-:Y:S01]  /*176c0*/  MUFU.EX2 R185, R185 ;  /* 0x000000b900b97308 */ /* 0x000fe20000000800 */
[----:B0-----:R-:W-:-:S01]  /*176d0*/  FFMA.FTZ R180, R145, UR45, -R20 ;  /* 0x0000002d91b47c23 */ /* 0x001fc20008010814 */
[--C-:B------:R-:W-:Y:S01]  /*176e0*/  FFMA.FTZ R145, R149, UR45, -R20.reuse ;  /* 0x0000002d95917c23 */ /* 0x100fe20008010814 */
[----:B------:R-:W-:-:S01]  /*176f0*/  FFMA.FTZ R149, R153, UR45, -R20 ;  /* 0x0000002d99957c23 */ /* 0x000fc20008010814 */
[----:B------:R-:W-:Y:S01]  /*17700*/  FADD.FTZ R142, -R142, R15 ;  /* 0x0000000f8e8e7221 */ /* 0x000fe20000010100 */
[----:B------:R-:W-:-:S01]  /*17710*/  FADD.FTZ R153, R11, R182 ;  /* 0x000000b60b997221 */ /* 0x000fc20000010000 */
        /* <DEDUP_REMOVED lines=10> */
[----:B------:R-:W0:Y:S08]  /*177c0*/  MUFU.EX2 R142, R142 ;  /* 0x0000008e008e7308 */ /* 0x000e300000000800 */
[----:B------:R-:W1:Y:S08]  /*177d0*/  MUFU.EX2 R120, R120 ;  /* 0x0000007800787308 */ /* 0x000e700000000800 */
[----:B------:R-:W2:Y:S01]  /*177e0*/  MUFU.EX2 R121, R121 ;  /* 0x0000007900797308 */ /* 0x000ea20000000800 */
[----:B0-----:R-:W-:-:S01]  /*177f0*/  FFMA.FTZ R5, R142, R4, R185 ;  /* 0x000000048e057223 */ /* 0x001fc200000100b9 */
[----:B------:R-:W-:Y:S01]  /*17800*/  FADD.FTZ R4, R10, R153 ;  /* 0x000000990a047221 */ /* 0x000fe20000010000 */
[----:B------:R-:W-:-:S02]  /*17810*/  FFMA.FTZ R153, R157, UR45, -R20 ;  /* 0x0000002d9d997c23 */ /* 0x000fc40008010814 */
[----:B------:R-:W-:-:S03]  /*17820*/  FADD.FTZ R5, R18, R5 ;  /* 0x0000000512057221 */ /* 0x000fc60000010000 */
[----:B------:R-:W0:Y:S08]  /*17830*/  MUFU.EX2 R122, R122 ;  /* 0x0000007a007a7308 */ /* 0x000e300000000800 */
[----:B------:R-:W3:Y:S08]  /*17840*/  MUFU.EX2 R125, R125 ;  /* 0x0000007d007d7308 */ /* 0x000ef00000000800 */
[----:B------:R-:W4:Y:S08]  /*17850*/  MUFU.EX2 R126, R126 ;  /* 0x0000007e007e7308 */ /* 0x000f300000000800 */
[----:B------:R1:W-:Y:S08]  /*17860*/  MUFU.EX2 R15, R180 ;  /* 0x000000b4000f7308 */ /* 0x0003f00000000800 */
[----:B------:R-:W5:Y:S01]  /*17870*/  MUFU.EX2 R129, R129 ;  /* 0x0000008100817308 */ /* 0x000f620000000800 */
[----:B-1----:R-:W-:-:S01]  /*17880*/  FADD.FTZ R180, R120, R5 ;  /* 0x0000000578b47221 */ /* 0x002fc20000010000 */
[----:B------:R-:W-:-:S03]  /*17890*/  FADD.FTZ R5, R123, R4 ;  /* 0x000000047b057221 */ /* 0x000fc60000010000 */
[----:B--2---:R-:W-:Y:S01]  /*178a0*/  FADD.FTZ R187, R121, R180 ;  /* 0x000000b479bb7221 */ /* 0x004fe20000010000 */
[----:B------:R-:W-:-:S02]  /*178b0*/  FADD.FTZ R4, R124, R5 ;  /* 0x000000057c047221 */ /* 0x000fc40000010000 */
[----:B------:R-:W1:Y:S01]  /*178c0*/  MUFU.EX2 R130, R130 ;  /* 0x0000008200827308 */ /* 0x000e620000000800 */
[----:B0-----:R-:W-:-:S01]  /*178d0*/  FADD.FTZ R180, R122, R187 ;  /* 0x000000bb7ab47221 */ /* 0x001fc20000010000 */
[----:B------:R-:W-:-:S03]  /*178e0*/  FADD.FTZ R5, R127, R4 ;  /* 0x000000047f057221 */ /* 0x000fc60000010000 */
[----:B---3--:R-:W-:Y:S01]  /*178f0*/  FADD.FTZ R157, R125, R180 ;  /* 0x000000b47d9d7221 */ /* 0x008fe20000010000 */
[----:B------:R-:W-:-:S02]  /*17900*/  FADD.FTZ R4, R128, R5 ;  /* 0x0000000580047221 */ /* 0x000fc40000010000 */
[----:B------:R-:W0:Y:S01]  /*17910*/  MUFU.EX2 R133, R133 ;  /* 0x0000008500857308 */ /* 0x000e220000000800 */
[----:B----4-:R-:W-:-:S01]  /*17920*/  FADD.FTZ R180, R126, R157 ;  /* 0x0000009d7eb47221 */ /* 0x010fc20000010000 */
[----:B------:R-:W-:Y:S01]  /*17930*/  FADD.FTZ R5, R131, R4 ;  /* 0x0000000483057221 */ /* 0x000fe20000010000 */
[----:B------:R-:W-:-:S02]  /*17940*/  FFMA.FTZ R157, R161, UR45, -R20 ;  /* 0x0000002da19d7c23 */ /* 0x000fc40008010814 */
[----:B-----5:R-:W-:Y:S01]  /*17950*/  FADD.FTZ R187, R129, R180 ;  /* 0x000000b481bb7221 */ /* 0x020fe20000010000 */
[----:B------:R-:W-:-:S02]  /*17960*/  FADD.FTZ R4, R132, R5 ;  /* 0x0000000584047221 */ /* 0x000fc40000010000 */
[----:B------:R-:W2:Y:S01]  /*17970*/  MUFU.EX2 R134, R134 ;  /* 0x0000008600867308 */ /* 0x000ea20000000800 */
[----:B-1----:R-:W-:-:S01]  /*17980*/  FADD.FTZ R180, R130, R187 ;  /* 0x000000bb82b47221 */ /* 0x002fc20000010000 */
[----:B------:R-:W-:-:S04]  /*17990*/  FADD.FTZ R5, R135, R4 ;  /* 0x0000000487057221 */ /* 0x000fc80000010000 */
[----:B------:R-:W-:Y:S02]  /*179a0*/  FADD.FTZ R4, R136, R5 ;  /* 0x0000000588047221 */ /* 0x000fe40000010000 */
[----:B------:R-:W1:Y:S01]  /*179b0*/  MUFU.EX2 R137, R137 ;  /* 0x0000008900897308 */ /* 0x000e620000000800 */
[----:B0-----:R-:W-:-:S01]  /*179c0*/  FADD.FTZ R161, R133, R180 ;  /* 0x000000b485a17221 */ /* 0x001fc20000010000 */
[----:B------:R-:W-:-:S04]  /*179d0*/  FADD.FTZ R5, R139, R4 ;  /* 0x000000048b057221 */ /* 0x000fc80000010000 */
[----:B------:R-:W-:Y:S02]  /*179e0*/  FADD.FTZ R4, R140, R5 ;  /* 0x000000058c047221 */ /* 0x000fe40000010000 */
[----:B------:R-:W0:Y:S01]  /*179f0*/  MUFU.EX2 R138, R138 ;  /* 0x0000008a008a7308 */ /* 0x000e220000000800 */
[----:B--2---:R-:W-:-:S01]  /*17a00*/  FADD.FTZ R180, R134, R161 ;  /* 0x000000a186b47221 */ /* 0x004fc20000010000 */
[----:B------:R-:W-:Y:S01]  /*17a10*/  FADD.FTZ R5, R143, R4 ;  /* 0x000000048f057221 */ /* 0x000fe20000010000 */
[----:B------:R-:W-:-:S01]  /*17a20*/  FFMA.FTZ R161, R165, UR45, -R20 ;  /* 0x0000002da5a17c23 */ /* 0x000fc20008010814 */
[----:B------:R-:W-:Y:S02]  /*17a30*/  FFMA.FTZ R165, R169, UR45, -R20 ;  /* 0x0000002da9a57c23 */ /* 0x000fe40008010814 */
[----:B------:R-:W-:-:S02]  /*17a40*/  FADD.FTZ R4, R144, R5 ;  /* 0x0000000590047221 */ /* 0x000fc40000010000 */
[----:B------:R-:W2:Y:S01]  /*17a50*/  MUFU.EX2 R141, R141 ;  /* 0x0000008d008d7308 */ /* 0x000ea20000000800 */
[----:B-1----:R-:W-:-:S07]  /*17a60*/  FADD.FTZ R187, R137, R180 ;  /* 0x000000b489bb7221 */ /* 0x002fce0000010000 */
[----:B------:R-:W1:Y:S01]  /*17a70*/  MUFU.EX2 R146, R146 ;  /* 0x0000009200927308 */ /* 0x000e620000000800 */
[----:B0-----:R-:W-:-:S01]  /*17a80*/  FADD.FTZ R180, R138, R187 ;  /* 0x000000bb8ab47221 */ /* 0x001fc20000010000 */
[----:B------:R-:W-:-:S06]  /*17a90*/  FADD.FTZ R187, R147, R4 ;  /* 0x0000000493bb7221 */ /* 0x000fcc0000010000 */
[----:B------:R-:W0:Y:S01]  /*17aa0*/  MUFU.EX2 R145, R145 ;  /* 0x0000009100917308 */ /* 0x000e220000000800 */
[----:B--2---:R-:W-:-:S04]  /*17ab0*/  FADD.FTZ R180, R141, R180 ;  /* 0x000000b48db47221 */ /* 0x004fc80000010000 */
[----:B------:R-:W-:Y:S01]  /*17ac0*/  FADD.FTZ R5, R15, R180 ;  /* 0x000000b40f057221 */ /* 0x000fe20000010000 */
[----:B------:R-:W-:-:S02]  /*17ad0*/  FADD.FTZ R180, R148, R187 ;  /* 0x000000bb94b47221 */ /* 0x000fc40000010000 */
[----:B------:R-:W2:Y:S01]  /*17ae0*/  MUFU.EX2 R150, R150 ;  /* 0x0000009600967308 */ /* 0x000ea20000000800 */
[----:B-1----:R-:W-:-:S01]  /*17af0*/  FADD.FTZ R4, R146, R5 ;  /* 0x0000000592047221 */ /* 0x002fc20000010000 */
[----:B------:R-:W-:-:S04]  /*17b00*/  FADD.FTZ R169, R151, R180 ;  /* 0x000000b497a97221 */ /* 0x000fc80000010000 */
[----:B------:R-:W-:Y:S01]  /*17b10*/  FADD.FTZ R180, R152, R169 ;  /* 0x000000a998b47221 */ /* 0x000fe20000010000 */
[----:B------:R-:W-:-:S01]  /*17b20*/  FFMA.FTZ R169, R173, UR45, -R20 ;  /* 0x0000002dada97c23 */ /* 0x000fc20008010814 */
[----:B------:R-:W1:Y:S01]  /*17b30*/  MUFU.EX2 R149, R149 ;  /* 0x0000009500957308 */ /* 0x000e620000000800 */
[----:B0-----:R-:W-:-:S01]  /*17b40*/  FADD.FTZ R5, R145, R4 ;  /* 0x0000000491057221 */ /* 0x001fc20000010000 */
[----:B------:R-:W-:-:S04]  /*17b50*/  FADD.FTZ R187, R155, R180 ;  /* 0x000000b49bbb7221 */ /* 0x000fc80000010000 */
[----:B------:R-:W-:Y:S02]  /*17b60*/  FADD.FTZ R180, R156, R187 ;  /* 0x000000bb9cb47221 */ /* 0x000fe40000010000 */
[----:B------:R-:W0:Y:S01]  /*17b70*/  MUFU.EX2 R154, R154 ;  /* 0x0000009a009a7308 */ /* 0x000e220000000800 */
[----:B--2---:R-:W-:-:S01]  /*17b80*/  FADD.FTZ R4, R150, R5 ;  /* 0x0000000596047221 */ /* 0x004fc20000010000 */
[----:B------:R-:W-:-:S06]  /*17b90*/  FADD.FTZ R173, R159, R180 ;  /* 0x000000b49fad7221 */ /* 0x000fcc0000010000 */
        /* <DEDUP_REMOVED lines=10> */
[--C-:B------:R-:W-:Y:S01]  /*17c40*/  FFMA.FTZ R173, R177, UR45, -R20.reuse ;  /* 0x0000002db1ad7c23 */ /* 0x100fe20008010814 */
[----:B------:R-:W-:-:S05]  /*17c50*/  FFMA.FTZ R20, R179, UR45, -R20 ;  /* 0x0000002db3147c23 */ /* 0x000fca0008010814 */
        /* <DEDUP_REMOVED lines=31> */
[----:B--2---:R-:W-:-:S04]  /*17e50*/  FADD.FTZ R180, R176, R177 ;  /* 0x000000b1b0b47221 */ /* 0x004fc80000010000 */
[----:B------:R-:W-:Y:S01]  /*17e60*/  FADD.FTZ R5, R183, R180 ;  /* 0x000000b4b7057221 */ /* 0x000fe20000010000 */
[----:B-1----:R-:W-:-:S04]  /*17e70*/  FADD.FTZ R177, R173, R4 ;  /* 0x00000004adb17221 */ /* 0x002fc80000010000 */
[----:B0-----:R-:W-:Y:S01]  /*17e80*/  FADD.FTZ R4, R20, R177 ;  /* 0x000000b114047221 */ /* 0x001fe20000010000 */
[----:B------:R-:W-:Y:S06]  /*17e90*/  @!P0 BRA `(.L_x_4270) ;  /* 0x0000000000048947 */ /* 0x000fec0003800000 */
[----:B------:R-:W-:Y:S01]  /*17ea0*/  BPT.TRAP 0x1 ;  /* 0x000000040000795c */ /* 0x000fe20000300000 */
.L_x_4270:
[----:B------:R-:W-:Y:S01]  /*17eb0*/  F2FP.SATFINITE.E4M3.F32.PACK_AB_MERGE_C R10, R123, R10, RZ ;  /* 0x0000000a7b0a723e */ /* 0x000fe200048070ff */
[----:B------:R-:W-:Y:S01]  /*17ec0*/  FMUL.FTZ R24, R24, R181 ;  /* 0x000000b518187220 */ /* 0x000fe20000410000 */
[----:B------:R-:W-:Y:S01]  /*17ed0*/  ISETP.GT.AND P3, PT, R0, R7, PT ;  /* 0x000000070000720c */ /* 0x000fe20003f64270 */
[----:B------:R-:W-:Y:S01]  /*17ee0*/  FMUL.FTZ R25, R25, R181 ;  /* 0x000000b519197220 */ /* 0x000fe20000410000 */
[----:B------:R-:W-:Y:S01]  /*17ef0*/  F2FP.SATFINITE.E4M3.F32.PACK_AB_MERGE_C R196, R11, R178, R10 ;  /* 0x000000b20bc4723e */ /* 0x000fe2000480700a */
[----:B------:R-:W-:Y:S01]  /*17f00*/  IMAD R10, R19, 0x8, R16 ;  /* 0x00000008130a7824 */ /* 0x000fe200078e0210 */
[----:B------:R-:W-:Y:S01]  /*17f10*/  F2FP.SATFINITE.E4M3.F32.PACK_AB_MERGE_C R120, R121, R120, RZ ;  /* 0x000000787978723e */ /* 0x000fe200048070ff */
        /* <DEDUP_REMOVED lines=133> */
[----:B------:R-:W-:Y:S02]  /*18770*/  IMAD.MOV.U32 R15, RZ, RZ, R9 ;  /* 0x000000ffff0f7224 */ /* 0x000fe400078e0009 */
[----:B------:R-:W-:Y:S02]  /*18780*/  IMAD.MOV.U32 R20, RZ, RZ, R8 ;  /* 0x000000ffff147224 */ /* 0x000fe400078e0008 */
[----:B------:R-:W-:Y:S02]  /*18790*/  IMAD.MOV.U32 R19, RZ, RZ, R14 ;  /* 0x000000ffff137224 */ /* 0x000fe400078e000e */
[----:B------:R-:W-:-:S07]  /*187a0*/  IMAD.MOV.U32 R18, RZ, RZ, R21 ;  /* 0x000000ffff127224 */ /* 0x000fce00078e0015 */
.L_x_4252:
        /* <DEDUP_REMOVED lines=15> */
.L_x_4274:
[----:B------:R-:W-:-:S13]  /*188a0*/  ISETP.NE.AND P2, PT, R10, 0x1, PT ;  /* 0x000000010a00780c */ /* 0x000fda0003f45270 */
[----:B------:R-:W0:Y:S02]  /*188b0*/  @P2 LDC.64 R8, c[0x0][0x9e8] ;  /* 0x00027a00ff082b82 */ /* 0x000e240000000a00 */
[----:B0-----:R-:W-:-:S05]  /*188c0*/  @P2 IMAD.HI.U32 R8, R219, R8, RZ ;  /* 0x00000008db082227 */ /* 0x001fca00078e00ff */
[----:B------:R-:W-:-:S07]  /*188d0*/  @P2 SHF.R.U32.HI R219, RZ, R9, R8 ;  /* 0x00000009ffdb2219 */ /* 0x000fce0000011608 */
.L_x_4275:
[----:B------:R-:W-:Y:S05]  /*188e0*/  BSYNC B0 ;  /* 0x0000000000007941 */ /* 0x000fea0003800000 */
.L_x_4273:
[----:B------:R-:W-:-:S05]  /*188f0*/  IMAD R8, R219, R10, RZ ;  /* 0x0000000adb087224 */ /* 0x000fca00078e02ff */
[----:B------:R-:W-:-:S07]  /*18900*/  VIMNMX R7, R7, R8, !PT ;  /* 0x0000000807077248 */ /* 0x000fce0007fe0100 */
.L_x_4272:
[----:B------:R-:W-:-:S05]  /*18910*/  VIADD R7, R7, 0x7f ;  /* 0x0000007f07077836 */ /* 0x000fca0000000000 */
[----:B------:R-:W-:-:S04]  /*18920*/  SHF.R.S32.HI R8, RZ, 0x1f, R7 ;  /* 0x0000001fff087819 */ /* 0x000fc80000011407 */
[----:B------:R-:W-:-:S04]  /*18930*/  LEA.HI R8, R8, R7, RZ, 0x7 ;  /* 0x0000000708087211 */ /* 0x000fc800078f38ff */
[----:B------:R-:W-:-:S04]  /*18940*/  SHF.R.S32.HI R13, RZ, 0x7, R8 ;  /* 0x00000007ff0d7819 */ /* 0x000fc80000011408 */
[----:B------:R-:W-:-:S04]  /*18950*/  VIMNMX R13, R210, R13, !PT ;  /* 0x0000000dd20d7248 */ /* 0x000fc80007fe0100 */
[----:B------:R-:W-:-:S13]  /*18960*/  ISETP.GE.AND P2, PT, R0, R13, PT ;  /* 0x0000000d0000720c */ /* 0x000fda0003f46270 */
[----:B------:R-:W-:Y:S05]  /*18970*/  @!P2 BRA `(.L_x_4276) ;  /* 0x000000280088a947 */ /* 0x000fea0003800000 */
[----:B------:R-:W-:Y:S02]  /*18980*/  IMAD.MOV.U32 R12, RZ, RZ, R15 ;  /* 0x000000ffff0c7224 */ /* 0x000fe400078e000f */
[----:B------:R-:W-:Y:S02]  /*18990*/  IMAD.MOV.U32 R7, RZ, RZ, R20 ;  /* 0x000000ffff077224 */ /* 0x000fe400078e0014 */
[----:B------:R-:W-:-:S07]  /*189a0*/  IMAD.MOV.U32 R21, RZ, RZ, R18 ;  /* 0x000000ffff157224 */ /* 0x000fce00078e0012 */
.L_x_4287:
        /* <DEDUP_REMOVED lines=8> */
.L_x_4278:
        /* <DEDUP_REMOVED lines=8> */
.L_x_4279:
[----:B------:R-:W-:Y:S04]  /*18ab0*/  BSSY B0, `(.L_x_4277) ;  /* 0x0000004000007945 */ /* 0x000fe80003800000 */
[----:B-1----:R-:W-:Y:S05]  /*18ac0*/  @P3 BRA `(.L_x_4280) ;  /* 0x0000000000083947 */ /* 0x002fea0003800000 */
[----:B------:R-:W1:Y:S02]  /*18ad0*/  SYNCS.PHASECHK.TRANS64.TRYWAIT P3, [R9+URZ+0x2a830], R8 ;  /* 0x02a83008090075a7 */ /* 0x000e64000806017f */
[----:B-1----:R-:W-:Y:S05]  /*18ae0*/  @!P3 BRA `(.L_x_4281) ;  /* 0x0000011c00f8b947 */ /* 0x002fea0003800000 */
.L_x_4280:
[----:B------:R-:W-:Y:S05]  /*18af0*/  BSYNC B0 ;  /* 0x0000000000007941 */ /* 0x000fea0003800000 */
.L_x_4277:
[----:B------:R-:W2:Y:S01]  /*18b00*/  S2R R10, SR_TID.X ;  /* 0x00000000000a7919 */ /* 0x000ea20000002100 */
[----:B01----:R-:W-:Y:S01]  /*18b10*/  IMAD.MOV.U32 R9, RZ, RZ, -0x7fffffe0 ;  /* 0x80000020ff097424 */ /* 0x003fe200078e00ff */
[----:B------:R-:W-:Y:S05]  /*18b20*/  WARPSYNC.ALL ;  /* 0x0000000000007948 */ /* 0x000fea0003800000 */
[----:B------:R-:W-:Y:S01]  /*18b30*/  R2UR UR11, R9 ;  /* 0x00000000090b72ca */ /* 0x000fe200000e0000 */
[----:B------:R-:W-:Y:S01]  /*18b40*/  VIADD R14, R19, 0x1 ;  /* 0x00000001130e7836 */ /* 0x000fe20000000000 */
[----:B------:R-:W-:Y:S01]  /*18b50*/  UMOV UR28, UR4 ;  /* 0x00000004001c7c82 */ /* 0x000fe20008000000 */
[----:B------:R-:W-:Y:S01]  /*18b60*/  IMAD.MOV.U32 R11, RZ, RZ, -0x7fffffe0 ;  /* 0x80000020ff0b7424 */ /* 0x000fe200078e00ff */
[----:B------:R-:W-:-:S02]  /*18b70*/  UMOV UR29, UR5 ;  /* 0x00000005001d7c82 */ /* 0x000fc40008000000 */
[C---:B------:R-:W-:Y:S02]  /*18b80*/  ISETP.NE.AND P3, PT, R14.reuse, 0x2, PT ;  /* 0x000000020e00780c */ /* 0x040fe40003f65270 */
[----:B------:R-:W-:Y:S01]  /*18b90*/  R2UR UR15, R11 ;  /* 0x000000000b0f72ca */ /* 0x000fe200000e0000 */
[----:B------:R-:W-:Y:S01]  /*18ba0*/  IMAD.MOV.U32 R11, RZ, RZ, -0x7fffffe0 ;  /* 0x80000020ff0b7424 */ /* 0x000fe200078e00ff */
[----:B------:R-:W-:-:S04]  /*18bb0*/  SEL R14, R14, RZ, P3 ;  /* 0x000000ff0e0e7207 */ /* 0x000fc80001800000 */
[----:B------:R-:W-:Y:S01]  /*18bc0*/  R2UR UR19, R11 ;  /* 0x000000000b1372ca */ /* 0x000fe200000e0000 */
[----:B------:R-:W-:Y:S02]  /*18bd0*/  IMAD R8, R14, 0x600, R6 ;  /* 0x000006000e087824 */ /* 0x000fe400078e0206 */
[----:B------:R-:W-:-:S03]  /*18be0*/  IMAD.MOV.U32 R11, RZ, RZ, -0x7fffffe0 ;  /* 0x80000020ff0b7424 */ /* 0x000fc600078e00ff */
[----:B------:R-:W-:Y:S02]  /*18bf0*/  R2UR UR10, R8 ;  /* 0x00000000080a72ca */ /* 0x000fe400000e0000 */
[----:B------:R-:W-:Y:S01]  /*18c00*/  R2UR UR23, R11 ;  /* 0x000000000b1772ca */ /* 0x000fe200000e0000 */
[----:B------:R-:W-:Y:S01]  /*18c10*/  IMAD.MOV.U32 R11, RZ, RZ, -0x7fffffe0 ;  /* 0x80000020ff0b7424 */ /* 0x000fe200078e00ff */
[----:B--2---:R-:W-:-:S04]  /*18c20*/  SHF.R.U32.HI R10, RZ, 0x7, R10 ;  /* 0x00000007ff0a7819 */ /* 0x004fc8000001160a */
[----:B------:R-:W-:Y:S01]  /*18c30*/  R2UR UR27, R11 ;  /* 0x000000000b1b72ca */ /* 0x000fe200000e0000 */
[----:B------:R-:W-:Y:S02]  /*18c40*/  VIADD R9, R10, 0x8 ;  /* 0x000000080a097836 */ /* 0x000fe40000000000 */
[----:B------:R-:W-:-:S03]  /*18c50*/  VIADD R10, R8, 0x2 ;  /* 0x00000002080a7836 */ /* 0x000fc60000000000 */
[----:B------:R0:W-:Y:S02]  /*18c60*/  BAR.SYNC.DEFER_BLOCKING R9, 0x100 ;  /* 0x000400090000751d */ /* 0x0001e40000010000 */
[----:B------:R-:W-:Y:S01]  /*18c70*/  R2UR UR14, R10 ;  /* 0x000000000a0e72ca */ /* 0x000fe200000e0000 */
[----:B------:R-:W-:-:S05]  /*18c80*/  VIADD R10, R8, 0x200 ;  /* 0x00000200080a7836 */ /* 0x000fca0000000000 */
[----:B------:R-:W-:Y:S01]  /*18c90*/  R2UR UR18, R10 ;  /* 0x000000000a1272ca */ /* 0x000fe200000e0000 */
[----:B------:R-:W-:Y:S02]  /*18ca0*/  VIADD R10, R8, 0x202 ;  /* 0x00000202080a7836 */ /* 0x000fe40000000000 */
[----:B0-----:R-:W-:-:S03]  /*18cb0*/  IMAD.MOV.U32 R9, RZ, RZ, -0x7fffffe0 ;  /* 0x80000020ff097424 */ /* 0x001fc600078e00ff */
[----:B------:R-:W-:Y:S01]  /*18cc0*/  R2UR UR22, R10 ;  /* 0x000000000a1672ca */ /* 0x000fe200000e0000 */
[C---:B------:R-:W-:Y:S01]  /*18cd0*/  VIADD R10, R8.reuse, 0x400 ;  /* 0x00000400080a7836 */ /* 0x040fe20000000000 */
[----:B------:R-:W-:Y:S01]  /*18ce0*/  R2UR UR31, R9 ;  /* 0x00000000091f72ca */ /* 0x000fe200000e0000 */
[----:B------:R-:W-:-:S03]  /*18cf0*/  VIADD R8, R8, 0x402 ;  /* 0x0000040208087836 */ /* 0x000fc60000000000 */
        /* <DEDUP_REMOVED lines=23> */
.L_x_4283:
[----:B------:R-:W-:Y:S01]  /*18e70*/  SHF.L.U32 R8, R21, 0x1f, RZ ;  /* 0x0000001f15087819 */ /* 0x000fe200000006ff */
[----:B------:R-:W-:-:S04]  /*18e80*/  IMAD R9, R19, 0x8, R16 ;  /* 0x0000000813097824 */ /* 0x000fc800078e0210 */
[----:B------:R0:W1:Y:S01]  /*18e90*/  SYNCS.PHASECHK.TRANS64.TRYWAIT P2, [R9+URZ+0x2a850], R8 ;  /* 0x02a85008090075a7 */ /* 0x000062000804017f */
[----:B------:R-:W-:Y:S05]  /*18ea0*/  @!P0 BRA `(.L_x_4284) ;  /* 0x0000000000048947 */ /* 0x000fea0003800000 */
[----:B------:R-:W-:Y:S01]  /*18eb0*/  BPT.TRAP 0x1 ;  /* 0x000000040000795c */ /* 0x000fe20000300000 */
.L_x_4284:
[----:B-1----:R-:W-:Y:S05]  /*18ec0*/  @P2 BRA `(.L_x_4282) ;  /* 0x0000000000082947 */ /* 0x002fea0003800000 */
[----:B------:R-:W1:Y:S02]  /*18ed0*/  SYNCS.PHASECHK.TRANS64.TRYWAIT P2, [R9+URZ+0x2a850], R8 ;  /* 0x02a85008090075a7 */ /* 0x000e64000804017f */
[----:B-1----:R-:W-:Y:S05]  /*18ee0*/  @!P2 BRA `(.L_x_4285) ;  /* 0x0000011c000ca947 */ /* 0x002fea0003800000 */
.L_x_4282:
[----:B01----:R-:W-:Y:S01]  /*18ef0*/  VIADD R8, R16, 0x400 ;  /* 0x0000040010087836 */ /* 0x003fe20000000000 */
[----:B------:R-:W-:Y:S05]  /*18f00*/  WARPSYNC.ALL ;  /* 0x0000000000007948 */ /* 0x000fea0003800000 */
[----:B------:R-:W-:-:S04]  /*18f10*/  SHF.R.U32.HI R8, RZ, 0x4, R8 ;  /* 0x00000004ff087819 */ /* 0x000fc80000011608 */
[----:B------:R-:W-:-:S04]  /*18f20*/  LOP3.LUT R8, R8, 0x3fff, RZ, 0xc0, !PT ;  /* 0x00003fff08087812 */ /* 0x000fc800078ec0ff */
[----:B------:R-:W-:-:S05]  /*18f30*/  LOP3.LUT R8, R8, 0x10000, RZ, 0xfc, !PT ;  /* 0x0001000008087812 */ /* 0x000fca00078efcff */
[----:B------:R-:W-:Y:S01]  /*18f40*/  IMAD R8, R19, 0x600, R8 ;  /* 0x0000060013087824 */ /* 0x000fe200078e0208 */
[----:B------:R-:W-:Y:S01]  /*18f50*/  WARPGROUP.ARRIVE ;  /* 0x00000000000079c5 */ /* 0x000fe20000000000 */
[----:B------:R-:W-:Y:S02]  /*18f60*/  IMAD.MOV.U32 R9, RZ, RZ, 0x40000040 ;  /* 0x40000040ff097424 */ /* 0x000fe400078e00ff */
[----:B------:R-:W-:Y:S01]  /*18f70*/  FMUL.FTZ R21, R2, R123 ;  /* 0x0000007b02157220 */ /* 0x000fe20000410000 */
[C---:B------:R-:W-:Y:S01]  /*18f80*/  VIADD R10, R8.reuse, 0x2 ;  /* 0x00000002080a7836 */ /* 0x040fe20000000000 */
[----:B------:R-:W-:Y:S01]  /*18f90*/  R2UR UR10, R8 ;  /* 0x00000000080a72ca */ /* 0x000fe200000e0000 */
[----:B------:R-:W-:Y:S01]  /*18fa0*/  IMAD.MOV.U32 R11, RZ, RZ, 0x40000040 ;  /* 0x40000040ff0b7424 */ /* 0x000fe200078e00ff */
[----:B------:R-:W-:Y:S01]  /*18fb0*/  R2UR UR11, R9 ;  /* 0x00000000090b72ca */ /* 0x000fe200000e0000 */
        /* <DEDUP_REMOVED lines=11> */
[----:B------:R-:W-:Y:S01]  /*19070*/  FMUL.FTZ R141, R2, R143 ;  /* 0x0000008f028d7220 */ /* 0x000fe20000410000 */
        /* <DEDUP_REMOVED lines=29> */
[----:B------:R-:W-:Y:S01]  /*19250*/  FMNMX.FTZ R15, R9, R20, !PT ;  /* 0x00000014090f7209 */ /* 0x000fe20007810000 */
        /* <DEDUP_REMOVED lines=42> */
[----:B------:R-:W3:Y:S01]  /*19500*/  MUFU.TANH R135, R135 ;  /* 0x0000008700877308 */ /* 0x000ee20000002400 */
[----:B0-----:R-:W-:-:S07]  /*19510*/  FMNMX.FTZ R121, R131, R120, !PT ;  /* 0x0000007883797209 */ /* 0x001fce0007810000 */
[----:B------:R-:W0:Y:S01]  /*19520*/  MUFU.TANH R138, R138 ;  /* 0x0000008a008a7308 */ /* 0x000e220000002400 */
[----:B-1----:R-:W-:-:S07]  /*19530*/  FMNMX.FTZ R120, R134, R121, !PT ;  /* 0x0000007986787209 */ /* 0x002fce0007810000 */
        /* <DEDUP_REMOVED lines=31> */
[----:B------:R-:W-:Y:S02]  /*19730*/  WARPGROUP.DEPBAR.LE gsb0, 0x0 ;  /* 0x00008000000079c5 */ /* 0x000fe40000010000 */
[----:B------:R-:W-:-:S04]  /*19740*/  WARPGROUP.ARRIVE ;  /* 0x00000000000079c5 */ /* 0x000fc80000000000 */
[----:B------:R-:W1:Y:S01]  /*19750*/  MUFU.TANH R21, R21 ;  /* 0x0000001500157308 */ /* 0x000e620000002400 */
[----:B--2---:R-:W-:Y:S01]  /*19760*/  FMNMX.FTZ R20, R11, R12, !PT ;  /* 0x0000000c0b147209 */ /* 0x004fe20007810000 */
[----:B------:R-:W-:Y:S06]  /*19770*/  QGMMA.64x192x32.F32.E4M3.E4M3 R24, R192, gdesc[UR8], R24, gsb0 ;  /* 0x02e00008c0187df3 */ /* 0x000fec0008000818 */
        /* <DEDUP_REMOVED lines=30> */
[----:B------:R-:W-:-:S04]  /*19960*/  VIADD R120, R8, 0x4 ;  /* 0x0000000408787836 */ /* 0x000fc80000000000 */
[----:B------:R-:W2:Y:S01]  /*19970*/  SHFL.BFLY PT, R121, R182, 0x2, 0x1f ;  /* 0x0c401f00b6797f89 */ /* 0x000ea200000e0000 */
[----:B------:R-:W-:Y:S01]  /*19980*/  R2UR UR10, R120 ;  /* 0x00000000780a72ca */ /* 0x000fe200000e0000 */
[----:B------:R-:W3:Y:S01]  /*19990*/  MUFU.TANH R140, R140 ;  /* 0x0000008c008c7308 */ /* 0x000ee20000002400 */
[----:B0-----:R-:W-:Y:S01]  /*199a0*/  FMNMX.FTZ R20, R136, R15, !PT ;  /* 0x0000000f88147209 */ /* 0x001fe20007810000 */
[----:B------:R-:W-:-:S06]  /*199b0*/  VIADD R120, R8, 0x6 ;  /* 0x0000000608787836 */ /* 0x000fcc0000000000 */
[----:B------:R-:W0:Y:S01]  /*199c0*/  MUFU.TANH R141, R141 ;  /* 0x0000008d008d7308 */ /* 0x000e220000002400 */
[----:B-1----:R-:W-:-:S07]  /*199d0*/  FMNMX.FTZ R15, R137, R20, !PT ;  /* 0x00000014890f7209 */ /* 0x002fce0007810000 */
[----:B------:R-:W1:Y:S01]  /*199e0*/  MUFU.TANH R144, R144 ;  /* 0x0000009000907308 */ /* 0x000e620000002400 */
[----:B---3--:R-:W-:Y:S02]  /*199f0*/  FMNMX.FTZ R20, R140, R15, !PT ;  /* 0x0000000f8c147209 */ /* 0x008fe40007810000 */
[----:B--2---:R-:W-:Y:S01]  /*19a00*/  FMNMX.FTZ R183, R182, R121, !PT ;  /* 0x00000079b6b77209 */ /* 0x004fe20007810000 */
[----:B------:R-:W-:-:S04]  /*19a10*/  IMAD.MOV.U32 R121, RZ, RZ, 0x40000040 ;  /* 0x40000040ff797424 */ /* 0x000fc800078e00ff */
[----:B------:R-:W2:Y:S01]  /*19a20*/  MUFU.TANH R145, R145 ;  /* 0x0000009100917308 */ /* 0x000ea20000002400 */
[----:B0-----:R-:W-:Y:S02]  /*19a30*/  FMNMX.FTZ R15, R141, R20, !PT ;  /* 0x000000148d0f7209 */ /* 0x001fe40007810000 */
[----:B------:R-:W-:Y:S01]  /*19a40*/  R2UR UR11, R121 ;  /* 0x00000000790b72ca */ /* 0x000fe200000e0000 */
[----:B------:R-:W-:-:S04]  /*19a50*/  IMAD.MOV.U32 R121, RZ, RZ, 0x40000040 ;  /* 0x40000040ff797424 */ /* 0x000fc800078e00ff */
        /* <DEDUP_REMOVED lines=18> */
[----:B------:R-:W-:Y:S01]  /*19b80*/  QGMMA.64x192x32.F32.E4M3.E4M3 R24, R188, gdesc[UR8], R24, gsb0 ;  /* 0x02e00008bc187df3 */ /* 0x000fe20008000818 */
[----:B------:R-:W-:Y:S01]  /*19b90*/  R2UR UR11, R121 ;  /* 0x00000000790b72ca */ /* 0x000fe200000e0000 */
[----:B------:R-:W-:Y:S01]  /*19ba0*/  IMAD.U32 R121, RZ, RZ, UR45 ;  /* 0x0000002dff797e24 */ /* 0x000fe2000f8e00ff */
[----:B------:R-:W-:-:S03]  /*19bb0*/  R2UR UR10, R120 ;  /* 0x00000000780a72ca */ /* 0x000fc600000e0000 */
        /* <DEDUP_REMOVED lines=19> */
[----:B0-----:R-:W-:-:S04]  /*19cf0*/  FMNMX.FTZ R15, R177, R20, !PT ;  /* 0x00000014b10f7209 */ /* 0x001fc80007810000 */
[----:B-1----:R-:W-:-:S04]  /*19d00*/  FMNMX.FTZ R20, R180, R15, !PT ;  /* 0x0000000fb4147209 */ /* 0x002fc80007810000 */
[----:B--2---:R-:W-:-:S05]  /*19d10*/  FMNMX.FTZ R15, R181, R20, !PT ;  /* 0x00000014b50f7209 */ /* 0x004fca0007810000 */
[----:B------:R-:W0:Y:S02]  /*19d20*/  SHFL.BFLY PT, R20, R15, 0x2, 0x1f ;  /* 0x0c401f000f147f89 */ /* 0x000e2400000e0000 */
[----:B0-----:R-:W-:Y:S02]  /*19d30*/  FMNMX.FTZ R192, R15, R20, !PT ;  /* 0x000000140fc07209 */ /* 0x001fe40007810000 */
[----:B------:R-:W0:Y:S04]  /*19d40*/  SHFL.BFLY PT, R20, R183, 0x1, 0x1f ;  /* 0x0c201f00b7147f89 */ /* 0x000e2800000e0000 */
[----:B------:R-:W1:Y:S01]  /*19d50*/  SHFL.BFLY PT, R193, R192, 0x1, 0x1f ;  /* 0x0c201f00c0c17f89 */ /* 0x000e6200000e0000 */
[----:B0-----:R-:W-:Y:S02]  /*19d60*/  FMNMX.FTZ R20, R183, R20, !PT ;  /* 0x00000014b7147209 */ /* 0x001fe40007810000 */
[----:B------:R-:W-:-:S02]  /*19d70*/  IADD3 R183, -R209, 0xb, RZ ;  /* 0x0000000bd1b77810 */ /* 0x000fc40007ffe1ff */
[----:B-1----:R-:W-:Y:S01]  /*19d80*/  FMNMX.FTZ R15, R192, R193, !PT ;  /* 0x000000c1c00f7209 */ /* 0x002fe20007810000 */
[----:B------:R-:W-:-:S04]  /*19d90*/  FADD.FTZ R7, -R20, R7 ;  /* 0x0000000714077221 */ /* 0x000fc80000010100 */
[----:B------:R-:W-:Y:S01]  /*19da0*/  FMUL.FTZ R8, R7, UR45 ;  /* 0x0000002d07087c20 */ /* 0x000fe20008410000 */
[----:B------:R-:W-:-:S01]  /*19db0*/  FADD.FTZ R7, -R15, R12 ;  /* 0x0000000c0f077221 */ /* 0x000fc20000010100 */
        /* <DEDUP_REMOVED lines=31> */
[----:B------:R-:W-:-:S02]  /*19fb0*/  IMAD.U32 R178, RZ, RZ, UR45 ;  /* 0x0000002dffb27e24 */ /* 0x000fc4000f8e00ff */
[----:B------:R-:W-:-:S01]  /*19fc0*/  FFMA.FTZ R167, R171, UR45, -R12 ;  /* 0x0000002daba77c23 */ /* 0x000fc2000801080c */
[--C-:B------:R-:W-:Y:S01]  /*19fd0*/  FFMA.FTZ R171, R175, UR45, -R12.reuse ;  /* 0x0000002dafab7c23 */ /* 0x100fe2000801080c */
[----:B------:R-:W-:-:S01]  /*19fe0*/  FFMA.FTZ R175, R179, UR45, -R12 ;  /* 0x0000002db3af7c23 */ /* 0x000fc2000801080c */
[----:B------:R-:W-:Y:S01]  /*19ff0*/  FFMA.FTZ R12, R15, R178, -8 ;  /* 0xc10000000f0c7423 */ /* 0x000fe200000100b2 */
[----:B------:R-:W-:Y:S03]  /*1a000*/  MUFU.EX2 R8, R8 ;  /* 0x0000000800087308 */ /* 0x000fe60000000800 */
[----:B------:R-:W-:-:S01]  /*1a010*/  FFMA.FTZ R178, R11, UR45, -R12 ;  /* 0x0000002d0bb27c23 */ /* 0x000fc2000801080c */
[--C-:B------:R-:W-:Y:S01]  /*1a020*/  FFMA.FTZ R11, R21, UR45, -R12.reuse ;  /* 0x0000002d150b7c23 */ /* 0x100fe2000801080c */
[----:B------:R-:W-:-:S01]  /*1a030*/  FFMA.FTZ R21, R124, UR45, -R12 ;  /* 0x0000002d7c157c23 */ /* 0x000fc2000801080c */
[--C-:B------:R-:W-:Y:S01]  /*1a040*/  FFMA.FTZ R124, R125, UR45, -R12.reuse ;  /* 0x0000002d7d7c7c23 */ /* 0x100fe2000801080c */
[----:B------:R-:W-:-:S01]  /*1a050*/  FFMA.FTZ R125, R128, UR45, -R12 ;  /* 0x0000002d807d7c23 */ /* 0x000fc2000801080c */
[----:B------:R-:W-:-:S02]  /*1a060*/  WARPGROUP.DEPBAR.LE gsb0, 0x0 ;  /* 0x00008000000079c5 */ /* 0x000fc40000010000 */
[----:B------:R-:W-:Y:S01]  /*1a070*/  WARPGROUP.ARRIVE ;  /* 0x00000000000079c5 */ /* 0x000fe20000000000 */
[----:B------:R-:W0:Y:S01]  /*1a080*/  MUFU.EX2 R121, R121 ;  /* 0x0000007900797308 */ /* 0x000e220000000800 */
[----:B------:R-:W-:-:S01]  /*1a090*/  FFMA.FTZ R128, R129, UR45, -R12 ;  /* 0x0000002d81807c23 */ /* 0x000fc2000801080c */
[--C-:B------:R-:W-:Y:S01]  /*1a0a0*/  FFMA.FTZ R129, R132, UR45, -R12.reuse ;  /* 0x0000002d84817c23 */ /* 0x100fe2000801080c */
[----:B------:R-:W-:-:S01]  /*1a0b0*/  FFMA.FTZ R132, R133, UR45, -R12 ;  /* 0x0000002d85847c23 */ /* 0x000fc2000801080c */
[--C-:B------:R-:W-:Y:S01]  /*1a0c0*/  FFMA.FTZ R133, R136, UR45, -R12.reuse ;  /* 0x0000002d88857c23 */ /* 0x100fe2000801080c */
[----:B------:R-:W-:Y:S01]  /*1a0d0*/  QGMMA.64x192x32.F32.E4M3.E4M3 R24, R184, gdesc[UR8], R24, gsb0 ;  /* 0x02e00008b8187df3 */ /* 0x000fe20008000818 */
[----:B------:R-:W-:-:S01]  /*1a0e0*/  FFMA.FTZ R136, R137, UR45, -R12 ;  /* 0x0000002d89887c23 */ /* 0x000fc2000801080c */
[--C-:B------:R-:W-:Y:S01]  /*1a0f0*/  FFMA.FTZ R137, R140, UR45, -R12.reuse ;  /* 0x0000002d8c897c23 */ /* 0x100fe2000801080c */
        /* <DEDUP_REMOVED lines=10> */
[----:B------:R-:W-:-:S06]  /*1a1a0*/  FFMA.FTZ R153, R156, UR45, -R12 ;  /* 0x0000002d9c997c23 */ /* 0x000fcc000801080c */
[----:B------:R-:W0:Y:S08]  /*1a1b0*/  MUFU.EX2 R10, R10 ;  /* 0x0000000a000a7308 */ /* 0x000e300000000800 */
[----:B------:R-:W2:Y:S01]  /*1a1c0*/  MUFU.EX2 R11, R11 ;  /* 0x0000000b000b7308 */ /* 0x000ea20000000800 */
[----:B-1----:R-:W-:-:S07]  /*1a1d0*/  FFMA.FTZ R4, R7, R4, R178 ;  /* 0x0000000407047223 */ /* 0x002fce00000100b2 */
[----:B------:R-:W1:Y:S01]  /*1a1e0*/  MUFU.EX2 R9, R9 ;  /* 0x0000000900097308 */ /* 0x000e620000000800 */
[----:B0-----:R-:W-:-:S07]  /*1a1f0*/  FADD.FTZ R156, R10, R5 ;  /* 0x000000050a9c7221 */ /* 0x001fce0000010000 */
[----:B------:R-:W0:Y:S01]  /*1a200*/  MUFU.EX2 R21, R21 ;  /* 0x0000001500157308 */ /* 0x000e220000000800 */
[----:B--2---:R-:W-:-:S07]  /*1a210*/  FADD.FTZ R4, R11, R4 ;  /* 0x000000040b047221 */ /* 0x004fce0000010000 */
[----:B------:R-:W2:Y:S01]  /*1a220*/  MUFU.EX2 R120, R120 ;  /* 0x0000007800787308 */ /* 0x000ea20000000800 */
[----:B-1----:R-:W-:-:S01]  /*1a230*/  FADD.FTZ R5, R9, R156 ;  /* 0x0000009c09057221 */ /* 0x002fc20000010000 */
[--C-:B------:R-:W-:Y:S01]  /*1a240*/  FFMA.FTZ R156, R157, UR45, -R12.reuse ;  /* 0x0000002d9d9c7c23 */ /* 0x100fe2000801080c */
[----:B------:R-:W-:-:S01]  /*1a250*/  FFMA.FTZ R157, R160, UR45, -R12 ;  /* 0x0000002da09d7c23 */ /* 0x000fc2000801080c */
[----:B------:R-:W-:-:S04]  /*1a260*/  FFMA.FTZ R160, R161, UR45, -R12 ;  /* 0x0000002da1a07c23 */ /* 0x000fc8000801080c */
        /* <DEDUP_REMOVED lines=24> */
[--C-:B------:R-:W-:Y:S01]  /*1a3f0*/  FFMA.FTZ R161, R164, UR45, -R12.reuse ;  /* 0x0000002da4a17c23 */ /* 0x100fe2000801080c */
[----:B------:R-:W-:-:S05]  /*1a400*/  FFMA.FTZ R164, R165, UR45, -R12 ;  /* 0x0000002da5a47c23 */ /* 0x000fca000801080c */
        /* <DEDUP_REMOVED lines=16> */
[----:B--2---:R-:W-:-:S01]  /*1a510*/  FADD.FTZ R182, R138, R165 ;  /* 0x000000a58ab67221 */ /* 0x004fc20000010000 */
[--C-:B------:R-:W-:Y:S01]  /*1a520*/  FFMA.FTZ R165, R168, UR45, -R12.reuse ;  /* 0x0000002da8a57c23 */ /* 0x100fe2000801080c */
[----:B------:R-:W-:-:S05]  /*1a530*/  FFMA.FTZ R168, R169, UR45, -R12 ;  /* 0x0000002da9a87c23 */ /* 0x000fca000801080c */
        /* <DEDUP_REMOVED lines=36> */
[--C-:B------:R-:W-:Y:S01]  /*1a780*/  FFMA.FTZ R177, R180, UR45, -R12.reuse ;  /* 0x0000002db4b17c23 */ /* 0x100fe2000801080c */
[----:B------:R-:W-:-:S03]  /*1a790*/  FFMA.FTZ R12, R181, UR45, -R12 ;  /* 0x0000002db50c7c23 */ /* 0x000fc6000801080c */
        /* <DEDUP_REMOVED lines=12> */
[----:B------:R-:W-:-:S06]  /*1a860*/  @!P1 IMAD R182, R14, 0x8, R16 ;  /* 0x000000080eb69824 */ /* 0x000fcc00078e0210 */
[----:B------:R-:W1:Y:S01]  /*1a870*/  MUFU.EX2 R165, R165 ;  /* 0x000000a500a57308 */ /* 0x000e620000000800 */
[----:B0-----:R-:W-:-:S07]  /*1a880*/  FADD.FTZ R4, R164, R5 ;  /* 0x00000005a4047221 */ /* 0x001fce0000010000 */
[----:B------:R-:W0:Y:S01]  /*1a890*/  MUFU.EX2 R163, R163 ;  /* 0x000000a300a37308 */ /* 0x000e220000000800 */
[----:B--2---:R-:W-:-:S07]  /*1a8a0*/  FADD.FTZ R180, R162, R179 ;  /* 0x000000b3a2b47221 */ /* 0x004fce0000010000 */
[----:B------:R-:W2:Y:S01]  /*1a8b0*/  MUFU.EX2 R168, R168 ;  /* 0x000000a800a87308 */ /* 0x000ea20000000800 */
[----:B-1----:R-:W-:-:S01]  /*1a8c0*/  FADD.FTZ R5, R165, R4 ;  /* 0x00000004a5057221 */ /* 0x002fc20000010000 */
[----:B------:R-:W-:-:S05]  /*1a8d0*/  @!P1 VIADD R4, R182, 0x2a840 ;  /* 0x0002a840b6049836 */ /* 0x000fca0000000000 */
[----:B------:R-:W-:Y:S01]  /*1a8e0*/  @!P1 PRMT R4, RZ, 0x654, R4 ;  /* 0x00000654ff049816 */ /* 0x000fe20000000004 */
[----:B------:R-:W1:Y:S01]  /*1a8f0*/  MUFU.EX2 R166, R166 ;  /* 0x000000a600a67308 */ /* 0x000e620000000800 */
[----:B0-----:R-:W-:-:S01]  /*1a900*/  FADD.FTZ R179, R163, R180 ;  /* 0x000000b4a3b37221 */ /* 0x001fc20000010000 */
[----:B------:R0:W-:Y:S06]  /*1a910*/  BAR.ARV R183, 0x100 ;  /* 0x000400b70000751d */ /* 0x0001ec0000002000 */
[----:B------:R-:W3:Y:S01]  /*1a920*/  MUFU.EX2 R169, R169 ;  /* 0x000000a900a97308 */ /* 0x000ee20000000800 */
[----:B--2---:R-:W-:-:S01]  /*1a930*/  FADD.FTZ R180, R168, R5 ;  /* 0x00000005a8b47221 */ /* 0x004fc20000010000 */
[----:B------:R2:W-:Y:S06]  /*1a940*/  @!P1 SYNCS.ARRIVE.TRANS64.RED.A1T0 RZ, [R4+URZ], RZ ;  /* 0x000000ff04ff99a7 */ /* 0x0005ec000810043f */
[----:B------:R-:W4:Y:S01]  /*1a950*/  MUFU.EX2 R167, R167 ;  /* 0x000000a700a77308 */ /* 0x000f220000000800 */
[----:B-1----:R-:W-:-:S07]  /*1a960*/  FADD.FTZ R182, R166, R179 ;  /* 0x000000b3a6b67221 */ /* 0x002fce0000010000 */
[----:B------:R-:W2:Y:S01]  /*1a970*/  MUFU.EX2 R172, R172 ;  /* 0x000000ac00ac7308 */ /* 0x000ea20000000800 */
[----:B---3--:R-:W-:-:S07]  /*1a980*/  FADD.FTZ R5, R169, R180 ;  /* 0x000000b4a9057221 */ /* 0x008fce0000010000 */
[----:B------:R-:W1:Y:S01]  /*1a990*/  MUFU.EX2 R170, R170 ;  /* 0x000000aa00aa7308 */ /* 0x000e620000000800 */
[----:B----4-:R-:W-:-:S07]  /*1a9a0*/  FADD.FTZ R179, R167, R182 ;  /* 0x000000b6a7b37221 */ /* 0x010fce0000010000 */
        /* <DEDUP_REMOVED lines=16> */
[----:B0-----:R-:W-:Y:S06]  /*1aab0*/  @!P0 BRA `(.L_x_4286) ;  /* 0x0000000000048947 */ /* 0x001fec0003800000 */
[----:B------:R-:W-:Y:S01]  /*1aac0*/  BPT.TRAP 0x1 ;  /* 0x000000040000795c */ /* 0x000fe20000300000 */
.L_x_4286:
        /* <DEDUP_REMOVED lines=11> */
[----:B------:R-:W-:Y:S01]  /*1ab80*/  FMUL.FTZ R30, R30, R7 ;  /* 0x000000071e1e7220 */ /* 0x000fe20000410000 */
        /* <DEDUP_REMOVED lines=129> */
.L_x_4276:
[----:B------:R-:W-:-:S13]  /*1b3a0*/  ISETP.GE.AND P2, PT, R0, R210, PT ;  /* 0x000000d20000720c */ /* 0x000fda0003f46270 */
[----:B------:R-:W-:Y:S05]  /*1b3b0*/  @!P2 BRA `(.L_x_4288) ;  /* 0x000000380094a947 */ /* 0x000fea0003800000 */
[----:B------:R-:W-:Y:S02]  /*1b3c0*/  VIADD R13, R3, 0x8 ;  /* 0x00000008030d7836 */ /* 0x000fe40000000000 */
[----:B------:R-:W-:Y:S02]  /*1b3d0*/  IMAD.MOV.U32 R12, RZ, RZ, R15 ;  /* 0x000000ffff0c7224 */ /* 0x000fe400078e000f */
[----:B------:R-:W-:Y:S01]  /*1b3e0*/  IMAD.MOV.U32 R7, RZ, RZ, R20 ;  /* 0x000000ffff077224 */ /* 0x000fe200078e0014 */
[----:B------:R-:W-:Y:S01]  /*1b3f0*/  IADD3 R13, R13, R201, -R202 ;  /* 0x000000c90d0d7210 */ /* 0x000fe20007ffe8ca */
[----:B------:R-:W-:-:S07]  /*1b400*/  IMAD.MOV.U32 R21, RZ, RZ, R18 ;  /* 0x000000ffff157224 */ /* 0x000fce00078e0012 */
.L_x_4307:
        /* <DEDUP_REMOVED lines=8> */
.L_x_4290:
        /* <DEDUP_REMOVED lines=8> */
.L_x_4291:
[----:B------:R-:W-:Y:S04]  /*1b510*/  BSSY B0, `(.L_x_4289) ;  /* 0x0000004000007945 */ /* 0x000fe80003800000 */
[----:B-1----:R-:W-:Y:S05]  /*1b520*/  @P3 BRA `(.L_x_4292) ;  /* 0x0000000000083947 */ /* 0x002fea0003800000 */
[----:B------:R-:W1:Y:S02]  /*1b530*/  SYNCS.PHASECHK.TRANS64.TRYWAIT P3, [R9+URZ+0x2a830], R8 ;  /* 0x02a83008090075a7 */ /* 0x000e64000806017f */
[----:B-1----:R-:W-:Y:S05]  /*1b540*/  @!P3 BRA `(.L_x_4293) ;  /* 0x000000f40088b947 */ /* 0x002fea0003800000 */
.L_x_4292:
[----:B------:R-:W-:Y:S05]  /*1b550*/  BSYNC B0 ;  /* 0x0000000000007941 */ /* 0x000fea0003800000 */
.L_x_4289:
        /* <DEDUP_REMOVED lines=55> */
.L_x_4295:
[----:B------:R-:W-:Y:S01]  /*1b8d0*/  SHF.L.U32 R8, R21, 0x1f, RZ ;  /* 0x0000001f15087819 */ /* 0x000fe200000006ff */
[----:B------:R-:W-:-:S04]  /*1b8e0*/  IMAD R9, R19, 0x8, R16 ;  /* 0x0000000813097824 */ /* 0x000fc800078e0210 */
[----:B------:R0:W1:Y:S01]  /*1b8f0*/  SYNCS.PHASECHK.TRANS64.TRYWAIT P2, [R9+URZ+0x2a850], R8 ;  /* 0x02a85008090075a7 */ /* 0x000062000804017f */
[----:B------:R-:W-:Y:S05]  /*1b900*/  @!P0 BRA `(.L_x_4296) ;  /* 0x0000000000048947 */ /* 0x000fea0003800000 */
[----:B------:R-:W-:Y:S01]  /*1b910*/  BPT.TRAP 0x1 ;  /* 0x000000040000795c */ /* 0x000fe20000300000 */
.L_x_4296:
[----:B-1----:R-:W-:Y:S05]  /*1b920*/  @P2 BRA `(.L_x_4294) ;  /* 0x0000000000082947 */ /* 0x002fea0003800000 */
[----:B------:R-:W1:Y:S02]  /*1b930*/  SYNCS.PHASECHK.TRANS64.TRYWAIT P2, [R9+URZ+0x2a850], R8 ;  /* 0x02a85008090075a7 */ /* 0x000e64000804017f */
[----:B-1----:R-:W-:Y:S05]  /*1b940*/  @!P2 BRA `(.L_x_4297) ;  /* 0x000000f0009ca947 */ /* 0x002fea0003800000 */
.L_x_4294:
        /* <DEDUP_REMOVED lines=142> */
[----:B------:R-:W-:Y:S01]  /*1c230*/  @!P1 IMAD R8, R14, 0x8, R16 ;  /* 0x000000080e089824 */ /* 0x000fe200078e0210 */
[----:B------:R-:W-:-:S04]  /*1c240*/  R2UR UR11, R9 ;  /* 0x00000000090b72ca */ /* 0x000fc800000e0000 */
[----:B------:R-:W0:Y:S01]  /*1c250*/  MUFU.TANH R160, R160 ;  /* 0x000000a000a07308 */ /* 0x000e220000002400 */
[----:B------:R-:W-:Y:S01]  /*1c260*/  IADD3 R9, R201, 0x1, -R174 ;  /* 0x00000001c9097810 */ /* 0x000fe20007ffe8ae */
[----:B------:R-:W-:-:S04]  /*1c270*/  @!P1 VIADD R8, R8, 0x2a840 ;  /* 0x0002a84008089836 */ /* 0x000fc80000000000 */
[----:B------:R-:W-:Y:S01]  /*1c280*/  IMAD.IADD R9, R9, 0x1, -R202 ;  /* 0x0000000109097824 */ /* 0x000fe200078e0aca */
[----:B------:R-:W-:Y:S01]  /*1c290*/  @!P1 PRMT R8, RZ, 0x654, R8 ;  /* 0x00000654ff089816 */ /* 0x000fe20000000008 */
[----:B------:R-:W0:Y:S02]  /*1c2a0*/  MUFU.TANH R165, R165 ;  /* 0x000000a500a57308 */ /* 0x000e240000002400 */
        /* <DEDUP_REMOVED lines=20> */
[----:B------:R-:W-:Y:S03]  /*1c3f0*/  QGMMA.64x192x32.F32.E4M3.E4M3 R24, R184, gdesc[UR8], R24, gsb0 ;  /* 0x02e00008b8187df3 */ /* 0x000fe60008000818 */
[----:B------:R-:W-:Y:S02]  /*1c400*/  WARPGROUP.DEPBAR.LE gsb0, 0x0 ;  /* 0x00008000000079c5 */ /* 0x000fe40000010000 */
[----:B------:R-:W-:Y:S01]  /*1c410*/  IADD3 R185, -R209, 0xb, RZ ;  /* 0x0000000bd1b97810 */ /* 0x000fe20007ffe1ff */
[----:B------:R-:W-:-:S04]  /*1c420*/  VIADD R184, R9, UR35 ;  /* 0x0000002309b87c36 */ /* 0x000fc80008000000 */
[----:B------:R0:W-:Y:S06]  /*1c430*/  BAR.ARV R185, 0x100 ;  /* 0x000400b90000751d */ /* 0x0001ec0000002000 */
[----:B------:R0:W-:Y:S01]  /*1c440*/  @!P1 SYNCS.ARRIVE.TRANS64.RED.A1T0 RZ, [R8+URZ], RZ ;  /* 0x000000ff08ff99a7 */ /* 0x0001e2000810043f */
[----:B------:R-:W-:Y:S01]  /*1c450*/  IMAD.IADD R181, R3, 0x1, R184 ;  /* 0x0000000103b57824 */ /* 0x000fe200078e02b8 */
[----:B-1234-:R-:W-:Y:S06]  /*1c460*/  @!P5 BRA `(.L_x_4298) ;  /* 0x000000000058d947 */ /* 0x01efec0003800000 */
[----:B------:R-:W-:Y:S01]  /*1c470*/  IADD3 R183, R3, R201, -R202 ;  /* 0x000000c903b77210 */ /* 0x000fe20007ffe8ca */
[----:B------:R-:W-:Y:S03]  /*1c480*/  BSSY B0, `(.L_x_4299) ;  /* 0x0000010000007945 */ /* 0x000fe60003800000 */
[----:B------:R-:W-:-:S13]  /*1c490*/  ISETP.GT.AND P2, PT, R183, -0x1, PT ;  /* 0xffffffffb700780c */ /* 0x000fda0003f44270 */
[----:B------:R-:W-:Y:S05]  /*1c4a0*/  @P2 BRA `(.L_x_4300) ;  /* 0x0000000000202947 */ /* 0x000fea0003800000 */
[----:B------:R-:W-:Y:S01]  /*1c4b0*/  IMAD.U32 R186, RZ, RZ, UR6 ;  /* 0x00000006ffba7e24 */ /* 0x000fe2000f8e00ff */
[----:B------:R-:W-:-:S04]  /*1c4c0*/  LOP3.LUT R183, RZ, R183, RZ, 0x33, !PT ;  /* 0x000000b7ffb77212 */ /* 0x000fc800078e33ff */
[----:B------:R-:W-:-:S13]  /*1c4d0*/  ISETP.NE.AND P2, PT, R186, 0x1, PT ;  /* 0x00000001ba00780c */ /* 0x000fda0003f45270 */
[----:B0-----:R-:W0:Y:S02]  /*1c4e0*/  @P2 LDC.64 R8, c[0x0][0x9e8] ;  /* 0x00027a00ff082b82 */ /* 0x001e240000000a00 */
[----:B0-----:R-:W-:-:S05]  /*1c4f0*/  @P2 IMAD.HI.U32 R8, R183, R8, RZ ;  /* 0x00000008b7082227 */ /* 0x001fca00078e00ff */
[----:B------:R-:W-:-:S04]  /*1c500*/  @P2 SHF.R.U32.HI R183, RZ, R9, R8 ;  /* 0x00000009ffb72219 */ /* 0x000fc80000011608 */
[----:B------:R-:W-:Y:S01]  /*1c510*/  LOP3.LUT R183, RZ, R183, RZ, 0x33, !PT ;  /* 0x000000b7ffb77212 */ /* 0x000fe200078e33ff */
[----:B------:R-:W-:Y:S06]  /*1c520*/  BRA `(.L_x_4301) ;  /* 0x0000000000147947 */ /* 0x000fec0003800000 */
.L_x_4300:
[----:B------:R-:W-:-:S05]  /*1c530*/  IMAD.U32 R186, RZ, RZ, UR6 ;  /* 0x00000006ffba7e24 */ /* 0x000fca000f8e00ff */
[----:B------:R-:W-:-:S13]  /*1c540*/  ISETP.NE.AND P2, PT, R186, 0x1, PT ;  /* 0x00000001ba00780c */ /* 0x000fda0003f45270 */
[----:B0-----:R-:W0:Y:S02]  /*1c550*/  @P2 LDC.64 R8, c[0x0][0x9e8] ;  /* 0x00027a00ff082b82 */ /* 0x001e240000000a00 */
[----:B0-----:R-:W-:-:S05]  /*1c560*/  @P2 IMAD.HI.U32 R8, R183, R8, RZ ;  /* 0x00000008b7082227 */ /* 0x001fca00078e00ff */
[----:B------:R-:W-:-:S07]  /*1c570*/  @P2 SHF.R.U32.HI R183, RZ, R9, R8 ;  /* 0x00000009ffb72219 */ /* 0x000fce0000011608 */
.L_x_4301:
[----:B------:R-:W-:Y:S05]  /*1c580*/  BSYNC B0 ;  /* 0x0000000000007941 */ /* 0x000fea0003800000 */
.L_x_4299:
[----:B------:R-:W-:-:S04]  /*1c590*/  IMAD R183, R183, R186, -R174 ;  /* 0x000000bab7b77224 */ /* 0x000fc800078e0aae */
[----:B------:R-:W-:-:S05]  /*1c5a0*/  IMAD R183, R200, -0x2, R183 ;  /* 0xfffffffec8b77824 */ /* 0x000fca00078e02b7 */
[----:B------:R-:W-:Y:S02]  /*1c5b0*/  VIADDMNMX R181, R183, R186, R181, PT ;  /* 0x000000bab7b57246 */ /* 0x000fe400038001b5 */
[----:B------:R-:W-:-:S07]  /*1c5c0*/  VIMNMX R180, R180, R183, !PT ;  /* 0x000000b7b4b47248 */ /* 0x000fce0007fe0100 */
.L_x_4298:
        /* <DEDUP_REMOVED lines=113> */
.L_x_4304:
[----:B------:R-:W-:Y:S02]  /*1cce0*/  IMAD.U32 R183, RZ, RZ, UR6 ;  /* 0x00000006ffb77e24 */ /* 0x000fe4000f8e00ff */
[----:B------:R-:W-:-:S03]  /*1ccf0*/  IMAD.MOV.U32 R181, RZ, RZ, R13 ;  /* 0x000000ffffb57224 */ /* 0x000fc600078e000d */
[----:B------:R-:W-:-:S13]  /*1cd00*/  ISETP.NE.AND P3, PT, R183, 0x1, PT ;  /* 0x00000001b700780c */ /* 0x000fda0003f65270 */
[----:B------:R-:W0:Y:S02]  /*1cd10*/  @P3 LDC.64 R8, c[0x0][0x9e8] ;  /* 0x00027a00ff083b82 */ /* 0x000e240000000a00 */
[----:B0-----:R-:W-:-:S05]  /*1cd20*/  @P3 IMAD.HI.U32 R8, R13, R8, RZ ;  /* 0x000000080d083227 */ /* 0x001fca00078e00ff */
[----:B------:R-:W-:-:S07]  /*1cd30*/  @P3 SHF.R.U32.HI R181, RZ, R9, R8 ;  /* 0x00000009ffb53219 */ /* 0x000fce0000011608 */
.L_x_4305:
[----:B------:R-:W-:Y:S05]  /*1cd40*/  BSYNC B0 ;  /* 0x0000000000007941 */ /* 0x000fea0003800000 */
.L_x_4303:
[----:B------:R-:W-:-:S04]  /*1cd50*/  IMAD R9, R181, R183, -R174 ;  /* 0x000000b7b5097224 */ /* 0x000fc800078e0aae */
[----:B------:R-:W-:-:S05]  /*1cd60*/  IMAD R9, R200, -0x2, R9 ;  /* 0xfffffffec8097824 */ /* 0x000fca00078e0209 */
[----:B------:R-:W-:Y:S02]  /*1cd70*/  VIADDMNMX R184, R9, R183, R184, PT ;  /* 0x000000b709b87246 */ /* 0x000fe400038001b8 */
[----:B------:R-:W-:-:S07]  /*1cd80*/  VIMNMX R182, R182, R9, !PT ;  /* 0x00000009b6b67248 */ /* 0x000fce0007fe0100 */
.L_x_4302:
        /* <DEDUP_REMOVED lines=66> */
[----:B------:R-:W0:Y:S01]  /*1d1b0*/  SHFL.BFLY PT, R20, R9, 0x2, 0x1f ;  /* 0x0c401f0009147f89 */ /* 0x000e2200000e0000 */
[----:B------:R-:W-:-:S02]  /*1d1c0*/  FSEL R150, R150, -INF , !P4 ;  /* 0xff80000096967808 */ /* 0x000fc40006000000 */
[----:B------:R-:W-:Y:S02]  /*1d1d0*/  ISETP.LT.OR P3, PT, R184, 0xa, P3 ;  /* 0x0000000ab800780c */ /* 0x000fe40001f61670 */
[----:B------:R-:W-:Y:S02]  /*1d1e0*/  ISETP.GT.AND P4, PT, R182, RZ, P2 ;  /* 0x000000ffb600720c */ /* 0x000fe40001784270 */
[----:B------:R-:W-:Y:S02]  /*1d1f0*/  FSEL R122, R122, -INF , !P3 ;  /* 0xff8000007a7a7808 */ /* 0x000fe40005800000 */
[----:B------:R-:W-:Y:S02]  /*1d200*/  ISETP.GT.AND P3, PT, R182, 0x11, P2 ;  /* 0x00000011b600780c */ /* 0x000fe40001764270 */
[C---:B------:R-:W-:Y:S02]  /*1d210*/  ISETP.LT.OR P4, PT, R184.reuse, 0x1, P4 ;  /* 0x00000001b800780c */ /* 0x040fe40002781670 */
[----:B------:R-:W-:-:S04]  /*1d220*/  ISETP.LT.OR P3, PT, R184, 0x12, P3 ;  /* 0x00000012b800780c */ /* 0x000fc80001f61670 */
[----:B------:R-:W-:Y:S02]  /*1d230*/  FSEL R126, R126, -INF , !P3 ;  /* 0xff8000007e7e7808 */ /* 0x000fe40005800000 */
[----:B------:R-:W-:-:S04]  /*1d240*/  ISETP.GT.AND P3, PT, R182, 0x19, P2 ;  /* 0x00000019b600780c */ /* 0x000fc80001764270 */
[----:B------:R-:W-:Y:S02]  /*1d250*/  ISETP.LT.OR P3, PT, R184, 0x1a, P3 ;  /* 0x0000001ab800780c */ /* 0x000fe40001f61670 */
[----:B0-----:R-:W-:Y:S02]  /*1d260*/  FMNMX.FTZ R20, R9, R20, !PT ;  /* 0x0000001409147209 */ /* 0x001fe40007810000 */
[----:B------:R-:W-:Y:S02]  /*1d270*/  FSEL R128, R128, -INF , !P3 ;  /* 0xff80000080807808 */ /* 0x000fe40005800000 */
[----:B------:R-:W-:Y:S01]  /*1d280*/  ISETP.GT.AND P3, PT, R182, 0x21, P2 ;  /* 0x00000021b600780c */ /* 0x000fe20001764270 */
[----:B------:R-:W0:Y:S03]  /*1d290*/  SHFL.BFLY PT, R9, R20, 0x1, 0x1f ;  /* 0x0c201f0014097f89 */ /* 0x000e2600000e0000 */
[----:B------:R-:W-:-:S04]  /*1d2a0*/  ISETP.LT.OR P3, PT, R184, 0x22, P3 ;  /* 0x00000022b800780c */ /* 0x000fc80001f61670 */
[----:B------:R-:W-:Y:S02]  /*1d2b0*/  FSEL R132, R132, -INF , !P3 ;  /* 0xff80000084847808 */ /* 0x000fe40005800000 */
[----:B------:R-:W-:-:S04]  /*1d2c0*/  ISETP.GT.AND P3, PT, R182, 0x29, P2 ;  /* 0x00000029b600780c */ /* 0x000fc80001764270 */
[----:B------:R-:W-:-:S04]  /*1d2d0*/  ISETP.LT.OR P3, PT, R184, 0x2a, P3 ;  /* 0x0000002ab800780c */ /* 0x000fc80001f61670 */
[----:B------:R-:W-:Y:S02]  /*1d2e0*/  FSEL R136, R136, -INF , !P3 ;  /* 0xff80000088887808 */ /* 0x000fe40005800000 */
[----:B------:R-:W-:-:S04]  /*1d2f0*/  ISETP.GT.AND P3, PT, R182, 0x31, P2 ;  /* 0x00000031b600780c */ /* 0x000fc80001764270 */
[----:B------:R-:W-:Y:S02]  /*1d300*/  ISETP.LT.OR P3, PT, R184, 0x32, P3 ;  /* 0x00000032b800780c */ /* 0x000fe40001f61670 */
[----:B0-----:R-:W-:Y:S01]  /*1d310*/  FMNMX.FTZ R20, R20, R9, !PT ;  /* 0x0000000914147209 */ /* 0x001fe20007810000 */
[----:B------:R-:W-:Y:S01]  /*1d320*/  IMAD.U32 R9, RZ, RZ, UR45 ;  /* 0x0000002dff097e24 */ /* 0x000fe2000f8e00ff */
[----:B------:R-:W-:Y:S02]  /*1d330*/  FSEL R140, R140, -INF , !P3 ;  /* 0xff8000008c8c7808 */ /* 0x000fe40005800000 */
[----:B------:R-:W-:Y:S01]  /*1d340*/  ISETP.GT.AND P3, PT, R182, 0x39, P2 ;  /* 0x00000039b600780c */ /* 0x000fe20001764270 */
[----:B------:R-:W-:-:S03]  /*1d350*/  FFMA.FTZ R174, R20, R9, -8 ;  /* 0xc100000014ae7423 */ /* 0x000fc60000010009 */
[----:B------:R-:W-:-:S04]  /*1d360*/  ISETP.LT.OR P3, PT, R184, 0x3a, P3 ;  /* 0x0000003ab800780c */ /* 0x000fc80001f61670 */
[----:B------:R-:W-:Y:S02]  /*1d370*/  FSEL R144, R144, -INF , !P3 ;  /* 0xff80000090907808 */ /* 0x000fe40005800000 */
[----:B------:R-:W-:-:S04]  /*1d380*/  FSETP.NEU.FTZ.AND P3, PT, R20, -INF , PT ;  /* 0xff8000001400780b */ /* 0x000fc80003f7d000 */
[----:B------:R-:W-:-:S05]  /*1d390*/  FSEL R174, R174, RZ, P3 ;  /* 0x000000ffaeae7208 */ /* 0x000fca0001800000 */
[--C-:B------:R-:W-:Y:S01]  /*1d3a0*/  FFMA.FTZ R181, R123, UR45, -R174.reuse ;  /* 0x0000002d7bb57c23 */ /* 0x100fe200080108ae */
[----:B------:R-:W-:Y:S01]  /*1d3b0*/  FSEL R123, R11, -INF , !P4 ;  /* 0xff8000000b7b7808 */ /* 0x000fe20006000000 */
[--C-:B------:R-:W-:Y:S01]  /*1d3c0*/  FFMA.FTZ R9, R15, UR45, -R174.reuse ;  /* 0x0000002d0f097c23 */ /* 0x100fe200080108ae */
[----:B------:R-:W-:Y:S01]  /*1d3d0*/  ISETP.GT.AND P4, PT, R182, 0x49, P2 ;  /* 0x00000049b600780c */ /* 0x000fe20001784270 */
[----:B------:R0:W-:Y:S01]  /*1d3e0*/  MUFU.EX2 R11, R181 ;  /* 0x000000b5000b7308 */ /* 0x0001e20000000800 */
        /* <DEDUP_REMOVED lines=9> */
[--C-:B0-----:R-:W-:Y:S01]  /*1d480*/  FFMA.FTZ R181, R147, UR45, -R174.reuse ;  /* 0x0000002d93b57c23 */ /* 0x101fe200080108ae */
        /* <DEDUP_REMOVED lines=29> */
[----:B------:R-:W-:Y:S01]  /*1d660*/  FFMA.FTZ R179, R179, UR45, -R174 ;  /* 0x0000002db3b37c23 */ /* 0x000fe200080108ae */
[----:B------:R-:W-:Y:S01]  /*1d670*/  FMNMX.FTZ R15, R135, R180, !PT ;  /* 0x000000b4870f7209 */ /* 0x000fe20007810000 */
[----:B------:R-:W-:Y:S01]  /*1d680*/  MUFU.EX2 R10, R10 ;  /* 0x0000000a000a7308 */ /* 0x000fe20000000800 */
[----:B------:R-:W-:-:S02]  /*1d690*/  FSEL R159, R159, -INF , !P4 ;  /* 0xff8000009f9f7808 */ /* 0x000fc40006000000 */
[----:B------:R-:W-:Y:S02]  /*1d6a0*/  FMNMX.FTZ R180, R136, R15, !PT ;  /* 0x0000000f88b47209 */ /* 0x000fe40007810000 */
[----:B------:R-:W-:Y:S02]  /*1d6b0*/  ISETP.GT.AND P4, PT, R182, 0x59, P2 ;  /* 0x00000059b600780c */ /* 0x000fe40001784270 */
[----:B------:R-:W-:Y:S01]  /*1d6c0*/  FMNMX.FTZ R15, R139, R180, !PT ;  /* 0x000000b48b0f7209 */ /* 0x000fe20007810000 */
[----:B------:R-:W-:-:S01]  /*1d6d0*/  FFMA.FTZ R180, R143, UR45, -R174 ;  /* 0x0000002d8fb47c23 */ /* 0x000fc200080108ae */
[----:B------:R-:W-:Y:S01]  /*1d6e0*/  ISETP.LT.OR P4, PT, R184, 0x5a, P4 ;  /* 0x0000005ab800780c */ /* 0x000fe20002781670 */
[----:B------:R-:W-:-:S01]  /*1d6f0*/  FFMA.FTZ R143, R145, UR45, -R174 ;  /* 0x0000002d918f7c23 */ /* 0x000fc200080108ae */
[----:B------:R-:W-:Y:S01]  /*1d700*/  FMNMX.FTZ R15, R140, R15, !PT ;  /* 0x0000000f8c0f7209 */ /* 0x000fe20007810000 */
[----:B------:R-:W-:Y:S01]  /*1d710*/  MUFU.EX2 R9, R9 ;  /* 0x0000000900097308 */ /* 0x000fe20000000800 */
[----:B------:R-:W-:-:S02]  /*1d720*/  FSEL R160, R160, -INF , !P4 ;  /* 0xff800000a0a07808 */ /* 0x000fc40006000000 */
[----:B------:R-:W-:Y:S02]  /*1d730*/  ISETP.GT.AND P4, PT, R182, 0x60, P2 ;  /* 0x00000060b600780c */ /* 0x000fe40001784270 */
[----:B------:R-:W-:Y:S02]  /*1d740*/  FMNMX.FTZ R15, R142, R15, !PT ;  /* 0x0000000f8e0f7209 */ /* 0x000fe40007810000 */
[----:B------:R-:W-:Y:S01]  /*1d750*/  ISETP.LT.OR P4, PT, R184, 0x61, P4 ;  /* 0x00000061b800780c */ /* 0x000fe20002781670 */
[----:B------:R-:W-:Y:S01]  /*1d760*/  MUFU.EX2 R21, R21 ;  /* 0x0000001500157308 */ /* 0x000fe20000000800 */
[----:B------:R-:W-:Y:S02]  /*1d770*/  FMNMX.FTZ R15, R144, R15, !PT ;  /* 0x0000000f900f7209 */ /* 0x000fe40007810000 */
[----:B------:R-:W-:Y:S02]  /*1d780*/  FSEL R162, R162, -INF , !P4 ;  /* 0xff800000a2a27808 */ /* 0x000fe40006000000 */
[----:B------:R-:W-:-:S02]  /*1d790*/  ISETP.GT.AND P4, PT, R182, 0x61, P2 ;  /* 0x00000061b600780c */ /* 0x000fc40001784270 */
[----:B------:R-:W-:Y:S01]  /*1d7a0*/  FMNMX.FTZ R15, R146, R15, !PT ;  /* 0x0000000f920f7209 */ /* 0x000fe20007810000 */
[----:B------:R-:W-:Y:S01]  /*1d7b0*/  MUFU.EX2 R120, R120 ;  /* 0x0000007800787308 */ /* 0x000fe20000000800 */
[----:B------:R-:W-:Y:S02]  /*1d7c0*/  ISETP.LT.OR P4, PT, R184, 0x62, P4 ;  /* 0x00000062b800780c */ /* 0x000fe40002781670 */
[----:B------:R-:W-:Y:S02]  /*1d7d0*/  FMNMX.FTZ R15, R148, R15, !PT ;  /* 0x0000000f940f7209 */ /* 0x000fe40007810000 */
[----:B------:R-:W-:Y:S02]  /*1d7e0*/  FSEL R164, R164, -INF , !P4 ;  /* 0xff800000a4a47808 */ /* 0x000fe40006000000 */
        /* <DEDUP_REMOVED lines=10> */
[----:B------:R-:W-:Y:S01]  /*1d890*/  ISETP.LT.OR P4, PT, R184, 0x6a, P4 ;  /* 0x0000006ab800780c */ /* 0x000fe20002781670 */
[----:B------:R-:W-:Y:S01]  /*1d8a0*/  MUFU.EX2 R130, R130 ;  /* 0x0000008200827308 */ /* 0x000fe20000000800 */
[----:B------:R-:W-:Y:S01]  /*1d8b0*/  FMNMX.FTZ R15, R159, R186, !PT ;  /* 0x000000ba9f0f7209 */ /* 0x000fe20007810000 */
[--C-:B------:R-:W-:Y:S01]  /*1d8c0*/  FFMA.FTZ R186, R151, UR45, -R174.reuse ;  /* 0x0000002d97ba7c23 */ /* 0x100fe200080108ae */
[----:B------:R-:W-:Y:S01]  /*1d8d0*/  FSEL R145, R168, -INF , !P4 ;  /* 0xff800000a8917808 */ /* 0x000fe20006000000 */
[--C-:B------:R-:W-:Y:S01]  /*1d8e0*/  FFMA.FTZ R151, R155, UR45, -R174.reuse ;  /* 0x0000002d9b977c23 */ /* 0x100fe200080108ae */
[----:B------:R-:W-:Y:S01]  /*1d8f0*/  ISETP.GT.AND P4, PT, R182, 0x70, P2 ;  /* 0x00000070b600780c */ /* 0x000fe20001784270 */
[--C-:B------:R-:W-:Y:S01]  /*1d900*/  FFMA.FTZ R155, R165, UR45, -R174.reuse ;  /* 0x0000002da59b7c23 */ /* 0x100fe200080108ae */
[----:B------:R-:W-:Y:S01]  /*1d910*/  FMNMX.FTZ R15, R160, R15, !PT ;  /* 0x0000000fa00f7209 */ /* 0x000fe20007810000 */
[----:B------:R-:W-:Y:S01]  /*1d920*/  FFMA.FTZ R165, R178, UR45, -R174 ;  /* 0x0000002db2a57c23 */ /* 0x000fe200080108ae */
[----:B------:R-:W-:Y:S01]  /*1d930*/  ISETP.LT.OR P4, PT, R184, 0x71, P4 ;  /* 0x00000071b800780c */ /* 0x000fe20002781670 */
[----:B------:R-:W-:Y:S01]  /*1d940*/  IMAD.U32 R178, RZ, RZ, UR45 ;  /* 0x0000002dffb27e24 */ /* 0x000fe2000f8e00ff */
        /* <DEDUP_REMOVED lines=12> */
[----:B------:R-:W-:Y:S02]  /*1da10*/  ISETP.GT.AND P2, PT, R182, 0x79, P2 ;  /* 0x00000079b600780c */ /* 0x000fe40001744270 */
[----:B------:R-:W-:Y:S02]  /*1da20*/  ISETP.LT.OR P4, PT, R184, 0x79, P4 ;  /* 0x00000079b800780c */ /* 0x000fe40002781670 */
[----:B------:R-:W-:Y:S02]  /*1da30*/  FMNMX.FTZ R15, R170, R15, !PT ;  /* 0x0000000faa0f7209 */ /* 0x000fe40007810000 */
[----:B------:R-:W-:Y:S01]  /*1da40*/  ISETP.LT.OR P2, PT, R184, 0x7a, P2 ;  /* 0x0000007ab800780c */ /* 0x000fe20001741670 */
[----:B------:R-:W-:-:S01]  /*1da50*/  FFMA.FTZ R184, R167, UR45, -R174 ;  /* 0x0000002da7b87c23 */ /* 0x000fc200080108ae */
[----:B------:R-:W-:Y:S01]  /*1da60*/  FSEL R175, R175, -INF , !P4 ;  /* 0xff800000afaf7808 */ /* 0x000fe20006000000 */
[----:B------:R-:W-:Y:S01]  /*1da70*/  MUFU.EX2 R138, R138 ;  /* 0x0000008a008a7308 */ /* 0x000fe20000000800 */
[----:B------:R-:W-:-:S02]  /*1da80*/  FMNMX.FTZ R182, R172, R15, !PT ;  /* 0x0000000facb67209 */ /* 0x000fc40007810000 */
[----:B------:R-:W-:Y:S02]  /*1da90*/  FSEL R177, R177, -INF , !P2 ;  /* 0xff800000b1b17808 */ /* 0x000fe40005000000 */
[----:B------:R-:W-:-:S03]  /*1daa0*/  FMNMX.FTZ R182, R175, R182, !PT ;  /* 0x000000b6afb67209 */ /* 0x000fc60007810000 */
[----:B------:R-:W-:Y:S01]  /*1dab0*/  MUFU.EX2 R141, R141 ;  /* 0x0000008d008d7308 */ /* 0x000fe20000000800 */
[----:B------:R-:W-:Y:S01]  /*1dac0*/  FMNMX.FTZ R15, R177, R182, !PT ;  /* 0x000000b6b10f7209 */ /* 0x000fe20007810000 */
[--C-:B------:R-:W-:Y:S01]  /*1dad0*/  FFMA.FTZ R182, R163, UR45, -R174.reuse ;  /* 0x0000002da3b67c23 */ /* 0x100fe200080108ae */
[----:B------:R-:W-:-:S03]  /*1dae0*/  FFMA.FTZ R163, R173, UR45, -R174 ;  /* 0x0000002dada37c23 */ /* 0x000fc600080108ae */
[----:B------:R-:W0:Y:S02]  /*1daf0*/  SHFL.BFLY PT, R188, R15, 0x2, 0x1f ;  /* 0x0c401f000fbc7f89 */ /* 0x000e2400000e0000 */
[----:B------:R-:W-:Y:S08]  /*1db00*/  MUFU.EX2 R180, R180 ;  /* 0x000000b400b47308 */ /* 0x000ff00000000800 */
[----:B------:R-:W-:Y:S08]  /*1db10*/  MUFU.EX2 R143, R143 ;  /* 0x0000008f008f7308 */ /* 0x000ff00000000800 */
[----:B------:R-:W-:Y:S01]  /*1db20*/  MUFU.EX2 R168, R181 ;  /* 0x000000b500a87308 */ /* 0x000fe20000000800 */
[----:B0-----:R-:W-:Y:S01]  /*1db30*/  FMNMX.FTZ R167, R15, R188, !PT ;  /* 0x000000bc0fa77209 */ /* 0x001fe20007810000 */
[----:B------:R-:W-:Y:S01]  /*1db40*/  FFMA.FTZ R188, R171, UR45, -R174 ;  /* 0x0000002dabbc7c23 */ /* 0x000fe200080108ae */
[----:B------:R-:W-:-:S05]  /*1db50*/  FSEL R174, R20, RZ, P3 ;  /* 0x000000ff14ae7208 */ /* 0x000fca0001800000 */
[----:B------:R-:W-:Y:S01]  /*1db60*/  MUFU.EX2 R147, R147 ;  /* 0x0000009300937308 */ /* 0x000fe20000000800 */
[----:B------:R-:W0:Y:S01]  /*1db70*/  SHFL.BFLY PT, R190, R167, 0x1, 0x1f ;  /* 0x0c201f00a7be7f89 */ /* 0x000e2200000e0000 */
        /* <DEDUP_REMOVED lines=39> */
[----:B------:R-:W2:Y:S01]  /*1ddf0*/  MUFU.EX2 R121, R121 ;  /* 0x0000007900797308 */ /* 0x000ea20000000800 */
[----:B0-----:R-:W-:-:S07]  /*1de00*/  FFMA.FTZ R5, R142, R4, R123 ;  /* 0x000000048e057223 */ /* 0x001fce000001007b */
[----:B------:R-:W0:Y:S01]  /*1de10*/  MUFU.EX2 R122, R122 ;  /* 0x0000007a007a7308 */ /* 0x000e220000000800 */
[----:B-1----:R-:W-:-:S01]  /*1de20*/  FADD.FTZ R4, R8, R5 ;  /* 0x0000000508047221 */ /* 0x002fc20000010000 */
[----:B------:R-:W-:Y:S01]  /*1de30*/  FADD.FTZ R5, R21, R148 ;  /* 0x0000009415057221 */ /* 0x000fe20000010000 */
[----:B------:R-:W-:-:S05]  /*1de40*/  FFMA.FTZ R148, R156, UR45, -R167 ;  /* 0x0000002d9c947c23 */ /* 0x000fca00080108a7 */
        /* <DEDUP_REMOVED lines=18> */
[----:B------:R-:W-:Y:S01]  /*1df70*/  FFMA.FTZ R150, R159, UR45, -R167 ;  /* 0x0000002d9f967c23 */ /* 0x000fe200080108a7 */
[----:B------:R-:W-:-:S04]  /*1df80*/  FADD.FTZ R4, R138, R5 ;  /* 0x000000058a047221 */ /* 0x000fc80000010000 */
[----:B------:R-:W-:Y:S01]  /*1df90*/  FADD.FTZ R5, R141, R4 ;  /* 0x000000048d057221 */ /* 0x000fe20000010000 */
[----:B------:R-:W0:Y:S03]  /*1dfa0*/  MUFU.EX2 R132, R132 ;  /* 0x0000008400847308 */ /* 0x000e260000000800 */
[----:B------:R-:W-:-:S04]  /*1dfb0*/  FADD.FTZ R4, R180, R5 ;  /* 0x00000005b4047221 */ /* 0x000fc80000010000 */
[----:B------:R-:W-:Y:S01]  /*1dfc0*/  FADD.FTZ R181, R143, R4 ;  /* 0x000000048fb57221 */ /* 0x000fe20000010000 */
[----:B------:R-:W3:Y:S08]  /*1dfd0*/  MUFU.EX2 R135, R135 ;  /* 0x0000008700877308 */ /* 0x000ef00000000800 */
[----:B------:R4:W-:Y:S08]  /*1dfe0*/  MUFU.EX2 R12, R173 ;  /* 0x000000ad000c7308 */ /* 0x0009f00000000800 */
[----:B------:R-:W5:Y:S01]  /*1dff0*/  MUFU.EX2 R136, R136 ;  /* 0x0000008800887308 */ /* 0x000f620000000800 */
[----:B----4-:R-:W-:-:S01]  /*1e000*/  FFMA.FTZ R173, R152, UR45, -R167 ;  /* 0x0000002d98ad7c23 */ /* 0x010fc200080108a7 */
[----:B-1----:R-:W-:-:S04]  /*1e010*/  FADD.FTZ R152, R128, R179 ;  /* 0x000000b380987221 */ /* 0x002fc80000010000 */
[----:B--2---:R-:W-:Y:S02]  /*1e020*/  FADD.FTZ R159, R131, R152 ;  /* 0x00000098839f7221 */ /* 0x004fe40000010000 */
[----:B------:R-:W1:Y:S02]  /*1e030*/  MUFU.EX2 R139, R139 ;  /* 0x0000008b008b7308 */ /* 0x000e640000000800 */
[----:B0-----:R-:W-:-:S01]  /*1e040*/  FADD.FTZ R152, R132, R159 ;  /* 0x0000009f84987221 */ /* 0x001fc20000010000 */
[----:B------:R-:W-:Y:S01]  /*1e050*/  FFMA.FTZ R159, R160, UR45, -R167 ;  /* 0x0000002da09f7c23 */ /* 0x000fe200080108a7 */
[----:B------:R-:W-:-:S02]  /*1e060*/  FADD.FTZ R160, R168, R181 ;  /* 0x000000b5a8a07221 */ /* 0x000fc40000010000 */
[----:B---3--:R-:W-:Y:S01]  /*1e070*/  FADD.FTZ R179, R135, R152 ;  /* 0x0000009887b37221 */ /* 0x008fe20000010000 */
[----:B------:R-:W-:-:S01]  /*1e080*/  FFMA.FTZ R152, R162, UR45, -R167 ;  /* 0x0000002da2987c23 */ /* 0x000fc200080108a7 */
[----:B------:R-:W0:Y:S01]  /*1e090*/  MUFU.EX2 R140, R140 ;  /* 0x0000008c008c7308 */ /* 0x000e220000000800 */
[----:B------:R-:W-:-:S01]  /*1e0a0*/  FADD.FTZ R181, R147, R160 ;  /* 0x000000a093b57221 */ /* 0x000fc20000010000 */
[----:B-----5:R-:W-:-:S03]  /*1e0b0*/  FADD.FTZ R156, R136, R179 ;  /* 0x000000b3889c7221 */ /* 0x020fc60000010000 */
[----:B------:R-:W-:-:S03]  /*1e0c0*/  FADD.FTZ R160, R186, R181 ;  /* 0x000000b5baa07221 */ /* 0x000fc60000010000 */
[----:B------:R-:W2:Y:S01]  /*1e0d0*/  MUFU.EX2 R169, R169 ;  /* 0x000000a900a97308 */ /* 0x000ea20000000800 */
[----:B-1----:R-:W-:-:S01]  /*1e0e0*/  FADD.FTZ R179, R139, R156 ;  /* 0x0000009c8bb37221 */ /* 0x002fc20000010000 */
[----:B------:R-:W-:Y:S01]  /*1e0f0*/  FADD.FTZ R181, R149, R160 ;  /* 0x000000a095b57221 */ /* 0x000fe20000010000 */
[----:B------:R-:W-:-:S01]  /*1e100*/  FFMA.FTZ R156, R166, UR45, -R167 ;  /* 0x0000002da69c7c23 */ /* 0x000fc200080108a7 */
[----:B------:R-:W-:-:S04]  /*1e110*/  FFMA.FTZ R160, R170, UR45, -R167 ;  /* 0x0000002daaa07c23 */ /* 0x000fc800080108a7 */
[----:B------:R-:W1:Y:S01]  /*1e120*/  MUFU.EX2 R144, R144 ;  /* 0x0000009000907308 */ /* 0x000e620000000800 */
[----:B0-----:R-:W-:-:S01]  /*1e130*/  FADD.FTZ R5, R140, R179 ;  /* 0x000000b38c057221 */ /* 0x001fc20000010000 */
[----:B------:R-:W-:-:S03]  /*1e140*/  FFMA.FTZ R179, R164, UR45, -R167 ;  /* 0x0000002da4b37c23 */ /* 0x000fc600080108a7 */
[----:B------:R-:W-:-:S03]  /*1e150*/  FADD.FTZ R4, R12, R5 ;  /* 0x000000050c047221 */ /* 0x000fc60000010000 */
        /* <DEDUP_REMOVED lines=18> */
[----:B------:R-:W-:-:S06]  /*1e280*/  FFMA.FTZ R181, R172, UR45, -R167 ;  /* 0x0000002dacb57c23 */ /* 0x000fcc00080108a7 */
        /* <DEDUP_REMOVED lines=38> */
[----:B--2---:R-:W-:-:S03]  /*1e4f0*/  FADD.FTZ R4, R162, R5 ;  /* 0x00000005a2047221 */ /* 0x004fc60000010000 */
[----:B------:R-:W-:Y:S01]  /*1e500*/  FADD.FTZ R5, R174, R175 ;  /* 0x000000afae057221 */ /* 0x000fe20000010000 */
[----:B-1----:R-:W-:-:S01]  /*1e510*/  FADD.FTZ R4, R167, R4 ;  /* 0x00000004a7047221 */ /* 0x002fc20000010000 */
[----:B------:R-:W-:Y:S06]  /*1e520*/  @!P0 BRA `(.L_x_4306) ;  /* 0x0000000000048947 */ /* 0x000fec0003800000 */
[----:B------:R-:W-:Y:S01]  /*1e530*/  BPT.TRAP 0x1 ;  /* 0x000000040000795c */ /* 0x000fe20000300000 */
.L_x_4306:
[----:B------:R-:W-:Y:S01]  /*1e540*/  F2FP.SATFINITE.E4M3.F32.PACK_AB_MERGE_C R121, R122, R121, RZ ;  /* 0x000000797a79723e */ /* 0x000fe200048070ff */
[----:B------:R-:W-:Y:S01]  /*1e550*/  FMUL.FTZ R24, R24, R7 ;  /* 0x0000000718187220 */ /* 0x000fe20000410000 */
[----:B------:R-:W-:Y:S01]  /*1e560*/  F2FP.SATFINITE.E4M3.F32.PACK_AB_MERGE_C R21, R120, R21, RZ ;  /* 0x000000157815723e */ /* 0x000fe200048070ff */
[----:B------:R-:W-:Y:S01]  /*1e570*/  FMUL.FTZ R25, R25, R7 ;  /* 0x0000000719197220 */ /* 0x000fe20000410000 */
[----:B------:R-:W-:Y:S01]  /*1e580*/  F2FP.SATFINITE.E4M3.F32.PACK_AB_MERGE_C R197, R8, R123, R121 ;  /* 0x0000007b08c5723e */ /* 0x000fe20004807079 */
[----:B------:R-:W-:Y:S01]  /*1e590*/  IMAD R8, R19, 0x8, R16 ;  /* 0x0000000813087824 */ /* 0x000fe200078e0210 */
[----:B------:R-:W-:Y:S01]  /*1e5a0*/  ISETP.GT.AND P2, PT, R0, R210, PT ;  /* 0x000000d20000720c */ /* 0x000fe20003f44270 */
[----:B------:R-:W-:Y:S01]  /*1e5b0*/  FMUL.FTZ R28, R28, R7 ;  /* 0x000000071c1c7220 */ /* 0x000fe20000410000 */
[----:B------:R-:W-:Y:S01]  /*1e5c0*/  F2FP.SATFINITE.E4M3.F32.PACK_AB_MERGE_C R196, R9, R10, R21 ;  /* 0x0000000a09c4723e */ /* 0x000fe20004807015 */
        /* <DEDUP_REMOVED lines=132> */
.L_x_4288:
[----:B------:R-:W-:Y:S05]  /*1ee10*/  WARPSYNC.ALL ;  /* 0x0000000000007948 */ /* 0x000fea0003800000 */
[----:B------:R-:W-:Y:S06]  /*1ee20*/  BAR.ARV 0x8, 0x120 ;  /* 0x0204800000007b1d */ /* 0x000fec0000002000 */
[----:B------:R-:W-:Y:S05]  /*1ee30*/  @!P0 BRA `(.L_x_4308) ;  /* 0x0000000000048947 */ /* 0x000fea0003800000 */
[----:B------:R-:W-:Y:S01]  /*1ee40*/  BPT.TRAP 0x1 ;  /* 0x000000040000795c */ /* 0x000fe20000300000 */
.L_x_4308:
[----:B------:R-:W-:Y:S01]  /*1ee50*/  IMAD R11, R19, 0x8, R16 ;  /* 0x00000008130b7824 */ /* 0x000fe200078e0210 */
[----:B------:R-:W-:-:S04]  /*1ee60*/  SHF.L.U32 R0, R18, 0x1f, RZ ;  /* 0x0000001f12007819 */ /* 0x000fc800000006ff */
[----:B------:R0:W1:Y:S01]  /*1ee70*/  SYNCS.PHASECHK.TRANS64.TRYWAIT P1, [R11+URZ+0x2a850], R0 ;  /* 0x02a850000b0075a7 */ /* 0x000062000802017f */
[----:B------:R-:W-:Y:S05]  /*1ee80*/  @!P0 BRA `(.L_x_4309) ;  /* 0x0000000000048947 */ /* 0x000fea0003800000 */
[----:B------:R-:W-:Y:S01]  /*1ee90*/  BPT.TRAP 0x1 ;  /* 0x000000040000795c */ /* 0x000fe20000300000 */
.L_x_4309:
[----:B------:R-:W-:-:S05]  /*1eea0*/  VIADD R16, R16, 0x400 ;  /* 0x0000040010107836 */ /* 0x000fca0000000000 */
[----:B------:R-:W-:-:S04]  /*1eeb0*/  SHF.R.U32.HI R16, RZ, 0x4, R16 ;  /* 0x00000004ff107819 */ /* 0x000fc80000011610 */
[----:B------:R-:W-:-:S04]  /*1eec0*/  LOP3.LUT R16, R16, 0x3fff, RZ, 0xc0, !PT ;  /* 0x00003fff10107812 */ /* 0x000fc800078ec0ff */
[----:B------:R-:W-:Y:S01]  /*1eed0*/  LOP3.LUT R16, R16, 0x10000, RZ, 0xfc, !PT ;  /* 0x0001000010107812 */ /* 0x000fe200078efcff */
[----:B-1----:R-:W-:Y:S06]  /*1eee0*/  @P1 BRA `(.L_x_4310) ;  /* 0x0000000000081947 */ /* 0x002fec0003800000 */
[----:B------:R-:W1:Y:S02]  /*1eef0*/  SYNCS.PHASECHK.TRANS64.TRYWAIT P1, [R11+URZ+0x2a850], R0 ;  /* 0x02a850000b0075a7 */ /* 0x000e64000802017f */
[----:B-1----:R-:W-:Y:S05]  /*1ef00*/  @!P1 BRA `(.L_x_4311) ;  /* 0x000000bc00409947 */ /* 0x002fea0003800000 */
.L_x_4310:
        /* <DEDUP_REMOVED lines=9> */
[----:B------:R-:W-:-:S04]  /*1efa0*/  ISETP.NE.U32.AND P1, PT, RZ, UR4, PT ;  /* 0x00000004ff007c0c */ /* 0x000fc8000bf25070 */
[----:B------:R-:W-:-:S07]  /*1efb0*/  ISETP.NE.AND.EX P1, PT, RZ, UR5, PT, P1 ;  /* 0x00000005ff007c0c */ /* 0x000fce000bf25310 */
[----:B------:R-:W-:Y:S01]  /*1efc0*/  QGMMA.64x192x32.F32.E4M3.E4M3 R24, R196, gdesc[UR4], R24, gsb0 ;  /* 0x02e00004c4187df3 */ /* 0x000fe20008000818 */
[----:B------:R-:W-:Y:S02]  /*1efd0*/  R2UR UR6, R6 ;  /* 0x00000000060672ca */ /* 0x000fe400000e0000 */
[----:B------:R-:W-:-:S03]  /*1efe0*/  R2UR UR7, R7 ;  /* 0x00000000070772ca */ /* 0x000fc600000e0000 */
[----:B------:R-:W0:Y:S01]  /*1eff0*/  @P1 LDC.64 R6, c[0x0][0x9c8] ;  /* 0x00027200ff061b82 */ /* 0x000e220000000a00 */
[----:B------:R-:W-:Y:S02]  /*1f000*/  @P1 SHF.R.S32.HI R3, RZ, 0x1f, R211 ;  /* 0x0000001fff031819 */ /* 0x000fe400000114d3 */
[----:B------:R-:W-:-:S05]  /*1f010*/  @P1 SHF.R.S32.HI R13, RZ, 0x1f, R221 ;  /* 0x0000001fff0d1819 */ /* 0x000fca00000114dd */
[----:B------:R-:W2:Y:S01]  /*1f020*/  @P1 LDC.64 R8, c[0x0][0x9d0] ;  /* 0x00027400ff081b82 */ /* 0x000ea20000000a00 */
        /* <DEDUP_REMOVED lines=12> */
[----:B------:R-:W-:Y:S02]  /*1f0f0*/  VIADD R6, R2, 0x4 ;  /* 0x0000000402067836 */ /* 0x000fe40000000000 */
[----:B------:R-:W-:Y:S01]  /*1f100*/  IMAD.MOV.U32 R7, RZ, RZ, 0x40000040 ;  /* 0x40000040ff077424 */ /* 0x000fe200078e00ff */
[----:B------:R-:W-:Y:S02]  /*1f110*/  WARPGROUP.DEPBAR.LE gsb0, 0x0 ;  /* 0x00008000000079c5 */ /* 0x000fe40000010000 */
[----:B------:R-:W-:-:S06]  /*1f120*/  WARPGROUP.ARRIVE ;  /* 0x00000000000079c5 */ /* 0x000fcc0000000000 */
[----:B------:R-:W-:Y:S01]  /*1f130*/  QGMMA.64x192x32.F32.E4M3.E4M3 R24, R192, gdesc[UR4], R24, gsb0 ;  /* 0x02e00004c0187df3 */ /* 0x000fe20008000818 */
[----:B------:R-:W-:Y:S02]  /*1f140*/  R2UR UR6, R6 ;  /* 0x00000000060672ca */ /* 0x000fe400000e0000 */
[----:B------:R-:W-:Y:S01]  /*1f150*/  R2UR UR7, R7 ;  /* 0x00000000070772ca */ /* 0x000fe200000e0000 */
[----:B------:R-:W-:Y:S02]  /*1f160*/  VIADD R2, R2, 0x6 ;  /* 0x0000000602027836 */ /* 0x000fe40000000000 */
[----:B------:R-:W-:Y:S01]  /*1f170*/  IMAD.MOV.U32 R3, RZ, RZ, 0x40000040 ;  /* 0x40000040ff037424 */ /* 0x000fe200078e00ff */
[----:B------:R-:W1:Y:S01]  /*1f180*/  SHFL.BFLY PT, R7, R4, 0x2, 0x1f ;  /* 0x0c401f0004077f89 */ /* 0x000e6200000e0000 */
[----:B------:R-:W-:Y:S02]  /*1f190*/  WARPGROUP.DEPBAR.LE gsb0, 0x0 ;  /* 0x00008000000079c5 */ /* 0x000fe40000010000 */
[----:B------:R-:W-:-:S10]  /*1f1a0*/  WARPGROUP.ARRIVE ;  /* 0x00000000000079c5 */ /* 0x000fd40000000000 */
[----:B------:R-:W-:Y:S01]  /*1f1b0*/  QGMMA.64x192x32.F32.E4M3.E4M3 R24, R188, gdesc[UR4], R24, gsb0 ;  /* 0x02e00004bc187df3 */ /* 0x000fe20008000818 */
[----:B------:R-:W-:Y:S02]  /*1f1c0*/  R2UR UR6, R2 ;  /* 0x00000000020672ca */ /* 0x000fe400000e0000 */
[----:B------:R-:W-:Y:S01]  /*1f1d0*/  R2UR UR7, R3 ;  /* 0x00000000030772ca */ /* 0x000fe200000e0000 */
[----:B------:R-:W3:Y:S01]  /*1f1e0*/  SHFL.BFLY PT, R2, R5, 0x2, 0x1f ;  /* 0x0c401f0005027f89 */ /* 0x000ee200000e0000 */
[----:B-1----:R-:W-:-:S05]  /*1f1f0*/  FADD.FTZ R7, R7, R4 ;  /* 0x0000000407077221 */ /* 0x002fca0000010000 */
[----:B------:R-:W1:Y:S01]  /*1f200*/  SHFL.BFLY PT, R6, R7, 0x1, 0x1f ;  /* 0x0c201f0007067f89 */ /* 0x000e6200000e0000 */
[----:B---3--:R-:W-:-:S05]  /*1f210*/  FADD.FTZ R2, R2, R5 ;  /* 0x0000000502027221 */ /* 0x008fca0000010000 */
[----:B------:R-:W0:Y:S01]  /*1f220*/  SHFL.BFLY PT, R3, R2, 0x1, 0x1f ;  /* 0x0c201f0002037f89 */ /* 0x000e2200000e0000 */
[----:B-1----:R-:W-:-:S04]  /*1f230*/  FADD.FTZ R6, R7, R6 ;  /* 0x0000000607067221 */ /* 0x002fc80000010000 */
[----:B------:R-:W-:Y:S01]  /*1f240*/  FMUL.FTZ R10, R6, 0.00390625 ;  /* 0x3b800000060a7820 */ /* 0x000fe20000410000 */
[----:B0-----:R-:W-:-:S05]  /*1f250*/  FADD.FTZ R8, R2, R3 ;  /* 0x0000000302087221 */ /* 0x001fca0000010000 */
[C---:B------:R-:W-:Y:S01]  /*1f260*/  FSETP.NE.FTZ.AND P1, PT, R8.reuse, RZ, PT ;  /* 0x000000ff0800720b */ /* 0x040fe20003f35000 */
[----:B------:R-:W-:Y:S01]  /*1f270*/  FMUL.FTZ R9, R8, 0.00390625 ;  /* 0x3b80000008097820 */ /* 0x000fe20000410000 */
[----:B------:R-:W-:Y:S01]  /*1f280*/  IMAD.MOV.U32 R3, RZ, RZ, RZ ;  /* 0x000000ffff037224 */ /* 0x000fe200078e00ff */
[----:B------:R-:W-:-:S03]  /*1f290*/  FSETP.NE.FTZ.AND P3, PT, R10, RZ, PT ;  /* 0x000000ff0a00720b */ /* 0x000fc60003f75000 */
        /* <DEDUP_REMOVED lines=20> */
[-C--:B--2---:R-:W-:Y:S01]  /*1f3e0*/  FMUL.FTZ R3, R3, R0.reuse ;  /* 0x0000000003037220 */ /* 0x084fe20000410000 */
[----:B---3--:R-:W-:Y:S01]  /*1f3f0*/  FMUL.FTZ R2, R7, R0 ;  /* 0x0000000007027220 */ /* 0x008fe20000410000 */
[----:B------:R-:W-:-:S02]  /*1f400*/  WARPGROUP.DEPBAR.LE gsb0, 0x0 ;  /* 0x00008000000079c5 */ /* 0x000fc40000010000 */
[----:B------:R-:W-:Y:S05]  /*1f410*/  @!P0 BRA `(.L_x_4312) ;  /* 0x0000000000048947 */ /* 0x000fea0003800000 */
[----:B------:R-:W-:Y:S01]  /*1f420*/  BPT.TRAP 0x1 ;  /* 0x000000040000795c */ /* 0x000fe20000300000 */
.L_x_4312:
        /* <DEDUP_REMOVED lines=54> */
[----:B------:R-:W-:Y:S01]  /*1f790*/  SEL R3, RZ, 0x1, P1 ;  /* 0x00000001ff037807 */ /* 0x000fe20000800000 */
        /* <DEDUP_REMOVED lines=51> */
[----:B0-----:R-:W-:-:S11]  /*1fad0*/  SEL R19, R19, RZ, P1 ;  /* 0x000000ff13137207 */ /* 0x001fd60000800000 */
.L_x_4194:
        /* <DEDUP_REMOVED lines=11> */
[----:B------:R-:W-:Y:S01]  /*1fb90*/  ULDC.64 UR4, c[0x4][0x100] ;  /* 0x0100400000047ab9 */ /* 0x000fe20000000a00 */
[----:B--2---:R-:W-:-:S05]  /*1fba0*/  IMAD.SHL.U32 R0, R75, 0x4, RZ ;  /* 0x000000044b007824 */ /* 0x004fca00078e00ff */
[----:B------:R-:W-:-:S04]  /*1fbb0*/  LOP3.LUT R0, R0, 0xc, RZ, 0xc0, !PT ;  /* 0x0000000c00007812 */ /* 0x000fc800078ec0ff */
[----:B------:R-:W-:-:S05]  /*1fbc0*/  IADD3 R2, P0, R0, UR4, RZ ;  /* 0x0000000400027c10 */ /* 0x000fca000ff1e0ff */
[----:B------:R-:W-:-:S05]  /*1fbd0*/  IMAD.X R3, RZ, RZ, UR5, P0 ;  /* 0x00000005ff037e24 */ /* 0x000fca00080e06ff */
[----:B------:R2:W3:Y:S01]  /*1fbe0*/  LDG.E.CONSTANT R0, desc[UR40][R2.64] ;  /* 0x0000002802007981 */ /* 0x0004e2000c1e9900 */
[----:B------:R-:W-:Y:S01]  /*1fbf0*/  F2FP.BF16.F32.PACK_AB R63, R63, R54 ;  /* 0x000000363f3f723e */ /* 0x000fe200000010ff */
[----:B------:R-:W-:Y:S01]  /*1fc00*/  UMOV UR4, 0xffffffff ;  /* 0xffffffff00047882 */ /* 0x000fe20000000000 */
[----:B------:R-:W-:Y:S02]  /*1fc10*/  F2FP.BF16.F32.PACK_AB R58, R34, R123 ;  /* 0x0000007b223a723e */ /* 0x000fe400000010ff */
[----:B------:R-:W-:Y:S02]  /*1fc20*/  F2FP.BF16.F32.PACK_AB R34, R4, R41 ;  /* 0x000000290422723e */ /* 0x000fe400000010ff */
[----:B------:R-:W-:Y:S02]  /*1fc30*/  F2FP.BF16.F32.PACK_AB R56, R9, R56 ;  /* 0x000000380938723e */ /* 0x000fe400000010ff */
[----:B------:R-:W-:Y:S01]  /*1fc40*/  F2FP.BF16.F32.PACK_AB R41, R8, R57 ;  /* 0x000000390829723e */ /* 0x000fe200000010ff */
[----:B--2---:R-:W2:Y:S01]  /*1fc50*/  S2R R3, SR_SWINHI ;  /* 0x0000000000037919 */ /* 0x004ea20000002f00 */
[----:B------:R-:W-:-:S02]  /*1fc60*/  F2FP.BF16.F32.PACK_AB R10, R10, R33 ;  /* 0x000000210a0a723e */ /* 0x000fc400000010ff */
[----:B------:R-:W-:Y:S02]  /*1fc70*/  F2FP.BF16.F32.PACK_AB R25, R12, R25 ;  /* 0x000000190c19723e */ /* 0x000fe400000010ff */
[----:B------:R-:W-:Y:S02]  /*1fc80*/  F2FP.BF16.F32.PACK_AB R12, R27, R124 ;  /* 0x0000007c1b0c723e */ /* 0x000fe400000010ff */
[----:B------:R-:W-:Y:S02]  /*1fc90*/  F2FP.BF16.F32.PACK_AB R27, R15, R32 ;  /* 0x000000200f1b723e */ /* 0x000fe400000010ff */
[----:B------:R-:W-:Y:S02]  /*1fca0*/  LOP3.LUT P0, R2, R75, 0x3, RZ, 0xc0, !PT ;  /* 0x000000034b027812 */ /* 0x000fe4000780c0ff */
[----:B------:R-:W-:Y:S02]  /*1fcb0*/  F2FP.BF16.F32.PACK_AB R24, R11, R24 ;  /* 0x000000180b18723e */ /* 0x000fe400000010ff */
[----:B------:R-:W-:-:S02]  /*1fcc0*/  ISETP.EQ.OR P0, PT, R2, 0x3, !P0 ;  /* 0x000000030200780c */ /* 0x000fc40004702670 */
[----:B------:R-:W-:Y:S02]  /*1fcd0*/  F2FP.BF16.F32.PACK_AB R5, R5, R40 ;  /* 0x000000280505723e */ /* 0x000fe400000010ff */
[----:B------:R-:W-:Y:S02]  /*1fce0*/  F2FP.BF16.F32.PACK_AB R64, R13, R64 ;  /* 0x000000400d40723e */ /* 0x000fe400000010ff */
[----:B------:R-:W-:Y:S02]  /*1fcf0*/  F2FP.BF16.F32.PACK_AB R40, R21, R72 ;  /* 0x000000481528723e */ /* 0x000fe400000010ff */
[----:B------:R-:W-:Y:S02]  /*1fd00*/  F2FP.BF16.F32.PACK_AB R80, R29, R80 ;  /* 0x000000501d50723e */ /* 0x000fe400000010ff */
[----:B------:R-:W-:Y:S02]  /*1fd10*/  F2FP.BF16.F32.PACK_AB R118, R118, R31 ;  /* 0x0000001f7676723e */ /* 0x000fe400000010ff */
[----:B------:R-:W-:-:S02]  /*1fd20*/  SEL R13, R24, R25, P0 ;  /* 0x00000019180d7207 */ /* 0x000fc40000000000 */
[----:B------:R-:W-:Y:S02]  /*1fd30*/  SEL R2, R25, R24, P0 ;  /* 0x0000001819027207 */ /* 0x000fe40000000000 */
[----:B------:R-:W-:Y:S02]  /*1fd40*/  F2FP.BF16.F32.PACK_AB R91, R20, R73 ;  /* 0x00000049145b723e */ /* 0x000fe400000010ff */
[----:B------:R-:W-:Y:S02]  /*1fd50*/  F2FP.BF16.F32.PACK_AB R95, R28, R81 ;  /* 0x000000511c5f723e */ /* 0x000fe400000010ff */
[----:B------:R-:W-:Y:S02]  /*1fd60*/  MOV R54, R16 ;  /* 0x0000001000367202 */ /* 0x000fe40000000f00 */
[----:B--2--5:R-:W-:Y:S02]  /*1fd70*/  MOV R55, R3 ;  /* 0x0000000300377202 */ /* 0x024fe40000000f00 */
[----:B------:R-:W-:-:S02]  /*1fd80*/  F2FP.BF16.F32.PACK_AB R89, R14, R65 ;  /* 0x000000410e59723e */ /* 0x000fc400000010ff */
[----:B------:R-:W-:Y:S01]  /*1fd90*/  F2FP.BF16.F32.PACK_AB R119, R119, R30 ;  /* 0x0000001e7777723e */ /* 0x000fe200000010ff */
[----:B------:R-:W-:Y:S01]  /*1fda0*/  IMAD.WIDE R8, R234, 0x2, R54 ;  /* 0x00000002ea087825 */ /* 0x000fe200078e0236 */
[----:B------:R-:W-:Y:S02]  /*1fdb0*/  F2FP.BF16.F32.PACK_AB R57, R84, R85 ;  /* 0x000000555439723e */ /* 0x000fe400000010ff */
[----:B------:R-:W-:Y:S02]  /*1fdc0*/  F2FP.BF16.F32.PACK_AB R65, R50, R83 ;  /* 0x000000533241723e */ /* 0x000fe400000010ff */
[C---:B------:R-:W-:Y:S02]  /*1fdd0*/  IADD3 R33, P3, R8.reuse, 0x8060, RZ ;  /* 0x0000806008217810 */ /* 0x040fe40007f7e0ff */
[----:B------:R-:W-:Y:S02]  /*1fde0*/  IADD3 R29, P1, R8, 0x8020, RZ ;  /* 0x00008020081d7810 */ /* 0x000fe40007f3e0ff */
[----:B------:R-:W-:-:S02]  /*1fdf0*/  LOP3.LUT R32, R33, 0x380, RZ, 0xc0, !PT ;  /* 0x0000038021207812 */ /* 0x000fc400078ec0ff */
[----:B------:R-:W-:Y:S02]  /*1fe00*/  IADD3 R21, P4, R8, 0x4060, RZ ;  /* 0x0000406008157810 */ /* 0x000fe40007f9e0ff */
[----:B------:R-:W-:Y:S02]  /*1fe10*/  SHF.R.U64 R32, R32, 0x3, RZ ;  /* 0x0000000320207819 */ /* 0x000fe400000012ff */
[----:B------:R-:W-:Y:S02]  /*1fe20*/  IADD3 R31, P2, R8, 0x8040, RZ ;  /* 0x00008040081f7810 */ /* 0x000fe40007f5e0ff */
[----:B------:R-:W-:Y:S01]  /*1fe30*/  LOP3.LUT R32, R32, R33, RZ, 0x3c, !PT ;  /* 0x0000002120207212 */ /* 0x000fe200078e3cff */
[----:B------:R-:W-:Y:S01]  /*1fe40*/  IMAD.X R33, RZ, RZ, R9, P3 ;  /* 0x000000ffff217224 */ /* 0x000fe200018e0609 */
        /* <DEDUP_REMOVED lines=24> */
[----:B------:R-:W-:Y:S02]  /*1ffd0*/  F2FP.BF16.F32.PACK_AB R78, R110, R39 ;  /* 0x000000276e4e723e */ /* 0x000fe400000010ff */
[C---:B------:R-:W-:Y:S02]  /*1ffe0*/  IADD3 R83, P1, R8.reuse, 0x4000, RZ ;  /* 0x0000400008537810 */ /* 0x040fe40007f3e0ff */
[C---:B------:R-:W-:Y:S02]  /*1fff0*/  IADD3 R85, P4, R8.reuse, 0x40, RZ ;  /* 0x0000004008557810 */ /* 0x040fe40007f9e0ff */
[C---:B------:R-:W-:Y:S02]  /*20000*/  IADD3 R7, P2, R8.reuse, 0x4020, RZ ;  /* 0x0000402008077810 */ /* 0x040fe40007f5e0ff */
[----:B------:R-:W-:-:S02]  /*20010*/  IADD3 R37, P5, R8, 0x60, RZ ;  /* 0x0000006008257810 */ /* 0x000fc40007fbe0ff */
[----:B------:R-:W-:Y:S02]  /*20020*/  IADD3 R39, P3, R8, 0x20, RZ ;  /* 0x0000002008277810 */ /* 0x000fe40007f7e0ff */
        /* <DEDUP_REMOVED lines=28> */
[----:B------:R-:W-:Y:S02]  /*201f0*/  F2FP.BF16.F32.PACK_AB R70, R70, R71 ;  /* 0x000000474646723e */ /* 0x000fe400000010ff */
[----:B------:R-:W-:Y:S02]  /*20200*/  F2FP.BF16.F32.PACK_AB R72, R86, R69 ;  /* 0x000000455648723e */ /* 0x000fe400000010ff */
[----:B------:R-:W-:Y:S02]  /*20210*/  F2FP.BF16.F32.PACK_AB R74, R74, R67 ;  /* 0x000000434a4a723e */ /* 0x000fe400000010ff */
[----:B------:R-:W-:Y:S02]  /*20220*/  F2FP.BF16.F32.PACK_AB R87, R87, R46 ;  /* 0x0000002e5757723e */ /* 0x000fe400000010ff */
[----:B------:R-:W-:-:S02]  /*20230*/  MOV R82, R82 ;  /* 0x0000005200527202 */ /* 0x000fc40000000f00 */
[----:B------:R-:W-:Y:S02]  /*20240*/  MOV R84, R84 ;  /* 0x0000005400547202 */ /* 0x000fe40000000f00 */
        /* <DEDUP_REMOVED lines=25> */
[----:B---3--:R-:W-:Y:S01]  /*203e0*/  LOP3.LUT R3, R0, 0x2, RZ, 0x3c, !PT ;  /* 0x0000000200037812 */ /* 0x008fe200078e3cff */
[----:B------:R-:W-:Y:S06]  /*203f0*/  BRA.DIV UR4, `(.L_x_4315) ;  /* 0x000000aa04187947 */ /* 0x000fec000b800000 */
        /* <DEDUP_REMOVED lines=9> */
[----:B------:R-:W-:Y:S02]  /*20490*/  SEL R43, R26, R47, P0 ;  /* 0x0000002f1a2b7207 */ /* 0x000fe40000000000 */
        /* <DEDUP_REMOVED lines=22> */
[----:B------:R-:W2:Y:S01]  /*20600*/  SHFL.IDX PT, R40, R36, R3, 0x1c1f ;  /* 0x001c1f0324287589 */ /* 0x000ea200000e0000 */
        /* <DEDUP_REMOVED lines=11> */
[----:B------:R-:W4:Y:S01]  /*206c0*/  SHFL.IDX PT, R9, R20, R3, 0x1c1f ;  /* 0x001c1f0314097589 */ /* 0x000f2200000e0000 */
[----:B------:R-:W-:-:S02]  /*206d0*/  SEL R39, R50, R113, P0 ;  /* 0x0000007132277207 */ /* 0x000fc40000000000 */
[----:B------:R-:W-:Y:S01]  /*206e0*/  SEL R41, R11, R12, P0 ;  /* 0x0000000c0b297207 */ /* 0x000fe20000000000 */
[----:B------:R-:W5:Y:S01]  /*206f0*/  SHFL.IDX PT, R25, R28, R3, 0x1c1f ;  /* 0x001c1f031c197589 */ /* 0x000f6200000e0000 */
[----:B------:R-:W-:Y:S02]  /*20700*/  SEL R52, R12, R11, P0 ;  /* 0x0000000b0c347207 */ /* 0x000fe40000000000 */
[----:B------:R-:W-:Y:S01]  /*20710*/  SEL R68, R59, R68, P0 ;  /* 0x000000443b447207 */ /* 0x000fe20000000000 */
[----:B------:R5:W0:Y:S01]  /*20720*/  SHFL.IDX PT, R27, R32, R3, 0x1c1f ;  /* 0x001c1f03201b7589 */ /* 0x000a2200000e0000 */
        /* <DEDUP_REMOVED lines=20> */
[----:B------:R-:W2:Y:S01]  /*20870*/  SHFL.IDX PT, R44, R44, R3, 0x1c1f ;  /* 0x001c1f032c2c7589 */ /* 0x000ea200000e0000 */
[----:B---3--:R-:W-:-:S02]  /*20880*/  SEL R4, R6, R5, P0 ;  /* 0x0000000506047207 */ /* 0x008fc40000000000 */
[----:B------:R-:W-:Y:S01]  /*20890*/  SEL R8, R10, R7, P0 ;  /* 0x000000070a087207 */ /* 0x000fe20000000000 */
[----:B------:R-:W3:Y:S01]  /*208a0*/  SHFL.IDX PT, R48, R48, R3, 0x1c1f ;  /* 0x001c1f0330307589 */ /* 0x000ee200000e0000 */
[----:B----4-:R-:W-:Y:S02]  /*208b0*/  SEL R24, R26, R9, P0 ;  /* 0x000000091a187207 */ /* 0x010fe40000000000 */
[----:B-----5:R-:W-:Y:S01]  /*208c0*/  SEL R32, R34, R25, P0 ;  /* 0x0000001922207207 */ /* 0x020fe20000000000 */
[----:B------:R-:W4:Y:S01]  /*208d0*/  SHFL.IDX PT, R52, R52, R3, 0x1c1f ;  /* 0x001c1f0334347589 */ /* 0x000f2200000e0000 */
[----:B0-----:R-:W-:Y:S02]  /*208e0*/  SEL R36, R38, R27, P0 ;  /* 0x0000001b26247207 */ /* 0x001fe40000000000 */
[----:B-1----:R-:W-:Y:S01]  /*208f0*/  SEL R40, R31, R42, P0 ;  /* 0x0000002a1f287207 */ /* 0x002fe20000000000 */
[----:B------:R2:W0:Y:S01]  /*20900*/  SHFL.IDX PT, R2, R56, R3, 0x1c1f ;  /* 0x001c1f0338027589 */ /* 0x00042200000e0000 */
[----:B------:R-:W-:-:S02]  /*20910*/  SEL R6, R5, R6, P0 ;  /* 0x0000000605067207 */ /* 0x000fc40000000000 */
[----:B------:R-:W-:Y:S01]  /*20920*/  SEL R10, R7, R10, P0 ;  /* 0x0000000a070a7207 */ /* 0x000fe20000000000 */
[----:B------:R1:W5:Y:S01]  /*20930*/  SHFL.IDX PT, R20, R58, R3, 0x1c1f ;  /* 0x001c1f033a147589 */ /* 0x00036200000e0000 */
[----:B------:R-:W-:Y:S02]  /*20940*/  SEL R26, R9, R26, P0 ;  /* 0x0000001a091a7207 */ /* 0x000fe40000000000 */
[----:B------:R-:W-:Y:S01]  /*20950*/  SEL R34, R25, R34, P0 ;  /* 0x0000002219227207 */ /* 0x000fe20000000000 */
[----:B------:R3:W5:Y:S01]  /*20960*/  SHFL.IDX PT, R64, R60, R3, 0x1c1f ;  /* 0x001c1f033c407589 */ /* 0x00076200000e0000 */
[----:B------:R-:W-:Y:S02]  /*20970*/  SEL R38, R27, R38, P0 ;  /* 0x000000261b267207 */ /* 0x000fe40000000000 */
[----:B------:R-:W-:Y:S01]  /*20980*/  SEL R42, R42, R31, P0 ;  /* 0x0000001f2a2a7207 */ /* 0x000fe20000000000 */
[----:B------:R-:W-:Y:S01]  /*20990*/  SHFL.IDX PT, R39, R39, R0, 0x1c1f ;  /* 0x001c1f0027277589 */ /* 0x000fe200000e0000 */
[----:B--2---:R-:W-:-:S02]  /*209a0*/  SEL R56, R33, R44, P0 ;  /* 0x0000002c21387207 */ /* 0x004fc40000000000 */
[----:B-1----:R-:W-:Y:S01]  /*209b0*/  SEL R58, R44, R33, P0 ;  /* 0x000000212c3a7207 */ /* 0x002fe20000000000 */
[----:B------:R-:W-:Y:S01]  /*209c0*/  SHFL.IDX PT, R57, R57, R0, 0x1c1f ;  /* 0x001c1f0039397589 */ /* 0x000fe200000e0000 */
[----:B------:R-:W-:Y:S02]  /*209d0*/  SEL R28, R30, R21, P0 ;  /* 0x000000151e1c7207 */ /* 0x000fe40000000000 */
[----:B---3--:R-:W-:Y:S01]  /*209e0*/  SEL R60, R37, R48, P0 ;  /* 0x00000030253c7207 */ /* 0x008fe20000000000 */
[----:B------:R-:W-:Y:S01]  /*209f0*/  SHFL.IDX PT, R61, R61, R0, 0x1c1f ;  /* 0x001c1f003d3d7589 */ /* 0x000fe200000e0000 */
[----:B----4-:R-:W-:Y:S02]  /*20a00*/  SEL R5, R41, R52, P0 ;  /* 0x0000003429057207 */ /* 0x010fe40000000000 */
[----:B------:R-:W-:Y:S01]  /*20a10*/  SEL R7, R52, R41, P0 ;  /* 0x0000002934077207 */ /* 0x000fe20000000000 */
[----:B------:R-:W1:Y:S01]  /*20a20*/  SHFL.IDX PT, R46, R46, R3, 0x1c1f ;  /* 0x001c1f032e2e7589 */ /* 0x000e6200000e0000 */
[----:B0-----:R-:W-:-:S02]  /*20a30*/  SEL R9, R43, R2, P0 ;  /* 0x000000022b097207 */ /* 0x001fc40000000000 */
[----:B------:R-:W-:Y:S01]  /*20a40*/  SEL R11, R2, R43, P0 ;  /* 0x0000002b020b7207 */ /* 0x000fe20000000000 */
[----:B------:R-:W-:Y:S01]  /*20a50*/  SHFL.IDX PT, R50, R50, R3, 0x1c1f ;  /* 0x001c1f0332327589 */ /* 0x000fe200000e0000 */
[----:B-----5:R-:W-:Y:S02]  /*20a60*/  SEL R25, R45, R20, P0 ;  /* 0x000000142d197207 */ /* 0x020fe40000000000 */
[----:B------:R-:W-:Y:S01]  /*20a70*/  SEL R27, R20, R45, P0 ;  /* 0x0000002d141b7207 */ /* 0x000fe20000000000 */
[----:B------:R-:W0:Y:S01]  /*20a80*/  SHFL.IDX PT, R72, R72, R3, 0x1c1f ;  /* 0x001c1f0348487589 */ /* 0x000e2200000e0000 */
[----:B------:R-:W-:Y:S02]  /*20a90*/  SEL R29, R47, R64, P0 ;  /* 0x000000402f1d7207 */ /* 0x000fe40000000000 */
[----:B------:R-:W-:Y:S01]  /*20aa0*/  SEL R31, R64, R47, P0 ;  /* 0x0000002f401f7207 */ /* 0x000fe20000000000 */
[----:B------:R-:W2:Y:S01]  /*20ab0*/  SHFL.IDX PT, R76, R76, R3, 0x1c1f ;  /* 0x001c1f034c4c7589 */ /* 0x000ea200000e0000 */
[----:B------:R-:W-:-:S03]  /*20ac0*/  SEL R30, R21, R30, P0 ;  /* 0x0000001e151e7207 */ /* 0x000fc60000000000 */
[----:B------:R-:W-:Y:S04]  /*20ad0*/  SHFL.IDX PT, R59, R59, R0, 0x1c1f ;  /* 0x001c1f003b3b7589 */ /* 0x000fe800000e0000 */
[----:B------:R-:W-:Y:S04]  /*20ae0*/  SHFL.IDX PT, R63, R63, R0, 0x1c1f ;  /* 0x001c1f003f3f7589 */ /* 0x000fe800000e0000 */
[----:B------:R-:W3:Y:S01]  /*20af0*/  SHFL.IDX PT, R74, R74, R3, 0x1c1f ;  /* 0x001c1f034a4a7589 */ /* 0x000ee200000e0000 */
[----:B-1----:R-:W-:Y:S02]  /*20b00*/  SEL R44, R35, R46, P0 ;  /* 0x0000002e232c7207 */ /* 0x002fe40000000000 */
[----:B------:R-:W-:Y:S01]  /*20b10*/  SEL R46, R46, R35, P0 ;  /* 0x000000232e2e7207 */ /* 0x000fe20000000000 */
[----:B------:R-:W1:Y:S04]  /*20b20*/  SHFL.IDX PT, R78, R78, R3, 0x1c1f ;  /* 0x001c1f034e4e7589 */ /* 0x000e6800000e0000 */
[----:B------:R-:W-:Y:S01]  /*20b30*/  SHFL.IDX PT, R49, R49, R0, 0x1c1f ;  /* 0x001c1f0031317589 */ /* 0x000fe200000e0000 */
[----:B0-----:R-:W-:-:S02]  /*20b40*/  SEL R41, R57, R72, P0 ;  /* 0x0000004839297207 */ /* 0x001fc40000000000 */
[----:B------:R-:W-:Y:S01]  /*20b50*/  SEL R43, R72, R57, P0 ;  /* 0x00000039482b7207 */ /* 0x000fe20000000000 */
[----:B------:R-:W-:Y:S01]  /*20b60*/  SHFL.IDX PT, R51, R51, R0, 0x1c1f ;  /* 0x001c1f0033337589 */ /* 0x000fe200000e0000 */
[----:B--2---:R-:W-:Y:S02]  /*20b70*/  SEL R45, R61, R76, P0 ;  /* 0x0000004c3d2d7207 */ /* 0x004fe40000000000 */
[----:B------:R-:W-:Y:S01]  /*20b80*/  SEL R47, R76, R61, P0 ;  /* 0x0000003d4c2f7207 */ /* 0x000fe20000000000 */
[----:B------:R-:W-:Y:S04]  /*20b90*/  SHFL.IDX PT, R53, R53, R0, 0x1c1f ;  /* 0x001c1f0035357589 */ /* 0x000fe800000e0000 */
[----:B------:R0:W2:Y:S04]  /*20ba0*/  SHFL.IDX PT, R66, R62, R3, 0x1c1f ;  /* 0x001c1f033e427589 */ /* 0x0000a800000e0000 */
[----:B------:R-:W4:Y:S01]  /*20bb0*/  SHFL.IDX PT, R68, R68, R3, 0x1c1f ;  /* 0x001c1f0344447589 */ /* 0x000f2200000e0000 */
[----:B---3--:R-:W-:-:S02]  /*20bc0*/  SEL R57, R59, R74, P0 ;  /* 0x0000004a3b397207 */ /* 0x008fc40000000000 */
[----:B------:R-:W-:Y:S01]  /*20bd0*/  SEL R59, R74, R59, P0 ;  /* 0x0000003b4a3b7207 */ /* 0x000fe20000000000 */
[----:B------:R-:W3:Y:S01]  /*20be0*/  SHFL.IDX PT, R70, R70, R3, 0x1c1f ;  /* 0x001c1f0346467589 */ /* 0x000ee200000e0000 */
[----:B-1----:R-:W-:Y:S02]  /*20bf0*/  SEL R61, R63, R78, P0 ;  /* 0x0000004e3f3d7207 */ /* 0x002fe40000000000 */
[----:B0-----:R-:W-:Y:S01]  /*20c00*/  SEL R62, R48, R37, P0 ;  /* 0x00000025303e7207 */ /* 0x001fe20000000000 */
[----:B------:R-:W0:Y:S01]  /*20c10*/  SHFL.IDX PT, R80, R80, R3, 0x1c1f ;  /* 0x001c1f0350507589 */ /* 0x000e2200000e0000 */
[----:B------:R-:W-:Y:S02]  /*20c20*/  SEL R48, R39, R50, P0 ;  /* 0x0000003227307207 */ /* 0x000fe40000000000 */
[----:B------:R-:W-:Y:S01]  /*20c30*/  SEL R50, R50, R39, P0 ;  /* 0x0000002732327207 */ /* 0x000fe20000000000 */
[----:B------:R1:W0:Y:S01]  /*20c40*/  SHFL.IDX PT, R65, R65, R0, 0x1c1f ;  /* 0x001c1f0041417589 */ /* 0x00022200000e0000 */
[----:B------:R-:W-:-:S02]  /*20c50*/  SEL R63, R78, R63, P0 ;  /* 0x0000003f4e3f7207 */ /* 0x000fc40000000000 */
[----:B--2---:R-:W-:Y:S02]  /*20c60*/  SEL R33, R49, R66, P0 ;  /* 0x0000004231217207 */ /* 0x004fe40000000000 */
[----:B------:R-:W-:Y:S01]  /*20c70*/  SEL R35, R66, R49, P0 ;  /* 0x0000003142237207 */ /* 0x000fe20000000000 */
[----:B-1----:R-:W-:Y:S01]  /*20c80*/  IMAD.MOV.U32 R0, RZ, RZ, RZ ;  /* 0x000000ffff007224 */ /* 0x002fe200078e00ff */
[----:B----4-:R-:W-:Y:S02]  /*20c90*/  SEL R37, R51, R68, P0 ;  /* 0x0000004433257207 */ /* 0x010fe40000000000 */
[----:B------:R-:W-:Y:S02]  /*20ca0*/  SEL R39, R68, R51, P0 ;  /* 0x0000003344277207 */ /* 0x000fe40000000000 */
[----:B---3--:R-:W-:Y:S02]  /*20cb0*/  SEL R13, R53, R70, P0 ;  /* 0x00000046350d7207 */ /* 0x008fe40000000000 */
[----:B------:R-:W-:-:S07]  /*20cc0*/  SEL R15, R70, R53, P0 ;  /* 0x00000035460f7207 */ /* 0x000fce0000000000 */
.L_x_4566:
[----:B------:R-:W-:Y:S05]  /*20cd0*/  WARPSYNC.ALL ;  /* 0x0000000000007948 */ /* 0x000fea0003800000 */
[----:B------:R-:W-:Y:S01]  /*20ce0*/  BAR.SYNC.DEFER_BLOCKING 0x1, 0x100 ;  /* 0x0044000000007b1d */ /* 0x000fe20000010000 */
[----:B0-----:R-:W-:Y:S02]  /*20cf0*/  SEL R49, R65, R80, P0 ;  /* 0x0000005041317207 */ /* 0x001fe40000000000 */
[----:B------:R-:W-:-:S03]  /*20d00*/  SEL R51, R80, R65, P0 ;  /* 0x0000004150337207 */ /* 0x000fc60000000000 */
[----:B------:R-:W-:Y:S02]  /*20d10*/  ULDC.64 UR4, c[0x0][0xbd8] ;  /* 0x0002f60000047ab9 */ /* 0x000fe40000000a00 */
[----:B------:R-:W0:Y:S01]  /*20d20*/  LDC.64 R2, c[0x0][0xbd8] ;  /* 0x0002f600ff027b82 */ /* 0x000e220000000a00 */
[----:B------:R-:W-:-:S04]  /*20d30*/  ISETP.NE.U32.AND P1, PT, RZ, UR4, PT ;  /* 0x00000004ff007c0c */ /* 0x000fc8000bf25070 */
[----:B------:R-:W-:Y:S01]  /*20d40*/  ISETP.NE.AND.EX P1, PT, RZ, UR5, PT, P1 ;  /* 0x00000005ff007c0c */ /* 0x000fe2000bf25310 */
[----:B------:R-:W-:Y:S02]  /*20d50*/  ULDC.64 UR4, c[0x0][0xbe0] ;  /* 0x0002f80000047ab9 */ /* 0x000fe40000000a00 */
[----:B------:R-:W-:-:S04]  /*20d60*/  ISETP.NE.U32.AND P0, PT, RZ, UR4, PT ;  /* 0x00000004ff007c0c */ /* 0x000fc8000bf05070 */
[----:B------:R-:W-:Y:S01]  /*20d70*/  ISETP.NE.AND.EX P0, PT, RZ, UR5, PT, P0 ;  /* 0x00000005ff007c0c */ /* 0x000fe2000bf05300 */
[----:B------:R0:W-:Y:S04]  /*20d80*/  STSM.16.M88.4 [R67], R4 ;  /* 0x0000000443007844 */ /* 0x0001e80000000200 */
[----:B------:R-:W-:Y:S04]  /*20d90*/  STSM.16.M88.4 [R85], R8 ;  /* 0x0000000855007844 */ /* 0x000fe80000000200 */
[----:B------:R-:W-:Y:S04]  /*20da0*/  STSM.16.M88.4 [R84], R24 ;  /* 0x0000001854007844 */ /* 0x000fe80000000200 */
[----:B------:R-:W-:Y:S04]  /*20db0*/  STSM.16.M88.4 [R83], R28 ;  /* 0x0000001c53007844 */ /* 0x000fe80000000200 */
[----:B------:R-:W-:Y:S01]  /*20dc0*/  STSM.16.M88.4 [R82], R32 ;  /* 0x0000002052007844 */ /* 0x000fe20000000200 */
[----:B0-----:R-:W-:-:S02]  /*20dd0*/  IMAD.WIDE R4, R223, 0x4, R2 ;  /* 0x00000004df047825 */ /* 0x001fc400078e0202 */
[----:B------:R-:W0:Y:S01]  /*20de0*/  @P0 LDC.64 R2, c[0x0][0xbe0] ;  /* 0x0002f800ff020b82 */ /* 0x000e220000000a00 */
[----:B------:R-:W-:Y:S04]  /*20df0*/  STSM.16.M88.4 [R81], R36 ;  /* 0x0000002451007844 */ /* 0x000fe80000000200 */
[----:B------:R-:W-:Y:S04]  /*20e00*/  STSM.16.M88.4 [R79], R12 ;  /* 0x0000000c4f007844 */ /* 0x000fe80000000200 */
[----:B------:R-:W-:Y:S04]  /*20e10*/  STSM.16.M88.4 [R77], R40 ;  /* 0x000000284d007844 */ /* 0x000fe80000000200 */
[----:B------:R-:W-:Y:S04]  /*20e20*/  STSM.16.M88.4 [R75], R56 ;  /* 0x000000384b007844 */ /* 0x000fe80000000200 */
[----:B------:R-:W-:Y:S04]  /*20e30*/  STSM.16.M88.4 [R73], R44 ;  /* 0x0000002c49007844 */ /* 0x000fe80000000200 */
        /* <DEDUP_REMOVED lines=16> */
.L_x_4316:
[----:B------:R-:W-:Y:S01]  /*20f40*/  SHF.R.S32.HI R60, RZ, 0x1f, R222 ;  /* 0x0000001fff3c7819 */ /* 0x000fe200000114de */
[----:B------:R-:W-:Y:S01]  /*20f50*/  ULDC.64 UR4, c[0x0][0xb70] ;  /* 0x0002dc0000047ab9 */ /* 0x000fe20000000a00 */
[--C-:B--2--5:R-:W-:Y:S01]  /*20f60*/  SHF.R.S32.HI R3, RZ, 0x1f, R0.reuse ;  /* 0x0000001fff037819 */ /* 0x124fe20000011400 */
[----:B------:R-:W-:Y:S01]  /*20f70*/  IMAD.MOV.U32 R2, RZ, RZ, R0 ;  /* 0x000000ffff027224 */ /* 0x000fe200078e0000 */
[----:B------:R-:W-:Y:S01]  /*20f80*/  SHF.R.S32.HI R62, RZ, 0x1f, R223 ;  /* 0x0000001fff3e7819 */ /* 0x000fe200000114df */
[----:B------:R-:W-:Y:S01]  /*20f90*/  IMAD R5, R60, UR4, RZ ;  /* 0x000000043c057c24 */ /* 0x000fe2000f8e02ff */
[----:B------:R-:W-:Y:S01]  /*20fa0*/  SEL R65, R223, RZ, !P1 ;  /* 0x000000ffdf417207 */ /* 0x000fe20004800000 */
[----:B------:R-:W-:Y:S01]  /*20fb0*/  IMAD R10, R224, 0x80, R230 ;  /* 0x00000080e00a7824 */ /* 0x000fe200078e02e6 */
[----:B------:R-:W-:Y:S01]  /*20fc0*/  SEL R62, R62, RZ, !P1 ;  /* 0x000000ff3e3e7207 */ /* 0x000fe20004800000 */
[C---:B------:R-:W-:Y:S01]  /*20fd0*/  IMAD R7, R222.reuse, UR5, R5 ;  /* 0x00000005de077c24 */ /* 0x040fe2000f8e0205 */
[----:B------:R-:W-:Y:S01]  /*20fe0*/  LOP3.LUT R8, R9, 0x380, RZ, 0xc0, !PT ;  /* 0x0000038009087812 */ /* 0x000fe200078ec0ff */
[----:B------:R-:W-:Y:S01]  /*20ff0*/  IMAD.WIDE.U32 R4, R222, UR4, R2 ;  /* 0x00000004de047c25 */ /* 0x000fe2000f8e0002 */
[----:B------:R-:W-:Y:S01]  /*21000*/  ULDC.64 UR4, c[0x0][0xb78] ;  /* 0x0002de0000047ab9 */ /* 0x000fe20000000a00 */
[----:B------:R-:W-:-:S02]  /*21010*/  IADD3 R33, P0, R54, 0x5000, RZ ;  /* 0x0000500036217810 */ /* 0x000fc40007f1e0ff */
[----:B------:R-:W-:Y:S01]  /*21020*/  IMAD.IADD R5, R5, 0x1, R7 ;  /* 0x0000000105057824 */ /* 0x000fe200078e0207 */
[----:B------:R-:W-:Y:S01]  /*21030*/  SHF.R.S32.HI R7, RZ, 0x1f, R10 ;  /* 0x0000001fff077819 */ /* 0x000fe2000001140a */
[----:B------:R-:W-:Y:S01]  /*21040*/  IMAD R2, R62, UR4, RZ ;  /* 0x000000043e027c24 */ /* 0x000fe2000f8e02ff */
[----:B------:R-:W-:Y:S01]  /*21050*/  SHF.R.U64 R8, R8, 0x3, RZ ;  /* 0x0000000308087819 */ /* 0x000fe200000012ff */
[C---:B------:R-:W-:Y:S01]  /*21060*/  IMAD.WIDE.U32 R4, R65.reuse, UR4, R4 ;  /* 0x0000000441047c25 */ /* 0x040fe2000f8e0004 */
[----:B------:R-:W-:Y:S02]  /*21070*/  IADD3 R13, P5, R54, 0x2000, RZ ;  /* 0x00002000360d7810 */ /* 0x000fe40007fbe0ff */
[----:B------:R-:W-:Y:S01]  /*21080*/  LOP3.LUT R8, R8, R9, RZ, 0x3c, !PT ;  /* 0x0000000908087212 */ /* 0x000fe200078e3cff */
[----:B------:R-:W-:Y:S01]  /*21090*/  IMAD R6, R65, UR5, R2 ;  /* 0x0000000541067c24 */ /* 0x000fe2000f8e0202 */
[----:B------:R-:W-:Y:S01]  /*210a0*/  IADD3 R2, P1, R10, R4, RZ ;  /* 0x000000040a027210 */ /* 0x000fe20007f3e0ff */
[----:B------:R-:W-:Y:S01]  /*210b0*/  ULDC.64 UR4, c[0x0][0xb40] ;  /* 0x0002d00000047ab9 */ /* 0x000fe20000000a00 */
[----:B------:R-:W-:Y:S01]  /*210c0*/  IADD3 R25, P4, R54, 0x3000, RZ ;  /* 0x0000300036197810 */ /* 0x000fe20007f9e0ff */
[----:B------:R-:W-:Y:S01]  /*210d0*/  IMAD.X R9, RZ, RZ, R55, P2 ;  /* 0x000000ffff097224 */ /* 0x000fe200010e0637 */
[----:B------:R-:W-:-:S02]  /*210e0*/  IADD3.X R7, R7, R5, R6, P1, !PT ;  /* 0x0000000507077210 */ /* 0x000fc40000ffe406 */
[----:B------:R-:W-:Y:S02]  /*210f0*/  LEA R20, P1, R2, UR4, 0x2 ;  /* 0x0000000402147c11 */ /* 0x000fe4000f8210ff */
[C---:B------:R-:W-:Y:S02]  /*21100*/  IADD3 R29, P3, R54.reuse, 0x4000, RZ ;  /* 0x00004000361d7810 */ /* 0x040fe40007f7e0ff */
[----:B------:R-:W-:Y:S02]  /*21110*/  IADD3 R41, P2, R54, 0x7000, RZ ;  /* 0x0000700036297810 */ /* 0x000fe40007f5e0ff */
[----:B------:R-:W-:Y:S01]  /*21120*/  LEA.HI.X R21, R2, UR5, R7, 0x2, P1 ;  /* 0x0000000502157c11 */ /* 0x000fe200088f1407 */
[----:B------:R-:W-:Y:S01]  /*21130*/  VIADD R2, R10, 0x8 ;  /* 0x000000080a027836 */ /* 0x000fe20000000000 */
[----:B------:R-:W-:Y:S01]  /*21140*/  LOP3.LUT R32, R33, 0x380, RZ, 0xc0, !PT ;  /* 0x0000038021207812 */ /* 0x000fe200078ec0ff */
[----:B------:R-:W-:Y:S01]  /*21150*/  ULDC.64 UR4, c[0x0][0xaa0] ;  /* 0x0002a80000047ab9 */ /* 0x000fe20000000a00 */
[----:B------:R-:W-:-:S02]  /*21160*/  IADD3 R37, P1, R54, 0x6000, RZ ;  /* 0x0000600036257810 */ /* 0x000fc40007f3e0ff */
[----:B------:R-:W-:Y:S02]  /*21170*/  LOP3.LUT R12, R13, 0x380, RZ, 0xc0, !PT ;  /* 0x000003800d0c7812 */ /* 0x000fe400078ec0ff */
[----:B------:R-:W-:Y:S02]  /*21180*/  LOP3.LUT R24, R25, 0x380, RZ, 0xc0, !PT ;  /* 0x0000038019187812 */ /* 0x000fe400078ec0ff */
[----:B------:R-:W-:Y:S02]  /*21190*/  LOP3.LUT R28, R29, 0x380, RZ, 0xc0, !PT ;  /* 0x000003801d1c7812 */ /* 0x000fe400078ec0ff */
[----:B------:R-:W-:Y:S02]  /*211a0*/  LOP3.LUT R40, R41, 0x380, RZ, 0xc0, !PT ;  /* 0x0000038029287812 */ /* 0x000fe400078ec0ff */
[----:B------:R-:W-:Y:S02]  /*211b0*/  SHF.R.U64 R32, R32, 0x3, RZ ;  /* 0x0000000320207819 */ /* 0x000fe400000012ff */
[----:B------:R-:W-:-:S02]  /*211c0*/  LOP3.LUT R36, R37, 0x380, RZ, 0xc0, !PT ;  /* 0x0000038025247812 */ /* 0x000fc400078ec0ff */
[----:B------:R-:W-:Y:S02]  /*211d0*/  SHF.R.U64 R12, R12, 0x3, RZ ;  /* 0x000000030c0c7819 */ /* 0x000fe400000012ff */
[----:B------:R-:W-:Y:S02]  /*211e0*/  SHF.R.U64 R24, R24, 0x3, RZ ;  /* 0x0000000318187819 */ /* 0x000fe400000012ff */
[----:B------:R-:W-:Y:S02]  /*211f0*/  SHF.R.U64 R28, R28, 0x3, RZ ;  /* 0x000000031c1c7819 */ /* 0x000fe400000012ff */
[----:B------:R-:W-:Y:S02]  /*21200*/  SHF.R.U64 R40, R40, 0x3, RZ ;  /* 0x0000000328287819 */ /* 0x000fe400000012ff */
[----:B------:R-:W-:Y:S01]  /*21210*/  LOP3.LUT R32, R32, R33, RZ, 0x3c, !PT ;  /* 0x0000002120207212 */ /* 0x000fe200078e3cff */
[----:B------:R-:W-:Y:S01]  /*21220*/  IMAD.X R33, RZ, RZ, R55, P0 ;  /* 0x000000ffff217224 */ /* 0x000fe200000e0637 */
        /* <DEDUP_REMOVED lines=9> */
[----:B------:R-:W-:Y:S02]  /*212c0*/  LOP3.LUT P0, RZ, R226, 0x3, RZ, 0xc0, !PT ;  /* 0x00000003e2ff7812 */ /* 0x000fe4000780c0ff */
[----:B------:R-:W-:-:S02]  /*212d0*/  IADD3 R45, P5, R54, 0x8000, RZ ;  /* 0x00008000362d7810 */ /* 0x000fc40007fbe0ff */
[C---:B------:R-:W-:Y:S02]  /*212e0*/  IADD3 R49, P4, R54.reuse, 0x9000, RZ ;  /* 0x0000900036317810 */ /* 0x040fe40007f9e0ff */
[----:B------:R-:W-:Y:S02]  /*212f0*/  IADD3 R53, P3, R54, 0xa000, RZ ;  /* 0x0000a00036357810 */ /* 0x000fe40007f7e0ff */
[----:B------:R-:W-:Y:S01]  /*21300*/  LOP3.LUT R36, R36, R37, RZ, 0x3c, !PT ;  /* 0x0000002524247212 */ /* 0x000fe200078e3cff */
[--C-:B------:R-:W-:Y:S01]  /*21310*/  IMAD.X R37, RZ, RZ, R55.reuse, P1 ;  /* 0x000000ffff257224 */ /* 0x100fe200008e0637 */
[----:B------:R-:W-:Y:S02]  /*21320*/  IADD3 R7, P2, R54, 0xb000, RZ ;  /* 0x0000b00036077810 */ /* 0x000fe40007f5e0ff */
[----:B------:R-:W-:Y:S02]  /*21330*/  ISETP.GE.OR P1, PT, R10, R61, P0 ;  /* 0x0000003d0a00720c */ /* 0x000fe40000726670 */
[----:B------:R-:W-:Y:S01]  /*21340*/  LOP3.LUT R44, R45, 0x380, RZ, 0xc0, !PT ;  /* 0x000003802d2c7812 */ /* 0x000fe200078ec0ff */
[----:B------:R-:W-:Y:S01]  /*21350*/  IMAD.X R57, RZ, RZ, R55, P2 ;  /* 0x000000ffff397224 */ /* 0x000fe200010e0637 */
[----:B------:R-:W-:-:S02]  /*21360*/  LOP3.LUT R48, R49, 0x380, RZ, 0xc0, !PT ;  /* 0x0000038031307812 */ /* 0x000fc400078ec0ff */
[----:B------:R-:W-:Y:S02]  /*21370*/  LOP3.LUT R52, R53, 0x380, RZ, 0xc0, !PT ;  /* 0x0000038035347812 */ /* 0x000fe400078ec0ff */
[----:B------:R-:W-:Y:S02]  /*21380*/  LOP3.LUT R5, R54, 0x380, RZ, 0xc0, !PT ;  /* 0x0000038036057812 */ /* 0x000fe400078ec0ff */
[----:B------:R-:W-:Y:S02]  /*21390*/  ISETP.GE.OR P0, PT, R2, R61, P0 ;  /* 0x0000003d0200720c */ /* 0x000fe40000706670 */
[----:B------:R-:W-:Y:S01]  /*213a0*/  LOP3.LUT R2, R7, 0x380, RZ, 0xc0, !PT ;  /* 0x0000038007027812 */ /* 0x000fe200078ec0ff */
[----:B------:R-:W-:Y:S01]  /*213b0*/  @!P1 STG.E desc[UR40][R20.64], R121 ;  /* 0x0000007914009986 */ /* 0x000fe2000c101928 */
[----:B------:R-:W-:Y:S02]  /*213c0*/  SHF.R.U64 R44, R44, 0x3, RZ ;  /* 0x000000032c2c7819 */ /* 0x000fe400000012ff */
[----:B------:R-:W-:-:S02]  /*213d0*/  SHF.R.U64 R48, R48, 0x3, RZ ;  /* 0x0000000330307819 */ /* 0x000fc400000012ff */
[----:B------:R-:W-:Y:S02]  /*213e0*/  SHF.R.U64 R52, R52, 0x3, RZ ;  /* 0x0000000334347819 */ /* 0x000fe400000012ff */
[----:B------:R-:W-:Y:S02]  /*213f0*/  SHF.R.U64 R5, R5, 0x3, RZ ;  /* 0x0000000305057819 */ /* 0x000fe400000012ff */
[----:B------:R-:W-:Y:S01]  /*21400*/  SHF.R.U64 R2, R2, 0x3, RZ ;  /* 0x0000000302027819 */ /* 0x000fe200000012ff */
[----:B------:R0:W-:Y:S01]  /*21410*/  @!P0 STG.E desc[UR40][R20.64+0x20], R122 ;  /* 0x0000207a14008986 */ /* 0x0001e2000c101928 */
[----:B------:R-:W-:Y:S01]  /*21420*/  LOP3.LUT R44, R44, R45, RZ, 0x3c, !PT ;  /* 0x0000002d2c2c7212 */ /* 0x000fe200078e3cff */
[--C-:B------:R-:W-:Y:S01]  /*21430*/  IMAD.X R45, RZ, RZ, R55.reuse, P5 ;  /* 0x000000ffff2d7224 */ /* 0x100fe200028e0637 */
[----:B------:R-:W-:Y:S01]  /*21440*/  LOP3.LUT R48, R48, R49, RZ, 0x3c, !PT ;  /* 0x0000003130307212 */ /* 0x000fe200078e3cff */
[--C-:B------:R-:W-:Y:S01]  /*21450*/  IMAD.X R49, RZ, RZ, R55.reuse, P4 ;  /* 0x000000ffff317224 */ /* 0x100fe200020e0637 */
[----:B------:R-:W-:Y:S01]  /*21460*/  LOP3.LUT R52, R52, R53, RZ, 0x3c, !PT ;  /* 0x0000003534347212 */ /* 0x000fe200078e3cff */
[--C-:B------:R-:W-:Y:S01]  /*21470*/  IMAD.X R53, RZ, RZ, R55.reuse, P3 ;  /* 0x000000ffff357224 */ /* 0x100fe200018e0637 */
[----:B------:R-:W-:Y:S01]  /*21480*/  LOP3.LUT R4, R5, R54, RZ, 0x3c, !PT ;  /* 0x0000003605047212 */ /* 0x000fe200078e3cff */
[----:B------:R-:W-:Y:S01]  /*21490*/  IMAD.MOV.U32 R5, RZ, RZ, R55 ;  /* 0x000000ffff057224 */ /* 0x000fe200078e0037 */
[----:B------:R-:W-:Y:S01]  /*214a0*/  LOP3.LUT R56, R2, R7, RZ, 0x3c, !PT ;  /* 0x0000000702387212 */ /* 0x000fe200078e3cff */
[----:B------:R-:W5:Y:S01]  /*214b0*/  LD.E.128 R8, desc[UR40][R8.64] ;  /* 0x0000002808087980 */ /* 0x000f62000c101d00 */
[----:B------:R-:W-:Y:S01]  /*214c0*/  IMAD R63, R3, UR4, RZ ;  /* 0x00000004033f7c24 */ /* 0x000fe2000f8e02ff */
[----:B0-----:R-:W-:-:S02]  /*214d0*/  SHF.R.S32.HI R21, RZ, 0x1f, R215 ;  /* 0x0000001fff157819 */ /* 0x001fc400000114d7 */
[----:B------:R-:W5:Y:S01]  /*214e0*/  LD.E.128 R4, desc[UR40][R4.64] ;  /* 0x0000002804047980 */ /* 0x000f62000c101d00 */
[----:B------:R-:W-:-:S03]  /*214f0*/  IMAD.MOV.U32 R20, RZ, RZ, R215 ;  /* 0x000000ffff147224 */ /* 0x000fc600078e00d7 */
        /* <DEDUP_REMOVED lines=16> */
[----:B------:R-:W-:-:S04]  /*21600*/  IMAD.WIDE.U32 R2, R0, UR4, R20 ;  /* 0x0000000400027c25 */ /* 0x000fc8000f8e0014 */
[----:B------:R-:W-:Y:S01]  /*21610*/  IMAD R63, R0, UR5, R63 ;  /* 0x00000005003f7c24 */ /* 0x000fe2000f8e023f */
[----:B------:R-:W-:Y:S01]  /*21620*/  ULDC.64 UR4, c[0x0][0xae0] ;  /* 0x0002b80000047ab9 */ /* 0x000fe20000000a00 */
[----:B------:R-:W-:Y:S02]  /*21630*/  IMAD R61, R224, -0x80, R61 ;  /* 0xffffff80e03d7824 */ /* 0x000fe400078e023d */
[C---:B------:R-:W-:Y:S02]  /*21640*/  VIADD R0, R216.reuse, 0x20 ;  /* 0x00000020d8007836 */ /* 0x040fe40000000000 */
[----:B------:R-:W-:Y:S01]  /*21650*/  IMAD.IADD R3, R3, 0x1, R63 ;  /* 0x0000000103037824 */ /* 0x000fe200078e023f */
[-C--:B------:R-:W-:Y:S01]  /*21660*/  ISETP.GE.AND P3, PT, R216, R61.reuse, PT ;  /* 0x0000003dd800720c */ /* 0x080fe20003f66270 */
[----:B------:R-:W-:Y:S01]  /*21670*/  IMAD R63, R60, UR4, RZ ;  /* 0x000000043c3f7c24 */ /* 0x000fe2000f8e02ff */
[----:B------:R-:W-:Y:S01]  /*21680*/  ISETP.GE.AND P0, PT, R0, R61, PT ;  /* 0x0000003d0000720c */ /* 0x000fe20003f06270 */
[----:B------:R-:W-:-:S02]  /*21690*/  VIADD R20, R216, 0x40 ;  /* 0x00000040d8147836 */ /* 0x000fc40000000000 */
[C---:B------:R-:W-:Y:S02]  /*216a0*/  IMAD R63, R222.reuse, UR5, R63 ;  /* 0x00000005de3f7c24 */ /* 0x040fe4000f8e023f */
[----:B------:R-:W-:Y:S01]  /*216b0*/  IMAD.WIDE.U32 R2, R222, UR4, R2 ;  /* 0x00000004de027c25 */ /* 0x000fe2000f8e0002 */
[----:B------:R-:W-:-:S03]  /*216c0*/  ULDC.64 UR4, c[0x0][0xae8] ;  /* 0x0002ba0000047ab9 */ /* 0x000fc60000000a00 */
[----:B------:R-:W-:Y:S01]  /*216d0*/  VIADD R0, R16, 0x2a820 ;  /* 0x0002a82010007836 */ /* 0x000fe20000000000 */
[-C--:B------:R-:W-:Y:S01]  /*216e0*/  ISETP.GE.AND P1, PT, R20, R61.reuse, PT ;  /* 0x0000003d1400720c */ /* 0x080fe20003f26270 */
[----:B------:R-:W-:Y:S02]  /*216f0*/  VIADD R21, R216, 0x60 ;  /* 0x00000060d8157836 */ /* 0x000fe40000000000 */
[----:B------:R-:W-:Y:S01]  /*21700*/  IMAD.IADD R3, R3, 0x1, R63 ;  /* 0x0000000103037824 */ /* 0x000fe200078e023f */
[----:B------:R-:W-:Y:S01]  /*21710*/  PRMT R0, RZ, 0x654, R0 ;  /* 0x00000654ff007816 */ /* 0x000fe20000000000 */
[----:B------:R-:W-:Y:S01]  /*21720*/  IMAD R20, R62, UR4, RZ ;  /* 0x000000043e147c24 */ /* 0x000fe2000f8e02ff */
[----:B------:R-:W-:Y:S01]  /*21730*/  ISETP.GE.AND P2, PT, R21, R61, PT ;  /* 0x0000003d1500720c */ /* 0x000fe20003f46270 */
[C---:B------:R-:W-:Y:S01]  /*21740*/  IMAD.WIDE.U32 R60, R65.reuse, UR4, R2 ;  /* 0x00000004413c7c25 */ /* 0x040fe2000f8e0002 */
[----:B------:R-:W-:Y:S01]  /*21750*/  SHF.R.S32.HI R217, RZ, 0x1f, R216 ;  /* 0x0000001fffd97819 */ /* 0x000fe200000114d8 */
[----:B0-----:R0:W-:Y:S01]  /*21760*/  SYNCS.ARRIVE.TRANS64.RED.A1T0 RZ, [R0+URZ], RZ ;  /* 0x000000ff00ff79a7 */ /* 0x0011e2000810043f */
[----:B------:R-:W-:Y:S01]  /*21770*/  BSSY B1, `(.L_x_4317) ;  /* 0x0000018000017945 */ /* 0x000fe20003800000 */
[----:B------:R-:W-:-:S02]  /*21780*/  IMAD R63, R65, UR5, R20 ;  /* 0x00000005413f7c24 */ /* 0x000fc4000f8e0214 */
[----:B------:R-:W-:-:S04]  /*21790*/  IMAD.WIDE R20, R224, 0x80, R216 ;  /* 0x00000080e0147825 */ /* 0x000fc800078e02d8 */
[----:B------:R-:W-:Y:S01]  /*217a0*/  IMAD.IADD R65, R61, 0x1, R63 ;  /* 0x000000013d417824 */ /* 0x000fe200078e023f */
[----:B0-----:R-:W-:Y:S06]  /*217b0*/  @P3 BRA `(.L_x_4318) ;  /* 0x00000000004c3947 */ /* 0x001fec0003800000 */
[----:B------:R-:W-:Y:S01]  /*217c0*/  ULDC.64 UR4, c[0x0][0xad8] ;  /* 0x0002b60000047ab9 */ /* 0x000fe20000000a00 */
[----:B------:R-:W-:Y:S01]  /*217d0*/  IMAD.MOV.U32 R2, RZ, RZ, R60 ;  /* 0x000000ffff027224 */ /* 0x000fe200078e003c */
[----:B------:R-:W-:Y:S01]  /*217e0*/  ULDC.64 UR6, c[0x0][0xa80] ;  /* 0x0002a00000067ab9 */ /* 0x000fe20000000a00 */
[----:B------:R-:W-:Y:S02]  /*217f0*/  IMAD R63, R21, UR4, RZ ;  /* 0x00000004153f7c24 */ /* 0x000fe4000f8e02ff */
[----:B------:R-:W-:Y:S02]  /*21800*/  IMAD.MOV.U32 R3, RZ, RZ, R65 ;  /* 0x000000ffff037224 */ /* 0x000fe400078e0041 */
[C---:B------:R-:W-:Y:S02]  /*21810*/  IMAD R63, R20.reuse, UR5, R63 ;  /* 0x00000005143f7c24 */ /* 0x040fe4000f8e023f */
[----:B------:R-:W-:Y:S01]  /*21820*/  IMAD.WIDE.U32 R2, R20, UR4, R2 ;  /* 0x0000000414027c25 */ /* 0x000fe2000f8e0002 */
[----:B------:R-:W-:-:S02]  /*21830*/  ULDC UR4, c[0x0][0xa8c] ;  /* 0x0002a30000047ab9 */ /* 0x000fc40000000800 */
[----:B------:R-:W-:Y:S01]  /*21840*/  ISETP.GE.AND P4, PT, R215, UR4, PT ;  /* 0x00000004d7007c0c */ /* 0x000fe2000bf86270 */
[----:B------:R-:W-:Y:S01]  /*21850*/  IMAD.IADD R3, R3, 0x1, R63 ;  /* 0x0000000103037824 */ /* 0x000fe200078e023f */
[C---:B------:R-:W-:Y:S01]  /*21860*/  LEA R62, P5, R2.reuse, UR6, 0x1 ;  /* 0x00000006023e7c11 */ /* 0x040fe2000f8a08ff */
[C---:B------:R-:W-:Y:S02]  /*21870*/  VIADD R0, R215.reuse, 0x40 ;  /* 0x00000040d7007836 */ /* 0x040fe40000000000 */
[----:B------:R-:W-:Y:S01]  /*21880*/  VIADD R64, R215, 0x80 ;  /* 0x00000080d7407836 */ /* 0x000fe20000000000 */
[----:B------:R-:W-:Y:S02]  /*21890*/  LEA.HI.X R63, R2, UR7, R3, 0x1, P5 ;  /* 0x00000007023f7c11 */ /* 0x000fe4000a8f0c03 */
[----:B------:R-:W-:Y:S02]  /*218a0*/  ISETP.GE.AND P3, PT, R0, UR4, PT ;  /* 0x0000000400007c0c */ /* 0x000fe4000bf66270 */
[----:B------:R-:W-:-:S03]  /*218b0*/  ISETP.GE.AND P5, PT, R64, UR4, PT ;  /* 0x0000000440007c0c */ /* 0x000fc6000bfa6270 */
[----:B-----5:R0:W-:Y:S08]  /*218c0*/  @!P4 STG.E.128 desc[UR40][R62.64], R4 ;  /* 0x000000043e00c986 */ /* 0x0201f0000c101d28 */
[----:B------:R0:W-:Y:S04]  /*218d0*/  @!P3 STG.E.128 desc[UR40][R62.64+0x80], R28 ;  /* 0x0000801c3e00b986 */ /* 0x0001e8000c101d28 */
[----:B------:R0:W-:Y:S02]  /*218e0*/  @!P5 STG.E.128 desc[UR40][R62.64+0x100], R44 ;  /* 0x0001002c3e00d986 */ /* 0x0001e4000c101d28 */
.L_x_4318:
[----:B------:R-:W-:Y:S05]  /*218f0*/  BSYNC B1 ;  /* 0x0000000000017941 */ /* 0x000fea0003800000 */
.L_x_4317:
[----:B------:R-:W-:Y:S04]  /*21900*/  BSSY B1, `(.L_x_4319) ;  /* 0x0000017000017945 */ /* 0x000fe80003800000 */
[----:B------:R-:W-:Y:S05]  /*21910*/  @P0 BRA `(.L_x_4320) ;  /* 0x0000000000540947 */ /* 0x000fea0003800000 */
[----:B0----5:R-:W-:Y:S01]  /*21920*/  IADD3 R5, P0, R20, 0x20, RZ ;  /* 0x0000002014057810 */ /* 0x021fe20007f1e0ff */
        /* <DEDUP_REMOVED lines=20> */
.L_x_4320:
[----:B------:R-:W-:Y:S05]  /*21a70*/  BSYNC B1 ;  /* 0x0000000000017941 */ /* 0x000fea0003800000 */
.L_x_4319:
[----:B------:R-:W-:Y:S04]  /*21a80*/  BSSY B1, `(.L_x_4321) ;  /* 0x0000017000017945 */ /* 0x000fe80003800000 */
[----:B------:R-:W-:Y:S05]  /*21a90*/  @P1 BRA `(.L_x_4322) ;  /* 0x0000000000541947 */ /* 0x000fea0003800000 */
[----:B01---5:R-:W-:Y:S01]  /*21aa0*/  IADD3 R5, P0, R20, 0x40, RZ ;  /* 0x0000004014057810 */ /* 0x023fe20007f1e0ff */
        /* <DEDUP_REMOVED lines=20> */
.L_x_4322:
[----:B------:R-:W-:Y:S05]  /*21bf0*/  BSYNC B1 ;  /* 0x0000000000017941 */ /* 0x000fea0003800000 */
.L_x_4321:
[----:B------:R-:W-:Y:S05]  /*21c00*/  @P2 BRA `(.L_x_4323) ;  /* 0x0000000c000c2947 */ /* 0x000fea0003800000 */
[----:B012--5:R-:W-:Y:S01]  /*21c10*/  IADD3 R5, P0, R20, 0x60, RZ ;  /* 0x0000006014057810 */ /* 0x027fe20007f1e0ff */
[----:B------:R-:W-:Y:S01]  /*21c20*/  ULDC.64 UR4, c[0x0][0xad8] ;  /* 0x0002b60000047ab9 */ /* 0x000fe20000000a00 */
[----:B------:R-:W-:Y:S01]  /*21c30*/  IMAD.MOV.U32 R2, RZ, RZ, R60 ;  /* 0x000000ffff027224 */ /* 0x000fe200078e003c */
[----:B------:R-:W-:Y:S01]  /*21c40*/  ULDC.64 UR6, c[0x0][0xa80] ;  /* 0x0002a00000067ab9 */ /* 0x000fe20000000a00 */
[----:B------:R-:W-:Y:S02]  /*21c50*/  IMAD.MOV.U32 R3, RZ, RZ, R65 ;  /* 0x000000ffff037224 */ /* 0x000fe400078e0041 */
        /* <DEDUP_REMOVED lines=18> */
.L_x_4314:
        /* <DEDUP_REMOVED lines=15> */
[----:B------:R-:W-:Y:S01]  /*21e70*/  ISETP.GT.AND P2, PT, R235, 0x7f, PT ;  /* 0x0000007feb00780c */ /* 0x000fe20003f44270 */
[----:B------:R-:W-:-:S12]  /*21e80*/  @P1 BRA `(.L_x_4324) ;  /* 0x0000000000101947 */ /* 0x000fd80003800000 */
[----:B------:R-:W-:Y:S05]  /*21e90*/  @!P0 BRA `(.L_x_4324) ;  /* 0x00000000000c8947 */ /* 0x000fea0003800000 */
[----:B------:R-:W2:Y:S04]  /*21ea0*/  LDG.E R0, desc[UR40][R2.64] ;  /* 0x0000002802007981 */ /* 0x000ea8000c1e1900 */
[----:B-----5:R-:W2:Y:S02]  /*21eb0*/  LDG.E R7, desc[UR40][R2.64+0x4] ;  /* 0x0000042802077981 */ /* 0x020ea4000c1e1900 */
[----:B--2---:R-:W-:-:S07]  /*21ec0*/  IMAD.IADD R7, R7, 0x1, -R0 ;  /* 0x0000000107077824 */ /* 0x004fce00078e0a00 */
.L_x_4324:
[----:B------:R-:W-:Y:S01]  /*21ed0*/  SHF.R.S32.HI R0, RZ, 0x1f, R223 ;  /* 0x0000001fff007819 */ /* 0x000fe200000114df */
[----:B------:R-:W-:Y:S01]  /*21ee0*/  BSSY B1, `(.L_x_4325) ;  /* 0x000001d000017945 */ /* 0x000fe20003800000 */
[----:B------:R-:W-:Y:S02]  /*21ef0*/  SHF.R.S32.HI R8, RZ, 0x1f, R222 ;  /* 0x0000001fff087819 */ /* 0x000fe400000114de */
[----:B------:R-:W-:Y:S02]  /*21f00*/  SHF.R.S32.HI R12, RZ, 0x1f, R215 ;  /* 0x0000001fff0c7819 */ /* 0x000fe400000114d7 */
[----:B------:R-:W-:Y:S02]  /*21f10*/  SEL R11, R223, RZ, !P0 ;  /* 0x000000ffdf0b7207 */ /* 0x000fe40004000000 */
[----:B------:R-:W-:Y:S02]  /*21f20*/  SEL R10, R0, RZ, !P0 ;  /* 0x000000ff000a7207 */ /* 0x000fe40004000000 */
[----:B-----5:R-:W-:Y:S01]  /*21f30*/  SHF.R.S32.HI R6, RZ, 0x1f, R9 ;  /* 0x0000001fff067819 */ /* 0x020fe20000011409 */
[----:B------:R-:W-:Y:S06]  /*21f40*/  @P2 BRA `(.L_x_4326) ;  /* 0x0000000000582947 */ /* 0x000fec0003800000 */
[----:B---3--:R-:W2:Y:S02]  /*21f50*/  S2R R2, SR_TID.X ;  /* 0x0000000000027919 */ /* 0x008ea40000002100 */
[----:B--2---:R-:W-:-:S04]  /*21f60*/  IMAD R0, R224, 0x80, R2 ;  /* 0x00000080e0007824 */ /* 0x004fc800078e0202 */
[----:B------:R-:W-:-:S05]  /*21f70*/  VIADD R0, R0, 0xffffff80 ;  /* 0xffffff8000007836 */ /* 0x000fca0000000000 */
[----:B------:R-:W-:-:S13]  /*21f80*/  ISETP.GE.AND P0, PT, R0, R7, PT ;  /* 0x000000070000720c */ /* 0x000fda0003f06270 */
[----:B------:R-:W-:Y:S05]  /*21f90*/  @P0 BRA `(.L_x_4326) ;  /* 0x0000000000440947 */ /* 0x000fea0003800000 */
[----:B------:R-:W-:Y:S01]  /*21fa0*/  IADD3 R2, P0, R0, R9, RZ ;  /* 0x0000000900027210 */ /* 0x000fe20007f1e0ff */
        /* <DEDUP_REMOVED lines=16> */
.L_x_4326:
[----:B------:R-:W-:Y:S05]  /*220b0*/  BSYNC B1 ;  /* 0x0000000000017941 */ /* 0x000fea0003800000 */
.L_x_4325:
[----:B------:R-:W-:Y:S01]  /*220c0*/  ULDC.64 UR4, c[0x0][0xaa0] ;  /* 0x0002a80000047ab9 */ /* 0x000fe20000000a00 */
[----:B---3--:R-:W-:Y:S01]  /*220d0*/  IMAD.MOV.U32 R2, RZ, RZ, R215 ;  /* 0x000000ffff027224 */ /* 0x008fe200078e00d7 */
[----:B------:R-:W-:Y:S01]  /*220e0*/  BSSY B1, `(.L_x_4327) ;  /* 0x000002e000017945 */ /* 0x000fe20003800000 */
[----:B--2---:R-:W-:Y:S02]  /*220f0*/  IMAD.MOV.U32 R3, RZ, RZ, R12 ;  /* 0x000000ffff037224 */ /* 0x004fe400078e000c */
[----:B------:R-:W-:Y:S02]  /*22100*/  IMAD R0, R6, UR4, RZ ;  /* 0x0000000406007c24 */ /* 0x000fe4000f8e02ff */
[----:B------:R-:W-:-:S04]  /*22110*/  IMAD.WIDE.U32 R2, R9, UR4, R2 ;  /* 0x0000000409027c25 */ /* 0x000fc8000f8e0002 */
[----:B------:R-:W-:Y:S01]  /*22120*/  IMAD R9, R9, UR5, R0 ;  /* 0x0000000509097c24 */ /* 0x000fe2000f8e0200 */
[----:B------:R-:W-:Y:S01]  /*22130*/  ULDC.64 UR4, c[0x0][0xae0] ;  /* 0x0002b80000047ab9 */ /* 0x000fe20000000a00 */
[----:B------:R-:W-:Y:S01]  /*22140*/  IMAD R13, R224, -0x80, R7 ;  /* 0xffffff80e00d7824 */ /* 0x000fe200078e0207 */
[----:B------:R-:W-:Y:S01]  /*22150*/  SHF.R.S32.HI R7, RZ, 0x1f, R216 ;  /* 0x0000001fff077819 */ /* 0x000fe200000114d8 */
[----:B------:R-:W-:Y:S02]  /*22160*/  IMAD.IADD R3, R3, 0x1, R9 ;  /* 0x0000000103037824 */ /* 0x000fe400078e0209 */
[----:B------:R-:W-:Y:S01]  /*22170*/  IMAD R5, R8, UR4, RZ ;  /* 0x0000000408057c24 */ /* 0x000fe2000f8e02ff */
[C---:B------:R-:W-:Y:S01]  /*22180*/  ISETP.GE.AND P1, PT, R216.reuse, R13, PT ;  /* 0x0000000dd800720c */ /* 0x040fe20003f26270 */
[----:B------:R-:W-:Y:S02]  /*22190*/  VIADD R0, R216, 0x20 ;  /* 0x00000020d8007836 */ /* 0x000fe40000000000 */
[----:B------:R-:W-:-:S02]  /*221a0*/  IMAD R5, R222, UR5, R5 ;  /* 0x00000005de057c24 */ /* 0x000fc4000f8e0205 */
[----:B------:R-:W-:Y:S01]  /*221b0*/  IMAD.WIDE.U32 R2, R222, UR4, R2 ;  /* 0x00000004de027c25 */ /* 0x000fe2000f8e0002 */
[----:B------:R-:W-:Y:S01]  /*221c0*/  ULDC.64 UR4, c[0x0][0xae8] ;  /* 0x0002ba0000047ab9 */ /* 0x000fe20000000a00 */
[-C--:B------:R-:W-:Y:S02]  /*221d0*/  ISETP.GE.AND P2, PT, R0, R13.reuse, PT ;  /* 0x0000000d0000720c */ /* 0x080fe40003f46270 */
[----:B------:R-:W-:Y:S02]  /*221e0*/  VIADD R4, R216, 0x40 ;  /* 0x00000040d8047836 */ /* 0x000fe40000000000 */
[----:B------:R-:W-:Y:S02]  /*221f0*/  IMAD.IADD R3, R3, 0x1, R5 ;  /* 0x0000000103037824 */ /* 0x000fe400078e0205 */
[----:B------:R-:W-:Y:S01]  /*22200*/  IMAD R0, R10, UR4, RZ ;  /* 0x000000040a007c24 */ /* 0x000fe2000f8e02ff */
[----:B------:R-:W-:Y:S01]  /*22210*/  ISETP.GE.AND P0, PT, R4, R13, PT ;  /* 0x0000000d0400720c */ /* 0x000fe20003f06270 */
[----:B------:R-:W-:-:S04]  /*22220*/  IMAD.WIDE.U32 R4, R11, UR4, R2 ;  /* 0x000000040b047c25 */ /* 0x000fc8000f8e0002 */
[----:B------:R-:W-:Y:S02]  /*22230*/  IMAD R9, R11, UR5, R0 ;  /* 0x000000050b097c24 */ /* 0x000fe4000f8e0200 */
[----:B------:R-:W-:Y:S02]  /*22240*/  IMAD.MOV.U32 R6, RZ, RZ, R216 ;  /* 0x000000ffff067224 */ /* 0x000fe400078e00d8 */
[----:B------:R-:W-:Y:S02]  /*22250*/  VIADD R0, R216, 0x60 ;  /* 0x00000060d8007836 */ /* 0x000fe40000000000 */
[----:B------:R-:W-:-:S04]  /*22260*/  IMAD.WIDE R6, R224, 0x80, R6 ;  /* 0x00000080e0067825 */ /* 0x000fc800078e0206 */
[----:B------:R-:W-:Y:S01]  /*22270*/  IMAD.IADD R11, R5, 0x1, R9 ;  /* 0x00000001050b7824 */ /* 0x000fe200078e0209 */
[----:B------:R-:W-:Y:S06]  /*22280*/  @P1 BRA `(.L_x_4328) ;  /* 0x00000000004c1947 */ /* 0x000fec0003800000 */
[C---:B------:R-:W-:Y:S01]  /*22290*/  VIADD R2, R215.reuse, 0x40 ;  /* 0x00000040d7027836 */ /* 0x040fe20000000000 */
[----:B------:R-:W-:Y:S01]  /*222a0*/  ULDC UR4, c[0x0][0xa8c] ;  /* 0x0002a30000047ab9 */ /* 0x000fe20000000800 */
[----:B------:R-:W-:Y:S01]  /*222b0*/  ULDC.64 UR6, c[0x0][0xad8] ;  /* 0x0002b60000067ab9 */ /* 0x000fe20000000a00 */
        /* <DEDUP_REMOVED lines=16> */
.L_x_4328:
[----:B------:R-:W-:Y:S05]  /*223c0*/  BSYNC B1 ;  /* 0x0000000000017941 */ /* 0x000fea0003800000 */
.L_x_4327:
        /* <DEDUP_REMOVED lines=24> */
.L_x_4330:
[----:B------:R-:W-:Y:S05]  /*22550*/  BSYNC B1 ;  /* 0x0000000000017941 */ /* 0x000fea0003800000 */
.L_x_4329:
[----:B------:R-:W-:Y:S04]  /*22560*/  BSSY B1, `(.L_x_4331) ;  /* 0x0000017000017945 */ /* 0x000fe80003800000 */
[----:B------:R-:W-:Y:S05]  /*22570*/  @P0 BRA `(.L_x_4332) ;  /* 0x0000000000540947 */ /* 0x000fea0003800000 */
[----:B--23--:R-:W-:Y:S01]  /*22580*/  IADD3 R9, P0, R6, 0x40, RZ ;  /* 0x0000004006097810 */ /* 0x00cfe20007f1e0ff */
        /* <DEDUP_REMOVED lines=20> */
.L_x_4332:
[----:B------:R-:W-:Y:S05]  /*226d0*/  BSYNC B1 ;  /* 0x0000000000017941 */ /* 0x000fea0003800000 */
.L_x_4331:
        /* <DEDUP_REMOVED lines=22> */
.L_x_4323:
[----:B------:R-:W-:Y:S05]  /*22840*/  BSYNC B0 ;  /* 0x0000000000007941 */ /* 0x000fea0003800000 */
.L_x_4313:
[----:B------:R-:W-:Y:S02]  /*22850*/  ULDC UR4, c[0x0][0xc14] ;  /* 0x0003050000047ab9 */ /* 0x000fe40000000800 */
[----:B-1----:R-:W-:-:S13]  /*22860*/  ISETP.GE.AND P0, PT, R211, UR4, PT ;  /* 0x00000004d3007c0c */ /* 0x002fda000bf06270 */
[----:B------:R-:W-:Y:S05]  /*22870*/  @!P0 BRA `(.L_x_4333) ;  /* 0xfffffde800308947 */ /* 0x000fea000383ffff */
[----:B------:R-:W-:Y:S05]  /*22880*/  BRA `(.L_x_4112) ;  /* 0x0000007800707947 */ /* 0x000fea0003800000 */
.L_x_4110:
        /* <DEDUP_REMOVED lines=15> */
[----:B------:R-:W2:Y:S01]  /*22980*/  LDS.128 R16, [UR4+0x2a8d0] ;  /* 0x02a8d004ff107984 */ /* 0x000ea20008000c00 */
[----:B------:R-:W-:Y:S06]  /*22990*/  BAR.ARV 0x4, 0x180 ;  /* 0x0106000000007b1d */ /* 0x000fec0000002000 */
[----:B------:R-:W-:Y:S05]  /*229a0*/  BRA `(.L_x_4335) ;  /* 0x0000000800847947 */ /* 0x000fea0003800000 */
.L_x_4334:
        /* <DEDUP_REMOVED lines=12> */
[C---:B------:R-:W-:Y:S01]  /*22a70*/  ISETP.GE.U32.AND P2, PT, R0.reuse, 0x2, PT ;  /* 0x000000020000780c */ /* 0x040fe20003f46070 */
[----:B------:R-:W-:Y:S01]  /*22a80*/  IMAD.MOV.U32 R16, RZ, RZ, RZ ;  /* 0x000000ffff107224 */ /* 0x000fe200078e00ff */
        /* <DEDUP_REMOVED lines=20> */
[----:B------:R-:W-:Y:S01]  /*22bd0*/  IMAD.MOV.U32 R3, RZ, RZ, R6 ;  /* 0x000000ffff037224 */ /* 0x000fe200078e0006 */
[----:B--2---:R-:W-:-:S13]  /*22be0*/  ISETP.GT.AND P6, PT, R6, UR6, PT ;  /* 0x0000000606007c0c */ /* 0x004fda000bfc4270 */
[----:B------:R-:W-:Y:S05]  /*22bf0*/  @P6 BRA `(.L_x_4336) ;  /* 0x00000000009c6947 */ /* 0x000fea0003800000 */
[----:B------:R-:W0:Y:S01]  /*22c00*/  LDC R5, c[0x0][0xc14] ;  /* 0x00030500ff057b82 */ /* 0x000e220000000800 */
[----:B------:R-:W-:Y:S01]  /*22c10*/  IMAD.MOV.U32 R6, RZ, RZ, R3 ;  /* 0x000000ffff067224 */ /* 0x000fe200078e0003 */
[----:B------:R-:W-:Y:S01]  /*22c20*/  UMOV UR4, URZ ;  /* 0x0000003f00047c82 */ /* 0x000fe20008000000 */
[----:B------:R-:W-:Y:S01]  /*22c30*/  ULDC UR7, c[0x0][0xc14] ;  /* 0x0003050000077ab9 */ /* 0x000fe20000000800 */
[----:B------:R-:W-:-:S05]  /*22c40*/  ULDC UR5, c[0x0][0xc10] ;  /* 0x0003040000057ab9 */ /* 0x000fca0000000800 */
.L_x_4340:
[----:B------:R-:W-:Y:S01]  /*22c50*/  UIADD3 UR4, UR4, 0x1f, URZ ;  /* 0x0000001f04047890 */ /* 0x000fe2000fffe03f */
[----:B------:R-:W-:-:S05]  /*22c60*/  IMAD.U32 R19, RZ, RZ, UR7 ;  /* 0x00000007ff137e24 */ /* 0x000fca000f8e00ff */
[----:B0-----:R-:W-:-:S13]  /*22c70*/  ISETP.LE.AND P6, PT, R5, UR4, PT ;  /* 0x0000000405007c0c */ /* 0x001fda000bfc3270 */
[----:B------:R-:W-:Y:S05]  /*22c80*/  @P6 BRA `(.L_x_4337) ;  /* 0x0000000400a86947 */ /* 0x000fea0003800000 */
        /* <DEDUP_REMOVED lines=8> */
.L_x_4339:
[----:B------:R-:W-:Y:S05]  /*22d10*/  BSYNC B0 ;  /* 0x0000000000007941 */ /* 0x000fea0003800000 */
.L_x_4338:
        /* <DEDUP_REMOVED lines=21> */
.L_x_4336:
[----:B------:R-:W-:-:S04]  /*22e70*/  IMAD.IADD R6, R6, 0x1, -R3 ;  /* 0x0000000106067824 */ /* 0x000fc800078e0a03 */
[----:B------:R-:W-:-:S05]  /*22e80*/  IMAD R2, R5, UR5, R6 ;  /* 0x0000000505027c24 */ /* 0x000fca000f8e0206 */
[----:B------:R-:W-:Y:S02]  /*22e90*/  ISETP.GT.AND P0, PT, R2, UR6, PT ;  /* 0x0000000602007c0c */ /* 0x000fe4000bf04270 */
[----:B------:R-:W0:Y:S11]  /*22ea0*/  LDC.64 R2, c[0x0][0xc68] ;  /* 0x00031a00ff027b82 */ /* 0x000e360000000a00 */
[----:B------:R-:W-:-:S04]  /*22eb0*/  VOTE.ANY R11, PT, !P0 ;  /* 0x00000000000b7806 */ /* 0x000fc800040e0100 */
[----:B------:R-:W1:Y:S02]  /*22ec0*/  POPC R7, R11 ;  /* 0x0000000b00077309 */ /* 0x000e640000000000 */
[----:B-1----:R-:W-:-:S04]  /*22ed0*/  VIADD R19, R7, UR4 ;  /* 0x0000000407137c36 */ /* 0x002fc80008000000 */
[----:B0-----:R-:W-:-:S05]  /*22ee0*/  IMAD.WIDE R2, R19, 0x4, R2 ;  /* 0x0000000413027825 */ /* 0x001fca00078e0202 */
[----:B------:R-:W2:Y:S01]  /*22ef0*/  LDG.E R9, desc[UR40][R2.64] ;  /* 0x0000002802097981 */ /* 0x000ea2000c1e1900 */
[----:B------:R-:W-:-:S03]  /*22f00*/  ISETP.NE.AND P0, PT, R11, RZ, PT ;  /* 0x000000ff0b00720c */ /* 0x000fc60003f05270 */
[----:B------:R-:W2:Y:S02]  /*22f10*/  SHFL.IDX PT, R4, R4, R7, 0x1f ;  /* 0x00001f0704047589 */ /* 0x000ea400000e0000 */
[----:B--2---:R-:W-:-:S05]  /*22f20*/  IMAD R8, R4, R9, RZ ;  /* 0x0000000904087224 */ /* 0x004fca00078e02ff */
[----:B------:R-:W-:-:S04]  /*22f30*/  IABS R10, R8 ;  /* 0x00000008000a7213 */ /* 0x000fc80000000000 */
[----:B------:R-:W0:Y:S08]  /*22f40*/  I2F.RP R12, R10 ;  /* 0x0000000a000c7306 */ /* 0x000e300000209400 */
[----:B0-----:R-:W0:Y:S02]  /*22f50*/  MUFU.RCP R12, R12 ;  /* 0x0000000c000c7308 */ /* 0x001e240000001000 */
[----:B0-----:R-:W-:-:S06]  /*22f60*/  VIADD R13, R12, 0xffffffe ;  /* 0x0ffffffe0c0d7836 */ /* 0x001fcc0000000000 */
[----:B------:R0:W1:Y:S01]  /*22f70*/  F2I.FTZ.U32.TRUNC.NTZ R3, R13 ;  /* 0x0000000d00037305 */ /* 0x000062000021f000 */
[----:B------:R-:W-:Y:S05]  /*22f80*/  @!P0 BRA `(.L_x_4341) ;  /* 0x0000000000088947 */ /* 0x000fea0003800000 */
[----:B------:R-:W-:-:S06]  /*22f90*/  VIADD R16, R7, 0xffffffff ;  /* 0xffffffff07107836 */ /* 0x000fcc0000000000 */
[----:B------:R2:W3:Y:S02]  /*22fa0*/  SHFL.IDX PT, R16, R5, R16, 0x1f ;  /* 0x00001f1005107589 */ /* 0x0004e400000e0000 */
.L_x_4341:
[--C-:B-12---:R-:W-:Y:S02]  /*22fb0*/  IMAD.MOV R5, RZ, RZ, -R3.reuse ;  /* 0x000000ffff057224 */ /* 0x106fe400078e0a03 */
[----:B---3--:R-:W-:Y:S01]  /*22fc0*/  IMAD R16, R16, UR5, R6 ;  /* 0x0000000510107c24 */ /* 0x008fe2000f8e0206 */
[----:B------:R-:W-:Y:S01]  /*22fd0*/  IABS R6, R8 ;  /* 0x0000000800067213 */ /* 0x000fe20000000000 */
[----:B------:R-:W-:Y:S02]  /*22fe0*/  IMAD R5, R5, R10, RZ ;  /* 0x0000000a05057224 */ /* 0x000fe400078e02ff */
[----:B------:R-:W-:Y:S02]  /*22ff0*/  IMAD.MOV.U32 R2, RZ, RZ, RZ ;  /* 0x000000ffff027224 */ /* 0x000fe400078e00ff */
[----:B------:R-:W-:Y:S02]  /*23000*/  IMAD.MOV R6, RZ, RZ, -R6 ;  /* 0x000000ffff067224 */ /* 0x000fe400078e0a06 */
[----:B------:R-:W-:Y:S01]  /*23010*/  IMAD.HI.U32 R2, R3, R5, R2 ;  /* 0x0000000503027227 */ /* 0x000fe200078e0002 */
[----:B------:R-:W-:-:S04]  /*23020*/  IADD3 R5, -R16, UR6, RZ ;  /* 0x0000000610057c10 */ /* 0x000fc8000fffe1ff */
        /* <DEDUP_REMOVED lines=17> */
[----:B------:R-:W-:-:S04]  /*23140*/  VIADDMNMX R9, R10, UR5, R9, PT ;  /* 0x000000050a097c46 */ /* 0x000fc8000b800109 */
        /* <DEDUP_REMOVED lines=8> */
[----:B------:R-:W-:Y:S02]  /*231d0*/  IMAD R11, R2, R7, RZ ;  /* 0x00000007020b7224 */ /* 0x000fe400078e02ff */
[----:B------:R-:W-:-:S04]  /*231e0*/  IMAD.MOV.U32 R2, RZ, RZ, RZ ;  /* 0x000000ffff027224 */ /* 0x000fc800078e00ff */
[----:B------:R-:W-:Y:S01]  /*231f0*/  IMAD.HI.U32 R2, R3, R11, R2 ;  /* 0x0000000b03027227 */ /* 0x000fe200078e0002 */
[----:B------:R-:W-:Y:S02]  /*23200*/  IABS R11, R5 ;  /* 0x00000005000b7213 */ /* 0x000fe40000000000 */
[C---:B------:R-:W-:Y:S01]  /*23210*/  LOP3.LUT R3, R5.reuse, R9, RZ, 0x3c, !PT ;  /* 0x0000000905037212 */ /* 0x040fe200078e3cff */
[----:B------:R-:W-:Y:S02]  /*23220*/  IMAD.IADD R5, R5, 0x1, R6 ;  /* 0x0000000105057824 */ /* 0x000fe400078e0206 */
[----:B------:R-:W-:Y:S01]  /*23230*/  IMAD.HI.U32 R2, R2, R11, RZ ;  /* 0x0000000b02027227 */ /* 0x000fe200078e00ff */
[----:B------:R-:W-:-:S03]  /*23240*/  ISETP.GE.AND P2, PT, R3, RZ, PT ;  /* 0x000000ff0300720c */ /* 0x000fc60003f46270 */
[----:B------:R-:W-:-:S05]  /*23250*/  IMAD R8, R2, R8, R11 ;  /* 0x0000000802087224 */ /* 0x000fca00078e020b */
[----:B------:R-:W-:-:S13]  /*23260*/  ISETP.GT.U32.AND P1, PT, R7, R8, PT ;  /* 0x000000080700720c */ /* 0x000fda0003f24070 */
[----:B------:R-:W-:Y:S02]  /*23270*/  @!P1 IMAD.IADD R8, R8, 0x1, -R7 ;  /* 0x0000000108089824 */ /* 0x000fe400078e0a07 */
[----:B------:R-:W-:Y:S01]  /*23280*/  @!P1 VIADD R2, R2, 0x1 ;  /* 0x0000000102029836 */ /* 0x000fe20000000000 */
[----:B------:R-:W-:Y:S02]  /*23290*/  ISETP.NE.AND P1, PT, R9, RZ, PT ;  /* 0x000000ff0900720c */ /* 0x000fe40003f25270 */
[----:B------:R-:W-:-:S13]  /*232a0*/  ISETP.GE.U32.AND P0, PT, R8, R7, PT ;  /* 0x000000070800720c */ /* 0x000fda0003f06070 */
[----:B------:R-:W-:-:S04]  /*232b0*/  @P0 VIADD R2, R2, 0x1 ;  /* 0x0000000102020836 */ /* 0x000fc80000000000 */
[----:B------:R-:W-:Y:S01]  /*232c0*/  @!P2 IMAD.MOV R2, RZ, RZ, -R2 ;  /* 0x000000ffff02a224 */ /* 0x000fe200078e0a02 */
[----:B------:R-:W-:Y:S01]  /*232d0*/  @!P1 LOP3.LUT R2, RZ, R9, RZ, 0x33, !PT ;  /* 0x00000009ff029212 */ /* 0x000fe200078e33ff */
[----:B------:R-:W-:-:S03]  /*232e0*/  IMAD.MOV R9, RZ, RZ, -R9 ;  /* 0x000000ffff097224 */ /* 0x000fc600078e0a09 */
[----:B------:R-:W-:Y:S01]  /*232f0*/  LOP3.LUT R17, RZ, R2, RZ, 0x33, !PT ;  /* 0x00000002ff117212 */ /* 0x000fe200078e33ff */
[----:B------:R-:W-:-:S04]  /*23300*/  IMAD R18, R2, R9, R5 ;  /* 0x0000000902127224 */ /* 0x000fc800078e0205 */
[----:B------:R-:W-:Y:S01]  /*23310*/  IMAD.IADD R17, R4, 0x1, R17 ;  /* 0x0000000104117824 */ /* 0x000fe200078e0211 */
[----:B------:R-:W-:Y:S06]  /*23320*/  BRA `(.L_x_4342) ;  /* 0x00000000000c7947 */ /* 0x000fec0003800000 */
.L_x_4337:
[----:B------:R-:W-:Y:S02]  /*23330*/  IMAD.MOV.U32 R17, RZ, RZ, RZ ;  /* 0x000000ffff117224 */ /* 0x000fe400078e00ff */
[----:B------:R-:W-:Y:S02]  /*23340*/  IMAD.U32 R16, RZ, RZ, UR6 ;  /* 0x00000006ff107e24 */ /* 0x000fe4000f8e00ff */
[----:B------:R-:W-:-:S07]  /*23350*/  IMAD.MOV.U32 R18, RZ, RZ, RZ ;  /* 0x000000ffff127224 */ /* 0x000fce00078e00ff */
.L_x_4342:
[----:B------:R-:W-:-:S13]  /*23360*/  ISETP.NE.AND P0, PT, R0, RZ, PT ;  /* 0x000000ff0000720c */ /* 0x000fda0003f05270 */
[----:B------:R-:W1:Y:S01]  /*23370*/  @!P0 S2R R3, SR_CgaCtaId ;  /* 0x0000000000038919 */ /* 0x000e620000008800 */
[----:B------:R-:W-:-:S04]  /*23380*/  @!P0 MOV R0, 0x400 ;  /* 0x0000040000008802 */ /* 0x000fc80000000f00 */
[----:B-1----:R-:W-:-:S05]  /*23390*/  @!P0 LEA R0, R3, R0, 0x18 ;  /* 0x0000000003008211 */ /* 0x002fca00078ec0ff */
[----:B------:R1:W-:Y:S01]  /*233a0*/  @!P0 STS.128 [R0+0x2a8d0], R16 ;  /* 0x02a8d01000008388 */ /* 0x0003e20000000c00 */
[----:B------:R-:W-:Y:S06]  /*233b0*/  BAR.ARV 0x5, 0x180 ;  /* 0x0146000000007b1d */ /* 0x000fec0000002000 */
.L_x_4335:
[----:B-1----:R-:W-:Y:S01]  /*233c0*/  IMAD.MOV.U32 R0, RZ, RZ, 0x1 ;  /* 0x00000001ff007424 */ /* 0x002fe200078e00ff */
[----:B------:R1:W-:Y:S01]  /*233d0*/  STL [R1+0x4], RZ ;  /* 0x000004ff01007387 */ /* 0x0003e20000100800 */
[----:B------:R-:W-:Y:S02]  /*233e0*/  ULDC UR4, c[0x0][0xc14] ;  /* 0x0003050000047ab9 */ /* 0x000fe40000000800 */
[----:B--2---:R-:W-:Y:S01]  /*233f0*/  ISETP.GE.AND P0, PT, R19, UR4, PT ;  /* 0x0000000413007c0c */ /* 0x004fe2000bf06270 */
[----:B------:R1:W-:Y:S04]  /*23400*/  STL [R1+0xc], R0 ;  /* 0x00000c0001007387 */ /* 0x0003e80000100800 */
[----:B------:R1:W-:Y:S08]  /*23410*/  STL [R1+0x40], RZ ;  /* 0x000040ff01007387 */ /* 0x0003f00000100800 */
[----:B-1----:R-:W-:Y:S05]  /*23420*/  @P0 BRA `(.L_x_4343) ;  /* 0x0000006800840947 */ /* 0x002fea0003800000 */
[----:B------:R-:W1:Y:S01]  /*23430*/  S2R R7, SR_TID.X ;  /* 0x0000000000077919 */ /* 0x000e620000002100 */
[----:B------:R-:W-:Y:S01]  /*23440*/  BSSY B7, `(.L_x_4343) ;  /* 0x000069f000077945 */ /* 0x000fe20003800000 */
[----:B------:R-:W-:Y:S01]  /*23450*/  ULDC.64 UR42, c[0x0][0x198] ;  /* 0x00006600002a7ab9 */ /* 0x000fe20000000a00 */
[----:B------:R-:W-:Y:S01]  /*23460*/  ULOP3.LUT UR36, UR37, 0x1, URZ, 0xfc, !UPT ;  /* 0x0000000125247892 */ /* 0x000fe2000f8efc3f */
[----:B------:R-:W2:Y:S01]  /*23470*/  S2R R4, SR_TID.X ;  /* 0x0000000000047919 */ /* 0x000ea20000002100 */
[----:B------:R-:W-:Y:S01]  /*23480*/  ULOP3.LUT UR39, UR37, 0x2, URZ, 0xfc, !UPT ;  /* 0x0000000225277892 */ /* 0x000fe2000f8efc3f */
[----:B------:R-:W-:Y:S01]  /*23490*/  ULDC UR38, c[0x0][0xc] ;  /* 0x0000030000267ab9 */ /* 0x000fe20000000800 */
[C---:B-1----:R-:W-:Y:S01]  /*234a0*/  IMAD.SHL.U32 R0, R7.reuse, 0x40, RZ ;  /* 0x0000004007007824 */ /* 0x042fe200078e00ff */
[----:B0-----:R-:W-:Y:S02]  /*234b0*/  SHF.R.U32.HI R2, RZ, 0x1, R7 ;  /* 0x00000001ff027819 */ /* 0x001fe40000011607 */
[----:B------:R-:W-:-:S02]  /*234c0*/  R2P PR, R7, 0x6 ;  /* 0x0000000607007804 */ /* 0x000fc40000000000 */
[----:B------:R-:W-:Y:S02]  /*234d0*/  LOP3.LUT R3, R0, 0x180, RZ, 0xc0, !PT ;  /* 0x0000018000037812 */ /* 0x000fe400078ec0ff */
[----:B--2---:R-:W-:Y:S02]  /*234e0*/  LOP3.LUT R5, R4, 0x7f, RZ, 0xc0, !PT ;  /* 0x0000007f04057812 */ /* 0x004fe400078ec0ff */
[----:B------:R-:W-:Y:S01]  /*234f0*/  LOP3.LUT R2, R3, 0x30, R2, 0xf8, !PT ;  /* 0x0000003003027812 */ /* 0x000fe200078ef802 */
[----:B------:R-:W-:Y:S02]  /*23500*/  IMAD.SHL.U32 R3, R7, 0x80, RZ ;  /* 0x0000008007037824 */ /* 0x000fe400078e00ff */
[----:B------:R-:W-:-:S03]  /*23510*/  IMAD.SHL.U32 R6, R5, 0x40, RZ ;  /* 0x0000004005067824 */ /* 0x000fc600078e00ff */
[C---:B------:R-:W-:Y:S02]  /*23520*/  LOP3.LUT R4, R3.reuse, 0x380, RZ, 0xc0, !PT ;  /* 0x0000038003047812 */ /* 0x040fe400078ec0ff */
[----:B------:R-:W-:Y:S02]  /*23530*/  LOP3.LUT R3, R3, 0x400, RZ, 0xc0, !PT ;  /* 0x0000040003037812 */ /* 0x000fe400078ec0ff */
[----:B------:R-:W-:Y:S02]  /*23540*/  LOP3.LUT R4, R4, 0x10, R7, 0xf8, !PT ;  /* 0x0000001004047812 */ /* 0x000fe400078ef807 */
[----:B------:R-:W-:Y:S01]  /*23550*/  LOP3.LUT R6, R3, 0x1800, R6, 0xf8, !PT ;  /* 0x0000180003067812 */ /* 0x000fe200078ef806 */
[----:B------:R-:W-:-:S05]  /*23560*/  IMAD.SHL.U32 R3, R7, 0x10, RZ ;  /* 0x0000001007037824 */ /* 0x000fca00078e00ff */
[----:B------:R-:W-:Y:S01]  /*23570*/  LOP3.LUT R5, R4, 0x70, R3, 0x78, !PT ;  /* 0x0000007004057812 */ /* 0x000fe200078e7803 */
[----:B------:R-:W-:-:S03]  /*23580*/  IMAD.SHL.U32 R3, R7, 0x8, RZ ;  /* 0x0000000807037824 */ /* 0x000fc600078e00ff */
[----:B------:R-:W-:Y:S02]  /*23590*/  LOP3.LUT R9, R6, R5, RZ, 0xfc, !PT ;  /* 0x0000000506097212 */ /* 0x000fe400078efcff */
[----:B------:R-:W-:-:S03]  /*235a0*/  LOP3.LUT R3, R2, 0x30, R3, 0x78, !PT ;  /* 0x0000003002037812 */ /* 0x000fc600078e7803 */
[----:B------:R-:W-:Y:S01]  /*235b0*/  VIADD R8, R9, 0x40 ;  /* 0x0000004009087836 */ /* 0x000fe20000000000 */
[----:B------:R-:W-:Y:S01]  /*235c0*/  LOP3.LUT R7, R3, 0x640, R0, 0xf8, !PT ;  /* 0x0000064003077812 */ /* 0x000fe200078ef800 */
[----:B------:R-:W-:Y:S01]  /*235d0*/  IMAD.MOV.U32 R0, RZ, RZ, 0x20 ;  /* 0x00000020ff007424 */ /* 0x000fe200078e00ff */
[----:B------:R-:W-:Y:S01]  /*235e0*/  STL [R1+0x10], R9 ;  /* 0x0000100901007387 */ /* 0x000fe20000100800 */
[----:B------:R-:W-:-:S03]  /*235f0*/  @P2 VIADD R8, R9, 0xffffffc0 ;  /* 0xffffffc009082836 */ /* 0x000fc60000000000 */
[----:B------:R-:W-:Y:S01]  /*23600*/  SEL R0, R0, 0xffffffe0, !P1 ;  /* 0xffffffe000007807 */ /* 0x000fe20004800000 */
[----:B------:R-:W-:Y:S04]  /*23610*/  STL [R1], R7 ;  /* 0x0000000701007387 */ /* 0x000fe80000100800 */
[C---:B------:R-:W-:Y:S01]  /*23620*/  IMAD.IADD R3, R0.reuse, 0x1, R9 ;  /* 0x0000000100037824 */ /* 0x040fe200078e0209 */
[----:B------:R-:W-:Y:S01]  /*23630*/  STL [R1+0x24], R8 ;  /* 0x0000240801007387 */ /* 0x000fe20000100800 */
[----:B------:R-:W-:Y:S02]  /*23640*/  IMAD.IADD R2, R0, 0x1, R8 ;  /* 0x0000000100027824 */ /* 0x000fe400078e0208 */
[----:B------:R-:W-:Y:S01]  /*23650*/  IMAD.MOV.U32 R0, RZ, RZ, 0x1 ;  /* 0x00000001ff007424 */ /* 0x000fe200078e00ff */
[----:B------:R0:W-:Y:S04]  /*23660*/  STL [R1+0x28], R3 ;  /* 0x0000280301007387 */ /* 0x0001e80000100800 */
[----:B------:R1:W-:Y:S04]  /*23670*/  STL [R1+0x2c], R2 ;  /* 0x00002c0201007387 */ /* 0x0003e80000100800 */
[----:B------:R-:W-:Y:S01]  /*23680*/  STL [R1+0x40], RZ ;  /* 0x000040ff01007387 */ /* 0x000fe20000100800 */
[----:B0-----:R-:W-:-:S03]  /*23690*/  LOP3.LUT R3, R7, 0x2800, RZ, 0xfc, !PT ;  /* 0x0000280007037812 */ /* 0x001fc600078efcff */
[----:B------:R-:W-:Y:S01]  /*236a0*/  STL [R1+0x14], R0 ;  /* 0x0000140001007387 */ /* 0x000fe20000100800 */
[----:B-1----:R-:W-:-:S03]  /*236b0*/  LOP3.LUT R2, R7, 0x4800, RZ, 0xfc, !PT ;  /* 0x0000480007027812 */ /* 0x002fc600078efcff */
[----:B------:R-:W-:Y:S04]  /*236c0*/  STL [R1+0x8], RZ ;  /* 0x000008ff01007387 */ /* 0x000fe80000100800 */
[----:B------:R-:W-:Y:S04]  /*236d0*/  STL [R1+0x4], RZ ;  /* 0x000004ff01007387 */ /* 0x000fe80000100800 */
[----:B------:R0:W-:Y:S04]  /*236e0*/  STL [R1+0xc], R0 ;  /* 0x00000c0001007387 */ /* 0x0001e80000100800 */
[----:B------:R1:W-:Y:S04]  /*236f0*/  STL [R1+0x5c], R3 ;  /* 0x00005c0301007387 */ /* 0x0003e80000100800 */
[----:B------:R2:W-:Y:S01]  /*23700*/  STL [R1+0x58], R2 ;  /* 0x0000580201007387 */ /* 0x0005e20000100800 */
[----:B0-----:R-:W-:-:S02]  /*23710*/  LOP3.LUT R0, R7, 0x3000, RZ, 0xfc, !PT ;  /* 0x0000300007007812 */ /* 0x001fc400078efcff */
[----:B-1----:R-:W-:-:S03]  /*23720*/  LOP3.LUT R3, R7, 0x5000, RZ, 0xfc, !PT ;  /* 0x0000500007037812 */ /* 0x002fc600078efcff */
[----:B------:R0:W-:Y:S01]  /*23730*/  STL [R1+0x54], R0 ;  /* 0x0000540001007387 */ /* 0x0001e20000100800 */
[----:B--2---:R-:W-:-:S03]  /*23740*/  LOP3.LUT R2, R7, 0x3800, RZ, 0xfc, !PT ;  /* 0x0000380007027812 */ /* 0x004fc600078efcff */
[----:B------:R1:W-:Y:S04]  /*23750*/  STL [R1+0x50], R3 ;  /* 0x0000500301007387 */ /* 0x0003e80000100800 */
[----:B------:R1:W-:Y:S01]  /*23760*/  STL [R1+0x4c], R2 ;  /* 0x00004c0201007387 */ /* 0x0003e20000100800 */
[----:B0-----:R-:W-:-:S05]  /*23770*/  LOP3.LUT R0, R7, 0x5800, RZ, 0xfc, !PT ;  /* 0x0000580007007812 */ /* 0x001fca00078efcff */
[----:B------:R1:W-:Y:S02]  /*23780*/  STL [R1+0x48], R0 ;  /* 0x0000480001007387 */ /* 0x0003e40000100800 */
.L_x_4470:
[----:B------:R-:W-:Y:S05]  /*23790*/  YIELD ;  /* 0x0000000000007946 */ /* 0x000fea0003800000 */
[----:B------:R-:W-:Y:S01]  /*237a0*/  ULDC.64 UR4, c[0x0][0xa28] ;  /* 0x00028a0000047ab9 */ /* 0x000fe20000000a00 */
[----:B0-----:R-:W-:Y:S02]  /*237b0*/  CS2R R4, SRZ ;  /* 0x0000000000047805 */ /* 0x001fe4000001ff00 */
[----:B------:R-:W-:Y:S01]  /*237c0*/  ISETP.NE.U32.AND P0, PT, RZ, UR4, PT ;  /* 0x00000004ff007c0c */ /* 0x000fe2000bf05070 */
[----:B------:R-:W0:Y:S01]  /*237d0*/  LDC.64 R12, c[0x0][0xa00] ;  /* 0x00028000ff0c7b82 */ /* 0x000e220000000a00 */
[----:B-1-3--:R-:W-:Y:S01]  /*237e0*/  IMAD.MOV.U32 R0, RZ, RZ, RZ ;  /* 0x000000ffff007224 */ /* 0x00afe200078e00ff */
[----:B------:R-:W-:Y:S01]  /*237f0*/  ULDC.64 UR6, c[0x0][0xa08] ;  /* 0x0002820000067ab9 */ /* 0x000fe20000000a00 */
[----:B------:R-:W-:Y:S01]  /*23800*/  ISETP.NE.AND.EX P0, PT, RZ, UR5, PT, P0 ;  /* 0x00000005ff007c0c */ /* 0x000fe2000bf05300 */
[----:B------:R-:W-:Y:S01]  /*23810*/  ULDC.64 UR4, c[0x0][0xa18] ;  /* 0x0002860000047ab9 */ /* 0x000fe20000000a00 */
[----:B------:R-:W-:-:S03]  /*23820*/  ULDC.64 UR8, c[0x0][0xa10] ;  /* 0x0002840000087ab9 */ /* 0x000fc60000000a00 */
[----:B--2---:R-:W1:Y:S08]  /*23830*/  LDC.64 R6, c[0x0][0xa08] ;  /* 0x00028200ff067b82 */ /* 0x004e700000000a00 */
[----:B------:R-:W2:Y:S02]  /*23840*/  @P0 LDC.64 R2, c[0x0][0xa28] ;  /* 0x00028a00ff020b82 */ /* 0x000ea40000000a00 */
[----:B--2---:R-:W-:-:S05]  /*23850*/  @P0 IMAD.WIDE R2, R19, 0x4, R2 ;  /* 0x0000000413020825 */ /* 0x004fca00078e0202 */
[----:B------:R2:W5:Y:S01]  /*23860*/  @P0 LDG.E R5, desc[UR40][R2.64] ;  /* 0x0000002802050981 */ /* 0x000562000c1e1900 */
[----:B------:R-:W-:Y:S01]  /*23870*/  ISETP.NE.U32.AND P0, PT, RZ, UR4, PT ;  /* 0x00000004ff007c0c */ /* 0x000fe2000bf05070 */
[C---:B0-----:R-:W-:Y:S01]  /*23880*/  IMAD.WIDE R12, R19.reuse, 0x4, R12 ;  /* 0x00000004130c7825 */ /* 0x041fe200078e020c */
[----:B------:R-:W-:Y:S02]  /*23890*/  ISETP.NE.U32.AND P2, PT, RZ, UR6, PT ;  /* 0x00000006ff007c0c */ /* 0x000fe4000bf45070 */
[----:B------:R-:W-:Y:S01]  /*238a0*/  ISETP.NE.AND.EX P0, PT, RZ, UR5, PT, P0 ;  /* 0x00000005ff007c0c */ /* 0x000fe2000bf05300 */
[----:B------:R-:W-:Y:S01]  /*238b0*/  ULDC.64 UR4, c[0x0][0xa00] ;  /* 0x0002800000047ab9 */ /* 0x000fe20000000a00 */
[----:B------:R-:W-:Y:S01]  /*238c0*/  ISETP.NE.U32.AND P4, PT, RZ, UR8, PT ;  /* 0x00000008ff007c0c */ /* 0x000fe2000bf85070 */
[----:B------:R-:W-:Y:S01]  /*238d0*/  IMAD.MOV.U32 R10, RZ, RZ, RZ ;  /* 0x000000ffff0a7224 */ /* 0x000fe200078e00ff */
[----:B------:R-:W-:Y:S01]  /*238e0*/  ISETP.NE.U32.AND P1, PT, RZ, UR4, PT ;  /* 0x00000004ff007c0c */ /* 0x000fe2000bf25070 */
[----:B--2---:R-:W0:Y:S01]  /*238f0*/  LDC.64 R2, c[0x0][0xa10] ;  /* 0x00028400ff027b82 */ /* 0x004e220000000a00 */
[----:B-1----:R-:W-:-:S02]  /*23900*/  IMAD.WIDE R6, R19, 0x4, R6 ;  /* 0x0000000413067825 */ /* 0x002fc400078e0206 */
[----:B------:R-:W-:Y:S02]  /*23910*/  ISETP.NE.AND.EX P3, PT, RZ, UR5, PT, P1 ;  /* 0x00000005ff007c0c */ /* 0x000fe4000bf65310 */
[----:B------:R-:W-:Y:S02]  /*23920*/  ISETP.NE.AND.EX P1, PT, RZ, UR7, PT, P2 ;  /* 0x00000007ff007c0c */ /* 0x000fe4000bf25320 */
[----:B------:R-:W-:Y:S01]  /*23930*/  ISETP.NE.AND.EX P2, PT, RZ, UR9, PT, P4 ;  /* 0x00000009ff007c0c */ /* 0x000fe2000bf45340 */
[----:B------:R-:W1:Y:S08]  /*23940*/  @P0 LDC.64 R8, c[0x0][0xa18] ;  /* 0x00028600ff080b82 */ /* 0x000e700000000a00 */
[----:B------:R-:W2:Y:S04]  /*23950*/  @P3 LDG.E R0, desc[UR40][R12.64] ;  /* 0x000000280c003981 */ /* 0x000ea8000c1e1900 */
[----:B------:R-:W5:Y:S01]  /*23960*/  @P1 LDG.E R10, desc[UR40][R6.64] ;  /* 0x00000028060a1981 */ /* 0x000f62000c1e1900 */
[----:B0-----:R-:W-:-:S05]  /*23970*/  IMAD.WIDE R2, R19, 0x4, R2 ;  /* 0x0000000413027825 */ /* 0x001fca00078e0202 */
[----:B------:R-:W5:Y:S01]  /*23980*/  @P2 LDG.E R4, desc[UR40][R2.64] ;  /* 0x0000002802042981 */ /* 0x000f62000c1e1900 */
[----:B------:R-:W-:Y:S01]  /*23990*/  ULDC UR4, c[0x0][0x288] ;  /* 0x0000a20000047ab9 */ /* 0x000fe20000000800 */
[----:B-1----:R-:W-:Y:S02]  /*239a0*/  @P0 IMAD.WIDE R8, R19, 0x4, R8 ;  /* 0x0000000413080825 */ /* 0x002fe400078e0208 */
[----:B--2---:R0:W-:Y:S02]  /*239b0*/  STL [R1+0x38], R0 ;  /* 0x0000380001007387 */ /* 0x0041e40000100800 */
[----:B0-----:R-:W-:Y:S01]  /*239c0*/  IMAD.U32 R0, RZ, RZ, UR4 ;  /* 0x00000004ff007e24 */ /* 0x001fe2000f8e00ff */
[----:B------:R-:W-:Y:S02]  /*239d0*/  ULDC.64 UR4, c[0x0][0x3f8] ;  /* 0x0000fe0000047ab9 */ /* 0x000fe40000000a00 */
[----:B------:R-:W-:-:S03]  /*239e0*/  UISETP.NE.U32.AND UP0, UPT, UR4, URZ, UPT ;  /* 0x0000003f0400728c */ /* 0x000fc6000bf05070 */
[----:B------:R-:W-:Y:S01]  /*239f0*/  ULDC UR4, c[0x0][0x404] ;  /* 0x0001010000047ab9 */ /* 0x000fe20000000800 */
[----:B------:R-:W-:Y:S01]  /*23a00*/  UISETP.NE.AND.EX UP0, UPT, UR5, URZ, UPT, UP0 ;  /* 0x0000003f0500728c */ /* 0x000fe2000bf05300 */
[----:B------:R0:W5:Y:S02]  /*23a10*/  @P0 LDG.E R0, desc[UR40][R8.64] ;  /* 0x0000002808000981 */ /* 0x000164000c1e1900 */
[----:B------:R-:W-:Y:S01]  /*23a20*/  ULDC UR5, c[0x0][0x2e0] ;  /* 0x0000b80000057ab9 */ /* 0x000fe20000000800 */
[----:B------:R-:W-:-:S04]  /*23a30*/  USEL UR4, UR4, 0x1, UP0 ;  /* 0x0000000104047887 */ /* 0x000fc80008000000 */
[----:B------:R-:W-:-:S03]  /*23a40*/  UIMAD UR4, UR4, UR5, URZ ;  /* 0x00000005040472a4 */ /* 0x000fc6000f8e023f */
[----:B------:R-:W-:Y:S02]  /*23a50*/  ULDC UR5, c[0x0][0x338] ;  /* 0x0000ce0000057ab9 */ /* 0x000fe40000000800 */
[----:B0-----:R-:W-:Y:S02]  /*23a60*/  IMAD.U32 R9, RZ, RZ, UR5 ;  /* 0x00000005ff097e24 */ /* 0x001fe4000f8e00ff */
[----:B------:R-:W-:Y:S01]  /*23a70*/  IMAD.U32 R8, RZ, RZ, UR4 ;  /* 0x00000004ff087e24 */ /* 0x000fe2000f8e00ff */
[----:B------:R-:W-:Y:S06]  /*23a80*/  @P0 BRA `(.L_x_4344) ;  /* 0x0000000000100947 */ /* 0x000fec0003800000 */
[----:B------:R-:W-:Y:S05]  /*23a90*/  @!P3 BRA `(.L_x_4344) ;  /* 0x00000000000cb947 */ /* 0x000fea0003800000 */
[----:B------:R-:W2:Y:S04]  /*23aa0*/  LDG.E R11, desc[UR40][R12.64] ;  /* 0x000000280c0b7981 */ /* 0x000ea8000c1e1900 */
[----:B-----5:R-:W2:Y:S02]  /*23ab0*/  LDG.E R0, desc[UR40][R12.64+0x4] ;  /* 0x000004280c007981 */ /* 0x020ea4000c1e1900 */
[----:B--2---:R-:W-:-:S07]  /*23ac0*/  IMAD.IADD R0, R0, 0x1, -R11 ;  /* 0x0000000100007824 */ /* 0x004fce00078e0a0b */
.L_x_4344:
[----:B-----5:R-:W-:Y:S01]  /*23ad0*/  IMAD.IADD R10, R10, 0x1, R5 ;  /* 0x000000010a0a7824 */ /* 0x020fe200078e0205 */
[----:B------:R-:W-:Y:S02]  /*23ae0*/  ULDC.64 UR4, c[0x0][0xa20] ;  /* 0x0002880000047ab9 */ /* 0x000fe40000000a00 */
[----:B------:R-:W-:Y:S02]  /*23af0*/  ISETP.NE.U32.AND P0, PT, RZ, UR4, PT ;  /* 0x00000004ff007c0c */ /* 0x000fe4000bf05070 */
[----:B------:R0:W-:Y:S02]  /*23b00*/  STL [R1+0x20], R10 ;  /* 0x0000200a01007387 */ /* 0x0001e40000100800 */
[----:B------:R-:W-:-:S13]  /*23b10*/  ISETP.NE.AND.EX P0, PT, RZ, UR5, PT, P0 ;  /* 0x00000005ff007c0c */ /* 0x000fda000bf05300 */
[----:B0-----:R-:W-:Y:S05]  /*23b20*/  @!P0 BRA `(.L_x_4345) ;  /* 0x0000000000108947 */ /* 0x001fea0003800000 */
[----:B------:R-:W0:Y:S02]  /*23b30*/  LDC.64 R6, c[0x0][0xa20] ;  /* 0x00028800ff067b82 */ /* 0x000e240000000a00 */
[----:B0-----:R-:W-:-:S05]  /*23b40*/  IMAD.WIDE R6, R19, 0x4, R6 ;  /* 0x0000000413067825 */ /* 0x001fca00078e0206 */
[----:B------:R0:W5:Y:S01]  /*23b50*/  LDG.E R8, desc[UR40][R6.64] ;  /* 0x0000002806087981 */ /* 0x000162000c1e1900 */
[----:B------:R-:W-:Y:S05]  /*23b60*/  BRA `(.L_x_4346) ;  /* 0x0000000000107947 */ /* 0x000fea0003800000 */
.L_x_4345:
[----:B------:R-:W-:Y:S05]  /*23b70*/  @!P1 BRA `(.L_x_4346) ;  /* 0x00000000000c9947 */ /* 0x000fea0003800000 */
[----:B------:R-:W2:Y:S04]  /*23b80*/  LDG.E R8, desc[UR40][R6.64] ;  /* 0x0000002806087981 */ /* 0x000ea8000c1e1900 */
[----:B------:R-:W2:Y:S02]  /*23b90*/  LDG.E R6, desc[UR40][R6.64+0x4] ;  /* 0x0000042806067981 */ /* 0x000ea4000c1e1900 */
[----:B--2---:R-:W-:-:S07]  /*23ba0*/  IMAD.IADD R8, R6, 0x1, -R8 ;  /* 0x0000000106087824 */ /* 0x004fce00078e0a08 */
.L_x_4346:
[----:B0-----:R-:W2:Y:S04]  /*23bb0*/  @P2 LDG.E R6, desc[UR40][R2.64] ;  /* 0x0000002802062981 */ /* 0x001ea8000c1e1900 */
[----:B------:R-:W2:Y:S01]  /*23bc0*/  @P2 LDG.E R2, desc[UR40][R2.64+0x4] ;  /* 0x0000042802022981 */ /* 0x000ea2000c1e1900 */
[----:B-----5:R-:W-:Y:S01]  /*23bd0*/  IMAD.IADD R8, R8, 0x1, -R5 ;  /* 0x0000000108087824 */ /* 0x020fe200078e0a05 */
[----:B------:R-:W-:Y:S01]  /*23be0*/  LEA R21, R17, 0x80, 0x7 ;  /* 0x0000008011157811 */ /* 0x000fe200078e38ff */
[----:B--2---:R-:W-:-:S04]  /*23bf0*/  @P2 IMAD.IADD R9, R2, 0x1, -R6 ;  /* 0x0000000102092824 */ /* 0x004fc800078e0a06 */
[----:B------:R-:W-:-:S04]  /*23c00*/  IMAD.IADD R20, R8, 0x1, R9 ;  /* 0x0000000108147824 */ /* 0x000fc800078e0209 */
[C---:B------:R-:W-:Y:S01]  /*23c10*/  VIADD R2, R20.reuse, 0x7f ;  /* 0x0000007f14027836 */ /* 0x040fe20000000000 */
[----:B------:R-:W-:-:S04]  /*23c20*/  IADD3 R21, R20, R21, -R0 ;  /* 0x0000001514157210 */ /* 0x000fc80007ffe800 */
[----:B------:R-:W-:-:S04]  /*23c30*/  SHF.R.S32.HI R3, RZ, 0x1f, R2 ;  /* 0x0000001fff037819 */ /* 0x000fc80000011402 */
[----:B------:R-:W-:Y:S02]  /*23c40*/  LEA.HI R6, R3, R2, RZ, 0x7 ;  /* 0x0000000203067211 */ /* 0x000fe400078f38ff */
[----:B------:R-:W0:Y:S02]  /*23c50*/  LDC.64 R2, c[0x0][0x9e0] ;  /* 0x00027800ff027b82 */ /* 0x000e240000000a00 */
[----:B------:R-:W-:-:S05]  /*23c60*/  SHF.R.S32.HI R10, RZ, 0x7, R6 ;  /* 0x00000007ff0a7819 */ /* 0x000fca0000011406 */
[----:B------:R1:W-:Y:S01]  /*23c70*/  STL [R1+0x18], R10 ;  /* 0x0000180a01007387 */ /* 0x0003e20000100800 */
[----:B0-----:R-:W-:Y:S01]  /*23c80*/  ISETP.GE.AND P1, PT, R3, 0x1, PT ;  /* 0x000000010300780c */ /* 0x001fe20003f26270 */
[----:B------:R-:W-:-:S12]  /*23c90*/  IMAD.IADD R5, R21, 0x1, R2 ;  /* 0x0000000115057824 */ /* 0x000fd800078e0202 */
[----:B-1----:R-:W-:Y:S05]  /*23ca0*/  @!P1 BRA `(.L_x_4347) ;  /* 0x0000000000489947 */ /* 0x002fea0003800000 */
        /* <DEDUP_REMOVED lines=11> */
.L_x_4349:
[----:B------:R-:W-:-:S13]  /*23d60*/  ISETP.NE.AND P0, PT, R3, 0x1, PT ;  /* 0x000000010300780c */ /* 0x000fda0003f05270 */
[----:B------:R-:W0:Y:S02]  /*23d70*/  @P0 LDC.64 R6, c[0x0][0x9e8] ;  /* 0x00027a00ff060b82 */ /* 0x000e240000000a00 */
[----:B0-----:R-:W-:-:S05]  /*23d80*/  @P0 IMAD.HI.U32 R6, R2, R6, RZ ;  /* 0x0000000602060227 */ /* 0x001fca00078e00ff */
[----:B------:R-:W-:-:S07]  /*23d90*/  @P0 SHF.R.U32.HI R2, RZ, R7, R6 ;  /* 0x00000007ff020219 */ /* 0x000fce0000011606 */
.L_x_4350:
[----:B------:R-:W-:Y:S05]  /*23da0*/  BSYNC B0 ;  /* 0x0000000000007941 */ /* 0x000fea0003800000 */
.L_x_4348:
[----:B------:R-:W-:-:S05]  /*23db0*/  IMAD R2, R2, R3, R3 ;  /* 0x0000000302027224 */ /* 0x000fca00078e0203 */
[----:B------:R-:W-:-:S07]  /*23dc0*/  VIMNMX R5, R5, R2, PT ;  /* 0x0000000205057248 */ /* 0x000fce0003fe0100 */
.L_x_4347:
        /* <DEDUP_REMOVED lines=15> */
.L_x_4353:
[----:B------:R-:W-:Y:S01]  /*23ec0*/  ISETP.NE.AND P0, PT, R3, 0x1, PT ;  /* 0x000000010300780c */ /* 0x000fe20003f05270 */
[----:B------:R-:W-:-:S12]  /*23ed0*/  IMAD.MOV.U32 R2, RZ, RZ, R20 ;  /* 0x000000ffff027224 */ /* 0x000fd800078e0014 */
[----:B------:R-:W0:Y:S02]  /*23ee0*/  @P0 LDC.64 R6, c[0x0][0x9e8] ;  /* 0x00027a00ff060b82 */ /* 0x000e240000000a00 */
[----:B0-----:R-:W-:-:S05]  /*23ef0*/  @P0 IMAD.HI.U32 R6, R20, R6, RZ ;  /* 0x0000000614060227 */ /* 0x001fca00078e00ff */
[----:B------:R-:W-:-:S07]  /*23f00*/  @P0 SHF.R.U32.HI R2, RZ, R7, R6 ;  /* 0x00000007ff020219 */ /* 0x000fce0000011606 */
.L_x_4354:
[----:B------:R-:W-:Y:S05]  /*23f10*/  BSYNC B0 ;  /* 0x0000000000007941 */ /* 0x000fea0003800000 */
.L_x_4352:
[----:B------:R-:W-:-:S05]  /*23f20*/  IMAD R3, R2, R3, RZ ;  /* 0x0000000302037224 */ /* 0x000fca00078e02ff */
[----:B------:R-:W-:-:S07]  /*23f30*/  VIMNMX R0, R0, R3, !PT ;  /* 0x0000000300007248 */ /* 0x000fce0007fe0100 */
.L_x_4351:
        /* <DEDUP_REMOVED lines=9> */
[----:B------:R-:W-:-:S03]  /*23fd0*/  VIMNMX R0, R10, R3, PT ;  /* 0x000000030a007248 */ /* 0x000fc60003fe0100 */
[--C-:B------:R-:W-:Y:S02]  /*23fe0*/  IMAD R2, R2, 0x80, -R8.reuse ;  /* 0x0000008002027824 */ /* 0x100fe400078e0a08 */
[----:B------:R-:W-:-:S03]  /*23ff0*/  IMAD R0, R0, 0x80, -R8 ;  /* 0x0000008000007824 */ /* 0x000fc600078e0a08 */
[----:B------:R-:W-:Y:S02]  /*24000*/  VIMNMX R3, RZ, R2, !PT ;  /* 0x00000002ff037248 */ /* 0x000fe40007fe0100 */
        /* <DEDUP_REMOVED lines=11> */
[----:B------:R-:W0:Y:S01]  /*240c0*/  LDC R0, c[0x0][0x428] ;  /* 0x00010a00ff007b82 */ /* 0x000e220000000800 */
[----:B------:R-:W-:Y:S01]  /*240d0*/  UMOV UR4, 0xffffffff ;  /* 0xffffffff00047882 */ /* 0x000fe20000000000 */
[----:B------:R-:W-:Y:S01]  /*240e0*/  IMAD.MOV.U32 R2, RZ, RZ, R18 ;  /* 0x000000ffff027224 */ /* 0x000fe200078e0012 */
[----:B0-----:R-:W-:-:S13]  /*240f0*/  ISETP.NE.AND P0, PT, R0, 0x1, PT ;  /* 0x000000010000780c */ /* 0x001fda0003f05270 */
[----:B------:R-:W0:Y:S08]  /*24100*/  @P0 LDC R0, c[0x0][0x42c] ;  /* 0x00010b00ff000b82 */ /* 0x000e300000000800 */
[----:B------:R-:W1:Y:S01]  /*24110*/  @P0 LDC R5, c[0x0][0x430] ;  /* 0x00010c00ff050b82 */ /* 0x000e620000000800 */
[----:B0-----:R-:W-:-:S05]  /*24120*/  @P0 IMAD.HI.U32 R0, R18, R0, RZ ;  /* 0x0000000012000227 */ /* 0x001fca00078e00ff */
[----:B-1----:R-:W-:Y:S02]  /*24130*/  @P0 SHF.R.U32.HI R2, RZ, R5, R0 ;  /* 0x00000005ff020219 */ /* 0x002fe40000011600 */
[----:B------:R-:W-:Y:S01]  /*24140*/  SEL R0, R19, RZ, !P2 ;  /* 0x000000ff13007207 */ /* 0x000fe20005000000 */
[----:B------:R-:W-:Y:S06]  /*24150*/  BRA.DIV UR4, `(.L_x_4357) ;  /* 0x0000008204bc7947 */ /* 0x000fec000b800000 */
[----:B------:R-:W0:Y:S02]  /*24160*/  S2R R5, SR_TID.X ;  /* 0x0000000000057919 */ /* 0x000e240000002100 */
[----:B0-----:R-:W-:-:S04]  /*24170*/  SHF.R.U32.HI R5, RZ, 0x5, R5 ;  /* 0x00000005ff057819 */ /* 0x001fc80000011605 */
[----:B------:R-:W-:-:S05]  /*24180*/  LOP3.LUT R5, R5, 0x3, RZ, 0xc0, !PT ;  /* 0x0000000305057812 */ /* 0x000fca00078ec0ff */
[----:B------:R0:W1:Y:S02]  /*24190*/  SHFL.IDX PT, R14, R5, RZ, 0x1f ;  /* 0x00001fff050e7589 */ /* 0x00006400000e0000 */
.L_x_4569:
[----:B-1----:R-:W-:Y:S02]  /*241a0*/  ISETP.NE.AND P0, PT, R14, RZ, PT ;  /* 0x000000ff0e00720c */ /* 0x002fe40003f05270 */
[----:B------:R-:W-:-:S11]  /*241b0*/  PLOP3.LUT P6, PT, PT, PT, PT, 0x8, 0x0 ;  /* 0x000000000000781c */ /* 0x000fd60003fce170 */
[----:B------:R-:W-:Y:S05]  /*241c0*/  @P0 BRA `(.L_x_4358) ;  /* 0x00000000000c0947 */ /* 0x000fea0003800000 */
[----:B------:R-:W-:-:S03]  /*241d0*/  UMOV UR4, 0xffffffff ;  /* 0xffffffff00047882 */ /* 0x000fc60000000000 */
[----:B------:R-:W-:Y:S05]  /*241e0*/  BRA.DIV UR4, `(.L_x_4359) ;  /* 0x0000008204cc7947 */ /* 0x000fea000b800000 */
[----:B------:R-:W-:-:S13]  /*241f0*/  ELECT P6, URZ, PT ;  /* 0x00000000003f782f */ /* 0x000fda00038c0000 */
.L_x_4358:
        /* <DEDUP_REMOVED lines=12> */
.L_x_4572:
[----:B------:R-:W-:Y:S05]  /*242c0*/  BSYNC B1 ;  /* 0x0000000000017941 */ /* 0x000fea0003800000 */
.L_x_4360:
        /* <DEDUP_REMOVED lines=12> */
.L_x_4573:
[----:B------:R-:W-:Y:S05]  /*24390*/  BSYNC B2 ;  /* 0x0000000000027941 */ /* 0x000fea0003800000 */
.L_x_4364:
        /* <DEDUP_REMOVED lines=9> */
.L_x_4367:
[----:B------:R-:W-:Y:S05]  /*24430*/  BSYNC B2 ;  /* 0x0000000000027941 */ /* 0x000fea0003800000 */
.L_x_4366:
[----:B0-----:R-:W2:Y:S01]  /*24440*/  LDL R5, [R1+0x8] ;  /* 0x0000080001057983 */ /* 0x001ea20000100800 */
[----:B------:R-:W-:Y:S01]  /*24450*/  IMAD.MOV.U32 R6, RZ, RZ, RZ ;  /* 0x000000ffff067224 */ /* 0x000fe200078e00ff */
[----:B------:R-:W-:Y:S01]  /*24460*/  UIADD3 UR4, UP0, UR42, 0x570, URZ ;  /* 0x000005702a047890 */ /* 0x000fe2000ff1e03f */
[----:B------:R-:W-:Y:S01]  /*24470*/  PLOP3.LUT P0, PT, PT, PT, PT, 0x80, 0x0 ;  /* 0x000000000000781c */ /* 0x000fe20003f0f070 */
[----:B------:R-:W-:Y:S01]  /*24480*/  UMOV UR6, 0x0 ;  /* 0x0000000000067882 */ /* 0x000fe20000000000 */
[----:B------:R-:W-:Y:S01]  /*24490*/  UMOV UR7, 0x12f00000 ;  /* 0x12f0000000077882 */ /* 0x000fe20000000000 */
[----:B------:R-:W-:Y:S01]  /*244a0*/  R2UR UR10, R6 ;  /* 0x00000000060a72ca */ /* 0x000fe200000e0000 */
[----:B------:R-:W-:Y:S01]  /*244b0*/  IMAD R6, R10, 0x80, R4 ;  /* 0x000000800a067824 */ /* 0x000fe200078e0204 */
[----:B------:R-:W-:-:S03]  /*244c0*/  UIADD3.X UR5, URZ, UR43, URZ, UP0, !UPT ;  /* 0x0000002b3f057290 */ /* 0x000fc600087fe43f */
[----:B------:R-:W-:Y:S02]  /*244d0*/  VIADD R6, R6, 0xffffff80 ;  /* 0xffffff8006067836 */ /* 0x000fe40000000000 */
[----:B--2---:R-:W-:Y:S02]  /*244e0*/  IMAD R9, R5, 0x6000, R12 ;  /* 0x0000600005097824 */ /* 0x004fe400078e020c */
[----:B------:R-:W-:Y:S02]  /*244f0*/  VIADD R5, R8, 0x2a890 ;  /* 0x0002a89008057836 */ /* 0x000fe40000000000 */
[----:B------:R-:W-:-:S07]  /*24500*/  VIADD R7, R9, 0x1e400 ;  /* 0x0001e40009077836 */ /* 0x000fce0000000000 */
.L_x_4368:
        /* <DEDUP_REMOVED lines=13> */
[----:B------:R-:W-:Y:S02]  /*245e0*/  UMOV UR7, 0x12f00000 ;  /* 0x12f0000000077882 */ /* 0x000fe40000000000 */
[----:B------:R-:W-:Y:S01]  /*245f0*/  R2UR UR10, R7 ;  /* 0x00000000070a72ca */ /* 0x000fe200000e0000 */
[----:B------:R-:W-:-:S14]  /*24600*/  VIADD R7, R9, 0x20400 ;  /* 0x0002040009077836 */ /* 0x000fdc0000000000 */
.L_x_4369:
        /* <DEDUP_REMOVED lines=16> */
.L_x_4370:
        /* <DEDUP_REMOVED lines=13> */
.L_x_4574:
[----:B------:R-:W-:Y:S05]  /*247e0*/  BSYNC B2 ;  /* 0x0000000000027941 */ /* 0x000fea0003800000 */
.L_x_4371:
        /* <DEDUP_REMOVED lines=11> */
.L_x_4374:
[----:B------:R-:W-:Y:S05]  /*248a0*/  BSYNC B2 ;  /* 0x0000000000027941 */ /* 0x000fea0003800000 */
.L_x_4373:
[----:B------:R-:W-:Y:S01]  /*248b0*/  R2UR UR6, R14 ;  /* 0x000000000e0672ca */ /* 0x000fe200000e0000 */
[----:B------:R-:W-:Y:S01]  /*248c0*/  IMAD.MOV.U32 R5, RZ, RZ, RZ ;  /* 0x000000ffff057224 */ /* 0x000fe200078e00ff */
[----:B------:R-:W-:Y:S01]  /*248d0*/  R2UR UR7, R15 ;  /* 0x000000000f0772ca */ /* 0x000fe200000e0000 */
[----:B------:R-:W-:Y:S01]  /*248e0*/  UIADD3 UR4, UP0, UR42, 0x670, URZ ;  /* 0x000006702a047890 */ /* 0x000fe2000ff1e03f */
[----:B------:R-:W-:Y:S01]  /*248f0*/  PLOP3.LUT P0, PT, PT, PT, PT, 0x80, 0x0 ;  /* 0x000000000000781c */ /* 0x000fe20003f0f070 */
[----:B------:R-:W-:Y:S01]  /*24900*/  VIADD R7, R9, 0xc400 ;  /* 0x0000c40009077836 */ /* 0x000fe20000000000 */
[----:B------:R-:W-:Y:S01]  /*24910*/  R2UR UR10, R5 ;  /* 0x00000000050a72ca */ /* 0x000fe200000e0000 */
[----:B------:R-:W-:Y:S01]  /*24920*/  VIADD R5, R8, 0x2a8b0 ;  /* 0x0002a8b008057836 */ /* 0x000fe20000000000 */
[----:B------:R-:W-:-:S13]  /*24930*/  UIADD3.X UR5, URZ, UR43, URZ, UP0, !UPT ;  /* 0x0000002b3f057290 */ /* 0x000fda00087fe43f */
.L_x_4375:
        /* <DEDUP_REMOVED lines=10> */
[----:B01----:R-:W-:Y:S01]  /*249e0*/  IMAD.MOV.U32 R8, RZ, RZ, 0x40 ;  /* 0x00000040ff087424 */ /* 0x003fe200078e00ff */
[----:B------:R-:W-:Y:S01]  /*249f0*/  R2UR UR6, R14 ;  /* 0x000000000e0672ca */ /* 0x000fe200000e0000 */
[----:B------:R-:W-:Y:S01]  /*24a00*/  VIADD R7, R9, 0xe400 ;  /* 0x0000e40009077836 */ /* 0x000fe20000000000 */
[----:B------:R-:W-:Y:S02]  /*24a10*/  R2UR UR7, R15 ;  /* 0x000000000f0772ca */ /* 0x000fe400000e0000 */
[----:B------:R-:W-:Y:S02]  /*24a20*/  R2UR UR10, R8 ;  /* 0x00000000080a72ca */ /* 0x000fe400000e0000 */
[----:B------:R-:W-:-:S13]  /*24a30*/  PLOP3.LUT P0, PT, PT, PT, PT, 0x80, 0x0 ;  /* 0x000000000000781c */ /* 0x000fda0003f0f070 */
.L_x_4376:
        /* <DEDUP_REMOVED lines=15> */
.L_x_4377:
        /* <DEDUP_REMOVED lines=10> */
.L_x_4363:
[----:B------:R-:W-:Y:S05]  /*24bd0*/  BSYNC B1 ;  /* 0x0000000000017941 */ /* 0x000fea0003800000 */
.L_x_4362:
[----:B------:R-:W0:Y:S04]  /*24be0*/  LDL.LU R9, [R1+0x8] ;  /* 0x0000080001097983 */ /* 0x000e280000300800 */
[----:B------:R-:W2:Y:S01]  /*24bf0*/  LDL.LU R8, [R1+0x14] ;  /* 0x0000140001087983 */ /* 0x000ea20000300800 */
[----:B------:R-:W-:Y:S01]  /*24c00*/  VIADD R10, R10, 0xfffffffe ;  /* 0xfffffffe0a0a7836 */ /* 0x000fe20000000000 */
[----:B------:R-:W-:-:S04]  /*24c10*/  PLOP3.LUT P0, PT, PT, PT, PT, 0x8, 0x0 ;  /* 0x000000000000781c */ /* 0x000fc80003f0e170 */
[----:B------:R-:W-:Y:S01]  /*24c20*/  ISETP.GE.AND P2, PT, R10, R3, PT ;  /* 0x000000030a00720c */ /* 0x000fe20003f46270 */
[----:B0-----:R-:W-:-:S05]  /*24c30*/  VIADD R5, R9, 0x1 ;  /* 0x0000000109057836 */ /* 0x001fca0000000000 */
[----:B------:R-:W-:-:S04]  /*24c40*/  ISETP.NE.AND P1, PT, R5, 0x2, PT ;  /* 0x000000020500780c */ /* 0x000fc80003f25270 */
[----:B------:R-:W-:Y:S02]  /*24c50*/  SEL R6, RZ, 0x1, P1 ;  /* 0x00000001ff067807 */ /* 0x000fe40000800000 */
[----:B------:R-:W-:Y:S02]  /*24c60*/  SEL R5, R5, RZ, P1 ;  /* 0x000000ff05057207 */ /* 0x000fe40000800000 */
[----:B--2---:R-:W-:-:S03]  /*24c70*/  LOP3.LUT R8, R8, R6, RZ, 0x3c, !PT ;  /* 0x0000000608087212 */ /* 0x004fc600078e3cff */
[----:B------:R0:W-:Y:S04]  /*24c80*/  STL [R1+0x8], R5 ;  /* 0x0000080501007387 */ /* 0x0001e80000100800 */
[----:B------:R0:W-:Y:S01]  /*24c90*/  STL [R1+0x14], R8 ;  /* 0x0000140801007387 */ /* 0x0001e20000100800 */
[----:B------:R-:W-:Y:S05]  /*24ca0*/  @!P2 BRA `(.L_x_4356) ;  /* 0x000000080074a947 */ /* 0x000fea0003800000 */
.L_x_4394:
[----:B------:R-:W-:Y:S05]  /*24cb0*/  YIELD ;  /* 0x0000000000007946 */ /* 0x000fea0003800000 */
[----:B------:R-:W-:Y:S04]  /*24cc0*/  BSSY B1, `(.L_x_4378) ;  /* 0x000008f000017945 */ /* 0x000fe80003800000 */
[----:B-1----:R-:W-:Y:S05]  /*24cd0*/  @!P6 BRA `(.L_x_4379) ;  /* 0x000000080034e947 */ /* 0x002fea0003800000 */
[----:B------:R-:W2:Y:S04]  /*24ce0*/  LDL R7, [R1+0x8] ;  /* 0x0000080001077983 */ /* 0x000ea80000100800 */
[----:B------:R-:W3:Y:S01]  /*24cf0*/  LDL R6, [R1+0x14] ;  /* 0x0000140001067983 */ /* 0x000ee20000100800 */
[----:B0-----:R-:W0:Y:S01]  /*24d00*/  S2R R5, SR_TID.X ;  /* 0x0000000000057919 */ /* 0x001e220000002100 */
[----:B------:R-:W-:Y:S01]  /*24d10*/  BSSY B2, `(.L_x_4380) ;  /* 0x0000007000027945 */ /* 0x000fe20003800000 */
[----:B0-----:R-:W-:-:S04]  /*24d20*/  LOP3.LUT R5, R5, 0x7f, RZ, 0xc0, !PT ;  /* 0x0000007f05057812 */ /* 0x001fc800078ec0ff */
[----:B------:R-:W-:Y:S01]  /*24d30*/  ISETP.NE.AND P2, PT, R5, RZ, PT ;  /* 0x000000ff0500720c */ /* 0x000fe20003f45270 */
[----:B--2---:R-:W-:Y:S01]  /*24d40*/  IMAD R9, R7, 0x8, R12 ;  /* 0x0000000807097824 */ /* 0x004fe200078e020c */
[----:B---3--:R-:W-:-:S04]  /*24d50*/  SHF.L.U32 R8, R6, 0x1f, RZ ;  /* 0x0000001f06087819 */ /* 0x008fc800000006ff */
[----:B------:R-:W0:Y:S02]  /*24d60*/  SYNCS.PHASECHK.TRANS64.TRYWAIT P1, [R9+URZ+0x2a8a0], R8 ;  /* 0x02a8a008090075a7 */ /* 0x000e24000802017f */
[----:B0-----:R-:W-:Y:S05]  /*24d70*/  @!P1 BRA `(.L_x_4381) ;  /* 0x0000007800449947 */ /* 0x001fea0003800000 */
.L_x_4575:
[----:B------:R-:W-:Y:S05]  /*24d80*/  BSYNC B2 ;  /* 0x0000000000027941 */ /* 0x000fea0003800000 */
.L_x_4380:
        /* <DEDUP_REMOVED lines=9> */
.L_x_4383:
[----:B------:R-:W-:Y:S05]  /*24e20*/  BSYNC B2 ;  /* 0x0000000000027941 */ /* 0x000fea0003800000 */
.L_x_4382:
[----:B------:R-:W2:Y:S01]  /*24e30*/  LDL R5, [R1+0x8] ;  /* 0x0000080001057983 */ /* 0x000ea20000100800 */
[----:B------:R-:W-:Y:S01]  /*24e40*/  IMAD.MOV.U32 R13, RZ, RZ, RZ ;  /* 0x000000ffff0d7224 */ /* 0x000fe200078e00ff */
[----:B------:R-:W-:Y:S01]  /*24e50*/  UIADD3 UR4, UP0, UR42, 0x570, URZ ;  /* 0x000005702a047890 */ /* 0x000fe2000ff1e03f */
[----:B------:R-:W-:Y:S01]  /*24e60*/  PLOP3.LUT P1, PT, PT, PT, PT, 0x80, 0x0 ;  /* 0x000000000000781c */ /* 0x000fe20003f2f070 */
[----:B------:R-:W-:Y:S01]  /*24e70*/  IMAD R6, R10, 0x80, R4 ;  /* 0x000000800a067824 */ /* 0x000fe200078e0204 */
[----:B------:R-:W-:Y:S01]  /*24e80*/  UMOV UR6, 0x0 ;  /* 0x0000000000067882 */ /* 0x000fe20000000000 */
[----:B------:R-:W-:Y:S01]  /*24e90*/  R2UR UR10, R13 ;  /* 0x000000000d0a72ca */ /* 0x000fe200000e0000 */
[----:B------:R-:W-:Y:S01]  /*24ea0*/  UIADD3.X UR5, URZ, UR43, URZ, UP0, !UPT ;  /* 0x0000002b3f057290 */ /* 0x000fe200087fe43f */
[----:B------:R-:W-:Y:S01]  /*24eb0*/  UMOV UR7, 0x12f00000 ;  /* 0x12f0000000077882 */ /* 0x000fe20000000000 */
[----:B--2---:R-:W-:Y:S02]  /*24ec0*/  IMAD R7, R5, 0x6000, R12 ;  /* 0x0000600005077824 */ /* 0x004fe400078e020c */
[----:B------:R-:W-:-:S02]  /*24ed0*/  VIADD R5, R9, 0x2a890 ;  /* 0x0002a89009057836 */ /* 0x000fc40000000000 */
[----:B------:R-:W-:-:S08]  /*24ee0*/  VIADD R11, R7, 0x1e400 ;  /* 0x0001e400070b7836 */ /* 0x000fd00000000000 */
.L_x_4384:
        /* <DEDUP_REMOVED lines=13> */
[----:B------:R-:W-:Y:S02]  /*24fc0*/  UMOV UR7, 0x12f00000 ;  /* 0x12f0000000077882 */ /* 0x000fe40000000000 */
[----:B------:R-:W-:Y:S01]  /*24fd0*/  R2UR UR10, R11 ;  /* 0x000000000b0a72ca */ /* 0x000fe200000e0000 */
[----:B------:R-:W-:-:S14]  /*24fe0*/  VIADD R11, R7, 0x20400 ;  /* 0x00020400070b7836 */ /* 0x000fdc0000000000 */
.L_x_4385:
        /* <DEDUP_REMOVED lines=16> */
.L_x_4386:
        /* <DEDUP_REMOVED lines=13> */
.L_x_4576:
[----:B------:R-:W-:Y:S05]  /*251c0*/  BSYNC B2 ;  /* 0x0000000000027941 */ /* 0x000fea0003800000 */
.L_x_4387:
        /* <DEDUP_REMOVED lines=11> */
.L_x_4390:
[----:B------:R-:W-:Y:S05]  /*25280*/  BSYNC B2 ;  /* 0x0000000000027941 */ /* 0x000fea0003800000 */
.L_x_4389:
        /* <DEDUP_REMOVED lines=8> */
.L_x_4391:
        /* <DEDUP_REMOVED lines=11> */
[----:B------:R-:W-:Y:S01]  /*253c0*/  R2UR UR6, R14 ;  /* 0x000000000e0672ca */ /* 0x000fe200000e0000 */
[----:B------:R-:W-:Y:S01]  /*253d0*/  VIADD R5, R7, 0xe400 ;  /* 0x0000e40007057836 */ /* 0x000fe20000000000 */
[----:B------:R-:W-:Y:S02]  /*253e0*/  R2UR UR7, R15 ;  /* 0x000000000f0772ca */ /* 0x000fe400000e0000 */
[----:B------:R-:W-:Y:S02]  /*253f0*/  R2UR UR10, R8 ;  /* 0x00000000080a72ca */ /* 0x000fe400000e0000 */
[----:B------:R-:W-:-:S13]  /*25400*/  PLOP3.LUT P1, PT, PT, PT, PT, 0x80, 0x0 ;  /* 0x000000000000781c */ /* 0x000fda0003f2f070 */
.L_x_4392:
        /* <DEDUP_REMOVED lines=16> */
.L_x_4393:
        /* <DEDUP_REMOVED lines=10> */
.L_x_4379:
[----:B------:R-:W-:Y:S05]  /*255b0*/  BSYNC B1 ;  /* 0x0000000000017941 */ /* 0x000fea0003800000 */
.L_x_4378:
[----:B0-----:R-:W2:Y:S04]  /*255c0*/  LDL.LU R5, [R1+0x8] ;  /* 0x0000080001057983 */ /* 0x001ea80000300800 */
[----:B------:R-:W3:Y:S01]  /*255d0*/  LDL.LU R8, [R1+0x14] ;  /* 0x0000140001087983 */ /* 0x000ee20000300800 */
[C---:B------:R-:W-:Y:S01]  /*255e0*/  ISETP.GT.AND P2, PT, R10.reuse, R3, PT ;  /* 0x000000030a00720c */ /* 0x040fe20003f44270 */
[----:B------:R-:W-:Y:S02]  /*255f0*/  VIADD R10, R10, 0xffffffff ;  /* 0xffffffff0a0a7836 */ /* 0x000fe40000000000 */
[----:B--2---:R-:W-:-:S05]  /*25600*/  VIADD R5, R5, 0x1 ;  /* 0x0000000105057836 */ /* 0x004fca0000000000 */
[----:B------:R-:W-:-:S04]  /*25610*/  ISETP.NE.AND P1, PT, R5, 0x2, PT ;  /* 0x000000020500780c */ /* 0x000fc80003f25270 */
[----:B------:R-:W-:Y:S02]  /*25620*/  SEL R6, RZ, 0x1, P1 ;  /* 0x00000001ff067807 */ /* 0x000fe40000800000 */
[----:B------:R-:W-:Y:S02]  /*25630*/  SEL R5, R5, RZ, P1 ;  /* 0x000000ff05057207 */ /* 0x000fe40000800000 */
[----:B---3--:R-:W-:-:S05]  /*25640*/  LOP3.LUT R8, R8, R6, RZ, 0x3c, !PT ;  /* 0x0000000608087212 */ /* 0x008fca00078e3cff */
[----:B------:R1:W-:Y:S04]  /*25650*/  STL [R1+0x14], R8 ;  /* 0x0000140801007387 */ /* 0x0003e80000100800 */
[----:B------:R1:W-:Y:S01]  /*25660*/  STL [R1+0x8], R5 ;  /* 0x0000080501007387 */ /* 0x0003e20000100800 */
[----:B------:R-:W-:Y:S05]  /*25670*/  @P2 BRA `(.L_x_4394) ;  /* 0xfffffff4008c2947 */ /* 0x000fea000383ffff */
.L_x_4356:
[----:B------:R-:W-:Y:S05]  /*25680*/  BSYNC B0 ;  /* 0x0000000000007941 */ /* 0x000fea0003800000 */
.L_x_4355:
[----:B------:R-:W2:Y:S01]  /*25690*/  LDC.64 R2, c[0x0][0x9e0] ;  /* 0x00027800ff027b82 */ /* 0x000ea20000000a00 */
[----:B------:R-:W-:Y:S07]  /*256a0*/  @!P0 WARPSYNC.ALL ;  /* 0x0000000000008948 */ /* 0x000fee0003800000 */
[----:B------:R-:W-:Y:S01]  /*256b0*/  @!P0 BAR.SYNC.DEFER_BLOCKING 0xc, 0x180 ;  /* 0x0306000000008b1d */ /* 0x000fe20000010000 */
[----:B--2---:R-:W-:Y:S01]  /*256c0*/  ISETP.GE.AND P0, PT, R3, 0x1, PT ;  /* 0x000000010300780c */ /* 0x004fe20003f06270 */
        /* <DEDUP_REMOVED lines=8> */
[----:B01----:R-:W0:Y:S02]  /*25750*/  @P1 LDC.64 R4, c[0x0][0x9e8] ;  /* 0x00027a00ff041b82 */ /* 0x003e240000000a00 */
[----:B0-----:R-:W-:-:S05]  /*25760*/  @P1 IMAD.HI.U32 R4, R0, R4, RZ ;  /* 0x0000000400041227 */ /* 0x001fca00078e00ff */
[----:B------:R-:W-:-:S04]  /*25770*/  @P1 SHF.R.U32.HI R0, RZ, R5, R4 ;  /* 0x00000005ff001219 */ /* 0x000fc80000011604 */
[----:B------:R-:W-:Y:S01]  /*25780*/  LOP3.LUT R0, RZ, R0, RZ, 0x33, !PT ;  /* 0x00000000ff007212 */ /* 0x000fe200078e33ff */
[----:B------:R-:W-:Y:S06]  /*25790*/  BRA `(.L_x_4398) ;  /* 0x0000000000107947 */ /* 0x000fec0003800000 */
.L_x_4397:
[----:B------:R-:W-:-:S13]  /*257a0*/  ISETP.NE.AND P1, PT, R3, 0x1, PT ;  /* 0x000000010300780c */ /* 0x000fda0003f25270 */
[----:B01----:R-:W0:Y:S02]  /*257b0*/  @P1 LDC.64 R4, c[0x0][0x9e8] ;  /* 0x00027a00ff041b82 */ /* 0x003e240000000a00 */
[----:B0-----:R-:W-:-:S05]  /*257c0*/  @P1 IMAD.HI.U32 R4, R0, R4, RZ ;  /* 0x0000000400041227 */ /* 0x001fca00078e00ff */
[----:B------:R-:W-:-:S07]  /*257d0*/  @P1 SHF.R.U32.HI R0, RZ, R5, R4 ;  /* 0x00000005ff001219 */ /* 0x000fce0000011604 */
.L_x_4398:
[----:B------:R-:W-:Y:S05]  /*257e0*/  BSYNC B0 ;  /* 0x0000000000007941 */ /* 0x000fea0003800000 */
.L_x_4396:
[----:B------:R-:W-:-:S05]  /*257f0*/  IMAD R0, R0, R3, R3 ;  /* 0x0000000300007224 */ /* 0x000fca00078e0203 */
[----:B------:R-:W-:-:S07]  /*25800*/  VIMNMX R2, R2, R0, PT ;  /* 0x0000000002027248 */ /* 0x000fce0003fe0100 */
.L_x_4395:
[----:B------:R-:W2:Y:S01]  /*25810*/  LDL.LU R4, [R1+0x18] ;  /* 0x0000180001047983 */ /* 0x000ea20000300800 */
[----:B------:R-:W-:Y:S01]  /*25820*/  VIADD R2, R2, 0x7f ;  /* 0x0000007f02027836 */ /* 0x000fe20000000000 */
[----:B------:R-:W-:-:S04]  /*25830*/  ULDC UR4, c[0x0][0x9dc] ;  /* 0x0002770000047ab9 */ /* 0x000fc80000000800 */
[----:B------:R-:W-:-:S04]  /*25840*/  SHF.R.S32.HI R0, RZ, 0x1f, R2 ;  /* 0x0000001fff007819 */ /* 0x000fc80000011402 */
[----:B------:R-:W-:-:S04]  /*25850*/  LEA.HI R0, R0, R2, RZ, 0x7 ;  /* 0x0000000200007211 */ /* 0x000fc800078f38ff */
[----:B------:R-:W-:-:S04]  /*25860*/  SHF.R.S32.HI R0, RZ, 0x7, R0 ;  /* 0x00000007ff007819 */ /* 0x000fc80000011400 */
[----:B--2---:R-:W-:Y:S01]  /*25870*/  VIMNMX R6, R4, R0, PT ;  /* 0x0000000004067248 */ /* 0x004fe20003fe0100 */
[----:B------:R-:W-:-:S04]  /*25880*/  VIADD R0, R20, -UR4 ;  /* 0x8000000414007c36 */ /* 0x000fc80008000000 */
[----:B------:R2:W-:Y:S01]  /*25890*/  STL [R1+0x30], R6 ;  /* 0x0000300601007387 */ /* 0x0005e20000100800 */
[----:B------:R-:W-:Y:S05]  /*258a0*/  @!P0 BRA `(.L_x_4399) ;  /* 0x0000000000448947 */ /* 0x000fea0003800000 */
[----:B------:R-:W-:Y:S01]  /*258b0*/  ISETP.GT.AND P0, PT, R20, -0x1, PT ;  /* 0xffffffff1400780c */ /* 0x000fe20003f04270 */
[----:B------:R-:W-:-:S12]  /*258c0*/  BSSY B0, `(.L_x_4400) ;  /* 0x000000d000007945 */ /* 0x000fd80003800000 */
[----:B------:R-:W-:Y:S05]  /*258d0*/  @P0 BRA `(.L_x_4401) ;  /* 0x00000000001c0947 */ /* 0x000fea0003800000 */
[----:B------:R-:W-:Y:S02]  /*258e0*/  ISETP.NE.AND P0, PT, R3, 0x1, PT ;  /* 0x000000010300780c */ /* 0x000fe40003f05270 */
[----:B------:R-:W-:-:S11]  /*258f0*/  LOP3.LUT R20, RZ, R20, RZ, 0x33, !PT ;  /* 0x00000014ff147212 */ /* 0x000fd600078e33ff */
[----:B01----:R-:W0:Y:S02]  /*25900*/  @P0 LDC.64 R4, c[0x0][0x9e8] ;  /* 0x00027a00ff040b82 */ /* 0x003e240000000a00 */
[----:B0-----:R-:W-:-:S05]  /*25910*/  @P0 IMAD.HI.U32 R4, R20, R4, RZ ;  /* 0x0000000414040227 */ /* 0x001fca00078e00ff */
[----:B------:R-:W-:-:S04]  /*25920*/  @P0 SHF.R.U32.HI R20, RZ, R5, R4 ;  /* 0x00000005ff140219 */ /* 0x000fc80000011604 */
[----:B------:R-:W-:Y:S01]  /*25930*/  LOP3.LUT R20, RZ, R20, RZ, 0x33, !PT ;  /* 0x00000014ff147212 */ /* 0x000fe200078e33ff */
[----:B------:R-:W-:Y:S06]  /*25940*/  BRA `(.L_x_4402) ;  /* 0x0000000000107947 */ /* 0x000fec0003800000 */
.L_x_4401:
[----:B------:R-:W-:-:S13]  /*25950*/  ISETP.NE.AND P0, PT, R3, 0x1, PT ;  /* 0x000000010300780c */ /* 0x000fda0003f05270 */
[----:B01----:R-:W0:Y:S02]  /*25960*/  @P0 LDC.64 R4, c[0x0][0x9e8] ;  /* 0x00027a00ff040b82 */ /* 0x003e240000000a00 */
[----:B0-----:R-:W-:-:S05]  /*25970*/  @P0 IMAD.HI.U32 R4, R20, R4, RZ ;  /* 0x0000000414040227 */ /* 0x001fca00078e00ff */
[----:B------:R-:W-:-:S07]  /*25980*/  @P0 SHF.R.U32.HI R20, RZ, R5, R4 ;  /* 0x00000005ff140219 */ /* 0x000fce0000011604 */
.L_x_4402:
[----:B------:R-:W-:Y:S05]  /*25990*/  BSYNC B0 ;  /* 0x0000000000007941 */ /* 0x000fea0003800000 */
.L_x_4400:
[----:B------:R-:W-:-:S05]  /*259a0*/  IMAD R3, R20, R3, RZ ;  /* 0x0000000314037224 */ /* 0x000fca00078e02ff */
[----:B------:R-:W-:-:S07]  /*259b0*/  VIMNMX R0, R0, R3, !PT ;  /* 0x0000000300007248 */ /* 0x000fce0007fe0100 */
.L_x_4399:
[----:B------:R-:W-:Y:S01]  /*259c0*/  SHF.R.S32.HI R2, RZ, 0x1f, R0 ;  /* 0x0000001fff027819 */ /* 0x000fe20000011400 */
[----:B------:R-:W-:Y:S03]  /*259d0*/  BSSY B6, `(.L_x_4403) ;  /* 0x0000383000067945 */ /* 0x000fe60003800000 */
[----:B------:R-:W-:-:S04]  /*259e0*/  LEA.HI R2, R2, R0, RZ, 0x7 ;  /* 0x0000000002027211 */ /* 0x000fc800078f38ff */
[----:B------:R-:W-:-:S04]  /*259f0*/  SHF.R.S32.HI R2, RZ, 0x7, R2 ;  /* 0x00000007ff027819 */ /* 0x000fc80000011402 */
[----:B------:R-:W-:-:S04]  /*25a00*/  VIMNMX R3, RZ, R2, !PT ;  /* 0x00000002ff037248 */ /* 0x000fc80007fe0100 */
[----:B------:R-:W-:Y:S01]  /*25a10*/  ISETP.GT.AND P0, PT, R6, R3, PT ;  /* 0x000000030600720c */ /* 0x000fe20003f04270 */
[----:B------:R3:W-:-:S12]  /*25a20*/  STL [R1+0x1c], R3 ;  /* 0x00001c0301007387 */ /* 0x0007d80000100800 */
[----:B---3--:R-:W-:Y:S05]  /*25a30*/  @P0 BRA `(.L_x_4404) ;  /* 0x0000000000440947 */ /* 0x008fea0003800000 */
[----:B------:R-:W3:Y:S02]  /*25a40*/  S2R R3, SR_TID.X ;  /* 0x0000000000037919 */ /* 0x000ee40000002100 */
[----:B---3--:R-:W-:-:S04]  /*25a50*/  LOP3.LUT R3, R3, 0x7f, RZ, 0xc0, !PT ;  /* 0x0000007f03037812 */ /* 0x008fc800078ec0ff */
[----:B------:R-:W-:-:S13]  /*25a60*/  ISETP.NE.AND P0, PT, R3, RZ, PT ;  /* 0x000000ff0300720c */ /* 0x000fda0003f05270 */
[----:B------:R-:W-:Y:S05]  /*25a70*/  @P0 BRA `(.L_x_4405) ;  /* 0x0000003400e00947 */ /* 0x000fea0003800000 */
[----:B------:R-:W3:Y:S01]  /*25a80*/  S2R R2, SR_LANEID ;  /* 0x0000000000027919 */ /* 0x000ee20000000000 */
[----:B------:R-:W-:Y:S01]  /*25a90*/  VOTEU.ANY UR4, UPT, PT ;  /* 0x0000000000047886 */ /* 0x000fe200038e0100 */
[----:B01----:R-:W0:Y:S01]  /*25aa0*/  LDC.64 R4, c[0x0][0xc38] ;  /* 0x00030e00ff047b82 */ /* 0x003e220000000a00 */
[----:B------:R-:W3:Y:S02]  /*25ab0*/  FLO.U32 R0, UR4 ;  /* 0x0000000400007d00 */ /* 0x000ee400080e0000 */
[----:B---3--:R-:W-:-:S06]  /*25ac0*/  ISETP.EQ.U32.AND P0, PT, R0, R2, PT ;  /* 0x000000020000720c */ /* 0x008fcc0003f02070 */
[----:B------:R-:W0:Y:S07]  /*25ad0*/  POPC R2, UR4 ;  /* 0x0000000400027d09 */ /* 0x000e2e0008000000 */
[----:B0-----:R-:W3:Y:S04]  /*25ae0*/  @P0 ATOMG.E.ADD.STRONG.GPU PT, R2, desc[UR40][R4.64], R2 ;  /* 0x00000002040209a8 */ /* 0x001ee800081ee1e8 */
[----:B---3--:R0:W1:Y:S02]  /*25af0*/  SHFL.IDX PT, R2, R2, R0, 0x1f ;  /* 0x00001f0002027589 */ /* 0x00806400000e0000 */
[----:B0-----:R-:W0:Y:S02]  /*25b00*/  S2R R0, SR_LTMASK ;  /* 0x0000000000007919 */ /* 0x001e240000003900 */
[----:B0-----:R-:W-:-:S06]  /*25b10*/  LOP3.LUT R0, R0, UR4, RZ, 0xc0, !PT ;  /* 0x0000000400007c12 */ /* 0x001fcc000f8ec0ff */
[----:B------:R-:W1:Y:S02]  /*25b20*/  POPC R0, R0 ;  /* 0x0000000000007309 */ /* 0x000e640000000000 */
[----:B-1----:R-:W-:Y:S01]  /*25b30*/  IADD3 R16, R2, UR38, R0 ;  /* 0x0000002602107c10 */ /* 0x002fe2000fffe000 */
[----:B------:R-:W-:Y:S06]  /*25b40*/  BRA `(.L_x_4405) ;  /* 0x0000003400ac7947 */ /* 0x000fec0003800000 */
.L_x_4404:
[----:B------:R-:W3:Y:S01]  /*25b50*/  S2R R0, SR_CgaCtaId ;  /* 0x0000000000007919 */ /* 0x000ee20000008800 */
[----:B------:R-:W-:-:S04]  /*25b60*/  MOV R2, 0x400 ;  /* 0x0000040000027802 */ /* 0x000fc80000000f00 */
[----:B---3--:R-:W-:-:S05]  /*25b70*/  LEA R3, R0, R2, 0x18 ;  /* 0x0000000200037211 */ /* 0x008fca00078ec0ff */
[----:B------:R3:W-:Y:S01]  /*25b80*/  STL [R1+0x18], R3 ;  /* 0x0000180301007387 */ /* 0x0007e20000100800 */
[----:B------:R-:W-:-:S05]  /*25b90*/  VIADD R0, R3, 0x1e400 ;  /* 0x0001e40003007836 */ /* 0x000fca0000000000 */
[----:B------:R-:W-:-:S13]  /*25ba0*/  LOP3.LUT P0, RZ, R0, 0x1bf, RZ, 0xc0, !PT ;  /* 0x000001bf00ff7812 */ /* 0x000fda000780c0ff */
[----:B---3--:R-:W-:Y:S05]  /*25bb0*/  @!P0 BRA `(.L_x_4406) ;  /* 0x0000000000408947 */ /* 0x008fea0003800000 */
[----:B------:R-:W-:Y:S01]  /*25bc0*/  MOV R2, 0x0 ;  /* 0x0000000000027802 */ /* 0x000fe20000000f00 */
[----:B------:R-:W-:Y:S01]  /*25bd0*/  ULDC.64 UR6, c[0x4][0x1c8] ;  /* 0x0100720000067ab9 */ /* 0x000fe20000000a00 */
[----:B------:R-:W-:Y:S01]  /*25be0*/  ULDC.64 UR8, c[0x4][0x1d0] ;  /* 0x0100740000087ab9 */ /* 0x000fe20000000a00 */
[----:B------:R-:W-:Y:S01]  /*25bf0*/  ULDC.64 UR4, c[0x4][0x108] ;  /* 0x0100420000047ab9 */ /* 0x000fe20000000a00 */
[----:B------:R-:W-:Y:S02]  /*25c00*/  IMAD.U32 R4, RZ, RZ, UR6 ;  /* 0x00000006ff047e24 */ /* 0x000fe4000f8e00ff */
[----:B------:R-:W3:Y:S01]  /*25c10*/  LDC.64 R2, c[0x4][R2] ;  /* 0x0100000002027b82 */ /* 0x000ee20000000a00 */
[----:B01----:R-:W-:Y:S02]  /*25c20*/  IMAD.U32 R5, RZ, RZ, UR7 ;  /* 0x00000007ff057e24 */ /* 0x003fe4000f8e00ff */
[----:B--2---:R-:W-:Y:S02]  /*25c30*/  IMAD.U32 R6, RZ, RZ, UR8 ;  /* 0x00000008ff067e24 */ /* 0x004fe4000f8e00ff */
[----:B------:R-:W-:-:S02]  /*25c40*/  IMAD.U32 R7, RZ, RZ, UR9 ;  /* 0x00000009ff077e24 */ /* 0x000fc4000f8e00ff */
[----:B------:R-:W-:Y:S02]  /*25c50*/  IMAD.U32 R10, RZ, RZ, UR4 ;  /* 0x00000004ff0a7e24 */ /* 0x000fe4000f8e00ff */
[----:B------:R-:W-:Y:S02]  /*25c60*/  IMAD.U32 R11, RZ, RZ, UR5 ;  /* 0x00000005ff0b7e24 */ /* 0x000fe4000f8e00ff */
[----:B------:R-:W-:Y:S02]  /*25c70*/  IMAD.MOV.U32 R8, RZ, RZ, 0x70 ;  /* 0x00000070ff087424 */ /* 0x000fe400078e00ff */
[----:B------:R-:W-:Y:S02]  /*25c80*/  IMAD.MOV.U32 R12, RZ, RZ, 0x1 ;  /* 0x00000001ff0c7424 */ /* 0x000fe400078e00ff */
[----:B------:R-:W-:-:S07]  /*25c90*/  IMAD.MOV.U32 R13, RZ, RZ, RZ ;  /* 0x000000ffff0d7224 */ /* 0x000fce00078e00ff */
[----:B------:R-:W-:-:S07]  /*25ca0*/  LEPC R20, `(.L_x_4406) ;  /* 0x000000001014794e */ /* 0x000fce0000000000 */
[----:B---3--:R-:W-:Y:S05]  /*25cb0*/  CALL.ABS.NOINC R2 ;  /* 0x0000000002007343 */ /* 0x008fea0003c00000 */
.L_x_4406:
[----:B------:R-:W3:Y:S01]  /*25cc0*/  LDL.LU R2, [R1+0x3c] ;  /* 0x00003c0001027983 */ /* 0x000ee20000300800 */
[----:B------:R-:W-:Y:S01]  /*25cd0*/  MOV R0, 0x400 ;  /* 0x0000040000007802 */ /* 0x000fe20000000f00 */
[----:B------:R-:W4:Y:S03]  /*25ce0*/  S2R R15, SR_CgaCtaId ;  /* 0x00000000000f7919 */ /* 0x000f260000008800 */
[----:B----4-:R-:W-:-:S05]  /*25cf0*/  LEA R0, R15, R0, 0x18 ;  /* 0x000000000f007211 */ /* 0x010fca00078ec0ff */
[----:B------:R-:W-:-:S05]  /*25d00*/  VIADD R0, R0, 0xc400 ;  /* 0x0000c40000007836 */ /* 0x000fca0000000000 */
[----:B------:R-:W-:Y:S01]  /*25d10*/  LOP3.LUT P0, RZ, R0, 0x1bf, RZ, 0xc0, !PT ;  /* 0x000001bf00ff7812 */ /* 0x000fe2000780c0ff */
[----:B------:R4:W-:Y:S01]  /*25d20*/  STL [R1+0x44], R0 ;  /* 0x0000440001007387 */ /* 0x0009e20000100800 */
[----:B---3--:R-:W-:-:S11]  /*25d30*/  LOP3.LUT R2, R2, 0xfffffffe, RZ, 0xc0, !PT ;  /* 0xfffffffe02027812 */ /* 0x008fd600078ec0ff */
[----:B------:R-:W-:-:S05]  /*25d40*/  @P0 LOP3.LUT R2, R2, 0x1, RZ, 0xfc, !PT ;  /* 0x0000000102020812 */ /* 0x000fca00078efcff */
[----:B------:R4:W-:Y:S01]  /*25d50*/  STL [R1+0x3c], R2 ;  /* 0x00003c0201007387 */ /* 0x0009e20000100800 */
[----:B------:R-:W-:Y:S05]  /*25d60*/  @!P0 BRA `(.L_x_4407) ;  /* 0x0000000000408947 */ /* 0x000fea0003800000 */
[----:B----4-:R-:W-:Y:S01]  /*25d70*/  MOV R2, 0x0 ;  /* 0x0000000000027802 */ /* 0x010fe20000000f00 */
        /* <DEDUP_REMOVED lines=15> */
.L_x_4407:
[----:B----4-:R-:W3:Y:S02]  /*25e70*/  LDL R2, [R1+0x18] ;  /* 0x0000180001027983 */ /* 0x010ee40000100800 */
[----:B---3--:R-:W-:-:S05]  /*25e80*/  VIADD R0, R2, 0x400 ;  /* 0x0000040002007836 */ /* 0x008fca0000000000 */
[----:B------:R3:W-:Y:S01]  /*25e90*/  STL [R1+0x34], R0 ;  /* 0x0000340001007387 */ /* 0x0007e20000100800 */
        /* <DEDUP_REMOVED lines=18> */
.L_x_4408:
[----:B------:R-:W3:Y:S02]  /*25fc0*/  LDL.LU R2, [R1+0x44] ;  /* 0x0000440001027983 */ /* 0x000ee40000300800 */
[----:B---3--:R-:W-:-:S13]  /*25fd0*/  LOP3.LUT P6, RZ, R2, 0x1bf, RZ, 0xc0, !PT ;  /* 0x000001bf02ff7812 */ /* 0x008fda00078cc0ff */
[----:B------:R-:W-:Y:S05]  /*25fe0*/  @!P6 BRA `(.L_x_4409) ;  /* 0x000000000040e947 */ /* 0x000fea0003800000 */
        /* <DEDUP_REMOVED lines=16> */
.L_x_4409:
[----:B------:R-:W3:Y:S01]  /*260f0*/  LDL.LU R2, [R1+0x38] ;  /* 0x0000380001027983 */ /* 0x000ee20000300800 */
[----:B------:R-:W4:Y:S01]  /*26100*/  LDC R0, c[0x0][0x428] ;  /* 0x00010a00ff007b82 */ /* 0x000f220000000800 */
[----:B------:R-:W-:Y:S01]  /*26110*/  ULDC.64 UR4, c[0x0][0x9f8] ;  /* 0x00027e0000047ab9 */ /* 0x000fe20000000a00 */
[----:B--2---:R-:W2:Y:S01]  /*26120*/  S2R R6, SR_TID.X ;  /* 0x0000000000067919 */ /* 0x004ea20000002100 */
[----:B----4-:R-:W-:Y:S01]  /*26130*/  ISETP.NE.AND P0, PT, R0, 0x1, PT ;  /* 0x000000010000780c */ /* 0x010fe20003f05270 */
[----:B------:R-:W-:Y:S01]  /*26140*/  IMAD.MOV.U32 R0, RZ, RZ, R18 ;  /* 0x000000ffff007224 */ /* 0x000fe200078e0012 */
[----:B--2---:R-:W-:-:S11]  /*26150*/  LOP3.LUT R6, R6, 0x7f, RZ, 0xc0, !PT ;  /* 0x0000007f06067812 */ /* 0x004fd600078ec0ff */
[----:B------:R-:W2:Y:S01]  /*26160*/  @P0 LDC R4, c[0x0][0x430] ;  /* 0x00010c00ff040b82 */ /* 0x000ea20000000800 */
[----:B------:R-:W-:-:S04]  /*26170*/  ISETP.NE.AND P1, PT, R6, RZ, PT ;  /* 0x000000ff0600720c */ /* 0x000fc80003f25270 */
[----:B------:R-:W-:-:S09]  /*26180*/  PLOP3.LUT P3, PT, P1, PT, PT, 0x8, 0x0 ;  /* 0x000000000000781c */ /* 0x000fd20000f6e170 */
[----:B------:R-:W-:-:S05]  /*26190*/  VOTEU.ALL UP1, P1 ;  /* 0x00000000003f7886 */ /* 0x000fca0000820000 */
[----:B------:R-:W-:-:S04]  /*261a0*/  @!UP1 UIADD3 UR8, UP0, UR42, 0x270, URZ ;  /* 0x000002702a089890 */ /* 0x000fc8000ff1e03f */
[----:B------:R-:W-:-:S03]  /*261b0*/  @!UP1 UIADD3.X UR9, URZ, UR43, URZ, UP0, !UPT ;  /* 0x0000002b3f099290 */ /* 0x000fc600087fe43f */
[----:B------:R-:W-:Y:S01]  /*261c0*/  VOTEU.ALL UP0, P1 ;  /* 0x00000000003f7886 */ /* 0x000fe20000800000 */
[----:B---3--:R-:W-:Y:S02]  /*261d0*/  IMAD R3, R17, 0x80, R2 ;  /* 0x0000008011037824 */ /* 0x008fe400078e0202 */
[----:B------:R-:W3:Y:S01]  /*261e0*/  @P0 LDC R2, c[0x0][0x42c] ;  /* 0x00010b00ff020b82 */ /* 0x000ee20000000800 */
[----:B------:R-:W-:Y:S02]  /*261f0*/  IMAD.MOV.U32 R17, RZ, RZ, R19 ;  /* 0x000000ffff117224 */ /* 0x000fe400078e0013 */
[----:B---3--:R-:W-:-:S05]  /*26200*/  @P0 IMAD.HI.U32 R2, R18, R2, RZ ;  /* 0x0000000212020227 */ /* 0x008fca00078e00ff */
[----:B--2---:R-:W-:Y:S02]  /*26210*/  @P0 SHF.R.U32.HI R0, RZ, R4, R2 ;  /* 0x00000004ff000219 */ /* 0x004fe40000011602 */
[----:B------:R-:W-:-:S04]  /*26220*/  ISETP.NE.U32.AND P0, PT, RZ, UR4, PT ;  /* 0x00000004ff007c0c */ /* 0x000fc8000bf05070 */
[----:B------:R-:W-:Y:S01]  /*26230*/  ISETP.NE.AND.EX P0, PT, RZ, UR5, PT, P0 ;  /* 0x00000005ff007c0c */ /* 0x000fe2000bf05300 */
[----:B------:R-:W-:-:S12]  /*26240*/  ULDC.64 UR4, c[0x0][0xa00] ;  /* 0x0002800000047ab9 */ /* 0x000fd80000000a00 */
[----:B01----:R-:W0:Y:S02]  /*26250*/  @P0 LDC.64 R4, c[0x0][0x9f8] ;  /* 0x00027e00ff040b82 */ /* 0x003e240000000a00 */
[----:B0-----:R-:W-:-:S05]  /*26260*/  @P0 IMAD.WIDE R4, R19, 0x4, R4 ;  /* 0x0000000413040825 */ /* 0x001fca00078e0204 */
[----:B------:R0:W5:Y:S01]  /*26270*/  @P0 LDG.E R17, desc[UR40][R4.64] ;  /* 0x0000002804110981 */ /* 0x000162000c1e1900 */
[----:B------:R-:W-:-:S04]  /*26280*/  ISETP.NE.U32.AND P0, PT, RZ, UR4, PT ;  /* 0x00000004ff007c0c */ /* 0x000fc8000bf05070 */
[----:B------:R-:W-:-:S04]  /*26290*/  ISETP.NE.AND.EX P2, PT, RZ, UR5, PT, P0 ;  /* 0x00000005ff007c0c */ /* 0x000fc8000bf45300 */
[----:B0-----:R-:W-:-:S09]  /*262a0*/  SEL R4, R19, RZ, !P2 ;  /* 0x000000ff13047207 */ /* 0x001fd20005000000 */
.L_x_4410:
[----:B------:R-:W-:Y:S02]  /*262b0*/  PLOP3.LUT P0, PT, P0, P3, PT, 0xa2, 0x0 ;  /* 0x000000000000781c */ /* 0x000fe40000707472 */
[----:B------:R-:W-:Y:S01]  /*262c0*/  @P3 R2UR P0, UR7, R4 ;  /* 0x00000000040732ca */ /* 0x000fe20000000000 */
[----:B------:R-:W-:-:S07]  /*262d0*/  UMOV UR4, URZ ;  /* 0x0000003f00047c82 */ /* 0x000fce0008000000 */
[----:B------:R-:W-:Y:S02]  /*262e0*/  PLOP3.LUT P0, PT, P0, P3, PT, 0xa2, 0x0 ;  /* 0x000000000000781c */ /* 0x000fe40000707472 */
[----:B------:R-:W-:-:S08]  /*262f0*/  @P3 R2UR.OR P0, UR6, R18 ;  /* 0x00000000120632ca */ /* 0x000fd00000100000 */
        /* <DEDUP_REMOVED lines=8> */
.L_x_4411:
[----:B------:R-:W-:Y:S02]  /*26380*/  PLOP3.LUT P0, PT, P0, P2, PT, 0xa2, 0x0 ;  /* 0x000000000000781c */ /* 0x000fe40000705472 */
[----:B------:R-:W-:-:S08]  /*26390*/  @P2 R2UR P0, UR7, R4 ;  /* 0x00000000040722ca */ /* 0x000fd00000000000 */
        /* <DEDUP_REMOVED lines=10> */
.L_x_4412:
        /* <DEDUP_REMOVED lines=9> */
[----:B------:R-:W0:Y:S01]  /*264d0*/  LDC.64 R6, c[0x0][0x3f8] ;  /* 0x0000fe00ff067b82 */ /* 0x000e220000000a00 */
[----:B------:R-:W-:Y:S01]  /*264e0*/  ULDC.64 UR4, c[0x0][0xa08] ;  /* 0x0002820000047ab9 */ /* 0x000fe20000000a00 */
[----:B-----5:R-:W-:Y:S02]  /*264f0*/  SHF.R.S32.HI R20, RZ, 0x1f, R17 ;  /* 0x0000001fff147819 */ /* 0x020fe40000011411 */
[----:B0-----:R-:W-:Y:S01]  /*26500*/  LOP3.LUT P0, RZ, R6, UR4, RZ, 0xfc, !PT ;  /* 0x0000000406ff7c12 */ /* 0x001fe2000f80fcff */
[----:B------:R-:W-:-:S03]  /*26510*/  UMOV UR4, 0xffffffff ;  /* 0xffffffff00047882 */ /* 0x000fc60000000000 */
[----:B------:R-:W-:-:S04]  /*26520*/  LOP3.LUT P0, RZ, R7, UR5, RZ, 0xfc, P0 ;  /* 0x0000000507ff7c12 */ /* 0x000fc8000800fcff */
[----:B------:R-:W-:Y:S01]  /*26530*/  SEL R2, R17, RZ, !P0 ;  /* 0x000000ff11027207 */ /* 0x000fe20004000000 */
[----:B------:R-:W-:Y:S08]  /*26540*/  BRA.DIV UR4, `(.L_x_4413) ;  /* 0x0000006204787947 */ /* 0x000ff0000b800000 */
[----:B------:R-:W0:Y:S02]  /*26550*/  S2R R5, SR_TID.X ;  /* 0x0000000000057919 */ /* 0x000e240000002100 */
[----:B0-----:R-:W-:-:S04]  /*26560*/  SHF.R.U32.HI R5, RZ, 0x5, R5 ;  /* 0x00000005ff057819 */ /* 0x001fc80000011605 */
[----:B------:R-:W-:-:S05]  /*26570*/  LOP3.LUT R5, R5, 0x3, RZ, 0xc0, !PT ;  /* 0x0000000305057812 */ /* 0x000fca00078ec0ff */
[----:B------:R0:W1:Y:S02]  /*26580*/  SHFL.IDX PT, R14, R5, RZ, 0x1f ;  /* 0x00001fff050e7589 */ /* 0x00006400000e0000 */
.L_x_4579:
[----:B-1----:R-:W-:Y:S02]  /*26590*/  ISETP.NE.AND P0, PT, R14, RZ, PT ;  /* 0x000000ff0e00720c */ /* 0x002fe40003f05270 */
[----:B------:R-:W-:-:S11]  /*265a0*/  PLOP3.LUT P6, PT, PT, PT, PT, 0x8, 0x0 ;  /* 0x000000000000781c */ /* 0x000fd60003fce170 */
[----:B------:R-:W-:Y:S05]  /*265b0*/  @P0 BRA `(.L_x_4414) ;  /* 0x0000000800540947 */ /* 0x000fea0003800000 */
[----:B------:R-:W-:-:S03]  /*265c0*/  UMOV UR4, 0xffffffff ;  /* 0xffffffff00047882 */ /* 0x000fc60000000000 */
[----:B------:R-:W-:Y:S05]  /*265d0*/  BRA.DIV UR4, `(.L_x_4415) ;  /* 0x0000006204887947 */ /* 0x000fea000b800000 */
[----:B------:R-:W-:-:S13]  /*265e0*/  ELECT P6, URZ, PT ;  /* 0x00000000003f782f */ /* 0x000fda00038c0000 */
.L_x_4582:
[----:B------:R-:W-:Y:S05]  /*265f0*/  @!P6 BRA `(.L_x_4416) ;  /* 0x0000000400ace947 */ /* 0x000fea0003800000 */
[----:B0-----:R-:W2:Y:S01]  /*26600*/  LDL R5, [R1+0x30] ;  /* 0x0000300001057983 */ /* 0x001ea20000100800 */
[----:B------:R-:W-:-:S04]  /*26610*/  ISETP.NE.U32.AND P0, PT, R6, RZ, PT ;  /* 0x000000ff0600720c */ /* 0x000fc80003f05070 */
[----:B------:R-:W-:Y:S01]  /*26620*/  ISETP.NE.AND.EX P0, PT, R7, RZ, PT, P0 ;  /* 0x000000ff0700720c */ /* 0x000fe20003f05300 */
[----:B--2---:R-:W-:-:S12]  /*26630*/  VIADD R8, R5, 0xffffffff ;  /* 0xffffffff05087836 */ /* 0x004fd80000000000 */
        /* <DEDUP_REMOVED lines=9> */
[--C-:B------:R-:W-:Y:S02]  /*266d0*/  IMAD.MOV R5, RZ, RZ, -R2.reuse ;  /* 0x000000ffff057224 */ /* 0x100fe400078e0a02 */
        /* <DEDUP_REMOVED lines=9> */
.L_x_4417:
[----:B------:R-:W2:Y:S01]  /*26770*/  LDL R5, [R1+0x4] ;  /* 0x0000040001057983 */ /* 0x000ea20000100800 */
[----:B------:R-:W-:-:S03]  /*26780*/  MOV R9, 0x400 ;  /* 0x0000040000097802 */ /* 0x000fc60000000f00 */
[----:B0-----:R-:W3:Y:S01]  /*26790*/  LDL R7, [R1+0xc] ;  /* 0x00000c0001077983 */ /* 0x001ee20000100800 */
[----:B------:R-:W0:Y:S01]  /*267a0*/  S2R R10, SR_CgaCtaId ;  /* 0x00000000000a7919 */ /* 0x000e220000008800 */
[----:B------:R-:W1:Y:S01]  /*267b0*/  S2R R6, SR_TID.X ;  /* 0x0000000000067919 */ /* 0x000e620000002100 */
[----:B0-----:R-:W-:Y:S02]  /*267c0*/  LEA R9, R10, R9, 0x18 ;  /* 0x000000090a097211 */ /* 0x001fe400078ec0ff */
[----:B-1----:R-:W-:-:S04]  /*267d0*/  LOP3.LUT R6, R6, 0x7f, RZ, 0xc0, !PT ;  /* 0x0000007f06067812 */ /* 0x002fc800078ec0ff */
[----:B------:R-:W-:Y:S01]  /*267e0*/  ISETP.NE.AND P0, PT, R6, RZ, PT ;  /* 0x000000ff0600720c */ /* 0x000fe20003f05270 */
[----:B--2---:R-:W-:Y:S01]  /*267f0*/  IMAD R5, R5, 0x8, R9 ;  /* 0x0000000805057824 */ /* 0x004fe200078e0209 */
[----:B---3--:R-:W-:-:S04]  /*26800*/  SHF.L.U32 R7, R7, 0x1f, RZ ;  /* 0x0000001f07077819 */ /* 0x008fc800000006ff */
[----:B------:R-:W0:Y:S02]  /*26810*/  SYNCS.PHASECHK.TRANS64.TRYWAIT P2, [R5+URZ+0x2a880], R7 ;  /* 0x02a88007050075a7 */ /* 0x000e24000804017f */
[----:B0-----:R-:W-:Y:S05]  /*26820*/  @!P2 BRA `(.L_x_4418) ;  /* 0x000000600014a947 */ /* 0x001fea0003800000 */
.L_x_4583:
        /* <DEDUP_REMOVED lines=8> */
.L_x_4419:
[----:B------:R-:W2:Y:S01]  /*268b0*/  LDL R6, [R1+0x4] ;  /* 0x0000040001067983 */ /* 0x000ea20000100800 */
[----:B------:R-:W-:-:S03]  /*268c0*/  MOV R10, 0x400 ;  /* 0x00000400000a7802 */ /* 0x000fc60000000f00 */
[----:B------:R-:W3:Y:S01]  /*268d0*/  LDL R9, [R1+0x20] ;  /* 0x0000200001097983 */ /* 0x000ee20000100800 */
[----:B------:R-:W1:Y:S01]  /*268e0*/  S2R R11, SR_CgaCtaId ;  /* 0x00000000000b7919 */ /* 0x000e620000008800 */
[----:B------:R-:W-:Y:S01]  /*268f0*/  R2UR UR9, R5 ;  /* 0x00000000050972ca */ /* 0x000fe200000e0000 */
[----:B------:R-:W-:Y:S01]  /*26900*/  UIADD3 UR4, UP0, UR42, 0x470, URZ ;  /* 0x000004702a047890 */ /* 0x000fe2000ff1e03f */
[----:B------:R-:W-:Y:S02]  /*26910*/  R2UR UR12, R0 ;  /* 0x00000000000c72ca */ /* 0x000fe400000e0000 */
[----:B-----5:R-:W-:Y:S01]  /*26920*/  R2UR UR13, R2 ;  /* 0x00000000020d72ca */ /* 0x020fe200000e0000 */
[----:B------:R-:W-:Y:S01]  /*26930*/  UIADD3.X UR5, URZ, UR43, URZ, UP0, !UPT ;  /* 0x0000002b3f057290 */ /* 0x000fe200087fe43f */
[----:B-1----:R-:W-:-:S07]  /*26940*/  LEA R10, R11, R10, 0x18 ;  /* 0x0000000a0b0a7211 */ /* 0x002fce00078ec0ff */
        /* <DEDUP_REMOVED lines=10> */
[----:B------:R-:W-:Y:S02]  /*269f0*/  UIADD3 UR14, UR15, 0xe400, URZ ;  /* 0x0000e4000f0e7890 */ /* 0x000fe4000fffe03f */
[----:B------:R-:W-:-:S05]  /*26a00*/  UIADD3 UR15, UR15, 0x10400, URZ ;  /* 0x000104000f0f7890 */ /* 0x000fca000fffe03f */
        /* <DEDUP_REMOVED lines=10> */
.L_x_4584:
        /* <DEDUP_REMOVED lines=8> */
.L_x_4421:
        /* <DEDUP_REMOVED lines=24> */
.L_x_4416:
[----:B01----:R-:W0:Y:S01]  /*26cb0*/  S2R R7, SR_CgaCtaId ;  /* 0x0000000000077919 */ /* 0x003e220000008800 */
[----:B------:R-:W-:Y:S01]  /*26cc0*/  MOV R6, 0x400 ;  /* 0x0000040000067802 */ /* 0x000fe20000000f00 */
[----:B------:R-:W-:Y:S05]  /*26cd0*/  WARPSYNC.ALL ;  /* 0x0000000000007948 */ /* 0x000fea0003800000 */
[----:B------:R-:W-:Y:S01]  /*26ce0*/  BAR.SYNC.DEFER_BLOCKING 0x8, 0x120 ;  /* 0x0204800000007b1d */ /* 0x000fe20000010000 */
[----:B------:R-:W-:-:S13]  /*26cf0*/  ELECT P0, URZ, PT ;  /* 0x00000000003f782f */ /* 0x000fda0003800000 */
[----:B------:R-:W-:Y:S01]  /*26d00*/  @P0 R2UR UR13, R4 ;  /* 0x00000000040d02ca */ /* 0x000fe200000e0000 */
[----:B------:R-:W-:Y:S01]  /*26d10*/  UIADD3 UR4, UP0, UR42, 0x270, URZ ;  /* 0x000002702a047890 */ /* 0x000fe2000ff1e03f */
[----:B------:R-:W-:Y:S02]  /*26d20*/  @P0 R2UR UR12, R18 ;  /* 0x00000000120c02ca */ /* 0x000fe400000e0000 */
[C---:B------:R-:W-:Y:S01]  /*26d30*/  @P0 R2UR UR11, R3.reuse ;  /* 0x00000000030b02ca */ /* 0x040fe200000e0000 */
[----:B------:R-:W-:Y:S01]  /*26d40*/  UIADD3.X UR5, URZ, UR43, URZ, UP0, !UPT ;  /* 0x0000002b3f057290 */ /* 0x000fe200087fe43f */
[----:B------:R-:W-:Y:S01]  /*26d50*/  @P0 R2UR UR21, R4 ;  /* 0x00000000041502ca */ /* 0x000fe200000e0000 */
[----:B------:R-:W-:Y:S01]  /*26d60*/  UMOV UR6, 0x0 ;  /* 0x0000000000067882 */ /* 0x000fe20000000000 */
[----:B------:R-:W-:Y:S01]  /*26d70*/  UMOV UR7, 0x12f00000 ;  /* 0x12f0000000077882 */ /* 0x000fe20000000000 */
[----:B------:R-:W-:Y:S01]  /*26d80*/  UMOV UR10, URZ ;  /* 0x0000003f000a7c82 */ /* 0x000fe20008000000 */
[----:B------:R-:W-:Y:S01]  /*26d90*/  @P0 R2UR UR20, R18 ;  /* 0x00000000121402ca */ /* 0x000fe200000e0000 */
[----:B------:R-:W-:Y:S01]  /*26da0*/  UMOV UR14, 0x0 ;  /* 0x00000000000e7882 */ /* 0x000fe20000000000 */
[----:B------:R-:W-:Y:S01]  /*26db0*/  @P0 IMAD.MOV.U32 R5, RZ, RZ, 0x6000 ;  /* 0x00006000ff050424 */ /* 0x000fe200078e00ff */
[----:B------:R-:W-:Y:S01]  /*26dc0*/  @P0 R2UR UR19, R3 ;  /* 0x00000000031302ca */ /* 0x000fe200000e0000 */
[----:B------:R-:W-:Y:S01]  /*26dd0*/  UMOV UR15, 0x12f00000 ;  /* 0x12f00000000f7882 */ /* 0x000fe20000000000 */
[----:B------:R-:W-:Y:S01]  /*26de0*/  UMOV UR18, 0x40 ;  /* 0x0000004000127882 */ /* 0x000fe20000000000 */
[----:B------:R-:W-:Y:S01]  /*26df0*/  UMOV UR22, 0x0 ;  /* 0x0000000000167882 */ /* 0x000fe20000000000 */
[----:B------:R-:W-:Y:S01]  /*26e00*/  UMOV UR23, 0x12f00000 ;  /* 0x12f0000000177882 */ /* 0x000fe20000000000 */
[----:B0-----:R-:W-:-:S04]  /*26e10*/  LEA R6, R7, R6, 0x18 ;  /* 0x0000000607067211 */ /* 0x001fc800078ec0ff */
[----:B------:R-:W-:Y:S01]  /*26e20*/  R2UR UR24, R6 ;  /* 0x00000000061872ca */ /* 0x000fe200000e0000 */
[----:B------:R1:W-:-:S12]  /*26e30*/  @P0 SYNCS.ARRIVE.TRANS64 RZ, [R6+URZ+0x2a800], R5 ;  /* 0x02a8000506ff09a7 */ /* 0x0003d8000800003f */
[----:B------:R-:W-:Y:S02]  /*26e40*/  UIADD3 UR8, UR24, 0x18400, URZ ;  /* 0x0001840018087890 */ /* 0x000fe4000fffe03f */
[----:B------:R-:W-:Y:S02]  /*26e50*/  UIADD3 UR9, UR24, 0x2a800, URZ ;  /* 0x0002a80018097890 */ /* 0x000fe4000fffe03f */
[----:B------:R-:W-:-:S05]  /*26e60*/  UIADD3 UR16, UR24, 0x1a400, URZ ;  /* 0x0001a40018107890 */ /* 0x000fca000fffe03f */
[----:B------:R-:W-:Y:S02]  /*26e70*/  UMOV UR17, UR9 ;  /* 0x0000000900117c82 */ /* 0x000fe40008000000 */
[----:B------:R0:W-:Y:S02]  /*26e80*/  UTMALDG.4D [UR8], [UR4], desc[UR6] ;  /* 0x00000608040075b4 */ /* 0x0001e40008019000 */
[----:B------:R1:W-:Y:S01]  /*26e90*/  UTMALDG.4D [UR16], [UR4], desc[UR14] ;  /* 0x00000e10040075b4 */ /* 0x0003e20008019000 */
[----:B0-----:R-:W-:Y:S01]  /*26ea0*/  @P0 R2UR UR13, R4 ;  /* 0x00000000040d02ca */ /* 0x001fe200000e0000 */
[----:B------:R-:W-:Y:S01]  /*26eb0*/  UIADD3 UR8, UR24, 0x1c400, URZ ;  /* 0x0001c40018087890 */ /* 0x000fe2000fffe03f */
[----:B------:R-:W-:Y:S01]  /*26ec0*/  @P0 R2UR UR12, R18 ;  /* 0x00000000120c02ca */ /* 0x000fe200000e0000 */
[----:B------:R-:W-:Y:S01]  /*26ed0*/  UMOV UR10, 0x80 ;  /* 0x00000080000a7882 */ /* 0x000fe20000000000 */
[----:B------:R-:W-:-:S13]  /*26ee0*/  @P0 R2UR UR11, R3 ;  /* 0x00000000030b02ca */ /* 0x000fda00000e0000 */
[----:B------:R1:W-:Y:S02]  /*26ef0*/  UTMALDG.4D [UR8], [UR4], desc[UR22] ;  /* 0x00001608040075b4 */ /* 0x0003e40008019000 */
[----:B-1----:R-:W-:Y:S01]  /*26f00*/  NOP ;  /* 0x0000000000007918 */ /* 0x002fe20000000000 */
.L_x_4414:
        /* <DEDUP_REMOVED lines=13> */
.L_x_4585:
[----:B------:R-:W-:Y:S05]  /*26fe0*/  BSYNC B0 ;  /* 0x0000000000007941 */ /* 0x000fea0003800000 */
.L_x_4422:
[----:B------:R-:W2:Y:S04]  /*26ff0*/  LDL.LU R5, [R1+0x30] ;  /* 0x0000300001057983 */ /* 0x000ea80000300800 */
[----:B0-----:R-:W3:Y:S01]  /*27000*/  LDL R4, [R1+0x1c] ;  /* 0x00001c0001047983 */ /* 0x001ee20000100800 */
[----:B--2---:R-:W-:-:S05]  /*27010*/  VIADD R12, R5, 0xfffffffe ;  /* 0xfffffffe050c7836 */ /* 0x004fca0000000000 */
[----:B---3--:R-:W-:-:S13]  /*27020*/  ISETP.GE.AND P0, PT, R12, R4, PT ;  /* 0x000000040c00720c */ /* 0x008fda0003f06270 */
[----:B------:R-:W-:Y:S05]  /*27030*/  @!P0 BRA `(.L_x_4424) ;  /* 0x0000001400908947 */ /* 0x000fea0003800000 */
[----:B------:R0:W5:Y:S04]  /*27040*/  LDL.LU R6, [R1+0x4] ;  /* 0x0000040001067983 */ /* 0x0001680000300800 */
[----:B------:R0:W5:Y:S02]  /*27050*/  LDL.LU R7, [R1+0xc] ;  /* 0x00000c0001077983 */ /* 0x0001640000300800 */
.L_x_4448:
[----:B-----5:R-:W-:Y:S01]  /*27060*/  VIADD R4, R6, 0x1 ;  /* 0x0000000106047836 */ /* 0x020fe20000000000 */
[----:B------:R-:W-:Y:S05]  /*27070*/  YIELD ;  /* 0x0000000000007946 */ /* 0x000fea0003800000 */
[----:B------:R-:W-:Y:S01]  /*27080*/  ISETP.NE.AND P0, PT, R4, 0x2, PT ;  /* 0x000000020400780c */ /* 0x000fe20003f05270 */
[----:B------:R-:W-:Y:S03]  /*27090*/  BSSY B0, `(.L_x_4425) ;  /* 0x00000ad000007945 */ /* 0x000fe60003800000 */
[----:B------:R-:W-:-:S02]  /*270a0*/  SEL R3, RZ, 0x1, P0 ;  /* 0x00000001ff037807 */ /* 0x000fc40000000000 */
[----:B-1----:R-:W-:Y:S02]  /*270b0*/  SEL R10, R4, RZ, P0 ;  /* 0x000000ff040a7207 */ /* 0x002fe40000000000 */
        /* <DEDUP_REMOVED lines=9> */
[----:B------:R-:W2:Y:S01]  /*27150*/  LDC R5, c[0x0][0x41c] ;  /* 0x00010700ff057b82 */ /* 0x000ea20000000800 */
[----:B------:R-:W-:Y:S01]  /*27160*/  ULDC.64 UR6, c[0x0][0x408] ;  /* 0x0001020000067ab9 */ /* 0x000fe20000000a00 */
[----:B--2---:R-:W-:-:S13]  /*27170*/  ISETP.NE.AND P0, PT, R5, 0x1, PT ;  /* 0x000000010500780c */ /* 0x004fda0003f05270 */
[----:B------:R-:W2:Y:S02]  /*27180*/  @P0 LDC.64 R2, c[0x0][0x420] ;  /* 0x00010800ff020b82 */ /* 0x000ea40000000a00 */
[----:B--2---:R-:W-:-:S04]  /*27190*/  @P0 IMAD.HI.U32 R4, R12, R2, RZ ;  /* 0x000000020c040227 */ /* 0x004fc800078e00ff */
[----:B------:R-:W-:Y:S01]  /*271a0*/  IMAD.MOV.U32 R2, RZ, RZ, R12 ;  /* 0x000000ffff027224 */ /* 0x000fe200078e000c */
[----:B------:R-:W-:Y:S01]  /*271b0*/  @P0 SHF.R.U32.HI R2, RZ, R3, R4 ;  /* 0x00000003ff020219 */ /* 0x000fe20000011604 */
[----:B------:R-:W-:-:S03]  /*271c0*/  IMAD R4, R20, UR6, RZ ;  /* 0x0000000614047c24 */ /* 0x000fc6000f8e02ff */
[--C-:B------:R-:W-:Y:S01]  /*271d0*/  SHF.R.S32.HI R3, RZ, 0x1f, R2.reuse ;  /* 0x0000001fff037819 */ /* 0x100fe20000011402 */
[----:B------:R-:W-:Y:S02]  /*271e0*/  IMAD.MOV R8, RZ, RZ, -R2 ;  /* 0x000000ffff087224 */ /* 0x000fe400078e0a02 */
[C---:B------:R-:W-:Y:S02]  /*271f0*/  IMAD R4, R17.reuse, UR7, R4 ;  /* 0x0000000711047c24 */ /* 0x040fe4000f8e0204 */
[----:B------:R-:W-:-:S04]  /*27200*/  IMAD.WIDE.U32 R2, R17, UR6, R2 ;  /* 0x0000000611027c25 */ /* 0x000fc8000f8e0002 */
[----:B------:R-:W-:Y:S01]  /*27210*/  IMAD.IADD R3, R4, 0x1, R3 ;  /* 0x0000000104037824 */ /* 0x000fe200078e0203 */
[----:B------:R-:W-:Y:S01]  /*27220*/  LEA R4, P0, R2, UR4, 0x2 ;  /* 0x0000000402047c11 */ /* 0x000fe2000f8010ff */
[----:B------:R-:W-:-:S03]  /*27230*/  IMAD R8, R5, R8, R12 ;  /* 0x0000000805087224 */ /* 0x000fc600078e020c */
[----:B------:R-:W-:-:S05]  /*27240*/  LEA.HI.X R5, R2, UR5, R3, 0x2, P0 ;  /* 0x0000000502057c11 */ /* 0x000fca00080f1403 */
[----:B------:R2:W5:Y:S04]  /*27250*/  LDG.E R2, desc[UR40][R4.64] ;  /* 0x0000002804027981 */ /* 0x000568000c1e1900 */
.L_x_4427:
        /* <DEDUP_REMOVED lines=11> */
.L_x_4586:
[----:B------:R-:W-:Y:S05]  /*27310*/  BSYNC B1 ;  /* 0x0000000000017941 */ /* 0x000fea0003800000 */
.L_x_4428:
        /* <DEDUP_REMOVED lines=9> */
.L_x_4431:
[----:B------:R-:W-:Y:S05]  /*273b0*/  BSYNC B1 ;  /* 0x0000000000017941 */ /* 0x000fea0003800000 */
.L_x_4430:
[----:B------:R-:W3:Y:S04]  /*273c0*/  LDL R3, [R1+0x4] ;  /* 0x0000040001037983 */ /* 0x000ee80000100800 */
[----:B-1----:R-:W4:Y:S01]  /*273d0*/  LDL R9, [R1+0x20] ;  /* 0x0000200001097983 */ /* 0x002f220000100800 */
        /* <DEDUP_REMOVED lines=10> */
[----:B---3--:R-:W-:Y:S02]  /*27480*/  IMAD R3, R3, 0x6000, R10 ;  /* 0x0000600003037824 */ /* 0x008fe400078e020a */
[----:B----4-:R-:W-:Y:S02]  /*27490*/  IMAD R9, R8, 0x80, R9 ;  /* 0x0000008008097824 */ /* 0x010fe400078e0209 */
[----:B------:R-:W-:Y:S02]  /*274a0*/  VIADD R8, R5, 0x2a870 ;  /* 0x0002a87005087836 */ /* 0x000fe40000000000 */
[----:B------:R-:W-:-:S07]  /*274b0*/  VIADD R10, R3, 0xc400 ;  /* 0x0000c400030a7836 */ /* 0x000fce0000000000 */
.L_x_4432:
        /* <DEDUP_REMOVED lines=16> */
.L_x_4433:
        /* <DEDUP_REMOVED lines=16> */
.L_x_4434:
        /* <DEDUP_REMOVED lines=13> */
.L_x_4587:
[----:B------:R-:W-:Y:S05]  /*27790*/  BSYNC B1 ;  /* 0x0000000000017941 */ /* 0x000fea0003800000 */
.L_x_4435:
        /* <DEDUP_REMOVED lines=11> */
.L_x_4438:
[----:B------:R-:W-:Y:S05]  /*27850*/  BSYNC B1 ;  /* 0x0000000000017941 */ /* 0x000fea0003800000 */
.L_x_4437:
        /* <DEDUP_REMOVED lines=8> */
.L_x_4439:
        /* <DEDUP_REMOVED lines=15> */
.L_x_4440:
        /* <DEDUP_REMOVED lines=15> */
.L_x_4441:
        /* <DEDUP_REMOVED lines=10> */
.L_x_4426:
[----:B------:R-:W-:Y:S05]  /*27b60*/  BSYNC B0 ;  /* 0x0000000000007941 */ /* 0x000fea0003800000 */
.L_x_4425:
[----:B------:R-:W-:-:S06]  /*27b70*/  UISETP.NE.AND UP0, UPT, UR36, 0x3, UPT ;  /* 0x000000032400788c */ /* 0x000fcc000bf05270 */
[----:B------:R-:W-:-:S13]  /*27b80*/  PLOP3.LUT P0, PT, PT, PT, UP0, 0x80, 0x0 ;  /* 0x000000000000781c */ /* 0x000fda0003f0f008 */
[----:B------:R-:W-:Y:S05]  /*27b90*/  @!P0 BRA `(.L_x_4442) ;  /* 0x0000000000048947 */ /* 0x000fea0003800000 */
[----:B------:R-:W-:Y:S01]  /*27ba0*/  BPT.TRAP 0x1 ;  /* 0x000000040000795c */ /* 0x000fe20000300000 */
.L_x_4442:
        /* <DEDUP_REMOVED lines=9> */
[----:B------:R-:W2:Y:S02]  /*27c40*/  SYNCS.PHASECHK.TRANS64.TRYWAIT P2, [R14+URZ+0x2a870], R3 ;  /* 0x02a870030e0075a7 */ /* 0x000ea4000804017f */
[----:B--2---:R-:W-:Y:S05]  /*27c50*/  @!P2 BRA `(.L_x_4444) ;  /* 0x0000004c0078a947 */ /* 0x004fea0003800000 */
.L_x_4588:
[----:B------:R-:W-:Y:S05]  /*27c60*/  BSYNC B0 ;  /* 0x0000000000007941 */ /* 0x000fea0003800000 */
.L_x_4443:
[----:B------:R-:W-:Y:S05]  /*27c70*/  @!P0 BRA `(.L_x_4445) ;  /* 0x0000000000048947 */ /* 0x000fea0003800000 */
[----:B------:R-:W-:Y:S01]  /*27c80*/  BPT.TRAP 0x1 ;  /* 0x000000040000795c */ /* 0x000fe20000300000 */
.L_x_4445:
[----:B------:R-:W-:Y:S01]  /*27c90*/  SHF.L.U32 R4, R7, 0x1f, RZ ;  /* 0x0000001f07047819 */ /* 0x000fe200000006ff */
[----:B--2---:R-:W-:-:S03]  /*27ca0*/  IMAD R3, R6, 0x6000, RZ ;  /* 0x0000600006037824 */ /* 0x004fc600078e02ff */
[----:B------:R-:W2:Y:S02]  /*27cb0*/  SYNCS.PHASECHK.TRANS64.TRYWAIT P2, [R14+URZ+0x2a860], R4 ;  /* 0x02a860040e0075a7 */ /* 0x000ea4000804017f */
[----:B--2---:R-:W-:Y:S05]  /*27cc0*/  @!P2 BRA `(.L_x_4446) ;  /* 0x0000004c0070a947 */ /* 0x004fea0003800000 */
.L_x_4589:
[----:B------:R-:W3:Y:S04]  /*27cd0*/  LDL R13, [R1+0x28] ;  /* 0x00002800010d7983 */ /* 0x000ee80000100800 */
[----:B------:R4:W-:Y:S04]  /*27ce0*/  STL [R1+0x60], R0 ;  /* 0x0000600001007387 */ /* 0x0009e80000100800 */
[----:B----4-:R-:W2:Y:S01]  /*27cf0*/  LDL R0, [R1] ;  /* 0x0000000001007983 */ /* 0x010ea20000100800 */
[----:B------:R-:W-:Y:S01]  /*27d00*/  MOV R15, 0x400 ;  /* 0x00000400000f7802 */ /* 0x000fe20000000f00 */
[----:B------:R-:W4:Y:S01]  /*27d10*/  S2R R18, SR_CgaCtaId ;  /* 0x0000000000127919 */ /* 0x000f220000008800 */
[----:B------:R-:W-:Y:S05]  /*27d20*/  WARPSYNC.ALL ;  /* 0x0000000000007948 */ /* 0x000fea0003800000 */
[----:B----4-:R-:W-:-:S02]  /*27d30*/  LEA R15, R18, R15, 0x18 ;  /* 0x0000000f120f7211 */ /* 0x010fc400078ec0ff */
[----:B------:R-:W4:Y:S01]  /*27d40*/  LDL R18, [R1+0x10] ;  /* 0x0000100001127983 */ /* 0x000f220000100800 */
[----:B--2---:R-:W-:-:S05]  /*27d50*/  LOP3.LUT R4, R3, R0, RZ, 0xfc, !PT ;  /* 0x0000000003047212 */ /* 0x004fca00078efcff */
[----:B------:R-:W-:-:S06]  /*27d60*/  IMAD.IADD R4, R15, 0x1, R4 ;  /* 0x000000010f047824 */ /* 0x000fcc00078e0204 */
[----:B------:R-:W2:Y:S02]  /*27d70*/  LDSM.16.MT88.4 R4, [R4+0xc400] ;  /* 0x00c400000404783b */ /* 0x000ea40000004200 */
[C-C-:B--2---:R-:W-:Y:S02]  /*27d80*/  PRMT R8, R4.reuse, 0x6420, R5.reuse ;  /* 0x0000642004087816 */ /* 0x144fe40000000005 */
[----:B-1----:R-:W-:Y:S02]  /*27d90*/  PRMT R9, R4, 0x7531, R5 ;  /* 0x0000753104097816 */ /* 0x002fe40000000005 */
[----:B------:R-:W2:Y:S01]  /*27da0*/  LDL R5, [R1+0x34] ;  /* 0x0000340001057983 */ /* 0x000ea20000100800 */
[----:B----4-:R-:W-:Y:S02]  /*27db0*/  LOP3.LUT R4, R3, R18, RZ, 0xfc, !PT ;  /* 0x0000001203047212 */ /* 0x010fe400078efcff */
[C-C-:B------:R-:W-:Y:S02]  /*27dc0*/  PRMT R10, R6.reuse, 0x6420, R7.reuse ;  /* 0x00006420060a7816 */ /* 0x140fe40000000007 */
[----:B------:R-:W-:Y:S01]  /*27dd0*/  PRMT R11, R6, 0x7531, R7 ;  /* 0x00007531060b7816 */ /* 0x000fe20000000007 */
[----:B--2---:R-:W-:-:S05]  /*27de0*/  IMAD.IADD R4, R5, 0x1, R4 ;  /* 0x0000000105047824 */ /* 0x004fca00078e0204 */
[----:B------:R1:W-:Y:S02]  /*27df0*/  STSM.16.M88.4 [R4], R8 ;  /* 0x0000000804007844 */ /* 0x0003e40000000200 */
[----:B-1----:R-:W-:Y:S02]  /*27e00*/  VIADD R10, R3, 0x2000 ;  /* 0x00002000030a7836 */ /* 0x002fe40000000000 */
[----:B------:R-:W-:-:S03]  /*27e10*/  IMAD.MOV.U32 R11, RZ, RZ, R5 ;  /* 0x000000ffff0b7224 */ /* 0x000fc600078e0005 */
[----:B------:R-:W-:-:S05]  /*27e20*/  LOP3.LUT R4, R10, R0, RZ, 0xfc, !PT ;  /* 0x000000000a047212 */ /* 0x000fca00078efcff */
[----:B------:R-:W-:-:S06]  /*27e30*/  IMAD.IADD R4, R15, 0x1, R4 ;  /* 0x000000010f047824 */ /* 0x000fcc00078e0204 */
[----:B------:R-:W1:Y:S02]  /*27e40*/  LDSM.16.MT88.4 R4, [R4+0xc400] ;  /* 0x00c400000404783b */ /* 0x000e640000004200 */
[C-C-:B-1----:R-:W-:Y:S02]  /*27e50*/  PRMT R8, R4.reuse, 0x6420, R5.reuse ;  /* 0x0000642004087816 */ /* 0x142fe40000000005 */
[----:B------:R-:W-:Y:S01]  /*27e60*/  PRMT R9, R4, 0x7531, R5 ;  /* 0x0000753104097816 */ /* 0x000fe20000000005 */
[----:B------:R-:W-:Y:S01]  /*27e70*/  IMAD.MOV.U32 R5, RZ, RZ, R11 ;  /* 0x000000ffff057224 */ /* 0x000fe200078e000b */
[----:B------:R-:W-:Y:S02]  /*27e80*/  LOP3.LUT R4, R10, R18, RZ, 0xfc, !PT ;  /* 0x000000120a047212 */ /* 0x000fe400078efcff */
[C-C-:B------:R-:W-:Y:S02]  /*27e90*/  PRMT R10, R6.reuse, 0x6420, R7.reuse ;  /* 0x00006420060a7816 */ /* 0x140fe40000000007 */
[----:B------:R-:W-:Y:S01]  /*27ea0*/  PRMT R11, R6, 0x7531, R7 ;  /* 0x00007531060b7816 */ /* 0x000fe20000000007 */
[----:B------:R-:W-:-:S05]  /*27eb0*/  IMAD.IADD R4, R5, 0x1, R4 ;  /* 0x0000000105047824 */ /* 0x000fca00078e0204 */
        /* <DEDUP_REMOVED lines=10> */
[C-C-:B------:R-:W-:Y:S01]  /*27f60*/  PRMT R10, R6.reuse, 0x6420, R7.reuse ;  /* 0x00006420060a7816 */ /* 0x140fe20000000007 */
[----:B------:R-:W2:Y:S01]  /*27f70*/  LDL R18, [R1+0x58] ;  /* 0x0000580001127983 */ /* 0x000ea20000100800 */
[----:B------:R-:W-:Y:S01]  /*27f80*/  PRMT R11, R6, 0x7531, R7 ;  /* 0x00007531060b7816 */ /* 0x000fe20000000007 */
[----:B------:R-:W-:-:S05]  /*27f90*/  IMAD.IADD R4, R5, 0x1, R4 ;  /* 0x0000000105047824 */ /* 0x000fca00078e0204 */
[----:B------:R1:W-:Y:S02]  /*27fa0*/  STSM.16.M88.4 [R4], R8 ;  /* 0x0000000804007844 */ /* 0x0003e40000000200 */
[----:B-1----:R-:W-:Y:S01]  /*27fb0*/  LOP3.LUT R4, R3, 0x800, R0, 0xfe, !PT ;  /* 0x0000080003047812 */ /* 0x002fe200078efe00 */
[----:B------:R-:W-:-:S04]  /*27fc0*/  IMAD.MOV.U32 R11, RZ, RZ, R5 ;  /* 0x000000ffff0b7224 */ /* 0x000fc800078e0005 */
[----:B------:R-:W-:-:S06]  /*27fd0*/  IMAD.IADD R4, R15, 0x1, R4 ;  /* 0x000000010f047824 */ /* 0x000fcc00078e0204 */
[----:B------:R-:W1:Y:S02]  /*27fe0*/  LDSM.16.MT88.4 R4, [R4+0xc400] ;  /* 0x00c400000404783b */ /* 0x000e640000004200 */
[C-C-:B-1----:R-:W-:Y:S02]  /*27ff0*/  PRMT R8, R4.reuse, 0x6420, R5.reuse ;  /* 0x0000642004087816 */ /* 0x142fe40000000005 */
[----:B------:R-:W-:Y:S01]  /*28000*/  PRMT R9, R4, 0x7531, R5 ;  /* 0x0000753104097816 */ /* 0x000fe20000000005 */
[----:B------:R-:W-:Y:S01]  /*28010*/  IMAD.MOV.U32 R4, RZ, RZ, R11 ;  /* 0x000000ffff047224 */ /* 0x000fe200078e000b */
[----:B------:R-:W4:Y:S01]  /*28020*/  LDL R5, [R1+0x5c] ;  /* 0x00005c0001057983 */ /* 0x000f220000100800 */
[C-C-:B------:R-:W-:Y:S02]  /*28030*/  PRMT R10, R6.reuse, 0x6420, R7.reuse ;  /* 0x00006420060a7816 */ /* 0x140fe40000000007 */
[----:B------:R-:W-:Y:S02]  /*28040*/  PRMT R11, R6, 0x7531, R7 ;  /* 0x00007531060b7816 */ /* 0x000fe40000000007 */
[----:B---3--:R-:W-:-:S05]  /*28050*/  IADD3 R13, R4, R13, R3 ;  /* 0x0000000d040d7210 */ /* 0x008fca0007ffe003 */
[----:B------:R1:W-:Y:S02]  /*28060*/  STSM.16.M88.4 [R13], R8 ;  /* 0x000000080d007844 */ /* 0x0003e40000000200 */
[----:B-1----:R-:W-:Y:S01]  /*28070*/  IMAD.MOV.U32 R11, RZ, RZ, R4 ;  /* 0x000000ffff0b7224 */ /* 0x002fe200078e0004 */
[----:B----4-:R-:W-:-:S06]  /*28080*/  IADD3 R4, R15, R5, R3 ;  /* 0x000000050f047210 */ /* 0x010fcc0007ffe003 */
[----:B------:R-:W1:Y:S02]  /*28090*/  LDSM.16.MT88.4 R4, [R4+0xc400] ;  /* 0x00c400000404783b */ /* 0x000e640000004200 */
[C-C-:B-1----:R-:W-:Y:S02]  /*280a0*/  PRMT R8, R4.reuse, 0x6420, R5.reuse ;  /* 0x0000642004087816 */ /* 0x142fe40000000005 */
[----:B------:R-:W-:Y:S01]  /*280b0*/  PRMT R9, R4, 0x7531, R5 ;  /* 0x0000753104097816 */ /* 0x000fe20000000005 */
[----:B------:R-:W-:Y:S01]  /*280c0*/  IMAD.MOV.U32 R5, RZ, RZ, R11 ;  /* 0x000000ffff057224 */ /* 0x000fe200078e000b */
[C-C-:B------:R-:W-:Y:S02]  /*280d0*/  PRMT R10, R6.reuse, 0x6420, R7.reuse ;  /* 0x00006420060a7816 */ /* 0x140fe40000000007 */
[----:B------:R-:W-:Y:S02]  /*280e0*/  PRMT R11, R6, 0x7531, R7 ;  /* 0x00007531060b7816 */ /* 0x000fe40000000007 */
[----:B--2---:R-:W-:-:S02]  /*280f0*/  IADD3 R4, R15, R18, R3 ;  /* 0x000000120f047210 */ /* 0x004fc40007ffe003 */
[----:B------:R-:W2:Y:S04]  /*28100*/  LDL R18, [R1+0x50] ;  /* 0x0000500001127983 */ /* 0x000ea80000100800 */
[----:B------:R1:W-:Y:S02]  /*28110*/  STSM.16.M88.4 [R13+0x2000], R8 ;  /* 0x002000080d007844 */ /* 0x0003e40000000200 */
[----:B-1----:R-:W-:Y:S02]  /*28120*/  IMAD.MOV.U32 R11, RZ, RZ, R5 ;  /* 0x000000ffff0b7224 */ /* 0x002fe400078e0005 */
[----:B------:R-:W1:Y:S02]  /*28130*/  LDSM.16.MT88.4 R4, [R4+0xc400] ;  /* 0x00c400000404783b */ /* 0x000e640000004200 */
[----:B-1----:R-:W-:-:S02]  /*28140*/  PRMT R8, R4, 0x6420, R5 ;  /* 0x0000642004087816 */ /* 0x002fc40000000005 */
[----:B------:R-:W-:Y:S02]  /*28150*/  PRMT R9, R4, 0x7531, R5 ;  /* 0x0000753104097816 */ /* 0x000fe40000000005 */
[----:B------:R-:W-:Y:S01]  /*28160*/  LOP3.LUT R4, R3, 0x1000, R0, 0xfe, !PT ;  /* 0x0000100003047812 */ /* 0x000fe200078efe00 */
[----:B------:R-:W-:Y:S01]  /*28170*/  IMAD.MOV.U32 R5, RZ, RZ, R11 ;  /* 0x000000ffff057224 */ /* 0x000fe200078e000b */
[C-C-:B------:R-:W-:Y:S02]  /*28180*/  PRMT R10, R6.reuse, 0x6420, R7.reuse ;  /* 0x00006420060a7816 */ /* 0x140fe40000000007 */
[----:B------:R-:W-:Y:S01]  /*28190*/  PRMT R11, R6, 0x7531, R7 ;  /* 0x00007531060b7816 */ /* 0x000fe20000000007 */
[----:B------:R-:W-:-:S04]  /*281a0*/  IMAD.IADD R4, R15, 0x1, R4 ;  /* 0x000000010f047824 */ /* 0x000fc800078e0204 */
[----:B------:R1:W-:Y:S02]  /*281b0*/  STSM.16.M88.4 [R13+0x4000], R8 ;  /* 0x004000080d007844 */ /* 0x0003e40000000200 */
[----:B-1----:R-:W-:Y:S02]  /*281c0*/  IMAD.MOV.U32 R11, RZ, RZ, R5 ;  /* 0x000000ffff0b7224 */ /* 0x002fe400078e0005 */
[----:B------:R-:W3:Y:S04]  /*281d0*/  LDL R13, [R1+0x24] ;  /* 0x00002400010d7983 */ /* 0x000ee80000100800 */
[----:B------:R-:W1:Y:S02]  /*281e0*/  LDSM.16.MT88.4 R4, [R4+0xc400] ;  /* 0x00c400000404783b */ /* 0x000e640000004200 */
[----:B-1----:R-:W-:-:S02]  /*281f0*/  PRMT R8, R4, 0x6420, R5 ;  /* 0x0000642004087816 */ /* 0x002fc40000000005 */
[----:B------:R-:W-:Y:S02]  /*28200*/  PRMT R9, R4, 0x7531, R5 ;  /* 0x0000753104097816 */ /* 0x000fe40000000005 */
[----:B------:R-:W4:Y:S01]  /*28210*/  LDL R5, [R1+0x54] ;  /* 0x0000540001057983 */ /* 0x000f220000100800 */
[----:B------:R-:W-:Y:S01]  /*28220*/  IMAD.MOV.U32 R4, RZ, RZ, R11 ;  /* 0x000000ffff047224 */ /* 0x000fe200078e000b */
        /* <DEDUP_REMOVED lines=21> */
[C-C-:B------:R-:W-:Y:S01]  /*28380*/  PRMT R10, R6.reuse, 0x6420, R7.reuse ;  /* 0x00006420060a7816 */ /* 0x140fe20000000007 */
[----:B------:R1:W5:Y:S01]  /*28390*/  LDL.LU R0, [R1+0x60] ;  /* 0x0000600001007983 */ /* 0x0003620000300800 */
[----:B------:R-:W-:Y:S01]  /*283a0*/  PRMT R11, R6, 0x7531, R7 ;  /* 0x00007531060b7816 */ /* 0x000fe20000000007 */
[----:B------:R-:W-:-:S04]  /*283b0*/  IMAD.IADD R4, R15, 0x1, R4 ;  /* 0x000000010f047824 */ /* 0x000fc800078e0204 */
[----:B------:R3:W-:Y:S02]  /*283c0*/  STSM.16.M88.4 [R13+0x4000], R8 ;  /* 0x004000080d007844 */ /* 0x0007e40000000200 */
[----:B---3--:R-:W-:Y:S02]  /*283d0*/  IMAD.MOV.U32 R13, RZ, RZ, R5 ;  /* 0x000000ffff0d7224 */ /* 0x008fe400078e0005 */
[----:B------:R-:W3:Y:S02]  /*283e0*/  LDSM.16.MT88.4 R4, [R4+0xc400] ;  /* 0x00c400000404783b */ /* 0x000ee40000004200 */
[C-C-:B---3--:R-:W-:Y:S02]  /*283f0*/  PRMT R8, R4.reuse, 0x6420, R5.reuse ;  /* 0x0000642004087816 */ /* 0x148fe40000000005 */
[----:B------:R-:W-:Y:S02]  /*28400*/  PRMT R9, R4, 0x7531, R5 ;  /* 0x0000753104097816 */ /* 0x000fe40000000005 */
[----:B------:R-:W3:Y:S04]  /*28410*/  LDL R4, [R1+0x2c] ;  /* 0x00002c0001047983 */ /* 0x000ee80000100800 */
[----:B------:R-:W4:Y:S01]  /*28420*/  LDL R5, [R1+0x4c] ;  /* 0x00004c0001057983 */ /* 0x000f220000100800 */
[----:B------:R-:W-:-:S02]  /*28430*/  PRMT R10, R6, 0x6420, R7 ;  /* 0x00006420060a7816 */ /* 0x000fc40000000007 */
[----:B------:R-:W-:Y:S02]  /*28440*/  PRMT R11, R6, 0x7531, R7 ;  /* 0x00007531060b7816 */ /* 0x000fe40000000007 */
[--C-:B---3--:R-:W-:Y:S02]  /*28450*/  IADD3 R13, R13, R4, R3.reuse ;  /* 0x000000040d0d7210 */ /* 0x108fe40007ffe003 */
[----:B----4-:R-:W-:-:S03]  /*28460*/  IADD3 R4, R15, R5, R3 ;  /* 0x000000050f047210 */ /* 0x010fc60007ffe003 */
[----:B------:R-:W-:Y:S04]  /*28470*/  STSM.16.M88.4 [R13], R8 ;  /* 0x000000080d007844 */ /* 0x000fe80000000200 */
[----:B------:R-:W3:Y:S02]  /*28480*/  LDSM.16.MT88.4 R4, [R4+0xc400] ;  /* 0x00c400000404783b */ /* 0x000ee40000004200 */
[C-C-:B---3--:R-:W-:Y:S02]  /*28490*/  PRMT R8, R4.reuse, 0x6420, R5.reuse ;  /* 0x0000642004087816 */ /* 0x148fe40000000005 */
[----:B------:R-:W-:Y:S02]  /*284a0*/  PRMT R9, R4, 0x7531, R5 ;  /* 0x0000753104097816 */ /* 0x000fe40000000005 */
[----:B------:R-:W-:-:S02]  /*284b0*/  PRMT R10, R6, 0x6420, R7 ;  /* 0x00006420060a7816 */ /* 0x000fc40000000007 */
[----:B------:R-:W-:Y:S02]  /*284c0*/  PRMT R11, R6, 0x7531, R7 ;  /* 0x00007531060b7816 */ /* 0x000fe40000000007 */
[----:B--2---:R-:W-:-:S03]  /*284d0*/  IADD3 R4, R15, R18, R3 ;  /* 0x000000120f047210 */ /* 0x004fc60007ffe003 */
[----:B------:R-:W-:Y:S04]  /*284e0*/  STSM.16.M88.4 [R13+0x2000], R8 ;  /* 0x002000080d007844 */ /* 0x000fe80000000200 */
[----:B------:R-:W2:Y:S02]  /*284f0*/  LDSM.16.MT88.4 R4, [R4+0xc400] ;  /* 0x00c400000404783b */ /* 0x000ea40000004200 */
        /* <DEDUP_REMOVED lines=13> */
.L_x_4447:
[----:B------:R-:W3:Y:S01]  /*285d0*/  LDL R3, [R1+0x1c] ;  /* 0x00001c0001037983 */ /* 0x000ee20000100800 */
[----:B--2---:R2:W-:Y:S03]  /*285e0*/  SYNCS.ARRIVE.TRANS64.A1T0 RZ, [R14+URZ+0x2a850], RZ ;  /* 0x02a850ff0eff79a7 */ /* 0x0045e6000810003f */
[----:B------:R4:W5:Y:S04]  /*285f0*/  LDL R6, [R1+0x4] ;  /* 0x0000040001067983 */ /* 0x0009680000100800 */
[----:B------:R4:W5:Y:S01]  /*28600*/  LDL R7, [R1+0xc] ;  /* 0x00000c0001077983 */ /* 0x0009620000100800 */
[----:B--2---:R-:W-:-:S05]  /*28610*/  @!P1 VIADD R14, R14, 0x2a880 ;  /* 0x0002a8800e0e9836 */ /* 0x004fca0000000000 */
[----:B------:R-:W-:Y:S01]  /*28620*/  @!P1 PRMT R14, RZ, 0x654, R14 ;  /* 0x00000654ff0e9816 */ /* 0x000fe2000000000e */
[----:B------:R-:W-:Y:S06]  /*28630*/  BAR.SYNC.DEFER_BLOCKING 0x2, 0x80 ;  /* 0x0082000000007b1d */ /* 0x000fec0000010000 */
[----:B------:R4:W-:Y:S01]  /*28640*/  @!P1 SYNCS.ARRIVE.TRANS64.RED.A1T0 RZ, [R14+URZ], RZ ;  /* 0x000000ff0eff99a7 */ /* 0x0009e2000810043f */
[C---:B---3--:R-:W-:Y:S01]  /*28650*/  ISETP.GT.AND P0, PT, R12.reuse, R3, PT ;  /* 0x000000030c00720c */ /* 0x048fe20003f04270 */
[----:B------:R-:W-:-:S12]  /*28660*/  VIADD R12, R12, 0xffffffff ;  /* 0xffffffff0c0c7836 */ /* 0x000fd80000000000 */
[----:B----4-:R-:W-:Y:S05]  /*28670*/  @P0 BRA `(.L_x_4448) ;  /* 0xffffffe800780947 */ /* 0x010fea000383ffff */
.L_x_4424:
[----:B------:R-:W-:Y:S04]  /*28680*/  BSSY B0, `(.L_x_4449) ;  /* 0x000000e000007945 */ /* 0x000fe80003800000 */
[----:B------:R-:W-:Y:S05]  /*28690*/  @P1 BRA `(.L_x_4450) ;  /* 0x0000000000301947 */ /* 0x000fea0003800000 */
[----:B------:R-:W2:Y:S01]  /*286a0*/  S2R R2, SR_LANEID ;  /* 0x0000000000027919 */ /* 0x000ea20000000000 */
[----:B------:R-:W-:Y:S01]  /*286b0*/  VOTEU.ANY UR4, UPT, PT ;  /* 0x0000000000047886 */ /* 0x000fe200038e0100 */
[----:B------:R-:W3:Y:S01]  /*286c0*/  LDC.64 R4, c[0x0][0xc38] ;  /* 0x00030e00ff047b82 */ /* 0x000ee20000000a00 */
[----:B-----5:R-:W2:Y:S02]  /*286d0*/  FLO.U32 R0, UR4 ;  /* 0x0000000400007d00 */ /* 0x020ea400080e0000 */
[----:B--2---:R-:W-:-:S06]  /*286e0*/  ISETP.EQ.U32.AND P0, PT, R0, R2, PT ;  /* 0x000000020000720c */ /* 0x004fcc0003f02070 */
[----:B------:R-:W3:Y:S07]  /*286f0*/  POPC R2, UR4 ;  /* 0x0000000400027d09 */ /* 0x000eee0008000000 */
[----:B---3--:R-:W2:Y:S04]  /*28700*/  @P0 ATOMG.E.ADD.STRONG.GPU PT, R2, desc[UR40][R4.64], R2 ;  /* 0x00000002040209a8 */ /* 0x008ea800081ee1e8 */
[----:B--2---:R2:W3:Y:S02]  /*28710*/  SHFL.IDX PT, R2, R2, R0, 0x1f ;  /* 0x00001f0002027589 */ /* 0x0044e400000e0000 */
[----:B--2---:R-:W2:Y:S02]  /*28720*/  S2R R0, SR_LTMASK ;  /* 0x0000000000007919 */ /* 0x004ea40000003900 */
[----:B--2---:R-:W-:-:S06]  /*28730*/  LOP3.LUT R0, R0, UR4, RZ, 0xc0, !PT ;  /* 0x0000000400007c12 */ /* 0x004fcc000f8ec0ff */
[----:B------:R-:W3:Y:S02]  /*28740*/  POPC R0, R0 ;  /* 0x0000000000007309 */ /* 0x000ee40000000000 */
[----:B---3--:R-:W-:-:S07]  /*28750*/  IADD3 R16, R2, UR38, R0 ;  /* 0x0000002602107c10 */ /* 0x008fce000fffe000 */
.L_x_4450:
[----:B------:R-:W-:Y:S05]  /*28760*/  BSYNC B0 ;  /* 0x0000000000007941 */ /* 0x000fea0003800000 */
.L_x_4449:
[----:B------:R-:W-:-:S06]  /*28770*/  UISETP.NE.AND UP0, UPT, UR36, 0x3, UPT ;  /* 0x000000032400788c */ /* 0x000fcc000bf05270 */
[----:B------:R-:W-:-:S13]  /*28780*/  PLOP3.LUT P0, PT, PT, PT, UP0, 0x80, 0x0 ;  /* 0x000000000000781c */ /* 0x000fda0003f0f008 */
[----:B------:R-:W-:Y:S05]  /*28790*/  @!P0 BRA `(.L_x_4451) ;  /* 0x0000000000048947 */ /* 0x000fea0003800000 */
[----:B------:R-:W-:Y:S01]  /*287a0*/  BPT.TRAP 0x1 ;  /* 0x000000040000795c */ /* 0x000fe20000300000 */
.L_x_4451:
[----:B------:R-:W2:Y:S04]  /*287b0*/  LDL R2, [R1+0xc] ;  /* 0x00000c0001027983 */ /* 0x000ea80000100800 */
[----:B------:R-:W3:Y:S01]  /*287c0*/  LDL R3, [R1+0x4] ;  /* 0x0000040001037983 */ /* 0x000ee20000100800 */
[----:B------:R-:W-:Y:S01]  /*287d0*/  MOV R4, 0x400 ;  /* 0x0000040000047802 */ /* 0x000fe20000000f00 */
[----:B-----5:R-:W-:Y:S01]  /*287e0*/  IMAD.U32 R0, RZ, RZ, UR39 ;  /* 0x00000027ff007e24 */ /* 0x020fe2000f8e00ff */
[----:B------:R-:W-:Y:S01]  /*287f0*/  BSSY B0, `(.L_x_4452) ;  /* 0x0000009000007945 */ /* 0x000fe20003800000 */
[----:B------:R-:W4:Y:S03]  /*28800*/  S2R R5, SR_CgaCtaId ;  /* 0x0000000000057919 */ /* 0x000f260000008800 */
[----:B------:R-:W-:-:S02]  /*28810*/  ISETP.NE.AND P2, PT, R0, 0x3, PT ;  /* 0x000000030000780c */ /* 0x000fc40003f45270 */
[----:B----4-:R-:W-:Y:S02]  /*28820*/  LEA R4, R5, R4, 0x18 ;  /* 0x0000000405047211 */ /* 0x010fe400078ec0ff */
[----:B--2---:R-:W-:-:S04]  /*28830*/  LOP3.LUT R2, R2, 0x1, RZ, 0x3c, !PT ;  /* 0x0000000102027812 */ /* 0x004fc800078e3cff */
[----:B------:R-:W-:Y:S01]  /*28840*/  SHF.L.U32 R2, R2, 0x1f, RZ ;  /* 0x0000001f02027819 */ /* 0x000fe200000006ff */
[----:B---3--:R-:W-:-:S04]  /*28850*/  IMAD R0, R3, 0x8, R4 ;  /* 0x0000000803007824 */ /* 0x008fc800078e0204 */
[----:B------:R-:W2:Y:S02]  /*28860*/  SYNCS.PHASECHK.TRANS64.TRYWAIT P0, [R0+URZ+0x2a870], R2 ;  /* 0x02a87002000075a7 */ /* 0x000ea4000800017f */
[----:B--2---:R-:W-:Y:S05]  /*28870*/  @!P0 BRA `(.L_x_4453) ;  /* 0x0000004000988947 */ /* 0x004fea0003800000 */
.L_x_4590:
[----:B------:R-:W-:Y:S05]  /*28880*/  BSYNC B0 ;  /* 0x0000000000007941 */ /* 0x000fea0003800000 */
.L_x_4452:
[----:B------:R-:W-:Y:S05]  /*28890*/  @!P2 BRA `(.L_x_4454) ;  /* 0x000000000004a947 */ /* 0x000fea0003800000 */
[----:B------:R-:W-:Y:S01]  /*288a0*/  BPT.TRAP 0x1 ;  /* 0x000000040000795c */ /* 0x000fe20000300000 */
.L_x_4454:
[----:B--2---:R-:W2:Y:S02]  /*288b0*/  LDL R2, [R1+0xc] ;  /* 0x00000c0001027983 */ /* 0x004ea40000100800 */
[----:B--2---:R-:W-:-:S04]  /*288c0*/  SHF.L.U32 R2, R2, 0x1f, RZ ;  /* 0x0000001f02027819 */ /* 0x004fc800000006ff */
[----:B------:R-:W2:Y:S02]  /*288d0*/  SYNCS.PHASECHK.TRANS64.TRYWAIT P0, [R0+URZ+0x2a860], R2 ;  /* 0x02a86002000075a7 */ /* 0x000ea4000800017f */
[----:B--2---:R-:W-:Y:S05]  /*288e0*/  @!P0 BRA `(.L_x_4455) ;  /* 0x0000004000908947 */ /* 0x004fea0003800000 */
.L_x_4591:
[----:B------:R-:W3:Y:S04]  /*288f0*/  LDL R12, [R1+0x4] ;  /* 0x00000400010c7983 */ /* 0x000ee80000100800 */
[----:B------:R-:W2:Y:S01]  /*28900*/  LDL R15, [R1] ;  /* 0x00000000010f7983 */ /* 0x000ea20000100800 */
[----:B-1----:R-:W-:Y:S01]  /*28910*/  MOV R13, 0x400 ;  /* 0x00000400000d7802 */ /* 0x002fe20000000f00 */
[----:B------:R-:W1:Y:S03]  /*28920*/  S2R R14, SR_CgaCtaId ;  /* 0x00000000000e7919 */ /* 0x000e660000008800 */
[----:B-1----:R-:W-:Y:S02]  /*28930*/  LEA R13, R14, R13, 0x18 ;  /* 0x0000000d0e0d7211 */ /* 0x002fe400078ec0ff */
[----:B------:R-:W4:Y:S01]  /*28940*/  LDL R14, [R1+0x10] ;  /* 0x00001000010e7983 */ /* 0x000f220000100800 */
[----:B------:R-:W-:Y:S05]  /*28950*/  WARPSYNC.ALL ;  /* 0x0000000000007948 */ /* 0x000fea0003800000 */
[----:B------:R-:W1:Y:S01]  /*28960*/  S2R R18, SR_CgaCtaId ;  /* 0x0000000000127919 */ /* 0x000e620000008800 */
[----:B------:R-:W-:-:S04]  /*28970*/  MOV R17, 0x400 ;  /* 0x0000040000117802 */ /* 0x000fc80000000f00 */
[----:B-1----:R-:W-:Y:S02]  /*28980*/  LEA R17, R18, R17, 0x18 ;  /* 0x0000001112117211 */ /* 0x002fe400078ec0ff */
[----:B------:R-:W5:Y:S03]  /*28990*/  LDL R18, [R1+0x5c] ;  /* 0x00005c0001127983 */ /* 0x000f660000100800 */
[----:B------:R-:W-:Y:S02]  /*289a0*/  VIADD R17, R17, 0x400 ;  /* 0x0000040011117836 */ /* 0x000fe40000000000 */
[----:B---3--:R-:W-:-:S05]  /*289b0*/  IMAD R3, R12, 0x6000, RZ ;  /* 0x000060000c037824 */ /* 0x008fca00078e02ff */
[----:B--2---:R-:W-:-:S05]  /*289c0*/  LOP3.LUT R2, R3, R15, RZ, 0xfc, !PT ;  /* 0x0000000f03027212 */ /* 0x004fca00078efcff */
[----:B------:R-:W-:-:S05]  /*289d0*/  IMAD.IADD R2, R13, 0x1, R2 ;  /* 0x000000010d027824 */ /* 0x000fca00078e0202 */
[----:B------:R4:W1:Y:S02]  /*289e0*/  LDSM.16.MT88.4 R4, [R2+0xc400] ;  /* 0x00c400000204783b */ /* 0x0008640000004200 */
[----:B----4-:R-:W-:-:S05]  /*289f0*/  LOP3.LUT R2, R3, R14, RZ, 0xfc, !PT ;  /* 0x0000000e03027212 */ /* 0x010fca00078efcff */
[----:B------:R-:W-:Y:S01]  /*28a00*/  IMAD.IADD R2, R17, 0x1, R2 ;  /* 0x0000000111027824 */ /* 0x000fe200078e0202 */
[C-C-:B-1----:R-:W-:Y:S02]  /*28a10*/  PRMT R8, R4.reuse, 0x6420, R5.reuse ;  /* 0x0000642004087816 */ /* 0x142fe40000000005 */
[----:B------:R-:W-:Y:S02]  /*28a20*/  PRMT R9, R4, 0x7531, R5 ;  /* 0x0000753104097816 */ /* 0x000fe40000000005 */
[C-C-:B------:R-:W-:Y:S02]  /*28a30*/  PRMT R10, R6.reuse, 0x6420, R7.reuse ;  /* 0x00006420060a7816 */ /* 0x140fe40000000007 */
[----:B------:R-:W-:-:S05]  /*28a40*/  PRMT R11, R6, 0x7531, R7 ;  /* 0x00007531060b7816 */ /* 0x000fca0000000007 */
[----:B------:R1:W-:Y:S02]  /*28a50*/  STSM.16.M88.4 [R2], R8 ;  /* 0x0000000802007844 */ /* 0x0003e40000000200 */
[----:B-1----:R-:W-:-:S05]  /*28a60*/  VIADD R2, R3, 0x2000 ;  /* 0x0000200003027836 */ /* 0x002fca0000000000 */
[----:B------:R-:W-:-:S05]  /*28a70*/  LOP3.LUT R4, R2, R15, RZ, 0xfc, !PT ;  /* 0x0000000f02047212 */ /* 0x000fca00078efcff */
[----:B------:R-:W-:-:S06]  /*28a80*/  IMAD.IADD R4, R13, 0x1, R4 ;  /* 0x000000010d047824 */ /* 0x000fcc00078e0204 */
[----:B------:R-:W1:Y:S01]  /*28a90*/  LDSM.16.MT88.4 R4, [R4+0xc400] ;  /* 0x00c400000404783b */ /* 0x000e620000004200 */
[----:B------:R-:W-:-:S05]  /*28aa0*/  LOP3.LUT R2, R2, R14, RZ, 0xfc, !PT ;  /* 0x0000000e02027212 */ /* 0x000fca00078efcff */
        /* <DEDUP_REMOVED lines=10> */
[----:B------:R-:W-:-:S03]  /*28b50*/  LOP3.LUT R2, R2, R14, RZ, 0xfc, !PT ;  /* 0x0000000e02027212 */ /* 0x000fc600078efcff */
[----:B------:R-:W2:Y:S02]  /*28b60*/  LDL R14, [R1+0x58] ;  /* 0x00005800010e7983 */ /* 0x000ea40000100800 */
[----:B------:R-:W-:Y:S01]  /*28b70*/  IMAD.IADD R2, R17, 0x1, R2 ;  /* 0x0000000111027824 */ /* 0x000fe200078e0202 */
[C-C-:B-1----:R-:W-:Y:S02]  /*28b80*/  PRMT R8, R4.reuse, 0x6420, R5.reuse ;  /* 0x0000642004087816 */ /* 0x142fe40000000005 */
[----:B------:R-:W-:Y:S02]  /*28b90*/  PRMT R9, R4, 0x7531, R5 ;  /* 0x0000753104097816 */ /* 0x000fe40000000005 */
[C-C-:B------:R-:W-:Y:S02]  /*28ba0*/  PRMT R10, R6.reuse, 0x6420, R7.reuse ;  /* 0x00006420060a7816 */ /* 0x140fe40000000007 */
[----:B------:R-:W-:-:S05]  /*28bb0*/  PRMT R11, R6, 0x7531, R7 ;  /* 0x00007531060b7816 */ /* 0x000fca0000000007 */
[----:B------:R1:W-:Y:S02]  /*28bc0*/  STSM.16.M88.4 [R2], R8 ;  /* 0x0000000802007844 */ /* 0x0003e40000000200 */
[----:B-1----:R-:W-:-:S05]  /*28bd0*/  LOP3.LUT R2, R3, 0x800, R15, 0xfe, !PT ;  /* 0x0000080003027812 */ /* 0x002fca00078efe0f */
[----:B------:R-:W-:-:S05]  /*28be0*/  IMAD.IADD R2, R13, 0x1, R2 ;  /* 0x000000010d027824 */ /* 0x000fca00078e0202 */
[----:B------:R1:W3:Y:S04]  /*28bf0*/  LDSM.16.MT88.4 R4, [R2+0xc400] ;  /* 0x00c400000204783b */ /* 0x0002e80000004200 */
[----:B-1----:R-:W4:Y:S01]  /*28c00*/  LDL R2, [R1+0x28] ;  /* 0x0000280001027983 */ /* 0x002f220000100800 */
[C-C-:B---3--:R-:W-:Y:S02]  /*28c10*/  PRMT R8, R4.reuse, 0x6420, R5.reuse ;  /* 0x0000642004087816 */ /* 0x148fe40000000005 */
[----:B------:R-:W-:Y:S02]  /*28c20*/  PRMT R9, R4, 0x7531, R5 ;  /* 0x0000753104097816 */ /* 0x000fe40000000005 */
[C-C-:B------:R-:W-:Y:S02]  /*28c30*/  PRMT R10, R6.reuse, 0x6420, R7.reuse ;  /* 0x00006420060a7816 */ /* 0x140fe40000000007 */
[----:B------:R-:W-:-:S02]  /*28c40*/  PRMT R11, R6, 0x7531, R7 ;  /* 0x00007531060b7816 */ /* 0x000fc40000000007 */
[--C-:B-----5:R-:W-:Y:S02]  /*28c50*/  IADD3 R4, R13, R18, R3.reuse ;  /* 0x000000120d047210 */ /* 0x120fe40007ffe003 */
[----:B------:R-:W3:Y:S01]  /*28c60*/  LDL R18, [R1+0x54] ;  /* 0x0000540001127983 */ /* 0x000ee20000100800 */
[----:B----4-:R-:W-:-:S05]  /*28c70*/  IADD3 R2, R17, R2, R3 ;  /* 0x0000000211027210 */ /* 0x010fca0007ffe003 */
[----:B------:R-:W-:Y:S04]  /*28c80*/  STSM.16.M88.4 [R2], R8 ;  /* 0x0000000802007844 */ /* 0x000fe80000000200 */
[----:B------:R-:W1:Y:S02]  /*28c90*/  LDSM.16.MT88.4 R4, [R4+0xc400] ;  /* 0x00c400000404783b */ /* 0x000e640000004200 */
[C-C-:B-1----:R-:W-:Y:S02]  /*28ca0*/  PRMT R8, R4.reuse, 0x6420, R5.reuse ;  /* 0x0000642004087816 */ /* 0x142fe40000000005 */
[----:B------:R-:W-:Y:S02]  /*28cb0*/  PRMT R9, R4, 0x7531, R5 ;  /* 0x0000753104097816 */ /* 0x000fe40000000005 */
[----:B------:R-:W-:-:S02]  /*28cc0*/  PRMT R10, R6, 0x6420, R7 ;  /* 0x00006420060a7816 */ /* 0x000fc40000000007 */
[----:B------:R-:W-:Y:S02]  /*28cd0*/  PRMT R11, R6, 0x7531, R7 ;  /* 0x00007531060b7816 */ /* 0x000fe40000000007 */
[----:B--2---:R-:W-:Y:S02]  /*28ce0*/  IADD3 R4, R13, R14, R3 ;  /* 0x0000000e0d047210 */ /* 0x004fe40007ffe003 */
[----:B------:R-:W2:Y:S04]  /*28cf0*/  LDL R14, [R1+0x50] ;  /* 0x00005000010e7983 */ /* 0x000ea80000100800 */
[----:B------:R-:W-:Y:S04]  /*28d00*/  STSM.16.M88.4 [R2+0x2000], R8 ;  /* 0x0020000802007844 */ /* 0x000fe80000000200 */
[----:B------:R-:W1:Y:S02]  /*28d10*/  LDSM.16.MT88.4 R4, [R4+0xc400] ;  /* 0x00c400000404783b */ /* 0x000e640000004200 */
[----:B-1----:R-:W-:-:S02]  /*28d20*/  PRMT R8, R4, 0x6420, R5 ;  /* 0x0000642004087816 */ /* 0x002fc40000000005 */
[----:B------:R-:W-:Y:S02]  /*28d30*/  PRMT R9, R4, 0x7531, R5 ;  /* 0x0000753104097816 */ /* 0x000fe40000000005 */
[C-C-:B------:R-:W-:Y:S02]  /*28d40*/  PRMT R10, R6.reuse, 0x6420, R7.reuse ;  /* 0x00006420060a7816 */ /* 0x140fe40000000007 */
[----:B------:R-:W-:-:S05]  /*28d50*/  PRMT R11, R6, 0x7531, R7 ;  /* 0x00007531060b7816 */ /* 0x000fca0000000007 */
[----:B------:R1:W-:Y:S02]  /*28d60*/  STSM.16.M88.4 [R2+0x4000], R8 ;  /* 0x0040000802007844 */ /* 0x0003e40000000200 */
[----:B-1----:R-:W-:-:S05]  /*28d70*/  LOP3.LUT R2, R3, 0x1000, R15, 0xfe, !PT ;  /* 0x0000100003027812 */ /* 0x002fca00078efe0f */
[----:B------:R-:W-:-:S05]  /*28d80*/  IMAD.IADD R2, R13, 0x1, R2 ;  /* 0x000000010d027824 */ /* 0x000fca00078e0202 */
[----:B------:R1:W4:Y:S04]  /*28d90*/  LDSM.16.MT88.4 R4, [R2+0xc400] ;  /* 0x00c400000204783b */ /* 0x0003280000004200 */
[----:B-1----:R-:W5:Y:S01]  /*28da0*/  LDL R2, [R1+0x24] ;  /* 0x0000240001027983 */ /* 0x002f620000100800 */
[C-C-:B----4-:R-:W-:Y:S02]  /*28db0*/  PRMT R8, R4.reuse, 0x6420, R5.reuse ;  /* 0x0000642004087816 */ /* 0x150fe40000000005 */
[----:B------:R-:W-:Y:S02]  /*28dc0*/  PRMT R9, R4, 0x7531, R5 ;  /* 0x0000753104097816 */ /* 0x000fe40000000005 */
[C-C-:B------:R-:W-:Y:S02]  /*28dd0*/  PRMT R10, R6.reuse, 0x6420, R7.reuse ;  /* 0x00006420060a7816 */ /* 0x140fe40000000007 */
[----:B------:R-:W-:-:S02]  /*28de0*/  PRMT R11, R6, 0x7531, R7 ;  /* 0x00007531060b7816 */ /* 0x000fc40000000007 */
[--C-:B---3--:R-:W-:Y:S02]  /*28df0*/  IADD3 R4, R13, R18, R3.reuse ;  /* 0x000000120d047210 */ /* 0x108fe40007ffe003 */
[----:B------:R-:W3:Y:S01]  /*28e00*/  LDL R18, [R1+0x2c] ;  /* 0x00002c0001127983 */ /* 0x000ee20000100800 */
[----:B-----5:R-:W-:-:S05]  /*28e10*/  IADD3 R2, R17, R2, R3 ;  /* 0x0000000211027210 */ /* 0x020fca0007ffe003 */
[----:B------:R-:W-:Y:S04]  /*28e20*/  STSM.16.M88.4 [R2], R8 ;  /* 0x0000000802007844 */ /* 0x000fe80000000200 */
[----:B------:R-:W1:Y:S02]  /*28e30*/  LDSM.16.MT88.4 R4, [R4+0xc400] ;  /* 0x00c400000404783b */ /* 0x000e640000004200 */
[C-C-:B-1----:R-:W-:Y:S02]  /*28e40*/  PRMT R8, R4.reuse, 0x6420, R5.reuse ;  /* 0x0000642004087816 */ /* 0x142fe40000000005 */
[----:B------:R-:W-:Y:S02]  /*28e50*/  PRMT R9, R4, 0x7531, R5 ;  /* 0x0000753104097816 */ /* 0x000fe40000000005 */
[----:B------:R-:W-:-:S02]  /*28e60*/  PRMT R10, R6, 0x6420, R7 ;  /* 0x00006420060a7816 */ /* 0x000fc40000000007 */
[----:B------:R-:W-:-:S05]  /*28e70*/  PRMT R11, R6, 0x7531, R7 ;  /* 0x00007531060b7816 */ /* 0x000fca0000000007 */
[----:B------:R1:W-:Y:S02]  /*28e80*/  STSM.16.M88.4 [R2+0x2000], R8 ;  /* 0x0020000802007844 */ /* 0x0003e40000000200 */
[----:B-1----:R-:W-:Y:S02]  /*28e90*/  IMAD.MOV.U32 R11, RZ, RZ, R15 ;  /* 0x000000ffff0b7224 */ /* 0x002fe400078e000f */
[----:B------:R-:W4:Y:S01]  /*28ea0*/  LDL R15, [R1+0x4c] ;  /* 0x00004c00010f7983 */ /* 0x000f220000100800 */
[----:B--2---:R-:W-:-:S03]  /*28eb0*/  IADD3 R4, R13, R14, R3 ;  /* 0x0000000e0d047210 */ /* 0x004fc60007ffe003 */
[----:B------:R-:W2:Y:S04]  /*28ec0*/  LDL R14, [R1+0x48] ;  /* 0x00004800010e7983 */ /* 0x000ea80000100800 */
[----:B------:R-:W1:Y:S02]  /*28ed0*/  LDSM.16.MT88.4 R4, [R4+0xc400] ;  /* 0x00c400000404783b */ /* 0x000e640000004200 */
[C-C-:B-1----:R-:W-:Y:S02]  /*28ee0*/  PRMT R8, R4.reuse, 0x6420, R5.reuse ;  /* 0x0000642004087816 */ /* 0x142fe40000000005 */
[----:B------:R-:W-:Y:S01]  /*28ef0*/  PRMT R9, R4, 0x7531, R5 ;  /* 0x0000753104097816 */ /* 0x000fe20000000005 */
[----:B------:R-:W-:Y:S01]  /*28f00*/  IMAD.MOV.U32 R5, RZ, RZ, R11 ;  /* 0x000000ffff057224 */ /* 0x000fe200078e000b */
[----:B------:R-:W-:-:S02]  /*28f10*/  PRMT R10, R6, 0x6420, R7 ;  /* 0x00006420060a7816 */ /* 0x000fc40000000007 */
[----:B------:R-:W-:-:S05]  /*28f20*/  PRMT R11, R6, 0x7531, R7 ;  /* 0x00007531060b7816 */ /* 0x000fca0000000007 */
[----:B------:R1:W-:Y:S02]  /*28f30*/  STSM.16.M88.4 [R2+0x4000], R8 ;  /* 0x0040000802007844 */ /* 0x0003e40000000200 */
[----:B-1----:R-:W-:-:S05]  /*28f40*/  LOP3.LUT R2, R3, 0x1800, R5, 0xfe, !PT ;  /* 0x0000180003027812 */ /* 0x002fca00078efe05 */
[----:B------:R-:W-:-:S05]  /*28f50*/  IMAD.IADD R2, R13, 0x1, R2 ;  /* 0x000000010d027824 */ /* 0x000fca00078e0202 */
[----:B------:R3:W1:Y:S02]  /*28f60*/  LDSM.16.MT88.4 R4, [R2+0xc400] ;  /* 0x00c400000204783b */ /* 0x0006640000004200 */
[----:B---3--:R-:W-:Y:S02]  /*28f70*/  IADD3 R2, R17, R18, R3 ;  /* 0x0000001211027210 */ /* 0x008fe40007ffe003 */
[C-C-:B-1----:R-:W-:Y:S02]  /*28f80*/  PRMT R8, R4.reuse, 0x6420, R5.reuse ;  /* 0x0000642004087816 */ /* 0x142fe40000000005 */
[----:B------:R-:W-:Y:S02]  /*28f90*/  PRMT R9, R4, 0x7531, R5 ;  /* 0x0000753104097816 */ /* 0x000fe40000000005 */
[C-C-:B------:R-:W-:Y:S02]  /*28fa0*/  PRMT R10, R6.reuse, 0x6420, R7.reuse ;  /* 0x00006420060a7816 */ /* 0x140fe40000000007 */
[----:B------:R-:W-:-:S05]  /*28fb0*/  PRMT R11, R6, 0x7531, R7 ;  /* 0x00007531060b7816 */ /* 0x000fca0000000007 */
[----:B------:R-:W-:Y:S01]  /*28fc0*/  STSM.16.M88.4 [R2], R8 ;  /* 0x0000000802007844 */ /* 0x000fe20000000200 */
[----:B----4-:R-:W-:-:S06]  /*28fd0*/  IADD3 R4, R13, R15, R3 ;  /* 0x0000000f0d047210 */ /* 0x010fcc0007ffe003 */
[----:B------:R-:W1:Y:S01]  /*28fe0*/  LDSM.16.MT88.4 R4, [R4+0xc400] ;  /* 0x00c400000404783b */ /* 0x000e620000004200 */
[----:B--2---:R-:W-:Y:S02]  /*28ff0*/  IADD3 R3, R13, R14, R3 ;  /* 0x0000000e0d037210 */ /* 0x004fe40007ffe003 */
[C-C-:B-1----:R-:W-:Y:S02]  /*29000*/  PRMT R8, R4.reuse, 0x6420, R5.reuse ;  /* 0x0000642004087816 */ /* 0x142fe40000000005 */
[----:B------:R-:W-:Y:S02]  /*29010*/  PRMT R9, R4, 0x7531, R5 ;  /* 0x0000753104097816 */ /* 0x000fe40000000005 */
[C-C-:B------:R-:W-:Y:S02]  /*29020*/  PRMT R10, R6.reuse, 0x6420, R7.reuse ;  /* 0x00006420060a7816 */ /* 0x140fe40000000007 */
[----:B------:R-:W-:-:S05]  /*29030*/  PRMT R11, R6, 0x7531, R7 ;  /* 0x00007531060b7816 */ /* 0x000fca0000000007 */
        /* <DEDUP_REMOVED lines=15> */
.L_x_4456:
[----:B------:R-:W3:Y:S01]  /*29130*/  LDL.LU R3, [R1+0xc] ;  /* 0x00000c0001037983 */ /* 0x000ee20000300800 */
[----:B--2---:R2:W-:Y:S02]  /*29140*/  SYNCS.ARRIVE.TRANS64.A1T0 RZ, [R0+URZ+0x2a850], RZ ;  /* 0x02a850ff00ff79a7 */ /* 0x0045e4000810003f */
[----:B--2---:R-:W-:-:S05]  /*29150*/  @!P1 VIADD R0, R0, 0x2a880 ;  /* 0x0002a88000009836 */ /* 0x004fca0000000000 */
[----:B------:R-:W-:Y:S01]  /*29160*/  @!P1 PRMT R0, RZ, 0x654, R0 ;  /* 0x00000654ff009816 */ /* 0x000fe20000000000 */
[----:B------:R-:W-:Y:S06]  /*29170*/  BAR.SYNC.DEFER_BLOCKING 0x2, 0x80 ;  /* 0x0082000000007b1d */ /* 0x000fec0000010000 */
[----:B------:R2:W-:Y:S02]  /*29180*/  @!P1 SYNCS.ARRIVE.TRANS64.RED.A1T0 RZ, [R0+URZ], RZ ;  /* 0x000000ff00ff99a7 */ /* 0x0005e4000810043f */
[----:B--2---:R-:W-:-:S05]  /*29190*/  VIADD R0, R12, 0x1 ;  /* 0x000000010c007836 */ /* 0x004fca0000000000 */
[----:B------:R-:W-:-:S04]  /*291a0*/  ISETP.NE.AND P0, PT, R0, 0x2, PT ;  /* 0x000000020000780c */ /* 0x000fc80003f05270 */
[----:B-1----:R-:W-:Y:S02]  /*291b0*/  SEL R2, RZ, 0x1, P0 ;  /* 0x00000001ff027807 */ /* 0x002fe40000000000 */
[----:B------:R-:W-:-:S05]  /*291c0*/  SEL R0, R0, RZ, P0 ;  /* 0x000000ff00007207 */ /* 0x000fca0000000000 */
[----:B------:R1:W-:Y:S01]  /*291d0*/  STL [R1+0x4], R0 ;  /* 0x0000040001007387 */ /* 0x0003e20000100800 */
[----:B---3--:R-:W-:-:S05]  /*291e0*/  LOP3.LUT R3, R3, R2, RZ, 0x3c, !PT ;  /* 0x0000000203037212 */ /* 0x008fca00078e3cff */
[----:B------:R1:W-:Y:S02]  /*291f0*/  STL [R1+0xc], R3 ;  /* 0x00000c0301007387 */ /* 0x0003e40000100800 */
.L_x_4405:
[----:B------:R-:W-:Y:S05]  /*29200*/  BSYNC B6 ;  /* 0x0000000000067941 */ /* 0x000fea0003800000 */
.L_x_4403:
[----:B-1----:R-:W3:Y:S02]  /*29210*/  LDL R0, [R1+0x3c] ;  /* 0x00003c0001007983 */ /* 0x002ee40000100800 */
[----:B---3--:R-:W-:-:S13]  /*29220*/  LOP3.LUT P0, RZ, R0, 0x2, RZ, 0xc0, !PT ;  /* 0x0000000200ff7812 */ /* 0x008fda000780c0ff */
[----:B------:R-:W-:Y:S05]  /*29230*/  @!P0 BRA `(.L_x_4457) ;  /* 0x0000000000208947 */ /* 0x000fea0003800000 */
[----:B------:R-:W-:Y:S05]  /*29240*/  WARPSYNC.ALL ;  /* 0x0000000000007948 */ /* 0x000fea0003800000 */
[----:B------:R-:W1:Y:S08]  /*29250*/  S2UR UR5, SR_CgaCtaId ;  /* 0x00000000000579c3 */ /* 0x000e700000008800 */
[----:B------:R-:W-:Y:S06]  /*29260*/  BAR.SYNC.DEFER_BLOCKING 0x5, 0x180 ;  /* 0x0146000000007b1d */ /* 0x000fec0000010000 */
[----:B------:R-:W-:-:S02]  /*29270*/  UMOV UR4, 0x400 ;  /* 0x0000040000047882 */ /* 0x000fc40000000000 */
[----:B-1----:R-:W-:-:S09]  /*29280*/  ULEA UR4, UR5, UR4, 0x18 ;  /* 0x0000000405047291 */ /* 0x002fd2000f8ec03f */
[----:B------:R-:W1:Y:S01]  /*29290*/  LDS.128 R16, [UR4+0x2a8d0] ;  /* 0x02a8d004ff107984 */ /* 0x000e620008000c00 */
[----:B------:R-:W-:Y:S06]  /*292a0*/  BAR.ARV 0x4, 0x180 ;  /* 0x0106000000007b1d */ /* 0x000fec0000002000 */
[----:B------:R-:W-:Y:S05]  /*292b0*/  BRA `(.L_x_4458) ;  /* 0x0000000800d07947 */ /* 0x000fea0003800000 */
.L_x_4457:
[----:B------:R-:W2:Y:S01]  /*292c0*/  S2R R0, SR_TID.X ;  /* 0x0000000000007919 */ /* 0x000ea20000002100 */
[----:B------:R-:W-:Y:S01]  /*292d0*/  UMOV UR4, 0xffffffff ;  /* 0xffffffff00047882 */ /* 0x000fe20000000000 */
[----:B--2---:R-:W-:-:S04]  /*292e0*/  LOP3.LUT R6, R0, 0x1f, RZ, 0xc0, !PT ;  /* 0x0000001f00067812 */ /* 0x004fc800078ec0ff */
[----:B------:R-:W-:Y:S01]  /*292f0*/  ISETP.NE.AND P0, PT, R6, 0x1f, PT ;  /* 0x0000001f0600780c */ /* 0x000fe20003f05270 */
[----:B------:R-:W-:-:S12]  /*29300*/  BRA.DIV UR4, `(.L_x_4459) ;  /* 0x0000003a041c7947 */ /* 0x000fd8000b800000 */
[----:B------:R-:W-:Y:S01]  /*29310*/  IMAD.IADD R0, R19, 0x1, R6 ;  /* 0x0000000113007824 */ /* 0x000fe200078e0206 */
[----:B------:R-:W-:-:S04]  /*29320*/  ULDC UR4, c[0x0][0xc14] ;  /* 0x0003050000047ab9 */ /* 0x000fc80000000800 */
[----:B------:R-:W-:-:S13]  /*29330*/  ISETP.GE.OR P1, PT, R0, UR4, !P0 ;  /* 0x0000000400007c0c */ /* 0x000fda000c726670 */
[----:B------:R-:W1:Y:S02]  /*29340*/  @!P1 LDC.64 R2, c[0x0][0xc58] ;  /* 0x00031600ff029b82 */ /* 0x000e640000000a00 */
[----:B-1----:R-:W-:-:S06]  /*29350*/  @!P1 IMAD.WIDE R2, R0, 0x4, R2 ;  /* 0x0000000400029825 */ /* 0x002fcc00078e0202 */
[----:B------:R1:W2:Y:S01]  /*29360*/  @!P1 LDG.E R3, desc[UR40][R2.64] ;  /* 0x0000002802039981 */ /* 0x0002a2000c1e1900 */
[C---:B------:R-:W-:Y:S02]  /*29370*/  ISETP.GE.U32.AND P2, PT, R6.reuse, 0x2, PT ;  /* 0x000000020600780c */ /* 0x040fe40003f46070 */
[C---:B------:R-:W-:Y:S01]  /*29380*/  ISETP.GE.U32.AND P3, PT, R6.reuse, 0x4, PT ;  /* 0x000000040600780c */ /* 0x040fe20003f66070 */
[----:B------:R-:W-:Y:S01]  /*29390*/  SHFL.IDX PT, R0, R16, RZ, 0x1f ;  /* 0x00001fff10007589 */ /* 0x000fe200000e0000 */
[C---:B------:R-:W-:Y:S02]  /*293a0*/  ISETP.GE.U32.AND P4, PT, R6.reuse, 0x8, PT ;  /* 0x000000080600780c */ /* 0x040fe40003f86070 */
[C---:B------:R-:W-:Y:S01]  /*293b0*/  ISETP.GE.U32.AND P5, PT, R6.reuse, 0x10, PT ;  /* 0x000000100600780c */ /* 0x040fe20003fa6070 */
[----:B0-----:R-:W-:Y:S01]  /*293c0*/  SHFL.IDX PT, R5, R16, 0x1, 0x1f ;  /* 0x00201f0010057f89 */ /* 0x001fe200000e0000 */
[----:B-1----:R-:W-:Y:S02]  /*293d0*/  IMAD.MOV.U32 R2, RZ, RZ, RZ ;  /* 0x000000ffff027224 */ /* 0x002fe400078e00ff */
[----:B--2---:R-:W-:Y:S01]  /*293e0*/  @!P1 IMAD.MOV.U32 R2, RZ, RZ, R3 ;  /* 0x000000ffff029224 */ /* 0x004fe200078e0003 */
[----:B------:R-:W-:-:S04]  /*293f0*/  ISETP.NE.AND P1, PT, R6, RZ, PT ;  /* 0x000000ff0600720c */ /* 0x000fc80003f25270 */
        /* <DEDUP_REMOVED lines=15> */
[----:B------:R0:W1:Y:S02]  /*294f0*/  SHFL.IDX PT, R16, R3, 0x1f, 0x1f ;  /* 0x03e01f0003107f89 */ /* 0x00006400000e0000 */
.L_x_4601:
[----:B------:R-:W-:Y:S02]  /*29500*/  ULDC UR4, c[0x0][0xc10] ;  /* 0x0003040000047ab9 */ /* 0x000fe40000000800 */
[----:B------:R-:W-:-:S04]  /*29510*/  IMAD.U32 R4, RZ, RZ, UR4 ;  /* 0x00000004ff047e24 */ /* 0x000fc8000f8e00ff */
[----:B-1----:R-:W-:-:S04]  /*29520*/  IMAD R16, R16, R4, RZ ;  /* 0x0000000410107224 */ /* 0x002fc800078e02ff */
[----:B------:R-:W-:-:S05]  /*29530*/  IMAD.IADD R5, R5, 0x1, R16 ;  /* 0x0000000105057824 */ /* 0x000fca00078e0210 */
[----:B------:R-:W-:-:S13]  /*29540*/  ISETP.GT.AND P6, PT, R5, R0, PT ;  /* 0x000000000500720c */ /* 0x000fda0003fc4270 */
[----:B------:R-:W-:Y:S05]  /*29550*/  @P6 BRA `(.L_x_4460) ;  /* 0x00000000009c6947 */ /* 0x000fea0003800000 */
.L_x_4465:
[----:B------:R-:W1:Y:S01]  /*29560*/  LDC R2, c[0x0][0xc14] ;  /* 0x00030500ff027b82 */ /* 0x000e620000000800 */
[----:B------:R-:W-:-:S05]  /*29570*/  VIADD R19, R19, 0x1f ;  /* 0x0000001f13137836 */ /* 0x000fca0000000000 */
[----:B-1----:R-:W-:-:S13]  /*29580*/  ISETP.GE.AND P6, PT, R19, R2, PT ;  /* 0x000000021300720c */ /* 0x002fda0003fc6270 */
[----:B------:R-:W-:Y:S05]  /*29590*/  @P6 BRA `(.L_x_4461) ;  /* 0x0000000400d46947 */ /* 0x000fea0003800000 */
[----:B0-----:R-:W0:Y:S01]  /*295a0*/  S2R R3, SR_TID.X ;  /* 0x0000000000037919 */ /* 0x001e220000002100 */
[----:B------:R-:W-:Y:S01]  /*295b0*/  BSSY B0, `(.L_x_4462) ;  /* 0x0000009000007945 */ /* 0x000fe20003800000 */
[----:B0-----:R-:W-:-:S05]  /*295c0*/  LOP3.LUT R3, R3, 0x1f, RZ, 0xc0, !PT ;  /* 0x0000001f03037812 */ /* 0x001fca00078ec0ff */
[----:B------:R-:W-:-:S05]  /*295d0*/  IMAD.IADD R4, R19, 0x1, R3 ;  /* 0x0000000113047824 */ /* 0x000fca00078e0203 */
[----:B------:R-:W-:Y:S01]  /*295e0*/  ISETP.GE.OR P6, PT, R4, R2, !P0 ;  /* 0x000000020400720c */ /* 0x000fe200047c6670 */
[----:B------:R-:W-:-:S12]  /*295f0*/  IMAD.MOV.U32 R2, RZ, RZ, RZ ;  /* 0x000000ffff027224 */ /* 0x000fd800078e00ff */
[----:B------:R-:W-:Y:S05]  /*29600*/  @P6 BRA `(.L_x_4463) ;  /* 0x00000000000c6947 */ /* 0x000fea0003800000 */
[----:B------:R-:W0:Y:S02]  /*29610*/  LDC.64 R2, c[0x0][0xc58] ;  /* 0x00031600ff027b82 */ /* 0x000e240000000a00 */
[----:B0-----:R-:W-:-:S06]  /*29620*/  IMAD.WIDE R2, R4, 0x4, R2 ;  /* 0x0000000404027825 */ /* 0x001fcc00078e0202 */
[----:B------:R0:W5:Y:S02]  /*29630*/  LDG.E R2, desc[UR40][R2.64] ;  /* 0x0000002802027981 */ /* 0x000164000c1e1900 */
.L_x_4463:
[----:B------:R-:W-:Y:S05]  /*29640*/  BSYNC B0 ;  /* 0x0000000000007941 */ /* 0x000fea0003800000 */
.L_x_4462:
[----:B------:R-:W-:-:S03]  /*29650*/  UMOV UR4, 0xffffffff ;  /* 0xffffffff00047882 */ /* 0x000fc60000000000 */
[----:B------:R-:W-:Y:S05]  /*29660*/  BRA.DIV UR4, `(.L_x_4464) ;  /* 0x0000003a04807947 */ /* 0x000fea000b800000 */
        /* <DEDUP_REMOVED lines=16> */
.L_x_4609:
[----:B------:R-:W-:Y:S02]  /*29770*/  ULDC UR4, c[0x0][0xc10] ;  /* 0x0003040000047ab9 */ /* 0x000fe40000000800 */
[----:B------:R-:W-:-:S04]  /*29780*/  IMAD.U32 R4, RZ, RZ, UR4 ;  /* 0x00000004ff047e24 */ /* 0x000fc8000f8e00ff */
[----:B-1----:R-:W-:-:S04]  /*29790*/  IMAD R16, R16, R4, RZ ;  /* 0x0000000410107224 */ /* 0x002fc800078e02ff */
[----:B------:R-:W-:-:S05]  /*297a0*/  IMAD.IADD R5, R16, 0x1, R5 ;  /* 0x0000000110057824 */ /* 0x000fca00078e0205 */
[----:B------:R-:W-:-:S13]  /*297b0*/  ISETP.GT.AND P6, PT, R5, R0, PT ;  /* 0x000000000500720c */ /* 0x000fda0003fc4270 */
[----:B------:R-:W-:Y:S05]  /*297c0*/  @!P6 BRA `(.L_x_4465) ;  /* 0xfffffffc0064e947 */ /* 0x000fea000383ffff */
.L_x_4460:
        /* <DEDUP_REMOVED lines=8> */
.L_x_4613:
[----:B------:R-:W-:Y:S01]  /*29850*/  ISETP.NE.AND P0, PT, R6, RZ, PT ;  /* 0x000000ff0600720c */ /* 0x000fe20003f05270 */
[----:B-1----:R-:W-:-:S12]  /*29860*/  IMAD.MOV.U32 R2, RZ, RZ, RZ ;  /* 0x000000ffff027224 */ /* 0x002fd800078e00ff */
[----:B------:R-:W-:Y:S05]  /*29870*/  @!P0 BRA `(.L_x_4467) ;  /* 0x0000000000108947 */ /* 0x000fea0003800000 */
[----:B------:R-:W-:Y:S01]  /*29880*/  UMOV UR4, 0xffffffff ;  /* 0xffffffff00047882 */ /* 0x000fe20000000000 */
[----:B------:R-:W-:Y:S02]  /*29890*/  VIADD R12, R5, 0xffffffff ;  /* 0xffffffff050c7836 */ /* 0x000fe40000000000 */
[----:B------:R-:W-:Y:S05]  /*298a0*/  BRA.DIV UR4, `(.L_x_4468) ;  /* 0x0000003e04107947 */ /* 0x000fea000b800000 */
[----:B------:R1:W3:Y:S02]  /*298b0*/  SHFL.IDX PT, R2, R3, R12, 0x1f ;  /* 0x00001f0c03027589 */ /* 0x0002e400000e0000 */
.L_x_4467:
[----:B------:R-:W4:Y:S01]  /*298c0*/  LDC.64 R6, c[0x0][0xc68] ;  /* 0x00031a00ff067b82 */ /* 0x000f220000000a00 */
[----:B------:R-:W-:-:S04]  /*298d0*/  IMAD.IADD R19, R5, 0x1, R19 ;  /* 0x0000000105137824 */ /* 0x000fc800078e0213 */
[----:B----4-:R-:W-:-:S06]  /*298e0*/  IMAD.WIDE R6, R19, 0x4, R6 ;  /* 0x0000000413067825 */ /* 0x010fcc00078e0206 */
[----:B------:R-:W2:Y:S01]  /*298f0*/  LDG.E R6, desc[UR40][R6.64] ;  /* 0x0000002806067981 */ /* 0x000ea2000c1e1900 */
[----:B---3--:R-:W-:-:S04]  /*29900*/  IMAD R16, R2, R4, R16 ;  /* 0x0000000402107224 */ /* 0x008fc800078e0210 */
[----:B------:R-:W-:Y:S02]  /*29910*/  IMAD.IADD R0, R0, 0x1, -R16 ;  /* 0x0000000100007824 */ /* 0x000fe400078e0a10 */
[----:B--2---:R-:W-:-:S05]  /*29920*/  IMAD R5, R17, R6, RZ ;  /* 0x0000000611057224 */ /* 0x004fca00078e02ff */
[----:B------:R-:W-:-:S04]  /*29930*/  IABS R7, R5 ;  /* 0x0000000500077213 */ /* 0x000fc80000000000 */
[----:B01----:R-:W0:Y:S08]  /*29940*/  I2F.RP R3, R7 ;  /* 0x0000000700037306 */ /* 0x003e300000209400 */
        /* <DEDUP_REMOVED lines=55> */
[----:B------:R-:W-:-:S05]  /*29cc0*/  LOP3.LUT R2, RZ, R2, RZ, 0x33, !PT ;  /* 0x00000002ff027212 */ /* 0x000fca00078e33ff */
[----:B------:R-:W-:Y:S01]  /*29cd0*/  IMAD.IADD R17, R17, 0x1, R2 ;  /* 0x0000000111117824 */ /* 0x000fe200078e0202 */
[----:B------:R-:W-:Y:S06]  /*29ce0*/  BRA `(.L_x_4469) ;  /* 0x00000000001c7947 */ /* 0x000fec0003800000 */
.L_x_4461:
[----:B------:R-:W-:Y:S01]  /*29cf0*/  UMOV UR4, URZ ;  /* 0x0000003f00047c82 */ /* 0x000fe20008000000 */
[----:B------:R-:W-:Y:S01]  /*29d00*/  UMOV UR5, URZ ;  /* 0x0000003f00057c82 */ /* 0x000fe20008000000 */
[----:B------:R-:W-:Y:S01]  /*29d10*/  ULDC UR6, c[0x0][0xc14] ;  /* 0x0003050000067ab9 */ /* 0x000fe20000000800 */
[----:B------:R-:W-:Y:S02]  /*29d20*/  IMAD.MOV.U32 R16, RZ, RZ, R0 ;  /* 0x000000ffff107224 */ /* 0x000fe400078e0000 */
[----:B------:R-:W-:Y:S02]  /*29d30*/  IMAD.U32 R17, RZ, RZ, UR4 ;  /* 0x00000004ff117e24 */ /* 0x000fe4000f8e00ff */
[----:B------:R-:W-:Y:S02]  /*29d40*/  IMAD.U32 R18, RZ, RZ, UR5 ;  /* 0x00000005ff127e24 */ /* 0x000fe4000f8e00ff */
[----:B------:R-:W-:-:S07]  /*29d50*/  IMAD.U32 R19, RZ, RZ, UR6 ;  /* 0x00000006ff137e24 */ /* 0x000fce000f8e00ff */
.L_x_4469:
[----:B------:R-:W1:Y:S01]  /*29d60*/  S2R R0, SR_TID.X ;  /* 0x0000000000007919 */ /* 0x000e620000002100 */
[----:B------:R-:W-:Y:S05]  /*29d70*/  WARPSYNC.ALL ;  /* 0x0000000000007948 */ /* 0x000fea0003800000 */
[----:B------:R-:W-:Y:S01]  /*29d80*/  BAR.SYNC.DEFER_BLOCKING 0x4, 0x180 ;  /* 0x0106000000007b1d */ /* 0x000fe20000010000 */
[----:B-1----:R-:W-:-:S04]  /*29d90*/  LOP3.LUT R0, R0, 0x1f, RZ, 0xc0, !PT ;  /* 0x0000001f00007812 */ /* 0x002fc800078ec0ff */
[----:B------:R-:W-:-:S13]  /*29da0*/  ISETP.NE.AND P0, PT, R0, RZ, PT ;  /* 0x000000ff0000720c */ /* 0x000fda0003f05270 */
[----:B------:R-:W1:Y:S01]  /*29db0*/  @!P0 S2R R0, SR_CgaCtaId ;  /* 0x0000000000008919 */ /* 0x000e620000008800 */
[----:B------:R-:W-:-:S04]  /*29dc0*/  @!P0 MOV R2, 0x400 ;  /* 0x0000040000028802 */ /* 0x000fc80000000f00 */
[----:B-1----:R-:W-:-:S05]  /*29dd0*/  @!P0 LEA R0, R0, R2, 0x18 ;  /* 0x0000000200008211 */ /* 0x002fca00078ec0ff */
[----:B------:R3:W-:Y:S01]  /*29de0*/  @!P0 STS.128 [R0+0x2a8d0], R16 ;  /* 0x02a8d01000008388 */ /* 0x0007e20000000c00 */
[----:B------:R-:W-:Y:S06]  /*29df0*/  BAR.ARV 0x5, 0x180 ;  /* 0x0146000000007b1d */ /* 0x000fec0000002000 */
.L_x_4458:
[----:B------:R-:W-:Y:S02]  /*29e00*/  ULDC UR4, c[0x0][0xc14] ;  /* 0x0003050000047ab9 */ /* 0x000fe40000000800 */
[----:B-1----:R-:W-:-:S13]  /*29e10*/  ISETP.GE.AND P0, PT, R19, UR4, PT ;  /* 0x0000000413007c0c */ /* 0x002fda000bf06270 */
[----:B------:R-:W-:Y:S05]  /*29e20*/  @!P0 BRA `(.L_x_4470) ;  /* 0xffffff9800588947 */ /* 0x000fea000383ffff */
[----:B------:R-:W-:Y:S05]  /*29e30*/  BSYNC B7 ;  /* 0x0000000000077941 */ /* 0x000fea0003800000 */
.L_x_4343:
[----:B---3--:R-:W3:Y:S01]  /*29e40*/  LDL.LU R0, [R1+0x40] ;  /* 0x0000400001007983 */ /* 0x008ee20000300800 */
[----:B------:R-:W-:Y:S01]  /*29e50*/  BSSY B0, `(.L_x_4471) ;  /* 0x000000b000007945 */ /* 0x000fe20003800000 */
[----:B0-----:R-:W0:Y:S01]  /*29e60*/  S2R R5, SR_CgaCtaId ;  /* 0x0000000000057919 */ /* 0x001e220000008800 */
        /* <DEDUP_REMOVED lines=9> */
.L_x_4616:
[----:B------:R-:W-:Y:S05]  /*29f00*/  BSYNC B0 ;  /* 0x0000000000007941 */ /* 0x000fea0003800000 */
.L_x_4471:
[----:B------:R-:W-:-:S03]  /*29f10*/  UMOV UR4, 0xffffffff ;  /* 0xffffffff00047882 */ /* 0x000fc60000000000 */
[----:B------:R-:W-:Y:S05]  /*29f20*/  BRA.DIV UR4, `(.L_x_4473) ;  /* 0x0000003604ac7947 */ /* 0x000fea000b800000 */
[----:B------:R-:W1:Y:S02]  /*29f30*/  S2R R2, SR_TID.X ;  /* 0x0000000000027919 */ /* 0x000e640000002100 */
[----:B-1----:R-:W-:-:S04]  /*29f40*/  SHF.R.U32.HI R2, RZ, 0x5, R2 ;  /* 0x00000005ff027819 */ /* 0x002fc80000011602 */
[----:B------:R-:W-:-:S05]  /*29f50*/  LOP3.LUT R2, R2, 0x3, RZ, 0xc0, !PT ;  /* 0x0000000302027812 */ /* 0x000fca00078ec0ff */
[----:B------:R1:W3:Y:S02]  /*29f60*/  SHFL.IDX PT, R14, R2, RZ, 0x1f ;  /* 0x00001fff020e7589 */ /* 0x0002e400000e0000 */
.L_x_4619:
[----:B---3--:R-:W-:-:S13]  /*29f70*/  ISETP.NE.AND P0, PT, R14, RZ, PT ;  /* 0x000000ff0e00720c */ /* 0x008fda0003f05270 */
[----:B------:R-:W-:Y:S05]  /*29f80*/  @P0 BRA `(.L_x_4112) ;  /* 0x0000000000b00947 */ /* 0x000fea0003800000 */
[----:B------:R-:W-:-:S03]  /*29f90*/  UMOV UR4, 0xffffffff ;  /* 0xffffffff00047882 */ /* 0x000fc60000000000 */
[----:B------:R-:W-:Y:S05]  /*29fa0*/  BRA.DIV UR4, `(.L_x_4474) ;  /* 0x0000003604c07947 */ /* 0x000fea000b800000 */
[----:B------:R-:W-:-:S13]  /*29fb0*/  ELECT P6, URZ, PT ;  /* 0x00000000003f782f */ /* 0x000fda00038c0000 */
.L_x_4622:
[----:B------:R-:W-:Y:S05]  /*29fc0*/  @!P6 BRA `(.L_x_4112) ;  /* 0x0000000000a0e947 */ /* 0x000fea0003800000 */
[----:B------:R-:W-:-:S06]  /*29fd0*/  ULOP3.LUT UR4, UR37, 0x2, URZ, 0xfc, !UPT ;  /* 0x0000000225047892 */ /* 0x000fcc000f8efc3f */
[----:B-1----:R-:W-:-:S05]  /*29fe0*/  IMAD.U32 R2, RZ, RZ, UR4 ;  /* 0x00000004ff027e24 */ /* 0x002fca000f8e00ff */
[----:B------:R-:W-:-:S13]  /*29ff0*/  ISETP.NE.AND P0, PT, R2, 0x3, PT ;  /* 0x000000030200780c */ /* 0x000fda0003f05270 */
[----:B------:R-:W-:Y:S05]  /*2a000*/  @!P0 BRA `(.L_x_4475) ;  /* 0x0000000000048947 */ /* 0x000fea0003800000 */
[----:B------:R-:W-:Y:S01]  /*2a010*/  BPT.TRAP 0x1 ;  /* 0x000000040000795c */ /* 0x000fe20000300000 */
.L_x_4475:
        /* <DEDUP_REMOVED lines=14> */
.L_x_4623:
[----:B------:R-:W1:Y:S02]  /*2a100*/  SYNCS.PHASECHK.TRANS64.TRYWAIT P1, [R7+URZ], R2 ;  /* 0x00000002070075a7 */ /* 0x000e64000802017f */
[----:B-1----:R-:W-:Y:S05]  /*2a110*/  @!P1 BRA `(.L_x_4477) ;  /* 0x0000003400989947 */ /* 0x002fea0003800000 */
.L_x_4624:
[----:B------:R-:W-:Y:S05]  /*2a120*/  @!P0 BRA `(.L_x_4478) ;  /* 0x0000000000048947 */ /* 0x000fea0003800000 */
[----:B------:R-:W-:Y:S01]  /*2a130*/  BPT.TRAP 0x1 ;  /* 0x000000040000795c */ /* 0x000fe20000300000 */
.L_x_4478:
[----:B------:R-:W2:Y:S02]  /*2a140*/  LDL.LU R4, [R1+0x4] ;  /* 0x0000040001047983 */ /* 0x000ea40000300800 */
[----:B--2---:R-:W-:-:S04]  /*2a150*/  IMAD R4, R4, 0x8, R0 ;  /* 0x0000000804047824 */ /* 0x004fc800078e0200 */
[----:B------:R-:W2:Y:S02]  /*2a160*/  SYNCS.PHASECHK.TRANS64.TRYWAIT P1, [R4+URZ+0x2a860], R5 ;  /* 0x02a86005040075a7 */ /* 0x000ea4000802017f */
[----:B--2---:R-:W-:Y:S05]  /*2a170*/  @!P1 BRA `(.L_x_4479) ;  /* 0x0000003400949947 */ /* 0x004fea0003800000 */
.L_x_4625:
[----:B------:R-:W-:Y:S05]  /*2a180*/  @!P0 BRA `(.L_x_4480) ;  /* 0x0000000000048947 */ /* 0x000fea0003800000 */
[----:B------:R-:W-:Y:S01]  /*2a190*/  BPT.TRAP 0x1 ;  /* 0x000000040000795c */ /* 0x000fe20000300000 */
.L_x_4480:
[----:B------:R-:W-:-:S04]  /*2a1a0*/  IMAD R3, R3, 0x8, R0 ;  /* 0x0000000803037824 */ /* 0x000fc800078e0200 */
[----:B------:R-:W3:Y:S02]  /*2a1b0*/  SYNCS.PHASECHK.TRANS64.TRYWAIT P1, [R3+URZ+0x2a860], R2 ;  /* 0x02a86002030075a7 */ /* 0x000ee4000802017f */
[----:B---3--:R-:W-:Y:S05]  /*2a1c0*/  @!P1 BRA `(.L_x_4481) ;  /* 0x0000003400949947 */ /* 0x008fea0003800000 */
.L_x_4626:
[----:B------:R-:W-:Y:S05]  /*2a1d0*/  @!P0 BRA `(.L_x_4482) ;  /* 0x0000000000048947 */ /* 0x000fea0003800000 */
[----:B------:R-:W-:Y:S01]  /*2a1e0*/  BPT.TRAP 0x1 ;  /* 0x000000040000795c */ /* 0x000fe20000300000 */
.L_x_4482:
[----:B------:R-:W4:Y:S02]  /*2a1f0*/  SYNCS.PHASECHK.TRANS64.TRYWAIT P0, [R4+URZ+0x2a880], R5 ;  /* 0x02a88005040075a7 */ /* 0x000f24000800017f */
[----:B----4-:R-:W-:Y:S05]  /*2a200*/  @!P0 BRA `(.L_x_4483) ;  /* 0x0000003400988947 */ /* 0x010fea0003800000 */
.L_x_4484:
[----:B------:R0:W0:Y:S02]  /*2a210*/  SYNCS.PHASECHK.TRANS64.TRYWAIT P0, [R3+URZ+0x2a880], R2 ;  /* 0x02a88002030075a7 */ /* 0x000024000800017f */
[----:B0-----:R-:W-:Y:S05]  /*2a220*/  @!P0 NANOSLEEP.SYNCS 0x989680 ;  /* 0x009896800000895d */ /* 0x001fea0003900000 */
[----:B------:R-:W0:Y:S02]  /*2a230*/  @!P0 SYNCS.PHASECHK.TRANS64 P0, [R3+URZ+0x2a880], R2 ;  /* 0x02a88002030085a7 */ /* 0x000e24000800007f */
[----:B0-----:R-:W-:Y:S05]  /*2a240*/  @!P0 BRA `(.L_x_4484) ;  /* 0xfffffffc00f08947 */ /* 0x001fea000383ffff */
.L_x_4112:
[----:B------:R-:W-:Y:S05]  /*2a250*/  BSYNC B8 ;  /* 0x0000000000087941 */ /* 0x000fea0003800000 */
.L_x_4109:
[----:B------:R-:W-:Y:S05]  /*2a260*/  EXIT ;  /* 0x000000000000794d */ /* 0x000fea0003800000 */
.L_x_4136:
[----:B0-----:R0:W1:Y:S02]  /*2a270*/  SYNCS.PHASECHK.TRANS64.TRYWAIT P5, [R94+URZ+0x2a890], R105 ;  /* 0x02a890695e0075a7 */ /* 0x00106400080a017f */
[----:B-1----:R-:W-:Y:S05]  /*2a280*/  @!P5 NANOSLEEP.SYNCS 0x989680 ;  /* 0x009896800000d95d */ /* 0x002fea0003900000 */
[----:B------:R-:W1:Y:S02]  /*2a290*/  @!P5 SYNCS.PHASECHK.TRANS64 P5, [R94+URZ+0x2a890], R105 ;  /* 0x02a890695e00d5a7 */ /* 0x000e6400080a007f */
[----:B-1----:R-:W-:Y:S05]  /*2a2a0*/  @!P5 BRA `(.L_x_4136) ;  /* 0xfffffffc00f0d947 */ /* 0x002fea000383ffff */
[----:B------:R-:W-:Y:S05]  /*2a2b0*/  BRA `(.L_x_4485) ;  /* 0xfffffd8800f47947 */ /* 0x000fea000383ffff */
.L_x_4164:
[----:B-1----:R1:W2:Y:S02]  /*2a2c0*/  SYNCS.PHASECHK.TRANS64.TRYWAIT P5, [R94+URZ+0x2a890], R105 ;  /* 0x02a890695e0075a7 */ /* 0x0022a400080a017f */
[----:B--2---:R-:W-:Y:S05]  /*2a2d0*/  @!P5 NANOSLEEP.SYNCS 0x989680 ;  /* 0x009896800000d95d */ /* 0x004fea0003900000 */
[----:B------:R-:W2:Y:S02]  /*2a2e0*/  @!P5 SYNCS.PHASECHK.TRANS64 P5, [R94+URZ+0x2a890], R105 ;  /* 0x02a890695e00d5a7 */ /* 0x000ea400080a007f */
[----:B--2---:R-:W-:Y:S05]  /*2a2f0*/  @!P5 BRA `(.L_x_4164) ;  /* 0xfffffffc00f0d947 */ /* 0x004fea000383ffff */
[----:B------:R-:W-:Y:S05]  /*2a300*/  BRA `(.L_x_4486) ;  /* 0xfffffdbc00187947 */ /* 0x000fea000383ffff */
.L_x_4177:
[----:B0-----:R0:W1:Y:S02]  /*2a310*/  SYNCS.PHASECHK.TRANS64.TRYWAIT P4, [R94+URZ+0x2a890], R105 ;  /* 0x02a890695e0075a7 */ /* 0x001064000808017f */
[----:B-1----:R-:W-:Y:S05]  /*2a320*/  @!P4 NANOSLEEP.SYNCS 0x989680 ;  /* 0x009896800000c95d */ /* 0x002fea0003900000 */
[----:B------:R-:W1:Y:S02]  /*2a330*/  @!P4 SYNCS.PHASECHK.TRANS64 P4, [R94+URZ+0x2a890], R105 ;  /* 0x02a890695e00c5a7 */ /* 0x000e64000808007f */
[----:B-1----:R-:W-:Y:S05]  /*2a340*/  @!P4 BRA `(.L_x_4177) ;  /* 0xfffffffc00f0c947 */ /* 0x002fea000383ffff */
[----:B------:R-:W-:Y:S05]  /*2a350*/  BRA `(.L_x_4487) ;  /* 0xfffffdec00407947 */ /* 0x000fea000383ffff */
.L_x_4181:
[----:B--2---:R2:W3:Y:S02]  /*2a360*/  SYNCS.PHASECHK.TRANS64.TRYWAIT P3, [R94+URZ+0x2a8b0], R105 ;  /* 0x02a8b0695e0075a7 */ /* 0x0044e4000806017f */
[----:B---3--:R-:W-:Y:S05]  /*2a370*/  @!P3 NANOSLEEP.SYNCS 0x989680 ;  /* 0x009896800000b95d */ /* 0x008fea0003900000 */
[----:B------:R-:W3:Y:S02]  /*2a380*/  @!P3 SYNCS.PHASECHK.TRANS64 P3, [R94+URZ+0x2a8b0], R105 ;  /* 0x02a8b0695e00b5a7 */ /* 0x000ee4000806007f */
[----:B---3--:R-:W-:Y:S05]  /*2a390*/  @!P3 BRA `(.L_x_4181) ;  /* 0xfffffffc00f0b947 */ /* 0x008fea000383ffff */
[----:B------:R-:W-:Y:S05]  /*2a3a0*/  BRA `(.L_x_4488) ;  /* 0xfffffdec00d87947 */ /* 0x000fea000383ffff */
.L_x_4195:
        /* <DEDUP_REMOVED lines=8> */
.L_x_4490:
[----:B------:R-:W-:Y:S05]  /*2a430*/  BSYNC B0 ;  /* 0x0000000000007941 */ /* 0x000fea0003800000 */
.L_x_4489:
[----:B------:R-:W-:Y:S01]  /*2a440*/  IMAD.MOV.U32 R208, RZ, RZ, R14 ;  /* 0x000000ffffd07224 */ /* 0x000fe200078e000e */
[----:B------:R-:W-:Y:S06]  /*2a450*/  BRA `(.L_x_4491) ;  /* 0xfffffdf800847947 */ /* 0x000fec000383ffff */
.L_x_4207:
[----:B------:R-:W-:Y:S01]  /*2a460*/  BSSY B1, `(.L_x_4492) ;  /* 0x0000007000017945 */ /* 0x000fe20003800000 */
[----:B------:R-:W-:Y:S02]  /*2a470*/  IMAD.MOV.U32 R12, RZ, RZ, RZ ;  /* 0x000000ffff0c7224 */ /* 0x000fe400078e00ff */
[----:B------:R-:W-:Y:S02]  /*2a480*/  IMAD.MOV.U32 R11, RZ, RZ, 0x1e1f ;  /* 0x00001e1fff0b7424 */ /* 0x000fe400078e00ff */
[----:B------:R-:W-:-:S07]  /*2a490*/  IMAD.MOV.U32 R15, RZ, RZ, -0x1 ;  /* 0xffffffffff0f7424 */ /* 0x000fce00078e00ff */
[----:B0----5:R-:W-:Y:S05]  /*2a4a0*/  WARPSYNC.COLLECTIVE R15, `(.L_x_4493) ;  /* 0x000000000f087348 */ /* 0x021fea0003c00000 */
[----:B------:R1:W2:Y:S02]  /*2a4b0*/  SHFL.IDX P6, R14, R13, R12, R11 ;  /* 0x0000000c0d0e7389 */ /* 0x0002a400000c000b */
[----:B012--5:R-:W-:Y:S01]  /*2a4c0*/  ENDCOLLECTIVE ;  /* 0x000000000000791b */ /* 0x027fe20003800000 */
.L_x_4493:
[----:B------:R-:W-:Y:S05]  /*2a4d0*/  BSYNC B1 ;  /* 0x0000000000017941 */ /* 0x000fea0003800000 */
.L_x_4492:
[----:B------:R-:W-:Y:S05]  /*2a4e0*/  BRA `(.L_x_4494) ;  /* 0xfffffe0800107947 */ /* 0x000fea000383ffff */
.L_x_4208:
        /* <DEDUP_REMOVED lines=8> */
.L_x_4496:
[----:B------:R-:W-:Y:S05]  /*2a570*/  BSYNC B1 ;  /* 0x0000000000017941 */ /* 0x000fea0003800000 */
.L_x_4495:
[----:B------:R-:W-:Y:S05]  /*2a580*/  BRA `(.L_x_4497) ;  /* 0xfffffe0400f07947 */ /* 0x000fea000383ffff */
.L_x_4209:
        /* <DEDUP_REMOVED lines=8> */
.L_x_4499:
[----:B------:R-:W-:Y:S05]  /*2a610*/  BSYNC B1 ;  /* 0x0000000000017941 */ /* 0x000fea0003800000 */
.L_x_4498:
[----:B------:R-:W-:Y:S05]  /*2a620*/  BRA `(.L_x_4500) ;  /* 0xfffffe0400d07947 */ /* 0x000fea000383ffff */
.L_x_4210:
        /* <DEDUP_REMOVED lines=8> */
.L_x_4502:
[----:B------:R-:W-:Y:S05]  /*2a6b0*/  BSYNC B1 ;  /* 0x0000000000017941 */ /* 0x000fea0003800000 */
.L_x_4501:
[----:B------:R-:W-:Y:S05]  /*2a6c0*/  BRA `(.L_x_4503) ;  /* 0xfffffe0400b07947 */ /* 0x000fea000383ffff */
.L_x_4212:
[----:B-1----:R1:W2:Y:S02]  /*2a6d0*/  SYNCS.PHASECHK.TRANS64.TRYWAIT P1, [R16+URZ+0x2a800], R3 ;  /* 0x02a80003100075a7 */ /* 0x0022a4000802017f */
[----:B--2---:R-:W-:Y:S05]  /*2a6e0*/  @!P1 NANOSLEEP.SYNCS 0x989680 ;  /* 0x009896800000995d */ /* 0x004fea0003900000 */
[----:B------:R-:W2:Y:S02]  /*2a6f0*/  @!P1 SYNCS.PHASECHK.TRANS64 P1, [R16+URZ+0x2a800], R3 ;  /* 0x02a80003100095a7 */ /* 0x000ea4000802007f */
[----:B--2---:R-:W-:Y:S05]  /*2a700*/  @!P1 BRA `(.L_x_4212) ;  /* 0xfffffffc00f09947 */ /* 0x004fea000383ffff */
[----:B------:R-:W-:Y:S05]  /*2a710*/  BRA `(.L_x_4504) ;  /* 0xfffffe0400bc7947 */ /* 0x000fea000383ffff */
.L_x_4226:
[----:B------:R-:W-:Y:S01]  /*2a720*/  BSSY B1, `(.L_x_4505) ;  /* 0x0000007000017945 */ /* 0x000fe20003800000 */
[----:B------:R-:W-:Y:S02]  /*2a730*/  IMAD.MOV.U32 R12, RZ, RZ, RZ ;  /* 0x000000ffff0c7224 */ /* 0x000fe400078e00ff */
[----:B------:R-:W-:Y:S02]  /*2a740*/  IMAD.MOV.U32 R11, RZ, RZ, 0x1e1f ;  /* 0x00001e1fff0b7424 */ /* 0x000fe400078e00ff */
[----:B------:R-:W-:-:S07]  /*2a750*/  IMAD.MOV.U32 R15, RZ, RZ, -0x1 ;  /* 0xffffffffff0f7424 */ /* 0x000fce00078e00ff */
[----:B0----5:R-:W-:Y:S05]  /*2a760*/  WARPSYNC.COLLECTIVE R15, `(.L_x_4506) ;  /* 0x000000000f087348 */ /* 0x021fea0003c00000 */
[----:B------:R1:W2:Y:S02]  /*2a770*/  SHFL.IDX P6, R14, R13, R12, R11 ;  /* 0x0000000c0d0e7389 */ /* 0x0002a400000c000b */
[----:B012--5:R-:W-:Y:S01]  /*2a780*/  ENDCOLLECTIVE ;  /* 0x000000000000791b */ /* 0x027fe20003800000 */
.L_x_4506:
[----:B------:R-:W-:Y:S05]  /*2a790*/  BSYNC B1 ;  /* 0x0000000000017941 */ /* 0x000fea0003800000 */
.L_x_4505:
[----:B------:R-:W-:Y:S05]  /*2a7a0*/  BRA `(.L_x_4507) ;  /* 0xfffffe3800b47947 */ /* 0x000fea000383ffff */
.L_x_4227:
        /* <DEDUP_REMOVED lines=8> */
.L_x_4509:
[----:B------:R-:W-:Y:S05]  /*2a830*/  BSYNC B1 ;  /* 0x0000000000017941 */ /* 0x000fea0003800000 */
.L_x_4508:
[----:B------:R-:W-:Y:S05]  /*2a840*/  BRA `(.L_x_4510) ;  /* 0xfffffe3800947947 */ /* 0x000fea000383ffff */
.L_x_4228:
        /* <DEDUP_REMOVED lines=8> */
.L_x_4512:
[----:B------:R-:W-:Y:S05]  /*2a8d0*/  BSYNC B1 ;  /* 0x0000000000017941 */ /* 0x000fea0003800000 */
.L_x_4511:
[----:B------:R-:W-:Y:S05]  /*2a8e0*/  BRA `(.L_x_4513) ;  /* 0xfffffe3800747947 */ /* 0x000fea000383ffff */
.L_x_4229:
        /* <DEDUP_REMOVED lines=8> */
.L_x_4515:
[----:B------:R-:W-:Y:S05]  /*2a970*/  BSYNC B1 ;  /* 0x0000000000017941 */ /* 0x000fea0003800000 */
.L_x_4514:
[----:B------:R-:W-:Y:S05]  /*2a980*/  BRA `(.L_x_4516) ;  /* 0xfffffe3800547947 */ /* 0x000fea000383ffff */
.L_x_4231:
[----:B-1----:R1:W2:Y:S02]  /*2a990*/  SYNCS.PHASECHK.TRANS64.TRYWAIT P1, [R16+URZ+0x2a800], R3 ;  /* 0x02a80003100075a7 */ /* 0x0022a4000802017f */
[----:B--2---:R-:W-:Y:S05]  /*2a9a0*/  @!P1 NANOSLEEP.SYNCS 0x989680 ;  /* 0x009896800000995d */ /* 0x004fea0003900000 */
[----:B------:R-:W2:Y:S02]  /*2a9b0*/  @!P1 SYNCS.PHASECHK.TRANS64 P1, [R16+URZ+0x2a800], R3 ;  /* 0x02a80003100095a7 */ /* 0x000ea4000802007f */
[----:B--2---:R-:W-:Y:S05]  /*2a9c0*/  @!P1 BRA `(.L_x_4231) ;  /* 0xfffffffc00f09947 */ /* 0x004fea000383ffff */
[----:B------:R-:W-:Y:S05]  /*2a9d0*/  BRA `(.L_x_4517) ;  /* 0xfffffe3800607947 */ /* 0x000fea000383ffff */
.L_x_4239:
[----:B--2---:R2:W3:Y:S02]  /*2a9e0*/  SYNCS.PHASECHK.TRANS64.TRYWAIT P2, [R3+URZ+0x2a830], R0 ;  /* 0x02a83000030075a7 */ /* 0x0044e4000804017f */
[----:B---3--:R-:W-:Y:S05]  /*2a9f0*/  @!P2 NANOSLEEP.SYNCS 0x989680 ;  /* 0x009896800000a95d */ /* 0x008fea0003900000 */
[----:B------:R-:W3:Y:S02]  /*2aa00*/  @!P2 SYNCS.PHASECHK.TRANS64 P2, [R3+URZ+0x2a830], R0 ;  /* 0x02a830000300a5a7 */ /* 0x000ee4000804007f */
[----:B---3--:R-:W-:Y:S05]  /*2aa10*/  @!P2 BRA `(.L_x_4239) ;  /* 0xfffffffc00f0a947 */ /* 0x008fea000383ffff */
[----:B------:R-:W-:Y:S05]  /*2aa20*/  BRA `(.L_x_4238) ;  /* 0xfffffe6800887947 */ /* 0x000fea000383ffff */
.L_x_4257:
[----:B-1----:R1:W2:Y:S02]  /*2aa30*/  SYNCS.PHASECHK.TRANS64.TRYWAIT P4, [R9+URZ+0x2a830], R8 ;  /* 0x02a83008090075a7 */ /* 0x0022a4000808017f */
[----:B--2---:R-:W-:Y:S05]  /*2aa40*/  @!P4 NANOSLEEP.SYNCS 0x989680 ;  /* 0x009896800000c95d */ /* 0x004fea0003900000 */
[----:B------:R-:W2:Y:S02]  /*2aa50*/  @!P4 SYNCS.PHASECHK.TRANS64 P4, [R9+URZ+0x2a830], R8 ;  /* 0x02a830080900c5a7 */ /* 0x000ea4000808007f */
[----:B--2---:R-:W-:Y:S05]  /*2aa60*/  @!P4 BRA `(.L_x_4257) ;  /* 0xfffffffc00f0c947 */ /* 0x004fea000383ffff */
[----:B------:R-:W-:Y:S05]  /*2aa70*/  BRA `(.L_x_4256) ;  /* 0xfffffea400247947 */ /* 0x000fea000383ffff */
.L_x_4261:
[----:B-1----:R1:W2:Y:S02]  /*2aa80*/  SYNCS.PHASECHK.TRANS64.TRYWAIT P3, [R9+URZ+0x2a850], R8 ;  /* 0x02a85008090075a7 */ /* 0x0022a4000806017f */
[----:B--2---:R-:W-:Y:S05]  /*2aa90*/  @!P3 NANOSLEEP.SYNCS 0x989680 ;  /* 0x009896800000b95d */ /* 0x004fea0003900000 */
[----:B------:R-:W2:Y:S02]  /*2aaa0*/  @!P3 SYNCS.PHASECHK.TRANS64 P3, [R9+URZ+0x2a850], R8 ;  /* 0x02a850080900b5a7 */ /* 0x000ea4000806007f */
[----:B--2---:R-:W-:Y:S05]  /*2aab0*/  @!P3 BRA `(.L_x_4261) ;  /* 0xfffffffc00f0b947 */ /* 0x004fea000383ffff */
[----:B------:R-:W-:Y:S05]  /*2aac0*/  BRA `(.L_x_4258) ;  /* 0xfffffea800007947 */ /* 0x000fea000383ffff */
.L_x_4281:
[----:B-1----:R1:W2:Y:S02]  /*2aad0*/  SYNCS.PHASECHK.TRANS64.TRYWAIT P3, [R9+URZ+0x2a830], R8 ;  /* 0x02a83008090075a7 */ /* 0x0022a4000806017f */
[----:B--2---:R-:W-:Y:S05]  /*2aae0*/  @!P3 NANOSLEEP.SYNCS 0x989680 ;  /* 0x009896800000b95d */ /* 0x004fea0003900000 */
[----:B------:R-:W2:Y:S02]  /*2aaf0*/  @!P3 SYNCS.PHASECHK.TRANS64 P3, [R9+URZ+0x2a830], R8 ;  /* 0x02a830080900b5a7 */ /* 0x000ea4000806007f */
[----:B--2---:R-:W-:Y:S05]  /*2ab00*/  @!P3 BRA `(.L_x_4281) ;  /* 0xfffffffc00f0b947 */ /* 0x004fea000383ffff */
[----:B------:R-:W-:Y:S05]  /*2ab10*/  BRA `(.L_x_4280) ;  /* 0xfffffedc00f47947 */ /* 0x000fea000383ffff */
.L_x_4285:
[----:B-1----:R1:W2:Y:S02]  /*2ab20*/  SYNCS.PHASECHK.TRANS64.TRYWAIT P2, [R9+URZ+0x2a850], R8 ;  /* 0x02a85008090075a7 */ /* 0x0022a4000804017f */
[----:B--2---:R-:W-:Y:S05]  /*2ab30*/  @!P2 NANOSLEEP.SYNCS 0x989680 ;  /* 0x009896800000a95d */ /* 0x004fea0003900000 */
[----:B------:R-:W2:Y:S02]  /*2ab40*/  @!P2 SYNCS.PHASECHK.TRANS64 P2, [R9+URZ+0x2a850], R8 ;  /* 0x02a850080900a5a7 */ /* 0x000ea4000804007f */
[----:B--2---:R-:W-:Y:S05]  /*2ab50*/  @!P2 BRA `(.L_x_4285) ;  /* 0xfffffffc00f0a947 */ /* 0x004fea000383ffff */
[----:B------:R-:W-:Y:S05]  /*2ab60*/  BRA `(.L_x_4282) ;  /* 0xfffffee000e07947 */ /* 0x000fea000383ffff */
.L_x_4293:
[----:B-1----:R1:W2:Y:S02]  /*2ab70*/  SYNCS.PHASECHK.TRANS64.TRYWAIT P3, [R9+URZ+0x2a830], R8 ;  /* 0x02a83008090075a7 */ /* 0x0022a4000806017f */
[----:B--2---:R-:W-:Y:S05]  /*2ab80*/  @!P3 NANOSLEEP.SYNCS 0x989680 ;  /* 0x009896800000b95d */ /* 0x004fea0003900000 */
[----:B------:R-:W2:Y:S02]  /*2ab90*/  @!P3 SYNCS.PHASECHK.TRANS64 P3, [R9+URZ+0x2a830], R8 ;  /* 0x02a830080900b5a7 */ /* 0x000ea4000806007f */
[----:B--2---:R-:W-:Y:S05]  /*2aba0*/  @!P3 BRA `(.L_x_4293) ;  /* 0xfffffffc00f0b947 */ /* 0x004fea000383ffff */
[----:B------:R-:W-:Y:S05]  /*2abb0*/  BRA `(.L_x_4292) ;  /* 0xffffff0800647947 */ /* 0x000fea000383ffff */
.L_x_4297:
[----:B-1----:R1:W2:Y:S02]  /*2abc0*/  SYNCS.PHASECHK.TRANS64.TRYWAIT P2, [R9+URZ+0x2a850], R8 ;  /* 0x02a85008090075a7 */ /* 0x0022a4000804017f */
[----:B--2---:R-:W-:Y:S05]  /*2abd0*/  @!P2 NANOSLEEP.SYNCS 0x989680 ;  /* 0x009896800000a95d */ /* 0x004fea0003900000 */
[----:B------:R-:W2:Y:S02]  /*2abe0*/  @!P2 SYNCS.PHASECHK.TRANS64 P2, [R9+URZ+0x2a850], R8 ;  /* 0x02a850080900a5a7 */ /* 0x000ea4000804007f */
[----:B--2---:R-:W-:Y:S05]  /*2abf0*/  @!P2 BRA `(.L_x_4297) ;  /* 0xfffffffc00f0a947 */ /* 0x004fea000383ffff */
[----:B------:R-:W-:Y:S05]  /*2ac00*/  BRA `(.L_x_4294) ;  /* 0xffffff0c00507947 */ /* 0x000fea000383ffff */
.L_x_4311:
[----:B-1----:R1:W2:Y:S02]  /*2ac10*/  SYNCS.PHASECHK.TRANS64.TRYWAIT P1, [R11+URZ+0x2a850], R0 ;  /* 0x02a850000b0075a7 */ /* 0x0022a4000802017f */
[----:B--2---:R-:W-:Y:S05]  /*2ac20*/  @!P1 NANOSLEEP.SYNCS 0x989680 ;  /* 0x009896800000995d */ /* 0x004fea0003900000 */
[----:B------:R-:W2:Y:S02]  /*2ac30*/  @!P1 SYNCS.PHASECHK.TRANS64 P1, [R11+URZ+0x2a850], R0 ;  /* 0x02a850000b0095a7 */ /* 0x000ea4000802007f */
[----:B--2---:R-:W-:Y:S05]  /*2ac40*/  @!P1 BRA `(.L_x_4311) ;  /* 0xfffffffc00f09947 */ /* 0x004fea000383ffff */
[----:B------:R-:W-:Y:S05]  /*2ac50*/  BRA `(.L_x_4310) ;  /* 0xffffff4000ac7947 */ /* 0x000fea000383ffff */
.L_x_4315:
[----:B------:R-:W-:Y:S01]  /*2ac60*/  SEL R21, R48, R35, P0 ;  /* 0x0000002330157207 */ /* 0x000fe20000000000 */
[----:B------:R-:W-:Y:S01]  /*2ac70*/  IMAD.MOV.U32 R15, RZ, RZ, -0x1 ;  /* 0xffffffffff0f7424 */ /* 0x000fe200078e00ff */
[----:B------:R-:W-:Y:S02]  /*2ac80*/  SEL R24, R35, R48, P0 ;  /* 0x0000003023187207 */ /* 0x000fe40000000000 */
[----:B------:R-:W-:Y:S02]  /*2ac90*/  SEL R25, R56, R41, P0 ;  /* 0x0000002938197207 */ /* 0x000fe40000000000 */
[----:B------:R-:W-:Y:S02]  /*2aca0*/  SEL R28, R41, R56, P0 ;  /* 0x00000038291c7207 */ /* 0x000fe40000000000 */
[----:B------:R-:W-:Y:S02]  /*2acb0*/  SEL R37, R53, R52, P0 ;  /* 0x0000003435257207 */ /* 0x000fe40000000000 */
[----:B------:R-:W-:-:S02]  /*2acc0*/  SEL R48, R52, R53, P0 ;  /* 0x0000003534307207 */ /* 0x000fc40000000000 */
[----:B------:R-:W-:Y:S02]  /*2acd0*/  SEL R41, R11, R12, P0 ;  /* 0x0000000c0b297207 */ /* 0x000fe40000000000 */
[----:B------:R-:W-:Y:S01]  /*2ace0*/  SEL R52, R12, R11, P0 ;  /* 0x0000000b0c347207 */ /* 0x000fe20000000000 */
[----:B------:R-:W-:Y:S01]  /*2acf0*/  IMAD.MOV.U32 R12, RZ, RZ, R0 ;  /* 0x000000ffff0c7224 */ /* 0x000fe200078e0000 */
[----:B------:R-:W-:Y:S01]  /*2ad00*/  SEL R7, R27, R10, P0 ;  /* 0x0000000a1b077207 */ /* 0x000fe20000000000 */
[----:B------:R-:W-:Y:S01]  /*2ad10*/  IMAD.MOV.U32 R11, RZ, RZ, 0x1c1f ;  /* 0x00001c1fff0b7424 */ /* 0x000fe200078e00ff */
[----:B------:R-:W-:Y:S02]  /*2ad20*/  SEL R9, R5, R34, P0 ;  /* 0x0000002205097207 */ /* 0x000fe40000000000 */
[----:B------:R-:W-:-:S07]  /*2ad30*/  SEL R20, R34, R5, P0 ;  /* 0x0000000522147207 */ /* 0x000fce0000000000 */
[----:B01----:R-:W-:Y:S05]  /*2ad40*/  WARPSYNC.COLLECTIVE R15, `(.L_x_4518) ;  /* 0x000000000f087348 */ /* 0x003fea0003c00000 */
[----:B------:R2:W3:Y:S02]  /*2ad50*/  SHFL.IDX P6, R14, R13, R12, R11 ;  /* 0x0000000c0d0e7389 */ /* 0x0004e400000c000b */
[----:B0123--:R-:W-:Y:S01]  /*2ad60*/  ENDCOLLECTIVE ;  /* 0x000000000000791b */ /* 0x00ffe20003800000 */
.L_x_4518:
        /* <DEDUP_REMOVED lines=19> */
.L_x_4519:
        /* <DEDUP_REMOVED lines=19> */
.L_x_4520:
        /* <DEDUP_REMOVED lines=17> */
.L_x_4521:
[----:B------:R-:W-:Y:S02]  /*2b0e0*/  IMAD.MOV.U32 R13, RZ, RZ, R9 ;  /* 0x000000ffff0d7224 */ /* 0x000fe400078e0009 */
[----:B------:R-:W-:Y:S02]  /*2b0f0*/  IMAD.MOV.U32 R12, RZ, RZ, R0 ;  /* 0x000000ffff0c7224 */ /* 0x000fe400078e0000 */
[----:B------:R-:W-:-:S07]  /*2b100*/  IMAD.MOV.U32 R7, RZ, RZ, R14 ;  /* 0x000000ffff077224 */ /* 0x000fce00078e000e */
[----:B------:R-:W-:Y:S05]  /*2b110*/  WARPSYNC.COLLECTIVE R15, `(.L_x_4522) ;  /* 0x000000000f087348 */ /* 0x000fea0003c00000 */
[----:B------:R0:W1:Y:S02]  /*2b120*/  SHFL.IDX P6, R14, R13, R12, R11 ;  /* 0x0000000c0d0e7389 */ /* 0x00006400000c000b */
[----:B01----:R-:W-:Y:S01]  /*2b130*/  ENDCOLLECTIVE ;  /* 0x000000000000791b */ /* 0x003fe20003800000 */
.L_x_4522:
        /* <DEDUP_REMOVED lines=8> */
.L_x_4523:
[----:B------:R-:W-:Y:S02]  /*2b1c0*/  IMAD.MOV.U32 R13, RZ, RZ, R21 ;  /* 0x000000ffff0d7224 */ /* 0x000fe400078e0015 */
[----:B------:R-:W-:Y:S02]  /*2b1d0*/  IMAD.MOV.U32 R12, RZ, RZ, R0 ;  /* 0x000000ffff0c7224 */ /* 0x000fe400078e0000 */
[----:B------:R-:W-:-:S07]  /*2b1e0*/  IMAD.MOV.U32 R9, RZ, RZ, R14 ;  /* 0x000000ffff097224 */ /* 0x000fce00078e000e */
[----:B------:R-:W-:Y:S05]  /*2b1f0*/  WARPSYNC.COLLECTIVE R15, `(.L_x_4524) ;  /* 0x000000000f087348 */ /* 0x000fea0003c00000 */
[----:B------:R0:W1:Y:S02]  /*2b200*/  SHFL.IDX P6, R14, R13, R12, R11 ;  /* 0x0000000c0d0e7389 */ /* 0x00006400000c000b */
[----:B01----:R-:W-:Y:S01]  /*2b210*/  ENDCOLLECTIVE ;  /* 0x000000000000791b */ /* 0x003fe20003800000 */
.L_x_4524:
        /* <DEDUP_REMOVED lines=8> */
.L_x_4525:
[----:B------:R-:W-:Y:S02]  /*2b2a0*/  IMAD.MOV.U32 R13, RZ, RZ, R25 ;  /* 0x000000ffff0d7224 */ /* 0x000fe400078e0019 */
[----:B------:R-:W-:Y:S02]  /*2b2b0*/  IMAD.MOV.U32 R12, RZ, RZ, R0 ;  /* 0x000000ffff0c7224 */ /* 0x000fe400078e0000 */
[----:B------:R-:W-:-:S07]  /*2b2c0*/  IMAD.MOV.U32 R21, RZ, RZ, R14 ;  /* 0x000000ffff157224 */ /* 0x000fce00078e000e */
[----:B------:R-:W-:Y:S05]  /*2b2d0*/  WARPSYNC.COLLECTIVE R15, `(.L_x_4526) ;  /* 0x000000000f087348 */ /* 0x000fea0003c00000 */
[----:B------:R0:W1:Y:S02]  /*2b2e0*/  SHFL.IDX P6, R14, R13, R12, R11 ;  /* 0x0000000c0d0e7389 */ /* 0x00006400000c000b */
[----:B01----:R-:W-:Y:S01]  /*2b2f0*/  ENDCOLLECTIVE ;  /* 0x000000000000791b */ /* 0x003fe20003800000 */
.L_x_4526:
        /* <DEDUP_REMOVED lines=8> */
.L_x_4527:
[----:B------:R-:W-:Y:S02]  /*2b380*/  IMAD.MOV.U32 R13, RZ, RZ, R27 ;  /* 0x000000ffff0d7224 */ /* 0x000fe400078e001b */
[----:B------:R-:W-:Y:S02]  /*2b390*/  IMAD.MOV.U32 R12, RZ, RZ, R0 ;  /* 0x000000ffff0c7224 */ /* 0x000fe400078e0000 */
[----:B------:R-:W-:-:S07]  /*2b3a0*/  IMAD.MOV.U32 R25, RZ, RZ, R14 ;  /* 0x000000ffff197224 */ /* 0x000fce00078e000e */
[----:B------:R-:W-:Y:S05]  /*2b3b0*/  WARPSYNC.COLLECTIVE R15, `(.L_x_4528) ;  /* 0x000000000f087348 */ /* 0x000fea0003c00000 */
[----:B------:R0:W1:Y:S02]  /*2b3c0*/  SHFL.IDX P6, R14, R13, R12, R11 ;  /* 0x0000000c0d0e7389 */ /* 0x00006400000c000b */
[----:B01----:R-:W-:Y:S01]  /*2b3d0*/  ENDCOLLECTIVE ;  /* 0x000000000000791b */ /* 0x003fe20003800000 */
.L_x_4528:
        /* <DEDUP_REMOVED lines=8> */
.L_x_4529:
[----:B------:R-:W-:Y:S02]  /*2b460*/  IMAD.MOV.U32 R13, RZ, RZ, R29 ;  /* 0x000000ffff0d7224 */ /* 0x000fe400078e001d */
[----:B------:R-:W-:Y:S02]  /*2b470*/  IMAD.MOV.U32 R12, RZ, RZ, R0 ;  /* 0x000000ffff0c7224 */ /* 0x000fe400078e0000 */
[----:B------:R-:W-:-:S07]  /*2b480*/  IMAD.MOV.U32 R27, RZ, RZ, R14 ;  /* 0x000000ffff1b7224 */ /* 0x000fce00078e000e */
[----:B------:R-:W-:Y:S05]  /*2b490*/  WARPSYNC.COLLECTIVE R15, `(.L_x_4530) ;  /* 0x000000000f087348 */ /* 0x000fea0003c00000 */
[----:B------:R0:W1:Y:S02]  /*2b4a0*/  SHFL.IDX P6, R14, R13, R12, R11 ;  /* 0x0000000c0d0e7389 */ /* 0x00006400000c000b */
[----:B01----:R-:W-:Y:S01]  /*2b4b0*/  ENDCOLLECTIVE ;  /* 0x000000000000791b */ /* 0x003fe20003800000 */
.L_x_4530:
        /* <DEDUP_REMOVED lines=8> */
.L_x_4531:
[----:B------:R-:W-:Y:S02]  /*2b540*/  IMAD.MOV.U32 R13, RZ, RZ, R31 ;  /* 0x000000ffff0d7224 */ /* 0x000fe400078e001f */
[----:B------:R-:W-:Y:S02]  /*2b550*/  IMAD.MOV.U32 R12, RZ, RZ, R0 ;  /* 0x000000ffff0c7224 */ /* 0x000fe400078e0000 */
[----:B------:R-:W-:-:S07]  /*2b560*/  IMAD.MOV.U32 R40, RZ, RZ, R14 ;  /* 0x000000ffff287224 */ /* 0x000fce00078e000e */
[----:B------:R-:W-:Y:S05]  /*2b570*/  WARPSYNC.COLLECTIVE R15, `(.L_x_4532) ;  /* 0x000000000f087348 */ /* 0x000fea0003c00000 */
[----:B------:R0:W1:Y:S02]  /*2b580*/  SHFL.IDX P6, R14, R13, R12, R11 ;  /* 0x0000000c0d0e7389 */ /* 0x00006400000c000b */
[----:B01----:R-:W-:Y:S01]  /*2b590*/  ENDCOLLECTIVE ;  /* 0x000000000000791b */ /* 0x003fe20003800000 */
.L_x_4532:
[----:B------:R-:W-:Y:S02]  /*2b5a0*/  IMAD.MOV.U32 R13, RZ, RZ, R42 ;  /* 0x000000ffff0d7224 */ /* 0x000fe400078e002a */
[----:B------:R-:W-:Y:S02]  /*2b5b0*/  IMAD.MOV.U32 R12, RZ, RZ, R3 ;  /* 0x000000ffff0c7224 */ /* 0x000fe400078e0003 */
[----:B------:R-:W-:-:S07]  /*2b5c0*/  IMAD.MOV.U32 R31, RZ, RZ, R14 ;  /* 0x000000ffff1f7224 */ /* 0x000fce00078e000e */
[----:B------:R-:W-:Y:S05]  /*2b5d0*/  WARPSYNC.COLLECTIVE R15, `(.L_x_4533) ;  /* 0x000000000f087348 */ /* 0x000fea0003c00000 */
[----:B------:R0:W1:Y:S02]  /*2b5e0*/  SHFL.IDX P6, R14, R13, R12, R11 ;  /* 0x0000000c0d0e7389 */ /* 0x00006400000c000b */
[----:B01----:R-:W-:Y:S01]  /*2b5f0*/  ENDCOLLECTIVE ;  /* 0x000000000000791b */ /* 0x003fe20003800000 */
.L_x_4533:
[----:B------:R-:W-:Y:S02]  /*2b600*/  IMAD.MOV.U32 R13, RZ, RZ, R33 ;  /* 0x000000ffff0d7224 */ /* 0x000fe400078e0021 */
[----:B------:R-:W-:Y:S02]  /*2b610*/  IMAD.MOV.U32 R12, RZ, RZ, R0 ;  /* 0x000000ffff0c7224 */ /* 0x000fe400078e0000 */
[----:B------:R-:W-:-:S07]  /*2b620*/  IMAD.MOV.U32 R42, RZ, RZ, R14 ;  /* 0x000000ffff2a7224 */ /* 0x000fce00078e000e */
[----:B------:R-:W-:Y:S05]  /*2b630*/  WARPSYNC.COLLECTIVE R15, `(.L_x_4534) ;  /* 0x000000000f087348 */ /* 0x000fea0003c00000 */
[----:B------:R0:W1:Y:S02]  /*2b640*/  SHFL.IDX P6, R14, R13, R12, R11 ;  /* 0x0000000c0d0e7389 */ /* 0x00006400000c000b */
[----:B01----:R-:W-:Y:S01]  /*2b650*/  ENDCOLLECTIVE ;  /* 0x000000000000791b */ /* 0x003fe20003800000 */
.L_x_4534:
[----:B------:R-:W-:Y:S02]  /*2b660*/  IMAD.MOV.U32 R13, RZ, RZ, R44 ;  /* 0x000000ffff0d7224 */ /* 0x000fe400078e002c */
[----:B------:R-:W-:Y:S02]  /*2b670*/  IMAD.MOV.U32 R12, RZ, RZ, R3 ;  /* 0x000000ffff0c7224 */ /* 0x000fe400078e0003 */
[----:B------:R-:W-:-:S07]  /*2b680*/  IMAD.MOV.U32 R33, RZ, RZ, R14 ;  /* 0x000000ffff217224 */ /* 0x000fce00078e000e */
[----:B------:R-:W-:Y:S05]  /*2b690*/  WARPSYNC.COLLECTIVE R15, `(.L_x_4535) ;  /* 0x000000000f087348 */ /* 0x000fea0003c00000 */
[----:B------:R0:W1:Y:S02]  /*2b6a0*/  SHFL.IDX P6, R14, R13, R12, R11 ;  /* 0x0000000c0d0e7389 */ /* 0x00006400000c000b */
[----:B01----:R-:W-:Y:S01]  /*2b6b0*/  ENDCOLLECTIVE ;  /* 0x000000000000791b */ /* 0x003fe20003800000 */
.L_x_4535:
[----:B------:R-:W-:Y:S02]  /*2b6c0*/  IMAD.MOV.U32 R13, RZ, RZ, R35 ;  /* 0x000000ffff0d7224 */ /* 0x000fe400078e0023 */
[----:B------:R-:W-:Y:S02]  /*2b6d0*/  IMAD.MOV.U32 R12, RZ, RZ, R0 ;  /* 0x000000ffff0c7224 */ /* 0x000fe400078e0000 */
[----:B------:R-:W-:-:S07]  /*2b6e0*/  IMAD.MOV.U32 R44, RZ, RZ, R14 ;  /* 0x000000ffff2c7224 */ /* 0x000fce00078e000e */
[----:B------:R-:W-:Y:S05]  /*2b6f0*/  WARPSYNC.COLLECTIVE R15, `(.L_x_4536) ;  /* 0x000000000f087348 */ /* 0x000fea0003c00000 */
[----:B------:R0:W1:Y:S02]  /*2b700*/  SHFL.IDX P6, R14, R13, R12, R11 ;  /* 0x0000000c0d0e7389 */ /* 0x00006400000c000b */
[----:B01----:R-:W-:Y:S01]  /*2b710*/  ENDCOLLECTIVE ;  /* 0x000000000000791b */ /* 0x003fe20003800000 */
.L_x_4536:
[----:B------:R-:W-:Y:S02]  /*2b720*/  IMAD.MOV.U32 R13, RZ, RZ, R46 ;  /* 0x000000ffff0d7224 */ /* 0x000fe400078e002e */
[----:B------:R-:W-:Y:S02]  /*2b730*/  IMAD.MOV.U32 R12, RZ, RZ, R3 ;  /* 0x000000ffff0c7224 */ /* 0x000fe400078e0003 */
[----:B------:R-:W-:-:S07]  /*2b740*/  IMAD.MOV.U32 R35, RZ, RZ, R14 ;  /* 0x000000ffff237224 */ /* 0x000fce00078e000e */
[----:B------:R-:W-:Y:S05]  /*2b750*/  WARPSYNC.COLLECTIVE R15, `(.L_x_4537) ;  /* 0x000000000f087348 */ /* 0x000fea0003c00000 */
[----:B------:R0:W1:Y:S02]  /*2b760*/  SHFL.IDX P6, R14, R13, R12, R11 ;  /* 0x0000000c0d0e7389 */ /* 0x00006400000c000b */
[----:B01----:R-:W-:Y:S01]  /*2b770*/  ENDCOLLECTIVE ;  /* 0x000000000000791b */ /* 0x003fe20003800000 */
.L_x_4537:
[----:B------:R-:W-:Y:S02]  /*2b780*/  IMAD.MOV.U32 R13, RZ, RZ, R37 ;  /* 0x000000ffff0d7224 */ /* 0x000fe400078e0025 */
[----:B------:R-:W-:Y:S02]  /*2b790*/  IMAD.MOV.U32 R12, RZ, RZ, R0 ;  /* 0x000000ffff0c7224 */ /* 0x000fe400078e0000 */
[----:B------:R-:W-:-:S07]  /*2b7a0*/  IMAD.MOV.U32 R46, RZ, RZ, R14 ;  /* 0x000000ffff2e7224 */ /* 0x000fce00078e000e */
[----:B------:R-:W-:Y:S05]  /*2b7b0*/  WARPSYNC.COLLECTIVE R15, `(.L_x_4538) ;  /* 0x000000000f087348 */ /* 0x000fea0003c00000 */
[----:B------:R0:W1:Y:S02]  /*2b7c0*/  SHFL.IDX P6, R14, R13, R12, R11 ;  /* 0x0000000c0d0e7389 */ /* 0x00006400000c000b */
[----:B01----:R-:W-:Y:S01]  /*2b7d0*/  ENDCOLLECTIVE ;  /* 0x000000000000791b */ /* 0x003fe20003800000 */
.L_x_4538:
[----:B------:R-:W-:Y:S02]  /*2b7e0*/  IMAD.MOV.U32 R13, RZ, RZ, R48 ;  /* 0x000000ffff0d7224 */ /* 0x000fe400078e0030 */
[----:B------:R-:W-:Y:S02]  /*2b7f0*/  IMAD.MOV.U32 R12, RZ, RZ, R3 ;  /* 0x000000ffff0c7224 */ /* 0x000fe400078e0003 */
[----:B------:R-:W-:-:S07]  /*2b800*/  IMAD.MOV.U32 R37, RZ, RZ, R14 ;  /* 0x000000ffff257224 */ /* 0x000fce00078e000e */
[----:B------:R-:W-:Y:S05]  /*2b810*/  WARPSYNC.COLLECTIVE R15, `(.L_x_4539) ;  /* 0x000000000f087348 */ /* 0x000fea0003c00000 */
[----:B------:R0:W1:Y:S02]  /*2b820*/  SHFL.IDX P6, R14, R13, R12, R11 ;  /* 0x0000000c0d0e7389 */ /* 0x00006400000c000b */
[----:B01----:R-:W-:Y:S01]  /*2b830*/  ENDCOLLECTIVE ;  /* 0x000000000000791b */ /* 0x003fe20003800000 */
.L_x_4539:
[----:B------:R-:W-:Y:S02]  /*2b840*/  IMAD.MOV.U32 R13, RZ, RZ, R39 ;  /* 0x000000ffff0d7224 */ /* 0x000fe400078e0027 */
[----:B------:R-:W-:Y:S02]  /*2b850*/  IMAD.MOV.U32 R12, RZ, RZ, R0 ;  /* 0x000000ffff0c7224 */ /* 0x000fe400078e0000 */
[----:B------:R-:W-:-:S07]  /*2b860*/  IMAD.MOV.U32 R48, RZ, RZ, R14 ;  /* 0x000000ffff307224 */ /* 0x000fce00078e000e */
[----:B------:R-:W-:Y:S05]  /*2b870*/  WARPSYNC.COLLECTIVE R15, `(.L_x_4540) ;  /* 0x000000000f087348 */ /* 0x000fea0003c00000 */
[----:B------:R0:W1:Y:S02]  /*2b880*/  SHFL.IDX P6, R14, R13, R12, R11 ;  /* 0x0000000c0d0e7389 */ /* 0x00006400000c000b */
[----:B01----:R-:W-:Y:S01]  /*2b890*/  ENDCOLLECTIVE ;  /* 0x000000000000791b */ /* 0x003fe20003800000 */
.L_x_4540:
[----:B------:R-:W-:Y:S02]  /*2b8a0*/  IMAD.MOV.U32 R13, RZ, RZ, R50 ;  /* 0x000000ffff0d7224 */ /* 0x000fe400078e0032 */
[----:B------:R-:W-:Y:S02]  /*2b8b0*/  IMAD.MOV.U32 R12, RZ, RZ, R3 ;  /* 0x000000ffff0c7224 */ /* 0x000fe400078e0003 */
[----:B------:R-:W-:-:S07]  /*2b8c0*/  IMAD.MOV.U32 R39, RZ, RZ, R14 ;  /* 0x000000ffff277224 */ /* 0x000fce00078e000e */
[----:B------:R-:W-:Y:S05]  /*2b8d0*/  WARPSYNC.COLLECTIVE R15, `(.L_x_4541) ;  /* 0x000000000f087348 */ /* 0x000fea0003c00000 */
[----:B------:R0:W1:Y:S02]  /*2b8e0*/  SHFL.IDX P6, R14, R13, R12, R11 ;  /* 0x0000000c0d0e7389 */ /* 0x00006400000c000b */
[----:B01----:R-:W-:Y:S01]  /*2b8f0*/  ENDCOLLECTIVE ;  /* 0x000000000000791b */ /* 0x003fe20003800000 */
.L_x_4541:
[----:B------:R-:W-:Y:S02]  /*2b900*/  IMAD.MOV.U32 R13, RZ, RZ, R41 ;  /* 0x000000ffff0d7224 */ /* 0x000fe400078e0029 */
[----:B------:R-:W-:Y:S02]  /*2b910*/  IMAD.MOV.U32 R12, RZ, RZ, R0 ;  /* 0x000000ffff0c7224 */ /* 0x000fe400078e0000 */
[----:B------:R-:W-:-:S07]  /*2b920*/  IMAD.MOV.U32 R50, RZ, RZ, R14 ;  /* 0x000000ffff327224 */ /* 0x000fce00078e000e */
[----:B------:R-:W-:Y:S05]  /*2b930*/  WARPSYNC.COLLECTIVE R15, `(.L_x_4542) ;  /* 0x000000000f087348 */ /* 0x000fea0003c00000 */
[----:B------:R0:W1:Y:S02]  /*2b940*/  SHFL.IDX P6, R14, R13, R12, R11 ;  /* 0x0000000c0d0e7389 */ /* 0x00006400000c000b */
[----:B01----:R-:W-:Y:S01]  /*2b950*/  ENDCOLLECTIVE ;  /* 0x000000000000791b */ /* 0x003fe20003800000 */
.L_x_4542:
[----:B------:R-:W-:Y:S02]  /*2b960*/  IMAD.MOV.U32 R13, RZ, RZ, R52 ;  /* 0x000000ffff0d7224 */ /* 0x000fe400078e0034 */
[----:B------:R-:W-:Y:S02]  /*2b970*/  IMAD.MOV.U32 R12, RZ, RZ, R3 ;  /* 0x000000ffff0c7224 */ /* 0x000fe400078e0003 */
[----:B------:R-:W-:-:S07]  /*2b980*/  IMAD.MOV.U32 R41, RZ, RZ, R14 ;  /* 0x000000ffff297224 */ /* 0x000fce00078e000e */
[----:B------:R-:W-:Y:S05]  /*2b990*/  WARPSYNC.COLLECTIVE R15, `(.L_x_4543) ;  /* 0x000000000f087348 */ /* 0x000fea0003c00000 */
[----:B------:R0:W1:Y:S02]  /*2b9a0*/  SHFL.IDX P6, R14, R13, R12, R11 ;  /* 0x0000000c0d0e7389 */ /* 0x00006400000c000b */
[----:B01----:R-:W-:Y:S01]  /*2b9b0*/  ENDCOLLECTIVE ;  /* 0x000000000000791b */ /* 0x003fe20003800000 */
.L_x_4543:
[----:B------:R-:W-:Y:S02]  /*2b9c0*/  IMAD.MOV.U32 R13, RZ, RZ, R43 ;  /* 0x000000ffff0d7224 */ /* 0x000fe400078e002b */
[----:B------:R-:W-:Y:S02]  /*2b9d0*/  IMAD.MOV.U32 R12, RZ, RZ, R0 ;  /* 0x000000ffff0c7224 */ /* 0x000fe400078e0000 */
[----:B------:R-:W-:-:S07]  /*2b9e0*/  IMAD.MOV.U32 R52, RZ, RZ, R14 ;  /* 0x000000ffff347224 */ /* 0x000fce00078e000e */
[----:B------:R-:W-:Y:S05]  /*2b9f0*/  WARPSYNC.COLLECTIVE R15, `(.L_x_4544) ;  /* 0x000000000f087348 */ /* 0x000fea0003c00000 */
[----:B------:R0:W1:Y:S02]  /*2ba00*/  SHFL.IDX P6, R14, R13, R12, R11 ;  /* 0x0000000c0d0e7389 */ /* 0x00006400000c000b */
[----:B01----:R-:W-:Y:S01]  /*2ba10*/  ENDCOLLECTIVE ;  /* 0x000000000000791b */ /* 0x003fe20003800000 */
.L_x_4544:
        /* <DEDUP_REMOVED lines=9> */
.L_x_4545:
[----:B------:R-:W-:Y:S02]  /*2bab0*/  IMAD.MOV.U32 R13, RZ, RZ, R45 ;  /* 0x000000ffff0d7224 */ /* 0x000fe400078e002d */
[----:B------:R-:W-:Y:S02]  /*2bac0*/  IMAD.MOV.U32 R12, RZ, RZ, R0 ;  /* 0x000000ffff0c7224 */ /* 0x000fe400078e0000 */
[----:B------:R-:W-:-:S07]  /*2bad0*/  IMAD.MOV.U32 R2, RZ, RZ, R14 ;  /* 0x000000ffff027224 */ /* 0x000fce00078e000e */
[----:B------:R-:W-:Y:S05]  /*2bae0*/  WARPSYNC.COLLECTIVE R15, `(.L_x_4546) ;  /* 0x000000000f087348 */ /* 0x000fea0003c00000 */
[----:B------:R0:W1:Y:S02]  /*2baf0*/  SHFL.IDX P6, R14, R13, R12, R11 ;  /* 0x0000000c0d0e7389 */ /* 0x00006400000c000b */
[----:B01----:R-:W-:Y:S01]  /*2bb00*/  ENDCOLLECTIVE ;  /* 0x000000000000791b */ /* 0x003fe20003800000 */
.L_x_4546:
        /* <DEDUP_REMOVED lines=10> */
.L_x_4547:
[----:B------:R-:W-:Y:S02]  /*2bbb0*/  IMAD.MOV.U32 R13, RZ, RZ, R47 ;  /* 0x000000ffff0d7224 */ /* 0x000fe400078e002f */
[----:B------:R-:W-:Y:S02]  /*2bbc0*/  IMAD.MOV.U32 R12, RZ, RZ, R0 ;  /* 0x000000ffff0c7224 */ /* 0x000fe400078e0000 */
[----:B------:R-:W-:-:S07]  /*2bbd0*/  IMAD.MOV.U32 R20, RZ, RZ, R14 ;  /* 0x000000ffff147224 */ /* 0x000fce00078e000e */
[----:B------:R-:W-:Y:S05]  /*2bbe0*/  WARPSYNC.COLLECTIVE R15, `(.L_x_4548) ;  /* 0x000000000f087348 */ /* 0x000fea0003c00000 */
[----:B------:R0:W1:Y:S02]  /*2bbf0*/  SHFL.IDX P6, R14, R13, R12, R11 ;  /* 0x0000000c0d0e7389 */ /* 0x00006400000c000b */
[----:B01----:R-:W-:Y:S01]  /*2bc00*/  ENDCOLLECTIVE ;  /* 0x000000000000791b */ /* 0x003fe20003800000 */
.L_x_4548:
        /* <DEDUP_REMOVED lines=9> */
.L_x_4549:
[----:B------:R-:W-:Y:S02]  /*2bca0*/  IMAD.MOV.U32 R13, RZ, RZ, R49 ;  /* 0x000000ffff0d7224 */ /* 0x000fe400078e0031 */
[----:B------:R-:W-:Y:S02]  /*2bcb0*/  IMAD.MOV.U32 R12, RZ, RZ, R0 ;  /* 0x000000ffff0c7224 */ /* 0x000fe400078e0000 */
[----:B------:R-:W-:-:S07]  /*2bcc0*/  IMAD.MOV.U32 R64, RZ, RZ, R14 ;  /* 0x000000ffff407224 */ /* 0x000fce00078e000e */
[----:B------:R-:W-:Y:S05]  /*2bcd0*/  WARPSYNC.COLLECTIVE R15, `(.L_x_4550) ;  /* 0x000000000f087348 */ /* 0x000fea0003c00000 */
[----:B------:R0:W1:Y:S02]  /*2bce0*/  SHFL.IDX P6, R14, R13, R12, R11 ;  /* 0x0000000c0d0e7389 */ /* 0x00006400000c000b */
[----:B01----:R-:W-:Y:S01]  /*2bcf0*/  ENDCOLLECTIVE ;  /* 0x000000000000791b */ /* 0x003fe20003800000 */
.L_x_4550:
        /* <DEDUP_REMOVED lines=9> */
.L_x_4551:
[----:B------:R-:W-:Y:S02]  /*2bd90*/  IMAD.MOV.U32 R13, RZ, RZ, R51 ;  /* 0x000000ffff0d7224 */ /* 0x000fe400078e0033 */
[----:B------:R-:W-:Y:S02]  /*2bda0*/  IMAD.MOV.U32 R12, RZ, RZ, R0 ;  /* 0x000000ffff0c7224 */ /* 0x000fe400078e0000 */
[----:B------:R-:W-:-:S07]  /*2bdb0*/  IMAD.MOV.U32 R66, RZ, RZ, R14 ;  /* 0x000000ffff427224 */ /* 0x000fce00078e000e */
[----:B------:R-:W-:Y:S05]  /*2bdc0*/  WARPSYNC.COLLECTIVE R15, `(.L_x_4552) ;  /* 0x000000000f087348 */ /* 0x000fea0003c00000 */
[----:B------:R0:W1:Y:S02]  /*2bdd0*/  SHFL.IDX P6, R14, R13, R12, R11 ;  /* 0x0000000c0d0e7389 */ /* 0x00006400000c000b */
[----:B01----:R-:W-:Y:S01]  /*2bde0*/  ENDCOLLECTIVE ;  /* 0x000000000000791b */ /* 0x003fe20003800000 */
.L_x_4552:
        /* <DEDUP_REMOVED lines=8> */
.L_x_4553:
[----:B------:R-:W-:Y:S02]  /*2be70*/  IMAD.MOV.U32 R13, RZ, RZ, R53 ;  /* 0x000000ffff0d7224 */ /* 0x000fe400078e0035 */
[----:B------:R-:W-:Y:S02]  /*2be80*/  IMAD.MOV.U32 R12, RZ, RZ, R0 ;  /* 0x000000ffff0c7224 */ /* 0x000fe400078e0000 */
[----:B------:R-:W-:-:S07]  /*2be90*/  IMAD.MOV.U32 R68, RZ, RZ, R14 ;  /* 0x000000ffff447224 */ /* 0x000fce00078e000e */
[----:B------:R-:W-:Y:S05]  /*2bea0*/  WARPSYNC.COLLECTIVE R15, `(.L_x_4554) ;  /* 0x000000000f087348 */ /* 0x000fea0003c00000 */
[----:B------:R0:W1:Y:S02]  /*2beb0*/  SHFL.IDX P6, R14, R13, R12, R11 ;  /* 0x0000000c0d0e7389 */ /* 0x00006400000c000b */
[----:B01----:R-:W-:Y:S01]  /*2bec0*/  ENDCOLLECTIVE ;  /* 0x000000000000791b */ /* 0x003fe20003800000 */
.L_x_4554:
        /* <DEDUP_REMOVED lines=8> */
.L_x_4555:
[----:B------:R-:W-:Y:S02]  /*2bf50*/  IMAD.MOV.U32 R13, RZ, RZ, R57 ;  /* 0x000000ffff0d7224 */ /* 0x000fe400078e0039 */
[----:B------:R-:W-:Y:S02]  /*2bf60*/  IMAD.MOV.U32 R12, RZ, RZ, R0 ;  /* 0x000000ffff0c7224 */ /* 0x000fe400078e0000 */
[----:B------:R-:W-:-:S07]  /*2bf70*/  IMAD.MOV.U32 R70, RZ, RZ, R14 ;  /* 0x000000ffff467224 */ /* 0x000fce00078e000e */
[----:B------:R-:W-:Y:S05]  /*2bf80*/  WARPSYNC.COLLECTIVE R15, `(.L_x_4556) ;  /* 0x000000000f087348 */ /* 0x000fea0003c00000 */
[----:B------:R0:W1:Y:S02]  /*2bf90*/  SHFL.IDX P6, R14, R13, R12, R11 ;  /* 0x0000000c0d0e7389 */ /* 0x00006400000c000b */
[----:B01----:R-:W-:Y:S01]  /*2bfa0*/  ENDCOLLECTIVE ;  /* 0x000000000000791b */ /* 0x003fe20003800000 */
.L_x_4556:
[----:B------:R-:W-:Y:S02]  /*2bfb0*/  IMAD.MOV.U32 R13, RZ, RZ, R72 ;  /* 0x000000ffff0d7224 */ /* 0x000fe400078e0048 */
[----:B------:R-:W-:Y:S02]  /*2bfc0*/  IMAD.MOV.U32 R12, RZ, RZ, R3 ;  /* 0x000000ffff0c7224 */ /* 0x000fe400078e0003 */
[----:B------:R-:W-:-:S07]  /*2bfd0*/  IMAD.MOV.U32 R57, RZ, RZ, R14 ;  /* 0x000000ffff397224 */ /* 0x000fce00078e000e */
[----:B------:R-:W-:Y:S05]  /*2bfe0*/  WARPSYNC.COLLECTIVE R15, `(.L_x_4557) ;  /* 0x000000000f087348 */ /* 0x000fea0003c00000 */
[----:B------:R0:W1:Y:S02]  /*2bff0*/  SHFL.IDX P6, R14, R13, R12, R11 ;  /* 0x0000000c0d0e7389 */ /* 0x00006400000c000b */
[----:B01----:R-:W-:Y:S01]  /*2c000*/  ENDCOLLECTIVE ;  /* 0x000000000000791b */ /* 0x003fe20003800000 */
.L_x_4557:
[----:B------:R-:W-:Y:S02]  /*2c010*/  IMAD.MOV.U32 R13, RZ, RZ, R59 ;  /* 0x000000ffff0d7224 */ /* 0x000fe400078e003b */
[----:B------:R-:W-:Y:S02]  /*2c020*/  IMAD.MOV.U32 R12, RZ, RZ, R0 ;  /* 0x000000ffff0c7224 */ /* 0x000fe400078e0000 */
[----:B------:R-:W-:-:S07]  /*2c030*/  IMAD.MOV.U32 R72, RZ, RZ, R14 ;  /* 0x000000ffff487224 */ /* 0x000fce00078e000e */
[----:B------:R-:W-:Y:S05]  /*2c040*/  WARPSYNC.COLLECTIVE R15, `(.L_x_4558) ;  /* 0x000000000f087348 */ /* 0x000fea0003c00000 */
[----:B------:R0:W1:Y:S02]  /*2c050*/  SHFL.IDX P6, R14, R13, R12, R11 ;  /* 0x0000000c0d0e7389 */ /* 0x00006400000c000b */
[----:B01----:R-:W-:Y:S01]  /*2c060*/  ENDCOLLECTIVE ;  /* 0x000000000000791b */ /* 0x003fe20003800000 */
.L_x_4558:
[----:B------:R-:W-:Y:S01]  /*2c070*/  SEL R41, R57, R72, P0 ;  /* 0x0000004839297207 */ /* 0x000fe20000000000 */
[----:B------:R-:W-:Y:S02]  /*2c080*/  IMAD.MOV.U32 R13, RZ, RZ, R74 ;  /* 0x000000ffff0d7224 */ /* 0x000fe400078e004a */
[----:B------:R-:W-:Y:S02]  /*2c090*/  IMAD.MOV.U32 R12, RZ, RZ, R3 ;  /* 0x000000ffff0c7224 */ /* 0x000fe400078e0003 */
[----:B------:R-:W-:-:S07]  /*2c0a0*/  IMAD.MOV.U32 R59, RZ, RZ, R14 ;  /* 0x000000ffff3b7224 */ /* 0x000fce00078e000e */
[----:B------:R-:W-:Y:S05]  /*2c0b0*/  WARPSYNC.COLLECTIVE R15, `(.L_x_4559) ;  /* 0x000000000f087348 */ /* 0x000fea0003c00000 */
[----:B------:R0:W1:Y:S02]  /*2c0c0*/  SHFL.IDX P6, R14, R13, R12, R11 ;  /* 0x0000000c0d0e7389 */ /* 0x00006400000c000b */
[----:B01----:R-:W-:Y:S01]  /*2c0d0*/  ENDCOLLECTIVE ;  /* 0x000000000000791b */ /* 0x003fe20003800000 */
.L_x_4559:
[----:B------:R-:W-:Y:S02]  /*2c0e0*/  IMAD.MOV.U32 R13, RZ, RZ, R61 ;  /* 0x000000ffff0d7224 */ /* 0x000fe400078e003d */
[----:B------:R-:W-:Y:S02]  /*2c0f0*/  IMAD.MOV.U32 R12, RZ, RZ, R0 ;  /* 0x000000ffff0c7224 */ /* 0x000fe400078e0000 */
[----:B------:R-:W-:-:S07]  /*2c100*/  IMAD.MOV.U32 R74, RZ, RZ, R14 ;  /* 0x000000ffff4a7224 */ /* 0x000fce00078e000e */
[----:B------:R-:W-:Y:S05]  /*2c110*/  WARPSYNC.COLLECTIVE R15, `(.L_x_4560) ;  /* 0x000000000f087348 */ /* 0x000fea0003c00000 */
[----:B------:R0:W1:Y:S02]  /*2c120*/  SHFL.IDX P6, R14, R13, R12, R11 ;  /* 0x0000000c0d0e7389 */ /* 0x00006400000c000b */
[----:B01----:R-:W-:Y:S01]  /*2c130*/  ENDCOLLECTIVE ;  /* 0x000000000000791b */ /* 0x003fe20003800000 */
.L_x_4560:
[----:B------:R-:W-:Y:S02]  /*2c140*/  IMAD.MOV.U32 R13, RZ, RZ, R76 ;  /* 0x000000ffff0d7224 */ /* 0x000fe400078e004c */
[----:B------:R-:W-:Y:S02]  /*2c150*/  IMAD.MOV.U32 R12, RZ, RZ, R3 ;  /* 0x000000ffff0c7224 */ /* 0x000fe400078e0003 */
[----:B------:R-:W-:-:S07]  /*2c160*/  IMAD.MOV.U32 R61, RZ, RZ, R14 ;  /* 0x000000ffff3d7224 */ /* 0x000fce00078e000e */
[----:B------:R-:W-:Y:S05]  /*2c170*/  WARPSYNC.COLLECTIVE R15, `(.L_x_4561) ;  /* 0x000000000f087348 */ /* 0x000fea0003c00000 */
[----:B------:R0:W1:Y:S02]  /*2c180*/  SHFL.IDX P6, R14, R13, R12, R11 ;  /* 0x0000000c0d0e7389 */ /* 0x00006400000c000b */
[----:B01----:R-:W-:Y:S01]  /*2c190*/  ENDCOLLECTIVE ;  /* 0x000000000000791b */ /* 0x003fe20003800000 */
.L_x_4561:
[----:B------:R-:W-:Y:S02]  /*2c1a0*/  IMAD.MOV.U32 R13, RZ, RZ, R63 ;  /* 0x000000ffff0d7224 */ /* 0x000fe400078e003f */
[----:B------:R-:W-:Y:S02]  /*2c1b0*/  IMAD.MOV.U32 R12, RZ, RZ, R0 ;  /* 0x000000ffff0c7224 */ /* 0x000fe400078e0000 */
[----:B------:R-:W-:-:S07]  /*2c1c0*/  IMAD.MOV.U32 R76, RZ, RZ, R14 ;  /* 0x000000ffff4c7224 */ /* 0x000fce00078e000e */
[----:B------:R-:W-:Y:S05]  /*2c1d0*/  WARPSYNC.COLLECTIVE R15, `(.L_x_4562) ;  /* 0x000000000f087348 */ /* 0x000fea0003c00000 */
[----:B------:R0:W1:Y:S02]  /*2c1e0*/  SHFL.IDX P6, R14, R13, R12, R11 ;  /* 0x0000000c0d0e7389 */ /* 0x00006400000c000b */
[----:B01----:R-:W-:Y:S01]  /*2c1f0*/  ENDCOLLECTIVE ;  /* 0x000000000000791b */ /* 0x003fe20003800000 */
.L_x_4562:
[----:B------:R-:W-:Y:S01]  /*2c200*/  SEL R45, R61, R76, P0 ;  /* 0x0000004c3d2d7207 */ /* 0x000fe20000000000 */
[----:B------:R-:W-:Y:S02]  /*2c210*/  IMAD.MOV.U32 R13, RZ, RZ, R78 ;  /* 0x000000ffff0d7224 */ /* 0x000fe400078e004e */
[----:B------:R-:W-:Y:S02]  /*2c220*/  IMAD.MOV.U32 R12, RZ, RZ, R3 ;  /* 0x000000ffff0c7224 */ /* 0x000fe400078e0003 */
[----:B------:R-:W-:-:S07]  /*2c230*/  IMAD.MOV.U32 R63, RZ, RZ, R14 ;  /* 0x000000ffff3f7224 */ /* 0x000fce00078e000e */
[----:B------:R-:W-:Y:S05]  /*2c240*/  WARPSYNC.COLLECTIVE R15, `(.L_x_4563) ;  /* 0x000000000f087348 */ /* 0x000fea0003c00000 */
[----:B------:R0:W1:Y:S02]  /*2c250*/  SHFL.IDX P6, R14, R13, R12, R11 ;  /* 0x0000000c0d0e7389 */ /* 0x00006400000c000b */
[----:B01----:R-:W-:Y:S01]  /*2c260*/  ENDCOLLECTIVE ;  /* 0x000000000000791b */ /* 0x003fe20003800000 */
.L_x_4563:
[----:B------:R-:W-:Y:S02]  /*2c270*/  IMAD.MOV.U32 R13, RZ, RZ, R65 ;  /* 0x000000ffff0d7224 */ /* 0x000fe400078e0041 */
[----:B------:R-:W-:Y:S02]  /*2c280*/  IMAD.MOV.U32 R12, RZ, RZ, R0 ;  /* 0x000000ffff0c7224 */ /* 0x000fe400078e0000 */
[----:B------:R-:W-:Y:S02]  /*2c290*/  IMAD.MOV.U32 R0, RZ, RZ, RZ ;  /* 0x000000ffff007224 */ /* 0x000fe400078e00ff */
[----:B------:R-:W-:-:S07]  /*2c2a0*/  IMAD.MOV.U32 R78, RZ, RZ, R14 ;  /* 0x000000ffff4e7224 */ /* 0x000fce00078e000e */
[----:B------:R-:W-:Y:S05]  /*2c2b0*/  WARPSYNC.COLLECTIVE R15, `(.L_x_4564) ;  /* 0x000000000f087348 */ /* 0x000fea0003c00000 */
[----:B------:R0:W1:Y:S02]  /*2c2c0*/  SHFL.IDX P6, R14, R13, R12, R11 ;  /* 0x0000000c0d0e7389 */ /* 0x00006400000c000b */
[----:B01----:R-:W-:Y:S01]  /*2c2d0*/  ENDCOLLECTIVE ;  /* 0x000000000000791b */ /* 0x003fe20003800000 */
.L_x_4564:
[----:B------:R-:W-:Y:S02]  /*2c2e0*/  IMAD.MOV.U32 R13, RZ, RZ, R80 ;  /* 0x000000ffff0d7224 */ /* 0x000fe400078e0050 */
[----:B------:R-:W-:Y:S02]  /*2c2f0*/  IMAD.MOV.U32 R12, RZ, RZ, R3 ;  /* 0x000000ffff0c7224 */ /* 0x000fe400078e0003 */
[----:B------:R-:W-:-:S07]  /*2c300*/  IMAD.MOV.U32 R65, RZ, RZ, R14 ;  /* 0x000000ffff417224 */ /* 0x000fce00078e000e */
[----:B------:R-:W-:Y:S05]  /*2c310*/  WARPSYNC.COLLECTIVE R15, `(.L_x_4565) ;  /* 0x000000000f087348 */ /* 0x000fea0003c00000 */
[----:B------:R0:W1:Y:S02]  /*2c320*/  SHFL.IDX P6, R14, R13, R12, R11 ;  /* 0x0000000c0d0e7389 */ /* 0x00006400000c000b */
[----:B01----:R-:W-:Y:S01]  /*2c330*/  ENDCOLLECTIVE ;  /* 0x000000000000791b */ /* 0x003fe20003800000 */
.L_x_4565:
        /* <DEDUP_REMOVED lines=17> */
.L_x_4357:
        /* <DEDUP_REMOVED lines=11> */
.L_x_4568:
[----:B------:R-:W-:Y:S05]  /*2c500*/  BSYNC B1 ;  /* 0x0000000000017941 */ /* 0x000fea0003800000 */
.L_x_4567:
[----:B------:R-:W-:Y:S05]  /*2c510*/  BRA `(.L_x_4569) ;  /* 0xffffff7c00207947 */ /* 0x000fea000383ffff */
.L_x_4359:
[----:B------:R-:W-:Y:S01]  /*2c520*/  BSSY B1, `(.L_x_4570) ;  /* 0x0000006000017945 */ /* 0x000fe20003800000 */
[----:B------:R-:W-:-:S07]  /*2c530*/  IMAD.MOV.U32 R15, RZ, RZ, -0x1 ;  /* 0xffffffffff0f7424 */ /* 0x000fce00078e00ff */
[----:B0-----:R-:W-:Y:S05]  /*2c540*/  WARPSYNC.COLLECTIVE R15, `(.L_x_4571) ;  /* 0x000000000f0c7348 */ /* 0x001fea0003c00000 */
[----:B------:R-:W-:Y:S02]  /*2c550*/  ELECT P6, UR62, PT ;  /* 0x00000000003e782f */ /* 0x000fe400038c0000 */
[----:B------:R-:W-:Y:S01]  /*2c560*/  MOV R14, UR62 ;  /* 0x0000003e000e7c02 */ /* 0x000fe20008000f00 */
[----:B0-----:R-:W-:Y:S10]  /*2c570*/  ENDCOLLECTIVE ;  /* 0x000000000000791b */ /* 0x001ff40003800000 */
.L_x_4571:
[----:B------:R-:W-:Y:S05]  /*2c580*/  BSYNC B1 ;  /* 0x0000000000017941 */ /* 0x000fea0003800000 */
.L_x_4570:
[----:B------:R-:W-:Y:S05]  /*2c590*/  BRA `(.L_x_4358) ;  /* 0xffffff7c00187947 */ /* 0x000fea000383ffff */
.L_x_4361:
[----:B0-----:R0:W1:Y:S02]  /*2c5a0*/  SYNCS.PHASECHK.TRANS64.TRYWAIT P0, [R12+URZ+0x2a820], R5 ;  /* 0x02a820050c0075a7 */ /* 0x001064000800017f */
[----:B-1----:R-:W-:Y:S05]  /*2c5b0*/  @!P0 NANOSLEEP.SYNCS 0x989680 ;  /* 0x009896800000895d */ /* 0x002fea0003900000 */
[----:B------:R-:W1:Y:S02]  /*2c5c0*/  @!P0 SYNCS.PHASECHK.TRANS64 P0, [R12+URZ+0x2a820], R5 ;  /* 0x02a820050c0085a7 */ /* 0x000e64000800007f */
[----:B-1----:R-:W-:Y:S05]  /*2c5d0*/  @!P0 BRA `(.L_x_4361) ;  /* 0xfffffffc00f08947 */ /* 0x002fea000383ffff */
[----:B------:R-:W-:Y:S05]  /*2c5e0*/  BRA `(.L_x_4572) ;  /* 0xffffff7c00347947 */ /* 0x000fea000383ffff */
.L_x_4365:
[----:B-1----:R1:W2:Y:S02]  /*2c5f0*/  SYNCS.PHASECHK.TRANS64.TRYWAIT P0, [R8+URZ+0x2a8a0], R11 ;  /* 0x02a8a00b080075a7 */ /* 0x0022a4000800017f */
[----:B--2---:R-:W-:Y:S05]  /*2c600*/  @!P0 NANOSLEEP.SYNCS 0x989680 ;  /* 0x009896800000895d */ /* 0x004fea0003900000 */
[----:B------:R-:W2:Y:S02]  /*2c610*/  @!P0 SYNCS.PHASECHK.TRANS64 P0, [R8+URZ+0x2a8a0], R11 ;  /* 0x02a8a00b080085a7 */ /* 0x000ea4000800007f */
[----:B--2---:R-:W-:Y:S05]  /*2c620*/  @!P0 BRA `(.L_x_4365) ;  /* 0xfffffffc00f08947 */ /* 0x004fea000383ffff */
[----:B------:R-:W-:Y:S05]  /*2c630*/  BRA `(.L_x_4573) ;  /* 0xffffff7c00547947 */ /* 0x000fea000383ffff */
.L_x_4372:
[----:B0-----:R0:W2:Y:S02]  /*2c640*/  SYNCS.PHASECHK.TRANS64.TRYWAIT P0, [R8+URZ+0x2a8c0], R11 ;  /* 0x02a8c00b080075a7 */ /* 0x0010a4000800017f */
[----:B--2---:R-:W-:Y:S05]  /*2c650*/  @!P0 NANOSLEEP.SYNCS 0x989680 ;  /* 0x009896800000895d */ /* 0x004fea0003900000 */
[----:B------:R-:W2:Y:S02]  /*2c660*/  @!P0 SYNCS.PHASECHK.TRANS64 P0, [R8+URZ+0x2a8c0], R11 ;  /* 0x02a8c00b080085a7 */ /* 0x000ea4000800007f */
[----:B--2---:R-:W-:Y:S05]  /*2c670*/  @!P0 BRA `(.L_x_4372) ;  /* 0xfffffffc00f08947 */ /* 0x004fea000383ffff */
[----:B------:R-:W-:Y:S05]  /*2c680*/  BRA `(.L_x_4574) ;  /* 0xffffff8000547947 */ /* 0x000fea000383ffff */
.L_x_4381:
[----:B0-----:R0:W1:Y:S02]  /*2c690*/  SYNCS.PHASECHK.TRANS64.TRYWAIT P1, [R9+URZ+0x2a8a0], R8 ;  /* 0x02a8a008090075a7 */ /* 0x001064000802017f */
[----:B-1----:R-:W-:Y:S05]  /*2c6a0*/  @!P1 NANOSLEEP.SYNCS 0x989680 ;  /* 0x009896800000995d */ /* 0x002fea0003900000 */
[----:B------:R-:W1:Y:S02]  /*2c6b0*/  @!P1 SYNCS.PHASECHK.TRANS64 P1, [R9+URZ+0x2a8a0], R8 ;  /* 0x02a8a008090095a7 */ /* 0x000e64000802007f */
[----:B-1----:R-:W-:Y:S05]  /*2c6c0*/  @!P1 BRA `(.L_x_4381) ;  /* 0xfffffffc00f09947 */ /* 0x002fea000383ffff */
[----:B------:R-:W-:Y:S05]  /*2c6d0*/  BRA `(.L_x_4575) ;  /* 0xffffff8400a87947 */ /* 0x000fea000383ffff */
.L_x_4388:
[----:B-1----:R1:W2:Y:S02]  /*2c6e0*/  SYNCS.PHASECHK.TRANS64.TRYWAIT P1, [R9+URZ+0x2a8c0], R8 ;  /* 0x02a8c008090075a7 */ /* 0x0022a4000802017f */
[----:B--2---:R-:W-:Y:S05]  /*2c6f0*/  @!P1 NANOSLEEP.SYNCS 0x989680 ;  /* 0x009896800000995d */ /* 0x004fea0003900000 */
[----:B------:R-:W2:Y:S02]  /*2c700*/  @!P1 SYNCS.PHASECHK.TRANS64 P1, [R9+URZ+0x2a8c0], R8 ;  /* 0x02a8c008090095a7 */ /* 0x000ea4000802007f */
[----:B--2---:R-:W-:Y:S05]  /*2c710*/  @!P1 BRA `(.L_x_4388) ;  /* 0xfffffffc00f09947 */ /* 0x004fea000383ffff */
[----:B------:R-:W-:Y:S05]  /*2c720*/  BRA `(.L_x_4576) ;  /* 0xffffff8800a47947 */ /* 0x000fea000383ffff */
.L_x_4413:
        /* <DEDUP_REMOVED lines=11> */
.L_x_4578:
[----:B------:R-:W-:Y:S05]  /*2c7e0*/  BSYNC B0 ;  /* 0x0000000000007941 */ /* 0x000fea0003800000 */
.L_x_4577:
[----:B------:R-:W-:Y:S05]  /*2c7f0*/  BRA `(.L_x_4579) ;  /* 0xffffff9c00647947 */ /* 0x000fea000383ffff */
.L_x_4415:
[----:B------:R-:W-:Y:S01]  /*2c800*/  BSSY B0, `(.L_x_4580) ;  /* 0x0000006000007945 */ /* 0x000fe20003800000 */
[----:B------:R-:W-:-:S07]  /*2c810*/  IMAD.MOV.U32 R15, RZ, RZ, -0x1 ;  /* 0xffffffffff0f7424 */ /* 0x000fce00078e00ff */
[----:B0-----:R-:W-:Y:S05]  /*2c820*/  WARPSYNC.COLLECTIVE R15, `(.L_x_4581) ;  /* 0x000000000f0c7348 */ /* 0x001fea0003c00000 */
[----:B------:R-:W-:Y:S02]  /*2c830*/  ELECT P6, UR62, PT ;  /* 0x00000000003e782f */ /* 0x000fe400038c0000 */
[----:B------:R-:W-:Y:S01]  /*2c840*/  MOV R14, UR62 ;  /* 0x0000003e000e7c02 */ /* 0x000fe20008000f00 */
[----:B0-----:R-:W-:Y:S10]  /*2c850*/  ENDCOLLECTIVE ;  /* 0x000000000000791b */ /* 0x001ff40003800000 */
.L_x_4581:
[----:B------:R-:W-:Y:S05]  /*2c860*/  BSYNC B0 ;  /* 0x0000000000007941 */ /* 0x000fea0003800000 */
.L_x_4580:
[----:B------:R-:W-:Y:S05]  /*2c870*/  BRA `(.L_x_4582) ;  /* 0xffffff9c005c7947 */ /* 0x000fea000383ffff */
.L_x_4418:
[----:B0-----:R0:W1:Y:S02]  /*2c880*/  SYNCS.PHASECHK.TRANS64.TRYWAIT P2, [R5+URZ+0x2a880], R7 ;  /* 0x02a88007050075a7 */ /* 0x001064000804017f */
[----:B-1----:R-:W-:Y:S05]  /*2c890*/  @!P2 NANOSLEEP.SYNCS 0x989680 ;  /* 0x009896800000a95d */ /* 0x002fea0003900000 */
[----:B------:R-:W1:Y:S02]  /*2c8a0*/  @!P2 SYNCS.PHASECHK.TRANS64 P2, [R5+URZ+0x2a880], R7 ;  /* 0x02a880070500a5a7 */ /* 0x000e64000804007f */
[----:B-1----:R-:W-:Y:S05]  /*2c8b0*/  @!P2 BRA `(.L_x_4418) ;  /* 0xfffffffc00f0a947 */ /* 0x002fea000383ffff */
[----:B------:R-:W-:Y:S05]  /*2c8c0*/  BRA `(.L_x_4583) ;  /* 0xffffff9c00d87947 */ /* 0x000fea000383ffff */
.L_x_4420:
[----:B-1----:R1:W2:Y:S02]  /*2c8d0*/  SYNCS.PHASECHK.TRANS64.TRYWAIT P2, [R5+URZ+0x2a840], R7 ;  /* 0x02a84007050075a7 */ /* 0x0022a4000804017f */
[----:B--2---:R-:W-:Y:S05]  /*2c8e0*/  @!P2 NANOSLEEP.SYNCS 0x989680 ;  /* 0x009896800000a95d */ /* 0x004fea0003900000 */
[----:B------:R-:W2:Y:S02]  /*2c8f0*/  @!P2 SYNCS.PHASECHK.TRANS64 P2, [R5+URZ+0x2a840], R7 ;  /* 0x02a840070500a5a7 */ /* 0x000ea4000804007f */
[----:B--2---:R-:W-:Y:S05]  /*2c900*/  @!P2 BRA `(.L_x_4420) ;  /* 0xfffffffc00f0a947 */ /* 0x004fea000383ffff */
[----:B------:R-:W-:Y:S05]  /*2c910*/  BRA `(.L_x_4584) ;  /* 0xffffffa000647947 */ /* 0x000fea000383ffff */
.L_x_4423:
        /* <DEDUP_REMOVED lines=8> */
.L_x_4429:
[----:B--2---:R2:W3:Y:S02]  /*2c9a0*/  SYNCS.PHASECHK.TRANS64.TRYWAIT P0, [R5+URZ+0x2a880], R4 ;  /* 0x02a88004050075a7 */ /* 0x0044e4000800017f */
[----:B---3--:R-:W-:Y:S05]  /*2c9b0*/  @!P0 NANOSLEEP.SYNCS 0x989680 ;  /* 0x009896800000895d */ /* 0x008fea0003900000 */
[----:B------:R-:W3:Y:S02]  /*2c9c0*/  @!P0 SYNCS.PHASECHK.TRANS64 P0, [R5+URZ+0x2a880], R4 ;  /* 0x02a88004050085a7 */ /* 0x000ee4000800007f */
[----:B---3--:R-:W-:Y:S05]  /*2c9d0*/  @!P0 BRA `(.L_x_4429) ;  /* 0xfffffffc00f08947 */ /* 0x008fea000383ffff */
[----:B------:R-:W-:Y:S05]  /*2c9e0*/  BRA `(.L_x_4586) ;  /* 0xffffffa800487947 */ /* 0x000fea000383ffff */
.L_x_4436:
[----:B-1----:R1:W3:Y:S02]  /*2c9f0*/  SYNCS.PHASECHK.TRANS64.TRYWAIT P0, [R5+URZ+0x2a840], R4 ;  /* 0x02a84004050075a7 */ /* 0x0022e4000800017f */
[----:B---3--:R-:W-:Y:S05]  /*2ca00*/  @!P0 NANOSLEEP.SYNCS 0x989680 ;  /* 0x009896800000895d */ /* 0x008fea0003900000 */
[----:B------:R-:W3:Y:S02]  /*2ca10*/  @!P0 SYNCS.PHASECHK.TRANS64 P0, [R5+URZ+0x2a840], R4 ;  /* 0x02a84004050085a7 */ /* 0x000ee4000800007f */
[----:B---3--:R-:W-:Y:S05]  /*2ca20*/  @!P0 BRA `(.L_x_4436) ;  /* 0xfffffffc00f08947 */ /* 0x008fea000383ffff */
[----:B------:R-:W-:Y:S05]  /*2ca30*/  BRA `(.L_x_4587) ;  /* 0xffffffac00547947 */ /* 0x000fea000383ffff */
.L_x_4444:
[----:B--2---:R2:W3:Y:S02]  /*2ca40*/  SYNCS.PHASECHK.TRANS64.TRYWAIT P2, [R14+URZ+0x2a870], R3 ;  /* 0x02a870030e0075a7 */ /* 0x0044e4000804017f */
[----:B---3--:R-:W-:Y:S05]  /*2ca50*/  @!P2 NANOSLEEP.SYNCS 0x989680 ;  /* 0x009896800000a95d */ /* 0x008fea0003900000 */
[----:B------:R-:W3:Y:S02]  /*2ca60*/  @!P2 SYNCS.PHASECHK.TRANS64 P2, [R14+URZ+0x2a870], R3 ;  /* 0x02a870030e00a5a7 */ /* 0x000ee4000804007f */
[----:B---3--:R-:W-:Y:S05]  /*2ca70*/  @!P2 BRA `(.L_x_4444) ;  /* 0xfffffffc00f0a947 */ /* 0x008fea000383ffff */
[----:B------:R-:W-:Y:S05]  /*2ca80*/  BRA `(.L_x_4588) ;  /* 0xffffffb000747947 */ /* 0x000fea000383ffff */
.L_x_4446:
[----:B--2---:R2:W3:Y:S02]  /*2ca90*/  SYNCS.PHASECHK.TRANS64.TRYWAIT P2, [R14+URZ+0x2a860], R4 ;  /* 0x02a860040e0075a7 */ /* 0x0044e4000804017f */
[----:B---3--:R-:W-:Y:S05]  /*2caa0*/  @!P2 NANOSLEEP.SYNCS 0x989680 ;  /* 0x009896800000a95d */ /* 0x008fea0003900000 */
[----:B------:R-:W3:Y:S02]  /*2cab0*/  @!P2 SYNCS.PHASECHK.TRANS64 P2, [R14+URZ+0x2a860], R4 ;  /* 0x02a860040e00a5a7 */ /* 0x000ee4000804007f */
[----:B---3--:R-:W-:Y:S05]  /*2cac0*/  @!P2 BRA `(.L_x_4446) ;  /* 0xfffffffc00f0a947 */ /* 0x008fea000383ffff */
[----:B------:R-:W-:Y:S05]  /*2cad0*/  BRA `(.L_x_4589) ;  /* 0xffffffb0007c7947 */ /* 0x000fea000383ffff */
.L_x_4453:
[----:B--2---:R2:W3:Y:S02]  /*2cae0*/  SYNCS.PHASECHK.TRANS64.TRYWAIT P0, [R0+URZ+0x2a870], R2 ;  /* 0x02a87002000075a7 */ /* 0x0044e4000800017f */
[----:B---3--:R-:W-:Y:S05]  /*2caf0*/  @!P0 NANOSLEEP.SYNCS 0x989680 ;  /* 0x009896800000895d */ /* 0x008fea0003900000 */
[----:B------:R-:W3:Y:S02]  /*2cb00*/  @!P0 SYNCS.PHASECHK.TRANS64 P0, [R0+URZ+0x2a870], R2 ;  /* 0x02a87002000085a7 */ /* 0x000ee4000800007f */
[----:B---3--:R-:W-:Y:S05]  /*2cb10*/  @!P0 BRA `(.L_x_4453) ;  /* 0xfffffffc00f08947 */ /* 0x008fea000383ffff */
[----:B------:R-:W-:Y:S05]  /*2cb20*/  BRA `(.L_x_4590) ;  /* 0xffffffbc00547947 */ /* 0x000fea000383ffff */
.L_x_4455:
[----:B--2---:R2:W3:Y:S02]  /*2cb30*/  SYNCS.PHASECHK.TRANS64.TRYWAIT P0, [R0+URZ+0x2a860], R2 ;  /* 0x02a86002000075a7 */ /* 0x0044e4000800017f */
[----:B---3--:R-:W-:Y:S05]  /*2cb40*/  @!P0 NANOSLEEP.SYNCS 0x989680 ;  /* 0x009896800000895d */ /* 0x008fea0003900000 */
[----:B------:R-:W3:Y:S02]  /*2cb50*/  @!P0 SYNCS.PHASECHK.TRANS64 P0, [R0+URZ+0x2a860], R2 ;  /* 0x02a86002000085a7 */ /* 0x000ee4000800007f */
[----:B---3--:R-:W-:Y:S05]  /*2cb60*/  @!P0 BRA `(.L_x_4455) ;  /* 0xfffffffc00f08947 */ /* 0x008fea000383ffff */
[----:B------:R-:W-:Y:S05]  /*2cb70*/  BRA `(.L_x_4591) ;  /* 0xffffffbc005c7947 */ /* 0x000fea000383ffff */
.L_x_4459:
[----:B------:R-:W-:Y:S01]  /*2cb80*/  BSSY B0, `(.L_x_4592) ;  /* 0x0000008000007945 */ /* 0x000fe20003800000 */
[----:B------:R-:W-:Y:S02]  /*2cb90*/  IMAD.MOV.U32 R13, RZ, RZ, R16 ;  /* 0x000000ffff0d7224 */ /* 0x000fe400078e0010 */
[----:B------:R-:W-:Y:S02]  /*2cba0*/  IMAD.MOV.U32 R12, RZ, RZ, RZ ;  /* 0x000000ffff0c7224 */ /* 0x000fe400078e00ff */
[----:B------:R-:W-:Y:S02]  /*2cbb0*/  IMAD.MOV.U32 R11, RZ, RZ, 0x1f ;  /* 0x0000001fff0b7424 */ /* 0x000fe400078e00ff */
[----:B------:R-:W-:-:S07]  /*2cbc0*/  IMAD.MOV.U32 R15, RZ, RZ, -0x1 ;  /* 0xffffffffff0f7424 */ /* 0x000fce00078e00ff */
[----:B0-----:R-:W-:Y:S05]  /*2cbd0*/  WARPSYNC.COLLECTIVE R15, `(.L_x_4593) ;  /* 0x000000000f087348 */ /* 0x001fea0003c00000 */
[----:B------:R1:W2:Y:S02]  /*2cbe0*/  SHFL.IDX P6, R14, R13, R12, R11 ;  /* 0x0000000c0d0e7389 */ /* 0x0002a400000c000b */
[----:B012---:R-:W-:Y:S01]  /*2cbf0*/  ENDCOLLECTIVE ;  /* 0x000000000000791b */ /* 0x007fe20003800000 */
.L_x_4593:
[----:B------:R-:W-:Y:S05]  /*2cc00*/  BSYNC B0 ;  /* 0x0000000000007941 */ /* 0x000fea0003800000 */
.L_x_4592:
[----:B------:R-:W-:Y:S02]  /*2cc10*/  IMAD.MOV.U32 R13, RZ, RZ, R16 ;  /* 0x000000ffff0d7224 */ /* 0x000fe400078e0010 */
[----:B------:R-:W-:Y:S02]  /*2cc20*/  IMAD.MOV.U32 R12, RZ, RZ, 0x1 ;  /* 0x00000001ff0c7424 */ /* 0x000fe400078e00ff */
[----:B------:R-:W-:Y:S02]  /*2cc30*/  IMAD.MOV.U32 R11, RZ, RZ, 0x1f ;  /* 0x0000001fff0b7424 */ /* 0x000fe400078e00ff */
[----:B------:R-:W-:Y:S02]  /*2cc40*/  IMAD.MOV.U32 R15, RZ, RZ, -0x1 ;  /* 0xffffffffff0f7424 */ /* 0x000fe400078e00ff */
[----:B------:R-:W-:Y:S02]  /*2cc50*/  IMAD.IADD R4, R19, 0x1, R6 ;  /* 0x0000000113047824 */ /* 0x000fe400078e0206 */
[----:B------:R-:W-:-:S07]  /*2cc60*/  IMAD.MOV.U32 R0, RZ, RZ, R14 ;  /* 0x000000ffff007224 */ /* 0x000fce00078e000e */
[----:B------:R-:W-:Y:S05]  /*2cc70*/  WARPSYNC.COLLECTIVE R15, `(.L_x_4594) ;  /* 0x000000000f087348 */ /* 0x000fea0003c00000 */
[----:B------:R0:W1:Y:S02]  /*2cc80*/  SHFL.IDX P6, R14, R13, R12, R11 ;  /* 0x0000000c0d0e7389 */ /* 0x00006400000c000b */
[----:B01----:R-:W-:Y:S01]  /*2cc90*/  ENDCOLLECTIVE ;  /* 0x000000000000791b */ /* 0x003fe20003800000 */
.L_x_4594:
[----:B------:R-:W-:Y:S02]  /*2cca0*/  ULDC UR4, c[0x0][0xc14] ;  /* 0x0003050000047ab9 */ /* 0x000fe40000000800 */
[----:B------:R-:W-:-:S13]  /*2ccb0*/  ISETP.GE.OR P1, PT, R4, UR4, !P0 ;  /* 0x0000000404007c0c */ /* 0x000fda000c726670 */
[----:B------:R-:W0:Y:S01]  /*2ccc0*/  @!P1 LDC.64 R2, c[0x0][0xc58] ;  /* 0x00031600ff029b82 */ /* 0x000e220000000a00 */
[----:B------:R-:W-:Y:S02]  /*2ccd0*/  IMAD.MOV.U32 R11, RZ, RZ, RZ ;  /* 0x000000ffff0b7224 */ /* 0x000fe400078e00ff */
[----:B------:R-:W-:Y:S02]  /*2cce0*/  IMAD.MOV.U32 R5, RZ, RZ, R14 ;  /* 0x000000ffff057224 */ /* 0x000fe400078e000e */
        /* <DEDUP_REMOVED lines=13> */
.L_x_4595:
        /* <DEDUP_REMOVED lines=8> */
.L_x_4596:
        /* <DEDUP_REMOVED lines=8> */
.L_x_4597:
        /* <DEDUP_REMOVED lines=8> */
.L_x_4598:
        /* <DEDUP_REMOVED lines=8> */
.L_x_4599:
[----:B------:R-:W-:Y:S02]  /*2cfc0*/  IMAD.MOV.U32 R12, RZ, RZ, 0x1f ;  /* 0x0000001fff0c7424 */ /* 0x000fe400078e00ff */
        /* <DEDUP_REMOVED lines=8> */
.L_x_4600:
[----:B------:R-:W-:Y:S01]  /*2d050*/  IMAD.MOV.U32 R16, RZ, RZ, R14 ;  /* 0x000000ffff107224 */ /* 0x000fe200078e000e */
[----:B------:R-:W-:Y:S06]  /*2d060*/  BRA `(.L_x_4601) ;  /* 0xffffffc400247947 */ /* 0x000fec000383ffff */
.L_x_4464:
        /* <DEDUP_REMOVED lines=8> */
.L_x_4603:
[----:B------:R-:W-:Y:S05]  /*2d0f0*/  BSYNC B0 ;  /* 0x0000000000007941 */ /* 0x000fea0003800000 */
.L_x_4602:
[----:B------:R-:W-:Y:S02]  /*2d100*/  IMAD.MOV.U32 R3, RZ, RZ, R14 ;  /* 0x000000ffff037224 */ /* 0x000fe400078e000e */
[----:B------:R-:W-:Y:S02]  /*2d110*/  IMAD.MOV.U32 R12, RZ, RZ, 0x2 ;  /* 0x00000002ff0c7424 */ /* 0x000fe400078e00ff */
[----:B------:R-:W-:Y:S01]  /*2d120*/  IMAD.MOV.U32 R11, RZ, RZ, RZ ;  /* 0x000000ffff0b7224 */ /* 0x000fe200078e00ff */
[----:B------:R-:W-:Y:S01]  /*2d130*/  SEL R3, R3, RZ, P1 ;  /* 0x000000ff03037207 */ /* 0x000fe20000800000 */
[----:B------:R-:W-:-:S04]  /*2d140*/  IMAD.MOV.U32 R15, RZ, RZ, -0x1 ;  /* 0xffffffffff0f7424 */ /* 0x000fc800078e00ff */
[----:B------:R-:W-:-:S04]  /*2d150*/  IMAD.IADD R3, R2, 0x1, R3 ;  /* 0x0000000102037824 */ /* 0x000fc800078e0203 */
[----:B------:R-:W-:-:S07]  /*2d160*/  IMAD.MOV.U32 R13, RZ, RZ, R3 ;  /* 0x000000ffff0d7224 */ /* 0x000fce00078e0003 */
[----:B------:R-:W-:Y:S05]  /*2d170*/  WARPSYNC.COLLECTIVE R15, `(.L_x_4604) ;  /* 0x000000000f087348 */ /* 0x000fea0003c00000 */
[----:B------:R0:W1:Y:S02]  /*2d180*/  SHFL.UP P6, R14, R13, R12, R11 ;  /* 0x0400000c0d0e7389 */ /* 0x00006400000c000b */
[----:B01----:R-:W-:Y:S01]  /*2d190*/  ENDCOLLECTIVE ;  /* 0x000000000000791b */ /* 0x003fe20003800000 */
.L_x_4604:
        /* <DEDUP_REMOVED lines=8> */
.L_x_4605:
        /* <DEDUP_REMOVED lines=8> */
.L_x_4606:
        /* <DEDUP_REMOVED lines=8> */
.L_x_4607:
        /* <DEDUP_REMOVED lines=9> */
.L_x_4608:
[----:B------:R-:W-:Y:S01]  /*2d3b0*/  IMAD.MOV.U32 R16, RZ, RZ, R14 ;  /* 0x000000ffff107224 */ /* 0x000fe200078e000e */
[----:B------:R-:W-:Y:S06]  /*2d3c0*/  BRA `(.L_x_4609) ;  /* 0xffffffc000e87947 */ /* 0x000fec000383ffff */
.L_x_4466:
[----:B------:R-:W-:Y:S01]  /*2d3d0*/  BSSY B0, `(.L_x_4610) ;  /* 0x0000006000007945 */ /* 0x000fe20003800000 */
[----:B------:R-:W-:Y:S01]  /*2d3e0*/  PLOP3.LUT P6, PT, P6, PT, PT, 0x8, 0x0 ;  /* 0x000000000000781c */ /* 0x000fe200037ce170 */
[----:B------:R-:W-:-:S12]  /*2d3f0*/  IMAD.MOV.U32 R15, RZ, RZ, -0x1 ;  /* 0xffffffffff0f7424 */ /* 0x000fd800078e00ff */
[----:B0-----:R-:W-:Y:S05]  /*2d400*/  WARPSYNC.COLLECTIVE R15, `(.L_x_4611) ;  /* 0x000000000f087348 */ /* 0x001fea0003c00000 */
[----:B------:R-:W-:Y:S01]  /*2d410*/  VOTE.ANY R14, PT, P6 ;  /* 0x00000000000e7806 */ /* 0x000fe200030e0100 */
[----:B0-----:R-:W-:Y:S06]  /*2d420*/  ENDCOLLECTIVE ;  /* 0x000000000000791b */ /* 0x001fec0003800000 */
.L_x_4611:
[----:B------:R-:W-:Y:S05]  /*2d430*/  BSYNC B0 ;  /* 0x0000000000007941 */ /* 0x000fea0003800000 */
.L_x_4610:
        /* <DEDUP_REMOVED lines=9> */
.L_x_4612:
[----:B------:R-:W-:Y:S01]  /*2d4d0*/  IMAD.MOV.U32 R17, RZ, RZ, R14 ;  /* 0x000000ffff117224 */ /* 0x000fe200078e000e */
[----:B------:R-:W-:Y:S06]  /*2d4e0*/  BRA `(.L_x_4613) ;  /* 0xffffffc000d87947 */ /* 0x000fec000383ffff */
.L_x_4468:
[----:B------:R-:W-:Y:S01]  /*2d4f0*/  BSSY B0, `(.L_x_4614) ;  /* 0x0000007000007945 */ /* 0x000fe20003800000 */
[----:B------:R-:W-:Y:S02]  /*2d500*/  IMAD.MOV.U32 R13, RZ, RZ, R3 ;  /* 0x000000ffff0d7224 */ /* 0x000fe400078e0003 */
[----:B------:R-:W-:Y:S02]  /*2d510*/  IMAD.MOV.U32 R11, RZ, RZ, 0x1f ;  /* 0x0000001fff0b7424 */ /* 0x000fe400078e00ff */
[----:B------:R-:W-:-:S07]  /*2d520*/  IMAD.MOV.U32 R15, RZ, RZ, -0x1 ;  /* 0xffffffffff0f7424 */ /* 0x000fce00078e00ff */
[----:B0-2---:R-:W-:Y:S05]  /*2d530*/  WARPSYNC.COLLECTIVE R15, `(.L_x_4615) ;  /* 0x000000000f087348 */ /* 0x005fea0003c00000 */
[----:B------:R1:W3:Y:S02]  /*2d540*/  SHFL.IDX P6, R14, R13, R12, R11 ;  /* 0x0000000c0d0e7389 */ /* 0x0002e400000c000b */
[----:B0123--:R-:W-:Y:S01]  /*2d550*/  ENDCOLLECTIVE ;  /* 0x000000000000791b */ /* 0x00ffe20003800000 */
.L_x_4615:
[----:B------:R-:W-:Y:S05]  /*2d560*/  BSYNC B0 ;  /* 0x0000000000007941 */ /* 0x000fea0003800000 */
.L_x_4614:
[----:B------:R-:W-:Y:S01]  /*2d570*/  IMAD.MOV.U32 R2, RZ, RZ, R14 ;  /* 0x000000ffff027224 */ /* 0x000fe200078e000e */
[----:B------:R-:W-:Y:S06]  /*2d580*/  BRA `(.L_x_4467) ;  /* 0xffffffc000cc7947 */ /* 0x000fec000383ffff */
.L_x_4472:
[----:B0-----:R0:W1:Y:S02]  /*2d590*/  SYNCS.PHASECHK.TRANS64.TRYWAIT P0, [R0+URZ+0x2a820], R3 ;  /* 0x02a82003000075a7 */ /* 0x001064000800017f */
[----:B-1----:R-:W-:Y:S05]  /*2d5a0*/  @!P0 NANOSLEEP.SYNCS 0x989680 ;  /* 0x009896800000895d */ /* 0x002fea0003900000 */
[----:B------:R-:W1:Y:S02]  /*2d5b0*/  @!P0 SYNCS.PHASECHK.TRANS64 P0, [R0+URZ+0x2a820], R3 ;  /* 0x02a82003000085a7 */ /* 0x000e64000800007f */
[----:B-1----:R-:W-:Y:S05]  /*2d5c0*/  @!P0 BRA `(.L_x_4472) ;  /* 0xfffffffc00f08947 */ /* 0x002fea000383ffff */
[----:B------:R-:W-:Y:S05]  /*2d5d0*/  BRA `(.L_x_4616) ;  /* 0xffffffc800487947 */ /* 0x000fea000383ffff */
.L_x_4473:
        /* <DEDUP_REMOVED lines=8> */
[----:B0-2---:R-:W-:Y:S05]  /*2d660*/  WARPSYNC.COLLECTIVE R15, `(.L_x_4618) ;  /* 0x000000000f087348 */ /* 0x005fea0003c00000 */
[----:B------:R1:W3:Y:S02]  /*2d670*/  SHFL.IDX P6, R14, R13, R12, R11 ;  /* 0x0000000c0d0e7389 */ /* 0x0002e400000c000b */
[----:B0123--:R-:W-:Y:S01]  /*2d680*/  ENDCOLLECTIVE ;  /* 0x000000000000791b */ /* 0x00ffe20003800000 */
.L_x_4618:
[----:B------:R-:W-:Y:S05]  /*2d690*/  BSYNC B0 ;  /* 0x0000000000007941 */ /* 0x000fea0003800000 */
.L_x_4617:
[----:B------:R-:W-:Y:S05]  /*2d6a0*/  BRA `(.L_x_4619) ;  /* 0xffffffc800307947 */ /* 0x000fea000383ffff */
.L_x_4474:
[----:B------:R-:W-:Y:S01]  /*2d6b0*/  BSSY B0, `(.L_x_4620) ;  /* 0x0000006000007945 */ /* 0x000fe20003800000 */
[----:B------:R-:W-:-:S07]  /*2d6c0*/  IMAD.MOV.U32 R15, RZ, RZ, -0x1 ;  /* 0xffffffffff0f7424 */ /* 0x000fce00078e00ff */
[----:B012---:R-:W-:Y:S05]  /*2d6d0*/  WARPSYNC.COLLECTIVE R15, `(.L_x_4621) ;  /* 0x000000000f0c7348 */ /* 0x007fea0003c00000 */
[----:B------:R-:W-:Y:S02]  /*2d6e0*/  ELECT P6, UR62, PT ;  /* 0x00000000003e782f */ /* 0x000fe400038c0000 */
[----:B------:R-:W-:Y:S01]  /*2d6f0*/  MOV R14, UR62 ;  /* 0x0000003e000e7c02 */ /* 0x000fe20008000f00 */
[----:B012---:R-:W-:Y:S10]  /*2d700*/  ENDCOLLECTIVE ;  /* 0x000000000000791b */ /* 0x007ff40003800000 */
.L_x_4621:
[----:B------:R-:W-:Y:S05]  /*2d710*/  BSYNC B0 ;  /* 0x0000000000007941 */ /* 0x000fea0003800000 */
.L_x_4620:
[----:B------:R-:W-:Y:S05]  /*2d720*/  BRA `(.L_x_4622) ;  /* 0xffffffc800247947 */ /* 0x000fea000383ffff */
.L_x_4476:
[----:B0-----:R0:W1:Y:S02]  /*2d730*/  SYNCS.PHASECHK.TRANS64.TRYWAIT P1, [R6+URZ], R5 ;  /* 0x00000005060075a7 */ /* 0x001064000802017f */
[----:B-1----:R-:W-:Y:S05]  /*2d740*/  @!P1 NANOSLEEP.SYNCS 0x989680 ;  /* 0x009896800000995d */ /* 0x002fea0003900000 */
[----:B------:R-:W1:Y:S02]  /*2d750*/  @!P1 SYNCS.PHASECHK.TRANS64 P1, [R6+URZ], R5 ;  /* 0x00000005060095a7 */ /* 0x000e64000802007f */
[----:B-1----:R-:W-:Y:S05]  /*2d760*/  @!P1 BRA `(.L_x_4476) ;  /* 0xfffffffc00f09947 */ /* 0x002fea000383ffff */
[----:B------:R-:W-:Y:S05]  /*2d770*/  BRA `(.L_x_4623) ;  /* 0xffffffc800607947 */ /* 0x000fea000383ffff */
.L_x_4477:
[----:B-1----:R1:W2:Y:S02]  /*2d780*/  SYNCS.PHASECHK.TRANS64.TRYWAIT P1, [R7+URZ], R2 ;  /* 0x00000002070075a7 */ /* 0x0022a4000802017f */
[----:B--2---:R-:W-:Y:S05]  /*2d790*/  @!P1 NANOSLEEP.SYNCS 0x989680 ;  /* 0x009896800000995d */ /* 0x004fea0003900000 */
[----:B------:R-:W2:Y:S02]  /*2d7a0*/  @!P1 SYNCS.PHASECHK.TRANS64 P1, [R7+URZ], R2 ;  /* 0x00000002070095a7 */ /* 0x000ea4000802007f */
[----:B--2---:R-:W-:Y:S05]  /*2d7b0*/  @!P1 BRA `(.L_x_4477) ;  /* 0xfffffffc00f09947 */ /* 0x004fea000383ffff */
[----:B------:R-:W-:Y:S05]  /*2d7c0*/  BRA `(.L_x_4624) ;  /* 0xffffffc800547947 */ /* 0x000fea000383ffff */
.L_x_4479:
[----:B--2---:R2:W3:Y:S02]  /*2d7d0*/  SYNCS.PHASECHK.TRANS64.TRYWAIT P1, [R4+URZ+0x2a860], R5 ;  /* 0x02a86005040075a7 */ /* 0x0044e4000802017f */
[----:B---3--:R-:W-:Y:S05]  /*2d7e0*/  @!P1 NANOSLEEP.SYNCS 0x989680 ;  /* 0x009896800000995d */ /* 0x008fea0003900000 */
[----:B------:R-:W3:Y:S02]  /*2d7f0*/  @!P1 SYNCS.PHASECHK.TRANS64 P1, [R4+URZ+0x2a860], R5 ;  /* 0x02a86005040095a7 */ /* 0x000ee4000802007f */
[----:B---3--:R-:W-:Y:S05]  /*2d800*/  @!P1 BRA `(.L_x_4479) ;  /* 0xfffffffc00f09947 */ /* 0x008fea000383ffff */
[----:B------:R-:W-:Y:S05]  /*2d810*/  BRA `(.L_x_4625) ;  /* 0xffffffc800587947 */ /* 0x000fea000383ffff */
.L_x_4481:
[----:B---3--:R3:W4:Y:S02]  /*2d820*/  SYNCS.PHASECHK.TRANS64.TRYWAIT P1, [R3+URZ+0x2a860], R2 ;  /* 0x02a86002030075a7 */ /* 0x008724000802017f */
[----:B----4-:R-:W-:Y:S05]  /*2d830*/  @!P1 NANOSLEEP.SYNCS 0x989680 ;  /* 0x009896800000995d */ /* 0x010fea0003900000 */
[----:B------:R-:W4:Y:S02]  /*2d840*/  @!P1 SYNCS.PHASECHK.TRANS64 P1, [R3+URZ+0x2a860], R2 ;  /* 0x02a86002030095a7 */ /* 0x000f24000802007f */
[----:B----4-:R-:W-:Y:S05]  /*2d850*/  @!P1 BRA `(.L_x_4481) ;  /* 0xfffffffc00f09947 */ /* 0x010fea000383ffff */
[----:B------:R-:W-:Y:S05]  /*2d860*/  BRA `(.L_x_4626) ;  /* 0xffffffc800587947 */ /* 0x000fea000383ffff */
.L_x_4483:
[----:B----4-:R4:W0:Y:S02]  /*2d870*/  SYNCS.PHASECHK.TRANS64.TRYWAIT P0, [R4+URZ+0x2a880], R5 ;  /* 0x02a88005040075a7 */ /* 0x010824000800017f */
[----:B0-----:R-:W-:Y:S05]  /*2d880*/  @!P0 NANOSLEEP.SYNCS 0x989680 ;  /* 0x009896800000895d */ /* 0x001fea0003900000 */
[----:B------:R-:W0:Y:S02]  /*2d890*/  @!P0 SYNCS.PHASECHK.TRANS64 P0, [R4+URZ+0x2a880], R5 ;  /* 0x02a88005040085a7 */ /* 0x000e24000800007f */
[----:B0-----:R-:W-:Y:S05]  /*2d8a0*/  @!P0 BRA `(.L_x_4483) ;  /* 0xfffffffc00f08947 */ /* 0x001fea000383ffff */
[----:B------:R-:W-:Y:S05]  /*2d8b0*/  BRA `(.L_x_4484) ;  /* 0xffffffc800547947 */ /* 0x000fea000383ffff */
.L_x_4627:
        /* <DEDUP_REMOVED lines=12> */
.L_x_12349:


//--------------------- .text._ZN7cutlass13device_kernelIN5flash11enable_sm90INS1_16FlashAttnFwdSm90INS1_25CollectiveMainloopFwdSm90ILi2EN4cute5tupleIJNS5_1CILi1EEES8_S8_EEENS6_IJNS7_ILi128EEENS7_ILi160EEENS7_ILi192EEEEEELi192ENS_12float_e4m3_tEfNS_4arch4Sm90ELb1ELb0ELb1ELb0ELb0ELb0ELb0ELb1ELb1ELb0ELb0ELb0EEENS1_21CollectiveEpilogueFwdINS6_IJSA_SC_SB_EEES9_NS_10bfloat16_tESG_Li256ELb0ELb0ELb0ELb1EEENS1_30DynamicPersistentTileSchedulerILi256ELi128ELb0ELb0ELb1EEEEEEEEEvNT_6ParamsE --------------------------
	.section	.text._ZN7cutlass13device_kernelIN5flash11enable_sm90INS1_16FlashAttnFwdSm90INS1_25CollectiveMainloopFwdSm90ILi2EN4cute5tupleIJNS5_1CILi1EEES8_S8_EEENS6_IJNS7_ILi128EEENS7_ILi160EEENS7_ILi192EEEEEELi192ENS_12float_e4m3_tEfNS_4arch4Sm90ELb1ELb0ELb1ELb0ELb0ELb0ELb0ELb1ELb1ELb0ELb0ELb0EEENS1_21CollectiveEpilogueFwdINS6_IJSA_SC_SB_EEES9_NS_10bfloat16_tESG_Li256ELb0ELb0ELb0ELb1EEENS1_30DynamicPersistentTileSchedulerILi256ELi128ELb0ELb0ELb1EEEEEEEEEvNT_6ParamsE,"ax",@progbits
	.align	128
.text._ZN7cutlass13device_kernelIN5flash11enable_sm90INS1_16FlashAttnFwdSm90INS1_25CollectiveMainloopFwdSm90ILi2EN4cute5tupleIJNS5_1CILi1EEES8_S8_EEENS6_IJNS7_ILi128EEENS7_ILi160EEENS7_ILi192EEEEEELi192ENS_12float_e4m3_tEfNS_4arch4Sm90ELb1ELb0ELb1ELb0ELb0ELb0ELb0ELb1ELb1ELb0ELb0ELb0EEENS1_21CollectiveEpilogueFwdINS6_IJSA_SC_SB_EEES9_NS_10bfloat16_tESG_Li256ELb0ELb0ELb0ELb1EEENS1_30DynamicPersistentTileSchedulerILi256ELi128ELb0ELb0ELb1EEEEEEEEEvNT_6ParamsE:
        .type           _ZN7cutlass13device_kernelIN5flash11enable_sm90INS1_16FlashAttnFwdSm90INS1_25CollectiveMainloopFwdSm90ILi2EN4cute5tupleIJNS5_1CILi1EEES8_S8_EEENS6_IJNS7_ILi128EEENS7_ILi160EEENS7_ILi192EEEEEELi192ENS_12float_e4m3_tEfNS_4arch4Sm90ELb1ELb0ELb1ELb0ELb0ELb0ELb0ELb1ELb1ELb0ELb0ELb0EEENS1_21CollectiveEpilogueFwdINS6_IJSA_SC_SB_EEES9_NS_10bfloat16_tESG_Li256ELb0ELb0ELb0ELb1EEENS1_30DynamicPersistentTileSchedulerILi256ELi128ELb0ELb0ELb1EEEEEEEEEvNT_6ParamsE,@function
        .size           _ZN7cutlass13device_kernelIN5flash11enable_sm90INS1_16FlashAttnFwdSm90INS1_25CollectiveMainloopFwdSm90ILi2EN4cute5tupleIJNS5_1CILi1EEES8_S8_EEENS6_IJNS7_ILi128EEENS7_ILi160EEENS7_ILi192EEEEEELi192ENS_12float_e4m3_tEfNS_4arch4Sm90ELb1ELb0ELb1ELb0ELb0ELb0ELb0ELb1ELb1ELb0ELb0ELb0EEENS1_21CollectiveEpilogueFwdINS6_IJSA_SC_SB_EEES9_NS_10bfloat16_tESG_Li256ELb0ELb0ELb0ELb1EEENS1_30DynamicPersistentTileSchedulerILi256ELi128ELb0ELb0ELb1EEEEEEEEEvNT_6ParamsE,(.L_x_12350 - _ZN7cutlass13device_kernelIN5flash11enable_sm90INS1_16FlashAttnFwdSm90INS1_25CollectiveMainloopFwdSm90ILi2EN4cute5tupleIJNS5_1CILi1EEES8_S8_EEENS6_IJNS7_ILi128EEENS7_ILi160EEENS7_ILi192EEEEEELi192ENS_12float_e4m3_tEfNS_4arch4Sm90ELb1ELb0ELb1ELb0ELb0ELb0ELb0ELb1ELb1ELb0ELb0ELb0EEENS1_21CollectiveEpilogueFwdINS6_IJSA_SC_SB_EEES9_NS_10bfloat16_tESG_Li256ELb0ELb0ELb0ELb1EEENS1_30DynamicPersistentTileSchedulerILi256ELi128ELb0ELb0ELb1EEEEEEEEEvNT_6ParamsE)
        .other          _ZN7cutlass13device_kernelIN5flash11enable_sm90INS1_16FlashAttnFwdSm90INS1_25CollectiveMainloopFwdSm90ILi2EN4cute5tupleIJNS5_1CILi1EEES8_S8_EEENS6_IJNS7_ILi128EEENS7_ILi160EEENS7_ILi192EEEEEELi192ENS_12float_e4m3_tEfNS_4arch4Sm90ELb1ELb0ELb1ELb0ELb0ELb0ELb0ELb1ELb1ELb0ELb0ELb0EEENS1_21CollectiveEpilogueFwdINS6_IJSA_SC_SB_EEES9_NS_10bfloat16_tESG_Li256ELb0ELb0ELb0ELb1EEENS1_30DynamicPersistentTileSchedulerILi256ELi128ELb0ELb0ELb1EEEEEEEEEvNT_6ParamsE,@"STO_CUDA_ENTRY STV_DEFAULT"
_ZN7cutlass13device_kernelIN5flash11enable_sm90INS1_16FlashAttnFwdSm90INS1_25CollectiveMainloopFwdSm90ILi2EN4cute5tupleIJNS5_1CILi1EEES8_S8_EEENS6_IJNS7_ILi128EEENS7_ILi160EEENS7_ILi192EEEEEELi192ENS_12float_e4m3_tEfNS_4arch4Sm90ELb1ELb0ELb1ELb0ELb0ELb0ELb0ELb1ELb1ELb0ELb0ELb0EEENS1_21CollectiveEpilogueFwdINS6_IJSA_SC_SB_EEES9_NS_10bfloat16_tESG_Li256ELb0ELb0ELb0ELb1EEENS1_30DynamicPersistentTileSchedulerILi256ELi128ELb0ELb0ELb1EEEEEEEEEvNT_6ParamsE:
[----:B------:R-:W1:Y:S02]  /*0000*/  LDC R1, c[0x0][0x28] ;  /* 0x00000a00ff017b82 */ /* 0x000e640000000800 */
[----:B-1----:R-:W-:Y:S01]  /*0010*/  VIADD R1, R1, 0xffffffd8 ;  /* 0xffffffd801017836 */ /* 0x002fe20000000000 */
[----:B------:R-:W1:Y:S01]  /*0020*/  S2R R3, SR_TID.X ;  /* 0x0000000000037919 */ /* 0x000e620000002100 */
[----:B------:R-:W-:Y:S01]  /*0030*/  ELECT P0, URZ, PT ;  /* 0x00000000003f782f */ /* 0x000fe20003800000 */
[----:B------:R-:W-:Y:S01]  /*0040*/  BSSY B0, `(.L_x_4628) ;  /* 0x0000013000007945 */ /* 0x000fe20003800000 */
[----:B-1----:R-:W-:-:S05]  /*0050*/  SHF.R.U32.HI R0, RZ, 0x5, R3 ;  /* 0x00000005ff007819 */ /* 0x002fca0000011603 */
        /* <DEDUP_REMOVED lines=17> */
.L_x_4629:
[----:B------:R-:W-:Y:S05]  /*0170*/  BSYNC B0 ;  /* 0x0000000000007941 */ /* 0x000fea0003800000 */
.L_x_4628:
[----:B------:R-:W-:Y:S01]  /*0180*/  VOTEU.ANY UP0, P0 ;  /* 0x00000000003f7886 */ /* 0x000fe20000000100 */
[----:B------:R-:W1:Y:S01]  /*0190*/  SHFL.IDX PT, R2, R0, RZ, 0x1f ;  /* 0x00001fff00027589 */ /* 0x000e6200000e0000 */
[----:B------:R-:W-:Y:S01]  /*01a0*/  UMOV UR4, 0x1 ;  /* 0x0000000100047882 */ /* 0x000fe20000000000 */
[----:B------:R-:W-:Y:S01]  /*01b0*/  SHF.R.U32.HI R3, RZ, 0x7, R3 ;  /* 0x00000007ff037819 */ /* 0x000fe20000011603 */
[----:B------:R-:W-:Y:S01]  /*01c0*/  VOTEU.ANY UP1, P0 ;  /* 0x00000000003f7886 */ /* 0x000fe20000020100 */
[----:B------:R-:W2:Y:S01]  /*01d0*/  @UP0 S2UR UR7, SR_CgaCtaId ;  /* 0x00000000000709c3 */ /* 0x000ea20000008800 */
[----:B------:R-:W-:Y:S01]  /*01e0*/  @UP0 UMOV UR6, 0x400 ;  /* 0x0000040000060882 */ /* 0x000fe20000000000 */
[----:B------:R-:W-:-:S04]  /*01f0*/  @UP0 UIADD3 UR4, -UR4, 0x100000, URZ ;  /* 0x0010000004040890 */ /* 0x000fc8000fffe13f */
[----:B------:R-:W-:Y:S02]  /*0200*/  @UP0 USHF.L.U32 UR5, UR4, 0xb, URZ ;  /* 0x0000000b04050899 */ /* 0x000fe4000800063f */
[----:B------:R-:W-:Y:S01]  /*0210*/  @UP0 USHF.L.U32 UR4, UR4, 0x1, URZ ;  /* 0x0000000104040899 */ /* 0x000fe2000800063f */
[----:B-1----:R-:W-:Y:S02]  /*0220*/  ISETP.NE.AND P1, PT, R2, RZ, PT ;  /* 0x000000ff0200720c */ /* 0x002fe40003f25270 */
[----:B------:R1:W3:Y:S01]  /*0230*/  SHFL.IDX PT, R2, R3, RZ, 0x1f ;  /* 0x00001fff03027589 */ /* 0x0002e200000e0000 */
[----:B--2---:R-:W-:Y:S01]  /*0240*/  @UP0 ULEA UR6, UR7, UR6, 0x18 ;  /* 0x0000000607060291 */ /* 0x004fe2000f8ec03f */
[----:B------:R-:W-:Y:S02]  /*0250*/  VOTEU.ANY UP0, P0 ;  /* 0x00000000003f7886 */ /* 0x000fe40000000100 */
[----:B------:R-:W2:Y:S09]  /*0260*/  FENCE.VIEW.ASYNC.S ;  /* 0x00000000000073c6 */ /* 0x000eb20000000000 */
[----:B--2---:R1:W2:Y:S01]  /*0270*/  @UP0 SYNCS.EXCH.64 URZ, [UR6+0x33400], UR4 ;  /* 0x03340004063f05b2 */ /* 0x0042a20008000100 */
[----:B------:R1:W4:Y:S02]  /*0280*/  @UP1 SYNCS.EXCH.64 URZ, [UR6+0x33420], UR4 ;  /* 0x03342004063f15b2 */ /* 0x0003240008000100 */
[----:B-1----:R-:W-:Y:S05]  /*0290*/  @P1 BRA `(.L_x_4630) ;  /* 0x0000000000481947 */ /* 0x002fea0003800000 */
[----:B------:R-:W1:Y:S01]  /*02a0*/  S2UR UR5, SR_CgaCtaId ;  /* 0x00000000000579c3 */ /* 0x000e620000008800 */
        /* <DEDUP_REMOVED lines=17> */
.L_x_4630:
[----:B------:R-:W5:Y:S01]  /*03c0*/  SHFL.IDX PT, R3, R0, RZ, 0x1f ;  /* 0x00001fff00037589 */ /* 0x000f6200000e0000 */
[----:B------:R-:W-:Y:S01]  /*03d0*/  NOP ;  /* 0x0000000000007918 */ /* 0x000fe20000000000 */
[----:B-----5:R-:W-:-:S13]  /*03e0*/  ISETP.NE.AND P0, PT, R3, RZ, PT ;  /* 0x000000ff0300720c */ /* 0x020fda0003f05270 */
        /* <DEDUP_REMOVED lines=19> */
.L_x_4631:
[----:B------:R-:W5:Y:S01]  /*0520*/  SHFL.IDX PT, R3, R0, RZ, 0x1f ;  /* 0x00001fff00037589 */ /* 0x000f6200000e0000 */
[----:B------:R-:W-:Y:S01]  /*0530*/  NOP ;  /* 0x0000000000007918 */ /* 0x000fe20000000000 */
[----:B-----5:R-:W-:-:S13]  /*0540*/  ISETP.NE.AND P0, PT, R3, RZ, PT ;  /* 0x000000ff0300720c */ /* 0x020fda0003f05270 */
        /* <DEDUP_REMOVED lines=13> */
[----:B------:R1:W1:Y:S01]  /*0620*/  SYNCS.EXCH.64 URZ, [UR6+0x33488], UR4 ;  /* 0x03348804063f75b2 */ /* 0x0002620008000100 */
[----:B------:R-:W-:Y:S01]  /*0630*/  NOP ;  /* 0x0000000000007918 */ /* 0x000fe20000000000 */
.L_x_4632:
        /* <DEDUP_REMOVED lines=22> */
.L_x_4633:
        /* <DEDUP_REMOVED lines=22> */
.L_x_4634:
[----:B---3--:R-:W-:Y:S01]  /*0900*/  ISETP.NE.AND P0, PT, R2, RZ, PT ;  /* 0x000000ff0200720c */ /* 0x008fe20003f05270 */
[----:B------:R-:W-:Y:S01]  /*0910*/  IMAD.MOV.U32 R2, RZ, RZ, 0x1 ;  /* 0x00000001ff027424 */ /* 0x000fe200078e00ff */
[----:B------:R-:W-:Y:S01]  /*0920*/  NOP ;  /* 0x0000000000007918 */ /* 0x000fe20000000000 */
[----:B------:R-:W-:-:S03]  /*0930*/  ULDC.64 UR46, c[0x0][0x208] ;  /* 0x00008200002e7ab9 */ /* 0x000fc60000000a00 */
[----:B------:R-:W-:-:S05]  /*0940*/  SEL R2, R2, 0x2, !P0 ;  /* 0x0000000202027807 */ /* 0x000fca0004000000 */
[----:B------:R3:W-:Y:S01]  /*0950*/  STL [R1+0x14], R2 ;  /* 0x0000140201007387 */ /* 0x0007e20000100800 */
[----:B-12-4-:R-:W-:Y:S06]  /*0960*/  BAR.SYNC.DEFER_BLOCKING 0x0 ;  /* 0x0000000000007b1d */ /* 0x016fec0000010000 */
[----:B------:R-:W-:Y:S05]  /*0970*/  @!P0 BRA `(.L_x_4635) ;  /* 0x000000fc002c8947 */ /* 0x000fea0003800000 */
.L_x_4636:
[----:B------:R-:W-:-:S08]  /*0980*/  NOP ;  /* 0x0000000000007918 */ /* 0x000fd00000000000 */
[----:B------:R-:W1:Y:S02]  /*0990*/  USETMAXREG.TRY_ALLOC.CTAPOOL UP0, 0xf0 ;  /* 0x000000f0000079c8 */ /* 0x000e640008000600 */
[----:B-1----:R-:W-:-:S13]  /*09a0*/  PLOP3.LUT P0, PT, PT, PT, UP0, 0x80, 0x0 ;  /* 0x000000000000781c */ /* 0x002fda0003f0f008 */
[----:B------:R-:W-:Y:S05]  /*09b0*/  @!P0 BRA `(.L_x_4636) ;  /* 0xfffffffc00f08947 */ /* 0x000fea000383ffff */
[----:B---3--:R-:W1:Y:S01]  /*09c0*/  S2R R2, SR_TID.X ;  /* 0x0000000000027919 */ /* 0x008e620000002100 */
        /* <DEDUP_REMOVED lines=9> */
[----:B------:R-:W2:Y:S01]  /*0a60*/  LDL.LU R10, [R1+0x14] ;  /* 0x00001400010a7983 */ /* 0x000ea20000300800 */
[----:B------:R-:W-:Y:S01]  /*0a70*/  VIADD R228, R2, 0xffffff80 ;  /* 0xffffff8002e47836 */ /* 0x000fe20000000000 */
[----:B------:R-:W1:Y:S04]  /*0a80*/  S2UR UR36, SR_CgaCtaId ;  /* 0x00000000002479c3 */ /* 0x000e680000008800 */
[----:B------:R-:W-:-:S04]  /*0a90*/  SHF.R.S32.HI R3, RZ, 0x1f, R228 ;  /* 0x0000001fff037819 */ /* 0x000fc800000114e4 */
[CC--:B------:R-:W-:Y:S01]  /*0aa0*/  LEA.HI R5, R3.reuse, R228.reuse, RZ, 0x7 ;  /* 0x000000e403057211 */ /* 0x0c0fe200078f38ff */
[----:B------:R-:W3:Y:S01]  /*0ab0*/  S2UR UR6, SR_SWINHI ;  /* 0x00000000000679c3 */ /* 0x000ee20000002f00 */
[----:B------:R-:W-:Y:S02]  /*0ac0*/  LEA.HI R0, R3, R228, RZ, 0x4 ;  /* 0x000000e403007211 */ /* 0x000fe400078f20ff */
[----:B------:R-:W-:Y:S02]  /*0ad0*/  LOP3.LUT R225, R5, 0xffffff80, RZ, 0xc0, !PT ;  /* 0xffffff8005e17812 */ /* 0x000fe400078ec0ff */
[----:B------:R-:W-:-:S03]  /*0ae0*/  SHF.R.S32.HI R9, RZ, 0x4, R0 ;  /* 0x00000004ff097819 */ /* 0x000fc60000011400 */
[----:B------:R-:W-:Y:S01]  /*0af0*/  IMAD.IADD R225, R228, 0x1, -R225 ;  /* 0x00000001e4e17824 */ /* 0x000fe200078e0ae1 */
[C---:B------:R-:W-:Y:S02]  /*0b00*/  LEA.HI R2, R0.reuse, R9, RZ, 0x1 ;  /* 0x0000000900027211 */ /* 0x040fe400078f08ff */
[----:B------:R-:W-:Y:S02]  /*0b10*/  LEA.HI R227, R3, R228, RZ, 0x5 ;  /* 0x000000e403e37211 */ /* 0x000fe400078f28ff */
[----:B------:R-:W-:Y:S02]  /*0b20*/  LOP3.LUT R7, R0, 0x3fffff0, RZ, 0xc0, !PT ;  /* 0x03fffff000077812 */ /* 0x000fe400078ec0ff */
[----:B------:R-:W-:Y:S02]  /*0b30*/  SHF.R.S32.HI R4, RZ, 0x1f, R225 ;  /* 0x0000001fff047819 */ /* 0x000fe400000114e1 */
[----:B------:R-:W-:Y:S01]  /*0b40*/  LOP3.LUT R2, R2, 0x1ffffffe, RZ, 0xc0, !PT ;  /* 0x1ffffffe02027812 */ /* 0x000fe200078ec0ff */
[----:B------:R-:W-:Y:S01]  /*0b50*/  IMAD.IADD R0, R228, 0x1, -R7 ;  /* 0x00000001e4007824 */ /* 0x000fe200078e0a07 */
[----:B------:R-:W-:Y:S01]  /*0b60*/  SHF.R.S32.HI R227, RZ, 0x5, R227 ;  /* 0x00000005ffe37819 */ /* 0x000fe200000114e3 */
[----:B------:R-:W-:Y:S01]  /*0b70*/  UMOV UR37, 0x400 ;  /* 0x0000040000257882 */ /* 0x000fe20000000000 */
[----:B------:R-:W-:Y:S01]  /*0b80*/  LEA.HI R6, R4, R225, RZ, 0x2 ;  /* 0x000000e104067211 */ /* 0x000fe200078f10ff */
[----:B-1----:R-:W-:Y:S01]  /*0b90*/  ULEA UR37, UR36, UR37, 0x18 ;  /* 0x0000002524257291 */ /* 0x002fe2000f8ec03f */
[----:B------:R-:W-:Y:S01]  /*0ba0*/  SHF.R.S32.HI R226, RZ, 0x7, R5 ;  /* 0x00000007ffe27819 */ /* 0x000fe20000011405 */
[----:B------:R-:W-:Y:S01]  /*0bb0*/  IMAD.IADD R2, R9, 0x1, -R2 ;  /* 0x0000000109027824 */ /* 0x000fe200078e0a02 */
[----:B------:R-:W-:Y:S01]  /*0bc0*/  SHF.R.S32.HI R8, RZ, 0x2, R6 ;  /* 0x00000002ff087819 */ /* 0x000fe20000011406 */
[----:B------:R-:W-:Y:S01]  /*0bd0*/  IMAD R7, R227, 0x10, R0 ;  /* 0x00000010e3077824 */ /* 0x000fe200078e0200 */
[----:B------:R-:W-:-:S02]  /*0be0*/  SHF.R.S32.HI R11, RZ, 0x1f, R6 ;  /* 0x0000001fff0b7819 */ /* 0x000fc40000011406 */
[----:B------:R-:W-:Y:S01]  /*0bf0*/  LEA.HI R5, R5, R226, RZ, 0x1 ;  /* 0x000000e205057211 */ /* 0x000fe200078f08ff */
[----:B------:R-:W-:Y:S01]  /*0c00*/  IMAD R2, R7, 0x8, R2 ;  /* 0x0000000807027824 */ /* 0x000fe200078e0202 */
[----:B------:R-:W-:Y:S01]  /*0c10*/  LEA.HI R11, R11, R8, RZ, 0x3 ;  /* 0x000000080b0b7211 */ /* 0x000fe200078f18ff */
[----:B------:R-:W-:Y:S01]  /*0c20*/  UMOV UR4, UR37 ;  /* 0x0000002500047c82 */ /* 0x000fe20008000000 */
[----:B---3--:R-:W-:Y:S01]  /*0c30*/  UMOV UR5, UR6 ;  /* 0x0000000600057c82 */ /* 0x008fe20008000000 */
        /* <DEDUP_REMOVED lines=9> */
[----:B------:R-:W-:Y:S01]  /*0cd0*/  IMAD.WIDE R16, R5, 0x2, R16 ;  /* 0x0000000205107825 */ /* 0x000fe200078e0210 */
[----:B------:R-:W-:-:S02]  /*0ce0*/  LOP3.LUT R5, R3, 0x1ffffff8, RZ, 0xc0, !PT ;  /* 0x1ffffff803057812 */ /* 0x000fc400078ec0ff */
[----:B------:R-:W-:Y:S01]  /*0cf0*/  LOP3.LUT R6, R6, 0x7ffffffc, RZ, 0xc0, !PT ;  /* 0x7ffffffc06067812 */ /* 0x000fe200078ec0ff */
[----:B------:R-:W-:Y:S02]  /*0d00*/  IMAD R4, R4, 0x10, R11 ;  /* 0x0000001004047824 */ /* 0x000fe400078e020b */
[----:B------:R-:W-:Y:S02]  /*0d10*/  IMAD.IADD R7, R226, 0x1, -R7 ;  /* 0x00000001e2077824 */ /* 0x000fe400078e0a07 */
[----:B------:R-:W-:Y:S01]  /*0d20*/  IMAD.IADD R5, R228, 0x1, -R5 ;  /* 0x00000001e4057824 */ /* 0x000fe200078e0a05 */
[----:B------:R-:W-:Y:S01]  /*0d30*/  SHF.R.S32.HI R222, RZ, 0x3, R3 ;  /* 0x00000003ffde7819 */ /* 0x000fe20000011403 */
[----:B------:R-:W-:Y:S02]  /*0d40*/  IMAD R220, R7, 0x40, R4 ;  /* 0x0000004007dc7824 */ /* 0x000fe400078e0204 */
[----:B------:R-:W-:Y:S02]  /*0d50*/  IMAD.MOV.U32 R224, RZ, RZ, RZ ;  /* 0x000000ffffe07224 */ /* 0x000fe400078e00ff */
[----:B------:R-:W-:-:S02]  /*0d60*/  IMAD.MOV.U32 R2, RZ, RZ, RZ ;  /* 0x000000ffff027224 */ /* 0x000fc400078e00ff */
[----:B------:R-:W-:Y:S02]  /*0d70*/  IMAD.SHL.U32 R22, R5, 0x8, RZ ;  /* 0x0000000805167824 */ /* 0x000fe400078e00ff */
[----:B------:R-:W-:Y:S01]  /*0d80*/  IMAD.IADD R19, R225, 0x1, -R6 ;  /* 0x00000001e1137824 */ /* 0x000fe200078e0a06 */
[----:B------:R-:W-:Y:S01]  /*0d90*/  UMOV UR4, UR7 ;  /* 0x0000000700047c82 */ /* 0x000fe20008000000 */
[----:B------:R-:W-:Y:S01]  /*0da0*/  ULDC.64 UR52, c[0x0][0x198] ;  /* 0x0000660000347ab9 */ /* 0x000fe20000000a00 */
[----:B------:R-:W-:Y:S01]  /*0db0*/  UMOV UR48, URZ ;  /* 0x0000003f00307c82 */ /* 0x000fe20008000000 */
[----:B--2---:R-:W-:-:S07]  /*0dc0*/  LOP3.LUT R18, R10, 0x1, RZ, 0xfc, !PT ;  /* 0x000000010a127812 */ /* 0x004fce00078efcff */
.L_x_4686:
        /* <DEDUP_REMOVED lines=11> */
[----:B---34-:R-:W-:Y:S05]  /*0e80*/  @!P0 BRA `(.L_x_4637) ;  /* 0x0000000000208947 */ /* 0x018fea0003800000 */
        /* <DEDUP_REMOVED lines=8> */
.L_x_4637:
[----:B------:R-:W-:Y:S01]  /*0f10*/  ULDC UR6, c[0x0][0xdc4] ;  /* 0x0003710000067ab9 */ /* 0x000fe20000000800 */
[----:B------:R-:W-:Y:S01]  /*0f20*/  UMOV UR39, UR7 ;  /* 0x0000000700277c82 */ /* 0x000fe20008000000 */
[----:B------:R-:W-:-:S11]  /*0f30*/  UISETP.NE.AND UP0, UPT, UR6, 0x1, UPT ;  /* 0x000000010600788c */ /* 0x000fd6000bf05270 */
[----:B------:R-:W-:Y:S02]  /*0f40*/  @UP0 ULDC.64 UR10, c[0x0][0xdc8] ;  /* 0x00037200000a0ab9 */ /* 0x000fe40000000a00 */
[----:B------:R-:W-:-:S04]  /*0f50*/  UIMAD.WIDE.U32 UR4, UR7, UR10, URZ ;  /* 0x0000000a070472a5 */ /* 0x000fc8000f8e003f */
[----:B------:R-:W-:-:S04]  /*0f60*/  @UP0 USHF.R.U32.HI UR39, URZ, UR11, UR5 ;  /* 0x0000000b3f270299 */ /* 0x000fc80008011605 */
[----:B------:R-:W-:-:S12]  /*0f70*/  UIMAD UR4, UR39, UR6, URZ ;  /* 0x00000006270472a4 */ /* 0x000fd8000f8e023f */
.L_x_4638:
[----:B------:R-:W1:Y:S01]  /*0f80*/  LDC R104, c[0x0][0x2e0] ;  /* 0x0000b800ff687b82 */ /* 0x000e620000000800 */
[----:B------:R-:W-:Y:S01]  /*0f90*/  ULDC.64 UR10, c[0x0][0x3f8] ;  /* 0x0000fe00000a7ab9 */ /* 0x000fe20000000a00 */
[----:B------:R-:W-:Y:S01]  /*0fa0*/  ULDC UR6, c[0x0][0x404] ;  /* 0x0001010000067ab9 */ /* 0x000fe20000000800 */
[----:B------:R-:W-:Y:S01]  /*0fb0*/  UISETP.NE.U32.AND UP0, UPT, UR10, URZ, UPT ;  /* 0x0000003f0a00728c */ /* 0x000fe2000bf05070 */
[----:B------:R-:W-:Y:S01]  /*0fc0*/  IMAD.MOV.U32 R119, RZ, RZ, RZ ;  /* 0x000000ffff777224 */ /* 0x000fe200078e00ff */
[----:B------:R-:W-:Y:S01]  /*0fd0*/  ULOP3.LUT UR5, URZ, UR39, URZ, 0x33, !UPT ;  /* 0x000000273f057292 */ /* 0x000fe2000f8e333f */
[----:B------:R-:W-:Y:S01]  /*0fe0*/  CS2R R10, SRZ ;  /* 0x00000000000a7805 */ /* 0x000fe2000001ff00 */
[----:B------:R-:W-:Y:S01]  /*0ff0*/  UISETP.NE.AND.EX UP0, UPT, UR11, URZ, UPT, UP0 ;  /* 0x0000003f0b00728c */ /* 0x000fe2000bf05300 */
[----:B------:R-:W2:Y:S01]  /*1000*/  LDC R0, c[0x0][0x428] ;  /* 0x00010a00ff007b82 */ /* 0x000ea20000000800 */
[----:B------:R-:W-:Y:S01]  /*1010*/  ULDC UR42, c[0x0][0xdac] ;  /* 0x00036b00002a7ab9 */ /* 0x000fe20000000800 */
[----:B------:R-:W-:Y:S01]  /*1020*/  ULDC UR43, c[0x0][0xdb8] ;  /* 0x00036e00002b7ab9 */ /* 0x000fe20000000800 */
[----:B------:R-:W-:Y:S01]  /*1030*/  USEL UR6, UR6, 0x1, UP0 ;  /* 0x0000000106067887 */ /* 0x000fe20008000000 */
[----:B------:R-:W-:Y:S01]  /*1040*/  CS2R R12, SRZ ;  /* 0x00000000000c7805 */ /* 0x000fe2000001ff00 */
[----:B------:R-:W-:Y:S01]  /*1050*/  UIADD3 UR42, UR5, UR42, URZ ;  /* 0x0000002a052a7290 */ /* 0x000fe2000fffe03f */
[----:B------:R-:W-:Y:S01]  /*1060*/  CS2R R14, SRZ ;  /* 0x00000000000e7805 */ /* 0x000fe2000001ff00 */
[----:B------:R-:W-:Y:S01]  /*1070*/  UISETP.NE.AND UP1, UPT, UR43, 0x1, UPT ;  /* 0x000000012b00788c */ /* 0x000fe2000bf25270 */
[----:B------:R-:W3:Y:S01]  /*1080*/  LDC R3, c[0x0][0x288] ;  /* 0x0000a200ff037b82 */ /* 0x000ee20000000800 */
[----:B------:R-:W-:Y:S01]  /*1090*/  USHF.L.U32 UR42, UR42, 0x7, URZ ;  /* 0x000000072a2a7899 */ /* 0x000fe2000800063f */
[----:B------:R-:W-:Y:S01]  /*10a0*/  CS2R R20, SRZ ;  /* 0x0000000000147805 */ /* 0x000fe2000001ff00 */
[----:B------:R-:W-:Y:S01]  /*10b0*/  UIADD3 UR4, UR7, -UR4, URZ ;  /* 0x8000000407047290 */ /* 0x000fe2000fffe03f */
[----:B------:R-:W-:-:S02]  /*10c0*/  CS2R R24, SRZ ;  /* 0x0000000000187805 */ /* 0x000fc4000001ff00 */
[----:B------:R-:W-:Y:S01]  /*10d0*/  CS2R R28, SRZ ;  /* 0x00000000001c7805 */ /* 0x000fe2000001ff00 */
[----:B------:R-:W-:Y:S01]  /*10e0*/  ULDC UR7, c[0x0][0xdc4] ;  /* 0x0003710000077ab9 */ /* 0x000fe20000000800 */
[----:B------:R-:W-:Y:S01]  /*10f0*/  CS2R R26, SRZ ;  /* 0x00000000001a7805 */ /* 0x000fe2000001ff00 */
[----:B-1----:R-:W-:Y:S01]  /*1100*/  IMAD R104, R104, UR6, RZ ;  /* 0x0000000668687c24 */ /* 0x002fe2000f8e02ff */
[----:B------:R-:W-:Y:S01]  /*1110*/  UIMAD UR8, UR8, UR7, UR4 ;  /* 0x00000007080872a4 */ /* 0x000fe2000f8e0204 */
[----:B------:R-:W-:Y:S01]  /*1120*/  CS2R R32, SRZ ;  /* 0x0000000000207805 */ /* 0x000fe2000001ff00 */
[----:B------:R-:W-:Y:S01]  /*1130*/  @UP1 ULDC UR6, c[0x0][0xdc0] ;  /* 0x0003700000061ab9 */ /* 0x000fe20000000800 */
[----:B------:R-:W-:Y:S01]  /*1140*/  @UP1 ULDC UR4, c[0x0][0xdbc] ;  /* 0x00036f0000041ab9 */ /* 0x000fe20000000800 */
[----:B------:R-:W-:Y:S01]  /*1150*/  CS2R R30, SRZ ;  /* 0x00000000001e7805 */ /* 0x000fe2000001ff00 */
[----:B------:R-:W-:Y:S01]  /*1160*/  UIMAD.WIDE.U32 UR4, UR8, UR4, URZ ;  /* 0x00000004080472a5 */ /* 0x000fe2000f8e003f */
[----:B------:R-:W-:-:S02]  /*1170*/  CS2R R36, SRZ ;  /* 0x0000000000247805 */ /* 0x000fc4000001ff00 */
[----:B--2---:R-:W-:Y:S01]  /*1180*/  ISETP.NE.AND P0, PT, R0, 0x1, PT ;  /* 0x000000010000780c */ /* 0x004fe20003f05270 */
[C---:B------:R-:W-:Y:S01]  /*1190*/  VIADD R0, R104.reuse, 0x9f ;  /* 0x0000009f68007836 */ /* 0x040fe20000000000 */
[----:B------:R-:W-:Y:S01]  /*11a0*/  UMOV UR44, UR8 ;  /* 0x00000008002c7c82 */ /* 0x000fe20008000000 */
[----:B------:R-:W-:Y:S01]  /*11b0*/  @UP1 USHF.R.U32.HI UR44, URZ, UR6, UR5 ;  /* 0x000000063f2c1299 */ /* 0x000fe20008011605 */
[----:B------:R-:W-:Y:S02]  /*11c0*/  CS2R R34, SRZ ;  /* 0x0000000000227805 */ /* 0x000fe4000001ff00 */
[----:B------:R-:W-:Y:S02]  /*11d0*/  CS2R R40, SRZ ;  /* 0x0000000000287805 */ /* 0x000fe4000001ff00 */
[----:B------:R-:W-:Y:S01]  /*11e0*/  CS2R R38, SRZ ;  /* 0x0000000000267805 */ /* 0x000fe2000001ff00 */
[----:B------:R-:W-:Y:S01]  /*11f0*/  UIADD3 UR4, -UR44, URZ, URZ ;  /* 0x0000003f2c047290 */ /* 0x000fe2000fffe13f */
[----:B---3--:R-:W-:-:S02]  /*1200*/  IADD3 R3, R104, 0x11f, -R3 ;  /* 0x0000011f68037810 */ /* 0x008fc40007ffe803 */
[----:B------:R-:W-:Y:S02]  /*1210*/  CS2R R44, SRZ ;  /* 0x00000000002c7805 */ /* 0x000fe4000001ff00 */
[----:B------:R-:W-:Y:S01]  /*1220*/  CS2R R42, SRZ ;  /* 0x00000000002a7805 */ /* 0x000fe2000001ff00 */
[----:B------:R-:W-:Y:S01]  /*1230*/  UIMAD UR43, UR43, UR4, UR8 ;  /* 0x000000042b2b72a4 */ /* 0x000fe2000f8e0208 */
[----:B------:R-:W-:Y:S01]  /*1240*/  CS2R R48, SRZ ;  /* 0x0000000000307805 */ /* 0x000fe2000001ff00 */
[----:B------:R-:W-:Y:S01]  /*1250*/  VIADD R4, R3, UR42 ;  /* 0x0000002a03047c36 */ /* 0x000fe20008000000 */
[----:B------:R-:W1:Y:S01]  /*1260*/  @P0 LDC R7, c[0x0][0x42c] ;  /* 0x00010b00ff070b82 */ /* 0x000e620000000800 */
[----:B------:R-:W-:Y:S01]  /*1270*/  IMAD.HI R3, R0, 0x66666667, RZ ;  /* 0x6666666700037827 */ /* 0x000fe200078e02ff */
[----:B------:R-:W-:Y:S02]  /*1280*/  CS2R R46, SRZ ;  /* 0x00000000002e7805 */ /* 0x000fe4000001ff00 */
[----:B------:R-:W-:-:S02]  /*1290*/  CS2R R52, SRZ ;  /* 0x0000000000347805 */ /* 0x000fc4000001ff00 */
[----:B------:R-:W-:Y:S01]  /*12a0*/  CS2R R50, SRZ ;  /* 0x0000000000327805 */ /* 0x000fe2000001ff00 */
[----:B------:R-:W-:Y:S01]  /*12b0*/  IMAD.HI R5, R4, 0x66666667, RZ ;  /* 0x6666666704057827 */ /* 0x000fe200078e02ff */
[----:B------:R-:W-:Y:S02]  /*12c0*/  SHF.R.U32.HI R4, RZ, 0x1f, R3 ;  /* 0x0000001fff047819 */ /* 0x000fe40000011603 */
[----:B------:R-:W-:Y:S01]  /*12d0*/  CS2R R56, SRZ ;  /* 0x0000000000387805 */ /* 0x000fe2000001ff00 */
[----:B------:R-:W2:Y:S01]  /*12e0*/  @P0 LDC R9, c[0x0][0x430] ;  /* 0x00010c00ff090b82 */ /* 0x000ea20000000800 */
[----:B------:R-:W-:Y:S01]  /*12f0*/  IMAD.U32 R221, RZ, RZ, UR43 ;  /* 0x0000002bffdd7e24 */ /* 0x000fe2000f8e00ff */
[----:B------:R-:W-:Y:S02]  /*1300*/  SHF.R.U32.HI R6, RZ, 0x1f, R5 ;  /* 0x0000001fff067819 */ /* 0x000fe40000011605 */
[----:B------:R-:W-:Y:S02]  /*1310*/  CS2R R54, SRZ ;  /* 0x0000000000367805 */ /* 0x000fe4000001ff00 */
[----:B------:R-:W-:Y:S01]  /*1320*/  LEA.HI.SX32 R4, R3, R4, 0x1a ;  /* 0x0000000403047211 */ /* 0x000fe200078fd2ff */
[----:B------:R-:W-:Y:S01]  /*1330*/  IMAD.MOV.U32 R3, RZ, RZ, RZ ;  /* 0x000000ffff037224 */ /* 0x000fe200078e00ff */
[----:B------:R-:W-:-:S02]  /*1340*/  LEA.HI.SX32 R105, R5, R6, 0x1a ;  /* 0x0000000605697211 */ /* 0x000fc400078fd2ff */
[----:B------:R-:W-:Y:S02]  /*1350*/  CS2R R60, SRZ ;  /* 0x00000000003c7805 */ /* 0x000fe4000001ff00 */
[----:B------:R-:W-:Y:S02]  /*1360*/  CS2R R58, SRZ ;  /* 0x00000000003a7805 */ /* 0x000fe4000001ff00 */
[----:B------:R-:W-:Y:S02]  /*1370*/  CS2R R64, SRZ ;  /* 0x0000000000407805 */ /* 0x000fe4000001ff00 */
[----:B------:R-:W-:Y:S02]  /*1380*/  VIMNMX R105, R4, R105, PT ;  /* 0x0000006904697248 */ /* 0x000fe40003fe0100 */
[----:B------:R-:W-:Y:S02]  /*1390*/  CS2R R62, SRZ ;  /* 0x00000000003e7805 */ /* 0x000fe4000001ff00 */
[----:B------:R-:W-:-:S02]  /*13a0*/  CS2R R120, SRZ ;  /* 0x0000000000787805 */ /* 0x000fc4000001ff00 */
[----:B------:R-:W-:Y:S02]  /*13b0*/  CS2R R68, SRZ ;  /* 0x0000000000447805 */ /* 0x000fe4000001ff00 */
[----:B------:R-:W-:Y:S02]  /*13c0*/  ISETP.GE.AND P1, PT, R105, 0x1, PT ;  /* 0x000000016900780c */ /* 0x000fe40003f26270 */
[----:B------:R-:W-:Y:S01]  /*13d0*/  CS2R R122, SRZ ;  /* 0x00000000007a7805 */ /* 0x000fe2000001ff00 */
[----:B-1----:R-:W-:Y:S01]  /*13e0*/  @P0 IMAD.HI.U32 R0, R7, UR43, RZ ;  /* 0x0000002b07000c27 */ /* 0x002fe2000f8e00ff */
[----:B------:R-:W-:Y:S02]  /*13f0*/  CS2R R6, SRZ ;  /* 0x0000000000067805 */ /* 0x000fe4000001ff00 */
[----:B------:R-:W-:Y:S02]  /*1400*/  CS2R R72, SRZ ;  /* 0x0000000000487805 */ /* 0x000fe4000001ff00 */
[----:B------:R-:W-:-:S02]  /*1410*/  CS2R R124, SRZ ;  /* 0x00000000007c7805 */ /* 0x000fc4000001ff00 */
[----:B------:R-:W-:Y:S02]  /*1420*/  CS2R R76, SRZ ;  /* 0x00000000004c7805 */ /* 0x000fe4000001ff00 */
[----:B------:R-:W-:Y:S02]  /*1430*/  CS2R R126, SRZ ;  /* 0x00000000007e7805 */ /* 0x000fe4000001ff00 */
[----:B------:R-:W-:Y:S02]  /*1440*/  CS2R R80, SRZ ;  /* 0x0000000000507805 */ /* 0x000fe4000001ff00 */
[----:B------:R-:W-:Y:S02]  /*1450*/  CS2R R128, SRZ ;  /* 0x0000000000807805 */ /* 0x000fe4000001ff00 */
[----:B--2---:R-:W-:Y:S01]  /*1460*/  @P0 SHF.R.U32.HI R221, RZ, R9, R0 ;  /* 0x00000009ffdd0219 */ /* 0x004fe20000011600 */
[----:B------:R-:W-:Y:S01]  /*1470*/  IMAD.MOV.U32 R0, RZ, RZ, RZ ;  /* 0x000000ffff007224 */ /* 0x000fe200078e00ff */
[----:B------:R-:W-:-:S02]  /*1480*/  PLOP3.LUT P0, PT, PT, PT, PT, 0x80, 0x0 ;  /* 0x000000000000781c */ /* 0x000fc40003f0f070 */
        /* <DEDUP_REMOVED lines=42> */
.L_x_4640:
[----:B------:R-:W1:Y:S01]  /*1730*/  LDC.64 R12, c[0x0][0x990] ;  /* 0x00026400ff0c7b82 */ /* 0x000e620000000a00 */
[----:B------:R-:W-:Y:S01]  /*1740*/  IMAD.U32 R5, RZ, RZ, UR44 ;  /* 0x0000002cff057e24 */ /* 0x000fe2000f8e00ff */
[----:B------:R-:W-:-:S06]  /*1750*/  ULDC UR4, c[0x0][0x9d8] ;  /* 0x0002760000047ab9 */ /* 0x000fcc0000000800 */
[----:B------:R-:W2:Y:S01]  /*1760*/  LDC.64 R20, c[0x0][0x998] ;  /* 0x00026600ff147b82 */ /* 0x000ea20000000a00 */
[----:B-1----:R-:W-:-:S04]  /*1770*/  ISETP.NE.U32.AND P0, PT, R12, RZ, PT ;  /* 0x000000ff0c00720c */ /* 0x002fc80003f05070 */
[----:B------:R-:W-:Y:S02]  /*1780*/  ISETP.NE.AND.EX P0, PT, R13, RZ, PT, P0 ;  /* 0x000000ff0d00720c */ /* 0x000fe40003f05300 */
[----:B--2---:R-:W-:-:S04]  /*1790*/  ISETP.NE.U32.AND P1, PT, R20, RZ, PT ;  /* 0x000000ff1400720c */ /* 0x004fc80003f25070 */
[----:B------:R-:W-:-:S07]  /*17a0*/  ISETP.NE.AND.EX P1, PT, R21, RZ, PT, P1 ;  /* 0x000000ff1500720c */ /* 0x000fce0003f25310 */
[----:B------:R-:W1:Y:S01]  /*17b0*/  @P0 LDC.64 R8, c[0x0][0x9a8] ;  /* 0x00026a00ff080b82 */ /* 0x000e620000000a00 */
[----:B------:R-:W-:-:S07]  /*17c0*/  @P0 SHF.R.S32.HI R3, RZ, 0x1f, R5 ;  /* 0x0000001fff030819 */ /* 0x000fce0000011405 */
[----:B------:R-:W2:Y:S01]  /*17d0*/  @P1 LDC.64 R10, c[0x0][0x9b8] ;  /* 0x00026e00ff0a1b82 */ /* 0x000ea20000000a00 */
[----:B------:R-:W-:-:S07]  /*17e0*/  @P1 SHF.R.S32.HI R5, RZ, 0x1f, R5 ;  /* 0x0000001fff051819 */ /* 0x000fce0000011405 */
[----:B------:R-:W3:Y:S08]  /*17f0*/  @P1 LDC.64 R24, c[0x0][0x9c0] ;  /* 0x00027000ff181b82 */ /* 0x000ef00000000a00 */
[----:B------:R-:W4:Y:S01]  /*1800*/  @P0 LDC.64 R14, c[0x0][0x9b0] ;  /* 0x00026c00ff0e0b82 */ /* 0x000f220000000a00 */
[----:B-1----:R-:W-:Y:S01]  /*1810*/  @P0 IMAD R0, R3, R8, RZ ;  /* 0x0000000803000224 */ /* 0x002fe200078e02ff */
[----:B------:R-:W-:-:S03]  /*1820*/  @P0 SHF.R.S32.HI R3, RZ, 0x1f, R221 ;  /* 0x0000001fff030819 */ /* 0x000fc600000114dd */
[----:B------:R-:W-:Y:S02]  /*1830*/  @P0 IMAD R9, R9, UR44, R0 ;  /* 0x0000002c09090c24 */ /* 0x000fe4000f8e0200 */
[----:B--2---:R-:W-:Y:S02]  /*1840*/  @P1 IMAD R6, R5, R10, RZ ;  /* 0x0000000a05061224 */ /* 0x004fe400078e02ff */
[----:B------:R-:W-:-:S04]  /*1850*/  @P0 IMAD.WIDE.U32 R4, R8, UR44, RZ ;  /* 0x0000002c08040c25 */ /* 0x000fc8000f8e00ff */
[----:B------:R-:W-:Y:S01]  /*1860*/  @P0 IMAD.IADD R5, R5, 0x1, R9 ;  /* 0x0000000105050824 */ /* 0x000fe200078e0209 */
[----:B------:R-:W-:Y:S01]  /*1870*/  @P1 SHF.R.S32.HI R9, RZ, 0x1f, R221 ;  /* 0x0000001fff091819 */ /* 0x000fe200000114dd */
[----:B------:R-:W-:Y:S02]  /*1880*/  @P1 IMAD R11, R11, UR44, R6 ;  /* 0x0000002c0b0b1c24 */ /* 0x000fe4000f8e0206 */
[----:B------:R-:W-:-:S04]  /*1890*/  @P1 IMAD.WIDE.U32 R6, R10, UR44, RZ ;  /* 0x0000002c0a061c25 */ /* 0x000fc8000f8e00ff */
[----:B---3--:R-:W-:Y:S02]  /*18a0*/  @P1 IMAD R8, R9, R24, RZ ;  /* 0x0000001809081224 */ /* 0x008fe400078e02ff */
[-C--:B----4-:R-:W-:Y:S02]  /*18b0*/  @P0 IMAD R0, R3, R14.reuse, RZ ;  /* 0x0000000e03000224 */ /* 0x090fe400078e02ff */
[----:B------:R-:W-:Y:S02]  /*18c0*/  @P1 IMAD.IADD R7, R7, 0x1, R11 ;  /* 0x0000000107071824 */ /* 0x000fe400078e020b */
[C---:B------:R-:W-:Y:S02]  /*18d0*/  @P1 IMAD R11, R221.reuse, R25, R8 ;  /* 0x00000019dd0b1224 */ /* 0x040fe400078e0208 */
[C---:B------:R-:W-:Y:S02]  /*18e0*/  @P0 IMAD R3, R221.reuse, R15, R0 ;  /* 0x0000000fdd030224 */ /* 0x040fe400078e0200 */
[----:B------:R-:W-:-:S04]  /*18f0*/  @P0 IMAD.WIDE.U32 R4, R221, R14, R4 ;  /* 0x0000000edd040225 */ /* 0x000fc800078e0004 */
[----:B------:R-:W-:Y:S01]  /*1900*/  @P1 IMAD.WIDE.U32 R8, R221, R24, R6 ;  /* 0x00000018dd081225 */ /* 0x000fe200078e0006 */
[----:B------:R-:W-:-:S03]  /*1910*/  @P0 LEA R6, P2, R4, R12, 0x2 ;  /* 0x0000000c04060211 */ /* 0x000fc600078410ff */
[----:B------:R-:W-:Y:S01]  /*1920*/  @P0 IMAD.IADD R3, R5, 0x1, R3 ;  /* 0x0000000105030824 */ /* 0x000fe200078e0203 */
[----:B------:R-:W-:Y:S01]  /*1930*/  @P1 LEA R10, P3, R8, R20, 0x2 ;  /* 0x00000014080a1211 */ /* 0x000fe200078610ff */
[----:B------:R-:W-:-:S03]  /*1940*/  @P1 IMAD.IADD R0, R9, 0x1, R11 ;  /* 0x0000000109001824 */ /* 0x000fc600078e020b */
[----:B------:R-:W-:Y:S01]  /*1950*/  @P0 LEA.HI.X R7, R4, R13, R3, 0x2, P2 ;  /* 0x0000000d04070211 */ /* 0x000fe200010f1403 */
[----:B------:R-:W-:Y:S01]  /*1960*/  IMAD.MOV.U32 R3, RZ, RZ, 0x3f800000 ;  /* 0x3f800000ff037424 */ /* 0x000fe200078e00ff */
[----:B------:R-:W-:Y:S01]  /*1970*/  @P1 LEA.HI.X R11, R8, R21, R0, 0x2, P3 ;  /* 0x00000015080b1211 */ /* 0x000fe200018f1400 */
[----:B------:R-:W-:-:S04]  /*1980*/  IMAD.MOV.U32 R0, RZ, RZ, 0x3f800000 ;  /* 0x3f800000ff007424 */ /* 0x000fc800078e00ff */
[----:B------:R-:W2:Y:S04]  /*1990*/  @P0 LDG.E R3, desc[UR46][R6.64] ;  /* 0x0000002e06030981 */ /* 0x000ea8000c1e1900 */
[----:B------:R-:W2:Y:S01]  /*19a0*/  @P1 LDG.E R0, desc[UR46][R10.64] ;  /* 0x0000002e0a001981 */ /* 0x000ea2000c1e1900 */
[----:B------:R-:W-:Y:S02]  /*19b0*/  LEA.HI R4, R224, R224, RZ, 0x1 ;  /* 0x000000e0e0047211 */ /* 0x000fe400078f08ff */
[----:B------:R-:W-:Y:S02]  /*19c0*/  ISETP.NE.AND P1, PT, R18, 0x3, PT ;  /* 0x000000031200780c */ /* 0x000fe40003f25270 */
[----:B------:R-:W-:-:S05]  /*19d0*/  LOP3.LUT R5, R4, 0xfffffffe, RZ, 0xc0, !PT ;  /* 0xfffffffe04057812 */ /* 0x000fca00078ec0ff */
[----:B------:R-:W-:-:S05]  /*19e0*/  IMAD.IADD R4, R224, 0x1, -R5 ;  /* 0x00000001e0047824 */ /* 0x000fca00078e0a05 */
[----:B------:R-:W-:-:S04]  /*19f0*/  SHF.L.U32 R4, R4, 0x1f, RZ ;  /* 0x0000001f04047819 */ /* 0x000fc800000006ff */
[----:B------:R-:W1:Y:S01]  /*1a00*/  SYNCS.PHASECHK.TRANS64.TRYWAIT P0, [UR37+0x33400], R4 ;  /* 0x03340004ff0075a7 */ /* 0x000e620008000165 */
[----:B--2---:R-:W-:-:S04]  /*1a10*/  FMUL.FTZ R0, R3, R0 ;  /* 0x0000000003007220 */ /* 0x004fc80000410000 */
[----:B------:R-:W-:Y:S01]  /*1a20*/  FMUL.FTZ R0, R0, UR4 ;  /* 0x0000000400007c20 */ /* 0x000fe20008410000 */
[----:B-1----:R-:W-:Y:S06]  /*1a30*/  @!P0 BRA `(.L_x_4641) ;  /* 0x00000130002c8947 */ /* 0x002fec0003800000 */
.L_x_4760:
[----:B------:R-:W-:Y:S05]  /*1a40*/  @!P1 BRA `(.L_x_4642) ;  /* 0x0000000000049947 */ /* 0x000fea0003800000 */
[----:B------:R-:W-:Y:S01]  /*1a50*/  BPT.TRAP 0x1 ;  /* 0x000000040000795c */ /* 0x000fe20000300000 */
.L_x_4642:
[----:B-1----:R-:W-:Y:S01]  /*1a60*/  IMAD.U32 R3, RZ, RZ, UR48 ;  /* 0x00000030ff037e24 */ /* 0x002fe2000f8e00ff */
[----:B------:R-:W-:-:S04]  /*1a70*/  SHF.L.U32 R4, R2, 0x1f, RZ ;  /* 0x0000001f02047819 */ /* 0x000fc800000006ff */
[----:B------:R-:W-:-:S04]  /*1a80*/  LEA R3, R3, UR37, 0x3 ;  /* 0x0000002503037c11 */ /* 0x000fc8000f8e18ff */
[----:B------:R1:W2:Y:S01]  /*1a90*/  SYNCS.PHASECHK.TRANS64.TRYWAIT P2, [R3+URZ+0x33430], R4 ;  /* 0x03343004030075a7 */ /* 0x0002a2000804017f */
[----:B------:R-:W-:Y:S05]  /*1aa0*/  @!P1 BRA `(.L_x_4643) ;  /* 0x0000000000049947 */ /* 0x000fea0003800000 */
[----:B------:R-:W-:Y:S01]  /*1ab0*/  BPT.TRAP 0x1 ;  /* 0x000000040000795c */ /* 0x000fe20000300000 */
.L_x_4643:
[----:B------:R-:W3:Y:S01]  /*1ac0*/  S2R R5, SR_TID.X ;  /* 0x0000000000057919 */ /* 0x000ee20000002100 */
[----:B------:R-:W-:Y:S01]  /*1ad0*/  IMAD.MOV.U32 R119, RZ, RZ, RZ ;  /* 0x000000ffff777224 */ /* 0x000fe200078e00ff */
[----:B---3--:R-:W-:Y:S01]  /*1ae0*/  LOP3.LUT P0, RZ, R5, 0x7f, RZ, 0xc0, !PT ;  /* 0x0000007f05ff7812 */ /* 0x008fe2000780c0ff */
[----:B--2---:R-:W-:-:S12]  /*1af0*/  @P2 BRA `(.L_x_4644) ;  /* 0x0000000000082947 */ /* 0x004fd80003800000 */
[----:B------:R-:W2:Y:S02]  /*1b00*/  SYNCS.PHASECHK.TRANS64.TRYWAIT P2, [R3+URZ+0x33430], R4 ;  /* 0x03343004030075a7 */ /* 0x000ea4000804017f */
[----:B--2---:R-:W-:Y:S05]  /*1b10*/  @!P2 BRA `(.L_x_4645) ;  /* 0x00000130000ca947 */ /* 0x004fea0003800000 */
.L_x_4644:
[----:B------:R-:W-:Y:S05]  /*1b20*/  WARPSYNC.ALL ;  /* 0x0000000000007948 */ /* 0x000fea0003800000 */
[----:B------:R-:W-:Y:S01]  /*1b30*/  UIADD3 UR4, UR37, 0x24200, URZ ;  /* 0x0002420025047890 */ /* 0x000fe2000fffe03f */
[----:B------:R-:W-:Y:S01]  /*1b40*/  WARPGROUP.ARRIVE ;  /* 0x00000000000079c5 */ /* 0x000fe20000000000 */
[----:B------:R-:W-:Y:S01]  /*1b50*/  ULOP3.LUT UR24, UR41, 0x10000, URZ, 0xfc, !UPT ;  /* 0x0001000029187892 */ /* 0x000fe2000f8efc3f */
[----:B-12---:R-:W-:Y:S01]  /*1b60*/  @!P0 VIADD R3, R3, 0x33440 ;  /* 0x0003344003038836 */ /* 0x006fe20000000000 */
[----:B------:R-:W-:Y:S01]  /*1b70*/  USHF.R.U32.HI UR4, URZ, 0x4, UR4 ;  /* 0x000000043f047899 */ /* 0x000fe20008011604 */
[----:B------:R-:W-:Y:S01]  /*1b80*/  IMAD.MOV.U32 R118, RZ, RZ, R119 ;  /* 0x000000ffff767224 */ /* 0x000fe200078e0077 */
[----:B------:R-:W-:Y:S01]  /*1b90*/  UMOV UR25, 0x80000020 ;  /* 0x8000002000197882 */ /* 0x000fe20000000000 */
[----:B------:R-:W-:Y:S01]  /*1ba0*/  UMOV UR27, 0x80000020 ;  /* 0x80000020001b7882 */ /* 0x000fe20000000000 */
[----:B------:R-:W-:Y:S01]  /*1bb0*/  ULOP3.LUT UR4, UR4, 0x3fff, URZ, 0xc0, !UPT ;  /* 0x00003fff04047892 */ /* 0x000fe2000f8ec03f */
[----:B------:R-:W-:Y:S01]  /*1bc0*/  @!P0 PRMT R3, RZ, 0x654, R3 ;  /* 0x00000654ff038816 */ /* 0x000fe20000000003 */
[----:B------:R-:W-:Y:S01]  /*1bd0*/  UMOV UR5, UR25 ;  /* 0x0000001900057c82 */ /* 0x000fe20008000000 */
[----:B------:R-:W-:Y:S01]  /*1be0*/  UMOV UR7, 0x80000020 ;  /* 0x8000002000077882 */ /* 0x000fe20000000000 */
[----:B------:R-:W-:Y:S01]  /*1bf0*/  ULOP3.LUT UR40, UR4, 0x10000, URZ, 0xfc, !UPT ;  /* 0x0001000004287892 */ /* 0x000fe2000f8efc3f */
[--C-:B------:R-:W-:Y:S01]  /*1c00*/  IMAD.MOV.U32 R116, RZ, RZ, R119.reuse ;  /* 0x000000ffff747224 */ /* 0x100fe200078e0077 */
[----:B------:R-:W-:Y:S01]  /*1c10*/  UMOV UR8, UR24 ;  /* 0x0000001800087c82 */ /* 0x000fe20008000000 */
[----:B------:R-:W-:Y:S01]  /*1c20*/  UMOV UR4, UR24 ;  /* 0x0000001800047c82 */ /* 0x000fe20008000000 */
[----:B------:R-:W-:Y:S01]  /*1c30*/  UIMAD UR26, UR48, 0x780, UR40 ;  /* 0x00000780301a78a4 */ /* 0x000fe2000f8e0228 */
[--C-:B------:R-:W-:Y:S01]  /*1c40*/  IMAD.MOV.U32 R114, RZ, RZ, R119.reuse ;  /* 0x000000ffff727224 */ /* 0x100fe200078e0077 */
[----:B------:R-:W-:Y:S01]  /*1c50*/  UMOV UR9, UR25 ;  /* 0x0000001900097c82 */ /* 0x000fe20008000000 */
[----:B------:R-:W-:Y:S01]  /*1c60*/  UMOV UR11, 0x80000020 ;  /* 0x80000020000b7882 */ /* 0x000fe20000000000 */
[----:B------:R-:W-:Y:S01]  /*1c70*/  UIADD3 UR6, UR26, 0x80, URZ ;  /* 0x000000801a067890 */ /* 0x000fe2000fffe03f */
[--C-:B------:R-:W-:Y:S01]  /*1c80*/  IMAD.MOV.U32 R112, RZ, RZ, R119.reuse ;  /* 0x000000ffff707224 */ /* 0x100fe200078e0077 */
[----:B------:R-:W-:Y:S01]  /*1c90*/  UIADD3 UR10, UR26, 0x100, URZ ;  /* 0x000001001a0a7890 */ /* 0x000fe2000fffe03f */
[----:B------:R-:W-:Y:S01]  /*1ca0*/  IMAD.MOV.U32 R110, RZ, RZ, R119 ;  /* 0x000000ffff6e7224 */ /* 0x000fe200078e0077 */
[----:B------:R-:W-:-:S02]  /*1cb0*/  UIADD3 UR14, UR26, 0x180, URZ ;  /* 0x000001801a0e7890 */ /* 0x000fc4000fffe03f */
[----:B------:R-:W-:Y:S01]  /*1cc0*/  QGMMA.64x32x32.F32.E4M3.E4M3 R88, gdesc[UR24], RZ, !UPT, gsb0 ;  /* 0x00600000185879f3 */ /* 0x000fe2000c0008ff */
[----:B------:R-:W-:Y:S01]  /*1cd0*/  UMOV UR12, UR24 ;  /* 0x00000018000c7c82 */ /* 0x000fe20008000000 */
[----:B------:R-:W-:Y:S01]  /*1ce0*/  UMOV UR13, UR25 ;  /* 0x00000019000d7c82 */ /* 0x000fe20008000000 */
[----:B------:R-:W-:Y:S01]  /*1cf0*/  UMOV UR15, 0x80000020 ;  /* 0x80000020000f7882 */ /* 0x000fe20000000000 */
[----:B------:R-:W-:Y:S01]  /*1d00*/  UIADD3 UR16, UR24, 0x2, URZ ;  /* 0x0000000218107890 */ /* 0x000fe2000fffe03f */
[--C-:B------:R-:W-:Y:S01]  /*1d10*/  IMAD.MOV.U32 R108, RZ, RZ, R119.reuse ;  /* 0x000000ffff6c7224 */ /* 0x100fe200078e0077 */
[----:B------:R-:W-:Y:S01]  /*1d20*/  UIADD3 UR18, UR26, 0x400, URZ ;  /* 0x000004001a127890 */ /* 0x000fe2000fffe03f */
[----:B------:R-:W-:Y:S01]  /*1d30*/  IMAD.MOV.U32 R106, RZ, RZ, R119 ;  /* 0x000000ffff6a7224 */ /* 0x000fe200078e0077 */
[----:B------:R-:W-:Y:S01]  /*1d40*/  UMOV UR19, 0x80000020 ;  /* 0x8000002000137882 */ /* 0x000fe20000000000 */
[----:B------:R-:W-:Y:S01]  /*1d50*/  UIADD3 UR22, UR26, 0x402, URZ ;  /* 0x000004021a167890 */ /* 0x000fe2000fffe03f */
        /* <DEDUP_REMOVED lines=24> */
[----:B------:R-:W-:Y:S01]  /*1ee0*/  UMOV UR4, UR16 ;  /* 0x0000001000047c82 */ /* 0x000fe20008000000 */
[----:B------:R-:W-:Y:S01]  /*1ef0*/  UMOV UR5, 0x80000020 ;  /* 0x8000002000057882 */ /* 0x000fe20000000000 */
[----:B------:R-:W-:Y:S01]  /*1f00*/  UMOV UR6, UR8 ;  /* 0x0000000800067c82 */ /* 0x000fe20008000000 */
[----:B------:R-:W-:Y:S01]  /*1f10*/  UMOV UR7, 0x80000020 ;  /* 0x8000002000077882 */ /* 0x000fe20000000000 */
[----:B------:R-:W-:Y:S01]  /*1f20*/  UMOV UR8, UR4 ;  /* 0x0000000400087c82 */ /* 0x000fe20008000000 */
[----:B------:R-:W-:Y:S01]  /*1f30*/  UMOV UR9, UR5 ;  /* 0x0000000500097c82 */ /* 0x000fe20008000000 */
[----:B------:R-:W-:Y:S01]  /*1f40*/  UMOV UR12, UR4 ;  /* 0x00000004000c7c82 */ /* 0x000fe20008000000 */
[----:B------:R-:W-:Y:S01]  /*1f50*/  UMOV UR13, UR5 ;  /* 0x00000005000d7c82 */ /* 0x000fe20008000000 */
[----:B------:R-:W-:Y:S01]  /*1f60*/  UIADD3 UR16, UR24, 0x200, URZ ;  /* 0x0000020018107890 */ /* 0x000fe2000fffe03f */
[----:B------:R-:W-:-:S02]  /*1f70*/  WARPGROUP.DEPBAR.LE gsb0, 0x0 ;  /* 0x00008000000079c5 */ /* 0x000fc40000010000 */
        /* <DEDUP_REMOVED lines=106> */
[----:B------:R-:W-:Y:S02]  /*2620*/  ULDC UR6, c[0x0][0x988] ;  /* 0x0002620000067ab9 */ /* 0x000fe40000000800 */
[----:B------:R-:W-:Y:S01]  /*2630*/  IMAD.U32 R120, RZ, RZ, UR6 ;  /* 0x00000006ff787e24 */ /* 0x000fe2000f8e00ff */
        /* <DEDUP_REMOVED lines=20> */
[----:B------:R-:W1:Y:S01]  /*2780*/  MUFU.TANH R88, R88 ;  /* 0x0000005800587308 */ /* 0x000e620000002400 */
        /* <DEDUP_REMOVED lines=13> */
[----:B------:R-:W-:-:S02]  /*2860*/  IMAD.MOV.U32 R102, RZ, RZ, R119 ;  /* 0x000000ffff667224 */ /* 0x000fc400078e0077 */
[----:B------:R-:W2:Y:S01]  /*2870*/  MUFU.TANH R92, R92 ;  /* 0x0000005c005c7308 */ /* 0x000ea20000002400 */
[--C-:B------:R-:W-:Y:S02]  /*2880*/  IMAD.MOV.U32 R98, RZ, RZ, R119.reuse ;  /* 0x000000ffff627224 */ /* 0x100fe400078e0077 */
[----:B------:R-:W-:-:S05]  /*2890*/  IMAD.MOV.U32 R94, RZ, RZ, R119 ;  /* 0x000000ffff5e7224 */ /* 0x000fca00078e0077 */
[----:B------:R-:W3:Y:S08]  /*28a0*/  MUFU.TANH R93, R93 ;  /* 0x0000005d005d7308 */ /* 0x000ef00000002400 */
[----:B------:R-:W4:Y:S08]  /*28b0*/  MUFU.TANH R96, R96 ;  /* 0x0000006000607308 */ /* 0x000f300000002400 */
[----:B------:R-:W5:Y:S08]  /*28c0*/  MUFU.TANH R97, R97 ;  /* 0x0000006100617308 */ /* 0x000f700000002400 */
[----:B------:R-:W5:Y:S08]  /*28d0*/  MUFU.TANH R100, R100 ;  /* 0x0000006400647308 */ /* 0x000f700000002400 */
[----:B------:R-:W5:Y:S01]  /*28e0*/  MUFU.TANH R101, R101 ;  /* 0x0000006500657308 */ /* 0x000f620000002400 */
[----:B------:R-:W-:-:S02]  /*28f0*/  WARPGROUP.DEPBAR.LE gsb0, 0x0 ;  /* 0x00008000000079c5 */ /* 0x000fc40000010000 */
        /* <DEDUP_REMOVED lines=19> */
[----:B------:R-:W-:-:S05]  /*2a30*/  FMUL.FTZ R85, R0, R85 ;  /* 0x0000005500557220 */ /* 0x000fca0000410000 */
[----:B------:R2:W5:Y:S01]  /*2a40*/  MUFU.TANH R115, R73 ;  /* 0x0000004900737308 */ /* 0x0005620000002400 */
[----:B-1----:R-:W-:-:S07]  /*2a50*/  FMUL.FTZ R72, R0, R83 ;  /* 0x0000005300487220 */ /* 0x002fce0000410000 */
[----:B------:R-:W1:Y:S01]  /*2a60*/  MUFU.TANH R76, R76 ;  /* 0x0000004c004c7308 */ /* 0x000e620000002400 */
[----:B--2---:R-:W-:-:S07]  /*2a70*/  FMUL.FTZ R73, R0, R86 ;  /* 0x0000005600497220 */ /* 0x004fce0000410000 */
[----:B------:R-:W2:Y:S08]  /*2a80*/  MUFU.TANH R80, R80 ;  /* 0x0000005000507308 */ /* 0x000eb00000002400 */
[----:B------:R-:W2:Y:S08]  /*2a90*/  MUFU.TANH R81, R81 ;  /* 0x0000005100517308 */ /* 0x000eb00000002400 */
[----:B------:R-:W2:Y:S08]  /*2aa0*/  MUFU.TANH R84, R84 ;  /* 0x0000005400547308 */ /* 0x000eb00000002400 */
[----:B------:R-:W2:Y:S01]  /*2ab0*/  MUFU.TANH R83, R85 ;  /* 0x0000005500537308 */ /* 0x000ea20000002400 */
[----:B------:R-:W-:-:S02]  /*2ac0*/  WARPGROUP.DEPBAR.LE gsb0, 0x0 ;  /* 0x00008000000079c5 */ /* 0x000fc40000010000 */
[C---:B------:R-:W-:Y:S01]  /*2ad0*/  FMUL.FTZ R5, R0.reuse, R56 ;  /* 0x0000003800057220 */ /* 0x040fe20000410000 */
[----:B------:R-:W-:Y:S01]  /*2ae0*/  WARPGROUP.ARRIVE ;  /* 0x00000000000079c5 */ /* 0x000fe20000000000 */
[C---:B------:R-:W-:Y:S01]  /*2af0*/  FMUL.FTZ R56, R0.reuse, R58 ;  /* 0x0000003a00387220 */ /* 0x040fe20000410000 */
[C---:B------:R-:W-:Y:S02]  /*2b00*/  FMUL.FTZ R60, R0.reuse, R60 ;  /* 0x0000003c003c7220 */ /* 0x040fe40000410000 */
[----:B------:R3:W2:Y:S01]  /*2b10*/  MUFU.TANH R75, R5 ;  /* 0x00000005004b7308 */ /* 0x0006a20000002400 */
[C---:B------:R-:W-:Y:S01]  /*2b20*/  FMUL.FTZ R58, R0.reuse, R62 ;  /* 0x0000003e003a7220 */ /* 0x040fe20000410000 */
[----:B------:R-:W-:Y:S01]  /*2b30*/  IMAD R62, R105, -0xa0, R104 ;  /* 0xffffff60693e7824 */ /* 0x000fe200078e0268 */
[----:B------:R-:W-:Y:S01]  /*2b40*/  QGMMA.64x32x32.F32.E4M3.E4M3 R40, gdesc[UR20], R40, gsb0 ;  /* 0x00600000142879f3 */ /* 0x000fe20008000828 */
[C---:B------:R-:W-:Y:S01]  /*2b50*/  FMUL.FTZ R64, R0.reuse, R64 ;  /* 0x0000004000407220 */ /* 0x040fe20000410000 */
[C---:B------:R-:W-:Y:S01]  /*2b60*/  FMUL.FTZ R77, R0.reuse, R57 ;  /* 0x00000039004d7220 */ /* 0x040fe20000410000 */
[C---:B------:R-:W-:Y:S01]  /*2b70*/  FMUL.FTZ R61, R0.reuse, R61 ;  /* 0x0000003d003d7220 */ /* 0x040fe20000410000 */
[C---:B------:R-:W-:Y:S01]  /*2b80*/  FMUL.FTZ R68, R0.reuse, R68 ;  /* 0x0000004400447220 */ /* 0x040fe20000410000 */
[----:B------:R4:W-:Y:S01]  /*2b90*/  MUFU.TANH R78, R60 ;  /* 0x0000003c004e7308 */ /* 0x0009e20000002400 */
[----:B---3--:R-:W3:Y:S01]  /*2ba0*/  LDC R5, c[0x0][0x288] ;  /* 0x0000a200ff057b82 */ /* 0x008ee20000000800 */
[----:B------:R-:W-:Y:S01]  /*2bb0*/  UIADD3 UR22, UR26, 0x702, URZ ;  /* 0x000007021a167890 */ /* 0x000fe2000fffe03f */
[C---:B------:R-:W-:Y:S01]  /*2bc0*/  FMUL.FTZ R65, R0.reuse, R65 ;  /* 0x0000004100417220 */ /* 0x040fe20000410000 */
[----:B------:R-:W-:Y:S01]  /*2bd0*/  UMOV UR23, 0x80000020 ;  /* 0x8000002000177882 */ /* 0x000fe20000000000 */
[C---:B------:R-:W-:Y:S01]  /*2be0*/  FMUL.FTZ R69, R0.reuse, R69 ;  /* 0x0000004500457220 */ /* 0x040fe20000410000 */
[C---:B------:R-:W-:Y:S01]  /*2bf0*/  FMUL.FTZ R57, R0.reuse, R59 ;  /* 0x0000003b00397220 */ /* 0x040fe20000410000 */
[C---:B------:R-:W-:Y:S01]  /*2c00*/  FMUL.FTZ R59, R0.reuse, R63 ;  /* 0x0000003f003b7220 */ /* 0x040fe20000410000 */
[----:B------:R5:W-:Y:S01]  /*2c10*/  MUFU.TANH R82, R64 ;  /* 0x0000004000527308 */ /* 0x000be20000002400 */
[C---:B----4-:R-:W-:Y:S01]  /*2c20*/  FMUL.FTZ R60, R0.reuse, R66 ;  /* 0x00000042003c7220 */ /* 0x050fe20000410000 */
[----:B------:R-:W-:-:S06]  /*2c30*/  FMUL.FTZ R63, R0, R71 ;  /* 0x00000047003f7220 */ /* 0x000fcc0000410000 */
[----:B------:R4:W2:Y:S01]  /*2c40*/  MUFU.TANH R87, R77 ;  /* 0x0000004d00577308 */ /* 0x0008a20000002400 */
[----:B-----5:R-:W-:-:S04]  /*2c50*/  VIADD R64, R62, 0xa0 ;  /* 0x000000a03e407836 */ /* 0x020fc80000000000 */
[----:B------:R-:W-:-:S03]  /*2c60*/  IMAD R64, R19, -0x2, R64 ;  /* 0xfffffffe13407824 */ /* 0x000fc600078e0240 */
[----:B------:R5:W2:Y:S01]  /*2c70*/  MUFU.TANH R79, R61 ;  /* 0x0000003d004f7308 */ /* 0x000aa20000002400 */
[C---:B---3--:R-:W-:Y:S01]  /*2c80*/  IADD3 R66, -R5.reuse, 0xa1, R62 ;  /* 0x000000a105427810 */ /* 0x048fe20007ffe13e */
[----:B------:R-:W-:Y:S01]  /*2c90*/  FMUL.FTZ R62, R0, R70 ;  /* 0x00000046003e7220 */ /* 0x000fe20000410000 */
[----:B------:R-:W-:Y:S01]  /*2ca0*/  IADD3 R5, -R5, UR42, R104 ;  /* 0x0000002a05057c10 */ /* 0x000fe2000fffe168 */
[----:B------:R-:W-:Y:S02]  /*2cb0*/  IMAD.MOV.U32 R104, RZ, RZ, R119 ;  /* 0x000000ffff687224 */ /* 0x000fe400078e0077 */
[----:B----4-:R-:W-:Y:S02]  /*2cc0*/  IMAD R77, R19, -0x2, R66 ;  /* 0xfffffffe134d7824 */ /* 0x010fe400078e0242 */
[----:B------:R-:W-:Y:S02]  /*2cd0*/  VIADD R66, R220, UR42 ;  /* 0x0000002adc427c36 */ /* 0x000fe40008000000 */
[----:B-----5:R-:W-:Y:S01]  /*2ce0*/  FMUL.FTZ R61, R0, R67 ;  /* 0x00000043003d7220 */ /* 0x020fe20000410000 */
[----:B------:R-:W3:Y:S01]  /*2cf0*/  MUFU.TANH R65, R65 ;  /* 0x0000004100417308 */ /* 0x000ee20000002400 */
[----:B------:R-:W-:Y:S01]  /*2d00*/  IMAD.HI R5, R5, 0x66666667, RZ ;  /* 0x6666666705057827 */ /* 0x000fe200078e02ff */
[----:B------:R-:W-:-:S02]  /*2d10*/  VIADDMNMX R90, R66, R77, R64, PT ;  /* 0x0000004d425a7246 */ /* 0x000fc40003800140 */
[----:B------:R-:W-:Y:S02]  /*2d20*/  IADD3 R77, R77, 0x8, R66 ;  /* 0x000000084d4d7810 */ /* 0x000fe40007ffe042 */
[C---:B------:R-:W-:Y:S02]  /*2d30*/  ISETP.GT.AND P6, PT, R90.reuse, RZ, PT ;  /* 0x000000ff5a00720c */ /* 0x040fe40003fc4270 */
[----:B------:R4:W5:Y:S01]  /*2d40*/  MUFU.TANH R67, R68 ;  /* 0x0000004400437308 */ /* 0x0009620000002400 */
[C---:B------:R-:W-:Y:S02]  /*2d50*/  ISETP.GT.AND P2, PT, R90.reuse, 0x1, PT ;  /* 0x000000015a00780c */ /* 0x040fe40003f44270 */
[----:B------:R-:W-:Y:S02]  /*2d60*/  ISETP.GT.AND P3, PT, R90, 0x8, PT ;  /* 0x000000085a00780c */ /* 0x000fe40003f64270 */
[----:B------:R-:W-:Y:S02]  /*2d70*/  FSEL R111, R88, -INF , P6 ;  /* 0xff800000586f7808 */ /* 0x000fe40003000000 */
[----:B------:R-:W-:Y:S01]  /*2d80*/  FSEL R117, R92, -INF , P3 ;  /* 0xff8000005c757808 */ /* 0x000fe20001800000 */
[----:B------:R-:W5:Y:S01]  /*2d90*/  MUFU.TANH R86, R69 ;  /* 0x0000004500567308 */ /* 0x000f620000002400 */
[----:B----4-:R-:W-:-:S02]  /*2da0*/  FSEL R68, R89, -INF , P2 ;  /* 0xff80000059447808 */ /* 0x010fc40001000000 */
[C---:B------:R-:W-:Y:S02]  /*2db0*/  ISETP.GT.AND P4, PT, R90.reuse, 0x9, PT ;  /* 0x000000095a00780c */ /* 0x040fe40003f84270 */
[----:B------:R-:W-:Y:S01]  /*2dc0*/  FMNMX.FTZ R92, R111, R68, !PT ;  /* 0x000000446f5c7209 */ /* 0x000fe20007810000 */
[----:B------:R-:W-:Y:S02]  /*2dd0*/  WARPGROUP.DEPBAR.LE gsb0, 0x0 ;  /* 0x00008000000079c5 */ /* 0x000fe40000010000 */
[----:B------:R-:W-:Y:S01]  /*2de0*/  ISETP.GT.AND P5, PT, R90, 0x10, PT ;  /* 0x000000105a00780c */ /* 0x000fe20003fa4270 */
[----:B------:R-:W-:Y:S01]  /*2df0*/  WARPGROUP.ARRIVE ;  /* 0x00000000000079c5 */ /* 0x000fe20000000000 */
[----:B------:R-:W-:Y:S01]  /*2e00*/  FSEL R123, R93, -INF , P4 ;  /* 0xff8000005d7b7808 */ /* 0x000fe20002000000 */
[C---:B------:R-:W-:Y:S01]  /*2e10*/  FMUL.FTZ R40, R0.reuse, R40 ;  /* 0x0000002800287220 */ /* 0x040fe20000410000 */
[----:B------:R-:W-:Y:S01]  /*2e20*/  FMNMX.FTZ R92, R117, R92, !PT ;  /* 0x0000005c755c7209 */ /* 0x000fe20007810000 */
[----:B------:R-:W-:Y:S01]  /*2e30*/  FMUL.FTZ R41, R0, R41 ;  /* 0x0000002900297220 */ /* 0x000fe20000410000 */
[----:B------:R-:W-:Y:S01]  /*2e40*/  ISETP.GT.AND P6, PT, R90, 0x11, PT ;  /* 0x000000115a00780c */ /* 0x000fe20003fc4270 */
[----:B------:R-:W-:Y:S01]  /*2e50*/  QGMMA.64x32x32.F32.E4M3.E4M3 R24, gdesc[UR20], R24, gsb0 ;  /* 0x00600000141879f3 */ /* 0x000fe20008000818 */
[----:B------:R-:W-:Y:S01]  /*2e60*/  FSEL R127, R96, -INF , P5 ;  /* 0xff800000607f7808 */ /* 0x000fe20002800000 */
[----:B------:R4:W5:Y:S01]  /*2e70*/  MUFU.TANH R70, R40 ;  /* 0x0000002800467308 */ /* 0x0009620000002400 */
[----:B------:R-:W-:Y:S01]  /*2e80*/  FMNMX.FTZ R92, R123, R92, !PT ;  /* 0x0000005c7b5c7209 */ /* 0x000fe20007810000 */
[----:B------:R-:W-:Y:S01]  /*2e90*/  FMUL.FTZ R44, R0, R44 ;  /* 0x0000002c002c7220 */ /* 0x000fe20000410000 */
[----:B------:R-:W-:Y:S01]  /*2ea0*/  ISETP.GT.AND P2, PT, R90, 0x18, PT ;  /* 0x000000185a00780c */ /* 0x000fe20003f44270 */
[C---:B------:R-:W-:Y:S01]  /*2eb0*/  FMUL.FTZ R45, R0.reuse, R45 ;  /* 0x0000002d002d7220 */ /* 0x040fe20000410000 */
[----:B------:R-:W-:Y:S01]  /*2ec0*/  FSEL R129, R97, -INF , P6 ;  /* 0xff80000061817808 */ /* 0x000fe20003000000 */
[----:B------:R-:W-:Y:S01]  /*2ed0*/  FMUL.FTZ R49, R0, R49 ;  /* 0x0000003100317220 */ /* 0x000fe20000410000 */
[----:B------:R-:W-:Y:S01]  /*2ee0*/  FMNMX.FTZ R92, R127, R92, !PT ;  /* 0x0000005c7f5c7209 */ /* 0x000fe20007810000 */
[----:B------:R1:W5:Y:S01]  /*2ef0*/  MUFU.TANH R88, R41 ;  /* 0x0000002900587308 */ /* 0x0003620000002400 */
[----:B------:R-:W-:Y:S01]  /*2f00*/  ISETP.GT.AND P3, PT, R90, 0x19, PT ;  /* 0x000000195a00780c */ /* 0x000fe20003f64270 */
[----:B------:R-:W-:Y:S01]  /*2f10*/  FMUL.FTZ R48, R0, R48 ;  /* 0x0000003000307220 */ /* 0x000fe20000410000 */
[----:B------:R-:W-:Y:S01]  /*2f20*/  FSEL R133, R100, -INF , P2 ;  /* 0xff80000064857808 */ /* 0x000fe20001000000 */
[C---:B----4-:R-:W-:Y:S01]  /*2f30*/  FMUL.FTZ R40, R0.reuse, R42 ;  /* 0x0000002a00287220 */ /* 0x050fe20000410000 */
[----:B------:R-:W-:Y:S01]  /*2f40*/  FMNMX.FTZ R92, R129, R92, !PT ;  /* 0x0000005c815c7209 */ /* 0x000fe20007810000 */
[----:B------:R-:W-:Y:S01]  /*2f50*/  FMUL.FTZ R53, R0, R53 ;  /* 0x0000003500357220 */ /* 0x000fe20000410000 */
[----:B------:R-:W-:Y:S01]  /*2f60*/  ISETP.GT.AND P2, PT, R90, 0x20, PT ;  /* 0x000000205a00780c */ /* 0x000fe20003f44270 */
[----:B------:R-:W4:Y:S01]  /*2f70*/  MUFU.TANH R44, R44 ;  /* 0x0000002c002c7308 */ /* 0x000f220000002400 */
[----:B------:R-:W-:Y:S01]  /*2f80*/  FSEL R131, R101, -INF , P3 ;  /* 0xff80000065837808 */ /* 0x000fe20001800000 */
[C---:B-1----:R-:W-:Y:S01]  /*2f90*/  FMUL.FTZ R41, R0.reuse, R43 ;  /* 0x0000002b00297220 */ /* 0x042fe20000410000 */
[----:B------:R-:W-:Y:S01]  /*2fa0*/  FMNMX.FTZ R92, R133, R92, !PT ;  /* 0x0000005c855c7209 */ /* 0x000fe20007810000 */
[----:B------:R-:W-:Y:S01]  /*2fb0*/  FMUL.FTZ R52, R0, R52 ;  /* 0x0000003400347220 */ /* 0x000fe20000410000 */
[----:B------:R-:W-:Y:S01]  /*2fc0*/  ISETP.GT.AND P3, PT, R90, 0x21, PT ;  /* 0x000000215a00780c */ /* 0x000fe20003f64270 */
[C---:B------:R-:W-:Y:S01]  /*2fd0*/  FMUL.FTZ R51, R0.reuse, R51 ;  /* 0x0000003300337220 */ /* 0x040fe20000410000 */
[----:B------:R-:W-:Y:S01]  /*2fe0*/  FSEL R125, R125, -INF , P2 ;  /* 0xff8000007d7d7808 */ /* 0x000fe20001000000 */
[----:B------:R-:W1:Y:S01]  /*2ff0*/  MUFU.TANH R45, R45 ;  /* 0x0000002d002d7308 */ /* 0x000e620000002400 */
[----:B------:R-:W-:Y:S01]  /*3000*/  FMNMX.FTZ R92, R131, R92, !PT ;  /* 0x0000005c835c7209 */ /* 0x000fe20007810000 */
[----:B------:R-:W-:Y:S01]  /*3010*/  FMUL.FTZ R55, R0, R55 ;  /* 0x0000003700377220 */ /* 0x000fe20000410000 */
[----:B------:R-:W-:Y:S01]  /*3020*/  ISETP.GT.AND P2, PT, R90, 0x28, PT ;  /* 0x000000285a00780c */ /* 0x000fe20003f44270 */
[C---:B------:R-:W-:Y:S01]  /*3030*/  FMUL.FTZ R50, R0.reuse, R50 ;  /* 0x0000003200327220 */ /* 0x040fe20000410000 */
[----:B------:R-:W-:Y:S01]  /*3040*/  FSEL R115, R115, -INF , P3 ;  /* 0xff80000073737808 */ /* 0x000fe20001800000 */
[----:B------:R-:W-:Y:S01]  /*3050*/  FMUL.FTZ R54, R0, R54 ;  /* 0x0000003600367220 */ /* 0x000fe20000410000 */
[----:B------:R-:W-:Y:S01]  /*3060*/  FMNMX.FTZ R92, R125, R92, !PT ;  /* 0x0000005c7d5c7209 */ /* 0x000fe20007810000 */
[----:B------:R-:W-:Y:S01]  /*3070*/  MUFU.TANH R42, R49 ;  /* 0x00000031002a7308 */ /* 0x000fe20000002400 */
[----:B------:R-:W-:Y:S01]  /*3080*/  ISETP.GT.AND P3, PT, R90, 0x29, PT ;  /* 0x000000295a00780c */ /* 0x000fe20003f64270 */
[--C-:B------:R-:W-:Y:S01]  /*3090*/  IMAD.MOV.U32 R100, RZ, RZ, R119.reuse ;  /* 0x000000ffff647224 */ /* 0x100fe200078e0077 */
[----:B------:R-:W-:Y:S01]  /*30a0*/  FSEL R113, R76, -INF , P2 ;  /* 0xff8000004c717808 */ /* 0x000fe20001000000 */
[----:B------:R-:W-:Y:S01]  /*30b0*/  IMAD.MOV.U32 R96, RZ, RZ, R119 ;  /* 0x000000ffff607224 */ /* 0x000fe200078e0077 */
[----:B------:R-:W-:-:S02]  /*30c0*/  FMNMX.FTZ R92, R115, R92, !PT ;  /* 0x0000005c735c7209 */ /* 0x000fc40007810000 */
[C---:B------:R-:W-:Y:S01]  /*30d0*/  ISETP.GT.AND P2, PT, R90.reuse, 0x30, PT ;  /* 0x000000305a00780c */ /* 0x040fe20003f44270 */
[----:B------:R-:W1:Y:S01]  /*30e0*/  MUFU.TANH R48, R48 ;  /* 0x0000003000307308 */ /* 0x000e620000002400 */
[----:B------:R-:W-:Y:S02]  /*30f0*/  FSEL R109, R109, -INF , P3 ;  /* 0xff8000006d6d7808 */ /* 0x000fe40001800000 */
[----:B------:R-:W-:Y:S02]  /*3100*/  FMNMX.FTZ R92, R113, R92, !PT ;  /* 0x0000005c715c7209 */ /* 0x000fe40007810000 */
[----:B------:R-:W-:Y:S02]  /*3110*/  ISETP.GT.AND P3, PT, R90, 0x31, PT ;  /* 0x000000315a00780c */ /* 0x000fe40003f64270 */
[----:B--2---:R-:W-:Y:S01]  /*3120*/  FSEL R103, R80, -INF , P2 ;  /* 0xff80000050677808 */ /* 0x004fe20001000000 */
[----:B------:R-:W2:Y:S01]  /*3130*/  MUFU.TANH R52, R52 ;  /* 0x0000003400347308 */ /* 0x000ea20000002400 */
[----:B------:R-:W-:Y:S01]  /*3140*/  FMNMX.FTZ R92, R109, R92, !PT ;  /* 0x0000005c6d5c7209 */ /* 0x000fe20007810000 */
[----:B------:R-:W-:Y:S01]  /*3150*/  VIADD R80, R105, 0xfffffffe ;  /* 0xfffffffe69507836 */ /* 0x000fe20000000000 */
[----:B------:R-:W-:Y:S01]  /*3160*/  ISETP.GT.AND P2, PT, R90, 0x38, PT ;  /* 0x000000385a00780c */ /* 0x000fe20003f44270 */
[----:B------:R-:W-:Y:S01]  /*3170*/  IMAD.MOV.U32 R105, RZ, RZ, R119 ;  /* 0x000000ffff697224 */ /* 0x000fe200078e0077 */
[----:B------:R-:W-:-:S02]  /*3180*/  FSEL R97, R81, -INF , P3 ;  /* 0xff80000051617808 */ /* 0x000fc40001800000 */
[----:B------:R-:W-:Y:S01]  /*3190*/  FMNMX.FTZ R92, R103, R92, !PT ;  /* 0x0000005c675c7209 */ /* 0x000fe20007810000 */
[----:B------:R-:W-:Y:S01]  /*31a0*/  MUFU.TANH R6, R6 ;  /* 0x0000000600067308 */ /* 0x000fe20000002400 */
[----:B------:R-:W-:Y:S01]  /*31b0*/  ISETP.GT.AND P3, PT, R90, 0x39, PT ;  /* 0x000000395a00780c */ /* 0x000fe20003f64270 */
[----:B------:R-:W-:Y:S02]  /*31c0*/  WARPGROUP.DEPBAR.LE gsb0, 0x0 ;  /* 0x00008000000079c5 */ /* 0x000fe40000010000 */
[----:B------:R-:W-:Y:S01]  /*31d0*/  FSEL R93, R84, -INF , P2 ;  /* 0xff800000545d7808 */ /* 0x000fe20001000000 */
[C---:B------:R-:W-:Y:S01]  /*31e0*/  FMUL.FTZ R24, R0.reuse, R24 ;  /* 0x0000001800187220 */ /* 0x040fe20000410000 */
[----:B------:R-:W-:Y:S01]  /*31f0*/  FMNMX.FTZ R92, R97, R92, !PT ;  /* 0x0000005c615c7209 */ /* 0x000fe20007810000 */
[----:B------:R-:W-:Y:S01]  /*3200*/  FMUL.FTZ R28, R0, R28 ;  /* 0x0000001c001c7220 */ /* 0x000fe20000410000 */
[----:B------:R-:W-:Y:S01]  /*3210*/  ISETP.GT.AND P2, PT, R90, 0x40, PT ;  /* 0x000000405a00780c */ /* 0x000fe20003f44270 */
[C---:B------:R-:W-:Y:S01]  /*3220*/  FMUL.FTZ R32, R0.reuse, R32 ;  /* 0x0000002000207220 */ /* 0x040fe20000410000 */
[----:B------:R-:W-:Y:S01]  /*3230*/  FSEL R83, R83, -INF , P3 ;  /* 0xff80000053537808 */ /* 0x000fe20001800000 */
[----:B------:R-:W-:Y:S01]  /*3240*/  MUFU.TANH R24, R24 ;  /* 0x0000001800187308 */ /* 0x000fe20000002400 */
[----:B------:R-:W-:Y:S01]  /*3250*/  FMNMX.FTZ R92, R93, R92, !PT ;  /* 0x0000005c5d5c7209 */ /* 0x000fe20007810000 */
[----:B------:R-:W-:Y:S01]  /*3260*/  FMUL.FTZ R36, R0, R36 ;  /* 0x0000002400247220 */ /* 0x000fe20000410000 */
[----:B------:R-:W-:Y:S01]  /*3270*/  ISETP.GT.AND P3, PT, R90, 0x41, PT ;  /* 0x000000415a00780c */ /* 0x000fe20003f64270 */
[C---:B------:R-:W-:Y:S01]  /*3280*/  FMUL.FTZ R30, R0.reuse, R30 ;  /* 0x0000001e001e7220 */ /* 0x040fe20000410000 */
[----:B------:R-:W-:Y:S01]  /*3290*/  FSEL R85, R75, -INF , P2 ;  /* 0xff8000004b557808 */ /* 0x000fe20001000000 */
[----:B------:R-:W-:Y:S01]  /*32a0*/  FMUL.FTZ R26, R0, R26 ;  /* 0x0000001a001a7220 */ /* 0x000fe20000410000 */
[----:B------:R-:W-:Y:S01]  /*32b0*/  FMNMX.FTZ R92, R83, R92, !PT ;  /* 0x0000005c535c7209 */ /* 0x000fe20007810000 */
[----:B------:R3:W2:Y:S01]  /*32c0*/  MUFU.TANH R75, R53 ;  /* 0x00000035004b7308 */ /* 0x0006a20000002400 */
[----:B------:R-:W-:Y:S01]  /*32d0*/  ISETP.GT.AND P2, PT, R90, 0x48, PT ;  /* 0x000000485a00780c */ /* 0x000fe20003f44270 */
[C---:B------:R-:W-:Y:S01]  /*32e0*/  FMUL.FTZ R27, R0.reuse, R27 ;  /* 0x0000001b001b7220 */ /* 0x040fe20000410000 */
[----:B------:R-:W-:Y:S01]  /*32f0*/  FSEL R87, R87, -INF , P3 ;  /* 0xff80000057577808 */ /* 0x000fe20001800000 */
[----:B------:R-:W-:Y:S01]  /*3300*/  FMUL.FTZ R38, R0, R38 ;  /* 0x0000002600267220 */ /* 0x000fe20000410000 */
[----:B------:R-:W-:Y:S01]  /*3310*/  FMNMX.FTZ R92, R85, R92, !PT ;  /* 0x0000005c555c7209 */ /* 0x000fe20007810000 */
[----:B------:R2:W-:Y:S01]  /*3320*/  @!P0 SYNCS.ARRIVE.TRANS64.RED.A1T0 RZ, [R3+URZ], RZ ;  /* 0x000000ff03ff89a7 */ /* 0x0005e2000810043f */
[----:B------:R-:W-:Y:S01]  /*3330*/  ISETP.GT.AND P3, PT, R90, 0x49, PT ;  /* 0x000000495a00780c */ /* 0x000fe20003f64270 */
[----:B------:R-:W-:Y:S01]  /*3340*/  MUFU.TANH R28, R28 ;  /* 0x0000001c001c7308 */ /* 0x000fe20000002400 */
[----:B------:R-:W-:Y:S01]  /*3350*/  FSEL R89, R78, -INF , P2 ;  /* 0xff8000004e597808 */ /* 0x000fe20001000000 */
[----:B---3--:R-:W-:Y:S01]  /*3360*/  FMUL.FTZ R53, R0, R25 ;  /* 0x0000001900357220 */ /* 0x008fe20000410000 */
[----:B------:R-:W-:-:S02]  /*3370*/  FMNMX.FTZ R92, R87, R92, !PT ;  /* 0x0000005c575c7209 */ /* 0x000fc40007810000 */
[C---:B------:R-:W-:Y:S02]  /*3380*/  ISETP.GT.AND P2, PT, R90.reuse, 0x50, PT ;  /* 0x000000505a00780c */ /* 0x040fe40003f44270 */
[----:B------:R-:W-:Y:S01]  /*3390*/  FSEL R81, R79, -INF , P3 ;  /* 0xff8000004f517808 */ /* 0x000fe20001800000 */
[----:B------:R-:W3:Y:S01]  /*33a0*/  MUFU.TANH R91, R53 ;  /* 0x00000035005b7308 */ /* 0x000ee20000002400 */
[----:B------:R-:W-:Y:S02]  /*33b0*/  FMNMX.FTZ R92, R89, R92, !PT ;  /* 0x0000005c595c7209 */ /* 0x000fe40007810000 */
[----:B------:R-:W-:Y:S02]  /*33c0*/  ISETP.GT.AND P3, PT, R90, 0x51, PT ;  /* 0x000000515a00780c */ /* 0x000fe40003f64270 */
[----:B------:R-:W-:Y:S02]  /*33d0*/  FSEL R71, R82, -INF , P2 ;  /* 0xff80000052477808 */ /* 0x000fe40001000000 */
[----:B------:R-:W-:Y:S01]  /*33e0*/  FMNMX.FTZ R92, R81, R92, !PT ;  /* 0x0000005c515c7209 */ /* 0x000fe20007810000 */
[----:B------:R4:W-:Y:S01]  /*33f0*/  MUFU.TANH R99, R32 ;  /* 0x0000002000637308 */ /* 0x0009e20000002400 */
[----:B------:R-:W-:-:S02]  /*3400*/  ISETP.GT.AND P2, PT, R90, 0x58, PT ;  /* 0x000000585a00780c */ /* 0x000fc40003f44270 */
[----:B------:R-:W-:Y:S02]  /*3410*/  FSEL R69, R65, -INF , P3 ;  /* 0xff80000041457808 */ /* 0x000fe40001800000 */
[----:B------:R-:W-:Y:S02]  /*3420*/  FMNMX.FTZ R92, R71, R92, !PT ;  /* 0x0000005c475c7209 */ /* 0x000fe40007810000 */
[----:B------:R-:W-:Y:S01]  /*3430*/  ISETP.GT.AND P3, PT, R90, 0x59, PT ;  /* 0x000000595a00780c */ /* 0x000fe20003f64270 */
[----:B------:R-:W-:Y:S01]  /*3440*/  MUFU.TANH R36, R36 ;  /* 0x0000002400247308 */ /* 0x000fe20000002400 */
[----:B-----5:R-:W-:Y:S01]  /*3450*/  FSEL R67, R67, -INF , P2 ;  /* 0xff80000043437808 */ /* 0x020fe20001000000 */
[C---:B----4-:R-:W-:Y:S01]  /*3460*/  FMUL.FTZ R32, R0.reuse, R46 ;  /* 0x0000002e00207220 */ /* 0x050fe20000410000 */
[----:B------:R-:W-:Y:S01]  /*3470*/  FMNMX.FTZ R92, R69, R92, !PT ;  /* 0x0000005c455c7209 */ /* 0x000fe20007810000 */
[----:B------:R-:W-:Y:S01]  /*3480*/  FMUL.FTZ R46, R0, R39 ;  /* 0x00000027002e7220 */ /* 0x000fe20000410000 */
[----:B------:R-:W-:-:S02]  /*3490*/  ISETP.GT.AND P2, PT, R90, 0x60, PT ;  /* 0x000000605a00780c */ /* 0x000fc40003f44270 */
[----:B------:R-:W-:Y:S01]  /*34a0*/  FSEL R49, R86, -INF , P3 ;  /* 0xff80000056317808 */ /* 0x000fe20001800000 */
[----:B------:R-:W-:Y:S01]  /*34b0*/  MUFU.TANH R4, R4 ;  /* 0x0000000400047308 */ /* 0x000fe20000002400 */
[----:B------:R-:W-:Y:S01]  /*34c0*/  FMNMX.FTZ R92, R67, R92, !PT ;  /* 0x0000005c435c7209 */ /* 0x000fe20007810000 */
[----:B------:R-:W-:Y:S01]  /*34d0*/  IMAD.MOV.U32 R86, RZ, RZ, R119 ;  /* 0x000000ffff567224 */ /* 0x000fe200078e0077 */
[----:B------:R-:W-:Y:S02]  /*34e0*/  ISETP.GT.AND P3, PT, R90, 0x61, PT ;  /* 0x000000615a00780c */ /* 0x000fe40003f64270 */
[----:B------:R-:W-:Y:S01]  /*34f0*/  FSEL R43, R70, -INF , P2 ;  /* 0xff800000462b7808 */ /* 0x000fe20001000000 */
[----:B------:R-:W-:Y:S01]  /*3500*/  FMUL.FTZ R70, R0, R29 ;  /* 0x0000001d00467220 */ /* 0x000fe20000410000 */
[----:B------:R-:W-:Y:S01]  /*3510*/  FMNMX.FTZ R92, R49, R92, !PT ;  /* 0x0000005c315c7209 */ /* 0x000fe20007810000 */
[----:B------:R-:W-:Y:S01]  /*3520*/  MUFU.TANH R7, R7 ;  /* 0x0000000700077308 */ /* 0x000fe20000002400 */
[----:B------:R-:W-:-:S02]  /*3530*/  ISETP.GT.AND P2, PT, R90, 0x68, PT ;  /* 0x000000685a00780c */ /* 0x000fc40003f44270 */
[----:B------:R-:W-:Y:S01]  /*3540*/  FSEL R25, R88, -INF , P3 ;  /* 0xff80000058197808 */ /* 0x000fe20001800000 */
[----:B------:R-:W-:Y:S01]  /*3550*/  IMAD.MOV.U32 R88, RZ, RZ, R119 ;  /* 0x000000ffff587224 */ /* 0x000fe200078e0077 */
[----:B------:R-:W-:Y:S02]  /*3560*/  FMNMX.FTZ R92, R43, R92, !PT ;  /* 0x0000005c2b5c7209 */ /* 0x000fe40007810000 */
[----:B------:R-:W-:Y:S01]  /*3570*/  ISETP.GT.AND P3, PT, R90, 0x69, PT ;  /* 0x000000695a00780c */ /* 0x000fe20003f64270 */
[----:B------:R-:W4:Y:S01]  /*3580*/  MUFU.TANH R70, R70 ;  /* 0x0000004600467308 */ /* 0x000f220000002400 */
[----:B------:R-:W-:Y:S01]  /*3590*/  FSEL R29, R44, -INF , P2 ;  /* 0xff8000002c1d7808 */ /* 0x000fe20001000000 */
[----:B------:R-:W-:Y:S01]  /*35a0*/  FMUL.FTZ R44, R0, R31 ;  /* 0x0000001f002c7220 */ /* 0x000fe20000410000 */
[----:B------:R-:W-:Y:S02]  /*35b0*/  FMNMX.FTZ R92, R25, R92, !PT ;  /* 0x0000005c195c7209 */ /* 0x000fe40007810000 */
[----:B------:R-:W-:-:S02]  /*35c0*/  ISETP.GT.AND P2, PT, R90, 0x70, PT ;  /* 0x000000705a00780c */ /* 0x000fc40003f44270 */
[----:B-1----:R-:W-:Y:S01]  /*35d0*/  FSEL R45, R45, -INF , P3 ;  /* 0xff8000002d2d7808 */ /* 0x002fe20001800000 */
[----:B------:R-:W-:Y:S01]  /*35e0*/  MUFU.TANH R143, R30 ;  /* 0x0000001e008f7308 */ /* 0x000fe20000002400 */
[----:B------:R-:W-:Y:S02]  /*35f0*/  FMNMX.FTZ R92, R29, R92, !PT ;  /* 0x0000005c1d5c7209 */ /* 0x000fe40007810000 */
[----:B------:R-:W-:Y:S02]  /*3600*/  ISETP.GT.AND P3, PT, R90, 0x71, PT ;  /* 0x000000715a00780c */ /* 0x000fe40003f64270 */
[----:B------:R-:W-:Y:S02]  /*3610*/  FSEL R53, R48, -INF , P2 ;  /* 0xff80000030357808 */ /* 0x000fe40001000000 */
[----:B------:R-:W-:Y:S01]  /*3620*/  FMNMX.FTZ R92, R45, R92, !PT ;  /* 0x0000005c2d5c7209 */ /* 0x000fe20007810000 */
[----:B------:R-:W-:Y:S01]  /*3630*/  MUFU.TANH R8, R8 ;  /* 0x0000000800087308 */ /* 0x000fe20000002400 */
[----:B------:R-:W-:-:S02]  /*3640*/  ISETP.GT.AND P2, PT, R90, 0x78, PT ;  /* 0x000000785a00780c */ /* 0x000fc40003f44270 */
[----:B------:R-:W-:Y:S01]  /*3650*/  FSEL R65, R42, -INF , P3 ;  /* 0xff8000002a417808 */ /* 0x000fe20001800000 */
[----:B------:R-:W-:Y:S01]  /*3660*/  FMUL.FTZ R42, R0, R33 ;  /* 0x00000021002a7220 */ /* 0x000fe20000410000 */
[----:B------:R-:W-:Y:S02]  /*3670*/  FMNMX.FTZ R92, R53, R92, !PT ;  /* 0x0000005c355c7209 */ /* 0x000fe40007810000 */
[----:B------:R-:W-:Y:S01]  /*3680*/  ISETP.GT.AND P3, PT, R90, 0x79, PT ;  /* 0x000000795a00780c */ /* 0x000fe20003f64270 */
[----:B------:R-:W-:Y:S01]  /*3690*/  MUFU.TANH R9, R9 ;  /* 0x0000000900097308 */ /* 0x000fe20000002400 */
[----:B--2---:R-:W-:Y:S02]  /*36a0*/  FSEL R33, R52, -INF , P2 ;  /* 0xff80000034217808 */ /* 0x004fe40001000000 */
[----:B------:R-:W-:Y:S02]  /*36b0*/  FMNMX.FTZ R92, R65, R92, !PT ;  /* 0x0000005c415c7209 */ /* 0x000fe40007810000 */
[----:B------:R-:W-:-:S02]  /*36c0*/  ISETP.GT.AND P2, PT, R90, 0x80, PT ;  /* 0x000000805a00780c */ /* 0x000fc40003f44270 */
[----:B------:R-:W-:Y:S01]  /*36d0*/  FSEL R75, R75, -INF , P3 ;  /* 0xff8000004b4b7808 */ /* 0x000fe20001800000 */
[----:B------:R-:W1:Y:S01]  /*36e0*/  MUFU.TANH R42, R42 ;  /* 0x0000002a002a7308 */ /* 0x000e620000002400 */
[----:B------:R-:W-:Y:S02]  /*36f0*/  FMNMX.FTZ R92, R33, R92, !PT ;  /* 0x0000005c215c7209 */ /* 0x000fe40007810000 */
[----:B------:R-:W-:Y:S02]  /*3700*/  ISETP.GT.AND P3, PT, R90, 0x81, PT ;  /* 0x000000815a00780c */ /* 0x000fe40003f64270 */
[----:B------:R-:W-:Y:S01]  /*3710*/  FSEL R79, R24, -INF , P2 ;  /* 0xff800000184f7808 */ /* 0x000fe20001000000 */
[----:B------:R-:W-:Y:S01]  /*3720*/  FMUL.FTZ R24, R0, R37 ;  /* 0x0000002500187220 */ /* 0x000fe20000410000 */
[----:B------:R-:W-:Y:S01]  /*3730*/  FMNMX.FTZ R92, R75, R92, !PT ;  /* 0x0000005c4b5c7209 */ /* 0x000fe20007810000 */
[----:B------:R-:W-:Y:S01]  /*3740*/  MUFU.TANH R10, R10 ;  /* 0x0000000a000a7308 */ /* 0x000fe20000002400 */
[----:B------:R-:W-:-:S02]  /*3750*/  ISETP.GT.AND P2, PT, R90, 0x88, PT ;  /* 0x000000885a00780c */ /* 0x000fc40003f44270 */
[----:B---3--:R-:W-:Y:S02]  /*3760*/  FSEL R91, R91, -INF , P3 ;  /* 0xff8000005b5b7808 */ /* 0x008fe40001800000 */
[----:B------:R-:W-:Y:S02]  /*3770*/  FMNMX.FTZ R92, R79, R92, !PT ;  /* 0x0000005c4f5c7209 */ /* 0x000fe40007810000 */
[----:B------:R-:W-:Y:S01]  /*3780*/  ISETP.GT.AND P3, PT, R90, 0x89, PT ;  /* 0x000000895a00780c */ /* 0x000fe20003f64270 */
[----:B------:R2:W3:Y:S01]  /*3790*/  MUFU.TANH R107, R24 ;  /* 0x00000018006b7308 */ /* 0x0004e20000002400 */
[----:B------:R-:W-:Y:S02]  /*37a0*/  FSEL R37, R28, -INF , P2 ;  /* 0xff8000001c257808 */ /* 0x000fe40001000000 */
[----:B------:R-:W-:Y:S02]  /*37b0*/  FMNMX.FTZ R92, R91, R92, !PT ;  /* 0x0000005c5b5c7209 */ /* 0x000fe40007810000 */
[----:B------:R-:W-:-:S02]  /*37c0*/  ISETP.GT.AND P2, PT, R90, 0x90, PT ;  /* 0x000000905a00780c */ /* 0x000fc40003f44270 */
[----:B----4-:R-:W-:Y:S01]  /*37d0*/  FSEL R95, R70, -INF , P3 ;  /* 0xff800000465f7808 */ /* 0x010fe20001800000 */
[----:B------:R-:W4:Y:S01]  /*37e0*/  MUFU.TANH R11, R11 ;  /* 0x0000000b000b7308 */ /* 0x000f220000002400 */
[----:B------:R-:W-:Y:S01]  /*37f0*/  FMNMX.FTZ R92, R37, R92, !PT ;  /* 0x0000005c255c7209 */ /* 0x000fe20007810000 */
[----:B--2---:R-:W-:Y:S01]  /*3800*/  FMUL.FTZ R24, R0, R47 ;  /* 0x0000002f00187220 */ /* 0x004fe20000410000 */
[C---:B------:R-:W-:Y:S02]  /*3810*/  ISETP.GT.AND P3, PT, R90.reuse, 0x91, PT ;  /* 0x000000915a00780c */ /* 0x040fe40003f64270 */
[----:B------:R-:W-:Y:S02]  /*3820*/  FSEL R99, R99, -INF , P2 ;  /* 0xff80000063637808 */ /* 0x000fe40001000000 */
[----:B------:R-:W-:Y:S01]  /*3830*/  FMNMX.FTZ R92, R95, R92, !PT ;  /* 0x0000005c5f5c7209 */ /* 0x000fe20007810000 */
[----:B------:R-:W-:Y:S01]  /*3840*/  MUFU.TANH R48, R24 ;  /* 0x0000001800307308 */ /* 0x000fe20000002400 */
[----:B------:R-:W-:-:S02]  /*3850*/  ISETP.GT.AND P2, PT, R90, 0x98, PT ;  /* 0x000000985a00780c */ /* 0x000fc40003f44270 */
[----:B-1----:R-:W-:Y:S01]  /*3860*/  FSEL R101, R42, -INF , P3 ;  /* 0xff8000002a657808 */ /* 0x002fe20001800000 */
[----:B------:R-:W-:Y:S01]  /*3870*/  FMUL.FTZ R42, R0, R35 ;  /* 0x00000023002a7220 */ /* 0x000fe20000410000 */
[----:B------:R-:W-:Y:S02]  /*3880*/  FMNMX.FTZ R92, R99, R92, !PT ;  /* 0x0000005c635c7209 */ /* 0x000fe40007810000 */
[----:B------:R-:W-:Y:S01]  /*3890*/  ISETP.GT.AND P3, PT, R90, 0x99, PT ;  /* 0x000000995a00780c */ /* 0x000fe20003f64270 */
[----:B------:R1:W-:Y:S01]  /*38a0*/  MUFU.TANH R52, R51 ;  /* 0x0000003300347308 */ /* 0x0003e20000002400 */
[----:B------:R-:W-:Y:S01]  /*38b0*/  FSEL R47, R36, -INF , P2 ;  /* 0xff800000242f7808 */ /* 0x000fe20001000000 */
[----:B------:R-:W-:Y:S01]  /*38c0*/  FMUL.FTZ R36, R0, R34 ;  /* 0x0000002200247220 */ /* 0x000fe20000410000 */
[----:B------:R-:W-:Y:S01]  /*38d0*/  FMNMX.FTZ R92, R101, R92, !PT ;  /* 0x0000005c655c7209 */ /* 0x000fe20007810000 */
[----:B------:R-:W-:Y:S01]  /*38e0*/  IMAD.MOV.U32 R90, RZ, RZ, R119 ;  /* 0x000000ffff5a7224 */ /* 0x000fe200078e0077 */
[----:B---3--:R-:W-:-:S02]  /*38f0*/  FSEL R107, R107, -INF , P3 ;  /* 0xff8000006b6b7808 */ /* 0x008fc40001800000 */
[----:B------:R-:W-:Y:S01]  /*3900*/  FMNMX.FTZ R92, R47, R92, !PT ;  /* 0x0000005c2f5c7209 */ /* 0x000fe20007810000 */
[----:B------:R-:W2:Y:S01]  /*3910*/  MUFU.TANH R12, R12 ;  /* 0x0000000c000c7308 */ /* 0x000ea20000002400 */
[----:B------:R-:W-:Y:S02]  /*3920*/  VIMNMX R64, R64, R77, PT ;  /* 0x0000004d40407248 */ /* 0x000fe40003fe0100 */
[----:B------:R-:W-:Y:S02]  /*3930*/  FMNMX.FTZ R92, R107, R92, !PT ;  /* 0x0000005c6b5c7209 */ /* 0x000fe40007810000 */
[C---:B------:R-:W-:Y:S02]  /*3940*/  ISETP.GT.AND P3, PT, R64.reuse, 0x1, PT ;  /* 0x000000014000780c */ /* 0x040fe40003f64270 */
[----:B------:R-:W-:Y:S01]  /*3950*/  ISETP.GT.AND P4, PT, R64, 0x8, PT ;  /* 0x000000084000780c */ /* 0x000fe20003f84270 */
[----:B------:R-:W3:Y:S01]  /*3960*/  SHFL.BFLY PT, R121, R92, 0x2, 0x1f ;  /* 0x0c401f005c797f89 */ /* 0x000ee200000e0000 */
[----:B------:R-:W-:Y:S01]  /*3970*/  FSEL R34, R4, -INF , P3 ;  /* 0xff80000004227808 */ /* 0x000fe20001800000 */
[----:B------:R-:W-:Y:S01]  /*3980*/  MUFU.TANH R139, R55 ;  /* 0x00000037008b7308 */ /* 0x000fe20000002400 */
[----:B-1----:R-:W-:-:S02]  /*3990*/  FSEL R51, R7, -INF , P4 ;  /* 0xff80000007337808 */ /* 0x002fc40002000000 */
[----:B------:R-:W-:Y:S02]  /*39a0*/  ISETP.GT.AND P3, PT, R64, 0x10, PT ;  /* 0x000000104000780c */ /* 0x000fe40003f64270 */
[----:B------:R-:W-:Y:S02]  /*39b0*/  R2UR UR45, R80 ;  /* 0x00000000502d72ca */ /* 0x000fe400000e0000 */
[----:B------:R-:W-:Y:S01]  /*39c0*/  FSEL R77, R9, -INF , P3 ;  /* 0xff800000094d7808 */ /* 0x000fe20001800000 */
[----:B------:R-:W1:Y:S01]  /*39d0*/  MUFU.TANH R13, R13 ;  /* 0x0000000d000d7308 */ /* 0x000e620000002400 */
[----:B------:R-:W-:-:S04]  /*39e0*/  ISETP.GT.AND P3, PT, R64, 0x18, PT ;  /* 0x000000184000780c */ /* 0x000fc80003f64270 */
[----:B----4-:R-:W-:Y:S02]  /*39f0*/  FSEL R11, R11, -INF , P3 ;  /* 0xff8000000b0b7808 */ /* 0x010fe40001800000 */
[----:B------:R-:W-:Y:S01]  /*3a00*/  ISETP.GT.AND P3, PT, R64, 0x20, PT ;  /* 0x000000204000780c */ /* 0x000fe20003f64270 */
[----:B------:R-:W4:Y:S01]  /*3a10*/  MUFU.TANH R14, R14 ;  /* 0x0000000e000e7308 */ /* 0x000f220000002400 */
[----:B---3--:R-:W-:Y:S01]  /*3a20*/  FMNMX.FTZ R24, R92, R121, !PT ;  /* 0x000000795c187209 */ /* 0x008fe20007810000 */
[----:B------:R-:W-:-:S06]  /*3a30*/  IMAD.MOV.U32 R92, RZ, RZ, R119 ;  /* 0x000000ffff5c7224 */ /* 0x000fcc00078e0077 */
[----:B------:R-:W3:Y:S01]  /*3a40*/  MUFU.TANH R15, R15 ;  /* 0x0000000f000f7308 */ /* 0x000ee20000002400 */
[----:B------:R-:W5:Y:S07]  /*3a50*/  SHFL.BFLY PT, R121, R24, 0x1, 0x1f ;  /* 0x0c201f0018797f89 */ /* 0x000f6e00000e0000 */
[----:B------:R-:W3:Y:S08]  /*3a60*/  MUFU.TANH R20, R20 ;  /* 0x0000001400147308 */ /* 0x000ef00000002400 */
[----:B------:R2:W-:Y:S08]  /*3a70*/  MUFU.TANH R141, R26 ;  /* 0x0000001a008d7308 */ /* 0x0005f00000002400 */
[----:B------:R-:W3:Y:S01]  /*3a80*/  MUFU.TANH R21, R21 ;  /* 0x0000001500157308 */ /* 0x000ee20000002400 */
[----:B-----5:R-:W-:-:S04]  /*3a90*/  FMNMX.FTZ R121, R24, R121, !PT ;  /* 0x0000007918797209 */ /* 0x020fc80007810000 */
[C---:B------:R-:W-:Y:S01]  /*3aa0*/  FSETP.NEU.FTZ.AND P2, PT, R121.reuse, -INF , PT ;  /* 0xff8000007900780b */ /* 0x040fe20003f5d000 */
[----:B------:R-:W-:-:S02]  /*3ab0*/  FFMA.FTZ R30, R121, R120, -8 ;  /* 0xc1000000791e7423 */ /* 0x000fc40000010078 */
[----:B------:R-:W5:Y:S03]  /*3ac0*/  MUFU.TANH R72, R72 ;  /* 0x0000004800487308 */ /* 0x000f660000002400 */
[----:B------:R-:W-:Y:S02]  /*3ad0*/  FSEL R30, R30, RZ, P2 ;  /* 0x000000ff1e1e7208 */ /* 0x000fe40001000000 */
[----:B------:R-:W-:-:S03]  /*3ae0*/  ISETP.GT.AND P2, PT, R64, RZ, PT ;  /* 0x000000ff4000720c */ /* 0x000fc60003f44270 */
[----:B------:R-:W5:Y:S01]  /*3af0*/  MUFU.TANH R73, R73 ;  /* 0x0000004900497308 */ /* 0x000f620000002400 */
[----:B------:R-:W-:-:S01]  /*3b00*/  FFMA.FTZ R24, R111, R120, -R30 ;  /* 0x000000786f187223 */ /* 0x000fc2000001081e */
[----:B------:R-:W-:Y:S01]  /*3b10*/  FSEL R39, R6, -INF , P2 ;  /* 0xff80000006277808 */ /* 0x000fe20001000000 */
[----:B------:R-:W-:-:S01]  /*3b20*/  FFMA.FTZ R9, R115, R120, -R30 ;  /* 0x0000007873097223 */ /* 0x000fc2000001081e */
[----:B------:R-:W-:Y:S01]  /*3b30*/  ISETP.GT.AND P2, PT, R64, 0x9, PT ;  /* 0x000000094000780c */ /* 0x000fe20003f44270 */
[----:B--2---:R-:W-:-:S01]  /*3b40*/  FFMA.FTZ R26, R117, R120, -R30 ;  /* 0x00000078751a7223 */ /* 0x004fc2000001081e */
[----:B------:R-:W-:Y:S01]  /*3b50*/  FMNMX.FTZ R4, R39, R34, !PT ;  /* 0x0000002227047209 */ /* 0x000fe20007810000 */
[----:B------:R-:W-:-:S01]  /*3b60*/  FFMA.FTZ R125, R125, R120, -R30 ;  /* 0x000000787d7d7223 */ /* 0x000fc2000001081e */
[----:B------:R-:W-:Y:S01]  /*3b70*/  FSEL R55, R8, -INF , P2 ;  /* 0xff80000008377808 */ /* 0x000fe20001000000 */
[----:B------:R-:W2:Y:S01]  /*3b80*/  MUFU.TANH R74, R74 ;  /* 0x0000004a004a7308 */ /* 0x000ea20000002400 */
[----:B------:R-:W-:Y:S01]  /*3b90*/  FMNMX.FTZ R4, R51, R4, !PT ;  /* 0x0000000433047209 */ /* 0x000fe20007810000 */
[-CC-:B------:R-:W-:Y:S01]  /*3ba0*/  FFMA.FTZ R28, R127, R120.reuse, -R30.reuse ;  /* 0x000000787f1c7223 */ /* 0x180fe2000001081e */
[----:B------:R-:W-:Y:S01]  /*3bb0*/  ISETP.GT.AND P2, PT, R64, 0x11, PT ;  /* 0x000000114000780c */ /* 0x000fe20003f44270 */
[--C-:B------:R-:W-:Y:S01]  /*3bc0*/  FFMA.FTZ R35, R129, R120, -R30.reuse ;  /* 0x0000007881237223 */ /* 0x100fe2000001081e */
[----:B------:R-:W-:Y:S01]  /*3bd0*/  FMNMX.FTZ R8, R55, R4, !PT ;  /* 0x0000000437087209 */ /* 0x000fe20007810000 */
[--C-:B------:R-:W-:Y:S01]  /*3be0*/  FFMA.FTZ R7, R131, R120, -R30.reuse ;  /* 0x0000007883077223 */ /* 0x100fe2000001081e */
[----:B------:R-:W-:Y:S01]  /*3bf0*/  FSEL R111, R10, -INF , P2 ;  /* 0xff8000000a6f7808 */ /* 0x000fe20001000000 */
[----:B------:R-:W2:Y:S01]  /*3c00*/  MUFU.TANH R56, R56 ;  /* 0x0000003800387308 */ /* 0x000ea20000002400 */
[----:B------:R-:W-:Y:S01]  /*3c10*/  FMNMX.FTZ R8, R77, R8, !PT ;  /* 0x000000084d087209 */ /* 0x000fe20007810000 */
[-CC-:B------:R-:W-:Y:S01]  /*3c20*/  FFMA.FTZ R133, R133, R120.reuse, -R30.reuse ;  /* 0x0000007885857223 */ /* 0x180fe2000001081e */
[----:B------:R-:W-:Y:S01]  /*3c30*/  ISETP.GT.AND P2, PT, R64, 0x19, PT ;  /* 0x000000194000780c */ /* 0x000fe20003f44270 */
[--C-:B------:R-:W-:Y:S01]  /*3c40*/  FFMA.FTZ R31, R123, R120, -R30.reuse ;  /* 0x000000787b1f7223 */ /* 0x100fe2000001081e */
[----:B------:R-:W-:Y:S01]  /*3c50*/  FMNMX.FTZ R8, R111, R8, !PT ;  /* 0x000000086f087209 */ /* 0x000fe20007810000 */
[-CC-:B------:R-:W-:Y:S01]  /*3c60*/  FFMA.FTZ R69, R69, R120.reuse, -R30.reuse ;  /* 0x0000007845457223 */ /* 0x180fe2000001081e */
[----:B------:R-:W-:Y:S01]  /*3c70*/  FSEL R115, R12, -INF , P2 ;  /* 0xff8000000c737808 */ /* 0x000fe20001000000 */
[--C-:B------:R-:W-:Y:S01]  /*3c80*/  FFMA.FTZ R12, R113, R120, -R30.reuse ;  /* 0x00000078710c7223 */ /* 0x100fe2000001081e */
[----:B------:R-:W-:Y:S01]  /*3c90*/  FMNMX.FTZ R8, R11, R8, !PT ;  /* 0x000000080b087209 */ /* 0x000fe20007810000 */
[----:B------:R5:W-:Y:S01]  /*3ca0*/  MUFU.EX2 R4, R125 ;  /* 0x0000007d00047308 */ /* 0x000be20000000800 */
[C---:B------:R-:W-:Y:S01]  /*3cb0*/  ISETP.GT.AND P2, PT, R64.reuse, 0x21, PT ;  /* 0x000000214000780c */ /* 0x040fe20003f44270 */
[-CC-:B------:R-:W-:Y:S01]  /*3cc0*/  FFMA.FTZ R49, R49, R120.reuse, -R30.reuse ;  /* 0x0000007831317223 */ /* 0x180fe2000001081e */
[----:B-1----:R-:W-:Y:S01]  /*3cd0*/  FSEL R117, R13, -INF , P3 ;  /* 0xff8000000d757808 */ /* 0x002fe20001800000 */
[--C-:B------:R-:W-:Y:S01]  /*3ce0*/  FFMA.FTZ R13, R109, R120, -R30.reuse ;  /* 0x000000786d0d7223 */ /* 0x100fe2000001081e */
[----:B------:R-:W-:Y:S01]  /*3cf0*/  FMNMX.FTZ R10, R115, R8, !PT ;  /* 0x00000008730a7209 */ /* 0x000fe20007810000 */
[-CC-:B------:R-:W-:Y:S01]  /*3d00*/  FFMA.FTZ R25, R25, R120.reuse, -R30.reuse ;  /* 0x0000007819197223 */ /* 0x180fe2000001081e */
[----:B------:R-:W-:Y:S01]  /*3d10*/  ISETP.GT.AND P3, PT, R64, 0x28, PT ;  /* 0x000000284000780c */ /* 0x000fe20003f64270 */
[----:B------:R1:W-:Y:S01]  /*3d20*/  MUFU.EX2 R8, R12 ;  /* 0x0000000c00087308 */ /* 0x0003e20000000800 */
[----:B----4-:R-:W-:Y:S01]  /*3d30*/  FSEL R113, R14, -INF , P2 ;  /* 0xff8000000e717808 */ /* 0x010fe20001000000 */
[--C-:B------:R-:W-:Y:S01]  /*3d40*/  FFMA.FTZ R14, R103, R120, -R30.reuse ;  /* 0x00000078670e7223 */ /* 0x100fe2000001081e */
[----:B------:R-:W-:Y:S01]  /*3d50*/  FMNMX.FTZ R10, R117, R10, !PT ;  /* 0x0000000a750a7209 */ /* 0x000fe20007810000 */
[-CC-:B------:R-:W-:Y:S01]  /*3d60*/  FFMA.FTZ R29, R29, R120.reuse, -R30.reuse ;  /* 0x000000781d1d7223 */ /* 0x180fe2000001081e */
[C---:B------:R-:W-:Y:S01]  /*3d70*/  ISETP.GT.AND P2, PT, R64.reuse, 0x29, PT ;  /* 0x000000294000780c */ /* 0x040fe20003f44270 */
[--C-:B------:R-:W-:Y:S01]  /*3d80*/  FFMA.FTZ R33, R33, R120, -R30.reuse ;  /* 0x0000007821217223 */ /* 0x100fe2000001081e */
[----:B---3--:R-:W-:Y:S01]  /*3d90*/  FSEL R15, R15, -INF , P3 ;  /* 0xff8000000f0f7808 */ /* 0x008fe20001800000 */
[----:B------:R-:W3:Y:S01]  /*3da0*/  MUFU.TANH R57, R57 ;  /* 0x0000003900397308 */ /* 0x000ee20000002400 */
[----:B------:R-:W-:Y:S01]  /*3db0*/  FMNMX.FTZ R10, R113, R10, !PT ;  /* 0x0000000a710a7209 */ /* 0x000fe20007810000 */
[-CC-:B------:R-:W-:Y:S01]  /*3dc0*/  FFMA.FTZ R37, R37, R120.reuse, -R30.reuse ;  /* 0x0000007825257223 */ /* 0x180fe2000001081e */
[----:B------:R-:W-:Y:S01]  /*3dd0*/  ISETP.GT.AND P3, PT, R64, 0x30, PT ;  /* 0x000000304000780c */ /* 0x000fe20003f64270 */
[-CC-:B------:R-:W-:Y:S01]  /*3de0*/  FFMA.FTZ R47, R47, R120.reuse, -R30.reuse ;  /* 0x000000782f2f7223 */ /* 0x180fe2000001081e */
[----:B------:R-:W-:Y:S01]  /*3df0*/  FSEL R109, R20, -INF , P2 ;  /* 0xff800000146d7808 */ /* 0x000fe20001000000 */
[----:B------:R-:W-:Y:S01]  /*3e00*/  FFMA.FTZ R20, R93, R120, -R30 ;  /* 0x000000785d147223 */ /* 0x000fe2000001081e */
[----:B------:R-:W-:Y:S01]  /*3e10*/  FMNMX.FTZ R10, R15, R10, !PT ;  /* 0x0000000a0f0a7209 */ /* 0x000fe20007810000 */
[----:B------:R-:W4:Y:S01]  /*3e20*/  MUFU.TANH R58, R58 ;  /* 0x0000003a003a7308 */ /* 0x000f220000002400 */
[----:B------:R-:W-:-:S02]  /*3e30*/  ISETP.GT.AND P2, PT, R64, 0x31, PT ;  /* 0x000000314000780c */ /* 0x000fc40003f44270 */
[----:B-----5:R-:W-:Y:S01]  /*3e40*/  FSEL R125, R21, -INF , P3 ;  /* 0xff800000157d7808 */ /* 0x020fe20001800000 */
[----:B------:R-:W-:-:S01]  /*3e50*/  FFMA.FTZ R21, R97, R120, -R30 ;  /* 0x0000007861157223 */ /* 0x000fc2000001081e */
[----:B-1----:R-:W-:Y:S02]  /*3e60*/  FMNMX.FTZ R12, R109, R10, !PT ;  /* 0x0000000a6d0c7209 */ /* 0x002fe40007810000 */
[----:B------:R-:W-:Y:S01]  /*3e70*/  ISETP.GT.AND P3, PT, R64, 0x38, PT ;  /* 0x000000384000780c */ /* 0x000fe20003f64270 */
[----:B------:R-:W1:Y:S01]  /*3e80*/  MUFU.TANH R59, R59 ;  /* 0x0000003b003b7308 */ /* 0x000e620000002400 */
[----:B------:R-:W-:Y:S02]  /*3e90*/  FSEL R103, R72, -INF , P2 ;  /* 0xff80000048677808 */ /* 0x000fe40001000000 */
[----:B------:R-:W-:Y:S02]  /*3ea0*/  FMNMX.FTZ R12, R125, R12, !PT ;  /* 0x0000000c7d0c7209 */ /* 0x000fe40007810000 */
[----:B------:R-:W-:-:S02]  /*3eb0*/  ISETP.GT.AND P2, PT, R64, 0x39, PT ;  /* 0x000000394000780c */ /* 0x000fc40003f44270 */
[----:B------:R-:W-:Y:S01]  /*3ec0*/  FSEL R73, R73, -INF , P3 ;  /* 0xff80000049497808 */ /* 0x000fe20001800000 */
[----:B------:R-:W5:Y:S01]  /*3ed0*/  MUFU.TANH R60, R60 ;  /* 0x0000003c003c7308 */ /* 0x000f620000002400 */
[----:B------:R-:W-:Y:S02]  /*3ee0*/  FMNMX.FTZ R12, R103, R12, !PT ;  /* 0x0000000c670c7209 */ /* 0x000fe40007810000 */
[----:B------:R-:W-:Y:S02]  /*3ef0*/  ISETP.GT.AND P3, PT, R64, 0x40, PT ;  /* 0x000000404000780c */ /* 0x000fe40003f64270 */
[----:B--2---:R-:W-:Y:S02]  /*3f00*/  FSEL R97, R74, -INF , P2 ;  /* 0xff8000004a617808 */ /* 0x004fe40001000000 */
[----:B------:R-:W-:Y:S01]  /*3f10*/  FMNMX.FTZ R12, R73, R12, !PT ;  /* 0x0000000c490c7209 */ /* 0x000fe20007810000 */
[----:B------:R2:W-:Y:S01]  /*3f20*/  MUFU.EX2 R10, R14 ;  /* 0x0000000e000a7308 */ /* 0x0005e20000000800 */
[----:B------:R-:W-:-:S02]  /*3f30*/  ISETP.GT.AND P2, PT, R64, 0x41, PT ;  /* 0x000000414000780c */ /* 0x000fc40003f44270 */
[----:B------:R-:W-:Y:S01]  /*3f40*/  FSEL R127, R56, -INF , P3 ;  /* 0xff800000387f7808 */ /* 0x000fe20001800000 */
[----:B------:R-:W-:-:S01]  /*3f50*/  FFMA.FTZ R56, R83, R120, -R30 ;  /* 0x0000007853387223 */ /* 0x000fc2000001081e */
[C---:B------:R-:W-:Y:S02]  /*3f60*/  ISETP.GT.AND P3, PT, R64.reuse, 0x48, PT ;  /* 0x000000484000780c */ /* 0x040fe40003f64270 */
[----:B---3--:R-:W-:Y:S01]  /*3f70*/  FSEL R57, R57, -INF , P2 ;  /* 0xff80000039397808 */ /* 0x008fe20001000000 */
[----:B------:R-:W3:Y:S01]  /*3f80*/  MUFU.TANH R61, R61 ;  /* 0x0000003d003d7308 */ /* 0x000ee20000002400 */
[----:B--2---:R-:W-:Y:S02]  /*3f90*/  FMNMX.FTZ R14, R97, R12, !PT ;  /* 0x0000000c610e7209 */ /* 0x004fe40007810000 */
[----:B------:R-:W-:Y:S02]  /*3fa0*/  ISETP.GT.AND P2, PT, R64, 0x49, PT ;  /* 0x000000494000780c */ /* 0x000fe40003f44270 */
[----:B------:R-:W-:-:S02]  /*3fb0*/  FMNMX.FTZ R14, R127, R14, !PT ;  /* 0x0000000e7f0e7209 */ /* 0x000fc40007810000 */
[----:B----4-:R-:W-:Y:S01]  /*3fc0*/  FSEL R93, R58, -INF , P3 ;  /* 0xff8000003a5d7808 */ /* 0x010fe20001800000 */
[----:B------:R-:W2:Y:S01]  /*3fd0*/  MUFU.TANH R62, R62 ;  /* 0x0000003e003e7308 */ /* 0x000ea20000002400 */
[----:B------:R-:W-:Y:S01]  /*3fe0*/  FMNMX.FTZ R14, R57, R14, !PT ;  /* 0x0000000e390e7209 */ /* 0x000fe20007810000 */
[----:B------:R-:W-:Y:S01]  /*3ff0*/  FFMA.FTZ R58, R85, R120, -R30 ;  /* 0x00000078553a7223 */ /* 0x000fe2000001081e */
[C---:B------:R-:W-:Y:S02]  /*4000*/  ISETP.GT.AND P3, PT, R64.reuse, 0x50, PT ;  /* 0x000000504000780c */ /* 0x040fe40003f64270 */
[----:B-1----:R-:W-:Y:S02]  /*4010*/  FSEL R83, R59, -INF , P2 ;  /* 0xff8000003b537808 */ /* 0x002fe40001000000 */
[----:B------:R-:W-:Y:S01]  /*4020*/  FMNMX.FTZ R14, R93, R14, !PT ;  /* 0x0000000e5d0e7209 */ /* 0x000fe20007810000 */
[----:B------:R-:W1:Y:S01]  /*4030*/  MUFU.TANH R63, R63 ;  /* 0x0000003f003f7308 */ /* 0x000e620000002400 */
[----:B------:R-:W-:-:S02]  /*4040*/  ISETP.GT.AND P2, PT, R64, 0x51, PT ;  /* 0x000000514000780c */ /* 0x000fc40003f44270 */
[----:B-----5:R-:W-:Y:S02]  /*4050*/  FSEL R129, R60, -INF , P3 ;  /* 0xff8000003c817808 */ /* 0x020fe40001800000 */
[C---:B------:R-:W-:Y:S02]  /*4060*/  ISETP.GT.AND P3, PT, R64.reuse, 0x58, PT ;  /* 0x000000584000780c */ /* 0x040fe40003f64270 */
[----:B---3--:R-:W-:Y:S01]  /*4070*/  FSEL R85, R61, -INF , P2 ;  /* 0xff8000003d557808 */ /* 0x008fe20001000000 */
[----:B------:R-:W3:Y:S01]  /*4080*/  MUFU.TANH R40, R40 ;  /* 0x0000002800287308 */ /* 0x000ee20000002400 */
[----:B------:R-:W-:Y:S01]  /*4090*/  ISETP.GT.AND P2, PT, R64, 0x59, PT ;  /* 0x000000594000780c */ /* 0x000fe20003f44270 */
[----:B------:R-:W-:Y:S01]  /*40a0*/  FFMA.FTZ R61, R87, R120, -R30 ;  /* 0x00000078573d7223 */ /* 0x000fe2000001081e */
[----:B--2---:R-:W-:Y:S02]  /*40b0*/  FSEL R131, R62, -INF , P3 ;  /* 0xff8000003e837808 */ /* 0x004fe40001800000 */
[----:B------:R-:W-:-:S02]  /*40c0*/  ISETP.GT.AND P3, PT, R64, 0x60, PT ;  /* 0x000000604000780c */ /* 0x000fc40003f64270 */
[----:B------:R-:W-:Y:S01]  /*40d0*/  SHF.R.U32.HI R74, RZ, 0x1f, R5 ;  /* 0x0000001fff4a7819 */ /* 0x000fe20000011605 */
[----:B------:R2:W-:Y:S01]  /*40e0*/  MUFU.EX2 R12, R20 ;  /* 0x00000014000c7308 */ /* 0x0005e20000000800 */
[----:B-1----:R-:W-:Y:S02]  /*40f0*/  FSEL R63, R63, -INF , P2 ;  /* 0xff8000003f3f7808 */ /* 0x002fe40001000000 */
[----:B------:R-:W-:-:S05]  /*4100*/  ISETP.GT.AND P2, PT, R64, 0x61, PT ;  /* 0x000000614000780c */ /* 0x000fca0003f44270 */
[----:B------:R-:W1:Y:S01]  /*4110*/  MUFU.TANH R41, R41 ;  /* 0x0000002900297308 */ /* 0x000e620000002400 */
[----:B--2---:R-:W-:Y:S02]  /*4120*/  FMNMX.FTZ R20, R83, R14, !PT ;  /* 0x0000000e53147209 */ /* 0x004fe40007810000 */
[----:B---3--:R-:W-:Y:S02]  /*4130*/  FSEL R87, R40, -INF , P3 ;  /* 0xff80000028577808 */ /* 0x008fe40001800000 */
[----:B------:R-:W-:Y:S02]  /*4140*/  FMNMX.FTZ R20, R129, R20, !PT ;  /* 0x0000001481147209 */ /* 0x000fe40007810000 */
[----:B------:R-:W-:Y:S01]  /*4150*/  ISETP.GT.AND P3, PT, R64, 0x68, PT ;  /* 0x000000684000780c */ /* 0x000fe20003f64270 */
[----:B------:R-:W2:Y:S01]  /*4160*/  MUFU.TANH R32, R32 ;  /* 0x0000002000207308 */ /* 0x000ea20000002400 */
[----:B------:R-:W-:-:S04]  /*4170*/  FMNMX.FTZ R20, R85, R20, !PT ;  /* 0x0000001455147209 */ /* 0x000fc80007810000 */
[----:B------:R-:W-:-:S03]  /*4180*/  FMNMX.FTZ R20, R131, R20, !PT ;  /* 0x0000001483147209 */ /* 0x000fc60007810000 */
[----:B------:R-:W3:Y:S01]  /*4190*/  MUFU.TANH R50, R50 ;  /* 0x0000003200327308 */ /* 0x000ee20000002400 */
[----:B------:R-:W-:Y:S02]  /*41a0*/  FMNMX.FTZ R40, R63, R20, !PT ;  /* 0x000000143f287209 */ /* 0x000fe40007810000 */
[----:B-1----:R-:W-:Y:S02]  /*41b0*/  FSEL R41, R41, -INF , P2 ;  /* 0xff80000029297808 */ /* 0x002fe40001000000 */
[----:B------:R-:W-:Y:S02]  /*41c0*/  FMNMX.FTZ R40, R87, R40, !PT ;  /* 0x0000002857287209 */ /* 0x000fe40007810000 */
[----:B------:R-:W-:Y:S01]  /*41d0*/  ISETP.GT.AND P2, PT, R64, 0x69, PT ;  /* 0x000000694000780c */ /* 0x000fe20003f44270 */
[----:B------:R1:W-:Y:S01]  /*41e0*/  MUFU.EX2 R59, R56 ;  /* 0x00000038003b7308 */ /* 0x0003e20000000800 */
[----:B------:R-:W-:-:S07]  /*41f0*/  FMNMX.FTZ R40, R41, R40, !PT ;  /* 0x0000002829287209 */ /* 0x000fce0007810000 */
[----:B------:R-:W4:Y:S01]  /*4200*/  MUFU.TANH R54, R54 ;  /* 0x0000003600367308 */ /* 0x000f220000002400 */
[----:B-1----:R-:W-:-:S01]  /*4210*/  FFMA.FTZ R56, R89, R120, -R30 ;  /* 0x0000007859387223 */ /* 0x002fc2000001081e */
[----:B--2---:R-:W-:Y:S01]  /*4220*/  FSEL R89, R32, -INF , P3 ;  /* 0xff80000020597808 */ /* 0x004fe20001800000 */
[----:B------:R-:W-:-:S01]  /*4230*/  FFMA.FTZ R32, R71, R120, -R30 ;  /* 0x0000007847207223 */ /* 0x000fc2000001081e */
[----:B------:R-:W-:Y:S02]  /*4240*/  ISETP.GT.AND P3, PT, R64, 0x70, PT ;  /* 0x000000704000780c */ /* 0x000fe40003f64270 */
[----:B------:R-:W-:Y:S02]  /*4250*/  FMNMX.FTZ R40, R89, R40, !PT ;  /* 0x0000002859287209 */ /* 0x000fe40007810000 */
[----:B------:R1:W-:Y:S01]  /*4260*/  MUFU.EX2 R6, R133 ;  /* 0x0000008500067308 */ /* 0x0003e20000000800 */
[----:B---3--:R-:W-:Y:S01]  /*4270*/  FSEL R135, R50, -INF , P3 ;  /* 0xff80000032877808 */ /* 0x008fe20001800000 */
[----:B------:R-:W-:Y:S01]  /*4280*/  FFMA.FTZ R50, R67, R120, -R30 ;  /* 0x0000007843327223 */ /* 0x000fe2000001081e */
[----:B------:R-:W-:-:S05]  /*4290*/  ISETP.GT.AND P3, PT, R64, 0x78, PT ;  /* 0x000000784000780c */ /* 0x000fca0003f64270 */
[----:B------:R2:W3:Y:S01]  /*42a0*/  MUFU.TANH R70, R27 ;  /* 0x0000001b00467308 */ /* 0x0004e20000002400 */
[----:B-1----:R-:W-:-:S01]  /*42b0*/  FFMA.FTZ R133, R81, R120, -R30 ;  /* 0x0000007851857223 */ /* 0x002fc2000001081e */
[----:B------:R-:W-:Y:S02]  /*42c0*/  FSEL R81, R48, -INF , P2 ;  /* 0xff80000030517808 */ /* 0x000fe40001000000 */
[----:B------:R-:W-:Y:S02]  /*42d0*/  ISETP.GT.AND P2, PT, R64, 0x71, PT ;  /* 0x000000714000780c */ /* 0x000fe40003f44270 */
[----:B------:R-:W-:Y:S02]  /*42e0*/  FMNMX.FTZ R40, R81, R40, !PT ;  /* 0x0000002851287209 */ /* 0x000fe40007810000 */
[----:B------:R-:W-:Y:S01]  /*42f0*/  FSEL R71, R52, -INF , P2 ;  /* 0xff80000034477808 */ /* 0x000fe20001000000 */
[----:B------:R-:W1:Y:S01]  /*4300*/  MUFU.TANH R44, R44 ;  /* 0x0000002c002c7308 */ /* 0x000e620000002400 */
[----:B------:R-:W-:Y:S01]  /*4310*/  FMNMX.FTZ R40, R135, R40, !PT ;  /* 0x0000002887287209 */ /* 0x000fe20007810000 */
[----:B--2---:R-:W-:Y:S01]  /*4320*/  FFMA.FTZ R27, R68, R120, -R30 ;  /* 0x00000078441b7223 */ /* 0x004fe2000001081e */
[----:B------:R-:W-:-:S02]  /*4330*/  ISETP.GT.AND P2, PT, R64, 0x79, PT ;  /* 0x000000794000780c */ /* 0x000fc40003f44270 */
[----:B----4-:R-:W-:Y:S02]  /*4340*/  FSEL R137, R54, -INF , P3 ;  /* 0xff80000036897808 */ /* 0x010fe40001800000 */
[----:B------:R-:W-:Y:S01]  /*4350*/  FMNMX.FTZ R40, R71, R40, !PT ;  /* 0x0000002847287209 */ /* 0x000fe20007810000 */
[----:B------:R-:W2:Y:S01]  /*4360*/  MUFU.TANH R36, R36 ;  /* 0x0000002400247308 */ /* 0x000ea20000002400 */
[C---:B------:R-:W-:Y:S02]  /*4370*/  ISETP.GT.AND P3, PT, R64.reuse, 0x80, PT ;  /* 0x000000804000780c */ /* 0x040fe40003f64270 */
[----:B------:R-:W-:Y:S02]  /*4380*/  FSEL R139, R139, -INF , P2 ;  /* 0xff8000008b8b7808 */ /* 0x000fe40001000000 */
[----:B------:R-:W-:Y:S02]  /*4390*/  FMNMX.FTZ R40, R137, R40, !PT ;  /* 0x0000002889287209 */ /* 0x000fe40007810000 */
[----:B------:R-:W-:Y:S01]  /*43a0*/  ISETP.GT.AND P2, PT, R64, 0x81, PT ;  /* 0x000000814000780c */ /* 0x000fe20003f44270 */
[----:B------:R-:W4:Y:S01]  /*43b0*/  MUFU.TANH R42, R42 ;  /* 0x0000002a002a7308 */ /* 0x000f220000002400 */
[----:B------:R-:W-:-:S02]  /*43c0*/  FSEL R141, R141, -INF , P3 ;  /* 0xff8000008d8d7808 */ /* 0x000fc40001800000 */
[----:B------:R-:W-:Y:S02]  /*43d0*/  FMNMX.FTZ R48, R139, R40, !PT ;  /* 0x000000288b307209 */ /* 0x000fe40007810000 */
[----:B------:R-:W-:Y:S02]  /*43e0*/  ISETP.GT.AND P3, PT, R64, 0x88, PT ;  /* 0x000000884000780c */ /* 0x000fe40003f64270 */
[----:B---3--:R-:W-:Y:S01]  /*43f0*/  FSEL R67, R70, -INF , P2 ;  /* 0xff80000046437808 */ /* 0x008fe20001000000 */
[----:B------:R-:W3:Y:S01]  /*4400*/  MUFU.TANH R38, R38 ;  /* 0x0000002600267308 */ /* 0x000ee20000002400 */
[----:B------:R-:W-:Y:S02]  /*4410*/  FMNMX.FTZ R48, R141, R48, !PT ;  /* 0x000000308d307209 */ /* 0x000fe40007810000 */
[----:B------:R-:W-:Y:S02]  /*4420*/  ISETP.GT.AND P2, PT, R64, 0x89, PT ;  /* 0x000000894000780c */ /* 0x000fe40003f44270 */
[----:B------:R-:W-:-:S02]  /*4430*/  FSEL R143, R143, -INF , P3 ;  /* 0xff8000008f8f7808 */ /* 0x000fc40001800000 */
[----:B------:R-:W-:Y:S01]  /*4440*/  FMNMX.FTZ R48, R67, R48, !PT ;  /* 0x0000003043307209 */ /* 0x000fe20007810000 */
[----:B------:R-:W5:Y:S01]  /*4450*/  MUFU.TANH R46, R46 ;  /* 0x0000002e002e7308 */ /* 0x000f620000002400 */
[----:B------:R-:W-:Y:S02]  /*4460*/  ISETP.GT.AND P3, PT, R64, 0x90, PT ;  /* 0x000000904000780c */ /* 0x000fe40003f64270 */
[----:B-1----:R-:W-:Y:S01]  /*4470*/  FSEL R145, R44, -INF , P2 ;  /* 0xff8000002c917808 */ /* 0x002fe20001000000 */
[----:B------:R-:W-:-:S01]  /*4480*/  FFMA.FTZ R44, R75, R120, -R30 ;  /* 0x000000784b2c7223 */ /* 0x000fc2000001081e */
[----:B------:R-:W-:Y:S01]  /*4490*/  FMNMX.FTZ R48, R143, R48, !PT ;  /* 0x000000308f307209 */ /* 0x000fe20007810000 */
[----:B------:R-:W-:Y:S01]  /*44a0*/  IMAD.MOV.U32 R75, RZ, RZ, R119 ;  /* 0x000000ffff4b7224 */ /* 0x000fe200078e0077 */
[----:B------:R-:W-:Y:S01]  /*44b0*/  ISETP.GT.AND P2, PT, R64, 0x91, PT ;  /* 0x000000914000780c */ /* 0x000fe20003f44270 */
[----:B------:R-:W-:Y:S01]  /*44c0*/  MUFU.EX2 R14, R58 ;  /* 0x0000003a000e7308 */ /* 0x000fe20000000800 */
[----:B--2---:R-:W-:Y:S01]  /*44d0*/  FSEL R147, R36, -INF , P3 ;  /* 0xff80000024937808 */ /* 0x004fe20001800000 */
[--C-:B------:R-:W-:Y:S01]  /*44e0*/  FFMA.FTZ R36, R43, R120, -R30.reuse ;  /* 0x000000782b247223 */ /* 0x100fe2000001081e */
[----:B------:R-:W-:Y:S01]  /*44f0*/  FMNMX.FTZ R48, R145, R48, !PT ;  /* 0x0000003091307209 */ /* 0x000fe20007810000 */
[----:B------:R-:W-:Y:S01]  /*4500*/  FFMA.FTZ R43, R65, R120, -R30 ;  /* 0x00000078412b7223 */ /* 0x000fe2000001081e */
[----:B------:R-:W-:-:S02]  /*4510*/  ISETP.GT.AND P3, PT, R64, 0x98, PT ;  /* 0x000000984000780c */ /* 0x000fc40003f64270 */
[----:B----4-:R-:W-:Y:S01]  /*4520*/  FSEL R149, R42, -INF , P2 ;  /* 0xff8000002a957808 */ /* 0x010fe20001000000 */
[----:B------:R-:W-:-:S01]  /*4530*/  FFMA.FTZ R42, R45, R120, -R30 ;  /* 0x000000782d2a7223 */ /* 0x000fc2000001081e */
[----:B------:R-:W-:Y:S01]  /*4540*/  FMNMX.FTZ R48, R147, R48, !PT ;  /* 0x0000003093307209 */ /* 0x000fe20007810000 */
[----:B------:R-:W-:Y:S01]  /*4550*/  MUFU.EX2 R24, R24 ;  /* 0x0000001800187308 */ /* 0x000fe20000000800 */
[----:B------:R-:W-:Y:S02]  /*4560*/  ISETP.GT.AND P2, PT, R64, 0x99, PT ;  /* 0x000000994000780c */ /* 0x000fe40003f44270 */
[----:B---3--:R-:W-:Y:S01]  /*4570*/  FSEL R151, R38, -INF , P3 ;  /* 0xff80000026977808 */ /* 0x008fe20001800000 */
[----:B------:R-:W-:-:S01]  /*4580*/  FFMA.FTZ R38, R53, R120, -R30 ;  /* 0x0000007835267223 */ /* 0x000fc2000001081e */
[----:B------:R-:W-:Y:S01]  /*4590*/  FMNMX.FTZ R48, R149, R48, !PT ;  /* 0x0000003095307209 */ /* 0x000fe20007810000 */
[----:B------:R-:W-:-:S01]  /*45a0*/  FFMA.FTZ R53, R101, R120, -R30 ;  /* 0x0000007865357223 */ /* 0x000fc2000001081e */
[----:B-----5:R-:W-:Y:S01]  /*45b0*/  FSEL R153, R46, -INF , P2 ;  /* 0xff8000002e997808 */ /* 0x020fe20001000000 */
[----:B------:R-:W1:Y:S01]  /*45c0*/  MUFU.EX2 R27, R27 ;  /* 0x0000001b001b7308 */ /* 0x000e620000000800 */
[----:B------:R-:W-:Y:S01]  /*45d0*/  FMNMX.FTZ R48, R151, R48, !PT ;  /* 0x0000003097307209 */ /* 0x000fe20007810000 */
[----:B------:R-:W-:Y:S01]  /*45e0*/  FFMA.FTZ R46, R91, R120, -R30 ;  /* 0x000000785b2e7223 */ /* 0x000fe2000001081e */
[----:B------:R-:W-:-:S02]  /*45f0*/  IMAD.MOV.U32 R101, RZ, RZ, R119 ;  /* 0x000000ffff657224 */ /* 0x000fc400078e0077 */
[----:B------:R-:W-:Y:S01]  /*4600*/  FMNMX.FTZ R48, R153, R48, !PT ;  /* 0x0000003099307209 */ /* 0x000fe20007810000 */
[----:B------:R-:W-:Y:S02]  /*4610*/  IMAD.MOV.U32 R91, RZ, RZ, R119 ;  /* 0x000000ffff5b7224 */ /* 0x000fe400078e0077 */
[----:B------:R-:W2:Y:S02]  /*4620*/  MUFU.EX2 R26, R26 ;  /* 0x0000001a001a7308 */ /* 0x000ea40000000800 */
[----:B------:R-:W3:Y:S06]  /*4630*/  SHFL.BFLY PT, R45, R48, 0x2, 0x1f ;  /* 0x0c401f00302d7f89 */ /* 0x000eec00000e0000 */
[----:B------:R-:W4:Y:S01]  /*4640*/  MUFU.EX2 R31, R31 ;  /* 0x0000001f001f7308 */ /* 0x000f220000000800 */
[----:B-1----:R-:W-:-:S07]  /*4650*/  FADD.FTZ R3, R24, R27 ;  /* 0x0000001b18037221 */ /* 0x002fce0000010000 */
[----:B------:R-:W1:Y:S01]  /*4660*/  MUFU.EX2 R28, R28 ;  /* 0x0000001c001c7308 */ /* 0x000e620000000800 */
[----:B--2---:R-:W-:-:S07]  /*4670*/  FADD.FTZ R76, R26, R3 ;  /* 0x000000031a4c7221 */ /* 0x004fce0000010000 */
[----:B------:R-:W2:Y:S01]  /*4680*/  MUFU.EX2 R35, R35 ;  /* 0x0000002300237308 */ /* 0x000ea20000000800 */
[----:B----4-:R-:W-:-:S01]  /*4690*/  FADD.FTZ R3, R31, R76 ;  /* 0x0000004c1f037221 */ /* 0x010fc20000010000 */
[----:B---3--:R-:W-:Y:S01]  /*46a0*/  FMNMX.FTZ R52, R48, R45, !PT ;  /* 0x0000002d30347209 */ /* 0x008fe20007810000 */
[----:B------:R-:W-:-:S01]  /*46b0*/  FFMA.FTZ R45, R79, R120, -R30 ;  /* 0x000000784f2d7223 */ /* 0x000fc2000001081e */
[----:B------:R-:W-:Y:S01]  /*46c0*/  F2FP.SATFINITE.E4M3.F32.PACK_AB_MERGE_C R216, R31, R26, RZ ;  /* 0x0000001a1fd8723e */ /* 0x000fe200048070ff */
[----:B------:R-:W-:-:S01]  /*46d0*/  FFMA.FTZ R48, R95, R120, -R30 ;  /* 0x000000785f307223 */ /* 0x000fc2000001081e */
[----:B------:R-:W-:Y:S01]  /*46e0*/  IMAD.MOV.U32 R95, RZ, RZ, R119 ;  /* 0x000000ffff5f7224 */ /* 0x000fe200078e0077 */
[----:B------:R-:W3:Y:S01]  /*46f0*/  SHFL.BFLY PT, R123, R52, 0x1, 0x1f ;  /* 0x0c201f00347b7f89 */ /* 0x000ee200000e0000 */
[----:B------:R-:W4:Y:S01]  /*4700*/  MUFU.EX2 R7, R7 ;  /* 0x0000000700077308 */ /* 0x000f220000000800 */
[----:B-1----:R-:W-:-:S01]  /*4710*/  FADD.FTZ R76, R28, R3 ;  /* 0x000000031c4c7221 */ /* 0x002fc20000010000 */
[----:B------:R-:W-:Y:S01]  /*4720*/  F2FP.SATFINITE.E4M3.F32.PACK_AB_MERGE_C R216, R27, R24, R216 ;  /* 0x000000181bd8723e */ /* 0x000fe200048070d8 */
[----:B------:R-:W-:-:S02]  /*4730*/  IMAD.MOV.U32 R79, RZ, RZ, R119 ;  /* 0x000000ffff4f7224 */ /* 0x000fc400078e0077 */
[--C-:B------:R-:W-:Y:S02]  /*4740*/  IMAD.MOV.U32 R27, RZ, RZ, R119.reuse ;  /* 0x000000ffff1b7224 */ /* 0x100fe400078e0077 */
[----:B------:R-:W-:Y:S01]  /*4750*/  IMAD.MOV.U32 R24, RZ, RZ, R119 ;  /* 0x000000ffff187224 */ /* 0x000fe200078e0077 */
[----:B------:R1:W-:Y:S01]  /*4760*/  MUFU.EX2 R20, R56 ;  /* 0x0000003800147308 */ /* 0x0003e20000000800 */
[----:B--2---:R-:W-:-:S07]  /*4770*/  FADD.FTZ R3, R35, R76 ;  /* 0x0000004c23037221 */ /* 0x004fce0000010000 */
[----:B------:R-:W-:Y:S01]  /*4780*/  MUFU.EX2 R9, R9 ;  /* 0x0000000900097308 */ /* 0x000fe20000000800 */
[----:B----4-:R-:W-:-:S04]  /*4790*/  F2FP.SATFINITE.E4M3.F32.PACK_AB_MERGE_C R218, R7, R6, RZ ;  /* 0x0000000607da723e */ /* 0x010fc800048070ff */
[----:B------:R-:W-:Y:S01]  /*47a0*/  F2FP.SATFINITE.E4M3.F32.PACK_AB_MERGE_C R218, R35, R28, R218 ;  /* 0x0000001c23da723e */ /* 0x000fe200048070da */
[--C-:B------:R-:W-:Y:S01]  /*47b0*/  IMAD.MOV.U32 R35, RZ, RZ, R119.reuse ;  /* 0x000000ffff237224 */ /* 0x100fe200078e0077 */
[----:B---3--:R-:W-:Y:S01]  /*47c0*/  FMNMX.FTZ R123, R52, R123, !PT ;  /* 0x0000007b347b7209 */ /* 0x008fe20007810000 */
[----:B------:R-:W2:Y:S01]  /*47d0*/  MUFU.EX2 R13, R13 ;  /* 0x0000000d000d7308 */ /* 0x000ea20000000800 */
[----:B------:R-:W-:Y:S02]  /*47e0*/  IMAD.MOV.U32 R28, RZ, RZ, R119 ;  /* 0x000000ffff1c7224 */ /* 0x000fe400078e0077 */
[C---:B------:R-:W-:Y:S01]  /*47f0*/  FSETP.NEU.FTZ.AND P2, PT, R123.reuse, -INF , PT ;  /* 0xff8000007b00780b */ /* 0x040fe20003f5d000 */
[----:B------:R-:W-:-:S04]  /*4800*/  FFMA.FTZ R52, R123, R120, -8 ;  /* 0xc10000007b347423 */ /* 0x000fc80000010078 */
[----:B------:R-:W-:Y:S01]  /*4810*/  MUFU.EX2 R21, R21 ;  /* 0x0000001500157308 */ /* 0x000fe20000000800 */
[----:B------:R-:W-:-:S05]  /*4820*/  FSEL R62, R52, RZ, P2 ;  /* 0x000000ff343e7208 */ /* 0x000fca0001000000 */
        /* <DEDUP_REMOVED lines=8> */
[--C-:B------:R-:W-:Y:S01]  /*48b0*/  FFMA.FTZ R11, R11, R120, -R62.reuse ;  /* 0x000000780b0b7223 */ /* 0x100fe2000001083e */
[----:B------:R-:W-:Y:S01]  /*48c0*/  LEA.HI.SX32 R57, R5, R74, 0x1a ;  /* 0x0000004a05397211 */ /* 0x000fe200078fd2ff */
[-CC-:B------:R-:W-:Y:S01]  /*48d0*/  FFMA.FTZ R115, R115, R120.reuse, -R62.reuse ;  /* 0x0000007873737223 */ /* 0x180fe2000001083e */
[----:B-1----:R-:W-:-:S01]  /*48e0*/  FFMA.FTZ R56, R113, R120, -R62 ;  /* 0x0000007871387223 */ /* 0x002fc2000001083e */
        /* <DEDUP_REMOVED lines=10> */
[----:B------:R3:W4:Y:S01]  /*4990*/  MUFU.EX2 R64, R51 ;  /* 0x0000003300407308 */ /* 0x0007220000000800 */
[----:B------:R-:W-:-:S01]  /*49a0*/  FFMA.FTZ R60, R85, R120, -R62 ;  /* 0x00000078553c7223 */ /* 0x000fc2000001083e */
[--C-:B------:R-:W-:Y:S01]  /*49b0*/  FFMA.FTZ R131, R131, R120, -R62.reuse ;  /* 0x0000007883837223 */ /* 0x100fe2000001083e */
[----:B--2---:R-:W-:Y:S01]  /*49c0*/  F2FP.SATFINITE.E4M3.F32.PACK_AB_MERGE_C R212, R13, R8, RZ ;  /* 0x000000080dd4723e */ /* 0x004fe200048070ff */
[-CC-:B------:R-:W-:Y:S01]  /*49d0*/  FFMA.FTZ R63, R63, R120.reuse, -R62.reuse ;  /* 0x000000783f3f7223 */ /* 0x180fe2000001083e */
[----:B------:R-:W-:-:S01]  /*49e0*/  FFMA.FTZ R87, R87, R120, -R62 ;  /* 0x0000007857577223 */ /* 0x000fc2000001083e */
[-CC-:B------:R-:W-:Y:S01]  /*49f0*/  FFMA.FTZ R89, R89, R120.reuse, -R62.reuse ;  /* 0x0000007859597223 */ /* 0x180fe2000001083e */
[----:B------:R-:W-:-:S01]  /*4a00*/  FFMA.FTZ R81, R81, R120, -R62 ;  /* 0x0000007851517223 */ /* 0x000fc2000001083e */
[----:B------:R-:W2:Y:S01]  /*4a10*/  MUFU.EX2 R55, R55 ;  /* 0x0000003700377308 */ /* 0x000ea20000000800 */
[----:B-1----:R-:W-:-:S01]  /*4a20*/  FADD.FTZ R5, R217, R58 ;  /* 0x0000003ad9057221 */ /* 0x002fc20000010000 */
[-CC-:B---3--:R-:W-:Y:S01]  /*4a30*/  FFMA.FTZ R51, R117, R120.reuse, -R62.reuse ;  /* 0x0000007875337223 */ /* 0x188fe2000001083e */
[----:B------:R-:W-:-:S01]  /*4a40*/  FFMA.FTZ R135, R135, R120, -R62 ;  /* 0x0000007887877223 */ /* 0x000fc2000001083e */
[-CC-:B------:R-:W-:Y:S01]  /*4a50*/  FFMA.FTZ R71, R71, R120.reuse, -R62.reuse ;  /* 0x0000007847477223 */ /* 0x180fe2000001083e */
[----:B------:R-:W-:-:S01]  /*4a60*/  FFMA.FTZ R137, R137, R120, -R62 ;  /* 0x0000007889897223 */ /* 0x000fc2000001083e */
[-CC-:B------:R-:W-:Y:S01]  /*4a70*/  FFMA.FTZ R139, R139, R120.reuse, -R62.reuse ;  /* 0x000000788b8b7223 */ /* 0x180fe2000001083e */
[----:B------:R-:W-:-:S01]  /*4a80*/  FFMA.FTZ R141, R141, R120, -R62 ;  /* 0x000000788d8d7223 */ /* 0x000fc2000001083e */
[----:B------:R-:W1:Y:S01]  /*4a90*/  MUFU.EX2 R34, R34 ;  /* 0x0000002200227308 */ /* 0x000e620000000800 */
[----:B----4-:R-:W-:-:S01]  /*4aa0*/  FADD.FTZ R78, R64, R5 ;  /* 0x00000005404e7221 */ /* 0x010fc20000010000 */
[----:B------:R-:W-:Y:S01]  /*4ab0*/  VIMNMX R5, RZ, R57, !PT ;  /* 0x00000039ff057248 */ /* 0x000fe20007fe0100 */
[----:B------:R-:W-:-:S01]  /*4ac0*/  FFMA.FTZ R67, R67, R120, -R62 ;  /* 0x0000007843437223 */ /* 0x000fc2000001083e */
[-CC-:B------:R-:W-:Y:S01]  /*4ad0*/  FFMA.FTZ R143, R143, R120.reuse, -R62.reuse ;  /* 0x000000788f8f7223 */ /* 0x180fe2000001083e */
[----:B------:R-:W-:-:S01]  /*4ae0*/  FFMA.FTZ R145, R145, R120, -R62 ;  /* 0x0000007891917223 */ /* 0x000fc2000001083e */
[----:B------:R-:W-:Y:S01]  /*4af0*/  ISETP.GE.AND P2, PT, R80, R5, PT ;  /* 0x000000055000720c */ /* 0x000fe20003f46270 */
[----:B------:R-:W-:-:S01]  /*4b00*/  FADD.FTZ R80, R6, R3 ;  /* 0x0000000306507221 */ /* 0x000fc20000010000 */
[----:B------:R-:W3:Y:S01]  /*4b10*/  MUFU.EX2 R219, R219 ;  /* 0x000000db00db7308 */ /* 0x000ee20000000800 */
[----:B--2---:R-:W-:-:S01]  /*4b20*/  FADD.FTZ R57, R55, R78 ;  /* 0x0000004e37397221 */ /* 0x004fc20000010000 */
[----:B------:R-:W-:Y:S01]  /*4b30*/  F2FP.SATFINITE.E4M3.F32.PACK_AB_MERGE_C R55, R55, R64, RZ ;  /* 0x000000403737723e */ /* 0x000fe200048070ff */
[----:B------:R-:W-:-:S01]  /*4b40*/  FFMA.FTZ R147, R147, R120, -R62 ;  /* 0x0000007893937223 */ /* 0x000fc2000001083e */
[----:B------:R-:W-:Y:S01]  /*4b50*/  F2FP.SATFINITE.E4M3.F32.PACK_AB_MERGE_C R212, R9, R4, R212 ;  /* 0x0000000409d4723e */ /* 0x000fe200048070d4 */
[----:B------:R-:W-:-:S01]  /*4b60*/  FFMA.FTZ R149, R149, R120, -R62 ;  /* 0x0000007895957223 */ /* 0x000fc2000001083e */
[----:B------:R-:W-:Y:S01]  /*4b70*/  FFMA.FTZ R151, R151, R120, -R62 ;  /* 0x0000007897977223 */ /* 0x000fe2000001083e */
[----:B------:R-:W-:Y:S01]  /*4b80*/  F2FP.SATFINITE.E4M3.F32.PACK_AB_MERGE_C R217, R58, R217, R55 ;  /* 0x000000d93ad9723e */ /* 0x000fe20004807037 */
[----:B------:R2:W4:Y:S01]  /*4b90*/  MUFU.EX2 R65, R11 ;  /* 0x0000000b00417308 */ /* 0x0005220000000800 */
[----:B-1----:R-:W-:-:S01]  /*4ba0*/  FADD.FTZ R78, R34, R57 ;  /* 0x00000039224e7221 */ /* 0x002fc20000010000 */
[----:B------:R-:W-:Y:S01]  /*4bb0*/  FADD.FTZ R57, R7, R80 ;  /* 0x0000005007397221 */ /* 0x000fe20000010000 */
[----:B------:R-:W-:-:S02]  /*4bc0*/  IMAD.MOV.U32 R117, RZ, RZ, R119 ;  /* 0x000000ffff757224 */ /* 0x000fc400078e0077 */
[----:B------:R-:W-:Y:S02]  /*4bd0*/  IMAD.MOV.U32 R113, RZ, RZ, R119 ;  /* 0x000000ffff717224 */ /* 0x000fe400078e0077 */
[----:B------:R-:W-:-:S01]  /*4be0*/  FADD.FTZ R80, R4, R57 ;  /* 0x0000003904507221 */ /* 0x000fc20000010000 */
[----:B------:R-:W-:Y:S01]  /*4bf0*/  IMAD.MOV.U32 R111, RZ, RZ, R119 ;  /* 0x000000ffff6f7224 */ /* 0x000fe200078e0077 */
[----:B------:R1:W5:Y:S01]  /*4c00*/  MUFU.EX2 R66, R115 ;  /* 0x0000007300427308 */ /* 0x0003620000000800 */
[----:B---3--:R-:W-:-:S01]  /*4c10*/  FADD.FTZ R78, R219, R78 ;  /* 0x0000004edb4e7221 */ /* 0x008fc20000010000 */
[----:B--2---:R-:W-:Y:S01]  /*4c20*/  FFMA.FTZ R11, R125, R120, -R62 ;  /* 0x000000787d0b7223 */ /* 0x004fe2000001083e */
[--C-:B------:R-:W-:Y:S02]  /*4c30*/  IMAD.MOV.U32 R103, RZ, RZ, R119.reuse ;  /* 0x000000ffff677224 */ /* 0x100fe400078e0077 */
[--C-:B------:R-:W-:Y:S02]  /*4c40*/  IMAD.MOV.U32 R85, RZ, RZ, R119.reuse ;  /* 0x000000ffff557224 */ /* 0x100fe400078e0077 */
[----:B------:R-:W-:Y:S01]  /*4c50*/  IMAD.MOV.U32 R77, RZ, RZ, R119 ;  /* 0x000000ffff4d7224 */ /* 0x000fe200078e0077 */
[----:B------:R-:W2:Y:S01]  /*4c60*/  MUFU.EX2 R51, R51 ;  /* 0x0000003300337308 */ /* 0x000ea20000000800 */
[----:B----4-:R-:W-:-:S01]  /*4c70*/  FADD.FTZ R3, R65, R78 ;  /* 0x0000004e41037221 */ /* 0x010fc20000010000 */
[----:B-1----:R-:W-:-:S02]  /*4c80*/  IMAD.MOV.U32 R115, RZ, RZ, R119 ;  /* 0x000000ffff737224 */ /* 0x002fc400078e0077 */
[--C-:B------:R-:W-:Y:S02]  /*4c90*/  IMAD.MOV.U32 R58, RZ, RZ, R119.reuse ;  /* 0x000000ffff3a7224 */ /* 0x100fe400078e0077 */
[----:B------:R-:W-:Y:S02]  /*4ca0*/  IMAD.MOV.U32 R57, RZ, RZ, R119 ;  /* 0x000000ffff397224 */ /* 0x000fe400078e0077 */
[----:B------:R-:W1:Y:S01]  /*4cb0*/  MUFU.EX2 R56, R56 ;  /* 0x0000003800387308 */ /* 0x000e620000000800 */
[----:B-----5:R-:W-:-:S01]  /*4cc0*/  FADD.FTZ R78, R66, R3 ;  /* 0x00000003424e7221 */ /* 0x020fc20000010000 */
[----:B------:R-:W-:Y:S01]  /*4cd0*/  F2FP.SATFINITE.E4M3.F32.PACK_AB_MERGE_C R65, R66, R65, RZ ;  /* 0x000000414241723e */ /* 0x000fe200048070ff */
[--C-:B------:R-:W-:Y:S02]  /*4ce0*/  IMAD.MOV.U32 R66, RZ, RZ, R119.reuse ;  /* 0x000000ffff427224 */ /* 0x100fe400078e0077 */
[----:B------:R-:W-:Y:S01]  /*4cf0*/  IMAD.MOV.U32 R55, RZ, RZ, R119 ;  /* 0x000000ffff377224 */ /* 0x000fe200078e0077 */
[----:B------:R-:W-:Y:S01]  /*4d00*/  F2FP.SATFINITE.E4M3.F32.PACK_AB_MERGE_C R219, R219, R34, R65 ;  /* 0x00000022dbdb723e */ /* 0x000fe20004807041 */
[----:B------:R-:W-:Y:S01]  /*4d10*/  IMAD.MOV.U32 R65, RZ, RZ, R119 ;  /* 0x000000ffff417224 */ /* 0x000fe200078e0077 */
[----:B------:R3:W4:Y:S01]  /*4d20*/  MUFU.EX2 R68, R15 ;  /* 0x0000000f00447308 */ /* 0x0007220000000800 */
[----:B--2---:R-:W-:-:S01]  /*4d30*/  FADD.FTZ R3, R51, R78 ;  /* 0x0000004e33037221 */ /* 0x004fc20000010000 */
[----:B------:R-:W-:-:S06]  /*4d40*/  IMAD.MOV.U32 R34, RZ, RZ, R119 ;  /* 0x000000ffff227224 */ /* 0x000fcc00078e0077 */
[----:B------:R-:W2:Y:S01]  /*4d50*/  MUFU.EX2 R109, R109 ;  /* 0x0000006d006d7308 */ /* 0x000ea20000000800 */
[----:B-1----:R-:W-:-:S01]  /*4d60*/  FADD.FTZ R3, R56, R3 ;  /* 0x0000000338037221 */ /* 0x002fc20000010000 */
[-CC-:B---3--:R-:W-:Y:S01]  /*4d70*/  FFMA.FTZ R15, R129, R120.reuse, -R62.reuse ;  /* 0x00000078810f7223 */ /* 0x188fe2000001083e */
[----:B------:R-:W-:-:S05]  /*4d80*/  FFMA.FTZ R62, R153, R120, -R62 ;  /* 0x00000078993e7223 */ /* 0x000fca000001083e */
[----:B------:R-:W1:Y:S01]  /*4d90*/  MUFU.EX2 R11, R11 ;  /* 0x0000000b000b7308 */ /* 0x000e620000000800 */
[----:B----4-:R-:W-:-:S07]  /*4da0*/  FADD.FTZ R82, R68, R3 ;  /* 0x0000000344527221 */ /* 0x010fce0000010000 */
[----:B------:R3:W-:Y:S01]  /*4db0*/  MUFU.EX2 R76, R41 ;  /* 0x00000029004c7308 */ /* 0x0007e20000000800 */
[----:B--2---:R-:W-:-:S01]  /*4dc0*/  FADD.FTZ R82, R109, R82 ;  /* 0x000000526d527221 */ /* 0x004fc20000010000 */
[----:B------:R-:W-:Y:S01]  /*4dd0*/  F2FP.SATFINITE.E4M3.F32.PACK_AB_MERGE_C R68, R109, R68, RZ ;  /* 0x000000446d44723e */ /* 0x000fe200048070ff */
[----:B------:R-:W-:-:S03]  /*4de0*/  IMAD.MOV.U32 R109, RZ, RZ, R119 ;  /* 0x000000ffff6d7224 */ /* 0x000fc600078e0077 */
[----:B------:R-:W-:Y:S01]  /*4df0*/  F2FP.SATFINITE.E4M3.F32.PACK_AB_MERGE_C R213, R56, R51, R68 ;  /* 0x0000003338d5723e */ /* 0x000fe20004807044 */
[----:B------:R-:W-:Y:S01]  /*4e00*/  IMAD.MOV.U32 R68, RZ, RZ, R119 ;  /* 0x000000ffff447224 */ /* 0x000fe200078e0077 */
[----:B------:R-:W2:Y:S01]  /*4e10*/  MUFU.EX2 R52, R52 ;  /* 0x0000003400347308 */ /* 0x000ea20000000800 */
[----:B---3--:R-:W-:-:S01]  /*4e20*/  FADD.FTZ R41, R9, R80 ;  /* 0x0000005009297221 */ /* 0x008fc20000010000 */
[--C-:B------:R-:W-:Y:S02]  /*4e30*/  IMAD.MOV.U32 R56, RZ, RZ, R119.reuse ;  /* 0x000000ffff387224 */ /* 0x100fe400078e0077 */
[----:B------:R-:W-:Y:S02]  /*4e40*/  IMAD.MOV.U32 R51, RZ, RZ, R119 ;  /* 0x000000ffff337224 */ /* 0x000fe400078e0077 */
[----:B------:R-:W-:Y:S02]  /*4e50*/  FADD.FTZ R80, R8, R41 ;  /* 0x0000002908507221 */ /* 0x000fe40000010000 */
[----:B------:R-:W3:Y:S02]  /*4e60*/  MUFU.EX2 R73, R73 ;  /* 0x0000004900497308 */ /* 0x000ee40000000800 */
[----:B------:R-:W-:-:S04]  /*4e70*/  FADD.FTZ R3, R13, R80 ;  /* 0x000000500d037221 */ /* 0x000fc80000010000 */
[----:B------:R-:W-:Y:S01]  /*4e80*/  FADD.FTZ R80, R10, R3 ;  /* 0x000000030a507221 */ /* 0x000fe20000010000 */
[----:B-1----:R-:W-:-:S01]  /*4e90*/  FADD.FTZ R3, R11, R82 ;  /* 0x000000520b037221 */ /* 0x002fc20000010000 */
[----:B------:R1:W4:Y:S02]  /*4ea0*/  MUFU.EX2 R70, R97 ;  /* 0x0000006100467308 */ /* 0x0003240000000800 */
[----:B------:R-:W-:-:S01]  /*4eb0*/  FADD.FTZ R41, R21, R80 ;  /* 0x0000005015297221 */ /* 0x000fc20000010000 */
[----:B--2---:R-:W-:-:S03]  /*4ec0*/  FADD.FTZ R82, R52, R3 ;  /* 0x0000000334527221 */ /* 0x004fc60000010000 */
[----:B------:R-:W-:Y:S01]  /*4ed0*/  FADD.FTZ R84, R12, R41 ;  /* 0x000000290c547221 */ /* 0x000fe20000010000 */
[----:B------:R-:W-:Y:S01]  /*4ee0*/  IMAD.MOV.U32 R41, RZ, RZ, R119 ;  /* 0x000000ffff297224 */ /* 0x000fe200078e0077 */
[----:B------:R-:W2:Y:S01]  /*4ef0*/  MUFU.EX2 R39, R39 ;  /* 0x0000002700277308 */ /* 0x000ea20000000800 */
[----:B---3--:R-:W-:-:S01]  /*4f00*/  FADD.FTZ R3, R73, R82 ;  /* 0x0000005249037221 */ /* 0x008fc20000010000 */
[C---:B------:R-:W-:Y:S01]  /*4f10*/  FADD.FTZ R31, R59.reuse, R84 ;  /* 0x000000543b1f7221 */ /* 0x040fe20000010000 */
[----:B------:R-:W-:Y:S01]  /*4f20*/  F2FP.SATFINITE.E4M3.F32.PACK_AB_MERGE_C R59, R59, R12, RZ ;  /* 0x0000000c3b3b723e */ /* 0x000fe200048070ff */
[----:B-1----:R-:W-:Y:S02]  /*4f30*/  IMAD.MOV.U32 R97, RZ, RZ, R119 ;  /* 0x000000ffff617224 */ /* 0x002fe400078e0077 */
[----:B------:R-:W-:-:S01]  /*4f40*/  FADD.FTZ R64, R14, R31 ;  /* 0x0000001f0e407221 */ /* 0x000fc20000010000 */
[----:B------:R-:W-:Y:S01]  /*4f50*/  F2FP.SATFINITE.E4M3.F32.PACK_AB_MERGE_C R214, R21, R10, R59 ;  /* 0x0000000a15d6723e */ /* 0x000fe2000480703b */
[----:B------:R-:W1:Y:S01]  /*4f60*/  MUFU.EX2 R61, R61 ;  /* 0x0000003d003d7308 */ /* 0x000e620000000800 */
[----:B----4-:R-:W-:-:S01]  /*4f70*/  FADD.FTZ R26, R70, R3 ;  /* 0x00000003461a7221 */ /* 0x010fc20000010000 */
[----:B------:R-:W-:Y:S01]  /*4f80*/  F2FP.SATFINITE.E4M3.F32.PACK_AB_MERGE_C R70, R70, R73, RZ ;  /* 0x000000494646723e */ /* 0x000fe200048070ff */
[----:B------:R-:W-:-:S02]  /*4f90*/  IMAD.MOV.U32 R84, RZ, RZ, R119 ;  /* 0x000000ffff547224 */ /* 0x000fc400078e0077 */
[--C-:B------:R-:W-:Y:S01]  /*4fa0*/  IMAD.MOV.U32 R82, RZ, RZ, R119.reuse ;  /* 0x000000ffff527224 */ /* 0x100fe200078e0077 */
[----:B------:R-:W-:Y:S01]  /*4fb0*/  F2FP.SATFINITE.E4M3.F32.PACK_AB_MERGE_C R215, R52, R11, R70 ;  /* 0x0000000b34d7723e */ /* 0x000fe20004807046 */
[----:B------:R-:W-:Y:S01]  /*4fc0*/  IMAD.MOV.U32 R73, RZ, RZ, R119 ;  /* 0x000000ffff497224 */ /* 0x000fe200078e0077 */
[----:B------:R-:W3:Y:S01]  /*4fd0*/  MUFU.EX2 R54, R54 ;  /* 0x0000003600367308 */ /* 0x000ee20000000800 */
[----:B--2---:R-:W-:-:S01]  /*4fe0*/  FADD.FTZ R3, R39, R26 ;  /* 0x0000001a27037221 */ /* 0x004fc20000010000 */
[--C-:B------:R-:W-:Y:S02]  /*4ff0*/  IMAD.MOV.U32 R70, RZ, RZ, R119.reuse ;  /* 0x000000ffff467224 */ /* 0x100fe400078e0077 */
[--C-:B------:R-:W-:Y:S02]  /*5000*/  IMAD.MOV.U32 R59, RZ, RZ, R119.reuse ;  /* 0x000000ffff3b7224 */ /* 0x100fe400078e0077 */
[----:B------:R-:W-:Y:S02]  /*5010*/  IMAD.MOV.U32 R52, RZ, RZ, R119 ;  /* 0x000000ffff347224 */ /* 0x000fe400078e0077 */
[----:B------:R-:W2:Y:S01]  /*5020*/  MUFU.EX2 R93, R93 ;  /* 0x0000005d005d7308 */ /* 0x000ea20000000800 */
[----:B-1----:R-:W-:-:S01]  /*5030*/  FADD.FTZ R7, R61, R64 ;  /* 0x000000403d077221 */ /* 0x002fc20000010000 */
[----:B------:R-:W-:-:S02]  /*5040*/  IMAD.MOV.U32 R64, RZ, RZ, R119 ;  /* 0x000000ffff407224 */ /* 0x000fc400078e0077 */
[----:B------:R-:W-:Y:S02]  /*5050*/  IMAD.MOV.U32 R31, RZ, RZ, R119 ;  /* 0x000000ffff1f7224 */ /* 0x000fe400078e0077 */
[----:B------:R-:W-:Y:S02]  /*5060*/  FADD.FTZ R26, R20, R7 ;  /* 0x00000007141a7221 */ /* 0x000fe40000010000 */
[----:B------:R-:W1:Y:S01]  /*5070*/  MUFU.EX2 R133, R133 ;  /* 0x0000008500857308 */ /* 0x000e620000000800 */
[----:B---3--:R-:W-:-:S07]  /*5080*/  FADD.FTZ R8, R54, R3 ;  /* 0x0000000336087221 */ /* 0x008fce0000010000 */
[----:B------:R3:W4:Y:S01]  /*5090*/  MUFU.EX2 R72, R83 ;  /* 0x0000005300487308 */ /* 0x0007220000000800 */
[----:B--2---:R-:W-:-:S07]  /*50a0*/  FADD.FTZ R3, R93, R8 ;  /* 0x000000085d037221 */ /* 0x004fce0000010000 */
[----:B------:R-:W2:Y:S01]  /*50b0*/  MUFU.EX2 R32, R32 ;  /* 0x0000002000207308 */ /* 0x000ea20000000800 */
[----:B-1----:R-:W-:-:S01]  /*50c0*/  FADD.FTZ R7, R133, R26 ;  /* 0x0000001a85077221 */ /* 0x002fc20000010000 */
[----:B------:R-:W-:Y:S01]  /*50d0*/  F2FP.SATFINITE.E4M3.F32.PACK_AB_MERGE_C R133, R133, R20, RZ ;  /* 0x000000148585723e */ /* 0x000fe200048070ff */
[--C-:B---3--:R-:W-:Y:S02]  /*50e0*/  IMAD.MOV.U32 R83, RZ, RZ, R119.reuse ;  /* 0x000000ffff537224 */ /* 0x108fe400078e0077 */
[----:B------:R-:W-:Y:S01]  /*50f0*/  IMAD.MOV.U32 R26, RZ, RZ, R119 ;  /* 0x000000ffff1a7224 */ /* 0x000fe200078e0077 */
[----:B------:R-:W-:Y:S01]  /*5100*/  F2FP.SATFINITE.E4M3.F32.PACK_AB_MERGE_C R208, R61, R14, R133 ;  /* 0x0000000e3dd0723e */ /* 0x000fe20004807085 */
[----:B------:R-:W-:Y:S01]  /*5110*/  IMAD.MOV.U32 R61, RZ, RZ, R119 ;  /* 0x000000ffff3d7224 */ /* 0x000fe200078e0077 */
[----:B------:R-:W1:Y:S01]  /*5120*/  MUFU.EX2 R15, R15 ;  /* 0x0000000f000f7308 */ /* 0x000e620000000800 */
[----:B----4-:R-:W-:-:S01]  /*5130*/  FADD.FTZ R8, R72, R3 ;  /* 0x0000000348087221 */ /* 0x010fc20000010000 */
[----:B------:R-:W-:Y:S01]  /*5140*/  F2FP.SATFINITE.E4M3.F32.PACK_AB_MERGE_C R72, R72, R93, RZ ;  /* 0x0000005d4848723e */ /* 0x000fe200048070ff */
[----:B------:R-:W-:-:S03]  /*5150*/  IMAD.MOV.U32 R93, RZ, RZ, R119 ;  /* 0x000000ffff5d7224 */ /* 0x000fc600078e0077 */
[----:B------:R-:W-:Y:S01]  /*5160*/  F2FP.SATFINITE.E4M3.F32.PACK_AB_MERGE_C R209, R54, R39, R72 ;  /* 0x0000002736d1723e */ /* 0x000fe20004807048 */
[----:B------:R-:W-:Y:S01]  /*5170*/  IMAD.MOV.U32 R72, RZ, RZ, R119 ;  /* 0x000000ffff487224 */ /* 0x000fe200078e0077 */
[----:B------:R-:W3:Y:S01]  /*5180*/  MUFU.EX2 R69, R69 ;  /* 0x0000004500457308 */ /* 0x000ee20000000800 */
[----:B--2---:R-:W-:-:S01]  /*5190*/  FADD.FTZ R12, R32, R7 ;  /* 0x00000007200c7221 */ /* 0x004fc20000010000 */
[--C-:B------:R-:W-:Y:S02]  /*51a0*/  IMAD.MOV.U32 R54, RZ, RZ, R119.reuse ;  /* 0x000000ffff367224 */ /* 0x100fe400078e0077 */
[----:B------:R-:W-:-:S04]  /*51b0*/  IMAD.MOV.U32 R39, RZ, RZ, R119 ;  /* 0x000000ffff277224 */ /* 0x000fc800078e0077 */
[----:B------:R-:W2:Y:S01]  /*51c0*/  MUFU.EX2 R60, R60 ;  /* 0x0000003c003c7308 */ /* 0x000ea20000000800 */
[----:B-1----:R-:W-:-:S07]  /*51d0*/  FADD.FTZ R3, R15, R8 ;  /* 0x000000080f037221 */ /* 0x002fce0000010000 */
[----:B------:R1:W4:Y:S01]  /*51e0*/  MUFU.EX2 R40, R50 ;  /* 0x0000003200287308 */ /* 0x0003220000000800 */
[----:B---3--:R-:W-:-:S07]  /*51f0*/  FADD.FTZ R7, R69, R12 ;  /* 0x0000000c45077221 */ /* 0x008fce0000010000 */
[----:B------:R-:W3:Y:S01]  /*5200*/  MUFU.EX2 R131, R131 ;  /* 0x0000008300837308 */ /* 0x000ee20000000800 */
[----:B--2---:R-:W-:-:S01]  /*5210*/  FADD.FTZ R12, R60, R3 ;  /* 0x000000033c0c7221 */ /* 0x004fc20000010000 */
[-CC-:B-1----:R-:W-:Y:S01]  /*5220*/  FFMA.FTZ R50, R99, R120.reuse, -R30.reuse ;  /* 0x0000007863327223 */ /* 0x182fe2000001081e */
[----:B------:R-:W-:-:S01]  /*5230*/  FFMA.FTZ R30, R107, R120, -R30 ;  /* 0x000000786b1e7223 */ /* 0x000fc2000001081e */
[--C-:B------:R-:W-:Y:S02]  /*5240*/  IMAD.MOV.U32 R107, RZ, RZ, R119.reuse ;  /* 0x000000ffff6b7224 */ /* 0x100fe400078e0077 */
[----:B------:R-:W-:Y:S02]  /*5250*/  IMAD.MOV.U32 R99, RZ, RZ, R119 ;  /* 0x000000ffff637224 */ /* 0x000fe400078e0077 */
[----:B------:R-:W1:Y:S01]  /*5260*/  MUFU.EX2 R49, R49 ;  /* 0x0000003100317308 */ /* 0x000e620000000800 */
[----:B----4-:R-:W-:-:S07]  /*5270*/  FADD.FTZ R20, R40, R7 ;  /* 0x0000000728147221 */ /* 0x010fce0000010000 */
[----:B------:R2:W4:Y:S01]  /*5280*/  MUFU.EX2 R74, R63 ;  /* 0x0000003f004a7308 */ /* 0x0005220000000800 */
[----:B---3--:R-:W-:-:S07]  /*5290*/  FADD.FTZ R3, R131, R12 ;  /* 0x0000000c83037221 */ /* 0x008fce0000010000 */
[----:B------:R-:W3:Y:S01]  /*52a0*/  MUFU.EX2 R36, R36 ;  /* 0x0000002400247308 */ /* 0x000ee20000000800 */
[C---:B-1----:R-:W-:Y:S01]  /*52b0*/  F2FP.SATFINITE.E4M3.F32.PACK_AB_MERGE_C R40, R49.reuse, R40, RZ ;  /* 0x000000283128723e */ /* 0x042fe200048070ff */
[----:B------:R-:W-:Y:S01]  /*52c0*/  FADD.FTZ R49, R49, R20 ;  /* 0x0000001431317221 */ /* 0x000fe20000010000 */
[--C-:B--2---:R-:W-:Y:S02]  /*52d0*/  IMAD.MOV.U32 R63, RZ, RZ, R119.reuse ;  /* 0x000000ffff3f7224 */ /* 0x104fe400078e0077 */
[----:B------:R-:W-:Y:S01]  /*52e0*/  F2FP.SATFINITE.E4M3.F32.PACK_AB_MERGE_C R210, R69, R32, R40 ;  /* 0x0000002045d2723e */ /* 0x000fe20004807028 */
[----:B------:R-:W-:Y:S02]  /*52f0*/  IMAD.MOV.U32 R69, RZ, RZ, R119 ;  /* 0x000000ffff457224 */ /* 0x000fe400078e0077 */
[----:B------:R-:W1:Y:S01]  /*5300*/  MUFU.EX2 R87, R87 ;  /* 0x0000005700577308 */ /* 0x000e620000000800 */
[C---:B----4-:R-:W-:Y:S01]  /*5310*/  F2FP.SATFINITE.E4M3.F32.PACK_AB_MERGE_C R131, R74.reuse, R131, RZ ;  /* 0x000000834a83723e */ /* 0x050fe200048070ff */
[----:B------:R-:W-:Y:S01]  /*5320*/  FADD.FTZ R74, R74, R3 ;  /* 0x000000034a4a7221 */ /* 0x000fe20000010000 */
[----:B------:R-:W-:-:S02]  /*5330*/  IMAD.MOV.U32 R40, RZ, RZ, R119 ;  /* 0x000000ffff287224 */ /* 0x000fc400078e0077 */
        /* <DEDUP_REMOVED lines=8> */
[----:B------:R-:W-:-:S03]  /*53c0*/  IMAD.MOV.U32 R74, RZ, RZ, R119 ;  /* 0x000000ffff4a7224 */ /* 0x000fc600078e0077 */
[----:B------:R-:W-:-:S03]  /*53d0*/  FADD.FTZ R20, R76, R3 ;  /* 0x000000034c147221 */ /* 0x000fc60000010000 */
        /* <DEDUP_REMOVED lines=8> */
[----:B------:R-:W-:Y:S01]  /*5460*/  F2FP.SATFINITE.E4M3.F32.PACK_AB_MERGE_C R29, R42, R29, RZ ;  /* 0x0000001d2a1d723e */ /* 0x000fe200048070ff */
[--C-:B---3--:R-:W-:Y:S02]  /*5470*/  IMAD.MOV.U32 R81, RZ, RZ, R119.reuse ;  /* 0x000000ffff517224 */ /* 0x108fe400078e0077 */
[----:B------:R-:W-:Y:S01]  /*5480*/  IMAD.MOV.U32 R42, RZ, RZ, R119 ;  /* 0x000000ffff2a7224 */ /* 0x000fe200078e0077 */
[----:B------:R-:W-:Y:S01]  /*5490*/  F2FP.SATFINITE.E4M3.F32.PACK_AB_MERGE_C R204, R25, R36, R29 ;  /* 0x0000002419cc723e */ /* 0x000fe2000480701d */
[----:B------:R-:W-:Y:S01]  /*54a0*/  IMAD.MOV.U32 R36, RZ, RZ, R119 ;  /* 0x000000ffff247224 */ /* 0x000fe200078e0077 */
[----:B------:R-:W2:Y:S01]  /*54b0*/  MUFU.EX2 R135, R135 ;  /* 0x0000008700877308 */ /* 0x000ea20000000800 */
[C---:B----4-:R-:W-:Y:S01]  /*54c0*/  F2FP.SATFINITE.E4M3.F32.PACK_AB_MERGE_C R89, R78.reuse, R89, RZ ;  /* 0x000000594e59723e */ /* 0x050fe200048070ff */
        /* <DEDUP_REMOVED lines=9> */
[----:B------:R1:W4:Y:S01]  /*5560*/  MUFU.EX2 R80, R71 ;  /* 0x0000004700507308 */ /* 0x0003220000000800 */
[----:B--2---:R-:W-:-:S01]  /*5570*/  FADD.FTZ R3, R135, R78 ;  /* 0x0000004e87037221 */ /* 0x004fc20000010000 */
[----:B------:R-:W-:-:S06]  /*5580*/  IMAD.MOV.U32 R78, RZ, RZ, R119 ;  /* 0x000000ffff4e7224 */ /* 0x000fcc00078e0077 */
[----:B------:R-:W2:Y:S01]  /*5590*/  MUFU.EX2 R33, R33 ;  /* 0x0000002100217308 */ /* 0x000ea20000000800 */
[----:B---3--:R-:W-:-:S01]  /*55a0*/  FADD.FTZ R12, R43, R12 ;  /* 0x0000000c2b0c7221 */ /* 0x008fc20000010000 */
[----:B-1----:R-:W-:-:S06]  /*55b0*/  IMAD.MOV.U32 R71, RZ, RZ, R119 ;  /* 0x000000ffff477224 */ /* 0x002fcc00078e0077 */
[----:B------:R-:W1:Y:S01]  /*55c0*/  MUFU.EX2 R137, R137 ;  /* 0x0000008900897308 */ /* 0x000e620000000800 */
[----:B----4-:R-:W-:-:S07]  /*55d0*/  FADD.FTZ R14, R80, R3 ;  /* 0x00000003500e7221 */ /* 0x010fce0000010000 */
[----:B------:R-:W3:Y:S01]  /*55e0*/  MUFU.EX2 R44, R44 ;  /* 0x0000002c002c7308 */ /* 0x000ee20000000800 */
[----:B--2---:R-:W-:-:S07]  /*55f0*/  FADD.FTZ R3, R33, R12 ;  /* 0x0000000c21037221 */ /* 0x004fce0000010000 */
[----:B------:R-:W2:Y:S01]  /*5600*/  MUFU.EX2 R6, R139 ;  /* 0x0000008b00067308 */ /* 0x000ea20000000800 */
[----:B-1----:R-:W-:-:S07]  /*5610*/  FADD.FTZ R7, R137, R14 ;  /* 0x0000000e89077221 */ /* 0x002fce0000010000 */
[----:B------:R-:W1:Y:S01]  /*5620*/  MUFU.EX2 R45, R45 ;  /* 0x0000002d002d7308 */ /* 0x000e620000000800 */
[C---:B---3--:R-:W-:Y:S01]  /*5630*/  F2FP.SATFINITE.E4M3.F32.PACK_AB_MERGE_C R33, R44.reuse, R33, RZ ;  /* 0x000000212c21723e */ /* 0x048fe200048070ff */
[----:B------:R-:W-:-:S03]  /*5640*/  FADD.FTZ R44, R44, R3 ;  /* 0x000000032c2c7221 */ /* 0x000fc60000010000 */
[----:B------:R-:W-:Y:S01]  /*5650*/  F2FP.SATFINITE.E4M3.F32.PACK_AB_MERGE_C R206, R43, R38, R33 ;  /* 0x000000262bce723e */ /* 0x000fe20004807021 */
[----:B------:R-:W-:Y:S02]  /*5660*/  IMAD.MOV.U32 R43, RZ, RZ, R119 ;  /* 0x000000ffff2b7224 */ /* 0x000fe400078e0077 */
[----:B------:R-:W3:Y:S01]  /*5670*/  MUFU.EX2 R141, R141 ;  /* 0x0000008d008d7308 */ /* 0x000ee20000000800 */
[C---:B--2---:R-:W-:Y:S01]  /*5680*/  F2FP.SATFINITE.E4M3.F32.PACK_AB_MERGE_C R137, R6.reuse, R137, RZ ;  /* 0x000000890689723e */ /* 0x044fe200048070ff */
[----:B------:R-:W-:Y:S01]  /*5690*/  FADD.FTZ R6, R6, R7 ;  /* 0x0000000706067221 */ /* 0x000fe20000010000 */
[----:B------:R-:W-:Y:S02]  /*56a0*/  IMAD.MOV.U32 R38, RZ, RZ, R119 ;  /* 0x000000ffff267224 */ /* 0x000fe400078e0077 */
[----:B------:R-:W-:Y:S01]  /*56b0*/  F2FP.SATFINITE.E4M3.F32.PACK_AB_MERGE_C R207, R80, R135, R137 ;  /* 0x0000008750cf723e */ /* 0x000fe20004807089 */
[----:B------:R-:W-:Y:S02]  /*56c0*/  IMAD.MOV.U32 R80, RZ, RZ, R119 ;  /* 0x000000ffff507224 */ /* 0x000fe400078e0077 */
[----:B------:R-:W2:Y:S01]  /*56d0*/  MUFU.EX2 R46, R46 ;  /* 0x0000002e002e7308 */ /* 0x000ea20000000800 */
[----:B-1----:R-:W-:-:S01]  /*56e0*/  FADD.FTZ R3, R45, R44 ;  /* 0x0000002c2d037221 */ /* 0x002fc20000010000 */
[----:B------:R-:W-:-:S02]  /*56f0*/  IMAD.MOV.U32 R44, RZ, RZ, R119 ;  /* 0x000000ffff2c7224 */ /* 0x000fc400078e0077 */
[----:B------:R-:W-:-:S04]  /*5700*/  IMAD.MOV.U32 R33, RZ, RZ, R119 ;  /* 0x000000ffff217224 */ /* 0x000fc800078e0077 */
[----:B------:R1:W4:Y:S01]  /*5710*/  MUFU.EX2 R8, R67 ;  /* 0x0000004300087308 */ /* 0x0003220000000800 */
[----:B---3--:R-:W-:-:S07]  /*5720*/  FADD.FTZ R7, R141, R6 ;  /* 0x000000068d077221 */ /* 0x008fce0000010000 */
[----:B------:R-:W3:Y:S01]  /*5730*/  MUFU.EX2 R37, R37 ;  /* 0x0000002500257308 */ /* 0x000ee20000000800 */
[----:B--2---:R-:W-:-:S01]  /*5740*/  FADD.FTZ R6, R46, R3 ;  /* 0x000000032e067221 */ /* 0x004fc20000010000 */
[----:B-1----:R-:W-:-:S06]  /*5750*/  IMAD.MOV.U32 R67, RZ, RZ, R119 ;  /* 0x000000ffff437224 */ /* 0x002fcc00078e0077 */
[----:B------:R-:W1:Y:S01]  /*5760*/  MUFU.EX2 R143, R143 ;  /* 0x0000008f008f7308 */ /* 0x000e620000000800 */
[----:B----4-:R-:W-:-:S07]  /*5770*/  FADD.FTZ R12, R8, R7 ;  /* 0x00000007080c7221 */ /* 0x010fce0000010000 */
[----:B------:R-:W2:Y:S01]  /*5780*/  MUFU.EX2 R48, R48 ;  /* 0x0000003000307308 */ /* 0x000ea20000000800 */
[----:B---3--:R-:W-:-:S07]  /*5790*/  FADD.FTZ R3, R37, R6 ;  /* 0x0000000625037221 */ /* 0x008fce0000010000 */
[----:B------:R-:W3:Y:S01]  /*57a0*/  MUFU.EX2 R4, R145 ;  /* 0x0000009100047308 */ /* 0x000ee20000000800 */
[----:B-1----:R-:W-:-:S07]  /*57b0*/  FADD.FTZ R7, R143, R12 ;  /* 0x0000000c8f077221 */ /* 0x002fce0000010000 */
[----:B------:R-:W1:Y:S01]  /*57c0*/  MUFU.EX2 R50, R50 ;  /* 0x0000003200327308 */ /* 0x000e620000000800 */
[----:B--2---:R-:W-:-:S01]  /*57d0*/  FADD.FTZ R3, R48, R3 ;  /* 0x0000000330037221 */ /* 0x004fc20000010000 */
[----:B------:R-:W-:Y:S01]  /*57e0*/  F2FP.SATFINITE.E4M3.F32.PACK_AB_MERGE_C R37, R48, R37, RZ ;  /* 0x000000253025723e */ /* 0x000fe200048070ff */
[----:B------:R-:W-:-:S03]  /*57f0*/  IMAD.MOV.U32 R48, RZ, RZ, R119 ;  /* 0x000000ffff307224 */ /* 0x000fc600078e0077 */
[----:B------:R-:W-:Y:S01]  /*5800*/  F2FP.SATFINITE.E4M3.F32.PACK_AB_MERGE_C R200, R46, R45, R37 ;  /* 0x0000002d2ec8723e */ /* 0x000fe20004807025 */
[----:B------:R-:W-:Y:S01]  /*5810*/  IMAD.MOV.U32 R46, RZ, RZ, R119 ;  /* 0x000000ffff2e7224 */ /* 0x000fe200078e0077 */
[----:B------:R-:W2:Y:S01]  /*5820*/  MUFU.EX2 R147, R147 ;  /* 0x0000009300937308 */ /* 0x000ea20000000800 */
[C---:B---3--:R-:W-:Y:S01]  /*5830*/  F2FP.SATFINITE.E4M3.F32.PACK_AB_MERGE_C R143, R4.reuse, R143, RZ ;  /* 0x0000008f048f723e */ /* 0x048fe200048070ff */
[----:B------:R-:W-:Y:S01]  /*5840*/  FADD.FTZ R4, R4, R7 ;  /* 0x0000000704047221 */ /* 0x000fe20000010000 */
[----:B------:R-:W-:Y:S02]  /*5850*/  IMAD.MOV.U32 R45, RZ, RZ, R119 ;  /* 0x000000ffff2d7224 */ /* 0x000fe400078e0077 */
[----:B------:R-:W-:Y:S01]  /*5860*/  F2FP.SATFINITE.E4M3.F32.PACK_AB_MERGE_C R201, R8, R141, R143 ;  /* 0x0000008d08c9723e */ /* 0x000fe2000480708f */
[----:B------:R-:W-:Y:S02]  /*5870*/  IMAD.MOV.U32 R37, RZ, RZ, R119 ;  /* 0x000000ffff257224 */ /* 0x000fe400078e0077 */
[----:B------:R-:W3:Y:S01]  /*5880*/  MUFU.EX2 R53, R53 ;  /* 0x0000003500357308 */ /* 0x000ee20000000800 */
[----:B-1----:R-:W-:-:S07]  /*5890*/  FADD.FTZ R6, R50, R3 ;  /* 0x0000000332067221 */ /* 0x002fce0000010000 */
[----:B------:R-:W1:Y:S01]  /*58a0*/  MUFU.EX2 R10, R149 ;  /* 0x00000095000a7308 */ /* 0x000e620000000800 */
[----:B--2---:R-:W-:-:S07]  /*58b0*/  FADD.FTZ R3, R147, R4 ;  /* 0x0000000493037221 */ /* 0x004fce0000010000 */
[----:B------:R-:W-:Y:S01]  /*58c0*/  MUFU.EX2 R47, R47 ;  /* 0x0000002f002f7308 */ /* 0x000fe20000000800 */
[----:B---3--:R-:W-:-:S07]  /*58d0*/  FADD.FTZ R6, R53, R6 ;  /* 0x0000000635067221 */ /* 0x008fce0000010000 */
[----:B------:R-:W2:Y:S01]  /*58e0*/  MUFU.EX2 R30, R30 ;  /* 0x0000001e001e7308 */ /* 0x000ea20000000800 */
[----:B-1----:R-:W-:-:S07]  /*58f0*/  FADD.FTZ R4, R10, R3 ;  /* 0x000000030a047221 */ /* 0x002fce0000010000 */
[----:B------:R-:W1:Y:S08]  /*5900*/  MUFU.EX2 R151, R151 ;  /* 0x0000009700977308 */ /* 0x000e700000000800 */
[----:B------:R-:W3:Y:S01]  /*5910*/  MUFU.EX2 R62, R62 ;  /* 0x0000003e003e7308 */ /* 0x000ee20000000800 */
[----:B--2---:R-:W-:Y:S01]  /*5920*/  F2FP.SATFINITE.E4M3.F32.PACK_AB_MERGE_C R7, R30, R47, RZ ;  /* 0x0000002f1e07723e */ /* 0x004fe200048070ff */
[----:B------:R-:W-:-:S03]  /*5930*/  FADD.FTZ R47, R47, R6 ;  /* 0x000000062f2f7221 */ /* 0x000fc60000010000 */
[----:B------:R-:W-:Y:S01]  /*5940*/  F2FP.SATFINITE.E4M3.F32.PACK_AB_MERGE_C R202, R53, R50, R7 ;  /* 0x0000003235ca723e */ /* 0x000fe20004807007 */
[--C-:B------:R-:W-:Y:S02]  /*5950*/  IMAD.MOV.U32 R53, RZ, RZ, R119.reuse ;  /* 0x000000ffff357224 */ /* 0x100fe400078e0077 */
[----:B------:R-:W-:Y:S02]  /*5960*/  IMAD.MOV.U32 R50, RZ, RZ, R119 ;  /* 0x000000ffff327224 */ /* 0x000fe400078e0077 */
[----:B-1----:R-:W-:-:S01]  /*5970*/  FADD.FTZ R3, R151, R4 ;  /* 0x0000000497037221 */ /* 0x002fc20000010000 */
[----:B------:R-:W-:Y:S01]  /*5980*/  FADD.FTZ R4, R30, R47 ;  /* 0x0000002f1e047221 */ /* 0x000fe20000010000 */
[--C-:B------:R-:W-:Y:S02]  /*5990*/  IMAD.MOV.U32 R47, RZ, RZ, R119.reuse ;  /* 0x000000ffff2f7224 */ /* 0x100fe400078e0077 */
[----:B------:R-:W-:Y:S01]  /*59a0*/  IMAD.MOV.U32 R30, RZ, RZ, R119 ;  /* 0x000000ffff1e7224 */ /* 0x000fe200078e0077 */
[C---:B---3--:R-:W-:Y:S01]  /*59b0*/  F2FP.SATFINITE.E4M3.F32.PACK_AB_MERGE_C R8, R62.reuse, R151, RZ ;  /* 0x000000973e08723e */ /* 0x048fe200048070ff */
[----:B------:R-:W-:Y:S01]  /*59c0*/  FADD.FTZ R3, R62, R3 ;  /* 0x000000033e037221 */ /* 0x000fe20000010000 */
[----:B------:R-:W-:-:S02]  /*59d0*/  IMAD.MOV.U32 R62, RZ, RZ, R119 ;  /* 0x000000ffff3e7224 */ /* 0x000fc400078e0077 */
[----:B------:R-:W-:Y:S01]  /*59e0*/  F2FP.SATFINITE.E4M3.F32.PACK_AB_MERGE_C R203, R10, R147, R8 ;  /* 0x000000930acb723e */ /* 0x000fe20004807008 */
[----:B------:R-:W-:Y:S06]  /*59f0*/  @!P2 BRA `(.L_x_4646) ;  /* 0x0000004400e4a947 */ /* 0x000fec0003800000 */
[----:B------:R-:W-:Y:S01]  /*5a00*/  IMAD.MOV.U32 R7, RZ, RZ, R123 ;  /* 0x000000ffff077224 */ /* 0x000fe200078e007b */
[----:B------:R-:W-:Y:S01]  /*5a10*/  CS2R R118, SRZ ;  /* 0x0000000000767805 */ /* 0x000fe2000001ff00 */
[----:B------:R-:W-:Y:S01]  /*5a20*/  IMAD.MOV.U32 R6, RZ, RZ, R121 ;  /* 0x000000ffff067224 */ /* 0x000fe200078e0079 */
[----:B------:R-:W-:Y:S01]  /*5a30*/  CS2R R116, SRZ ;  /* 0x0000000000747805 */ /* 0x000fe2000001ff00 */
[----:B------:R-:W-:Y:S01]  /*5a40*/  IMAD.MOV.U32 R8, RZ, RZ, R2 ;  /* 0x000000ffff087224 */ /* 0x000fe200078e0002 */
        /* <DEDUP_REMOVED lines=47> */
[----:B------:R-:W-:Y:S01]  /*5d40*/  UMOV UR56, UR48 ;  /* 0x0000003000387c82 */ /* 0x000fe20008000000 */
[----:B------:R-:W-:Y:S01]  /*5d50*/  ULDC UR54, c[0x0][0x404] ;  /* 0x0001010000367ab9 */ /* 0x000fe20000000800 */
[----:B------:R-:W-:Y:S01]  /*5d60*/  ULDC UR45, c[0x0][0x2e0] ;  /* 0x0000b800002d7ab9 */ /* 0x000fe20000000800 */
[----:B------:R-:W-:-:S05]  /*5d70*/  ULDC.64 UR6, c[0x0][0x3f8] ;  /* 0x0000fe0000067ab9 */ /* 0x000fca0000000a00 */
.L_x_4656:
[----:B------:R-:W-:Y:S01]  /*5d80*/  ISETP.NE.AND P3, PT, RZ, UR38, PT ;  /* 0x00000026ff007c0c */ /* 0x000fe2000bf65270 */
[----:B------:R-:W-:-:S04]  /*5d90*/  UISETP.NE.AND UP0, UPT, UR56, 0x1, UPT ;  /* 0x000000013800788c */ /* 0x000fc8000bf05270 */
[----:B------:R-:W-:-:S06]  /*5da0*/  USEL UR10, URZ, 0x1, UP0 ;  /* 0x000000013f0a7887 */ /* 0x000fcc0008000000 */
[----:B------:R-:W-:Y:S02]  /*5db0*/  LOP3.LUT R2, R8, UR10, RZ, 0x3c, !PT ;  /* 0x0000000a08027c12 */ /* 0x000fe4000f8e3cff */
[----:B------:R-:W-:Y:S05]  /*5dc0*/  @P3 BRA `(.L_x_4647) ;  /* 0x0000000000343947 */ /* 0x000fea0003800000 */
[----:B------:R-:W-:Y:S05]  /*5dd0*/  @!P1 BRA `(.L_x_4648) ;  /* 0x0000000000049947 */ /* 0x000fea0003800000 */
[----:B------:R-:W-:Y:S01]  /*5de0*/  BPT.TRAP 0x1 ;  /* 0x000000040000795c */ /* 0x000fe20000300000 */
.L_x_4648:
[----:B------:R-:W-:Y:S01]  /*5df0*/  UIADD3 UR10, UR56, 0x1, URZ ;  /* 0x00000001380a7890 */ /* 0x000fe2000fffe03f */
[----:B------:R-:W-:-:S03]  /*5e00*/  SHF.L.U32 R9, R2, 0x1f, RZ ;  /* 0x0000001f02097819 */ /* 0x000fc600000006ff */
[----:B------:R-:W-:-:S04]  /*5e10*/  UISETP.NE.AND UP0, UPT, UR10, 0x2, UPT ;  /* 0x000000020a00788c */ /* 0x000fc8000bf05270 */
[----:B------:R-:W-:-:S04]  /*5e20*/  USEL UR10, UR10, URZ, UP0 ;  /* 0x0000003f0a0a7287 */ /* 0x000fc80008000000 */
[----:B------:R-:W-:-:S09]  /*5e30*/  ULEA UR10, UR10, UR37, 0x3 ;  /* 0x000000250a0a7291 */ /* 0x000fd2000f8e183f */
[----:B------:R1:W2:Y:S01]  /*5e40*/  SYNCS.PHASECHK.TRANS64.TRYWAIT P2, [UR10+0x33430], R9 ;  /* 0x03343009ff0075a7 */ /* 0x0002a2000804014a */
[----:B------:R-:W-:Y:S05]  /*5e50*/  @!P1 BRA `(.L_x_4649) ;  /* 0x0000000000049947 */ /* 0x000fea0003800000 */
[----:B------:R-:W-:Y:S01]  /*5e60*/  BPT.TRAP 0x1 ;  /* 0x000000040000795c */ /* 0x000fe20000300000 */
.L_x_4649:
[----:B--2---:R-:W-:Y:S05]  /*5e70*/  @P2 BRA `(.L_x_4647) ;  /* 0x0000000000082947 */ /* 0x004fea0003800000 */
[----:B------:R-:W2:Y:S02]  /*5e80*/  SYNCS.PHASECHK.TRANS64.TRYWAIT P2, [UR10+0x33430], R9 ;  /* 0x03343009ff0075a7 */ /* 0x000ea4000804014a */
[----:B--2---:R-:W-:Y:S05]  /*5e90*/  @!P2 BRA `(.L_x_4650) ;  /* 0x000000ec0040a947 */ /* 0x004fea0003800000 */
.L_x_4647:
[----:B--2---:R-:W2:Y:S01]  /*5ea0*/  S2R R10, SR_TID.X ;  /* 0x00000000000a7919 */ /* 0x004ea20000002100 */
[----:B------:R-:W-:Y:S01]  /*5eb0*/  UIADD3 UR55, UR56, 0x1, URZ ;  /* 0x0000000138377890 */ /* 0x000fe2000fffe03f */
[----:B------:R-:W-:Y:S01]  /*5ec0*/  UMOV UR27, 0x80000020 ;  /* 0x80000020001b7882 */ /* 0x000fe20000000000 */
[----:B------:R-:W-:Y:S02]  /*5ed0*/  UMOV UR28, UR24 ;  /* 0x00000018001c7c82 */ /* 0x000fe40008000000 */
[----:B------:R-:W-:Y:S01]  /*5ee0*/  UISETP.NE.AND UP0, UPT, UR55, 0x2, UPT ;  /* 0x000000023700788c */ /* 0x000fe2000bf05270 */
[----:B------:R-:W-:Y:S01]  /*5ef0*/  UMOV UR29, UR25 ;  /* 0x00000019001d7c82 */ /* 0x000fe20008000000 */
[----:B------:R-:W-:Y:S02]  /*5f00*/  UMOV UR31, 0x80000020 ;  /* 0x80000020001f7882 */ /* 0x000fe40000000000 */
[----:B------:R-:W-:Y:S01]  /*5f10*/  USEL UR55, UR55, URZ, UP0 ;  /* 0x0000003f37377287 */ /* 0x000fe20008000000 */
[----:B------:R-:W-:Y:S01]  /*5f20*/  UMOV UR32, UR24 ;  /* 0x0000001800207c82 */ /* 0x000fe20008000000 */
[----:B------:R-:W-:-:S02]  /*5f30*/  UMOV UR33, UR25 ;  /* 0x0000001900217c82 */ /* 0x000fc40008000000 */
[----:B------:R-:W-:Y:S01]  /*5f40*/  UIMAD UR57, UR55, 0x780, UR40 ;  /* 0x00000780373978a4 */ /* 0x000fe2000f8e0228 */
[----:B------:R-:W-:Y:S01]  /*5f50*/  UMOV UR35, 0x80000020 ;  /* 0x8000002000237882 */ /* 0x000fe20000000000 */
[----:B------:R-:W-:Y:S02]  /*5f60*/  UMOV UR48, UR4 ;  /* 0x0000000400307c82 */ /* 0x000fe40008000000 */
[----:B------:R-:W-:Y:S02]  /*5f70*/  UIADD3 UR30, UR57, 0x80, URZ ;  /* 0x00000080391e7890 */ /* 0x000fe4000fffe03f */
[----:B------:R-:W-:Y:S02]  /*5f80*/  UIADD3 UR34, UR57, 0x100, URZ ;  /* 0x0000010039227890 */ /* 0x000fe4000fffe03f */
[----:B------:R-:W-:Y:S01]  /*5f90*/  UMOV UR26, UR57 ;  /* 0x00000039001a7c82 */ /* 0x000fe20008000000 */
[----:B------:R-:W-:Y:S02]  /*5fa0*/  UIADD3 UR10, UR57, 0x200, URZ ;  /* 0x00000200390a7890 */ /* 0x000fe4000fffe03f */
[----:B------:R-:W-:Y:S01]  /*5fb0*/  UIADD3 UR50, UR57, 0x102, URZ ;  /* 0x0000010239327890 */ /* 0x000fe2000fffe03f */
[----:B------:R-:W-:Y:S01]  /*5fc0*/  UMOV UR49, UR5 ;  /* 0x0000000500317c82 */ /* 0x000fe20008000000 */
[----:B------:R-:W-:Y:S01]  /*5fd0*/  UMOV UR51, 0x80000020 ;  /* 0x8000002000337882 */ /* 0x000fe20000000000 */
[----:B------:R-:W-:Y:S01]  /*5fe0*/  UMOV UR11, 0x80000020 ;  /* 0x80000020000b7882 */ /* 0x000fe20000000000 */
[----:B------:R-:W-:Y:S01]  /*5ff0*/  UIADD3 UR14, UR57, 0x480, URZ ;  /* 0x00000480390e7890 */ /* 0x000fe2000fffe03f */
[----:B------:R-:W-:Y:S01]  /*6000*/  UMOV UR15, 0x80000020 ;  /* 0x80000020000f7882 */ /* 0x000fe20000000000 */
[----:B--2---:R-:W-:Y:S01]  /*6010*/  SHF.R.U32.HI R10, RZ, 0x7, R10 ;  /* 0x00000007ff0a7819 */ /* 0x004fe2000001160a */
[----:B------:R-:W-:Y:S01]  /*6020*/  UIADD3 UR18, UR57, 0x500, URZ ;  /* 0x0000050039127890 */ /* 0x000fe2000fffe03f */
[----:B------:R-:W-:Y:S01]  /*6030*/  UMOV UR19, 0x80000020 ;  /* 0x8000002000137882 */ /* 0x000fe20000000000 */
[----:B------:R-:W-:-:S02]  /*6040*/  UIADD3 UR22, UR57, 0x502, URZ ;  /* 0x0000050239167890 */ /* 0x000fc4000fffe03f */
[----:B-1----:R-:W-:Y:S01]  /*6050*/  VIADD R9, R10, 0x8 ;  /* 0x000000080a097836 */ /* 0x002fe20000000000 */
[----:B------:R-:W-:-:S04]  /*6060*/  UMOV UR23, 0x80000020 ;  /* 0x8000002000177882 */ /* 0x000fc80000000000 */
[----:B------:R1:W-:Y:S06]  /*6070*/  BAR.SYNC.DEFER_BLOCKING R9, 0x100 ;  /* 0x000400090000751d */ /* 0x0003ec0000010000 */
        /* <DEDUP_REMOVED lines=48> */
[----:B------:R-:W-:Y:S01]  /*6380*/  UMOV UR29, UR5 ;  /* 0x00000005001d7c82 */ /* 0x000fe20008000000 */
[----:B------:R-:W-:Y:S01]  /*6390*/  UMOV UR30, UR10 ;  /* 0x0000000a001e7c82 */ /* 0x000fe20008000000 */
[----:B------:R-:W-:Y:S01]  /*63a0*/  UMOV UR31, 0x80000020 ;  /* 0x80000020001f7882 */ /* 0x000fe20000000000 */
        /* <DEDUP_REMOVED lines=116> */
.L_x_4652:
[----:B------:R-:W-:Y:S01]  /*6af0*/  ULEA UR10, UR56, UR37, 0x3 ;  /* 0x00000025380a7291 */ /* 0x000fe2000f8e183f */
[----:B------:R-:W-:-:S08]  /*6b00*/  SHF.L.U32 R8, R8, 0x1f, RZ ;  /* 0x0000001f08087819 */ /* 0x000fd000000006ff */
[----:B------:R1:W2:Y:S01]  /*6b10*/  SYNCS.PHASECHK.TRANS64.TRYWAIT P2, [UR10+0x33450], R8 ;  /* 0x03345008ff0075a7 */ /* 0x0002a2000804014a */
[----:B------:R-:W-:Y:S05]  /*6b20*/  @!P1 BRA `(.L_x_4653) ;  /* 0x0000000000049947 */ /* 0x000fea0003800000 */
[----:B------:R-:W-:Y:S01]  /*6b30*/  BPT.TRAP 0x1 ;  /* 0x000000040000795c */ /* 0x000fe20000300000 */
.L_x_4653:
[----:B--2---:R-:W-:Y:S05]  /*6b40*/  @P2 BRA `(.L_x_4651) ;  /* 0x0000000000082947 */ /* 0x004fea0003800000 */
[----:B------:R-:W2:Y:S02]  /*6b50*/  SYNCS.PHASECHK.TRANS64.TRYWAIT P2, [UR10+0x33450], R8 ;  /* 0x03345008ff0075a7 */ /* 0x000ea4000804014a */
[----:B--2---:R-:W-:Y:S05]  /*6b60*/  @!P2 BRA `(.L_x_4654) ;  /* 0x000000e00024a947 */ /* 0x004fea0003800000 */
.L_x_4651:
[----:B------:R-:W-:Y:S01]  /*6b70*/  UIADD3 UR10, UR37, 0x200, URZ ;  /* 0x00000200250a7890 */ /* 0x000fe2000fffe03f */
[----:B------:R-:W-:Y:S01]  /*6b80*/  WARPGROUP.ARRIVE ;  /* 0x00000000000079c5 */ /* 0x000fe20000000000 */
[----:B------:R-:W-:Y:S01]  /*6b90*/  UMOV UR11, 0xc0000010 ;  /* 0xc0000010000b7882 */ /* 0x000fe20000000000 */
[C---:B------:R-:W-:Y:S01]  /*6ba0*/  FMUL.FTZ R21, R0.reuse, R193 ;  /* 0x000000c100157220 */ /* 0x040fe20000410000 */
[----:B------:R-:W-:Y:S01]  /*6bb0*/  USHF.R.U32.HI UR10, URZ, 0x4, UR10 ;  /* 0x000000043f0a7899 */ /* 0x000fe2000801160a */
[----:B------:R-:W3:Y:S01]  /*6bc0*/  LDC R193, c[0x0][0x288] ;  /* 0x0000a200ffc17b82 */ /* 0x000ee20000000800 */
[----:B------:R-:W-:Y:S01]  /*6bd0*/  UISETP.NE.U32.AND UP0, UPT, UR6, URZ, UPT ;  /* 0x0000003f0600728c */ /* 0x000fe2000bf05070 */
[C---:B------:R-:W-:Y:S01]  /*6be0*/  FMUL.FTZ R14, R0.reuse, R190 ;  /* 0x000000be000e7220 */ /* 0x040fe20000410000 */
[----:B------:R-:W-:Y:S01]  /*6bf0*/  ULOP3.LUT UR10, UR10, 0x3fff, URZ, 0xc0, !UPT ;  /* 0x00003fff0a0a7892 */ /* 0x000fe2000f8ec03f */
[C---:B------:R-:W-:Y:S01]  /*6c00*/  FMUL.FTZ R190, R0.reuse, R157 ;  /* 0x0000009d00be7220 */ /* 0x040fe20000410000 */
[----:B------:R-:W-:Y:S01]  /*6c10*/  UISETP.NE.AND.EX UP0, UPT, UR7, URZ, UPT, UP0 ;  /* 0x0000003f0700728c */ /* 0x000fe2000bf05300 */
[C---:B------:R-:W-:Y:S01]  /*6c20*/  FMUL.FTZ R157, R0.reuse, R158 ;  /* 0x0000009e009d7220 */ /* 0x040fe20000410000 */
[----:B------:R-:W-:Y:S01]  /*6c30*/  ULOP3.LUT UR10, UR10, 0x10000, URZ, 0xfc, !UPT ;  /* 0x000100000a0a7892 */ /* 0x000fe2000f8efc3f */
[C---:B------:R-:W-:Y:S01]  /*6c40*/  FMUL.FTZ R158, R0.reuse, R159 ;  /* 0x0000009f009e7220 */ /* 0x040fe20000410000 */
[C---:B------:R-:W-:Y:S01]  /*6c50*/  FMUL.FTZ R159, R0.reuse, R160 ;  /* 0x000000a0009f7220 */ /* 0x040fe20000410000 */
[C---:B------:R-:W-:Y:S01]  /*6c60*/  FMUL.FTZ R160, R0.reuse, R162 ;  /* 0x000000a200a07220 */ /* 0x040fe20000410000 */
[----:B------:R-:W-:Y:S01]  /*6c70*/  UIMAD UR14, UR56, 0x780, UR10 ;  /* 0x00000780380e78a4 */ /* 0x000fe2000f8e020a */
[C---:B------:R-:W-:Y:S01]  /*6c80*/  FMUL.FTZ R162, R0.reuse, R164 ;  /* 0x000000a400a27220 */ /* 0x040fe20000410000 */
[C---:B-12---:R-:W-:Y:S01]  /*6c90*/  FMUL.FTZ R8, R0.reuse, R184 ;  /* 0x000000b800087220 */ /* 0x046fe20000410000 */
[C---:B------:R-:W-:Y:S01]  /*6ca0*/  FMUL.FTZ R9, R0.reuse, R185 ;  /* 0x000000b900097220 */ /* 0x040fe20000410000 */
[C---:B------:R-:W-:Y:S01]  /*6cb0*/  FMUL.FTZ R12, R0.reuse, R188 ;  /* 0x000000bc000c7220 */ /* 0x040fe20000410000 */
[C---:B------:R-:W-:Y:S01]  /*6cc0*/  FMUL.FTZ R13, R0.reuse, R189 ;  /* 0x000000bd000d7220 */ /* 0x040fe20000410000 */
[C---:B------:R-:W-:Y:S01]  /*6cd0*/  FMUL.FTZ R20, R0.reuse, R192 ;  /* 0x000000c000147220 */ /* 0x040fe20000410000 */
[----:B------:R-:W-:Y:S01]  /*6ce0*/  UMOV UR10, UR14 ;  /* 0x0000000e000a7c82 */ /* 0x000fe20008000000 */
[----:B------:R-:W1:Y:S01]  /*6cf0*/  MUFU.TANH R8, R8 ;  /* 0x0000000800087308 */ /* 0x000e620000002400 */
[----:B------:R-:W-:Y:S01]  /*6d00*/  QGMMA.64x192x32.F32.E4M3.E4M3 R24, R216, gdesc[UR8], R24, gsb0 ;  /* 0x02e00008d8187df3 */ /* 0x000fe20008000818 */
[----:B------:R-:W-:Y:S01]  /*6d10*/  UIMAD UR10, UR41, -0xa0, UR42 ;  /* 0xffffff60290a78a4 */ /* 0x000fe2000f8e022a */
[C---:B------:R-:W-:Y:S01]  /*6d20*/  FMUL.FTZ R192, R0.reuse, R165 ;  /* 0x000000a500c07220 */ /* 0x040fe20000410000 */
[----:B------:R-:W-:Y:S01]  /*6d30*/  USEL UR11, UR54, 0x1, UP0 ;  /* 0x00000001360b7887 */ /* 0x000fe20008000000 */
[C---:B------:R-:W-:Y:S01]  /*6d40*/  FMUL.FTZ R165, R0.reuse, R167 ;  /* 0x000000a700a57220 */ /* 0x040fe20000410000 */
[----:B------:R-:W-:Y:S01]  /*6d50*/  UIADD3 UR10, UR10, 0x1, URZ ;  /* 0x000000010a0a7890 */ /* 0x000fe2000fffe03f */
[C---:B------:R-:W-:Y:S01]  /*6d60*/  FMUL.FTZ R10, R0.reuse, R186 ;  /* 0x000000ba000a7220 */ /* 0x040fe20000410000 */
[----:B------:R-:W2:Y:S01]  /*6d70*/  MUFU.TANH R9, R9 ;  /* 0x0000000900097308 */ /* 0x000ea20000002400 */
[C---:B------:R-:W-:Y:S01]  /*6d80*/  FMUL.FTZ R15, R0.reuse, R191 ;  /* 0x000000bf000f7220 */ /* 0x040fe20000410000 */
[----:B------:R-:W-:Y:S01]  /*6d90*/  UIMAD UR10, UR11, UR45, UR10 ;  /* 0x0000002d0b0a72a4 */ /* 0x000fe2000f8e020a */
[C---:B------:R-:W-:Y:S01]  /*6da0*/  FMUL.FTZ R186, R0.reuse, R196 ;  /* 0x000000c400ba7220 */ /* 0x040fe20000410000 */
[C---:B------:R-:W-:Y:S01]  /*6db0*/  FMUL.FTZ R191, R0.reuse, R161 ;  /* 0x000000a100bf7220 */ /* 0x040fe20000410000 */
[----:B------:R-:W-:Y:S01]  /*6dc0*/  UMOV UR11, 0xc0000010 ;  /* 0xc0000010000b7882 */ /* 0x000fe20000000000 */
[C---:B------:R-:W-:Y:S01]  /*6dd0*/  FMUL.FTZ R161, R0.reuse, R163 ;  /* 0x000000a300a17220 */ /* 0x040fe20000410000 */
[C---:B------:R-:W-:Y:S01]  /*6de0*/  FMUL.FTZ R163, R0.reuse, R166 ;  /* 0x000000a600a37220 */ /* 0x040fe20000410000 */
[----:B---3--:R-:W-:Y:S01]  /*6df0*/  IADD3 R164, -R193, UR10, RZ ;  /* 0x0000000ac1a47c10 */ /* 0x008fe2000fffe1ff */
[----:B------:R-:W-:Y:S01]  /*6e00*/  UIADD3 UR10, UR14, 0x180, URZ ;  /* 0x000001800e0a7890 */ /* 0x000fe2000fffe03f */
[----:B------:R-:W3:Y:S01]  /*6e10*/  MUFU.TANH R12, R12 ;  /* 0x0000000c000c7308 */ /* 0x000ee20000002400 */
[C---:B------:R-:W-:Y:S01]  /*6e20*/  FMUL.FTZ R11, R0.reuse, R187 ;  /* 0x000000bb000b7220 */ /* 0x040fe20000410000 */
[----:B------:R-:W-:Y:S01]  /*6e30*/  FMUL.FTZ R187, R0, R197 ;  /* 0x000000c500bb7220 */ /* 0x000fe20000410000 */
[----:B------:R-:W-:-:S02]  /*6e40*/  IMAD R193, R19, -0x2, R164 ;  /* 0xfffffffe13c17824 */ /* 0x000fc400078e02a4 */
[C---:B------:R-:W-:Y:S01]  /*6e50*/  FMUL.FTZ R168, R0.reuse, R168 ;  /* 0x000000a800a87220 */ /* 0x040fe20000410000 */
[C---:B------:R-:W-:Y:S01]  /*6e60*/  FMUL.FTZ R169, R0.reuse, R169 ;  /* 0x000000a900a97220 */ /* 0x040fe20000410000 */
[----:B------:R-:W-:Y:S01]  /*6e70*/  FMUL.FTZ R172, R0, R172 ;  /* 0x000000ac00ac7220 */ /* 0x000fe20000410000 */
[----:B------:R-:W-:Y:S01]  /*6e80*/  IMAD.IADD R164, R220, 0x1, R193 ;  /* 0x00000001dca47824 */ /* 0x000fe200078e02c1 */
[----:B------:R-:W4:Y:S01]  /*6e90*/  MUFU.TANH R13, R13 ;  /* 0x0000000d000d7308 */ /* 0x000f220000002400 */
[C---:B------:R-:W-:Y:S01]  /*6ea0*/  FMUL.FTZ R173, R0.reuse, R173 ;  /* 0x000000ad00ad7220 */ /* 0x040fe20000410000 */
[C---:B------:R-:W-:Y:S01]  /*6eb0*/  FMUL.FTZ R176, R0.reuse, R176 ;  /* 0x000000b000b07220 */ /* 0x040fe20000410000 */
[----:B------:R-:W-:Y:S01]  /*6ec0*/  FMUL.FTZ R136, R0, R136 ;  /* 0x0000008800887220 */ /* 0x000fe20000410000 */
[----:B------:R-:W-:Y:S01]  /*6ed0*/  ISETP.GT.AND P2, PT, R164, RZ, PT ;  /* 0x000000ffa400720c */ /* 0x000fe20003f44270 */
[----:B------:R-:W-:Y:S01]  /*6ee0*/  FMUL.FTZ R177, R0, R177 ;  /* 0x000000b100b17220 */ /* 0x000fe20000410000 */
[----:B------:R-:W-:Y:S01]  /*6ef0*/  ISETP.GT.AND P3, PT, R164, 0x1, PT ;  /* 0x00000001a400780c */ /* 0x000fe20003f64270 */
[----:B------:R-:W-:Y:S01]  /*6f00*/  FMUL.FTZ R180, R0, R180 ;  /* 0x000000b400b47220 */ /* 0x000fe20000410000 */
[----:B------:R-:W5:Y:S01]  /*6f10*/  MUFU.TANH R20, R20 ;  /* 0x0000001400147308 */ /* 0x000f620000002400 */
[----:B-1----:R-:W-:Y:S01]  /*6f20*/  FSEL R167, R8, -INF , P2 ;  /* 0xff80000008a77808 */ /* 0x002fe20001000000 */
[----:B------:R-:W-:Y:S01]  /*6f30*/  FMUL.FTZ R181, R0, R181 ;  /* 0x000000b500b57220 */ /* 0x000fe20000410000 */
[----:B------:R-:W-:Y:S01]  /*6f40*/  ISETP.GT.AND P2, PT, R164, 0x8, PT ;  /* 0x00000008a400780c */ /* 0x000fe20003f44270 */
[C---:B------:R-:W-:Y:S01]  /*6f50*/  FMUL.FTZ R152, R0.reuse, R152 ;  /* 0x0000009800987220 */ /* 0x040fe20000410000 */
[----:B--2---:R-:W-:Y:S01]  /*6f60*/  FSEL R9, R9, -INF , P3 ;  /* 0xff80000009097808 */ /* 0x004fe20001800000 */
[----:B------:R-:W-:Y:S01]  /*6f70*/  FMUL.FTZ R153, R0, R153 ;  /* 0x0000009900997220 */ /* 0x000fe20000410000 */
[----:B------:R-:W-:Y:S01]  /*6f80*/  FMNMX.FTZ R166, R167, R6, !PT ;  /* 0x00000006a7a67209 */ /* 0x000fe20007810000 */
[----:B------:R-:W1:Y:S01]  /*6f90*/  MUFU.TANH R21, R21 ;  /* 0x0000001500157308 */ /* 0x000e620000002400 */
[----:B------:R-:W-:Y:S01]  /*6fa0*/  ISETP.GT.AND P3, PT, R164, 0x9, PT ;  /* 0x00000009a400780c */ /* 0x000fe20003f64270 */
[----:B------:R-:W-:Y:S01]  /*6fb0*/  FMUL.FTZ R156, R0, R156 ;  /* 0x0000009c009c7220 */ /* 0x000fe20000410000 */
[----:B---3--:R-:W-:Y:S01]  /*6fc0*/  FSEL R12, R12, -INF , P2 ;  /* 0xff8000000c0c7808 */ /* 0x008fe20001000000 */
[----:B------:R-:W-:Y:S01]  /*6fd0*/  FMUL.FTZ R231, R0, R145 ;  /* 0x0000009100e77220 */ /* 0x000fe20000410000 */
[----:B------:R-:W-:Y:S01]  /*6fe0*/  ISETP.GT.AND P2, PT, R164, 0x10, PT ;  /* 0x00000010a400780c */ /* 0x000fe20003f44270 */
[----:B------:R-:W-:Y:S01]  /*6ff0*/  FMUL.FTZ R185, R0, R195 ;  /* 0x000000c300b97220 */ /* 0x000fe20000410000 */
[----:B----4-:R-:W-:Y:S01]  /*7000*/  FSEL R13, R13, -INF , P3 ;  /* 0xff8000000d0d7808 */ /* 0x010fe20001800000 */
[----:B------:R-:W-:Y:S01]  /*7010*/  MUFU.TANH R186, R186 ;  /* 0x000000ba00ba7308 */ /* 0x000fe20000002400 */
[----:B------:R-:W-:Y:S01]  /*7020*/  ISETP.GT.AND P3, PT, R164, 0x11, PT ;  /* 0x00000011a400780c */ /* 0x000fe20003f64270 */
[----:B------:R-:W-:Y:S01]  /*7030*/  FMUL.FTZ R233, R0, R149 ;  /* 0x0000009500e97220 */ /* 0x000fe20000410000 */
[----:B-----5:R-:W-:Y:S01]  /*7040*/  FSEL R20, R20, -INF , P2 ;  /* 0xff80000014147808 */ /* 0x020fe20001000000 */
[----:B------:R-:W-:Y:S01]  /*7050*/  FMUL.FTZ R140, R0, R140 ;  /* 0x0000008c008c7220 */ /* 0x000fe20000410000 */
[----:B------:R-:W-:Y:S01]  /*7060*/  ISETP.GT.AND P2, PT, R164, 0x18, PT ;  /* 0x00000018a400780c */ /* 0x000fe20003f44270 */
[C---:B------:R-:W-:Y:S01]  /*7070*/  FMUL.FTZ R189, R0.reuse, R199 ;  /* 0x000000c700bd7220 */ /* 0x040fe20000410000 */
[C---:B------:R-:W-:Y:S01]  /*7080*/  FMUL.FTZ R229, R0.reuse, R144 ;  /* 0x0000009000e57220 */ /* 0x040fe20000410000 */
[----:B------:R-:W2:Y:S01]  /*7090*/  MUFU.TANH R187, R187 ;  /* 0x000000bb00bb7308 */ /* 0x000ea20000002400 */
[----:B-1----:R-:W-:Y:S01]  /*70a0*/  FSEL R21, R21, -INF , P3 ;  /* 0xff80000015157808 */ /* 0x002fe20001800000 */
[----:B------:R-:W-:Y:S01]  /*70b0*/  FMUL.FTZ R144, R0, R148 ;  /* 0x0000009400907220 */ /* 0x000fe20000410000 */
[----:B------:R-:W-:Y:S01]  /*70c0*/  ISETP.GT.AND P3, PT, R164, 0x19, PT ;  /* 0x00000019a400780c */ /* 0x000fe20003f64270 */
        /* <DEDUP_REMOVED lines=35> */
[----:B------:R-:W1:Y:S01]  /*7300*/  S2R R230, SR_TID.X ;  /* 0x0000000000e67919 */ /* 0x000e620000002100 */
[----:B------:R3:W-:Y:S08]  /*7310*/  MUFU.TANH R8, R136 ;  /* 0x0000008800087308 */ /* 0x0007f00000002400 */
[----:B------:R-:W-:Y:S01]  /*7320*/  MUFU.TANH R176, R176 ;  /* 0x000000b000b07308 */ /* 0x000fe20000002400 */
[C---:B---3--:R-:W-:Y:S01]  /*7330*/  FMUL.FTZ R136, R0.reuse, R138 ;  /* 0x0000008a00887220 */ /* 0x048fe20000410000 */
[----:B------:R-:W-:Y:S01]  /*7340*/  FMUL.FTZ R138, R0, R139 ;  /* 0x0000008b008a7220 */ /* 0x000fe20000410000 */
[----:B--2---:R-:W-:-:S02]  /*7350*/  FSEL R173, R173, -INF , P3 ;  /* 0xff800000adad7808 */ /* 0x004fc40001800000 */
[----:B------:R-:W-:-:S03]  /*7360*/  ISETP.GT.AND P3, PT, R164, 0x31, PT ;  /* 0x00000031a400780c */ /* 0x000fc60003f64270 */
[----:B------:R-:W2:Y:S08]  /*7370*/  MUFU.TANH R177, R177 ;  /* 0x000000b100b17308 */ /* 0x000eb00000002400 */
[----:B------:R-:W-:Y:S01]  /*7380*/  MUFU.TANH R180, R180 ;  /* 0x000000b400b47308 */ /* 0x000fe20000002400 */
[----:B-1----:R-:W-:-:S07]  /*7390*/  SHF.R.U32.HI R230, RZ, 0x7, R230 ;  /* 0x00000007ffe67819 */ /* 0x002fce00000116e6 */
[----:B------:R-:W1:Y:S01]  /*73a0*/  MUFU.TANH R181, R181 ;  /* 0x000000b500b57308 */ /* 0x000e620000002400 */
[----:B--2---:R-:W-:Y:S02]  /*73b0*/  FSEL R177, R177, -INF , P3 ;  /* 0xff800000b1b17808 */ /* 0x004fe40001800000 */
[----:B------:R-:W-:-:S05]  /*73c0*/  ISETP.GT.AND P3, PT, R164, 0x39, PT ;  /* 0x00000039a400780c */ /* 0x000fca0003f64270 */
[----:B------:R-:W-:Y:S08]  /*73d0*/  MUFU.TANH R152, R152 ;  /* 0x0000009800987308 */ /* 0x000ff00000002400 */
[----:B------:R-:W2:Y:S01]  /*73e0*/  MUFU.TANH R153, R153 ;  /* 0x0000009900997308 */ /* 0x000ea20000002400 */
[----:B-1----:R-:W-:Y:S02]  /*73f0*/  FSEL R181, R181, -INF , P3 ;  /* 0xff800000b5b57808 */ /* 0x002fe40001800000 */
[----:B------:R-:W-:-:S05]  /*7400*/  ISETP.GT.AND P3, PT, R164, 0x41, PT ;  /* 0x00000041a400780c */ /* 0x000fca0003f64270 */
[----:B------:R-:W-:Y:S08]  /*7410*/  MUFU.TANH R156, R156 ;  /* 0x0000009c009c7308 */ /* 0x000ff00000002400 */
[----:B------:R-:W1:Y:S01]  /*7420*/  MUFU.TANH R190, R190 ;  /* 0x000000be00be7308 */ /* 0x000e620000002400 */
[----:B--2---:R-:W-:Y:S02]  /*7430*/  FSEL R153, R153, -INF , P3 ;  /* 0xff80000099997808 */ /* 0x004fe40001800000 */
[----:B------:R-:W-:-:S05]  /*7440*/  ISETP.GT.AND P3, PT, R164, 0x49, PT ;  /* 0x00000049a400780c */ /* 0x000fca0003f64270 */
[----:B------:R-:W-:Y:S08]  /*7450*/  MUFU.TANH R159, R159 ;  /* 0x0000009f009f7308 */ /* 0x000ff00000002400 */
[----:B------:R-:W2:Y:S01]  /*7460*/  MUFU.TANH R191, R191 ;  /* 0x000000bf00bf7308 */ /* 0x000ea20000002400 */
[----:B-1----:R-:W-:Y:S02]  /*7470*/  FSEL R197, R190, -INF , P3 ;  /* 0xff800000bec57808 */ /* 0x002fe40001800000 */
[----:B------:R-:W-:-:S05]  /*7480*/  ISETP.GT.AND P3, PT, R164, 0x51, PT ;  /* 0x00000051a400780c */ /* 0x000fca0003f64270 */
[----:B------:R-:W1:Y:S08]  /*7490*/  MUFU.TANH R162, R162 ;  /* 0x000000a200a27308 */ /* 0x000e700000002400 */
[----:B------:R-:W3:Y:S01]  /*74a0*/  MUFU.TANH R192, R192 ;  /* 0x000000c000c07308 */ /* 0x000ee20000002400 */
[----:B--2---:R-:W-:Y:S02]  /*74b0*/  FSEL R191, R191, -INF , P3 ;  /* 0xff800000bfbf7808 */ /* 0x004fe40001800000 */
[----:B------:R-:W-:-:S05]  /*74c0*/  ISETP.GT.AND P3, PT, R164, 0x59, PT ;  /* 0x00000059a400780c */ /* 0x000fca0003f64270 */
[----:B------:R-:W-:Y:S01]  /*74d0*/  MUFU.TANH R140, R140 ;  /* 0x0000008c008c7308 */ /* 0x000fe20000002400 */
[----:B------:R-:W-:Y:S02]  /*74e0*/  WARPGROUP.DEPBAR.LE gsb0, 0x0 ;  /* 0x00008000000079c5 */ /* 0x000fe40000010000 */
[----:B------:R-:W-:Y:S01]  /*74f0*/  WARPGROUP.ARRIVE ;  /* 0x00000000000079c5 */ /* 0x000fe20000000000 */
[C---:B------:R-:W-:Y:S01]  /*7500*/  FMUL.FTZ R217, R0.reuse, R137 ;  /* 0x0000008900d97220 */ /* 0x040fe20000410000 */
[----:B------:R-:W-:Y:S01]  /*7510*/  FMNMX.FTZ R137, R9, R166, !PT ;  /* 0x000000a609897209 */ /* 0x000fe20007810000 */
[----:B------:R-:W-:Y:S02]  /*7520*/  FMUL.FTZ R219, R0, R141 ;  /* 0x0000008d00db7220 */ /* 0x000fe40000410000 */
[----:B------:R-:W-:Y:S01]  /*7530*/  MUFU.TANH R229, R229 ;  /* 0x000000e500e57308 */ /* 0x000fe20000002400 */
[----:B------:R-:W-:Y:S01]  /*7540*/  QGMMA.64x192x32.F32.E4M3.E4M3 R24, R212, gdesc[UR8], R24, gsb0 ;  /* 0x02e00008d4187df3 */ /* 0x000fe20008000818 */
[----:B------:R-:W-:Y:S01]  /*7550*/  FMNMX.FTZ R166, R12, R137, !PT ;  /* 0x000000890ca67209 */ /* 0x000fe20007810000 */
[----:B------:R-:W-:Y:S01]  /*7560*/  UIADD3 UR10, UR14, 0x300, URZ ;  /* 0x000003000e0a7890 */ /* 0x000fe2000fffe03f */
[----:B------:R-:W-:-:S02]  /*7570*/  UMOV UR11, 0xc0000010 ;  /* 0xc0000010000b7882 */ /* 0x000fc40000000000 */
[----:B------:R-:W-:Y:S02]  /*7580*/  FMNMX.FTZ R137, R13, R166, !PT ;  /* 0x000000a60d897209 */ /* 0x000fe40007810000 */
[----:B------:R-:W2:Y:S02]  /*7590*/  MUFU.TANH R217, R217 ;  /* 0x000000d900d97308 */ /* 0x000ea40000002400 */
[----:B------:R-:W-:Y:S02]  /*75a0*/  FMNMX.FTZ R166, R20, R137, !PT ;  /* 0x0000008914a67209 */ /* 0x000fe40007810000 */
[----:B------:R-:W-:Y:S02]  /*75b0*/  FSEL R137, R186, -INF , P2 ;  /* 0xff800000ba897808 */ /* 0x000fe40001000000 */
[----:B------:R-:W-:Y:S02]  /*75c0*/  FMNMX.FTZ R166, R21, R166, !PT ;  /* 0x000000a615a67209 */ /* 0x000fe40007810000 */
[----:B------:R-:W4:Y:S01]  /*75d0*/  MUFU.TANH R219, R219 ;  /* 0x000000db00db7308 */ /* 0x000f220000002400 */
[----:B------:R-:W-:-:S02]  /*75e0*/  ISETP.GT.AND P2, PT, R164, 0x20, PT ;  /* 0x00000020a400780c */ /* 0x000fc40003f44270 */
[----:B------:R-:W-:Y:S02]  /*75f0*/  FMNMX.FTZ R166, R137, R166, !PT ;  /* 0x000000a689a67209 */ /* 0x000fe40007810000 */
[----:B------:R-:W-:Y:S02]  /*7600*/  FSEL R139, R168, -INF , P2 ;  /* 0xff800000a88b7808 */ /* 0x000fe40001000000 */
[----:B------:R-:W-:Y:S01]  /*7610*/  FMNMX.FTZ R166, R187, R166, !PT ;  /* 0x000000a6bba67209 */ /* 0x000fe20007810000 */
[----:B------:R-:W5:Y:S01]  /*7620*/  MUFU.TANH R231, R231 ;  /* 0x000000e700e77308 */ /* 0x000f620000002400 */
[----:B------:R-:W-:Y:S02]  /*7630*/  ISETP.GT.AND P2, PT, R164, 0x28, PT ;  /* 0x00000028a400780c */ /* 0x000fe40003f44270 */
[----:B------:R-:W-:Y:S02]  /*7640*/  FMNMX.FTZ R166, R139, R166, !PT ;  /* 0x000000a68ba67209 */ /* 0x000fe40007810000 */
[----:B------:R-:W-:-:S02]  /*7650*/  FSEL R141, R172, -INF , P2 ;  /* 0xff800000ac8d7808 */ /* 0x000fc40001000000 */
[----:B------:R-:W-:Y:S01]  /*7660*/  FMNMX.FTZ R166, R169, R166, !PT ;  /* 0x000000a6a9a67209 */ /* 0x000fe20007810000 */
[----:B------:R-:W5:Y:S01]  /*7670*/  MUFU.TANH R144, R144 ;  /* 0x0000009000907308 */ /* 0x000f620000002400 */
[----:B------:R-:W-:Y:S02]  /*7680*/  ISETP.GT.AND P2, PT, R164, 0x30, PT ;  /* 0x00000030a400780c */ /* 0x000fe40003f44270 */
[----:B------:R-:W-:Y:S02]  /*7690*/  FMNMX.FTZ R166, R141, R166, !PT ;  /* 0x000000a68da67209 */ /* 0x000fe40007810000 */
[----:B------:R-:W-:Y:S02]  /*76a0*/  FSEL R193, R176, -INF , P2 ;  /* 0xff800000b0c17808 */ /* 0x000fe40001000000 */
[----:B------:R-:W-:Y:S01]  /*76b0*/  FMNMX.FTZ R166, R173, R166, !PT ;  /* 0x000000a6ada67209 */ /* 0x000fe20007810000 */
[----:B------:R-:W5:Y:S01]  /*76c0*/  MUFU.TANH R233, R233 ;  /* 0x000000e900e97308 */ /* 0x000f620000002400 */
        /* <DEDUP_REMOVED lines=14> */
[----:B------:R-:W-:Y:S01]  /*77b0*/  MUFU.TANH R120, R120 ;  /* 0x0000007800787308 */ /* 0x000fe20000002400 */
[----:B------:R-:W-:-:S02]  /*77c0*/  ISETP.GT.AND P2, PT, R164, 0x50, PT ;  /* 0x00000050a400780c */ /* 0x000fc40003f44270 */
[----:B------:R-:W-:Y:S02]  /*77d0*/  FMNMX.FTZ R166, R149, R166, !PT ;  /* 0x000000a695a67209 */ /* 0x000fe40007810000 */
[----:B------:R-:W-:Y:S02]  /*77e0*/  FSEL R159, R159, -INF , P2 ;  /* 0xff8000009f9f7808 */ /* 0x000fe40001000000 */
[----:B------:R-:W-:Y:S01]  /*77f0*/  FMNMX.FTZ R166, R197, R166, !PT ;  /* 0x000000a6c5a67209 */ /* 0x000fe20007810000 */
[----:B------:R-:W-:Y:S01]  /*7800*/  MUFU.TANH R128, R128 ;  /* 0x0000008000807308 */ /* 0x000fe20000002400 */
[----:B------:R-:W-:Y:S02]  /*7810*/  ISETP.GT.AND P2, PT, R164, 0x58, PT ;  /* 0x00000058a400780c */ /* 0x000fe40003f44270 */
[----:B------:R-:W-:Y:S02]  /*7820*/  FMNMX.FTZ R166, R159, R166, !PT ;  /* 0x000000a69fa67209 */ /* 0x000fe40007810000 */
[----:B-1----:R-:W-:-:S02]  /*7830*/  FSEL R199, R162, -INF , P2 ;  /* 0xff800000a2c77808 */ /* 0x002fc40001000000 */
[----:B------:R-:W-:Y:S01]  /*7840*/  FMNMX.FTZ R166, R191, R166, !PT ;  /* 0x000000a6bfa67209 */ /* 0x000fe20007810000 */
[----:B------:R-:W-:Y:S01]  /*7850*/  MUFU.TANH R121, R121 ;  /* 0x0000007900797308 */ /* 0x000fe20000002400 */
[----:B------:R-:W-:Y:S02]  /*7860*/  ISETP.GT.AND P2, PT, R164, 0x60, PT ;  /* 0x00000060a400780c */ /* 0x000fe40003f44270 */
[----:B------:R-:W-:-:S05]  /*7870*/  FMNMX.FTZ R166, R199, R166, !PT ;  /* 0x000000a6c7a67209 */ /* 0x000fca0007810000 */
        /* <DEDUP_REMOVED lines=16> */
[----:B---3--:R-:W-:Y:S01]  /*7980*/  FSEL R213, R192, -INF , P3 ;  /* 0xff800000c0d57808 */ /* 0x008fe20001800000 */
[----:B------:R-:W-:Y:S01]  /*7990*/  WARPGROUP.ARRIVE ;  /* 0x00000000000079c5 */ /* 0x000fe20000000000 */
[----:B------:R-:W-:-:S03]  /*79a0*/  ISETP.GT.AND P3, PT, R164, 0x61, PT ;  /* 0x00000061a400780c */ /* 0x000fc60003f64270 */
[----:B------:R-:W-:Y:S01]  /*79b0*/  MUFU.TANH R183, R183 ;  /* 0x000000b700b77308 */ /* 0x000fe20000002400 */
[----:B------:R-:W-:Y:S02]  /*79c0*/  FSEL R215, R8, -INF , P2 ;  /* 0xff80000008d77808 */ /* 0x000fe40001000000 */
[----:B------:R-:W-:Y:S01]  /*79d0*/  FMNMX.FTZ R166, R213, R166, !PT ;  /* 0x000000a6d5a67209 */ /* 0x000fe20007810000 */
[----:B------:R-:W-:Y:S01]  /*79e0*/  QGMMA.64x192x32.F32.E4M3.E4M3 R24, R208, gdesc[UR8], R24, gsb0 ;  /* 0x02e00008d0187df3 */ /* 0x000fe20008000818 */
[C---:B------:R-:W-:Y:S01]  /*79f0*/  ISETP.GT.AND P2, PT, R164.reuse, 0x68, PT ;  /* 0x00000068a400780c */ /* 0x040fe20003f44270 */
[----:B------:R-:W-:Y:S01]  /*7a00*/  UIADD3 UR10, UR14, 0x480, URZ ;  /* 0x000004800e0a7890 */ /* 0x000fe2000fffe03f */
[----:B--2---:R-:W-:Y:S01]  /*7a10*/  FSEL R217, R217, -INF , P3 ;  /* 0xff800000d9d97808 */ /* 0x004fe20001800000 */
[----:B------:R1:W2:Y:S01]  /*7a20*/  MUFU.TANH R8, R124 ;  /* 0x0000007c00087308 */ /* 0x0002a20000002400 */
[----:B------:R-:W-:Y:S01]  /*7a30*/  FMNMX.FTZ R166, R215, R166, !PT ;  /* 0x000000a6d7a67209 */ /* 0x000fe20007810000 */
[----:B------:R-:W-:Y:S01]  /*7a40*/  UMOV UR11, 0xc0000010 ;  /* 0xc0000010000b7882 */ /* 0x000fe20000000000 */
[----:B------:R-:W-:-:S02]  /*7a50*/  ISETP.GT.AND P3, PT, R164, 0x69, PT ;  /* 0x00000069a400780c */ /* 0x000fc40003f64270 */
[----:B------:R-:W-:Y:S02]  /*7a60*/  FSEL R125, R140, -INF , P2 ;  /* 0xff8000008c7d7808 */ /* 0x000fe40001000000 */
[----:B------:R-:W-:Y:S01]  /*7a70*/  FMNMX.FTZ R166, R217, R166, !PT ;  /* 0x000000a6d9a67209 */ /* 0x000fe20007810000 */
[----:B------:R3:W3:Y:S01]  /*7a80*/  MUFU.TANH R140, R132 ;  /* 0x00000084008c7308 */ /* 0x0006e20000002400 */
[----:B------:R-:W-:Y:S01]  /*7a90*/  ISETP.GT.AND P2, PT, R164, 0x70, PT ;  /* 0x00000070a400780c */ /* 0x000fe20003f44270 */
[C---:B-1----:R-:W-:Y:S01]  /*7aa0*/  FMUL.FTZ R124, R0.reuse, R142 ;  /* 0x0000008e007c7220 */ /* 0x042fe20000410000 */
[----:B----4-:R-:W-:Y:S01]  /*7ab0*/  FSEL R219, R219, -INF , P3 ;  /* 0xff800000dbdb7808 */ /* 0x010fe20001800000 */
[----:B------:R-:W-:Y:S01]  /*7ac0*/  FMUL.FTZ R142, R0, R143 ;  /* 0x0000008f008e7220 */ /* 0x000fe20000410000 */
[----:B------:R-:W-:Y:S02]  /*7ad0*/  FMNMX.FTZ R166, R125, R166, !PT ;  /* 0x000000a67da67209 */ /* 0x000fe40007810000 */
[----:B------:R-:W-:Y:S01]  /*7ae0*/  ISETP.GT.AND P3, PT, R164, 0x71, PT ;  /* 0x00000071a400780c */ /* 0x000fe20003f64270 */
[----:B------:R-:W-:Y:S01]  /*7af0*/  MUFU.TANH R154, R154 ;  /* 0x0000009a009a7308 */ /* 0x000fe20000002400 */
[----:B------:R-:W-:-:S02]  /*7b00*/  FSEL R229, R229, -INF , P2 ;  /* 0xff800000e5e57808 */ /* 0x000fc40001000000 */
[----:B------:R-:W-:Y:S02]  /*7b10*/  FMNMX.FTZ R166, R219, R166, !PT ;  /* 0x000000a6dba67209 */ /* 0x000fe40007810000 */
[C---:B------:R-:W-:Y:S02]  /*7b20*/  ISETP.GT.AND P2, PT, R164.reuse, 0x78, PT ;  /* 0x00000078a400780c */ /* 0x040fe40003f44270 */
[----:B-----5:R-:W-:Y:S01]  /*7b30*/  FSEL R231, R231, -INF , P3 ;  /* 0xff800000e7e77808 */ /* 0x020fe20001800000 */
[----:B------:R-:W-:Y:S01]  /*7b40*/  MUFU.TANH R155, R155 ;  /* 0x0000009b009b7308 */ /* 0x000fe20000002400 */
[----:B------:R-:W-:Y:S02]  /*7b50*/  FMNMX.FTZ R166, R229, R166, !PT ;  /* 0x000000a6e5a67209 */ /* 0x000fe40007810000 */
[----:B------:R-:W-:Y:S02]  /*7b60*/  ISETP.GT.AND P3, PT, R164, 0x79, PT ;  /* 0x00000079a400780c */ /* 0x000fe40003f64270 */
[----:B------:R-:W-:Y:S01]  /*7b70*/  FSEL R129, R144, -INF , P2 ;  /* 0xff80000090817808 */ /* 0x000fe20001000000 */
[----:B------:R-:W-:Y:S01]  /*7b80*/  FMUL.FTZ R144, R0, R133 ;  /* 0x0000008500907220 */ /* 0x000fe20000410000 */
[----:B------:R-:W-:Y:S01]  /*7b90*/  FMNMX.FTZ R166, R231, R166, !PT ;  /* 0x000000a6e7a67209 */ /* 0x000fe20007810000 */
[----:B------:R-:W-:Y:S01]  /*7ba0*/  MUFU.TANH R157, R157 ;  /* 0x0000009d009d7308 */ /* 0x000fe20000002400 */
[----:B------:R-:W-:-:S02]  /*7bb0*/  ISETP.GT.AND P2, PT, R164, 0x80, PT ;  /* 0x00000080a400780c */ /* 0x000fc40003f44270 */
[----:B------:R-:W-:Y:S02]  /*7bc0*/  FSEL R233, R233, -INF , P3 ;  /* 0xff800000e9e97808 */ /* 0x000fe40001800000 */
[----:B------:R-:W-:Y:S02]  /*7bd0*/  FMNMX.FTZ R166, R129, R166, !PT ;  /* 0x000000a681a67209 */ /* 0x000fe40007810000 */
[C---:B------:R-:W-:Y:S01]  /*7be0*/  ISETP.GT.AND P3, PT, R164.reuse, 0x81, PT ;  /* 0x00000081a400780c */ /* 0x040fe20003f64270 */
[----:B------:R-:W1:Y:S01]  /*7bf0*/  MUFU.TANH R144, R144 ;  /* 0x0000009000907308 */ /* 0x000e620000002400 */
[----:B------:R-:W-:Y:S02]  /*7c00*/  FSEL R235, R235, -INF , P2 ;  /* 0xff800000ebeb7808 */ /* 0x000fe40001000000 */
[----:B------:R-:W-:Y:S02]  /*7c10*/  FMNMX.FTZ R166, R233, R166, !PT ;  /* 0x000000a6e9a67209 */ /* 0x000fe40007810000 */
[----:B------:R-:W-:-:S02]  /*7c20*/  ISETP.GT.AND P2, PT, R164, 0x88, PT ;  /* 0x00000088a400780c */ /* 0x000fc40003f44270 */
[----:B------:R-:W-:Y:S01]  /*7c30*/  FSEL R237, R237, -INF , P3 ;  /* 0xff800000eded7808 */ /* 0x000fe20001800000 */
[----:B------:R-:W4:Y:S01]  /*7c40*/  MUFU.TANH R158, R158 ;  /* 0x0000009e009e7308 */ /* 0x000f220000002400 */
[----:B------:R-:W-:Y:S02]  /*7c50*/  FMNMX.FTZ R166, R235, R166, !PT ;  /* 0x000000a6eba67209 */ /* 0x000fe40007810000 */
[----:B------:R-:W-:Y:S02]  /*7c60*/  ISETP.GT.AND P3, PT, R164, 0x89, PT ;  /* 0x00000089a400780c */ /* 0x000fe40003f64270 */
[----:B--2---:R-:W-:Y:S02]  /*7c70*/  FSEL R133, R8, -INF , P2 ;  /* 0xff80000008857808 */ /* 0x004fe40001000000 */
[----:B------:R-:W-:Y:S01]  /*7c80*/  FMNMX.FTZ R166, R237, R166, !PT ;  /* 0x000000a6eda67209 */ /* 0x000fe20007810000 */
[----:B------:R-:W2:Y:S01]  /*7c90*/  MUFU.TANH R160, R160 ;  /* 0x000000a000a07308 */ /* 0x000ea20000002400 */
[----:B------:R-:W-:-:S02]  /*7ca0*/  ISETP.GT.AND P2, PT, R164, 0x90, PT ;  /* 0x00000090a400780c */ /* 0x000fc40003f44270 */
[----:B------:R-:W-:Y:S02]  /*7cb0*/  FSEL R8, R120, -INF , P3 ;  /* 0xff80000078087808 */ /* 0x000fe40001800000 */
[----:B------:R-:W-:Y:S02]  /*7cc0*/  FMNMX.FTZ R166, R133, R166, !PT ;  /* 0x000000a685a67209 */ /* 0x000fe40007810000 */
[----:B------:R-:W-:Y:S01]  /*7cd0*/  ISETP.GT.AND P3, PT, R164, 0x91, PT ;  /* 0x00000091a400780c */ /* 0x000fe20003f64270 */
[----:B------:R-:W5:Y:S01]  /*7ce0*/  MUFU.TANH R161, R161 ;  /* 0x000000a100a17308 */ /* 0x000f620000002400 */
[----:B------:R-:W-:Y:S02]  /*7cf0*/  FSEL R128, R128, -INF , P2 ;  /* 0xff80000080807808 */ /* 0x000fe40001000000 */
[----:B------:R-:W-:Y:S02]  /*7d00*/  FMNMX.FTZ R166, R8, R166, !PT ;  /* 0x000000a608a67209 */ /* 0x000fe40007810000 */
[----:B---3--:R-:W-:-:S02]  /*7d10*/  FSEL R132, R121, -INF , P3 ;  /* 0xff80000079847808 */ /* 0x008fc40001800000 */
[----:B------:R-:W-:Y:S01]  /*7d20*/  ISETP.GT.AND P2, PT, R164, 0x98, PT ;  /* 0x00000098a400780c */ /* 0x000fe20003f44270 */
[----:B------:R-:W3:Y:S01]  /*7d30*/  MUFU.TANH R163, R163 ;  /* 0x000000a300a37308 */ /* 0x000ee20000002400 */
[----:B------:R-:W-:Y:S02]  /*7d40*/  FMNMX.FTZ R121, R128, R166, !PT ;  /* 0x000000a680797209 */ /* 0x000fe40007810000 */
[C---:B------:R-:W-:Y:S01]  /*7d50*/  ISETP.GT.AND P3, PT, R164.reuse, 0x99, PT ;  /* 0x00000099a400780c */ /* 0x040fe20003f64270 */
[----:B------:R-:W-:Y:S01]  /*7d60*/  VIADD R164, R164, 0x8 ;  /* 0x00000008a4a47836 */ /* 0x000fe20000000000 */
[----:B------:R-:W-:Y:S02]  /*7d70*/  FSEL R140, R140, -INF , P2 ;  /* 0xff8000008c8c7808 */ /* 0x000fe40001000000 */
[----:B------:R-:W-:Y:S01]  /*7d80*/  FMNMX.FTZ R121, R132, R121, !PT ;  /* 0x0000007984797209 */ /* 0x000fe20007810000 */
[----:B------:R-:W3:Y:S01]  /*7d90*/  MUFU.TANH R165, R165 ;  /* 0x000000a500a57308 */ /* 0x000ee20000002400 */
[----:B-1----:R-:W-:Y:S01]  /*7da0*/  FSEL R143, R144, -INF , P3 ;  /* 0xff800000908f7808 */ /* 0x002fe20001800000 */
[----:B------:R-:W-:Y:S01]  /*7db0*/  FMUL.FTZ R144, R0, R146 ;  /* 0x0000009200907220 */ /* 0x000fe20000410000 */
[----:B------:R-:W-:Y:S01]  /*7dc0*/  FMNMX.FTZ R120, R140, R121, !PT ;  /* 0x000000798c787209 */ /* 0x000fe20007810000 */
[C---:B------:R-:W-:Y:S01]  /*7dd0*/  FMUL.FTZ R146, R0.reuse, R147 ;  /* 0x0000009300927220 */ /* 0x040fe20000410000 */
[----:B------:R-:W-:Y:S01]  /*7de0*/  FMUL.FTZ R147, R0, R150 ;  /* 0x0000009600937220 */ /* 0x000fe20000410000 */
[----:B------:R-:W-:-:S02]  /*7df0*/  ISETP.GT.AND P3, PT, R164, RZ, PT ;  /* 0x000000ffa400720c */ /* 0x000fc40003f64270 */
[----:B------:R-:W-:Y:S01]  /*7e00*/  FMNMX.FTZ R120, R143, R120, !PT ;  /* 0x000000788f787209 */ /* 0x000fe20007810000 */
[----:B------:R-:W1:Y:S01]  /*7e10*/  MUFU.TANH R136, R136 ;  /* 0x0000008800887308 */ /* 0x000e620000002400 */
[----:B------:R-:W-:Y:S02]  /*7e20*/  ISETP.GT.AND P4, PT, R164, 0x1, PT ;  /* 0x00000001a400780c */ /* 0x000fe40003f84270 */
[----:B------:R-:W-:Y:S01]  /*7e30*/  FSEL R10, R10, -INF , P3 ;  /* 0xff8000000a0a7808 */ /* 0x000fe20001800000 */
[----:B------:R-:W4:Y:S01]  /*7e40*/  SHFL.BFLY PT, R121, R120, 0x2, 0x1f ;  /* 0x0c401f0078797f89 */ /* 0x000f2200000e0000 */
[----:B------:R-:W-:Y:S02]  /*7e50*/  ISETP.GT.AND P3, PT, R164, 0x8, PT ;  /* 0x00000008a400780c */ /* 0x000fe40003f64270 */
[----:B------:R-:W-:Y:S01]  /*7e60*/  FSEL R11, R11, -INF , P4 ;  /* 0xff8000000b0b7808 */ /* 0x000fe20002000000 */
[----:B------:R-:W1:Y:S01]  /*7e70*/  MUFU.TANH R138, R138 ;  /* 0x0000008a008a7308 */ /* 0x000e620000002400 */
[----:B------:R-:W-:-:S02]  /*7e80*/  FMNMX.FTZ R162, R10, R7, !PT ;  /* 0x000000070aa27209 */ /* 0x000fc40007810000 */
[C---:B------:R-:W-:Y:S02]  /*7e90*/  ISETP.GT.AND P4, PT, R164.reuse, 0x9, PT ;  /* 0x00000009a400780c */ /* 0x040fe40003f84270 */
[----:B------:R-:W-:Y:S02]  /*7ea0*/  FMNMX.FTZ R162, R11, R162, !PT ;  /* 0x000000a20ba27209 */ /* 0x000fe40007810000 */
[----:B------:R-:W-:Y:S01]  /*7eb0*/  FSEL R15, R15, -INF , P4 ;  /* 0xff8000000f0f7808 */ /* 0x000fe20002000000 */
[----:B------:R-:W1:Y:S01]  /*7ec0*/  MUFU.TANH R124, R124 ;  /* 0x0000007c007c7308 */ /* 0x000e620000002400 */
[----:B------:R-:W-:-:S04]  /*7ed0*/  ISETP.GT.AND P4, PT, R164, 0x11, PT ;  /* 0x00000011a400780c */ /* 0x000fc80003f84270 */
[----:B------:R-:W-:Y:S02]  /*7ee0*/  FSEL R185, R185, -INF , P4 ;  /* 0xff800000b9b97808 */ /* 0x000fe40002000000 */
[----:B------:R-:W-:Y:S01]  /*7ef0*/  ISETP.GT.AND P4, PT, R164, 0x19, PT ;  /* 0x00000019a400780c */ /* 0x000fe20003f84270 */
[----:B------:R-:W1:Y:S03]  /*7f00*/  MUFU.TANH R142, R142 ;  /* 0x0000008e008e7308 */ /* 0x000e660000002400 */
[----:B------:R-:W-:Y:S02]  /*7f10*/  FSEL R189, R189, -INF , P4 ;  /* 0xff800000bdbd7808 */ /* 0x000fe40002000000 */
[----:B----4-:R-:W-:Y:S02]  /*7f20*/  FMNMX.FTZ R150, R120, R121, !PT ;  /* 0x0000007978967209 */ /* 0x010fe40007810000 */
[----:B------:R-:W4:Y:S01]  /*7f30*/  LDC R120, c[0x0][0x988] ;  /* 0x00026200ff787b82 */ /* 0x000f220000000800 */
[----:B------:R-:W-:Y:S01]  /*7f40*/  ISETP.GT.AND P4, PT, R164, 0x21, PT ;  /* 0x00000021a400780c */ /* 0x000fe20003f84270 */
[----:B------:R-:W1:Y:S01]  /*7f50*/  MUFU.TANH R144, R144 ;  /* 0x0000009000907308 */ /* 0x000e620000002400 */
[----:B------:R-:W2:Y:S02]  /*7f60*/  SHFL.BFLY PT, R121, R150, 0x1, 0x1f ;  /* 0x0c201f0096797f89 */ /* 0x000ea400000e0000 */
[----:B------:R-:W-:-:S02]  /*7f70*/  FSEL R171, R171, -INF , P4 ;  /* 0xff800000abab7808 */ /* 0x000fc40002000000 */
[----:B------:R-:W-:-:S03]  /*7f80*/  ISETP.GT.AND P4, PT, R164, 0x29, PT ;  /* 0x00000029a400780c */ /* 0x000fc60003f84270 */
[----:B------:R-:W1:Y:S01]  /*7f90*/  MUFU.TANH R146, R146 ;  /* 0x0000009200927308 */ /* 0x000e620000002400 */
[----:B------:R-:W-:Y:S02]  /*7fa0*/  FSEL R175, R175, -INF , P4 ;  /* 0xff800000afaf7808 */ /* 0x000fe40002000000 */
[----:B------:R-:W-:-:S04]  /*7fb0*/  ISETP.GT.AND P4, PT, R164, 0x31, PT ;  /* 0x00000031a400780c */ /* 0x000fc80003f84270 */
[----:B------:R-:W-:Y:S01]  /*7fc0*/  FSEL R179, R179, -INF , P4 ;  /* 0xff800000b3b37808 */ /* 0x000fe20002000000 */
[----:B------:R-:W1:Y:S01]  /*7fd0*/  MUFU.TANH R147, R147 ;  /* 0x0000009300937308 */ /* 0x000e620000002400 */
[----:B------:R-:W-:-:S04]  /*7fe0*/  ISETP.GT.AND P4, PT, R164, 0x39, PT ;  /* 0x00000039a400780c */ /* 0x000fc80003f84270 */
[----:B------:R-:W-:Y:S02]  /*7ff0*/  FSEL R183, R183, -INF , P4 ;  /* 0xff800000b7b77808 */ /* 0x000fe40002000000 */
[----:B------:R-:W-:Y:S01]  /*8000*/  ISETP.GT.AND P4, PT, R164, 0x41, PT ;  /* 0x00000041a400780c */ /* 0x000fe20003f84270 */
[----:B------:R-:W1:Y:S01]  /*8010*/  MUFU.TANH R148, R148 ;  /* 0x0000009400947308 */ /* 0x000e620000002400 */
[----:B--2---:R-:W-:Y:S01]  /*8020*/  FMNMX.FTZ R121, R150, R121, !PT ;  /* 0x0000007996797209 */ /* 0x004fe20007810000 */
[----:B------:R-:W-:Y:S01]  /*8030*/  FMUL.FTZ R150, R0, R134 ;  /* 0x0000008600967220 */ /* 0x000fe20000410000 */
[----:B------:R-:W-:Y:S02]  /*8040*/  FSEL R155, R155, -INF , P4 ;  /* 0xff8000009b9b7808 */ /* 0x000fe40002000000 */
[C---:B------:R-:W-:Y:S01]  /*8050*/  FSETP.NEU.FTZ.AND P2, PT, R121.reuse, -INF , PT ;  /* 0xff8000007900780b */ /* 0x040fe20003f5d000 */
[----:B----4-:R-:W-:-:S01]  /*8060*/  FFMA.FTZ R134, R121, R120, -8 ;  /* 0xc100000079867423 */ /* 0x010fc20000010078 */
[----:B------:R-:W-:Y:S01]  /*8070*/  ISETP.GT.AND P4, PT, R164, 0x49, PT ;  /* 0x00000049a400780c */ /* 0x000fe20003f84270 */
[----:B------:R-:W2:Y:S03]  /*8080*/  MUFU.TANH R122, R122 ;  /* 0x0000007a007a7308 */ /* 0x000ea60000002400 */
[----:B------:R-:W-:-:S05]  /*8090*/  FSEL R134, R134, RZ, P2 ;  /* 0x000000ff86867208 */ /* 0x000fca0001000000 */
[-CC-:B------:R-:W-:Y:S01]  /*80a0*/  FFMA.FTZ R152, R9, R120.reuse, -R134.reuse ;  /* 0x0000007809987223 */ /* 0x180fe20000010886 */
[----:B------:R-:W-:-:S01]  /*80b0*/  FFMA.FTZ R9, R12, R120, -R134 ;  /* 0x000000780c097223 */ /* 0x000fc20000010886 */
[-CC-:B------:R-:W-:Y:S01]  /*80c0*/  FFMA.FTZ R12, R13, R120.reuse, -R134.reuse ;  /* 0x000000780d0c7223 */ /* 0x180fe20000010886 */
[----:B------:R-:W-:-:S01]  /*80d0*/  FFMA.FTZ R13, R20, R120, -R134 ;  /* 0x00000078140d7223 */ /* 0x000fc20000010886 */
[-CC-:B------:R-:W-:Y:S01]  /*80e0*/  FFMA.FTZ R20, R21, R120.reuse, -R134.reuse ;  /* 0x0000007815147223 */ /* 0x180fe20000010886 */
[----:B------:R-:W-:-:S01]  /*80f0*/  FFMA.FTZ R21, R137, R120, -R134 ;  /* 0x0000007889157223 */ /* 0x000fc20000010886 */
[----:B------:R-:W-:Y:S01]  /*8100*/  FSEL R137, R14, -INF , P3 ;  /* 0xff8000000e897808 */ /* 0x000fe20001800000 */
[----:B------:R-:W-:-:S01]  /*8110*/  FFMA.FTZ R14, R139, R120, -R134 ;  /* 0x000000788b0e7223 */ /* 0x000fc20000010886 */
[----:B------:R-:W-:Y:S01]  /*8120*/  ISETP.GT.AND P3, PT, R164, 0x10, PT ;  /* 0x00000010a400780c */ /* 0x000fe20003f64270 */
[----:B------:R-:W-:-:S01]  /*8130*/  FFMA.FTZ R135, R167, R120, -R134 ;  /* 0x00000078a7877223 */ /* 0x000fc20000010886 */
[----:B------:R-:W-:Y:S01]  /*8140*/  FMNMX.FTZ R162, R137, R162, !PT ;  /* 0x000000a289a27209 */ /* 0x000fe20007810000 */
[----:B------:R-:W-:-:S01]  /*8150*/  FFMA.FTZ R167, R169, R120, -R134 ;  /* 0x00000078a9a77223 */ /* 0x000fc20000010886 */
[----:B------:R-:W-:Y:S01]  /*8160*/  FSEL R139, R184, -INF , P3 ;  /* 0xff800000b88b7808 */ /* 0x000fe20001800000 */
[----:B------:R-:W-:-:S01]  /*8170*/  FFMA.FTZ R156, R187, R120, -R134 ;  /* 0x00000078bb9c7223 */ /* 0x000fc20000010886 */
[----:B------:R-:W-:Y:S01]  /*8180*/  FMNMX.FTZ R162, R15, R162, !PT ;  /* 0x000000a20fa27209 */ /* 0x000fe20007810000 */
[----:B------:R-:W-:-:S01]  /*8190*/  FFMA.FTZ R172, R193, R120, -R134 ;  /* 0x00000078c1ac7223 */ /* 0x000fc20000010886 */
[----:B------:R-:W-:Y:S01]  /*81a0*/  ISETP.GT.AND P3, PT, R164, 0x18, PT ;  /* 0x00000018a400780c */ /* 0x000fe20003f64270 */
[----:B------:R-:W4:Y:S01]  /*81b0*/  MUFU.TANH R123, R123 ;  /* 0x0000007b007b7308 */ /* 0x000f220000002400 */
[----:B------:R-:W-:Y:S01]  /*81c0*/  FMNMX.FTZ R162, R139, R162, !PT ;  /* 0x000000a28ba27209 */ /* 0x000fe20007810000 */
[-CC-:B------:R-:W-:Y:S01]  /*81d0*/  FFMA.FTZ R141, R141, R120.reuse, -R134.reuse ;  /* 0x000000788d8d7223 */ /* 0x180fe20000010886 */
[----:B------:R-:W-:Y:S01]  /*81e0*/  FSEL R169, R188, -INF , P3 ;  /* 0xff800000bca97808 */ /* 0x000fe20001800000 */
[--C-:B------:R-:W-:Y:S01]  /*81f0*/  FFMA.FTZ R177, R177, R120, -R134.reuse ;  /* 0x00000078b1b17223 */ /* 0x100fe20000010886 */
[----:B------:R-:W-:Y:S01]  /*8200*/  FMNMX.FTZ R162, R185, R162, !PT ;  /* 0x000000a2b9a27209 */ /* 0x000fe20007810000 */
[--C-:B------:R-:W-:Y:S01]  /*8210*/  FFMA.FTZ R145, R145, R120, -R134.reuse ;  /* 0x0000007891917223 */ /* 0x100fe20000010886 */
        /* <DEDUP_REMOVED lines=9> */
[----:B------:R5:W-:Y:S01]  /*82b0*/  MUFU.EX2 R162, R170 ;  /* 0x000000aa00a27308 */ /* 0x000be20000000800 */
[----:B------:R-:W-:Y:S01]  /*82c0*/  FMNMX.FTZ R166, R187, R166, !PT ;  /* 0x000000a6bba67209 */ /* 0x000fe20007810000 */
[-CC-:B------:R-:W-:Y:S01]  /*82d0*/  FFMA.FTZ R191, R191, R120.reuse, -R134.reuse ;  /* 0x00000078bfbf7223 */ /* 0x180fe20000010886 */
[----:B------:R-:W-:Y:S01]  /*82e0*/  FSEL R173, R174, -INF , P3 ;  /* 0xff800000aead7808 */ /* 0x000fe20001800000 */
[--C-:B------:R-:W-:Y:S01]  /*82f0*/  FFMA.FTZ R174, R217, R120, -R134.reuse ;  /* 0x00000078d9ae7223 */ /* 0x100fe20000010886 */
[----:B------:R-:W-:Y:S01]  /*8300*/  FMNMX.FTZ R168, R171, R166, !PT ;  /* 0x000000a6aba87209 */ /* 0x000fe20007810000 */
[----:B------:R-:W-:Y:S01]  /*8310*/  FFMA.FTZ R213, R213, R120, -R134 ;  /* 0x00000078d5d57223 */ /* 0x000fe20000010886 */
[----:B------:R-:W-:Y:S01]  /*8320*/  ISETP.GT.AND P3, PT, R164, 0x30, PT ;  /* 0x00000030a400780c */ /* 0x000fe20003f64270 */
[----:B------:R-:W-:-:S02]  /*8330*/  WARPGROUP.DEPBAR.LE gsb0, 0x0 ;  /* 0x00008000000079c5 */ /* 0x000fc40000010000 */
[----:B------:R-:W-:Y:S01]  /*8340*/  FMNMX.FTZ R168, R173, R168, !PT ;  /* 0x000000a8ada87209 */ /* 0x000fe20007810000 */
[--C-:B-----5:R-:W-:Y:S01]  /*8350*/  FFMA.FTZ R170, R195, R120, -R134.reuse ;  /* 0x00000078c3aa7223 */ /* 0x120fe20000010886 */
[----:B------:R-:W-:Y:S01]  /*8360*/  FSEL R193, R178, -INF , P3 ;  /* 0xff800000b2c17808 */ /* 0x000fe20001800000 */
[----:B------:R-:W-:Y:S01]  /*8370*/  WARPGROUP.ARRIVE ;  /* 0x00000000000079c5 */ /* 0x000fe20000000000 */
[----:B------:R-:W-:Y:S01]  /*8380*/  FMNMX.FTZ R168, R175, R168, !PT ;  /* 0x000000a8afa87209 */ /* 0x000fe20007810000 */
[----:B------:R-:W5:Y:S01]  /*8390*/  MUFU.TANH R127, R127 ;  /* 0x0000007f007f7308 */ /* 0x000f620000002400 */
[----:B------:R-:W-:Y:S01]  /*83a0*/  ISETP.GT.AND P3, PT, R164, 0x38, PT ;  /* 0x00000038a400780c */ /* 0x000fe20003f64270 */
[--C-:B------:R-:W-:Y:S01]  /*83b0*/  FFMA.FTZ R125, R125, R120, -R134.reuse ;  /* 0x000000787d7d7223 */ /* 0x100fe20000010886 */
[----:B------:R-:W-:Y:S01]  /*83c0*/  FMNMX.FTZ R168, R193, R168, !PT ;  /* 0x000000a8c1a87209 */ /* 0x000fe20007810000 */
[----:B------:R-:W-:Y:S01]  /*83d0*/  QGMMA.64x192x32.F32.E4M3.E4M3 R24, R204, gdesc[UR8], R24, gsb0 ;  /* 0x02e00008cc187df3 */ /* 0x000fe20008000818 */
[----:B------:R-:W-:Y:S01]  /*83e0*/  FSEL R209, R182, -INF , P3 ;  /* 0xff800000b6d17808 */ /* 0x000fe20001800000 */
[--C-:B------:R-:W-:Y:S01]  /*83f0*/  FFMA.FTZ R129, R129, R120, -R134.reuse ;  /* 0x0000007881817223 */ /* 0x100fe20000010886 */
[----:B------:R-:W-:Y:S01]  /*8400*/  FMNMX.FTZ R168, R179, R168, !PT ;  /* 0x000000a8b3a87209 */ /* 0x000fe20007810000 */
[----:B------:R-:W5:Y:S01]  /*8410*/  MUFU.TANH R130, R130 ;  /* 0x0000008200827308 */ /* 0x000f620000002400 */
[----:B------:R-:W-:Y:S01]  /*8420*/  ISETP.GT.AND P3, PT, R164, 0x40, PT ;  /* 0x00000040a400780c */ /* 0x000fe20003f64270 */
[--C-:B------:R-:W-:Y:S01]  /*8430*/  FFMA.FTZ R133, R133, R120, -R134.reuse ;  /* 0x0000007885857223 */ /* 0x100fe20000010886 */
[----:B------:R-:W-:Y:S01]  /*8440*/  FMNMX.FTZ R168, R209, R168, !PT ;  /* 0x000000a8d1a87209 */ /* 0x000fe20007810000 */
[-CC-:B------:R-:W-:Y:S01]  /*8450*/  FFMA.FTZ R8, R8, R120.reuse, -R134.reuse ;  /* 0x0000007808087223 */ /* 0x180fe20000010886 */
[----:B------:R-:W-:Y:S01]  /*8460*/  FSEL R211, R154, -INF , P3 ;  /* 0xff8000009ad37808 */ /* 0x000fe20001800000 */
[--C-:B------:R-:W-:Y:S01]  /*8470*/  FFMA.FTZ R154, R181, R120, -R134.reuse ;  /* 0x00000078b59a7223 */ /* 0x100fe20000010886 */
[----:B------:R-:W-:Y:S01]  /*8480*/  FMNMX.FTZ R168, R183, R168, !PT ;  /* 0x000000a8b7a87209 */ /* 0x000fe20007810000 */
[----:B------:R-:W5:Y:S01]  /*8490*/  MUFU.TANH R131, R131 ;  /* 0x0000008300837308 */ /* 0x000f620000002400 */
[----:B------:R-:W-:Y:S01]  /*84a0*/  ISETP.GT.AND P3, PT, R164, 0x48, PT ;  /* 0x00000048a400780c */ /* 0x000fe20003f64270 */
[--C-:B------:R-:W-:Y:S01]  /*84b0*/  FFMA.FTZ R128, R128, R120, -R134.reuse ;  /* 0x0000007880807223 */ /* 0x100fe20000010886 */
[----:B------:R-:W-:Y:S01]  /*84c0*/  FMNMX.FTZ R168, R211, R168, !PT ;  /* 0x000000a8d3a87209 */ /* 0x000fe20007810000 */
[----:B------:R-:W-:Y:S01]  /*84d0*/  FFMA.FTZ R143, R143, R120, -R134 ;  /* 0x000000788f8f7223 */ /* 0x000fe20000010886 */
[----:B------:R-:W-:Y:S01]  /*84e0*/  FSEL R157, R157, -INF , P3 ;  /* 0xff8000009d9d7808 */ /* 0x000fe20001800000 */
[----:B------:R-:W-:Y:S01]  /*84f0*/  UIADD3 UR10, UR14, 0x600, URZ ;  /* 0x000006000e0a7890 */ /* 0x000fe2000fffe03f */
[----:B------:R-:W-:Y:S01]  /*8500*/  FMNMX.FTZ R168, R155, R168, !PT ;  /* 0x000000a89ba87209 */ /* 0x000fe20007810000 */
[----:B------:R-:W5:Y:S01]  /*8510*/  MUFU.TANH R150, R150 ;  /* 0x0000009600967308 */ /* 0x000f620000002400 */
[----:B------:R-:W-:Y:S01]  /*8520*/  ISETP.GT.AND P3, PT, R164, 0x50, PT ;  /* 0x00000050a400780c */ /* 0x000fe20003f64270 */
[----:B------:R-:W-:Y:S01]  /*8530*/  UMOV UR11, 0xc0000010 ;  /* 0xc0000010000b7882 */ /* 0x000fe20000000000 */
[----:B------:R-:W-:-:S02]  /*8540*/  FSEL R181, R158, -INF , P4 ;  /* 0xff8000009eb57808 */ /* 0x000fc40002000000 */
[----:B------:R-:W-:Y:S02]  /*8550*/  FMNMX.FTZ R168, R157, R168, !PT ;  /* 0x000000a89da87209 */ /* 0x000fe40007810000 */
[----:B------:R-:W-:Y:S01]  /*8560*/  ISETP.GT.AND P4, PT, R164, 0x51, PT ;  /* 0x00000051a400780c */ /* 0x000fe20003f84270 */
[----:B------:R3:W-:Y:S01]  /*8570*/  MUFU.EX2 R158, R170 ;  /* 0x000000aa009e7308 */ /* 0x0007e20000000800 */
[----:B------:R-:W-:Y:S01]  /*8580*/  FSEL R195, R160, -INF , P3 ;  /* 0xff800000a0c37808 */ /* 0x000fe20001800000 */
[--C-:B------:R-:W-:Y:S01]  /*8590*/  FFMA.FTZ R160, R197, R120, -R134.reuse ;  /* 0x00000078c5a07223 */ /* 0x100fe20000010886 */
[----:B------:R-:W-:Y:S02]  /*85a0*/  FMNMX.FTZ R168, R181, R168, !PT ;  /* 0x000000a8b5a87209 */ /* 0x000fe40007810000 */
[C---:B------:R-:W-:Y:S02]  /*85b0*/  ISETP.GT.AND P3, PT, R164.reuse, 0x58, PT ;  /* 0x00000058a400780c */ /* 0x040fe40003f64270 */
[----:B------:R-:W-:Y:S01]  /*85c0*/  FSEL R161, R161, -INF , P4 ;  /* 0xff800000a1a17808 */ /* 0x000fe20002000000 */
[----:B------:R1:W-:Y:S01]  /*85d0*/  MUFU.EX2 R166, R172 ;  /* 0x000000ac00a67308 */ /* 0x0003e20000000800 */
[----:B------:R-:W-:Y:S01]  /*85e0*/  FMNMX.FTZ R168, R195, R168, !PT ;  /* 0x000000a8c3a87209 */ /* 0x000fe20007810000 */
[----:B---3--:R-:W-:Y:S01]  /*85f0*/  FFMA.FTZ R170, R159, R120, -R134 ;  /* 0x000000789faa7223 */ /* 0x008fe20000010886 */
[----:B------:R-:W-:-:S02]  /*8600*/  ISETP.GT.AND P4, PT, R164, 0x59, PT ;  /* 0x00000059a400780c */ /* 0x000fc40003f84270 */
[----:B------:R-:W-:Y:S02]  /*8610*/  FSEL R163, R163, -INF , P3 ;  /* 0xff800000a3a37808 */ /* 0x000fe40001800000 */
[----:B------:R-:W-:Y:S01]  /*8620*/  FMNMX.FTZ R168, R161, R168, !PT ;  /* 0x000000a8a1a87209 */ /* 0x000fe20007810000 */
[----:B------:R-:W3:Y:S01]  /*8630*/  MUFU.TANH R151, R151 ;  /* 0x0000009700977308 */ /* 0x000ee20000002400 */
[C---:B------:R-:W-:Y:S01]  /*8640*/  ISETP.GT.AND P3, PT, R164.reuse, 0x60, PT ;  /* 0x00000060a400780c */ /* 0x040fe20003f64270 */
[----:B-1----:R-:W-:Y:S01]  /*8650*/  FFMA.FTZ R172, R215, R120, -R134 ;  /* 0x00000078d7ac7223 */ /* 0x002fe20000010886 */
[----:B------:R-:W-:Y:S02]  /*8660*/  FSEL R165, R165, -INF , P4 ;  /* 0xff800000a5a57808 */ /* 0x000fe40002000000 */
[----:B------:R-:W-:Y:S02]  /*8670*/  FMNMX.FTZ R168, R163, R168, !PT ;  /* 0x000000a8a3a87209 */ /* 0x000fe40007810000 */
[----:B------:R-:W-:Y:S01]  /*8680*/  ISETP.GT.AND P4, PT, R164, 0x61, PT ;  /* 0x00000061a400780c */ /* 0x000fe20003f84270 */
[----:B------:R-:W-:Y:S01]  /*8690*/  MUFU.EX2 R135, R135 ;  /* 0x0000008700877308 */ /* 0x000fe20000000800 */
[----:B------:R-:W-:-:S02]  /*86a0*/  FSEL R136, R136, -INF , P3 ;  /* 0xff80000088887808 */ /* 0x000fc40001800000 */
[----:B------:R-:W-:Y:S02]  /*86b0*/  FMNMX.FTZ R168, R165, R168, !PT ;  /* 0x000000a8a5a87209 */ /* 0x000fe40007810000 */
[----:B------:R-:W-:Y:S02]  /*86c0*/  ISETP.GT.AND P3, PT, R164, 0x68, PT ;  /* 0x00000068a400780c */ /* 0x000fe40003f64270 */
[----:B------:R-:W-:Y:S01]  /*86d0*/  FSEL R197, R138, -INF , P4 ;  /* 0xff8000008ac57808 */ /* 0x000fe20002000000 */
[----:B------:R-:W-:Y:S01]  /*86e0*/  MUFU.EX2 R152, R152 ;  /* 0x0000009800987308 */ /* 0x000fe20000000800 */
[----:B------:R-:W-:Y:S02]  /*86f0*/  FMNMX.FTZ R168, R136, R168, !PT ;  /* 0x000000a888a87209 */ /* 0x000fe40007810000 */
[----:B------:R-:W-:Y:S02]  /*8700*/  ISETP.GT.AND P4, PT, R164, 0x69, PT ;  /* 0x00000069a400780c */ /* 0x000fe40003f84270 */
[----:B------:R-:W-:-:S02]  /*8710*/  FSEL R124, R124, -INF , P3 ;  /* 0xff8000007c7c7808 */ /* 0x000fc40001800000 */
[----:B------:R-:W-:Y:S01]  /*8720*/  FMNMX.FTZ R168, R197, R168, !PT ;  /* 0x000000a8c5a87209 */ /* 0x000fe20007810000 */
[----:B------:R-:W-:Y:S01]  /*8730*/  MUFU.EX2 R138, R160 ;  /* 0x000000a0008a7308 */ /* 0x000fe20000000800 */
[----:B------:R-:W-:Y:S02]  /*8740*/  ISETP.GT.AND P3, PT, R164, 0x70, PT ;  /* 0x00000070a400780c */ /* 0x000fe40003f64270 */
[----:B------:R-:W-:Y:S02]  /*8750*/  FSEL R159, R142, -INF , P4 ;  /* 0xff8000008e9f7808 */ /* 0x000fe40002000000 */
[----:B------:R-:W-:Y:S02]  /*8760*/  FMNMX.FTZ R168, R124, R168, !PT ;  /* 0x000000a87ca87209 */ /* 0x000fe40007810000 */
[----:B------:R-:W-:Y:S01]  /*8770*/  ISETP.GT.AND P4, PT, R164, 0x71, PT ;  /* 0x00000071a400780c */ /* 0x000fe20003f84270 */
[----:B------:R1:W-:Y:S01]  /*8780*/  MUFU.EX2 R142, R170 ;  /* 0x000000aa008e7308 */ /* 0x0003e20000000800 */
[----:B------:R-:W-:-:S02]  /*8790*/  FSEL R144, R144, -INF , P3 ;  /* 0xff80000090907808 */ /* 0x000fc40001800000 */
[----:B------:R-:W-:Y:S02]  /*87a0*/  FMNMX.FTZ R168, R159, R168, !PT ;  /* 0x000000a89fa87209 */ /* 0x000fe40007810000 */
[----:B------:R-:W-:Y:S02]  /*87b0*/  ISETP.GT.AND P3, PT, R164, 0x78, PT ;  /* 0x00000078a400780c */ /* 0x000fe40003f64270 */
[----:B------:R-:W-:Y:S01]  /*87c0*/  FSEL R146, R146, -INF , P4 ;  /* 0xff80000092927808 */ /* 0x000fe20002000000 */
[----:B------:R-:W-:Y:S01]  /*87d0*/  MUFU.EX2 R9, R9 ;  /* 0x0000000900097308 */ /* 0x000fe20000000800 */
[----:B------:R-:W-:Y:S01]  /*87e0*/  FMNMX.FTZ R168, R144, R168, !PT ;  /* 0x000000a890a87209 */ /* 0x000fe20007810000 */
[----:B-1----:R-:W-:Y:S01]  /*87f0*/  FFMA.FTZ R170, R199, R120, -R134 ;  /* 0x00000078c7aa7223 */ /* 0x002fe20000010886 */
        /* <DEDUP_REMOVED lines=9> */
[----:B--2---:R-:W-:-:S02]  /*8890*/  FSEL R122, R122, -INF , P3 ;  /* 0xff8000007a7a7808 */ /* 0x004fc40001800000 */
[----:B------:R-:W-:Y:S02]  /*88a0*/  FMNMX.FTZ R168, R199, R168, !PT ;  /* 0x000000a8c7a87209 */ /* 0x000fe40007810000 */
[----:B----4-:R-:W-:Y:S02]  /*88b0*/  FSEL R160, R123, -INF , P4 ;  /* 0xff8000007ba07808 */ /* 0x010fe40002000000 */
[----:B------:R-:W-:Y:S01]  /*88c0*/  ISETP.GT.AND P3, PT, R164, 0x88, PT ;  /* 0x00000088a400780c */ /* 0x000fe20003f64270 */
[----:B------:R-:W-:Y:S01]  /*88d0*/  MUFU.EX2 R13, R13 ;  /* 0x0000000d000d7308 */ /* 0x000fe20000000800 */
[----:B------:R-:W-:Y:S02]  /*88e0*/  FMNMX.FTZ R123, R122, R168, !PT ;  /* 0x000000a87a7b7209 */ /* 0x000fe40007810000 */
[----:B------:R-:W-:Y:S02]  /*88f0*/  ISETP.GT.AND P4, PT, R164, 0x89, PT ;  /* 0x00000089a400780c */ /* 0x000fe40003f84270 */
[----:B------:R-:W-:-:S02]  /*8900*/  FSEL R126, R126, -INF , P3 ;  /* 0xff8000007e7e7808 */ /* 0x000fc40001800000 */
[----:B------:R-:W-:Y:S01]  /*8910*/  FMNMX.FTZ R123, R160, R123, !PT ;  /* 0x0000007ba07b7209 */ /* 0x000fe20007810000 */
[----:B------:R-:W-:Y:S01]  /*8920*/  MUFU.EX2 R20, R20 ;  /* 0x0000001400147308 */ /* 0x000fe20000000800 */
[----:B------:R-:W-:Y:S02]  /*8930*/  ISETP.GT.AND P3, PT, R164, 0x90, PT ;  /* 0x00000090a400780c */ /* 0x000fe40003f64270 */
[----:B-----5:R-:W-:Y:S02]  /*8940*/  FSEL R215, R127, -INF , P4 ;  /* 0xff8000007fd77808 */ /* 0x020fe40002000000 */
[----:B------:R-:W-:Y:S02]  /*8950*/  FMNMX.FTZ R168, R126, R123, !PT ;  /* 0x0000007b7ea87209 */ /* 0x000fe40007810000 */
[----:B------:R-:W-:Y:S01]  /*8960*/  ISETP.GT.AND P4, PT, R164, 0x91, PT ;  /* 0x00000091a400780c */ /* 0x000fe20003f84270 */
[----:B------:R2:W-:Y:S01]  /*8970*/  MUFU.EX2 R127, R172 ;  /* 0x000000ac007f7308 */ /* 0x0005e20000000800 */
[----:B------:R-:W-:-:S02]  /*8980*/  FSEL R130, R130, -INF , P3 ;  /* 0xff80000082827808 */ /* 0x000fc40001800000 */
[----:B------:R-:W-:Y:S02]  /*8990*/  FMNMX.FTZ R123, R215, R168, !PT ;  /* 0x000000a8d77b7209 */ /* 0x000fe40007810000 */
[----:B------:R-:W-:Y:S02]  /*89a0*/  ISETP.GT.AND P3, PT, R164, 0x98, PT ;  /* 0x00000098a400780c */ /* 0x000fe40003f64270 */
[----:B------:R-:W-:Y:S01]  /*89b0*/  FSEL R131, R131, -INF , P4 ;  /* 0xff80000083837808 */ /* 0x000fe20002000000 */
[----:B------:R4:W-:Y:S01]  /*89c0*/  MUFU.EX2 R168, R174 ;  /* 0x000000ae00a87308 */ /* 0x0009e20000000800 */
[----:B-1----:R-:W-:Y:S01]  /*89d0*/  FMNMX.FTZ R170, R130, R123, !PT ;  /* 0x0000007b82aa7209 */ /* 0x002fe20007810000 */
[-CC-:B--2---:R-:W-:Y:S01]  /*89e0*/  FFMA.FTZ R172, R235, R120.reuse, -R134.reuse ;  /* 0x00000078ebac7223 */ /* 0x184fe20000010886 */
[----:B------:R-:W-:Y:S01]  /*89f0*/  ISETP.GT.AND P4, PT, R164, 0x99, PT ;  /* 0x00000099a400780c */ /* 0x000fe20003f84270 */
[-CC-:B------:R-:W-:Y:S01]  /*8a00*/  FFMA.FTZ R164, R229, R120.reuse, -R134.reuse ;  /* 0x00000078e5a47223 */ /* 0x180fe20000010886 */
[----:B------:R-:W-:Y:S01]  /*8a10*/  FSEL R217, R150, -INF , P3 ;  /* 0xff80000096d97808 */ /* 0x000fe20001800000 */
[--C-:B------:R-:W-:Y:S01]  /*8a20*/  FFMA.FTZ R150, R219, R120, -R134.reuse ;  /* 0x00000078db967223 */ /* 0x100fe20000010886 */
[----:B------:R-:W-:Y:S01]  /*8a30*/  FMNMX.FTZ R170, R131, R170, !PT ;  /* 0x000000aa83aa7209 */ /* 0x000fe20007810000 */
[-CC-:B------:R-:W-:Y:S01]  /*8a40*/  FFMA.FTZ R219, R231, R120.reuse, -R134.reuse ;  /* 0x00000078e7db7223 */ /* 0x180fe20000010886 */
[----:B---3--:R-:W-:Y:S01]  /*8a50*/  FSEL R151, R151, -INF , P4 ;  /* 0xff80000097977808 */ /* 0x008fe20002000000 */
[--C-:B------:R-:W-:Y:S01]  /*8a60*/  FFMA.FTZ R231, R132, R120, -R134.reuse ;  /* 0x0000007884e77223 */ /* 0x100fe20000010886 */
[----:B------:R-:W-:Y:S01]  /*8a70*/  FMNMX.FTZ R170, R217, R170, !PT ;  /* 0x000000aad9aa7209 */ /* 0x000fe20007810000 */
[-CC-:B------:R-:W-:Y:S01]  /*8a80*/  FFMA.FTZ R229, R237, R120.reuse, -R134.reuse ;  /* 0x00000078ede57223 */ /* 0x180fe20000010886 */
[----:B------:R-:W-:-:S01]  /*8a90*/  FFMA.FTZ R132, R140, R120, -R134 ;  /* 0x000000788c847223 */ /* 0x000fc20000010886 */
[----:B------:R-:W-:Y:S01]  /*8aa0*/  MUFU.EX2 R21, R21 ;  /* 0x0000001500157308 */ /* 0x000fe20000000800 */
[----:B------:R-:W-:Y:S01]  /*8ab0*/  FMNMX.FTZ R123, R151, R170, !PT ;  /* 0x000000aa977b7209 */ /* 0x000fe20007810000 */
[----:B------:R-:W-:Y:S01]  /*8ac0*/  FFMA.FTZ R170, R233, R120, -R134 ;  /* 0x00000078e9aa7223 */ /* 0x000fe20000010886 */
[----:B------:R-:W-:-:S03]  /*8ad0*/  FSEL R233, R121, RZ, P2 ;  /* 0x000000ff79e97208 */ /* 0x000fc60001000000 */
[----:B----4-:R-:W1:Y:S02]  /*8ae0*/  SHFL.BFLY PT, R174, R123, 0x2, 0x1f ;  /* 0x0c401f007bae7f89 */ /* 0x010e6400000e0000 */
[----:B------:R-:W-:-:S01]  /*8af0*/  FADD.FTZ R233, -R233, R6 ;  /* 0x00000006e9e97221 */ /* 0x000fc20000010100 */
[----:B------:R-:W-:Y:S03]  /*8b00*/  MUFU.EX2 R156, R156 ;  /* 0x0000009c009c7308 */ /* 0x000fe60000000800 */
[----:B------:R-:W-:-:S05]  /*8b10*/  FMUL.FTZ R6, R233, R120 ;  /* 0x00000078e9067220 */ /* 0x000fca0000410000 */
[----:B------:R-:W-:Y:S08]  /*8b20*/  MUFU.EX2 R14, R14 ;  /* 0x0000000e000e7308 */ /* 0x000ff00000000800 */
[----:B------:R-:W2:Y:S01]  /*8b30*/  MUFU.EX2 R6, R6 ;  /* 0x0000000600067308 */ /* 0x000ea20000000800 */
[----:B-1----:R-:W-:-:S07]  /*8b40*/  FMNMX.FTZ R174, R123, R174, !PT ;  /* 0x000000ae7bae7209 */ /* 0x002fce0007810000 */
[----:B------:R-:W-:Y:S01]  /*8b50*/  MUFU.EX2 R167, R167 ;  /* 0x000000a700a77308 */ /* 0x000fe20000000800 */
[----:B------:R-:W1:Y:S07]  /*8b60*/  SHFL.BFLY PT, R123, R174, 0x1, 0x1f ;  /* 0x0c201f00ae7b7f89 */ /* 0x000e6e00000e0000 */
[----:B------:R-:W-:Y:S08]  /*8b70*/  MUFU.EX2 R141, R141 ;  /* 0x0000008d008d7308 */ /* 0x000ff00000000800 */
[----:B------:R-:W-:Y:S08]  /*8b80*/  MUFU.EX2 R177, R177 ;  /* 0x000000b100b17308 */ /* 0x000ff00000000800 */
[----:B------:R-:W-:Y:S01]  /*8b90*/  MUFU.EX2 R145, R145 ;  /* 0x0000009100917308 */ /* 0x000fe20000000800 */
[----:B-1----:R-:W-:Y:S01]  /*8ba0*/  FMNMX.FTZ R123, R174, R123, !PT ;  /* 0x0000007bae7b7209 */ /* 0x002fe20007810000 */
[----:B------:R-:W-:-:S02]  /*8bb0*/  WARPGROUP.DEPBAR.LE gsb0, 0x0 ;  /* 0x00008000000079c5 */ /* 0x000fc40000010000 */
[----:B------:R-:W-:Y:S01]  /*8bc0*/  WARPGROUP.ARRIVE ;  /* 0x00000000000079c5 */ /* 0x000fe20000000000 */
[C---:B------:R-:W-:Y:S01]  /*8bd0*/  FSETP.NEU.FTZ.AND P2, PT, R123.reuse, -INF , PT ;  /* 0xff8000007b00780b */ /* 0x040fe20003f5d000 */
[----:B------:R-:W-:-:S02]  /*8be0*/  FFMA.FTZ R134, R123, R120, -8 ;  /* 0xc10000007b867423 */ /* 0x000fc40000010078 */
[----:B------:R-:W-:Y:S01]  /*8bf0*/  MUFU.EX2 R154, R154 ;  /* 0x0000009a009a7308 */ /* 0x000fe20000000800 */
[----:B------:R-:W-:Y:S01]  /*8c00*/  FSEL R188, R123, RZ, P2 ;  /* 0x000000ff7bbc7208 */ /* 0x000fe20001000000 */
[----:B------:R-:W-:Y:S01]  /*8c10*/  QGMMA.64x192x32.F32.E4M3.E4M3 R24, R200, gdesc[UR8], R24, gsb0 ;  /* 0x02e00008c8187df3 */ /* 0x000fe20008000818 */
[----:B------:R-:W-:-:S05]  /*8c20*/  FSEL R134, R134, RZ, P2 ;  /* 0x000000ff86867208 */ /* 0x000fca0001000000 */
[----:B------:R-:W-:Y:S01]  /*8c30*/  MUFU.EX2 R153, R153 ;  /* 0x0000009900997308 */ /* 0x000fe20000000800 */
[----:B------:R-:W-:-:S01]  /*8c40*/  FFMA.FTZ R186, R155, R120, -R134 ;  /* 0x000000789bba7223 */ /* 0x000fc20000010886 */
[----:B------:R-:W-:Y:S01]  /*8c50*/  FADD.FTZ R155, -R188, R7 ;  /* 0x00000007bc9b7221 */ /* 0x000fe20000010100 */
[----:B------:R-:W-:-:S01]  /*8c60*/  FFMA.FTZ R10, R10, R120, -R134 ;  /* 0x000000780a0a7223 */ /* 0x000fc20000010886 */
[-CC-:B------:R-:W-:Y:S01]  /*8c70*/  FFMA.FTZ R11, R11, R120.reuse, -R134.reuse ;  /* 0x000000780b0b7223 */ /* 0x180fe20000010886 */
[----:B------:R-:W-:-:S01]  /*8c80*/  FFMA.FTZ R137, R137, R120, -R134 ;  /* 0x0000007889897223 */ /* 0x000fc20000010886 */
[-C--:B------:R-:W-:Y:S01]  /*8c90*/  FMUL.FTZ R155, R155, R120.reuse ;  /* 0x000000789b9b7220 */ /* 0x080fe20000410000 */
[----:B------:R-:W-:-:S01]  /*8ca0*/  FFMA.FTZ R140, R15, R120, -R134 ;  /* 0x000000780f8c7223 */ /* 0x000fc20000010886 */
[-CC-:B------:R-:W-:Y:S01]  /*8cb0*/  FFMA.FTZ R15, R139, R120.reuse, -R134.reuse ;  /* 0x000000788b0f7223 */ /* 0x180fe20000010886 */
[----:B------:R-:W-:Y:S01]  /*8cc0*/  MUFU.EX2 R10, R10 ;  /* 0x0000000a000a7308 */ /* 0x000fe20000000800 */
[----:B------:R-:W-:-:S01]  /*8cd0*/  FFMA.FTZ R174, R185, R120, -R134 ;  /* 0x00000078b9ae7223 */ /* 0x000fc20000010886 */
[-CC-:B------:R-:W-:Y:S01]  /*8ce0*/  FFMA.FTZ R190, R161, R120.reuse, -R134.reuse ;  /* 0x00000078a1be7223 */ /* 0x180fe20000010886 */
[----:B------:R-:W-:-:S01]  /*8cf0*/  FFMA.FTZ R161, R163, R120, -R134 ;  /* 0x00000078a3a17223 */ /* 0x000fc20000010886 */
[----:B--2---:R-:W-:Y:S01]  /*8d00*/  FFMA.FTZ R163, R6, R4, R135 ;  /* 0x0000000406a37223 */ /* 0x004fe20000010087 */
[----:B------:R-:W-:-:S01]  /*8d10*/  FFMA.FTZ R139, R169, R120, -R134 ;  /* 0x00000078a98b7223 */ /* 0x000fc20000010886 */
[-CC-:B------:R-:W-:Y:S01]  /*8d20*/  FFMA.FTZ R176, R189, R120.reuse, -R134.reuse ;  /* 0x00000078bdb07223 */ /* 0x180fe20000010886 */
[----:B------:R-:W-:-:S01]  /*8d30*/  FFMA.FTZ R169, R187, R120, -R134 ;  /* 0x00000078bba97223 */ /* 0x000fc20000010886 */
[----:B------:R-:W1:Y:S01]  /*8d40*/  MUFU.EX2 R155, R155 ;  /* 0x0000009b009b7308 */ /* 0x000e620000000800 */
[----:B------:R-:W-:-:S01]  /*8d50*/  FADD.FTZ R194, R152, R163 ;  /* 0x000000a398c27221 */ /* 0x000fc20000010000 */
[-CC-:B------:R-:W-:Y:S01]  /*8d60*/  FFMA.FTZ R178, R171, R120.reuse, -R134.reuse ;  /* 0x00000078abb27223 */ /* 0x180fe20000010886 */
[----:B------:R-:W-:-:S01]  /*8d70*/  FFMA.FTZ R171, R173, R120, -R134 ;  /* 0x00000078adab7223 */ /* 0x000fc20000010886 */
[-CC-:B------:R-:W-:Y:S01]  /*8d80*/  FFMA.FTZ R180, R175, R120.reuse, -R134.reuse ;  /* 0x00000078afb47223 */ /* 0x180fe20000010886 */
[----:B------:R-:W-:-:S01]  /*8d90*/  FFMA.FTZ R192, R165, R120, -R134 ;  /* 0x00000078a5c07223 */ /* 0x000fc20000010886 */
[-CC-:B------:R-:W-:Y:S01]  /*8da0*/  FFMA.FTZ R173, R193, R120.reuse, -R134.reuse ;  /* 0x00000078c1ad7223 */ /* 0x180fe20000010886 */
[----:B------:R-:W-:-:S01]  /*8db0*/  FFMA.FTZ R182, R179, R120, -R134 ;  /* 0x00000078b3b67223 */ /* 0x000fc20000010886 */
[----:B------:R-:W2:Y:S01]  /*8dc0*/  MUFU.EX2 R11, R11 ;  /* 0x0000000b000b7308 */ /* 0x000ea20000000800 */
[----:B------:R-:W-:-:S01]  /*8dd0*/  FFMA.FTZ R175, R209, R120, -R134 ;  /* 0x00000078d1af7223 */ /* 0x000fc20000010886 */
[-CC-:B------:R-:W-:Y:S01]  /*8de0*/  FFMA.FTZ R184, R183, R120.reuse, -R134.reuse ;  /* 0x00000078b7b87223 */ /* 0x180fe20000010886 */
[----:B------:R-:W-:-:S01]  /*8df0*/  FFMA.FTZ R179, R211, R120, -R134 ;  /* 0x00000078d3b37223 */ /* 0x000fc20000010886 */
[-CC-:B------:R-:W-:Y:S01]  /*8e00*/  FFMA.FTZ R183, R157, R120.reuse, -R134.reuse ;  /* 0x000000789db77223 */ /* 0x180fe20000010886 */
[----:B------:R-:W-:-:S01]  /*8e10*/  FFMA.FTZ R188, R181, R120, -R134 ;  /* 0x00000078b5bc7223 */ /* 0x000fc20000010886 */
[-CC-:B------:R-:W-:Y:S01]  /*8e20*/  FFMA.FTZ R157, R195, R120.reuse, -R134.reuse ;  /* 0x00000078c39d7223 */ /* 0x180fe20000010886 */
[----:B------:R-:W-:-:S01]  /*8e30*/  FFMA.FTZ R136, R136, R120, -R134 ;  /* 0x0000007888887223 */ /* 0x000fc20000010886 */
[----:B------:R-:W3:Y:S01]  /*8e40*/  MUFU.EX2 R137, R137 ;  /* 0x0000008900897308 */ /* 0x000ee20000000800 */
[----:B-1----:R-:W-:-:S01]  /*8e50*/  FFMA.FTZ R4, R155, R3, R10 ;  /* 0x000000039b047223 */ /* 0x002fc2000001000a */
[----:B------:R-:W-:Y:S01]  /*8e60*/  FADD.FTZ R3, R9, R194 ;  /* 0x000000c209037221 */ /* 0x000fe20000010000 */
[----:B------:R-:W-:-:S01]  /*8e70*/  FFMA.FTZ R124, R124, R120, -R134 ;  /* 0x000000787c7c7223 */ /* 0x000fc20000010886 */
[-CC-:B------:R-:W-:Y:S01]  /*8e80*/  FFMA.FTZ R159, R159, R120.reuse, -R134.reuse ;  /* 0x000000789f9f7223 */ /* 0x180fe20000010886 */
[----:B------:R-:W-:-:S01]  /*8e90*/  FFMA.FTZ R144, R144, R120, -R134 ;  /* 0x0000007890907223 */ /* 0x000fc20000010886 */
[-CC-:B------:R-:W-:Y:S01]  /*8ea0*/  FFMA.FTZ R122, R122, R120.reuse, -R134.reuse ;  /* 0x000000787a7a7223 */ /* 0x180fe20000010886 */
[----:B------:R-:W-:-:S01]  /*8eb0*/  FFMA.FTZ R126, R126, R120, -R134 ;  /* 0x000000787e7e7223 */ /* 0x000fc20000010886 */
[----:B------:R-:W1:Y:S01]  /*8ec0*/  MUFU.EX2 R140, R140 ;  /* 0x0000008c008c7308 */ /* 0x000e620000000800 */
[----:B--2---:R-:W-:-:S01]  /*8ed0*/  FADD.FTZ R4, R11, R4 ;  /* 0x000000040b047221 */ /* 0x004fc20000010000 */
[----:B------:R-:W-:-:S02]  /*8ee0*/  IMAD.U32 R189, RZ, RZ, UR55 ;  /* 0x00000037ffbd7e24 */ /* 0x000fc4000f8e00ff */
[----:B------:R-:W-:-:S01]  /*8ef0*/  FFMA.FTZ R130, R130, R120, -R134 ;  /* 0x0000007882827223 */ /* 0x000fc20000010886 */
[----:B------:R-:W-:Y:S02]  /*8f00*/  FFMA.FTZ R131, R131, R120, -R134 ;  /* 0x0000007883837223 */ /* 0x000fe40000010886 */
[----:B------:R-:W-:Y:S01]  /*8f10*/  @!P0 LEA R189, R189, UR37, 0x3 ;  /* 0x00000025bdbd8c11 */ /* 0x000fe2000f8e18ff */
[----:B------:R-:W2:Y:S01]  /*8f20*/  MUFU.EX2 R15, R15 ;  /* 0x0000000f000f7308 */ /* 0x000ea20000000800 */
[----:B---3--:R-:W-:-:S01]  /*8f30*/  FADD.FTZ R163, R137, R4 ;  /* 0x0000000489a37221 */ /* 0x008fc20000010000 */
[----:B------:R-:W-:-:S04]  /*8f40*/  FADD.FTZ R4, R12, R3 ;  /* 0x000000030c047221 */ /* 0x000fc80000010000 */
[----:B------:R-:W-:Y:S02]  /*8f50*/  FADD.FTZ R3, R13, R4 ;  /* 0x000000040d037221 */ /* 0x000fe40000010000 */
[----:B------:R-:W3:Y:S01]  /*8f60*/  MUFU.EX2 R174, R174 ;  /* 0x000000ae00ae7308 */ /* 0x000ee20000000800 */
[----:B-1----:R-:W-:-:S01]  /*8f70*/  FADD.FTZ R194, R140, R163 ;  /* 0x000000a38cc27221 */ /* 0x002fc20000010000 */
[----:B------:R-:W-:-:S04]  /*8f80*/  FADD.FTZ R4, R20, R3 ;  /* 0x0000000314047221 */ /* 0x000fc80000010000 */
[----:B------:R-:W-:Y:S02]  /*8f90*/  FADD.FTZ R3, R21, R4 ;  /* 0x0000000415037221 */ /* 0x000fe40000010000 */
[----:B------:R-:W1:Y:S01]  /*8fa0*/  MUFU.EX2 R139, R139 ;  /* 0x0000008b008b7308 */ /* 0x000e620000000800 */
[----:B--2---:R-:W-:-:S01]  /*8fb0*/  FADD.FTZ R163, R15, R194 ;  /* 0x000000c20fa37221 */ /* 0x004fc20000010000 */
[----:B------:R-:W-:-:S06]  /*8fc0*/  FADD.FTZ R3, R156, R3 ;  /* 0x000000039c037221 */ /* 0x000fcc0000010000 */
[----:B------:R-:W2:Y:S01]  /*8fd0*/  MUFU.EX2 R176, R176 ;  /* 0x000000b000b07308 */ /* 0x000ea20000000800 */
[----:B---3--:R-:W-:-:S01]  /*8fe0*/  FADD.FTZ R194, R174, R163 ;  /* 0x000000a3aec27221 */ /* 0x008fc20000010000 */
[----:B------:R-:W-:-:S06]  /*8ff0*/  FFMA.FTZ R163, R197, R120, -R134 ;  /* 0x00000078c5a37223 */ /* 0x000fcc0000010886 */
[----:B------:R-:W3:Y:S01]  /*9000*/  MUFU.EX2 R169, R169 ;  /* 0x000000a900a97308 */ /* 0x000ee20000000800 */
[----:B-1----:R-:W-:-:S01]  /*9010*/  FADD.FTZ R165, R139, R194 ;  /* 0x000000c28ba57221 */ /* 0x002fc20000010000 */
[----:B------:R-:W-:-:S04]  /*9020*/  FADD.FTZ R194, R14, R3 ;  /* 0x000000030ec27221 */ /* 0x000fc80000010000 */
[----:B------:R-:W-:Y:S02]  /*9030*/  FADD.FTZ R194, R167, R194 ;  /* 0x000000c2a7c27221 */ /* 0x000fe40000010000 */
[----:B------:R-:W1:Y:S01]  /*9040*/  MUFU.EX2 R178, R178 ;  /* 0x000000b200b27308 */ /* 0x000e620000000800 */
[----:B--2---:R-:W-:-:S07]  /*9050*/  FADD.FTZ R4, R176, R165 ;  /* 0x000000a5b0047221 */ /* 0x004fce0000010000 */
[----:B------:R-:W2:Y:S01]  /*9060*/  MUFU.EX2 R171, R171 ;  /* 0x000000ab00ab7308 */ /* 0x000ea20000000800 */
[----:B---3--:R-:W-:-:S07]  /*9070*/  FADD.FTZ R3, R169, R4 ;  /* 0x00000004a9037221 */ /* 0x008fce0000010000 */
        /* <DEDUP_REMOVED lines=10> */
[-CC-:B------:R-:W-:Y:S01]  /*9120*/  FFMA.FTZ R165, R146, R120.reuse, -R134.reuse ;  /* 0x0000007892a57223 */ /* 0x180fe20000010886 */
[----:B------:R-:W-:-:S01]  /*9130*/  FFMA.FTZ R146, R147, R120, -R134 ;  /* 0x0000007893927223 */ /* 0x000fc20000010886 */
[----:B------:R-:W-:-:S04]  /*9140*/  FFMA.FTZ R147, R199, R120, -R134 ;  /* 0x00000078c7937223 */ /* 0x000fc80000010886 */
[----:B------:R-:W3:Y:S01]  /*9150*/  MUFU.EX2 R175, R175 ;  /* 0x000000af00af7308 */ /* 0x000ee20000000800 */
[----:B-1----:R-:W-:-:S07]  /*9160*/  FADD.FTZ R3, R173, R4 ;  /* 0x00000004ad037221 */ /* 0x002fce0000010000 */
        /* <DEDUP_REMOVED lines=16> */
[----:B------:R-:W-:-:S03]  /*9270*/  FADD.FTZ R3, R138, R3 ;  /* 0x000000038a037221 */ /* 0x000fc60000010000 */
        /* <DEDUP_REMOVED lines=8> */
[----:B------:R-:W-:-:S06]  /*9300*/  WARPGROUP.DEPBAR.LE gsb0, 0x0 ;  /* 0x00008000000079c5 */ /* 0x000fcc0000010000 */
        /* <DEDUP_REMOVED lines=11> */
[----:B---3--:R-:W-:-:S01]  /*93c0*/  FADD.FTZ R3, R192, R3 ;  /* 0x00000003c0037221 */ /* 0x008fc20000010000 */
[----:B------:R-:W-:Y:S01]  /*93d0*/  FADD.FTZ R160, R168, R183 ;  /* 0x000000b7a8a07221 */ /* 0x000fe20000010000 */
[----:B------:R-:W-:-:S05]  /*93e0*/  FFMA.FTZ R183, R215, R120, -R134 ;  /* 0x00000078d7b77223 */ /* 0x000fca0000010886 */
        /* <DEDUP_REMOVED lines=16> */
[----:B------:R-:W-:-:S05]  /*94f0*/  IADD3 R3, -R230, 0xb, RZ ;  /* 0x0000000be6037810 */ /* 0x000fca0007ffe1ff */
[----:B------:R2:W-:Y:S06]  /*9500*/  BAR.ARV R3, 0x100 ;  /* 0x000400030000751d */ /* 0x0005ec0000002000 */
[----:B------:R-:W4:Y:S01]  /*9510*/  MUFU.EX2 R129, R129 ;  /* 0x0000008100817308 */ /* 0x000f220000000800 */
[----:B---3--:R-:W-:-:S01]  /*9520*/  FADD.FTZ R4, R219, R4 ;  /* 0x00000004db047221 */ /* 0x008fc20000010000 */
[----:B--2---:R-:W-:Y:S02]  /*9530*/  @!P0 VIADD R3, R189, 0x33440 ;  /* 0x00033440bd038836 */ /* 0x004fe40000000000 */
[----:B-1----:R-:W-:-:S01]  /*9540*/  FADD.FTZ R185, R165, R160 ;  /* 0x000000a0a5b97221 */ /* 0x002fc20000010000 */
[-CC-:B------:R-:W-:Y:S01]  /*9550*/  FFMA.FTZ R160, R217, R120.reuse, -R134.reuse ;  /* 0x00000078d9a07223 */ /* 0x180fe20000010886 */
[----:B------:R-:W-:-:S01]  /*9560*/  FFMA.FTZ R134, R151, R120, -R134 ;  /* 0x0000007897867223 */ /* 0x000fc20000010886 */
[----:B------:R-:W-:Y:S01]  /*9570*/  @!P0 PRMT R3, RZ, 0x654, R3 ;  /* 0x00000654ff038816 */ /* 0x000fe20000000003 */
[----:B------:R-:W1:Y:S03]  /*9580*/  MUFU.EX2 R146, R146 ;  /* 0x0000009200927308 */ /* 0x000e660000000800 */
        /* <DEDUP_REMOVED lines=19> */
[----:B------:R-:W2:Y:S01]  /*96c0*/  MUFU.EX2 R183, R183 ;  /* 0x000000b700b77308 */ /* 0x000ea20000000800 */
[----:B----4-:R-:W-:-:S07]  /*96d0*/  FADD.FTZ R4, R126, R185 ;  /* 0x000000b97e047221 */ /* 0x010fce0000010000 */
        /* <DEDUP_REMOVED lines=17> */
[----:B-1----:R-:W-:Y:S01]  /*97f0*/  FADD.FTZ R3, R134, R151 ;  /* 0x0000009786037221 */ /* 0x002fe20000010000 */
[----:B------:R-:W-:Y:S06]  /*9800*/  @!P1 BRA `(.L_x_4655) ;  /* 0x0000000000049947 */ /* 0x000fec0003800000 */
[----:B------:R-:W-:Y:S01]  /*9810*/  BPT.TRAP 0x1 ;  /* 0x000000040000795c */ /* 0x000fe20000300000 */
.L_x_4655:
[----:B------:R-:W-:Y:S01]  /*9820*/  ULEA UR10, UR56, UR37, 0x3 ;  /* 0x00000025380a7291 */ /* 0x000fe2000f8e183f */
[----:B------:R-:W-:Y:S01]  /*9830*/  ISETP.LT.AND P2, PT, R5, UR41, PT ;  /* 0x0000002905007c0c */ /* 0x000fe2000bf41270 */
        /* <DEDUP_REMOVED lines=9> */
[----:B------:R-:W-:Y:S01]  /*98d0*/  F2FP.SATFINITE.E4M3.F32.PACK_AB_MERGE_C R139, R174, R15, R139 ;  /* 0x0000000fae8b723e */ /* 0x000fe2000480708b */
        /* <DEDUP_REMOVED lines=133> */
[----:B------:R-:W-:Y:S02]  /*a130*/  IMAD.MOV.U32 R6, RZ, RZ, R121 ;  /* 0x000000ffff067224 */ /* 0x000fe400078e0079 */
[----:B------:R-:W-:Y:S02]  /*a140*/  IMAD.MOV.U32 R8, RZ, RZ, R2 ;  /* 0x000000ffff087224 */ /* 0x000fe400078e0002 */
[----:B------:R-:W-:Y:S01]  /*a150*/  IMAD.MOV.U32 R219, RZ, RZ, R139 ;  /* 0x000000ffffdb7224 */ /* 0x000fe200078e008b */
[----:B------:R-:W-:Y:S06]  /*a160*/  @P2 BRA `(.L_x_4656) ;  /* 0xffffffbc00042947 */ /* 0x000fec000383ffff */
[----:B------:R-:W-:Y:S01]  /*a170*/  UMOV UR48, UR55 ;  /* 0x0000003700307c82 */ /* 0x000fe20008000000 */
[----:B------:R-:W-:-:S05]  /*a180*/  UMOV UR45, UR11 ;  /* 0x0000000b002d7c82 */ /* 0x000fca0008000000 */
.L_x_4646:
[----:B------:R-:W-:-:S13]  /*a190*/  ISETP.LE.AND P2, PT, RZ, UR45, PT ;  /* 0x0000002dff007c0c */ /* 0x000fda000bf43270 */
[----:B------:R-:W-:Y:S05]  /*a1a0*/  @!P2 BRA `(.L_x_4657) ;  /* 0x000000380018a947 */ /* 0x000fea0003800000 */
[----:B------:R-:W-:Y:S01]  /*a1b0*/  IMAD.MOV.U32 R6, RZ, RZ, R123 ;  /* 0x000000ffff067224 */ /* 0x000fe200078e007b */
[----:B------:R-:W-:Y:S01]  /*a1c0*/  UMOV UR41, UR48 ;  /* 0x0000003000297c82 */ /* 0x000fe20008000000 */
[----:B------:R-:W-:Y:S02]  /*a1d0*/  IMAD.MOV.U32 R5, RZ, RZ, R121 ;  /* 0x000000ffff057224 */ /* 0x000fe400078e0079 */
[----:B------:R-:W-:-:S07]  /*a1e0*/  IMAD.MOV.U32 R7, RZ, RZ, R2 ;  /* 0x000000ffff077224 */ /* 0x000fce00078e0002 */
.L_x_4667:
[----:B------:R-:W-:Y:S01]  /*a1f0*/  UIADD3 UR48, UR41, 0x1, URZ ;  /* 0x0000000129307890 */ /* 0x000fe2000fffe03f */
[----:B------:R-:W-:-:S03]  /*a200*/  ISETP.NE.AND P3, PT, RZ, UR38, PT ;  /* 0x00000026ff007c0c */ /* 0x000fc6000bf65270 */
[----:B------:R-:W-:-:S04]  /*a210*/  UISETP.NE.AND UP0, UPT, UR48, 0x2, UPT ;  /* 0x000000023000788c */ /* 0x000fc8000bf05270 */
[----:B------:R-:W-:Y:S02]  /*a220*/  USEL UR6, URZ, 0x1, UP0 ;  /* 0x000000013f067887 */ /* 0x000fe40008000000 */
[----:B------:R-:W-:-:S04]  /*a230*/  USEL UR48, UR48, URZ, UP0 ;  /* 0x0000003f30307287 */ /* 0x000fc80008000000 */
[----:B------:R-:W-:Y:S01]  /*a240*/  LOP3.LUT R2, R7, UR6, RZ, 0x3c, !PT ;  /* 0x0000000607027c12 */ /* 0x000fe2000f8e3cff */
[----:B------:R-:W-:Y:S07]  /*a250*/  @P3 BRA `(.L_x_4658) ;  /* 0x0000000000283947 */ /* 0x000fee0003800000 */
[----:B------:R-:W-:Y:S05]  /*a260*/  @!P1 BRA `(.L_x_4659) ;  /* 0x0000000000049947 */ /* 0x000fea0003800000 */
[----:B------:R-:W-:Y:S01]  /*a270*/  BPT.TRAP 0x1 ;  /* 0x000000040000795c */ /* 0x000fe20000300000 */
.L_x_4659:
[----:B------:R-:W-:Y:S01]  /*a280*/  ULEA UR6, UR48, UR37, 0x3 ;  /* 0x0000002530067291 */ /* 0x000fe2000f8e183f */
[----:B------:R-:W-:-:S08]  /*a290*/  SHF.L.U32 R8, R2, 0x1f, RZ ;  /* 0x0000001f02087819 */ /* 0x000fd000000006ff */
[----:B------:R1:W2:Y:S01]  /*a2a0*/  SYNCS.PHASECHK.TRANS64.TRYWAIT P2, [UR6+0x33430], R8 ;  /* 0x03343008ff0075a7 */ /* 0x0002a20008040146 */
[----:B------:R-:W-:Y:S05]  /*a2b0*/  @!P1 BRA `(.L_x_4660) ;  /* 0x0000000000049947 */ /* 0x000fea0003800000 */
[----:B------:R-:W-:Y:S01]  /*a2c0*/  BPT.TRAP 0x1 ;  /* 0x000000040000795c */ /* 0x000fe20000300000 */
.L_x_4660:
[----:B--2---:R-:W-:Y:S05]  /*a2d0*/  @P2 BRA `(.L_x_4658) ;  /* 0x0000000000082947 */ /* 0x004fea0003800000 */
[----:B------:R-:W2:Y:S02]  /*a2e0*/  SYNCS.PHASECHK.TRANS64.TRYWAIT P2, [UR6+0x33430], R8 ;  /* 0x03343008ff0075a7 */ /* 0x000ea40008040146 */
[----:B--2---:R-:W-:Y:S05]  /*a2f0*/  @!P2 BRA `(.L_x_4661) ;  /* 0x000000a80058a947 */ /* 0x004fea0003800000 */
.L_x_4658:
[----:B--2---:R-:W2:Y:S01]  /*a300*/  S2R R9, SR_TID.X ;  /* 0x0000000000097919 */ /* 0x004ea20000002100 */
[----:B------:R-:W-:Y:S01]  /*a310*/  UIMAD UR49, UR48, 0x780, UR40 ;  /* 0x00000780303178a4 */ /* 0x000fe2000f8e0228 */
[----:B------:R-:W-:Y:S01]  /*a320*/  UMOV UR27, 0x80000020 ;  /* 0x80000020001b7882 */ /* 0x000fe20000000000 */
[----:B------:R-:W-:Y:S02]  /*a330*/  UMOV UR28, UR24 ;  /* 0x00000018001c7c82 */ /* 0x000fe40008000000 */
[----:B------:R-:W-:Y:S01]  /*a340*/  UIADD3 UR30, UR49, 0x80, URZ ;  /* 0x00000080311e7890 */ /* 0x000fe2000fffe03f */
[----:B------:R-:W-:Y:S02]  /*a350*/  UMOV UR29, UR25 ;  /* 0x00000019001d7c82 */ /* 0x000fe40008000000 */
[----:B------:R-:W-:Y:S01]  /*a360*/  UMOV UR26, UR49 ;  /* 0x00000031001a7c82 */ /* 0x000fe20008000000 */
[----:B------:R-:W-:Y:S01]  /*a370*/  UMOV UR31, 0x80000020 ;  /* 0x80000020001f7882 */ /* 0x000fe20000000000 */
[----:B------:R-:W-:Y:S01]  /*a380*/  UIADD3 UR34, UR49, 0x100, URZ ;  /* 0x0000010031227890 */ /* 0x000fe2000fffe03f */
[----:B------:R-:W-:Y:S01]  /*a390*/  UMOV UR32, UR24 ;  /* 0x0000001800207c82 */ /* 0x000fe20008000000 */
        /* <DEDUP_REMOVED lines=178> */
.L_x_4663:
[----:B------:R-:W-:Y:S01]  /*aec0*/  ULEA UR6, UR41, UR37, 0x3 ;  /* 0x0000002529067291 */ /* 0x000fe2000f8e183f */
[----:B------:R-:W-:-:S08]  /*aed0*/  SHF.L.U32 R7, R7, 0x1f, RZ ;  /* 0x0000001f07077819 */ /* 0x000fd000000006ff */
[----:B------:R1:W2:Y:S01]  /*aee0*/  SYNCS.PHASECHK.TRANS64.TRYWAIT P2, [UR6+0x33450], R7 ;  /* 0x03345007ff0075a7 */ /* 0x0002a20008040146 */
[----:B------:R-:W-:Y:S05]  /*aef0*/  @!P1 BRA `(.L_x_4664) ;  /* 0x0000000000049947 */ /* 0x000fea0003800000 */
[----:B------:R-:W-:Y:S01]  /*af00*/  BPT.TRAP 0x1 ;  /* 0x000000040000795c */ /* 0x000fe20000300000 */
.L_x_4664:
[----:B--2---:R-:W-:Y:S05]  /*af10*/  @P2 BRA `(.L_x_4662) ;  /* 0x0000000000082947 */ /* 0x004fea0003800000 */
[----:B------:R-:W2:Y:S02]  /*af20*/  SYNCS.PHASECHK.TRANS64.TRYWAIT P2, [UR6+0x33450], R7 ;  /* 0x03345007ff0075a7 */ /* 0x000ea40008040146 */
[----:B--2---:R-:W-:Y:S05]  /*af30*/  @!P2 BRA `(.L_x_4665) ;  /* 0x0000009c0060a947 */ /* 0x004fea0003800000 */
.L_x_4662:
[----:B------:R-:W-:Y:S01]  /*af40*/  UIADD3 UR6, UR37, 0x200, URZ ;  /* 0x0000020025067890 */ /* 0x000fe2000fffe03f */
[----:B------:R-:W-:Y:S01]  /*af50*/  WARPGROUP.ARRIVE ;  /* 0x00000000000079c5 */ /* 0x000fe20000000000 */
[----:B------:R-:W-:Y:S01]  /*af60*/  UMOV UR7, 0xc0000010 ;  /* 0xc000001000077882 */ /* 0x000fe20000000000 */
[----:B------:R-:W-:Y:S01]  /*af70*/  UMOV UR11, 0xc0000010 ;  /* 0xc0000010000b7882 */ /* 0x000fe20000000000 */
[----:B------:R-:W-:Y:S01]  /*af80*/  USHF.R.U32.HI UR6, URZ, 0x4, UR6 ;  /* 0x000000043f067899 */ /* 0x000fe20008011606 */
[C---:B------:R-:W-:Y:S01]  /*af90*/  FMUL.FTZ R9, R0.reuse, R186 ;  /* 0x000000ba00097220 */ /* 0x040fe20000410000 */
[C---:B--2---:R-:W-:Y:S01]  /*afa0*/  FMUL.FTZ R8, R0.reuse, R184 ;  /* 0x000000b800087220 */ /* 0x044fe20000410000 */
[C---:B------:R-:W-:Y:S01]  /*afb0*/  FMUL.FTZ R10, R0.reuse, R187 ;  /* 0x000000bb000a7220 */ /* 0x040fe20000410000 */
[----:B------:R-:W-:Y:S01]  /*afc0*/  ULOP3.LUT UR6, UR6, 0x3fff, URZ, 0xc0, !UPT ;  /* 0x00003fff06067892 */ /* 0x000fe2000f8ec03f */
[C---:B-1----:R-:W-:Y:S01]  /*afd0*/  FMUL.FTZ R7, R0.reuse, R185 ;  /* 0x000000b900077220 */ /* 0x042fe20000410000 */
[C---:B------:R-:W-:Y:S01]  /*afe0*/  FMUL.FTZ R13, R0.reuse, R190 ;  /* 0x000000be000d7220 */ /* 0x040fe20000410000 */
[----:B------:R-:W1:Y:S01]  /*aff0*/  MUFU.TANH R9, R9 ;  /* 0x0000000900097308 */ /* 0x000e620000002400 */
[----:B------:R-:W-:Y:S01]  /*b000*/  ULOP3.LUT UR6, UR6, 0x10000, URZ, 0xfc, !UPT ;  /* 0x0001000006067892 */ /* 0x000fe2000f8efc3f */
[C---:B------:R-:W-:Y:S01]  /*b010*/  FMUL.FTZ R11, R0.reuse, R188 ;  /* 0x000000bc000b7220 */ /* 0x040fe20000410000 */
[C---:B------:R-:W-:Y:S01]  /*b020*/  FMUL.FTZ R14, R0.reuse, R191 ;  /* 0x000000bf000e7220 */ /* 0x040fe20000410000 */
[C---:B------:R-:W-:Y:S01]  /*b030*/  FMUL.FTZ R12, R0.reuse, R189 ;  /* 0x000000bd000c7220 */ /* 0x040fe20000410000 */
[----:B------:R-:W-:Y:S01]  /*b040*/  UIMAD UR6, UR41, 0x780, UR6 ;  /* 0x00000780290678a4 */ /* 0x000fe2000f8e0206 */
[C---:B------:R-:W-:Y:S01]  /*b050*/  FMUL.FTZ R21, R0.reuse, R194 ;  /* 0x000000c200157220 */ /* 0x040fe20000410000 */
[C---:B------:R-:W-:Y:S01]  /*b060*/  FMUL.FTZ R15, R0.reuse, R192 ;  /* 0x000000c0000f7220 */ /* 0x040fe20000410000 */
[----:B------:R-:W2:Y:S01]  /*b070*/  MUFU.TANH R8, R8 ;  /* 0x0000000800087308 */ /* 0x000ea20000002400 */
[----:B------:R-:W-:Y:S01]  /*b080*/  UIADD3 UR10, UR6, 0x180, URZ ;  /* 0x00000180060a7890 */ /* 0x000fe2000fffe03f */
[C---:B------:R-:W-:Y:S01]  /*b090*/  FMUL.FTZ R237, R0.reuse, R154 ;  /* 0x0000009a00ed7220 */ /* 0x040fe20000410000 */
[C---:B------:R-:W-:Y:S01]  /*b0a0*/  FMUL.FTZ R184, R0.reuse, R195 ;  /* 0x000000c300b87220 */ /* 0x040fe20000410000 */
[C---:B------:R-:W-:Y:S01]  /*b0b0*/  FMUL.FTZ R154, R0.reuse, R158 ;  /* 0x0000009e009a7220 */ /* 0x040fe20000410000 */
[C---:B------:R-:W-:Y:S01]  /*b0c0*/  FMUL.FTZ R235, R0.reuse, R152 ;  /* 0x0000009800eb7220 */ /* 0x040fe20000410000 */
[----:B------:R-:W-:Y:S01]  /*b0d0*/  QGMMA.64x192x32.F32.E4M3.E4M3 R24, R216, gdesc[UR4], R24, gsb0 ;  /* 0x02e00004d8187df3 */ /* 0x000fe20008000818 */
[C---:B------:R-:W-:Y:S01]  /*b0e0*/  FMUL.FTZ R158, R0.reuse, R162 ;  /* 0x000000a2009e7220 */ /* 0x040fe20000410000 */
[----:B------:R-:W3:Y:S01]  /*b0f0*/  MUFU.TANH R10, R10 ;  /* 0x0000000a000a7308 */ /* 0x000ee20000002400 */
[C---:B------:R-:W-:Y:S01]  /*b100*/  FMUL.FTZ R152, R0.reuse, R156 ;  /* 0x0000009c00987220 */ /* 0x040fe20000410000 */
[C---:B------:R-:W-:Y:S01]  /*b110*/  FMUL.FTZ R162, R0.reuse, R166 ;  /* 0x000000a600a27220 */ /* 0x040fe20000410000 */
[C---:B------:R-:W-:Y:S01]  /*b120*/  FMUL.FTZ R20, R0.reuse, R193 ;  /* 0x000000c100147220 */ /* 0x040fe20000410000 */
[C---:B------:R-:W-:Y:S01]  /*b130*/  FMUL.FTZ R156, R0.reuse, R160 ;  /* 0x000000a0009c7220 */ /* 0x040fe20000410000 */
[----:B-1----:R-:W-:Y:S01]  /*b140*/  FMNMX.FTZ R166, R9, R6, !PT ;  /* 0x0000000609a67209 */ /* 0x002fe20007810000 */
        /* <DEDUP_REMOVED lines=72> */
[----:B------:R-:W-:Y:S01]  /*b5d0*/  FMUL.FTZ R133, R0, R133 ;  /* 0x0000008500857220 */ /* 0x000fe20000410000 */
[----:B------:R-:W-:Y:S01]  /*b5e0*/  UMOV UR7, 0xc0000010 ;  /* 0xc000001000077882 */ /* 0x000fe20000000000 */
[----:B------:R-:W1:Y:S01]  /*b5f0*/  MUFU.TANH R187, R187 ;  /* 0x000000bb00bb7308 */ /* 0x000e620000002400 */
[----:B--2---:R-:W-:Y:S01]  /*b600*/  FMNMX.FTZ R120, R184, R166, !PT ;  /* 0x000000a6b8787209 */ /* 0x004fe20007810000 */
[----:B------:R-:W-:Y:S01]  /*b610*/  FMUL.FTZ R166, R0, R121 ;  /* 0x0000007900a67220 */ /* 0x000fe20000410000 */
[----:B------:R-:W2:Y:S05]  /*b620*/  S2R R230, SR_TID.X ;  /* 0x0000000000e67919 */ /* 0x000eaa0000002100 */
        /* <DEDUP_REMOVED lines=8> */
[----:B--2---:R-:W-:-:S04]  /*b6b0*/  SHF.R.U32.HI R230, RZ, 0x7, R230 ;  /* 0x00000007ffe67819 */ /* 0x004fc800000116e6 */
[----:B------:R-:W-:Y:S01]  /*b6c0*/  IADD3 R194, -R230, 0xb, RZ ;  /* 0x0000000be6c27810 */ /* 0x000fe20007ffe1ff */
        /* <DEDUP_REMOVED lines=13> */
[----:B-1----:R-:W-:Y:S01]  /*b7a0*/  FMNMX.FTZ R170, R195, R168, !PT ;  /* 0x000000a8c3aa7209 */ /* 0x002fe20007810000 */
[----:B------:R-:W-:-:S06]  /*b7b0*/  FMUL.FTZ R168, R0, R123 ;  /* 0x0000007b00a87220 */ /* 0x000fcc0000410000 */
        /* <DEDUP_REMOVED lines=9> */
[----:B------:R-:W-:Y:S01]  /*b850*/  WARPGROUP.ARRIVE ;  /* 0x00000000000079c5 */ /* 0x000fe20000000000 */
[----:B------:R-:W-:-:S03]  /*b860*/  FMUL.FTZ R219, R0, R128 ;  /* 0x0000008000db7220 */ /* 0x000fc60000410000 */
        /* <DEDUP_REMOVED lines=35> */
[----:B------:R-:W-:Y:S01]  /*baa0*/  MUFU.TANH R162, R162 ;  /* 0x000000a200a27308 */ /* 0x000fe20000002400 */
[----:B-1----:R-:W-:-:S07]  /*bab0*/  FMNMX.FTZ R123, R163, R128, !PT ;  /* 0x00000080a37b7209 */ /* 0x002fce0007810000 */
[----:B------:R-:W1:Y:S01]  /*bac0*/  MUFU.TANH R160, R160 ;  /* 0x000000a000a07308 */ /* 0x000e620000002400 */
[----:B---3--:R-:W-:-:S07]  /*bad0*/  FMNMX.FTZ R121, R161, R120, !PT ;  /* 0x00000078a1797209 */ /* 0x008fce0007810000 */
[----:B------:R-:W-:Y:S08]  /*bae0*/  MUFU.TANH R167, R167 ;  /* 0x000000a700a77308 */ /* 0x000ff00000002400 */
[----:B------:R-:W2:Y:S01]  /*baf0*/  MUFU.TANH R165, R165 ;  /* 0x000000a500a57308 */ /* 0x000ea20000002400 */
[----:B-1----:R-:W-:-:S07]  /*bb00*/  FMNMX.FTZ R120, R160, R121, !PT ;  /* 0x00000079a0787209 */ /* 0x002fce0007810000 */
[----:B------:R-:W-:Y:S08]  /*bb10*/  MUFU.TANH R138, R138 ;  /* 0x0000008a008a7308 */ /* 0x000ff00000002400 */
[----:B------:R-:W1:Y:S01]  /*bb20*/  MUFU.TANH R136, R136 ;  /* 0x0000008800887308 */ /* 0x000e620000002400 */
[----:B--2---:R-:W-:-:S07]  /*bb30*/  FMNMX.FTZ R121, R165, R120, !PT ;  /* 0x00000078a5797209 */ /* 0x004fce0007810000 */
[----:B------:R-:W-:Y:S08]  /*bb40*/  MUFU.TANH R139, R139 ;  /* 0x0000008b008b7308 */ /* 0x000ff00000002400 */
[----:B------:R-:W2:Y:S01]  /*bb50*/  MUFU.TANH R137, R137 ;  /* 0x0000008900897308 */ /* 0x000ea20000002400 */
[----:B-1----:R-:W-:-:S07]  /*bb60*/  FMNMX.FTZ R120, R136, R121, !PT ;  /* 0x0000007988787209 */ /* 0x002fce0007810000 */
[----:B------:R-:W1:Y:S08]  /*bb70*/  MUFU.TANH R142, R142 ;  /* 0x0000008e008e7308 */ /* 0x000e700000002400 */
[----:B------:R3:W-:Y:S01]  /*bb80*/  MUFU.TANH R217, R126 ;  /* 0x0000007e00d97308 */ /* 0x0007e20000002400 */
[----:B--2---:R-:W-:-:S07]  /*bb90*/  FMNMX.FTZ R121, R137, R120, !PT ;  /* 0x0000007889797209 */ /* 0x004fce0007810000 */
[----:B------:R-:W2:Y:S01]  /*bba0*/  MUFU.TANH R140, R140 ;  /* 0x0000008c008c7308 */ /* 0x000ea20000002400 */
[----:B---3--:R-:W-:Y:S01]  /*bbb0*/  FMNMX.FTZ R126, R162, R123, !PT ;  /* 0x0000007ba27e7209 */ /* 0x008fe20007810000 */
[----:B------:R-:W-:Y:S02]  /*bbc0*/  WARPGROUP.DEPBAR.LE gsb0, 0x0 ;  /* 0x00008000000079c5 */ /* 0x000fe40000010000 */
[----:B------:R-:W-:Y:S01]  /*bbd0*/  WARPGROUP.ARRIVE ;  /* 0x00000000000079c5 */ /* 0x000fe20000000000 */
[----:B------:R-:W-:Y:S01]  /*bbe0*/  FMNMX.FTZ R123, R167, R126, !PT ;  /* 0x0000007ea77b7209 */ /* 0x000fe20007810000 */
[----:B------:R-:W-:Y:S02]  /*bbf0*/  FMUL.FTZ R126, R0, R130 ;  /* 0x00000082007e7220 */ /* 0x000fe40000410000 */
[----:B------:R-:W3:Y:S01]  /*bc00*/  MUFU.TANH R143, R143 ;  /* 0x0000008f008f7308 */ /* 0x000ee20000002400 */
[----:B------:R-:W-:Y:S01]  /*bc10*/  FMNMX.FTZ R128, R138, R123, !PT ;  /* 0x0000007b8a807209 */ /* 0x000fe20007810000 */
[----:B------:R-:W-:Y:S01]  /*bc20*/  QGMMA.64x192x32.F32.E4M3.E4M3 R24, R208, gdesc[UR8], R24, gsb0 ;  /* 0x02e00008d0187df3 */ /* 0x000fe20008000818 */
[----:B------:R-:W-:-:S02]  /*bc30*/  UIADD3 UR10, UR6, 0x480, URZ ;  /* 0x00000480060a7890 */ /* 0x000fc4000fffe03f */
[----:B------:R-:W-:Y:S01]  /*bc40*/  FMNMX.FTZ R123, R139, R128, !PT ;  /* 0x000000808b7b7209 */ /* 0x000fe20007810000 */
[----:B------:R-:W-:Y:S01]  /*bc50*/  UMOV UR11, 0xc0000010 ;  /* 0xc0000010000b7882 */ /* 0x000fe20000000000 */
[----:B------:R-:W-:Y:S01]  /*bc60*/  UIADD3 UR6, UR6, 0x600, URZ ;  /* 0x0000060006067890 */ /* 0x000fe2000fffe03f */
[----:B------:R-:W4:Y:S01]  /*bc70*/  MUFU.TANH R141, R141 ;  /* 0x0000008d008d7308 */ /* 0x000f220000002400 */
[----:B-1----:R-:W-:Y:S02]  /*bc80*/  FMNMX.FTZ R128, R142, R123, !PT ;  /* 0x0000007b8e807209 */ /* 0x002fe40007810000 */
[----:B--2---:R-:W-:-:S05]  /*bc90*/  FMNMX.FTZ R120, R140, R121, !PT ;  /* 0x000000798c787209 */ /* 0x004fca0007810000 */
[----:B------:R-:W1:Y:S01]  /*bca0*/  MUFU.TANH R146, R146 ;  /* 0x0000009200927308 */ /* 0x000e620000002400 */
[----:B---3--:R-:W-:Y:S01]  /*bcb0*/  FMNMX.FTZ R123, R143, R128, !PT ;  /* 0x000000808f7b7209 */ /* 0x008fe20007810000 */
[----:B------:R-:W-:-:S06]  /*bcc0*/  FMUL.FTZ R128, R0, R132 ;  /* 0x0000008400807220 */ /* 0x000fcc0000410000 */
[----:B------:R-:W2:Y:S01]  /*bcd0*/  MUFU.TANH R144, R144 ;  /* 0x0000009000907308 */ /* 0x000ea20000002400 */
[----:B----4-:R-:W-:-:S07]  /*bce0*/  FMNMX.FTZ R121, R141, R120, !PT ;  /* 0x000000788d797209 */ /* 0x010fce0007810000 */
        /* <DEDUP_REMOVED lines=22> */
[----:B--2---:R-:W-:-:S04]  /*be50*/  FMNMX.FTZ R120, R168, R123, !PT ;  /* 0x0000007ba8787209 */ /* 0x004fc80007810000 */
[----:B------:R-:W-:-:S03]  /*be60*/  FMNMX.FTZ R120, R217, R120, !PT ;  /* 0x00000078d9787209 */ /* 0x000fc60007810000 */
        /* <DEDUP_REMOVED lines=20> */
[----:B-1----:R-:W-:-:S03]  /*bfb0*/  FMNMX.FTZ R120, R128, R121, !PT ;  /* 0x0000007980787209 */ /* 0x002fc60007810000 */
[----:B------:R-:W1:Y:S01]  /*bfc0*/  SHFL.BFLY PT, R121, R132, 0x2, 0x1f ;  /* 0x0c401f0084797f89 */ /* 0x000e6200000e0000 */
[----:B------:R-:W-:Y:S02]  /*bfd0*/  WARPGROUP.DEPBAR.LE gsb0, 0x0 ;  /* 0x00008000000079c5 */ /* 0x000fe40000010000 */
[----:B------:R-:W-:Y:S01]  /*bfe0*/  WARPGROUP.ARRIVE ;  /* 0x00000000000079c5 */ /* 0x000fe20000000000 */
[----:B--2---:R-:W-:-:S05]  /*bff0*/  FMNMX.FTZ R123, R133, R120, !PT ;  /* 0x00000078857b7209 */ /* 0x004fca0007810000 */
[----:B------:R-:W-:Y:S01]  /*c000*/  QGMMA.64x192x32.F32.E4M3.E4M3 R24, R204, gdesc[UR8], R24, gsb0 ;  /* 0x02e00008cc187df3 */ /* 0x000fe20008000818 */
[----:B------:R-:W2:Y:S01]  /*c010*/  SHFL.BFLY PT, R120, R123, 0x2, 0x1f ;  /* 0x0c401f007b787f89 */ /* 0x000ea200000e0000 */
[----:B-1----:R-:W-:-:S05]  /*c020*/  FMNMX.FTZ R170, R132, R121, !PT ;  /* 0x0000007984aa7209 */ /* 0x002fca0007810000 */
[----:B------:R-:W1:Y:S01]  /*c030*/  SHFL.BFLY PT, R172, R170, 0x1, 0x1f ;  /* 0x0c201f00aaac7f89 */ /* 0x000e6200000e0000 */
[----:B--2---:R-:W-:Y:S02]  /*c040*/  FMNMX.FTZ R134, R123, R120, !PT ;  /* 0x000000787b867209 */ /* 0x004fe40007810000 */
[----:B------:R-:W2:Y:S03]  /*c050*/  LDC R120, c[0x0][0x988] ;  /* 0x00026200ff787b82 */ /* 0x000ea60000000800 */
[----:B------:R-:W3:Y:S01]  /*c060*/  SHFL.BFLY PT, R121, R134, 0x1, 0x1f ;  /* 0x0c201f0086797f89 */ /* 0x000ee200000e0000 */
[----:B-1----:R-:W-:-:S05]  /*c070*/  FMNMX.FTZ R123, R170, R172, !PT ;  /* 0x000000acaa7b7209 */ /* 0x002fca0007810000 */
[----:B------:R-:W-:-:S04]  /*c080*/  FADD.FTZ R213, -R123, R6 ;  /* 0x000000067bd57221 */ /* 0x000fc80000010100 */
[----:B--2---:R-:W-:Y:S01]  /*c090*/  FMUL.FTZ R6, R213, R120 ;  /* 0x00000078d5067220 */ /* 0x004fe20000410000 */
[----:B---3--:R-:W-:-:S05]  /*c0a0*/  FMNMX.FTZ R121, R134, R121, !PT ;  /* 0x0000007986797209 */ /* 0x008fca0007810000 */
[----:B------:R-:W-:Y:S01]  /*c0b0*/  MUFU.EX2 R6, R6 ;  /* 0x0000000600067308 */ /* 0x000fe20000000800 */
[----:B------:R-:W-:-:S01]  /*c0c0*/  FFMA.FTZ R213, R121, R120, -8 ;  /* 0xc100000079d57423 */ /* 0x000fc20000010078 */
[----:B------:R-:W-:-:S03]  /*c0d0*/  FADD.FTZ R5, -R121, R5 ;  /* 0x0000000579057221 */ /* 0x000fc60000010100 */
[-C--:B------:R-:W-:Y:S01]  /*c0e0*/  FFMA.FTZ R170, R195, R120.reuse, -R213 ;  /* 0x00000078c3aa7223 */ /* 0x080fe200000108d5 */
[----:B------:R-:W-:-:S01]  /*c0f0*/  FFMA.FTZ R195, R123, R120, -8 ;  /* 0xc10000007bc37423 */ /* 0x000fc20000010078 */
[-C--:B------:R-:W-:Y:S01]  /*c100*/  FMUL.FTZ R5, R5, R120.reuse ;  /* 0x0000007805057220 */ /* 0x080fe20000410000 */
[----:B------:R-:W-:-:S01]  /*c110*/  FFMA.FTZ R8, R8, R120, -R213 ;  /* 0x0000007808087223 */ /* 0x000fc200000108d5 */
[-C--:B------:R-:W-:Y:S01]  /*c120*/  FFMA.FTZ R7, R7, R120.reuse, -R213 ;  /* 0x0000007807077223 */ /* 0x080fe200000108d5 */
[----:B------:R-:W-:-:S01]  /*c130*/  FFMA.FTZ R9, R9, R120, -R195 ;  /* 0x0000007809097223 */ /* 0x000fc200000108c3 */
[-C--:B------:R-:W-:Y:S01]  /*c140*/  FFMA.FTZ R10, R10, R120.reuse, -R195 ;  /* 0x000000780a0a7223 */ /* 0x080fe200000108c3 */
[----:B------:R-:W-:-:S01]  /*c150*/  FFMA.FTZ R11, R11, R120, -R213 ;  /* 0x000000780b0b7223 */ /* 0x000fc200000108d5 */
[----:B------:R-:W-:Y:S01]  /*c160*/  MUFU.EX2 R5, R5 ;  /* 0x0000000500057308 */ /* 0x000fe20000000800 */
[----:B------:R-:W-:-:S01]  /*c170*/  FFMA.FTZ R13, R13, R120, -R195 ;  /* 0x000000780d0d7223 */ /* 0x000fc200000108c3 */
[-C--:B------:R-:W-:Y:S01]  /*c180*/  FFMA.FTZ R12, R12, R120.reuse, -R213 ;  /* 0x000000780c0c7223 */ /* 0x080fe200000108d5 */
[----:B------:R-:W-:-:S01]  /*c190*/  FFMA.FTZ R14, R14, R120, -R195 ;  /* 0x000000780e0e7223 */ /* 0x000fc200000108c3 */
[-C--:B------:R-:W-:Y:S01]  /*c1a0*/  FFMA.FTZ R15, R15, R120.reuse, -R213 ;  /* 0x000000780f0f7223 */ /* 0x080fe200000108d5 */
[----:B------:R-:W-:-:S01]  /*c1b0*/  FFMA.FTZ R21, R21, R120, -R195 ;  /* 0x0000007815157223 */ /* 0x000fc200000108c3 */
[-C--:B------:R-:W-:Y:S01]  /*c1c0*/  FFMA.FTZ R20, R20, R120.reuse, -R213 ;  /* 0x0000007814147223 */ /* 0x080fe200000108d5 */
[----:B------:R-:W-:-:S01]  /*c1d0*/  FFMA.FTZ R178, R184, R120, -R195 ;  /* 0x00000078b8b27223 */ /* 0x000fc200000108c3 */
[----:B------:R-:W1:Y:S01]  /*c1e0*/  MUFU.EX2 R8, R8 ;  /* 0x0000000800087308 */ /* 0x000e620000000800 */
[----:B------:R-:W-:-:S01]  /*c1f0*/  FFMA.FTZ R132, R185, R120, -R213 ;  /* 0x00000078b9847223 */ /* 0x000fc200000108d5 */
[-C--:B------:R-:W-:Y:S01]  /*c200*/  FFMA.FTZ R180, R187, R120.reuse, -R195 ;  /* 0x00000078bbb47223 */ /* 0x080fe200000108c3 */
[----:B------:R-:W-:-:S01]  /*c210*/  FFMA.FTZ R185, R186, R120, -R213 ;  /* 0x00000078bab97223 */ /* 0x000fc200000108d5 */
[-CC-:B------:R-:W-:Y:S01]  /*c220*/  FFMA.FTZ R190, R155, R120.reuse, -R195.reuse ;  /* 0x000000789bbe7223 */ /* 0x180fe200000108c3 */
[----:B------:R-:W-:-:S01]  /*c230*/  FFMA.FTZ R187, R189, R120, -R195 ;  /* 0x00000078bdbb7223 */ /* 0x000fc200000108c3 */
[-CC-:B------:R-:W-:Y:S01]  /*c240*/  FFMA.FTZ R155, R159, R120.reuse, -R195.reuse ;  /* 0x000000789f9b7223 */ /* 0x180fe200000108c3 */
[----:B------:R-:W-:-:S01]  /*c250*/  FFMA.FTZ R159, R163, R120, -R195 ;  /* 0x00000078a39f7223 */ /* 0x000fc200000108c3 */
[----:B------:R-:W2:Y:S01]  /*c260*/  MUFU.EX2 R9, R9 ;  /* 0x0000000900097308 */ /* 0x000ea20000000800 */
[----:B------:R-:W-:-:S01]  /*c270*/  FFMA.FTZ R163, R167, R120, -R195 ;  /* 0x00000078a7a37223 */ /* 0x000fc200000108c3 */
[-C--:B------:R-:W-:Y:S01]  /*c280*/  FFMA.FTZ R134, R191, R120.reuse, -R213 ;  /* 0x00000078bf867223 */ /* 0x080fe200000108d5 */
[----:B------:R-:W-:-:S01]  /*c290*/  FFMA.FTZ R182, R193, R120, -R195 ;  /* 0x00000078c1b67223 */ /* 0x000fc200000108c3 */
[-C--:B------:R-:W-:Y:S01]  /*c2a0*/  FFMA.FTZ R169, R169, R120.reuse, -R213 ;  /* 0x00000078a9a97223 */ /* 0x080fe200000108d5 */
[----:B------:R-:W-:-:S01]  /*c2b0*/  FFMA.FTZ R171, R171, R120, -R195 ;  /* 0x00000078abab7223 */ /* 0x000fc200000108c3 */
[-C--:B------:R-:W-:Y:S01]  /*c2c0*/  FFMA.FTZ R184, R197, R120.reuse, -R195 ;  /* 0x00000078c5b87223 */ /* 0x080fe200000108c3 */
[----:B------:R-:W-:-:S01]  /*c2d0*/  FFMA.FTZ R173, R173, R120, -R213 ;  /* 0x00000078adad7223 */ /* 0x000fc200000108d5 */
[----:B------:R-:W3:Y:S01]  /*c2e0*/  MUFU.EX2 R7, R7 ;  /* 0x0000000700077308 */ /* 0x000ee20000000800 */
[----:B-1----:R-:W-:-:S01]  /*c2f0*/  FFMA.FTZ R4, R5, R4, R8 ;  /* 0x0000000405047223 */ /* 0x002fc20000010008 */
[-C--:B------:R-:W-:Y:S01]  /*c300*/  FFMA.FTZ R175, R175, R120.reuse, -R195 ;  /* 0x00000078afaf7223 */ /* 0x080fe200000108c3 */
[----:B------:R-:W-:-:S01]  /*c310*/  FFMA.FTZ R172, R199, R120, -R213 ;  /* 0x00000078c7ac7223 */ /* 0x000fc200000108d5 */
[-C--:B------:R-:W-:Y:S01]  /*c320*/  FFMA.FTZ R186, R229, R120.reuse, -R195 ;  /* 0x00000078e5ba7223 */ /* 0x080fe200000108c3 */
[----:B------:R-:W-:-:S01]  /*c330*/  FFMA.FTZ R177, R177, R120, -R213 ;  /* 0x00000078b1b17223 */ /* 0x000fc200000108d5 */
[-C--:B------:R-:W-:Y:S01]  /*c340*/  FFMA.FTZ R179, R179, R120.reuse, -R195 ;  /* 0x00000078b3b37223 */ /* 0x080fe200000108c3 */
[----:B------:R-:W-:-:S01]  /*c350*/  FFMA.FTZ R174, R231, R120, -R213 ;  /* 0x00000078e7ae7223 */ /* 0x000fc200000108d5 */
[----:B------:R-:W1:Y:S01]  /*c360*/  MUFU.EX2 R10, R10 ;  /* 0x0000000a000a7308 */ /* 0x000e620000000800 */
[----:B--2---:R-:W-:-:S01]  /*c370*/  FFMA.FTZ R3, R6, R3, R9 ;  /* 0x0000000306037223 */ /* 0x004fc20000010009 */
[-C--:B------:R-:W-:Y:S01]  /*c380*/  FFMA.FTZ R188, R233, R120.reuse, -R195 ;  /* 0x00000078e9bc7223 */ /* 0x080fe200000108c3 */
[----:B------:R-:W-:-:S01]  /*c390*/  FFMA.FTZ R181, R181, R120, -R213 ;  /* 0x00000078b5b57223 */ /* 0x000fc200000108d5 */
[-C--:B------:R-:W-:Y:S01]  /*c3a0*/  FFMA.FTZ R183, R183, R120.reuse, -R195 ;  /* 0x00000078b7b77223 */ /* 0x080fe200000108c3 */
[----:B------:R-:W-:-:S01]  /*c3b0*/  FFMA.FTZ R176, R235, R120, -R213 ;  /* 0x00000078ebb07223 */ /* 0x000fc200000108d5 */
[-C--:B------:R-:W-:Y:S01]  /*c3c0*/  FFMA.FTZ R189, R237, R120.reuse, -R195 ;  /* 0x00000078edbd7223 */ /* 0x080fe200000108c3 */
[----:B------:R-:W-:-:S01]  /*c3d0*/  FFMA.FTZ R153, R153, R120, -R213 ;  /* 0x0000007899997223 */ /* 0x000fc200000108d5 */
[----:B------:R-:W2:Y:S01]  /*c3e0*/  MUFU.EX2 R11, R11 ;  /* 0x0000000b000b7308 */ /* 0x000ea20000000800 */
[----:B---3--:R-:W-:-:S01]  /*c3f0*/  FADD.FTZ R4, R7, R4 ;  /* 0x0000000407047221 */ /* 0x008fc20000010000 */
[-C--:B------:R-:W-:Y:S01]  /*c400*/  FFMA.FTZ R152, R152, R120.reuse, -R213 ;  /* 0x0000007898987223 */ /* 0x080fe200000108d5 */
[----:B------:R-:W-:-:S01]  /*c410*/  FFMA.FTZ R154, R154, R120, -R195 ;  /* 0x000000789a9a7223 */ /* 0x000fc200000108c3 */
[-CC-:B------:R-:W-:Y:S01]  /*c420*/  FFMA.FTZ R157, R157, R120.reuse, -R213.reuse ;  /* 0x000000789d9d7223 */ /* 0x180fe200000108d5 */
[----:B------:R-:W-:-:S01]  /*c430*/  FFMA.FTZ R156, R156, R120, -R213 ;  /* 0x000000789c9c7223 */ /* 0x000fc200000108d5 */
[-C--:B------:R-:W-:Y:S01]  /*c440*/  FFMA.FTZ R158, R158, R120.reuse, -R195 ;  /* 0x000000789e9e7223 */ /* 0x080fe200000108c3 */
[----:B------:R-:W-:-:S01]  /*c450*/  FFMA.FTZ R161, R161, R120, -R213 ;  /* 0x00000078a1a17223 */ /* 0x000fc200000108d5 */
[----:B------:R-:W3:Y:S01]  /*c460*/  MUFU.EX2 R13, R13 ;  /* 0x0000000d000d7308 */ /* 0x000ee20000000800 */
[----:B-1----:R-:W-:-:S01]  /*c470*/  FADD.FTZ R192, R10, R3 ;  /* 0x000000030ac07221 */ /* 0x002fc20000010000 */
[-C--:B------:R-:W-:Y:S01]  /*c480*/  FFMA.FTZ R160, R160, R120.reuse, -R213 ;  /* 0x00000078a0a07223 */ /* 0x080fe200000108d5 */
[----:B------:R-:W-:-:S01]  /*c490*/  FFMA.FTZ R162, R162, R120, -R195 ;  /* 0x00000078a2a27223 */ /* 0x000fc200000108c3 */
[-CC-:B------:R-:W-:Y:S01]  /*c4a0*/  FFMA.FTZ R165, R165, R120.reuse, -R213.reuse ;  /* 0x00000078a5a57223 */ /* 0x180fe200000108d5 */
[----:B------:R-:W-:-:S01]  /*c4b0*/  FFMA.FTZ R136, R136, R120, -R213 ;  /* 0x0000007888887223 */ /* 0x000fc200000108d5 */
[-C--:B------:R-:W-:Y:S01]  /*c4c0*/  FFMA.FTZ R138, R138, R120.reuse, -R195 ;  /* 0x000000788a8a7223 */ /* 0x080fe200000108c3 */
[----:B------:R-:W-:-:S01]  /*c4d0*/  FFMA.FTZ R137, R137, R120, -R213 ;  /* 0x0000007889897223 */ /* 0x000fc200000108d5 */
[----:B------:R-:W1:Y:S01]  /*c4e0*/  MUFU.EX2 R12, R12 ;  /* 0x0000000c000c7308 */ /* 0x000e620000000800 */
[----:B--2---:R-:W-:-:S01]  /*c4f0*/  FADD.FTZ R3, R11, R4 ;  /* 0x000000040b037221 */ /* 0x004fc20000010000 */
        /* <DEDUP_REMOVED lines=10> */
[-C--:B------:R-:W-:Y:S01]  /*c5a0*/  FFMA.FTZ R147, R147, R120.reuse, -R195 ;  /* 0x0000007893937223 */ /* 0x080fe200000108c3 */
[----:B------:R-:W-:-:S01]  /*c5b0*/  FFMA.FTZ R148, R148, R120, -R213 ;  /* 0x0000007894947223 */ /* 0x000fc200000108d5 */
[-C--:B------:R-:W-:Y:S01]  /*c5c0*/  FFMA.FTZ R150, R150, R120.reuse, -R195 ;  /* 0x0000007896967223 */ /* 0x080fe200000108c3 */
[----:B------:R-:W-:-:S01]  /*c5d0*/  FFMA.FTZ R149, R149, R120, -R213 ;  /* 0x0000007895957223 */ /* 0x000fc200000108d5 */
[----:B------:R-:W3:Y:S01]  /*c5e0*/  MUFU.EX2 R15, R15 ;  /* 0x0000000f000f7308 */ /* 0x000ee20000000800 */
[----:B-1----:R-:W-:-:S01]  /*c5f0*/  FADD.FTZ R4, R12, R3 ;  /* 0x000000030c047221 */ /* 0x002fc20000010000 */
[-C--:B------:R-:W-:Y:S01]  /*c600*/  FFMA.FTZ R151, R151, R120.reuse, -R195 ;  /* 0x0000007897977223 */ /* 0x080fe200000108c3 */
[----:B------:R-:W-:-:S01]  /*c610*/  FFMA.FTZ R164, R164, R120, -R213 ;  /* 0x00000078a4a47223 */ /* 0x000fc200000108d5 */
[-C--:B------:R-:W-:Y:S01]  /*c620*/  FFMA.FTZ R122, R122, R120.reuse, -R195 ;  /* 0x000000787a7a7223 */ /* 0x080fe200000108c3 */
[----:B------:R-:W-:-:S01]  /*c630*/  FFMA.FTZ R191, R166, R120, -R213 ;  /* 0x00000078a6bf7223 */ /* 0x000fc200000108d5 */
[-CC-:B------:R-:W-:Y:S01]  /*c640*/  FFMA.FTZ R124, R124, R120.reuse, -R213.reuse ;  /* 0x000000787c7c7223 */ /* 0x180fe200000108d5 */
        /* <DEDUP_REMOVED lines=13> */
[----:B------:R-:W-:-:S04]  /*c720*/  FFMA.FTZ R135, R135, R120, -R195 ;  /* 0x0000007887877223 */ /* 0x000fc800000108c3 */
        /* <DEDUP_REMOVED lines=10> */
[----:B------:R-:W-:Y:S02]  /*c7d0*/  WARPGROUP.DEPBAR.LE gsb0, 0x0 ;  /* 0x00008000000079c5 */ /* 0x000fe40000010000 */
[----:B------:R-:W-:-:S04]  /*c7e0*/  WARPGROUP.ARRIVE ;  /* 0x00000000000079c5 */ /* 0x000fc80000000000 */
[----:B------:R-:W2:Y:S01]  /*c7f0*/  MUFU.EX2 R134, R134 ;  /* 0x0000008600867308 */ /* 0x000ea20000000800 */
[----:B---3--:R-:W-:-:S01]  /*c800*/  FADD.FTZ R3, R185, R4 ;  /* 0x00000004b9037221 */ /* 0x008fc20000010000 */
[----:B------:R-:W-:Y:S01]  /*c810*/  QGMMA.64x192x32.F32.E4M3.E4M3 R24, R200, gdesc[UR4], R24, gsb0 ;  /* 0x02e00004c8187df3 */ /* 0x000fe20008000818 */
[----:B-1----:R-:W-:-:S05]  /*c820*/  FADD.FTZ R167, R187, R192 ;  /* 0x000000c0bba77221 */ /* 0x002fca0000010000 */
[----:B------:R-:W1:Y:S08]  /*c830*/  MUFU.EX2 R182, R182 ;  /* 0x000000b600b67308 */ /* 0x000e700000000800 */
        /* <DEDUP_REMOVED lines=50> */
[----:B------:R-:W-:-:S06]  /*cb60*/  WARPGROUP.DEPBAR.LE gsb0, 0x0 ;  /* 0x00008000000079c5 */ /* 0x000fcc0000010000 */
[----:B------:R-:W2:Y:S01]  /*cb70*/  MUFU.EX2 R159, R159 ;  /* 0x0000009f009f7308 */ /* 0x000ea20000000800 */
[----:B-1----:R-:W-:-:S01]  /*cb80*/  FADD.FTZ R192, R158, R167 ;  /* 0x000000a79ec07221 */ /* 0x002fc20000010000 */
[----:B------:R-:W-:-:S06]  /*cb90*/  FFMA.FTZ R167, R168, R120, -R195 ;  /* 0x00000078a8a77223 */ /* 0x000fcc00000108c3 */
        /* <DEDUP_REMOVED lines=39> */
[----:B------:R-:W-:-:S05]  /*ce10*/  IMAD.U32 R3, RZ, RZ, UR48 ;  /* 0x00000030ff037e24 */ /* 0x000fca000f8e00ff */
[----:B------:R-:W-:Y:S01]  /*ce20*/  @!P0 LEA R3, R3, UR37, 0x3 ;  /* 0x0000002503038c11 */ /* 0x000fe2000f8e18ff */
[----:B------:R-:W3:Y:S01]  /*ce30*/  MUFU.EX2 R151, R151 ;  /* 0x0000009700977308 */ /* 0x000ee20000000800 */
[----:B--2---:R-:W-:-:S03]  /*ce40*/  FADD.FTZ R192, R150, R193 ;  /* 0x000000c196c07221 */ /* 0x004fc60000010000 */
[----:B------:R-:W-:-:S04]  /*ce50*/  @!P0 VIADD R3, R3, 0x33440 ;  /* 0x0003344003038836 */ /* 0x000fc80000000000 */
[----:B------:R-:W2:Y:S01]  /*ce60*/  MUFU.EX2 R164, R164 ;  /* 0x000000a400a47308 */ /* 0x000ea20000000800 */
[----:B-1----:R-:W-:-:S01]  /*ce70*/  FADD.FTZ R193, R149, R4 ;  /* 0x0000000495c17221 */ /* 0x002fc20000010000 */
[----:B------:R-:W-:Y:S01]  /*ce80*/  @!P0 PRMT R3, RZ, 0x654, R3 ;  /* 0x00000654ff038816 */ /* 0x000fe20000000003 */
[----:B------:R1:W-:Y:S06]  /*ce90*/  BAR.ARV R194, 0x100 ;  /* 0x000400c20000751d */ /* 0x0003ec0000002000 */
[----:B------:R-:W4:Y:S01]  /*cea0*/  MUFU.EX2 R122, R122 ;  /* 0x0000007a007a7308 */ /* 0x000f220000000800 */
[----:B---3--:R-:W-:-:S01]  /*ceb0*/  FADD.FTZ R197, R151, R192 ;  /* 0x000000c097c57221 */ /* 0x008fc20000010000 */
[----:B------:R3:W-:Y:S06]  /*cec0*/  @!P0 SYNCS.ARRIVE.TRANS64.RED.A1T0 RZ, [R3+URZ], RZ ;  /* 0x000000ff03ff89a7 */ /* 0x0007ec000810043f */
[----:B------:R-:W5:Y:S01]  /*ced0*/  MUFU.EX2 R191, R191 ;  /* 0x000000bf00bf7308 */ /* 0x000f620000000800 */
[----:B--2---:R-:W-:-:S07]  /*cee0*/  FADD.FTZ R4, R164, R193 ;  /* 0x000000c1a4047221 */ /* 0x004fce0000010000 */
[----:B------:R-:W2:Y:S01]  /*cef0*/  MUFU.EX2 R167, R167 ;  /* 0x000000a700a77308 */ /* 0x000ea20000000800 */
[----:B----4-:R-:W-:-:S07]  /*cf00*/  FADD.FTZ R192, R122, R197 ;  /* 0x000000c57ac07221 */ /* 0x010fce0000010000 */
[----:B------:R-:W4:Y:S01]  /*cf10*/  MUFU.EX2 R124, R124 ;  /* 0x0000007c007c7308 */ /* 0x000f220000000800 */
[----:B-----5:R-:W-:-:S07]  /*cf20*/  FADD.FTZ R193, R191, R4 ;  /* 0x00000004bfc17221 */ /* 0x020fce0000010000 */
[----:B------:R-:W5:Y:S01]  /*cf30*/  MUFU.EX2 R168, R168 ;  /* 0x000000a800a87308 */ /* 0x000f620000000800 */
[----:B--2---:R-:W-:-:S07]  /*cf40*/  FADD.FTZ R197, R167, R192 ;  /* 0x000000c0a7c57221 */ /* 0x004fce0000010000 */
[----:B------:R-:W3:Y:S01]  /*cf50*/  MUFU.EX2 R125, R125 ;  /* 0x0000007d007d7308 */ /* 0x000ee20000000800 */
[----:B----4-:R-:W-:-:S07]  /*cf60*/  FADD.FTZ R4, R124, R193 ;  /* 0x000000c17c047221 */ /* 0x010fce0000010000 */
[----:B------:R-:W2:Y:S01]  /*cf70*/  MUFU.EX2 R127, R127 ;  /* 0x0000007f007f7308 */ /* 0x000ea20000000800 */
[----:B-----5:R-:W-:-:S07]  /*cf80*/  FADD.FTZ R192, R168, R197 ;  /* 0x000000c5a8c07221 */ /* 0x020fce0000010000 */
        /* <DEDUP_REMOVED lines=15> */
[----:B--2---:R-:W-:-:S01]  /*d080*/  FADD.FTZ R193, R130, R193 ;  /* 0x000000c182c17221 */ /* 0x004fc20000010000 */
[----:B----4-:R-:W-:-:S03]  /*d090*/  FADD.FTZ R4, R133, R4 ;  /* 0x0000000485047221 */ /* 0x010fc60000010000 */
[----:B---3--:R-:W-:Y:S01]  /*d0a0*/  FADD.FTZ R3, R135, R193 ;  /* 0x000000c187037221 */ /* 0x008fe20000010000 */
[----:B-1----:R-:W-:Y:S06]  /*d0b0*/  @!P1 BRA `(.L_x_4666) ;  /* 0x0000000000049947 */ /* 0x002fec0003800000 */
[----:B------:R-:W-:Y:S01]  /*d0c0*/  BPT.TRAP 0x1 ;  /* 0x000000040000795c */ /* 0x000fe20000300000 */
.L_x_4666:
        /* <DEDUP_REMOVED lines=146> */
[----:B------:R-:W-:Y:S01]  /*d9f0*/  F2FP.SATFINITE.E4M3.F32.PACK_AB_MERGE_C R203, R131, R126, R130 ;  /* 0x0000007e83cb723e */ /* 0x000fe20004807082 */
[----:B------:R-:W-:Y:S06]  /*da00*/  @P2 BRA `(.L_x_4667) ;  /* 0xffffffc400f82947 */ /* 0x000fec000383ffff */
.L_x_4657:
[----:B------:R-:W-:Y:S06]  /*da10*/  BAR.ARV 0x8, 0x120 ;  /* 0x0204800000007b1d */ /* 0x000fec0000002000 */
[----:B------:R-:W-:Y:S05]  /*da20*/  @!P1 BRA `(.L_x_4668) ;  /* 0x0000000000049947 */ /* 0x000fea0003800000 */
[----:B------:R-:W-:Y:S01]  /*da30*/  BPT.TRAP 0x1 ;  /* 0x000000040000795c */ /* 0x000fe20000300000 */
.L_x_4668:
[----:B------:R-:W-:Y:S01]  /*da40*/  ULEA UR5, UR48, UR37, 0x3 ;  /* 0x0000002530057291 */ /* 0x000fe2000f8e183f */
[----:B------:R-:W-:-:S08]  /*da50*/  SHF.L.U32 R0, R2, 0x1f, RZ ;  /* 0x0000001f02007819 */ /* 0x000fd000000006ff */
[----:B------:R1:W2:Y:S01]  /*da60*/  SYNCS.PHASECHK.TRANS64.TRYWAIT P0, [UR5+0x33450], R0 ;  /* 0x03345000ff0075a7 */ /* 0x0002a20008000145 */
[----:B------:R-:W-:Y:S05]  /*da70*/  @!P1 BRA `(.L_x_4669) ;  /* 0x0000000000049947 */ /* 0x000fea0003800000 */
[----:B------:R-:W-:Y:S01]  /*da80*/  BPT.TRAP 0x1 ;  /* 0x000000040000795c */ /* 0x000fe20000300000 */
.L_x_4669:
[----:B--2---:R-:W-:Y:S05]  /*da90*/  @P0 BRA `(.L_x_4670) ;  /* 0x0000000000080947 */ /* 0x004fea0003800000 */
[----:B------:R-:W2:Y:S02]  /*daa0*/  SYNCS.PHASECHK.TRANS64.TRYWAIT P0, [UR5+0x33450], R0 ;  /* 0x03345000ff0075a7 */ /* 0x000ea40008000145 */
[----:B--2---:R-:W-:Y:S05]  /*dab0*/  @!P0 BRA `(.L_x_4671) ;  /* 0x0000007000988947 */ /* 0x004fea0003800000 */
.L_x_4670:
[----:B------:R-:W-:Y:S01]  /*dac0*/  UIADD3 UR37, UR37, 0x200, URZ ;  /* 0x0000020025257890 */ /* 0x000fe2000fffe03f */
[----:B------:R-:W-:Y:S01]  /*dad0*/  WARPGROUP.ARRIVE ;  /* 0x00000000000079c5 */ /* 0x000fe20000000000 */
[----:B------:R-:W-:Y:S01]  /*dae0*/  UMOV UR7, 0xc0000010 ;  /* 0xc000001000077882 */ /* 0x000fe20000000000 */
[----:B------:R-:W3:Y:S01]  /*daf0*/  LDC.64 R8, c[0x0][0x9a0] ;  /* 0x00026800ff087b82 */ /* 0x000ee20000000a00 */
[----:B------:R-:W-:Y:S01]  /*db00*/  USHF.R.U32.HI UR37, URZ, 0x4, UR37 ;  /* 0x000000043f257899 */ /* 0x000fe20008011625 */
[----:B--2---:R-:W-:-:S03]  /*db10*/  IMAD.U32 R5, RZ, RZ, UR44 ;  /* 0x0000002cff057e24 */ /* 0x004fc6000f8e00ff */
[----:B------:R-:W-:-:S04]  /*db20*/  ULOP3.LUT UR37, UR37, 0x3fff, URZ, 0xc0, !UPT ;  /* 0x00003fff25257892 */ /* 0x000fc8000f8ec03f */
[----:B------:R-:W-:-:S04]  /*db30*/  ULOP3.LUT UR4, UR37, 0x10000, URZ, 0xfc, !UPT ;  /* 0x0001000025047892 */ /* 0x000fc8000f8efc3f */
[----:B------:R-:W-:-:S07]  /*db40*/  UIMAD UR4, UR48, 0x780, UR4 ;  /* 0x00000780300478a4 */ /* 0x000fce000f8e0204 */
[----:B------:R-:W-:Y:S02]  /*db50*/  UMOV UR6, UR4 ;  /* 0x0000000400067c82 */ /* 0x000fe40008000000 */
[----:B------:R-:W-:Y:S01]  /*db60*/  QGMMA.64x192x32.F32.E4M3.E4M3 R24, R216, gdesc[UR4], R24, gsb0 ;  /* 0x02e00004d8187df3 */ /* 0x000fe20008000818 */
[----:B------:R-:W-:Y:S01]  /*db70*/  UIADD3 UR6, UR4, 0x180, URZ ;  /* 0x0000018004067890 */ /* 0x000fe2000fffe03f */
[----:B---3--:R-:W-:Y:S01]  /*db80*/  ISETP.NE.U32.AND P0, PT, R8, RZ, PT ;  /* 0x000000ff0800720c */ /* 0x008fe20003f05070 */
[----:B------:R-:W-:-:S03]  /*db90*/  UMOV UR7, 0xc0000010 ;  /* 0xc000001000077882 */ /* 0x000fc60000000000 */
[----:B------:R-:W-:-:S13]  /*dba0*/  ISETP.NE.AND.EX P0, PT, R9, RZ, PT, P0 ;  /* 0x000000ff0900720c */ /* 0x000fda0003f05300 */
[----:B------:R-:W1:Y:S01]  /*dbb0*/  @P0 LDC.64 R6, c[0x0][0x9c8] ;  /* 0x00027200ff060b82 */ /* 0x000e620000000a00 */
[----:B------:R-:W-:Y:S02]  /*dbc0*/  @P0 SHF.R.S32.HI R5, RZ, 0x1f, R5 ;  /* 0x0000001fff050819 */ /* 0x000fe40000011405 */
[----:B------:R-:W-:-:S05]  /*dbd0*/  @P0 SHF.R.S32.HI R13, RZ, 0x1f, R221 ;  /* 0x0000001fff0d0819 */ /* 0x000fca00000114dd */
[----:B------:R-:W2:Y:S01]  /*dbe0*/  @P0 LDC.64 R10, c[0x0][0x9d0] ;  /* 0x00027400ff0a0b82 */ /* 0x000ea20000000a00 */
[----:B-1----:R-:W-:-:S04]  /*dbf0*/  @P0 IMAD R0, R5, R6, RZ ;  /* 0x0000000605000224 */ /* 0x002fc800078e02ff */
[----:B------:R-:W-:Y:S02]  /*dc00*/  @P0 IMAD R5, R7, UR44, R0 ;  /* 0x0000002c07050c24 */ /* 0x000fe4000f8e0200 */
[----:B------:R-:W-:-:S04]  /*dc10*/  @P0 IMAD.WIDE.U32 R6, R6, UR44, RZ ;  /* 0x0000002c06060c25 */ /* 0x000fc8000f8e00ff */
[-C--:B--2---:R-:W-:Y:S02]  /*dc20*/  @P0 IMAD R0, R13, R10.reuse, RZ ;  /* 0x0000000a0d000224 */ /* 0x084fe400078e02ff */
[----:B------:R-:W-:Y:S02]  /*dc30*/  @P0 IMAD.IADD R7, R7, 0x1, R5 ;  /* 0x0000000107070824 */ /* 0x000fe400078e0205 */
[C---:B------:R-:W-:Y:S02]  /*dc40*/  @P0 IMAD R5, R221.reuse, R11, R0 ;  /* 0x0000000bdd050224 */ /* 0x040fe400078e0200 */
[----:B------:R-:W-:-:S04]  /*dc50*/  @P0 IMAD.WIDE.U32 R6, R221, R10, R6 ;  /* 0x0000000add060225 */ /* 0x000fc800078e0006 */
[----:B------:R-:W-:Y:S01]  /*dc60*/  @P0 IMAD.IADD R0, R7, 0x1, R5 ;  /* 0x0000000107000824 */ /* 0x000fe200078e0205 */
[----:B------:R-:W-:Y:S01]  /*dc70*/  @P0 LEA R8, P2, R6, R8, 0x2 ;  /* 0x0000000806080211 */ /* 0x000fe200078410ff */
[----:B------:R-:W-:-:S03]  /*dc80*/  IMAD.MOV.U32 R5, RZ, RZ, 0x3f800000 ;  /* 0x3f800000ff057424 */ /* 0x000fc600078e00ff */
[----:B------:R-:W-:-:S05]  /*dc90*/  @P0 LEA.HI.X R9, R6, R9, R0, 0x2, P2 ;  /* 0x0000000906090211 */ /* 0x000fca00010f1400 */
[----:B------:R1:W2:Y:S01]  /*dca0*/  @P0 LDG.E R5, desc[UR46][R8.64] ;  /* 0x0000002e08050981 */ /* 0x0002a2000c1e1900 */
[----:B------:R-:W-:Y:S02]  /*dcb0*/  WARPGROUP.DEPBAR.LE gsb0, 0x0 ;  /* 0x00008000000079c5 */ /* 0x000fe40000010000 */
[----:B------:R-:W-:-:S06]  /*dcc0*/  WARPGROUP.ARRIVE ;  /* 0x00000000000079c5 */ /* 0x000fcc0000000000 */
        /* <DEDUP_REMOVED lines=8> */
[----:B------:R-:W-:Y:S01]  /*dd50*/  UIADD3 UR4, UR4, 0x600, URZ ;  /* 0x0000060004047890 */ /* 0x000fe2000fffe03f */
[----:B------:R-:W3:Y:S04]  /*dd60*/  SHFL.BFLY PT, R7, R4, 0x2, 0x1f ;  /* 0x0c401f0004077f89 */ /* 0x000ee800000e0000 */
[----:B------:R-:W4:Y:S01]  /*dd70*/  SHFL.BFLY PT, R6, R3, 0x2, 0x1f ;  /* 0x0c401f0003067f89 */ /* 0x000f2200000e0000 */
[----:B------:R-:W-:Y:S02]  /*dd80*/  WARPGROUP.DEPBAR.LE gsb0, 0x0 ;  /* 0x00008000000079c5 */ /* 0x000fe40000010000 */
[----:B------:R-:W-:-:S09]  /*dd90*/  WARPGROUP.ARRIVE ;  /* 0x00000000000079c5 */ /* 0x000fd20000000000 */
[----:B------:R-:W-:Y:S01]  /*dda0*/  QGMMA.64x192x32.F32.E4M3.E4M3 R24, R204, gdesc[UR4], R24, gsb0 ;  /* 0x02e00004cc187df3 */ /* 0x000fe20008000818 */
[----:B------:R-:W-:Y:S01]  /*ddb0*/  UMOV UR6, UR4 ;  /* 0x0000000400067c82 */ /* 0x000fe20008000000 */
[----:B------:R-:W-:Y:S01]  /*ddc0*/  UMOV UR7, 0xc0000010 ;  /* 0xc000001000077882 */ /* 0x000fe20000000000 */
[----:B---3--:R-:W-:-:S01]  /*ddd0*/  FADD.FTZ R7, R7, R4 ;  /* 0x0000000407077221 */ /* 0x008fc20000010000 */
[----:B----4-:R-:W-:-:S04]  /*dde0*/  FADD.FTZ R6, R6, R3 ;  /* 0x0000000306067221 */ /* 0x010fc80000010000 */
[----:B------:R-:W3:Y:S04]  /*ddf0*/  SHFL.BFLY PT, R0, R7, 0x1, 0x1f ;  /* 0x0c201f0007007f89 */ /* 0x000ee800000e0000 */
[----:B-1----:R-:W1:Y:S01]  /*de00*/  SHFL.BFLY PT, R9, R6, 0x1, 0x1f ;  /* 0x0c201f0006097f89 */ /* 0x002e6200000e0000 */
[----:B------:R-:W-:Y:S02]  /*de10*/  IMAD.MOV.U32 R4, RZ, RZ, RZ ;  /* 0x000000ffff047224 */ /* 0x000fe400078e00ff */
[----:B---3--:R-:W-:Y:S01]  /*de20*/  FADD.FTZ R10, R7, R0 ;  /* 0x00000000070a7221 */ /* 0x008fe20000010000 */
[----:B-1----:R-:W-:-:S04]  /*de30*/  FADD.FTZ R11, R6, R9 ;  /* 0x00000009060b7221 */ /* 0x002fc80000010000 */
        /* <DEDUP_REMOVED lines=9> */
[----:B------:R-:W3:Y:S08]  /*ded0*/  @P3 MUFU.LG2 R9, R9 ;  /* 0x0000000900093308 */ /* 0x000ef00000000c00 */
[----:B------:R-:W4:Y:S01]  /*dee0*/  @P0 MUFU.RCP R8, R11 ;  /* 0x0000000b00080308 */ /* 0x000f220000001000 */
[----:B------:R-:W-:-:S02]  /*def0*/  WARPGROUP.DEPBAR.LE gsb0, 0x0 ;  /* 0x00008000000079c5 */ /* 0x000fc40000010000 */
[----:B------:R-:W-:-:S06]  /*df00*/  WARPGROUP.ARRIVE ;  /* 0x00000000000079c5 */ /* 0x000fcc0000000000 */
[----:B------:R-:W-:Y:S01]  /*df10*/  QGMMA.64x192x32.F32.E4M3.E4M3 R24, R200, gdesc[UR4], R24, gsb0 ;  /* 0x02e00004c8187df3 */ /* 0x000fe20008000818 */
[C---:B------:R-:W-:Y:S01]  /*df20*/  @P2 FMUL.FTZ R6, R120.reuse, 0.69314718246459960938 ;  /* 0x3f31721878062820 */ /* 0x040fe20000410000 */
[----:B------:R-:W-:Y:S01]  /*df30*/  @P3 FMUL.FTZ R13, R120, 0.69314718246459960938 ;  /* 0x3f317218780d3820 */ /* 0x000fe20000410000 */
[----:B-1----:R-:W-:Y:S01]  /*df40*/  @P2 FMUL.FTZ R7, R7, 0.69314718246459960938 ;  /* 0x3f31721807072820 */ /* 0x002fe20000410000 */
[----:B---3--:R-:W-:Y:S01]  /*df50*/  @P3 FMUL.FTZ R10, R9, 0.69314718246459960938 ;  /* 0x3f317218090a3820 */ /* 0x008fe20000410000 */
[----:B------:R-:W-:Y:S02]  /*df60*/  IMAD.MOV.U32 R0, RZ, RZ, -0x800000 ;  /* 0xff800000ff007424 */ /* 0x000fe400078e00ff */
[----:B--2---:R-:W-:Y:S01]  /*df70*/  FMUL.FTZ R4, R4, R5 ;  /* 0x0000000504047220 */ /* 0x004fe20000410000 */
[----:B------:R-:W-:Y:S02]  /*df80*/  IMAD.MOV.U32 R3, RZ, RZ, -0x800000 ;  /* 0xff800000ff037424 */ /* 0x000fe400078e00ff */
[----:B------:R-:W-:Y:S01]  /*df90*/  @P2 FFMA.FTZ R0, R6, R121, R7 ;  /* 0x0000007906002223 */ /* 0x000fe20000010007 */
[----:B------:R-:W-:-:S01]  /*dfa0*/  @P3 FFMA.FTZ R3, R13, R123, R10 ;  /* 0x0000007b0d033223 */ /* 0x000fc2000001000a */
[----:B----4-:R-:W-:Y:S01]  /*dfb0*/  FMUL.FTZ R5, R8, R5 ;  /* 0x0000000508057220 */ /* 0x010fe20000410000 */
[----:B------:R-:W-:-:S02]  /*dfc0*/  WARPGROUP.DEPBAR.LE gsb0, 0x0 ;  /* 0x00008000000079c5 */ /* 0x000fc40000010000 */
[----:B------:R-:W-:Y:S05]  /*dfd0*/  @!P1 BRA `(.L_x_4672) ;  /* 0x0000000000049947 */ /* 0x000fea0003800000 */
[----:B------:R-:W-:Y:S01]  /*dfe0*/  BPT.TRAP 0x1 ;  /* 0x000000040000795c */ /* 0x000fe20000300000 */
.L_x_4672:
        /* <DEDUP_REMOVED lines=13> */
[----:B------:R-:W-:Y:S01]  /*e0c0*/  SYNCS.ARRIVE.TRANS64.RED.A1T0 RZ, [UR4], RZ ;  /* 0x000000ffffff79a7 */ /* 0x000fe20008100404 */
        /* <DEDUP_REMOVED lines=89> */
[----:B------:R-:W-:Y:S01]  /*e660*/  VIADD R224, R224, 0x1 ;  /* 0x00000001e0e07836 */ /* 0x000fe20000000000 */
[----:B------:R-:W-:Y:S01]  /*e670*/  LOP3.LUT R2, R2, UR4, RZ, 0x3c, !PT ;  /* 0x0000000402027c12 */ /* 0x000fe2000f8e3cff */
[----:B------:R-:W-:-:S12]  /*e680*/  USEL UR48, UR48, URZ, UP0 ;  /* 0x0000003f30307287 */ /* 0x000fd80008000000 */
.L_x_4639:
        /* <DEDUP_REMOVED lines=20> */
[----:B------:R-:W-:Y:S01]  /*e7d0*/  F2FP.BF16.F32.PACK_AB R64, R61, R64 ;  /* 0x000000403d40723e */ /* 0x000fe200000010ff */
[----:B------:R-:W-:Y:S01]  /*e7e0*/  VIADD R87, R220, UR42 ;  /* 0x0000002adc577c36 */ /* 0x000fe20008000000 */
[----:B------:R-:W-:Y:S01]  /*e7f0*/  F2FP.BF16.F32.PACK_AB R41, R41, R44 ;  /* 0x0000002c2929723e */ /* 0x000fe200000010ff */
[----:B------:R-:W-:Y:S01]  /*e800*/  USHF.R.S32.HI UR5, URZ, 0x1f, UR43 ;  /* 0x0000001f3f057899 */ /* 0x000fe2000801142b */
[----:B------:R-:W-:Y:S01]  /*e810*/  F2FP.BF16.F32.PACK_AB R40, R37, R40 ;  /* 0x000000282528723e */ /* 0x000fe200000010ff */
[----:B------:R-:W-:Y:S01]  /*e820*/  ULDC.64 UR6, c[0x0][0xb70] ;  /* 0x0002dc0000067ab9 */ /* 0x000fe20000000a00 */
[----:B------:R-:W-:Y:S01]  /*e830*/  F2FP.BF16.F32.PACK_AB R30, R30, R31 ;  /* 0x0000001f1e1e723e */ /* 0x000fe200000010ff */
[----:B------:R-:W-:Y:S01]  /*e840*/  UIMAD UR5, UR5, UR6, URZ ;  /* 0x00000006050572a4 */ /* 0x000fe2000f8e023f */
[----:B------:R-:W-:Y:S01]  /*e850*/  F2FP.BF16.F32.PACK_AB R32, R29, R32 ;  /* 0x000000201d20723e */ /* 0x000fe200000010ff */
[----:B------:R-:W-:Y:S01]  /*e860*/  UIMAD.WIDE.U32 UR8, UR43, UR6, URZ ;  /* 0x000000062b0872a5 */ /* 0x000fe2000f8e003f */
[----:B-1----:R-:W-:Y:S01]  /*e870*/  LOP3.LUT P0, R5, R66, 0x3, RZ, 0xc0, !PT ;  /* 0x0000000342057812 */ /* 0x002fe2000780c0ff */
[----:B------:R-:W-:Y:S01]  /*e880*/  UIMAD UR5, UR43, UR7, UR5 ;  /* 0x000000072b0572a4 */ /* 0x000fe2000f8e0205 */
[----:B------:R-:W-:-:S02]  /*e890*/  F2FP.BF16.F32.PACK_AB R27, R26, R27 ;  /* 0x0000001b1a1b723e */ /* 0x000fc400000010ff */
[----:B------:R-:W-:Y:S01]  /*e8a0*/  ISETP.EQ.OR P0, PT, R5, 0x3, !P0 ;  /* 0x000000030500780c */ /* 0x000fe20004702670 */
[----:B------:R-:W-:Y:S01]  /*e8b0*/  VIADD R5, R87, 0x8 ;  /* 0x0000000857057836 */ /* 0x000fe20000000000 */
[----:B------:R-:W-:Y:S01]  /*e8c0*/  IADD3 R31, P4, R16, 0x40, RZ ;  /* 0x00000040101f7810 */ /* 0x000fe20007f9e0ff */
[----:B------:R-:W-:Y:S01]  /*e8d0*/  UIADD3 UR5, UR9, UR5, URZ ;  /* 0x0000000509057290 */ /* 0x000fe2000fffe03f */
[----:B------:R-:W-:Y:S01]  /*e8e0*/  SEL R61, R57, R56, P0 ;  /* 0x00000038393d7207 */ /* 0x000fe20000000000 */
[----:B------:R-:W-:Y:S01]  /*e8f0*/  ULDC.64 UR6, c[0x0][0xb40] ;  /* 0x0002d00000067ab9 */ /* 0x000fe20000000a00 */
[----:B------:R-:W-:Y:S02]  /*e900*/  SEL R56, R56, R57, P0 ;  /* 0x0000003938387207 */ /* 0x000fe40000000000 */
[----:B------:R-:W-:Y:S02]  /*e910*/  IADD3 R29, P5, R16, 0x60, RZ ;  /* 0x00000060101d7810 */ /* 0x000fe40007fbe0ff */
[----:B------:R-:W-:-:S02]  /*e920*/  F2FP.BF16.F32.PACK_AB R33, R33, R36 ;  /* 0x000000242121723e */ /* 0x000fc400000010ff */
[----:B------:R-:W-:Y:S02]  /*e930*/  SEL R57, R49, R48, P0 ;  /* 0x0000003031397207 */ /* 0x000fe40000000000 */
[----:B------:R-:W-:Y:S02]  /*e940*/  F2FP.BF16.F32.PACK_AB R51, R50, R51 ;  /* 0x000000333233723e */ /* 0x000fe400000010ff */
[----:B------:R-:W-:Y:S02]  /*e950*/  SEL R48, R48, R49, P0 ;  /* 0x0000003130307207 */ /* 0x000fe40000000000 */
[----:B------:R-:W-:Y:S02]  /*e960*/  F2FP.BF16.F32.PACK_AB R25, R25, R28 ;  /* 0x0000001c1919723e */ /* 0x000fe400000010ff */
[----:B------:R-:W-:Y:S02]  /*e970*/  SEL R49, R41, R40, P0 ;  /* 0x0000002829317207 */ /* 0x000fe40000000000 */
[----:B------:R-:W-:-:S02]  /*e980*/  SEL R79, R30, R27, P0 ;  /* 0x0000001b1e4f7207 */ /* 0x000fc40000000000 */
[----:B------:R-:W-:Y:S02]  /*e990*/  SEL R50, R27, R30, P0 ;  /* 0x0000001e1b327207 */ /* 0x000fe40000000000 */
[----:B------:R-:W-:Y:S02]  /*e9a0*/  SEL R40, R40, R41, P0 ;  /* 0x0000002928287207 */ /* 0x000fe40000000000 */
[----:B------:R-:W-:Y:S02]  /*e9b0*/  LOP3.LUT R30, R31, 0x380, RZ, 0xc0, !PT ;  /* 0x000003801f1e7812 */ /* 0x000fe400078ec0ff */
[----:B------:R-:W-:Y:S02]  /*e9c0*/  LOP3.LUT R28, R29, 0x380, RZ, 0xc0, !PT ;  /* 0x000003801d1c7812 */ /* 0x000fe400078ec0ff */
[----:B------:R-:W-:Y:S02]  /*e9d0*/  SEL R41, R33, R32, P0 ;  /* 0x0000002021297207 */ /* 0x000fe40000000000 */
[----:B------:R-:W-:-:S02]  /*e9e0*/  SEL R36, R32, R33, P0 ;  /* 0x0000002120247207 */ /* 0x000fc40000000000 */
[----:B------:R-:W-:Y:S02]  /*e9f0*/  IADD3 R33, P3, R16, 0x20, RZ ;  /* 0x0000002010217810 */ /* 0x000fe40007f7e0ff */
[----:B------:R-:W-:Y:S02]  /*ea00*/  SHF.R.U64 R30, R30, 0x3, RZ ;  /* 0x000000031e1e7819 */ /* 0x000fe400000012ff */
[----:B------:R-:W-:Y:S02]  /*ea10*/  SHF.R.U64 R28, R28, 0x3, RZ ;  /* 0x000000031c1c7819 */ /* 0x000fe400000012ff */
        /* <DEDUP_REMOVED lines=8> */
[----:B------:R-:W-:Y:S01]  /*eaa0*/  LOP3.LUT R30, R30, R31, RZ, 0x3c, !PT ;  /* 0x0000001f1e1e7212 */ /* 0x000fe200078e3cff */
[--C-:B------:R-:W-:Y:S01]  /*eab0*/  IMAD.X R31, RZ, RZ, R17.reuse, P4 ;  /* 0x000000ffff1f7224 */ /* 0x100fe200020e0611 */
[----:B------:R-:W-:Y:S01]  /*eac0*/  LOP3.LUT R28, R28, R29, RZ, 0x3c, !PT ;  /* 0x0000001d1c1c7212 */ /* 0x000fe200078e3cff */
[----:B------:R-:W-:Y:S01]  /*ead0*/  IMAD.X R29, RZ, RZ, R17, P5 ;  /* 0x000000ffff1d7224 */ /* 0x000fe200028e0611 */
[----:B------:R-:W-:-:S02]  /*eae0*/  F2FP.BF16.F32.PACK_AB R135, R135, R136 ;  /* 0x000000888787723e */ /* 0x000fc400000010ff */
[----:B------:R-:W-:Y:S02]  /*eaf0*/  F2FP.BF16.F32.PACK_AB R96, R96, R97 ;  /* 0x000000616060723e */ /* 0x000fe400000010ff */
[----:B------:R-:W-:Y:S02]  /*eb00*/  F2FP.BF16.F32.PACK_AB R134, R133, R134 ;  /* 0x000000868586723e */ /* 0x000fe400000010ff */
[----:B------:R-:W-:Y:S02]  /*eb10*/  F2FP.BF16.F32.PACK_AB R93, R92, R93 ;  /* 0x0000005d5c5d723e */ /* 0x000fe400000010ff */
[----:B------:R-:W-:Y:S02]  /*eb20*/  F2FP.BF16.F32.PACK_AB R20, R15, R20 ;  /* 0x000000140f14723e */ /* 0x000fe400000010ff */
[----:B------:R-:W-:Y:S02]  /*eb30*/  SEL R81, R21, R14, P0 ;  /* 0x0000000e15517207 */ /* 0x000fe40000000000 */
[----:B------:R-:W-:-:S02]  /*eb40*/  SEL R52, R14, R21, P0 ;  /* 0x000000150e347207 */ /* 0x000fc40000000000 */
[----:B------:R-:W-:Y:S02]  /*eb50*/  LOP3.LUT P1, RZ, R225, 0x3, RZ, 0xc0, !PT ;  /* 0x00000003e1ff7812 */ /* 0x000fe4000782c0ff */
[----:B------:R-:W-:Y:S02]  /*eb60*/  SHF.R.U64 R32, R32, 0x3, RZ ;  /* 0x0000000320207819 */ /* 0x000fe400000012ff */
[C---:B------:R-:W-:Y:S02]  /*eb70*/  IADD3 R21, P4, R16.reuse, 0x4040, RZ ;  /* 0x0000404010157810 */ /* 0x040fe40007f9e0ff */
[C---:B------:R-:W-:Y:S02]  /*eb80*/  IADD3 R15, P5, R16.reuse, 0x4060, RZ ;  /* 0x00004060100f7810 */ /* 0x040fe40007fbe0ff */
[----:B------:R-:W-:Y:S02]  /*eb90*/  IADD3 R27, P6, R16, 0x4000, RZ ;  /* 0x00004000101b7810 */ /* 0x000fe40007fde0ff */
[----:B------:R-:W-:-:S02]  /*eba0*/  F2FP.BF16.F32.PACK_AB R77, R76, R77 ;  /* 0x0000004d4c4d723e */ /* 0x000fc400000010ff */
        /* <DEDUP_REMOVED lines=13> */
[----:B------:R-:W-:Y:S02]  /*ec80*/  SEL R108, R101, R108, P0 ;  /* 0x0000006c656c7207 */ /* 0x000fe40000000000 */
[----:B------:R-:W-:Y:S02]  /*ec90*/  SEL R71, R96, R93, P0 ;  /* 0x0000005d60477207 */ /* 0x000fe40000000000 */
[----:B------:R-:W-:Y:S02]  /*eca0*/  ISETP.GE.OR P2, PT, R5, UR10, P1 ;  /* 0x0000000a05007c0c */ /* 0x000fe40008f46670 */
[----:B------:R-:W-:Y:S02]  /*ecb0*/  F2FP.BF16.F32.PACK_AB R127, R127, R128 ;  /* 0x000000807f7f723e */ /* 0x000fe400000010ff */
[----:B------:R-:W-:-:S02]  /*ecc0*/  F2FP.BF16.F32.PACK_AB R126, R125, R126 ;  /* 0x0000007e7d7e723e */ /* 0x000fc400000010ff */
[----:B------:R-:W-:Y:S02]  /*ecd0*/  F2FP.BF16.F32.PACK_AB R72, R72, R73 ;  /* 0x000000494848723e */ /* 0x000fe400000010ff */
[----:B------:R-:W-:Y:S02]  /*ece0*/  F2FP.BF16.F32.PACK_AB R69, R68, R69 ;  /* 0x000000454445723e */ /* 0x000fe400000010ff */
[----:B------:R-:W-:Y:S02]  /*ecf0*/  SEL R134, R134, R135, P0 ;  /* 0x0000008786867207 */ /* 0x000fe40000000000 */
[----:B------:R-:W-:Y:S02]  /*ed00*/  SEL R96, R93, R96, P0 ;  /* 0x000000605d607207 */ /* 0x000fe40000000000 */
[----:B------:R-:W-:Y:S01]  /*ed10*/  LOP3.LUT R32, R32, R33, RZ, 0x3c, !PT ;  /* 0x0000002120207212 */ /* 0x000fe200078e3cff */
[----:B------:R-:W-:Y:S01]  /*ed20*/  IMAD.X R33, RZ, RZ, R17, P3 ;  /* 0x000000ffff217224 */ /* 0x000fe200018e0611 */
[----:B------:R-:W-:-:S02]  /*ed30*/  LOP3.LUT R20, R21, 0x380, RZ, 0xc0, !PT ;  /* 0x0000038015147812 */ /* 0x000fc400078ec0ff */
[----:B------:R-:W-:Y:S02]  /*ed40*/  LOP3.LUT R14, R15, 0x380, RZ, 0xc0, !PT ;  /* 0x000003800f0e7812 */ /* 0x000fe400078ec0ff */
[----:B------:R-:W-:Y:S02]  /*ed50*/  F2FP.BF16.F32.PACK_AB R123, R123, R124 ;  /* 0x0000007c7b7b723e */ /* 0x000fe400000010ff */
[----:B------:R-:W-:Y:S02]  /*ed60*/  F2FP.BF16.F32.PACK_AB R122, R121, R122 ;  /* 0x0000007a797a723e */ /* 0x000fe400000010ff */
[----:B------:R-:W-:Y:S02]  /*ed70*/  LOP3.LUT R26, R27, 0x380, RZ, 0xc0, !PT ;  /* 0x000003801b1a7812 */ /* 0x000fe400078ec0ff */
[----:B------:R-:W-:Y:S02]  /*ed80*/  F2FP.BF16.F32.PACK_AB R65, R65, R120 ;  /* 0x000000784141723e */ /* 0x000fe400000010ff */
[----:B------:R-:W-:-:S02]  /*ed90*/  F2FP.BF16.F32.PACK_AB R59, R58, R59 ;  /* 0x0000003b3a3b723e */ /* 0x000fc400000010ff */
[----:B------:R-:W-:Y:S02]  /*eda0*/  SEL R75, R80, R77, P0 ;  /* 0x0000004d504b7207 */ /* 0x000fe40000000000 */
[----:B------:R-:W-:Y:S02]  /*edb0*/  IADD3 R25, P3, R16, 0x4020, RZ ;  /* 0x0000402010197810 */ /* 0x000fe40007f7e0ff */
[----:B------:R-:W-:Y:S02]  /*edc0*/  F2FP.BF16.F32.PACK_AB R46, R46, R47 ;  /* 0x0000002f2e2e723e */ /* 0x000fe400000010ff */
[----:B------:R-:W-:Y:S02]  /*edd0*/  SEL R45, R131, R130, P0 ;  /* 0x00000082832d7207 */ /* 0x000fe40000000000 */
[----:B------:R-:W-:Y:S02]  /*ede0*/  SEL R73, R88, R85, P0 ;  /* 0x0000005558497207 */ /* 0x000fe40000000000 */
[----:B------:R-:W-:-:S02]  /*edf0*/  SEL R80, R77, R80, P0 ;  /* 0x000000504d507207 */ /* 0x000fc40000000000 */
[----:B------:R-:W-:Y:S02]  /*ee00*/  F2FP.BF16.F32.PACK_AB R54, R54, R55 ;  /* 0x000000373636723e */ /* 0x000fe400000010ff */
[----:B------:R-:W-:Y:S02]  /*ee10*/  SEL R130, R130, R131, P0 ;  /* 0x0000008382827207 */ /* 0x000fe40000000000 */
[----:B------:R-:W-:Y:S02]  /*ee20*/  SEL R47, R127, R126, P0 ;  /* 0x0000007e7f2f7207 */ /* 0x000fe40000000000 */
[----:B------:R-:W-:Y:S02]  /*ee30*/  SEL R88, R85, R88, P0 ;  /* 0x0000005855587207 */ /* 0x000fe40000000000 */
[----:B------:R-:W-:Y:S01]  /*ee40*/  SEL R77, R72, R69, P0 ;  /* 0x00000045484d7207 */ /* 0x000fe20000000000 */
[----:B------:R-:W1:Y:S01]  /*ee50*/  LDC.64 R84, c[0x0][0xb78] ;  /* 0x0002de00ff547b82 */ /* 0x000e620000000a00 */
[----:B------:R-:W-:-:S02]  /*ee60*/  SHF.R.U64 R20, R20, 0x3, RZ ;  /* 0x0000000314147819 */ /* 0x000fc400000012ff */
[----:B------:R-:W-:Y:S02]  /*ee70*/  SHF.R.U64 R14, R14, 0x3, RZ ;  /* 0x000000030e0e7819 */ /* 0x000fe400000012ff */
[----:B------:R-:W-:Y:S02]  /*ee80*/  F2FP.BF16.F32.PACK_AB R11, R11, R12 ;  /* 0x0000000c0b0b723e */ /* 0x000fe400000010ff */
[----:B------:R-:W-:Y:S02]  /*ee90*/  F2FP.BF16.F32.PACK_AB R9, R9, R10 ;  /* 0x0000000a0909723e */ /* 0x000fe400000010ff */
[----:B------:R-:W-:Y:S02]  /*eea0*/  F2FP.BF16.F32.PACK_AB R8, R7, R8 ;  /* 0x000000080708723e */ /* 0x000fe400000010ff */
        /* <DEDUP_REMOVED lines=9> */
[----:B------:R-:W-:Y:S02]  /*ef40*/  SEL R64, R64, R65, P0 ;  /* 0x0000004140407207 */ /* 0x000fe40000000000 */
[----:B------:R-:W-:Y:S02]  /*ef50*/  SEL R62, R59, R62, P0 ;  /* 0x0000003e3b3e7207 */ /* 0x000fe40000000000 */
[----:B------:R-:W-:Y:S02]  /*ef60*/  F2FP.BF16.F32.PACK_AB R35, R34, R35 ;  /* 0x000000232223723e */ /* 0x000fe400000010ff */
[----:B------:R-:W-:Y:S02]  /*ef70*/  SEL R59, R54, R51, P0 ;  /* 0x00000033363b7207 */ /* 0x000fe40000000000 */
[----:B------:R-:W-:Y:S01]  /*ef80*/  LOP3.LUT R20, R20, R21, RZ, 0x3c, !PT ;  /* 0x0000001514147212 */ /* 0x000fe200078e3cff */
[--C-:B------:R-:W-:Y:S01]  /*ef90*/  IMAD.X R21, RZ, RZ, R17.reuse, P4 ;  /* 0x000000ffff157224 */ /* 0x100fe200020e0611 */
[----:B------:R-:W-:Y:S01]  /*efa0*/  LOP3.LUT R14, R14, R15, RZ, 0x3c, !PT ;  /* 0x0000000f0e0e7212 */ /* 0x000fe200078e3cff */
[----:B------:R-:W-:Y:S01]  /*efb0*/  IMAD.X R15, RZ, RZ, R17, P5 ;  /* 0x000000ffff0f7224 */ /* 0x000fe200028e0611 */
[----:B------:R-:W-:-:S02]  /*efc0*/  SEL R65, R11, R8, P0 ;  /* 0x000000080b417207 */ /* 0x000fc40000000000 */
[----:B------:R-:W-:Y:S02]  /*efd0*/  SEL R44, R8, R11, P0 ;  /* 0x0000000b082c7207 */ /* 0x000fe40000000000 */
[----:B------:R-:W-:Y:S02]  /*efe0*/  SEL R54, R51, R54, P0 ;  /* 0x0000003633367207 */ /* 0x000fe40000000000 */
[----:B------:R-:W-:Y:S02]  /*eff0*/  SEL R83, R9, R6, P0 ;  /* 0x0000000609537207 */ /* 0x000fe40000000000 */
[----:B------:R-:W-:Y:S02]  /*f000*/  SEL R58, R6, R9, P0 ;  /* 0x00000009063a7207 */ /* 0x000fe40000000000 */
[----:B------:R-:W-:Y:S01]  /*f010*/  LOP3.LUT R26, R26, R27, RZ, 0x3c, !PT ;  /* 0x0000001b1a1a7212 */ /* 0x000fe200078e3cff */
[----:B------:R-:W-:Y:S01]  /*f020*/  IMAD.X R27, RZ, RZ, R17, P6 ;  /* 0x000000ffff1b7224 */ /* 0x000fe200030e0611 */
[----:B------:R-:W-:-:S02]  /*f030*/  SEL R51, R46, R43, P0 ;  /* 0x0000002b2e337207 */ /* 0x000fc40000000000 */
[----:B------:R-:W-:Y:S02]  /*f040*/  SHF.R.U64 R24, R24, 0x3, RZ ;  /* 0x0000000318187819 */ /* 0x000fe400000012ff */
[C---:B------:R-:W-:Y:S02]  /*f050*/  IADD3 R11, P4, R16.reuse, 0x8040, RZ ;  /* 0x00008040100b7810 */ /* 0x040fe40007f9e0ff */
[C---:B------:R-:W-:Y:S02]  /*f060*/  IADD3 R9, P5, R16.reuse, 0x8060, RZ ;  /* 0x0000806010097810 */ /* 0x040fe40007fbe0ff */
[----:B------:R-:W-:Y:S02]  /*f070*/  SEL R46, R43, R46, P0 ;  /* 0x0000002e2b2e7207 */ /* 0x000fe40000000000 */
[----:B------:R-:W-:Y:S02]  /*f080*/  IADD3 R13, P6, R16, 0x8000, RZ ;  /* 0x00008000100d7810 */ /* 0x000fe40007fde0ff */
[----:B------:R-:W-:-:S02]  /*f090*/  SEL R43, R38, R35, P0 ;  /* 0x00000023262b7207 */ /* 0x000fc40000000000 */
[----:B------:R-:W-:Y:S02]  /*f0a0*/  SEL R38, R35, R38, P0 ;  /* 0x0000002623267207 */ /* 0x000fe40000000000 */
[----:B------:R-:W-:Y:S01]  /*f0b0*/  LOP3.LUT R24, R24, R25, RZ, 0x3c, !PT ;  /* 0x0000001918187212 */ /* 0x000fe200078e3cff */
[----:B------:R-:W-:Y:S01]  /*f0c0*/  IMAD.X R25, RZ, RZ, R17, P3 ;  /* 0x000000ffff197224 */ /* 0x000fe200018e0611 */
[----:B------:R-:W-:Y:S02]  /*f0d0*/  LOP3.LUT R10, R11, 0x380, RZ, 0xc0, !PT ;  /* 0x000003800b0a7812 */ /* 0x000fe400078ec0ff */
[----:B------:R-:W-:Y:S02]  /*f0e0*/  LOP3.LUT R8, R9, 0x380, RZ, 0xc0, !PT ;  /* 0x0000038009087812 */ /* 0x000fe400078ec0ff */
[----:B------:R-:W-:Y:S02]  /*f0f0*/  LOP3.LUT R35, R16, 0x380, RZ, 0xc0, !PT ;  /* 0x0000038010237812 */ /* 0x000fe400078ec0ff */
[----:B------:R-:W-:-:S02]  /*f100*/  LOP3.LUT R12, R13, 0x380, RZ, 0xc0, !PT ;  /* 0x000003800d0c7812 */ /* 0x000fc400078ec0ff */
[----:B------:R-:W-:Y:S02]  /*f110*/  IADD3 R7, P3, R16, 0x8020, RZ ;  /* 0x0000802010077810 */ /* 0x000fe40007f7e0ff */
[----:B------:R-:W-:Y:S02]  /*f120*/  SHF.R.U64 R10, R10, 0x3, RZ ;  /* 0x000000030a0a7819 */ /* 0x000fe400000012ff */
[----:B------:R-:W-:Y:S02]  /*f130*/  SHF.R.U64 R8, R8, 0x3, RZ ;  /* 0x0000000308087819 */ /* 0x000fe400000012ff */
[----:B------:R-:W-:Y:S02]  /*f140*/  SHF.R.U64 R35, R35, 0x3, RZ ;  /* 0x0000000323237819 */ /* 0x000fe400000012ff */
[----:B------:R-:W-:Y:S02]  /*f150*/  SHF.R.U64 R12, R12, 0x3, RZ ;  /* 0x000000030c0c7819 */ /* 0x000fe400000012ff */
[----:B------:R-:W-:-:S02]  /*f160*/  LOP3.LUT R6, R7, 0x380, RZ, 0xc0, !PT ;  /* 0x0000038007067812 */ /* 0x000fc400078ec0ff */
[----:B------:R-:W-:Y:S01]  /*f170*/  LOP3.LUT R10, R10, R11, RZ, 0x3c, !PT ;  /* 0x0000000b0a0a7212 */ /* 0x000fe200078e3cff */
[--C-:B------:R-:W-:Y:S01]  /*f180*/  IMAD.X R11, RZ, RZ, R17.reuse, P4 ;  /* 0x000000ffff0b7224 */ /* 0x100fe200020e0611 */
[----:B------:R-:W-:Y:S01]  /*f190*/  LOP3.LUT R8, R8, R9, RZ, 0x3c, !PT ;  /* 0x0000000908087212 */ /* 0x000fe200078e3cff */
[--C-:B------:R-:W-:Y:S01]  /*f1a0*/  IMAD.X R9, RZ, RZ, R17.reuse, P5 ;  /* 0x000000ffff097224 */ /* 0x100fe200028e0611 */
[----:B------:R-:W-:Y:S01]  /*f1b0*/  LOP3.LUT R34, R35, R16, RZ, 0x3c, !PT ;  /* 0x0000001023227212 */ /* 0x000fe200078e3cff */
[--C-:B------:R-:W-:Y:S01]  /*f1c0*/  IMAD.MOV.U32 R35, RZ, RZ, R17.reuse ;  /* 0x000000ffff237224 */ /* 0x100fe200078e0011 */
[----:B------:R-:W-:Y:S01]  /*f1d0*/  LOP3.LUT R12, R12, R13, RZ, 0x3c, !PT ;  /* 0x0000000d0c0c7212 */ /* 0x000fe200078e3cff */
[----:B------:R-:W-:Y:S01]  /*f1e0*/  IMAD.X R13, RZ, RZ, R17, P6 ;  /* 0x000000ffff0d7224 */ /* 0x000fe200030e0611 */
[----:B------:R-:W-:Y:S02]  /*f1f0*/  SHF.R.U64 R6, R6, 0x3, RZ ;  /* 0x0000000306067819 */ /* 0x000fe400000012ff */
[----:B------:R-:W-:-:S02]  /*f200*/  MOV R70, R20 ;  /* 0x0000001400467202 */ /* 0x000fc40000000f00 */
[----:B------:R-:W-:Y:S01]  /*f210*/  LOP3.LUT R6, R6, R7, RZ, 0x3c, !PT ;  /* 0x0000000706067212 */ /* 0x000fe200078e3cff */
[----:B------:R-:W-:Y:S01]  /*f220*/  IMAD.X R7, RZ, RZ, R17, P3 ;  /* 0x000000ffff077224 */ /* 0x000fe200018e0611 */
[----:B------:R-:W-:Y:S02]  /*f230*/  MOV R21, R10 ;  /* 0x0000000a00157202 */ /* 0x000fe40000000f00 */
[----:B------:R-:W-:Y:S02]  /*f240*/  MOV R20, R8 ;  /* 0x0000000800147202 */ /* 0x000fe40000000f00 */
[----:B------:R-:W-:Y:S02]  /*f250*/  MOV R34, R34 ;  /* 0x0000002200227202 */ /* 0x000fe40000000f00 */
[----:B------:R-:W-:Y:S02]  /*f260*/  MOV R68, R14 ;  /* 0x0000000e00447202 */ /* 0x000fe40000000f00 */
[----:B------:R-:W-:-:S02]  /*f270*/  MOV R66, R12 ;  /* 0x0000000c00427202 */ /* 0x000fc40000000f00 */
[----:B------:R-:W-:Y:S01]  /*f280*/  MOV R33, R32 ;  /* 0x0000002000217202 */ /* 0x000fe20000000f00 */
[----:B--2---:R-:W-:Y:S01]  /*f290*/  SHFL.IDX PT, R37, R37, R4, 0x1c1f ;  /* 0x001c1f0425257589 */ /* 0x004fe200000e0000 */
[----:B------:R-:W-:Y:S02]  /*f2a0*/  LOP3.LUT R5, R4, 0x2, RZ, 0x3c, !PT ;  /* 0x0000000204057812 */ /* 0x000fe400078e3cff */
[----:B------:R-:W-:Y:S01]  /*f2b0*/  MOV R76, R26 ;  /* 0x0000001a004c7202 */ /* 0x000fe20000000f00 */
[----:B------:R-:W-:Y:S01]  /*f2c0*/  SHFL.IDX PT, R67, R67, R4, 0x1c1f ;  /* 0x001c1f0443437589 */ /* 0x000fe200000e0000 */
[----:B------:R-:W-:Y:S02]  /*f2d0*/  MOV R74, R24 ;  /* 0x00000018004a7202 */ /* 0x000fe40000000f00 */
[----:B------:R-:W-:Y:S01]  /*f2e0*/  MOV R82, R30 ;  /* 0x0000001e00527202 */ /* 0x000fe20000000f00 */
[----:B------:R-:W2:Y:S01]  /*f2f0*/  SHFL.IDX PT, R138, R138, R5, 0x1c1f ;  /* 0x001c1f058a8a7589 */ /* 0x000ea200000e0000 */
[----:B------:R-:W-:-:S02]  /*f300*/  MOV R78, R28 ;  /* 0x0000001c004e7202 */ /* 0x000fc40000000f00 */
[----:B------:R-:W-:Y:S01]  /*f310*/  MOV R60, R6 ;  /* 0x00000006003c7202 */ /* 0x000fe20000000f00 */
[----:B------:R-:W3:Y:S01]  /*f320*/  SHFL.IDX PT, R108, R108, R5, 0x1c1f ;  /* 0x001c1f056c6c7589 */ /* 0x000ee200000e0000 */
[----:B------:R-:W-:Y:S01]  /*f330*/  IMAD.U32 R7, RZ, RZ, UR9 ;  /* 0x00000009ff077e24 */ /* 0x000fe2000f8e00ff */
[----:B------:R-:W-:Y:S01]  /*f340*/  ISETP.GE.OR P1, PT, R87, UR10, P1 ;  /* 0x0000000a57007c0c */ /* 0x000fe20008f26670 */
[----:B------:R-:W-:Y:S01]  /*f350*/  IMAD.U32 R7, RZ, RZ, UR5 ;  /* 0x00000005ff077e24 */ /* 0x000fe2000f8e00ff */
[----:B------:R-:W-:Y:S01]  /*f360*/  SHFL.IDX PT, R39, R39, R4, 0x1c1f ;  /* 0x001c1f0427277589 */ /* 0x000fe200000e0000 */
[----:B------:R-:W-:Y:S01]  /*f370*/  USHF.R.S32.HI UR5, URZ, 0x1f, UR44 ;  /* 0x0000001f3f057899 */ /* 0x000fe2000801142c */
[----:B------:R-:W-:Y:S02]  /*f380*/  IMAD.U32 R6, RZ, RZ, UR8 ;  /* 0x00000008ff067e24 */ /* 0x000fe4000f8e00ff */
[----:B------:R-:W4:Y:S02]  /*f390*/  SHFL.IDX PT, R134, R134, R5, 0x1c1f ;  /* 0x001c1f0586867589 */ /* 0x000f2400000e0000 */
[----:B-1----:R-:W-:-:S02]  /*f3a0*/  IMAD.WIDE.U32 R6, R84, UR44, R6 ;  /* 0x0000002c54067c25 */ /* 0x002fc4000f8e0006 */
[----:B------:R-:W-:Y:S01]  /*f3b0*/  SHFL.IDX PT, R71, R71, R4, 0x1c1f ;  /* 0x001c1f0447477589 */ /* 0x000fe200000e0000 */
[----:B------:R-:W-:-:S03]  /*f3c0*/  IADD3 R6, P3, R87, R6, RZ ;  /* 0x0000000657067210 */ /* 0x000fc60007f7e0ff */
[----:B------:R-:W1:Y:S04]  /*f3d0*/  SHFL.IDX PT, R96, R96, R5, 0x1c1f ;  /* 0x001c1f0560607589 */ /* 0x000e6800000e0000 */
[----:B------:R-:W-:Y:S01]  /*f3e0*/  SHFL.IDX PT, R45, R45, R4, 0x1c1f ;  /* 0x001c1f042d2d7589 */ /* 0x000fe200000e0000 */
[----:B--2---:R-:W-:Y:S02]  /*f3f0*/  SEL R8, R37, R138, P0 ;  /* 0x0000008a25087207 */ /* 0x004fe40000000000 */
[----:B------:R-:W-:Y:S01]  /*f400*/  SEL R10, R138, R37, P0 ;  /* 0x000000258a0a7207 */ /* 0x000fe20000000000 */
[----:B------:R-:W-:Y:S01]  /*f410*/  SHFL.IDX PT, R73, R73, R4, 0x1c1f ;  /* 0x001c1f0449497589 */ /* 0x000fe200000e0000 */
[----:B---3--:R-:W-:Y:S02]  /*f420*/  SEL R9, R67, R108, P0 ;  /* 0x0000006c43097207 */ /* 0x008fe40000000000 */
[----:B------:R-:W-:Y:S01]  /*f430*/  SEL R11, R108, R67, P0 ;  /* 0x000000436c0b7207 */ /* 0x000fe20000000000 */
[----:B------:R-:W2:Y:S04]  /*f440*/  SHFL.IDX PT, R130, R130, R5, 0x1c1f ;  /* 0x001c1f0582827589 */ /* 0x000ea800000e0000 */
[----:B------:R-:W3:Y:S01]  /*f450*/  SHFL.IDX PT, R88, R88, R5, 0x1c1f ;  /* 0x001c1f0558587589 */ /* 0x000ee200000e0000 */
[----:B----4-:R-:W-:-:S02]  /*f460*/  SEL R12, R39, R134, P0 ;  /* 0x00000086270c7207 */ /* 0x010fc40000000000 */
[----:B------:R-:W-:Y:S01]  /*f470*/  SEL R14, R134, R39, P0 ;  /* 0x00000027860e7207 */ /* 0x000fe20000000000 */
[----:B------:R-:W-:Y:S01]  /*f480*/  BAR.SYNC.DEFER_BLOCKING 0x1, 0x100 ;  /* 0x0044000000007b1d */ /* 0x000fe20000010000 */
[----:B-1----:R-:W-:Y:S02]  /*f490*/  SEL R13, R71, R96, P0 ;  /* 0x00000060470d7207 */ /* 0x002fe40000000000 */
[----:B------:R-:W-:-:S03]  /*f4a0*/  SEL R15, R96, R71, P0 ;  /* 0x00000047600f7207 */ /* 0x000fc60000000000 */
[----:B------:R-:W-:Y:S04]  /*f4b0*/  SHFL.IDX PT, R47, R47, R4, 0x1c1f ;  /* 0x001c1f042f2f7589 */ /* 0x000fe800000e0000 */
[----:B------:R-:W-:Y:S04]  /*f4c0*/  SHFL.IDX PT, R75, R75, R4, 0x1c1f ;  /* 0x001c1f044b4b7589 */ /* 0x000fe800000e0000 */
[----:B------:R-:W1:Y:S01]  /*f4d0*/  SHFL.IDX PT, R126, R126, R5, 0x1c1f ;  /* 0x001c1f057e7e7589 */ /* 0x000e6200000e0000 */
[----:B--2---:R-:W-:Y:S02]  /*f4e0*/  SEL R24, R45, R130, P0 ;  /* 0x000000822d187207 */ /* 0x004fe40000000000 */
[----:B------:R-:W-:Y:S01]  /*f4f0*/  SEL R26, R130, R45, P0 ;  /* 0x0000002d821a7207 */ /* 0x000fe20000000000 */
[----:B------:R-:W2:Y:S01]  /*f500*/  SHFL.IDX PT, R80, R80, R5, 0x1c1f ;  /* 0x001c1f0550507589 */ /* 0x000ea200000e0000 */
[----:B---3--:R-:W-:-:S02]  /*f510*/  SEL R25, R73, R88, P0 ;  /* 0x0000005849197207 */ /* 0x008fc40000000000 */
        /* <DEDUP_REMOVED lines=29> */
[----:B------:R-:W-:Y:S04]  /*f6f0*/  SHFL.IDX PT, R79, R79, R4, 0x1c1f ;  /* 0x001c1f044f4f7589 */ /* 0x000fe800000e0000 */
[----:B------:R-:W5:Y:S04]  /*f700*/  SHFL.IDX PT, R36, R36, R5, 0x1c1f ;  /* 0x001c1f0524247589 */ /* 0x000f6800000e0000 */
[----:B------:R-:W-:Y:S04]  /*f710*/  SHFL.IDX PT, R42, R42, R5, 0x1c1f ;  /* 0x001c1f052a2a7589 */ /* 0x000fe800000e0000 */
[----:B------:R-:W5:Y:S04]  /*f720*/  SHFL.IDX PT, R50, R50, R5, 0x1c1f ;  /* 0x001c1f0532327589 */ /* 0x000f6800000e0000 */
[----:B------:R-:W-:Y:S04]  /*f730*/  SHFL.IDX PT, R81, R81, R4, 0x1c1f ;  /* 0x001c1f0451517589 */ /* 0x000fe800000e0000 */
[----:B------:R-:W5:Y:S04]  /*f740*/  SHFL.IDX PT, R52, R52, R5, 0x1c1f ;  /* 0x001c1f0534347589 */ /* 0x000f6800000e0000 */
[----:B------:R-:W-:Y:S04]  /*f750*/  SHFL.IDX PT, R65, R65, R4, 0x1c1f ;  /* 0x001c1f0441417589 */ /* 0x000fe800000e0000 */
[----:B------:R1:W-:Y:S04]  /*f760*/  SHFL.IDX PT, R83, R83, R4, 0x1c1f ;  /* 0x001c1f0453537589 */ /* 0x0003e800000e0000 */
[----:B------:R-:W-:Y:S04]  /*f770*/  SHFL.IDX PT, R44, R44, R5, 0x1c1f ;  /* 0x001c1f052c2c7589 */ /* 0x000fe800000e0000 */
[----:B------:R2:W5:Y:S01]  /*f780*/  SHFL.IDX PT, R58, R58, R5, 0x1c1f ;  /* 0x001c1f053a3a7589 */ /* 0x00056200000e0000 */
[----:B-1----:R-:W-:-:S03]  /*f790*/  IMAD R4, R84, UR5, RZ ;  /* 0x0000000554047c24 */ /* 0x002fc6000f8e02ff */
[----:B------:R1:W-:Y:S01]  /*f7a0*/  STSM.16.M88.4 [R34], R8 ;  /* 0x0000000822007844 */ /* 0x0003e20000000200 */
[----:B------:R-:W-:-:S03]  /*f7b0*/  IMAD R4, R85, UR44, R4 ;  /* 0x0000002c55047c24 */ /* 0x000fc6000f8e0204 */
[----:B------:R3:W-:Y:S01]  /*f7c0*/  STSM.16.M88.4 [R33], R12 ;  /* 0x0000000c21007844 */ /* 0x0007e20000000200 */
[----:B--2---:R-:W-:-:S03]  /*f7d0*/  SHF.R.S32.HI R5, RZ, 0x1f, R87 ;  /* 0x0000001fff057819 */ /* 0x004fc60000011457 */
[----:B------:R5:W-:Y:S01]  /*f7e0*/  STSM.16.M88.4 [R82], R24 ;  /* 0x0000001852007844 */ /* 0x000be20000000200 */
[----:B------:R-:W-:-:S03]  /*f7f0*/  IADD3.X R5, R5, R7, R4, P3, !PT ;  /* 0x0000000705057210 */ /* 0x000fc60001ffe404 */
[----:B------:R2:W-:Y:S01]  /*f800*/  STSM.16.M88.4 [R78], R28 ;  /* 0x0000001c4e007844 */ /* 0x0005e20000000200 */
[----:B------:R-:W-:Y:S02]  /*f810*/  LEA R4, P3, R6, UR6, 0x2 ;  /* 0x0000000606047c11 */ /* 0x000fe4000f8610ff */
[----:B-1----:R-:W-:Y:S02]  /*f820*/  SEL R34, R122, R53, P0 ;  /* 0x000000357a227207 */ /* 0x002fe40000000000 */
        /* <DEDUP_REMOVED lines=13> */
[----:B------:R-:W-:Y:S01]  /*f900*/  STSM.16.M88.4 [R70], R12 ;  /* 0x0000000c46007844 */ /* 0x000fe20000000200 */
        /* <DEDUP_REMOVED lines=12> */
[----:B------:R-:W-:Y:S02]  /*f9d0*/  SEL R40, R63, R42, P0 ;  /* 0x0000002a3f287207 */ /* 0x000fe40000000000 */
        /* <DEDUP_REMOVED lines=44> */
.L_x_4676:
[----:B------:R-:W-:Y:S05]  /*fca0*/  BSYNC B0 ;  /* 0x0000000000007941 */ /* 0x000fea0003800000 */
.L_x_4675:
[----:B------:R-:W-:Y:S05]  /*fcb0*/  BRA `(.L_x_4674) ;  /* 0x00000008004c7947 */ /* 0x000fea0003800000 */
.L_x_4673:
        /* <DEDUP_REMOVED lines=31> */
.L_x_4678:
[----:B------:R-:W-:Y:S05]  /*feb0*/  BSYNC B0 ;  /* 0x0000000000007941 */ /* 0x000fea0003800000 */
.L_x_4677:
[----:B------:R-:W-:Y:S01]  /*fec0*/  ULDC UR5, c[0x0][0xa88] ;  /* 0x0002a20000057ab9 */ /* 0x000fe20000000800 */
[C---:B--2---:R-:W-:Y:S01]  /*fed0*/  IMAD R0, R8.reuse, UR6, RZ ;  /* 0x0000000608007c24 */ /* 0x044fe2000f8e02ff */
[----:B------:R-:W-:Y:S01]  /*fee0*/  UIADD3 UR42, -UR42, UR5, URZ ;  /* 0x000000052a2a7290 */ /* 0x000fe2000fffe13f */
[----:B------:R-:W-:Y:S01]  /*fef0*/  IMAD.WIDE.U32 R4, R8, UR43, R22 ;  /* 0x0000002b08047c25 */ /* 0x000fe2000f8e0016 */
[----:B------:R-:W-:Y:S01]  /*ff00*/  ULOP3.LUT UR39, URZ, UR39, URZ, 0x33, !UPT ;  /* 0x000000273f277292 */ /* 0x000fe2000f8e333f */
[----:B------:R-:W-:Y:S01]  /*ff10*/  SHF.R.S32.HI R223, RZ, 0x1f, R222 ;  /* 0x0000001fffdf7819 */ /* 0x000fe200000114de */
[----:B------:R-:W-:Y:S01]  /*ff20*/  BSSY B0, `(.L_x_4679) ;  /* 0x0000024000007945 */ /* 0x000fe20003800000 */
[----:B----4-:R-:W-:Y:S01]  /*ff30*/  IMAD R3, R9, UR43, R0 ;  /* 0x0000002b09037c24 */ /* 0x010fe2000f8e0200 */
        /* <DEDUP_REMOVED lines=34> */
.L_x_4680:
[----:B------:R-:W-:Y:S05]  /*10160*/  BSYNC B0 ;  /* 0x0000000000007941 */ /* 0x000fea0003800000 */
.L_x_4679:
        /* <DEDUP_REMOVED lines=17> */
[----:B-1----:R-:W-:Y:S01]  /*10280*/  LEA R12, P0, R4, UR6, 0x1 ;  /* 0x00000006040c7c11 */ /* 0x002fe2000f8008ff */
[----:B------:R-:W-:-:S05]  /*10290*/  IMAD.IADD R3, R5, 0x1, R3 ;  /* 0x0000000105037824 */ /* 0x000fca00078e0203 */
[----:B------:R-:W-:-:S05]  /*102a0*/  LEA.HI.X R13, R4, UR7, R3, 0x1, P0 ;  /* 0x00000007040d7c11 */ /* 0x000fca00080f0c03 */
[----:B------:R2:W-:Y:S04]  /*102b0*/  @!P3 STG.E.128 desc[UR46][R12.64], RZ ;  /* 0x000000ff0c00b986 */ /* 0x0005e8000c101d2e */
[----:B------:R2:W-:Y:S04]  /*102c0*/  @!P4 STG.E.128 desc[UR46][R12.64+0x80], RZ ;  /* 0x000080ff0c00c986 */ /* 0x0005e8000c101d2e */
[----:B------:R2:W-:Y:S02]  /*102d0*/  @!P5 STG.E.128 desc[UR46][R12.64+0x100], RZ ;  /* 0x000100ff0c00d986 */ /* 0x0005e4000c101d2e */
.L_x_4682:
[----:B------:R-:W-:Y:S05]  /*102e0*/  BSYNC B0 ;  /* 0x0000000000007941 */ /* 0x000fea0003800000 */
.L_x_4681:
        /* <DEDUP_REMOVED lines=17> */
[----:B-12---:R-:W-:Y:S01]  /*10400*/  LEA R12, P0, R4, UR6, 0x1 ;  /* 0x00000006040c7c11 */ /* 0x006fe2000f8008ff */
[----:B------:R-:W-:-:S05]  /*10410*/  IMAD.IADD R3, R5, 0x1, R3 ;  /* 0x0000000105037824 */ /* 0x000fca00078e0203 */
[----:B------:R-:W-:-:S05]  /*10420*/  LEA.HI.X R13, R4, UR7, R3, 0x1, P0 ;  /* 0x00000007040d7c11 */ /* 0x000fca00080f0c03 */
[----:B------:R3:W-:Y:S04]  /*10430*/  @!P1 STG.E.128 desc[UR46][R12.64], RZ ;  /* 0x000000ff0c009986 */ /* 0x0007e8000c101d2e */
[----:B------:R3:W-:Y:S04]  /*10440*/  @!P3 STG.E.128 desc[UR46][R12.64+0x80], RZ ;  /* 0x000080ff0c00b986 */ /* 0x0007e8000c101d2e */
[----:B------:R3:W-:Y:S02]  /*10450*/  @!P4 STG.E.128 desc[UR46][R12.64+0x100], RZ ;  /* 0x000100ff0c00c986 */ /* 0x0007e4000c101d2e */
.L_x_4684:
[----:B------:R-:W-:Y:S05]  /*10460*/  BSYNC B0 ;  /* 0x0000000000007941 */ /* 0x000fea0003800000 */
.L_x_4683:
        /* <DEDUP_REMOVED lines=23> */
.L_x_4685:
[----:B------:R-:W-:Y:S05]  /*105e0*/  BSYNC B0 ;  /* 0x0000000000007941 */ /* 0x000fea0003800000 */
.L_x_4674:
[----:B--2---:R-:W2:Y:S02]  /*105f0*/  LDC R0, c[0x0][0xda8] ;  /* 0x00036a00ff007b82 */ /* 0x004ea40000000800 */
[----:B--2---:R-:W-:-:S13]  /*10600*/  ISETP.LE.AND P0, PT, R0, UR4, PT ;  /* 0x0000000400007c0c */ /* 0x004fda000bf03270 */
[----:B------:R-:W-:Y:S05]  /*10610*/  @!P0 BRA `(.L_x_4686) ;  /* 0xffffff0400ec8947 */ /* 0x000fea000383ffff */
[----:B------:R-:W-:Y:S05]  /*10620*/  EXIT ;  /* 0x000000000000794d */ /* 0x000fea0003800000 */
.L_x_4635:
[----:B------:R-:W-:-:S08]  /*10630*/  NOP ;  /* 0x0000000000007918 */ /* 0x000fd00000000000 */
[----:B---3--:R-:W1:-:S00]  /*10640*/  USETMAXREG.DEALLOC.CTAPOOL 0x18 ;  /* 0x00000018000079c8 */ /* 0x008e4000080e0500 */
[----:B-1----:R-:W-:-:S06]  /*10650*/  LOP3.LUT R0, R0, 0x3, RZ, 0xc0, !PT ;  /* 0x0000000300007812 */ /* 0x002fcc00078ec0ff */
[----:B------:R-:W1:Y:S01]  /*10660*/  S2UR UR4, SR_CTAID.X ;  /* 0x00000000000479c3 */ /* 0x000e620000002500 */
[----:B------:R-:W-:Y:S01]  /*10670*/  IMAD.MOV.U32 R19, RZ, RZ, RZ ;  /* 0x000000ffff137224 */ /* 0x000fe200078e00ff */
[----:B------:R-:W2:Y:S02]  /*10680*/  SHFL.IDX PT, R0, R0, RZ, 0x1f ;  /* 0x00001fff00007589 */ /* 0x000ea400000e0000 */
[----:B--2---:R-:W-:-:S04]  /*10690*/  ISETP.NE.AND P0, PT, R0, RZ, PT ;  /* 0x000000ff0000720c */ /* 0x004fc80003f05270 */
[----:B------:R-:W1:Y:S01]  /*106a0*/  LDC R0, c[0x0][0xda8] ;  /* 0x00036a00ff007b82 */ /* 0x000e620000000800 */
[----:B------:R-:W-:-:S05]  /*106b0*/  P2R R2, PR, RZ, 0x1 ;  /* 0x00000001ff027803 */ /* 0x000fca0000000000 */
[----:B------:R2:W-:Y:S03]  /*106c0*/  STL [R1+0x20], R2 ;  /* 0x0000200201007387 */ /* 0x0005e60000100800 */
[----:B------:R-:W-:Y:S06]  /*106d0*/  @P0 BAR.ARV 0x4, 0x180 ;  /* 0x0106000000000b1d */ /* 0x000fec0000002000 */
[----:B------:R2:W-:Y:S01]  /*106e0*/  STL [R1+0x18], RZ ;  /* 0x000018ff01007387 */ /* 0x0005e20000100800 */
[----:B-1----:R-:W-:Y:S01]  /*106f0*/  ISETP.LE.AND P0, PT, R0, UR4, PT ;  /* 0x0000000400007c0c */ /* 0x002fe2000bf03270 */
[----:B------:R-:W-:-:S05]  /*10700*/  IMAD.MOV.U32 R0, RZ, RZ, 0x1 ;  /* 0x00000001ff007424 */ /* 0x000fca00078e00ff */
[----:B------:R2:W-:Y:S07]  /*10710*/  STL [R1], R0 ;  /* 0x0000000001007387 */ /* 0x0005ee0000100800 */
[----:B------:R-:W-:Y:S05]  /*10720*/  @P0 BRA `(.L_x_4687) ;  /* 0x0000003c00e80947 */ /* 0x000fea0003800000 */
[----:B------:R-:W3:Y:S01]  /*10730*/  LDL R4, [R1+0x14] ;  /* 0x0000140001047983 */ /* 0x000ee20000100800 */
[----:B--2---:R-:W1:Y:S01]  /*10740*/  S2R R2, SR_TID.X ;  /* 0x0000000000027919 */ /* 0x004e620000002100 */
[----:B------:R-:W2:Y:S01]  /*10750*/  S2R R6, SR_TID.X ;  /* 0x0000000000067919 */ /* 0x000ea20000002100 */
[----:B-1----:R-:W-:-:S05]  /*10760*/  LOP3.LUT R2, R2, 0x7f, RZ, 0xc0, !PT ;  /* 0x0000007f02027812 */ /* 0x002fca00078ec0ff */
[----:B------:R-:W-:-:S05]  /*10770*/  IMAD.SHL.U32 R0, R2, 0x10, RZ ;  /* 0x0000001002007824 */ /* 0x000fca00078e00ff */
[----:B------:R-:W-:Y:S01]  /*10780*/  LOP3.LUT R3, R0, 0x600, RZ, 0xc0, !PT ;  /* 0x0000060000037812 */ /* 0x000fe200078ec0ff */
[C---:B--2---:R-:W-:Y:S02]  /*10790*/  IMAD.SHL.U32 R0, R6.reuse, 0x20, RZ ;  /* 0x0000002006007824 */ /* 0x044fe400078e00ff */
[----:B------:R-:W-:-:S03]  /*107a0*/  IMAD.SHL.U32 R17, R6, 0x40, RZ ;  /* 0x0000004006117824 */ /* 0x000fc600078e00ff */
        /* <DEDUP_REMOVED lines=9> */
[----:B------:R-:W-:-:S05]  /*10840*/  IMAD.SHL.U32 R3, R6, 0x8, RZ ;  /* 0x0000000806037824 */ /* 0x000fca00078e00ff */
[----:B------:R-:W-:-:S04]  /*10850*/  LOP3.LUT R0, R0, 0x30, R3, 0x78, !PT ;  /* 0x0000003000007812 */ /* 0x000fc800078e7803 */
[----:B------:R-:W-:Y:S01]  /*10860*/  LOP3.LUT R17, R0, 0x640, R17, 0xf8, !PT ;  /* 0x0000064000117812 */ /* 0x000fe200078ef811 */
[----:B------:R-:W-:Y:S01]  /*10870*/  IMAD.U32 R0, RZ, RZ, UR4 ;  /* 0x00000004ff007e24 */ /* 0x000fe2000f8e00ff */
[----:B------:R-:W-:-:S04]  /*10880*/  LOP3.LUT R16, R5, R2, RZ, 0xfc, !PT ;  /* 0x0000000205107212 */ /* 0x000fc800078efcff */
[----:B------:R1:W-:Y:S02]  /*10890*/  STL [R1+0xc], R0 ;  /* 0x00000c0001007387 */ /* 0x0003e40000100800 */
[----:B-1----:R-:W-:Y:S02]  /*108a0*/  IMAD.MOV.U32 R0, RZ, RZ, 0x1 ;  /* 0x00000001ff007424 */ /* 0x002fe400078e00ff */
[----:B------:R-:W-:Y:S01]  /*108b0*/  IMAD.MOV.U32 R19, RZ, RZ, RZ ;  /* 0x000000ffff137224 */ /* 0x000fe200078e00ff */
[----:B------:R-:W-:Y:S01]  /*108c0*/  ULDC UR42, c[0x0][0xc] ;  /* 0x00000300002a7ab9 */ /* 0x000fe20000000800 */
[----:B------:R-:W-:Y:S01]  /*108d0*/  ULDC.64 UR44, c[0x0][0x198] ;  /* 0x00006600002c7ab9 */ /* 0x000fe20000000a00 */
[C---:B---3--:R-:W-:Y:S02]  /*108e0*/  LOP3.LUT R3, R4.reuse, 0x1, RZ, 0xfc, !PT ;  /* 0x0000000104037812 */ /* 0x048fe400078efcff */
[----:B------:R-:W-:-:S03]  /*108f0*/  LOP3.LUT R2, R4, 0x2, RZ, 0xfc, !PT ;  /* 0x0000000204027812 */ /* 0x000fc600078efcff */
[----:B------:R1:W-:Y:S04]  /*10900*/  STL [R1+0x1c], R3 ;  /* 0x00001c0301007387 */ /* 0x0003e80000100800 */
[----:B------:R1:W-:Y:S04]  /*10910*/  STL [R1+0x10], R2 ;  /* 0x0000100201007387 */ /* 0x0003e80000100800 */
[----:B------:R1:W-:Y:S04]  /*10920*/  STL [R1], R0 ;  /* 0x0000000001007387 */ /* 0x0003e80000100800 */
[----:B------:R1:W-:Y:S02]  /*10930*/  STL [R1+0x18], RZ ;  /* 0x000018ff01007387 */ /* 0x0003e40000100800 */
.L_x_4743:
        /* <DEDUP_REMOVED lines=22> */
.L_x_4688:
[----:B------:R-:W-:Y:S01]  /*10aa0*/  ULDC UR9, c[0x0][0xdc4] ;  /* 0x0003710000097ab9 */ /* 0x000fe20000000800 */
[----:B------:R-:W-:Y:S01]  /*10ab0*/  UMOV UR6, UR7 ;  /* 0x0000000700067c82 */ /* 0x000fe20008000000 */
[----:B------:R-:W-:-:S11]  /*10ac0*/  UISETP.NE.AND UP0, UPT, UR9, 0x1, UPT ;  /* 0x000000010900788c */ /* 0x000fd6000bf05270 */
[----:B------:R-:W-:Y:S02]  /*10ad0*/  @UP0 ULDC.64 UR10, c[0x0][0xdc8] ;  /* 0x00037200000a0ab9 */ /* 0x000fe40000000a00 */
[----:B------:R-:W-:-:S04]  /*10ae0*/  UIMAD.WIDE.U32 UR4, UR7, UR10, URZ ;  /* 0x0000000a070472a5 */ /* 0x000fc8000f8e003f */
[----:B------:R-:W-:-:S04]  /*10af0*/  @UP0 USHF.R.U32.HI UR6, URZ, UR11, UR5 ;  /* 0x0000000b3f060299 */ /* 0x000fc80008011605 */
[----:B------:R-:W-:-:S12]  /*10b00*/  UIMAD UR4, UR6, UR9, URZ ;  /* 0x00000009060472a4 */ /* 0x000fd8000f8e023f */
.L_x_4689:
[----:B------:R-:W-:Y:S01]  /*10b10*/  ULDC.64 UR10, c[0x0][0x3f8] ;  /* 0x0000fe00000a7ab9 */ /* 0x000fe20000000a00 */
[----:B------:R-:W-:Y:S01]  /*10b20*/  ULOP3.LUT UR6, URZ, UR6, URZ, 0x33, !UPT ;  /* 0x000000063f067292 */ /* 0x000fe2000f8e333f */
[----:B------:R-:W-:Y:S01]  /*10b30*/  BSSY B6, `(.L_x_4690) ;  /* 0x000039e000067945 */ /* 0x000fe20003800000 */
[----:B------:R-:W-:Y:S02]  /*10b40*/  UISETP.NE.U32.AND UP0, UPT, UR10, URZ, UPT ;  /* 0x0000003f0a00728c */ /* 0x000fe4000bf05070 */
[----:B------:R-:W-:Y:S02]  /*10b50*/  UIADD3 UR9, UR7, -UR4, URZ ;  /* 0x8000000407097290 */ /* 0x000fe4000fffe03f */
[----:B------:R-:W-:Y:S01]  /*10b60*/  UISETP.NE.AND.EX UP0, UPT, UR11, URZ, UPT, UP0 ;  /* 0x0000003f0b00728c */ /* 0x000fe2000bf05300 */
[----:B------:R-:W-:Y:S01]  /*10b70*/  ULDC UR4, c[0x0][0xdac] ;  /* 0x00036b0000047ab9 */ /* 0x000fe20000000800 */
[----:B------:R-:W-:Y:S01]  /*10b80*/  ULDC UR5, c[0x0][0x404] ;  /* 0x0001010000057ab9 */ /* 0x000fe20000000800 */
[----:B------:R-:W-:Y:S01]  /*10b90*/  UIADD3 UR6, UR6, UR4, URZ ;  /* 0x0000000406067290 */ /* 0x000fe2000fffe03f */
[----:B------:R-:W-:-:S02]  /*10ba0*/  ULDC UR7, c[0x0][0x2e0] ;  /* 0x0000b80000077ab9 */ /* 0x000fc40000000800 */
[----:B------:R-:W-:Y:S01]  /*10bb0*/  ULDC UR4, c[0x0][0x288] ;  /* 0x0000a20000047ab9 */ /* 0x000fe20000000800 */
[----:B------:R-:W-:Y:S02]  /*10bc0*/  USHF.L.U32 UR37, UR6, 0x7, URZ ;  /* 0x0000000706257899 */ /* 0x000fe4000800063f */
[----:B------:R-:W-:Y:S02]  /*10bd0*/  USEL UR6, UR5, 0x1, UP0 ;  /* 0x0000000105067887 */ /* 0x000fe40008000000 */
[----:B------:R-:W-:Y:S02]  /*10be0*/  UIADD3 UR5, UR37, 0x11f, -UR4 ;  /* 0x0000011f25057890 */ /* 0x000fe4000fffe804 */
[----:B------:R-:W-:Y:S02]  /*10bf0*/  UIMAD UR4, UR6, UR7, 0x9f ;  /* 0x0000009f060474a4 */ /* 0x000fe4000f8e0207 */
[----:B------:R-:W-:Y:S02]  /*10c00*/  UIMAD UR6, UR6, UR7, UR5 ;  /* 0x00000007060672a4 */ /* 0x000fe4000f8e0205 */
[----:B------:R-:W-:Y:S01]  /*10c10*/  UIMAD.WIDE UR4, UR4, 0x66666667, URZ ;  /* 0x66666667040478a5 */ /* 0x000fe2000f8e023f */
[----:B------:R-:W-:Y:S01]  /*10c20*/  ULDC UR10, c[0x0][0xdc4] ;  /* 0x00037100000a7ab9 */ /* 0x000fe20000000800 */
[----:B------:R-:W-:-:S02]  /*10c30*/  UIMAD.WIDE UR6, UR6, 0x66666667, URZ ;  /* 0x66666667060678a5 */ /* 0x000fc4000f8e023f */
[----:B------:R-:W-:Y:S02]  /*10c40*/  UIMAD UR10, UR8, UR10, UR9 ;  /* 0x0000000a080a72a4 */ /* 0x000fe4000f8e0209 */
[----:B------:R-:W-:Y:S01]  /*10c50*/  USHF.R.U32.HI UR6, URZ, 0x1f, UR7 ;  /* 0x0000001f3f067899 */ /* 0x000fe20008011607 */
[----:B------:R-:W-:Y:S01]  /*10c60*/  UMOV UR8, UR5 ;  /* 0x0000000500087c82 */ /* 0x000fe20008000000 */
[----:B------:R-:W-:Y:S01]  /*10c70*/  ULDC UR11, c[0x0][0xdb8] ;  /* 0x00036e00000b7ab9 */ /* 0x000fe20000000800 */
[----:B------:R-:W-:Y:S02]  /*10c80*/  USHF.R.U32.HI UR9, URZ, 0x1f, UR8 ;  /* 0x0000001f3f097899 */ /* 0x000fe40008011608 */
[----:B------:R-:W-:Y:S02]  /*10c90*/  ULEA.HI.SX32 UR6, UR7, UR6, 0x1a ;  /* 0x0000000607067291 */ /* 0x000fe4000f8fd23f */
[----:B------:R-:W-:Y:S02]  /*10ca0*/  ULEA.HI.SX32 UR9, UR8, UR9, 0x1a ;  /* 0x0000000908097291 */ /* 0x000fe4000f8fd23f */
[----:B------:R-:W-:-:S02]  /*10cb0*/  UISETP.NE.AND UP1, UPT, UR11, 0x1, UPT ;  /* 0x000000010b00788c */ /* 0x000fc4000bf25270 */
[----:B------:R-:W-:Y:S01]  /*10cc0*/  UISETP.LT.AND UP0, UPT, UR9, UR6, UPT ;  /* 0x000000060900728c */ /* 0x000fe2000bf01270 */
[----:B------:R-:W-:-:S03]  /*10cd0*/  UMOV UR39, UR10 ;  /* 0x0000000a00277c82 */ /* 0x000fc60008000000 */
[----:B------:R-:W-:-:S05]  /*10ce0*/  USEL UR41, UR9, UR6, UP0 ;  /* 0x0000000609297287 */ /* 0x000fca0008000000 */
[----:B------:R-:W-:Y:S01]  /*10cf0*/  @UP1 ULDC UR12, c[0x0][0xdbc] ;  /* 0x00036f00000c1ab9 */ /* 0x000fe20000000800 */
[----:B------:R-:W-:Y:S01]  /*10d00*/  ISETP.LT.AND P0, PT, RZ, UR41, PT ;  /* 0x00000029ff007c0c */ /* 0x000fe2000bf01270 */
[----:B------:R-:W-:Y:S01]  /*10d10*/  UIMAD.WIDE.U32 UR4, UR10, UR12, URZ ;  /* 0x0000000c0a0472a5 */ /* 0x000fe2000f8e003f */
[----:B------:R-:W-:-:S03]  /*10d20*/  @UP1 ULDC UR7, c[0x0][0xdc0] ;  /* 0x0003700000071ab9 */ /* 0x000fc60000000800 */
        /* <DEDUP_REMOVED lines=22> */
.L_x_4691:
        /* <DEDUP_REMOVED lines=23> */
.L_x_4693:
        /* <DEDUP_REMOVED lines=20> */
.L_x_4694:
        /* <DEDUP_REMOVED lines=20> */
.L_x_4695:
        /* <DEDUP_REMOVED lines=18> */
.L_x_4696:
        /* <DEDUP_REMOVED lines=13> */
[----:B--2---:R-:W-:Y:S02]  /*11470*/  @P1 SHF.R.U32.HI R18, RZ, R3, R0 ;  /* 0x00000003ff121219 */ /* 0x004fe40000011600 */
[----:B------:R-:W1:Y:S02]  /*11480*/  @P0 LDC.64 R2, c[0x0][0x9f8] ;  /* 0x00027e00ff020b82 */ /* 0x000e640000000a00 */
        /* <DEDUP_REMOVED lines=24> */
[----:B--2---:R-:W-:Y:S01]  /*11610*/  SHF.R.S32.HI R10, RZ, 0x1f, R9 ;  /* 0x0000001fff0a7819 */ /* 0x004fe20000011409 */
[----:B------:R3:W-:Y:S01]  /*11620*/  STL [R1+0x4], R9 ;  /* 0x0000040901007387 */ /* 0x0007e20000100800 */
[----:B------:R-:W-:-:S03]  /*11630*/  SEL R0, R9, RZ, !P1 ;  /* 0x000000ff09007207 */ /* 0x000fc60004800000 */
[----:B------:R3:W-:Y:S01]  /*11640*/  STL [R1+0x8], R10 ;  /* 0x0000080a01007387 */ /* 0x0007e20000100800 */
[----:B------:R-:W-:Y:S05]  /*11650*/  BRA.DIV UR6, `(.L_x_4697) ;  /* 0x0000003606c87947 */ /* 0x000fea000b800000 */
[----:B------:R1:W2:Y:S02]  /*11660*/  SHFL.IDX PT, R14, R4, RZ, 0x1f ;  /* 0x00001fff040e7589 */ /* 0x0002a400000e0000 */
.L_x_4762:
        /* <DEDUP_REMOVED lines=8> */
.L_x_4765:
[----:B------:R-:W-:Y:S05]  /*116f0*/  @!P6 BRA `(.L_x_4700) ;  /* 0x000000040074e947 */ /* 0x000fea0003800000 */
[----:B------:R-:W-:Y:S01]  /*11700*/  IMAD.MOV.U32 R0, RZ, RZ, R9 ;  /* 0x000000ffff007224 */ /* 0x000fe200078e0009 */
[----:B------:R-:W-:Y:S06]  /*11710*/  @!P1 BRA `(.L_x_4701) ;  /* 0x0000000000449947 */ /* 0x000fec0003800000 */
[----:B------:R-:W2:Y:S01]  /*11720*/  LDC R7, c[0x0][0x41c] ;  /* 0x00010700ff077b82 */ /* 0x000ea20000000800 */
[----:B------:R-:W-:Y:S01]  /*11730*/  ULDC.64 UR4, c[0x0][0x408] ;  /* 0x0001020000047ab9 */ /* 0x000fe20000000a00 */
[----:B--2---:R-:W-:-:S13]  /*11740*/  ISETP.NE.AND P0, PT, R7, 0x1, PT ;  /* 0x000000010700780c */ /* 0x004fda0003f05270 */
[----:B-1----:R-:W1:Y:S02]  /*11750*/  @P0 LDC.64 R4, c[0x0][0x420] ;  /* 0x00010800ff040b82 */ /* 0x002e640000000a00 */
        /* <DEDUP_REMOVED lines=13> */
.L_x_4701:
[----:B--2---:R-:W2:Y:S01]  /*11830*/  LDL R2, [R1] ;  /* 0x0000000001027983 */ /* 0x004ea20000100800 */
[----:B-1----:R-:W-:Y:S02]  /*11840*/  LEA R4, R19, UR40, 0x3 ;  /* 0x0000002813047c11 */ /* 0x002fe4000f8e18ff */
[----:B------:R-:W-:Y:S02]  /*11850*/  ISETP.NE.AND P0, PT, R8, RZ, PT ;  /* 0x000000ff0800720c */ /* 0x000fe40003f05270 */
[----:B--2---:R-:W-:-:S04]  /*11860*/  SHF.L.U32 R3, R2, 0x1f, RZ ;  /* 0x0000001f02037819 */ /* 0x004fc800000006ff */
[----:B------:R-:W1:Y:S02]  /*11870*/  SYNCS.PHASECHK.TRANS64.TRYWAIT P3, [R4+URZ+0x33480], R3 ;  /* 0x03348003040075a7 */ /* 0x000e64000806017f */
[----:B-1----:R-:W-:Y:S05]  /*11880*/  @!P3 BRA `(.L_x_4702) ;  /* 0x00000034007cb947 */ /* 0x002fea0003800000 */
.L_x_4766:
        /* <DEDUP_REMOVED lines=8> */
.L_x_4703:
        /* <DEDUP_REMOVED lines=28> */
.L_x_4767:
        /* <DEDUP_REMOVED lines=8> */
.L_x_4705:
        /* <DEDUP_REMOVED lines=24> */
.L_x_4700:
        /* <DEDUP_REMOVED lines=30> */
[----:B----4-:R-:W-:Y:S01]  /*11eb0*/  NOP ;  /* 0x0000000000007918 */ /* 0x010fe20000000000 */
.L_x_4698:
        /* <DEDUP_REMOVED lines=10> */
.L_x_4768:
[----:B---3--:R-:W-:Y:S05]  /*11f60*/  BSYNC B0 ;  /* 0x0000000000007941 */ /* 0x008fea0003800000 */
.L_x_4706:
[----:B------:R-:W-:-:S06]  /*11f70*/  UISETP.GE.AND UP0, UPT, UR41, 0x2, UPT ;  /* 0x000000022900788c */ /* 0x000fcc000bf06270 */
[----:B------:R-:W-:-:S13]  /*11f80*/  PLOP3.LUT P0, PT, PT, PT, UP0, 0x80, 0x0 ;  /* 0x000000000000781c */ /* 0x000fda0003f0f008 */
[----:B------:R-:W-:Y:S05]  /*11f90*/  @!P0 BRA `(.L_x_4708) ;  /* 0x0000001800008947 */ /* 0x000fea0003800000 */
[----:B-1----:R1:W5:Y:S01]  /*11fa0*/  LDL.LU R2, [R1] ;  /* 0x0000000001027983 */ /* 0x0023620000300800 */
[----:B------:R-:W-:Y:S01]  /*11fb0*/  UIADD3 UR4, UR41, -0x2, URZ ;  /* 0xfffffffe29047890 */ /* 0x000fe2000fffe03f */
[----:B------:R-:W-:-:S05]  /*11fc0*/  IMAD.MOV.U32 R8, RZ, RZ, R19 ;  /* 0x000000ffff087224 */ /* 0x000fca00078e0013 */
[----:B------:R-:W-:-:S07]  /*11fd0*/  IMAD.U32 R3, RZ, RZ, UR4 ;  /* 0x00000004ff037e24 */ /* 0x000fce000f8e00ff */
.L_x_4732:
[----:B------:R-:W-:Y:S01]  /*11fe0*/  VIADD R19, R8, 0x1 ;  /* 0x0000000108137836 */ /* 0x000fe20000000000 */
[----:B------:R-:W-:Y:S05]  /*11ff0*/  YIELD ;  /* 0x0000000000007946 */ /* 0x000fea0003800000 */
[----:B------:R-:W-:Y:S01]  /*12000*/  ISETP.NE.AND P0, PT, R19, 0x2, PT ;  /* 0x000000021300780c */ /* 0x000fe20003f05270 */
[----:B------:R-:W-:Y:S03]  /*12010*/  BSSY B0, `(.L_x_4709) ;  /* 0x00000a5000007945 */ /* 0x000fe60003800000 */
[----:B------:R-:W-:-:S02]  /*12020*/  SEL R4, RZ, 0x1, P0 ;  /* 0x00000001ff047807 */ /* 0x000fc40000000000 */
[----:B------:R-:W-:Y:S02]  /*12030*/  SEL R19, R19, RZ, P0 ;  /* 0x000000ff13137207 */ /* 0x000fe40000000000 */
[----:B-----5:R-:W-:-:S05]  /*12040*/  LOP3.LUT R10, R2, R4, RZ, 0x3c, !PT ;  /* 0x00000004020a7212 */ /* 0x020fca00078e3cff */
[----:B--2---:R2:W-:Y:S01]  /*12050*/  STL [R1], R10 ;  /* 0x0000000a01007387 */ /* 0x0045e20000100800 */
        /* <DEDUP_REMOVED lines=23> */
.L_x_4711:
[----:B---3--:R-:W-:Y:S01]  /*121d0*/  LEA R6, R19, UR40, 0x3 ;  /* 0x0000002813067c11 */ /* 0x008fe2000f8e18ff */
[----:B------:R-:W3:Y:S01]  /*121e0*/  S2R R4, SR_TID.X ;  /* 0x0000000000047919 */ /* 0x000ee20000002100 */
[----:B------:R-:W-:Y:S01]  /*121f0*/  SHF.L.U32 R5, R10, 0x1f, RZ ;  /* 0x0000001f0a057819 */ /* 0x000fe200000006ff */
[----:B------:R-:W-:Y:S03]  /*12200*/  BSSY B1, `(.L_x_4712) ;  /* 0x0000005000017945 */ /* 0x000fe60003800000 */
[----:B------:R-:W4:Y:S01]  /*12210*/  SYNCS.PHASECHK.TRANS64.TRYWAIT P0, [R6+URZ+0x33480], R5 ;  /* 0x03348005060075a7 */ /* 0x000f22000800017f */
[----:B---3--:R-:W-:-:S04]  /*12220*/  LOP3.LUT R4, R4, 0x7f, RZ, 0xc0, !PT ;  /* 0x0000007f04047812 */ /* 0x008fc800078ec0ff */
[----:B------:R-:W-:Y:S01]  /*12230*/  ISETP.NE.AND P3, PT, R4, RZ, PT ;  /* 0x000000ff0400720c */ /* 0x000fe20003f65270 */
[----:B----4-:R-:W-:-:S12]  /*12240*/  @!P0 BRA `(.L_x_4713) ;  /* 0x0000002c004c8947 */ /* 0x010fd80003800000 */
.L_x_4769:
[----:B------:R-:W-:Y:S05]  /*12250*/  BSYNC B1 ;  /* 0x0000000000017941 */ /* 0x000fea0003800000 */
.L_x_4712:
        /* <DEDUP_REMOVED lines=9> */
.L_x_4715:
[----:B------:R-:W-:Y:S05]  /*122f0*/  BSYNC B1 ;  /* 0x0000000000017941 */ /* 0x000fea0003800000 */
.L_x_4714:
        /* <DEDUP_REMOVED lines=11> */
[----:B--2---:R-:W-:Y:S01]  /*123b0*/  VIADD R10, R4, 0xf200 ;  /* 0x0000f200040a7836 */ /* 0x004fe20000000000 */
[----:B------:R-:W-:-:S09]  /*123c0*/  UMOV UR7, 0x14f00000 ;  /* 0x14f0000000077882 */ /* 0x000fd20000000000 */
.L_x_4716:
        /* <DEDUP_REMOVED lines=16> */
.L_x_4717:
        /* <DEDUP_REMOVED lines=16> */
.L_x_4718:
        /* <DEDUP_REMOVED lines=12> */
.L_x_4770:
[----:B------:R-:W-:Y:S05]  /*12690*/  BSYNC B1 ;  /* 0x0000000000017941 */ /* 0x000fea0003800000 */
.L_x_4719:
[----:B------:R-:W-:Y:S01]  /*126a0*/  BSSY B1, `(.L_x_4721) ;  /* 0x000000b000017945 */ /* 0x000fe20003800000 */
[----:B------:R-:W-:Y:S02]  /*126b0*/  IMAD.MOV.U32 R10, RZ, RZ, 0x0 ;  /* 0x00000000ff0a7424 */ /* 0x000fe400078e00ff */
[----:B------:R-:W-:Y:S01]  /*126c0*/  IMAD.MOV.U32 R11, RZ, RZ, 0x14f00000 ;  /* 0x14f00000ff0b7424 */ /* 0x000fe200078e00ff */
[----:B------:R-:W-:Y:S06]  /*126d0*/  @P3 BRA `(.L_x_4722) ;  /* 0x00000000001c3947 */ /* 0x000fec0003800000 */
[----:B------:R-:W4:Y:S01]  /*126e0*/  S2R R7, SR_TID.X ;  /* 0x0000000000077919 */ /* 0x000f220000002100 */
[----:B--23--:R-:W-:-:S04]  /*126f0*/  IMAD.MOV.U32 R5, RZ, RZ, 0x7800 ;  /* 0x00007800ff057424 */ /* 0x00cfc800078e00ff */
[----:B------:R2:W-:Y:S01]  /*12700*/  SYNCS.ARRIVE.TRANS64 RZ, [R6+URZ+0x33430], R5 ;  /* 0x0334300506ff79a7 */ /* 0x0005e2000800003f */
[----:B----4-:R-:W-:-:S04]  /*12710*/  LOP3.LUT R7, R7, 0x1f, RZ, 0xc0, !PT ;  /* 0x0000001f07077812 */ /* 0x010fc800078ec0ff */
[----:B------:R-:W-:-:S13]  /*12720*/  ISETP.NE.AND P0, PT, R7, RZ, PT ;  /* 0x000000ff0700720c */ /* 0x000fda0003f05270 */
[----:B--2---:R-:W-:Y:S05]  /*12730*/  @!P0 BRA `(.L_x_4722) ;  /* 0x0000000000048947 */ /* 0x004fea0003800000 */
[----:B------:R-:W-:Y:S01]  /*12740*/  BPT.TRAP 0x1 ;  /* 0x000000040000795c */ /* 0x000fe20000300000 */
.L_x_4722:
[----:B------:R-:W-:Y:S05]  /*12750*/  BSYNC B1 ;  /* 0x0000000000017941 */ /* 0x000fea0003800000 */
.L_x_4721:
[----:B------:R-:W-:Y:S01]  /*12760*/  R2UR UR10, R14 ;  /* 0x000000000e0a72ca */ /* 0x000fe200000e0000 */
[----:B------:R-:W-:Y:S01]  /*12770*/  UIADD3 UR4, UP0, UR44, 0x370, URZ ;  /* 0x000003702c047890 */ /* 0x000fe2000ff1e03f */
[----:B------:R-:W-:Y:S01]  /*12780*/  R2UR UR6, R10 ;  /* 0x000000000a0672ca */ /* 0x000fe200000e0000 */
[----:B--23--:R-:W-:Y:S01]  /*12790*/  VIADD R6, R6, 0x33430 ;  /* 0x0003343006067836 */ /* 0x00cfe20000000000 */
[----:B------:R-:W-:Y:S01]  /*127a0*/  R2UR UR7, R11 ;  /* 0x000000000b0772ca */ /* 0x000fe200000e0000 */
[----:B------:R-:W-:Y:S01]  /*127b0*/  VIADD R5, R4, 0x24200 ;  /* 0x0002420004057836 */ /* 0x000fe20000000000 */
[----:B------:R-:W-:Y:S01]  /*127c0*/  R2UR UR12, R18 ;  /* 0x00000000120c72ca */ /* 0x000fe200000e0000 */
[----:B------:R-:W-:Y:S01]  /*127d0*/  UIADD3.X UR5, URZ, UR45, URZ, UP0, !UPT ;  /* 0x0000002d3f057290 */ /* 0x000fe200087fe43f */
[----:B------:R-:W-:-:S13]  /*127e0*/  PLOP3.LUT P0, PT, PT, PT, PT, 0x80, 0x0 ;  /* 0x000000000000781c */ /* 0x000fda0003f0f070 */
.L_x_4723:
        /* <DEDUP_REMOVED lines=9> */
[----:B------:R-:W-:Y:S01]  /*12880*/  R2UR UR10, R13 ;  /* 0x000000000d0a72ca */ /* 0x000fe200000e0000 */
[----:B------:R-:W-:Y:S01]  /*12890*/  VIADD R5, R4, 0x26a00 ;  /* 0x00026a0004057836 */ /* 0x000fe20000000000 */
[----:B------:R-:W-:Y:S02]  /*128a0*/  R2UR UR6, R10 ;  /* 0x000000000a0672ca */ /* 0x000fe400000e0000 */
[----:B------:R-:W-:Y:S02]  /*128b0*/  R2UR UR7, R11 ;  /* 0x000000000b0772ca */ /* 0x000fe400000e0000 */
[----:B------:R-:W-:Y:S02]  /*128c0*/  R2UR UR12, R18 ;  /* 0x00000000120c72ca */ /* 0x000fe400000e0000 */
[----:B------:R-:W-:-:S13]  /*128d0*/  PLOP3.LUT P0, PT, PT, PT, PT, 0x80, 0x0 ;  /* 0x000000000000781c */ /* 0x000fda0003f0f070 */
.L_x_4724:
        /* <DEDUP_REMOVED lines=15> */
.L_x_4725:
        /* <DEDUP_REMOVED lines=9> */
.L_x_4710:
[----:B------:R-:W-:Y:S05]  /*12a60*/  BSYNC B0 ;  /* 0x0000000000007941 */ /* 0x000fea0003800000 */
.L_x_4709:
[----:B------:R-:W3:Y:S02]  /*12a70*/  LDL R5, [R1+0x1c] ;  /* 0x00001c0001057983 */ /* 0x000ee40000100800 */
[----:B---3--:R-:W-:-:S13]  /*12a80*/  ISETP.NE.AND P0, PT, R5, 0x3, PT ;  /* 0x000000030500780c */ /* 0x008fda0003f05270 */
[----:B------:R-:W-:Y:S05]  /*12a90*/  @!P0 BRA `(.L_x_4726) ;  /* 0x0000000000048947 */ /* 0x000fea0003800000 */
[----:B------:R-:W-:Y:S01]  /*12aa0*/  BPT.TRAP 0x1 ;  /* 0x000000040000795c */ /* 0x000fe20000300000 */
.L_x_4726:
[----:B------:R-:W3:Y:S01]  /*12ab0*/  LDL R5, [R1+0x10] ;  /* 0x0000100001057983 */ /* 0x000ee20000100800 */
[----:B------:R-:W-:Y:S01]  /*12ac0*/  LOP3.LUT R4, R2, 0x1, RZ, 0x3c, !PT ;  /* 0x0000000102047812 */ /* 0x000fe200078e3cff */
[----:B------:R-:W-:Y:S01]  /*12ad0*/  BSSY B0, `(.L_x_4727) ;  /* 0x0000006000007945 */ /* 0x000fe20003800000 */
[----:B------:R-:W-:Y:S02]  /*12ae0*/  LEA R12, R8, UR40, 0x3 ;  /* 0x00000028080c7c11 */ /* 0x000fe4000f8e18ff */
[----:B------:R-:W-:-:S04]  /*12af0*/  SHF.L.U32 R4, R4, 0x1f, RZ ;  /* 0x0000001f04047819 */ /* 0x000fc800000006ff */
[----:B------:R-:W4:Y:S01]  /*12b00*/  SYNCS.PHASECHK.TRANS64.TRYWAIT P3, [R12+URZ+0x33470], R4 ;  /* 0x033470040c0075a7 */ /* 0x000f22000806017f */
[----:B---3--:R-:W-:Y:S01]  /*12b10*/  ISETP.NE.AND P0, PT, R5, 0x3, PT ;  /* 0x000000030500780c */ /* 0x008fe20003f05270 */
[----:B----4-:R-:W-:-:S12]  /*12b20*/  @!P3 BRA `(.L_x_4728) ;  /* 0x00000024003cb947 */ /* 0x010fd80003800000 */
.L_x_4771:
[----:B------:R-:W-:Y:S05]  /*12b30*/  BSYNC B0 ;  /* 0x0000000000007941 */ /* 0x000fea0003800000 */
.L_x_4727:
[----:B------:R-:W-:Y:S05]  /*12b40*/  @!P0 BRA `(.L_x_4729) ;  /* 0x0000000000048947 */ /* 0x000fea0003800000 */
[----:B------:R-:W-:Y:S01]  /*12b50*/  BPT.TRAP 0x1 ;  /* 0x000000040000795c */ /* 0x000fe20000300000 */
.L_x_4729:
[----:B---3--:R-:W-:Y:S01]  /*12b60*/  SHF.L.U32 R4, R2, 0x1f, RZ ;  /* 0x0000001f02047819 */ /* 0x008fe200000006ff */
[----:B------:R-:W-:-:S03]  /*12b70*/  IMAD R2, R8, 0x7800, RZ ;  /* 0x0000780008027824 */ /* 0x000fc600078e02ff */
[----:B------:R-:W3:Y:S02]  /*12b80*/  SYNCS.PHASECHK.TRANS64.TRYWAIT P3, [R12+URZ+0x33460], R4 ;  /* 0x033460040c0075a7 */ /* 0x000ee4000806017f */
[----:B---3--:R-:W-:Y:S05]  /*12b90*/  @!P3 BRA `(.L_x_4730) ;  /* 0x000000240034b947 */ /* 0x008fea0003800000 */
.L_x_4772:
[C---:B---3--:R-:W-:Y:S01]  /*12ba0*/  LOP3.LUT R4, R2.reuse, R17, RZ, 0xfc, !PT ;  /* 0x0000001102047212 */ /* 0x048fe200078efcff */
[----:B------:R-:W-:Y:S05]  /*12bb0*/  WARPSYNC.ALL ;  /* 0x0000000000007948 */ /* 0x000fea0003800000 */
[----:B------:R-:W3:Y:S01]  /*12bc0*/  LDSM.16.MT88.4 R4, [R4+UR40+0xf200] ;  /* 0x00f200280404783b */ /* 0x000ee20008004200 */
[----:B------:R-:W-:Y:S02]  /*12bd0*/  IMAD.U32 R14, RZ, RZ, UR40 ;  /* 0x00000028ff0e7e24 */ /* 0x000fe4000f8e00ff */
[----:B------:R-:W-:Y:S02]  /*12be0*/  VIADD R15, R2, 0x2800 ;  /* 0x00002800020f7836 */ /* 0x000fe40000000000 */
[----:B------:R-:W-:-:S02]  /*12bf0*/  VIADD R14, R14, 0x200 ;  /* 0x000002000e0e7836 */ /* 0x000fc40000000000 */
[C---:B------:R-:W-:Y:S02]  /*12c00*/  VIADD R13, R2.reuse, 0x800 ;  /* 0x00000800020d7836 */ /* 0x040fe40000000000 */
[C---:B------:R-:W-:Y:S02]  /*12c10*/  VIADD R20, R2.reuse, 0x1800 ;  /* 0x0000180002147836 */ /* 0x040fe40000000000 */
[----:B------:R-:W-:Y:S01]  /*12c20*/  VIADD R21, R2, 0x5800 ;  /* 0x0000580002157836 */ /* 0x000fe20000000000 */
[C-C-:B---3--:R-:W-:Y:S02]  /*12c30*/  PRMT R8, R4.reuse, 0x6420, R5.reuse ;  /* 0x0000642004087816 */ /* 0x148fe40000000005 */
[----:B------:R-:W-:Y:S02]  /*12c40*/  PRMT R9, R4, 0x7531, R5 ;  /* 0x0000753104097816 */ /* 0x000fe40000000005 */
[----:B------:R-:W-:Y:S02]  /*12c50*/  LOP3.LUT R4, R2, R16, RZ, 0xfc, !PT ;  /* 0x0000001002047212 */ /* 0x000fe400078efcff */
[----:B--2---:R-:W-:-:S02]  /*12c60*/  PRMT R10, R6, 0x6420, R7 ;  /* 0x00006420060a7816 */ /* 0x004fc40000000007 */
[----:B------:R-:W-:Y:S01]  /*12c70*/  PRMT R11, R6, 0x7531, R7 ;  /* 0x00007531060b7816 */ /* 0x000fe20000000007 */
[----:B------:R-:W-:-:S05]  /*12c80*/  IMAD.IADD R4, R14, 0x1, R4 ;  /* 0x000000010e047824 */ /* 0x000fca00078e0204 */
[----:B------:R2:W-:Y:S02]  /*12c90*/  STSM.16.M88.4 [R4], R8 ;  /* 0x0000000804007844 */ /* 0x0005e40000000200 */
[C---:B--2---:R-:W-:Y:S02]  /*12ca0*/  LOP3.LUT R4, R15.reuse, R17, RZ, 0xfc, !PT ;  /* 0x000000110f047212 */ /* 0x044fe400078efcff */
[----:B------:R-:W-:-:S04]  /*12cb0*/  LOP3.LUT R15, R15, R16, RZ, 0xfc, !PT ;  /* 0x000000100f0f7212 */ /* 0x000fc800078efcff */
[----:B------:R-:W2:Y:S02]  /*12cc0*/  LDSM.16.MT88.4 R4, [R4+UR40+0xf200] ;  /* 0x00f200280404783b */ /* 0x000ea40008004200 */
[C-C-:B--2---:R-:W-:Y:S02]  /*12cd0*/  PRMT R8, R4.reuse, 0x6420, R5.reuse ;  /* 0x0000642004087816 */ /* 0x144fe40000000005 */
        /* <DEDUP_REMOVED lines=8> */
[----:B--2---:R-:W-:-:S06]  /*12d60*/  LOP3.LUT R4, R5, R17, RZ, 0xfc, !PT ;  /* 0x0000001105047212 */ /* 0x004fcc00078efcff */
[----:B------:R-:W2:Y:S02]  /*12d70*/  LDSM.16.MT88.4 R4, [R4+UR40+0xf200] ;  /* 0x00f200280404783b */ /* 0x000ea40008004200 */
[C-C-:B--2---:R-:W-:Y:S02]  /*12d80*/  PRMT R8, R4.reuse, 0x6420, R5.reuse ;  /* 0x0000642004087816 */ /* 0x144fe40000000005 */
        /* <DEDUP_REMOVED lines=8> */
[----:B--2---:R-:W-:Y:S01]  /*12e10*/  LOP3.LUT R4, R13, R17, RZ, 0xfc, !PT ;  /* 0x000000110d047212 */ /* 0x004fe200078efcff */
[----:B------:R-:W-:-:S04]  /*12e20*/  IMAD.U32 R13, RZ, RZ, UR40 ;  /* 0x00000028ff0d7e24 */ /* 0x000fc8000f8e00ff */
[----:B------:R-:W-:Y:S01]  /*12e30*/  VIADD R13, R13, 0x200 ;  /* 0x000002000d0d7836 */ /* 0x000fe20000000000 */
[----:B------:R-:W2:Y:S02]  /*12e40*/  LDSM.16.MT88.4 R4, [R4+UR40+0xf200] ;  /* 0x00f200280404783b */ /* 0x000ea40008004200 */
[C-C-:B--2---:R-:W-:Y:S02]  /*12e50*/  PRMT R8, R4.reuse, 0x6420, R5.reuse ;  /* 0x0000642004087816 */ /* 0x144fe40000000005 */
[----:B------:R-:W-:Y:S02]  /*12e60*/  PRMT R9, R4, 0x7531, R5 ;  /* 0x0000753104097816 */ /* 0x000fe40000000005 */
[----:B------:R-:W-:Y:S02]  /*12e70*/  LOP3.LUT R4, R20, R16, RZ, 0xfc, !PT ;  /* 0x0000001014047212 */ /* 0x000fe400078efcff */
[C-C-:B------:R-:W-:Y:S02]  /*12e80*/  PRMT R10, R6.reuse, 0x6420, R7.reuse ;  /* 0x00006420060a7816 */ /* 0x140fe40000000007 */
[----:B------:R-:W-:Y:S01]  /*12e90*/  PRMT R11, R6, 0x7531, R7 ;  /* 0x00007531060b7816 */ /* 0x000fe20000000007 */
[----:B------:R-:W-:-:S02]  /*12ea0*/  IMAD.IADD R4, R13, 0x1, R4 ;  /* 0x000000010d047824 */ /* 0x000fc400078e0204 */
[----:B------:R-:W-:-:S03]  /*12eb0*/  VIADD R13, R2, 0x3000 ;  /* 0x00003000020d7836 */ /* 0x000fc60000000000 */
[----:B------:R2:W-:Y:S02]  /*12ec0*/  STSM.16.M88.4 [R4], R8 ;  /* 0x0000000804007844 */ /* 0x0005e40000000200 */
[C---:B--2---:R-:W-:Y:S02]  /*12ed0*/  LOP3.LUT R4, R13.reuse, R17, RZ, 0xfc, !PT ;  /* 0x000000110d047212 */ /* 0x044fe400078efcff */
[----:B------:R-:W-:-:S04]  /*12ee0*/  LOP3.LUT R13, R13, R16, RZ, 0xfc, !PT ;  /* 0x000000100d0d7212 */ /* 0x000fc800078efcff */
[----:B------:R-:W2:Y:S02]  /*12ef0*/  LDSM.16.MT88.4 R4, [R4+UR40+0xf200] ;  /* 0x00f200280404783b */ /* 0x000ea40008004200 */
[C-C-:B--2---:R-:W-:Y:S02]  /*12f00*/  PRMT R8, R4.reuse, 0x6420, R5.reuse ;  /* 0x0000642004087816 */ /* 0x144fe40000000005 */
        /* <DEDUP_REMOVED lines=9> */
[C---:B--2---:R-:W-:Y:S02]  /*12fa0*/  LOP3.LUT R4, R21.reuse, R17, RZ, 0xfc, !PT ;  /* 0x0000001115047212 */ /* 0x044fe400078efcff */
[----:B------:R-:W-:-:S04]  /*12fb0*/  LOP3.LUT R21, R21, R16, RZ, 0xfc, !PT ;  /* 0x0000001015157212 */ /* 0x000fc800078efcff */
[----:B------:R-:W2:Y:S02]  /*12fc0*/  LDSM.16.MT88.4 R4, [R4+UR40+0xf200] ;  /* 0x00f200280404783b */ /* 0x000ea40008004200 */
[C-C-:B--2---:R-:W-:Y:S02]  /*12fd0*/  PRMT R8, R4.reuse, 0x6420, R5.reuse ;  /* 0x0000642004087816 */ /* 0x144fe40000000005 */
[----:B------:R-:W-:Y:S01]  /*12fe0*/  PRMT R9, R4, 0x7531, R5 ;  /* 0x0000753104097816 */ /* 0x000fe20000000005 */
[----:B------:R-:W-:Y:S01]  /*12ff0*/  IMAD.U32 R5, RZ, RZ, UR40 ;  /* 0x00000028ff057e24 */ /* 0x000fe2000f8e00ff */
[C-C-:B------:R-:W-:Y:S02]  /*13000*/  PRMT R10, R6.reuse, 0x6420, R7.reuse ;  /* 0x00006420060a7816 */ /* 0x140fe40000000007 */
[----:B------:R-:W-:Y:S01]  /*13010*/  PRMT R11, R6, 0x7531, R7 ;  /* 0x00007531060b7816 */ /* 0x000fe20000000007 */
[----:B------:R-:W-:Y:S01]  /*13020*/  VIADD R5, R5, 0x200 ;  /* 0x0000020005057836 */ /* 0x000fe20000000000 */
[----:B------:R-:W-:Y:S01]  /*13030*/  LOP3.LUT R4, R14, R17, RZ, 0xfc, !PT ;  /* 0x000000110e047212 */ /* 0x000fe200078efcff */
[----:B------:R-:W-:-:S02]  /*13040*/  IMAD.U32 R14, RZ, RZ, UR40 ;  /* 0x00000028ff0e7e24 */ /* 0x000fc4000f8e00ff */
[----:B------:R-:W-:Y:S02]  /*13050*/  IMAD.IADD R15, R5, 0x1, R15 ;  /* 0x00000001050f7824 */ /* 0x000fe400078e020f */
[----:B------:R-:W-:-:S03]  /*13060*/  VIADD R14, R14, 0x200 ;  /* 0x000002000e0e7836 */ /* 0x000fc60000000000 */
[----:B------:R2:W-:Y:S01]  /*13070*/  STSM.16.M88.4 [R15], R8 ;  /* 0x000000080f007844 */ /* 0x0005e20000000200 */
[----:B------:R-:W-:-:S03]  /*13080*/  IMAD.IADD R13, R14, 0x1, R13 ;  /* 0x000000010e0d7824 */ /* 0x000fc600078e020d */
[----:B------:R-:W3:Y:S01]  /*13090*/  LDSM.16.MT88.4 R4, [R4+UR40+0xf200] ;  /* 0x00f200280404783b */ /* 0x000ee20008004200 */
[----:B--2---:R-:W-:Y:S01]  /*130a0*/  VIADD R15, R2, 0x6000 ;  /* 0x00006000020f7836 */ /* 0x004fe20000000000 */
[C-C-:B---3--:R-:W-:Y:S02]  /*130b0*/  PRMT R8, R4.reuse, 0x6420, R5.reuse ;  /* 0x0000642004087816 */ /* 0x148fe40000000005 */
[----:B------:R-:W-:Y:S02]  /*130c0*/  PRMT R9, R4, 0x7531, R5 ;  /* 0x0000753104097816 */ /* 0x000fe40000000005 */
[C-C-:B------:R-:W-:Y:S02]  /*130d0*/  PRMT R10, R6.reuse, 0x6420, R7.reuse ;  /* 0x00006420060a7816 */ /* 0x140fe40000000007 */
[----:B------:R-:W-:-:S05]  /*130e0*/  PRMT R11, R6, 0x7531, R7 ;  /* 0x00007531060b7816 */ /* 0x000fca0000000007 */
[----:B------:R2:W-:Y:S02]  /*130f0*/  STSM.16.M88.4 [R13], R8 ;  /* 0x000000080d007844 */ /* 0x0005e40000000200 */
[C---:B--2---:R-:W-:Y:S02]  /*13100*/  VIADD R10, R2.reuse, 0x3800 ;  /* 0x00003800020a7836 */ /* 0x044fe40000000000 */
[----:B------:R-:W-:-:S03]  /*13110*/  VIADD R13, R2, 0x4000 ;  /* 0x00004000020d7836 */ /* 0x000fc60000000000 */
[----:B------:R-:W-:-:S06]  /*13120*/  LOP3.LUT R4, R10, R17, RZ, 0xfc, !PT ;  /* 0x000000110a047212 */ /* 0x000fcc00078efcff */
[----:B------:R-:W2:Y:S02]  /*13130*/  LDSM.16.MT88.4 R4, [R4+UR40+0xf200] ;  /* 0x00f200280404783b */ /* 0x000ea40008004200 */
[C-C-:B--2---:R-:W-:Y:S02]  /*13140*/  PRMT R8, R4.reuse, 0x6420, R5.reuse ;  /* 0x0000642004087816 */ /* 0x144fe40000000005 */
[----:B------:R-:W-:Y:S02]  /*13150*/  PRMT R9, R4, 0x7531, R5 ;  /* 0x0000753104097816 */ /* 0x000fe40000000005 */
[----:B------:R-:W-:Y:S02]  /*13160*/  LOP3.LUT R4, R10, R16, RZ, 0xfc, !PT ;  /* 0x000000100a047212 */ /* 0x000fe400078efcff */
[C-C-:B------:R-:W-:Y:S02]  /*13170*/  PRMT R10, R6.reuse, 0x6420, R7.reuse ;  /* 0x00006420060a7816 */ /* 0x140fe40000000007 */
[----:B------:R-:W-:Y:S01]  /*13180*/  PRMT R11, R6, 0x7531, R7 ;  /* 0x00007531060b7816 */ /* 0x000fe20000000007 */
[----:B------:R-:W-:-:S05]  /*13190*/  IMAD.IADD R4, R14, 0x1, R4 ;  /* 0x000000010e047824 */ /* 0x000fca00078e0204 */
[----:B------:R2:W-:Y:S02]  /*131a0*/  STSM.16.M88.4 [R4], R8 ;  /* 0x0000000804007844 */ /* 0x0005e40000000200 */
[C---:B--2---:R-:W-:Y:S02]  /*131b0*/  LOP3.LUT R4, R15.reuse, R17, RZ, 0xfc, !PT ;  /* 0x000000110f047212 */ /* 0x044fe400078efcff */
[----:B------:R-:W-:-:S04]  /*131c0*/  LOP3.LUT R15, R15, R16, RZ, 0xfc, !PT ;  /* 0x000000100f0f7212 */ /* 0x000fc800078efcff */
        /* <DEDUP_REMOVED lines=21> */
[----:B------:R-:W-:Y:S02]  /*13320*/  VIADD R11, R2, 0x5000 ;  /* 0x00005000020b7836 */ /* 0x000fe40000000000 */
[----:B------:R-:W-:-:S03]  /*13330*/  IMAD.U32 R13, RZ, RZ, UR40 ;  /* 0x00000028ff0d7e24 */ /* 0x000fc6000f8e00ff */
[----:B------:R-:W2:Y:S01]  /*13340*/  LDSM.16.MT88.4 R4, [R4+UR40+0xf200] ;  /* 0x00f200280404783b */ /* 0x000ea20008004200 */
        /* <DEDUP_REMOVED lines=14> */
[----:B------:R-:W-:Y:S01]  /*13430*/  IMAD.U32 R4, RZ, RZ, UR40 ;  /* 0x00000028ff047e24 */ /* 0x000fe2000f8e00ff */
[--C-:B------:R-:W-:Y:S01]  /*13440*/  PRMT R10, R6, 0x6420, R7.reuse ;  /* 0x00006420060a7816 */ /* 0x100fe20000000007 */
[----:B------:R-:W-:Y:S01]  /*13450*/  VIADD R5, R2, 0x2000 ;  /* 0x0000200002057836 */ /* 0x000fe20000000000 */
[----:B------:R-:W-:Y:S01]  /*13460*/  PRMT R11, R6, 0x7531, R7 ;  /* 0x00007531060b7816 */ /* 0x000fe20000000007 */
[----:B------:R-:W-:Y:S02]  /*13470*/  VIADD R4, R4, 0x200 ;  /* 0x0000020004047836 */ /* 0x000fe40000000000 */
[----:B------:R-:W-:-:S02]  /*13480*/  VIADD R2, R2, 0x7000 ;  /* 0x0000700002027836 */ /* 0x000fc40000000000 */
[----:B------:R-:W-:Y:S01]  /*13490*/  IMAD.IADD R21, R4, 0x1, R21 ;  /* 0x0000000104157824 */ /* 0x000fe200078e0215 */
[----:B------:R-:W-:-:S04]  /*134a0*/  LOP3.LUT R4, R5, R17, RZ, 0xfc, !PT ;  /* 0x0000001105047212 */ /* 0x000fc800078efcff */
[----:B------:R-:W-:Y:S04]  /*134b0*/  STSM.16.M88.4 [R21], R8 ;  /* 0x0000000815007844 */ /* 0x000fe80000000200 */
[----:B------:R-:W2:Y:S02]  /*134c0*/  LDSM.16.MT88.4 R4, [R4+UR40+0xf200] ;  /* 0x00f200280404783b */ /* 0x000ea40008004200 */
[C-C-:B--2---:R-:W-:Y:S02]  /*134d0*/  PRMT R8, R4.reuse, 0x6420, R5.reuse ;  /* 0x0000642004087816 */ /* 0x144fe40000000005 */
[----:B------:R-:W-:Y:S01]  /*134e0*/  PRMT R9, R4, 0x7531, R5 ;  /* 0x0000753104097816 */ /* 0x000fe20000000005 */
[----:B------:R-:W-:Y:S01]  /*134f0*/  IMAD.U32 R5, RZ, RZ, UR40 ;  /* 0x00000028ff057e24 */ /* 0x000fe2000f8e00ff */
[----:B------:R-:W-:-:S02]  /*13500*/  PRMT R10, R6, 0x6420, R7 ;  /* 0x00006420060a7816 */ /* 0x000fc40000000007 */
[----:B------:R-:W-:Y:S01]  /*13510*/  PRMT R11, R6, 0x7531, R7 ;  /* 0x00007531060b7816 */ /* 0x000fe20000000007 */
[----:B------:R-:W-:Y:S01]  /*13520*/  VIADD R5, R5, 0x200 ;  /* 0x0000020005057836 */ /* 0x000fe20000000000 */
[----:B------:R-:W-:-:S03]  /*13530*/  LOP3.LUT R4, R14, R17, RZ, 0xfc, !PT ;  /* 0x000000110e047212 */ /* 0x000fc600078efcff */
[----:B------:R-:W-:-:S05]  /*13540*/  IMAD.IADD R15, R5, 0x1, R15 ;  /* 0x00000001050f7824 */ /* 0x000fca00078e020f */
[----:B------:R2:W-:Y:S04]  /*13550*/  STSM.16.M88.4 [R15], R8 ;  /* 0x000000080f007844 */ /* 0x0005e80000000200 */
[----:B------:R-:W3:Y:S01]  /*13560*/  LDSM.16.MT88.4 R4, [R4+UR40+0xf200] ;  /* 0x00f200280404783b */ /* 0x000ee20008004200 */
[----:B--2---:R-:W-:-:S04]  /*13570*/  IMAD.U32 R15, RZ, RZ, UR40 ;  /* 0x00000028ff0f7e24 */ /* 0x004fc8000f8e00ff */
        /* <DEDUP_REMOVED lines=9> */
[----:B------:R-:W2:Y:S01]  /*13610*/  LDSM.16.MT88.4 R4, [R4+UR40+0xf200] ;  /* 0x00f200280404783b */ /* 0x000ea20008004200 */
[----:B------:R-:W-:Y:S01]  /*13620*/  IMAD.IADD R2, R15, 0x1, R2 ;  /* 0x000000010f027824 */ /* 0x000fe200078e0202 */
[----:B--2---:R-:W-:-:S02]  /*13630*/  PRMT R8, R4, 0x6420, R5 ;  /* 0x0000642004087816 */ /* 0x004fc40000000005 */
        /* <DEDUP_REMOVED lines=12> */
.L_x_4731:
[----:B--2---:R2:W5:Y:S01]  /*13700*/  LDL R2, [R1] ;  /* 0x0000000001027983 */ /* 0x0045620000100800 */
[----:B---3--:R3:W-:Y:S01]  /*13710*/  SYNCS.ARRIVE.TRANS64.A1T0 RZ, [R12+URZ+0x33450], RZ ;  /* 0x033450ff0cff79a7 */ /* 0x0087e2000810003f */
[----:B------:R-:W-:Y:S01]  /*13720*/  BAR.SYNC.DEFER_BLOCKING 0x2, 0x80 ;  /* 0x0082000000007b1d */ /* 0x000fe20000010000 */
[C---:B------:R-:W-:Y:S01]  /*13730*/  ISETP.GT.AND P0, PT, R3.reuse, RZ, PT ;  /* 0x000000ff0300720c */ /* 0x040fe20003f04270 */
[----:B------:R-:W-:Y:S02]  /*13740*/  VIADD R3, R3, 0xffffffff ;  /* 0xffffffff03037836 */ /* 0x000fe40000000000 */
[----:B---3--:R-:W-:-:S05]  /*13750*/  @!P2 VIADD R12, R12, 0x33480 ;  /* 0x000334800c0ca836 */ /* 0x008fca0000000000 */
[----:B------:R-:W-:Y:S01]  /*13760*/  @!P2 PRMT R12, RZ, 0x654, R12 ;  /* 0x00000654ff0ca816 */ /* 0x000fe2000000000c */
[----:B------:R-:W-:-:S03]  /*13770*/  IMAD.MOV.U32 R8, RZ, RZ, R19 ;  /* 0x000000ffff087224 */ /* 0x000fc600078e0013 */
[----:B------:R2:W-:Y:S01]  /*13780*/  @!P2 SYNCS.ARRIVE.TRANS64.RED.A1T0 RZ, [R12+URZ], RZ ;  /* 0x000000ff0cffa9a7 */ /* 0x0005e2000810043f */
[----:B------:R-:W-:Y:S05]  /*13790*/  @P0 BRA `(.L_x_4732) ;  /* 0xffffffe800100947 */ /* 0x000fea000383ffff */
.L_x_4708:
[----:B------:R-:W3:Y:S01]  /*137a0*/  LDL R4, [R1+0x1c] ;  /* 0x00001c0001047983 */ /* 0x000ee20000100800 */
[----:B------:R-:W-:Y:S01]  /*137b0*/  BSSY B0, `(.L_x_4733) ;  /* 0x0000010000007945 */ /* 0x000fe20003800000 */
[----:B---3--:R-:W-:-:S03]  /*137c0*/  ISETP.NE.AND P1, PT, R4, 0x3, PT ;  /* 0x000000030400780c */ /* 0x008fc60003f25270 */
[----:B------:R-:W-:Y:S10]  /*137d0*/  @P2 BRA `(.L_x_4734) ;  /* 0x0000000000342947 */ /* 0x000ff40003800000 */
[----:B------:R-:W3:Y:S01]  /*137e0*/  S2R R5, SR_LANEID ;  /* 0x0000000000057919 */ /* 0x000ee20000000000 */
[----:B------:R-:W-:Y:S01]  /*137f0*/  VOTEU.ANY UR4, UPT, PT ;  /* 0x0000000000047886 */ /* 0x000fe200038e0100 */
[----:B-1---5:R-:W1:Y:S01]  /*13800*/  LDC.64 R2, c[0x0][0xdf0] ;  /* 0x00037c00ff027b82 */ /* 0x022e620000000a00 */
[----:B------:R-:W3:Y:S02]  /*13810*/  FLO.U32 R0, UR4 ;  /* 0x0000000400007d00 */ /* 0x000ee400080e0000 */
[----:B---3--:R-:W-:-:S06]  /*13820*/  ISETP.EQ.U32.AND P0, PT, R0, R5, PT ;  /* 0x000000050000720c */ /* 0x008fcc0003f02070 */
[----:B------:R-:W1:Y:S07]  /*13830*/  POPC R5, UR4 ;  /* 0x0000000400057d09 */ /* 0x000e6e0008000000 */
[----:B-1----:R-:W3:Y:S01]  /*13840*/  @P0 ATOMG.E.ADD.STRONG.GPU PT, R3, desc[UR46][R2.64], R5 ;  /* 0x00000005020309a8 */ /* 0x002ee200081ee1ee */
[----:B------:R-:W1:Y:S02]  /*13850*/  S2R R4, SR_LTMASK ;  /* 0x0000000000047919 */ /* 0x000e640000003900 */
[----:B-1----:R-:W-:-:S04]  /*13860*/  LOP3.LUT R4, R4, UR4, RZ, 0xc0, !PT ;  /* 0x0000000404047c12 */ /* 0x002fc8000f8ec0ff */
[----:B------:R-:W1:Y:S01]  /*13870*/  POPC R7, R4 ;  /* 0x0000000400077309 */ /* 0x000e620000000000 */
[----:B---3--:R-:W1:Y:S02]  /*13880*/  SHFL.IDX PT, R0, R3, R0, 0x1f ;  /* 0x00001f0003007589 */ /* 0x008e6400000e0000 */
[----:B-1----:R-:W-:-:S05]  /*13890*/  IADD3 R0, R0, UR42, R7 ;  /* 0x0000002a00007c10 */ /* 0x002fca000fffe007 */
[----:B------:R3:W-:Y:S02]  /*138a0*/  STL [R1+0xc], R0 ;  /* 0x00000c0001007387 */ /* 0x0007e40000100800 */
.L_x_4734:
[----:B------:R-:W-:Y:S05]  /*138b0*/  BSYNC B0 ;  /* 0x0000000000007941 */ /* 0x000fea0003800000 */
.L_x_4733:
[----:B------:R-:W-:Y:S05]  /*138c0*/  @!P1 BRA `(.L_x_4735) ;  /* 0x0000000000049947 */ /* 0x000fea0003800000 */
[----:B------:R-:W-:Y:S01]  /*138d0*/  BPT.TRAP 0x1 ;  /* 0x000000040000795c */ /* 0x000fe20000300000 */
.L_x_4735:
[----:B---3--:R-:W3:Y:S04]  /*138e0*/  LDL R0, [R1] ;  /* 0x0000000001007983 */ /* 0x008ee80000100800 */
[----:B-1---5:R-:W4:Y:S01]  /*138f0*/  LDL R2, [R1+0x10] ;  /* 0x0000100001027983 */ /* 0x022f220000100800 */
[----:B------:R-:W-:Y:S01]  /*13900*/  BSSY B0, `(.L_x_4736) ;  /* 0x0000007000007945 */ /* 0x000fe20003800000 */
[----:B---3--:R-:W-:Y:S02]  /*13910*/  LOP3.LUT R3, R0, 0x1, RZ, 0x3c, !PT ;  /* 0x0000000100037812 */ /* 0x008fe400078e3cff */
[----:B------:R-:W-:Y:S02]  /*13920*/  LEA R0, R19, UR40, 0x3 ;  /* 0x0000002813007c11 */ /* 0x000fe4000f8e18ff */
[----:B------:R-:W-:-:S02]  /*13930*/  SHF.L.U32 R3, R3, 0x1f, RZ ;  /* 0x0000001f03037819 */ /* 0x000fc400000006ff */
[----:B----4-:R-:W-:Y:S02]  /*13940*/  ISETP.NE.AND P1, PT, R2, 0x3, PT ;  /* 0x000000030200780c */ /* 0x010fe40003f25270 */
[----:B------:R-:W1:Y:S02]  /*13950*/  SYNCS.PHASECHK.TRANS64.TRYWAIT P0, [R0+URZ+0x33470], R3 ;  /* 0x03347003000075a7 */ /* 0x000e64000800017f */
[----:B-1----:R-:W-:Y:S09]  /*13960*/  @!P0 BRA `(.L_x_4737) ;  /* 0x0000001400d48947 */ /* 0x002ff20003800000 */
.L_x_4773:
[----:B------:R-:W-:Y:S05]  /*13970*/  BSYNC B0 ;  /* 0x0000000000007941 */ /* 0x000fea0003800000 */
.L_x_4736:
[----:B------:R-:W-:Y:S05]  /*13980*/  @!P1 BRA `(.L_x_4738) ;  /* 0x0000000000049947 */ /* 0x000fea0003800000 */
[----:B------:R-:W-:Y:S01]  /*13990*/  BPT.TRAP 0x1 ;  /* 0x000000040000795c */ /* 0x000fe20000300000 */
.L_x_4738:
[----:B------:R-:W1:Y:S02]  /*139a0*/  LDL R2, [R1] ;  /* 0x0000000001027983 */ /* 0x000e640000100800 */
[----:B-1----:R-:W-:-:S04]  /*139b0*/  SHF.L.U32 R3, R2, 0x1f, RZ ;  /* 0x0000001f02037819 */ /* 0x002fc800000006ff */
[----:B------:R-:W1:Y:S02]  /*139c0*/  SYNCS.PHASECHK.TRANS64.TRYWAIT P0, [R0+URZ+0x33460], R3 ;  /* 0x03346003000075a7 */ /* 0x000e64000800017f */
[----:B-1----:R-:W-:Y:S05]  /*139d0*/  @!P0 BRA `(.L_x_4739) ;  /* 0x0000001400cc8947 */ /* 0x002fea0003800000 */
.L_x_4774:
[----:B------:R-:W-:Y:S01]  /*139e0*/  IMAD R2, R19, 0x7800, RZ ;  /* 0x0000780013027824 */ /* 0x000fe200078e02ff */
[----:B------:R-:W-:Y:S05]  /*139f0*/  WARPSYNC.ALL ;  /* 0x0000000000007948 */ /* 0x000fea0003800000 */
[C---:B-1----:R-:W-:Y:S01]  /*13a00*/  LOP3.LUT R3, R2.reuse, R17, RZ, 0xfc, !PT ;  /* 0x0000001102037212 */ /* 0x042fe200078efcff */
[----:B------:R-:W-:Y:S02]  /*13a10*/  IMAD.U32 R15, RZ, RZ, UR40 ;  /* 0x00000028ff0f7e24 */ /* 0x000fe4000f8e00ff */
[----:B------:R-:W-:Y:S02]  /*13a20*/  VIADD R13, R2, 0x2800 ;  /* 0x00002800020d7836 */ /* 0x000fe40000000000 */
[----:B------:R1:W3:Y:S01]  /*13a30*/  LDSM.16.MT88.4 R4, [R3+UR40+0xf200] ;  /* 0x00f200280304783b */ /* 0x0002e20008004200 */
[----:B------:R-:W-:-:S02]  /*13a40*/  VIADD R15, R15, 0x200 ;  /* 0x000002000f0f7836 */ /* 0x000fc40000000000 */
[C---:B------:R-:W-:Y:S02]  /*13a50*/  VIADD R20, R2.reuse, 0x5000 ;  /* 0x0000500002147836 */ /* 0x040fe40000000000 */
[C---:B------:R-:W-:Y:S02]  /*13a60*/  VIADD R18, R2.reuse, 0x2000 ;  /* 0x0000200002127836 */ /* 0x040fe40000000000 */
[----:B-1----:R-:W-:Y:S01]  /*13a70*/  VIADD R3, R2, 0x800 ;  /* 0x0000080002037836 */ /* 0x002fe20000000000 */
[----:B------:R-:W-:Y:S02]  /*13a80*/  LOP3.LUT R14, R20, R17, RZ, 0xfc, !PT ;  /* 0x00000011140e7212 */ /* 0x000fe400078efcff */
[C-C-:B---3--:R-:W-:Y:S02]  /*13a90*/  PRMT R8, R4.reuse, 0x6420, R5.reuse ;  /* 0x0000642004087816 */ /* 0x148fe40000000005 */
[----:B------:R-:W-:Y:S02]  /*13aa0*/  PRMT R9, R4, 0x7531, R5 ;  /* 0x0000753104097816 */ /* 0x000fe40000000005 */
[----:B------:R-:W-:-:S02]  /*13ab0*/  LOP3.LUT R4, R2, R16, RZ, 0xfc, !PT ;  /* 0x0000001002047212 */ /* 0x000fc400078efcff */
[C-C-:B------:R-:W-:Y:S02]  /*13ac0*/  PRMT R10, R6.reuse, 0x6420, R7.reuse ;  /* 0x00006420060a7816 */ /* 0x140fe40000000007 */
[----:B------:R-:W-:Y:S01]  /*13ad0*/  PRMT R11, R6, 0x7531, R7 ;  /* 0x00007531060b7816 */ /* 0x000fe20000000007 */
[----:B--2---:R-:W-:Y:S01]  /*13ae0*/  IMAD.IADD R12, R15, 0x1, R4 ;  /* 0x000000010f0c7824 */ /* 0x004fe200078e0204 */
        /* <DEDUP_REMOVED lines=13> */
[----:B-1----:R-:W-:Y:S01]  /*13bc0*/  VIADD R14, R2, 0x1800 ;  /* 0x00001800020e7836 */ /* 0x002fe20000000000 */
[C-C-:B--2---:R-:W-:Y:S02]  /*13bd0*/  PRMT R8, R4.reuse, 0x6420, R5.reuse ;  /* 0x0000642004087816 */ /* 0x144fe40000000005 */
[----:B------:R-:W-:Y:S02]  /*13be0*/  PRMT R9, R4, 0x7531, R5 ;  /* 0x0000753104097816 */ /* 0x000fe40000000005 */
[----:B------:R-:W-:-:S02]  /*13bf0*/  LOP3.LUT R4, R12, R16, RZ, 0xfc, !PT ;  /* 0x000000100c047212 */ /* 0x000fc400078efcff */
[C-C-:B------:R-:W-:Y:S02]  /*13c00*/  PRMT R10, R6.reuse, 0x6420, R7.reuse ;  /* 0x00006420060a7816 */ /* 0x140fe40000000007 */
[----:B------:R-:W-:Y:S01]  /*13c10*/  PRMT R11, R6, 0x7531, R7 ;  /* 0x00007531060b7816 */ /* 0x000fe20000000007 */
[----:B------:R-:W-:Y:S01]  /*13c20*/  IMAD.IADD R4, R15, 0x1, R4 ;  /* 0x000000010f047824 */ /* 0x000fe200078e0204 */
[----:B------:R-:W-:Y:S02]  /*13c30*/  LOP3.LUT R5, R3, R17, RZ, 0xfc, !PT ;  /* 0x0000001103057212 */ /* 0x000fe400078efcff */
[----:B------:R-:W-:Y:S02]  /*13c40*/  LOP3.LUT R3, R14, R16, RZ, 0xfc, !PT ;  /* 0x000000100e037212 */ /* 0x000fe400078efcff */
[----:B------:R-:W-:Y:S03]  /*13c50*/  STSM.16.M88.4 [R4], R8 ;  /* 0x0000000804007844 */ /* 0x000fe60000000200 */
[----:B------:R-:W-:Y:S01]  /*13c60*/  IMAD.IADD R3, R15, 0x1, R3 ;  /* 0x000000010f037824 */ /* 0x000fe200078e0203 */
[----:B------:R-:W1:Y:S02]  /*13c70*/  LDSM.16.MT88.4 R4, [R5+UR40+0xf200] ;  /* 0x00f200280504783b */ /* 0x000e640008004200 */
[----:B-1----:R-:W-:-:S02]  /*13c80*/  PRMT R8, R4, 0x6420, R5 ;  /* 0x0000642004087816 */ /* 0x002fc40000000005 */
[----:B------:R-:W-:Y:S02]  /*13c90*/  PRMT R9, R4, 0x7531, R5 ;  /* 0x0000753104097816 */ /* 0x000fe40000000005 */
[C-C-:B------:R-:W-:Y:S02]  /*13ca0*/  PRMT R10, R6.reuse, 0x6420, R7.reuse ;  /* 0x00006420060a7816 */ /* 0x140fe40000000007 */
[----:B------:R-:W-:-:S05]  /*13cb0*/  PRMT R11, R6, 0x7531, R7 ;  /* 0x00007531060b7816 */ /* 0x000fca0000000007 */
[----:B------:R1:W-:Y:S02]  /*13cc0*/  STSM.16.M88.4 [R3], R8 ;  /* 0x0000000803007844 */ /* 0x0003e40000000200 */
[----:B-1----:R-:W-:-:S05]  /*13cd0*/  VIADD R3, R2, 0x3000 ;  /* 0x0000300002037836 */ /* 0x002fca0000000000 */
[C---:B------:R-:W-:Y:S02]  /*13ce0*/  LOP3.LUT R4, R3.reuse, R17, RZ, 0xfc, !PT ;  /* 0x0000001103047212 */ /* 0x040fe400078efcff */
[----:B------:R-:W-:-:S04]  /*13cf0*/  LOP3.LUT R3, R3, R16, RZ, 0xfc, !PT ;  /* 0x0000001003037212 */ /* 0x000fc800078efcff */
[----:B------:R-:W1:Y:S02]  /*13d00*/  LDSM.16.MT88.4 R4, [R4+UR40+0xf200] ;  /* 0x00f200280404783b */ /* 0x000e640008004200 */
[C-C-:B-1----:R-:W-:Y:S02]  /*13d10*/  PRMT R8, R4.reuse, 0x6420, R5.reuse ;  /* 0x0000642004087816 */ /* 0x142fe40000000005 */
[----:B------:R-:W-:Y:S02]  /*13d20*/  PRMT R9, R4, 0x7531, R5 ;  /* 0x0000753104097816 */ /* 0x000fe40000000005 */
[----:B------:R-:W-:Y:S02]  /*13d30*/  LOP3.LUT R4, R18, R16, RZ, 0xfc, !PT ;  /* 0x0000001012047212 */ /* 0x000fe400078efcff */
[C-C-:B------:R-:W-:Y:S02]  /*13d40*/  PRMT R10, R6.reuse, 0x6420, R7.reuse ;  /* 0x00006420060a7816 */ /* 0x140fe40000000007 */
[----:B------:R-:W-:Y:S01]  /*13d50*/  PRMT R11, R6, 0x7531, R7 ;  /* 0x00007531060b7816 */ /* 0x000fe20000000007 */
[----:B------:R-:W-:Y:S01]  /*13d60*/  IMAD.IADD R4, R15, 0x1, R4 ;  /* 0x000000010f047824 */ /* 0x000fe200078e0204 */
[----:B------:R-:W-:Y:S01]  /*13d70*/  LOP3.LUT R18, R18, R17, RZ, 0xfc, !PT ;  /* 0x0000001112127212 */ /* 0x000fe200078efcff */
[----:B------:R-:W-:-:S03]  /*13d80*/  VIADD R15, R2, 0x5800 ;  /* 0x00005800020f7836 */ /* 0x000fc60000000000 */
        /* <DEDUP_REMOVED lines=15> */
[----:B------:R-:W2:Y:S01]  /*13e80*/  LDSM.16.MT88.4 R4, [R4+UR40+0xf200] ;  /* 0x00f200280404783b */ /* 0x000ea20008004200 */
[----:B-1----:R-:W-:Y:S01]  /*13e90*/  VIADD R13, R2, 0x6000 ;  /* 0x00006000020d7836 */ /* 0x002fe20000000000 */
[C-C-:B--2---:R-:W-:Y:S02]  /*13ea0*/  PRMT R8, R4.reuse, 0x6420, R5.reuse ;  /* 0x0000642004087816 */ /* 0x144fe40000000005 */
[----:B------:R-:W-:Y:S02]  /*13eb0*/  PRMT R9, R4, 0x7531, R5 ;  /* 0x0000753104097816 */ /* 0x000fe40000000005 */
[C-C-:B------:R-:W-:Y:S02]  /*13ec0*/  PRMT R10, R6.reuse, 0x6420, R7.reuse ;  /* 0x00006420060a7816 */ /* 0x140fe40000000007 */
[----:B------:R-:W-:-:S05]  /*13ed0*/  PRMT R11, R6, 0x7531, R7 ;  /* 0x00007531060b7816 */ /* 0x000fca0000000007 */
        /* <DEDUP_REMOVED lines=9> */
[----:B------:R-:W-:Y:S02]  /*13f70*/  PRMT R11, R6, 0x7531, R7 ;  /* 0x00007531060b7816 */ /* 0x000fe40000000007 */
[----:B------:R-:W-:-:S02]  /*13f80*/  LOP3.LUT R4, R13, R17, RZ, 0xfc, !PT ;  /* 0x000000110d047212 */ /* 0x000fc400078efcff */
[-C--:B------:R-:W-:Y:S01]  /*13f90*/  LOP3.LUT R13, R13, R16.reuse, RZ, 0xfc, !PT ;  /* 0x000000100d0d7212 */ /* 0x080fe200078efcff */
        /* <DEDUP_REMOVED lines=8> */
[----:B------:R-:W-:Y:S02]  /*14020*/  IMAD.IADD R4, R12, 0x1, R4 ;  /* 0x000000010c047824 */ /* 0x000fe400078e0204 */
[----:B------:R-:W-:-:S03]  /*14030*/  VIADD R12, R2, 0x4800 ;  /* 0x00004800020c7836 */ /* 0x000fc60000000000 */
[----:B------:R1:W-:Y:S02]  /*14040*/  STSM.16.M88.4 [R4], R8 ;  /* 0x0000000804007844 */ /* 0x0003e40000000200 */
[----:B-1----:R-:W-:Y:S01]  /*14050*/  LOP3.LUT R4, R14, R17, RZ, 0xfc, !PT ;  /* 0x000000110e047212 */ /* 0x002fe200078efcff */
[----:B------:R-:W-:-:S04]  /*14060*/  IMAD.U32 R14, RZ, RZ, UR40 ;  /* 0x00000028ff0e7e24 */ /* 0x000fc8000f8e00ff */
[----:B------:R-:W-:Y:S01]  /*14070*/  VIADD R14, R14, 0x200 ;  /* 0x000002000e0e7836 */ /* 0x000fe20000000000 */
[----:B------:R-:W1:Y:S03]  /*14080*/  LDSM.16.MT88.4 R4, [R4+UR40+0xf200] ;  /* 0x00f200280404783b */ /* 0x000e660008004200 */
[----:B------:R-:W-:Y:S01]  /*14090*/  IMAD.IADD R13, R14, 0x1, R13 ;  /* 0x000000010e0d7824 */ /* 0x000fe200078e020d */
[C-C-:B-1----:R-:W-:Y:S02]  /*140a0*/  PRMT R8, R4.reuse, 0x6420, R5.reuse ;  /* 0x0000642004087816 */ /* 0x142fe40000000005 */
[----:B------:R-:W-:Y:S02]  /*140b0*/  PRMT R9, R4, 0x7531, R5 ;  /* 0x0000753104097816 */ /* 0x000fe40000000005 */
[----:B------:R-:W-:Y:S02]  /*140c0*/  LOP3.LUT R4, R12, R16, RZ, 0xfc, !PT ;  /* 0x000000100c047212 */ /* 0x000fe400078efcff */
[----:B------:R-:W-:-:S02]  /*140d0*/  PRMT R10, R6, 0x6420, R7 ;  /* 0x00006420060a7816 */ /* 0x000fc40000000007 */
[----:B------:R-:W-:Y:S01]  /*140e0*/  PRMT R11, R6, 0x7531, R7 ;  /* 0x00007531060b7816 */ /* 0x000fe20000000007 */
[----:B------:R-:W-:Y:S01]  /*140f0*/  IMAD.IADD R4, R14, 0x1, R4 ;  /* 0x000000010e047824 */ /* 0x000fe200078e0204 */
[----:B------:R-:W-:-:S04]  /*14100*/  LOP3.LUT R12, R12, R17, RZ, 0xfc, !PT ;  /* 0x000000110c0c7212 */ /* 0x000fc800078efcff */
[----:B------:R1:W-:Y:S02]  /*14110*/  STSM.16.M88.4 [R4], R8 ;  /* 0x0000000804007844 */ /* 0x0003e40000000200 */
[----:B-1----:R-:W-:Y:S02]  /*14120*/  LOP3.LUT R4, R3, R17, RZ, 0xfc, !PT ;  /* 0x0000001103047212 */ /* 0x002fe400078efcff */
        /* <DEDUP_REMOVED lines=8> */
[C---:B-1----:R-:W-:Y:S02]  /*141b0*/  VIADD R3, R2.reuse, 0x6800 ;  /* 0x0000680002037836 */ /* 0x042fe40000000000 */
[----:B------:R-:W-:-:S03]  /*141c0*/  VIADD R2, R2, 0x7000 ;  /* 0x0000700002027836 */ /* 0x000fc60000000000 */
[C---:B------:R-:W-:Y:S02]  /*141d0*/  LOP3.LUT R4, R3.reuse, R17, RZ, 0xfc, !PT ;  /* 0x0000001103047212 */ /* 0x040fe400078efcff */
        /* <DEDUP_REMOVED lines=39> */
.L_x_4740:
[----:B------:R-:W3:Y:S01]  /*14450*/  LDL.LU R3, [R1] ;  /* 0x0000000001037983 */ /* 0x000ee20000300800 */
[----:B--2---:R2:W-:Y:S01]  /*14460*/  SYNCS.ARRIVE.TRANS64.A1T0 RZ, [R0+URZ+0x33450], RZ ;  /* 0x033450ff00ff79a7 */ /* 0x0045e2000810003f */
[----:B------:R-:W-:Y:S02]  /*14470*/  VIADD R19, R19, 0x1 ;  /* 0x0000000113137836 */ /* 0x000fe40000000000 */
[----:B-1----:R-:W-:Y:S01]  /*14480*/  @!P2 VIADD R2, R0, 0x33480 ;  /* 0x000334800002a836 */ /* 0x002fe20000000000 */
[----:B------:R-:W-:Y:S02]  /*14490*/  BAR.SYNC.DEFER_BLOCKING 0x2, 0x80 ;  /* 0x0082000000007b1d */ /* 0x000fe40000010000 */
[----:B------:R-:W-:Y:S02]  /*144a0*/  ISETP.NE.AND P0, PT, R19, 0x2, PT ;  /* 0x000000021300780c */ /* 0x000fe40003f05270 */
[----:B------:R-:W-:Y:S02]  /*144b0*/  @!P2 PRMT R2, RZ, 0x654, R2 ;  /* 0x00000654ff02a816 */ /* 0x000fe40000000002 */
[----:B--2---:R-:W-:-:S02]  /*144c0*/  SEL R0, RZ, 0x1, P0 ;  /* 0x00000001ff007807 */ /* 0x004fc40000000000 */
[----:B------:R-:W-:Y:S01]  /*144d0*/  SEL R19, R19, RZ, P0 ;  /* 0x000000ff13137207 */ /* 0x000fe20000000000 */
[----:B------:R1:W-:Y:S01]  /*144e0*/  @!P2 SYNCS.ARRIVE.TRANS64.RED.A1T0 RZ, [R2+URZ], RZ ;  /* 0x000000ff02ffa9a7 */ /* 0x0003e2000810043f */
[----:B---3--:R-:W-:-:S05]  /*144f0*/  LOP3.LUT R3, R3, R0, RZ, 0x3c, !PT ;  /* 0x0000000003037212 */ /* 0x008fca00078e3cff */
[----:B------:R1:W-:Y:S02]  /*14500*/  STL [R1], R3 ;  /* 0x0000000301007387 */ /* 0x0003e40000100800 */
.L_x_4692:
[----:B------:R-:W-:Y:S05]  /*14510*/  BSYNC B6 ;  /* 0x0000000000067941 */ /* 0x000fea0003800000 */
.L_x_4690:
[----:B--2---:R-:W2:Y:S04]  /*14520*/  LDL R0, [R1+0x20] ;  /* 0x0000200001007983 */ /* 0x004ea80000100800 */
[----:B-1----:R1:W5:Y:S01]  /*14530*/  LDL R2, [R1+0xc] ;  /* 0x00000c0001027983 */ /* 0x0023620000100800 */
        /* <DEDUP_REMOVED lines=10> */
.L_x_4741:
        /* <DEDUP_REMOVED lines=11> */
.L_x_4742:
[----:B--2---:R-:W2:Y:S01]  /*14690*/  LDL R0, [R1+0xc] ;  /* 0x00000c0001007983 */ /* 0x004ea20000100800 */
[----:B------:R-:W-:Y:S02]  /*146a0*/  ULDC UR4, c[0x0][0xda8] ;  /* 0x00036a0000047ab9 */ /* 0x000fe40000000800 */
[----:B--2---:R-:W-:-:S13]  /*146b0*/  ISETP.GE.AND P0, PT, R0, UR4, PT ;  /* 0x0000000400007c0c */ /* 0x004fda000bf06270 */
[----:B------:R-:W-:Y:S05]  /*146c0*/  @!P0 BRA `(.L_x_4743) ;  /* 0xffffffc0009c8947 */ /* 0x000fea000383ffff */
.L_x_4687:
        /* <DEDUP_REMOVED lines=12> */
.L_x_4775:
[----:B------:R-:W-:Y:S05]  /*14790*/  BSYNC B0 ;  /* 0x0000000000007941 */ /* 0x000fea0003800000 */
.L_x_4744:
[----:B------:R-:W-:-:S03]  /*147a0*/  UMOV UR4, 0xffffffff ;  /* 0xffffffff00047882 */ /* 0x000fc60000000000 */
[----:B------:R-:W-:Y:S05]  /*147b0*/  BRA.DIV UR4, `(.L_x_4746) ;  /* 0x0000000a047c7947 */ /* 0x000fea000b800000 */
[----:B------:R-:W2:Y:S02]  /*147c0*/  S2R R2, SR_TID.X ;  /* 0x0000000000027919 */ /* 0x000ea40000002100 */
[----:B--2---:R-:W-:-:S04]  /*147d0*/  SHF.R.U32.HI R2, RZ, 0x5, R2 ;  /* 0x00000005ff027819 */ /* 0x004fc80000011602 */
[----:B------:R-:W-:-:S05]  /*147e0*/  LOP3.LUT R2, R2, 0x3, RZ, 0xc0, !PT ;  /* 0x0000000302027812 */ /* 0x000fca00078ec0ff */
[----:B------:R2:W3:Y:S02]  /*147f0*/  SHFL.IDX PT, R14, R2, RZ, 0x1f ;  /* 0x00001fff020e7589 */ /* 0x0004e400000e0000 */
.L_x_4778:
[----:B---3--:R-:W-:Y:S01]  /*14800*/  ISETP.NE.AND P0, PT, R14, RZ, PT ;  /* 0x000000ff0e00720c */ /* 0x008fe20003f05270 */
[----:B------:R-:W-:-:S12]  /*14810*/  BSSY B0, `(.L_x_4747) ;  /* 0x000002c000007945 */ /* 0x000fd80003800000 */
[----:B------:R-:W-:Y:S05]  /*14820*/  @P0 BRA `(.L_x_4748) ;  /* 0x0000000000a80947 */ /* 0x000fea0003800000 */
[----:B------:R-:W-:-:S03]  /*14830*/  UMOV UR4, 0xffffffff ;  /* 0xffffffff00047882 */ /* 0x000fc60000000000 */
[----:B------:R-:W-:Y:S05]  /*14840*/  BRA.DIV UR4, `(.L_x_4749) ;  /* 0x0000000a048c7947 */ /* 0x000fea000b800000 */
[----:B------:R-:W-:-:S13]  /*14850*/  ELECT P6, URZ, PT ;  /* 0x00000000003f782f */ /* 0x000fda00038c0000 */
.L_x_4781:
[----:B------:R-:W-:Y:S05]  /*14860*/  @!P6 BRA `(.L_x_4748) ;  /* 0x000000000098e947 */ /* 0x000fea0003800000 */
[----:B--2---:R-:W2:Y:S02]  /*14870*/  LDL.LU R2, [R1+0x14] ;  /* 0x0000140001027983 */ /* 0x004ea40000300800 */
[----:B--2---:R-:W-:-:S04]  /*14880*/  LOP3.LUT R2, R2, 0x2, RZ, 0xfc, !PT ;  /* 0x0000000202027812 */ /* 0x004fc800078efcff */
[----:B------:R-:W-:-:S13]  /*14890*/  ISETP.NE.AND P0, PT, R2, 0x3, PT ;  /* 0x000000030200780c */ /* 0x000fda0003f05270 */
[----:B------:R-:W-:Y:S05]  /*148a0*/  @!P0 BRA `(.L_x_4750) ;  /* 0x0000000000048947 */ /* 0x000fea0003800000 */
[----:B------:R-:W-:Y:S01]  /*148b0*/  BPT.TRAP 0x1 ;  /* 0x000000040000795c */ /* 0x000fe20000300000 */
.L_x_4750:
[----:B------:R-:W2:Y:S01]  /*148c0*/  LDL.LU R7, [R1] ;  /* 0x0000000001077983 */ /* 0x000ea20000300800 */
[----:B------:R-:W-:Y:S02]  /*148d0*/  VIADD R2, R0, 0x33440 ;  /* 0x0003344000027836 */ /* 0x000fe40000000000 */
[C---:B-1----:R-:W-:Y:S02]  /*148e0*/  VIADD R3, R19.reuse, 0x1 ;  /* 0x0000000113037836 */ /* 0x042fe40000000000 */
[----:B------:R-:W-:-:S03]  /*148f0*/  IMAD R6, R19, 0x8, R2 ;  /* 0x0000000813067824 */ /* 0x000fc600078e0202 */
[----:B------:R-:W-:-:S04]  /*14900*/  ISETP.NE.AND P2, PT, R3, 0x2, PT ;  /* 0x000000020300780c */ /* 0x000fc80003f45270 */
[----:B------:R-:W-:Y:S02]  /*14910*/  SEL R4, RZ, 0x1, P2 ;  /* 0x00000001ff047807 */ /* 0x000fe40001000000 */
[----:B------:R-:W-:Y:S02]  /*14920*/  SEL R3, R3, RZ, P2 ;  /* 0x000000ff03037207 */ /* 0x000fe40001000000 */
[C---:B--2---:R-:W-:Y:S02]  /*14930*/  SHF.L.U32 R5, R7.reuse, 0x1f, RZ ;  /* 0x0000001f07057819 */ /* 0x044fe400000006ff */
[----:B------:R-:W-:Y:S01]  /*14940*/  LOP3.LUT R4, R7, R4, RZ, 0x3c, !PT ;  /* 0x0000000407047212 */ /* 0x000fe200078e3cff */
[----:B------:R-:W-:Y:S01]  /*14950*/  IMAD R7, R3, 0x8, R2 ;  /* 0x0000000803077824 */ /* 0x000fe200078e0202 */
[----:B------:R-:W1:Y:S02]  /*14960*/  SYNCS.PHASECHK.TRANS64.TRYWAIT P1, [R6+URZ], R5 ;  /* 0x00000005060075a7 */ /* 0x000e64000802017f */
[----:B------:R-:W-:Y:S01]  /*14970*/  SHF.L.U32 R2, R4, 0x1f, RZ ;  /* 0x0000001f04027819 */ /* 0x000fe200000006ff */
[----:B-1----:R-:W-:Y:S06]  /*14980*/  @!P1 BRA `(.L_x_4751) ;  /* 0x00000008005c9947 */ /* 0x002fec0003800000 */
.L_x_4782:
[----:B------:R-:W2:Y:S02]  /*14990*/  SYNCS.PHASECHK.TRANS64.TRYWAIT P1, [R7+URZ], R2 ;  /* 0x00000002070075a7 */ /* 0x000ea4000802017f */
[----:B--2---:R-:W-:Y:S05]  /*149a0*/  @!P1 BRA `(.L_x_4752) ;  /* 0x0000000800689947 */ /* 0x004fea0003800000 */
.L_x_4783:
[----:B------:R-:W-:Y:S05]  /*149b0*/  @!P0 BRA `(.L_x_4753) ;  /* 0x0000000000048947 */ /* 0x000fea0003800000 */
[----:B------:R-:W-:Y:S01]  /*149c0*/  BPT.TRAP 0x1 ;  /* 0x000000040000795c */ /* 0x000fe20000300000 */
.L_x_4753:
[----:B------:R-:W-:-:S04]  /*149d0*/  IMAD R4, R19, 0x8, R0 ;  /* 0x0000000813047824 */ /* 0x000fc800078e0200 */
[----:B------:R-:W3:Y:S02]  /*149e0*/  SYNCS.PHASECHK.TRANS64.TRYWAIT P1, [R4+URZ+0x33460], R5 ;  /* 0x03346005040075a7 */ /* 0x000ee4000802017f */
[----:B---3--:R-:W-:Y:S05]  /*149f0*/  @!P1 BRA `(.L_x_4754) ;  /* 0x0000000800689947 */ /* 0x008fea0003800000 */
.L_x_4784:
[----:B------:R-:W-:Y:S05]  /*14a00*/  @!P0 BRA `(.L_x_4755) ;  /* 0x0000000000048947 */ /* 0x000fea0003800000 */
[----:B------:R-:W-:Y:S01]  /*14a10*/  BPT.TRAP 0x1 ;  /* 0x000000040000795c */ /* 0x000fe20000300000 */
.L_x_4755:
[----:B------:R-:W-:-:S04]  /*14a20*/  IMAD R3, R3, 0x8, R0 ;  /* 0x0000000803037824 */ /* 0x000fc800078e0200 */
[----:B------:R-:W4:Y:S02]  /*14a30*/  SYNCS.PHASECHK.TRANS64.TRYWAIT P1, [R3+URZ+0x33460], R2 ;  /* 0x03346002030075a7 */ /* 0x000f24000802017f */
[----:B----4-:R-:W-:Y:S05]  /*14a40*/  @!P1 BRA `(.L_x_4756) ;  /* 0x0000000800689947 */ /* 0x010fea0003800000 */
.L_x_4785:
[----:B------:R-:W-:Y:S05]  /*14a50*/  @!P0 BRA `(.L_x_4757) ;  /* 0x0000000000048947 */ /* 0x000fea0003800000 */
[----:B------:R-:W-:Y:S01]  /*14a60*/  BPT.TRAP 0x1 ;  /* 0x000000040000795c */ /* 0x000fe20000300000 */
.L_x_4757:
[----:B------:R-:W5:Y:S02]  /*14a70*/  SYNCS.PHASECHK.TRANS64.TRYWAIT P0, [R4+URZ+0x33480], R5 ;  /* 0x03348005040075a7 */ /* 0x000f64000800017f */
[----:B-----5:R-:W-:Y:S05]  /*14a80*/  @!P0 BRA `(.L_x_4758) ;  /* 0x00000008006c8947 */ /* 0x020fea0003800000 */
.L_x_4759:
[----:B------:R1:W1:Y:S02]  /*14a90*/  SYNCS.PHASECHK.TRANS64.TRYWAIT P0, [R3+URZ+0x33480], R2 ;  /* 0x03348002030075a7 */ /* 0x000264000800017f */
[----:B-1----:R-:W-:Y:S05]  /*14aa0*/  @!P0 NANOSLEEP.SYNCS 0x989680 ;  /* 0x009896800000895d */ /* 0x002fea0003900000 */
[----:B------:R-:W1:Y:S02]  /*14ab0*/  @!P0 SYNCS.PHASECHK.TRANS64 P0, [R3+URZ+0x33480], R2 ;  /* 0x03348002030085a7 */ /* 0x000e64000800007f */
[----:B-1----:R-:W-:Y:S05]  /*14ac0*/  @!P0 BRA `(.L_x_4759) ;  /* 0xfffffffc00f08947 */ /* 0x002fea000383ffff */
.L_x_4748:
[----:B------:R-:W-:Y:S05]  /*14ad0*/  BSYNC B0 ;  /* 0x0000000000007941 */ /* 0x000fea0003800000 */
.L_x_4747:
[----:B------:R-:W-:Y:S05]  /*14ae0*/  EXIT ;  /* 0x000000000000794d */ /* 0x000fea0003800000 */
.L_x_4641:
[----:B-1----:R-:W-:-:S04]  /*14af0*/  IMAD.U32 R3, RZ, RZ, UR37 ;  /* 0x00000025ff037e24 */ /* 0x002fc8000f8e00ff */
[----:B------:R1:W2:Y:S03]  /*14b00*/  SYNCS.PHASECHK.TRANS64.TRYWAIT P0, [R3+URZ+0x33400], R4 ;  /* 0x03340004030075a7 */ /* 0x0002a6000800017f */
[----:B--2---:R-:W-:Y:S05]  /*14b10*/  @!P0 NANOSLEEP.SYNCS 0x989680 ;  /* 0x009896800000895d */ /* 0x004fea0003900000 */
[----:B------:R-:W2:Y:S02]  /*14b20*/  @!P0 SYNCS.PHASECHK.TRANS64 P0, [R3+URZ+0x33400], R4 ;  /* 0x03340004030085a7 */ /* 0x000ea4000800007f */
[----:B--2---:R-:W-:Y:S05]  /*14b30*/  @!P0 BRA `(.L_x_4641) ;  /* 0xfffffffc00ec8947 */ /* 0x004fea000383ffff */
[----:B------:R-:W-:Y:S05]  /*14b40*/  BRA `(.L_x_4760) ;  /* 0xfffffecc00bc7947 */ /* 0x000fea000383ffff */
.L_x_4645:
[----:B--2---:R2:W3:Y:S02]  /*14b50*/  SYNCS.PHASECHK.TRANS64.TRYWAIT P2, [R3+URZ+0x33430], R4 ;  /* 0x03343004030075a7 */ /* 0x0044e4000804017f */
[----:B---3--:R-:W-:Y:S05]  /*14b60*/  @!P2 NANOSLEEP.SYNCS 0x989680 ;  /* 0x009896800000a95d */ /* 0x008fea0003900000 */
[----:B------:R-:W3:Y:S02]  /*14b70*/  @!P2 SYNCS.PHASECHK.TRANS64 P2, [R3+URZ+0x33430], R4 ;  /* 0x033430040300a5a7 */ /* 0x000ee4000804007f */
[----:B---3--:R-:W-:Y:S05]  /*14b80*/  @!P2 BRA `(.L_x_4645) ;  /* 0xfffffffc00f0a947 */ /* 0x008fea000383ffff */
[----:B------:R-:W-:Y:S05]  /*14b90*/  BRA `(.L_x_4644) ;  /* 0xfffffecc00e07947 */ /* 0x000fea000383ffff */
.L_x_4650:
[----:B--2---:R-:W-:-:S04]  /*14ba0*/  IMAD.U32 R10, RZ, RZ, UR10 ;  /* 0x0000000aff0a7e24 */ /* 0x004fc8000f8e00ff */
[----:B------:R2:W3:Y:S03]  /*14bb0*/  SYNCS.PHASECHK.TRANS64.TRYWAIT P2, [R10+URZ+0x33430], R9 ;  /* 0x033430090a0075a7 */ /* 0x0004e6000804017f */
[----:B---3--:R-:W-:Y:S05]  /*14bc0*/  @!P2 NANOSLEEP.SYNCS 0x989680 ;  /* 0x009896800000a95d */ /* 0x008fea0003900000 */
[----:B------:R-:W3:Y:S02]  /*14bd0*/  @!P2 SYNCS.PHASECHK.TRANS64 P2, [R10+URZ+0x33430], R9 ;  /* 0x033430090a00a5a7 */ /* 0x000ee4000804007f */
[----:B---3--:R-:W-:Y:S05]  /*14be0*/  @!P2 BRA `(.L_x_4650) ;  /* 0xfffffffc00eca947 */ /* 0x008fea000383ffff */
[----:B------:R-:W-:Y:S05]  /*14bf0*/  BRA `(.L_x_4647) ;  /* 0xffffff1000a87947 */ /* 0x000fea000383ffff */
.L_x_4654:
[----:B--2---:R-:W-:-:S04]  /*14c00*/  IMAD.U32 R9, RZ, RZ, UR10 ;  /* 0x0000000aff097e24 */ /* 0x004fc8000f8e00ff */
[----:B------:R2:W3:Y:S03]  /*14c10*/  SYNCS.PHASECHK.TRANS64.TRYWAIT P2, [R9+URZ+0x33450], R8 ;  /* 0x03345008090075a7 */ /* 0x0004e6000804017f */
[----:B---3--:R-:W-:Y:S05]  /*14c20*/  @!P2 NANOSLEEP.SYNCS 0x989680 ;  /* 0x009896800000a95d */ /* 0x008fea0003900000 */
[----:B------:R-:W3:Y:S02]  /*14c30*/  @!P2 SYNCS.PHASECHK.TRANS64 P2, [R9+URZ+0x33450], R8 ;  /* 0x033450080900a5a7 */ /* 0x000ee4000804007f */
[----:B---3--:R-:W-:Y:S05]  /*14c40*/  @!P2 BRA `(.L_x_4654) ;  /* 0xfffffffc00eca947 */ /* 0x008fea000383ffff */
[----:B------:R-:W-:Y:S05]  /*14c50*/  BRA `(.L_x_4651) ;  /* 0xffffff1c00c47947 */ /* 0x000fea000383ffff */
.L_x_4661:
[----:B--2---:R-:W-:-:S04]  /*14c60*/  IMAD.U32 R9, RZ, RZ, UR6 ;  /* 0x00000006ff097e24 */ /* 0x004fc8000f8e00ff */
[----:B------:R2:W3:Y:S03]  /*14c70*/  SYNCS.PHASECHK.TRANS64.TRYWAIT P2, [R9+URZ+0x33430], R8 ;  /* 0x03343008090075a7 */ /* 0x0004e6000804017f */
[----:B---3--:R-:W-:Y:S05]  /*14c80*/  @!P2 NANOSLEEP.SYNCS 0x989680 ;  /* 0x009896800000a95d */ /* 0x008fea0003900000 */
[----:B------:R-:W3:Y:S02]  /*14c90*/  @!P2 SYNCS.PHASECHK.TRANS64 P2, [R9+URZ+0x33430], R8 ;  /* 0x033430080900a5a7 */ /* 0x000ee4000804007f */
[----:B---3--:R-:W-:Y:S05]  /*14ca0*/  @!P2 BRA `(.L_x_4661) ;  /* 0xfffffffc00eca947 */ /* 0x008fea000383ffff */
[----:B------:R-:W-:Y:S05]  /*14cb0*/  BRA `(.L_x_4658) ;  /* 0xffffff5400907947 */ /* 0x000fea000383ffff */
.L_x_4665:
[----:B--2---:R-:W-:-:S04]  /*14cc0*/  IMAD.U32 R8, RZ, RZ, UR6 ;  /* 0x00000006ff087e24 */ /* 0x004fc8000f8e00ff */
[----:B------:R2:W3:Y:S03]  /*14cd0*/  SYNCS.PHASECHK.TRANS64.TRYWAIT P2, [R8+URZ+0x33450], R7 ;  /* 0x03345007080075a7 */ /* 0x0004e6000804017f */
[----:B---3--:R-:W-:Y:S05]  /*14ce0*/  @!P2 NANOSLEEP.SYNCS 0x989680 ;  /* 0x009896800000a95d */ /* 0x008fea0003900000 */
[----:B------:R-:W3:Y:S02]  /*14cf0*/  @!P2 SYNCS.PHASECHK.TRANS64 P2, [R8+URZ+0x33450], R7 ;  /* 0x033450070800a5a7 */ /* 0x000ee4000804007f */
[----:B---3--:R-:W-:Y:S05]  /*14d00*/  @!P2 BRA `(.L_x_4665) ;  /* 0xfffffffc00eca947 */ /* 0x008fea000383ffff */
[----:B------:R-:W-:Y:S05]  /*14d10*/  BRA `(.L_x_4662) ;  /* 0xffffff6000887947 */ /* 0x000fea000383ffff */
.L_x_4671:
[----:B--2---:R-:W-:-:S04]  /*14d20*/  IMAD.U32 R5, RZ, RZ, UR5 ;  /* 0x00000005ff057e24 */ /* 0x004fc8000f8e00ff */
[----:B------:R2:W3:Y:S03]  /*14d30*/  SYNCS.PHASECHK.TRANS64.TRYWAIT P0, [R5+URZ+0x33450], R0 ;  /* 0x03345000050075a7 */ /* 0x0004e6000800017f */
[----:B---3--:R-:W-:Y:S05]  /*14d40*/  @!P0 NANOSLEEP.SYNCS 0x989680 ;  /* 0x009896800000895d */ /* 0x008fea0003900000 */
[----:B------:R-:W3:Y:S02]  /*14d50*/  @!P0 SYNCS.PHASECHK.TRANS64 P0, [R5+URZ+0x33450], R0 ;  /* 0x03345000050085a7 */ /* 0x000ee4000800007f */
[----:B---3--:R-:W-:Y:S05]  /*14d60*/  @!P0 BRA `(.L_x_4671) ;  /* 0xfffffffc00ec8947 */ /* 0x008fea000383ffff */
[----:B------:R-:W-:Y:S05]  /*14d70*/  BRA `(.L_x_4670) ;  /* 0xffffff8c00507947 */ /* 0x000fea000383ffff */
.L_x_4697:
[----:B------:R-:W-:Y:S02]  /*14d80*/  IMAD.MOV.U32 R13, RZ, RZ, R4 ;  /* 0x000000ffff0d7224 */ /* 0x000fe400078e0004 */
[----:B------:R-:W-:Y:S02]  /*14d90*/  IMAD.MOV.U32 R12, RZ, RZ, RZ ;  /* 0x000000ffff0c7224 */ /* 0x000fe400078e00ff */
[----:B------:R-:W-:Y:S02]  /*14da0*/  IMAD.MOV.U32 R11, RZ, RZ, 0x1f ;  /* 0x0000001fff0b7424 */ /* 0x000fe400078e00ff */
[----:B------:R-:W-:-:S07]  /*14db0*/  IMAD.MOV.U32 R15, RZ, RZ, -0x1 ;  /* 0xffffffffff0f7424 */ /* 0x000fce00078e00ff */
[----:B---3--:R-:W-:Y:S05]  /*14dc0*/  WARPSYNC.COLLECTIVE R15, `(.L_x_4761) ;  /* 0x000000000f087348 */ /* 0x008fea0003c00000 */
[----:B------:R1:W2:Y:S02]  /*14dd0*/  SHFL.IDX P6, R14, R13, R12, R11 ;  /* 0x0000000c0d0e7389 */ /* 0x0002a400000c000b */
[----:B-123--:R-:W-:Y:S01]  /*14de0*/  ENDCOLLECTIVE ;  /* 0x000000000000791b */ /* 0x00efe20003800000 */
.L_x_4761:
[----:B------:R-:W-:Y:S05]  /*14df0*/  BRA `(.L_x_4762) ;  /* 0xffffffc8001c7947 */ /* 0x000fea000383ffff */
.L_x_4699:
[----:B------:R-:W-:Y:S01]  /*14e00*/  BSSY B0, `(.L_x_4763) ;  /* 0x0000006000007945 */ /* 0x000fe20003800000 */
[----:B------:R-:W-:-:S07]  /*14e10*/  IMAD.MOV.U32 R15, RZ, RZ, -0x1 ;  /* 0xffffffffff0f7424 */ /* 0x000fce00078e00ff */
[----:B-1----:R-:W-:Y:S05]  /*14e20*/  WARPSYNC.COLLECTIVE R15, `(.L_x_4764) ;  /* 0x000000000f0c7348 */ /* 0x002fea0003c00000 */
[----:B------:R-:W-:Y:S02]  /*14e30*/  ELECT P6, UR62, PT ;  /* 0x00000000003e782f */ /* 0x000fe400038c0000 */
[----:B------:R-:W-:Y:S01]  /*14e40*/  MOV R14, UR62 ;  /* 0x0000003e000e7c02 */ /* 0x000fe20008000f00 */
[----:B-1----:R-:W-:Y:S10]  /*14e50*/  ENDCOLLECTIVE ;  /* 0x000000000000791b */ /* 0x002ff40003800000 */
.L_x_4764:
[----:B------:R-:W-:Y:S05]  /*14e60*/  BSYNC B0 ;  /* 0x0000000000007941 */ /* 0x000fea0003800000 */
.L_x_4763:
[----:B------:R-:W-:Y:S05]  /*14e70*/  BRA `(.L_x_4765) ;  /* 0xffffffc8001c7947 */ /* 0x000fea000383ffff */
.L_x_4702:
[----:B-1----:R1:W2:Y:S02]  /*14e80*/  SYNCS.PHASECHK.TRANS64.TRYWAIT P3, [R4+URZ+0x33480], R3 ;  /* 0x03348003040075a7 */ /* 0x0022a4000806017f */
[----:B--2---:R-:W-:Y:S05]  /*14e90*/  @!P3 NANOSLEEP.SYNCS 0x989680 ;  /* 0x009896800000b95d */ /* 0x004fea0003900000 */
[----:B------:R-:W2:Y:S02]  /*14ea0*/  @!P3 SYNCS.PHASECHK.TRANS64 P3, [R4+URZ+0x33480], R3 ;  /* 0x033480030400b5a7 */ /* 0x000ea4000806007f */
[----:B--2---:R-:W-:Y:S05]  /*14eb0*/  @!P3 BRA `(.L_x_4702) ;  /* 0xfffffffc00f0b947 */ /* 0x004fea000383ffff */
[----:B------:R-:W-:Y:S05]  /*14ec0*/  BRA `(.L_x_4766) ;  /* 0xffffffc800707947 */ /* 0x000fea000383ffff */
.L_x_4704:
[----:B--2---:R2:W3:Y:S02]  /*14ed0*/  SYNCS.PHASECHK.TRANS64.TRYWAIT P3, [R4+URZ+0x33440], R3 ;  /* 0x03344003040075a7 */ /* 0x0044e4000806017f */
[----:B---3--:R-:W-:Y:S05]  /*14ee0*/  @!P3 NANOSLEEP.SYNCS 0x989680 ;  /* 0x009896800000b95d */ /* 0x008fea0003900000 */
[----:B------:R-:W3:Y:S02]  /*14ef0*/  @!P3 SYNCS.PHASECHK.TRANS64 P3, [R4+URZ+0x33440], R3 ;  /* 0x033440030400b5a7 */ /* 0x000ee4000806007f */
[----:B---3--:R-:W-:Y:S05]  /*14f00*/  @!P3 BRA `(.L_x_4704) ;  /* 0xfffffffc00f0b947 */ /* 0x008fea000383ffff */
[----:B------:R-:W-:Y:S05]  /*14f10*/  BRA `(.L_x_4767) ;  /* 0xffffffc800ec7947 */ /* 0x000fea000383ffff */
.L_x_4707:
[----:B-1----:R-:W-:-:S04]  /*14f20*/  IMAD.U32 R3, RZ, RZ, UR40 ;  /* 0x00000028ff037e24 */ /* 0x002fc8000f8e00ff */
[----:B------:R1:W2:Y:S03]  /*14f30*/  SYNCS.PHASECHK.TRANS64.TRYWAIT P0, [R3+URZ+0x33420], R2 ;  /* 0x03342002030075a7 */ /* 0x0002a6000800017f */
[----:B--2---:R-:W-:Y:S05]  /*14f40*/  @!P0 NANOSLEEP.SYNCS 0x989680 ;  /* 0x009896800000895d */ /* 0x004fea0003900000 */
[----:B------:R-:W2:Y:S02]  /*14f50*/  @!P0 SYNCS.PHASECHK.TRANS64 P0, [R3+URZ+0x33420], R2 ;  /* 0x03342002030085a7 */ /* 0x000ea4000800007f */
[----:B--2---:R-:W-:Y:S05]  /*14f60*/  @!P0 BRA `(.L_x_4707) ;  /* 0xfffffffc00ec8947 */ /* 0x004fea000383ffff */
[----:B------:R-:W-:Y:S05]  /*14f70*/  BRA `(.L_x_4768) ;  /* 0xffffffcc00f87947 */ /* 0x000fea000383ffff */
.L_x_4713:
[----:B---3--:R3:W4:Y:S02]  /*14f80*/  SYNCS.PHASECHK.TRANS64.TRYWAIT P0, [R6+URZ+0x33480], R5 ;  /* 0x03348005060075a7 */ /* 0x008724000800017f */
[----:B----4-:R-:W-:Y:S05]  /*14f90*/  @!P0 NANOSLEEP.SYNCS 0x989680 ;  /* 0x009896800000895d */ /* 0x010fea0003900000 */
[----:B------:R-:W4:Y:S02]  /*14fa0*/  @!P0 SYNCS.PHASECHK.TRANS64 P0, [R6+URZ+0x33480], R5 ;  /* 0x03348005060085a7 */ /* 0x000f24000800007f */
[----:B----4-:R-:W-:Y:S05]  /*14fb0*/  @!P0 BRA `(.L_x_4713) ;  /* 0xfffffffc00f08947 */ /* 0x010fea000383ffff */
[----:B------:R-:W-:Y:S05]  /*14fc0*/  BRA `(.L_x_4769) ;  /* 0xffffffd000a07947 */ /* 0x000fea000383ffff */
.L_x_4720:
[----:B--2---:R2:W4:Y:S02]  /*14fd0*/  SYNCS.PHASECHK.TRANS64.TRYWAIT P0, [R6+URZ+0x33440], R5 ;  /* 0x03344005060075a7 */ /* 0x004524000800017f */
[----:B----4-:R-:W-:Y:S05]  /*14fe0*/  @!P0 NANOSLEEP.SYNCS 0x989680 ;  /* 0x009896800000895d */ /* 0x010fea0003900000 */
[----:B------:R-:W4:Y:S02]  /*14ff0*/  @!P0 SYNCS.PHASECHK.TRANS64 P0, [R6+URZ+0x33440], R5 ;  /* 0x03344005060085a7 */ /* 0x000f24000800007f */
[----:B----4-:R-:W-:Y:S05]  /*15000*/  @!P0 BRA `(.L_x_4720) ;  /* 0xfffffffc00f08947 */ /* 0x010fea000383ffff */
[----:B------:R-:W-:Y:S05]  /*15010*/  BRA `(.L_x_4770) ;  /* 0xffffffd4009c7947 */ /* 0x000fea000383ffff */
.L_x_4728:
[----:B---3--:R3:W4:Y:S02]  /*15020*/  SYNCS.PHASECHK.TRANS64.TRYWAIT P3, [R12+URZ+0x33470], R4 ;  /* 0x033470040c0075a7 */ /* 0x008724000806017f */
[----:B----4-:R-:W-:Y:S05]  /*15030*/  @!P3 NANOSLEEP.SYNCS 0x989680 ;  /* 0x009896800000b95d */ /* 0x010fea0003900000 */
[----:B------:R-:W4:Y:S02]  /*15040*/  @!P3 SYNCS.PHASECHK.TRANS64 P3, [R12+URZ+0x33470], R4 ;  /* 0x033470040c00b5a7 */ /* 0x000f24000806007f */
[----:B----4-:R-:W-:Y:S05]  /*15050*/  @!P3 BRA `(.L_x_4728) ;  /* 0xfffffffc00f0b947 */ /* 0x010fea000383ffff */
[----:B------:R-:W-:Y:S05]  /*15060*/  BRA `(.L_x_4771) ;  /* 0xffffffd800b07947 */ /* 0x000fea000383ffff */
.L_x_4730:
[----:B---3--:R3:W4:Y:S02]  /*15070*/  SYNCS.PHASECHK.TRANS64.TRYWAIT P3, [R12+URZ+0x33460], R4 ;  /* 0x033460040c0075a7 */ /* 0x008724000806017f */
[----:B----4-:R-:W-:Y:S05]  /*15080*/  @!P3 NANOSLEEP.SYNCS 0x989680 ;  /* 0x009896800000b95d */ /* 0x010fea0003900000 */
[----:B------:R-:W4:Y:S02]  /*15090*/  @!P3 SYNCS.PHASECHK.TRANS64 P3, [R12+URZ+0x33460], R4 ;  /* 0x033460040c00b5a7 */ /* 0x000f24000806007f */
[----:B----4-:R-:W-:Y:S05]  /*150a0*/  @!P3 BRA `(.L_x_4730) ;  /* 0xfffffffc00f0b947 */ /* 0x010fea000383ffff */
[----:B------:R-:W-:Y:S05]  /*150b0*/  BRA `(.L_x_4772) ;  /* 0xffffffd800b87947 */ /* 0x000fea000383ffff */
.L_x_4737:
[----:B-1----:R1:W3:Y:S02]  /*150c0*/  SYNCS.PHASECHK.TRANS64.TRYWAIT P0, [R0+URZ+0x33470], R3 ;  /* 0x03347003000075a7 */ /* 0x0022e4000800017f */
[----:B---3--:R-:W-:Y:S05]  /*150d0*/  @!P0 NANOSLEEP.SYNCS 0x989680 ;  /* 0x009896800000895d */ /* 0x008fea0003900000 */
[----:B------:R-:W3:Y:S02]  /*150e0*/  @!P0 SYNCS.PHASECHK.TRANS64 P0, [R0+URZ+0x33470], R3 ;  /* 0x03347003000085a7 */ /* 0x000ee4000800007f */
[----:B---3--:R-:W-:Y:S05]  /*150f0*/  @!P0 BRA `(.L_x_4737) ;  /* 0xfffffffc00f08947 */ /* 0x008fea000383ffff */
[----:B------:R-:W-:Y:S05]  /*15100*/  BRA `(.L_x_4773) ;  /* 0xffffffe800187947 */ /* 0x000fea000383ffff */
.L_x_4739:
[----:B-1----:R1:W3:Y:S02]  /*15110*/  SYNCS.PHASECHK.TRANS64.TRYWAIT P0, [R0+URZ+0x33460], R3 ;  /* 0x03346003000075a7 */ /* 0x0022e4000800017f */
[----:B---3--:R-:W-:Y:S05]  /*15120*/  @!P0 NANOSLEEP.SYNCS 0x989680 ;  /* 0x009896800000895d */ /* 0x008fea0003900000 */
[----:B------:R-:W3:Y:S02]  /*15130*/  @!P0 SYNCS.PHASECHK.TRANS64 P0, [R0+URZ+0x33460], R3 ;  /* 0x03346003000085a7 */ /* 0x000ee4000800007f */
[----:B---3--:R-:W-:Y:S05]  /*15140*/  @!P0 BRA `(.L_x_4739) ;  /* 0xfffffffc00f08947 */ /* 0x008fea000383ffff */
[----:B------:R-:W-:Y:S05]  /*15150*/  BRA `(.L_x_4774) ;  /* 0xffffffe800207947 */ /* 0x000fea000383ffff */
.L_x_4745:
[----:B-1----:R1:W2:Y:S02]  /*15160*/  SYNCS.PHASECHK.TRANS64.TRYWAIT P0, [R0+URZ+0x33420], R3 ;  /* 0x03342003000075a7 */ /* 0x0022a4000800017f */
[----:B--2---:R-:W-:Y:S05]  /*15170*/  @!P0 NANOSLEEP.SYNCS 0x989680 ;  /* 0x009896800000895d */ /* 0x004fea0003900000 */
[----:B------:R-:W2:Y:S02]  /*15180*/  @!P0 SYNCS.PHASECHK.TRANS64 P0, [R0+URZ+0x33420], R3 ;  /* 0x03342003000085a7 */ /* 0x000ea4000800007f */
[----:B--2---:R-:W-:Y:S05]  /*15190*/  @!P0 BRA `(.L_x_4745) ;  /* 0xfffffffc00f08947 */ /* 0x004fea000383ffff */
[----:B------:R-:W-:Y:S05]  /*151a0*/  BRA `(.L_x_4775) ;  /* 0xfffffff400787947 */ /* 0x000fea000383ffff */
.L_x_4746:
        /* <DEDUP_REMOVED lines=11> */
.L_x_4777:
[----:B------:R-:W-:Y:S05]  /*15260*/  BSYNC B0 ;  /* 0x0000000000007941 */ /* 0x000fea0003800000 */
.L_x_4776:
[----:B------:R-:W-:Y:S05]  /*15270*/  BRA `(.L_x_4778) ;  /* 0xfffffff400607947 */ /* 0x000fea000383ffff */
.L_x_4749:
[----:B------:R-:W-:Y:S01]  /*15280*/  BSSY B1, `(.L_x_4779) ;  /* 0x0000006000017945 */ /* 0x000fe20003800000 */
[----:B------:R-:W-:-:S07]  /*15290*/  IMAD.MOV.U32 R15, RZ, RZ, -0x1 ;  /* 0xffffffffff0f7424 */ /* 0x000fce00078e00ff */
[----:B-12---:R-:W-:Y:S05]  /*152a0*/  WARPSYNC.COLLECTIVE R15, `(.L_x_4780) ;  /* 0x000000000f0c7348 */ /* 0x006fea0003c00000 */
[----:B------:R-:W-:Y:S02]  /*152b0*/  ELECT P6, UR62, PT ;  /* 0x00000000003e782f */ /* 0x000fe400038c0000 */
[----:B------:R-:W-:Y:S01]  /*152c0*/  MOV R14, UR62 ;  /* 0x0000003e000e7c02 */ /* 0x000fe20008000f00 */
[----:B-12---:R-:W-:Y:S10]  /*152d0*/  ENDCOLLECTIVE ;  /* 0x000000000000791b */ /* 0x006ff40003800000 */
.L_x_4780:
[----:B------:R-:W-:Y:S05]  /*152e0*/  BSYNC B1 ;  /* 0x0000000000017941 */ /* 0x000fea0003800000 */
.L_x_4779:
[----:B------:R-:W-:Y:S05]  /*152f0*/  BRA `(.L_x_4781) ;  /* 0xfffffff400587947 */ /* 0x000fea000383ffff */
.L_x_4751:
[----:B-1----:R1:W2:Y:S02]  /*15300*/  SYNCS.PHASECHK.TRANS64.TRYWAIT P1, [R6+URZ], R5 ;  /* 0x00000005060075a7 */ /* 0x0022a4000802017f */
[----:B--2---:R-:W-:Y:S05]  /*15310*/  @!P1 NANOSLEEP.SYNCS 0x989680 ;  /* 0x009896800000995d */ /* 0x004fea0003900000 */
[----:B------:R-:W2:Y:S02]  /*15320*/  @!P1 SYNCS.PHASECHK.TRANS64 P1, [R6+URZ], R5 ;  /* 0x00000005060095a7 */ /* 0x000ea4000802007f */
[----:B--2---:R-:W-:Y:S05]  /*15330*/  @!P1 BRA `(.L_x_4751) ;  /* 0xfffffffc00f09947 */ /* 0x004fea000383ffff */
[----:B------:R-:W-:Y:S05]  /*15340*/  BRA `(.L_x_4782) ;  /* 0xfffffff400907947 */ /* 0x000fea000383ffff */
.L_x_4752:
[----:B--2---:R2:W3:Y:S02]  /*15350*/  SYNCS.PHASECHK.TRANS64.TRYWAIT P1, [R7+URZ], R2 ;  /* 0x00000002070075a7 */ /* 0x0044e4000802017f */
[----:B---3--:R-:W-:Y:S05]  /*15360*/  @!P1 NANOSLEEP.SYNCS 0x989680 ;  /* 0x009896800000995d */ /* 0x008fea0003900000 */
[----:B------:R-:W3:Y:S02]  /*15370*/  @!P1 SYNCS.PHASECHK.TRANS64 P1, [R7+URZ], R2 ;  /* 0x00000002070095a7 */ /* 0x000ee4000802007f */
[----:B---3--:R-:W-:Y:S05]  /*15380*/  @!P1 BRA `(.L_x_4752) ;  /* 0xfffffffc00f09947 */ /* 0x008fea000383ffff */
[----:B------:R-:W-:Y:S05]  /*15390*/  BRA `(.L_x_4783) ;  /* 0xfffffff400847947 */ /* 0x000fea000383ffff */
.L_x_4754:
[----:B---3--:R3:W4:Y:S02]  /*153a0*/  SYNCS.PHASECHK.TRANS64.TRYWAIT P1, [R4+URZ+0x33460], R5 ;  /* 0x03346005040075a7 */ /* 0x008724000802017f */
[----:B----4-:R-:W-:Y:S05]  /*153b0*/  @!P1 NANOSLEEP.SYNCS 0x989680 ;  /* 0x009896800000995d */ /* 0x010fea0003900000 */
[----:B------:R-:W4:Y:S02]  /*153c0*/  @!P1 SYNCS.PHASECHK.TRANS64 P1, [R4+URZ+0x33460], R5 ;  /* 0x03346005040095a7 */ /* 0x000f24000802007f */
[----:B----4-:R-:W-:Y:S05]  /*153d0*/  @!P1 BRA `(.L_x_4754) ;  /* 0xfffffffc00f09947 */ /* 0x010fea000383ffff */
[----:B------:R-:W-:Y:S05]  /*153e0*/  BRA `(.L_x_4784) ;  /* 0xfffffff400847947 */ /* 0x000fea000383ffff */
.L_x_4756:
[----:B----4-:R4:W1:Y:S02]  /*153f0*/  SYNCS.PHASECHK.TRANS64.TRYWAIT P1, [R3+URZ+0x33460], R2 ;  /* 0x03346002030075a7 */ /* 0x010864000802017f */
[----:B-1----:R-:W-:Y:S05]  /*15400*/  @!P1 NANOSLEEP.SYNCS 0x989680 ;  /* 0x009896800000995d */ /* 0x002fea0003900000 */
[----:B------:R-:W1:Y:S02]  /*15410*/  @!P1 SYNCS.PHASECHK.TRANS64 P1, [R3+URZ+0x33460], R2 ;  /* 0x03346002030095a7 */ /* 0x000e64000802007f */
[----:B-1----:R-:W-:Y:S05]  /*15420*/  @!P1 BRA `(.L_x_4756) ;  /* 0xfffffffc00f09947 */ /* 0x002fea000383ffff */
[----:B------:R-:W-:Y:S05]  /*15430*/  BRA `(.L_x_4785) ;  /* 0xfffffff400847947 */ /* 0x000fea000383ffff */
.L_x_4758:
[----:B------:R1:W1:Y:S02]  /*15440*/  SYNCS.PHASECHK.TRANS64.TRYWAIT P0, [R4+URZ+0x33480], R5 ;  /* 0x03348005040075a7 */ /* 0x000264000800017f */
[----:B-1----:R-:W-:Y:S05]  /*15450*/  @!P0 NANOSLEEP.SYNCS 0x989680 ;  /* 0x009896800000895d */ /* 0x002fea0003900000 */
[----:B------:R-:W1:Y:S02]  /*15460*/  @!P0 SYNCS.PHASECHK.TRANS64 P0, [R4+URZ+0x33480], R5 ;  /* 0x03348005040085a7 */ /* 0x000e64000800007f */
[----:B-1----:R-:W-:Y:S05]  /*15470*/  @!P0 BRA `(.L_x_4758) ;  /* 0xfffffffc00f08947 */ /* 0x002fea000383ffff */
[----:B------:R-:W-:Y:S05]  /*15480*/  BRA `(.L_x_4759) ;  /* 0xfffffff400807947 */ /* 0x000fea000383ffff */
.L_x_4786:
        /* <DEDUP_REMOVED lines=15> */
.L_x_12350:


//--------------------- .text._ZN7cutlass13device_kernelIN5flash11enable_sm90INS1_16FlashAttnFwdSm90INS1_25CollectiveMainloopFwdSm90ILi2EN4cute5tupleIJNS5_1CILi1EEES8_S8_EEENS6_IJNS7_ILi128EEENS7_ILi160EEENS7_ILi192EEEEEELi192ENS_12float_e4m3_tEfNS_4arch4Sm90ELb1ELb0ELb1ELb1ELb0ELb0ELb0ELb1ELb1ELb0ELb0ELb0EEENS1_21CollectiveEpilogueFwdINS6_IJSA_SC_SB_EEES9_NS_10bfloat16_tESG_Li256ELb1ELb0ELb0ELb1EEENS1_36VarlenDynamicPersistentTileSchedulerILi128ELi160ELi256ELi128ELb0ELb0ELb1ELb1ELb1ELb1EEEEEEEEEvNT_6ParamsE --------------------------
	.section	.text._ZN7cutlass13device_kernelIN5flash11enable_sm90INS1_16FlashAttnFwdSm90INS1_25CollectiveMainloopFwdSm90ILi2EN4cute5tupleIJNS5_1CILi1EEES8_S8_EEENS6_IJNS7_ILi128EEENS7_ILi160EEENS7_ILi192EEEEEELi192ENS_12float_e4m3_tEfNS_4arch4Sm90ELb1ELb0ELb1ELb1ELb0ELb0ELb0ELb1ELb1ELb0ELb0ELb0EEENS1_21CollectiveEpilogueFwdINS6_IJSA_SC_SB_EEES9_NS_10bfloat16_tESG_Li256ELb1ELb0ELb0ELb1EEENS1_36VarlenDynamicPersistentTileSchedulerILi128ELi160ELi256ELi128ELb0ELb0ELb1ELb1ELb1ELb1EEEEEEEEEvNT_6ParamsE,"ax",@progbits
	.align	128
.text._ZN7cutlass13device_kernelIN5flash11enable_sm90INS1_16FlashAttnFwdSm90INS1_25CollectiveMainloopFwdSm90ILi2EN4cute5tupleIJNS5_1CILi1EEES8_S8_EEENS6_IJNS7_ILi128EEENS7_ILi160EEENS7_ILi192EEEEEELi192ENS_12float_e4m3_tEfNS_4arch4Sm90ELb1ELb0ELb1ELb1ELb0ELb0ELb0ELb1ELb1ELb0ELb0ELb0EEENS1_21CollectiveEpilogueFwdINS6_IJSA_SC_SB_EEES9_NS_10bfloat16_tESG_Li256ELb1ELb0ELb0ELb1EEENS1_36VarlenDynamicPersistentTileSchedulerILi128ELi160ELi256ELi128ELb0ELb0ELb1ELb1ELb1ELb1EEEEEEEEEvNT_6ParamsE:
        .type           _ZN7cutlass13device_kernelIN5flash11enable_sm90INS1_16FlashAttnFwdSm90INS1_25CollectiveMainloopFwdSm90ILi2EN4cute5tupleIJNS5_1CILi1EEES8_S8_EEENS6_IJNS7_ILi128EEENS7_ILi160EEENS7_ILi192EEEEEELi192ENS_12float_e4m3_tEfNS_4arch4Sm90ELb1ELb0ELb1ELb1ELb0ELb0ELb0ELb1ELb1ELb0ELb0ELb0EEENS1_21CollectiveEpilogueFwdINS6_IJSA_SC_SB_EEES9_NS_10bfloat16_tESG_Li256ELb1ELb0ELb0ELb1EEENS1_36VarlenDynamicPersistentTileSchedulerILi128ELi160ELi256ELi128ELb0ELb0ELb1ELb1ELb1ELb1EEEEEEEEEvNT_6ParamsE,@function
        .size           _ZN7cutlass13device_kernelIN5flash11enable_sm90INS1_16FlashAttnFwdSm90INS1_25CollectiveMainloopFwdSm90ILi2EN4cute5tupleIJNS5_1CILi1EEES8_S8_EEENS6_IJNS7_ILi128EEENS7_ILi160EEENS7_ILi192EEEEEELi192ENS_12float_e4m3_tEfNS_4arch4Sm90ELb1ELb0ELb1ELb1ELb0ELb0ELb0ELb1ELb1ELb0ELb0ELb0EEENS1_21CollectiveEpilogueFwdINS6_IJSA_SC_SB_EEES9_NS_10bfloat16_tESG_Li256ELb1ELb0ELb0ELb1EEENS1_36VarlenDynamicPersistentTileSchedulerILi128ELi160ELi256ELi128ELb0ELb0ELb1ELb1ELb1ELb1EEEEEEEEEvNT_6ParamsE,(.L_x_12351 - _ZN7cutlass13device_kernelIN5flash11enable_sm90INS1_16FlashAttnFwdSm90INS1_25CollectiveMainloopFwdSm90ILi2EN4cute5tupleIJNS5_1CILi1EEES8_S8_EEENS6_IJNS7_ILi128EEENS7_ILi160EEENS7_ILi192EEEEEELi192ENS_12float_e4m3_tEfNS_4arch4Sm90ELb1ELb0ELb1ELb1ELb0ELb0ELb0ELb1ELb1ELb0ELb0ELb0EEENS1_21CollectiveEpilogueFwdINS6_IJSA_SC_SB_EEES9_NS_10bfloat16_tESG_Li256ELb1ELb0ELb0ELb1EEENS1_36VarlenDynamicPersistentTileSchedulerILi128ELi160ELi256ELi128ELb0ELb0ELb1ELb1ELb1ELb1EEEEEEEEEvNT_6ParamsE)
        .other          _ZN7cutlass13device_kernelIN5flash11enable_sm90INS1_16FlashAttnFwdSm90INS1_25CollectiveMainloopFwdSm90ILi2EN4cute5tupleIJNS5_1CILi1EEES8_S8_EEENS6_IJNS7_ILi128EEENS7_ILi160EEENS7_ILi192EEEEEELi192ENS_12float_e4m3_tEfNS_4arch4Sm90ELb1ELb0ELb1ELb1ELb0ELb0ELb0ELb1ELb1ELb0ELb0ELb0EEENS1_21CollectiveEpilogueFwdINS6_IJSA_SC_SB_EEES9_NS_10bfloat16_tESG_Li256ELb1ELb0ELb0ELb1EEENS1_36VarlenDynamicPersistentTileSchedulerILi128ELi160ELi256ELi128ELb0ELb0ELb1ELb1ELb1ELb1EEEEEEEEEvNT_6ParamsE,@"STO_CUDA_ENTRY STV_DEFAULT"
_ZN7cutlass13device_kernelIN5flash11enable_sm90INS1_16FlashAttnFwdSm90INS1_25CollectiveMainloopFwdSm90ILi2EN4cute5tupleIJNS5_1CILi1EEES8_S8_EEENS6_IJNS7_ILi128EEENS7_ILi160EEENS7_ILi192EEEEEELi192ENS_12float_e4m3_tEfNS_4arch4Sm90ELb1ELb0ELb1ELb1ELb0ELb0ELb0ELb1ELb1ELb0ELb0ELb0EEENS1_21CollectiveEpilogueFwdINS6_IJSA_SC_SB_EEES9_NS_10bfloat16_tESG_Li256ELb1ELb0ELb0ELb1EEENS1_36VarlenDynamicPersistentTileSchedulerILi128ELi160ELi256ELi128ELb0ELb0ELb1ELb1ELb1ELb1EEEEEEEEEvNT_6ParamsE:
        /* <DEDUP_REMOVED lines=21> */
.L_x_4788:
[----:B------:R-:W-:Y:S05]  /*0150*/  BSYNC B0 ;  /* 0x0000000000007941 */ /* 0x000fea0003800000 */
.L_x_4787:
        /* <DEDUP_REMOVED lines=41> */
.L_x_4789:
        /* <DEDUP_REMOVED lines=22> */
.L_x_4790:
        /* <DEDUP_REMOVED lines=18> */
.L_x_4791:
        /* <DEDUP_REMOVED lines=22> */
.L_x_4792:
        /* <DEDUP_REMOVED lines=22> */
.L_x_4793:
[----:B------:R-:W-:Y:S01]  /*0930*/  PLOP3.LUT P0, PT, PT, PT, UP0, 0x80, 0x0 ;  /* 0x000000000000781c */ /* 0x000fe20003f0f008 */
[----:B------:R-:W-:Y:S01]  /*0940*/  UMOV UR40, 0x1 ;  /* 0x0000000100287882 */ /* 0x000fe20000000000 */
[----:B------:R-:W-:Y:S01]  /*0950*/  NOP ;  /* 0x0000000000007918 */ /* 0x000fe20000000000 */
[----:B------:R-:W-:Y:S01]  /*0960*/  USEL UR40, UR40, 0x2, !UP0 ;  /* 0x0000000228287887 */ /* 0x000fe2000c000000 */
[----:B------:R-:W-:Y:S01]  /*0970*/  ULDC.64 UR52, c[0x0][0x208] ;  /* 0x0000820000347ab9 */ /* 0x000fe20000000a00 */
[----:B012-4-:R-:W-:Y:S08]  /*0980*/  BAR.SYNC.DEFER_BLOCKING 0x0 ;  /* 0x0000000000007b1d */ /* 0x017ff00000010000 */
[----:B------:R-:W-:Y:S05]  /*0990*/  @!P0 BRA `(.L_x_4794) ;  /* 0x0000010c00788947 */ /* 0x000fea0003800000 */
.L_x_4795:
        /* <DEDUP_REMOVED lines=63> */
.L_x_4852:
        /* <DEDUP_REMOVED lines=51> */
.L_x_4796:
        /* <DEDUP_REMOVED lines=10> */
.L_x_4797:
        /* <DEDUP_REMOVED lines=13> */
.L_x_4798:
[----:B------:R-:W-:Y:S01]  /*1230*/  UIADD3 UR49, -UR49, UR6, URZ ;  /* 0x0000000631317290 */ /* 0x000fe2000fffe13f */
[----:B------:R-:W-:Y:S01]  /*1240*/  PLOP3.LUT P0, PT, PT, PT, PT, 0x80, 0x0 ;  /* 0x000000000000781c */ /* 0x000fe20003f0f070 */
[----:B------:R-:W-:Y:S01]  /*1250*/  ULDC UR8, c[0x0][0x428] ;  /* 0x00010a0000087ab9 */ /* 0x000fe20000000800 */
[----:B------:R-:W-:Y:S01]  /*1260*/  IMAD.MOV.U32 R2, RZ, RZ, RZ ;  /* 0x000000ffff027224 */ /* 0x000fe200078e00ff */
[----:B------:R-:W-:Y:S01]  /*1270*/  UIADD3 UR5, UR49, 0x11f, -UR50 ;  /* 0x0000011f31057890 */ /* 0x000fe2000fffe832 */
[----:B------:R-:W-:Y:S01]  /*1280*/  IMAD.MOV.U32 R0, RZ, RZ, RZ ;  /* 0x000000ffff007224 */ /* 0x000fe200078e00ff */
[----:B------:R-:W-:Y:S01]  /*1290*/  UIADD3 UR4, UR49, 0x9f, URZ ;  /* 0x0000009f31047890 */ /* 0x000fe2000fffe03f */
[----:B------:R-:W-:Y:S01]  /*12a0*/  IMAD.MOV.U32 R119, RZ, RZ, RZ ;  /* 0x000000ffff777224 */ /* 0x000fe200078e00ff */
[----:B------:R-:W-:Y:S01]  /*12b0*/  ULEA UR6, UR51, UR5, 0x7 ;  /* 0x0000000533067291 */ /* 0x000fe2000f8e383f */
[----:B------:R-:W-:Y:S01]  /*12c0*/  CS2R R4, SRZ ;  /* 0x0000000000047805 */ /* 0x000fe2000001ff00 */
[----:B------:R-:W-:Y:S01]  /*12d0*/  UIMAD.WIDE UR4, UR4, 0x66666667, URZ ;  /* 0x66666667040478a5 */ /* 0x000fe2000f8e023f */
[----:B------:R-:W-:Y:S01]  /*12e0*/  CS2R R8, SRZ ;  /* 0x0000000000087805 */ /* 0x000fe2000001ff00 */
[----:B------:R-:W-:Y:S01]  /*12f0*/  UIMAD.WIDE UR6, UR6, 0x66666667, URZ ;  /* 0x66666667060678a5 */ /* 0x000fe2000f8e023f */
[----:B------:R-:W-:Y:S01]  /*1300*/  CS2R R10, SRZ ;  /* 0x00000000000a7805 */ /* 0x000fe2000001ff00 */
[----:B------:R-:W-:Y:S01]  /*1310*/  USHF.R.U32.HI UR4, URZ, 0x1f, UR5 ;  /* 0x0000001f3f047899 */ /* 0x000fe20008011605 */
[----:B------:R-:W-:Y:S01]  /*1320*/  CS2R R12, SRZ ;  /* 0x00000000000c7805 */ /* 0x000fe2000001ff00 */
[----:B------:R-:W-:Y:S01]  /*1330*/  USHF.R.U32.HI UR6, URZ, 0x1f, UR7 ;  /* 0x0000001f3f067899 */ /* 0x000fe20008011607 */
[----:B------:R-:W-:Y:S01]  /*1340*/  CS2R R14, SRZ ;  /* 0x00000000000e7805 */ /* 0x000fe2000001ff00 */
[----:B------:R-:W-:Y:S01]  /*1350*/  ULEA.HI.SX32 UR4, UR5, UR4, 0x1a ;  /* 0x0000000405047291 */ /* 0x000fe2000f8fd23f */
[----:B------:R-:W-:Y:S01]  /*1360*/  CS2R R20, SRZ ;  /* 0x0000000000147805 */ /* 0x000fe2000001ff00 */
[----:B------:R-:W-:Y:S01]  /*1370*/  ULEA.HI.SX32 UR6, UR7, UR6, 0x1a ;  /* 0x0000000607067291 */ /* 0x000fe2000f8fd23f */
[----:B------:R-:W-:Y:S01]  /*1380*/  CS2R R24, SRZ ;  /* 0x0000000000187805 */ /* 0x000fe2000001ff00 */
[----:B------:R-:W-:Y:S01]  /*1390*/  UISETP.NE.AND UP0, UPT, UR8, 0x1, UPT ;  /* 0x000000010800788c */ /* 0x000fe2000bf05270 */
[----:B------:R-:W-:Y:S01]  /*13a0*/  CS2R R28, SRZ ;  /* 0x00000000001c7805 */ /* 0x000fe2000001ff00 */
[----:B------:R-:W-:Y:S01]  /*13b0*/  UISETP.LT.AND UP1, UPT, UR4, UR6, UPT ;  /* 0x000000060400728c */ /* 0x000fe2000bf21270 */
[----:B------:R-:W-:-:S02]  /*13c0*/  CS2R R26, SRZ ;  /* 0x00000000001a7805 */ /* 0x000fc4000001ff00 */
[----:B------:R-:W-:Y:S02]  /*13d0*/  CS2R R32, SRZ ;  /* 0x0000000000207805 */ /* 0x000fe4000001ff00 */
[----:B------:R-:W-:Y:S01]  /*13e0*/  CS2R R30, SRZ ;  /* 0x00000000001e7805 */ /* 0x000fe2000001ff00 */
[----:B------:R-:W-:Y:S01]  /*13f0*/  USEL UR54, UR4, UR6, UP1 ;  /* 0x0000000604367287 */ /* 0x000fe20008800000 */
[----:B------:R-:W-:Y:S02]  /*1400*/  CS2R R36, SRZ ;  /* 0x0000000000247805 */ /* 0x000fe4000001ff00 */
[----:B------:R-:W-:Y:S02]  /*1410*/  CS2R R34, SRZ ;  /* 0x0000000000227805 */ /* 0x000fe4000001ff00 */
[----:B------:R-:W-:Y:S01]  /*1420*/  CS2R R40, SRZ ;  /* 0x0000000000287805 */ /* 0x000fe2000001ff00 */
[----:B------:R-:W-:Y:S01]  /*1430*/  UISETP.GE.AND UP1, UPT, UR54, 0x1, UPT ;  /* 0x000000013600788c */ /* 0x000fe2000bf26270 */
[----:B------:R-:W-:Y:S01]  /*1440*/  CS2R R38, SRZ ;  /* 0x0000000000267805 */ /* 0x000fe2000001ff00 */
[----:B------:R-:W-:Y:S01]  /*1450*/  @UP0 ULDC UR5, c[0x0][0x42c] ;  /* 0x00010b0000050ab9 */ /* 0x000fe20000000800 */
[----:B------:R-:W-:Y:S01]  /*1460*/  @UP0 ULDC UR6, c[0x0][0x430] ;  /* 0x00010c0000060ab9 */ /* 0x000fe20000000800 */
[----:B------:R-:W-:Y:S01]  /*1470*/  UIMAD.WIDE.U32 UR4, UR44, UR5, URZ ;  /* 0x000000052c0472a5 */ /* 0x000fe2000f8e003f */
[----:B------:R-:W-:-:S02]  /*1480*/  CS2R R44, SRZ ;  /* 0x00000000002c7805 */ /* 0x000fc4000001ff00 */
[----:B------:R-:W-:Y:S02]  /*1490*/  PLOP3.LUT P1, PT, PT, PT, UP1, 0x80, 0x0 ;  /* 0x000000000000781c */ /* 0x000fe40003f2f018 */
[----:B------:R-:W-:Y:S01]  /*14a0*/  CS2R R42, SRZ ;  /* 0x00000000002a7805 */ /* 0x000fe2000001ff00 */
[----:B------:R-:W-:Y:S01]  /*14b0*/  @UP0 USHF.R.U32.HI UR44, URZ, UR6, UR5 ;  /* 0x000000063f2c0299 */ /* 0x000fe20008011605 */
        /* <DEDUP_REMOVED lines=63> */
.L_x_4800:
        /* <DEDUP_REMOVED lines=54> */
.L_x_4943:
[----:B------:R-:W-:Y:S05]  /*1c10*/  @!P0 BRA `(.L_x_4802) ;  /* 0x0000000000048947 */ /* 0x000fea0003800000 */
[----:B------:R-:W-:Y:S01]  /*1c20*/  BPT.TRAP 0x1 ;  /* 0x000000040000795c */ /* 0x000fe20000300000 */
.L_x_4802:
[----:B------:R-:W-:Y:S02]  /*1c30*/  IMAD.U32 R2, RZ, RZ, UR55 ;  /* 0x00000037ff027e24 */ /* 0x000fe4000f8e00ff */
[----:B0-----:R-:W-:-:S03]  /*1c40*/  IMAD.U32 R3, RZ, RZ, UR45 ;  /* 0x0000002dff037e24 */ /* 0x001fc6000f8e00ff */
[----:B------:R-:W-:Y:S02]  /*1c50*/  LEA R2, R2, UR41, 0x3 ;  /* 0x0000002902027c11 */ /* 0x000fe4000f8e18ff */
[----:B------:R-:W-:-:S04]  /*1c60*/  SHF.L.U32 R3, R3, 0x1f, RZ ;  /* 0x0000001f03037819 */ /* 0x000fc800000006ff */
[----:B------:R0:W1:Y:S01]  /*1c70*/  SYNCS.PHASECHK.TRANS64.TRYWAIT P2, [R2+URZ+0x33430], R3 ;  /* 0x03343003020075a7 */ /* 0x000062000804017f */
[----:B------:R-:W-:Y:S05]  /*1c80*/  @!P0 BRA `(.L_x_4803) ;  /* 0x0000000000048947 */ /* 0x000fea0003800000 */
[----:B------:R-:W-:Y:S01]  /*1c90*/  BPT.TRAP 0x1 ;  /* 0x000000040000795c */ /* 0x000fe20000300000 */
.L_x_4803:
[----:B------:R-:W2:Y:S01]  /*1ca0*/  S2R R4, SR_TID.X ;  /* 0x0000000000047919 */ /* 0x000ea20000002100 */
[----:B------:R-:W-:Y:S01]  /*1cb0*/  IMAD.MOV.U32 R119, RZ, RZ, RZ ;  /* 0x000000ffff777224 */ /* 0x000fe200078e00ff */
[----:B--2---:R-:W-:Y:S01]  /*1cc0*/  LOP3.LUT P1, RZ, R4, 0x7f, RZ, 0xc0, !PT ;  /* 0x0000007f04ff7812 */ /* 0x004fe2000782c0ff */
[----:B-1----:R-:W-:-:S12]  /*1cd0*/  @P2 BRA `(.L_x_4804) ;  /* 0x0000000000082947 */ /* 0x002fd80003800000 */
[----:B------:R-:W1:Y:S02]  /*1ce0*/  SYNCS.PHASECHK.TRANS64.TRYWAIT P2, [R2+URZ+0x33430], R3 ;  /* 0x03343003020075a7 */ /* 0x000e64000804017f */
[----:B-1----:R-:W-:Y:S05]  /*1cf0*/  @!P2 BRA `(.L_x_4805) ;  /* 0x000001580048a947 */ /* 0x002fea0003800000 */
.L_x_4804:
        /* <DEDUP_REMOVED lines=32> */
[--C-:B------:R-:W-:Y:S01]  /*1f00*/  IMAD.MOV.U32 R112, RZ, RZ, R119.reuse ;  /* 0x000000ffff707224 */ /* 0x100fe200078e0077 */
        /* <DEDUP_REMOVED lines=10> */
[----:B------:R-:W-:Y:S01]  /*1fb0*/  UMOV UR23, 0x80000020 ;  /* 0x8000002000177882 */ /* 0x000fe20000000000 */
[----:B------:R-:W-:Y:S01]  /*1fc0*/  UIADD3 UR30, UR32, 0x680, URZ ;  /* 0x00000680201e7890 */ /* 0x000fe2000fffe03f */
[----:B------:R-:W-:Y:S01]  /*1fd0*/  IMAD.MOV.U32 R107, RZ, RZ, R119 ;  /* 0x000000ffff6b7224 */ /* 0x000fe200078e0077 */
[----:B------:R-:W-:Y:S01]  /*1fe0*/  UMOV UR31, 0x80000020 ;  /* 0x80000020001f7882 */ /* 0x000fe20000000000 */
[----:B------:R-:W-:Y:S01]  /*1ff0*/  UIADD3 UR56, UR54, -0x2, URZ ;  /* 0xfffffffe36387890 */ /* 0x000fe2000fffe03f */
[----:B------:R-:W-:-:S02]  /*2000*/  WARPGROUP.DEPBAR.LE gsb0, 0x0 ;  /* 0x00008000000079c5 */ /* 0x000fc40000010000 */
        /* <DEDUP_REMOVED lines=131> */
[----:B------:R-:W-:-:S04]  /*2840*/  UIMAD UR6, UR54, -0xa0, UR49 ;  /* 0xffffff60360678a4 */ /* 0x000fc8000f8e0231 */
[----:B------:R-:W-:Y:S02]  /*2850*/  UIADD3 UR7, UR6, 0xa0, URZ ;  /* 0x000000a006077890 */ /* 0x000fe4000fffe03f */
[----:B------:R-:W-:Y:S01]  /*2860*/  UIADD3 UR6, -UR50, 0xa1, UR6 ;  /* 0x000000a132067890 */ /* 0x000fe2000fffe106 */
        /* <DEDUP_REMOVED lines=20> */
[----:B------:R-:W0:Y:S01]  /*29b0*/  MUFU.TANH R88, R88 ;  /* 0x0000005800587308 */ /* 0x000e220000002400 */
[----:B------:R-:W-:Y:S01]  /*29c0*/  UMOV UR23, 0x80000020 ;  /* 0x8000002000177882 */ /* 0x000fe20000000000 */
        /* <DEDUP_REMOVED lines=11> */
[----:B------:R-:W-:-:S03]  /*2a80*/  FMUL.FTZ R10, R0, R103 ;  /* 0x00000067000a7220 */ /* 0x000fc60000410000 */
[----:B------:R-:W-:Y:S08]  /*2a90*/  MUFU.TANH R90, R100 ;  /* 0x00000064005a7308 */ /* 0x000ff00000002400 */
[----:B------:R-:W2:Y:S08]  /*2aa0*/  MUFU.TANH R92, R92 ;  /* 0x0000005c005c7308 */ /* 0x000eb00000002400 */
[----:B------:R-:W3:Y:S08]  /*2ab0*/  MUFU.TANH R93, R93 ;  /* 0x0000005d005d7308 */ /* 0x000ef00000002400 */
[----:B------:R-:W4:Y:S08]  /*2ac0*/  MUFU.TANH R96, R96 ;  /* 0x0000006000607308 */ /* 0x000f300000002400 */
        /* <DEDUP_REMOVED lines=11> */
[C---:B------:R-:W-:Y:S01]  /*2b80*/  FMUL.FTZ R72, R0.reuse, R72 ;  /* 0x0000004800487220 */ /* 0x040fe20000410000 */
[----:B------:R-:W-:Y:S01]  /*2b90*/  UMOV UR23, 0x80000020 ;  /* 0x8000002000177882 */ /* 0x000fe20000000000 */
        /* <DEDUP_REMOVED lines=9> */
[----:B------:R-:W-:-:S07]  /*2c30*/  FMUL.FTZ R13, R0, R78 ;  /* 0x0000004e000d7220 */ /* 0x000fce0000410000 */
[----:B------:R1:W5:Y:S01]  /*2c40*/  MUFU.TANH R91, R73 ;  /* 0x00000049005b7308 */ /* 0x0003620000002400 */
[----:B0-----:R-:W-:-:S07]  /*2c50*/  FMUL.FTZ R72, R0, R86 ;  /* 0x0000005600487220 */ /* 0x001fce0000410000 */
[----:B------:R-:W0:Y:S01]  /*2c60*/  MUFU.TANH R76, R76 ;  /* 0x0000004c004c7308 */ /* 0x000e220000002400 */
[----:B-1----:R-:W-:-:S07]  /*2c70*/  FMUL.FTZ R73, R0, R87 ;  /* 0x0000005700497220 */ /* 0x002fce0000410000 */
[----:B------:R-:W1:Y:S08]  /*2c80*/  MUFU.TANH R77, R77 ;  /* 0x0000004d004d7308 */ /* 0x000e700000002400 */
[----:B------:R-:W1:Y:S08]  /*2c90*/  MUFU.TANH R79, R80 ;  /* 0x00000050004f7308 */ /* 0x000e700000002400 */
[----:B------:R-:W-:Y:S01]  /*2ca0*/  MUFU.TANH R95, R84 ;  /* 0x00000054005f7308 */ /* 0x000fe20000002400 */
        /* <DEDUP_REMOVED lines=8> */
[C---:B------:R-:W-:Y:S01]  /*2d30*/  FMUL.FTZ R75, R0.reuse, R57 ;  /* 0x00000039004b7220 */ /* 0x040fe20000410000 */
[C---:B------:R-:W-:Y:S01]  /*2d40*/  FMUL.FTZ R59, R0.reuse, R63 ;  /* 0x0000003f003b7220 */ /* 0x040fe20000410000 */
[----:B------:R-:W-:Y:S02]  /*2d50*/  IMAD.U32 R63, RZ, RZ, UR51 ;  /* 0x00000033ff3f7e24 */ /* 0x000fe4000f8e00ff */
[C---:B------:R-:W-:Y:S01]  /*2d60*/  FMUL.FTZ R65, R0.reuse, R65 ;  /* 0x0000004100417220 */ /* 0x040fe20000410000 */
[----:B------:R-:W-:Y:S01]  /*2d70*/  UIADD3 UR22, UR32, 0x702, URZ ;  /* 0x0000070220167890 */ /* 0x000fe2000fffe03f */
[C---:B------:R-:W-:Y:S01]  /*2d80*/  FMUL.FTZ R57, R0.reuse, R58 ;  /* 0x0000003a00397220 */ /* 0x040fe20000410000 */
[----:B------:R3:W-:Y:S01]  /*2d90*/  MUFU.TANH R104, R64 ;  /* 0x0000004000687308 */ /* 0x0007e20000002400 */
[C---:B--2---:R-:W-:Y:S01]  /*2da0*/  FMUL.FTZ R60, R0.reuse, R66 ;  /* 0x00000042003c7220 */ /* 0x044fe20000410000 */
[----:B------:R-:W-:Y:S01]  /*2db0*/  IMAD.U32 R66, RZ, RZ, UR7 ;  /* 0x00000007ff427e24 */ /* 0x000fe2000f8e00ff */
[----:B------:R-:W-:Y:S01]  /*2dc0*/  UMOV UR23, 0x80000020 ;  /* 0x8000002000177882 */ /* 0x000fe20000000000 */
[C---:B------:R-:W-:Y:S01]  /*2dd0*/  FMUL.FTZ R61, R0.reuse, R61 ;  /* 0x0000003d003d7220 */ /* 0x040fe20000410000 */
[----:B------:R-:W-:Y:S01]  /*2de0*/  FMUL.FTZ R58, R0, R62 ;  /* 0x0000003e003a7220 */ /* 0x000fe20000410000 */
[----:B------:R-:W-:-:S02]  /*2df0*/  IMAD R66, R17, -0x2, R66 ;  /* 0xfffffffe11427824 */ /* 0x000fc400078e0242 */
[C---:B------:R-:W-:Y:S01]  /*2e00*/  FMUL.FTZ R68, R0.reuse, R68 ;  /* 0x0000004400447220 */ /* 0x040fe20000410000 */
[----:B------:R2:W-:Y:S01]  /*2e10*/  MUFU.TANH R99, R74 ;  /* 0x0000004a00637308 */ /* 0x0005e20000002400 */
[----:B---3--:R-:W-:Y:S02]  /*2e20*/  IMAD.U32 R64, RZ, RZ, UR6 ;  /* 0x00000006ff407e24 */ /* 0x008fe4000f8e00ff */
[C---:B------:R-:W-:Y:S01]  /*2e30*/  FMUL.FTZ R62, R0.reuse, R70 ;  /* 0x00000046003e7220 */ /* 0x040fe20000410000 */
[----:B------:R-:W-:Y:S01]  /*2e40*/  FMUL.FTZ R69, R0, R69 ;  /* 0x0000004500457220 */ /* 0x000fe20000410000 */
[----:B------:R-:W-:-:S03]  /*2e50*/  UIADD3 UR6, UR49, -UR50, URZ ;  /* 0x8000003231067290 */ /* 0x000fc6000fffe03f */
[----:B------:R3:W-:Y:S01]  /*2e60*/  MUFU.TANH R100, R75 ;  /* 0x0000004b00647308 */ /* 0x0007e20000002400 */
[----:B--2---:R-:W-:Y:S02]  /*2e70*/  IMAD R74, R63, 0x80, R22 ;  /* 0x000000803f4a7824 */ /* 0x004fe400078e0216 */
[----:B------:R-:W-:Y:S01]  /*2e80*/  FMUL.FTZ R63, R0, R71 ;  /* 0x00000047003f7220 */ /* 0x000fe20000410000 */
[----:B------:R-:W-:-:S04]  /*2e90*/  ULEA UR6, UR51, UR6, 0x7 ;  /* 0x0000000633067291 */ /* 0x000fc8000f8e383f */
[----:B------:R-:W-:Y:S01]  /*2ea0*/  UIMAD.WIDE UR6, UR6, 0x66666667, URZ ;  /* 0x66666667060678a5 */ /* 0x000fe2000f8e023f */
[----:B------:R-:W-:Y:S01]  /*2eb0*/  MUFU.TANH R105, R65 ;  /* 0x0000004100697308 */ /* 0x000fe20000002400 */
[----:B---3--:R-:W-:Y:S02]  /*2ec0*/  IMAD R75, R17, -0x2, R64 ;  /* 0xfffffffe114b7824 */ /* 0x008fe400078e0240 */
[----:B------:R-:W-:-:S03]  /*2ed0*/  USHF.R.U32.HI UR6, URZ, 0x1f, UR7 ;  /* 0x0000001f3f067899 */ /* 0x000fc60008011607 */
[----:B------:R-:W-:Y:S01]  /*2ee0*/  VIADDMNMX R106, R74, R75, R66, PT ;  /* 0x0000004b4a6a7246 */ /* 0x000fe20003800142 */
[----:B------:R-:W-:Y:S01]  /*2ef0*/  ULEA.HI.SX32 UR6, UR7, UR6, 0x1a ;  /* 0x0000000607067291 */ /* 0x000fe2000f8fd23f */
[----:B------:R-:W2:Y:S01]  /*2f00*/  MUFU.TANH R94, R81 ;  /* 0x00000051005e7308 */ /* 0x000ea20000002400 */
[----:B------:R-:W-:Y:S02]  /*2f10*/  IADD3 R75, R75, 0x8, R74 ;  /* 0x000000084b4b7810 */ /* 0x000fe40007ffe04a */
[C---:B------:R-:W-:Y:S01]  /*2f20*/  ISETP.GT.AND P5, PT, R106.reuse, RZ, PT ;  /* 0x000000ff6a00720c */ /* 0x040fe20003fa4270 */
[----:B------:R-:W-:Y:S01]  /*2f30*/  UISETP.LT.AND UP0, UPT, URZ, UR6, UPT ;  /* 0x000000063f00728c */ /* 0x000fe2000bf01270 */
[C---:B------:R-:W-:Y:S02]  /*2f40*/  ISETP.GT.AND P6, PT, R106.reuse, 0x1, PT ;  /* 0x000000016a00780c */ /* 0x040fe40003fc4270 */
[----:B------:R-:W-:Y:S01]  /*2f50*/  ISETP.GT.AND P4, PT, R106, 0x8, PT ;  /* 0x000000086a00780c */ /* 0x000fe20003f84270 */
[----:B------:R3:W2:Y:S01]  /*2f60*/  MUFU.TANH R103, R61 ;  /* 0x0000003d00677308 */ /* 0x0006a20000002400 */
[----:B------:R-:W-:Y:S01]  /*2f70*/  FSEL R82, R88, -INF , P5 ;  /* 0xff80000058527808 */ /* 0x000fe20002800000 */
[----:B------:R-:W-:Y:S01]  /*2f80*/  USEL UR54, URZ, UR6, !UP0 ;  /* 0x000000063f367287 */ /* 0x000fe2000c000000 */
[----:B------:R-:W-:-:S02]  /*2f90*/  FSEL R83, R89, -INF , P6 ;  /* 0xff80000059537808 */ /* 0x000fc40003000000 */
[----:B------:R-:W-:Y:S01]  /*2fa0*/  ISETP.GT.AND P2, PT, R106, 0x9, PT ;  /* 0x000000096a00780c */ /* 0x000fe20003f44270 */
[----:B------:R-:W-:Y:S01]  /*2fb0*/  UISETP.GE.AND UP0, UPT, UR56, UR54, UPT ;  /* 0x000000363800728c */ /* 0x000fe2000bf06270 */
[----:B------:R-:W-:Y:S01]  /*2fc0*/  FSEL R85, R92, -INF , P4 ;  /* 0xff8000005c557808 */ /* 0x000fe20002000000 */
[----:B------:R-:W-:Y:S01]  /*2fd0*/  MUFU.TANH R69, R69 ;  /* 0x0000004500457308 */ /* 0x000fe20000002400 */
[----:B------:R-:W-:Y:S01]  /*2fe0*/  FMNMX.FTZ R64, R82, R83, !PT ;  /* 0x0000005352407209 */ /* 0x000fe20007810000 */
[----:B---3--:R-:W-:Y:S01]  /*2ff0*/  FMUL.FTZ R61, R0, R67 ;  /* 0x00000043003d7220 */ /* 0x008fe20000410000 */
[----:B------:R-:W-:Y:S01]  /*3000*/  ISETP.GT.AND P3, PT, R106, 0x10, PT ;  /* 0x000000106a00780c */ /* 0x000fe20003f64270 */
[----:B------:R-:W-:Y:S02]  /*3010*/  WARPGROUP.DEPBAR.LE gsb0, 0x0 ;  /* 0x00008000000079c5 */ /* 0x000fe40000010000 */
[C---:B------:R-:W-:Y:S01]  /*3020*/  FMUL.FTZ R40, R0.reuse, R40 ;  /* 0x0000002800287220 */ /* 0x040fe20000410000 */
[----:B------:R-:W-:Y:S01]  /*3030*/  FSEL R86, R93, -INF , P2 ;  /* 0xff8000005d567808 */ /* 0x000fe20001000000 */
[----:B------:R-:W-:Y:S01]  /*3040*/  FMUL.FTZ R41, R0, R41 ;  /* 0x0000002900297220 */ /* 0x000fe20000410000 */
[----:B------:R-:W-:Y:S01]  /*3050*/  FMNMX.FTZ R65, R85, R64, !PT ;  /* 0x0000004055417209 */ /* 0x000fe20007810000 */
[----:B------:R3:W-:Y:S01]  /*3060*/  MUFU.TANH R71, R40 ;  /* 0x0000002800477308 */ /* 0x0007e20000002400 */
[----:B------:R-:W-:Y:S01]  /*3070*/  ISETP.GT.AND P5, PT, R106, 0x11, PT ;  /* 0x000000116a00780c */ /* 0x000fe20003fa4270 */
[----:B------:R-:W-:Y:S01]  /*3080*/  WARPGROUP.ARRIVE ;  /* 0x00000000000079c5 */ /* 0x000fe20000000000 */
[----:B----4-:R-:W-:Y:S01]  /*3090*/  FSEL R89, R96, -INF , P3 ;  /* 0xff80000060597808 */ /* 0x010fe20001800000 */
[----:B------:R-:W-:Y:S01]  /*30a0*/  FMUL.FTZ R45, R0, R45 ;  /* 0x0000002d002d7220 */ /* 0x000fe20000410000 */
[----:B------:R-:W-:Y:S01]  /*30b0*/  ISETP.GT.AND P4, PT, R106, 0x18, PT ;  /* 0x000000186a00780c */ /* 0x000fe20003f84270 */
[C---:B------:R-:W-:Y:S01]  /*30c0*/  FMUL.FTZ R44, R0.reuse, R44 ;  /* 0x0000002c002c7220 */ /* 0x040fe20000410000 */
[----:B-----5:R-:W-:Y:S01]  /*30d0*/  FSEL R88, R97, -INF , P5 ;  /* 0xff80000061587808 */ /* 0x020fe20002800000 */
[----:B------:R4:W-:Y:S01]  /*30e0*/  MUFU.TANH R92, R41 ;  /* 0x00000029005c7308 */ /* 0x0009e20000002400 */
[----:B---3--:R-:W-:Y:S01]  /*30f0*/  FMUL.FTZ R40, R0, R42 ;  /* 0x0000002a00287220 */ /* 0x008fe20000410000 */
[----:B------:R-:W-:Y:S01]  /*3100*/  FMNMX.FTZ R42, R86, R65, !PT ;  /* 0x00000041562a7209 */ /* 0x000fe20007810000 */
[----:B------:R-:W-:Y:S01]  /*3110*/  QGMMA.64x32x32.F32.E4M3.E4M3 R24, gdesc[UR20], R24, gsb0 ;  /* 0x00600000141879f3 */ /* 0x000fe20008000818 */
[----:B------:R-:W-:Y:S01]  /*3120*/  ISETP.GT.AND P2, PT, R106, 0x19, PT ;  /* 0x000000196a00780c */ /* 0x000fe20003f44270 */
[C---:B------:R-:W-:Y:S01]  /*3130*/  FMUL.FTZ R49, R0.reuse, R49 ;  /* 0x0000003100317220 */ /* 0x040fe20000410000 */
[----:B------:R-:W-:Y:S01]  /*3140*/  FMNMX.FTZ R65, R89, R42, !PT ;  /* 0x0000002a59417209 */ /* 0x000fe20007810000 */
[----:B------:R-:W-:Y:S01]  /*3150*/  FMUL.FTZ R48, R0, R48 ;  /* 0x0000003000307220 */ /* 0x000fe20000410000 */
[----:B------:R-:W-:Y:S01]  /*3160*/  FSEL R90, R90, -INF , P4 ;  /* 0xff8000005a5a7808 */ /* 0x000fe20002000000 */
[----:B----4-:R-:W-:Y:S01]  /*3170*/  FMUL.FTZ R41, R0, R43 ;  /* 0x0000002b00297220 */ /* 0x010fe20000410000 */
[----:B------:R-:W-:Y:S01]  /*3180*/  FMNMX.FTZ R65, R88, R65, !PT ;  /* 0x0000004158417209 */ /* 0x000fe20007810000 */
[----:B------:R3:W4:Y:S01]  /*3190*/  MUFU.TANH R67, R68 ;  /* 0x0000004400437308 */ /* 0x0007220000002400 */
[----:B------:R-:W-:Y:S01]  /*31a0*/  ISETP.GT.AND P3, PT, R106, 0x20, PT ;  /* 0x000000206a00780c */ /* 0x000fe20003f64270 */
[C---:B------:R-:W-:Y:S01]  /*31b0*/  FMUL.FTZ R52, R0.reuse, R52 ;  /* 0x0000003400347220 */ /* 0x040fe20000410000 */
[----:B------:R-:W-:Y:S01]  /*31c0*/  FSEL R87, R101, -INF , P2 ;  /* 0xff80000065577808 */ /* 0x000fe20001000000 */
[----:B------:R-:W-:Y:S01]  /*31d0*/  FMUL.FTZ R53, R0, R53 ;  /* 0x0000003500357220 */ /* 0x000fe20000410000 */
[----:B------:R-:W-:Y:S01]  /*31e0*/  FMNMX.FTZ R42, R90, R65, !PT ;  /* 0x000000415a2a7209 */ /* 0x000fe20007810000 */
[----:B------:R-:W-:Y:S01]  /*31f0*/  FMUL.FTZ R50, R0, R50 ;  /* 0x0000003200327220 */ /* 0x000fe20000410000 */
[----:B------:R-:W-:Y:S01]  /*3200*/  ISETP.GT.AND P2, PT, R106, 0x21, PT ;  /* 0x000000216a00780c */ /* 0x000fe20003f44270 */
[----:B------:R-:W-:Y:S01]  /*3210*/  MUFU.TANH R93, R52 ;  /* 0x00000034005d7308 */ /* 0x000fe20000002400 */
[----:B------:R-:W-:Y:S01]  /*3220*/  FSEL R84, R15, -INF , P3 ;  /* 0xff8000000f547808 */ /* 0x000fe20001800000 */
[C---:B------:R-:W-:Y:S01]  /*3230*/  FMUL.FTZ R54, R0.reuse, R54 ;  /* 0x0000003600367220 */ /* 0x040fe20000410000 */
[----:B------:R-:W-:Y:S01]  /*3240*/  FMNMX.FTZ R43, R87, R42, !PT ;  /* 0x0000002a572b7209 */ /* 0x000fe20007810000 */
[----:B------:R-:W-:Y:S01]  /*3250*/  FMUL.FTZ R51, R0, R51 ;  /* 0x0000003300337220 */ /* 0x000fe20000410000 */
[----:B------:R-:W-:Y:S01]  /*3260*/  ISETP.GT.AND P3, PT, R106, 0x28, PT ;  /* 0x000000286a00780c */ /* 0x000fe20003f64270 */
[----:B------:R-:W-:Y:S01]  /*3270*/  FMUL.FTZ R55, R0, R55 ;  /* 0x0000003700377220 */ /* 0x000fe20000410000 */
[----:B------:R-:W-:Y:S01]  /*3280*/  FSEL R81, R91, -INF , P2 ;  /* 0xff8000005b517808 */ /* 0x000fe20001000000 */
[----:B------:R-:W5:Y:S01]  /*3290*/  MUFU.TANH R15, R44 ;  /* 0x0000002c000f7308 */ /* 0x000f620000002400 */
[----:B------:R-:W-:-:S02]  /*32a0*/  FMNMX.FTZ R42, R84, R43, !PT ;  /* 0x0000002b542a7209 */ /* 0x000fc40007810000 */
[----:B------:R-:W-:Y:S02]  /*32b0*/  ISETP.GT.AND P2, PT, R106, 0x29, PT ;  /* 0x000000296a00780c */ /* 0x000fe40003f44270 */
[----:B0-----:R-:W-:Y:S02]  /*32c0*/  FSEL R80, R76, -INF , P3 ;  /* 0xff8000004c507808 */ /* 0x001fe40001800000 */
[----:B------:R-:W-:Y:S01]  /*32d0*/  FMNMX.FTZ R43, R81, R42, !PT ;  /* 0x0000002a512b7209 */ /* 0x000fe20007810000 */
[----:B------:R-:W0:Y:S01]  /*32e0*/  MUFU.TANH R91, R45 ;  /* 0x0000002d005b7308 */ /* 0x000e220000002400 */
[----:B------:R-:W-:Y:S02]  /*32f0*/  ISETP.GT.AND P3, PT, R106, 0x30, PT ;  /* 0x000000306a00780c */ /* 0x000fe40003f64270 */
[----:B-1----:R-:W-:Y:S02]  /*3300*/  FSEL R78, R77, -INF , P2 ;  /* 0xff8000004d4e7808 */ /* 0x002fe40001000000 */
[----:B------:R-:W-:-:S02]  /*3310*/  FMNMX.FTZ R43, R80, R43, !PT ;  /* 0x0000002b502b7209 */ /* 0x000fc40007810000 */
[----:B------:R-:W-:Y:S01]  /*3320*/  ISETP.GT.AND P2, PT, R106, 0x31, PT ;  /* 0x000000316a00780c */ /* 0x000fe20003f44270 */
[----:B------:R-:W1:Y:S01]  /*3330*/  MUFU.TANH R77, R48 ;  /* 0x00000030004d7308 */ /* 0x000e620000002400 */
[----:B------:R-:W-:Y:S02]  /*3340*/  FSEL R76, R79, -INF , P3 ;  /* 0xff8000004f4c7808 */ /* 0x000fe40001800000 */
[----:B------:R-:W-:Y:S02]  /*3350*/  FMNMX.FTZ R43, R78, R43, !PT ;  /* 0x0000002b4e2b7209 */ /* 0x000fe40007810000 */
[----:B------:R-:W-:Y:S02]  /*3360*/  ISETP.GT.AND P3, PT, R106, 0x38, PT ;  /* 0x000000386a00780c */ /* 0x000fe40003f64270 */
[----:B--2---:R-:W-:Y:S01]  /*3370*/  FSEL R70, R94, -INF , P2 ;  /* 0xff8000005e467808 */ /* 0x004fe20001000000 */
[----:B------:R-:W2:Y:S01]  /*3380*/  MUFU.TANH R79, R49 ;  /* 0x00000031004f7308 */ /* 0x000ea20000002400 */
[----:B------:R-:W-:-:S02]  /*3390*/  FMNMX.FTZ R43, R76, R43, !PT ;  /* 0x0000002b4c2b7209 */ /* 0x000fc40007810000 */
[----:B------:R-:W-:Y:S02]  /*33a0*/  ISETP.GT.AND P2, PT, R106, 0x39, PT ;  /* 0x000000396a00780c */ /* 0x000fe40003f44270 */
[----:B---3--:R-:W-:Y:S02]  /*33b0*/  FSEL R68, R95, -INF , P3 ;  /* 0xff8000005f447808 */ /* 0x008fe40001800000 */
[----:B------:R-:W-:Y:S01]  /*33c0*/  FMNMX.FTZ R43, R70, R43, !PT ;  /* 0x0000002b462b7209 */ /* 0x000fe20007810000 */
[----:B------:R3:W2:Y:S01]  /*33d0*/  MUFU.TANH R94, R53 ;  /* 0x00000035005e7308 */ /* 0x0006a20000002400 */
[----:B------:R-:W-:Y:S02]  /*33e0*/  ISETP.GT.AND P3, PT, R106, 0x40, PT ;  /* 0x000000406a00780c */ /* 0x000fe40003f64270 */
[----:B------:R-:W-:Y:S01]  /*33f0*/  FSEL R65, R98, -INF , P2 ;  /* 0xff80000062417808 */ /* 0x000fe20001000000 */
[----:B------:R-:W-:Y:S02]  /*3400*/  WARPGROUP.DEPBAR.LE gsb0, 0x0 ;  /* 0x00008000000079c5 */ /* 0x000fe40000010000 */
[----:B------:R-:W-:Y:S01]  /*3410*/  FMNMX.FTZ R42, R68, R43, !PT ;  /* 0x0000002b442a7209 */ /* 0x000fe20007810000 */
[----:B------:R-:W-:Y:S01]  /*3420*/  FMUL.FTZ R24, R0, R24 ;  /* 0x0000001800187220 */ /* 0x000fe20000410000 */
[----:B------:R-:W-:Y:S01]  /*3430*/  ISETP.GT.AND P2, PT, R106, 0x41, PT ;  /* 0x000000416a00780c */ /* 0x000fe20003f44270 */
[C---:B---3--:R-:W-:Y:S01]  /*3440*/  FMUL.FTZ R53, R0.reuse, R28 ;  /* 0x0000001c00357220 */ /* 0x048fe20000410000 */
[----:B------:R-:W-:Y:S01]  /*3450*/  FSEL R64, R99, -INF , P3 ;  /* 0xff80000063407808 */ /* 0x000fe20001800000 */
[----:B------:R-:W3:Y:S01]  /*3460*/  MUFU.TANH R95, R24 ;  /* 0x00000018005f7308 */ /* 0x000ee20000002400 */
[----:B------:R-:W-:Y:S01]  /*3470*/  FMNMX.FTZ R45, R65, R42, !PT ;  /* 0x0000002a412d7209 */ /* 0x000fe20007810000 */
[----:B------:R-:W-:Y:S01]  /*3480*/  FMUL.FTZ R25, R0, R25 ;  /* 0x0000001900197220 */ /* 0x000fe20000410000 */
[----:B------:R-:W-:Y:S01]  /*3490*/  ISETP.GT.AND P3, PT, R106, 0x48, PT ;  /* 0x000000486a00780c */ /* 0x000fe20003f64270 */
[----:B------:R-:W-:Y:S01]  /*34a0*/  FMUL.FTZ R26, R0, R26 ;  /* 0x0000001a001a7220 */ /* 0x000fe20000410000 */
[----:B------:R-:W-:Y:S01]  /*34b0*/  FSEL R43, R100, -INF , P2 ;  /* 0xff800000642b7808 */ /* 0x000fe20001000000 */
[----:B------:R-:W-:Y:S01]  /*34c0*/  FMUL.FTZ R27, R0, R27 ;  /* 0x0000001b001b7220 */ /* 0x000fe20000410000 */
[----:B------:R-:W-:Y:S01]  /*34d0*/  FMNMX.FTZ R44, R64, R45, !PT ;  /* 0x0000002d402c7209 */ /* 0x000fe20007810000 */
[----:B------:R-:W3:Y:S01]  /*34e0*/  MUFU.TANH R96, R25 ;  /* 0x0000001900607308 */ /* 0x000ee20000002400 */
[----:B------:R-:W-:Y:S01]  /*34f0*/  ISETP.GT.AND P2, PT, R106, 0x49, PT ;  /* 0x000000496a00780c */ /* 0x000fe20003f44270 */
[----:B------:R-:W-:Y:S01]  /*3500*/  FMUL.FTZ R30, R0, R30 ;  /* 0x0000001e001e7220 */ /* 0x000fe20000410000 */
[----:B------:R-:W-:Y:S01]  /*3510*/  FSEL R42, R102, -INF , P3 ;  /* 0xff800000662a7808 */ /* 0x000fe20001800000 */
[C---:B------:R-:W-:Y:S01]  /*3520*/  FMUL.FTZ R31, R0.reuse, R31 ;  /* 0x0000001f001f7220 */ /* 0x040fe20000410000 */
[----:B------:R-:W-:Y:S01]  /*3530*/  FMNMX.FTZ R45, R43, R44, !PT ;  /* 0x0000002c2b2d7209 */ /* 0x000fe20007810000 */
[----:B------:R-:W-:Y:S01]  /*3540*/  FMUL.FTZ R34, R0, R34 ;  /* 0x0000002200227220 */ /* 0x000fe20000410000 */
[----:B------:R-:W-:Y:S01]  /*3550*/  ISETP.GT.AND P3, PT, R106, 0x50, PT ;  /* 0x000000506a00780c */ /* 0x000fe20003f64270 */
[----:B------:R-:W-:Y:S01]  /*3560*/  MUFU.TANH R3, R3 ;  /* 0x0000000300037308 */ /* 0x000fe20000002400 */
[----:B------:R-:W-:Y:S01]  /*3570*/  FSEL R49, R103, -INF , P2 ;  /* 0xff80000067317808 */ /* 0x000fe20001000000 */
[----:B------:R-:W-:Y:S01]  /*3580*/  FMUL.FTZ R35, R0, R35 ;  /* 0x0000002300237220 */ /* 0x000fe20000410000 */
[----:B------:R-:W-:Y:S01]  /*3590*/  FMNMX.FTZ R44, R42, R45, !PT ;  /* 0x0000002d2a2c7209 */ /* 0x000fe20007810000 */
[----:B------:R-:W-:Y:S01]  /*35a0*/  FMUL.FTZ R38, R0, R38 ;  /* 0x0000002600267220 */ /* 0x000fe20000410000 */
[----:B------:R-:W-:Y:S01]  /*35b0*/  ISETP.GT.AND P2, PT, R106, 0x51, PT ;  /* 0x000000516a00780c */ /* 0x000fe20003f44270 */
[----:B------:R-:W-:Y:S01]  /*35c0*/  FMUL.FTZ R39, R0, R39 ;  /* 0x0000002700277220 */ /* 0x000fe20000410000 */
[----:B------:R-:W-:Y:S01]  /*35d0*/  FSEL R48, R104, -INF , P3 ;  /* 0xff80000068307808 */ /* 0x000fe20001800000 */
[----:B------:R-:W-:Y:S01]  /*35e0*/  MUFU.TANH R4, R4 ;  /* 0x0000000400047308 */ /* 0x000fe20000002400 */
[----:B------:R-:W-:Y:S01]  /*35f0*/  FMNMX.FTZ R45, R49, R44, !PT ;  /* 0x0000002c312d7209 */ /* 0x000fe20007810000 */
[----:B------:R3:W-:Y:S01]  /*3600*/  @!P1 SYNCS.ARRIVE.TRANS64.RED.A1T0 RZ, [R2+URZ], RZ ;  /* 0x000000ff02ff99a7 */ /* 0x0007e2000810043f */
[----:B------:R-:W-:-:S02]  /*3610*/  ISETP.GT.AND P3, PT, R106, 0x58, PT ;  /* 0x000000586a00780c */ /* 0x000fc40003f64270 */
[----:B------:R-:W-:Y:S01]  /*3620*/  FSEL R44, R105, -INF , P2 ;  /* 0xff800000692c7808 */ /* 0x000fe20001000000 */
[----:B------:R-:W-:Y:S01]  /*3630*/  IMAD.MOV.U32 R105, RZ, RZ, R119 ;  /* 0x000000ffff697224 */ /* 0x000fe200078e0077 */
[----:B------:R-:W-:Y:S01]  /*3640*/  FMNMX.FTZ R97, R48, R45, !PT ;  /* 0x0000002d30617209 */ /* 0x000fe20007810000 */
[----:B------:R-:W-:Y:S01]  /*3650*/  MUFU.TANH R5, R5 ;  /* 0x0000000500057308 */ /* 0x000fe20000002400 */
[----:B------:R-:W-:Y:S02]  /*3660*/  ISETP.GT.AND P2, PT, R106, 0x59, PT ;  /* 0x000000596a00780c */ /* 0x000fe40003f44270 */
[----:B----4-:R-:W-:Y:S02]  /*3670*/  FSEL R45, R67, -INF , P3 ;  /* 0xff800000432d7808 */ /* 0x010fe40001800000 */
[----:B------:R-:W-:Y:S02]  /*3680*/  FMNMX.FTZ R98, R44, R97, !PT ;  /* 0x000000612c627209 */ /* 0x000fe40007810000 */
[----:B------:R-:W-:Y:S01]  /*3690*/  ISETP.GT.AND P3, PT, R106, 0x60, PT ;  /* 0x000000606a00780c */ /* 0x000fe20003f64270 */
[----:B------:R4:W-:Y:S01]  /*36a0*/  MUFU.TANH R97, R26 ;  /* 0x0000001a00617308 */ /* 0x0009e20000002400 */
[----:B------:R-:W-:-:S02]  /*36b0*/  FSEL R52, R69, -INF , P2 ;  /* 0xff80000045347808 */ /* 0x000fc40001000000 */
[----:B------:R-:W-:Y:S02]  /*36c0*/  FMNMX.FTZ R67, R45, R98, !PT ;  /* 0x000000622d437209 */ /* 0x000fe40007810000 */
[----:B------:R-:W-:Y:S02]  /*36d0*/  ISETP.GT.AND P2, PT, R106, 0x61, PT ;  /* 0x000000616a00780c */ /* 0x000fe40003f44270 */
[----:B------:R-:W-:Y:S01]  /*36e0*/  FSEL R28, R71, -INF , P3 ;  /* 0xff800000471c7808 */ /* 0x000fe20001800000 */
[----:B------:R-:W-:Y:S01]  /*36f0*/  MUFU.TANH R6, R6 ;  /* 0x0000000600067308 */ /* 0x000fe20000002400 */
[----:B------:R-:W-:Y:S01]  /*3700*/  FMNMX.FTZ R67, R52, R67, !PT ;  /* 0x0000004334437209 */ /* 0x000fe20007810000 */
[----:B----4-:R-:W-:Y:S01]  /*3710*/  IMAD.U32 R26, RZ, RZ, UR10 ;  /* 0x0000000aff1a7e24 */ /* 0x010fe2000f8e00ff */
[----:B------:R-:W-:Y:S02]  /*3720*/  ISETP.GT.AND P3, PT, R106, 0x68, PT ;  /* 0x000000686a00780c */ /* 0x000fe40003f64270 */
[----:B------:R-:W-:-:S02]  /*3730*/  FSEL R24, R92, -INF , P2 ;  /* 0xff8000005c187808 */ /* 0x000fc40001000000 */
[----:B------:R-:W-:Y:S01]  /*3740*/  FMNMX.FTZ R69, R28, R67, !PT ;  /* 0x000000431c457209 */ /* 0x000fe20007810000 */
[----:B------:R-:W-:Y:S01]  /*3750*/  FMUL.FTZ R67, R0, R29 ;  /* 0x0000001d00437220 */ /* 0x000fe20000410000 */
[----:B------:R-:W-:Y:S01]  /*3760*/  ISETP.GT.AND P2, PT, R106, 0x69, PT ;  /* 0x000000696a00780c */ /* 0x000fe20003f44270 */
[----:B------:R2:W4:Y:S01]  /*3770*/  MUFU.TANH R71, R53 ;  /* 0x0000003500477308 */ /* 0x0005220000002400 */
[----:B-----5:R-:W-:Y:S02]  /*3780*/  FSEL R25, R15, -INF , P3 ;  /* 0xff8000000f197808 */ /* 0x020fe40001800000 */
[----:B------:R-:W-:Y:S01]  /*3790*/  FMNMX.FTZ R92, R24, R69, !PT ;  /* 0x00000045185c7209 */ /* 0x000fe20007810000 */
[----:B------:R-:W-:Y:S01]  /*37a0*/  FMUL.FTZ R69, R0, R32 ;  /* 0x0000002000457220 */ /* 0x000fe20000410000 */
[----:B------:R-:W-:Y:S02]  /*37b0*/  ISETP.GT.AND P3, PT, R106, 0x70, PT ;  /* 0x000000706a00780c */ /* 0x000fe40003f64270 */
[----:B0-----:R-:W-:Y:S01]  /*37c0*/  FSEL R29, R91, -INF , P2 ;  /* 0xff8000005b1d7808 */ /* 0x001fe20001000000 */
[----:B------:R0:W5:Y:S01]  /*37d0*/  MUFU.TANH R15, R67 ;  /* 0x00000043000f7308 */ /* 0x0001620000002400 */
[----:B------:R-:W-:-:S02]  /*37e0*/  FMNMX.FTZ R92, R25, R92, !PT ;  /* 0x0000005c195c7209 */ /* 0x000fc40007810000 */
[C---:B------:R-:W-:Y:S02]  /*37f0*/  ISETP.GT.AND P2, PT, R106.reuse, 0x71, PT ;  /* 0x000000716a00780c */ /* 0x040fe40003f44270 */
[----:B-1----:R-:W-:Y:S02]  /*3800*/  FSEL R32, R77, -INF , P3 ;  /* 0xff8000004d207808 */ /* 0x002fe40001800000 */
[----:B------:R-:W-:Y:S01]  /*3810*/  FMNMX.FTZ R91, R29, R92, !PT ;  /* 0x0000005c1d5b7209 */ /* 0x000fe20007810000 */
[----:B------:R1:W5:Y:S01]  /*3820*/  MUFU.TANH R77, R69 ;  /* 0x00000045004d7308 */ /* 0x0003620000002400 */
[----:B------:R-:W-:Y:S02]  /*3830*/  ISETP.GT.AND P3, PT, R106, 0x78, PT ;  /* 0x000000786a00780c */ /* 0x000fe40003f64270 */
[----:B--2---:R-:W-:Y:S01]  /*3840*/  FSEL R53, R79, -INF , P2 ;  /* 0xff8000004f357808 */ /* 0x004fe20001000000 */
[----:B------:R-:W-:Y:S01]  /*3850*/  FMUL.FTZ R79, R0, R33 ;  /* 0x00000021004f7220 */ /* 0x000fe20000410000 */
[----:B------:R-:W-:Y:S01]  /*3860*/  FMNMX.FTZ R92, R32, R91, !PT ;  /* 0x0000005b205c7209 */ /* 0x000fe20007810000 */
[----:B------:R-:W-:Y:S01]  /*3870*/  FMUL.FTZ R91, R0, R36 ;  /* 0x00000024005b7220 */ /* 0x000fe20000410000 */
[----:B------:R-:W-:Y:S01]  /*3880*/  ISETP.GT.AND P2, PT, R106, 0x79, PT ;  /* 0x000000796a00780c */ /* 0x000fe20003f44270 */
[----:B------:R-:W-:Y:S01]  /*3890*/  MUFU.TANH R8, R8 ;  /* 0x0000000800087308 */ /* 0x000fe20000002400 */
[----:B------:R-:W-:-:S02]  /*38a0*/  FSEL R33, R93, -INF , P3 ;  /* 0xff8000005d217808 */ /* 0x000fc40001800000 */
[----:B------:R-:W-:Y:S02]  /*38b0*/  FMNMX.FTZ R92, R53, R92, !PT ;  /* 0x0000005c355c7209 */ /* 0x000fe40007810000 */
[----:B------:R-:W-:Y:S02]  /*38c0*/  ISETP.GT.AND P3, PT, R106, 0x80, PT ;  /* 0x000000806a00780c */ /* 0x000fe40003f64270 */
[----:B0-----:R-:W-:Y:S01]  /*38d0*/  FSEL R67, R94, -INF , P2 ;  /* 0xff8000005e437808 */ /* 0x001fe20001000000 */
[----:B------:R-:W0:Y:S01]  /*38e0*/  MUFU.TANH R79, R79 ;  /* 0x0000004f004f7308 */ /* 0x000e220000002400 */
[----:B------:R-:W-:Y:S02]  /*38f0*/  FMNMX.FTZ R92, R33, R92, !PT ;  /* 0x0000005c215c7209 */ /* 0x000fe40007810000 */
[----:B---3--:R-:W-:Y:S02]  /*3900*/  FSEL R36, R95, -INF , P3 ;  /* 0xff8000005f247808 */ /* 0x008fe40001800000 */
[----:B------:R-:W-:-:S02]  /*3910*/  ISETP.GT.AND P2, PT, R106, 0x81, PT ;  /* 0x000000816a00780c */ /* 0x000fc40003f44270 */
[----:B------:R-:W-:Y:S01]  /*3920*/  FMNMX.FTZ R95, R67, R92, !PT ;  /* 0x0000005c435f7209 */ /* 0x000fe20007810000 */
[----:B------:R-:W2:Y:S01]  /*3930*/  MUFU.TANH R93, R91 ;  /* 0x0000005b005d7308 */ /* 0x000ea20000002400 */
[----:B------:R-:W-:Y:S01]  /*3940*/  ISETP.GT.AND P3, PT, R106, 0x88, PT ;  /* 0x000000886a00780c */ /* 0x000fe20003f64270 */
[----:B------:R-:W-:Y:S01]  /*3950*/  FMUL.FTZ R92, R0, R37 ;  /* 0x00000025005c7220 */ /* 0x000fe20000410000 */
[----:B-1----:R-:W-:Y:S02]  /*3960*/  FSEL R69, R96, -INF , P2 ;  /* 0xff80000060457808 */ /* 0x002fe40001000000 */
[----:B------:R-:W-:Y:S02]  /*3970*/  FMNMX.FTZ R94, R36, R95, !PT ;  /* 0x0000005f245e7209 */ /* 0x000fe40007810000 */
[----:B------:R-:W-:Y:S01]  /*3980*/  ISETP.GT.AND P2, PT, R106, 0x89, PT ;  /* 0x000000896a00780c */ /* 0x000fe20003f44270 */
[----:B------:R-:W-:Y:S01]  /*3990*/  MUFU.TANH R7, R7 ;  /* 0x0000000700077308 */ /* 0x000fe20000002400 */
[----:B----4-:R-:W-:-:S02]  /*39a0*/  FSEL R37, R71, -INF , P3 ;  /* 0xff80000047257808 */ /* 0x010fc40001800000 */
[----:B------:R-:W-:Y:S02]  /*39b0*/  FMNMX.FTZ R96, R69, R94, !PT ;  /* 0x0000005e45607209 */ /* 0x000fe40007810000 */
[----:B------:R-:W-:Y:S02]  /*39c0*/  ISETP.GT.AND P3, PT, R106, 0x90, PT ;  /* 0x000000906a00780c */ /* 0x000fe40003f64270 */
[----:B-----5:R-:W-:Y:S01]  /*39d0*/  FSEL R71, R15, -INF , P2 ;  /* 0xff8000000f477808 */ /* 0x020fe20001000000 */
[----:B------:R1:W3:Y:S01]  /*39e0*/  MUFU.TANH R94, R92 ;  /* 0x0000005c005e7308 */ /* 0x0002e20000002400 */
[----:B------:R-:W-:Y:S01]  /*39f0*/  FMNMX.FTZ R96, R37, R96, !PT ;  /* 0x0000006025607209 */ /* 0x000fe20007810000 */
[----:B------:R-:W-:Y:S01]  /*3a00*/  FMUL.FTZ R15, R0, R46 ;  /* 0x0000002e000f7220 */ /* 0x000fe20000410000 */
[----:B------:R-:W-:Y:S02]  /*3a10*/  ISETP.GT.AND P2, PT, R106, 0x91, PT ;  /* 0x000000916a00780c */ /* 0x000fe40003f44270 */
[----:B------:R-:W-:-:S02]  /*3a20*/  FSEL R77, R77, -INF , P3 ;  /* 0xff8000004d4d7808 */ /* 0x000fc40001800000 */
[----:B------:R-:W-:Y:S01]  /*3a30*/  FMNMX.FTZ R96, R71, R96, !PT ;  /* 0x0000006047607209 */ /* 0x000fe20007810000 */
[----:B------:R4:W-:Y:S01]  /*3a40*/  MUFU.TANH R91, R15 ;  /* 0x0000000f005b7308 */ /* 0x0009e20000002400 */
[----:B0-----:R-:W-:Y:S01]  /*3a50*/  FSEL R46, R79, -INF , P2 ;  /* 0xff8000004f2e7808 */ /* 0x001fe20001000000 */
[----:B-1----:R-:W-:Y:S01]  /*3a60*/  FMUL.FTZ R92, R0, R47 ;  /* 0x0000002f005c7220 */ /* 0x002fe20000410000 */
[C---:B------:R-:W-:Y:S02]  /*3a70*/  ISETP.GT.AND P3, PT, R106.reuse, 0x98, PT ;  /* 0x000000986a00780c */ /* 0x040fe40003f64270 */
[----:B------:R-:W-:Y:S02]  /*3a80*/  FMNMX.FTZ R79, R77, R96, !PT ;  /* 0x000000604d4f7209 */ /* 0x000fe40007810000 */
[----:B------:R-:W-:Y:S01]  /*3a90*/  ISETP.GT.AND P2, PT, R106, 0x99, PT ;  /* 0x000000996a00780c */ /* 0x000fe20003f44270 */
[----:B------:R-:W0:Y:S01]  /*3aa0*/  MUFU.TANH R9, R9 ;  /* 0x0000000900097308 */ /* 0x000e220000002400 */
[----:B--2---:R-:W-:Y:S01]  /*3ab0*/  FSEL R47, R93, -INF , P3 ;  /* 0xff8000005d2f7808 */ /* 0x004fe20001800000 */
[----:B------:R-:W-:Y:S01]  /*3ac0*/  IMAD.MOV.U32 R106, RZ, RZ, R119 ;  /* 0x000000ffff6a7224 */ /* 0x000fe200078e0077 */
[----:B------:R-:W-:-:S02]  /*3ad0*/  FMNMX.FTZ R96, R46, R79, !PT ;  /* 0x0000004f2e607209 */ /* 0x000fc40007810000 */
[----:B---3--:R-:W-:Y:S02]  /*3ae0*/  FSEL R79, R94, -INF , P2 ;  /* 0xff8000005e4f7808 */ /* 0x008fe40001000000 */
[----:B------:R-:W-:Y:S01]  /*3af0*/  FMNMX.FTZ R96, R47, R96, !PT ;  /* 0x000000602f607209 */ /* 0x000fe20007810000 */
[----:B------:R1:W-:Y:S03]  /*3b00*/  MUFU.TANH R93, R50 ;  /* 0x00000032005d7308 */ /* 0x0003e60000002400 */
[----:B----4-:R-:W-:-:S05]  /*3b10*/  FMNMX.FTZ R15, R79, R96, !PT ;  /* 0x000000604f0f7209 */ /* 0x010fca0007810000 */
[----:B------:R-:W2:Y:S01]  /*3b20*/  SHFL.BFLY PT, R98, R15, 0x2, 0x1f ;  /* 0x0c401f000f627f89 */ /* 0x000ea200000e0000 */
[----:B------:R-:W-:Y:S08]  /*3b30*/  MUFU.TANH R95, R54 ;  /* 0x00000036005f7308 */ /* 0x000ff00000002400 */
[----:B------:R-:W3:Y:S08]  /*3b40*/  MUFU.TANH R10, R10 ;  /* 0x0000000a000a7308 */ /* 0x000ef00000002400 */
[----:B------:R-:W-:Y:S01]  /*3b50*/  MUFU.TANH R94, R51 ;  /* 0x00000033005e7308 */ /* 0x000fe20000002400 */
[----:B--2---:R-:W-:-:S07]  /*3b60*/  FMNMX.FTZ R103, R15, R98, !PT ;  /* 0x000000620f677209 */ /* 0x004fce0007810000 */
[----:B------:R-:W2:Y:S01]  /*3b70*/  MUFU.TANH R12, R12 ;  /* 0x0000000c000c7308 */ /* 0x000ea20000002400 */
[----:B-1----:R-:W1:Y:S07]  /*3b80*/  SHFL.BFLY PT, R50, R103, 0x1, 0x1f ;  /* 0x0c201f0067327f89 */ /* 0x002e6e00000e0000 */
[----:B------:R4:W-:Y:S08]  /*3b90*/  MUFU.TANH R98, R27 ;  /* 0x0000001b00627308 */ /* 0x0009f00000002400 */
[----:B------:R5:W-:Y:S08]  /*3ba0*/  MUFU.TANH R96, R55 ;  /* 0x0000003700607308 */ /* 0x000bf00000002400 */
[----:B------:R-:W2:Y:S01]  /*3bb0*/  MUFU.TANH R11, R11 ;  /* 0x0000000b000b7308 */ /* 0x000ea20000002400 */
[----:B-1----:R-:W-:-:S04]  /*3bc0*/  FMNMX.FTZ R15, R103, R50, !PT ;  /* 0x00000032670f7209 */ /* 0x002fc80007810000 */
[C---:B------:R-:W-:Y:S01]  /*3bd0*/  FSETP.NEU.FTZ.AND P2, PT, R15.reuse, -INF , PT ;  /* 0xff8000000f00780b */ /* 0x040fe20003f5d000 */
[----:B------:R-:W-:-:S02]  /*3be0*/  FFMA.FTZ R26, R15, R26, -8 ;  /* 0xc10000000f1a7423 */ /* 0x000fc4000001001a */
[----:B------:R-:W1:Y:S03]  /*3bf0*/  MUFU.TANH R13, R13 ;  /* 0x0000000d000d7308 */ /* 0x000e660000002400 */
[----:B------:R-:W-:-:S05]  /*3c00*/  FSEL R26, R26, RZ, P2 ;  /* 0x000000ff1a1a7208 */ /* 0x000fca0001000000 */
[----:B------:R-:W1:Y:S01]  /*3c10*/  MUFU.TANH R14, R14 ;  /* 0x0000000e000e7308 */ /* 0x000e620000002400 */
[----:B----4-:R-:W-:-:S01]  /*3c20*/  FFMA.FTZ R27, R82, UR10, -R26 ;  /* 0x0000000a521b7c23 */ /* 0x010fc2000801081a */
[----:B------:R-:W-:Y:S01]  /*3c30*/  VIMNMX R82, R66, R75, PT ;  /* 0x0000004b42527248 */ /* 0x000fe20003fe0100 */
[----:B------:R-:W-:-:S01]  /*3c40*/  FFMA.FTZ R80, R80, UR10, -R26 ;  /* 0x0000000a50507c23 */ /* 0x000fc2000801081a */
[--C-:B------:R-:W-:Y:S01]  /*3c50*/  FFMA.FTZ R81, R81, UR10, -R26.reuse ;  /* 0x0000000a51517c23 */ /* 0x100fe2000801081a */
[----:B------:R-:W-:-:S01]  /*3c60*/  FFMA.FTZ R76, R76, UR10, -R26 ;  /* 0x0000000a4c4c7c23 */ /* 0x000fc2000801081a */
[----:B------:R-:W-:Y:S01]  /*3c70*/  ISETP.GT.AND P2, PT, R82, RZ, PT ;  /* 0x000000ff5200720c */ /* 0x000fe20003f44270 */
[----:B------:R-:W-:-:S01]  /*3c80*/  FFMA.FTZ R78, R78, UR10, -R26 ;  /* 0x0000000a4e4e7c23 */ /* 0x000fc2000801081a */
[C---:B------:R-:W-:Y:S01]  /*3c90*/  ISETP.GT.AND P3, PT, R82.reuse, 0x1, PT ;  /* 0x000000015200780c */ /* 0x040fe20003f64270 */
[----:B------:R-:W4:Y:S01]  /*3ca0*/  MUFU.TANH R21, R21 ;  /* 0x0000001500157308 */ /* 0x000f220000002400 */
[----:B------:R-:W-:Y:S01]  /*3cb0*/  ISETP.GT.AND P4, PT, R82, 0x8, PT ;  /* 0x000000085200780c */ /* 0x000fe20003f84270 */
[--C-:B------:R-:W-:Y:S01]  /*3cc0*/  FFMA.FTZ R64, R64, UR10, -R26.reuse ;  /* 0x0000000a40407c23 */ /* 0x100fe2000801081a */
[----:B------:R-:W-:Y:S01]  /*3cd0*/  FSEL R3, R3, -INF , P2 ;  /* 0xff80000003037808 */ /* 0x000fe20001000000 */
[--C-:B------:R-:W-:Y:S01]  /*3ce0*/  FFMA.FTZ R48, R48, UR10, -R26.reuse ;  /* 0x0000000a30307c23 */ /* 0x100fe2000801081a */
[----:B------:R-:W-:Y:S01]  /*3cf0*/  FSEL R50, R4, -INF , P3 ;  /* 0xff80000004327808 */ /* 0x000fe20001800000 */
[--C-:B------:R-:W-:Y:S01]  /*3d00*/  FFMA.FTZ R90, R90, UR10, -R26.reuse ;  /* 0x0000000a5a5a7c23 */ /* 0x100fe2000801081a */
[C---:B------:R-:W-:Y:S01]  /*3d10*/  ISETP.GT.AND P2, PT, R82.reuse, 0x9, PT ;  /* 0x000000095200780c */ /* 0x040fe20003f44270 */
        /* <DEDUP_REMOVED lines=8> */
[----:B------:R-:W4:Y:S01]  /*3da0*/  MUFU.TANH R72, R72 ;  /* 0x0000004800487308 */ /* 0x000f220000002400 */
[----:B------:R-:W-:Y:S01]  /*3db0*/  FMNMX.FTZ R51, R5, R54, !PT ;  /* 0x0000003605337209 */ /* 0x000fe20007810000 */
[--C-:B------:R-:W-:Y:S01]  /*3dc0*/  FFMA.FTZ R29, R29, UR10, -R26.reuse ;  /* 0x0000000a1d1d7c23 */ /* 0x100fe2000801081a */
[----:B------:R-:W-:Y:S01]  /*3dd0*/  ISETP.GT.AND P2, PT, R82, 0x11, PT ;  /* 0x000000115200780c */ /* 0x000fe20003f44270 */
[--C-:B------:R-:W-:Y:S01]  /*3de0*/  FFMA.FTZ R33, R33, UR10, -R26.reuse ;  /* 0x0000000a21217c23 */ /* 0x100fe2000801081a */
[----:B------:R-:W-:Y:S01]  /*3df0*/  FSEL R8, R8, -INF , P3 ;  /* 0xff80000008087808 */ /* 0x000fe20001800000 */
[--C-:B------:R-:W-:Y:S01]  /*3e00*/  FFMA.FTZ R36, R36, UR10, -R26.reuse ;  /* 0x0000000a24247c23 */ /* 0x100fe2000801081a */
[----:B-----5:R-:W-:Y:S01]  /*3e10*/  FMNMX.FTZ R55, R6, R51, !PT ;  /* 0x0000003306377209 */ /* 0x020fe20007810000 */
[----:B------:R-:W5:Y:S01]  /*3e20*/  MUFU.TANH R73, R73 ;  /* 0x0000004900497308 */ /* 0x000f620000002400 */
[----:B------:R-:W-:Y:S01]  /*3e30*/  ISETP.GT.AND P3, PT, R82, 0x18, PT ;  /* 0x000000185200780c */ /* 0x000fe20003f64270 */
[--C-:B------:R-:W-:Y:S01]  /*3e40*/  FFMA.FTZ R37, R37, UR10, -R26.reuse ;  /* 0x0000000a25257c23 */ /* 0x100fe2000801081a */
[----:B------:R-:W-:Y:S01]  /*3e50*/  FSEL R51, R7, -INF , P2 ;  /* 0xff80000007337808 */ /* 0x000fe20001000000 */
[----:B------:R-:W-:Y:S01]  /*3e60*/  FFMA.FTZ R7, R84, UR10, -R26 ;  /* 0x0000000a54077c23 */ /* 0x000fe2000801081a */
[----:B------:R-:W-:-:S02]  /*3e70*/  FMNMX.FTZ R54, R8, R55, !PT ;  /* 0x0000003708367209 */ /* 0x000fc40007810000 */
[C---:B------:R-:W-:Y:S01]  /*3e80*/  ISETP.GT.AND P2, PT, R82.reuse, 0x19, PT ;  /* 0x000000195200780c */ /* 0x040fe20003f44270 */
[----:B------:R-:W5:Y:S01]  /*3e90*/  MUFU.TANH R57, R57 ;  /* 0x0000003900397308 */ /* 0x000f620000002400 */
[----:B0-----:R-:W-:Y:S02]  /*3ea0*/  FSEL R9, R9, -INF , P3 ;  /* 0xff80000009097808 */ /* 0x001fe40001800000 */
[----:B------:R-:W-:Y:S02]  /*3eb0*/  FMNMX.FTZ R54, R51, R54, !PT ;  /* 0x0000003633367209 */ /* 0x000fe40007810000 */
[----:B------:R-:W-:Y:S02]  /*3ec0*/  ISETP.GT.AND P3, PT, R82, 0x20, PT ;  /* 0x000000205200780c */ /* 0x000fe40003f64270 */
[----:B---3--:R-:W-:Y:S01]  /*3ed0*/  FSEL R10, R10, -INF , P2 ;  /* 0xff8000000a0a7808 */ /* 0x008fe20001000000 */
[----:B------:R-:W0:Y:S01]  /*3ee0*/  MUFU.TANH R56, R56 ;  /* 0x0000003800387308 */ /* 0x000e220000002400 */
[----:B------:R-:W-:-:S02]  /*3ef0*/  FMNMX.FTZ R55, R9, R54, !PT ;  /* 0x0000003609377209 */ /* 0x000fc40007810000 */
[----:B------:R-:W-:Y:S02]  /*3f00*/  ISETP.GT.AND P2, PT, R82, 0x21, PT ;  /* 0x000000215200780c */ /* 0x000fe40003f44270 */
[----:B--2---:R-:W-:Y:S02]  /*3f10*/  FSEL R54, R12, -INF , P3 ;  /* 0xff8000000c367808 */ /* 0x004fe40001800000 */
[----:B------:R-:W-:Y:S01]  /*3f20*/  FMNMX.FTZ R55, R10, R55, !PT ;  /* 0x000000370a377209 */ /* 0x000fe20007810000 */
[----:B------:R-:W2:Y:S01]  /*3f30*/  MUFU.TANH R58, R58 ;  /* 0x0000003a003a7308 */ /* 0x000ea20000002400 */
[----:B------:R-:W-:Y:S02]  /*3f40*/  ISETP.GT.AND P3, PT, R82, 0x28, PT ;  /* 0x000000285200780c */ /* 0x000fe40003f64270 */
[----:B------:R-:W-:Y:S02]  /*3f50*/  FSEL R11, R11, -INF , P2 ;  /* 0xff8000000b0b7808 */ /* 0x000fe40001000000 */
[----:B------:R-:W-:-:S02]  /*3f60*/  FMNMX.FTZ R66, R54, R55, !PT ;  /* 0x0000003736427209 */ /* 0x000fc40007810000 */
[C---:B------:R-:W-:Y:S01]  /*3f70*/  ISETP.GT.AND P2, PT, R82.reuse, 0x29, PT ;  /* 0x000000295200780c */ /* 0x040fe20003f44270 */
[----:B------:R-:W3:Y:S01]  /*3f80*/  MUFU.TANH R59, R59 ;  /* 0x0000003b003b7308 */ /* 0x000ee20000002400 */
[----:B-1----:R-:W-:Y:S02]  /*3f90*/  FSEL R55, R13, -INF , P3 ;  /* 0xff8000000d377808 */ /* 0x002fe40001800000 */
[----:B------:R-:W-:Y:S02]  /*3fa0*/  FMNMX.FTZ R66, R11, R66, !PT ;  /* 0x000000420b427209 */ /* 0x000fe40007810000 */
[----:B------:R-:W-:Y:S02]  /*3fb0*/  ISETP.GT.AND P3, PT, R82, 0x30, PT ;  /* 0x000000305200780c */ /* 0x000fe40003f64270 */
[----:B------:R-:W-:Y:S01]  /*3fc0*/  FSEL R14, R14, -INF , P2 ;  /* 0xff8000000e0e7808 */ /* 0x000fe20001000000 */
[----:B------:R1:W-:Y:S01]  /*3fd0*/  MUFU.EX2 R13, R80 ;  /* 0x00000050000d7308 */ /* 0x0003e20000000800 */
[----:B------:R-:W-:-:S02]  /*3fe0*/  FMNMX.FTZ R75, R55, R66, !PT ;  /* 0x00000042374b7209 */ /* 0x000fc40007810000 */
[----:B------:R-:W-:Y:S02]  /*3ff0*/  ISETP.GT.AND P2, PT, R82, 0x31, PT ;  /* 0x000000315200780c */ /* 0x000fe40003f44270 */
[----:B----4-:R-:W-:Y:S02]  /*4000*/  FSEL R21, R21, -INF , P3 ;  /* 0xff80000015157808 */ /* 0x010fe40001800000 */
[----:B------:R-:W-:Y:S01]  /*4010*/  FMNMX.FTZ R74, R14, R75, !PT ;  /* 0x0000004b0e4a7209 */ /* 0x000fe20007810000 */
[----:B------:R-:W4:Y:S01]  /*4020*/  MUFU.TANH R60, R60 ;  /* 0x0000003c003c7308 */ /* 0x000f220000002400 */
[----:B------:R-:W-:Y:S01]  /*4030*/  ISETP.GT.AND P3, PT, R82, 0x38, PT ;  /* 0x000000385200780c */ /* 0x000fe20003f64270 */
[----:B-1----:R-:W-:Y:S01]  /*4040*/  FFMA.FTZ R80, R70, UR10, -R26 ;  /* 0x0000000a46507c23 */ /* 0x002fe2000801081a */
[----:B------:R-:W-:Y:S02]  /*4050*/  FSEL R20, R20, -INF , P2 ;  /* 0xff80000014147808 */ /* 0x000fe40001000000 */
[----:B------:R-:W-:-:S02]  /*4060*/  FMNMX.FTZ R75, R21, R74, !PT ;  /* 0x0000004a154b7209 */ /* 0x000fc40007810000 */
[----:B------:R-:W-:Y:S01]  /*4070*/  ISETP.GT.AND P2, PT, R82, 0x39, PT ;  /* 0x000000395200780c */ /* 0x000fe20003f44270 */
[----:B------:R-:W-:Y:S01]  /*4080*/  MUFU.TANH R61, R61 ;  /* 0x0000003d003d7308 */ /* 0x000fe20000002400 */
[----:B------:R-:W-:Y:S02]  /*4090*/  FSEL R74, R72, -INF , P3 ;  /* 0xff800000484a7808 */ /* 0x000fe40001800000 */
[----:B------:R-:W-:Y:S02]  /*40a0*/  FMNMX.FTZ R75, R20, R75, !PT ;  /* 0x0000004b144b7209 */ /* 0x000fe40007810000 */
[----:B------:R-:W-:Y:S02]  /*40b0*/  ISETP.GT.AND P3, PT, R82, 0x40, PT ;  /* 0x000000405200780c */ /* 0x000fe40003f64270 */
[----:B-----5:R-:W-:Y:S01]  /*40c0*/  FSEL R73, R73, -INF , P2 ;  /* 0xff80000049497808 */ /* 0x020fe20001000000 */
[----:B------:R1:W-:Y:S01]  /*40d0*/  MUFU.EX2 R12, R81 ;  /* 0x00000051000c7308 */ /* 0x0003e20000000800 */
[----:B------:R-:W-:-:S02]  /*40e0*/  FMNMX.FTZ R70, R74, R75, !PT ;  /* 0x0000004b4a467209 */ /* 0x000fc40007810000 */
[C---:B------:R-:W-:Y:S02]  /*40f0*/  ISETP.GT.AND P2, PT, R82.reuse, 0x41, PT ;  /* 0x000000415200780c */ /* 0x040fe40003f44270 */
[----:B------:R-:W-:Y:S02]  /*4100*/  FSEL R75, R57, -INF , P3 ;  /* 0xff800000394b7808 */ /* 0x000fe40001800000 */
[----:B------:R-:W-:Y:S01]  /*4110*/  FMNMX.FTZ R70, R73, R70, !PT ;  /* 0x0000004649467209 */ /* 0x000fe20007810000 */
[----:B------:R0:W-:Y:S01]  /*4120*/  MUFU.EX2 R72, R76 ;  /* 0x0000004c00487308 */ /* 0x0001e20000000800 */
[----:B------:R-:W-:Y:S02]  /*4130*/  ISETP.GT.AND P3, PT, R82, 0x48, PT ;  /* 0x000000485200780c */ /* 0x000fe40003f64270 */
[----:B-1----:R-:W-:-:S05]  /*4140*/  FMNMX.FTZ R81, R75, R70, !PT ;  /* 0x000000464b517209 */ /* 0x002fca0007810000 */
[----:B------:R-:W1:Y:S01]  /*4150*/  MUFU.TANH R62, R62 ;  /* 0x0000003e003e7308 */ /* 0x000e620000002400 */
[----:B0-----:R-:W-:Y:S01]  /*4160*/  FSEL R76, R56, -INF , P2 ;  /* 0xff800000384c7808 */ /* 0x001fe20001000000 */
[----:B------:R-:W-:Y:S01]  /*4170*/  FFMA.FTZ R56, R68, UR10, -R26 ;  /* 0x0000000a44387c23 */ /* 0x000fe2000801081a */
[----:B------:R-:W-:Y:S02]  /*4180*/  ISETP.GT.AND P2, PT, R82, 0x49, PT ;  /* 0x000000495200780c */ /* 0x000fe40003f44270 */
[----:B------:R-:W-:-:S03]  /*4190*/  FMNMX.FTZ R81, R76, R81, !PT ;  /* 0x000000514c517209 */ /* 0x000fc60007810000 */
[----:B------:R2:W-:Y:S08]  /*41a0*/  MUFU.EX2 R66, R78 ;  /* 0x0000004e00427308 */ /* 0x0005f00000000800 */
[----:B------:R3:W-:Y:S01]  /*41b0*/  MUFU.EX2 R57, R80 ;  /* 0x0000005000397308 */ /* 0x0007e20000000800 */
[----:B--2---:R-:W-:Y:S02]  /*41c0*/  FSEL R78, R58, -INF , P3 ;  /* 0xff8000003a4e7808 */ /* 0x004fe40001800000 */
[----:B------:R-:W-:-:S05]  /*41d0*/  ISETP.GT.AND P3, PT, R82, 0x50, PT ;  /* 0x000000505200780c */ /* 0x000fca0003f64270 */
[----:B------:R-:W0:Y:S01]  /*41e0*/  MUFU.TANH R63, R63 ;  /* 0x0000003f003f7308 */ /* 0x000e220000002400 */
[----:B---3--:R-:W-:Y:S01]  /*41f0*/  FSEL R80, R59, -INF , P2 ;  /* 0xff8000003b507808 */ /* 0x008fe20001000000 */
[--C-:B------:R-:W-:Y:S01]  /*4200*/  FFMA.FTZ R59, R65, UR10, -R26.reuse ;  /* 0x0000000a413b7c23 */ /* 0x100fe2000801081a */
[----:B------:R-:W-:Y:S02]  /*4210*/  FMNMX.FTZ R65, R78, R81, !PT ;  /* 0x000000514e417209 */ /* 0x000fe40007810000 */
[----:B------:R-:W-:Y:S02]  /*4220*/  ISETP.GT.AND P2, PT, R82, 0x51, PT ;  /* 0x000000515200780c */ /* 0x000fe40003f44270 */
[----:B----4-:R-:W-:Y:S01]  /*4230*/  FSEL R81, R60, -INF , P3 ;  /* 0xff8000003c517808 */ /* 0x010fe20001800000 */
[----:B------:R-:W2:Y:S01]  /*4240*/  MUFU.TANH R40, R40 ;  /* 0x0000002800287308 */ /* 0x000ea20000002400 */
[----:B------:R-:W-:Y:S01]  /*4250*/  FMNMX.FTZ R58, R80, R65, !PT ;  /* 0x00000041503a7209 */ /* 0x000fe20007810000 */
[----:B------:R-:W-:Y:S01]  /*4260*/  FFMA.FTZ R65, R45, UR10, -R26 ;  /* 0x0000000a2d417c23 */ /* 0x000fe2000801081a */
[----:B------:R-:W-:-:S02]  /*4270*/  ISETP.GT.AND P3, PT, R82, 0x58, PT ;  /* 0x000000585200780c */ /* 0x000fc40003f64270 */
[----:B------:R-:W-:Y:S02]  /*4280*/  FMNMX.FTZ R60, R81, R58, !PT ;  /* 0x0000003a513c7209 */ /* 0x000fe40007810000 */
[----:B-1----:R-:W-:Y:S01]  /*4290*/  FSEL R84, R62, -INF , P3 ;  /* 0xff8000003e547808 */ /* 0x002fe20001800000 */
[----:B------:R1:W-:Y:S01]  /*42a0*/  MUFU.TANH R99, R30 ;  /* 0x0000001e00637308 */ /* 0x0003e20000002400 */
[----:B------:R-:W-:Y:S01]  /*42b0*/  ISETP.GT.AND P3, PT, R82, 0x60, PT ;  /* 0x000000605200780c */ /* 0x000fe20003f64270 */
[----:B------:R-:W-:-:S06]  /*42c0*/  FFMA.FTZ R62, R49, UR10, -R26 ;  /* 0x0000000a313e7c23 */ /* 0x000fcc000801081a */
[----:B------:R-:W3:Y:S01]  /*42d0*/  MUFU.TANH R41, R41 ;  /* 0x0000002900297308 */ /* 0x000ee20000002400 */
[----:B-1----:R-:W-:-:S01]  /*42e0*/  FFMA.FTZ R30, R83, UR10, -R26 ;  /* 0x0000000a531e7c23 */ /* 0x002fc2000801081a */
[----:B------:R-:W-:Y:S02]  /*42f0*/  FSEL R83, R61, -INF , P2 ;  /* 0xff8000003d537808 */ /* 0x000fe40001000000 */
[----:B------:R-:W-:Y:S02]  /*4300*/  ISETP.GT.AND P2, PT, R82, 0x59, PT ;  /* 0x000000595200780c */ /* 0x000fe40003f44270 */
[----:B------:R-:W-:Y:S02]  /*4310*/  FMNMX.FTZ R61, R83, R60, !PT ;  /* 0x0000003c533d7209 */ /* 0x000fe40007810000 */
[----:B------:R1:W-:Y:S02]  /*4320*/  MUFU.TANH R100, R31 ;  /* 0x0000001f00647308 */ /* 0x0003e40000002400 */
[----:B------:R-:W-:-:S06]  /*4330*/  FMNMX.FTZ R60, R84, R61, !PT ;  /* 0x0000003d543c7209 */ /* 0x000fcc0007810000 */
[----:B------:R-:W4:Y:S01]  /*4340*/  MUFU.TANH R92, R92 ;  /* 0x0000005c005c7308 */ /* 0x000f220000002400 */
[----:B-1----:R-:W-:-:S01]  /*4350*/  FFMA.FTZ R31, R85, UR10, -R26 ;  /* 0x0000000a551f7c23 */ /* 0x002fc2000801081a */
[----:B0-----:R-:W-:Y:S02]  /*4360*/  FSEL R85, R63, -INF , P2 ;  /* 0xff8000003f557808 */ /* 0x001fe40001000000 */
[----:B------:R-:W-:Y:S02]  /*4370*/  ISETP.GT.AND P2, PT, R82, 0x61, PT ;  /* 0x000000615200780c */ /* 0x000fe40003f44270 */
[----:B------:R-:W-:Y:S02]  /*4380*/  FMNMX.FTZ R61, R85, R60, !PT ;  /* 0x0000003c553d7209 */ /* 0x000fe40007810000 */
[----:B------:R0:W1:Y:S08]  /*4390*/  MUFU.TANH R101, R34 ;  /* 0x0000002200657308 */ /* 0x0000700000002400 */
[----:B------:R3:W-:Y:S01]  /*43a0*/  MUFU.EX2 R58, R64 ;  /* 0x00000040003a7308 */ /* 0x0007e20000000800 */
[----:B0-----:R-:W-:-:S01]  /*43b0*/  FFMA.FTZ R34, R86, UR10, -R26 ;  /* 0x0000000a56227c23 */ /* 0x001fc2000801081a */
[----:B--2---:R-:W-:Y:S01]  /*43c0*/  FSEL R86, R40, -INF , P3 ;  /* 0xff80000028567808 */ /* 0x004fe20001800000 */
[----:B------:R-:W-:-:S01]  /*43d0*/  FFMA.FTZ R40, R42, UR10, -R26 ;  /* 0x0000000a2a287c23 */ /* 0x000fc2000801081a */
[----:B------:R-:W-:-:S02]  /*43e0*/  ISETP.GT.AND P3, PT, R82, 0x68, PT ;  /* 0x000000685200780c */ /* 0x000fc40003f64270 */
[----:B------:R-:W-:Y:S02]  /*43f0*/  FMNMX.FTZ R61, R86, R61, !PT ;  /* 0x0000003d563d7209 */ /* 0x000fe40007810000 */
[----:B------:R-:W-:Y:S01]  /*4400*/  FSEL R60, R91, -INF , P3 ;  /* 0xff8000005b3c7808 */ /* 0x000fe20001800000 */
[----:B------:R0:W2:Y:S01]  /*4410*/  MUFU.TANH R102, R35 ;  /* 0x0000002300667308 */ /* 0x0000a20000002400 */
[----:B---3--:R-:W-:Y:S01]  /*4420*/  FSEL R64, R41, -INF , P2 ;  /* 0xff80000029407808 */ /* 0x008fe20001000000 */
[--C-:B------:R-:W-:Y:S01]  /*4430*/  IMAD.MOV.U32 R91, RZ, RZ, R119.reuse ;  /* 0x000000ffff5b7224 */ /* 0x100fe200078e0077 */
[----:B------:R-:W-:Y:S02]  /*4440*/  ISETP.GT.AND P2, PT, R82, 0x69, PT ;  /* 0x000000695200780c */ /* 0x000fe40003f44270 */
[----:B------:R-:W-:Y:S02]  /*4450*/  FMNMX.FTZ R41, R64, R61, !PT ;  /* 0x0000003d40297209 */ /* 0x000fe40007810000 */
[----:B------:R-:W-:Y:S01]  /*4460*/  ISETP.GT.AND P3, PT, R82, 0x70, PT ;  /* 0x000000705200780c */ /* 0x000fe20003f64270 */
[----:B------:R3:W5:Y:S01]  /*4470*/  MUFU.TANH R103, R38 ;  /* 0x0000002600677308 */ /* 0x0007620000002400 */
[----:B----4-:R-:W-:Y:S01]  /*4480*/  FSEL R61, R92, -INF , P2 ;  /* 0xff8000005c3d7808 */ /* 0x010fe20001000000 */
[--C-:B0-----:R-:W-:Y:S01]  /*4490*/  FFMA.FTZ R35, R89, UR10, -R26.reuse ;  /* 0x0000000a59237c23 */ /* 0x101fe2000801081a */
[----:B------:R-:W-:Y:S01]  /*44a0*/  FMNMX.FTZ R42, R60, R41, !PT ;  /* 0x000000293c2a7209 */ /* 0x000fe20007810000 */
[--C-:B------:R-:W-:Y:S01]  /*44b0*/  IMAD.MOV.U32 R92, RZ, RZ, R119.reuse ;  /* 0x000000ffff5c7224 */ /* 0x100fe200078e0077 */
[----:B------:R-:W-:Y:S01]  /*44c0*/  ISETP.GT.AND P2, PT, R82, 0x71, PT ;  /* 0x000000715200780c */ /* 0x000fe20003f44270 */
[----:B------:R-:W-:Y:S01]  /*44d0*/  IMAD.MOV.U32 R89, RZ, RZ, R119 ;  /* 0x000000ffff597224 */ /* 0x000fe200078e0077 */
[----:B------:R-:W-:Y:S01]  /*44e0*/  FSEL R93, R93, -INF , P3 ;  /* 0xff8000005d5d7808 */ /* 0x000fe20001800000 */
[----:B------:R0:W-:Y:S01]  /*44f0*/  MUFU.EX2 R41, R62 ;  /* 0x0000003e00297308 */ /* 0x0001e20000000800 */
[----:B------:R-:W-:Y:S01]  /*4500*/  FMNMX.FTZ R42, R61, R42, !PT ;  /* 0x0000002a3d2a7209 */ /* 0x000fe20007810000 */
[----:B---3--:R-:W-:Y:S01]  /*4510*/  FFMA.FTZ R38, R88, UR10, -R26 ;  /* 0x0000000a58267c23 */ /* 0x008fe2000801081a */
[----:B------:R-:W-:-:S02]  /*4520*/  ISETP.GT.AND P3, PT, R82, 0x78, PT ;  /* 0x000000785200780c */ /* 0x000fc40003f64270 */
[----:B------:R-:W-:Y:S02]  /*4530*/  FSEL R70, R94, -INF , P2 ;  /* 0xff8000005e467808 */ /* 0x000fe40001000000 */
[----:B------:R-:W-:Y:S01]  /*4540*/  FMNMX.FTZ R49, R93, R42, !PT ;  /* 0x0000002a5d317209 */ /* 0x000fe20007810000 */
[----:B------:R3:W4:Y:S01]  /*4550*/  MUFU.TANH R104, R39 ;  /* 0x0000002700687308 */ /* 0x0007220000002400 */
[----:B------:R-:W-:Y:S01]  /*4560*/  ISETP.GT.AND P2, PT, R82, 0x79, PT ;  /* 0x000000795200780c */ /* 0x000fe20003f44270 */
[--C-:B0-----:R-:W-:Y:S01]  /*4570*/  FFMA.FTZ R62, R44, UR10, -R26.reuse ;  /* 0x0000000a2c3e7c23 */ /* 0x101fe2000801081a */
[----:B------:R-:W-:Y:S01]  /*4580*/  FSEL R68, R95, -INF , P3 ;  /* 0xff8000005f447808 */ /* 0x000fe20001800000 */
[--C-:B------:R-:W-:Y:S01]  /*4590*/  IMAD.MOV.U32 R95, RZ, RZ, R119.reuse ;  /* 0x000000ffff5f7224 */ /* 0x100fe200078e0077 */
[----:B------:R-:W-:Y:S02]  /*45a0*/  FMNMX.FTZ R49, R70, R49, !PT ;  /* 0x0000003146317209 */ /* 0x000fe40007810000 */
[----:B------:R-:W-:Y:S01]  /*45b0*/  ISETP.GT.AND P3, PT, R82, 0x80, PT ;  /* 0x000000805200780c */ /* 0x000fe20003f64270 */
[----:B------:R-:W-:Y:S01]  /*45c0*/  MUFU.EX2 R42, R48 ;  /* 0x00000030002a7308 */ /* 0x000fe20000000800 */
[----:B------:R-:W-:Y:S01]  /*45d0*/  FSEL R96, R96, -INF , P2 ;  /* 0xff80000060607808 */ /* 0x000fe20001000000 */
[----:B---3--:R-:W-:Y:S01]  /*45e0*/  FFMA.FTZ R39, R87, UR10, -R26 ;  /* 0x0000000a57277c23 */ /* 0x008fe2000801081a */
[----:B------:R-:W-:Y:S01]  /*45f0*/  FMNMX.FTZ R63, R68, R49, !PT ;  /* 0x00000031443f7209 */ /* 0x000fe20007810000 */
[----:B------:R-:W-:Y:S01]  /*4600*/  IMAD.MOV.U32 R87, RZ, RZ, R119 ;  /* 0x000000ffff577224 */ /* 0x000fe200078e0077 */
[----:B------:R-:W-:-:S02]  /*4610*/  ISETP.GT.AND P2, PT, R82, 0x81, PT ;  /* 0x000000815200780c */ /* 0x000fc40003f44270 */
[----:B------:R-:W-:Y:S01]  /*4620*/  FSEL R97, R97, -INF , P3 ;  /* 0xff80000061617808 */ /* 0x000fe20001800000 */
[----:B------:R0:W-:Y:S01]  /*4630*/  MUFU.EX2 R49, R62 ;  /* 0x0000003e00317308 */ /* 0x0001e20000000800 */
[----:B------:R-:W-:Y:S02]  /*4640*/  FMNMX.FTZ R44, R96, R63, !PT ;  /* 0x0000003f602c7209 */ /* 0x000fe40007810000 */
[----:B------:R-:W-:Y:S02]  /*4650*/  ISETP.GT.AND P3, PT, R82, 0x88, PT ;  /* 0x000000885200780c */ /* 0x000fe40003f64270 */
[----:B------:R-:W-:Y:S02]  /*4660*/  FSEL R98, R98, -INF , P2 ;  /* 0xff80000062627808 */ /* 0x000fe40001000000 */
[----:B------:R-:W-:Y:S01]  /*4670*/  FMNMX.FTZ R45, R97, R44, !PT ;  /* 0x0000002c612d7209 */ /* 0x000fe20007810000 */
[----:B------:R-:W-:Y:S01]  /*4680*/  MUFU.EX2 R27, R27 ;  /* 0x0000001b001b7308 */ /* 0x000fe20000000800 */
[----:B------:R-:W-:Y:S01]  /*4690*/  ISETP.GT.AND P2, PT, R82, 0x89, PT ;  /* 0x000000895200780c */ /* 0x000fe20003f44270 */
[----:B0-----:R-:W-:Y:S01]  /*46a0*/  FFMA.FTZ R62, R67, UR10, -R26 ;  /* 0x0000000a433e7c23 */ /* 0x001fe2000801081a */
[----:B------:R-:W-:-:S02]  /*46b0*/  FSEL R99, R99, -INF , P3 ;  /* 0xff80000063637808 */ /* 0x000fc40001800000 */
[----:B------:R-:W-:Y:S01]  /*46c0*/  FMNMX.FTZ R48, R98, R45, !PT ;  /* 0x0000002d62307209 */ /* 0x000fe20007810000 */
[----:B------:R-:W-:-:S01]  /*46d0*/  FFMA.FTZ R45, R52, UR10, -R26 ;  /* 0x0000000a342d7c23 */ /* 0x000fc2000801081a */
[----:B------:R-:W-:Y:S01]  /*46e0*/  ISETP.GT.AND P3, PT, R82, 0x90, PT ;  /* 0x000000905200780c */ /* 0x000fe20003f64270 */
[----:B------:R0:W-:Y:S01]  /*46f0*/  MUFU.EX2 R44, R65 ;  /* 0x00000041002c7308 */ /* 0x0001e20000000800 */
[----:B------:R-:W-:Y:S01]  /*4700*/  FSEL R100, R100, -INF , P2 ;  /* 0xff80000064647808 */ /* 0x000fe20001000000 */
[----:B------:R-:W-:Y:S01]  /*4710*/  FFMA.FTZ R52, R71, UR10, -R26 ;  /* 0x0000000a47347c23 */ /* 0x000fe2000801081a */
[----:B------:R-:W-:Y:S02]  /*4720*/  FMNMX.FTZ R63, R99, R48, !PT ;  /* 0x00000030633f7209 */ /* 0x000fe40007810000 */
[----:B------:R-:W-:Y:S02]  /*4730*/  ISETP.GT.AND P2, PT, R82, 0x91, PT ;  /* 0x000000915200780c */ /* 0x000fe40003f44270 */
[----:B-1----:R-:W-:Y:S01]  /*4740*/  FSEL R101, R101, -INF , P3 ;  /* 0xff80000065657808 */ /* 0x002fe20001800000 */
[----:B------:R-:W1:Y:S01]  /*4750*/  MUFU.EX2 R30, R30 ;  /* 0x0000001e001e7308 */ /* 0x000e620000000800 */
[----:B------:R-:W-:-:S02]  /*4760*/  FMNMX.FTZ R48, R100, R63, !PT ;  /* 0x0000003f64307209 */ /* 0x000fc40007810000 */
[----:B------:R-:W-:Y:S02]  /*4770*/  ISETP.GT.AND P3, PT, R82, 0x98, PT ;  /* 0x000000985200780c */ /* 0x000fe40003f64270 */
[----:B--2---:R-:W-:Y:S02]  /*4780*/  FSEL R102, R102, -INF , P2 ;  /* 0xff80000066667808 */ /* 0x004fe40001000000 */
[----:B------:R-:W-:Y:S01]  /*4790*/  FMNMX.FTZ R63, R101, R48, !PT ;  /* 0x00000030653f7209 */ /* 0x000fe20007810000 */
[----:B------:R-:W2:Y:S01]  /*47a0*/  MUFU.EX2 R31, R31 ;  /* 0x0000001f001f7308 */ /* 0x000ea20000000800 */
[----:B------:R-:W-:Y:S02]  /*47b0*/  ISETP.GT.AND P2, PT, R82, 0x99, PT ;  /* 0x000000995200780c */ /* 0x000fe40003f44270 */
[----:B-----5:R-:W-:Y:S02]  /*47c0*/  FSEL R103, R103, -INF , P3 ;  /* 0xff80000067677808 */ /* 0x020fe40001800000 */
[----:B------:R-:W-:Y:S01]  /*47d0*/  FMNMX.FTZ R48, R102, R63, !PT ;  /* 0x0000003f66307209 */ /* 0x000fe20007810000 */
[----:B------:R-:W-:Y:S01]  /*47e0*/  FFMA.FTZ R63, R24, UR10, -R26 ;  /* 0x0000000a183f7c23 */ /* 0x000fe2000801081a */
[----:B----4-:R-:W-:Y:S01]  /*47f0*/  FSEL R104, R104, -INF , P2 ;  /* 0xff80000068687808 */ /* 0x010fe20001000000 */
[----:B------:R-:W3:Y:S01]  /*4800*/  MUFU.EX2 R34, R34 ;  /* 0x0000002200227308 */ /* 0x000ee20000000800 */
[----:B0-----:R-:W-:Y:S01]  /*4810*/  FMNMX.FTZ R65, R103, R48, !PT ;  /* 0x0000003067417209 */ /* 0x001fe20007810000 */
[----:B-1----:R-:W-:Y:S01]  /*4820*/  FADD.FTZ R82, R27, R30 ;  /* 0x0000001e1b527221 */ /* 0x002fe20000010000 */
[----:B------:R-:W-:-:S01]  /*4830*/  FFMA.FTZ R24, R25, UR10, -R26 ;  /* 0x0000000a19187c23 */ /* 0x000fc2000801081a */
[--C-:B------:R-:W-:Y:S01]  /*4840*/  FFMA.FTZ R25, R32, UR10, -R26.reuse ;  /* 0x0000000a20197c23 */ /* 0x100fe2000801081a */
[----:B------:R-:W-:Y:S01]  /*4850*/  FMNMX.FTZ R65, R104, R65, !PT ;  /* 0x0000004168417209 */ /* 0x000fe20007810000 */
[--C-:B------:R-:W-:Y:S01]  /*4860*/  FFMA.FTZ R32, R53, UR10, -R26.reuse ;  /* 0x0000000a35207c23 */ /* 0x100fe2000801081a */
[----:B------:R-:W-:-:S01]  /*4870*/  FFMA.FTZ R53, R69, UR10, -R26 ;  /* 0x0000000a45357c23 */ /* 0x000fc2000801081a */
[----:B------:R-:W-:Y:S01]  /*4880*/  MUFU.EX2 R35, R35 ;  /* 0x0000002300237308 */ /* 0x000fe20000000800 */
[----:B--2---:R-:W-:-:S01]  /*4890*/  FADD.FTZ R71, R31, R82 ;  /* 0x000000521f477221 */ /* 0x004fc20000010000 */
[----:B------:R-:W0:Y:S01]  /*48a0*/  SHFL.BFLY PT, R48, R65, 0x2, 0x1f ;  /* 0x0c401f0041307f89 */ /* 0x000e2200000e0000 */
[----:B------:R-:W-:Y:S01]  /*48b0*/  MOV R94, R119 ;  /* 0x00000077005e7202 */ /* 0x000fe20000000f00 */
[----:B------:R-:W-:-:S04]  /*48c0*/  IMAD.MOV.U32 R82, RZ, RZ, R119 ;  /* 0x000000ffff527224 */ /* 0x000fc800078e0077 */
[----:B------:R-:W-:Y:S01]  /*48d0*/  MUFU.EX2 R38, R38 ;  /* 0x0000002600267308 */ /* 0x000fe20000000800 */
[----:B---3--:R-:W-:-:S04]  /*48e0*/  F2FP.SATFINITE.E4M3.F32.PACK_AB_MERGE_C R216, R34, R31, RZ ;  /* 0x0000001f22d8723e */ /* 0x008fc800048070ff */
[----:B------:R-:W-:Y:S01]  /*48f0*/  F2FP.SATFINITE.E4M3.F32.PACK_AB_MERGE_C R216, R30, R27, R216 ;  /* 0x0000001b1ed8723e */ /* 0x000fe200048070d8 */
[--C-:B------:R-:W-:Y:S02]  /*4900*/  IMAD.MOV.U32 R30, RZ, RZ, R119.reuse ;  /* 0x000000ffff1e7224 */ /* 0x100fe400078e0077 */
[----:B------:R1:W-:Y:S01]  /*4910*/  MUFU.EX2 R4, R90 ;  /* 0x0000005a00047308 */ /* 0x0003e20000000800 */
[----:B------:R-:W-:-:S07]  /*4920*/  IMAD.MOV.U32 R27, RZ, RZ, R119 ;  /* 0x000000ffff1b7224 */ /* 0x000fce00078e0077 */
[----:B------:R-:W-:Y:S01]  /*4930*/  MUFU.EX2 R39, R39 ;  /* 0x0000002700277308 */ /* 0x000fe20000000800 */
[----:B-1----:R-:W-:Y:S01]  /*4940*/  IMAD.MOV.U32 R90, RZ, RZ, R119 ;  /* 0x000000ffff5a7224 */ /* 0x002fe200078e0077 */
[----:B0-----:R-:W-:Y:S01]  /*4950*/  FMNMX.FTZ R67, R65, R48, !PT ;  /* 0x0000003041437209 */ /* 0x001fe20007810000 */
[----:B------:R-:W-:-:S01]  /*4960*/  FFMA.FTZ R65, R46, UR10, -R26 ;  /* 0x0000000a2e417c23 */ /* 0x000fc2000801081a */
[--C-:B------:R-:W-:Y:S01]  /*4970*/  FFMA.FTZ R46, R47, UR10, -R26.reuse ;  /* 0x0000000a2f2e7c23 */ /* 0x100fe2000801081a */
[----:B------:R-:W-:-:S02]  /*4980*/  FFMA.FTZ R47, R79, UR10, -R26 ;  /* 0x0000000a4f2f7c23 */ /* 0x000fc4000801081a */
[----:B------:R-:W0:Y:S01]  /*4990*/  SHFL.BFLY PT, R120, R67, 0x1, 0x1f ;  /* 0x0c201f0043787f89 */ /* 0x000e2200000e0000 */
[----:B------:R-:W-:Y:S08]  /*49a0*/  MUFU.EX2 R48, R62 ;  /* 0x0000003e00307308 */ /* 0x000ff00000000800 */
[----:B------:R-:W-:Y:S08]  /*49b0*/  MUFU.EX2 R62, R77 ;  /* 0x0000004d003e7308 */ /* 0x000ff00000000800 */
[----:B------:R-:W-:Y:S01]  /*49c0*/  MUFU.EX2 R7, R7 ;  /* 0x0000000700077308 */ /* 0x000fe20000000800 */
[----:B0-----:R-:W-:Y:S01]  /*49d0*/  FMNMX.FTZ R120, R67, R120, !PT ;  /* 0x0000007843787209 */ /* 0x001fe20007810000 */
[----:B------:R-:W-:-:S06]  /*49e0*/  IMAD.U32 R67, RZ, RZ, UR10 ;  /* 0x0000000aff437e24 */ /* 0x000fcc000f8e00ff */
[----:B------:R-:W-:Y:S01]  /*49f0*/  MUFU.EX2 R56, R56 ;  /* 0x0000003800387308 */ /* 0x000fe20000000800 */
[C---:B------:R-:W-:Y:S01]  /*4a00*/  FSETP.NEU.FTZ.AND P2, PT, R120.reuse, -INF , PT ;  /* 0xff8000007800780b */ /* 0x040fe20003f5d000 */
[----:B------:R-:W-:-:S05]  /*4a10*/  FFMA.FTZ R67, R120, R67, -8 ;  /* 0xc100000078437423 */ /* 0x000fca0000010043 */
        /* <DEDUP_REMOVED lines=51> */
[----:B------:R-:W-:Y:S01]  /*4d50*/  F2FP.SATFINITE.E4M3.F32.PACK_AB_MERGE_C R217, R6, R5, RZ ;  /* 0x0000000506d9723e */ /* 0x000fe200048070ff */
[----:B------:R-:W-:-:S01]  /*4d60*/  FFMA.FTZ R67, R104, UR10, -R67 ;  /* 0x0000000a68437c23 */ /* 0x000fc20008010843 */
[----:B------:R-:W-:-:S02]  /*4d70*/  IMAD.MOV.U32 R104, RZ, RZ, R119 ;  /* 0x000000ffff687224 */ /* 0x000fc400078e0077 */
[----:B------:R-:W-:Y:S01]  /*4d80*/  F2FP.SATFINITE.E4M3.F32.PACK_AB_MERGE_C R217, R50, R3, R217 ;  /* 0x0000000332d9723e */ /* 0x000fe200048070d9 */
[----:B------:R-:W-:Y:S01]  /*4d90*/  IMAD.MOV.U32 R88, RZ, RZ, R119 ;  /* 0x000000ffff587224 */ /* 0x000fe200078e0077 */
[----:B------:R-:W2:Y:S01]  /*4da0*/  MUFU.EX2 R9, R9 ;  /* 0x0000000900097308 */ /* 0x000ea20000000800 */
[----:B0-----:R-:W-:-:S01]  /*4db0*/  FADD.FTZ R2, R8, R77 ;  /* 0x0000004d08027221 */ /* 0x001fc20000010000 */
[----:B------:R-:W-:-:S06]  /*4dc0*/  IMAD.MOV.U32 R50, RZ, RZ, R119 ;  /* 0x000000ffff327224 */ /* 0x000fcc00078e0077 */
[----:B------:R0:W-:Y:S01]  /*4dd0*/  MUFU.EX2 R69, R80 ;  /* 0x0000005000457308 */ /* 0x0001e20000000800 */
[----:B-1----:R-:W-:-:S07]  /*4de0*/  FADD.FTZ R2, R51, R2 ;  /* 0x0000000233027221 */ /* 0x002fce0000010000 */
[----:B------:R-:W1:Y:S01]  /*4df0*/  MUFU.EX2 R10, R10 ;  /* 0x0000000a000a7308 */ /* 0x000e620000000800 */
[----:B0-----:R-:W-:-:S04]  /*4e00*/  FADD.FTZ R80, R34, R71 ;  /* 0x0000004722507221 */ /* 0x001fc80000010000 */
[----:B------:R-:W-:-:S03]  /*4e10*/  FADD.FTZ R71, R35, R80 ;  /* 0x0000005023477221 */ /* 0x000fc60000010000 */
[----:B------:R-:W0:Y:S01]  /*4e20*/  MUFU.EX2 R54, R54 ;  /* 0x0000003600367308 */ /* 0x000e220000000800 */
[----:B------:R-:W-:-:S04]  /*4e30*/  FADD.FTZ R77, R38, R71 ;  /* 0x00000047264d7221 */ /* 0x000fc80000010000 */
[----:B------:R-:W-:Y:S01]  /*4e40*/  FADD.FTZ R80, R4, R77 ;  /* 0x0000004d04507221 */ /* 0x000fe20000010000 */
[----:B--2---:R-:W-:-:S02]  /*4e50*/  FADD.FTZ R77, R9, R2 ;  /* 0x00000002094d7221 */ /* 0x004fc40000010000 */
[----:B------:R-:W2:Y:S01]  /*4e60*/  MUFU.EX2 R11, R11 ;  /* 0x0000000b000b7308 */ /* 0x000ea20000000800 */
[----:B------:R-:W-:-:S01]  /*4e70*/  FADD.FTZ R80, R39, R80 ;  /* 0x0000005027507221 */ /* 0x000fc20000010000 */
[C---:B-1----:R-:W-:Y:S01]  /*4e80*/  FADD.FTZ R77, R10.reuse, R77 ;  /* 0x0000004d0a4d7221 */ /* 0x042fe20000010000 */
[----:B------:R-:W-:Y:S02]  /*4e90*/  F2FP.SATFINITE.E4M3.F32.PACK_AB_MERGE_C R10, R10, R9, RZ ;  /* 0x000000090a0a723e */ /* 0x000fe400048070ff */
[----:B------:R-:W-:Y:S01]  /*4ea0*/  FADD.FTZ R79, R7, R80 ;  /* 0x00000050074f7221 */ /* 0x000fe20000010000 */
[----:B------:R-:W-:Y:S01]  /*4eb0*/  F2FP.SATFINITE.E4M3.F32.PACK_AB_MERGE_C R39, R39, R4, RZ ;  /* 0x000000042727723e */ /* 0x000fe200048070ff */
[----:B------:R-:W-:Y:S01]  /*4ec0*/  IMAD.MOV.U32 R80, RZ, RZ, R119 ;  /* 0x000000ffff507224 */ /* 0x000fe200078e0077 */
[----:B------:R-:W1:Y:S01]  /*4ed0*/  MUFU.EX2 R55, R55 ;  /* 0x0000003700377308 */ /* 0x000e620000000800 */
[----:B0-----:R-:W-:-:S01]  /*4ee0*/  FADD.FTZ R2, R54, R77 ;  /* 0x0000004d36027221 */ /* 0x001fc20000010000 */
[----:B------:R-:W-:Y:S01]  /*4ef0*/  F2FP.SATFINITE.E4M3.F32.PACK_AB_MERGE_C R218, R38, R35, R39 ;  /* 0x0000002326da723e */ /* 0x000fe20004807027 */
[--C-:B------:R-:W-:Y:S01]  /*4f00*/  IMAD.MOV.U32 R39, RZ, RZ, R119.reuse ;  /* 0x000000ffff277224 */ /* 0x100fe200078e0077 */
[----:B------:R-:W-:Y:S01]  /*4f10*/  F2FP.SATFINITE.E4M3.F32.PACK_AB_MERGE_C R219, R51, R8, R10 ;  /* 0x0000000833db723e */ /* 0x000fe2000480700a */
[----:B------:R-:W-:-:S02]  /*4f20*/  IMAD.MOV.U32 R51, RZ, RZ, R119 ;  /* 0x000000ffff337224 */ /* 0x000fc400078e0077 */
[----:B------:R-:W-:Y:S01]  /*4f30*/  IMAD.MOV.U32 R38, RZ, RZ, R119 ;  /* 0x000000ffff267224 */ /* 0x000fe200078e0077 */
[----:B------:R-:W0:Y:S01]  /*4f40*/  MUFU.EX2 R14, R14 ;  /* 0x0000000e000e7308 */ /* 0x000e220000000800 */
[----:B--2---:R-:W-:-:S01]  /*4f50*/  FADD.FTZ R2, R11, R2 ;  /* 0x000000020b027221 */ /* 0x004fc20000010000 */
[----:B------:R-:W-:-:S06]  /*4f60*/  IMAD.MOV.U32 R35, RZ, RZ, R119 ;  /* 0x000000ffff237224 */ /* 0x000fcc00078e0077 */
[----:B------:R-:W2:Y:S08]  /*4f70*/  MUFU.EX2 R21, R21 ;  /* 0x0000001500157308 */ /* 0x000eb00000000800 */
[----:B------:R3:W-:Y:S08]  /*4f80*/  MUFU.EX2 R71, R64 ;  /* 0x0000004000477308 */ /* 0x0007f00000000800 */
[----:B------:R-:W4:Y:S01]  /*4f90*/  MUFU.EX2 R20, R20 ;  /* 0x0000001400147308 */ /* 0x000f220000000800 */
[----:B---3--:R-:W-:-:S01]  /*4fa0*/  FADD.FTZ R64, R12, R79 ;  /* 0x0000004f0c407221 */ /* 0x008fc20000010000 */
[----:B-1----:R-:W-:-:S03]  /*4fb0*/  FADD.FTZ R79, R55, R2 ;  /* 0x00000002374f7221 */ /* 0x002fc60000010000 */
[----:B------:R-:W-:Y:S01]  /*4fc0*/  FADD.FTZ R77, R13, R64 ;  /* 0x000000400d4d7221 */ /* 0x000fe20000010000 */
[----:B0-----:R-:W-:-:S01]  /*4fd0*/  FADD.FTZ R2, R14, R79 ;  /* 0x0000004f0e027221 */ /* 0x001fc20000010000 */
[----:B------:R-:W-:Y:S01]  /*4fe0*/  F2FP.SATFINITE.E4M3.F32.PACK_AB_MERGE_C R14, R14, R55, RZ ;  /* 0x000000370e0e723e */ /* 0x000fe200048070ff */
[----:B------:R-:W0:Y:S01]  /*4ff0*/  MUFU.EX2 R74, R74 ;  /* 0x0000004a004a7308 */ /* 0x000e220000000800 */
[----:B------:R-:W-:-:S01]  /*5000*/  FADD.FTZ R77, R66, R77 ;  /* 0x0000004d424d7221 */ /* 0x000fc20000010000 */
[----:B------:R-:W-:Y:S01]  /*5010*/  F2FP.SATFINITE.E4M3.F32.PACK_AB_MERGE_C R66, R66, R13, RZ ;  /* 0x0000000d4242723e */ /* 0x000fe200048070ff */
[----:B------:R-:W-:Y:S01]  /*5020*/  IMAD.MOV.U32 R55, RZ, RZ, R119 ;  /* 0x000000ffff377224 */ /* 0x000fe200078e0077 */
[----:B------:R-:W-:Y:S01]  /*5030*/  F2FP.SATFINITE.E4M3.F32.PACK_AB_MERGE_C R213, R11, R54, R14 ;  /* 0x000000360bd5723e */ /* 0x000fe2000480700e */
[----:B------:R-:W-:-:S01]  /*5040*/  FADD.FTZ R64, R72, R77 ;  /* 0x0000004d48407221 */ /* 0x000fc20000010000 */
[----:B--2---:R-:W-:Y:S01]  /*5050*/  FADD.FTZ R77, R21, R2 ;  /* 0x00000002154d7221 */ /* 0x004fe20000010000 */
[----:B------:R-:W-:Y:S01]  /*5060*/  F2FP.SATFINITE.E4M3.F32.PACK_AB_MERGE_C R212, R12, R7, R66 ;  /* 0x000000070cd4723e */ /* 0x000fe20004807042 */
[----:B------:R-:W1:Y:S01]  /*5070*/  MUFU.EX2 R73, R73 ;  /* 0x0000004900497308 */ /* 0x000e620000000800 */
[----:B------:R-:W-:-:S01]  /*5080*/  FADD.FTZ R79, R57, R64 ;  /* 0x00000040394f7221 */ /* 0x000fc20000010000 */
[----:B----4-:R-:W-:Y:S01]  /*5090*/  FADD.FTZ R77, R20, R77 ;  /* 0x0000004d144d7221 */ /* 0x010fe20000010000 */
[----:B------:R-:W-:-:S02]  /*50a0*/  IMAD.MOV.U32 R66, RZ, RZ, R119 ;  /* 0x000000ffff427224 */ /* 0x000fc400078e0077 */
[----:B------:R-:W-:Y:S01]  /*50b0*/  FADD.FTZ R2, R56, R79 ;  /* 0x0000004f38027221 */ /* 0x000fe20000010000 */
[----:B------:R-:W-:Y:S01]  /*50c0*/  F2FP.SATFINITE.E4M3.F32.PACK_AB_MERGE_C R56, R59, R56, RZ ;  /* 0x000000383b38723e */ /* 0x000fe200048070ff */
[----:B------:R-:W-:Y:S01]  /*50d0*/  IMAD.MOV.U32 R79, RZ, RZ, R119 ;  /* 0x000000ffff4f7224 */ /* 0x000fe200078e0077 */
        /* <DEDUP_REMOVED lines=9> */
[----:B------:R-:W-:Y:S01]  /*5170*/  F2FP.SATFINITE.E4M3.F32.PACK_AB_MERGE_C R73, R73, R74, RZ ;  /* 0x0000004a4949723e */ /* 0x000fe200048070ff */
[----:B------:R-:W-:-:S02]  /*5180*/  IMAD.MOV.U32 R74, RZ, RZ, R119 ;  /* 0x000000ffff4a7224 */ /* 0x000fc400078e0077 */
[----:B------:R-:W-:Y:S01]  /*5190*/  IMAD.MOV.U32 R64, RZ, RZ, R119 ;  /* 0x000000ffff407224 */ /* 0x000fe200078e0077 */
[----:B------:R-:W-:Y:S01]  /*51a0*/  F2FP.SATFINITE.E4M3.F32.PACK_AB_MERGE_C R215, R20, R21, R73 ;  /* 0x0000001514d7723e */ /* 0x000fe20004807049 */
[----:B------:R-:W-:Y:S01]  /*51b0*/  IMAD.MOV.U32 R73, RZ, RZ, R119 ;  /* 0x000000ffff497224 */ /* 0x000fe200078e0077 */
[----:B------:R-:W1:Y:S01]  /*51c0*/  MUFU.EX2 R76, R76 ;  /* 0x0000004c004c7308 */ /* 0x000e620000000800 */
[----:B--2---:R-:W-:-:S01]  /*51d0*/  FADD.FTZ R9, R75, R34 ;  /* 0x000000224b097221 */ /* 0x004fc20000010000 */
[--C-:B------:R-:W-:Y:S02]  /*51e0*/  IMAD.MOV.U32 R59, RZ, RZ, R119.reuse ;  /* 0x000000ffff3b7224 */ /* 0x100fe400078e0077 */
[--C-:B------:R-:W-:Y:S02]  /*51f0*/  IMAD.MOV.U32 R57, RZ, RZ, R119.reuse ;  /* 0x000000ffff397224 */ /* 0x100fe400078e0077 */
[----:B------:R-:W-:Y:S02]  /*5200*/  IMAD.MOV.U32 R56, RZ, RZ, R119 ;  /* 0x000000ffff387224 */ /* 0x000fe400078e0077 */
[----:B------:R-:W2:Y:S01]  /*5210*/  MUFU.EX2 R40, R40 ;  /* 0x0000002800287308 */ /* 0x000ea20000000800 */
[----:B0-----:R-:W-:-:S01]  /*5220*/  FADD.FTZ R31, R43, R2 ;  /* 0x000000022b1f7221 */ /* 0x001fc20000010000 */
[----:B------:R-:W-:-:S02]  /*5230*/  IMAD.MOV.U32 R54, RZ, RZ, R119 ;  /* 0x000000ffff367224 */ /* 0x000fc400078e0077 */
[----:B------:R-:W-:-:S04]  /*5240*/  IMAD.MOV.U32 R34, RZ, RZ, R119 ;  /* 0x000000ffff227224 */ /* 0x000fc800078e0077 */
[----:B------:R-:W0:Y:S01]  /*5250*/  MUFU.EX2 R78, R78 ;  /* 0x0000004e004e7308 */ /* 0x000e220000000800 */
[----:B-1----:R-:W-:-:S07]  /*5260*/  FADD.FTZ R9, R76, R9 ;  /* 0x000000094c097221 */ /* 0x002fce0000010000 */
[----:B------:R-:W1:Y:S01]  /*5270*/  MUFU.EX2 R81, R81 ;  /* 0x0000005100517308 */ /* 0x000e620000000800 */
[----:B--2---:R-:W-:-:S01]  /*5280*/  FADD.FTZ R2, R40, R31 ;  /* 0x0000001f28027221 */ /* 0x004fc20000010000 */
[----:B------:R-:W-:Y:S01]  /*5290*/  F2FP.SATFINITE.E4M3.F32.PACK_AB_MERGE_C R40, R41, R40, RZ ;  /* 0x000000282928723e */ /* 0x000fe200048070ff */
[----:B------:R-:W-:-:S03]  /*52a0*/  IMAD.MOV.U32 R31, RZ, RZ, R119 ;  /* 0x000000ffff1f7224 */ /* 0x000fc600078e0077 */
[----:B------:R-:W-:Y:S01]  /*52b0*/  F2FP.SATFINITE.E4M3.F32.PACK_AB_MERGE_C R208, R43, R58, R40 ;  /* 0x0000003a2bd0723e */ /* 0x000fe20004807028 */
[----:B------:R-:W-:Y:S01]  /*52c0*/  IMAD.MOV.U32 R58, RZ, RZ, R119 ;  /* 0x000000ffff3a7224 */ /* 0x000fe200078e0077 */
[----:B------:R2:W3:Y:S01]  /*52d0*/  MUFU.EX2 R26, R83 ;  /* 0x00000053001a7308 */ /* 0x0004e20000000800 */
[----:B0-----:R-:W-:-:S01]  /*52e0*/  FADD.FTZ R4, R78, R9 ;  /* 0x000000094e047221 */ /* 0x001fc20000010000 */
[----:B------:R-:W-:Y:S01]  /*52f0*/  FADD.FTZ R9, R41, R2 ;  /* 0x0000000229097221 */ /* 0x000fe20000010000 */
[----:B------:R-:W-:Y:S02]  /*5300*/  IMAD.MOV.U32 R43, RZ, RZ, R119 ;  /* 0x000000ffff2b7224 */ /* 0x000fe400078e0077 */
[----:B------:R-:W-:Y:S01]  /*5310*/  FADD.FTZ R4, R69, R4 ;  /* 0x0000000445047221 */ /* 0x000fe20000010000 */
[----:B------:R-:W-:-:S01]  /*5320*/  FADD.FTZ R2, R42, R9 ;  /* 0x000000092a027221 */ /* 0x000fc20000010000 */
[----:B------:R-:W-:Y:S01]  /*5330*/  F2FP.SATFINITE.E4M3.F32.PACK_AB_MERGE_C R69, R69, R78, RZ ;  /* 0x0000004e4545723e */ /* 0x000fe200048070ff */
[----:B------:R-:W0:Y:S01]  /*5340*/  MUFU.EX2 R84, R84 ;  /* 0x0000005400547308 */ /* 0x000e220000000800 */
[----:B-1----:R-:W-:-:S01]  /*5350*/  FADD.FTZ R9, R81, R4 ;  /* 0x0000000451097221 */ /* 0x002fc20000010000 */
[----:B------:R-:W-:Y:S01]  /*5360*/  FADD.FTZ R13, R49, R2 ;  /* 0x00000002310d7221 */ /* 0x000fe20000010000 */
[----:B------:R-:W-:Y:S01]  /*5370*/  F2FP.SATFINITE.E4M3.F32.PACK_AB_MERGE_C R209, R76, R75, R69 ;  /* 0x0000004b4cd1723e */ /* 0x000fe20004807045 */
[----:B--2---:R-:W-:-:S02]  /*5380*/  IMAD.MOV.U32 R83, RZ, RZ, R119 ;  /* 0x000000ffff537224 */ /* 0x004fc400078e0077 */
[----:B------:R-:W-:-:S01]  /*5390*/  FADD.FTZ R2, R44, R13 ;  /* 0x0000000d2c027221 */ /* 0x000fc20000010000 */
[----:B------:R-:W-:Y:S01]  /*53a0*/  IMAD.MOV.U32 R78, RZ, RZ, R119 ;  /* 0x000000ffff4e7224 */ /* 0x000fe200078e0077 */
[----:B------:R-:W1:Y:S01]  /*53b0*/  MUFU.EX2 R45, R45 ;  /* 0x0000002d002d7308 */ /* 0x000e620000000800 */
[----:B---3--:R-:W-:-:S01]  /*53c0*/  FADD.FTZ R9, R26, R9 ;  /* 0x000000091a097221 */ /* 0x008fc20000010000 */
        /* <DEDUP_REMOVED lines=8> */
[C---:B-1----:R-:W-:Y:S01]  /*5450*/  F2FP.SATFINITE.E4M3.F32.PACK_AB_MERGE_C R44, R45.reuse, R44, RZ ;  /* 0x0000002c2d2c723e */ /* 0x042fe200048070ff */
[----:B------:R-:W-:-:S03]  /*5460*/  FADD.FTZ R45, R45, R2 ;  /* 0x000000022d2d7221 */ /* 0x000fc60000010000 */
[----:B------:R-:W-:Y:S01]  /*5470*/  F2FP.SATFINITE.E4M3.F32.PACK_AB_MERGE_C R210, R49, R42, R44 ;  /* 0x0000002a31d2723e */ /* 0x000fe2000480702c */
[--C-:B------:R-:W-:Y:S02]  /*5480*/  IMAD.MOV.U32 R49, RZ, RZ, R119.reuse ;  /* 0x000000ffff317224 */ /* 0x100fe400078e0077 */
[----:B------:R-:W1:Y:S01]  /*5490*/  MUFU.EX2 R86, R86 ;  /* 0x0000005600567308 */ /* 0x000e620000000800 */
[C---:B--2---:R-:W-:Y:S01]  /*54a0*/  F2FP.SATFINITE.E4M3.F32.PACK_AB_MERGE_C R84, R85.reuse, R84, RZ ;  /* 0x000000545554723e */ /* 0x044fe200048070ff */
[----:B------:R-:W-:Y:S01]  /*54b0*/  FADD.FTZ R85, R85, R4 ;  /* 0x0000000455557221 */ /* 0x000fe20000010000 */
[--C-:B------:R-:W-:Y:S02]  /*54c0*/  IMAD.MOV.U32 R44, RZ, RZ, R119.reuse ;  /* 0x000000ffff2c7224 */ /* 0x100fe400078e0077 */
[----:B------:R-:W-:Y:S01]  /*54d0*/  F2FP.SATFINITE.E4M3.F32.PACK_AB_MERGE_C R211, R26, R81, R84 ;  /* 0x000000511ad3723e */ /* 0x000fe20004807054 */
[----:B------:R-:W-:Y:S02]  /*54e0*/  IMAD.MOV.U32 R84, RZ, RZ, R119 ;  /* 0x000000ffff547224 */ /* 0x000fe400078e0077 */
[----:B------:R-:W2:Y:S01]  /*54f0*/  MUFU.EX2 R63, R63 ;  /* 0x0000003f003f7308 */ /* 0x000ea20000000800 */
[----:B0-----:R-:W-:-:S01]  /*5500*/  FADD.FTZ R2, R28, R45 ;  /* 0x0000002d1c027221 */ /* 0x001fc20000010000 */
[----:B------:R-:W-:-:S02]  /*5510*/  IMAD.MOV.U32 R81, RZ, RZ, R119 ;  /* 0x000000ffff517224 */ /* 0x000fc400078e0077 */
[--C-:B------:R-:W-:Y:S02]  /*5520*/  IMAD.MOV.U32 R45, RZ, RZ, R119.reuse ;  /* 0x000000ffff2d7224 */ /* 0x100fe400078e0077 */
[----:B------:R-:W-:Y:S02]  /*5530*/  IMAD.MOV.U32 R42, RZ, RZ, R119 ;  /* 0x000000ffff2a7224 */ /* 0x000fe400078e0077 */
[----:B------:R-:W0:Y:S01]  /*5540*/  MUFU.EX2 R24, R24 ;  /* 0x0000001800187308 */ /* 0x000e220000000800 */
[----:B-1----:R-:W-:-:S01]  /*5550*/  FADD.FTZ R4, R86, R85 ;  /* 0x0000005556047221 */ /* 0x002fc20000010000 */
[--C-:B------:R-:W-:Y:S02]  /*5560*/  IMAD.MOV.U32 R85, RZ, RZ, R119.reuse ;  /* 0x000000ffff557224 */ /* 0x100fe400078e0077 */
[----:B------:R-:W-:Y:S02]  /*5570*/  IMAD.MOV.U32 R26, RZ, RZ, R119 ;  /* 0x000000ffff1a7224 */ /* 0x000fe400078e0077 */
[----:B------:R-:W-:-:S02]  /*5580*/  FADD.FTZ R7, R71, R4 ;  /* 0x0000000447077221 */ /* 0x000fc40000010000 */
        /* <DEDUP_REMOVED lines=14> */
[----:B------:R-:W-:Y:S01]  /*5670*/  F2FP.SATFINITE.E4M3.F32.PACK_AB_MERGE_C R60, R61, R60, RZ ;  /* 0x0000003c3d3c723e */ /* 0x000fe200048070ff */
[--C-:B------:R-:W-:Y:S02]  /*5680*/  IMAD.MOV.U32 R61, RZ, RZ, R119.reuse ;  /* 0x000000ffff3d7224 */ /* 0x100fe400078e0077 */
[--C-:B------:R-:W-:Y:S01]  /*5690*/  IMAD.MOV.U32 R28, RZ, RZ, R119.reuse ;  /* 0x000000ffff1c7224 */ /* 0x100fe200078e0077 */
[----:B------:R-:W-:Y:S01]  /*56a0*/  F2FP.SATFINITE.E4M3.F32.PACK_AB_MERGE_C R205, R71, R86, R60 ;  /* 0x0000005647cd723e */ /* 0x000fe2000480703c */
[----:B------:R-:W-:Y:S01]  /*56b0*/  IMAD.MOV.U32 R86, RZ, RZ, R119 ;  /* 0x000000ffff567224 */ /* 0x000fe200078e0077 */
[----:B------:R-:W0:Y:S01]  /*56c0*/  MUFU.EX2 R32, R32 ;  /* 0x0000002000207308 */ /* 0x000e220000000800 */
[----:B-1----:R-:W-:-:S01]  /*56d0*/  FADD.FTZ R3, R25, R2 ;  /* 0x0000000219037221 */ /* 0x002fc20000010000 */
[----:B------:R-:W-:-:S02]  /*56e0*/  IMAD.MOV.U32 R71, RZ, RZ, R119 ;  /* 0x000000ffff477224 */ /* 0x000fc400078e0077 */
[--C-:B------:R-:W-:Y:S02]  /*56f0*/  IMAD.MOV.U32 R60, RZ, RZ, R119.reuse ;  /* 0x000000ffff3c7224 */ /* 0x100fe400078e0077 */
[----:B------:R-:W-:Y:S02]  /*5700*/  IMAD.MOV.U32 R24, RZ, RZ, R119 ;  /* 0x000000ffff187224 */ /* 0x000fe400078e0077 */
[----:B------:R-:W1:Y:S01]  /*5710*/  MUFU.EX2 R70, R70 ;  /* 0x0000004600467308 */ /* 0x000e620000000800 */
[----:B--2---:R-:W-:-:S07]  /*5720*/  FADD.FTZ R7, R93, R4 ;  /* 0x000000045d077221 */ /* 0x004fce0000010000 */
[----:B------:R-:W2:Y:S01]  /*5730*/  MUFU.EX2 R33, R33 ;  /* 0x0000002100217308 */ /* 0x000ea20000000800 */
[----:B0-----:R-:W-:-:S07]  /*5740*/  FADD.FTZ R2, R32, R3 ;  /* 0x0000000320027221 */ /* 0x001fce0000010000 */
[----:B------:R-:W0:Y:S01]  /*5750*/  MUFU.EX2 R68, R68 ;  /* 0x0000004400447308 */ /* 0x000e220000000800 */
[----:B-1----:R-:W-:-:S07]  /*5760*/  FADD.FTZ R7, R70, R7 ;  /* 0x0000000746077221 */ /* 0x002fce0000010000 */
[----:B------:R1:W3:Y:S01]  /*5770*/  MUFU.EX2 R5, R96 ;  /* 0x0000006000057308 */ /* 0x0002e20000000800 */
[----:B--2---:R-:W-:-:S01]  /*5780*/  FADD.FTZ R3, R33, R2 ;  /* 0x0000000221037221 */ /* 0x004fc20000010000 */
[----:B------:R-:W-:-:S03]  /*5790*/  F2FP.SATFINITE.E4M3.F32.PACK_AB_MERGE_C R33, R48, R33, RZ ;  /* 0x000000213021723e */ /* 0x000fc600048070ff */
[----:B------:R-:W-:Y:S01]  /*57a0*/  FADD.FTZ R3, R48, R3 ;  /* 0x0000000330037221 */ /* 0x000fe20000010000 */
[----:B------:R-:W-:Y:S01]  /*57b0*/  F2FP.SATFINITE.E4M3.F32.PACK_AB_MERGE_C R206, R32, R25, R33 ;  /* 0x0000001920ce723e */ /* 0x000fe20004807021 */
[----:B------:R-:W-:Y:S01]  /*57c0*/  IMAD.MOV.U32 R48, RZ, RZ, R119 ;  /* 0x000000ffff307224 */ /* 0x000fe200078e0077 */
[----:B------:R-:W2:Y:S01]  /*57d0*/  MUFU.EX2 R36, R36 ;  /* 0x0000002400247308 */ /* 0x000ea20000000800 */
[----:B0-----:R-:W-:-:S01]  /*57e0*/  FADD.FTZ R2, R68, R7 ;  /* 0x0000000744027221 */ /* 0x001fc20000010000 */
[--C-:B-1----:R-:W-:Y:S02]  /*57f0*/  IMAD.MOV.U32 R96, RZ, RZ, R119.reuse ;  /* 0x000000ffff607224 */ /* 0x102fe400078e0077 */
[--C-:B------:R-:W-:Y:S02]  /*5800*/  IMAD.MOV.U32 R33, RZ, RZ, R119.reuse ;  /* 0x000000ffff217224 */ /* 0x100fe400078e0077 */
[----:B------:R-:W-:Y:S02]  /*5810*/  IMAD.MOV.U32 R32, RZ, RZ, R119 ;  /* 0x000000ffff207224 */ /* 0x000fe400078e0077 */
[----:B------:R-:W0:Y:S01]  /*5820*/  MUFU.EX2 R97, R97 ;  /* 0x0000006100617308 */ /* 0x000e220000000800 */
[----:B---3--:R-:W-:-:S01]  /*5830*/  FADD.FTZ R2, R5, R2 ;  /* 0x0000000205027221 */ /* 0x008fc20000010000 */
[----:B------:R-:W-:Y:S01]  /*5840*/  F2FP.SATFINITE.E4M3.F32.PACK_AB_MERGE_C R68, R5, R68, RZ ;  /* 0x000000440544723e */ /* 0x000fe200048070ff */
[----:B------:R-:W-:-:S03]  /*5850*/  IMAD.MOV.U32 R25, RZ, RZ, R119 ;  /* 0x000000ffff197224 */ /* 0x000fc600078e0077 */
[----:B------:R-:W-:Y:S01]  /*5860*/  F2FP.SATFINITE.E4M3.F32.PACK_AB_MERGE_C R207, R70, R93, R68 ;  /* 0x0000005d46cf723e */ /* 0x000fe20004807044 */
[----:B------:R-:W-:Y:S01]  /*5870*/  IMAD.MOV.U32 R93, RZ, RZ, R119 ;  /* 0x000000ffff5d7224 */ /* 0x000fe200078e0077 */
[----:B------:R-:W1:Y:S01]  /*5880*/  MUFU.EX2 R53, R53 ;  /* 0x0000003500357308 */ /* 0x000e620000000800 */
[----:B--2---:R-:W-:-:S01]  /*5890*/  FADD.FTZ R4, R36, R3 ;  /* 0x0000000324047221 */ /* 0x004fc20000010000 */
[--C-:B------:R-:W-:Y:S02]  /*58a0*/  IMAD.MOV.U32 R70, RZ, RZ, R119.reuse ;  /* 0x000000ffff467224 */ /* 0x100fe400078e0077 */
[----:B------:R-:W-:-:S04]  /*58b0*/  IMAD.MOV.U32 R68, RZ, RZ, R119 ;  /* 0x000000ffff447224 */ /* 0x000fc800078e0077 */
        /* <DEDUP_REMOVED lines=13> */
[----:B------:R-:W-:Y:S02]  /*5990*/  IMAD.MOV.U32 R52, RZ, RZ, R119 ;  /* 0x000000ffff347224 */ /* 0x000fe400078e0077 */
[----:B------:R-:W-:Y:S01]  /*59a0*/  FADD.FTZ R4, R62, R3 ;  /* 0x000000033e047221 */ /* 0x000fe20000010000 */
[----:B------:R-:W-:Y:S01]  /*59b0*/  F2FP.SATFINITE.E4M3.F32.PACK_AB_MERGE_C R200, R53, R36, R37 ;  /* 0x0000002435c8723e */ /* 0x000fe20004807025 */
[----:B------:R-:W-:Y:S01]  /*59c0*/  IMAD.MOV.U32 R53, RZ, RZ, R119 ;  /* 0x000000ffff357224 */ /* 0x000fe200078e0077 */
[----:B------:R-:W2:Y:S01]  /*59d0*/  MUFU.EX2 R65, R65 ;  /* 0x0000004100417308 */ /* 0x000ea20000000800 */
[C---:B0-----:R-:W-:Y:S01]  /*59e0*/  F2FP.SATFINITE.E4M3.F32.PACK_AB_MERGE_C R99, R100.reuse, R99, RZ ;  /* 0x000000636463723e */ /* 0x041fe200048070ff */
[----:B------:R-:W-:Y:S01]  /*59f0*/  FADD.FTZ R100, R100, R5 ;  /* 0x0000000564647221 */ /* 0x000fe20000010000 */
[----:B------:R-:W-:-:S02]  /*5a00*/  IMAD.MOV.U32 R37, RZ, RZ, R119 ;  /* 0x000000ffff257224 */ /* 0x000fc400078e0077 */
[----:B------:R-:W-:Y:S01]  /*5a10*/  F2FP.SATFINITE.E4M3.F32.PACK_AB_MERGE_C R201, R98, R97, R99 ;  /* 0x0000006162c9723e */ /* 0x000fe20004807063 */
[----:B------:R-:W-:Y:S02]  /*5a20*/  IMAD.MOV.U32 R99, RZ, RZ, R119 ;  /* 0x000000ffff637224 */ /* 0x000fe400078e0077 */
[----:B------:R-:W0:Y:S01]  /*5a30*/  MUFU.EX2 R102, R102 ;  /* 0x0000006600667308 */ /* 0x000e220000000800 */
[----:B-1----:R-:W-:-:S01]  /*5a40*/  FADD.FTZ R3, R101, R100 ;  /* 0x0000006465037221 */ /* 0x002fc20000010000 */
[--C-:B------:R-:W-:Y:S02]  /*5a50*/  IMAD.MOV.U32 R100, RZ, RZ, R119.reuse ;  /* 0x000000ffff647224 */ /* 0x100fe400078e0077 */
[--C-:B------:R-:W-:Y:S02]  /*5a60*/  IMAD.MOV.U32 R98, RZ, RZ, R119.reuse ;  /* 0x000000ffff627224 */ /* 0x100fe400078e0077 */
[----:B------:R-:W-:Y:S02]  /*5a70*/  IMAD.MOV.U32 R97, RZ, RZ, R119 ;  /* 0x000000ffff617224 */ /* 0x000fe400078e0077 */
[----:B------:R-:W-:Y:S01]  /*5a80*/  MUFU.EX2 R46, R46 ;  /* 0x0000002e002e7308 */ /* 0x000fe20000000800 */
[----:B--2---:R-:W-:-:S01]  /*5a90*/  FADD.FTZ R5, R65, R4 ;  /* 0x0000000441057221 */ /* 0x004fc20000010000 */
[----:B------:R-:W-:-:S06]  /*5aa0*/  IMAD.MOV.U32 R36, RZ, RZ, R119 ;  /* 0x000000ffff247224 */ /* 0x000fcc00078e0077 */
[----:B------:R-:W1:Y:S01]  /*5ab0*/  MUFU.EX2 R47, R47 ;  /* 0x0000002f002f7308 */ /* 0x000e620000000800 */
[----:B0-----:R-:W-:-:S07]  /*5ac0*/  FADD.FTZ R4, R102, R3 ;  /* 0x0000000366047221 */ /* 0x001fce0000010000 */
[----:B------:R-:W-:Y:S08]  /*5ad0*/  MUFU.EX2 R103, R103 ;  /* 0x0000006700677308 */ /* 0x000ff00000000800 */
[----:B------:R0:W2:Y:S01]  /*5ae0*/  MUFU.EX2 R2, R67 ;  /* 0x0000004300027308 */ /* 0x0000a20000000800 */
[----:B-1----:R-:W-:Y:S01]  /*5af0*/  F2FP.SATFINITE.E4M3.F32.PACK_AB_MERGE_C R6, R47, R46, RZ ;  /* 0x0000002e2f06723e */ /* 0x002fe200048070ff */
[----:B------:R-:W-:-:S03]  /*5b00*/  FADD.FTZ R46, R46, R5 ;  /* 0x000000052e2e7221 */ /* 0x000fc60000010000 */
[----:B------:R-:W-:Y:S01]  /*5b10*/  F2FP.SATFINITE.E4M3.F32.PACK_AB_MERGE_C R202, R65, R62, R6 ;  /* 0x0000003e41ca723e */ /* 0x000fe20004807006 */
[--C-:B------:R-:W-:Y:S02]  /*5b20*/  IMAD.MOV.U32 R65, RZ, RZ, R119.reuse ;  /* 0x000000ffff417224 */ /* 0x100fe400078e0077 */
[--C-:B------:R-:W-:Y:S02]  /*5b30*/  IMAD.MOV.U32 R62, RZ, RZ, R119.reuse ;  /* 0x000000ffff3e7224 */ /* 0x100fe400078e0077 */
[----:B0-----:R-:W-:Y:S01]  /*5b40*/  IMAD.MOV.U32 R67, RZ, RZ, R119 ;  /* 0x000000ffff437224 */ /* 0x001fe200078e0077 */
[----:B--2---:R-:W-:Y:S01]  /*5b50*/  F2FP.SATFINITE.E4M3.F32.PACK_AB_MERGE_C R3, R2, R103, RZ ;  /* 0x000000670203723e */ /* 0x004fe200048070ff */
[----:B------:R-:W-:-:S03]  /*5b60*/  FADD.FTZ R103, R103, R4 ;  /* 0x0000000467677221 */ /* 0x000fc60000010000 */
[----:B------:R-:W-:Y:S01]  /*5b70*/  F2FP.SATFINITE.E4M3.F32.PACK_AB_MERGE_C R203, R102, R101, R3 ;  /* 0x0000006566cb723e */ /* 0x000fe20004807003 */
[----:B------:R-:W-:-:S01]  /*5b80*/  FADD.FTZ R3, R47, R46 ;  /* 0x0000002e2f037221 */ /* 0x000fc20000010000 */
[----:B------:R-:W-:Y:S01]  /*5b90*/  FADD.FTZ R2, R2, R103 ;  /* 0x0000006702027221 */ /* 0x000fe20000010000 */
[--C-:B------:R-:W-:Y:S02]  /*5ba0*/  IMAD.MOV.U32 R103, RZ, RZ, R119.reuse ;  /* 0x000000ffff677224 */ /* 0x100fe400078e0077 */
[--C-:B------:R-:W-:Y:S02]  /*5bb0*/  IMAD.MOV.U32 R102, RZ, RZ, R119.reuse ;  /* 0x000000ffff667224 */ /* 0x100fe400078e0077 */
[--C-:B------:R-:W-:Y:S02]  /*5bc0*/  IMAD.MOV.U32 R101, RZ, RZ, R119.reuse ;  /* 0x000000ffff657224 */ /* 0x100fe400078e0077 */
[--C-:B------:R-:W-:Y:S02]  /*5bd0*/  IMAD.MOV.U32 R47, RZ, RZ, R119.reuse ;  /* 0x000000ffff2f7224 */ /* 0x100fe400078e0077 */
[----:B------:R-:W-:Y:S01]  /*5be0*/  IMAD.MOV.U32 R46, RZ, RZ, R119 ;  /* 0x000000ffff2e7224 */ /* 0x000fe200078e0077 */
[----:B------:R-:W-:Y:S06]  /*5bf0*/  @!P2 BRA `(.L_x_4806) ;  /* 0x0000004400aca947 */ /* 0x000fec0003800000 */
[----:B------:R-:W-:Y:S01]  /*5c00*/  MOV R5, R120 ;  /* 0x0000007800057202 */ /* 0x000fe20000000f00 */
        /* <DEDUP_REMOVED lines=49> */
[----:B------:R-:W-:Y:S01]  /*5f20*/  UMOV UR58, UR55 ;  /* 0x00000037003a7c82 */ /* 0x000fe20008000000 */
[----:B------:R-:W-:Y:S01]  /*5f30*/  UMOV UR59, UR45 ;  /* 0x0000002d003b7c82 */ /* 0x000fe20008000000 */
[----:B------:R-:W-:-:S05]  /*5f40*/  ULDC UR55, c[0x0][0x988] ;  /* 0x0002620000377ab9 */ /* 0x000fca0000000800 */
.L_x_4816:
[----:B------:R-:W-:Y:S01]  /*5f50*/  ISETP.NE.AND P3, PT, RZ, UR43, PT ;  /* 0x0000002bff007c0c */ /* 0x000fe2000bf65270 */
[----:B------:R-:W-:-:S04]  /*5f60*/  UISETP.NE.AND UP0, UPT, UR58, 0x1, UPT ;  /* 0x000000013a00788c */ /* 0x000fc8000bf05270 */
[----:B------:R-:W-:-:S04]  /*5f70*/  USEL UR45, URZ, 0x1, UP0 ;  /* 0x000000013f2d7887 */ /* 0x000fc80008000000 */
[----:B------:R-:W-:-:S04]  /*5f80*/  ULOP3.LUT UR45, UR59, UR45, URZ, 0x3c, !UPT ;  /* 0x0000002d3b2d7292 */ /* 0x000fc8000f8e3c3f */
[----:B------:R-:W-:Y:S08]  /*5f90*/  @P3 BRA `(.L_x_4807) ;  /* 0x0000000000383947 */ /* 0x000ff00003800000 */
[----:B------:R-:W-:Y:S05]  /*5fa0*/  @!P0 BRA `(.L_x_4808) ;  /* 0x0000000000048947 */ /* 0x000fea0003800000 */
[----:B------:R-:W-:Y:S01]  /*5fb0*/  BPT.TRAP 0x1 ;  /* 0x000000040000795c */ /* 0x000fe20000300000 */
.L_x_4808:
        /* <DEDUP_REMOVED lines=9> */
.L_x_4809:
[----:B-1----:R-:W-:Y:S05]  /*6050*/  @P2 BRA `(.L_x_4807) ;  /* 0x0000000000082947 */ /* 0x002fea0003800000 */
[----:B------:R-:W1:Y:S02]  /*6060*/  SYNCS.PHASECHK.TRANS64.TRYWAIT P2, [UR6+0x33430], R6 ;  /* 0x03343006ff0075a7 */ /* 0x000e640008040146 */
[----:B-1----:R-:W-:Y:S05]  /*6070*/  @!P2 BRA `(.L_x_4810) ;  /* 0x00000114007ca947 */ /* 0x002fea0003800000 */
.L_x_4807:
        /* <DEDUP_REMOVED lines=189> */
.L_x_4812:
[----:B------:R-:W-:Y:S01]  /*6c50*/  ULEA UR6, UR58, UR41, 0x3 ;  /* 0x000000293a067291 */ /* 0x000fe2000f8e183f */
[----:B------:R-:W-:-:S05]  /*6c60*/  IMAD.U32 R6, RZ, RZ, UR59 ;  /* 0x0000003bff067e24 */ /* 0x000fca000f8e00ff */
[----:B------:R-:W-:-:S04]  /*6c70*/  SHF.L.U32 R6, R6, 0x1f, RZ ;  /* 0x0000001f06067819 */ /* 0x000fc800000006ff */
[----:B------:R0:W1:Y:S01]  /*6c80*/  SYNCS.PHASECHK.TRANS64.TRYWAIT P2, [UR6+0x33450], R6 ;  /* 0x03345006ff0075a7 */ /* 0x0000620008040146 */
[----:B------:R-:W-:Y:S05]  /*6c90*/  @!P0 BRA `(.L_x_4813) ;  /* 0x0000000000048947 */ /* 0x000fea0003800000 */
[----:B------:R-:W-:Y:S01]  /*6ca0*/  BPT.TRAP 0x1 ;  /* 0x000000040000795c */ /* 0x000fe20000300000 */
.L_x_4813:
[----:B-1----:R-:W-:Y:S05]  /*6cb0*/  @P2 BRA `(.L_x_4811) ;  /* 0x0000000000082947 */ /* 0x002fea0003800000 */
[----:B------:R-:W1:Y:S02]  /*6cc0*/  SYNCS.PHASECHK.TRANS64.TRYWAIT P2, [UR6+0x33450], R6 ;  /* 0x03345006ff0075a7 */ /* 0x000e640008040146 */
[----:B-1----:R-:W-:Y:S05]  /*6cd0*/  @!P2 BRA `(.L_x_4814) ;  /* 0x00000108007ca947 */ /* 0x002fea0003800000 */
.L_x_4811:
[----:B------:R-:W-:Y:S01]  /*6ce0*/  UIADD3 UR6, UR41, 0x200, URZ ;  /* 0x0000020029067890 */ /* 0x000fe2000fffe03f */
[----:B------:R-:W-:Y:S01]  /*6cf0*/  WARPGROUP.ARRIVE ;  /* 0x00000000000079c5 */ /* 0x000fe20000000000 */
[----:B------:R-:W-:Y:S01]  /*6d00*/  UMOV UR7, 0xc0000010 ;  /* 0xc000001000077882 */ /* 0x000fe20000000000 */
[C---:B01----:R-:W-:Y:S01]  /*6d10*/  FMUL.FTZ R6, R0.reuse, R184 ;  /* 0x000000b800067220 */ /* 0x043fe20000410000 */
[----:B------:R-:W-:Y:S01]  /*6d20*/  USHF.R.U32.HI UR6, URZ, 0x4, UR6 ;  /* 0x000000043f067899 */ /* 0x000fe20008011606 */
[C---:B------:R-:W-:Y:S01]  /*6d30*/  FMUL.FTZ R7, R0.reuse, R185 ;  /* 0x000000b900077220 */ /* 0x040fe20000410000 */
[C---:B------:R-:W-:Y:S01]  /*6d40*/  FMUL.FTZ R14, R0.reuse, R192 ;  /* 0x000000c0000e7220 */ /* 0x040fe20000410000 */
[C---:B------:R-:W-:Y:S01]  /*6d50*/  FMUL.FTZ R192, R0.reuse, R160 ;  /* 0x000000a000c07220 */ /* 0x040fe20000410000 */
[----:B------:R-:W-:Y:S01]  /*6d60*/  ULOP3.LUT UR6, UR6, 0x3fff, URZ, 0xc0, !UPT ;  /* 0x00003fff06067892 */ /* 0x000fe2000f8ec03f */
[----:B------:R-:W0:Y:S01]  /*6d70*/  MUFU.TANH R6, R6 ;  /* 0x0000000600067308 */ /* 0x000e220000002400 */
[C---:B------:R-:W-:Y:S01]  /*6d80*/  FMUL.FTZ R10, R0.reuse, R188 ;  /* 0x000000bc000a7220 */ /* 0x040fe20000410000 */
[----:B------:R-:W-:Y:S01]  /*6d90*/  IMAD.MOV.U32 R160, RZ, RZ, -0x2 ;  /* 0xfffffffeffa07424 */ /* 0x000fe200078e00ff */
[----:B------:R-:W-:Y:S01]  /*6da0*/  ULOP3.LUT UR6, UR6, 0x10000, URZ, 0xfc, !UPT ;  /* 0x0001000006067892 */ /* 0x000fe2000f8efc3f */
[C---:B------:R-:W-:Y:S01]  /*6db0*/  FMUL.FTZ R188, R0.reuse, R153 ;  /* 0x0000009900bc7220 */ /* 0x040fe20000410000 */
[C---:B------:R-:W-:Y:S01]  /*6dc0*/  FMUL.FTZ R153, R0.reuse, R155 ;  /* 0x0000009b00997220 */ /* 0x040fe20000410000 */
[C---:B------:R-:W-:Y:S01]  /*6dd0*/  FMUL.FTZ R155, R0.reuse, R159 ;  /* 0x0000009f009b7220 */ /* 0x040fe20000410000 */
[----:B------:R-:W-:Y:S01]  /*6de0*/  UIMAD UR11, UR58, 0x780, UR6 ;  /* 0x000007803a0b78a4 */ /* 0x000fe2000f8e0206 */
        /* <DEDUP_REMOVED lines=9> */
[----:B------:R-:W-:Y:S01]  /*6e80*/  USHF.L.U32 UR6, UR51, 0x7, URZ ;  /* 0x0000000733067899 */ /* 0x000fe2000800063f */
[----:B------:R-:W2:Y:S01]  /*6e90*/  MUFU.TANH R10, R10 ;  /* 0x0000000a000a7308 */ /* 0x000ea20000002400 */
[C---:B------:R-:W-:Y:S01]  /*6ea0*/  FMUL.FTZ R185, R0.reuse, R197 ;  /* 0x000000c500b97220 */ /* 0x040fe20000410000 */
[C---:B------:R-:W-:Y:S01]  /*6eb0*/  FMUL.FTZ R157, R0.reuse, R163 ;  /* 0x000000a3009d7220 */ /* 0x040fe20000410000 */
[----:B------:R-:W-:Y:S01]  /*6ec0*/  UIMAD UR6, UR56, -0xa0, UR6 ;  /* 0xffffff60380678a4 */ /* 0x000fe2000f8e0206 */
[C---:B------:R-:W-:Y:S01]  /*6ed0*/  FMUL.FTZ R163, R0.reuse, R165 ;  /* 0x000000a500a37220 */ /* 0x040fe20000410000 */
[C---:B------:R-:W-:Y:S01]  /*6ee0*/  FMUL.FTZ R13, R0.reuse, R191 ;  /* 0x000000bf000d7220 */ /* 0x040fe20000410000 */
[C---:B------:R-:W-:Y:S01]  /*6ef0*/  FMUL.FTZ R165, R0.reuse, R137 ;  /* 0x0000008900a57220 */ /* 0x040fe20000410000 */
[----:B------:R-:W-:Y:S01]  /*6f00*/  UIADD3 UR6, UR6, 0x1, UR49 ;  /* 0x0000000106067890 */ /* 0x000fe2000fffe031 */
[----:B------:R-:W3:Y:S01]  /*6f10*/  MUFU.TANH R11, R11 ;  /* 0x0000000b000b7308 */ /* 0x000ee20000002400 */
[C---:B------:R-:W-:Y:S01]  /*6f20*/  FMUL.FTZ R191, R0.reuse, R156 ;  /* 0x0000009c00bf7220 */ /* 0x040fe20000410000 */
[C---:B------:R-:W-:Y:S01]  /*6f30*/  FMUL.FTZ R168, R0.reuse, R168 ;  /* 0x000000a800a87220 */ /* 0x040fe20000410000 */
[----:B------:R-:W-:Y:S01]  /*6f40*/  UIADD3 UR6, UR6, -UR50, URZ ;  /* 0x8000003206067290 */ /* 0x000fe2000fffe03f */
[C---:B------:R-:W-:Y:S01]  /*6f50*/  FMUL.FTZ R156, R0.reuse, R162 ;  /* 0x000000a2009c7220 */ /* 0x040fe20000410000 */
[C---:B------:R-:W-:Y:S01]  /*6f60*/  FMUL.FTZ R162, R0.reuse, R164 ;  /* 0x000000a400a27220 */ /* 0x040fe20000410000 */
[C---:B------:R-:W-:Y:S01]  /*6f70*/  FMUL.FTZ R164, R0.reuse, R136 ;  /* 0x0000008800a47220 */ /* 0x040fe20000410000 */
[----:B------:R-:W-:Y:S01]  /*6f80*/  FMUL.FTZ R169, R0, R169 ;  /* 0x000000a900a97220 */ /* 0x000fe20000410000 */
[----:B------:R-:W4:Y:S01]  /*6f90*/  MUFU.TANH R14, R14 ;  /* 0x0000000e000e7308 */ /* 0x000f220000002400 */
[----:B------:R-:W-:-:S02]  /*6fa0*/  IMAD R159, R17, R160, UR6 ;  /* 0x00000006119f7e24 */ /* 0x000fc4000f8e02a0 */
[C---:B------:R-:W-:Y:S01]  /*6fb0*/  FMUL.FTZ R172, R0.reuse, R172 ;  /* 0x000000ac00ac7220 */ /* 0x040fe20000410000 */
[C---:B------:R-:W-:Y:S01]  /*6fc0*/  FMUL.FTZ R173, R0.reuse, R173 ;  /* 0x000000ad00ad7220 */ /* 0x040fe20000410000 */
[----:B------:R-:W-:Y:S01]  /*6fd0*/  FMUL.FTZ R176, R0, R176 ;  /* 0x000000b000b07220 */ /* 0x000fe20000410000 */
[----:B------:R-:W-:Y:S02]  /*6fe0*/  IMAD.IADD R159, R22, 0x1, R159 ;  /* 0x00000001169f7824 */ /* 0x000fe400078e029f */
[C---:B------:R-:W-:Y:S01]  /*6ff0*/  FMUL.FTZ R177, R0.reuse, R177 ;  /* 0x000000b100b17220 */ /* 0x040fe20000410000 */
[C---:B------:R-:W-:Y:S01]  /*7000*/  FMUL.FTZ R180, R0.reuse, R180 ;  /* 0x000000b400b47220 */ /* 0x040fe20000410000 */
[----:B------:R-:W5:Y:S01]  /*7010*/  MUFU.TANH R15, R15 ;  /* 0x0000000f000f7308 */ /* 0x000f620000002400 */
[C---:B------:R-:W-:Y:S01]  /*7020*/  FMUL.FTZ R181, R0.reuse, R181 ;  /* 0x000000b500b57220 */ /* 0x040fe20000410000 */
[C---:B------:R-:W-:Y:S01]  /*7030*/  ISETP.GT.AND P2, PT, R159.reuse, RZ, PT ;  /* 0x000000ff9f00720c */ /* 0x040fe20003f44270 */
[C---:B------:R-:W-:Y:S01]  /*7040*/  FMUL.FTZ R189, R0.reuse, R152 ;  /* 0x0000009800bd7220 */ /* 0x040fe20000410000 */
[C---:B------:R-:W-:Y:S01]  /*7050*/  ISETP.GT.AND P3, PT, R159.reuse, 0x1, PT ;  /* 0x000000019f00780c */ /* 0x040fe20003f64270 */
[----:B------:R-:W-:Y:S01]  /*7060*/  FMUL.FTZ R152, R0, R154 ;  /* 0x0000009a00987220 */ /* 0x000fe20000410000 */
[----:B0-----:R-:W-:Y:S01]  /*7070*/  FSEL R161, R6, -INF , P2 ;  /* 0xff80000006a17808 */ /* 0x001fe20001000000 */
[C---:B------:R-:W-:Y:S01]  /*7080*/  FMUL.FTZ R154, R0.reuse, R158 ;  /* 0x0000009e009a7220 */ /* 0x040fe20000410000 */
[----:B------:R-:W-:Y:S01]  /*7090*/  ISETP.GT.AND P2, PT, R159, 0x8, PT ;  /* 0x000000089f00780c */ /* 0x000fe20003f44270 */
[----:B------:R-:W0:Y:S01]  /*70a0*/  MUFU.TANH R184, R184 ;  /* 0x000000b800b87308 */ /* 0x000e220000002400 */
[----:B-1----:R-:W-:Y:S01]  /*70b0*/  FSEL R7, R7, -INF , P3 ;  /* 0xff80000007077808 */ /* 0x002fe20001800000 */
[C---:B------:R-:W-:Y:S01]  /*70c0*/  FMUL.FTZ R158, R0.reuse, R166 ;  /* 0x000000a6009e7220 */ /* 0x040fe20000410000 */
[----:B------:R-:W-:Y:S01]  /*70d0*/  FMNMX.FTZ R6, R161, R4, !PT ;  /* 0x00000004a1067209 */ /* 0x000fe20007810000 */
[----:B------:R-:W-:Y:S01]  /*70e0*/  FMUL.FTZ R166, R0, R141 ;  /* 0x0000008d00a67220 */ /* 0x000fe20000410000 */
[----:B------:R-:W-:Y:S01]  /*70f0*/  ISETP.GT.AND P3, PT, R159, 0x9, PT ;  /* 0x000000099f00780c */ /* 0x000fe20003f64270 */
[----:B------:R-:W-:Y:S01]  /*7100*/  UIADD3 UR6, UR11, 0x180, URZ ;  /* 0x000001800b067890 */ /* 0x000fe2000fffe03f */
[----:B--2---:R-:W-:Y:S01]  /*7110*/  FSEL R10, R10, -INF , P2 ;  /* 0xff8000000a0a7808 */ /* 0x004fe20001000000 */
[----:B------:R-:W1:Y:S01]  /*7120*/  MUFU.TANH R185, R185 ;  /* 0x000000b900b97308 */ /* 0x000e620000002400 */
[----:B------:R-:W-:Y:S01]  /*7130*/  FMNMX.FTZ R137, R7, R6, !PT ;  /* 0x0000000607897209 */ /* 0x000fe20007810000 */
[C---:B------:R-:W-:Y:S01]  /*7140*/  FMUL.FTZ R6, R0.reuse, R138 ;  /* 0x0000008a00067220 */ /* 0x040fe20000410000 */
[----:B------:R-:W-:Y:S01]  /*7150*/  ISETP.GT.AND P2, PT, R159, 0x10, PT ;  /* 0x000000109f00780c */ /* 0x000fe20003f44270 */
[----:B------:R-:W-:Y:S01]  /*7160*/  FMUL.FTZ R20, R0, R194 ;  /* 0x000000c200147220 */ /* 0x000fe20000410000 */
[----:B---3--:R-:W-:Y:S01]  /*7170*/  FSEL R11, R11, -INF , P3 ;  /* 0xff8000000b0b7808 */ /* 0x008fe20001800000 */
[----:B------:R-:W-:Y:S01]  /*7180*/  UMOV UR7, 0xc0000010 ;  /* 0xc000001000077882 */ /* 0x000fe20000000000 */
[----:B------:R-:W-:Y:S01]  /*7190*/  FMNMX.FTZ R136, R10, R137, !PT ;  /* 0x000000890a887209 */ /* 0x000fe20007810000 */
[----:B------:R-:W2:Y:S01]  /*71a0*/  MUFU.TANH R168, R168 ;  /* 0x000000a800a87308 */ /* 0x000ea20000002400 */
[----:B------:R-:W-:Y:S01]  /*71b0*/  ISETP.GT.AND P3, PT, R159, 0x11, PT ;  /* 0x000000119f00780c */ /* 0x000fe20003f64270 */
[----:B------:R-:W-:Y:S01]  /*71c0*/  FMUL.FTZ R160, R0, R167 ;  /* 0x000000a700a07220 */ /* 0x000fe20000410000 */
[----:B----4-:R-:W-:Y:S01]  /*71d0*/  FSEL R14, R14, -INF , P2 ;  /* 0xff8000000e0e7808 */ /* 0x010fe20001000000 */
[C---:B------:R-:W-:Y:S01]  /*71e0*/  FMUL.FTZ R194, R0.reuse, R145 ;  /* 0x0000009100c27220 */ /* 0x040fe20000410000 */
[----:B------:R-:W-:Y:S01]  /*71f0*/  FMNMX.FTZ R137, R11, R136, !PT ;  /* 0x000000880b897209 */ /* 0x000fe20007810000 */
[C---:B------:R-:W-:Y:S01]  /*7200*/  FMUL.FTZ R167, R0.reuse, R144 ;  /* 0x0000009000a77220 */ /* 0x040fe20000410000 */
[----:B-----5:R-:W-:Y:S01]  /*7210*/  FSEL R136, R15, -INF , P3 ;  /* 0xff8000000f887808 */ /* 0x020fe20001800000 */
[----:B------:R-:W3:Y:S01]  /*7220*/  MUFU.TANH R169, R169 ;  /* 0x000000a900a97308 */ /* 0x000ee20000002400 */
[C---:B------:R-:W-:Y:S01]  /*7230*/  ISETP.GT.AND P2, PT, R159.reuse, 0x18, PT ;  /* 0x000000189f00780c */ /* 0x040fe20003f44270 */
[----:B------:R-:W-:Y:S01]  /*7240*/  FMUL.FTZ R145, R0, R121 ;  /* 0x0000007900917220 */ /* 0x000fe20000410000 */
[----:B------:R-:W-:Y:S01]  /*7250*/  FMNMX.FTZ R15, R14, R137, !PT ;  /* 0x000000890e0f7209 */ /* 0x000fe20007810000 */
[C---:B------:R-:W-:Y:S01]  /*7260*/  FMUL.FTZ R137, R0.reuse, R139 ;  /* 0x0000008b00897220 */ /* 0x040fe20000410000 */
[C---:B------:R-:W-:Y:S01]  /*7270*/  ISETP.GT.AND P3, PT, R159.reuse, 0x19, PT ;  /* 0x000000199f00780c */ /* 0x040fe20003f64270 */
[----:B------:R-:W-:Y:S01]  /*7280*/  FMUL.FTZ R21, R0, R195 ;  /* 0x000000c300157220 */ /* 0x000fe20000410000 */
[----:B0-----:R-:W-:Y:S01]  /*7290*/  FSEL R184, R184, -INF , P2 ;  /* 0xff800000b8b87808 */ /* 0x001fe20001000000 */
[----:B------:R-:W0:Y:S01]  /*72a0*/  MUFU.TANH R172, R172 ;  /* 0x000000ac00ac7308 */ /* 0x000e220000002400 */
[----:B------:R-:W-:Y:S01]  /*72b0*/  FMNMX.FTZ R15, R136, R15, !PT ;  /* 0x0000000f880f7209 */ /* 0x000fe20007810000 */
[C---:B------:R-:W-:Y:S01]  /*72c0*/  FMUL.FTZ R195, R0.reuse, R148 ;  /* 0x0000009400c37220 */ /* 0x040fe20000410000 */
[----:B------:R-:W-:Y:S01]  /*72d0*/  ISETP.GT.AND P2, PT, R159, 0x20, PT ;  /* 0x000000209f00780c */ /* 0x000fe20003f44270 */
[C---:B------:R-:W-:Y:S01]  /*72e0*/  FMUL.FTZ R148, R0.reuse, R124 ;  /* 0x0000007c00947220 */ /* 0x040fe20000410000 */
[----:B-1----:R-:W-:Y:S01]  /*72f0*/  FSEL R185, R185, -INF , P3 ;  /* 0xff800000b9b97808 */ /* 0x002fe20001800000 */
[----:B------:R-:W-:Y:S01]  /*7300*/  FMUL.FTZ R149, R0, R149 ;  /* 0x0000009500957220 */ /* 0x000fe20000410000 */
[----:B------:R-:W-:Y:S01]  /*7310*/  FMNMX.FTZ R138, R184, R15, !PT ;  /* 0x0000000fb88a7209 */ /* 0x000fe20007810000 */
[----:B------:R-:W1:Y:S01]  /*7320*/  MUFU.TANH R173, R173 ;  /* 0x000000ad00ad7308 */ /* 0x000e620000002400 */
[----:B------:R-:W-:Y:S01]  /*7330*/  ISETP.GT.AND P3, PT, R159, 0x21, PT ;  /* 0x000000219f00780c */ /* 0x000fe20003f64270 */
[----:B------:R-:W-:Y:S01]  /*7340*/  FMUL.FTZ R15, R0, R140 ;  /* 0x0000008c000f7220 */ /* 0x000fe20000410000 */
[----:B--2---:R-:W-:Y:S01]  /*7350*/  FSEL R168, R168, -INF , P2 ;  /* 0xff800000a8a87808 */ /* 0x004fe20001000000 */
[C---:B------:R-:W-:Y:S01]  /*7360*/  FMUL.FTZ R8, R0.reuse, R186 ;  /* 0x000000ba00087220 */ /* 0x040fe20000410000 */
[----:B------:R-:W-:Y:S01]  /*7370*/  FMNMX.FTZ R139, R185, R138, !PT ;  /* 0x0000008ab98b7209 */ /* 0x000fe20007810000 */
[----:B------:R-:W-:Y:S01]  /*7380*/  FMUL.FTZ R9, R0, R187 ;  /* 0x000000bb00097220 */ /* 0x000fe20000410000 */
[----:B------:R-:W-:Y:S01]  /*7390*/  ISETP.GT.AND P2, PT, R159, 0x28, PT ;  /* 0x000000289f00780c */ /* 0x000fe20003f44270 */
[----:B------:R-:W2:Y:S01]  /*73a0*/  MUFU.TANH R176, R176 ;  /* 0x000000b000b07308 */ /* 0x000ea20000002400 */
[----:B---3--:R-:W-:Y:S01]  /*73b0*/  FSEL R169, R169, -INF , P3 ;  /* 0xff800000a9a97808 */ /* 0x008fe20001800000 */
[----:B------:R-:W-:Y:S01]  /*73c0*/  UMOV UR10, UR55 ;  /* 0x00000037000a7c82 */ /* 0x000fe20008000000 */
[----:B------:R-:W-:Y:S01]  /*73d0*/  FMNMX.FTZ R138, R168, R139, !PT ;  /* 0x0000008ba88a7209 */ /* 0x000fe20007810000 */
[C---:B------:R-:W-:Y:S01]  /*73e0*/  FMUL.FTZ R186, R0.reuse, R198 ;  /* 0x000000c600ba7220 */ /* 0x040fe20000410000 */
[----:B------:R-:W-:Y:S01]  /*73f0*/  ISETP.GT.AND P3, PT, R159, 0x29, PT ;  /* 0x000000299f00780c */ /* 0x000fe20003f64270 */
        /* <DEDUP_REMOVED lines=16> */
[C---:B------:R-:W-:Y:S01]  /*7500*/  FMUL.FTZ R179, R0.reuse, R179 ;  /* 0x000000b300b37220 */ /* 0x040fe20000410000 */
[----:B------:R-:W-:Y:S01]  /*7510*/  ISETP.GT.AND P2, PT, R159, 0x38, PT ;  /* 0x000000389f00780c */ /* 0x000fe20003f44270 */
[----:B------:R-:W2:Y:S01]  /*7520*/  MUFU.TANH R181, R181 ;  /* 0x000000b500b57308 */ /* 0x000ea20000002400 */
[----:B0-----:R-:W-:Y:S01]  /*7530*/  FSEL R177, R177, -INF , P3 ;  /* 0xff800000b1b17808 */ /* 0x001fe20001800000 */
[----:B------:R-:W-:Y:S01]  /*7540*/  FMUL.FTZ R182, R0, R182 ;  /* 0x000000b600b67220 */ /* 0x000fe20000410000 */
[----:B------:R-:W-:Y:S01]  /*7550*/  FMNMX.FTZ R138, R176, R139, !PT ;  /* 0x0000008bb08a7209 */ /* 0x000fe20007810000 */
[C---:B------:R-:W-:Y:S01]  /*7560*/  FMUL.FTZ R183, R0.reuse, R183 ;  /* 0x000000b700b77220 */ /* 0x040fe20000410000 */
[----:B------:R-:W-:Y:S01]  /*7570*/  ISETP.GT.AND P3, PT, R159, 0x39, PT ;  /* 0x000000399f00780c */ /* 0x000fe20003f64270 */
[----:B------:R-:W-:Y:S01]  /*7580*/  FMUL.FTZ R142, R0, R142 ;  /* 0x0000008e008e7220 */ /* 0x000fe20000410000 */
[----:B------:R-:W-:Y:S01]  /*7590*/  FMNMX.FTZ R139, R177, R138, !PT ;  /* 0x0000008ab18b7209 */ /* 0x000fe20007810000 */
[----:B------:R-:W0:Y:S01]  /*75a0*/  MUFU.TANH R189, R189 ;  /* 0x000000bd00bd7308 */ /* 0x000e220000002400 */
[----:B-1----:R-:W-:Y:S01]  /*75b0*/  FSEL R180, R180, -INF , P2 ;  /* 0xff800000b4b47808 */ /* 0x002fe20001000000 */
[C---:B------:R-:W-:Y:S01]  /*75c0*/  FMUL.FTZ R146, R0.reuse, R146 ;  /* 0x0000009200927220 */ /* 0x040fe20000410000 */
        /* <DEDUP_REMOVED lines=8> */
[----:B------:R-:W-:Y:S01]  /*7650*/  ISETP.GT.AND P3, PT, R159, 0x41, PT ;  /* 0x000000419f00780c */ /* 0x000fe20003f64270 */
[C---:B------:R-:W-:Y:S01]  /*7660*/  FMUL.FTZ R123, R0.reuse, R123 ;  /* 0x0000007b007b7220 */ /* 0x040fe20000410000 */
[----:B------:R-:W-:Y:S01]  /*7670*/  FMNMX.FTZ R138, R181, R138, !PT ;  /* 0x0000008ab58a7209 */ /* 0x000fe20007810000 */
[C---:B------:R-:W-:Y:S01]  /*7680*/  FMUL.FTZ R126, R0.reuse, R126 ;  /* 0x0000007e007e7220 */ /* 0x040fe20000410000 */
[C---:B------:R-:W-:Y:S01]  /*7690*/  FMUL.FTZ R127, R0.reuse, R127 ;  /* 0x0000007f007f7220 */ /* 0x040fe20000410000 */
[----:B------:R-:W2:Y:S01]  /*76a0*/  MUFU.TANH R191, R191 ;  /* 0x000000bf00bf7308 */ /* 0x000ea20000002400 */
[----:B0-----:R-:W-:Y:S01]  /*76b0*/  FSEL R189, R189, -INF , P2 ;  /* 0xff800000bdbd7808 */ /* 0x001fe20001000000 */
[C---:B------:R-:W-:Y:S01]  /*76c0*/  FMUL.FTZ R130, R0.reuse, R130 ;  /* 0x0000008200827220 */ /* 0x040fe20000410000 */
[----:B------:R-:W-:Y:S01]  /*76d0*/  ISETP.GT.AND P2, PT, R159, 0x48, PT ;  /* 0x000000489f00780c */ /* 0x000fe20003f44270 */
[C---:B------:R-:W-:Y:S01]  /*76e0*/  FMUL.FTZ R131, R0.reuse, R131 ;  /* 0x0000008300837220 */ /* 0x040fe20000410000 */
[----:B------:R-:W-:Y:S01]  /*76f0*/  FMNMX.FTZ R139, R189, R138, !PT ;  /* 0x0000008abd8b7209 */ /* 0x000fe20007810000 */
[----:B------:R-:W-:-:S02]  /*7700*/  FMUL.FTZ R135, R0, R135 ;  /* 0x0000008700877220 */ /* 0x000fc40000410000 */
        /* <DEDUP_REMOVED lines=9> */
[----:B0-----:R-:W-:Y:S01]  /*77a0*/  FSEL R139, R190, -INF , P3 ;  /* 0xff800000be8b7808 */ /* 0x001fe20001800000 */
[----:B------:R-:W-:Y:S01]  /*77b0*/  FMUL.FTZ R190, R0, R120 ;  /* 0x0000007800be7220 */ /* 0x000fe20000410000 */
        /* <DEDUP_REMOVED lines=19> */
[----:B--2---:R-:W-:Y:S01]  /*78f0*/  FSEL R124, R164, -INF , P2 ;  /* 0xff800000a47c7808 */ /* 0x004fe20001000000 */
[----:B------:R-:W-:Y:S01]  /*7900*/  FMUL.FTZ R164, R0, R125 ;  /* 0x0000007d00a47220 */ /* 0x000fe20000410000 */
[----:B------:R-:W-:Y:S02]  /*7910*/  ISETP.GT.AND P2, PT, R159, 0x68, PT ;  /* 0x000000689f00780c */ /* 0x000fe40003f44270 */
[----:B------:R-:W-:-:S03]  /*7920*/  FMNMX.FTZ R191, R124, R191, !PT ;  /* 0x000000bf7cbf7209 */ /* 0x000fc60007810000 */
[----:B------:R-:W-:Y:S01]  /*7930*/  MUFU.TANH R166, R166 ;  /* 0x000000a600a67308 */ /* 0x000fe20000002400 */
[----:B0-----:R-:W-:Y:S01]  /*7940*/  FSEL R144, R165, -INF , P3 ;  /* 0xff800000a5907808 */ /* 0x001fe20001800000 */
[----:B------:R-:W-:Y:S02]  /*7950*/  WARPGROUP.DEPBAR.LE gsb0, 0x0 ;  /* 0x00008000000079c5 */ /* 0x000fe40000010000 */
[----:B------:R-:W-:Y:S01]  /*7960*/  WARPGROUP.ARRIVE ;  /* 0x00000000000079c5 */ /* 0x000fe20000000000 */
[----:B------:R-:W-:-:S03]  /*7970*/  ISETP.GT.AND P3, PT, R159, 0x69, PT ;  /* 0x000000699f00780c */ /* 0x000fc60003f64270 */
[----:B------:R-:W0:Y:S01]  /*7980*/  MUFU.TANH R167, R167 ;  /* 0x000000a700a77308 */ /* 0x000e220000002400 */
[----:B-1----:R-:W-:Y:S01]  /*7990*/  FSEL R125, R15, -INF , P2 ;  /* 0xff8000000f7d7808 */ /* 0x002fe20001000000 */
[----:B------:R-:W-:Y:S01]  /*79a0*/  FMUL.FTZ R15, R0, R128 ;  /* 0x00000080000f7220 */ /* 0x000fe20000410000 */
[----:B------:R-:W-:Y:S01]  /*79b0*/  QGMMA.64x192x32.F32.E4M3.E4M3 R24, R212, gdesc[UR4], R24, gsb0 ;  /* 0x02e00004d4187df3 */ /* 0x000fe20008000818 */
[----:B------:R-:W-:Y:S01]  /*79c0*/  FMNMX.FTZ R192, R144, R191, !PT ;  /* 0x000000bf90c07209 */ /* 0x000fe20007810000 */
[----:B------:R-:W-:Y:S01]  /*79d0*/  UIADD3 UR6, UR11, 0x300, URZ ;  /* 0x000003000b067890 */ /* 0x000fe2000fffe03f */
[----:B------:R-:W-:Y:S01]  /*79e0*/  ISETP.GT.AND P2, PT, R159, 0x70, PT ;  /* 0x000000709f00780c */ /* 0x000fe20003f44270 */
[----:B------:R-:W-:Y:S01]  /*79f0*/  UMOV UR7, 0xc0000010 ;  /* 0xc000001000077882 */ /* 0x000fe20000000000 */
[----:B------:R-:W-:Y:S01]  /*7a00*/  MUFU.TANH R194, R194 ;  /* 0x000000c200c27308 */ /* 0x000fe20000002400 */
[----:B------:R-:W-:-:S07]  /*7a10*/  FMNMX.FTZ R192, R125, R192, !PT ;  /* 0x000000c07dc07209 */ /* 0x000fce0007810000 */
[----:B------:R-:W1:Y:S01]  /*7a20*/  MUFU.TANH R195, R195 ;  /* 0x000000c300c37308 */ /* 0x000e620000002400 */
[----:B0-----:R-:W-:Y:S02]  /*7a30*/  FSEL R128, R167, -INF , P2 ;  /* 0xff800000a7807808 */ /* 0x001fe40001000000 */
[----:B------:R-:W-:-:S05]  /*7a40*/  ISETP.GT.AND P2, PT, R159, 0x78, PT ;  /* 0x000000789f00780c */ /* 0x000fca0003f44270 */
[----:B------:R-:W0:Y:S08]  /*7a50*/  MUFU.TANH R149, R149 ;  /* 0x0000009500957308 */ /* 0x000e300000002400 */
[----:B------:R2:W-:Y:S08]  /*7a60*/  MUFU.TANH R162, R145 ;  /* 0x0000009100a27308 */ /* 0x0005f00000002400 */
[----:B------:R-:W3:Y:S01]  /*7a70*/  MUFU.TANH R190, R190 ;  /* 0x000000be00be7308 */ /* 0x000ee20000002400 */
[----:B--2---:R-:W-:-:S02]  /*7a80*/  FSEL R145, R166, -INF , P3 ;  /* 0xff800000a6917808 */ /* 0x004fc40001800000 */
[----:B------:R-:W-:Y:S02]  /*7a90*/  ISETP.GT.AND P3, PT, R159, 0x71, PT ;  /* 0x000000719f00780c */ /* 0x000fe40003f64270 */
[----:B------:R-:W-:-:S03]  /*7aa0*/  FMNMX.FTZ R165, R145, R192, !PT ;  /* 0x000000c091a57209 */ /* 0x000fc60007810000 */
[----:B------:R2:W4:Y:S01]  /*7ab0*/  MUFU.TANH R163, R148 ;  /* 0x0000009400a37308 */ /* 0x0005220000002400 */
[----:B------:R-:W-:Y:S01]  /*7ac0*/  FMNMX.FTZ R167, R128, R165, !PT ;  /* 0x000000a580a77209 */ /* 0x000fe20007810000 */
[----:B------:R-:W-:Y:S01]  /*7ad0*/  FMUL.FTZ R165, R0, R129 ;  /* 0x0000008100a57220 */ /* 0x000fe20000410000 */
[----:B-1----:R-:W-:Y:S02]  /*7ae0*/  FSEL R129, R195, -INF , P2 ;  /* 0xff800000c3817808 */ /* 0x002fe40001000000 */
[----:B------:R-:W-:-:S03]  /*7af0*/  ISETP.GT.AND P2, PT, R159, 0x80, PT ;  /* 0x000000809f00780c */ /* 0x000fc60003f44270 */
[----:B------:R-:W1:Y:S01]  /*7b00*/  MUFU.TANH R164, R164 ;  /* 0x000000a400a47308 */ /* 0x000e620000002400 */
[----:B--2---:R-:W-:Y:S02]  /*7b10*/  FSEL R148, R194, -INF , P3 ;  /* 0xff800000c2947808 */ /* 0x004fe40001800000 */
[----:B------:R-:W-:Y:S02]  /*7b20*/  ISETP.GT.AND P3, PT, R159, 0x79, PT ;  /* 0x000000799f00780c */ /* 0x000fe40003f64270 */
[----:B------:R-:W-:Y:S02]  /*7b30*/  FMNMX.FTZ R166, R148, R167, !PT ;  /* 0x000000a794a67209 */ /* 0x000fe40007810000 */
[----:B0-----:R-:W-:Y:S01]  /*7b40*/  FSEL R149, R149, -INF , P3 ;  /* 0xff80000095957808 */ /* 0x001fe20001800000 */
[----:B------:R-:W0:Y:S01]  /*7b50*/  MUFU.TANH R15, R15 ;  /* 0x0000000f000f7308 */ /* 0x000e220000002400 */
[----:B------:R-:W-:Y:S01]  /*7b60*/  FMNMX.FTZ R192, R129, R166, !PT ;  /* 0x000000a681c07209 */ /* 0x000fe20007810000 */
[----:B------:R-:W-:Y:S01]  /*7b70*/  FMUL.FTZ R166, R0, R132 ;  /* 0x0000008400a67220 */ /* 0x000fe20000410000 */
[----:B------:R-:W-:-:S02]  /*7b80*/  ISETP.GT.AND P3, PT, R159, 0x81, PT ;  /* 0x000000819f00780c */ /* 0x000fc40003f64270 */
[----:B---3--:R-:W-:Y:S02]  /*7b90*/  FSEL R132, R190, -INF , P2 ;  /* 0xff800000be847808 */ /* 0x008fe40001000000 */
[----:B------:R-:W-:Y:S01]  /*7ba0*/  FMNMX.FTZ R167, R149, R192, !PT ;  /* 0x000000c095a77209 */ /* 0x000fe20007810000 */
[----:B------:R-:W2:Y:S01]  /*7bb0*/  MUFU.TANH R165, R165 ;  /* 0x000000a500a57308 */ /* 0x000ea20000002400 */
[C---:B------:R-:W-:Y:S02]  /*7bc0*/  ISETP.GT.AND P2, PT, R159.reuse, 0x88, PT ;  /* 0x000000889f00780c */ /* 0x040fe40003f44270 */
[----:B------:R-:W-:Y:S02]  /*7bd0*/  FSEL R162, R162, -INF , P3 ;  /* 0xff800000a2a27808 */ /* 0x000fe40001800000 */
[----:B------:R-:W-:Y:S01]  /*7be0*/  FMNMX.FTZ R191, R132, R167, !PT ;  /* 0x000000a784bf7209 */ /* 0x000fe20007810000 */
[----:B------:R-:W-:Y:S01]  /*7bf0*/  FMUL.FTZ R167, R0, R133 ;  /* 0x0000008500a77220 */ /* 0x000fe20000410000 */
[----:B------:R-:W-:Y:S01]  /*7c00*/  ISETP.GT.AND P3, PT, R159, 0x89, PT ;  /* 0x000000899f00780c */ /* 0x000fe20003f64270 */
[----:B------:R-:W3:Y:S01]  /*7c10*/  MUFU.TANH R166, R166 ;  /* 0x000000a600a67308 */ /* 0x000ee20000002400 */
[----:B----4-:R-:W-:-:S02]  /*7c20*/  FSEL R133, R163, -INF , P2 ;  /* 0xff800000a3857808 */ /* 0x010fc40001000000 */
[----:B------:R-:W-:Y:S02]  /*7c30*/  FMNMX.FTZ R192, R162, R191, !PT ;  /* 0x000000bfa2c07209 */ /* 0x000fe40007810000 */
[----:B------:R-:W-:Y:S02]  /*7c40*/  ISETP.GT.AND P2, PT, R159, 0x90, PT ;  /* 0x000000909f00780c */ /* 0x000fe40003f44270 */
[----:B-1----:R-:W-:Y:S01]  /*7c50*/  FSEL R163, R164, -INF , P3 ;  /* 0xff800000a4a37808 */ /* 0x002fe20001800000 */
[----:B------:R1:W4:Y:S01]  /*7c60*/  MUFU.TANH R190, R167 ;  /* 0x000000a700be7308 */ /* 0x0003220000002400 */
[----:B------:R-:W-:Y:S02]  /*7c70*/  FMNMX.FTZ R192, R133, R192, !PT ;  /* 0x000000c085c07209 */ /* 0x000fe40007810000 */
[----:B0-----:R-:W-:Y:S02]  /*7c80*/  FSEL R164, R15, -INF , P2 ;  /* 0xff8000000fa47808 */ /* 0x001fe40001000000 */
[----:B------:R-:W-:-:S02]  /*7c90*/  ISETP.GT.AND P3, PT, R159, 0x91, PT ;  /* 0x000000919f00780c */ /* 0x000fc40003f64270 */
[----:B------:R-:W-:Y:S01]  /*7ca0*/  FMNMX.FTZ R15, R163, R192, !PT ;  /* 0x000000c0a30f7209 */ /* 0x000fe20007810000 */
[----:B------:R-:W0:Y:S01]  /*7cb0*/  MUFU.TANH R8, R8 ;  /* 0x0000000800087308 */ /* 0x000e220000002400 */
[----:B------:R-:W-:Y:S01]  /*7cc0*/  ISETP.GT.AND P2, PT, R159, 0x98, PT ;  /* 0x000000989f00780c */ /* 0x000fe20003f44270 */
[----:B-1----:R-:W-:Y:S01]  /*7cd0*/  FMUL.FTZ R167, R0, R143 ;  /* 0x0000008f00a77220 */ /* 0x002fe20000410000 */
[----:B--2---:R-:W-:Y:S02]  /*7ce0*/  FSEL R165, R165, -INF , P3 ;  /* 0xff800000a5a57808 */ /* 0x004fe40001800000 */
[----:B------:R-:W-:Y:S02]  /*7cf0*/  FMNMX.FTZ R192, R164, R15, !PT ;  /* 0x0000000fa4c07209 */ /* 0x000fe40007810000 */
[C---:B------:R-:W-:Y:S01]  /*7d00*/  ISETP.GT.AND P3, PT, R159.reuse, 0x99, PT ;  /* 0x000000999f00780c */ /* 0x040fe20003f64270 */
[----:B------:R-:W-:Y:S01]  /*7d10*/  MUFU.TANH R9, R9 ;  /* 0x0000000900097308 */ /* 0x000fe20000002400 */
[----:B---3--:R-:W-:Y:S01]  /*7d20*/  FSEL R166, R166, -INF , P2 ;  /* 0xff800000a6a67808 */ /* 0x008fe20001000000 */
[----:B------:R-:W-:Y:S01]  /*7d30*/  VIADD R159, R159, 0x8 ;  /* 0x000000089f9f7836 */ /* 0x000fe20000000000 */
[----:B------:R-:W-:-:S02]  /*7d40*/  FMNMX.FTZ R15, R165, R192, !PT ;  /* 0x000000c0a50f7209 */ /* 0x000fc40007810000 */
[----:B----4-:R-:W-:Y:S02]  /*7d50*/  FSEL R143, R190, -INF , P3 ;  /* 0xff800000be8f7808 */ /* 0x010fe40001800000 */
[----:B------:R-:W-:Y:S01]  /*7d60*/  FMNMX.FTZ R190, R166, R15, !PT ;  /* 0x0000000fa6be7209 */ /* 0x000fe20007810000 */
[----:B------:R-:W1:Y:S01]  /*7d70*/  MUFU.TANH R12, R12 ;  /* 0x0000000c000c7308 */ /* 0x000e620000002400 */
[----:B------:R-:W-:Y:S02]  /*7d80*/  ISETP.GT.AND P3, PT, R159, RZ, PT ;  /* 0x000000ff9f00720c */ /* 0x000fe40003f64270 */
[----:B------:R-:W-:Y:S02]  /*7d90*/  FMNMX.FTZ R190, R143, R190, !PT ;  /* 0x000000be8fbe7209 */ /* 0x000fe40007810000 */
[C---:B------:R-:W-:Y:S02]  /*7da0*/  ISETP.GT.AND P4, PT, R159.reuse, 0x1, PT ;  /* 0x000000019f00780c */ /* 0x040fe40003f84270 */
[----:B0-----:R-:W-:Y:S01]  /*7db0*/  FSEL R8, R8, -INF , P3 ;  /* 0xff80000008087808 */ /* 0x001fe20001800000 */
[----:B------:R-:W0:Y:S01]  /*7dc0*/  SHFL.BFLY PT, R15, R190, 0x2, 0x1f ;  /* 0x0c401f00be0f7f89 */ /* 0x000e2200000e0000 */
[----:B------:R-:W-:Y:S01]  /*7dd0*/  MUFU.TANH R13, R13 ;  /* 0x0000000d000d7308 */ /* 0x000fe20000002400 */
[----:B------:R-:W-:-:S07]  /*7de0*/  ISETP.GT.AND P3, PT, R159, 0x8, PT ;  /* 0x000000089f00780c */ /* 0x000fce0003f64270 */
[----:B------:R-:W2:Y:S01]  /*7df0*/  MUFU.TANH R20, R20 ;  /* 0x0000001400147308 */ /* 0x000ea20000002400 */
[----:B-1----:R-:W-:Y:S02]  /*7e00*/  FSEL R12, R12, -INF , P3 ;  /* 0xff8000000c0c7808 */ /* 0x002fe40001800000 */
[----:B------:R-:W-:-:S05]  /*7e10*/  ISETP.GT.AND P3, PT, R159, 0x10, PT ;  /* 0x000000109f00780c */ /* 0x000fca0003f64270 */
[----:B------:R-:W-:Y:S01]  /*7e20*/  MUFU.TANH R21, R21 ;  /* 0x0000001500157308 */ /* 0x000fe20000002400 */
[----:B0-----:R-:W-:-:S07]  /*7e30*/  FMNMX.FTZ R191, R190, R15, !PT ;  /* 0x0000000fbebf7209 */ /* 0x001fce0007810000 */
[----:B------:R-:W0:Y:S01]  /*7e40*/  MUFU.TANH R186, R186 ;  /* 0x000000ba00ba7308 */ /* 0x000e220000002400 */
[----:B--2---:R-:W-:Y:S02]  /*7e50*/  FSEL R20, R20, -INF , P3 ;  /* 0xff80000014147808 */ /* 0x004fe40001800000 */
[----:B------:R-:W-:Y:S01]  /*7e60*/  ISETP.GT.AND P3, PT, R159, 0x18, PT ;  /* 0x000000189f00780c */ /* 0x000fe20003f64270 */
[----:B------:R-:W1:Y:S04]  /*7e70*/  SHFL.BFLY PT, R190, R191, 0x1, 0x1f ;  /* 0x0c201f00bfbe7f89 */ /* 0x000e6800000e0000 */
[----:B------:R-:W-:Y:S08]  /*7e80*/  MUFU.TANH R187, R187 ;  /* 0x000000bb00bb7308 */ /* 0x000ff00000002400 */
[----:B------:R-:W2:Y:S01]  /*7e90*/  MUFU.TANH R170, R170 ;  /* 0x000000aa00aa7308 */ /* 0x000ea20000002400 */
[----:B0-----:R-:W-:-:S02]  /*7ea0*/  FSEL R186, R186, -INF , P3 ;  /* 0xff800000baba7808 */ /* 0x001fc40001800000 */
[----:B------:R-:W-:-:S05]  /*7eb0*/  ISETP.GT.AND P3, PT, R159, 0x20, PT ;  /* 0x000000209f00780c */ /* 0x000fca0003f64270 */
[----:B------:R-:W0:Y:S01]  /*7ec0*/  MUFU.TANH R171, R171 ;  /* 0x000000ab00ab7308 */ /* 0x000e220000002400 */
[----:B-1----:R-:W-:Y:S01]  /*7ed0*/  FMNMX.FTZ R15, R191, R190, !PT ;  /* 0x000000bebf0f7209 */ /* 0x002fe20007810000 */
[----:B------:R-:W-:Y:S01]  /*7ee0*/  FMUL.FTZ R190, R0, R134 ;  /* 0x0000008600be7220 */ /* 0x000fe20000410000 */
[----:B------:R-:W-:Y:S02]  /*7ef0*/  IMAD.U32 R134, RZ, RZ, UR10 ;  /* 0x0000000aff867e24 */ /* 0x000fe4000f8e00ff */
[----:B------:R-:W-:-:S03]  /*7f00*/  FSETP.NEU.FTZ.AND P2, PT, R15, -INF , PT ;  /* 0xff8000000f00780b */ /* 0x000fc60003f5d000 */
[----:B------:R-:W1:Y:S01]  /*7f10*/  MUFU.TANH R174, R174 ;  /* 0x000000ae00ae7308 */ /* 0x000e620000002400 */
[----:B------:R-:W-:-:S01]  /*7f20*/  FFMA.FTZ R134, R15, R134, -8 ;  /* 0xc10000000f867423 */ /* 0x000fc20000010086 */
[----:B--2---:R-:W-:Y:S02]  /*7f30*/  FSEL R170, R170, -INF , P3 ;  /* 0xff800000aaaa7808 */ /* 0x004fe40001800000 */
[----:B------:R-:W-:Y:S02]  /*7f40*/  ISETP.GT.AND P3, PT, R159, 0x28, PT ;  /* 0x000000289f00780c */ /* 0x000fe40003f64270 */
[----:B------:R-:W-:Y:S02]  /*7f50*/  FSEL R134, R134, RZ, P2 ;  /* 0x000000ff86867208 */ /* 0x000fe40001000000 */
[----:B------:R-:W2:Y:S03]  /*7f60*/  MUFU.TANH R175, R175 ;  /* 0x000000af00af7308 */ /* 0x000ea60000002400 */
[----:B------:R-:W-:-:S01]  /*7f70*/  FFMA.FTZ R192, R161, UR10, -R134 ;  /* 0x0000000aa1c07c23 */ /* 0x000fc20008010886 */
[--C-:B------:R-:W-:Y:S01]  /*7f80*/  FFMA.FTZ R161, R136, UR10, -R134.reuse ;  /* 0x0000000a88a17c23 */ /* 0x100fe20008010886 */
[----:B------:R-:W-:-:S01]  /*7f90*/  FFMA.FTZ R136, R184, UR10, -R134 ;  /* 0x0000000ab8887c23 */ /* 0x000fc20008010886 */
[--C-:B------:R-:W-:Y:S01]  /*7fa0*/  FFMA.FTZ R191, R185, UR10, -R134.reuse ;  /* 0x0000000ab9bf7c23 */ /* 0x100fe20008010886 */
[----:B------:R-:W-:Y:S01]  /*7fb0*/  FSEL R184, R9, -INF , P4 ;  /* 0xff80000009b87808 */ /* 0x000fe20002000000 */
[--C-:B------:R-:W-:Y:S01]  /*7fc0*/  FFMA.FTZ R193, R168, UR10, -R134.reuse ;  /* 0x0000000aa8c17c23 */ /* 0x100fe20008010886 */
[----:B------:R-:W-:Y:S01]  /*7fd0*/  FMNMX.FTZ R185, R8, R5, !PT ;  /* 0x0000000508b97209 */ /* 0x000fe20007810000 */
[--C-:B------:R-:W-:Y:S01]  /*7fe0*/  FFMA.FTZ R194, R169, UR10, -R134.reuse ;  /* 0x0000000aa9c27c23 */ /* 0x100fe20008010886 */
[----:B------:R-:W-:Y:S01]  /*7ff0*/  ISETP.GT.AND P4, PT, R159, 0x9, PT ;  /* 0x000000099f00780c */ /* 0x000fe20003f84270 */
[--C-:B------:R-:W-:Y:S01]  /*8000*/  FFMA.FTZ R169, R172, UR10, -R134.reuse ;  /* 0x0000000aaca97c23 */ /* 0x100fe20008010886 */
[----:B------:R-:W-:Y:S01]  /*8010*/  FMNMX.FTZ R185, R184, R185, !PT ;  /* 0x000000b9b8b97209 */ /* 0x000fe20007810000 */
[----:B------:R3:W-:Y:S01]  /*8020*/  MUFU.EX2 R9, R191 ;  /* 0x000000bf00097308 */ /* 0x0007e20000000800 */
[----:B------:R-:W-:Y:S01]  /*8030*/  FSEL R168, R13, -INF , P4 ;  /* 0xff8000000da87808 */ /* 0x000fe20002000000 */
[--C-:B------:R-:W-:Y:S01]  /*8040*/  FFMA.FTZ R189, R189, UR10, -R134.reuse ;  /* 0x0000000abdbd7c23 */ /* 0x100fe20008010886 */
[----:B------:R-:W-:Y:S01]  /*8050*/  FMNMX.FTZ R185, R12, R185, !PT ;  /* 0x000000b90cb97209 */ /* 0x000fe20007810000 */
[--C-:B------:R-:W-:Y:S01]  /*8060*/  FFMA.FTZ R144, R144, UR10, -R134.reuse ;  /* 0x0000000a90907c23 */ /* 0x100fe20008010886 */
[----:B------:R-:W-:Y:S01]  /*8070*/  ISETP.GT.AND P4, PT, R159, 0x11, PT ;  /* 0x000000119f00780c */ /* 0x000fe20003f84270 */
[----:B------:R-:W-:Y:S01]  /*8080*/  FFMA.FTZ R7, R7, UR10, -R134 ;  /* 0x0000000a07077c23 */ /* 0x000fe20008010886 */
[----:B------:R-:W-:Y:S01]  /*8090*/  FMNMX.FTZ R185, R168, R185, !PT ;  /* 0x000000b9a8b97209 */ /* 0x000fe20007810000 */
[----:B------:R-:W4:Y:S01]  /*80a0*/  MUFU.TANH R178, R178 ;  /* 0x000000b200b27308 */ /* 0x000f220000002400 */
[----:B------:R-:W-:-:S02]  /*80b0*/  WARPGROUP.DEPBAR.LE gsb0, 0x0 ;  /* 0x00008000000079c5 */ /* 0x000fc40000010000 */
[----:B------:R-:W-:Y:S01]  /*80c0*/  WARPGROUP.ARRIVE ;  /* 0x00000000000079c5 */ /* 0x000fe20000000000 */
[----:B------:R-:W-:Y:S01]  /*80d0*/  FSEL R21, R21, -INF , P4 ;  /* 0xff80000015157808 */ /* 0x000fe20002000000 */
[--C-:B---3--:R-:W-:Y:S01]  /*80e0*/  FFMA.FTZ R191, R173, UR10, -R134.reuse ;  /* 0x0000000aadbf7c23 */ /* 0x108fe20008010886 */
[----:B------:R-:W-:Y:S01]  /*80f0*/  FMNMX.FTZ R196, R20, R185, !PT ;  /* 0x000000b914c47209 */ /* 0x000fe20007810000 */
[--C-:B------:R-:W-:Y:S01]  /*8100*/  FFMA.FTZ R10, R10, UR10, -R134.reuse ;  /* 0x0000000a0a0a7c23 */ /* 0x100fe20008010886 */
[----:B------:R-:W-:Y:S01]  /*8110*/  ISETP.GT.AND P4, PT, R159, 0x19, PT ;  /* 0x000000199f00780c */ /* 0x000fe20003f84270 */
[----:B------:R-:W-:Y:S01]  /*8120*/  QGMMA.64x192x32.F32.E4M3.E4M3 R24, R208, gdesc[UR4], R24, gsb0 ;  /* 0x02e00004d0187df3 */ /* 0x000fe20008000818 */
[----:B------:R-:W-:Y:S01]  /*8130*/  FMNMX.FTZ R185, R21, R196, !PT ;  /* 0x000000c415b97209 */ /* 0x000fe20007810000 */
[----:B------:R-:W3:Y:S01]  /*8140*/  MUFU.TANH R179, R179 ;  /* 0x000000b300b37308 */ /* 0x000ee20000002400 */
[----:B------:R-:W-:Y:S01]  /*8150*/  FSEL R187, R187, -INF , P4 ;  /* 0xff800000bbbb7808 */ /* 0x000fe20002000000 */
[----:B------:R-:W-:Y:S01]  /*8160*/  UIADD3 UR6, UR11, 0x480, URZ ;  /* 0x000004800b067890 */ /* 0x000fe2000fffe03f */
[----:B------:R-:W-:Y:S01]  /*8170*/  FMNMX.FTZ R172, R186, R185, !PT ;  /* 0x000000b9baac7209 */ /* 0x000fe20007810000 */
[----:B------:R-:W-:Y:S01]  /*8180*/  UMOV UR7, 0xc0000010 ;  /* 0xc000001000077882 */ /* 0x000fe20000000000 */
[----:B------:R-:W-:Y:S01]  /*8190*/  ISETP.GT.AND P4, PT, R159, 0x21, PT ;  /* 0x000000219f00780c */ /* 0x000fe20003f84270 */
[--C-:B------:R-:W-:Y:S01]  /*81a0*/  FFMA.FTZ R11, R11, UR10, -R134.reuse ;  /* 0x0000000a0b0b7c23 */ /* 0x100fe20008010886 */
[----:B------:R-:W-:Y:S01]  /*81b0*/  FMNMX.FTZ R173, R187, R172, !PT ;  /* 0x000000acbbad7209 */ /* 0x000fe20007810000 */
[----:B------:R-:W5:Y:S01]  /*81c0*/  MUFU.TANH R182, R182 ;  /* 0x000000b600b67308 */ /* 0x000f620000002400 */
[----:B0-----:R-:W-:Y:S01]  /*81d0*/  FSEL R171, R171, -INF , P4 ;  /* 0xff800000abab7808 */ /* 0x001fe20002000000 */
[--C-:B------:R-:W-:Y:S01]  /*81e0*/  FFMA.FTZ R14, R14, UR10, -R134.reuse ;  /* 0x0000000a0e0e7c23 */ /* 0x100fe20008010886 */
[----:B------:R-:W-:Y:S01]  /*81f0*/  FMNMX.FTZ R196, R170, R173, !PT ;  /* 0x000000adaac47209 */ /* 0x000fe20007810000 */
[--C-:B------:R-:W-:Y:S01]  /*8200*/  FFMA.FTZ R173, R176, UR10, -R134.reuse ;  /* 0x0000000ab0ad7c23 */ /* 0x100fe20008010886 */
[----:B------:R-:W-:Y:S01]  /*8210*/  ISETP.GT.AND P4, PT, R159, 0x29, PT ;  /* 0x000000299f00780c */ /* 0x000fe20003f84270 */
[--C-:B------:R-:W-:Y:S01]  /*8220*/  FFMA.FTZ R188, R188, UR10, -R134.reuse ;  /* 0x0000000abcbc7c23 */ /* 0x100fe20008010886 */
[----:B-1----:R-:W-:Y:S01]  /*8230*/  FSEL R174, R174, -INF , P3 ;  /* 0xff800000aeae7808 */ /* 0x002fe20001800000 */
[----:B------:R-:W0:Y:S01]  /*8240*/  MUFU.TANH R183, R183 ;  /* 0x000000b700b77308 */ /* 0x000e220000002400 */
[----:B------:R-:W-:Y:S01]  /*8250*/  FMNMX.FTZ R185, R171, R196, !PT ;  /* 0x000000c4abb97209 */ /* 0x000fe20007810000 */
[--C-:B------:R-:W-:Y:S01]  /*8260*/  FFMA.FTZ R138, R138, UR10, -R134.reuse ;  /* 0x0000000a8a8a7c23 */ /* 0x100fe20008010886 */
[----:B------:R-:W-:Y:S01]  /*8270*/  ISETP.GT.AND P3, PT, R159, 0x30, PT ;  /* 0x000000309f00780c */ /* 0x000fe20003f64270 */
[--C-:B------:R-:W-:Y:S01]  /*8280*/  FFMA.FTZ R140, R140, UR10, -R134.reuse ;  /* 0x0000000a8c8c7c23 */ /* 0x100fe20008010886 */
[----:B--2---:R-:W-:Y:S01]  /*8290*/  FSEL R175, R175, -INF , P4 ;  /* 0xff800000afaf7808 */ /* 0x004fe20002000000 */
[--C-:B------:R-:W-:Y:S01]  /*82a0*/  FFMA.FTZ R121, R121, UR10, -R134.reuse ;  /* 0x0000000a79797c23 */ /* 0x100fe20008010886 */
[----:B------:R-:W-:Y:S01]  /*82b0*/  FMNMX.FTZ R176, R174, R185, !PT ;  /* 0x000000b9aeb07209 */ /* 0x000fe20007810000 */
[----:B------:R1:W-:Y:S01]  /*82c0*/  MUFU.EX2 R172, R191 ;  /* 0x000000bf00ac7308 */ /* 0x0003e20000000800 */
[----:B------:R-:W-:Y:S01]  /*82d0*/  ISETP.GT.AND P4, PT, R159, 0x31, PT ;  /* 0x000000319f00780c */ /* 0x000fe20003f84270 */
[--C-:B------:R-:W-:Y:S01]  /*82e0*/  FFMA.FTZ R124, R124, UR10, -R134.reuse ;  /* 0x0000000a7c7c7c23 */ /* 0x100fe20008010886 */
[----:B----4-:R-:W-:Y:S01]  /*82f0*/  FSEL R178, R178, -INF , P3 ;  /* 0xff800000b2b27808 */ /* 0x010fe20001800000 */
[--C-:B------:R-:W-:Y:S01]  /*8300*/  FFMA.FTZ R125, R125, UR10, -R134.reuse ;  /* 0x0000000a7d7d7c23 */ /* 0x100fe20008010886 */
[----:B------:R-:W-:Y:S01]  /*8310*/  ISETP.GT.AND P3, PT, R159, 0x38, PT ;  /* 0x000000389f00780c */ /* 0x000fe20003f64270 */
[--C-:B------:R-:W-:Y:S01]  /*8320*/  FFMA.FTZ R128, R128, UR10, -R134.reuse ;  /* 0x0000000a80807c23 */ /* 0x100fe20008010886 */
[----:B---3--:R-:W-:Y:S01]  /*8330*/  FSEL R179, R179, -INF , P4 ;  /* 0xff800000b3b37808 */ /* 0x008fe20002000000 */
[----:B------:R-:W2:Y:S01]  /*8340*/  MUFU.TANH R152, R152 ;  /* 0x0000009800987308 */ /* 0x000ea20000002400 */
[----:B-1----:R-:W-:-:S01]  /*8350*/  FFMA.FTZ R191, R177, UR10, -R134 ;  /* 0x0000000ab1bf7c23 */ /* 0x002fc20008010886 */
[----:B------:R-:W-:Y:S01]  /*8360*/  FMNMX.FTZ R177, R175, R176, !PT ;  /* 0x000000b0afb17209 */ /* 0x000fe20007810000 */
[----:B------:R-:W-:-:S01]  /*8370*/  FFMA.FTZ R129, R129, UR10, -R134 ;  /* 0x0000000a81817c23 */ /* 0x000fc20008010886 */
[----:B------:R-:W-:Y:S01]  /*8380*/  ISETP.GT.AND P4, PT, R159, 0x39, PT ;  /* 0x000000399f00780c */ /* 0x000fe20003f84270 */
[----:B------:R-:W-:-:S01]  /*8390*/  FFMA.FTZ R132, R132, UR10, -R134 ;  /* 0x0000000a84847c23 */ /* 0x000fc20008010886 */
[----:B------:R-:W-:Y:S01]  /*83a0*/  FMNMX.FTZ R196, R178, R177, !PT ;  /* 0x000000b1b2c47209 */ /* 0x000fe20007810000 */
[----:B------:R-:W-:-:S01]  /*83b0*/  FFMA.FTZ R177, R180, UR10, -R134 ;  /* 0x0000000ab4b17c23 */ /* 0x000fc20008010886 */
[----:B------:R-:W1:Y:S01]  /*83c0*/  MUFU.TANH R153, R153 ;  /* 0x0000009900997308 */ /* 0x000e620000002400 */
[----:B-----5:R-:W-:Y:S01]  /*83d0*/  FSEL R182, R182, -INF , P3 ;  /* 0xff800000b6b67808 */ /* 0x020fe20001800000 */
[----:B------:R-:W-:Y:S01]  /*83e0*/  FFMA.FTZ R133, R133, UR10, -R134 ;  /* 0x0000000a85857c23 */ /* 0x000fe20008010886 */
[----:B------:R-:W-:-:S02]  /*83f0*/  FMNMX.FTZ R185, R179, R196, !PT ;  /* 0x000000c4b3b97209 */ /* 0x000fc40007810000 */
[----:B------:R-:W-:Y:S02]  /*8400*/  ISETP.GT.AND P3, PT, R159, 0x40, PT ;  /* 0x000000409f00780c */ /* 0x000fe40003f64270 */
[----:B0-----:R-:W-:Y:S01]  /*8410*/  FSEL R183, R183, -INF , P4 ;  /* 0xff800000b7b77808 */ /* 0x001fe20002000000 */
[----:B------:R-:W0:Y:S01]  /*8420*/  MUFU.TANH R154, R154 ;  /* 0x0000009a009a7308 */ /* 0x000e220000002400 */
[----:B------:R-:W-:Y:S02]  /*8430*/  FMNMX.FTZ R180, R182, R185, !PT ;  /* 0x000000b9b6b47209 */ /* 0x000fe40007810000 */
[C---:B------:R-:W-:Y:S02]  /*8440*/  ISETP.GT.AND P4, PT, R159.reuse, 0x41, PT ;  /* 0x000000419f00780c */ /* 0x040fe40003f84270 */
[----:B--2---:R-:W-:Y:S02]  /*8450*/  FSEL R152, R152, -INF , P3 ;  /* 0xff80000098987808 */ /* 0x004fe40001800000 */
[----:B------:R-:W-:Y:S01]  /*8460*/  ISETP.GT.AND P3, PT, R159, 0x48, PT ;  /* 0x000000489f00780c */ /* 0x000fe20003f64270 */
[----:B------:R-:W2:Y:S01]  /*8470*/  MUFU.TANH R155, R155 ;  /* 0x0000009b009b7308 */ /* 0x000ea20000002400 */
[----:B-1----:R-:W-:-:S02]  /*8480*/  FSEL R153, R153, -INF , P4 ;  /* 0xff80000099997808 */ /* 0x002fc40002000000 */
[----:B------:R-:W-:-:S05]  /*8490*/  ISETP.GT.AND P4, PT, R159, 0x49, PT ;  /* 0x000000499f00780c */ /* 0x000fca0003f84270 */
[----:B------:R1:W-:Y:S01]  /*84a0*/  MUFU.EX2 R176, R191 ;  /* 0x000000bf00b07308 */ /* 0x0003e20000000800 */
[----:B0-----:R-:W-:Y:S02]  /*84b0*/  FSEL R154, R154, -INF , P3 ;  /* 0xff8000009a9a7808 */ /* 0x001fe40001800000 */
[----:B------:R-:W-:-:S05]  /*84c0*/  ISETP.GT.AND P3, PT, R159, 0x50, PT ;  /* 0x000000509f00780c */ /* 0x000fca0003f64270 */
[----:B------:R-:W0:Y:S01]  /*84d0*/  MUFU.TANH R156, R156 ;  /* 0x0000009c009c7308 */ /* 0x000e220000002400 */
[----:B-1----:R-:W-:-:S01]  /*84e0*/  FFMA.FTZ R191, R181, UR10, -R134 ;  /* 0x0000000ab5bf7c23 */ /* 0x002fc20008010886 */
[----:B------:R-:W-:-:S04]  /*84f0*/  FMNMX.FTZ R181, R183, R180, !PT ;  /* 0x000000b4b7b57209 */ /* 0x000fc80007810000 */
[----:B------:R-:W-:Y:S02]  /*8500*/  FMNMX.FTZ R196, R152, R181, !PT ;  /* 0x000000b598c47209 */ /* 0x000fe40007810000 */
[----:B------:R-:W1:Y:S01]  /*8510*/  MUFU.TANH R157, R157 ;  /* 0x0000009d009d7308 */ /* 0x000e620000002400 */
[----:B--2---:R-:W-:Y:S02]  /*8520*/  FSEL R181, R155, -INF , P4 ;  /* 0xff8000009bb57808 */ /* 0x004fe40002000000 */
[----:B------:R-:W-:Y:S02]  /*8530*/  FMNMX.FTZ R185, R153, R196, !PT ;  /* 0x000000c499b97209 */ /* 0x000fe40007810000 */
[----:B------:R-:W-:Y:S02]  /*8540*/  ISETP.GT.AND P4, PT, R159, 0x51, PT ;  /* 0x000000519f00780c */ /* 0x000fe40003f84270 */
[----:B------:R-:W-:Y:S01]  /*8550*/  FMNMX.FTZ R196, R154, R185, !PT ;  /* 0x000000b99ac47209 */ /* 0x000fe20007810000 */
[----:B------:R-:W2:Y:S01]  /*8560*/  MUFU.TANH R158, R158 ;  /* 0x0000009e009e7308 */ /* 0x000ea20000002400 */
[----:B0-----:R-:W-:-:S02]  /*8570*/  FSEL R156, R156, -INF , P3 ;  /* 0xff8000009c9c7808 */ /* 0x001fc40001800000 */
[----:B------:R-:W-:Y:S02]  /*8580*/  FMNMX.FTZ R185, R181, R196, !PT ;  /* 0x000000c4b5b97209 */ /* 0x000fe40007810000 */
[----:B------:R-:W-:Y:S02]  /*8590*/  ISETP.GT.AND P3, PT, R159, 0x58, PT ;  /* 0x000000589f00780c */ /* 0x000fe40003f64270 */
[----:B------:R-:W-:Y:S01]  /*85a0*/  FMNMX.FTZ R196, R156, R185, !PT ;  /* 0x000000b99cc47209 */ /* 0x000fe20007810000 */
        /* <DEDUP_REMOVED lines=8> */
[----:B------:R-:W-:Y:S01]  /*8630*/  MUFU.TANH R137, R137 ;  /* 0x0000008900897308 */ /* 0x000fe20000002400 */
[----:B0-----:R-:W-:Y:S02]  /*8640*/  FSEL R160, R160, -INF , P4 ;  /* 0xff800000a0a07808 */ /* 0x001fe40002000000 */
[----:B------:R-:W-:Y:S02]  /*8650*/  ISETP.GT.AND P4, PT, R159, 0x61, PT ;  /* 0x000000619f00780c */ /* 0x000fe40003f84270 */
[----:B------:R-:W-:-:S03]  /*8660*/  FMNMX.FTZ R185, R160, R185, !PT ;  /* 0x000000b9a0b97209 */ /* 0x000fc60007810000 */
[----:B------:R-:W0:Y:S01]  /*8670*/  MUFU.TANH R142, R142 ;  /* 0x0000008e008e7308 */ /* 0x000e220000002400 */
[----:B-1----:R-:W-:Y:S02]  /*8680*/  FSEL R6, R6, -INF , P3 ;  /* 0xff80000006067808 */ /* 0x002fe40001800000 */
[----:B------:R-:W-:Y:S02]  /*8690*/  ISETP.GT.AND P3, PT, R159, 0x68, PT ;  /* 0x000000689f00780c */ /* 0x000fe40003f64270 */
[----:B------:R-:W-:-:S03]  /*86a0*/  FMNMX.FTZ R196, R6, R185, !PT ;  /* 0x000000b906c47209 */ /* 0x000fc60007810000 */
[----:B------:R-:W-:Y:S08]  /*86b0*/  MUFU.TANH R167, R167 ;  /* 0x000000a700a77308 */ /* 0x000ff00000002400 */
[----:B------:R-:W1:Y:S01]  /*86c0*/  MUFU.TANH R146, R146 ;  /* 0x0000009200927308 */ /* 0x000e620000002400 */
[----:B0-----:R-:W-:Y:S02]  /*86d0*/  FSEL R142, R142, -INF , P3 ;  /* 0xff8000008e8e7808 */ /* 0x001fe40001800000 */
[----:B------:R-:W-:-:S05]  /*86e0*/  ISETP.GT.AND P3, PT, R159, 0x70, PT ;  /* 0x000000709f00780c */ /* 0x000fca0003f64270 */
[----:B------:R0:W-:Y:S08]  /*86f0*/  MUFU.EX2 R180, R191 ;  /* 0x000000bf00b47308 */ /* 0x0001f00000000800 */
[----:B------:R-:W2:Y:S01]  /*8700*/  MUFU.TANH R147, R147 ;  /* 0x0000009300937308 */ /* 0x000ea20000002400 */
[----:B0-----:R-:W-:-:S01]  /*8710*/  FFMA.FTZ R191, R139, UR10, -R134 ;  /* 0x0000000a8bbf7c23 */ /* 0x001fc20008010886 */
[----:B------:R-:W-:-:S02]  /*8720*/  FSEL R139, R137, -INF , P4 ;  /* 0xff800000898b7808 */ /* 0x000fc40002000000 */
[----:B------:R-:W-:Y:S02]  /*8730*/  ISETP.GT.AND P4, PT, R159, 0x69, PT ;  /* 0x000000699f00780c */ /* 0x000fe40003f84270 */
[----:B-1----:R-:W-:Y:S02]  /*8740*/  FSEL R146, R146, -INF , P3 ;  /* 0xff80000092927808 */ /* 0x002fe40001800000 */
[----:B------:R-:W0:Y:S01]  /*8750*/  MUFU.TANH R150, R150 ;  /* 0x0000009600967308 */ /* 0x000e220000002400 */
[----:B------:R-:W-:Y:S02]  /*8760*/  FSEL R185, R167, -INF , P4 ;  /* 0xff800000a7b97808 */ /* 0x000fe40002000000 */
[C---:B------:R-:W-:Y:S02]  /*8770*/  ISETP.GT.AND P4, PT, R159.reuse, 0x71, PT ;  /* 0x000000719f00780c */ /* 0x040fe40003f84270 */
[----:B------:R-:W-:-:S03]  /*8780*/  ISETP.GT.AND P3, PT, R159, 0x78, PT ;  /* 0x000000789f00780c */ /* 0x000fc60003f64270 */
[----:B------:R1:W-:Y:S01]  /*8790*/  MUFU.EX2 R155, R189 ;  /* 0x000000bd009b7308 */ /* 0x0003e20000000800 */
[----:B--2---:R-:W-:Y:S02]  /*87a0*/  FSEL R147, R147, -INF , P4 ;  /* 0xff80000093937808 */ /* 0x004fe40002000000 */
[----:B------:R-:W-:-:S05]  /*87b0*/  ISETP.GT.AND P4, PT, R159, 0x79, PT ;  /* 0x000000799f00780c */ /* 0x000fca0003f84270 */
[----:B------:R2:W-:Y:S01]  /*87c0*/  MUFU.EX2 R13, R193 ;  /* 0x000000c1000d7308 */ /* 0x0005e20000000800 */
[----:B-1----:R-:W-:Y:S01]  /*87d0*/  FMNMX.FTZ R189, R139, R196, !PT ;  /* 0x000000c48bbd7209 */ /* 0x002fe20007810000 */
[----:B------:R-:W-:Y:S01]  /*87e0*/  FFMA.FTZ R196, R141, UR10, -R134 ;  /* 0x0000000a8dc47c23 */ /* 0x000fe20008010886 */
[----:B0-----:R-:W-:Y:S02]  /*87f0*/  FSEL R150, R150, -INF , P3 ;  /* 0xff80000096967808 */ /* 0x001fe40001800000 */
[----:B------:R-:W-:-:S03]  /*8800*/  ISETP.GT.AND P3, PT, R159, 0x80, PT ;  /* 0x000000809f00780c */ /* 0x000fc60003f64270 */
[----:B------:R-:W0:Y:S01]  /*8810*/  MUFU.TANH R151, R151 ;  /* 0x0000009700977308 */ /* 0x000e220000002400 */
[----:B--2---:R-:W-:-:S01]  /*8820*/  FFMA.FTZ R193, R120, UR10, -R134 ;  /* 0x0000000a78c17c23 */ /* 0x004fc20008010886 */
[----:B------:R-:W-:-:S04]  /*8830*/  FMNMX.FTZ R120, R142, R189, !PT ;  /* 0x000000bd8e787209 */ /* 0x000fc80007810000 */
[----:B------:R-:W-:Y:S02]  /*8840*/  FMNMX.FTZ R189, R185, R120, !PT ;  /* 0x00000078b9bd7209 */ /* 0x000fe40007810000 */
[----:B------:R-:W1:Y:S02]  /*8850*/  MUFU.TANH R122, R122 ;  /* 0x0000007a007a7308 */ /* 0x000e640000002400 */
[----:B------:R-:W-:-:S04]  /*8860*/  FMNMX.FTZ R120, R146, R189, !PT ;  /* 0x000000bd92787209 */ /* 0x000fc80007810000 */
[----:B------:R-:W-:Y:S02]  /*8870*/  FMNMX.FTZ R189, R147, R120, !PT ;  /* 0x0000007893bd7209 */ /* 0x000fe40007810000 */
[----:B------:R-:W2:Y:S01]  /*8880*/  MUFU.TANH R123, R123 ;  /* 0x0000007b007b7308 */ /* 0x000ea20000002400 */
[----:B0-----:R-:W-:Y:S02]  /*8890*/  FSEL R151, R151, -INF , P4 ;  /* 0xff80000097977808 */ /* 0x001fe40002000000 */
[----:B------:R-:W-:Y:S01]  /*88a0*/  FMNMX.FTZ R120, R150, R189, !PT ;  /* 0x000000bd96787209 */ /* 0x000fe20007810000 */
[----:B------:R-:W-:Y:S02]  /*88b0*/  WARPGROUP.DEPBAR.LE gsb0, 0x0 ;  /* 0x00008000000079c5 */ /* 0x000fe40000010000 */
[----:B------:R-:W-:Y:S01]  /*88c0*/  WARPGROUP.ARRIVE ;  /* 0x00000000000079c5 */ /* 0x000fe20000000000 */
[----:B------:R-:W-:Y:S01]  /*88d0*/  ISETP.GT.AND P4, PT, R159, 0x81, PT ;  /* 0x000000819f00780c */ /* 0x000fe20003f84270 */
[----:B------:R-:W0:Y:S01]  /*88e0*/  MUFU.TANH R126, R126 ;  /* 0x0000007e007e7308 */ /* 0x000e220000002400 */
[----:B-1----:R-:W-:-:S02]  /*88f0*/  FSEL R122, R122, -INF , P3 ;  /* 0xff8000007a7a7808 */ /* 0x002fc40001800000 */
[----:B------:R-:W-:Y:S01]  /*8900*/  FMNMX.FTZ R141, R151, R120, !PT ;  /* 0x00000078978d7209 */ /* 0x000fe20007810000 */
[----:B------:R-:W-:Y:S01]  /*8910*/  QGMMA.64x192x32.F32.E4M3.E4M3 R24, R204, gdesc[UR4], R24, gsb0 ;  /* 0x02e00004cc187df3 */ /* 0x000fe20008000818 */
[----:B------:R-:W-:Y:S01]  /*8920*/  ISETP.GT.AND P3, PT, R159, 0x88, PT ;  /* 0x000000889f00780c */ /* 0x000fe20003f64270 */
[----:B------:R-:W-:Y:S01]  /*8930*/  UIADD3 UR6, UR11, 0x600, URZ ;  /* 0x000006000b067890 */ /* 0x000fe2000fffe03f */
[----:B------:R-:W-:Y:S01]  /*8940*/  FMNMX.FTZ R120, R122, R141, !PT ;  /* 0x0000008d7a787209 */ /* 0x000fe20007810000 */
[----:B------:R-:W1:Y:S01]  /*8950*/  MUFU.TANH R127, R127 ;  /* 0x0000007f007f7308 */ /* 0x000e620000002400 */
[----:B--2---:R-:W-:Y:S01]  /*8960*/  FSEL R123, R123, -INF , P4 ;  /* 0xff8000007b7b7808 */ /* 0x004fe20002000000 */
[----:B------:R-:W-:Y:S01]  /*8970*/  UMOV UR7, 0xc0000010 ;  /* 0xc000001000077882 */ /* 0x000fe20000000000 */
        /* <DEDUP_REMOVED lines=14> */
[--C-:B------:R-:W-:Y:S01]  /*8a60*/  FFMA.FTZ R189, R145, UR10, -R134.reuse ;  /* 0x0000000a91bd7c23 */ /* 0x100fe20008010886 */
[----:B------:R-:W-:-:S01]  /*8a70*/  FFMA.FTZ R145, R148, UR10, -R134 ;  /* 0x0000000a94917c23 */ /* 0x000fc20008010886 */
        /* <DEDUP_REMOVED lines=8> */
[----:B------:R-:W-:Y:S01]  /*8b00*/  MUFU.EX2 R131, R144 ;  /* 0x0000009000837308 */ /* 0x000fe20000000800 */
[----:B-1----:R-:W-:Y:S01]  /*8b10*/  FSEL R190, R190, -INF , P3 ;  /* 0xff800000bebe7808 */ /* 0x002fe20001800000 */
[----:B------:R-:W-:-:S03]  /*8b20*/  FFMA.FTZ R166, R143, UR10, -R134 ;  /* 0x0000000a8fa67c23 */ /* 0x000fc60008010886 */
[----:B------:R-:W-:-:S03]  /*8b30*/  FMNMX.FTZ R120, R190, R159, !PT ;  /* 0x0000009fbe787209 */ /* 0x000fc60007810000 */
[----:B------:R0:W-:Y:S01]  /*8b40*/  MUFU.EX2 R144, R189 ;  /* 0x000000bd00907308 */ /* 0x0001e20000000800 */
[----:B--2---:R-:W-:-:S04]  /*8b50*/  FSEL R135, R135, -INF , P4 ;  /* 0xff80000087877808 */ /* 0x004fc80002000000 */
[----:B------:R-:W-:-:S03]  /*8b60*/  FMNMX.FTZ R120, R135, R120, !PT ;  /* 0x0000007887787209 */ /* 0x000fc60007810000 */
[----:B------:R-:W-:Y:S02]  /*8b70*/  MUFU.EX2 R137, R191 ;  /* 0x000000bf00897308 */ /* 0x000fe40000000800 */
[----:B------:R-:W0:Y:S06]  /*8b80*/  SHFL.BFLY PT, R159, R120, 0x2, 0x1f ;  /* 0x0c401f00789f7f89 */ /* 0x000e2c00000e0000 */
[----:B------:R-:W-:Y:S08]  /*8b90*/  MUFU.EX2 R192, R192 ;  /* 0x000000c000c07308 */ /* 0x000ff00000000800 */
[----:B------:R-:W-:Y:S08]  /*8ba0*/  MUFU.EX2 R7, R7 ;  /* 0x0000000700077308 */ /* 0x000ff00000000800 */
[----:B------:R-:W-:Y:S01]  /*8bb0*/  MUFU.EX2 R10, R10 ;  /* 0x0000000a000a7308 */ /* 0x000fe20000000800 */
[----:B0-----:R-:W-:Y:S01]  /*8bc0*/  FMNMX.FTZ R189, R120, R159, !PT ;  /* 0x0000009f78bd7209 */ /* 0x001fe20007810000 */
[--C-:B------:R-:W-:Y:S01]  /*8bd0*/  FFMA.FTZ R159, R164, UR10, -R134.reuse ;  /* 0x0000000aa49f7c23 */ /* 0x100fe20008010886 */
[----:B------:R-:W-:-:S01]  /*8be0*/  FFMA.FTZ R164, R165, UR10, -R134 ;  /* 0x0000000aa5a47c23 */ /* 0x000fc20008010886 */
[----:B------:R-:W-:-:S02]  /*8bf0*/  FSEL R165, R15, RZ, P2 ;  /* 0x000000ff0fa57208 */ /* 0x000fc40001000000 */
[----:B------:R-:W0:Y:S02]  /*8c00*/  SHFL.BFLY PT, R120, R189, 0x1, 0x1f ;  /* 0x0c201f00bd787f89 */ /* 0x000e2400000e0000 */
[----:B------:R-:W-:Y:S01]  /*8c10*/  MUFU.EX2 R11, R11 ;  /* 0x0000000b000b7308 */ /* 0x000fe20000000800 */
[----:B------:R-:W-:-:S04]  /*8c20*/  FADD.FTZ R134, -R165, R4 ;  /* 0x00000004a5867221 */ /* 0x000fc80000010100 */
[----:B------:R-:W-:-:S03]  /*8c30*/  FMUL.FTZ R134, R134, UR10 ;  /* 0x0000000a86867c20 */ /* 0x000fc60008410000 */
[----:B------:R1:W-:Y:S08]  /*8c40*/  MUFU.EX2 R4, R166 ;  /* 0x000000a600047308 */ /* 0x0003f00000000800 */
[----:B------:R-:W-:Y:S01]  /*8c50*/  MUFU.EX2 R14, R14 ;  /* 0x0000000e000e7308 */ /* 0x000fe20000000800 */
[----:B0-----:R-:W-:Y:S01]  /*8c60*/  FMNMX.FTZ R120, R189, R120, !PT ;  /* 0x00000078bd787209 */ /* 0x001fe20007810000 */
[----:B------:R-:W-:-:S06]  /*8c70*/  IMAD.U32 R189, RZ, RZ, UR10 ;  /* 0x0000000affbd7e24 */ /* 0x000fcc000f8e00ff */
[----:B------:R-:W-:Y:S01]  /*8c80*/  MUFU.EX2 R161, R161 ;  /* 0x000000a100a17308 */ /* 0x000fe20000000800 */
[C---:B------:R-:W-:Y:S01]  /*8c90*/  FSETP.NEU.FTZ.AND P2, PT, R120.reuse, -INF , PT ;  /* 0xff8000007800780b */ /* 0x040fe20003f5d000 */
[----:B------:R-:W-:-:S05]  /*8ca0*/  FFMA.FTZ R143, R120, R189, -8 ;  /* 0xc1000000788f7423 */ /* 0x000fca00000100bd */
[----:B------:R-:W-:Y:S01]  /*8cb0*/  FSEL R165, R143, RZ, P2 ;  /* 0x000000ff8fa57208 */ /* 0x000fe20001000000 */
[----:B------:R-:W-:Y:S04]  /*8cc0*/  MUFU.EX2 R167, R193 ;  /* 0x000000c100a77308 */ /* 0x000fe80000000800 */
[----:B-1----:R-:W-:-:S01]  /*8cd0*/  FFMA.FTZ R166, R170, UR10, -R165 ;  /* 0x0000000aaaa67c23 */ /* 0x002fc200080108a5 */
[--C-:B------:R-:W-:Y:S01]  /*8ce0*/  FFMA.FTZ R170, R178, UR10, -R165.reuse ;  /* 0x0000000ab2aa7c23 */ /* 0x100fe200080108a5 */
[----:B------:R-:W-:Y:S01]  /*8cf0*/  FSEL R178, R120, RZ, P2 ;  /* 0x000000ff78b27208 */ /* 0x000fe20001000000 */
[--C-:B------:R-:W-:Y:S01]  /*8d00*/  FFMA.FTZ R191, R168, UR10, -R165.reuse ;  /* 0x0000000aa8bf7c23 */ /* 0x100fe200080108a5 */
[----:B------:R-:W-:-:S01]  /*8d10*/  FFMA.FTZ R168, R174, UR10, -R165 ;  /* 0x0000000aaea87c23 */ /* 0x000fc200080108a5 */
[--C-:B------:R-:W-:Y:S01]  /*8d20*/  FFMA.FTZ R174, R182, UR10, -R165.reuse ;  /* 0x0000000ab6ae7c23 */ /* 0x100fe200080108a5 */
[----:B------:R-:W-:-:S01]  /*8d30*/  FFMA.FTZ R182, R154, UR10, -R165 ;  /* 0x0000000a9ab67c23 */ /* 0x000fc200080108a5 */
[----:B------:R-:W-:Y:S01]  /*8d40*/  FADD.FTZ R178, -R178, R5 ;  /* 0x00000005b2b27221 */ /* 0x000fe20000010100 */
[----:B------:R-:W-:-:S01]  /*8d50*/  FFMA.FTZ R189, R8, UR10, -R165 ;  /* 0x0000000a08bd7c23 */ /* 0x000fc200080108a5 */
[--C-:B------:R-:W-:Y:S01]  /*8d60*/  FFMA.FTZ R8, R184, UR10, -R165.reuse ;  /* 0x0000000ab8087c23 */ /* 0x100fe200080108a5 */
        /* <DEDUP_REMOVED lines=9> */
[----:B0-----:R-:W-:-:S01]  /*8e00*/  FFMA.FTZ R134, R186, UR10, -R165 ;  /* 0x0000000aba867c23 */ /* 0x001fc200080108a5 */
        /* <DEDUP_REMOVED lines=26> */
[----:B------:R-:W-:Y:S01]  /*8fb0*/  FFMA.FTZ R126, R126, UR10, -R165 ;  /* 0x0000000a7e7e7c23 */ /* 0x000fe200080108a5 */
[----:B------:R-:W-:-:S02]  /*8fc0*/  IMAD.U32 R184, RZ, RZ, UR57 ;  /* 0x00000039ffb87e24 */ /* 0x000fc4000f8e00ff */
[--C-:B------:R-:W-:Y:S01]  /*8fd0*/  FFMA.FTZ R190, R190, UR10, -R165.reuse ;  /* 0x0000000abebe7c23 */ /* 0x100fe200080108a5 */
[----:B------:R-:W-:-:S01]  /*8fe0*/  FFMA.FTZ R135, R135, UR10, -R165 ;  /* 0x0000000a87877c23 */ /* 0x000fc200080108a5 */
[----:B------:R-:W0:Y:S01]  /*8ff0*/  MUFU.EX2 R191, R191 ;  /* 0x000000bf00bf7308 */ /* 0x000e220000000800 */
[----:B-1----:R-:W-:-:S01]  /*9000*/  FADD.FTZ R3, R8, R3 ;  /* 0x0000000308037221 */ /* 0x002fc20000010000 */
[----:B------:R-:W-:-:S06]  /*9010*/  @!P1 LEA R184, R184, UR41, 0x3 ;  /* 0x00000029b8b89c11 */ /* 0x000fcc000f8e18ff */
[----:B------:R-:W1:Y:S01]  /*9020*/  MUFU.EX2 R20, R20 ;  /* 0x0000001400147308 */ /* 0x000e620000000800 */
[----:B--2---:R-:W-:-:S01]  /*9030*/  FADD.FTZ R160, R12, R3 ;  /* 0x000000030ca07221 */ /* 0x004fc20000010000 */
[----:B------:R-:W-:-:S04]  /*9040*/  FADD.FTZ R3, R11, R2 ;  /* 0x000000020b037221 */ /* 0x000fc80000010000 */
[----:B------:R-:W-:Y:S02]  /*9050*/  FADD.FTZ R2, R14, R3 ;  /* 0x000000030e027221 */ /* 0x000fe40000010000 */
[----:B------:R-:W2:Y:S01]  /*9060*/  MUFU.EX2 R21, R21 ;  /* 0x0000001500157308 */ /* 0x000ea20000000800 */
[----:B0-----:R-:W-:-:S01]  /*9070*/  FADD.FTZ R193, R191, R160 ;  /* 0x000000a0bfc17221 */ /* 0x001fc20000010000 */
[----:B------:R-:W-:-:S06]  /*9080*/  FADD.FTZ R3, R161, R2 ;  /* 0x00000002a1037221 */ /* 0x000fcc0000010000 */
[----:B------:R-:W0:Y:S01]  /*9090*/  MUFU.EX2 R136, R136 ;  /* 0x0000008800887308 */ /* 0x000e220000000800 */
[----:B-1----:R-:W-:-:S01]  /*90a0*/  FADD.FTZ R160, R20, R193 ;  /* 0x000000c114a07221 */ /* 0x002fc20000010000 */
[----:B------:R-:W-:Y:S02]  /*90b0*/  WARPGROUP.DEPBAR.LE gsb0, 0x0 ;  /* 0x00008000000079c5 */ /* 0x000fe40000010000 */
[----:B------:R-:W-:-:S04]  /*90c0*/  WARPGROUP.ARRIVE ;  /* 0x00000000000079c5 */ /* 0x000fc80000000000 */
[----:B------:R-:W1:Y:S01]  /*90d0*/  MUFU.EX2 R134, R134 ;  /* 0x0000008600867308 */ /* 0x000e620000000800 */
[----:B--2---:R-:W-:-:S01]  /*90e0*/  FADD.FTZ R193, R21, R160 ;  /* 0x000000a015c17221 */ /* 0x004fc20000010000 */
[----:B------:R-:W-:Y:S06]  /*90f0*/  QGMMA.64x192x32.F32.E4M3.E4M3 R24, R200, gdesc[UR4], R24, gsb0 ;  /* 0x02e00004c8187df3 */ /* 0x000fec0008000818 */
[----:B------:R-:W2:Y:S01]  /*9100*/  MUFU.EX2 R187, R187 ;  /* 0x000000bb00bb7308 */ /* 0x000ea20000000800 */
[----:B0-----:R-:W-:-:S04]  /*9110*/  FADD.FTZ R2, R136, R3 ;  /* 0x0000000388027221 */ /* 0x001fc80000010000 */
[----:B------:R-:W-:-:S03]  /*9120*/  FADD.FTZ R2, R9, R2 ;  /* 0x0000000209027221 */ /* 0x000fc60000010000 */
        /* <DEDUP_REMOVED lines=12> */
[----:B0-----:R-:W-:-:S04]  /*91f0*/  FADD.FTZ R193, R169, R160 ;  /* 0x000000a0a9c17221 */ /* 0x001fc80000010000 */
[----:B------:R-:W-:-:S03]  /*9200*/  FADD.FTZ R160, R172, R193 ;  /* 0x000000c1aca07221 */ /* 0x000fc60000010000 */
        /* <DEDUP_REMOVED lines=43> */
[----:B------:R-:W-:-:S06]  /*94c0*/  WARPGROUP.DEPBAR.LE gsb0, 0x0 ;  /* 0x00008000000079c5 */ /* 0x000fcc0000010000 */
[----:B------:R-:W1:Y:S01]  /*94d0*/  MUFU.EX2 R124, R124 ;  /* 0x0000007c007c7308 */ /* 0x000e620000000800 */
[----:B--2---:R-:W-:-:S07]  /*94e0*/  FADD.FTZ R193, R196, R193 ;  /* 0x000000c1c4c17221 */ /* 0x004fce0000010000 */
[----:B------:R-:W2:Y:S01]  /*94f0*/  MUFU.EX2 R6, R6 ;  /* 0x0000000600067308 */ /* 0x000ea20000000800 */
[----:B0-----:R-:W-:-:S07]  /*9500*/  FADD.FTZ R3, R181, R2 ;  /* 0x00000002b5037221 */ /* 0x001fce0000010000 */
[----:B------:R-:W0:Y:S01]  /*9510*/  MUFU.EX2 R139, R139 ;  /* 0x0000008b008b7308 */ /* 0x000e220000000800 */
[----:B-1----:R-:W-:-:S01]  /*9520*/  FADD.FTZ R2, R124, R193 ;  /* 0x000000c17c027221 */ /* 0x002fc20000010000 */
[----:B------:R-:W-:-:S03]  /*9530*/  FFMA.FTZ R193, R127, UR10, -R165 ;  /* 0x0000000a7fc17c23 */ /* 0x000fc600080108a5 */
[----:B------:R-:W-:-:S03]  /*9540*/  FADD.FTZ R2, R131, R2 ;  /* 0x0000000283027221 */ /* 0x000fc60000010000 */
        /* <DEDUP_REMOVED lines=8> */
[----:B------:R-:W-:Y:S01]  /*95d0*/  FADD.FTZ R3, R144, R127 ;  /* 0x0000007f90037221 */ /* 0x000fe20000010000 */
[----:B------:R-:W-:-:S05]  /*95e0*/  FFMA.FTZ R127, R130, UR10, -R165 ;  /* 0x0000000a827f7c23 */ /* 0x000fca00080108a5 */
[----:B------:R-:W2:Y:S01]  /*95f0*/  MUFU.EX2 R146, R146 ;  /* 0x0000009200927308 */ /* 0x000ea20000000800 */
[----:B0-----:R-:W-:-:S01]  /*9600*/  FADD.FTZ R195, R185, R2 ;  /* 0x00000002b9c37221 */ /* 0x001fc20000010000 */
[----:B------:R-:W-:-:S05]  /*9610*/  IADD3 R2, -R23, 0xb, RZ ;  /* 0x0000000b17027810 */ /* 0x000fca0007ffe1ff */
[----:B------:R0:W-:Y:S06]  /*9620*/  BAR.ARV R2, 0x100 ;  /* 0x000400020000751d */ /* 0x0001ec0000002000 */
[----:B------:R-:W3:Y:S01]  /*9630*/  MUFU.EX2 R145, R145 ;  /* 0x0000009100917308 */ /* 0x000ee20000000800 */
[----:B-1----:R-:W-:-:S01]  /*9640*/  FADD.FTZ R130, R128, R3 ;  /* 0x0000000380827221 */ /* 0x002fc20000010000 */
[----:B0-----:R-:W-:Y:S02]  /*9650*/  @!P1 VIADD R2, R184, 0x33440 ;  /* 0x00033440b8029836 */ /* 0x001fe40000000000 */
[----:B--2---:R-:W-:-:S03]  /*9660*/  FADD.FTZ R160, R146, R195 ;  /* 0x000000c392a07221 */ /* 0x004fc60000010000 */
[----:B------:R-:W-:Y:S01]  /*9670*/  @!P1 PRMT R2, RZ, 0x654, R2 ;  /* 0x00000654ff029816 */ /* 0x000fe20000000002 */
[----:B------:R-:W0:Y:S03]  /*9680*/  MUFU.EX2 R147, R147 ;  /* 0x0000009300937308 */ /* 0x000e260000000800 */
[----:B------:R1:W-:Y:S05]  /*9690*/  @!P1 SYNCS.ARRIVE.TRANS64.RED.A1T0 RZ, [R2+URZ], RZ ;  /* 0x000000ff02ff99a7 */ /* 0x0003ea000810043f */
[----:B------:R-:W2:Y:S01]  /*96a0*/  MUFU.EX2 R129, R129 ;  /* 0x0000008100817308 */ /* 0x000ea20000000800 */
[----:B---3--:R-:W-:-:S01]  /*96b0*/  FADD.FTZ R182, R145, R130 ;  /* 0x0000008291b67221 */ /* 0x008fc20000010000 */
[----:B------:R-:W-:-:S06]  /*96c0*/  FFMA.FTZ R130, R141, UR10, -R165 ;  /* 0x0000000a8d827c23 */ /* 0x000fcc00080108a5 */
        /* <DEDUP_REMOVED lines=35> */
[----:B-1----:R-:W-:-:S04]  /*9900*/  FADD.FTZ R3, R163, R2 ;  /* 0x00000002a3037221 */ /* 0x002fc80000010000 */
[----:B------:R-:W-:Y:S01]  /*9910*/  FADD.FTZ R3, R4, R3 ;  /* 0x0000000304037221 */ /* 0x000fe20000010000 */
[----:B0-----:R-:W-:-:S04]  /*9920*/  FADD.FTZ R141, R190, R141 ;  /* 0x0000008dbe8d7221 */ /* 0x001fc80000010000 */
[----:B--2---:R-:W-:Y:S01]  /*9930*/  FADD.FTZ R2, R135, R141 ;  /* 0x0000008d87027221 */ /* 0x004fe20000010000 */
[----:B------:R-:W-:Y:S06]  /*9940*/  @!P0 BRA `(.L_x_4815) ;  /* 0x0000000000048947 */ /* 0x000fec0003800000 */
[----:B------:R-:W-:Y:S01]  /*9950*/  BPT.TRAP 0x1 ;  /* 0x000000040000795c */ /* 0x000fe20000300000 */
.L_x_4815:
        /* <DEDUP_REMOVED lines=149> */
.L_x_4806:
[----:B------:R-:W-:-:S13]  /*a2b0*/  ISETP.LE.AND P2, PT, RZ, UR56, PT ;  /* 0x00000038ff007c0c */ /* 0x000fda000bf43270 */
[----:B------:R-:W-:Y:S05]  /*a2c0*/  @!P2 BRA `(.L_x_4817) ;  /* 0x000000380030a947 */ /* 0x000fea0003800000 */
[----:B------:R-:W-:Y:S01]  /*a2d0*/  IMAD.MOV.U32 R5, RZ, RZ, R120 ;  /* 0x000000ffff057224 */ /* 0x000fe200078e0078 */
[----:B------:R-:W-:Y:S01]  /*a2e0*/  UMOV UR51, UR45 ;  /* 0x0000002d00337c82 */ /* 0x000fe20008000000 */
[----:B------:R-:W-:Y:S01]  /*a2f0*/  IMAD.MOV.U32 R4, RZ, RZ, R15 ;  /* 0x000000ffff047224 */ /* 0x000fe200078e000f */
[----:B------:R-:W-:Y:S01]  /*a300*/  UMOV UR50, UR55 ;  /* 0x0000003700327c82 */ /* 0x000fe20008000000 */
[----:B------:R-:W-:-:S05]  /*a310*/  ULDC UR49, c[0x0][0x988] ;  /* 0x0002620000317ab9 */ /* 0x000fca0000000800 */
.L_x_4827:
[----:B------:R-:W-:Y:S01]  /*a320*/  ISETP.NE.AND P3, PT, RZ, UR43, PT ;  /* 0x0000002bff007c0c */ /* 0x000fe2000bf65270 */
[----:B------:R-:W-:-:S04]  /*a330*/  UISETP.NE.AND UP0, UPT, UR50, 0x1, UPT ;  /* 0x000000013200788c */ /* 0x000fc8000bf05270 */
[----:B------:R-:W-:-:S04]  /*a340*/  USEL UR45, URZ, 0x1, UP0 ;  /* 0x000000013f2d7887 */ /* 0x000fc80008000000 */
[----:B------:R-:W-:-:S04]  /*a350*/  ULOP3.LUT UR45, UR51, UR45, URZ, 0x3c, !UPT ;  /* 0x0000002d332d7292 */ /* 0x000fc8000f8e3c3f */
[----:B------:R-:W-:Y:S08]  /*a360*/  @P3 BRA `(.L_x_4818) ;  /* 0x0000000000383947 */ /* 0x000ff00003800000 */
[----:B------:R-:W-:Y:S05]  /*a370*/  @!P0 BRA `(.L_x_4819) ;  /* 0x0000000000048947 */ /* 0x000fea0003800000 */
[----:B------:R-:W-:Y:S01]  /*a380*/  BPT.TRAP 0x1 ;  /* 0x000000040000795c */ /* 0x000fe20000300000 */
.L_x_4819:
        /* <DEDUP_REMOVED lines=9> */
.L_x_4820:
[----:B-1----:R-:W-:Y:S05]  /*a420*/  @P2 BRA `(.L_x_4818) ;  /* 0x0000000000082947 */ /* 0x002fea0003800000 */
[----:B------:R-:W1:Y:S02]  /*a430*/  SYNCS.PHASECHK.TRANS64.TRYWAIT P2, [UR6+0x33430], R6 ;  /* 0x03343006ff0075a7 */ /* 0x000e640008040146 */
[----:B-1----:R-:W-:Y:S05]  /*a440*/  @!P2 BRA `(.L_x_4821) ;  /* 0x000000d000b8a947 */ /* 0x002fea0003800000 */
.L_x_4818:
        /* <DEDUP_REMOVED lines=189> */
.L_x_4823:
[----:B------:R-:W-:Y:S01]  /*b020*/  ULEA UR6, UR50, UR41, 0x3 ;  /* 0x0000002932067291 */ /* 0x000fe2000f8e183f */
[----:B------:R-:W-:-:S05]  /*b030*/  IMAD.U32 R6, RZ, RZ, UR51 ;  /* 0x00000033ff067e24 */ /* 0x000fca000f8e00ff */
[----:B------:R-:W-:-:S04]  /*b040*/  SHF.L.U32 R6, R6, 0x1f, RZ ;  /* 0x0000001f06067819 */ /* 0x000fc800000006ff */
[----:B------:R0:W1:Y:S01]  /*b050*/  SYNCS.PHASECHK.TRANS64.TRYWAIT P2, [UR6+0x33450], R6 ;  /* 0x03345006ff0075a7 */ /* 0x0000620008040146 */
[----:B------:R-:W-:Y:S05]  /*b060*/  @!P0 BRA `(.L_x_4824) ;  /* 0x0000000000048947 */ /* 0x000fea0003800000 */
[----:B------:R-:W-:Y:S01]  /*b070*/  BPT.TRAP 0x1 ;  /* 0x000000040000795c */ /* 0x000fe20000300000 */
.L_x_4824:
[----:B-1----:R-:W-:Y:S05]  /*b080*/  @P2 BRA `(.L_x_4822) ;  /* 0x0000000000082947 */ /* 0x002fea0003800000 */
[----:B------:R-:W1:Y:S02]  /*b090*/  SYNCS.PHASECHK.TRANS64.TRYWAIT P2, [UR6+0x33450], R6 ;  /* 0x03345006ff0075a7 */ /* 0x000e640008040146 */
[----:B-1----:R-:W-:Y:S05]  /*b0a0*/  @!P2 BRA `(.L_x_4825) ;  /* 0x000000c400b8a947 */ /* 0x002fea0003800000 */
.L_x_4822:
        /* <DEDUP_REMOVED lines=261> */
[----:B0-----:R-:W-:-:S05]  /*c100*/  FMNMX.FTZ R191, R133, R120, !PT ;  /* 0x0000007885bf7209 */ /* 0x001fca0007810000 */
[----:B------:R-:W0:Y:S01]  /*c110*/  SHFL.BFLY PT, R120, R191, 0x2, 0x1f ;  /* 0x0c401f00bf787f89 */ /* 0x000e2200000e0000 */
[----:B------:R-:W-:Y:S02]  /*c120*/  WARPGROUP.DEPBAR.LE gsb0, 0x0 ;  /* 0x00008000000079c5 */ /* 0x000fe40000010000 */
[----:B------:R-:W-:Y:S01]  /*c130*/  WARPGROUP.ARRIVE ;  /* 0x00000000000079c5 */ /* 0x000fe20000000000 */
[----:B-1----:R-:W-:-:S05]  /*c140*/  FMNMX.FTZ R190, R135, R190, !PT ;  /* 0x000000be87be7209 */ /* 0x002fca0007810000 */
[----:B------:R-:W-:Y:S01]  /*c150*/  QGMMA.64x192x32.F32.E4M3.E4M3 R24, R204, gdesc[UR4], R24, gsb0 ;  /* 0x02e00004cc187df3 */ /* 0x000fe20008000818 */
[----:B------:R-:W1:Y:S01]  /*c160*/  SHFL.BFLY PT, R15, R190, 0x2, 0x1f ;  /* 0x0c401f00be0f7f89 */ /* 0x000e6200000e0000 */
[----:B------:R-:W-:Y:S01]  /*c170*/  UIADD3 UR6, UR11, 0x600, URZ ;  /* 0x000006000b067890 */ /* 0x000fe2000fffe03f */
[----:B------:R-:W-:Y:S01]  /*c180*/  UMOV UR7, 0xc0000010 ;  /* 0xc000001000077882 */ /* 0x000fe20000000000 */
[----:B0-----:R-:W-:Y:S02]  /*c190*/  FMNMX.FTZ R192, R191, R120, !PT ;  /* 0x00000078bfc07209 */ /* 0x001fe40007810000 */
[----:B-1----:R-:W-:Y:S01]  /*c1a0*/  FMNMX.FTZ R193, R190, R15, !PT ;  /* 0x0000000fbec17209 */ /* 0x002fe20007810000 */
[----:B------:R-:W-:Y:S02]  /*c1b0*/  IMAD.U32 R190, RZ, RZ, UR10 ;  /* 0x0000000affbe7e24 */ /* 0x000fe4000f8e00ff */
[----:B------:R-:W0:Y:S04]  /*c1c0*/  SHFL.BFLY PT, R15, R192, 0x1, 0x1f ;  /* 0x0c201f00c00f7f89 */ /* 0x000e2800000e0000 */
[----:B------:R-:W1:Y:S01]  /*c1d0*/  SHFL.BFLY PT, R120, R193, 0x1, 0x1f ;  /* 0x0c201f00c1787f89 */ /* 0x000e6200000e0000 */
[----:B0-----:R-:W-:-:S02]  /*c1e0*/  FMNMX.FTZ R15, R192, R15, !PT ;  /* 0x0000000fc00f7209 */ /* 0x001fc40007810000 */
[----:B------:R-:W-:Y:S02]  /*c1f0*/  IADD3 R192, -R23, 0xb, RZ ;  /* 0x0000000b17c07810 */ /* 0x000fe40007ffe1ff */
[----:B-1----:R-:W-:Y:S01]  /*c200*/  FMNMX.FTZ R120, R193, R120, !PT ;  /* 0x00000078c1787209 */ /* 0x002fe20007810000 */
[----:B------:R-:W-:-:S01]  /*c210*/  FFMA.FTZ R190, R15, R190, -8 ;  /* 0xc10000000fbe7423 */ /* 0x000fc200000100be */
[----:B------:R-:W-:-:S03]  /*c220*/  FADD.FTZ R4, -R15, R4 ;  /* 0x000000040f047221 */ /* 0x000fc60000010100 */
[--C-:B------:R-:W-:Y:S01]  /*c230*/  FFMA.FTZ R191, R20, UR10, -R190.reuse ;  /* 0x0000000a14bf7c23 */ /* 0x100fe200080108be */
[----:B------:R-:W-:-:S01]  /*c240*/  FFMA.FTZ R20, R185, UR10, -R190 ;  /* 0x0000000ab9147c23 */ /* 0x000fc200080108be */
[--C-:B------:R-:W-:Y:S01]  /*c250*/  FFMA.FTZ R185, R186, UR10, -R190.reuse ;  /* 0x0000000abab97c23 */ /* 0x100fe200080108be */
[----:B------:R-:W-:-:S01]  /*c260*/  FFMA.FTZ R186, R189, UR10, -R190 ;  /* 0x0000000abdba7c23 */ /* 0x000fc200080108be */
[----:B------:R-:W-:Y:S02]  /*c270*/  IMAD.U32 R189, RZ, RZ, UR10 ;  /* 0x0000000affbd7e24 */ /* 0x000fe4000f8e00ff */
[----:B------:R-:W-:-:S01]  /*c280*/  FADD.FTZ R5, -R120, R5 ;  /* 0x0000000578057221 */ /* 0x000fc20000010100 */
[----:B------:R-:W-:Y:S01]  /*c290*/  FMUL.FTZ R4, R4, UR10 ;  /* 0x0000000a04047c20 */ /* 0x000fe20008410000 */
[----:B------:R-:W-:-:S01]  /*c2a0*/  FFMA.FTZ R7, R7, UR10, -R190 ;  /* 0x0000000a07077c23 */ /* 0x000fc200080108be */
[----:B------:R-:W-:Y:S01]  /*c2b0*/  FFMA.FTZ R189, R120, R189, -8 ;  /* 0xc100000078bd7423 */ /* 0x000fe200000100bd */
        /* <DEDUP_REMOVED lines=90> */
[----:B------:R-:W-:-:S03]  /*c860*/  FFMA.FTZ R135, R135, UR10, -R189 ;  /* 0x0000000a87877c23 */ /* 0x000fc600080108bd */
        /* <DEDUP_REMOVED lines=16> */
[----:B------:R-:W-:Y:S06]  /*c970*/  QGMMA.64x192x32.F32.E4M3.E4M3 R24, R200, gdesc[UR4], R24, gsb0 ;  /* 0x02e00004c8187df3 */ /* 0x000fec0008000818 */
        /* <DEDUP_REMOVED lines=104> */
[----:B------:R-:W0:Y:S01]  /*d000*/  MUFU.EX2 R122, R122 ;  /* 0x0000007a007a7308 */ /* 0x000e220000000800 */
[----:B--2---:R-:W-:-:S01]  /*d010*/  FADD.FTZ R131, R151, R190 ;  /* 0x000000be97837221 */ /* 0x004fc20000010000 */
[----:B------:R0:W-:Y:S06]  /*d020*/  BAR.ARV R192, 0x100 ;  /* 0x000400c00000751d */ /* 0x0001ec0000002000 */
[----:B------:R-:W2:Y:S01]  /*d030*/  MUFU.EX2 R121, R121 ;  /* 0x0000007900797308 */ /* 0x000ea20000000800 */
[----:B-1----:R-:W-:-:S01]  /*d040*/  FADD.FTZ R190, R186, R3 ;  /* 0x00000003babe7221 */ /* 0x002fc20000010000 */
[----:B------:R-:W-:-:S04]  /*d050*/  @!P1 PRMT R2, RZ, 0x654, R2 ;  /* 0x00000654ff029816 */ /* 0x000fc80000000002 */
[----:B------:R1:W-:Y:S02]  /*d060*/  @!P1 SYNCS.ARRIVE.TRANS64.RED.A1T0 RZ, [R2+URZ], RZ ;  /* 0x000000ff02ff99a7 */ /* 0x0003e4000810043f */
        /* <DEDUP_REMOVED lines=10> */
[----:B------:R-:W1:Y:S01]  /*d110*/  MUFU.EX2 R128, R128 ;  /* 0x0000008000807308 */ /* 0x000e620000000800 */
[----:B---3--:R-:W-:-:S07]  /*d120*/  FADD.FTZ R3, R125, R190 ;  /* 0x000000be7d037221 */ /* 0x008fce0000010000 */
        /* <DEDUP_REMOVED lines=15> */
[----:B--2---:R-:W-:Y:S01]  /*d220*/  FADD.FTZ R2, R135, R131 ;  /* 0x0000008387027221 */ /* 0x004fe20000010000 */
[----:B------:R-:W-:Y:S06]  /*d230*/  @!P0 BRA `(.L_x_4826) ;  /* 0x0000000000048947 */ /* 0x000fec0003800000 */
[----:B------:R-:W-:Y:S01]  /*d240*/  BPT.TRAP 0x1 ;  /* 0x000000040000795c */ /* 0x000fe20000300000 */
.L_x_4826:
        /* <DEDUP_REMOVED lines=148> */
.L_x_4817:
[----:B------:R-:W-:Y:S06]  /*db90*/  BAR.ARV 0x8, 0x120 ;  /* 0x0204800000007b1d */ /* 0x000fec0000002000 */
[----:B------:R-:W-:Y:S05]  /*dba0*/  @!P0 BRA `(.L_x_4828) ;  /* 0x0000000000048947 */ /* 0x000fea0003800000 */
[----:B------:R-:W-:Y:S01]  /*dbb0*/  BPT.TRAP 0x1 ;  /* 0x000000040000795c */ /* 0x000fe20000300000 */
.L_x_4828:
[----:B------:R-:W-:Y:S01]  /*dbc0*/  ULEA UR9, UR55, UR41, 0x3 ;  /* 0x0000002937097291 */ /* 0x000fe2000f8e183f */
[----:B------:R-:W-:-:S05]  /*dbd0*/  IMAD.U32 R0, RZ, RZ, UR45 ;  /* 0x0000002dff007e24 */ /* 0x000fca000f8e00ff */
[----:B------:R-:W-:-:S04]  /*dbe0*/  SHF.L.U32 R0, R0, 0x1f, RZ ;  /* 0x0000001f00007819 */ /* 0x000fc800000006ff */
[----:B------:R0:W1:Y:S01]  /*dbf0*/  SYNCS.PHASECHK.TRANS64.TRYWAIT P1, [UR9+0x33450], R0 ;  /* 0x03345000ff0075a7 */ /* 0x0000620008020149 */
[----:B------:R-:W-:Y:S05]  /*dc00*/  @!P0 BRA `(.L_x_4829) ;  /* 0x0000000000048947 */ /* 0x000fea0003800000 */
[----:B------:R-:W-:Y:S01]  /*dc10*/  BPT.TRAP 0x1 ;  /* 0x000000040000795c */ /* 0x000fe20000300000 */
.L_x_4829:
[----:B-1----:R-:W-:Y:S05]  /*dc20*/  @P1 BRA `(.L_x_4830) ;  /* 0x0000000000081947 */ /* 0x002fea0003800000 */
[----:B------:R-:W1:Y:S02]  /*dc30*/  SYNCS.PHASECHK.TRANS64.TRYWAIT P1, [UR9+0x33450], R0 ;  /* 0x03345000ff0075a7 */ /* 0x000e640008020149 */
[----:B-1----:R-:W-:Y:S05]  /*dc40*/  @!P1 BRA `(.L_x_4831) ;  /* 0x0000009800e89947 */ /* 0x002fea0003800000 */
.L_x_4830:
        /* <DEDUP_REMOVED lines=11> */
[----:B------:R-:W-:-:S04]  /*dd00*/  PLOP3.LUT P1, PT, PT, PT, UP0, 0x80, 0x0 ;  /* 0x000000000000781c */ /* 0x000fc80003f2f008 */
[----:B------:R-:W-:Y:S02]  /*dd10*/  @UP0 ULDC.64 UR14, c[0x0][0x9c8] ;  /* 0x00027200000e0ab9 */ /* 0x000fe40000000a00 */
[----:B------:R-:W-:Y:S01]  /*dd20*/  UMOV UR6, UR8 ;  /* 0x0000000800067c82 */ /* 0x000fe20008000000 */
[----:B------:R-:W-:-:S09]  /*dd30*/  @UP0 UIMAD.WIDE.U32 UR4, UR36, UR14, URZ ;  /* 0x0000000e240402a5 */ /* 0x000fd2000f8e003f */
        /* <DEDUP_REMOVED lines=72> */
.L_x_4832:
        /* <DEDUP_REMOVED lines=106> */
.L_x_4799:
        /* <DEDUP_REMOVED lines=18> */
[----:B------:R-:W0:Y:S01]  /*e980*/  S2R R12, SR_SWINHI ;  /* 0x00000000000c7919 */ /* 0x000e220000002f00 */
[----:B------:R-:W-:Y:S02]  /*e990*/  F2FP.BF16.F32.PACK_AB R9, R9, R10 ;  /* 0x0000000a0909723e */ /* 0x000fe400000010ff */
[----:B------:R-:W-:Y:S01]  /*e9a0*/  F2FP.BF16.F32.PACK_AB R8, R5, R8 ;  /* 0x000000080508723e */ /* 0x000fe200000010ff */
[----:B------:R1:W2:Y:S01]  /*e9b0*/  LDG.E.CONSTANT R6, desc[UR52][R6.64] ;  /* 0x0000003406067981 */ /* 0x0002a2000c1e9900 */
[----:B------:R-:W-:Y:S01]  /*e9c0*/  F2FP.BF16.F32.PACK_AB R10, R119, R4 ;  /* 0x00000004770a723e */ /* 0x000fe200000010ff */
[----:B------:R-:W-:Y:S01]  /*e9d0*/  UISETP.NE.U32.AND UP1, UPT, UR6, URZ, UPT ;  /* 0x0000003f0600728c */ /* 0x000fe2000bf25070 */
[----:B------:R-:W-:Y:S01]  /*e9e0*/  F2FP.BF16.F32.PACK_AB R84, R84, R85 ;  /* 0x000000555454723e */ /* 0x000fe200000010ff */
[----:B------:R-:W-:Y:S01]  /*e9f0*/  ULDC.64 UR4, c[0x0][0xbd8] ;  /* 0x0002f60000047ab9 */ /* 0x000fe20000000a00 */
[----:B------:R-:W-:Y:S01]  /*ea00*/  F2FP.BF16.F32.PACK_AB R81, R80, R81 ;  /* 0x000000515051723e */ /* 0x000fe200000010ff */
[----:B------:R-:W-:Y:S01]  /*ea10*/  UISETP.NE.AND.EX UP1, UPT, UR7, URZ, UPT, UP1 ;  /* 0x0000003f0700728c */ /* 0x000fe2000bf25310 */
[----:B------:R-:W-:Y:S01]  /*ea20*/  F2FP.BF16.F32.PACK_AB R25, R25, R28 ;  /* 0x0000001c1919723e */ /* 0x000fe200000010ff */
[----:B------:R-:W-:Y:S01]  /*ea30*/  UISETP.NE.U32.AND UP0, UPT, UR4, URZ, UPT ;  /* 0x0000003f0400728c */ /* 0x000fe2000bf05070 */
[----:B------:R-:W-:Y:S01]  /*ea40*/  F2FP.BF16.F32.PACK_AB R20, R15, R20 ;  /* 0x000000140f14723e */ /* 0x000fe200000010ff */
[----:B------:R-:W-:Y:S01]  /*ea50*/  ULEA UR4, UP2, UR36, UR4, 0x2 ;  /* 0x0000000424047291 */ /* 0x000fe2000f84103f */
[----:B-1----:R-:W-:Y:S01]  /*ea60*/  LOP3.LUT P0, R7, R67, 0x3, RZ, 0xc0, !PT ;  /* 0x0000000343077812 */ /* 0x002fe2000780c0ff */
[----:B------:R-:W-:Y:S01]  /*ea70*/  UISETP.NE.AND.EX UP0, UPT, UR5, URZ, UPT, UP0 ;  /* 0x0000003f0500728c */ /* 0x000fe2000bf05300 */
[----:B------:R-:W-:Y:S01]  /*ea80*/  F2FP.BF16.F32.PACK_AB R76, R76, R77 ;  /* 0x0000004d4c4c723e */ /* 0x000fe200000010ff */
[----:B------:R-:W-:Y:S01]  /*ea90*/  ULEA.HI.X UR6, UR36, UR5, UR37, 0x2, UP2 ;  /* 0x0000000524067291 */ /* 0x000fe200090f1425 */
[----:B------:R-:W-:-:S02]  /*eaa0*/  ISETP.EQ.OR P0, PT, R7, 0x3, !P0 ;  /* 0x000000030700780c */ /* 0x000fc40004702670 */
[----:B------:R-:W-:Y:S02]  /*eab0*/  F2FP.BF16.F32.PACK_AB R73, R72, R73 ;  /* 0x000000494849723e */ /* 0x000fe400000010ff */
[----:B------:R-:W-:Y:S02]  /*eac0*/  F2FP.BF16.F32.PACK_AB R68, R68, R121 ;  /* 0x000000794444723e */ /* 0x000fe400000010ff */
[----:B------:R-:W-:Y:S02]  /*ead0*/  F2FP.BF16.F32.PACK_AB R65, R65, R120 ;  /* 0x000000784141723e */ /* 0x000fe400000010ff */
[----:B------:R-:W-:Y:S02]  /*eae0*/  F2FP.BF16.F32.PACK_AB R41, R41, R44 ;  /* 0x0000002c2929723e */ /* 0x000fe400000010ff */
[----:B------:R-:W-:Y:S02]  /*eaf0*/  F2FP.BF16.F32.PACK_AB R66, R66, R69 ;  /* 0x000000454242723e */ /* 0x000fe400000010ff */
[----:B------:R-:W-:-:S02]  /*eb00*/  F2FP.BF16.F32.PACK_AB R59, R58, R59 ;  /* 0x0000003b3a3b723e */ /* 0x000fc400000010ff */
[----:B------:R-:W-:Y:S02]  /*eb10*/  MOV R4, R3 ;  /* 0x0000000300047202 */ /* 0x000fe40000000f00 */
[----:B0-----:R-:W-:Y:S02]  /*eb20*/  MOV R5, R12 ;  /* 0x0000000c00057202 */ /* 0x001fe40000000f00 */
[----:B------:R-:W-:Y:S02]  /*eb30*/  F2FP.BF16.F32.PACK_AB R24, R21, R24 ;  /* 0x000000181518723e */ /* 0x000fe400000010ff */
[----:B------:R-:W-:Y:S02]  /*eb40*/  SEL R67, R25, R20, P0 ;  /* 0x0000001419437207 */ /* 0x000fe40000000000 */
[----:B------:R-:W-:Y:S01]  /*eb50*/  SEL R44, R20, R25, P0 ;  /* 0x00000019142c7207 */ /* 0x000fe20000000000 */
[----:B------:R-:W-:Y:S01]  /*eb60*/  IMAD.WIDE R20, R222, 0x2, R4 ;  /* 0x00000002de147825 */ /* 0x000fe200078e0204 */
[----:B------:R-:W-:-:S02]  /*eb70*/  SEL R79, R84, R81, P0 ;  /* 0x00000051544f7207 */ /* 0x000fc40000000000 */
[----:B------:R-:W-:Y:S02]  /*eb80*/  F2FP.BF16.F32.PACK_AB R92, R92, R93 ;  /* 0x0000005d5c5c723e */ /* 0x000fe400000010ff */
[----:B------:R-:W-:Y:S02]  /*eb90*/  F2FP.BF16.F32.PACK_AB R89, R88, R89 ;  /* 0x000000595859723e */ /* 0x000fe400000010ff */
[----:B------:R-:W-:Y:S02]  /*eba0*/  F2FP.BF16.F32.PACK_AB R57, R57, R64 ;  /* 0x000000403939723e */ /* 0x000fe400000010ff */
[----:B------:R-:W-:Y:S02]  /*ebb0*/  F2FP.BF16.F32.PACK_AB R56, R53, R56 ;  /* 0x000000383538723e */ /* 0x000fe400000010ff */
[----:B------:R-:W-:Y:S02]  /*ebc0*/  SEL R84, R81, R84, P0 ;  /* 0x0000005451547207 */ /* 0x000fe40000000000 */
[----:B------:R-:W-:-:S02]  /*ebd0*/  F2FP.BF16.F32.PACK_AB R54, R54, R55 ;  /* 0x000000373636723e */ /* 0x000fc400000010ff */
[----:B------:R-:W-:Y:S02]  /*ebe0*/  F2FP.BF16.F32.PACK_AB R51, R50, R51 ;  /* 0x000000333233723e */ /* 0x000fe400000010ff */
[----:B------:R-:W-:Y:S02]  /*ebf0*/  F2FP.BF16.F32.PACK_AB R13, R13, R14 ;  /* 0x0000000e0d0d723e */ /* 0x000fe400000010ff */
[----:B------:R-:W-:Y:S02]  /*ec00*/  SEL R81, R76, R73, P0 ;  /* 0x000000494c517207 */ /* 0x000fe40000000000 */
[----:B------:R-:W-:Y:S02]  /*ec10*/  F2FP.BF16.F32.PACK_AB R49, R49, R52 ;  /* 0x000000343131723e */ /* 0x000fe400000010ff */
[----:B------:R-:W-:Y:S02]  /*ec20*/  F2FP.BF16.F32.PACK_AB R48, R45, R48 ;  /* 0x000000302d30723e */ /* 0x000fe400000010ff */
[----:B------:R-:W-:-:S02]  /*ec30*/  SEL R61, R68, R65, P0 ;  /* 0x00000041443d7207 */ /* 0x000fc40000000000 */
[----:B------:R-:W-:Y:S02]  /*ec40*/  SEL R76, R73, R76, P0 ;  /* 0x0000004c494c7207 */ /* 0x000fe40000000000 */
        /* <DEDUP_REMOVED lines=17> */
[----:B------:R-:W-:Y:S02]  /*ed60*/  LOP3.LUT R7, R20, 0x380, RZ, 0xc0, !PT ;  /* 0x0000038014077812 */ /* 0x000fe400078ec0ff */
[----:B------:R-:W-:Y:S02]  /*ed70*/  F2FP.BF16.F32.PACK_AB R100, R100, R101 ;  /* 0x000000656464723e */ /* 0x000fe400000010ff */
[----:B------:R-:W-:Y:S02]  /*ed80*/  F2FP.BF16.F32.PACK_AB R97, R96, R97 ;  /* 0x000000616061723e */ /* 0x000fe400000010ff */
[----:B------:R-:W-:Y:S02]  /*ed90*/  F2FP.BF16.F32.PACK_AB R33, R33, R36 ;  /* 0x000000242121723e */ /* 0x000fe400000010ff */
[----:B------:R-:W-:Y:S02]  /*eda0*/  F2FP.BF16.F32.PACK_AB R32, R29, R32 ;  /* 0x000000201d20723e */ /* 0x000fe400000010ff */
[----:B------:R-:W-:-:S02]  /*edb0*/  SEL R57, R49, R48, P0 ;  /* 0x0000003031397207 */ /* 0x000fc40000000000 */
[----:B------:R-:W-:Y:S02]  /*edc0*/  SEL R54, R51, R54, P0 ;  /* 0x0000003633367207 */ /* 0x000fe40000000000 */
[C---:B------:R-:W-:Y:S02]  /*edd0*/  IADD3 R10, P4, R20.reuse, 0x20, RZ ;  /* 0x00000020140a7810 */ /* 0x040fe40007f9e0ff */
[C---:B------:R-:W-:Y:S02]  /*ede0*/  IADD3 R89, P5, R20.reuse, 0x40, RZ ;  /* 0x0000004014597810 */ /* 0x040fe40007fbe0ff */
[C---:B------:R-:W-:Y:S01]  /*edf0*/  IADD3 R91, P6, R20.reuse, 0x60, RZ ;  /* 0x00000060145b7810 */ /* 0x040fe20007fde0ff */
[----:B------:R-:W-:Y:S01]  /*ee00*/  IMAD.X R37, RZ, RZ, R21, P4 ;  /* 0x000000ffff257224 */ /* 0x000fe200020e0615 */
[C---:B------:R-:W-:Y:S02]  /*ee10*/  IADD3 R24, P1, R20.reuse, 0x4000, RZ ;  /* 0x0000400014187810 */ /* 0x040fe40007f3e0ff */
[----:B------:R-:W-:-:S02]  /*ee20*/  IADD3 R93, P2, R20, 0x4020, RZ ;  /* 0x00004020145d7810 */ /* 0x000fc40007f5e0ff */
[----:B------:R-:W-:Y:S02]  /*ee30*/  SEL R48, R48, R49, P0 ;  /* 0x0000003130307207 */ /* 0x000fe40000000000 */
[----:B------:R-:W-:Y:S01]  /*ee40*/  SEL R51, R46, R43, P0 ;  /* 0x0000002b2e337207 */ /* 0x000fe20000000000 */
[----:B------:R-:W-:Y:S01]  /*ee50*/  IMAD.X R29, RZ, RZ, R21, P2 ;  /* 0x000000ffff1d7224 */ /* 0x000fe200010e0615 */
[----:B------:R-:W-:Y:S02]  /*ee60*/  SEL R49, R41, R40, P0 ;  /* 0x0000002829317207 */ /* 0x000fe40000000000 */
[----:B------:R-:W-:Y:S02]  /*ee70*/  SEL R46, R43, R46, P0 ;  /* 0x0000002e2b2e7207 */ /* 0x000fe40000000000 */
[----:B------:R-:W-:Y:S02]  /*ee80*/  SEL R40, R40, R41, P0 ;  /* 0x0000002928287207 */ /* 0x000fe40000000000 */
[----:B------:R-:W-:-:S02]  /*ee90*/  SEL R69, R11, R8, P0 ;  /* 0x000000080b457207 */ /* 0x000fc40000000000 */
[----:B------:R-:W-:Y:S02]  /*eea0*/  SEL R50, R8, R11, P0 ;  /* 0x0000000b08327207 */ /* 0x000fe40000000000 */
[----:B------:R-:W-:Y:S02]  /*eeb0*/  SEL R43, R38, R35, P0 ;  /* 0x00000023262b7207 */ /* 0x000fe40000000000 */
[----:B------:R-:W-:Y:S02]  /*eec0*/  SHF.R.U64 R7, R7, 0x3, RZ ;  /* 0x0000000307077819 */ /* 0x000fe400000012ff */
[----:B------:R-:W-:Y:S01]  /*eed0*/  F2FP.BF16.F32.PACK_AB R30, R30, R31 ;  /* 0x0000001f1e1e723e */ /* 0x000fe200000010ff */
[--C-:B------:R-:W-:Y:S01]  /*eee0*/  IMAD.X R31, RZ, RZ, R21.reuse, P1 ;  /* 0x000000ffff1f7224 */ /* 0x100fe200008e0615 */
[----:B------:R-:W-:Y:S02]  /*eef0*/  SEL R41, R33, R32, P0 ;  /* 0x0000002021297207 */ /* 0x000fe40000000000 */
[----:B------:R-:W-:Y:S01]  /*ef00*/  SEL R42, R32, R33, P0 ;  /* 0x00000021202a7207 */ /* 0x000fe20000000000 */
[----:B------:R-:W-:Y:S01]  /*ef10*/  IMAD.X R33, RZ, RZ, R21, P6 ;  /* 0x000000ffff217224 */ /* 0x000fe200030e0615 */
[----:B------:R-:W-:-:S02]  /*ef20*/  SEL R75, R100, R97, P0 ;  /* 0x00000061644b7207 */ /* 0x000fc40000000000 */
[----:B------:R-:W-:Y:S01]  /*ef30*/  SEL R38, R35, R38, P0 ;  /* 0x0000002623267207 */ /* 0x000fe20000000000 */
[----:B------:R-:W-:Y:S01]  /*ef40*/  IMAD.X R35, RZ, RZ, R21, P5 ;  /* 0x000000ffff237224 */ /* 0x000fe200028e0615 */
[----:B------:R-:W-:Y:S02]  /*ef50*/  LOP3.LUT R8, R10, 0x380, RZ, 0xc0, !PT ;  /* 0x000003800a087812 */ /* 0x000fe400078ec0ff */
[----:B------:R-:W-:Y:S02]  /*ef60*/  SEL R100, R97, R100, P0 ;  /* 0x0000006461647207 */ /* 0x000fe40000000000 */
[C---:B------:R-:W-:Y:S02]  /*ef70*/  IADD3 R95, P3, R20.reuse, 0x4040, RZ ;  /* 0x00004040145f7810 */ /* 0x040fe40007f7e0ff */
[C---:B------:R-:W-:Y:S02]  /*ef80*/  IADD3 R97, P4, R20.reuse, 0x4060, RZ ;  /* 0x0000406014617810 */ /* 0x040fe40007f9e0ff */
[----:B------:R-:W-:-:S02]  /*ef90*/  IADD3 R52, P5, R20, 0x8000, RZ ;  /* 0x0000800014347810 */ /* 0x000fc40007fbe0ff */
[C---:B------:R-:W-:Y:S01]  /*efa0*/  IADD3 R99, P6, R20.reuse, 0x8020, RZ ;  /* 0x0000802014637810 */ /* 0x040fe20007fde0ff */
[--C-:B------:R-:W-:Y:S01]  /*efb0*/  IMAD.X R25, RZ, RZ, R21.reuse, P4 ;  /* 0x000000ffff197224 */ /* 0x100fe200020e0615 */
[C---:B------:R-:W-:Y:S01]  /*efc0*/  IADD3 R101, P1, R20.reuse, 0x8040, RZ ;  /* 0x0000804014657810 */ /* 0x040fe20007f3e0ff */
[--C-:B------:R-:W-:Y:S01]  /*efd0*/  IMAD.X R15, RZ, RZ, R21.reuse, P5 ;  /* 0x000000ffff0f7224 */ /* 0x100fe200028e0615 */
[----:B------:R-:W-:Y:S01]  /*efe0*/  IADD3 R103, P2, R20, 0x8060, RZ ;  /* 0x0000806014677810 */ /* 0x000fe20007f5e0ff */
[--C-:B------:R-:W-:Y:S01]  /*eff0*/  IMAD.X R13, RZ, RZ, R21.reuse, P6 ;  /* 0x000000ffff0d7224 */ /* 0x100fe200030e0615 */
[----:B------:R-:W-:Y:S01]  /*f000*/  LOP3.LUT R20, R7, R20, RZ, 0x3c, !PT ;  /* 0x0000001407147212 */ /* 0x000fe200078e3cff */
[--C-:B------:R-:W-:Y:S01]  /*f010*/  IMAD.X R11, RZ, RZ, R21.reuse, P1 ;  /* 0x000000ffff0b7224 */ /* 0x100fe200008e0615 */
[----:B------:R-:W-:Y:S01]  /*f020*/  SHF.R.U64 R7, R8, 0x3, RZ ;  /* 0x0000000308077819 */ /* 0x000fe200000012ff */
[----:B------:R-:W-:Y:S01]  /*f030*/  IMAD.X R9, RZ, RZ, R21, P2 ;  /* 0x000000ffff097224 */ /* 0x000fe200010e0615 */
[----:B------:R-:W-:-:S02]  /*f040*/  F2FP.BF16.F32.PACK_AB R27, R26, R27 ;  /* 0x0000001b1a1b723e */ /* 0x000fc400000010ff */
[----:B------:R-:W-:Y:S02]  /*f050*/  LOP3.LUT R36, R7, R10, RZ, 0x3c, !PT ;  /* 0x0000000a07247212 */ /* 0x000fe400078e3cff */
[----:B------:R-:W-:Y:S02]  /*f060*/  LOP3.LUT R7, R24, 0x380, RZ, 0xc0, !PT ;  /* 0x0000038018077812 */ /* 0x000fe400078ec0ff */
[----:B------:R-:W-:Y:S02]  /*f070*/  SEL R83, R30, R27, P0 ;  /* 0x0000001b1e537207 */ /* 0x000fe40000000000 */
[----:B------:R-:W-:Y:S02]  /*f080*/  SHF.R.U64 R7, R7, 0x3, RZ ;  /* 0x0000000307077819 */ /* 0x000fe400000012ff */
[----:B------:R-:W-:Y:S01]  /*f090*/  SEL R58, R27, R30, P0 ;  /* 0x0000001e1b3a7207 */ /* 0x000fe20000000000 */
[----:B------:R-:W-:Y:S01]  /*f0a0*/  IMAD.X R27, RZ, RZ, R21, P3 ;  /* 0x000000ffff1b7224 */ /* 0x000fe200018e0615 */
[----:B------:R-:W-:-:S02]  /*f0b0*/  LOP3.LUT R30, R7, R24, RZ, 0x3c, !PT ;  /* 0x00000018071e7212 */ /* 0x000fc400078e3cff */
[----:B------:R-:W-:Y:S02]  /*f0c0*/  LOP3.LUT R7, R52, 0x380, RZ, 0xc0, !PT ;  /* 0x0000038034077812 */ /* 0x000fe400078ec0ff */
[----:B------:R-:W-:Y:S02]  /*f0d0*/  LOP3.LUT R12, R89, 0x380, RZ, 0xc0, !PT ;  /* 0x00000380590c7812 */ /* 0x000fe400078ec0ff */
[----:B------:R-:W-:Y:S02]  /*f0e0*/  F2FP.BF16.F32.PACK_AB R108, R108, R109 ;  /* 0x0000006d6c6c723e */ /* 0x000fe400000010ff */
[----:B------:R-:W-:Y:S02]  /*f0f0*/  F2FP.BF16.F32.PACK_AB R105, R104, R105 ;  /* 0x000000696869723e */ /* 0x000fe400000010ff */
[----:B------:R-:W-:Y:S02]  /*f100*/  LOP3.LUT R14, R91, 0x380, RZ, 0xc0, !PT ;  /* 0x000003805b0e7812 */ /* 0x000fe400078ec0ff */
[----:B------:R-:W-:-:S02]  /*f110*/  SHF.R.U64 R7, R7, 0x3, RZ ;  /* 0x0000000307077819 */ /* 0x000fc400000012ff */
[----:B------:R-:W-:Y:S02]  /*f120*/  SHF.R.U64 R8, R12, 0x3, RZ ;  /* 0x000000030c087819 */ /* 0x000fe400000012ff */
[----:B------:R-:W-:Y:S02]  /*f130*/  SEL R71, R108, R105, P0 ;  /* 0x000000696c477207 */ /* 0x000fe40000000000 */
[----:B------:R-:W-:Y:S02]  /*f140*/  SHF.R.U64 R12, R14, 0x3, RZ ;  /* 0x000000030e0c7819 */ /* 0x000fe400000012ff */
[----:B------:R-:W-:Y:S02]  /*f150*/  SEL R108, R105, R108, P0 ;  /* 0x0000006c696c7207 */ /* 0x000fe40000000000 */
[----:B------:R-:W-:Y:S02]  /*f160*/  LOP3.LUT R14, R7, R52, RZ, 0x3c, !PT ;  /* 0x00000034070e7212 */ /* 0x000fe400078e3cff */
[----:B------:R-:W-:-:S02]  /*f170*/  LOP3.LUT R34, R8, R89, RZ, 0x3c, !PT ;  /* 0x0000005908227212 */ /* 0x000fc400078e3cff */
[----:B------:R-:W-:Y:S02]  /*f180*/  LOP3.LUT R8, R93, 0x380, RZ, 0xc0, !PT ;  /* 0x000003805d087812 */ /* 0x000fe400078ec0ff */
[----:B------:R-:W-:Y:S02]  /*f190*/  F2FP.BF16.F32.PACK_AB R140, R140, R141 ;  /* 0x0000008d8c8c723e */ /* 0x000fe400000010ff */
[----:B------:R-:W-:Y:S02]  /*f1a0*/  F2FP.BF16.F32.PACK_AB R139, R138, R139 ;  /* 0x0000008b8a8b723e */ /* 0x000fe400000010ff */
[----:B------:R-:W-:Y:S02]  /*f1b0*/  LOP3.LUT R10, R95, 0x380, RZ, 0xc0, !PT ;  /* 0x000003805f0a7812 */ /* 0x000fe400078ec0ff */
[----:B------:R-:W-:Y:S02]  /*f1c0*/  F2FP.BF16.F32.PACK_AB R136, R136, R137 ;  /* 0x000000898888723e */ /* 0x000fe400000010ff */
[----:B------:R-:W-:-:S02]  /*f1d0*/  F2FP.BF16.F32.PACK_AB R135, R134, R135 ;  /* 0x000000878687723e */ /* 0x000fc400000010ff */
[----:B------:R-:W-:Y:S02]  /*f1e0*/  SHF.R.U64 R8, R8, 0x3, RZ ;  /* 0x0000000308087819 */ /* 0x000fe400000012ff */
[----:B------:R-:W-:Y:S02]  /*f1f0*/  F2FP.BF16.F32.PACK_AB R132, R132, R133 ;  /* 0x000000858484723e */ /* 0x000fe400000010ff */
[----:B------:R-:W-:Y:S02]  /*f200*/  F2FP.BF16.F32.PACK_AB R131, R130, R131 ;  /* 0x000000838283723e */ /* 0x000fe400000010ff */
[----:B------:R-:W-:Y:S02]  /*f210*/  SEL R39, R140, R139, P0 ;  /* 0x0000008b8c277207 */ /* 0x000fe40000000000 */
[----:B------:R-:W-:Y:S02]  /*f220*/  SHF.R.U64 R10, R10, 0x3, RZ ;  /* 0x000000030a0a7819 */ /* 0x000fe400000012ff */
[----:B------:R-:W-:-:S02]  /*f230*/  F2FP.BF16.F32.PACK_AB R128, R128, R129 ;  /* 0x000000818080723e */ /* 0x000fc400000010ff */
[----:B------:R-:W-:Y:S02]  /*f240*/  F2FP.BF16.F32.PACK_AB R127, R126, R127 ;  /* 0x0000007f7e7f723e */ /* 0x000fe400000010ff */
[----:B------:R-:W-:Y:S02]  /*f250*/  SEL R140, R139, R140, P0 ;  /* 0x0000008c8b8c7207 */ /* 0x000fe40000000000 */
[----:B------:R-:W-:Y:S02]  /*f260*/  F2FP.BF16.F32.PACK_AB R124, R124, R125 ;  /* 0x0000007d7c7c723e */ /* 0x000fe400000010ff */
[----:B------:R-:W-:Y:S02]  /*f270*/  F2FP.BF16.F32.PACK_AB R123, R122, R123 ;  /* 0x0000007b7a7b723e */ /* 0x000fe400000010ff */
[----:B------:R-:W-:Y:S02]  /*f280*/  LOP3.LUT R32, R12, R91, RZ, 0x3c, !PT ;  /* 0x0000005b0c207212 */ /* 0x000fe400078e3cff */
[----:B------:R-:W-:-:S02]  /*f290*/  SEL R45, R136, R135, P0 ;  /* 0x00000087882d7207 */ /* 0x000fc40000000000 */
[----:B------:R-:W-:Y:S02]  /*f2a0*/  LOP3.LUT R12, R97, 0x380, RZ, 0xc0, !PT ;  /* 0x00000380610c7812 */ /* 0x000fe400078ec0ff */
[----:B------:R-:W-:Y:S02]  /*f2b0*/  LOP3.LUT R28, R8, R93, RZ, 0x3c, !PT ;  /* 0x0000005d081c7212 */ /* 0x000fe400078e3cff */
[----:B------:R-:W-:Y:S02]  /*f2c0*/  SEL R136, R135, R136, P0 ;  /* 0x0000008887887207 */ /* 0x000fe40000000000 */
[----:B------:R-:W-:Y:S02]  /*f2d0*/  SEL R47, R132, R131, P0 ;  /* 0x00000083842f7207 */ /* 0x000fe40000000000 */
[----:B------:R-:W-:Y:S02]  /*f2e0*/  LOP3.LUT R26, R10, R95, RZ, 0x3c, !PT ;  /* 0x0000005f0a1a7212 */ /* 0x000fe400078e3cff */
[----:B------:R-:W-:-:S02]  /*f2f0*/  LOP3.LUT R8, R99, 0x380, RZ, 0xc0, !PT ;  /* 0x0000038063087812 */ /* 0x000fc400078ec0ff */
[----:B------:R-:W-:Y:S02]  /*f300*/  SEL R132, R131, R132, P0 ;  /* 0x0000008483847207 */ /* 0x000fe40000000000 */
[----:B------:R-:W-:Y:S02]  /*f310*/  SEL R53, R128, R127, P0 ;  /* 0x0000007f80357207 */ /* 0x000fe40000000000 */
[----:B------:R-:W-:Y:S02]  /*f320*/  LOP3.LUT R10, R101, 0x380, RZ, 0xc0, !PT ;  /* 0x00000380650a7812 */ /* 0x000fe400078ec0ff */
[----:B------:R-:W-:Y:S02]  /*f330*/  LOP3.LUT R64, R103, 0x380, RZ, 0xc0, !PT ;  /* 0x0000038067407812 */ /* 0x000fe400078ec0ff */
[----:B------:R-:W-:Y:S02]  /*f340*/  SEL R128, R127, R128, P0 ;  /* 0x000000807f807207 */ /* 0x000fe40000000000 */
[----:B------:R-:W-:-:S02]  /*f350*/  SEL R55, R124, R123, P0 ;  /* 0x0000007b7c377207 */ /* 0x000fc40000000000 */
[----:B------:R-:W-:Y:S02]  /*f360*/  SEL R124, R123, R124, P0 ;  /* 0x0000007c7b7c7207 */ /* 0x000fe40000000000 */
[----:B------:R-:W-:Y:S02]  /*f370*/  SHF.R.U64 R12, R12, 0x3, RZ ;  /* 0x000000030c0c7819 */ /* 0x000fe400000012ff */
[----:B------:R-:W-:Y:S02]  /*f380*/  SHF.R.U64 R8, R8, 0x3, RZ ;  /* 0x0000000308087819 */ /* 0x000fe400000012ff */
[----:B------:R-:W-:Y:S02]  /*f390*/  SHF.R.U64 R10, R10, 0x3, RZ ;  /* 0x000000030a0a7819 */ /* 0x000fe400000012ff */
[----:B------:R-:W-:Y:S02]  /*f3a0*/  SHF.R.U64 R64, R64, 0x3, RZ ;  /* 0x0000000340407819 */ /* 0x000fe400000012ff */
[----:B------:R-:W-:-:S02]  /*f3b0*/  LOP3.LUT R24, R12, R97, RZ, 0x3c, !PT ;  /* 0x000000610c187212 */ /* 0x000fc400078e3cff */
[----:B------:R-:W-:Y:S02]  /*f3c0*/  LOP3.LUT R12, R8, R99, RZ, 0x3c, !PT ;  /* 0x00000063080c7212 */ /* 0x000fe400078e3cff */
[----:B------:R-:W-:Y:S02]  /*f3d0*/  LOP3.LUT R10, R10, R101, RZ, 0x3c, !PT ;  /* 0x000000650a0a7212 */ /* 0x000fe400078e3cff */
[----:B------:R-:W-:Y:S02]  /*f3e0*/  LOP3.LUT R8, R64, R103, RZ, 0x3c, !PT ;  /* 0x0000006740087212 */ /* 0x000fe400078e3cff */
[----:B------:R-:W-:Y:S02]  /*f3f0*/  MOV R91, R20 ;  /* 0x00000014005b7202 */ /* 0x000fe40000000f00 */
[----:B------:R-:W-:Y:S02]  /*f400*/  MOV R70, R10 ;  /* 0x0000000a00467202 */ /* 0x000fe40000000f00 */
[----:B------:R-:W-:-:S02]  /*f410*/  MOV R64, R8 ;  /* 0x0000000800407202 */ /* 0x000fc40000000f00 */
[----:B------:R-:W-:Y:S02]  /*f420*/  MOV R74, R14 ;  /* 0x0000000e004a7202 */ /* 0x000fe40000000f00 */
[----:B------:R-:W-:Y:S02]  /*f430*/  MOV R72, R12 ;  /* 0x0000000c00487202 */ /* 0x000fe40000000f00 */
[----:B------:R-:W-:Y:S02]  /*f440*/  MOV R90, R36 ;  /* 0x00000024005a7202 */ /* 0x000fe40000000f00 */
[----:B------:R-:W-:Y:S01]  /*f450*/  MOV R80, R26 ;  /* 0x0000001a00507202 */ /* 0x000fe20000000f00 */
[----:B--2---:R-:W-:Y:S01]  /*f460*/  SHFL.IDX PT, R71, R71, R6, 0x1c1f ;  /* 0x001c1f0647477589 */ /* 0x004fe200000e0000 */
[----:B------:R-:W-:Y:S02]  /*f470*/  LOP3.LUT R7, R6, 0x2, RZ, 0x3c, !PT ;  /* 0x0000000206077812 */ /* 0x000fe400078e3cff */
[----:B------:R-:W-:Y:S01]  /*f480*/  MOV R78, R24 ;  /* 0x00000018004e7202 */ /* 0x000fe20000000f00 */
[----:B------:R-:W-:Y:S01]  /*f490*/  SHFL.IDX PT, R39, R39, R6, 0x1c1f ;  /* 0x001c1f0627277589 */ /* 0x000fe200000e0000 */
[----:B------:R-:W-:-:S02]  /*f4a0*/  MOV R89, R34 ;  /* 0x0000002200597202 */ /* 0x000fc40000000f00 */
[----:B------:R-:W-:Y:S01]  /*f4b0*/  MOV R86, R30 ;  /* 0x0000001e00567202 */ /* 0x000fe20000000f00 */
[----:B------:R-:W0:Y:S01]  /*f4c0*/  SHFL.IDX PT, R108, R108, R7, 0x1c1f ;  /* 0x001c1f076c6c7589 */ /* 0x000e2200000e0000 */
[----:B------:R-:W-:Y:S02]  /*f4d0*/  MOV R82, R28 ;  /* 0x0000001c00527202 */ /* 0x000fe40000000f00 */
[----:B------:R-:W-:Y:S01]  /*f4e0*/  MOV R88, R32 ;  /* 0x0000002000587202 */ /* 0x000fe20000000f00 */
[----:B------:R-:W1:Y:S01]  /*f4f0*/  SHFL.IDX PT, R140, R140, R7, 0x1c1f ;  /* 0x001c1f078c8c7589 */ /* 0x000e6200000e0000 */
[----:B------:R-:W-:-:S03]  /*f500*/  PLOP3.LUT P1, PT, PT, PT, UP0, 0x80, 0x0 ;  /* 0x000000000000781c */ /* 0x000fc60003f2f008 */
[----:B------:R-:W-:Y:S04]  /*f510*/  SHFL.IDX PT, R45, R45, R6, 0x1c1f ;  /* 0x001c1f062d2d7589 */ /* 0x000fe800000e0000 */
        /* <DEDUP_REMOVED lines=17> */
[----:B------:R-:W2:Y:S04]  /*f630*/  SHFL.IDX PT, R128, R128, R7, 0x1c1f ;  /* 0x001c1f0780807589 */ /* 0x000ea800000e0000 */
[----:B------:R-:W3:Y:S01]  /*f640*/  SHFL.IDX PT, R84, R84, R7, 0x1c1f ;  /* 0x001c1f0754547589 */ /* 0x000ee200000e0000 */
[----:B------:R-:W-:Y:S01]  /*f650*/  BAR.SYNC.DEFER_BLOCKING 0x1, 0x100 ;  /* 0x0044000000007b1d */ /* 0x000fe20000010000 */
[----:B0-----:R-:W-:-:S02]  /*f660*/  SEL R24, R47, R132, P0 ;  /* 0x000000842f187207 */ /* 0x001fc40000000000 */
[----:B------:R-:W-:Y:S02]  /*f670*/  SEL R26, R132, R47, P0 ;  /* 0x0000002f841a7207 */ /* 0x000fe40000000000 */
[----:B-1----:R-:W-:Y:S02]  /*f680*/  SEL R25, R77, R92, P0 ;  /* 0x0000005c4d197207 */ /* 0x002fe40000000000 */
[----:B------:R-:W-:Y:S01]  /*f690*/  SEL R27, R92, R77, P0 ;  /* 0x0000004d5c1b7207 */ /* 0x000fe20000000000 */
[----:B------:R-:W-:Y:S04]  /*f6a0*/  SHFL.IDX PT, R55, R55, R6, 0x1c1f ;  /* 0x001c1f0637377589 */ /* 0x000fe800000e0000 */
[----:B------:R-:W-:Y:S04]  /*f6b0*/  SHFL.IDX PT, R81, R81, R6, 0x1c1f ;  /* 0x001c1f0651517589 */ /* 0x000fe800000e0000 */
[----:B------:R-:W-:Y:S01]  /*f6c0*/  SHFL.IDX PT, R124, R124, R7, 0x1c1f ;  /* 0x001c1f077c7c7589 */ /* 0x000fe200000e0000 */
[----:B--2---:R-:W-:-:S02]  /*f6d0*/  SEL R28, R53, R128, P0 ;  /* 0x00000080351c7207 */ /* 0x004fc40000000000 */
[----:B------:R-:W-:Y:S01]  /*f6e0*/  SEL R30, R128, R53, P0 ;  /* 0x00000035801e7207 */ /* 0x000fe20000000000 */
[----:B------:R-:W-:Y:S01]  /*f6f0*/  SHFL.IDX PT, R76, R76, R7, 0x1c1f ;  /* 0x001c1f074c4c7589 */ /* 0x000fe200000e0000 */
[----:B---3--:R-:W-:Y:S02]  /*f700*/  SEL R29, R79, R84, P0 ;  /* 0x000000544f1d7207 */ /* 0x008fe40000000000 */
[----:B------:R-:W-:Y:S01]  /*f710*/  SEL R31, R84, R79, P0 ;  /* 0x0000004f541f7207 */ /* 0x000fe20000000000 */
[----:B------:R-:W-:Y:S04]  /*f720*/  SHFL.IDX PT, R61, R61, R6, 0x1c1f ;  /* 0x001c1f063d3d7589 */ /* 0x000fe800000e0000 */
[----:B------:R-:W-:Y:S04]  /*f730*/  SHFL.IDX PT, R73, R73, R6, 0x1c1f ;  /* 0x001c1f0649497589 */ /* 0x000fe800000e0000 */
[----:B------:R-:W0:Y:S04]  /*f740*/  SHFL.IDX PT, R68, R68, R7, 0x1c1f ;  /* 0x001c1f0744447589 */ /* 0x000e2800000e0000 */
[----:B------:R-:W1:Y:S04]  /*f750*/  SHFL.IDX PT, R66, R66, R7, 0x1c1f ;  /* 0x001c1f0742427589 */ /* 0x000e6800000e0000 */
        /* <DEDUP_REMOVED lines=10> */
[----:B------:R-:W-:Y:S04]  /*f800*/  SHFL.IDX PT, R20, R41, R6, 0x1c1f ;  /* 0x001c1f0629147589 */ /* 0x000fe800000e0000 */
[----:B------:R-:W-:Y:S04]  /*f810*/  SHFL.IDX PT, R67, R67, R6, 0x1c1f ;  /* 0x001c1f0643437589 */ /* 0x000fe800000e0000 */
[----:B------:R-:W-:Y:S01]  /*f820*/  SHFL.IDX PT, R69, R69, R6, 0x1c1f ;  /* 0x001c1f0645457589 */ /* 0x000fe200000e0000 */
[----:B--2---:R-:W-:-:S03]  /*f830*/  SEL R36, R65, R56, P0 ;  /* 0x0000003841247207 */ /* 0x004fc60000000000 */
[----:B------:R-:W-:Y:S01]  /*f840*/  SHFL.IDX PT, R51, R51, R6, 0x1c1f ;  /* 0x001c1f0633337589 */ /* 0x000fe200000e0000 */
[----:B---3--:R-:W-:Y:S02]  /*f850*/  SEL R37, R59, R54, P0 ;  /* 0x000000363b257207 */ /* 0x008fe40000000000 */
[----:B------:R-:W-:Y:S01]  /*f860*/  SEL R39, R54, R59, P0 ;  /* 0x0000003b36277207 */ /* 0x000fe20000000000 */
[----:B------:R-:W-:Y:S04]  /*f870*/  SHFL.IDX PT, R52, R43, R6, 0x1c1f ;  /* 0x001c1f062b347589 */ /* 0x000fe800000e0000 */
[----:B------:R-:W-:Y:S04]  /*f880*/  SHFL.IDX PT, R83, R83, R6, 0x1c1f ;  /* 0x001c1f0653537589 */ /* 0x000fe800000e0000 */
[----:B------:R-:W-:Y:S04]  /*f890*/  SHFL.IDX PT, R85, R85, R6, 0x1c1f ;  /* 0x001c1f0655557589 */ /* 0x000fe800000e0000 */
[----:B------:R-:W-:Y:S04]  /*f8a0*/  SHFL.IDX PT, R87, R87, R6, 0x1c1f ;  /* 0x001c1f0657577589 */ /* 0x000fe800000e0000 */
[----:B------:R-:W0:Y:S04]  /*f8b0*/  SHFL.IDX PT, R48, R48, R7, 0x1c1f ;  /* 0x001c1f0730307589 */ /* 0x000e2800000e0000 */
[----:B------:R-:W1:Y:S04]  /*f8c0*/  SHFL.IDX PT, R46, R46, R7, 0x1c1f ;  /* 0x001c1f072e2e7589 */ /* 0x000e6800000e0000 */
[----:B------:R-:W-:Y:S04]  /*f8d0*/  SHFL.IDX PT, R6, R40, R7, 0x1c1f ;  /* 0x001c1f0728067589 */ /* 0x000fe800000e0000 */
[----:B------:R2:W-:Y:S04]  /*f8e0*/  SHFL.IDX PT, R71, R38, R7, 0x1c1f ;  /* 0x001c1f0726477589 */ /* 0x0005e800000e0000 */
[----:B------:R3:W-:Y:S04]  /*f8f0*/  SHFL.IDX PT, R21, R42, R7, 0x1c1f ;  /* 0x001c1f072a157589 */ /* 0x0007e800000e0000 */
[----:B------:R-:W-:Y:S01]  /*f900*/  SHFL.IDX PT, R58, R58, R7, 0x1c1f ;  /* 0x001c1f073a3a7589 */ /* 0x000fe200000e0000 */
[----:B--2---:R-:W-:-:S03]  /*f910*/  SEL R38, R56, R65, P0 ;  /* 0x0000004138267207 */ /* 0x004fc60000000000 */
[----:B------:R-:W-:Y:S01]  /*f920*/  SHFL.IDX PT, R44, R44, R7, 0x1c1f ;  /* 0x001c1f072c2c7589 */ /* 0x000fe200000e0000 */
[----:B0-----:R-:W-:Y:S02]  /*f930*/  SEL R40, R57, R48, P0 ;  /* 0x0000003039287207 */ /* 0x001fe40000000000 */
[----:B---3--:R-:W-:Y:S01]  /*f940*/  SEL R42, R48, R57, P0 ;  /* 0x00000039302a7207 */ /* 0x008fe20000000000 */
[----:B------:R-:W0:Y:S01]  /*f950*/  SHFL.IDX PT, R50, R50, R7, 0x1c1f ;  /* 0x001c1f0732327589 */ /* 0x000e2200000e0000 */
[----:B-1----:R-:W-:Y:S02]  /*f960*/  SEL R41, R51, R46, P0 ;  /* 0x0000002e33297207 */ /* 0x002fe40000000000 */
[----:B------:R-:W-:Y:S01]  /*f970*/  SEL R43, R46, R51, P0 ;  /* 0x000000332e2b7207 */ /* 0x000fe20000000000 */
[----:B------:R-:W1:Y:S04]  /*f980*/  SHFL.IDX PT, R60, R60, R7, 0x1c1f ;  /* 0x001c1f073c3c7589 */ /* 0x000e6800000e0000 */
[----:B------:R2:W3:Y:S04]  /*f990*/  SHFL.IDX PT, R62, R62, R7, 0x1c1f ;  /* 0x001c1f073e3e7589 */ /* 0x0004e800000e0000 */
[----:B------:R4:W-:Y:S04]  /*f9a0*/  STSM.16.M88.4 [R91], R8 ;  /* 0x000000085b007844 */ /* 0x0009e80000000200 */
[----:B------:R5:W-:Y:S01]  /*f9b0*/  STSM.16.M88.4 [R90], R12 ;  /* 0x0000000c5a007844 */ /* 0x000be20000000200 */
[----:B--2---:R-:W-:-:S03]  /*f9c0*/  IMAD.U32 R7, RZ, RZ, UR6 ;  /* 0x00000006ff077e24 */ /* 0x004fc6000f8e00ff */
[----:B------:R2:W-:Y:S04]  /*f9d0*/  STSM.16.M88.4 [R89], R24 ;  /* 0x0000001859007844 */ /* 0x0005e80000000200 */
[----:B------:R-:W-:Y:S01]  /*f9e0*/  STSM.16.M88.4 [R88], R28 ;  /* 0x0000001c58007844 */ /* 0x000fe20000000200 */
[----:B0-----:R-:W-:Y:S02]  /*f9f0*/  SEL R48, R69, R50, P0 ;  /* 0x0000003245307207 */ /* 0x001fe40000000000 */
[----:B------:R-:W-:Y:S02]  /*fa00*/  SEL R50, R50, R69, P0 ;  /* 0x0000004532327207 */ /* 0x000fe40000000000 */
[----:B----4-:R-:W-:Y:S02]  /*fa10*/  SEL R8, R55, R124, P0 ;  /* 0x0000007c37087207 */ /* 0x010fe40000000000 */
[----:B------:R-:W-:-:S02]  /*fa20*/  SEL R10, R124, R55, P0 ;  /* 0x000000377c0a7207 */ /* 0x000fc40000000000 */
[----:B------:R-:W-:Y:S02]  /*fa30*/  SEL R9, R81, R76, P0 ;  /* 0x0000004c51097207 */ /* 0x000fe40000000000 */
[----:B------:R-:W-:Y:S02]  /*fa40*/  SEL R11, R76, R81, P0 ;  /* 0x000000514c0b7207 */ /* 0x000fe40000000000 */
[----:B-----5:R-:W-:Y:S02]  /*fa50*/  SEL R12, R20, R21, P0 ;  /* 0x00000015140c7207 */ /* 0x020fe40000000000 */
[----:B------:R-:W-:Y:S01]  /*fa60*/  SEL R14, R21, R20, P0 ;  /* 0x00000014150e7207 */ /* 0x000fe20000000000 */
[----:B------:R0:W-:Y:S01]  /*fa70*/  STSM.16.M88.4 [R86], R8 ;  /* 0x0000000856007844 */ /* 0x0001e20000000200 */
[----:B------:R-:W-:Y:S02]  /*fa80*/  SEL R13, R83, R58, P0 ;  /* 0x0000003a530d7207 */ /* 0x000fe40000000000 */
[----:B------:R-:W-:Y:S01]  /*fa90*/  SEL R15, R58, R83, P0 ;  /* 0x000000533a0f7207 */ /* 0x000fe20000000000 */
[----:B------:R-:W-:Y:S01]  /*faa0*/  STSM.16.M88.4 [R82], R32 ;  /* 0x0000002052007844 */ /* 0x000fe20000000200 */
[----:B--2---:R-:W-:-:S02]  /*fab0*/  SEL R24, R67, R44, P0 ;  /* 0x0000002c43187207 */ /* 0x004fc40000000000 */
[----:B------:R-:W-:Y:S01]  /*fac0*/  SEL R26, R44, R67, P0 ;  /* 0x000000432c1a7207 */ /* 0x000fe20000000000 */
[----:B------:R-:W-:Y:S01]  /*fad0*/  STSM.16.M88.4 [R80], R36 ;  /* 0x0000002450007844 */ /* 0x000fe20000000200 */
[----:B-1----:R-:W-:Y:S02]  /*fae0*/  SEL R25, R85, R60, P0 ;  /* 0x0000003c55197207 */ /* 0x002fe40000000000 */
[----:B------:R-:W-:Y:S01]  /*faf0*/  SEL R27, R60, R85, P0 ;  /* 0x000000553c1b7207 */ /* 0x000fe20000000000 */
[----:B------:R-:W-:Y:S01]  /*fb00*/  STSM.16.M88.4 [R78], R40 ;  /* 0x000000284e007844 */ /* 0x000fe20000000200 */
[----:B---3--:R-:W-:Y:S02]  /*fb10*/  SEL R51, R62, R87, P0 ;  /* 0x000000573e337207 */ /* 0x008fe40000000000 */
[----:B0-----:R-:W-:Y:S02]  /*fb20*/  SEL R8, R49, R6, P0 ;  /* 0x0000000631087207 */ /* 0x001fe40000000000 */
[----:B------:R-:W-:Y:S01]  /*fb30*/  SEL R10, R6, R49, P0 ;  /* 0x00000031060a7207 */ /* 0x000fe20000000000 */
[----:B------:R-:W-:Y:S01]  /*fb40*/  IMAD.U32 R6, RZ, RZ, UR4 ;  /* 0x00000004ff067e24 */ /* 0x000fe2000f8e00ff */
[----:B------:R-:W-:Y:S01]  /*fb50*/  SEL R9, R52, R71, P0 ;  /* 0x0000004734097207 */ /* 0x000fe20000000000 */
[----:B------:R-:W-:Y:S01]  /*fb60*/  @UP1 ULDC.64 UR4, c[0x0][0xbe0] ;  /* 0x0002f80000041ab9 */ /* 0x000fe20000000a00 */
[----:B------:R-:W-:Y:S01]  /*fb70*/  SEL R11, R71, R52, P0 ;  /* 0x00000034470b7207 */ /* 0x000fe20000000000 */
[----:B------:R-:W-:Y:S01]  /*fb80*/  @UP1 UIMAD.WIDE UR4, UR36, 0x4, UR4 ;  /* 0x00000004240418a5 */ /* 0x000fe2000f8e0204 */
[----:B------:R-:W-:-:S02]  /*fb90*/  SEL R49, R87, R62, P0 ;  /* 0x0000003e57317207 */ /* 0x000fc40000000000 */
[----:B------:R-:W-:Y:S01]  /*fba0*/  PLOP3.LUT P0, PT, PT, PT, UP1, 0x80, 0x0 ;  /* 0x000000000000781c */ /* 0x000fe20003f0f018 */
[----:B------:R0:W-:Y:S04]  /*fbb0*/  STSM.16.M88.4 [R74], R8 ;  /* 0x000000084a007844 */ /* 0x0001e80000000200 */
[----:B------:R1:W-:Y:S04]  /*fbc0*/  STSM.16.M88.4 [R72], R12 ;  /* 0x0000000c48007844 */ /* 0x0003e80000000200 */
[----:B------:R1:W-:Y:S04]  /*fbd0*/  STSM.16.M88.4 [R70], R24 ;  /* 0x0000001846007844 */ /* 0x0003e80000000200 */
[----:B------:R1:W-:Y:S01]  /*fbe0*/  STSM.16.M88.4 [R64], R48 ;  /* 0x0000003040007844 */ /* 0x0003e20000000200 */
[----:B------:R-:W-:Y:S01]  /*fbf0*/  BAR.SYNC.DEFER_BLOCKING 0x1, 0x100 ;  /* 0x0044000000007b1d */ /* 0x000fe20000010000 */
[----:B0-----:R-:W-:-:S02]  /*fc00*/  IMAD.U32 R8, RZ, RZ, UR4 ;  /* 0x00000004ff087e24 */ /* 0x001fc4000f8e00ff */
        /* <DEDUP_REMOVED lines=17> */
.L_x_4835:
[----:B------:R-:W-:Y:S01]  /*fd20*/  USHF.R.S32.HI UR12, URZ, 0x1f, UR38 ;  /* 0x0000001f3f0c7899 */ /* 0x000fe20008011426 */
[----:B------:R-:W-:Y:S01]  /*fd30*/  IADD3 R7, P3, R4, 0x3000, RZ ;  /* 0x0000300004077810 */ /* 0x000fe20007f7e0ff */
[----:B------:R-:W-:Y:S01]  /*fd40*/  ULDC.64 UR10, c[0x0][0xb70] ;  /* 0x0002dc00000a7ab9 */ /* 0x000fe20000000a00 */
[----:B------:R-:W-:Y:S01]  /*fd50*/  USHF.R.S32.HI UR5, URZ, 0x1f, UR4 ;  /* 0x0000001f3f057899 */ /* 0x000fe20008011404 */
[----:B------:R-:W-:Y:S01]  /*fd60*/  IMAD.U32 R9, RZ, RZ, UR42 ;  /* 0x0000002aff097e24 */ /* 0x000fe2000f8e00ff */
[----:B------:R-:W-:Y:S01]  /*fd70*/  UIMAD UR9, UR12, UR10, URZ ;  /* 0x0000000a0c0972a4 */ /* 0x000fe2000f8e023f */
[----:B------:R-:W-:Y:S01]  /*fd80*/  LOP3.LUT R6, R7, 0x380, RZ, 0xc0, !PT ;  /* 0x0000038007067812 */ /* 0x000fe200078ec0ff */
[----:B------:R-:W-:Y:S01]  /*fd90*/  UIMAD.WIDE.U32 UR6, UR38, UR10, UR4 ;  /* 0x0000000a260672a5 */ /* 0x000fe2000f8e0004 */
[----:B------:R-:W-:Y:S01]  /*fda0*/  IMAD R10, R9, 0x80, R22 ;  /* 0x00000080090a7824 */ /* 0x000fe200078e0216 */
[----:B------:R-:W-:Y:S01]  /*fdb0*/  UIMAD UR9, UR38, UR11, UR9 ;  /* 0x0000000b260972a4 */ /* 0x000fe2000f8e0209 */
[----:B------:R-:W-:Y:S01]  /*fdc0*/  SHF.R.U64 R6, R6, 0x3, RZ ;  /* 0x0000000306067819 */ /* 0x000fe200000012ff */
[----:B------:R-:W-:Y:S01]  /*fdd0*/  USEL UR37, UR37, URZ, !UP0 ;  /* 0x0000003f25257287 */ /* 0x000fe2000c000000 */
[----:B------:R-:W-:Y:S01]  /*fde0*/  IADD3 R53, P0, R4, 0x4000, RZ ;  /* 0x0000400004357810 */ /* 0x000fe20007f1e0ff */
[----:B------:R-:W-:Y:S01]  /*fdf0*/  ULDC.64 UR10, c[0x0][0xb78] ;  /* 0x0002de00000a7ab9 */ /* 0x000fe20000000a00 */
[----:B------:R-:W-:Y:S01]  /*fe00*/  UIADD3 UR7, UR7, UR9, URZ ;  /* 0x0000000907077290 */ /* 0x000fe2000fffe03f */
[----:B------:R-:W-:Y:S01]  /*fe10*/  LOP3.LUT R6, R6, R7, RZ, 0x3c, !PT ;  /* 0x0000000706067212 */ /* 0x000fe200078e3cff */
[----:B------:R-:W-:Y:S01]  /*fe20*/  USEL UR36, UR36, URZ, !UP0 ;  /* 0x0000003f24247287 */ /* 0x000fe2000c000000 */
[----:B------:R-:W-:Y:S01]  /*fe30*/  SHF.R.S32.HI R7, RZ, 0x1f, R10 ;  /* 0x0000001fff077819 */ /* 0x000fe2000001140a */
[----:B------:R-:W-:Y:S01]  /*fe40*/  UIMAD UR9, UR37, UR10, URZ ;  /* 0x0000000a250972a4 */ /* 0x000fe2000f8e023f */
[C---:B------:R-:W-:Y:S01]  /*fe50*/  IADD3 R41, P1, R4.reuse, 0x5000, RZ ;  /* 0x0000500004297810 */ /* 0x040fe20007f3e0ff */
[----:B------:R-:W-:Y:S01]  /*fe60*/  UIMAD.WIDE.U32 UR6, UR36, UR10, UR6 ;  /* 0x0000000a240672a5 */ /* 0x000fe2000f8e0006 */
[----:B------:R-:W-:Y:S01]  /*fe70*/  LOP3.LUT R52, R53, 0x380, RZ, 0xc0, !PT ;  /* 0x0000038035347812 */ /* 0x000fe200078ec0ff */
[----:B------:R-:W-:Y:S01]  /*fe80*/  UIMAD UR9, UR36, UR11, UR9 ;  /* 0x0000000b240972a4 */ /* 0x000fe2000f8e0209 */
[----:B------:R-:W-:-:S02]  /*fe90*/  IADD3 R13, P4, R4, 0x2000, RZ ;  /* 0x00002000040d7810 */ /* 0x000fc40007f9e0ff */
[----:B------:R-:W-:Y:S02]  /*fea0*/  LOP3.LUT R40, R41, 0x380, RZ, 0xc0, !PT ;  /* 0x0000038029287812 */ /* 0x000fe400078ec0ff */
[----:B------:R-:W-:Y:S01]  /*feb0*/  IADD3 R8, P6, R10, UR6, RZ ;  /* 0x000000060a087c10 */ /* 0x000fe2000ffde0ff */
[----:B------:R-:W-:Y:S01]  /*fec0*/  IMAD.U32 R14, RZ, RZ, UR9 ;  /* 0x00000009ff0e7e24 */ /* 0x000fe2000f8e00ff */
[----:B------:R-:W-:Y:S02]  /*fed0*/  SHF.R.U64 R52, R52, 0x3, RZ ;  /* 0x0000000334347819 */ /* 0x000fe400000012ff */
[----:B------:R-:W-:Y:S02]  /*fee0*/  IADD3 R29, P2, R4, 0x6000, RZ ;  /* 0x00006000041d7810 */ /* 0x000fe40007f5e0ff */
[----:B------:R-:W-:Y:S01]  /*fef0*/  IADD3.X R7, R7, UR7, R14, P6, !PT ;  /* 0x0000000707077c10 */ /* 0x000fe2000b7fe40e */
[----:B------:R-:W-:Y:S01]  /*ff00*/  ULDC.64 UR6, c[0x0][0xb40] ;  /* 0x0002d00000067ab9 */ /* 0x000fe20000000a00 */
[----:B------:R-:W-:-:S02]  /*ff10*/  LOP3.LUT R32, R33, 0x380, RZ, 0xc0, !PT ;  /* 0x0000038021207812 */ /* 0x000fc400078ec0ff */
[C---:B------:R-:W-:Y:S02]  /*ff20*/  LEA R20, P6, R8.reuse, UR6, 0x2 ;  /* 0x0000000608147c11 */ /* 0x040fe4000f8c10ff */
[----:B------:R-:W-:Y:S02]  /*ff30*/  LOP3.LUT R12, R13, 0x380, RZ, 0xc0, !PT ;  /* 0x000003800d0c7812 */ /* 0x000fe400078ec0ff */
[----:B------:R-:W-:Y:S01]  /*ff40*/  LEA.HI.X R21, R8, UR7, R7, 0x2, P6 ;  /* 0x0000000708157c11 */ /* 0x000fe2000b0f1407 */
[----:B------:R-:W-:Y:S01]  /*ff50*/  IMAD.X R7, RZ, RZ, R5, P3 ;  /* 0x000000ffff077224 */ /* 0x000fe200018e0605 */
[----:B------:R-:W-:Y:S01]  /*ff60*/  IADD3 R9, P6, R4, 0x7000, RZ ;  /* 0x0000700004097810 */ /* 0x000fe20007fde0ff */
[----:B------:R-:W-:Y:S01]  /*ff70*/  ULDC.64 UR6, c[0x0][0xaa0] ;  /* 0x0002a80000067ab9 */ /* 0x000fe20000000a00 */
[----:B------:R-:W-:Y:S02]  /*ff80*/  SHF.R.U64 R40, R40, 0x3, RZ ;  /* 0x0000000328287819 */ /* 0x000fe400000012ff */
[----:B------:R-:W-:-:S02]  /*ff90*/  LOP3.LUT R8, R9, 0x380, RZ, 0xc0, !PT ;  /* 0x0000038009087812 */ /* 0x000fc400078ec0ff */
[----:B------:R-:W-:Y:S01]  /*ffa0*/  LOP3.LUT R52, R52, R53, RZ, 0x3c, !PT ;  /* 0x0000003534347212 */ /* 0x000fe200078e3cff */
[----:B------:R-:W-:Y:S01]  /*ffb0*/  IMAD.X R53, RZ, RZ, R5, P0 ;  /* 0x000000ffff357224 */ /* 0x000fe200000e0605 */
[----:B------:R-:W-:Y:S02]  /*ffc0*/  SHF.R.U64 R8, R8, 0x3, RZ ;  /* 0x0000000308087819 */ /* 0x000fe400000012ff */
[----:B------:R-:W-:Y:S02]  /*ffd0*/  LOP3.LUT R28, R29, 0x380, RZ, 0xc0, !PT ;  /* 0x000003801d1c7812 */ /* 0x000fe400078ec0ff */
[----:B------:R-:W-:Y:S01]  /*ffe0*/  LOP3.LUT R8, R8, R9, RZ, 0x3c, !PT ;  /* 0x0000000908087212 */ /* 0x000fe200078e3cff */
[----:B------:R-:W-:Y:S01]  /*fff0*/  VIADD R9, R10, 0x8 ;  /* 0x000000080a097836 */ /* 0x000fe20000000000 */
[----:B------:R-:W-:Y:S02]  /*10000*/  LOP3.LUT P0, RZ, R220, 0x3, RZ, 0xc0, !PT ;  /* 0x00000003dcff7812 */ /* 0x000fe4000780c0ff */
[----:B------:R-:W-:-:S02]  /*10010*/  SHF.R.U64 R32, R32, 0x3, RZ ;  /* 0x0000000320207819 */ /* 0x000fc400000012ff */
[----:B------:R-:W-:Y:S02]  /*10020*/  SHF.R.U64 R12, R12, 0x3, RZ ;  /* 0x000000030c0c7819 */ /* 0x000fe400000012ff */
[----:B------:R-:W-:Y:S01]  /*10030*/  LOP3.LUT R40, R40, R41, RZ, 0x3c, !PT ;  /* 0x0000002928287212 */ /* 0x000fe200078e3cff */
[----:B------:R-:W-:Y:S01]  /*10040*/  IMAD.X R41, RZ, RZ, R5, P1 ;  /* 0x000000ffff297224 */ /* 0x000fe200008e0605 */
[----:B------:R-:W-:Y:S02]  /*10050*/  SHF.R.U64 R28, R28, 0x3, RZ ;  /* 0x000000031c1c7819 */ /* 0x000fe400000012ff */
[----:B------:R-:W-:Y:S02]  /*10060*/  ISETP.GE.OR P1, PT, R10, UR8, P0 ;  /* 0x000000080a007c0c */ /* 0x000fe40008726670 */
[----:B------:R-:W-:Y:S02]  /*10070*/  ISETP.GE.OR P0, PT, R9, UR8, P0 ;  /* 0x0000000809007c0c */ /* 0x000fe40008706670 */
[----:B------:R-:W-:-:S02]  /*10080*/  IADD3 R37, P3, R4, 0xa000, RZ ;  /* 0x0000a00004257810 */ /* 0x000fc40007f7e0ff */
[----:B------:R-:W-:Y:S01]  /*10090*/  LOP3.LUT R45, R4, 0x380, RZ, 0xc0, !PT ;  /* 0x00000380042d7812 */ /* 0x000fe200078ec0ff */
[----:B------:R-:W-:Y:S01]  /*100a0*/  UIMAD UR5, UR5, UR6, URZ ;  /* 0x00000006050572a4 */ /* 0x000fe2000f8e023f */
[----:B------:R-:W-:Y:S01]  /*100b0*/  LOP3.LUT R32, R32, R33, RZ, 0x3c, !PT ;  /* 0x0000002120207212 */ /* 0x000fe200078e3cff */
[--C-:B------:R-:W-:Y:S01]  /*100c0*/  IMAD.X R33, RZ, RZ, R5.reuse, P5 ;  /* 0x000000ffff217224 */ /* 0x100fe200028e0605 */
[----:B------:R-:W-:Y:S01]  /*100d0*/  LOP3.LUT R12, R12, R13, RZ, 0x3c, !PT ;  /* 0x0000000d0c0c7212 */ /* 0x000fe200078e3cff */
[--C-:B------:R-:W-:Y:S01]  /*100e0*/  IMAD.X R13, RZ, RZ, R5.reuse, P4 ;  /* 0x000000ffff0d7224 */ /* 0x100fe200020e0605 */
[----:B------:R-:W-:Y:S01]  /*100f0*/  LOP3.LUT R28, R28, R29, RZ, 0x3c, !PT ;  /* 0x0000001d1c1c7212 */ /* 0x000fe200078e3cff */
[--C-:B------:R-:W-:Y:S01]  /*10100*/  IMAD.X R29, RZ, RZ, R5.reuse, P2 ;  /* 0x000000ffff1d7224 */ /* 0x100fe200010e0605 */
[C---:B------:R-:W-:Y:S01]  /*10110*/  IADD3 R57, P5, R4.reuse, 0x8000, RZ ;  /* 0x0000800004397810 */ /* 0x040fe20007fbe0ff */
[----:B------:R-:W-:Y:S01]  /*10120*/  @!P1 STG.E desc[UR52][R20.64], R0 ;  /* 0x0000000014009986 */ /* 0x000fe2000c101934 */
[C---:B------:R-:W-:Y:S01]  /*10130*/  IADD3 R49, P4, R4.reuse, 0x9000, RZ ;  /* 0x0000900004317810 */ /* 0x040fe20007f9e0ff */
[----:B------:R-:W-:Y:S01]  /*10140*/  IMAD.U32 R19, RZ, RZ, UR6 ;  /* 0x00000006ff137e24 */ /* 0x000fe2000f8e00ff */
[----:B------:R-:W-:Y:S01]  /*10150*/  IADD3 R11, P2, R4, 0xb000, RZ ;  /* 0x0000b000040b7810 */ /* 0x000fe20007f5e0ff */
[----:B------:R0:W-:Y:S01]  /*10160*/  @!P0 STG.E desc[UR52][R20.64+0x20], R2 ;  /* 0x0000200214008986 */ /* 0x0001e2000c101934 */
[----:B------:R-:W-:Y:S01]  /*10170*/  LOP3.LUT R56, R57, 0x380, RZ, 0xc0, !PT ;  /* 0x0000038039387812 */ /* 0x000fe200078ec0ff */
[--C-:B------:R-:W-:Y:S01]  /*10180*/  IMAD.X R9, RZ, RZ, R5.reuse, P6 ;  /* 0x000000ffff097224 */ /* 0x100fe200030e0605 */
[----:B------:R-:W-:Y:S01]  /*10190*/  LOP3.LUT R48, R49, 0x380, RZ, 0xc0, !PT ;  /* 0x0000038031307812 */ /* 0x000fe200078ec0ff */
[----:B------:R-:W-:Y:S01]  /*101a0*/  IMAD.X R25, RZ, RZ, R5, P2 ;  /* 0x000000ffff197224 */ /* 0x000fe200010e0605 */
[----:B------:R-:W-:-:S02]  /*101b0*/  LOP3.LUT R36, R37, 0x380, RZ, 0xc0, !PT ;  /* 0x0000038025247812 */ /* 0x000fc400078ec0ff */
[----:B------:R-:W-:Y:S01]  /*101c0*/  SHF.R.U64 R45, R45, 0x3, RZ ;  /* 0x000000032d2d7819 */ /* 0x000fe200000012ff */
[----:B------:R-:W-:Y:S01]  /*101d0*/  UIMAD UR5, UR4, UR7, UR5 ;  /* 0x00000007040572a4 */ /* 0x000fe2000f8e0205 */
[----:B------:R-:W-:Y:S01]  /*101e0*/  LOP3.LUT R10, R11, 0x380, RZ, 0xc0, !PT ;  /* 0x000003800b0a7812 */ /* 0x000fe200078ec0ff */
[----:B------:R-:W5:Y:S01]  /*101f0*/  LD.E.128 R32, desc[UR52][R32.64] ;  /* 0x0000003420207980 */ /* 0x000f62000c101d00 */
[----:B------:R-:W-:Y:S01]  /*10200*/  SHF.R.U64 R56, R56, 0x3, RZ ;  /* 0x0000000338387819 */ /* 0x000fe200000012ff */
[--C-:B0-----:R-:W-:Y:S01]  /*10210*/  IMAD.MOV.U32 R20, RZ, RZ, R16.reuse ;  /* 0x000000ffff147224 */ /* 0x101fe200078e0010 */
[----:B------:R-:W-:Y:S01]  /*10220*/  SHF.R.U64 R48, R48, 0x3, RZ ;  /* 0x0000000330307819 */ /* 0x000fe200000012ff */
[----:B------:R-:W-:Y:S01]  /*10230*/  ULDC.64 UR6, c[0x0][0xae0] ;  /* 0x0002b80000067ab9 */ /* 0x000fe20000000a00 */
        /* <DEDUP_REMOVED lines=12> */
[----:B------:R-:W-:Y:S01]  /*10300*/  IMAD.X R37, RZ, RZ, R5, P3 ;  /* 0x000000ffff257224 */ /* 0x000fe200018e0605 */
[----:B------:R-:W-:Y:S01]  /*10310*/  LOP3.LUT R24, R4, R11, RZ, 0x3c, !PT ;  /* 0x0000000b04187212 */ /* 0x000fe200078e3cff */
[----:B------:R-:W-:Y:S01]  /*10320*/  IMAD.WIDE.U32 R20, R19, UR4, R20 ;  /* 0x0000000413147c25 */ /* 0x000fe2000f8e0014 */
[----:B------:R-:W5:Y:S01]  /*10330*/  LD.E.128 R44, desc[UR52][R44.64] ;  /* 0x000000342c2c7980 */ /* 0x000f62000c101d00 */
[----:B------:R-:W-:-:S03]  /*10340*/  UIMAD UR4, UR12, UR6, URZ ;  /* 0x000000060c0472a4 */ /* 0x000fc6000f8e023f */
[----:B------:R-:W5:Y:S01]  /*10350*/  LD.E.128 R4, desc[UR52][R6.64] ;  /* 0x0000003406047980 */ /* 0x000f62000c101d00 */
[----:B------:R-:W-:-:S03]  /*10360*/  IADD3 R21, R21, UR5, RZ ;  /* 0x0000000515157c10 */ /* 0x000fc6000fffe0ff */
[----:B------:R-:W5:Y:S01]  /*10370*/  LD.E.128 R40, desc[UR52][R40.64] ;  /* 0x0000003428287980 */ /* 0x000f62000c101d00 */
[----:B------:R-:W-:-:S03]  /*10380*/  IMAD.U32 R19, RZ, RZ, UR6 ;  /* 0x00000006ff137e24 */ /* 0x000fc6000f8e00ff */
        /* <DEDUP_REMOVED lines=56> */
.L_x_4837:
[----:B------:R-:W-:Y:S05]  /*10710*/  BSYNC B1 ;  /* 0x0000000000017941 */ /* 0x000fea0003800000 */
.L_x_4836:
[----:B------:R-:W-:Y:S04]  /*10720*/  BSSY B1, `(.L_x_4838) ;  /* 0x0000017000017945 */ /* 0x000fe80003800000 */
[----:B------:R-:W-:Y:S05]  /*10730*/  @P0 BRA `(.L_x_4839) ;  /* 0x0000000000540947 */ /* 0x000fea0003800000 */
[----:B-1---5:R-:W-:Y:S01]  /*10740*/  IADD3 R45, P0, R20, 0x20, RZ ;  /* 0x00000020142d7810 */ /* 0x022fe20007f1e0ff */
[C---:B------:R-:W-:Y:S01]  /*10750*/  VIADD R2, R16.reuse, 0x40 ;  /* 0x0000004010027836 */ /* 0x040fe20000000000 */
[----:B------:R-:W-:Y:S01]  /*10760*/  ULDC UR4, c[0x0][0xa8c] ;  /* 0x0002a30000047ab9 */ /* 0x000fe20000000800 */
[----:B------:R-:W-:Y:S01]  /*10770*/  ULDC.64 UR6, c[0x0][0xad8] ;  /* 0x0002b60000067ab9 */ /* 0x000fe20000000a00 */
[----:B0-----:R-:W-:Y:S01]  /*10780*/  IMAD.MOV.U32 R3, RZ, RZ, R67 ;  /* 0x000000ffff037224 */ /* 0x001fe200078e0043 */
        /* <DEDUP_REMOVED lines=16> */
.L_x_4839:
[----:B------:R-:W-:Y:S05]  /*10890*/  BSYNC B1 ;  /* 0x0000000000017941 */ /* 0x000fea0003800000 */
.L_x_4838:
[----:B------:R-:W-:Y:S04]  /*108a0*/  BSSY B1, `(.L_x_4840) ;  /* 0x0000017000017945 */ /* 0x000fe80003800000 */
[----:B------:R-:W-:Y:S05]  /*108b0*/  @P1 BRA `(.L_x_4841) ;  /* 0x0000000000541947 */ /* 0x000fea0003800000 */
[----:B--2--5:R-:W-:Y:S01]  /*108c0*/  IADD3 R33, P0, R20, 0x40, RZ ;  /* 0x0000004014217810 */ /* 0x024fe20007f1e0ff */
        /* <DEDUP_REMOVED lines=20> */
.L_x_4841:
[----:B------:R-:W-:Y:S05]  /*10a10*/  BSYNC B1 ;  /* 0x0000000000017941 */ /* 0x000fea0003800000 */
.L_x_4840:
        /* <DEDUP_REMOVED lines=9> */
[C---:B------:R-:W-:Y:S01]  /*10ab0*/  IMAD.WIDE.U32 R2, R13.reuse, UR4, R2 ;  /* 0x000000040d027c25 */ /* 0x040fe2000f8e0002 */
        /* <DEDUP_REMOVED lines=14> */
.L_x_4834:
        /* <DEDUP_REMOVED lines=13> */
[----:B------:R-:W-:Y:S02]  /*10c70*/  IMAD.U32 R5, RZ, RZ, UR5 ;  /* 0x00000005ff057e24 */ /* 0x000fe4000f8e00ff */
[----:B------:R-:W-:-:S03]  /*10c80*/  IMAD.MOV.U32 R7, RZ, RZ, RZ ;  /* 0x000000ffff077224 */ /* 0x000fc600078e00ff */
[----:B------:R-:W2:Y:S01]  /*10c90*/  @P2 LDG.E R4, desc[UR52][R4.64] ;  /* 0x0000003404042981 */ /* 0x000ea2000c1e1900 */
[----:B------:R-:W-:Y:S02]  /*10ca0*/  IMAD.U32 R2, RZ, RZ, UR6 ;  /* 0x00000006ff027e24 */ /* 0x000fe4000f8e00ff */
        /* <DEDUP_REMOVED lines=12> */
.L_x_4843:
        /* <DEDUP_REMOVED lines=32> */
.L_x_4845:
[----:B------:R-:W-:Y:S05]  /*10f70*/  BSYNC B1 ;  /* 0x0000000000017941 */ /* 0x000fea0003800000 */
.L_x_4844:
        /* <DEDUP_REMOVED lines=10> */
[C---:B------:R-:W-:Y:S01]  /*11020*/  VIADD R4, R18.reuse, 0x60 ;  /* 0x0000006012047836 */ /* 0x040fe20000000000 */
[----:B------:R-:W-:Y:S01]  /*11030*/  UIMAD UR5, UR7, UR8, URZ ;  /* 0x00000008070572a4 */ /* 0x000fe2000f8e023f */
[----:B------:R-:W-:Y:S01]  /*11040*/  IMAD.IADD R3, R3, 0x1, R7 ;  /* 0x0000000103037824 */ /* 0x000fe200078e0207 */
[----:B------:R-:W-:Y:S01]  /*11050*/  SHF.R.S32.HI R7, RZ, 0x1f, R18 ;  /* 0x0000001fff077819 */ /* 0x000fe20000011412 */
[----:B------:R-:W-:Y:S01]  /*11060*/  IMAD.U32 R5, RZ, RZ, UR8 ;  /* 0x00000008ff057e24 */ /* 0x000fe2000f8e00ff */
[----:B------:R-:W-:Y:S01]  /*11070*/  UIMAD UR5, UR38, UR9, UR5 ;  /* 0x00000009260572a4 */ /* 0x000fe2000f8e0205 */
[----:B------:R-:W-:Y:S01]  /*11080*/  VIADD R0, R18, 0x20 ;  /* 0x0000002012007836 */ /* 0x000fe20000000000 */
[----:B------:R-:W-:Y:S01]  /*11090*/  ISETP.GE.AND P0, PT, R4, UR6, PT ;  /* 0x0000000604007c0c */ /* 0x000fe2000bf06270 */
[----:B------:R-:W-:Y:S01]  /*110a0*/  IMAD.WIDE.U32 R2, R5, UR38, R2 ;  /* 0x0000002605027c25 */ /* 0x000fe2000f8e0002 */
[----:B------:R-:W-:-:S02]  /*110b0*/  ULDC.64 UR8, c[0x0][0xae8] ;  /* 0x0002ba0000087ab9 */ /* 0x000fc40000000a00 */
[----:B------:R-:W-:Y:S01]  /*110c0*/  UIMAD UR4, UR37, UR8, URZ ;  /* 0x00000008250472a4 */ /* 0x000fe2000f8e023f */
[----:B------:R-:W-:Y:S01]  /*110d0*/  VIADD R3, R3, UR5 ;  /* 0x0000000503037c36 */ /* 0x000fe20008000000 */
[----:B------:R-:W-:Y:S01]  /*110e0*/  ISETP.GE.AND P2, PT, R0, UR6, PT ;  /* 0x0000000600007c0c */ /* 0x000fe2000bf46270 */
[----:B------:R-:W-:Y:S01]  /*110f0*/  IMAD.U32 R5, RZ, RZ, UR8 ;  /* 0x00000008ff057e24 */ /* 0x000fe2000f8e00ff */
[----:B------:R-:W-:Y:S01]  /*11100*/  UIMAD UR4, UR36, UR9, UR4 ;  /* 0x00000009240472a4 */ /* 0x000fe2000f8e0204 */
[----:B------:R-:W-:Y:S02]  /*11110*/  VIADD R0, R18, 0x40 ;  /* 0x0000004012007836 */ /* 0x000fe40000000000 */
[----:B------:R-:W-:-:S03]  /*11120*/  IMAD.WIDE.U32 R4, R5, UR36, R2 ;  /* 0x0000002405047c25 */ /* 0x000fc6000f8e0002 */
[----:B------:R-:W-:Y:S01]  /*11130*/  ISETP.GE.AND P1, PT, R0, UR6, PT ;  /* 0x0000000600007c0c */ /* 0x000fe2000bf26270 */
[----:B------:R-:W-:Y:S02]  /*11140*/  IMAD.U32 R9, RZ, RZ, UR42 ;  /* 0x0000002aff097e24 */ /* 0x000fe4000f8e00ff */
[----:B------:R-:W-:Y:S02]  /*11150*/  IMAD.MOV.U32 R6, RZ, RZ, R18 ;  /* 0x000000ffff067224 */ /* 0x000fe400078e0012 */
        /* <DEDUP_REMOVED lines=22> */
.L_x_4847:
[----:B------:R-:W-:Y:S05]  /*112c0*/  BSYNC B1 ;  /* 0x0000000000017941 */ /* 0x000fea0003800000 */
.L_x_4846:
[----:B------:R-:W-:Y:S04]  /*112d0*/  BSSY B1, `(.L_x_4848) ;  /* 0x0000017000017945 */ /* 0x000fe80003800000 */
[----:B------:R-:W-:Y:S05]  /*112e0*/  @P2 BRA `(.L_x_4849) ;  /* 0x0000000000542947 */ /* 0x000fea0003800000 */
[----:B0-----:R-:W-:Y:S01]  /*112f0*/  IADD3 R9, P2, R6, 0x20, RZ ;  /* 0x0000002006097810 */ /* 0x001fe20007f5e0ff */
        /* <DEDUP_REMOVED lines=20> */
.L_x_4849:
[----:B------:R-:W-:Y:S05]  /*11440*/  BSYNC B1 ;  /* 0x0000000000017941 */ /* 0x000fea0003800000 */
.L_x_4848:
[----:B------:R-:W-:Y:S04]  /*11450*/  BSSY B1, `(.L_x_4850) ;  /* 0x0000017000017945 */ /* 0x000fe80003800000 */
[----:B------:R-:W-:Y:S05]  /*11460*/  @P1 BRA `(.L_x_4851) ;  /* 0x0000000000541947 */ /* 0x000fea0003800000 */
[----:B01----:R-:W-:Y:S01]  /*11470*/  IADD3 R9, P1, R6, 0x40, RZ ;  /* 0x0000004006097810 */ /* 0x003fe20007f3e0ff */
        /* <DEDUP_REMOVED lines=20> */
.L_x_4851:
[----:B------:R-:W-:Y:S05]  /*115c0*/  BSYNC B1 ;  /* 0x0000000000017941 */ /* 0x000fea0003800000 */
.L_x_4850:
        /* <DEDUP_REMOVED lines=22> */
.L_x_4842:
[----:B------:R-:W-:Y:S05]  /*11730*/  BSYNC B0 ;  /* 0x0000000000007941 */ /* 0x000fea0003800000 */
.L_x_4833:
[----:B------:R-:W-:Y:S02]  /*11740*/  ULDC UR4, c[0x0][0xc14] ;  /* 0x0003050000047ab9 */ /* 0x000fe40000000800 */
[----:B------:R-:W-:-:S13]  /*11750*/  ISETP.GE.AND P0, PT, R63, UR4, PT ;  /* 0x000000043f007c0c */ /* 0x000fda000bf06270 */
[----:B------:R-:W-:Y:S05]  /*11760*/  @!P0 BRA `(.L_x_4852) ;  /* 0xfffffef400888947 */ /* 0x000fea000383ffff */
[----:B------:R-:W-:Y:S05]  /*11770*/  EXIT ;  /* 0x000000000000794d */ /* 0x000fea0003800000 */
.L_x_4794:
        /* <DEDUP_REMOVED lines=20> */
.L_x_4853:
        /* <DEDUP_REMOVED lines=41> */
.L_x_4859:
        /* <DEDUP_REMOVED lines=14> */
.L_x_4858:
[----:B------:R-:W-:Y:S05]  /*11c30*/  BSYNC B0 ;  /* 0x0000000000007941 */ /* 0x000fea0003800000 */
.L_x_4857:
        /* <DEDUP_REMOVED lines=22> */
.L_x_4855:
        /* <DEDUP_REMOVED lines=25> */
.L_x_4860:
        /* <DEDUP_REMOVED lines=58> */
.L_x_4856:
[----:B------:R0:W-:Y:S01]  /*122d0*/  STL [R1+0x18], R0 ;  /* 0x0000180001007387 */ /* 0x0001e20000100800 */
[----:B------:R-:W-:-:S03]  /*122e0*/  UMOV UR38, URZ ;  /* 0x0000003f00267c82 */ /* 0x000fc60008000000 */
[----:B------:R0:W-:Y:S02]  /*122f0*/  STL [R1+0x1c], RZ ;  /* 0x00001cff01007387 */ /* 0x0001e40000100800 */
.L_x_4861:
        /* <DEDUP_REMOVED lines=11> */
.L_x_4854:
[----:B0-2---:R-:W-:Y:S01]  /*123b0*/  IMAD.MOV.U32 R0, RZ, RZ, 0x1 ;  /* 0x00000001ff007424 */ /* 0x005fe200078e00ff */
[----:B------:R-:W-:Y:S01]  /*123c0*/  ULDC UR4, c[0x0][0xc14] ;  /* 0x0003050000047ab9 */ /* 0x000fe20000000800 */
[----:B------:R0:W-:Y:S01]  /*123d0*/  STL [R1+0x20], RZ ;  /* 0x000020ff01007387 */ /* 0x0001e20000100800 */
[----:B------:R-:W-:Y:S01]  /*123e0*/  UISETP.GE.AND UP0, UPT, UR48, UR4, UPT ;  /* 0x000000043000728c */ /* 0x000fe2000bf06270 */
[----:B------:R-:W-:Y:S02]  /*123f0*/  IMAD.MOV.U32 R19, RZ, RZ, RZ ;  /* 0x000000ffff137224 */ /* 0x000fe400078e00ff */
[----:B------:R0:W-:Y:S03]  /*12400*/  STL [R1+0x8], R0 ;  /* 0x0000080001007387 */ /* 0x0001e60000100800 */
[----:B------:R-:W-:-:S13]  /*12410*/  PLOP3.LUT P0, PT, PT, PT, UP0, 0x80, 0x0 ;  /* 0x000000000000781c */ /* 0x000fda0003f0f008 */
[----:B0-----:R-:W-:Y:S05]  /*12420*/  @P0 BRA `(.L_x_4862) ;  /* 0x0000004c005c0947 */ /* 0x001fea0003800000 */
[----:B------:R-:W0:Y:S01]  /*12430*/  S2R R0, SR_TID.X ;  /* 0x0000000000007919 */ /* 0x000e220000002100 */
[----:B------:R-:W-:Y:S01]  /*12440*/  IMAD.MOV.U32 R19, RZ, RZ, RZ ;  /* 0x000000ffff137224 */ /* 0x000fe200078e00ff */
[----:B------:R-:W-:Y:S01]  /*12450*/  ULOP3.LUT UR42, UR40, 0x1, URZ, 0xfc, !UPT ;  /* 0x00000001282a7892 */ /* 0x000fe2000f8efc3f */
[----:B-1----:R-:W1:Y:S01]  /*12460*/  S2R R4, SR_TID.X ;  /* 0x0000000000047919 */ /* 0x002e620000002100 */
[----:B------:R-:W-:Y:S01]  /*12470*/  ULOP3.LUT UR47, UR40, 0x2, URZ, 0xfc, !UPT ;  /* 0x00000002282f7892 */ /* 0x000fe2000f8efc3f */
[----:B------:R-:W-:Y:S01]  /*12480*/  ULDC UR46, c[0x0][0xc] ;  /* 0x00000300002e7ab9 */ /* 0x000fe20000000800 */
[----:B------:R-:W-:Y:S01]  /*12490*/  ULDC.64 UR50, c[0x0][0x198] ;  /* 0x0000660000327ab9 */ /* 0x000fe20000000a00 */
[----:B0-----:R-:W-:Y:S01]  /*124a0*/  LOP3.LUT R0, R0, 0x7f, RZ, 0xc0, !PT ;  /* 0x0000007f00007812 */ /* 0x001fe200078ec0ff */
[----:B-1----:R-:W-:-:S04]  /*124b0*/  IMAD.SHL.U32 R2, R4, 0x20, RZ ;  /* 0x0000002004027824 */ /* 0x002fc800078e00ff */
        /* <DEDUP_REMOVED lines=19> */
.L_x_4926:
[----:B------:R-:W-:Y:S01]  /*125f0*/  ULDC.64 UR4, c[0x0][0xc60] ;  /* 0x0003180000047ab9 */ /* 0x000fe20000000a00 */
[----:B0-----:R-:W-:Y:S01]  /*12600*/  MOV R0, RZ ;  /* 0x000000ff00007202 */ /* 0x001fe20000000f00 */
[----:B------:R-:W-:Y:S01]  /*12610*/  UIMAD.WIDE UR4, UR48, 0x4, UR4 ;  /* 0x00000004300478a5 */ /* 0x000fe2000f8e0204 */
[----:B------:R-:W-:Y:S01]  /*12620*/  ULDC.64 UR10, c[0x0][0xa00] ;  /* 0x00028000000a7ab9 */ /* 0x000fe20000000a00 */
[----:B------:R-:W-:Y:S01]  /*12630*/  ULDC.64 UR6, c[0x0][0xa18] ;  /* 0x0002860000067ab9 */ /* 0x000fe20000000a00 */
[----:B------:R-:W-:-:S03]  /*12640*/  ULDC.64 UR12, c[0x0][0xa08] ;  /* 0x00028200000c7ab9 */ /* 0x000fc60000000a00 */
[----:B------:R-:W-:Y:S02]  /*12650*/  IMAD.U32 R2, RZ, RZ, UR4 ;  /* 0x00000004ff027e24 */ /* 0x000fe4000f8e00ff */
[----:B------:R-:W-:Y:S01]  /*12660*/  IMAD.U32 R3, RZ, RZ, UR5 ;  /* 0x00000005ff037e24 */ /* 0x000fe2000f8e00ff */
[----:B------:R-:W-:-:S04]  /*12670*/  ULDC.64 UR4, c[0x0][0xa28] ;  /* 0x00028a0000047ab9 */ /* 0x000fc80000000a00 */
[----:B--2---:R-:W2:Y:S01]  /*12680*/  LDG.E R2, desc[UR52][R2.64] ;  /* 0x0000003402027981 */ /* 0x004ea2000c1e1900 */
[----:B------:R-:W-:-:S04]  /*12690*/  UISETP.NE.U32.AND UP0, UPT, UR4, URZ, UPT ;  /* 0x0000003f0400728c */ /* 0x000fc8000bf05070 */
[----:B------:R-:W-:-:S06]  /*126a0*/  UISETP.NE.AND.EX UP0, UPT, UR5, URZ, UPT, UP0 ;  /* 0x0000003f0500728c */ /* 0x000fcc000bf05300 */
[----:B------:R-:W-:Y:S01]  /*126b0*/  PLOP3.LUT P0, PT, PT, PT, UP0, 0x80, 0x0 ;  /* 0x000000000000781c */ /* 0x000fe20003f0f008 */
[----:B------:R-:W-:Y:S01]  /*126c0*/  IMAD.MOV.U32 R6, RZ, RZ, RZ ;  /* 0x000000ffff067224 */ /* 0x000fe200078e00ff */
[----:B--2---:R-:W-:-:S13]  /*126d0*/  R2UR UR45, R2 ;  /* 0x00000000022d72ca */ /* 0x004fda00000e0000 */
[----:B------:R-:W-:Y:S02]  /*126e0*/  USHF.R.S32.HI UR44, URZ, 0x1f, UR45 ;  /* 0x0000001f3f2c7899 */ /* 0x000fe4000801142d */
[----:B------:R-:W-:-:S04]  /*126f0*/  @UP0 ULEA UR4, UP1, UR45, UR4, 0x2 ;  /* 0x000000042d040291 */ /* 0x000fc8000f82103f */
[----:B------:R-:W-:Y:S02]  /*12700*/  @UP0 ULEA.HI.X UR5, UR45, UR5, UR44, 0x2, UP1 ;  /* 0x000000052d050291 */ /* 0x000fe400088f142c */
[----:B------:R-:W-:-:S04]  /*12710*/  IMAD.U32 R2, RZ, RZ, UR4 ;  /* 0x00000004ff027e24 */ /* 0x000fc8000f8e00ff */
[----:B------:R-:W-:Y:S01]  /*12720*/  IMAD.U32 R3, RZ, RZ, UR5 ;  /* 0x00000005ff037e24 */ /* 0x000fe2000f8e00ff */
[----:B------:R-:W-:-:S04]  /*12730*/  USHF.L.U32 UR43, UR45, 0x2, URZ ;  /* 0x000000022d2b7899 */ /* 0x000fc8000800063f */
[----:B------:R0:W5:Y:S01]  /*12740*/  @P0 LDG.E R0, desc[UR52][R2.64] ;  /* 0x0000003402000981 */ /* 0x000162000c1e1900 */
[----:B------:R-:W-:Y:S01]  /*12750*/  ISETP.NE.U32.AND P0, PT, RZ, UR10, PT ;  /* 0x0000000aff007c0c */ /* 0x000fe2000bf05070 */
[----:B------:R-:W-:Y:S01]  /*12760*/  USHF.L.U64.HI UR44, UR45, 0x2, UR44 ;  /* 0x000000022d2c7899 */ /* 0x000fe2000801022c */
[----:B------:R-:W-:Y:S01]  /*12770*/  ISETP.NE.U32.AND P1, PT, RZ, UR12, PT ;  /* 0x0000000cff007c0c */ /* 0x000fe2000bf25070 */
[----:B------:R-:W-:Y:S01]  /*12780*/  UIADD3 UR5, UP0, UR43, UR10, URZ ;  /* 0x0000000a2b057290 */ /* 0x000fe2000ff1e03f */
[----:B------:R-:W-:Y:S01]  /*12790*/  ISETP.NE.AND.EX P0, PT, RZ, UR11, PT, P0 ;  /* 0x0000000bff007c0c */ /* 0x000fe2000bf05300 */
[----:B------:R-:W-:Y:S01]  /*127a0*/  UIADD3 UR9, UP1, UR43, UR12, URZ ;  /* 0x0000000c2b097290 */ /* 0x000fe2000ff3e03f */
[----:B------:R-:W-:Y:S01]  /*127b0*/  ISETP.NE.AND.EX P1, PT, RZ, UR13, PT, P1 ;  /* 0x0000000dff007c0c */ /* 0x000fe2000bf25310 */
[----:B------:R-:W-:Y:S01]  /*127c0*/  UIADD3.X UR8, UR44, UR11, URZ, UP0, !UPT ;  /* 0x0000000b2c087290 */ /* 0x000fe200087fe43f */
[----:B------:R-:W-:Y:S01]  /*127d0*/  IMAD.MOV.U32 R9, RZ, RZ, RZ ;  /* 0x000000ffff097224 */ /* 0x000fe200078e00ff */
[----:B------:R-:W-:Y:S01]  /*127e0*/  UISETP.NE.U32.AND UP0, UPT, UR6, URZ, UPT ;  /* 0x0000003f0600728c */ /* 0x000fe2000bf05070 */
[----:B0-----:R-:W-:Y:S01]  /*127f0*/  IMAD.U32 R2, RZ, RZ, UR5 ;  /* 0x00000005ff027e24 */ /* 0x001fe2000f8e00ff */
[----:B------:R-:W-:Y:S01]  /*12800*/  UIADD3.X UR4, UR44, UR13, URZ, UP1, !UPT ;  /* 0x0000000d2c047290 */ /* 0x000fe20008ffe43f */
[----:B------:R-:W-:Y:S01]  /*12810*/  IMAD.U32 R4, RZ, RZ, UR9 ;  /* 0x00000009ff047e24 */ /* 0x000fe2000f8e00ff */
[----:B------:R-:W-:Y:S01]  /*12820*/  UISETP.NE.AND.EX UP0, UPT, UR7, URZ, UPT, UP0 ;  /* 0x0000003f0700728c */ /* 0x000fe2000bf05300 */
[----:B------:R-:W-:-:S03]  /*12830*/  IMAD.U32 R3, RZ, RZ, UR8 ;  /* 0x00000008ff037e24 */ /* 0x000fc6000f8e00ff */
[----:B------:R-:W-:Y:S02]  /*12840*/  IMAD.U32 R5, RZ, RZ, UR4 ;  /* 0x00000004ff057e24 */ /* 0x000fe4000f8e00ff */
[----:B------:R-:W2:Y:S01]  /*12850*/  @P0 LDG.E R6, desc[UR52][R2.64] ;  /* 0x0000003402060981 */ /* 0x000ea2000c1e1900 */
[----:B------:R-:W-:-:S03]  /*12860*/  PLOP3.LUT P2, PT, PT, PT, UP0, 0x80, 0x0 ;  /* 0x000000000000781c */ /* 0x000fc60003f4f008 */
[----:B------:R0:W5:Y:S01]  /*12870*/  @P1 LDG.E R9, desc[UR52][R4.64] ;  /* 0x0000003404091981 */ /* 0x000162000c1e1900 */
[----:B------:R-:W-:-:S03]  /*12880*/  @UP0 UIADD3 UR4, UP1, UR43, UR6, URZ ;  /* 0x000000062b040290 */ /* 0x000fc6000ff3e03f */
[----:B------:R-:W-:Y:S01]  /*12890*/  ULDC UR6, c[0x0][0x288] ;  /* 0x0000a20000067ab9 */ /* 0x000fe20000000800 */
[----:B------:R-:W-:Y:S01]  /*128a0*/  @UP0 UIADD3.X UR5, UR44, UR7, URZ, UP1, !UPT ;  /* 0x000000072c050290 */ /* 0x000fe20008ffe43f */
[----:B------:R-:W-:-:S05]  /*128b0*/  IMAD.U32 R8, RZ, RZ, UR6 ;  /* 0x00000006ff087e24 */ /* 0x000fca000f8e00ff */
[----:B------:R-:W-:Y:S01]  /*128c0*/  IMAD.U32 R7, RZ, RZ, UR5 ;  /* 0x00000005ff077e24 */ /* 0x000fe2000f8e00ff */
[----:B--2---:R1:W-:Y:S02]  /*128d0*/  STL [R1+0x4], R6 ;  /* 0x0000040601007387 */ /* 0x0043e40000100800 */
[----:B-1----:R-:W-:-:S05]  /*128e0*/  IMAD.U32 R6, RZ, RZ, UR4 ;  /* 0x00000004ff067e24 */ /* 0x002fca000f8e00ff */
[----:B------:R0:W5:Y:S01]  /*128f0*/  @P2 LDG.E R8, desc[UR52][R6.64] ;  /* 0x0000003406082981 */ /* 0x000162000c1e1900 */
[----:B------:R-:W-:Y:S05]  /*12900*/  @P2 BRA `(.L_x_4863) ;  /* 0x0000000000102947 */ /* 0x000fea0003800000 */
[----:B------:R-:W-:Y:S05]  /*12910*/  @!P0 BRA `(.L_x_4863) ;  /* 0x00000000000c8947 */ /* 0x000fea0003800000 */
[----:B0-----:R-:W2:Y:S04]  /*12920*/  LDG.E R7, desc[UR52][R2.64] ;  /* 0x0000003402077981 */ /* 0x001ea8000c1e1900 */
[----:B-----5:R-:W2:Y:S02]  /*12930*/  LDG.E R8, desc[UR52][R2.64+0x4] ;  /* 0x0000043402087981 */ /* 0x020ea4000c1e1900 */
[----:B--2---:R-:W-:-:S07]  /*12940*/  IMAD.IADD R8, R8, 0x1, -R7 ;  /* 0x0000000108087824 */ /* 0x004fce00078e0a07 */
.L_x_4863:
[----:B-----5:R-:W-:Y:S01]  /*12950*/  IMAD.IADD R2, R9, 0x1, R0 ;  /* 0x0000000109027824 */ /* 0x020fe200078e0200 */
        /* <DEDUP_REMOVED lines=12> */
[----:B-1----:R-:W-:Y:S06]  /*12a20*/  @!P0 BRA `(.L_x_4864) ;  /* 0x0000000000188947 */ /* 0x002fec0003800000 */
[----:B------:R-:W-:-:S04]  /*12a30*/  UIADD3 UR4, UP0, UR43, UR6, URZ ;  /* 0x000000062b047290 */ /* 0x000fc8000ff1e03f */
[----:B------:R-:W-:Y:S02]  /*12a40*/  UIADD3.X UR5, UR44, UR7, URZ, UP0, !UPT ;  /* 0x000000072c057290 */ /* 0x000fe400087fe43f */
[----:B------:R-:W-:-:S04]  /*12a50*/  IMAD.U32 R2, RZ, RZ, UR4 ;  /* 0x00000004ff027e24 */ /* 0x000fc8000f8e00ff */
[----:B------:R-:W-:-:S06]  /*12a60*/  IMAD.U32 R3, RZ, RZ, UR5 ;  /* 0x00000005ff037e24 */ /* 0x000fcc000f8e00ff */
[----:B------:R1:W5:Y:S01]  /*12a70*/  LDG.E R3, desc[UR52][R2.64] ;  /* 0x0000003402037981 */ /* 0x000362000c1e1900 */
[----:B------:R-:W-:Y:S05]  /*12a80*/  BRA `(.L_x_4865) ;  /* 0x0000000000107947 */ /* 0x000fea0003800000 */
.L_x_4864:
[----:B------:R-:W-:Y:S05]  /*12a90*/  @!P1 BRA `(.L_x_4865) ;  /* 0x00000000000c9947 */ /* 0x000fea0003800000 */
[----:B------:R-:W2:Y:S04]  /*12aa0*/  LDG.E R2, desc[UR52][R4.64] ;  /* 0x0000003404027981 */ /* 0x000ea8000c1e1900 */
[----:B------:R-:W2:Y:S02]  /*12ab0*/  LDG.E R3, desc[UR52][R4.64+0x4] ;  /* 0x0000043404037981 */ /* 0x000ea4000c1e1900 */
[----:B--2---:R-:W-:-:S07]  /*12ac0*/  IMAD.IADD R3, R3, 0x1, -R2 ;  /* 0x0000000103037824 */ /* 0x004fce00078e0a02 */
.L_x_4865:
[----:B-1----:R-:W2:Y:S01]  /*12ad0*/  LDL R2, [R1+0x1c] ;  /* 0x00001c0001027983 */ /* 0x002ea20000100800 */
[----:B-----5:R-:W-:Y:S01]  /*12ae0*/  IMAD.IADD R3, R3, 0x1, -R0 ;  /* 0x0000000103037824 */ /* 0x020fe200078e0a00 */
[----:B------:R-:W-:Y:S01]  /*12af0*/  BSSY B6, `(.L_x_4866) ;  /* 0x00003a2000067945 */ /* 0x000fe20003800000 */
[----:B--2---:R-:W-:-:S04]  /*12b00*/  LEA R0, R2, 0x11f, 0x7 ;  /* 0x0000011f02007811 */ /* 0x004fc800078e38ff */
[C---:B------:R-:W-:Y:S01]  /*12b10*/  IADD3 R0, R3.reuse, R0, -R8 ;  /* 0x0000000003007210 */ /* 0x040fe20007ffe808 */
[----:B------:R-:W-:-:S04]  /*12b20*/  VIADD R3, R3, 0x9f ;  /* 0x0000009f03037836 */ /* 0x000fc80000000000 */
[----:B------:R-:W-:-:S04]  /*12b30*/  IMAD.HI R3, R3, 0x66666667, RZ ;  /* 0x6666666703037827 */ /* 0x000fc800078e02ff */
[----:B------:R-:W-:Y:S01]  /*12b40*/  IMAD.HI R2, R0, 0x66666667, RZ ;  /* 0x6666666700027827 */ /* 0x000fe200078e02ff */
[----:B------:R-:W-:-:S04]  /*12b50*/  SHF.R.U32.HI R0, RZ, 0x1f, R3 ;  /* 0x0000001fff007819 */ /* 0x000fc80000011603 */
[----:B------:R-:W-:Y:S02]  /*12b60*/  LEA.HI.SX32 R0, R3, R0, 0x1a ;  /* 0x0000000003007211 */ /* 0x000fe400078fd2ff */
[----:B------:R-:W-:-:S04]  /*12b70*/  SHF.R.U32.HI R3, RZ, 0x1f, R2 ;  /* 0x0000001fff037819 */ /* 0x000fc80000011602 */
[----:B------:R-:W-:-:S04]  /*12b80*/  LEA.HI.SX32 R3, R2, R3, 0x1a ;  /* 0x0000000302037211 */ /* 0x000fc800078fd2ff */
[----:B0-----:R-:W-:-:S04]  /*12b90*/  VIMNMX R4, R0, R3, PT ;  /* 0x0000000300047248 */ /* 0x001fc80003fe0100 */
[----:B------:R-:W-:Y:S01]  /*12ba0*/  ISETP.GT.AND P0, PT, R4, RZ, PT ;  /* 0x000000ff0400720c */ /* 0x000fe20003f04270 */
[----:B------:R0:W-:-:S12]  /*12bb0*/  STL [R1], R4 ;  /* 0x0000000401007387 */ /* 0x0001d80000100800 */
        /* <DEDUP_REMOVED lines=19> */
.L_x_4867:
        /* <DEDUP_REMOVED lines=23> */
.L_x_4869:
        /* <DEDUP_REMOVED lines=20> */
.L_x_4870:
        /* <DEDUP_REMOVED lines=20> */
.L_x_4871:
        /* <DEDUP_REMOVED lines=18> */
.L_x_4872:
[----:B------:R-:W0:Y:S01]  /*13200*/  LDC R0, c[0x0][0x428] ;  /* 0x00010a00ff007b82 */ /* 0x000e220000000800 */
[----:B------:R-:W-:Y:S01]  /*13210*/  ULDC.64 UR4, c[0x0][0x9f8] ;  /* 0x00027e0000047ab9 */ /* 0x000fe20000000a00 */
[----:B------:R-:W2:Y:S01]  /*13220*/  LDL.LU R7, [R1+0x4] ;  /* 0x0000040001077983 */ /* 0x000ea20000300800 */
[----:B------:R-:W-:Y:S01]  /*13230*/  UISETP.NE.U32.AND UP0, UPT, UR4, URZ, UPT ;  /* 0x0000003f0400728c */ /* 0x000fe2000bf05070 */
[----:B------:R-:W-:Y:S01]  /*13240*/  IMAD.U32 R18, RZ, RZ, UR38 ;  /* 0x00000026ff127e24 */ /* 0x000fe2000f8e00ff */
[----:B------:R-:W-:Y:S01]  /*13250*/  ULDC.64 UR14, c[0x0][0xa08] ;  /* 0x00028200000e7ab9 */ /* 0x000fe20000000a00 */
[----:B------:R-:W2:Y:S01]  /*13260*/  LDL.LU R6, [R1+0x1c] ;  /* 0x00001c0001067983 */ /* 0x000ea20000300800 */
[----:B------:R-:W-:Y:S01]  /*13270*/  UISETP.NE.AND.EX UP0, UPT, UR5, URZ, UPT, UP0 ;  /* 0x0000003f0500728c */ /* 0x000fe2000bf05300 */
[----:B------:R-:W-:Y:S01]  /*13280*/  IMAD.U32 R5, RZ, RZ, UR45 ;  /* 0x0000002dff057e24 */ /* 0x000fe2000f8e00ff */
[----:B------:R-:W1:Y:S04]  /*13290*/  S2R R4, SR_TID.X ;  /* 0x0000000000047919 */ /* 0x000e680000002100 */
[----:B------:R-:W-:-:S05]  /*132a0*/  PLOP3.LUT P1, PT, PT, PT, UP0, 0x80, 0x0 ;  /* 0x000000000000781c */ /* 0x000fca0003f2f008 */
[----:B------:R-:W-:-:S04]  /*132b0*/  @UP0 UIADD3 UR4, UP1, UR43, UR4, URZ ;  /* 0x000000042b040290 */ /* 0x000fc8000ff3e03f */
[----:B------:R-:W-:Y:S01]  /*132c0*/  @UP0 UIADD3.X UR5, UR44, UR5, URZ, UP1, !UPT ;  /* 0x000000052c050290 */ /* 0x000fe20008ffe43f */
[----:B0-----:R-:W-:Y:S01]  /*132d0*/  ISETP.NE.AND P0, PT, R0, 0x1, PT ;  /* 0x000000010000780c */ /* 0x001fe20003f05270 */
[----:B------:R-:W-:-:S12]  /*132e0*/  IMAD.U32 R2, RZ, RZ, UR4 ;  /* 0x00000004ff027e24 */ /* 0x000fd8000f8e00ff */
[----:B------:R-:W0:Y:S01]  /*132f0*/  @P0 LDC R0, c[0x0][0x42c] ;  /* 0x00010b00ff000b82 */ /* 0x000e220000000800 */
[----:B-1----:R-:W-:-:S07]  /*13300*/  LOP3.LUT R10, R4, 0x7f, RZ, 0xc0, !PT ;  /* 0x0000007f040a7812 */ /* 0x002fce00078ec0ff */
[----:B------:R-:W1:Y:S01]  /*13310*/  @P0 LDC R3, c[0x0][0x430] ;  /* 0x00010c00ff030b82 */ /* 0x000e620000000800 */
[----:B0-----:R-:W-:-:S05]  /*13320*/  @P0 IMAD.HI.U32 R0, R0, UR38, RZ ;  /* 0x0000002600000c27 */ /* 0x001fca000f8e00ff */
[----:B-1----:R-:W-:Y:S01]  /*13330*/  @P0 SHF.R.U32.HI R18, RZ, R3, R0 ;  /* 0x00000003ff120219 */ /* 0x002fe20000011600 */
        /* <DEDUP_REMOVED lines=12> */
[----:B0-----:R-:W0:Y:S03]  /*13400*/  LDC.64 R2, c[0x0][0x3f8] ;  /* 0x0000fe00ff027b82 */ /* 0x001e260000000a00 */
[----:B------:R-:W-:Y:S01]  /*13410*/  LOP3.LUT R4, R4, 0x3, RZ, 0xc0, !PT ;  /* 0x0000000304047812 */ /* 0x000fe200078ec0ff */
[----:B------:R-:W-:-:S05]  /*13420*/  VOTEU.ALL UP1, P1 ;  /* 0x00000000003f7886 */ /* 0x000fca0000820000 */
[----:B------:R-:W-:-:S04]  /*13430*/  @!UP1 UIADD3 UR12, UP0, UR50, 0x270, URZ ;  /* 0x00000270320c9890 */ /* 0x000fc8000ff1e03f */
[----:B------:R-:W-:Y:S01]  /*13440*/  @!UP1 UIADD3.X UR13, URZ, UR51, URZ, UP0, !UPT ;  /* 0x000000333f0d9290 */ /* 0x000fe200087fe43f */
[----:B--2---:R-:W-:Y:S01]  /*13450*/  IMAD R6, R6, 0x80, R7 ;  /* 0x0000008006067824 */ /* 0x004fe200078e0207 */
[----:B------:R-:W-:Y:S02]  /*13460*/  SEL R7, RZ, UR45, P0 ;  /* 0x0000002dff077c07 */ /* 0x000fe40008000000 */
[----:B0-----:R-:W-:Y:S01]  /*13470*/  LOP3.LUT P0, RZ, R2, UR14, RZ, 0xfc, !PT ;  /* 0x0000000e02ff7c12 */ /* 0x001fe2000f80fcff */
[----:B------:R-:W-:Y:S01]  /*13480*/  UMOV UR14, 0xffffffff ;  /* 0xffffffff000e7882 */ /* 0x000fe20000000000 */
[----:B------:R-:W-:Y:S02]  /*13490*/  R2UR UR37, R6 ;  /* 0x00000000062572ca */ /* 0x000fe400000e0000 */
[----:B------:R-:W-:Y:S02]  /*134a0*/  R2UR UR39, R7 ;  /* 0x00000000072772ca */ /* 0x000fe400000e0000 */
[----:B------:R-:W-:-:S09]  /*134b0*/  LOP3.LUT P0, RZ, R3, UR15, RZ, 0xfc, P0 ;  /* 0x0000000f03ff7c12 */ /* 0x000fd2000800fcff */
[----:B------:R-:W-:Y:S01]  /*134c0*/  UMOV UR5, UR37 ;  /* 0x0000002500057c82 */ /* 0x000fe20008000000 */
[----:B------:R-:W-:Y:S01]  /*134d0*/  UMOV UR9, UR37 ;  /* 0x0000002500097c82 */ /* 0x000fe20008000000 */
[----:B------:R-:W-:Y:S01]  /*134e0*/  UMOV UR7, UR39 ;  /* 0x0000002700077c82 */ /* 0x000fe20008000000 */
[----:B------:R-:W-:Y:S01]  /*134f0*/  UMOV UR11, UR39 ;  /* 0x00000027000b7c82 */ /* 0x000fe20008000000 */
[----:B------:R0:W-:Y:S01]  /*13500*/  @!UP1 UTMAPF.L2.4D [UR36], [UR12] ;  /* 0x000000240c0095b8 */ /* 0x0001e20008018000 */
[----:B------:R0:W-:Y:S01]  /*13510*/  @!UP1 UTMAPF.L2.4D [UR4], [UR12] ;  /* 0x000000040c0095b8 */ /* 0x0001e20008018000 */
[----:B------:R0:W-:Y:S01]  /*13520*/  @!UP1 UTMAPF.L2.4D [UR8], [UR12] ;  /* 0x000000080c0095b8 */ /* 0x0001e20008018000 */
[----:B---3--:R-:W-:Y:S01]  /*13530*/  SHF.R.S32.HI R0, RZ, 0x1f, R5 ;  /* 0x0000001fff007819 */ /* 0x008fe20000011405 */
[----:B------:R-:W-:Y:S04]  /*13540*/  STL [R1+0xc], R5 ;  /* 0x00000c0501007387 */ /* 0x000fe80000100800 */
[----:B------:R1:W-:Y:S02]  /*13550*/  STL [R1+0x10], R0 ;  /* 0x0000100001007387 */ /* 0x0003e40000100800 */
[----:B-1----:R-:W-:Y:S01]  /*13560*/  SEL R0, R5, RZ, !P0 ;  /* 0x000000ff05007207 */ /* 0x002fe20004000000 */
[----:B0-----:R-:W-:Y:S06]  /*13570*/  BRA.DIV UR14, `(.L_x_4873) ;  /* 0x000000420eb47947 */ /* 0x001fec000b800000 */
[----:B------:R0:W1:Y:S02]  /*13580*/  SHFL.IDX PT, R14, R4, RZ, 0x1f ;  /* 0x00001fff040e7589 */ /* 0x00006400000e0000 */
.L_x_4945:
[----:B-1----:R-:W-:Y:S02]  /*13590*/  ISETP.NE.AND P0, PT, R14, RZ, PT ;  /* 0x000000ff0e00720c */ /* 0x002fe40003f05270 */
[----:B------:R-:W-:-:S11]  /*135a0*/  PLOP3.LUT P6, PT, PT, PT, PT, 0x8, 0x0 ;  /* 0x000000000000781c */ /* 0x000fd60003fce170 */
[----:B------:R-:W-:Y:S05]  /*135b0*/  @P0 BRA `(.L_x_4874) ;  /* 0x00000008001c0947 */ /* 0x000fea0003800000 */
[----:B0-----:R-:W2:Y:S01]  /*135c0*/  LDL R4, [R1] ;  /* 0x0000000001047983 */ /* 0x001ea20000100800 */
[----:B------:R-:W-:Y:S01]  /*135d0*/  UMOV UR4, 0xffffffff ;  /* 0xffffffff00047882 */ /* 0x000fe20000000000 */
[----:B--2---:R-:W-:Y:S02]  /*135e0*/  VIADD R8, R4, 0xffffffff ;  /* 0xffffffff04087836 */ /* 0x004fe40000000000 */
[----:B------:R-:W-:Y:S05]  /*135f0*/  BRA.DIV UR4, `(.L_x_4875) ;  /* 0x0000004204b47947 */ /* 0x000fea000b800000 */
[----:B------:R-:W-:-:S13]  /*13600*/  ELECT P6, URZ, PT ;  /* 0x00000000003f782f */ /* 0x000fda00038c0000 */
.L_x_4948:
[----:B------:R-:W-:Y:S05]  /*13610*/  @!P6 BRA `(.L_x_4876) ;  /* 0x000000040088e947 */ /* 0x000fea0003800000 */
[----:B------:R-:W-:-:S04]  /*13620*/  ISETP.NE.U32.AND P0, PT, R2, RZ, PT ;  /* 0x000000ff0200720c */ /* 0x000fc80003f05070 */
[----:B------:R-:W-:-:S13]  /*13630*/  ISETP.NE.AND.EX P0, PT, R3, RZ, PT, P0 ;  /* 0x000000ff0300720c */ /* 0x000fda0003f05300 */
[----:B------:R-:W-:Y:S05]  /*13640*/  @!P0 BRA `(.L_x_4877) ;  /* 0x0000000000508947 */ /* 0x000fea0003800000 */
[----:B------:R-:W2:Y:S01]  /*13650*/  LDL R12, [R1+0x10] ;  /* 0x00001000010c7983 */ /* 0x000ea20000100800 */
[----:B------:R-:W0:Y:S03]  /*13660*/  LDC R9, c[0x0][0x41c] ;  /* 0x00010700ff097b82 */ /* 0x000e260000000800 */
[----:B------:R-:W3:Y:S01]  /*13670*/  LDL R11, [R1+0xc] ;  /* 0x00000c00010b7983 */ /* 0x000ee20000100800 */
        /* <DEDUP_REMOVED lines=9> */
[----:B------:R-:W-:Y:S02]  /*13710*/  IMAD.MOV.U32 R4, RZ, RZ, R0 ;  /* 0x000000ffff047224 */ /* 0x000fe400078e0000 */
[----:B--2---:R-:W-:Y:S02]  /*13720*/  IMAD R9, R12, UR4, RZ ;  /* 0x000000040c097c24 */ /* 0x004fe4000f8e02ff */
[----:B---3--:R-:W-:-:S04]  /*13730*/  IMAD.WIDE.U32 R4, R11, UR4, R4 ;  /* 0x000000040b047c25 */ /* 0x008fc8000f8e0004 */
[----:B------:R-:W-:Y:S01]  /*13740*/  IMAD R0, R11, UR5, R9 ;  /* 0x000000050b007c24 */ /* 0x000fe2000f8e0209 */
[----:B------:R-:W-:-:S03]  /*13750*/  LEA R2, P0, R4, R2, 0x2 ;  /* 0x0000000204027211 */ /* 0x000fc600078010ff */
[----:B------:R-:W-:-:S05]  /*13760*/  IMAD.IADD R0, R5, 0x1, R0 ;  /* 0x0000000105007824 */ /* 0x000fca00078e0200 */
[----:B------:R-:W-:-:S05]  /*13770*/  LEA.HI.X R3, R4, R3, R0, 0x2, P0 ;  /* 0x0000000304037211 */ /* 0x000fca00000f1400 */
[----:B------:R0:W5:Y:S02]  /*13780*/  LDG.E R0, desc[UR52][R2.64] ;  /* 0x0000003402007981 */ /* 0x000164000c1e1900 */
.L_x_4877:
[----:B0-----:R-:W2:Y:S01]  /*13790*/  LDL R2, [R1+0x8] ;  /* 0x0000080001027983 */ /* 0x001ea20000100800 */
[----:B------:R-:W-:Y:S02]  /*137a0*/  LEA R4, R19, UR41, 0x3 ;  /* 0x0000002913047c11 */ /* 0x000fe4000f8e18ff */
[----:B------:R-:W-:Y:S02]  /*137b0*/  ISETP.NE.AND P0, PT, R10, RZ, PT ;  /* 0x000000ff0a00720c */ /* 0x000fe40003f05270 */
[----:B--2---:R-:W-:-:S04]  /*137c0*/  SHF.L.U32 R3, R2, 0x1f, RZ ;  /* 0x0000001f02037819 */ /* 0x004fc800000006ff */
[----:B------:R-:W0:Y:S02]  /*137d0*/  SYNCS.PHASECHK.TRANS64.TRYWAIT P2, [R4+URZ+0x33480], R3 ;  /* 0x03348003040075a7 */ /* 0x000e24000804017f */
[----:B0-----:R-:W-:Y:S05]  /*137e0*/  @!P2 BRA `(.L_x_4878) ;  /* 0x000000400058a947 */ /* 0x001fea0003800000 */
.L_x_4949:
        /* <DEDUP_REMOVED lines=8> */
.L_x_4879:
[----:B------:R-:W2:Y:S01]  /*13870*/  LDL R5, [R1+0x14] ;  /* 0x0000140001057983 */ /* 0x000ea20000100800 */
[----:B------:R-:W-:-:S05]  /*13880*/  MOV R2, UR41 ;  /* 0x0000002900027c02 */ /* 0x000fca0008000f00 */
        /* <DEDUP_REMOVED lines=27> */
.L_x_4950:
        /* <DEDUP_REMOVED lines=8> */
.L_x_4881:
        /* <DEDUP_REMOVED lines=24> */
.L_x_4876:
        /* <DEDUP_REMOVED lines=31> */
.L_x_4874:
[----:B01----:R-:W2:Y:S04]  /*13e30*/  LDL.LU R4, [R1+0x20] ;  /* 0x0000200001047983 */ /* 0x003ea80000300800 */
[----:B------:R-:W3:Y:S01]  /*13e40*/  LDL R3, [R1] ;  /* 0x0000000001037983 */ /* 0x000ee20000100800 */
[----:B------:R-:W-:Y:S01]  /*13e50*/  BSSY B0, `(.L_x_4882) ;  /* 0x000000a000007945 */ /* 0x000fe20003800000 */
[----:B--2---:R-:W-:Y:S01]  /*13e60*/  VIADD R4, R4, 0x1 ;  /* 0x0000000104047836 */ /* 0x004fe20000000000 */
[----:B---3--:R-:W-:-:S04]  /*13e70*/  ISETP.GE.AND P2, PT, R3, 0x2, PT ;  /* 0x000000020300780c */ /* 0x008fc80003f46270 */
[----:B------:R0:W-:Y:S01]  /*13e80*/  STL [R1+0x20], R4 ;  /* 0x0000200401007387 */ /* 0x0001e20000100800 */
[----:B------:R-:W-:-:S04]  /*13e90*/  LEA.HI R2, R4, R4, RZ, 0x1 ;  /* 0x0000000404027211 */ /* 0x000fc800078f08ff */
[----:B------:R-:W-:-:S05]  /*13ea0*/  LOP3.LUT R2, R2, 0xfffffffe, RZ, 0xc0, !PT ;  /* 0xfffffffe02027812 */ /* 0x000fca00078ec0ff */
[----:B------:R-:W-:-:S05]  /*13eb0*/  IMAD.IADD R2, R4, 0x1, -R2 ;  /* 0x0000000104027824 */ /* 0x000fca00078e0a02 */
[----:B------:R-:W-:-:S04]  /*13ec0*/  SHF.L.U32 R2, R2, 0x1f, RZ ;  /* 0x0000001f02027819 */ /* 0x000fc800000006ff */
[----:B------:R-:W1:Y:S02]  /*13ed0*/  SYNCS.PHASECHK.TRANS64.TRYWAIT P0, [UR41+0x33420], R2 ;  /* 0x03342002ff0075a7 */ /* 0x000e640008000169 */
[----:B01----:R-:W-:Y:S05]  /*13ee0*/  @!P0 BRA `(.L_x_4883) ;  /* 0x0000003800c08947 */ /* 0x003fea0003800000 */
.L_x_4951:
[----:B------:R-:W-:Y:S05]  /*13ef0*/  BSYNC B0 ;  /* 0x0000000000007941 */ /* 0x000fea0003800000 */
.L_x_4882:
[----:B------:R-:W-:Y:S05]  /*13f00*/  @!P2 BRA `(.L_x_4884) ;  /* 0x00000018000ca947 */ /* 0x000fea0003800000 */
[----:B0-----:R-:W2:Y:S04]  /*13f10*/  LDL.LU R3, [R1] ;  /* 0x0000000001037983 */ /* 0x001ea80000300800 */
[----:B------:R0:W5:Y:S01]  /*13f20*/  LDL.LU R2, [R1+0x8] ;  /* 0x0000080001027983 */ /* 0x0001620000300800 */
[----:B------:R-:W-:Y:S02]  /*13f30*/  IMAD.MOV.U32 R8, RZ, RZ, R19 ;  /* 0x000000ffff087224 */ /* 0x000fe400078e0013 */
[----:B0-2---:R-:W-:-:S07]  /*13f40*/  VIADD R3, R3, 0xfffffffe ;  /* 0xfffffffe03037836 */ /* 0x005fce0000000000 */
.L_x_4908:
[----:B------:R-:W-:Y:S01]  /*13f50*/  VIADD R19, R8, 0x1 ;  /* 0x0000000108137836 */ /* 0x000fe20000000000 */
[----:B------:R-:W-:Y:S05]  /*13f60*/  YIELD ;  /* 0x0000000000007946 */ /* 0x000fea0003800000 */
[----:B------:R-:W-:Y:S01]  /*13f70*/  ISETP.NE.AND P0, PT, R19, 0x2, PT ;  /* 0x000000021300780c */ /* 0x000fe20003f05270 */
[----:B------:R-:W-:Y:S03]  /*13f80*/  BSSY B0, `(.L_x_4885) ;  /* 0x00000a8000007945 */ /* 0x000fe60003800000 */
[----:B------:R-:W-:-:S02]  /*13f90*/  SEL R5, RZ, 0x1, P0 ;  /* 0x00000001ff057807 */ /* 0x000fc40000000000 */
        /* <DEDUP_REMOVED lines=23> */
[----:B------:R-:W-:-:S04]  /*14110*/  IMAD.WIDE.U32 R4, R6, UR6, R4 ;  /* 0x0000000606047c25 */ /* 0x000fc8000f8e0004 */
[----:B------:R-:W-:Y:S01]  /*14120*/  IMAD.IADD R0, R0, 0x1, R5 ;  /* 0x0000000100007824 */ /* 0x000fe200078e0205 */
[----:B------:R-:W-:-:S04]  /*14130*/  LEA R6, P0, R4, UR4, 0x2 ;  /* 0x0000000404067c11 */ /* 0x000fc8000f8010ff */
[----:B------:R-:W-:-:S05]  /*14140*/  LEA.HI.X R7, R4, UR5, R0, 0x2, P0 ;  /* 0x0000000504077c11 */ /* 0x000fca00080f1400 */
[----:B------:R1:W5:Y:S04]  /*14150*/  LDG.E R0, desc[UR52][R6.64] ;  /* 0x0000003406007981 */ /* 0x000368000c1e1900 */
.L_x_4887:
        /* <DEDUP_REMOVED lines=8> */
.L_x_4952:
[----:B------:R-:W-:Y:S05]  /*141e0*/  BSYNC B1 ;  /* 0x0000000000017941 */ /* 0x000fea0003800000 */
.L_x_4888:
        /* <DEDUP_REMOVED lines=9> */
.L_x_4891:
[----:B------:R-:W-:Y:S05]  /*14280*/  BSYNC B1 ;  /* 0x0000000000017941 */ /* 0x000fea0003800000 */
.L_x_4890:
[----:B------:R-:W2:Y:S01]  /*14290*/  LDL R7, [R1+0x14] ;  /* 0x0000140001077983 */ /* 0x000ea20000100800 */
        /* <DEDUP_REMOVED lines=10> */
[----:B0-----:R-:W-:Y:S02]  /*14340*/  VIADD R10, R4, 0xf200 ;  /* 0x0000f200040a7836 */ /* 0x001fe40000000000 */
[----:B--2---:R-:W-:Y:S02]  /*14350*/  IMAD R9, R9, 0xa0, R7 ;  /* 0x000000a009097824 */ /* 0x004fe400078e0207 */
[----:B------:R-:W-:-:S07]  /*14360*/  VIADD R7, R6, 0x33470 ;  /* 0x0003347006077836 */ /* 0x000fce0000000000 */
.L_x_4892:
        /* <DEDUP_REMOVED lines=16> */
.L_x_4893:
        /* <DEDUP_REMOVED lines=16> */
.L_x_4894:
        /* <DEDUP_REMOVED lines=12> */
.L_x_4953:
[----:B------:R-:W-:Y:S05]  /*14630*/  BSYNC B1 ;  /* 0x0000000000017941 */ /* 0x000fea0003800000 */
.L_x_4895:
        /* <DEDUP_REMOVED lines=11> */
.L_x_4898:
[----:B------:R-:W-:Y:S05]  /*146f0*/  BSYNC B1 ;  /* 0x0000000000017941 */ /* 0x000fea0003800000 */
.L_x_4897:
        /* <DEDUP_REMOVED lines=9> */
.L_x_4899:
        /* <DEDUP_REMOVED lines=15> */
.L_x_4900:
        /* <DEDUP_REMOVED lines=15> */
.L_x_4901:
        /* <DEDUP_REMOVED lines=9> */
.L_x_4886:
[----:B------:R-:W-:Y:S05]  /*14a00*/  BSYNC B0 ;  /* 0x0000000000007941 */ /* 0x000fea0003800000 */
.L_x_4885:
[----:B------:R-:W-:-:S06]  /*14a10*/  UISETP.NE.AND UP0, UPT, UR42, 0x3, UPT ;  /* 0x000000032a00788c */ /* 0x000fcc000bf05270 */
[----:B------:R-:W-:-:S13]  /*14a20*/  PLOP3.LUT P0, PT, PT, PT, UP0, 0x80, 0x0 ;  /* 0x000000000000781c */ /* 0x000fda0003f0f008 */
[----:B------:R-:W-:Y:S05]  /*14a30*/  @!P0 BRA `(.L_x_4902) ;  /* 0x0000000000048947 */ /* 0x000fea0003800000 */
[----:B------:R-:W-:Y:S01]  /*14a40*/  BPT.TRAP 0x1 ;  /* 0x000000040000795c */ /* 0x000fe20000300000 */
.L_x_4902:
        /* <DEDUP_REMOVED lines=8> */
.L_x_4954:
[----:B------:R-:W-:Y:S05]  /*14ad0*/  BSYNC B0 ;  /* 0x0000000000007941 */ /* 0x000fea0003800000 */
.L_x_4903:
[----:B------:R-:W-:Y:S05]  /*14ae0*/  @!P0 BRA `(.L_x_4905) ;  /* 0x0000000000048947 */ /* 0x000fea0003800000 */
[----:B------:R-:W-:Y:S01]  /*14af0*/  BPT.TRAP 0x1 ;  /* 0x000000040000795c */ /* 0x000fe20000300000 */
.L_x_4905:
[----:B-1----:R-:W-:Y:S01]  /*14b00*/  SHF.L.U32 R4, R2, 0x1f, RZ ;  /* 0x0000001f02047819 */ /* 0x002fe200000006ff */
[----:B------:R-:W-:-:S03]  /*14b10*/  IMAD R2, R8, 0x7800, RZ ;  /* 0x0000780008027824 */ /* 0x000fc600078e02ff */
[----:B------:R-:W1:Y:S02]  /*14b20*/  SYNCS.PHASECHK.TRANS64.TRYWAIT P2, [R12+URZ+0x33460], R4 ;  /* 0x033460040c0075a7 */ /* 0x000e64000804017f */
[----:B-1----:R-:W-:Y:S05]  /*14b30*/  @!P2 BRA `(.L_x_4906) ;  /* 0x000000300000a947 */ /* 0x002fea0003800000 */
.L_x_4955:
[C---:B------:R-:W-:Y:S01]  /*14b40*/  LOP3.LUT R13, R2.reuse, R17, RZ, 0xfc, !PT ;  /* 0x00000011020d7212 */ /* 0x040fe200078efcff */
[----:B------:R-:W-:Y:S05]  /*14b50*/  WARPSYNC.ALL ;  /* 0x0000000000007948 */ /* 0x000fea0003800000 */
[----:B-1----:R1:W2:Y:S01]  /*14b60*/  LDSM.16.MT88.4 R4, [R13+UR41+0xf200] ;  /* 0x00f200290d04783b */ /* 0x0022a20008004200 */
[----:B------:R-:W-:Y:S02]  /*14b70*/  IMAD.U32 R14, RZ, RZ, UR41 ;  /* 0x00000029ff0e7e24 */ /* 0x000fe4000f8e00ff */
[----:B------:R-:W-:Y:S02]  /*14b80*/  VIADD R15, R2, 0x2800 ;  /* 0x00002800020f7836 */ /* 0x000fe40000000000 */
[----:B------:R-:W-:-:S02]  /*14b90*/  VIADD R14, R14, 0x200 ;  /* 0x000002000e0e7836 */ /* 0x000fc40000000000 */
[C---:B------:R-:W-:Y:S02]  /*14ba0*/  VIADD R20, R2.reuse, 0x1800 ;  /* 0x0000180002147836 */ /* 0x040fe40000000000 */
[C---:B-1----:R-:W-:Y:S02]  /*14bb0*/  VIADD R13, R2.reuse, 0x800 ;  /* 0x00000800020d7836 */ /* 0x042fe40000000000 */
[----:B------:R-:W-:Y:S01]  /*14bc0*/  VIADD R21, R2, 0x5800 ;  /* 0x0000580002157836 */ /* 0x000fe20000000000 */
[C-C-:B--2---:R-:W-:Y:S02]  /*14bd0*/  PRMT R8, R4.reuse, 0x6420, R5.reuse ;  /* 0x0000642004087816 */ /* 0x144fe40000000005 */
[----:B------:R-:W-:Y:S02]  /*14be0*/  PRMT R9, R4, 0x7531, R5 ;  /* 0x0000753104097816 */ /* 0x000fe40000000005 */
[----:B------:R-:W-:Y:S02]  /*14bf0*/  LOP3.LUT R4, R2, R16, RZ, 0xfc, !PT ;  /* 0x0000001002047212 */ /* 0x000fe400078efcff */
[----:B0-----:R-:W-:-:S02]  /*14c00*/  PRMT R10, R6, 0x6420, R7 ;  /* 0x00006420060a7816 */ /* 0x001fc40000000007 */
[----:B------:R-:W-:Y:S01]  /*14c10*/  PRMT R11, R6, 0x7531, R7 ;  /* 0x00007531060b7816 */ /* 0x000fe20000000007 */
[----:B------:R-:W-:-:S05]  /*14c20*/  IMAD.IADD R4, R14, 0x1, R4 ;  /* 0x000000010e047824 */ /* 0x000fca00078e0204 */
[----:B------:R0:W-:Y:S02]  /*14c30*/  STSM.16.M88.4 [R4], R8 ;  /* 0x0000000804007844 */ /* 0x0001e40000000200 */
[----:B0-----:R-:W-:-:S06]  /*14c40*/  LOP3.LUT R4, R15, R17, RZ, 0xfc, !PT ;  /* 0x000000110f047212 */ /* 0x001fcc00078efcff */
[----:B------:R-:W0:Y:S02]  /*14c50*/  LDSM.16.MT88.4 R4, [R4+UR41+0xf200] ;  /* 0x00f200290404783b */ /* 0x000e240008004200 */
[C-C-:B0-----:R-:W-:Y:S02]  /*14c60*/  PRMT R8, R4.reuse, 0x6420, R5.reuse ;  /* 0x0000642004087816 */ /* 0x141fe40000000005 */
        /* <DEDUP_REMOVED lines=8> */
[----:B0-----:R-:W-:-:S06]  /*14cf0*/  LOP3.LUT R4, R5, R17, RZ, 0xfc, !PT ;  /* 0x0000001105047212 */ /* 0x001fcc00078efcff */
[----:B------:R-:W0:Y:S02]  /*14d00*/  LDSM.16.MT88.4 R4, [R4+UR41+0xf200] ;  /* 0x00f200290404783b */ /* 0x000e240008004200 */
[C-C-:B0-----:R-:W-:Y:S02]  /*14d10*/  PRMT R8, R4.reuse, 0x6420, R5.reuse ;  /* 0x0000642004087816 */ /* 0x141fe40000000005 */
        /* <DEDUP_REMOVED lines=8> */
[----:B0-----:R-:W-:Y:S01]  /*14da0*/  LOP3.LUT R4, R13, R17, RZ, 0xfc, !PT ;  /* 0x000000110d047212 */ /* 0x001fe200078efcff */
[----:B------:R-:W-:-:S04]  /*14db0*/  IMAD.U32 R13, RZ, RZ, UR41 ;  /* 0x00000029ff0d7e24 */ /* 0x000fc8000f8e00ff */
[----:B------:R-:W-:Y:S01]  /*14dc0*/  VIADD R13, R13, 0x200 ;  /* 0x000002000d0d7836 */ /* 0x000fe20000000000 */
[----:B------:R-:W0:Y:S02]  /*14dd0*/  LDSM.16.MT88.4 R4, [R4+UR41+0xf200] ;  /* 0x00f200290404783b */ /* 0x000e240008004200 */
[C-C-:B0-----:R-:W-:Y:S02]  /*14de0*/  PRMT R8, R4.reuse, 0x6420, R5.reuse ;  /* 0x0000642004087816 */ /* 0x141fe40000000005 */
[----:B------:R-:W-:Y:S02]  /*14df0*/  PRMT R9, R4, 0x7531, R5 ;  /* 0x0000753104097816 */ /* 0x000fe40000000005 */
        /* <DEDUP_REMOVED lines=18> */
[----:B0-----:R-:W-:-:S06]  /*14f20*/  LOP3.LUT R4, R21, R17, RZ, 0xfc, !PT ;  /* 0x0000001115047212 */ /* 0x001fcc00078efcff */
[----:B------:R-:W0:Y:S02]  /*14f30*/  LDSM.16.MT88.4 R4, [R4+UR41+0xf200] ;  /* 0x00f200290404783b */ /* 0x000e240008004200 */
[C-C-:B0-----:R-:W-:Y:S02]  /*14f40*/  PRMT R8, R4.reuse, 0x6420, R5.reuse ;  /* 0x0000642004087816 */ /* 0x141fe40000000005 */
        /* <DEDUP_REMOVED lines=15> */
[----:B------:R-:W-:Y:S01]  /*15040*/  LOP3.LUT R4, R13, R16, RZ, 0xfc, !PT ;  /* 0x000000100d047212 */ /* 0x000fe200078efcff */
[----:B------:R-:W-:Y:S01]  /*15050*/  VIADD R13, R2, 0x4000 ;  /* 0x00004000020d7836 */ /* 0x000fe20000000000 */
        /* <DEDUP_REMOVED lines=14> */
[C---:B0-----:R-:W-:Y:S02]  /*15140*/  LOP3.LUT R4, R15.reuse, R17, RZ, 0xfc, !PT ;  /* 0x000000110f047212 */ /* 0x041fe400078efcff */
[----:B------:R-:W-:-:S04]  /*15150*/  LOP3.LUT R15, R15, R16, RZ, 0xfc, !PT ;  /* 0x000000100f0f7212 */ /* 0x000fc800078efcff */
        /* <DEDUP_REMOVED lines=21> */
[----:B------:R-:W-:Y:S02]  /*152b0*/  VIADD R11, R2, 0x5000 ;  /* 0x00005000020b7836 */ /* 0x000fe40000000000 */
[----:B------:R-:W-:-:S03]  /*152c0*/  IMAD.U32 R13, RZ, RZ, UR41 ;  /* 0x00000029ff0d7e24 */ /* 0x000fc6000f8e00ff */
[----:B------:R-:W0:Y:S01]  /*152d0*/  LDSM.16.MT88.4 R4, [R4+UR41+0xf200] ;  /* 0x00f200290404783b */ /* 0x000e220008004200 */
[----:B------:R-:W-:Y:S01]  /*152e0*/  VIADD R13, R13, 0x200 ;  /* 0x000002000d0d7836 */ /* 0x000fe20000000000 */
        /* <DEDUP_REMOVED lines=8> */
[C---:B0-----:R-:W-:Y:S02]  /*15370*/  LOP3.LUT R4, R13.reuse, R17, RZ, 0xfc, !PT ;  /* 0x000000110d047212 */ /* 0x041fe400078efcff */
[----:B------:R-:W-:-:S04]  /*15380*/  LOP3.LUT R13, R13, R16, RZ, 0xfc, !PT ;  /* 0x000000100d0d7212 */ /* 0x000fc800078efcff */
[----:B------:R-:W0:Y:S02]  /*15390*/  LDSM.16.MT88.4 R4, [R4+UR41+0xf200] ;  /* 0x00f200290404783b */ /* 0x000e240008004200 */
[C-C-:B0-----:R-:W-:Y:S02]  /*153a0*/  PRMT R10, R6.reuse, 0x6420, R7.reuse ;  /* 0x00006420060a7816 */ /* 0x141fe40000000007 */
[----:B------:R-:W-:Y:S01]  /*153b0*/  PRMT R11, R6, 0x7531, R7 ;  /* 0x00007531060b7816 */ /* 0x000fe20000000007 */
[----:B------:R-:W-:Y:S01]  /*153c0*/  IMAD.U32 R7, RZ, RZ, UR41 ;  /* 0x00000029ff077e24 */ /* 0x000fe2000f8e00ff */
[C-C-:B------:R-:W-:Y:S02]  /*153d0*/  PRMT R8, R4.reuse, 0x6420, R5.reuse ;  /* 0x0000642004087816 */ /* 0x140fe40000000005 */
[----:B------:R-:W-:Y:S01]  /*153e0*/  PRMT R9, R4, 0x7531, R5 ;  /* 0x0000753104097816 */ /* 0x000fe20000000005 */
[----:B------:R-:W-:Y:S01]  /*153f0*/  VIADD R7, R7, 0x200 ;  /* 0x0000020007077836 */ /* 0x000fe20000000000 */
[----:B------:R-:W-:-:S02]  /*15400*/  LOP3.LUT R4, R21, R16, RZ, 0xfc, !PT ;  /* 0x0000001015047212 */ /* 0x000fc400078efcff */
[C---:B------:R-:W-:Y:S01]  /*15410*/  IADD3 R5, R2.reuse, 0x2000, RZ ;  /* 0x0000200002057810 */ /* 0x040fe20007ffe0ff */
[----:B------:R-:W-:Y:S02]  /*15420*/  VIADD R2, R2, 0x7000 ;  /* 0x0000700002027836 */ /* 0x000fe40000000000 */
[----:B------:R-:W-:-:S05]  /*15430*/  IMAD.IADD R4, R7, 0x1, R4 ;  /* 0x0000000107047824 */ /* 0x000fca00078e0204 */
[----:B------:R0:W-:Y:S02]  /*15440*/  STSM.16.M88.4 [R4], R8 ;  /* 0x0000000804007844 */ /* 0x0001e40000000200 */
[----:B0-----:R-:W-:-:S06]  /*15450*/  LOP3.LUT R4, R5, R17, RZ, 0xfc, !PT ;  /* 0x0000001105047212 */ /* 0x001fcc00078efcff */
[----:B------:R-:W0:Y:S02]  /*15460*/  LDSM.16.MT88.4 R4, [R4+UR41+0xf200] ;  /* 0x00f200290404783b */ /* 0x000e240008004200 */
[C-C-:B0-----:R-:W-:Y:S02]  /*15470*/  PRMT R8, R4.reuse, 0x6420, R5.reuse ;  /* 0x0000642004087816 */ /* 0x141fe40000000005 */
        /* <DEDUP_REMOVED lines=8> */
[----:B------:R-:W1:Y:S01]  /*15500*/  LDSM.16.MT88.4 R4, [R4+UR41+0xf200] ;  /* 0x00f200290404783b */ /* 0x000e620008004200 */
[----:B0-----:R-:W-:-:S04]  /*15510*/  IMAD.U32 R15, RZ, RZ, UR41 ;  /* 0x00000029ff0f7e24 */ /* 0x001fc8000f8e00ff */
[----:B------:R-:W-:-:S04]  /*15520*/  VIADD R15, R15, 0x200 ;  /* 0x000002000f0f7836 */ /* 0x000fc80000000000 */
[C---:B------:R-:W-:Y:S01]  /*15530*/  IMAD.IADD R13, R15.reuse, 0x1, R13 ;  /* 0x000000010f0d7824 */ /* 0x040fe200078e020d */
[C-C-:B-1----:R-:W-:Y:S02]  /*15540*/  PRMT R8, R4.reuse, 0x6420, R5.reuse ;  /* 0x0000642004087816 */ /* 0x142fe40000000005 */
[----:B------:R-:W-:Y:S02]  /*15550*/  PRMT R9, R4, 0x7531, R5 ;  /* 0x0000753104097816 */ /* 0x000fe40000000005 */
[C-C-:B------:R-:W-:Y:S02]  /*15560*/  PRMT R10, R6.reuse, 0x6420, R7.reuse ;  /* 0x00006420060a7816 */ /* 0x140fe40000000007 */
        /* <DEDUP_REMOVED lines=19> */
.L_x_4907:
[----:B0-----:R2:W5:Y:S01]  /*156a0*/  LDL R2, [R1+0x8] ;  /* 0x0000080001027983 */ /* 0x0015620000100800 */
[----:B-1----:R0:W-:Y:S01]  /*156b0*/  SYNCS.ARRIVE.TRANS64.A1T0 RZ, [R12+URZ+0x33450], RZ ;  /* 0x033450ff0cff79a7 */ /* 0x0021e2000810003f */
[----:B------:R-:W-:Y:S01]  /*156c0*/  BAR.SYNC.DEFER_BLOCKING 0x2, 0x80 ;  /* 0x0082000000007b1d */ /* 0x000fe20000010000 */
[C---:B------:R-:W-:Y:S01]  /*156d0*/  ISETP.GT.AND P0, PT, R3.reuse, RZ, PT ;  /* 0x000000ff0300720c */ /* 0x040fe20003f04270 */
[----:B------:R-:W-:Y:S02]  /*156e0*/  VIADD R3, R3, 0xffffffff ;  /* 0xffffffff03037836 */ /* 0x000fe40000000000 */
[----:B0-----:R-:W-:-:S05]  /*156f0*/  @!P1 VIADD R12, R12, 0x33480 ;  /* 0x000334800c0c9836 */ /* 0x001fca0000000000 */
[----:B------:R-:W-:Y:S01]  /*15700*/  @!P1 PRMT R12, RZ, 0x654, R12 ;  /* 0x00000654ff0c9816 */ /* 0x000fe2000000000c */
[----:B------:R-:W-:-:S03]  /*15710*/  IMAD.MOV.U32 R8, RZ, RZ, R19 ;  /* 0x000000ffff087224 */ /* 0x000fc600078e0013 */
[----:B------:R2:W-:Y:S01]  /*15720*/  @!P1 SYNCS.ARRIVE.TRANS64.RED.A1T0 RZ, [R12+URZ], RZ ;  /* 0x000000ff0cff99a7 */ /* 0x0005e2000810043f */
[----:B------:R-:W-:Y:S05]  /*15730*/  @P0 BRA `(.L_x_4908) ;  /* 0xffffffe800040947 */ /* 0x000fea000383ffff */
.L_x_4884:
[----:B------:R-:W-:Y:S04]  /*15740*/  BSSY B0, `(.L_x_4909) ;  /* 0x000000f000007945 */ /* 0x000fe80003800000 */
[----:B------:R-:W-:Y:S05]  /*15750*/  @P1 BRA `(.L_x_4910) ;  /* 0x0000000000341947 */ /* 0x000fea0003800000 */
[----:B------:R-:W1:Y:S01]  /*15760*/  S2R R5, SR_LANEID ;  /* 0x0000000000057919 */ /* 0x000e620000000000 */
[----:B------:R-:W-:Y:S01]  /*15770*/  VOTEU.ANY UR4, UPT, PT ;  /* 0x0000000000047886 */ /* 0x000fe200038e0100 */
[----:B0----5:R-:W0:Y:S01]  /*15780*/  LDC.64 R2, c[0x0][0xc38] ;  /* 0x00030e00ff027b82 */ /* 0x021e220000000a00 */
[----:B------:R-:W1:Y:S02]  /*15790*/  FLO.U32 R0, UR4 ;  /* 0x0000000400007d00 */ /* 0x000e6400080e0000 */
[----:B-1----:R-:W-:-:S06]  /*157a0*/  ISETP.EQ.U32.AND P0, PT, R0, R5, PT ;  /* 0x000000050000720c */ /* 0x002fcc0003f02070 */
[----:B------:R-:W0:Y:S07]  /*157b0*/  POPC R5, UR4 ;  /* 0x0000000400057d09 */ /* 0x000e2e0008000000 */
[----:B0-----:R-:W3:Y:S01]  /*157c0*/  @P0 ATOMG.E.ADD.STRONG.GPU PT, R3, desc[UR52][R2.64], R5 ;  /* 0x00000005020309a8 */ /* 0x001ee200081ee1f4 */
[----:B------:R-:W0:Y:S02]  /*157d0*/  S2R R4, SR_LTMASK ;  /* 0x0000000000047919 */ /* 0x000e240000003900 */
[----:B0-----:R-:W-:-:S04]  /*157e0*/  LOP3.LUT R4, R4, UR4, RZ, 0xc0, !PT ;  /* 0x0000000404047c12 */ /* 0x001fc8000f8ec0ff */
[----:B------:R-:W0:Y:S01]  /*157f0*/  POPC R7, R4 ;  /* 0x0000000400077309 */ /* 0x000e220000000000 */
[----:B---3--:R-:W0:Y:S02]  /*15800*/  SHFL.IDX PT, R0, R3, R0, 0x1f ;  /* 0x00001f0003007589 */ /* 0x008e2400000e0000 */
[----:B0-----:R-:W-:-:S05]  /*15810*/  IADD3 R0, R0, UR46, R7 ;  /* 0x0000002e00007c10 */ /* 0x001fca000fffe007 */
[----:B------:R1:W-:Y:S02]  /*15820*/  STL [R1+0x18], R0 ;  /* 0x0000180001007387 */ /* 0x0003e40000100800 */
.L_x_4910:
[----:B------:R-:W-:Y:S05]  /*15830*/  BSYNC B0 ;  /* 0x0000000000007941 */ /* 0x000fea0003800000 */
.L_x_4909:
[----:B------:R-:W-:-:S06]  /*15840*/  UISETP.NE.AND UP0, UPT, UR42, 0x3, UPT ;  /* 0x000000032a00788c */ /* 0x000fcc000bf05270 */
[----:B------:R-:W-:-:S13]  /*15850*/  PLOP3.LUT P0, PT, PT, PT, UP0, 0x80, 0x0 ;  /* 0x000000000000781c */ /* 0x000fda0003f0f008 */
[----:B------:R-:W-:Y:S05]  /*15860*/  @!P0 BRA `(.L_x_4911) ;  /* 0x0000000000048947 */ /* 0x000fea0003800000 */
[----:B------:R-:W-:Y:S01]  /*15870*/  BPT.TRAP 0x1 ;  /* 0x000000040000795c */ /* 0x000fe20000300000 */
.L_x_4911:
[----:B-1----:R-:W3:Y:S01]  /*15880*/  LDL R0, [R1+0x8] ;  /* 0x0000080001007983 */ /* 0x002ee20000100800 */
[----:B0----5:R-:W-:Y:S01]  /*15890*/  IMAD.U32 R2, RZ, RZ, UR47 ;  /* 0x0000002fff027e24 */ /* 0x021fe2000f8e00ff */
[----:B------:R-:W-:Y:S04]  /*158a0*/  BSSY B0, `(.L_x_4912) ;  /* 0x0000007000007945 */ /* 0x000fe80003800000 */
[----:B------:R-:W-:Y:S02]  /*158b0*/  ISETP.NE.AND P2, PT, R2, 0x3, PT ;  /* 0x000000030200780c */ /* 0x000fe40003f45270 */
[----:B---3--:R-:W-:Y:S02]  /*158c0*/  LOP3.LUT R3, R0, 0x1, RZ, 0x3c, !PT ;  /* 0x0000000100037812 */ /* 0x008fe400078e3cff */
[----:B------:R-:W-:-:S02]  /*158d0*/  LEA R0, R19, UR41, 0x3 ;  /* 0x0000002913007c11 */ /* 0x000fc4000f8e18ff */
[----:B------:R-:W-:-:S04]  /*158e0*/  SHF.L.U32 R3, R3, 0x1f, RZ ;  /* 0x0000001f03037819 */ /* 0x000fc800000006ff */
[----:B------:R-:W0:Y:S02]  /*158f0*/  SYNCS.PHASECHK.TRANS64.TRYWAIT P0, [R0+URZ+0x33470], R3 ;  /* 0x03347003000075a7 */ /* 0x000e24000800017f */
[----:B0-----:R-:W-:Y:S05]  /*15900*/  @!P0 BRA `(.L_x_4913) ;  /* 0x0000002000a08947 */ /* 0x001fea0003800000 */
.L_x_4956:
[----:B------:R-:W-:Y:S05]  /*15910*/  BSYNC B0 ;  /* 0x0000000000007941 */ /* 0x000fea0003800000 */
.L_x_4912:
[----:B------:R-:W-:Y:S05]  /*15920*/  @!P2 BRA `(.L_x_4914) ;  /* 0x000000000004a947 */ /* 0x000fea0003800000 */
[----:B------:R-:W-:Y:S01]  /*15930*/  BPT.TRAP 0x1 ;  /* 0x000000040000795c */ /* 0x000fe20000300000 */
.L_x_4914:
[----:B------:R-:W0:Y:S02]  /*15940*/  LDL R2, [R1+0x8] ;  /* 0x0000080001027983 */ /* 0x000e240000100800 */
[----:B0-----:R-:W-:-:S04]  /*15950*/  SHF.L.U32 R3, R2, 0x1f, RZ ;  /* 0x0000001f02037819 */ /* 0x001fc800000006ff */
[----:B------:R-:W0:Y:S02]  /*15960*/  SYNCS.PHASECHK.TRANS64.TRYWAIT P0, [R0+URZ+0x33460], R3 ;  /* 0x03346003000075a7 */ /* 0x000e24000800017f */
[----:B0-----:R-:W-:Y:S05]  /*15970*/  @!P0 BRA `(.L_x_4915) ;  /* 0x0000002000988947 */ /* 0x001fea0003800000 */
.L_x_4957:
[----:B------:R-:W-:Y:S01]  /*15980*/  IMAD R2, R19, 0x7800, RZ ;  /* 0x0000780013027824 */ /* 0x000fe200078e02ff */
[----:B------:R-:W-:Y:S05]  /*15990*/  WARPSYNC.ALL ;  /* 0x0000000000007948 */ /* 0x000fea0003800000 */
[C---:B0-----:R-:W-:Y:S01]  /*159a0*/  LOP3.LUT R3, R2.reuse, R17, RZ, 0xfc, !PT ;  /* 0x0000001102037212 */ /* 0x041fe200078efcff */
[----:B------:R-:W-:Y:S02]  /*159b0*/  IMAD.U32 R14, RZ, RZ, UR41 ;  /* 0x00000029ff0e7e24 */ /* 0x000fe4000f8e00ff */
[----:B------:R-:W-:Y:S02]  /*159c0*/  VIADD R13, R2, 0x2800 ;  /* 0x00002800020d7836 */ /* 0x000fe40000000000 */
[----:B------:R0:W1:Y:S01]  /*159d0*/  LDSM.16.MT88.4 R4, [R3+UR41+0xf200] ;  /* 0x00f200290304783b */ /* 0x0000620008004200 */
[----:B------:R-:W-:-:S02]  /*159e0*/  VIADD R14, R14, 0x200 ;  /* 0x000002000e0e7836 */ /* 0x000fc40000000000 */
[C---:B------:R-:W-:Y:S02]  /*159f0*/  VIADD R20, R2.reuse, 0x5000 ;  /* 0x0000500002147836 */ /* 0x040fe40000000000 */
[C---:B------:R-:W-:Y:S02]  /*15a00*/  VIADD R18, R2.reuse, 0x2000 ;  /* 0x0000200002127836 */ /* 0x040fe40000000000 */
[----:B0-----:R-:W-:Y:S01]  /*15a10*/  VIADD R3, R2, 0x800 ;  /* 0x0000080002037836 */ /* 0x001fe20000000000 */
[C---:B------:R-:W-:Y:S02]  /*15a20*/  LOP3.LUT R15, R20.reuse, R17, RZ, 0xfc, !PT ;  /* 0x00000011140f7212 */ /* 0x040fe400078efcff */
[----:B------:R-:W-:Y:S02]  /*15a30*/  LOP3.LUT R20, R20, R16, RZ, 0xfc, !PT ;  /* 0x0000001014147212 */ /* 0x000fe400078efcff */
[C-C-:B-1----:R-:W-:Y:S02]  /*15a40*/  PRMT R8, R4.reuse, 0x6420, R5.reuse ;  /* 0x0000642004087816 */ /* 0x142fe40000000005 */
[----:B------:R-:W-:-:S02]  /*15a50*/  PRMT R9, R4, 0x7531, R5 ;  /* 0x0000753104097816 */ /* 0x000fc40000000005 */
[-C--:B------:R-:W-:Y:S02]  /*15a60*/  LOP3.LUT R4, R2, R16.reuse, RZ, 0xfc, !PT ;  /* 0x0000001002047212 */ /* 0x080fe400078efcff */
[C-C-:B------:R-:W-:Y:S02]  /*15a70*/  PRMT R10, R6.reuse, 0x6420, R7.reuse ;  /* 0x00006420060a7816 */ /* 0x140fe40000000007 */
[----:B------:R-:W-:Y:S01]  /*15a80*/  PRMT R11, R6, 0x7531, R7 ;  /* 0x00007531060b7816 */ /* 0x000fe20000000007 */
[----:B--2---:R-:W-:Y:S01]  /*15a90*/  IMAD.IADD R12, R14, 0x1, R4 ;  /* 0x000000010e0c7824 */ /* 0x004fe200078e0204 */
        /* <DEDUP_REMOVED lines=155> */
.L_x_4916:
        /* <DEDUP_REMOVED lines=12> */
.L_x_4868:
[----:B------:R-:W-:Y:S05]  /*16510*/  BSYNC B6 ;  /* 0x0000000000067941 */ /* 0x000fea0003800000 */
.L_x_4866:
[----:B0-----:R-:W2:Y:S02]  /*16520*/  LDL R0, [R1+0x24] ;  /* 0x0000240001007983 */ /* 0x001ea40000100800 */
        /* <DEDUP_REMOVED lines=8> */
[----:B-1----:R-:W-:Y:S02]  /*165b0*/  IMAD.MOV.U32 R2, RZ, RZ, R7 ;  /* 0x000000ffff027224 */ /* 0x002fe400078e0007 */
[----:B------:R-:W-:-:S03]  /*165c0*/  IMAD.MOV.U32 R0, RZ, RZ, R6 ;  /* 0x000000ffff007224 */ /* 0x000fc600078e0006 */
[----:B------:R-:W-:Y:S02]  /*165d0*/  R2UR UR48, R2 ;  /* 0x00000000023072ca */ /* 0x000fe400000e0000 */
[----:B------:R-:W-:Y:S01]  /*165e0*/  R2UR UR38, R0 ;  /* 0x00000000002672ca */ /* 0x000fe200000e0000 */
[----:B------:R-:W-:Y:S06]  /*165f0*/  BAR.ARV 0x4, 0x180 ;  /* 0x0106000000007b1d */ /* 0x000fec0000002000 */
[----:B------:R-:W-:Y:S08]  /*16600*/  BRA `(.L_x_4918) ;  /* 0x0000000800d47947 */ /* 0x000ff00003800000 */
.L_x_4917:
[----:B-1----:R-:W0:Y:S01]  /*16610*/  S2R R2, SR_TID.X ;  /* 0x0000000000027919 */ /* 0x002e220000002100 */
        /* <DEDUP_REMOVED lines=31> */
[----:B0-----:R-:W-:-:S04]  /*16810*/  SEL R5, R5, RZ, P5 ;  /* 0x000000ff05057207 */ /* 0x001fc80002800000 */
[----:B------:R-:W-:Y:S02]  /*16820*/  IADD3 R8, R2, R5, RZ ;  /* 0x0000000502087210 */ /* 0x000fe40007ffe0ff */
[----:B------:R-:W0:Y:S03]  /*16830*/  LDC R5, c[0x0][0xc10] ;  /* 0x00030400ff057b82 */ /* 0x000e260000000800 */
[----:B------:R-:W0:Y:S04]  /*16840*/  SHFL.IDX PT, R6, R8, 0x1f, 0x1f ;  /* 0x03e01f0008067f89 */ /* 0x000e2800000e0000 */
[----:B------:R-:W1:Y:S01]  /*16850*/  SHFL.IDX PT, R0, R9, RZ, 0x1f ;  /* 0x00001fff09007589 */ /* 0x000e6200000e0000 */
[----:B0-----:R-:W-:-:S04]  /*16860*/  IMAD R6, R6, R5, RZ ;  /* 0x0000000506067224 */ /* 0x001fc800078e02ff */
[----:B------:R-:W-:-:S05]  /*16870*/  IMAD.IADD R7, R7, 0x1, R6 ;  /* 0x0000000107077824 */ /* 0x000fca00078e0206 */
[----:B-1----:R-:W-:-:S13]  /*16880*/  ISETP.GT.AND P6, PT, R7, R0, PT ;  /* 0x000000000700720c */ /* 0x002fda0003fc4270 */
[----:B------:R-:W-:Y:S05]  /*16890*/  @P6 BRA `(.L_x_4919) ;  /* 0x0000000000946947 */ /* 0x000fea0003800000 */
.L_x_4923:
        /* <DEDUP_REMOVED lines=14> */
.L_x_4922:
[----:B------:R-:W-:Y:S05]  /*16980*/  BSYNC B0 ;  /* 0x0000000000007941 */ /* 0x000fea0003800000 */
.L_x_4921:
        /* <DEDUP_REMOVED lines=22> */
.L_x_4919:
        /* <DEDUP_REMOVED lines=16> */
[----:B------:R-:W-:-:S04]  /*16bf0*/  IABS R9, R6 ;  /* 0x0000000600097213 */ /* 0x000fc80000000000 */
[----:B------:R-:W0:Y:S08]  /*16c00*/  I2F.RP R11, R9 ;  /* 0x00000009000b7306 */ /* 0x000e300000209400 */
[----:B0-----:R-:W0:Y:S02]  /*16c10*/  MUFU.RCP R11, R11 ;  /* 0x0000000b000b7308 */ /* 0x001e240000001000 */
[----:B0-----:R-:W-:-:S06]  /*16c20*/  VIADD R12, R11, 0xffffffe ;  /* 0x0ffffffe0b0c7836 */ /* 0x001fcc0000000000 */
[----:B------:R0:W1:Y:S01]  /*16c30*/  F2I.FTZ.U32.TRUNC.NTZ R3, R12 ;  /* 0x0000000c00037305 */ /* 0x000062000021f000 */
[----:B------:R-:W-:Y:S05]  /*16c40*/  @!P0 BRA `(.L_x_4924) ;  /* 0x00000000000c8947 */ /* 0x000fea0003800000 */
[----:B------:R-:W-:-:S06]  /*16c50*/  UIADD3 UR4, UR6, -0x1, URZ ;  /* 0xffffffff06047890 */ /* 0x000fcc000fffe03f */
[----:B------:R-:W-:-:S05]  /*16c60*/  IMAD.U32 R11, RZ, RZ, UR4 ;  /* 0x00000004ff0b7e24 */ /* 0x000fca000f8e00ff */
[----:B------:R2:W3:Y:S02]  /*16c70*/  SHFL.IDX PT, R2, R8, R11, 0x1f ;  /* 0x00001f0b08027589 */ /* 0x0004e400000e0000 */
.L_x_4924:
[--C-:B-12---:R-:W-:Y:S02]  /*16c80*/  IMAD.MOV R8, RZ, RZ, -R3.reuse ;  /* 0x000000ffff087224 */ /* 0x106fe400078e0a03 */
[----:B---3--:R-:W-:Y:S02]  /*16c90*/  IMAD R10, R2, R5, R10 ;  /* 0x00000005020a7224 */ /* 0x008fe400078e020a */
[----:B------:R-:W-:Y:S02]  /*16ca0*/  IMAD R8, R8, R9, RZ ;  /* 0x0000000908087224 */ /* 0x000fe400078e02ff */
[----:B------:R-:W-:Y:S01]  /*16cb0*/  IMAD.MOV.U32 R2, RZ, RZ, RZ ;  /* 0x000000ffff027224 */ /* 0x000fe200078e00ff */
[----:B------:R1:W-:Y:S01]  /*16cc0*/  STL [R1+0x18], R10 ;  /* 0x0000180a01007387 */ /* 0x0003e20000100800 */
[----:B------:R-:W-:Y:S02]  /*16cd0*/  IMAD.IADD R11, R0, 0x1, -R10 ;  /* 0x00000001000b7824 */ /* 0x000fe400078e0a0a */
[----:B------:R-:W-:Y:S01]  /*16ce0*/  IMAD.HI.U32 R3, R3, R8, R2 ;  /* 0x0000000803037227 */ /* 0x000fe200078e0002 */
[----:B------:R-:W-:-:S02]  /*16cf0*/  IABS R2, R6 ;  /* 0x0000000600027213 */ /* 0x000fc40000000000 */
        /* <DEDUP_REMOVED lines=20> */
[----:B------:R-:W2:Y:S08]  /*16e40*/  I2F.RP R8, R7 ;  /* 0x0000000700087306 */ /* 0x000eb00000209400 */
[----:B--2---:R-:W2:Y:S02]  /*16e50*/  MUFU.RCP R8, R8 ;  /* 0x0000000800087308 */ /* 0x004ea40000001000 */
[----:B--2---:R-:W-:Y:S01]  /*16e60*/  VIADD R3, R8, 0xffffffe ;  /* 0x0ffffffe08037836 */ /* 0x004fe20000000000 */
[----:B------:R-:W-:-:S05]  /*16e70*/  IABS R8, R5 ;  /* 0x0000000500087213 */ /* 0x000fca0000000000 */
[----:B------:R-:W2:Y:S01]  /*16e80*/  F2I.FTZ.U32.TRUNC.NTZ R3, R3 ;  /* 0x0000000300037305 */ /* 0x000ea2000021f000 */
[----:B------:R-:W-:Y:S02]  /*16e90*/  IMAD.MOV R8, RZ, RZ, -R8 ;  /* 0x000000ffff087224 */ /* 0x000fe400078e0a08 */
[----:B--2---:R-:W-:-:S04]  /*16ea0*/  IMAD.MOV R2, RZ, RZ, -R3 ;  /* 0x000000ffff027224 */ /* 0x004fc800078e0a03 */
[----:B------:R-:W-:Y:S02]  /*16eb0*/  IMAD R9, R2, R7, RZ ;  /* 0x0000000702097224 */ /* 0x000fe400078e02ff */
[----:B------:R-:W-:-:S04]  /*16ec0*/  IMAD.MOV.U32 R2, RZ, RZ, RZ ;  /* 0x000000ffff027224 */ /* 0x000fc800078e00ff */
[----:B------:R-:W-:Y:S01]  /*16ed0*/  IMAD.HI.U32 R2, R3, R9, R2 ;  /* 0x0000000903027227 */ /* 0x000fe200078e0002 */
[----:B------:R-:W-:Y:S02]  /*16ee0*/  IABS R9, R6 ;  /* 0x0000000600097213 */ /* 0x000fe40000000000 */
[----:B------:R-:W-:-:S03]  /*16ef0*/  LOP3.LUT R3, R6, R5, RZ, 0x3c, !PT ;  /* 0x0000000506037212 */ /* 0x000fc600078e3cff */
[----:B------:R-:W-:Y:S01]  /*16f00*/  IMAD.HI.U32 R2, R2, R9, RZ ;  /* 0x0000000902027227 */ /* 0x000fe200078e00ff */
[----:B------:R-:W-:-:S03]  /*16f10*/  ISETP.GE.AND P2, PT, R3, RZ, PT ;  /* 0x000000ff0300720c */ /* 0x000fc60003f46270 */
[----:B------:R-:W-:Y:S02]  /*16f20*/  IMAD R8, R2, R8, R9 ;  /* 0x0000000802087224 */ /* 0x000fe400078e0209 */
[----:B------:R-:W-:-:S03]  /*16f30*/  IMAD.IADD R3, R6, 0x1, R0 ;  /* 0x0000000106037824 */ /* 0x000fc600078e0200 */
        /* <DEDUP_REMOVED lines=15> */
.L_x_4920:
[----:B------:R0:W-:Y:S01]  /*17030*/  STL [R1+0x18], R0 ;  /* 0x0000180001007387 */ /* 0x0001e20000100800 */
[----:B------:R-:W-:Y:S01]  /*17040*/  ULDC UR48, c[0x0][0xc14] ;  /* 0x0003050000307ab9 */ /* 0x000fe20000000800 */
[----:B------:R-:W-:Y:S02]  /*17050*/  UMOV UR38, URZ ;  /* 0x0000003f00267c82 */ /* 0x000fe40008000000 */
[----:B------:R0:W-:Y:S03]  /*17060*/  STL [R1+0x1c], RZ ;  /* 0x00001cff01007387 */ /* 0x0001e60000100800 */
.L_x_4925:
        /* <DEDUP_REMOVED lines=15> */
.L_x_4918:
[----:B------:R-:W-:Y:S02]  /*17160*/  ULDC UR4, c[0x0][0xc14] ;  /* 0x0003050000047ab9 */ /* 0x000fe40000000800 */
[----:B------:R-:W-:-:S06]  /*17170*/  UISETP.GE.AND UP0, UPT, UR48, UR4, UPT ;  /* 0x000000043000728c */ /* 0x000fcc000bf06270 */
[----:B------:R-:W-:-:S13]  /*17180*/  PLOP3.LUT P0, PT, PT, PT, UP0, 0x80, 0x0 ;  /* 0x000000000000781c */ /* 0x000fda0003f0f008 */
[----:B------:R-:W-:Y:S05]  /*17190*/  @!P0 BRA `(.L_x_4926) ;  /* 0xffffffb400148947 */ /* 0x000fea000383ffff */
.L_x_4862:
        /* <DEDUP_REMOVED lines=12> */
.L_x_4958:
[----:B------:R-:W-:Y:S05]  /*17260*/  BSYNC B0 ;  /* 0x0000000000007941 */ /* 0x000fea0003800000 */
.L_x_4927:
[----:B------:R-:W-:-:S03]  /*17270*/  UMOV UR4, 0xffffffff ;  /* 0xffffffff00047882 */ /* 0x000fc60000000000 */
[----:B------:R-:W-:Y:S05]  /*17280*/  BRA.DIV UR4, `(.L_x_4929) ;  /* 0x0000000a047c7947 */ /* 0x000fea000b800000 */
[----:B------:R-:W1:Y:S02]  /*17290*/  S2R R2, SR_TID.X ;  /* 0x0000000000027919 */ /* 0x000e640000002100 */
[----:B-1----:R-:W-:-:S04]  /*172a0*/  SHF.R.U32.HI R2, RZ, 0x5, R2 ;  /* 0x00000005ff027819 */ /* 0x002fc80000011602 */
[----:B------:R-:W-:-:S05]  /*172b0*/  LOP3.LUT R2, R2, 0x3, RZ, 0xc0, !PT ;  /* 0x0000000302027812 */ /* 0x000fca00078ec0ff */
[----:B------:R1:W2:Y:S02]  /*172c0*/  SHFL.IDX PT, R14, R2, RZ, 0x1f ;  /* 0x00001fff020e7589 */ /* 0x0002a400000e0000 */
.L_x_4961:
[----:B--2---:R-:W-:Y:S01]  /*172d0*/  ISETP.NE.AND P0, PT, R14, RZ, PT ;  /* 0x000000ff0e00720c */ /* 0x004fe20003f05270 */
[----:B------:R-:W-:-:S12]  /*172e0*/  BSSY B0, `(.L_x_4930) ;  /* 0x000002c000007945 */ /* 0x000fd80003800000 */
[----:B------:R-:W-:Y:S05]  /*172f0*/  @P0 BRA `(.L_x_4931) ;  /* 0x0000000000a80947 */ /* 0x000fea0003800000 */
[----:B------:R-:W-:-:S03]  /*17300*/  UMOV UR4, 0xffffffff ;  /* 0xffffffff00047882 */ /* 0x000fc60000000000 */
[----:B------:R-:W-:Y:S05]  /*17310*/  BRA.DIV UR4, `(.L_x_4932) ;  /* 0x0000000a048c7947 */ /* 0x000fea000b800000 */
[----:B------:R-:W-:-:S13]  /*17320*/  ELECT P6, URZ, PT ;  /* 0x00000000003f782f */ /* 0x000fda00038c0000 */
.L_x_4964:
[----:B------:R-:W-:Y:S05]  /*17330*/  @!P6 BRA `(.L_x_4931) ;  /* 0x000000000098e947 */ /* 0x000fea0003800000 */
[----:B------:R-:W-:-:S06]  /*17340*/  ULOP3.LUT UR4, UR40, 0x2, URZ, 0xfc, !UPT ;  /* 0x0000000228047892 */ /* 0x000fcc000f8efc3f */
[----:B-1----:R-:W-:-:S05]  /*17350*/  IMAD.U32 R2, RZ, RZ, UR4 ;  /* 0x00000004ff027e24 */ /* 0x002fca000f8e00ff */
[----:B------:R-:W-:-:S13]  /*17360*/  ISETP.NE.AND P0, PT, R2, 0x3, PT ;  /* 0x000000030200780c */ /* 0x000fda0003f05270 */
[----:B------:R-:W-:Y:S05]  /*17370*/  @!P0 BRA `(.L_x_4933) ;  /* 0x0000000000048947 */ /* 0x000fea0003800000 */
[----:B------:R-:W-:Y:S01]  /*17380*/  BPT.TRAP 0x1 ;  /* 0x000000040000795c */ /* 0x000fe20000300000 */
.L_x_4933:
        /* <DEDUP_REMOVED lines=13> */
.L_x_4965:
[----:B------:R-:W1:Y:S02]  /*17460*/  SYNCS.PHASECHK.TRANS64.TRYWAIT P1, [R7+URZ], R2 ;  /* 0x00000002070075a7 */ /* 0x000e64000802017f */
[----:B-1----:R-:W-:Y:S05]  /*17470*/  @!P1 BRA `(.L_x_4935) ;  /* 0x0000000800689947 */ /* 0x002fea0003800000 */
.L_x_4966:
[----:B------:R-:W-:Y:S05]  /*17480*/  @!P0 BRA `(.L_x_4936) ;  /* 0x0000000000048947 */ /* 0x000fea0003800000 */
[----:B------:R-:W-:Y:S01]  /*17490*/  BPT.TRAP 0x1 ;  /* 0x000000040000795c */ /* 0x000fe20000300000 */
.L_x_4936:
[----:B------:R-:W-:-:S04]  /*174a0*/  IMAD R4, R19, 0x8, R0 ;  /* 0x0000000813047824 */ /* 0x000fc800078e0200 */
[----:B------:R-:W2:Y:S02]  /*174b0*/  SYNCS.PHASECHK.TRANS64.TRYWAIT P1, [R4+URZ+0x33460], R5 ;  /* 0x03346005040075a7 */ /* 0x000ea4000802017f */
[----:B--2---:R-:W-:Y:S05]  /*174c0*/  @!P1 BRA `(.L_x_4937) ;  /* 0x0000000800689947 */ /* 0x004fea0003800000 */
.L_x_4967:
[----:B------:R-:W-:Y:S05]  /*174d0*/  @!P0 BRA `(.L_x_4938) ;  /* 0x0000000000048947 */ /* 0x000fea0003800000 */
[----:B------:R-:W-:Y:S01]  /*174e0*/  BPT.TRAP 0x1 ;  /* 0x000000040000795c */ /* 0x000fe20000300000 */
.L_x_4938:
[----:B------:R-:W-:-:S04]  /*174f0*/  IMAD R3, R3, 0x8, R0 ;  /* 0x0000000803037824 */ /* 0x000fc800078e0200 */
[----:B------:R-:W3:Y:S02]  /*17500*/  SYNCS.PHASECHK.TRANS64.TRYWAIT P1, [R3+URZ+0x33460], R2 ;  /* 0x03346002030075a7 */ /* 0x000ee4000802017f */
[----:B---3--:R-:W-:Y:S05]  /*17510*/  @!P1 BRA `(.L_x_4939) ;  /* 0x0000000800689947 */ /* 0x008fea0003800000 */
.L_x_4968:
[----:B------:R-:W-:Y:S05]  /*17520*/  @!P0 BRA `(.L_x_4940) ;  /* 0x0000000000048947 */ /* 0x000fea0003800000 */
[----:B------:R-:W-:Y:S01]  /*17530*/  BPT.TRAP 0x1 ;  /* 0x000000040000795c */ /* 0x000fe20000300000 */
.L_x_4940:
[----:B------:R-:W4:Y:S02]  /*17540*/  SYNCS.PHASECHK.TRANS64.TRYWAIT P0, [R4+URZ+0x33480], R5 ;  /* 0x03348005040075a7 */ /* 0x000f24000800017f */
[----:B----4-:R-:W-:Y:S05]  /*17550*/  @!P0 BRA `(.L_x_4941) ;  /* 0x00000008006c8947 */ /* 0x010fea0003800000 */
.L_x_4942:
[----:B------:R0:W0:Y:S02]  /*17560*/  SYNCS.PHASECHK.TRANS64.TRYWAIT P0, [R3+URZ+0x33480], R2 ;  /* 0x03348002030075a7 */ /* 0x000024000800017f */
[----:B0-----:R-:W-:Y:S05]  /*17570*/  @!P0 NANOSLEEP.SYNCS 0x989680 ;  /* 0x009896800000895d */ /* 0x001fea0003900000 */
[----:B------:R-:W0:Y:S02]  /*17580*/  @!P0 SYNCS.PHASECHK.TRANS64 P0, [R3+URZ+0x33480], R2 ;  /* 0x03348002030085a7 */ /* 0x000e24000800007f */
[----:B0-----:R-:W-:Y:S05]  /*17590*/  @!P0 BRA `(.L_x_4942) ;  /* 0xfffffffc00f08947 */ /* 0x001fea000383ffff */
.L_x_4931:
[----:B------:R-:W-:Y:S05]  /*175a0*/  BSYNC B0 ;  /* 0x0000000000007941 */ /* 0x000fea0003800000 */
.L_x_4930:
[----:B------:R-:W-:Y:S05]  /*175b0*/  EXIT ;  /* 0x000000000000794d */ /* 0x000fea0003800000 */
.L_x_4801:
[----:B0-----:R-:W-:-:S04]  /*175c0*/  IMAD.U32 R3, RZ, RZ, UR41 ;  /* 0x00000029ff037e24 */ /* 0x001fc8000f8e00ff */
[----:B------:R0:W1:Y:S03]  /*175d0*/  SYNCS.PHASECHK.TRANS64.TRYWAIT P1, [R3+URZ+0x33400], R6 ;  /* 0x03340006030075a7 */ /* 0x000066000802017f */
[----:B-1----:R-:W-:Y:S05]  /*175e0*/  @!P1 NANOSLEEP.SYNCS 0x989680 ;  /* 0x009896800000995d */ /* 0x002fea0003900000 */
[----:B------:R-:W1:Y:S02]  /*175f0*/  @!P1 SYNCS.PHASECHK.TRANS64 P1, [R3+URZ+0x33400], R6 ;  /* 0x03340006030095a7 */ /* 0x000e64000802007f */
[----:B-1----:R-:W-:Y:S05]  /*17600*/  @!P1 BRA `(.L_x_4801) ;  /* 0xfffffffc00ec9947 */ /* 0x002fea000383ffff */
[----:B------:R-:W-:Y:S05]  /*17610*/  BRA `(.L_x_4943) ;  /* 0xfffffea4007c7947 */ /* 0x000fea000383ffff */
.L_x_4805:
[----:B-1----:R1:W2:Y:S02]  /*17620*/  SYNCS.PHASECHK.TRANS64.TRYWAIT P2, [R2+URZ+0x33430], R3 ;  /* 0x03343003020075a7 */ /* 0x0022a4000804017f */
[----:B--2---:R-:W-:Y:S05]  /*17630*/  @!P2 NANOSLEEP.SYNCS 0x989680 ;  /* 0x009896800000a95d */ /* 0x004fea0003900000 */
[----:B------:R-:W2:Y:S02]  /*17640*/  @!P2 SYNCS.PHASECHK.TRANS64 P2, [R2+URZ+0x33430], R3 ;  /* 0x033430030200a5a7 */ /* 0x000ea4000804007f */
[----:B--2---:R-:W-:Y:S05]  /*17650*/  @!P2 BRA `(.L_x_4805) ;  /* 0xfffffffc00f0a947 */ /* 0x004fea000383ffff */
[----:B------:R-:W-:Y:S05]  /*17660*/  BRA `(.L_x_4804) ;  /* 0xfffffea400a47947 */ /* 0x000fea000383ffff */
.L_x_4810:
[----:B-1----:R-:W-:-:S04]  /*17670*/  IMAD.U32 R7, RZ, RZ, UR6 ;  /* 0x00000006ff077e24 */ /* 0x002fc8000f8e00ff */
[----:B------:R1:W2:Y:S03]  /*17680*/  SYNCS.PHASECHK.TRANS64.TRYWAIT P2, [R7+URZ+0x33430], R6 ;  /* 0x03343006070075a7 */ /* 0x0002a6000804017f */
[----:B--2---:R-:W-:Y:S05]  /*17690*/  @!P2 NANOSLEEP.SYNCS 0x989680 ;  /* 0x009896800000a95d */ /* 0x004fea0003900000 */
[----:B------:R-:W2:Y:S02]  /*176a0*/  @!P2 SYNCS.PHASECHK.TRANS64 P2, [R7+URZ+0x33430], R6 ;  /* 0x033430060700a5a7 */ /* 0x000ea4000804007f */
[----:B--2---:R-:W-:Y:S05]  /*176b0*/  @!P2 BRA `(.L_x_4810) ;  /* 0xfffffffc00eca947 */ /* 0x004fea000383ffff */
[----:B------:R-:W-:Y:S05]  /*176c0*/  BRA `(.L_x_4807) ;  /* 0xfffffee8006c7947 */ /* 0x000fea000383ffff */
.L_x_4814:
[----:B-1----:R-:W-:-:S04]  /*176d0*/  IMAD.U32 R7, RZ, RZ, UR6 ;  /* 0x00000006ff077e24 */ /* 0x002fc8000f8e00ff */
[----:B------:R1:W2:Y:S03]  /*176e0*/  SYNCS.PHASECHK.TRANS64.TRYWAIT P2, [R7+URZ+0x33450], R6 ;  /* 0x03345006070075a7 */ /* 0x0002a6000804017f */
[----:B--2---:R-:W-:Y:S05]  /*176f0*/  @!P2 NANOSLEEP.SYNCS 0x989680 ;  /* 0x009896800000a95d */ /* 0x004fea0003900000 */
[----:B------:R-:W2:Y:S02]  /*17700*/  @!P2 SYNCS.PHASECHK.TRANS64 P2, [R7+URZ+0x33450], R6 ;  /* 0x033450060700a5a7 */ /* 0x000ea4000804007f */
[----:B--2---:R-:W-:Y:S05]  /*17710*/  @!P2 BRA `(.L_x_4814) ;  /* 0xfffffffc00eca947 */ /* 0x004fea000383ffff */
[----:B------:R-:W-:Y:S05]  /*17720*/  BRA `(.L_x_4811) ;  /* 0xfffffef4006c7947 */ /* 0x000fea000383ffff */
.L_x_4821:
[----:B-1----:R-:W-:-:S04]  /*17730*/  IMAD.U32 R7, RZ, RZ, UR6 ;  /* 0x00000006ff077e24 */ /* 0x002fc8000f8e00ff */
[----:B------:R1:W2:Y:S03]  /*17740*/  SYNCS.PHASECHK.TRANS64.TRYWAIT P2, [R7+URZ+0x33430], R6 ;  /* 0x03343006070075a7 */ /* 0x0002a6000804017f */
[----:B--2---:R-:W-:Y:S05]  /*17750*/  @!P2 NANOSLEEP.SYNCS 0x989680 ;  /* 0x009896800000a95d */ /* 0x004fea0003900000 */
[----:B------:R-:W2:Y:S02]  /*17760*/  @!P2 SYNCS.PHASECHK.TRANS64 P2, [R7+URZ+0x33430], R6 ;  /* 0x033430060700a5a7 */ /* 0x000ea4000804007f */
[----:B--2---:R-:W-:Y:S05]  /*17770*/  @!P2 BRA `(.L_x_4821) ;  /* 0xfffffffc00eca947 */ /* 0x004fea000383ffff */
[----:B------:R-:W-:Y:S05]  /*17780*/  BRA `(.L_x_4818) ;  /* 0xffffff2c00307947 */ /* 0x000fea000383ffff */
.L_x_4825:
[----:B-1----:R-:W-:-:S04]  /*17790*/  IMAD.U32 R7, RZ, RZ, UR6 ;  /* 0x00000006ff077e24 */ /* 0x002fc8000f8e00ff */
[----:B------:R1:W2:Y:S03]  /*177a0*/  SYNCS.PHASECHK.TRANS64.TRYWAIT P2, [R7+URZ+0x33450], R6 ;  /* 0x03345006070075a7 */ /* 0x0002a6000804017f */
[----:B--2---:R-:W-:Y:S05]  /*177b0*/  @!P2 NANOSLEEP.SYNCS 0x989680 ;  /* 0x009896800000a95d */ /* 0x004fea0003900000 */
[----:B------:R-:W2:Y:S02]  /*177c0*/  @!P2 SYNCS.PHASECHK.TRANS64 P2, [R7+URZ+0x33450], R6 ;  /* 0x033450060700a5a7 */ /* 0x000ea4000804007f */
[----:B--2---:R-:W-:Y:S05]  /*177d0*/  @!P2 BRA `(.L_x_4825) ;  /* 0xfffffffc00eca947 */ /* 0x004fea000383ffff */
[----:B------:R-:W-:Y:S05]  /*177e0*/  BRA `(.L_x_4822) ;  /* 0xffffff3800307947 */ /* 0x000fea000383ffff */
.L_x_4831:
[----:B-1----:R-:W-:-:S04]  /*177f0*/  IMAD.U32 R5, RZ, RZ, UR9 ;  /* 0x00000009ff057e24 */ /* 0x002fc8000f8e00ff */
[----:B------:R1:W2:Y:S03]  /*17800*/  SYNCS.PHASECHK.TRANS64.TRYWAIT P1, [R5+URZ+0x33450], R0 ;  /* 0x03345000050075a7 */ /* 0x0002a6000802017f */
[----:B--2---:R-:W-:Y:S05]  /*17810*/  @!P1 NANOSLEEP.SYNCS 0x989680 ;  /* 0x009896800000995d */ /* 0x004fea0003900000 */
[----:B------:R-:W2:Y:S02]  /*17820*/  @!P1 SYNCS.PHASECHK.TRANS64 P1, [R5+URZ+0x33450], R0 ;  /* 0x03345000050095a7 */ /* 0x000ea4000802007f */
[----:B--2---:R-:W-:Y:S05]  /*17830*/  @!P1 BRA `(.L_x_4831) ;  /* 0xfffffffc00ec9947 */ /* 0x004fea000383ffff */
[----:B------:R-:W-:Y:S05]  /*17840*/  BRA `(.L_x_4830) ;  /* 0xffffff6400007947 */ /* 0x000fea000383ffff */
.L_x_4873:
[----:B------:R-:W-:Y:S02]  /*17850*/  IMAD.MOV.U32 R13, RZ, RZ, R4 ;  /* 0x000000ffff0d7224 */ /* 0x000fe400078e0004 */
[----:B------:R-:W-:Y:S02]  /*17860*/  IMAD.MOV.U32 R12, RZ, RZ, RZ ;  /* 0x000000ffff0c7224 */ /* 0x000fe400078e00ff */
[----:B------:R-:W-:Y:S02]  /*17870*/  IMAD.MOV.U32 R11, RZ, RZ, 0x1f ;  /* 0x0000001fff0b7424 */ /* 0x000fe400078e00ff */
[----:B------:R-:W-:-:S07]  /*17880*/  IMAD.MOV.U32 R15, RZ, RZ, -0x1 ;  /* 0xffffffffff0f7424 */ /* 0x000fce00078e00ff */
[----:B------:R-:W-:Y:S05]  /*17890*/  WARPSYNC.COLLECTIVE R15, `(.L_x_4944) ;  /* 0x000000000f087348 */ /* 0x000fea0003c00000 */
[----:B------:R0:W1:Y:S02]  /*178a0*/  SHFL.IDX P6, R14, R13, R12, R11 ;  /* 0x0000000c0d0e7389 */ /* 0x00006400000c000b */
[----:B01----:R-:W-:Y:S01]  /*178b0*/  ENDCOLLECTIVE ;  /* 0x000000000000791b */ /* 0x003fe20003800000 */
.L_x_4944:
[----:B------:R-:W-:Y:S05]  /*178c0*/  BRA `(.L_x_4945) ;  /* 0xffffffbc00307947 */ /* 0x000fea000383ffff */
.L_x_4875:
[----:B------:R-:W-:Y:S01]  /*178d0*/  BSSY B0, `(.L_x_4946) ;  /* 0x0000006000007945 */ /* 0x000fe20003800000 */
[----:B------:R-:W-:-:S07]  /*178e0*/  IMAD.MOV.U32 R15, RZ, RZ, -0x1 ;  /* 0xffffffffff0f7424 */ /* 0x000fce00078e00ff */
[----:B------:R-:W-:Y:S05]  /*178f0*/  WARPSYNC.COLLECTIVE R15, `(.L_x_4947) ;  /* 0x000000000f0c7348 */ /* 0x000fea0003c00000 */
[----:B------:R-:W-:Y:S02]  /*17900*/  ELECT P6, UR62, PT ;  /* 0x00000000003e782f */ /* 0x000fe400038c0000 */
[----:B------:R-:W-:Y:S01]  /*17910*/  MOV R14, UR62 ;  /* 0x0000003e000e7c02 */ /* 0x000fe20008000f00 */
[----:B------:R-:W-:Y:S10]  /*17920*/  ENDCOLLECTIVE ;  /* 0x000000000000791b */ /* 0x000ff40003800000 */
.L_x_4947:
[----:B------:R-:W-:Y:S05]  /*17930*/  BSYNC B0 ;  /* 0x0000000000007941 */ /* 0x000fea0003800000 */
.L_x_4946:
[----:B------:R-:W-:Y:S05]  /*17940*/  BRA `(.L_x_4948) ;  /* 0xffffffbc00307947 */ /* 0x000fea000383ffff */
.L_x_4878:
[----:B0-----:R0:W1:Y:S02]  /*17950*/  SYNCS.PHASECHK.TRANS64.TRYWAIT P2, [R4+URZ+0x33480], R3 ;  /* 0x03348003040075a7 */ /* 0x001064000804017f */
[----:B-1----:R-:W-:Y:S05]  /*17960*/  @!P2 NANOSLEEP.SYNCS 0x989680 ;  /* 0x009896800000a95d */ /* 0x002fea0003900000 */
[----:B------:R-:W1:Y:S02]  /*17970*/  @!P2 SYNCS.PHASECHK.TRANS64 P2, [R4+URZ+0x33480], R3 ;  /* 0x033480030400a5a7 */ /* 0x000e64000804007f */
[----:B-1----:R-:W-:Y:S05]  /*17980*/  @!P2 BRA `(.L_x_4878) ;  /* 0xfffffffc00f0a947 */ /* 0x002fea000383ffff */
[----:B------:R-:W-:Y:S05]  /*17990*/  BRA `(.L_x_4949) ;  /* 0xffffffbc00947947 */ /* 0x000fea000383ffff */
.L_x_4880:
[----:B-1----:R1:W2:Y:S02]  /*179a0*/  SYNCS.PHASECHK.TRANS64.TRYWAIT P2, [R4+URZ+0x33440], R3 ;  /* 0x03344003040075a7 */ /* 0x0022a4000804017f */
[----:B--2---:R-:W-:Y:S05]  /*179b0*/  @!P2 NANOSLEEP.SYNCS 0x989680 ;  /* 0x009896800000a95d */ /* 0x004fea0003900000 */
[----:B------:R-:W2:Y:S02]  /*179c0*/  @!P2 SYNCS.PHASECHK.TRANS64 P2, [R4+URZ+0x33440], R3 ;  /* 0x033440030400a5a7 */ /* 0x000ea4000804007f */
[----:B--2---:R-:W-:Y:S05]  /*179d0*/  @!P2 BRA `(.L_x_4880) ;  /* 0xfffffffc00f0a947 */ /* 0x004fea000383ffff */
[----:B------:R-:W-:Y:S05]  /*179e0*/  BRA `(.L_x_4950) ;  /* 0xffffffc000147947 */ /* 0x000fea000383ffff */
.L_x_4883:
[----:B0-----:R-:W-:-:S04]  /*179f0*/  IMAD.U32 R3, RZ, RZ, UR41 ;  /* 0x00000029ff037e24 */ /* 0x001fc8000f8e00ff */
[----:B------:R0:W1:Y:S03]  /*17a00*/  SYNCS.PHASECHK.TRANS64.TRYWAIT P0, [R3+URZ+0x33420], R2 ;  /* 0x03342002030075a7 */ /* 0x000066000800017f */
[----:B-1----:R-:W-:Y:S05]  /*17a10*/  @!P0 NANOSLEEP.SYNCS 0x989680 ;  /* 0x009896800000895d */ /* 0x002fea0003900000 */
[----:B------:R-:W1:Y:S02]  /*17a20*/  @!P0 SYNCS.PHASECHK.TRANS64 P0, [R3+URZ+0x33420], R2 ;  /* 0x03342002030085a7 */ /* 0x000e64000800007f */
[----:B-1----:R-:W-:Y:S05]  /*17a30*/  @!P0 BRA `(.L_x_4883) ;  /* 0xfffffffc00ec8947 */ /* 0x002fea000383ffff */
[----:B------:R-:W-:Y:S05]  /*17a40*/  BRA `(.L_x_4951) ;  /* 0xffffffc400287947 */ /* 0x000fea000383ffff */
.L_x_4889:
[----:B-1----:R1:W2:Y:S02]  /*17a50*/  SYNCS.PHASECHK.TRANS64.TRYWAIT P0, [R6+URZ+0x33480], R5 ;  /* 0x03348005060075a7 */ /* 0x0022a4000800017f */
[----:B--2---:R-:W-:Y:S05]  /*17a60*/  @!P0 NANOSLEEP.SYNCS 0x989680 ;  /* 0x009896800000895d */ /* 0x004fea0003900000 */
[----:B------:R-:W2:Y:S02]  /*17a70*/  @!P0 SYNCS.PHASECHK.TRANS64 P0, [R6+URZ+0x33480], R5 ;  /* 0x03348005060085a7 */ /* 0x000ea4000800007f */
[----:B--2---:R-:W-:Y:S05]  /*17a80*/  @!P0 BRA `(.L_x_4889) ;  /* 0xfffffffc00f08947 */ /* 0x004fea000383ffff */
[----:B------:R-:W-:Y:S05]  /*17a90*/  BRA `(.L_x_4952) ;  /* 0xffffffc400d07947 */ /* 0x000fea000383ffff */
.L_x_4896:
[----:B0-----:R0:W2:Y:S02]  /*17aa0*/  SYNCS.PHASECHK.TRANS64.TRYWAIT P0, [R6+URZ+0x33440], R5 ;  /* 0x03344005060075a7 */ /* 0x0010a4000800017f */
[----:B--2---:R-:W-:Y:S05]  /*17ab0*/  @!P0 NANOSLEEP.SYNCS 0x989680 ;  /* 0x009896800000895d */ /* 0x004fea0003900000 */
[----:B------:R-:W2:Y:S02]  /*17ac0*/  @!P0 SYNCS.PHASECHK.TRANS64 P0, [R6+URZ+0x33440], R5 ;  /* 0x03344005060085a7 */ /* 0x000ea4000800007f */
[----:B--2---:R-:W-:Y:S05]  /*17ad0*/  @!P0 BRA `(.L_x_4896) ;  /* 0xfffffffc00f08947 */ /* 0x004fea000383ffff */
[----:B------:R-:W-:Y:S05]  /*17ae0*/  BRA `(.L_x_4953) ;  /* 0xffffffc800d07947 */ /* 0x000fea000383ffff */
.L_x_4904:
[----:B-1----:R1:W2:Y:S02]  /*17af0*/  SYNCS.PHASECHK.TRANS64.TRYWAIT P2, [R12+URZ+0x33470], R4 ;  /* 0x033470040c0075a7 */ /* 0x0022a4000804017f */
[----:B--2---:R-:W-:Y:S05]  /*17b00*/  @!P2 NANOSLEEP.SYNCS 0x989680 ;  /* 0x009896800000a95d */ /* 0x004fea0003900000 */
[----:B------:R-:W2:Y:S02]  /*17b10*/  @!P2 SYNCS.PHASECHK.TRANS64 P2, [R12+URZ+0x33470], R4 ;  /* 0x033470040c00a5a7 */ /* 0x000ea4000804007f */
[----:B--2---:R-:W-:Y:S05]  /*17b20*/  @!P2 BRA `(.L_x_4904) ;  /* 0xfffffffc00f0a947 */ /* 0x004fea000383ffff */
[----:B------:R-:W-:Y:S05]  /*17b30*/  BRA `(.L_x_4954) ;  /* 0xffffffcc00e47947 */ /* 0x000fea000383ffff */
.L_x_4906:
[----:B-1----:R1:W2:Y:S02]  /*17b40*/  SYNCS.PHASECHK.TRANS64.TRYWAIT P2, [R12+URZ+0x33460], R4 ;  /* 0x033460040c0075a7 */ /* 0x0022a4000804017f */
[----:B--2---:R-:W-:Y:S05]  /*17b50*/  @!P2 NANOSLEEP.SYNCS 0x989680 ;  /* 0x009896800000a95d */ /* 0x004fea0003900000 */
[----:B------:R-:W2:Y:S02]  /*17b60*/  @!P2 SYNCS.PHASECHK.TRANS64 P2, [R12+URZ+0x33460], R4 ;  /* 0x033460040c00a5a7 */ /* 0x000ea4000804007f */
[----:B--2---:R-:W-:Y:S05]  /*17b70*/  @!P2 BRA `(.L_x_4906) ;  /* 0xfffffffc00f0a947 */ /* 0x004fea000383ffff */
[----:B------:R-:W-:Y:S05]  /*17b80*/  BRA `(.L_x_4955) ;  /* 0xffffffcc00ec7947 */ /* 0x000fea000383ffff */
.L_x_4913:
[----:B0-----:R0:W1:Y:S02]  /*17b90*/  SYNCS.PHASECHK.TRANS64.TRYWAIT P0, [R0+URZ+0x33470], R3 ;  /* 0x03347003000075a7 */ /* 0x001064000800017f */
[----:B-1----:R-:W-:Y:S05]  /*17ba0*/  @!P0 NANOSLEEP.SYNCS 0x989680 ;  /* 0x009896800000895d */ /* 0x002fea0003900000 */
[----:B------:R-:W1:Y:S02]  /*17bb0*/  @!P0 SYNCS.PHASECHK.TRANS64 P0, [R0+URZ+0x33470], R3 ;  /* 0x03347003000085a7 */ /* 0x000e64000800007f */
[----:B-1----:R-:W-:Y:S05]  /*17bc0*/  @!P0 BRA `(.L_x_4913) ;  /* 0xfffffffc00f08947 */ /* 0x002fea000383ffff */
[----:B------:R-:W-:Y:S05]  /*17bd0*/  BRA `(.L_x_4956) ;  /* 0xffffffdc004c7947 */ /* 0x000fea000383ffff */
.L_x_4915:
[----:B0-----:R0:W1:Y:S02]  /*17be0*/  SYNCS.PHASECHK.TRANS64.TRYWAIT P0, [R0+URZ+0x33460], R3 ;  /* 0x03346003000075a7 */ /* 0x001064000800017f */
[----:B-1----:R-:W-:Y:S05]  /*17bf0*/  @!P0 NANOSLEEP.SYNCS 0x989680 ;  /* 0x009896800000895d */ /* 0x002fea0003900000 */
[----:B------:R-:W1:Y:S02]  /*17c00*/  @!P0 SYNCS.PHASECHK.TRANS64 P0, [R0+URZ+0x33460], R3 ;  /* 0x03346003000085a7 */ /* 0x000e64000800007f */
[----:B-1----:R-:W-:Y:S05]  /*17c10*/  @!P0 BRA `(.L_x_4915) ;  /* 0xfffffffc00f08947 */ /* 0x002fea000383ffff */
[----:B------:R-:W-:Y:S05]  /*17c20*/  BRA `(.L_x_4957) ;  /* 0xffffffdc00547947 */ /* 0x000fea000383ffff */
.L_x_4928:
[----:B0-----:R0:W1:Y:S02]  /*17c30*/  SYNCS.PHASECHK.TRANS64.TRYWAIT P0, [R0+URZ+0x33420], R3 ;  /* 0x03342003000075a7 */ /* 0x001064000800017f */
[----:B-1----:R-:W-:Y:S05]  /*17c40*/  @!P0 NANOSLEEP.SYNCS 0x989680 ;  /* 0x009896800000895d */ /* 0x002fea0003900000 */
[----:B------:R-:W1:Y:S02]  /*17c50*/  @!P0 SYNCS.PHASECHK.TRANS64 P0, [R0+URZ+0x33420], R3 ;  /* 0x03342003000085a7 */ /* 0x000e64000800007f */
[----:B-1----:R-:W-:Y:S05]  /*17c60*/  @!P0 BRA `(.L_x_4928) ;  /* 0xfffffffc00f08947 */ /* 0x002fea000383ffff */
[----:B------:R-:W-:Y:S05]  /*17c70*/  BRA `(.L_x_4958) ;  /* 0xfffffff400787947 */ /* 0x000fea000383ffff */
.L_x_4929:
        /* <DEDUP_REMOVED lines=11> */
.L_x_4960:
[----:B------:R-:W-:Y:S05]  /*17d30*/  BSYNC B0 ;  /* 0x0000000000007941 */ /* 0x000fea0003800000 */
.L_x_4959:
[----:B------:R-:W-:Y:S05]  /*17d40*/  BRA `(.L_x_4961) ;  /* 0xfffffff400607947 */ /* 0x000fea000383ffff */
.L_x_4932:
[----:B------:R-:W-:Y:S01]  /*17d50*/  BSSY B1, `(.L_x_4962) ;  /* 0x0000006000017945 */ /* 0x000fe20003800000 */
[----:B------:R-:W-:-:S07]  /*17d60*/  IMAD.MOV.U32 R15, RZ, RZ, -0x1 ;  /* 0xffffffffff0f7424 */ /* 0x000fce00078e00ff */
[----:B01----:R-:W-:Y:S05]  /*17d70*/  WARPSYNC.COLLECTIVE R15, `(.L_x_4963) ;  /* 0x000000000f0c7348 */ /* 0x003fea0003c00000 */
[----:B------:R-:W-:Y:S02]  /*17d80*/  ELECT P6, UR62, PT ;  /* 0x00000000003e782f */ /* 0x000fe400038c0000 */
[----:B------:R-:W-:Y:S01]  /*17d90*/  MOV R14, UR62 ;  /* 0x0000003e000e7c02 */ /* 0x000fe20008000f00 */
[----:B01----:R-:W-:Y:S10]  /*17da0*/  ENDCOLLECTIVE ;  /* 0x000000000000791b */ /* 0x003ff40003800000 */
.L_x_4963:
[----:B------:R-:W-:Y:S05]  /*17db0*/  BSYNC B1 ;  /* 0x0000000000017941 */ /* 0x000fea0003800000 */
.L_x_4962:
[----:B------:R-:W-:Y:S05]  /*17dc0*/  BRA `(.L_x_4964) ;  /* 0xfffffff400587947 */ /* 0x000fea000383ffff */
.L_x_4934:
[----:B0-----:R0:W1:Y:S02]  /*17dd0*/  SYNCS.PHASECHK.TRANS64.TRYWAIT P1, [R6+URZ], R5 ;  /* 0x00000005060075a7 */ /* 0x001064000802017f */
[----:B-1----:R-:W-:Y:S05]  /*17de0*/  @!P1 NANOSLEEP.SYNCS 0x989680 ;  /* 0x009896800000995d */ /* 0x002fea0003900000 */
[----:B------:R-:W1:Y:S02]  /*17df0*/  @!P1 SYNCS.PHASECHK.TRANS64 P1, [R6+URZ], R5 ;  /* 0x00000005060095a7 */ /* 0x000e64000802007f */
[----:B-1----:R-:W-:Y:S05]  /*17e00*/  @!P1 BRA `(.L_x_4934) ;  /* 0xfffffffc00f09947 */ /* 0x002fea000383ffff */
[----:B------:R-:W-:Y:S05]  /*17e10*/  BRA `(.L_x_4965) ;  /* 0xfffffff400907947 */ /* 0x000fea000383ffff */
.L_x_4935:
[----:B-1----:R1:W2:Y:S02]  /*17e20*/  SYNCS.PHASECHK.TRANS64.TRYWAIT P1, [R7+URZ], R2 ;  /* 0x00000002070075a7 */ /* 0x0022a4000802017f */
[----:B--2---:R-:W-:Y:S05]  /*17e30*/  @!P1 NANOSLEEP.SYNCS 0x989680 ;  /* 0x009896800000995d */ /* 0x004fea0003900000 */
[----:B------:R-:W2:Y:S02]  /*17e40*/  @!P1 SYNCS.PHASECHK.TRANS64 P1, [R7+URZ], R2 ;  /* 0x00000002070095a7 */ /* 0x000ea4000802007f */
[----:B--2---:R-:W-:Y:S05]  /*17e50*/  @!P1 BRA `(.L_x_4935) ;  /* 0xfffffffc00f09947 */ /* 0x004fea000383ffff */
[----:B------:R-:W-:Y:S05]  /*17e60*/  BRA `(.L_x_4966) ;  /* 0xfffffff400847947 */ /* 0x000fea000383ffff */
.L_x_4937:
[----:B--2---:R2:W3:Y:S02]  /*17e70*/  SYNCS.PHASECHK.TRANS64.TRYWAIT P1, [R4+URZ+0x33460], R5 ;  /* 0x03346005040075a7 */ /* 0x0044e4000802017f */
[----:B---3--:R-:W-:Y:S05]  /*17e80*/  @!P1 NANOSLEEP.SYNCS 0x989680 ;  /* 0x009896800000995d */ /* 0x008fea0003900000 */
[----:B------:R-:W3:Y:S02]  /*17e90*/  @!P1 SYNCS.PHASECHK.TRANS64 P1, [R4+URZ+0x33460], R5 ;  /* 0x03346005040095a7 */ /* 0x000ee4000802007f */
[----:B---3--:R-:W-:Y:S05]  /*17ea0*/  @!P1 BRA `(.L_x_4937) ;  /* 0xfffffffc00f09947 */ /* 0x008fea000383ffff */
[----:B------:R-:W-:Y:S05]  /*17eb0*/  BRA `(.L_x_4967) ;  /* 0xfffffff400847947 */ /* 0x000fea000383ffff */
.L_x_4939:
[----:B---3--:R3:W4:Y:S02]  /*17ec0*/  SYNCS.PHASECHK.TRANS64.TRYWAIT P1, [R3+URZ+0x33460], R2 ;  /* 0x03346002030075a7 */ /* 0x008724000802017f */
[----:B----4-:R-:W-:Y:S05]  /*17ed0*/  @!P1 NANOSLEEP.SYNCS 0x989680 ;  /* 0x009896800000995d */ /* 0x010fea0003900000 */
[----:B------:R-:W4:Y:S02]  /*17ee0*/  @!P1 SYNCS.PHASECHK.TRANS64 P1, [R3+URZ+0x33460], R2 ;  /* 0x03346002030095a7 */ /* 0x000f24000802007f */
[----:B----4-:R-:W-:Y:S05]  /*17ef0*/  @!P1 BRA `(.L_x_4939) ;  /* 0xfffffffc00f09947 */ /* 0x010fea000383ffff */
[----:B------:R-:W-:Y:S05]  /*17f00*/  BRA `(.L_x_4968) ;  /* 0xfffffff400847947 */ /* 0x000fea000383ffff */
.L_x_4941:
[----:B----4-:R4:W0:Y:S02]  /*17f10*/  SYNCS.PHASECHK.TRANS64.TRYWAIT P0, [R4+URZ+0x33480], R5 ;  /* 0x03348005040075a7 */ /* 0x010824000800017f */
[----:B0-----:R-:W-:Y:S05]  /*17f20*/  @!P0 NANOSLEEP.SYNCS 0x989680 ;  /* 0x009896800000895d */ /* 0x001fea0003900000 */
[----:B------:R-:W0:Y:S02]  /*17f30*/  @!P0 SYNCS.PHASECHK.TRANS64 P0, [R4+URZ+0x33480], R5 ;  /* 0x03348005040085a7 */ /* 0x000e24000800007f */
[----:B0-----:R-:W-:Y:S05]  /*17f40*/  @!P0 BRA `(.L_x_4941) ;  /* 0xfffffffc00f08947 */ /* 0x001fea000383ffff */
[----:B------:R-:W-:Y:S05]  /*17f50*/  BRA `(.L_x_4942) ;  /* 0xfffffff400807947 */ /* 0x000fea000383ffff */
.L_x_4969:
        /* <DEDUP_REMOVED lines=10> */
.L_x_12351:


//--------------------- .text._ZN7cutlass13device_kernelIN5flash11enable_sm90INS1_16FlashAttnFwdSm90INS1_25CollectiveMainloopFwdSm90ILi2EN4cute5tupleIJNS5_1CILi1EEES8_S8_EEENS6_IJNS7_ILi128EEENS7_ILi160EEENS7_ILi192EEEEEELi192ENS_12float_e4m3_tEfNS_4arch4Sm90ELb1ELb0ELb1ELb1ELb0ELb1ELb0ELb1ELb1ELb0ELb0ELb0EEENS1_21CollectiveEpilogueFwdINS6_IJSA_SC_SB_EEES9_NS_10bfloat16_tESG_Li256ELb1ELb0ELb0ELb1EEENS1_36VarlenDynamicPersistentTileSchedulerILi128ELi160ELi256ELi128ELb0ELb0ELb1ELb1ELb1ELb1EEEEEEEEEvNT_6ParamsE --------------------------
	.section	.text._ZN7cutlass13device_kernelIN5flash11enable_sm90INS1_16FlashAttnFwdSm90INS1_25CollectiveMainloopFwdSm90ILi2EN4cute5tupleIJNS5_1CILi1EEES8_S8_EEENS6_IJNS7_ILi128EEENS7_ILi160EEENS7_ILi192EEEEEELi192ENS_12float_e4m3_tEfNS_4arch4Sm90ELb1ELb0ELb1ELb1ELb0ELb1ELb0ELb1ELb1ELb0ELb0ELb0EEENS1_21CollectiveEpilogueFwdINS6_IJSA_SC_SB_EEES9_NS_10bfloat16_tESG_Li256ELb1ELb0ELb0ELb1EEENS1_36VarlenDynamicPersistentTileSchedulerILi128ELi160ELi256ELi128ELb0ELb0ELb1ELb1ELb1ELb1EEEEEEEEEvNT_6ParamsE,"ax",@progbits
	.align	128
.text._ZN7cutlass13device_kernelIN5flash11enable_sm90INS1_16FlashAttnFwdSm90INS1_25CollectiveMainloopFwdSm90ILi2EN4cute5tupleIJNS5_1CILi1EEES8_S8_EEENS6_IJNS7_ILi128EEENS7_ILi160EEENS7_ILi192EEEEEELi192ENS_12float_e4m3_tEfNS_4arch4Sm90ELb1ELb0ELb1ELb1ELb0ELb1ELb0ELb1ELb1ELb0ELb0ELb0EEENS1_21CollectiveEpilogueFwdINS6_IJSA_SC_SB_EEES9_NS_10bfloat16_tESG_Li256ELb1ELb0ELb0ELb1EEENS1_36VarlenDynamicPersistentTileSchedulerILi128ELi160ELi256ELi128ELb0ELb0ELb1ELb1ELb1ELb1EEEEEEEEEvNT_6ParamsE:
        .type           _ZN7cutlass13device_kernelIN5flash11enable_sm90INS1_16FlashAttnFwdSm90INS1_25CollectiveMainloopFwdSm90ILi2EN4cute5tupleIJNS5_1CILi1EEES8_S8_EEENS6_IJNS7_ILi128EEENS7_ILi160EEENS7_ILi192EEEEEELi192ENS_12float_e4m3_tEfNS_4arch4Sm90ELb1ELb0ELb1ELb1ELb0ELb1ELb0ELb1ELb1ELb0ELb0ELb0EEENS1_21CollectiveEpilogueFwdINS6_IJSA_SC_SB_EEES9_NS_10bfloat16_tESG_Li256ELb1ELb0ELb0ELb1EEENS1_36VarlenDynamicPersistentTileSchedulerILi128ELi160ELi256ELi128ELb0ELb0ELb1ELb1ELb1ELb1EEEEEEEEEvNT_6ParamsE,@function
        .size           _ZN7cutlass13device_kernelIN5flash11enable_sm90INS1_16FlashAttnFwdSm90INS1_25CollectiveMainloopFwdSm90ILi2EN4cute5tupleIJNS5_1CILi1EEES8_S8_EEENS6_IJNS7_ILi128EEENS7_ILi160EEENS7_ILi192EEEEEELi192ENS_12float_e4m3_tEfNS_4arch4Sm90ELb1ELb0ELb1ELb1ELb0ELb1ELb0ELb1ELb1ELb0ELb0ELb0EEENS1_21CollectiveEpilogueFwdINS6_IJSA_SC_SB_EEES9_NS_10bfloat16_tESG_Li256ELb1ELb0ELb0ELb1EEENS1_36VarlenDynamicPersistentTileSchedulerILi128ELi160ELi256ELi128ELb0ELb0ELb1ELb1ELb1ELb1EEEEEEEEEvNT_6ParamsE,(.L_x_12352 - _ZN7cutlass13device_kernelIN5flash11enable_sm90INS1_16FlashAttnFwdSm90INS1_25CollectiveMainloopFwdSm90ILi2EN4cute5tupleIJNS5_1CILi1EEES8_S8_EEENS6_IJNS7_ILi128EEENS7_ILi160EEENS7_ILi192EEEEEELi192ENS_12float_e4m3_tEfNS_4arch4Sm90ELb1ELb0ELb1ELb1ELb0ELb1ELb0ELb1ELb1ELb0ELb0ELb0EEENS1_21CollectiveEpilogueFwdINS6_IJSA_SC_SB_EEES9_NS_10bfloat16_tESG_Li256ELb1ELb0ELb0ELb1EEENS1_36VarlenDynamicPersistentTileSchedulerILi128ELi160ELi256ELi128ELb0ELb0ELb1ELb1ELb1ELb1EEEEEEEEEvNT_6ParamsE)
        .other          _ZN7cutlass13device_kernelIN5flash11enable_sm90INS1_16FlashAttnFwdSm90INS1_25CollectiveMainloopFwdSm90ILi2EN4cute5tupleIJNS5_1CILi1EEES8_S8_EEENS6_IJNS7_ILi128EEENS7_ILi160EEENS7_ILi192EEEEEELi192ENS_12float_e4m3_tEfNS_4arch4Sm90ELb1ELb0ELb1ELb1ELb0ELb1ELb0ELb1ELb1ELb0ELb0ELb0EEENS1_21CollectiveEpilogueFwdINS6_IJSA_SC_SB_EEES9_NS_10bfloat16_tESG_Li256ELb1ELb0ELb0ELb1EEENS1_36VarlenDynamicPersistentTileSchedulerILi128ELi160ELi256ELi128ELb0ELb0ELb1ELb1ELb1ELb1EEEEEEEEEvNT_6ParamsE,@"STO_CUDA_ENTRY STV_DEFAULT"
_ZN7cutlass13device_kernelIN5flash11enable_sm90INS1_16FlashAttnFwdSm90INS1_25CollectiveMainloopFwdSm90ILi2EN4cute5tupleIJNS5_1CILi1EEES8_S8_EEENS6_IJNS7_ILi128EEENS7_ILi160EEENS7_ILi192EEEEEELi192ENS_12float_e4m3_tEfNS_4arch4Sm90ELb1ELb0ELb1ELb1ELb0ELb1ELb0ELb1ELb1ELb0ELb0ELb0EEENS1_21CollectiveEpilogueFwdINS6_IJSA_SC_SB_EEES9_NS_10bfloat16_tESG_Li256ELb1ELb0ELb0ELb1EEENS1_36VarlenDynamicPersistentTileSchedulerILi128ELi160ELi256ELi128ELb0ELb0ELb1ELb1ELb1ELb1EEEEEEEEEvNT_6ParamsE:
        /* <DEDUP_REMOVED lines=27> */
.L_x_4971:
[----:B------:R-:W-:Y:S05]  /*01b0*/  BSYNC B0 ;  /* 0x0000000000007941 */ /* 0x000fea0003800000 */
.L_x_4970:
        /* <DEDUP_REMOVED lines=41> */
.L_x_4972:
        /* <DEDUP_REMOVED lines=22> */
.L_x_4973:
        /* <DEDUP_REMOVED lines=18> */
.L_x_4974:
        /* <DEDUP_REMOVED lines=22> */
.L_x_4975:
        /* <DEDUP_REMOVED lines=22> */
.L_x_4976:
        /* <DEDUP_REMOVED lines=8> */
.L_x_4979:
        /* <DEDUP_REMOVED lines=24> */
[----:B------:R-:W-:Y:S01]  /*0b90*/  R2UR UR52, R16 ;  /* 0x00000000103472ca */ /* 0x000fe200000e0000 */
[----:B------:R-:W-:Y:S01]  /*0ba0*/  IMAD.MOV.U32 R223, RZ, RZ, RZ ;  /* 0x000000ffffdf7224 */ /* 0x000fe200078e00ff */
[----:B------:R-:W-:Y:S01]  /*0bb0*/  ULOP3.LUT UR53, UR36, 0x1, URZ, 0xfc, !UPT ;  /* 0x0000000124357892 */ /* 0x000fe2000f8efc3f */
[----:B------:R-:W-:Y:S01]  /*0bc0*/  IMAD.MOV.U32 R220, RZ, RZ, RZ ;  /* 0x000000ffffdc7224 */ /* 0x000fe200078e00ff */
[----:B------:R-:W-:Y:S01]  /*0bd0*/  UMOV UR43, URZ ;  /* 0x0000003f002b7c82 */ /* 0x000fe20008000000 */
[----:B------:R-:W-:-:S08]  /*0be0*/  IMAD.MOV.U32 R146, RZ, RZ, RZ ;  /* 0x000000ffff927224 */ /* 0x000fd000078e00ff */
[----:B------:R-:W-:Y:S01]  /*0bf0*/  UIADD3 UR52, UR52, 0x1e200, URZ ;  /* 0x0001e20034347890 */ /* 0x000fe2000fffe03f */
[----:B0-----:R-:W-:-:S05]  /*0c00*/  VIADD R0, R0, 0xffffff80 ;  /* 0xffffff8000007836 */ /* 0x001fca0000000000 */
[----:B------:R-:W-:Y:S02]  /*0c10*/  SHF.R.S32.HI R3, RZ, 0x1f, R0 ;  /* 0x0000001fff037819 */ /* 0x000fe40000011400 */
[-C--:B------:R-:W-:Y:S02]  /*0c20*/  LEA.HI R8, R0, R0.reuse, RZ, 0x1 ;  /* 0x0000000000087211 */ /* 0x080fe400078f08ff */
[CC--:B------:R-:W-:Y:S02]  /*0c30*/  LEA.HI R5, R3.reuse, R0.reuse, RZ, 0x5 ;  /* 0x0000000003057211 */ /* 0x0c0fe400078f28ff */
[----:B------:R-:W-:Y:S02]  /*0c40*/  LEA.HI R4, R3, R0, RZ, 0x4 ;  /* 0x0000000003047211 */ /* 0x000fe400078f20ff */
[----:B------:R-:W-:Y:S01]  /*0c50*/  LOP3.LUT R7, R8, 0xfffffffe, RZ, 0xc0, !PT ;  /* 0xfffffffe08077812 */ /* 0x000fe200078ec0ff */
[----:B------:R-:W-:Y:S01]  /*0c60*/  IMAD.SHL.U32 R6, R5, 0x20, RZ ;  /* 0x0000002005067824 */ /* 0x000fe200078e00ff */
[----:B------:R-:W-:-:S02]  /*0c70*/  LOP3.LUT R5, R4, 0x3fffff0, RZ, 0xc0, !PT ;  /* 0x03fffff004057812 */ /* 0x000fc400078ec0ff */
[CC--:B------:R-:W-:Y:S01]  /*0c80*/  LEA.HI R236, R3.reuse, R0.reuse, RZ, 0x3 ;  /* 0x0000000003ec7211 */ /* 0x0c0fe200078f18ff */
[----:B------:R-:W-:Y:S01]  /*0c90*/  IMAD.IADD R22, R0, 0x1, -R7 ;  /* 0x0000000100167824 */ /* 0x000fe200078e0a07 */
[----:B------:R-:W-:Y:S01]  /*0ca0*/  LOP3.LUT R6, R6, 0xfffffc00, RZ, 0xc0, !PT ;  /* 0xfffffc0006067812 */ /* 0x000fe200078ec0ff */
[----:B------:R-:W-:Y:S01]  /*0cb0*/  IMAD.IADD R5, R0, 0x1, -R5 ;  /* 0x0000000100057824 */ /* 0x000fe200078e0a05 */
[CC--:B------:R-:W-:Y:S01]  /*0cc0*/  LEA.HI R2, R3.reuse, R0.reuse, RZ, 0x7 ;  /* 0x0000000003027211 */ /* 0x0c0fe200078f38ff */
[----:B------:R-:W-:Y:S01]  /*0cd0*/  IMAD.SHL.U32 R18, R22, 0x10, RZ ;  /* 0x0000001016127824 */ /* 0x000fe200078e00ff */
[----:B------:R-:W-:Y:S01]  /*0ce0*/  LEA.HI R9, R3, R0, RZ, 0x2 ;  /* 0x0000000003097211 */ /* 0x000fe200078f10ff */
[----:B------:R-:W-:Y:S01]  /*0cf0*/  IMAD R7, R5, 0x40, R6 ;  /* 0x0000004005077824 */ /* 0x000fe200078e0206 */
[----:B------:R-:W-:Y:S01]  /*0d00*/  LOP3.LUT R3, R236, 0x1ffffff8, RZ, 0xc0, !PT ;  /* 0x1ffffff8ec037812 */ /* 0x000fe200078ec0ff */
[----:B------:R-:W-:Y:S01]  /*0d10*/  VIADD R221, R18, 0x20 ;  /* 0x0000002012dd7836 */ /* 0x000fe20000000000 */
[----:B------:R-:W-:Y:S01]  /*0d20*/  LOP3.LUT R11, R2, 0xffffff80, RZ, 0xc0, !PT ;  /* 0xffffff80020b7812 */ /* 0x000fe200078ec0ff */
[----:B------:R-:W-:Y:S01]  /*0d30*/  IMAD.SHL.U32 R19, R22, 0x8, RZ ;  /* 0x0000000816137824 */ /* 0x000fe200078e00ff */
[----:B------:R-:W-:Y:S01]  /*0d40*/  SHF.R.S32.HI R5, RZ, 0x4, R4 ;  /* 0x00000004ff057819 */ /* 0x000fe20000011404 */
[----:B------:R-:W-:Y:S01]  /*0d50*/  IMAD.IADD R3, R0, 0x1, -R3 ;  /* 0x0000000100037824 */ /* 0x000fe200078e0a03 */
[----:B------:R-:W-:-:S02]  /*0d60*/  SHF.R.S32.HI R23, RZ, 0x1, R8 ;  /* 0x00000001ff177819 */ /* 0x000fc40000011408 */
[----:B------:R-:W-:Y:S02]  /*0d70*/  IADD3 R20, R0, -R11, RZ ;  /* 0x8000000b00147210 */ /* 0x000fe40007ffe0ff */
[--C-:B------:R-:W-:Y:S02]  /*0d80*/  SHF.R.S32.HI R235, RZ, 0x2, R9.reuse ;  /* 0x00000002ffeb7819 */ /* 0x100fe40000011409 */
[----:B------:R-:W-:Y:S01]  /*0d90*/  SHF.R.S32.HI R0, RZ, 0x1f, R9 ;  /* 0x0000001fff007819 */ /* 0x000fe20000011409 */
[----:B------:R-:W-:Y:S01]  /*0da0*/  STL [R1+0x34], R20 ;  /* 0x0000341401007387 */ /* 0x000fe20000100800 */
[----:B------:R-:W-:Y:S02]  /*0db0*/  LEA.HI R4, R4, R5, RZ, 0x1 ;  /* 0x0000000504047211 */ /* 0x000fe400078f08ff */
[----:B------:R-:W-:Y:S02]  /*0dc0*/  LEA.HI R8, R8, R23, RZ, 0x1 ;  /* 0x0000001708087211 */ /* 0x000fe400078f08ff */
[----:B------:R-:W-:-:S02]  /*0dd0*/  LEA.HI R0, R0, R235, RZ, 0x2 ;  /* 0x000000eb00007211 */ /* 0x000fc400078f10ff */
[----:B------:R-:W-:Y:S02]  /*0de0*/  LOP3.LUT R4, R4, 0x1ffffffe, RZ, 0xc0, !PT ;  /* 0x1ffffffe04047812 */ /* 0x000fe400078ec0ff */
[----:B------:R-:W-:Y:S02]  /*0df0*/  LOP3.LUT R8, R8, 0x3fffffe, RZ, 0xc0, !PT ;  /* 0x03fffffe08087812 */ /* 0x000fe400078ec0ff */
[----:B------:R-:W-:Y:S01]  /*0e00*/  SHF.R.S32.HI R10, RZ, 0x1f, R20 ;  /* 0x0000001fff0a7819 */ /* 0x000fe20000011414 */
[----:B------:R-:W-:Y:S01]  /*0e10*/  IMAD.IADD R4, R5, 0x1, -R4 ;  /* 0x0000000105047824 */ /* 0x000fe200078e0a04 */
[----:B------:R-:W-:Y:S02]  /*0e20*/  LOP3.LUT R0, R0, 0xfffffffc, RZ, 0xc0, !PT ;  /* 0xfffffffc00007812 */ /* 0x000fe400078ec0ff */
[----:B------:R-:W-:Y:S02]  /*0e30*/  IADD3 R8, R23, -R8, RZ ;  /* 0x8000000817087210 */ /* 0x000fe40007ffe0ff */
[-C--:B------:R-:W-:Y:S01]  /*0e40*/  LEA.HI R6, R10, R20.reuse, RZ, 0x2 ;  /* 0x000000140a067211 */ /* 0x080fe200078f10ff */
[----:B------:R-:W-:Y:S01]  /*0e50*/  IMAD.IADD R235, R235, 0x1, -R0 ;  /* 0x00000001ebeb7824 */ /* 0x000fe200078e0a00 */
[----:B------:R-:W-:Y:S01]  /*0e60*/  LEA R0, R4, R7, 0x3 ;  /* 0x0000000704007211 */ /* 0x000fe200078e18ff */
[----:B------:R-:W-:Y:S01]  /*0e70*/  IMAD R230, R5, 0x8, R8 ;  /* 0x0000000805e67824 */ /* 0x000fe200078e0208 */
[--C-:B------:R-:W-:Y:S01]  /*0e80*/  SHF.R.S32.HI R9, RZ, 0x2, R6.reuse ;  /* 0x00000002ff097819 */ /* 0x100fe20000011406 */
[----:B------:R-:W-:Y:S01]  /*0e90*/  VIADD R8, R23, 0x80 ;  /* 0x0000008017087836 */ /* 0x000fe20000000000 */
[----:B------:R-:W-:Y:S01]  /*0ea0*/  SHF.R.S32.HI R12, RZ, 0x1f, R6 ;  /* 0x0000001fff0c7819 */ /* 0x000fe20000011406 */
[----:B------:R0:W-:Y:S01]  /*0eb0*/  STL [R1+0x48], R0 ;  /* 0x0000480001007387 */ /* 0x0001e20000100800 */
[----:B------:R-:W-:Y:S01]  /*0ec0*/  SHF.R.S32.HI R17, RZ, 0x7, R2 ;  /* 0x00000007ff117819 */ /* 0x000fe20000011402 */
[----:B------:R-:W-:Y:S01]  /*0ed0*/  IMAD.SHL.U32 R228, R235, 0x80, RZ ;  /* 0x00000080ebe47824 */ /* 0x000fe200078e00ff */
[----:B------:R-:W-:Y:S01]  /*0ee0*/  LEA.HI R12, R12, R9, RZ, 0x3 ;  /* 0x000000090c0c7211 */ /* 0x000fe200078f18ff */
[----:B------:R-:W-:Y:S01]  /*0ef0*/  IMAD.SHL.U32 R230, R230, 0x40, RZ ;  /* 0x00000040e6e67824 */ /* 0x000fe200078e00ff */
[----:B------:R-:W-:-:S02]  /*0f00*/  LEA.HI R10, R10, R20, RZ, 0x5 ;  /* 0x000000140a0a7211 */ /* 0x000fc400078f28ff */
[----:B------:R-:W-:Y:S02]  /*0f10*/  LOP3.LUT R12, R12, 0xfffffff8, RZ, 0xc0, !PT ;  /* 0xfffffff80c0c7812 */ /* 0x000fe400078ec0ff */
[----:B------:R-:W-:Y:S02]  /*0f20*/  LEA.HI R2, R2, R17, RZ, 0x1 ;  /* 0x0000001102027211 */ /* 0x000fe400078f08ff */
[----:B0-----:R-:W-:Y:S01]  /*0f30*/  LEA.HI R0, R8, R8, RZ, 0x1 ;  /* 0x0000000808007211 */ /* 0x001fe200078f08ff */
[----:B------:R-:W-:Y:S01]  /*0f40*/  IMAD.IADD R9, R9, 0x1, -R12 ;  /* 0x0000000109097824 */ /* 0x000fe200078e0a0c */
[----:B------:R-:W-:Y:S02]  /*0f50*/  SHF.R.S32.HI R5, RZ, 0x1f, R8 ;  /* 0x0000001fff057819 */ /* 0x000fe40000011408 */
[----:B------:R-:W-:Y:S02]  /*0f60*/  LOP3.LUT R4, R0, 0x3fffffe, RZ, 0xc0, !PT ;  /* 0x03fffffe00047812 */ /* 0x000fe400078ec0ff */
[----:B------:R-:W-:-:S02]  /*0f70*/  SHF.R.S32.HI R10, RZ, 0x5, R10 ;  /* 0x00000005ff0a7819 */ /* 0x000fc4000001140a */
[----:B------:R-:W-:Y:S01]  /*0f80*/  LOP3.LUT R2, R2, 0x3fffffe, RZ, 0xc0, !PT ;  /* 0x03fffffe02027812 */ /* 0x000fe200078ec0ff */
[----:B------:R-:W-:Y:S01]  /*0f90*/  IMAD.IADD R4, R8, 0x1, -R4 ;  /* 0x0000000108047824 */ /* 0x000fe200078e0a04 */
[----:B------:R-:W-:Y:S01]  /*0fa0*/  IADD3 R222, R18, 0x40, RZ ;  /* 0x0000004012de7810 */ /* 0x000fe20007ffe0ff */
[----:B------:R-:W-:Y:S01]  /*0fb0*/  IMAD R9, R10, 0x10, R9 ;  /* 0x000000100a097824 */ /* 0x000fe200078e0209 */
[----:B------:R-:W-:Y:S01]  /*0fc0*/  LEA.HI R5, R5, R8, RZ, 0x3 ;  /* 0x0000000805057211 */ /* 0x000fe200078f18ff */
[----:B------:R-:W-:Y:S01]  /*0fd0*/  IMAD.IADD R2, R17, 0x1, -R2 ;  /* 0x0000000111027824 */ /* 0x000fe200078e0a02 */
[----:B------:R-:W-:Y:S02]  /*0fe0*/  SHF.R.S32.HI R8, RZ, 0x1f, R221 ;  /* 0x0000001fff087819 */ /* 0x000fe400000114dd */
[----:B------:R-:W-:Y:S01]  /*0ff0*/  SHF.R.S32.HI R11, RZ, 0x1f, R222 ;  /* 0x0000001fff0b7819 */ /* 0x000fe200000114de */
[----:B------:R-:W-:Y:S01]  /*1000*/  IMAD.SHL.U32 R5, R5, 0x40, RZ ;  /* 0x0000004005057824 */ /* 0x000fe200078e00ff */
[-C--:B------:R-:W-:Y:S01]  /*1010*/  LEA.HI R7, R8, R221.reuse, RZ, 0x4 ;  /* 0x000000dd08077211 */ /* 0x080fe200078f20ff */
[----:B------:R-:W-:Y:S01]  /*1020*/  IMAD R2, R2, 0x40, R9 ;  /* 0x0000004002027824 */ /* 0x000fe200078e0209 */
[----:B------:R-:W-:-:S02]  /*1030*/  LEA.HI R8, R8, R221, RZ, 0x6 ;  /* 0x000000dd08087211 */ /* 0x000fc400078f30ff */
[CC--:B------:R-:W-:Y:S02]  /*1040*/  LEA.HI R12, R11.reuse, R222.reuse, RZ, 0x6 ;  /* 0x000000de0b0c7211 */ /* 0x0c0fe400078f30ff */
[----:B------:R-:W-:Y:S01]  /*1050*/  LOP3.LUT R228, R228, 0x180, RZ, 0xc0, !PT ;  /* 0x00000180e4e47812 */ /* 0x000fe200078ec0ff */
[----:B------:R0:W-:Y:S01]  /*1060*/  STL [R1+0x4], R2 ;  /* 0x0000040201007387 */ /* 0x0001e20000100800 */
[----:B------:R-:W-:Y:S01]  /*1070*/  SHF.R.S32.HI R0, RZ, 0x1, R0 ;  /* 0x00000001ff007819 */ /* 0x000fe20000011400 */
[----:B------:R-:W-:Y:S01]  /*1080*/  IMAD.SHL.U32 R14, R12, 0x80, RZ ;  /* 0x000000800c0e7824 */ /* 0x000fe200078e00ff */
[----:B------:R-:W-:Y:S02]  /*1090*/  LEA.HI R13, R11, R222, RZ, 0x4 ;  /* 0x000000de0b0d7211 */ /* 0x000fe400078f20ff */
[----:B------:R-:W-:Y:S01]  /*10a0*/  SHF.L.U32 R10, R8, 0x7, RZ ;  /* 0x00000007080a7819 */ /* 0x000fe200000006ff */
[----:B------:R-:W-:Y:S01]  /*10b0*/  IMAD.SHL.U32 R231, R0, 0x80, RZ ;  /* 0x0000008000e77824 */ /* 0x000fe200078e00ff */
[----:B------:R-:W-:-:S02]  /*10c0*/  LOP3.LUT R8, R228, 0x30, R7, 0xf8, !PT ;  /* 0x00000030e4087812 */ /* 0x000fc400078ef807 */
[----:B------:R-:W-:Y:S02]  /*10d0*/  SHF.R.U32.HI R229, RZ, 0x3, R228 ;  /* 0x00000003ffe57819 */ /* 0x000fe400000116e4 */
[----:B------:R-:W-:Y:S02]  /*10e0*/  LOP3.LUT R5, R5, 0xfffffe00, RZ, 0xc0, !PT ;  /* 0xfffffe0005057812 */ /* 0x000fe400078ec0ff */
[C---:B------:R-:W-:Y:S02]  /*10f0*/  LOP3.LUT R12, R228.reuse, 0x30, R13, 0xf8, !PT ;  /* 0x00000030e40c7812 */ /* 0x040fe400078ef80d */
[----:B------:R-:W-:Y:S01]  /*1100*/  LOP3.LUT R0, R228, 0x10, R18, 0xf8, !PT ;  /* 0x00000010e4007812 */ /* 0x000fe200078ef812 */
[----:B------:R-:W-:Y:S01]  /*1110*/  IMAD R232, R4, 0x40, R5 ;  /* 0x0000004004e87824 */ /* 0x000fe200078e0205 */
[----:B0-----:R-:W-:Y:S02]  /*1120*/  SHF.R.S32.HI R2, RZ, 0x1f, R23 ;  /* 0x0000001fff027819 */ /* 0x001fe40000011417 */
[----:B------:R-:W-:-:S02]  /*1130*/  LOP3.LUT R11, R10, 0xffffe000, RZ, 0xc0, !PT ;  /* 0xffffe0000a0b7812 */ /* 0x000fc400078ec0ff */
[-C--:B------:R-:W-:Y:S02]  /*1140*/  LOP3.LUT R8, R8, R229.reuse, RZ, 0x3c, !PT ;  /* 0x000000e508087212 */ /* 0x080fe400078e3cff */
[----:B------:R-:W-:Y:S02]  /*1150*/  LOP3.LUT R2, R228, 0x30, R18, 0xf8, !PT ;  /* 0x00000030e4027812 */ /* 0x000fe400078ef812 */
[----:B------:R-:W-:Y:S02]  /*1160*/  SHF.L.U32 R233, R3, 0x3, RZ ;  /* 0x0000000303e97819 */ /* 0x000fe400000006ff */
[----:B------:R-:W-:Y:S02]  /*1170*/  LOP3.LUT R15, R14, 0xffffe000, RZ, 0xc0, !PT ;  /* 0xffffe0000e0f7812 */ /* 0x000fe400078ec0ff */
[----:B------:R-:W-:Y:S02]  /*1180*/  LOP3.LUT R12, R12, R229, RZ, 0x3c, !PT ;  /* 0x000000e50c0c7212 */ /* 0x000fe400078e3cff */
[----:B------:R-:W-:-:S02]  /*1190*/  LOP3.LUT R6, R6, 0x7ffffffc, RZ, 0xc0, !PT ;  /* 0x7ffffffc06067812 */ /* 0x000fc400078ec0ff */
[-C--:B------:R-:W-:Y:S02]  /*11a0*/  LOP3.LUT R3, R0, R229.reuse, RZ, 0x3c, !PT ;  /* 0x000000e500037212 */ /* 0x080fe400078e3cff */
[-C--:B------:R-:W-:Y:S01]  /*11b0*/  IADD3 R11, R8, R230.reuse, R11 ;  /* 0x000000e6080b7210 */ /* 0x080fe20007ffe00b */
[----:B------:R-:W-:Y:S01]  /*11c0*/  IMAD.IADD R4, R20, 0x1, -R6 ;  /* 0x0000000114047824 */ /* 0x000fe200078e0a06 */
[----:B------:R-:W-:Y:S01]  /*11d0*/  LOP3.LUT R5, R2, R229, RZ, 0x3c, !PT ;  /* 0x000000e502057212 */ /* 0x000fe200078e3cff */
[----:B------:R-:W-:Y:S01]  /*11e0*/  IMAD.IADD R0, R230, 0x1, R3 ;  /* 0x00000001e6007824 */ /* 0x000fe200078e0203 */
[-C--:B------:R-:W-:Y:S02]  /*11f0*/  IADD3 R15, R12, R230.reuse, R15 ;  /* 0x000000e60c0f7210 */ /* 0x080fe40007ffe00f */
[----:B------:R-:W-:Y:S01]  /*1200*/  SHF.R.S32.HI R2, RZ, 0x4, R13 ;  /* 0x00000004ff027819 */ /* 0x000fe2000001140d */
[C---:B------:R-:W-:Y:S01]  /*1210*/  IMAD.IADD R2, R16.reuse, 0x1, R11 ;  /* 0x0000000110027824 */ /* 0x040fe200078e020b */
[C---:B------:R-:W-:Y:S01]  /*1220*/  IADD3 R3, R16.reuse, R230, R5 ;  /* 0x000000e610037210 */ /* 0x040fe20007ffe005 */
[----:B------:R0:W-:Y:S01]  /*1230*/  STL [R1], R4 ;  /* 0x0000000401007387 */ /* 0x0001e20000100800 */
[----:B------:R-:W-:-:S02]  /*1240*/  IADD3 R0, R16, R15, RZ ;  /* 0x0000000f10007210 */ /* 0x000fc40007ffe0ff */
[----:B------:R-:W-:Y:S01]  /*1250*/  MOV R17, RZ ;  /* 0x000000ff00117202 */ /* 0x000fe20000000f00 */
[----:B------:R1:W-:Y:S01]  /*1260*/  STL [R1+0x40], R3 ;  /* 0x0000400301007387 */ /* 0x0003e20000100800 */
[----:B------:R-:W-:Y:S02]  /*1270*/  SHF.R.S32.HI R236, RZ, 0x3, R236 ;  /* 0x00000003ffec7819 */ /* 0x000fe400000114ec */
[----:B------:R-:W-:Y:S01]  /*1280*/  LOP3.LUT R231, R231, 0x180, RZ, 0xc0, !PT ;  /* 0x00000180e7e77812 */ /* 0x000fe200078ec0ff */
[----:B------:R1:W-:Y:S01]  /*1290*/  STL [R1+0x3c], R2 ;  /* 0x00003c0201007387 */ /* 0x0003e20000100800 */
[----:B0-----:R-:W-:-:S03]  /*12a0*/  SHF.R.S32.HI R4, RZ, 0x4, R7 ;  /* 0x00000004ff047819 */ /* 0x001fc60000011407 */
[----:B------:R1:W-:Y:S04]  /*12b0*/  STL [R1+0x38], R0 ;  /* 0x0000380001007387 */ /* 0x0003e80000100800 */
.L_x_5185:
[----:B01----:R-:W0:Y:S02]  /*12c0*/  LDC.64 R2, c[0x0][0xc60] ;  /* 0x00031800ff027b82 */ /* 0x003e240000000a00 */
[----:B0-----:R-:W-:-:S05]  /*12d0*/  IMAD.WIDE R2, R227, 0x4, R2 ;  /* 0x00000004e3027825 */ /* 0x001fca00078e0202 */
[----:B--2--5:R-:W2:Y:S01]  /*12e0*/  LDG.E R10, desc[UR54][R2.64] ;  /* 0x00000036020a7981 */ /* 0x024ea2000c1e1900 */
[----:B------:R-:W-:Y:S05]  /*12f0*/  YIELD ;  /* 0x0000000000007946 */ /* 0x000fea0003800000 */
[----:B------:R-:W-:Y:S01]  /*1300*/  ULDC.64 UR4, c[0x0][0xa28] ;  /* 0x00028a0000047ab9 */ /* 0x000fe20000000a00 */
[----:B------:R-:W-:Y:S01]  /*1310*/  ULDC.64 UR8, c[0x0][0xa18] ;  /* 0x0002860000087ab9 */ /* 0x000fe20000000a00 */
[----:B------:R-:W-:Y:S01]  /*1320*/  ISETP.NE.U32.AND P1, PT, RZ, UR4, PT ;  /* 0x00000004ff007c0c */ /* 0x000fe2000bf25070 */
[----:B------:R-:W-:Y:S01]  /*1330*/  ULDC.64 UR6, c[0x0][0xa08] ;  /* 0x0002820000067ab9 */ /* 0x000fe20000000a00 */
[----:B------:R-:W-:Y:S01]  /*1340*/  IMAD.MOV.U32 R26, RZ, RZ, RZ ;  /* 0x000000ffff1a7224 */ /* 0x000fe200078e00ff */
[----:B------:R-:W-:-:S02]  /*1350*/  ISETP.NE.U32.AND P0, PT, RZ, UR6, PT ;  /* 0x00000006ff007c0c */ /* 0x000fc4000bf05070 */
[----:B------:R-:W-:Y:S02]  /*1360*/  ISETP.NE.AND.EX P1, PT, RZ, UR5, PT, P1 ;  /* 0x00000005ff007c0c */ /* 0x000fe4000bf25310 */
[----:B------:R-:W-:Y:S02]  /*1370*/  ISETP.NE.AND.EX P0, PT, RZ, UR7, PT, P0 ;  /* 0x00000007ff007c0c */ /* 0x000fe4000bf05300 */
[----:B--2---:R-:W-:Y:S01]  /*1380*/  SHF.R.S32.HI R0, RZ, 0x1f, R10 ;  /* 0x0000001fff007819 */ /* 0x004fe2000001140a */
[----:B------:R-:W-:Y:S08]  /*1390*/  STL [R1+0xc], R10 ;  /* 0x00000c0a01007387 */ /* 0x000ff00000100800 */
[C---:B----4-:R-:W-:Y:S01]  /*13a0*/  @P1 LEA R4, P2, R10.reuse, UR4, 0x2 ;  /* 0x000000040a041c11 */ /* 0x050fe2000f8410ff */
[C---:B------:R-:W-:Y:S01]  /*13b0*/  IMAD.SHL.U32 R29, R10.reuse, 0x4, RZ ;  /* 0x000000040a1d7824 */ /* 0x040fe200078e00ff */
[C-C-:B------:R-:W-:Y:S01]  /*13c0*/  SHF.L.U64.HI R28, R10.reuse, 0x2, R0.reuse ;  /* 0x000000020a1c7819 */ /* 0x140fe20000010200 */
[----:B------:R0:W-:Y:S01]  /*13d0*/  STL [R1+0x1c], R0 ;  /* 0x00001c0001007387 */ /* 0x0001e20000100800 */
[----:B------:R-:W-:-:S02]  /*13e0*/  @P1 LEA.HI.X R5, R10, UR5, R0, 0x2, P2 ;  /* 0x000000050a051c11 */ /* 0x000fc400090f1400 */
[----:B------:R-:W-:Y:S01]  /*13f0*/  ISETP.NE.U32.AND P2, PT, RZ, UR8, PT ;  /* 0x00000008ff007c0c */ /* 0x000fe2000bf45070 */
[----:B------:R-:W-:Y:S01]  /*1400*/  ULDC UR4, c[0x0][0x288] ;  /* 0x0000a20000047ab9 */ /* 0x000fe20000000800 */
[C---:B---3--:R-:W-:Y:S01]  /*1410*/  IADD3 R8, P3, R29.reuse, UR6, RZ ;  /* 0x000000061d087c10 */ /* 0x048fe2000ff7e0ff */
[----:B------:R1:W-:Y:S01]  /*1420*/  STL [R1+0x14], R29 ;  /* 0x0000141d01007387 */ /* 0x0003e20000100800 */
[----:B------:R-:W-:Y:S01]  /*1430*/  ISETP.NE.AND.EX P2, PT, RZ, UR9, PT, P2 ;  /* 0x00000009ff007c0c */ /* 0x000fe2000bf45320 */
[----:B0-----:R-:W-:Y:S01]  /*1440*/  IMAD.MOV.U32 R0, RZ, RZ, RZ ;  /* 0x000000ffff007224 */ /* 0x001fe200078e00ff */
[C---:B------:R-:W-:Y:S01]  /*1450*/  IADD3.X R9, R28.reuse, UR7, RZ, P3, !PT ;  /* 0x000000071c097c10 */ /* 0x040fe20009ffe4ff */
[----:B------:R-:W-:Y:S01]  /*1460*/  IMAD.U32 R227, RZ, RZ, UR4 ;  /* 0x00000004ffe37e24 */ /* 0x000fe2000f8e00ff */
[----:B------:R-:W-:Y:S01]  /*1470*/  ULDC.64 UR4, c[0x0][0x3f8] ;  /* 0x0000fe0000047ab9 */ /* 0x000fe20000000a00 */
[----:B------:R1:W-:Y:S04]  /*1480*/  STL [R1+0x18], R28 ;  /* 0x0000181c01007387 */ /* 0x0003e80000100800 */
[----:B------:R1:W5:Y:S04]  /*1490*/  @P1 LDG.E R0, desc[UR54][R4.64] ;  /* 0x0000003604001981 */ /* 0x000368000c1e1900 */
[----:B------:R-:W-:Y:S01]  /*14a0*/  @P2 IADD3 R6, P1, R29, UR8, RZ ;  /* 0x000000081d062c10 */ /* 0x000fe2000ff3e0ff */
[----:B------:R1:W5:Y:S03]  /*14b0*/  @P0 LDG.E R26, desc[UR54][R8.64] ;  /* 0x00000036081a0981 */ /* 0x000366000c1e1900 */
[----:B------:R-:W-:-:S05]  /*14c0*/  @P2 IADD3.X R7, R28, UR9, RZ, P1, !PT ;  /* 0x000000091c072c10 */ /* 0x000fca0008ffe4ff */
[----:B------:R1:W5:Y:S01]  /*14d0*/  @P2 LDG.E R227, desc[UR54][R6.64] ;  /* 0x0000003606e32981 */ /* 0x000362000c1e1900 */
[----:B------:R-:W-:Y:S01]  /*14e0*/  UISETP.NE.U32.AND UP0, UPT, UR4, URZ, UPT ;  /* 0x0000003f0400728c */ /* 0x000fe2000bf05070 */
[----:B------:R-:W-:Y:S02]  /*14f0*/  IMAD.MOV.U32 R25, RZ, RZ, R10 ;  /* 0x000000ffff197224 */ /* 0x000fe400078e000a */
[----:B------:R-:W-:Y:S01]  /*1500*/  ULDC UR4, c[0x0][0x404] ;  /* 0x0001010000047ab9 */ /* 0x000fe20000000800 */
[----:B------:R-:W-:-:S03]  /*1510*/  UISETP.NE.AND.EX UP0, UPT, UR5, URZ, UPT, UP0 ;  /* 0x0000003f0500728c */ /* 0x000fc6000bf05300 */
[----:B------:R-:W-:Y:S01]  /*1520*/  ULDC UR5, c[0x0][0x2e0] ;  /* 0x0000b80000057ab9 */ /* 0x000fe20000000800 */
[----:B------:R-:W-:-:S04]  /*1530*/  USEL UR4, UR4, 0x1, UP0 ;  /* 0x0000000104047887 */ /* 0x000fc80008000000 */
[----:B------:R-:W-:-:S03]  /*1540*/  UIMAD UR4, UR4, UR5, URZ ;  /* 0x00000005040472a4 */ /* 0x000fc6000f8e023f */
[----:B------:R-:W-:Y:S02]  /*1550*/  ULDC UR5, c[0x0][0x338] ;  /* 0x0000ce0000057ab9 */ /* 0x000fe40000000800 */
[----:B------:R-:W-:Y:S01]  /*1560*/  MOV R2, UR5 ;  /* 0x0000000500027c02 */ /* 0x000fe20008000f00 */
[----:B------:R-:W-:Y:S01]  /*1570*/  IMAD.U32 R27, RZ, RZ, UR4 ;  /* 0x00000004ff1b7e24 */ /* 0x000fe2000f8e00ff */
        /* <DEDUP_REMOVED lines=10> */
.L_x_4981:
        /* <DEDUP_REMOVED lines=10> */
.L_x_4982:
[----:B------:R-:W-:Y:S05]  /*16c0*/  @!P0 BRA `(.L_x_4983) ;  /* 0x00000000000c8947 */ /* 0x000fea0003800000 */
[----:B------:R-:W2:Y:S04]  /*16d0*/  LDG.E R4, desc[UR54][R8.64] ;  /* 0x0000003608047981 */ /* 0x000ea8000c1e1900 */
[----:B------:R-:W2:Y:S02]  /*16e0*/  LDG.E R27, desc[UR54][R8.64+0x4] ;  /* 0x00000436081b7981 */ /* 0x000ea4000c1e1900 */
[----:B--2---:R-:W-:-:S07]  /*16f0*/  IMAD.IADD R27, R27, 0x1, -R4 ;  /* 0x000000011b1b7824 */ /* 0x004fce00078e0a04 */
.L_x_4983:
        /* <DEDUP_REMOVED lines=9> */
[----:B------:R-:W-:Y:S02]  /*1790*/  ISETP.NE.U32.AND P1, PT, RZ, UR4, PT ;  /* 0x00000004ff007c0c */ /* 0x000fe4000bf25070 */
[----:B------:R-:W-:Y:S02]  /*17a0*/  MOV R144, R27 ;  /* 0x0000001b00907202 */ /* 0x000fe40000000f00 */
[----:B------:R-:W-:-:S13]  /*17b0*/  ISETP.NE.AND.EX P1, PT, RZ, UR5, PT, P1 ;  /* 0x00000005ff007c0c */ /* 0x000fda000bf25310 */
[----:B------:R-:W-:-:S04]  /*17c0*/  @P1 IADD3 R6, P2, R29, UR4, RZ ;  /* 0x000000041d061c10 */ /* 0x000fc8000ff5e0ff */
[----:B------:R-:W-:-:S05]  /*17d0*/  @P1 IADD3.X R7, R28, UR5, RZ, P2, !PT ;  /* 0x000000051c071c10 */ /* 0x000fca00097fe4ff */
[----:B------:R0:W5:Y:S01]  /*17e0*/  @P1 LDG.E R144, desc[UR54][R6.64] ;  /* 0x0000003606901981 */ /* 0x000162000c1e1900 */
[----:B--2---:R-:W-:Y:S01]  /*17f0*/  @P0 IMAD.IADD R2, R8, 0x1, -R3 ;  /* 0x0000000108020824 */ /* 0x004fe200078e0a03 */
[----:B------:R-:W-:-:S03]  /*1800*/  LEA R3, R225, 0x11f, 0x7 ;  /* 0x0000011fe1037811 */ /* 0x000fc600078e38ff */
[----:B------:R-:W-:-:S04]  /*1810*/  IMAD.IADD R234, R9, 0x1, R2 ;  /* 0x0000000109ea7824 */ /* 0x000fc800078e0202 */
[C---:B------:R-:W-:Y:S01]  /*1820*/  VIADD R0, R234.reuse, 0x9f ;  /* 0x0000009fea007836 */ /* 0x040fe20000000000 */
[----:B------:R-:W-:-:S03]  /*1830*/  IADD3 R3, R234, R3, -R227 ;  /* 0x00000003ea037210 */ /* 0x000fc60007ffe8e3 */
[----:B------:R-:W-:-:S04]  /*1840*/  IMAD.HI R0, R0, 0x66666667, RZ ;  /* 0x6666666700007827 */ /* 0x000fc800078e02ff */
[----:B------:R-:W-:Y:S01]  /*1850*/  IMAD.HI R4, R3, 0x66666667, RZ ;  /* 0x6666666703047827 */ /* 0x000fe200078e02ff */
[----:B------:R-:W-:-:S04]  /*1860*/  SHF.R.U32.HI R3, RZ, 0x1f, R0 ;  /* 0x0000001fff037819 */ /* 0x000fc80000011600 */
[----:B------:R-:W-:Y:S02]  /*1870*/  SHF.R.U32.HI R5, RZ, 0x1f, R4 ;  /* 0x0000001fff057819 */ /* 0x000fe40000011604 */
[----:B------:R-:W-:Y:S02]  /*1880*/  LEA.HI.SX32 R158, R0, R3, 0x1a ;  /* 0x00000003009e7211 */ /* 0x000fe400078fd2ff */
[----:B------:R-:W-:Y:S02]  /*1890*/  LEA.HI.SX32 R5, R4, R5, 0x1a ;  /* 0x0000000504057211 */ /* 0x000fe400078fd2ff */
[----:B------:R-:W-:Y:S02]  /*18a0*/  IADD3 R4, -R9, RZ, RZ ;  /* 0x000000ff09047210 */ /* 0x000fe40007ffe1ff */
[----:B------:R-:W-:Y:S02]  /*18b0*/  VIMNMX R5, R158, R5, PT ;  /* 0x000000059e057248 */ /* 0x000fe40003fe0100 */
[----:B------:R-:W-:-:S03]  /*18c0*/  VIMNMX R4, RZ, R4, !PT ;  /* 0x00000004ff047248 */ /* 0x000fc60007fe0100 */
        /* <DEDUP_REMOVED lines=32> */
[----:B-1---5:R-:W-:Y:S05]  /*1ad0*/  CALL.ABS.NOINC R14 ;  /* 0x000000000e007343 */ /* 0x022fea0003c00000 */
.L_x_4986:
[----:B------:R-:W-:Y:S05]  /*1ae0*/  BSYNC B6 ;  /* 0x0000000000067941 */ /* 0x000fea0003800000 */
.L_x_4985:
        /* <DEDUP_REMOVED lines=20> */
.L_x_4988:
[----:B------:R-:W-:Y:S05]  /*1c30*/  BSYNC B6 ;  /* 0x0000000000067941 */ /* 0x000fea0003800000 */
.L_x_4987:
[----:B------:R-:W-:Y:S01]  /*1c40*/  ULDC.64 UR4, c[0x0][0x9f8] ;  /* 0x00027e0000047ab9 */ /* 0x000fe20000000a00 */
[----:B------:R-:W2:Y:S01]  /*1c50*/  LDL.LU R32, [R1+0x24] ;  /* 0x0000240001207983 */ /* 0x000ea20000300800 */
[----:B------:R-:W-:Y:S01]  /*1c60*/  ISETP.NE.U32.AND P0, PT, RZ, UR4, PT ;  /* 0x00000004ff007c0c */ /* 0x000fe2000bf05070 */
[----:B------:R-:W0:Y:S08]  /*1c70*/  LDC R0, c[0x0][0x428] ;  /* 0x00010a00ff007b82 */ /* 0x000e300000000800 */
[----:B------:R-:W1:Y:S01]  /*1c80*/  LDC.64 R116, c[0x0][0x2f0] ;  /* 0x0000bc00ff747b82 */ /* 0x000e620000000a00 */
[----:B------:R-:W-:Y:S01]  /*1c90*/  ISETP.NE.AND.EX P0, PT, RZ, UR5, PT, P0 ;  /* 0x00000005ff007c0c */ /* 0x000fe2000bf05300 */
[----:B------:R-:W3:Y:S01]  /*1ca0*/  S2R R20, SR_TID.X ;  /* 0x0000000000147919 */ /* 0x000ee20000002100 */
[----:B------:R-:W-:Y:S01]  /*1cb0*/  IMAD.IADD R102, R26, 0x1, R27 ;  /* 0x000000011a667824 */ /* 0x000fe200078e021b */
[----:B------:R-:W-:-:S04]  /*1cc0*/  ULDC.64 UR6, c[0x0][0xa08] ;  /* 0x0002820000067ab9 */ /* 0x000fc80000000a00 */
[----:B------:R-:W4:Y:S06]  /*1cd0*/  LDC.64 R110, c[0x0][0x3d8] ;  /* 0x0000f600ff6e7b82 */ /* 0x000f2c0000000a00 */
[----:B------:R-:W-:Y:S01]  /*1ce0*/  @P0 IADD3 R4, P1, R29, UR4, RZ ;  /* 0x000000041d040c10 */ /* 0x000fe2000ff3e0ff */
[--C-:B------:R-:W-:Y:S01]  /*1cf0*/  IMAD.MOV.U32 R8, RZ, RZ, R18.reuse ;  /* 0x000000ffff087224 */ /* 0x100fe200078e0012 */
[----:B------:R-:W-:Y:S01]  /*1d00*/  SHF.R.S32.HI R9, RZ, 0x1f, R18 ;  /* 0x0000001fff097819 */ /* 0x000fe20000011412 */
[----:B------:R-:W4:Y:S01]  /*1d10*/  LDC R100, c[0x0][0x3d4] ;  /* 0x0000f500ff647b82 */ /* 0x000f220000000800 */
[----:B------:R-:W-:Y:S01]  /*1d20*/  @P0 IADD3.X R5, R28, UR5, RZ, P1, !PT ;  /* 0x000000051c050c10 */ /* 0x000fe20008ffe4ff */
[----:B------:R-:W-:-:S04]  /*1d30*/  ULDC.64 UR4, c[0x0][0x2f8] ;  /* 0x0000be0000047ab9 */ /* 0x000fc80000000a00 */
[----:B------:R3:W2:Y:S01]  /*1d40*/  @P0 LDG.E R25, desc[UR54][R4.64] ;  /* 0x0000003604190981 */ /* 0x0006a2000c1e1900 */
[----:B0-----:R-:W-:Y:S01]  /*1d50*/  ISETP.NE.AND P0, PT, R0, 0x1, PT ;  /* 0x000000010000780c */ /* 0x001fe20003f05270 */
[----:B------:R-:W0:Y:S01]  /*1d60*/  LDC.64 R104, c[0x0][0x3e8] ;  /* 0x0000fa00ff687b82 */ /* 0x000e220000000a00 */
[----:B------:R-:W-:-:S05]  /*1d70*/  SHF.R.S32.HI R29, RZ, 0x1f, R102 ;  /* 0x0000001fff1d7819 */ /* 0x000fca0000011466 */
[-C--:B-1----:R-:W-:Y:S02]  /*1d80*/  IMAD R6, R29, R116.reuse, RZ ;  /* 0x000000741d067224 */ /* 0x082fe400078e02ff */
[----:B---3--:R-:W-:Y:S01]  /*1d90*/  IMAD.WIDE.U32 R4, R102, R116, RZ ;  /* 0x0000007466047225 */ /* 0x008fe200078e00ff */
[----:B------:R-:W-:-:S03]  /*1da0*/  SHF.R.U32.HI R30, RZ, 0x7, R20 ;  /* 0x00000007ff1e7819 */ /* 0x000fc60000011614 */
[----:B------:R-:W1:Y:S08]  /*1db0*/  @P0 LDC R3, c[0x0][0x42c] ;  /* 0x00010b00ff030b82 */ /* 0x000e700000000800 */
[----:B------:R-:W3:Y:S01]  /*1dc0*/  @P0 LDC R7, c[0x0][0x430] ;  /* 0x00010c00ff070b82 */ /* 0x000ee20000000800 */
[----:B-1----:R-:W-:-:S04]  /*1dd0*/  @P0 IMAD.HI.U32 R0, R226, R3, RZ ;  /* 0x00000003e2000227 */ /* 0x002fc800078e00ff */
[----:B------:R-:W-:Y:S01]  /*1de0*/  IMAD.MOV.U32 R3, RZ, RZ, R226 ;  /* 0x000000ffff037224 */ /* 0x000fe200078e00e2 */
[----:B---3--:R-:W-:Y:S01]  /*1df0*/  @P0 SHF.R.U32.HI R3, RZ, R7, R0 ;  /* 0x00000007ff030219 */ /* 0x008fe20000011600 */
        /* <DEDUP_REMOVED lines=12> */
[----:B------:R-:W-:-:S04]  /*1ec0*/  VIADD R101, R18, 0x60 ;  /* 0x0000006012657836 */ /* 0x000fc80000000000 */
[----:B----4-:R-:W-:Y:S01]  /*1ed0*/  IMAD R12, R20, R110, RZ ;  /* 0x0000006e140c7224 */ /* 0x010fe200078e02ff */
[----:B------:R-:W-:Y:S01]  /*1ee0*/  ISETP.GE.AND P3, PT, R222, R100, PT ;  /* 0x00000064de00720c */ /* 0x000fe20003f66270 */
[----:B------:R-:W-:-:S04]  /*1ef0*/  IMAD.WIDE.U32 R112, R23, R110, R8 ;  /* 0x0000006e17707225 */ /* 0x000fc800078e0008 */
[----:B0-----:R-:W-:Y:S01]  /*1f00*/  IMAD.WIDE.U32 R106, R23, R104, R8 ;  /* 0x00000068176a7225 */ /* 0x001fe200078e0008 */
[----:B------:R-:W-:-:S03]  /*1f10*/  SHF.L.U64.HI R129, R116, 0x7, R117 ;  /* 0x0000000774817819 */ /* 0x000fc60000010275 */
[----:B------:R-:W-:Y:S02]  /*1f20*/  VIADD R31, R23, 0x80 ;  /* 0x00000080171f7836 */ /* 0x000fe40000000000 */
[----:B------:R-:W-:-:S03]  /*1f30*/  IMAD.SHL.U32 R130, R116, 0x80, RZ ;  /* 0x0000008074827824 */ /* 0x000fc600078e00ff */
[----:B------:R-:W-:Y:S01]  /*1f40*/  SHF.R.S32.HI R145, RZ, 0x1f, R31 ;  /* 0x0000001fff917819 */ /* 0x000fe2000001141f */
[----:B------:R-:W-:Y:S02]  /*1f50*/  IMAD R127, R111, 0xa0, RZ ;  /* 0x000000a06f7f7824 */ /* 0x000fe400078e02ff */
[----:B------:R-:W-:Y:S02]  /*1f60*/  VIADD R157, R30, 0x8 ;  /* 0x000000081e9d7836 */ /* 0x000fe40000000000 */
[----:B------:R-:W-:Y:S01]  /*1f70*/  IMAD.SHL.U32 R122, R100, 0x2, RZ ;  /* 0x00000002647a7824 */ /* 0x000fe200078e00ff */
[----:B--2---:R-:W-:-:S04]  /*1f80*/  SHF.R.S32.HI R0, RZ, 0x1f, R25 ;  /* 0x0000001fff007819 */ /* 0x004fc80000011419 */
[----:B------:R-:W-:Y:S02]  /*1f90*/  SEL R14, R0, RZ, !P0 ;  /* 0x000000ff000e7207 */ /* 0x000fe40004000000 */
[----:B------:R-:W-:-:S03]  /*1fa0*/  SEL R15, R25, RZ, !P0 ;  /* 0x000000ff190f7207 */ /* 0x000fc60004000000 */
        /* <DEDUP_REMOVED lines=11> */
[----:B------:R-:W-:Y:S01]  /*2060*/  IMAD.WIDE.U32 R4, R23, R116, R8 ;  /* 0x0000007417047225 */ /* 0x000fe200078e0008 */
[----:B------:R-:W-:-:S03]  /*2070*/  ISETP.GE.AND P1, PT, R221, UR4, PT ;  /* 0x00000004dd007c0c */ /* 0x000fc6000bf26270 */
[----:B------:R-:W-:Y:S01]  /*2080*/  IMAD R13, R23, R117, R0 ;  /* 0x00000075170d7224 */ /* 0x000fe200078e0200 */
[----:B------:R-:W-:Y:S01]  /*2090*/  @!P6 BAR.SYNC.DEFER_BLOCKING 0x9, 0x100 ;  /* 0x024400000000eb1d */ /* 0x000fe20000010000 */
[----:B------:R-:W-:Y:S01]  /*20a0*/  IADD3 R3, P2, R120, R4, RZ ;  /* 0x0000000478037210 */ /* 0x000fe20007f5e0ff */
[----:B------:R-:W-:Y:S01]  /*20b0*/  IMAD.IADD R0, R121, 0x1, R11 ;  /* 0x0000000179007824 */ /* 0x000fe200078e020b */
[----:B------:R-:W-:Y:S02]  /*20c0*/  SEL R4, RZ, 0xffffffff, P1 ;  /* 0xffffffffff047807 */ /* 0x000fe40000800000 */
[----:B------:R-:W-:Y:S01]  /*20d0*/  ISETP.GE.AND P0, PT, R18, UR4, PT ;  /* 0x0000000412007c0c */ /* 0x000fe2000bf06270 */
[----:B------:R-:W-:Y:S01]  /*20e0*/  IMAD.IADD R119, R7, 0x1, R119 ;  /* 0x0000000107777824 */ /* 0x000fe200078e0277 */
[----:B------:R-:W-:Y:S02]  /*20f0*/  SHF.L.U32 R10, R4, 0x1, RZ ;  /* 0x00000001040a7819 */ /* 0x000fe400000006ff */
[----:B------:R-:W-:-:S02]  /*2100*/  SEL R7, RZ, 0x1, P0 ;  /* 0x00000001ff077807 */ /* 0x000fc40000000000 */
[----:B------:R-:W-:Y:S01]  /*2110*/  IADD3.X R4, R0, R5, R13, P2, !PT ;  /* 0x0000000500047210 */ /* 0x000fe200017fe40d */
[----:B------:R-:W-:Y:S01]  /*2120*/  VIADD R5, R18, 0x80 ;  /* 0x0000008012057836 */ /* 0x000fe20000000000 */
[----:B------:R-:W-:Y:S02]  /*2130*/  ISETP.GE.AND P0, PT, R222, UR4, PT ;  /* 0x00000004de007c0c */ /* 0x000fe4000bf06270 */
[----:B------:R-:W-:Y:S01]  /*2140*/  ISETP.GE.AND P1, PT, R101, UR4, PT ;  /* 0x0000000465007c0c */ /* 0x000fe2000bf26270 */
[----:B------:R-:W-:Y:S01]  /*2150*/  IMAD R13, R23, R111, R12 ;  /* 0x0000006f170d7224 */ /* 0x000fe200078e020c */
[----:B------:R-:W-:Y:S02]  /*2160*/  LOP3.LUT R10, R10, 0x2, R7, 0xe2, !PT ;  /* 0x000000020a0a7812 */ /* 0x000fe400078ee207 */
[----:B------:R-:W-:Y:S02]  /*2170*/  SEL R11, RZ, 0x4, P0 ;  /* 0x00000004ff0b7807 */ /* 0x000fe40000000000 */
[----:B------:R-:W-:-:S02]  /*2180*/  SEL R12, RZ, 0x8, P1 ;  /* 0x00000008ff0c7807 */ /* 0x000fc40000800000 */
[----:B------:R-:W-:Y:S01]  /*2190*/  ISETP.GE.AND P0, PT, R5, UR4, PT ;  /* 0x0000000405007c0c */ /* 0x000fe2000bf06270 */
[----:B------:R-:W-:Y:S01]  /*21a0*/  IMAD.MOV.U32 R118, RZ, RZ, R6 ;  /* 0x000000ffff767224 */ /* 0x000fe200078e0006 */
[--C-:B------:R-:W-:Y:S01]  /*21b0*/  SHF.R.S32.HI R7, RZ, 0x1f, R19.reuse ;  /* 0x0000001fff077819 */ /* 0x100fe20000011413 */
[----:B------:R-:W-:Y:S01]  /*21c0*/  IMAD.MOV.U32 R6, RZ, RZ, R19 ;  /* 0x000000ffff067224 */ /* 0x000fe200078e0013 */
[----:B------:R-:W-:Y:S02]  /*21d0*/  LOP3.LUT R10, R12, R10, R11, 0xfe, !PT ;  /* 0x0000000a0c0a7212 */ /* 0x000fe400078efe0b */
[----:B------:R-:W-:Y:S02]  /*21e0*/  SEL R11, RZ, 0x10, P0 ;  /* 0x00000010ff0b7807 */ /* 0x000fe40000000000 */
[----:B------:R-:W-:Y:S01]  /*21f0*/  ISETP.GE.AND P0, PT, R18, R100, PT ;  /* 0x000000641200720c */ /* 0x000fe20003f06270 */
[----:B------:R-:W-:Y:S01]  /*2200*/  IMAD.WIDE.U32 R114, R23, R110, R6 ;  /* 0x0000006e17727225 */ /* 0x000fe200078e0006 */
[----:B------:R-:W-:-:S03]  /*2210*/  ISETP.GE.AND P1, PT, R221, R100, PT ;  /* 0x00000064dd00720c */ /* 0x000fc60003f26270 */
[----:B------:R-:W-:Y:S01]  /*2220*/  IMAD.WIDE.U32 R108, R23, R104, R6 ;  /* 0x00000068176c7225 */ /* 0x000fe200078e0006 */
[C---:B------:R-:W-:Y:S02]  /*2230*/  SEL R7, R100.reuse, RZ, P0 ;  /* 0x000000ff64077207 */ /* 0x040fe40000000000 */
[----:B------:R-:W-:Y:S01]  /*2240*/  SEL R6, R100, RZ, P1 ;  /* 0x000000ff64067207 */ /* 0x000fe20000800000 */
[----:B------:R-:W-:Y:S01]  /*2250*/  IMAD R12, R14, UR6, RZ ;  /* 0x000000060e0c7c24 */ /* 0x000fe2000f8e02ff */
[----:B------:R-:W-:Y:S01]  /*2260*/  SEL R9, R100, RZ, P3 ;  /* 0x000000ff64097207 */ /* 0x000fe20001800000 */
[----:B------:R-:W-:Y:S01]  /*2270*/  IMAD.IADD R7, R18, 0x1, R7 ;  /* 0x0000000112077824 */ /* 0x000fe200078e0207 */
[----:B------:R-:W-:Y:S01]  /*2280*/  IADD3 R8, R221, R6, RZ ;  /* 0x00000006dd087210 */ /* 0x000fe20007ffe0ff */
[----:B------:R-:W-:Y:S02]  /*2290*/  IMAD R33, R15, UR7, R12 ;  /* 0x000000070f217c24 */ /* 0x000fe4000f8e020c */
[----:B------:R-:W-:Y:S01]  /*22a0*/  IMAD.IADD R12, R222, 0x1, R9 ;  /* 0x00000001de0c7824 */ /* 0x000fe200078e0209 */
[----:B------:R-:W-:-:S02]  /*22b0*/  SHF.R.S32.HI R6, RZ, 0x1f, R7 ;  /* 0x0000001fff067819 */ /* 0x000fc40000011407 */
[----:B------:R-:W-:Y:S02]  /*22c0*/  SHF.R.S32.HI R9, RZ, 0x1f, R8 ;  /* 0x0000001fff097819 */ /* 0x000fe40000011408 */
[----:B------:R-:W-:Y:S01]  /*22d0*/  LOP3.LUT R34, R10, R11, RZ, 0xfc, !PT ;  /* 0x0000000b0a227212 */ /* 0x000fe200078efcff */
[----:B------:R-:W-:Y:S01]  /*22e0*/  IMAD R10, R20, R104, RZ ;  /* 0x00000068140a7224 */ /* 0x000fe200078e02ff */
[CC--:B------:R-:W-:Y:S02]  /*22f0*/  LEA.HI R21, R6.reuse, R7.reuse, RZ, 0x4 ;  /* 0x0000000706157211 */ /* 0x0c0fe400078f20ff */
[----:B------:R-:W-:Y:S02]  /*2300*/  LEA.HI R7, R6, R7, RZ, 0x6 ;  /* 0x0000000706077211 */ /* 0x000fe400078f30ff */
[-C--:B------:R-:W-:Y:S01]  /*2310*/  LEA.HI R26, R9, R8.reuse, RZ, 0x4 ;  /* 0x00000008091a7211 */ /* 0x080fe200078f20ff */
[----:B------:R-:W-:Y:S01]  /*2320*/  IMAD R11, R23, R105, R10 ;  /* 0x00000069170b7224 */ /* 0x000fe200078e020a */
[----:B------:R-:W-:-:S02]  /*2330*/  LEA.HI R8, R9, R8, RZ, 0x6 ;  /* 0x0000000809087211 */ /* 0x000fc400078f30ff */
[----:B------:R-:W-:Y:S01]  /*2340*/  SHF.R.S32.HI R7, RZ, 0x6, R7 ;  /* 0x00000006ff077819 */ /* 0x000fe20000011407 */
[----:B------:R-:W-:Y:S01]  /*2350*/  IMAD.IADD R113, R13, 0x1, R113 ;  /* 0x000000010d717824 */ /* 0x000fe200078e0271 */
[----:B------:R-:W-:Y:S01]  /*2360*/  IADD3 R115, R115, R13, RZ ;  /* 0x0000000d73737210 */ /* 0x000fe20007ffe0ff */
[----:B------:R-:W-:Y:S01]  /*2370*/  IMAD.IADD R109, R109, 0x1, R11 ;  /* 0x000000016d6d7824 */ /* 0x000fe200078e020b */
[----:B------:R-:W-:Y:S01]  /*2380*/  SHF.R.S32.HI R9, RZ, 0x6, R8 ;  /* 0x00000006ff097819 */ /* 0x000fe20000011408 */
[----:B------:R-:W-:Y:S01]  /*2390*/  IMAD.IADD R107, R11, 0x1, R107 ;  /* 0x000000010b6b7824 */ /* 0x000fe200078e026b */
[----:B------:R-:W-:Y:S02]  /*23a0*/  LOP3.LUT R10, R228, 0x30, R26, 0xf8, !PT ;  /* 0x00000030e40a7812 */ /* 0x000fe400078ef81a */
[----:B------:R-:W-:Y:S01]  /*23b0*/  SHF.R.S32.HI R13, RZ, 0x1f, R12 ;  /* 0x0000001fff0d7819 */ /* 0x000fe2000001140c */
[C---:B------:R-:W-:Y:S01]  /*23c0*/  IMAD R143, R7.reuse, 0x2800, R230 ;  /* 0x00002800078f7824 */ /* 0x040fe200078e02e6 */
[----:B------:R-:W-:Y:S01]  /*23d0*/  SHF.R.U32.HI R6, RZ, 0x3, R231 ;  /* 0x00000003ff067819 */ /* 0x000fe200000116e7 */
[----:B------:R-:W-:Y:S01]  /*23e0*/  IMAD R135, R7, 0x2800, R232 ;  /* 0x0000280007877824 */ /* 0x000fe200078e02e8 */
[----:B------:R-:W-:Y:S01]  /*23f0*/  LOP3.LUT R11, R231, 0x30, R21, 0xf8, !PT ;  /* 0x00000030e70b7812 */ /* 0x000fe200078ef815 */
[----:B------:R-:W-:Y:S01]  /*2400*/  IMAD R142, R9, 0x2800, R230 ;  /* 0x00002800098e7824 */ /* 0x000fe200078e02e6 */
[----:B------:R-:W-:-:S02]  /*2410*/  LOP3.LUT R7, R10, R229, RZ, 0x3c, !PT ;  /* 0x000000e50a077212 */ /* 0x000fc400078e3cff */
[----:B------:R-:W-:Y:S02]  /*2420*/  LEA.HI R28, R13, R12, RZ, 0x4 ;  /* 0x0000000c0d1c7211 */ /* 0x000fe400078f20ff */
[----:B------:R-:W-:Y:S02]  /*2430*/  LOP3.LUT R10, R11, R6, RZ, 0x3c, !PT ;  /* 0x000000060b0a7212 */ /* 0x000fe400078e3cff */
[----:B------:R-:W-:Y:S02]  /*2440*/  LEA.HI R12, R13, R12, RZ, 0x6 ;  /* 0x0000000c0d0c7211 */ /* 0x000fe400078f30ff */
[----:B------:R-:W-:Y:S02]  /*2450*/  LOP3.LUT R32, R32, 0xfffffffe, RZ, 0xc0, !PT ;  /* 0xfffffffe20207812 */ /* 0x000fe400078ec0ff */
[----:B------:R-:W-:Y:S01]  /*2460*/  LOP3.LUT R11, R231, 0x30, R26, 0xf8, !PT ;  /* 0x00000030e70b7812 */ /* 0x000fe200078ef81a */
[----:B------:R-:W-:Y:S01]  /*2470*/  IMAD.IADD R142, R142, 0x1, R7 ;  /* 0x000000018e8e7824 */ /* 0x000fe200078e0207 */
[----:B------:R-:W-:Y:S01]  /*2480*/  LOP3.LUT R8, R228, 0x30, R21, 0xf8, !PT ;  /* 0x00000030e4087812 */ /* 0x000fe200078ef815 */
[----:B------:R-:W-:Y:S01]  /*2490*/  IMAD R132, R9, 0x2800, R232 ;  /* 0x0000280009847824 */ /* 0x000fe200078e02e8 */
[----:B------:R-:W-:-:S02]  /*24a0*/  SHF.R.S32.HI R7, RZ, 0x6, R12 ;  /* 0x00000006ff077819 */ /* 0x000fc4000001140c */
[----:B------:R-:W-:Y:S02]  /*24b0*/  @P3 LOP3.LUT R32, R32, 0x1, RZ, 0xfc, !PT ;  /* 0x0000000120203812 */ /* 0x000fe400078efcff */
[-C--:B------:R-:W-:Y:S02]  /*24c0*/  LOP3.LUT R11, R11, R6.reuse, RZ, 0x3c, !PT ;  /* 0x000000060b0b7212 */ /* 0x080fe400078e3cff */
[----:B-----5:R-:W-:Y:S02]  /*24d0*/  SHF.R.S32.HI R9, RZ, 0x1f, R144 ;  /* 0x0000001fff097819 */ /* 0x020fe40000011490 */
[----:B------:R-:W-:Y:S02]  /*24e0*/  LOP3.LUT R13, R231, 0x30, R28, 0xf8, !PT ;  /* 0x00000030e70d7812 */ /* 0x000fe400078ef81c */
[----:B------:R-:W-:Y:S02]  /*24f0*/  LOP3.LUT P3, RZ, R235, 0x2, RZ, 0xc0, !PT ;  /* 0x00000002ebff7812 */ /* 0x000fe4000786c0ff */
[----:B------:R-:W-:Y:S01]  /*2500*/  LOP3.LUT R8, R8, R229, RZ, 0x3c, !PT ;  /* 0x000000e508087212 */ /* 0x000fe200078e3cff */
[----:B------:R-:W-:Y:S01]  /*2510*/  IMAD.IADD R135, R135, 0x1, R10 ;  /* 0x0000000187877824 */ /* 0x000fe200078e020a */
[----:B------:R-:W-:Y:S01]  /*2520*/  IADD3 R132, R132, R11, RZ ;  /* 0x0000000b84847210 */ /* 0x000fe20007ffe0ff */
[----:B------:R-:W-:Y:S01]  /*2530*/  IMAD R133, R7, 0x2800, R230 ;  /* 0x0000280007857824 */ /* 0x000fe200078e02e6 */
[----:B------:R-:W-:Y:S01]  /*2540*/  LOP3.LUT R10, R13, R6, RZ, 0x3c, !PT ;  /* 0x000000060d0a7212 */ /* 0x000fe200078e3cff */
[----:B------:R-:W-:Y:S01]  /*2550*/  IMAD R131, R7, 0x2800, R232 ;  /* 0x0000280007837824 */ /* 0x000fe200078e02e8 */
[----:B------:R-:W-:Y:S01]  /*2560*/  IADD3 R102, P2, R23, R102, RZ ;  /* 0x0000006617667210 */ /* 0x000fe20007f5e0ff */
[----:B------:R-:W-:-:S02]  /*2570*/  IMAD R7, R9, R110, RZ ;  /* 0x0000006e09077224 */ /* 0x000fc400078e02ff */
[----:B------:R-:W-:Y:S02]  /*2580*/  VIADD R11, R18, 0xa0 ;  /* 0x000000a0120b7836 */ /* 0x000fe40000000000 */
[-C--:B------:R-:W-:Y:S02]  /*2590*/  IMAD R9, R9, R104.reuse, RZ ;  /* 0x0000006809097224 */ /* 0x080fe400078e02ff */
[----:B------:R-:W-:Y:S01]  /*25a0*/  IMAD.IADD R143, R143, 0x1, R8 ;  /* 0x000000018f8f7824 */ /* 0x000fe200078e0208 */
[----:B------:R-:W-:Y:S01]  /*25b0*/  LOP3.LUT R8, R228, 0x30, R28, 0xf8, !PT ;  /* 0x00000030e4087812 */ /* 0x000fe200078ef81c */
[----:B------:R-:W-:Y:S01]  /*25c0*/  IMAD.WIDE.U32 R118, R15, UR6, R118 ;  /* 0x000000060f767c25 */ /* 0x000fe2000f8e0076 */
[----:B------:R-:W-:Y:S02]  /*25d0*/  IADD3.X R103, R20, R29, RZ, P2, !PT ;  /* 0x0000001d14677210 */ /* 0x000fe400017fe4ff */
[----:B------:R-:W-:Y:S01]  /*25e0*/  LOP3.LUT R32, R32, 0xfffffffb, RZ, 0xc0, !PT ;  /* 0xfffffffb20207812 */ /* 0x000fe200078ec0ff */
[----:B------:R-:W-:Y:S01]  /*25f0*/  IMAD.IADD R131, R131, 0x1, R10 ;  /* 0x0000000183837824 */ /* 0x000fe200078e020a */
[----:B------:R-:W-:Y:S01]  /*2600*/  ISETP.GE.AND P2, PT, R11, UR4, PT ;  /* 0x000000040b007c0c */ /* 0x000fe2000bf46270 */
[----:B------:R-:W-:Y:S01]  /*2610*/  IMAD R27, R144, R105, R9 ;  /* 0x00000069901b7224 */ /* 0x000fe200078e0209 */
[C---:B------:R-:W-:Y:S01]  /*2620*/  SHF.L.U64.HI R9, R104.reuse, 0x7, R105 ;  /* 0x0000000768097819 */ /* 0x040fe20000010269 */
[----:B------:R-:W-:Y:S01]  /*2630*/  IMAD R13, R117, 0xa0, RZ ;  /* 0x000000a0750d7824 */ /* 0x000fe200078e02ff */
[----:B------:R-:W-:Y:S01]  /*2640*/  SHF.L.U32 R10, R104, 0x7, RZ ;  /* 0x00000007680a7819 */ /* 0x000fe200000006ff */
[----:B------:R-:W-:Y:S01]  /*2650*/  IMAD R15, R105, 0xa0, RZ ;  /* 0x000000a0690f7824 */ /* 0x000fe200078e02ff */
[----:B------:R-:W-:Y:S01]  /*2660*/  LOP3.LUT R8, R8, R229, RZ, 0x3c, !PT ;  /* 0x000000e508087212 */ /* 0x000fe200078e3cff */
[----:B------:R-:W-:Y:S01]  /*2670*/  IMAD.WIDE.U32 R108, R144, R104, R108 ;  /* 0x00000068906c7225 */ /* 0x000fe200078e006c */
[----:B------:R-:W-:-:S03]  /*2680*/  @P3 LOP3.LUT R32, R32, 0x4, RZ, 0xfc, !PT ;  /* 0x0000000420203812 */ /* 0x000fc600078efcff */
[----:B------:R-:W-:Y:S01]  /*2690*/  IMAD.WIDE.U32 R106, R144, R104, R106 ;  /* 0x00000068906a7225 */ /* 0x000fe200078e006a */
[----:B------:R-:W-:-:S03]  /*26a0*/  SEL R31, RZ, 0x20, P2 ;  /* 0x00000020ff1f7807 */ /* 0x000fc60001000000 */
[----:B------:R-:W-:-:S04]  /*26b0*/  IMAD.WIDE.U32 R116, R116, 0xa0, RZ ;  /* 0x000000a074747825 */ /* 0x000fc800078e00ff */
[C---:B------:R-:W-:Y:S02]  /*26c0*/  IMAD R25, R144.reuse, R111, R7 ;  /* 0x0000006f90197224 */ /* 0x040fe400078e0207 */
[----:B------:R-:W-:-:S04]  /*26d0*/  IMAD.WIDE.U32 R112, R144, R110, R112 ;  /* 0x0000006e90707225 */ /* 0x000fc800078e0070 */
[----:B------:R-:W-:-:S04]  /*26e0*/  IMAD.WIDE.U32 R104, R104, 0xa0, RZ ;  /* 0x000000a068687825 */ /* 0x000fc800078e00ff */
[----:B------:R-:W-:Y:S01]  /*26f0*/  IMAD.WIDE.U32 R114, R144, R110, R114 ;  /* 0x0000006e90727225 */ /* 0x000fe200078e0072 */
[----:B------:R-:W-:-:S03]  /*2700*/  SHF.L.U64.HI R7, R110, 0x7, R111 ;  /* 0x000000076e077819 */ /* 0x000fc6000001026f */
[----:B------:R-:W-:Y:S01]  /*2710*/  IMAD.IADD R126, R117, 0x1, R13 ;  /* 0x00000001757e7824 */ /* 0x000fe200078e020d */
[----:B------:R-:W-:Y:S01]  /*2720*/  IADD3 R13, R25, R113, RZ ;  /* 0x00000071190d7210 */ /* 0x000fe20007ffe0ff */
[----:B------:R-:W-:Y:S01]  /*2730*/  IMAD.IADD R128, R105, 0x1, R15 ;  /* 0x0000000169807824 */ /* 0x000fe200078e020f */
[----:B------:R-:W-:Y:S01]  /*2740*/  SHF.R.S32.HI R20, RZ, 0x4, R21 ;  /* 0x00000004ff147819 */ /* 0x000fe20000011415 */
[----:B------:R-:W-:Y:S01]  /*2750*/  IMAD.IADD R133, R133, 0x1, R8 ;  /* 0x0000000185857824 */ /* 0x000fe200078e0208 */
[----:B------:R-:W-:Y:S01]  /*2760*/  LOP3.LUT R38, R34, R31, RZ, 0xfc, !PT ;  /* 0x0000001f22267212 */ /* 0x000fe200078efcff */
[----:B------:R-:W-:Y:S01]  /*2770*/  IMAD.IADD R12, R115, 0x1, R25 ;  /* 0x00000001730c7824 */ /* 0x000fe200078e0219 */
[----:B------:R-:W-:Y:S01]  /*2780*/  SHF.R.S32.HI R25, RZ, 0x4, R26 ;  /* 0x00000004ff197819 */ /* 0x000fe2000001141a */
[----:B------:R-:W-:Y:S02]  /*2790*/  IMAD.IADD R14, R109, 0x1, R27 ;  /* 0x000000016d0e7824 */ /* 0x000fe400078e021b */
[----:B------:R-:W-:Y:S01]  /*27a0*/  IMAD.IADD R15, R27, 0x1, R107 ;  /* 0x000000011b0f7824 */ /* 0x000fe200078e026b */
[----:B------:R-:W-:Y:S01]  /*27b0*/  SHF.R.S32.HI R27, RZ, 0x4, R28 ;  /* 0x00000004ff1b7819 */ /* 0x000fe2000001141c */
[C---:B------:R-:W-:Y:S01]  /*27c0*/  IMAD.SHL.U32 R8, R110.reuse, 0x80, RZ ;  /* 0x000000806e087824 */ /* 0x040fe200078e00ff */
[----:B------:R0:W-:Y:S01]  /*27d0*/  STL [R1+0x24], R32 ;  /* 0x0000242001007387 */ /* 0x0001e20000100800 */
[----:B------:R-:W-:Y:S01]  /*27e0*/  IMAD.WIDE.U32 R110, R110, 0xa0, RZ ;  /* 0x000000a06e6e7825 */ /* 0x000fe200078e00ff */
[----:B------:R-:W-:-:S02]  /*27f0*/  LOP3.LUT R21, R21, 0xfffffff0, RZ, 0xc0, !PT ;  /* 0xfffffff015157812 */ /* 0x000fc400078ec0ff */
[----:B------:R-:W-:Y:S02]  /*2800*/  LOP3.LUT R26, R26, 0xfffffff0, RZ, 0xc0, !PT ;  /* 0xfffffff01a1a7812 */ /* 0x000fe400078ec0ff */
[----:B------:R-:W-:Y:S01]  /*2810*/  LOP3.LUT R28, R28, 0xfffffff0, RZ, 0xc0, !PT ;  /* 0xfffffff01c1c7812 */ /* 0x000fe200078ec0ff */
[----:B------:R-:W-:Y:S01]  /*2820*/  IMAD.IADD R127, R111, 0x1, R127 ;  /* 0x000000016f7f7824 */ /* 0x000fe200078e027f */
[----:B------:R-:W-:Y:S01]  /*2830*/  LOP3.LUT R35, R38, 0x4, RZ, 0xc0, !PT ;  /* 0x0000000426237812 */ /* 0x000fe200078ec0ff */
[----:B0-----:R-:W-:Y:S01]  /*2840*/  IMAD.IADD R32, R119, 0x1, R33 ;  /* 0x0000000177207824 */ /* 0x001fe200078e0221 */
[----:B------:R-:W-:Y:S02]  /*2850*/  LOP3.LUT R33, R34, 0x1, RZ, 0xc0, !PT ;  /* 0x0000000122217812 */ /* 0x000fe400078ec0ff */
[C---:B------:R-:W-:Y:S02]  /*2860*/  LOP3.LUT R34, R38.reuse, 0x2, RZ, 0xc0, !PT ;  /* 0x0000000226227812 */ /* 0x040fe400078ec0ff */
[----:B------:R-:W-:-:S02]  /*2870*/  LOP3.LUT R36, R38, 0x8, RZ, 0xc0, !PT ;  /* 0x0000000826247812 */ /* 0x000fc400078ec0ff */
[C---:B------:R-:W-:Y:S02]  /*2880*/  LOP3.LUT R37, R38.reuse, 0x10, RZ, 0xc0, !PT ;  /* 0x0000001026257812 */ /* 0x040fe400078ec0ff */
[----:B------:R-:W-:Y:S02]  /*2890*/  SHF.R.S32.HI R29, RZ, 0x1f, R21 ;  /* 0x0000001fff1d7819 */ /* 0x000fe40000011415 */
[----:B------:R-:W-:Y:S02]  /*28a0*/  SHF.R.S32.HI R30, RZ, 0x1f, R26 ;  /* 0x0000001fff1e7819 */ /* 0x000fe4000001141a */
[----:B------:R-:W-:Y:S02]  /*28b0*/  SHF.R.S32.HI R31, RZ, 0x1f, R28 ;  /* 0x0000001fff1f7819 */ /* 0x000fe4000001141c */
[----:B------:R-:W-:-:S07]  /*28c0*/  LOP3.LUT R38, R38, 0x20, RZ, 0xc0, !PT ;  /* 0x0000002026267812 */ /* 0x000fce00078ec0ff */
.L_x_5088:
[----:B--2---:R-:W2:Y:S01]  /*28d0*/  LDL.LU R40, [R1+0x24] ;  /* 0x0000240001287983 */ /* 0x004ea20000300800 */
[----:B0-----:R-:W0:Y:S01]  /*28e0*/  LDC.64 R124, c[0x0][0x2d8] ;  /* 0x0000b600ff7c7b82 */ /* 0x001e220000000a00 */
[----:B-1----:R-:W-:Y:S01]  /*28f0*/  VIADD R47, R24, 0xffffffff ;  /* 0xffffffff182f7836 */ /* 0x002fe20000000000 */
[----:B------:R-:W-:Y:S01]  /*2900*/  LOP3.LUT R41, R228, 0x10, R18, 0xf8, !PT ;  /* 0x00000010e4297812 */ /* 0x000fe200078ef812 */
[----:B------:R-:W-:Y:S05]  /*2910*/  YIELD ;  /* 0x0000000000007946 */ /* 0x000fea0003800000 */
[----:B------:R-:W-:Y:S01]  /*2920*/  SHF.R.S32.HI R45, RZ, 0x1f, R47 ;  /* 0x0000001fff2d7819 */ /* 0x000fe2000001142f */
[-C--:B------:R-:W-:Y:S01]  /*2930*/  IMAD R39, R126, R47.reuse, RZ ;  /* 0x0000002f7e277224 */ /* 0x080fe200078e02ff */
[----:B------:R-:W1:Y:S01]  /*2940*/  LDC R134, c[0x0][0x3d4] ;  /* 0x0000f500ff867b82 */ /* 0x000e620000000800 */
[----:B------:R-:W-:Y:S01]  /*2950*/  IMAD.WIDE.U32 R138, R116, R47, RZ ;  /* 0x0000002f748a7225 */ /* 0x000fe200078e00ff */
[----:B------:R-:W-:Y:S01]  /*2960*/  LOP3.LUT R41, R41, R229, RZ, 0x3c, !PT ;  /* 0x000000e529297212 */ /* 0x000fe200078e3cff */
[----:B------:R-:W-:Y:S01]  /*2970*/  BSSY B0, `(.L_x_4989) ;  /* 0x0000d0c000007945 */ /* 0x000fe20003800000 */
[----:B------:R-:W-:Y:S01]  /*2980*/  LOP3.LUT P4, RZ, R235, 0x2, RZ, 0xc0, !PT ;  /* 0x00000002ebff7812 */ /* 0x000fe2000788c0ff */
[----:B------:R-:W-:Y:S01]  /*2990*/  IMAD R39, R45, R116, R39 ;  /* 0x000000742d277224 */ /* 0x000fe200078e0227 */
[----:B------:R-:W-:-:S02]  /*29a0*/  IADD3 R49, P2, P3, R3, R138, R130 ;  /* 0x0000008a03317210 */ /* 0x000fc40007b5e082 */
[----:B------:R-:W-:Y:S01]  /*29b0*/  IADD3 R41, R230, R41, RZ ;  /* 0x00000029e6297210 */ /* 0x000fe20007ffe0ff */
[----:B------:R-:W-:-:S04]  /*29c0*/  IMAD.IADD R99, R139, 0x1, R39 ;  /* 0x000000018b637824 */ /* 0x000fc800078e0227 */
[----:B------:R-:W-:Y:S01]  /*29d0*/  IMAD R39, R17, 0x7800, R41 ;  /* 0x0000780011277824 */ /* 0x000fe200078e0229 */
[----:B------:R-:W-:Y:S02]  /*29e0*/  IADD3.X R24, R4, R99, R129, P2, P3 ;  /* 0x0000006304187210 */ /* 0x000fe400017e6481 */
[-C--:B0-----:R-:W-:Y:S01]  /*29f0*/  IADD3 R50, P2, P3, R138, R124.reuse, R3 ;  /* 0x0000007c8a327210 */ /* 0x081fe20007b5e003 */
[C---:B------:R-:W-:Y:S02]  /*2a00*/  VIADD R41, R39.reuse, 0x20 ;  /* 0x0000002027297836 */ /* 0x040fe40000000000 */
[----:B------:R-:W-:Y:S01]  /*2a10*/  @P4 VIADD R41, R39, 0xffffffe0 ;  /* 0xffffffe027294836 */ /* 0x000fe20000000000 */
[----:B------:R-:W-:Y:S02]  /*2a20*/  IADD3.X R51, R99, R125, R4, P2, P3 ;  /* 0x0000007d63337210 */ /* 0x000fe400017e6404 */
[----:B------:R-:W-:Y:S02]  /*2a30*/  IADD3 R48, P2, R49, R124, RZ ;  /* 0x0000007c31307210 */ /* 0x000fe40007f5e0ff */
[----:B------:R-:W-:-:S02]  /*2a40*/  ISETP.GT.AND P3, PT, R47, R123, PT ;  /* 0x0000007b2f00720c */ /* 0x000fc40003f64270 */
[----:B------:R-:W-:Y:S01]  /*2a50*/  IADD3 R39, R16, R39, RZ ;  /* 0x0000002710277210 */ /* 0x000fe20007ffe0ff */
[----:B------:R-:W-:Y:S01]  /*2a60*/  IMAD.X R49, R24, 0x1, R125, P2 ;  /* 0x0000000118317824 */ /* 0x000fe200010e067d */
[----:B-1----:R-:W-:Y:S01]  /*2a70*/  ISETP.GE.AND P2, PT, R134, 0x1, PT ;  /* 0x000000018600780c */ /* 0x002fe20003f46270 */
[----:B------:R-:W-:Y:S01]  /*2a80*/  IMAD.MOV.U32 R24, RZ, RZ, R47 ;  /* 0x000000ffff187224 */ /* 0x000fe200078e002f */
[----:B--2---:R-:W-:-:S07]  /*2a90*/  LOP3.LUT R40, R40, 0xfffffffd, RZ, 0xc0, !PT ;  /* 0xfffffffd28287812 */ /* 0x004fce00078ec0ff */
[----:B------:R-:W-:-:S05]  /*2aa0*/  @P3 LOP3.LUT R40, R40, 0x2, RZ, 0xfc, !PT ;  /* 0x0000000228283812 */ /* 0x000fca00078efcff */
[----:B------:R0:W-:Y:S02]  /*2ab0*/  STL [R1+0x24], R40 ;  /* 0x0000242801007387 */ /* 0x0001e40000100800 */
[----:B0-----:R-:W-:Y:S01]  /*2ac0*/  IMAD.IADD R40, R16, 0x1, R41 ;  /* 0x0000000110287824 */ /* 0x001fe200078e0229 */
        /* <DEDUP_REMOVED lines=49> */
[C---:B------:R-:W-:Y:S02]  /*2de0*/  ISETP.GE.AND P2, PT, R19.reuse, R134, PT ;  /* 0x000000861300720c */ /* 0x040fe40003f46270 */
        /* <DEDUP_REMOVED lines=32> */
.L_x_4993:
[----:B------:R-:W-:Y:S05]  /*2ff0*/  BSYNC B1 ;  /* 0x0000000000017941 */ /* 0x000fea0003800000 */
.L_x_4992:
[----:B0-----:R-:W-:Y:S01]  /*3000*/  IADD3 R44, R23, 0x80, RZ ;  /* 0x00000080172c7810 */ /* 0x001fe20007ffe0ff */
[----:B------:R-:W-:Y:S01]  /*3010*/  BSSY B1, `(.L_x_4994) ;  /* 0x0000032000017945 */ /* 0x000fe20003800000 */
[----:B-----5:R-:W-:Y:S02]  /*3020*/  IMAD.MOV.U32 R147, RZ, RZ, R76 ;  /* 0x000000ffff937224 */ /* 0x020fe400078e004c */
[----:B------:R-:W-:Y:S01]  /*3030*/  ISETP.GE.AND P4, PT, R44, R41, PT ;  /* 0x000000292c00720c */ /* 0x000fe20003f86270 */
[----:B------:R-:W-:-:S12]  /*3040*/  IMAD.MOV.U32 R150, RZ, RZ, R80 ;  /* 0x000000ffff967224 */ /* 0x000fd800078e0050 */
        /* <DEDUP_REMOVED lines=46> */
.L_x_4995:
[----:B------:R-:W-:Y:S05]  /*3330*/  BSYNC B1 ;  /* 0x0000000000017941 */ /* 0x000fea0003800000 */
.L_x_4994:
        /* <DEDUP_REMOVED lines=26> */
.L_x_4996:
[----:B0-----:R-:W-:Y:S01]  /*34e0*/  LEA R42, R17, R16, 0x3 ;  /* 0x00000010112a7211 */ /* 0x001fe200078e18ff */
[----:B------:R-:W-:Y:S01]  /*34f0*/  BSSY B1, `(.L_x_4997) ;  /* 0x0000004000017945 */ /* 0x000fe20003800000 */
[----:B------:R-:W-:-:S04]  /*3500*/  SHF.L.U32 R43, R223, 0x1f, RZ ;  /* 0x0000001fdf2b7819 */ /* 0x000fc800000006ff */
[----:B------:R-:W0:Y:S02]  /*3510*/  SYNCS.PHASECHK.TRANS64.TRYWAIT P5, [R42+URZ+0x33490], R43 ;  /* 0x0334902b2a0075a7 */ /* 0x000e2400080a017f */
[----:B0-----:R-:W-:Y:S05]  /*3520*/  @!P5 BRA `(.L_x_4998) ;  /* 0x000002cc0060d947 */ /* 0x001fea0003800000 */
.L_x_5321:
[----:B------:R-:W-:Y:S05]  /*3530*/  BSYNC B1 ;  /* 0x0000000000017941 */ /* 0x000fea0003800000 */
.L_x_4997:
[----:B------:R-:W-:Y:S04]  /*3540*/  BSSY B1, `(.L_x_4999) ;  /* 0x00002c4000017945 */ /* 0x000fe80003800000 */
        /* <DEDUP_REMOVED lines=19> */
[----:B------:R-:W-:Y:S01]  /*3680*/  IMAD.SHL.U32 R125, R165, 0x100, RZ ;  /* 0x00000100a57d7824 */ /* 0x000fe200078e00ff */
[----:B------:R-:W-:Y:S01]  /*3690*/  F2FP.F16.E4M3.UNPACK_B R165, R164.H1 ;  /* 0x000000a4ffa5723e */ /* 0x000fe200030006ff */
[----:B--2---:R-:W-:Y:S01]  /*36a0*/  IMAD.MOV.U32 R124, RZ, RZ, R44 ;  /* 0x000000ffff7c7224 */ /* 0x004fe200078e002c */
[----:B------:R-:W-:Y:S01]  /*36b0*/  LOP3.LUT R99, R99, 0xff00, R98, 0xf8, !PT ;  /* 0x0000ff0063637812 */ /* 0x000fe200078ef862 */
[----:B------:R-:W-:Y:S01]  /*36c0*/  IMAD.U32 R98, R169, 0x10000, RZ ;  /* 0x00010000a9627824 */ /* 0x000fe200078e00ff */
[----:B------:R-:W-:Y:S01]  /*36d0*/  LOP3.LUT R166, R166, 0xff00, R125, 0xf8, !PT ;  /* 0x0000ff00a6a67812 */ /* 0x000fe200078ef87d */
[--C-:B------:R-:W-:Y:S01]  /*36e0*/  HADD2.F32 R169, -RZ, R165.reuse.H0_H0 ;  /* 0x200000a5ffa97230 */ /* 0x100fe20000004100 */
[----:B------:R-:W-:Y:S01]  /*36f0*/  SHF.L.U32 R125, R167, 0x10, RZ ;  /* 0x00000010a77d7819 */ /* 0x000fe200000006ff */
[----:B------:R-:W-:Y:S01]  /*3700*/  HADD2.F32 R170, -RZ, R165.H1_H1 ;  /* 0x300000a5ffaa7230 */ /* 0x000fe20000004100 */
[----:B------:R-:W-:-:S02]  /*3710*/  F2FP.F16.E4M3.UNPACK_B R44, R45 ;  /* 0x0000002dff2c723e */ /* 0x000fc400020006ff */
[----:B------:R-:W-:Y:S02]  /*3720*/  LOP3.LUT R98, R99, 0xff0000, R98, 0xf8, !PT ;  /* 0x00ff000063627812 */ /* 0x000fe400078ef862 */
        /* <DEDUP_REMOVED lines=22> */
[----:B------:R-:W-:Y:S01]  /*3890*/  HADD2.F32 R168, -RZ, R164.H0_H0 ;  /* 0x200000a4ffa87230 */ /* 0x000fe20000004100 */
[----:B------:R-:W-:Y:S01]  /*38a0*/  F2FP.F16.E4M3.UNPACK_B R173, R99.H1 ;  /* 0x00000063ffad723e */ /* 0x000fe200030006ff */
[----:B------:R-:W-:-:S02]  /*38b0*/  HADD2.F32 R164, -RZ, R125.H0_H0 ;  /* 0x2000007dffa47230 */ /* 0x000fc40000004100 */
[----:B------:R-:W-:Y:S02]  /*38c0*/  HADD2.F32 R165, -RZ, R125.H1_H1 ;  /* 0x3000007dffa57230 */ /* 0x000fe40000004100 */
[--C-:B------:R-:W-:Y:S02]  /*38d0*/  HADD2.F32 R163, -RZ, R124.reuse.H1_H1 ;  /* 0x3000007cffa37230 */ /* 0x100fe40000004100 */
[-C--:B------:R-:W-:Y:S01]  /*38e0*/  FMUL.FTZ R172, R164, R167.reuse ;  /* 0x000000a7a4ac7220 */ /* 0x080fe20000410000 */
[----:B------:R-:W-:Y:S02]  /*38f0*/  HADD2.F32 R125, -RZ, R124.H0_H0 ;  /* 0x2000007cff7d7230 */ /* 0x000fe40000004100 */
[----:B------:R-:W-:Y:S01]  /*3900*/  FMUL.FTZ R169, R165, R167 ;  /* 0x000000a7a5a97220 */ /* 0x000fe20000410000 */
        /* <DEDUP_REMOVED lines=8> */
[----:B------:R-:W-:Y:S01]  /*3990*/  F2FP.F16.E4M3.UNPACK_B R166, R47.H1 ;  /* 0x0000002fffa6723e */ /* 0x000fe200030006ff */
[----:B------:R-:W-:Y:S01]  /*39a0*/  HADD2.F32 R170, -RZ, R173.H1_H1 ;  /* 0x300000adffaa7230 */ /* 0x000fe20000004100 */
[----:B------:R-:W-:Y:S02]  /*39b0*/  F2FP.SATFINITE.E4M3.F32.PACK_AB_MERGE_C R164, R165, R164, RZ ;  /* 0x000000a4a5a4723e */ /* 0x000fe400048070ff */
        /* <DEDUP_REMOVED lines=9> */
[----:B------:R-:W-:-:S02]  /*3a50*/  HADD2.F32 R165, -RZ, R165.H0_H0 ;  /* 0x200000a5ffa57230 */ /* 0x000fc40000004100 */
[CC--:B------:R-:W-:Y:S01]  /*3a60*/  FMUL.FTZ R98, R166.reuse, R170.reuse ;  /* 0x000000aaa6627220 */ /* 0x0c0fe20000410000 */
[----:B------:R-:W-:Y:S02]  /*3a70*/  HADD2.F32 R171, -RZ, R169.H1_H1 ;  /* 0x300000a9ffab7230 */ /* 0x000fe40000004100 */
        /* <DEDUP_REMOVED lines=32> */
.L_x_5004:
[----:B------:R-:W-:Y:S05]  /*3c80*/  BSYNC B3 ;  /* 0x0000000000037941 */ /* 0x000fea0003800000 */
.L_x_5003:
[----:B--2---:R1:W-:Y:S02]  /*3c90*/  STG.E.128 desc[UR54][R50.64], R44 ;  /* 0x0000002c32007986 */ /* 0x0043e4000c101d36 */
.L_x_5002:
[----:B------:R-:W-:Y:S05]  /*3ca0*/  BSYNC B2 ;  /* 0x0000000000027941 */ /* 0x000fea0003800000 */
.L_x_5001:
        /* <DEDUP_REMOVED lines=18> */
[----:B------:R-:W-:Y:S01]  /*3dd0*/  PRMT R94, R163, 0x654, R94 ;  /* 0x00000654a35e7816 */ /* 0x000fe2000000005e */
[----:B------:R-:W-:Y:S02]  /*3de0*/  IMAD.SHL.U32 R98, R98, 0x100, RZ ;  /* 0x0000010062627824 */ /* 0x000fe400078e00ff */
[----:B--2---:R-:W-:Y:S01]  /*3df0*/  IMAD.MOV.U32 R96, RZ, RZ, R44 ;  /* 0x000000ffff607224 */ /* 0x004fe200078e002c */
[----:B------:R-:W-:Y:S01]  /*3e00*/  LOP3.LUT R94, R94, 0xff00, R95, 0xf8, !PT ;  /* 0x0000ff005e5e7812 */ /* 0x000fe200078ef85f */
[----:B------:R-:W-:Y:S01]  /*3e10*/  IMAD.U32 R124, R124, 0x10000, RZ ;  /* 0x000100007c7c7824 */ /* 0x000fe200078e00ff */
[----:B------:R-:W-:-:S02]  /*3e20*/  SHF.L.U32 R95, R99, 0x10, RZ ;  /* 0x00000010635f7819 */ /* 0x000fc400000006ff */
[----:B------:R-:W-:Y:S02]  /*3e30*/  LOP3.LUT R97, R97, 0xff00, R98, 0xf8, !PT ;  /* 0x0000ff0061617812 */ /* 0x000fe400078ef862 */
[----:B------:R-:W-:Y:S02]  /*3e40*/  F2FP.F16.E4M3.UNPACK_B R44, R45 ;  /* 0x0000002dff2c723e */ /* 0x000fe400020006ff */
[-C--:B------:R-:W-:Y:S02]  /*3e50*/  F2FP.F16.E4M3.UNPACK_B R98, R162.reuse.H1 ;  /* 0x000000a2ff62723e */ /* 0x080fe400030006ff */
[----:B------:R-:W-:Y:S02]  /*3e60*/  LOP3.LUT R94, R94, 0xff0000, R95, 0xf8, !PT ;  /* 0x00ff00005e5e7812 */ /* 0x000fe400078ef85f */
[----:B------:R-:W-:Y:S01]  /*3e70*/  LOP3.LUT R95, R97, 0xff0000, R124, 0xf8, !PT ;  /* 0x00ff0000615f7812 */ /* 0x000fe200078ef87c */
[----:B------:R-:W-:Y:S01]  /*3e80*/  HADD2.F32 R97, -RZ, R44.H1_H1 ;  /* 0x3000002cff617230 */ /* 0x000fe20000004100 */
[----:B------:R-:W-:Y:S01]  /*3e90*/  F2FP.F16.E4M3.UNPACK_B R124, R161.H1 ;  /* 0x000000a1ff7c723e */ /* 0x000fe200030006ff */
[----:B------:R-:W-:Y:S01]  /*3ea0*/  HADD2.F32 R163, -RZ, R98.H0_H0 ;  /* 0x20000062ffa37230 */ /* 0x000fe20000004100 */
[----:B------:R-:W-:Y:S01]  /*3eb0*/  F2FP.F16.E4M3.UNPACK_B R45, R45.H1 ;  /* 0x0000002dff2d723e */ /* 0x000fe200030006ff */
[----:B------:R-:W-:Y:S01]  /*3ec0*/  HADD2.F32 R44, -RZ, R44.H0_H0 ;  /* 0x2000002cff2c7230 */ /* 0x000fe20000004100 */
[----:B------:R-:W-:Y:S01]  /*3ed0*/  F2FP.F16.E4M3.UNPACK_B R162, R162 ;  /* 0x000000a2ffa2723e */ /* 0x000fe200020006ff */
        /* <DEDUP_REMOVED lines=40> */
[--C-:B------:R-:W-:Y:S01]  /*4160*/  HADD2.F32 R168, -RZ, R166.reuse.H1_H1 ;  /* 0x300000a6ffa87230 */ /* 0x100fe20000004100 */
[----:B------:R-:W-:Y:S01]  /*4170*/  F2FP.F16.E4M3.UNPACK_B R124, R46.H1 ;  /* 0x0000002eff7c723e */ /* 0x000fe200030006ff */
[----:B------:R-:W-:Y:S01]  /*4180*/  HADD2.F32 R166, -RZ, R166.H0_H0 ;  /* 0x200000a6ffa67230 */ /* 0x000fe20000004100 */
[----:B------:R-:W-:Y:S01]  /*4190*/  F2FP.F16.E4M3.UNPACK_B R165, R95 ;  /* 0x0000005fffa5723e */ /* 0x000fe200020006ff */
[----:B------:R-:W-:-:S02]  /*41a0*/  HADD2.F32 R164, -RZ, R163.H1_H1 ;  /* 0x300000a3ffa47230 */ /* 0x000fc40000004100 */
[-C--:B------:R-:W-:Y:S01]  /*41b0*/  FMUL.FTZ R94, R125, R168.reuse ;  /* 0x000000a87d5e7220 */ /* 0x080fe20000410000 */
[--C-:B------:R-:W-:Y:S02]  /*41c0*/  HADD2.F32 R95, -RZ, R124.reuse.H1_H1 ;  /* 0x3000007cff5f7230 */ /* 0x100fe40000004100 */
[C---:B------:R-:W-:Y:S01]  /*41d0*/  FMUL.FTZ R170, R161.reuse, R168 ;  /* 0x000000a8a1aa7220 */ /* 0x040fe20000410000 */
[--C-:B------:R-:W-:Y:S02]  /*41e0*/  HADD2.F32 R167, -RZ, R165.reuse.H1_H1 ;  /* 0x300000a5ffa77230 */ /* 0x100fe40000004100 */
        /* <DEDUP_REMOVED lines=8> */
[----:B------:R-:W-:Y:S01]  /*4270*/  FFMA.FTZ R161, R124, R94, -R161 ;  /* 0x0000005e7ca17223 */ /* 0x000fe200000108a1 */
[----:B------:R-:W-:Y:S01]  /*4280*/  FFMA.FTZ R170, R125, R164, R170 ;  /* 0x000000a47daa7223 */ /* 0x000fe200000100aa */
[----:B------:R-:W-:Y:S01]  /*4290*/  FFMA.FTZ R168, R95, R94, R168 ;  /* 0x0000005e5fa87223 */ /* 0x000fe200000100a8 */
[--C-:B------:R-:W-:Y:S01]  /*42a0*/  HADD2.F32 R94, -RZ, R47.reuse.H0_H0 ;  /* 0x2000002fff5e7230 */ /* 0x100fe20000004100 */
[----:B------:R-:W-:Y:S01]  /*42b0*/  F2FP.SATFINITE.E4M3.F32.PACK_AB_MERGE_C R45, R45, R44, R98 ;  /* 0x0000002c2d2d723e */ /* 0x000fe20004807062 */
[----:B------:R-:W-:Y:S01]  /*42c0*/  HADD2.F32 R95, -RZ, R47.H1_H1 ;  /* 0x3000002fff5f7230 */ /* 0x000fe20000004100 */
[----:B------:R-:W-:Y:S01]  /*42d0*/  F2FP.SATFINITE.E4M3.F32.PACK_AB_MERGE_C R169, R170, R169, RZ ;  /* 0x000000a9aaa9723e */ /* 0x000fe200048070ff */
[--C-:B------:R-:W-:Y:S01]  /*42e0*/  HADD2.F32 R47, -RZ, R46.reuse.H0_H0 ;  /* 0x2000002eff2f7230 */ /* 0x100fe20000004100 */
[----:B------:R-:W-:Y:S01]  /*42f0*/  F2FP.SATFINITE.E4M3.F32.PACK_AB_MERGE_C R161, R168, R161, RZ ;  /* 0x000000a1a8a1723e */ /* 0x000fe200048070ff */
[----:B------:R-:W-:Y:S02]  /*4300*/  HADD2.F32 R46, -RZ, R46.H1_H1 ;  /* 0x3000002eff2e7230 */ /* 0x000fe40000004100 */
[----:B------:R-:W-:Y:S01]  /*4310*/  FMUL.FTZ R125, R95, R166 ;  /* 0x000000a65f7d7220 */ /* 0x000fe20000410000 */
[----:B------:R-:W-:-:S02]  /*4320*/  HADD2.F32 R163, -RZ, R163.H0_H0 ;  /* 0x200000a3ffa37230 */ /* 0x000fc40000004100 */
        /* <DEDUP_REMOVED lines=8> */
[----:B------:R-:W-:Y:S02]  /*43b0*/  F2FP.SATFINITE.E4M3.F32.PACK_AB_MERGE_C R44, R97, R96, R99 ;  /* 0x00000060612c723e */ /* 0x000fe40004807063 */
[----:B------:R-:W-:-:S02]  /*43c0*/  F2FP.SATFINITE.E4M3.F32.PACK_AB_MERGE_C R47, R166, R125, R169 ;  /* 0x0000007da62f723e */ /* 0x000fc400048070a9 */
[----:B------:R-:W-:-:S07]  /*43d0*/  F2FP.SATFINITE.E4M3.F32.PACK_AB_MERGE_C R46, R165, R124, R161 ;  /* 0x0000007ca52e723e */ /* 0x000fce00048070a1 */
.L_x_5008:
[----:B------:R-:W-:Y:S05]  /*43e0*/  BSYNC B3 ;  /* 0x0000000000037941 */ /* 0x000fea0003800000 */
.L_x_5007:
[----:B--2---:R2:W-:Y:S02]  /*43f0*/  STG.E.128 desc[UR54][R50.64+0x20], R44 ;  /* 0x0000202c32007986 */ /* 0x0045e4000c101d36 */
.L_x_5006:
[----:B------:R-:W-:Y:S05]  /*4400*/  BSYNC B2 ;  /* 0x0000000000027941 */ /* 0x000fea0003800000 */
.L_x_5005:
        /* <DEDUP_REMOVED lines=8> */
[--C-:B------:R-:W-:Y:S02]  /*4490*/  SHF.R.U32.HI R96, RZ, 0x8, R89.reuse ;  /* 0x00000008ff607819 */ /* 0x100fe40000011659 */
[----:B------:R-:W-:Y:S02]  /*44a0*/  LOP3.LUT R88, R89, 0xff, RZ, 0xc0, !PT ;  /* 0x000000ff59587812 */ /* 0x000fe400078ec0ff */
[----:B------:R-:W-:Y:S02]  /*44b0*/  SHF.R.U32.HI R95, RZ, 0x18, R89 ;  /* 0x00000018ff5f7819 */ /* 0x000fe40000011659 */
[----:B------:R-:W-:Y:S02]  /*44c0*/  SHF.R.U32.HI R94, RZ, 0x8, R91 ;  /* 0x00000008ff5e7819 */ /* 0x000fe4000001165b */
[----:B------:R-:W-:Y:S02]  /*44d0*/  SHF.R.U32.HI R98, RZ, 0x10, R89 ;  /* 0x00000010ff627819 */ /* 0x000fe40000011659 */
[----:B------:R-:W-:Y:S01]  /*44e0*/  SHF.R.U32.HI R97, RZ, 0x10, R91 ;  /* 0x00000010ff617819 */ /* 0x000fe2000001165b */
[----:B------:R-:W-:Y:S01]  /*44f0*/  IMAD.SHL.U32 R94, R94, 0x100, RZ ;  /* 0x000001005e5e7824 */ /* 0x000fe200078e00ff */
[----:B------:R-:W-:-:S02]  /*4500*/  LOP3.LUT R89, R91, 0xff, RZ, 0xc0, !PT ;  /* 0x000000ff5b597812 */ /* 0x000fc400078ec0ff */
[----:B------:R-:W-:Y:S02]  /*4510*/  SHF.R.U32.HI R90, RZ, 0x18, R91 ;  /* 0x00000018ff5a7819 */ /* 0x000fe4000001165b */
[----:B------:R-:W-:Y:S01]  /*4520*/  PRMT R91, R95, 0x654, R88 ;  /* 0x000006545f5b7816 */ /* 0x000fe20000000058 */
[----:B------:R-:W-:Y:S01]  /*4530*/  IMAD.SHL.U32 R88, R96, 0x100, RZ ;  /* 0x0000010060587824 */ /* 0x000fe200078e00ff */
[----:B------:R-:W-:Y:S01]  /*4540*/  PRMT R95, R90, 0x654, R89 ;  /* 0x000006545a5f7816 */ /* 0x000fe20000000059 */
[----:B--2---:R-:W-:Y:S01]  /*4550*/  IMAD.MOV.U32 R90, RZ, RZ, R44 ;  /* 0x000000ffff5a7224 */ /* 0x004fe200078e002c */
[----:B------:R-:W-:Y:S01]  /*4560*/  MOV R89, R45 ;  /* 0x0000002d00597202 */ /* 0x000fe20000000f00 */
[----:B------:R-:W-:Y:S01]  /*4570*/  IMAD.U32 R45, R98, 0x10000, RZ ;  /* 0x00010000622d7824 */ /* 0x000fe200078e00ff */
[----:B------:R-:W-:Y:S01]  /*4580*/  LOP3.LUT R88, R91, 0xff00, R88, 0xf8, !PT ;  /* 0x0000ff005b587812 */ /* 0x000fe200078ef858 */
[----:B------:R-:W-:Y:S01]  /*4590*/  IMAD.U32 R91, R97, 0x10000, RZ ;  /* 0x00010000615b7824 */ /* 0x000fe200078e00ff */
[----:B------:R-:W-:-:S02]  /*45a0*/  LOP3.LUT R96, R95, 0xff00, R94, 0xf8, !PT ;  /* 0x0000ff005f607812 */ /* 0x000fc400078ef85e */
[----:B------:R-:W-:Y:S02]  /*45b0*/  F2FP.F16.E4M3.UNPACK_B R94, R160.H1 ;  /* 0x000000a0ff5e723e */ /* 0x000fe400030006ff */
[----:B------:R-:W-:Y:S02]  /*45c0*/  F2FP.F16.E4M3.UNPACK_B R44, R89 ;  /* 0x00000059ff2c723e */ /* 0x000fe400020006ff */
        /* <DEDUP_REMOVED lines=25> */
[----:B------:R-:W-:-:S02]  /*4760*/  HADD2.F32 R96, -RZ, R91.H1_H1 ;  /* 0x3000005bff607230 */ /* 0x000fc40000004100 */
[----:B------:R-:W-:Y:S01]  /*4770*/  HADD2.F32 R95, -RZ, R91.H0_H0 ;  /* 0x2000005bff5f7230 */ /* 0x000fe20000004100 */
[----:B------:R-:W-:Y:S01]  /*4780*/  F2FP.SATFINITE.E4M3.F32.PACK_AB_MERGE_C R165, R162, R125, RZ ;  /* 0x0000007da2a5723e */ /* 0x000fe200048070ff */
[--C-:B------:R-:W-:Y:S02]  /*4790*/  HADD2.F32 R91, -RZ, R90.reuse.H0_H0 ;  /* 0x2000005aff5b7230 */ /* 0x100fe40000004100 */
[-C--:B------:R-:W-:Y:S01]  /*47a0*/  FMUL.FTZ R124, R96, R97.reuse ;  /* 0x00000061607c7220 */ /* 0x080fe20000410000 */
[----:B------:R-:W-:Y:S02]  /*47b0*/  HADD2.F32 R94, -RZ, R90.H1_H1 ;  /* 0x3000005aff5e7230 */ /* 0x000fe40000004100 */
[----:B------:R-:W-:Y:S01]  /*47c0*/  FMUL.FTZ R99, R95, R97 ;  /* 0x000000615f637220 */ /* 0x000fe20000410000 */
[----:B------:R-:W-:Y:S01]  /*47d0*/  HADD2.F32 R90, -RZ, R159.H1_H1 ;  /* 0x3000009fff5a7230 */ /* 0x000fe20000004100 */
[----:B------:R-:W-:Y:S01]  /*47e0*/  F2FP.F16.E4M3.UNPACK_B R125, R88.H1 ;  /* 0x00000058ff7d723e */ /* 0x000fe200030006ff */
[----:B------:R-:W-:-:S02]  /*47f0*/  HADD2.F32 R160, -RZ, R160.H0_H0 ;  /* 0x200000a0ffa07230 */ /* 0x000fc40000004100 */
[----:B------:R-:W-:Y:S02]  /*4800*/  HADD2.F32 R159, -RZ, R159.H0_H0 ;  /* 0x2000009fff9f7230 */ /* 0x000fe40000004100 */
[-C--:B------:R-:W-:Y:S01]  /*4810*/  FFMA.FTZ R124, R95, R90.reuse, -R124 ;  /* 0x0000005a5f7c7223 */ /* 0x080fe2000001087c */
[----:B------:R-:W-:Y:S01]  /*4820*/  FFMA.FTZ R99, R96, R90, R99 ;  /* 0x0000005a60637223 */ /* 0x000fe20000010063 */
[CC--:B------:R-:W-:Y:S01]  /*4830*/  FMUL.FTZ R98, R94.reuse, R160.reuse ;  /* 0x000000a05e627220 */ /* 0x0c0fe20000410000 */
[----:B------:R-:W-:Y:S01]  /*4840*/  F2FP.F16.E4M3.UNPACK_B R95, R47.H1 ;  /* 0x0000002fff5f723e */ /* 0x000fe200030006ff */
[C---:B------:R-:W-:Y:S01]  /*4850*/  FMUL.FTZ R97, R91.reuse, R160 ;  /* 0x000000a05b617220 */ /* 0x040fe20000410000 */
[----:B------:R-:W-:Y:S02]  /*4860*/  HADD2.F32 R160, -RZ, R125.H1_H1 ;  /* 0x3000007dffa07230 */ /* 0x000fe40000004100 */
[-C--:B------:R-:W-:Y:S01]  /*4870*/  FFMA.FTZ R90, R91, R159.reuse, -R98 ;  /* 0x0000009f5b5a7223 */ /* 0x080fe20000010862 */
[----:B------:R-:W-:Y:S01]  /*4880*/  F2FP.SATFINITE.E4M3.F32.PACK_AB_MERGE_C R164, R99, R124, RZ ;  /* 0x0000007c63a4723e */ /* 0x000fe200048070ff */
[----:B------:R-:W-:Y:S01]  /*4890*/  FFMA.FTZ R91, R94, R159, R97 ;  /* 0x0000009f5e5b7223 */ /* 0x000fe20000010061 */
[--C-:B------:R-:W-:Y:S01]  /*48a0*/  HADD2.F32 R96, -RZ, R95.reuse.H0_H0 ;  /* 0x2000005fff607230 */ /* 0x100fe20000004100 */
[-C--:B------:R-:W-:Y:S01]  /*48b0*/  F2FP.F16.E4M3.UNPACK_B R98, R45.reuse.H1 ;  /* 0x0000002dff62723e */ /* 0x080fe200030006ff */
[----:B------:R-:W-:Y:S01]  /*48c0*/  HADD2.F32 R95, -RZ, R95.H1_H1 ;  /* 0x3000005fff5f7230 */ /* 0x000fe20000004100 */
[----:B------:R-:W-:Y:S01]  /*48d0*/  F2FP.F16.E4M3.UNPACK_B R94, R46.H1 ;  /* 0x0000002eff5e723e */ /* 0x000fe200030006ff */
[----:B------:R-:W-:Y:S01]  /*48e0*/  HADD2.F32 R125, -RZ, R125.H0_H0 ;  /* 0x2000007dff7d7230 */ /* 0x000fe20000004100 */
[----:B------:R-:W-:Y:S01]  /*48f0*/  F2FP.F16.E4M3.UNPACK_B R124, R88 ;  /* 0x00000058ff7c723e */ /* 0x000fe200020006ff */
[----:B------:R-:W-:Y:S01]  /*4900*/  HADD2.F32 R99, -RZ, R98.H1_H1 ;  /* 0x30000062ff637230 */ /* 0x000fe20000004100 */
[----:B------:R-:W-:Y:S01]  /*4910*/  F2FP.F16.E4M3.UNPACK_B R97, R45 ;  /* 0x0000002dff61723e */ /* 0x000fe200020006ff */
[----:B------:R-:W-:-:S02]  /*4920*/  HADD2.F32 R88, -RZ, R94.H1_H1 ;  /* 0x3000005eff587230 */ /* 0x000fc40000004100 */
[----:B------:R-:W-:Y:S01]  /*4930*/  FMUL.FTZ R45, R95, R160 ;  /* 0x000000a05f2d7220 */ /* 0x000fe20000410000 */
[----:B------:R-:W-:Y:S01]  /*4940*/  HADD2.F32 R159, -RZ, R124.H1_H1 ;  /* 0x3000007cff9f7230 */ /* 0x000fe20000004100 */
[----:B------:R-:W-:Y:S01]  /*4950*/  F2FP.F16.E4M3.UNPACK_B R47, R47 ;  /* 0x0000002fff2f723e */ /* 0x000fe200020006ff */
[----:B------:R-:W-:Y:S02]  /*4960*/  HADD2.F32 R94, -RZ, R94.H0_H0 ;  /* 0x2000005eff5e7230 */ /* 0x000fe40000004100 */
[----:B------:R-:W-:Y:S01]  /*4970*/  FFMA.FTZ R162, R96, R99, -R45 ;  /* 0x0000006360a27223 */ /* 0x000fe2000001082d */
[----:B------:R-:W-:Y:S02]  /*4980*/  HADD2.F32 R45, -RZ, R97.H1_H1 ;  /* 0x30000061ff2d7230 */ /* 0x000fe40000004100 */
[-C--:B------:R-:W-:Y:S01]  /*4990*/  FMUL.FTZ R161, R88, R159.reuse ;  /* 0x0000009f58a17220 */ /* 0x080fe20000410000 */
[----:B------:R-:W-:Y:S01]  /*49a0*/  F2FP.F16.E4M3.UNPACK_B R46, R46 ;  /* 0x0000002eff2e723e */ /* 0x000fe200020006ff */
[----:B------:R-:W-:Y:S01]  /*49b0*/  FMUL.FTZ R159, R94, R159 ;  /* 0x0000009f5e9f7220 */ /* 0x000fe20000410000 */
[----:B------:R-:W-:Y:S01]  /*49c0*/  FMUL.FTZ R160, R96, R160 ;  /* 0x000000a060a07220 */ /* 0x000fe20000410000 */
[----:B------:R-:W-:Y:S01]  /*49d0*/  FFMA.FTZ R161, R94, R45, -R161 ;  /* 0x0000002d5ea17223 */ /* 0x000fe200000108a1 */
[----:B------:R-:W-:-:S02]  /*49e0*/  HADD2.F32 R124, -RZ, R124.H0_H0 ;  /* 0x2000007cff7c7230 */ /* 0x000fc40000004100 */
[----:B------:R-:W-:Y:S01]  /*49f0*/  FFMA.FTZ R96, R88, R45, R159 ;  /* 0x0000002d58607223 */ /* 0x000fe2000001009f */
[--C-:B------:R-:W-:Y:S02]  /*4a00*/  HADD2.F32 R88, -RZ, R47.reuse.H0_H0 ;  /* 0x2000002fff587230 */ /* 0x100fe40000004100 */
[----:B------:R-:W-:Y:S01]  /*4a10*/  FFMA.FTZ R163, R95, R99, R160 ;  /* 0x000000635fa37223 */ /* 0x000fe200000100a0 */
[--C-:B------:R-:W-:Y:S02]  /*4a20*/  HADD2.F32 R45, -RZ, R46.reuse.H0_H0 ;  /* 0x2000002eff2d7230 */ /* 0x100fe40000004100 */
[----:B------:R-:W-:Y:S02]  /*4a30*/  HADD2.F32 R47, -RZ, R47.H1_H1 ;  /* 0x3000002fff2f7230 */ /* 0x000fe40000004100 */
[----:B------:R-:W-:Y:S01]  /*4a40*/  FMUL.FTZ R160, R88, R125 ;  /* 0x0000007d58a07220 */ /* 0x000fe20000410000 */
[----:B------:R-:W-:Y:S02]  /*4a50*/  HADD2.F32 R46, -RZ, R46.H1_H1 ;  /* 0x3000002eff2e7230 */ /* 0x000fe40000004100 */
[----:B------:R-:W-:Y:S01]  /*4a60*/  FMUL.FTZ R95, R45, R124 ;  /* 0x0000007c2d5f7220 */ /* 0x000fe20000410000 */
[----:B------:R-:W-:-:S02]  /*4a70*/  HADD2.F32 R98, -RZ, R98.H0_H0 ;  /* 0x20000062ff627230 */ /* 0x000fc40000004100 */
[C---:B------:R-:W-:Y:S01]  /*4a80*/  FMUL.FTZ R99, R47.reuse, R125 ;  /* 0x0000007d2f637220 */ /* 0x040fe20000410000 */
[----:B------:R-:W-:Y:S02]  /*4a90*/  HADD2.F32 R97, -RZ, R97.H0_H0 ;  /* 0x20000061ff617230 */ /* 0x000fe40000004100 */
[----:B------:R-:W-:Y:S01]  /*4aa0*/  FMUL.FTZ R94, R46, R124 ;  /* 0x0000007c2e5e7220 */ /* 0x000fe20000410000 */
[----:B------:R-:W-:Y:S01]  /*4ab0*/  F2FP.SATFINITE.E4M3.F32.PACK_AB_MERGE_C R96, R96, R161, RZ ;  /* 0x000000a16060723e */ /* 0x000fe200048070ff */
[-C--:B------:R-:W-:Y:S01]  /*4ac0*/  FFMA.FTZ R99, R88, R98.reuse, -R99 ;  /* 0x0000006258637223 */ /* 0x080fe20000010863 */
[----:B------:R-:W-:Y:S01]  /*4ad0*/  FFMA.FTZ R160, R47, R98, R160 ;  /* 0x000000622fa07223 */ /* 0x000fe200000100a0 */
[-C--:B------:R-:W-:Y:S01]  /*4ae0*/  FFMA.FTZ R94, R45, R97.reuse, -R94 ;  /* 0x000000612d5e7223 */ /* 0x080fe2000001085e */
[----:B------:R-:W-:Y:S01]  /*4af0*/  FFMA.FTZ R95, R46, R97, R95 ;  /* 0x000000612e5f7223 */ /* 0x000fe2000001005f */
[----:B------:R-:W-:Y:S02]  /*4b00*/  F2FP.SATFINITE.E4M3.F32.PACK_AB_MERGE_C R162, R163, R162, RZ ;  /* 0x000000a2a3a2723e */ /* 0x000fe400048070ff */
[----:B------:R-:W-:-:S02]  /*4b10*/  F2FP.SATFINITE.E4M3.F32.PACK_AB_MERGE_C R45, R89, R44, R165 ;  /* 0x0000002c592d723e */ /* 0x000fc400048070a5 */
[----:B------:R-:W-:Y:S02]  /*4b20*/  F2FP.SATFINITE.E4M3.F32.PACK_AB_MERGE_C R44, R91, R90, R164 ;  /* 0x0000005a5b2c723e */ /* 0x000fe400048070a4 */
[----:B------:R-:W-:Y:S02]  /*4b30*/  F2FP.SATFINITE.E4M3.F32.PACK_AB_MERGE_C R46, R95, R94, R96 ;  /* 0x0000005e5f2e723e */ /* 0x000fe40004807060 */
[----:B------:R-:W-:-:S07]  /*4b40*/  F2FP.SATFINITE.E4M3.F32.PACK_AB_MERGE_C R47, R160, R99, R162 ;  /* 0x00000063a02f723e */ /* 0x000fce00048070a2 */
.L_x_5012:
[----:B------:R-:W-:Y:S05]  /*4b50*/  BSYNC B3 ;  /* 0x0000000000037941 */ /* 0x000fea0003800000 */
.L_x_5011:
[----:B--2---:R3:W-:Y:S02]  /*4b60*/  STG.E.128 desc[UR54][R50.64+0x40], R44 ;  /* 0x0000402c32007986 */ /* 0x0047e4000c101d36 */
.L_x_5010:
[----:B------:R-:W-:Y:S05]  /*4b70*/  BSYNC B2 ;  /* 0x0000000000027941 */ /* 0x000fea0003800000 */
.L_x_5009:
        /* <DEDUP_REMOVED lines=52> */
[--C-:B------:R-:W-:Y:S02]  /*4ec0*/  HADD2.F32 R86, -RZ, R85.reuse.H0_H0 ;  /* 0x20000055ff567230 */ /* 0x100fe40000004100 */
[----:B------:R-:W-:Y:S02]  /*4ed0*/  HADD2.F32 R87, -RZ, R85.H1_H1 ;  /* 0x30000055ff577230 */ /* 0x000fe40000004100 */
[----:B------:R-:W-:Y:S02]  /*4ee0*/  HADD2.F32 R85, -RZ, R84.H0_H0 ;  /* 0x20000054ff557230 */ /* 0x000fe40000004100 */
[-C--:B------:R-:W-:Y:S01]  /*4ef0*/  FMUL.FTZ R96, R86, R89.reuse ;  /* 0x0000005956607220 */ /* 0x080fe20000410000 */
[----:B------:R-:W-:Y:S02]  /*4f00*/  HADD2.F32 R88, -RZ, R155.H1_H1 ;  /* 0x3000009bff587230 */ /* 0x000fe40000004100 */
[----:B------:R-:W-:Y:S01]  /*4f10*/  FMUL.FTZ R91, R87, R89 ;  /* 0x00000059575b7220 */ /* 0x000fe20000410000 */
[----:B------:R-:W-:-:S02]  /*4f20*/  HADD2.F32 R156, -RZ, R156.H0_H0 ;  /* 0x2000009cff9c7230 */ /* 0x000fc40000004100 */
[----:B------:R-:W-:Y:S02]  /*4f30*/  HADD2.F32 R84, -RZ, R84.H1_H1 ;  /* 0x30000054ff547230 */ /* 0x000fe40000004100 */
        /* <DEDUP_REMOVED lines=16> */
[----:B------:R-:W-:Y:S01]  /*5040*/  F2FP.SATFINITE.E4M3.F32.PACK_AB_MERGE_C R155, R124, R99, RZ ;  /* 0x000000637c9b723e */ /* 0x000fe200048070ff */
        /* <DEDUP_REMOVED lines=38> */
.L_x_5016:
[----:B------:R-:W-:Y:S05]  /*52b0*/  BSYNC B3 ;  /* 0x0000000000037941 */ /* 0x000fea0003800000 */
.L_x_5015:
[----:B--2---:R4:W-:Y:S02]  /*52c0*/  STG.E.128 desc[UR54][R50.64+0x60], R44 ;  /* 0x0000602c32007986 */ /* 0x0049e4000c101d36 */
.L_x_5014:
[----:B------:R-:W-:Y:S05]  /*52d0*/  BSYNC B2 ;  /* 0x0000000000027941 */ /* 0x000fea0003800000 */
.L_x_5013:
[----:B------:R-:W-:Y:S01]  /*52e0*/  ISETP.NE.AND P3, PT, R37, RZ, PT ;  /* 0x000000ff2500720c */ /* 0x000fe20003f65270 */
[----:B------:R-:W-:-:S12]  /*52f0*/  BSSY B2, `(.L_x_5017) ;  /* 0x0000074000027945 */ /* 0x000fd80003800000 */
[----:B------:R-:W-:Y:S05]  /*5300*/  @!P3 BRA `(.L_x_5018) ;  /* 0x0000000400c8b947 */ /* 0x000fea0003800000 */
[----:B-1234-:R1:W2:Y:S01]  /*5310*/  LDS.128 R44, [R39+0x29200] ;  /* 0x02920000272c7984 */ /* 0x01e2a20000000c00 */
[----:B------:R-:W-:Y:S01]  /*5320*/  IADD3 R85, R19, 0x40, RZ ;  /* 0x0000004013557810 */ /* 0x000fe20007ffe0ff */
[----:B------:R-:W-:Y:S03]  /*5330*/  BSSY B3, `(.L_x_5019) ;  /* 0x000006e000037945 */ /* 0x000fe60003800000 */
[----:B------:R-:W-:-:S13]  /*5340*/  ISETP.GE.AND P3, PT, R85, R134, PT ;  /* 0x000000865500720c */ /* 0x000fda0003f66270 */
        /* <DEDUP_REMOVED lines=14> */
[----:B------:R-:W-:Y:S02]  /*5430*/  F2FP.F16.E4M3.UNPACK_B R44, R45 ;  /* 0x0000002dff2c723e */ /* 0x000fe400020006ff */
[----:B------:R-:W-:Y:S01]  /*5440*/  LOP3.LUT R82, R82, 0xff00, R81, 0xf8, !PT ;  /* 0x0000ff0052527812 */ /* 0x000fe200078ef851 */
[----:B------:R-:W-:Y:S01]  /*5450*/  IMAD.U32 R81, R89, 0x10000, RZ ;  /* 0x0001000059517824 */ /* 0x000fe200078e00ff */
[----:B------:R-:W-:-:S02]  /*5460*/  LOP3.LUT R85, R84, 0xff00, R83, 0xf8, !PT ;  /* 0x0000ff0054557812 */ /* 0x000fc400078ef853 */
[----:B------:R-:W-:Y:S02]  /*5470*/  SHF.L.U32 R84, R86, 0x10, RZ ;  /* 0x0000001056547819 */ /* 0x000fe400000006ff */
        /* <DEDUP_REMOVED lines=43> */
[-C--:B------:R-:W-:Y:S01]  /*5730*/  FFMA.FTZ R91, R81, R150.reuse, -R88 ;  /* 0x00000096515b7223 */ /* 0x080fe20000010858 */
        /* <DEDUP_REMOVED lines=45> */
.L_x_5020:
[----:B------:R-:W-:Y:S05]  /*5a10*/  BSYNC B3 ;  /* 0x0000000000037941 */ /* 0x000fea0003800000 */
.L_x_5019:
[----:B--2---:R1:W-:Y:S02]  /*5a20*/  STG.E.128 desc[UR54][R50.64+0x80], R44 ;  /* 0x0000802c32007986 */ /* 0x0043e4000c101d36 */
.L_x_5018:
[----:B------:R-:W-:Y:S05]  /*5a30*/  BSYNC B2 ;  /* 0x0000000000027941 */ /* 0x000fea0003800000 */
.L_x_5017:
[----:B------:R-:W-:-:S13]  /*5a40*/  ISETP.NE.AND P3, PT, R38, RZ, PT ;  /* 0x000000ff2600720c */ /* 0x000fda0003f65270 */
[----:B------:R-:W-:Y:S05]  /*5a50*/  @!P3 BRA `(.L_x_5000) ;  /* 0x0000000400c8b947 */ /* 0x000fea0003800000 */
[----:B-1234-:R1:W2:Y:S01]  /*5a60*/  LDS.128 R44, [R40+0x29200] ;  /* 0x02920000282c7984 */ /* 0x01e2a20000000c00 */
[----:B------:R-:W-:Y:S01]  /*5a70*/  VIADD R81, R19, 0x50 ;  /* 0x0000005013517836 */ /* 0x000fe20000000000 */
[----:B------:R-:W-:Y:S04]  /*5a80*/  BSSY B2, `(.L_x_5021) ;  /* 0x000006e000027945 */ /* 0x000fe80003800000 */
[----:B------:R-:W-:-:S13]  /*5a90*/  ISETP.GE.AND P3, PT, R81, R134, PT ;  /* 0x000000865100720c */ /* 0x000fda0003f66270 */
        /* <DEDUP_REMOVED lines=62> */
[----:B------:R-:W-:Y:S01]  /*5e80*/  FFMA.FTZ R87, R77, R147, -R84 ;  /* 0x000000934d577223 */ /* 0x000fe20000010854 */
        /* <DEDUP_REMOVED lines=45> */
.L_x_5022:
[----:B------:R-:W-:Y:S05]  /*6160*/  BSYNC B2 ;  /* 0x0000000000027941 */ /* 0x000fea0003800000 */
.L_x_5021:
[----:B--2---:R1:W-:Y:S02]  /*6170*/  STG.E.128 desc[UR54][R50.64+0xa0], R44 ;  /* 0x0000a02c32007986 */ /* 0x0043e4000c101d36 */
.L_x_5000:
[----:B------:R-:W-:Y:S05]  /*6180*/  BSYNC B1 ;  /* 0x0000000000017941 */ /* 0x000fea0003800000 */
.L_x_4999:
[----:B------:R-:W-:Y:S05]  /*6190*/  @P4 BRA `(.L_x_5023) ;  /* 0x0000009800244947 */ /* 0x000fea0003800000 */
[----:B------:R-:W-:Y:S01]  /*61a0*/  ISETP.NE.AND P3, PT, R33, RZ, PT ;  /* 0x000000ff2100720c */ /* 0x000fe20003f65270 */
[----:B------:R-:W-:-:S12]  /*61b0*/  BSSY B1, `(.L_x_5024) ;  /* 0x0000073000017945 */ /* 0x000fd80003800000 */
[----:B------:R-:W-:Y:S05]  /*61c0*/  @!P3 BRA `(.L_x_5025) ;  /* 0x0000000400c4b947 */ /* 0x000fea0003800000 */
[----:B-1234-:R1:W2:Y:S01]  /*61d0*/  LDS.128 R44, [R39+0x26200] ;  /* 0x02620000272c7984 */ /* 0x01e2a20000000c00 */
[----:B------:R-:W-:Y:S01]  /*61e0*/  ISETP.GE.AND P3, PT, R19, R134, PT ;  /* 0x000000861300720c */ /* 0x000fe20003f66270 */
[----:B------:R-:W-:-:S12]  /*61f0*/  BSSY B2, `(.L_x_5026) ;  /* 0x000006d000027945 */ /* 0x000fd80003800000 */
[----:B-1----:R-:W-:Y:S05]  /*6200*/  @P3 BRA `(.L_x_5027) ;  /* 0x0000000400ac3947 */ /* 0x002fea0003800000 */
        /* <DEDUP_REMOVED lines=9> */
[----:B------:R-:W-:Y:S01]  /*62a0*/  PRMT R73, R73, 0x654, R72 ;  /* 0x0000065449497816 */ /* 0x000fe20000000048 */
[----:B------:R-:W-:Y:S01]  /*62b0*/  IMAD.SHL.U32 R72, R78, 0x100, RZ ;  /* 0x000001004e487824 */ /* 0x000fe200078e00ff */
[----:B------:R-:W-:Y:S01]  /*62c0*/  PRMT R51, R51, 0x654, R50 ;  /* 0x0000065433337816 */ /* 0x000fe20000000032 */
[----:B------:R-:W-:Y:S01]  /*62d0*/  IMAD.U32 R76, R76, 0x10000, RZ ;  /* 0x000100004c4c7824 */ /* 0x000fe200078e00ff */
[----:B------:R-:W-:Y:S01]  /*62e0*/  LOP3.LUT R73, R73, 0xff00, R74, 0xf8, !PT ;  /* 0x0000ff0049497812 */ /* 0x000fe200078ef84a */
[----:B--2---:R-:W-:Y:S01]  /*62f0*/  IMAD.MOV.U32 R50, RZ, RZ, R44 ;  /* 0x000000ffff327224 */ /* 0x004fe200078e002c */
[----:B------:R-:W-:-:S02]  /*6300*/  LOP3.LUT R51, R51, 0xff00, R72, 0xf8, !PT ;  /* 0x0000ff0033337812 */ /* 0x000fc400078ef848 */
[-C--:B------:R-:W-:Y:S02]  /*6310*/  F2FP.F16.E4M3.UNPACK_B R44, R45.reuse ;  /* 0x0000002dff2c723e */ /* 0x080fe400020006ff */
[----:B------:R-:W-:Y:S02]  /*6320*/  SHF.L.U32 R72, R77, 0x10, RZ ;  /* 0x000000104d487819 */ /* 0x000fe400000006ff */
        /* <DEDUP_REMOVED lines=89> */
.L_x_5027:
[----:B------:R-:W-:Y:S05]  /*68c0*/  BSYNC B2 ;  /* 0x0000000000027941 */ /* 0x000fea0003800000 */
.L_x_5026:
[----:B--2---:R1:W-:Y:S02]  /*68d0*/  STG.E.128 desc[UR54][R48.64], R44 ;  /* 0x0000002c30007986 */ /* 0x0043e4000c101d36 */
.L_x_5025:
[----:B------:R-:W-:Y:S05]  /*68e0*/  BSYNC B1 ;  /* 0x0000000000017941 */ /* 0x000fea0003800000 */
.L_x_5024:
        /* <DEDUP_REMOVED lines=19> */
[----:B------:R-:W-:-:S03]  /*6a20*/  IMAD.SHL.U32 R50, R74, 0x100, RZ ;  /* 0x000001004a327824 */ /* 0x000fc600078e00ff */
[----:B------:R-:W-:Y:S01]  /*6a30*/  LOP3.LUT R72, R70, 0xff00, R69, 0xf8, !PT ;  /* 0x0000ff0046487812 */ /* 0x000fe200078ef845 */
[----:B------:R-:W-:Y:S01]  /*6a40*/  IMAD.U32 R69, R73, 0x10000, RZ ;  /* 0x0001000049457824 */ /* 0x000fe200078e00ff */
[----:B------:R-:W-:Y:S02]  /*6a50*/  LOP3.LUT R68, R51, 0xff00, R50, 0xf8, !PT ;  /* 0x0000ff0033447812 */ /* 0x000fe400078ef832 */
[----:B------:R-:W-:Y:S02]  /*6a60*/  SHF.L.U32 R51, R75, 0x10, RZ ;  /* 0x000000104b337819 */ /* 0x000fe400000006ff */
[----:B------:R-:W-:Y:S02]  /*6a70*/  F2FP.F16.E4M3.UNPACK_B R70, R149.H1 ;  /* 0x00000095ff46723e */ /* 0x000fe400030006ff */
[-C--:B--2---:R-:W-:Y:S02]  /*6a80*/  F2FP.F16.E4M3.UNPACK_B R50, R45.reuse ;  /* 0x0000002dff32723e */ /* 0x084fe400020006ff */
        /* <DEDUP_REMOVED lines=88> */
.L_x_5031:
[----:B------:R-:W-:Y:S05]  /*7010*/  BSYNC B2 ;  /* 0x0000000000027941 */ /* 0x000fea0003800000 */
.L_x_5030:
[----:B--2---:R1:W-:Y:S02]  /*7020*/  STG.E.128 desc[UR54][R48.64+0x20], R44 ;  /* 0x0000202c30007986 */ /* 0x0043e4000c101d36 */
.L_x_5029:
[----:B------:R-:W-:Y:S05]  /*7030*/  BSYNC B1 ;  /* 0x0000000000017941 */ /* 0x000fea0003800000 */
.L_x_5028:
        /* <DEDUP_REMOVED lines=10> */
[--C-:B------:R-:W-:Y:S01]  /*70e0*/  SHF.R.U32.HI R73, RZ, 0x18, R65.reuse ;  /* 0x00000018ff497819 */ /* 0x100fe20000011641 */
[----:B------:R-:W-:Y:S01]  /*70f0*/  IMAD.MOV.U32 R51, RZ, RZ, R46 ;  /* 0x000000ffff337224 */ /* 0x000fe200078e002e */
[----:B------:R-:W-:Y:S01]  /*7100*/  LOP3.LUT R50, R65, 0xff, RZ, 0xc0, !PT ;  /* 0x000000ff41327812 */ /* 0x000fe200078ec0ff */
[----:B------:R-:W-:Y:S01]  /*7110*/  IMAD.SHL.U32 R46, R66, 0x100, RZ ;  /* 0x00000100422e7824 */ /* 0x000fe200078e00ff */
[--C-:B------:R-:W-:Y:S02]  /*7120*/  SHF.R.U32.HI R71, RZ, 0x8, R65.reuse ;  /* 0x00000008ff477819 */ /* 0x100fe40000011641 */
[----:B------:R-:W-:Y:S02]  /*7130*/  SHF.R.U32.HI R69, RZ, 0x10, R65 ;  /* 0x00000010ff457819 */ /* 0x000fe40000011641 */
[----:B------:R-:W-:-:S02]  /*7140*/  SHF.R.U32.HI R70, RZ, 0x18, R67 ;  /* 0x00000018ff467819 */ /* 0x000fc40000011643 */
[----:B------:R-:W-:Y:S02]  /*7150*/  LOP3.LUT R65, R67, 0xff, RZ, 0xc0, !PT ;  /* 0x000000ff43417812 */ /* 0x000fe400078ec0ff */
[----:B------:R-:W-:Y:S02]  /*7160*/  SHF.R.U32.HI R68, RZ, 0x10, R67 ;  /* 0x00000010ff447819 */ /* 0x000fe40000011643 */
[----:B------:R-:W-:Y:S02]  /*7170*/  PRMT R50, R73, 0x654, R50 ;  /* 0x0000065449327816 */ /* 0x000fe40000000032 */
[----:B------:R-:W-:Y:S01]  /*7180*/  SHF.L.U32 R47, R71, 0x8, RZ ;  /* 0x00000008472f7819 */ /* 0x000fe200000006ff */
        /* <DEDUP_REMOVED lines=96> */
.L_x_5035:
[----:B------:R-:W-:Y:S05]  /*7790*/  BSYNC B2 ;  /* 0x0000000000027941 */ /* 0x000fea0003800000 */
.L_x_5034:
[----:B--2---:R1:W-:Y:S02]  /*77a0*/  STG.E.128 desc[UR54][R48.64+0x40], R44 ;  /* 0x0000402c30007986 */ /* 0x0043e4000c101d36 */
.L_x_5033:
[----:B------:R-:W-:Y:S05]  /*77b0*/  BSYNC B1 ;  /* 0x0000000000017941 */ /* 0x000fea0003800000 */
.L_x_5032:
        /* <DEDUP_REMOVED lines=8> */
[--C-:B------:R-:W-:Y:S01]  /*7840*/  SHF.R.U32.HI R68, RZ, 0x10, R61.reuse ;  /* 0x00000010ff447819 */ /* 0x100fe2000001163d */
[----:B--2---:R-:W-:Y:S01]  /*7850*/  IMAD.MOV.U32 R51, RZ, RZ, R46 ;  /* 0x000000ffff337224 */ /* 0x004fe200078e002e */
[----:B------:R-:W-:Y:S01]  /*7860*/  SHF.R.U32.HI R66, RZ, 0x8, R61 ;  /* 0x00000008ff427819 */ /* 0x000fe2000001163d */
[----:B------:R-:W-:Y:S01]  /*7870*/  IMAD.MOV.U32 R60, RZ, RZ, R47 ;  /* 0x000000ffff3c7224 */ /* 0x000fe200078e002f */
[----:B------:R-:W-:Y:S02]  /*7880*/  LOP3.LUT R50, R61, 0xff, RZ, 0xc0, !PT ;  /* 0x000000ff3d327812 */ /* 0x000fe400078ec0ff */
[----:B------:R-:W-:Y:S01]  /*7890*/  SHF.R.U32.HI R67, RZ, 0x18, R61 ;  /* 0x00000018ff437819 */ /* 0x000fe2000001163d */
[----:B------:R-:W-:Y:S01]  /*78a0*/  IMAD.SHL.U32 R46, R66, 0x100, RZ ;  /* 0x00000100422e7824 */ /* 0x000fe200078e00ff */
[----:B------:R-:W-:Y:S02]  /*78b0*/  SHF.R.U32.HI R64, RZ, 0x8, R63 ;  /* 0x00000008ff407819 */ /* 0x000fe4000001163f */
[----:B------:R-:W-:-:S02]  /*78c0*/  LOP3.LUT R61, R63, 0xff, RZ, 0xc0, !PT ;  /* 0x000000ff3f3d7812 */ /* 0x000fc400078ec0ff */
[--C-:B------:R-:W-:Y:S02]  /*78d0*/  SHF.R.U32.HI R62, RZ, 0x18, R63.reuse ;  /* 0x00000018ff3e7819 */ /* 0x100fe4000001163f */
[----:B------:R-:W-:Y:S02]  /*78e0*/  SHF.R.U32.HI R65, RZ, 0x10, R63 ;  /* 0x00000010ff417819 */ /* 0x000fe4000001163f */
[----:B------:R-:W-:Y:S01]  /*78f0*/  PRMT R62, R62, 0x654, R61 ;  /* 0x000006543e3e7816 */ /* 0x000fe2000000003d */
[----:B------:R-:W-:Y:S01]  /*7900*/  IMAD.SHL.U32 R61, R64, 0x100, RZ ;  /* 0x00000100403d7824 */ /* 0x000fe200078e00ff */
[----:B------:R-:W-:-:S04]  /*7910*/  PRMT R47, R67, 0x654, R50 ;  /* 0x00000654432f7816 */ /* 0x000fc80000000032 */
[----:B------:R-:W-:Y:S01]  /*7920*/  LOP3.LUT R64, R62, 0xff00, R61, 0xf8, !PT ;  /* 0x0000ff003e407812 */ /* 0x000fe200078ef83d */
[----:B------:R-:W-:Y:S01]  /*7930*/  IMAD.U32 R61, R65, 0x10000, RZ ;  /* 0x00010000413d7824 */ /* 0x000fe200078e00ff */
        /* <DEDUP_REMOVED lines=93> */
.L_x_5039:
[----:B------:R-:W-:Y:S05]  /*7f10*/  BSYNC B2 ;  /* 0x0000000000027941 */ /* 0x000fea0003800000 */
.L_x_5038:
[----:B--2---:R1:W-:Y:S02]  /*7f20*/  STG.E.128 desc[UR54][R48.64+0x60], R44 ;  /* 0x0000602c30007986 */ /* 0x0043e4000c101d36 */
.L_x_5037:
[----:B------:R-:W-:Y:S05]  /*7f30*/  BSYNC B1 ;  /* 0x0000000000017941 */ /* 0x000fea0003800000 */
.L_x_5036:
        /* <DEDUP_REMOVED lines=17> */
[----:B------:R-:W-:Y:S02]  /*8050*/  SHF.R.U32.HI R60, RZ, 0x10, R59 ;  /* 0x00000010ff3c7819 */ /* 0x000fe4000001163b */
[----:B------:R-:W-:Y:S01]  /*8060*/  MOV R51, R46 ;  /* 0x0000002e00337202 */ /* 0x000fe20000000f00 */
[----:B------:R-:W-:Y:S01]  /*8070*/  IMAD.SHL.U32 R46, R58, 0x100, RZ ;  /* 0x000001003a2e7824 */ /* 0x000fe200078e00ff */
        /* <DEDUP_REMOVED lines=97> */
.L_x_5043:
[----:B------:R-:W-:Y:S05]  /*8690*/  BSYNC B2 ;  /* 0x0000000000027941 */ /* 0x000fea0003800000 */
.L_x_5042:
[----:B--2---:R1:W-:Y:S02]  /*86a0*/  STG.E.128 desc[UR54][R48.64+0x80], R44 ;  /* 0x0000802c30007986 */ /* 0x0043e4000c101d36 */
.L_x_5041:
[----:B------:R-:W-:Y:S05]  /*86b0*/  BSYNC B1 ;  /* 0x0000000000017941 */ /* 0x000fea0003800000 */
.L_x_5040:
[----:B------:R-:W-:-:S13]  /*86c0*/  ISETP.NE.AND P3, PT, R38, RZ, PT ;  /* 0x000000ff2600720c */ /* 0x000fda0003f65270 */
[----:B------:R-:W-:Y:S05]  /*86d0*/  @!P3 BRA `(.L_x_5023) ;  /* 0x0000007000d4b947 */ /* 0x000fea0003800000 */
[----:B-1234-:R1:W2:Y:S01]  /*86e0*/  LDS.128 R44, [R40+0x2b200] ;  /* 0x02b20000282c7984 */ /* 0x01e2a20000000c00 */
[----:B------:R-:W-:Y:S01]  /*86f0*/  VIADD R51, R19, 0x50 ;  /* 0x0000005013337836 */ /* 0x000fe20000000000 */
[----:B------:R-:W-:Y:S04]  /*8700*/  BSSY B1, `(.L_x_5044) ;  /* 0x000006e000017945 */ /* 0x000fe80003800000 */
        /* <DEDUP_REMOVED lines=9> */
[--C-:B------:R-:W-:Y:S02]  /*87a0*/  SHF.R.U32.HI R53, RZ, 0x8, R55.reuse ;  /* 0x00000008ff357819 */ /* 0x100fe40000011637 */
[----:B------:R-:W-:-:S02]  /*87b0*/  SHF.R.U32.HI R57, RZ, 0x10, R55 ;  /* 0x00000010ff397819 */ /* 0x000fc40000011637 */
[----:B------:R-:W-:Y:S02]  /*87c0*/  LOP3.LUT R54, R55, 0xff0000ff, RZ, 0xc0, !PT ;  /* 0xff0000ff37367812 */ /* 0x000fe400078ec0ff */
        /* <DEDUP_REMOVED lines=97> */
.L_x_5045:
[----:B------:R-:W-:Y:S05]  /*8de0*/  BSYNC B1 ;  /* 0x0000000000017941 */ /* 0x000fea0003800000 */
.L_x_5044:
[----:B--2---:R1:W-:Y:S01]  /*8df0*/  STG.E.128 desc[UR54][R48.64+0xa0], R44 ;  /* 0x0000a02c30007986 */ /* 0x0043e2000c101d36 */
[----:B------:R-:W-:Y:S05]  /*8e00*/  BRA `(.L_x_5023) ;  /* 0x0000006c00087947 */ /* 0x000fea0003800000 */
.L_x_4991:
        /* <DEDUP_REMOVED lines=54> */
.L_x_5047:
[----:B------:R-:W-:Y:S05]  /*9170*/  BSYNC B1 ;  /* 0x0000000000017941 */ /* 0x000fea0003800000 */
.L_x_5046:
[----:B0-----:R-:W-:Y:S01]  /*9180*/  VIADD R94, R23, 0x80 ;  /* 0x00000080175e7836 */ /* 0x001fe20000000000 */
[----:B------:R-:W-:Y:S01]  /*9190*/  BSSY B1, `(.L_x_5048) ;  /* 0x0000024000017945 */ /* 0x000fe20003800000 */
[----:B-----5:R-:W-:Y:S01]  /*91a0*/  MOV R163, R46 ;  /* 0x0000002e00a37202 */ /* 0x020fe20000000f00 */
[----:B------:R-:W-:Y:S02]  /*91b0*/  IMAD.MOV.U32 R164, RZ, RZ, R44 ;  /* 0x000000ffffa47224 */ /* 0x000fe400078e002c */
        /* <DEDUP_REMOVED lines=33> */
.L_x_5049:
[----:B------:R-:W-:Y:S05]  /*93d0*/  BSYNC B1 ;  /* 0x0000000000017941 */ /* 0x000fea0003800000 */
.L_x_5048:
        /* <DEDUP_REMOVED lines=26> */
.L_x_5050:
[----:B0-----:R-:W-:Y:S01]  /*9580*/  IMAD R42, R17, 0x8, R16 ;  /* 0x00000008112a7824 */ /* 0x001fe200078e0210 */
[----:B------:R-:W-:Y:S01]  /*9590*/  SHF.L.U32 R43, R223, 0x1f, RZ ;  /* 0x0000001fdf2b7819 */ /* 0x000fe200000006ff */
[----:B------:R-:W0:Y:S01]  /*95a0*/  LDC R151, c[0x0][0x2e4] ;  /* 0x0000b900ff977b82 */ /* 0x000e220000000800 */
[----:B------:R-:W-:Y:S02]  /*95b0*/  BSSY B1, `(.L_x_5051) ;  /* 0x0000004000017945 */ /* 0x000fe40003800000 */
[----:B------:R-:W1:Y:S05]  /*95c0*/  SYNCS.PHASECHK.TRANS64.TRYWAIT P5, [R42+URZ+0x33490], R43 ;  /* 0x0334902b2a0075a7 */ /* 0x000e6a00080a017f */
[----:B------:R-:W2:Y:S01]  /*95d0*/  LDC.64 R136, c[0x0][0x2f0] ;  /* 0x0000bc00ff887b82 */ /* 0x000ea20000000a00 */
[----:B-1----:R-:W-:Y:S05]  /*95e0*/  @!P5 BRA `(.L_x_5052) ;  /* 0x0000026c0044d947 */ /* 0x002fea0003800000 */
.L_x_5322:
[----:B------:R-:W-:Y:S05]  /*95f0*/  BSYNC B1 ;  /* 0x0000000000017941 */ /* 0x000fea0003800000 */
.L_x_5051:
[----:B------:R-:W-:Y:S01]  /*9600*/  BSSY B1, `(.L_x_5053) ;  /* 0x00002ff000017945 */ /* 0x000fe20003800000 */
[----:B0-----:R-:W-:Y:S01]  /*9610*/  IADD3 R152, -R122, R151, RZ ;  /* 0x000000977a987210 */ /* 0x001fe20007ffe1ff */
[----:B------:R-:W-:Y:S02]  /*9620*/  IMAD.MOV.U32 R139, RZ, RZ, R99 ;  /* 0x000000ffff8b7224 */ /* 0x000fe400078e0063 */
[----:B------:R-:W-:Y:S05]  /*9630*/  @P4 BRA `(.L_x_5054) ;  /* 0x0000002c00ec4947 */ /* 0x000fea0003800000 */
[----:B------:R-:W-:Y:S01]  /*9640*/  ISETP.NE.AND P4, PT, R33, RZ, PT ;  /* 0x000000ff2100720c */ /* 0x000fe20003f85270 */
[-C--:B--2---:R-:W-:Y:S01]  /*9650*/  IMAD.WIDE.U32 R140, R23, R136.reuse, R138 ;  /* 0x00000088178c7225 */ /* 0x084fe200078e008a */
[----:B------:R-:W-:Y:S01]  /*9660*/  SHF.R.S32.HI R92, RZ, 0x1f, R23 ;  /* 0x0000001fff5c7819 */ /* 0x000fe20000011417 */
[----:B------:R-:W-:Y:S04]  /*9670*/  BSSY B2, `(.L_x_5055) ;  /* 0x00000fe000027945 */ /* 0x000fe80003800000 */
[----:B------:R-:W-:-:S04]  /*9680*/  IMAD R92, R92, R136, RZ ;  /* 0x000000885c5c7224 */ /* 0x000fc800078e02ff */
[----:B------:R-:W-:-:S04]  /*9690*/  IMAD R167, R23, R137, R92 ;  /* 0x0000008917a77224 */ /* 0x000fc800078e025c */
[----:B------:R-:W-:Y:S01]  /*96a0*/  IMAD.IADD R167, R167, 0x1, R141 ;  /* 0x00000001a7a77824 */ /* 0x000fe200078e028d */
        /* <DEDUP_REMOVED lines=22> */
[----:B------:R-:W2:Y:S01]  /*9810*/  LDS.128 R96, [R96+0x24200] ;  /* 0x0242000060607984 */ /* 0x000ea20000000c00 */
[----:B------:R-:W-:Y:S05]  /*9820*/  @P4 BRA `(.L_x_5058) ;  /* 0x0000000c005c4947 */ /* 0x000fea0003800000 */
[----:B0-----:R-:W-:Y:S01]  /*9830*/  IMAD.MOV.U32 R52, RZ, RZ, R92 ;  /* 0x000000ffff347224 */ /* 0x001fe200078e005c */
[----:B------:R-:W-:Y:S01]  /*9840*/  F2FP.F16.E4M3.UNPACK_B R181, R180.H1 ;  /* 0x000000b4ffb5723e */ /* 0x000fe200030006ff */
[----:B------:R-:W-:Y:S01]  /*9850*/  IMAD.MOV.U32 R191, RZ, RZ, R94 ;  /* 0x000000ffffbf7224 */ /* 0x000fe200078e005e */
[----:B--2---:R-:W-:Y:S02]  /*9860*/  F2FP.F16.E4M3.UNPACK_B R88, R96.H1 ;  /* 0x00000060ff58723e */ /* 0x004fe400030006ff */
[-C--:B------:R-:W-:Y:S01]  /*9870*/  F2FP.F16.E4M3.UNPACK_B R54, R52.reuse.H1 ;  /* 0x00000034ff36723e */ /* 0x080fe200030006ff */
        /* <DEDUP_REMOVED lines=17> */
[----:B------:R-:W-:Y:S01]  /*9990*/  F2FP.F16.E4M3.UNPACK_B R195, R173.H1 ;  /* 0x000000adffc3723e */ /* 0x000fe200030006ff */
        /* <DEDUP_REMOVED lines=12> */
[----:B------:R-:W-:-:S02]  /*9a60*/  HADD2.F32 R182, -RZ, R181.H0_H0 ;  /* 0x200000b5ffb67230 */ /* 0x000fc40000004100 */
[-C--:B------:R-:W-:Y:S01]  /*9a70*/  FMUL.FTZ R198, R194, R199.reuse ;  /* 0x000000c7c2c67220 */ /* 0x080fe20000410000 */
[----:B------:R-:W-:Y:S02]  /*9a80*/  HADD2.F32 R177, -RZ, R52.H0_H0 ;  /* 0x20000034ffb17230 */ /* 0x000fe40000004100 */
[----:B------:R-:W-:Y:S01]  /*9a90*/  FMUL.FTZ R199, R196, R199 ;  /* 0x000000c7c4c77220 */ /* 0x000fe20000410000 */
[----:B------:R-:W-:Y:S01]  /*9aa0*/  HADD2.F32 R54, -RZ, R88.H0_H0 ;  /* 0x20000058ff367230 */ /* 0x000fe20000004100 */
[----:B------:R-:W-:Y:S01]  /*9ab0*/  F2FP.F16.E4M3.UNPACK_B R98, R98 ;  /* 0x00000062ff62723e */ /* 0x000fe200020006ff */
[----:B------:R-:W-:Y:S02]  /*9ac0*/  HADD2.F32 R180, -RZ, R96.H0_H0 ;  /* 0x20000060ffb47230 */ /* 0x000fe40000004100 */
[-C--:B------:R-:W-:Y:S01]  /*9ad0*/  FMUL.FTZ R183, R177, R182.reuse ;  /* 0x000000b6b1b77220 */ /* 0x080fe20000410000 */
[----:B------:R-:W-:Y:S02]  /*9ae0*/  HADD2.F32 R88, -RZ, R88.H1_H1 ;  /* 0x30000058ff587230 */ /* 0x000fe40000004100 */
[----:B------:R-:W-:Y:S01]  /*9af0*/  FMUL.FTZ R184, R54, R182 ;  /* 0x000000b636b87220 */ /* 0x000fe20000410000 */
[----:B------:R-:W-:-:S02]  /*9b00*/  HADD2.F32 R52, -RZ, R52.H1_H1 ;  /* 0x30000034ff347230 */ /* 0x000fc40000004100 */
[-C--:B------:R-:W-:Y:S01]  /*9b10*/  FFMA.FTZ R54, R54, R180.reuse, R183 ;  /* 0x000000b436367223 */ /* 0x080fe200000100b7 */
[----:B------:R-:W-:Y:S02]  /*9b20*/  HADD2.F32 R183, -RZ, R181.H1_H1 ;  /* 0x300000b5ffb77230 */ /* 0x000fe40000004100 */
[----:B------:R-:W-:Y:S01]  /*9b30*/  FFMA.FTZ R199, R194, R197, R199 ;  /* 0x000000c5c2c77223 */ /* 0x000fe200000100c7 */
[----:B------:R-:W-:Y:S02]  /*9b40*/  HADD2.F32 R94, -RZ, R94.H1_H1 ;  /* 0x3000005eff5e7230 */ /* 0x000fe40000004100 */
[----:B------:R-:W-:Y:S01]  /*9b50*/  FFMA.FTZ R177, R177, R180, -R184 ;  /* 0x000000b4b1b17223 */ /* 0x000fe200000108b8 */
[----:B------:R-:W-:Y:S02]  /*9b60*/  HADD2.F32 R193, -RZ, R193.H1_H1 ;  /* 0x300000c1ffc17230 */ /* 0x000fe40000004100 */
[----:B------:R-:W-:Y:S01]  /*9b70*/  FMUL.FTZ R185, R88, R183 ;  /* 0x000000b758b97220 */ /* 0x000fe20000410000 */
[----:B------:R-:W-:-:S02]  /*9b80*/  HADD2.F32 R181, -RZ, R96.H1_H1 ;  /* 0x30000060ffb57230 */ /* 0x000fc40000004100 */
[C---:B------:R-:W-:Y:S01]  /*9b90*/  FMUL.FTZ R183, R52.reuse, R183 ;  /* 0x000000b734b77220 */ /* 0x040fe20000410000 */
[----:B------:R-:W-:Y:S02]  /*9ba0*/  HADD2.F32 R192, -RZ, R192.H1_H1 ;  /* 0x300000c0ffc07230 */ /* 0x000fe40000004100 */
[CC--:B------:R-:W-:Y:S01]  /*9bb0*/  FMUL.FTZ R194, R193.reuse, R94.reuse ;  /* 0x0000005ec1c27220 */ /* 0x0c0fe20000410000 */
[----:B------:R-:W-:Y:S02]  /*9bc0*/  HADD2.F32 R195, -RZ, R195.H1_H1 ;  /* 0x300000c3ffc37230 */ /* 0x000fe40000004100 */
[-C--:B------:R-:W-:Y:S01]  /*9bd0*/  FFMA.FTZ R96, R52, R181.reuse, -R185 ;  /* 0x000000b534607223 */ /* 0x080fe200000108b9 */
[----:B------:R-:W-:Y:S01]  /*9be0*/  FFMA.FTZ R88, R88, R181, R183 ;  /* 0x000000b558587223 */ /* 0x000fe200000100b7 */
[----:B------:R-:W-:Y:S01]  /*9bf0*/  FMUL.FTZ R94, R192, R94 ;  /* 0x0000005ec05e7220 */ /* 0x000fe20000410000 */
[--C-:B------:R-:W-:Y:S01]  /*9c00*/  SHF.R.U32.HI R180, RZ, 0x10, R53.reuse ;  /* 0x00000010ffb47819 */ /* 0x100fe20000011635 */
[----:B------:R-:W-:Y:S01]  /*9c10*/  FFMA.FTZ R198, R196, R197, -R198 ;  /* 0x000000c5c4c67223 */ /* 0x000fe200000108c6 */
[--C-:B------:R-:W-:Y:S01]  /*9c20*/  SHF.R.U32.HI R181, RZ, 0x8, R53.reuse ;  /* 0x00000008ffb57819 */ /* 0x100fe20000011635 */
[-C--:B------:R-:W-:Y:S01]  /*9c30*/  FFMA.FTZ R94, R193, R195.reuse, R94 ;  /* 0x000000c3c15e7223 */ /* 0x080fe2000001005e */
[----:B------:R-:W-:Y:S01]  /*9c40*/  LOP3.LUT R52, R53, 0xff, RZ, 0xc0, !PT ;  /* 0x000000ff35347812 */ /* 0x000fe200078ec0ff */
[----:B------:R-:W-:Y:S01]  /*9c50*/  FFMA.FTZ R192, R192, R195, -R194 ;  /* 0x000000c3c0c07223 */ /* 0x000fe200000108c2 */
[----:B------:R-:W-:Y:S01]  /*9c60*/  SHF.R.U32.HI R183, RZ, 0x18, R53 ;  /* 0x00000018ffb77819 */ /* 0x000fe20000011635 */
[----:B------:R-:W-:Y:S01]  /*9c70*/  HADD2.F32 R197, -RZ, R174.H0_H0 ;  /* 0x200000aeffc57230 */ /* 0x000fe20000004100 */
[----:B------:R-:W-:Y:S01]  /*9c80*/  F2FP.F16.E4M3.UNPACK_B R191, R191 ;  /* 0x000000bfffbf723e */ /* 0x000fe200020006ff */
[----:B------:R-:W-:Y:S01]  /*9c90*/  HADD2.F32 R193, -RZ, R98.H0_H0 ;  /* 0x20000062ffc17230 */ /* 0x000fe20000004100 */
[--C-:B------:R-:W-:Y:S01]  /*9ca0*/  SHF.R.U32.HI R182, RZ, 0x10, R55.reuse ;  /* 0x00000010ffb67819 */ /* 0x100fe20000011637 */
[----:B------:R-:W-:Y:S01]  /*9cb0*/  IMAD.SHL.U32 R181, R181, 0x100, RZ ;  /* 0x00000100b5b57824 */ /* 0x000fe200078e00ff */
[--C-:B------:R-:W-:Y:S01]  /*9cc0*/  SHF.R.U32.HI R184, RZ, 0x8, R55.reuse ;  /* 0x00000008ffb87819 */ /* 0x100fe20000011637 */
[--C-:B------:R-:W-:Y:S01]  /*9cd0*/  HADD2.F32 R195, -RZ, R191.reuse.H0_H0 ;  /* 0x200000bfffc37230 */ /* 0x100fe20000004100 */
[----:B------:R-:W-:Y:S01]  /*9ce0*/  LOP3.LUT R53, R55, 0xff, RZ, 0xc0, !PT ;  /* 0x000000ff37357812 */ /* 0x000fe200078ec0ff */
[-C--:B------:R-:W-:Y:S01]  /*9cf0*/  FMUL.FTZ R196, R193, R197.reuse ;  /* 0x000000c5c1c47220 */ /* 0x080fe20000410000 */
[----:B------:R-:W-:Y:S01]  /*9d00*/  SHF.R.U32.HI R185, RZ, 0x18, R55 ;  /* 0x00000018ffb97819 */ /* 0x000fe20000011637 */
[----:B------:R-:W-:Y:S01]  /*9d10*/  IMAD.U32 R182, R182, 0x10000, RZ ;  /* 0x00010000b6b67824 */ /* 0x000fe200078e00ff */
[--C-:B------:R-:W-:Y:S01]  /*9d20*/  SHF.R.U32.HI R55, RZ, 0x10, R89.reuse ;  /* 0x00000010ff377819 */ /* 0x100fe20000011659 */
[----:B------:R-:W-:Y:S01]  /*9d30*/  FMUL.FTZ R197, R195, R197 ;  /* 0x000000c5c3c57220 */ /* 0x000fe20000410000 */
[--C-:B------:R-:W-:Y:S01]  /*9d40*/  SHF.R.U32.HI R186, RZ, 0x8, R89.reuse ;  /* 0x00000008ffba7819 */ /* 0x100fe20000011659 */
[----:B------:R-:W-:Y:S01]  /*9d50*/  HADD2.F32 R174, -RZ, R174.H1_H1 ;  /* 0x300000aeffae7230 */ /* 0x000fe20000004100 */
[----:B------:R-:W-:Y:S01]  /*9d60*/  LOP3.LUT R187, R89, 0xff, RZ, 0xc0, !PT ;  /* 0x000000ff59bb7812 */ /* 0x000fe200078ec0ff */
[----:B------:R-:W-:Y:S01]  /*9d70*/  HADD2.F32 R191, -RZ, R191.H1_H1 ;  /* 0x300000bfffbf7230 */ /* 0x000fe20000004100 */
[----:B------:R-:W-:Y:S01]  /*9d80*/  SHF.R.U32.HI R190, RZ, 0x18, R89 ;  /* 0x00000018ffbe7819 */ /* 0x000fe20000011659 */
[----:B------:R-:W-:Y:S01]  /*9d90*/  IMAD.SHL.U32 R186, R186, 0x100, RZ ;  /* 0x00000100baba7824 */ /* 0x000fe200078e00ff */
[----:B------:R-:W-:-:S02]  /*9da0*/  SHF.R.U32.HI R188, RZ, 0x8, R91 ;  /* 0x00000008ffbc7819 */ /* 0x000fc4000001165b */
[--C-:B------:R-:W-:Y:S02]  /*9db0*/  SHF.R.U32.HI R89, RZ, 0x10, R91.reuse ;  /* 0x00000010ff597819 */ /* 0x100fe4000001165b */
[----:B------:R-:W-:Y:S01]  /*9dc0*/  LOP3.LUT R189, R91, 0xff, RZ, 0xc0, !PT ;  /* 0x000000ff5bbd7812 */ /* 0x000fe200078ec0ff */
[----:B------:R-:W-:Y:S01]  /*9dd0*/  IMAD.SHL.U32 R188, R188, 0x100, RZ ;  /* 0x00000100bcbc7824 */ /* 0x000fe200078e00ff */
[----:B------:R-:W-:Y:S02]  /*9de0*/  SHF.R.U32.HI R91, RZ, 0x18, R91 ;  /* 0x00000018ff5b7819 */ /* 0x000fe4000001165b */
[----:B------:R-:W-:Y:S02]  /*9df0*/  F2FP.F16.E4M3.UNPACK_B R173, R173 ;  /* 0x000000adffad723e */ /* 0x000fe400020006ff */
[----:B------:R-:W-:Y:S02]  /*9e00*/  PRMT R91, R91, 0x654, R189 ;  /* 0x000006545b5b7816 */ /* 0x000fe400000000bd */
[----:B------:R-:W-:Y:S01]  /*9e10*/  PRMT R187, R190, 0x654, R187 ;  /* 0x00000654bebb7816 */ /* 0x000fe200000000bb */
[----:B------:R-:W-:Y:S01]  /*9e20*/  HADD2.F32 R194, -RZ, R173.H0_H0 ;  /* 0x200000adffc27230 */ /* 0x000fe20000004100 */
[----:B------:R-:W-:-:S02]  /*9e30*/  PRMT R52, R183, 0x654, R52 ;  /* 0x00000654b7347816 */ /* 0x000fc40000000034 */
[----:B------:R-:W-:Y:S02]  /*9e40*/  PRMT R53, R185, 0x654, R53 ;  /* 0x00000654b9357816 */ /* 0x000fe40000000035 */
[----:B------:R-:W-:Y:S01]  /*9e50*/  SHF.L.U32 R184, R184, 0x8, RZ ;  /* 0x00000008b8b87819 */ /* 0x000fe200000006ff */
[-C--:B------:R-:W-:Y:S01]  /*9e60*/  FFMA.FTZ R197, R193, R194.reuse, R197 ;  /* 0x000000c2c1c57223 */ /* 0x080fe200000100c5 */
[----:B------:R-:W-:Y:S01]  /*9e70*/  LOP3.LUT R188, R91, 0xff00, R188, 0xf8, !PT ;  /* 0x0000ff005bbc7812 */ /* 0x000fe200078ef8bc */
[----:B------:R-:W-:Y:S01]  /*9e80*/  IMAD.U32 R91, R180, 0x10000, RZ ;  /* 0x00010000b45b7824 */ /* 0x000fe200078e00ff */
[----:B------:R-:W-:Y:S01]  /*9e90*/  LOP3.LUT R186, R187, 0xff00, R186, 0xf8, !PT ;  /* 0x0000ff00bbba7812 */ /* 0x000fe200078ef8ba */
[----:B------:R-:W-:Y:S01]  /*9ea0*/  HADD2.F32 R193, -RZ, R98.H1_H1 ;  /* 0x30000062ffc17230 */ /* 0x000fe20000004100 */
[----:B------:R-:W-:Y:S01]  /*9eb0*/  SHF.L.U32 R55, R55, 0x10, RZ ;  /* 0x0000001037377819 */ /* 0x000fe200000006ff */
[----:B------:R-:W-:Y:S01]  /*9ec0*/  HADD2.F32 R98, -RZ, R173.H1_H1 ;  /* 0x300000adff627230 */ /* 0x000fe20000004100 */
[----:B------:R-:W-:Y:S01]  /*9ed0*/  LOP3.LUT R52, R52, 0xff00, R181, 0xf8, !PT ;  /* 0x0000ff0034347812 */ /* 0x000fe200078ef8b5 */
[----:B------:R-:W-:Y:S01]  /*9ee0*/  FFMA.FTZ R196, R195, R194, -R196 ;  /* 0x000000c2c3c47223 */ /* 0x000fe200000108c4 */
[----:B------:R-:W-:Y:S01]  /*9ef0*/  LOP3.LUT R53, R53, 0xff00, R184, 0xf8, !PT ;  /* 0x0000ff0035357812 */ /* 0x000fe200078ef8b8 */
[----:B------:R-:W-:Y:S01]  /*9f00*/  FMUL.FTZ R194, R193, R174 ;  /* 0x000000aec1c27220 */ /* 0x000fe20000410000 */
[----:B------:R-:W-:Y:S01]  /*9f10*/  F2FP.SATFINITE.E4M3.F32.PACK_AB_MERGE_C R92, R179, R92, RZ ;  /* 0x0000005cb35c723e */ /* 0x000fe200048070ff */
[C---:B------:R-:W-:Y:S01]  /*9f20*/  FMUL.FTZ R174, R191.reuse, R174 ;  /* 0x000000aebfae7220 */ /* 0x040fe20000410000 */
[----:B------:R-:W-:Y:S01]  /*9f30*/  LOP3.LUT R55, R186, 0xff0000, R55, 0xf8, !PT ;  /* 0x00ff0000ba377812 */ /* 0x000fe200078ef837 */
[----:B------:R-:W-:Y:S01]  /*9f40*/  FFMA.FTZ R191, R191, R98, -R194 ;  /* 0x00000062bfbf7223 */ /* 0x000fe200000108c2 */
[----:B------:R-:W-:Y:S01]  /*9f50*/  F2FP.SATFINITE.E4M3.F32.PACK_AB_MERGE_C R173, R178, R90, RZ ;  /* 0x0000005ab2ad723e */ /* 0x000fe200048070ff */
[----:B------:R-:W-:Y:S01]  /*9f60*/  FFMA.FTZ R174, R193, R98, R174 ;  /* 0x00000062c1ae7223 */ /* 0x000fe200000100ae */
[----:B------:R-:W-:-:S02]  /*9f70*/  LOP3.LUT R91, R52, 0xff0000, R91, 0xf8, !PT ;  /* 0x00ff0000345b7812 */ /* 0x000fc400078ef85b */
[----:B------:R-:W-:Y:S01]  /*9f80*/  LOP3.LUT R52, R53, 0xff0000, R182, 0xf8, !PT ;  /* 0x00ff000035347812 */ /* 0x000fe200078ef8b6 */
[----:B------:R-:W-:Y:S01]  /*9f90*/  IMAD.U32 R53, R89, 0x10000, RZ ;  /* 0x0001000059357824 */ /* 0x000fe200078e00ff */
[----:B------:R-:W-:Y:S02]  /*9fa0*/  F2FP.SATFINITE.E4M3.F32.PACK_AB_MERGE_C R92, R96, R177, R92 ;  /* 0x000000b1605c723e */ /* 0x000fe4000480705c */
[----:B------:R-:W-:Y:S02]  /*9fb0*/  F2FP.F16.E4M3.UNPACK_B R89, R97 ;  /* 0x00000061ff59723e */ /* 0x000fe400020006ff */
[----:B------:R-:W-:Y:S02]  /*9fc0*/  F2FP.SATFINITE.E4M3.F32.PACK_AB_MERGE_C R96, R88, R54, R173 ;  /* 0x000000365860723e */ /* 0x000fe400048070ad */
[----:B------:R-:W-:Y:S01]  /*9fd0*/  F2FP.F16.E4M3.UNPACK_B R178, R55 ;  /* 0x00000037ffb2723e */ /* 0x000fe200020006ff */
[--C-:B------:R-:W-:Y:S01]  /*9fe0*/  HADD2.F32 R90, -RZ, R89.reuse.H0_H0 ;  /* 0x20000059ff5a7230 */ /* 0x100fe20000004100 */
[----:B------:R-:W-:Y:S01]  /*9ff0*/  F2FP.F16.E4M3.UNPACK_B R54, R93 ;  /* 0x0000005dff36723e */ /* 0x000fe200020006ff */
[----:B------:R-:W-:Y:S01]  /*a000*/  HADD2.F32 R173, -RZ, R89.H1_H1 ;  /* 0x30000059ffad7230 */ /* 0x000fe20000004100 */
[----:B------:R-:W-:Y:S01]  /*a010*/  F2FP.F16.E4M3.UNPACK_B R177, R91 ;  /* 0x0000005bffb1723e */ /* 0x000fe200020006ff */
[----:B------:R-:W-:Y:S01]  /*a020*/  HADD2.F32 R181, -RZ, R178.H0_H0 ;  /* 0x200000b2ffb57230 */ /* 0x000fe20000004100 */
[----:B------:R-:W-:Y:S01]  /*a030*/  F2FP.SATFINITE.E4M3.F32.PACK_AB_MERGE_C R98, R94, R199, RZ ;  /* 0x000000c75e62723e */ /* 0x000fe200048070ff */
[----:B------:R-:W-:Y:S01]  /*a040*/  HADD2.F32 R88, -RZ, R54.H0_H0 ;  /* 0x20000036ff587230 */ /* 0x000fe20000004100 */
[----:B------:R-:W-:Y:S01]  /*a050*/  F2FP.F16.E4M3.UNPACK_B R97, R97.H1 ;  /* 0x00000061ff61723e */ /* 0x000fe200030006ff */
[----:B------:R-:W-:-:S02]  /*a060*/  HADD2.F32 R178, -RZ, R178.H1_H1 ;  /* 0x300000b2ffb27230 */ /* 0x000fc40000004100 */
[----:B------:R-:W-:Y:S01]  /*a070*/  FMUL.FTZ R183, R90, R181 ;  /* 0x000000b55ab77220 */ /* 0x000fe20000410000 */
[----:B------:R-:W-:Y:S01]  /*a080*/  HADD2.F32 R89, -RZ, R54.H1_H1 ;  /* 0x30000036ff597230 */ /* 0x000fe20000004100 */
[----:B------:R-:W-:Y:S01]  /*a090*/  F2FP.SATFINITE.E4M3.F32.PACK_AB_MERGE_C R98, R174, R197, R98 ;  /* 0x000000c5ae62723e */ /* 0x000fe20004807062 */
[--C-:B------:R-:W-:Y:S02]  /*a0a0*/  HADD2.F32 R179, -RZ, R177.reuse.H0_H0 ;  /* 0x200000b1ffb37230 */ /* 0x100fe40000004100 */
[C---:B------:R-:W-:Y:S01]  /*a0b0*/  FMUL.FTZ R181, R88.reuse, R181 ;  /* 0x000000b558b57220 */ /* 0x040fe20000410000 */
[----:B------:R-:W-:Y:S02]  /*a0c0*/  HADD2.F32 R174, -RZ, R177.H1_H1 ;  /* 0x300000b1ffae7230 */ /* 0x000fe40000004100 */
[-C--:B------:R-:W-:Y:S01]  /*a0d0*/  FMUL.FTZ R180, R173, R178.reuse ;  /* 0x000000b2adb47220 */ /* 0x080fe20000410000 */
[----:B------:R-:W-:Y:S01]  /*a0e0*/  FMUL.FTZ R178, R89, R178 ;  /* 0x000000b259b27220 */ /* 0x000fe20000410000 */
[-C--:B------:R-:W-:Y:S01]  /*a0f0*/  FFMA.FTZ R54, R88, R179.reuse, -R183 ;  /* 0x000000b358367223 */ /* 0x080fe200000108b7 */
[----:B------:R-:W-:Y:S01]  /*a100*/  FFMA.FTZ R88, R90, R179, R181 ;  /* 0x000000b35a587223 */ /* 0x000fe200000100b5 */
[----:B------:R-:W-:Y:S01]  /*a110*/  F2FP.F16.E4M3.UNPACK_B R90, R93.H1 ;  /* 0x0000005dff5a723e */ /* 0x000fe200030006ff */
[-C--:B------:R-:W-:Y:S01]  /*a120*/  FFMA.FTZ R93, R173, R174.reuse, R178 ;  /* 0x000000aead5d7223 */ /* 0x080fe200000100b2 */
[----:B------:R-:W-:Y:S01]  /*a130*/  F2FP.F16.E4M3.UNPACK_B R173, R55.H1 ;  /* 0x00000037ffad723e */ /* 0x000fe200030006ff */
[----:B------:R-:W-:Y:S01]  /*a140*/  FFMA.FTZ R89, R89, R174, -R180 ;  /* 0x000000ae59597223 */ /* 0x000fe200000108b4 */
[----:B------:R-:W-:Y:S01]  /*a150*/  F2FP.F16.E4M3.UNPACK_B R91, R91.H1 ;  /* 0x0000005bff5b723e */ /* 0x000fe200030006ff */
[--C-:B------:R-:W-:Y:S01]  /*a160*/  HADD2.F32 R55, -RZ, R90.reuse.H0_H0 ;  /* 0x2000005aff377230 */ /* 0x100fe20000004100 */
[----:B------:R-:W-:Y:S01]  /*a170*/  LOP3.LUT R53, R188, 0xff0000, R53, 0xf8, !PT ;  /* 0x00ff0000bc357812 */ /* 0x000fe200078ef835 */
[----:B------:R-:W-:Y:S01]  /*a180*/  HADD2.F32 R174, -RZ, R90.H1_H1 ;  /* 0x3000005affae7230 */ /* 0x000fe20000004100 */
[----:B------:R-:W-:Y:S01]  /*a190*/  F2FP.SATFINITE.E4M3.F32.PACK_AB_MERGE_C R192, R192, R198, RZ ;  /* 0x000000c6c0c0723e */ /* 0x000fe200048070ff */
[----:B------:R-:W-:Y:S01]  /*a1a0*/  HADD2.F32 R90, -RZ, R97.H0_H0 ;  /* 0x20000061ff5a7230 */ /* 0x000fe20000004100 */
[----:B------:R-:W-:Y:S01]  /*a1b0*/  F2FP.F16.E4M3.UNPACK_B R185, R53.H1 ;  /* 0x00000035ffb9723e */ /* 0x000fe200030006ff */
[----:B------:R-:W-:Y:S01]  /*a1c0*/  HADD2.F32 R177, -RZ, R173.H0_H0 ;  /* 0x200000adffb17230 */ /* 0x000fe20000004100 */
[----:B------:R-:W-:Y:S01]  /*a1d0*/  F2FP.SATFINITE.E4M3.F32.PACK_AB_MERGE_C R94, R191, R196, R192 ;  /* 0x000000c4bf5e723e */ /* 0x000fe200048070c0 */
[----:B------:R-:W-:-:S02]  /*a1e0*/  HADD2.F32 R97, -RZ, R97.H1_H1 ;  /* 0x30000061ff617230 */ /* 0x000fc40000004100 */
[----:B------:R-:W-:Y:S02]  /*a1f0*/  HADD2.F32 R178, -RZ, R173.H1_H1 ;  /* 0x300000adffb27230 */ /* 0x000fe40000004100 */
[-C--:B------:R-:W-:Y:S01]  /*a200*/  FMUL.FTZ R180, R90, R177.reuse ;  /* 0x000000b15ab47220 */ /* 0x080fe20000410000 */
        /* <DEDUP_REMOVED lines=8> */
[----:B------:R-:W-:Y:S01]  /*a290*/  FFMA.FTZ R174, R174, R91, -R179 ;  /* 0x0000005baeae7223 */ /* 0x000fe200000108b3 */
[----:B------:R-:W-:Y:S01]  /*a2a0*/  F2FP.F16.E4M3.UNPACK_B R173, R53 ;  /* 0x00000035ffad723e */ /* 0x000fe200020006ff */
[----:B------:R-:W-:Y:S01]  /*a2b0*/  FFMA.FTZ R91, R97, R91, R178 ;  /* 0x0000005b615b7223 */ /* 0x000fe200000100b2 */
[-C--:B------:R-:W-:Y:S01]  /*a2c0*/  F2FP.F16.E4M3.UNPACK_B R97, R95.reuse ;  /* 0x0000005fff61723e */ /* 0x080fe200020006ff */
[----:B------:R-:W-:Y:S01]  /*a2d0*/  HADD2.F32 R181, -RZ, R177.H0_H0 ;  /* 0x200000b1ffb57230 */ /* 0x000fe20000004100 */
[----:B------:R-:W-:Y:S01]  /*a2e0*/  F2FP.F16.E4M3.UNPACK_B R178, R95.H1 ;  /* 0x0000005fffb2723e */ /* 0x000fe200030006ff */
[----:B------:R-:W-:Y:S01]  /*a2f0*/  HADD2.F32 R186, -RZ, R173.H0_H0 ;  /* 0x200000adffba7230 */ /* 0x000fe20000004100 */
[----:B------:R-:W-:Y:S01]  /*a300*/  F2FP.F16.E4M3.UNPACK_B R95, R52 ;  /* 0x00000034ff5f723e */ /* 0x000fe200020006ff */
[----:B------:R-:W-:Y:S01]  /*a310*/  HADD2.F32 R179, -RZ, R97.H0_H0 ;  /* 0x20000061ffb37230 */ /* 0x000fe20000004100 */
[----:B------:R-:W-:Y:S01]  /*a320*/  F2FP.F16.E4M3.UNPACK_B R180, R99.H1 ;  /* 0x00000063ffb4723e */ /* 0x000fe200030006ff */
[----:B------:R-:W-:-:S02]  /*a330*/  HADD2.F32 R187, -RZ, R185.H0_H0 ;  /* 0x200000b9ffbb7230 */ /* 0x000fc40000004100 */
[----:B------:R-:W-:Y:S01]  /*a340*/  FMUL.FTZ R188, R181, R186 ;  /* 0x000000bab5bc7220 */ /* 0x000fe20000410000 */
[----:B------:R-:W-:Y:S01]  /*a350*/  HADD2.F32 R184, -RZ, R95.H0_H0 ;  /* 0x2000005fffb87230 */ /* 0x000fe20000004100 */
[----:B------:R-:W-:Y:S01]  /*a360*/  F2FP.F16.E4M3.UNPACK_B R99, R52.H1 ;  /* 0x00000034ff63723e */ /* 0x000fe200030006ff */
[----:B------:R-:W-:Y:S02]  /*a370*/  HADD2.F32 R182, -RZ, R180.H0_H0 ;  /* 0x200000b4ffb67230 */ /* 0x000fe40000004100 */
[C---:B------:R-:W-:Y:S01]  /*a380*/  FMUL.FTZ R186, R179.reuse, R186 ;  /* 0x000000bab3ba7220 */ /* 0x040fe20000410000 */
[----:B------:R-:W-:Y:S02]  /*a390*/  HADD2.F32 R185, -RZ, R185.H1_H1 ;  /* 0x300000b9ffb97230 */ /* 0x000fe40000004100 */
[----:B------:R-:W-:Y:S01]  /*a3a0*/  FFMA.FTZ R52, R179, R184, -R188 ;  /* 0x000000b8b3347223 */ /* 0x000fe200000108bc */
[----:B------:R-:W-:Y:S02]  /*a3b0*/  HADD2.F32 R179, -RZ, R178.H0_H0 ;  /* 0x200000b2ffb37230 */ /* 0x000fe40000004100 */
[----:B------:R-:W-:Y:S01]  /*a3c0*/  FMUL.FTZ R188, R182, R187 ;  /* 0x000000bbb6bc7220 */ /* 0x000fe20000410000 */
[----:B------:R-:W-:-:S02]  /*a3d0*/  HADD2.F32 R183, -RZ, R99.H0_H0 ;  /* 0x20000063ffb77230 */ /* 0x000fc40000004100 */
[----:B------:R-:W-:Y:S01]  /*a3e0*/  FFMA.FTZ R53, R181, R184, R186 ;  /* 0x000000b8b5357223 */ /* 0x000fe200000100ba */
[----:B------:R-:W-:Y:S02]  /*a3f0*/  HADD2.F32 R181, -RZ, R180.H1_H1 ;  /* 0x300000b4ffb57230 */ /* 0x000fe40000004100 */
[C---:B------:R-:W-:Y:S01]  /*a400*/  FMUL.FTZ R187, R179.reuse, R187 ;  /* 0x000000bbb3bb7220 */ /* 0x040fe20000410000 */
[----:B------:R-:W-:Y:S02]  /*a410*/  HADD2.F32 R178, -RZ, R178.H1_H1 ;  /* 0x300000b2ffb27230 */ /* 0x000fe40000004100 */
[-C--:B------:R-:W-:Y:S01]  /*a420*/  FFMA.FTZ R179, R179, R183.reuse, -R188 ;  /* 0x000000b7b3b37223 */ /* 0x080fe200000108bc */
[----:B------:R-:W-:Y:S02]  /*a430*/  HADD2.F32 R99, -RZ, R99.H1_H1 ;  /* 0x30000063ff637230 */ /* 0x000fe40000004100 */
        /* <DEDUP_REMOVED lines=10> */
[----:B------:R-:W-:Y:S01]  /*a4e0*/  F2FP.SATFINITE.E4M3.F32.PACK_AB_MERGE_C R55, R174, R55, RZ ;  /* 0x00000037ae37723e */ /* 0x000fe200048070ff */
[C---:B------:R-:W-:Y:S01]  /*a4f0*/  FMUL.FTZ R182, R97.reuse, R182 ;  /* 0x000000b661b67220 */ /* 0x040fe20000410000 */
[----:B------:R-:W-:Y:S01]  /*a500*/  F2FP.SATFINITE.E4M3.F32.PACK_AB_MERGE_C R179, R186, R179, RZ ;  /* 0x000000b3bab3723e */ /* 0x000fe200048070ff */
[----:B------:R-:W-:Y:S01]  /*a510*/  FFMA.FTZ R97, R97, R178, -R184 ;  /* 0x000000b261617223 */ /* 0x000fe200000108b8 */
[----:B------:R-:W-:Y:S01]  /*a520*/  F2FP.SATFINITE.E4M3.F32.PACK_AB_MERGE_C R90, R91, R90, RZ ;  /* 0x0000005a5b5a723e */ /* 0x000fe200048070ff */
[----:B------:R-:W-:Y:S01]  /*a530*/  FFMA.FTZ R182, R177, R178, R182 ;  /* 0x000000b2b1b67223 */ /* 0x000fe200000100b6 */
[----:B------:R-:W-:-:S02]  /*a540*/  F2FP.SATFINITE.E4M3.F32.PACK_AB_MERGE_C R55, R89, R54, R55 ;  /* 0x000000365937723e */ /* 0x000fc40004807037 */
[----:B------:R-:W-:Y:S02]  /*a550*/  F2FP.SATFINITE.E4M3.F32.PACK_AB_MERGE_C R99, R99, R180, RZ ;  /* 0x000000b46363723e */ /* 0x000fe400048070ff */
[----:B------:R-:W-:Y:S02]  /*a560*/  F2FP.SATFINITE.E4M3.F32.PACK_AB_MERGE_C R95, R97, R52, R179 ;  /* 0x00000034615f723e */ /* 0x000fe400048070b3 */
[----:B------:R-:W-:Y:S01]  /*a570*/  F2FP.SATFINITE.E4M3.F32.PACK_AB_MERGE_C R97, R93, R88, R90 ;  /* 0x000000585d61723e */ /* 0x000fe2000480705a */
[----:B------:R-:W-:Y:S01]  /*a580*/  IMAD.MOV.U32 R93, RZ, RZ, R55 ;  /* 0x000000ffff5d7224 */ /* 0x000fe200078e0037 */
[----:B------:R-:W-:-:S07]  /*a590*/  F2FP.SATFINITE.E4M3.F32.PACK_AB_MERGE_C R99, R182, R53, R99 ;  /* 0x00000035b663723e */ /* 0x000fce0004807063 */
.L_x_5058:
[----:B------:R-:W-:Y:S05]  /*a5a0*/  BSYNC B3 ;  /* 0x0000000000037941 */ /* 0x000fea0003800000 */
.L_x_5057:
        /* <DEDUP_REMOVED lines=10> */
.L_x_5056:
[----:B------:R-:W-:Y:S05]  /*a650*/  BSYNC B2 ;  /* 0x0000000000027941 */ /* 0x000fea0003800000 */
.L_x_5055:
        /* <DEDUP_REMOVED lines=11> */
[----:B------:R-:W-:Y:S02]  /*a710*/  SHF.R.S32.HI R53, RZ, 0x1f, R52 ;  /* 0x0000001fff357819 */ /* 0x000fe40000011434 */
[----:B------:R-:W-:Y:S02]  /*a720*/  SHF.L.U32 R95, R52, 0x4, RZ ;  /* 0x00000004345f7819 */ /* 0x000fe400000006ff */
        /* <DEDUP_REMOVED lines=17> */
[----:B------:R-:W-:Y:S02]  /*a840*/  LOP3.LUT R62, R51, 0xff, RZ, 0xc0, !PT ;  /* 0x000000ff333e7812 */ /* 0x000fe400078ec0ff */
[----:B------:R-:W-:-:S02]  /*a850*/  SHF.R.U32.HI R98, RZ, 0x8, R51 ;  /* 0x00000008ff627819 */ /* 0x000fc40000011633 */
[----:B------:R-:W-:Y:S02]  /*a860*/  SHF.R.U32.HI R48, RZ, 0x10, R51 ;  /* 0x00000010ff307819 */ /* 0x000fe40000011633 */
[--C-:B------:R-:W-:Y:S02]  /*a870*/  SHF.R.U32.HI R97, RZ, 0x18, R63.reuse ;  /* 0x00000018ff617819 */ /* 0x100fe4000001163f */
[----:B------:R-:W-:Y:S01]  /*a880*/  LOP3.LUT R96, R63, 0xff, RZ, 0xc0, !PT ;  /* 0x000000ff3f607812 */ /* 0x000fe200078ec0ff */
[----:B------:R-:W-:Y:S01]  /*a890*/  IMAD.U32 R48, R48, 0x10000, RZ ;  /* 0x0001000030307824 */ /* 0x000fe200078e00ff */
[--C-:B------:R-:W-:Y:S02]  /*a8a0*/  SHF.R.U32.HI R173, RZ, 0x8, R63.reuse ;  /* 0x00000008ffad7819 */ /* 0x100fe4000001163f */
[----:B------:R-:W-:Y:S01]  /*a8b0*/  SHF.R.U32.HI R51, RZ, 0x10, R63 ;  /* 0x00000010ff337819 */ /* 0x000fe2000001163f */
[----:B------:R-:W-:Y:S01]  /*a8c0*/  IMAD.SHL.U32 R63, R174, 0x100, RZ ;  /* 0x00000100ae3f7824 */ /* 0x000fe200078e00ff */
[----:B------:R-:W-:Y:S01]  /*a8d0*/  PRMT R50, R179, 0x654, R50 ;  /* 0x00000654b3327816 */ /* 0x000fe20000000032 */
[----:B------:R-:W-:Y:S01]  /*a8e0*/  IMAD.SHL.U32 R173, R173, 0x100, RZ ;  /* 0x00000100adad7824 */ /* 0x000fe200078e00ff */
[----:B------:R-:W-:-:S02]  /*a8f0*/  SHF.R.U32.HI R172, RZ, 0x10, R49 ;  /* 0x00000010ffac7819 */ /* 0x000fc40000011631 */
[--C-:B------:R-:W-:Y:S02]  /*a900*/  SHF.R.U32.HI R175, RZ, 0x18, R61.reuse ;  /* 0x00000018ffaf7819 */ /* 0x100fe4000001163d */
[----:B------:R-:W-:Y:S02]  /*a910*/  LOP3.LUT R94, R61, 0xff, RZ, 0xc0, !PT ;  /* 0x000000ff3d5e7812 */ /* 0x000fe400078ec0ff */
[--C-:B------:R-:W-:Y:S02]  /*a920*/  SHF.R.U32.HI R99, RZ, 0x8, R61.reuse ;  /* 0x00000008ff637819 */ /* 0x100fe4000001163d */
[----:B------:R-:W-:Y:S01]  /*a930*/  SHF.R.U32.HI R49, RZ, 0x10, R61 ;  /* 0x00000010ff317819 */ /* 0x000fe2000001163d */
[----:B--2---:R-:W-:Y:S01]  /*a940*/  IMAD.MOV.U32 R61, RZ, RZ, R52 ;  /* 0x000000ffff3d7224 */ /* 0x004fe200078e0034 */
[----:B------:R-:W-:Y:S01]  /*a950*/  PRMT R96, R97, 0x654, R96 ;  /* 0x0000065461607816 */ /* 0x000fe20000000060 */
[----:B------:R-:W-:Y:S01]  /*a960*/  IMAD.SHL.U32 R97, R98, 0x100, RZ ;  /* 0x0000010062617824 */ /* 0x000fe200078e00ff */
[----:B------:R-:W-:Y:S01]  /*a970*/  LOP3.LUT R50, R50, 0xff00, R63, 0xf8, !PT ;  /* 0x0000ff0032327812 */ /* 0x000fe200078ef83f */
[----:B------:R-:W-:Y:S01]  /*a980*/  IMAD.SHL.U32 R99, R99, 0x100, RZ ;  /* 0x0000010063637824 */ /* 0x000fe200078e00ff */
[----:B------:R-:W-:Y:S01]  /*a990*/  SHF.L.U32 R63, R172, 0x10, RZ ;  /* 0x00000010ac3f7819 */ /* 0x000fe200000006ff */
[----:B------:R-:W-:Y:S01]  /*a9a0*/  IMAD.U32 R49, R49, 0x10000, RZ ;  /* 0x0001000031317824 */ /* 0x000fe200078e00ff */
[----:B------:R-:W-:Y:S01]  /*a9b0*/  PRMT R62, R177, 0x654, R62 ;  /* 0x00000654b13e7816 */ /* 0x000fe2000000003e */
[----:B------:R-:W-:Y:S01]  /*a9c0*/  IMAD.U32 R172, R51, 0x10000, RZ ;  /* 0x0001000033ac7824 */ /* 0x000fe200078e00ff */
[----:B------:R-:W-:-:S02]  /*a9d0*/  LOP3.LUT R173, R96, 0xff00, R173, 0xf8, !PT ;  /* 0x0000ff0060ad7812 */ /* 0x000fc400078ef8ad */
[----:B------:R-:W-:Y:S02]  /*a9e0*/  LOP3.LUT R50, R50, 0xff0000, R63, 0xf8, !PT ;  /* 0x00ff000032327812 */ /* 0x000fe400078ef83f */
[----:B------:R-:W-:Y:S02]  /*a9f0*/  PRMT R94, R175, 0x654, R94 ;  /* 0x00000654af5e7816 */ /* 0x000fe4000000005e */
[----:B------:R-:W-:Y:S02]  /*aa00*/  LOP3.LUT R97, R62, 0xff00, R97, 0xf8, !PT ;  /* 0x0000ff003e617812 */ /* 0x000fe400078ef861 */
[----:B------:R-:W-:Y:S02]  /*aa10*/  F2FP.F16.E4M3.UNPACK_B R96, R171.H1 ;  /* 0x000000abff60723e */ /* 0x000fe400030006ff */
[----:B------:R-:W-:Y:S02]  /*aa20*/  F2FP.F16.E4M3.UNPACK_B R63, R61.H1 ;  /* 0x0000003dff3f723e */ /* 0x000fe400030006ff */
[----:B0-----:R-:W-:-:S02]  /*aa30*/  F2FP.F16.E4M3.UNPACK_B R62, R88.H1 ;  /* 0x00000058ff3e723e */ /* 0x001fc400030006ff */
[----:B------:R-:W-:Y:S01]  /*aa40*/  MOV R60, R54 ;  /* 0x00000036003c7202 */ /* 0x000fe20000000f00 */
        /* <DEDUP_REMOVED lines=21> */
[----:B------:R-:W-:Y:S01]  /*aba0*/  FMUL.FTZ R61, R63, R97 ;  /* 0x000000613f3d7220 */ /* 0x000fe20000410000 */
        /* <DEDUP_REMOVED lines=59> */
[----:B------:R-:W-:Y:S01]  /*af60*/  FFMA.FTZ R173, R168, R171, R173 ;  /* 0x000000aba8ad7223 */ /* 0x000fe200000100ad */
[----:B------:R-:W-:Y:S01]  /*af70*/  F2FP.SATFINITE.E4M3.F32.PACK_AB_MERGE_C R181, R181, R94, RZ ;  /* 0x0000005eb5b5723e */ /* 0x000fe200048070ff */
[----:B------:R-:W-:Y:S01]  /*af80*/  FFMA.FTZ R168, R98, R169, R175 ;  /* 0x000000a962a87223 */ /* 0x000fe200000100af */
[----:B------:R-:W-:Y:S01]  /*af90*/  F2FP.F16.E4M3.UNPACK_B R98, R51 ;  /* 0x00000033ff62723e */ /* 0x000fe200020006ff */
[----:B------:R-:W-:Y:S01]  /*afa0*/  FFMA.FTZ R90, R90, R169, -R179 ;  /* 0x000000a95a5a7223 */ /* 0x000fe200000108b3 */
[----:B------:R-:W-:Y:S01]  /*afb0*/  F2FP.SATFINITE.E4M3.F32.PACK_AB_MERGE_C R88, R97, R88, R52 ;  /* 0x000000586158723e */ /* 0x000fe20004807034 */
[----:B------:R-:W-:Y:S01]  /*afc0*/  FFMA.FTZ R177, R60, R171, -R177 ;  /* 0x000000ab3cb17223 */ /* 0x000fe200000108b1 */
[----:B------:R-:W-:Y:S01]  /*afd0*/  F2FP.SATFINITE.E4M3.F32.PACK_AB_MERGE_C R96, R183, R96, RZ ;  /* 0x00000060b760723e */ /* 0x000fe200048070ff */
        /* <DEDUP_REMOVED lines=21> */
[----:B------:R-:W-:Y:S01]  /*b130*/  FFMA.FTZ R62, R96, R97, R169 ;  /* 0x00000061603e7223 */ /* 0x000fe200000100a9 */
[----:B------:R-:W-:Y:S01]  /*b140*/  F2FP.F16.E4M3.UNPACK_B R50, R50.H1 ;  /* 0x00000032ff32723e */ /* 0x000fe200030006ff */
[----:B------:R-:W-:Y:S01]  /*b150*/  HADD2.F32 R94, -RZ, R63.H0_H0 ;  /* 0x2000003fff5e7230 */ /* 0x000fe20000004100 */
[-C--:B------:R-:W-:Y:S01]  /*b160*/  F2FP.F16.E4M3.UNPACK_B R174, R49.reuse.H1 ;  /* 0x00000031ffae723e */ /* 0x080fe200030006ff */
[----:B------:R-:W-:Y:S01]  /*b170*/  HADD2.F32 R97, -RZ, R98.H0_H0 ;  /* 0x20000062ff617230 */ /* 0x000fe20000004100 */
[----:B------:R-:W-:Y:S01]  /*b180*/  F2FP.F16.E4M3.UNPACK_B R173, R49 ;  /* 0x00000031ffad723e */ /* 0x000fe200020006ff */
[----:B------:R-:W-:Y:S01]  /*b190*/  HADD2.F32 R51, -RZ, R89.H0_H0 ;  /* 0x20000059ff337230 */ /* 0x000fe20000004100 */
[----:B------:R-:W-:Y:S01]  /*b1a0*/  F2FP.F16.E4M3.UNPACK_B R169, R48 ;  /* 0x00000030ffa9723e */ /* 0x000fe200020006ff */
[----:B------:R-:W-:-:S02]  /*b1b0*/  HADD2.F32 R96, -RZ, R63.H1_H1 ;  /* 0x3000003fff607230 */ /* 0x000fc40000004100 */
[-C--:B------:R-:W-:Y:S01]  /*b1c0*/  FMUL.FTZ R168, R94, R97.reuse ;  /* 0x000000615ea87220 */ /* 0x080fe20000410000 */
[----:B------:R-:W-:Y:S02]  /*b1d0*/  HADD2.F32 R99, -RZ, R98.H1_H1 ;  /* 0x30000062ff637230 */ /* 0x000fe40000004100 */
[C---:B------:R-:W-:Y:S01]  /*b1e0*/  FMUL.FTZ R97, R51.reuse, R97 ;  /* 0x0000006133617220 */ /* 0x040fe20000410000 */
[--C-:B------:R-:W-:Y:S01]  /*b1f0*/  HADD2.F32 R63, -RZ, R50.reuse.H0_H0 ;  /* 0x20000032ff3f7230 */ /* 0x100fe20000004100 */
[----:B------:R-:W-:Y:S01]  /*b200*/  F2FP.SATFINITE.E4M3.F32.PACK_AB_MERGE_C R90, R90, R177, R181 ;  /* 0x000000b15a5a723e */ /* 0x000fe200048070b5 */
        /* <DEDUP_REMOVED lines=8> */
[-C--:B------:R-:W-:Y:S01]  /*b290*/  F2FP.F16.E4M3.UNPACK_B R89, R91.reuse ;  /* 0x0000005bff59723e */ /* 0x080fe200020006ff */
[----:B------:R-:W-:Y:S01]  /*b2a0*/  FFMA.FTZ R94, R96, R98, R99 ;  /* 0x00000062605e7223 */ /* 0x000fe20000010063 */
[----:B------:R-:W-:Y:S01]  /*b2b0*/  F2FP.F16.E4M3.UNPACK_B R91, R91.H1 ;  /* 0x0000005bff5b723e */ /* 0x000fe200030006ff */
[----:B------:R-:W-:Y:S01]  /*b2c0*/  HADD2.F32 R49, -RZ, R174.H0_H0 ;  /* 0x200000aeff317230 */ /* 0x000fe20000004100 */
[----:B------:R-:W-:Y:S01]  /*b2d0*/  F2FP.F16.E4M3.UNPACK_B R98, R55.H1 ;  /* 0x00000037ff62723e */ /* 0x000fe200030006ff */
        /* <DEDUP_REMOVED lines=38> */
[----:B------:R-:W-:Y:S01]  /*b540*/  F2FP.SATFINITE.E4M3.F32.PACK_AB_MERGE_C R91, R89, R48, R175 ;  /* 0x00000030595b723e */ /* 0x000fe200048070af */
[----:B------:R-:W-:Y:S01]  /*b550*/  IMAD.MOV.U32 R89, RZ, RZ, R53 ;  /* 0x000000ffff597224 */ /* 0x000fe200078e0035 */
[----:B------:R-:W-:Y:S02]  /*b560*/  F2FP.SATFINITE.E4M3.F32.PACK_AB_MERGE_C R55, R168, R49, R98 ;  /* 0x00000031a837723e */ /* 0x000fe40004807062 */
[----:B------:R-:W-:-:S07]  /*b570*/  MOV R53, R51 ;  /* 0x0000003300357202 */ /* 0x000fce0000000f00 */
.L_x_5062:
[----:B------:R-:W-:Y:S05]  /*b580*/  BSYNC B3 ;  /* 0x0000000000037941 */ /* 0x000fea0003800000 */
.L_x_5061:
        /* <DEDUP_REMOVED lines=10> */
.L_x_5060:
[----:B------:R-:W-:Y:S05]  /*b630*/  BSYNC B2 ;  /* 0x0000000000027941 */ /* 0x000fea0003800000 */
.L_x_5059:
[----:B------:R-:W-:-:S13]  /*b640*/  ISETP.NE.AND P4, PT, R35, RZ, PT ;  /* 0x000000ff2300720c */ /* 0x000fda0003f85270 */
[----:B------:R-:W-:Y:S05]  /*b650*/  @!P4 BRA `(.L_x_5054) ;  /* 0x0000000c00e4c947 */ /* 0x000fea0003800000 */
[----:B------:R-:W-:Y:S01]  /*b660*/  ISETP.GE.AND P6, PT, R222, R100, PT ;  /* 0x00000064de00720c */ /* 0x000fe20003fc6270 */
[----:B------:R-:W-:Y:S01]  /*b670*/  BSSY B2, `(.L_x_5063) ;  /* 0x00000ed000027945 */ /* 0x000fe20003800000 */
[----:B------:R-:W-:Y:S02]  /*b680*/  IADD3 R61, P4, P5, R120, R140, R28 ;  /* 0x0000008c783d7210 */ /* 0x000fe40007d9e01c */
[----:B---3--:R-:W-:Y:S02]  /*b690*/  SEL R48, R122, R152, !P6 ;  /* 0x000000987a307207 */ /* 0x008fe40007000000 */
[----:B------:R-:W-:Y:S02]  /*b6a0*/  IADD3.X R60, R0, R167, R31, P4, P5 ;  /* 0x000000a7003c7210 */ /* 0x000fe400027ea41f */
[----:B------:R-:W-:Y:S02]  /*b6b0*/  SHF.R.S32.HI R49, RZ, 0x1f, R48 ;  /* 0x0000001fff317819 */ /* 0x000fe40000011430 */
[----:B------:R-:W-:-:S02]  /*b6c0*/  ISETP.GE.AND P4, PT, R222, R134, PT ;  /* 0x00000086de00720c */ /* 0x000fc40003f86270 */
[----:B------:R-:W-:-:S04]  /*b6d0*/  LEA.HI R48, R49, R48, RZ, 0x5 ;  /* 0x0000003031307211 */ /* 0x000fc800078f28ff */
        /* <DEDUP_REMOVED lines=10> */
[----:B------:R-:W-:-:S03]  /*b780*/  IMAD R51, R17, 0x7800, R48 ;  /* 0x0000780011337824 */ /* 0x000fc600078e0230 */
[C---:B------:R-:W-:Y:S01]  /*b790*/  IADD3 R49, R16.reuse, R49, RZ ;  /* 0x0000003110317210 */ /* 0x040fe20007ffe0ff */
[----:B0-----:R-:W-:-:S05]  /*b7a0*/  IMAD.IADD R52, R16, 0x1, R51 ;  /* 0x0000000110347824 */ /* 0x001fca00078e0233 */
[----:B------:R-:W0:Y:S04]  /*b7b0*/  LDS.128 R48, [R49+0x24200] ;  /* 0x0242000031307984 */ /* 0x000e280000000c00 */
[----:B------:R-:W2:Y:S01]  /*b7c0*/  LDS.128 R52, [R52+0x24200] ;  /* 0x0242000034347984 */ /* 0x000ea20000000c00 */
[----:B------:R-:W-:Y:S05]  /*b7d0*/  @P4 BRA `(.L_x_5064) ;  /* 0x0000000c00584947 */ /* 0x000fea0003800000 */
[--C-:B------:R-:W-:Y:S01]  /*b7e0*/  SHF.R.U32.HI R97, RZ, 0x10, R45.reuse ;  /* 0x00000010ff617819 */ /* 0x100fe2000001162d */
[----:B0-----:R-:W-:Y:S01]  /*b7f0*/  IMAD.MOV.U32 R56, RZ, RZ, R48 ;  /* 0x000000ffff387224 */ /* 0x001fe200078e0030 */
[--C-:B------:R-:W-:Y:S02]  /*b800*/  SHF.R.U32.HI R96, RZ, 0x8, R45.reuse ;  /* 0x00000008ff607819 */ /* 0x100fe4000001162d */
[----:B------:R-:W-:Y:S02]  /*b810*/  LOP3.LUT R44, R45, 0xff, RZ, 0xc0, !PT ;  /* 0x000000ff2d2c7812 */ /* 0x000fe400078ec0ff */
[----:B------:R-:W-:Y:S02]  /*b820*/  SHF.R.U32.HI R45, RZ, 0x18, R45 ;  /* 0x00000018ff2d7819 */ /* 0x000fe4000001162d */
[----:B------:R-:W-:Y:S02]  /*b830*/  SHF.R.U32.HI R90, RZ, 0x8, R57 ;  /* 0x00000008ff5a7819 */ /* 0x000fe40000011639 */
[----:B------:R-:W-:-:S02]  /*b840*/  LOP3.LUT R58, R57, 0xff, RZ, 0xc0, !PT ;  /* 0x000000ff393a7812 */ /* 0x000fc400078ec0ff */
[----:B------:R-:W-:Y:S01]  /*b850*/  SHF.R.U32.HI R93, RZ, 0x18, R57 ;  /* 0x00000018ff5d7819 */ /* 0x000fe20000011639 */
[----:B------:R-:W-:Y:S01]  /*b860*/  IMAD.SHL.U32 R48, R90, 0x100, RZ ;  /* 0x000001005a307824 */ /* 0x000fe200078e00ff */
[--C-:B------:R-:W-:Y:S02]  /*b870*/  SHF.R.U32.HI R95, RZ, 0x10, R47.reuse ;  /* 0x00000010ff5f7819 */ /* 0x100fe4000001162f */
[--C-:B------:R-:W-:Y:S02]  /*b880*/  SHF.R.U32.HI R92, RZ, 0x8, R47.reuse ;  /* 0x00000008ff5c7819 */ /* 0x100fe4000001162f */
[----:B------:R-:W-:Y:S02]  /*b890*/  LOP3.LUT R46, R47, 0xff, RZ, 0xc0, !PT ;  /* 0x000000ff2f2e7812 */ /* 0x000fe400078ec0ff */
[----:B------:R-:W-:Y:S01]  /*b8a0*/  PRMT R45, R45, 0x654, R44 ;  /* 0x000006542d2d7816 */ /* 0x000fe2000000002c */
[----:B------:R-:W-:Y:S01]  /*b8b0*/  IMAD.SHL.U32 R44, R96, 0x100, RZ ;  /* 0x00000100602c7824 */ /* 0x000fe200078e00ff */
[----:B------:R-:W-:-:S02]  /*b8c0*/  SHF.R.U32.HI R47, RZ, 0x18, R47 ;  /* 0x00000018ff2f7819 */ /* 0x000fc4000001162f */
[----:B------:R-:W-:Y:S01]  /*b8d0*/  SHF.R.U32.HI R94, RZ, 0x10, R57 ;  /* 0x00000010ff5e7819 */ /* 0x000fe20000011639 */
[----:B--2---:R-:W-:Y:S01]  /*b8e0*/  IMAD.MOV.U32 R57, RZ, RZ, R52 ;  /* 0x000000ffff397224 */ /* 0x004fe200078e0034 */
[--C-:B------:R-:W-:Y:S02]  /*b8f0*/  SHF.R.U32.HI R91, RZ, 0x10, R59.reuse ;  /* 0x00000010ff5b7819 */ /* 0x100fe4000001163b */
[--C-:B------:R-:W-:Y:S02]  /*b900*/  SHF.R.U32.HI R88, RZ, 0x8, R59.reuse ;  /* 0x00000008ff587819 */ /* 0x100fe4000001163b */
[----:B------:R-:W-:Y:S01]  /*b910*/  LOP3.LUT R62, R59, 0xff, RZ, 0xc0, !PT ;  /* 0x000000ff3b3e7812 */ /* 0x000fe200078ec0ff */
[----:B------:R-:W-:Y:S01]  /*b920*/  IMAD.U32 R91, R91, 0x10000, RZ ;  /* 0x000100005b5b7824 */ /* 0x000fe200078e00ff */
[----:B------:R-:W-:Y:S01]  /*b930*/  SHF.R.U32.HI R89, RZ, 0x18, R59 ;  /* 0x00000018ff597819 */ /* 0x000fe2000001163b */
[----:B------:R-:W-:Y:S01]  /*b940*/  IMAD.SHL.U32 R52, R88, 0x100, RZ ;  /* 0x0000010058347824 */ /* 0x000fe200078e00ff */
[----:B------:R-:W-:-:S02]  /*b950*/  PRMT R59, R93, 0x654, R58 ;  /* 0x000006545d3b7816 */ /* 0x000fc4000000003a */
[----:B------:R-:W-:Y:S01]  /*b960*/  PRMT R47, R47, 0x654, R46 ;  /* 0x000006542f2f7816 */ /* 0x000fe2000000002e */
[----:B------:R-:W-:Y:S01]  /*b970*/  IMAD.U32 R46, R97, 0x10000, RZ ;  /* 0x00010000612e7824 */ /* 0x000fe200078e00ff */
[----:B------:R-:W-:Y:S02]  /*b980*/  LOP3.LUT R45, R45, 0xff00, R44, 0xf8, !PT ;  /* 0x0000ff002d2d7812 */ /* 0x000fe400078ef82c */
[----:B------:R-:W-:Y:S02]  /*b990*/  LOP3.LUT R90, R59, 0xff00, R48, 0xf8, !PT ;  /* 0x0000ff003b5a7812 */ /* 0x000fe400078ef830 */
[----:B------:R-:W-:Y:S02]  /*b9a0*/  PRMT R89, R89, 0x654, R62 ;  /* 0x0000065459597816 */ /* 0x000fe4000000003e */
[----:B------:R-:W-:Y:S02]  /*b9b0*/  SHF.L.U32 R44, R92, 0x8, RZ ;  /* 0x000000085c2c7819 */ /* 0x000fe400000006ff */
[----:B------:R-:W-:-:S02]  /*b9c0*/  F2FP.F16.E4M3.UNPACK_B R88, R165.H1 ;  /* 0x000000a5ff58723e */ /* 0x000fc400030006ff */
        /* <DEDUP_REMOVED lines=15> */
[----:B------:R-:W-:Y:S01]  /*bac0*/  SHF.L.U32 R47, R94, 0x10, RZ ;  /* 0x000000105e2f7819 */ /* 0x000fe200000006ff */
[----:B------:R-:W-:Y:S01]  /*bad0*/  HADD2.F32 R59, -RZ, R59.H1_H1 ;  /* 0x3000003bff3b7230 */ /* 0x000fe20000004100 */
[----:B------:R-:W-:Y:S01]  /*bae0*/  F2FP.F16.E4M3.UNPACK_B R165, R165 ;  /* 0x000000a5ffa5723e */ /* 0x000fe200020006ff */
[-C--:B------:R-:W-:Y:S01]  /*baf0*/  FFMA.FTZ R48, R48, R89.reuse, -R93 ;  /* 0x0000005930307223 */ /* 0x080fe2000001085d */
[----:B------:R-:W-:Y:S01]  /*bb00*/  FFMA.FTZ R52, R52, R89, R95 ;  /* 0x0000005934347223 */ /* 0x000fe2000001005f */
[----:B------:R-:W-:Y:S01]  /*bb10*/  LOP3.LUT R47, R90, 0xff0000, R47, 0xf8, !PT ;  /* 0x00ff00005a2f7812 */ /* 0x000fe200078ef82f */
[----:B------:R-:W-:Y:S01]  /*bb20*/  HADD2.F32 R89, -RZ, R88.H1_H1 ;  /* 0x30000058ff597230 */ /* 0x000fe20000004100 */
[----:B------:R-:W-:Y:S01]  /*bb30*/  F2FP.F16.E4M3.UNPACK_B R88, R57 ;  /* 0x00000039ff58723e */ /* 0x000fe200020006ff */
[----:B------:R-:W-:Y:S01]  /*bb40*/  HADD2.F32 R90, -RZ, R62.H1_H1 ;  /* 0x3000003eff5a7230 */ /* 0x000fe20000004100 */
[----:B------:R-:W-:-:S02]  /*bb50*/  F2FP.F16.E4M3.UNPACK_B R62, R56 ;  /* 0x00000038ff3e723e */ /* 0x000fc400020006ff */
[----:B------:R-:W-:Y:S01]  /*bb60*/  LOP3.LUT R45, R92, 0xff0000, R91, 0xf8, !PT ;  /* 0x00ff00005c2d7812 */ /* 0x000fe200078ef85b */
[CC--:B------:R-:W-:Y:S01]  /*bb70*/  FMUL.FTZ R57, R59.reuse, R89.reuse ;  /* 0x000000593b397220 */ /* 0x0c0fe20000410000 */
[----:B------:R-:W-:Y:S01]  /*bb80*/  F2FP.F16.E4M3.UNPACK_B R164, R164 ;  /* 0x000000a4ffa4723e */ /* 0x000fe200020006ff */
        /* <DEDUP_REMOVED lines=38> */
[----:B------:R-:W-:Y:S01]  /*bdf0*/  F2FP.F16.E4M3.UNPACK_B R163, R163 ;  /* 0x000000a3ffa3723e */ /* 0x000fe200020006ff */
[C---:B------:R-:W-:Y:S01]  /*be00*/  FMUL.FTZ R99, R62.reuse, R99 ;  /* 0x000000633e637220 */ /* 0x040fe20000410000 */
[--C-:B------:R-:W-:Y:S02]  /*be10*/  HADD2.F32 R95, -RZ, R166.reuse.H0_H0 ;  /* 0x200000a6ff5f7230 */ /* 0x100fe40000004100 */
[-C--:B------:R-:W-:Y:S01]  /*be20*/  FFMA.FTZ R169, R62, R93.reuse, -R165 ;  /* 0x0000005d3ea97223 */ /* 0x080fe200000108a5 */
[----:B------:R-:W-:Y:S01]  /*be30*/  F2FP.F16.E4M3.UNPACK_B R62, R54 ;  /* 0x00000036ff3e723e */ /* 0x000fe200020006ff */
[----:B------:R-:W-:Y:S02]  /*be40*/  HADD2.F32 R97, -RZ, R166.H1_H1 ;  /* 0x300000a6ff617230 */ /* 0x000fe40000004100 */
[----:B------:R-:W-:Y:S01]  /*be50*/  FFMA.FTZ R171, R90, R93, R99 ;  /* 0x0000005d5aab7223 */ /* 0x000fe20000010063 */
[----:B------:R-:W-:Y:S01]  /*be60*/  HADD2.F32 R54, -RZ, R50.H0_H0 ;  /* 0x20000032ff367230 */ /* 0x000fe20000004100 */
[----:B------:R-:W-:Y:S01]  /*be70*/  F2FP.SATFINITE.E4M3.F32.PACK_AB_MERGE_C R48, R57, R48, RZ ;  /* 0x000000303930723e */ /* 0x000fe200048070ff */
[--C-:B------:R-:W-:Y:S01]  /*be80*/  HADD2.F32 R88, -RZ, R62.reuse.H0_H0 ;  /* 0x2000003eff587230 */ /* 0x100fe20000004100 */
[----:B------:R-:W-:Y:S01]  /*be90*/  F2FP.SATFINITE.E4M3.F32.PACK_AB_MERGE_C R52, R59, R52, RZ ;  /* 0x000000343b34723e */ /* 0x000fe200048070ff */
[----:B------:R-:W-:Y:S01]  /*bea0*/  HADD2.F32 R62, -RZ, R62.H1_H1 ;  /* 0x3000003eff3e7230 */ /* 0x000fe20000004100 */
[----:B------:R-:W-:Y:S01]  /*beb0*/  F2FP.F16.E4M3.UNPACK_B R59, R53 ;  /* 0x00000035ff3b723e */ /* 0x000fe200020006ff */
[----:B------:R-:W-:-:S02]  /*bec0*/  HADD2.F32 R50, -RZ, R50.H1_H1 ;  /* 0x30000032ff327230 */ /* 0x000fc40000004100 */
[----:B------:R-:W-:Y:S01]  /*bed0*/  FMUL.FTZ R99, R88, R95 ;  /* 0x0000005f58637220 */ /* 0x000fe20000410000 */
[--C-:B------:R-:W-:Y:S02]  /*bee0*/  HADD2.F32 R93, -RZ, R163.reuse.H0_H0 ;  /* 0x200000a3ff5d7230 */ /* 0x100fe40000004100 */
[----:B------:R-:W-:Y:S01]  /*bef0*/  FMUL.FTZ R165, R62, R97 ;  /* 0x000000613ea57220 */ /* 0x000fe20000410000 */
[----:B------:R-:W-:Y:S02]  /*bf00*/  HADD2.F32 R163, -RZ, R163.H1_H1 ;  /* 0x300000a3ffa37230 */ /* 0x000fe40000004100 */
[----:B------:R-:W-:Y:S01]  /*bf10*/  FMUL.FTZ R95, R54, R95 ;  /* 0x0000005f365f7220 */ /* 0x000fe20000410000 */
        /* <DEDUP_REMOVED lines=98> */
.L_x_5064:
[----:B------:R-:W-:Y:S05]  /*c540*/  BSYNC B2 ;  /* 0x0000000000027941 */ /* 0x000fea0003800000 */
.L_x_5063:
        /* <DEDUP_REMOVED lines=10> */
.L_x_5054:
[----:B------:R-:W-:Y:S05]  /*c5f0*/  BSYNC B1 ;  /* 0x0000000000017941 */ /* 0x000fea0003800000 */
.L_x_5053:
[----:B----4-:R-:W-:Y:S02]  /*c600*/  VIADD R45, R23, 0x80 ;  /* 0x00000080172d7836 */ /* 0x010fe40000000000 */
[-C--:B--2---:R-:W-:Y:S02]  /*c610*/  IMAD R44, R145, R136.reuse, RZ ;  /* 0x00000088912c7224 */ /* 0x084fe400078e02ff */
[----:B------:R-:W-:-:S04]  /*c620*/  IMAD.WIDE.U32 R138, R45, R136, R138 ;  /* 0x000000882d8a7225 */ /* 0x000fc800078e008a */
[----:B------:R-:W-:Y:S01]  /*c630*/  IMAD R57, R45, R137, R44 ;  /* 0x000000892d397224 */ /* 0x000fe200078e022c */
[----:B------:R-:W-:Y:S06]  /*c640*/  @P3 BRA `(.L_x_5023) ;  /* 0x0000003000f83947 */ /* 0x000fec0003800000 */
[----:B------:R-:W-:Y:S01]  /*c650*/  ISETP.NE.AND P3, PT, R33, RZ, PT ;  /* 0x000000ff2100720c */ /* 0x000fe20003f65270 */
[----:B------:R-:W-:Y:S01]  /*c660*/  BSSY B1, `(.L_x_5065) ;  /* 0x0000102000017945 */ /* 0x000fe20003800000 */
[----:B------:R-:W-:-:S11]  /*c670*/  IADD3 R57, R139, R57, RZ ;  /* 0x000000398b397210 */ /* 0x000fd60007ffe0ff */
[----:B------:R-:W-:Y:S05]  /*c680*/  @!P3 BRA `(.L_x_5066) ;  /* 0x0000000c00fcb947 */ /* 0x000fea0003800000 */
[----:B------:R-:W-:Y:S01]  /*c690*/  SEL R44, R122, R152, !P0 ;  /* 0x000000987a2c7207 */ /* 0x000fe20004000000 */
[----:B------:R-:W-:Y:S01]  /*c6a0*/  BSSY B2, `(.L_x_5067) ;  /* 0x00000f3000027945 */ /* 0x000fe20003800000 */
[----:B0--3--:R-:W-:Y:S02]  /*c6b0*/  IADD3 R53, P3, P4, R120, R138, R21 ;  /* 0x0000008a78357210 */ /* 0x009fe40007c7e015 */
        /* <DEDUP_REMOVED lines=20> */
[--C-:B------:R-:W-:Y:S01]  /*c800*/  SHF.R.U32.HI R90, RZ, 0x8, R73.reuse ;  /* 0x00000008ff5a7819 */ /* 0x100fe20000011649 */
[----:B0-----:R-:W-:Y:S01]  /*c810*/  IMAD.MOV.U32 R56, RZ, RZ, R46 ;  /* 0x000000ffff387224 */ /* 0x001fe200078e002e */
[--C-:B------:R-:W-:Y:S01]  /*c820*/  SHF.R.U32.HI R91, RZ, 0x18, R73.reuse ;  /* 0x00000018ff5b7819 */ /* 0x100fe20000011649 */
[----:B--2---:R-:W-:Y:S01]  /*c830*/  IMAD.MOV.U32 R63, RZ, RZ, R48 ;  /* 0x000000ffff3f7224 */ /* 0x004fe200078e0030 */
[----:B------:R-:W-:Y:S01]  /*c840*/  LOP3.LUT R58, R73, 0xff, RZ, 0xc0, !PT ;  /* 0x000000ff493a7812 */ /* 0x000fe200078ec0ff */
[----:B------:R-:W-:Y:S01]  /*c850*/  IMAD.MOV.U32 R60, RZ, RZ, R44 ;  /* 0x000000ffff3c7224 */ /* 0x000fe200078e002c */
[----:B------:R-:W-:Y:S02]  /*c860*/  SHF.R.U32.HI R89, RZ, 0x10, R73 ;  /* 0x00000010ff597819 */ /* 0x000fe40000011649 */
[----:B------:R-:W-:Y:S01]  /*c870*/  MOV R55, R45 ;  /* 0x0000002d00377202 */ /* 0x000fe20000000f00 */
[----:B------:R-:W-:Y:S01]  /*c880*/  IMAD.SHL.U32 R45, R90, 0x100, RZ ;  /* 0x000001005a2d7824 */ /* 0x000fe200078e00ff */
        /* <DEDUP_REMOVED lines=10> */
[----:B------:R-:W-:Y:S02]  /*c930*/  SHF.R.U32.HI R84, RZ, 0x10, R75 ;  /* 0x00000010ff547819 */ /* 0x000fe4000001164b */
[----:B------:R-:W-:Y:S01]  /*c940*/  LOP3.LUT R45, R58, 0xff00, R45, 0xf8, !PT ;  /* 0x0000ff003a2d7812 */ /* 0x000fe200078ef82d */
[----:B------:R-:W-:Y:S01]  /*c950*/  IMAD.SHL.U32 R73, R73, 0x100, RZ ;  /* 0x0000010049497824 */ /* 0x000fe200078e00ff */
[----:B------:R-:W-:Y:S02]  /*c960*/  SHF.R.U32.HI R75, RZ, 0x18, R87 ;  /* 0x00000018ff4b7819 */ /* 0x000fe40000011657 */
[----:B------:R-:W-:Y:S02]  /*c970*/  LOP3.LUT R62, R87, 0xff, RZ, 0xc0, !PT ;  /* 0x000000ff573e7812 */ /* 0x000fe400078ec0ff */
[----:B------:R-:W-:Y:S02]  /*c980*/  PRMT R61, R74, 0x654, R61 ;  /* 0x000006544a3d7816 */ /* 0x000fe4000000003d */
[----:B------:R-:W-:-:S02]  /*c990*/  PRMT R59, R88, 0x654, R59 ;  /* 0x00000654583b7816 */ /* 0x000fc4000000003b */
[----:B------:R-:W-:Y:S02]  /*c9a0*/  SHF.L.U32 R44, R86, 0x8, RZ ;  /* 0x00000008562c7819 */ /* 0x000fe400000006ff */
[----:B------:R-:W-:Y:S01]  /*c9b0*/  LOP3.LUT R46, R45, 0xff0000, R46, 0xf8, !PT ;  /* 0x00ff00002d2e7812 */ /* 0x000fe200078ef82e */
[----:B------:R-:W-:Y:S01]  /*c9c0*/  IMAD.U32 R45, R84, 0x10000, RZ ;  /* 0x00010000542d7824 */ /* 0x000fe200078e00ff */
[----:B------:R-:W-:Y:S02]  /*c9d0*/  PRMT R62, R75, 0x654, R62 ;  /* 0x000006544b3e7816 */ /* 0x000fe4000000003e */
[----:B------:R-:W-:Y:S02]  /*c9e0*/  LOP3.LUT R48, R61, 0xff00, R48, 0xf8, !PT ;  /* 0x0000ff003d307812 */ /* 0x000fe400078ef830 */
[----:B------:R-:W-:Y:S02]  /*c9f0*/  LOP3.LUT R44, R59, 0xff00, R44, 0xf8, !PT ;  /* 0x0000ff003b2c7812 */ /* 0x000fe400078ef82c */
[----:B------:R-:W-:-:S02]  /*ca00*/  F2FP.F16.E4M3.UNPACK_B R75, R162.H1 ;  /* 0x000000a2ff4b723e */ /* 0x000fc400030006ff */
[----:B------:R-:W-:Y:S02]  /*ca10*/  F2FP.F16.E4M3.UNPACK_B R72, R63.H1 ;  /* 0x0000003fff48723e */ /* 0x000fe400030006ff */
[----:B------:R-:W-:Y:S02]  /*ca20*/  F2FP.F16.E4M3.UNPACK_B R61, R60.H1 ;  /* 0x0000003cff3d723e */ /* 0x000fe400030006ff */
[----:B------:R-:W-:Y:S01]  /*ca30*/  LOP3.LUT R74, R62, 0xff00, R73, 0xf8, !PT ;  /* 0x0000ff003e4a7812 */ /* 0x000fe200078ef849 */
[----:B------:R-:W-:Y:S01]  /*ca40*/  HADD2.F32 R59, -RZ, R72.H0_H0 ;  /* 0x20000048ff3b7230 */ /* 0x000fe20000004100 */
[----:B------:R-:W-:Y:S01]  /*ca50*/  SHF.R.U32.HI R87, RZ, 0x10, R87 ;  /* 0x00000010ff577819 */ /* 0x000fe20000011657 */
[----:B------:R-:W-:Y:S01]  /*ca60*/  HADD2.F32 R58, -RZ, R61.H0_H0 ;  /* 0x2000003dff3a7230 */ /* 0x000fe20000004100 */
[----:B------:R-:W-:Y:S01]  /*ca70*/  LOP3.LUT R44, R44, 0xff0000, R45, 0xf8, !PT ;  /* 0x00ff00002c2c7812 */ /* 0x000fe200078ef82d */
[----:B------:R-:W-:Y:S01]  /*ca80*/  HADD2.F32 R45, -RZ, R75.H0_H0 ;  /* 0x2000004bff2d7230 */ /* 0x000fe20000004100 */
[----:B------:R-:W-:Y:S01]  /*ca90*/  F2FP.F16.E4M3.UNPACK_B R62, R160.H1 ;  /* 0x000000a0ff3e723e */ /* 0x000fe200030006ff */
[----:B------:R-:W-:Y:S01]  /*caa0*/  IMAD.U32 R87, R87, 0x10000, RZ ;  /* 0x0001000057577824 */ /* 0x000fe200078e00ff */
[----:B------:R-:W-:-:S02]  /*cab0*/  SHF.R.U32.HI R85, RZ, 0x10, R85 ;  /* 0x00000010ff557819 */ /* 0x000fc40000011655 */
[-C--:B------:R-:W-:Y:S01]  /*cac0*/  FMUL.FTZ R89, R59, R45.reuse ;  /* 0x0000002d3b597220 */ /* 0x080fe20000410000 */
[--C-:B------:R-:W-:Y:S02]  /*cad0*/  HADD2.F32 R73, -RZ, R62.reuse.H0_H0 ;  /* 0x2000003eff497230 */ /* 0x100fe40000004100 */
        /* <DEDUP_REMOVED lines=57> */
[--C-:B------:R-:W-:Y:S02]  /*ce70*/  HADD2.F32 R63, -RZ, R161.reuse.H0_H0 ;  /* 0x200000a1ff3f7230 */ /* 0x100fe40000004100 */
[----:B------:R-:W-:Y:S01]  /*ce80*/  FFMA.FTZ R93, R62, R73, R93 ;  /* 0x000000493e5d7223 */ /* 0x000fe2000001005d */
        /* <DEDUP_REMOVED lines=17> */
[-C--:B------:R-:W-:Y:S01]  /*cfa0*/  FFMA.FTZ R91, R56, R159.reuse, -R63 ;  /* 0x0000009f385b7223 */ /* 0x080fe2000001083f */
[----:B------:R-:W-:Y:S01]  /*cfb0*/  F2FP.SATFINITE.E4M3.F32.PACK_AB_MERGE_C R56, R75, R88, RZ ;  /* 0x000000584b38723e */ /* 0x000fe200048070ff */
[----:B------:R-:W-:Y:S01]  /*cfc0*/  FFMA.FTZ R161, R60, R159, R161 ;  /* 0x0000009f3ca17223 */ /* 0x000fe200000100a1 */
[----:B------:R-:W-:Y:S01]  /*cfd0*/  F2FP.F16.E4M3.UNPACK_B R75, R48 ;  /* 0x00000030ff4b723e */ /* 0x000fe200020006ff */
[----:B------:R-:W-:Y:S01]  /*cfe0*/  HADD2.F32 R63, -RZ, R62.H0_H0 ;  /* 0x2000003eff3f7230 */ /* 0x000fe20000004100 */
[----:B------:R-:W-:-:S02]  /*cff0*/  F2FP.F16.E4M3.UNPACK_B R61, R55 ;  /* 0x00000037ff3d723e */ /* 0x000fc400020006ff */
[----:B------:R-:W-:Y:S01]  /*d000*/  F2FP.SATFINITE.E4M3.F32.PACK_AB_MERGE_C R58, R87, R84, R58 ;  /* 0x00000054573a723e */ /* 0x000fe2000480703a */
[----:B------:R-:W-:Y:S01]  /*d010*/  HADD2.F32 R84, -RZ, R75.H0_H0 ;  /* 0x2000004bff547230 */ /* 0x000fe20000004100 */
[----:B------:R-:W-:Y:S01]  /*d020*/  F2FP.F16.E4M3.UNPACK_B R73, R46 ;  /* 0x0000002eff49723e */ /* 0x000fe200020006ff */
[----:B------:R-:W-:Y:S01]  /*d030*/  HADD2.F32 R60, -RZ, R61.H0_H0 ;  /* 0x2000003dff3c7230 */ /* 0x000fe20000004100 */
[----:B------:R-:W-:Y:S01]  /*d040*/  F2FP.SATFINITE.E4M3.F32.PACK_AB_MERGE_C R56, R91, R50, R56 ;  /* 0x000000325b38723e */ /* 0x000fe20004807038 */
        /* <DEDUP_REMOVED lines=15> */
[----:B------:R-:W-:Y:S01]  /*d140*/  FFMA.FTZ R49, R62, R73, -R85 ;  /* 0x000000493e317223 */ /* 0x000fe20000010855 */
[----:B------:R-:W-:Y:S01]  /*d150*/  F2FP.F16.E4M3.UNPACK_B R55, R55.H1 ;  /* 0x00000037ff37723e */ /* 0x000fe200030006ff */
[----:B------:R-:W-:Y:S01]  /*d160*/  FFMA.FTZ R88, R72, R73, R75 ;  /* 0x0000004948587223 */ /* 0x000fe2000001004b */
[----:B------:R-:W-:Y:S01]  /*d170*/  HADD2.F32 R62, -RZ, R63.H0_H0 ;  /* 0x2000003fff3e7230 */ /* 0x000fe20000004100 */
[----:B------:R-:W-:Y:S01]  /*d180*/  F2FP.F16.E4M3.UNPACK_B R46, R46.H1 ;  /* 0x0000002eff2e723e */ /* 0x000fe200030006ff */
[----:B------:R-:W-:Y:S01]  /*d190*/  HADD2.F32 R75, -RZ, R74.H0_H0 ;  /* 0x2000004aff4b7230 */ /* 0x000fe20000004100 */
[----:B------:R-:W-:Y:S01]  /*d1a0*/  F2FP.F16.E4M3.UNPACK_B R84, R45.H1 ;  /* 0x0000002dff54723e */ /* 0x000fe200030006ff */
[----:B------:R-:W-:-:S02]  /*d1b0*/  HADD2.F32 R48, -RZ, R55.H0_H0 ;  /* 0x20000037ff307230 */ /* 0x000fc40000004100 */
[----:B------:R-:W-:Y:S02]  /*d1c0*/  HADD2.F32 R63, -RZ, R63.H1_H1 ;  /* 0x3000003fff3f7230 */ /* 0x000fe40000004100 */
[-C--:B------:R-:W-:Y:S01]  /*d1d0*/  FMUL.FTZ R85, R62, R75.reuse ;  /* 0x0000004b3e557220 */ /* 0x080fe20000410000 */
[----:B------:R-:W-:Y:S02]  /*d1e0*/  HADD2.F32 R74, -RZ, R74.H1_H1 ;  /* 0x3000004aff4a7230 */ /* 0x000fe40000004100 */
[----:B------:R-:W-:Y:S01]  /*d1f0*/  FMUL.FTZ R75, R48, R75 ;  /* 0x0000004b304b7220 */ /* 0x000fe20000410000 */
[----:B------:R-:W-:Y:S02]  /*d200*/  HADD2.F32 R55, -RZ, R55.H1_H1 ;  /* 0x30000037ff377230 */ /* 0x000fe40000004100 */
[--C-:B------:R-:W-:Y:S02]  /*d210*/  HADD2.F32 R73, -RZ, R46.reuse.H0_H0 ;  /* 0x2000002eff497230 */ /* 0x100fe40000004100 */
[----:B------:R-:W-:-:S02]  /*d220*/  HADD2.F32 R72, -RZ, R46.H1_H1 ;  /* 0x3000002eff487230 */ /* 0x000fc40000004100 */
[-C--:B------:R-:W-:Y:S01]  /*d230*/  FMUL.FTZ R46, R63, R74.reuse ;  /* 0x0000004a3f2e7220 */ /* 0x080fe20000410000 */
[C---:B------:R-:W-:Y:S01]  /*d240*/  FMUL.FTZ R74, R55.reuse, R74 ;  /* 0x0000004a374a7220 */ /* 0x040fe20000410000 */
[----:B------:R-:W-:Y:S01]  /*d250*/  FFMA.FTZ R89, R62, R73, R75 ;  /* 0x000000493e597223 */ /* 0x000fe2000001004b */
[----:B------:R-:W-:Y:S01]  /*d260*/  F2FP.F16.E4M3.UNPACK_B R75, R45 ;  /* 0x0000002dff4b723e */ /* 0x000fe200020006ff */
[-C--:B------:R-:W-:Y:S01]  /*d270*/  FFMA.FTZ R90, R55, R72.reuse, -R46 ;  /* 0x00000048375a7223 */ /* 0x080fe2000001082e */
[----:B------:R-:W-:Y:S01]  /*d280*/  F2FP.F16.E4M3.UNPACK_B R46, R47 ;  /* 0x0000002fff2e723e */ /* 0x000fe200020006ff */
[----:B------:R-:W-:Y:S01]  /*d290*/  FFMA.FTZ R87, R48, R73, -R85 ;  /* 0x0000004930577223 */ /* 0x000fe20000010855 */
[-C--:B------:R-:W-:Y:S01]  /*d2a0*/  F2FP.F16.E4M3.UNPACK_B R55, R51.reuse ;  /* 0x00000033ff37723e */ /* 0x080fe200020006ff */
[----:B------:R-:W-:Y:S01]  /*d2b0*/  FFMA.FTZ R92, R63, R72, R74 ;  /* 0x000000483f5c7223 */ /* 0x000fe2000001004a */
        /* <DEDUP_REMOVED lines=9> */
[--C-:B------:R-:W-:Y:S02]  /*d350*/  HADD2.F32 R86, -RZ, R84.reuse.H0_H0 ;  /* 0x20000054ff567230 */ /* 0x100fe40000004100 */
[----:B------:R-:W-:Y:S01]  /*d360*/  FMUL.FTZ R91, R63, R85 ;  /* 0x000000553f5b7220 */ /* 0x000fe20000410000 */
[----:B------:R-:W-:Y:S01]  /*d370*/  HADD2.F32 R51, -RZ, R47.H0_H0 ;  /* 0x2000002fff337230 */ /* 0x000fe20000004100 */
[----:B------:R-:W-:Y:S01]  /*d380*/  F2FP.SATFINITE.E4M3.F32.PACK_AB_MERGE_C R87, R90, R87, RZ ;  /* 0x000000575a57723e */ /* 0x000fe200048070ff */
        /* <DEDUP_REMOVED lines=33> */
[----:B------:R-:W-:Y:S01]  /*d5a0*/  F2FP.SATFINITE.E4M3.F32.PACK_AB_MERGE_C R47, R46, R91, R47 ;  /* 0x0000005b2e2f723e */ /* 0x000fe2000480702f */
[----:B------:R-:W-:Y:S01]  /*d5b0*/  IMAD.MOV.U32 R46, RZ, RZ, R56 ;  /* 0x000000ffff2e7224 */ /* 0x000fe200078e0038 */
[----:B------:R-:W-:-:S07]  /*d5c0*/  MOV R49, R88 ;  /* 0x0000005800317202 */ /* 0x000fce0000000f00 */
.L_x_5068:
[----:B------:R-:W-:Y:S05]  /*d5d0*/  BSYNC B2 ;  /* 0x0000000000027941 */ /* 0x000fea0003800000 */
.L_x_5067:
        /* <DEDUP_REMOVED lines=10> */
.L_x_5066:
[----:B------:R-:W-:Y:S05]  /*d680*/  BSYNC B1 ;  /* 0x0000000000017941 */ /* 0x000fea0003800000 */
.L_x_5065:
[----:B------:R-:W-:Y:S01]  /*d690*/  ISETP.NE.AND P3, PT, R34, RZ, PT ;  /* 0x000000ff2200720c */ /* 0x000fe20003f65270 */
[----:B------:R-:W-:-:S12]  /*d6a0*/  BSSY B1, `(.L_x_5069) ;  /* 0x0000100000017945 */ /* 0x000fd80003800000 */
[----:B------:R-:W-:Y:S05]  /*d6b0*/  @!P3 BRA `(.L_x_5070) ;  /* 0x0000000c00f8b947 */ /* 0x000fea0003800000 */
[----:B----4-:R-:W-:Y:S01]  /*d6c0*/  SEL R44, R122, R152, !P1 ;  /* 0x000000987a2c7207 */ /* 0x010fe20004800000 */
        /* <DEDUP_REMOVED lines=13> */
[----:B------:R-:W-:-:S04]  /*d7a0*/  LOP3.LUT R45, R45, R6, RZ, 0x3c, !PT ;  /* 0x000000062d2d7212 */ /* 0x000fc800078e3cff */
[----:B------:R-:W-:Y:S01]  /*d7b0*/  IADD3 R44, R44, R45, RZ ;  /* 0x0000002d2c2c7210 */ /* 0x000fe20007ffe0ff */
[----:B------:R-:W-:-:S04]  /*d7c0*/  IMAD R45, R17, 0x7800, R132 ;  /* 0x00007800112d7824 */ /* 0x000fc800078e0284 */
        /* <DEDUP_REMOVED lines=8> */
[----:B------:R-:W-:Y:S01]  /*d850*/  LOP3.LUT R58, R69, 0xff, RZ, 0xc0, !PT ;  /* 0x000000ff453a7812 */ /* 0x000fe200078ec0ff */
[----:B--2---:R-:W-:Y:S01]  /*d860*/  IMAD.MOV.U32 R62, RZ, RZ, R48 ;  /* 0x000000ffff3e7224 */ /* 0x004fe200078e0030 */
[----:B------:R-:W-:Y:S01]  /*d870*/  SHF.R.U32.HI R61, RZ, 0x18, R69 ;  /* 0x00000018ff3d7819 */ /* 0x000fe20000011645 */
[----:B------:R-:W-:Y:S01]  /*d880*/  IMAD.SHL.U32 R44, R73, 0x100, RZ ;  /* 0x00000100492c7824 */ /* 0x000fe200078e00ff */
[----:B------:R-:W-:Y:S01]  /*d890*/  SHF.R.U32.HI R82, RZ, 0x8, R71 ;  /* 0x00000008ff527819 */ /* 0x000fe20000011647 */
[----:B------:R-:W-:Y:S01]  /*d8a0*/  IMAD.MOV.U32 R56, RZ, RZ, R50 ;  /* 0x000000ffff387224 */ /* 0x000fe200078e0032 */
[----:B------:R-:W-:Y:S02]  /*d8b0*/  PRMT R61, R61, 0x654, R58 ;  /* 0x000006543d3d7816 */ /* 0x000fe4000000003a */
[----:B------:R-:W-:-:S02]  /*d8c0*/  LOP3.LUT R60, R71, 0xff, RZ, 0xc0, !PT ;  /* 0x000000ff473c7812 */ /* 0x000fc400078ec0ff */
[----:B------:R-:W-:Y:S02]  /*d8d0*/  SHF.R.U32.HI R63, RZ, 0x18, R71 ;  /* 0x00000018ff3f7819 */ /* 0x000fe40000011647 */
[----:B------:R-:W-:Y:S02]  /*d8e0*/  SHF.R.U32.HI R85, RZ, 0x10, R69 ;  /* 0x00000010ff557819 */ /* 0x000fe40000011645 */
[----:B------:R-:W-:Y:S01]  /*d8f0*/  LOP3.LUT R61, R61, 0xff00, R44, 0xf8, !PT ;  /* 0x0000ff003d3d7812 */ /* 0x000fe200078ef82c */
[----:B------:R-:W-:Y:S01]  /*d900*/  IMAD.SHL.U32 R44, R82, 0x100, RZ ;  /* 0x00000100522c7824 */ /* 0x000fe200078e00ff */
[----:B------:R-:W-:Y:S01]  /*d910*/  SHF.R.U32.HI R75, RZ, 0x8, R81 ;  /* 0x00000008ff4b7819 */ /* 0x000fe20000011651 */
[----:B------:R-:W-:Y:S01]  /*d920*/  IMAD.U32 R48, R85, 0x10000, RZ ;  /* 0x0001000055307824 */ /* 0x000fe200078e00ff */
[----:B------:R-:W-:Y:S02]  /*d930*/  LOP3.LUT R69, R83, 0xff, RZ, 0xc0, !PT ;  /* 0x000000ff53457812 */ /* 0x000fe400078ec0ff */
[----:B------:R-:W-:-:S02]  /*d940*/  SHF.R.U32.HI R70, RZ, 0x18, R83 ;  /* 0x00000018ff467819 */ /* 0x000fc40000011653 */
[----:B------:R-:W-:Y:S02]  /*d950*/  SHF.R.U32.HI R84, RZ, 0x10, R71 ;  /* 0x00000010ff547819 */ /* 0x000fe40000011647 */
[----:B------:R-:W-:Y:S02]  /*d960*/  PRMT R63, R63, 0x654, R60 ;  /* 0x000006543f3f7816 */ /* 0x000fe4000000003c */
[----:B------:R-:W-:Y:S02]  /*d970*/  LOP3.LUT R68, R81, 0xff, RZ, 0xc0, !PT ;  /* 0x000000ff51447812 */ /* 0x000fe400078ec0ff */
[----:B------:R-:W-:Y:S02]  /*d980*/  SHF.R.U32.HI R71, RZ, 0x18, R81 ;  /* 0x00000018ff477819 */ /* 0x000fe40000011651 */
[----:B------:R-:W-:Y:S01]  /*d990*/  MOV R55, R46 ;  /* 0x0000002e00377202 */ /* 0x000fe20000000f00 */
[----:B------:R-:W-:Y:S01]  /*d9a0*/  IMAD.SHL.U32 R46, R75, 0x100, RZ ;  /* 0x000001004b2e7824 */ /* 0x000fe200078e00ff */
[----:B------:R-:W-:-:S02]  /*d9b0*/  PRMT R73, R70, 0x654, R69 ;  /* 0x0000065446497816 */ /* 0x000fc40000000045 */
[----:B------:R-:W-:Y:S01]  /*d9c0*/  LOP3.LUT R69, R63, 0xff00, R44, 0xf8, !PT ;  /* 0x0000ff003f457812 */ /* 0x000fe200078ef82c */
[----:B------:R-:W-:Y:S01]  /*d9d0*/  IMAD.U32 R44, R84, 0x10000, RZ ;  /* 0x00010000542c7824 */ /* 0x000fe200078e00ff */
[----:B------:R-:W-:Y:S02]  /*d9e0*/  PRMT R71, R71, 0x654, R68 ;  /* 0x0000065447477816 */ /* 0x000fe40000000044 */
[----:B------:R-:W-:Y:S02]  /*d9f0*/  F2FP.F16.E4M3.UNPACK_B R70, R156.H1 ;  /* 0x0000009cff46723e */ /* 0x000fe400030006ff */
[----:B------:R-:W-:Y:S02]  /*da00*/  F2FP.F16.E4M3.UNPACK_B R63, R62.H1 ;  /* 0x0000003eff3f723e */ /* 0x000fe400030006ff */
[----:B------:R-:W-:Y:S02]  /*da10*/  F2FP.F16.E4M3.UNPACK_B R60, R59.H1 ;  /* 0x0000003bff3c723e */ /* 0x000fe400030006ff */
[----:B------:R-:W-:-:S02]  /*da20*/  SHF.R.U32.HI R72, RZ, 0x8, R83 ;  /* 0x00000008ff487819 */ /* 0x000fc40000011653 */
[----:B------:R-:W-:Y:S01]  /*da30*/  LOP3.LUT R71, R71, 0xff00, R46, 0xf8, !PT ;  /* 0x0000ff0047477812 */ /* 0x000fe200078ef82e */
[----:B------:R-:W-:Y:S01]  /*da40*/  HADD2.F32 R46, -RZ, R70.H0_H0 ;  /* 0x20000046ff2e7230 */ /* 0x000fe20000004100 */
[----:B------:R-:W-:Y:S01]  /*da50*/  LOP3.LUT R48, R61, 0xff0000, R48, 0xf8, !PT ;  /* 0x00ff00003d307812 */ /* 0x000fe200078ef830 */
[----:B------:R-:W-:Y:S01]  /*da60*/  HADD2.F32 R61, -RZ, R63.H0_H0 ;  /* 0x2000003fff3d7230 */ /* 0x000fe20000004100 */
[----:B------:R-:W-:Y:S01]  /*da70*/  F2FP.F16.E4M3.UNPACK_B R68, R154.H1 ;  /* 0x0000009aff44723e */ /* 0x000fe200030006ff */
[----:B------:R-:W-:Y:S01]  /*da80*/  HADD2.F32 R58, -RZ, R60.H0_H0 ;  /* 0x2000003cff3a7230 */ /* 0x000fe20000004100 */
[----:B------:R-:W-:Y:S02]  /*da90*/  SHF.R.U32.HI R74, RZ, 0x10, R83 ;  /* 0x00000010ff4a7819 */ /* 0x000fe40000011653 */
[----:B------:R-:W-:Y:S01]  /*daa0*/  SHF.R.U32.HI R80, RZ, 0x10, R81 ;  /* 0x00000010ff507819 */ /* 0x000fe20000011651 */
[----:B------:R-:W-:Y:S01]  /*dab0*/  FMUL.FTZ R75, R61, R46 ;  /* 0x0000002e3d4b7220 */ /* 0x000fe20000410000 */
[----:B------:R-:W-:Y:S01]  /*dac0*/  SHF.L.U32 R50, R72, 0x8, RZ ;  /* 0x0000000848327819 */ /* 0x000fe200000006ff */
[----:B------:R-:W-:Y:S01]  /*dad0*/  IMAD.U32 R72, R74, 0x10000, RZ ;  /* 0x000100004a487824 */ /* 0x000fe200078e00ff */
[----:B------:R-:W-:Y:S01]  /*dae0*/  LOP3.LUT R44, R69, 0xff0000, R44, 0xf8, !PT ;  /* 0x00ff0000452c7812 */ /* 0x000fe200078ef82c */
[----:B------:R-:W-:Y:S01]  /*daf0*/  HADD2.F32 R69, -RZ, R68.H0_H0 ;  /* 0x20000044ff457230 */ /* 0x000fe20000004100 */
[----:B------:R-:W-:Y:S01]  /*db00*/  LOP3.LUT R73, R73, 0xff00, R50, 0xf8, !PT ;  /* 0x0000ff0049497812 */ /* 0x000fe200078ef832 */
[----:B------:R-:W-:-:S02]  /*db10*/  IMAD.U32 R50, R80, 0x10000, RZ ;  /* 0x0001000050327824 */ /* 0x000fc400078e00ff */
[C---:B------:R-:W-:Y:S01]  /*db20*/  FMUL.FTZ R74, R58.reuse, R46 ;  /* 0x0000002e3a4a7220 */ /* 0x040fe20000410000 */
[----:B------:R-:W-:Y:S01]  /*db30*/  F2FP.F16.E4M3.UNPACK_B R156, R156 ;  /* 0x0000009cff9c723e */ /* 0x000fe200020006ff */
[-C--:B------:R-:W-:Y:S01]  /*db40*/  FFMA.FTZ R58, R58, R69.reuse, -R75 ;  /* 0x000000453a3a7223 */ /* 0x080fe2000001084b */
[----:B------:R-:W-:Y:S01]  /*db50*/  F2FP.F16.E4M3.UNPACK_B R62, R62 ;  /* 0x0000003eff3e723e */ /* 0x000fe200020006ff */
[----:B------:R-:W-:Y:S01]  /*db60*/  FFMA.FTZ R75, R61, R69, R74 ;  /* 0x000000453d4b7223 */ /* 0x000fe2000001004a */
[----:B------:R-:W-:Y:S01]  /*db70*/  LOP3.LUT R50, R71, 0xff0000, R50, 0xf8, !PT ;  /* 0x00ff000047327812 */ /* 0x000fe200078ef832 */
[----:B------:R-:W-:Y:S01]  /*db80*/  HADD2.F32 R69, -RZ, R68.H1_H1 ;  /* 0x30000044ff457230 */ /* 0x000fe20000004100 */
[----:B------:R-:W-:Y:S01]  /*db90*/  F2FP.F16.E4M3.UNPACK_B R59, R59 ;  /* 0x0000003bff3b723e */ /* 0x000fe200020006ff */
[----:B------:R-:W-:Y:S01]  /*dba0*/  HADD2.F32 R71, -RZ, R70.H1_H1 ;  /* 0x30000046ff477230 */ /* 0x000fe20000004100 */
[----:B------:R-:W-:Y:S01]  /*dbb0*/  LOP3.LUT R46, R73, 0xff0000, R72, 0xf8, !PT ;  /* 0x00ff0000492e7812 */ /* 0x000fe200078ef848 */
[----:B------:R-:W-:Y:S01]  /*dbc0*/  HADD2.F32 R68, -RZ, R63.H1_H1 ;  /* 0x3000003fff447230 */ /* 0x000fe20000004100 */
[----:B------:R-:W-:Y:S01]  /*dbd0*/  F2FP.F16.E4M3.UNPACK_B R154, R154 ;  /* 0x0000009aff9a723e */ /* 0x000fe200020006ff */
[----:B------:R-:W-:-:S02]  /*dbe0*/  HADD2.F32 R61, -RZ, R60.H1_H1 ;  /* 0x3000003cff3d7230 */ /* 0x000fc40000004100 */
[----:B------:R-:W-:Y:S02]  /*dbf0*/  HADD2.F32 R70, -RZ, R156.H0_H0 ;  /* 0x2000009cff467230 */ /* 0x000fe40000004100 */
        /* <DEDUP_REMOVED lines=42> */
[----:B------:R-:W-:Y:S01]  /*dea0*/  FFMA.FTZ R86, R61, R68, R70 ;  /* 0x000000443d567223 */ /* 0x000fe20000010046 */
[----:B------:R-:W-:Y:S01]  /*deb0*/  HADD2.F32 R68, -RZ, R155.H1_H1 ;  /* 0x3000009bff447230 */ /* 0x000fe20000004100 */
[----:B------:R-:W-:Y:S01]  /*dec0*/  F2FP.SATFINITE.E4M3.F32.PACK_AB_MERGE_C R58, R81, R58, RZ ;  /* 0x0000003a513a723e */ /* 0x000fe200048070ff */
[----:B------:R-:W-:Y:S01]  /*ded0*/  HADD2.F32 R56, -RZ, R55.H0_H0 ;  /* 0x20000037ff387230 */ /* 0x000fe20000004100 */
[----:B------:R-:W-:Y:S01]  /*dee0*/  F2FP.SATFINITE.E4M3.F32.PACK_AB_MERGE_C R75, R80, R75, RZ ;  /* 0x0000004b504b723e */ /* 0x000fe200048070ff */
[--C-:B------:R-:W-:Y:S01]  /*def0*/  HADD2.F32 R60, -RZ, R59.reuse.H0_H0 ;  /* 0x2000003bff3c7230 */ /* 0x100fe20000004100 */
[----:B------:R-:W-:Y:S01]  /*df00*/  F2FP.SATFINITE.E4M3.F32.PACK_AB_MERGE_C R84, R87, R84, RZ ;  /* 0x000000545754723e */ /* 0x000fe200048070ff */
[----:B------:R-:W-:Y:S01]  /*df10*/  HADD2.F32 R59, -RZ, R59.H1_H1 ;  /* 0x3000003bff3b7230 */ /* 0x000fe20000004100 */
[----:B------:R-:W-:Y:S01]  /*df20*/  F2FP.SATFINITE.E4M3.F32.PACK_AB_MERGE_C R85, R86, R85, RZ ;  /* 0x000000555655723e */ /* 0x000fe200048070ff */
[----:B------:R-:W-:-:S02]  /*df30*/  HADD2.F32 R63, -RZ, R155.H0_H0 ;  /* 0x2000009bff3f7230 */ /* 0x000fc40000004100 */
[----:B------:R-:W-:Y:S02]  /*df40*/  HADD2.F32 R55, -RZ, R55.H1_H1 ;  /* 0x30000037ff377230 */ /* 0x000fe40000004100 */
[-C--:B------:R-:W-:Y:S01]  /*df50*/  FMUL.FTZ R82, R59, R68.reuse ;  /* 0x000000443b527220 */ /* 0x080fe20000410000 */
[--C-:B------:R-:W-:Y:S02]  /*df60*/  HADD2.F32 R61, -RZ, R153.reuse.H0_H0 ;  /* 0x20000099ff3d7230 */ /* 0x100fe40000004100 */
[-C--:B------:R-:W-:Y:S01]  /*df70*/  FMUL.FTZ R69, R60, R63.reuse ;  /* 0x0000003f3c457220 */ /* 0x080fe20000410000 */
[----:B------:R-:W-:Y:S02]  /*df80*/  HADD2.F32 R62, -RZ, R153.H1_H1 ;  /* 0x30000099ff3e7230 */ /* 0x000fe40000004100 */
[C---:B------:R-:W-:Y:S01]  /*df90*/  FMUL.FTZ R68, R55.reuse, R68 ;  /* 0x0000004437447220 */ /* 0x040fe20000410000 */
[C---:B------:R-:W-:Y:S01]  /*dfa0*/  FMUL.FTZ R63, R56.reuse, R63 ;  /* 0x0000003f383f7220 */ /* 0x040fe20000410000 */
[-C--:B------:R-:W-:Y:S01]  /*dfb0*/  FFMA.FTZ R56, R56, R61.reuse, -R69 ;  /* 0x0000003d38387223 */ /* 0x080fe20000010845 */
[----:B------:R-:W-:Y:S01]  /*dfc0*/  F2FP.F16.E4M3.UNPACK_B R69, R50 ;  /* 0x00000032ff45723e */ /* 0x000fe200020006ff */
[-C--:B------:R-:W-:Y:S01]  /*dfd0*/  FFMA.FTZ R55, R55, R62.reuse, -R82 ;  /* 0x0000003e37377223 */ /* 0x080fe20000010852 */
[----:B------:R-:W-:Y:S01]  /*dfe0*/  FFMA.FTZ R83, R59, R62, R68 ;  /* 0x0000003e3b537223 */ /* 0x000fe20000010044 */
[----:B------:R-:W-:Y:S01]  /*dff0*/  FFMA.FTZ R70, R60, R61, R63 ;  /* 0x0000003d3c467223 */ /* 0x000fe2000001003f */
[----:B------:R-:W-:-:S02]  /*e000*/  F2FP.F16.E4M3.UNPACK_B R62, R49 ;  /* 0x00000031ff3e723e */ /* 0x000fc400020006ff */
[----:B------:R-:W-:Y:S02]  /*e010*/  F2FP.F16.E4M3.UNPACK_B R60, R45 ;  /* 0x0000002dff3c723e */ /* 0x000fe400020006ff */
[----:B------:R-:W-:Y:S01]  /*e020*/  F2FP.SATFINITE.E4M3.F32.PACK_AB_MERGE_C R59, R74, R71, R58 ;  /* 0x000000474a3b723e */ /* 0x000fe2000480703a */
[----:B------:R-:W-:Y:S01]  /*e030*/  HADD2.F32 R63, -RZ, R62.H0_H0 ;  /* 0x2000003eff3f7230 */ /* 0x000fe20000004100 */
[----:B------:R-:W-:Y:S01]  /*e040*/  F2FP.SATFINITE.E4M3.F32.PACK_AB_MERGE_C R58, R73, R72, R75 ;  /* 0x00000048493a723e */ /* 0x000fe2000480704b */
        /* <DEDUP_REMOVED lines=29> */
[----:B------:R-:W-:Y:S02]  /*e220*/  HADD2.F32 R45, -RZ, R45.H1_H1 ;  /* 0x3000002dff2d7230 */ /* 0x000fe40000004100 */
[----:B------:R-:W-:Y:S01]  /*e230*/  FMUL.FTZ R63, R49, R62 ;  /* 0x0000003e313f7220 */ /* 0x000fe20000410000 */
[--C-:B------:R-:W-:Y:S02]  /*e240*/  HADD2.F32 R60, -RZ, R48.reuse.H0_H0 ;  /* 0x20000030ff3c7230 */ /* 0x100fe40000004100 */
[----:B------:R-:W-:Y:S01]  /*e250*/  FMUL.FTZ R62, R61, R68 ;  /* 0x000000443d3e7220 */ /* 0x000fe20000410000 */
[----:B------:R-:W-:-:S02]  /*e260*/  HADD2.F32 R48, -RZ, R48.H1_H1 ;  /* 0x30000030ff307230 */ /* 0x000fc40000004100 */
[----:B------:R-:W-:Y:S01]  /*e270*/  FMUL.FTZ R68, R45, R68 ;  /* 0x000000442d447220 */ /* 0x000fe20000410000 */
[----:B------:R-:W-:Y:S01]  /*e280*/  FFMA.FTZ R81, R50, R60, R63 ;  /* 0x0000003c32517223 */ /* 0x000fe2000001003f */
[----:B------:R-:W-:Y:S02]  /*e290*/  F2FP.F16.E4M3.UNPACK_B R50, R51 ;  /* 0x00000033ff32723e */ /* 0x000fe400020006ff */
        /* <DEDUP_REMOVED lines=53> */
.L_x_5072:
[----:B------:R-:W-:Y:S05]  /*e5f0*/  BSYNC B2 ;  /* 0x0000000000027941 */ /* 0x000fea0003800000 */
.L_x_5071:
        /* <DEDUP_REMOVED lines=9> */
[----:B--2---:R0:W-:Y:S04]  /*e690*/  @!P3 STG.E.128 desc[UR54][R54.64], R48 ;  /* 0x000000303600b986 */ /* 0x0041e8000c101d36 */
.L_x_5070:
[----:B------:R-:W-:Y:S05]  /*e6a0*/  BSYNC B1 ;  /* 0x0000000000017941 */ /* 0x000fea0003800000 */
.L_x_5069:
[----:B------:R-:W-:-:S13]  /*e6b0*/  ISETP.NE.AND P3, PT, R35, RZ, PT ;  /* 0x000000ff2300720c */ /* 0x000fda0003f65270 */
[----:B------:R-:W-:Y:S05]  /*e6c0*/  @!P3 BRA `(.L_x_5023) ;  /* 0x0000001000d8b947 */ /* 0x000fea0003800000 */
[----:B------:R-:W-:Y:S01]  /*e6d0*/  ISETP.GE.AND P5, PT, R222, R100, PT ;  /* 0x00000064de00720c */ /* 0x000fe20003fa6270 */
[----:B------:R-:W-:Y:S01]  /*e6e0*/  BSSY B1, `(.L_x_5073) ;  /* 0x00000f3000017945 */ /* 0x000fe20003800000 */
[----:B0--34-:R-:W-:Y:S02]  /*e6f0*/  IADD3 R53, P3, P4, R120, R138, R28 ;  /* 0x0000008a78357210 */ /* 0x019fe40007c7e01c */
[----:B------:R-:W-:Y:S02]  /*e700*/  SEL R152, R122, R152, !P5 ;  /* 0x000000987a987207 */ /* 0x000fe40006800000 */
[----:B------:R-:W-:Y:S02]  /*e710*/  IADD3.X R44, R0, R57, R31, P3, P4 ;  /* 0x00000039002c7210 */ /* 0x000fe40001fe841f */
[----:B------:R-:W-:Y:S02]  /*e720*/  SHF.R.S32.HI R45, RZ, 0x1f, R152 ;  /* 0x0000001fff2d7819 */ /* 0x000fe40000011498 */
[----:B------:R-:W-:-:S02]  /*e730*/  IADD3 R52, P3, R53, R124, RZ ;  /* 0x0000007c35347210 */ /* 0x000fc40007f7e0ff */
[----:B------:R-:W-:-:S03]  /*e740*/  LEA.HI R152, R45, R152, RZ, 0x5 ;  /* 0x000000982d987211 */ /* 0x000fc600078f28ff */
[----:B------:R-:W-:Y:S01]  /*e750*/  IMAD.X R53, R44, 0x1, R125, P3 ;  /* 0x000000012c357824 */ /* 0x000fe200018e067d */
[----:B------:R-:W-:Y:S02]  /*e760*/  LEA.HI.SX32 R152, R152, R27, 0x1b ;  /* 0x0000001b98987211 */ /* 0x000fe400078fdaff */
[----:B------:R-:W-:Y:S02]  /*e770*/  ISETP.GE.AND P3, PT, R222, R134, PT ;  /* 0x00000086de00720c */ /* 0x000fe40003f66270 */
        /* <DEDUP_REMOVED lines=10> */
[----:B------:R-:W-:-:S03]  /*e820*/  IMAD.IADD R45, R16, 0x1, R45 ;  /* 0x00000001102d7824 */ /* 0x000fc600078e022d */
[----:B------:R-:W-:-:S03]  /*e830*/  IADD3 R48, R16, R47, RZ ;  /* 0x0000002f10307210 */ /* 0x000fc60007ffe0ff */
[----:B------:R-:W0:Y:S04]  /*e840*/  LDS.128 R44, [R45+0x24200] ;  /* 0x024200002d2c7984 */ /* 0x000e280000000c00 */
[----:B------:R-:W2:Y:S01]  /*e850*/  LDS.128 R48, [R48+0x24200] ;  /* 0x0242000030307984 */ /* 0x000ea20000000c00 */
[----:B------:R-:W-:Y:S05]  /*e860*/  @P3 BRA `(.L_x_5074) ;  /* 0x0000000c00683947 */ /* 0x000fea0003800000 */
[--C-:B------:R-:W-:Y:S01]  /*e870*/  SHF.R.U32.HI R59, RZ, 0x8, R65.reuse ;  /* 0x00000008ff3b7819 */ /* 0x100fe20000011641 */
[----:B--2---:R-:W-:Y:S01]  /*e880*/  IMAD.MOV.U32 R60, RZ, RZ, R48 ;  /* 0x000000ffff3c7224 */ /* 0x004fe200078e0030 */
[--C-:B------:R-:W-:Y:S01]  /*e890*/  SHF.R.U32.HI R63, RZ, 0x18, R65.reuse ;  /* 0x00000018ff3f7819 */ /* 0x100fe20000011641 */
[----:B0-----:R-:W-:Y:S01]  /*e8a0*/  IMAD.MOV.U32 R56, RZ, RZ, R44 ;  /* 0x000000ffff387224 */ /* 0x001fe200078e002c */
[----:B------:R-:W-:Y:S01]  /*e8b0*/  LOP3.LUT R58, R65, 0xff, RZ, 0xc0, !PT ;  /* 0x000000ff413a7812 */ /* 0x000fe200078ec0ff */
[----:B------:R-:W-:Y:S01]  /*e8c0*/  IMAD.SHL.U32 R59, R59, 0x100, RZ ;  /* 0x000001003b3b7824 */ /* 0x000fe200078e00ff */
[----:B------:R-:W-:Y:S01]  /*e8d0*/  SHF.R.U32.HI R73, RZ, 0x10, R65 ;  /* 0x00000010ff497819 */ /* 0x000fe20000011641 */
[----:B------:R-:W-:Y:S01]  /*e8e0*/  IMAD.MOV.U32 R55, RZ, RZ, R46 ;  /* 0x000000ffff377224 */ /* 0x000fe200078e002e */
[----:B------:R-:W-:Y:S02]  /*e8f0*/  PRMT R58, R63, 0x654, R58 ;  /* 0x000006543f3a7816 */ /* 0x000fe4000000003a */
[----:B------:R-:W-:-:S02]  /*e900*/  SHF.R.U32.HI R68, RZ, 0x8, R67 ;  /* 0x00000008ff447819 */ /* 0x000fc40000011643 */
[--C-:B------:R-:W-:Y:S02]  /*e910*/  SHF.R.U32.HI R72, RZ, 0x18, R67.reuse ;  /* 0x00000018ff487819 */ /* 0x100fe40000011643 */
[----:B------:R-:W-:Y:S01]  /*e920*/  LOP3.LUT R61, R67, 0xff, RZ, 0xc0, !PT ;  /* 0x000000ff433d7812 */ /* 0x000fe200078ec0ff */
[----:B------:R-:W-:Y:S01]  /*e930*/  IMAD.SHL.U32 R44, R68, 0x100, RZ ;  /* 0x00000100442c7824 */ /* 0x000fe200078e00ff */
[----:B------:R-:W-:Y:S02]  /*e940*/  SHF.R.U32.HI R66, RZ, 0x10, R67 ;  /* 0x00000010ff427819 */ /* 0x000fe40000011643 */
[----:B------:R-:W-:Y:S01]  /*e950*/  LOP3.LUT R48, R58, 0xff00, R59, 0xf8, !PT ;  /* 0x0000ff003a307812 */ /* 0x000fe200078ef83b */
[----:B------:R-:W-:Y:S01]  /*e960*/  IMAD.U32 R59, R73, 0x10000, RZ ;  /* 0x00010000493b7824 */ /* 0x000fe200078e00ff */
[----:B------:R-:W-:Y:S02]  /*e970*/  SHF.R.U32.HI R67, RZ, 0x8, R79 ;  /* 0x00000008ff437819 */ /* 0x000fe4000001164f */
[----:B------:R-:W-:-:S02]  /*e980*/  SHF.R.U32.HI R65, RZ, 0x8, R77 ;  /* 0x00000008ff417819 */ /* 0x000fc4000001164d */
[----:B------:R-:W-:Y:S01]  /*e990*/  PRMT R61, R72, 0x654, R61 ;  /* 0x00000654483d7816 */ /* 0x000fe2000000003d */
[----:B------:R-:W-:Y:S01]  /*e9a0*/  IMAD.SHL.U32 R67, R67, 0x100, RZ ;  /* 0x0000010043437824 */ /* 0x000fe200078e00ff */
[----:B------:R-:W-:Y:S01]  /*e9b0*/  SHF.R.U32.HI R71, RZ, 0x18, R77 ;  /* 0x00000018ff477819 */ /* 0x000fe2000001164d */
[----:B------:R-:W-:Y:S01]  /*e9c0*/  IMAD.SHL.U32 R65, R65, 0x100, RZ ;  /* 0x0000010041417824 */ /* 0x000fe200078e00ff */
[----:B------:R-:W-:Y:S02]  /*e9d0*/  LOP3.LUT R62, R77, 0xff, RZ, 0xc0, !PT ;  /* 0x000000ff4d3e7812 */ /* 0x000fe400078ec0ff */
[----:B------:R-:W-:Y:S02]  /*e9e0*/  LOP3.LUT R48, R48, 0xff0000, R59, 0xf8, !PT ;  /* 0x00ff000030307812 */ /* 0x000fe400078ef83b */
[----:B------:R-:W-:Y:S02]  /*e9f0*/  LOP3.LUT R64, R79, 0xff0000ff, RZ, 0xc0, !PT ;  /* 0xff0000ff4f407812 */ /* 0x000fe400078ec0ff */
[----:B------:R-:W-:-:S02]  /*ea00*/  SHF.L.U32 R59, R66, 0x10, RZ ;  /* 0x00000010423b7819 */ /* 0x000fc400000006ff */
[----:B------:R-:W-:Y:S02]  /*ea10*/  LOP3.LUT R44, R61, 0xff00, R44, 0xf8, !PT ;  /* 0x0000ff003d2c7812 */ /* 0x000fe400078ef82c */
[----:B------:R-:W-:Y:S02]  /*ea20*/  F2FP.F16.E4M3.UNPACK_B R66, R150.H1 ;  /* 0x00000096ff42723e */ /* 0x000fe400030006ff */
[----:B------:R-:W-:Y:S02]  /*ea30*/  F2FP.F16.E4M3.UNPACK_B R58, R56.H1 ;  /* 0x00000038ff3a723e */ /* 0x000fe400030006ff */
[----:B------:R-:W-:Y:S01]  /*ea40*/  PRMT R62, R71, 0x654, R62 ;  /* 0x00000654473e7816 */ /* 0x000fe2000000003e */
[--C-:B------:R-:W-:Y:S01]  /*ea50*/  HADD2.F32 R46, -RZ, R66.reuse.H0_H0 ;  /* 0x20000042ff2e7230 */ /* 0x100fe20000004100 */
[----:B------:R-:W-:Y:S01]  /*ea60*/  F2FP.F16.E4M3.UNPACK_B R61, R60.H1 ;  /* 0x0000003cff3d723e */ /* 0x000fe200030006ff */
[----:B------:R-:W-:Y:S01]  /*ea70*/  HADD2.F32 R66, -RZ, R66.H1_H1 ;  /* 0x30000042ff427230 */ /* 0x000fe20000004100 */
[----:B------:R-:W-:-:S02]  /*ea80*/  LOP3.LUT R68, R64, 0xff00, R67, 0xf8, !PT ;  /* 0x0000ff0040447812 */ /* 0x000fc400078ef843 */
[----:B------:R-:W-:Y:S02]  /*ea90*/  MOV R63, R50 ;  /* 0x00000032003f7202 */ /* 0x000fe40000000f00 */
[----:B------:R-:W-:Y:S01]  /*eaa0*/  LOP3.LUT R44, R44, 0xff0000, R59, 0xf8, !PT ;  /* 0x00ff00002c2c7812 */ /* 0x000fe200078ef83b */
[----:B------:R-:W-:Y:S01]  /*eab0*/  HADD2.F32 R59, -RZ, R58.H0_H0 ;  /* 0x2000003aff3b7230 */ /* 0x000fe20000004100 */
[----:B------:R-:W-:Y:S02]  /*eac0*/  F2FP.F16.E4M3.UNPACK_B R64, R148.H1 ;  /* 0x00000094ff40723e */ /* 0x000fe400030006ff */
[----:B------:R-:W-:Y:S02]  /*ead0*/  SHF.R.U32.HI R70, RZ, 0x10, R77 ;  /* 0x00000010ff467819 */ /* 0x000fe4000001164d */
[----:B------:R-:W-:Y:S01]  /*eae0*/  LOP3.LUT R50, R62, 0xff00, R65, 0xf8, !PT ;  /* 0x0000ff003e327812 */ /* 0x000fe200078ef841 */
[----:B------:R-:W-:Y:S01]  /*eaf0*/  HADD2.F32 R62, -RZ, R61.H0_H0 ;  /* 0x2000003dff3e7230 */ /* 0x000fe20000004100 */
[----:B------:R-:W-:Y:S01]  /*eb00*/  SHF.R.U32.HI R69, RZ, 0x10, R79 ;  /* 0x00000010ff457819 */ /* 0x000fe2000001164f */
[----:B------:R-:W-:-:S02]  /*eb10*/  HADD2.F32 R65, -RZ, R64.H0_H0 ;  /* 0x20000040ff417230 */ /* 0x000fc40000004100 */
[-C--:B------:R-:W-:Y:S01]  /*eb20*/  FMUL.FTZ R71, R59, R46.reuse ;  /* 0x0000002e3b477220 */ /* 0x080fe20000410000 */
[----:B------:R-:W-:Y:S02]  /*eb30*/  IMAD.U32 R67, R70, 0x10000, RZ ;  /* 0x0001000046437824 */ /* 0x000fe400078e00ff */
[C---:B------:R-:W-:Y:S01]  /*eb40*/  FMUL.FTZ R70, R62.reuse, R46 ;  /* 0x0000002e3e467220 */ /* 0x040fe20000410000 */
[----:B------:R-:W-:Y:S02]  /*eb50*/  IMAD.U32 R69, R69, 0x10000, RZ ;  /* 0x0001000045457824 */ /* 0x000fe400078e00ff */
[-C--:B------:R-:W-:Y:S01]  /*eb60*/  FFMA.FTZ R71, R62, R65.reuse, R71 ;  /* 0x000000413e477223 */ /* 0x080fe20000010047 */
[----:B------:R-:W-:Y:S02]  /*eb70*/  HADD2.F32 R62, -RZ, R61.H1_H1 ;  /* 0x3000003dff3e7230 */ /* 0x000fe40000004100 */
[----:B------:R-:W-:Y:S01]  /*eb80*/  FFMA.FTZ R70, R59, R65, -R70 ;  /* 0x000000413b467223 */ /* 0x000fe20000010846 */
[----:B------:R-:W-:Y:S01]  /*eb90*/  HADD2.F32 R59, -RZ, R58.H1_H1 ;  /* 0x3000003aff3b7230 */ /* 0x000fe20000004100 */
[----:B------:R-:W-:Y:S01]  /*eba0*/  F2FP.F16.E4M3.UNPACK_B R150, R150 ;  /* 0x00000096ff96723e */ /* 0x000fe200020006ff */
[----:B------:R-:W-:Y:S01]  /*ebb0*/  HADD2.F32 R64, -RZ, R64.H1_H1 ;  /* 0x30000040ff407230 */ /* 0x000fe20000004100 */
[----:B------:R-:W-:-:S02]  /*ebc0*/  F2FP.F16.E4M3.UNPACK_B R56, R56 ;  /* 0x00000038ff38723e */ /* 0x000fc400020006ff */
[----:B------:R-:W-:Y:S01]  /*ebd0*/  F2FP.F16.E4M3.UNPACK_B R60, R60 ;  /* 0x0000003cff3c723e */ /* 0x000fe200020006ff */
[----:B------:R-:W-:Y:S01]  /*ebe0*/  HADD2.F32 R65, -RZ, R150.H0_H0 ;  /* 0x20000096ff417230 */ /* 0x000fe20000004100 */
[----:B------:R-:W-:Y:S01]  /*ebf0*/  LOP3.LUT R46, R68, 0xff0000, R69, 0xf8, !PT ;  /* 0x00ff0000442e7812 */ /* 0x000fe200078ef845 */
[-C--:B------:R-:W-:Y:S01]  /*ec00*/  FMUL.FTZ R68, R62, R66.reuse ;  /* 0x000000423e447220 */ /* 0x080fe20000410000 */
[----:B------:R-:W-:Y:S01]  /*ec10*/  LOP3.LUT R50, R50, 0xff0000, R67, 0xf8, !PT ;  /* 0x00ff000032327812 */ /* 0x000fe200078ef843 */
[C---:B------:R-:W-:Y:S01]  /*ec20*/  FMUL.FTZ R67, R59.reuse, R66 ;  /* 0x000000423b437220 */ /* 0x040fe20000410000 */
[----:B------:R-:W-:Y:S01]  /*ec30*/  F2FP.F16.E4M3.UNPACK_B R148, R148 ;  /* 0x00000094ff94723e */ /* 0x000fe200020006ff */
[----:B------:R-:W-:Y:S02]  /*ec40*/  HADD2.F32 R58, -RZ, R56.H0_H0 ;  /* 0x20000038ff3a7230 */ /* 0x000fe40000004100 */
[----:B------:R-:W-:Y:S01]  /*ec50*/  FFMA.FTZ R73, R59, R64, -R68 ;  /* 0x000000403b497223 */ /* 0x000fe20000010844 */
[----:B------:R-:W-:-:S02]  /*ec60*/  HADD2.F32 R61, -RZ, R60.H0_H0 ;  /* 0x2000003cff3d7230 */ /* 0x000fc40000004100 */
[----:B------:R-:W-:Y:S01]  /*ec70*/  FFMA.FTZ R72, R62, R64, R67 ;  /* 0x000000403e487223 */ /* 0x000fe20000010043 */
[----:B------:R-:W-:Y:S02]  /*ec80*/  HADD2.F32 R59, -RZ, R148.H0_H0 ;  /* 0x20000094ff3b7230 */ /* 0x000fe40000004100 */
[-C--:B------:R-:W-:Y:S01]  /*ec90*/  FMUL.FTZ R62, R58, R65.reuse ;  /* 0x000000413a3e7220 */ /* 0x080fe20000410000 */
[----:B------:R-:W-:Y:S02]  /*eca0*/  HADD2.F32 R67, -RZ, R150.H1_H1 ;  /* 0x30000096ff437230 */ /* 0x000fe40000004100 */
[C---:B------:R-:W-:Y:S01]  /*ecb0*/  FMUL.FTZ R69, R61.reuse, R65 ;  /* 0x000000413d457220 */ /* 0x040fe20000410000 */
[----:B------:R-:W-:Y:S02]  /*ecc0*/  HADD2.F32 R60, -RZ, R60.H1_H1 ;  /* 0x3000003cff3c7230 */ /* 0x000fe40000004100 */
[----:B------:R-:W-:Y:S01]  /*ecd0*/  FFMA.FTZ R66, R61, R59, R62 ;  /* 0x0000003b3d427223 */ /* 0x000fe2000001003e */
[----:B------:R-:W-:-:S02]  /*ece0*/  HADD2.F32 R56, -RZ, R56.H1_H1 ;  /* 0x30000038ff387230 */ /* 0x000fc40000004100 */
        /* <DEDUP_REMOVED lines=21> */
[-C--:B------:R-:W-:Y:S01]  /*ee40*/  FFMA.FTZ R76, R58, R60.reuse, -R75 ;  /* 0x0000003c3a4c7223 */ /* 0x080fe2000001084b */
[----:B------:R-:W-:Y:S02]  /*ee50*/  HADD2.F32 R62, -RZ, R62.H1_H1 ;  /* 0x3000003eff3e7230 */ /* 0x000fe40000004100 */
[C---:B------:R-:W-:Y:S01]  /*ee60*/  FMUL.FTZ R58, R56.reuse, R65 ;  /* 0x00000041383a7220 */ /* 0x040fe20000410000 */
[----:B------:R-:W-:Y:S01]  /*ee70*/  F2FP.F16.E4M3.UNPACK_B R55, R55 ;  /* 0x00000037ff37723e */ /* 0x000fe200020006ff */
[----:B------:R-:W-:Y:S01]  /*ee80*/  FMUL.FTZ R75, R59, R65 ;  /* 0x000000413b4b7220 */ /* 0x000fe20000410000 */
[----:B------:R-:W-:Y:S01]  /*ee90*/  FFMA.FTZ R77, R61, R60, R64 ;  /* 0x0000003c3d4d7223 */ /* 0x000fe20000010040 */
[-C--:B------:R-:W-:Y:S01]  /*eea0*/  FFMA.FTZ R78, R59, R62.reuse, R58 ;  /* 0x0000003e3b4e7223 */ /* 0x080fe2000001003a */
[----:B------:R-:W-:Y:S01]  /*eeb0*/  F2FP.F16.E4M3.UNPACK_B R147, R147 ;  /* 0x00000093ff93723e */ /* 0x000fe200020006ff */
[----:B------:R-:W-:Y:S01]  /*eec0*/  FFMA.FTZ R79, R56, R62, -R75 ;  /* 0x0000003e384f7223 */ /* 0x000fe2000001084b */
[----:B------:R-:W-:-:S02]  /*eed0*/  HADD2.F32 R61, -RZ, R149.H0_H0 ;  /* 0x20000095ff3d7230 */ /* 0x000fc40000004100 */
[----:B------:R-:W-:Y:S01]  /*eee0*/  HADD2.F32 R58, -RZ, R63.H0_H0 ;  /* 0x2000003fff3a7230 */ /* 0x000fe20000004100 */
[----:B------:R-:W-:Y:S01]  /*eef0*/  F2FP.SATFINITE.E4M3.F32.PACK_AB_MERGE_C R77, R78, R77, RZ ;  /* 0x0000004d4e4d723e */ /* 0x000fe200048070ff */
[----:B------:R-:W-:Y:S01]  /*ef00*/  HADD2.F32 R62, -RZ, R149.H1_H1 ;  /* 0x30000095ff3e7230 */ /* 0x000fe20000004100 */
[----:B------:R-:W-:Y:S01]  /*ef10*/  F2FP.SATFINITE.E4M3.F32.PACK_AB_MERGE_C R76, R79, R76, RZ ;  /* 0x0000004c4f4c723e */ /* 0x000fe200048070ff */
[----:B------:R-:W-:Y:S02]  /*ef20*/  HADD2.F32 R56, -RZ, R55.H0_H0 ;  /* 0x20000037ff387230 */ /* 0x000fe40000004100 */
[-C--:B------:R-:W-:Y:S01]  /*ef30*/  FMUL.FTZ R65, R58, R61.reuse ;  /* 0x0000003d3a417220 */ /* 0x080fe20000410000 */
[----:B------:R-:W-:Y:S02]  /*ef40*/  HADD2.F32 R63, -RZ, R63.H1_H1 ;  /* 0x3000003fff3f7230 */ /* 0x000fe40000004100 */
[----:B------:R-:W-:Y:S02]  /*ef50*/  HADD2.F32 R55, -RZ, R55.H1_H1 ;  /* 0x30000037ff377230 */ /* 0x000fe40000004100 */
[----:B------:R-:W-:Y:S01]  /*ef60*/  FMUL.FTZ R75, R56, R61 ;  /* 0x0000003d384b7220 */ /* 0x000fe20000410000 */
[----:B------:R-:W-:-:S02]  /*ef70*/  HADD2.F32 R59, -RZ, R147.H0_H0 ;  /* 0x20000093ff3b7230 */ /* 0x000fc40000004100 */
[-C--:B------:R-:W-:Y:S01]  /*ef80*/  FMUL.FTZ R64, R63, R62.reuse ;  /* 0x0000003e3f407220 */ /* 0x080fe20000410000 */
[----:B------:R-:W-:Y:S02]  /*ef90*/  HADD2.F32 R60, -RZ, R147.H1_H1 ;  /* 0x30000093ff3c7230 */ /* 0x000fe40000004100 */
[C---:B------:R-:W-:Y:S01]  /*efa0*/  FMUL.FTZ R62, R55.reuse, R62 ;  /* 0x0000003e373e7220 */ /* 0x040fe20000410000 */
[-C--:B------:R-:W-:Y:S01]  /*efb0*/  FFMA.FTZ R61, R56, R59.reuse, -R65 ;  /* 0x0000003b383d7223 */ /* 0x080fe20000010841 */
[----:B------:R-:W-:Y:S01]  /*efc0*/  FFMA.FTZ R59, R58, R59, R75 ;  /* 0x0000003b3a3b7223 */ /* 0x000fe2000001004b */
[-C--:B------:R-:W-:Y:S01]  /*efd0*/  FFMA.FTZ R58, R55, R60.reuse, -R64 ;  /* 0x0000003c373a7223 */ /* 0x080fe20000010840 */
[----:B------:R-:W-:Y:S01]  /*efe0*/  FFMA.FTZ R74, R63, R60, R62 ;  /* 0x0000003c3f4a7223 */ /* 0x000fe2000001003e */
[----:B------:R-:W-:Y:S02]  /*eff0*/  F2FP.SATFINITE.E4M3.F32.PACK_AB_MERGE_C R55, R73, R70, RZ ;  /* 0x000000464937723e */ /* 0x000fe400048070ff */
[----:B------:R-:W-:-:S02]  /*f000*/  F2FP.F16.E4M3.UNPACK_B R62, R49 ;  /* 0x00000031ff3e723e */ /* 0x000fc400020006ff */
[----:B------:R-:W-:Y:S02]  /*f010*/  F2FP.F16.E4M3.UNPACK_B R65, R50 ;  /* 0x00000032ff41723e */ /* 0x000fe400020006ff */
[----:B------:R-:W-:Y:S01]  /*f020*/  F2FP.F16.E4M3.UNPACK_B R60, R45 ;  /* 0x0000002dff3c723e */ /* 0x000fe200020006ff */
[--C-:B------:R-:W-:Y:S01]  /*f030*/  HADD2.F32 R63, -RZ, R62.reuse.H0_H0 ;  /* 0x2000003eff3f7230 */ /* 0x100fe20000004100 */
[----:B------:R-:W-:Y:S01]  /*f040*/  F2FP.SATFINITE.E4M3.F32.PACK_AB_MERGE_C R55, R68, R69, R55 ;  /* 0x000000454437723e */ /* 0x000fe20004807037 */
[--C-:B------:R-:W-:Y:S01]  /*f050*/  HADD2.F32 R68, -RZ, R65.reuse.H0_H0 ;  /* 0x20000041ff447230 */ /* 0x100fe20000004100 */
[----:B------:R-:W-:Y:S01]  /*f060*/  F2FP.SATFINITE.E4M3.F32.PACK_AB_MERGE_C R56, R72, R71, RZ ;  /* 0x000000474838723e */ /* 0x000fe200048070ff */
[----:B------:R-:W-:Y:S01]  /*f070*/  HADD2.F32 R62, -RZ, R62.H1_H1 ;  /* 0x3000003eff3e7230 */ /* 0x000fe20000004100 */
[----:B------:R-:W-:Y:S01]  /*f080*/  F2FP.F16.E4M3.UNPACK_B R64, R48 ;  /* 0x00000030ff40723e */ /* 0x000fe200020006ff */
[----:B------:R-:W-:Y:S01]  /*f090*/  HADD2.F32 R65, -RZ, R65.H1_H1 ;  /* 0x30000041ff417230 */ /* 0x000fe20000004100 */
[----:B------:R-:W-:Y:S01]  /*f0a0*/  F2FP.SATFINITE.E4M3.F32.PACK_AB_MERGE_C R58, R58, R61, R76 ;  /* 0x0000003d3a3a723e */ /* 0x000fe2000480704c */
[----:B------:R-:W-:Y:S01]  /*f0b0*/  HADD2.F32 R61, -RZ, R60.H0_H0 ;  /* 0x2000003cff3d7230 */ /* 0x000fe20000004100 */
[----:B------:R-:W-:Y:S01]  /*f0c0*/  F2FP.SATFINITE.E4M3.F32.PACK_AB_MERGE_C R56, R67, R66, R56 ;  /* 0x000000424338723e */ /* 0x000fe20004807038 */
[----:B------:R-:W-:-:S02]  /*f0d0*/  HADD2.F32 R66, -RZ, R64.H0_H0 ;  /* 0x20000040ff427230 */ /* 0x000fc40000004100 */
[-C--:B------:R-:W-:Y:S01]  /*f0e0*/  FMUL.FTZ R70, R63, R68.reuse ;  /* 0x000000443f467220 */ /* 0x080fe20000410000 */
[----:B------:R-:W-:Y:S02]  /*f0f0*/  HADD2.F32 R60, -RZ, R60.H1_H1 ;  /* 0x3000003cff3c7230 */ /* 0x000fe40000004100 */
[C---:B------:R-:W-:Y:S01]  /*f100*/  FMUL.FTZ R68, R61.reuse, R68 ;  /* 0x000000443d447220 */ /* 0x040fe20000410000 */
[----:B------:R-:W-:Y:S01]  /*f110*/  FMUL.FTZ R67, R62, R65 ;  /* 0x000000413e437220 */ /* 0x000fe20000410000 */
[-C--:B------:R-:W-:Y:S01]  /*f120*/  FFMA.FTZ R70, R61, R66.reuse, -R70 ;  /* 0x000000423d467223 */ /* 0x080fe20000010846 */
[----:B------:R-:W-:Y:S01]  /*f130*/  F2FP.F16.E4M3.UNPACK_B R45, R45.H1 ;  /* 0x0000002dff2d723e */ /* 0x000fe200030006ff */
[----:B------:R-:W-:Y:S01]  /*f140*/  FFMA.FTZ R68, R63, R66, R68 ;  /* 0x000000423f447223 */ /* 0x000fe20000010044 */
[----:B------:R-:W-:Y:S02]  /*f150*/  HADD2.F32 R63, -RZ, R64.H1_H1 ;  /* 0x30000040ff3f7230 */ /* 0x000fe40000004100 */
[C---:B------:R-:W-:Y:S01]  /*f160*/  FMUL.FTZ R65, R60.reuse, R65 ;  /* 0x000000413c417220 */ /* 0x040fe20000410000 */
[----:B------:R-:W-:Y:S01]  /*f170*/  F2FP.F16.E4M3.UNPACK_B R61, R49.H1 ;  /* 0x00000031ff3d723e */ /* 0x000fe200030006ff */
[----:B------:R-:W-:Y:S01]  /*f180*/  HADD2.F32 R49, -RZ, R45.H0_H0 ;  /* 0x2000002dff317230 */ /* 0x000fe20000004100 */
[----:B------:R-:W-:Y:S01]  /*f190*/  F2FP.F16.E4M3.UNPACK_B R48, R48.H1 ;  /* 0x00000030ff30723e */ /* 0x000fe200030006ff */
[-C--:B------:R-:W-:Y:S01]  /*f1a0*/  FFMA.FTZ R69, R60, R63.reuse, -R67 ;  /* 0x0000003f3c457223 */ /* 0x080fe20000010843 */
[----:B------:R-:W-:Y:S01]  /*f1b0*/  F2FP.F16.E4M3.UNPACK_B R60, R50.H1 ;  /* 0x00000032ff3c723e */ /* 0x000fe200030006ff */
[----:B------:R-:W-:Y:S01]  /*f1c0*/  FFMA.FTZ R71, R62, R63, R65 ;  /* 0x0000003f3e477223 */ /* 0x000fe20000010041 */
[--C-:B------:R-:W-:Y:S01]  /*f1d0*/  HADD2.F32 R50, -RZ, R61.reuse.H0_H0 ;  /* 0x2000003dff327230 */ /* 0x100fe20000004100 */
[----:B------:R-:W-:Y:S01]  /*f1e0*/  F2FP.SATFINITE.E4M3.F32.PACK_AB_MERGE_C R59, R74, R59, R77 ;  /* 0x0000003b4a3b723e */ /* 0x000fe2000480704d */
[----:B------:R-:W-:Y:S01]  /*f1f0*/  HADD2.F32 R61, -RZ, R61.H1_H1 ;  /* 0x3000003dff3d7230 */ /* 0x000fe20000004100 */
[----:B------:R-:W-:Y:S01]  /*f200*/  F2FP.F16.E4M3.UNPACK_B R65, R46.H1 ;  /* 0x0000002eff41723e */ /* 0x000fe200030006ff */
[----:B------:R-:W-:-:S02]  /*f210*/  HADD2.F32 R62, -RZ, R60.H0_H0 ;  /* 0x2000003cff3e7230 */ /* 0x000fc40000004100 */
[----:B------:R-:W-:Y:S02]  /*f220*/  HADD2.F32 R64, -RZ, R60.H1_H1 ;  /* 0x3000003cff407230 */ /* 0x000fe40000004100 */
[----:B------:R-:W-:Y:S02]  /*f230*/  HADD2.F32 R45, -RZ, R45.H1_H1 ;  /* 0x3000002dff2d7230 */ /* 0x000fe40000004100 */
[CC--:B------:R-:W-:Y:S01]  /*f240*/  FMUL.FTZ R66, R50.reuse, R62.reuse ;  /* 0x0000003e32427220 */ /* 0x0c0fe20000410000 */
[--C-:B------:R-:W-:Y:S02]  /*f250*/  HADD2.F32 R60, -RZ, R48.reuse.H0_H0 ;  /* 0x20000030ff3c7230 */ /* 0x100fe40000004100 */
[----:B------:R-:W-:Y:S01]  /*f260*/  FMUL.FTZ R63, R49, R62 ;  /* 0x0000003e313f7220 */ /* 0x000fe20000410000 */
        /* <DEDUP_REMOVED lines=9> */
[-C--:B------:R-:W-:Y:S01]  /*f300*/  F2FP.F16.E4M3.UNPACK_B R45, R47.reuse ;  /* 0x0000002fff2d723e */ /* 0x080fe200020006ff */
[----:B------:R-:W-:Y:S01]  /*f310*/  HADD2.F32 R60, -RZ, R50.H0_H0 ;  /* 0x20000032ff3c7230 */ /* 0x000fe20000004100 */
        /* <DEDUP_REMOVED lines=28> */
[CC--:B------:R-:W-:Y:S01]  /*f4e0*/  FMUL.FTZ R48, R50.reuse, R64.reuse ;  /* 0x0000004032307220 */ /* 0x0c0fe20000410000 */
[----:B------:R-:W-:Y:S02]  /*f4f0*/  HADD2.F32 R46, -RZ, R46.H1_H1 ;  /* 0x3000002eff2e7230 */ /* 0x000fe40000004100 */
[----:B------:R-:W-:Y:S01]  /*f500*/  FMUL.FTZ R49, R45, R64 ;  /* 0x000000402d317220 */ /* 0x000fe20000410000 */
[----:B------:R-:W-:Y:S01]  /*f510*/  F2FP.SATFINITE.E4M3.F32.PACK_AB_MERGE_C R72, R75, R72, RZ ;  /* 0x000000484b48723e */ /* 0x000fe200048070ff */
[-C--:B------:R-:W-:Y:S01]  /*f520*/  FFMA.FTZ R47, R47, R44.reuse, -R60 ;  /* 0x0000002c2f2f7223 */ /* 0x080fe2000001083c */
[----:B------:R-:W-:Y:S01]  /*f530*/  FFMA.FTZ R62, R51, R44, R62 ;  /* 0x0000002c333e7223 */ /* 0x000fe2000001003e */
[-C--:B------:R-:W-:Y:S01]  /*f540*/  FFMA.FTZ R48, R45, R46.reuse, -R48 ;  /* 0x0000002e2d307223 */ /* 0x080fe20000010830 */
[----:B------:R-:W-:Y:S01]  /*f550*/  FFMA.FTZ R46, R50, R46, R49 ;  /* 0x0000002e322e7223 */ /* 0x000fe20000010031 */
[----:B------:R-:W-:Y:S01]  /*f560*/  F2FP.SATFINITE.E4M3.F32.PACK_AB_MERGE_C R73, R74, R73, RZ ;  /* 0x000000494a49723e */ /* 0x000fe200048070ff */
[----:B------:R-:W-:Y:S01]  /*f570*/  IMAD.MOV.U32 R44, RZ, RZ, R55 ;  /* 0x000000ffff2c7224 */ /* 0x000fe200078e0037 */
[----:B------:R-:W-:Y:S01]  /*f580*/  F2FP.SATFINITE.E4M3.F32.PACK_AB_MERGE_C R47, R47, R76, RZ ;  /* 0x0000004c2f2f723e */ /* 0x000fe200048070ff */
[----:B------:R-:W-:Y:S01]  /*f590*/  IMAD.MOV.U32 R50, RZ, RZ, R59 ;  /* 0x000000ffff327224 */ /* 0x000fe200078e003b */
[----:B------:R-:W-:-:S02]  /*f5a0*/  F2FP.SATFINITE.E4M3.F32.PACK_AB_MERGE_C R62, R62, R79, RZ ;  /* 0x0000004f3e3e723e */ /* 0x000fc400048070ff */
[----:B------:R-:W-:Y:S01]  /*f5b0*/  F2FP.SATFINITE.E4M3.F32.PACK_AB_MERGE_C R47, R48, R77, R47 ;  /* 0x0000004d302f723e */ /* 0x000fe2000480702f */
[----:B------:R-:W-:Y:S01]  /*f5c0*/  IMAD.MOV.U32 R48, RZ, RZ, R56 ;  /* 0x000000ffff307224 */ /* 0x000fe200078e0038 */
[----:B------:R-:W-:Y:S02]  /*f5d0*/  F2FP.SATFINITE.E4M3.F32.PACK_AB_MERGE_C R51, R46, R67, R62 ;  /* 0x000000432e33723e */ /* 0x000fe4000480703e */
[----:B------:R-:W-:Y:S02]  /*f5e0*/  F2FP.SATFINITE.E4M3.F32.PACK_AB_MERGE_C R45, R69, R70, R72 ;  /* 0x00000046452d723e */ /* 0x000fe40004807048 */
[----:B------:R-:W-:Y:S02]  /*f5f0*/  F2FP.SATFINITE.E4M3.F32.PACK_AB_MERGE_C R49, R71, R68, R73 ;  /* 0x000000444731723e */ /* 0x000fe40004807049 */
[----:B------:R-:W-:-:S07]  /*f600*/  MOV R46, R58 ;  /* 0x0000003a002e7202 */ /* 0x000fce0000000f00 */
.L_x_5074:
[----:B------:R-:W-:Y:S05]  /*f610*/  BSYNC B1 ;  /* 0x0000000000017941 */ /* 0x000fea0003800000 */
.L_x_5073:
        /* <DEDUP_REMOVED lines=8> */
[----:B--2---:R0:W-:Y:S01]  /*f6a0*/  STG.E.128 desc[UR54][R124.64], R48 ;  /* 0x000000307c007986 */ /* 0x0041e2000c101d36 */
[----:B------:R-:W-:Y:S05]  /*f6b0*/  BRA `(.L_x_5023) ;  /* 0x0000000000dc7947 */ /* 0x000fea0003800000 */
.L_x_4990:
[----:B------:R-:W-:-:S06]  /*f6c0*/  UISETP.NE.AND UP0, UPT, UR53, 0x3, UPT ;  /* 0x000000033500788c */ /* 0x000fcc000bf05270 */
[----:B------:R-:W-:-:S13]  /*f6d0*/  PLOP3.LUT P2, PT, PT, PT, UP0, 0x80, 0x0 ;  /* 0x000000000000781c */ /* 0x000fda0003f4f008 */
[----:B------:R-:W-:Y:S05]  /*f6e0*/  @!P2 BRA `(.L_x_5075) ;  /* 0x000000000004a947 */ /* 0x000fea0003800000 */
[----:B------:R-:W-:Y:S01]  /*f6f0*/  BPT.TRAP 0x1 ;  /* 0x000000040000795c */ /* 0x000fe20000300000 */
.L_x_5075:
[----:B------:R-:W-:Y:S01]  /*f700*/  IMAD R42, R17, 0x8, R16 ;  /* 0x00000008112a7824 */ /* 0x000fe200078e0210 */
[----:B------:R-:W-:Y:S01]  /*f710*/  SHF.L.U32 R43, R223, 0x1f, RZ ;  /* 0x0000001fdf2b7819 */ /* 0x000fe200000006ff */
[----:B------:R-:W-:Y:S01]  /*f720*/  IMAD R41, R24, -0xa0, R2 ;  /* 0xffffff6018297824 */ /* 0x000fe200078e0202 */
[----:B------:R-:W-:Y:S02]  /*f730*/  BSSY B1, `(.L_x_5076) ;  /* 0x0000004000017945 */ /* 0x000fe40003800000 */
[----:B------:R-:W0:Y:S02]  /*f740*/  SYNCS.PHASECHK.TRANS64.TRYWAIT P3, [R42+URZ+0x33490], R43 ;  /* 0x0334902b2a0075a7 */ /* 0x000e24000806017f */
[----:B------:R-:W-:Y:S01]  /*f750*/  VIMNMX R41, R41, 0xa0, PT ;  /* 0x000000a029297848 */ /* 0x000fe20003fe0100 */
[----:B0-----:R-:W-:Y:S06]  /*f760*/  @!P3 BRA `(.L_x_5077) ;  /* 0x0000020800f8b947 */ /* 0x001fec0003800000 */
.L_x_5323:
[----:B------:R-:W-:Y:S05]  /*f770*/  BSYNC B1 ;  /* 0x0000000000017941 */ /* 0x000fea0003800000 */
.L_x_5076:
        /* <DEDUP_REMOVED lines=21> */
.L_x_5079:
[----:B------:R-:W-:Y:S05]  /*f8d0*/  BSYNC B1 ;  /* 0x0000000000017941 */ /* 0x000fea0003800000 */
.L_x_5078:
[----:B-1----:R-:W-:-:S05]  /*f8e0*/  VIADD R44, R23, 0x80 ;  /* 0x00000080172c7836 */ /* 0x002fca0000000000 */
        /* <DEDUP_REMOVED lines=20> */
.L_x_5023:
[----:B------:R-:W-:Y:S05]  /*fa30*/  BSYNC B0 ;  /* 0x0000000000007941 */ /* 0x000fea0003800000 */
.L_x_4989:
        /* <DEDUP_REMOVED lines=12> */
[----:B------:R-:W-:-:S04]  /*fb00*/  @!P3 IADD3 R44, R42, 0x334a0, RZ ;  /* 0x000334a02a2cb810 */ /* 0x000fc80007ffe0ff */
[----:B------:R-:W-:-:S04]  /*fb10*/  @!P3 PRMT R44, RZ, 0x654, R44 ;  /* 0x00000654ff2cb816 */ /* 0x000fc8000000002c */
[----:B------:R0:W-:Y:S01]  /*fb20*/  @!P3 SYNCS.ARRIVE.TRANS64.RED.A1T0 RZ, [R44+URZ], RZ ;  /* 0x000000ff2cffb9a7 */ /* 0x0001e2000810043f */
[----:B------:R-:W-:Y:S05]  /*fb30*/  @!P2 BRA `(.L_x_5081) ;  /* 0x000000000004a947 */ /* 0x000fea0003800000 */
[----:B------:R-:W-:Y:S01]  /*fb40*/  BPT.TRAP 0x1 ;  /* 0x000000040000795c */ /* 0x000fe20000300000 */
.L_x_5081:
[----:B------:R-:W-:Y:S05]  /*fb50*/  BSYNC B0 ;  /* 0x0000000000007941 */ /* 0x000fea0003800000 */
.L_x_5080:
[----:B------:R-:W1:Y:S01]  /*fb60*/  SYNCS.PHASECHK.TRANS64.TRYWAIT P2, [R42+URZ+0x334b0], R43 ;  /* 0x0334b02b2a0075a7 */ /* 0x000e62000804017f */
[----:B------:R-:W-:Y:S01]  /*fb70*/  ULDC UR37, c[0x0][0x2e4] ;  /* 0x0000b90000257ab9 */ /* 0x000fe20000000800 */
[----:B------:R-:W-:Y:S01]  /*fb80*/  ULDC.64 UR38, c[0x0][0x318] ;  /* 0x0000c60000267ab9 */ /* 0x000fe20000000a00 */
[----:B------:R-:W-:Y:S01]  /*fb90*/  ULDC.64 UR40, c[0x0][0x308] ;  /* 0x0000c20000287ab9 */ /* 0x000fe20000000a00 */
[----:B------:R-:W-:Y:S01]  /*fba0*/  BSSY B0, `(.L_x_5082) ;  /* 0x0000003000007945 */ /* 0x000fe20003800000 */
[----:B------:R-:W-:-:S03]  /*fbb0*/  IMAD.WIDE R48, R24, 0xa0, R102 ;  /* 0x000000a018307825 */ /* 0x000fc600078e0266 */
[----:B-1----:R-:W-:Y:S05]  /*fbc0*/  @!P2 BRA `(.L_x_5083) ;  /* 0x0000020400f4a947 */ /* 0x002fea0003800000 */
.L_x_5324:
[----:B------:R-:W-:Y:S05]  /*fbd0*/  BSYNC B0 ;  /* 0x0000000000007941 */ /* 0x000fea0003800000 */
.L_x_5082:
[----:B------:R-:W-:Y:S01]  /*fbe0*/  ISETP.GE.AND P2, PT, R23, R41, PT ;  /* 0x000000291700720c */ /* 0x000fe20003f46270 */
[----:B------:R-:W-:-:S12]  /*fbf0*/  BSSY B0, `(.L_x_5084) ;  /* 0x000001b000007945 */ /* 0x000fd80003800000 */
[----:B------:R-:W-:Y:S05]  /*fc00*/  @P2 BRA `(.L_x_5085) ;  /* 0x0000000000642947 */ /* 0x000fea0003800000 */
[----:B0-----:R-:W-:Y:S02]  /*fc10*/  IMAD.MOV.U32 R44, RZ, RZ, R118 ;  /* 0x000000ffff2c7224 */ /* 0x001fe400078e0076 */
[----:B------:R-:W-:Y:S02]  /*fc20*/  IMAD.MOV.U32 R45, RZ, RZ, R32 ;  /* 0x000000ffff2d7224 */ /* 0x000fe400078e0020 */
[----:B-1----:R-:W-:Y:S02]  /*fc30*/  IMAD R43, R49, UR38, RZ ;  /* 0x00000026312b7c24 */ /* 0x002fe4000f8e02ff */
        /* <DEDUP_REMOVED lines=22> */
.L_x_5085:
[----:B------:R-:W-:Y:S05]  /*fda0*/  BSYNC B0 ;  /* 0x0000000000007941 */ /* 0x000fea0003800000 */
.L_x_5084:
[----:B-1----:R-:W-:Y:S01]  /*fdb0*/  VIADD R43, R23, 0x80 ;  /* 0x00000080172b7836 */ /* 0x002fe20000000000 */
[----:B------:R-:W-:Y:S04]  /*fdc0*/  BSSY B0, `(.L_x_5086) ;  /* 0x000001e000007945 */ /* 0x000fe80003800000 */
[----:B------:R-:W-:-:S13]  /*fdd0*/  ISETP.GE.AND P2, PT, R43, R41, PT ;  /* 0x000000292b00720c */ /* 0x000fda0003f46270 */
[----:B------:R-:W-:Y:S05]  /*fde0*/  @P2 BRA `(.L_x_5087) ;  /* 0x00000000006c2947 */ /* 0x000fea0003800000 */
[----:B------:R-:W-:Y:S01]  /*fdf0*/  IADD3 R41, P2, R48, 0x80, RZ ;  /* 0x0000008030297810 */ /* 0x000fe20007f5e0ff */
[----:B--2---:R-:W-:Y:S01]  /*fe00*/  IMAD.MOV.U32 R45, RZ, RZ, R32 ;  /* 0x000000ffff2d7224 */ /* 0x004fe200078e0020 */
[----:B0-----:R-:W-:-:S03]  /*fe10*/  MOV R44, R118 ;  /* 0x00000076002c7202 */ /* 0x001fc60000000f00 */
        /* <DEDUP_REMOVED lines=24> */
.L_x_5087:
[----:B------:R-:W-:Y:S05]  /*ffa0*/  BSYNC B0 ;  /* 0x0000000000007941 */ /* 0x000fea0003800000 */
.L_x_5086:
[----:B------:R-:W3:Y:S01]  /*ffb0*/  LDL R39, [R1+0x24] ;  /* 0x0000240001277983 */ /* 0x000ee20000100800 */
[----:B------:R-:W-:Y:S02]  /*ffc0*/  VIADD R17, R17, 0x1 ;  /* 0x0000000111117836 */ /* 0x000fe40000000000 */
[----:B------:R-:W-:Y:S01]  /*ffd0*/  @!P3 VIADD R42, R42, 0x334c0 ;  /* 0x000334c02a2ab836 */ /* 0x000fe20000000000 */
[----:B------:R-:W-:Y:S01]  /*ffe0*/  @!PT LDS RZ, [RZ] ;  /* 0x00000000fffff984 */ /* 0x000fe20000000800 */
[----:B------:R-:W-:Y:S01]  /*fff0*/  @!PT LDS RZ, [RZ] ;  /* 0x00000000fffff984 */ /* 0x000fe20000000800 */
[----:B------:R-:W-:Y:S01]  /*10000*/  @!PT LDS RZ, [RZ] ;  /* 0x00000000fffff984 */ /* 0x000fe20000000800 */
[----:B------:R-:W-:Y:S01]  /*10010*/  @!PT LDS RZ, [RZ] ;  /* 0x00000000fffff984 */ /* 0x000fe20000000800 */
[----:B------:R4:W-:Y:S06]  /*10020*/  MEMBAR.ALL.CTA ;  /* 0x0000000000007992 */ /* 0x0009ec0000008000 */
[----:B----4-:R-:W4:Y:S02]  /*10030*/  FENCE.VIEW.ASYNC.S ;  /* 0x00000000000073c6 */ /* 0x010f240000000000 */
[----:B----4-:R4:W-:Y:S01]  /*10040*/  BAR.SYNC.DEFER_BLOCKING R157, 0x80 ;  /* 0x0002009d0000751d */ /* 0x0109e20000010000 */
[----:B------:R-:W-:-:S02]  /*10050*/  ISETP.NE.AND P2, PT, R17, 0x2, PT ;  /* 0x000000021100780c */ /* 0x000fc40003f45270 */
[----:B------:R-:W-:Y:S02]  /*10060*/  @!P3 PRMT R42, RZ, 0x654, R42 ;  /* 0x00000654ff2ab816 */ /* 0x000fe4000000002a */
[----:B------:R-:W-:Y:S02]  /*10070*/  SEL R40, RZ, 0x1, P2 ;  /* 0x00000001ff287807 */ /* 0x000fe40001000000 */
[----:B------:R-:W-:Y:S02]  /*10080*/  SEL R17, R17, RZ, P2 ;  /* 0x000000ff11117207 */ /* 0x000fe40001000000 */
[----:B------:R-:W-:Y:S01]  /*10090*/  LOP3.LUT R223, R223, R40, RZ, 0x3c, !PT ;  /* 0x00000028dfdf7212 */ /* 0x000fe200078e3cff */
[----:B------:R4:W-:Y:S01]  /*100a0*/  @!P3 SYNCS.ARRIVE.TRANS64.RED.A1T0 RZ, [R42+URZ], RZ ;  /* 0x000000ff2affb9a7 */ /* 0x0009e2000810043f */
[----:B---3--:R-:W-:-:S13]  /*100b0*/  LOP3.LUT P4, RZ, R39, 0x2, RZ, 0xc0, !PT ;  /* 0x0000000227ff7812 */ /* 0x008fda000788c0ff */
[----:B----4-:R-:W-:Y:S05]  /*100c0*/  @P4 BRA `(.L_x_5088) ;  /* 0xffffff2800004947 */ /* 0x010fea000383ffff */
[----:B------:R-:W3:Y:S01]  /*100d0*/  S2R R39, SR_TID.X ;  /* 0x0000000000277919 */ /* 0x000ee20000002100 */
[----:B------:R-:W-:Y:S02]  /*100e0*/  PLOP3.LUT P0, PT, PT, PT, PT, 0x8, 0x0 ;  /* 0x000000000000781c */ /* 0x000fe40003f0e170 */
[----:B---3--:R-:W-:-:S04]  /*100f0*/  SHF.R.U32.HI R39, RZ, 0x7, R39 ;  /* 0x00000007ff277819 */ /* 0x008fc80000011627 */
[----:B------:R-:W-:-:S13]  /*10100*/  ISETP.NE.AND P4, PT, R39, 0x1, PT ;  /* 0x000000012700780c */ /* 0x000fda0003f85270 */
[----:B------:R-:W-:Y:S06]  /*10110*/  @!P4 BAR.ARV 0x9, 0x100 ;  /* 0x024400000000cb1d */ /* 0x000fec0000002000 */
.L_x_4984:
[----:B------:R-:W3:Y:S01]  /*10120*/  LDC R0, c[0x0][0x428] ;  /* 0x00010a00ff007b82 */ /* 0x000ee20000000800 */
[----:B------:R-:W-:Y:S02]  /*10130*/  PLOP3.LUT P1, PT, PT, PT, PT, 0x80, 0x0 ;  /* 0x000000000000781c */ /* 0x000fe40003f2f070 */
[----:B------:R-:W-:Y:S02]  /*10140*/  CS2R R122, SRZ ;  /* 0x00000000007a7805 */ /* 0x000fe4000001ff00 */
[----:B------:R-:W-:Y:S02]  /*10150*/  MOV R119, RZ ;  /* 0x000000ff00777202 */ /* 0x000fe40000000f00 */
[----:B------:R-:W-:Y:S02]  /*10160*/  CS2R R30, SRZ ;  /* 0x00000000001e7805 */ /* 0x000fe4000001ff00 */
[----:B------:R-:W-:Y:S02]  /*10170*/  CS2R R84, SRZ ;  /* 0x0000000000547805 */ /* 0x000fe4000001ff00 */
[----:B------:R-:W-:-:S02]  /*10180*/  CS2R R80, SRZ ;  /* 0x0000000000507805 */ /* 0x000fc4000001ff00 */
[----:B------:R-:W-:Y:S02]  /*10190*/  CS2R R34, SRZ ;  /* 0x0000000000227805 */ /* 0x000fe4000001ff00 */
[----:B------:R-:W-:Y:S01]  /*101a0*/  CS2R R88, SRZ ;  /* 0x0000000000587805 */ /* 0x000fe2000001ff00 */
[----:B--2---:R-:W-:Y:S01]  /*101b0*/  IMAD.MOV.U32 R50, RZ, RZ, RZ ;  /* 0x000000ffff327224 */ /* 0x004fe200078e00ff */
        /* <DEDUP_REMOVED lines=13> */
[----:B------:R-:W-:Y:S02]  /*10290*/  CS2R R92, SRZ ;  /* 0x00000000005c7805 */ /* 0x000fe4000001ff00 */
[----:B---3--:R-:W-:Y:S02]  /*102a0*/  ISETP.NE.AND P2, PT, R0, 0x1, PT ;  /* 0x000000010000780c */ /* 0x008fe40003f45270 */
[----:B------:R-:W-:Y:S02]  /*102b0*/  CS2R R56, SRZ ;  /* 0x0000000000387805 */ /* 0x000fe4000001ff00 */
[----:B------:R-:W-:Y:S02]  /*102c0*/  IADD3 R0, R234, 0x11f, -R227 ;  /* 0x0000011fea007810 */ /* 0x000fe40007ffe8e3 */
[----:B------:R-:W-:-:S02]  /*102d0*/  CS2R R52, SRZ ;  /* 0x0000000000347805 */ /* 0x000fc4000001ff00 */
[----:B------:R-:W-:Y:S02]  /*102e0*/  CS2R R38, SRZ ;  /* 0x0000000000267805 */ /* 0x000fe4000001ff00 */
[----:B------:R-:W-:Y:S02]  /*102f0*/  CS2R R96, SRZ ;  /* 0x0000000000607805 */ /* 0x000fe4000001ff00 */
[----:B-1----:R-:W-:Y:S01]  /*10300*/  CS2R R48, SRZ ;  /* 0x0000000000307805 */ /* 0x002fe2000001ff00 */
[----:B------:R-:W-:Y:S01]  /*10310*/  IMAD R0, R225, 0x80, R0 ;  /* 0x00000080e1007824 */ /* 0x000fe200078e0200 */
[----:B------:R-:W-:Y:S02]  /*10320*/  CS2R R100, SRZ ;  /* 0x0000000000647805 */ /* 0x000fe4000001ff00 */
[----:B0-----:R-:W-:Y:S02]  /*10330*/  CS2R R44, SRZ ;  /* 0x00000000002c7805 */ /* 0x001fe4000001ff00 */
[----:B------:R-:W-:Y:S01]  /*10340*/  CS2R R32, SRZ ;  /* 0x0000000000207805 */ /* 0x000fe2000001ff00 */
[----:B------:R-:W-:Y:S01]  /*10350*/  IMAD.HI R0, R0, 0x66666667, RZ ;  /* 0x6666666700007827 */ /* 0x000fe200078e02ff */
[----:B------:R-:W-:Y:S01]  /*10360*/  CS2R R108, SRZ ;  /* 0x00000000006c7805 */ /* 0x000fe2000001ff00 */
[----:B------:R-:W0:Y:S01]  /*10370*/  @P2 LDC R5, c[0x0][0x42c] ;  /* 0x00010b00ff052b82 */ /* 0x000e220000000800 */
[----:B------:R-:W-:-:S02]  /*10380*/  CS2R R28, SRZ ;  /* 0x00000000001c7805 */ /* 0x000fc4000001ff00 */
[----:B------:R-:W-:Y:S02]  /*10390*/  CS2R R8, SRZ ;  /* 0x0000000000087805 */ /* 0x000fe4000001ff00 */
[----:B------:R-:W-:Y:S02]  /*103a0*/  SHF.R.U32.HI R3, RZ, 0x1f, R0 ;  /* 0x0000001fff037819 */ /* 0x000fe40000011600 */
[----:B------:R-:W-:Y:S02]  /*103b0*/  CS2R R26, SRZ ;  /* 0x00000000001a7805 */ /* 0x000fe4000001ff00 */
[----:B------:R-:W-:Y:S02]  /*103c0*/  CS2R R112, SRZ ;  /* 0x0000000000707805 */ /* 0x000fe4000001ff00 */
[----:B------:R-:W-:Y:S02]  /*103d0*/  CS2R R40, SRZ ;  /* 0x0000000000287805 */ /* 0x000fe4000001ff00 */
[----:B------:R-:W-:Y:S01]  /*103e0*/  LEA.HI.SX32 R3, R0, R3, 0x1a ;  /* 0x0000000300037211 */ /* 0x000fe200078fd2ff */
[----:B------:R-:W1:Y:S01]  /*103f0*/  @P2 LDC R2, c[0x0][0x430] ;  /* 0x00010c00ff022b82 */ /* 0x000e620000000800 */
[----:B------:R-:W-:-:S02]  /*10400*/  CS2R R12, SRZ ;  /* 0x00000000000c7805 */ /* 0x000fc4000001ff00 */
[----:B------:R-:W-:Y:S02]  /*10410*/  CS2R R6, SRZ ;  /* 0x0000000000067805 */ /* 0x000fe4000001ff00 */
[----:B------:R-:W-:Y:S01]  /*10420*/  VIMNMX R105, R158, R3, PT ;  /* 0x000000039e697248 */ /* 0x000fe20003fe0100 */
[----:B------:R-:W-:Y:S01]  /*10430*/  IMAD.MOV.U32 R104, RZ, RZ, RZ ;  /* 0x000000ffff687224 */ /* 0x000fe200078e00ff */
[----:B------:R-:W-:Y:S02]  /*10440*/  MOV R55, RZ ;  /* 0x000000ff00377202 */ /* 0x000fe40000000f00 */
        /* <DEDUP_REMOVED lines=9> */
[----:B------:R-:W-:Y:S01]  /*104e0*/  CS2R R126, SRZ ;  /* 0x00000000007e7805 */ /* 0x000fe2000001ff00 */
[----:B0-----:R-:W-:-:S04]  /*104f0*/  @P2 IMAD.HI.U32 R5, R226, R5, RZ ;  /* 0x00000005e2052227 */ /* 0x001fc800078e00ff */
[----:B------:R-:W-:Y:S02]  /*10500*/  IMAD.MOV.U32 R21, RZ, RZ, RZ ;  /* 0x000000ffff157224 */ /* 0x000fe400078e00ff */
[----:B------:R-:W-:Y:S01]  /*10510*/  IMAD.MOV.U32 R4, RZ, RZ, RZ ;  /* 0x000000ffff047224 */ /* 0x000fe200078e00ff */
[----:B-1----:R-:W-:Y:S01]  /*10520*/  @P2 SHF.R.U32.HI R226, RZ, R2, R5 ;  /* 0x00000002ffe22219 */ /* 0x002fe20000011605 */
[----:B------:R-:W-:Y:S01]  /*10530*/  IMAD.MOV.U32 R129, RZ, RZ, RZ ;  /* 0x000000ffff817224 */ /* 0x000fe200078e00ff */
[----:B------:R-:W-:Y:S01]  /*10540*/  ISETP.GE.AND P2, PT, R105, 0x1, PT ;  /* 0x000000016900780c */ /* 0x000fe20003f46270 */
[----:B------:R-:W-:-:S12]  /*10550*/  @P0 BRA `(.L_x_5089) ;  /* 0x00000000000c0947 */ /* 0x000fd80003800000 */
[----:B------:R-:W0:Y:S01]  /*10560*/  FENCE.VIEW.ASYNC.G ;  /* 0x00000000000073c6 */ /* 0x000e220000000100 */
[----:B------:R-:W-:Y:S05]  /*10570*/  WARPSYNC.ALL ;  /* 0x0000000000007948 */ /* 0x000fea0003800000 */
[----:B0-----:R-:W-:Y:S06]  /*10580*/  BAR.ARV 0xc, 0x180 ;  /* 0x0306000000007b1d */ /* 0x001fec0000002000 */
.L_x_5089:
[----:B------:R-:W-:Y:S01]  /*10590*/  MOV R20, RZ ;  /* 0x000000ff00147202 */ /* 0x000fe20000000f00 */
[----:B------:R-:W-:Y:S01]  /*105a0*/  IMAD.MOV.U32 R5, RZ, RZ, RZ ;  /* 0x000000ffff057224 */ /* 0x000fe200078e00ff */
[----:B------:R-:W-:Y:S06]  /*105b0*/  @!P2 BRA `(.L_x_5090) ;  /* 0x000001500098a947 */ /* 0x000fec0003800000 */
[----:B------:R-:W-:-:S03]  /*105c0*/  UMOV UR4, 0xffffffff ;  /* 0xffffffff00047882 */ /* 0x000fc60000000000 */
[----:B------:R-:W-:Y:S05]  /*105d0*/  BRA.DIV UR4, `(.L_x_5091) ;  /* 0x000001fe04847947 */ /* 0x000fea000b800000 */
[----:B------:R-:W0:Y:S02]  /*105e0*/  S2R R0, SR_TID.X ;  /* 0x0000000000007919 */ /* 0x000e240000002100 */
[C---:B0-----:R-:W-:Y:S02]  /*105f0*/  VIADD R2, R0.reuse, 0xffffff80 ;  /* 0xffffff8000027836 */ /* 0x041fe40000000000 */
[----:B------:R-:W-:-:S05]  /*10600*/  VIADD R0, R0, 0xffffff80 ;  /* 0xffffff8000007836 */ /* 0x000fca0000000000 */
[----:B------:R-:W-:-:S04]  /*10610*/  SHF.R.S32.HI R0, RZ, 0x1f, R0 ;  /* 0x0000001fff007819 */ /* 0x000fc80000011400 */
[----:B------:R-:W-:-:S04]  /*10620*/  LEA.HI R0, R0, R2, RZ, 0x7 ;  /* 0x0000000200007211 */ /* 0x000fc800078f38ff */
[----:B------:R-:W-:-:S05]  /*10630*/  SHF.R.S32.HI R0, RZ, 0x7, R0 ;  /* 0x00000007ff007819 */ /* 0x000fca0000011400 */
[----:B------:R0:W1:Y:S02]  /*10640*/  SHFL.IDX PT, R224, R0, RZ, 0x1f ;  /* 0x00001fff00e07589 */ /* 0x00006400000e0000 */
.L_x_5327:
        /* <DEDUP_REMOVED lines=25> */
.L_x_5092:
        /* <DEDUP_REMOVED lines=12> */
[----:B------:R-:W4:Y:S01]  /*108a0*/  @P1 LDC.64 R14, c[0x0][0x9c0] ;  /* 0x00027000ff0e1b82 */ /* 0x000f220000000a00 */
[----:B-1----:R-:W-:-:S02]  /*108b0*/  @P0 IMAD R7, R7, R12, RZ ;  /* 0x0000000c07070224 */ /* 0x002fc400078e02ff */
[C---:B--2---:R-:W-:Y:S02]  /*108c0*/  @P0 IMAD R0, R2.reuse, R8, RZ ;  /* 0x0000000802000224 */ /* 0x044fe400078e02ff */
[----:B0-----:R-:W-:Y:S02]  /*108d0*/  @P1 IMAD R4, R2, R10, RZ ;  /* 0x0000000a02041224 */ /* 0x001fe400078e02ff */
[C---:B---3--:R-:W-:Y:S02]  /*108e0*/  @P0 IMAD R9, R20.reuse, R9, R0 ;  /* 0x0000000914090224 */ /* 0x048fe400078e0200 */
[----:B------:R-:W-:-:S04]  /*108f0*/  @P0 IMAD.WIDE.U32 R2, R20, R8, RZ ;  /* 0x0000000814020225 */ /* 0x000fc800078e00ff */
[C---:B------:R-:W-:Y:S02]  /*10900*/  @P1 IMAD R11, R20.reuse, R11, R4 ;  /* 0x0000000b140b1224 */ /* 0x040fe400078e0204 */
[----:B------:R-:W-:-:S04]  /*10910*/  @P1 IMAD.WIDE.U32 R4, R20, R10, RZ ;  /* 0x0000000a14041225 */ /* 0x000fc800078e00ff */
[----:B------:R-:W-:Y:S01]  /*10920*/  @P0 IMAD.IADD R3, R3, 0x1, R9 ;  /* 0x0000000103030824 */ /* 0x000fe200078e0209 */
[----:B------:R-:W-:Y:S02]  /*10930*/  @P1 SHF.R.S32.HI R9, RZ, 0x1f, R226 ;  /* 0x0000001fff091819 */ /* 0x000fe400000114e2 */
[----:B------:R-:W-:Y:S01]  /*10940*/  @P1 IADD3 R5, R5, R11, RZ ;  /* 0x0000000b05051210 */ /* 0x000fe20007ffe0ff */
        /* <DEDUP_REMOVED lines=31> */
.L_x_5096:
[----:B-1----:R1:W2:Y:S02]  /*10b40*/  SYNCS.PHASECHK.TRANS64.TRYWAIT P0, [R16+URZ+0x33400], R3 ;  /* 0x03340003100075a7 */ /* 0x0022a4000800017f */
[----:B--2---:R-:W-:Y:S05]  /*10b50*/  @!P0 NANOSLEEP.SYNCS 0x989680 ;  /* 0x009896800000895d */ /* 0x004fea0003900000 */
[----:B------:R-:W2:Y:S02]  /*10b60*/  @!P0 SYNCS.PHASECHK.TRANS64 P0, [R16+URZ+0x33400], R3 ;  /* 0x03340003100085a7 */ /* 0x000ea4000800007f */
[----:B--2---:R-:W-:Y:S05]  /*10b70*/  @!P0 BRA `(.L_x_5096) ;  /* 0xfffffffc00f08947 */ /* 0x004fea000383ffff */
.L_x_5095:
[----:B------:R-:W-:Y:S05]  /*10b80*/  BSYNC B0 ;  /* 0x0000000000007941 */ /* 0x000fea0003800000 */
.L_x_5094:
[----:B------:R-:W-:Y:S05]  /*10b90*/  BRA `(.L_x_5097) ;  /* 0x00000070001c7947 */ /* 0x000fea0003800000 */
.L_x_5093:
        /* <DEDUP_REMOVED lines=23> */
[----:B------:R-:W-:Y:S01]  /*10d10*/  MOV R6, UR6 ;  /* 0x0000000600067c02 */ /* 0x000fe20008000f00 */
[----:B------:R-:W-:Y:S01]  /*10d20*/  IMAD.U32 R7, RZ, RZ, UR7 ;  /* 0x00000007ff077e24 */ /* 0x000fe2000f8e00ff */
[----:B------:R-:W-:Y:S01]  /*10d30*/  MOV R12, 0x1 ;  /* 0x00000001000c7802 */ /* 0x000fe20000000f00 */
[----:B------:R-:W-:-:S02]  /*10d40*/  IMAD.U32 R10, RZ, RZ, UR4 ;  /* 0x00000004ff0a7e24 */ /* 0x000fc4000f8e00ff */
[----:B------:R-:W-:Y:S02]  /*10d50*/  IMAD.U32 R11, RZ, RZ, UR5 ;  /* 0x00000005ff0b7e24 */ /* 0x000fe4000f8e00ff */
[----:B------:R-:W-:Y:S02]  /*10d60*/  IMAD.MOV.U32 R8, RZ, RZ, 0x70 ;  /* 0x00000070ff087424 */ /* 0x000fe400078e00ff */
[----:B0-----:R-:W-:-:S07]  /*10d70*/  IMAD.MOV.U32 R13, RZ, RZ, RZ ;  /* 0x000000ffff0d7224 */ /* 0x001fce00078e00ff */
[----:B------:R-:W-:-:S07]  /*10d80*/  LEPC R20, `(.L_x_5098) ;  /* 0x000000001014794e */ /* 0x000fce0000000000 */
[----:B-1----:R-:W-:Y:S05]  /*10d90*/  CALL.ABS.NOINC R14 ;  /* 0x000000000e007343 */ /* 0x002fea0003c00000 */
.L_x_5098:
[----:B------:R-:W0:Y:S01]  /*10da0*/  LDC.64 R12, c[0x0][0x3d8] ;  /* 0x0000f600ff0c7b82 */ /* 0x000e220000000a00 */
[----:B------:R-:W-:Y:S01]  /*10db0*/  SHF.R.S32.HI R3, RZ, 0x1f, R225 ;  /* 0x0000001fff037819 */ /* 0x000fe200000114e1 */
[----:B------:R-:W-:Y:S01]  /*10dc0*/  ULDC.U8 UR4, c[0x0][0x3f0] ;  /* 0x0000fc0000047ab9 */ /* 0x000fe20000000000 */
[----:B------:R-:W-:Y:S01]  /*10dd0*/  BSSY B0, `(.L_x_5099) ;  /* 0x00006db000007945 */ /* 0x000fe20003800000 */
[----:B------:R-:W-:-:S04]  /*10de0*/  ISETP.NE.AND P0, PT, RZ, UR4, PT ;  /* 0x00000004ff007c0c */ /* 0x000fc8000bf05270 */
[----:B------:R-:W1:Y:S01]  /*10df0*/  LDC.64 R10, c[0x0][0x3e8] ;  /* 0x0000fa00ff0a7b82 */ /* 0x000e620000000a00 */
[-C--:B0-----:R-:W-:Y:S02]  /*10e00*/  IMAD R0, R3, R12.reuse, RZ ;  /* 0x0000000c03007224 */ /* 0x081fe400078e02ff */
[----:B------:R-:W-:-:S04]  /*10e10*/  IMAD.WIDE.U32 R4, R225, R12, RZ ;  /* 0x0000000ce1047225 */ /* 0x000fc800078e00ff */
[----:B------:R-:W-:Y:S02]  /*10e20*/  IMAD.SHL.U32 R53, R4, 0x80, RZ ;  /* 0x0000008004357824 */ /* 0x000fe400078e00ff */
[-C--:B-1----:R-:W-:Y:S02]  /*10e30*/  IMAD R8, R3, R10.reuse, RZ ;  /* 0x0000000a03087224 */ /* 0x082fe400078e02ff */
[C---:B------:R-:W-:Y:S02]  /*10e40*/  IMAD R3, R225.reuse, R13, R0 ;  /* 0x0000000de1037224 */ /* 0x040fe400078e0200 */
[----:B------:R-:W-:-:S04]  /*10e50*/  IMAD.WIDE.U32 R6, R225, R10, RZ ;  /* 0x0000000ae1067225 */ /* 0x000fc800078e00ff */
[----:B------:R-:W-:Y:S01]  /*10e60*/  IMAD R9, R225, R11, R8 ;  /* 0x0000000be1097224 */ /* 0x000fe200078e0208 */
[----:B------:R-:W-:Y:S01]  /*10e70*/  SHF.L.U32 R55, R6, 0x7, RZ ;  /* 0x0000000706377819 */ /* 0x000fe200000006ff */
[----:B------:R-:W-:Y:S02]  /*10e80*/  IMAD.IADD R5, R5, 0x1, R3 ;  /* 0x0000000105057824 */ /* 0x000fe400078e0203 */
[----:B------:R-:W-:Y:S02]  /*10e90*/  IMAD R0, R225, -0x80, R227 ;  /* 0xffffff80e1007824 */ /* 0x000fe400078e02e3 */
[----:B------:R-:W-:Y:S01]  /*10ea0*/  IMAD.IADD R3, R7, 0x1, R9 ;  /* 0x0000000107037824 */ /* 0x000fe200078e0209 */
[----:B------:R-:W-:Y:S02]  /*10eb0*/  SHF.L.U64.HI R50, R4, 0x7, R5 ;  /* 0x0000000704327819 */ /* 0x000fe40000010205 */
[----:B------:R-:W-:Y:S02]  /*10ec0*/  VIMNMX R4, R0, 0x80, PT ;  /* 0x0000008000047848 */ /* 0x000fe40003fe0100 */
[----:B------:R-:W-:Y:S01]  /*10ed0*/  SHF.L.U64.HI R52, R6, 0x7, R3 ;  /* 0x0000000706347819 */ /* 0x000fe20000010203 */
[----:B------:R-:W-:Y:S06]  /*10ee0*/  @!P0 BRA `(.L_x_5100) ;  /* 0x00000034009c8947 */ /* 0x000fec0003800000 */
[----:B------:R-:W0:Y:S01]  /*10ef0*/  LDC R0, c[0x0][0x428] ;  /* 0x00010a00ff007b82 */ /* 0x000e220000000800 */
        /* <DEDUP_REMOVED lines=15> */
[----:B------:R-:W-:Y:S01]  /*10ff0*/  IMAD.MOV.U32 R4, RZ, RZ, R46 ;  /* 0x000000ffff047224 */ /* 0x000fe200078e002e */
[----:B------:R-:W-:Y:S01]  /*11000*/  MOV R7, R49 ;  /* 0x0000003100077202 */ /* 0x000fe20000000f00 */
[----:B------:R-:W-:Y:S01]  /*11010*/  IMAD.MOV.U32 R6, RZ, RZ, R144 ;  /* 0x000000ffff067224 */ /* 0x000fe200078e0090 */
[----:B0-----:R-:W-:-:S13]  /*11020*/  ISETP.NE.AND P1, PT, R0, 0x1, PT ;  /* 0x000000010000780c */ /* 0x001fda0003f25270 */
[----:B------:R-:W0:Y:S08]  /*11030*/  @P1 LDC R0, c[0x0][0x42c] ;  /* 0x00010b00ff001b82 */ /* 0x000e300000000800 */
[----:B------:R-:W1:Y:S01]  /*11040*/  @P1 LDC R5, c[0x0][0x430] ;  /* 0x00010c00ff051b82 */ /* 0x000e620000000800 */
[----:B0-----:R-:W-:-:S05]  /*11050*/  @P1 IMAD.HI.U32 R0, R3, R0, RZ ;  /* 0x0000000003001227 */ /* 0x001fca00078e00ff */
[----:B-1----:R-:W-:Y:S01]  /*11060*/  @P1 SHF.R.U32.HI R3, RZ, R5, R0 ;  /* 0x00000005ff031219 */ /* 0x002fe20000011600 */
[----:B------:R-:W-:-:S03]  /*11070*/  IMAD.MOV.U32 R5, RZ, RZ, R51 ;  /* 0x000000ffff057224 */ /* 0x000fc600078e0033 */
[----:B------:R-:W-:Y:S01]  /*11080*/  SHF.R.S32.HI R45, RZ, 0x1f, R3 ;  /* 0x0000001fff2d7819 */ /* 0x000fe20000011403 */
[----:B------:R-:W-:Y:S06]  /*11090*/  @P0 BRA `(.L_x_5102) ;  /* 0x0000000000e40947 */ /* 0x000fec0003800000 */
[----:B------:R-:W-:Y:S01]  /*110a0*/  SHF.R.S32.HI R54, RZ, 0x1f, R23 ;  /* 0x0000001fff367819 */ /* 0x000fe20000011417 */
[----:B------:R-:W-:Y:S01]  /*110b0*/  IMAD.MOV.U32 R8, RZ, RZ, R19 ;  /* 0x000000ffff087224 */ /* 0x000fe200078e0013 */
[----:B------:R-:W-:Y:S01]  /*110c0*/  ULDC UR4, c[0x0][0x3d4] ;  /* 0x0000f50000047ab9 */ /* 0x000fe20000000800 */
[----:B------:R-:W-:Y:S01]  /*110d0*/  IMAD.MOV.U32 R9, RZ, RZ, R48 ;  /* 0x000000ffff097224 */ /* 0x000fe200078e0030 */
[----:B------:R-:W-:Y:S01]  /*110e0*/  ULDC.64 UR6, c[0x0][0x3c8] ;  /* 0x0000f20000067ab9 */ /* 0x000fe20000000a00 */
[-C--:B------:R-:W-:Y:S01]  /*110f0*/  IMAD R0, R54, R12.reuse, RZ ;  /* 0x0000000c36007224 */ /* 0x080fe200078e02ff */
[----:B------:R-:W-:Y:S01]  /*11100*/  ULDC.64 UR8, c[0x0][0x3e0] ;  /* 0x0000f80000087ab9 */ /* 0x000fe20000000a00 */
[----:B------:R-:W-:Y:S01]  /*11110*/  IMAD.WIDE.U32 R14, R23, R12, R8 ;  /* 0x0000000c170e7225 */ /* 0x000fe200078e0008 */
[----:B------:R-:W-:Y:S02]  /*11120*/  IADD3 R20, R19, 0x20, RZ ;  /* 0x0000002013147810 */ /* 0x000fe40007ffe0ff */
[----:B------:R-:W-:-:S02]  /*11130*/  CS2R R42, SRZ ;  /* 0x00000000002a7805 */ /* 0x000fc4000001ff00 */
[----:B------:R-:W-:Y:S01]  /*11140*/  CS2R R40, SRZ ;  /* 0x0000000000287805 */ /* 0x000fe2000001ff00 */
[----:B------:R-:W-:Y:S01]  /*11150*/  IMAD R21, R23, R13, R0 ;  /* 0x0000000d17157224 */ /* 0x000fe200078e0200 */
[----:B------:R-:W-:Y:S01]  /*11160*/  IADD3 R14, P2, P5, R53, R46, R14 ;  /* 0x0000002e350e7210 */ /* 0x000fe20007d5e00e */
[-C--:B------:R-:W-:Y:S02]  /*11170*/  IMAD R0, R54, R10.reuse, RZ ;  /* 0x0000000a36007224 */ /* 0x080fe400078e02ff */
[----:B------:R-:W-:Y:S02]  /*11180*/  IMAD.IADD R21, R15, 0x1, R21 ;  /* 0x000000010f157824 */ /* 0x000fe400078e0215 */
[----:B------:R-:W-:-:S04]  /*11190*/  IMAD.WIDE.U32 R8, R23, R10, R8 ;  /* 0x0000000a17087225 */ /* 0x000fc800078e0008 */
[----:B------:R-:W-:Y:S01]  /*111a0*/  IMAD R15, R23, R11, R0 ;  /* 0x0000000b170f7224 */ /* 0x000fe200078e0200 */
[----:B------:R-:W-:Y:S01]  /*111b0*/  IADD3 R46, P3, P4, R55, R144, R8 ;  /* 0x00000090372e7210 */ /* 0x000fe20007c7e008 */
[----:B------:R-:W-:Y:S02]  /*111c0*/  VIADD R8, R19, 0x10 ;  /* 0x0000001013087836 */ /* 0x000fe40000000000 */
[----:B------:R-:W-:Y:S02]  /*111d0*/  IMAD.IADD R0, R9, 0x1, R15 ;  /* 0x0000000109007824 */ /* 0x000fe400078e020f */
[C---:B------:R-:W-:Y:S01]  /*111e0*/  VIADD R9, R19.reuse, 0x30 ;  /* 0x0000003013097836 */ /* 0x040fe20000000000 */
[----:B------:R-:W-:Y:S02]  /*111f0*/  ISETP.GE.AND P1, PT, R8, UR4, PT ;  /* 0x0000000408007c0c */ /* 0x000fe4000bf26270 */
[----:B------:R-:W-:Y:S02]  /*11200*/  IADD3.X R0, R52, R49, R0, P3, P4 ;  /* 0x0000003134007210 */ /* 0x000fe40001fe8400 */
[----:B------:R-:W-:-:S02]  /*11210*/  ISETP.GE.AND P4, PT, R19, UR4, PT ;  /* 0x0000000413007c0c */ /* 0x000fc4000bf86270 */
[----:B------:R-:W-:Y:S02]  /*11220*/  IADD3.X R8, R50, R51, R21, P2, P5 ;  /* 0x0000003332087210 */ /* 0x000fe400017ea415 */
[----:B------:R-:W-:Y:S02]  /*11230*/  IADD3 R14, P3, R14, UR6, RZ ;  /* 0x000000060e0e7c10 */ /* 0x000fe4000ff7e0ff */
[----:B------:R-:W-:Y:S02]  /*11240*/  IADD3 R46, P5, R46, UR8, RZ ;  /* 0x000000082e2e7c10 */ /* 0x000fe4000ffbe0ff */
[----:B------:R-:W-:Y:S01]  /*11250*/  ISETP.GE.AND P2, PT, R20, UR4, PT ;  /* 0x0000000414007c0c */ /* 0x000fe2000bf46270 */
[C---:B------:R-:W-:Y:S01]  /*11260*/  VIADD R20, R19.reuse, 0x40 ;  /* 0x0000004013147836 */ /* 0x040fe20000000000 */
        /* <DEDUP_REMOVED lines=28> */
.L_x_5102:
[----:B------:R-:W-:Y:S05]  /*11430*/  BSYNC B1 ;  /* 0x0000000000017941 */ /* 0x000fea0003800000 */
.L_x_5101:
[----:B------:R-:W-:Y:S01]  /*11440*/  IMAD R0, R45, R12, RZ ;  /* 0x0000000c2d007224 */ /* 0x000fe200078e02ff */
[----:B------:R-:W-:Y:S01]  /*11450*/  ULDC.64 UR4, c[0x0][0x3c8] ;  /* 0x0000f20000047ab9 */ /* 0x000fe20000000a00 */
[----:B------:R-:W-:Y:S01]  /*11460*/  IMAD.WIDE.U32 R6, R3, R10, R6 ;  /* 0x0000000a03067225 */ /* 0x000fe200078e0006 */
        /* <DEDUP_REMOVED lines=11> */
.L_x_5330:
[----:B------:R-:W-:-:S03]  /*11520*/  UMOV UR4, 0xffffffff ;  /* 0xffffffff00047882 */ /* 0x000fc60000000000 */
[----:B------:R-:W-:Y:S05]  /*11530*/  BRA.DIV UR4, `(.L_x_5104) ;  /* 0x000001f204147947 */ /* 0x000fea000b800000 */
.L_x_5333:
[----:B------:R-:W-:-:S03]  /*11540*/  UMOV UR4, 0xffffffff ;  /* 0xffffffff00047882 */ /* 0x000fc60000000000 */
[----:B------:R-:W-:Y:S05]  /*11550*/  BRA.DIV UR4, `(.L_x_5105) ;  /* 0x000001f204347947 */ /* 0x000fea000b800000 */
.L_x_5336:
[----:B------:R-:W-:-:S03]  /*11560*/  UMOV UR4, 0xffffffff ;  /* 0xffffffff00047882 */ /* 0x000fc60000000000 */
[----:B------:R-:W-:Y:S05]  /*11570*/  BRA.DIV UR4, `(.L_x_5106) ;  /* 0x000001f204547947 */ /* 0x000fea000b800000 */
.L_x_5339:
[----:B------:R-:W-:Y:S01]  /*11580*/  ULEA.HI UR4, UR43, UR43, URZ, 0x1 ;  /* 0x0000002b2b047291 */ /* 0x000fe2000f8f083f */
[----:B------:R-:W-:Y:S03]  /*11590*/  BSSY B1, `(.L_x_5107) ;  /* 0x0000007000017945 */ /* 0x000fe60003800000 */
[----:B------:R-:W-:-:S04]  /*115a0*/  ULOP3.LUT UR4, UR4, 0xfffffffe, URZ, 0xc0, !UPT ;  /* 0xfffffffe04047892 */ /* 0x000fc8000f8ec03f */
[----:B------:R-:W-:-:S06]  /*115b0*/  UIADD3 UR4, UR43, -UR4, URZ ;  /* 0x800000042b047290 */ /* 0x000fcc000fffe03f */
[----:B------:R-:W-:-:S04]  /*115c0*/  MOV R3, UR4 ;  /* 0x0000000400037c02 */ /* 0x000fc80008000f00 */
[----:B------:R-:W-:-:S04]  /*115d0*/  SHF.L.U32 R3, R3, 0x1f, RZ ;  /* 0x0000001f03037819 */ /* 0x000fc800000006ff */
[----:B------:R-:W1:Y:S02]  /*115e0*/  SYNCS.PHASECHK.TRANS64.TRYWAIT P1, [R16+URZ+0x33400], R3 ;  /* 0x03340003100075a7 */ /* 0x000e64000802017f */
[----:B-1----:R-:W-:Y:S05]  /*115f0*/  @!P1 BRA `(.L_x_5108) ;  /* 0x000001f0005c9947 */ /* 0x002fea0003800000 */
.L_x_5340:
[----:B------:R-:W-:Y:S05]  /*11600*/  BSYNC B1 ;  /* 0x0000000000017941 */ /* 0x000fea0003800000 */
.L_x_5107:
[----:B------:R-:W-:Y:S05]  /*11610*/  @P0 BRA `(.L_x_5109) ;  /* 0x0000006400580947 */ /* 0x000fea0003800000 */
[----:B------:R-:W2:Y:S01]  /*11620*/  LDC R0, c[0x0][0x3d4] ;  /* 0x0000f500ff007b82 */ /* 0x000ea20000000800 */
[----:B------:R-:W-:Y:S01]  /*11630*/  LOP3.LUT R4, R228, 0x10, R18, 0xf8, !PT ;  /* 0x00000010e4047812 */ /* 0x000fe200078ef812 */
[C---:B------:R-:W-:Y:S01]  /*11640*/  VIADD R5, R19.reuse, 0x20 ;  /* 0x0000002013057836 */ /* 0x040fe20000000000 */
[----:B------:R-:W-:Y:S01]  /*11650*/  BSSY B1, `(.L_x_5110) ;  /* 0x0000087000017945 */ /* 0x000fe20003800000 */
[C---:B-1----:R-:W-:Y:S01]  /*11660*/  VIADD R3, R19.reuse, 0x10 ;  /* 0x0000001013037836 */ /* 0x042fe20000000000 */
[----:B------:R-:W-:Y:S01]  /*11670*/  LOP3.LUT R4, R4, R229, RZ, 0x3c, !PT ;  /* 0x000000e504047212 */ /* 0x000fe200078e3cff */
[----:B------:R-:W-:Y:S01]  /*11680*/  VIADD R7, R19, 0x30 ;  /* 0x0000003013077836 */ /* 0x000fe20000000000 */
[----:B------:R-:W-:Y:S01]  /*11690*/  LOP3.LUT P5, RZ, R235, 0x2, RZ, 0xc0, !PT ;  /* 0x00000002ebff7812 */ /* 0x000fe200078ac0ff */
[C---:B------:R-:W-:Y:S02]  /*116a0*/  VIADD R11, R19.reuse, 0x50 ;  /* 0x00000050130b7836 */ /* 0x040fe40000000000 */
[----:B------:R-:W-:Y:S01]  /*116b0*/  IMAD.IADD R4, R230, 0x1, R4 ;  /* 0x00000001e6047824 */ /* 0x000fe200078e0204 */
[----:B--2---:R-:W-:-:S02]  /*116c0*/  ISETP.GE.AND P6, PT, R19, R0, PT ;  /* 0x000000001300720c */ /* 0x004fc40003fc6270 */
[-C--:B------:R-:W-:Y:S02]  /*116d0*/  ISETP.GE.AND P1, PT, R5, R0.reuse, PT ;  /* 0x000000000500720c */ /* 0x080fe40003f26270 */
[-C--:B------:R-:W-:Y:S01]  /*116e0*/  ISETP.GE.AND P0, PT, R3, R0.reuse, PT ;  /* 0x000000000300720c */ /* 0x080fe20003f06270 */
[----:B------:R-:W-:Y:S01]  /*116f0*/  IMAD.IADD R3, R16, 0x1, R4 ;  /* 0x0000000110037824 */ /* 0x000fe200078e0204 */
[----:B------:R-:W-:Y:S02]  /*11700*/  IADD3 R5, R19, 0x40, RZ ;  /* 0x0000004013057810 */ /* 0x000fe40007ffe0ff */
[-C--:B------:R-:W-:Y:S02]  /*11710*/  ISETP.GE.AND P2, PT, R7, R0.reuse, PT ;  /* 0x000000000700720c */ /* 0x080fe40003f46270 */
[-C--:B------:R-:W-:Y:S02]  /*11720*/  ISETP.GE.AND P3, PT, R5, R0.reuse, PT ;  /* 0x000000000500720c */ /* 0x080fe40003f66270 */
[----:B------:R-:W-:Y:S01]  /*11730*/  ISETP.GE.AND P4, PT, R11, R0, PT ;  /* 0x000000000b00720c */ /* 0x000fe20003f86270 */
[----:B------:R-:W-:Y:S01]  /*11740*/  VIADD R0, R3, 0x20 ;  /* 0x0000002003007836 */ /* 0x000fe20000000000 */
[----:B------:R-:W-:Y:S11]  /*11750*/  @P6 BRA `(.L_x_5111) ;  /* 0x0000000400d86947 */ /* 0x000ff60003800000 */
[----:B------:R-:W1:Y:S01]  /*11760*/  LDS.128 R4, [R3+0x1e200] ;  /* 0x01e2000003047984 */ /* 0x000e620000000c00 */
[----:B-----5:R-:W-:Y:S02]  /*11770*/  SHF.R.U32.HI R10, RZ, 0x8, R42 ;  /* 0x00000008ff0a7819 */ /* 0x020fe4000001162a */
[----:B------:R-:W-:Y:S02]  /*11780*/  SHF.R.U32.HI R12, RZ, 0x8, R43 ;  /* 0x00000008ff0c7819 */ /* 0x000fe4000001162b */
[----:B------:R-:W-:Y:S02]  /*11790*/  LOP3.LUT R11, R42, 0xff, RZ, 0xc0, !PT ;  /* 0x000000ff2a0b7812 */ /* 0x000fe400078ec0ff */
[----:B------:R-:W-:Y:S02]  /*117a0*/  LOP3.LUT R13, R43, 0xff, RZ, 0xc0, !PT ;  /* 0x000000ff2b0d7812 */ /* 0x000fe400078ec0ff */
[----:B------:R-:W-:Y:S02]  /*117b0*/  LOP3.LUT R10, R10, 0xff, RZ, 0xc0, !PT ;  /* 0x000000ff0a0a7812 */ /* 0x000fe400078ec0ff */
[----:B------:R-:W-:-:S02]  /*117c0*/  LOP3.LUT R12, R12, 0xff, RZ, 0xc0, !PT ;  /* 0x000000ff0c0c7812 */ /* 0x000fc400078ec0ff */
[----:B0-----:R-:W-:Y:S02]  /*117d0*/  SHF.R.U32.HI R14, RZ, 0x8, R41 ;  /* 0x00000008ff0e7819 */ /* 0x001fe40000011629 */
        /* <DEDUP_REMOVED lines=10> */
[----:B------:R-:W-:Y:S02]  /*11880*/  PRMT R14, R14, 0x7604, R45 ;  /* 0x000076040e0e7816 */ /* 0x000fe4000000002d */
[----:B------:R-:W-:Y:S02]  /*11890*/  SHF.L.U32 R45, R46, 0x10, RZ ;  /* 0x000000102e2d7819 */ /* 0x000fe400000006ff */
        /* <DEDUP_REMOVED lines=98> */
.L_x_5111:
[----:B------:R-:W-:Y:S05]  /*11ec0*/  BSYNC B1 ;  /* 0x0000000000017941 */ /* 0x000fea0003800000 */
.L_x_5110:
[----:B------:R-:W-:Y:S01]  /*11ed0*/  BSSY B1, `(.L_x_5112) ;  /* 0x000007d000017945 */ /* 0x000fe20003800000 */
[----:B------:R-:W-:-:S03]  /*11ee0*/  @P5 VIADD R0, R3, 0xffffffe0 ;  /* 0xffffffe003005836 */ /* 0x000fc60000000000 */
[----:B------:R-:W-:Y:S05]  /*11ef0*/  @P0 BRA `(.L_x_5113) ;  /* 0x0000000400e80947 */ /* 0x000fea0003800000 */
[----:B-1----:R-:W1:Y:S01]  /*11f00*/  LDS.128 R4, [R0+0x1e200] ;  /* 0x01e2000000047984 */ /* 0x002e620000000c00 */
[----:B-----5:R-:W-:Y:S02]  /*11f10*/  SHF.R.U32.HI R11, RZ, 0x8, R36 ;  /* 0x00000008ff0b7819 */ /* 0x020fe40000011624 */
[----:B------:R-:W-:Y:S02]  /*11f20*/  SHF.R.U32.HI R13, RZ, 0x8, R37 ;  /* 0x00000008ff0d7819 */ /* 0x000fe40000011625 */
[----:B------:R-:W-:Y:S02]  /*11f30*/  SHF.R.U32.HI R41, RZ, 0x8, R39 ;  /* 0x00000008ff297819 */ /* 0x000fe40000011627 */
[----:B0-----:R-:W-:Y:S02]  /*11f40*/  SHF.R.U32.HI R15, RZ, 0x8, R38 ;  /* 0x00000008ff0f7819 */ /* 0x001fe40000011626 */
        /* <DEDUP_REMOVED lines=117> */
.L_x_5113:
[----:B------:R-:W-:Y:S05]  /*126a0*/  BSYNC B1 ;  /* 0x0000000000017941 */ /* 0x000fea0003800000 */
.L_x_5112:
        /* <DEDUP_REMOVED lines=120> */
.L_x_5115:
[----:B------:R-:W-:Y:S05]  /*12e30*/  BSYNC B1 ;  /* 0x0000000000017941 */ /* 0x000fea0003800000 */
.L_x_5114:
[----:B------:R-:W-:Y:S04]  /*12e40*/  BSSY B1, `(.L_x_5116) ;  /* 0x000007c000017945 */ /* 0x000fe80003800000 */
[----:B------:R-:W-:Y:S05]  /*12e50*/  @P2 BRA `(.L_x_5117) ;  /* 0x0000000400e82947 */ /* 0x000fea0003800000 */
[----:B-123--:R-:W1:Y:S01]  /*12e60*/  LDS.128 R4, [R0+0x20200] ;  /* 0x0202000000047984 */ /* 0x00ee620000000c00 */
        /* <DEDUP_REMOVED lines=121> */
.L_x_5117:
[----:B------:R-:W-:Y:S05]  /*13600*/  BSYNC B1 ;  /* 0x0000000000017941 */ /* 0x000fea0003800000 */
.L_x_5116:
        /* <DEDUP_REMOVED lines=120> */
.L_x_5119:
[----:B------:R-:W-:Y:S05]  /*13d90*/  BSYNC B1 ;  /* 0x0000000000017941 */ /* 0x000fea0003800000 */
.L_x_5118:
[----:B------:R-:W-:Y:S05]  /*13da0*/  @P4 BRA `(.L_x_5109) ;  /* 0x0000003c00744947 */ /* 0x000fea0003800000 */
[----:B01234-:R-:W0:Y:S01]  /*13db0*/  LDS.128 R4, [R0+0x22200] ;  /* 0x0222000000047984 */ /* 0x01fe220000000c00 */
        /* <DEDUP_REMOVED lines=30> */
[-C--:B0-----:R-:W-:Y:S02]  /*13fa0*/  F2FP.F16.E4M3.UNPACK_B R3, R6.reuse.H1 ;  /* 0x00000006ff03723e */ /* 0x081fe400030006ff */
        /* <DEDUP_REMOVED lines=91> */
.L_x_5100:
[----:B------:R-:W0:Y:S01]  /*14560*/  LDC R0, c[0x0][0x428] ;  /* 0x00010a00ff007b82 */ /* 0x000e220000000800 */
        /* <DEDUP_REMOVED lines=20> */
[----:B0-----:R-:W-:-:S05]  /*146b0*/  @P1 IMAD.HI.U32 R0, R3, R0, RZ ;  /* 0x0000000003001227 */ /* 0x001fca00078e00ff */
[----:B-1----:R-:W-:Y:S02]  /*146c0*/  @P1 SHF.R.U32.HI R3, RZ, R5, R0 ;  /* 0x00000005ff031219 */ /* 0x002fe40000011600 */
[----:B------:R-:W-:Y:S02]  /*146d0*/  CS2R R4, SRZ ;  /* 0x0000000000047805 */ /* 0x000fe4000001ff00 */
[----:B------:R-:W-:Y:S01]  /*146e0*/  SHF.R.S32.HI R45, RZ, 0x1f, R3 ;  /* 0x0000001fff2d7819 */ /* 0x000fe20000011403 */
[----:B------:R-:W-:Y:S06]  /*146f0*/  @P0 BRA `(.L_x_5121) ;  /* 0x0000000000ac0947 */ /* 0x000fec0003800000 */
[----:B------:R-:W-:Y:S01]  /*14700*/  SHF.R.S32.HI R8, RZ, 0x1f, R23 ;  /* 0x0000001fff087819 */ /* 0x000fe20000011417 */
[----:B------:R-:W-:Y:S01]  /*14710*/  IMAD.MOV.U32 R5, RZ, RZ, R57 ;  /* 0x000000ffff057224 */ /* 0x000fe200078e0039 */
[----:B------:R-:W-:Y:S01]  /*14720*/  MOV R4, R18 ;  /* 0x0000001200047202 */ /* 0x000fe20000000f00 */
[----:B------:R-:W-:Y:S01]  /*14730*/  ULDC.64 UR4, c[0x0][0x3c8] ;  /* 0x0000f20000047ab9 */ /* 0x000fe20000000a00 */
[----:B------:R-:W-:Y:S01]  /*14740*/  ULDC.64 UR6, c[0x0][0x3e0] ;  /* 0x0000f80000067ab9 */ /* 0x000fe20000000a00 */
[C---:B------:R-:W-:Y:S01]  /*14750*/  IMAD R0, R8.reuse, R12, RZ ;  /* 0x0000000c08007224 */ /* 0x040fe200078e02ff */
[----:B------:R-:W-:Y:S01]  /*14760*/  CS2R R28, SRZ ;  /* 0x00000000001c7805 */ /* 0x000fe2000001ff00 */
[----:B------:R-:W-:Y:S01]  /*14770*/  IMAD R8, R8, R10, RZ ;  /* 0x0000000a08087224 */ /* 0x000fe200078e02ff */
[----:B------:R-:W-:Y:S01]  /*14780*/  CS2R R30, SRZ ;  /* 0x00000000001e7805 */ /* 0x000fe2000001ff00 */
[----:B------:R-:W-:Y:S01]  /*14790*/  IMAD.WIDE.U32 R6, R23, R12, R4 ;  /* 0x0000000c17067225 */ /* 0x000fe200078e0004 */
[----:B------:R-:W-:-:S02]  /*147a0*/  CS2R R24, SRZ ;  /* 0x0000000000187805 */ /* 0x000fc4000001ff00 */
[----:B------:R-:W-:Y:S02]  /*147b0*/  CS2R R26, SRZ ;  /* 0x00000000001a7805 */ /* 0x000fe4000001ff00 */
[----:B------:R-:W-:Y:S01]  /*147c0*/  CS2R R40, SRZ ;  /* 0x0000000000287805 */ /* 0x000fe2000001ff00 */
[C---:B------:R-:W-:Y:S01]  /*147d0*/  IMAD R9, R23.reuse, R13, R0 ;  /* 0x0000000d17097224 */ /* 0x040fe200078e0200 */
[----:B------:R-:W-:Y:S01]  /*147e0*/  CS2R R42, SRZ ;  /* 0x00000000002a7805 */ /* 0x000fe2000001ff00 */
[C---:B------:R-:W-:Y:S01]  /*147f0*/  IMAD.WIDE.U32 R4, R23.reuse, R10, R4 ;  /* 0x0000000a17047225 */ /* 0x040fe200078e0004 */
[----:B------:R-:W-:Y:S02]  /*14800*/  CS2R R36, SRZ ;  /* 0x0000000000247805 */ /* 0x000fe4000001ff00 */
[----:B------:R-:W-:Y:S02]  /*14810*/  CS2R R38, SRZ ;  /* 0x0000000000267805 */ /* 0x000fe4000001ff00 */
[----:B------:R-:W-:Y:S01]  /*14820*/  CS2R R32, SRZ ;  /* 0x0000000000207805 */ /* 0x000fe2000001ff00 */
[----:B------:R-:W-:Y:S01]  /*14830*/  IMAD R15, R23, R11, R8 ;  /* 0x0000000b170f7224 */ /* 0x000fe200078e0208 */
[----:B------:R-:W-:Y:S01]  /*14840*/  IADD3 R8, P1, P2, R53, R46, R6 ;  /* 0x0000002e35087210 */ /* 0x000fe20007a3e006 */
[----:B------:R-:W-:Y:S01]  /*14850*/  IMAD.IADD R9, R9, 0x1, R7 ;  /* 0x0000000109097824 */ /* 0x000fe200078e0207 */
[----:B------:R-:W-:Y:S01]  /*14860*/  IADD3 R14, P3, P4, R55, R144, R4 ;  /* 0x00000090370e7210 */ /* 0x000fe20007c7e004 */
[----:B------:R-:W-:Y:S01]  /*14870*/  IMAD.IADD R0, R15, 0x1, R5 ;  /* 0x000000010f007824 */ /* 0x000fe200078e0205 */
[----:B------:R-:W-:-:S02]  /*14880*/  CS2R R6, SRZ ;  /* 0x0000000000067805 */ /* 0x000fc4000001ff00 */
[----:B------:R-:W-:Y:S02]  /*14890*/  CS2R R34, SRZ ;  /* 0x0000000000227805 */ /* 0x000fe4000001ff00 */
[----:B------:R-:W-:Y:S02]  /*148a0*/  IADD3.X R4, R50, R51, R9, P1, P2 ;  /* 0x0000003332047210 */ /* 0x000fe40000fe4409 */
[----:B------:R-:W-:Y:S01]  /*148b0*/  IADD3 R8, P1, R8, UR4, RZ ;  /* 0x0000000408087c10 */ /* 0x000fe2000ff3e0ff */
[----:B------:R-:W-:Y:S01]  /*148c0*/  ULDC UR4, c[0x0][0x3d4] ;  /* 0x0000f50000047ab9 */ /* 0x000fe20000000800 */
[----:B------:R-:W-:Y:S02]  /*148d0*/  IADD3.X R0, R52, R49, R0, P3, P4 ;  /* 0x0000003134007210 */ /* 0x000fe40001fe8400 */
[----:B------:R-:W-:Y:S02]  /*148e0*/  IADD3 R14, P2, R14, UR6, RZ ;  /* 0x000000060e0e7c10 */ /* 0x000fe4000ff5e0ff */
[----:B------:R-:W-:-:S02]  /*148f0*/  IADD3.X R9, R4, UR5, RZ, P1, !PT ;  /* 0x0000000504097c10 */ /* 0x000fc40008ffe4ff */
[----:B------:R-:W-:Y:S02]  /*14900*/  CS2R R4, SRZ ;  /* 0x0000000000047805 */ /* 0x000fe4000001ff00 */
        /* <DEDUP_REMOVED lines=10> */
.L_x_5121:
[----:B------:R-:W-:Y:S05]  /*149b0*/  BSYNC B1 ;  /* 0x0000000000017941 */ /* 0x000fea0003800000 */
.L_x_5120:
[----:B------:R-:W-:Y:S01]  /*149c0*/  IMAD R0, R45, R12, RZ ;  /* 0x0000000c2d007224 */ /* 0x000fe200078e02ff */
[----:B------:R-:W-:Y:S01]  /*149d0*/  ULDC.64 UR4, c[0x0][0x3c8] ;  /* 0x0000f20000047ab9 */ /* 0x000fe20000000a00 */
[----:B0-----:R-:W-:Y:S01]  /*149e0*/  IMAD.WIDE.U32 R14, R3, R10, R48 ;  /* 0x0000000a030e7225 */ /* 0x001fe200078e0030 */
        /* <DEDUP_REMOVED lines=11> */
.L_x_5343:
[----:B------:R-:W-:-:S03]  /*14aa0*/  UMOV UR4, 0xffffffff ;  /* 0xffffffff00047882 */ /* 0x000fc60000000000 */
[----:B------:R-:W-:Y:S05]  /*14ab0*/  BRA.DIV UR4, `(.L_x_5123) ;  /* 0x000001be04647947 */ /* 0x000fea000b800000 */
.L_x_5346:
[----:B------:R-:W-:-:S03]  /*14ac0*/  UMOV UR4, 0xffffffff ;  /* 0xffffffff00047882 */ /* 0x000fc60000000000 */
[----:B------:R-:W-:Y:S05]  /*14ad0*/  BRA.DIV UR4, `(.L_x_5124) ;  /* 0x000001be04847947 */ /* 0x000fea000b800000 */
.L_x_5349:
[----:B------:R-:W-:-:S03]  /*14ae0*/  UMOV UR4, 0xffffffff ;  /* 0xffffffff00047882 */ /* 0x000fc60000000000 */
[----:B------:R-:W-:Y:S05]  /*14af0*/  BRA.DIV UR4, `(.L_x_5125) ;  /* 0x000001be04a47947 */ /* 0x000fea000b800000 */
.L_x_5352:
[----:B------:R-:W-:Y:S01]  /*14b00*/  ULEA.HI UR4, UR43, UR43, URZ, 0x1 ;  /* 0x0000002b2b047291 */ /* 0x000fe2000f8f083f */
[----:B------:R-:W-:Y:S03]  /*14b10*/  BSSY B1, `(.L_x_5126) ;  /* 0x0000007000017945 */ /* 0x000fe60003800000 */
[----:B------:R-:W-:-:S04]  /*14b20*/  ULOP3.LUT UR4, UR4, 0xfffffffe, URZ, 0xc0, !UPT ;  /* 0xfffffffe04047892 */ /* 0x000fc8000f8ec03f */
[----:B------:R-:W-:-:S06]  /*14b30*/  UIADD3 UR4, UR43, -UR4, URZ ;  /* 0x800000042b047290 */ /* 0x000fcc000fffe03f */
[----:B------:R-:W-:-:S05]  /*14b40*/  IMAD.U32 R3, RZ, RZ, UR4 ;  /* 0x00000004ff037e24 */ /* 0x000fca000f8e00ff */
[----:B------:R-:W-:-:S04]  /*14b50*/  SHF.L.U32 R3, R3, 0x1f, RZ ;  /* 0x0000001f03037819 */ /* 0x000fc800000006ff */
[----:B------:R-:W0:Y:S02]  /*14b60*/  SYNCS.PHASECHK.TRANS64.TRYWAIT P1, [R16+URZ+0x33400], R3 ;  /* 0x03340003100075a7 */ /* 0x000e24000802017f */
[----:B0-----:R-:W-:Y:S05]  /*14b70*/  @!P1 BRA `(.L_x_5127) ;  /* 0x000001bc00ac9947 */ /* 0x001fea0003800000 */
.L_x_5353:
[----:B------:R-:W-:Y:S05]  /*14b80*/  BSYNC B1 ;  /* 0x0000000000017941 */ /* 0x000fea0003800000 */
.L_x_5126:
[----:B------:R-:W-:Y:S05]  /*14b90*/  @P0 BRA `(.L_x_5109) ;  /* 0x0000002c00f80947 */ /* 0x000fea0003800000 */
[----:B0-----:R-:W0:Y:S01]  /*14ba0*/  LDC R3, c[0x0][0x3d4] ;  /* 0x0000f500ff037b82 */ /* 0x001e220000000800 */
[----:B------:R-:W-:Y:S01]  /*14bb0*/  BSSY B1, `(.L_x_5128) ;  /* 0x00000fc000017945 */ /* 0x000fe20003800000 */
[-C--:B0-----:R-:W-:Y:S02]  /*14bc0*/  ISETP.GE.AND P0, PT, R18, R3.reuse, PT ;  /* 0x000000031200720c */ /* 0x081fe40003f06270 */
[-C--:B------:R-:W-:Y:S02]  /*14bd0*/  ISETP.GE.AND P1, PT, R221, R3.reuse, PT ;  /* 0x00000003dd00720c */ /* 0x080fe40003f26270 */
[----:B------:R-:W-:-:S09]  /*14be0*/  ISETP.GE.AND P2, PT, R222, R3, PT ;  /* 0x00000003de00720c */ /* 0x000fd20003f46270 */
[----:B------:R-:W-:Y:S05]  /*14bf0*/  @P0 BRA `(.L_x_5129) ;  /* 0x0000000c00dc0947 */ /* 0x000fea0003800000 */
[----:B------:R-:W2:Y:S01]  /*14c00*/  LDL R67, [R1+0x40] ;  /* 0x0000400001437983 */ /* 0x000ea20000100800 */
[----:B-----5:R-:W-:Y:S02]  /*14c10*/  SHF.R.U32.HI R0, RZ, 0x8, R28 ;  /* 0x00000008ff007819 */ /* 0x020fe4000001161c */
        /* <DEDUP_REMOVED lines=8> */
[----:B------:R-:W-:Y:S02]  /*14ca0*/  LEA.HI R8, R9, R0, RZ, 0x2 ;  /* 0x0000000009087211 */ /* 0x000fe400078f10ff */
[----:B------:R-:W-:Y:S02]  /*14cb0*/  SHF.L.U32 R9, R0, 0x4, RZ ;  /* 0x0000000400097819 */ /* 0x000fe400000006ff */
[----:B------:R-:W-:Y:S01]  /*14cc0*/  PRMT R47, R12, 0x7604, R13 ;  /* 0x000076040c2f7816 */ /* 0x000fe2000000000d */
[----:B------:R-:W-:Y:S01]  /*14cd0*/  IMAD.SHL.U32 R8, R8, 0x800, RZ ;  /* 0x0000080008087824 */ /* 0x000fe200078e00ff */
[----:B------:R-:W-:-:S02]  /*14ce0*/  SHF.R.U32.HI R13, RZ, 0x8, R31 ;  /* 0x00000008ff0d7819 */ /* 0x000fc4000001161f */
[----:B------:R-:W-:Y:S02]  /*14cf0*/  SHF.R.U32.HI R10, RZ, 0x8, R29 ;  /* 0x00000008ff0a7819 */ /* 0x000fe4000001161d */
[----:B------:R-:W-:Y:S02]  /*14d00*/  LOP3.LUT R0, R228, 0x30, R9, 0xf8, !PT ;  /* 0x00000030e4007812 */ /* 0x000fe400078ef809 */
[----:B------:R-:W-:Y:S02]  /*14d10*/  LOP3.LUT R9, R13, 0xff, RZ, 0xc0, !PT ;  /* 0x000000ff0d097812 */ /* 0x000fe400078ec0ff */
[----:B------:R-:W-:Y:S02]  /*14d20*/  LOP3.LUT R11, R29, 0xff, RZ, 0xc0, !PT ;  /* 0x000000ff1d0b7812 */ /* 0x000fe400078ec0ff */
[----:B------:R-:W-:Y:S02]  /*14d30*/  LOP3.LUT R10, R10, 0xff, RZ, 0xc0, !PT ;  /* 0x000000ff0a0a7812 */ /* 0x000fe400078ec0ff */
[----:B------:R-:W-:-:S02]  /*14d40*/  LOP3.LUT R0, R0, R229, RZ, 0x3c, !PT ;  /* 0x000000e500007212 */ /* 0x000fc400078e3cff */
[----:B------:R-:W-:Y:S02]  /*14d50*/  LOP3.LUT R13, R8, 0xffffe000, RZ, 0xc0, !PT ;  /* 0xffffe000080d7812 */ /* 0x000fe400078ec0ff */
[----:B------:R-:W-:Y:S02]  /*14d60*/  PRMT R20, R10, 0x7604, R11 ;  /* 0x000076040a147816 */ /* 0x000fe4000000000b */
[----:B------:R-:W-:Y:S02]  /*14d70*/  IADD3 R13, R0, R230, R13 ;  /* 0x000000e6000d7210 */ /* 0x000fe40007ffe00d */
[----:B------:R-:W-:Y:S02]  /*14d80*/  SHF.R.U32.HI R11, RZ, 0x8, R40 ;  /* 0x00000008ff0b7819 */ /* 0x000fe40000011628 */
[----:B------:R-:W-:Y:S01]  /*14d90*/  LOP3.LUT R12, R40, 0xff, RZ, 0xc0, !PT ;  /* 0x000000ff280c7812 */ /* 0x000fe200078ec0ff */
[----:B------:R-:W-:Y:S01]  /*14da0*/  IMAD.IADD R0, R16, 0x1, R13 ;  /* 0x0000000110007824 */ /* 0x000fe200078e020d */
[----:B------:R-:W-:-:S02]  /*14db0*/  LOP3.LUT R11, R11, 0xff, RZ, 0xc0, !PT ;  /* 0x000000ff0b0b7812 */ /* 0x000fc400078ec0ff */
[----:B------:R-:W-:Y:S02]  /*14dc0*/  LOP3.LUT R10, R31, 0xff, RZ, 0xc0, !PT ;  /* 0x000000ff1f0a7812 */ /* 0x000fe400078ec0ff */
[----:B------:R-:W-:Y:S02]  /*14dd0*/  PRMT R53, R11, 0x7604, R12 ;  /* 0x000076040b357816 */ /* 0x000fe4000000000c */
[----:B------:R-:W0:Y:S01]  /*14de0*/  LDS.128 R12, [R0+0x1e200] ;  /* 0x01e20000000c7984 */ /* 0x000e220000000c00 */
[----:B------:R-:W-:Y:S02]  /*14df0*/  PRMT R46, R9, 0x7604, R10 ;  /* 0x00007604092e7816 */ /* 0x000fe4000000000a */
[----:B------:R-:W-:Y:S02]  /*14e00*/  SHF.R.U32.HI R49, RZ, 0x8, R42 ;  /* 0x00000008ff317819 */ /* 0x000fe4000001162a */
[----:B------:R-:W-:Y:S02]  /*14e10*/  SHF.R.U32.HI R45, RZ, 0x8, R41 ;  /* 0x00000008ff2d7819 */ /* 0x000fe40000011629 */
[----:B------:R-:W-:-:S02]  /*14e20*/  LOP3.LUT R50, R42, 0xff, RZ, 0xc0, !PT ;  /* 0x000000ff2a327812 */ /* 0x000fc400078ec0ff */
[----:B------:R-:W-:Y:S02]  /*14e30*/  LOP3.LUT R49, R49, 0xff, RZ, 0xc0, !PT ;  /* 0x000000ff31317812 */ /* 0x000fe400078ec0ff */
[----:B------:R-:W-:Y:S02]  /*14e40*/  LOP3.LUT R48, R41, 0xff, RZ, 0xc0, !PT ;  /* 0x000000ff29307812 */ /* 0x000fe400078ec0ff */
[----:B------:R-:W-:Y:S02]  /*14e50*/  LOP3.LUT R45, R45, 0xff, RZ, 0xc0, !PT ;  /* 0x000000ff2d2d7812 */ /* 0x000fe400078ec0ff */
[----:B------:R-:W-:Y:S02]  /*14e60*/  PRMT R57, R49, 0x7604, R50 ;  /* 0x0000760431397816 */ /* 0x000fe40000000032 */
[----:B------:R-:W-:Y:S02]  /*14e70*/  PRMT R48, R45, 0x7604, R48 ;  /* 0x000076042d307816 */ /* 0x000fe40000000030 */
[----:B------:R-:W-:-:S02]  /*14e80*/  SHF.R.U32.HI R49, RZ, 0x10, R31 ;  /* 0x00000010ff317819 */ /* 0x000fc4000001161f */
[----:B------:R-:W-:Y:S02]  /*14e90*/  SHF.R.U32.HI R51, RZ, 0x8, R43 ;  /* 0x00000008ff337819 */ /* 0x000fe4000001162b */
[----:B------:R-:W-:Y:S01]  /*14ea0*/  SHF.R.U32.HI R45, RZ, 0x10, R29 ;  /* 0x00000010ff2d7819 */ /* 0x000fe2000001161d */
[----:B------:R-:W-:Y:S01]  /*14eb0*/  IMAD.U32 R49, R49, 0x10000, RZ ;  /* 0x0001000031317824 */ /* 0x000fe200078e00ff */
[----:B------:R-:W-:Y:S02]  /*14ec0*/  SHF.R.U32.HI R55, RZ, 0x10, R41 ;  /* 0x00000010ff377819 */ /* 0x000fe40000011629 */
[----:B------:R-:W-:Y:S01]  /*14ed0*/  LOP3.LUT R52, R43, 0xff, RZ, 0xc0, !PT ;  /* 0x000000ff2b347812 */ /* 0x000fe200078ec0ff */
[----:B------:R-:W-:Y:S01]  /*14ee0*/  IMAD.U32 R45, R45, 0x10000, RZ ;  /* 0x000100002d2d7824 */ /* 0x000fe200078e00ff */
[----:B------:R-:W-:Y:S02]  /*14ef0*/  LOP3.LUT R51, R51, 0xff, RZ, 0xc0, !PT ;  /* 0x000000ff33337812 */ /* 0x000fe400078ec0ff */
[----:B------:R-:W-:-:S02]  /*14f00*/  SHF.L.U32 R55, R55, 0x10, RZ ;  /* 0x0000001037377819 */ /* 0x000fc400000006ff */
[----:B------:R-:W-:Y:S02]  /*14f10*/  SHF.R.U32.HI R59, RZ, 0x10, R43 ;  /* 0x00000010ff3b7819 */ /* 0x000fe4000001162b */
[----:B------:R-:W-:Y:S02]  /*14f20*/  LOP3.LUT R21, R21, 0xff0000, R28, 0xf8, !PT ;  /* 0x00ff000015157812 */ /* 0x000fe400078ef81c */
[----:B------:R-:W-:Y:S01]  /*14f30*/  PRMT R52, R51, 0x7604, R52 ;  /* 0x0000760433347816 */ /* 0x000fe20000000034 */
[----:B------:R-:W-:Y:S01]  /*14f40*/  IMAD.U32 R59, R59, 0x10000, RZ ;  /* 0x000100003b3b7824 */ /* 0x000fe200078e00ff */
        /* <DEDUP_REMOVED lines=12> */
[----:B------:R-:W-:Y:S02]  /*15010*/  F2FP.F16.E4M3.UNPACK_B R51, R55 ;  /* 0x00000037ff33723e */ /* 0x000fe400020006ff */
[----:B0-----:R-:W-:Y:S02]  /*15020*/  F2FP.F16.E4M3.UNPACK_B R40, R13 ;  /* 0x0000000dff28723e */ /* 0x001fe400020006ff */
[----:B------:R-:W-:Y:S01]  /*15030*/  F2FP.F16.E4M3.UNPACK_B R49, R48 ;  /* 0x00000030ff31723e */ /* 0x000fe200020006ff */
[----:B------:R-:W-:Y:S01]  /*15040*/  HADD2.F32 R56, -RZ, R51.H0_H0 ;  /* 0x20000033ff387230 */ /* 0x000fe20000004100 */
[----:B------:R-:W-:-:S02]  /*15050*/  LOP3.LUT R57, R57, 0xff0000, R42, 0xf8, !PT ;  /* 0x00ff000039397812 */ /* 0x000fc400078ef82a */
[----:B------:R-:W-:Y:S01]  /*15060*/  F2FP.F16.E4M3.UNPACK_B R41, R13.H1 ;  /* 0x0000000dff29723e */ /* 0x000fe200030006ff */
[--C-:B------:R-:W-:Y:S01]  /*15070*/  HADD2.F32 R50, -RZ, R49.reuse.H0_H0 ;  /* 0x20000031ff327230 */ /* 0x100fe20000004100 */
[----:B------:R-:W-:Y:S01]  /*15080*/  LOP3.LUT R58, R57, 0xff000000, R42, 0xf8, !PT ;  /* 0xff000000393a7812 */ /* 0x000fe200078ef82a */
[----:B------:R-:W-:Y:S01]  /*15090*/  HADD2.F32 R49, -RZ, R49.H1_H1 ;  /* 0x30000031ff317230 */ /* 0x000fe20000004100 */
[----:B------:R-:W-:Y:S02]  /*150a0*/  F2FP.F16.E4M3.UNPACK_B R55, R55.H1 ;  /* 0x00000037ff37723e */ /* 0x000fe400030006ff */
[----:B------:R-:W-:Y:S02]  /*150b0*/  F2FP.F16.E4M3.UNPACK_B R48, R48.H1 ;  /* 0x00000030ff30723e */ /* 0x000fe400030006ff */
[----:B------:R-:W-:Y:S01]  /*150c0*/  LOP3.LUT R60, R59, 0xff000000, R43, 0xf8, !PT ;  /* 0xff0000003b3c7812 */ /* 0x000fe200078ef82b */
[----:B------:R-:W-:Y:S01]  /*150d0*/  HADD2.F32 R59, -RZ, R55.H0_H0 ;  /* 0x20000037ff3b7230 */ /* 0x000fe20000004100 */
[----:B------:R-:W-:-:S02]  /*150e0*/  F2FP.F16.E4M3.UNPACK_B R42, R14 ;  /* 0x0000000eff2a723e */ /* 0x000fc400020006ff */
[----:B------:R-:W-:Y:S01]  /*150f0*/  F2FP.F16.E4M3.UNPACK_B R43, R14.H1 ;  /* 0x0000000eff2b723e */ /* 0x000fe200030006ff */
[--C-:B------:R-:W-:Y:S01]  /*15100*/  HADD2.F32 R14, -RZ, R41.reuse.H0_H0 ;  /* 0x20000029ff0e7230 */ /* 0x100fe20000004100 */
[-C--:B------:R-:W-:Y:S01]  /*15110*/  F2FP.F16.E4M3.UNPACK_B R45, R15.reuse ;  /* 0x0000000fff2d723e */ /* 0x080fe200020006ff */
[----:B------:R-:W-:Y:S01]  /*15120*/  HADD2.F32 R41, -RZ, R41.H1_H1 ;  /* 0x30000029ff297230 */ /* 0x000fe20000004100 */
[----:B------:R-:W-:Y:S02]  /*15130*/  F2FP.F16.E4M3.UNPACK_B R46, R15.H1 ;  /* 0x0000000fff2e723e */ /* 0x000fe400030006ff */
[----:B------:R-:W-:Y:S01]  /*15140*/  FMUL.FTZ R63, R14, R59 ;  /* 0x0000003b0e3f7220 */ /* 0x000fe20000410000 */
[-C--:B------:R-:W-:Y:S02]  /*15150*/  F2FP.F16.E4M3.UNPACK_B R15, R12.reuse ;  /* 0x0000000cff0f723e */ /* 0x080fe400020006ff */
[----:B------:R-:W-:Y:S01]  /*15160*/  F2FP.F16.E4M3.UNPACK_B R12, R12.H1 ;  /* 0x0000000cff0c723e */ /* 0x000fe200030006ff */
[----:B--2---:R-:W0:Y:S02]  /*15170*/  LDS.128 R8, [R67+0x1e200] ;  /* 0x01e2000043087984 */ /* 0x004e240000000c00 */
[----:B0-----:R-:W-:-:S02]  /*15180*/  F2FP.F16.E4M3.UNPACK_B R20, R9 ;  /* 0x00000009ff14723e */ /* 0x001fc400020006ff */
[----:B------:R-:W-:Y:S01]  /*15190*/  F2FP.F16.E4M3.UNPACK_B R21, R9.H1 ;  /* 0x00000009ff15723e */ /* 0x000fe200030006ff */
[--C-:B------:R-:W-:Y:S01]  /*151a0*/  HADD2.F32 R9, -RZ, R40.reuse.H0_H0 ;  /* 0x20000028ff097230 */ /* 0x100fe20000004100 */
[-C--:B------:R-:W-:Y:S01]  /*151b0*/  F2FP.F16.E4M3.UNPACK_B R28, R10.reuse ;  /* 0x0000000aff1c723e */ /* 0x080fe200020006ff */
[----:B------:R-:W-:Y:S01]  /*151c0*/  HADD2.F32 R40, -RZ, R40.H1_H1 ;  /* 0x30000028ff287230 */ /* 0x000fe20000004100 */
[----:B------:R-:W-:Y:S01]  /*151d0*/  F2FP.F16.E4M3.UNPACK_B R29, R10.H1 ;  /* 0x0000000aff1d723e */ /* 0x000fe200030006ff */
[--C-:B------:R-:W-:Y:S02]  /*151e0*/  HADD2.F32 R10, -RZ, R20.reuse.H0_H0 ;  /* 0x20000014ff0a7230 */ /* 0x100fe40000004100 */
[C---:B------:R-:W-:Y:S01]  /*151f0*/  FMUL.FTZ R13, R9.reuse, R56 ;  /* 0x00000038090d7220 */ /* 0x040fe20000410000 */
[-C--:B------:R-:W-:Y:S01]  /*15200*/  FMUL.FTZ R57, R9, R50.reuse ;  /* 0x0000003209397220 */ /* 0x080fe20000410000 */
[----:B------:R-:W-:Y:S01]  /*15210*/  HADD2.F32 R20, -RZ, R20.H1_H1 ;  /* 0x30000014ff147230 */ /* 0x000fe20000004100 */
[----:B------:R-:W-:Y:S01]  /*15220*/  F2FP.F16.E4M3.UNPACK_B R30, R11 ;  /* 0x0000000bff1e723e */ /* 0x000fe200020006ff */
[C---:B------:R-:W-:Y:S01]  /*15230*/  FFMA.FTZ R9, R10.reuse, R50, -R13 ;  /* 0x000000320a097223 */ /* 0x040fe2000001080d */
[----:B------:R-:W-:Y:S01]  /*15240*/  FFMA.FTZ R13, R10, R56, R57 ;  /* 0x000000380a0d7223 */ /* 0x000fe20000010039 */
[----:B------:R-:W-:Y:S01]  /*15250*/  HADD2.F32 R57, -RZ, R51.H1_H1 ;  /* 0x30000033ff397230 */ /* 0x000fe20000004100 */
[-C--:B------:R-:W-:Y:S01]  /*15260*/  F2FP.F16.E4M3.UNPACK_B R50, R60.reuse ;  /* 0x0000003cff32723e */ /* 0x080fe200020006ff */
[----:B------:R-:W-:Y:S01]  /*15270*/  HADD2.F32 R51, -RZ, R48.H0_H0 ;  /* 0x20000030ff337230 */ /* 0x000fe20000004100 */
[----:B------:R-:W-:Y:S01]  /*15280*/  F2FP.F16.E4M3.UNPACK_B R60, R60.H1 ;  /* 0x0000003cff3c723e */ /* 0x000fe200030006ff */
[----:B------:R-:W-:-:S02]  /*15290*/  HADD2.F32 R10, -RZ, R21.H0_H0 ;  /* 0x20000015ff0a7230 */ /* 0x000fc40000004100 */
[C---:B------:R-:W-:Y:S01]  /*152a0*/  FMUL.FTZ R61, R40.reuse, R57 ;  /* 0x00000039283d7220 */ /* 0x040fe20000410000 */
[----:B------:R-:W-:Y:S01]  /*152b0*/  FMUL.FTZ R40, R40, R49 ;  /* 0x0000003128287220 */ /* 0x000fe20000410000 */
[----:B------:R-:W-:Y:S01]  /*152c0*/  FMUL.FTZ R14, R14, R51 ;  /* 0x000000330e0e7220 */ /* 0x000fe20000410000 */
[----:B------:R-:W-:Y:S02]  /*152d0*/  HADD2.F32 R48, -RZ, R48.H1_H1 ;  /* 0x30000030ff307230 */ /* 0x000fe40000004100 */
[C---:B------:R-:W-:Y:S01]  /*152e0*/  FFMA.FTZ R56, R20.reuse, R49, -R61 ;  /* 0x0000003114387223 */ /* 0x040fe2000001083d */
[----:B------:R-:W-:Y:S01]  /*152f0*/  FFMA.FTZ R62, R20, R57, R40 ;  /* 0x00000039143e7223 */ /* 0x000fe20000010028 */
[----:B------:R-:W-:Y:S01]  /*15300*/  F2FP.F16.E4M3.UNPACK_B R20, R53 ;  /* 0x00000035ff14723e */ /* 0x000fe200020006ff */
[C---:B------:R-:W-:Y:S01]  /*15310*/  FFMA.FTZ R63, R10.reuse, R51, -R63 ;  /* 0x000000330a3f7223 */ /* 0x040fe2000001083f */
[----:B------:R-:W-:Y:S01]  /*15320*/  FFMA.FTZ R59, R10, R59, R14 ;  /* 0x0000003b0a3b7223 */ /* 0x000fe2000001000e */
        /* <DEDUP_REMOVED lines=15> */
[----:B------:R-:W-:Y:S01]  /*15420*/  FFMA.FTZ R48, R21, R40, R41 ;  /* 0x0000002815307223 */ /* 0x000fe20000010029 */
[----:B------:R-:W-:Y:S02]  /*15430*/  HADD2.F32 R20, -RZ, R20.H1_H1 ;  /* 0x30000014ff147230 */ /* 0x000fe40000004100 */
[C---:B------:R-:W-:Y:S01]  /*15440*/  FFMA.FTZ R55, R10.reuse, R49, -R55 ;  /* 0x000000310a377223 */ /* 0x040fe20000010837 */
[----:B------:R-:W-:Y:S01]  /*15450*/  FFMA.FTZ R57, R10, R51, R14 ;  /* 0x000000330a397223 */ /* 0x000fe2000001000e */
        /* <DEDUP_REMOVED lines=13> */
[C---:B------:R-:W-:Y:S01]  /*15530*/  FFMA.FTZ R61, R10.reuse, R21, -R51 ;  /* 0x000000150a3d7223 */ /* 0x040fe20000010833 */
[-C--:B------:R-:W-:Y:S01]  /*15540*/  F2FP.F16.E4M3.UNPACK_B R11, R8.reuse ;  /* 0x00000008ff0b723e */ /* 0x080fe200020006ff */
[----:B------:R-:W-:Y:S01]  /*15550*/  FFMA.FTZ R65, R10, R41, R14 ;  /* 0x000000290a417223 */ /* 0x000fe2000001000e */
[----:B------:R-:W-:Y:S01]  /*15560*/  F2FP.F16.E4M3.UNPACK_B R8, R8.H1 ;  /* 0x00000008ff08723e */ /* 0x000fe200030006ff */
[----:B------:R-:W-:Y:S01]  /*15570*/  HADD2.F32 R41, -RZ, R30.H0_H0 ;  /* 0x2000001eff297230 */ /* 0x000fe20000004100 */
[----:B------:R-:W-:Y:S01]  /*15580*/  F2FP.F16.E4M3.UNPACK_B R54, R54 ;  /* 0x00000036ff36723e */ /* 0x000fe200020006ff */
[----:B------:R-:W-:Y:S01]  /*15590*/  HADD2.F32 R14, -RZ, R12.H0_H0 ;  /* 0x2000000cff0e7230 */ /* 0x000fe20000004100 */
[----:B------:R-:W-:Y:S01]  /*155a0*/  F2FP.F16.E4M3.UNPACK_B R47, R47 ;  /* 0x0000002fff2f723e */ /* 0x000fe200020006ff */
[----:B------:R-:W-:Y:S01]  /*155b0*/  HADD2.F32 R21, -RZ, R20.H0_H0 ;  /* 0x20000014ff157230 */ /* 0x000fe20000004100 */
[----:B------:R-:W-:Y:S01]  /*155c0*/  F2FP.SATFINITE.E4M3.F32.PACK_AB_MERGE_C R63, R64, R63, RZ ;  /* 0x0000003f403f723e */ /* 0x000fe200048070ff */
[----:B------:R-:W-:-:S02]  /*155d0*/  HADD2.F32 R53, -RZ, R53.H1_H1 ;  /* 0x30000035ff357230 */ /* 0x000fc40000004100 */
[C---:B------:R-:W-:Y:S01]  /*155e0*/  FMUL.FTZ R45, R14.reuse, R41 ;  /* 0x000000290e2d7220 */ /* 0x040fe20000410000 */
[----:B------:R-:W-:Y:S02]  /*155f0*/  HADD2.F32 R60, -RZ, R60.H1_H1 ;  /* 0x3000003cff3c7230 */ /* 0x000fe40000004100 */
[----:B------:R-:W-:Y:S01]  /*15600*/  FMUL.FTZ R14, R14, R21 ;  /* 0x000000150e0e7220 */ /* 0x000fe20000410000 */
[----:B------:R-:W-:Y:S01]  /*15610*/  HADD2.F32 R46, -RZ, R46.H1_H1 ;  /* 0x3000002eff2e7230 */ /* 0x000fe20000004100 */
[----:B------:R-:W-:Y:S01]  /*15620*/  F2FP.SATFINITE.E4M3.F32.PACK_AB_MERGE_C R48, R48, R59, RZ ;  /* 0x0000003b3030723e */ /* 0x000fe200048070ff */
[----:B------:R-:W-:Y:S01]  /*15630*/  HADD2.F32 R10, -RZ, R8.H0_H0 ;  /* 0x20000008ff0a7230 */ /* 0x000fe20000004100 */
[----:B------:R-:W-:Y:S01]  /*15640*/  F2FP.SATFINITE.E4M3.F32.PACK_AB_MERGE_C R9, R56, R9, R63 ;  /* 0x000000093809723e */ /* 0x000fe2000480703f */
[----:B------:R-:W-:Y:S02]  /*15650*/  HADD2.F32 R31, -RZ, R31.H1_H1 ;  /* 0x3000001fff1f7230 */ /* 0x000fe40000004100 */
[C---:B------:R-:W-:Y:S01]  /*15660*/  FMUL.FTZ R40, R46.reuse, R60 ;  /* 0x0000003c2e287220 */ /* 0x040fe20000410000 */
[----:B------:R-:W-:Y:S01]  /*15670*/  FMUL.FTZ R49, R46, R53 ;  /* 0x000000352e317220 */ /* 0x000fe20000410000 */
[----:B------:R-:W-:Y:S01]  /*15680*/  FFMA.FTZ R46, R10, R41, R14 ;  /* 0x000000290a2e7223 */ /* 0x000fe2000001000e */
[----:B------:R-:W-:-:S02]  /*15690*/  HADD2.F32 R41, -RZ, R30.H1_H1 ;  /* 0x3000001eff297230 */ /* 0x000fc40000004100 */
[C---:B------:R-:W-:Y:S01]  /*156a0*/  FFMA.FTZ R70, R31.reuse, R53, -R40 ;  /* 0x000000351f467223 */ /* 0x040fe20000010828 */
[----:B------:R-:W-:Y:S02]  /*156b0*/  HADD2.F32 R12, -RZ, R12.H1_H1 ;  /* 0x3000000cff0c7230 */ /* 0x000fe40000004100 */
[----:B------:R-:W-:Y:S01]  /*156c0*/  FFMA.FTZ R40, R10, R21, -R45 ;  /* 0x000000150a287223 */ /* 0x000fe2000001082d */
[----:B------:R-:W-:Y:S02]  /*156d0*/  HADD2.F32 R21, -RZ, R20.H1_H1 ;  /* 0x30000014ff157230 */ /* 0x000fe40000004100 */
        /* <DEDUP_REMOVED lines=10> */
[----:B------:R-:W-:Y:S01]  /*15780*/  FMUL.FTZ R41, R10, R31 ;  /* 0x0000001f0a297220 */ /* 0x000fe20000410000 */
[----:B------:R-:W-:-:S02]  /*15790*/  HADD2.F32 R54, -RZ, R54.H1_H1 ;  /* 0x30000036ff367230 */ /* 0x000fc40000004100 */
[-C--:B------:R-:W-:Y:S01]  /*157a0*/  FMUL.FTZ R45, R10, R21.reuse ;  /* 0x000000150a2d7220 */ /* 0x080fe20000410000 */
[----:B------:R-:W-:Y:S02]  /*157b0*/  HADD2.F32 R15, -RZ, R15.H1_H1 ;  /* 0x3000000fff0f7230 */ /* 0x000fe40000004100 */
[C---:B------:R-:W-:Y:S01]  /*157c0*/  FFMA.FTZ R41, R8.reuse, R21, -R41 ;  /* 0x0000001508297223 */ /* 0x040fe20000010829 */
[----:B------:R-:W-:Y:S02]  /*157d0*/  HADD2.F32 R10, -RZ, R47.H1_H1 ;  /* 0x3000002fff0a7230 */ /* 0x000fe40000004100 */
[----:B------:R-:W-:Y:S01]  /*157e0*/  FFMA.FTZ R45, R8, R31, R45 ;  /* 0x0000001f082d7223 */ /* 0x000fe2000001002d */
[----:B------:R-:W-:Y:S01]  /*157f0*/  HADD2.F32 R11, -RZ, R11.H1_H1 ;  /* 0x3000000bff0b7230 */ /* 0x000fe20000004100 */
        /* <DEDUP_REMOVED lines=11> */
[----:B------:R-:W-:Y:S01]  /*158b0*/  F2FP.SATFINITE.E4M3.F32.PACK_AB_MERGE_C R13, R62, R13, R48 ;  /* 0x0000000d3e0d723e */ /* 0x000fe20004807030 */
[----:B------:R-:W-:Y:S02]  /*158c0*/  HADD2.F32 R14, -RZ, R14.H1_H1 ;  /* 0x3000000eff0e7230 */ /* 0x000fe40000004100 */
[C---:B------:R-:W-:Y:S01]  /*158d0*/  FMUL.FTZ R21, R10.reuse, R15 ;  /* 0x0000000f0a157220 */ /* 0x040fe20000410000 */
[----:B------:R-:W-:Y:S02]  /*158e0*/  HADD2.F32 R43, -RZ, R43.H1_H1 ;  /* 0x3000002bff2b7230 */ /* 0x000fe40000004100 */
[----:B------:R-:W-:Y:S01]  /*158f0*/  FMUL.FTZ R31, R10, R11 ;  /* 0x0000000b0a1f7220 */ /* 0x000fe20000410000 */
[----:B------:R-:W-:-:S02]  /*15900*/  HADD2.F32 R12, -RZ, R8.H1_H1 ;  /* 0x30000008ff0c7230 */ /* 0x000fc40000004100 */
[--C-:B------:R-:W-:Y:S02]  /*15910*/  HADD2.F32 R8, -RZ, R29.reuse.H0_H0 ;  /* 0x2000001dff087230 */ /* 0x100fe40000004100 */
[C---:B------:R-:W-:Y:S01]  /*15920*/  FMUL.FTZ R10, R43.reuse, R14 ;  /* 0x0000000e2b0a7220 */ /* 0x040fe20000410000 */
[----:B------:R-:W-:Y:S02]  /*15930*/  HADD2.F32 R29, -RZ, R29.H1_H1 ;  /* 0x3000001dff1d7230 */ /* 0x000fe40000004100 */
[-C--:B------:R-:W-:Y:S01]  /*15940*/  FMUL.FTZ R43, R43, R12.reuse ;  /* 0x0000000c2b2b7220 */ /* 0x080fe20000410000 */
[C---:B------:R-:W-:Y:S01]  /*15950*/  FFMA.FTZ R30, R8.reuse, R11, -R21 ;  /* 0x0000000b081e7223 */ /* 0x040fe20000010815 */
[----:B------:R-:W-:Y:S01]  /*15960*/  FFMA.FTZ R47, R8, R15, R31 ;  /* 0x0000000f082f7223 */ /* 0x000fe2000001001f */
[C---:B------:R-:W-:Y:S01]  /*15970*/  FFMA.FTZ R53, R29.reuse, R12, -R10 ;  /* 0x0000000c1d357223 */ /* 0x040fe2000001080a */
[----:B------:R-:W-:Y:S01]  /*15980*/  FFMA.FTZ R50, R29, R14, R43 ;  /* 0x0000000e1d327223 */ /* 0x000fe2000001002b */
[----:B------:R-:W-:-:S02]  /*15990*/  HADD2.F32 R10, -RZ, R42.H0_H0 ;  /* 0x2000002aff0a7230 */ /* 0x000fc40000004100 */
[----:B------:R-:W-:Y:S01]  /*159a0*/  HADD2.F32 R11, -RZ, R52.H0_H0 ;  /* 0x20000034ff0b7230 */ /* 0x000fe20000004100 */
[----:B------:R-:W-:Y:S01]  /*159b0*/  F2FP.SATFINITE.E4M3.F32.PACK_AB_MERGE_C R30, R53, R30, RZ ;  /* 0x0000001e351e723e */ /* 0x000fe200048070ff */
[--C-:B------:R-:W-:Y:S01]  /*159c0*/  HADD2.F32 R21, -RZ, R58.reuse.H0_H0 ;  /* 0x2000003aff157230 */ /* 0x100fe20000004100 */
[----:B------:R-:W-:Y:S01]  /*159d0*/  F2FP.SATFINITE.E4M3.F32.PACK_AB_MERGE_C R47, R50, R47, RZ ;  /* 0x0000002f322f723e */ /* 0x000fe200048070ff */
        /* <DEDUP_REMOVED lines=25> */
.L_x_5129:
[----:B------:R-:W-:Y:S05]  /*15b70*/  BSYNC B1 ;  /* 0x0000000000017941 */ /* 0x000fea0003800000 */
.L_x_5128:
[----:B------:R-:W-:Y:S04]  /*15b80*/  BSSY B1, `(.L_x_5130) ;  /* 0x0000104000017945 */ /* 0x000fe80003800000 */
[----:B------:R-:W-:Y:S05]  /*15b90*/  @P1 BRA `(.L_x_5131) ;  /* 0x0000001000081947 */ /* 0x000fea0003800000 */
[----:B------:R-:W2:Y:S01]  /*15ba0*/  LDL R60, [R1+0x3c] ;  /* 0x00003c00013c7983 */ /* 0x000ea20000100800 */
[----:B0-----:R-:W-:Y:S02]  /*15bb0*/  SHF.R.S32.HI R12, RZ, 0x1f, R221 ;  /* 0x0000001fff0c7819 */ /* 0x001fe400000114dd */
[----:B-----5:R-:W-:Y:S02]  /*15bc0*/  SHF.R.U32.HI R0, RZ, 0x8, R24 ;  /* 0x00000008ff007819 */ /* 0x020fe40000011618 */
[----:B------:R-:W-:Y:S02]  /*15bd0*/  LEA.HI R12, R12, R221, RZ, 0x4 ;  /* 0x000000dd0c0c7211 */ /* 0x000fe400078f20ff */
[----:B------:R-:W-:Y:S02]  /*15be0*/  LOP3.LUT R8, R24, 0xff, RZ, 0xc0, !PT ;  /* 0x000000ff18087812 */ /* 0x000fe400078ec0ff */
[----:B------:R-:W-:Y:S02]  /*15bf0*/  SHF.R.S32.HI R12, RZ, 0x4, R12 ;  /* 0x00000004ff0c7819 */ /* 0x000fe4000001140c */
[----:B------:R-:W-:-:S02]  /*15c00*/  LOP3.LUT R9, R0, 0xff, RZ, 0xc0, !PT ;  /* 0x000000ff00097812 */ /* 0x000fc400078ec0ff */
[----:B------:R-:W-:Y:S02]  /*15c10*/  LEA.HI R0, R3, R12, RZ, 0x1c ;  /* 0x0000000c03007211 */ /* 0x000fe400078fe0ff */
[----:B------:R-:W-:Y:S02]  /*15c20*/  PRMT R21, R9, 0x7604, R8 ;  /* 0x0000760409157816 */ /* 0x000fe40000000008 */
[----:B------:R-:W-:Y:S02]  /*15c30*/  SHF.R.S32.HI R9, RZ, 0x1f, R0 ;  /* 0x0000001fff097819 */ /* 0x000fe40000011400 */
[----:B------:R-:W-:Y:S02]  /*15c40*/  SHF.R.U32.HI R15, RZ, 0x8, R36 ;  /* 0x00000008ff0f7819 */ /* 0x000fe40000011624 */
[----:B------:R-:W-:Y:S01]  /*15c50*/  LEA.HI R8, R9, R0, RZ, 0x2 ;  /* 0x0000000009087211 */ /* 0x000fe200078f10ff */
[----:B------:R-:W-:Y:S01]  /*15c60*/  IMAD.SHL.U32 R9, R0, 0x10, RZ ;  /* 0x0000001000097824 */ /* 0x000fe200078e00ff */
[----:B------:R-:W-:-:S02]  /*15c70*/  SHF.R.U32.HI R13, RZ, 0x8, R27 ;  /* 0x00000008ff0d7819 */ /* 0x000fc4000001161b */
[----:B------:R-:W-:Y:S01]  /*15c80*/  LOP3.LUT R14, R36, 0xff, RZ, 0xc0, !PT ;  /* 0x000000ff240e7812 */ /* 0x000fe200078ec0ff */
[----:B------:R-:W-:Y:S01]  /*15c90*/  IMAD.SHL.U32 R8, R8, 0x800, RZ ;  /* 0x0000080008087824 */ /* 0x000fe200078e00ff */
[----:B------:R-:W-:Y:S02]  /*15ca0*/  LOP3.LUT R0, R228, 0x30, R9, 0xf8, !PT ;  /* 0x00000030e4007812 */ /* 0x000fe400078ef809 */
[----:B------:R-:W-:Y:S02]  /*15cb0*/  LOP3.LUT R15, R15, 0xff, RZ, 0xc0, !PT ;  /* 0x000000ff0f0f7812 */ /* 0x000fe400078ec0ff */
[----:B------:R-:W-:Y:S02]  /*15cc0*/  LOP3.LUT R12, R27, 0xff, RZ, 0xc0, !PT ;  /* 0x000000ff1b0c7812 */ /* 0x000fe400078ec0ff */
[----:B------:R-:W-:Y:S02]  /*15cd0*/  LOP3.LUT R13, R13, 0xff, RZ, 0xc0, !PT ;  /* 0x000000ff0d0d7812 */ /* 0x000fe400078ec0ff */
[----:B------:R-:W-:-:S02]  /*15ce0*/  SHF.R.U32.HI R11, RZ, 0x8, R25 ;  /* 0x00000008ff0b7819 */ /* 0x000fc40000011619 */
[----:B------:R-:W-:Y:S02]  /*15cf0*/  LOP3.LUT R0, R0, R229, RZ, 0x3c, !PT ;  /* 0x000000e500007212 */ /* 0x000fe400078e3cff */
[----:B------:R-:W-:Y:S02]  /*15d00*/  LOP3.LUT R9, R8, 0xffffe000, RZ, 0xc0, !PT ;  /* 0xffffe00008097812 */ /* 0x000fe400078ec0ff */
[----:B------:R-:W-:Y:S02]  /*15d10*/  PRMT R45, R15, 0x7604, R14 ;  /* 0x000076040f2d7816 */ /* 0x000fe4000000000e */
[----:B------:R-:W-:Y:S02]  /*15d20*/  SHF.R.U32.HI R15, RZ, 0x8, R37 ;  /* 0x00000008ff0f7819 */ /* 0x000fe40000011625 */
[----:B------:R-:W-:Y:S02]  /*15d30*/  PRMT R41, R13, 0x7604, R12 ;  /* 0x000076040d297816 */ /* 0x000fe4000000000c */
[----:B------:R-:W-:-:S02]  /*15d40*/  LOP3.LUT R10, R25, 0xff, RZ, 0xc0, !PT ;  /* 0x000000ff190a7812 */ /* 0x000fc400078ec0ff */
[----:B------:R-:W-:Y:S02]  /*15d50*/  LOP3.LUT R11, R11, 0xff, RZ, 0xc0, !PT ;  /* 0x000000ff0b0b7812 */ /* 0x000fe400078ec0ff */
[----:B------:R-:W-:Y:S02]  /*15d60*/  IADD3 R13, R0, R230, R9 ;  /* 0x000000e6000d7210 */ /* 0x000fe40007ffe009 */
[----:B------:R-:W-:Y:S02]  /*15d70*/  SHF.R.U32.HI R14, RZ, 0x8, R38 ;  /* 0x00000008ff0e7819 */ /* 0x000fe40000011626 */
[----:B------:R-:W-:Y:S02]  /*15d80*/  LOP3.LUT R0, R37, 0xff, RZ, 0xc0, !PT ;  /* 0x000000ff25007812 */ /* 0x000fe400078ec0ff */
[----:B------:R-:W-:Y:S02]  /*15d90*/  LOP3.LUT R15, R15, 0xff, RZ, 0xc0, !PT ;  /* 0x000000ff0f0f7812 */ /* 0x000fe400078ec0ff */
[----:B------:R-:W-:-:S02]  /*15da0*/  SHF.R.U32.HI R51, RZ, 0x8, R39 ;  /* 0x00000008ff337819 */ /* 0x000fc40000011627 */
[----:B------:R-:W-:Y:S02]  /*15db0*/  PRMT R29, R11, 0x7604, R10 ;  /* 0x000076040b1d7816 */ /* 0x000fe4000000000a */
        /* <DEDUP_REMOVED lines=9> */
[----:B------:R-:W-:Y:S02]  /*15e50*/  PRMT R49, R43, 0x7604, R12 ;  /* 0x000076042b317816 */ /* 0x000fe4000000000c */
[----:B------:R-:W-:Y:S02]  /*15e60*/  PRMT R51, R51, 0x7604, R14 ;  /* 0x0000760433337816 */ /* 0x000fe4000000000e */
[----:B------:R-:W0:Y:S01]  /*15e70*/  LDS.128 R12, [R0+0x1e200] ;  /* 0x01e20000000c7984 */ /* 0x000e220000000c00 */
[----:B------:R-:W-:Y:S02]  /*15e80*/  PRMT R31, R11, 0x7604, R10 ;  /* 0x000076040b1f7816 */ /* 0x000fe4000000000a */
[----:B------:R-:W-:-:S02]  /*15e90*/  SHF.R.U32.HI R28, RZ, 0x10, R25 ;  /* 0x00000010ff1c7819 */ /* 0x000fc40000011619 */
[----:B------:R-:W-:Y:S02]  /*15ea0*/  SHF.R.U32.HI R20, RZ, 0x10, R24 ;  /* 0x00000010ff147819 */ /* 0x000fe40000011618 */
[----:B------:R-:W-:Y:S02]  /*15eb0*/  SHF.R.U32.HI R30, RZ, 0x10, R26 ;  /* 0x00000010ff1e7819 */ /* 0x000fe4000001161a */
[----:B------:R-:W-:Y:S02]  /*15ec0*/  LOP3.LUT R28, R28, 0xff, RZ, 0xc0, !PT ;  /* 0x000000ff1c1c7812 */ /* 0x000fe400078ec0ff */
[----:B------:R-:W-:Y:S02]  /*15ed0*/  LOP3.LUT R20, R20, 0xff, RZ, 0xc0, !PT ;  /* 0x000000ff14147812 */ /* 0x000fe400078ec0ff */
[----:B------:R-:W-:Y:S02]  /*15ee0*/  LOP3.LUT R30, R30, 0xff, RZ, 0xc0, !PT ;  /* 0x000000ff1e1e7812 */ /* 0x000fe400078ec0ff */
[----:B------:R-:W-:-:S02]  /*15ef0*/  SHF.R.U32.HI R40, RZ, 0x10, R27 ;  /* 0x00000010ff287819 */ /* 0x000fc4000001161b */
[----:B------:R-:W-:Y:S02]  /*15f00*/  PRMT R29, R28, 0x7054, R29 ;  /* 0x000070541c1d7816 */ /* 0x000fe4000000001d */
[----:B------:R-:W-:Y:S02]  /*15f10*/  SHF.R.U32.HI R28, RZ, 0x10, R37 ;  /* 0x00000010ff1c7819 */ /* 0x000fe40000011625 */
[----:B------:R-:W-:Y:S02]  /*15f20*/  PRMT R21, R20, 0x7054, R21 ;  /* 0x0000705414157816 */ /* 0x000fe40000000015 */
[----:B------:R-:W-:Y:S02]  /*15f30*/  PRMT R31, R30, 0x7054, R31 ;  /* 0x000070541e1f7816 */ /* 0x000fe4000000001f */
[----:B------:R-:W-:Y:S02]  /*15f40*/  SHF.R.U32.HI R20, RZ, 0x10, R36 ;  /* 0x00000010ff147819 */ /* 0x000fe40000011624 */
[----:B------:R-:W-:-:S02]  /*15f50*/  LOP3.LUT R40, R40, 0xff, RZ, 0xc0, !PT ;  /* 0x000000ff28287812 */ /* 0x000fc400078ec0ff */
[----:B------:R-:W-:Y:S02]  /*15f60*/  SHF.R.U32.HI R30, RZ, 0x10, R38 ;  /* 0x00000010ff1e7819 */ /* 0x000fe40000011626 */
[----:B------:R-:W-:Y:S02]  /*15f70*/  LOP3.LUT R28, R28, 0xff, RZ, 0xc0, !PT ;  /* 0x000000ff1c1c7812 */ /* 0x000fe400078ec0ff */
[----:B------:R-:W-:Y:S02]  /*15f80*/  LOP3.LUT R20, R20, 0xff, RZ, 0xc0, !PT ;  /* 0x000000ff14147812 */ /* 0x000fe400078ec0ff */
[----:B------:R-:W-:Y:S02]  /*15f90*/  PRMT R43, R40, 0x7054, R41 ;  /* 0x00007054282b7816 */ /* 0x000fe40000000029 */
[----:B------:R-:W-:Y:S02]  /*15fa0*/  LOP3.LUT R30, R30, 0xff, RZ, 0xc0, !PT ;  /* 0x000000ff1e1e7812 */ /* 0x000fe400078ec0ff */
[----:B------:R-:W-:-:S02]  /*15fb0*/  SHF.R.U32.HI R40, RZ, 0x10, R39 ;  /* 0x00000010ff287819 */ /* 0x000fc40000011627 */
[----:B------:R-:W-:Y:S02]  /*15fc0*/  PRMT R47, R28, 0x7054, R47 ;  /* 0x000070541c2f7816 */ /* 0x000fe4000000002f */
[----:B------:R-:W-:Y:S02]  /*15fd0*/  PRMT R45, R20, 0x7054, R45 ;  /* 0x00007054142d7816 */ /* 0x000fe4000000002d */
[----:B------:R-:W-:Y:S02]  /*15fe0*/  PRMT R49, R30, 0x7054, R49 ;  /* 0x000070541e317816 */ /* 0x000fe40000000031 */
[----:B------:R-:W-:Y:S02]  /*15ff0*/  LOP3.LUT R41, R29, 0xff000000, R25, 0xf8, !PT ;  /* 0xff0000001d297812 */ /* 0x000fe400078ef819 */
[----:B------:R-:W-:Y:S02]  /*16000*/  LOP3.LUT R40, R40, 0xff, RZ, 0xc0, !PT ;  /* 0x000000ff28287812 */ /* 0x000fe400078ec0ff */
[----:B------:R-:W-:-:S02]  /*16010*/  LOP3.LUT R47, R47, 0xff000000, R37, 0xf8, !PT ;  /* 0xff0000002f2f7812 */ /* 0x000fc400078ef825 */
[----:B------:R-:W-:Y:S02]  /*16020*/  LOP3.LUT R43, R43, 0xff000000, R27, 0xf8, !PT ;  /* 0xff0000002b2b7812 */ /* 0x000fe400078ef81b */
[----:B------:R-:W-:Y:S02]  /*16030*/  LOP3.LUT R45, R45, 0xff000000, R36, 0xf8, !PT ;  /* 0xff0000002d2d7812 */ /* 0x000fe400078ef824 */
[----:B------:R-:W-:Y:S02]  /*16040*/  LOP3.LUT R49, R49, 0xff000000, R38, 0xf8, !PT ;  /* 0xff00000031317812 */ /* 0x000fe400078ef826 */
[----:B------:R-:W-:Y:S02]  /*16050*/  F2FP.F16.E4M3.UNPACK_B R36, R41 ;  /* 0x00000029ff24723e */ /* 0x000fe400020006ff */
[----:B0-----:R-:W-:Y:S02]  /*16060*/  F2FP.F16.E4M3.UNPACK_B R27, R13 ;  /* 0x0000000dff1b723e */ /* 0x001fe400020006ff */
[----:B------:R-:W-:Y:S01]  /*16070*/  PRMT R51, R40, 0x7054, R51 ;  /* 0x0000705428337816 */ /* 0x000fe20000000033 */
[----:B------:R-:W-:Y:S01]  /*16080*/  HADD2.F32 R37, -RZ, R36.H0_H0 ;  /* 0x20000024ff257230 */ /* 0x000fe20000004100 */
[----:B------:R-:W-:Y:S01]  /*16090*/  F2FP.F16.E4M3.UNPACK_B R38, R47 ;  /* 0x0000002fff26723e */ /* 0x000fe200020006ff */
[--C-:B------:R-:W-:Y:S01]  /*160a0*/  HADD2.F32 R29, -RZ, R27.reuse.H0_H0 ;  /* 0x2000001bff1d7230 */ /* 0x100fe20000004100 */
[----:B------:R-:W-:Y:S01]  /*160b0*/  LOP3.LUT R51, R51, 0xff000000, R39, 0xf8, !PT ;  /* 0xff00000033337812 */ /* 0x000fe200078ef827 */
[----:B------:R-:W-:Y:S01]  /*160c0*/  HADD2.F32 R27, -RZ, R27.H1_H1 ;  /* 0x3000001bff1b7230 */ /* 0x000fe20000004100 */
[----:B------:R-:W-:Y:S01]  /*160d0*/  LOP3.LUT R42, R31, 0xff000000, R26, 0xf8, !PT ;  /* 0xff0000001f2a7812 */ /* 0x000fe200078ef81a */
[--C-:B------:R-:W-:Y:S01]  /*160e0*/  HADD2.F32 R39, -RZ, R38.reuse.H0_H0 ;  /* 0x20000026ff277230 */ /* 0x100fe20000004100 */
[----:B------:R-:W-:Y:S01]  /*160f0*/  LOP3.LUT R40, R21, 0xff000000, R24, 0xf8, !PT ;  /* 0xff00000015287812 */ /* 0x000fe200078ef818 */
[C---:B------:R-:W-:Y:S01]  /*16100*/  FMUL.FTZ R46, R29.reuse, R37 ;  /* 0x000000251d2e7220 */ /* 0x040fe20000410000 */
[----:B------:R-:W-:Y:S01]  /*16110*/  F2FP.F16.E4M3.UNPACK_B R28, R13.H1 ;  /* 0x0000000dff1c723e */ /* 0x000fe200030006ff */
[----:B------:R-:W-:Y:S01]  /*16120*/  HADD2.F32 R38, -RZ, R38.H1_H1 ;  /* 0x30000026ff267230 */ /* 0x000fe20000004100 */
[----:B------:R-:W-:Y:S01]  /*16130*/  F2FP.F16.E4M3.UNPACK_B R47, R47.H1 ;  /* 0x0000002fff2f723e */ /* 0x000fe200030006ff */
[----:B------:R-:W-:Y:S01]  /*16140*/  FMUL.FTZ R53, R29, R39 ;  /* 0x000000271d357220 */ /* 0x000fe20000410000 */
[----:B------:R-:W-:Y:S01]  /*16150*/  F2FP.F16.E4M3.UNPACK_B R41, R41.H1 ;  /* 0x00000029ff29723e */ /* 0x000fe200030006ff */
[----:B------:R-:W-:Y:S01]  /*16160*/  HADD2.F32 R36, -RZ, R36.H1_H1 ;  /* 0x30000024ff247230 */ /* 0x000fe20000004100 */
[-C--:B------:R-:W-:Y:S01]  /*16170*/  F2FP.F16.E4M3.UNPACK_B R30, R15.reuse ;  /* 0x0000000fff1e723e */ /* 0x080fe200020006ff */
[----:B------:R-:W-:Y:S01]  /*16180*/  FMUL.FTZ R55, R27, R38 ;  /* 0x000000261b377220 */ /* 0x000fe20000410000 */
[----:B------:R-:W-:-:S02]  /*16190*/  F2FP.F16.E4M3.UNPACK_B R31, R15.H1 ;  /* 0x0000000fff1f723e */ /* 0x000fc400030006ff */
[----:B------:R-:W-:Y:S01]  /*161a0*/  F2FP.F16.E4M3.UNPACK_B R15, R14 ;  /* 0x0000000eff0f723e */ /* 0x000fe200020006ff */
[----:B------:R-:W-:Y:S01]  /*161b0*/  FMUL.FTZ R27, R27, R36 ;  /* 0x000000241b1b7220 */ /* 0x000fe20000410000 */
[----:B------:R-:W-:Y:S01]  /*161c0*/  F2FP.F16.E4M3.UNPACK_B R29, R14.H1 ;  /* 0x0000000eff1d723e */ /* 0x000fe200030006ff */
[--C-:B------:R-:W-:Y:S01]  /*161d0*/  HADD2.F32 R14, -RZ, R28.reuse.H0_H0 ;  /* 0x2000001cff0e7230 */ /* 0x100fe20000004100 */
[-C--:B------:R-:W-:Y:S01]  /*161e0*/  F2FP.F16.E4M3.UNPACK_B R13, R12.reuse ;  /* 0x0000000cff0d723e */ /* 0x080fe200020006ff */
[----:B------:R-:W-:Y:S01]  /*161f0*/  HADD2.F32 R28, -RZ, R28.H1_H1 ;  /* 0x3000001cff1c7230 */ /* 0x000fe20000004100 */
[----:B------:R-:W-:Y:S01]  /*16200*/  F2FP.F16.E4M3.UNPACK_B R12, R12.H1 ;  /* 0x0000000cff0c723e */ /* 0x000fe200030006ff */
[----:B--2---:R-:W0:Y:S02]  /*16210*/  LDS.128 R8, [R60+0x1e200] ;  /* 0x01e200003c087984 */ /* 0x004e240000000c00 */
[----:B0-----:R-:W-:Y:S02]  /*16220*/  F2FP.F16.E4M3.UNPACK_B R20, R9 ;  /* 0x00000009ff14723e */ /* 0x001fe400020006ff */
[----:B------:R-:W-:-:S02]  /*16230*/  F2FP.F16.E4M3.UNPACK_B R25, R11 ;  /* 0x0000000bff19723e */ /* 0x000fc400020006ff */
[----:B------:R-:W-:Y:S02]  /*16240*/  F2FP.F16.E4M3.UNPACK_B R26, R11.H1 ;  /* 0x0000000bff1a723e */ /* 0x000fe400030006ff */
[-C--:B------:R-:W-:Y:S02]  /*16250*/  F2FP.F16.E4M3.UNPACK_B R11, R10.reuse ;  /* 0x0000000aff0b723e */ /* 0x080fe400020006ff */
[----:B------:R-:W-:Y:S01]  /*16260*/  F2FP.F16.E4M3.UNPACK_B R24, R10.H1 ;  /* 0x0000000aff18723e */ /* 0x000fe200030006ff */
[--C-:B------:R-:W-:Y:S01]  /*16270*/  HADD2.F32 R10, -RZ, R20.reuse.H0_H0 ;  /* 0x20000014ff0a7230 */ /* 0x100fe20000004100 */
[----:B------:R-:W-:Y:S01]  /*16280*/  F2FP.F16.E4M3.UNPACK_B R21, R9.H1 ;  /* 0x00000009ff15723e */ /* 0x000fe200030006ff */
[----:B------:R-:W-:Y:S01]  /*16290*/  HADD2.F32 R20, -RZ, R20.H1_H1 ;  /* 0x30000014ff147230 */ /* 0x000fe20000004100 */
[----:B------:R-:W-:Y:S02]  /*162a0*/  F2FP.F16.E4M3.UNPACK_B R9, R8 ;  /* 0x00000008ff09723e */ /* 0x000fe400020006ff */
[C---:B------:R-:W-:Y:S01]  /*162b0*/  FFMA.FTZ R46, R10.reuse, R39, R46 ;  /* 0x000000270a2e7223 */ /* 0x040fe2000001002e */
[----:B------:R-:W-:Y:S01]  /*162c0*/  FFMA.FTZ R53, R10, R37, -R53 ;  /* 0x000000250a357223 */ /* 0x000fe20000010835 */
[----:B------:R-:W-:-:S02]  /*162d0*/  HADD2.F32 R39, -RZ, R47.H0_H0 ;  /* 0x2000002fff277230 */ /* 0x000fc40000004100 */
        /* <DEDUP_REMOVED lines=8> */
[----:B------:R-:W-:Y:S01]  /*16360*/  FFMA.FTZ R57, R10, R37, -R57 ;  /* 0x000000250a397223 */ /* 0x000fe20000010839 */
[----:B------:R-:W-:-:S02]  /*16370*/  HADD2.F32 R47, -RZ, R47.H1_H1 ;  /* 0x3000002fff2f7230 */ /* 0x000fc40000004100 */
[----:B------:R-:W-:Y:S01]  /*16380*/  FFMA.FTZ R38, R10, R39, R14 ;  /* 0x000000270a267223 */ /* 0x000fe2000001000e */
[----:B------:R-:W-:Y:S01]  /*16390*/  HADD2.F32 R37, -RZ, R36.H0_H0 ;  /* 0x20000024ff257230 */ /* 0x000fe20000004100 */
[----:B------:R-:W-:Y:S01]  /*163a0*/  F2FP.F16.E4M3.UNPACK_B R51, R51.H1 ;  /* 0x00000033ff33723e */ /* 0x000fe200030006ff */
[----:B------:R-:W-:Y:S02]  /*163b0*/  HADD2.F32 R14, -RZ, R30.H0_H0 ;  /* 0x2000001eff0e7230 */ /* 0x000fe40000004100 */
[----:B------:R-:W-:Y:S01]  /*163c0*/  FMUL.FTZ R50, R28, R47 ;  /* 0x0000002f1c327220 */ /* 0x000fe20000410000 */
[----:B------:R-:W-:Y:S01]  /*163d0*/  HADD2.F32 R27, -RZ, R20.H0_H0 ;  /* 0x20000014ff1b7230 */ /* 0x000fe20000004100 */
[----:B------:R-:W-:Y:S01]  /*163e0*/  F2FP.F16.E4M3.UNPACK_B R43, R43.H1 ;  /* 0x0000002bff2b723e */ /* 0x000fe200030006ff */
[----:B------:R-:W-:Y:S02]  /*163f0*/  HADD2.F32 R41, -RZ, R41.H1_H1 ;  /* 0x30000029ff297230 */ /* 0x000fe40000004100 */
[----:B------:R-:W-:Y:S01]  /*16400*/  FMUL.FTZ R39, R14, R37 ;  /* 0x000000250e277220 */ /* 0x000fe20000410000 */
[----:B------:R-:W-:-:S02]  /*16410*/  HADD2.F32 R10, -RZ, R25.H0_H0 ;  /* 0x20000019ff0a7230 */ /* 0x000fc40000004100 */
[----:B------:R-:W-:Y:S01]  /*16420*/  FMUL.FTZ R14, R14, R27 ;  /* 0x0000001b0e0e7220 */ /* 0x000fe20000410000 */
[----:B------:R-:W-:Y:S02]  /*16430*/  HADD2.F32 R21, -RZ, R21.H1_H1 ;  /* 0x30000015ff157230 */ /* 0x000fe40000004100 */
[----:B------:R-:W-:Y:S01]  /*16440*/  FMUL.FTZ R28, R28, R41 ;  /* 0x000000291c1c7220 */ /* 0x000fe20000410000 */
[----:B------:R-:W-:Y:S02]  /*16450*/  HADD2.F32 R20, -RZ, R20.H1_H1 ;  /* 0x30000014ff147230 */ /* 0x000fe40000004100 */
[C---:B------:R-:W-:Y:S01]  /*16460*/  FFMA.FTZ R52, R10.reuse, R27, -R39 ;  /* 0x0000001b0a347223 */ /* 0x040fe20000010827 */
[----:B------:R-:W-:Y:S02]  /*16470*/  HADD2.F32 R36, -RZ, R36.H1_H1 ;  /* 0x30000024ff247230 */ /* 0x000fe40000004100 */
[----:B------:R-:W-:Y:S01]  /*16480*/  FFMA.FTZ R54, R10, R37, R14 ;  /* 0x000000250a367223 */ /* 0x000fe2000001000e */
[----:B------:R-:W-:-:S02]  /*16490*/  HADD2.F32 R30, -RZ, R30.H1_H1 ;  /* 0x3000001eff1e7230 */ /* 0x000fc40000004100 */
[C---:B------:R-:W-:Y:S01]  /*164a0*/  FFMA.FTZ R50, R21.reuse, R41, -R50 ;  /* 0x0000002915327223 */ /* 0x040fe20000010832 */
[----:B------:R-:W-:Y:S01]  /*164b0*/  FFMA.FTZ R47, R21, R47, R28 ;  /* 0x0000002f152f7223 */ /* 0x000fe2000001001c */
[----:B------:R-:W-:Y:S01]  /*164c0*/  HADD2.F32 R25, -RZ, R25.H1_H1 ;  /* 0x30000019ff197230 */ /* 0x000fe20000004100 */
[----:B------:R-:W-:Y:S01]  /*164d0*/  F2FP.F16.E4M3.UNPACK_B R8, R8.H1 ;  /* 0x00000008ff08723e */ /* 0x000fe200030006ff */
[----:B------:R-:W-:Y:S02]  /*164e0*/  HADD2.F32 R27, -RZ, R51.H0_H0 ;  /* 0x20000033ff1b7230 */ /* 0x000fe40000004100 */
[C---:B------:R-:W-:Y:S01]  /*164f0*/  FMUL.FTZ R28, R30.reuse, R36 ;  /* 0x000000241e1c7220 */ /* 0x040fe20000410000 */
[----:B------:R-:W-:Y:S02]  /*16500*/  HADD2.F32 R14, -RZ, R31.H0_H0 ;  /* 0x2000001fff0e7230 */ /* 0x000fe40000004100 */
[----:B------:R-:W-:Y:S01]  /*16510*/  FMUL.FTZ R37, R30, R20 ;  /* 0x000000141e257220 */ /* 0x000fe20000410000 */
[----:B------:R-:W-:-:S02]  /*16520*/  HADD2.F32 R21, -RZ, R43.H0_H0 ;  /* 0x2000002bff157230 */ /* 0x000fc40000004100 */
        /* <DEDUP_REMOVED lines=66> */
[--C-:B------:R-:W-:Y:S02]  /*16950*/  HADD2.F32 R10, -RZ, R42.reuse.H0_H0 ;  /* 0x2000002aff0a7230 */ /* 0x100fe40000004100 */
[C---:B------:R-:W-:Y:S01]  /*16960*/  FMUL.FTZ R9, R29.reuse, R14 ;  /* 0x0000000e1d097220 */ /* 0x040fe20000410000 */
[-C--:B------:R-:W-:Y:S01]  /*16970*/  FMUL.FTZ R21, R29, R12.reuse ;  /* 0x0000000c1d157220 */ /* 0x080fe20000410000 */
[----:B------:R-:W-:Y:S02]  /*16980*/  HADD2.F32 R42, -RZ, R42.H1_H1 ;  /* 0x3000002aff2a7230 */ /* 0x000fe40000004100 */
[----:B------:R-:W-:Y:S01]  /*16990*/  FFMA.FTZ R29, R8, R13, R25 ;  /* 0x0000000d081d7223 */ /* 0x000fe20000010019 */
[C---:B------:R-:W-:Y:S01]  /*169a0*/  FFMA.FTZ R41, R24.reuse, R12, -R9 ;  /* 0x0000000c18297223 */ /* 0x040fe20000010809 */
[----:B------:R-:W-:Y:S01]  /*169b0*/  FFMA.FTZ R36, R24, R14, R21 ;  /* 0x0000000e18247223 */ /* 0x000fe20000010015 */
[----:B------:R-:W-:-:S02]  /*169c0*/  HADD2.F32 R9, -RZ, R15.H0_H0 ;  /* 0x2000000fff097230 */ /* 0x000fc40000004100 */
[--C-:B------:R-:W-:Y:S01]  /*169d0*/  HADD2.F32 R12, -RZ, R49.reuse.H0_H0 ;  /* 0x20000031ff0c7230 */ /* 0x100fe20000004100 */
[----:B------:R-:W-:Y:S01]  /*169e0*/  F2FP.SATFINITE.E4M3.F32.PACK_AB_MERGE_C R30, R41, R30, RZ ;  /* 0x0000001e291e723e */ /* 0x000fe200048070ff */
[----:B------:R-:W-:Y:S01]  /*169f0*/  HADD2.F32 R14, -RZ, R49.H1_H1 ;  /* 0x30000031ff0e7230 */ /* 0x000fe20000004100 */
[----:B------:R-:W-:Y:S01]  /*16a00*/  F2FP.SATFINITE.E4M3.F32.PACK_AB_MERGE_C R29, R36, R29, RZ ;  /* 0x0000001d241d723e */ /* 0x000fe200048070ff */
[----:B------:R-:W-:Y:S02]  /*16a10*/  HADD2.F32 R15, -RZ, R15.H1_H1 ;  /* 0x3000000fff0f7230 */ /* 0x000fe40000004100 */
[C---:B------:R-:W-:Y:S01]  /*16a20*/  FMUL.FTZ R13, R9.reuse, R12 ;  /* 0x0000000c090d7220 */ /* 0x040fe20000410000 */
[--C-:B------:R-:W-:Y:S02]  /*16a30*/  HADD2.F32 R8, -RZ, R11.reuse.H0_H0 ;  /* 0x2000000bff087230 */ /* 0x100fe40000004100 */
[----:B------:R-:W-:Y:S01]  /*16a40*/  FMUL.FTZ R9, R9, R10 ;  /* 0x0000000a09097220 */ /* 0x000fe20000410000 */
[----:B------:R-:W-:-:S02]  /*16a50*/  HADD2.F32 R11, -RZ, R11.H1_H1 ;  /* 0x3000000bff0b7230 */ /* 0x000fc40000004100 */
        /* <DEDUP_REMOVED lines=22> */
.L_x_5131:
[----:B------:R-:W-:Y:S05]  /*16bc0*/  BSYNC B1 ;  /* 0x0000000000017941 */ /* 0x000fea0003800000 */
.L_x_5130:
[----:B------:R-:W-:Y:S05]  /*16bd0*/  @P2 BRA `(.L_x_5109) ;  /* 0x0000000c00e82947 */ /* 0x000fea0003800000 */
[----:B------:R-:W2:Y:S01]  /*16be0*/  LDL R51, [R1+0x38] ;  /* 0x0000380001337983 */ /* 0x000ea20000100800 */
[----:B01----:R-:W-:-:S04]  /*16bf0*/  SHF.R.S32.HI R0, RZ, 0x1f, R222 ;  /* 0x0000001fff007819 */ /* 0x003fc800000114de */
[----:B------:R-:W-:-:S04]  /*16c00*/  LEA.HI R0, R0, R222, RZ, 0x4 ;  /* 0x000000de00007211 */ /* 0x000fc800078f20ff */
[----:B------:R-:W-:-:S04]  /*16c10*/  SHF.R.S32.HI R0, RZ, 0x4, R0 ;  /* 0x00000004ff007819 */ /* 0x000fc80000011400 */
[----:B------:R-:W-:Y:S02]  /*16c20*/  LEA.HI R3, R3, R0, RZ, 0x1c ;  /* 0x0000000003037211 */ /* 0x000fe400078fe0ff */
[----:B-----5:R-:W-:Y:S02]  /*16c30*/  SHF.R.U32.HI R0, RZ, 0x8, R4 ;  /* 0x00000008ff007819 */ /* 0x020fe40000011604 */
[----:B------:R-:W-:Y:S02]  /*16c40*/  LOP3.LUT R9, R4, 0xff, RZ, 0xc0, !PT ;  /* 0x000000ff04097812 */ /* 0x000fe400078ec0ff */
[----:B------:R-:W-:Y:S02]  /*16c50*/  SHF.R.U32.HI R8, RZ, 0x8, R5 ;  /* 0x00000008ff087819 */ /* 0x000fe40000011605 */
[----:B------:R-:W-:Y:S02]  /*16c60*/  LOP3.LUT R0, R0, 0xff, RZ, 0xc0, !PT ;  /* 0x000000ff00007812 */ /* 0x000fe400078ec0ff */
[----:B------:R-:W-:-:S02]  /*16c70*/  LOP3.LUT R11, R5, 0xff, RZ, 0xc0, !PT ;  /* 0x000000ff050b7812 */ /* 0x000fc400078ec0ff */
[----:B------:R-:W-:Y:S02]  /*16c80*/  LOP3.LUT R8, R8, 0xff, RZ, 0xc0, !PT ;  /* 0x000000ff08087812 */ /* 0x000fe400078ec0ff */
[----:B------:R-:W-:Y:S02]  /*16c90*/  PRMT R21, R0, 0x7604, R9 ;  /* 0x0000760400157816 */ /* 0x000fe40000000009 */
[----:B------:R-:W-:Y:S02]  /*16ca0*/  SHF.R.S32.HI R0, RZ, 0x1f, R3 ;  /* 0x0000001fff007819 */ /* 0x000fe40000011403 */
[----:B------:R-:W-:Y:S02]  /*16cb0*/  PRMT R20, R8, 0x7604, R11 ;  /* 0x0000760408147816 */ /* 0x000fe4000000000b */
[----:B------:R-:W-:Y:S02]  /*16cc0*/  LEA.HI R8, R0, R3, RZ, 0x2 ;  /* 0x0000000300087211 */ /* 0x000fe400078f10ff */
[----:B------:R-:W-:-:S03]  /*16cd0*/  SHF.L.U32 R3, R3, 0x4, RZ ;  /* 0x0000000403037819 */ /* 0x000fc600000006ff */
[----:B------:R-:W-:Y:S01]  /*16ce0*/  IMAD.SHL.U32 R8, R8, 0x800, RZ ;  /* 0x0000080008087824 */ /* 0x000fe200078e00ff */
[----:B------:R-:W-:Y:S02]  /*16cf0*/  LOP3.LUT R0, R228, 0x30, R3, 0xf8, !PT ;  /* 0x00000030e4007812 */ /* 0x000fe400078ef803 */
[----:B------:R-:W-:Y:S02]  /*16d00*/  SHF.R.U32.HI R11, RZ, 0x8, R32 ;  /* 0x00000008ff0b7819 */ /* 0x000fe40000011620 */
[----:B------:R-:W-:Y:S02]  /*16d10*/  LOP3.LUT R0, R0, R229, RZ, 0x3c, !PT ;  /* 0x000000e500007212 */ /* 0x000fe400078e3cff */
[----:B------:R-:W-:Y:S02]  /*16d20*/  LOP3.LUT R3, R8, 0xffffe000, RZ, 0xc0, !PT ;  /* 0xffffe00008037812 */ /* 0x000fe400078ec0ff */
[----:B------:R-:W-:Y:S02]  /*16d30*/  SHF.R.U32.HI R10, RZ, 0x8, R6 ;  /* 0x00000008ff0a7819 */ /* 0x000fe40000011606 */
[----:B------:R-:W-:-:S02]  /*16d40*/  LOP3.LUT R12, R32, 0xff, RZ, 0xc0, !PT ;  /* 0x000000ff200c7812 */ /* 0x000fc400078ec0ff */
[----:B------:R-:W-:Y:S02]  /*16d50*/  LOP3.LUT R11, R11, 0xff, RZ, 0xc0, !PT ;  /* 0x000000ff0b0b7812 */ /* 0x000fe400078ec0ff */
[----:B------:R-:W-:Y:S02]  /*16d60*/  IADD3 R3, R0, R230, R3 ;  /* 0x000000e600037210 */ /* 0x000fe40007ffe003 */
[----:B------:R-:W-:Y:S02]  /*16d70*/  LOP3.LUT R13, R6, 0xff, RZ, 0xc0, !PT ;  /* 0x000000ff060d7812 */ /* 0x000fe400078ec0ff */
[----:B------:R-:W-:Y:S02]  /*16d80*/  LOP3.LUT R10, R10, 0xff, RZ, 0xc0, !PT ;  /* 0x000000ff0a0a7812 */ /* 0x000fe400078ec0ff */
[----:B------:R-:W-:Y:S01]  /*16d90*/  PRMT R31, R11, 0x7604, R12 ;  /* 0x000076040b1f7816 */ /* 0x000fe2000000000c */
[----:B------:R-:W-:Y:S01]  /*16da0*/  IMAD.IADD R0, R16, 0x1, R3 ;  /* 0x0000000110007824 */ /* 0x000fe200078e0203 */
[----:B------:R-:W-:-:S02]  /*16db0*/  SHF.R.U32.HI R9, RZ, 0x8, R7 ;  /* 0x00000008ff097819 */ /* 0x000fc40000011607 */
[----:B------:R-:W-:Y:S02]  /*16dc0*/  SHF.R.U32.HI R12, RZ, 0x8, R33 ;  /* 0x00000008ff0c7819 */ /* 0x000fe40000011621 */
[----:B------:R-:W-:Y:S02]  /*16dd0*/  PRMT R25, R10, 0x7604, R13 ;  /* 0x000076040a197816 */ /* 0x000fe4000000000d */
[----:B------:R-:W-:Y:S02]  /*16de0*/  LOP3.LUT R10, R7, 0xff, RZ, 0xc0, !PT ;  /* 0x000000ff070a7812 */ /* 0x000fe400078ec0ff */
[----:B------:R-:W-:Y:S02]  /*16df0*/  LOP3.LUT R9, R9, 0xff, RZ, 0xc0, !PT ;  /* 0x000000ff09097812 */ /* 0x000fe400078ec0ff */
[----:B------:R-:W-:Y:S02]  /*16e00*/  LOP3.LUT R3, R12, 0xff, RZ, 0xc0, !PT ;  /* 0x000000ff0c037812 */ /* 0x000fe400078ec0ff */
[----:B------:R-:W0:Y:S01]  /*16e10*/  LDS.128 R12, [R0+0x1e200] ;  /* 0x01e20000000c7984 */ /* 0x000e220000000c00 */
[----:B------:R-:W-:-:S02]  /*16e20*/  PRMT R24, R9, 0x7604, R10 ;  /* 0x0000760409187816 */ /* 0x000fc4000000000a */
[----:B------:R-:W-:Y:S02]  /*16e30*/  SHF.R.U32.HI R27, RZ, 0x8, R34 ;  /* 0x00000008ff1b7819 */ /* 0x000fe40000011622 */
[----:B------:R-:W-:Y:S02]  /*16e40*/  LOP3.LUT R26, R33, 0xff, RZ, 0xc0, !PT ;  /* 0x000000ff211a7812 */ /* 0x000fe400078ec0ff */
[----:B------:R-:W-:Y:S02]  /*16e50*/  LOP3.LUT R28, R34, 0xff, RZ, 0xc0, !PT ;  /* 0x000000ff221c7812 */ /* 0x000fe400078ec0ff */
[----:B------:R-:W-:Y:S02]  /*16e60*/  LOP3.LUT R27, R27, 0xff, RZ, 0xc0, !PT ;  /* 0x000000ff1b1b7812 */ /* 0x000fe400078ec0ff */
[----:B------:R-:W-:Y:S02]  /*16e70*/  PRMT R26, R3, 0x7604, R26 ;  /* 0x00007604031a7816 */ /* 0x000fe4000000001a */
[----:B------:R-:W-:-:S02]  /*16e80*/  SHF.R.U32.HI R3, RZ, 0x10, R5 ;  /* 0x00000010ff037819 */ /* 0x000fc40000011605 */
[----:B------:R-:W-:Y:S02]  /*16e90*/  PRMT R39, R27, 0x7604, R28 ;  /* 0x000076041b277816 */ /* 0x000fe4000000001c */
[----:B------:R-:W-:Y:S02]  /*16ea0*/  SHF.R.U32.HI R37, RZ, 0x10, R33 ;  /* 0x00000010ff257819 */ /* 0x000fe40000011621 */
[----:B------:R-:W-:Y:S01]  /*16eb0*/  SHF.R.U32.HI R27, RZ, 0x10, R7 ;  /* 0x00000010ff1b7819 */ /* 0x000fe20000011607 */
[----:B------:R-:W-:Y:S01]  /*16ec0*/  IMAD.U32 R3, R3, 0x10000, RZ ;  /* 0x0001000003037824 */ /* 0x000fe200078e00ff */
[----:B------:R-:W-:Y:S02]  /*16ed0*/  SHF.R.U32.HI R29, RZ, 0x8, R35 ;  /* 0x00000008ff1d7819 */ /* 0x000fe40000011623 */
[----:B------:R-:W-:Y:S01]  /*16ee0*/  SHF.L.U32 R37, R37, 0x10, RZ ;  /* 0x0000001025257819 */ /* 0x000fe200000006ff */
[----:B------:R-:W-:Y:S01]  /*16ef0*/  IMAD.U32 R27, R27, 0x10000, RZ ;  /* 0x000100001b1b7824 */ /* 0x000fe200078e00ff */
[----:B------:R-:W-:-:S02]  /*16f00*/  LOP3.LUT R30, R35, 0xff, RZ, 0xc0, !PT ;  /* 0x000000ff231e7812 */ /* 0x000fc400078ec0ff */
[----:B------:R-:W-:Y:S02]  /*16f10*/  LOP3.LUT R29, R29, 0xff, RZ, 0xc0, !PT ;  /* 0x000000ff1d1d7812 */ /* 0x000fe400078ec0ff */
[----:B------:R-:W-:Y:S02]  /*16f20*/  LOP3.LUT R3, R20, 0xff0000, R3, 0xf8, !PT ;  /* 0x00ff000014037812 */ /* 0x000fe400078ef803 */
[----:B------:R-:W-:Y:S02]  /*16f30*/  LOP3.LUT R37, R26, 0xff0000, R37, 0xf8, !PT ;  /* 0x00ff00001a257812 */ /* 0x000fe400078ef825 */
[----:B------:R-:W-:Y:S02]  /*16f40*/  PRMT R30, R29, 0x7604, R30 ;  /* 0x000076041d1e7816 */ /* 0x000fe4000000001e */
[----:B------:R-:W-:Y:S02]  /*16f50*/  SHF.R.U32.HI R41, RZ, 0x10, R35 ;  /* 0x00000010ff297819 */ /* 0x000fe40000011623 */
[----:B------:R-:W-:-:S02]  /*16f60*/  LOP3.LUT R29, R24, 0xff0000, R27, 0xf8, !PT ;  /* 0x00ff0000181d7812 */ /* 0x000fc400078ef81b */
[----:B------:R-:W-:Y:S02]  /*16f70*/  LOP3.LUT R28, R3, 0xff000000, R5, 0xf8, !PT ;  /* 0xff000000031c7812 */ /* 0x000fe400078ef805 */
[----:B------:R-:W-:Y:S01]  /*16f80*/  LOP3.LUT R37, R37, 0xff000000, R33, 0xf8, !PT ;  /* 0xff00000025257812 */ /* 0x000fe200078ef821 */
[----:B------:R-:W-:Y:S01]  /*16f90*/  IMAD.U32 R41, R41, 0x10000, RZ ;  /* 0x0001000029297824 */ /* 0x000fe200078e00ff */
[----:B------:R-:W-:Y:S02]  /*16fa0*/  LOP3.LUT R21, R21, 0xff0000, R4, 0xf8, !PT ;  /* 0x00ff000015157812 */ /* 0x000fe400078ef804 */
[----:B------:R-:W-:Y:S02]  /*16fb0*/  LOP3.LUT R36, R29, 0xff000000, R7, 0xf8, !PT ;  /* 0xff0000001d247812 */ /* 0x000fe400078ef807 */
[----:B------:R-:W-:Y:S02]  /*16fc0*/  LOP3.LUT R39, R39, 0xff0000, R34, 0xf8, !PT ;  /* 0x00ff000027277812 */ /* 0x000fe400078ef822 */
[----:B------:R-:W-:-:S02]  /*16fd0*/  F2FP.F16.E4M3.UNPACK_B R29, R28 ;  /* 0x0000001cff1d723e */ /* 0x000fc400020006ff */
[----:B------:R-:W-:Y:S02]  /*16fe0*/  F2FP.F16.E4M3.UNPACK_B R33, R37 ;  /* 0x00000025ff21723e */ /* 0x000fe400020006ff */
[-C--:B0-----:R-:W-:Y:S02]  /*16ff0*/  F2FP.F16.E4M3.UNPACK_B R20, R13.reuse ;  /* 0x0000000dff14723e */ /* 0x081fe400020006ff */
[----:B------:R-:W-:Y:S02]  /*17000*/  LOP3.LUT R27, R21, 0xff000000, R4, 0xf8, !PT ;  /* 0xff000000151b7812 */ /* 0x000fe400078ef804 */
[----:B------:R-:W-:Y:S01]  /*17010*/  LOP3.LUT R41, R30, 0xff0000, R41, 0xf8, !PT ;  /* 0x00ff00001e297812 */ /* 0x000fe200078ef829 */
[----:B------:R-:W-:Y:S01]  /*17020*/  HADD2.F32 R30, -RZ, R29.H0_H0 ;  /* 0x2000001dff1e7230 */ /* 0x000fe20000004100 */
[----:B------:R-:W-:Y:S01]  /*17030*/  LOP3.LUT R39, R39, 0xff000000, R34, 0xf8, !PT ;  /* 0xff00000027277812 */ /* 0x000fe200078ef822 */
[--C-:B------:R-:W-:Y:S02]  /*17040*/  HADD2.F32 R34, -RZ, R33.reuse.H0_H0 ;  /* 0x20000021ff227230 */ /* 0x100fe40000004100 */
[--C-:B------:R-:W-:Y:S01]  /*17050*/  HADD2.F32 R24, -RZ, R20.reuse.H0_H0 ;  /* 0x20000014ff187230 */ /* 0x100fe20000004100 */
[----:B------:R-:W-:Y:S01]  /*17060*/  LOP3.LUT R25, R25, 0xff0000, R6, 0xf8, !PT ;  /* 0x00ff000019197812 */ /* 0x000fe200078ef806 */
[----:B------:R-:W-:Y:S01]  /*17070*/  HADD2.F32 R33, -RZ, R33.H1_H1 ;  /* 0x30000021ff217230 */ /* 0x000fe20000004100 */
[----:B------:R-:W-:Y:S01]  /*17080*/  LOP3.LUT R41, R41, 0xff000000, R35, 0xf8, !PT ;  /* 0xff00000029297812 */ /* 0x000fe200078ef823 */
[----:B------:R-:W-:Y:S01]  /*17090*/  HADD2.F32 R20, -RZ, R20.H1_H1 ;  /* 0x30000014ff147230 */ /* 0x000fe20000004100 */
[----:B------:R-:W-:Y:S01]  /*170a0*/  F2FP.F16.E4M3.UNPACK_B R21, R13.H1 ;  /* 0x0000000dff15723e */ /* 0x000fe200030006ff */
[C---:B------:R-:W-:Y:S01]  /*170b0*/  FMUL.FTZ R38, R24.reuse, R34 ;  /* 0x0000002218267220 */ /* 0x040fe20000410000 */
[----:B------:R-:W-:Y:S01]  /*170c0*/  FMUL.FTZ R35, R24, R30 ;  /* 0x0000001e18237220 */ /* 0x000fe20000410000 */
[----:B------:R-:W-:-:S02]  /*170d0*/  F2FP.F16.E4M3.UNPACK_B R37, R37.H1 ;  /* 0x00000025ff25723e */ /* 0x000fc400030006ff */
[----:B------:R-:W-:Y:S02]  /*170e0*/  F2FP.F16.E4M3.UNPACK_B R28, R28.H1 ;  /* 0x0000001cff1c723e */ /* 0x000fe400030006ff */
[----:B------:R-:W-:Y:S02]  /*170f0*/  LOP3.LUT R3, R31, 0xff0000, R32, 0xf8, !PT ;  /* 0x00ff00001f037812 */ /* 0x000fe400078ef820 */
[----:B------:R-:W-:Y:S01]  /*17100*/  LOP3.LUT R31, R25, 0xff000000, R6, 0xf8, !PT ;  /* 0xff000000191f7812 */ /* 0x000fe200078ef806 */
[----:B------:R-:W-:Y:S01]  /*17110*/  HADD2.F32 R29, -RZ, R29.H1_H1 ;  /* 0x3000001dff1d7230 */ /* 0x000fe20000004100 */
[-C--:B------:R-:W-:Y:S02]  /*17120*/  F2FP.F16.E4M3.UNPACK_B R25, R15.reuse ;  /* 0x0000000fff19723e */ /* 0x080fe400020006ff */
[----:B------:R-:W-:Y:S01]  /*17130*/  F2FP.F16.E4M3.UNPACK_B R26, R15.H1 ;  /* 0x0000000fff1a723e */ /* 0x000fe200030006ff */
[----:B------:R-:W-:Y:S01]  /*17140*/  FMUL.FTZ R43, R20, R33 ;  /* 0x00000021142b7220 */ /* 0x000fe20000410000 */
[----:B------:R-:W-:-:S02]  /*17150*/  F2FP.F16.E4M3.UNPACK_B R15, R14 ;  /* 0x0000000eff0f723e */ /* 0x000fc400020006ff */
[----:B------:R-:W-:Y:S01]  /*17160*/  F2FP.F16.E4M3.UNPACK_B R24, R14.H1 ;  /* 0x0000000eff18723e */ /* 0x000fe200030006ff */
[--C-:B------:R-:W-:Y:S02]  /*17170*/  HADD2.F32 R14, -RZ, R21.reuse.H0_H0 ;  /* 0x20000015ff0e7230 */ /* 0x100fe40000004100 */
[----:B------:R-:W-:Y:S01]  /*17180*/  FMUL.FTZ R20, R20, R29 ;  /* 0x0000001d14147220 */ /* 0x000fe20000410000 */
[----:B------:R-:W-:Y:S01]  /*17190*/  HADD2.F32 R21, -RZ, R21.H1_H1 ;  /* 0x30000015ff157230 */ /* 0x000fe20000004100 */
[----:B------:R-:W-:Y:S02]  /*171a0*/  LOP3.LUT R32, R3, 0xff000000, R32, 0xf8, !PT ;  /* 0xff00000003207812 */ /* 0x000fe400078ef820 */
[-C--:B------:R-:W-:Y:S02]  /*171b0*/  F2FP.F16.E4M3.UNPACK_B R13, R12.reuse ;  /* 0x0000000cff0d723e */ /* 0x080fe400020006ff */
[----:B------:R-:W-:Y:S01]  /*171c0*/  F2FP.F16.E4M3.UNPACK_B R12, R12.H1 ;  /* 0x0000000cff0c723e */ /* 0x000fe200030006ff */
[----:B--2---:R-:W0:Y:S02]  /*171d0*/  LDS.128 R8, [R51+0x1e200] ;  /* 0x01e2000033087984 */ /* 0x004e240000000c00 */
[----:B0-----:R-:W-:-:S05]  /*171e0*/  F2FP.F16.E4M3.UNPACK_B R4, R9 ;  /* 0x00000009ff04723e */ /* 0x001fca00020006ff */
[--C-:B------:R-:W-:Y:S01]  /*171f0*/  HADD2.F32 R5, -RZ, R4.reuse.H0_H0 ;  /* 0x20000004ff057230 */ /* 0x100fe20000004100 */
[----:B------:R-:W-:Y:S01]  /*17200*/  F2FP.F16.E4M3.UNPACK_B R9, R9.H1 ;  /* 0x00000009ff09723e */ /* 0x000fe200030006ff */
[----:B------:R-:W-:-:S03]  /*17210*/  HADD2.F32 R4, -RZ, R4.H1_H1 ;  /* 0x30000004ff047230 */ /* 0x000fc60000004100 */
[C---:B------:R-:W-:Y:S01]  /*17220*/  FFMA.FTZ R38, R5.reuse, R30, -R38 ;  /* 0x0000001e05267223 */ /* 0x040fe20000010826 */
[----:B------:R-:W-:Y:S01]  /*17230*/  FFMA.FTZ R35, R5, R34, R35 ;  /* 0x0000002205237223 */ /* 0x000fe20000010023 */
[----:B------:R-:W-:Y:S02]  /*17240*/  HADD2.F32 R34, -RZ, R37.H0_H0 ;  /* 0x20000025ff227230 */ /* 0x000fe40000004100 */
[----:B------:R-:W-:Y:S02]  /*17250*/  HADD2.F32 R30, -RZ, R28.H0_H0 ;  /* 0x2000001cff1e7230 */ /* 0x000fe40000004100 */
[----:B------:R-:W-:Y:S01]  /*17260*/  FFMA.FTZ R43, R4, R29, -R43 ;  /* 0x0000001d042b7223 */ /* 0x000fe2000001082b */
[----:B------:R-:W-:Y:S02]  /*17270*/  HADD2.F32 R5, -RZ, R9.H0_H0 ;  /* 0x20000009ff057230 */ /* 0x000fe40000004100 */
[C---:B------:R-:W-:Y:S01]  /*17280*/  FMUL.FTZ R42, R14.reuse, R34 ;  /* 0x000000220e2a7220 */ /* 0x040fe20000410000 */
[----:B------:R-:W-:Y:S01]  /*17290*/  F2FP.F16.E4M3.UNPACK_B R29, R41 ;  /* 0x00000029ff1d723e */ /* 0x000fe200020006ff */
[-C--:B------:R-:W-:Y:S01]  /*172a0*/  FMUL.FTZ R45, R14, R30.reuse ;  /* 0x0000001e0e2d7220 */ /* 0x080fe20000410000 */
[----:B------:R-:W-:Y:S01]  /*172b0*/  F2FP.F16.E4M3.UNPACK_B R7, R11 ;  /* 0x0000000bff07723e */ /* 0x000fe200020006ff */
[----:B------:R-:W-:Y:S01]  /*172c0*/  FFMA.FTZ R40, R4, R33, R20 ;  /* 0x0000002104287223 */ /* 0x000fe20000010014 */
[C---:B------:R-:W-:Y:S01]  /*172d0*/  FFMA.FTZ R42, R5.reuse, R30, -R42 ;  /* 0x0000001e052a7223 */ /* 0x040fe2000001082a */
[----:B------:R-:W-:Y:S01]  /*172e0*/  FFMA.FTZ R45, R5, R34, R45 ;  /* 0x00000022052d7223 */ /* 0x000fe2000001002d */
[----:B------:R-:W-:Y:S01]  /*172f0*/  F2FP.F16.E4M3.UNPACK_B R14, R36 ;  /* 0x00000024ff0e723e */ /* 0x000fe200020006ff */
[----:B------:R-:W-:-:S02]  /*17300*/  HADD2.F32 R33, -RZ, R29.H0_H0 ;  /* 0x2000001dff217230 */ /* 0x000fc40000004100 */
[----:B------:R-:W-:Y:S02]  /*17310*/  HADD2.F32 R5, -RZ, R25.H0_H0 ;  /* 0x20000019ff057230 */ /* 0x000fe40000004100 */
[----:B------:R-:W-:Y:S02]  /*17320*/  HADD2.F32 R20, -RZ, R14.H0_H0 ;  /* 0x2000000eff147230 */ /* 0x000fe40000004100 */
[----:B------:R-:W-:Y:S02]  /*17330*/  HADD2.F32 R4, -RZ, R7.H0_H0 ;  /* 0x20000007ff047230 */ /* 0x000fe40000004100 */
[C---:B------:R-:W-:Y:S01]  /*17340*/  FMUL.FTZ R47, R5.reuse, R33 ;  /* 0x00000021052f7220 */ /* 0x040fe20000410000 */
[----:B------:R-:W-:Y:S02]  /*17350*/  HADD2.F32 R30, -RZ, R37.H1_H1 ;  /* 0x30000025ff1e7230 */ /* 0x000fe40000004100 */
[----:B------:R-:W-:Y:S02]  /*17360*/  HADD2.F32 R28, -RZ, R28.H1_H1 ;  /* 0x3000001cff1c7230 */ /* 0x000fe40000004100 */
[----:B------:R-:W-:Y:S01]  /*17370*/  FMUL.FTZ R46, R5, R20 ;  /* 0x00000014052e7220 */ /* 0x000fe20000410000 */
[----:B------:R-:W-:-:S02]  /*17380*/  HADD2.F32 R9, -RZ, R9.H1_H1 ;  /* 0x30000009ff097230 */ /* 0x000fc40000004100 */
[----:B------:R-:W-:Y:S01]  /*17390*/  FFMA.FTZ R47, R4, R20, -R47 ;  /* 0x00000014042f7223 */ /* 0x000fe2000001082f */
[C---:B------:R-:W-:Y:S01]  /*173a0*/  FMUL.FTZ R34, R21.reuse, R30 ;  /* 0x0000001e15227220 */ /* 0x040fe20000410000 */
[----:B------:R-:W-:Y:S02]  /*173b0*/  HADD2.F32 R20, -RZ, R29.H1_H1 ;  /* 0x3000001dff147230 */ /* 0x000fe40000004100 */
[-C--:B------:R-:W-:Y:S01]  /*173c0*/  FMUL.FTZ R21, R21, R28.reuse ;  /* 0x0000001c15157220 */ /* 0x080fe20000410000 */
[----:B------:R-:W-:Y:S01]  /*173d0*/  HADD2.F32 R25, -RZ, R25.H1_H1 ;  /* 0x30000019ff197230 */ /* 0x000fe20000004100 */
[----:B------:R-:W-:Y:S01]  /*173e0*/  F2FP.F16.E4M3.UNPACK_B R41, R41.H1 ;  /* 0x00000029ff29723e */ /* 0x000fe200030006ff */
[----:B------:R-:W-:Y:S02]  /*173f0*/  HADD2.F32 R14, -RZ, R14.H1_H1 ;  /* 0x3000000eff0e7230 */ /* 0x000fe40000004100 */
[C---:B------:R-:W-:Y:S01]  /*17400*/  FFMA.FTZ R37, R9.reuse, R28, -R34 ;  /* 0x0000001c09257223 */ /* 0x040fe20000010822 */
[----:B------:R-:W-:Y:S01]  /*17410*/  F2FP.F16.E4M3.UNPACK_B R36, R36.H1 ;  /* 0x00000024ff24723e */ /* 0x000fe200030006ff */
[----:B------:R-:W-:Y:S01]  /*17420*/  HADD2.F32 R7, -RZ, R7.H1_H1 ;  /* 0x30000007ff077230 */ /* 0x000fe20000004100 */
[----:B------:R-:W-:Y:S01]  /*17430*/  F2FP.F16.E4M3.UNPACK_B R11, R11.H1 ;  /* 0x0000000bff0b723e */ /* 0x000fe200030006ff */
[----:B------:R-:W-:Y:S01]  /*17440*/  FFMA.FTZ R30, R9, R30, R21 ;  /* 0x0000001e091e7223 */ /* 0x000fe20000010015 */
[----:B------:R-:W-:Y:S01]  /*17450*/  FMUL.FTZ R28, R25, R20 ;  /* 0x00000014191c7220 */ /* 0x000fe20000410000 */
[----:B------:R-:W-:-:S02]  /*17460*/  HADD2.F32 R21, -RZ, R41.H0_H0 ;  /* 0x20000029ff157230 */ /* 0x000fc40000004100 */
[-C--:B------:R-:W-:Y:S01]  /*17470*/  FMUL.FTZ R25, R25, R14.reuse ;  /* 0x0000000e19197220 */ /* 0x080fe20000410000 */
[----:B------:R-:W-:Y:S02]  /*17480*/  HADD2.F32 R5, -RZ, R26.H0_H0 ;  /* 0x2000001aff057230 */ /* 0x000fe40000004100 */
[----:B------:R-:W-:Y:S01]  /*17490*/  FFMA.FTZ R46, R4, R33, R46 ;  /* 0x00000021042e7223 */ /* 0x000fe2000001002e */
[----:B------:R-:W-:Y:S02]  /*174a0*/  HADD2.F32 R9, -RZ, R36.H0_H0 ;  /* 0x20000024ff097230 */ /* 0x000fe40000004100 */
[C---:B------:R-:W-:Y:S01]  /*174b0*/  FFMA.FTZ R34, R7.reuse, R14, -R28 ;  /* 0x0000000e07227223 */ /* 0x040fe2000001081c */
[----:B------:R-:W-:Y:S02]  /*174c0*/  HADD2.F32 R41, -RZ, R41.H1_H1 ;  /* 0x30000029ff297230 */ /* 0x000fe40000004100 */
[----:B------:R-:W-:Y:S01]  /*174d0*/  FFMA.FTZ R33, R7, R20, R25 ;  /* 0x0000001407217223 */ /* 0x000fe20000010019 */
[----:B------:R-:W-:Y:S01]  /*174e0*/  HADD2.F32 R26, -RZ, R26.H1_H1 ;  /* 0x3000001aff1a7230 */ /* 0x000fe20000004100 */
[----:B------:R-:W-:Y:S01]  /*174f0*/  F2FP.F16.E4M3.UNPACK_B R14, R32.H1 ;  /* 0x00000020ff0e723e */ /* 0x000fe200030006ff */
[----:B------:R-:W-:-:S02]  /*17500*/  HADD2.F32 R4, -RZ, R11.H0_H0 ;  /* 0x2000000bff047230 */ /* 0x000fc40000004100 */
[C---:B------:R-:W-:Y:S01]  /*17510*/  FMUL.FTZ R29, R5.reuse, R21 ;  /* 0x00000015051d7220 */ /* 0x040fe20000410000 */
[----:B------:R-:W-:Y:S01]  /*17520*/  HADD2.F32 R36, -RZ, R36.H1_H1 ;  /* 0x30000024ff247230 */ /* 0x000fe20000004100 */
[----:B------:R-:W-:Y:S01]  /*17530*/  F2FP.F16.E4M3.UNPACK_B R7, R27.H1 ;  /* 0x0000001bff07723e */ /* 0x000fe200030006ff */
[----:B------:R-:W-:Y:S01]  /*17540*/  FMUL.FTZ R50, R5, R9 ;  /* 0x0000000905327220 */ /* 0x000fe20000410000 */
[-C--:B------:R-:W-:Y:S01]  /*17550*/  F2FP.F16.E4M3.UNPACK_B R3, R8.reuse ;  /* 0x00000008ff03723e */ /* 0x080fe200020006ff */
[----:B------:R-:W-:Y:S01]  /*17560*/  HADD2.F32 R11, -RZ, R11.H1_H1 ;  /* 0x3000000bff0b7230 */ /* 0x000fe20000004100 */
[----:B------:R-:W-:Y:S01]  /*17570*/  F2FP.F16.E4M3.UNPACK_B R8, R8.H1 ;  /* 0x00000008ff08723e */ /* 0x000fe200030006ff */
[----:B------:R-:W-:Y:S01]  /*17580*/  FMUL.FTZ R28, R26, R41 ;  /* 0x000000291a1c7220 */ /* 0x000fe20000410000 */
[----:B------:R-:W-:Y:S01]  /*17590*/  FFMA.FTZ R48, R4, R9, -R29 ;  /* 0x0000000904307223 */ /* 0x000fe2000001081d */
[----:B------:R-:W-:Y:S02]  /*175a0*/  HADD2.F32 R20, -RZ, R14.H0_H0 ;  /* 0x2000000eff147230 */ /* 0x000fe40000004100 */
[----:B------:R-:W-:Y:S01]  /*175b0*/  FMUL.FTZ R26, R26, R36 ;  /* 0x000000241a1a7220 */ /* 0x000fe20000410000 */
[----:B------:R-:W-:-:S02]  /*175c0*/  HADD2.F32 R5, -RZ, R12.H0_H0 ;  /* 0x2000000cff057230 */ /* 0x000fc40000004100 */
[--C-:B------:R-:W-:Y:S02]  /*175d0*/  HADD2.F32 R9, -RZ, R7.reuse.H0_H0 ;  /* 0x20000007ff097230 */ /* 0x100fe40000004100 */
[----:B------:R-:W-:Y:S01]  /*175e0*/  FFMA.FTZ R50, R4, R21, R50 ;  /* 0x0000001504327223 */ /* 0x000fe20000010032 */
[----:B------:R-:W-:Y:S02]  /*175f0*/  HADD2.F32 R4, -RZ, R8.H0_H0 ;  /* 0x20000008ff047230 */ /* 0x000fe40000004100 */
[C---:B------:R-:W-:Y:S01]  /*17600*/  FFMA.FTZ R49, R11.reuse, R36, -R28 ;  /* 0x000000240b317223 */ /* 0x040fe2000001081c */
[----:B------:R-:W-:Y:S01]  /*17610*/  FFMA.FTZ R41, R11, R41, R26 ;  /* 0x000000290b297223 */ /* 0x000fe2000001001a */
[C---:B------:R-:W-:Y:S01]  /*17620*/  FMUL.FTZ R21, R5.reuse, R20 ;  /* 0x0000001405157220 */ /* 0x040fe20000410000 */
[----:B------:R-:W-:Y:S02]  /*17630*/  HADD2.F32 R11, -RZ, R14.H1_H1 ;  /* 0x3000000eff0b7230 */ /* 0x000fe40000004100 */
[----:B------:R-:W-:Y:S01]  /*17640*/  FMUL.FTZ R5, R5, R9 ;  /* 0x0000000905057220 */ /* 0x000fe20000410000 */
[----:B------:R-:W-:Y:S01]  /*17650*/  HADD2.F32 R12, -RZ, R12.H1_H1 ;  /* 0x3000000cff0c7230 */ /* 0x000fe20000004100 */
[----:B------:R-:W-:Y:S01]  /*17660*/  F2FP.F16.E4M3.UNPACK_B R32, R32 ;  /* 0x00000020ff20723e */ /* 0x000fe200020006ff */
[----:B------:R-:W-:-:S02]  /*17670*/  HADD2.F32 R7, -RZ, R7.H1_H1 ;  /* 0x30000007ff077230 */ /* 0x000fc40000004100 */
[C---:B------:R-:W-:Y:S01]  /*17680*/  FFMA.FTZ R25, R4.reuse, R9, -R21 ;  /* 0x0000000904197223 */ /* 0x040fe20000010815 */
[----:B------:R-:W-:Y:S02]  /*17690*/  HADD2.F32 R8, -RZ, R8.H1_H1 ;  /* 0x30000008ff087230 */ /* 0x000fe40000004100 */
[----:B------:R-:W-:Y:S01]  /*176a0*/  FFMA.FTZ R26, R4, R20, R5 ;  /* 0x00000014041a7223 */ /* 0x000fe20000010005 */
[----:B------:R-:W-:Y:S01]  /*176b0*/  F2FP.F16.E4M3.UNPACK_B R27, R27 ;  /* 0x0000001bff1b723e */ /* 0x000fe200020006ff */
[C---:B------:R-:W-:Y:S01]  /*176c0*/  FMUL.FTZ R21, R12.reuse, R11 ;  /* 0x0000000b0c157220 */ /* 0x040fe20000410000 */
[-C--:B------:R-:W-:Y:S01]  /*176d0*/  FMUL.FTZ R12, R12, R7.reuse ;  /* 0x000000070c0c7220 */ /* 0x080fe20000410000 */
[----:B------:R-:W-:Y:S02]  /*176e0*/  HADD2.F32 R9, -RZ, R32.H0_H0 ;  /* 0x20000020ff097230 */ /* 0x000fe40000004100 */
[----:B------:R-:W-:Y:S02]  /*176f0*/  HADD2.F32 R5, -RZ, R13.H0_H0 ;  /* 0x2000000dff057230 */ /* 0x000fe40000004100 */
[C---:B------:R-:W-:Y:S01]  /*17700*/  FFMA.FTZ R28, R8.reuse, R7, -R21 ;  /* 0x00000007081c7223 */ /* 0x040fe20000010815 */
        /* <DEDUP_REMOVED lines=8> */
[C---:B------:R-:W-:Y:S01]  /*17790*/  FFMA.FTZ R12, R4.reuse, R7, -R11 ;  /* 0x00000007040c7223 */ /* 0x040fe2000001080b */
[----:B------:R-:W-:Y:S01]  /*177a0*/  HADD2.F32 R3, -RZ, R3.H1_H1 ;  /* 0x30000003ff037230 */ /* 0x000fe20000004100 */
[----:B------:R-:W-:Y:S01]  /*177b0*/  F2FP.F16.E4M3.UNPACK_B R11, R39.H1 ;  /* 0x00000027ff0b723e */ /* 0x000fe200030006ff */
[C---:B------:R-:W-:Y:S01]  /*177c0*/  FMUL.FTZ R20, R13.reuse, R32 ;  /* 0x000000200d147220 */ /* 0x040fe20000410000 */
[----:B------:R-:W-:Y:S01]  /*177d0*/  F2FP.F16.E4M3.UNPACK_B R6, R10 ;  /* 0x0000000aff06723e */ /* 0x000fe200020006ff */
[----:B------:R-:W-:Y:S01]  /*177e0*/  FFMA.FTZ R14, R4, R9, R5 ;  /* 0x00000009040e7223 */ /* 0x000fe20000010005 */
[----:B------:R-:W-:Y:S01]  /*177f0*/  FMUL.FTZ R7, R13, R8 ;  /* 0x000000080d077220 */ /* 0x000fe20000410000 */
[----:B------:R-:W-:Y:S01]  /*17800*/  F2FP.F16.E4M3.UNPACK_B R10, R10.H1 ;  /* 0x0000000aff0a723e */ /* 0x000fe200030006ff */
[----:B------:R-:W-:Y:S01]  /*17810*/  FFMA.FTZ R13, R3, R8, -R20 ;  /* 0x00000008030d7223 */ /* 0x000fe20000010814 */
[----:B------:R-:W-:Y:S01]  /*17820*/  F2FP.F16.E4M3.UNPACK_B R5, R31.H1 ;  /* 0x0000001fff05723e */ /* 0x000fe200030006ff */
[----:B------:R-:W-:-:S02]  /*17830*/  HADD2.F32 R8, -RZ, R11.H0_H0 ;  /* 0x2000000bff087230 */ /* 0x000fc40000004100 */
[----:B------:R-:W-:Y:S02]  /*17840*/  HADD2.F32 R4, -RZ, R24.H0_H0 ;  /* 0x20000018ff047230 */ /* 0x000fe40000004100 */
[----:B------:R-:W-:Y:S01]  /*17850*/  FFMA.FTZ R21, R3, R32, R7 ;  /* 0x0000002003157223 */ /* 0x000fe20000010007 */
[----:B------:R-:W-:Y:S02]  /*17860*/  HADD2.F32 R7, -RZ, R5.H0_H0 ;  /* 0x20000005ff077230 */ /* 0x000fe40000004100 */
[----:B------:R-:W-:Y:S02]  /*17870*/  HADD2.F32 R3, -RZ, R10.H0_H0 ;  /* 0x2000000aff037230 */ /* 0x000fe40000004100 */
[----:B------:R-:W-:Y:S01]  /*17880*/  FMUL.FTZ R20, R4, R8 ;  /* 0x0000000804147220 */ /* 0x000fe20000410000 */
[----:B------:R-:W-:Y:S02]  /*17890*/  HADD2.F32 R11, -RZ, R11.H1_H1 ;  /* 0x3000000bff0b7230 */ /* 0x000fe40000004100 */
[----:B------:R-:W-:-:S02]  /*178a0*/  HADD2.F32 R24, -RZ, R24.H1_H1 ;  /* 0x30000018ff187230 */ /* 0x000fc40000004100 */
[-C--:B------:R-:W-:Y:S01]  /*178b0*/  FMUL.FTZ R4, R4, R7.reuse ;  /* 0x0000000704047220 */ /* 0x080fe20000410000 */
[----:B------:R-:W-:Y:S02]  /*178c0*/  HADD2.F32 R5, -RZ, R5.H1_H1 ;  /* 0x30000005ff057230 */ /* 0x000fe40000004100 */
[C---:B------:R-:W-:Y:S01]  /*178d0*/  FFMA.FTZ R27, R3.reuse, R7, -R20 ;  /* 0x00000007031b7223 */ /* 0x040fe20000010814 */
[----:B------:R-:W-:Y:S01]  /*178e0*/  HADD2.F32 R10, -RZ, R10.H1_H1 ;  /* 0x3000000aff0a7230 */ /* 0x000fe20000004100 */
[----:B------:R-:W-:Y:S01]  /*178f0*/  F2FP.F16.E4M3.UNPACK_B R31, R31 ;  /* 0x0000001fff1f723e */ /* 0x000fe200020006ff */
[C---:B------:R-:W-:Y:S01]  /*17900*/  FMUL.FTZ R7, R24.reuse, R11 ;  /* 0x0000000b18077220 */ /* 0x040fe20000410000 */
[----:B------:R-:W-:Y:S01]  /*17910*/  F2FP.F16.E4M3.UNPACK_B R39, R39 ;  /* 0x00000027ff27723e */ /* 0x000fe200020006ff */
[-C--:B------:R-:W-:Y:S01]  /*17920*/  FMUL.FTZ R20, R24, R5.reuse ;  /* 0x0000000518147220 */ /* 0x080fe20000410000 */
[----:B------:R-:W-:Y:S01]  /*17930*/  FFMA.FTZ R24, R3, R8, R4 ;  /* 0x0000000803187223 */ /* 0x000fe20000010004 */
[----:B------:R-:W-:Y:S01]  /*17940*/  FFMA.FTZ R32, R10, R5, -R7 ;  /* 0x000000050a207223 */ /* 0x000fe20000010807 */
[----:B------:R-:W-:-:S02]  /*17950*/  HADD2.F32 R5, -RZ, R31.H0_H0 ;  /* 0x2000001fff057230 */ /* 0x000fc40000004100 */
[----:B------:R-:W-:Y:S02]  /*17960*/  HADD2.F32 R7, -RZ, R39.H0_H0 ;  /* 0x20000027ff077230 */ /* 0x000fe40000004100 */
[----:B------:R-:W-:Y:S02]  /*17970*/  HADD2.F32 R4, -RZ, R15.H0_H0 ;  /* 0x2000000fff047230 */ /* 0x000fe40000004100 */
[----:B------:R-:W-:Y:S02]  /*17980*/  HADD2.F32 R31, -RZ, R31.H1_H1 ;  /* 0x3000001fff1f7230 */ /* 0x000fe40000004100 */
[----:B------:R-:W-:Y:S02]  /*17990*/  HADD2.F32 R39, -RZ, R39.H1_H1 ;  /* 0x30000027ff277230 */ /* 0x000fe40000004100 */
[----:B------:R-:W-:Y:S02]  /*179a0*/  HADD2.F32 R15, -RZ, R15.H1_H1 ;  /* 0x3000000fff0f7230 */ /* 0x000fe40000004100 */
[----:B------:R-:W-:Y:S01]  /*179b0*/  FFMA.FTZ R11, R10, R11, R20 ;  /* 0x0000000b0a0b7223 */ /* 0x000fe20000010014 */
[----:B------:R-:W-:-:S02]  /*179c0*/  HADD2.F32 R3, -RZ, R6.H0_H0 ;  /* 0x20000006ff037230 */ /* 0x000fc40000004100 */
[C---:B------:R-:W-:Y:S01]  /*179d0*/  FMUL.FTZ R8, R4.reuse, R7 ;  /* 0x0000000704087220 */ /* 0x040fe20000410000 */
[----:B------:R-:W-:Y:S02]  /*179e0*/  HADD2.F32 R6, -RZ, R6.H1_H1 ;  /* 0x30000006ff067230 */ /* 0x000fe40000004100 */
[----:B------:R-:W-:Y:S01]  /*179f0*/  FMUL.FTZ R4, R4, R5 ;  /* 0x0000000504047220 */ /* 0x000fe20000410000 */
        /* <DEDUP_REMOVED lines=22> */
[----:B------:R2:W-:Y:S04]  /*17b60*/  STS.128 [R51+0x1e200], R4 ;  /* 0x01e2000433007388 */ /* 0x0005e80000000c00 */
[----:B------:R2:W-:Y:S02]  /*17b70*/  STS.128 [R0+0x1e200], R8 ;  /* 0x01e2000800007388 */ /* 0x0005e40000000c00 */
.L_x_5109:
[----:B------:R-:W-:Y:S05]  /*17b80*/  BSYNC B0 ;  /* 0x0000000000007941 */ /* 0x000fea0003800000 */
.L_x_5099:
        /* <DEDUP_REMOVED lines=8> */
.L_x_5097:
[----:B0-2-4-:R-:W-:-:S05]  /*17c10*/  IMAD.U32 R0, RZ, RZ, UR53 ;  /* 0x00000035ff007e24 */ /* 0x015fca000f8e00ff */
[----:B------:R-:W-:-:S13]  /*17c20*/  ISETP.NE.AND P1, PT, R0, 0x3, PT ;  /* 0x000000030000780c */ /* 0x000fda0003f25270 */
[----:B------:R-:W-:Y:S05]  /*17c30*/  @!P1 BRA `(.L_x_5132) ;  /* 0x0000000000049947 */ /* 0x000fea0003800000 */
[----:B------:R-:W-:Y:S01]  /*17c40*/  BPT.TRAP 0x1 ;  /* 0x000000040000795c */ /* 0x000fe20000300000 */
.L_x_5132:
[----:B------:R-:W-:Y:S01]  /*17c50*/  IMAD R0, R146, 0x8, R16 ;  /* 0x0000000892007824 */ /* 0x000fe200078e0210 */
[----:B-1-3--:R-:W-:-:S04]  /*17c60*/  SHF.L.U32 R3, R220, 0x1f, RZ ;  /* 0x0000001fdc037819 */ /* 0x00afc800000006ff */
[----:B------:R0:W1:Y:S01]  /*17c70*/  SYNCS.PHASECHK.TRANS64.TRYWAIT P2, [R0+URZ+0x33430], R3 ;  /* 0x03343003000075a7 */ /* 0x000062000804017f */
[----:B------:R-:W-:Y:S05]  /*17c80*/  @!P1 BRA `(.L_x_5133) ;  /* 0x0000000000049947 */ /* 0x000fea0003800000 */
[----:B------:R-:W-:Y:S01]  /*17c90*/  BPT.TRAP 0x1 ;  /* 0x000000040000795c */ /* 0x000fe20000300000 */
.L_x_5133:
[----:B-----5:R-:W2:Y:S01]  /*17ca0*/  S2R R4, SR_TID.X ;  /* 0x0000000000047919 */ /* 0x020ea20000002100 */
[----:B------:R-:W-:Y:S01]  /*17cb0*/  IMAD.MOV.U32 R119, RZ, RZ, RZ ;  /* 0x000000ffff777224 */ /* 0x000fe200078e00ff */
[----:B--2---:R-:W-:-:S04]  /*17cc0*/  LOP3.LUT R4, R4, 0x7f, RZ, 0xc0, !PT ;  /* 0x0000007f04047812 */ /* 0x004fc800078ec0ff */
[----:B------:R-:W-:Y:S01]  /*17cd0*/  ISETP.NE.AND P0, PT, R4, RZ, PT ;  /* 0x000000ff0400720c */ /* 0x000fe20003f05270 */
[----:B-1----:R-:W-:-:S12]  /*17ce0*/  @P2 BRA `(.L_x_5134) ;  /* 0x0000000000082947 */ /* 0x002fd80003800000 */
[----:B------:R-:W1:Y:S02]  /*17cf0*/  SYNCS.PHASECHK.TRANS64.TRYWAIT P2, [R0+URZ+0x33430], R3 ;  /* 0x03343003000075a7 */ /* 0x000e64000804017f */
[----:B-1----:R-:W-:Y:S05]  /*17d00*/  @!P2 BRA `(.L_x_5135) ;  /* 0x0000018c005ca947 */ /* 0x002fea0003800000 */
.L_x_5134:
[----:B------:R-:W-:Y:S05]  /*17d10*/  WARPSYNC.ALL ;  /* 0x0000000000007948 */ /* 0x000fea0003800000 */
[----:B01----:R-:W-:Y:S01]  /*17d20*/  IADD3 R3, R16, 0x24200, RZ ;  /* 0x0002420010037810 */ /* 0x003fe20007ffe0ff */
[----:B------:R-:W2:Y:S01]  /*17d30*/  LDL R106, [R1+0x4] ;  /* 0x00000400016a7983 */ /* 0x000ea20000100800 */
[----:B------:R-:W-:Y:S01]  /*17d40*/  R2UR UR44, R44 ;  /* 0x000000002c2c72ca */ /* 0x000fe200000e0000 */
[----:B------:R-:W-:Y:S01]  /*17d50*/  IMAD.MOV.U32 R5, RZ, RZ, -0x7fffffe0 ;  /* 0x80000020ff057424 */ /* 0x000fe200078e00ff */
[----:B------:R-:W-:Y:S01]  /*17d60*/  SHF.R.U32.HI R3, RZ, 0x4, R3 ;  /* 0x00000004ff037819 */ /* 0x000fe20000011603 */
[----:B------:R-:W-:Y:S01]  /*17d70*/  WARPGROUP.ARRIVE ;  /* 0x00000000000079c5 */ /* 0x000fe20000000000 */
[----:B------:R-:W-:Y:S01]  /*17d80*/  UMOV UR25, 0x80000020 ;  /* 0x8000002000197882 */ /* 0x000fe20000000000 */
[----:B------:R-:W-:Y:S01]  /*17d90*/  IMAD.MOV.U32 R7, RZ, RZ, -0x7fffffe0 ;  /* 0x80000020ff077424 */ /* 0x000fe200078e00ff */
[----:B------:R-:W-:Y:S01]  /*17da0*/  LOP3.LUT R3, R3, 0x3fff, RZ, 0xc0, !PT ;  /* 0x00003fff03037812 */ /* 0x000fe200078ec0ff */
[----:B------:R-:W-:Y:S01]  /*17db0*/  IMAD.MOV.U32 R9, RZ, RZ, -0x7fffffe0 ;  /* 0x80000020ff097424 */ /* 0x000fe200078e00ff */
[----:B------:R-:W3:Y:S01]  /*17dc0*/  LDL R104, [R1] ;  /* 0x0000000001687983 */ /* 0x000ee20000100800 */
[----:B------:R-:W-:Y:S01]  /*17dd0*/  R2UR UR27, R5 ;  /* 0x00000000051b72ca */ /* 0x000fe200000e0000 */
[----:B------:R-:W-:Y:S01]  /*17de0*/  UMOV UR9, UR25 ;  /* 0x0000001900097c82 */ /* 0x000fe20008000000 */
[----:B------:R-:W-:Y:S01]  /*17df0*/  LOP3.LUT R14, R3, 0x10000, RZ, 0xfc, !PT ;  /* 0x00010000030e7812 */ /* 0x000fe200078efcff */
[----:B------:R-:W-:Y:S01]  /*17e00*/  UMOV UR13, UR25 ;  /* 0x00000019000d7c82 */ /* 0x000fe20008000000 */
[----:B------:R-:W-:Y:S01]  /*17e10*/  ULOP3.LUT UR44, UR44, 0x10000, URZ, 0xfc, !UPT ;  /* 0x000100002c2c7892 */ /* 0x000fe2000f8efc3f */
[----:B------:R-:W-:Y:S01]  /*17e20*/  R2UR UR11, R9 ;  /* 0x00000000090b72ca */ /* 0x000fe200000e0000 */
[----:B------:R-:W-:Y:S01]  /*17e30*/  UMOV UR17, UR25 ;  /* 0x0000001900117c82 */ /* 0x000fe20008000000 */
[----:B------:R-:W-:Y:S01]  /*17e40*/  IMAD R4, R146, 0x780, R14 ;  /* 0x0000078092047824 */ /* 0x000fe200078e020e */
[----:B------:R-:W-:Y:S01]  /*17e50*/  MOV R9, 0x80000020 ;  /* 0x8000002000097802 */ /* 0x000fe20000000f00 */
[----:B------:R-:W-:Y:S01]  /*17e60*/  IMAD.MOV.U32 R11, RZ, RZ, -0x7fffffe0 ;  /* 0x80000020ff0b7424 */ /* 0x000fe200078e00ff */
[----:B------:R-:W-:Y:S01]  /*17e70*/  UIADD3 UR4, UR44, 0x2, URZ ;  /* 0x000000022c047890 */ /* 0x000fe2000fffe03f */
[C---:B------:R-:W-:Y:S01]  /*17e80*/  VIADD R6, R4.reuse, 0x80 ;  /* 0x0000008004067836 */ /* 0x040fe20000000000 */
[C---:B------:R-:W-:Y:S01]  /*17e90*/  R2UR UR26, R4.reuse ;  /* 0x00000000041a72ca */ /* 0x040fe200000e0000 */
[----:B------:R-:W-:Y:S01]  /*17ea0*/  UMOV UR24, UR44 ;  /* 0x0000002c00187c82 */ /* 0x000fe20008000000 */
[----:B------:R-:W-:Y:S01]  /*17eb0*/  VIADD R8, R4, 0x100 ;  /* 0x0000010004087836 */ /* 0x000fe20000000000 */
[----:B------:R-:W-:Y:S01]  /*17ec0*/  UMOV UR8, UR24 ;  /* 0x0000001800087c82 */ /* 0x000fe20008000000 */
[----:B------:R-:W-:Y:S01]  /*17ed0*/  UMOV UR12, UR24 ;  /* 0x00000018000c7c82 */ /* 0x000fe20008000000 */
[----:B------:R-:W-:Y:S01]  /*17ee0*/  R2UR UR19, R9 ;  /* 0x00000000091372ca */ /* 0x000fe200000e0000 */
[----:B------:R-:W-:Y:S01]  /*17ef0*/  UMOV UR16, UR24 ;  /* 0x0000001800107c82 */ /* 0x000fe20008000000 */
[----:B------:R-:W-:Y:S01]  /*17f00*/  R2UR UR10, R8 ;  /* 0x00000000080a72ca */ /* 0x000fe200000e0000 */
[C---:B------:R-:W-:Y:S01]  /*17f10*/  VIADD R8, R4.reuse, 0x200 ;  /* 0x0000020004087836 */ /* 0x040fe20000000000 */
[----:B------:R-:W-:Y:S01]  /*17f20*/  R2UR UR7, R11 ;  /* 0x000000000b0772ca */ /* 0x000fe200000e0000 */
[----:B------:R-:W-:Y:S01]  /*17f30*/  VIADD R10, R4, 0x2 ;  /* 0x00000002040a7836 */ /* 0x000fe20000000000 */
[----:B------:R-:W-:Y:S01]  /*17f40*/  UMOV UR5, 0x80000020 ;  /* 0x8000002000057882 */ /* 0x000fe20000000000 */
[----:B------:R-:W-:Y:S01]  /*17f50*/  IMAD.MOV.U32 R9, RZ, RZ, -0x7fffffe0 ;  /* 0x80000020ff097424 */ /* 0x000fe200078e00ff */
[----:B------:R-:W-:Y:S01]  /*17f60*/  QGMMA.64x32x32.F32.E4M3.E4M3 R88, gdesc[UR24], RZ, !UPT, gsb0 ;  /* 0x00600000185879f3 */ /* 0x000fe2000c0008ff */
[----:B------:R-:W-:Y:S01]  /*17f70*/  R2UR UR26, R6 ;  /* 0x00000000061a72ca */ /* 0x000fe200000e0000 */
[----:B------:R-:W-:Y:S01]  /*17f80*/  UMOV UR20, UR4 ;  /* 0x0000000400147c82 */ /* 0x000fe20008000000 */
[----:B------:R-:W-:Y:S01]  /*17f90*/  R2UR UR27, R7 ;  /* 0x00000000071b72ca */ /* 0x000fe200000e0000 */
[----:B------:R-:W-:Y:S01]  /*17fa0*/  IMAD.MOV.U32 R7, RZ, RZ, -0x7fffffe0 ;  /* 0x80000020ff077424 */ /* 0x000fe200078e00ff */
[----:B------:R-:W-:Y:S01]  /*17fb0*/  IADD3 R6, R4, 0x180, RZ ;  /* 0x0000018004067810 */ /* 0x000fe20007ffe0ff */
[----:B------:R-:W-:Y:S01]  /*17fc0*/  UMOV UR21, UR5 ;  /* 0x0000000500157c82 */ /* 0x000fe20008000000 */
[----:B------:R-:W-:Y:S01]  /*17fd0*/  R2UR UR18, R8 ;  /* 0x00000000081272ca */ /* 0x000fe200000e0000 */
[----:B------:R-:W-:Y:S01]  /*17fe0*/  VIADD R8, R4, 0x102 ;  /* 0x0000010204087836 */ /* 0x000fe20000000000 */
[----:B------:R-:W-:Y:S01]  /*17ff0*/  R2UR UR14, R6 ;  /* 0x00000000060e72ca */ /* 0x000fe200000e0000 */
[----:B------:R-:W-:Y:S01]  /*18000*/  VIADD R6, R4, 0x82 ;  /* 0x0000008204067836 */ /* 0x000fe20000000000 */
[----:B------:R-:W-:Y:S01]  /*18010*/  R2UR UR15, R7 ;  /* 0x00000000070f72ca */ /* 0x000fe200000e0000 */
[----:B------:R-:W-:Y:S01]  /*18020*/  IMAD.MOV.U32 R7, RZ, RZ, -0x7fffffe0 ;  /* 0x80000020ff077424 */ /* 0x000fe200078e00ff */
[----:B------:R-:W-:Y:S01]  /*18030*/  R2UR UR6, R10 ;  /* 0x000000000a0672ca */ /* 0x000fe200000e0000 */
[----:B------:R-:W-:Y:S01]  /*18040*/  VIADD R10, R4, 0x280 ;  /* 0x00000280040a7836 */ /* 0x000fe20000000000 */
[----:B------:R-:W-:Y:S01]  /*18050*/  MOV R21, 0x80000020 ;  /* 0x8000002000157802 */ /* 0x000fe20000000f00 */
[----:B------:R-:W-:Y:S01]  /*18060*/  IMAD.MOV.U32 R11, RZ, RZ, -0x7fffffe0 ;  /* 0x80000020ff0b7424 */ /* 0x000fe200078e00ff */
[----:B------:R-:W-:Y:S01]  /*18070*/  @!P0 IADD3 R0, R0, 0x33440, RZ ;  /* 0x0003344000008810 */ /* 0x000fe20007ffe0ff */
[----:B------:R-:W-:Y:S01]  /*18080*/  VIADD R20, R4, 0x602 ;  /* 0x0000060204147836 */ /* 0x000fe20000000000 */
[----:B------:R-:W-:Y:S01]  /*18090*/  ULDC UR56, c[0x0][0x988] ;  /* 0x0002620000387ab9 */ /* 0x000fe20000000800 */
[----:B------:R-:W-:Y:S01]  /*180a0*/  ULDC UR57, c[0x0][0x988] ;  /* 0x0002620000397ab9 */ /* 0x000fe20000000800 */
[--C-:B------:R-:W-:Y:S01]  /*180b0*/  IMAD.MOV.U32 R118, RZ, RZ, R119.reuse ;  /* 0x000000ffff767224 */ /* 0x100fe200078e0077 */
        /* <DEDUP_REMOVED lines=15> */
[----:B------:R-:W-:Y:S01]  /*181b0*/  VIADD R10, R4, 0x282 ;  /* 0x00000282040a7836 */ /* 0x000fe20000000000 */
[----:B------:R-:W-:Y:S01]  /*181c0*/  UMOV UR29, UR9 ;  /* 0x00000009001d7c82 */ /* 0x000fe20008000000 */
[----:B------:R-:W-:Y:S02]  /*181d0*/  IMAD.MOV.U32 R11, RZ, RZ, -0x7fffffe0 ;  /* 0x80000020ff0b7424 */ /* 0x000fe400078e00ff */
        /* <DEDUP_REMOVED lines=8> */
[----:B------:R-:W-:Y:S01]  /*18260*/  VIADD R8, R4, 0x202 ;  /* 0x0000020204087836 */ /* 0x000fe20000000000 */
[----:B------:R-:W-:-:S04]  /*18270*/  MOV R9, 0x80000020 ;  /* 0x8000002000097802 */ /* 0x000fc80000000f00 */
[----:B------:R-:W-:Y:S01]  /*18280*/  R2UR UR22, R8 ;  /* 0x00000000081672ca */ /* 0x000fe200000e0000 */
[----:B------:R-:W-:Y:S01]  /*18290*/  VIADD R8, R4, 0x380 ;  /* 0x0000038004087836 */ /* 0x000fe20000000000 */
[----:B------:R-:W-:Y:S01]  /*182a0*/  R2UR UR23, R9 ;  /* 0x00000000091772ca */ /* 0x000fe200000e0000 */
[----:B------:R-:W-:Y:S01]  /*182b0*/  IMAD.MOV.U32 R9, RZ, RZ, -0x7fffffe0 ;  /* 0x80000020ff097424 */ /* 0x000fe200078e00ff */
        /* <DEDUP_REMOVED lines=8> */
[----:B------:R-:W-:Y:S02]  /*18340*/  R2UR UR6, R6 ;  /* 0x00000000060672ca */ /* 0x000fe400000e0000 */
[----:B------:R-:W-:Y:S01]  /*18350*/  R2UR UR7, R7 ;  /* 0x00000000070772ca */ /* 0x000fe200000e0000 */
[----:B------:R-:W-:Y:S01]  /*18360*/  IMAD.MOV.U32 R7, RZ, RZ, -0x7fffffe0 ;  /* 0x80000020ff077424 */ /* 0x000fe200078e00ff */
[----:B------:R-:W-:-:S04]  /*18370*/  IADD3 R6, R4, 0x182, RZ ;  /* 0x0000018204067810 */ /* 0x000fc80007ffe0ff */
        /* <DEDUP_REMOVED lines=8> */
[----:B------:R-:W-:Y:S01]  /*18400*/  IMAD.U32 R120, RZ, RZ, UR6 ;  /* 0x00000006ff787e24 */ /* 0x000fe2000f8e00ff */
[----:B------:R-:W-:Y:S02]  /*18410*/  WARPGROUP.DEPBAR.LE gsb0, 0x0 ;  /* 0x00008000000079c5 */ /* 0x000fe40000010000 */
[----:B------:R-:W-:-:S06]  /*18420*/  WARPGROUP.ARRIVE ;  /* 0x00000000000079c5 */ /* 0x000fcc0000000000 */
[----:B------:R-:W-:Y:S01]  /*18430*/  QGMMA.64x32x32.F32.E4M3.E4M3 R56, gdesc[UR12], R56, gsb0 ;  /* 0x006000000c3879f3 */ /* 0x000fe20008000838 */
        /* <DEDUP_REMOVED lines=99> */
[----:B------:R-:W-:Y:S02]  /*18a70*/  R2UR UR46, R8 ;  /* 0x00000000082e72ca */ /* 0x000fe400000e0000 */
[----:B------:R-:W-:Y:S01]  /*18a80*/  R2UR UR47, R9 ;  /* 0x00000000092f72ca */ /* 0x000fe200000e0000 */
        /* <DEDUP_REMOVED lines=42> */
[----:B------:R-:W-:Y:S01]  /*18d30*/  MUFU.TANH R10, R10 ;  /* 0x0000000a000a7308 */ /* 0x000fe20000002400 */
[----:B------:R-:W-:Y:S01]  /*18d40*/  R2UR UR23, R21 ;  /* 0x00000000151772ca */ /* 0x000fe200000e0000 */
        /* <DEDUP_REMOVED lines=11> */
[----:B------:R-:W-:Y:S01]  /*18e00*/  FMUL.FTZ R12, R2, R102 ;  /* 0x00000066020c7220 */ /* 0x000fe20000410000 */
[--C-:B------:R-:W-:Y:S01]  /*18e10*/  IMAD.MOV.U32 R102, RZ, RZ, R119.reuse ;  /* 0x000000ffff667224 */ /* 0x100fe200078e0077 */
[----:B------:R-:W-:Y:S01]  /*18e20*/  MOV R90, R119 ;  /* 0x00000077005a7202 */ /* 0x000fe20000000f00 */
[----:B------:R-:W1:Y:S01]  /*18e30*/  MUFU.TANH R117, R117 ;  /* 0x0000007500757308 */ /* 0x000e620000002400 */
[----:B------:R-:W-:-:S02]  /*18e40*/  IMAD.MOV.U32 R98, RZ, RZ, R119 ;  /* 0x000000ffff627224 */ /* 0x000fc400078e0077 */
[--C-:B------:R-:W-:Y:S02]  /*18e50*/  IMAD.MOV.U32 R94, RZ, RZ, R119.reuse ;  /* 0x000000ffff5e7224 */ /* 0x100fe400078e0077 */
[----:B------:R-:W-:-:S03]  /*18e60*/  IMAD.MOV.U32 R92, RZ, RZ, R119 ;  /* 0x000000ffff5c7224 */ /* 0x000fc600078e0077 */
[----:B------:R-:W4:Y:S08]  /*18e70*/  MUFU.TANH R123, R123 ;  /* 0x0000007b007b7308 */ /* 0x000f300000002400 */
[----:B------:R-:W5:Y:S08]  /*18e80*/  MUFU.TANH R96, R96 ;  /* 0x0000006000607308 */ /* 0x000f700000002400 */
        /* <DEDUP_REMOVED lines=9> */
[----:B------:R-:W-:Y:S01]  /*18f20*/  MUFU.TANH R111, R77 ;  /* 0x0000004d006f7308 */ /* 0x000fe20000002400 */
[----:B------:R-:W-:Y:S01]  /*18f30*/  QGMMA.64x32x32.F32.E4M3.E4M3 R56, gdesc[UR20], R56, gsb0 ;  /* 0x00600000143879f3 */ /* 0x000fe20008000838 */
        /* <DEDUP_REMOVED lines=11> */
[----:B--2---:R-:W-:-:S07]  /*18ff0*/  FMUL.FTZ R72, R2, R79 ;  /* 0x0000004f02487220 */ /* 0x004fce0000410000 */
[----:B------:R2:W5:Y:S01]  /*19000*/  MUFU.TANH R113, R76 ;  /* 0x0000004c00717308 */ /* 0x0005620000002400 */
[----:B---3--:R-:W-:-:S07]  /*19010*/  FMUL.FTZ R73, R2, R82 ;  /* 0x0000005202497220 */ /* 0x008fce0000410000 */
[----:B------:R-:W3:Y:S01]  /*19020*/  MUFU.TANH R80, R80 ;  /* 0x0000005000507308 */ /* 0x000ee20000002400 */
[----:B--2---:R-:W-:-:S07]  /*19030*/  FMUL.FTZ R76, R2, R87 ;  /* 0x00000057024c7220 */ /* 0x004fce0000410000 */
[----:B------:R-:W2:Y:S08]  /*19040*/  MUFU.TANH R81, R81 ;  /* 0x0000005100517308 */ /* 0x000eb00000002400 */
[----:B------:R-:W2:Y:S08]  /*19050*/  MUFU.TANH R84, R84 ;  /* 0x0000005400547308 */ /* 0x000eb00000002400 */
[----:B------:R-:W2:Y:S01]  /*19060*/  MUFU.TANH R85, R85 ;  /* 0x0000005500557308 */ /* 0x000ea20000002400 */
[----:B------:R-:W-:-:S02]  /*19070*/  WARPGROUP.DEPBAR.LE gsb0, 0x0 ;  /* 0x00008000000079c5 */ /* 0x000fc40000010000 */
[C---:B------:R-:W-:Y:S01]  /*19080*/  FMUL.FTZ R5, R2.reuse, R56 ;  /* 0x0000003802057220 */ /* 0x040fe20000410000 */
[C---:B------:R-:W-:Y:S01]  /*19090*/  FMUL.FTZ R77, R2.reuse, R57 ;  /* 0x00000039024d7220 */ /* 0x040fe20000410000 */
[C---:B------:R-:W-:Y:S01]  /*190a0*/  FMUL.FTZ R56, R2.reuse, R58 ;  /* 0x0000003a02387220 */ /* 0x040fe20000410000 */
[----:B------:R-:W-:Y:S01]  /*190b0*/  FMUL.FTZ R57, R2, R59 ;  /* 0x0000003b02397220 */ /* 0x000fe20000410000 */
[----:B------:R-:W-:Y:S01]  /*190c0*/  VIADD R58, R4, 0x682 ;  /* 0x00000682043a7836 */ /* 0x000fe20000000000 */
[----:B------:R-:W-:Y:S01]  /*190d0*/  WARPGROUP.ARRIVE ;  /* 0x00000000000079c5 */ /* 0x000fe20000000000 */
[----:B------:R-:W-:Y:S02]  /*190e0*/  IMAD.MOV.U32 R59, RZ, RZ, -0x7fffffe0 ;  /* 0x80000020ff3b7424 */ /* 0x000fe400078e00ff */
[C---:B------:R-:W-:Y:S01]  /*190f0*/  FMUL.FTZ R60, R2.reuse, R60 ;  /* 0x0000003c023c7220 */ /* 0x040fe20000410000 */
[----:B------:R-:W-:Y:S01]  /*19100*/  FMUL.FTZ R64, R2, R64 ;  /* 0x0000004002407220 */ /* 0x000fe20000410000 */
[----:B------:R-:W-:Y:S01]  /*19110*/  R2UR UR22, R58 ;  /* 0x000000003a1672ca */ /* 0x000fe200000e0000 */
[C---:B------:R-:W-:Y:S01]  /*19120*/  FMUL.FTZ R58, R2.reuse, R62 ;  /* 0x0000003e023a7220 */ /* 0x040fe20000410000 */
[----:B------:R-:W-:Y:S01]  /*19130*/  R2UR UR23, R59 ;  /* 0x000000003b1772ca */ /* 0x000fe200000e0000 */
[----:B------:R-:W-:Y:S01]  /*19140*/  IMAD R62, R105, -0xa0, R234 ;  /* 0xffffff60693e7824 */ /* 0x000fe200078e02ea */
[----:B------:R0:W-:Y:S01]  /*19150*/  MUFU.TANH R95, R60 ;  /* 0x0000003c005f7308 */ /* 0x0001e20000002400 */
[----:B------:R-:W-:Y:S01]  /*19160*/  FMUL.FTZ R61, R2, R61 ;  /* 0x0000003d023d7220 */ /* 0x000fe20000410000 */
[----:B------:R-:W-:Y:S01]  /*19170*/  IADD3 R4, R4, 0x702, RZ ;  /* 0x0000070204047810 */ /* 0x000fe20007ffe0ff */
[C---:B------:R-:W-:Y:S01]  /*19180*/  FMUL.FTZ R65, R2.reuse, R65 ;  /* 0x0000004102417220 */ /* 0x040fe20000410000 */
[C---:B------:R-:W-:Y:S01]  /*19190*/  FMUL.FTZ R68, R2.reuse, R68 ;  /* 0x0000004402447220 */ /* 0x040fe20000410000 */
[C---:B------:R-:W-:Y:S01]  /*191a0*/  FMUL.FTZ R69, R2.reuse, R69 ;  /* 0x0000004502457220 */ /* 0x040fe20000410000 */
[C---:B------:R-:W-:Y:S01]  /*191b0*/  FMUL.FTZ R59, R2.reuse, R63 ;  /* 0x0000003f023b7220 */ /* 0x040fe20000410000 */
[C---:B------:R-:W-:Y:S01]  /*191c0*/  FMUL.FTZ R63, R2.reuse, R71 ;  /* 0x00000047023f7220 */ /* 0x040fe20000410000 */
[----:B------:R1:W-:Y:S01]  /*191d0*/  MUFU.TANH R89, R64 ;  /* 0x0000004000597308 */ /* 0x0003e20000002400 */
[----:B0-----:R-:W-:Y:S01]  /*191e0*/  FMUL.FTZ R60, R2, R66 ;  /* 0x00000042023c7220 */ /* 0x001fe20000410000 */
[----:B------:R-:W-:Y:S01]  /*191f0*/  IADD3 R66, -R227, 0xa1, R62 ;  /* 0x000000a1e3427810 */ /* 0x000fe20007ffe13e */
[----:B------:R-:W-:Y:S01]  /*19200*/  QGMMA.64x32x32.F32.E4M3.E4M3 R40, gdesc[UR20], R40, gsb0 ;  /* 0x00600000142879f3 */ /* 0x000fe20008000828 */
[----:B------:R-:W-:-:S03]  /*19210*/  R2UR UR22, R4 ;  /* 0x00000000041672ca */ /* 0x000fc600000e0000 */
[----:B------:R-:W-:Y:S01]  /*19220*/  IMAD R66, R104, -0x2, R66 ;  /* 0xfffffffe68427824 */ /* 0x000fe200078e0242 */
[----:B------:R0:W-:Y:S01]  /*19230*/  MUFU.TANH R97, R77 ;  /* 0x0000004d00617308 */ /* 0x0001e20000002400 */
[----:B-1----:R-:W-:Y:S02]  /*19240*/  VIADD R64, R62, 0xa0 ;  /* 0x000000a03e407836 */ /* 0x002fe40000000000 */
[----:B------:R-:W-:Y:S02]  /*19250*/  FMUL.FTZ R62, R2, R70 ;  /* 0x00000046023e7220 */ /* 0x000fe40000410000 */
[----:B------:R-:W-:Y:S02]  /*19260*/  IMAD R64, R104, -0x2, R64 ;  /* 0xfffffffe68407824 */ /* 0x000fe400078e0240 */
[----:B------:R-:W-:Y:S01]  /*19270*/  IMAD.MOV.U32 R104, RZ, RZ, R119 ;  /* 0x000000ffff687224 */ /* 0x000fe200078e0077 */
[----:B------:R1:W-:Y:S01]  /*19280*/  MUFU.TANH R93, R61 ;  /* 0x0000003d005d7308 */ /* 0x0003e20000002400 */
[----:B0-----:R-:W-:-:S02]  /*19290*/  IMAD R77, R225, 0x80, R106 ;  /* 0x00000080e14d7824 */ /* 0x001fc400078e026a */
[----:B------:R-:W-:-:S05]  /*192a0*/  IMAD.MOV.U32 R106, RZ, RZ, R119 ;  /* 0x000000ffff6a7224 */ /* 0x000fca00078e0077 */
[----:B------:R0:W2:Y:S01]  /*192b0*/  MUFU.TANH R99, R5 ;  /* 0x0000000500637308 */ /* 0x0000a20000002400 */
[----:B-1----:R-:W-:Y:S01]  /*192c0*/  FMUL.FTZ R61, R2, R67 ;  /* 0x00000043023d7220 */ /* 0x002fe20000410000 */
[----:B------:R-:W-:Y:S02]  /*192d0*/  VIADDMNMX R67, R77, R66, R64, PT ;  /* 0x000000424d437246 */ /* 0x000fe40003800140 */
[----:B------:R-:W-:Y:S02]  /*192e0*/  IADD3 R77, R66, 0x8, R77 ;  /* 0x00000008424d7810 */ /* 0x000fe40007ffe04d */
[C---:B------:R-:W-:Y:S02]  /*192f0*/  ISETP.GT.AND P4, PT, R67.reuse, RZ, PT ;  /* 0x000000ff4300720c */ /* 0x040fe40003f84270 */
[C---:B------:R-:W-:Y:S01]  /*19300*/  ISETP.GT.AND P5, PT, R67.reuse, 0x1, PT ;  /* 0x000000014300780c */ /* 0x040fe20003fa4270 */
[----:B0-----:R-:W-:Y:S01]  /*19310*/  IMAD.MOV.U32 R5, RZ, RZ, -0x7fffffe0 ;  /* 0x80000020ff057424 */ /* 0x001fe200078e00ff */
[----:B------:R-:W-:Y:S01]  /*19320*/  ISETP.GT.AND P2, PT, R67, 0x8, PT ;  /* 0x000000084300780c */ /* 0x000fe20003f44270 */
[----:B------:R-:W0:Y:S01]  /*19330*/  MUFU.TANH R65, R65 ;  /* 0x0000004100417308 */ /* 0x000e220000002400 */
[----:B------:R-:W-:-:S02]  /*19340*/  FSEL R88, R88, -INF , P5 ;  /* 0xff80000058587808 */ /* 0x000fc40002800000 */
[----:B------:R-:W-:Y:S02]  /*19350*/  R2UR UR23, R5 ;  /* 0x00000000051772ca */ /* 0x000fe400000e0000 */
[----:B------:R-:W-:Y:S02]  /*19360*/  FSEL R5, R10, -INF , P4 ;  /* 0xff8000000a057808 */ /* 0x000fe40002000000 */
[----:B------:R-:W-:Y:S01]  /*19370*/  ISETP.GT.AND P3, PT, R67, 0x9, PT ;  /* 0x000000094300780c */ /* 0x000fe20003f64270 */
[----:B------:R-:W1:Y:S01]  /*19380*/  MUFU.TANH R68, R68 ;  /* 0x0000004400447308 */ /* 0x000e620000002400 */
[----:B------:R-:W-:Y:S02]  /*19390*/  FSEL R117, R117, -INF , P2 ;  /* 0xff80000075757808 */ /* 0x000fe40001000000 */
[----:B------:R-:W-:Y:S02]  /*193a0*/  FMNMX.FTZ R70, R5, R88, !PT ;  /* 0x0000005805467209 */ /* 0x000fe40007810000 */
[----:B------:R-:W-:-:S02]  /*193b0*/  ISETP.GT.AND P4, PT, R67, 0x10, PT ;  /* 0x000000104300780c */ /* 0x000fc40003f84270 */
[----:B----4-:R-:W-:Y:S01]  /*193c0*/  FSEL R123, R123, -INF , P3 ;  /* 0xff8000007b7b7808 */ /* 0x010fe20001800000 */
[----:B------:R-:W4:Y:S01]  /*193d0*/  MUFU.TANH R69, R69 ;  /* 0x0000004500457308 */ /* 0x000f220000002400 */
[----:B------:R-:W-:Y:S02]  /*193e0*/  FMNMX.FTZ R70, R117, R70, !PT ;  /* 0x0000004675467209 */ /* 0x000fe40007810000 */
[----:B------:R-:W-:Y:S02]  /*193f0*/  ISETP.GT.AND P5, PT, R67, 0x11, PT ;  /* 0x000000114300780c */ /* 0x000fe40003fa4270 */
[----:B-----5:R-:W-:Y:S01]  /*19400*/  FSEL R127, R96, -INF , P4 ;  /* 0xff800000607f7808 */ /* 0x020fe20002000000 */
[----:B------:R-:W-:Y:S01]  /*19410*/  IMAD.MOV.U32 R96, RZ, RZ, R119 ;  /* 0x000000ffff607224 */ /* 0x000fe200078e0077 */
[----:B------:R-:W-:Y:S01]  /*19420*/  FMNMX.FTZ R70, R123, R70, !PT ;  /* 0x000000467b467209 */ /* 0x000fe20007810000 */
[----:B------:R-:W-:Y:S01]  /*19430*/  MUFU.TANH R6, R6 ;  /* 0x0000000600067308 */ /* 0x000fe20000002400 */
[----:B------:R-:W-:-:S02]  /*19440*/  ISETP.GT.AND P2, PT, R67, 0x18, PT ;  /* 0x000000184300780c */ /* 0x000fc40003f44270 */
[----:B------:R-:W-:Y:S01]  /*19450*/  FSEL R131, R131, -INF , P5 ;  /* 0xff80000083837808 */ /* 0x000fe20002800000 */
[----:B------:R-:W-:Y:S02]  /*19460*/  WARPGROUP.DEPBAR.LE gsb0, 0x0 ;  /* 0x00008000000079c5 */ /* 0x000fe40000010000 */
[----:B------:R-:W-:Y:S01]  /*19470*/  FMNMX.FTZ R70, R127, R70, !PT ;  /* 0x000000467f467209 */ /* 0x000fe20007810000 */
[----:B------:R-:W-:Y:S01]  /*19480*/  WARPGROUP.ARRIVE ;  /* 0x00000000000079c5 */ /* 0x000fe20000000000 */
[----:B------:R-:W-:Y:S01]  /*19490*/  ISETP.GT.AND P3, PT, R67, 0x19, PT ;  /* 0x000000194300780c */ /* 0x000fe20003f64270 */
[----:B------:R-:W-:Y:S01]  /*194a0*/  FMUL.FTZ R40, R2, R40 ;  /* 0x0000002802287220 */ /* 0x000fe20000410000 */
[----:B------:R-:W-:Y:S01]  /*194b0*/  FSEL R129, R100, -INF , P2 ;  /* 0xff80000064817808 */ /* 0x000fe20001000000 */
[C---:B------:R-:W-:Y:S01]  /*194c0*/  FMUL.FTZ R41, R2.reuse, R41 ;  /* 0x0000002902297220 */ /* 0x040fe20000410000 */
[----:B------:R-:W-:Y:S01]  /*194d0*/  FMNMX.FTZ R70, R131, R70, !PT ;  /* 0x0000004683467209 */ /* 0x000fe20007810000 */
[----:B------:R-:W-:Y:S01]  /*194e0*/  QGMMA.64x32x32.F32.E4M3.E4M3 R24, gdesc[UR20], R24, gsb0 ;  /* 0x00600000141879f3 */ /* 0x000fe20008000818 */
[----:B------:R-:W-:Y:S01]  /*194f0*/  ISETP.GT.AND P2, PT, R67, 0x20, PT ;  /* 0x000000204300780c */ /* 0x000fe20003f44270 */
[----:B------:R5:W4:Y:S01]  /*19500*/  MUFU.TANH R4, R40 ;  /* 0x0000002800047308 */ /* 0x000b220000002400 */
[----:B------:R-:W-:Y:S01]  /*19510*/  FSEL R125, R101, -INF , P3 ;  /* 0xff800000657d7808 */ /* 0x000fe20001800000 */
[C---:B------:R-:W-:Y:S01]  /*19520*/  FMUL.FTZ R44, R2.reuse, R44 ;  /* 0x0000002c022c7220 */ /* 0x040fe20000410000 */
[----:B------:R-:W-:Y:S01]  /*19530*/  FMNMX.FTZ R70, R129, R70, !PT ;  /* 0x0000004681467209 */ /* 0x000fe20007810000 */
[C---:B------:R-:W-:Y:S01]  /*19540*/  FMUL.FTZ R45, R2.reuse, R45 ;  /* 0x0000002d022d7220 */ /* 0x040fe20000410000 */
[----:B------:R-:W-:Y:S01]  /*19550*/  ISETP.GT.AND P3, PT, R67, 0x21, PT ;  /* 0x000000214300780c */ /* 0x000fe20003f64270 */
[C---:B------:R-:W-:Y:S01]  /*19560*/  FMUL.FTZ R48, R2.reuse, R48 ;  /* 0x0000003002307220 */ /* 0x040fe20000410000 */
[----:B------:R-:W-:Y:S01]  /*19570*/  FSEL R121, R121, -INF , P2 ;  /* 0xff80000079797808 */ /* 0x000fe20001000000 */
[----:B------:R3:W4:Y:S01]  /*19580*/  MUFU.TANH R10, R41 ;  /* 0x00000029000a7308 */ /* 0x0007220000002400 */
[----:B------:R-:W-:Y:S01]  /*19590*/  FMNMX.FTZ R70, R125, R70, !PT ;  /* 0x000000467d467209 */ /* 0x000fe20007810000 */
[C---:B------:R-:W-:Y:S01]  /*195a0*/  FMUL.FTZ R53, R2.reuse, R53 ;  /* 0x0000003502357220 */ /* 0x040fe20000410000 */
[----:B------:R-:W-:Y:S01]  /*195b0*/  ISETP.GT.AND P2, PT, R67, 0x28, PT ;  /* 0x000000284300780c */ /* 0x000fe20003f44270 */
[C---:B-----5:R-:W-:Y:S01]  /*195c0*/  FMUL.FTZ R40, R2.reuse, R42 ;  /* 0x0000002a02287220 */ /* 0x060fe20000410000 */
[----:B------:R-:W-:Y:S01]  /*195d0*/  FSEL R115, R115, -INF , P3 ;  /* 0xff80000073737808 */ /* 0x000fe20001800000 */
[C---:B------:R-:W-:Y:S01]  /*195e0*/  FMUL.FTZ R49, R2.reuse, R49 ;  /* 0x0000003102317220 */ /* 0x040fe20000410000 */
[----:B------:R-:W-:Y:S01]  /*195f0*/  FMNMX.FTZ R70, R121, R70, !PT ;  /* 0x0000004679467209 */ /* 0x000fe20007810000 */
[----:B------:R-:W5:Y:S01]  /*19600*/  MUFU.TANH R44, R44 ;  /* 0x0000002c002c7308 */ /* 0x000f620000002400 */
[----:B------:R-:W-:Y:S01]  /*19610*/  ISETP.GT.AND P3, PT, R67, 0x29, PT ;  /* 0x000000294300780c */ /* 0x000fe20003f64270 */
[C---:B---3--:R-:W-:Y:S01]  /*19620*/  FMUL.FTZ R41, R2.reuse, R43 ;  /* 0x0000002b02297220 */ /* 0x048fe20000410000 */
[----:B------:R-:W-:Y:S01]  /*19630*/  FSEL R113, R113, -INF , P2 ;  /* 0xff80000071717808 */ /* 0x000fe20001000000 */
[C---:B------:R-:W-:Y:S01]  /*19640*/  FMUL.FTZ R52, R2.reuse, R52 ;  /* 0x0000003402347220 */ /* 0x040fe20000410000 */
[----:B------:R-:W-:Y:S01]  /*19650*/  FMNMX.FTZ R70, R115, R70, !PT ;  /* 0x0000004673467209 */ /* 0x000fe20007810000 */
[----:B------:R-:W-:Y:S01]  /*19660*/  FMUL.FTZ R78, R2, R51 ;  /* 0x00000033024e7220 */ /* 0x000fe20000410000 */
[----:B------:R-:W-:Y:S01]  /*19670*/  ISETP.GT.AND P2, PT, R67, 0x30, PT ;  /* 0x000000304300780c */ /* 0x000fe20003f44270 */
[----:B------:R-:W3:Y:S01]  /*19680*/  MUFU.TANH R43, R45 ;  /* 0x0000002d002b7308 */ /* 0x000ee20000002400 */
[----:B------:R-:W-:-:S02]  /*19690*/  FSEL R111, R111, -INF , P3 ;  /* 0xff8000006f6f7808 */ /* 0x000fc40001800000 */
[----:B------:R-:W-:Y:S02]  /*196a0*/  FMNMX.FTZ R70, R113, R70, !PT ;  /* 0x0000004671467209 */ /* 0x000fe40007810000 */
[----:B------:R-:W-:Y:S02]  /*196b0*/  ISETP.GT.AND P3, PT, R67, 0x31, PT ;  /* 0x000000314300780c */ /* 0x000fe40003f64270 */
[----:B------:R-:W-:Y:S01]  /*196c0*/  FSEL R109, R80, -INF , P2 ;  /* 0xff800000506d7808 */ /* 0x000fe20001000000 */
[----:B------:R-:W3:Y:S01]  /*196d0*/  MUFU.TANH R48, R48 ;  /* 0x0000003000307308 */ /* 0x000ee20000002400 */
[----:B------:R-:W-:Y:S02]  /*196e0*/  FMNMX.FTZ R70, R111, R70, !PT ;  /* 0x000000466f467209 */ /* 0x000fe40007810000 */
[----:B------:R-:W-:Y:S02]  /*196f0*/  ISETP.GT.AND P2, PT, R67, 0x38, PT ;  /* 0x000000384300780c */ /* 0x000fe40003f44270 */
[----:B--2---:R-:W-:-:S02]  /*19700*/  FSEL R107, R81, -INF , P3 ;  /* 0xff800000516b7808 */ /* 0x004fc40001800000 */
[----:B------:R-:W-:Y:S01]  /*19710*/  FMNMX.FTZ R70, R109, R70, !PT ;  /* 0x000000466d467209 */ /* 0x000fe20007810000 */
[----:B------:R-:W-:Y:S01]  /*19720*/  MUFU.TANH R42, R53 ;  /* 0x00000035002a7308 */ /* 0x000fe20000002400 */
[----:B------:R-:W-:Y:S02]  /*19730*/  ISETP.GT.AND P3, PT, R67, 0x39, PT ;  /* 0x000000394300780c */ /* 0x000fe40003f64270 */
[----:B------:R-:W-:Y:S02]  /*19740*/  FSEL R103, R84, -INF , P2 ;  /* 0xff80000054677808 */ /* 0x000fe40001000000 */
[----:B------:R-:W-:Y:S02]  /*19750*/  FMNMX.FTZ R70, R107, R70, !PT ;  /* 0x000000466b467209 */ /* 0x000fe40007810000 */
[----:B------:R-:W-:Y:S01]  /*19760*/  ISETP.GT.AND P2, PT, R67, 0x40, PT ;  /* 0x000000404300780c */ /* 0x000fe20003f44270 */
[----:B------:R2:W3:Y:S01]  /*19770*/  MUFU.TANH R45, R49 ;  /* 0x00000031002d7308 */ /* 0x0004e20000002400 */
[----:B------:R-:W-:-:S02]  /*19780*/  FSEL R101, R85, -INF , P3 ;  /* 0xff80000055657808 */ /* 0x000fc40001800000 */
[----:B------:R-:W-:Y:S02]  /*19790*/  FMNMX.FTZ R70, R103, R70, !PT ;  /* 0x0000004667467209 */ /* 0x000fe40007810000 */
[----:B------:R-:W-:Y:S02]  /*197a0*/  ISETP.GT.AND P3, PT, R67, 0x41, PT ;  /* 0x000000414300780c */ /* 0x000fe40003f64270 */
[----:B------:R-:W-:Y:S01]  /*197b0*/  FSEL R99, R99, -INF , P2 ;  /* 0xff80000063637808 */ /* 0x000fe20001000000 */
[----:B------:R-:W3:Y:S01]  /*197c0*/  MUFU.TANH R52, R52 ;  /* 0x0000003400347308 */ /* 0x000ee20000002400 */
[----:B------:R-:W-:Y:S01]  /*197d0*/  FMNMX.FTZ R70, R101, R70, !PT ;  /* 0x0000004665467209 */ /* 0x000fe20007810000 */
[----:B------:R-:W-:Y:S02]  /*197e0*/  WARPGROUP.DEPBAR.LE gsb0, 0x0 ;  /* 0x00008000000079c5 */ /* 0x000fe40000010000 */
[----:B------:R-:W-:Y:S01]  /*197f0*/  ISETP.GT.AND P2, PT, R67, 0x48, PT ;  /* 0x000000484300780c */ /* 0x000fe20003f44270 */
[C---:B--2---:R-:W-:Y:S01]  /*19800*/  FMUL.FTZ R49, R2.reuse, R25 ;  /* 0x0000001902317220 */ /* 0x044fe20000410000 */
[----:B------:R-:W-:Y:S01]  /*19810*/  FSEL R97, R97, -INF , P3 ;  /* 0xff80000061617808 */ /* 0x000fe20001800000 */
[C---:B------:R-:W-:Y:S01]  /*19820*/  FMUL.FTZ R24, R2.reuse, R24 ;  /* 0x0000001802187220 */ /* 0x040fe20000410000 */
[----:B------:R-:W-:Y:S01]  /*19830*/  FMNMX.FTZ R70, R99, R70, !PT ;  /* 0x0000004663467209 */ /* 0x000fe20007810000 */
[----:B------:R-:W-:Y:S01]  /*19840*/  MUFU.TANH R85, R49 ;  /* 0x0000003100557308 */ /* 0x000fe20000002400 */
[----:B------:R-:W-:Y:S01]  /*19850*/  ISETP.GT.AND P3, PT, R67, 0x49, PT ;  /* 0x000000494300780c */ /* 0x000fe20003f64270 */
[C---:B------:R-:W-:Y:S01]  /*19860*/  FMUL.FTZ R28, R2.reuse, R28 ;  /* 0x0000001c021c7220 */ /* 0x040fe20000410000 */
[----:B------:R-:W-:Y:S01]  /*19870*/  FSEL R95, R95, -INF , P2 ;  /* 0xff8000005f5f7808 */ /* 0x000fe20001000000 */
[C---:B------:R-:W-:Y:S01]  /*19880*/  FMUL.FTZ R32, R2.reuse, R32 ;  /* 0x0000002002207220 */ /* 0x040fe20000410000 */
[----:B------:R-:W-:Y:S01]  /*19890*/  FMNMX.FTZ R70, R97, R70, !PT ;  /* 0x0000004661467209 */ /* 0x000fe20007810000 */
[C---:B------:R-:W-:Y:S01]  /*198a0*/  FMUL.FTZ R36, R2.reuse, R36 ;  /* 0x0000002402247220 */ /* 0x040fe20000410000 */
[----:B------:R-:W-:Y:S01]  /*198b0*/  ISETP.GT.AND P2, PT, R67, 0x50, PT ;  /* 0x000000504300780c */ /* 0x000fe20003f44270 */
[----:B------:R-:W2:Y:S01]  /*198c0*/  MUFU.TANH R24, R24 ;  /* 0x0000001800187308 */ /* 0x000ea20000002400 */
[----:B------:R-:W-:Y:S01]  /*198d0*/  FSEL R93, R93, -INF , P3 ;  /* 0xff8000005d5d7808 */ /* 0x000fe20001800000 */
[C---:B------:R-:W-:Y:S01]  /*198e0*/  FMUL.FTZ R34, R2.reuse, R34 ;  /* 0x0000002202227220 */ /* 0x040fe20000410000 */
[----:B------:R-:W-:Y:S01]  /*198f0*/  FMNMX.FTZ R70, R95, R70, !PT ;  /* 0x000000465f467209 */ /* 0x000fe20007810000 */
[----:B------:R-:W-:Y:S01]  /*19900*/  FMUL.FTZ R38, R2, R38 ;  /* 0x0000002602267220 */ /* 0x000fe20000410000 */
[----:B------:R-:W-:-:S02]  /*19910*/  ISETP.GT.AND P3, PT, R67, 0x51, PT ;  /* 0x000000514300780c */ /* 0x000fc40003f64270 */
[----:B------:R-:W-:Y:S01]  /*19920*/  FSEL R89, R89, -INF , P2 ;  /* 0xff80000059597808 */ /* 0x000fe20001000000 */
[----:B------:R-:W2:Y:S01]  /*19930*/  MUFU.TANH R28, R28 ;  /* 0x0000001c001c7308 */ /* 0x000ea20000002400 */
[----:B------:R-:W-:Y:S02]  /*19940*/  FMNMX.FTZ R70, R93, R70, !PT ;  /* 0x000000465d467209 */ /* 0x000fe40007810000 */
[----:B------:R-:W-:Y:S02]  /*19950*/  ISETP.GT.AND P2, PT, R67, 0x58, PT ;  /* 0x000000584300780c */ /* 0x000fe40003f44270 */
[----:B0-----:R-:W-:Y:S02]  /*19960*/  FSEL R87, R65, -INF , P3 ;  /* 0xff80000041577808 */ /* 0x001fe40001800000 */
[----:B------:R-:W-:Y:S01]  /*19970*/  FMNMX.FTZ R70, R89, R70, !PT ;  /* 0x0000004659467209 */ /* 0x000fe20007810000 */
[----:B------:R0:W-:Y:S01]  /*19980*/  MUFU.TANH R71, R32 ;  /* 0x0000002000477308 */ /* 0x0001e20000002400 */
[----:B------:R-:W-:-:S02]  /*19990*/  ISETP.GT.AND P3, PT, R67, 0x59, PT ;  /* 0x000000594300780c */ /* 0x000fc40003f64270 */
[----:B-1----:R-:W-:Y:S01]  /*199a0*/  FSEL R81, R68, -INF , P2 ;  /* 0xff80000044517808 */ /* 0x002fe20001000000 */
[C---:B------:R-:W-:Y:S01]  /*199b0*/  FMUL.FTZ R68, R2.reuse, R47 ;  /* 0x0000002f02447220 */ /* 0x040fe20000410000 */
[----:B------:R-:W-:Y:S02]  /*199c0*/  FMNMX.FTZ R70, R87, R70, !PT ;  /* 0x0000004657467209 */ /* 0x000fe40007810000 */
[----:B------:R-:W-:Y:S01]  /*199d0*/  ISETP.GT.AND P2, PT, R67, 0x60, PT ;  /* 0x000000604300780c */ /* 0x000fe20003f44270 */
[----:B------:R-:W-:Y:S01]  /*199e0*/  MUFU.TANH R36, R36 ;  /* 0x0000002400247308 */ /* 0x000fe20000002400 */
[----:B----4-:R-:W-:Y:S01]  /*199f0*/  FSEL R79, R69, -INF , P3 ;  /* 0xff800000454f7808 */ /* 0x010fe20001800000 */
[C---:B0-----:R-:W-:Y:S01]  /*19a00*/  FMUL.FTZ R32, R2.reuse, R46 ;  /* 0x0000002e02207220 */ /* 0x041fe20000410000 */
[----:B------:R-:W-:Y:S01]  /*19a10*/  FMNMX.FTZ R70, R81, R70, !PT ;  /* 0x0000004651467209 */ /* 0x000fe20007810000 */
[----:B------:R-:W-:Y:S01]  /*19a20*/  FMUL.FTZ R46, R2, R27 ;  /* 0x0000001b022e7220 */ /* 0x000fe20000410000 */
[----:B------:R-:W-:-:S02]  /*19a30*/  ISETP.GT.AND P3, PT, R67, 0x61, PT ;  /* 0x000000614300780c */ /* 0x000fc40003f64270 */
[----:B------:R-:W-:Y:S01]  /*19a40*/  FSEL R53, R4, -INF , P2 ;  /* 0xff80000004357808 */ /* 0x000fe20001000000 */
[----:B------:R-:W-:Y:S01]  /*19a50*/  FMUL.FTZ R4, R2, R29 ;  /* 0x0000001d02047220 */ /* 0x000fe20000410000 */
[----:B------:R-:W-:Y:S01]  /*19a60*/  FMNMX.FTZ R70, R79, R70, !PT ;  /* 0x000000464f467209 */ /* 0x000fe20007810000 */
[----:B------:R-:W-:Y:S01]  /*19a70*/  MUFU.TANH R3, R3 ;  /* 0x0000000300037308 */ /* 0x000fe20000002400 */
[----:B------:R-:W-:Y:S02]  /*19a80*/  ISETP.GT.AND P2, PT, R67, 0x68, PT ;  /* 0x000000684300780c */ /* 0x000fe40003f44270 */
[----:B------:R-:W-:Y:S01]  /*19a90*/  FSEL R25, R10, -INF , P3 ;  /* 0xff8000000a197808 */ /* 0x000fe20001800000 */
[----:B------:R-:W-:Y:S01]  /*19aa0*/  FMUL.FTZ R10, R2, R33 ;  /* 0x00000021020a7220 */ /* 0x000fe20000410000 */
[----:B------:R-:W-:Y:S02]  /*19ab0*/  FMNMX.FTZ R70, R53, R70, !PT ;  /* 0x0000004635467209 */ /* 0x000fe40007810000 */
[----:B------:R-:W-:Y:S01]  /*19ac0*/  ISETP.GT.AND P3, PT, R67, 0x69, PT ;  /* 0x000000694300780c */ /* 0x000fe20003f64270 */
[----:B------:R-:W0:Y:S01]  /*19ad0*/  MUFU.TANH R4, R4 ;  /* 0x0000000400047308 */ /* 0x000e220000002400 */
[----:B-----5:R-:W-:Y:S01]  /*19ae0*/  FSEL R29, R44, -INF , P2 ;  /* 0xff8000002c1d7808 */ /* 0x020fe20001000000 */
[----:B------:R-:W-:Y:S01]  /*19af0*/  FMUL.FTZ R44, R2, R55 ;  /* 0x00000037022c7220 */ /* 0x000fe20000410000 */
[----:B------:R-:W-:-:S02]  /*19b00*/  FMNMX.FTZ R70, R25, R70, !PT ;  /* 0x0000004619467209 */ /* 0x000fc40007810000 */
[----:B------:R-:W-:Y:S02]  /*19b10*/  ISETP.GT.AND P2, PT, R67, 0x70, PT ;  /* 0x000000704300780c */ /* 0x000fe40003f44270 */
[----:B---3--:R-:W-:Y:S01]  /*19b20*/  FSEL R43, R43, -INF , P3 ;  /* 0xff8000002b2b7808 */ /* 0x008fe20001800000 */
        /* <DEDUP_REMOVED lines=10> */
[----:B------:R-:W-:Y:S01]  /*19bd0*/  ISETP.GT.AND P3, PT, R67, 0x79, PT ;  /* 0x000000794300780c */ /* 0x000fe20003f64270 */
[----:B------:R-:W-:Y:S01]  /*19be0*/  MUFU.TANH R8, R8 ;  /* 0x0000000800087308 */ /* 0x000fe20000002400 */
[----:B------:R-:W-:Y:S01]  /*19bf0*/  FSEL R69, R52, -INF , P2 ;  /* 0xff80000034457808 */ /* 0x000fe20001000000 */
[----:B------:R-:W-:Y:S01]  /*19c00*/  FMUL.FTZ R52, R2, R35 ;  /* 0x0000002302347220 */ /* 0x000fe20000410000 */
[----:B------:R-:W-:Y:S02]  /*19c10*/  FMNMX.FTZ R70, R45, R70, !PT ;  /* 0x000000462d467209 */ /* 0x000fe40007810000 */
[----:B------:R-:W-:-:S02]  /*19c20*/  ISETP.GT.AND P2, PT, R67, 0x80, PT ;  /* 0x000000804300780c */ /* 0x000fc40003f44270 */
[----:B------:R-:W-:Y:S01]  /*19c30*/  FSEL R33, R42, -INF , P3 ;  /* 0xff8000002a217808 */ /* 0x000fe20001800000 */
[----:B------:R-:W-:Y:S01]  /*19c40*/  MUFU.TANH R9, R9 ;  /* 0x0000000900097308 */ /* 0x000fe20000002400 */
[----:B------:R-:W-:Y:S01]  /*19c50*/  FMNMX.FTZ R70, R69, R70, !PT ;  /* 0x0000004645467209 */ /* 0x000fe20007810000 */
[----:B------:R-:W-:Y:S01]  /*19c60*/  FMUL.FTZ R42, R2, R26 ;  /* 0x0000001a022a7220 */ /* 0x000fe20000410000 */
[----:B------:R-:W-:Y:S02]  /*19c70*/  ISETP.GT.AND P3, PT, R67, 0x81, PT ;  /* 0x000000814300780c */ /* 0x000fe40003f64270 */
[----:B--2---:R-:W-:Y:S01]  /*19c80*/  FSEL R83, R24, -INF , P2 ;  /* 0xff80000018537808 */ /* 0x004fe20001000000 */
[----:B------:R-:W-:Y:S01]  /*19c90*/  FMUL.FTZ R24, R2, R37 ;  /* 0x0000002502187220 */ /* 0x000fe20000410000 */
[----:B------:R-:W-:Y:S01]  /*19ca0*/  FMNMX.FTZ R70, R33, R70, !PT ;  /* 0x0000004621467209 */ /* 0x000fe20007810000 */
[----:B------:R-:W-:Y:S01]  /*19cb0*/  MUFU.TANH R11, R11 ;  /* 0x0000000b000b7308 */ /* 0x000fe20000002400 */
[----:B------:R-:W-:-:S02]  /*19cc0*/  ISETP.GT.AND P2, PT, R67, 0x88, PT ;  /* 0x000000884300780c */ /* 0x000fc40003f44270 */
[----:B------:R-:W-:Y:S02]  /*19cd0*/  FSEL R85, R85, -INF , P3 ;  /* 0xff80000055557808 */ /* 0x000fe40001800000 */
[----:B------:R-:W-:Y:S02]  /*19ce0*/  FMNMX.FTZ R70, R83, R70, !PT ;  /* 0x0000004653467209 */ /* 0x000fe40007810000 */
[----:B------:R-:W-:Y:S01]  /*19cf0*/  ISETP.GT.AND P3, PT, R67, 0x89, PT ;  /* 0x000000894300780c */ /* 0x000fe20003f64270 */
[----:B------:R-:W2:Y:S01]  /*19d00*/  MUFU.TANH R24, R24 ;  /* 0x0000001800187308 */ /* 0x000ea20000002400 */
[----:B------:R-:W-:Y:S02]  /*19d10*/  FSEL R91, R28, -INF , P2 ;  /* 0xff8000001c5b7808 */ /* 0x000fe40001000000 */
[----:B------:R-:W-:Y:S02]  /*19d20*/  FMNMX.FTZ R70, R85, R70, !PT ;  /* 0x0000004655467209 */ /* 0x000fe40007810000 */
[----:B------:R-:W-:-:S02]  /*19d30*/  ISETP.GT.AND P2, PT, R67, 0x90, PT ;  /* 0x000000904300780c */ /* 0x000fc40003f44270 */
[----:B0-----:R-:W-:Y:S01]  /*19d40*/  FSEL R37, R4, -INF , P3 ;  /* 0xff80000004257808 */ /* 0x001fe20001800000 */
[----:B------:R-:W0:Y:S01]  /*19d50*/  MUFU.TANH R12, R12 ;  /* 0x0000000c000c7308 */ /* 0x000e220000002400 */
[----:B------:R-:W-:Y:S02]  /*19d60*/  FMNMX.FTZ R70, R91, R70, !PT ;  /* 0x000000465b467209 */ /* 0x000fe40007810000 */
[----:B------:R-:W-:Y:S02]  /*19d70*/  ISETP.GT.AND P3, PT, R67, 0x91, PT ;  /* 0x000000914300780c */ /* 0x000fe40003f64270 */
[----:B------:R-:W-:Y:S02]  /*19d80*/  FSEL R71, R71, -INF , P2 ;  /* 0xff80000047477808 */ /* 0x000fe40001000000 */
[----:B------:R-:W-:Y:S01]  /*19d90*/  FMNMX.FTZ R70, R37, R70, !PT ;  /* 0x0000004625467209 */ /* 0x000fe20007810000 */
[----:B------:R-:W3:Y:S01]  /*19da0*/  MUFU.TANH R13, R13 ;  /* 0x0000000d000d7308 */ /* 0x000ee20000002400 */
[----:B------:R-:W-:-:S02]  /*19db0*/  ISETP.GT.AND P2, PT, R67, 0x98, PT ;  /* 0x000000984300780c */ /* 0x000fc40003f44270 */
[----:B-1----:R-:W-:Y:S02]  /*19dc0*/  FSEL R65, R10, -INF , P3 ;  /* 0xff8000000a417808 */ /* 0x002fe40001800000 */
[----:B------:R-:W-:Y:S02]  /*19dd0*/  FMNMX.FTZ R70, R71, R70, !PT ;  /* 0x0000004647467209 */ /* 0x000fe40007810000 */
[----:B------:R-:W-:Y:S01]  /*19de0*/  ISETP.GT.AND P3, PT, R67, 0x99, PT ;  /* 0x000000994300780c */ /* 0x000fe20003f64270 */
[----:B------:R-:W1:Y:S01]  /*19df0*/  MUFU.TANH R15, R15 ;  /* 0x0000000f000f7308 */ /* 0x000e620000002400 */
[----:B------:R-:W-:Y:S01]  /*19e00*/  FSEL R47, R36, -INF , P2 ;  /* 0xff800000242f7808 */ /* 0x000fe20001000000 */
[C---:B------:R-:W-:Y:S01]  /*19e10*/  FMUL.FTZ R36, R2.reuse, R54 ;  /* 0x0000003602247220 */ /* 0x040fe20000410000 */
[----:B------:R-:W-:Y:S01]  /*19e20*/  FMNMX.FTZ R70, R65, R70, !PT ;  /* 0x0000004641467209 */ /* 0x000fe20007810000 */
[----:B------:R-:W-:Y:S01]  /*19e30*/  FMUL.FTZ R54, R2, R39 ;  /* 0x0000002702367220 */ /* 0x000fe20000410000 */
[----:B--2---:R-:W-:-:S02]  /*19e40*/  FSEL R67, R24, -INF , P3 ;  /* 0xff80000018437808 */ /* 0x004fc40001800000 */
[----:B------:R-:W-:Y:S01]  /*19e50*/  FMNMX.FTZ R4, R47, R70, !PT ;  /* 0x000000462f047209 */ /* 0x000fe20007810000 */
[----:B------:R-:W2:Y:S01]  /*19e60*/  MUFU.TANH R20, R20 ;  /* 0x0000001400147308 */ /* 0x000ea20000002400 */
[----:B------:R-:W-:Y:S01]  /*19e70*/  VIMNMX R64, R64, R77, PT ;  /* 0x0000004d40407248 */ /* 0x000fe20003fe0100 */
[C---:B------:R-:W-:Y:S01]  /*19e80*/  FMUL.FTZ R70, R2.reuse, R50 ;  /* 0x0000003202467220 */ /* 0x040fe20000410000 */
[----:B------:R-:W-:Y:S01]  /*19e90*/  FMNMX.FTZ R4, R67, R4, !PT ;  /* 0x0000000443047209 */ /* 0x000fe20007810000 */
[----:B------:R-:W-:Y:S01]  /*19ea0*/  FMUL.FTZ R50, R2, R31 ;  /* 0x0000001f02327220 */ /* 0x000fe20000410000 */
[C---:B------:R-:W-:Y:S02]  /*19eb0*/  ISETP.GT.AND P3, PT, R64.reuse, 0x1, PT ;  /* 0x000000014000780c */ /* 0x040fe40003f64270 */
[----:B------:R-:W-:Y:S01]  /*19ec0*/  ISETP.GT.AND P4, PT, R64, 0x8, PT ;  /* 0x000000084000780c */ /* 0x000fe20003f84270 */
[----:B------:R-:W4:Y:S01]  /*19ed0*/  SHFL.BFLY PT, R133, R4, 0x2, 0x1f ;  /* 0x0c401f0004857f89 */ /* 0x000f2200000e0000 */
[----:B------:R-:W-:Y:S01]  /*19ee0*/  FSEL R30, R3, -INF , P3 ;  /* 0xff800000031e7808 */ /* 0x000fe20001800000 */
[----:B------:R-:W5:Y:S01]  /*19ef0*/  MUFU.TANH R21, R21 ;  /* 0x0000001500157308 */ /* 0x000f620000002400 */
[----:B------:R-:W-:-:S02]  /*19f00*/  FSEL R39, R7, -INF , P4 ;  /* 0xff80000007277808 */ /* 0x000fc40002000000 */
[C---:B------:R-:W-:Y:S02]  /*19f10*/  ISETP.GT.AND P3, PT, R64.reuse, 0x10, PT ;  /* 0x000000104000780c */ /* 0x040fe40003f64270 */
[----:B------:R-:W-:Y:S02]  /*19f20*/  MOV R100, R119 ;  /* 0x0000007700647202 */ /* 0x000fe40000000f00 */
[----:B------:R-:W-:Y:S01]  /*19f30*/  FSEL R55, R9, -INF , P3 ;  /* 0xff80000009377808 */ /* 0x000fe20001800000 */
[----:B------:R-:W5:Y:S01]  /*19f40*/  MUFU.TANH R72, R72 ;  /* 0x0000004800487308 */ /* 0x000f620000002400 */
[----:B------:R-:W-:-:S07]  /*19f50*/  ISETP.GT.AND P3, PT, R64, 0x18, PT ;  /* 0x000000184000780c */ /* 0x000fce0003f64270 */
[----:B------:R-:W5:Y:S01]  /*19f60*/  MUFU.TANH R73, R73 ;  /* 0x0000004900497308 */ /* 0x000f620000002400 */
[----:B----4-:R-:W-:-:S07]  /*19f70*/  FMNMX.FTZ R133, R4, R133, !PT ;  /* 0x0000008504857209 */ /* 0x010fce0007810000 */
[----:B------:R-:W4:Y:S01]  /*19f80*/  MUFU.TANH R74, R74 ;  /* 0x0000004a004a7308 */ /* 0x000f220000002400 */
[----:B------:R-:W0:Y:S07]  /*19f90*/  SHFL.BFLY PT, R10, R133, 0x1, 0x1f ;  /* 0x0c201f00850a7f89 */ /* 0x000e2e00000e0000 */
[----:B------:R-:W4:Y:S08]  /*19fa0*/  MUFU.TANH R75, R75 ;  /* 0x0000004b004b7308 */ /* 0x000f300000002400 */
[----:B------:R-:W4:Y:S08]  /*19fb0*/  MUFU.TANH R76, R76 ;  /* 0x0000004c004c7308 */ /* 0x000f300000002400 */
[----:B------:R-:W4:Y:S01]  /*19fc0*/  MUFU.TANH R56, R56 ;  /* 0x0000003800387308 */ /* 0x000f220000002400 */
[----:B0-----:R-:W-:-:S04]  /*19fd0*/  FMNMX.FTZ R10, R133, R10, !PT ;  /* 0x0000000a850a7209 */ /* 0x001fc80007810000 */
[C---:B------:R-:W-:Y:S01]  /*19fe0*/  FSETP.NEU.FTZ.AND P2, PT, R10.reuse, -INF , PT ;  /* 0xff8000000a00780b */ /* 0x040fe20003f5d000 */
[----:B------:R-:W-:-:S02]  /*19ff0*/  FFMA.FTZ R28, R10, R120, -8 ;  /* 0xc10000000a1c7423 */ /* 0x000fc40000010078 */
[----:B------:R-:W0:Y:S03]  /*1a000*/  MUFU.TANH R57, R57 ;  /* 0x0000003900397308 */ /* 0x000e260000002400 */
[----:B------:R-:W-:Y:S02]  /*1a010*/  FSEL R28, R28, RZ, P2 ;  /* 0x000000ff1c1c7208 */ /* 0x000fe40001000000 */
[----:B------:R-:W-:-:S03]  /*1a020*/  ISETP.GT.AND P2, PT, R64, RZ, PT ;  /* 0x000000ff4000720c */ /* 0x000fc60003f44270 */
[----:B------:R-:W0:Y:S01]  /*1a030*/  MUFU.TANH R58, R58 ;  /* 0x0000003a003a7308 */ /* 0x000e220000002400 */
        /* <DEDUP_REMOVED lines=8> */
[----:B------:R-:W0:Y:S01]  /*1a0c0*/  MUFU.TANH R59, R59 ;  /* 0x0000003b003b7308 */ /* 0x000e220000002400 */
[----:B------:R-:W-:Y:S01]  /*1a0d0*/  FMNMX.FTZ R66, R39, R66, !PT ;  /* 0x0000004227427209 */ /* 0x000fe20007810000 */
[-CC-:B------:R-:W-:Y:S01]  /*1a0e0*/  FFMA.FTZ R8, R115, R120.reuse, -R28.reuse ;  /* 0x0000007873087223 */ /* 0x180fe2000001081c */
[C---:B------:R-:W-:Y:S01]  /*1a0f0*/  ISETP.GT.AND P2, PT, R64.reuse, 0x11, PT ;  /* 0x000000114000780c */ /* 0x040fe20003f44270 */
[--C-:B------:R-:W-:Y:S01]  /*1a100*/  FFMA.FTZ R26, R127, R120, -R28.reuse ;  /* 0x000000787f1a7223 */ /* 0x100fe2000001081c */
[----:B------:R-:W-:Y:S01]  /*1a110*/  FMNMX.FTZ R66, R51, R66, !PT ;  /* 0x0000004233427209 */ /* 0x000fe20007810000 */
[-CC-:B------:R-:W-:Y:S01]  /*1a120*/  FFMA.FTZ R129, R129, R120.reuse, -R28.reuse ;  /* 0x0000007881817223 */ /* 0x180fe2000001081c */
[----:B------:R-:W-:Y:S01]  /*1a130*/  FSEL R77, R11, -INF , P2 ;  /* 0xff8000000b4d7808 */ /* 0x000fe20001000000 */
[--C-:B------:R-:W-:Y:S01]  /*1a140*/  FFMA.FTZ R11, R109, R120, -R28.reuse ;  /* 0x000000786d0b7223 */ /* 0x100fe2000001081c */
[----:B------:R-:W-:Y:S01]  /*1a150*/  FMNMX.FTZ R66, R55, R66, !PT ;  /* 0x0000004237427209 */ /* 0x000fe20007810000 */
[----:B------:R-:W0:Y:S01]  /*1a160*/  MUFU.TANH R60, R60 ;  /* 0x0000003c003c7308 */ /* 0x000e220000002400 */
[----:B------:R-:W-:Y:S01]  /*1a170*/  ISETP.GT.AND P2, PT, R64, 0x19, PT ;  /* 0x000000194000780c */ /* 0x000fe20003f44270 */
[-CC-:B------:R-:W-:Y:S01]  /*1a180*/  FFMA.FTZ R127, R93, R120.reuse, -R28.reuse ;  /* 0x000000785d7f7223 */ /* 0x180fe2000001081c */
[----:B------:R-:W-:Y:S01]  /*1a190*/  FSEL R117, R12, -INF , P3 ;  /* 0xff8000000c757808 */ /* 0x000fe20001800000 */
[--C-:B------:R-:W-:Y:S01]  /*1a1a0*/  FFMA.FTZ R12, R111, R120, -R28.reuse ;  /* 0x000000786f0c7223 */ /* 0x100fe2000001081c */
[----:B------:R-:W-:Y:S01]  /*1a1b0*/  FMNMX.FTZ R66, R77, R66, !PT ;  /* 0x000000424d427209 */ /* 0x000fe20007810000 */
[-CC-:B------:R-:W-:Y:S01]  /*1a1c0*/  FFMA.FTZ R31, R131, R120.reuse, -R28.reuse ;  /* 0x00000078831f7223 */ /* 0x180fe2000001081c */
[C---:B------:R-:W-:Y:S01]  /*1a1d0*/  ISETP.GT.AND P3, PT, R64.reuse, 0x20, PT ;  /* 0x000000204000780c */ /* 0x040fe20003f64270 */
[----:B------:R-:W0:Y:S01]  /*1a1e0*/  MUFU.TANH R61, R61 ;  /* 0x0000003d003d7308 */ /* 0x000e220000002400 */
[----:B---3--:R-:W-:Y:S01]  /*1a1f0*/  FSEL R13, R13, -INF , P2 ;  /* 0xff8000000d0d7808 */ /* 0x008fe20001000000 */
[--C-:B------:R-:W-:Y:S01]  /*1a200*/  FFMA.FTZ R7, R121, R120, -R28.reuse ;  /* 0x0000007879077223 */ /* 0x100fe2000001081c */
[----:B------:R-:W-:Y:S01]  /*1a210*/  FMNMX.FTZ R66, R117, R66, !PT ;  /* 0x0000004275427209 */ /* 0x000fe20007810000 */
[-CC-:B------:R-:W-:Y:S01]  /*1a220*/  FFMA.FTZ R4, R5, R120.reuse, -R28.reuse ;  /* 0x0000007805047223 */ /* 0x180fe2000001081c */
[----:B------:R-:W-:Y:S01]  /*1a230*/  ISETP.GT.AND P2, PT, R64, 0x21, PT ;  /* 0x000000214000780c */ /* 0x000fe20003f44270 */
[--C-:B------:R-:W-:Y:S01]  /*1a240*/  FFMA.FTZ R5, R88, R120, -R28.reuse ;  /* 0x0000007858057223 */ /* 0x100fe2000001081c */
[----:B-1----:R-:W-:Y:S01]  /*1a250*/  FSEL R15, R15, -INF , P3 ;  /* 0xff8000000f0f7808 */ /* 0x002fe20001800000 */
[----:B------:R-:W1:Y:S01]  /*1a260*/  MUFU.TANH R62, R62 ;  /* 0x0000003e003e7308 */ /* 0x000e620000002400 */
[----:B------:R-:W-:Y:S01]  /*1a270*/  FMNMX.FTZ R66, R13, R66, !PT ;  /* 0x000000420d427209 */ /* 0x000fe20007810000 */
[-CC-:B------:R-:W-:Y:S01]  /*1a280*/  FFMA.FTZ R65, R65, R120.reuse, -R28.reuse ;  /* 0x0000007841417223 */ /* 0x180fe2000001081c */
[----:B------:R-:W-:Y:S01]  /*1a290*/  ISETP.GT.AND P3, PT, R64, 0x28, PT ;  /* 0x000000284000780c */ /* 0x000fe20003f64270 */
[-CC-:B------:R-:W-:Y:S01]  /*1a2a0*/  FFMA.FTZ R87, R87, R120.reuse, -R28.reuse ;  /* 0x0000007857577223 */ /* 0x180fe2000001081c */
[----:B--2---:R-:W-:Y:S01]  /*1a2b0*/  FSEL R113, R20, -INF , P2 ;  /* 0xff80000014717808 */ /* 0x004fe20001000000 */
[--C-:B------:R-:W-:Y:S01]  /*1a2c0*/  FFMA.FTZ R20, R107, R120, -R28.reuse ;  /* 0x000000786b147223 */ /* 0x100fe2000001081c */
[----:B------:R-:W-:Y:S01]  /*1a2d0*/  FMNMX.FTZ R66, R15, R66, !PT ;  /* 0x000000420f427209 */ /* 0x000fe20007810000 */
[----:B------:R-:W2:Y:S01]  /*1a2e0*/  MUFU.TANH R63, R63 ;  /* 0x0000003f003f7308 */ /* 0x000ea20000002400 */
[C---:B------:R-:W-:Y:S01]  /*1a2f0*/  ISETP.GT.AND P2, PT, R64.reuse, 0x29, PT ;  /* 0x000000294000780c */ /* 0x040fe20003f44270 */
[-CC-:B------:R-:W-:Y:S01]  /*1a300*/  FFMA.FTZ R79, R79, R120.reuse, -R28.reuse ;  /* 0x000000784f4f7223 */ /* 0x180fe2000001081c */
[----:B-----5:R-:W-:Y:S01]  /*1a310*/  FSEL R21, R21, -INF , P3 ;  /* 0xff80000015157808 */ /* 0x020fe20001800000 */
[--C-:B------:R-:W-:Y:S01]  /*1a320*/  FFMA.FTZ R25, R25, R120, -R28.reuse ;  /* 0x0000007819197223 */ /* 0x100fe2000001081c */
[----:B------:R-:W-:Y:S01]  /*1a330*/  FMNMX.FTZ R66, R113, R66, !PT ;  /* 0x0000004271427209 */ /* 0x000fe20007810000 */
[-CC-:B------:R-:W-:Y:S01]  /*1a340*/  FFMA.FTZ R29, R29, R120.reuse, -R28.reuse ;  /* 0x000000781d1d7223 */ /* 0x180fe2000001081c */
[----:B------:R-:W-:Y:S01]  /*1a350*/  ISETP.GT.AND P3, PT, R64, 0x30, PT ;  /* 0x000000304000780c */ /* 0x000fe20003f64270 */
[----:B------:R-:W3:Y:S01]  /*1a360*/  MUFU.TANH R40, R40 ;  /* 0x0000002800287308 */ /* 0x000ee20000002400 */
[----:B------:R-:W-:Y:S01]  /*1a370*/  FSEL R111, R72, -INF , P2 ;  /* 0xff800000486f7808 */ /* 0x000fe20001000000 */
[--C-:B------:R-:W-:Y:S01]  /*1a380*/  FFMA.FTZ R33, R33, R120, -R28.reuse ;  /* 0x0000007821217223 */ /* 0x100fe2000001081c */
[----:B------:R-:W-:Y:S01]  /*1a390*/  FMNMX.FTZ R66, R21, R66, !PT ;  /* 0x0000004215427209 */ /* 0x000fe20007810000 */
[-CC-:B------:R-:W-:Y:S01]  /*1a3a0*/  FFMA.FTZ R37, R37, R120.reuse, -R28.reuse ;  /* 0x0000007825257223 */ /* 0x180fe2000001081c */
[C---:B------:R-:W-:Y:S01]  /*1a3b0*/  ISETP.GT.AND P2, PT, R64.reuse, 0x31, PT ;  /* 0x000000314000780c */ /* 0x040fe20003f44270 */
[----:B------:R-:W-:Y:S01]  /*1a3c0*/  FFMA.FTZ R47, R47, R120, -R28 ;  /* 0x000000782f2f7223 */ /* 0x000fe2000001081c */
[----:B------:R-:W-:Y:S01]  /*1a3d0*/  FSEL R73, R73, -INF , P3 ;  /* 0xff80000049497808 */ /* 0x000fe20001800000 */
[----:B------:R-:W5:Y:S01]  /*1a3e0*/  MUFU.TANH R41, R41 ;  /* 0x0000002900297308 */ /* 0x000f620000002400 */
[----:B------:R-:W-:Y:S01]  /*1a3f0*/  FMNMX.FTZ R66, R111, R66, !PT ;  /* 0x000000426f427209 */ /* 0x000fe20007810000 */
[----:B------:R-:W-:Y:S01]  /*1a400*/  IMAD.MOV.U32 R88, RZ, RZ, R119 ;  /* 0x000000ffff587224 */ /* 0x000fe200078e0077 */
[----:B------:R-:W-:-:S02]  /*1a410*/  ISETP.GT.AND P3, PT, R64, 0x38, PT ;  /* 0x000000384000780c */ /* 0x000fc40003f64270 */
[----:B----4-:R-:W-:Y:S02]  /*1a420*/  FSEL R109, R74, -INF , P2 ;  /* 0xff8000004a6d7808 */ /* 0x010fe40001000000 */
[----:B------:R-:W-:Y:S01]  /*1a430*/  FMNMX.FTZ R66, R73, R66, !PT ;  /* 0x0000004249427209 */ /* 0x000fe20007810000 */
[----:B------:R-:W4:Y:S01]  /*1a440*/  MUFU.TANH R32, R32 ;  /* 0x0000002000207308 */ /* 0x000f220000002400 */
        /* <DEDUP_REMOVED lines=8> */
[----:B------:R-:W-:Y:S01]  /*1a4d0*/  FSEL R115, R56, -INF , P3 ;  /* 0xff80000038737808 */ /* 0x000fe20001800000 */
[----:B------:R-:W-:-:S01]  /*1a4e0*/  FFMA.FTZ R56, R103, R120, -R28 ;  /* 0x0000007867387223 */ /* 0x000fc2000001081c */
[----:B------:R-:W-:Y:S01]  /*1a4f0*/  FMNMX.FTZ R66, R107, R66, !PT ;  /* 0x000000426b427209 */ /* 0x000fe20007810000 */
[----:B------:R-:W4:Y:S01]  /*1a500*/  MUFU.TANH R70, R70 ;  /* 0x0000004600467308 */ /* 0x000f220000002400 */
[----:B------:R-:W-:Y:S02]  /*1a510*/  ISETP.GT.AND P3, PT, R64, 0x48, PT ;  /* 0x000000484000780c */ /* 0x000fe40003f64270 */
[----:B0-----:R-:W-:Y:S01]  /*1a520*/  FSEL R103, R57, -INF , P2 ;  /* 0xff80000039677808 */ /* 0x001fe20001000000 */
[----:B------:R-:W-:-:S01]  /*1a530*/  FFMA.FTZ R57, R99, R120, -R28 ;  /* 0x0000007863397223 */ /* 0x000fc2000001081c */
[----:B------:R-:W-:-:S02]  /*1a540*/  FMNMX.FTZ R66, R115, R66, !PT ;  /* 0x0000004273427209 */ /* 0x000fc40007810000 */
[----:B------:R-:W-:Y:S01]  /*1a550*/  ISETP.GT.AND P2, PT, R64, 0x49, PT ;  /* 0x000000494000780c */ /* 0x000fe20003f44270 */
[----:B------:R-:W0:Y:S01]  /*1a560*/  MUFU.TANH R78, R78 ;  /* 0x0000004e004e7308 */ /* 0x000e220000002400 */
[----:B------:R-:W-:Y:S01]  /*1a570*/  FSEL R123, R58, -INF , P3 ;  /* 0xff8000003a7b7808 */ /* 0x000fe20001800000 */
[----:B------:R-:W-:Y:S01]  /*1a580*/  FFMA.FTZ R58, R101, R120, -R28 ;  /* 0x00000078653a7223 */ /* 0x000fe2000001081c */
[----:B------:R-:W-:Y:S02]  /*1a590*/  FMNMX.FTZ R66, R103, R66, !PT ;  /* 0x0000004267427209 */ /* 0x000fe40007810000 */
[----:B------:R-:W-:Y:S02]  /*1a5a0*/  ISETP.GT.AND P3, PT, R64, 0x50, PT ;  /* 0x000000504000780c */ /* 0x000fe40003f64270 */
[----:B------:R-:W-:Y:S01]  /*1a5b0*/  FSEL R101, R59, -INF , P2 ;  /* 0xff8000003b657808 */ /* 0x000fe20001000000 */
[----:B------:R-:W0:Y:S01]  /*1a5c0*/  MUFU.TANH R36, R36 ;  /* 0x0000002400247308 */ /* 0x000e220000002400 */
[----:B------:R-:W-:-:S02]  /*1a5d0*/  FMNMX.FTZ R66, R123, R66, !PT ;  /* 0x000000427b427209 */ /* 0x000fc40007810000 */
[----:B------:R-:W-:Y:S02]  /*1a5e0*/  ISETP.GT.AND P2, PT, R64, 0x51, PT ;  /* 0x000000514000780c */ /* 0x000fe40003f44270 */
[----:B------:R-:W-:Y:S02]  /*1a5f0*/  FSEL R125, R60, -INF , P3 ;  /* 0xff8000003c7d7808 */ /* 0x000fe40001800000 */
[----:B------:R-:W-:Y:S01]  /*1a600*/  FMNMX.FTZ R66, R101, R66, !PT ;  /* 0x0000004265427209 */ /* 0x000fe20007810000 */
[----:B------:R2:W-:Y:S01]  /*1a610*/  MUFU.EX2 R59, R58 ;  /* 0x0000003a003b7308 */ /* 0x0005e20000000800 */
[----:B------:R-:W-:Y:S02]  /*1a620*/  ISETP.GT.AND P3, PT, R64, 0x58, PT ;  /* 0x000000584000780c */ /* 0x000fe40003f64270 */
[----:B------:R-:W-:Y:S02]  /*1a630*/  FSEL R61, R61, -INF , P2 ;  /* 0xff8000003d3d7808 */ /* 0x000fe40001000000 */
[----:B------:R-:W-:-:S02]  /*1a640*/  FMNMX.FTZ R66, R125, R66, !PT ;  /* 0x000000427d427209 */ /* 0x000fc40007810000 */
[----:B------:R-:W-:Y:S01]  /*1a650*/  ISETP.GT.AND P2, PT, R64, 0x59, PT ;  /* 0x000000594000780c */ /* 0x000fe20003f44270 */
[----:B------:R-:W0:Y:S01]  /*1a660*/  MUFU.TANH R44, R44 ;  /* 0x0000002c002c7308 */ /* 0x000e220000002400 */
[----:B-1----:R-:W-:Y:S01]  /*1a670*/  FSEL R99, R62, -INF , P3 ;  /* 0xff8000003e637808 */ /* 0x002fe20001800000 */
[----:B--2---:R-:W-:Y:S01]  /*1a680*/  FFMA.FTZ R58, R97, R120, -R28 ;  /* 0x00000078613a7223 */ /* 0x004fe2000001081c */
[----:B------:R-:W-:Y:S02]  /*1a690*/  FMNMX.FTZ R66, R61, R66, !PT ;  /* 0x000000423d427209 */ /* 0x000fe40007810000 */
[----:B------:R-:W-:Y:S02]  /*1a6a0*/  ISETP.GT.AND P3, PT, R64, 0x60, PT ;  /* 0x000000604000780c */ /* 0x000fe40003f64270 */
[----:B------:R-:W-:Y:S01]  /*1a6b0*/  FSEL R63, R63, -INF , P2 ;  /* 0xff8000003f3f7808 */ /* 0x000fe20001000000 */
[----:B------:R-:W1:Y:S01]  /*1a6c0*/  MUFU.TANH R42, R42 ;  /* 0x0000002a002a7308 */ /* 0x000e620000002400 */
[----:B------:R-:W-:-:S02]  /*1a6d0*/  FMNMX.FTZ R66, R99, R66, !PT ;  /* 0x0000004263427209 */ /* 0x000fc40007810000 */
[----:B------:R-:W-:Y:S02]  /*1a6e0*/  ISETP.GT.AND P2, PT, R64, 0x61, PT ;  /* 0x000000614000780c */ /* 0x000fe40003f44270 */
[----:B---3--:R-:W-:Y:S01]  /*1a6f0*/  FSEL R97, R40, -INF , P3 ;  /* 0xff80000028617808 */ /* 0x008fe20001800000 */
[----:B------:R-:W-:Y:S01]  /*1a700*/  FFMA.FTZ R40, R95, R120, -R28 ;  /* 0x000000785f287223 */ /* 0x000fe2000001081c */
[----:B------:R-:W-:Y:S01]  /*1a710*/  FMNMX.FTZ R66, R63, R66, !PT ;  /* 0x000000423f427209 */ /* 0x000fe20007810000 */
[----:B------:R2:W-:Y:S01]  /*1a720*/  MUFU.EX2 R6, R129 ;  /* 0x0000008100067308 */ /* 0x0005e20000000800 */
[----:B------:R-:W-:Y:S02]  /*1a730*/  ISETP.GT.AND P3, PT, R64, 0x68, PT ;  /* 0x000000684000780c */ /* 0x000fe40003f64270 */
[----:B-----5:R-:W-:Y:S02]  /*1a740*/  FSEL R41, R41, -INF , P2 ;  /* 0xff80000029297808 */ /* 0x020fe40001000000 */
[----:B------:R-:W-:-:S02]  /*1a750*/  FMNMX.FTZ R66, R97, R66, !PT ;  /* 0x0000004261427209 */ /* 0x000fc40007810000 */
[----:B------:R-:W-:Y:S01]  /*1a760*/  ISETP.GT.AND P2, PT, R64, 0x69, PT ;  /* 0x000000694000780c */ /* 0x000fe20003f44270 */
[----:B------:R-:W3:Y:S01]  /*1a770*/  MUFU.TANH R46, R46 ;  /* 0x0000002e002e7308 */ /* 0x000ee20000002400 */
[----:B----4-:R-:W-:Y:S01]  /*1a780*/  FSEL R95, R32, -INF , P3 ;  /* 0xff800000205f7808 */ /* 0x010fe20001800000 */
[----:B------:R-:W-:Y:S01]  /*1a790*/  FFMA.FTZ R32, R89, R120, -R28 ;  /* 0x0000007859207223 */ /* 0x000fe2000001081c */
[----:B------:R-:W-:Y:S02]  /*1a7a0*/  FMNMX.FTZ R66, R41, R66, !PT ;  /* 0x0000004229427209 */ /* 0x000fe40007810000 */
[----:B------:R-:W-:Y:S02]  /*1a7b0*/  ISETP.GT.AND P3, PT, R64, 0x70, PT ;  /* 0x000000704000780c */ /* 0x000fe40003f64270 */
[----:B------:R-:W-:Y:S01]  /*1a7c0*/  FSEL R93, R68, -INF , P2 ;  /* 0xff800000445d7808 */ /* 0x000fe20001000000 */
[----:B------:R-:W4:Y:S01]  /*1a7d0*/  MUFU.TANH R48, R48 ;  /* 0x0000003000307308 */ /* 0x000f220000002400 */
[----:B------:R-:W-:-:S02]  /*1a7e0*/  FMNMX.FTZ R66, R95, R66, !PT ;  /* 0x000000425f427209 */ /* 0x000fc40007810000 */
[----:B------:R-:W-:Y:S02]  /*1a7f0*/  ISETP.GT.AND P2, PT, R64, 0x71, PT ;  /* 0x000000714000780c */ /* 0x000fe40003f44270 */
[----:B--2---:R-:W-:Y:S02]  /*1a800*/  FSEL R129, R70, -INF , P3 ;  /* 0xff80000046817808 */ /* 0x004fe40001800000 */
[----:B------:R-:W-:Y:S01]  /*1a810*/  FMNMX.FTZ R66, R93, R66, !PT ;  /* 0x000000425d427209 */ /* 0x000fe20007810000 */
[----:B------:R-:W2:Y:S01]  /*1a820*/  MUFU.TANH R50, R50 ;  /* 0x0000003200327308 */ /* 0x000ea20000002400 */
[----:B------:R-:W-:Y:S02]  /*1a830*/  ISETP.GT.AND P3, PT, R64, 0x78, PT ;  /* 0x000000784000780c */ /* 0x000fe40003f64270 */
[----:B0-----:R-:W-:Y:S02]  /*1a840*/  FSEL R89, R78, -INF , P2 ;  /* 0xff8000004e597808 */ /* 0x001fe40001000000 */
[----:B------:R-:W-:-:S02]  /*1a850*/  FMNMX.FTZ R66, R129, R66, !PT ;  /* 0x0000004281427209 */ /* 0x000fc40007810000 */
[----:B------:R-:W-:Y:S01]  /*1a860*/  ISETP.GT.AND P2, PT, R64, 0x79, PT ;  /* 0x000000794000780c */ /* 0x000fe20003f44270 */
[----:B------:R-:W0:Y:S01]  /*1a870*/  MUFU.TANH R34, R34 ;  /* 0x0000002200227308 */ /* 0x000e220000002400 */
[----:B------:R-:W-:Y:S01]  /*1a880*/  FSEL R131, R36, -INF , P3 ;  /* 0xff80000024837808 */ /* 0x000fe20001800000 */
[--C-:B------:R-:W-:Y:S01]  /*1a890*/  FFMA.FTZ R36, R81, R120, -R28.reuse ;  /* 0x0000007851247223 */ /* 0x100fe2000001081c */
[----:B------:R-:W-:Y:S02]  /*1a8a0*/  FMNMX.FTZ R66, R89, R66, !PT ;  /* 0x0000004259427209 */ /* 0x000fe40007810000 */
[----:B------:R-:W-:Y:S02]  /*1a8b0*/  ISETP.GT.AND P3, PT, R64, 0x80, PT ;  /* 0x000000804000780c */ /* 0x000fe40003f64270 */
[----:B------:R-:W-:Y:S01]  /*1a8c0*/  FSEL R133, R44, -INF , P2 ;  /* 0xff8000002c857808 */ /* 0x000fe20001000000 */
[----:B------:R-:W5:Y:S01]  /*1a8d0*/  MUFU.TANH R52, R52 ;  /* 0x0000003400347308 */ /* 0x000f620000002400 */
[----:B------:R-:W-:Y:S01]  /*1a8e0*/  FMNMX.FTZ R66, R131, R66, !PT ;  /* 0x0000004283427209 */ /* 0x000fe20007810000 */
[----:B------:R-:W-:Y:S01]  /*1a8f0*/  FFMA.FTZ R44, R69, R120, -R28 ;  /* 0x00000078452c7223 */ /* 0x000fe2000001081c */
[----:B------:R-:W-:-:S02]  /*1a900*/  ISETP.GT.AND P2, PT, R64, 0x81, PT ;  /* 0x000000814000780c */ /* 0x000fc40003f44270 */
[----:B-1----:R-:W-:Y:S01]  /*1a910*/  FSEL R135, R42, -INF , P3 ;  /* 0xff8000002a877808 */ /* 0x002fe20001800000 */
[----:B------:R-:W-:-:S01]  /*1a920*/  FFMA.FTZ R42, R43, R120, -R28 ;  /* 0x000000782b2a7223 */ /* 0x000fc2000001081c */
[----:B------:R-:W-:Y:S01]  /*1a930*/  FMNMX.FTZ R66, R133, R66, !PT ;  /* 0x0000004285427209 */ /* 0x000fe20007810000 */
[----:B------:R-:W1:Y:S01]  /*1a940*/  MUFU.TANH R38, R38 ;  /* 0x0000002600267308 */ /* 0x000e620000002400 */
[----:B------:R-:W-:Y:S01]  /*1a950*/  ISETP.GT.AND P3, PT, R64, 0x88, PT ;  /* 0x000000884000780c */ /* 0x000fe20003f64270 */
[-CC-:B------:R-:W-:Y:S01]  /*1a960*/  FFMA.FTZ R43, R45, R120.reuse, -R28.reuse ;  /* 0x000000782d2b7223 */ /* 0x180fe2000001081c */
[----:B---3--:R-:W-:Y:S01]  /*1a970*/  FSEL R81, R46, -INF , P2 ;  /* 0xff8000002e517808 */ /* 0x008fe20001000000 */
[--C-:B------:R-:W-:Y:S01]  /*1a980*/  FFMA.FTZ R45, R83, R120, -R28.reuse ;  /* 0x00000078532d7223 */ /* 0x100fe2000001081c */
[----:B------:R-:W-:Y:S01]  /*1a990*/  FMNMX.FTZ R66, R135, R66, !PT ;  /* 0x0000004287427209 */ /* 0x000fe20007810000 */
[-CC-:B------:R-:W-:Y:S01]  /*1a9a0*/  FFMA.FTZ R46, R85, R120.reuse, -R28.reuse ;  /* 0x00000078552e7223 */ /* 0x180fe2000001081c */
[----:B------:R-:W-:Y:S01]  /*1a9b0*/  ISETP.GT.AND P2, PT, R64, 0x89, PT ;  /* 0x000000894000780c */ /* 0x000fe20003f44270 */
[----:B------:R-:W3:Y:S01]  /*1a9c0*/  MUFU.TANH R54, R54 ;  /* 0x0000003600367308 */ /* 0x000ee20000002400 */
[----:B----4-:R-:W-:Y:S01]  /*1a9d0*/  FSEL R137, R48, -INF , P3 ;  /* 0xff80000030897808 */ /* 0x010fe20001800000 */
[----:B------:R-:W-:Y:S01]  /*1a9e0*/  FFMA.FTZ R48, R91, R120, -R28 ;  /* 0x000000785b307223 */ /* 0x000fe2000001081c */
[----:B------:R-:W-:Y:S01]  /*1a9f0*/  FMNMX.FTZ R66, R81, R66, !PT ;  /* 0x0000004251427209 */ /* 0x000fe20007810000 */
[--C-:B------:R-:W-:Y:S01]  /*1aa00*/  IMAD.MOV.U32 R91, RZ, RZ, R119.reuse ;  /* 0x000000ffff5b7224 */ /* 0x100fe200078e0077 */
[----:B------:R-:W-:Y:S01]  /*1aa10*/  ISETP.GT.AND P3, PT, R64, 0x90, PT ;  /* 0x000000904000780c */ /* 0x000fe20003f64270 */
[----:B------:R-:W-:Y:S01]  /*1aa20*/  IMAD.MOV.U32 R83, RZ, RZ, R119 ;  /* 0x000000ffff537224 */ /* 0x000fe200078e0077 */
[----:B--2---:R-:W-:Y:S01]  /*1aa30*/  FSEL R139, R50, -INF , P2 ;  /* 0xff800000328b7808 */ /* 0x004fe20001000000 */
[----:B------:R-:W-:Y:S01]  /*1aa40*/  MUFU.EX2 R4, R4 ;  /* 0x0000000400047308 */ /* 0x000fe20000000800 */
[----:B------:R-:W-:-:S02]  /*1aa50*/  FMNMX.FTZ R66, R137, R66, !PT ;  /* 0x0000004289427209 */ /* 0x000fc40007810000 */
[----:B------:R-:W-:Y:S02]  /*1aa60*/  ISETP.GT.AND P2, PT, R64, 0x91, PT ;  /* 0x000000914000780c */ /* 0x000fe40003f44270 */
[----:B0-----:R-:W-:Y:S01]  /*1aa70*/  FSEL R141, R34, -INF , P3 ;  /* 0xff800000228d7808 */ /* 0x001fe20001800000 */
[----:B------:R-:W-:Y:S01]  /*1aa80*/  FFMA.FTZ R34, R53, R120, -R28 ;  /* 0x0000007835227223 */ /* 0x000fe2000001081c */
[----:B------:R-:W-:Y:S01]  /*1aa90*/  FMNMX.FTZ R66, R139, R66, !PT ;  /* 0x000000428b427209 */ /* 0x000fe20007810000 */
[----:B------:R-:W-:Y:S01]  /*1aaa0*/  MUFU.EX2 R5, R5 ;  /* 0x0000000500057308 */ /* 0x000fe20000000800 */
[----:B------:R-:W-:Y:S02]  /*1aab0*/  ISETP.GT.AND P3, PT, R64, 0x98, PT ;  /* 0x000000984000780c */ /* 0x000fe40003f64270 */
[----:B-----5:R-:W-:Y:S02]  /*1aac0*/  FSEL R53, R52, -INF , P2 ;  /* 0xff80000034357808 */ /* 0x020fe40001000000 */
[----:B------:R-:W-:-:S02]  /*1aad0*/  FMNMX.FTZ R66, R141, R66, !PT ;  /* 0x000000428d427209 */ /* 0x000fc40007810000 */
[----:B------:R-:W-:Y:S01]  /*1aae0*/  ISETP.GT.AND P2, PT, R64, 0x99, PT ;  /* 0x000000994000780c */ /* 0x000fe20003f44270 */
[----:B------:R-:W-:Y:S01]  /*1aaf0*/  MUFU.EX2 R24, R24 ;  /* 0x0000001800187308 */ /* 0x000fe20000000800 */
[----:B-1----:R-:W-:Y:S01]  /*1ab00*/  FSEL R143, R38, -INF , P3 ;  /* 0xff800000268f7808 */ /* 0x002fe20001800000 */
[--C-:B------:R-:W-:Y:S01]  /*1ab10*/  FFMA.FTZ R38, R49, R120, -R28.reuse ;  /* 0x0000007831267223 */ /* 0x100fe2000001081c */
[----:B------:R-:W-:Y:S01]  /*1ab20*/  FMNMX.FTZ R66, R53, R66, !PT ;  /* 0x0000004235427209 */ /* 0x000fe20007810000 */
[----:B------:R-:W-:Y:S01]  /*1ab30*/  IMAD.IADD R64, R234, 0x1, -R227 ;  /* 0x00000001ea407824 */ /* 0x000fe200078e0ae3 */
[----:B---3--:R-:W-:Y:S01]  /*1ab40*/  FSEL R145, R54, -INF , P2 ;  /* 0xff80000036917808 */ /* 0x008fe20001000000 */
[--C-:B------:R-:W-:Y:S01]  /*1ab50*/  FFMA.FTZ R49, R71, R120, -R28.reuse ;  /* 0x0000007847317223 */ /* 0x100fe2000001081c */
[----:B------:R-:W-:Y:S01]  /*1ab60*/  FMNMX.FTZ R66, R143, R66, !PT ;  /* 0x000000428f427209 */ /* 0x000fe20007810000 */
[----:B------:R-:W0:Y:S01]  /*1ab70*/  MUFU.EX2 R27, R27 ;  /* 0x0000001b001b7308 */ /* 0x000e220000000800 */
[----:B------:R-:W-:-:S01]  /*1ab80*/  FFMA.FTZ R28, R67, R120, -R28 ;  /* 0x00000078431c7223 */ /* 0x000fc2000001081c */
[----:B------:R-:W-:-:S02]  /*1ab90*/  MOV R85, R119 ;  /* 0x0000007700557202 */ /* 0x000fc40000000f00 */
[----:B------:R-:W-:-:S04]  /*1aba0*/  FMNMX.FTZ R66, R145, R66, !PT ;  /* 0x0000004291427209 */ /* 0x000fc80007810000 */
[----:B------:R-:W-:Y:S01]  /*1abb0*/  MUFU.EX2 R26, R26 ;  /* 0x0000001a001a7308 */ /* 0x000fe20000000800 */
[----:B------:R-:W1:Y:S07]  /*1abc0*/  SHFL.BFLY PT, R121, R66, 0x2, 0x1f ;  /* 0x0c401f0042797f89 */ /* 0x000e6e00000e0000 */
[----:B------:R-:W-:Y:S01]  /*1abd0*/  MUFU.EX2 R31, R31 ;  /* 0x0000001f001f7308 */ /* 0x000fe20000000800 */
[----:B0-----:R-:W-:-:S04]  /*1abe0*/  F2FP.SATFINITE.E4M3.F32.PACK_AB_MERGE_C R216, R27, R24, RZ ;  /* 0x000000181bd8723e */ /* 0x001fc800048070ff */
[----:B------:R-:W-:-:S03]  /*1abf0*/  F2FP.SATFINITE.E4M3.F32.PACK_AB_MERGE_C R216, R5, R4, R216 ;  /* 0x0000000405d8723e */ /* 0x000fc600048070d8 */
[----:B------:R-:W0:Y:S08]  /*1ac00*/  MUFU.EX2 R3, R3 ;  /* 0x0000000300037308 */ /* 0x000e300000000800 */
[----:B------:R-:W-:Y:S01]  /*1ac10*/  MUFU.EX2 R7, R7 ;  /* 0x0000000700077308 */ /* 0x000fe20000000800 */
[----:B-1----:R-:W-:-:S05]  /*1ac20*/  FMNMX.FTZ R50, R66, R121, !PT ;  /* 0x0000007942327209 */ /* 0x002fca0007810000 */
[----:B------:R-:W1:Y:S02]  /*1ac30*/  SHFL.BFLY PT, R121, R50, 0x1, 0x1f ;  /* 0x0c201f0032797f89 */ /* 0x000e6400000e0000 */
[----:B------:R-:W-:Y:S01]  /*1ac40*/  MUFU.EX2 R8, R8 ;  /* 0x0000000800087308 */ /* 0x000fe20000000800 */
[----:B0-----:R-:W-:-:S04]  /*1ac50*/  F2FP.SATFINITE.E4M3.F32.PACK_AB_MERGE_C R218, R3, R6, RZ ;  /* 0x0000000603da723e */ /* 0x001fc800048070ff */
[----:B------:R-:W-:-:S03]  /*1ac60*/  F2FP.SATFINITE.E4M3.F32.PACK_AB_MERGE_C R218, R31, R26, R218 ;  /* 0x0000001a1fda723e */ /* 0x000fc600048070da */
[----:B------:R-:W-:Y:S08]  /*1ac70*/  MUFU.EX2 R9, R9 ;  /* 0x0000000900097308 */ /* 0x000ff00000000800 */
[----:B------:R-:W0:Y:S01]  /*1ac80*/  MUFU.EX2 R12, R12 ;  /* 0x0000000c000c7308 */ /* 0x000e220000000800 */
[----:B-1----:R-:W-:-:S07]  /*1ac90*/  FMNMX.FTZ R121, R50, R121, !PT ;  /* 0x0000007932797209 */ /* 0x002fce0007810000 */
[----:B------:R1:W-:Y:S01]  /*1aca0*/  MUFU.EX2 R50, R65 ;  /* 0x0000004100327308 */ /* 0x0003e20000000800 */
[C---:B------:R-:W-:Y:S01]  /*1acb0*/  FSETP.NEU.FTZ.AND P2, PT, R121.reuse, -INF , PT ;  /* 0xff8000007900780b */ /* 0x040fe20003f5d000 */
[----:B------:R-:W-:-:S05]  /*1acc0*/  FFMA.FTZ R66, R121, R120, -8 ;  /* 0xc100000079427423 */ /* 0x000fca0000010078 */
[----:B------:R-:W-:Y:S01]  /*1acd0*/  FSEL R66, R66, RZ, P2 ;  /* 0x000000ff42427208 */ /* 0x000fe20001000000 */
[----:B------:R-:W-:Y:S01]  /*1ace0*/  MUFU.EX2 R11, R11 ;  /* 0x0000000b000b7308 */ /* 0x000fe20000000800 */
[----:B0-----:R-:W-:-:S03]  /*1acf0*/  F2FP.SATFINITE.E4M3.F32.PACK_AB_MERGE_C R212, R12, R9, RZ ;  /* 0x000000090cd4723e */ /* 0x001fc600048070ff */
[-CC-:B------:R-:W-:Y:S01]  /*1ad00*/  FFMA.FTZ R35, R35, R120.reuse, -R66.reuse ;  /* 0x0000007823237223 */ /* 0x180fe20000010842 */
[----:B------:R-:W-:-:S01]  /*1ad10*/  FFMA.FTZ R30, R30, R120, -R66 ;  /* 0x000000781e1e7223 */ /* 0x000fc20000010842 */
[-CC-:B-1----:R-:W-:Y:S01]  /*1ad20*/  FFMA.FTZ R65, R39, R120.reuse, -R66.reuse ;  /* 0x0000007827417223 */ /* 0x182fe20000010842 */
        /* <DEDUP_REMOVED lines=27> */
[----:B------:R2:W3:Y:S01]  /*1aee0*/  MUFU.EX2 R68, R51 ;  /* 0x0000003300447308 */ /* 0x0004e20000000800 */
        /* <DEDUP_REMOVED lines=8> */
[----:B-1----:R-:W-:-:S01]  /*1af70*/  FADD.FTZ R69, R65, R80 ;  /* 0x0000005041457221 */ /* 0x002fc20000010000 */
[-CC-:B--2---:R-:W-:Y:S01]  /*1af80*/  FFMA.FTZ R51, R115, R120.reuse, -R66.reuse ;  /* 0x0000007873337223 */ /* 0x184fe20000010842 */
[----:B------:R-:W-:-:S01]  /*1af90*/  FFMA.FTZ R141, R141, R120, -R66 ;  /* 0x000000788d8d7223 */ /* 0x000fc20000010842 */
[-CC-:B------:R-:W-:Y:S01]  /*1afa0*/  FFMA.FTZ R53, R53, R120.reuse, -R66.reuse ;  /* 0x0000007835357223 */ /* 0x180fe20000010842 */
[----:B------:R-:W-:-:S01]  /*1afb0*/  FFMA.FTZ R143, R143, R120, -R66 ;  /* 0x000000788f8f7223 */ /* 0x000fc20000010842 */
[----:B------:R-:W-:Y:S01]  /*1afc0*/  F2FP.SATFINITE.E4M3.F32.PACK_AB_MERGE_C R212, R8, R7, R212 ;  /* 0x0000000708d4723e */ /* 0x000fe200048070d4 */
[----:B------:R-:W-:Y:S01]  /*1afd0*/  IMAD.MOV.U32 R113, RZ, RZ, R119 ;  /* 0x000000ffff717224 */ /* 0x000fe200078e0077 */
[----:B------:R1:W-:Y:S01]  /*1afe0*/  MUFU.EX2 R67, R15 ;  /* 0x0000000f00437308 */ /* 0x0003e20000000800 */
[----:B---3--:R-:W-:-:S01]  /*1aff0*/  FADD.FTZ R80, R68, R69 ;  /* 0x0000004544507221 */ /* 0x008fc20000010000 */
[----:B------:R-:W-:Y:S01]  /*1b000*/  F2FP.SATFINITE.E4M3.F32.PACK_AB_MERGE_C R217, R68, R65, RZ ;  /* 0x0000004144d9723e */ /* 0x000fe200048070ff */
[--C-:B------:R-:W-:Y:S01]  /*1b010*/  IMAD.MOV.U32 R109, RZ, RZ, R119.reuse ;  /* 0x000000ffff6d7224 */ /* 0x100fe200078e0077 */
[----:B------:R-:W-:Y:S01]  /*1b020*/  MOV R115, R119 ;  /* 0x0000007700737202 */ /* 0x000fe20000000f00 */
[----:B------:R-:W-:Y:S01]  /*1b030*/  IMAD.MOV.U32 R103, RZ, RZ, R119 ;  /* 0x000000ffff677224 */ /* 0x000fe200078e0077 */
[----:B------:R-:W-:Y:S01]  /*1b040*/  F2FP.SATFINITE.E4M3.F32.PACK_AB_MERGE_C R217, R30, R35, R217 ;  /* 0x000000231ed9723e */ /* 0x000fe200048070d9 */
[----:B------:R-:W-:Y:S01]  /*1b050*/  IMAD.MOV.U32 R77, RZ, RZ, R119 ;  /* 0x000000ffff4d7224 */ /* 0x000fe200078e0077 */
[----:B------:R-:W2:Y:S01]  /*1b060*/  MUFU.EX2 R52, R52 ;  /* 0x0000003400347308 */ /* 0x000ea20000000800 */
[----:B-1----:R-:W-:-:S02]  /*1b070*/  IMAD R15, R225, 0x80, R64 ;  /* 0x00000080e10f7824 */ /* 0x002fc400078e0240 */
[----:B------:R-:W-:Y:S01]  /*1b080*/  FFMA.FTZ R64, R61, R120, -R66 ;  /* 0x000000783d407223 */ /* 0x000fe20000010842 */
[----:B------:R-:W-:-:S01]  /*1b090*/  FADD.FTZ R61, R4, R5 ;  /* 0x00000005043d7221 */ /* 0x000fc20000010000 */
[----:B------:R-:W-:Y:S01]  /*1b0a0*/  IMAD.MOV.U32 R73, RZ, RZ, R119 ;  /* 0x000000ffff497224 */ /* 0x000fe200078e0077 */
[----:B------:R-:W-:Y:S01]  /*1b0b0*/  MOV R65, R119 ;  /* 0x0000007700417202 */ /* 0x000fe20000000f00 */
[----:B------:R-:W-:-:S04]  /*1b0c0*/  IMAD.HI R15, R15, 0x66666667, RZ ;  /* 0x666666670f0f7827 */ /* 0x000fc800078e02ff */
[----:B------:R-:W-:-:S01]  /*1b0d0*/  FADD.FTZ R82, R24, R61 ;  /* 0x0000003d18527221 */ /* 0x000fc20000010000 */
[----:B------:R-:W1:Y:S01]  /*1b0e0*/  MUFU.EX2 R117, R117 ;  /* 0x0000007500757308 */ /* 0x000e620000000800 */
[----:B------:R-:W-:Y:S01]  /*1b0f0*/  @!P0 PRMT R61, RZ, 0x654, R0 ;  /* 0x00000654ff3d8816 */ /* 0x000fe20000000000 */
[----:B------:R-:W-:Y:S02]  /*1b100*/  IMAD.MOV.U32 R69, RZ, RZ, R119 ;  /* 0x000000ffff457224 */ /* 0x000fe400078e0077 */
[----:B------:R-:W-:-:S01]  /*1b110*/  FADD.FTZ R71, R27, R82 ;  /* 0x000000521b477221 */ /* 0x000fc20000010000 */
[----:B------:R-:W-:Y:S01]  /*1b120*/  SHF.R.U32.HI R78, RZ, 0x1f, R15 ;  /* 0x0000001fff4e7819 */ /* 0x000fe2000001160f */
[----:B------:R0:W-:Y:S01]  /*1b130*/  @!P0 SYNCS.ARRIVE.TRANS64.RED.A1T0 RZ, [R61+URZ], RZ ;  /* 0x000000ff3dff89a7 */ /* 0x0001e2000810043f */
[----:B------:R-:W-:Y:S02]  /*1b140*/  IMAD.MOV.U32 R68, RZ, RZ, R119 ;  /* 0x000000ffff447224 */ /* 0x000fe400078e0077 */
[----:B------:R-:W-:Y:S01]  /*1b150*/  FADD.FTZ R82, R26, R71 ;  /* 0x000000471a527221 */ /* 0x000fe20000010000 */
[----:B------:R3:W4:Y:S01]  /*1b160*/  MUFU.EX2 R70, R55 ;  /* 0x0000003700467308 */ /* 0x0007220000000800 */
[----:B------:R-:W-:Y:S01]  /*1b170*/  LEA.HI.SX32 R15, R15, R78, 0x1a ;  /* 0x0000004e0f0f7211 */ /* 0x000fe200078fd2ff */
[--C-:B------:R-:W-:Y:S01]  /*1b180*/  IMAD.MOV.U32 R71, RZ, RZ, R119.reuse ;  /* 0x000000ffff477224 */ /* 0x100fe200078e0077 */
[----:B------:R-:W-:Y:S01]  /*1b190*/  MOV R35, R119 ;  /* 0x0000007700237202 */ /* 0x000fe20000000f00 */
[----:B------:R-:W-:-:S02]  /*1b1a0*/  IMAD.MOV.U32 R26, RZ, RZ, R119 ;  /* 0x000000ffff1a7224 */ /* 0x000fc400078e0077 */
[----:B0-----:R-:W-:-:S01]  /*1b1b0*/  FADD.FTZ R61, R39, R80 ;  /* 0x00000050273d7221 */ /* 0x001fc20000010000 */
[----:B------:R-:W-:Y:S01]  /*1b1c0*/  VIMNMX R15, RZ, R15, !PT ;  /* 0x0000000fff0f7248 */ /* 0x000fe20007fe0100 */
[----:B------:R-:W0:Y:S02]  /*1b1d0*/  MUFU.EX2 R13, R13 ;  /* 0x0000000d000d7308 */ /* 0x000e240000000800 */
[----:B--2---:R-:W-:-:S01]  /*1b1e0*/  FADD.FTZ R80, R52, R61 ;  /* 0x0000003d34507221 */ /* 0x004fc20000010000 */
[-CC-:B---3--:R-:W-:Y:S01]  /*1b1f0*/  FFMA.FTZ R55, R125, R120.reuse, -R66.reuse ;  /* 0x000000787d377223 */ /* 0x188fe20000010842 */
[----:B------:R-:W-:-:S01]  /*1b200*/  FFMA.FTZ R66, R145, R120, -R66 ;  /* 0x0000007891427223 */ /* 0x000fc20000010842 */
[----:B------:R-:W-:Y:S01]  /*1b210*/  MOV R30, R119 ;  /* 0x00000077001e7202 */ /* 0x000fe20000000f00 */
[----:B-1----:R-:W-:-:S02]  /*1b220*/  FADD.FTZ R61, R117, R80 ;  /* 0x00000050753d7221 */ /* 0x002fc40000010000 */
[----:B------:R1:W-:Y:S02]  /*1b230*/  MUFU.EX2 R78, R63 ;  /* 0x0000003f004e7308 */ /* 0x0003e40000000800 */
[----:B----4-:R-:W-:-:S01]  /*1b240*/  FADD.FTZ R80, R70, R61 ;  /* 0x0000003d46507221 */ /* 0x010fc20000010000 */
[----:B------:R-:W-:Y:S01]  /*1b250*/  F2FP.SATFINITE.E4M3.F32.PACK_AB_MERGE_C R219, R70, R117, RZ ;  /* 0x0000007546db723e */ /* 0x000fe200048070ff */
[----:B------:R-:W-:Y:S01]  /*1b260*/  IMAD.MOV.U32 R117, RZ, RZ, R119 ;  /* 0x000000ffff757224 */ /* 0x000fe200078e0077 */
[----:B------:R-:W-:-:S02]  /*1b270*/  MOV R70, R119 ;  /* 0x0000007700467202 */ /* 0x000fc40000000f00 */
[----:B------:R-:W-:Y:S01]  /*1b280*/  F2FP.SATFINITE.E4M3.F32.PACK_AB_MERGE_C R219, R52, R39, R219 ;  /* 0x0000002734db723e */ /* 0x000fe200048070db */
[----:B------:R-:W-:Y:S01]  /*1b290*/  IMAD.MOV.U32 R52, RZ, RZ, R119 ;  /* 0x000000ffff347224 */ /* 0x000fe200078e0077 */
[----:B------:R-:W2:Y:S01]  /*1b2a0*/  MUFU.EX2 R54, R54 ;  /* 0x0000003600367308 */ /* 0x000ea20000000800 */
[----:B-1----:R-:W-:-:S01]  /*1b2b0*/  FADD.FTZ R63, R31, R82 ;  /* 0x000000521f3f7221 */ /* 0x002fc20000010000 */
[--C-:B------:R-:W-:Y:S02]  /*1b2c0*/  IMAD.MOV.U32 R39, RZ, RZ, R119.reuse ;  /* 0x000000ffff277224 */ /* 0x100fe400078e0077 */
[----:B------:R-:W-:Y:S02]  /*1b2d0*/  IMAD.MOV.U32 R31, RZ, RZ, R119 ;  /* 0x000000ffff1f7224 */ /* 0x000fe400078e0077 */
[----:B------:R-:W-:Y:S01]  /*1b2e0*/  FADD.FTZ R82, R6, R63 ;  /* 0x0000003f06527221 */ /* 0x000fe20000010000 */
[----:B0-----:R-:W-:-:S01]  /*1b2f0*/  FADD.FTZ R63, R13, R80 ;  /* 0x000000500d3f7221 */ /* 0x001fc20000010000 */
[----:B------:R0:W1:Y:S02]  /*1b300*/  MUFU.EX2 R72, R111 ;  /* 0x0000006f00487308 */ /* 0x0000640000000800 */
[----:B------:R-:W-:-:S04]  /*1b310*/  FADD.FTZ R82, R3, R82 ;  /* 0x0000005203527221 */ /* 0x000fc80000010000 */
[----:B------:R-:W-:Y:S02]  /*1b320*/  FADD.FTZ R61, R7, R82 ;  /* 0x00000052073d7221 */ /* 0x000fe40000010000 */
[----:B------:R-:W3:Y:S02]  /*1b330*/  MUFU.EX2 R21, R21 ;  /* 0x0000001500157308 */ /* 0x000ee40000000800 */
[----:B------:R-:W-:-:S01]  /*1b340*/  FADD.FTZ R82, R8, R61 ;  /* 0x0000003d08527221 */ /* 0x000fc20000010000 */
[----:B--2---:R-:W-:Y:S01]  /*1b350*/  FADD.FTZ R84, R54, R63 ;  /* 0x0000003f36547221 */ /* 0x004fe20000010000 */
[----:B0-----:R-:W-:Y:S02]  /*1b360*/  IMAD.MOV.U32 R111, RZ, RZ, R119 ;  /* 0x000000ffff6f7224 */ /* 0x001fe400078e0077 */
[----:B------:R-:W-:Y:S01]  /*1b370*/  FADD.FTZ R61, R9, R82 ;  /* 0x00000052093d7221 */ /* 0x000fe20000010000 */
[----:B------:R-:W-:-:S01]  /*1b380*/  FADD.FTZ R63, R67, R84 ;  /* 0x00000054433f7221 */ /* 0x000fc20000010000 */
[----:B------:R-:W0:Y:S02]  /*1b390*/  MUFU.EX2 R20, R20 ;  /* 0x0000001400147308 */ /* 0x000e240000000800 */
[----:B------:R-:W-:-:S01]  /*1b3a0*/  FADD.FTZ R82, R12, R61 ;  /* 0x0000003d0c527221 */ /* 0x000fc20000010000 */
[C---:B-1----:R-:W-:Y:S01]  /*1b3b0*/  FADD.FTZ R84, R72.reuse, R63 ;  /* 0x0000003f48547221 */ /* 0x042fe20000010000 */
[----:B------:R-:W-:Y:S01]  /*1b3c0*/  F2FP.SATFINITE.E4M3.F32.PACK_AB_MERGE_C R213, R72, R67, RZ ;  /* 0x0000004348d5723e */ /* 0x000fe200048070ff */
[----:B------:R-:W-:-:S02]  /*1b3d0*/  IMAD.MOV.U32 R72, RZ, RZ, R119 ;  /* 0x000000ffff487224 */ /* 0x000fc400078e0077 */
[----:B------:R-:W-:-:S01]  /*1b3e0*/  FADD.FTZ R61, R11, R82 ;  /* 0x000000520b3d7221 */ /* 0x000fc20000010000 */
[----:B------:R-:W-:Y:S01]  /*1b3f0*/  IMAD.MOV.U32 R67, RZ, RZ, R119 ;  /* 0x000000ffff437224 */ /* 0x000fe200078e0077 */
[----:B------:R-:W-:Y:S01]  /*1b400*/  F2FP.SATFINITE.E4M3.F32.PACK_AB_MERGE_C R213, R54, R13, R213 ;  /* 0x0000000d36d5723e */ /* 0x000fe200048070d5 */
[----:B------:R-:W1:Y:S01]  /*1b410*/  MUFU.EX2 R60, R60 ;  /* 0x0000003c003c7308 */ /* 0x000e620000000800 */
[----:B---3--:R-:W-:-:S01]  /*1b420*/  FADD.FTZ R63, R21, R84 ;  /* 0x00000054153f7221 */ /* 0x008fc20000010000 */
[----:B------:R-:W-:-:S06]  /*1b430*/  IMAD.MOV.U32 R54, RZ, RZ, R119 ;  /* 0x000000ffff367224 */ /* 0x000fcc00078e0077 */
[----:B------:R-:W2:Y:S01]  /*1b440*/  MUFU.EX2 R56, R56 ;  /* 0x0000003800387308 */ /* 0x000ea20000000800 */
[----:B0-----:R-:W-:-:S07]  /*1b450*/  FADD.FTZ R61, R20, R61 ;  /* 0x0000003d143d7221 */ /* 0x001fce0000010000 */
[----:B------:R-:W0:Y:S01]  /*1b460*/  MUFU.EX2 R75, R75 ;  /* 0x0000004b004b7308 */ /* 0x000e220000000800 */
[----:B-1----:R-:W-:-:S01]  /*1b470*/  FADD.FTZ R84, R60, R63 ;  /* 0x0000003f3c547221 */ /* 0x002fc20000010000 */
[----:B------:R-:W-:-:S06]  /*1b480*/  IMAD.MOV.U32 R63, RZ, RZ, R119 ;  /* 0x000000ffff3f7224 */ /* 0x000fcc00078e0077 */
[----:B------:R1:W3:Y:S01]  /*1b490*/  MUFU.EX2 R74, R107 ;  /* 0x0000006b004a7308 */ /* 0x0002e20000000800 */
[----:B--2---:R-:W-:-:S01]  /*1b4a0*/  FADD.FTZ R86, R56, R61 ;  /* 0x0000003d38567221 */ /* 0x004fc20000010000 */
[C---:B------:R-:W-:Y:S01]  /*1b4b0*/  F2FP.SATFINITE.E4M3.F32.PACK_AB_MERGE_C R214, R59.reuse, R56, RZ ;  /* 0x000000383bd6723e */ /* 0x040fe200048070ff */
[--C-:B------:R-:W-:Y:S02]  /*1b4c0*/  IMAD.MOV.U32 R56, RZ, RZ, R119.reuse ;  /* 0x000000ffff387224 */ /* 0x100fe400078e0077 */
[----:B------:R-:W-:Y:S01]  /*1b4d0*/  FADD.FTZ R86, R59, R86 ;  /* 0x000000563b567221 */ /* 0x000fe20000010000 */
[----:B------:R-:W-:Y:S01]  /*1b4e0*/  F2FP.SATFINITE.E4M3.F32.PACK_AB_MERGE_C R214, R20, R11, R214 ;  /* 0x0000000b14d6723e */ /* 0x000fe200048070d6 */
[----:B------:R-:W-:Y:S01]  /*1b4f0*/  IMAD.MOV.U32 R59, RZ, RZ, R119 ;  /* 0x000000ffff3b7224 */ /* 0x000fe200078e0077 */
[----:B------:R-:W2:Y:S01]  /*1b500*/  MUFU.EX2 R57, R57 ;  /* 0x0000003900397308 */ /* 0x000ea20000000800 */
[----:B0-----:R-:W-:-:S01]  /*1b510*/  FADD.FTZ R61, R75, R84 ;  /* 0x000000544b3d7221 */ /* 0x001fc20000010000 */
[----:B-1----:R-:W-:-:S02]  /*1b520*/  IMAD.MOV.U32 R107, RZ, RZ, R119 ;  /* 0x000000ffff6b7224 */ /* 0x002fc400078e0077 */
[----:B------:R-:W-:-:S04]  /*1b530*/  IMAD.MOV.U32 R84, RZ, RZ, R119 ;  /* 0x000000ffff547224 */ /* 0x000fc800078e0077 */
[----:B------:R-:W0:Y:S01]  /*1b540*/  MUFU.EX2 R51, R51 ;  /* 0x0000003300337308 */ /* 0x000e220000000800 */
[----:B---3--:R-:W-:-:S01]  /*1b550*/  FADD.FTZ R24, R74, R61 ;  /* 0x0000003d4a187221 */ /* 0x008fc20000010000 */
[----:B------:R-:W-:Y:S01]  /*1b560*/  F2FP.SATFINITE.E4M3.F32.PACK_AB_MERGE_C R215, R74, R75, RZ ;  /* 0x0000004b4ad7723e */ /* 0x000fe200048070ff */
[--C-:B------:R-:W-:Y:S01]  /*1b570*/  IMAD.MOV.U32 R74, RZ, RZ, R119.reuse ;  /* 0x000000ffff4a7224 */ /* 0x100fe200078e0077 */
[----:B------:R-:W-:Y:S01]  /*1b580*/  MOV R75, R119 ;  /* 0x00000077004b7202 */ /* 0x000fe20000000f00 */
[----:B------:R-:W-:Y:S01]  /*1b590*/  IMAD.MOV.U32 R61, RZ, RZ, R119 ;  /* 0x000000ffff3d7224 */ /* 0x000fe200078e0077 */
[----:B------:R-:W-:Y:S02]  /*1b5a0*/  F2FP.SATFINITE.E4M3.F32.PACK_AB_MERGE_C R215, R60, R21, R215 ;  /* 0x000000153cd7723e */ /* 0x000fe400048070d7 */
[----:B------:R-:W1:Y:S01]  /*1b5b0*/  MUFU.EX2 R58, R58 ;  /* 0x0000003a003a7308 */ /* 0x000e620000000800 */
[----:B--2---:R-:W-:-:S01]  /*1b5c0*/  FADD.FTZ R27, R57, R86 ;  /* 0x00000056391b7221 */ /* 0x004fc20000010000 */
[----:B------:R-:W-:Y:S01]  /*1b5d0*/  IMAD.MOV.U32 R86, RZ, RZ, R119 ;  /* 0x000000ffff567224 */ /* 0x000fe200078e0077 */
[----:B------:R-:W-:-:S05]  /*1b5e0*/  MOV R60, R119 ;  /* 0x00000077003c7202 */ /* 0x000fca0000000f00 */
        /* <DEDUP_REMOVED lines=8> */
[----:B------:R-:W-:-:S06]  /*1b670*/  IMAD.MOV.U32 R27, RZ, RZ, R119 ;  /* 0x000000ffff1b7224 */ /* 0x000fcc00078e0077 */
[----:B------:R0:W3:Y:S01]  /*1b680*/  MUFU.EX2 R76, R101 ;  /* 0x00000065004c7308 */ /* 0x0000e20000000800 */
[----:B-1----:R-:W-:-:S07]  /*1b690*/  FADD.FTZ R3, R123, R12 ;  /* 0x0000000c7b037221 */ /* 0x002fce0000010000 */
[----:B------:R-:W1:Y:S01]  /*1b6a0*/  MUFU.EX2 R32, R32 ;  /* 0x0000002000207308 */ /* 0x000e620000000800 */
[----:B--2---:R-:W-:-:S01]  /*1b6b0*/  FADD.FTZ R9, R127, R24 ;  /* 0x000000187f097221 */ /* 0x004fc20000010000 */
[----:B------:R-:W-:Y:S01]  /*1b6c0*/  F2FP.SATFINITE.E4M3.F32.PACK_AB_MERGE_C R208, R127, R40, RZ ;  /* 0x000000287fd0723e */ /* 0x000fe200048070ff */
[--C-:B0-----:R-:W-:Y:S01]  /*1b6d0*/  IMAD.MOV.U32 R101, RZ, RZ, R119.reuse ;  /* 0x000000ffff657224 */ /* 0x101fe200078e0077 */
[----:B------:R-:W-:Y:S02]  /*1b6e0*/  MOV R40, R119 ;  /* 0x0000007700287202 */ /* 0x000fe40000000f00 */
[----:B------:R-:W-:Y:S01]  /*1b6f0*/  F2FP.SATFINITE.E4M3.F32.PACK_AB_MERGE_C R208, R58, R57, R208 ;  /* 0x000000393ad0723e */ /* 0x000fe200048070d0 */
[----:B------:R-:W-:Y:S01]  /*1b700*/  IMAD.MOV.U32 R58, RZ, RZ, R119 ;  /* 0x000000ffff3a7224 */ /* 0x000fe200078e0077 */
[----:B------:R-:W0:Y:S01]  /*1b710*/  MUFU.EX2 R55, R55 ;  /* 0x0000003700377308 */ /* 0x000e220000000800 */
[----:B---3--:R-:W-:-:S01]  /*1b720*/  FADD.FTZ R12, R76, R3 ;  /* 0x000000034c0c7221 */ /* 0x008fc20000010000 */
[----:B------:R-:W-:Y:S01]  /*1b730*/  F2FP.SATFINITE.E4M3.F32.PACK_AB_MERGE_C R209, R76, R123, RZ ;  /* 0x0000007b4cd1723e */ /* 0x000fe200048070ff */
[----:B------:R-:W-:-:S02]  /*1b740*/  IMAD.MOV.U32 R76, RZ, RZ, R119 ;  /* 0x000000ffff4c7224 */ /* 0x000fc400078e0077 */
[----:B------:R-:W-:Y:S01]  /*1b750*/  IMAD.MOV.U32 R57, RZ, RZ, R119 ;  /* 0x000000ffff397224 */ /* 0x000fe200078e0077 */
[----:B------:R-:W-:Y:S01]  /*1b760*/  F2FP.SATFINITE.E4M3.F32.PACK_AB_MERGE_C R209, R62, R51, R209 ;  /* 0x000000333ed1723e */ /* 0x000fe200048070d1 */
[----:B------:R-:W-:Y:S01]  /*1b770*/  IMAD.MOV.U32 R62, RZ, RZ, R119 ;  /* 0x000000ffff3e7224 */ /* 0x000fe200078e0077 */
[----:B------:R-:W2:Y:S01]  /*1b780*/  MUFU.EX2 R87, R87 ;  /* 0x0000005700577308 */ /* 0x000ea20000000800 */
[----:B-1----:R-:W-:-:S01]  /*1b790*/  FADD.FTZ R24, R32, R9 ;  /* 0x0000000920187221 */ /* 0x002fc20000010000 */
[----:B------:R-:W-:-:S06]  /*1b7a0*/  IMAD.MOV.U32 R51, RZ, RZ, R119 ;  /* 0x000000ffff337224 */ /* 0x000fcc00078e0077 */
        /* <DEDUP_REMOVED lines=10> */
[----:B------:R-:W-:-:S03]  /*1b850*/  F2FP.SATFINITE.E4M3.F32.PACK_AB_MERGE_C R99, R78, R99, RZ ;  /* 0x000000634e63723e */ /* 0x000fc600048070ff */
[----:B------:R-:W-:Y:S01]  /*1b860*/  FADD.FTZ R3, R78, R3 ;  /* 0x000000034e037221 */ /* 0x000fe20000010000 */
[----:B------:R-:W-:Y:S01]  /*1b870*/  F2FP.SATFINITE.E4M3.F32.PACK_AB_MERGE_C R211, R64, R55, R99 ;  /* 0x0000003740d3723e */ /* 0x000fe20004807063 */
[--C-:B------:R-:W-:Y:S01]  /*1b880*/  IMAD.MOV.U32 R99, RZ, RZ, R119.reuse ;  /* 0x000000ffff637224 */ /* 0x100fe200078e0077 */
[----:B------:R2:W3:Y:S01]  /*1b890*/  MUFU.EX2 R0, R97 ;  /* 0x0000006100007308 */ /* 0x0004e20000000800 */
[C---:B-1----:R-:W-:Y:S01]  /*1b8a0*/  F2FP.SATFINITE.E4M3.F32.PACK_AB_MERGE_C R36, R79.reuse, R36, RZ ;  /* 0x000000244f24723e */ /* 0x042fe200048070ff */
[----:B------:R-:W-:Y:S01]  /*1b8b0*/  FADD.FTZ R79, R79, R24 ;  /* 0x000000184f4f7221 */ /* 0x000fe20000010000 */
[--C-:B------:R-:W-:Y:S01]  /*1b8c0*/  IMAD.MOV.U32 R78, RZ, RZ, R119.reuse ;  /* 0x000000ffff4e7224 */ /* 0x100fe200078e0077 */
[----:B------:R-:W-:Y:S01]  /*1b8d0*/  MOV R55, R119 ;  /* 0x0000007700377202 */ /* 0x000fe20000000f00 */
[--C-:B------:R-:W-:Y:S01]  /*1b8e0*/  IMAD.MOV.U32 R64, RZ, RZ, R119.reuse ;  /* 0x000000ffff407224 */ /* 0x100fe200078e0077 */
[----:B------:R-:W-:Y:S01]  /*1b8f0*/  F2FP.SATFINITE.E4M3.F32.PACK_AB_MERGE_C R210, R87, R32, R36 ;  /* 0x0000002057d2723e */ /* 0x000fe20004807024 */
[----:B------:R-:W-:Y:S01]  /*1b900*/  IMAD.MOV.U32 R87, RZ, RZ, R119 ;  /* 0x000000ffff577224 */ /* 0x000fe200078e0077 */
[----:B------:R-:W1:Y:S01]  /*1b910*/  MUFU.EX2 R25, R25 ;  /* 0x0000001900197308 */ /* 0x000e620000000800 */
[----:B0-----:R-:W-:-:S01]  /*1b920*/  FADD.FTZ R12, R34, R79 ;  /* 0x0000004f220c7221 */ /* 0x001fc20000010000 */
[----:B--2---:R-:W-:-:S02]  /*1b930*/  IMAD.MOV.U32 R97, RZ, RZ, R119 ;  /* 0x000000ffff617224 */ /* 0x004fc400078e0077 */
[--C-:B------:R-:W-:Y:S02]  /*1b940*/  IMAD.MOV.U32 R79, RZ, RZ, R119.reuse ;  /* 0x000000ffff4f7224 */ /* 0x100fe400078e0077 */
[----:B------:R-:W-:Y:S02]  /*1b950*/  IMAD.MOV.U32 R36, RZ, RZ, R119 ;  /* 0x000000ffff247224 */ /* 0x000fe400078e0077 */
[----:B------:R-:W0:Y:S01]  /*1b960*/  MUFU.EX2 R41, R41 ;  /* 0x0000002900297308 */ /* 0x000e220000000800 */
[----:B---3--:R-:W-:-:S01]  /*1b970*/  FADD.FTZ R24, R0, R3 ;  /* 0x0000000300187221 */ /* 0x008fc20000010000 */
[----:B------:R-:W-:-:S06]  /*1b980*/  IMAD.MOV.U32 R32, RZ, RZ, R119 ;  /* 0x000000ffff207224 */ /* 0x000fcc00078e0077 */
[----:B------:R-:W2:Y:S01]  /*1b990*/  MUFU.EX2 R29, R29 ;  /* 0x0000001d001d7308 */ /* 0x000ea20000000800 */
[----:B-1----:R-:W-:-:S07]  /*1b9a0*/  FADD.FTZ R12, R25, R12 ;  /* 0x0000000c190c7221 */ /* 0x002fce0000010000 */
[----:B------:R-:W1:Y:S01]  /*1b9b0*/  MUFU.EX2 R95, R95 ;  /* 0x0000005f005f7308 */ /* 0x000e620000000800 */
[----:B0-----:R-:W-:-:S07]  /*1b9c0*/  FADD.FTZ R24, R41, R24 ;  /* 0x0000001829187221 */ /* 0x001fce0000010000 */
[----:B------:R-:W0:Y:S01]  /*1b9d0*/  MUFU.EX2 R42, R42 ;  /* 0x0000002a002a7308 */ /* 0x000e220000000800 */
[----:B--2---:R-:W-:-:S07]  /*1b9e0*/  FADD.FTZ R3, R29, R12 ;  /* 0x0000000c1d037221 */ /* 0x004fce0000010000 */
[----:B------:R2:W3:Y:S01]  /*1b9f0*/  MUFU.EX2 R80, R93 ;  /* 0x0000005d00507308 */ /* 0x0004e20000000800 */
[----:B-1----:R-:W-:-:S07]  /*1ba00*/  FADD.FTZ R5, R95, R24 ;  /* 0x000000185f057221 */ /* 0x002fce0000010000 */
[----:B------:R-:W1:Y:S01]  /*1ba10*/  MUFU.EX2 R38, R38 ;  /* 0x0000002600267308 */ /* 0x000e620000000800 */
[----:B0-----:R-:W-:-:S01]  /*1ba20*/  FADD.FTZ R3, R42, R3 ;  /* 0x000000032a037221 */ /* 0x001fc20000010000 */
[----:B------:R-:W-:Y:S01]  /*1ba30*/  F2FP.SATFINITE.E4M3.F32.PACK_AB_MERGE_C R29, R42, R29, RZ ;  /* 0x0000001d2a1d723e */ /* 0x000fe200048070ff */
[--C-:B--2---:R-:W-:Y:S02]  /*1ba40*/  IMAD.MOV.U32 R93, RZ, RZ, R119.reuse ;  /* 0x000000ffff5d7224 */ /* 0x104fe400078e0077 */
[----:B------:R-:W-:Y:S01]  /*1ba50*/  IMAD.MOV.U32 R42, RZ, RZ, R119 ;  /* 0x000000ffff2a7224 */ /* 0x000fe200078e0077 */
[----:B------:R-:W-:Y:S01]  /*1ba60*/  F2FP.SATFINITE.E4M3.F32.PACK_AB_MERGE_C R204, R25, R34, R29 ;  /* 0x0000002219cc723e */ /* 0x000fe2000480701d */
[----:B------:R-:W-:Y:S01]  /*1ba70*/  IMAD.MOV.U32 R34, RZ, RZ, R119 ;  /* 0x000000ffff227224 */ /* 0x000fe200078e0077 */
[----:B------:R-:W0:Y:S01]  /*1ba80*/  MUFU.EX2 R129, R129 ;  /* 0x0000008100817308 */ /* 0x000e220000000800 */
[C---:B---3--:R-:W-:Y:S01]  /*1ba90*/  F2FP.SATFINITE.E4M3.F32.PACK_AB_MERGE_C R95, R80.reuse, R95, RZ ;  /* 0x0000005f505f723e */ /* 0x048fe200048070ff */
[----:B------:R-:W-:Y:S01]  /*1baa0*/  FADD.FTZ R80, R80, R5 ;  /* 0x0000000550507221 */ /* 0x000fe20000010000 */
[----:B------:R-:W-:Y:S01]  /*1bab0*/  IMAD.MOV.U32 R29, RZ, RZ, R119 ;  /* 0x000000ffff1d7224 */ /* 0x000fe200078e0077 */
[----:B------:R-:W-:-:S02]  /*1bac0*/  MOV R25, R119 ;  /* 0x0000007700197202 */ /* 0x000fc40000000f00 */
[----:B------:R-:W-:Y:S01]  /*1bad0*/  F2FP.SATFINITE.E4M3.F32.PACK_AB_MERGE_C R205, R41, R0, R95 ;  /* 0x0000000029cd723e */ /* 0x000fe2000480705f */
[----:B------:R-:W-:Y:S01]  /*1bae0*/  IMAD.MOV.U32 R41, RZ, RZ, R119 ;  /* 0x000000ffff297224 */ /* 0x000fe200078e0077 */
[----:B------:R-:W2:Y:S01]  /*1baf0*/  MUFU.EX2 R43, R43 ;  /* 0x0000002b002b7308 */ /* 0x000ea20000000800 */
[----:B-1----:R-:W-:-:S01]  /*1bb00*/  FADD.FTZ R12, R38, R3 ;  /* 0x00000003260c7221 */ /* 0x002fc20000010000 */
[----:B------:R-:W-:-:S06]  /*1bb10*/  MOV R95, R119 ;  /* 0x00000077005f7202 */ /* 0x000fcc0000000f00 */
[----:B------:R1:W3:Y:S01]  /*1bb20*/  MUFU.EX2 R82, R89 ;  /* 0x0000005900527308 */ /* 0x0002e20000000800 */
[----:B0-----:R-:W-:-:S01]  /*1bb30*/  FADD.FTZ R3, R129, R80 ;  /* 0x0000005081037221 */ /* 0x001fc20000010000 */
[----:B------:R-:W-:-:S06]  /*1bb40*/  MOV R80, R119 ;  /* 0x0000007700507202 */ /* 0x000fcc0000000f00 */
[----:B------:R-:W0:Y:S01]  /*1bb50*/  MUFU.EX2 R44, R44 ;  /* 0x0000002c002c7308 */ /* 0x000e220000000800 */
[----:B--2---:R-:W-:-:S01]  /*1bb60*/  FADD.FTZ R5, R43, R12 ;  /* 0x0000000c2b057221 */ /* 0x004fc20000010000 */
[----:B-1----:R-:W-:-:S06]  /*1bb70*/  IMAD.MOV.U32 R89, RZ, RZ, R119 ;  /* 0x000000ffff597224 */ /* 0x002fcc00078e0077 */
[----:B------:R-:W1:Y:S01]  /*1bb80*/  MUFU.EX2 R131, R131 ;  /* 0x0000008300837308 */ /* 0x000e620000000800 */
[----:B---3--:R-:W-:-:S07]  /*1bb90*/  FADD.FTZ R20, R82, R3 ;  /* 0x0000000352147221 */ /* 0x008fce0000010000 */
        /* <DEDUP_REMOVED lines=11> */
[C---:B0-----:R-:W-:Y:S01]  /*1bc50*/  F2FP.SATFINITE.E4M3.F32.PACK_AB_MERGE_C R131, R6.reuse, R131, RZ ;  /* 0x000000830683723e */ /* 0x041fe200048070ff */
[----:B------:R-:W-:Y:S01]  /*1bc60*/  FADD.FTZ R6, R6, R3 ;  /* 0x0000000306067221 */ /* 0x000fe20000010000 */
[----:B------:R-:W-:Y:S02]  /*1bc70*/  IMAD.MOV.U32 R43, RZ, RZ, R119 ;  /* 0x000000ffff2b7224 */ /* 0x000fe400078e0077 */
[----:B------:R-:W-:Y:S01]  /*1bc80*/  F2FP.SATFINITE.E4M3.F32.PACK_AB_MERGE_C R207, R82, R129, R131 ;  /* 0x0000008152cf723e */ /* 0x000fe20004807083 */
[----:B------:R-:W-:Y:S02]  /*1bc90*/  IMAD.MOV.U32 R82, RZ, RZ, R119 ;  /* 0x000000ffff527224 */ /* 0x000fe400078e0077 */
[----:B------:R-:W0:Y:S01]  /*1bca0*/  MUFU.EX2 R46, R46 ;  /* 0x0000002e002e7308 */ /* 0x000e220000000800 */
[----:B-1----:R-:W-:-:S01]  /*1bcb0*/  FADD.FTZ R3, R45, R24 ;  /* 0x000000182d037221 */ /* 0x002fc20000010000 */
[----:B------:R-:W-:-:S02]  /*1bcc0*/  IMAD.MOV.U32 R38, RZ, RZ, R119 ;  /* 0x000000ffff267224 */ /* 0x000fc400078e0077 */
[----:B------:R-:W-:-:S04]  /*1bcd0*/  IMAD.MOV.U32 R24, RZ, RZ, R119 ;  /* 0x000000ffff187224 */ /* 0x000fc800078e0077 */
[----:B------:R1:W3:Y:S01]  /*1bce0*/  MUFU.EX2 R4, R81 ;  /* 0x0000005100047308 */ /* 0x0002e20000000800 */
[----:B--2---:R-:W-:-:S07]  /*1bcf0*/  FADD.FTZ R5, R135, R6 ;  /* 0x0000000687057221 */ /* 0x004fce0000010000 */
[----:B------:R-:W2:Y:S01]  /*1bd00*/  MUFU.EX2 R48, R48 ;  /* 0x0000003000307308 */ /* 0x000ea20000000800 */
[----:B0-----:R-:W-:-:S01]  /*1bd10*/  FADD.FTZ R3, R46, R3 ;  /* 0x000000032e037221 */ /* 0x001fc20000010000 */
[----:B-1----:R-:W-:-:S06]  /*1bd20*/  IMAD.MOV.U32 R81, RZ, RZ, R119 ;  /* 0x000000ffff517224 */ /* 0x002fcc00078e0077 */
[----:B------:R-:W0:Y:S01]  /*1bd30*/  MUFU.EX2 R137, R137 ;  /* 0x0000008900897308 */ /* 0x000e220000000800 */
[----:B---3--:R-:W-:-:S07]  /*1bd40*/  FADD.FTZ R6, R4, R5 ;  /* 0x0000000504067221 */ /* 0x008fce0000010000 */
[----:B------:R-:W-:Y:S01]  /*1bd50*/  MUFU.EX2 R143, R143 ;  /* 0x0000008f008f7308 */ /* 0x000fe20000000800 */
[----:B--2---:R-:W-:-:S07]  /*1bd60*/  FADD.FTZ R20, R48, R3 ;  /* 0x0000000330147221 */ /* 0x004fce0000010000 */
[----:B------:R-:W1:Y:S01]  /*1bd70*/  MUFU.EX2 R66, R66 ;  /* 0x0000004200427308 */ /* 0x000e620000000800 */
[----:B0-----:R-:W-:-:S07]  /*1bd80*/  FADD.FTZ R3, R137, R6 ;  /* 0x0000000689037221 */ /* 0x001fce0000010000 */
[----:B------:R-:W-:Y:S08]  /*1bd90*/  MUFU.EX2 R141, R141 ;  /* 0x0000008d008d7308 */ /* 0x000ff00000000800 */
[----:B------:R0:W2:Y:S01]  /*1bda0*/  MUFU.EX2 R12, R53 ;  /* 0x00000035000c7308 */ /* 0x0000a20000000800 */
[----:B-1----:R-:W-:-:S07]  /*1bdb0*/  F2FP.SATFINITE.E4M3.F32.PACK_AB_MERGE_C R6, R66, R143, RZ ;  /* 0x0000008f4206723e */ /* 0x002fce00048070ff */
[----:B------:R-:W1:Y:S01]  /*1bdc0*/  MUFU.EX2 R8, R139 ;  /* 0x0000008b00087308 */ /* 0x000e620000000800 */
[----:B0-----:R-:W-:-:S07]  /*1bdd0*/  IMAD.MOV.U32 R53, RZ, RZ, R119 ;  /* 0x000000ffff357224 */ /* 0x001fce00078e0077 */
[----:B------:R-:W0:Y:S01]  /*1bde0*/  MUFU.EX2 R37, R37 ;  /* 0x0000002500257308 */ /* 0x000e220000000800 */
[----:B--2---:R-:W-:Y:S01]  /*1bdf0*/  F2FP.SATFINITE.E4M3.F32.PACK_AB_MERGE_C R203, R12, R141, R6 ;  /* 0x0000008d0ccb723e */ /* 0x004fe20004807006 */
[----:B------:R-:W-:Y:S01]  /*1be00*/  VIADD R6, R105, 0xfffffffe ;  /* 0xfffffffe69067836 */ /* 0x000fe20000000000 */
[----:B------:R-:W-:-:S04]  /*1be10*/  MOV R105, R119 ;  /* 0x0000007700697202 */ /* 0x000fc80000000f00 */
[----:B------:R-:W-:Y:S01]  /*1be20*/  ISETP.GE.AND P0, PT, R6, R15, PT ;  /* 0x0000000f0600720c */ /* 0x000fe20003f06270 */
[----:B------:R-:W2:Y:S01]  /*1be30*/  MUFU.EX2 R49, R49 ;  /* 0x0000003100317308 */ /* 0x000ea20000000800 */
[C---:B-1----:R-:W-:Y:S01]  /*1be40*/  F2FP.SATFINITE.E4M3.F32.PACK_AB_MERGE_C R137, R8.reuse, R137, RZ ;  /* 0x000000890889723e */ /* 0x042fe200048070ff */
[----:B------:R-:W-:-:S03]  /*1be50*/  FADD.FTZ R8, R8, R3 ;  /* 0x0000000308087221 */ /* 0x000fc60000010000 */
[----:B------:R-:W-:Y:S01]  /*1be60*/  F2FP.SATFINITE.E4M3.F32.PACK_AB_MERGE_C R201, R4, R135, R137 ;  /* 0x0000008704c9723e */ /* 0x000fe20004807089 */
[----:B------:R-:W-:-:S02]  /*1be70*/  FADD.FTZ R5, R141, R8 ;  /* 0x000000088d057221 */ /* 0x000fc40000010000 */
[----:B------:R-:W1:Y:S01]  /*1be80*/  MUFU.EX2 R47, R47 ;  /* 0x0000002f002f7308 */ /* 0x000e620000000800 */
[----:B0-----:R-:W-:-:S01]  /*1be90*/  FADD.FTZ R20, R37, R20 ;  /* 0x0000001425147221 */ /* 0x001fc20000010000 */
[----:B------:R-:W-:Y:S01]  /*1bea0*/  FADD.FTZ R4, R12, R5 ;  /* 0x000000050c047221 */ /* 0x000fe20000010000 */
[----:B------:R-:W-:Y:S01]  /*1beb0*/  F2FP.SATFINITE.E4M3.F32.PACK_AB_MERGE_C R48, R37, R48, RZ ;  /* 0x000000302530723e */ /* 0x000fe200048070ff */
[----:B------:R-:W-:Y:S02]  /*1bec0*/  IMAD.MOV.U32 R37, RZ, RZ, R119 ;  /* 0x000000ffff257224 */ /* 0x000fe400078e0077 */
[----:B------:R-:W-:-:S01]  /*1bed0*/  FADD.FTZ R143, R143, R4 ;  /* 0x000000048f8f7221 */ /* 0x000fc20000010000 */
[----:B------:R-:W-:Y:S01]  /*1bee0*/  F2FP.SATFINITE.E4M3.F32.PACK_AB_MERGE_C R200, R46, R45, R48 ;  /* 0x0000002d2ec8723e */ /* 0x000fe20004807030 */
[----:B------:R-:W0:Y:S01]  /*1bef0*/  MUFU.EX2 R28, R28 ;  /* 0x0000001c001c7308 */ /* 0x000e220000000800 */
[----:B--2---:R-:W-:-:S01]  /*1bf00*/  FADD.FTZ R3, R49, R20 ;  /* 0x0000001431037221 */ /* 0x004fc20000010000 */
[--C-:B------:R-:W-:Y:S01]  /*1bf10*/  IMAD.MOV.U32 R48, RZ, RZ, R119.reuse ;  /* 0x000000ffff307224 */ /* 0x100fe200078e0077 */
[----:B------:R-:W-:Y:S01]  /*1bf20*/  MOV R45, R119 ;  /* 0x00000077002d7202 */ /* 0x000fe20000000f00 */
[----:B------:R-:W-:-:S02]  /*1bf30*/  IMAD.MOV.U32 R46, RZ, RZ, R119 ;  /* 0x000000ffff2e7224 */ /* 0x000fc400078e0077 */
[----:B------:R-:W-:-:S04]  /*1bf40*/  FADD.FTZ R0, R50, R3 ;  /* 0x0000000332007221 */ /* 0x000fc80000010000 */
[----:B-1----:R-:W-:Y:S01]  /*1bf50*/  FADD.FTZ R3, R47, R0 ;  /* 0x000000002f037221 */ /* 0x002fe20000010000 */
[----:B------:R-:W-:-:S01]  /*1bf60*/  FADD.FTZ R0, R66, R143 ;  /* 0x0000008f42007221 */ /* 0x000fc20000010000 */
[----:B------:R-:W-:Y:S01]  /*1bf70*/  IMAD.MOV.U32 R66, RZ, RZ, R119 ;  /* 0x000000ffff427224 */ /* 0x000fe200078e0077 */
[C---:B0-----:R-:W-:Y:S01]  /*1bf80*/  F2FP.SATFINITE.E4M3.F32.PACK_AB_MERGE_C R5, R28.reuse, R47, RZ ;  /* 0x0000002f1c05723e */ /* 0x041fe200048070ff */
[----:B------:R-:W-:Y:S01]  /*1bf90*/  FADD.FTZ R3, R28, R3 ;  /* 0x000000031c037221 */ /* 0x000fe20000010000 */
[----:B------:R-:W-:Y:S02]  /*1bfa0*/  IMAD.MOV.U32 R47, RZ, RZ, R119 ;  /* 0x000000ffff2f7224 */ /* 0x000fe400078e0077 */
[----:B------:R-:W-:Y:S01]  /*1bfb0*/  F2FP.SATFINITE.E4M3.F32.PACK_AB_MERGE_C R202, R50, R49, R5 ;  /* 0x0000003132ca723e */ /* 0x000fe20004807005 */
[--C-:B------:R-:W-:Y:S01]  /*1bfc0*/  IMAD.MOV.U32 R49, RZ, RZ, R119.reuse ;  /* 0x000000ffff317224 */ /* 0x100fe200078e0077 */
[----:B------:R-:W-:Y:S01]  /*1bfd0*/  MOV R50, R119 ;  /* 0x0000007700327202 */ /* 0x000fe20000000f00 */
[----:B------:R-:W-:Y:S01]  /*1bfe0*/  IMAD.MOV.U32 R28, RZ, RZ, R119 ;  /* 0x000000ffff1c7224 */ /* 0x000fe200078e0077 */
[----:B------:R-:W-:Y:S06]  /*1bff0*/  @!P0 BRA `(.L_x_5136) ;  /* 0x0000004c00188947 */ /* 0x000fec0003800000 */
[----:B------:R-:W-:Y:S01]  /*1c000*/  IMAD.MOV.U32 R4, RZ, RZ, R121 ;  /* 0x000000ffff047224 */ /* 0x000fe200078e0079 */
[----:B------:R-:W-:Y:S01]  /*1c010*/  MOV R8, R146 ;  /* 0x0000009200087202 */ /* 0x000fe20000000f00 */
        /* <DEDUP_REMOVED lines=50> */
.L_x_5147:
        /* <DEDUP_REMOVED lines=8> */
.L_x_5138:
        /* <DEDUP_REMOVED lines=8> */
.L_x_5139:
[----:B------:R-:W-:Y:S04]  /*1c440*/  BSSY B0, `(.L_x_5137) ;  /* 0x0000004000007945 */ /* 0x000fe80003800000 */
[----:B-1----:R-:W-:Y:S05]  /*1c450*/  @P2 BRA `(.L_x_5140) ;  /* 0x0000000000082947 */ /* 0x002fea0003800000 */
[----:B------:R-:W1:Y:S02]  /*1c460*/  SYNCS.PHASECHK.TRANS64.TRYWAIT P2, [R9+URZ+0x33430], R10 ;  /* 0x0334300a090075a7 */ /* 0x000e64000804017f */
[----:B-1----:R-:W-:Y:S05]  /*1c470*/  @!P2 BRA `(.L_x_5141) ;  /* 0x000001440094a947 */ /* 0x002fea0003800000 */
.L_x_5140:
[----:B------:R-:W-:Y:S05]  /*1c480*/  BSYNC B0 ;  /* 0x0000000000007941 */ /* 0x000fea0003800000 */
.L_x_5137:
[----:B01----:R-:W0:Y:S01]  /*1c490*/  S2R R9, SR_TID.X ;  /* 0x0000000000097919 */ /* 0x003e220000002100 */
[----:B------:R-:W-:Y:S05]  /*1c4a0*/  WARPSYNC.ALL ;  /* 0x0000000000007948 */ /* 0x000fea0003800000 */
[----:B------:R-:W-:Y:S01]  /*1c4b0*/  IMAD.MOV.U32 R11, RZ, RZ, -0x7fffffe0 ;  /* 0x80000020ff0b7424 */ /* 0x000fe200078e00ff */
[----:B------:R-:W-:Y:S01]  /*1c4c0*/  UMOV UR48, UR24 ;  /* 0x0000001800307c82 */ /* 0x000fe20008000000 */
[----:B------:R-:W-:Y:S01]  /*1c4d0*/  UMOV UR49, UR25 ;  /* 0x0000001900317c82 */ /* 0x000fe20008000000 */
[----:B------:R-:W-:Y:S01]  /*1c4e0*/  IMAD.MOV.U32 R13, RZ, RZ, -0x7fffffe0 ;  /* 0x80000020ff0d7424 */ /* 0x000fe200078e00ff */
[----:B------:R-:W-:Y:S01]  /*1c4f0*/  UMOV UR44, UR24 ;  /* 0x00000018002c7c82 */ /* 0x000fe20008000000 */
[----:B------:R-:W-:Y:S01]  /*1c500*/  R2UR UR51, R11 ;  /* 0x000000000b3372ca */ /* 0x000fe200000e0000 */
[----:B------:R-:W-:Y:S01]  /*1c510*/  UMOV UR45, UR25 ;  /* 0x00000019002d7c82 */ /* 0x000fe20008000000 */
[----:B------:R-:W-:Y:S01]  /*1c520*/  IMAD.MOV.U32 R121, RZ, RZ, -0x7fffffe0 ;  /* 0x80000020ff797424 */ /* 0x000fe200078e00ff */
[----:B------:R-:W-:Y:S01]  /*1c530*/  R2UR UR47, R13 ;  /* 0x000000000d2f72ca */ /* 0x000fe200000e0000 */
[----:B------:R-:W-:Y:S01]  /*1c540*/  IMAD.MOV.U32 R21, RZ, RZ, -0x7fffffe0 ;  /* 0x80000020ff157424 */ /* 0x000fe200078e00ff */
[----:B------:R-:W-:Y:S01]  /*1c550*/  UMOV UR28, UR24 ;  /* 0x00000018001c7c82 */ /* 0x000fe20008000000 */
[----:B------:R-:W-:Y:S01]  /*1c560*/  UMOV UR29, UR25 ;  /* 0x00000019001d7c82 */ /* 0x000fe20008000000 */
[----:B------:R-:W-:Y:S01]  /*1c570*/  R2UR UR27, R121 ;  /* 0x00000000791b72ca */ /* 0x000fe200000e0000 */
[----:B------:R-:W-:Y:S01]  /*1c580*/  UMOV UR32, UR24 ;  /* 0x0000001800207c82 */ /* 0x000fe20008000000 */
[----:B------:R-:W-:Y:S01]  /*1c590*/  R2UR UR31, R21 ;  /* 0x00000000151f72ca */ /* 0x000fe200000e0000 */
[----:B------:R-:W-:Y:S01]  /*1c5a0*/  UMOV UR33, UR25 ;  /* 0x0000001900217c82 */ /* 0x000fe20008000000 */
[----:B------:R-:W-:Y:S01]  /*1c5b0*/  R2UR UR35, R13 ;  /* 0x000000000d2372ca */ /* 0x000fe200000e0000 */
[----:B------:R-:W-:Y:S01]  /*1c5c0*/  IMAD.MOV.U32 R21, RZ, RZ, -0x7fffffe0 ;  /* 0x80000020ff157424 */ /* 0x000fe200078e00ff */
[----:B------:R-:W-:Y:S01]  /*1c5d0*/  R2UR UR7, R121 ;  /* 0x00000000790772ca */ /* 0x000fe200000e0000 */
[----:B------:R-:W-:-:S02]  /*1c5e0*/  IMAD.MOV.U32 R13, RZ, RZ, -0x7fffffe0 ;  /* 0x80000020ff0d7424 */ /* 0x000fc400078e00ff */
[----:B------:R-:W-:Y:S01]  /*1c5f0*/  IMAD.MOV.U32 R11, RZ, RZ, -0x7fffffe0 ;  /* 0x80000020ff0b7424 */ /* 0x000fe200078e00ff */
        /* <DEDUP_REMOVED lines=9> */
[C---:B------:R-:W-:Y:S01]  /*1c690*/  VIADD R20, R10.reuse, 0x180 ;  /* 0x000001800a147836 */ /* 0x040fe20000000000 */
[----:B------:R-:W-:Y:S02]  /*1c6a0*/  IADD3 R12, R10, 0x80, RZ ;  /* 0x000000800a0c7810 */ /* 0x000fe40007ffe0ff */
[----:B------:R-:W-:Y:S01]  /*1c6b0*/  R2UR UR26, R120 ;  /* 0x00000000781a72ca */ /* 0x000fe200000e0000 */
[----:B------:R-:W-:Y:S01]  /*1c6c0*/  VIADD R120, R10, 0x2 ;  /* 0x000000020a787836 */ /* 0x000fe20000000000 */
[----:B------:R-:W-:Y:S02]  /*1c6d0*/  R2UR UR46, R12 ;  /* 0x000000000c2e72ca */ /* 0x000fe400000e0000 */
[----:B------:R-:W-:Y:S01]  /*1c6e0*/  R2UR UR30, R20 ;  /* 0x00000000141e72ca */ /* 0x000fe200000e0000 */
[----:B------:R-:W-:Y:S01]  /*1c6f0*/  WARPGROUP.ARRIVE ;  /* 0x00000000000079c5 */ /* 0x000fe20000000000 */
[C---:B------:R-:W-:Y:S01]  /*1c700*/  IADD3 R12, R10.reuse, 0x200, RZ ;  /* 0x000002000a0c7810 */ /* 0x040fe20007ffe0ff */
[----:B------:R-:W-:Y:S01]  /*1c710*/  VIADD R20, R10, 0x82 ;  /* 0x000000820a147836 */ /* 0x000fe20000000000 */
[----:B------:R-:W-:-:S02]  /*1c720*/  R2UR UR6, R120 ;  /* 0x00000000780672ca */ /* 0x000fc400000e0000 */
[----:B------:R-:W-:Y:S01]  /*1c730*/  R2UR UR34, R12 ;  /* 0x000000000c2272ca */ /* 0x000fe200000e0000 */
[----:B------:R-:W-:Y:S01]  /*1c740*/  QGMMA.64x32x32.F32.E4M3.E4M3 R184, gdesc[UR48], RZ, !UPT, gsb0 ;  /* 0x0060000030b879f3 */ /* 0x000fe2000c0008ff */
[----:B------:R-:W-:Y:S01]  /*1c750*/  IADD3 R12, R10, 0x102, RZ ;  /* 0x000001020a0c7810 */ /* 0x000fe20007ffe0ff */
[----:B------:R-:W-:Y:S01]  /*1c760*/  UMOV UR48, UR4 ;  /* 0x0000000400307c82 */ /* 0x000fe20008000000 */
[----:B------:R-:W-:Y:S01]  /*1c770*/  R2UR UR51, R13 ;  /* 0x000000000d3372ca */ /* 0x000fe200000e0000 */
[----:B------:R-:W-:Y:S01]  /*1c780*/  UMOV UR49, UR5 ;  /* 0x0000000500317c82 */ /* 0x000fe20008000000 */
[----:B------:R-:W-:Y:S01]  /*1c790*/  R2UR UR50, R12 ;  /* 0x000000000c3272ca */ /* 0x000fe200000e0000 */
[----:B------:R-:W-:Y:S02]  /*1c7a0*/  VIADD R12, R10, 0x182 ;  /* 0x000001820a0c7836 */ /* 0x000fe40000000000 */
[----:B------:R-:W-:Y:S01]  /*1c7b0*/  IMAD.MOV.U32 R13, RZ, RZ, -0x7fffffe0 ;  /* 0x80000020ff0d7424 */ /* 0x000fe200078e00ff */
[----:B------:R-:W-:-:S02]  /*1c7c0*/  WARPGROUP.DEPBAR.LE gsb0, 0x0 ;  /* 0x00008000000079c5 */ /* 0x000fc40000010000 */
[----:B------:R-:W-:-:S06]  /*1c7d0*/  WARPGROUP.ARRIVE ;  /* 0x00000000000079c5 */ /* 0x000fcc0000000000 */
[----:B------:R-:W-:Y:S01]  /*1c7e0*/  QGMMA.64x32x32.F32.E4M3.E4M3 R168, gdesc[UR44], RZ, !UPT, gsb0 ;  /* 0x006000002ca879f3 */ /* 0x000fe2000c0008ff */
[----:B------:R-:W-:Y:S01]  /*1c7f0*/  R2UR UR46, R20 ;  /* 0x00000000142e72ca */ /* 0x000fe200000e0000 */
[----:B------:R-:W-:Y:S01]  /*1c800*/  UMOV UR44, UR4 ;  /* 0x00000004002c7c82 */ /* 0x000fe20008000000 */
[----:B------:R-:W-:Y:S01]  /*1c810*/  R2UR UR47, R21 ;  /* 0x00000000152f72ca */ /* 0x000fe200000e0000 */
[----:B------:R-:W-:Y:S01]  /*1c820*/  UMOV UR45, UR5 ;  /* 0x00000005002d7c82 */ /* 0x000fe20008000000 */
        /* <DEDUP_REMOVED lines=10> */
[----:B------:R-:W-:Y:S01]  /*1c8d0*/  IMAD.MOV.U32 R13, RZ, RZ, -0x7fffffe0 ;  /* 0x80000020ff0d7424 */ /* 0x000fe200078e00ff */
[----:B------:R-:W-:Y:S01]  /*1c8e0*/  IADD3 R12, R10, 0x202, RZ ;  /* 0x000002020a0c7810 */ /* 0x000fe20007ffe0ff */
[----:B------:R-:W-:Y:S02]  /*1c8f0*/  WARPGROUP.DEPBAR.LE gsb0, 0x0 ;  /* 0x00008000000079c5 */ /* 0x000fe40000010000 */
[----:B0-----:R-:W-:-:S06]  /*1c900*/  WARPGROUP.ARRIVE ;  /* 0x00000000000079c5 */ /* 0x001fcc0000000000 */
        /* <DEDUP_REMOVED lines=45> */
[----:B------:R-:W-:-:S04]  /*1cbe0*/  IADD3 R12, R10, 0x480, RZ ;  /* 0x000004800a0c7810 */ /* 0x000fc80007ffe0ff */
[----:B------:R-:W-:Y:S01]  /*1cbf0*/  R2UR UR50, R12 ;  /* 0x000000000c3272ca */ /* 0x000fe200000e0000 */
[----:B------:R-:W-:Y:S01]  /*1cc00*/  VIADD R12, R10, 0x282 ;  /* 0x000002820a0c7836 */ /* 0x000fe20000000000 */
[----:B------:R-:W-:Y:S01]  /*1cc10*/  R2UR UR51, R13 ;  /* 0x000000000d3372ca */ /* 0x000fe200000e0000 */
        /* <DEDUP_REMOVED lines=110> */
[C---:B------:R-:W-:Y:S01]  /*1d300*/  VIADD R12, R10.reuse, 0x682 ;  /* 0x000006820a0c7836 */ /* 0x040fe20000000000 */
[----:B------:R-:W-:Y:S01]  /*1d310*/  IADD3 R10, R10, 0x702, RZ ;  /* 0x000007020a0a7810 */ /* 0x000fe20007ffe0ff */
        /* <DEDUP_REMOVED lines=31> */
[----:B------:R-:W-:Y:S05]  /*1d510*/  @P0 BRA `(.L_x_5142) ;  /* 0x0000000000280947 */ /* 0x000fea0003800000 */
[----:B------:R-:W-:Y:S05]  /*1d520*/  @!P1 BRA `(.L_x_5143) ;  /* 0x0000000000049947 */ /* 0x000fea0003800000 */
[----:B------:R-:W-:Y:S01]  /*1d530*/  BPT.TRAP 0x1 ;  /* 0x000000040000795c */ /* 0x000fe20000300000 */
.L_x_5143:
[----:B------:R-:W-:Y:S01]  /*1d540*/  SHF.L.U32 R7, R7, 0x1f, RZ ;  /* 0x0000001f07077819 */ /* 0x000fe200000006ff */
[----:B------:R-:W-:-:S04]  /*1d550*/  IMAD R10, R8, 0x8, R16 ;  /* 0x00000008080a7824 */ /* 0x000fc800078e0210 */
[----:B------:R0:W1:Y:S01]  /*1d560*/  SYNCS.PHASECHK.TRANS64.TRYWAIT P0, [R10+URZ+0x33450], R7 ;  /* 0x033450070a0075a7 */ /* 0x000062000800017f */
[----:B------:R-:W-:Y:S05]  /*1d570*/  @!P1 BRA `(.L_x_5144) ;  /* 0x0000000000049947 */ /* 0x000fea0003800000 */
[----:B------:R-:W-:Y:S01]  /*1d580*/  BPT.TRAP 0x1 ;  /* 0x000000040000795c */ /* 0x000fe20000300000 */
.L_x_5144:
[----:B-1----:R-:W-:Y:S05]  /*1d590*/  @P0 BRA `(.L_x_5142) ;  /* 0x0000000000080947 */ /* 0x002fea0003800000 */
[----:B------:R-:W1:Y:S02]  /*1d5a0*/  SYNCS.PHASECHK.TRANS64.TRYWAIT P0, [R10+URZ+0x33450], R7 ;  /* 0x033450070a0075a7 */ /* 0x000e64000800017f */
[----:B-1----:R-:W-:Y:S05]  /*1d5b0*/  @!P0 BRA `(.L_x_5145) ;  /* 0x0000013400588947 */ /* 0x002fea0003800000 */
.L_x_5142:
[----:B01----:R-:W-:Y:S01]  /*1d5c0*/  VIADD R7, R16, 0x200 ;  /* 0x0000020010077836 */ /* 0x003fe20000000000 */
[----:B------:R-:W-:Y:S05]  /*1d5d0*/  WARPSYNC.ALL ;  /* 0x0000000000007948 */ /* 0x000fea0003800000 */
[----:B------:R-:W-:Y:S01]  /*1d5e0*/  SHF.R.U32.HI R7, RZ, 0x4, R7 ;  /* 0x00000004ff077819 */ /* 0x000fe20000011607 */
[----:B------:R-:W-:Y:S01]  /*1d5f0*/  IMAD.MOV.U32 R11, RZ, RZ, -0x3ffffff0 ;  /* 0xc0000010ff0b7424 */ /* 0x000fe200078e00ff */
[----:B------:R-:W-:Y:S02]  /*1d600*/  WARPGROUP.ARRIVE ;  /* 0x00000000000079c5 */ /* 0x000fe40000000000 */
[----:B------:R-:W-:-:S02]  /*1d610*/  LOP3.LUT R7, R7, 0x3fff, RZ, 0xc0, !PT ;  /* 0x00003fff07077812 */ /* 0x000fc400078ec0ff */
[----:B------:R-:W-:Y:S02]  /*1d620*/  R2UR UR7, R11 ;  /* 0x000000000b0772ca */ /* 0x000fe400000e0000 */
[----:B------:R-:W-:-:S05]  /*1d630*/  LOP3.LUT R7, R7, 0x10000, RZ, 0xfc, !PT ;  /* 0x0001000007077812 */ /* 0x000fca00078efcff */
[----:B------:R-:W-:-:S05]  /*1d640*/  IMAD R10, R8, 0x780, R7 ;  /* 0x00000780080a7824 */ /* 0x000fca00078e0207 */
[----:B------:R-:W-:-:S13]  /*1d650*/  R2UR UR6, R10 ;  /* 0x000000000a0672ca */ /* 0x000fda00000e0000 */
[----:B------:R-:W-:Y:S01]  /*1d660*/  QGMMA.64x192x32.F32.E4M3.E4M3 R24, R216, gdesc[UR4], R24, gsb0 ;  /* 0x02e00004d8187df3 */ /* 0x000fe20008000818 */
[----:B------:R-:W-:Y:S01]  /*1d670*/  IMAD.MOV.U32 R13, RZ, RZ, -0x3ffffff0 ;  /* 0xc0000010ff0d7424 */ /* 0x000fe200078e00ff */
[----:B------:R-:W-:-:S04]  /*1d680*/  IADD3 R12, R10, 0x180, RZ ;  /* 0x000001800a0c7810 */ /* 0x000fc80007ffe0ff */
[----:B------:R-:W-:Y:S02]  /*1d690*/  R2UR UR6, R12 ;  /* 0x000000000c0672ca */ /* 0x000fe400000e0000 */
[----:B------:R-:W-:Y:S01]  /*1d6a0*/  R2UR UR7, R13 ;  /* 0x000000000d0772ca */ /* 0x000fe200000e0000 */
[----:B------:R-:W-:Y:S02]  /*1d6b0*/  VIADD R12, R10, 0x300 ;  /* 0x000003000a0c7836 */ /* 0x000fe40000000000 */
[----:B------:R-:W-:Y:S01]  /*1d6c0*/  IMAD.MOV.U32 R13, RZ, RZ, -0x3ffffff0 ;  /* 0xc0000010ff0d7424 */ /* 0x000fe200078e00ff */
[----:B------:R-:W-:Y:S02]  /*1d6d0*/  WARPGROUP.DEPBAR.LE gsb0, 0x0 ;  /* 0x00008000000079c5 */ /* 0x000fe40000010000 */
[----:B------:R-:W2:Y:S04]  /*1d6e0*/  LDL R218, [R1] ;  /* 0x0000000001da7983 */ /* 0x000ea80000100800 */
[----:B------:R-:W3:Y:S01]  /*1d6f0*/  LDL R219, [R1+0x4] ;  /* 0x0000040001db7983 */ /* 0x000ee20000100800 */
[----:B------:R-:W-:Y:S01]  /*1d700*/  WARPGROUP.ARRIVE ;  /* 0x00000000000079c5 */ /* 0x000fe20000000000 */
[----:B------:R-:W-:-:S02]  /*1d710*/  IMAD.MOV.U32 R11, RZ, RZ, -0x3ffffff0 ;  /* 0xc0000010ff0b7424 */ /* 0x000fc400078e00ff */
[C---:B------:R-:W-:Y:S01]  /*1d720*/  FMUL.FTZ R7, R2.reuse, R184 ;  /* 0x000000b802077220 */ /* 0x040fe20000410000 */
[C---:B------:R-:W-:Y:S01]  /*1d730*/  FMUL.FTZ R166, R2.reuse, R166 ;  /* 0x000000a602a67220 */ /* 0x040fe20000410000 */
[C---:B------:R-:W-:Y:S01]  /*1d740*/  FMUL.FTZ R21, R2.reuse, R189 ;  /* 0x000000bd02157220 */ /* 0x040fe20000410000 */
[----:B------:R-:W-:Y:S01]  /*1d750*/  FMUL.FTZ R189, R2, R196 ;  /* 0x000000c402bd7220 */ /* 0x000fe20000410000 */
[----:B------:R-:W-:Y:S01]  /*1d760*/  QGMMA.64x192x32.F32.E4M3.E4M3 R24, R212, gdesc[UR4], R24, gsb0 ;  /* 0x02e00004d4187df3 */ /* 0x000fe20008000818 */
[----:B------:R-:W-:Y:S01]  /*1d770*/  R2UR UR6, R12 ;  /* 0x000000000c0672ca */ /* 0x000fe200000e0000 */
[C---:B------:R-:W-:Y:S01]  /*1d780*/  VIADD R12, R10.reuse, 0x480 ;  /* 0x000004800a0c7836 */ /* 0x040fe20000000000 */
[----:B------:R-:W-:Y:S01]  /*1d790*/  R2UR UR7, R13 ;  /* 0x000000000d0772ca */ /* 0x000fe200000e0000 */
[----:B------:R-:W-:Y:S01]  /*1d7a0*/  VIADD R10, R10, 0x600 ;  /* 0x000006000a0a7836 */ /* 0x000fe20000000000 */
[----:B------:R-:W-:Y:S01]  /*1d7b0*/  MOV R13, 0xc0000010 ;  /* 0xc0000010000d7802 */ /* 0x000fe20000000f00 */
        /* <DEDUP_REMOVED lines=36> */
[----:B------:R-:W-:-:S04]  /*1da00*/  FMUL.FTZ R135, R2, R135 ;  /* 0x0000008702877220 */ /* 0x000fc80000410000 */
        /* <DEDUP_REMOVED lines=42> */
[----:B------:R-:W-:Y:S01]  /*1dcb0*/  R2UR UR7, R13 ;  /* 0x000000000d0772ca */ /* 0x000fe200000e0000 */
[C---:B------:R-:W-:Y:S01]  /*1dcc0*/  FMUL.FTZ R160, R2.reuse, R162 ;  /* 0x000000a202a07220 */ /* 0x040fe20000410000 */
[C---:B------:R-:W-:Y:S01]  /*1dcd0*/  FMUL.FTZ R162, R2.reuse, R163 ;  /* 0x000000a302a27220 */ /* 0x040fe20000410000 */
[----:B------:R-:W-:Y:S01]  /*1dce0*/  FMUL.FTZ R163, R2, R164 ;  /* 0x000000a402a37220 */ /* 0x000fe20000410000 */
[----:B------:R-:W-:-:S02]  /*1dcf0*/  IMAD.SHL.U32 R164, R225, 0x80, RZ ;  /* 0x00000080e1a47824 */ /* 0x000fc400078e00ff */
[C---:B------:R-:W-:Y:S01]  /*1dd00*/  FMUL.FTZ R13, R2.reuse, R188 ;  /* 0x000000bc020d7220 */ /* 0x040fe20000410000 */
[----:B------:R-:W-:Y:S01]  /*1dd10*/  MUFU.TANH R187, R187 ;  /* 0x000000bb00bb7308 */ /* 0x000fe20000002400 */
[----:B------:R-:W-:Y:S01]  /*1dd20*/  FMUL.FTZ R188, R2, R195 ;  /* 0x000000c302bc7220 */ /* 0x000fe20000410000 */
[----:B------:R-:W-:-:S05]  /*1dd30*/  IMAD R164, R6, -0xa0, R164 ;  /* 0xffffff6006a47824 */ /* 0x000fca00078e02a4 */
[----:B------:R-:W-:Y:S01]  /*1dd40*/  IADD3 R164, R164, 0x1, R234 ;  /* 0x00000001a4a47810 */ /* 0x000fe20007ffe0ea */
        /* <DEDUP_REMOVED lines=30> */
[----:B------:R-:W-:Y:S01]  /*1df30*/  FMUL.FTZ R186, R2, R194 ;  /* 0x000000c202ba7220 */ /* 0x000fe20000410000 */
[----:B------:R-:W-:Y:S02]  /*1df40*/  IMAD.IADD R194, R164, 0x1, -R227 ;  /* 0x00000001a4c27824 */ /* 0x000fe400078e0ae3 */
[C---:B------:R-:W-:Y:S01]  /*1df50*/  FMUL.FTZ R185, R2.reuse, R192 ;  /* 0x000000c002b97220 */ /* 0x040fe20000410000 */
[----:B------:R2:W-:Y:S01]  /*1df60*/  MUFU.TANH R164, R166 ;  /* 0x000000a600a47308 */ /* 0x0005e20000002400 */
[----:B------:R-:W-:-:S07]  /*1df70*/  FMUL.FTZ R192, R2, R199 ;  /* 0x000000c702c07220 */ /* 0x000fce0000410000 */
[----:B------:R-:W1:Y:S01]  /*1df80*/  MUFU.TANH R10, R10 ;  /* 0x0000000a000a7308 */ /* 0x000e620000002400 */
[----:B--2---:R-:W-:Y:S02]  /*1df90*/  IMAD R166, R218, -0x2, R194 ;  /* 0xfffffffedaa67824 */ /* 0x004fe400078e02c2 */
[----:B------:R-:W-:-:S03]  /*1dfa0*/  FMUL.FTZ R194, R2, R136 ;  /* 0x0000008802c27220 */ /* 0x000fc60000410000 */
[----:B---3--:R-:W-:Y:S02]  /*1dfb0*/  IADD3 R166, R219, R166, RZ ;  /* 0x000000a6dba67210 */ /* 0x008fe40007ffe0ff */
[----:B------:R-:W2:Y:S01]  /*1dfc0*/  MUFU.TANH R185, R185 ;  /* 0x000000b900b97308 */ /* 0x000ea20000002400 */
[----:B------:R-:W3:Y:S01]  /*1dfd0*/  S2R R219, SR_TID.X ;  /* 0x0000000000db7919 */ /* 0x000ee20000002100 */
[C---:B------:R-:W-:Y:S02]  /*1dfe0*/  ISETP.GT.AND P0, PT, R166.reuse, RZ, PT ;  /* 0x000000ffa600720c */ /* 0x040fe40003f04270 */
[C---:B------:R-:W-:Y:S02]  /*1dff0*/  ISETP.GT.AND P2, PT, R166.reuse, 0x1, PT ;  /* 0x00000001a600780c */ /* 0x040fe40003f44270 */
[----:B0-----:R-:W-:Y:S02]  /*1e000*/  FSEL R7, R7, -INF , P0 ;  /* 0xff80000007077808 */ /* 0x001fe40000000000 */
[----:B------:R-:W-:Y:S01]  /*1e010*/  ISETP.GT.AND P0, PT, R166, 0x8, PT ;  /* 0x00000008a600780c */ /* 0x000fe20003f04270 */
[----:B------:R-:W0:Y:S01]  /*1e020*/  MUFU.TANH R194, R194 ;  /* 0x000000c200c27308 */ /* 0x000e220000002400 */
[----:B-1----:R-:W-:Y:S01]  /*1e030*/  FSEL R136, R10, -INF , P2 ;  /* 0xff8000000a887808 */ /* 0x002fe20001000000 */
[C---:B------:R-:W-:Y:S01]  /*1e040*/  FMUL.FTZ R10, R2.reuse, R137 ;  /* 0x00000089020a7220 */ /* 0x040fe20000410000 */
[----:B------:R-:W-:Y:S01]  /*1e050*/  FMNMX.FTZ R195, R7, R5, !PT ;  /* 0x0000000507c37209 */ /* 0x000fe20007810000 */
[----:B------:R-:W-:Y:S01]  /*1e060*/  FMUL.FTZ R137, R2, R138 ;  /* 0x0000008a02897220 */ /* 0x000fe20000410000 */
[----:B------:R-:W-:Y:S01]  /*1e070*/  ISETP.GT.AND P2, PT, R166, 0x9, PT ;  /* 0x00000009a600780c */ /* 0x000fe20003f44270 */
[C---:B------:R-:W-:Y:S01]  /*1e080*/  FMUL.FTZ R138, R2.reuse, R139 ;  /* 0x0000008b028a7220 */ /* 0x040fe20000410000 */
[----:B------:R-:W-:Y:S01]  /*1e090*/  FSEL R13, R13, -INF , P0 ;  /* 0xff8000000d0d7808 */ /* 0x000fe20000000000 */
[----:B------:R-:W-:Y:S01]  /*1e0a0*/  FMUL.FTZ R139, R2, R140 ;  /* 0x0000008c028b7220 */ /* 0x000fe20000410000 */
[----:B------:R-:W-:Y:S01]  /*1e0b0*/  FMNMX.FTZ R196, R136, R195, !PT ;  /* 0x000000c388c47209 */ /* 0x000fe20007810000 */
[----:B------:R-:W-:Y:S01]  /*1e0c0*/  FMUL.FTZ R140, R2, R141 ;  /* 0x0000008d028c7220 */ /* 0x000fe20000410000 */
[----:B------:R-:W-:Y:S01]  /*1e0d0*/  ISETP.GT.AND P0, PT, R166, 0x10, PT ;  /* 0x00000010a600780c */ /* 0x000fe20003f04270 */
[----:B------:R-:W1:Y:S01]  /*1e0e0*/  MUFU.TANH R10, R10 ;  /* 0x0000000a000a7308 */ /* 0x000e620000002400 */
[----:B------:R-:W-:-:S02]  /*1e0f0*/  FSEL R21, R21, -INF , P2 ;  /* 0xff80000015157808 */ /* 0x000fc40001000000 */
[----:B------:R-:W-:Y:S02]  /*1e100*/  FMNMX.FTZ R196, R13, R196, !PT ;  /* 0x000000c40dc47209 */ /* 0x000fe40007810000 */
[C---:B------:R-:W-:Y:S02]  /*1e110*/  ISETP.GT.AND P2, PT, R166.reuse, 0x11, PT ;  /* 0x00000011a600780c */ /* 0x040fe40003f44270 */
[----:B--2---:R-:W-:Y:S01]  /*1e120*/  FSEL R185, R185, -INF , P0 ;  /* 0xff800000b9b97808 */ /* 0x004fe20000000000 */
[----:B------:R-:W2:Y:S01]  /*1e130*/  MUFU.TANH R139, R139 ;  /* 0x0000008b008b7308 */ /* 0x000ea20000002400 */
[----:B------:R-:W-:Y:S02]  /*1e140*/  FMNMX.FTZ R196, R21, R196, !PT ;  /* 0x000000c415c47209 */ /* 0x000fe40007810000 */
[----:B------:R-:W-:Y:S02]  /*1e150*/  ISETP.GT.AND P0, PT, R166, 0x18, PT ;  /* 0x00000018a600780c */ /* 0x000fe40003f04270 */
[----:B------:R-:W-:-:S02]  /*1e160*/  FSEL R187, R187, -INF , P2 ;  /* 0xff800000bbbb7808 */ /* 0x000fc40001000000 */
[----:B------:R-:W-:Y:S01]  /*1e170*/  FMNMX.FTZ R196, R185, R196, !PT ;  /* 0x000000c4b9c47209 */ /* 0x000fe20007810000 */
[----:B------:R-:W4:Y:S01]  /*1e180*/  MUFU.TANH R140, R140 ;  /* 0x0000008c008c7308 */ /* 0x000f220000002400 */
[C---:B------:R-:W-:Y:S02]  /*1e190*/  ISETP.GT.AND P2, PT, R166.reuse, 0x19, PT ;  /* 0x00000019a600780c */ /* 0x040fe40003f44270 */
[----:B------:R-:W-:Y:S02]  /*1e1a0*/  FSEL R189, R189, -INF , P0 ;  /* 0xff800000bdbd7808 */ /* 0x000fe40000000000 */
[----:B------:R-:W-:Y:S02]  /*1e1b0*/  FMNMX.FTZ R196, R187, R196, !PT ;  /* 0x000000c4bbc47209 */ /* 0x000fe40007810000 */
[----:B------:R-:W-:Y:S01]  /*1e1c0*/  ISETP.GT.AND P0, PT, R166, 0x20, PT ;  /* 0x00000020a600780c */ /* 0x000fe20003f04270 */
[----:B------:R-:W-:Y:S01]  /*1e1d0*/  MUFU.TANH R11, R11 ;  /* 0x0000000b000b7308 */ /* 0x000fe20000002400 */
        /* <DEDUP_REMOVED lines=9> */
[----:B------:R-:W-:Y:S01]  /*1e270*/  MUFU.TANH R192, R192 ;  /* 0x000000c000c07308 */ /* 0x000fe20000002400 */
[----:B------:R-:W-:Y:S02]  /*1e280*/  ISETP.GT.AND P2, PT, R166, 0x29, PT ;  /* 0x00000029a600780c */ /* 0x000fe40003f44270 */
[----:B------:R-:W-:Y:S02]  /*1e290*/  FSEL R172, R172, -INF , P0 ;  /* 0xff800000acac7808 */ /* 0x000fe40000000000 */
[----:B------:R-:W-:Y:S02]  /*1e2a0*/  FMNMX.FTZ R141, R169, R196, !PT ;  /* 0x000000c4a98d7209 */ /* 0x000fe40007810000 */
[----:B------:R-:W-:Y:S01]  /*1e2b0*/  ISETP.GT.AND P0, PT, R166, 0x30, PT ;  /* 0x00000030a600780c */ /* 0x000fe20003f04270 */
[----:B------:R-:W-:Y:S01]  /*1e2c0*/  MUFU.TANH R137, R137 ;  /* 0x0000008900897308 */ /* 0x000fe20000002400 */
[----:B------:R-:W-:-:S02]  /*1e2d0*/  FSEL R173, R173, -INF , P2 ;  /* 0xff800000adad7808 */ /* 0x000fc40001000000 */
[----:B------:R-:W-:Y:S01]  /*1e2e0*/  FMNMX.FTZ R196, R172, R141, !PT ;  /* 0x0000008dacc47209 */ /* 0x000fe20007810000 */
[----:B------:R-:W-:Y:S01]  /*1e2f0*/  FMUL.FTZ R141, R2, R144 ;  /* 0x00000090028d7220 */ /* 0x000fe20000410000 */
[----:B------:R-:W-:Y:S01]  /*1e300*/  ISETP.GT.AND P2, PT, R166, 0x31, PT ;  /* 0x00000031a600780c */ /* 0x000fe20003f44270 */
[----:B------:R-:W-:Y:S01]  /*1e310*/  FMUL.FTZ R144, R2, R145 ;  /* 0x0000009102907220 */ /* 0x000fe20000410000 */
[----:B------:R-:W-:Y:S01]  /*1e320*/  FSEL R176, R176, -INF , P0 ;  /* 0xff800000b0b07808 */ /* 0x000fe20000000000 */
[----:B------:R-:W-:Y:S01]  /*1e330*/  MUFU.TANH R138, R138 ;  /* 0x0000008a008a7308 */ /* 0x000fe20000002400 */
[----:B------:R-:W-:Y:S02]  /*1e340*/  FMNMX.FTZ R195, R173, R196, !PT ;  /* 0x000000c4adc37209 */ /* 0x000fe40007810000 */
[----:B------:R-:W-:Y:S02]  /*1e350*/  ISETP.GT.AND P0, PT, R166, 0x38, PT ;  /* 0x00000038a600780c */ /* 0x000fe40003f04270 */
[----:B------:R-:W-:-:S02]  /*1e360*/  FSEL R177, R177, -INF , P2 ;  /* 0xff800000b1b17808 */ /* 0x000fc40001000000 */
[----:B------:R-:W-:Y:S01]  /*1e370*/  FMNMX.FTZ R196, R176, R195, !PT ;  /* 0x000000c3b0c47209 */ /* 0x000fe20007810000 */
[----:B------:R-:W5:Y:S01]  /*1e380*/  MUFU.TANH R141, R141 ;  /* 0x0000008d008d7308 */ /* 0x000f620000002400 */
[----:B------:R-:W-:Y:S02]  /*1e390*/  ISETP.GT.AND P2, PT, R166, 0x39, PT ;  /* 0x00000039a600780c */ /* 0x000fe40003f44270 */
[----:B------:R-:W-:Y:S02]  /*1e3a0*/  FSEL R180, R180, -INF , P0 ;  /* 0xff800000b4b47808 */ /* 0x000fe40000000000 */
[----:B------:R-:W-:Y:S02]  /*1e3b0*/  FMNMX.FTZ R145, R177, R196, !PT ;  /* 0x000000c4b1917209 */ /* 0x000fe40007810000 */
[----:B------:R-:W-:Y:S01]  /*1e3c0*/  ISETP.GT.AND P0, PT, R166, 0x40, PT ;  /* 0x00000040a600780c */ /* 0x000fe20003f04270 */
[----:B------:R-:W3:Y:S01]  /*1e3d0*/  MUFU.TANH R144, R144 ;  /* 0x0000009000907308 */ /* 0x000ee20000002400 */
        /* <DEDUP_REMOVED lines=11> */
[----:B------:R-:W3:Y:S01]  /*1e490*/  MUFU.TANH R145, R145 ;  /* 0x0000009100917308 */ /* 0x000ee20000002400 */
        /* <DEDUP_REMOVED lines=8> */
[C---:B------:R-:W-:Y:S02]  /*1e520*/  ISETP.GT.AND P2, PT, R166.reuse, 0x51, PT ;  /* 0x00000051a600780c */ /* 0x040fe40003f44270 */
[----:B------:R-:W-:Y:S01]  /*1e530*/  FSEL R159, R159, -INF , P0 ;  /* 0xff8000009f9f7808 */ /* 0x000fe20000000000 */
[----:B------:R-:W-:Y:S01]  /*1e540*/  MUFU.TANH R126, R126 ;  /* 0x0000007e007e7308 */ /* 0x000fe20000002400 */
[----:B------:R-:W-:Y:S02]  /*1e550*/  FMNMX.FTZ R196, R157, R196, !PT ;  /* 0x000000c49dc47209 */ /* 0x000fe40007810000 */
[----:B------:R-:W-:Y:S02]  /*1e560*/  ISETP.GT.AND P0, PT, R166, 0x58, PT ;  /* 0x00000058a600780c */ /* 0x000fe40003f04270 */
[----:B------:R-:W-:-:S02]  /*1e570*/  FSEL R161, R161, -INF , P2 ;  /* 0xff800000a1a17808 */ /* 0x000fc40001000000 */
[----:B------:R-:W-:Y:S01]  /*1e580*/  FMNMX.FTZ R196, R159, R196, !PT ;  /* 0x000000c49fc47209 */ /* 0x000fe20007810000 */
[----:B------:R-:W3:Y:S01]  /*1e590*/  MUFU.TANH R149, R149 ;  /* 0x0000009500957308 */ /* 0x000ee20000002400 */
[C---:B------:R-:W-:Y:S02]  /*1e5a0*/  ISETP.GT.AND P2, PT, R166.reuse, 0x59, PT ;  /* 0x00000059a600780c */ /* 0x040fe40003f44270 */
[----:B------:R-:W-:Y:S02]  /*1e5b0*/  FSEL R163, R163, -INF , P0 ;  /* 0xff800000a3a37808 */ /* 0x000fe40000000000 */
[----:B------:R-:W-:Y:S02]  /*1e5c0*/  FMNMX.FTZ R196, R161, R196, !PT ;  /* 0x000000c4a1c47209 */ /* 0x000fe40007810000 */
[----:B------:R-:W-:Y:S01]  /*1e5d0*/  ISETP.GT.AND P0, PT, R166, 0x60, PT ;  /* 0x00000060a600780c */ /* 0x000fe20003f04270 */
[----:B------:R-:W-:Y:S01]  /*1e5e0*/  MUFU.TANH R127, R127 ;  /* 0x0000007f007f7308 */ /* 0x000fe20000002400 */
[----:B------:R-:W-:-:S02]  /*1e5f0*/  FSEL R165, R165, -INF , P2 ;  /* 0xff800000a5a57808 */ /* 0x000fc40001000000 */
[----:B------:R-:W-:Y:S02]  /*1e600*/  FMNMX.FTZ R196, R163, R196, !PT ;  /* 0x000000c4a3c47209 */ /* 0x000fe40007810000 */
[----:B------:R-:W-:Y:S02]  /*1e610*/  ISETP.GT.AND P2, PT, R166, 0x61, PT ;  /* 0x00000061a600780c */ /* 0x000fe40003f44270 */
[----:B0-----:R-:W-:Y:S01]  /*1e620*/  FSEL R194, R194, -INF , P0 ;  /* 0xff800000c2c27808 */ /* 0x001fe20000000000 */
[----:B------:R-:W-:Y:S01]  /*1e630*/  MUFU.TANH R130, R130 ;  /* 0x0000008200827308 */ /* 0x000fe20000002400 */
[----:B------:R-:W-:Y:S02]  /*1e640*/  FMNMX.FTZ R195, R165, R196, !PT ;  /* 0x000000c4a5c37209 */ /* 0x000fe40007810000 */
[----:B------:R-:W-:Y:S02]  /*1e650*/  ISETP.GT.AND P0, PT, R166, 0x68, PT ;  /* 0x00000068a600780c */ /* 0x000fe40003f04270 */
[----:B-1----:R-:W-:Y:S01]  /*1e660*/  FSEL R124, R10, -INF , P2 ;  /* 0xff8000000a7c7808 */ /* 0x002fe20001000000 */
[----:B------:R-:W-:Y:S01]  /*1e670*/  FMUL.FTZ R10, R2, R125 ;  /* 0x0000007d020a7220 */ /* 0x000fe20000410000 */
[----:B------:R-:W-:Y:S01]  /*1e680*/  FMNMX.FTZ R195, R194, R195, !PT ;  /* 0x000000c3c2c37209 */ /* 0x000fe20007810000 */
[----:B------:R-:W-:Y:S01]  /*1e690*/  FMUL.FTZ R125, R2, R128 ;  /* 0x00000080027d7220 */ /* 0x000fe20000410000 */
[----:B------:R-:W-:Y:S01]  /*1e6a0*/  ISETP.GT.AND P2, PT, R166, 0x69, PT ;  /* 0x00000069a600780c */ /* 0x000fe20003f44270 */
[----:B------:R-:W-:Y:S01]  /*1e6b0*/  MUFU.TANH R131, R131 ;  /* 0x0000008300837308 */ /* 0x000fe20000002400 */
[----:B--2---:R-:W-:-:S02]  /*1e6c0*/  FSEL R139, R139, -INF , P0 ;  /* 0xff8000008b8b7808 */ /* 0x004fc40000000000 */
[----:B------:R-:W-:Y:S02]  /*1e6d0*/  FMNMX.FTZ R196, R124, R195, !PT ;  /* 0x000000c37cc47209 */ /* 0x000fe40007810000 */
[----:B------:R-:W-:Y:S02]  /*1e6e0*/  ISETP.GT.AND P0, PT, R166, 0x70, PT ;  /* 0x00000070a600780c */ /* 0x000fe40003f04270 */
[----:B----4-:R-:W-:Y:S01]  /*1e6f0*/  FSEL R140, R140, -INF , P2 ;  /* 0xff8000008c8c7808 */ /* 0x010fe20001000000 */
[----:B------:R-:W0:Y:S01]  /*1e700*/  MUFU.TANH R10, R10 ;  /* 0x0000000a000a7308 */ /* 0x000e220000002400 */
[----:B------:R-:W-:Y:S02]  /*1e710*/  FMNMX.FTZ R195, R139, R196, !PT ;  /* 0x000000c48bc37209 */ /* 0x000fe40007810000 */
[----:B------:R-:W-:Y:S02]  /*1e720*/  ISETP.GT.AND P2, PT, R166, 0x71, PT ;  /* 0x00000071a600780c */ /* 0x000fe40003f44270 */
[----:B-----5:R-:W-:-:S02]  /*1e730*/  FSEL R141, R141, -INF , P0 ;  /* 0xff8000008d8d7808 */ /* 0x020fc40000000000 */
[----:B------:R-:W-:Y:S01]  /*1e740*/  FMNMX.FTZ R128, R140, R195, !PT ;  /* 0x000000c38c807209 */ /* 0x000fe20007810000 */
[----:B------:R-:W1:Y:S01]  /*1e750*/  MUFU.TANH R125, R125 ;  /* 0x0000007d007d7308 */ /* 0x000e620000002400 */
[----:B------:R-:W-:Y:S02]  /*1e760*/  ISETP.GT.AND P0, PT, R166, 0x78, PT ;  /* 0x00000078a600780c */ /* 0x000fe40003f04270 */
[----:B---3--:R-:W-:Y:S02]  /*1e770*/  FSEL R144, R144, -INF , P2 ;  /* 0xff80000090907808 */ /* 0x008fe40001000000 */
[----:B------:R-:W-:Y:S01]  /*1e780*/  FMNMX.FTZ R195, R141, R128, !PT ;  /* 0x000000808dc37209 */ /* 0x000fe20007810000 */
[----:B------:R-:W-:Y:S01]  /*1e790*/  FMUL.FTZ R128, R2, R129 ;  /* 0x0000008102807220 */ /* 0x000fe20000410000 */
[----:B------:R-:W-:Y:S01]  /*1e7a0*/  ISETP.GT.AND P2, PT, R166, 0x79, PT ;  /* 0x00000079a600780c */ /* 0x000fe20003f44270 */
[----:B------:R-:W-:Y:S01]  /*1e7b0*/  MUFU.TANH R134, R134 ;  /* 0x0000008600867308 */ /* 0x000fe20000002400 */
[----:B------:R-:W-:Y:S01]  /*1e7c0*/  FSEL R145, R145, -INF , P0 ;  /* 0xff80000091917808 */ /* 0x000fe20000000000 */
[----:B------:R-:W-:-:S02]  /*1e7d0*/  WARPGROUP.DEPBAR.LE gsb0, 0x0 ;  /* 0x00008000000079c5 */ /* 0x000fc40000010000 */
[----:B------:R-:W-:Y:S01]  /*1e7e0*/  FMNMX.FTZ R196, R144, R195, !PT ;  /* 0x000000c390c47209 */ /* 0x000fe20007810000 */
[----:B------:R-:W-:Y:S01]  /*1e7f0*/  FMUL.FTZ R195, R2, R132 ;  /* 0x0000008402c37220 */ /* 0x000fe20000410000 */
[----:B------:R-:W-:Y:S01]  /*1e800*/  ISETP.GT.AND P0, PT, R166, 0x80, PT ;  /* 0x00000080a600780c */ /* 0x000fe20003f04270 */
[----:B------:R-:W-:Y:S01]  /*1e810*/  WARPGROUP.ARRIVE ;  /* 0x00000000000079c5 */ /* 0x000fe20000000000 */
[----:B------:R-:W-:Y:S01]  /*1e820*/  FSEL R148, R148, -INF , P2 ;  /* 0xff80000094947808 */ /* 0x000fe20001000000 */
[----:B------:R-:W2:Y:S01]  /*1e830*/  MUFU.TANH R128, R128 ;  /* 0x0000008000807308 */ /* 0x000ea20000002400 */
[----:B------:R-:W-:Y:S02]  /*1e840*/  FMNMX.FTZ R197, R145, R196, !PT ;  /* 0x000000c491c57209 */ /* 0x000fe40007810000 */
[----:B------:R-:W-:Y:S01]  /*1e850*/  ISETP.GT.AND P2, PT, R166, 0x81, PT ;  /* 0x00000081a600780c */ /* 0x000fe20003f44270 */
[----:B------:R-:W-:Y:S01]  /*1e860*/  QGMMA.64x192x32.F32.E4M3.E4M3 R24, R200, gdesc[UR4], R24, gsb0 ;  /* 0x02e00004c8187df3 */ /* 0x000fe20008000818 */
[----:B------:R-:W-:-:S02]  /*1e870*/  FSEL R129, R120, -INF , P0 ;  /* 0xff80000078817808 */ /* 0x000fc40000000000 */
[----:B------:R-:W-:Y:S01]  /*1e880*/  FMNMX.FTZ R132, R148, R197, !PT ;  /* 0x000000c594847209 */ /* 0x000fe20007810000 */
[----:B------:R3:W4:Y:S01]  /*1e890*/  MUFU.TANH R120, R195 ;  /* 0x000000c300787308 */ /* 0x0007220000002400 */
        /* <DEDUP_REMOVED lines=9> */
[----:B------:R-:W-:Y:S01]  /*1e930*/  FMUL.FTZ R10, R2, R142 ;  /* 0x0000008e020a7220 */ /* 0x000fe20000410000 */
[----:B---3--:R-:W-:Y:S02]  /*1e940*/  FMNMX.FTZ R195, R149, R196, !PT ;  /* 0x000000c495c37209 */ /* 0x008fe40007810000 */
[----:B------:R-:W-:Y:S02]  /*1e950*/  ISETP.GT.AND P2, PT, R166, 0x91, PT ;  /* 0x00000091a600780c */ /* 0x000fe40003f44270 */
[----:B-1----:R-:W-:-:S02]  /*1e960*/  FSEL R142, R125, -INF , P0 ;  /* 0xff8000007d8e7808 */ /* 0x002fc40000000000 */
[----:B------:R-:W-:Y:S01]  /*1e970*/  FMNMX.FTZ R195, R132, R195, !PT ;  /* 0x000000c384c37209 */ /* 0x000fe20007810000 */
[----:B------:R0:W1:Y:S01]  /*1e980*/  MUFU.TANH R125, R10 ;  /* 0x0000000a007d7308 */ /* 0x0000620000002400 */
[----:B------:R-:W-:Y:S02]  /*1e990*/  ISETP.GT.AND P0, PT, R166, 0x98, PT ;  /* 0x00000098a600780c */ /* 0x000fe40003f04270 */
[----:B--2---:R-:W-:Y:S02]  /*1e9a0*/  FSEL R128, R128, -INF , P2 ;  /* 0xff80000080807808 */ /* 0x004fe40001000000 */
[----:B------:R-:W-:Y:S01]  /*1e9b0*/  FMNMX.FTZ R197, R142, R195, !PT ;  /* 0x000000c38ec57209 */ /* 0x000fe20007810000 */
[----:B------:R-:W-:Y:S01]  /*1e9c0*/  FMUL.FTZ R195, R2, R143 ;  /* 0x0000008f02c37220 */ /* 0x000fe20000410000 */
[----:B----4-:R-:W-:Y:S02]  /*1e9d0*/  FSEL R143, R120, -INF , P0 ;  /* 0xff800000788f7808 */ /* 0x010fe40000000000 */
[----:B------:R-:W-:-:S02]  /*1e9e0*/  ISETP.GT.AND P2, PT, R166, 0x99, PT ;  /* 0x00000099a600780c */ /* 0x000fc40003f44270 */
[----:B------:R-:W-:Y:S01]  /*1e9f0*/  FMNMX.FTZ R120, R128, R197, !PT ;  /* 0x000000c580787209 */ /* 0x000fe20007810000 */
[----:B------:R-:W2:Y:S01]  /*1ea00*/  MUFU.TANH R195, R195 ;  /* 0x000000c300c37308 */ /* 0x000ea20000002400 */
[----:B------:R-:W-:Y:S02]  /*1ea10*/  FSEL R133, R133, -INF , P2 ;  /* 0xff80000085857808 */ /* 0x000fe40001000000 */
[----:B------:R-:W-:Y:S02]  /*1ea20*/  FMNMX.FTZ R120, R143, R120, !PT ;  /* 0x000000788f787209 */ /* 0x000fe40007810000 */
[----:B------:R-:W-:Y:S02]  /*1ea30*/  LOP3.LUT R199, R219, 0x7f, RZ, 0xc0, !PT ;  /* 0x0000007fdbc77812 */ /* 0x000fe400078ec0ff */
[----:B0-----:R-:W-:Y:S01]  /*1ea40*/  FMNMX.FTZ R10, R133, R120, !PT ;  /* 0x00000078850a7209 */ /* 0x001fe20007810000 */
[----:B------:R-:W0:Y:S04]  /*1ea50*/  S2R R219, SR_TID.X ;  /* 0x0000000000db7919 */ /* 0x000e280000002100 */
[----:B------:R-:W3:Y:S02]  /*1ea60*/  SHFL.BFLY PT, R120, R10, 0x2, 0x1f ;  /* 0x0c401f000a787f89 */ /* 0x000ee400000e0000 */
[----:B---3--:R-:W-:-:S05]  /*1ea70*/  FMNMX.FTZ R10, R10, R120, !PT ;  /* 0x000000780a0a7209 */ /* 0x008fca0007810000 */
[----:B------:R-:W3:Y:S02]  /*1ea80*/  SHFL.BFLY PT, R120, R10, 0x1, 0x1f ;  /* 0x0c201f000a787f89 */ /* 0x000ee400000e0000 */
[----:B---3--:R-:W-:Y:S01]  /*1ea90*/  FMNMX.FTZ R10, R10, R120, !PT ;  /* 0x000000780a0a7209 */ /* 0x008fe20007810000 */
[----:B------:R-:W-:-:S03]  /*1eaa0*/  IMAD.U32 R120, RZ, RZ, UR57 ;  /* 0x00000039ff787e24 */ /* 0x000fc6000f8e00ff */
[C---:B------:R-:W-:Y:S01]  /*1eab0*/  FSETP.NEU.FTZ.AND P0, PT, R10.reuse, -INF , PT ;  /* 0xff8000000a00780b */ /* 0x040fe20003f1d000 */
[----:B------:R-:W-:-:S05]  /*1eac0*/  FFMA.FTZ R196, R10, R120, -8 ;  /* 0xc10000000ac47423 */ /* 0x000fca0000010078 */
[----:B------:R-:W-:-:S05]  /*1ead0*/  FSEL R196, R196, RZ, P0 ;  /* 0x000000ffc4c47208 */ /* 0x000fca0000000000 */
[-CC-:B------:R-:W-:Y:S01]  /*1eae0*/  FFMA.FTZ R197, R189, R120.reuse, -R196.reuse ;  /* 0x00000078bdc57223 */ /* 0x180fe200000108c4 */
[----:B------:R-:W-:Y:S02]  /*1eaf0*/  VIADD R189, R166, 0x8 ;  /* 0x00000008a6bd7836 */ /* 0x000fe40000000000 */
[-CC-:B------:R-:W-:Y:S01]  /*1eb00*/  FFMA.FTZ R198, R193, R120.reuse, -R196.reuse ;  /* 0x00000078c1c67223 */ /* 0x180fe200000108c4 */
[----:B------:R-:W-:-:S01]  /*1eb10*/  FFMA.FTZ R7, R7, R120, -R196 ;  /* 0x0000007807077223 */ /* 0x000fc200000108c4 */
[----:B------:R3:W-:Y:S01]  /*1eb20*/  MUFU.EX2 R166, R197 ;  /* 0x000000c500a67308 */ /* 0x0007e20000000800 */
[----:B------:R-:W-:-:S01]  /*1eb30*/  FFMA.FTZ R136, R136, R120, -R196 ;  /* 0x0000007888887223 */ /* 0x000fc200000108c4 */
[----:B------:R-:W-:Y:S01]  /*1eb40*/  ISETP.GT.AND P4, PT, R189, RZ, PT ;  /* 0x000000ffbd00720c */ /* 0x000fe20003f84270 */
[----:B------:R-:W-:-:S01]  /*1eb50*/  FFMA.FTZ R13, R13, R120, -R196 ;  /* 0x000000780d0d7223 */ /* 0x000fc200000108c4 */
[----:B------:R-:W-:Y:S01]  /*1eb60*/  ISETP.GT.AND P5, PT, R189, 0x1, PT ;  /* 0x00000001bd00780c */ /* 0x000fe20003fa4270 */
[----:B------:R-:W-:-:S01]  /*1eb70*/  FFMA.FTZ R21, R21, R120, -R196 ;  /* 0x0000007815157223 */ /* 0x000fc200000108c4 */
[----:B------:R-:W-:Y:S01]  /*1eb80*/  ISETP.GT.AND P2, PT, R189, 0x8, PT ;  /* 0x00000008bd00780c */ /* 0x000fe20003f44270 */
[----:B------:R-:W-:-:S01]  /*1eb90*/  FFMA.FTZ R185, R185, R120, -R196 ;  /* 0x00000078b9b97223 */ /* 0x000fc200000108c4 */
[----:B------:R-:W-:Y:S01]  /*1eba0*/  FSEL R12, R12, -INF , P5 ;  /* 0xff8000000c0c7808 */ /* 0x000fe20002800000 */
[----:B---3--:R-:W-:-:S01]  /*1ebb0*/  FFMA.FTZ R197, R191, R120, -R196 ;  /* 0x00000078bfc57223 */ /* 0x008fc200000108c4 */
[----:B------:R-:W-:Y:S01]  /*1ebc0*/  FSEL R191, R11, -INF , P4 ;  /* 0xff8000000bbf7808 */ /* 0x000fe20002000000 */
[----:B------:R-:W-:-:S01]  /*1ebd0*/  FFMA.FTZ R187, R187, R120, -R196 ;  /* 0x00000078bbbb7223 */ /* 0x000fc200000108c4 */
[----:B------:R-:W-:Y:S01]  /*1ebe0*/  ISETP.GT.AND P3, PT, R189, 0x9, PT ;  /* 0x00000009bd00780c */ /* 0x000fe20003f64270 */
[----:B------:R3:W-:Y:S01]  /*1ebf0*/  MUFU.EX2 R11, R197 ;  /* 0x000000c5000b7308 */ /* 0x0007e20000000800 */
[----:B------:R-:W-:Y:S01]  /*1ec00*/  FSEL R193, R20, -INF , P2 ;  /* 0xff80000014c17808 */ /* 0x000fe20001000000 */
[-CC-:B------:R-:W-:Y:S01]  /*1ec10*/  FFMA.FTZ R169, R169, R120.reuse, -R196.reuse ;  /* 0x00000078a9a97223 */ /* 0x180fe200000108c4 */
[----:B------:R-:W-:Y:S01]  /*1ec20*/  ISETP.GT.AND P4, PT, R189, 0x10, PT ;  /* 0x00000010bd00780c */ /* 0x000fe20003f84270 */
[-CC-:B------:R-:W-:Y:S01]  /*1ec30*/  FFMA.FTZ R172, R172, R120.reuse, -R196.reuse ;  /* 0x00000078acac7223 */ /* 0x180fe200000108c4 */
[----:B------:R-:W-:Y:S01]  /*1ec40*/  FSEL R184, R184, -INF , P3 ;  /* 0xff800000b8b87808 */ /* 0x000fe20001800000 */
[--C-:B------:R-:W-:Y:S01]  /*1ec50*/  FFMA.FTZ R173, R173, R120, -R196.reuse ;  /* 0x00000078adad7223 */ /* 0x100fe200000108c4 */
[----:B------:R-:W-:Y:S01]  /*1ec60*/  ISETP.GT.AND P5, PT, R189, 0x11, PT ;  /* 0x00000011bd00780c */ /* 0x000fe20003fa4270 */
[----:B------:R4:W-:Y:S01]  /*1ec70*/  MUFU.EX2 R20, R198 ;  /* 0x000000c600147308 */ /* 0x0009e20000000800 */
[----:B---3--:R-:W-:Y:S01]  /*1ec80*/  FMNMX.FTZ R197, R191, R4, !PT ;  /* 0x00000004bfc57209 */ /* 0x008fe20007810000 */
[-CC-:B------:R-:W-:Y:S01]  /*1ec90*/  FFMA.FTZ R176, R176, R120.reuse, -R196.reuse ;  /* 0x00000078b0b07223 */ /* 0x180fe200000108c4 */
[----:B------:R-:W-:Y:S01]  /*1eca0*/  FSEL R186, R186, -INF , P4 ;  /* 0xff800000baba7808 */ /* 0x000fe20002000000 */
[-CC-:B------:R-:W-:Y:S01]  /*1ecb0*/  FFMA.FTZ R177, R177, R120.reuse, -R196.reuse ;  /* 0x00000078b1b17223 */ /* 0x180fe200000108c4 */
[----:B------:R-:W-:Y:S01]  /*1ecc0*/  FMNMX.FTZ R197, R12, R197, !PT ;  /* 0x000000c50cc57209 */ /* 0x000fe20007810000 */
[-CC-:B------:R-:W-:Y:S01]  /*1ecd0*/  FFMA.FTZ R180, R180, R120.reuse, -R196.reuse ;  /* 0x00000078b4b47223 */ /* 0x180fe200000108c4 */
[----:B------:R-:W-:Y:S01]  /*1ece0*/  ISETP.GT.AND P2, PT, R189, 0x18, PT ;  /* 0x00000018bd00780c */ /* 0x000fe20003f44270 */
[-CC-:B------:R-:W-:Y:S01]  /*1ecf0*/  FFMA.FTZ R181, R181, R120.reuse, -R196.reuse ;  /* 0x00000078b5b57223 */ /* 0x180fe200000108c4 */
[----:B------:R-:W-:Y:S01]  /*1ed00*/  FMNMX.FTZ R197, R193, R197, !PT ;  /* 0x000000c5c1c57209 */ /* 0x000fe20007810000 */
[-CC-:B----4-:R-:W-:Y:S01]  /*1ed10*/  FFMA.FTZ R198, R121, R120.reuse, -R196.reuse ;  /* 0x0000007879c67223 */ /* 0x190fe200000108c4 */
[----:B------:R-:W-:Y:S01]  /*1ed20*/  FSEL R188, R188, -INF , P5 ;  /* 0xff800000bcbc7808 */ /* 0x000fe20002800000 */
[-CC-:B------:R-:W-:Y:S01]  /*1ed30*/  FFMA.FTZ R183, R183, R120.reuse, -R196.reuse ;  /* 0x00000078b7b77223 */ /* 0x180fe200000108c4 */
[----:B------:R-:W-:Y:S01]  /*1ed40*/  FMNMX.FTZ R197, R184, R197, !PT ;  /* 0x000000c5b8c57209 */ /* 0x000fe20007810000 */
[-CC-:B------:R-:W-:Y:S01]  /*1ed50*/  FFMA.FTZ R153, R153, R120.reuse, -R196.reuse ;  /* 0x0000007899997223 */ /* 0x180fe200000108c4 */
[----:B------:R-:W-:Y:S01]  /*1ed60*/  ISETP.GT.AND P3, PT, R189, 0x19, PT ;  /* 0x00000019bd00780c */ /* 0x000fe20003f64270 */
[-CC-:B------:R-:W-:Y:S01]  /*1ed70*/  FFMA.FTZ R156, R156, R120.reuse, -R196.reuse ;  /* 0x000000789c9c7223 */ /* 0x180fe200000108c4 */
[----:B------:R-:W-:Y:S01]  /*1ed80*/  FMNMX.FTZ R197, R186, R197, !PT ;  /* 0x000000c5bac57209 */ /* 0x000fe20007810000 */
[-CC-:B------:R-:W-:Y:S01]  /*1ed90*/  FFMA.FTZ R157, R157, R120.reuse, -R196.reuse ;  /* 0x000000789d9d7223 */ /* 0x180fe200000108c4 */
[----:B------:R-:W-:Y:S01]  /*1eda0*/  FSEL R190, R190, -INF , P2 ;  /* 0xff800000bebe7808 */ /* 0x000fe20001000000 */
[-CC-:B------:R-:W-:Y:S01]  /*1edb0*/  FFMA.FTZ R159, R159, R120.reuse, -R196.reuse ;  /* 0x000000789f9f7223 */ /* 0x180fe200000108c4 */
[----:B------:R-:W-:Y:S01]  /*1edc0*/  FMNMX.FTZ R197, R188, R197, !PT ;  /* 0x000000c5bcc57209 */ /* 0x000fe20007810000 */
[-CC-:B------:R-:W-:Y:S01]  /*1edd0*/  FFMA.FTZ R161, R161, R120.reuse, -R196.reuse ;  /* 0x00000078a1a17223 */ /* 0x180fe200000108c4 */
[----:B------:R-:W-:Y:S01]  /*1ede0*/  ISETP.GT.AND P4, PT, R189, 0x20, PT ;  /* 0x00000020bd00780c */ /* 0x000fe20003f84270 */
        /* <DEDUP_REMOVED lines=28> */
[----:B------:R-:W-:Y:S01]  /*1efb0*/  FFMA.FTZ R143, R143, R120, -R196 ;  /* 0x000000788f8f7223 */ /* 0x000fe200000108c4 */
[----:B------:R-:W-:Y:S01]  /*1efc0*/  ISETP.GT.AND P5, PT, R189, 0x31, PT ;  /* 0x00000031bd00780c */ /* 0x000fe20003fa4270 */
[----:B------:R-:W-:Y:S01]  /*1efd0*/  MUFU.EX2 R7, R7 ;  /* 0x0000000700077308 */ /* 0x000fe20000000800 */
[----:B------:R-:W-:-:S02]  /*1efe0*/  FSEL R175, R175, -INF , P4 ;  /* 0xff800000afaf7808 */ /* 0x000fc40002000000 */
[----:B------:R-:W-:Y:S02]  /*1eff0*/  FMNMX.FTZ R197, R174, R197, !PT ;  /* 0x000000c5aec57209 */ /* 0x000fe40007810000 */
[----:B------:R-:W-:Y:S02]  /*1f000*/  ISETP.GT.AND P2, PT, R189, 0x38, PT ;  /* 0x00000038bd00780c */ /* 0x000fe40003f44270 */
[----:B------:R-:W-:Y:S01]  /*1f010*/  FSEL R178, R178, -INF , P5 ;  /* 0xff800000b2b27808 */ /* 0x000fe20002800000 */
[----:B------:R-:W-:Y:S01]  /*1f020*/  MUFU.EX2 R136, R136 ;  /* 0x0000008800887308 */ /* 0x000fe20000000800 */
[----:B------:R-:W-:Y:S01]  /*1f030*/  FMNMX.FTZ R197, R175, R197, !PT ;  /* 0x000000c5afc57209 */ /* 0x000fe20007810000 */
[----:B------:R-:W-:Y:S02]  /*1f040*/  WARPGROUP.DEPBAR.LE gsb0, 0x0 ;  /* 0x00008000000079c5 */ /* 0x000fe40000010000 */
        /* <DEDUP_REMOVED lines=8> */
[----:B------:R-:W-:Y:S01]  /*1f0d0*/  MUFU.EX2 R21, R21 ;  /* 0x0000001500157308 */ /* 0x000fe20000000800 */
[----:B------:R-:W-:-:S02]  /*1f0e0*/  FSEL R152, R152, -INF , P4 ;  /* 0xff80000098987808 */ /* 0x000fc40002000000 */
[----:B------:R-:W-:Y:S02]  /*1f0f0*/  FMNMX.FTZ R197, R182, R197, !PT ;  /* 0x000000c5b6c57209 */ /* 0x000fe40007810000 */
[C---:B------:R-:W-:Y:S02]  /*1f100*/  ISETP.GT.AND P2, PT, R189.reuse, 0x48, PT ;  /* 0x00000048bd00780c */ /* 0x040fe40003f44270 */
        /* <DEDUP_REMOVED lines=34> */
[----:B-1----:R-:W-:-:S02]  /*1f330*/  FSEL R125, R125, -INF , P2 ;  /* 0xff8000007d7d7808 */ /* 0x002fc40001000000 */
[----:B------:R-:W-:Y:S01]  /*1f340*/  FMNMX.FTZ R197, R138, R197, !PT ;  /* 0x000000c58ac57209 */ /* 0x000fe20007810000 */
[----:B------:R-:W-:Y:S01]  /*1f350*/  MUFU.EX2 R180, R180 ;  /* 0x000000b400b47308 */ /* 0x000fe20000000800 */
[----:B------:R-:W-:Y:S02]  /*1f360*/  ISETP.GT.AND P4, PT, R189, 0x70, PT ;  /* 0x00000070bd00780c */ /* 0x000fe40003f84270 */
[----:B--2---:R-:W-:Y:S02]  /*1f370*/  FSEL R195, R195, -INF , P3 ;  /* 0xff800000c3c37808 */ /* 0x004fe40001800000 */
        /* <DEDUP_REMOVED lines=39> */
[----:B------:R-:W-:Y:S01]  /*1f5f0*/  ISETP.GT.AND P3, PT, R189, 0x99, PT ;  /* 0x00000099bd00780c */ /* 0x000fe20003f64270 */
[----:B------:R-:W-:-:S01]  /*1f600*/  FFMA.FTZ R189, R139, R120, -R196 ;  /* 0x000000788bbd7223 */ /* 0x000fc200000108c4 */
[----:B------:R-:W-:Y:S01]  /*1f610*/  FSEL R139, R134, -INF , P2 ;  /* 0xff800000868b7808 */ /* 0x000fe20001000000 */
[----:B------:R-:W-:-:S01]  /*1f620*/  FFMA.FTZ R196, R133, R120, -R196 ;  /* 0x0000007885c47223 */ /* 0x000fc200000108c4 */
[----:B------:R-:W-:Y:S01]  /*1f630*/  FMNMX.FTZ R197, R131, R197, !PT ;  /* 0x000000c583c57209 */ /* 0x000fe20007810000 */
[----:B------:R1:W-:Y:S01]  /*1f640*/  MUFU.EX2 R134, R189 ;  /* 0x000000bd00867308 */ /* 0x0003e20000000800 */
[----:B------:R-:W-:-:S07]  /*1f650*/  FSEL R135, R135, -INF , P3 ;  /* 0xff80000087877808 */ /* 0x000fce0001800000 */
[----:B------:R-:W-:Y:S01]  /*1f660*/  MUFU.EX2 R165, R165 ;  /* 0x000000a500a57308 */ /* 0x000fe20000000800 */
[----:B-1----:R-:W-:-:S04]  /*1f670*/  FMNMX.FTZ R189, R139, R197, !PT ;  /* 0x000000c58bbd7209 */ /* 0x002fc80007810000 */
[----:B------:R-:W-:-:S03]  /*1f680*/  FMNMX.FTZ R189, R135, R189, !PT ;  /* 0x000000bd87bd7209 */ /* 0x000fc60007810000 */
[----:B------:R-:W-:Y:S02]  /*1f690*/  MUFU.EX2 R194, R194 ;  /* 0x000000c200c27308 */ /* 0x000fe40000000800 */
[----:B------:R-:W1:Y:S06]  /*1f6a0*/  SHFL.BFLY PT, R197, R189, 0x2, 0x1f ;  /* 0x0c401f00bdc57f89 */ /* 0x000e6c00000e0000 */
[----:B------:R-:W-:Y:S08]  /*1f6b0*/  MUFU.EX2 R124, R124 ;  /* 0x0000007c007c7308 */ /* 0x000ff00000000800 */
[----:B------:R-:W-:Y:S08]  /*1f6c0*/  MUFU.EX2 R140, R140 ;  /* 0x0000008c008c7308 */ /* 0x000ff00000000800 */
[----:B------:R-:W-:Y:S01]  /*1f6d0*/  MUFU.EX2 R141, R141 ;  /* 0x0000008d008d7308 */ /* 0x000fe20000000800 */
[----:B-1----:R-:W-:-:S05]  /*1f6e0*/  FMNMX.FTZ R197, R189, R197, !PT ;  /* 0x000000c5bdc57209 */ /* 0x002fca0007810000 */
[----:B------:R-:W1:Y:S02]  /*1f6f0*/  SHFL.BFLY PT, R121, R197, 0x1, 0x1f ;  /* 0x0c201f00c5797f89 */ /* 0x000e6400000e0000 */
        /* <DEDUP_REMOVED lines=11> */
[----:B------:R-:W-:Y:S01]  /*1f7b0*/  FMUL.FTZ R5, R197, R120 ;  /* 0x00000078c5057220 */ /* 0x000fe20000410000 */
[----:B------:R-:W-:-:S02]  /*1f7c0*/  FSEL R197, R121, RZ, P0 ;  /* 0x000000ff79c57208 */ /* 0x000fc40000000000 */
[----:B------:R-:W-:Y:S01]  /*1f7d0*/  ISETP.NE.AND P0, PT, R199, RZ, PT ;  /* 0x000000ffc700720c */ /* 0x000fe20003f05270 */
[----:B------:R-:W-:-:S01]  /*1f7e0*/  FFMA.FTZ R191, R191, R120, -R133 ;  /* 0x00000078bfbf7223 */ /* 0x000fc20000010885 */
[----:B------:R-:W-:Y:S01]  /*1f7f0*/  FFMA.FTZ R12, R12, R120, -R133 ;  /* 0x000000780c0c7223 */ /* 0x000fe20000010885 */
[----:B------:R-:W-:-:S01]  /*1f800*/  FADD.FTZ R197, -R197, R4 ;  /* 0x00000004c5c57221 */ /* 0x000fc20000010100 */
[----:B------:R-:W1:Y:S01]  /*1f810*/  MUFU.EX2 R5, R5 ;  /* 0x0000000500057308 */ /* 0x000e620000000800 */
[----:B------:R-:W-:-:S01]  /*1f820*/  FFMA.FTZ R193, R193, R120, -R133 ;  /* 0x00000078c1c17223 */ /* 0x000fc20000010885 */
[-CC-:B------:R-:W-:Y:S01]  /*1f830*/  FFMA.FTZ R184, R184, R120.reuse, -R133.reuse ;  /* 0x00000078b8b87223 */ /* 0x180fe20000010885 */
[-C--:B------:R-:W-:Y:S01]  /*1f840*/  FMUL.FTZ R4, R197, R120.reuse ;  /* 0x00000078c5047220 */ /* 0x080fe20000410000 */
        /* <DEDUP_REMOVED lines=16> */
[----:B------:R-:W-:Y:S01]  /*1f950*/  FFMA.FTZ R154, R154, R120, -R133 ;  /* 0x000000789a9a7223 */ /* 0x000fe20000010885 */
[----:B------:R-:W-:-:S01]  /*1f960*/  FADD.FTZ R3, R136, R3 ;  /* 0x0000000388037221 */ /* 0x000fc20000010000 */
[-CC-:B------:R-:W-:Y:S01]  /*1f970*/  FFMA.FTZ R155, R155, R120.reuse, -R133.reuse ;  /* 0x000000789b9b7223 */ /* 0x180fe20000010885 */
[----:B------:R-:W-:-:S01]  /*1f980*/  FFMA.FTZ R158, R158, R120, -R133 ;  /* 0x000000789e9e7223 */ /* 0x000fc20000010885 */
[----:B------:R-:W1:Y:S01]  /*1f990*/  MUFU.EX2 R12, R12 ;  /* 0x0000000c000c7308 */ /* 0x000e620000000800 */
[----:B------:R-:W-:-:S01]  /*1f9a0*/  FADD.FTZ R3, R13, R3 ;  /* 0x000000030d037221 */ /* 0x000fc20000010000 */
[-CC-:B------:R-:W-:Y:S01]  /*1f9b0*/  FFMA.FTZ R160, R160, R120.reuse, -R133.reuse ;  /* 0x00000078a0a07223 */ /* 0x180fe20000010885 */
[----:B------:R-:W-:-:S01]  /*1f9c0*/  FFMA.FTZ R162, R162, R120, -R133 ;  /* 0x00000078a2a27223 */ /* 0x000fc20000010885 */
[----:B------:R-:W-:Y:S01]  /*1f9d0*/  FFMA.FTZ R164, R164, R120, -R133 ;  /* 0x00000078a4a47223 */ /* 0x000fe20000010885 */
[----:B------:R-:W-:-:S01]  /*1f9e0*/  FADD.FTZ R3, R21, R3 ;  /* 0x0000000315037221 */ /* 0x000fc20000010000 */
[-CC-:B------:R-:W-:Y:S01]  /*1f9f0*/  FFMA.FTZ R167, R167, R120.reuse, -R133.reuse ;  /* 0x00000078a7a77223 */ /* 0x180fe20000010885 */
[----:B------:R-:W-:-:S01]  /*1fa00*/  FFMA.FTZ R137, R137, R120, -R133 ;  /* 0x0000007889897223 */ /* 0x000fc20000010885 */
[----:B------:R-:W3:Y:S01]  /*1fa10*/  MUFU.EX2 R193, R193 ;  /* 0x000000c100c17308 */ /* 0x000ee20000000800 */
[----:B--2---:R-:W-:-:S01]  /*1fa20*/  FFMA.FTZ R0, R4, R0, R191 ;  /* 0x0000000004007223 */ /* 0x004fc200000100bf */
[----:B------:R-:W-:Y:S01]  /*1fa30*/  FADD.FTZ R3, R185, R3 ;  /* 0x00000003b9037221 */ /* 0x000fe20000010000 */
[----:B------:R-:W-:-:S01]  /*1fa40*/  FFMA.FTZ R138, R138, R120, -R133 ;  /* 0x000000788a8a7223 */ /* 0x000fc20000010885 */
[-CC-:B------:R-:W-:Y:S01]  /*1fa50*/  FFMA.FTZ R125, R125, R120.reuse, -R133.reuse ;  /* 0x000000787d7d7223 */ /* 0x180fe20000010885 */
[----:B------:R-:W-:-:S01]  /*1fa60*/  FFMA.FTZ R195, R195, R120, -R133 ;  /* 0x00000078c3c37223 */ /* 0x000fc20000010885 */
[----:B------:R-:W-:Y:S01]  /*1fa70*/  FADD.FTZ R3, R187, R3 ;  /* 0x00000003bb037221 */ /* 0x000fe20000010000 */
[----:B------:R-:W-:-:S01]  /*1fa80*/  FFMA.FTZ R146, R146, R120, -R133 ;  /* 0x0000007892927223 */ /* 0x000fc20000010885 */
[----:B------:R-:W2:Y:S01]  /*1fa90*/  MUFU.EX2 R184, R184 ;  /* 0x000000b800b87308 */ /* 0x000ea20000000800 */
[----:B-1----:R-:W-:-:S01]  /*1faa0*/  FADD.FTZ R0, R12, R0 ;  /* 0x000000000c007221 */ /* 0x002fc20000010000 */
[----:B------:R-:W-:Y:S01]  /*1fab0*/  FADD.FTZ R3, R166, R3 ;  /* 0x00000003a6037221 */ /* 0x000fe20000010000 */
[----:B------:R-:W-:-:S01]  /*1fac0*/  FFMA.FTZ R147, R147, R120, -R133 ;  /* 0x0000007893937223 */ /* 0x000fc20000010885 */
[-CC-:B------:R-:W-:Y:S01]  /*1fad0*/  FFMA.FTZ R150, R150, R120.reuse, -R133.reuse ;  /* 0x0000007896967223 */ /* 0x180fe20000010885 */
[----:B------:R-:W-:-:S01]  /*1fae0*/  FFMA.FTZ R151, R151, R120, -R133 ;  /* 0x0000007897977223 */ /* 0x000fc20000010885 */
[----:B------:R-:W-:Y:S01]  /*1faf0*/  FADD.FTZ R3, R11, R3 ;  /* 0x000000030b037221 */ /* 0x000fe20000010000 */
[----:B------:R-:W-:-:S01]  /*1fb00*/  FFMA.FTZ R122, R122, R120, -R133 ;  /* 0x000000787a7a7223 */ /* 0x000fc20000010885 */
[----:B------:R-:W1:Y:S01]  /*1fb10*/  MUFU.EX2 R186, R186 ;  /* 0x000000ba00ba7308 */ /* 0x000e620000000800 */
        /* <DEDUP_REMOVED lines=8> */
[----:B--2---:R-:W-:-:S01]  /*1fba0*/  FADD.FTZ R0, R184, R0 ;  /* 0x00000000b8007221 */ /* 0x004fc20000010000 */
[----:B------:R-:W-:Y:S01]  /*1fbb0*/  FADD.FTZ R3, R172, R3 ;  /* 0x00000003ac037221 */ /* 0x000fe20000010000 */
[----:B------:R-:W-:-:S01]  /*1fbc0*/  FFMA.FTZ R131, R131, R120, -R133 ;  /* 0x0000007883837223 */ /* 0x000fc20000010885 */
[-CC-:B------:R-:W-:Y:S01]  /*1fbd0*/  FFMA.FTZ R139, R139, R120.reuse, -R133.reuse ;  /* 0x000000788b8b7223 */ /* 0x180fe20000010885 */
[----:B------:R-:W-:-:S01]  /*1fbe0*/  FFMA.FTZ R133, R135, R120, -R133 ;  /* 0x0000007887857223 */ /* 0x000fc20000010885 */
[----:B------:R-:W-:Y:S01]  /*1fbf0*/  FADD.FTZ R3, R173, R3 ;  /* 0x00000003ad037221 */ /* 0x000fe20000010000 */
[----:B0-----:R-:W-:Y:S01]  /*1fc00*/  SHF.R.U32.HI R199, RZ, 0x7, R219 ;  /* 0x00000007ffc77819 */ /* 0x001fe200000116db */
[----:B------:R-:W0:Y:S01]  /*1fc10*/  MUFU.EX2 R190, R190 ;  /* 0x000000be00be7308 */ /* 0x000e220000000800 */
[----:B-1----:R-:W-:-:S01]  /*1fc20*/  FADD.FTZ R0, R186, R0 ;  /* 0x00000000ba007221 */ /* 0x002fc20000010000 */
[----:B------:R-:W-:Y:S01]  /*1fc30*/  FADD.FTZ R3, R176, R3 ;  /* 0x00000003b0037221 */ /* 0x000fe20000010000 */
[----:B------:R-:W-:-:S03]  /*1fc40*/  IADD3 R197, -R199, 0xb, RZ ;  /* 0x0000000bc7c57810 */ /* 0x000fc60007ffe1ff */
[----:B------:R-:W-:Y:S02]  /*1fc50*/  FADD.FTZ R3, R177, R3 ;  /* 0x00000003b1037221 */ /* 0x000fe40000010000 */
[----:B------:R-:W1:Y:S01]  /*1fc60*/  MUFU.EX2 R192, R192 ;  /* 0x000000c000c07308 */ /* 0x000e620000000800 */
[----:B---3--:R-:W-:-:S01]  /*1fc70*/  FADD.FTZ R0, R188, R0 ;  /* 0x00000000bc007221 */ /* 0x008fc20000010000 */
        /* <DEDUP_REMOVED lines=70> */
[----:B------:R-:W-:-:S04]  /*200e0*/  @!P0 IMAD R0, R9, 0x8, R16 ;  /* 0x0000000809008824 */ /* 0x000fc800078e0210 */
[----:B------:R-:W-:Y:S02]  /*200f0*/  @!P0 VIADD R0, R0, 0x33440 ;  /* 0x0003344000008836 */ /* 0x000fe40000000000 */
[----:B------:R-:W0:Y:S01]  /*20100*/  MUFU.EX2 R123, R123 ;  /* 0x0000007b007b7308 */ /* 0x000e220000000800 */
[----:B-1----:R-:W-:-:S02]  /*20110*/  FADD.FTZ R135, R151, R135 ;  /* 0x0000008797877221 */ /* 0x002fc40000010000 */
[----:B------:R-:W-:Y:S01]  /*20120*/  @!P0 PRMT R0, RZ, 0x654, R0 ;  /* 0x00000654ff008816 */ /* 0x000fe20000000000 */
[----:B------:R1:W-:Y:S06]  /*20130*/  BAR.ARV R197, 0x100 ;  /* 0x000400c50000751d */ /* 0x0003ec0000002000 */
[----:B------:R-:W3:Y:S01]  /*20140*/  MUFU.EX2 R149, R149 ;  /* 0x0000009500957308 */ /* 0x000ee20000000800 */
[----:B--2---:R-:W-:-:S01]  /*20150*/  FADD.FTZ R135, R122, R135 ;  /* 0x000000877a877221 */ /* 0x004fc20000010000 */
[----:B------:R2:W-:Y:S03]  /*20160*/  @!P0 SYNCS.ARRIVE.TRANS64.RED.A1T0 RZ, [R0+URZ], RZ ;  /* 0x000000ff00ff89a7 */ /* 0x0005e6000810043f */
[----:B0-----:R-:W-:-:S03]  /*20170*/  FADD.FTZ R135, R123, R135 ;  /* 0x000000877b877221 */ /* 0x001fc60000010000 */
[----:B------:R-:W0:Y:S08]  /*20180*/  MUFU.EX2 R126, R126 ;  /* 0x0000007e007e7308 */ /* 0x000e300000000800 */
[----:B------:R-:W4:Y:S01]  /*20190*/  MUFU.EX2 R132, R132 ;  /* 0x0000008400847308 */ /* 0x000f220000000800 */
[----:B---3--:R-:W-:-:S07]  /*201a0*/  FADD.FTZ R3, R149, R3 ;  /* 0x0000000395037221 */ /* 0x008fce0000010000 */
[----:B------:R-:W3:Y:S01]  /*201b0*/  MUFU.EX2 R127, R127 ;  /* 0x0000007f007f7308 */ /* 0x000ee20000000800 */
[----:B0-----:R-:W-:-:S07]  /*201c0*/  FADD.FTZ R135, R126, R135 ;  /* 0x000000877e877221 */ /* 0x001fce0000010000 */
[----:B------:R-:W0:Y:S01]  /*201d0*/  MUFU.EX2 R142, R142 ;  /* 0x0000008e008e7308 */ /* 0x000e220000000800 */
[----:B----4-:R-:W-:-:S07]  /*201e0*/  FADD.FTZ R3, R132, R3 ;  /* 0x0000000384037221 */ /* 0x010fce0000010000 */
        /* <DEDUP_REMOVED lines=18> */
.L_x_5146:
[----:B------:R-:W-:Y:S01]  /*20310*/  F2FP.SATFINITE.E4M3.F32.PACK_AB_MERGE_C R13, R21, R13, RZ ;  /* 0x0000000d150d723e */ /* 0x000fe200048070ff */
[----:B------:R-:W-:Y:S01]  /*20320*/  FMUL.FTZ R24, R24, R5 ;  /* 0x0000000518187220 */ /* 0x000fe20000410000 */
[----:B------:R-:W-:Y:S01]  /*20330*/  ISETP.GT.AND P0, PT, R6, R15, PT ;  /* 0x0000000f0600720c */ /* 0x000fe20003f04270 */
[----:B------:R-:W-:Y:S01]  /*20340*/  FMUL.FTZ R25, R25, R5 ;  /* 0x0000000519197220 */ /* 0x000fe20000410000 */
[----:B------:R-:W-:Y:S01]  /*20350*/  F2FP.SATFINITE.E4M3.F32.PACK_AB_MERGE_C R216, R136, R7, R13 ;  /* 0x0000000788d8723e */ /* 0x000fe2000480700d */
[-C--:B------:R-:W-:Y:S01]  /*20360*/  FMUL.FTZ R28, R28, R5.reuse ;  /* 0x000000051c1c7220 */ /* 0x080fe20000410000 */
        /* <DEDUP_REMOVED lines=143> */
.L_x_5136:
[----:B------:R-:W-:-:S13]  /*20c60*/  ISETP.GE.AND P0, PT, R6, RZ, PT ;  /* 0x000000ff0600720c */ /* 0x000fda0003f06270 */
[----:B------:R-:W-:Y:S05]  /*20c70*/  @!P0 BRA `(.L_x_5148) ;  /* 0x0000003c009c8947 */ /* 0x000fea0003800000 */
[----:B------:R-:W-:Y:S01]  /*20c80*/  IMAD.MOV.U32 R4, RZ, RZ, R121 ;  /* 0x000000ffff047224 */ /* 0x000fe200078e0079 */
[----:B------:R-:W-:Y:S01]  /*20c90*/  MOV R5, R10 ;  /* 0x0000000a00057202 */ /* 0x000fe20000000f00 */
[----:B------:R-:W-:Y:S02]  /*20ca0*/  IMAD.MOV.U32 R7, RZ, RZ, R220 ;  /* 0x000000ffff077224 */ /* 0x000fe400078e00dc */
[----:B------:R-:W-:-:S07]  /*20cb0*/  IMAD.MOV.U32 R8, RZ, RZ, R146 ;  /* 0x000000ffff087224 */ /* 0x000fce00078e0092 */
.L_x_5159:
        /* <DEDUP_REMOVED lines=8> */
.L_x_5150:
        /* <DEDUP_REMOVED lines=8> */
.L_x_5151:
[----:B------:R-:W-:Y:S04]  /*20dc0*/  BSSY B0, `(.L_x_5149) ;  /* 0x0000004000007945 */ /* 0x000fe80003800000 */
[----:B-1----:R-:W-:Y:S05]  /*20dd0*/  @P2 BRA `(.L_x_5152) ;  /* 0x0000000000082947 */ /* 0x002fea0003800000 */
[----:B------:R-:W1:Y:S02]  /*20de0*/  SYNCS.PHASECHK.TRANS64.TRYWAIT P2, [R9+URZ+0x33430], R10 ;  /* 0x0334300a090075a7 */ /* 0x000e64000804017f */
[----:B-1----:R-:W-:Y:S05]  /*20df0*/  @!P2 BRA `(.L_x_5153) ;  /* 0x000000fc005ca947 */ /* 0x002fea0003800000 */
.L_x_5152:
[----:B------:R-:W-:Y:S05]  /*20e00*/  BSYNC B0 ;  /* 0x0000000000007941 */ /* 0x000fea0003800000 */
.L_x_5149:
[----:B01----:R-:W0:Y:S01]  /*20e10*/  S2R R9, SR_TID.X ;  /* 0x0000000000097919 */ /* 0x003e220000002100 */
[----:B------:R-:W-:Y:S05]  /*20e20*/  WARPSYNC.ALL ;  /* 0x0000000000007948 */ /* 0x000fea0003800000 */
[----:B------:R-:W-:Y:S01]  /*20e30*/  IMAD.MOV.U32 R11, RZ, RZ, -0x7fffffe0 ;  /* 0x80000020ff0b7424 */ /* 0x000fe200078e00ff */
[----:B------:R-:W-:Y:S01]  /*20e40*/  UMOV UR48, UR24 ;  /* 0x0000001800307c82 */ /* 0x000fe20008000000 */
[----:B------:R-:W-:Y:S01]  /*20e50*/  UMOV UR49, UR25 ;  /* 0x0000001900317c82 */ /* 0x000fe20008000000 */
[----:B------:R-:W-:Y:S01]  /*20e60*/  MOV R13, 0x80000020 ;  /* 0x80000020000d7802 */ /* 0x000fe20000000f00 */
[----:B------:R-:W-:Y:S01]  /*20e70*/  UMOV UR44, UR24 ;  /* 0x00000018002c7c82 */ /* 0x000fe20008000000 */
[----:B------:R-:W-:Y:S01]  /*20e80*/  R2UR UR51, R11 ;  /* 0x000000000b3372ca */ /* 0x000fe200000e0000 */
[----:B------:R-:W-:Y:S01]  /*20e90*/  UMOV UR45, UR25 ;  /* 0x00000019002d7c82 */ /* 0x000fe20008000000 */
[C---:B------:R-:W-:Y:S01]  /*20ea0*/  R2UR UR47, R13.reuse ;  /* 0x000000000d2f72ca */ /* 0x040fe200000e0000 */
        /* <DEDUP_REMOVED lines=13> */
[----:B0-----:R-:W-:Y:S02]  /*20f80*/  SHF.R.U32.HI R10, RZ, 0x7, R9 ;  /* 0x00000007ff0a7819 */ /* 0x001fe40000011609 */
[----:B------:R-:W-:-:S03]  /*20f90*/  IADD3 R9, R8, 0x1, RZ ;  /* 0x0000000108097810 */ /* 0x000fc60007ffe0ff */
        /* <DEDUP_REMOVED lines=96> */
[----:B------:R-:W-:Y:S02]  /*215a0*/  MOV R13, 0x80000020 ;  /* 0x80000020000d7802 */ /* 0x000fe40000000f00 */
[----:B------:R-:W-:Y:S01]  /*215b0*/  R2UR UR14, R12 ;  /* 0x000000000c0e72ca */ /* 0x000fe200000e0000 */
[----:B------:R-:W-:Y:S01]  /*215c0*/  VIADD R12, R10, 0x302 ;  /* 0x000003020a0c7836 */ /* 0x000fe20000000000 */
[----:B------:R-:W-:Y:S01]  /*215d0*/  R2UR UR15, R13 ;  /* 0x000000000d0f72ca */ /* 0x000fe200000e0000 */
[----:B------:R-:W-:Y:S01]  /*215e0*/  IMAD.MOV.U32 R13, RZ, RZ, -0x7fffffe0 ;  /* 0x80000020ff0d7424 */ /* 0x000fe200078e00ff */
[----:B------:R-:W-:-:S02]  /*215f0*/  WARPGROUP.DEPBAR.LE gsb0, 0x0 ;  /* 0x00008000000079c5 */ /* 0x000fc40000010000 */
        /* <DEDUP_REMOVED lines=105> */
[C---:B------:R-:W-:Y:S01]  /*21c90*/  IADD3 R12, R10.reuse, 0x682, RZ ;  /* 0x000006820a0c7810 */ /* 0x040fe20007ffe0ff */
[----:B------:R-:W-:Y:S01]  /*21ca0*/  VIADD R10, R10, 0x702 ;  /* 0x000007020a0a7836 */ /* 0x000fe20000000000 */
        /* <DEDUP_REMOVED lines=33> */
.L_x_5155:
[----:B------:R-:W-:Y:S01]  /*21ec0*/  SHF.L.U32 R7, R7, 0x1f, RZ ;  /* 0x0000001f07077819 */ /* 0x000fe200000006ff */
[----:B------:R-:W-:-:S04]  /*21ed0*/  IMAD R10, R8, 0x8, R16 ;  /* 0x00000008080a7824 */ /* 0x000fc800078e0210 */
[----:B------:R0:W1:Y:S01]  /*21ee0*/  SYNCS.PHASECHK.TRANS64.TRYWAIT P0, [R10+URZ+0x33450], R7 ;  /* 0x033450070a0075a7 */ /* 0x000062000800017f */
[----:B------:R-:W-:Y:S05]  /*21ef0*/  @!P1 BRA `(.L_x_5156) ;  /* 0x0000000000049947 */ /* 0x000fea0003800000 */
[----:B------:R-:W-:Y:S01]  /*21f00*/  BPT.TRAP 0x1 ;  /* 0x000000040000795c */ /* 0x000fe20000300000 */
.L_x_5156:
[----:B-1----:R-:W-:Y:S05]  /*21f10*/  @P0 BRA `(.L_x_5154) ;  /* 0x0000000000080947 */ /* 0x002fea0003800000 */
[----:B------:R-:W1:Y:S02]  /*21f20*/  SYNCS.PHASECHK.TRANS64.TRYWAIT P0, [R10+URZ+0x33450], R7 ;  /* 0x033450070a0075a7 */ /* 0x000e64000800017f */
[----:B-1----:R-:W-:Y:S05]  /*21f30*/  @!P0 BRA `(.L_x_5157) ;  /* 0x000000ec00208947 */ /* 0x002fea0003800000 */
.L_x_5154:
[----:B01----:R-:W-:Y:S01]  /*21f40*/  IADD3 R7, R16, 0x200, RZ ;  /* 0x0000020010077810 */ /* 0x003fe20007ffe0ff */
[----:B------:R-:W-:Y:S01]  /*21f50*/  IMAD.MOV.U32 R11, RZ, RZ, -0x3ffffff0 ;  /* 0xc0000010ff0b7424 */ /* 0x000fe200078e00ff */
[----:B------:R-:W-:Y:S05]  /*21f60*/  WARPSYNC.ALL ;  /* 0x0000000000007948 */ /* 0x000fea0003800000 */
[----:B------:R-:W-:Y:S01]  /*21f70*/  SHF.R.U32.HI R7, RZ, 0x4, R7 ;  /* 0x00000004ff077819 */ /* 0x000fe20000011607 */
[----:B------:R-:W-:Y:S01]  /*21f80*/  WARPGROUP.ARRIVE ;  /* 0x00000000000079c5 */ /* 0x000fe20000000000 */
[----:B------:R-:W-:Y:S01]  /*21f90*/  R2UR UR7, R11 ;  /* 0x000000000b0772ca */ /* 0x000fe200000e0000 */
[----:B------:R-:W-:Y:S01]  /*21fa0*/  IMAD.MOV.U32 R13, RZ, RZ, -0x3ffffff0 ;  /* 0xc0000010ff0d7424 */ /* 0x000fe200078e00ff */
[----:B------:R-:W-:Y:S01]  /*21fb0*/  LOP3.LUT R7, R7, 0x3fff, RZ, 0xc0, !PT ;  /* 0x00003fff07077812 */ /* 0x000fe200078ec0ff */
[C---:B------:R-:W-:Y:S01]  /*21fc0*/  FMUL.FTZ R11, R2.reuse, R185 ;  /* 0x000000b9020b7220 */ /* 0x040fe20000410000 */
[C---:B------:R-:W-:Y:S01]  /*21fd0*/  FMUL.FTZ R15, R2.reuse, R188 ;  /* 0x000000bc020f7220 */ /* 0x040fe20000410000 */
[C---:B------:R-:W-:Y:S01]  /*21fe0*/  FMUL.FTZ R20, R2.reuse, R189 ;  /* 0x000000bd02147220 */ /* 0x040fe20000410000 */
[----:B------:R-:W-:Y:S01]  /*21ff0*/  LOP3.LUT R7, R7, 0x10000, RZ, 0xfc, !PT ;  /* 0x0001000007077812 */ /* 0x000fe200078efcff */
[C---:B------:R-:W-:Y:S01]  /*22000*/  FMUL.FTZ R21, R2.reuse, R190 ;  /* 0x000000be02157220 */ /* 0x040fe20000410000 */
[C---:B------:R-:W-:Y:S01]  /*22010*/  FMUL.FTZ R185, R2.reuse, R192 ;  /* 0x000000c002b97220 */ /* 0x040fe20000410000 */
[----:B------:R-:W-:Y:S01]  /*22020*/  MUFU.TANH R11, R11 ;  /* 0x0000000b000b7308 */ /* 0x000fe20000002400 */
        /* <DEDUP_REMOVED lines=23> */
[----:B------:R-:W1:Y:S01]  /*221a0*/  MUFU.TANH R20, R20 ;  /* 0x0000001400147308 */ /* 0x000e620000002400 */
[----:B------:R-:W-:Y:S01]  /*221b0*/  MOV R13, 0xc0000010 ;  /* 0xc0000010000d7802 */ /* 0x000fe20000000f00 */
        /* <DEDUP_REMOVED lines=63> */
[----:B------:R-:W3:Y:S07]  /*225b0*/  S2R R225, SR_TID.X ;  /* 0x0000000000e17919 */ /* 0x000eee0000002100 */
[----:B------:R-:W-:Y:S08]  /*225c0*/  MUFU.TANH R168, R168 ;  /* 0x000000a800a87308 */ /* 0x000ff00000002400 */
[----:B------:R-:W-:Y:S08]  /*225d0*/  MUFU.TANH R169, R169 ;  /* 0x000000a900a97308 */ /* 0x000ff00000002400 */
[----:B------:R-:W-:Y:S08]  /*225e0*/  MUFU.TANH R170, R170 ;  /* 0x000000aa00aa7308 */ /* 0x000ff00000002400 */
[----:B------:R-:W-:Y:S01]  /*225f0*/  MUFU.TANH R171, R171 ;  /* 0x000000ab00ab7308 */ /* 0x000fe20000002400 */
[----:B---3--:R-:W-:-:S04]  /*22600*/  LOP3.LUT R225, R225, 0x7f, RZ, 0xc0, !PT ;  /* 0x0000007fe1e17812 */ /* 0x008fc800078ec0ff */
[----:B------:R-:W-:Y:S02]  /*22610*/  ISETP.NE.AND P0, PT, R225, RZ, PT ;  /* 0x000000ffe100720c */ /* 0x000fe40003f05270 */
[----:B------:R-:W3:Y:S01]  /*22620*/  S2R R225, SR_TID.X ;  /* 0x0000000000e17919 */ /* 0x000ee20000002100 */
        /* <DEDUP_REMOVED lines=71> */
[----:B------:R-:W-:Y:S02]  /*22aa0*/  FMNMX.FTZ R195, R184, R195, !PT ;  /* 0x000000c3b8c37209 */ /* 0x000fe40007810000 */
[----:B-1----:R-:W-:-:S04]  /*22ab0*/  FMNMX.FTZ R194, R186, R194, !PT ;  /* 0x000000c2bac27209 */ /* 0x002fc80007810000 */
[----:B------:R-:W-:Y:S01]  /*22ac0*/  FMNMX.FTZ R194, R189, R194, !PT ;  /* 0x000000c2bdc27209 */ /* 0x000fe20007810000 */
[----:B------:R-:W1:Y:S01]  /*22ad0*/  MUFU.TANH R149, R149 ;  /* 0x0000009500957308 */ /* 0x000e620000002400 */
[----:B0-----:R-:W-:Y:S01]  /*22ae0*/  FMNMX.FTZ R120, R187, R195, !PT ;  /* 0x000000c3bb787209 */ /* 0x001fe20007810000 */
[----:B------:R-:W-:Y:S01]  /*22af0*/  FMUL.FTZ R195, R2, R121 ;  /* 0x0000007902c37220 */ /* 0x000fe20000410000 */
[----:B------:R-:W-:Y:S02]  /*22b00*/  FMNMX.FTZ R121, R190, R194, !PT ;  /* 0x000000c2be797209 */ /* 0x000fe40007810000 */
[----:B------:R-:W-:Y:S02]  /*22b10*/  FMNMX.FTZ R120, R188, R120, !PT ;  /* 0x00000078bc787209 */ /* 0x000fe40007810000 */
[----:B------:R-:W-:Y:S01]  /*22b20*/  FMNMX.FTZ R121, R168, R121, !PT ;  /* 0x00000079a8797209 */ /* 0x000fe20007810000 */
[----:B------:R-:W-:Y:S01]  /*22b30*/  MUFU.TANH R150, R150 ;  /* 0x0000009600967308 */ /* 0x000fe20000002400 */
[----:B------:R-:W-:-:S02]  /*22b40*/  FMNMX.FTZ R120, R191, R120, !PT ;  /* 0x00000078bf787209 */ /* 0x000fc40007810000 */
[----:B------:R-:W-:Y:S02]  /*22b50*/  FMNMX.FTZ R121, R169, R121, !PT ;  /* 0x00000079a9797209 */ /* 0x000fe40007810000 */
[----:B------:R-:W-:Y:S02]  /*22b60*/  FMNMX.FTZ R120, R192, R120, !PT ;  /* 0x00000078c0787209 */ /* 0x000fe40007810000 */
[----:B------:R-:W-:Y:S01]  /*22b70*/  FMNMX.FTZ R121, R172, R121, !PT ;  /* 0x00000079ac797209 */ /* 0x000fe20007810000 */
[----:B------:R-:W-:Y:S01]  /*22b80*/  MUFU.TANH R151, R151 ;  /* 0x0000009700977308 */ /* 0x000fe20000002400 */
[----:B------:R-:W-:Y:S02]  /*22b90*/  FMNMX.FTZ R120, R170, R120, !PT ;  /* 0x00000078aa787209 */ /* 0x000fe40007810000 */
[----:B------:R-:W-:Y:S02]  /*22ba0*/  FMNMX.FTZ R121, R173, R121, !PT ;  /* 0x00000079ad797209 */ /* 0x000fe40007810000 */
[----:B------:R-:W-:-:S02]  /*22bb0*/  FMNMX.FTZ R120, R171, R120, !PT ;  /* 0x00000078ab787209 */ /* 0x000fc40007810000 */
[----:B------:R-:W-:Y:S01]  /*22bc0*/  FMNMX.FTZ R121, R176, R121, !PT ;  /* 0x00000079b0797209 */ /* 0x000fe20007810000 */
[----:B------:R-:W0:Y:S01]  /*22bd0*/  MUFU.TANH R193, R193 ;  /* 0x000000c100c17308 */ /* 0x000e220000002400 */
[----:B------:R-:W-:Y:S02]  /*22be0*/  FMNMX.FTZ R120, R174, R120, !PT ;  /* 0x00000078ae787209 */ /* 0x000fe40007810000 */
[----:B------:R-:W-:Y:S02]  /*22bf0*/  FMNMX.FTZ R121, R177, R121, !PT ;  /* 0x00000079b1797209 */ /* 0x000fe40007810000 */
[----:B------:R-:W-:Y:S02]  /*22c00*/  FMNMX.FTZ R120, R175, R120, !PT ;  /* 0x00000078af787209 */ /* 0x000fe40007810000 */
[----:B------:R-:W-:Y:S01]  /*22c10*/  FMNMX.FTZ R121, R180, R121, !PT ;  /* 0x00000079b4797209 */ /* 0x000fe20007810000 */
[----:B------:R-:W3:Y:S01]  /*22c20*/  MUFU.TANH R194, R195 ;  /* 0x000000c300c27308 */ /* 0x000ee20000002400 */
        /* <DEDUP_REMOVED lines=9> */
[----:B------:R-:W-:Y:S01]  /*22cc0*/  MUFU.TANH R123, R123 ;  /* 0x0000007b007b7308 */ /* 0x000fe20000002400 */
[----:B------:R-:W-:Y:S02]  /*22cd0*/  FMNMX.FTZ R120, R154, R120, !PT ;  /* 0x000000789a787209 */ /* 0x000fe40007810000 */
[----:B------:R-:W-:Y:S02]  /*22ce0*/  FMNMX.FTZ R121, R157, R121, !PT ;  /* 0x000000799d797209 */ /* 0x000fe40007810000 */
[----:B------:R-:W-:Y:S02]  /*22cf0*/  FMNMX.FTZ R120, R155, R120, !PT ;  /* 0x000000789b787209 */ /* 0x000fe40007810000 */
[----:B------:R-:W-:Y:S01]  /*22d00*/  FMNMX.FTZ R121, R160, R121, !PT ;  /* 0x00000079a0797209 */ /* 0x000fe20007810000 */
[----:B------:R-:W4:Y:S01]  /*22d10*/  MUFU.TANH R124, R124 ;  /* 0x0000007c007c7308 */ /* 0x000f220000002400 */
        /* <DEDUP_REMOVED lines=23> */
[----:B--2---:R-:W-:Y:S01]  /*22e90*/  FMNMX.FTZ R121, R148, R121, !PT ;  /* 0x0000007994797209 */ /* 0x004fe20007810000 */
[----:B------:R-:W2:Y:S01]  /*22ea0*/  MUFU.TANH R129, R129 ;  /* 0x0000008100817308 */ /* 0x000ea20000002400 */
[----:B------:R-:W-:Y:S02]  /*22eb0*/  FMNMX.FTZ R120, R146, R120, !PT ;  /* 0x0000007892787209 */ /* 0x000fe40007810000 */
[----:B-1----:R-:W-:Y:S02]  /*22ec0*/  FMNMX.FTZ R121, R149, R121, !PT ;  /* 0x0000007995797209 */ /* 0x002fe40007810000 */
[----:B------:R-:W-:Y:S02]  /*22ed0*/  FMNMX.FTZ R120, R147, R120, !PT ;  /* 0x0000007893787209 */ /* 0x000fe40007810000 */
[----:B0-----:R-:W-:Y:S01]  /*22ee0*/  FMNMX.FTZ R121, R193, R121, !PT ;  /* 0x00000079c1797209 */ /* 0x001fe20007810000 */
[----:B------:R-:W0:Y:S01]  /*22ef0*/  MUFU.TANH R130, R130 ;  /* 0x0000008200827308 */ /* 0x000e220000002400 */
[----:B------:R-:W-:-:S02]  /*22f00*/  FMNMX.FTZ R120, R150, R120, !PT ;  /* 0x0000007896787209 */ /* 0x000fc40007810000 */
[----:B---3--:R-:W-:Y:S02]  /*22f10*/  FMNMX.FTZ R121, R194, R121, !PT ;  /* 0x00000079c2797209 */ /* 0x008fe40007810000 */
[----:B------:R-:W-:Y:S02]  /*22f20*/  FMNMX.FTZ R120, R151, R120, !PT ;  /* 0x0000007897787209 */ /* 0x000fe40007810000 */
[----:B----4-:R-:W-:Y:S01]  /*22f30*/  FMNMX.FTZ R121, R124, R121, !PT ;  /* 0x000000797c797209 */ /* 0x010fe20007810000 */
[----:B------:R-:W1:Y:S01]  /*22f40*/  MUFU.TANH R131, R131 ;  /* 0x0000008300837308 */ /* 0x000e620000002400 */
[----:B------:R-:W-:Y:S02]  /*22f50*/  FMNMX.FTZ R120, R122, R120, !PT ;  /* 0x000000787a787209 */ /* 0x000fe40007810000 */
[----:B-----5:R-:W-:Y:S02]  /*22f60*/  FMNMX.FTZ R121, R125, R121, !PT ;  /* 0x000000797d797209 */ /* 0x020fe40007810000 */
[----:B------:R-:W-:-:S02]  /*22f70*/  FMNMX.FTZ R120, R123, R120, !PT ;  /* 0x000000787b787209 */ /* 0x000fc40007810000 */
[----:B------:R-:W-:Y:S01]  /*22f80*/  FMNMX.FTZ R121, R128, R121, !PT ;  /* 0x0000007980797209 */ /* 0x000fe20007810000 */
[----:B------:R-:W3:Y:S01]  /*22f90*/  MUFU.TANH R132, R132 ;  /* 0x0000008400847308 */ /* 0x000ee20000002400 */
[----:B------:R-:W-:Y:S02]  /*22fa0*/  FMNMX.FTZ R120, R126, R120, !PT ;  /* 0x000000787e787209 */ /* 0x000fe40007810000 */
[----:B--2---:R-:W-:Y:S02]  /*22fb0*/  FMNMX.FTZ R121, R129, R121, !PT ;  /* 0x0000007981797209 */ /* 0x004fe40007810000 */
[----:B------:R-:W-:-:S03]  /*22fc0*/  FMNMX.FTZ R120, R127, R120, !PT ;  /* 0x000000787f787209 */ /* 0x000fc60007810000 */
[----:B------:R-:W2:Y:S01]  /*22fd0*/  MUFU.TANH R133, R133 ;  /* 0x0000008500857308 */ /* 0x000ea20000002400 */
[----:B0-----:R-:W-:-:S04]  /*22fe0*/  FMNMX.FTZ R120, R130, R120, !PT ;  /* 0x0000007882787209 */ /* 0x001fc80007810000 */
[----:B-1----:R-:W-:-:S03]  /*22ff0*/  FMNMX.FTZ R120, R131, R120, !PT ;  /* 0x0000007883787209 */ /* 0x002fc60007810000 */
[----:B------:R-:W0:Y:S01]  /*23000*/  MUFU.TANH R134, R134 ;  /* 0x0000008600867308 */ /* 0x000e220000002400 */
[----:B---3--:R-:W-:-:S07]  /*23010*/  FMNMX.FTZ R121, R132, R121, !PT ;  /* 0x0000007984797209 */ /* 0x008fce0007810000 */
[----:B------:R-:W1:Y:S01]  /*23020*/  MUFU.TANH R135, R135 ;  /* 0x0000008700877308 */ /* 0x000e620000002400 */
[----:B--2---:R-:W-:-:S05]  /*23030*/  FMNMX.FTZ R196, R133, R121, !PT ;  /* 0x0000007985c47209 */ /* 0x004fca0007810000 */
[----:B------:R-:W2:Y:S01]  /*23040*/  SHFL.BFLY PT, R121, R196, 0x2, 0x1f ;  /* 0x0c401f00c4797f89 */ /* 0x000ea200000e0000 */
[----:B0-----:R-:W-:Y:S01]  /*23050*/  FMNMX.FTZ R120, R134, R120, !PT ;  /* 0x0000007886787209 */ /* 0x001fe20007810000 */
[----:B------:R-:W-:Y:S02]  /*23060*/  WARPGROUP.DEPBAR.LE gsb0, 0x0 ;  /* 0x00008000000079c5 */ /* 0x000fe40000010000 */
[----:B------:R-:W-:Y:S01]  /*23070*/  WARPGROUP.ARRIVE ;  /* 0x00000000000079c5 */ /* 0x000fe20000000000 */
[----:B-1----:R-:W-:-:S05]  /*23080*/  FMNMX.FTZ R195, R135, R120, !PT ;  /* 0x0000007887c37209 */ /* 0x002fca0007810000 */
[----:B------:R-:W-:Y:S01]  /*23090*/  QGMMA.64x192x32.F32.E4M3.E4M3 R24, R204, gdesc[UR4], R24, gsb0 ;  /* 0x02e00004cc187df3 */ /* 0x000fe20008000818 */
[----:B------:R-:W0:Y:S01]  /*230a0*/  SHFL.BFLY PT, R120, R195, 0x2, 0x1f ;  /* 0x0c401f00c3787f89 */ /* 0x000e2200000e0000 */
[----:B--2---:R-:W-:Y:S01]  /*230b0*/  FMNMX.FTZ R196, R196, R121, !PT ;  /* 0x00000079c4c47209 */ /* 0x004fe20007810000 */
[----:B------:R-:W-:-:S04]  /*230c0*/  IMAD.MOV.U32 R121, RZ, RZ, -0x3ffffff0 ;  /* 0xc0000010ff797424 */ /* 0x000fc800078e00ff */
[----:B------:R-:W1:Y:S01]  /*230d0*/  SHFL.BFLY PT, R197, R196, 0x1, 0x1f ;  /* 0x0c201f00c4c57f89 */ /* 0x000e6200000e0000 */
[----:B------:R-:W-:Y:S02]  /*230e0*/  R2UR UR7, R121 ;  /* 0x00000000790772ca */ /* 0x000fe400000e0000 */
[----:B0-----:R-:W-:Y:S01]  /*230f0*/  FMNMX.FTZ R195, R195, R120, !PT ;  /* 0x00000078c3c37209 */ /* 0x001fe20007810000 */
[----:B------:R-:W-:-:S04]  /*23100*/  VIADD R120, R10, 0x600 ;  /* 0x000006000a787836 */ /* 0x000fc80000000000 */
[----:B------:R-:W0:Y:S01]  /*23110*/  SHFL.BFLY PT, R198, R195, 0x1, 0x1f ;  /* 0x0c201f00c3c67f89 */ /* 0x000e2200000e0000 */
[----:B------:R-:W-:Y:S02]  /*23120*/  R2UR UR6, R120 ;  /* 0x00000000780672ca */ /* 0x000fe400000e0000 */
[----:B------:R-:W-:Y:S02]  /*23130*/  MOV R120, UR56 ;  /* 0x0000003800787c02 */ /* 0x000fe40008000f00 */
[----:B-1----:R-:W-:-:S05]  /*23140*/  FMNMX.FTZ R10, R196, R197, !PT ;  /* 0x000000c5c40a7209 */ /* 0x002fca0007810000 */
[----:B------:R-:W-:-:S04]  /*23150*/  FADD.FTZ R5, -R10, R5 ;  /* 0x000000050a057221 */ /* 0x000fc80000010100 */
[----:B------:R-:W-:Y:S01]  /*23160*/  FMUL.FTZ R197, R5, R120 ;  /* 0x0000007805c57220 */ /* 0x000fe20000410000 */
[----:B0-----:R-:W-:Y:S01]  /*23170*/  FMNMX.FTZ R121, R195, R198, !PT ;  /* 0x000000c6c3797209 */ /* 0x001fe20007810000 */
[----:B------:R-:W-:-:S04]  /*23180*/  FFMA.FTZ R195, R10, R120, -8 ;  /* 0xc10000000ac37423 */ /* 0x000fc80000010078 */
[-CC-:B------:R-:W-:Y:S01]  /*23190*/  FFMA.FTZ R196, R11, R120.reuse, -R195.reuse ;  /* 0x000000780bc47223 */ /* 0x180fe200000108c3 */
[----:B------:R-:W-:-:S01]  /*231a0*/  FFMA.FTZ R11, R15, R120, -R195 ;  /* 0x000000780f0b7223 */ /* 0x000fc200000108c3 */
[-CC-:B------:R-:W-:Y:S01]  /*231b0*/  FFMA.FTZ R15, R185, R120.reuse, -R195.reuse ;  /* 0x00000078b90f7223 */ /* 0x180fe200000108c3 */
[----:B------:R-:W-:-:S01]  /*231c0*/  FFMA.FTZ R185, R189, R120, -R195 ;  /* 0x00000078bdb97223 */ /* 0x000fc200000108c3 */
[----:B------:R-:W-:Y:S01]  /*231d0*/  FFMA.FTZ R189, R193, R120, -R195 ;  /* 0x00000078c1bd7223 */ /* 0x000fe200000108c3 */
[----:B------:R-:W-:-:S01]  /*231e0*/  FADD.FTZ R5, -R121, R4 ;  /* 0x0000000479057221 */ /* 0x000fc20000010100 */
[-C--:B------:R-:W-:Y:S01]  /*231f0*/  FFMA.FTZ R193, R121, R120.reuse, -8 ;  /* 0xc100000079c17423 */ /* 0x080fe20000010078 */
[----:B------:R-:W-:-:S01]  /*23200*/  FFMA.FTZ R7, R7, R120, -R195 ;  /* 0x0000007807077223 */ /* 0x000fc200000108c3 */
[----:B------:R-:W-:Y:S01]  /*23210*/  MUFU.EX2 R4, R197 ;  /* 0x000000c500047308 */ /* 0x000fe20000000800 */
[-C--:B------:R-:W-:Y:S01]  /*23220*/  FMUL.FTZ R5, R5, R120.reuse ;  /* 0x0000007805057220 */ /* 0x080fe20000410000 */
[-CC-:B------:R-:W-:Y:S01]  /*23230*/  FFMA.FTZ R12, R12, R120.reuse, -R193.reuse ;  /* 0x000000780c0c7223 */ /* 0x180fe200000108c1 */
[----:B------:R-:W-:-:S01]  /*23240*/  FFMA.FTZ R13, R13, R120, -R193 ;  /* 0x000000780d0d7223 */ /* 0x000fc200000108c1 */
[-C--:B------:R-:W-:Y:S01]  /*23250*/  FFMA.FTZ R21, R21, R120.reuse, -R193 ;  /* 0x0000007815157223 */ /* 0x080fe200000108c1 */
[----:B------:R-:W-:-:S01]  /*23260*/  FFMA.FTZ R20, R20, R120, -R195 ;  /* 0x0000007814147223 */ /* 0x000fc200000108c3 */
[-CC-:B------:R-:W-:Y:S01]  /*23270*/  FFMA.FTZ R184, R184, R120.reuse, -R193.reuse ;  /* 0x00000078b8b87223 */ /* 0x180fe200000108c1 */
[----:B------:R-:W-:-:S01]  /*23280*/  FFMA.FTZ R187, R187, R120, -R193 ;  /* 0x00000078bbbb7223 */ /* 0x000fc200000108c1 */
[----:B------:R-:W0:Y:S01]  /*23290*/  MUFU.EX2 R7, R7 ;  /* 0x0000000700077308 */ /* 0x000e220000000800 */
[----:B------:R-:W-:-:S01]  /*232a0*/  FFMA.FTZ R186, R186, R120, -R195 ;  /* 0x00000078baba7223 */ /* 0x000fc200000108c3 */
[-CC-:B------:R-:W-:Y:S01]  /*232b0*/  FFMA.FTZ R188, R188, R120.reuse, -R193.reuse ;  /* 0x00000078bcbc7223 */ /* 0x180fe200000108c1 */
[----:B------:R-:W-:-:S01]  /*232c0*/  FFMA.FTZ R191, R191, R120, -R193 ;  /* 0x00000078bfbf7223 */ /* 0x000fc200000108c1 */
[-C--:B------:R-:W-:Y:S01]  /*232d0*/  FFMA.FTZ R190, R190, R120.reuse, -R195 ;  /* 0x00000078bebe7223 */ /* 0x080fe200000108c3 */
        /* <DEDUP_REMOVED lines=36> */
[----:B0-----:R-:W-:-:S01]  /*23520*/  FADD.FTZ R198, R196, R3 ;  /* 0x00000003c4c67221 */ /* 0x001fc20000010000 */
[-CC-:B------:R-:W-:Y:S01]  /*23530*/  FFMA.FTZ R129, R129, R120.reuse, -R195.reuse ;  /* 0x0000007881817223 */ /* 0x180fe200000108c3 */
[----:B------:R-:W-:-:S01]  /*23540*/  FFMA.FTZ R132, R132, R120, -R195 ;  /* 0x0000007884847223 */ /* 0x000fc200000108c3 */
[-C--:B------:R-:W-:Y:S01]  /*23550*/  FFMA.FTZ R133, R133, R120.reuse, -R195 ;  /* 0x0000007885857223 */ /* 0x080fe200000108c3 */
[----:B------:R-:W-:-:S01]  /*23560*/  FFMA.FTZ R170, R170, R120, -R193 ;  /* 0x00000078aaaa7223 */ /* 0x000fc200000108c1 */
[-CC-:B------:R-:W-:Y:S01]  /*23570*/  FFMA.FTZ R171, R171, R120.reuse, -R193.reuse ;  /* 0x00000078abab7223 */ /* 0x180fe200000108c1 */
[----:B------:R-:W-:-:S01]  /*23580*/  FFMA.FTZ R174, R174, R120, -R193 ;  /* 0x00000078aeae7223 */ /* 0x000fc200000108c1 */
[----:B------:R-:W0:Y:S01]  /*23590*/  MUFU.EX2 R21, R21 ;  /* 0x0000001500157308 */ /* 0x000e220000000800 */
[----:B--2---:R-:W-:-:S01]  /*235a0*/  FADD.FTZ R0, R13, R0 ;  /* 0x000000000d007221 */ /* 0x004fc20000010000 */
[-CC-:B------:R-:W-:Y:S01]  /*235b0*/  FFMA.FTZ R175, R175, R120.reuse, -R193.reuse ;  /* 0x00000078afaf7223 */ /* 0x180fe200000108c1 */
[----:B------:R-:W-:-:S01]  /*235c0*/  FFMA.FTZ R178, R178, R120, -R193 ;  /* 0x00000078b2b27223 */ /* 0x000fc200000108c1 */
[-CC-:B------:R-:W-:Y:S01]  /*235d0*/  FFMA.FTZ R179, R179, R120.reuse, -R193.reuse ;  /* 0x00000078b3b37223 */ /* 0x180fe200000108c1 */
[----:B------:R-:W-:-:S01]  /*235e0*/  FFMA.FTZ R182, R182, R120, -R193 ;  /* 0x00000078b6b67223 */ /* 0x000fc200000108c1 */
[-CC-:B------:R-:W-:Y:S01]  /*235f0*/  FFMA.FTZ R183, R183, R120.reuse, -R193.reuse ;  /* 0x00000078b7b77223 */ /* 0x180fe200000108c1 */
[----:B------:R-:W-:-:S01]  /*23600*/  FFMA.FTZ R154, R154, R120, -R193 ;  /* 0x000000789a9a7223 */ /* 0x000fc200000108c1 */
[----:B------:R-:W2:Y:S01]  /*23610*/  MUFU.EX2 R20, R20 ;  /* 0x0000001400147308 */ /* 0x000ea20000000800 */
[----:B-1----:R-:W-:-:S01]  /*23620*/  FADD.FTZ R3, R11, R198 ;  /* 0x000000c60b037221 */ /* 0x002fc20000010000 */
        /* <DEDUP_REMOVED lines=28> */
[----:B------:R-:W-:Y:S01]  /*237f0*/  FFMA.FTZ R135, R135, R120, -R193 ;  /* 0x0000007887877223 */ /* 0x000fe200000108c1 */
[----:B------:R-:W-:Y:S01]  /*23800*/  @!P0 IMAD R193, R9, 0x8, R16 ;  /* 0x0000000809c18824 */ /* 0x000fe200078e0210 */
        /* <DEDUP_REMOVED lines=13> */
[----:B------:R-:W-:-:S04]  /*238e0*/  WARPGROUP.ARRIVE ;  /* 0x00000000000079c5 */ /* 0x000fc80000000000 */
[----:B------:R-:W1:Y:S01]  /*238f0*/  MUFU.EX2 R168, R168 ;  /* 0x000000a800a87308 */ /* 0x000e620000000800 */
[----:B0-----:R-:W-:-:S01]  /*23900*/  FADD.FTZ R3, R190, R3 ;  /* 0x00000003be037221 */ /* 0x001fc20000010000 */
[----:B------:R-:W-:Y:S06]  /*23910*/  QGMMA.64x192x32.F32.E4M3.E4M3 R24, R200, gdesc[UR4], R24, gsb0 ;  /* 0x02e00004c8187df3 */ /* 0x000fec0008000818 */
        /* <DEDUP_REMOVED lines=52> */
[----:B------:R-:W-:-:S06]  /*23c60*/  WARPGROUP.DEPBAR.LE gsb0, 0x0 ;  /* 0x00008000000079c5 */ /* 0x000fcc0000010000 */
        /* <DEDUP_REMOVED lines=42> */
[----:B------:R-:W-:-:S06]  /*23f10*/  IADD3 R195, -R225, 0xb, RZ ;  /* 0x0000000be1c37810 */ /* 0x000fcc0007ffe1ff */
[----:B------:R-:W1:Y:S01]  /*23f20*/  MUFU.EX2 R189, R189 ;  /* 0x000000bd00bd7308 */ /* 0x000e620000000800 */
[----:B0-----:R-:W-:-:S01]  /*23f30*/  FADD.FTZ R200, R149, R0 ;  /* 0x0000000095c87221 */ /* 0x001fc20000010000 */
[----:B------:R-:W-:-:S05]  /*23f40*/  @!P0 VIADD R0, R193, 0x33440 ;  /* 0x00033440c1008836 */ /* 0x000fca0000000000 */
[----:B------:R-:W-:Y:S01]  /*23f50*/  @!P0 PRMT R0, RZ, 0x654, R0 ;  /* 0x00000654ff008816 */ /* 0x000fe20000000000 */
[----:B------:R-:W0:Y:S01]  /*23f60*/  MUFU.EX2 R122, R122 ;  /* 0x0000007a007a7308 */ /* 0x000e220000000800 */
[----:B--2---:R-:W-:-:S01]  /*23f70*/  FADD.FTZ R3, R151, R198 ;  /* 0x000000c697037221 */ /* 0x004fc20000010000 */
[----:B------:R2:W-:Y:S06]  /*23f80*/  BAR.ARV R195, 0x100 ;  /* 0x000400c30000751d */ /* 0x0005ec0000002000 */
[----:B------:R-:W3:Y:S01]  /*23f90*/  MUFU.EX2 R194, R194 ;  /* 0x000000c200c27308 */ /* 0x000ee20000000800 */
[----:B-1----:R-:W-:-:S01]  /*23fa0*/  FADD.FTZ R193, R189, R200 ;  /* 0x000000c8bdc17221 */ /* 0x002fc20000010000 */
[----:B------:R1:W-:Y:S06]  /*23fb0*/  @!P0 SYNCS.ARRIVE.TRANS64.RED.A1T0 RZ, [R0+URZ], RZ ;  /* 0x000000ff00ff89a7 */ /* 0x0003ec000810043f */
[----:B------:R-:W4:Y:S01]  /*23fc0*/  MUFU.EX2 R123, R123 ;  /* 0x0000007b007b7308 */ /* 0x000f220000000800 */
[----:B0-----:R-:W-:-:S07]  /*23fd0*/  FADD.FTZ R198, R122, R3 ;  /* 0x000000037ac67221 */ /* 0x001fce0000010000 */
[----:B------:R-:W0:Y:S01]  /*23fe0*/  MUFU.EX2 R124, R124 ;  /* 0x0000007c007c7308 */ /* 0x000e220000000800 */
[----:B---3--:R-:W-:-:S07]  /*23ff0*/  FADD.FTZ R193, R194, R193 ;  /* 0x000000c1c2c17221 */ /* 0x008fce0000010000 */
[----:B------:R-:W3:Y:S01]  /*24000*/  MUFU.EX2 R126, R126 ;  /* 0x0000007e007e7308 */ /* 0x000ee20000000800 */
[----:B----4-:R-:W-:-:S07]  /*24010*/  FADD.FTZ R3, R123, R198 ;  /* 0x000000c67b037221 */ /* 0x010fce0000010000 */
[----:B------:R-:W4:Y:S01]  /*24020*/  MUFU.EX2 R125, R125 ;  /* 0x0000007d007d7308 */ /* 0x000f220000000800 */
[----:B0-----:R-:W-:-:S07]  /*24030*/  FADD.FTZ R198, R124, R193 ;  /* 0x000000c17cc67221 */ /* 0x001fce0000010000 */
[----:B------:R-:W0:Y:S01]  /*24040*/  MUFU.EX2 R127, R127 ;  /* 0x0000007f007f7308 */ /* 0x000e220000000800 */
[----:B---3--:R-:W-:-:S07]  /*24050*/  FADD.FTZ R200, R126, R3 ;  /* 0x000000037ec87221 */ /* 0x008fce0000010000 */
[----:B------:R-:W1:Y:S01]  /*24060*/  MUFU.EX2 R128, R128 ;  /* 0x0000008000807308 */ /* 0x000e620000000800 */
[----:B----4-:R-:W-:-:S07]  /*24070*/  FADD.FTZ R3, R125, R198 ;  /* 0x000000c67d037221 */ /* 0x010fce0000010000 */
[----:B------:R-:W3:Y:S01]  /*24080*/  MUFU.EX2 R130, R130 ;  /* 0x0000008200827308 */ /* 0x000ee20000000800 */
[----:B0-----:R-:W-:-:S07]  /*24090*/  FADD.FTZ R193, R127, R200 ;  /* 0x000000c87fc17221 */ /* 0x001fce0000010000 */
[----:B------:R-:W0:Y:S01]  /*240a0*/  MUFU.EX2 R129, R129 ;  /* 0x0000008100817308 */ /* 0x000e220000000800 */
[----:B-1----:R-:W-:-:S07]  /*240b0*/  FADD.FTZ R0, R128, R3 ;  /* 0x0000000380007221 */ /* 0x002fce0000010000 */
[----:B------:R-:W1:Y:S01]  /*240c0*/  MUFU.EX2 R131, R131 ;  /* 0x0000008300837308 */ /* 0x000e620000000800 */
[----:B---3--:R-:W-:-:S07]  /*240d0*/  FADD.FTZ R198, R130, R193 ;  /* 0x000000c182c67221 */ /* 0x008fce0000010000 */
[----:B------:R-:W3:Y:S01]  /*240e0*/  MUFU.EX2 R132, R132 ;  /* 0x0000008400847308 */ /* 0x000ee20000000800 */
[----:B0-----:R-:W-:-:S07]  /*240f0*/  FADD.FTZ R3, R129, R0 ;  /* 0x0000000081037221 */ /* 0x001fce0000010000 */
[----:B------:R-:W0:Y:S01]  /*24100*/  MUFU.EX2 R134, R134 ;  /* 0x0000008600867308 */ /* 0x000e220000000800 */
[----:B-1----:R-:W-:-:S07]  /*24110*/  FADD.FTZ R193, R131, R198 ;  /* 0x000000c683c17221 */ /* 0x002fce0000010000 */
[----:B------:R-:W1:Y:S01]  /*24120*/  MUFU.EX2 R133, R133 ;  /* 0x0000008500857308 */ /* 0x000e620000000800 */
[----:B---3--:R-:W-:-:S07]  /*24130*/  FADD.FTZ R0, R132, R3 ;  /* 0x0000000384007221 */ /* 0x008fce0000010000 */
[----:B------:R-:W3:Y:S01]  /*24140*/  MUFU.EX2 R135, R135 ;  /* 0x0000008700877308 */ /* 0x000ee20000000800 */
[----:B0-----:R-:W-:-:S01]  /*24150*/  FADD.FTZ R198, R134, R193 ;  /* 0x000000c186c67221 */ /* 0x001fc20000010000 */
[----:B-1----:R-:W-:-:S03]  /*24160*/  FADD.FTZ R3, R133, R0 ;  /* 0x0000000085037221 */ /* 0x002fc60000010000 */
[----:B---3--:R-:W-:Y:S01]  /*24170*/  FADD.FTZ R0, R135, R198 ;  /* 0x000000c687007221 */ /* 0x008fe20000010000 */
[----:B--2---:R-:W-:Y:S06]  /*24180*/  @!P1 BRA `(.L_x_5158) ;  /* 0x0000000000049947 */ /* 0x004fec0003800000 */
[----:B------:R-:W-:Y:S01]  /*24190*/  BPT.TRAP 0x1 ;  /* 0x000000040000795c */ /* 0x000fe20000300000 */
.L_x_5158:
[----:B------:R-:W-:Y:S01]  /*241a0*/  F2FP.SATFINITE.E4M3.F32.PACK_AB_MERGE_C R11, R20, R11, RZ ;  /* 0x0000000b140b723e */ /* 0x000fe200048070ff */
[-C--:B------:R-:W-:Y:S01]  /*241b0*/  FMUL.FTZ R24, R24, R4.reuse ;  /* 0x0000000418187220 */ /* 0x080fe20000410000 */
[----:B------:R-:W-:Y:S01]  /*241c0*/  ISETP.GT.AND P0, PT, R6, RZ, PT ;  /* 0x000000ff0600720c */ /* 0x000fe20003f04270 */
[-C--:B------:R-:W-:Y:S01]  /*241d0*/  FMUL.FTZ R25, R25, R4.reuse ;  /* 0x0000000419197220 */ /* 0x080fe20000410000 */
[----:B------:R-:W-:Y:S01]  /*241e0*/  F2FP.SATFINITE.E4M3.F32.PACK_AB_MERGE_C R216, R196, R7, R11 ;  /* 0x00000007c4d8723e */ /* 0x000fe2000480700b */
[----:B------:R-:W-:Y:S01]  /*241f0*/  IMAD R7, R8, 0x8, R16 ;  /* 0x0000000808077824 */ /* 0x000fe200078e0210 */
[----:B------:R-:W-:Y:S01]  /*24200*/  F2FP.SATFINITE.E4M3.F32.PACK_AB_MERGE_C R21, R184, R21, RZ ;  /* 0x00000015b815723e */ /* 0x000fe200048070ff */
[----:B------:R-:W-:Y:S01]  /*24210*/  IMAD.U32 R8, RZ, RZ, UR42 ;  /* 0x0000002aff087e24 */ /* 0x000fe2000f8e00ff */
[----:B------:R-:W-:Y:S01]  /*24220*/  F2FP.SATFINITE.E4M3.F32.PACK_AB_MERGE_C R185, R190, R185, RZ ;  /* 0x000000b9beb9723e */ /* 0x000fe200048070ff */
[-C--:B------:R-:W-:Y:S01]  /*24230*/  FMUL.FTZ R28, R28, R4.reuse ;  /* 0x000000041c1c7220 */ /* 0x080fe20000410000 */
[----:B------:R-:W-:Y:S01]  /*24240*/  IADD3 R7, R7, 0x33460, RZ ;  /* 0x0003346007077810 */ /* 0x000fe20007ffe0ff */
        /* <DEDUP_REMOVED lines=138> */
.L_x_5148:
[----:B------:R-:W-:Y:S05]  /*24af0*/  WARPSYNC.ALL ;  /* 0x0000000000007948 */ /* 0x000fea0003800000 */
[----:B------:R-:W-:Y:S06]  /*24b00*/  BAR.ARV 0x8, 0x120 ;  /* 0x0204800000007b1d */ /* 0x000fec0000002000 */
[----:B------:R-:W-:Y:S05]  /*24b10*/  @!P1 BRA `(.L_x_5160) ;  /* 0x0000000000049947 */ /* 0x000fea0003800000 */
[----:B------:R-:W-:Y:S01]  /*24b20*/  BPT.TRAP 0x1 ;  /* 0x000000040000795c */ /* 0x000fe20000300000 */
.L_x_5160:
[----:B------:R-:W-:Y:S01]  /*24b30*/  IMAD R11, R146, 0x8, R16 ;  /* 0x00000008920b7824 */ /* 0x000fe200078e0210 */
[----:B------:R-:W-:-:S04]  /*24b40*/  SHF.L.U32 R2, R220, 0x1f, RZ ;  /* 0x0000001fdc027819 */ /* 0x000fc800000006ff */
[----:B------:R0:W1:Y:S01]  /*24b50*/  SYNCS.PHASECHK.TRANS64.TRYWAIT P0, [R11+URZ+0x33450], R2 ;  /* 0x033450020b0075a7 */ /* 0x000062000800017f */
[----:B------:R-:W-:Y:S05]  /*24b60*/  @!P1 BRA `(.L_x_5161) ;  /* 0x0000000000049947 */ /* 0x000fea0003800000 */
[----:B------:R-:W-:Y:S01]  /*24b70*/  BPT.TRAP 0x1 ;  /* 0x000000040000795c */ /* 0x000fe20000300000 */
.L_x_5161:
[----:B------:R-:W-:-:S05]  /*24b80*/  VIADD R16, R16, 0x200 ;  /* 0x0000020010107836 */ /* 0x000fca0000000000 */
[----:B------:R-:W-:-:S04]  /*24b90*/  SHF.R.U32.HI R16, RZ, 0x4, R16 ;  /* 0x00000004ff107819 */ /* 0x000fc80000011610 */
[----:B------:R-:W-:-:S04]  /*24ba0*/  LOP3.LUT R16, R16, 0x3fff, RZ, 0xc0, !PT ;  /* 0x00003fff10107812 */ /* 0x000fc800078ec0ff */
[----:B------:R-:W-:Y:S01]  /*24bb0*/  LOP3.LUT R5, R16, 0x10000, RZ, 0xfc, !PT ;  /* 0x0001000010057812 */ /* 0x000fe200078efcff */
[----:B-1----:R-:W-:Y:S06]  /*24bc0*/  @P0 BRA `(.L_x_5162) ;  /* 0x0000000000080947 */ /* 0x002fec0003800000 */
[----:B------:R-:W1:Y:S02]  /*24bd0*/  SYNCS.PHASECHK.TRANS64.TRYWAIT P0, [R11+URZ+0x33450], R2 ;  /* 0x033450020b0075a7 */ /* 0x000e64000800017f */
[----:B-1----:R-:W-:Y:S05]  /*24be0*/  @!P0 BRA `(.L_x_5163) ;  /* 0x000000c000088947 */ /* 0x002fea0003800000 */
.L_x_5162:
[----:B------:R-:W-:Y:S01]  /*24bf0*/  IMAD R4, R146, 0x780, R5 ;  /* 0x0000078092047824 */ /* 0x000fe200078e0205 */
[----:B------:R-:W0:Y:S01]  /*24c00*/  LDL R13, [R1+0x1c] ;  /* 0x00001c00010d7983 */ /* 0x000e220000100800 */
[----:B------:R-:W-:Y:S01]  /*24c10*/  IMAD.MOV.U32 R5, RZ, RZ, -0x3ffffff0 ;  /* 0xc0000010ff057424 */ /* 0x000fe200078e00ff */
[----:B------:R-:W-:Y:S05]  /*24c20*/  WARPSYNC.ALL ;  /* 0x0000000000007948 */ /* 0x000fea0003800000 */
[C---:B------:R-:W-:Y:S01]  /*24c30*/  R2UR UR6, R4.reuse ;  /* 0x00000000040672ca */ /* 0x040fe200000e0000 */
[----:B------:R-:W2:Y:S01]  /*24c40*/  LDL R12, [R1+0xc] ;  /* 0x00000c00010c7983 */ /* 0x000ea20000100800 */
[----:B------:R-:W-:Y:S01]  /*24c50*/  R2UR UR7, R5 ;  /* 0x00000000050772ca */ /* 0x000fe200000e0000 */
[----:B------:R-:W-:Y:S01]  /*24c60*/  WARPGROUP.ARRIVE ;  /* 0x00000000000079c5 */ /* 0x000fe20000000000 */
[----:B------:R-:W-:Y:S01]  /*24c70*/  IMAD.MOV.U32 R7, RZ, RZ, -0x3ffffff0 ;  /* 0xc0000010ff077424 */ /* 0x000fe200078e00ff */
[----:B------:R-:W-:Y:S01]  /*24c80*/  IADD3 R6, R4, 0x180, RZ ;  /* 0x0000018004067810 */ /* 0x000fe20007ffe0ff */
[----:B------:R-:W-:-:S02]  /*24c90*/  ULDC.64 UR4, c[0x0][0x9a0] ;  /* 0x0002680000047ab9 */ /* 0x000fc40000000a00 */
[----:B------:R-:W-:-:S04]  /*24ca0*/  ISETP.NE.U32.AND P0, PT, RZ, UR4, PT ;  /* 0x00000004ff007c0c */ /* 0x000fc8000bf05070 */
[----:B------:R-:W-:-:S03]  /*24cb0*/  ISETP.NE.AND.EX P0, PT, RZ, UR5, PT, P0 ;  /* 0x00000005ff007c0c */ /* 0x000fc6000bf05300 */
[----:B------:R-:W-:Y:S01]  /*24cc0*/  QGMMA.64x192x32.F32.E4M3.E4M3 R24, R216, gdesc[UR4], R24, gsb0 ;  /* 0x02e00004d8187df3 */ /* 0x000fe20008000818 */
[----:B------:R-:W-:Y:S01]  /*24cd0*/  R2UR UR6, R6 ;  /* 0x00000000060672ca */ /* 0x000fe200000e0000 */
[----:B------:R-:W-:Y:S01]  /*24ce0*/  VIADD R6, R4, 0x300 ;  /* 0x0000030004067836 */ /* 0x000fe20000000000 */
[----:B------:R-:W-:Y:S01]  /*24cf0*/  R2UR UR7, R7 ;  /* 0x00000000070772ca */ /* 0x000fe200000e0000 */
[----:B------:R-:W-:-:S06]  /*24d00*/  IMAD.MOV.U32 R7, RZ, RZ, -0x3ffffff0 ;  /* 0xc0000010ff077424 */ /* 0x000fcc00078e00ff */
[----:B------:R-:W3:Y:S01]  /*24d10*/  @P0 LDC.64 R8, c[0x0][0x9d0] ;  /* 0x00027400ff080b82 */ /* 0x000ee20000000a00 */
[----:B------:R-:W-:Y:S02]  /*24d20*/  WARPGROUP.DEPBAR.LE gsb0, 0x0 ;  /* 0x00008000000079c5 */ /* 0x000fe40000010000 */
[----:B------:R-:W-:-:S07]  /*24d30*/  WARPGROUP.ARRIVE ;  /* 0x00000000000079c5 */ /* 0x000fce0000000000 */
[----:B------:R-:W-:Y:S01]  /*24d40*/  QGMMA.64x192x32.F32.E4M3.E4M3 R24, R212, gdesc[UR4], R24, gsb0 ;  /* 0x02e00004d4187df3 */ /* 0x000fe20008000818 */
[----:B------:R-:W-:Y:S02]  /*24d50*/  R2UR UR6, R6 ;  /* 0x00000000060672ca */ /* 0x000fe400000e0000 */
[----:B------:R-:W-:Y:S02]  /*24d60*/  R2UR UR7, R7 ;  /* 0x00000000070772ca */ /* 0x000fe400000e0000 */
[----:B------:R-:W0:Y:S02]  /*24d70*/  @P0 LDC.64 R6, c[0x0][0x9c8] ;  /* 0x00027200ff060b82 */ /* 0x000e240000000a00 */
[----:B01----:R-:W-:Y:S01]  /*24d80*/  @P0 IMAD R2, R13, R6, RZ ;  /* 0x000000060d020224 */ /* 0x003fe200078e02ff */
[----:B------:R-:W-:-:S03]  /*24d90*/  @P0 SHF.R.S32.HI R13, RZ, 0x1f, R226 ;  /* 0x0000001fff0d0819 */ /* 0x000fc600000114e2 */
[C---:B--2---:R-:W-:Y:S02]  /*24da0*/  @P0 IMAD R5, R12.reuse, R7, R2 ;  /* 0x000000070c050224 */ /* 0x044fe400078e0202 */
[----:B------:R-:W-:-:S04]  /*24db0*/  @P0 IMAD.WIDE.U32 R6, R12, R6, RZ ;  /* 0x000000060c060225 */ /* 0x000fc800078e00ff */
[-C--:B---3--:R-:W-:Y:S02]  /*24dc0*/  @P0 IMAD R2, R13, R8.reuse, RZ ;  /* 0x000000080d020224 */ /* 0x088fe400078e02ff */
[----:B------:R-:W-:Y:S02]  /*24dd0*/  @P0 IMAD.IADD R7, R7, 0x1, R5 ;  /* 0x0000000107070824 */ /* 0x000fe400078e0205 */
[C---:B------:R-:W-:Y:S02]  /*24de0*/  @P0 IMAD R5, R226.reuse, R9, R2 ;  /* 0x00000009e2050224 */ /* 0x040fe400078e0202 */
[----:B------:R-:W-:-:S04]  /*24df0*/  @P0 IMAD.WIDE.U32 R226, R226, R8, R6 ;  /* 0x00000008e2e20225 */ /* 0x000fc800078e0006 */
[----:B------:R-:W-:Y:S01]  /*24e00*/  IMAD.MOV.U32 R2, RZ, RZ, 0x3f800000 ;  /* 0x3f800000ff027424 */ /* 0x000fe200078e00ff */
[----:B------:R-:W-:Y:S02]  /*24e10*/  @P0 IADD3 R5, R227, R5, RZ ;  /* 0x00000005e3050210 */ /* 0x000fe40007ffe0ff */
[----:B------:R-:W-:-:S04]  /*24e20*/  @P0 LEA R8, P2, R226, UR4, 0x2 ;  /* 0x00000004e2080c11 */ /* 0x000fc8000f8410ff */
[----:B------:R-:W-:-:S05]  /*24e30*/  @P0 LEA.HI.X R9, R226, UR5, R5, 0x2, P2 ;  /* 0x00000005e2090c11 */ /* 0x000fca00090f1405 */
[----:B------:R0:W2:Y:S01]  /*24e40*/  @P0 LDG.E R2, desc[UR54][R8.64] ;  /* 0x0000003608020981 */ /* 0x0000a2000c1e1900 */
[----:B------:R-:W-:Y:S02]  /*24e50*/  WARPGROUP.DEPBAR.LE gsb0, 0x0 ;  /* 0x00008000000079c5 */ /* 0x000fe40000010000 */
[----:B------:R-:W-:-:S06]  /*24e60*/  WARPGROUP.ARRIVE ;  /* 0x00000000000079c5 */ /* 0x000fcc0000000000 */
[----:B------:R-:W-:Y:S01]  /*24e70*/  QGMMA.64x192x32.F32.E4M3.E4M3 R24, R208, gdesc[UR4], R24, gsb0 ;  /* 0x02e00004d0187df3 */ /* 0x000fe20008000818 */
[----:B------:R-:W-:Y:S02]  /*24e80*/  VIADD R6, R4, 0x480 ;  /* 0x0000048004067836 */ /* 0x000fe40000000000 */
[----:B------:R-:W-:-:S03]  /*24e90*/  IMAD.MOV.U32 R7, RZ, RZ, -0x3ffffff0 ;  /* 0xc0000010ff077424 */ /* 0x000fc600078e00ff */
[----:B------:R-:W-:Y:S02]  /*24ea0*/  R2UR UR6, R6 ;  /* 0x00000000060672ca */ /* 0x000fe400000e0000 */
[----:B------:R-:W-:Y:S01]  /*24eb0*/  R2UR UR7, R7 ;  /* 0x00000000070772ca */ /* 0x000fe200000e0000 */
[----:B------:R-:W-:Y:S01]  /*24ec0*/  VIADD R4, R4, 0x600 ;  /* 0x0000060004047836 */ /* 0x000fe20000000000 */
[----:B------:R-:W-:Y:S01]  /*24ed0*/  MOV R5, 0xc0000010 ;  /* 0xc000001000057802 */ /* 0x000fe20000000f00 */
[----:B------:R-:W1:Y:S01]  /*24ee0*/  SHFL.BFLY PT, R7, R0, 0x2, 0x1f ;  /* 0x0c401f0000077f89 */ /* 0x000e6200000e0000 */
[----:B------:R-:W-:Y:S02]  /*24ef0*/  WARPGROUP.DEPBAR.LE gsb0, 0x0 ;  /* 0x00008000000079c5 */ /* 0x000fe40000010000 */
[----:B------:R-:W-:-:S07]  /*24f00*/  WARPGROUP.ARRIVE ;  /* 0x00000000000079c5 */ /* 0x000fce0000000000 */
        /* <DEDUP_REMOVED lines=8> */
[----:B-1----:R-:W-:-:S01]  /*24f90*/  FADD.FTZ R6, R7, R6 ;  /* 0x0000000607067221 */ /* 0x002fc20000010000 */
[----:B------:R-:W-:-:S03]  /*24fa0*/  IMAD.MOV.U32 R3, RZ, RZ, RZ ;  /* 0x000000ffff037224 */ /* 0x000fc600078e00ff */
[----:B------:R-:W-:Y:S01]  /*24fb0*/  FMUL.FTZ R12, R6, 0.00390625 ;  /* 0x3b800000060c7820 */ /* 0x000fe20000410000 */
[----:B0-----:R-:W-:-:S05]  /*24fc0*/  FADD.FTZ R8, R4, R5 ;  /* 0x0000000504087221 */ /* 0x001fca0000010000 */
        /* <DEDUP_REMOVED lines=16> */
[----:B------:R-:W-:-:S02]  /*250d0*/  IMAD.MOV.U32 R122, RZ, RZ, -0x800000 ;  /* 0xff800000ff7a7424 */ /* 0x000fc400078e00ff */
[----:B--2---:R-:W-:Y:S01]  /*250e0*/  FMUL.FTZ R3, R3, R2 ;  /* 0x0000000203037220 */ /* 0x004fe20000410000 */
[----:B------:R-:W-:Y:S02]  /*250f0*/  IMAD.MOV.U32 R123, RZ, RZ, -0x800000 ;  /* 0xff800000ff7b7424 */ /* 0x000fe400078e00ff */
[----:B-1----:R-:W-:Y:S01]  /*25100*/  @P3 FMUL.FTZ R4, R4, 0.69314718246459960938 ;  /* 0x3f31721804043820 */ /* 0x002fe20000410000 */
[----:B------:R-:W-:-:S03]  /*25110*/  @P2 FFMA.FTZ R122, R5, R10, R0 ;  /* 0x0000000a057a2223 */ /* 0x000fc60000010000 */
[----:B------:R-:W-:Y:S01]  /*25120*/  @P3 FFMA.FTZ R123, R13, R121, R4 ;  /* 0x000000790d7b3223 */ /* 0x000fe20000010004 */
[----:B---3--:R-:W-:Y:S01]  /*25130*/  FMUL.FTZ R0, R7, R2 ;  /* 0x0000000207007220 */ /* 0x008fe20000410000 */
[----:B------:R-:W-:Y:S02]  /*25140*/  WARPGROUP.DEPBAR.LE gsb0, 0x0 ;  /* 0x00008000000079c5 */ /* 0x000fe40000010000 */
[----:B------:R-:W-:Y:S05]  /*25150*/  @!P1 BRA `(.L_x_5164) ;  /* 0x0000000000049947 */ /* 0x000fea0003800000 */
[----:B------:R-:W-:Y:S01]  /*25160*/  BPT.TRAP 0x1 ;  /* 0x000000040000795c */ /* 0x000fe20000300000 */
.L_x_5164:
[----:B------:R-:W-:Y:S01]  /*25170*/  IMAD.U32 R7, RZ, RZ, UR42 ;  /* 0x0000002aff077e24 */ /* 0x000fe2000f8e00ff */
[----:B------:R-:W-:Y:S01]  /*25180*/  IADD3 R2, R11, 0x33460, RZ ;  /* 0x000334600b027810 */ /* 0x000fe20007ffe0ff */
[----:B------:R-:W-:Y:S02]  /*25190*/  VIADD R146, R146, 0x1 ;  /* 0x0000000192927836 */ /* 0x000fe40000000000 */
        /* <DEDUP_REMOVED lines=104> */
.L_x_5090:
        /* <DEDUP_REMOVED lines=15> */
[----:B------:R-:W-:-:S04]  /*25910*/  IADD3 R2, P0, R0, UR4, RZ ;  /* 0x0000000400027c10 */ /* 0x000fc8000ff1e0ff */
[----:B------:R-:W-:-:S05]  /*25920*/  IADD3.X R3, RZ, UR5, RZ, P0, !PT ;  /* 0x00000005ff037c10 */ /* 0x000fca00087fe4ff */
        /* <DEDUP_REMOVED lines=34> */
[----:B------:R-:W-:Y:S02]  /*25b50*/  LOP3.LUT P0, R2, R98, 0x3, RZ, 0xc0, !PT ;  /* 0x0000000362027812 */ /* 0x000fe4000780c0ff */
[----:B------:R-:W-:Y:S02]  /*25b60*/  F2FP.BF16.F32.PACK_AB R43, R40, R13 ;  /* 0x0000000d282b723e */ /* 0x000fe400000010ff */
[----:B------:R-:W-:Y:S02]  /*25b70*/  ISETP.EQ.OR P0, PT, R2, 0x3, !P0 ;  /* 0x000000030200780c */ /* 0x000fe40004702670 */
        /* <DEDUP_REMOVED lines=47> */
[----:B------:R-:W-:Y:S02]  /*25e70*/  LOP3.LUT R28, R28, R29, RZ, 0x3c, !PT ;  /* 0x0000001d1c1c7212 */ /* 0x000fe400078e3cff */
[----:B------:R-:W-:Y:S01]  /*25e80*/  LOP3.LUT R24, R24, R25, RZ, 0x3c, !PT ;  /* 0x0000001918187212 */ /* 0x000fe200078e3cff */
[----:B------:R-:W-:Y:S01]  /*25e90*/  IMAD.X R25, RZ, RZ, R21, P3 ;  /* 0x000000ffff197224 */ /* 0x000fe200018e0615 */
[----:B------:R-:W-:-:S02]  /*25ea0*/  IADD3 R83, P1, R20, 0x4000, RZ ;  /* 0x0000400014537810 */ /* 0x000fc40007f3e0ff */
[----:B------:R-:W-:Y:S02]  /*25eb0*/  IADD3.X R29, RZ, R21, RZ, P4, !PT ;  /* 0x00000015ff1d7210 */ /* 0x000fe400027fe4ff */
        /* <DEDUP_REMOVED lines=22> */
[----:B------:R-:W-:-:S02]  /*26020*/  LOP3.LUT R84, R84, R85, RZ, 0x3c, !PT ;  /* 0x0000005554547212 */ /* 0x000fc400078e3cff */
[----:B------:R-:W-:Y:S01]  /*26030*/  LOP3.LUT R6, R6, R7, RZ, 0x3c, !PT ;  /* 0x0000000706067212 */ /* 0x000fe200078e3cff */
[----:B------:R-:W-:Y:S01]  /*26040*/  IMAD.X R7, RZ, RZ, R21, P3 ;  /* 0x000000ffff077224 */ /* 0x000fe200018e0615 */
[----:B------:R-:W-:Y:S02]  /*26050*/  IADD3.X R85, RZ, R21, RZ, P4, !PT ;  /* 0x00000015ff557210 */ /* 0x000fe400027fe4ff */
[----:B------:R-:W-:Y:S02]  /*26060*/  LOP3.LUT R20, R3, R20, RZ, 0x3c, !PT ;  /* 0x0000001403147212 */ /* 0x000fe400078e3cff */
        /* <DEDUP_REMOVED lines=58> */
[----:B------:R-:W3:Y:S01]  /*26410*/  SHFL.IDX PT, R5, R2, R3, 0x1c1f ;  /* 0x001c1f0302057589 */ /* 0x000ee200000e0000 */
        /* <DEDUP_REMOVED lines=20> */
[----:B------:R-:W1:Y:S01]  /*26560*/  SHFL.IDX PT, R40, R36, R3, 0x1c1f ;  /* 0x001c1f0324287589 */ /* 0x000e6200000e0000 */
[----:B------:R-:W-:Y:S02]  /*26570*/  SEL R80, R119, R58, P0 ;  /* 0x0000003a77507207 */ /* 0x000fe40000000000 */
[----:B--2---:R-:W-:Y:S01]  /*26580*/  SEL R50, R44, R33, P0 ;  /* 0x000000212c327207 */ /* 0x004fe20000000000 */
[----:B------:R2:W-:Y:S01]  /*26590*/  SHFL.IDX PT, R58, R48, R3, 0x1c1f ;  /* 0x001c1f03303a7589 */ /* 0x0005e200000e0000 */
[----:B---3--:R-:W-:Y:S02]  /*265a0*/  SEL R4, R6, R5, P0 ;  /* 0x0000000506047207 */ /* 0x008fe40000000000 */
[----:B------:R-:W-:Y:S01]  /*265b0*/  SEL R6, R5, R6, P0 ;  /* 0x0000000605067207 */ /* 0x000fe20000000000 */
[----:B------:R3:W1:Y:S01]  /*265c0*/  SHFL.IDX PT, R27, R32, R3, 0x1c1f ;  /* 0x001c1f03201b7589 */ /* 0x00066200000e0000 */
[----:B----4-:R-:W-:-:S02]  /*265d0*/  SEL R8, R10, R7, P0 ;  /* 0x000000070a087207 */ /* 0x010fc40000000000 */
[----:B------:R-:W-:Y:S01]  /*265e0*/  SEL R10, R7, R10, P0 ;  /* 0x0000000a070a7207 */ /* 0x000fe20000000000 */
[----:B------:R-:W4:Y:S01]  /*265f0*/  SHFL.IDX PT, R42, R42, R3, 0x1c1f ;  /* 0x001c1f032a2a7589 */ /* 0x000f2200000e0000 */
[----:B------:R-:W-:Y:S02]  /*26600*/  SEL R28, R30, R21, P0 ;  /* 0x000000151e1c7207 */ /* 0x000fe40000000000 */
[----:B--2---:R-:W-:Y:S01]  /*26610*/  SEL R48, R33, R44, P0 ;  /* 0x0000002c21307207 */ /* 0x004fe20000000000 */
[----:B------:R-:W-:Y:S01]  /*26620*/  SHFL.IDX PT, R41, R41, R0, 0x1c1f ;  /* 0x001c1f0029297589 */ /* 0x000fe200000e0000 */
[----:B0-----:R-:W-:Y:S02]  /*26630*/  SEL R24, R26, R9, P0 ;  /* 0x000000091a187207 */ /* 0x001fe40000000000 */
[----:B------:R-:W-:Y:S01]  /*26640*/  SEL R44, R35, R46, P0 ;  /* 0x0000002e232c7207 */ /* 0x000fe20000000000 */
[----:B------:R-:W-:Y:S01]  /*26650*/  SHFL.IDX PT, R43, R43, R0, 0x1c1f ;  /* 0x001c1f002b2b7589 */ /* 0x000fe200000e0000 */
[----:B------:R-:W-:-:S02]  /*26660*/  SEL R26, R9, R26, P0 ;  /* 0x0000001a091a7207 */ /* 0x000fc40000000000 */
[----:B---3--:R-:W-:Y:S01]  /*26670*/  SEL R32, R34, R25, P0 ;  /* 0x0000001922207207 */ /* 0x008fe20000000000 */
[----:B------:R-:W-:Y:S01]  /*26680*/  SHFL.IDX PT, R49, R49, R0, 0x1c1f ;  /* 0x001c1f0031317589 */ /* 0x000fe200000e0000 */
[----:B-1----:R-:W-:Y:S02]  /*26690*/  SEL R12, R29, R40, P0 ;  /* 0x000000281d0c7207 */ /* 0x002fe40000000000 */
[----:B------:R-:W-:Y:S01]  /*266a0*/  SEL R14, R40, R29, P0 ;  /* 0x0000001d280e7207 */ /* 0x000fe20000000000 */
[----:B------:R-:W-:Y:S01]  /*266b0*/  SHFL.IDX PT, R51, R51, R0, 0x1c1f ;  /* 0x001c1f0033337589 */ /* 0x000fe200000e0000 */
[----:B------:R-:W-:Y:S02]  /*266c0*/  SEL R46, R46, R35, P0 ;  /* 0x000000232e2e7207 */ /* 0x000fe40000000000 */
[----:B------:R-:W-:Y:S01]  /*266d0*/  SEL R34, R25, R34, P0 ;  /* 0x0000002219227207 */ /* 0x000fe20000000000 */
[----:B------:R-:W0:Y:S01]  /*266e0*/  SHFL.IDX PT, R54, R54, R3, 0x1c1f ;  /* 0x001c1f0336367589 */ /* 0x000e2200000e0000 */
[----:B------:R-:W-:-:S02]  /*266f0*/  SEL R36, R38, R27, P0 ;  /* 0x0000001b26247207 */ /* 0x000fc40000000000 */
[----:B------:R-:W-:Y:S01]  /*26700*/  SEL R38, R27, R38, P0 ;  /* 0x000000261b267207 */ /* 0x000fe20000000000 */
[----:B------:R1:W2:Y:S01]  /*26710*/  SHFL.IDX PT, R2, R56, R3, 0x1c1f ;  /* 0x001c1f0338027589 */ /* 0x0002a200000e0000 */
[----:B----4-:R-:W-:Y:S02]  /*26720*/  SEL R40, R31, R42, P0 ;  /* 0x0000002a1f287207 */ /* 0x010fe40000000000 */
[----:B------:R-:W-:Y:S01]  /*26730*/  SEL R42, R42, R31, P0 ;  /* 0x0000001f2a2a7207 */ /* 0x000fe20000000000 */
[----:B------:R-:W3:Y:S01]  /*26740*/  SHFL.IDX PT, R66, R66, R3, 0x1c1f ;  /* 0x001c1f0342427589 */ /* 0x000ee200000e0000 */
[----:B------:R-:W-:-:S03]  /*26750*/  SEL R30, R21, R30, P0 ;  /* 0x0000001e151e7207 */ /* 0x000fc60000000000 */
        /* <DEDUP_REMOVED lines=9> */
[----:B--2---:R-:W-:Y:S02]  /*267f0*/  SEL R9, R43, R2, P0 ;  /* 0x000000022b097207 */ /* 0x004fe40000000000 */
[----:B------:R-:W-:Y:S01]  /*26800*/  SEL R11, R2, R43, P0 ;  /* 0x0000002b020b7207 */ /* 0x000fe20000000000 */
[----:B------:R0:W1:Y:S01]  /*26810*/  SHFL.IDX PT, R20, R60, R3, 0x1c1f ;  /* 0x001c1f033c147589 */ /* 0x00006200000e0000 */
[----:B---3--:R-:W-:-:S02]  /*26820*/  SEL R33, R49, R66, P0 ;  /* 0x0000004231217207 */ /* 0x008fc40000000000 */
[----:B------:R-:W-:Y:S01]  /*26830*/  SEL R35, R66, R49, P0 ;  /* 0x0000003142237207 */ /* 0x000fe20000000000 */
[----:B------:R-:W2:Y:S01]  /*26840*/  SHFL.IDX PT, R64, R64, R3, 0x1c1f ;  /* 0x001c1f0340407589 */ /* 0x000ea200000e0000 */
[----:B----4-:R-:W-:-:S03]  /*26850*/  SEL R37, R51, R68, P0 ;  /* 0x0000004433257207 */ /* 0x010fc60000000000 */
[----:B------:R-:W3:Y:S01]  /*26860*/  SHFL.IDX PT, R72, R72, R3, 0x1c1f ;  /* 0x001c1f0348487589 */ /* 0x000ee200000e0000 */
[----:B0-----:R-:W-:-:S03]  /*26870*/  SEL R60, R62, R39, P0 ;  /* 0x000000273e3c7207 */ /* 0x001fc60000000000 */
[----:B------:R-:W0:Y:S01]  /*26880*/  SHFL.IDX PT, R74, R74, R3, 0x1c1f ;  /* 0x001c1f034a4a7589 */ /* 0x000e2200000e0000 */
[----:B------:R-:W-:Y:S02]  /*26890*/  SEL R62, R39, R62, P0 ;  /* 0x0000003e273e7207 */ /* 0x000fe40000000000 */
[----:B------:R-:W-:Y:S01]  /*268a0*/  SEL R39, R68, R51, P0 ;  /* 0x0000003344277207 */ /* 0x000fe20000000000 */
[----:B------:R-:W-:Y:S04]  /*268b0*/  SHFL.IDX PT, R55, R55, R0, 0x1c1f ;  /* 0x001c1f0037377589 */ /* 0x000fe800000e0000 */
[----:B------:R-:W-:Y:S04]  /*268c0*/  SHFL.IDX PT, R61, R61, R0, 0x1c1f ;  /* 0x001c1f003d3d7589 */ /* 0x000fe800000e0000 */
[----:B------:R-:W-:Y:S01]  /*268d0*/  SHFL.IDX PT, R63, R63, R0, 0x1c1f ;  /* 0x001c1f003f3f7589 */ /* 0x000fe200000e0000 */
[----:B-1----:R-:W-:-:S02]  /*268e0*/  SEL R25, R45, R20, P0 ;  /* 0x000000142d197207 */ /* 0x002fc40000000000 */
[----:B------:R-:W-:Y:S01]  /*268f0*/  SEL R27, R20, R45, P0 ;  /* 0x0000002d141b7207 */ /* 0x000fe20000000000 */
[----:B------:R-:W1:Y:S01]  /*26900*/  SHFL.IDX PT, R70, R70, R3, 0x1c1f ;  /* 0x001c1f0346467589 */ /* 0x000e6200000e0000 */
[----:B--2---:R-:W-:Y:S02]  /*26910*/  SEL R29, R47, R64, P0 ;  /* 0x000000402f1d7207 */ /* 0x004fe40000000000 */
[----:B------:R-:W-:Y:S01]  /*26920*/  SEL R31, R64, R47, P0 ;  /* 0x0000002f401f7207 */ /* 0x000fe20000000000 */
[----:B------:R-:W2:Y:S01]  /*26930*/  SHFL.IDX PT, R76, R76, R3, 0x1c1f ;  /* 0x001c1f034c4c7589 */ /* 0x000ea200000e0000 */
[----:B---3--:R-:W-:Y:S02]  /*26940*/  SEL R41, R57, R72, P0 ;  /* 0x0000004839297207 */ /* 0x008fe40000000000 */
[----:B------:R-:W-:Y:S01]  /*26950*/  SEL R43, R72, R57, P0 ;  /* 0x00000039482b7207 */ /* 0x000fe20000000000 */
[----:B------:R-:W3:Y:S01]  /*26960*/  SHFL.IDX PT, R78, R78, R3, 0x1c1f ;  /* 0x001c1f034e4e7589 */ /* 0x000ee200000e0000 */
[----:B0-----:R-:W-:-:S02]  /*26970*/  SEL R49, R59, R74, P0 ;  /* 0x0000004a3b317207 */ /* 0x001fc40000000000 */
[----:B------:R-:W-:Y:S01]  /*26980*/  SEL R51, R74, R59, P0 ;  /* 0x0000003b4a337207 */ /* 0x000fe20000000000 */
[----:B------:R-:W0:Y:S04]  /*26990*/  SHFL.IDX PT, R80, R80, R3, 0x1c1f ;  /* 0x001c1f0350507589 */ /* 0x000e2800000e0000 */
[----:B------:R4:W0:Y:S01]  /*269a0*/  SHFL.IDX PT, R65, R65, R0, 0x1c1f ;  /* 0x001c1f0041417589 */ /* 0x00082200000e0000 */
[----:B-1----:R-:W-:Y:S02]  /*269b0*/  SEL R13, R55, R70, P0 ;  /* 0x00000046370d7207 */ /* 0x002fe40000000000 */
[----:B------:R-:W-:Y:S01]  /*269c0*/  SEL R15, R70, R55, P0 ;  /* 0x00000037460f7207 */ /* 0x000fe20000000000 */
[----:B----4-:R-:W-:Y:S01]  /*269d0*/  IMAD.MOV.U32 R0, RZ, RZ, RZ ;  /* 0x000000ffff007224 */ /* 0x010fe200078e00ff */
[----:B--2---:R-:W-:-:S02]  /*269e0*/  SEL R45, R61, R76, P0 ;  /* 0x0000004c3d2d7207 */ /* 0x004fc40000000000 */
[----:B------:R-:W-:Y:S02]  /*269f0*/  SEL R47, R76, R61, P0 ;  /* 0x0000003d4c2f7207 */ /* 0x000fe40000000000 */
[----:B---3--:R-:W-:Y:S02]  /*26a00*/  SEL R57, R63, R78, P0 ;  /* 0x0000004e3f397207 */ /* 0x008fe40000000000 */
[----:B------:R-:W-:-:S07]  /*26a10*/  SEL R59, R78, R63, P0 ;  /* 0x0000003f4e3b7207 */ /* 0x000fce0000000000 */
.L_x_5402:
[----:B------:R-:W2:Y:S04]  /*26a20*/  LDL.LU R2, [R1+0x14] ;  /* 0x0000140001027983 */ /* 0x000ea80000300800 */
[----:B------:R-:W3:Y:S01]  /*26a30*/  LDL.LU R54, [R1+0x18] ;  /* 0x0000180001367983 */ /* 0x000ee20000300800 */
[----:B------:R-:W-:Y:S05]  /*26a40*/  WARPSYNC.ALL ;  /* 0x0000000000007948 */ /* 0x000fea0003800000 */
[----:B------:R-:W-:Y:S01]  /*26a50*/  BAR.SYNC.DEFER_BLOCKING 0x1, 0x100 ;  /* 0x0044000000007b1d */ /* 0x000fe20000010000 */
[----:B0-----:R-:W-:-:S02]  /*26a60*/  SEL R61, R65, R80, P0 ;  /* 0x00000050413d7207 */ /* 0x001fc40000000000 */
        /* <DEDUP_REMOVED lines=16> */
[----:B------:R-:W-:-:S04]  /*26b70*/  IMAD R3, R236, 0x40, R233 ;  /* 0x00000040ec037824 */ /* 0x000fc800078e02e9 */
[----:B------:R-:W-:Y:S01]  /*26b80*/  IMAD.WIDE R52, R3, 0x2, R52 ;  /* 0x0000000203347825 */ /* 0x000fe200078e0234 */
[----:B------:R-:W-:Y:S01]  /*26b90*/  BAR.SYNC.DEFER_BLOCKING 0x1, 0x100 ;  /* 0x0044000000007b1d */ /* 0x000fe20000010000 */
[----:B--2---:R-:W-:-:S04]  /*26ba0*/  IADD3 R20, P2, R2, UR4, RZ ;  /* 0x0000000402147c10 */ /* 0x004fc8000ff5e0ff */
[----:B---3--:R-:W-:Y:S01]  /*26bb0*/  IADD3.X R21, R54, UR5, RZ, P2, !PT ;  /* 0x0000000536157c10 */ /* 0x008fe200097fe4ff */
        /* <DEDUP_REMOVED lines=14> */
[----:B--2---:R-:W-:-:S07]  /*26ca0*/  IADD3 R60, -R3, R60, RZ ;  /* 0x0000003c033c7210 */ /* 0x004fce0007ffe1ff */
.L_x_5168:
[----:B------:R-:W3:Y:S01]  /*26cb0*/  LDL.LU R11, [R1+0x1c] ;  /* 0x00001c00010b7983 */ /* 0x000ee20000300800 */
[----:B------:R-:W-:-:S03]  /*26cc0*/  ULDC.64 UR4, c[0x0][0xb70] ;  /* 0x0002dc0000047ab9 */ /* 0x000fc60000000a00 */
[----:B------:R-:W4:Y:S04]  /*26cd0*/  LDL.LU R10, [R1+0xc] ;  /* 0x00000c00010a7983 */ /* 0x000f280000300800 */
[----:B------:R-:W4:Y:S04]  /*26ce0*/  LDL R6, [R1+0x4] ;  /* 0x0000040001067983 */ /* 0x000f280000100800 */
[----:B------:R-:W4:Y:S04]  /*26cf0*/  LDL.LU R66, [R1+0x10] ;  /* 0x0000100001427983 */ /* 0x000f280000300800 */
[----:B------:R-:W4:Y:S01]  /*26d00*/  LDL.LU R64, [R1+0x2c] ;  /* 0x00002c0001407983 */ /* 0x000f220000300800 */
[--C-:B--2--5:R-:W-:Y:S01]  /*26d10*/  SHF.R.S32.HI R3, RZ, 0x1f, R0.reuse ;  /* 0x0000001fff037819 */ /* 0x124fe20000011400 */
[----:B------:R-:W-:Y:S01]  /*26d20*/  IMAD.MOV.U32 R2, RZ, RZ, R0 ;  /* 0x000000ffff027224 */ /* 0x000fe200078e0000 */
[----:B------:R-:W-:-:S02]  /*26d30*/  LOP3.LUT R8, R9, 0x380, RZ, 0xc0, !PT ;  /* 0x0000038009087812 */ /* 0x000fc400078ec0ff */
[----:B------:R-:W-:Y:S02]  /*26d40*/  IADD3 R13, P3, R52, 0x2000, RZ ;  /* 0x00002000340d7810 */ /* 0x000fe40007f7e0ff */
[----:B------:R-:W-:Y:S02]  /*26d50*/  SHF.R.U64 R8, R8, 0x3, RZ ;  /* 0x0000000308087819 */ /* 0x000fe400000012ff */
[----:B------:R-:W-:Y:S02]  /*26d60*/  IADD3 R33, P0, R52, 0x5000, RZ ;  /* 0x0000500034217810 */ /* 0x000fe40007f1e0ff */
[----:B------:R-:W-:Y:S02]  /*26d70*/  LOP3.LUT R8, R8, R9, RZ, 0x3c, !PT ;  /* 0x0000000908087212 */ /* 0x000fe400078e3cff */
[C---:B------:R-:W-:Y:S02]  /*26d80*/  IADD3 R25, P4, R52.reuse, 0x3000, RZ ;  /* 0x0000300034197810 */ /* 0x040fe40007f9e0ff */
[----:B------:R-:W-:-:S02]  /*26d90*/  IADD3 R29, P5, R52, 0x4000, RZ ;  /* 0x00004000341d7810 */ /* 0x000fc40007fbe0ff */
[----:B------:R-:W-:Y:S01]  /*26da0*/  SHF.R.S32.HI R237, RZ, 0x1f, R236 ;  /* 0x0000001fffed7819 */ /* 0x000fe200000114ec */
[----:B------:R-:W-:Y:S01]  /*26db0*/  BSSY B1, `(.L_x_5169) ;  /* 0x0000090000017945 */ /* 0x000fe20003800000 */
[----:B---3--:R-:W-:Y:S02]  /*26dc0*/  SEL R63, R11, RZ, !P1 ;  /* 0x000000ff0b3f7207 */ /* 0x008fe40004800000 */
[----:B----4-:R-:W-:Y:S02]  /*26dd0*/  SEL R65, R10, RZ, !P1 ;  /* 0x000000ff0a417207 */ /* 0x010fe40004800000 */
[----:B------:R-:W2:Y:S01]  /*26de0*/  LDL R10, [R1+0x34] ;  /* 0x00003400010a7983 */ /* 0x000ea20000100800 */
[----:B------:R-:W-:Y:S02]  /*26df0*/  LOP3.LUT R12, R13, 0x380, RZ, 0xc0, !PT ;  /* 0x000003800d0c7812 */ /* 0x000fe400078ec0ff */
[----:B------:R-:W-:Y:S01]  /*26e00*/  SHF.R.S32.HI R62, RZ, 0x1f, R66 ;  /* 0x0000001fff3e7819 */ /* 0x000fe20000011442 */
[----:B------:R-:W-:Y:S01]  /*26e10*/  IMAD.X R9, RZ, RZ, R53, P2 ;  /* 0x000000ffff097224 */ /* 0x000fe200010e0635 */
[----:B------:R-:W-:Y:S01]  /*26e20*/  LOP3.LUT R32, R33, 0x380, RZ, 0xc0, !PT ;  /* 0x0000038021207812 */ /* 0x000fe200078ec0ff */
[----:B------:R-:W-:Y:S01]  /*26e30*/  IMAD R11, R64, 0x80, R6 ;  /* 0x00000080400b7824 */ /* 0x000fe200078e0206 */
[----:B------:R-:W-:Y:S01]  /*26e40*/  LOP3.LUT R24, R25, 0x380, RZ, 0xc0, !PT ;  /* 0x0000038019187812 */ /* 0x000fe200078ec0ff */
[----:B------:R-:W-:Y:S01]  /*26e50*/  IMAD R4, R62, UR4, RZ ;  /* 0x000000043e047c24 */ /* 0x000fe2000f8e02ff */
[----:B------:R-:W-:-:S02]  /*26e60*/  LOP3.LUT R28, R29, 0x380, RZ, 0xc0, !PT ;  /* 0x000003801d1c7812 */ /* 0x000fc400078ec0ff */
[----:B------:R-:W-:Y:S01]  /*26e70*/  SHF.R.U64 R12, R12, 0x3, RZ ;  /* 0x000000030c0c7819 */ /* 0x000fe200000012ff */
[C---:B------:R-:W-:Y:S02]  /*26e80*/  IMAD R7, R66.reuse, UR5, R4 ;  /* 0x0000000542077c24 */ /* 0x040fe4000f8e0204 */
[----:B------:R-:W-:Y:S01]  /*26e90*/  IMAD.WIDE.U32 R4, R66, UR4, R2 ;  /* 0x0000000442047c25 */ /* 0x000fe2000f8e0002 */
[----:B------:R-:W-:Y:S01]  /*26ea0*/  ULDC.64 UR4, c[0x0][0xb78] ;  /* 0x0002de0000047ab9 */ /* 0x000fe20000000a00 */
[----:B------:R-:W-:Y:S02]  /*26eb0*/  IADD3 R41, P2, R52, 0x7000, RZ ;  /* 0x0000700034297810 */ /* 0x000fe40007f5e0ff */
[----:B------:R-:W-:Y:S01]  /*26ec0*/  IMAD.IADD R5, R5, 0x1, R7 ;  /* 0x0000000105057824 */ /* 0x000fe200078e0207 */
[----:B------:R-:W-:Y:S01]  /*26ed0*/  SHF.R.U64 R32, R32, 0x3, RZ ;  /* 0x0000000320207819 */ /* 0x000fe200000012ff */
[----:B------:R-:W-:Y:S01]  /*26ee0*/  IMAD R2, R63, UR4, RZ ;  /* 0x000000043f027c24 */ /* 0x000fe2000f8e02ff */
[----:B------:R-:W-:Y:S01]  /*26ef0*/  SHF.R.U64 R24, R24, 0x3, RZ ;  /* 0x0000000318187819 */ /* 0x000fe200000012ff */
[----:B------:R-:W-:Y:S01]  /*26f00*/  IMAD.WIDE.U32 R4, R65, UR4, R4 ;  /* 0x0000000441047c25 */ /* 0x000fe2000f8e0004 */
[----:B------:R-:W-:-:S02]  /*26f10*/  SHF.R.S32.HI R7, RZ, 0x1f, R11 ;  /* 0x0000001fff077819 */ /* 0x000fc4000001140b */
[----:B------:R-:W-:Y:S01]  /*26f20*/  SHF.R.U64 R28, R28, 0x3, RZ ;  /* 0x000000031c1c7819 */ /* 0x000fe200000012ff */
[----:B------:R-:W-:Y:S01]  /*26f30*/  IMAD R6, R65, UR5, R2 ;  /* 0x0000000541067c24 */ /* 0x000fe2000f8e0202 */
[----:B------:R-:W-:Y:S01]  /*26f40*/  IADD3 R2, P1, R11, R4, RZ ;  /* 0x000000040b027210 */ /* 0x000fe20007f3e0ff */
[----:B------:R-:W-:Y:S01]  /*26f50*/  ULDC.64 UR4, c[0x0][0xb40] ;  /* 0x0002d00000047ab9 */ /* 0x000fe20000000a00 */
[----:B------:R-:W-:Y:S02]  /*26f60*/  LOP3.LUT R12, R12, R13, RZ, 0x3c, !PT ;  /* 0x0000000d0c0c7212 */ /* 0x000fe400078e3cff */
[----:B------:R-:W-:Y:S02]  /*26f70*/  IADD3.X R7, R7, R5, R6, P1, !PT ;  /* 0x0000000507077210 */ /* 0x000fe40000ffe406 */
[----:B------:R-:W-:-:S04]  /*26f80*/  LEA R20, P1, R2, UR4, 0x2 ;  /* 0x0000000402147c11 */ /* 0x000fc8000f8210ff */
[----:B------:R-:W-:Y:S01]  /*26f90*/  LEA.HI.X R21, R2, UR5, R7, 0x2, P1 ;  /* 0x0000000502157c11 */ /* 0x000fe200088f1407 */
[----:B------:R-:W-:Y:S01]  /*26fa0*/  ULDC.64 UR4, c[0x0][0xaa0] ;  /* 0x0002a80000047ab9 */ /* 0x000fe20000000a00 */
[----:B------:R-:W-:Y:S02]  /*26fb0*/  IADD3 R37, P1, R52, 0x6000, RZ ;  /* 0x0000600034257810 */ /* 0x000fe40007f3e0ff */
[----:B------:R-:W-:Y:S02]  /*26fc0*/  LOP3.LUT R40, R41, 0x380, RZ, 0xc0, !PT ;  /* 0x0000038029287812 */ /* 0x000fe400078ec0ff */
[----:B------:R-:W-:Y:S02]  /*26fd0*/  LOP3.LUT R36, R37, 0x380, RZ, 0xc0, !PT ;  /* 0x0000038025247812 */ /* 0x000fe400078ec0ff */
        /* <DEDUP_REMOVED lines=8> */
[----:B------:R-:W-:Y:S02]  /*27060*/  IADD3.X R13, RZ, R53, RZ, P3, !PT ;  /* 0x00000035ff0d7210 */ /* 0x000fe40001ffe4ff */
[----:B------:R-:W-:Y:S01]  /*27070*/  LOP3.LUT R40, R40, R41, RZ, 0x3c, !PT ;  /* 0x0000002928287212 */ /* 0x000fe200078e3cff */
[----:B------:R-:W-:Y:S01]  /*27080*/  IMAD.X R41, RZ, RZ, R53, P2 ;  /* 0x000000ffff297224 */ /* 0x000fe200010e0635 */
[----:B------:R-:W-:Y:S02]  /*27090*/  IADD3 R5, R11, 0x8, RZ ;  /* 0x000000080b057810 */ /* 0x000fe40007ffe0ff */
[----:B------:R-:W-:-:S02]  /*270a0*/  IADD3 R45, P3, R52, 0x8000, RZ ;  /* 0x00008000342d7810 */ /* 0x000fc40007f7e0ff */
[----:B------:R-:W-:Y:S02]  /*270b0*/  IADD3 R49, P4, R52, 0x9000, RZ ;  /* 0x0000900034317810 */ /* 0x000fe40007f9e0ff */
[----:B------:R-:W-:Y:S01]  /*270c0*/  LOP3.LUT R36, R36, R37, RZ, 0x3c, !PT ;  /* 0x0000002524247212 */ /* 0x000fe200078e3cff */
[----:B------:R-:W-:Y:S01]  /*270d0*/  IMAD.X R37, RZ, RZ, R53, P1 ;  /* 0x000000ffff257224 */ /* 0x000fe200008e0635 */
[C---:B------:R-:W-:Y:S02]  /*270e0*/  IADD3 R55, P5, R52.reuse, 0xa000, RZ ;  /* 0x0000a00034377810 */ /* 0x040fe40007fbe0ff */
[C---:B------:R-:W-:Y:S02]  /*270f0*/  LOP3.LUT R2, R52.reuse, 0x380, RZ, 0xc0, !PT ;  /* 0x0000038034027812 */ /* 0x040fe400078ec0ff */
[----:B------:R-:W-:Y:S02]  /*27100*/  IADD3 R7, P2, R52, 0xb000, RZ ;  /* 0x0000b00034077810 */ /* 0x000fe40007f5e0ff */
[----:B------:R-:W-:-:S02]  /*27110*/  LOP3.LUT R44, R45, 0x380, RZ, 0xc0, !PT ;  /* 0x000003802d2c7812 */ /* 0x000fc400078ec0ff */
[----:B------:R-:W-:Y:S02]  /*27120*/  LOP3.LUT R48, R49, 0x380, RZ, 0xc0, !PT ;  /* 0x0000038031307812 */ /* 0x000fe400078ec0ff */
        /* <DEDUP_REMOVED lines=10> */
[----:B------:R-:W-:Y:S01]  /*271d0*/  IADD3.X R57, RZ, R53, RZ, P2, !PT ;  /* 0x00000035ff397210 */ /* 0x000fe200017fe4ff */
[----:B------:R-:W-:-:S02]  /*271e0*/  IMAD R61, R3, UR4, RZ ;  /* 0x00000004033d7c24 */ /* 0x000fc4000f8e02ff */
[----:B------:R-:W-:Y:S02]  /*271f0*/  IMAD R67, R64, -0x80, R60 ;  /* 0xffffff8040437824 */ /* 0x000fe400078e023c */
[----:B------:R-:W-:-:S03]  /*27200*/  IMAD R61, R0, UR5, R61 ;  /* 0x00000005003d7c24 */ /* 0x000fc6000f8e023d */
[----:B------:R-:W-:Y:S02]  /*27210*/  ISETP.GE.AND P3, PT, R236, R67, PT ;  /* 0x00000043ec00720c */ /* 0x000fe40003f66270 */
[----:B--2---:R-:W-:-:S04]  /*27220*/  LOP3.LUT P0, RZ, R10, 0x3, RZ, 0xc0, !PT ;  /* 0x000000030aff7812 */ /* 0x004fc8000780c0ff */
[-C--:B------:R-:W-:Y:S02]  /*27230*/  ISETP.GE.OR P1, PT, R11, R60.reuse, P0 ;  /* 0x0000003c0b00720c */ /* 0x080fe40000726670 */
[----:B------:R-:W-:Y:S02]  /*27240*/  ISETP.GE.OR P0, PT, R5, R60, P0 ;  /* 0x0000003c0500720c */ /* 0x000fe40000706670 */
[----:B------:R-:W-:Y:S02]  /*27250*/  SHF.R.U64 R5, R2, 0x3, RZ ;  /* 0x0000000302057819 */ /* 0x000fe400000012ff */
[----:B------:R-:W-:-:S04]  /*27260*/  LOP3.LUT R2, R7, 0x380, RZ, 0xc0, !PT ;  /* 0x0000038007027812 */ /* 0x000fc800078ec0ff */
[----:B------:R-:W-:Y:S02]  /*27270*/  SHF.R.U64 R2, R2, 0x3, RZ ;  /* 0x0000000302027819 */ /* 0x000fe400000012ff */
[----:B------:R-:W-:Y:S01]  /*27280*/  LOP3.LUT R4, R5, R52, RZ, 0x3c, !PT ;  /* 0x0000003405047212 */ /* 0x000fe200078e3cff */
[----:B------:R-:W-:Y:S01]  /*27290*/  IMAD.MOV.U32 R5, RZ, RZ, R53 ;  /* 0x000000ffff057224 */ /* 0x000fe200078e0035 */
[----:B------:R-:W-:Y:S01]  /*272a0*/  LOP3.LUT R56, R2, R7, RZ, 0x3c, !PT ;  /* 0x0000000702387212 */ /* 0x000fe200078e3cff */
[----:B------:R-:W-:Y:S04]  /*272b0*/  @!P1 STG.E desc[UR54][R20.64], R122 ;  /* 0x0000007a14009986 */ /* 0x000fe8000c101936 */
[----:B------:R0:W-:Y:S04]  /*272c0*/  @!P0 STG.E desc[UR54][R20.64+0x20], R123 ;  /* 0x0000207b14008986 */ /* 0x0001e8000c101936 */
[----:B------:R-:W5:Y:S04]  /*272d0*/  LD.E.128 R4, desc[UR54][R4.64] ;  /* 0x0000003604047980 */ /* 0x000f68000c101d00 */
[----:B------:R-:W5:Y:S04]  /*272e0*/  LD.E.128 R8, desc[UR54][R8.64] ;  /* 0x0000003608087980 */ /* 0x000f68000c101d00 */
[----:B------:R-:W5:Y:S01]  /*272f0*/  LD.E.128 R12, desc[UR54][R12.64] ;  /* 0x000000360c0c7980 */ /* 0x000f62000c101d00 */
[----:B0-----:R-:W-:-:S03]  /*27300*/  SHF.R.S32.HI R21, RZ, 0x1f, R233 ;  /* 0x0000001fff157819 */ /* 0x001fc600000114e9 */
        /* <DEDUP_REMOVED lines=16> */
[----:B------:R-:W-:Y:S01]  /*27410*/  IMAD.WIDE.U32 R2, R0, UR4, R20 ;  /* 0x0000000400027c25 */ /* 0x000fe2000f8e0014 */
[----:B------:R-:W-:-:S03]  /*27420*/  ULDC.64 UR4, c[0x0][0xae0] ;  /* 0x0002b80000047ab9 */ /* 0x000fc60000000a00 */
[----:B------:R-:W-:Y:S02]  /*27430*/  VIADD R0, R236, 0x20 ;  /* 0x00000020ec007836 */ /* 0x000fe40000000000 */
[----:B------:R-:W-:Y:S02]  /*27440*/  IMAD.IADD R3, R3, 0x1, R61 ;  /* 0x0000000103037824 */ /* 0x000fe400078e023d */
[----:B------:R-:W-:Y:S01]  /*27450*/  IMAD R61, R62, UR4, RZ ;  /* 0x000000043e3d7c24 */ /* 0x000fe2000f8e02ff */
[----:B------:R-:W-:Y:S01]  /*27460*/  IADD3 R20, R236, 0x40, RZ ;  /* 0x00000040ec147810 */ /* 0x000fe20007ffe0ff */
[----:B------:R-:W-:Y:S01]  /*27470*/  IMAD.WIDE.U32 R2, R66, UR4, R2 ;  /* 0x0000000442027c25 */ /* 0x000fe2000f8e0002 */
[----:B------:R-:W-:-:S03]  /*27480*/  ISETP.GE.AND P0, PT, R0, R67, PT ;  /* 0x000000430000720c */ /* 0x000fc60003f06270 */
[----:B------:R-:W-:Y:S01]  /*27490*/  IMAD R61, R66, UR5, R61 ;  /* 0x00000005423d7c24 */ /* 0x000fe2000f8e023d */
[----:B------:R-:W-:Y:S01]  /*274a0*/  ULDC.64 UR4, c[0x0][0xae8] ;  /* 0x0002ba0000047ab9 */ /* 0x000fe20000000a00 */
[----:B------:R-:W-:Y:S01]  /*274b0*/  VIADD R0, R16, 0x33420 ;  /* 0x0003342010007836 */ /* 0x000fe20000000000 */
[-C--:B------:R-:W-:Y:S01]  /*274c0*/  ISETP.GE.AND P1, PT, R20, R67.reuse, PT ;  /* 0x000000431400720c */ /* 0x080fe20003f26270 */
[----:B------:R-:W-:Y:S02]  /*274d0*/  IMAD.IADD R3, R3, 0x1, R61 ;  /* 0x0000000103037824 */ /* 0x000fe400078e023d */
[----:B------:R-:W-:Y:S01]  /*274e0*/  IMAD R20, R63, UR4, RZ ;  /* 0x000000043f147c24 */ /* 0x000fe2000f8e02ff */
[----:B------:R-:W-:Y:S01]  /*274f0*/  PRMT R0, RZ, 0x654, R0 ;  /* 0x00000654ff007816 */ /* 0x000fe20000000000 */
[----:B------:R-:W-:Y:S02]  /*27500*/  VIADD R21, R236, 0x60 ;  /* 0x00000060ec157836 */ /* 0x000fe40000000000 */
[C---:B------:R-:W-:Y:S01]  /*27510*/  IMAD R63, R65.reuse, UR5, R20 ;  /* 0x00000005413f7c24 */ /* 0x040fe2000f8e0214 */
[----:B0-----:R0:W-:Y:S01]  /*27520*/  SYNCS.ARRIVE.TRANS64.RED.A1T0 RZ, [R0+URZ], RZ ;  /* 0x000000ff00ff79a7 */ /* 0x0011e2000810043f */
[----:B------:R-:W-:Y:S01]  /*27530*/  IMAD.WIDE.U32 R60, R65, UR4, R2 ;  /* 0x00000004413c7c25 */ /* 0x000fe2000f8e0002 */
[----:B------:R-:W-:-:S03]  /*27540*/  ISETP.GE.AND P2, PT, R21, R67, PT ;  /* 0x000000431500720c */ /* 0x000fc60003f46270 */
[----:B------:R-:W-:-:S04]  /*27550*/  IMAD.WIDE R20, R64, 0x80, R236 ;  /* 0x0000008040147825 */ /* 0x000fc800078e02ec */
[----:B------:R-:W-:Y:S01]  /*27560*/  IMAD.IADD R65, R61, 0x1, R63 ;  /* 0x000000013d417824 */ /* 0x000fe200078e023f */
[----:B0-----:R-:W-:Y:S06]  /*27570*/  @P3 BRA `(.L_x_5170) ;  /* 0x00000000004c3947 */ /* 0x001fec0003800000 */
[----:B------:R-:W-:Y:S01]  /*27580*/  ULDC.64 UR4, c[0x0][0xad8] ;  /* 0x0002b60000047ab9 */ /* 0x000fe20000000a00 */
[----:B------:R-:W-:Y:S01]  /*27590*/  MOV R2, R60 ;  /* 0x0000003c00027202 */ /* 0x000fe20000000f00 */
[----:B------:R-:W-:Y:S01]  /*275a0*/  IMAD R63, R21, UR4, RZ ;  /* 0x00000004153f7c24 */ /* 0x000fe2000f8e02ff */
[----:B------:R-:W-:Y:S01]  /*275b0*/  ULDC.64 UR6, c[0x0][0xa80] ;  /* 0x0002a00000067ab9 */ /* 0x000fe20000000a00 */
[----:B------:R-:W-:Y:S02]  /*275c0*/  IMAD.MOV.U32 R3, RZ, RZ, R65 ;  /* 0x000000ffff037224 */ /* 0x000fe400078e0041 */
[C---:B------:R-:W-:Y:S02]  /*275d0*/  IMAD R63, R20.reuse, UR5, R63 ;  /* 0x00000005143f7c24 */ /* 0x040fe4000f8e023f */
[----:B------:R-:W-:Y:S01]  /*275e0*/  IMAD.WIDE.U32 R2, R20, UR4, R2 ;  /* 0x0000000414027c25 */ /* 0x000fe2000f8e0002 */
[----:B------:R-:W-:Y:S02]  /*275f0*/  ULDC UR4, c[0x0][0xa8c] ;  /* 0x0002a30000047ab9 */ /* 0x000fe40000000800 */
[----:B------:R-:W-:Y:S01]  /*27600*/  ISETP.GE.AND P4, PT, R233, UR4, PT ;  /* 0x00000004e9007c0c */ /* 0x000fe2000bf86270 */
[----:B------:R-:W-:Y:S01]  /*27610*/  IMAD.IADD R3, R3, 0x1, R63 ;  /* 0x0000000103037824 */ /* 0x000fe200078e023f */
[----:B------:R-:W-:Y:S01]  /*27620*/  LEA R62, P5, R2, UR6, 0x1 ;  /* 0x00000006023e7c11 */ /* 0x000fe2000f8a08ff */
[----:B------:R-:W-:-:S02]  /*27630*/  VIADD R0, R233, 0x40 ;  /* 0x00000040e9007836 */ /* 0x000fc40000000000 */
[----:B------:R-:W-:Y:S01]  /*27640*/  VIADD R64, R233, 0x80 ;  /* 0x00000080e9407836 */ /* 0x000fe20000000000 */
[----:B------:R-:W-:Y:S02]  /*27650*/  LEA.HI.X R63, R2, UR7, R3, 0x1, P5 ;  /* 0x00000007023f7c11 */ /* 0x000fe4000a8f0c03 */
[----:B------:R-:W-:Y:S02]  /*27660*/  ISETP.GE.AND P3, PT, R0, UR4, PT ;  /* 0x0000000400007c0c */ /* 0x000fe4000bf66270 */
[----:B------:R-:W-:-:S03]  /*27670*/  ISETP.GE.AND P5, PT, R64, UR4, PT ;  /* 0x0000000440007c0c */ /* 0x000fc6000bfa6270 */
[----:B-----5:R0:W-:Y:S08]  /*27680*/  @!P4 STG.E.128 desc[UR54][R62.64], R4 ;  /* 0x000000043e00c986 */ /* 0x0201f0000c101d36 */
[----:B------:R0:W-:Y:S04]  /*27690*/  @!P3 STG.E.128 desc[UR54][R62.64+0x80], R28 ;  /* 0x0000801c3e00b986 */ /* 0x0001e8000c101d36 */
[----:B------:R0:W-:Y:S02]  /*276a0*/  @!P5 STG.E.128 desc[UR54][R62.64+0x100], R44 ;  /* 0x0001002c3e00d986 */ /* 0x0001e4000c101d36 */
.L_x_5170:
[----:B------:R-:W-:Y:S05]  /*276b0*/  BSYNC B1 ;  /* 0x0000000000017941 */ /* 0x000fea0003800000 */
.L_x_5169:
[----:B------:R-:W-:Y:S04]  /*276c0*/  BSSY B1, `(.L_x_5171) ;  /* 0x0000017000017945 */ /* 0x000fe80003800000 */
[----:B------:R-:W-:Y:S05]  /*276d0*/  @P0 BRA `(.L_x_5172) ;  /* 0x0000000000540947 */ /* 0x000fea0003800000 */
[----:B0----5:R-:W-:Y:S01]  /*276e0*/  IADD3 R5, P0, R20, 0x20, RZ ;  /* 0x0000002014057810 */ /* 0x021fe20007f1e0ff */
[C---:B------:R-:W-:Y:S01]  /*276f0*/  VIADD R2, R233.reuse, 0x40 ;  /* 0x00000040e9027836 */ /* 0x040fe20000000000 */
[----:B------:R-:W-:Y:S01]  /*27700*/  ULDC UR4, c[0x0][0xa8c] ;  /* 0x0002a30000047ab9 */ /* 0x000fe20000000800 */
[----:B------:R-:W-:Y:S01]  /*27710*/  ULDC.64 UR6, c[0x0][0xad8] ;  /* 0x0002b60000067ab9 */ /* 0x000fe20000000a00 */
[----:B------:R-:W-:Y:S01]  /*27720*/  IADD3.X R0, RZ, R21, RZ, P0, !PT ;  /* 0x00000015ff007210 */ /* 0x000fe200007fe4ff */
[----:B------:R-:W-:Y:S01]  /*27730*/  IMAD.MOV.U32 R3, RZ, RZ, R65 ;  /* 0x000000ffff037224 */ /* 0x000fe200078e0041 */
[----:B------:R-:W-:Y:S01]  /*27740*/  ISETP.GE.AND P4, PT, R2, UR4, PT ;  /* 0x0000000402007c0c */ /* 0x000fe2000bf86270 */
[----:B------:R-:W-:Y:S01]  /*27750*/  IMAD.MOV.U32 R2, RZ, RZ, R60 ;  /* 0x000000ffff027224 */ /* 0x000fe200078e003c */
[C---:B------:R-:W-:Y:S01]  /*27760*/  ISETP.GE.AND P3, PT, R233.reuse, UR4, PT ;  /* 0x00000004e9007c0c */ /* 0x040fe2000bf66270 */
[----:B------:R-:W-:Y:S02]  /*27770*/  VIADD R4, R233, 0x80 ;  /* 0x00000080e9047836 */ /* 0x000fe40000000000 */
[----:B------:R-:W-:-:S02]  /*27780*/  IMAD R0, R0, UR6, RZ ;  /* 0x0000000600007c24 */ /* 0x000fc4000f8e02ff */
[----:B------:R-:W-:Y:S01]  /*27790*/  IMAD.WIDE.U32 R2, R5, UR6, R2 ;  /* 0x0000000605027c25 */ /* 0x000fe2000f8e0002 */
[----:B------:R-:W-:-:S03]  /*277a0*/  ISETP.GE.AND P5, PT, R4, UR4, PT ;  /* 0x0000000404007c0c */ /* 0x000fc6000bfa6270 */
[----:B------:R-:W-:Y:S01]  /*277b0*/  IMAD R5, R5, UR7, R0 ;  /* 0x0000000705057c24 */ /* 0x000fe2000f8e0200 */
[----:B------:R-:W-:Y:S02]  /*277c0*/  ULDC.64 UR6, c[0x0][0xa80] ;  /* 0x0002a00000067ab9 */ /* 0x000fe40000000a00 */
[----:B------:R-:W-:Y:S02]  /*277d0*/  LEA R4, P0, R2, UR6, 0x1 ;  /* 0x0000000602047c11 */ /* 0x000fe4000f8008ff */
[----:B------:R-:W-:-:S04]  /*277e0*/  IADD3 R3, R3, R5, RZ ;  /* 0x0000000503037210 */ /* 0x000fc80007ffe0ff */
[----:B------:R-:W-:-:S05]  /*277f0*/  LEA.HI.X R5, R2, UR7, R3, 0x1, P0 ;  /* 0x0000000702057c11 */ /* 0x000fca00080f0c03 */
[----:B------:R1:W-:Y:S04]  /*27800*/  @!P3 STG.E.128 desc[UR54][R4.64], R8 ;  /* 0x000000080400b986 */ /* 0x0003e8000c101d36 */
[----:B------:R1:W-:Y:S04]  /*27810*/  @!P4 STG.E.128 desc[UR54][R4.64+0x80], R32 ;  /* 0x000080200400c986 */ /* 0x0003e8000c101d36 */
[----:B------:R1:W-:Y:S02]  /*27820*/  @!P5 STG.E.128 desc[UR54][R4.64+0x100], R48 ;  /* 0x000100300400d986 */ /* 0x0003e4000c101d36 */
.L_x_5172:
[----:B------:R-:W-:Y:S05]  /*27830*/  BSYNC B1 ;  /* 0x0000000000017941 */ /* 0x000fea0003800000 */
.L_x_5171:
[----:B------:R-:W-:Y:S04]  /*27840*/  BSSY B1, `(.L_x_5173) ;  /* 0x0000017000017945 */ /* 0x000fe80003800000 */
[----:B------:R-:W-:Y:S05]  /*27850*/  @P1 BRA `(.L_x_5174) ;  /* 0x0000000000541947 */ /* 0x000fea0003800000 */
[----:B01---5:R-:W-:Y:S01]  /*27860*/  IADD3 R5, P0, R20, 0x40, RZ ;  /* 0x0000004014057810 */ /* 0x023fe20007f1e0ff */
[C---:B------:R-:W-:Y:S01]  /*27870*/  VIADD R2, R233.reuse, 0x40 ;  /* 0x00000040e9027836 */ /* 0x040fe20000000000 */
[----:B------:R-:W-:Y:S01]  /*27880*/  ULDC UR4, c[0x0][0xa8c] ;  /* 0x0002a30000047ab9 */ /* 0x000fe20000000800 */
[----:B------:R-:W-:Y:S01]  /*27890*/  ULDC.64 UR6, c[0x0][0xad8] ;  /* 0x0002b60000067ab9 */ /* 0x000fe20000000a00 */
[----:B------:R-:W-:Y:S01]  /*278a0*/  MOV R3, R65 ;  /* 0x0000004100037202 */ /* 0x000fe20000000f00 */
[----:B------:R-:W-:Y:S01]  /*278b0*/  IMAD.X R0, RZ, RZ, R21, P0 ;  /* 0x000000ffff007224 */ /* 0x000fe200000e0615 */
        /* <DEDUP_REMOVED lines=15> */
.L_x_5174:
[----:B------:R-:W-:Y:S05]  /*279b0*/  BSYNC B1 ;  /* 0x0000000000017941 */ /* 0x000fea0003800000 */
.L_x_5173:
[----:B------:R-:W-:Y:S05]  /*279c0*/  @P2 BRA `(.L_x_5175) ;  /* 0x0000000c00242947 */ /* 0x000fea0003800000 */
[----:B012--5:R-:W-:Y:S01]  /*279d0*/  IADD3 R5, P0, R20, 0x60, RZ ;  /* 0x0000006014057810 */ /* 0x027fe20007f1e0ff */
[----:B------:R-:W-:Y:S01]  /*279e0*/  ULDC.64 UR4, c[0x0][0xad8] ;  /* 0x0002b60000047ab9 */ /* 0x000fe20000000a00 */
[----:B------:R-:W-:Y:S01]  /*279f0*/  IMAD.MOV.U32 R2, RZ, RZ, R60 ;  /* 0x000000ffff027224 */ /* 0x000fe200078e003c */
[----:B------:R-:W-:Y:S01]  /*27a00*/  IADD3 R0, R233, 0x40, RZ ;  /* 0x00000040e9007810 */ /* 0x000fe20007ffe0ff */
[----:B------:R-:W-:Y:S01]  /*27a10*/  IMAD.MOV.U32 R3, RZ, RZ, R65 ;  /* 0x000000ffff037224 */ /* 0x000fe200078e0041 */
[----:B------:R-:W-:Y:S01]  /*27a20*/  ULDC.64 UR6, c[0x0][0xa80] ;  /* 0x0002a00000067ab9 */ /* 0x000fe20000000a00 */
[----:B------:R-:W-:Y:S02]  /*27a30*/  IMAD.X R20, RZ, RZ, R21, P0 ;  /* 0x000000ffff147224 */ /* 0x000fe400000e0615 */
[----:B------:R-:W-:-:S04]  /*27a40*/  IMAD.WIDE.U32 R2, R5, UR4, R2 ;  /* 0x0000000405027c25 */ /* 0x000fc8000f8e0002 */
[----:B------:R-:W-:Y:S01]  /*27a50*/  IMAD R20, R20, UR4, RZ ;  /* 0x0000000414147c24 */ /* 0x000fe2000f8e02ff */
[----:B------:R-:W-:Y:S01]  /*27a60*/  ULDC UR4, c[0x0][0xa8c] ;  /* 0x0002a30000047ab9 */ /* 0x000fe20000000800 */
[----:B------:R-:W-:Y:S02]  /*27a70*/  LEA R4, P0, R2, UR6, 0x1 ;  /* 0x0000000602047c11 */ /* 0x000fe4000f8008ff */
[----:B------:R-:W-:Y:S01]  /*27a80*/  IMAD R5, R5, UR5, R20 ;  /* 0x0000000505057c24 */ /* 0x000fe2000f8e0214 */
[----:B------:R-:W-:Y:S02]  /*27a90*/  ISETP.GE.AND P1, PT, R233, UR4, PT ;  /* 0x00000004e9007c0c */ /* 0x000fe4000bf26270 */
[----:B------:R-:W-:Y:S01]  /*27aa0*/  ISETP.GE.AND P2, PT, R0, UR4, PT ;  /* 0x0000000400007c0c */ /* 0x000fe2000bf46270 */
[----:B------:R-:W-:Y:S02]  /*27ab0*/  IMAD.IADD R3, R3, 0x1, R5 ;  /* 0x0000000103037824 */ /* 0x000fe400078e0205 */
[----:B------:R-:W-:-:S03]  /*27ac0*/  VIADD R0, R233, 0x80 ;  /* 0x00000080e9007836 */ /* 0x000fc60000000000 */
[----:B------:R-:W-:Y:S02]  /*27ad0*/  LEA.HI.X R5, R2, UR7, R3, 0x1, P0 ;  /* 0x0000000702057c11 */ /* 0x000fe400080f0c03 */
[----:B------:R-:W-:-:S03]  /*27ae0*/  ISETP.GE.AND P0, PT, R0, UR4, PT ;  /* 0x0000000400007c0c */ /* 0x000fc6000bf06270 */
[----:B------:R0:W-:Y:S04]  /*27af0*/  @!P1 STG.E.128 desc[UR54][R4.64], R24 ;  /* 0x0000001804009986 */ /* 0x0001e8000c101d36 */
[----:B------:R0:W-:Y:S06]  /*27b00*/  @!P2 STG.E.128 desc[UR54][R4.64+0x80], R40 ;  /* 0x000080280400a986 */ /* 0x0001ec000c101d36 */
[----:B------:R-:W-:Y:S05]  /*27b10*/  @P0 BRA `(.L_x_5175) ;  /* 0x0000000800d00947 */ /* 0x000fea0003800000 */
[----:B------:R1:W-:Y:S01]  /*27b20*/  STG.E.128 desc[UR54][R4.64+0x100], R56 ;  /* 0x0001003804007986 */ /* 0x0003e2000c101d36 */
[----:B------:R-:W-:Y:S05]  /*27b30*/  BRA `(.L_x_5175) ;  /* 0x0000000800c87947 */ /* 0x000fea0003800000 */
.L_x_5166:
        /* <DEDUP_REMOVED lines=18> */
[----:B---3--:R-:W-:-:S04]  /*27c60*/  IADD3 R6, R13, -0x80, RZ ;  /* 0xffffff800d067810 */ /* 0x008fc80007ffe0ff */
[----:B------:R-:W-:Y:S01]  /*27c70*/  ISETP.GT.AND P2, PT, R6, 0x7f, PT ;  /* 0x0000007f0600780c */ /* 0x000fe20003f44270 */
[----:B--2---:R-:W-:-:S12]  /*27c80*/  @P1 BRA `(.L_x_5176) ;  /* 0x0000000000101947 */ /* 0x004fd80003800000 */
[----:B------:R-:W-:Y:S05]  /*27c90*/  @!P0 BRA `(.L_x_5176) ;  /* 0x00000000000c8947 */ /* 0x000fea0003800000 */
[----:B------:R-:W2:Y:S04]  /*27ca0*/  LDG.E R5, desc[UR54][R2.64] ;  /* 0x0000003602057981 */ /* 0x000ea8000c1e1900 */
[----:B-----5:R-:W2:Y:S02]  /*27cb0*/  LDG.E R0, desc[UR54][R2.64+0x4] ;  /* 0x0000043602007981 */ /* 0x020ea4000c1e1900 */
[----:B--2---:R-:W-:-:S07]  /*27cc0*/  IMAD.IADD R0, R0, 0x1, -R5 ;  /* 0x0000000100007824 */ /* 0x004fce00078e0a05 */
.L_x_5176:
[----:B------:R-:W2:Y:S04]  /*27cd0*/  LDL.LU R3, [R1+0xc] ;  /* 0x00000c0001037983 */ /* 0x000ea80000300800 */
[----:B------:R-:W3:Y:S04]  /*27ce0*/  LDL.LU R2, [R1+0x1c] ;  /* 0x00001c0001027983 */ /* 0x000ee80000300800 */
[----:B------:R-:W4:Y:S04]  /*27cf0*/  LDL R14, [R1+0x10] ;  /* 0x00001000010e7983 */ /* 0x000f280000100800 */
[----:B------:R0:W5:Y:S01]  /*27d00*/  LDL R12, [R1+0x2c] ;  /* 0x00002c00010c7983 */ /* 0x0001620000100800 */
[----:B------:R-:W-:Y:S01]  /*27d10*/  BSSY B1, `(.L_x_5177) ;  /* 0x000001c000017945 */ /* 0x000fe20003800000 */
[----:B------:R-:W-:-:S02]  /*27d20*/  SHF.R.S32.HI R10, RZ, 0x1f, R233 ;  /* 0x0000001fff0a7819 */ /* 0x000fc400000114e9 */
[----:B-----5:R-:W-:Y:S02]  /*27d30*/  SHF.R.S32.HI R6, RZ, 0x1f, R7 ;  /* 0x0000001fff067819 */ /* 0x020fe40000011407 */
[----:B--2---:R-:W-:Y:S02]  /*27d40*/  SEL R11, R3, RZ, !P0 ;  /* 0x000000ff030b7207 */ /* 0x004fe40004000000 */
[----:B---3--:R-:W-:Y:S02]  /*27d50*/  SEL R9, R2, RZ, !P0 ;  /* 0x000000ff02097207 */ /* 0x008fe40004000000 */
[----:B----4-:R-:W-:Y:S01]  /*27d60*/  SHF.R.S32.HI R8, RZ, 0x1f, R14 ;  /* 0x0000001fff087819 */ /* 0x010fe2000001140e */
[----:B0-----:R-:W-:Y:S06]  /*27d70*/  @P2 BRA `(.L_x_5178) ;  /* 0x0000000000542947 */ /* 0x001fec0003800000 */
        /* <DEDUP_REMOVED lines=21> */
.L_x_5178:
[----:B------:R-:W-:Y:S05]  /*27ed0*/  BSYNC B1 ;  /* 0x0000000000017941 */ /* 0x000fea0003800000 */
.L_x_5177:
[----:B------:R-:W-:Y:S01]  /*27ee0*/  ULDC.64 UR4, c[0x0][0xaa0] ;  /* 0x0002a80000047ab9 */ /* 0x000fe20000000a00 */
[----:B------:R-:W-:Y:S01]  /*27ef0*/  IMAD.MOV.U32 R2, RZ, RZ, R233 ;  /* 0x000000ffff027224 */ /* 0x000fe200078e00e9 */
[----:B------:R-:W-:Y:S01]  /*27f00*/  BSSY B1, `(.L_x_5179) ;  /* 0x000002e000017945 */ /* 0x000fe20003800000 */
[----:B0-----:R-:W-:Y:S02]  /*27f10*/  IMAD.MOV.U32 R3, RZ, RZ, R10 ;  /* 0x000000ffff037224 */ /* 0x001fe400078e000a */
[----:B------:R-:W-:Y:S01]  /*27f20*/  IMAD R4, R6, UR4, RZ ;  /* 0x0000000406047c24 */ /* 0x000fe2000f8e02ff */
[----:B------:R-:W-:Y:S01]  /*27f30*/  IADD3 R6, R236, 0x20, RZ ;  /* 0x00000020ec067810 */ /* 0x000fe20007ffe0ff */
[----:B------:R-:W-:-:S04]  /*27f40*/  IMAD.WIDE.U32 R2, R7, UR4, R2 ;  /* 0x0000000407027c25 */ /* 0x000fc8000f8e0002 */
[----:B------:R-:W-:Y:S01]  /*27f50*/  IMAD R7, R7, UR5, R4 ;  /* 0x0000000507077c24 */ /* 0x000fe2000f8e0204 */
[----:B------:R-:W-:Y:S01]  /*27f60*/  ULDC.64 UR4, c[0x0][0xae0] ;  /* 0x0002b80000047ab9 */ /* 0x000fe20000000a00 */
[----:B------:R-:W-:Y:S02]  /*27f70*/  IMAD R13, R12, -0x80, R0 ;  /* 0xffffff800c0d7824 */ /* 0x000fe400078e0200 */
[----:B------:R-:W-:Y:S01]  /*27f80*/  IMAD.IADD R3, R3, 0x1, R7 ;  /* 0x0000000103037824 */ /* 0x000fe200078e0207 */
[----:B------:R-:W-:Y:S01]  /*27f90*/  SHF.R.S32.HI R7, RZ, 0x1f, R236 ;  /* 0x0000001fff077819 */ /* 0x000fe200000114ec */
[----:B------:R-:W-:Y:S01]  /*27fa0*/  IMAD R4, R8, UR4, RZ ;  /* 0x0000000408047c24 */ /* 0x000fe2000f8e02ff */
[CC--:B------:R-:W-:Y:S01]  /*27fb0*/  ISETP.GE.AND P1, PT, R236.reuse, R13.reuse, PT ;  /* 0x0000000dec00720c */ /* 0x0c0fe20003f26270 */
[----:B------:R-:W-:Y:S01]  /*27fc0*/  VIADD R0, R236, 0x40 ;  /* 0x00000040ec007836 */ /* 0x000fe20000000000 */
[----:B------:R-:W-:Y:S01]  /*27fd0*/  ISETP.GE.AND P2, PT, R6, R13, PT ;  /* 0x0000000d0600720c */ /* 0x000fe20003f46270 */
[----:B------:R-:W-:-:S02]  /*27fe0*/  IMAD R5, R14, UR5, R4 ;  /* 0x000000050e057c24 */ /* 0x000fc4000f8e0204 */
[----:B------:R-:W-:Y:S01]  /*27ff0*/  IMAD.WIDE.U32 R2, R14, UR4, R2 ;  /* 0x000000040e027c25 */ /* 0x000fe2000f8e0002 */
[----:B------:R-:W-:Y:S01]  /*28000*/  ULDC.64 UR4, c[0x0][0xae8] ;  /* 0x0002ba0000047ab9 */ /* 0x000fe20000000a00 */
[----:B------:R-:W-:Y:S02]  /*28010*/  ISETP.GE.AND P0, PT, R0, R13, PT ;  /* 0x0000000d0000720c */ /* 0x000fe40003f06270 */
[----:B------:R-:W-:Y:S02]  /*28020*/  IMAD.IADD R3, R3, 0x1, R5 ;  /* 0x0000000103037824 */ /* 0x000fe400078e0205 */
[----:B------:R-:W-:Y:S02]  /*28030*/  IMAD R0, R9, UR4, RZ ;  /* 0x0000000409007c24 */ /* 0x000fe4000f8e02ff */
[----:B------:R-:W-:-:S04]  /*28040*/  IMAD.WIDE.U32 R4, R11, UR4, R2 ;  /* 0x000000040b047c25 */ /* 0x000fc8000f8e0002 */
[----:B------:R-:W-:Y:S02]  /*28050*/  IMAD R9, R11, UR5, R0 ;  /* 0x000000050b097c24 */ /* 0x000fe4000f8e0200 */
[----:B------:R-:W-:Y:S02]  /*28060*/  IMAD.MOV.U32 R6, RZ, RZ, R236 ;  /* 0x000000ffff067224 */ /* 0x000fe400078e00ec */
[----:B------:R-:W-:Y:S01]  /*28070*/  VIADD R0, R236, 0x60 ;  /* 0x00000060ec007836 */ /* 0x000fe20000000000 */
[----:B------:R-:W-:Y:S01]  /*28080*/  IADD3 R11, R5, R9, RZ ;  /* 0x00000009050b7210 */ /* 0x000fe20007ffe0ff */
[----:B------:R-:W-:Y:S01]  /*28090*/  IMAD.WIDE R6, R12, 0x80, R6 ;  /* 0x000000800c067825 */ /* 0x000fe200078e0206 */
        /* <DEDUP_REMOVED lines=13> */
[----:B------:R-:W-:Y:S02]  /*28170*/  ULDC.64 UR6, c[0x0][0xa80] ;  /* 0x0002a00000067ab9 */ /* 0x000fe40000000a00 */
[----:B------:R-:W-:Y:S02]  /*28180*/  LEA R8, P1, R2, UR6, 0x1 ;  /* 0x0000000602087c11 */ /* 0x000fe4000f8208ff */
[----:B------:R-:W-:-:S04]  /*28190*/  IADD3 R3, R3, R9, RZ ;  /* 0x0000000903037210 */ /* 0x000fc80007ffe0ff */
[----:B------:R-:W-:-:S05]  /*281a0*/  LEA.HI.X R9, R2, UR7, R3, 0x1, P1 ;  /* 0x0000000702097c11 */ /* 0x000fca00088f0c03 */
[----:B------:R0:W-:Y:S04]  /*281b0*/  @!P3 STG.E.128 desc[UR54][R8.64], RZ ;  /* 0x000000ff0800b986 */ /* 0x0001e8000c101d36 */
[----:B------:R0:W-:Y:S04]  /*281c0*/  @!P4 STG.E.128 desc[UR54][R8.64+0x80], RZ ;  /* 0x000080ff0800c986 */ /* 0x0001e8000c101d36 */
[----:B------:R0:W-:Y:S02]  /*281d0*/  @!P5 STG.E.128 desc[UR54][R8.64+0x100], RZ ;  /* 0x000100ff0800d986 */ /* 0x0001e4000c101d36 */
.L_x_5180:
[----:B------:R-:W-:Y:S05]  /*281e0*/  BSYNC B1 ;  /* 0x0000000000017941 */ /* 0x000fea0003800000 */
.L_x_5179:
[----:B------:R-:W-:Y:S01]  /*281f0*/  BSSY B1, `(.L_x_5181) ;  /* 0x0000018000017945 */ /* 0x000fe20003800000 */
[----:B------:R-:W-:-:S03]  /*28200*/  ISETP.GE.AND P1, PT, R0, R13, PT ;  /* 0x0000000d0000720c */ /* 0x000fc60003f26270 */
[----:B------:R-:W-:Y:S10]  /*28210*/  @P2 BRA `(.L_x_5182) ;  /* 0x0000000000542947 */ /* 0x000ff40003800000 */
[----:B0-----:R-:W-:Y:S01]  /*28220*/  IADD3 R9, P2, R6, 0x20, RZ ;  /* 0x0000002006097810 */ /* 0x001fe20007f5e0ff */
        /* <DEDUP_REMOVED lines=20> */
.L_x_5182:
[----:B------:R-:W-:Y:S05]  /*28370*/  BSYNC B1 ;  /* 0x0000000000017941 */ /* 0x000fea0003800000 */
.L_x_5181:
[----:B------:R-:W-:Y:S04]  /*28380*/  BSSY B1, `(.L_x_5183) ;  /* 0x0000017000017945 */ /* 0x000fe80003800000 */
[----:B------:R-:W-:Y:S05]  /*28390*/  @P0 BRA `(.L_x_5184) ;  /* 0x0000000000540947 */ /* 0x000fea0003800000 */
[----:B0-2---:R-:W-:Y:S01]  /*283a0*/  IADD3 R9, P0, R6, 0x40, RZ ;  /* 0x0000004006097810 */ /* 0x005fe20007f1e0ff */
[C---:B------:R-:W-:Y:S01]  /*283b0*/  VIADD R2, R233.reuse, 0x40 ;  /* 0x00000040e9027836 */ /* 0x040fe20000000000 */
[----:B------:R-:W-:Y:S01]  /*283c0*/  ULDC UR4, c[0x0][0xa8c] ;  /* 0x0002a30000047ab9 */ /* 0x000fe20000000800 */
[----:B------:R-:W-:Y:S01]  /*283d0*/  ULDC.64 UR6, c[0x0][0xad8] ;  /* 0x0002b60000067ab9 */ /* 0x000fe20000000a00 */
[----:B------:R-:W-:Y:S01]  /*283e0*/  IMAD.MOV.U32 R3, RZ, RZ, R11 ;  /* 0x000000ffff037224 */ /* 0x000fe200078e000b */
[C---:B------:R-:W-:Y:S01]  /*283f0*/  ISETP.GE.AND P2, PT, R233.reuse, UR4, PT ;  /* 0x00000004e9007c0c */ /* 0x040fe2000bf46270 */
        /* <DEDUP_REMOVED lines=15> */
.L_x_5184:
[----:B------:R-:W-:Y:S05]  /*284f0*/  BSYNC B1 ;  /* 0x0000000000017941 */ /* 0x000fea0003800000 */
.L_x_5183:
[----:B------:R-:W-:Y:S05]  /*28500*/  @P1 BRA `(.L_x_5175) ;  /* 0x0000000000541947 */ /* 0x000fea0003800000 */
[----:B------:R-:W-:Y:S01]  /*28510*/  IADD3 R5, P0, R6, 0x60, RZ ;  /* 0x0000006006057810 */ /* 0x000fe20007f1e0ff */
[C---:B------:R-:W-:Y:S01]  /*28520*/  VIADD R0, R233.reuse, 0x40 ;  /* 0x00000040e9007836 */ /* 0x040fe20000000000 */
[----:B------:R-:W-:Y:S01]  /*28530*/  ULDC UR4, c[0x0][0xa8c] ;  /* 0x0002a30000047ab9 */ /* 0x000fe20000000800 */
[----:B------:R-:W-:Y:S01]  /*28540*/  MOV R3, R11 ;  /* 0x0000000b00037202 */ /* 0x000fe20000000f00 */
[----:B------:R-:W-:Y:S01]  /*28550*/  ULDC.64 UR6, c[0x0][0xad8] ;  /* 0x0002b60000067ab9 */ /* 0x000fe20000000a00 */
[----:B------:R-:W-:Y:S01]  /*28560*/  IMAD.X R6, RZ, RZ, R7, P0 ;  /* 0x000000ffff067224 */ /* 0x000fe200000e0607 */
[----:B------:R-:W-:Y:S01]  /*28570*/  ISETP.GE.AND P2, PT, R0, UR4, PT ;  /* 0x0000000400007c0c */ /* 0x000fe2000bf46270 */
[----:B------:R-:W-:Y:S01]  /*28580*/  IMAD.MOV.U32 R2, RZ, RZ, R4 ;  /* 0x000000ffff027224 */ /* 0x000fe200078e0004 */
[C---:B------:R-:W-:Y:S01]  /*28590*/  ISETP.GE.AND P1, PT, R233.reuse, UR4, PT ;  /* 0x00000004e9007c0c */ /* 0x040fe2000bf26270 */
        /* <DEDUP_REMOVED lines=12> */
.L_x_5175:
[----:B------:R-:W-:Y:S05]  /*28660*/  BSYNC B0 ;  /* 0x0000000000007941 */ /* 0x000fea0003800000 */
.L_x_5165:
[----:B------:R-:W-:Y:S02]  /*28670*/  ULDC UR4, c[0x0][0xc14] ;  /* 0x0003050000047ab9 */ /* 0x000fe40000000800 */
[----:B-1----:R-:W-:-:S13]  /*28680*/  ISETP.GE.AND P0, PT, R227, UR4, PT ;  /* 0x00000004e3007c0c */ /* 0x002fda000bf06270 */
[----:B------:R-:W-:Y:S05]  /*28690*/  @!P0 BRA `(.L_x_5185) ;  /* 0xfffffd8c00088947 */ /* 0x000fea000383ffff */
[----:B------:R-:W-:Y:S05]  /*286a0*/  BRA `(.L_x_4980) ;  /* 0x0000007800f87947 */ /* 0x000fea0003800000 */
.L_x_4978:
        /* <DEDUP_REMOVED lines=15> */
[----:B------:R-:W1:Y:S01]  /*287a0*/  LDS.128 R16, [UR4+0x334d0] ;  /* 0x0334d004ff107984 */ /* 0x000e620008000c00 */
[----:B------:R-:W-:Y:S06]  /*287b0*/  BAR.ARV 0x4, 0x180 ;  /* 0x0106000000007b1d */ /* 0x000fec0000002000 */
[----:B------:R-:W-:Y:S05]  /*287c0*/  BRA `(.L_x_5187) ;  /* 0x0000000800847947 */ /* 0x000fea0003800000 */
.L_x_5186:
        /* <DEDUP_REMOVED lines=15> */
[----:B------:R-:W-:Y:S02]  /*288c0*/  ISETP.GE.U32.AND P5, PT, R0, 0x10, PT ;  /* 0x000000100000780c */ /* 0x000fe40003fa6070 */
[----:B------:R-:W-:Y:S01]  /*288d0*/  MOV R16, RZ ;  /* 0x000000ff00107202 */ /* 0x000fe20000000f00 */
[----:B---3--:R-:W0:Y:S02]  /*288e0*/  SHFL.UP PT, R5, R4, 0x1, RZ ;  /* 0x0420000004057989 */ /* 0x008e2400000e00ff */
        /* <DEDUP_REMOVED lines=24> */
.L_x_5192:
[----:B------:R-:W-:Y:S01]  /*28a70*/  UIADD3 UR4, UR4, 0x1f, URZ ;  /* 0x0000001f04047890 */ /* 0x000fe2000fffe03f */
[----:B------:R-:W-:-:S05]  /*28a80*/  IMAD.U32 R19, RZ, RZ, UR7 ;  /* 0x00000007ff137e24 */ /* 0x000fca000f8e00ff */
[----:B0-----:R-:W-:-:S13]  /*28a90*/  ISETP.LE.AND P6, PT, R5, UR4, PT ;  /* 0x0000000405007c0c */ /* 0x001fda000bfc3270 */
[----:B------:R-:W-:Y:S05]  /*28aa0*/  @P6 BRA `(.L_x_5189) ;  /* 0x0000000400a86947 */ /* 0x000fea0003800000 */
[----:B------:R-:W-:Y:S01]  /*28ab0*/  VIADD R7, R0, UR4 ;  /* 0x0000000400077c36 */ /* 0x000fe20008000000 */
[----:B------:R-:W-:Y:S01]  /*28ac0*/  BSSY B0, `(.L_x_5190) ;  /* 0x0000007000007945 */ /* 0x000fe20003800000 */
[----:B------:R-:W-:-:S03]  /*28ad0*/  MOV R4, RZ ;  /* 0x000000ff00047202 */ /* 0x000fc60000000f00 */
[----:B------:R-:W-:-:S13]  /*28ae0*/  ISETP.GE.OR P6, PT, R7, R5, !P0 ;  /* 0x000000050700720c */ /* 0x000fda00047c6670 */
[----:B------:R-:W-:Y:S05]  /*28af0*/  @P6 BRA `(.L_x_5191) ;  /* 0x00000000000c6947 */ /* 0x000fea0003800000 */
[----:B------:R-:W0:Y:S02]  /*28b00*/  LDC.64 R2, c[0x0][0xc58] ;  /* 0x00031600ff027b82 */ /* 0x000e240000000a00 */
[----:B0-----:R-:W-:-:S05]  /*28b10*/  IMAD.WIDE R2, R7, 0x4, R2 ;  /* 0x0000000407027825 */ /* 0x001fca00078e0202 */
[----:B------:R0:W5:Y:S02]  /*28b20*/  LDG.E R4, desc[UR54][R2.64] ;  /* 0x0000003602047981 */ /* 0x000164000c1e1900 */
.L_x_5191:
[----:B------:R-:W-:Y:S05]  /*28b30*/  BSYNC B0 ;  /* 0x0000000000007941 */ /* 0x000fea0003800000 */
.L_x_5190:
        /* <DEDUP_REMOVED lines=20> */
[----:B------:R-:W-:-:S07]  /*28c80*/  IMAD.MOV.U32 R5, RZ, RZ, R9 ;  /* 0x000000ffff057224 */ /* 0x000fce00078e0009 */
.L_x_5188:
        /* <DEDUP_REMOVED lines=15> */
[----:B0-----:R-:W-:-:S06]  /*28d80*/  IADD3 R13, R12, 0xffffffe, RZ ;  /* 0x0ffffffe0c0d7810 */ /* 0x001fcc0007ffe0ff */
[----:B------:R0:W1:Y:S01]  /*28d90*/  F2I.FTZ.U32.TRUNC.NTZ R3, R13 ;  /* 0x0000000d00037305 */ /* 0x000062000021f000 */
[----:B------:R-:W-:Y:S05]  /*28da0*/  @!P0 BRA `(.L_x_5193) ;  /* 0x0000000000088947 */ /* 0x000fea0003800000 */
[----:B------:R-:W-:-:S06]  /*28db0*/  VIADD R16, R7, 0xffffffff ;  /* 0xffffffff07107836 */ /* 0x000fcc0000000000 */
[----:B------:R2:W3:Y:S02]  /*28dc0*/  SHFL.IDX PT, R16, R5, R16, 0x1f ;  /* 0x00001f1005107589 */ /* 0x0004e400000e0000 */
.L_x_5193:
        /* <DEDUP_REMOVED lines=12> */
[-C--:B------:R-:W-:Y:S01]  /*28e90*/  @!P1 IADD3 R3, R3, -R10.reuse, RZ ;  /* 0x8000000a03039210 */ /* 0x080fe20007ffe0ff */
        /* <DEDUP_REMOVED lines=18> */
[----:B-1----:R-:W-:-:S06]  /*28fc0*/  IADD3 R3, R10, 0xffffffe, RZ ;  /* 0x0ffffffe0a037810 */ /* 0x002fcc0007ffe0ff */
        /* <DEDUP_REMOVED lines=12> */
[-C--:B------:R-:W-:Y:S01]  /*29090*/  @!P1 IADD3 R8, R8, -R7.reuse, RZ ;  /* 0x8000000708089210 */ /* 0x080fe20007ffe0ff */
[----:B------:R-:W-:Y:S01]  /*290a0*/  @!P1 VIADD R2, R2, 0x1 ;  /* 0x0000000102029836 */ /* 0x000fe20000000000 */
[----:B------:R-:W-:Y:S02]  /*290b0*/  ISETP.NE.AND P1, PT, R9, RZ, PT ;  /* 0x000000ff0900720c */ /* 0x000fe40003f25270 */
[----:B------:R-:W-:-:S13]  /*290c0*/  ISETP.GE.U32.AND P0, PT, R8, R7, PT ;  /* 0x000000070800720c */ /* 0x000fda0003f06070 */
[----:B------:R-:W-:-:S04]  /*290d0*/  @P0 VIADD R2, R2, 0x1 ;  /* 0x0000000102020836 */ /* 0x000fc80000000000 */
[----:B------:R-:W-:Y:S01]  /*290e0*/  @!P2 IMAD.MOV R2, RZ, RZ, -R2 ;  /* 0x000000ffff02a224 */ /* 0x000fe200078e0a02 */
[----:B------:R-:W-:Y:S02]  /*290f0*/  @!P1 LOP3.LUT R2, RZ, R9, RZ, 0x33, !PT ;  /* 0x00000009ff029212 */ /* 0x000fe400078e33ff */
[----:B------:R-:W-:Y:S02]  /*29100*/  IADD3 R9, -R9, RZ, RZ ;  /* 0x000000ff09097210 */ /* 0x000fe40007ffe1ff */
[----:B------:R-:W-:-:S03]  /*29110*/  LOP3.LUT R17, RZ, R2, RZ, 0x33, !PT ;  /* 0x00000002ff117212 */ /* 0x000fc600078e33ff */
[----:B------:R-:W-:Y:S02]  /*29120*/  IMAD R18, R2, R9, R5 ;  /* 0x0000000902127224 */ /* 0x000fe400078e0205 */
[----:B------:R-:W-:Y:S01]  /*29130*/  IMAD.IADD R17, R4, 0x1, R17 ;  /* 0x0000000104117824 */ /* 0x000fe200078e0211 */
[----:B------:R-:W-:Y:S06]  /*29140*/  BRA `(.L_x_5194) ;  /* 0x00000000000c7947 */ /* 0x000fec0003800000 */
.L_x_5189:
[----:B------:R-:W-:Y:S02]  /*29150*/  IMAD.MOV.U32 R17, RZ, RZ, RZ ;  /* 0x000000ffff117224 */ /* 0x000fe400078e00ff */
[----:B------:R-:W-:Y:S02]  /*29160*/  IMAD.U32 R16, RZ, RZ, UR6 ;  /* 0x00000006ff107e24 */ /* 0x000fe4000f8e00ff */
[----:B------:R-:W-:-:S07]  /*29170*/  IMAD.MOV.U32 R18, RZ, RZ, RZ ;  /* 0x000000ffff127224 */ /* 0x000fce00078e00ff */
.L_x_5194:
[----:B------:R-:W-:-:S13]  /*29180*/  ISETP.NE.AND P0, PT, R0, RZ, PT ;  /* 0x000000ff0000720c */ /* 0x000fda0003f05270 */
[----:B------:R-:W1:Y:S01]  /*29190*/  @!P0 S2R R3, SR_CgaCtaId ;  /* 0x0000000000038919 */ /* 0x000e620000008800 */
[----:B------:R-:W-:-:S04]  /*291a0*/  @!P0 MOV R0, 0x400 ;  /* 0x0000040000008802 */ /* 0x000fc80000000f00 */
[----:B-1----:R-:W-:-:S05]  /*291b0*/  @!P0 LEA R0, R3, R0, 0x18 ;  /* 0x0000000003008211 */ /* 0x002fca00078ec0ff */
[----:B------:R2:W-:Y:S01]  /*291c0*/  @!P0 STS.128 [R0+0x334d0], R16 ;  /* 0x0334d01000008388 */ /* 0x0005e20000000c00 */
[----:B------:R-:W-:Y:S06]  /*291d0*/  BAR.ARV 0x5, 0x180 ;  /* 0x0146000000007b1d */ /* 0x000fec0000002000 */
.L_x_5187:
[----:B--2---:R-:W-:Y:S01]  /*291e0*/  MOV R0, 0x1 ;  /* 0x0000000100007802 */ /* 0x004fe20000000f00 */
[----:B------:R2:W-:Y:S01]  /*291f0*/  STL [R1+0x8], RZ ;  /* 0x000008ff01007387 */ /* 0x0005e20000100800 */
[----:B------:R-:W-:Y:S02]  /*29200*/  ULDC UR4, c[0x0][0xc14] ;  /* 0x0003050000047ab9 */ /* 0x000fe40000000800 */
[----:B-1----:R-:W-:Y:S01]  /*29210*/  ISETP.GE.AND P0, PT, R19, UR4, PT ;  /* 0x0000000413007c0c */ /* 0x002fe2000bf06270 */
[----:B------:R2:W-:Y:S04]  /*29220*/  STL [R1+0x18], R0 ;  /* 0x0000180001007387 */ /* 0x0005e80000100800 */
[----:B------:R2:W-:Y:S08]  /*29230*/  STL [R1+0x40], RZ ;  /* 0x000040ff01007387 */ /* 0x0005f00000100800 */
[----:B--2---:R-:W-:Y:S05]  /*29240*/  @P0 BRA `(.L_x_5195) ;  /* 0x0000006c000c0947 */ /* 0x004fea0003800000 */
[----:B------:R-:W1:Y:S01]  /*29250*/  S2R R0, SR_TID.X ;  /* 0x0000000000007919 */ /* 0x000e620000002100 */
[----:B------:R-:W-:Y:S01]  /*29260*/  BSSY B7, `(.L_x_5195) ;  /* 0x00006c1000077945 */ /* 0x000fe20003800000 */
[----:B------:R-:W-:Y:S01]  /*29270*/  ULDC UR38, c[0x0][0xc] ;  /* 0x0000030000267ab9 */ /* 0x000fe20000000800 */
[----:B------:R-:W-:Y:S01]  /*29280*/  ULOP3.LUT UR37, UR36, 0x1, URZ, 0xfc, !UPT ;  /* 0x0000000124257892 */ /* 0x000fe2000f8efc3f */
[----:B------:R-:W2:Y:S01]  /*29290*/  S2R R6, SR_TID.X ;  /* 0x0000000000067919 */ /* 0x000ea20000002100 */
[----:B------:R-:W-:Y:S01]  /*292a0*/  ULOP3.LUT UR39, UR36, 0x2, URZ, 0xfc, !UPT ;  /* 0x0000000224277892 */ /* 0x000fe2000f8efc3f */
[----:B------:R-:W-:Y:S01]  /*292b0*/  ULDC.64 UR40, c[0x0][0x198] ;  /* 0x0000660000287ab9 */ /* 0x000fe20000000a00 */
[----:B-1----:R-:W-:Y:S01]  /*292c0*/  LOP3.LUT R0, R0, 0x7f, RZ, 0xc0, !PT ;  /* 0x0000007f00007812 */ /* 0x002fe200078ec0ff */
[----:B--2---:R-:W-:Y:S01]  /*292d0*/  IMAD.SHL.U32 R4, R6, 0x20, RZ ;  /* 0x0000002006047824 */ /* 0x004fe200078e00ff */
[----:B0-----:R-:W-:-:S03]  /*292e0*/  SHF.R.U32.HI R2, RZ, 0x1, R6 ;  /* 0x00000001ff027819 */ /* 0x001fc60000011606 */
[----:B------:R-:W-:Y:S01]  /*292f0*/  IMAD.SHL.U32 R0, R0, 0x10, RZ ;  /* 0x0000001000007824 */ /* 0x000fe200078e00ff */
[----:B------:R-:W-:-:S04]  /*29300*/  SHF.L.U32 R7, R6, 0x2, RZ ;  /* 0x0000000206077819 */ /* 0x000fc800000006ff */
[----:B------:R-:W-:Y:S01]  /*29310*/  LOP3.LUT R3, R0, 0x600, RZ, 0xc0, !PT ;  /* 0x0000060000037812 */ /* 0x000fe200078ec0ff */
[----:B------:R-:W-:-:S03]  /*29320*/  IMAD.SHL.U32 R0, R6, 0x40, RZ ;  /* 0x0000004006007824 */ /* 0x000fc600078e00ff */
[--C-:B------:R-:W-:Y:S02]  /*29330*/  LOP3.LUT R5, R3, 0x60, R4.reuse, 0xf8, !PT ;  /* 0x0000006003057812 */ /* 0x100fe400078ef804 */
[----:B------:R-:W-:Y:S02]  /*29340*/  LOP3.LUT R3, R0, 0x180, RZ, 0xc0, !PT ;  /* 0x0000018000037812 */ /* 0x000fe400078ec0ff */
[----:B------:R-:W-:Y:S02]  /*29350*/  LOP3.LUT R5, R5, 0x100, R4, 0xf8, !PT ;  /* 0x0000010005057812 */ /* 0x000fe400078ef804 */
[----:B------:R-:W-:Y:S02]  /*29360*/  LOP3.LUT R4, R4, 0x80, RZ, 0xc0, !PT ;  /* 0x0000008004047812 */ /* 0x000fe400078ec0ff */
[----:B------:R-:W-:Y:S01]  /*29370*/  LOP3.LUT R2, R3, 0x30, R2, 0xf8, !PT ;  /* 0x0000003003027812 */ /* 0x000fe200078ef802 */
[----:B------:R-:W-:Y:S01]  /*29380*/  IMAD.SHL.U32 R3, R6, 0x8, RZ ;  /* 0x0000000806037824 */ /* 0x000fe200078e00ff */
[----:B------:R-:W-:-:S04]  /*29390*/  LOP3.LUT R4, R4, 0x10, R6, 0xf8, !PT ;  /* 0x0000001004047812 */ /* 0x000fc800078ef806 */
[----:B------:R-:W-:Y:S02]  /*293a0*/  LOP3.LUT R3, R2, 0x30, R3, 0x78, !PT ;  /* 0x0000003002037812 */ /* 0x000fe400078e7803 */
[----:B------:R-:W-:Y:S02]  /*293b0*/  LOP3.LUT R4, R4, 0x10, R7, 0x78, !PT ;  /* 0x0000001004047812 */ /* 0x000fe400078e7807 */
[----:B------:R-:W-:Y:S02]  /*293c0*/  LOP3.LUT R2, R3, 0x640, R0, 0xf8, !PT ;  /* 0x0000064003027812 */ /* 0x000fe400078ef800 */
[----:B------:R-:W-:-:S03]  /*293d0*/  LOP3.LUT R0, R5, R4, RZ, 0xfc, !PT ;  /* 0x0000000405007212 */ /* 0x000fc600078efcff */
[----:B------:R-:W-:Y:S04]  /*293e0*/  STL [R1+0x4], R2 ;  /* 0x0000040201007387 */ /* 0x000fe80000100800 */
[----:B------:R0:W-:Y:S04]  /*293f0*/  STL [R1], R0 ;  /* 0x0000000001007387 */ /* 0x0001e80000100800 */
[----:B------:R1:W-:Y:S01]  /*29400*/  STL [R1+0x40], RZ ;  /* 0x000040ff01007387 */ /* 0x0003e20000100800 */
[----:B0-----:R-:W-:-:S05]  /*29410*/  IMAD.MOV.U32 R0, RZ, RZ, 0x1 ;  /* 0x00000001ff007424 */ /* 0x001fca00078e00ff */
[----:B------:R1:W-:Y:S04]  /*29420*/  STL [R1+0x1c], R0 ;  /* 0x00001c0001007387 */ /* 0x0003e80000100800 */
[----:B------:R1:W-:Y:S04]  /*29430*/  STL [R1+0xc], RZ ;  /* 0x00000cff01007387 */ /* 0x0003e80000100800 */
[----:B------:R1:W-:Y:S04]  /*29440*/  STL [R1+0x8], RZ ;  /* 0x000008ff01007387 */ /* 0x0003e80000100800 */
[----:B------:R1:W-:Y:S02]  /*29450*/  STL [R1+0x18], R0 ;  /* 0x0000180001007387 */ /* 0x0003e40000100800 */
.L_x_5306:
[----:B------:R-:W0:Y:S02]  /*29460*/  LDC.64 R2, c[0x0][0xc60] ;  /* 0x00031800ff027b82 */ /* 0x000e240000000a00 */
[----:B0-----:R-:W-:-:S05]  /*29470*/  IMAD.WIDE R2, R19, 0x4, R2 ;  /* 0x0000000413027825 */ /* 0x001fca00078e0202 */
[----:B-1----:R-:W1:Y:S01]  /*29480*/  LDG.E R14, desc[UR54][R2.64] ;  /* 0x00000036020e7981 */ /* 0x002e62000c1e1900 */
[----:B------:R-:W-:Y:S05]  /*29490*/  YIELD ;  /* 0x0000000000007946 */ /* 0x000fea0003800000 */
[----:B------:R-:W-:Y:S01]  /*294a0*/  ULDC.64 UR4, c[0x0][0xa28] ;  /* 0x00028a0000047ab9 */ /* 0x000fe20000000a00 */
[----:B------:R-:W-:Y:S01]  /*294b0*/  IMAD.MOV.U32 R8, RZ, RZ, RZ ;  /* 0x000000ffff087224 */ /* 0x000fe200078e00ff */
[----:B------:R-:W-:Y:S02]  /*294c0*/  ISETP.NE.U32.AND P0, PT, RZ, UR4, PT ;  /* 0x00000004ff007c0c */ /* 0x000fe4000bf05070 */
[----:B------:R-:W-:Y:S01]  /*294d0*/  CS2R R10, SRZ ;  /* 0x00000000000a7805 */ /* 0x000fe2000001ff00 */
[----:B------:R-:W-:Y:S01]  /*294e0*/  ULDC.64 UR10, c[0x0][0xa18] ;  /* 0x00028600000a7ab9 */ /* 0x000fe20000000a00 */
[----:B------:R-:W-:Y:S01]  /*294f0*/  ULDC.64 UR6, c[0x0][0xa08] ;  /* 0x0002820000067ab9 */ /* 0x000fe20000000a00 */
[----:B------:R-:W-:Y:S01]  /*29500*/  ISETP.NE.AND.EX P0, PT, RZ, UR5, PT, P0 ;  /* 0x00000005ff007c0c */ /* 0x000fe2000bf05300 */
[----:B------:R-:W-:Y:S01]  /*29510*/  ULDC.64 UR8, c[0x0][0xa10] ;  /* 0x0002840000087ab9 */ /* 0x000fe20000000a00 */
[----:B-12---:R-:W-:Y:S01]  /*29520*/  SHF.R.S32.HI R0, RZ, 0x1f, R14 ;  /* 0x0000001fff007819 */ /* 0x006fe2000001140e */
[----:B------:R-:W-:-:S10]  /*29530*/  IMAD.SHL.U32 R9, R14, 0x4, RZ ;  /* 0x000000040e097824 */ /* 0x000fd400078e00ff */
[C---:B------:R-:W-:Y:S01]  /*29540*/  @P0 LEA R2, P1, R14.reuse, UR4, 0x2 ;  /* 0x000000040e020c11 */ /* 0x040fe2000f8210ff */
[----:B------:R-:W-:Y:S03]  /*29550*/  STL [R1+0x14], R14 ;  /* 0x0000140e01007387 */ /* 0x000fe60000100800 */
[C-C-:B------:R-:W-:Y:S01]  /*29560*/  @P0 LEA.HI.X R3, R14.reuse, UR5, R0.reuse, 0x2, P1 ;  /* 0x000000050e030c11 */ /* 0x140fe200088f1400 */
[----:B------:R-:W-:Y:S02]  /*29570*/  ULDC.64 UR4, c[0x0][0xa00] ;  /* 0x0002800000047ab9 */ /* 0x000fe40000000a00 */
[----:B------:R-:W-:Y:S02]  /*29580*/  ISETP.NE.U32.AND P2, PT, RZ, UR4, PT ;  /* 0x00000004ff007c0c */ /* 0x000fe4000bf45070 */
[----:B------:R0:W5:Y:S01]  /*29590*/  @P0 LDG.E R8, desc[UR54][R2.64] ;  /* 0x0000003602080981 */ /* 0x000162000c1e1900 */
[----:B------:R-:W-:Y:S01]  /*295a0*/  SHF.L.U64.HI R15, R14, 0x2, R0 ;  /* 0x000000020e0f7819 */ /* 0x000fe20000010200 */
[----:B------:R-:W-:Y:S01]  /*295b0*/  IMAD.MOV.U32 R20, RZ, RZ, RZ ;  /* 0x000000ffff147224 */ /* 0x000fe200078e00ff */
[----:B------:R-:W-:Y:S01]  /*295c0*/  ISETP.NE.AND.EX P2, PT, RZ, UR5, PT, P2 ;  /* 0x00000005ff007c0c */ /* 0x000fe2000bf45320 */
[----:B------:R-:W-:Y:S01]  /*295d0*/  STL [R1+0x20], R9 ;  /* 0x0000200901007387 */ /* 0x000fe20000100800 */
[----:B------:R-:W-:-:S02]  /*295e0*/  ISETP.NE.U32.AND P3, PT, RZ, UR10, PT ;  /* 0x0000000aff007c0c */ /* 0x000fc4000bf65070 */
[----:B------:R-:W-:Y:S01]  /*295f0*/  ISETP.NE.U32.AND P0, PT, RZ, UR6, PT ;  /* 0x00000006ff007c0c */ /* 0x000fe2000bf05070 */
[----:B------:R-:W-:Y:S01]  /*29600*/  STL [R1+0x28], R15 ;  /* 0x0000280f01007387 */ /* 0x000fe20000100800 */
[----:B------:R-:W-:Y:S02]  /*29610*/  ISETP.NE.AND.EX P3, PT, RZ, UR11, PT, P3 ;  /* 0x0000000bff007c0c */ /* 0x000fe4000bf65330 */
[----:B0-----:R-:W-:Y:S02]  /*29620*/  IADD3 R2, P4, R9, UR4, RZ ;  /* 0x0000000409027c10 */ /* 0x001fe4000ff9e0ff */
[----:B------:R-:W-:Y:S02]  /*29630*/  ISETP.NE.U32.AND P1, PT, RZ, UR8, PT ;  /* 0x00000008ff007c0c */ /* 0x000fe4000bf25070 */
[----:B------:R-:W-:Y:S02]  /*29640*/  IADD3.X R3, R15, UR5, RZ, P4, !PT ;  /* 0x000000050f037c10 */ /* 0x000fe4000a7fe4ff */
[----:B------:R-:W-:-:S02]  /*29650*/  IADD3 R4, P4, R9, UR8, RZ ;  /* 0x0000000809047c10 */ /* 0x000fc4000ff9e0ff */
[----:B------:R-:W-:Y:S01]  /*29660*/  ISETP.NE.AND.EX P0, PT, RZ, UR7, PT, P0 ;  /* 0x00000007ff007c0c */ /* 0x000fe2000bf05300 */
[----:B------:R-:W2:Y:S01]  /*29670*/  @P2 LDG.E R10, desc[UR54][R2.64] ;  /* 0x00000036020a2981 */ /* 0x000ea2000c1e1900 */
[----:B------:R-:W-:Y:S02]  /*29680*/  ISETP.NE.AND.EX P1, PT, RZ, UR9, PT, P1 ;  /* 0x00000009ff007c0c */ /* 0x000fe4000bf25310 */
[----:B------:R-:W-:Y:S01]  /*29690*/  IADD3.X R5, R15, UR9, RZ, P4, !PT ;  /* 0x000000090f057c10 */ /* 0x000fe2000a7fe4ff */
[----:B------:R-:W-:Y:S01]  /*296a0*/  ULDC UR4, c[0x0][0x288] ;  /* 0x0000a20000047ab9 */ /* 0x000fe20000000800 */
[C---:B------:R-:W-:Y:S02]  /*296b0*/  IADD3 R6, P5, R9.reuse, UR6, RZ ;  /* 0x0000000609067c10 */ /* 0x040fe4000ffbe0ff */
[----:B------:R-:W-:Y:S02]  /*296c0*/  @P3 IADD3 R12, P4, R9, UR10, RZ ;  /* 0x0000000a090c3c10 */ /* 0x000fe4000ff9e0ff */
[----:B------:R-:W-:-:S02]  /*296d0*/  IADD3.X R7, R15, UR7, RZ, P5, !PT ;  /* 0x000000070f077c10 */ /* 0x000fc4000affe4ff */
[----:B------:R-:W-:-:S03]  /*296e0*/  @P3 IADD3.X R13, R15, UR11, RZ, P4, !PT ;  /* 0x0000000b0f0d3c10 */ /* 0x000fc6000a7fe4ff */
[----:B------:R0:W5:Y:S04]  /*296f0*/  @P0 LDG.E R11, desc[UR54][R6.64] ;  /* 0x00000036060b0981 */ /* 0x000168000c1e1900 */
[----:B------:R0:W5:Y:S04]  /*29700*/  @P1 LDG.E R20, desc[UR54][R4.64] ;  /* 0x0000003604141981 */ /* 0x000168000c1e1900 */
[----:B--2---:R1:W-:Y:S02]  /*29710*/  STL [R1+0x38], R10 ;  /* 0x0000380a01007387 */ /* 0x0043e40000100800 */
[----:B-1----:R-:W-:Y:S01]  /*29720*/  MOV R10, UR4 ;  /* 0x00000004000a7c02 */ /* 0x002fe20008000f00 */
[----:B------:R-:W-:-:S05]  /*29730*/  ULDC.64 UR4, c[0x0][0x3f8] ;  /* 0x0000fe0000047ab9 */ /* 0x000fca0000000a00 */
        /* <DEDUP_REMOVED lines=10> */
[----:B0-----:R-:W-:Y:S06]  /*297e0*/  @P3 BRA `(.L_x_5196) ;  /* 0x0000000000103947 */ /* 0x001fec0003800000 */
[----:B------:R-:W-:Y:S05]  /*297f0*/  @!P2 BRA `(.L_x_5196) ;  /* 0x00000000000ca947 */ /* 0x000fea0003800000 */
[----:B-----5:R-:W2:Y:S04]  /*29800*/  LDG.E R10, desc[UR54][R2.64] ;  /* 0x00000036020a7981 */ /* 0x020ea8000c1e1900 */
[----:B------:R-:W2:Y:S02]  /*29810*/  LDG.E R2, desc[UR54][R2.64+0x4] ;  /* 0x0000043602027981 */ /* 0x000ea4000c1e1900 */
[----:B--2---:R-:W-:-:S07]  /*29820*/  IMAD.IADD R10, R2, 0x1, -R10 ;  /* 0x00000001020a7824 */ /* 0x004fce00078e0a0a */
.L_x_5196:
[----:B-----5:R-:W-:Y:S01]  /*29830*/  IMAD.IADD R2, R11, 0x1, R8 ;  /* 0x000000010b027824 */ /* 0x020fe200078e0208 */
[----:B------:R-:W-:Y:S02]  /*29840*/  ULDC.64 UR4, c[0x0][0xa20] ;  /* 0x0002880000047ab9 */ /* 0x000fe40000000a00 */
[----:B------:R-:W-:Y:S02]  /*29850*/  ISETP.NE.U32.AND P2, PT, RZ, UR4, PT ;  /* 0x00000004ff007c0c */ /* 0x000fe4000bf45070 */
[----:B------:R0:W-:Y:S02]  /*29860*/  STL [R1+0x2c], R2 ;  /* 0x00002c0201007387 */ /* 0x0001e40000100800 */
[----:B------:R-:W-:-:S13]  /*29870*/  ISETP.NE.AND.EX P2, PT, RZ, UR5, PT, P2 ;  /* 0x00000005ff007c0c */ /* 0x000fda000bf45320 */
[----:B0-----:R-:W-:Y:S05]  /*29880*/  @!P2 BRA `(.L_x_5197) ;  /* 0x000000000014a947 */ /* 0x001fea0003800000 */
[----:B------:R-:W2:Y:S02]  /*29890*/  LDL R2, [R1+0x20] ;  /* 0x0000200001027983 */ /* 0x000ea40000100800 */
[----:B--2---:R-:W-:-:S04]  /*298a0*/  IADD3 R2, P0, R2, UR4, RZ ;  /* 0x0000000402027c10 */ /* 0x004fc8000ff1e0ff */
[----:B------:R-:W-:-:S05]  /*298b0*/  IADD3.X R3, R15, UR5, RZ, P0, !PT ;  /* 0x000000050f037c10 */ /* 0x000fca00087fe4ff */
[----:B------:R0:W5:Y:S01]  /*298c0*/  LDG.E R9, desc[UR54][R2.64] ;  /* 0x0000003602097981 */ /* 0x000162000c1e1900 */
[----:B------:R-:W-:Y:S05]  /*298d0*/  BRA `(.L_x_5198) ;  /* 0x0000000000107947 */ /* 0x000fea0003800000 */
.L_x_5197:
[----:B------:R-:W-:Y:S05]  /*298e0*/  @!P0 BRA `(.L_x_5198) ;  /* 0x00000000000c8947 */ /* 0x000fea0003800000 */
[----:B------:R-:W2:Y:S04]  /*298f0*/  LDG.E R9, desc[UR54][R6.64] ;  /* 0x0000003606097981 */ /* 0x000ea8000c1e1900 */
[----:B------:R-:W2:Y:S02]  /*29900*/  LDG.E R6, desc[UR54][R6.64+0x4] ;  /* 0x0000043606067981 */ /* 0x000ea4000c1e1900 */
[----:B--2---:R-:W-:-:S07]  /*29910*/  IADD3 R9, -R9, R6, RZ ;  /* 0x0000000609097210 */ /* 0x004fce0007ffe1ff */
.L_x_5198:
[----:B0-----:R-:W2:Y:S01]  /*29920*/  @P1 LDG.E R2, desc[UR54][R4.64] ;  /* 0x0000003604021981 */ /* 0x001ea2000c1e1900 */
[----:B-----5:R-:W-:-:S03]  /*29930*/  IMAD.IADD R9, R9, 0x1, -R8 ;  /* 0x0000000109097824 */ /* 0x020fc600078e0a08 */
[----:B------:R-:W2:Y:S01]  /*29940*/  @P1 LDG.E R4, desc[UR54][R4.64+0x4] ;  /* 0x0000043604041981 */ /* 0x000ea2000c1e1900 */
[----:B------:R-:W-:Y:S01]  /*29950*/  LEA R3, R17, 0x11f, 0x7 ;  /* 0x0000011f11037811 */ /* 0x000fe200078e38ff */
[----:B------:R-:W-:Y:S01]  /*29960*/  BSSY B0, `(.L_x_5199) ;  /* 0x0000177000007945 */ /* 0x000fe20003800000 */
[----:B--2---:R-:W-:-:S04]  /*29970*/  @P1 IMAD.IADD R0, R4, 0x1, -R2 ;  /* 0x0000000104001824 */ /* 0x004fc800078e0a02 */
[----:B------:R-:W-:-:S05]  /*29980*/  IMAD.IADD R2, R9, 0x1, R0 ;  /* 0x0000000109027824 */ /* 0x000fca00078e0200 */
        /* <DEDUP_REMOVED lines=8> */
[----:B------:R-:W-:-:S05]  /*29a10*/  VIMNMX R6, R4, R2, PT ;  /* 0x0000000204067248 */ /* 0x000fca0003fe0100 */
[----:B------:R-:W-:Y:S01]  /*29a20*/  IMAD R2, R6, 0xa0, -R9 ;  /* 0x000000a006027824 */ /* 0x000fe200078e0a09 */
[----:B------:R-:W-:-:S04]  /*29a30*/  IADD3 R9, -R9, RZ, RZ ;  /* 0x000000ff09097210 */ /* 0x000fc80007ffe1ff */
[----:B------:R-:W-:Y:S02]  /*29a40*/  VIMNMX R0, R2, R0, PT ;  /* 0x0000000002007248 */ /* 0x000fe40003fe0100 */
[----:B------:R-:W-:-:S04]  /*29a50*/  VIMNMX R2, RZ, R9, !PT ;  /* 0x00000009ff027248 */ /* 0x000fc80007fe0100 */
[----:B------:R-:W-:Y:S01]  /*29a60*/  ISETP.GT.AND P0, PT, R0, R2, PT ;  /* 0x000000020000720c */ /* 0x000fe20003f04270 */
[----:B------:R-:W-:-:S05]  /*29a70*/  IMAD.WIDE.U32 R2, R2, -0x33333333, RZ ;  /* 0xcccccccd02027825 */ /* 0x000fca00078e00ff */
[----:B------:R-:W-:-:S07]  /*29a80*/  SHF.R.U32.HI R3, RZ, 0x7, R3 ;  /* 0x00000007ff037819 */ /* 0x000fce0000011603 */
[----:B------:R-:W-:-:S04]  /*29a90*/  @P0 VIADD R0, R0, 0x9f ;  /* 0x0000009f00000836 */ /* 0x000fc80000000000 */
[----:B------:R-:W-:Y:S01]  /*29aa0*/  @P0 IMAD.HI R0, R0, 0x66666667, RZ ;  /* 0x6666666700000827 */ /* 0x000fe200078e02ff */
[----:B------:R0:W-:Y:S04]  /*29ab0*/  STL [R1+0x30], R6 ;  /* 0x0000300601007387 */ /* 0x0001e80000100800 */
[----:B------:R-:W-:Y:S01]  /*29ac0*/  @P0 SHF.R.U32.HI R2, RZ, 0x1f, R0 ;  /* 0x0000001fff020819 */ /* 0x000fe20000011600 */
[----:B------:R-:W-:-:S03]  /*29ad0*/  IMAD.MOV.U32 R4, RZ, RZ, R3 ;  /* 0x000000ffff047224 */ /* 0x000fc600078e0003 */
[----:B------:R-:W-:-:S04]  /*29ae0*/  @P0 LEA.HI.SX32 R4, R0, R2, 0x1a ;  /* 0x0000000200040211 */ /* 0x000fc800078fd2ff */
[----:B------:R-:W-:Y:S02]  /*29af0*/  ISETP.GT.AND P2, PT, R4, R3, PT ;  /* 0x000000030400720c */ /* 0x000fe40003f44270 */
[----:B------:R-:W-:-:S11]  /*29b00*/  PLOP3.LUT P0, PT, PT, PT, PT, 0x80, 0x0 ;  /* 0x000000000000781c */ /* 0x000fd60003f0f070 */
[----:B0-----:R-:W-:Y:S05]  /*29b10*/  @!P2 BRA `(.L_x_5200) ;  /* 0x00000014006ca947 */ /* 0x001fea0003800000 */
        /* <DEDUP_REMOVED lines=14> */
.L_x_5405:
[----:B-1----:R-:W-:Y:S02]  /*29c00*/  ISETP.NE.AND P0, PT, R14, RZ, PT ;  /* 0x000000ff0e00720c */ /* 0x002fe40003f05270 */
[----:B------:R-:W-:-:S11]  /*29c10*/  PLOP3.LUT P6, PT, PT, PT, PT, 0x8, 0x0 ;  /* 0x000000000000781c */ /* 0x000fd60003fce170 */
[----:B------:R-:W-:Y:S05]  /*29c20*/  @P0 BRA `(.L_x_5202) ;  /* 0x00000000000c0947 */ /* 0x000fea0003800000 */
[----:B------:R-:W-:-:S03]  /*29c30*/  UMOV UR4, 0xffffffff ;  /* 0xffffffff00047882 */ /* 0x000fc60000000000 */
[----:B------:R-:W-:Y:S05]  /*29c40*/  BRA.DIV UR4, `(.L_x_5203) ;  /* 0x0000008a04347947 */ /* 0x000fea000b800000 */
[----:B------:R-:W-:-:S13]  /*29c50*/  ELECT P6, URZ, PT ;  /* 0x00000000003f782f */ /* 0x000fda00038c0000 */
.L_x_5202:
        /* <DEDUP_REMOVED lines=12> */
.L_x_5408:
[----:B------:R-:W-:Y:S05]  /*29d20*/  BSYNC B1 ;  /* 0x0000000000017941 */ /* 0x000fea0003800000 */
.L_x_5204:
        /* <DEDUP_REMOVED lines=12> */
.L_x_5409:
[----:B------:R-:W-:Y:S05]  /*29df0*/  BSYNC B2 ;  /* 0x0000000000027941 */ /* 0x000fea0003800000 */
.L_x_5208:
        /* <DEDUP_REMOVED lines=9> */
.L_x_5211:
[----:B------:R-:W-:Y:S05]  /*29e90*/  BSYNC B2 ;  /* 0x0000000000027941 */ /* 0x000fea0003800000 */
.L_x_5210:
        /* <DEDUP_REMOVED lines=13> */
.L_x_5212:
        /* <DEDUP_REMOVED lines=16> */
.L_x_5213:
        /* <DEDUP_REMOVED lines=16> */
.L_x_5214:
        /* <DEDUP_REMOVED lines=13> */
.L_x_5410:
[----:B------:R-:W-:Y:S05]  /*2a240*/  BSYNC B2 ;  /* 0x0000000000027941 */ /* 0x000fea0003800000 */
.L_x_5215:
        /* <DEDUP_REMOVED lines=11> */
.L_x_5218:
[----:B------:R-:W-:Y:S05]  /*2a300*/  BSYNC B2 ;  /* 0x0000000000027941 */ /* 0x000fea0003800000 */
.L_x_5217:
        /* <DEDUP_REMOVED lines=8> */
.L_x_5219:
        /* <DEDUP_REMOVED lines=15> */
.L_x_5220:
        /* <DEDUP_REMOVED lines=15> */
.L_x_5221:
        /* <DEDUP_REMOVED lines=10> */
.L_x_5207:
[----:B------:R-:W-:Y:S05]  /*2a610*/  BSYNC B1 ;  /* 0x0000000000017941 */ /* 0x000fea0003800000 */
.L_x_5206:
        /* <DEDUP_REMOVED lines=16> */
.L_x_5238:
        /* <DEDUP_REMOVED lines=13> */
.L_x_5411:
[----:B------:R-:W-:Y:S05]  /*2a7f0*/  BSYNC B2 ;  /* 0x0000000000027941 */ /* 0x000fea0003800000 */
.L_x_5224:
        /* <DEDUP_REMOVED lines=9> */
.L_x_5227:
[----:B------:R-:W-:Y:S05]  /*2a890*/  BSYNC B2 ;  /* 0x0000000000027941 */ /* 0x000fea0003800000 */
.L_x_5226:
        /* <DEDUP_REMOVED lines=11> */
.L_x_5228:
        /* <DEDUP_REMOVED lines=16> */
.L_x_5229:
        /* <DEDUP_REMOVED lines=16> */
.L_x_5230:
        /* <DEDUP_REMOVED lines=13> */
.L_x_5412:
[----:B------:R-:W-:Y:S05]  /*2ac20*/  BSYNC B2 ;  /* 0x0000000000027941 */ /* 0x000fea0003800000 */
.L_x_5231:
        /* <DEDUP_REMOVED lines=11> */
.L_x_5234:
[----:B------:R-:W-:Y:S05]  /*2ace0*/  BSYNC B2 ;  /* 0x0000000000027941 */ /* 0x000fea0003800000 */
.L_x_5233:
        /* <DEDUP_REMOVED lines=8> */
.L_x_5235:
        /* <DEDUP_REMOVED lines=15> */
.L_x_5236:
        /* <DEDUP_REMOVED lines=15> */
.L_x_5237:
        /* <DEDUP_REMOVED lines=10> */
.L_x_5223:
[----:B------:R-:W-:Y:S05]  /*2aff0*/  BSYNC B1 ;  /* 0x0000000000017941 */ /* 0x000fea0003800000 */
.L_x_5222:
        /* <DEDUP_REMOVED lines=13> */
.L_x_5200:
[----:B------:R-:W-:Y:S05]  /*2b0d0*/  BSYNC B0 ;  /* 0x0000000000007941 */ /* 0x000fea0003800000 */
.L_x_5199:
        /* <DEDUP_REMOVED lines=21> */
[----:B0-----:R-:W-:Y:S01]  /*2b230*/  IADD3 R16, R0, UR38, R7 ;  /* 0x0000002600107c10 */ /* 0x001fe2000fffe007 */
[----:B------:R-:W-:Y:S06]  /*2b240*/  BRA `(.L_x_5241) ;  /* 0x0000004000007947 */ /* 0x000fec0003800000 */
.L_x_5240:
        /* <DEDUP_REMOVED lines=23> */
.L_x_5242:
        /* <DEDUP_REMOVED lines=27> */
.L_x_5243:
        /* <DEDUP_REMOVED lines=21> */
.L_x_5244:
        /* <DEDUP_REMOVED lines=19> */
.L_x_5245:
[----:B------:R-:W2:Y:S01]  /*2b7f0*/  LDL.LU R2, [R1+0x20] ;  /* 0x0000200001027983 */ /* 0x000ea20000300800 */
[----:B------:R-:W-:-:S03]  /*2b800*/  ULDC.64 UR4, c[0x0][0x9f8] ;  /* 0x00027e0000047ab9 */ /* 0x000fc60000000a00 */
[----:B------:R-:W3:Y:S04]  /*2b810*/  LDL.LU R5, [R1+0x28] ;  /* 0x0000280001057983 */ /* 0x000ee80000300800 */
[----:B------:R-:W4:Y:S04]  /*2b820*/  LDL.LU R0, [R1+0x38] ;  /* 0x0000380001007983 */ /* 0x000f280000300800 */
[----:B------:R-:W5:Y:S01]  /*2b830*/  LDL.LU R4, [R1+0x14] ;  /* 0x0000140001047983 */ /* 0x000f620000300800 */
[----:B------:R-:W-:-:S04]  /*2b840*/  ISETP.NE.U32.AND P0, PT, RZ, UR4, PT ;  /* 0x00000004ff007c0c */ /* 0x000fc8000bf05070 */
[----:B------:R-:W-:-:S13]  /*2b850*/  ISETP.NE.AND.EX P0, PT, RZ, UR5, PT, P0 ;  /* 0x00000005ff007c0c */ /* 0x000fda000bf05300 */
[----:B--2---:R-:W-:-:S04]  /*2b860*/  @P0 IADD3 R2, P1, R2, UR4, RZ ;  /* 0x0000000402020c10 */ /* 0x004fc8000ff3e0ff */
[----:B---3--:R-:W-:Y:S01]  /*2b870*/  @P0 IADD3.X R3, R5, UR5, RZ, P1, !PT ;  /* 0x0000000505030c10 */ /* 0x008fe20008ffe4ff */
[----:B------:R-:W-:Y:S01]  /*2b880*/  ULDC.64 UR4, c[0x0][0xa00] ;  /* 0x0002800000047ab9 */ /* 0x000fe20000000a00 */
[----:B-----5:R-:W-:-:S06]  /*2b890*/  MOV R5, R4 ;  /* 0x0000000400057202 */ /* 0x020fcc0000000f00 */
[----:B------:R0:W2:Y:S01]  /*2b8a0*/  @P0 LDG.E R5, desc[UR54][R2.64] ;  /* 0x0000003602050981 */ /* 0x0000a2000c1e1900 */
[----:B----4-:R-:W-:Y:S02]  /*2b8b0*/  IMAD R17, R17, 0x80, R0 ;  /* 0x0000008011117824 */ /* 0x010fe400078e0200 */
[----:B------:R-:W1:Y:S02]  /*2b8c0*/  LDC R0, c[0x0][0x428] ;  /* 0x00010a00ff007b82 */ /* 0x000e640000000800 */
[----:B-1----:R-:W-:Y:S01]  /*2b8d0*/  ISETP.NE.AND P0, PT, R0, 0x1, PT ;  /* 0x000000010000780c */ /* 0x002fe20003f05270 */
[----:B------:R-:W-:-:S12]  /*2b8e0*/  IMAD.MOV.U32 R0, RZ, RZ, R18 ;  /* 0x000000ffff007224 */ /* 0x000fd800078e0012 */
        /* <DEDUP_REMOVED lines=16> */
.L_x_5246:
        /* <DEDUP_REMOVED lines=13> */
.L_x_5247:
        /* <DEDUP_REMOVED lines=12> */
.L_x_5248:
        /* <DEDUP_REMOVED lines=23> */
.L_x_5415:
[----:B--2---:R-:W-:Y:S02]  /*2bcf0*/  ISETP.NE.AND P0, PT, R14, RZ, PT ;  /* 0x000000ff0e00720c */ /* 0x004fe40003f05270 */
[----:B------:R-:W-:-:S11]  /*2bd00*/  PLOP3.LUT P6, PT, PT, PT, PT, 0x8, 0x0 ;  /* 0x000000000000781c */ /* 0x000fd60003fce170 */
[----:B------:R-:W-:Y:S05]  /*2bd10*/  @P0 BRA `(.L_x_5250) ;  /* 0x00000008005c0947 */ /* 0x000fea0003800000 */
[----:B------:R-:W-:-:S03]  /*2bd20*/  UMOV UR4, 0xffffffff ;  /* 0xffffffff00047882 */ /* 0x000fc60000000000 */
[----:B------:R-:W-:Y:S05]  /*2bd30*/  BRA.DIV UR4, `(.L_x_5251) ;  /* 0x0000006a04b07947 */ /* 0x000fea000b800000 */
[----:B------:R-:W-:-:S13]  /*2bd40*/  ELECT P6, URZ, PT ;  /* 0x00000000003f782f */ /* 0x000fda00038c0000 */
.L_x_5418:
[----:B------:R-:W-:Y:S05]  /*2bd50*/  @!P6 BRA `(.L_x_5252) ;  /* 0x0000000400b4e947 */ /* 0x000fea0003800000 */
[----:B-1----:R-:W2:Y:S01]  /*2bd60*/  LDL R6, [R1+0x30] ;  /* 0x0000300001067983 */ /* 0x002ea20000100800 */
[----:B------:R-:W-:-:S04]  /*2bd70*/  ISETP.NE.U32.AND P0, PT, R4, RZ, PT ;  /* 0x000000ff0400720c */ /* 0x000fc80003f05070 */
[----:B------:R-:W-:Y:S01]  /*2bd80*/  ISETP.NE.AND.EX P0, PT, R5, RZ, PT, P0 ;  /* 0x000000ff0500720c */ /* 0x000fe20003f05300 */
[----:B--2---:R-:W-:-:S12]  /*2bd90*/  VIADD R6, R6, 0xffffffff ;  /* 0xffffffff06067836 */ /* 0x004fd80000000000 */
[----:B------:R-:W-:Y:S05]  /*2bda0*/  @!P0 BRA `(.L_x_5253) ;  /* 0x0000000000508947 */ /* 0x000fea0003800000 */
[----:B------:R-:W2:Y:S01]  /*2bdb0*/  LDL R11, [R1+0x20] ;  /* 0x00002000010b7983 */ /* 0x000ea20000100800 */
[----:B------:R-:W1:Y:S01]  /*2bdc0*/  LDC R10, c[0x0][0x41c] ;  /* 0x00010700ff0a7b82 */ /* 0x000e620000000800 */
[----:B------:R-:W-:Y:S01]  /*2bdd0*/  MOV R2, R6 ;  /* 0x0000000600027202 */ /* 0x000fe20000000f00 */
[----:B------:R-:W-:Y:S01]  /*2bde0*/  IMAD.MOV.U32 R12, RZ, RZ, R7 ;  /* 0x000000ffff0c7224 */ /* 0x000fe200078e0007 */
[----:B------:R-:W-:Y:S01]  /*2bdf0*/  ULDC.64 UR4, c[0x0][0x408] ;  /* 0x0001020000047ab9 */ /* 0x000fe20000000a00 */
[----:B-1----:R-:W-:-:S13]  /*2be00*/  ISETP.NE.AND P0, PT, R10, 0x1, PT ;  /* 0x000000010a00780c */ /* 0x002fda0003f05270 */
[----:B------:R-:W1:Y:S02]  /*2be10*/  @P0 LDC.64 R8, c[0x0][0x420] ;  /* 0x00010800ff080b82 */ /* 0x000e640000000a00 */
[----:B-1----:R-:W-:-:S05]  /*2be20*/  @P0 IMAD.HI.U32 R8, R6, R8, RZ ;  /* 0x0000000806080227 */ /* 0x002fca00078e00ff */
[----:B------:R-:W-:-:S05]  /*2be30*/  @P0 SHF.R.U32.HI R2, RZ, R9, R8 ;  /* 0x00000009ff020219 */ /* 0x000fca0000011608 */
[--C-:B0-----:R-:W-:Y:S01]  /*2be40*/  IMAD.MOV R7, RZ, RZ, -R2.reuse ;  /* 0x000000ffff077224 */ /* 0x101fe200078e0a02 */
[--C-:B------:R-:W-:Y:S01]  /*2be50*/  SHF.R.S32.HI R9, RZ, 0x1f, R2.reuse ;  /* 0x0000001fff097819 */ /* 0x100fe20000011402 */
[----:B------:R-:W-:Y:S02]  /*2be60*/  IMAD.MOV.U32 R8, RZ, RZ, R2 ;  /* 0x000000ffff087224 */ /* 0x000fe400078e0002 */
        /* <DEDUP_REMOVED lines=8> */
.L_x_5253:
[----:B-1----:R-:W2:Y:S01]  /*2bef0*/  LDL R4, [R1+0x8] ;  /* 0x0000080001047983 */ /* 0x002ea20000100800 */
        /* <DEDUP_REMOVED lines=11> */
.L_x_5419:
[----:B------:R-:W-:Y:S05]  /*2bfb0*/  @P0 BRA `(.L_x_5255) ;  /* 0x00000000001c0947 */ /* 0x000fea0003800000 */
[----:B------:R-:W1:Y:S02]  /*2bfc0*/  S2R R5, SR_TID.X ;  /* 0x0000000000057919 */ /* 0x000e640000002100 */
[----:B-1----:R-:W-:Y:S02]  /*2bfd0*/  LOP3.LUT R8, R5, 0x1f, RZ, 0xc0, !PT ;  /* 0x0000001f05087812 */ /* 0x002fe400078ec0ff */
[----:B------:R-:W-:Y:S02]  /*2bfe0*/  MOV R5, 0x7800 ;  /* 0x0000780000057802 */ /* 0x000fe40000000f00 */
[----:B------:R-:W-:Y:S02]  /*2bff0*/  ISETP.NE.AND P2, PT, R8, RZ, PT ;  /* 0x000000ff0800720c */ /* 0x000fe40003f45270 */
[----:B------:R1:W-:Y:S11]  /*2c000*/  SYNCS.ARRIVE.TRANS64 RZ, [R4+URZ+0x33470], R5 ;  /* 0x0334700504ff79a7 */ /* 0x0003f6000800003f */
[----:B-1----:R-:W-:Y:S05]  /*2c010*/  @!P2 BRA `(.L_x_5255) ;  /* 0x000000000004a947 */ /* 0x002fea0003800000 */
[----:B------:R-:W-:Y:S01]  /*2c020*/  BPT.TRAP 0x1 ;  /* 0x000000040000795c */ /* 0x000fe20000300000 */
.L_x_5255:
        /* <DEDUP_REMOVED lines=32> */
.L_x_5420:
        /* <DEDUP_REMOVED lines=8> */
.L_x_5257:
        /* <DEDUP_REMOVED lines=24> */
.L_x_5252:
[----:B-1----:R-:W1:Y:S01]  /*2c430*/  S2R R6, SR_CgaCtaId ;  /* 0x0000000000067919 */ /* 0x002e620000008800 */
[----:B------:R-:W-:Y:S01]  /*2c440*/  MOV R5, 0x400 ;  /* 0x0000040000057802 */ /* 0x000fe20000000f00 */
[----:B------:R-:W-:Y:S05]  /*2c450*/  WARPSYNC.ALL ;  /* 0x0000000000007948 */ /* 0x000fea0003800000 */
[----:B------:R-:W-:Y:S01]  /*2c460*/  BAR.SYNC.DEFER_BLOCKING 0x8, 0x120 ;  /* 0x0204800000007b1d */ /* 0x000fe20000010000 */
[----:B------:R-:W-:-:S13]  /*2c470*/  ELECT P0, URZ, PT ;  /* 0x00000000003f782f */ /* 0x000fda0003800000 */
[----:B------:R-:W-:Y:S01]  /*2c480*/  @P0 R2UR UR13, R3 ;  /* 0x00000000030d02ca */ /* 0x000fe200000e0000 */
[----:B------:R-:W-:Y:S01]  /*2c490*/  UIADD3 UR4, UP0, UR40, 0x270, URZ ;  /* 0x0000027028047890 */ /* 0x000fe2000ff1e03f */
[C---:B------:R-:W-:Y:S02]  /*2c4a0*/  @P0 R2UR UR12, R18.reuse ;  /* 0x00000000120c02ca */ /* 0x040fe400000e0000 */
[----:B------:R-:W-:Y:S01]  /*2c4b0*/  @P0 R2UR UR11, R17 ;  /* 0x00000000110b02ca */ /* 0x000fe200000e0000 */
[----:B------:R-:W-:Y:S01]  /*2c4c0*/  UIADD3.X UR5, URZ, UR41, URZ, UP0, !UPT ;  /* 0x000000293f057290 */ /* 0x000fe200087fe43f */
[----:B------:R-:W-:Y:S01]  /*2c4d0*/  @P0 R2UR UR21, R3 ;  /* 0x00000000031502ca */ /* 0x000fe200000e0000 */
[----:B------:R-:W-:Y:S01]  /*2c4e0*/  UMOV UR6, 0x0 ;  /* 0x0000000000067882 */ /* 0x000fe20000000000 */
[----:B------:R-:W-:Y:S01]  /*2c4f0*/  UMOV UR7, 0x12f00000 ;  /* 0x12f0000000077882 */ /* 0x000fe20000000000 */
[----:B------:R-:W-:Y:S01]  /*2c500*/  UMOV UR10, URZ ;  /* 0x0000003f000a7c82 */ /* 0x000fe20008000000 */
[----:B------:R-:W-:Y:S01]  /*2c510*/  @P0 R2UR UR20, R18 ;  /* 0x00000000121402ca */ /* 0x000fe200000e0000 */
[----:B------:R-:W-:Y:S01]  /*2c520*/  UMOV UR14, 0x0 ;  /* 0x00000000000e7882 */ /* 0x000fe20000000000 */
[----:B0-----:R-:W-:Y:S01]  /*2c530*/  @P0 IMAD.MOV.U32 R4, RZ, RZ, 0x6000 ;  /* 0x00006000ff040424 */ /* 0x001fe200078e00ff */
[----:B------:R-:W-:Y:S01]  /*2c540*/  @P0 R2UR UR19, R17 ;  /* 0x00000000111302ca */ /* 0x000fe200000e0000 */
[----:B------:R-:W-:Y:S01]  /*2c550*/  UMOV UR15, 0x12f00000 ;  /* 0x12f00000000f7882 */ /* 0x000fe20000000000 */
[----:B------:R-:W-:Y:S01]  /*2c560*/  UMOV UR18, 0x40 ;  /* 0x0000004000127882 */ /* 0x000fe20000000000 */
[----:B------:R-:W-:Y:S01]  /*2c570*/  UMOV UR22, 0x0 ;  /* 0x0000000000167882 */ /* 0x000fe20000000000 */
[----:B------:R-:W-:Y:S01]  /*2c580*/  UMOV UR23, 0x12f00000 ;  /* 0x12f0000000177882 */ /* 0x000fe20000000000 */
[----:B-1----:R-:W-:-:S04]  /*2c590*/  LEA R5, R6, R5, 0x18 ;  /* 0x0000000506057211 */ /* 0x002fc800078ec0ff */
        /* <DEDUP_REMOVED lines=14> */
[----:B--2---:R-:W-:Y:S01]  /*2c680*/  NOP ;  /* 0x0000000000007918 */ /* 0x004fe20000000000 */
.L_x_5250:
[----:B-1----:R-:W2:Y:S01]  /*2c690*/  LDL.LU R6, [R1+0x40] ;  /* 0x0000400001067983 */ /* 0x002ea20000300800 */
[----:B------:R-:W-:Y:S01]  /*2c6a0*/  MOV R4, 0x400 ;  /* 0x0000040000047802 */ /* 0x000fe20000000f00 */
[----:B------:R-:W-:Y:S01]  /*2c6b0*/  BSSY B0, `(.L_x_5258) ;  /* 0x000000b000007945 */ /* 0x000fe20003800000 */
[----:B------:R-:W1:Y:S02]  /*2c6c0*/  S2R R5, SR_CgaCtaId ;  /* 0x0000000000057919 */ /* 0x000e640000008800 */
        /* <DEDUP_REMOVED lines=9> */
.L_x_5421:
[----:B------:R-:W-:Y:S05]  /*2c760*/  BSYNC B0 ;  /* 0x0000000000007941 */ /* 0x000fea0003800000 */
.L_x_5258:
[----:B-1----:R-:W2:Y:S02]  /*2c770*/  LDL R4, [R1+0x30] ;  /* 0x0000300001047983 */ /* 0x002ea40000100800 */
[----:B--2---:R-:W-:-:S13]  /*2c780*/  ISETP.GE.AND P0, PT, R4, 0x2, PT ;  /* 0x000000020400780c */ /* 0x004fda0003f06270 */
[----:B------:R-:W-:Y:S05]  /*2c790*/  @!P0 BRA `(.L_x_5260) ;  /* 0x0000001800b08947 */ /* 0x000fea0003800000 */
[----:B------:R1:W5:Y:S01]  /*2c7a0*/  LDL.LU R6, [R1+0x8] ;  /* 0x0000080001067983 */ /* 0x0003620000300800 */
[----:B------:R-:W-:-:S03]  /*2c7b0*/  IADD3 R12, R4, -0x2, RZ ;  /* 0xfffffffe040c7810 */ /* 0x000fc60007ffe0ff */
[----:B0-----:R1:W5:Y:S04]  /*2c7c0*/  LDL.LU R7, [R1+0x18] ;  /* 0x0000180001077983 */ /* 0x0013680000300800 */
.L_x_5284:
[----:B-----5:R-:W-:Y:S01]  /*2c7d0*/  VIADD R4, R6, 0x1 ;  /* 0x0000000106047836 */ /* 0x020fe20000000000 */
[----:B------:R-:W-:Y:S05]  /*2c7e0*/  YIELD ;  /* 0x0000000000007946 */ /* 0x000fea0003800000 */
[----:B------:R-:W-:Y:S01]  /*2c7f0*/  ISETP.NE.AND P0, PT, R4, 0x2, PT ;  /* 0x000000020400780c */ /* 0x000fe20003f05270 */
[----:B------:R-:W-:Y:S03]  /*2c800*/  BSSY B0, `(.L_x_5261) ;  /* 0x00000af000007945 */ /* 0x000fe60003800000 */
[----:B0-----:R-:W-:-:S02]  /*2c810*/  SEL R3, RZ, 0x1, P0 ;  /* 0x00000001ff037807 */ /* 0x001fc40000000000 */
[----:B------:R-:W-:Y:S02]  /*2c820*/  SEL R10, R4, RZ, P0 ;  /* 0x000000ff040a7207 */ /* 0x000fe40000000000 */
[----:B------:R-:W-:-:S05]  /*2c830*/  LOP3.LUT R9, R7, R3, RZ, 0x3c, !PT ;  /* 0x0000000307097212 */ /* 0x000fca00078e3cff */
[----:B------:R0:W-:Y:S04]  /*2c840*/  STL [R1+0x18], R9 ;  /* 0x0000180901007387 */ /* 0x0001e80000100800 */
[----:B------:R0:W-:Y:S01]  /*2c850*/  STL [R1+0x8], R10 ;  /* 0x0000080a01007387 */ /* 0x0001e20000100800 */
[----:B---3--:R-:W-:Y:S05]  /*2c860*/  @!P6 BRA `(.L_x_5262) ;  /* 0x0000000800a0e947 */ /* 0x008fea0003800000 */
        /* <DEDUP_REMOVED lines=24> */
.L_x_5263:
        /* <DEDUP_REMOVED lines=11> */
.L_x_5422:
[----:B------:R-:W-:Y:S05]  /*2caa0*/  BSYNC B1 ;  /* 0x0000000000017941 */ /* 0x000fea0003800000 */
.L_x_5264:
[----:B------:R-:W-:Y:S04]  /*2cab0*/  BSSY B1, `(.L_x_5266) ;  /* 0x0000009000017945 */ /* 0x000fe80003800000 */
[----:B------:R-:W-:Y:S05]  /*2cac0*/  @P2 BRA `(.L_x_5267) ;  /* 0x00000000001c2947 */ /* 0x000fea0003800000 */
[----:B------:R-:W0:Y:S02]  /*2cad0*/  S2R R3, SR_TID.X ;  /* 0x0000000000037919 */ /* 0x000e240000002100 */
[----:B0-----:R-:W-:Y:S01]  /*2cae0*/  LOP3.LUT R9, R3, 0x1f, RZ, 0xc0, !PT ;  /* 0x0000001f03097812 */ /* 0x001fe200078ec0ff */
[----:B------:R-:W-:-:S03]  /*2caf0*/  IMAD.MOV.U32 R3, RZ, RZ, 0x7800 ;  /* 0x00007800ff037424 */ /* 0x000fc600078e00ff */
[----:B------:R-:W-:Y:S01]  /*2cb00*/  ISETP.NE.AND P0, PT, R9, RZ, PT ;  /* 0x000000ff0900720c */ /* 0x000fe20003f05270 */
[----:B------:R3:W-:-:S12]  /*2cb10*/  SYNCS.ARRIVE.TRANS64 RZ, [R5+URZ+0x33470], R3 ;  /* 0x0334700305ff79a7 */ /* 0x0007d8000800003f */
[----:B---3--:R-:W-:Y:S05]  /*2cb20*/  @!P0 BRA `(.L_x_5267) ;  /* 0x0000000000048947 */ /* 0x008fea0003800000 */
[----:B------:R-:W-:Y:S01]  /*2cb30*/  BPT.TRAP 0x1 ;  /* 0x000000040000795c */ /* 0x000fe20000300000 */
.L_x_5267:
[----:B------:R-:W-:Y:S05]  /*2cb40*/  BSYNC B1 ;  /* 0x0000000000017941 */ /* 0x000fea0003800000 */
.L_x_5266:
[----:B------:R-:W3:Y:S04]  /*2cb50*/  LDL R3, [R1+0x8] ;  /* 0x0000080001037983 */ /* 0x000ee80000100800 */
[----:B0-----:R-:W4:Y:S01]  /*2cb60*/  LDL R9, [R1+0x2c] ;  /* 0x00002c0001097983 */ /* 0x001f220000100800 */
        /* <DEDUP_REMOVED lines=10> */
[----:B---3--:R-:W-:Y:S02]  /*2cc10*/  IMAD R3, R3, 0x7800, R10 ;  /* 0x0000780003037824 */ /* 0x008fe400078e020a */
[----:B----4-:R-:W-:-:S03]  /*2cc20*/  IMAD R9, R8, 0xa0, R9 ;  /* 0x000000a008097824 */ /* 0x010fc600078e0209 */
[----:B------:R-:W-:Y:S01]  /*2cc30*/  IADD3 R10, R3, 0xf200, RZ ;  /* 0x0000f200030a7810 */ /* 0x000fe20007ffe0ff */
[----:B------:R-:W-:-:S07]  /*2cc40*/  VIADD R8, R5, 0x33470 ;  /* 0x0003347005087836 */ /* 0x000fce0000000000 */
.L_x_5268:
        /* <DEDUP_REMOVED lines=16> */
.L_x_5269:
        /* <DEDUP_REMOVED lines=16> */
.L_x_5270:
        /* <DEDUP_REMOVED lines=13> */
.L_x_5423:
[----:B------:R-:W-:Y:S05]  /*2cf20*/  BSYNC B1 ;  /* 0x0000000000017941 */ /* 0x000fea0003800000 */
.L_x_5271:
[----:B------:R-:W-:Y:S01]  /*2cf30*/  BSSY B1, `(.L_x_5273) ;  /* 0x000000b000017945 */ /* 0x000fe20003800000 */
[----:B------:R-:W-:Y:S01]  /*2cf40*/  MOV R10, 0x0 ;  /* 0x00000000000a7802 */ /* 0x000fe20000000f00 */
[----:B------:R-:W-:Y:S02]  /*2cf50*/  IMAD.MOV.U32 R11, RZ, RZ, 0x14f00000 ;  /* 0x14f00000ff0b7424 */ /* 0x000fe400078e00ff */
[----:B------:R-:W-:Y:S05]  /*2cf60*/  @P2 BRA `(.L_x_5274) ;  /* 0x00000000001c2947 */ /* 0x000fea0003800000 */
[----:B------:R-:W3:Y:S01]  /*2cf70*/  S2R R8, SR_TID.X ;  /* 0x0000000000087919 */ /* 0x000ee20000002100 */
[----:B0-2---:R-:W-:-:S04]  /*2cf80*/  IMAD.MOV.U32 R4, RZ, RZ, 0x7800 ;  /* 0x00007800ff047424 */ /* 0x005fc800078e00ff */
[----:B------:R4:W-:Y:S01]  /*2cf90*/  SYNCS.ARRIVE.TRANS64 RZ, [R5+URZ+0x33430], R4 ;  /* 0x0334300405ff79a7 */ /* 0x0009e2000800003f */
[----:B---3--:R-:W-:-:S04]  /*2cfa0*/  LOP3.LUT R8, R8, 0x1f, RZ, 0xc0, !PT ;  /* 0x0000001f08087812 */ /* 0x008fc800078ec0ff */
[----:B------:R-:W-:-:S13]  /*2cfb0*/  ISETP.NE.AND P0, PT, R8, RZ, PT ;  /* 0x000000ff0800720c */ /* 0x000fda0003f05270 */
[----:B----4-:R-:W-:Y:S05]  /*2cfc0*/  @!P0 BRA `(.L_x_5274) ;  /* 0x0000000000048947 */ /* 0x010fea0003800000 */
[----:B------:R-:W-:Y:S01]  /*2cfd0*/  BPT.TRAP 0x1 ;  /* 0x000000040000795c */ /* 0x000fe20000300000 */
.L_x_5274:
[----:B------:R-:W-:Y:S05]  /*2cfe0*/  BSYNC B1 ;  /* 0x0000000000017941 */ /* 0x000fea0003800000 */
.L_x_5273:
[----:B------:R-:W-:Y:S01]  /*2cff0*/  R2UR UR10, R15 ;  /* 0x000000000f0a72ca */ /* 0x000fe200000e0000 */
[----:B------:R-:W-:Y:S01]  /*2d000*/  UIADD3 UR4, UP0, UR40, 0x370, URZ ;  /* 0x0000037028047890 */ /* 0x000fe2000ff1e03f */
[----:B------:R-:W-:Y:S01]  /*2d010*/  R2UR UR6, R10 ;  /* 0x000000000a0672ca */ /* 0x000fe200000e0000 */
[----:B0-2---:R-:W-:Y:S01]  /*2d020*/  VIADD R5, R5, 0x33430 ;  /* 0x0003343005057836 */ /* 0x005fe20000000000 */
[----:B------:R-:W-:Y:S01]  /*2d030*/  R2UR UR7, R11 ;  /* 0x000000000b0772ca */ /* 0x000fe200000e0000 */
[----:B------:R-:W-:Y:S01]  /*2d040*/  VIADD R4, R3, 0x24200 ;  /* 0x0002420003047836 */ /* 0x000fe20000000000 */
[----:B------:R-:W-:Y:S01]  /*2d050*/  PLOP3.LUT P0, PT, PT, PT, PT, 0x80, 0x0 ;  /* 0x000000000000781c */ /* 0x000fe20003f0f070 */
[----:B------:R-:W-:-:S12]  /*2d060*/  UIADD3.X UR5, URZ, UR41, URZ, UP0, !UPT ;  /* 0x000000293f057290 */ /* 0x000fd800087fe43f */
.L_x_5275:
        /* <DEDUP_REMOVED lines=15> */
.L_x_5276:
        /* <DEDUP_REMOVED lines=15> */
.L_x_5277:
        /* <DEDUP_REMOVED lines=10> */
.L_x_5262:
[----:B------:R-:W-:Y:S05]  /*2d2f0*/  BSYNC B0 ;  /* 0x0000000000007941 */ /* 0x000fea0003800000 */
.L_x_5261:
[----:B------:R-:W-:-:S06]  /*2d300*/  UISETP.NE.AND UP0, UPT, UR37, 0x3, UPT ;  /* 0x000000032500788c */ /* 0x000fcc000bf05270 */
[----:B------:R-:W-:-:S13]  /*2d310*/  PLOP3.LUT P0, PT, PT, PT, UP0, 0x80, 0x0 ;  /* 0x000000000000781c */ /* 0x000fda0003f0f008 */
[----:B------:R-:W-:Y:S05]  /*2d320*/  @!P0 BRA `(.L_x_5278) ;  /* 0x0000000000048947 */ /* 0x000fea0003800000 */
[----:B------:R-:W-:Y:S01]  /*2d330*/  BPT.TRAP 0x1 ;  /* 0x000000040000795c */ /* 0x000fe20000300000 */
.L_x_5278:
        /* <DEDUP_REMOVED lines=11> */
.L_x_5424:
[----:B------:R-:W-:Y:S05]  /*2d3f0*/  BSYNC B0 ;  /* 0x0000000000007941 */ /* 0x000fea0003800000 */
.L_x_5279:
[----:B------:R-:W-:Y:S05]  /*2d400*/  @!P0 BRA `(.L_x_5281) ;  /* 0x0000000000048947 */ /* 0x000fea0003800000 */
[----:B------:R-:W-:Y:S01]  /*2d410*/  BPT.TRAP 0x1 ;  /* 0x000000040000795c */ /* 0x000fe20000300000 */
.L_x_5281:
[----:B------:R-:W-:Y:S01]  /*2d420*/  SHF.L.U32 R4, R7, 0x1f, RZ ;  /* 0x0000001f07047819 */ /* 0x000fe200000006ff */
[----:B--2---:R-:W-:-:S03]  /*2d430*/  IMAD R3, R6, 0x7800, RZ ;  /* 0x0000780006037824 */ /* 0x004fc600078e02ff */
[----:B------:R-:W2:Y:S02]  /*2d440*/  SYNCS.PHASECHK.TRANS64.TRYWAIT P2, [R13+URZ+0x33460], R4 ;  /* 0x033460040d0075a7 */ /* 0x000ea4000804017f */
[----:B--2---:R-:W-:Y:S05]  /*2d450*/  @!P2 BRA `(.L_x_5282) ;  /* 0x00000054008ca947 */ /* 0x004fea0003800000 */
.L_x_5425:
[----:B------:R-:W2:Y:S04]  /*2d460*/  LDL R18, [R1+0x4] ;  /* 0x0000040001127983 */ /* 0x000ea80000100800 */
[----:B------:R-:W3:Y:S04]  /*2d470*/  LDL R15, [R1+0x10] ;  /* 0x00001000010f7983 */ /* 0x000ee80000100800 */
[----:B------:R-:W4:Y:S04]  /*2d480*/  LDL R14, [R1+0x34] ;  /* 0x00003400010e7983 */ /* 0x000f280000100800 */
[----:B------:R0:W-:Y:S04]  /*2d490*/  STL [R1+0x4c], R0 ;  /* 0x00004c0001007387 */ /* 0x0001e80000100800 */
[----:B0-----:R-:W4:Y:S01]  /*2d4a0*/  LDL R0, [R1] ;  /* 0x0000000001007983 */ /* 0x001f220000100800 */
[----:B------:R-:W-:Y:S05]  /*2d4b0*/  WARPSYNC.ALL ;  /* 0x0000000000007948 */ /* 0x000fea0003800000 */
[C---:B------:R-:W-:Y:S01]  /*2d4c0*/  VIADD R17, R3.reuse, 0x2800 ;  /* 0x0000280003117836 */ /* 0x040fe20000000000 */
[----:B--2---:R-:W-:-:S05]  /*2d4d0*/  LOP3.LUT R4, R3, R18, RZ, 0xfc, !PT ;  /* 0x0000001203047212 */ /* 0x004fca00078efcff */
[----:B---3--:R-:W-:-:S06]  /*2d4e0*/  IMAD.IADD R4, R15, 0x1, R4 ;  /* 0x000000010f047824 */ /* 0x008fcc00078e0204 */
[----:B------:R-:W0:Y:S02]  /*2d4f0*/  LDSM.16.MT88.4 R4, [R4+0xf200] ;  /* 0x00f200000404783b */ /* 0x000e240000004200 */
[C-C-:B0-----:R-:W-:Y:S02]  /*2d500*/  PRMT R8, R4.reuse, 0x6420, R5.reuse ;  /* 0x0000642004087816 */ /* 0x141fe40000000005 */
[----:B------:R-:W-:Y:S02]  /*2d510*/  PRMT R9, R4, 0x7531, R5 ;  /* 0x0000753104097816 */ /* 0x000fe40000000005 */
[----:B----4-:R-:W-:Y:S02]  /*2d520*/  LOP3.LUT R4, R3, R0, RZ, 0xfc, !PT ;  /* 0x0000000003047212 */ /* 0x010fe400078efcff */
[C-C-:B------:R-:W-:Y:S02]  /*2d530*/  PRMT R10, R6.reuse, 0x6420, R7.reuse ;  /* 0x00006420060a7816 */ /* 0x140fe40000000007 */
[----:B------:R-:W-:-:S02]  /*2d540*/  PRMT R11, R6, 0x7531, R7 ;  /* 0x00007531060b7816 */ /* 0x000fc40000000007 */
[----:B------:R-:W-:-:S05]  /*2d550*/  IADD3 R4, R14, R4, RZ ;  /* 0x000000040e047210 */ /* 0x000fca0007ffe0ff */
[----:B------:R0:W-:Y:S02]  /*2d560*/  STSM.16.M88.4 [R4], R8 ;  /* 0x0000000804007844 */ /* 0x0001e40000000200 */
[----:B0-----:R-:W-:-:S05]  /*2d570*/  LOP3.LUT R4, R17, R18, RZ, 0xfc, !PT ;  /* 0x0000001211047212 */ /* 0x001fca00078efcff */
[----:B------:R-:W-:-:S06]  /*2d580*/  IMAD.IADD R4, R15, 0x1, R4 ;  /* 0x000000010f047824 */ /* 0x000fcc00078e0204 */
[----:B------:R-:W0:Y:S02]  /*2d590*/  LDSM.16.MT88.4 R4, [R4+0xf200] ;  /* 0x00f200000404783b */ /* 0x000e240000004200 */
[C-C-:B0-----:R-:W-:Y:S02]  /*2d5a0*/  PRMT R8, R4.reuse, 0x6420, R5.reuse ;  /* 0x0000642004087816 */ /* 0x141fe40000000005 */
[----:B------:R-:W-:Y:S01]  /*2d5b0*/  PRMT R9, R4, 0x7531, R5 ;  /* 0x0000753104097816 */ /* 0x000fe20000000005 */
[----:B------:R-:W-:Y:S02]  /*2d5c0*/  IMAD.MOV.U32 R5, RZ, RZ, R14 ;  /* 0x000000ffff057224 */ /* 0x000fe400078e000e */
[----:B------:R-:W-:Y:S01]  /*2d5d0*/  VIADD R14, R3, 0x800 ;  /* 0x00000800030e7836 */ /* 0x000fe20000000000 */
[----:B------:R-:W-:-:S04]  /*2d5e0*/  PRMT R10, R6, 0x6420, R7 ;  /* 0x00006420060a7816 */ /* 0x000fc80000000007 */
[----:B------:R-:W-:Y:S02]  /*2d5f0*/  LOP3.LUT R4, R14, R0, RZ, 0xfc, !PT ;  /* 0x000000000e047212 */ /* 0x000fe400078efcff */
[----:B------:R-:W-:Y:S02]  /*2d600*/  PRMT R11, R6, 0x7531, R7 ;  /* 0x00007531060b7816 */ /* 0x000fe40000000007 */
[----:B------:R-:W-:Y:S01]  /*2d610*/  IADD3 R4, R5, R4, RZ ;  /* 0x0000000405047210 */ /* 0x000fe20007ffe0ff */
[----:B------:R-:W-:-:S04]  /*2d620*/  VIADD R5, R3, 0x5000 ;  /* 0x0000500003057836 */ /* 0x000fc80000000000 */
[----:B------:R0:W-:Y:S02]  /*2d630*/  STSM.16.M88.4 [R4], R8 ;  /* 0x0000000804007844 */ /* 0x0001e40000000200 */
[----:B0-----:R-:W-:-:S05]  /*2d640*/  LOP3.LUT R4, R5, R18, RZ, 0xfc, !PT ;  /* 0x0000001205047212 */ /* 0x001fca00078efcff */
[----:B------:R-:W-:-:S06]  /*2d650*/  IMAD.IADD R4, R15, 0x1, R4 ;  /* 0x000000010f047824 */ /* 0x000fcc00078e0204 */
[----:B------:R-:W0:Y:S02]  /*2d660*/  LDSM.16.MT88.4 R4, [R4+0xf200] ;  /* 0x00f200000404783b */ /* 0x000e240000004200 */
[C-C-:B0-----:R-:W-:Y:S02]  /*2d670*/  PRMT R10, R6.reuse, 0x6420, R7.reuse ;  /* 0x00006420060a7816 */ /* 0x141fe40000000007 */
[----:B------:R-:W-:Y:S02]  /*2d680*/  PRMT R11, R6, 0x7531, R7 ;  /* 0x00007531060b7816 */ /* 0x000fe40000000007 */
[----:B------:R-:W2:Y:S01]  /*2d690*/  LDL R7, [R1+0x34] ;  /* 0x0000340001077983 */ /* 0x000ea20000100800 */
[C-C-:B------:R-:W-:Y:S02]  /*2d6a0*/  PRMT R8, R4.reuse, 0x6420, R5.reuse ;  /* 0x0000642004087816 */ /* 0x140fe40000000005 */
[----:B------:R-:W-:Y:S02]  /*2d6b0*/  PRMT R9, R4, 0x7531, R5 ;  /* 0x0000753104097816 */ /* 0x000fe40000000005 */
[----:B------:R-:W3:Y:S01]  /*2d6c0*/  LDL R5, [R1+0x10] ;  /* 0x0000100001057983 */ /* 0x000ee20000100800 */
[----:B------:R-:W-:-:S05]  /*2d6d0*/  VIADD R15, R3, 0x1000 ;  /* 0x00001000030f7836 */ /* 0x000fca0000000000 */
[----:B------:R-:W-:Y:S02]  /*2d6e0*/  LOP3.LUT R4, R15, R0, RZ, 0xfc, !PT ;  /* 0x000000000f047212 */ /* 0x000fe400078efcff */
[----:B------:R-:W-:-:S03]  /*2d6f0*/  LOP3.LUT R14, R14, R18, RZ, 0xfc, !PT ;  /* 0x000000120e0e7212 */ /* 0x000fc600078efcff */
[----:B--2---:R-:W-:-:S05]  /*2d700*/  IMAD.IADD R4, R7, 0x1, R4 ;  /* 0x0000000107047824 */ /* 0x004fca00078e0204 */
[----:B------:R3:W-:Y:S02]  /*2d710*/  STSM.16.M88.4 [R4], R8 ;  /* 0x0000000804007844 */ /* 0x0007e40000000200 */
[----:B---3--:R-:W-:-:S06]  /*2d720*/  IADD3 R4, R5, R14, RZ ;  /* 0x0000000e05047210 */ /* 0x008fcc0007ffe0ff */
[----:B------:R-:W0:Y:S02]  /*2d730*/  LDSM.16.MT88.4 R4, [R4+0xf200] ;  /* 0x00f200000404783b */ /* 0x000e240000004200 */
[C-C-:B0-----:R-:W-:Y:S02]  /*2d740*/  PRMT R10, R6.reuse, 0x6420, R7.reuse ;  /* 0x00006420060a7816 */ /* 0x141fe40000000007 */
[----:B------:R-:W-:Y:S02]  /*2d750*/  PRMT R11, R6, 0x7531, R7 ;  /* 0x00007531060b7816 */ /* 0x000fe40000000007 */
[----:B------:R-:W2:Y:S01]  /*2d760*/  LDL R7, [R1+0x34] ;  /* 0x0000340001077983 */ /* 0x000ea20000100800 */
[C-C-:B------:R-:W-:Y:S02]  /*2d770*/  PRMT R8, R4.reuse, 0x6420, R5.reuse ;  /* 0x0000642004087816 */ /* 0x140fe40000000005 */
[----:B------:R-:W-:Y:S02]  /*2d780*/  PRMT R9, R4, 0x7531, R5 ;  /* 0x0000753104097816 */ /* 0x000fe40000000005 */
[----:B------:R-:W3:Y:S01]  /*2d790*/  LDL R5, [R1+0x10] ;  /* 0x0000100001057983 */ /* 0x000ee20000100800 */
[----:B------:R-:W-:-:S02]  /*2d7a0*/  IMAD.MOV.U32 R14, RZ, RZ, R18 ;  /* 0x000000ffff0e7224 */ /* 0x000fc400078e0012 */
[----:B------:R-:W-:-:S05]  /*2d7b0*/  VIADD R18, R3, 0x1800 ;  /* 0x0000180003127836 */ /* 0x000fca0000000000 */
[----:B------:R-:W-:-:S05]  /*2d7c0*/  LOP3.LUT R4, R18, R0, RZ, 0xfc, !PT ;  /* 0x0000000012047212 */ /* 0x000fca00078efcff */
[----:B--2---:R-:W-:-:S05]  /*2d7d0*/  IMAD.IADD R4, R7, 0x1, R4 ;  /* 0x0000000107047824 */ /* 0x004fca00078e0204 */
[----:B------:R0:W-:Y:S02]  /*2d7e0*/  STSM.16.M88.4 [R4], R8 ;  /* 0x0000000804007844 */ /* 0x0001e40000000200 */
[----:B0-----:R-:W-:Y:S01]  /*2d7f0*/  IMAD.MOV.U32 R11, RZ, RZ, R14 ;  /* 0x000000ffff0b7224 */ /* 0x001fe200078e000e */
[----:B------:R-:W-:-:S04]  /*2d800*/  IADD3 R14, R3, 0x3000, RZ ;  /* 0x00003000030e7810 */ /* 0x000fc80007ffe0ff */
[----:B------:R-:W-:-:S05]  /*2d810*/  LOP3.LUT R4, R14, R11, RZ, 0xfc, !PT ;  /* 0x0000000b0e047212 */ /* 0x000fca00078efcff */
[----:B---3--:R-:W-:-:S06]  /*2d820*/  IMAD.IADD R4, R5, 0x1, R4 ;  /* 0x0000000105047824 */ /* 0x008fcc00078e0204 */
[----:B------:R-:W0:Y:S02]  /*2d830*/  LDSM.16.MT88.4 R4, [R4+0xf200] ;  /* 0x00f200000404783b */ /* 0x000e240000004200 */
[C-C-:B0-----:R-:W-:Y:S02]  /*2d840*/  PRMT R8, R4.reuse, 0x6420, R5.reuse ;  /* 0x0000642004087816 */ /* 0x141fe40000000005 */
[----:B------:R-:W-:Y:S01]  /*2d850*/  PRMT R9, R4, 0x7531, R5 ;  /* 0x0000753104097816 */ /* 0x000fe20000000005 */
[----:B------:R-:W-:Y:S01]  /*2d860*/  IMAD.MOV.U32 R4, RZ, RZ, R11 ;  /* 0x000000ffff047224 */ /* 0x000fe200078e000b */
[C-C-:B------:R-:W-:Y:S01]  /*2d870*/  PRMT R10, R6.reuse, 0x6420, R7.reuse ;  /* 0x00006420060a7816 */ /* 0x140fe20000000007 */
[----:B------:R-:W2:Y:S01]  /*2d880*/  LDL R5, [R1+0x10] ;  /* 0x0000100001057983 */ /* 0x000ea20000100800 */
[----:B------:R-:W-:-:S03]  /*2d890*/  PRMT R11, R6, 0x7531, R7 ;  /* 0x00007531060b7816 */ /* 0x000fc60000000007 */
[----:B------:R-:W3:Y:S01]  /*2d8a0*/  LDL R6, [R1+0x34] ;  /* 0x0000340001067983 */ /* 0x000ee20000100800 */
[----:B------:R-:W-:Y:S02]  /*2d8b0*/  VIADD R21, R3, 0x2000 ;  /* 0x0000200003157836 */ /* 0x000fe40000000000 */
[----:B------:R-:W-:-:S03]  /*2d8c0*/  IMAD.MOV.U32 R7, RZ, RZ, R4 ;  /* 0x000000ffff077224 */ /* 0x000fc600078e0004 */
[----:B------:R-:W-:Y:S01]  /*2d8d0*/  LOP3.LUT R4, R21, R0, RZ, 0xfc, !PT ;  /* 0x0000000015047212 */ /* 0x000fe200078efcff */
[----:B------:R-:W-:-:S03]  /*2d8e0*/  VIADD R20, R3, 0x5800 ;  /* 0x0000580003147836 */ /* 0x000fc60000000000 */
[----:B---3--:R-:W-:-:S05]  /*2d8f0*/  IADD3 R4, R6, R4, RZ ;  /* 0x0000000406047210 */ /* 0x008fca0007ffe0ff */
[----:B------:R0:W-:Y:S02]  /*2d900*/  STSM.16.M88.4 [R4], R8 ;  /* 0x0000000804007844 */ /* 0x0001e40000000200 */
[----:B0-----:R-:W-:-:S05]  /*2d910*/  IMAD.MOV.U32 R11, RZ, RZ, R7 ;  /* 0x000000ffff0b7224 */ /* 0x001fca00078e0007 */
[----:B------:R-:W-:-:S05]  /*2d920*/  LOP3.LUT R4, R20, R11, RZ, 0xfc, !PT ;  /* 0x0000000b14047212 */ /* 0x000fca00078efcff */
[----:B--2---:R-:W-:-:S06]  /*2d930*/  IMAD.IADD R4, R5, 0x1, R4 ;  /* 0x0000000105047824 */ /* 0x004fcc00078e0204 */
[----:B------:R-:W0:Y:S02]  /*2d940*/  LDSM.16.MT88.4 R4, [R4+0xf200] ;  /* 0x00f200000404783b */ /* 0x000e240000004200 */
[C-C-:B0-----:R-:W-:Y:S02]  /*2d950*/  PRMT R8, R4.reuse, 0x6420, R5.reuse ;  /* 0x0000642004087816 */ /* 0x141fe40000000005 */
[----:B------:R-:W-:Y:S01]  /*2d960*/  PRMT R9, R4, 0x7531, R5 ;  /* 0x0000753104097816 */ /* 0x000fe20000000005 */
[----:B------:R-:W-:Y:S01]  /*2d970*/  IMAD.MOV.U32 R5, RZ, RZ, R11 ;  /* 0x000000ffff057224 */ /* 0x000fe200078e000b */
[C-C-:B------:R-:W-:Y:S02]  /*2d980*/  PRMT R10, R6.reuse, 0x6420, R7.reuse ;  /* 0x00006420060a7816 */ /* 0x140fe40000000007 */
[----:B------:R-:W-:Y:S02]  /*2d990*/  PRMT R11, R6, 0x7531, R7 ;  /* 0x00007531060b7816 */ /* 0x000fe40000000007 */
[----:B------:R-:W2:Y:S01]  /*2d9a0*/  LDL R7, [R1+0x34] ;  /* 0x0000340001077983 */ /* 0x000ea20000100800 */
[----:B------:R-:W-:-:S03]  /*2d9b0*/  LOP3.LUT R4, R17, R0, RZ, 0xfc, !PT ;  /* 0x0000000011047212 */ /* 0x000fc600078efcff */
[----:B------:R-:W3:Y:S01]  /*2d9c0*/  LDL R17, [R1+0x10] ;  /* 0x0000100001117983 */ /* 0x000ee20000100800 */
[----:B------:R-:W-:Y:S02]  /*2d9d0*/  LOP3.LUT R15, R15, R5, RZ, 0xfc, !PT ;  /* 0x000000050f0f7212 */ /* 0x000fe400078efcff */
[----:B------:R-:W-:Y:S02]  /*2d9e0*/  LOP3.LUT R14, R14, R0, RZ, 0xfc, !PT ;  /* 0x000000000e0e7212 */ /* 0x000fe400078efcff */
[----:B--2---:R-:W-:-:S05]  /*2d9f0*/  IADD3 R4, R7, R4, RZ ;  /* 0x0000000407047210 */ /* 0x004fca0007ffe0ff */
[----:B------:R3:W-:Y:S02]  /*2da00*/  STSM.16.M88.4 [R4], R8 ;  /* 0x0000000804007844 */ /* 0x0007e40000000200 */
[----:B---3--:R-:W-:Y:S02]  /*2da10*/  IMAD.IADD R4, R17, 0x1, R15 ;  /* 0x0000000111047824 */ /* 0x008fe400078e020f */
[----:B------:R-:W-:Y:S02]  /*2da20*/  IMAD.MOV.U32 R11, RZ, RZ, R7 ;  /* 0x000000ffff0b7224 */ /* 0x000fe400078e0007 */
[----:B------:R-:W-:Y:S02]  /*2da30*/  IMAD.MOV.U32 R15, RZ, RZ, R5 ;  /* 0x000000ffff0f7224 */ /* 0x000fe400078e0005 */
[----:B------:R-:W0:Y:S02]  /*2da40*/  LDSM.16.MT88.4 R4, [R4+0xf200] ;  /* 0x00f200000404783b */ /* 0x000e240000004200 */
[----:B0-----:R-:W-:-:S02]  /*2da50*/  PRMT R8, R4, 0x6420, R5 ;  /* 0x0000642004087816 */ /* 0x001fc40000000005 */
[----:B------:R-:W-:Y:S01]  /*2da60*/  PRMT R9, R4, 0x7531, R5 ;  /* 0x0000753104097816 */ /* 0x000fe20000000005 */
[----:B------:R-:W-:Y:S01]  /*2da70*/  IMAD.MOV.U32 R5, RZ, RZ, R11 ;  /* 0x000000ffff057224 */ /* 0x000fe200078e000b */
[C-C-:B------:R-:W-:Y:S02]  /*2da80*/  PRMT R10, R6.reuse, 0x6420, R7.reuse ;  /* 0x00006420060a7816 */ /* 0x140fe40000000007 */
[----:B------:R-:W-:Y:S02]  /*2da90*/  PRMT R11, R6, 0x7531, R7 ;  /* 0x00007531060b7816 */ /* 0x000fe40000000007 */
[----:B------:R-:W-:-:S05]  /*2daa0*/  IADD3 R14, R5, R14, RZ ;  /* 0x0000000e050e7210 */ /* 0x000fca0007ffe0ff */
[----:B------:R0:W-:Y:S02]  /*2dab0*/  STSM.16.M88.4 [R14], R8 ;  /* 0x000000080e007844 */ /* 0x0001e40000000200 */
[----:B0-----:R-:W-:-:S05]  /*2dac0*/  VIADD R10, R3, 0x3800 ;  /* 0x00003800030a7836 */ /* 0x001fca0000000000 */
[----:B------:R-:W-:-:S05]  /*2dad0*/  LOP3.LUT R4, R10, R15, RZ, 0xfc, !PT ;  /* 0x0000000f0a047212 */ /* 0x000fca00078efcff */
[----:B------:R-:W-:Y:S02]  /*2dae0*/  IMAD.IADD R4, R17, 0x1, R4 ;  /* 0x0000000111047824 */ /* 0x000fe400078e0204 */
[----:B------:R-:W-:-:S04]  /*2daf0*/  IMAD.MOV.U32 R14, RZ, RZ, R5 ;  /* 0x000000ffff0e7224 */ /* 0x000fc800078e0005 */
[----:B------:R-:W0:Y:S02]  /*2db00*/  LDSM.16.MT88.4 R4, [R4+0xf200] ;  /* 0x00f200000404783b */ /* 0x000e240000004200 */
[C-C-:B0-----:R-:W-:Y:S02]  /*2db10*/  PRMT R8, R4.reuse, 0x6420, R5.reuse ;  /* 0x0000642004087816 */ /* 0x141fe40000000005 */
[----:B------:R-:W-:Y:S02]  /*2db20*/  PRMT R9, R4, 0x7531, R5 ;  /* 0x0000753104097816 */ /* 0x000fe40000000005 */
[----:B------:R-:W2:Y:S01]  /*2db30*/  LDL R5, [R1+0x10] ;  /* 0x0000100001057983 */ /* 0x000ea20000100800 */
[----:B------:R-:W-:Y:S02]  /*2db40*/  LOP3.LUT R4, R10, R0, RZ, 0xfc, !PT ;  /* 0x000000000a047212 */ /* 0x000fe400078efcff */
[C-C-:B------:R-:W-:Y:S02]  /*2db50*/  PRMT R10, R6.reuse, 0x6420, R7.reuse ;  /* 0x00006420060a7816 */ /* 0x140fe40000000007 */
[----:B------:R-:W-:Y:S01]  /*2db60*/  PRMT R11, R6, 0x7531, R7 ;  /* 0x00007531060b7816 */ /* 0x000fe20000000007 */
[----:B------:R-:W-:Y:S01]  /*2db70*/  IMAD.IADD R4, R14, 0x1, R4 ;  /* 0x000000010e047824 */ /* 0x000fe200078e0204 */
[----:B------:R-:W-:-:S04]  /*2db80*/  IADD3 R17, R3, 0x6000, RZ ;  /* 0x0000600003117810 */ /* 0x000fc80007ffe0ff */
[----:B------:R0:W-:Y:S02]  /*2db90*/  STSM.16.M88.4 [R4], R8 ;  /* 0x0000000804007844 */ /* 0x0001e40000000200 */
[----:B0-----:R-:W-:-:S05]  /*2dba0*/  LOP3.LUT R4, R17, R15, RZ, 0xfc, !PT ;  /* 0x0000000f11047212 */ /* 0x001fca00078efcff */
[----:B--2---:R-:W-:-:S06]  /*2dbb0*/  IMAD.IADD R4, R5, 0x1, R4 ;  /* 0x0000000105047824 */ /* 0x004fcc00078e0204 */
[----:B------:R-:W0:Y:S02]  /*2dbc0*/  LDSM.16.MT88.4 R4, [R4+0xf200] ;  /* 0x00f200000404783b */ /* 0x000e240000004200 */
[C-C-:B0-----:R-:W-:Y:S02]  /*2dbd0*/  PRMT R8, R4.reuse, 0x6420, R5.reuse ;  /* 0x0000642004087816 */ /* 0x141fe40000000005 */
[----:B------:R-:W-:Y:S02]  /*2dbe0*/  PRMT R9, R4, 0x7531, R5 ;  /* 0x0000753104097816 */ /* 0x000fe40000000005 */
[----:B------:R-:W2:Y:S01]  /*2dbf0*/  LDL R5, [R1+0x10] ;  /* 0x0000100001057983 */ /* 0x000ea20000100800 */
[C-C-:B------:R-:W-:Y:S02]  /*2dc00*/  PRMT R10, R6.reuse, 0x6420, R7.reuse ;  /* 0x00006420060a7816 */ /* 0x140fe40000000007 */
[----:B------:R-:W-:Y:S01]  /*2dc10*/  PRMT R11, R6, 0x7531, R7 ;  /* 0x00007531060b7816 */ /* 0x000fe20000000007 */
[----:B------:R-:W-:-:S02]  /*2dc20*/  IMAD.MOV.U32 R7, RZ, RZ, R14 ;  /* 0x000000ffff077224 */ /* 0x000fc400078e000e */
[----:B------:R-:W-:-:S05]  /*2dc30*/  VIADD R14, R3, 0x4000 ;  /* 0x00004000030e7836 */ /* 0x000fca0000000000 */
[----:B------:R-:W-:Y:S02]  /*2dc40*/  LOP3.LUT R4, R14, R0, RZ, 0xfc, !PT ;  /* 0x000000000e047212 */ /* 0x000fe400078efcff */
[----:B------:R-:W-:-:S03]  /*2dc50*/  LOP3.LUT R18, R18, R15, RZ, 0xfc, !PT ;  /* 0x0000000f12127212 */ /* 0x000fc600078efcff */
[----:B------:R-:W-:-:S05]  /*2dc60*/  IMAD.IADD R4, R7, 0x1, R4 ;  /* 0x0000000107047824 */ /* 0x000fca00078e0204 */
[----:B------:R2:W-:Y:S02]  /*2dc70*/  STSM.16.M88.4 [R4], R8 ;  /* 0x0000000804007844 */ /* 0x0005e40000000200 */
[----:B--2---:R-:W-:Y:S02]  /*2dc80*/  IADD3 R4, R5, R18, RZ ;  /* 0x0000001205047210 */ /* 0x004fe40007ffe0ff */
[----:B------:R-:W2:Y:S04]  /*2dc90*/  LDL R18, [R1+0x34] ;  /* 0x0000340001127983 */ /* 0x000ea80000100800 */
[----:B------:R-:W0:Y:S02]  /*2dca0*/  LDSM.16.MT88.4 R4, [R4+0xf200] ;  /* 0x00f200000404783b */ /* 0x000e240000004200 */
[----:B0-----:R-:W-:-:S02]  /*2dcb0*/  PRMT R10, R6, 0x6420, R7 ;  /* 0x00006420060a7816 */ /* 0x001fc40000000007 */
[----:B------:R-:W-:Y:S02]  /*2dcc0*/  PRMT R11, R6, 0x7531, R7 ;  /* 0x00007531060b7816 */ /* 0x000fe40000000007 */
[----:B------:R-:W3:Y:S01]  /*2dcd0*/  LDL R7, [R1+0x10] ;  /* 0x0000100001077983 */ /* 0x000ee20000100800 */
[C-C-:B------:R-:W-:Y:S02]  /*2dce0*/  PRMT R8, R4.reuse, 0x6420, R5.reuse ;  /* 0x0000642004087816 */ /* 0x140fe40000000005 */
[----:B------:R-:W-:Y:S01]  /*2dcf0*/  PRMT R9, R4, 0x7531, R5 ;  /* 0x0000753104097816 */ /* 0x000fe20000000005 */
[----:B------:R-:W-:Y:S02]  /*2dd00*/  IMAD.MOV.U32 R5, RZ, RZ, R15 ;  /* 0x000000ffff057224 */ /* 0x000fe400078e000f */
[----:B------:R-:W-:-:S05]  /*2dd10*/  VIADD R15, R3, 0x4800 ;  /* 0x00004800030f7836 */ /* 0x000fca0000000000 */
[----:B------:R-:W-:Y:S02]  /*2dd20*/  LOP3.LUT R4, R15, R0, RZ, 0xfc, !PT ;  /* 0x000000000f047212 */ /* 0x000fe400078efcff */
[----:B------:R-:W-:-:S03]  /*2dd30*/  LOP3.LUT R14, R14, R5, RZ, 0xfc, !PT ;  /* 0x000000050e0e7212 */ /* 0x000fc600078efcff */
[----:B--2---:R-:W-:-:S05]  /*2dd40*/  IMAD.IADD R4, R18, 0x1, R4 ;  /* 0x0000000112047824 */ /* 0x004fca00078e0204 */
[----:B------:R3:W-:Y:S02]  /*2dd50*/  STSM.16.M88.4 [R4], R8 ;  /* 0x0000000804007844 */ /* 0x0007e40000000200 */
[----:B---3--:R-:W-:Y:S01]  /*2dd60*/  IMAD.IADD R4, R7, 0x1, R14 ;  /* 0x0000000107047824 */ /* 0x008fe200078e020e */
[----:B------:R-:W-:-:S05]  /*2dd70*/  MOV R14, R5 ;  /* 0x00000005000e7202 */ /* 0x000fca0000000f00 */
[----:B------:R-:W0:Y:S02]  /*2dd80*/  LDSM.16.MT88.4 R4, [R4+0xf200] ;  /* 0x00f200000404783b */ /* 0x000e240000004200 */
[C-C-:B0-----:R-:W-:Y:S02]  /*2dd90*/  PRMT R8, R4.reuse, 0x6420, R5.reuse ;  /* 0x0000642004087816 */ /* 0x141fe40000000005 */
[----:B------:R-:W-:Y:S02]  /*2dda0*/  PRMT R9, R4, 0x7531, R5 ;  /* 0x0000753104097816 */ /* 0x000fe40000000005 */
[----:B------:R-:W2:Y:S01]  /*2ddb0*/  LDL R5, [R1+0x10] ;  /* 0x0000100001057983 */ /* 0x000ea20000100800 */
[----:B------:R-:W-:-:S05]  /*2ddc0*/  VIADD R11, R3, 0x5000 ;  /* 0x00005000030b7836 */ /* 0x000fca0000000000 */
[----:B------:R-:W-:Y:S02]  /*2ddd0*/  LOP3.LUT R4, R11, R0, RZ, 0xfc, !PT ;  /* 0x000000000b047212 */ /* 0x000fe400078efcff */
[C-C-:B------:R-:W-:Y:S02]  /*2dde0*/  PRMT R10, R6.reuse, 0x6420, R7.reuse ;  /* 0x00006420060a7816 */ /* 0x140fe40000000007 */
[----:B------:R-:W-:Y:S01]  /*2ddf0*/  PRMT R11, R6, 0x7531, R7 ;  /* 0x00007531060b7816 */ /* 0x000fe20000000007 */
[----:B------:R-:W-:-:S05]  /*2de00*/  IMAD.IADD R4, R18, 0x1, R4 ;  /* 0x0000000112047824 */ /* 0x000fca00078e0204 */
[----:B------:R0:W-:Y:S02]  /*2de10*/  STSM.16.M88.4 [R4], R8 ;  /* 0x0000000804007844 */ /* 0x0001e40000000200 */
[----:B0-----:R-:W-:Y:S02]  /*2de20*/  IMAD.MOV.U32 R11, RZ, RZ, R14 ;  /* 0x000000ffff0b7224 */ /* 0x001fe400078e000e */
[----:B------:R-:W-:-:S05]  /*2de30*/  VIADD R14, R3, 0x6800 ;  /* 0x00006800030e7836 */ /* 0x000fca0000000000 */
[----:B------:R-:W-:-:S04]  /*2de40*/  LOP3.LUT R4, R14, R11, RZ, 0xfc, !PT ;  /* 0x0000000b0e047212 */ /* 0x000fc800078efcff */
[----:B--2---:R-:W-:-:S06]  /*2de50*/  IADD3 R4, R5, R4, RZ ;  /* 0x0000000405047210 */ /* 0x004fcc0007ffe0ff */
[----:B------:R-:W0:Y:S02]  /*2de60*/  LDSM.16.MT88.4 R4, [R4+0xf200] ;  /* 0x00f200000404783b */ /* 0x000e240000004200 */
[C-C-:B0-----:R-:W-:Y:S02]  /*2de70*/  PRMT R8, R4.reuse, 0x6420, R5.reuse ;  /* 0x0000642004087816 */ /* 0x141fe40000000005 */
[----:B------:R-:W-:Y:S02]  /*2de80*/  PRMT R9, R4, 0x7531, R5 ;  /* 0x0000753104097816 */ /* 0x000fe40000000005 */
[----:B------:R-:W2:Y:S01]  /*2de90*/  LDL R5, [R1+0x10] ;  /* 0x0000100001057983 */ /* 0x000ea20000100800 */
[----:B------:R-:W-:Y:S01]  /*2dea0*/  LOP3.LUT R20, R20, R0, RZ, 0xfc, !PT ;  /* 0x0000000014147212 */ /* 0x000fe200078efcff */
[----:B------:R-:W-:Y:S01]  /*2deb0*/  IMAD.MOV.U32 R4, RZ, RZ, R11 ;  /* 0x000000ffff047224 */ /* 0x000fe200078e000b */
[C-C-:B------:R-:W-:Y:S02]  /*2dec0*/  PRMT R10, R6.reuse, 0x6420, R7.reuse ;  /* 0x00006420060a7816 */ /* 0x140fe40000000007 */
[----:B------:R-:W-:Y:S01]  /*2ded0*/  PRMT R11, R6, 0x7531, R7 ;  /* 0x00007531060b7816 */ /* 0x000fe20000000007 */
[----:B------:R-:W-:-:S05]  /*2dee0*/  IMAD.IADD R20, R18, 0x1, R20 ;  /* 0x0000000112147824 */ /* 0x000fca00078e0214 */
[----:B------:R0:W-:Y:S02]  /*2def0*/  STSM.16.M88.4 [R20], R8 ;  /* 0x0000000814007844 */ /* 0x0001e40000000200 */
[----:B0-----:R-:W-:-:S05]  /*2df00*/  IMAD.MOV.U32 R11, RZ, RZ, R4 ;  /* 0x000000ffff0b7224 */ /* 0x001fca00078e0004 */
[----:B------:R-:W-:Y:S02]  /*2df10*/  LOP3.LUT R21, R21, R11, RZ, 0xfc, !PT ;  /* 0x0000000b15157212 */ /* 0x000fe400078efcff */
[----:B------:R-:W-:-:S05]  /*2df20*/  LOP3.LUT R17, R17, R0, RZ, 0xfc, !PT ;  /* 0x0000000011117212 */ /* 0x000fca00078efcff */
[----:B------:R-:W-:Y:S02]  /*2df30*/  IMAD.IADD R17, R18, 0x1, R17 ;  /* 0x0000000112117824 */ /* 0x000fe400078e0211 */
[----:B--2---:R-:W-:-:S06]  /*2df40*/  IMAD.IADD R4, R5, 0x1, R21 ;  /* 0x0000000105047824 */ /* 0x004fcc00078e0215 */
[----:B------:R-:W0:Y:S02]  /*2df50*/  LDSM.16.MT88.4 R4, [R4+0xf200] ;  /* 0x00f200000404783b */ /* 0x000e240000004200 */
[C-C-:B0-----:R-:W-:Y:S02]  /*2df60*/  PRMT R8, R4.reuse, 0x6420, R5.reuse ;  /* 0x0000642004087816 */ /* 0x141fe40000000005 */
[----:B------:R-:W-:Y:S02]  /*2df70*/  PRMT R9, R4, 0x7531, R5 ;  /* 0x0000753104097816 */ /* 0x000fe40000000005 */
[----:B------:R-:W-:Y:S02]  /*2df80*/  MOV R5, R11 ;  /* 0x0000000b00057202 */ /* 0x000fe40000000f00 */
[C-C-:B------:R-:W-:Y:S02]  /*2df90*/  PRMT R10, R6.reuse, 0x6420, R7.reuse ;  /* 0x00006420060a7816 */ /* 0x140fe40000000007 */
[----:B------:R-:W-:-:S05]  /*2dfa0*/  PRMT R11, R6, 0x7531, R7 ;  /* 0x00007531060b7816 */ /* 0x000fca0000000007 */
[----:B------:R0:W-:Y:S04]  /*2dfb0*/  STSM.16.M88.4 [R17], R8 ;  /* 0x0000000811007844 */ /* 0x0001e80000000200 */
[----:B0-----:R-:W2:Y:S01]  /*2dfc0*/  LDL R17, [R1+0x10] ;  /* 0x0000100001117983 */ /* 0x001ea20000100800 */
[----:B------:R-:W-:Y:S02]  /*2dfd0*/  LOP3.LUT R15, R15, R5, RZ, 0xfc, !PT ;  /* 0x000000050f0f7212 */ /* 0x000fe400078efcff */
[----:B------:R-:W-:Y:S02]  /*2dfe0*/  IADD3 R3, R3, 0x7000, RZ ;  /* 0x0000700003037810 */ /* 0x000fe40007ffe0ff */
[----:B------:R-:W-:-:S05]  /*2dff0*/  LOP3.LUT R14, R14, R0, RZ, 0xfc, !PT ;  /* 0x000000000e0e7212 */ /* 0x000fca00078efcff */
[----:B------:R-:W-:Y:S02]  /*2e000*/  IMAD.IADD R14, R18, 0x1, R14 ;  /* 0x00000001120e7824 */ /* 0x000fe400078e020e */
[----:B--2---:R-:W-:Y:S02]  /*2e010*/  IMAD.IADD R4, R17, 0x1, R15 ;  /* 0x0000000111047824 */ /* 0x004fe400078e020f */
[----:B------:R-:W-:-:S04]  /*2e020*/  IMAD.MOV.U32 R15, RZ, RZ, R5 ;  /* 0x000000ffff0f7224 */ /* 0x000fc800078e0005 */
[----:B------:R-:W0:Y:S02]  /*2e030*/  LDSM.16.MT88.4 R4, [R4+0xf200] ;  /* 0x00f200000404783b */ /* 0x000e240000004200 */
[C-C-:B0-----:R-:W-:Y:S02]  /*2e040*/  PRMT R8, R4.reuse, 0x6420, R5.reuse ;  /* 0x0000642004087816 */ /* 0x141fe40000000005 */
[----:B------:R-:W-:Y:S02]  /*2e050*/  PRMT R9, R4, 0x7531, R5 ;  /* 0x0000753104097816 */ /* 0x000fe40000000005 */
[C---:B------:R-:W-:Y:S02]  /*2e060*/  LOP3.LUT R4, R3.reuse, R15, RZ, 0xfc, !PT ;  /* 0x0000000f03047212 */ /* 0x040fe400078efcff */
[----:B------:R-:W-:Y:S02]  /*2e070*/  LOP3.LUT R3, R3, R0, RZ, 0xfc, !PT ;  /* 0x0000000003037212 */ /* 0x000fe400078efcff */
[----:B------:R0:W5:Y:S01]  /*2e080*/  LDL.LU R0, [R1+0x4c] ;  /* 0x00004c0001007983 */ /* 0x0001620000300800 */
[C-C-:B------:R-:W-:Y:S01]  /*2e090*/  PRMT R10, R6.reuse, 0x6420, R7.reuse ;  /* 0x00006420060a7816 */ /* 0x140fe20000000007 */
[----:B------:R-:W-:Y:S01]  /*2e0a0*/  IMAD.IADD R4, R17, 0x1, R4 ;  /* 0x0000000111047824 */ /* 0x000fe200078e0204 */
[----:B------:R-:W-:-:S05]  /*2e0b0*/  PRMT R11, R6, 0x7531, R7 ;  /* 0x00007531060b7816 */ /* 0x000fca0000000007 */
[----:B------:R-:W-:Y:S04]  /*2e0c0*/  STSM.16.M88.4 [R14], R8 ;  /* 0x000000080e007844 */ /* 0x000fe80000000200 */
[----:B------:R-:W2:Y:S01]  /*2e0d0*/  LDSM.16.MT88.4 R4, [R4+0xf200] ;  /* 0x00f200000404783b */ /* 0x000ea20000004200 */
[----:B------:R-:W-:Y:S01]  /*2e0e0*/  IMAD.IADD R3, R18, 0x1, R3 ;  /* 0x0000000112037824 */ /* 0x000fe200078e0203 */
[C-C-:B--2---:R-:W-:Y:S02]  /*2e0f0*/  PRMT R8, R4.reuse, 0x6420, R5.reuse ;  /* 0x0000642004087816 */ /* 0x144fe40000000005 */
        /* <DEDUP_REMOVED lines=12> */
.L_x_5283:
[----:B------:R3:W5:Y:S01]  /*2e1c0*/  LDL R6, [R1+0x8] ;  /* 0x0000080001067983 */ /* 0x0007620000100800 */
[----:B--2---:R2:W-:Y:S01]  /*2e1d0*/  SYNCS.ARRIVE.TRANS64.A1T0 RZ, [R13+URZ+0x33450], RZ ;  /* 0x033450ff0dff79a7 */ /* 0x0045e2000810003f */
[----:B------:R-:W-:Y:S01]  /*2e1e0*/  BAR.SYNC.DEFER_BLOCKING 0x2, 0x80 ;  /* 0x0082000000007b1d */ /* 0x000fe20000010000 */
[C---:B------:R-:W-:Y:S01]  /*2e1f0*/  ISETP.GT.AND P0, PT, R12.reuse, RZ, PT ;  /* 0x000000ff0c00720c */ /* 0x040fe20003f04270 */
[----:B------:R-:W-:Y:S02]  /*2e200*/  VIADD R12, R12, 0xffffffff ;  /* 0xffffffff0c0c7836 */ /* 0x000fe40000000000 */
[----:B--2---:R-:W-:Y:S02]  /*2e210*/  @!P1 VIADD R13, R13, 0x33480 ;  /* 0x000334800d0d9836 */ /* 0x004fe40000000000 */
[----:B------:R3:W5:Y:S03]  /*2e220*/  LDL R7, [R1+0x18] ;  /* 0x0000180001077983 */ /* 0x0007660000100800 */
[----:B------:R-:W-:-:S04]  /*2e230*/  @!P1 PRMT R13, RZ, 0x654, R13 ;  /* 0x00000654ff0d9816 */ /* 0x000fc8000000000d */
[----:B------:R3:W-:Y:S01]  /*2e240*/  @!P1 SYNCS.ARRIVE.TRANS64.RED.A1T0 RZ, [R13+URZ], RZ ;  /* 0x000000ff0dff99a7 */ /* 0x0007e2000810043f */
[----:B------:R-:W-:Y:S05]  /*2e250*/  @P0 BRA `(.L_x_5284) ;  /* 0xffffffe4005c0947 */ /* 0x000fea000383ffff */
.L_x_5260:
[----:B------:R-:W-:Y:S04]  /*2e260*/  BSSY B0, `(.L_x_5285) ;  /* 0x000000e000007945 */ /* 0x000fe80003800000 */
[----:B------:R-:W-:Y:S05]  /*2e270*/  @P1 BRA `(.L_x_5286) ;  /* 0x0000000000301947 */ /* 0x000fea0003800000 */
[----:B------:R-:W2:Y:S01]  /*2e280*/  S2R R5, SR_LANEID ;  /* 0x0000000000057919 */ /* 0x000ea20000000000 */
[----:B------:R-:W-:Y:S01]  /*2e290*/  VOTEU.ANY UR4, UPT, PT ;  /* 0x0000000000047886 */ /* 0x000fe200038e0100 */
[----:B0-----:R-:W0:Y:S01]  /*2e2a0*/  LDC.64 R2, c[0x0][0xc38] ;  /* 0x00030e00ff027b82 */ /* 0x001e220000000a00 */
[----:B-----5:R-:W2:Y:S02]  /*2e2b0*/  FLO.U32 R0, UR4 ;  /* 0x0000000400007d00 */ /* 0x020ea400080e0000 */
[----:B--2---:R-:W-:-:S06]  /*2e2c0*/  ISETP.EQ.U32.AND P0, PT, R0, R5, PT ;  /* 0x000000050000720c */ /* 0x004fcc0003f02070 */
[----:B------:R-:W0:Y:S07]  /*2e2d0*/  POPC R5, UR4 ;  /* 0x0000000400057d09 */ /* 0x000e2e0008000000 */
[----:B0-----:R-:W2:Y:S01]  /*2e2e0*/  @P0 ATOMG.E.ADD.STRONG.GPU PT, R3, desc[UR54][R2.64], R5 ;  /* 0x00000005020309a8 */ /* 0x001ea200081ee1f6 */
[----:B------:R-:W0:Y:S02]  /*2e2f0*/  S2R R4, SR_LTMASK ;  /* 0x0000000000047919 */ /* 0x000e240000003900 */
[----:B0-----:R-:W-:-:S04]  /*2e300*/  LOP3.LUT R4, R4, UR4, RZ, 0xc0, !PT ;  /* 0x0000000404047c12 */ /* 0x001fc8000f8ec0ff */
[----:B------:R-:W0:Y:S01]  /*2e310*/  POPC R7, R4 ;  /* 0x0000000400077309 */ /* 0x000e220000000000 */
[----:B--2---:R-:W0:Y:S02]  /*2e320*/  SHFL.IDX PT, R0, R3, R0, 0x1f ;  /* 0x00001f0003007589 */ /* 0x004e2400000e0000 */
[----:B0-----:R-:W-:-:S07]  /*2e330*/  IADD3 R16, R0, UR38, R7 ;  /* 0x0000002600107c10 */ /* 0x001fce000fffe007 */
.L_x_5286:
[----:B------:R-:W-:Y:S05]  /*2e340*/  BSYNC B0 ;  /* 0x0000000000007941 */ /* 0x000fea0003800000 */
.L_x_5285:
[----:B------:R-:W-:-:S06]  /*2e350*/  UISETP.NE.AND UP0, UPT, UR37, 0x3, UPT ;  /* 0x000000032500788c */ /* 0x000fcc000bf05270 */
[----:B------:R-:W-:-:S13]  /*2e360*/  PLOP3.LUT P0, PT, PT, PT, UP0, 0x80, 0x0 ;  /* 0x000000000000781c */ /* 0x000fda0003f0f008 */
[----:B------:R-:W-:Y:S05]  /*2e370*/  @!P0 BRA `(.L_x_5287) ;  /* 0x0000000000048947 */ /* 0x000fea0003800000 */
[----:B------:R-:W-:Y:S01]  /*2e380*/  BPT.TRAP 0x1 ;  /* 0x000000040000795c */ /* 0x000fe20000300000 */
.L_x_5287:
[----:B0-----:R-:W2:Y:S04]  /*2e390*/  LDL R3, [R1+0x18] ;  /* 0x0000180001037983 */ /* 0x001ea80000100800 */
[----:B-----5:R-:W4:Y:S01]  /*2e3a0*/  LDL R0, [R1+0x8] ;  /* 0x0000080001007983 */ /* 0x020f220000100800 */
[----:B------:R-:W0:Y:S01]  /*2e3b0*/  S2R R4, SR_CgaCtaId ;  /* 0x0000000000047919 */ /* 0x000e220000008800 */
[----:B------:R-:W-:-:S04]  /*2e3c0*/  MOV R2, 0x400 ;  /* 0x0000040000027802 */ /* 0x000fc80000000f00 */
[----:B0-----:R-:W-:Y:S01]  /*2e3d0*/  LEA R2, R4, R2, 0x18 ;  /* 0x0000000204027211 */ /* 0x001fe200078ec0ff */
[----:B------:R-:W-:Y:S01]  /*2e3e0*/  BSSY B0, `(.L_x_5288) ;  /* 0x0000008000007945 */ /* 0x000fe20003800000 */
[----:B--2---:R-:W-:-:S04]  /*2e3f0*/  LOP3.LUT R3, R3, 0x1, RZ, 0x3c, !PT ;  /* 0x0000000103037812 */ /* 0x004fc800078e3cff */
[----:B------:R-:W-:Y:S02]  /*2e400*/  SHF.L.U32 R3, R3, 0x1f, RZ ;  /* 0x0000001f03037819 */ /* 0x000fe400000006ff */
[----:B----4-:R-:W-:-:S04]  /*2e410*/  LEA R0, R0, R2, 0x3 ;  /* 0x0000000200007211 */ /* 0x010fc800078e18ff */
[----:B------:R-:W0:Y:S01]  /*2e420*/  SYNCS.PHASECHK.TRANS64.TRYWAIT P0, [R0+URZ+0x33470], R3 ;  /* 0x03347003000075a7 */ /* 0x000e22000800017f */
[----:B------:R-:W-:-:S05]  /*2e430*/  IMAD.U32 R2, RZ, RZ, UR39 ;  /* 0x00000027ff027e24 */ /* 0x000fca000f8e00ff */
[----:B------:R-:W-:Y:S01]  /*2e440*/  ISETP.NE.AND P2, PT, R2, 0x3, PT ;  /* 0x000000030200780c */ /* 0x000fe20003f45270 */
[----:B0-----:R-:W-:-:S12]  /*2e450*/  @!P0 BRA `(.L_x_5289) ;  /* 0x0000004400a08947 */ /* 0x001fd80003800000 */
.L_x_5426:
[----:B------:R-:W-:Y:S05]  /*2e460*/  BSYNC B0 ;  /* 0x0000000000007941 */ /* 0x000fea0003800000 */
.L_x_5288:
[----:B------:R-:W-:Y:S05]  /*2e470*/  @!P2 BRA `(.L_x_5290) ;  /* 0x000000000004a947 */ /* 0x000fea0003800000 */
[----:B------:R-:W-:Y:S01]  /*2e480*/  BPT.TRAP 0x1 ;  /* 0x000000040000795c */ /* 0x000fe20000300000 */
.L_x_5290:
[----:B------:R-:W0:Y:S02]  /*2e490*/  LDL R2, [R1+0x18] ;  /* 0x0000180001027983 */ /* 0x000e240000100800 */
[----:B0-----:R-:W-:-:S04]  /*2e4a0*/  SHF.L.U32 R3, R2, 0x1f, RZ ;  /* 0x0000001f02037819 */ /* 0x001fc800000006ff */
[----:B------:R-:W0:Y:S02]  /*2e4b0*/  SYNCS.PHASECHK.TRANS64.TRYWAIT P0, [R0+URZ+0x33460], R3 ;  /* 0x03346003000075a7 */ /* 0x000e24000800017f */
[----:B0-----:R-:W-:Y:S05]  /*2e4c0*/  @!P0 BRA `(.L_x_5291) ;  /* 0x0000004400988947 */ /* 0x001fea0003800000 */
.L_x_5427:
[----:B------:R-:W2:Y:S04]  /*2e4d0*/  LDL R2, [R1+0x8] ;  /* 0x0000080001027983 */ /* 0x000ea80000100800 */
[----:B------:R-:W4:Y:S04]  /*2e4e0*/  LDL R12, [R1+0x4] ;  /* 0x00000400010c7983 */ /* 0x000f280000100800 */
[----:B------:R-:W3:Y:S04]  /*2e4f0*/  LDL R18, [R1+0x10] ;  /* 0x0000100001127983 */ /* 0x000ee80000100800 */
[----:B------:R-:W3:Y:S04]  /*2e500*/  LDL R17, [R1+0x34] ;  /* 0x0000340001117983 */ /* 0x000ee80000100800 */
[----:B------:R0:W-:Y:S04]  /*2e510*/  STL [R1+0x4c], R0 ;  /* 0x00004c0001007387 */ /* 0x0001e80000100800 */
[----:B0-----:R-:W3:Y:S01]  /*2e520*/  LDL R0, [R1] ;  /* 0x0000000001007983 */ /* 0x001ee20000100800 */
[----:B------:R-:W-:Y:S05]  /*2e530*/  WARPSYNC.ALL ;  /* 0x0000000000007948 */ /* 0x000fea0003800000 */
[----:B--2---:R-:W-:-:S04]  /*2e540*/  IMAD R2, R2, 0x7800, RZ ;  /* 0x0000780002027824 */ /* 0x004fc800078e02ff */
[C---:B------:R-:W-:Y:S01]  /*2e550*/  VIADD R14, R2.reuse, 0x2800 ;  /* 0x00002800020e7836 */ /* 0x040fe20000000000 */
[C---:B----4-:R-:W-:Y:S01]  /*2e560*/  LOP3.LUT R3, R2.reuse, R12, RZ, 0xfc, !PT ;  /* 0x0000000c02037212 */ /* 0x050fe200078efcff */
[C---:B------:R-:W-:Y:S01]  /*2e570*/  VIADD R20, R2.reuse, 0x5000 ;  /* 0x0000500002147836 */ /* 0x040fe20000000000 */
[C---:B---3--:R-:W-:Y:S01]  /*2e580*/  IADD3 R13, R2.reuse, 0x1000, RZ ;  /* 0x00001000020d7810 */ /* 0x048fe20007ffe0ff */
[----:B------:R-:W-:Y:S02]  /*2e590*/  VIADD R15, R2, 0x1800 ;  /* 0x00001800020f7836 */ /* 0x000fe40000000000 */
[----:B------:R-:W-:-:S06]  /*2e5a0*/  IMAD.IADD R5, R18, 0x1, R3 ;  /* 0x0000000112057824 */ /* 0x000fcc00078e0203 */
[----:B------:R-:W0:Y:S01]  /*2e5b0*/  LDSM.16.MT88.4 R4, [R5+0xf200] ;  /* 0x00f200000504783b */ /* 0x000e220000004200 */
[----:B------:R-:W-:-:S05]  /*2e5c0*/  LOP3.LUT R3, R2, R0, RZ, 0xfc, !PT ;  /* 0x0000000002037212 */ /* 0x000fca00078efcff */
[----:B------:R-:W-:Y:S01]  /*2e5d0*/  IMAD.IADD R3, R17, 0x1, R3 ;  /* 0x0000000111037824 */ /* 0x000fe200078e0203 */
[C-C-:B0-----:R-:W-:Y:S02]  /*2e5e0*/  PRMT R8, R4.reuse, 0x6420, R5.reuse ;  /* 0x0000642004087816 */ /* 0x141fe40000000005 */
[----:B------:R-:W-:Y:S02]  /*2e5f0*/  PRMT R9, R4, 0x7531, R5 ;  /* 0x0000753104097816 */ /* 0x000fe40000000005 */
[----:B------:R-:W-:Y:S02]  /*2e600*/  LOP3.LUT R4, R14, R12, RZ, 0xfc, !PT ;  /* 0x0000000c0e047212 */ /* 0x000fe400078efcff */
[C-C-:B------:R-:W-:Y:S02]  /*2e610*/  PRMT R10, R6.reuse, 0x6420, R7.reuse ;  /* 0x00006420060a7816 */ /* 0x140fe40000000007 */
[----:B------:R-:W-:Y:S02]  /*2e620*/  PRMT R11, R6, 0x7531, R7 ;  /* 0x00007531060b7816 */ /* 0x000fe40000000007 */
[----:B------:R-:W-:-:S03]  /*2e630*/  IADD3 R6, R18, R4, RZ ;  /* 0x0000000412067210 */ /* 0x000fc60007ffe0ff */
[----:B------:R0:W-:Y:S04]  /*2e640*/  STSM.16.M88.4 [R3], R8 ;  /* 0x0000000803007844 */ /* 0x0001e80000000200 */
[----:B------:R-:W2:Y:S01]  /*2e650*/  LDSM.16.MT88.4 R4, [R6+0xf200] ;  /* 0x00f200000604783b */ /* 0x000ea20000004200 */
[----:B0-----:R-:W-:Y:S01]  /*2e660*/  VIADD R3, R2, 0x800 ;  /* 0x0000080002037836 */ /* 0x001fe20000000000 */
[C-C-:B--2---:R-:W-:Y:S02]  /*2e670*/  PRMT R8, R4.reuse, 0x6420, R5.reuse ;  /* 0x0000642004087816 */ /* 0x144fe40000000005 */
[----:B------:R-:W-:Y:S02]  /*2e680*/  PRMT R9, R4, 0x7531, R5 ;  /* 0x0000753104097816 */ /* 0x000fe40000000005 */
[----:B------:R-:W-:-:S02]  /*2e690*/  LOP3.LUT R4, R3, R0, RZ, 0xfc, !PT ;  /* 0x0000000003047212 */ /* 0x000fc400078efcff */
[-C--:B------:R-:W-:Y:S02]  /*2e6a0*/  LOP3.LUT R5, R20, R12.reuse, RZ, 0xfc, !PT ;  /* 0x0000000c14057212 */ /* 0x080fe400078efcff */
[C-C-:B------:R-:W-:Y:S01]  /*2e6b0*/  PRMT R10, R6.reuse, 0x6420, R7.reuse ;  /* 0x00006420060a7816 */ /* 0x140fe20000000007 */
[----:B------:R-:W-:Y:S01]  /*2e6c0*/  IMAD.IADD R4, R17, 0x1, R4 ;  /* 0x0000000111047824 */ /* 0x000fe200078e0204 */
[----:B------:R-:W-:Y:S01]  /*2e6d0*/  PRMT R11, R6, 0x7531, R7 ;  /* 0x00007531060b7816 */ /* 0x000fe20000000007 */
[----:B------:R-:W-:Y:S01]  /*2e6e0*/  IMAD.IADD R5, R18, 0x1, R5 ;  /* 0x0000000112057824 */ /* 0x000fe200078e0205 */
[----:B------:R-:W-:-:S03]  /*2e6f0*/  LOP3.LUT R3, R3, R12, RZ, 0xfc, !PT ;  /* 0x0000000c03037212 */ /* 0x000fc600078efcff */
[----:B------:R-:W-:Y:S04]  /*2e700*/  STSM.16.M88.4 [R4], R8 ;  /* 0x0000000804007844 */ /* 0x000fe80000000200 */
[----:B------:R-:W0:Y:S02]  /*2e710*/  LDSM.16.MT88.4 R4, [R5+0xf200] ;  /* 0x00f200000504783b */ /* 0x000e240000004200 */
[C-C-:B0-----:R-:W-:Y:S02]  /*2e720*/  PRMT R8, R4.reuse, 0x6420, R5.reuse ;  /* 0x0000642004087816 */ /* 0x141fe40000000005 */
[----:B------:R-:W-:Y:S02]  /*2e730*/  PRMT R9, R4, 0x7531, R5 ;  /* 0x0000753104097816 */ /* 0x000fe40000000005 */
[----:B------:R-:W-:-:S02]  /*2e740*/  LOP3.LUT R4, R13, R0, RZ, 0xfc, !PT ;  /* 0x000000000d047212 */ /* 0x000fc400078efcff */
[C-C-:B------:R-:W-:Y:S02]  /*2e750*/  PRMT R10, R6.reuse, 0x6420, R7.reuse ;  /* 0x00006420060a7816 */ /* 0x140fe40000000007 */
[----:B------:R-:W-:Y:S01]  /*2e760*/  PRMT R11, R6, 0x7531, R7 ;  /* 0x00007531060b7816 */ /* 0x000fe20000000007 */
[----:B------:R-:W-:Y:S02]  /*2e770*/  IMAD.IADD R4, R17, 0x1, R4 ;  /* 0x0000000111047824 */ /* 0x000fe400078e0204 */
[----:B------:R-:W-:Y:S01]  /*2e780*/  IMAD.IADD R6, R18, 0x1, R3 ;  /* 0x0000000112067824 */ /* 0x000fe200078e0203 */
[----:B------:R-:W-:Y:S02]  /*2e790*/  LOP3.LUT R3, R15, R0, RZ, 0xfc, !PT ;  /* 0x000000000f037212 */ /* 0x000fe400078efcff */
[----:B------:R-:W-:Y:S03]  /*2e7a0*/  STSM.16.M88.4 [R4], R8 ;  /* 0x0000000804007844 */ /* 0x000fe60000000200 */
[----:B------:R-:W-:Y:S01]  /*2e7b0*/  IMAD.IADD R3, R17, 0x1, R3 ;  /* 0x0000000111037824 */ /* 0x000fe200078e0203 */
[----:B------:R-:W0:Y:S02]  /*2e7c0*/  LDSM.16.MT88.4 R4, [R6+0xf200] ;  /* 0x00f200000604783b */ /* 0x000e240000004200 */
[----:B0-----:R-:W-:-:S02]  /*2e7d0*/  PRMT R8, R4, 0x6420, R5 ;  /* 0x0000642004087816 */ /* 0x001fc40000000005 */
[----:B------:R-:W-:Y:S02]  /*2e7e0*/  PRMT R9, R4, 0x7531, R5 ;  /* 0x0000753104097816 */ /* 0x000fe40000000005 */
[C-C-:B------:R-:W-:Y:S02]  /*2e7f0*/  PRMT R10, R6.reuse, 0x6420, R7.reuse ;  /* 0x00006420060a7816 */ /* 0x140fe40000000007 */
[----:B------:R-:W-:-:S05]  /*2e800*/  PRMT R11, R6, 0x7531, R7 ;  /* 0x00007531060b7816 */ /* 0x000fca0000000007 */
[----:B------:R0:W-:Y:S02]  /*2e810*/  STSM.16.M88.4 [R3], R8 ;  /* 0x0000000803007844 */ /* 0x0001e40000000200 */
[----:B0-----:R-:W-:Y:S01]  /*2e820*/  MOV R11, R12 ;  /* 0x0000000c000b7202 */ /* 0x001fe20000000f00 */
[----:B------:R-:W-:-:S05]  /*2e830*/  VIADD R12, R2, 0x3000 ;  /* 0x00003000020c7836 */ /* 0x000fca0000000000 */
[----:B------:R-:W-:-:S05]  /*2e840*/  LOP3.LUT R3, R12, R11, RZ, 0xfc, !PT ;  /* 0x0000000b0c037212 */ /* 0x000fca00078efcff */
[----:B------:R-:W-:-:S05]  /*2e850*/  IMAD.IADD R3, R18, 0x1, R3 ;  /* 0x0000000112037824 */ /* 0x000fca00078e0203 */
[----:B------:R-:W0:Y:S02]  /*2e860*/  LDSM.16.MT88.4 R4, [R3+0xf200] ;  /* 0x00f200000304783b */ /* 0x000e240000004200 */
[C-C-:B0-----:R-:W-:Y:S02]  /*2e870*/  PRMT R8, R4.reuse, 0x6420, R5.reuse ;  /* 0x0000642004087816 */ /* 0x141fe40000000005 */
[----:B------:R-:W-:Y:S01]  /*2e880*/  PRMT R9, R4, 0x7531, R5 ;  /* 0x0000753104097816 */ /* 0x000fe20000000005 */
[----:B------:R-:W-:Y:S01]  /*2e890*/  IMAD.MOV.U32 R5, RZ, RZ, R18 ;  /* 0x000000ffff057224 */ /* 0x000fe200078e0012 */
[----:B------:R-:W-:Y:S01]  /*2e8a0*/  IADD3 R18, R2, 0x2000, RZ ;  /* 0x0000200002127810 */ /* 0x000fe20007ffe0ff */
[----:B------:R-:W-:Y:S01]  /*2e8b0*/  IMAD.MOV.U32 R4, RZ, RZ, R11 ;  /* 0x000000ffff047224 */ /* 0x000fe200078e000b */
[----:B------:R-:W-:Y:S02]  /*2e8c0*/  PRMT R10, R6, 0x6420, R7 ;  /* 0x00006420060a7816 */ /* 0x000fe40000000007 */
[----:B------:R-:W-:-:S02]  /*2e8d0*/  LOP3.LUT R3, R18, R0, RZ, 0xfc, !PT ;  /* 0x0000000012037212 */ /* 0x000fc400078efcff */
[----:B------:R-:W-:-:S03]  /*2e8e0*/  PRMT R11, R6, 0x7531, R7 ;  /* 0x00007531060b7816 */ /* 0x000fc60000000007 */
[----:B------:R-:W-:-:S05]  /*2e8f0*/  IMAD.IADD R3, R17, 0x1, R3 ;  /* 0x0000000111037824 */ /* 0x000fca00078e0203 */
[----:B------:R0:W-:Y:S02]  /*2e900*/  STSM.16.M88.4 [R3], R8 ;  /* 0x0000000803007844 */ /* 0x0001e40000000200 */
[----:B0-----:R-:W-:Y:S02]  /*2e910*/  IMAD.MOV.U32 R11, RZ, RZ, R17 ;  /* 0x000000ffff0b7224 */ /* 0x001fe400078e0011 */
[----:B------:R-:W-:Y:S02]  /*2e920*/  IMAD.MOV.U32 R10, RZ, RZ, R4 ;  /* 0x000000ffff0a7224 */ /* 0x000fe400078e0004 */
[----:B------:R-:W-:-:S05]  /*2e930*/  VIADD R17, R2, 0x5800 ;  /* 0x0000580002117836 */ /* 0x000fca0000000000 */
[----:B------:R-:W-:-:S04]  /*2e940*/  LOP3.LUT R3, R17, R10, RZ, 0xfc, !PT ;  /* 0x0000000a11037212 */ /* 0x000fc800078efcff */
[----:B------:R-:W-:-:S05]  /*2e950*/  IADD3 R3, R5, R3, RZ ;  /* 0x0000000305037210 */ /* 0x000fca0007ffe0ff */
[----:B------:R-:W0:Y:S02]  /*2e960*/  LDSM.16.MT88.4 R4, [R3+0xf200] ;  /* 0x00f200000304783b */ /* 0x000e240000004200 */
[C-C-:B0-----:R-:W-:Y:S02]  /*2e970*/  PRMT R8, R4.reuse, 0x6420, R5.reuse ;  /* 0x0000642004087816 */ /* 0x141fe40000000005 */
[----:B------:R-:W-:Y:S01]  /*2e980*/  PRMT R9, R4, 0x7531, R5 ;  /* 0x0000753104097816 */ /* 0x000fe20000000005 */
[----:B------:R-:W-:Y:S01]  /*2e990*/  IMAD.MOV.U32 R4, RZ, RZ, R10 ;  /* 0x000000ffff047224 */ /* 0x000fe200078e000a */
        /* <DEDUP_REMOVED lines=8> */
[----:B------:R-:W-:-:S04]  /*2ea20*/  LOP3.LUT R13, R13, R11, RZ, 0xfc, !PT ;  /* 0x0000000b0d0d7212 */ /* 0x000fc800078efcff */
[----:B--2---:R-:W-:Y:S02]  /*2ea30*/  IADD3 R4, R5, R13, RZ ;  /* 0x0000000d05047210 */ /* 0x004fe40007ffe0ff */
[----:B------:R-:W2:Y:S01]  /*2ea40*/  LDL R13, [R1+0x10] ;  /* 0x00001000010d7983 */ /* 0x000ea20000100800 */
[----:B------:R-:W-:Y:S01]  /*2ea50*/  LOP3.LUT R3, R12, R0, RZ, 0xfc, !PT ;  /* 0x000000000c037212 */ /* 0x000fe200078efcff */
[----:B------:R-:W-:Y:S02]  /*2ea60*/  IMAD.MOV.U32 R12, RZ, RZ, R11 ;  /* 0x000000ffff0c7224 */ /* 0x000fe400078e000b */
[----:B------:R-:W0:Y:S02]  /*2ea70*/  LDSM.16.MT88.4 R4, [R4+0xf200] ;  /* 0x00f200000404783b */ /* 0x000e240000004200 */
[----:B------:R-:W-:Y:S01]  /*2ea80*/  IMAD.IADD R3, R14, 0x1, R3 ;  /* 0x000000010e037824 */ /* 0x000fe200078e0203 */
[----:B------:R-:W-:Y:S02]  /*2ea90*/  LOP3.LUT R15, R15, R12, RZ, 0xfc, !PT ;  /* 0x0000000c0f0f7212 */ /* 0x000fe400078efcff */
[----:B0-----:R-:W-:-:S02]  /*2eaa0*/  PRMT R8, R4, 0x6420, R5 ;  /* 0x0000642004087816 */ /* 0x001fc40000000005 */
[----:B------:R-:W-:Y:S02]  /*2eab0*/  PRMT R9, R4, 0x7531, R5 ;  /* 0x0000753104097816 */ /* 0x000fe40000000005 */
[C-C-:B------:R-:W-:Y:S02]  /*2eac0*/  PRMT R10, R6.reuse, 0x6420, R7.reuse ;  /* 0x00006420060a7816 */ /* 0x140fe40000000007 */
[----:B------:R-:W-:-:S05]  /*2ead0*/  PRMT R11, R6, 0x7531, R7 ;  /* 0x00007531060b7816 */ /* 0x000fca0000000007 */
[----:B------:R0:W-:Y:S02]  /*2eae0*/  STSM.16.M88.4 [R3], R8 ;  /* 0x0000000803007844 */ /* 0x0001e40000000200 */
[----:B0-----:R-:W-:-:S05]  /*2eaf0*/  VIADD R3, R2, 0x3800 ;  /* 0x0000380002037836 */ /* 0x001fca0000000000 */
[C---:B------:R-:W-:Y:S02]  /*2eb00*/  LOP3.LUT R4, R3.reuse, R12, RZ, 0xfc, !PT ;  /* 0x0000000c03047212 */ /* 0x040fe400078efcff */
[----:B------:R-:W-:-:S04]  /*2eb10*/  LOP3.LUT R3, R3, R0, RZ, 0xfc, !PT ;  /* 0x0000000003037212 */ /* 0x000fc800078efcff */
[----:B------:R-:W-:Y:S01]  /*2eb20*/  IADD3 R3, R14, R3, RZ ;  /* 0x000000030e037210 */ /* 0x000fe20007ffe0ff */
[----:B--2---:R-:W-:-:S06]  /*2eb30*/  IMAD.IADD R4, R13, 0x1, R4 ;  /* 0x000000010d047824 */ /* 0x004fcc00078e0204 */
[----:B------:R-:W0:Y:S02]  /*2eb40*/  LDSM.16.MT88.4 R4, [R4+0xf200] ;  /* 0x00f200000404783b */ /* 0x000e240000004200 */
[C-C-:B0-----:R-:W-:Y:S02]  /*2eb50*/  PRMT R8, R4.reuse, 0x6420, R5.reuse ;  /* 0x0000642004087816 */ /* 0x141fe40000000005 */
[----:B------:R-:W-:Y:S02]  /*2eb60*/  PRMT R9, R4, 0x7531, R5 ;  /* 0x0000753104097816 */ /* 0x000fe40000000005 */
[C-C-:B------:R-:W-:Y:S02]  /*2eb70*/  PRMT R10, R6.reuse, 0x6420, R7.reuse ;  /* 0x00006420060a7816 */ /* 0x140fe40000000007 */
[----:B------:R-:W-:-:S05]  /*2eb80*/  PRMT R11, R6, 0x7531, R7 ;  /* 0x00007531060b7816 */ /* 0x000fca0000000007 */
[----:B------:R0:W-:Y:S02]  /*2eb90*/  STSM.16.M88.4 [R3], R8 ;  /* 0x0000000803007844 */ /* 0x0001e40000000200 */
[----:B0-----:R-:W-:Y:S02]  /*2eba0*/  IMAD.MOV.U32 R11, RZ, RZ, R14 ;  /* 0x000000ffff0b7224 */ /* 0x001fe400078e000e */
[----:B------:R-:W-:-:S05]  /*2ebb0*/  VIADD R14, R2, 0x6000 ;  /* 0x00006000020e7836 */ /* 0x000fca0000000000 */
[----:B------:R-:W-:-:S05]  /*2ebc0*/  LOP3.LUT R3, R14, R12, RZ, 0xfc, !PT ;  /* 0x0000000c0e037212 */ /* 0x000fca00078efcff */
[----:B------:R-:W-:-:S05]  /*2ebd0*/  IMAD.IADD R3, R13, 0x1, R3 ;  /* 0x000000010d037824 */ /* 0x000fca00078e0203 */
[----:B------:R0:W2:Y:S02]  /*2ebe0*/  LDSM.16.MT88.4 R4, [R3+0xf200] ;  /* 0x00f200000304783b */ /* 0x0000a40000004200 */
[----:B0-----:R-:W-:Y:S02]  /*2ebf0*/  IADD3 R3, R2, 0x4000, RZ ;  /* 0x0000400002037810 */ /* 0x001fe40007ffe0ff */
[C-C-:B--2---:R-:W-:Y:S02]  /*2ec00*/  PRMT R8, R4.reuse, 0x6420, R5.reuse ;  /* 0x0000642004087816 */ /* 0x144fe40000000005 */
[----:B------:R-:W-:Y:S01]  /*2ec10*/  PRMT R9, R4, 0x7531, R5 ;  /* 0x0000753104097816 */ /* 0x000fe20000000005 */
[----:B------:R-:W-:Y:S01]  /*2ec20*/  IMAD.MOV.U32 R5, RZ, RZ, R11 ;  /* 0x000000ffff057224 */ /* 0x000fe200078e000b */
[----:B------:R-:W-:Y:S02]  /*2ec30*/  LOP3.LUT R4, R3, R0, RZ, 0xfc, !PT ;  /* 0x0000000003047212 */ /* 0x000fe400078efcff */
[----:B------:R-:W-:-:S02]  /*2ec40*/  PRMT R10, R6, 0x6420, R7 ;  /* 0x00006420060a7816 */ /* 0x000fc40000000007 */
[----:B------:R-:W-:Y:S01]  /*2ec50*/  PRMT R11, R6, 0x7531, R7 ;  /* 0x00007531060b7816 */ /* 0x000fe20000000007 */
[----:B------:R-:W-:-:S05]  /*2ec60*/  IMAD.IADD R4, R5, 0x1, R4 ;  /* 0x0000000105047824 */ /* 0x000fca00078e0204 */
[----:B------:R0:W-:Y:S02]  /*2ec70*/  STSM.16.M88.4 [R4], R8 ;  /* 0x0000000804007844 */ /* 0x0001e40000000200 */
[----:B0-----:R-:W-:Y:S02]  /*2ec80*/  IMAD.IADD R4, R13, 0x1, R15 ;  /* 0x000000010d047824 */ /* 0x001fe400078e020f */
[----:B------:R-:W2:Y:S04]  /*2ec90*/  LDL.LU R15, [R1+0x34] ;  /* 0x00003400010f7983 */ /* 0x000ea80000300800 */
[----:B------:R-:W0:Y:S02]  /*2eca0*/  LDSM.16.MT88.4 R4, [R4+0xf200] ;  /* 0x00f200000404783b */ /* 0x000e240000004200 */
[----:B0-----:R-:W-:-:S02]  /*2ecb0*/  PRMT R8, R4, 0x6420, R5 ;  /* 0x0000642004087816 */ /* 0x001fc40000000005 */
[----:B------:R-:W-:Y:S02]  /*2ecc0*/  PRMT R9, R4, 0x7531, R5 ;  /* 0x0000753104097816 */ /* 0x000fe40000000005 */
[----:B------:R-:W3:Y:S01]  /*2ecd0*/  LDL R5, [R1+0x10] ;  /* 0x0000100001057983 */ /* 0x000ee20000100800 */
[----:B------:R-:W-:Y:S01]  /*2ece0*/  VIADD R13, R2, 0x4800 ;  /* 0x00004800020d7836 */ /* 0x000fe20000000000 */
[----:B------:R-:W-:Y:S02]  /*2ecf0*/  LOP3.LUT R3, R3, R12, RZ, 0xfc, !PT ;  /* 0x0000000c03037212 */ /* 0x000fe400078efcff */
[C-C-:B------:R-:W-:Y:S02]  /*2ed00*/  PRMT R10, R6.reuse, 0x6420, R7.reuse ;  /* 0x00006420060a7816 */ /* 0x140fe40000000007 */
[----:B------:R-:W-:Y:S02]  /*2ed10*/  LOP3.LUT R4, R13, R0, RZ, 0xfc, !PT ;  /* 0x000000000d047212 */ /* 0x000fe400078efcff */
[----:B------:R-:W-:-:S03]  /*2ed20*/  PRMT R11, R6, 0x7531, R7 ;  /* 0x00007531060b7816 */ /* 0x000fc60000000007 */
[----:B--2---:R-:W-:-:S05]  /*2ed30*/  IMAD.IADD R4, R15, 0x1, R4 ;  /* 0x000000010f047824 */ /* 0x004fca00078e0204 */
[----:B------:R-:W-:Y:S01]  /*2ed40*/  STSM.16.M88.4 [R4], R8 ;  /* 0x0000000804007844 */ /* 0x000fe20000000200 */
[----:B---3--:R-:W-:-:S05]  /*2ed50*/  IADD3 R3, R5, R3, RZ ;  /* 0x0000000305037210 */ /* 0x008fca0007ffe0ff */
[----:B------:R-:W0:Y:S02]  /*2ed60*/  LDSM.16.MT88.4 R4, [R3+0xf200] ;  /* 0x00f200000304783b */ /* 0x000e240000004200 */
[C-C-:B0-----:R-:W-:Y:S02]  /*2ed70*/  PRMT R8, R4.reuse, 0x6420, R5.reuse ;  /* 0x0000642004087816 */ /* 0x141fe40000000005 */
[----:B------:R-:W-:Y:S02]  /*2ed80*/  PRMT R9, R4, 0x7531, R5 ;  /* 0x0000753104097816 */ /* 0x000fe40000000005 */
[----:B------:R-:W2:Y:S01]  /*2ed90*/  LDL R5, [R1+0x10] ;  /* 0x0000100001057983 */ /* 0x000ea20000100800 */
[----:B------:R-:W-:Y:S02]  /*2eda0*/  LOP3.LUT R3, R20, R0, RZ, 0xfc, !PT ;  /* 0x0000000014037212 */ /* 0x000fe400078efcff */
[C-C-:B------:R-:W-:Y:S02]  /*2edb0*/  PRMT R10, R6.reuse, 0x6420, R7.reuse ;  /* 0x00006420060a7816 */ /* 0x140fe40000000007 */
[----:B------:R-:W-:Y:S01]  /*2edc0*/  PRMT R11, R6, 0x7531, R7 ;  /* 0x00007531060b7816 */ /* 0x000fe20000000007 */
[----:B------:R-:W-:-:S05]  /*2edd0*/  IMAD.IADD R3, R15, 0x1, R3 ;  /* 0x000000010f037824 */ /* 0x000fca00078e0203 */
[----:B------:R0:W-:Y:S02]  /*2ede0*/  STSM.16.M88.4 [R3], R8 ;  /* 0x0000000803007844 */ /* 0x0001e40000000200 */
[----:B0-----:R-:W-:Y:S02]  /*2edf0*/  IMAD.MOV.U32 R11, RZ, RZ, R12 ;  /* 0x000000ffff0b7224 */ /* 0x001fe400078e000c */
[----:B------:R-:W-:-:S05]  /*2ee00*/  VIADD R12, R2, 0x6800 ;  /* 0x00006800020c7836 */ /* 0x000fca0000000000 */
[----:B------:R-:W-:-:S05]  /*2ee10*/  LOP3.LUT R3, R12, R11, RZ, 0xfc, !PT ;  /* 0x0000000b0c037212 */ /* 0x000fca00078efcff */
[----:B--2---:R-:W-:-:S05]  /*2ee20*/  IMAD.IADD R3, R5, 0x1, R3 ;  /* 0x0000000105037824 */ /* 0x004fca00078e0203 */
[----:B------:R0:W2:Y:S02]  /*2ee30*/  LDSM.16.MT88.4 R4, [R3+0xf200] ;  /* 0x00f200000304783b */ /* 0x0000a40000004200 */
[----:B0-----:R-:W-:Y:S02]  /*2ee40*/  LOP3.LUT R3, R17, R0, RZ, 0xfc, !PT ;  /* 0x0000000011037212 */ /* 0x001fe400078efcff */
[----:B------:R-:W3:Y:S03]  /*2ee50*/  LDL.LU R17, [R1+0x10] ;  /* 0x0000100001117983 */ /* 0x000ee60000300800 */
[----:B------:R-:W-:Y:S01]  /*2ee60*/  IMAD.IADD R3, R15, 0x1, R3 ;  /* 0x000000010f037824 */ /* 0x000fe200078e0203 */
[C-C-:B--2---:R-:W-:Y:S02]  /*2ee70*/  PRMT R8, R4.reuse, 0x6420, R5.reuse ;  /* 0x0000642004087816 */ /* 0x144fe40000000005 */
[----:B------:R-:W-:-:S02]  /*2ee80*/  PRMT R9, R4, 0x7531, R5 ;  /* 0x0000753104097816 */ /* 0x000fc40000000005 */
[----:B------:R-:W-:Y:S02]  /*2ee90*/  MOV R5, R11 ;  /* 0x0000000b00057202 */ /* 0x000fe40000000f00 */
[C-C-:B------:R-:W-:Y:S02]  /*2eea0*/  PRMT R10, R6.reuse, 0x6420, R7.reuse ;  /* 0x00006420060a7816 */ /* 0x140fe40000000007 */
[----:B------:R-:W-:-:S05]  /*2eeb0*/  PRMT R11, R6, 0x7531, R7 ;  /* 0x00007531060b7816 */ /* 0x000fca0000000007 */
[----:B------:R0:W-:Y:S02]  /*2eec0*/  STSM.16.M88.4 [R3], R8 ;  /* 0x0000000803007844 */ /* 0x0001e40000000200 */
[----:B0-----:R-:W-:-:S05]  /*2eed0*/  IMAD.MOV.U32 R3, RZ, RZ, R5 ;  /* 0x000000ffff037224 */ /* 0x001fca00078e0005 */
[----:B------:R-:W-:Y:S01]  /*2eee0*/  LOP3.LUT R18, R18, R3, RZ, 0xfc, !PT ;  /* 0x0000000312127212 */ /* 0x000fe200078efcff */
[----:B------:R-:W-:-:S04]  /*2eef0*/  VIADD R2, R2, 0x7000 ;  /* 0x0000700002027836 */ /* 0x000fc80000000000 */
[----:B---3--:R-:W-:-:S05]  /*2ef00*/  IMAD.IADD R18, R17, 0x1, R18 ;  /* 0x0000000111127824 */ /* 0x008fca00078e0212 */
[----:B------:R0:W2:Y:S02]  /*2ef10*/  LDSM.16.MT88.4 R4, [R18+0xf200] ;  /* 0x00f200001204783b */ /* 0x0000a40000004200 */
[----:B0-----:R-:W-:Y:S01]  /*2ef20*/  IMAD.MOV.U32 R18, RZ, RZ, R3 ;  /* 0x000000ffff127224 */ /* 0x001fe200078e0003 */
[----:B------:R-:W-:-:S04]  /*2ef30*/  LOP3.LUT R3, R14, R0, RZ, 0xfc, !PT ;  /* 0x000000000e037212 */ /* 0x000fc800078efcff */
[----:B------:R-:W-:Y:S02]  /*2ef40*/  LOP3.LUT R13, R13, R18, RZ, 0xfc, !PT ;  /* 0x000000120d0d7212 */ /* 0x000fe400078efcff */
[----:B------:R-:W-:Y:S02]  /*2ef50*/  IADD3 R3, R15, R3, RZ ;  /* 0x000000030f037210 */ /* 0x000fe40007ffe0ff */
[C-C-:B--2---:R-:W-:Y:S02]  /*2ef60*/  PRMT R8, R4.reuse, 0x6420, R5.reuse ;  /* 0x0000642004087816 */ /* 0x144fe40000000005 */
[----:B------:R-:W-:Y:S01]  /*2ef70*/  PRMT R9, R4, 0x7531, R5 ;  /* 0x0000753104097816 */ /* 0x000fe20000000005 */
[----:B------:R-:W-:Y:S01]  /*2ef80*/  IMAD.IADD R5, R17, 0x1, R13 ;  /* 0x0000000111057824 */ /* 0x000fe200078e020d */
[C-C-:B------:R-:W-:Y:S02]  /*2ef90*/  PRMT R10, R6.reuse, 0x6420, R7.reuse ;  /* 0x00006420060a7816 */ /* 0x140fe40000000007 */
[----:B------:R-:W-:-:S05]  /*2efa0*/  PRMT R11, R6, 0x7531, R7 ;  /* 0x00007531060b7816 */ /* 0x000fca0000000007 */
[----:B------:R0:W-:Y:S04]  /*2efb0*/  STSM.16.M88.4 [R3], R8 ;  /* 0x0000000803007844 */ /* 0x0001e80000000200 */
[----:B------:R-:W2:Y:S01]  /*2efc0*/  LDSM.16.MT88.4 R4, [R5+0xf200] ;  /* 0x00f200000504783b */ /* 0x000ea20000004200 */
[----:B0-----:R-:W-:Y:S02]  /*2efd0*/  LOP3.LUT R3, R12, R0, RZ, 0xfc, !PT ;  /* 0x000000000c037212 */ /* 0x001fe400078efcff */
[C-C-:B--2---:R-:W-:Y:S02]  /*2efe0*/  PRMT R8, R4.reuse, 0x6420, R5.reuse ;  /* 0x0000642004087816 */ /* 0x144fe40000000005 */
[----:B------:R-:W-:Y:S02]  /*2eff0*/  PRMT R9, R4, 0x7531, R5 ;  /* 0x0000753104097816 */ /* 0x000fe40000000005 */
[----:B------:R-:W-:-:S02]  /*2f000*/  LOP3.LUT R4, R2, R18, RZ, 0xfc, !PT ;  /* 0x0000001202047212 */ /* 0x000fc400078efcff */
[----:B------:R-:W-:Y:S02]  /*2f010*/  LOP3.LUT R2, R2, R0, RZ, 0xfc, !PT ;  /* 0x0000000002027212 */ /* 0x000fe400078efcff */
[----:B------:R0:W5:Y:S01]  /*2f020*/  LDL.LU R0, [R1+0x4c] ;  /* 0x00004c0001007983 */ /* 0x0001620000300800 */
[C---:B------:R-:W-:Y:S01]  /*2f030*/  PRMT R10, R6.reuse, 0x6420, R7 ;  /* 0x00006420060a7816 */ /* 0x040fe20000000007 */
[----:B------:R-:W-:Y:S01]  /*2f040*/  IMAD.IADD R3, R15, 0x1, R3 ;  /* 0x000000010f037824 */ /* 0x000fe200078e0203 */
[----:B------:R-:W-:Y:S01]  /*2f050*/  PRMT R11, R6, 0x7531, R7 ;  /* 0x00007531060b7816 */ /* 0x000fe20000000007 */
[----:B------:R-:W-:-:S04]  /*2f060*/  IMAD.IADD R4, R17, 0x1, R4 ;  /* 0x0000000111047824 */ /* 0x000fc800078e0204 */
[----:B------:R-:W-:Y:S04]  /*2f070*/  STSM.16.M88.4 [R3], R8 ;  /* 0x0000000803007844 */ /* 0x000fe80000000200 */
[----:B------:R-:W2:Y:S01]  /*2f080*/  LDSM.16.MT88.4 R4, [R4+0xf200] ;  /* 0x00f200000404783b */ /* 0x000ea20000004200 */
[----:B------:R-:W-:Y:S02]  /*2f090*/  IADD3 R2, R15, R2, RZ ;  /* 0x000000020f027210 */ /* 0x000fe40007ffe0ff */
        /* <DEDUP_REMOVED lines=13> */
.L_x_5292:
[----:B------:R-:W3:Y:S01]  /*2f170*/  LDL.LU R4, [R1+0x8] ;  /* 0x0000080001047983 */ /* 0x000ee20000300800 */
[----:B--2--5:R3:W-:Y:S03]  /*2f180*/  SYNCS.ARRIVE.TRANS64.A1T0 RZ, [R0+URZ+0x33450], RZ ;  /* 0x033450ff00ff79a7 */ /* 0x0247e6000810003f */
[----:B------:R-:W2:Y:S01]  /*2f190*/  LDL.LU R3, [R1+0x18] ;  /* 0x0000180001037983 */ /* 0x000ea20000300800 */
[----:B0-----:R-:W-:-:S05]  /*2f1a0*/  @!P1 VIADD R2, R0, 0x33480 ;  /* 0x0003348000029836 */ /* 0x001fca0000000000 */
[----:B------:R-:W-:Y:S01]  /*2f1b0*/  @!P1 PRMT R2, RZ, 0x654, R2 ;  /* 0x00000654ff029816 */ /* 0x000fe20000000002 */
[----:B------:R-:W-:Y:S06]  /*2f1c0*/  BAR.SYNC.DEFER_BLOCKING 0x2, 0x80 ;  /* 0x0082000000007b1d */ /* 0x000fec0000010000 */
[----:B------:R0:W-:Y:S01]  /*2f1d0*/  @!P1 SYNCS.ARRIVE.TRANS64.RED.A1T0 RZ, [R2+URZ], RZ ;  /* 0x000000ff02ff99a7 */ /* 0x0001e2000810043f */
[----:B---3--:R-:W-:-:S05]  /*2f1e0*/  VIADD R0, R4, 0x1 ;  /* 0x0000000104007836 */ /* 0x008fca0000000000 */
[----:B------:R-:W-:-:S04]  /*2f1f0*/  ISETP.NE.AND P0, PT, R0, 0x2, PT ;  /* 0x000000020000780c */ /* 0x000fc80003f05270 */
[----:B0-----:R-:W-:Y:S02]  /*2f200*/  SEL R2, RZ, 0x1, P0 ;  /* 0x00000001ff027807 */ /* 0x001fe40000000000 */
[----:B------:R-:W-:Y:S02]  /*2f210*/  SEL R0, R0, RZ, P0 ;  /* 0x000000ff00007207 */ /* 0x000fe40000000000 */
[----:B--2---:R-:W-:-:S03]  /*2f220*/  LOP3.LUT R3, R3, R2, RZ, 0x3c, !PT ;  /* 0x0000000203037212 */ /* 0x004fc600078e3cff */
[----:B------:R0:W-:Y:S04]  /*2f230*/  STL [R1+0x8], R0 ;  /* 0x0000080001007387 */ /* 0x0001e80000100800 */
[----:B------:R0:W-:Y:S02]  /*2f240*/  STL [R1+0x18], R3 ;  /* 0x0000180301007387 */ /* 0x0001e40000100800 */
.L_x_5241:
[----:B------:R-:W-:Y:S05]  /*2f250*/  BSYNC B6 ;  /* 0x0000000000067941 */ /* 0x000fea0003800000 */
.L_x_5239:
        /* <DEDUP_REMOVED lines=8> */
[----:B------:R-:W0:Y:S01]  /*2f2e0*/  LDS.128 R16, [UR4+0x334d0] ;  /* 0x0334d004ff107984 */ /* 0x000e220008000c00 */
[----:B------:R-:W-:Y:S06]  /*2f2f0*/  BAR.ARV 0x4, 0x180 ;  /* 0x0106000000007b1d */ /* 0x000fec0000002000 */
[----:B------:R-:W-:Y:S05]  /*2f300*/  BRA `(.L_x_5294) ;  /* 0x0000000800cc7947 */ /* 0x000fea0003800000 */
.L_x_5293:
[----:B------:R-:W0:Y:S01]  /*2f310*/  S2R R0, SR_TID.X ;  /* 0x0000000000007919 */ /* 0x000e220000002100 */
[----:B------:R-:W-:Y:S01]  /*2f320*/  UMOV UR4, 0xffffffff ;  /* 0xffffffff00047882 */ /* 0x000fe20000000000 */
[----:B0-----:R-:W-:-:S04]  /*2f330*/  LOP3.LUT R8, R0, 0x1f, RZ, 0xc0, !PT ;  /* 0x0000001f00087812 */ /* 0x001fc800078ec0ff */
[----:B------:R-:W-:Y:S01]  /*2f340*/  ISETP.NE.AND P0, PT, R8, 0x1f, PT ;  /* 0x0000001f0800780c */ /* 0x000fe20003f05270 */
[----:B------:R-:W-:-:S12]  /*2f350*/  BRA.DIV UR4, `(.L_x_5295) ;  /* 0x0000003a04087947 */ /* 0x000fd8000b800000 */
[----:B------:R-:W-:Y:S01]  /*2f360*/  IMAD.IADD R5, R19, 0x1, R8 ;  /* 0x0000000113057824 */ /* 0x000fe200078e0208 */
[----:B------:R-:W-:-:S04]  /*2f370*/  ULDC UR4, c[0x0][0xc14] ;  /* 0x0003050000047ab9 */ /* 0x000fc80000000800 */
[----:B------:R-:W-:-:S13]  /*2f380*/  ISETP.GE.OR P1, PT, R5, UR4, !P0 ;  /* 0x0000000405007c0c */ /* 0x000fda000c726670 */
[----:B------:R-:W0:Y:S02]  /*2f390*/  @!P1 LDC.64 R2, c[0x0][0xc58] ;  /* 0x00031600ff029b82 */ /* 0x000e240000000a00 */
[----:B0-----:R-:W-:-:S06]  /*2f3a0*/  @!P1 IMAD.WIDE R2, R5, 0x4, R2 ;  /* 0x0000000405029825 */ /* 0x001fcc00078e0202 */
[----:B------:R0:W2:Y:S01]  /*2f3b0*/  @!P1 LDG.E R3, desc[UR54][R2.64] ;  /* 0x0000003602039981 */ /* 0x0000a2000c1e1900 */
[C---:B------:R-:W-:Y:S02]  /*2f3c0*/  ISETP.GE.U32.AND P2, PT, R8.reuse, 0x2, PT ;  /* 0x000000020800780c */ /* 0x040fe40003f46070 */
[C---:B------:R-:W-:Y:S01]  /*2f3d0*/  ISETP.GE.U32.AND P3, PT, R8.reuse, 0x4, PT ;  /* 0x000000040800780c */ /* 0x040fe20003f66070 */
[----:B------:R-:W-:Y:S01]  /*2f3e0*/  SHFL.IDX PT, R0, R16, RZ, 0x1f ;  /* 0x00001fff10007589 */ /* 0x000fe200000e0000 */
[C---:B------:R-:W-:Y:S02]  /*2f3f0*/  ISETP.GE.U32.AND P4, PT, R8.reuse, 0x8, PT ;  /* 0x000000080800780c */ /* 0x040fe40003f86070 */
[----:B------:R-:W-:Y:S01]  /*2f400*/  ISETP.GE.U32.AND P5, PT, R8, 0x10, PT ;  /* 0x000000100800780c */ /* 0x000fe20003fa6070 */
        /* <DEDUP_REMOVED lines=19> */
[----:B------:R0:W2:Y:S02]  /*2f540*/  SHFL.IDX PT, R14, R3, 0x1f, 0x1f ;  /* 0x03e01f00030e7f89 */ /* 0x0000a400000e0000 */
.L_x_5437:
[----:B------:R-:W-:Y:S02]  /*2f550*/  ULDC UR4, c[0x0][0xc10] ;  /* 0x0003040000047ab9 */ /* 0x000fe40000000800 */
[----:B------:R-:W-:-:S04]  /*2f560*/  IMAD.U32 R5, RZ, RZ, UR4 ;  /* 0x00000004ff057e24 */ /* 0x000fc8000f8e00ff */
[----:B--2---:R-:W-:-:S04]  /*2f570*/  IMAD R7, R14, R5, RZ ;  /* 0x000000050e077224 */ /* 0x004fc800078e02ff */
[----:B------:R-:W-:-:S05]  /*2f580*/  IMAD.IADD R4, R4, 0x1, R7 ;  /* 0x0000000104047824 */ /* 0x000fca00078e0207 */
[----:B------:R-:W-:-:S13]  /*2f590*/  ISETP.GT.AND P6, PT, R4, R0, PT ;  /* 0x000000000400720c */ /* 0x000fda0003fc4270 */
[----:B------:R-:W-:Y:S05]  /*2f5a0*/  @P6 BRA `(.L_x_5296) ;  /* 0x00000000009c6947 */ /* 0x000fea0003800000 */
.L_x_5301:
[----:B------:R-:W2:Y:S01]  /*2f5b0*/  LDC R6, c[0x0][0xc14] ;  /* 0x00030500ff067b82 */ /* 0x000ea20000000800 */
[----:B------:R-:W-:-:S05]  /*2f5c0*/  VIADD R19, R19, 0x1f ;  /* 0x0000001f13137836 */ /* 0x000fca0000000000 */
[----:B--2---:R-:W-:-:S13]  /*2f5d0*/  ISETP.GE.AND P6, PT, R19, R6, PT ;  /* 0x000000061300720c */ /* 0x004fda0003fc6270 */
[----:B------:R-:W-:Y:S05]  /*2f5e0*/  @P6 BRA `(.L_x_5297) ;  /* 0x0000000400d06947 */ /* 0x000fea0003800000 */
[----:B------:R-:W2:Y:S01]  /*2f5f0*/  S2R R2, SR_TID.X ;  /* 0x0000000000027919 */ /* 0x000ea20000002100 */
[----:B------:R-:W-:Y:S01]  /*2f600*/  BSSY B0, `(.L_x_5298) ;  /* 0x0000009000007945 */ /* 0x000fe20003800000 */
[----:B--2---:R-:W-:-:S05]  /*2f610*/  LOP3.LUT R2, R2, 0x1f, RZ, 0xc0, !PT ;  /* 0x0000001f02027812 */ /* 0x004fca00078ec0ff */
[----:B------:R-:W-:Y:S01]  /*2f620*/  IMAD.IADD R5, R19, 0x1, R2 ;  /* 0x0000000113057824 */ /* 0x000fe200078e0202 */
[----:B------:R-:W-:-:S04]  /*2f630*/  MOV R2, RZ ;  /* 0x000000ff00027202 */ /* 0x000fc80000000f00 */
[----:B------:R-:W-:-:S13]  /*2f640*/  ISETP.GE.OR P6, PT, R5, R6, !P0 ;  /* 0x000000060500720c */ /* 0x000fda00047c6670 */
[----:B------:R-:W-:Y:S05]  /*2f650*/  @P6 BRA `(.L_x_5299) ;  /* 0x00000000000c6947 */ /* 0x000fea0003800000 */
[----:B0-----:R-:W0:Y:S02]  /*2f660*/  LDC.64 R2, c[0x0][0xc58] ;  /* 0x00031600ff027b82 */ /* 0x001e240000000a00 */
[----:B0-----:R-:W-:-:S06]  /*2f670*/  IMAD.WIDE R2, R5, 0x4, R2 ;  /* 0x0000000405027825 */ /* 0x001fcc00078e0202 */
[----:B------:R2:W5:Y:S02]  /*2f680*/  LDG.E R2, desc[UR54][R2.64] ;  /* 0x0000003602027981 */ /* 0x000564000c1e1900 */
.L_x_5299:
[----:B------:R-:W-:Y:S05]  /*2f690*/  BSYNC B0 ;  /* 0x0000000000007941 */ /* 0x000fea0003800000 */
.L_x_5298:
[----:B------:R-:W-:-:S03]  /*2f6a0*/  UMOV UR4, 0xffffffff ;  /* 0xffffffff00047882 */ /* 0x000fc60000000000 */
[----:B------:R-:W-:Y:S05]  /*2f6b0*/  BRA.DIV UR4, `(.L_x_5300) ;  /* 0x0000003a04547947 */ /* 0x000fea000b800000 */
[----:B-----5:R-:W3:Y:S02]  /*2f6c0*/  SHFL.UP PT, R14, R2, 0x1, RZ ;  /* 0x04200000020e7989 */ /* 0x020ee400000e00ff */
[----:B---3--:R-:W-:-:S05]  /*2f6d0*/  SEL R13, R14, RZ, P1 ;  /* 0x000000ff0e0d7207 */ /* 0x008fca0000800000 */
[----:B------:R-:W-:-:S05]  /*2f6e0*/  IMAD.IADD R13, R2, 0x1, R13 ;  /* 0x00000001020d7824 */ /* 0x000fca00078e020d */
[----:B------:R-:W3:Y:S02]  /*2f6f0*/  SHFL.UP PT, R14, R13, 0x2, RZ ;  /* 0x044000000d0e7989 */ /* 0x000ee400000e00ff */
        /* <DEDUP_REMOVED lines=9> */
[----:B---3--:R-:W-:-:S04]  /*2f790*/  SEL R14, R14, RZ, P5 ;  /* 0x000000ff0e0e7207 */ /* 0x008fc80002800000 */
[----:B0-2---:R-:W-:-:S05]  /*2f7a0*/  IADD3 R3, R7, R14, RZ ;  /* 0x0000000e07037210 */ /* 0x005fca0007ffe0ff */
[----:B------:R0:W2:Y:S02]  /*2f7b0*/  SHFL.IDX PT, R14, R3, 0x1f, 0x1f ;  /* 0x03e01f00030e7f89 */ /* 0x0000a400000e0000 */
.L_x_5445:
[----:B------:R-:W-:Y:S02]  /*2f7c0*/  ULDC UR4, c[0x0][0xc10] ;  /* 0x0003040000047ab9 */ /* 0x000fe40000000800 */
[----:B------:R-:W-:-:S04]  /*2f7d0*/  IMAD.U32 R5, RZ, RZ, UR4 ;  /* 0x00000004ff057e24 */ /* 0x000fc8000f8e00ff */
[----:B--2---:R-:W-:-:S04]  /*2f7e0*/  IMAD R7, R14, R5, RZ ;  /* 0x000000050e077224 */ /* 0x004fc800078e02ff */
[----:B------:R-:W-:-:S05]  /*2f7f0*/  IMAD.IADD R4, R7, 0x1, R4 ;  /* 0x0000000107047824 */ /* 0x000fca00078e0204 */
[----:B------:R-:W-:-:S13]  /*2f800*/  ISETP.GT.AND P6, PT, R4, R0, PT ;  /* 0x000000000400720c */ /* 0x000fda0003fc4270 */
[----:B------:R-:W-:Y:S05]  /*2f810*/  @!P6 BRA `(.L_x_5301) ;  /* 0xfffffffc0064e947 */ /* 0x000fea000383ffff */
.L_x_5296:
[----:B------:R-:W-:Y:S01]  /*2f820*/  IMAD.IADD R16, R4, 0x1, -R7 ;  /* 0x0000000104107824 */ /* 0x000fe200078e0a07 */
[----:B------:R-:W-:-:S03]  /*2f830*/  UMOV UR4, 0xffffffff ;  /* 0xffffffff00047882 */ /* 0x000fc60000000000 */
[----:B------:R-:W-:-:S05]  /*2f840*/  IMAD R7, R3, R5, R16 ;  /* 0x0000000503077224 */ /* 0x000fca00078e0210 */
[----:B------:R-:W-:Y:S01]  /*2f850*/  ISETP.GT.AND P6, PT, R7, R0, PT ;  /* 0x000000000700720c */ /* 0x000fe20003fc4270 */
[----:B------:R-:W-:-:S12]  /*2f860*/  BRA.DIV UR4, `(.L_x_5302) ;  /* 0x0000003a04a47947 */ /* 0x000fd8000b800000 */
[----:B------:R-:W-:-:S04]  /*2f870*/  VOTE.ANY R4, PT, !P6 ;  /* 0x0000000000047806 */ /* 0x000fc800070e0100 */
[----:B------:R-:W2:Y:S02]  /*2f880*/  POPC R6, R4 ;  /* 0x0000000400067309 */ /* 0x000ea40000000000 */
[----:B--2---:R2:W3:Y:S02]  /*2f890*/  SHFL.IDX PT, R17, R2, R6, 0x1f ;  /* 0x00001f0602117589 */ /* 0x0044e400000e0000 */
.L_x_5449:
[----:B------:R-:W-:Y:S01]  /*2f8a0*/  ISETP.NE.AND P0, PT, R4, RZ, PT ;  /* 0x000000ff0400720c */ /* 0x000fe20003f05270 */
[----:B------:R-:W-:-:S12]  /*2f8b0*/  IMAD.MOV.U32 R4, RZ, RZ, RZ ;  /* 0x000000ffff047224 */ /* 0x000fd800078e00ff */
[----:B------:R-:W-:Y:S05]  /*2f8c0*/  @!P0 BRA `(.L_x_5303) ;  /* 0x0000000000108947 */ /* 0x000fea0003800000 */
[----:B------:R-:W-:Y:S01]  /*2f8d0*/  UMOV UR4, 0xffffffff ;  /* 0xffffffff00047882 */ /* 0x000fe20000000000 */
[----:B------:R-:W-:Y:S02]  /*2f8e0*/  IADD3 R12, R6, -0x1, RZ ;  /* 0xffffffff060c7810 */ /* 0x000fe40007ffe0ff */
[----:B------:R-:W-:Y:S05]  /*2f8f0*/  BRA.DIV UR4, `(.L_x_5304) ;  /* 0x0000003a04c87947 */ /* 0x000fea000b800000 */
[----:B------:R4:W0:Y:S02]  /*2f900*/  SHFL.IDX PT, R4, R3, R12, 0x1f ;  /* 0x00001f0c03047589 */ /* 0x00082400000e0000 */
.L_x_5303:
[----:B0-2-4-:R-:W0:Y:S01]  /*2f910*/  LDC.64 R2, c[0x0][0xc68] ;  /* 0x00031a00ff027b82 */ /* 0x015e220000000a00 */
[----:B------:R-:W-:-:S04]  /*2f920*/  IMAD.IADD R19, R6, 0x1, R19 ;  /* 0x0000000106137824 */ /* 0x000fc800078e0213 */
[----:B0-----:R-:W-:-:S05]  /*2f930*/  IMAD.WIDE R2, R19, 0x4, R2 ;  /* 0x0000000413027825 */ /* 0x001fca00078e0202 */
[----:B------:R-:W3:Y:S01]  /*2f940*/  LDG.E R7, desc[UR54][R2.64] ;  /* 0x0000003602077981 */ /* 0x000ee2000c1e1900 */
[----:B------:R-:W-:-:S05]  /*2f950*/  IMAD R16, R4, R5, R16 ;  /* 0x0000000504107224 */ /* 0x000fca00078e0210 */
[----:B------:R-:W-:Y:S01]  /*2f960*/  IADD3 R0, R0, -R16, RZ ;  /* 0x8000001000007210 */ /* 0x000fe20007ffe0ff */
[----:B---3--:R-:W-:-:S05]  /*2f970*/  IMAD R6, R17, R7, RZ ;  /* 0x0000000711067224 */ /* 0x008fca00078e02ff */
        /* <DEDUP_REMOVED lines=35> */
[----:B------:R-:W-:Y:S01]  /*2fbb0*/  IMAD R9, R2, R7, RZ ;  /* 0x0000000702097224 */ /* 0x000fe200078e02ff */
[----:B------:R-:W-:-:S05]  /*2fbc0*/  MOV R2, RZ ;  /* 0x000000ff00027202 */ /* 0x000fca0000000f00 */
        /* <DEDUP_REMOVED lines=15> */
[----:B------:R-:W-:Y:S02]  /*2fcc0*/  @!P2 IADD3 R9, -R9, RZ, RZ ;  /* 0x000000ff0909a210 */ /* 0x000fe40007ffe1ff */
[----:B------:R-:W-:Y:S01]  /*2fcd0*/  @!P1 LOP3.LUT R9, RZ, R5, RZ, 0x33, !PT ;  /* 0x00000005ff099212 */ /* 0x000fe200078e33ff */
[----:B------:R-:W-:-:S04]  /*2fce0*/  IMAD.MOV R5, RZ, RZ, -R5 ;  /* 0x000000ffff057224 */ /* 0x000fc800078e0a05 */
[----:B------:R-:W-:Y:S01]  /*2fcf0*/  IMAD R18, R9, R5, R0 ;  /* 0x0000000509127224 */ /* 0x000fe200078e0200 */
[----:B------:R-:W-:-:S05]  /*2fd00*/  LOP3.LUT R0, RZ, R9, RZ, 0x33, !PT ;  /* 0x00000009ff007212 */ /* 0x000fca00078e33ff */
[----:B------:R-:W-:Y:S01]  /*2fd10*/  IMAD.IADD R17, R17, 0x1, R0 ;  /* 0x0000000111117824 */ /* 0x000fe200078e0200 */
[----:B------:R-:W-:Y:S06]  /*2fd20*/  BRA `(.L_x_5305) ;  /* 0x00000000001c7947 */ /* 0x000fec0003800000 */
.L_x_5297:
[----:B------:R-:W-:Y:S01]  /*2fd30*/  UMOV UR4, URZ ;  /* 0x0000003f00047c82 */ /* 0x000fe20008000000 */
[----:B------:R-:W-:Y:S01]  /*2fd40*/  UMOV UR5, URZ ;  /* 0x0000003f00057c82 */ /* 0x000fe20008000000 */
[----:B------:R-:W-:Y:S01]  /*2fd50*/  ULDC UR6, c[0x0][0xc14] ;  /* 0x0003050000067ab9 */ /* 0x000fe20000000800 */
[----:B------:R-:W-:Y:S01]  /*2fd60*/  IMAD.MOV.U32 R16, RZ, RZ, R0 ;  /* 0x000000ffff107224 */ /* 0x000fe200078e0000 */
[----:B------:R-:W-:Y:S01]  /*2fd70*/  MOV R17, UR4 ;  /* 0x0000000400117c02 */ /* 0x000fe20008000f00 */
[----:B------:R-:W-:Y:S02]  /*2fd80*/  IMAD.U32 R18, RZ, RZ, UR5 ;  /* 0x00000005ff127e24 */ /* 0x000fe4000f8e00ff */
[----:B------:R-:W-:-:S07]  /*2fd90*/  IMAD.U32 R19, RZ, RZ, UR6 ;  /* 0x00000006ff137e24 */ /* 0x000fce000f8e00ff */
.L_x_5305:
[----:B------:R-:W2:Y:S01]  /*2fda0*/  S2R R0, SR_TID.X ;  /* 0x0000000000007919 */ /* 0x000ea20000002100 */
[----:B------:R-:W-:Y:S05]  /*2fdb0*/  WARPSYNC.ALL ;  /* 0x0000000000007948 */ /* 0x000fea0003800000 */
[----:B------:R-:W-:Y:S01]  /*2fdc0*/  BAR.SYNC.DEFER_BLOCKING 0x4, 0x180 ;  /* 0x0106000000007b1d */ /* 0x000fe20000010000 */
[----:B--2---:R-:W-:-:S04]  /*2fdd0*/  LOP3.LUT R0, R0, 0x1f, RZ, 0xc0, !PT ;  /* 0x0000001f00007812 */ /* 0x004fc800078ec0ff */
[----:B------:R-:W-:-:S13]  /*2fde0*/  ISETP.NE.AND P0, PT, R0, RZ, PT ;  /* 0x000000ff0000720c */ /* 0x000fda0003f05270 */
[----:B0-----:R-:W0:Y:S01]  /*2fdf0*/  @!P0 S2R R3, SR_CgaCtaId ;  /* 0x0000000000038919 */ /* 0x001e220000008800 */
[----:B------:R-:W-:-:S04]  /*2fe00*/  @!P0 MOV R0, 0x400 ;  /* 0x0000040000008802 */ /* 0x000fc80000000f00 */
[----:B0-----:R-:W-:-:S05]  /*2fe10*/  @!P0 LEA R0, R3, R0, 0x18 ;  /* 0x0000000003008211 */ /* 0x001fca00078ec0ff */
[----:B------:R2:W-:Y:S01]  /*2fe20*/  @!P0 STS.128 [R0+0x334d0], R16 ;  /* 0x0334d01000008388 */ /* 0x0005e20000000c00 */
[----:B------:R-:W-:Y:S06]  /*2fe30*/  BAR.ARV 0x5, 0x180 ;  /* 0x0146000000007b1d */ /* 0x000fec0000002000 */
.L_x_5294:
[----:B------:R-:W-:Y:S02]  /*2fe40*/  ULDC UR4, c[0x0][0xc14] ;  /* 0x0003050000047ab9 */ /* 0x000fe40000000800 */
[----:B0-----:R-:W-:-:S13]  /*2fe50*/  ISETP.GE.AND P0, PT, R19, UR4, PT ;  /* 0x0000000413007c0c */ /* 0x001fda000bf06270 */
[----:B------:R-:W-:Y:S05]  /*2fe60*/  @!P0 BRA `(.L_x_5306) ;  /* 0xffffff94007c8947 */ /* 0x000fea000383ffff */
[----:B------:R-:W-:Y:S05]  /*2fe70*/  BSYNC B7 ;  /* 0x0000000000077941 */ /* 0x000fea0003800000 */
.L_x_5195:
[----:B--2---:R-:W2:Y:S01]  /*2fe80*/  LDL.LU R0, [R1+0x40] ;  /* 0x0000400001007983 */ /* 0x004ea20000300800 */
[----:B------:R-:W-:Y:S01]  /*2fe90*/  BSSY B0, `(.L_x_5307) ;  /* 0x000000b000007945 */ /* 0x000fe20003800000 */
[----:B------:R-:W3:Y:S01]  /*2fea0*/  S2R R5, SR_CgaCtaId ;  /* 0x0000000000057919 */ /* 0x000ee20000008800 */
[----:B--2---:R-:W-:-:S05]  /*2feb0*/  VIADD R0, R0, 0x1 ;  /* 0x0000000100007836 */ /* 0x004fca0000000000 */
[----:B0-----:R-:W-:-:S04]  /*2fec0*/  LEA.HI R2, R0, R0, RZ, 0x1 ;  /* 0x0000000000027211 */ /* 0x001fc800078f08ff */
[----:B------:R-:W-:-:S05]  /*2fed0*/  LOP3.LUT R3, R2, 0xfffffffe, RZ, 0xc0, !PT ;  /* 0xfffffffe02037812 */ /* 0x000fca00078ec0ff */
[----:B------:R-:W-:Y:S01]  /*2fee0*/  IMAD.IADD R3, R0, 0x1, -R3 ;  /* 0x0000000100037824 */ /* 0x000fe200078e0a03 */
[----:B------:R-:W-:-:S04]  /*2fef0*/  MOV R0, 0x400 ;  /* 0x0000040000007802 */ /* 0x000fc80000000f00 */
[----:B---3--:R-:W-:Y:S02]  /*2ff00*/  LEA R0, R5, R0, 0x18 ;  /* 0x0000000005007211 */ /* 0x008fe400078ec0ff */
[----:B------:R-:W-:-:S04]  /*2ff10*/  SHF.L.U32 R3, R3, 0x1f, RZ ;  /* 0x0000001f03037819 */ /* 0x000fc800000006ff */
[----:B------:R-:W0:Y:S02]  /*2ff20*/  SYNCS.PHASECHK.TRANS64.TRYWAIT P0, [R0+URZ+0x33420], R3 ;  /* 0x03342003000075a7 */ /* 0x000e24000800017f */
[----:B0-----:R-:W-:Y:S05]  /*2ff30*/  @!P0 BRA `(.L_x_5308) ;  /* 0x0000003400608947 */ /* 0x001fea0003800000 */
.L_x_5452:
[----:B------:R-:W-:Y:S05]  /*2ff40*/  BSYNC B0 ;  /* 0x0000000000007941 */ /* 0x000fea0003800000 */
.L_x_5307:
[----:B------:R-:W-:-:S03]  /*2ff50*/  UMOV UR4, 0xffffffff ;  /* 0xffffffff00047882 */ /* 0x000fc60000000000 */
[----:B------:R-:W-:Y:S05]  /*2ff60*/  BRA.DIV UR4, `(.L_x_5309) ;  /* 0x0000003604687947 */ /* 0x000fea000b800000 */
[----:B------:R-:W2:Y:S02]  /*2ff70*/  S2R R2, SR_TID.X ;  /* 0x0000000000027919 */ /* 0x000ea40000002100 */
[----:B--2---:R-:W-:-:S04]  /*2ff80*/  SHF.R.U32.HI R2, RZ, 0x5, R2 ;  /* 0x00000005ff027819 */ /* 0x004fc80000011602 */
[----:B------:R-:W-:-:S05]  /*2ff90*/  LOP3.LUT R2, R2, 0x3, RZ, 0xc0, !PT ;  /* 0x0000000302027812 */ /* 0x000fca00078ec0ff */
[----:B------:R2:W3:Y:S02]  /*2ffa0*/  SHFL.IDX PT, R14, R2, RZ, 0x1f ;  /* 0x00001fff020e7589 */ /* 0x0004e400000e0000 */
.L_x_5455:
[----:B---3--:R-:W-:-:S13]  /*2ffb0*/  ISETP.NE.AND P0, PT, R14, RZ, PT ;  /* 0x000000ff0e00720c */ /* 0x008fda0003f05270 */
[----:B------:R-:W-:Y:S05]  /*2ffc0*/  @P0 BRA `(.L_x_4980) ;  /* 0x0000000000b00947 */ /* 0x000fea0003800000 */
[----:B------:R-:W-:-:S03]  /*2ffd0*/  UMOV UR4, 0xffffffff ;  /* 0xffffffff00047882 */ /* 0x000fc60000000000 */
[----:B------:R-:W-:Y:S05]  /*2ffe0*/  BRA.DIV UR4, `(.L_x_5310) ;  /* 0x00000036047c7947 */ /* 0x000fea000b800000 */
[----:B------:R-:W-:-:S13]  /*2fff0*/  ELECT P6, URZ, PT ;  /* 0x00000000003f782f */ /* 0x000fda00038c0000 */
.L_x_5458:
[----:B------:R-:W-:Y:S05]  /*30000*/  @!P6 BRA `(.L_x_4980) ;  /* 0x0000000000a0e947 */ /* 0x000fea0003800000 */
[----:B------:R-:W-:-:S06]  /*30010*/  ULOP3.LUT UR4, UR36, 0x2, URZ, 0xfc, !UPT ;  /* 0x0000000224047892 */ /* 0x000fcc000f8efc3f */
[----:B--2---:R-:W-:-:S04]  /*30020*/  MOV R2, UR4 ;  /* 0x0000000400027c02 */ /* 0x004fc80008000f00 */
[----:B------:R-:W-:-:S13]  /*30030*/  ISETP.NE.AND P0, PT, R2, 0x3, PT ;  /* 0x000000030200780c */ /* 0x000fda0003f05270 */
[----:B------:R-:W-:Y:S05]  /*30040*/  @!P0 BRA `(.L_x_5311) ;  /* 0x0000000000048947 */ /* 0x000fea0003800000 */
[----:B------:R-:W-:Y:S01]  /*30050*/  BPT.TRAP 0x1 ;  /* 0x000000040000795c */ /* 0x000fe20000300000 */
.L_x_5311:
        /* <DEDUP_REMOVED lines=14> */
.L_x_5459:
[----:B------:R-:W2:Y:S02]  /*30140*/  SYNCS.PHASECHK.TRANS64.TRYWAIT P1, [R7+URZ], R2 ;  /* 0x00000002070075a7 */ /* 0x000ea4000802017f */
[----:B--2---:R-:W-:Y:S05]  /*30150*/  @!P1 BRA `(.L_x_5313) ;  /* 0x0000003400549947 */ /* 0x004fea0003800000 */
.L_x_5460:
[----:B------:R-:W-:Y:S05]  /*30160*/  @!P0 BRA `(.L_x_5314) ;  /* 0x0000000000048947 */ /* 0x000fea0003800000 */
[----:B------:R-:W-:Y:S01]  /*30170*/  BPT.TRAP 0x1 ;  /* 0x000000040000795c */ /* 0x000fe20000300000 */
.L_x_5314:
[----:B------:R-:W3:Y:S02]  /*30180*/  LDL.LU R4, [R1+0x8] ;  /* 0x0000080001047983 */ /* 0x000ee40000300800 */
[----:B---3--:R-:W-:-:S04]  /*30190*/  LEA R4, R4, R0, 0x3 ;  /* 0x0000000004047211 */ /* 0x008fc800078e18ff */
[----:B------:R-:W3:Y:S02]  /*301a0*/  SYNCS.PHASECHK.TRANS64.TRYWAIT P1, [R4+URZ+0x33460], R5 ;  /* 0x03346005040075a7 */ /* 0x000ee4000802017f */
[----:B---3--:R-:W-:Y:S05]  /*301b0*/  @!P1 BRA `(.L_x_5315) ;  /* 0x0000003400509947 */ /* 0x008fea0003800000 */
.L_x_5461:
[----:B------:R-:W-:Y:S05]  /*301c0*/  @!P0 BRA `(.L_x_5316) ;  /* 0x0000000000048947 */ /* 0x000fea0003800000 */
[----:B------:R-:W-:Y:S01]  /*301d0*/  BPT.TRAP 0x1 ;  /* 0x000000040000795c */ /* 0x000fe20000300000 */
.L_x_5316:
[----:B------:R-:W-:-:S04]  /*301e0*/  IMAD R3, R3, 0x8, R0 ;  /* 0x0000000803037824 */ /* 0x000fc800078e0200 */
[----:B------:R-:W4:Y:S02]  /*301f0*/  SYNCS.PHASECHK.TRANS64.TRYWAIT P1, [R3+URZ+0x33460], R2 ;  /* 0x03346002030075a7 */ /* 0x000f24000802017f */
[----:B----4-:R-:W-:Y:S05]  /*30200*/  @!P1 BRA `(.L_x_5317) ;  /* 0x0000003400509947 */ /* 0x010fea0003800000 */
.L_x_5462:
[----:B------:R-:W-:Y:S05]  /*30210*/  @!P0 BRA `(.L_x_5318) ;  /* 0x0000000000048947 */ /* 0x000fea0003800000 */
[----:B------:R-:W-:Y:S01]  /*30220*/  BPT.TRAP 0x1 ;  /* 0x000000040000795c */ /* 0x000fe20000300000 */
.L_x_5318:
[----:B------:R-:W5:Y:S02]  /*30230*/  SYNCS.PHASECHK.TRANS64.TRYWAIT P0, [R4+URZ+0x33480], R5 ;  /* 0x03348005040075a7 */ /* 0x000f64000800017f */
[----:B-----5:R-:W-:Y:S05]  /*30240*/  @!P0 BRA `(.L_x_5319) ;  /* 0x0000003400548947 */ /* 0x020fea0003800000 */
.L_x_5320:
[----:B------:R0:W0:Y:S02]  /*30250*/  SYNCS.PHASECHK.TRANS64.TRYWAIT P0, [R3+URZ+0x33480], R2 ;  /* 0x03348002030075a7 */ /* 0x000024000800017f */
[----:B0-----:R-:W-:Y:S05]  /*30260*/  @!P0 NANOSLEEP.SYNCS 0x989680 ;  /* 0x009896800000895d */ /* 0x001fea0003900000 */
[----:B------:R-:W0:Y:S02]  /*30270*/  @!P0 SYNCS.PHASECHK.TRANS64 P0, [R3+URZ+0x33480], R2 ;  /* 0x03348002030085a7 */ /* 0x000e24000800007f */
[----:B0-----:R-:W-:Y:S05]  /*30280*/  @!P0 BRA `(.L_x_5320) ;  /* 0xfffffffc00f08947 */ /* 0x001fea000383ffff */
.L_x_4980:
[----:B------:R-:W-:Y:S05]  /*30290*/  BSYNC B8 ;  /* 0x0000000000087941 */ /* 0x000fea0003800000 */
.L_x_4977:
[----:B------:R-:W-:Y:S05]  /*302a0*/  EXIT ;  /* 0x000000000000794d */ /* 0x000fea0003800000 */
.L_x_4998:
[----:B0-----:R0:W1:Y:S02]  /*302b0*/  SYNCS.PHASECHK.TRANS64.TRYWAIT P5, [R42+URZ+0x33490], R43 ;  /* 0x0334902b2a0075a7 */ /* 0x00106400080a017f */
[----:B-1----:R-:W-:Y:S05]  /*302c0*/  @!P5 NANOSLEEP.SYNCS 0x989680 ;  /* 0x009896800000d95d */ /* 0x002fea0003900000 */
[----:B------:R-:W1:Y:S02]  /*302d0*/  @!P5 SYNCS.PHASECHK.TRANS64 P5, [R42+URZ+0x33490], R43 ;  /* 0x0334902b2a00d5a7 */ /* 0x000e6400080a007f */
[----:B-1----:R-:W-:Y:S05]  /*302e0*/  @!P5 BRA `(.L_x_4998) ;  /* 0xfffffffc00f0d947 */ /* 0x002fea000383ffff */
[----:B------:R-:W-:Y:S05]  /*302f0*/  BRA `(.L_x_5321) ;  /* 0xfffffd30008c7947 */ /* 0x000fea000383ffff */
.L_x_5052:
[----:B-1----:R1:W3:Y:S02]  /*30300*/  SYNCS.PHASECHK.TRANS64.TRYWAIT P5, [R42+URZ+0x33490], R43 ;  /* 0x0334902b2a0075a7 */ /* 0x0022e400080a017f */
[----:B---3--:R-:W-:Y:S05]  /*30310*/  @!P5 NANOSLEEP.SYNCS 0x989680 ;  /* 0x009896800000d95d */ /* 0x008fea0003900000 */
[----:B------:R-:W3:Y:S02]  /*30320*/  @!P5 SYNCS.PHASECHK.TRANS64 P5, [R42+URZ+0x33490], R43 ;  /* 0x0334902b2a00d5a7 */ /* 0x000ee400080a007f */
[----:B---3--:R-:W-:Y:S05]  /*30330*/  @!P5 BRA `(.L_x_5052) ;  /* 0xfffffffc00f0d947 */ /* 0x008fea000383ffff */
[----:B------:R-:W-:Y:S05]  /*30340*/  BRA `(.L_x_5322) ;  /* 0xfffffd9000a87947 */ /* 0x000fea000383ffff */
.L_x_5077:
[----:B0-----:R0:W1:Y:S02]  /*30350*/  SYNCS.PHASECHK.TRANS64.TRYWAIT P3, [R42+URZ+0x33490], R43 ;  /* 0x0334902b2a0075a7 */ /* 0x001064000806017f */
[----:B-1----:R-:W-:Y:S05]  /*30360*/  @!P3 NANOSLEEP.SYNCS 0x989680 ;  /* 0x009896800000b95d */ /* 0x002fea0003900000 */
[----:B------:R-:W1:Y:S02]  /*30370*/  @!P3 SYNCS.PHASECHK.TRANS64 P3, [R42+URZ+0x33490], R43 ;  /* 0x0334902b2a00b5a7 */ /* 0x000e64000806007f */
[----:B-1----:R-:W-:Y:S05]  /*30380*/  @!P3 BRA `(.L_x_5077) ;  /* 0xfffffffc00f0b947 */ /* 0x002fea000383ffff */
[----:B------:R-:W-:Y:S05]  /*30390*/  BRA `(.L_x_5323) ;  /* 0xfffffdf000f47947 */ /* 0x000fea000383ffff */
.L_x_5083:
[----:B-1----:R1:W2:Y:S02]  /*303a0*/  SYNCS.PHASECHK.TRANS64.TRYWAIT P2, [R42+URZ+0x334b0], R43 ;  /* 0x0334b02b2a0075a7 */ /* 0x0022a4000804017f */
[----:B--2---:R-:W-:Y:S05]  /*303b0*/  @!P2 NANOSLEEP.SYNCS 0x989680 ;  /* 0x009896800000a95d */ /* 0x004fea0003900000 */
[----:B------:R-:W2:Y:S02]  /*303c0*/  @!P2 SYNCS.PHASECHK.TRANS64 P2, [R42+URZ+0x334b0], R43 ;  /* 0x0334b02b2a00a5a7 */ /* 0x000ea4000804007f */
[----:B--2---:R-:W-:Y:S05]  /*303d0*/  @!P2 BRA `(.L_x_5083) ;  /* 0xfffffffc00f0a947 */ /* 0x004fea000383ffff */
[----:B------:R-:W-:Y:S05]  /*303e0*/  BRA `(.L_x_5324) ;  /* 0xfffffdf400f87947 */ /* 0x000fea000383ffff */
.L_x_5091:
[----:B------:R-:W0:Y:S01]  /*303f0*/  S2R R0, SR_TID.X ;  /* 0x0000000000007919 */ /* 0x000e220000002100 */
[----:B------:R-:W-:Y:S01]  /*30400*/  BSSY B0, `(.L_x_5325) ;  /* 0x000000d000007945 */ /* 0x000fe20003800000 */
[----:B------:R-:W-:Y:S01]  /*30410*/  MOV R12, RZ ;  /* 0x000000ff000c7202 */ /* 0x000fe20000000f00 */
[----:B------:R-:W-:Y:S02]  /*30420*/  IMAD.MOV.U32 R11, RZ, RZ, 0x1f ;  /* 0x0000001fff0b7424 */ /* 0x000fe400078e00ff */
[----:B------:R-:W-:Y:S02]  /*30430*/  IMAD.MOV.U32 R15, RZ, RZ, -0x1 ;  /* 0xffffffffff0f7424 */ /* 0x000fe400078e00ff */
[C---:B0-----:R-:W-:Y:S02]  /*30440*/  VIADD R2, R0.reuse, 0xffffff80 ;  /* 0xffffff8000027836 */ /* 0x041fe40000000000 */
[----:B------:R-:W-:-:S05]  /*30450*/  VIADD R0, R0, 0xffffff80 ;  /* 0xffffff8000007836 */ /* 0x000fca0000000000 */
[----:B------:R-:W-:-:S04]  /*30460*/  SHF.R.S32.HI R0, RZ, 0x1f, R0 ;  /* 0x0000001fff007819 */ /* 0x000fc80000011400 */
[----:B------:R-:W-:-:S04]  /*30470*/  LEA.HI R0, R0, R2, RZ, 0x7 ;  /* 0x0000000200007211 */ /* 0x000fc800078f38ff */
[----:B------:R-:W-:-:S05]  /*30480*/  SHF.R.S32.HI R0, RZ, 0x7, R0 ;  /* 0x00000007ff007819 */ /* 0x000fca0000011400 */
[----:B------:R-:W-:-:S07]  /*30490*/  IMAD.MOV.U32 R13, RZ, RZ, R0 ;  /* 0x000000ffff0d7224 */ /* 0x000fce00078e0000 */
[----:B-----5:R-:W-:Y:S05]  /*304a0*/  WARPSYNC.COLLECTIVE R15, `(.L_x_5326) ;  /* 0x000000000f087348 */ /* 0x020fea0003c00000 */
[----:B------:R0:W1:Y:S02]  /*304b0*/  SHFL.IDX P6, R14, R13, R12, R11 ;  /* 0x0000000c0d0e7389 */ /* 0x00006400000c000b */
[----:B01---5:R-:W-:Y:S01]  /*304c0*/  ENDCOLLECTIVE ;  /* 0x000000000000791b */ /* 0x023fe20003800000 */
.L_x_5326:
[----:B------:R-:W-:Y:S05]  /*304d0*/  BSYNC B0 ;  /* 0x0000000000007941 */ /* 0x000fea0003800000 */
.L_x_5325:
[----:B------:R-:W-:Y:S01]  /*304e0*/  IMAD.MOV.U32 R224, RZ, RZ, R14 ;  /* 0x000000ffffe07224 */ /* 0x000fe200078e000e */
[----:B------:R-:W-:Y:S06]  /*304f0*/  BRA `(.L_x_5327) ;  /* 0xfffffe0000547947 */ /* 0x000fec000383ffff */
.L_x_5103:
[----:B------:R-:W-:Y:S01]  /*30500*/  BSSY B1, `(.L_x_5328) ;  /* 0x0000007000017945 */ /* 0x000fe20003800000 */
[----:B------:R-:W-:Y:S01]  /*30510*/  IMAD.MOV.U32 R12, RZ, RZ, RZ ;  /* 0x000000ffff0c7224 */ /* 0x000fe200078e00ff */
[----:B------:R-:W-:Y:S01]  /*30520*/  MOV R11, 0x1e1f ;  /* 0x00001e1f000b7802 */ /* 0x000fe20000000f00 */
[----:B0-----:R-:W-:-:S07]  /*30530*/  IMAD.MOV.U32 R15, RZ, RZ, -0x1 ;  /* 0xffffffffff0f7424 */ /* 0x001fce00078e00ff */
[----:B-----5:R-:W-:Y:S05]  /*30540*/  WARPSYNC.COLLECTIVE R15, `(.L_x_5329) ;  /* 0x000000000f087348 */ /* 0x020fea0003c00000 */
[----:B------:R0:W1:Y:S02]  /*30550*/  SHFL.IDX P6, R14, R13, R12, R11 ;  /* 0x0000000c0d0e7389 */ /* 0x00006400000c000b */
[----:B01---5:R-:W-:Y:S01]  /*30560*/  ENDCOLLECTIVE ;  /* 0x000000000000791b */ /* 0x023fe20003800000 */
.L_x_5329:
[----:B------:R-:W-:Y:S05]  /*30570*/  BSYNC B1 ;  /* 0x0000000000017941 */ /* 0x000fea0003800000 */
.L_x_5328:
[----:B------:R-:W-:Y:S05]  /*30580*/  BRA `(.L_x_5330) ;  /* 0xfffffe0c00e47947 */ /* 0x000fea000383ffff */
.L_x_5104:
        /* <DEDUP_REMOVED lines=8> */
.L_x_5332:
[----:B------:R-:W-:Y:S05]  /*30610*/  BSYNC B1 ;  /* 0x0000000000017941 */ /* 0x000fea0003800000 */
.L_x_5331:
[----:B------:R-:W-:Y:S05]  /*30620*/  BRA `(.L_x_5333) ;  /* 0xfffffe0c00c47947 */ /* 0x000fea000383ffff */
.L_x_5105:
        /* <DEDUP_REMOVED lines=8> */
.L_x_5335:
[----:B------:R-:W-:Y:S05]  /*306b0*/  BSYNC B1 ;  /* 0x0000000000017941 */ /* 0x000fea0003800000 */
.L_x_5334:
[----:B------:R-:W-:Y:S05]  /*306c0*/  BRA `(.L_x_5336) ;  /* 0xfffffe0c00a47947 */ /* 0x000fea000383ffff */
.L_x_5106:
        /* <DEDUP_REMOVED lines=8> */
.L_x_5338:
[----:B------:R-:W-:Y:S05]  /*30750*/  BSYNC B1 ;  /* 0x0000000000017941 */ /* 0x000fea0003800000 */
.L_x_5337:
[----:B------:R-:W-:Y:S05]  /*30760*/  BRA `(.L_x_5339) ;  /* 0xfffffe0c00847947 */ /* 0x000fea000383ffff */
.L_x_5108:
[----:B-1----:R1:W2:Y:S02]  /*30770*/  SYNCS.PHASECHK.TRANS64.TRYWAIT P1, [R16+URZ+0x33400], R3 ;  /* 0x03340003100075a7 */ /* 0x0022a4000802017f */
[----:B--2---:R-:W-:Y:S05]  /*30780*/  @!P1 NANOSLEEP.SYNCS 0x989680 ;  /* 0x009896800000995d */ /* 0x004fea0003900000 */
[----:B------:R-:W2:Y:S02]  /*30790*/  @!P1 SYNCS.PHASECHK.TRANS64 P1, [R16+URZ+0x33400], R3 ;  /* 0x03340003100095a7 */ /* 0x000ea4000802007f */
[----:B--2---:R-:W-:Y:S05]  /*307a0*/  @!P1 BRA `(.L_x_5108) ;  /* 0xfffffffc00f09947 */ /* 0x004fea000383ffff */
[----:B------:R-:W-:Y:S05]  /*307b0*/  BRA `(.L_x_5340) ;  /* 0xfffffe0c00907947 */ /* 0x000fea000383ffff */
.L_x_5122:
[----:B------:R-:W-:Y:S01]  /*307c0*/  BSSY B1, `(.L_x_5341) ;  /* 0x0000007000017945 */ /* 0x000fe20003800000 */
[----:B------:R-:W-:Y:S01]  /*307d0*/  IMAD.MOV.U32 R12, RZ, RZ, RZ ;  /* 0x000000ffff0c7224 */ /* 0x000fe200078e00ff */
[----:B------:R-:W-:Y:S01]  /*307e0*/  MOV R11, 0x1e1f ;  /* 0x00001e1f000b7802 */ /* 0x000fe20000000f00 */
[----:B------:R-:W-:-:S07]  /*307f0*/  IMAD.MOV.U32 R15, RZ, RZ, -0x1 ;  /* 0xffffffffff0f7424 */ /* 0x000fce00078e00ff */
[----:B-----5:R-:W-:Y:S05]  /*30800*/  WARPSYNC.COLLECTIVE R15, `(.L_x_5342) ;  /* 0x000000000f087348 */ /* 0x020fea0003c00000 */
[----:B------:R0:W1:Y:S02]  /*30810*/  SHFL.IDX P6, R14, R13, R12, R11 ;  /* 0x0000000c0d0e7389 */ /* 0x00006400000c000b */
[----:B01---5:R-:W-:Y:S01]  /*30820*/  ENDCOLLECTIVE ;  /* 0x000000000000791b */ /* 0x023fe20003800000 */
.L_x_5342:
[----:B------:R-:W-:Y:S05]  /*30830*/  BSYNC B1 ;  /* 0x0000000000017941 */ /* 0x000fea0003800000 */
.L_x_5341:
[----:B------:R-:W-:Y:S05]  /*30840*/  BRA `(.L_x_5343) ;  /* 0xfffffe4000947947 */ /* 0x000fea000383ffff */
.L_x_5123:
[----:B------:R-:W-:Y:S01]  /*30850*/  BSSY B1, `(.L_x_5344) ;  /* 0x0000008000017945 */ /* 0x000fe20003800000 */
[----:B------:R-:W-:Y:S01]  /*30860*/  IMAD.MOV.U32 R13, RZ, RZ, R8 ;  /* 0x000000ffff0d7224 */ /* 0x000fe200078e0008 */
[----:B------:R-:W-:Y:S01]  /*30870*/  MOV R15, 0xffffffff ;  /* 0xffffffff000f7802 */ /* 0x000fe20000000f00 */
[----:B------:R-:W-:Y:S02]  /*30880*/  IMAD.MOV.U32 R12, RZ, RZ, RZ ;  /* 0x000000ffff0c7224 */ /* 0x000fe400078e00ff */
[----:B------:R-:W-:-:S07]  /*30890*/  IMAD.MOV.U32 R11, RZ, RZ, 0x1e1f ;  /* 0x00001e1fff0b7424 */ /* 0x000fce00078e00ff */
[----:B-----5:R-:W-:Y:S05]  /*308a0*/  WARPSYNC.COLLECTIVE R15, `(.L_x_5345) ;  /* 0x000000000f087348 */ /* 0x020fea0003c00000 */
[----:B------:R0:W1:Y:S02]  /*308b0*/  SHFL.IDX P6, R14, R13, R12, R11 ;  /* 0x0000000c0d0e7389 */ /* 0x00006400000c000b */
[----:B01---5:R-:W-:Y:S01]  /*308c0*/  ENDCOLLECTIVE ;  /* 0x000000000000791b */ /* 0x023fe20003800000 */
.L_x_5345:
[----:B------:R-:W-:Y:S05]  /*308d0*/  BSYNC B1 ;  /* 0x0000000000017941 */ /* 0x000fea0003800000 */
.L_x_5344:
[----:B------:R-:W-:Y:S05]  /*308e0*/  BRA `(.L_x_5346) ;  /* 0xfffffe4000747947 */ /* 0x000fea000383ffff */
.L_x_5124:
        /* <DEDUP_REMOVED lines=8> */
.L_x_5348:
[----:B------:R-:W-:Y:S05]  /*30970*/  BSYNC B1 ;  /* 0x0000000000017941 */ /* 0x000fea0003800000 */
.L_x_5347:
[----:B------:R-:W-:Y:S05]  /*30980*/  BRA `(.L_x_5349) ;  /* 0xfffffe4000547947 */ /* 0x000fea000383ffff */
.L_x_5125:
        /* <DEDUP_REMOVED lines=8> */
.L_x_5351:
[----:B------:R-:W-:Y:S05]  /*30a10*/  BSYNC B1 ;  /* 0x0000000000017941 */ /* 0x000fea0003800000 */
.L_x_5350:
[----:B------:R-:W-:Y:S05]  /*30a20*/  BRA `(.L_x_5352) ;  /* 0xfffffe4000347947 */ /* 0x000fea000383ffff */
.L_x_5127:
[----:B0-----:R0:W1:Y:S02]  /*30a30*/  SYNCS.PHASECHK.TRANS64.TRYWAIT P1, [R16+URZ+0x33400], R3 ;  /* 0x03340003100075a7 */ /* 0x001064000802017f */
[----:B-1----:R-:W-:Y:S05]  /*30a40*/  @!P1 NANOSLEEP.SYNCS 0x989680 ;  /* 0x009896800000995d */ /* 0x002fea0003900000 */
[----:B------:R-:W1:Y:S02]  /*30a50*/  @!P1 SYNCS.PHASECHK.TRANS64 P1, [R16+URZ+0x33400], R3 ;  /* 0x03340003100095a7 */ /* 0x000e64000802007f */
[----:B-1----:R-:W-:Y:S05]  /*30a60*/  @!P1 BRA `(.L_x_5127) ;  /* 0xfffffffc00f09947 */ /* 0x002fea000383ffff */
[----:B------:R-:W-:Y:S05]  /*30a70*/  BRA `(.L_x_5353) ;  /* 0xfffffe4000407947 */ /* 0x000fea000383ffff */
.L_x_5135:
[----:B-1----:R1:W2:Y:S02]  /*30a80*/  SYNCS.PHASECHK.TRANS64.TRYWAIT P2, [R0+URZ+0x33430], R3 ;  /* 0x03343003000075a7 */ /* 0x0022a4000804017f */
[----:B--2---:R-:W-:Y:S05]  /*30a90*/  @!P2 NANOSLEEP.SYNCS 0x989680 ;  /* 0x009896800000a95d */ /* 0x004fea0003900000 */
[----:B------:R-:W2:Y:S02]  /*30aa0*/  @!P2 SYNCS.PHASECHK.TRANS64 P2, [R0+URZ+0x33430], R3 ;  /* 0x033430030000a5a7 */ /* 0x000ea4000804007f */
[----:B--2---:R-:W-:Y:S05]  /*30ab0*/  @!P2 BRA `(.L_x_5135) ;  /* 0xfffffffc00f0a947 */ /* 0x004fea000383ffff */
[----:B------:R-:W-:Y:S05]  /*30ac0*/  BRA `(.L_x_5134) ;  /* 0xfffffe7000907947 */ /* 0x000fea000383ffff */
.L_x_5141:
[----:B-1----:R1:W2:Y:S02]  /*30ad0*/  SYNCS.PHASECHK.TRANS64.TRYWAIT P2, [R9+URZ+0x33430], R10 ;  /* 0x0334300a090075a7 */ /* 0x0022a4000804017f */
[----:B--2---:R-:W-:Y:S05]  /*30ae0*/  @!P2 NANOSLEEP.SYNCS 0x989680 ;  /* 0x009896800000a95d */ /* 0x004fea0003900000 */
[----:B------:R-:W2:Y:S02]  /*30af0*/  @!P2 SYNCS.PHASECHK.TRANS64 P2, [R9+URZ+0x33430], R10 ;  /* 0x0334300a0900a5a7 */ /* 0x000ea4000804007f */
[----:B--2---:R-:W-:Y:S05]  /*30b00*/  @!P2 BRA `(.L_x_5141) ;  /* 0xfffffffc00f0a947 */ /* 0x004fea000383ffff */
[----:B------:R-:W-:Y:S05]  /*30b10*/  BRA `(.L_x_5140) ;  /* 0xfffffeb800587947 */ /* 0x000fea000383ffff */
.L_x_5145:
[----:B-1----:R1:W2:Y:S02]  /*30b20*/  SYNCS.PHASECHK.TRANS64.TRYWAIT P0, [R10+URZ+0x33450], R7 ;  /* 0x033450070a0075a7 */ /* 0x0022a4000800017f */
[----:B--2---:R-:W-:Y:S05]  /*30b30*/  @!P0 NANOSLEEP.SYNCS 0x989680 ;  /* 0x009896800000895d */ /* 0x004fea0003900000 */
[----:B------:R-:W2:Y:S02]  /*30b40*/  @!P0 SYNCS.PHASECHK.TRANS64 P0, [R10+URZ+0x33450], R7 ;  /* 0x033450070a0085a7 */ /* 0x000ea4000800007f */
[----:B--2---:R-:W-:Y:S05]  /*30b50*/  @!P0 BRA `(.L_x_5145) ;  /* 0xfffffffc00f08947 */ /* 0x004fea000383ffff */
[----:B------:R-:W-:Y:S05]  /*30b60*/  BRA `(.L_x_5142) ;  /* 0xfffffec800947947 */ /* 0x000fea000383ffff */
.L_x_5153:
[----:B-1----:R1:W2:Y:S02]  /*30b70*/  SYNCS.PHASECHK.TRANS64.TRYWAIT P2, [R9+URZ+0x33430], R10 ;  /* 0x0334300a090075a7 */ /* 0x0022a4000804017f */
[----:B--2---:R-:W-:Y:S05]  /*30b80*/  @!P2 NANOSLEEP.SYNCS 0x989680 ;  /* 0x009896800000a95d */ /* 0x004fea0003900000 */
[----:B------:R-:W2:Y:S02]  /*30b90*/  @!P2 SYNCS.PHASECHK.TRANS64 P2, [R9+URZ+0x33430], R10 ;  /* 0x0334300a0900a5a7 */ /* 0x000ea4000804007f */
[----:B--2---:R-:W-:Y:S05]  /*30ba0*/  @!P2 BRA `(.L_x_5153) ;  /* 0xfffffffc00f0a947 */ /* 0x004fea000383ffff */
[----:B------:R-:W-:Y:S05]  /*30bb0*/  BRA `(.L_x_5152) ;  /* 0xffffff0000907947 */ /* 0x000fea000383ffff */
.L_x_5157:
[----:B-1----:R1:W2:Y:S02]  /*30bc0*/  SYNCS.PHASECHK.TRANS64.TRYWAIT P0, [R10+URZ+0x33450], R7 ;  /* 0x033450070a0075a7 */ /* 0x0022a4000800017f */
[----:B--2---:R-:W-:Y:S05]  /*30bd0*/  @!P0 NANOSLEEP.SYNCS 0x989680 ;  /* 0x009896800000895d */ /* 0x004fea0003900000 */
[----:B------:R-:W2:Y:S02]  /*30be0*/  @!P0 SYNCS.PHASECHK.TRANS64 P0, [R10+URZ+0x33450], R7 ;  /* 0x033450070a0085a7 */ /* 0x000ea4000800007f */
[----:B--2---:R-:W-:Y:S05]  /*30bf0*/  @!P0 BRA `(.L_x_5157) ;  /* 0xfffffffc00f08947 */ /* 0x004fea000383ffff */
[----:B------:R-:W-:Y:S05]  /*30c00*/  BRA `(.L_x_5154) ;  /* 0xffffff1000cc7947 */ /* 0x000fea000383ffff */
.L_x_5163:
[----:B-1----:R1:W2:Y:S02]  /*30c10*/  SYNCS.PHASECHK.TRANS64.TRYWAIT P0, [R11+URZ+0x33450], R2 ;  /* 0x033450020b0075a7 */ /* 0x0022a4000800017f */
[----:B--2---:R-:W-:Y:S05]  /*30c20*/  @!P0 NANOSLEEP.SYNCS 0x989680 ;  /* 0x009896800000895d */ /* 0x004fea0003900000 */
[----:B------:R-:W2:Y:S02]  /*30c30*/  @!P0 SYNCS.PHASECHK.TRANS64 P0, [R11+URZ+0x33450], R2 ;  /* 0x033450020b0085a7 */ /* 0x000ea4000800007f */
[----:B--2---:R-:W-:Y:S05]  /*30c40*/  @!P0 BRA `(.L_x_5163) ;  /* 0xfffffffc00f08947 */ /* 0x004fea000383ffff */
[----:B------:R-:W-:Y:S05]  /*30c50*/  BRA `(.L_x_5162) ;  /* 0xffffff3c00e47947 */ /* 0x000fea000383ffff */
.L_x_5167:
[----:B------:R-:W-:Y:S01]  /*30c60*/  SEL R21, R11, R46, P0 ;  /* 0x0000002e0b157207 */ /* 0x000fe20000000000 */
[----:B------:R-:W-:Y:S01]  /*30c70*/  IMAD.MOV.U32 R15, RZ, RZ, -0x1 ;  /* 0xffffffffff0f7424 */ /* 0x000fe200078e00ff */
[----:B------:R-:W-:Y:S02]  /*30c80*/  SEL R24, R46, R11, P0 ;  /* 0x0000000b2e187207 */ /* 0x000fe40000000000 */
[----:B------:R-:W-:Y:S02]  /*30c90*/  SEL R25, R12, R39, P0 ;  /* 0x000000270c197207 */ /* 0x000fe40000000000 */
[----:B------:R-:W-:Y:S01]  /*30ca0*/  SEL R28, R39, R12, P0 ;  /* 0x0000000c271c7207 */ /* 0x000fe20000000000 */
[----:B------:R-:W-:Y:S01]  /*30cb0*/  IMAD.MOV.U32 R12, RZ, RZ, R0 ;  /* 0x000000ffff0c7224 */ /* 0x000fe200078e0000 */
[----:B------:R-:W-:Y:S02]  /*30cc0*/  MOV R11, 0x1c1f ;  /* 0x00001c1f000b7802 */ /* 0x000fe40000000f00 */
[----:B------:R-:W-:-:S02]  /*30cd0*/  SEL R7, R120, R27, P0 ;  /* 0x0000001b78077207 */ /* 0x000fc40000000000 */
[----:B------:R-:W-:-:S07]  /*30ce0*/  SEL R9, R41, R42, P0 ;  /* 0x0000002a29097207 */ /* 0x000fce0000000000 */
[----:B01---5:R-:W-:Y:S05]  /*30cf0*/  WARPSYNC.COLLECTIVE R15, `(.L_x_5354) ;  /* 0x000000000f087348 */ /* 0x023fea0003c00000 */
[----:B------:R2:W3:Y:S02]  /*30d00*/  SHFL.IDX P6, R14, R13, R12, R11 ;  /* 0x0000000c0d0e7389 */ /* 0x0004e400000c000b */
[----:B0123-5:R-:W-:Y:S01]  /*30d10*/  ENDCOLLECTIVE ;  /* 0x000000000000791b */ /* 0x02ffe20003800000 */
.L_x_5354:
        /* <DEDUP_REMOVED lines=19> */
.L_x_5355:
        /* <DEDUP_REMOVED lines=18> */
.L_x_5356:
        /* <DEDUP_REMOVED lines=18> */
.L_x_5357:
[----:B------:R-:W-:Y:S02]  /*31090*/  SEL R70, R87, R70, P0 ;  /* 0x0000004657467207 */ /* 0x000fe40000000000 */
[----:B------:R-:W-:Y:S02]  /*310a0*/  SEL R63, R78, R99, P0 ;  /* 0x000000634e3f7207 */ /* 0x000fe40000000000 */
[----:B------:R-:W-:Y:S02]  /*310b0*/  SEL R78, R99, R78, P0 ;  /* 0x0000004e634e7207 */ /* 0x000fe40000000000 */
[----:B------:R-:W-:Y:S02]  /*310c0*/  SEL R4, R6, R5, P0 ;  /* 0x0000000506047207 */ /* 0x000fe40000000000 */
[----:B------:R-:W-:Y:S01]  /*310d0*/  SEL R6, R5, R6, P0 ;  /* 0x0000000605067207 */ /* 0x000fe20000000000 */
[----:B------:R-:W-:Y:S02]  /*310e0*/  IMAD.MOV.U32 R13, RZ, RZ, R9 ;  /* 0x000000ffff0d7224 */ /* 0x000fe400078e0009 */
[----:B------:R-:W-:-:S02]  /*310f0*/  IMAD.MOV.U32 R12, RZ, RZ, R0 ;  /* 0x000000ffff0c7224 */ /* 0x000fc400078e0000 */
[----:B------:R-:W-:-:S07]  /*31100*/  IMAD.MOV.U32 R7, RZ, RZ, R14 ;  /* 0x000000ffff077224 */ /* 0x000fce00078e000e */
[----:B------:R-:W-:Y:S05]  /*31110*/  WARPSYNC.COLLECTIVE R15, `(.L_x_5358) ;  /* 0x000000000f087348 */ /* 0x000fea0003c00000 */
[----:B------:R0:W1:Y:S02]  /*31120*/  SHFL.IDX P6, R14, R13, R12, R11 ;  /* 0x0000000c0d0e7389 */ /* 0x00006400000c000b */
[----:B01----:R-:W-:Y:S01]  /*31130*/  ENDCOLLECTIVE ;  /* 0x000000000000791b */ /* 0x003fe20003800000 */
.L_x_5358:
        /* <DEDUP_REMOVED lines=8> */
.L_x_5359:
[----:B------:R-:W-:Y:S02]  /*311c0*/  IMAD.MOV.U32 R13, RZ, RZ, R21 ;  /* 0x000000ffff0d7224 */ /* 0x000fe400078e0015 */
[----:B------:R-:W-:Y:S02]  /*311d0*/  IMAD.MOV.U32 R12, RZ, RZ, R0 ;  /* 0x000000ffff0c7224 */ /* 0x000fe400078e0000 */
[----:B------:R-:W-:-:S07]  /*311e0*/  IMAD.MOV.U32 R9, RZ, RZ, R14 ;  /* 0x000000ffff097224 */ /* 0x000fce00078e000e */
[----:B------:R-:W-:Y:S05]  /*311f0*/  WARPSYNC.COLLECTIVE R15, `(.L_x_5360) ;  /* 0x000000000f087348 */ /* 0x000fea0003c00000 */
[----:B------:R0:W1:Y:S02]  /*31200*/  SHFL.IDX P6, R14, R13, R12, R11 ;  /* 0x0000000c0d0e7389 */ /* 0x00006400000c000b */
[----:B01----:R-:W-:Y:S01]  /*31210*/  ENDCOLLECTIVE ;  /* 0x000000000000791b */ /* 0x003fe20003800000 */
.L_x_5360:
        /* <DEDUP_REMOVED lines=8> */
.L_x_5361:
[----:B------:R-:W-:Y:S01]  /*312a0*/  IMAD.MOV.U32 R13, RZ, RZ, R25 ;  /* 0x000000ffff0d7224 */ /* 0x000fe200078e0019 */
[----:B------:R-:W-:Y:S01]  /*312b0*/  MOV R12, R0 ;  /* 0x00000000000c7202 */ /* 0x000fe20000000f00 */
[----:B------:R-:W-:-:S07]  /*312c0*/  IMAD.MOV.U32 R21, RZ, RZ, R14 ;  /* 0x000000ffff157224 */ /* 0x000fce00078e000e */
[----:B------:R-:W-:Y:S05]  /*312d0*/  WARPSYNC.COLLECTIVE R15, `(.L_x_5362) ;  /* 0x000000000f087348 */ /* 0x000fea0003c00000 */
[----:B------:R0:W1:Y:S02]  /*312e0*/  SHFL.IDX P6, R14, R13, R12, R11 ;  /* 0x0000000c0d0e7389 */ /* 0x00006400000c000b */
[----:B01----:R-:W-:Y:S01]  /*312f0*/  ENDCOLLECTIVE ;  /* 0x000000000000791b */ /* 0x003fe20003800000 */
.L_x_5362:
        /* <DEDUP_REMOVED lines=8> */
.L_x_5363:
[----:B------:R-:W-:Y:S01]  /*31380*/  MOV R13, R27 ;  /* 0x0000001b000d7202 */ /* 0x000fe20000000f00 */
[----:B------:R-:W-:Y:S02]  /*31390*/  IMAD.MOV.U32 R12, RZ, RZ, R0 ;  /* 0x000000ffff0c7224 */ /* 0x000fe400078e0000 */
[----:B------:R-:W-:-:S07]  /*313a0*/  IMAD.MOV.U32 R25, RZ, RZ, R14 ;  /* 0x000000ffff197224 */ /* 0x000fce00078e000e */
[----:B------:R-:W-:Y:S05]  /*313b0*/  WARPSYNC.COLLECTIVE R15, `(.L_x_5364) ;  /* 0x000000000f087348 */ /* 0x000fea0003c00000 */
[----:B------:R0:W1:Y:S02]  /*313c0*/  SHFL.IDX P6, R14, R13, R12, R11 ;  /* 0x0000000c0d0e7389 */ /* 0x00006400000c000b */
[----:B01----:R-:W-:Y:S01]  /*313d0*/  ENDCOLLECTIVE ;  /* 0x000000000000791b */ /* 0x003fe20003800000 */
.L_x_5364:
        /* <DEDUP_REMOVED lines=8> */
.L_x_5365:
[----:B------:R-:W-:Y:S02]  /*31460*/  IMAD.MOV.U32 R13, RZ, RZ, R29 ;  /* 0x000000ffff0d7224 */ /* 0x000fe400078e001d */
[----:B------:R-:W-:Y:S01]  /*31470*/  IMAD.MOV.U32 R12, RZ, RZ, R0 ;  /* 0x000000ffff0c7224 */ /* 0x000fe200078e0000 */
[----:B------:R-:W-:-:S07]  /*31480*/  MOV R27, R14 ;  /* 0x0000000e001b7202 */ /* 0x000fce0000000f00 */
[----:B------:R-:W-:Y:S05]  /*31490*/  WARPSYNC.COLLECTIVE R15, `(.L_x_5366) ;  /* 0x000000000f087348 */ /* 0x000fea0003c00000 */
[----:B------:R0:W1:Y:S02]  /*314a0*/  SHFL.IDX P6, R14, R13, R12, R11 ;  /* 0x0000000c0d0e7389 */ /* 0x00006400000c000b */
[----:B01----:R-:W-:Y:S01]  /*314b0*/  ENDCOLLECTIVE ;  /* 0x000000000000791b */ /* 0x003fe20003800000 */
.L_x_5366:
        /* <DEDUP_REMOVED lines=8> */
.L_x_5367:
[----:B------:R-:W-:Y:S02]  /*31540*/  IMAD.MOV.U32 R13, RZ, RZ, R31 ;  /* 0x000000ffff0d7224 */ /* 0x000fe400078e001f */
[----:B------:R-:W-:Y:S02]  /*31550*/  IMAD.MOV.U32 R12, RZ, RZ, R0 ;  /* 0x000000ffff0c7224 */ /* 0x000fe400078e0000 */
[----:B------:R-:W-:-:S07]  /*31560*/  IMAD.MOV.U32 R40, RZ, RZ, R14 ;  /* 0x000000ffff287224 */ /* 0x000fce00078e000e */
[----:B------:R-:W-:Y:S05]  /*31570*/  WARPSYNC.COLLECTIVE R15, `(.L_x_5368) ;  /* 0x000000000f087348 */ /* 0x000fea0003c00000 */
[----:B------:R0:W1:Y:S02]  /*31580*/  SHFL.IDX P6, R14, R13, R12, R11 ;  /* 0x0000000c0d0e7389 */ /* 0x00006400000c000b */
[----:B01----:R-:W-:Y:S01]  /*31590*/  ENDCOLLECTIVE ;  /* 0x000000000000791b */ /* 0x003fe20003800000 */
.L_x_5368:
[----:B------:R-:W-:Y:S01]  /*315a0*/  MOV R13, R42 ;  /* 0x0000002a000d7202 */ /* 0x000fe20000000f00 */
[----:B------:R-:W-:Y:S02]  /*315b0*/  IMAD.MOV.U32 R12, RZ, RZ, R3 ;  /* 0x000000ffff0c7224 */ /* 0x000fe400078e0003 */
[----:B------:R-:W-:-:S07]  /*315c0*/  IMAD.MOV.U32 R31, RZ, RZ, R14 ;  /* 0x000000ffff1f7224 */ /* 0x000fce00078e000e */
[----:B------:R-:W-:Y:S05]  /*315d0*/  WARPSYNC.COLLECTIVE R15, `(.L_x_5369) ;  /* 0x000000000f087348 */ /* 0x000fea0003c00000 */
[----:B------:R0:W1:Y:S02]  /*315e0*/  SHFL.IDX P6, R14, R13, R12, R11 ;  /* 0x0000000c0d0e7389 */ /* 0x00006400000c000b */
[----:B01----:R-:W-:Y:S01]  /*315f0*/  ENDCOLLECTIVE ;  /* 0x000000000000791b */ /* 0x003fe20003800000 */
.L_x_5369:
[----:B------:R-:W-:Y:S02]  /*31600*/  IMAD.MOV.U32 R13, RZ, RZ, R33 ;  /* 0x000000ffff0d7224 */ /* 0x000fe400078e0021 */
[----:B------:R-:W-:Y:S02]  /*31610*/  IMAD.MOV.U32 R12, RZ, RZ, R0 ;  /* 0x000000ffff0c7224 */ /* 0x000fe400078e0000 */
[----:B------:R-:W-:-:S07]  /*31620*/  IMAD.MOV.U32 R42, RZ, RZ, R14 ;  /* 0x000000ffff2a7224 */ /* 0x000fce00078e000e */
[----:B------:R-:W-:Y:S05]  /*31630*/  WARPSYNC.COLLECTIVE R15, `(.L_x_5370) ;  /* 0x000000000f087348 */ /* 0x000fea0003c00000 */
[----:B------:R0:W1:Y:S02]  /*31640*/  SHFL.IDX P6, R14, R13, R12, R11 ;  /* 0x0000000c0d0e7389 */ /* 0x00006400000c000b */
[----:B01----:R-:W-:Y:S01]  /*31650*/  ENDCOLLECTIVE ;  /* 0x000000000000791b */ /* 0x003fe20003800000 */
.L_x_5370:
[----:B------:R-:W-:Y:S02]  /*31660*/  IMAD.MOV.U32 R13, RZ, RZ, R44 ;  /* 0x000000ffff0d7224 */ /* 0x000fe400078e002c */
[----:B------:R-:W-:Y:S01]  /*31670*/  IMAD.MOV.U32 R12, RZ, RZ, R3 ;  /* 0x000000ffff0c7224 */ /* 0x000fe200078e0003 */
[----:B------:R-:W-:-:S07]  /*31680*/  MOV R33, R14 ;  /* 0x0000000e00217202 */ /* 0x000fce0000000f00 */
[----:B------:R-:W-:Y:S05]  /*31690*/  WARPSYNC.COLLECTIVE R15, `(.L_x_5371) ;  /* 0x000000000f087348 */ /* 0x000fea0003c00000 */
[----:B------:R0:W1:Y:S02]  /*316a0*/  SHFL.IDX P6, R14, R13, R12, R11 ;  /* 0x0000000c0d0e7389 */ /* 0x00006400000c000b */
[----:B01----:R-:W-:Y:S01]  /*316b0*/  ENDCOLLECTIVE ;  /* 0x000000000000791b */ /* 0x003fe20003800000 */
.L_x_5371:
[----:B------:R-:W-:Y:S01]  /*316c0*/  IMAD.MOV.U32 R13, RZ, RZ, R35 ;  /* 0x000000ffff0d7224 */ /* 0x000fe200078e0023 */
[----:B------:R-:W-:Y:S01]  /*316d0*/  MOV R12, R0 ;  /* 0x00000000000c7202 */ /* 0x000fe20000000f00 */
[----:B------:R-:W-:-:S07]  /*316e0*/  IMAD.MOV.U32 R44, RZ, RZ, R14 ;  /* 0x000000ffff2c7224 */ /* 0x000fce00078e000e */
[----:B------:R-:W-:Y:S05]  /*316f0*/  WARPSYNC.COLLECTIVE R15, `(.L_x_5372) ;  /* 0x000000000f087348 */ /* 0x000fea0003c00000 */
[----:B------:R0:W1:Y:S02]  /*31700*/  SHFL.IDX P6, R14, R13, R12, R11 ;  /* 0x0000000c0d0e7389 */ /* 0x00006400000c000b */
[----:B01----:R-:W-:Y:S01]  /*31710*/  ENDCOLLECTIVE ;  /* 0x000000000000791b */ /* 0x003fe20003800000 */
.L_x_5372:
[----:B------:R-:W-:Y:S02]  /*31720*/  IMAD.MOV.U32 R13, RZ, RZ, R46 ;  /* 0x000000ffff0d7224 */ /* 0x000fe400078e002e */
[----:B------:R-:W-:Y:S02]  /*31730*/  IMAD.MOV.U32 R12, RZ, RZ, R3 ;  /* 0x000000ffff0c7224 */ /* 0x000fe400078e0003 */
[----:B------:R-:W-:-:S07]  /*31740*/  IMAD.MOV.U32 R35, RZ, RZ, R14 ;  /* 0x000000ffff237224 */ /* 0x000fce00078e000e */
[----:B------:R-:W-:Y:S05]  /*31750*/  WARPSYNC.COLLECTIVE R15, `(.L_x_5373) ;  /* 0x000000000f087348 */ /* 0x000fea0003c00000 */
[----:B------:R0:W1:Y:S02]  /*31760*/  SHFL.IDX P6, R14, R13, R12, R11 ;  /* 0x0000000c0d0e7389 */ /* 0x00006400000c000b */
[----:B01----:R-:W-:Y:S01]  /*31770*/  ENDCOLLECTIVE ;  /* 0x000000000000791b */ /* 0x003fe20003800000 */
.L_x_5373:
[----:B------:R-:W-:Y:S01]  /*31780*/  MOV R13, R37 ;  /* 0x00000025000d7202 */ /* 0x000fe20000000f00 */
[----:B------:R-:W-:Y:S02]  /*31790*/  IMAD.MOV.U32 R12, RZ, RZ, R0 ;  /* 0x000000ffff0c7224 */ /* 0x000fe400078e0000 */
[----:B------:R-:W-:-:S07]  /*317a0*/  IMAD.MOV.U32 R46, RZ, RZ, R14 ;  /* 0x000000ffff2e7224 */ /* 0x000fce00078e000e */
[----:B------:R-:W-:Y:S05]  /*317b0*/  WARPSYNC.COLLECTIVE R15, `(.L_x_5374) ;  /* 0x000000000f087348 */ /* 0x000fea0003c00000 */
[----:B------:R0:W1:Y:S02]  /*317c0*/  SHFL.IDX P6, R14, R13, R12, R11 ;  /* 0x0000000c0d0e7389 */ /* 0x00006400000c000b */
[----:B01----:R-:W-:Y:S01]  /*317d0*/  ENDCOLLECTIVE ;  /* 0x000000000000791b */ /* 0x003fe20003800000 */
.L_x_5374:
[----:B------:R-:W-:Y:S01]  /*317e0*/  IMAD.MOV.U32 R13, RZ, RZ, R48 ;  /* 0x000000ffff0d7224 */ /* 0x000fe200078e0030 */
[----:B------:R-:W-:Y:S01]  /*317f0*/  SEL R48, R33, R44, P0 ;  /* 0x0000002c21307207 */ /* 0x000fe20000000000 */
[----:B------:R-:W-:Y:S02]  /*31800*/  IMAD.MOV.U32 R12, RZ, RZ, R3 ;  /* 0x000000ffff0c7224 */ /* 0x000fe400078e0003 */
[----:B------:R-:W-:-:S07]  /*31810*/  IMAD.MOV.U32 R37, RZ, RZ, R14 ;  /* 0x000000ffff257224 */ /* 0x000fce00078e000e */
[----:B------:R-:W-:Y:S05]  /*31820*/  WARPSYNC.COLLECTIVE R15, `(.L_x_5375) ;  /* 0x000000000f087348 */ /* 0x000fea0003c00000 */
[----:B------:R0:W1:Y:S02]  /*31830*/  SHFL.IDX P6, R14, R13, R12, R11 ;  /* 0x0000000c0d0e7389 */ /* 0x00006400000c000b */
[----:B01----:R-:W-:Y:S01]  /*31840*/  ENDCOLLECTIVE ;  /* 0x000000000000791b */ /* 0x003fe20003800000 */
.L_x_5375:
[----:B------:R-:W-:Y:S02]  /*31850*/  IMAD.MOV.U32 R13, RZ, RZ, R39 ;  /* 0x000000ffff0d7224 */ /* 0x000fe400078e0027 */
[----:B------:R-:W-:Y:S01]  /*31860*/  IMAD.MOV.U32 R12, RZ, RZ, R0 ;  /* 0x000000ffff0c7224 */ /* 0x000fe200078e0000 */
[----:B------:R-:W-:-:S07]  /*31870*/  MOV R58, R14 ;  /* 0x0000000e003a7202 */ /* 0x000fce0000000f00 */
[----:B------:R-:W-:Y:S05]  /*31880*/  WARPSYNC.COLLECTIVE R15, `(.L_x_5376) ;  /* 0x000000000f087348 */ /* 0x000fea0003c00000 */
[----:B------:R0:W1:Y:S02]  /*31890*/  SHFL.IDX P6, R14, R13, R12, R11 ;  /* 0x0000000c0d0e7389 */ /* 0x00006400000c000b */
[----:B01----:R-:W-:Y:S01]  /*318a0*/  ENDCOLLECTIVE ;  /* 0x000000000000791b */ /* 0x003fe20003800000 */
.L_x_5376:
        /* <DEDUP_REMOVED lines=9> */
.L_x_5377:
[----:B------:R-:W-:Y:S02]  /*31940*/  IMAD.MOV.U32 R13, RZ, RZ, R41 ;  /* 0x000000ffff0d7224 */ /* 0x000fe400078e0029 */
[----:B------:R-:W-:Y:S02]  /*31950*/  IMAD.MOV.U32 R12, RZ, RZ, R0 ;  /* 0x000000ffff0c7224 */ /* 0x000fe400078e0000 */
[----:B------:R-:W-:-:S07]  /*31960*/  IMAD.MOV.U32 R39, RZ, RZ, R14 ;  /* 0x000000ffff277224 */ /* 0x000fce00078e000e */
[----:B------:R-:W-:Y:S05]  /*31970*/  WARPSYNC.COLLECTIVE R15, `(.L_x_5378) ;  /* 0x000000000f087348 */ /* 0x000fea0003c00000 */
[----:B------:R0:W1:Y:S02]  /*31980*/  SHFL.IDX P6, R14, R13, R12, R11 ;  /* 0x0000000c0d0e7389 */ /* 0x00006400000c000b */
[----:B01----:R-:W-:Y:S01]  /*31990*/  ENDCOLLECTIVE ;  /* 0x000000000000791b */ /* 0x003fe20003800000 */
.L_x_5378:
[----:B------:R-:W-:Y:S01]  /*319a0*/  MOV R13, R54 ;  /* 0x00000036000d7202 */ /* 0x000fe20000000f00 */
[----:B------:R-:W-:Y:S02]  /*319b0*/  IMAD.MOV.U32 R12, RZ, RZ, R3 ;  /* 0x000000ffff0c7224 */ /* 0x000fe400078e0003 */
[----:B------:R-:W-:-:S07]  /*319c0*/  IMAD.MOV.U32 R41, RZ, RZ, R14 ;  /* 0x000000ffff297224 */ /* 0x000fce00078e000e */
[----:B------:R-:W-:Y:S05]  /*319d0*/  WARPSYNC.COLLECTIVE R15, `(.L_x_5379) ;  /* 0x000000000f087348 */ /* 0x000fea0003c00000 */
[----:B------:R0:W1:Y:S02]  /*319e0*/  SHFL.IDX P6, R14, R13, R12, R11 ;  /* 0x0000000c0d0e7389 */ /* 0x00006400000c000b */
[----:B01----:R-:W-:Y:S01]  /*319f0*/  ENDCOLLECTIVE ;  /* 0x000000000000791b */ /* 0x003fe20003800000 */
.L_x_5379:
[----:B------:R-:W-:Y:S02]  /*31a00*/  IMAD.MOV.U32 R13, RZ, RZ, R43 ;  /* 0x000000ffff0d7224 */ /* 0x000fe400078e002b */
[----:B------:R-:W-:Y:S02]  /*31a10*/  IMAD.MOV.U32 R12, RZ, RZ, R0 ;  /* 0x000000ffff0c7224 */ /* 0x000fe400078e0000 */
[----:B------:R-:W-:-:S07]  /*31a20*/  IMAD.MOV.U32 R54, RZ, RZ, R14 ;  /* 0x000000ffff367224 */ /* 0x000fce00078e000e */
[----:B------:R-:W-:Y:S05]  /*31a30*/  WARPSYNC.COLLECTIVE R15, `(.L_x_5380) ;  /* 0x000000000f087348 */ /* 0x000fea0003c00000 */
[----:B------:R0:W1:Y:S02]  /*31a40*/  SHFL.IDX P6, R14, R13, R12, R11 ;  /* 0x0000000c0d0e7389 */ /* 0x00006400000c000b */
[----:B01----:R-:W-:Y:S01]  /*31a50*/  ENDCOLLECTIVE ;  /* 0x000000000000791b */ /* 0x003fe20003800000 */
.L_x_5380:
[----:B------:R-:W-:Y:S02]  /*31a60*/  SEL R5, R41, R54, P0 ;  /* 0x0000003629057207 */ /* 0x000fe40000000000 */
[----:B------:R-:W-:Y:S01]  /*31a70*/  SEL R7, R54, R41, P0 ;  /* 0x0000002936077207 */ /* 0x000fe20000000000 */
        /* <DEDUP_REMOVED lines=8> */
.L_x_5381:
[----:B------:R-:W-:Y:S01]  /*31b00*/  MOV R13, R45 ;  /* 0x0000002d000d7202 */ /* 0x000fe20000000f00 */
[----:B------:R-:W-:Y:S02]  /*31b10*/  IMAD.MOV.U32 R12, RZ, RZ, R0 ;  /* 0x000000ffff0c7224 */ /* 0x000fe400078e0000 */
[----:B------:R-:W-:-:S07]  /*31b20*/  IMAD.MOV.U32 R2, RZ, RZ, R14 ;  /* 0x000000ffff027224 */ /* 0x000fce00078e000e */
[----:B------:R-:W-:Y:S05]  /*31b30*/  WARPSYNC.COLLECTIVE R15, `(.L_x_5382) ;  /* 0x000000000f087348 */ /* 0x000fea0003c00000 */
[----:B------:R0:W1:Y:S02]  /*31b40*/  SHFL.IDX P6, R14, R13, R12, R11 ;  /* 0x0000000c0d0e7389 */ /* 0x00006400000c000b */
[----:B01----:R-:W-:Y:S01]  /*31b50*/  ENDCOLLECTIVE ;  /* 0x000000000000791b */ /* 0x003fe20003800000 */
.L_x_5382:
[----:B------:R-:W-:Y:S01]  /*31b60*/  SEL R9, R43, R2, P0 ;  /* 0x000000022b097207 */ /* 0x000fe20000000000 */
        /* <DEDUP_REMOVED lines=8> */
.L_x_5383:
[----:B------:R-:W-:Y:S02]  /*31bf0*/  IMAD.MOV.U32 R13, RZ, RZ, R47 ;  /* 0x000000ffff0d7224 */ /* 0x000fe400078e002f */
[----:B------:R-:W-:Y:S02]  /*31c00*/  IMAD.MOV.U32 R12, RZ, RZ, R0 ;  /* 0x000000ffff0c7224 */ /* 0x000fe400078e0000 */
[----:B------:R-:W-:-:S07]  /*31c10*/  IMAD.MOV.U32 R20, RZ, RZ, R14 ;  /* 0x000000ffff147224 */ /* 0x000fce00078e000e */
[----:B------:R-:W-:Y:S05]  /*31c20*/  WARPSYNC.COLLECTIVE R15, `(.L_x_5384) ;  /* 0x000000000f087348 */ /* 0x000fea0003c00000 */
[----:B------:R0:W1:Y:S02]  /*31c30*/  SHFL.IDX P6, R14, R13, R12, R11 ;  /* 0x0000000c0d0e7389 */ /* 0x00006400000c000b */
[----:B01----:R-:W-:Y:S01]  /*31c40*/  ENDCOLLECTIVE ;  /* 0x000000000000791b */ /* 0x003fe20003800000 */
.L_x_5384:
        /* <DEDUP_REMOVED lines=8> */
.L_x_5385:
[----:B------:R-:W-:Y:S01]  /*31cd0*/  MOV R13, R49 ;  /* 0x00000031000d7202 */ /* 0x000fe20000000f00 */
[----:B------:R-:W-:Y:S02]  /*31ce0*/  IMAD.MOV.U32 R12, RZ, RZ, R0 ;  /* 0x000000ffff0c7224 */ /* 0x000fe400078e0000 */
[----:B------:R-:W-:-:S07]  /*31cf0*/  IMAD.MOV.U32 R64, RZ, RZ, R14 ;  /* 0x000000ffff407224 */ /* 0x000fce00078e000e */
[----:B------:R-:W-:Y:S05]  /*31d00*/  WARPSYNC.COLLECTIVE R15, `(.L_x_5386) ;  /* 0x000000000f087348 */ /* 0x000fea0003c00000 */
[----:B------:R0:W1:Y:S02]  /*31d10*/  SHFL.IDX P6, R14, R13, R12, R11 ;  /* 0x0000000c0d0e7389 */ /* 0x00006400000c000b */
[----:B01----:R-:W-:Y:S01]  /*31d20*/  ENDCOLLECTIVE ;  /* 0x000000000000791b */ /* 0x003fe20003800000 */
.L_x_5386:
[----:B------:R-:W-:Y:S01]  /*31d30*/  IMAD.MOV.U32 R13, RZ, RZ, R66 ;  /* 0x000000ffff0d7224 */ /* 0x000fe200078e0042 */
[----:B------:R-:W-:Y:S01]  /*31d40*/  MOV R12, R3 ;  /* 0x00000003000c7202 */ /* 0x000fe20000000f00 */
[----:B------:R-:W-:-:S07]  /*31d50*/  IMAD.MOV.U32 R49, RZ, RZ, R14 ;  /* 0x000000ffff317224 */ /* 0x000fce00078e000e */
[----:B------:R-:W-:Y:S05]  /*31d60*/  WARPSYNC.COLLECTIVE R15, `(.L_x_5387) ;  /* 0x000000000f087348 */ /* 0x000fea0003c00000 */
[----:B------:R0:W1:Y:S02]  /*31d70*/  SHFL.IDX P6, R14, R13, R12, R11 ;  /* 0x0000000c0d0e7389 */ /* 0x00006400000c000b */
[----:B01----:R-:W-:Y:S01]  /*31d80*/  ENDCOLLECTIVE ;  /* 0x000000000000791b */ /* 0x003fe20003800000 */
.L_x_5387:
[----:B------:R-:W-:Y:S02]  /*31d90*/  IMAD.MOV.U32 R13, RZ, RZ, R51 ;  /* 0x000000ffff0d7224 */ /* 0x000fe400078e0033 */
[----:B------:R-:W-:Y:S02]  /*31da0*/  IMAD.MOV.U32 R12, RZ, RZ, R0 ;  /* 0x000000ffff0c7224 */ /* 0x000fe400078e0000 */
[----:B------:R-:W-:-:S07]  /*31db0*/  IMAD.MOV.U32 R66, RZ, RZ, R14 ;  /* 0x000000ffff427224 */ /* 0x000fce00078e000e */
[----:B------:R-:W-:Y:S05]  /*31dc0*/  WARPSYNC.COLLECTIVE R15, `(.L_x_5388) ;  /* 0x000000000f087348 */ /* 0x000fea0003c00000 */
[----:B------:R0:W1:Y:S02]  /*31dd0*/  SHFL.IDX P6, R14, R13, R12, R11 ;  /* 0x0000000c0d0e7389 */ /* 0x00006400000c000b */
[----:B01----:R-:W-:Y:S01]  /*31de0*/  ENDCOLLECTIVE ;  /* 0x000000000000791b */ /* 0x003fe20003800000 */
.L_x_5388:
        /* <DEDUP_REMOVED lines=8> */
.L_x_5389:
[----:B------:R-:W-:Y:S01]  /*31e70*/  MOV R13, R55 ;  /* 0x00000037000d7202 */ /* 0x000fe20000000f00 */
[----:B------:R-:W-:Y:S02]  /*31e80*/  IMAD.MOV.U32 R12, RZ, RZ, R0 ;  /* 0x000000ffff0c7224 */ /* 0x000fe400078e0000 */
[----:B------:R-:W-:-:S07]  /*31e90*/  IMAD.MOV.U32 R68, RZ, RZ, R14 ;  /* 0x000000ffff447224 */ /* 0x000fce00078e000e */
[----:B------:R-:W-:Y:S05]  /*31ea0*/  WARPSYNC.COLLECTIVE R15, `(.L_x_5390) ;  /* 0x000000000f087348 */ /* 0x000fea0003c00000 */
[----:B------:R0:W1:Y:S02]  /*31eb0*/  SHFL.IDX P6, R14, R13, R12, R11 ;  /* 0x0000000c0d0e7389 */ /* 0x00006400000c000b */
[----:B01----:R-:W-:Y:S01]  /*31ec0*/  ENDCOLLECTIVE ;  /* 0x000000000000791b */ /* 0x003fe20003800000 */
.L_x_5390:
[----:B------:R-:W-:Y:S02]  /*31ed0*/  SEL R37, R51, R68, P0 ;  /* 0x0000004433257207 */ /* 0x000fe40000000000 */
[----:B------:R-:W-:Y:S01]  /*31ee0*/  SEL R39, R68, R51, P0 ;  /* 0x0000003344277207 */ /* 0x000fe20000000000 */
[----:B------:R-:W-:Y:S01]  /*31ef0*/  IMAD.MOV.U32 R13, RZ, RZ, R70 ;  /* 0x000000ffff0d7224 */ /* 0x000fe200078e0046 */
[----:B------:R-:W-:Y:S01]  /*31f00*/  MOV R12, R3 ;  /* 0x00000003000c7202 */ /* 0x000fe20000000f00 */
[----:B------:R-:W-:-:S07]  /*31f10*/  IMAD.MOV.U32 R55, RZ, RZ, R14 ;  /* 0x000000ffff377224 */ /* 0x000fce00078e000e */
[----:B------:R-:W-:Y:S05]  /*31f20*/  WARPSYNC.COLLECTIVE R15, `(.L_x_5391) ;  /* 0x000000000f087348 */ /* 0x000fea0003c00000 */
[----:B------:R0:W1:Y:S02]  /*31f30*/  SHFL.IDX P6, R14, R13, R12, R11 ;  /* 0x0000000c0d0e7389 */ /* 0x00006400000c000b */
[----:B01----:R-:W-:Y:S01]  /*31f40*/  ENDCOLLECTIVE ;  /* 0x000000000000791b */ /* 0x003fe20003800000 */
.L_x_5391:
[----:B------:R-:W-:Y:S02]  /*31f50*/  IMAD.MOV.U32 R13, RZ, RZ, R57 ;  /* 0x000000ffff0d7224 */ /* 0x000fe400078e0039 */
[----:B------:R-:W-:Y:S02]  /*31f60*/  IMAD.MOV.U32 R12, RZ, RZ, R0 ;  /* 0x000000ffff0c7224 */ /* 0x000fe400078e0000 */
[----:B------:R-:W-:-:S07]  /*31f70*/  IMAD.MOV.U32 R70, RZ, RZ, R14 ;  /* 0x000000ffff467224 */ /* 0x000fce00078e000e */
[----:B------:R-:W-:Y:S05]  /*31f80*/  WARPSYNC.COLLECTIVE R15, `(.L_x_5392) ;  /* 0x000000000f087348 */ /* 0x000fea0003c00000 */
[----:B------:R0:W1:Y:S02]  /*31f90*/  SHFL.IDX P6, R14, R13, R12, R11 ;  /* 0x0000000c0d0e7389 */ /* 0x00006400000c000b */
[----:B01----:R-:W-:Y:S01]  /*31fa0*/  ENDCOLLECTIVE ;  /* 0x000000000000791b */ /* 0x003fe20003800000 */
.L_x_5392:
[----:B------:R-:W-:Y:S02]  /*31fb0*/  IMAD.MOV.U32 R13, RZ, RZ, R72 ;  /* 0x000000ffff0d7224 */ /* 0x000fe400078e0048 */
[----:B------:R-:W-:Y:S01]  /*31fc0*/  IMAD.MOV.U32 R12, RZ, RZ, R3 ;  /* 0x000000ffff0c7224 */ /* 0x000fe200078e0003 */
[----:B------:R-:W-:-:S07]  /*31fd0*/  MOV R57, R14 ;  /* 0x0000000e00397202 */ /* 0x000fce0000000f00 */
[----:B------:R-:W-:Y:S05]  /*31fe0*/  WARPSYNC.COLLECTIVE R15, `(.L_x_5393) ;  /* 0x000000000f087348 */ /* 0x000fea0003c00000 */
[----:B------:R0:W1:Y:S02]  /*31ff0*/  SHFL.IDX P6, R14, R13, R12, R11 ;  /* 0x0000000c0d0e7389 */ /* 0x00006400000c000b */
[----:B01----:R-:W-:Y:S01]  /*32000*/  ENDCOLLECTIVE ;  /* 0x000000000000791b */ /* 0x003fe20003800000 */
.L_x_5393:
[----:B------:R-:W-:Y:S01]  /*32010*/  MOV R13, R59 ;  /* 0x0000003b000d7202 */ /* 0x000fe20000000f00 */
[----:B------:R-:W-:Y:S02]  /*32020*/  IMAD.MOV.U32 R12, RZ, RZ, R0 ;  /* 0x000000ffff0c7224 */ /* 0x000fe400078e0000 */
[----:B------:R-:W-:-:S07]  /*32030*/  IMAD.MOV.U32 R72, RZ, RZ, R14 ;  /* 0x000000ffff487224 */ /* 0x000fce00078e000e */
[----:B------:R-:W-:Y:S05]  /*32040*/  WARPSYNC.COLLECTIVE R15, `(.L_x_5394) ;  /* 0x000000000f087348 */ /* 0x000fea0003c00000 */
[----:B------:R0:W1:Y:S02]  /*32050*/  SHFL.IDX P6, R14, R13, R12, R11 ;  /* 0x0000000c0d0e7389 */ /* 0x00006400000c000b */
[----:B01----:R-:W-:Y:S01]  /*32060*/  ENDCOLLECTIVE ;  /* 0x000000000000791b */ /* 0x003fe20003800000 */
.L_x_5394:
[----:B------:R-:W-:Y:S01]  /*32070*/  SEL R41, R57, R72, P0 ;  /* 0x0000004839297207 */ /* 0x000fe20000000000 */
[----:B------:R-:W-:Y:S01]  /*32080*/  IMAD.MOV.U32 R13, RZ, RZ, R74 ;  /* 0x000000ffff0d7224 */ /* 0x000fe200078e004a */
[----:B------:R-:W-:Y:S01]  /*32090*/  MOV R12, R3 ;  /* 0x00000003000c7202 */ /* 0x000fe20000000f00 */
[----:B------:R-:W-:-:S07]  /*320a0*/  IMAD.MOV.U32 R59, RZ, RZ, R14 ;  /* 0x000000ffff3b7224 */ /* 0x000fce00078e000e */
[----:B------:R-:W-:Y:S05]  /*320b0*/  WARPSYNC.COLLECTIVE R15, `(.L_x_5395) ;  /* 0x000000000f087348 */ /* 0x000fea0003c00000 */
[----:B------:R0:W1:Y:S02]  /*320c0*/  SHFL.IDX P6, R14, R13, R12, R11 ;  /* 0x0000000c0d0e7389 */ /* 0x00006400000c000b */
[----:B01----:R-:W-:Y:S01]  /*320d0*/  ENDCOLLECTIVE ;  /* 0x000000000000791b */ /* 0x003fe20003800000 */
.L_x_5395:
[----:B------:R-:W-:Y:S02]  /*320e0*/  IMAD.MOV.U32 R13, RZ, RZ, R61 ;  /* 0x000000ffff0d7224 */ /* 0x000fe400078e003d */
[----:B------:R-:W-:Y:S02]  /*320f0*/  IMAD.MOV.U32 R12, RZ, RZ, R0 ;  /* 0x000000ffff0c7224 */ /* 0x000fe400078e0000 */
[----:B------:R-:W-:-:S07]  /*32100*/  IMAD.MOV.U32 R74, RZ, RZ, R14 ;  /* 0x000000ffff4a7224 */ /* 0x000fce00078e000e */
[----:B------:R-:W-:Y:S05]  /*32110*/  WARPSYNC.COLLECTIVE R15, `(.L_x_5396) ;  /* 0x000000000f087348 */ /* 0x000fea0003c00000 */
[----:B------:R0:W1:Y:S02]  /*32120*/  SHFL.IDX P6, R14, R13, R12, R11 ;  /* 0x0000000c0d0e7389 */ /* 0x00006400000c000b */
[----:B01----:R-:W-:Y:S01]  /*32130*/  ENDCOLLECTIVE ;  /* 0x000000000000791b */ /* 0x003fe20003800000 */
.L_x_5396:
        /* <DEDUP_REMOVED lines=8> */
.L_x_5397:
[----:B------:R-:W-:Y:S01]  /*321c0*/  MOV R13, R63 ;  /* 0x0000003f000d7202 */ /* 0x000fe20000000f00 */
[----:B------:R-:W-:Y:S02]  /*321d0*/  IMAD.MOV.U32 R12, RZ, RZ, R0 ;  /* 0x000000ffff0c7224 */ /* 0x000fe400078e0000 */
[----:B------:R-:W-:-:S07]  /*321e0*/  IMAD.MOV.U32 R76, RZ, RZ, R14 ;  /* 0x000000ffff4c7224 */ /* 0x000fce00078e000e */
[----:B------:R-:W-:Y:S05]  /*321f0*/  WARPSYNC.COLLECTIVE R15, `(.L_x_5398) ;  /* 0x000000000f087348 */ /* 0x000fea0003c00000 */
[----:B------:R0:W1:Y:S02]  /*32200*/  SHFL.IDX P6, R14, R13, R12, R11 ;  /* 0x0000000c0d0e7389 */ /* 0x00006400000c000b */
[----:B01----:R-:W-:Y:S01]  /*32210*/  ENDCOLLECTIVE ;  /* 0x000000000000791b */ /* 0x003fe20003800000 */
.L_x_5398:
[----:B------:R-:W-:Y:S01]  /*32220*/  SEL R45, R61, R76, P0 ;  /* 0x0000004c3d2d7207 */ /* 0x000fe20000000000 */
[----:B------:R-:W-:Y:S01]  /*32230*/  IMAD.MOV.U32 R13, RZ, RZ, R78 ;  /* 0x000000ffff0d7224 */ /* 0x000fe200078e004e */
[----:B------:R-:W-:Y:S01]  /*32240*/  MOV R12, R3 ;  /* 0x00000003000c7202 */ /* 0x000fe20000000f00 */
[----:B------:R-:W-:-:S07]  /*32250*/  IMAD.MOV.U32 R63, RZ, RZ, R14 ;  /* 0x000000ffff3f7224 */ /* 0x000fce00078e000e */
[----:B------:R-:W-:Y:S05]  /*32260*/  WARPSYNC.COLLECTIVE R15, `(.L_x_5399) ;  /* 0x000000000f087348 */ /* 0x000fea0003c00000 */
[----:B------:R0:W1:Y:S02]  /*32270*/  SHFL.IDX P6, R14, R13, R12, R11 ;  /* 0x0000000c0d0e7389 */ /* 0x00006400000c000b */
[----:B01----:R-:W-:Y:S01]  /*32280*/  ENDCOLLECTIVE ;  /* 0x000000000000791b */ /* 0x003fe20003800000 */
.L_x_5399:
[----:B------:R-:W-:Y:S02]  /*32290*/  IMAD.MOV.U32 R13, RZ, RZ, R65 ;  /* 0x000000ffff0d7224 */ /* 0x000fe400078e0041 */
[----:B------:R-:W-:Y:S01]  /*322a0*/  IMAD.MOV.U32 R12, RZ, RZ, R0 ;  /* 0x000000ffff0c7224 */ /* 0x000fe200078e0000 */
[----:B------:R-:W-:Y:S01]  /*322b0*/  MOV R0, RZ ;  /* 0x000000ff00007202 */ /* 0x000fe20000000f00 */
[----:B------:R-:W-:-:S07]  /*322c0*/  IMAD.MOV.U32 R78, RZ, RZ, R14 ;  /* 0x000000ffff4e7224 */ /* 0x000fce00078e000e */
[----:B------:R-:W-:Y:S05]  /*322d0*/  WARPSYNC.COLLECTIVE R15, `(.L_x_5400) ;  /* 0x000000000f087348 */ /* 0x000fea0003c00000 */
[----:B------:R0:W1:Y:S02]  /*322e0*/  SHFL.IDX P6, R14, R13, R12, R11 ;  /* 0x0000000c0d0e7389 */ /* 0x00006400000c000b */
[----:B01----:R-:W-:Y:S01]  /*322f0*/  ENDCOLLECTIVE ;  /* 0x000000000000791b */ /* 0x003fe20003800000 */
.L_x_5400:
[----:B------:R-:W-:Y:S01]  /*32300*/  SEL R59, R78, R63, P0 ;  /* 0x0000003f4e3b7207 */ /* 0x000fe20000000000 */
[----:B------:R-:W-:Y:S02]  /*32310*/  IMAD.MOV.U32 R13, RZ, RZ, R80 ;  /* 0x000000ffff0d7224 */ /* 0x000fe400078e0050 */
[----:B------:R-:W-:Y:S01]  /*32320*/  IMAD.MOV.U32 R12, RZ, RZ, R3 ;  /* 0x000000ffff0c7224 */ /* 0x000fe200078e0003 */
[----:B------:R-:W-:-:S07]  /*32330*/  MOV R65, R14 ;  /* 0x0000000e00417202 */ /* 0x000fce0000000f00 */
[----:B------:R-:W-:Y:S05]  /*32340*/  WARPSYNC.COLLECTIVE R15, `(.L_x_5401) ;  /* 0x000000000f087348 */ /* 0x000fea0003c00000 */
[----:B------:R0:W1:Y:S02]  /*32350*/  SHFL.IDX P6, R14, R13, R12, R11 ;  /* 0x0000000c0d0e7389 */ /* 0x00006400000c000b */
[----:B01----:R-:W-:Y:S01]  /*32360*/  ENDCOLLECTIVE ;  /* 0x000000000000791b */ /* 0x003fe20003800000 */
.L_x_5401:
        /* <DEDUP_REMOVED lines=12> */
[----:B------:R-:W-:Y:S01]  /*32430*/  SEL R57, R63, R78, P0 ;  /* 0x0000004e3f397207 */ /* 0x000fe20000000000 */
[----:B------:R-:W-:Y:S06]  /*32440*/  BRA `(.L_x_5402) ;  /* 0xffffff4400747947 */ /* 0x000fec000383ffff */
.L_x_5201:
[----:B------:R-:W0:Y:S01]  /*32450*/  S2R R6, SR_TID.X ;  /* 0x0000000000067919 */ /* 0x000e220000002100 */
[----:B------:R-:W-:Y:S01]  /*32460*/  BSSY B1, `(.L_x_5403) ;  /* 0x000000a000017945 */ /* 0x000fe20003800000 */
[----:B------:R-:W-:Y:S01]  /*32470*/  IMAD.MOV.U32 R12, RZ, RZ, RZ ;  /* 0x000000ffff0c7224 */ /* 0x000fe200078e00ff */
[----:B------:R-:W-:Y:S01]  /*32480*/  MOV R15, 0xffffffff ;  /* 0xffffffff000f7802 */ /* 0x000fe20000000f00 */
[----:B------:R-:W-:Y:S01]  /*32490*/  IMAD.MOV.U32 R11, RZ, RZ, 0x1f ;  /* 0x0000001fff0b7424 */ /* 0x000fe200078e00ff */
[----:B0-----:R-:W-:-:S04]  /*324a0*/  SHF.R.U32.HI R6, RZ, 0x5, R6 ;  /* 0x00000005ff067819 */ /* 0x001fc80000011606 */
[----:B------:R-:W-:-:S05]  /*324b0*/  LOP3.LUT R6, R6, 0x3, RZ, 0xc0, !PT ;  /* 0x0000000306067812 */ /* 0x000fca00078ec0ff */
[----:B------:R-:W-:-:S07]  /*324c0*/  IMAD.MOV.U32 R13, RZ, RZ, R6 ;  /* 0x000000ffff0d7224 */ /* 0x000fce00078e0006 */
[----:B------:R-:W-:Y:S05]  /*324d0*/  WARPSYNC.COLLECTIVE R15, `(.L_x_5404) ;  /* 0x000000000f087348 */ /* 0x000fea0003c00000 */
[----:B------:R0:W1:Y:S02]  /*324e0*/  SHFL.IDX P6, R14, R13, R12, R11 ;  /* 0x0000000c0d0e7389 */ /* 0x00006400000c000b */
[----:B01----:R-:W-:Y:S01]  /*324f0*/  ENDCOLLECTIVE ;  /* 0x000000000000791b */ /* 0x003fe20003800000 */
.L_x_5404:
[----:B------:R-:W-:Y:S05]  /*32500*/  BSYNC B1 ;  /* 0x0000000000017941 */ /* 0x000fea0003800000 */
.L_x_5403:
[----:B------:R-:W-:Y:S05]  /*32510*/  BRA `(.L_x_5405) ;  /* 0xffffff7400b87947 */ /* 0x000fea000383ffff */
.L_x_5203:
[----:B------:R-:W-:Y:S01]  /*32520*/  BSSY B1, `(.L_x_5406) ;  /* 0x0000006000017945 */ /* 0x000fe20003800000 */
[----:B------:R-:W-:-:S07]  /*32530*/  IMAD.MOV.U32 R15, RZ, RZ, -0x1 ;  /* 0xffffffffff0f7424 */ /* 0x000fce00078e00ff */
[----:B0-----:R-:W-:Y:S05]  /*32540*/  WARPSYNC.COLLECTIVE R15, `(.L_x_5407) ;  /* 0x000000000f0c7348 */ /* 0x001fea0003c00000 */
[----:B------:R-:W-:Y:S02]  /*32550*/  ELECT P6, UR62, PT ;  /* 0x00000000003e782f */ /* 0x000fe400038c0000 */
[----:B------:R-:W-:Y:S01]  /*32560*/  MOV R14, UR62 ;  /* 0x0000003e000e7c02 */ /* 0x000fe20008000f00 */
[----:B0-----:R-:W-:Y:S10]  /*32570*/  ENDCOLLECTIVE ;  /* 0x000000000000791b */ /* 0x001ff40003800000 */
.L_x_5407:
[----:B------:R-:W-:Y:S05]  /*32580*/  BSYNC B1 ;  /* 0x0000000000017941 */ /* 0x000fea0003800000 */
.L_x_5406:
[----:B------:R-:W-:Y:S05]  /*32590*/  BRA `(.L_x_5202) ;  /* 0xffffff7400b07947 */ /* 0x000fea000383ffff */
.L_x_5205:
[----:B0-----:R0:W1:Y:S02]  /*325a0*/  SYNCS.PHASECHK.TRANS64.TRYWAIT P0, [R11+URZ+0x33420], R5 ;  /* 0x033420050b0075a7 */ /* 0x001064000800017f */
[----:B-1----:R-:W-:Y:S05]  /*325b0*/  @!P0 NANOSLEEP.SYNCS 0x989680 ;  /* 0x009896800000895d */ /* 0x002fea0003900000 */
[----:B------:R-:W1:Y:S02]  /*325c0*/  @!P0 SYNCS.PHASECHK.TRANS64 P0, [R11+URZ+0x33420], R5 ;  /* 0x033420050b0085a7 */ /* 0x000e64000800007f */
[----:B-1----:R-:W-:Y:S05]  /*325d0*/  @!P0 BRA `(.L_x_5205) ;  /* 0xfffffffc00f08947 */ /* 0x002fea000383ffff */
[----:B------:R-:W-:Y:S05]  /*325e0*/  BRA `(.L_x_5408) ;  /* 0xffffff7400cc7947 */ /* 0x000fea000383ffff */
.L_x_5209:
[----:B-1----:R1:W2:Y:S02]  /*325f0*/  SYNCS.PHASECHK.TRANS64.TRYWAIT P0, [R7+URZ+0x334a0], R10 ;  /* 0x0334a00a070075a7 */ /* 0x0022a4000800017f */
[----:B--2---:R-:W-:Y:S05]  /*32600*/  @!P0 NANOSLEEP.SYNCS 0x989680 ;  /* 0x009896800000895d */ /* 0x004fea0003900000 */
[----:B------:R-:W2:Y:S02]  /*32610*/  @!P0 SYNCS.PHASECHK.TRANS64 P0, [R7+URZ+0x334a0], R10 ;  /* 0x0334a00a070085a7 */ /* 0x000ea4000800007f */
[----:B--2---:R-:W-:Y:S05]  /*32620*/  @!P0 BRA `(.L_x_5209) ;  /* 0xfffffffc00f08947 */ /* 0x004fea000383ffff */
[----:B------:R-:W-:Y:S05]  /*32630*/  BRA `(.L_x_5409) ;  /* 0xffffff7400ec7947 */ /* 0x000fea000383ffff */
.L_x_5216:
[----:B0-----:R0:W2:Y:S02]  /*32640*/  SYNCS.PHASECHK.TRANS64.TRYWAIT P0, [R7+URZ+0x334c0], R10 ;  /* 0x0334c00a070075a7 */ /* 0x0010a4000800017f */
[----:B--2---:R-:W-:Y:S05]  /*32650*/  @!P0 NANOSLEEP.SYNCS 0x989680 ;  /* 0x009896800000895d */ /* 0x004fea0003900000 */
[----:B------:R-:W2:Y:S02]  /*32660*/  @!P0 SYNCS.PHASECHK.TRANS64 P0, [R7+URZ+0x334c0], R10 ;  /* 0x0334c00a070085a7 */ /* 0x000ea4000800007f */
[----:B--2---:R-:W-:Y:S05]  /*32670*/  @!P0 BRA `(.L_x_5216) ;  /* 0xfffffffc00f08947 */ /* 0x004fea000383ffff */
[----:B------:R-:W-:Y:S05]  /*32680*/  BRA `(.L_x_5410) ;  /* 0xffffff7800ec7947 */ /* 0x000fea000383ffff */
.L_x_5225:
[----:B0-----:R0:W1:Y:S02]  /*32690*/  SYNCS.PHASECHK.TRANS64.TRYWAIT P1, [R7+URZ+0x334a0], R6 ;  /* 0x0334a006070075a7 */ /* 0x001064000802017f */
[----:B-1----:R-:W-:Y:S05]  /*326a0*/  @!P1 NANOSLEEP.SYNCS 0x989680 ;  /* 0x009896800000995d */ /* 0x002fea0003900000 */
[----:B------:R-:W1:Y:S02]  /*326b0*/  @!P1 SYNCS.PHASECHK.TRANS64 P1, [R7+URZ+0x334a0], R6 ;  /* 0x0334a006070095a7 */ /* 0x000e64000802007f */
[----:B-1----:R-:W-:Y:S05]  /*326c0*/  @!P1 BRA `(.L_x_5225) ;  /* 0xfffffffc00f09947 */ /* 0x002fea000383ffff */
[----:B------:R-:W-:Y:S05]  /*326d0*/  BRA `(.L_x_5411) ;  /* 0xffffff8000447947 */ /* 0x000fea000383ffff */
.L_x_5232:
[----:B-1----:R1:W2:Y:S02]  /*326e0*/  SYNCS.PHASECHK.TRANS64.TRYWAIT P1, [R7+URZ+0x334c0], R6 ;  /* 0x0334c006070075a7 */ /* 0x0022a4000802017f */
[----:B--2---:R-:W-:Y:S05]  /*326f0*/  @!P1 NANOSLEEP.SYNCS 0x989680 ;  /* 0x009896800000995d */ /* 0x004fea0003900000 */
[----:B------:R-:W2:Y:S02]  /*32700*/  @!P1 SYNCS.PHASECHK.TRANS64 P1, [R7+URZ+0x334c0], R6 ;  /* 0x0334c006070095a7 */ /* 0x000ea4000802007f */
[----:B--2---:R-:W-:Y:S05]  /*32710*/  @!P1 BRA `(.L_x_5232) ;  /* 0xfffffffc00f09947 */ /* 0x004fea000383ffff */
[----:B------:R-:W-:Y:S05]  /*32720*/  BRA `(.L_x_5412) ;  /* 0xffffff84003c7947 */ /* 0x000fea000383ffff */
.L_x_5249:
        /* <DEDUP_REMOVED lines=11> */
.L_x_5414:
[----:B------:R-:W-:Y:S05]  /*327e0*/  BSYNC B0 ;  /* 0x0000000000007941 */ /* 0x000fea0003800000 */
.L_x_5413:
[----:B------:R-:W-:Y:S05]  /*327f0*/  BRA `(.L_x_5415) ;  /* 0xffffff94003c7947 */ /* 0x000fea000383ffff */
.L_x_5251:
[----:B------:R-:W-:Y:S01]  /*32800*/  BSSY B0, `(.L_x_5416) ;  /* 0x0000006000007945 */ /* 0x000fe20003800000 */
[----:B------:R-:W-:-:S07]  /*32810*/  IMAD.MOV.U32 R15, RZ, RZ, -0x1 ;  /* 0xffffffffff0f7424 */ /* 0x000fce00078e00ff */
[----:B01----:R-:W-:Y:S05]  /*32820*/  WARPSYNC.COLLECTIVE R15, `(.L_x_5417) ;  /* 0x000000000f0c7348 */ /* 0x003fea0003c00000 */
[----:B------:R-:W-:Y:S02]  /*32830*/  ELECT P6, UR62, PT ;  /* 0x00000000003e782f */ /* 0x000fe400038c0000 */
[----:B------:R-:W-:Y:S01]  /*32840*/  MOV R14, UR62 ;  /* 0x0000003e000e7c02 */ /* 0x000fe20008000f00 */
[----:B01----:R-:W-:Y:S10]  /*32850*/  ENDCOLLECTIVE ;  /* 0x000000000000791b */ /* 0x003ff40003800000 */
.L_x_5417:
[----:B------:R-:W-:Y:S05]  /*32860*/  BSYNC B0 ;  /* 0x0000000000007941 */ /* 0x000fea0003800000 */
.L_x_5416:
[----:B------:R-:W-:Y:S05]  /*32870*/  BRA `(.L_x_5418) ;  /* 0xffffff9400347947 */ /* 0x000fea000383ffff */
.L_x_5254:
[----:B0-----:R0:W1:Y:S02]  /*32880*/  SYNCS.PHASECHK.TRANS64.TRYWAIT P2, [R4+URZ+0x33480], R7 ;  /* 0x03348007040075a7 */ /* 0x001064000804017f */
[----:B-1----:R-:W-:Y:S05]  /*32890*/  @!P2 NANOSLEEP.SYNCS 0x989680 ;  /* 0x009896800000a95d */ /* 0x002fea0003900000 */
[----:B------:R-:W1:Y:S02]  /*328a0*/  @!P2 SYNCS.PHASECHK.TRANS64 P2, [R4+URZ+0x33480], R7 ;  /* 0x033480070400a5a7 */ /* 0x000e64000804007f */
[----:B-1----:R-:W-:Y:S05]  /*328b0*/  @!P2 BRA `(.L_x_5254) ;  /* 0xfffffffc00f0a947 */ /* 0x002fea000383ffff */
[----:B------:R-:W-:Y:S05]  /*328c0*/  BRA `(.L_x_5419) ;  /* 0xffffff9400b87947 */ /* 0x000fea000383ffff */
.L_x_5256:
[----:B-1----:R1:W2:Y:S02]  /*328d0*/  SYNCS.PHASECHK.TRANS64.TRYWAIT P2, [R4+URZ+0x33440], R7 ;  /* 0x03344007040075a7 */ /* 0x0022a4000804017f */
[----:B--2---:R-:W-:Y:S05]  /*328e0*/  @!P2 NANOSLEEP.SYNCS 0x989680 ;  /* 0x009896800000a95d */ /* 0x004fea0003900000 */
[----:B------:R-:W2:Y:S02]  /*328f0*/  @!P2 SYNCS.PHASECHK.TRANS64 P2, [R4+URZ+0x33440], R7 ;  /* 0x033440070400a5a7 */ /* 0x000ea4000804007f */
[----:B--2---:R-:W-:Y:S05]  /*32900*/  @!P2 BRA `(.L_x_5256) ;  /* 0xfffffffc00f0a947 */ /* 0x004fea000383ffff */
[----:B------:R-:W-:Y:S05]  /*32910*/  BRA `(.L_x_5420) ;  /* 0xffffff9800447947 */ /* 0x000fea000383ffff */
.L_x_5259:
        /* <DEDUP_REMOVED lines=8> */
.L_x_5265:
[----:B--2---:R2:W3:Y:S02]  /*329a0*/  SYNCS.PHASECHK.TRANS64.TRYWAIT P0, [R5+URZ+0x33480], R4 ;  /* 0x03348004050075a7 */ /* 0x0044e4000800017f */
[----:B---3--:R-:W-:Y:S05]  /*329b0*/  @!P0 NANOSLEEP.SYNCS 0x989680 ;  /* 0x009896800000895d */ /* 0x008fea0003900000 */
[----:B------:R-:W3:Y:S02]  /*329c0*/  @!P0 SYNCS.PHASECHK.TRANS64 P0, [R5+URZ+0x33480], R4 ;  /* 0x03348004050085a7 */ /* 0x000ee4000800007f */
[----:B---3--:R-:W-:Y:S05]  /*329d0*/  @!P0 BRA `(.L_x_5265) ;  /* 0xfffffffc00f08947 */ /* 0x008fea000383ffff */
[----:B------:R-:W-:Y:S05]  /*329e0*/  BRA `(.L_x_5422) ;  /* 0xffffffa0002c7947 */ /* 0x000fea000383ffff */
.L_x_5272:
[----:B0-----:R0:W3:Y:S02]  /*329f0*/  SYNCS.PHASECHK.TRANS64.TRYWAIT P0, [R5+URZ+0x33440], R4 ;  /* 0x03344004050075a7 */ /* 0x0010e4000800017f */
[----:B---3--:R-:W-:Y:S05]  /*32a00*/  @!P0 NANOSLEEP.SYNCS 0x989680 ;  /* 0x009896800000895d */ /* 0x008fea0003900000 */
[----:B------:R-:W3:Y:S02]  /*32a10*/  @!P0 SYNCS.PHASECHK.TRANS64 P0, [R5+URZ+0x33440], R4 ;  /* 0x03344004050085a7 */ /* 0x000ee4000800007f */
[----:B---3--:R-:W-:Y:S05]  /*32a20*/  @!P0 BRA `(.L_x_5272) ;  /* 0xfffffffc00f08947 */ /* 0x008fea000383ffff */
[----:B------:R-:W-:Y:S05]  /*32a30*/  BRA `(.L_x_5423) ;  /* 0xffffffa400387947 */ /* 0x000fea000383ffff */
.L_x_5280:
[----:B--2---:R2:W3:Y:S02]  /*32a40*/  SYNCS.PHASECHK.TRANS64.TRYWAIT P2, [R13+URZ+0x33470], R3 ;  /* 0x033470030d0075a7 */ /* 0x0044e4000804017f */
[----:B---3--:R-:W-:Y:S05]  /*32a50*/  @!P2 NANOSLEEP.SYNCS 0x989680 ;  /* 0x009896800000a95d */ /* 0x008fea0003900000 */
[----:B------:R-:W3:Y:S02]  /*32a60*/  @!P2 SYNCS.PHASECHK.TRANS64 P2, [R13+URZ+0x33470], R3 ;  /* 0x033470030d00a5a7 */ /* 0x000ee4000804007f */
[----:B---3--:R-:W-:Y:S05]  /*32a70*/  @!P2 BRA `(.L_x_5280) ;  /* 0xfffffffc00f0a947 */ /* 0x008fea000383ffff */
[----:B------:R-:W-:Y:S05]  /*32a80*/  BRA `(.L_x_5424) ;  /* 0xffffffa800587947 */ /* 0x000fea000383ffff */
.L_x_5282:
[----:B--2---:R2:W3:Y:S02]  /*32a90*/  SYNCS.PHASECHK.TRANS64.TRYWAIT P2, [R13+URZ+0x33460], R4 ;  /* 0x033460040d0075a7 */ /* 0x0044e4000804017f */
[----:B---3--:R-:W-:Y:S05]  /*32aa0*/  @!P2 NANOSLEEP.SYNCS 0x989680 ;  /* 0x009896800000a95d */ /* 0x008fea0003900000 */
[----:B------:R-:W3:Y:S02]  /*32ab0*/  @!P2 SYNCS.PHASECHK.TRANS64 P2, [R13+URZ+0x33460], R4 ;  /* 0x033460040d00a5a7 */ /* 0x000ee4000804007f */
[----:B---3--:R-:W-:Y:S05]  /*32ac0*/  @!P2 BRA `(.L_x_5282) ;  /* 0xfffffffc00f0a947 */ /* 0x008fea000383ffff */
[----:B------:R-:W-:Y:S05]  /*32ad0*/  BRA `(.L_x_5425) ;  /* 0xffffffa800607947 */ /* 0x000fea000383ffff */
.L_x_5289:
[----:B0-----:R0:W2:Y:S02]  /*32ae0*/  SYNCS.PHASECHK.TRANS64.TRYWAIT P0, [R0+URZ+0x33470], R3 ;  /* 0x03347003000075a7 */ /* 0x0010a4000800017f */
[----:B--2---:R-:W-:Y:S05]  /*32af0*/  @!P0 NANOSLEEP.SYNCS 0x989680 ;  /* 0x009896800000895d */ /* 0x004fea0003900000 */
[----:B------:R-:W2:Y:S02]  /*32b00*/  @!P0 SYNCS.PHASECHK.TRANS64 P0, [R0+URZ+0x33470], R3 ;  /* 0x03347003000085a7 */ /* 0x000ea4000800007f */
[----:B--2---:R-:W-:Y:S05]  /*32b10*/  @!P0 BRA `(.L_x_5289) ;  /* 0xfffffffc00f08947 */ /* 0x004fea000383ffff */
[----:B------:R-:W-:Y:S05]  /*32b20*/  BRA `(.L_x_5426) ;  /* 0xffffffb8004c7947 */ /* 0x000fea000383ffff */
.L_x_5291:
[----:B0-----:R0:W2:Y:S02]  /*32b30*/  SYNCS.PHASECHK.TRANS64.TRYWAIT P0, [R0+URZ+0x33460], R3 ;  /* 0x03346003000075a7 */ /* 0x0010a4000800017f */
[----:B--2---:R-:W-:Y:S05]  /*32b40*/  @!P0 NANOSLEEP.SYNCS 0x989680 ;  /* 0x009896800000895d */ /* 0x004fea0003900000 */
[----:B------:R-:W2:Y:S02]  /*32b50*/  @!P0 SYNCS.PHASECHK.TRANS64 P0, [R0+URZ+0x33460], R3 ;  /* 0x03346003000085a7 */ /* 0x000ea4000800007f */
[----:B--2---:R-:W-:Y:S05]  /*32b60*/  @!P0 BRA `(.L_x_5291) ;  /* 0xfffffffc00f08947 */ /* 0x004fea000383ffff */
[----:B------:R-:W-:Y:S05]  /*32b70*/  BRA `(.L_x_5427) ;  /* 0xffffffb800547947 */ /* 0x000fea000383ffff */
.L_x_5295:
[----:B------:R-:W-:Y:S01]  /*32b80*/  BSSY B0, `(.L_x_5428) ;  /* 0x0000008000007945 */ /* 0x000fe20003800000 */
[----:B------:R-:W-:Y:S01]  /*32b90*/  IMAD.MOV.U32 R13, RZ, RZ, R16 ;  /* 0x000000ffff0d7224 */ /* 0x000fe200078e0010 */
[----:B------:R-:W-:Y:S01]  /*32ba0*/  MOV R12, RZ ;  /* 0x000000ff000c7202 */ /* 0x000fe20000000f00 */
[----:B------:R-:W-:Y:S02]  /*32bb0*/  IMAD.MOV.U32 R11, RZ, RZ, 0x1f ;  /* 0x0000001fff0b7424 */ /* 0x000fe400078e00ff */
[----:B------:R-:W-:-:S07]  /*32bc0*/  IMAD.MOV.U32 R15, RZ, RZ, -0x1 ;  /* 0xffffffffff0f7424 */ /* 0x000fce00078e00ff */
[----:B-1----:R-:W-:Y:S05]  /*32bd0*/  WARPSYNC.COLLECTIVE R15, `(.L_x_5429) ;  /* 0x000000000f087348 */ /* 0x002fea0003c00000 */
[----:B------:R0:W2:Y:S02]  /*32be0*/  SHFL.IDX P6, R14, R13, R12, R11 ;  /* 0x0000000c0d0e7389 */ /* 0x0000a400000c000b */
[----:B012---:R-:W-:Y:S01]  /*32bf0*/  ENDCOLLECTIVE ;  /* 0x000000000000791b */ /* 0x007fe20003800000 */
.L_x_5429:
[----:B------:R-:W-:Y:S05]  /*32c00*/  BSYNC B0 ;  /* 0x0000000000007941 */ /* 0x000fea0003800000 */
.L_x_5428:
[----:B------:R-:W-:Y:S01]  /*32c10*/  MOV R13, R16 ;  /* 0x00000010000d7202 */ /* 0x000fe20000000f00 */
        /* <DEDUP_REMOVED lines=8> */
.L_x_5430:
[----:B------:R-:W-:Y:S02]  /*32ca0*/  ULDC UR4, c[0x0][0xc14] ;  /* 0x0003050000047ab9 */ /* 0x000fe40000000800 */
[----:B------:R-:W-:-:S13]  /*32cb0*/  ISETP.GE.OR P1, PT, R5, UR4, !P0 ;  /* 0x0000000405007c0c */ /* 0x000fda000c726670 */
[----:B------:R-:W0:Y:S01]  /*32cc0*/  @!P1 LDC.64 R2, c[0x0][0xc58] ;  /* 0x00031600ff029b82 */ /* 0x000e220000000a00 */
[----:B------:R-:W-:Y:S01]  /*32cd0*/  IMAD.MOV.U32 R11, RZ, RZ, RZ ;  /* 0x000000ffff0b7224 */ /* 0x000fe200078e00ff */
[----:B------:R-:W-:Y:S01]  /*32ce0*/  MOV R4, R14 ;  /* 0x0000000e00047202 */ /* 0x000fe20000000f00 */
        /* <DEDUP_REMOVED lines=8> */
[----:B------:R-:W-:-:S04]  /*32d70*/  ISETP.NE.AND P1, PT, R8, RZ, PT ;  /* 0x000000ff0800720c */ /* 0x000fc80003f25270 */
[----:B------:R-:W-:-:S09]  /*32d80*/  MOV R13, R2 ;  /* 0x00000002000d7202 */ /* 0x000fd20000000f00 */
[----:B------:R-:W-:Y:S05]  /*32d90*/  WARPSYNC.COLLECTIVE R15, `(.L_x_5431) ;  /* 0x000000000f087348 */ /* 0x000fea0003c00000 */
[----:B------:R0:W1:Y:S02]  /*32da0*/  SHFL.UP P6, R14, R13, R12, R11 ;  /* 0x0400000c0d0e7389 */ /* 0x00006400000c000b */
[----:B01----:R-:W-:Y:S01]  /*32db0*/  ENDCOLLECTIVE ;  /* 0x000000000000791b */ /* 0x003fe20003800000 */
.L_x_5431:
[----:B------:R-:W-:Y:S02]  /*32dc0*/  MOV R12, 0x2 ;  /* 0x00000002000c7802 */ /* 0x000fe40000000f00 */
[----:B------:R-:W-:-:S05]  /*32dd0*/  SEL R5, R14, RZ, P1 ;  /* 0x000000ff0e057207 */ /* 0x000fca0000800000 */
[----:B------:R-:W-:-:S04]  /*32de0*/  IMAD.IADD R5, R2, 0x1, R5 ;  /* 0x0000000102057824 */ /* 0x000fc800078e0205 */
[----:B------:R-:W-:-:S07]  /*32df0*/  IMAD.MOV.U32 R13, RZ, RZ, R5 ;  /* 0x000000ffff0d7224 */ /* 0x000fce00078e0005 */
[----:B------:R-:W-:Y:S05]  /*32e00*/  WARPSYNC.COLLECTIVE R15, `(.L_x_5432) ;  /* 0x000000000f087348 */ /* 0x000fea0003c00000 */
[----:B------:R0:W1:Y:S02]  /*32e10*/  SHFL.UP P6, R14, R13, R12, R11 ;  /* 0x0400000c0d0e7389 */ /* 0x00006400000c000b */
[----:B01----:R-:W-:Y:S01]  /*32e20*/  ENDCOLLECTIVE ;  /* 0x000000000000791b */ /* 0x003fe20003800000 */
.L_x_5432:
[----:B------:R-:W-:Y:S01]  /*32e30*/  IMAD.MOV.U32 R12, RZ, RZ, 0x4 ;  /* 0x00000004ff0c7424 */ /* 0x000fe200078e00ff */
[----:B------:R-:W-:-:S05]  /*32e40*/  SEL R6, R14, RZ, P2 ;  /* 0x000000ff0e067207 */ /* 0x000fca0001000000 */
[----:B------:R-:W-:-:S04]  /*32e50*/  IMAD.IADD R6, R5, 0x1, R6 ;  /* 0x0000000105067824 */ /* 0x000fc800078e0206 */
[----:B------:R-:W-:-:S07]  /*32e60*/  IMAD.MOV.U32 R13, RZ, RZ, R6 ;  /* 0x000000ffff0d7224 */ /* 0x000fce00078e0006 */
[----:B------:R-:W-:Y:S05]  /*32e70*/  WARPSYNC.COLLECTIVE R15, `(.L_x_5433) ;  /* 0x000000000f087348 */ /* 0x000fea0003c00000 */
[----:B------:R0:W1:Y:S02]  /*32e80*/  SHFL.UP P6, R14, R13, R12, R11 ;  /* 0x0400000c0d0e7389 */ /* 0x00006400000c000b */
[----:B01----:R-:W-:Y:S01]  /*32e90*/  ENDCOLLECTIVE ;  /* 0x000000000000791b */ /* 0x003fe20003800000 */
.L_x_5433:
[----:B------:R-:W-:Y:S01]  /*32ea0*/  IMAD.MOV.U32 R12, RZ, RZ, 0x8 ;  /* 0x00000008ff0c7424 */ /* 0x000fe200078e00ff */
[----:B------:R-:W-:-:S04]  /*32eb0*/  SEL R7, R14, RZ, P3 ;  /* 0x000000ff0e077207 */ /* 0x000fc80001800000 */
[----:B------:R-:W-:-:S05]  /*32ec0*/  IADD3 R7, R6, R7, RZ ;  /* 0x0000000706077210 */ /* 0x000fca0007ffe0ff */
[----:B------:R-:W-:-:S07]  /*32ed0*/  IMAD.MOV.U32 R13, RZ, RZ, R7 ;  /* 0x000000ffff0d7224 */ /* 0x000fce00078e0007 */
[----:B------:R-:W-:Y:S05]  /*32ee0*/  WARPSYNC.COLLECTIVE R15, `(.L_x_5434) ;  /* 0x000000000f087348 */ /* 0x000fea0003c00000 */
[----:B------:R0:W1:Y:S02]  /*32ef0*/  SHFL.UP P6, R14, R13, R12, R11 ;  /* 0x0400000c0d0e7389 */ /* 0x00006400000c000b */
[----:B01----:R-:W-:Y:S01]  /*32f00*/  ENDCOLLECTIVE ;  /* 0x000000000000791b */ /* 0x003fe20003800000 */
.L_x_5434:
[----:B------:R-:W-:Y:S01]  /*32f10*/  IMAD.MOV.U32 R12, RZ, RZ, 0x10 ;  /* 0x00000010ff0c7424 */ /* 0x000fe200078e00ff */
[----:B------:R-:W-:-:S05]  /*32f20*/  SEL R14, R14, RZ, P4 ;  /* 0x000000ff0e0e7207 */ /* 0x000fca0002000000 */
[----:B------:R-:W-:-:S05]  /*32f30*/  IMAD.IADD R5, R7, 0x1, R14 ;  /* 0x0000000107057824 */ /* 0x000fca00078e020e */
[----:B------:R-:W-:-:S07]  /*32f40*/  MOV R13, R5 ;  /* 0x00000005000d7202 */ /* 0x000fce0000000f00 */
[----:B------:R-:W-:Y:S05]  /*32f50*/  WARPSYNC.COLLECTIVE R15, `(.L_x_5435) ;  /* 0x000000000f087348 */ /* 0x000fea0003c00000 */
[----:B------:R0:W1:Y:S02]  /*32f60*/  SHFL.UP P6, R14, R13, R12, R11 ;  /* 0x0400000c0d0e7389 */ /* 0x00006400000c000b */
[----:B01----:R-:W-:Y:S01]  /*32f70*/  ENDCOLLECTIVE ;  /* 0x000000000000791b */ /* 0x003fe20003800000 */
.L_x_5435:
[----:B------:R-:W-:Y:S01]  /*32f80*/  MOV R12, 0x1f ;  /* 0x0000001f000c7802 */ /* 0x000fe20000000f00 */
[----:B------:R-:W-:Y:S01]  /*32f90*/  IMAD.MOV.U32 R11, RZ, RZ, 0x1f ;  /* 0x0000001fff0b7424 */ /* 0x000fe200078e00ff */
[----:B------:R-:W-:-:S05]  /*32fa0*/  SEL R14, R14, RZ, P5 ;  /* 0x000000ff0e0e7207 */ /* 0x000fca0002800000 */
[----:B------:R-:W-:-:S04]  /*32fb0*/  IMAD.IADD R3, R5, 0x1, R14 ;  /* 0x0000000105037824 */ /* 0x000fc800078e020e */
[----:B------:R-:W-:-:S07]  /*32fc0*/  IMAD.MOV.U32 R13, RZ, RZ, R3 ;  /* 0x000000ffff0d7224 */ /* 0x000fce00078e0003 */
[----:B------:R-:W-:Y:S05]  /*32fd0*/  WARPSYNC.COLLECTIVE R15, `(.L_x_5436) ;  /* 0x000000000f087348 */ /* 0x000fea0003c00000 */
[----:B------:R0:W1:Y:S02]  /*32fe0*/  SHFL.IDX P6, R14, R13, R12, R11 ;  /* 0x0000000c0d0e7389 */ /* 0x00006400000c000b */
[----:B01----:R-:W-:Y:S01]  /*32ff0*/  ENDCOLLECTIVE ;  /* 0x000000000000791b */ /* 0x003fe20003800000 */
.L_x_5436:
[----:B------:R-:W-:Y:S05]  /*33000*/  BRA `(.L_x_5437) ;  /* 0xffffffc400507947 */ /* 0x000fea000383ffff */
.L_x_5300:
[----:B------:R-:W-:Y:S01]  /*33010*/  BSSY B0, `(.L_x_5438) ;  /* 0x0000008000007945 */ /* 0x000fe20003800000 */
[----:B-----5:R-:W-:Y:S01]  /*33020*/  IMAD.MOV.U32 R13, RZ, RZ, R2 ;  /* 0x000000ffff0d7224 */ /* 0x020fe200078e0002 */
[----:B------:R-:W-:Y:S01]  /*33030*/  MOV R11, RZ ;  /* 0x000000ff000b7202 */ /* 0x000fe20000000f00 */
[----:B------:R-:W-:Y:S02]  /*33040*/  IMAD.MOV.U32 R12, RZ, RZ, 0x1 ;  /* 0x00000001ff0c7424 */ /* 0x000fe400078e00ff */
[----:B------:R-:W-:-:S07]  /*33050*/  IMAD.MOV.U32 R15, RZ, RZ, -0x1 ;  /* 0xffffffffff0f7424 */ /* 0x000fce00078e00ff */
[----:B012---:R-:W-:Y:S05]  /*33060*/  WARPSYNC.COLLECTIVE R15, `(.L_x_5439) ;  /* 0x000000000f087348 */ /* 0x007fea0003c00000 */
[----:B------:R3:W4:Y:S02]  /*33070*/  SHFL.UP P6, R14, R13, R12, R11 ;  /* 0x0400000c0d0e7389 */ /* 0x00072400000c000b */
[----:B01234-:R-:W-:Y:S01]  /*33080*/  ENDCOLLECTIVE ;  /* 0x000000000000791b */ /* 0x01ffe20003800000 */
.L_x_5439:
[----:B------:R-:W-:Y:S05]  /*33090*/  BSYNC B0 ;  /* 0x0000000000007941 */ /* 0x000fea0003800000 */
.L_x_5438:
[----:B------:R-:W-:Y:S01]  /*330a0*/  SEL R13, R14, RZ, P1 ;  /* 0x000000ff0e0d7207 */ /* 0x000fe20000800000 */
[----:B------:R-:W-:Y:S01]  /*330b0*/  IMAD.MOV.U32 R12, RZ, RZ, 0x2 ;  /* 0x00000002ff0c7424 */ /* 0x000fe200078e00ff */
[----:B------:R-:W-:Y:S01]  /*330c0*/  MOV R11, RZ ;  /* 0x000000ff000b7202 */ /* 0x000fe20000000f00 */
[----:B------:R-:W-:Y:S02]  /*330d0*/  IMAD.MOV.U32 R15, RZ, RZ, -0x1 ;  /* 0xffffffffff0f7424 */ /* 0x000fe400078e00ff */
[----:B------:R-:W-:-:S07]  /*330e0*/  IMAD.IADD R13, R2, 0x1, R13 ;  /* 0x00000001020d7824 */ /* 0x000fce00078e020d */
[----:B------:R-:W-:Y:S05]  /*330f0*/  WARPSYNC.COLLECTIVE R15, `(.L_x_5440) ;  /* 0x000000000f087348 */ /* 0x000fea0003c00000 */
[----:B------:R0:W1:Y:S02]  /*33100*/  SHFL.UP P6, R14, R13, R12, R11 ;  /* 0x0400000c0d0e7389 */ /* 0x00006400000c000b */
[----:B01----:R-:W-:Y:S01]  /*33110*/  ENDCOLLECTIVE ;  /* 0x000000000000791b */ /* 0x003fe20003800000 */
.L_x_5440:
[----:B------:R-:W-:Y:S02]  /*33120*/  MOV R12, 0x4 ;  /* 0x00000004000c7802 */ /* 0x000fe40000000f00 */
[----:B------:R-:W-:-:S05]  /*33130*/  SEL R14, R14, RZ, P2 ;  /* 0x000000ff0e0e7207 */ /* 0x000fca0001000000 */
[----:B------:R-:W-:-:S04]  /*33140*/  IMAD.IADD R5, R13, 0x1, R14 ;  /* 0x000000010d057824 */ /* 0x000fc800078e020e */
[----:B------:R-:W-:-:S07]  /*33150*/  IMAD.MOV.U32 R13, RZ, RZ, R5 ;  /* 0x000000ffff0d7224 */ /* 0x000fce00078e0005 */
[----:B------:R-:W-:Y:S05]  /*33160*/  WARPSYNC.COLLECTIVE R15, `(.L_x_5441) ;  /* 0x000000000f087348 */ /* 0x000fea0003c00000 */
[----:B------:R0:W1:Y:S02]  /*33170*/  SHFL.UP P6, R14, R13, R12, R11 ;  /* 0x0400000c0d0e7389 */ /* 0x00006400000c000b */
[----:B01----:R-:W-:Y:S01]  /*33180*/  ENDCOLLECTIVE ;  /* 0x000000000000791b */ /* 0x003fe20003800000 */
.L_x_5441:
[----:B------:R-:W-:Y:S01]  /*33190*/  IMAD.MOV.U32 R12, RZ, RZ, 0x8 ;  /* 0x00000008ff0c7424 */ /* 0x000fe200078e00ff */
[----:B------:R-:W-:-:S05]  /*331a0*/  SEL R6, R14, RZ, P3 ;  /* 0x000000ff0e067207 */ /* 0x000fca0001800000 */
[----:B------:R-:W-:-:S04]  /*331b0*/  IMAD.IADD R6, R5, 0x1, R6 ;  /* 0x0000000105067824 */ /* 0x000fc800078e0206 */
[----:B------:R-:W-:-:S07]  /*331c0*/  IMAD.MOV.U32 R13, RZ, RZ, R6 ;  /* 0x000000ffff0d7224 */ /* 0x000fce00078e0006 */
[----:B------:R-:W-:Y:S05]  /*331d0*/  WARPSYNC.COLLECTIVE R15, `(.L_x_5442) ;  /* 0x000000000f087348 */ /* 0x000fea0003c00000 */
[----:B------:R0:W1:Y:S02]  /*331e0*/  SHFL.UP P6, R14, R13, R12, R11 ;  /* 0x0400000c0d0e7389 */ /* 0x00006400000c000b */
[----:B01----:R-:W-:Y:S01]  /*331f0*/  ENDCOLLECTIVE ;  /* 0x000000000000791b */ /* 0x003fe20003800000 */
.L_x_5442:
[----:B------:R-:W-:Y:S01]  /*33200*/  IMAD.MOV.U32 R12, RZ, RZ, 0x10 ;  /* 0x00000010ff0c7424 */ /* 0x000fe200078e00ff */
[----:B------:R-:W-:-:S04]  /*33210*/  SEL R7, R14, RZ, P4 ;  /* 0x000000ff0e077207 */ /* 0x000fc80002000000 */
[----:B------:R-:W-:-:S05]  /*33220*/  IADD3 R7, R6, R7, RZ ;  /* 0x0000000706077210 */ /* 0x000fca0007ffe0ff */
[----:B------:R-:W-:-:S07]  /*33230*/  IMAD.MOV.U32 R13, RZ, RZ, R7 ;  /* 0x000000ffff0d7224 */ /* 0x000fce00078e0007 */
[----:B------:R-:W-:Y:S05]  /*33240*/  WARPSYNC.COLLECTIVE R15, `(.L_x_5443) ;  /* 0x000000000f087348 */ /* 0x000fea0003c00000 */
[----:B------:R0:W1:Y:S02]  /*33250*/  SHFL.UP P6, R14, R13, R12, R11 ;  /* 0x0400000c0d0e7389 */ /* 0x00006400000c000b */
[----:B01----:R-:W-:Y:S01]  /*33260*/  ENDCOLLECTIVE ;  /* 0x000000000000791b */ /* 0x003fe20003800000 */
.L_x_5443:
        /* <DEDUP_REMOVED lines=8> */
.L_x_5444:
[----:B------:R-:W-:Y:S05]  /*332f0*/  BRA `(.L_x_5445) ;  /* 0xffffffc400307947 */ /* 0x000fea000383ffff */
.L_x_5302:
[----:B------:R-:W-:Y:S01]  /*33300*/  BSSY B0, `(.L_x_5446) ;  /* 0x0000006000007945 */ /* 0x000fe20003800000 */
[----:B------:R-:W-:Y:S01]  /*33310*/  PLOP3.LUT P6, PT, P6, PT, PT, 0x8, 0x0 ;  /* 0x000000000000781c */ /* 0x000fe200037ce170 */
[----:B------:R-:W-:-:S12]  /*33320*/  IMAD.MOV.U32 R15, RZ, RZ, -0x1 ;  /* 0xffffffffff0f7424 */ /* 0x000fd800078e00ff */
[----:B01----:R-:W-:Y:S05]  /*33330*/  WARPSYNC.COLLECTIVE R15, `(.L_x_5447) ;  /* 0x000000000f087348 */ /* 0x003fea0003c00000 */
[----:B------:R-:W-:Y:S01]  /*33340*/  VOTE.ANY R14, PT, P6 ;  /* 0x00000000000e7806 */ /* 0x000fe200030e0100 */
[----:B01----:R-:W-:Y:S06]  /*33350*/  ENDCOLLECTIVE ;  /* 0x000000000000791b */ /* 0x003fec0003800000 */
.L_x_5447:
[----:B------:R-:W-:Y:S05]  /*33360*/  BSYNC B0 ;  /* 0x0000000000007941 */ /* 0x000fea0003800000 */
.L_x_5446:
[----:B------:R-:W-:Y:S01]  /*33370*/  MOV R4, R14 ;  /* 0x0000000e00047202 */ /* 0x000fe20000000f00 */
[----:B------:R-:W-:Y:S01]  /*33380*/  IMAD.MOV.U32 R13, RZ, RZ, R2 ;  /* 0x000000ffff0d7224 */ /* 0x000fe200078e0002 */
[----:B------:R-:W-:Y:S01]  /*33390*/  MOV R15, 0xffffffff ;  /* 0xffffffff000f7802 */ /* 0x000fe20000000f00 */
[----:B------:R-:W-:Y:S01]  /*333a0*/  IMAD.MOV.U32 R11, RZ, RZ, 0x1f ;  /* 0x0000001fff0b7424 */ /* 0x000fe200078e00ff */
[----:B------:R-:W0:Y:S02]  /*333b0*/  POPC R6, R4 ;  /* 0x0000000400067309 */ /* 0x000e240000000000 */
[----:B0-----:R-:W-:-:S07]  /*333c0*/  IMAD.MOV.U32 R12, RZ, RZ, R6 ;  /* 0x000000ffff0c7224 */ /* 0x001fce00078e0006 */
[----:B------:R-:W-:Y:S05]  /*333d0*/  WARPSYNC.COLLECTIVE R15, `(.L_x_5448) ;  /* 0x000000000f087348 */ /* 0x000fea0003c00000 */
[----:B------:R0:W1:Y:S02]  /*333e0*/  SHFL.IDX P6, R14, R13, R12, R11 ;  /* 0x0000000c0d0e7389 */ /* 0x00006400000c000b */
[----:B01----:R-:W-:Y:S01]  /*333f0*/  ENDCOLLECTIVE ;  /* 0x000000000000791b */ /* 0x003fe20003800000 */
.L_x_5448:
[----:B------:R-:W-:Y:S01]  /*33400*/  IMAD.MOV.U32 R17, RZ, RZ, R14 ;  /* 0x000000ffff117224 */ /* 0x000fe200078e000e */
[----:B------:R-:W-:Y:S06]  /*33410*/  BRA `(.L_x_5449) ;  /* 0xffffffc400207947 */ /* 0x000fec000383ffff */
.L_x_5304:
[----:B------:R-:W-:Y:S01]  /*33420*/  BSSY B0, `(.L_x_5450) ;  /* 0x0000007000007945 */ /* 0x000fe20003800000 */
[----:B------:R-:W-:Y:S01]  /*33430*/  IMAD.MOV.U32 R13, RZ, RZ, R3 ;  /* 0x000000ffff0d7224 */ /* 0x000fe200078e0003 */
[----:B------:R-:W-:Y:S01]  /*33440*/  MOV R15, 0xffffffff ;  /* 0xffffffff000f7802 */ /* 0x000fe20000000f00 */
[----:B------:R-:W-:-:S07]  /*33450*/  IMAD.MOV.U32 R11, RZ, RZ, 0x1f ;  /* 0x0000001fff0b7424 */ /* 0x000fce00078e00ff */
[----:B0123--:R-:W-:Y:S05]  /*33460*/  WARPSYNC.COLLECTIVE R15, `(.L_x_5451) ;  /* 0x000000000f087348 */ /* 0x00ffea0003c00000 */
[----:B------:R4:W0:Y:S02]  /*33470*/  SHFL.IDX P6, R14, R13, R12, R11 ;  /* 0x0000000c0d0e7389 */ /* 0x00082400000c000b */
[----:B01234-:R-:W-:Y:S01]  /*33480*/  ENDCOLLECTIVE ;  /* 0x000000000000791b */ /* 0x01ffe20003800000 */
.L_x_5451:
[----:B------:R-:W-:Y:S05]  /*33490*/  BSYNC B0 ;  /* 0x0000000000007941 */ /* 0x000fea0003800000 */
.L_x_5450:
[----:B------:R-:W-:Y:S01]  /*334a0*/  IMAD.MOV.U32 R4, RZ, RZ, R14 ;  /* 0x000000ffff047224 */ /* 0x000fe200078e000e */
[----:B------:R-:W-:Y:S06]  /*334b0*/  BRA `(.L_x_5303) ;  /* 0xffffffc400147947 */ /* 0x000fec000383ffff */
.L_x_5308:
[----:B0-----:R0:W2:Y:S02]  /*334c0*/  SYNCS.PHASECHK.TRANS64.TRYWAIT P0, [R0+URZ+0x33420], R3 ;  /* 0x03342003000075a7 */ /* 0x0010a4000800017f */
[----:B--2---:R-:W-:Y:S05]  /*334d0*/  @!P0 NANOSLEEP.SYNCS 0x989680 ;  /* 0x009896800000895d */ /* 0x004fea0003900000 */
[----:B------:R-:W2:Y:S02]  /*334e0*/  @!P0 SYNCS.PHASECHK.TRANS64 P0, [R0+URZ+0x33420], R3 ;  /* 0x03342003000085a7 */ /* 0x000ea4000800007f */
[----:B--2---:R-:W-:Y:S05]  /*334f0*/  @!P0 BRA `(.L_x_5308) ;  /* 0xfffffffc00f08947 */ /* 0x004fea000383ffff */
[----:B------:R-:W-:Y:S05]  /*33500*/  BRA `(.L_x_5452) ;  /* 0xffffffc8008c7947 */ /* 0x000fea000383ffff */
.L_x_5309:
[----:B------:R-:W2:Y:S01]  /*33510*/  S2R R2, SR_TID.X ;  /* 0x0000000000027919 */ /* 0x000ea20000002100 */
[----:B------:R-:W-:Y:S01]  /*33520*/  BSSY B0, `(.L_x_5453) ;  /* 0x000000a000007945 */ /* 0x000fe20003800000 */
[----:B------:R-:W-:Y:S01]  /*33530*/  IMAD.MOV.U32 R12, RZ, RZ, RZ ;  /* 0x000000ffff0c7224 */ /* 0x000fe200078e00ff */
[----:B------:R-:W-:Y:S01]  /*33540*/  MOV R11, 0x1f ;  /* 0x0000001f000b7802 */ /* 0x000fe20000000f00 */
[----:B------:R-:W-:Y:S01]  /*33550*/  IMAD.MOV.U32 R15, RZ, RZ, -0x1 ;  /* 0xffffffffff0f7424 */ /* 0x000fe200078e00ff */
[----:B--2---:R-:W-:-:S04]  /*33560*/  SHF.R.U32.HI R2, RZ, 0x5, R2 ;  /* 0x00000005ff027819 */ /* 0x004fc80000011602 */
[----:B------:R-:W-:-:S05]  /*33570*/  LOP3.LUT R2, R2, 0x3, RZ, 0xc0, !PT ;  /* 0x0000000302027812 */ /* 0x000fca00078ec0ff */
[----:B------:R-:W-:-:S07]  /*33580*/  IMAD.MOV.U32 R13, RZ, RZ, R2 ;  /* 0x000000ffff0d7224 */ /* 0x000fce00078e0002 */
[----:B01----:R-:W-:Y:S05]  /*33590*/  WARPSYNC.COLLECTIVE R15, `(.L_x_5454) ;  /* 0x000000000f087348 */ /* 0x003fea0003c00000 */
[----:B------:R2:W3:Y:S02]  /*335a0*/  SHFL.IDX P6, R14, R13, R12, R11 ;  /* 0x0000000c0d0e7389 */ /* 0x0004e400000c000b */
[----:B0123--:R-:W-:Y:S01]  /*335b0*/  ENDCOLLECTIVE ;  /* 0x000000000000791b */ /* 0x00ffe20003800000 */
.L_x_5454:
[----:B------:R-:W-:Y:S05]  /*335c0*/  BSYNC B0 ;  /* 0x0000000000007941 */ /* 0x000fea0003800000 */
.L_x_5453:
[----:B------:R-:W-:Y:S05]  /*335d0*/  BRA `(.L_x_5455) ;  /* 0xffffffc800747947 */ /* 0x000fea000383ffff */
.L_x_5310:
[----:B------:R-:W-:Y:S01]  /*335e0*/  BSSY B0, `(.L_x_5456) ;  /* 0x0000006000007945 */ /* 0x000fe20003800000 */
[----:B------:R-:W-:-:S07]  /*335f0*/  IMAD.MOV.U32 R15, RZ, RZ, -0x1 ;  /* 0xffffffffff0f7424 */ /* 0x000fce00078e00ff */
[----:B012---:R-:W-:Y:S05]  /*33600*/  WARPSYNC.COLLECTIVE R15, `(.L_x_5457) ;  /* 0x000000000f0c7348 */ /* 0x007fea0003c00000 */
[----:B------:R-:W-:Y:S02]  /*33610*/  ELECT P6, UR62, PT ;  /* 0x00000000003e782f */ /* 0x000fe400038c0000 */
[----:B------:R-:W-:Y:S01]  /*33620*/  MOV R14, UR62 ;  /* 0x0000003e000e7c02 */ /* 0x000fe20008000f00 */
[----:B012---:R-:W-:Y:S10]  /*33630*/  ENDCOLLECTIVE ;  /* 0x000000000000791b */ /* 0x007ff40003800000 */
.L_x_5457:
[----:B------:R-:W-:Y:S05]  /*33640*/  BSYNC B0 ;  /* 0x0000000000007941 */ /* 0x000fea0003800000 */
.L_x_5456:
[----:B------:R-:W-:Y:S05]  /*33650*/  BRA `(.L_x_5458) ;  /* 0xffffffc800687947 */ /* 0x000fea000383ffff */
.L_x_5312:
[----:B0-----:R0:W2:Y:S02]  /*33660*/  SYNCS.PHASECHK.TRANS64.TRYWAIT P1, [R6+URZ], R5 ;  /* 0x00000005060075a7 */ /* 0x0010a4000802017f */
[----:B--2---:R-:W-:Y:S05]  /*33670*/  @!P1 NANOSLEEP.SYNCS 0x989680 ;  /* 0x009896800000995d */ /* 0x004fea0003900000 */
[----:B------:R-:W2:Y:S02]  /*33680*/  @!P1 SYNCS.PHASECHK.TRANS64 P1, [R6+URZ], R5 ;  /* 0x00000005060095a7 */ /* 0x000ea4000802007f */
[----:B--2---:R-:W-:Y:S05]  /*33690*/  @!P1 BRA `(.L_x_5312) ;  /* 0xfffffffc00f09947 */ /* 0x004fea000383ffff */
[----:B------:R-:W-:Y:S05]  /*336a0*/  BRA `(.L_x_5459) ;  /* 0xffffffc800a47947 */ /* 0x000fea000383ffff */
.L_x_5313:
[----:B--2---:R2:W3:Y:S02]  /*336b0*/  SYNCS.PHASECHK.TRANS64.TRYWAIT P1, [R7+URZ], R2 ;  /* 0x00000002070075a7 */ /* 0x0044e4000802017f */
[----:B---3--:R-:W-:Y:S05]  /*336c0*/  @!P1 NANOSLEEP.SYNCS 0x989680 ;  /* 0x009896800000995d */ /* 0x008fea0003900000 */
[----:B------:R-:W3:Y:S02]  /*336d0*/  @!P1 SYNCS.PHASECHK.TRANS64 P1, [R7+URZ], R2 ;  /* 0x00000002070095a7 */ /* 0x000ee4000802007f */
[----:B---3--:R-:W-:Y:S05]  /*336e0*/  @!P1 BRA `(.L_x_5313) ;  /* 0xfffffffc00f09947 */ /* 0x008fea000383ffff */
[----:B------:R-:W-:Y:S05]  /*336f0*/  BRA `(.L_x_5460) ;  /* 0xffffffc800987947 */ /* 0x000fea000383ffff */
.L_x_5315:
[----:B---3--:R3:W4:Y:S02]  /*33700*/  SYNCS.PHASECHK.TRANS64.TRYWAIT P1, [R4+URZ+0x33460], R5 ;  /* 0x03346005040075a7 */ /* 0x008724000802017f */
[----:B----4-:R-:W-:Y:S05]  /*33710*/  @!P1 NANOSLEEP.SYNCS 0x989680 ;  /* 0x009896800000995d */ /* 0x010fea0003900000 */
[----:B------:R-:W4:Y:S02]  /*33720*/  @!P1 SYNCS.PHASECHK.TRANS64 P1, [R4+URZ+0x33460], R5 ;  /* 0x03346005040095a7 */ /* 0x000f24000802007f */
[----:B----4-:R-:W-:Y:S05]  /*33730*/  @!P1 BRA `(.L_x_5315) ;  /* 0xfffffffc00f09947 */ /* 0x010fea000383ffff */
[----:B------:R-:W-:Y:S05]  /*33740*/  BRA `(.L_x_5461) ;  /* 0xffffffc8009c7947 */ /* 0x000fea000383ffff */
.L_x_5317:
[----:B----4-:R4:W0:Y:S02]  /*33750*/  SYNCS.PHASECHK.TRANS64.TRYWAIT P1, [R3+URZ+0x33460], R2 ;  /* 0x03346002030075a7 */ /* 0x010824000802017f */
[----:B0-----:R-:W-:Y:S05]  /*33760*/  @!P1 NANOSLEEP.SYNCS 0x989680 ;  /* 0x009896800000995d */ /* 0x001fea0003900000 */
[----:B------:R-:W0:Y:S02]  /*33770*/  @!P1 SYNCS.PHASECHK.TRANS64 P1, [R3+URZ+0x33460], R2 ;  /* 0x03346002030095a7 */ /* 0x000e24000802007f */
[----:B0-----:R-:W-:Y:S05]  /*33780*/  @!P1 BRA `(.L_x_5317) ;  /* 0xfffffffc00f09947 */ /* 0x001fea000383ffff */
[----:B------:R-:W-:Y:S05]  /*33790*/  BRA `(.L_x_5462) ;  /* 0xffffffc8009c7947 */ /* 0x000fea000383ffff */
.L_x_5319:
[----:B------:R0:W0:Y:S02]  /*337a0*/  SYNCS.PHASECHK.TRANS64.TRYWAIT P0, [R4+URZ+0x33480], R5 ;  /* 0x03348005040075a7 */ /* 0x000024000800017f */
[----:B0-----:R-:W-:Y:S05]  /*337b0*/  @!P0 NANOSLEEP.SYNCS 0x989680 ;  /* 0x009896800000895d */ /* 0x001fea0003900000 */
[----:B------:R-:W0:Y:S02]  /*337c0*/  @!P0 SYNCS.PHASECHK.TRANS64 P0, [R4+URZ+0x33480], R5 ;  /* 0x03348005040085a7 */ /* 0x000e24000800007f */
[----:B0-----:R-:W-:Y:S05]  /*337d0*/  @!P0 BRA `(.L_x_5319) ;  /* 0xfffffffc00f08947 */ /* 0x001fea000383ffff */
[----:B------:R-:W-:Y:S05]  /*337e0*/  BRA `(.L_x_5320) ;  /* 0xffffffc800987947 */ /* 0x000fea000383ffff */
.L_x_5463:
        /* <DEDUP_REMOVED lines=9> */
.L_x_12352:


//--------------------- .text._ZN7cutlass13device_kernelIN5flash11enable_sm90INS1_16FlashAttnFwdSm90INS1_25CollectiveMainloopFwdSm90ILi2EN4cute5tupleIJNS5_1CILi1EEES8_S8_EEENS6_IJNS7_ILi128EEENS7_ILi224EEESA_EEELi128ENS_12float_e4m3_tEfNS_4arch4Sm90ELb0ELb0ELb1ELb0ELb0ELb0ELb0ELb1ELb1ELb0ELb0ELb0EEENS1_21CollectiveEpilogueFwdINS6_IJSA_SA_SB_EEES9_NS_10bfloat16_tESF_Li256ELb0ELb0ELb0ELb1EEENS1_29StaticPersistentTileSchedulerILb0EEEEEEEEEvNT_6ParamsE --------------------------
	.section	.text._ZN7cutlass13device_kernelIN5flash11enable_sm90INS1_16FlashAttnFwdSm90INS1_25CollectiveMainloopFwdSm90ILi2EN4cute5tupleIJNS5_1CILi1EEES8_S8_EEENS6_IJNS7_ILi128EEENS7_ILi224EEESA_EEELi128ENS_12float_e4m3_tEfNS_4arch4Sm90ELb0ELb0ELb1ELb0ELb0ELb0ELb0ELb1ELb1ELb0ELb0ELb0EEENS1_21CollectiveEpilogueFwdINS6_IJSA_SA_SB_EEES9_NS_10bfloat16_tESF_Li256ELb0ELb0ELb0ELb1EEENS1_29StaticPersistentTileSchedulerILb0EEEEEEEEEvNT_6ParamsE,"ax",@progbits
	.align	128
.text._ZN7cutlass13device_kernelIN5flash11enable_sm90INS1_16FlashAttnFwdSm90INS1_25CollectiveMainloopFwdSm90ILi2EN4cute5tupleIJNS5_1CILi1EEES8_S8_EEENS6_IJNS7_ILi128EEENS7_ILi224EEESA_EEELi128ENS_12float_e4m3_tEfNS_4arch4Sm90ELb0ELb0ELb1ELb0ELb0ELb0ELb0ELb1ELb1ELb0ELb0ELb0EEENS1_21CollectiveEpilogueFwdINS6_IJSA_SA_SB_EEES9_NS_10bfloat16_tESF_Li256ELb0ELb0ELb0ELb1EEENS1_29StaticPersistentTileSchedulerILb0EEEEEEEEEvNT_6ParamsE:
        .type           _ZN7cutlass13device_kernelIN5flash11enable_sm90INS1_16FlashAttnFwdSm90INS1_25CollectiveMainloopFwdSm90ILi2EN4cute5tupleIJNS5_1CILi1EEES8_S8_EEENS6_IJNS7_ILi128EEENS7_ILi224EEESA_EEELi128ENS_12float_e4m3_tEfNS_4arch4Sm90ELb0ELb0ELb1ELb0ELb0ELb0ELb0ELb1ELb1ELb0ELb0ELb0EEENS1_21CollectiveEpilogueFwdINS6_IJSA_SA_SB_EEES9_NS_10bfloat16_tESF_Li256ELb0ELb0ELb0ELb1EEENS1_29StaticPersistentTileSchedulerILb0EEEEEEEEEvNT_6ParamsE,@function
        .size           _ZN7cutlass13device_kernelIN5flash11enable_sm90INS1_16FlashAttnFwdSm90INS1_25CollectiveMainloopFwdSm90ILi2EN4cute5tupleIJNS5_1CILi1EEES8_S8_EEENS6_IJNS7_ILi128EEENS7_ILi224EEESA_EEELi128ENS_12float_e4m3_tEfNS_4arch4Sm90ELb0ELb0ELb1ELb0ELb0ELb0ELb0ELb1ELb1ELb0ELb0ELb0EEENS1_21CollectiveEpilogueFwdINS6_IJSA_SA_SB_EEES9_NS_10bfloat16_tESF_Li256ELb0ELb0ELb0ELb1EEENS1_29StaticPersistentTileSchedulerILb0EEEEEEEEEvNT_6ParamsE,(.L_x_12353 - _ZN7cutlass13device_kernelIN5flash11enable_sm90INS1_16FlashAttnFwdSm90INS1_25CollectiveMainloopFwdSm90ILi2EN4cute5tupleIJNS5_1CILi1EEES8_S8_EEENS6_IJNS7_ILi128EEENS7_ILi224EEESA_EEELi128ENS_12float_e4m3_tEfNS_4arch4Sm90ELb0ELb0ELb1ELb0ELb0ELb0ELb0ELb1ELb1ELb0ELb0ELb0EEENS1_21CollectiveEpilogueFwdINS6_IJSA_SA_SB_EEES9_NS_10bfloat16_tESF_Li256ELb0ELb0ELb0ELb1EEENS1_29StaticPersistentTileSchedulerILb0EEEEEEEEEvNT_6ParamsE)
        .other          _ZN7cutlass13device_kernelIN5flash11enable_sm90INS1_16FlashAttnFwdSm90INS1_25CollectiveMainloopFwdSm90ILi2EN4cute5tupleIJNS5_1CILi1EEES8_S8_EEENS6_IJNS7_ILi128EEENS7_ILi224EEESA_EEELi128ENS_12float_e4m3_tEfNS_4arch4Sm90ELb0ELb0ELb1ELb0ELb0ELb0ELb0ELb1ELb1ELb0ELb0ELb0EEENS1_21CollectiveEpilogueFwdINS6_IJSA_SA_SB_EEES9_NS_10bfloat16_tESF_Li256ELb0ELb0ELb0ELb1EEENS1_29StaticPersistentTileSchedulerILb0EEEEEEEEEvNT_6ParamsE,@"STO_CUDA_ENTRY STV_DEFAULT"
_ZN7cutlass13device_kernelIN5flash11enable_sm90INS1_16FlashAttnFwdSm90INS1_25CollectiveMainloopFwdSm90ILi2EN4cute5tupleIJNS5_1CILi1EEES8_S8_EEENS6_IJNS7_ILi128EEENS7_ILi224EEESA_EEELi128ENS_12float_e4m3_tEfNS_4arch4Sm90ELb0ELb0ELb1ELb0ELb0ELb0ELb0ELb1ELb1ELb0ELb0ELb0EEENS1_21CollectiveEpilogueFwdINS6_IJSA_SA_SB_EEES9_NS_10bfloat16_tESF_Li256ELb0ELb0ELb0ELb1EEENS1_29StaticPersistentTileSchedulerILb0EEEEEEEEEvNT_6ParamsE:
        /* <DEDUP_REMOVED lines=24> */
.L_x_5465:
[----:B------:R-:W-:Y:S05]  /*0180*/  BSYNC B0 ;  /* 0x0000000000007941 */ /* 0x000fea0003800000 */
.L_x_5464:
        /* <DEDUP_REMOVED lines=37> */
.L_x_5466:
        /* <DEDUP_REMOVED lines=22> */
.L_x_5467:
        /* <DEDUP_REMOVED lines=18> */
.L_x_5468:
        /* <DEDUP_REMOVED lines=22> */
.L_x_5469:
        /* <DEDUP_REMOVED lines=22> */
.L_x_5470:
[----:B------:R-:W-:Y:S01]  /*0920*/  PLOP3.LUT P0, PT, PT, PT, UP0, 0x80, 0x0 ;  /* 0x000000000000781c */ /* 0x000fe20003f0f008 */
[----:B------:R-:W-:Y:S01]  /*0930*/  UMOV UR46, 0x1 ;  /* 0x00000001002e7882 */ /* 0x000fe20000000000 */
[----:B------:R-:W-:Y:S01]  /*0940*/  NOP ;  /* 0x0000000000007918 */ /* 0x000fe20000000000 */
[----:B------:R-:W-:Y:S01]  /*0950*/  USEL UR46, UR46, 0x2, !UP0 ;  /* 0x000000022e2e7887 */ /* 0x000fe2000c000000 */
[----:B------:R-:W-:Y:S01]  /*0960*/  ULDC.64 UR50, c[0x0][0x208] ;  /* 0x0000820000327ab9 */ /* 0x000fe20000000a00 */
[----:B-123--:R-:W-:Y:S08]  /*0970*/  BAR.SYNC.DEFER_BLOCKING 0x0 ;  /* 0x0000000000007b1d */ /* 0x00eff00000010000 */
[----:B------:R-:W-:Y:S05]  /*0980*/  @!P0 BRA `(.L_x_5471) ;  /* 0x000000b400988947 */ /* 0x000fea0003800000 */
.L_x_5472:
        /* <DEDUP_REMOVED lines=28> */
[----:B------:R-:W-:Y:S01]  /*0b50*/  IMAD.IADD R18, R0, 0x1, -R7 ;  /* 0x0000000100127824 */ /* 0x000fe200078e0a07 */
        /* <DEDUP_REMOVED lines=22> */
[----:B------:R-:W-:Y:S01]  /*0cc0*/  IADD3 R11, R4, -R11, RZ ;  /* 0x8000000b040b7210 */ /* 0x000fe20007ffe0ff */
[----:B------:R-:W-:Y:S01]  /*0cd0*/  IMAD.MOV.U32 R4, RZ, RZ, -0x2 ;  /* 0xfffffffeff047424 */ /* 0x000fe200078e00ff */
[----:B------:R-:W-:Y:S02]  /*0ce0*/  LOP3.LUT R5, R5, 0x3fffffe, RZ, 0xc0, !PT ;  /* 0x03fffffe05057812 */ /* 0x000fe400078ec0ff */
[----:B------:R-:W-:Y:S01]  /*0cf0*/  SHF.R.S32.HI R0, RZ, 0x5, R7 ;  /* 0x00000005ff007819 */ /* 0x000fe20000011407 */
[----:B------:R-:W-:Y:S01]  /*0d00*/  IMAD.SHL.U32 R7, R6, 0x8, RZ ;  /* 0x0000000806077824 */ /* 0x000fe200078e00ff */
[----:B------:R-:W-:Y:S01]  /*0d10*/  LOP3.LUT R3, R2, 0x7ffffffc, RZ, 0xc0, !PT ;  /* 0x7ffffffc02037812 */ /* 0x000fe200078ec0ff */
[----:B------:R-:W-:Y:S02]  /*0d20*/  IMAD.IADD R5, R22, 0x1, -R5 ;  /* 0x0000000116057824 */ /* 0x000fe400078e0a05 */
[----:B------:R-:W-:Y:S02]  /*0d30*/  IMAD R0, R0, 0x10, R11 ;  /* 0x0000001000007824 */ /* 0x000fe400078e020b */
[----:B------:R-:W-:-:S02]  /*0d40*/  IMAD.IADD R3, R18, 0x1, -R3 ;  /* 0x0000000112037824 */ /* 0x000fc400078e0a03 */
[----:B------:R-:W-:Y:S01]  /*0d50*/  IMAD.WIDE R16, R7, 0x2, R16 ;  /* 0x0000000207107825 */ /* 0x000fe200078e0210 */
[----:B------:R-:W-:-:S03]  /*0d60*/  LEA R228, R5, R0, 0x6 ;  /* 0x0000000005e47211 */ /* 0x000fc600078e30ff */
[----:B------:R-:W-:-:S07]  /*0d70*/  IMAD R229, R3, R4, 0xe0 ;  /* 0x000000e003e57424 */ /* 0x000fce00078e0204 */
.L_x_5497:
        /* <DEDUP_REMOVED lines=8> */
[----:B------:R-:W-:-:S02]  /*0e00*/  ULDC UR54, c[0x0][0x404] ;  /* 0x0001010000367ab9 */ /* 0x000fc40000000800 */
[----:B------:R-:W-:Y:S02]  /*0e10*/  ULDC UR7, c[0x0][0x428] ;  /* 0x00010a0000077ab9 */ /* 0x000fe40000000800 */
        /* <DEDUP_REMOVED lines=20> */
[----:B------:R-:W-:Y:S02]  /*0f60*/  UIADD3 UR7, -UR44, URZ, URZ ;  /* 0x0000003f2c077290 */ /* 0x000fe4000fffe13f */
[----:B------:R-:W-:Y:S02]  /*0f70*/  UIADD3 UR6, UR40, -UR4, URZ ;  /* 0x8000000428067290 */ /* 0x000fe4000fffe03f */
[----:B------:R-:W-:Y:S01]  /*0f80*/  UIMAD UR43, UR43, UR7, UR42 ;  /* 0x000000072b2b72a4 */ /* 0x000fe2000f8e022a */
[----:B------:R-:W-:Y:S01]  /*0f90*/  UMOV UR4, URZ ;  /* 0x0000003f00047c82 */ /* 0x000fe20008000000 */
[----:B------:R-:W-:-:S02]  /*0fa0*/  ULEA UR6, UR6, UR8, 0xd ;  /* 0x0000000806067291 */ /* 0x000fc4000f8e683f */
[----:B------:R-:W-:Y:S01]  /*0fb0*/  UIMAD.WIDE UR4, UR5, -0x6db6db6d, UR4 ;  /* 0x92492493050478a5 */ /* 0x000fe2000f8e0204 */
[----:B------:R-:W-:Y:S01]  /*0fc0*/  @UP2 ULDC UR8, c[0x0][0x42c] ;  /* 0x00010b0000082ab9 */ /* 0x000fe20000000800 */
[----:B------:R-:W-:Y:S01]  /*0fd0*/  USHF.R.U32.HI UR6, URZ, 0x4, UR6 ;  /* 0x000000043f067899 */ /* 0x000fe20008011606 */
[----:B------:R-:W-:Y:S01]  /*0fe0*/  @UP2 ULDC UR9, c[0x0][0x430] ;  /* 0x00010c0000092ab9 */ /* 0x000fe20000000800 */
[----:B------:R-:W-:-:S03]  /*0ff0*/  UMOV UR41, UR43 ;  /* 0x0000002b00297c82 */ /* 0x000fc60008000000 */
[----:B------:R-:W-:Y:S01]  /*1000*/  UMOV UR45, UR5 ;  /* 0x00000005002d7c82 */ /* 0x000fe20008000000 */
[----:B------:R-:W-:Y:S02]  /*1010*/  UIMAD.WIDE.U32 UR4, UR43, UR8, URZ ;  /* 0x000000082b0472a5 */ /* 0x000fe4000f8e003f */
[----:B------:R-:W-:Y:S02]  /*1020*/  USHF.R.U32.HI UR7, URZ, 0x1f, UR45 ;  /* 0x0000001f3f077899 */ /* 0x000fe4000801162d */
[----:B------:R-:W-:Y:S02]  /*1030*/  ULOP3.LUT UR55, UR6, 0x3fff, URZ, 0xc0, !UPT ;  /* 0x00003fff06377892 */ /* 0x000fe4000f8ec03f */
        /* <DEDUP_REMOVED lines=18> */
[----:B--2---:R-:W-:Y:S05]  /*1160*/  CALL.ABS.NOINC R2 ;  /* 0x0000000002007343 */ /* 0x004fea0003c00000 */
.L_x_5473:
        /* <DEDUP_REMOVED lines=41> */
[----:B------:R-:W-:-:S03]  /*1400*/  MOV R5, UR5 ;  /* 0x0000000500057c02 */ /* 0x000fc60008000f00 */
        /* <DEDUP_REMOVED lines=12> */
.L_x_5554:
[----:B------:R-:W-:Y:S05]  /*14d0*/  @!P0 BRA `(.L_x_5475) ;  /* 0x0000000000048947 */ /* 0x000fea0003800000 */
[----:B------:R-:W-:Y:S01]  /*14e0*/  BPT.TRAP 0x1 ;  /* 0x000000040000795c */ /* 0x000fe20000300000 */
.L_x_5475:
[----:B-1----:R-:W-:Y:S02]  /*14f0*/  IMAD.U32 R3, RZ, RZ, UR49 ;  /* 0x00000031ff037e24 */ /* 0x002fe4000f8e00ff */
[----:B------:R-:W-:-:S03]  /*1500*/  IMAD.U32 R2, RZ, RZ, UR36 ;  /* 0x00000024ff027e24 */ /* 0x000fc6000f8e00ff */
[----:B------:R-:W-:Y:S02]  /*1510*/  LEA R3, R3, UR38, 0x3 ;  /* 0x0000002603037c11 */ /* 0x000fe4000f8e18ff */
[----:B------:R-:W-:-:S04]  /*1520*/  SHF.L.U32 R2, R2, 0x1f, RZ ;  /* 0x0000001f02027819 */ /* 0x000fc800000006ff */
[----:B------:R1:W2:Y:S01]  /*1530*/  SYNCS.PHASECHK.TRANS64.TRYWAIT P1, [R3+URZ+0x2e830], R2 ;  /* 0x02e83002030075a7 */ /* 0x0002a2000802017f */
[----:B------:R-:W-:Y:S05]  /*1540*/  @!P0 BRA `(.L_x_5476) ;  /* 0x0000000000048947 */ /* 0x000fea0003800000 */
[----:B------:R-:W-:Y:S01]  /*1550*/  BPT.TRAP 0x1 ;  /* 0x000000040000795c */ /* 0x000fe20000300000 */
.L_x_5476:
[----:B--2---:R-:W-:Y:S05]  /*1560*/  @P1 BRA `(.L_x_5477) ;  /* 0x0000000000081947 */ /* 0x004fea0003800000 */
[----:B------:R-:W2:Y:S02]  /*1570*/  SYNCS.PHASECHK.TRANS64.TRYWAIT P1, [R3+URZ+0x2e830], R2 ;  /* 0x02e83002030075a7 */ /* 0x000ea4000802017f */
[----:B--2---:R-:W-:Y:S05]  /*1580*/  @!P1 BRA `(.L_x_5478) ;  /* 0x000000d800bc9947 */ /* 0x004fea0003800000 */
.L_x_5477:
[----:B------:R-:W3:Y:S01]  /*1590*/  S2R R152, SR_TID.X ;  /* 0x0000000000987919 */ /* 0x000ee20000002100 */
[----:B------:R-:W-:Y:S01]  /*15a0*/  UIADD3 UR4, UR38, 0x20400, URZ ;  /* 0x0002040026047890 */ /* 0x000fe2000fffe03f */
[----:B------:R-:W-:-:S03]  /*15b0*/  IMAD.MOV.U32 R87, RZ, RZ, RZ ;  /* 0x000000ffff577224 */ /* 0x000fc600078e00ff */
[----:B------:R-:W-:-:S04]  /*15c0*/  USHF.R.U32.HI UR4, URZ, 0x4, UR4 ;  /* 0x000000043f047899 */ /* 0x000fc80008011604 */
[----:B------:R-:W-:-:S06]  /*15d0*/  ULOP3.LUT UR4, UR4, 0x3fff, URZ, 0xc0, !UPT ;  /* 0x00003fff04047892 */ /* 0x000fcc000f8ec03f */
[----:B-12---:R-:W-:Y:S01]  /*15e0*/  IMAD.U32 R2, RZ, RZ, UR4 ;  /* 0x00000004ff027e24 */ /* 0x006fe2000f8e00ff */
[----:B------:R-:W-:Y:S05]  /*15f0*/  WARPSYNC.ALL ;  /* 0x0000000000007948 */ /* 0x000fea0003800000 */
[----:B------:R-:W-:Y:S02]  /*1600*/  LOP3.LUT R2, R2, 0x10000, RZ, 0xfc, !PT ;  /* 0x0001000002027812 */ /* 0x000fe400078efcff */
[----:B---3--:R-:W-:Y:S02]  /*1610*/  LOP3.LUT P1, RZ, R152, 0x7f, RZ, 0xc0, !PT ;  /* 0x0000007f98ff7812 */ /* 0x008fe4000782c0ff */
[----:B------:R-:W-:Y:S01]  /*1620*/  R2UR UR20, R2 ;  /* 0x00000000021472ca */ /* 0x000fe200000e0000 */
[----:B------:R-:W-:Y:S01]  /*1630*/  ULOP3.LUT UR12, UR55, 0x10000, URZ, 0xfc, !UPT ;  /* 0x00010000370c7892 */ /* 0x000fe2000f8efc3f */
[----:B------:R-:W-:Y:S01]  /*1640*/  WARPGROUP.ARRIVE ;  /* 0x00000000000079c5 */ /* 0x000fe20000000000 */
[----:B------:R-:W-:Y:S01]  /*1650*/  UMOV UR17, 0x40000040 ;  /* 0x4000004000117882 */ /* 0x000fe20000000000 */
[----:B------:R-:W-:Y:S01]  /*1660*/  UMOV UR19, 0x40000040 ;  /* 0x4000004000137882 */ /* 0x000fe20000000000 */
[----:B------:R-:W-:Y:S01]  /*1670*/  UIADD3 UR7, UR12, 0x2, URZ ;  /* 0x000000020c077890 */ /* 0x000fe2000fffe03f */
[----:B------:R-:W-:Y:S01]  /*1680*/  IADD3 R5, R229, UR54, RZ ;  /* 0x00000036e5057c10 */ /* 0x000fe2000fffe0ff */
[----:B------:R-:W-:-:S02]  /*1690*/  UIADD3 UR11, UR12, 0x4, URZ ;  /* 0x000000040c0b7890 */ /* 0x000fc4000fffe03f */
[----:B------:R-:W-:Y:S01]  /*16a0*/  UMOV UR16, UR12 ;  /* 0x0000000c00107c82 */ /* 0x000fe20008000000 */
[----:B------:R-:W-:Y:S01]  /*16b0*/  UIADD3 UR12, UR12, 0x6, URZ ;  /* 0x000000060c0c7890 */ /* 0x000fe2000fffe03f */
[----:B------:R-:W-:Y:S02]  /*16c0*/  UMOV UR15, 0x40000040 ;  /* 0x40000040000f7882 */ /* 0x000fe40000000000 */
[----:B------:R-:W-:Y:S02]  /*16d0*/  UIMAD UR20, UR49, 0x700, UR20 ;  /* 0x00000700311478a4 */ /* 0x000fe4000f8e0214 */
[----:B------:R-:W-:Y:S02]  /*16e0*/  UISETP.GE.AND UP0, UPT, UR54, 0xe1, UPT ;  /* 0x000000e13600788c */ /* 0x000fe4000bf06270 */
[----:B------:R-:W-:Y:S02]  /*16f0*/  UIADD3 UR4, UR20, 0x200, URZ ;  /* 0x0000020014047890 */ /* 0x000fe4000fffe03f */
[----:B------:R-:W-:-:S02]  /*1700*/  UIADD3 UR5, UR20, 0x300, URZ ;  /* 0x0000030014057890 */ /* 0x000fc4000fffe03f */
[----:B------:R-:W-:Y:S01]  /*1710*/  UMOV UR18, UR20 ;  /* 0x0000001400127c82 */ /* 0x000fe20008000000 */
[----:B------:R-:W-:Y:S01]  /*1720*/  UIADD3 UR6, UR20, 0x400, URZ ;  /* 0x0000040014067890 */ /* 0x000fe2000fffe03f */
[----:B------:R-:W-:Y:S01]  /*1730*/  QGMMA.64x32x32.F32.E4M3.E4M3 R136, gdesc[UR16], RZ, !UPT, gsb0 ;  /* 0x00600000108879f3 */ /* 0x000fe2000c0008ff */
[----:B------:R-:W-:Y:S01]  /*1740*/  UIADD3 UR18, UR20, 0x100, URZ ;  /* 0x0000010014127890 */ /* 0x000fe2000fffe03f */
[----:B------:R-:W-:Y:S01]  /*1750*/  UMOV UR19, 0x40000040 ;  /* 0x4000004000137882 */ /* 0x000fe20000000000 */
[----:B------:R-:W-:Y:S02]  /*1760*/  UIADD3 UR8, UR20, 0x202, URZ ;  /* 0x0000020214087890 */ /* 0x000fe4000fffe03f */
[----:B------:R-:W-:Y:S02]  /*1770*/  UIADD3 UR9, UR20, 0x302, URZ ;  /* 0x0000030214097890 */ /* 0x000fe4000fffe03f */
[----:B------:R-:W-:Y:S02]  /*1780*/  UIADD3 UR10, UR20, 0x402, URZ ;  /* 0x00000402140a7890 */ /* 0x000fe4000fffe03f */
[----:B------:R-:W-:-:S02]  /*1790*/  UIADD3 UR13, UR20, 0x404, URZ ;  /* 0x00000404140d7890 */ /* 0x000fc4000fffe03f */
[----:B------:R-:W-:Y:S01]  /*17a0*/  UIADD3 UR14, UR20, 0x6, URZ ;  /* 0x00000006140e7890 */ /* 0x000fe2000fffe03f */
        /* <DEDUP_REMOVED lines=23> */
[----:B------:R-:W-:Y:S01]  /*1920*/  UMOV UR4, UR7 ;  /* 0x0000000700047c82 */ /* 0x000fe20008000000 */
[----:B------:R-:W-:Y:S01]  /*1930*/  UMOV UR7, 0x40000040 ;  /* 0x4000004000077882 */ /* 0x000fe20000000000 */
[----:B------:R-:W-:Y:S02]  /*1940*/  WARPGROUP.DEPBAR.LE gsb0, 0x0 ;  /* 0x00008000000079c5 */ /* 0x000fe40000010000 */
[----:B------:R-:W-:-:S06]  /*1950*/  WARPGROUP.ARRIVE ;  /* 0x00000000000079c5 */ /* 0x000fcc0000000000 */
[----:B------:R-:W-:Y:S01]  /*1960*/  QGMMA.64x32x32.F32.E4M3.E4M3 R40, gdesc[UR16], RZ, !UPT, gsb0 ;  /* 0x00600000102879f3 */ /* 0x000fe2000c0008ff */
[----:B------:R-:W-:Y:S01]  /*1970*/  UMOV UR18, UR5 ;  /* 0x0000000500127c82 */ /* 0x000fe20008000000 */
[----:B------:R-:W-:Y:S01]  /*1980*/  UMOV UR19, 0x40000040 ;  /* 0x4000004000137882 */ /* 0x000fe20000000000 */
        /* <DEDUP_REMOVED lines=32> */
[----:B------:R-:W-:Y:S01]  /*1b90*/  UMOV UR8, UR11 ;  /* 0x0000000b00087c82 */ /* 0x000fe20008000000 */
[----:B------:R-:W-:Y:S01]  /*1ba0*/  UMOV UR11, 0x40000040 ;  /* 0x40000040000b7882 */ /* 0x000fe20000000000 */
[----:B------:R-:W-:Y:S02]  /*1bb0*/  WARPGROUP.DEPBAR.LE gsb0, 0x0 ;  /* 0x00008000000079c5 */ /* 0x000fe40000010000 */
[----:B------:R-:W-:-:S06]  /*1bc0*/  WARPGROUP.ARRIVE ;  /* 0x00000000000079c5 */ /* 0x000fcc0000000000 */
[----:B------:R-:W-:Y:S01]  /*1bd0*/  QGMMA.64x32x32.F32.E4M3.E4M3 R40, gdesc[UR4], R40, gsb0 ;  /* 0x00600000042879f3 */ /* 0x000fe20008000828 */
[----:B------:R-:W-:Y:S01]  /*1be0*/  UMOV UR6, UR9 ;  /* 0x0000000900067c82 */ /* 0x000fe20008000000 */
[----:B------:R-:W-:Y:S01]  /*1bf0*/  UMOV UR7, 0x40000040 ;  /* 0x4000004000077882 */ /* 0x000fe20000000000 */
[----:B------:R-:W-:Y:S01]  /*1c00*/  UMOV UR9, 0x40000040 ;  /* 0x4000004000097882 */ /* 0x000fe20000000000 */
        /* <DEDUP_REMOVED lines=80> */
[C---:B------:R-:W-:Y:S02]  /*2110*/  FMUL.FTZ R82, R0.reuse, R129 ;  /* 0x0000008100527220 */ /* 0x040fe40000410000 */
[----:B------:R-:W5:Y:S01]  /*2120*/  MUFU.TANH R12, R12 ;  /* 0x0000000c000c7308 */ /* 0x000f620000002400 */
[C---:B------:R-:W-:Y:S01]  /*2130*/  FMUL.FTZ R83, R0.reuse, R126 ;  /* 0x0000007e00537220 */ /* 0x040fe20000410000 */
[----:B------:R-:W-:Y:S01]  /*2140*/  QGMMA.64x32x32.F32.E4M3.E4M3 R104, gdesc[UR12], R104, gsb0 ;  /* 0x006000000c6879f3 */ /* 0x000fe20008000868 */
[----:B------:R-:W-:Y:S01]  /*2150*/  UIADD3 UR14, UR20, 0x306, URZ ;  /* 0x00000306140e7890 */ /* 0x000fe2000fffe03f */
[C---:B------:R-:W-:Y:S01]  /*2160*/  FMUL.FTZ R85, R0.reuse, R133 ;  /* 0x0000008500557220 */ /* 0x040fe20000410000 */
[----:B------:R-:W-:Y:S01]  /*2170*/  UMOV UR15, 0x40000040 ;  /* 0x40000040000f7882 */ /* 0x000fe20000000000 */
        /* <DEDUP_REMOVED lines=12> */
[----:B------:R-:W-:-:S06]  /*2240*/  FMUL.FTZ R124, R0, R135 ;  /* 0x00000087007c7220 */ /* 0x000fcc0000410000 */
[----:B------:R-:W5:Y:S08]  /*2250*/  MUFU.TANH R13, R13 ;  /* 0x0000000d000d7308 */ /* 0x000f700000002400 */
        /* <DEDUP_REMOVED lines=25> */
[----:B------:R-:W-:-:S05]  /*23f0*/  FMUL.FTZ R111, R0, R111 ;  /* 0x0000006f006f7220 */ /* 0x000fca0000410000 */
[----:B------:R-:W5:Y:S08]  /*2400*/  MUFU.TANH R78, R78 ;  /* 0x0000004e004e7308 */ /* 0x000f700000002400 */
        /* <DEDUP_REMOVED lines=35> */
[----:B------:R-:W-:Y:S02]  /*2640*/  IMAD.U32 R56, RZ, RZ, UR45 ;  /* 0x0000002dff387e24 */ /* 0x000fe4000f8e00ff */
[C---:B------:R-:W-:Y:S01]  /*2650*/  FMUL.FTZ R103, R0.reuse, R60 ;  /* 0x0000003c00677220 */ /* 0x040fe20000410000 */
[C---:B------:R-:W-:Y:S01]  /*2660*/  FMUL.FTZ R60, R0.reuse, R62 ;  /* 0x0000003e003c7220 */ /* 0x040fe20000410000 */
[----:B------:R-:W-:Y:S01]  /*2670*/  FMUL.FTZ R62, R0, R64 ;  /* 0x00000040003e7220 */ /* 0x000fe20000410000 */
[----:B------:R-:W-:Y:S01]  /*2680*/  QGMMA.64x32x32.F32.E4M3.E4M3 R40, gdesc[UR12], R40, gsb0 ;  /* 0x006000000c2879f3 */ /* 0x000fe20008000828 */
[----:B------:R-:W-:Y:S02]  /*2690*/  IMAD R5, R56, -0xe0, R5 ;  /* 0xffffff2038057824 */ /* 0x000fe400078e0205 */
[C---:B------:R-:W-:Y:S01]  /*26a0*/  FMUL.FTZ R129, R0.reuse, R65 ;  /* 0x0000004100817220 */ /* 0x040fe20000410000 */
[C---:B------:R-:W-:Y:S01]  /*26b0*/  FMUL.FTZ R66, R0.reuse, R66 ;  /* 0x0000004200427220 */ /* 0x040fe20000410000 */
[C---:B------:R-:W-:Y:S01]  /*26c0*/  FMUL.FTZ R133, R0.reuse, R70 ;  /* 0x0000004600857220 */ /* 0x040fe20000410000 */
[C---:B------:R-:W-:Y:S01]  /*26d0*/  FMUL.FTZ R131, R0.reuse, R68 ;  /* 0x0000004400837220 */ /* 0x040fe20000410000 */
[C---:B------:R-:W-:Y:S01]  /*26e0*/  ISETP.GT.AND P5, PT, R5.reuse, RZ, PT ;  /* 0x000000ff0500720c */ /* 0x040fe20003fa4270 */
[----:B------:R5:W-:Y:S01]  /*26f0*/  MUFU.TANH R68, R66 ;  /* 0x0000004200447308 */ /* 0x000be20000002400 */
[----:B------:R-:W-:Y:S01]  /*2700*/  ISETP.GT.AND P1, PT, R5, 0x1, PT ;  /* 0x000000010500780c */ /* 0x000fe20003f24270 */
[----:B------:R-:W-:Y:S01]  /*2710*/  FMUL.FTZ R99, R0, R57 ;  /* 0x0000003900637220 */ /* 0x000fe20000410000 */
[----:B-1----:R-:W-:Y:S01]  /*2720*/  FSEL R4, R4, -INF , P5 ;  /* 0xff80000004047808 */ /* 0x002fe20002800000 */
[C---:B------:R-:W-:Y:S01]  /*2730*/  FMUL.FTZ R130, R0.reuse, R67 ;  /* 0x0000004300827220 */ /* 0x040fe20000410000 */
[----:B------:R-:W-:Y:S01]  /*2740*/  FSEL R64, R7, -INF , P5 ;  /* 0xff80000007407808 */ /* 0x000fe20002800000 */
[C---:B------:R-:W-:Y:S01]  /*2750*/  FMUL.FTZ R132, R0.reuse, R69 ;  /* 0x0000004500847220 */ /* 0x040fe20000410000 */
[C---:B------:R-:W-:Y:S01]  /*2760*/  ISETP.GT.AND P5, PT, R5.reuse, 0x11, PT ;  /* 0x000000110500780c */ /* 0x040fe20003fa4270 */
[----:B------:R-:W-:Y:S01]  /*2770*/  FMUL.FTZ R128, R0, R58 ;  /* 0x0000003a00807220 */ /* 0x000fe20000410000 */
[----:B--2---:R-:W-:Y:S01]  /*2780*/  FSEL R7, R10, -INF , P1 ;  /* 0xff8000000a077808 */ /* 0x004fe20000800000 */
[----:B------:R-:W-:Y:S01]  /*2790*/  FMUL.FTZ R127, R0, R59 ;  /* 0x0000003b007f7220 */ /* 0x000fe20000410000 */
[----:B------:R-:W-:Y:S01]  /*27a0*/  FSEL R65, R6, -INF , P1 ;  /* 0xff80000006417808 */ /* 0x000fe20000800000 */
[----:B------:R-:W-:Y:S01]  /*27b0*/  FMUL.FTZ R134, R0, R71 ;  /* 0x0000004700867220 */ /* 0x000fe20000410000 */
[C---:B------:R-:W-:Y:S01]  /*27c0*/  ISETP.GT.AND P1, PT, R5.reuse, 0x18, PT ;  /* 0x000000180500780c */ /* 0x040fe20003f24270 */
[----:B------:R-:W1:Y:S01]  /*27d0*/  MUFU.TANH R122, R122 ;  /* 0x0000007a007a7308 */ /* 0x000e620000002400 */
[----:B------:R-:W-:Y:S01]  /*27e0*/  ISETP.GT.AND P2, PT, R5, 0x8, PT ;  /* 0x000000080500780c */ /* 0x000fe20003f44270 */
[----:B------:R-:W-:Y:S01]  /*27f0*/  UIADD3 UR14, UR20, 0x606, URZ ;  /* 0x00000606140e7890 */ /* 0x000fe2000fffe03f */
[----:B---3--:R-:W-:Y:S01]  /*2800*/  FSEL R70, R11, -INF , P5 ;  /* 0xff8000000b467808 */ /* 0x008fe20002800000 */
[----:B------:R-:W-:Y:S01]  /*2810*/  UMOV UR15, 0x40000040 ;  /* 0x40000040000f7882 */ /* 0x000fe20000000000 */
[----:B----4-:R-:W-:Y:S01]  /*2820*/  FSEL R11, R76, -INF , P1 ;  /* 0xff8000004c0b7808 */ /* 0x010fe20000800000 */
[----:B------:R-:W-:Y:S01]  /*2830*/  FMUL.FTZ R61, R0, R61 ;  /* 0x0000003d003d7220 */ /* 0x000fe20000410000 */
[C---:B------:R-:W-:Y:S01]  /*2840*/  ISETP.GT.AND P3, PT, R5.reuse, 0x9, PT ;  /* 0x000000090500780c */ /* 0x040fe20003f64270 */
[----:B------:R-:W2:Y:S01]  /*2850*/  MUFU.TANH R120, R120 ;  /* 0x0000007800787308 */ /* 0x000ea20000002400 */
[----:B-----5:R-:W-:Y:S01]  /*2860*/  FSEL R66, R8, -INF , P2 ;  /* 0xff80000008427808 */ /* 0x020fe20001000000 */
[----:B------:R-:W-:Y:S01]  /*2870*/  FMUL.FTZ R63, R0, R63 ;  /* 0x0000003f003f7220 */ /* 0x000fe20000410000 */
[----:B------:R-:W-:-:S02]  /*2880*/  ISETP.GT.AND P4, PT, R5, 0x10, PT ;  /* 0x000000100500780c */ /* 0x000fc40003f84270 */
[----:B------:R-:W-:Y:S02]  /*2890*/  FSEL R67, R9, -INF , P3 ;  /* 0xff80000009437808 */ /* 0x000fe40001800000 */
[----:B------:R-:W-:Y:S01]  /*28a0*/  FSEL R69, R12, -INF , P4 ;  /* 0xff8000000c457808 */ /* 0x000fe20002000000 */
[----:B------:R-:W3:Y:S01]  /*28b0*/  MUFU.TANH R104, R104 ;  /* 0x0000006800687308 */ /* 0x000ee20000002400 */
[----:B------:R-:W-:Y:S02]  /*28c0*/  FSEL R6, R14, -INF , P2 ;  /* 0xff8000000e067808 */ /* 0x000fe40001000000 */
[----:B------:R-:W-:Y:S02]  /*28d0*/  ISETP.GT.AND P2, PT, R5, 0x19, PT ;  /* 0x000000190500780c */ /* 0x000fe40003f44270 */
[----:B------:R-:W-:Y:S02]  /*28e0*/  FSEL R71, R20, -INF , P1 ;  /* 0xff80000014477808 */ /* 0x000fe40000800000 */
[----:B------:R-:W-:Y:S01]  /*28f0*/  FSEL R8, R13, -INF , P3 ;  /* 0xff8000000d087808 */ /* 0x000fe20001800000 */
[----:B------:R-:W4:Y:S01]  /*2900*/  MUFU.TANH R123, R123 ;  /* 0x0000007b007b7308 */ /* 0x000f220000002400 */
[----:B------:R-:W-:-:S02]  /*2910*/  FSEL R9, R72, -INF , P4 ;  /* 0xff80000048097808 */ /* 0x000fc40002000000 */
[----:B------:R-:W-:Y:S02]  /*2920*/  ISETP.GT.AND P3, PT, R5, 0x20, PT ;  /* 0x000000200500780c */ /* 0x000fe40003f64270 */
[----:B------:R-:W-:Y:S02]  /*2930*/  FSEL R72, R15, -INF , P2 ;  /* 0xff8000000f487808 */ /* 0x000fe40001000000 */
[----:B------:R-:W-:Y:S01]  /*2940*/  ISETP.GT.AND P4, PT, R5, 0x21, PT ;  /* 0x000000210500780c */ /* 0x000fe20003f84270 */
[----:B------:R-:W5:Y:S01]  /*2950*/  MUFU.TANH R106, R106 ;  /* 0x0000006a006a7308 */ /* 0x000f620000002400 */
[----:B------:R-:W-:Y:S02]  /*2960*/  FSEL R73, R73, -INF , P3 ;  /* 0xff80000049497808 */ /* 0x000fe40001800000 */
[----:B------:R-:W-:Y:S02]  /*2970*/  FSEL R10, R21, -INF , P5 ;  /* 0xff800000150a7808 */ /* 0x000fe40002800000 */
[----:B------:R-:W-:Y:S01]  /*2980*/  ISETP.GT.AND P5, PT, R5, 0x28, PT ;  /* 0x000000280500780c */ /* 0x000fe20003fa4270 */
[----:B------:R-:W-:-:S02]  /*2990*/  WARPGROUP.DEPBAR.LE gsb0, 0x0 ;  /* 0x00008000000079c5 */ /* 0x000fc40000010000 */
[C---:B------:R-:W-:Y:S01]  /*29a0*/  FMUL.FTZ R41, R0.reuse, R41 ;  /* 0x0000002900297220 */ /* 0x040fe20000410000 */
[C---:B------:R-:W-:Y:S01]  /*29b0*/  FMUL.FTZ R57, R0.reuse, R44 ;  /* 0x0000002c00397220 */ /* 0x040fe20000410000 */
[C---:B------:R-:W-:Y:S01]  /*29c0*/  FMUL.FTZ R58, R0.reuse, R45 ;  /* 0x0000002d003a7220 */ /* 0x040fe20000410000 */
[C---:B------:R-:W-:Y:S01]  /*29d0*/  FMUL.FTZ R59, R0.reuse, R46 ;  /* 0x0000002e003b7220 */ /* 0x040fe20000410000 */
[----:B------:R1:W-:Y:S01]  /*29e0*/  MUFU.TANH R76, R41 ;  /* 0x00000029004c7308 */ /* 0x0003e20000002400 */
[----:B------:R-:W-:Y:S01]  /*29f0*/  FMUL.FTZ R135, R0, R47 ;  /* 0x0000002f00877220 */ /* 0x000fe20000410000 */
[----:B------:R-:W-:Y:S01]  /*2a00*/  FSEL R74, R74, -INF , P4 ;  /* 0xff8000004a4a7808 */ /* 0x000fe20002000000 */
[C---:B------:R-:W-:Y:S01]  /*2a10*/  FMUL.FTZ R137, R0.reuse, R49 ;  /* 0x0000003100897220 */ /* 0x040fe20000410000 */
[----:B------:R-:W-:Y:S01]  /*2a20*/  ISETP.GT.AND P1, PT, R5, 0x29, PT ;  /* 0x000000290500780c */ /* 0x000fe20003f24270 */
[----:B------:R-:W-:Y:S01]  /*2a30*/  FMUL.FTZ R136, R0, R48 ;  /* 0x0000003000887220 */ /* 0x000fe20000410000 */
[----:B------:R-:W-:Y:S01]  /*2a40*/  FSEL R78, R78, -INF , P5 ;  /* 0xff8000004e4e7808 */ /* 0x000fe20002800000 */
[C---:B------:R-:W-:Y:S01]  /*2a50*/  FMUL.FTZ R138, R0.reuse, R50 ;  /* 0x00000032008a7220 */ /* 0x040fe20000410000 */
[----:B------:R-:W-:Y:S01]  /*2a60*/  FSEL R12, R75, -INF , P2 ;  /* 0xff8000004b0c7808 */ /* 0x000fe20001000000 */
[----:B------:R-:W-:Y:S01]  /*2a70*/  FMUL.FTZ R139, R0, R51 ;  /* 0x00000033008b7220 */ /* 0x000fe20000410000 */
[----:B-1----:R-:W-:Y:S01]  /*2a80*/  FMNMX.FTZ R41, R64, R65, !PT ;  /* 0x0000004140297209 */ /* 0x002fe20007810000 */
[----:B------:R-:W-:Y:S01]  /*2a90*/  MUFU.TANH R124, R124 ;  /* 0x0000007c007c7308 */ /* 0x000fe20000002400 */
[----:B------:R-:W-:Y:S01]  /*2aa0*/  ISETP.GT.AND P2, PT, R5, 0x30, PT ;  /* 0x000000300500780c */ /* 0x000fe20003f44270 */
[----:B------:R-:W-:Y:S01]  /*2ab0*/  FMUL.FTZ R140, R0, R52 ;  /* 0x00000034008c7220 */ /* 0x000fe20000410000 */
[----:B------:R-:W-:Y:S01]  /*2ac0*/  FMNMX.FTZ R44, R66, R41, !PT ;  /* 0x00000029422c7209 */ /* 0x000fe20007810000 */
[----:B------:R-:W-:Y:S01]  /*2ad0*/  FMUL.FTZ R40, R0, R40 ;  /* 0x0000002800287220 */ /* 0x000fe20000410000 */
[----:B------:R-:W-:Y:S01]  /*2ae0*/  FSEL R77, R77, -INF , P1 ;  /* 0xff8000004d4d7808 */ /* 0x000fe20000800000 */
[----:B------:R-:W-:Y:S01]  /*2af0*/  WARPGROUP.ARRIVE ;  /* 0x00000000000079c5 */ /* 0x000fe20000000000 */
[----:B------:R-:W-:Y:S01]  /*2b00*/  FMNMX.FTZ R44, R67, R44, !PT ;  /* 0x0000002c432c7209 */ /* 0x000fe20007810000 */
[----:B------:R-:W1:Y:S01]  /*2b10*/  MUFU.TANH R105, R105 ;  /* 0x0000006900697308 */ /* 0x000e620000002400 */
[----:B------:R-:W-:Y:S01]  /*2b20*/  FSEL R13, R80, -INF , P3 ;  /* 0xff800000500d7808 */ /* 0x000fe20001800000 */
[C---:B------:R-:W-:Y:S01]  /*2b30*/  FMUL.FTZ R141, R0.reuse, R53 ;  /* 0x00000035008d7220 */ /* 0x040fe20000410000 */
[----:B------:R-:W-:Y:S01]  /*2b40*/  FMNMX.FTZ R45, R69, R44, !PT ;  /* 0x0000002c452d7209 */ /* 0x000fe20007810000 */
[----:B------:R-:W-:Y:S01]  /*2b50*/  QGMMA.64x32x32.F32.E4M3.E4M3 R24, gdesc[UR12], R24, gsb0 ;  /* 0x006000000c1879f3 */ /* 0x000fe20008000818 */
[----:B------:R-:W-:Y:S01]  /*2b60*/  ISETP.GT.AND P3, PT, R5, 0x31, PT ;  /* 0x000000310500780c */ /* 0x000fe20003f64270 */
[----:B------:R-:W-:Y:S01]  /*2b70*/  FMUL.FTZ R42, R0, R42 ;  /* 0x0000002a002a7220 */ /* 0x000fe20000410000 */
[----:B------:R-:W-:Y:S01]  /*2b80*/  FMNMX.FTZ R46, R70, R45, !PT ;  /* 0x0000002d462e7209 */ /* 0x000fe20007810000 */
[----:B------:R-:W1:Y:S01]  /*2b90*/  MUFU.TANH R125, R125 ;  /* 0x0000007d007d7308 */ /* 0x000e620000002400 */
[----:B------:R-:W-:Y:S01]  /*2ba0*/  FSEL R81, R81, -INF , P2 ;  /* 0xff80000051517808 */ /* 0x000fe20001000000 */
[C---:B------:R-:W-:Y:S01]  /*2bb0*/  FMUL.FTZ R143, R0.reuse, R55 ;  /* 0x00000037008f7220 */ /* 0x040fe20000410000 */
[----:B------:R-:W-:Y:S01]  /*2bc0*/  FMNMX.FTZ R45, R71, R46, !PT ;  /* 0x0000002e472d7209 */ /* 0x000fe20007810000 */
[C---:B------:R-:W-:Y:S01]  /*2bd0*/  FMUL.FTZ R56, R0.reuse, R43 ;  /* 0x0000002b00387220 */ /* 0x040fe20000410000 */
[----:B------:R-:W-:Y:S01]  /*2be0*/  FSEL R14, R79, -INF , P4 ;  /* 0xff8000004f0e7808 */ /* 0x000fe20002000000 */
[----:B------:R-:W-:Y:S01]  /*2bf0*/  FMUL.FTZ R142, R0, R54 ;  /* 0x00000036008e7220 */ /* 0x000fe20000410000 */
[----:B------:R-:W-:Y:S01]  /*2c00*/  FMNMX.FTZ R46, R72, R45, !PT ;  /* 0x0000002d482e7209 */ /* 0x000fe20007810000 */
[----:B------:R-:W-:Y:S01]  /*2c10*/  MUFU.TANH R109, R109 ;  /* 0x0000006d006d7308 */ /* 0x000fe20000002400 */
[----:B------:R-:W-:-:S02]  /*2c20*/  ISETP.GT.AND P4, PT, R5, 0x38, PT ;  /* 0x000000380500780c */ /* 0x000fc40003f84270 */
[----:B------:R-:W-:Y:S02]  /*2c30*/  FMNMX.FTZ R47, R73, R46, !PT ;  /* 0x0000002e492f7209 */ /* 0x000fe40007810000 */
[----:B------:R-:W-:Y:S02]  /*2c40*/  FSEL R82, R82, -INF , P3 ;  /* 0xff80000052527808 */ /* 0x000fe40001800000 */
[----:B------:R-:W-:Y:S01]  /*2c50*/  FMNMX.FTZ R49, R74, R47, !PT ;  /* 0x0000002f4a317209 */ /* 0x000fe20007810000 */
[----:B------:R-:W1:Y:S01]  /*2c60*/  MUFU.TANH R107, R107 ;  /* 0x0000006b006b7308 */ /* 0x000e620000002400 */
[----:B------:R-:W-:Y:S02]  /*2c70*/  FSEL R15, R83, -INF , P5 ;  /* 0xff800000530f7808 */ /* 0x000fe40002800000 */
[----:B------:R-:W-:Y:S02]  /*2c80*/  FMNMX.FTZ R48, R78, R49, !PT ;  /* 0x000000314e307209 */ /* 0x000fe40007810000 */
[----:B------:R-:W-:-:S02]  /*2c90*/  ISETP.GT.AND P5, PT, R5, 0x39, PT ;  /* 0x000000390500780c */ /* 0x000fc40003fa4270 */
[----:B------:R-:W-:Y:S01]  /*2ca0*/  FMNMX.FTZ R50, R77, R48, !PT ;  /* 0x000000304d327209 */ /* 0x000fe20007810000 */
[----:B------:R2:W-:Y:S01]  /*2cb0*/  MUFU.TANH R75, R40 ;  /* 0x00000028004b7308 */ /* 0x0005e20000002400 */
[----:B------:R-:W-:Y:S02]  /*2cc0*/  FSEL R86, R86, -INF , P4 ;  /* 0xff80000056567808 */ /* 0x000fe40002000000 */
[----:B------:R-:W-:Y:S02]  /*2cd0*/  FMNMX.FTZ R49, R81, R50, !PT ;  /* 0x0000003251317209 */ /* 0x000fe40007810000 */
[----:B------:R-:W-:Y:S02]  /*2ce0*/  FSEL R20, R84, -INF , P1 ;  /* 0xff80000054147808 */ /* 0x000fe40000800000 */
[----:B------:R-:W-:Y:S01]  /*2cf0*/  FMNMX.FTZ R51, R82, R49, !PT ;  /* 0x0000003152337209 */ /* 0x000fe20007810000 */
[----:B------:R-:W1:Y:S01]  /*2d00*/  MUFU.TANH R108, R108 ;  /* 0x0000006c006c7308 */ /* 0x000e620000002400 */
[----:B------:R-:W-:-:S02]  /*2d10*/  ISETP.GT.AND P1, PT, R5, 0x40, PT ;  /* 0x000000400500780c */ /* 0x000fc40003f24270 */
[----:B------:R-:W-:Y:S02]  /*2d20*/  FSEL R85, R85, -INF , P5 ;  /* 0xff80000055557808 */ /* 0x000fe40002800000 */
[----:B------:R-:W-:Y:S02]  /*2d30*/  FMNMX.FTZ R52, R86, R51, !PT ;  /* 0x0000003356347209 */ /* 0x000fe40007810000 */
[----:B------:R-:W-:Y:S01]  /*2d40*/  FSEL R21, R121, -INF , P2 ;  /* 0xff80000079157808 */ /* 0x000fe20001000000 */
[----:B------:R-:W1:Y:S01]  /*2d50*/  MUFU.TANH R110, R110 ;  /* 0x0000006e006e7308 */ /* 0x000e620000002400 */
[----:B------:R-:W-:Y:S02]  /*2d60*/  ISETP.GT.AND P2, PT, R5, 0x41, PT ;  /* 0x000000410500780c */ /* 0x000fe40003f44270 */
[----:B------:R-:W-:Y:S02]  /*2d70*/  FSEL R122, R122, -INF , P1 ;  /* 0xff8000007a7a7808 */ /* 0x000fe40000800000 */
[----:B------:R-:W-:-:S02]  /*2d80*/  FMNMX.FTZ R53, R85, R52, !PT ;  /* 0x0000003455357209 */ /* 0x000fc40007810000 */
[----:B--2---:R-:W-:Y:S01]  /*2d90*/  FSEL R40, R120, -INF , P3 ;  /* 0xff80000078287808 */ /* 0x004fe20001800000 */
[----:B------:R-:W2:Y:S01]  /*2da0*/  MUFU.TANH R113, R113 ;  /* 0x0000007100717308 */ /* 0x000ea20000002400 */
[----:B------:R-:W-:Y:S02]  /*2db0*/  ISETP.GT.AND P3, PT, R5, 0x48, PT ;  /* 0x000000480500780c */ /* 0x000fe40003f64270 */
[----:B---3--:R-:W-:Y:S02]  /*2dc0*/  FSEL R104, R104, -INF , P2 ;  /* 0xff80000068687808 */ /* 0x008fe40001000000 */
[----:B------:R-:W-:Y:S02]  /*2dd0*/  FMNMX.FTZ R53, R122, R53, !PT ;  /* 0x000000357a357209 */ /* 0x000fe40007810000 */
[----:B----4-:R-:W-:Y:S01]  /*2de0*/  FSEL R41, R123, -INF , P4 ;  /* 0xff8000007b297808 */ /* 0x010fe20002000000 */
[----:B------:R-:W3:Y:S01]  /*2df0*/  MUFU.TANH R111, R111 ;  /* 0x0000006f006f7308 */ /* 0x000ee20000002400 */
[----:B------:R-:W-:Y:S01]  /*2e00*/  ISETP.GT.AND P4, PT, R5, 0x49, PT ;  /* 0x000000490500780c */ /* 0x000fe20003f84270 */
[----:B------:R-:W-:-:S02]  /*2e10*/  WARPGROUP.DEPBAR.LE gsb0, 0x0 ;  /* 0x00008000000079c5 */ /* 0x000fc40000010000 */
[----:B-----5:R-:W-:Y:S01]  /*2e20*/  FSEL R106, R106, -INF , P3 ;  /* 0xff8000006a6a7808 */ /* 0x020fe20001800000 */
[----:B------:R-:W-:Y:S01]  /*2e30*/  FMUL.FTZ R121, R0, R36 ;  /* 0x0000002400797220 */ /* 0x000fe20000410000 */
[----:B------:R-:W-:Y:S02]  /*2e40*/  FMNMX.FTZ R55, R104, R53, !PT ;  /* 0x0000003568377209 */ /* 0x000fe40007810000 */
[----:B------:R4:W-:Y:S01]  /*2e50*/  MUFU.TANH R83, R42 ;  /* 0x0000002a00537308 */ /* 0x0009e20000002400 */
[----:B-1----:R-:W-:Y:S02]  /*2e60*/  FSEL R105, R105, -INF , P4 ;  /* 0xff80000069697808 */ /* 0x002fe40002000000 */
[----:B------:R-:W-:Y:S02]  /*2e70*/  FMNMX.FTZ R54, R106, R55, !PT ;  /* 0x000000376a367209 */ /* 0x000fe40007810000 */
[----:B------:R-:W-:Y:S01]  /*2e80*/  FSEL R43, R125, -INF , P1 ;  /* 0xff8000007d2b7808 */ /* 0x000fe20000800000 */
[----:B------:R-:W-:Y:S01]  /*2e90*/  FMUL.FTZ R125, R0, R38 ;  /* 0x00000026007d7220 */ /* 0x000fe20000410000 */
[----:B------:R-:W-:Y:S01]  /*2ea0*/  ISETP.GT.AND P1, PT, R5, 0x51, PT ;  /* 0x000000510500780c */ /* 0x000fe20003f24270 */
[----:B------:R-:W1:Y:S01]  /*2eb0*/  MUFU.TANH R112, R112 ;  /* 0x0000007000707308 */ /* 0x000e620000002400 */
[----:B----4-:R-:W-:-:S02]  /*2ec0*/  FSEL R42, R124, -INF , P5 ;  /* 0xff8000007c2a7808 */ /* 0x010fc40002800000 */
[----:B------:R-:W-:Y:S02]  /*2ed0*/  ISETP.GT.AND P5, PT, R5, 0x50, PT ;  /* 0x000000500500780c */ /* 0x000fe40003fa4270 */
[----:B------:R-:W-:Y:S02]  /*2ee0*/  FSEL R44, R107, -INF , P2 ;  /* 0xff8000006b2c7808 */ /* 0x000fe40001000000 */
[----:B------:R-:W-:Y:S01]  /*2ef0*/  FSEL R109, R109, -INF , P5 ;  /* 0xff8000006d6d7808 */ /* 0x000fe20002800000 */
[----:B------:R-:W4:Y:S01]  /*2f00*/  MUFU.TANH R126, R126 ;  /* 0x0000007e007e7308 */ /* 0x000f220000002400 */
[----:B------:R-:W-:Y:S02]  /*2f10*/  ISETP.GT.AND P2, PT, R5, 0x58, PT ;  /* 0x000000580500780c */ /* 0x000fe40003f44270 */
[----:B------:R-:W-:Y:S02]  /*2f20*/  FSEL R108, R108, -INF , P1 ;  /* 0xff8000006c6c7808 */ /* 0x000fe40000800000 */
[----:B------:R-:W-:-:S02]  /*2f30*/  FSEL R45, R110, -INF , P3 ;  /* 0xff8000006e2d7808 */ /* 0x000fc40001800000 */
[----:B------:R-:W-:Y:S01]  /*2f40*/  ISETP.GT.AND P3, PT, R5, 0x59, PT ;  /* 0x000000590500780c */ /* 0x000fe20003f64270 */
[----:B------:R-:W5:Y:S01]  /*2f50*/  MUFU.TANH R115, R115 ;  /* 0x0000007300737308 */ /* 0x000f620000002400 */
[----:B--2---:R-:W-:Y:S02]  /*2f60*/  FSEL R113, R113, -INF , P2 ;  /* 0xff80000071717808 */ /* 0x004fe40001000000 */
[----:B---3--:R-:W-:Y:S02]  /*2f70*/  FSEL R46, R111, -INF , P4 ;  /* 0xff8000006f2e7808 */ /* 0x008fe40002000000 */
[C---:B------:R-:W-:Y:S02]  /*2f80*/  ISETP.GT.AND P4, PT, R5.reuse, 0x60, PT ;  /* 0x000000600500780c */ /* 0x040fe40003f84270 */
[----:B-1----:R-:W-:Y:S01]  /*2f90*/  FSEL R112, R112, -INF , P3 ;  /* 0xff80000070707808 */ /* 0x002fe20001800000 */
[----:B------:R1:W-:Y:S01]  /*2fa0*/  MUFU.TANH R84, R56 ;  /* 0x0000003800547308 */ /* 0x0003e20000002400 */
[----:B----4-:R-:W-:Y:S01]  /*2fb0*/  FSEL R47, R126, -INF , P5 ;  /* 0xff8000007e2f7808 */ /* 0x010fe20002800000 */
[----:B------:R-:W-:Y:S01]  /*2fc0*/  FMUL.FTZ R126, R0, R31 ;  /* 0x0000001f007e7220 */ /* 0x000fe20000410000 */
[----:B------:R-:W-:-:S05]  /*2fd0*/  ISETP.GT.AND P5, PT, R5, 0x61, PT ;  /* 0x000000610500780c */ /* 0x000fca0003fa4270 */
[----:B------:R-:W2:Y:S01]  /*2fe0*/  MUFU.TANH R114, R114 ;  /* 0x0000007200727308 */ /* 0x000ea20000002400 */
[----:B-1----:R-:W-:Y:S02]  /*2ff0*/  FMNMX.FTZ R56, R105, R54, !PT ;  /* 0x0000003669387209 */ /* 0x002fe40007810000 */
[----:B-----5:R-:W-:-:S05]  /*3000*/  FSEL R115, R115, -INF , P4 ;  /* 0xff80000073737808 */ /* 0x020fca0002000000 */
[----:B------:R-:W1:Y:S08]  /*3010*/  MUFU.TANH R88, R88 ;  /* 0x0000005800587308 */ /* 0x000e700000002400 */
[----:B------:R3:W-:Y:S01]  /*3020*/  MUFU.TANH R120, R57 ;  /* 0x0000003900787308 */ /* 0x0007e20000002400 */
[----:B--2---:R-:W-:Y:S02]  /*3030*/  FSEL R48, R114, -INF , P1 ;  /* 0xff80000072307808 */ /* 0x004fe40000800000 */
[----:B------:R-:W-:-:S05]  /*3040*/  ISETP.GT.AND P1, PT, R5, 0x68, PT ;  /* 0x000000680500780c */ /* 0x000fca0003f24270 */
[----:B------:R-:W2:Y:S01]  /*3050*/  MUFU.TANH R116, R116 ;  /* 0x0000007400747308 */ /* 0x000ea20000002400 */
[----:B---3--:R-:W-:Y:S02]  /*3060*/  FMNMX.FTZ R57, R109, R56, !PT ;  /* 0x000000386d397209 */ /* 0x008fe40007810000 */
[----:B-1----:R-:W-:-:S05]  /*3070*/  FSEL R88, R88, -INF , P5 ;  /* 0xff80000058587808 */ /* 0x002fca0002800000 */
        /* <DEDUP_REMOVED lines=13> */
[----:B-1----:R-:W-:Y:S02]  /*3150*/  FSEL R90, R90, -INF , P2 ;  /* 0xff8000005a5a7808 */ /* 0x002fe40001000000 */
[----:B------:R-:W-:-:S03]  /*3160*/  FMNMX.FTZ R80, R112, R59, !PT ;  /* 0x0000003b70507209 */ /* 0x000fc60007810000 */
[----:B------:R-:W1:Y:S01]  /*3170*/  MUFU.TANH R94, R94 ;  /* 0x0000005e005e7308 */ /* 0x000e620000002400 */
[----:B------:R-:W-:-:S04]  /*3180*/  FMNMX.FTZ R59, R115, R80, !PT ;  /* 0x00000050733b7209 */ /* 0x000fc80007810000 */
[----:B------:R-:W-:-:S03]  /*3190*/  FMNMX.FTZ R80, R88, R59, !PT ;  /* 0x0000003b58507209 */ /* 0x000fc60007810000 */
[----:B------:R-:W3:Y:S01]  /*31a0*/  MUFU.TANH R93, R93 ;  /* 0x0000005d005d7308 */ /* 0x000ee20000002400 */
[----:B------:R-:W-:Y:S01]  /*31b0*/  FMNMX.FTZ R79, R89, R80, !PT ;  /* 0x00000050594f7209 */ /* 0x000fe20007810000 */
[----:B------:R-:W-:Y:S01]  /*31c0*/  FMUL.FTZ R80, R0, R24 ;  /* 0x0000001800507220 */ /* 0x000fe20000410000 */
[----:B--2---:R-:W-:Y:S02]  /*31d0*/  FSEL R51, R118, -INF , P4 ;  /* 0xff80000076337808 */ /* 0x004fe40002000000 */
[----:B------:R-:W-:-:S03]  /*31e0*/  ISETP.GT.AND P4, PT, R5, 0x71, PT ;  /* 0x000000710500780c */ /* 0x000fc60003f84270 */
[----:B------:R-:W2:Y:S01]  /*31f0*/  MUFU.TANH R91, R91 ;  /* 0x0000005b005b7308 */ /* 0x000ea20000002400 */
[----:B-1----:R-:W-:Y:S02]  /*3200*/  FSEL R54, R94, -INF , P2 ;  /* 0xff8000005e367808 */ /* 0x002fe40001000000 */
[----:B------:R-:W-:Y:S02]  /*3210*/  FMNMX.FTZ R94, R90, R79, !PT ;  /* 0x0000004f5a5e7209 */ /* 0x000fe40007810000 */
[----:B------:R-:W-:-:S03]  /*3220*/  ISETP.GT.AND P2, PT, R5, 0x80, PT ;  /* 0x000000800500780c */ /* 0x000fc60003f44270 */
[----:B------:R-:W1:Y:S01]  /*3230*/  MUFU.TANH R92, R92 ;  /* 0x0000005c005c7308 */ /* 0x000e620000002400 */
[----:B---3--:R-:W-:-:S04]  /*3240*/  FSEL R93, R93, -INF , P3 ;  /* 0xff8000005d5d7808 */ /* 0x008fc80001800000 */
[----:B------:R-:W-:-:S03]  /*3250*/  FMNMX.FTZ R79, R93, R94, !PT ;  /* 0x0000005e5d4f7209 */ /* 0x000fc60007810000 */
[----:B------:R-:W3:Y:S01]  /*3260*/  MUFU.TANH R95, R95 ;  /* 0x0000005f005f7308 */ /* 0x000ee20000002400 */
[----:B--2---:R-:W-:Y:S01]  /*3270*/  FSEL R52, R91, -INF , P5 ;  /* 0xff8000005b347808 */ /* 0x004fe20002800000 */
[----:B------:R-:W-:Y:S01]  /*3280*/  FMUL.FTZ R91, R0, R25 ;  /* 0x00000019005b7220 */ /* 0x000fe20000410000 */
[----:B------:R-:W-:-:S05]  /*3290*/  ISETP.GT.AND P5, PT, R5, 0x78, PT ;  /* 0x000000780500780c */ /* 0x000fca0003fa4270 */
[----:B------:R-:W2:Y:S01]  /*32a0*/  MUFU.TANH R102, R102 ;  /* 0x0000006600667308 */ /* 0x000ea20000002400 */
[----:B-1----:R-:W-:-:S04]  /*32b0*/  FSEL R92, R92, -INF , P4 ;  /* 0xff8000005c5c7808 */ /* 0x002fc80002000000 */
[----:B------:R-:W-:-:S03]  /*32c0*/  FMNMX.FTZ R94, R92, R79, !PT ;  /* 0x0000004f5c5e7209 */ /* 0x000fc60007810000 */
[----:B------:R-:W1:Y:S01]  /*32d0*/  MUFU.TANH R119, R119 ;  /* 0x0000007700777308 */ /* 0x000e620000002400 */
[----:B---3--:R-:W-:-:S07]  /*32e0*/  FSEL R95, R95, -INF , P5 ;  /* 0xff8000005f5f7808 */ /* 0x008fce0002800000 */
[----:B------:R-:W3:Y:S01]  /*32f0*/  MUFU.TANH R61, R61 ;  /* 0x0000003d003d7308 */ /* 0x000ee20000002400 */
[----:B--2---:R-:W-:Y:S02]  /*3300*/  FSEL R57, R102, -INF , P5 ;  /* 0xff80000066397808 */ /* 0x004fe40002800000 */
[----:B------:R-:W-:-:S05]  /*3310*/  ISETP.GT.AND P5, PT, R5, 0x89, PT ;  /* 0x000000890500780c */ /* 0x000fca0003fa4270 */
[----:B------:R-:W2:Y:S01]  /*3320*/  MUFU.TANH R96, R96 ;  /* 0x0000006000607308 */ /* 0x000ea20000002400 */
[----:B-1----:R-:W-:Y:S02]  /*3330*/  FSEL R53, R119, -INF , P1 ;  /* 0xff80000077357808 */ /* 0x002fe40000800000 */
[----:B------:R-:W-:-:S05]  /*3340*/  ISETP.GT.AND P1, PT, R5, 0x79, PT ;  /* 0x000000790500780c */ /* 0x000fca0003f24270 */
[----:B------:R-:W1:Y:S01]  /*3350*/  MUFU.TANH R101, R101 ;  /* 0x0000006500657308 */ /* 0x000e620000002400 */
[----:B---3--:R-:W-:Y:S02]  /*3360*/  FSEL R79, R61, -INF , P5 ;  /* 0xff8000003d4f7808 */ /* 0x008fe40002800000 */
[----:B------:R-:W-:-:S05]  /*3370*/  FMNMX.FTZ R61, R95, R94, !PT ;  /* 0x0000005e5f3d7209 */ /* 0x000fca0007810000 */
[----:B------:R-:W3:Y:S01]  /*3380*/  MUFU.TANH R97, R97 ;  /* 0x0000006100617308 */ /* 0x000ee20000002400 */
[----:B--2---:R-:W-:-:S04]  /*3390*/  FSEL R96, R96, -INF , P1 ;  /* 0xff80000060607808 */ /* 0x004fc80000800000 */
[----:B------:R-:W-:-:S03]  /*33a0*/  FMNMX.FTZ R61, R96, R61, !PT ;  /* 0x0000003d603d7209 */ /* 0x000fc60007810000 */
[----:B------:R-:W2:Y:S01]  /*33b0*/  MUFU.TANH R100, R100 ;  /* 0x0000006400647308 */ /* 0x000ea20000002400 */
[----:B-1----:R-:W-:Y:S02]  /*33c0*/  FSEL R58, R101, -INF , P1 ;  /* 0xff800000653a7808 */ /* 0x002fe40000800000 */
[----:B------:R-:W-:-:S05]  /*33d0*/  ISETP.GT.AND P1, PT, R5, 0x90, PT ;  /* 0x000000900500780c */ /* 0x000fca0003f24270 */
[----:B------:R-:W1:Y:S01]  /*33e0*/  MUFU.TANH R63, R63 ;  /* 0x0000003f003f7308 */ /* 0x000e620000002400 */
[----:B---3--:R-:W-:Y:S02]  /*33f0*/  FSEL R55, R97, -INF , P3 ;  /* 0xff80000061377808 */ /* 0x008fe40001800000 */
[----:B------:R-:W-:-:S05]  /*3400*/  ISETP.GT.AND P3, PT, R5, 0x81, PT ;  /* 0x000000810500780c */ /* 0x000fca0003f64270 */
[----:B------:R-:W3:Y:S01]  /*3410*/  MUFU.TANH R98, R98 ;  /* 0x0000006200627308 */ /* 0x000ee20000002400 */
[----:B--2---:R-:W-:-:S07]  /*3420*/  FSEL R100, R100, -INF , P2 ;  /* 0xff80000064647808 */ /* 0x004fce0001000000 */
[----:B------:R-:W2:Y:S01]  /*3430*/  MUFU.TANH R99, R99 ;  /* 0x0000006300637308 */ /* 0x000ea20000002400 */
[----:B-1----:R-:W-:Y:S01]  /*3440*/  FSEL R25, R63, -INF , P5 ;  /* 0xff8000003f197808 */ /* 0x002fe20002800000 */
[----:B------:R-:W-:Y:S01]  /*3450*/  FMUL.FTZ R63, R0, R26 ;  /* 0x0000001a003f7220 */ /* 0x000fe20000410000 */
[----:B------:R-:W-:Y:S02]  /*3460*/  FSEL R26, R68, -INF , P1 ;  /* 0xff800000441a7808 */ /* 0x000fe40000800000 */
[----:B------:R-:W-:Y:S02]  /*3470*/  FMNMX.FTZ R68, R100, R61, !PT ;  /* 0x0000003d64447209 */ /* 0x000fe40007810000 */
[C---:B------:R-:W-:Y:S01]  /*3480*/  ISETP.GT.AND P5, PT, R5.reuse, 0xa0, PT ;  /* 0x000000a00500780c */ /* 0x040fe20003fa4270 */
[----:B------:R-:W1:Y:S01]  /*3490*/  MUFU.TANH R103, R103 ;  /* 0x0000006700677308 */ /* 0x000e620000002400 */
[----:B---3--:R-:W-:Y:S02]  /*34a0*/  FSEL R56, R98, -INF , P4 ;  /* 0xff80000062387808 */ /* 0x008fe40002000000 */
[----:B------:R-:W-:-:S05]  /*34b0*/  ISETP.GT.AND P4, PT, R5, 0x88, PT ;  /* 0x000000880500780c */ /* 0x000fca0003f84270 */
[----:B------:R-:W3:Y:S01]  /*34c0*/  MUFU.TANH R128, R128 ;  /* 0x0000008000807308 */ /* 0x000ee20000002400 */
[----:B--2---:R-:W-:-:S04]  /*34d0*/  FSEL R99, R99, -INF , P3 ;  /* 0xff80000063637808 */ /* 0x004fc80001800000 */
[----:B------:R-:W-:-:S03]  /*34e0*/  FMNMX.FTZ R68, R99, R68, !PT ;  /* 0x0000004463447209 */ /* 0x000fc60007810000 */
[----:B------:R-:W-:Y:S01]  /*34f0*/  MUFU.TANH R62, R62 ;  /* 0x0000003e003e7308 */ /* 0x000fe20000002400 */
[----:B-1----:R-:W-:-:S04]  /*3500*/  FSEL R103, R103, -INF , P4 ;  /* 0xff80000067677808 */ /* 0x002fc80002000000 */
[----:B------:R-:W-:-:S03]  /*3510*/  FMNMX.FTZ R68, R103, R68, !PT ;  /* 0x0000004467447209 */ /* 0x000fc60007810000 */
[----:B------:R-:W1:Y:S01]  /*3520*/  MUFU.TANH R127, R127 ;  /* 0x0000007f007f7308 */ /* 0x000e620000002400 */
[----:B---3--:R-:W-:Y:S02]  /*3530*/  FSEL R59, R128, -INF , P2 ;  /* 0xff800000803b7808 */ /* 0x008fe40001000000 */
[----:B------:R-:W-:-:S05]  /*3540*/  ISETP.GT.AND P2, PT, R5, 0x91, PT ;  /* 0x000000910500780c */ /* 0x000fca0003f44270 */
[----:B------:R-:W2:Y:S08]  /*3550*/  MUFU.TANH R129, R129 ;  /* 0x0000008100817308 */ /* 0x000eb00000002400 */
[----:B------:R-:W3:Y:S01]  /*3560*/  MUFU.TANH R60, R60 ;  /* 0x0000003c003c7308 */ /* 0x000ee20000002400 */
[----:B-1----:R-:W-:Y:S01]  /*3570*/  FSEL R24, R127, -INF , P3 ;  /* 0xff8000007f187808 */ /* 0x002fe20001800000 */
[----:B------:R-:W-:Y:S01]  /*3580*/  FMUL.FTZ R127, R0, R34 ;  /* 0x00000022007f7220 */ /* 0x000fe20000410000 */
[----:B------:R-:W-:-:S05]  /*3590*/  ISETP.GT.AND P3, PT, R5, 0x98, PT ;  /* 0x000000980500780c */ /* 0x000fca0003f64270 */
[----:B------:R-:W1:Y:S01]  /*35a0*/  MUFU.TANH R131, R131 ;  /* 0x0000008300837308 */ /* 0x000e620000002400 */
[----:B--2---:R-:W-:-:S07]  /*35b0*/  FSEL R129, R129, -INF , P2 ;  /* 0xff80000081817808 */ /* 0x004fce0001000000 */
[----:B------:R-:W2:Y:S01]  /*35c0*/  MUFU.TANH R132, R132 ;  /* 0x0000008400847308 */ /* 0x000ea20000002400 */
[----:B---3--:R-:W-:Y:S02]  /*35d0*/  FSEL R60, R60, -INF , P4 ;  /* 0xff8000003c3c7808 */ /* 0x008fe40002000000 */
[----:B------:R-:W-:-:S05]  /*35e0*/  ISETP.GT.AND P4, PT, R5, 0x99, PT ;  /* 0x000000990500780c */ /* 0x000fca0003f84270 */
[----:B------:R3:W-:Y:S01]  /*35f0*/  MUFU.TANH R98, R80 ;  /* 0x0000005000627308 */ /* 0x0007e20000002400 */
[----:B-1----:R-:W-:-:S07]  /*3600*/  FSEL R131, R131, -INF , P3 ;  /* 0xff80000083837808 */ /* 0x002fce0001800000 */
[----:B------:R1:W-:Y:S01]  /*3610*/  MUFU.TANH R111, R91 ;  /* 0x0000005b006f7308 */ /* 0x0003e20000002400 */
[----:B---3--:R-:W-:Y:S01]  /*3620*/  FSEL R80, R62, -INF , P1 ;  /* 0xff8000003e507808 */ /* 0x008fe20000800000 */
[----:B------:R-:W-:Y:S01]  /*3630*/  FMUL.FTZ R62, R0, R27 ;  /* 0x0000001b003e7220 */ /* 0x000fe20000410000 */
[----:B------:R-:W-:Y:S02]  /*3640*/  ISETP.GT.AND P1, PT, R5, 0xa1, PT ;  /* 0x000000a10500780c */ /* 0x000fe40003f24270 */
[----:B--2---:R-:W-:-:S03]  /*3650*/  FSEL R132, R132, -INF , P4 ;  /* 0xff80000084847808 */ /* 0x004fc60002000000 */
[----:B------:R-:W2:Y:S01]  /*3660*/  MUFU.TANH R130, R130 ;  /* 0x0000008200827308 */ /* 0x000ea20000002400 */
[----:B-1----:R-:W-:Y:S01]  /*3670*/  FMNMX.FTZ R91, R79, R68, !PT ;  /* 0x000000444f5b7209 */ /* 0x002fe20007810000 */
[----:B------:R-:W-:Y:S01]  /*3680*/  FMUL.FTZ R68, R0, R29 ;  /* 0x0000001d00447220 */ /* 0x000fe20000410000 */
[----:B------:R-:W-:Y:S02]  /*3690*/  FSEL R29, R83, -INF , P5 ;  /* 0xff800000531d7808 */ /* 0x000fe40002800000 */
[----:B------:R-:W-:Y:S02]  /*36a0*/  FMNMX.FTZ R94, R80, R91, !PT ;  /* 0x0000005b505e7209 */ /* 0x000fe40007810000 */
[----:B------:R-:W-:Y:S01]  /*36b0*/  FSEL R83, R75, -INF , P5 ;  /* 0xff8000004b537808 */ /* 0x000fe20002800000 */
[----:B------:R-:W1:Y:S01]  /*36c0*/  MUFU.TANH R133, R133 ;  /* 0x0000008500857308 */ /* 0x000e620000002400 */
[----:B------:R-:W-:Y:S02]  /*36d0*/  FMNMX.FTZ R94, R129, R94, !PT ;  /* 0x0000005e815e7209 */ /* 0x000fe40007810000 */
[----:B------:R-:W-:-:S02]  /*36e0*/  ISETP.GT.AND P5, PT, R5, 0xb1, PT ;  /* 0x000000b10500780c */ /* 0x000fc40003fa4270 */
[----:B------:R-:W-:-:S03]  /*36f0*/  FMNMX.FTZ R75, R131, R94, !PT ;  /* 0x0000005e834b7209 */ /* 0x000fc60007810000 */
[----:B------:R-:W3:Y:S01]  /*3700*/  MUFU.TANH R134, R134 ;  /* 0x0000008600867308 */ /* 0x000ee20000002400 */
[----:B--2---:R-:W-:Y:S02]  /*3710*/  FSEL R27, R130, -INF , P2 ;  /* 0xff800000821b7808 */ /* 0x004fe40001000000 */
[----:B------:R-:W-:-:S04]  /*3720*/  ISETP.GT.AND P2, PT, R5, 0xa8, PT ;  /* 0x000000a80500780c */ /* 0x000fc80003f44270 */
[----:B------:R-:W-:Y:S01]  /*3730*/  FSEL R91, R120, -INF , P2 ;  /* 0xff800000785b7808 */ /* 0x000fe20001000000 */
[----:B------:R2:W-:Y:S01]  /*3740*/  MUFU.TANH R119, R62 ;  /* 0x0000003e00777308 */ /* 0x0005e20000002400 */
[----:B-1----:R-:W-:Y:S02]  /*3750*/  FSEL R61, R133, -INF , P3 ;  /* 0xff800000853d7808 */ /* 0x002fe40001800000 */
[----:B------:R-:W-:-:S04]  /*3760*/  ISETP.GT.AND P3, PT, R5, 0xa9, PT ;  /* 0x000000a90500780c */ /* 0x000fc80003f64270 */
[----:B------:R-:W-:Y:S01]  /*3770*/  FSEL R94, R107, -INF , P3 ;  /* 0xff8000006b5e7808 */ /* 0x000fe20001800000 */
[----:B------:R1:W-:Y:S01]  /*3780*/  MUFU.TANH R117, R63 ;  /* 0x0000003f00757308 */ /* 0x0003e20000002400 */
[----:B--2---:R-:W-:Y:S02]  /*3790*/  FSEL R62, R84, -INF , P1 ;  /* 0xff800000543e7808 */ /* 0x004fe40000800000 */
[----:B------:R-:W-:Y:S02]  /*37a0*/  FSEL R84, R76, -INF , P1 ;  /* 0xff8000004c547808 */ /* 0x000fe40000800000 */
[----:B------:R-:W-:Y:S01]  /*37b0*/  FMNMX.FTZ R76, R132, R75, !PT ;  /* 0x0000004b844c7209 */ /* 0x000fe20007810000 */
[C---:B------:R-:W-:Y:S01]  /*37c0*/  FMUL.FTZ R75, R0.reuse, R30 ;  /* 0x0000001e004b7220 */ /* 0x040fe20000410000 */
[----:B------:R-:W-:Y:S01]  /*37d0*/  ISETP.GT.AND P1, PT, R5, 0xb8, PT ;  /* 0x000000b80500780c */ /* 0x000fe20003f24270 */
[----:B------:R-:W2:Y:S01]  /*37e0*/  MUFU.TANH R136, R136 ;  /* 0x0000008800887308 */ /* 0x000ea20000002400 */
[----:B-1----:R-:W-:Y:S01]  /*37f0*/  FMUL.FTZ R63, R0, R28 ;  /* 0x0000001c003f7220 */ /* 0x002fe20000410000 */
[----:B---3--:R-:W-:-:S02]  /*3800*/  FSEL R28, R134, -INF , P4 ;  /* 0xff800000861c7808 */ /* 0x008fc40002000000 */
[C---:B------:R-:W-:Y:S02]  /*3810*/  ISETP.GT.AND P4, PT, R5.reuse, 0xb0, PT ;  /* 0x000000b00500780c */ /* 0x040fe40003f84270 */
[----:B------:R-:W-:Y:S01]  /*3820*/  FSEL R30, R110, -INF , P2 ;  /* 0xff8000006e1e7808 */ /* 0x000fe20001000000 */
[----:B------:R-:W-:Y:S01]  /*3830*/  FMUL.FTZ R110, R0, R32 ;  /* 0x00000020006e7220 */ /* 0x000fe20000410000 */
[----:B------:R-:W1:Y:S01]  /*3840*/  MUFU.TANH R137, R137 ;  /* 0x0000008900897308 */ /* 0x000e620000002400 */
[----:B------:R-:W-:-:S07]  /*3850*/  ISETP.GT.AND P2, PT, R5, 0xb9, PT ;  /* 0x000000b90500780c */ /* 0x000fce0003f44270 */
[----:B------:R3:W-:Y:S01]  /*3860*/  MUFU.TANH R114, R63 ;  /* 0x0000003f00727308 */ /* 0x0007e20000002400 */
[----:B--2---:R-:W-:-:S07]  /*3870*/  FSEL R97, R136, -INF , P4 ;  /* 0xff80000088617808 */ /* 0x004fce0002000000 */
[----:B------:R-:W2:Y:S01]  /*3880*/  MUFU.TANH R140, R140 ;  /* 0x0000008c008c7308 */ /* 0x000ea20000002400 */
[----:B---3--:R-:W-:-:S07]  /*3890*/  FMNMX.FTZ R63, R83, R76, !PT ;  /* 0x0000004c533f7209 */ /* 0x008fce0007810000 */
[----:B------:R3:W-:Y:S08]  /*38a0*/  MUFU.TANH R116, R68 ;  /* 0x0000004400747308 */ /* 0x0007f00000002400 */
[----:B------:R-:W4:Y:S01]  /*38b0*/  MUFU.TANH R135, R135 ;  /* 0x0000008700877308 */ /* 0x000f220000002400 */
[----:B---3--:R-:W-:-:S04]  /*38c0*/  FMNMX.FTZ R68, R84, R63, !PT ;  /* 0x0000003f54447209 */ /* 0x008fc80007810000 */
[----:B------:R-:W-:-:S03]  /*38d0*/  FMNMX.FTZ R101, R91, R68, !PT ;  /* 0x000000445b657209 */ /* 0x000fc60007810000 */
[----:B------:R-:W3:Y:S01]  /*38e0*/  MUFU.TANH R141, R141 ;  /* 0x0000008d008d7308 */ /* 0x000ee20000002400 */
[----:B------:R-:W-:Y:S02]  /*38f0*/  FMNMX.FTZ R102, R94, R101, !PT ;  /* 0x000000655e667209 */ /* 0x000fe40007810000 */
[----:B-1----:R-:W-:Y:S02]  /*3900*/  FSEL R101, R137, -INF , P5 ;  /* 0xff80000089657808 */ /* 0x002fe40002800000 */
[----:B------:R-:W-:Y:S02]  /*3910*/  FMNMX.FTZ R120, R97, R102, !PT ;  /* 0x0000006661787209 */ /* 0x000fe40007810000 */
[----:B--2---:R-:W-:Y:S01]  /*3920*/  FSEL R102, R140, -INF , P1 ;  /* 0xff8000008c667808 */ /* 0x004fe20000800000 */
[----:B------:R-:W1:Y:S01]  /*3930*/  MUFU.TANH R138, R138 ;  /* 0x0000008a008a7308 */ /* 0x000e620000002400 */
[----:B----4-:R-:W-:Y:S02]  /*3940*/  FSEL R63, R135, -INF , P3 ;  /* 0xff800000873f7808 */ /* 0x010fe40001800000 */
[----:B------:R-:W-:-:S05]  /*3950*/  ISETP.GT.AND P3, PT, R5, 0xc0, PT ;  /* 0x000000c00500780c */ /* 0x000fca0003f64270 */
[----:B------:R-:W2:Y:S01]  /*3960*/  MUFU.TANH R139, R139 ;  /* 0x0000008b008b7308 */ /* 0x000ea20000002400 */
[----:B---3--:R-:W-:-:S07]  /*3970*/  FSEL R107, R141, -INF , P2 ;  /* 0xff8000008d6b7808 */ /* 0x008fce0001000000 */
[----:B------:R-:W3:Y:S01]  /*3980*/  MUFU.TANH R142, R142 ;  /* 0x0000008e008e7308 */ /* 0x000ee20000002400 */
[----:B-1----:R-:W-:Y:S02]  /*3990*/  FSEL R68, R138, -INF , P4 ;  /* 0xff8000008a447808 */ /* 0x002fe40002000000 */
[----:B------:R-:W-:-:S04]  /*39a0*/  ISETP.GT.AND P4, PT, R5, 0xc1, PT ;  /* 0x000000c10500780c */ /* 0x000fc80003f84270 */
[----:B------:R-:W-:Y:S01]  /*39b0*/  FSEL R111, R111, -INF , P4 ;  /* 0xff8000006f6f7808 */ /* 0x000fe20002000000 */
[----:B------:R1:W4:Y:S01]  /*39c0*/  MUFU.TANH R76, R75 ;  /* 0x0000004b004c7308 */ /* 0x0003220000002400 */
[----:B--2---:R-:W-:Y:S02]  /*39d0*/  FSEL R32, R139, -INF , P5 ;  /* 0xff8000008b207808 */ /* 0x004fe40002800000 */
[----:B------:R-:W-:-:S04]  /*39e0*/  ISETP.GT.AND P5, PT, R5, 0xc8, PT ;  /* 0x000000c80500780c */ /* 0x000fc80003fa4270 */
[----:B------:R-:W-:Y:S01]  /*39f0*/  FSEL R114, R114, -INF , P5 ;  /* 0xff80000072727808 */ /* 0x000fe20002800000 */
[----:B------:R-:W2:Y:S01]  /*3a00*/  MUFU.TANH R143, R143 ;  /* 0x0000008f008f7308 */ /* 0x000ea20000002400 */
[----:B-1----:R-:W-:Y:S01]  /*3a10*/  FMUL.FTZ R75, R0, R33 ;  /* 0x00000021004b7220 */ /* 0x002fe20000410000 */
[----:B------:R-:W-:-:S04]  /*3a20*/  FMNMX.FTZ R33, R101, R120, !PT ;  /* 0x0000007865217209 */ /* 0x000fc80007810000 */
[----:B------:R-:W-:Y:S02]  /*3a30*/  FMNMX.FTZ R124, R102, R33, !PT ;  /* 0x00000021667c7209 */ /* 0x000fe40007810000 */
[----:B------:R1:W5:Y:S01]  /*3a40*/  MUFU.TANH R118, R110 ;  /* 0x0000006e00767308 */ /* 0x0003620000002400 */
[----:B---3--:R-:W-:Y:S02]  /*3a50*/  FSEL R33, R142, -INF , P1 ;  /* 0xff8000008e217808 */ /* 0x008fe40000800000 */
[----:B------:R-:W-:Y:S02]  /*3a60*/  FMNMX.FTZ R123, R107, R124, !PT ;  /* 0x0000007c6b7b7209 */ /* 0x000fe40007810000 */
[----:B------:R-:W-:Y:S02]  /*3a70*/  ISETP.GT.AND P1, PT, R5, 0xc9, PT ;  /* 0x000000c90500780c */ /* 0x000fe40003f24270 */
[----:B----4-:R-:W-:Y:S01]  /*3a80*/  FSEL R76, R76, -INF , P5 ;  /* 0xff8000004c4c7808 */ /* 0x010fe20002800000 */
[----:B------:R3:W4:Y:S01]  /*3a90*/  MUFU.TANH R120, R75 ;  /* 0x0000004b00787308 */ /* 0x0007220000002400 */
[----:B-1----:R-:W-:Y:S01]  /*3aa0*/  FSEL R110, R98, -INF , P3 ;  /* 0xff800000626e7808 */ /* 0x002fe20001800000 */
[----:B------:R-:W-:Y:S01]  /*3ab0*/  FMUL.FTZ R98, R0, R37 ;  /* 0x0000002500627220 */ /* 0x000fe20000410000 */
[----:B--2---:R-:W-:-:S02]  /*3ac0*/  FSEL R36, R143, -INF , P2 ;  /* 0xff8000008f247808 */ /* 0x004fc40001000000 */
[----:B------:R-:W-:Y:S02]  /*3ad0*/  FMNMX.FTZ R124, R110, R123, !PT ;  /* 0x0000007b6e7c7209 */ /* 0x000fe40007810000 */
[----:B------:R-:W-:Y:S01]  /*3ae0*/  ISETP.GT.AND P2, PT, R5, 0xd0, PT ;  /* 0x000000d00500780c */ /* 0x000fe20003f44270 */
[----:B------:R-:W1:Y:S01]  /*3af0*/  MUFU.TANH R121, R121 ;  /* 0x0000007900797308 */ /* 0x000e620000002400 */
[----:B------:R-:W-:Y:S02]  /*3b00*/  FMNMX.FTZ R37, R111, R124, !PT ;  /* 0x0000007c6f257209 */ /* 0x000fe40007810000 */
[----:B------:R-:W-:Y:S02]  /*3b10*/  FSEL R116, R116, -INF , P1 ;  /* 0xff80000074747808 */ /* 0x000fe40000800000 */
[----:B---3--:R-:W-:Y:S02]  /*3b20*/  FMNMX.FTZ R75, R114, R37, !PT ;  /* 0x00000025724b7209 */ /* 0x008fe40007810000 */
[----:B------:R-:W-:Y:S01]  /*3b30*/  FSEL R37, R117, -INF , P3 ;  /* 0xff80000075257808 */ /* 0x000fe20001800000 */
[----:B------:R-:W2:Y:S01]  /*3b40*/  MUFU.TANH R98, R98 ;  /* 0x0000006200627308 */ /* 0x000ea20000002400 */
[----:B------:R-:W-:-:S02]  /*3b50*/  ISETP.GT.AND P3, PT, R5, 0xd1, PT ;  /* 0x000000d10500780c */ /* 0x000fc40003f64270 */
[----:B-----5:R-:W-:Y:S02]  /*3b60*/  FSEL R118, R118, -INF , P2 ;  /* 0xff80000076767808 */ /* 0x020fe40001000000 */
[----:B------:R-:W-:Y:S02]  /*3b70*/  FMNMX.FTZ R123, R116, R75, !PT ;  /* 0x0000004b747b7209 */ /* 0x000fe40007810000 */
[----:B------:R-:W-:Y:S01]  /*3b80*/  FSEL R75, R119, -INF , P4 ;  /* 0xff800000774b7808 */ /* 0x000fe20002000000 */
[----:B------:R-:W-:Y:S01]  /*3b90*/  IMAD.U32 R119, RZ, RZ, UR10 ;  /* 0x0000000aff777e24 */ /* 0x000fe2000f8e00ff */
[----:B----4-:R-:W-:Y:S01]  /*3ba0*/  FSEL R117, R120, -INF , P3 ;  /* 0xff80000078757808 */ /* 0x010fe20001800000 */
[----:B------:R-:W3:Y:S01]  /*3bb0*/  MUFU.TANH R126, R126 ;  /* 0x0000007e007e7308 */ /* 0x000ee20000002400 */
[C---:B------:R-:W-:Y:S02]  /*3bc0*/  ISETP.GT.AND P4, PT, R5.reuse, 0xd8, PT ;  /* 0x000000d80500780c */ /* 0x040fe40003f84270 */
[----:B------:R-:W-:Y:S01]  /*3bd0*/  FMNMX.FTZ R120, R118, R123, !PT ;  /* 0x0000007b76787209 */ /* 0x000fe20007810000 */
[----:B------:R-:W-:Y:S01]  /*3be0*/  FMUL.FTZ R123, R0, R35 ;  /* 0x00000023007b7220 */ /* 0x000fe20000410000 */
[----:B------:R-:W-:-:S02]  /*3bf0*/  ISETP.GT.AND P5, PT, R5, 0xd9, PT ;  /* 0x000000d90500780c */ /* 0x000fc40003fa4270 */
[----:B-1----:R-:W-:Y:S01]  /*3c00*/  FSEL R124, R121, -INF , P4 ;  /* 0xff800000797c7808 */ /* 0x002fe20002000000 */
[----:B------:R-:W1:Y:S01]  /*3c10*/  MUFU.TANH R127, R127 ;  /* 0x0000007f007f7308 */ /* 0x000e620000002400 */
[----:B------:R-:W-:Y:S02]  /*3c20*/  FMNMX.FTZ R5, R117, R120, !PT ;  /* 0x0000007875057209 */ /* 0x000fe40007810000 */
[----:B--2---:R-:W-:Y:S02]  /*3c30*/  FSEL R120, R98, -INF , P5 ;  /* 0xff80000062787808 */ /* 0x004fe40002800000 */
[----:B------:R-:W-:-:S03]  /*3c40*/  FMNMX.FTZ R5, R124, R5, !PT ;  /* 0x000000057c057209 */ /* 0x000fc60007810000 */
[----:B------:R-:W2:Y:S01]  /*3c50*/  MUFU.TANH R123, R123 ;  /* 0x0000007b007b7308 */ /* 0x000ea20000002400 */
[----:B------:R-:W-:Y:S02]  /*3c60*/  FMNMX.FTZ R5, R120, R5, !PT ;  /* 0x0000000578057209 */ /* 0x000fe40007810000 */
[----:B---3--:R-:W-:-:S03]  /*3c70*/  FSEL R126, R126, -INF , P1 ;  /* 0xff8000007e7e7808 */ /* 0x008fc60000800000 */
[----:B------:R-:W3:Y:S02]  /*3c80*/  SHFL.BFLY PT, R98, R5, 0x2, 0x1f ;  /* 0x0c401f0005627f89 */ /* 0x000ee400000e0000 */
[----:B------:R-:W4:Y:S01]  /*3c90*/  MUFU.TANH R125, R125 ;  /* 0x0000007d007d7308 */ /* 0x000f220000002400 */
[----:B-1----:R-:W-:Y:S02]  /*3ca0*/  FSEL R127, R127, -INF , P2 ;  /* 0xff8000007f7f7808 */ /* 0x002fe40001000000 */
[----:B--2---:R-:W-:Y:S02]  /*3cb0*/  FSEL R123, R123, -INF , P3 ;  /* 0xff8000007b7b7808 */ /* 0x004fe40001800000 */
[----:B----4-:R-:W-:Y:S02]  /*3cc0*/  FSEL R125, R125, -INF , P4 ;  /* 0xff8000007d7d7808 */ /* 0x010fe40002000000 */
[----:B---3--:R-:W-:-:S05]  /*3cd0*/  FMNMX.FTZ R121, R5, R98, !PT ;  /* 0x0000006205797209 */ /* 0x008fca0007810000 */
[----:B------:R-:W1:Y:S02]  /*3ce0*/  SHFL.BFLY PT, R98, R121, 0x1, 0x1f ;  /* 0x0c201f0079627f89 */ /* 0x000e6400000e0000 */
[----:B-1----:R-:W-:Y:S01]  /*3cf0*/  FMNMX.FTZ R98, R121, R98, !PT ;  /* 0x0000006279627209 */ /* 0x002fe20007810000 */
[----:B------:R-:W-:-:S03]  /*3d00*/  FMUL.FTZ R121, R0, R39 ;  /* 0x0000002700797220 */ /* 0x000fc60000410000 */
[C---:B------:R-:W-:Y:S01]  /*3d10*/  FSETP.NEU.FTZ.AND P6, PT, R98.reuse, -INF , PT ;  /* 0xff8000006200780b */ /* 0x040fe20003fdd000 */
[----:B------:R-:W-:-:S02]  /*3d20*/  FFMA.FTZ R119, R98, R119, -8 ;  /* 0xc100000062777423 */ /* 0x000fc40000010077 */
[----:B------:R-:W1:Y:S03]  /*3d30*/  MUFU.TANH R121, R121 ;  /* 0x0000007900797308 */ /* 0x000e660000002400 */
[----:B------:R-:W-:Y:S02]  /*3d40*/  FSEL R119, R119, RZ, P6 ;  /* 0x000000ff77777208 */ /* 0x000fe40003000000 */
[----:B------:R-:W-:-:S03]  /*3d50*/  LOP3.LUT P6, RZ, R152, 0x7f, RZ, 0xc0, !PT ;  /* 0x0000007f98ff7812 */ /* 0x000fc600078cc0ff */
        /* <DEDUP_REMOVED lines=25> */
[----:B------:R2:W-:Y:S01]  /*3ef0*/  MUFU.EX2 R82, R85 ;  /* 0x0000005500527308 */ /* 0x0005e20000000800 */
[----:B------:R-:W-:Y:S01]  /*3f00*/  FMNMX.FTZ R86, R12, R77, !PT ;  /* 0x0000004d0c567209 */ /* 0x000fe20007810000 */
[--C-:B------:R-:W-:Y:S01]  /*3f10*/  FFMA.FTZ R77, R106, UR10, -R119.reuse ;  /* 0x0000000a6a4d7c23 */ /* 0x100fe20008010877 */
[----:B------:R-:W-:-:S01]  /*3f20*/  FFMA.FTZ R73, R122, UR10, -R119 ;  /* 0x0000000a7a497c23 */ /* 0x000fc20008010877 */
[--C-:B------:R-:W-:Y:S01]  /*3f30*/  FFMA.FTZ R122, R99, UR10, -R119.reuse ;  /* 0x0000000a637a7c23 */ /* 0x100fe20008010877 */
[----:B------:R-:W-:Y:S01]  /*3f40*/  FMNMX.FTZ R81, R13, R86, !PT ;  /* 0x000000560d517209 */ /* 0x000fe20007810000 */
[--C-:B------:R-:W-:Y:S01]  /*3f50*/  FFMA.FTZ R88, R88, UR10, -R119.reuse ;  /* 0x0000000a58587c23 */ /* 0x100fe20008010877 */
[----:B-1----:R-:W-:Y:S01]  /*3f60*/  FSEL R121, R121, -INF , P5 ;  /* 0xff80000079797808 */ /* 0x002fe20002800000 */
[--C-:B------:R-:W-:Y:S01]  /*3f70*/  FFMA.FTZ R129, R129, UR10, -R119.reuse ;  /* 0x0000000a81817c23 */ /* 0x100fe20008010877 */
        /* <DEDUP_REMOVED lines=8> */
[----:B------:R-:W-:Y:S01]  /*4000*/  FMNMX.FTZ R104, R20, R81, !PT ;  /* 0x0000005114687209 */ /* 0x000fe20007810000 */
[----:B------:R-:W-:-:S01]  /*4010*/  FFMA.FTZ R81, R109, UR10, -R119 ;  /* 0x0000000a6d517c23 */ /* 0x000fc20008010877 */
[--C-:B------:R-:W-:Y:S01]  /*4020*/  FFMA.FTZ R109, R108, UR10, -R119.reuse ;  /* 0x0000000a6c6d7c23 */ /* 0x100fe20008010877 */
[----:B------:R-:W-:-:S01]  /*4030*/  FFMA.FTZ R97, R97, UR10, -R119 ;  /* 0x0000000a61617c23 */ /* 0x000fc20008010877 */
[----:B--2---:R-:W-:Y:S01]  /*4040*/  FMNMX.FTZ R85, R21, R104, !PT ;  /* 0x0000006815557209 */ /* 0x004fe20007810000 */
[----:B------:R-:W-:Y:S01]  /*4050*/  @!P6 VIADD R3, R3, 0x2e840 ;  /* 0x0002e8400303e836 */ /* 0x000fe20000000000 */
[----:B------:R-:W-:Y:S02]  /*4060*/  MUFU.EX2 R5, R5 ;  /* 0x0000000500057308 */ /* 0x000fe40000000800 */
[----:B------:R-:W-:-:S02]  /*4070*/  FMNMX.FTZ R104, R40, R85, !PT ;  /* 0x0000005528687209 */ /* 0x000fc40007810000 */
[----:B------:R-:W-:Y:S02]  /*4080*/  @!P6 PRMT R3, RZ, 0x654, R3 ;  /* 0x00000654ff03e816 */ /* 0x000fe40000000003 */
[----:B------:R-:W-:Y:S02]  /*4090*/  FMNMX.FTZ R85, R41, R104, !PT ;  /* 0x0000006829557209 */ /* 0x000fe40007810000 */
[----:B------:R2:W-:Y:S01]  /*40a0*/  MUFU.EX2 R104, R109 ;  /* 0x0000006d00687308 */ /* 0x0005e20000000800 */
[----:B------:R3:W-:Y:S01]  /*40b0*/  @!P6 SYNCS.ARRIVE.TRANS64.RED.A1T0 RZ, [R3+URZ], RZ ;  /* 0x000000ff03ffe9a7 */ /* 0x0007e2000810043f */
[----:B------:R-:W-:Y:S01]  /*40c0*/  FMNMX.FTZ R106, R42, R85, !PT ;  /* 0x000000552a6a7209 */ /* 0x000fe20007810000 */
[--C-:B------:R-:W-:Y:S01]  /*40d0*/  FFMA.FTZ R85, R113, UR10, -R119.reuse ;  /* 0x0000000a71557c23 */ /* 0x100fe20008010877 */
[----:B------:R-:W-:-:S02]  /*40e0*/  FFMA.FTZ R113, R89, UR10, -R119 ;  /* 0x0000000a59717c23 */ /* 0x000fc40008010877 */
[----:B-1----:R-:W-:-:S02]  /*40f0*/  FMNMX.FTZ R105, R43, R106, !PT ;  /* 0x0000006a2b697209 */ /* 0x002fc40007810000 */
[----:B------:R-:W-:Y:S02]  /*4100*/  MUFU.EX2 R34, R34 ;  /* 0x0000002200227308 */ /* 0x000fe40000000800 */
[----:B------:R-:W-:-:S04]  /*4110*/  FMNMX.FTZ R106, R44, R105, !PT ;  /* 0x000000692c6a7209 */ /* 0x000fc80007810000 */
[----:B------:R-:W-:Y:S02]  /*4120*/  FMNMX.FTZ R105, R45, R106, !PT ;  /* 0x0000006a2d697209 */ /* 0x000fe40007810000 */
[----:B------:R1:W-:Y:S02]  /*4130*/  MUFU.EX2 R106, R112 ;  /* 0x00000070006a7308 */ /* 0x0003e40000000800 */
[----:B------:R-:W-:Y:S01]  /*4140*/  FMNMX.FTZ R108, R46, R105, !PT ;  /* 0x000000692e6c7209 */ /* 0x000fe20007810000 */
[--C-:B------:R-:W-:Y:S01]  /*4150*/  FFMA.FTZ R105, R115, UR10, -R119.reuse ;  /* 0x0000000a73697c23 */ /* 0x100fe20008010877 */
[----:B------:R-:W-:-:S02]  /*4160*/  FFMA.FTZ R115, R100, UR10, -R119 ;  /* 0x0000000a64737c23 */ /* 0x000fc40008010877 */
[----:B--2---:R-:W-:Y:S02]  /*4170*/  FMNMX.FTZ R109, R47, R108, !PT ;  /* 0x0000006c2f6d7209 */ /* 0x004fe40007810000 */
[----:B------:R-:W-:Y:S02]  /*4180*/  MUFU.EX2 R31, R31 ;  /* 0x0000001f001f7308 */ /* 0x000fe40000000800 */
[----:B------:R-:W-:-:S04]  /*4190*/  FMNMX.FTZ R108, R48, R109, !PT ;  /* 0x0000006d306c7209 */ /* 0x000fc80007810000 */
[----:B------:R-:W-:Y:S02]  /*41a0*/  FMNMX.FTZ R109, R49, R108, !PT ;  /* 0x0000006c316d7209 */ /* 0x000fe40007810000 */
[----:B------:R-:W2:Y:S02]  /*41b0*/  MUFU.EX2 R64, R64 ;  /* 0x0000004000407308 */ /* 0x000ea40000000800 */
[----:B------:R-:W-:Y:S01]  /*41c0*/  FMNMX.FTZ R108, R50, R109, !PT ;  /* 0x0000006d326c7209 */ /* 0x000fe20007810000 */
[----:B------:R-:W-:-:S03]  /*41d0*/  FFMA.FTZ R109, R90, UR10, -R119 ;  /* 0x0000000a5a6d7c23 */ /* 0x000fc60008010877 */
[----:B------:R-:W-:Y:S02]  /*41e0*/  FMNMX.FTZ R89, R51, R108, !PT ;  /* 0x0000006c33597209 */ /* 0x000fe40007810000 */
[----:B------:R4:W-:Y:S02]  /*41f0*/  MUFU.EX2 R108, R113 ;  /* 0x00000071006c7308 */ /* 0x0009e40000000800 */
[----:B-1----:R-:W-:-:S04]  /*4200*/  FMNMX.FTZ R112, R52, R89, !PT ;  /* 0x0000005934707209 */ /* 0x002fc80007810000 */
[----:B------:R-:W-:Y:S01]  /*4210*/  FMNMX.FTZ R89, R53, R112, !PT ;  /* 0x0000007035597209 */ /* 0x000fe20007810000 */
[----:B------:R-:W-:-:S01]  /*4220*/  FFMA.FTZ R112, R92, UR10, -R119 ;  /* 0x0000000a5c707c23 */ /* 0x000fc20008010877 */
[----:B------:R-:W-:Y:S01]  /*4230*/  MUFU.EX2 R35, R35 ;  /* 0x0000002300237308 */ /* 0x000fe20000000800 */
[----:B----4-:R-:W-:-:S01]  /*4240*/  FFMA.FTZ R113, R95, UR10, -R119 ;  /* 0x0000000a5f717c23 */ /* 0x010fc20008010877 */
[----:B------:R-:W-:Y:S01]  /*4250*/  FMNMX.FTZ R90, R54, R89, !PT ;  /* 0x00000059365a7209 */ /* 0x000fe20007810000 */
[----:B------:R-:W-:-:S01]  /*4260*/  FFMA.FTZ R89, R93, UR10, -R119 ;  /* 0x0000000a5d597c23 */ /* 0x000fc20008010877 */
[----:B------:R-:W-:Y:S01]  /*4270*/  FFMA.FTZ R95, R96, UR10, -R119 ;  /* 0x0000000a605f7c23 */ /* 0x000fe20008010877 */
[----:B--2---:R-:W-:Y:S02]  /*4280*/  F2FP.SATFINITE.E4M3.F32.PACK_AB_MERGE_C R200, R64, R31, RZ ;  /* 0x0000001f40c8723e */ /* 0x004fe400048070ff */
[----:B------:R-:W-:Y:S01]  /*4290*/  FMNMX.FTZ R93, R55, R90, !PT ;  /* 0x0000005a375d7209 */ /* 0x000fe20007810000 */
[----:B------:R-:W-:Y:S01]  /*42a0*/  MUFU.EX2 R38, R38 ;  /* 0x0000002600267308 */ /* 0x000fe20000000800 */
[----:B------:R-:W-:-:S02]  /*42b0*/  F2FP.SATFINITE.E4M3.F32.PACK_AB_MERGE_C R200, R34, R5, R200 ;  /* 0x0000000522c8723e */ /* 0x000fc400048070c8 */
        /* <DEDUP_REMOVED lines=8> */
[----:B------:R1:W-:Y:S03]  /*4340*/  MUFU.EX2 R92, R113 ;  /* 0x00000071005c7308 */ /* 0x0003e60000000800 */
[----:B------:R-:W-:-:S04]  /*4350*/  FMNMX.FTZ R93, R25, R96, !PT ;  /* 0x00000060195d7209 */ /* 0x000fc80007810000 */
[----:B------:R-:W-:Y:S01]  /*4360*/  FMNMX.FTZ R96, R26, R93, !PT ;  /* 0x0000005d1a607209 */ /* 0x000fe20007810000 */
[----:B------:R-:W2:Y:S01]  /*4370*/  MUFU.EX2 R70, R70 ;  /* 0x0000004600467308 */ /* 0x000ea20000000800 */
[----:B-1----:R-:W-:-:S02]  /*4380*/  FFMA.FTZ R113, R80, UR10, -R119 ;  /* 0x0000000a50717c23 */ /* 0x002fc40008010877 */
[----:B------:R-:W-:-:S04]  /*4390*/  FMNMX.FTZ R96, R27, R96, !PT ;  /* 0x000000601b607209 */ /* 0x000fc80007810000 */
[----:B------:R-:W-:Y:S01]  /*43a0*/  FMNMX.FTZ R99, R61, R96, !PT ;  /* 0x000000603d637209 */ /* 0x000fe20007810000 */
[----:B------:R1:W-:Y:S03]  /*43b0*/  MUFU.EX2 R93, R115 ;  /* 0x00000073005d7308 */ /* 0x0003e60000000800 */
[----:B------:R-:W-:Y:S01]  /*43c0*/  FMNMX.FTZ R100, R28, R99, !PT ;  /* 0x000000631c647209 */ /* 0x000fe20007810000 */
[----:B------:R-:W-:-:S03]  /*43d0*/  FFMA.FTZ R99, R103, UR10, -R119 ;  /* 0x0000000a67637c23 */ /* 0x000fc60008010877 */
[----:B------:R-:W-:Y:S01]  /*43e0*/  FMNMX.FTZ R103, R29, R100, !PT ;  /* 0x000000641d677209 */ /* 0x000fe20007810000 */
[----:B------:R-:W-:-:S01]  /*43f0*/  FFMA.FTZ R100, R79, UR10, -R119 ;  /* 0x0000000a4f647c23 */ /* 0x000fc20008010877 */
[----:B------:R4:W-:Y:S01]  /*4400*/  MUFU.EX2 R96, R122 ;  /* 0x0000007a00607308 */ /* 0x0009e20000000800 */
[----:B-1----:R-:W-:-:S01]  /*4410*/  FFMA.FTZ R115, R118, UR10, -R119 ;  /* 0x0000000a76737c23 */ /* 0x002fc20008010877 */
[----:B------:R-:W-:Y:S01]  /*4420*/  FMNMX.FTZ R103, R62, R103, !PT ;  /* 0x000000673e677209 */ /* 0x000fe20007810000 */
[----:B------:R-:W-:Y:S01]  /*4430*/  IMAD.U32 R118, RZ, RZ, UR10 ;  /* 0x0000000aff767e24 */ /* 0x000fe2000f8e00ff */
[----:B--2---:R-:W-:Y:S02]  /*4440*/  F2FP.SATFINITE.E4M3.F32.PACK_AB_MERGE_C R202, R70, R39, RZ ;  /* 0x0000002746ca723e */ /* 0x004fe400048070ff */
[----:B------:R-:W-:Y:S02]  /*4450*/  FMNMX.FTZ R112, R30, R103, !PT ;  /* 0x000000671e707209 */ /* 0x000fe40007810000 */
[----:B------:R-:W-:Y:S01]  /*4460*/  MUFU.EX2 R65, R65 ;  /* 0x0000004100417308 */ /* 0x000fe20000000800 */
[----:B------:R-:W-:-:S02]  /*4470*/  F2FP.SATFINITE.E4M3.F32.PACK_AB_MERGE_C R202, R38, R35, R202 ;  /* 0x0000002326ca723e */ /* 0x000fc400048070ca */
[----:B------:R-:W-:-:S04]  /*4480*/  FMNMX.FTZ R79, R63, R112, !PT ;  /* 0x000000703f4f7209 */ /* 0x000fc80007810000 */
[----:B------:R-:W-:Y:S01]  /*4490*/  FMNMX.FTZ R103, R68, R79, !PT ;  /* 0x0000004f44677209 */ /* 0x000fe20007810000 */
[----:B------:R-:W-:Y:S03]  /*44a0*/  MUFU.EX2 R66, R66 ;  /* 0x0000004200427308 */ /* 0x000fe60000000800 */
[----:B------:R-:W-:-:S04]  /*44b0*/  FMNMX.FTZ R80, R32, R103, !PT ;  /* 0x0000006720507209 */ /* 0x000fc80007810000 */
[----:B------:R-:W-:Y:S01]  /*44c0*/  FMNMX.FTZ R103, R33, R80, !PT ;  /* 0x0000005021677209 */ /* 0x000fe20007810000 */
[----:B------:R1:W-:Y:S03]  /*44d0*/  MUFU.EX2 R79, R113 ;  /* 0x00000071004f7308 */ /* 0x0003e60000000800 */
[----:B------:R-:W-:-:S04]  /*44e0*/  FMNMX.FTZ R112, R36, R103, !PT ;  /* 0x0000006724707209 */ /* 0x000fc80007810000 */
[----:B----4-:R-:W-:Y:S01]  /*44f0*/  FMNMX.FTZ R122, R37, R112, !PT ;  /* 0x00000070257a7209 */ /* 0x010fe20007810000 */
[----:B------:R-:W-:Y:S01]  /*4500*/  MUFU.EX2 R80, R129 ;  /* 0x0000008100507308 */ /* 0x000fe20000000800 */
[----:B-1----:R-:W-:-:S02]  /*4510*/  FFMA.FTZ R113, R132, UR10, -R119 ;  /* 0x0000000a84717c23 */ /* 0x002fc40008010877 */
        /* <DEDUP_REMOVED lines=8> */
[----:B------:R-:W1:Y:S03]  /*45a0*/  MUFU.EX2 R74, R74 ;  /* 0x0000004a004a7308 */ /* 0x000e660000000800 */
[----:B------:R-:W-:Y:S01]  /*45b0*/  FMNMX.FTZ R103, R121, R122, !PT ;  /* 0x0000007a79677209 */ /* 0x000fe20007810000 */
[--C-:B------:R-:W-:Y:S01]  /*45c0*/  FFMA.FTZ R122, R101, UR10, -R119.reuse ;  /* 0x0000000a657a7c23 */ /* 0x100fe20008010877 */
[----:B------:R-:W-:-:S01]  /*45d0*/  FFMA.FTZ R101, R102, UR10, -R119 ;  /* 0x0000000a66657c23 */ /* 0x000fc20008010877 */
[--C-:B------:R-:W-:Y:S01]  /*45e0*/  FFMA.FTZ R102, R107, UR10, -R119.reuse ;  /* 0x0000000a6b667c23 */ /* 0x100fe20008010877 */
[----:B------:R-:W-:-:S01]  /*45f0*/  FFMA.FTZ R107, R110, UR10, -R119 ;  /* 0x0000000a6e6b7c23 */ /* 0x000fc20008010877 */
[----:B------:R-:W2:Y:S01]  /*4600*/  SHFL.BFLY PT, R128, R103, 0x2, 0x1f ;  /* 0x0c401f0067807f89 */ /* 0x000ea200000e0000 */
[----:B------:R-:W-:-:S01]  /*4610*/  FFMA.FTZ R110, R111, UR10, -R119 ;  /* 0x0000000a6f6e7c23 */ /* 0x000fc20008010877 */
[--C-:B------:R-:W-:Y:S01]  /*4620*/  FFMA.FTZ R111, R114, UR10, -R119.reuse ;  /* 0x0000000a726f7c23 */ /* 0x100fe20008010877 */
[----:B------:R-:W-:-:S01]  /*4630*/  FFMA.FTZ R114, R116, UR10, -R119 ;  /* 0x0000000a74727c23 */ /* 0x000fc20008010877 */
[--C-:B------:R-:W-:Y:S01]  /*4640*/  FFMA.FTZ R116, R117, UR10, -R119.reuse ;  /* 0x0000000a75747c23 */ /* 0x100fe20008010877 */
[----:B------:R-:W-:-:S01]  /*4650*/  FFMA.FTZ R117, R124, UR10, -R119 ;  /* 0x0000000a7c757c23 */ /* 0x000fc20008010877 */
[----:B------:R-:W-:Y:S01]  /*4660*/  MUFU.EX2 R67, R67 ;  /* 0x0000004300437308 */ /* 0x000fe20000000800 */
[----:B-1----:R-:W-:-:S04]  /*4670*/  F2FP.SATFINITE.E4M3.F32.PACK_AB_MERGE_C R204, R74, R69, RZ ;  /* 0x000000454acc723e */ /* 0x002fc800048070ff */
[----:B------:R-:W-:-:S03]  /*4680*/  F2FP.SATFINITE.E4M3.F32.PACK_AB_MERGE_C R204, R66, R65, R204 ;  /* 0x0000004142cc723e */ /* 0x000fc600048070cc */
[----:B------:R-:W-:Y:S08]  /*4690*/  MUFU.EX2 R72, R72 ;  /* 0x0000004800487308 */ /* 0x000ff00000000800 */
[----:B------:R-:W-:Y:S01]  /*46a0*/  MUFU.EX2 R71, R71 ;  /* 0x0000004700477308 */ /* 0x000fe20000000800 */
[----:B--2---:R-:W-:-:S05]  /*46b0*/  FMNMX.FTZ R128, R103, R128, !PT ;  /* 0x0000008067807209 */ /* 0x004fca0007810000 */
[----:B------:R-:W1:Y:S02]  /*46c0*/  SHFL.BFLY PT, R103, R128, 0x1, 0x1f ;  /* 0x0c201f0080677f89 */ /* 0x000e6400000e0000 */
[----:B------:R-:W2:Y:S08]  /*46d0*/  MUFU.EX2 R78, R78 ;  /* 0x0000004e004e7308 */ /* 0x000eb00000000800 */
[----:B------:R-:W-:Y:S08]  /*46e0*/  MUFU.EX2 R73, R73 ;  /* 0x0000004900497308 */ /* 0x000ff00000000800 */
[----:B------:R-:W4:Y:S01]  /*46f0*/  MUFU.EX2 R77, R77 ;  /* 0x0000004d004d7308 */ /* 0x000f220000000800 */
[----:B--2---:R-:W-:-:S04]  /*4700*/  F2FP.SATFINITE.E4M3.F32.PACK_AB_MERGE_C R206, R78, R71, RZ ;  /* 0x000000474ece723e */ /* 0x004fc800048070ff */
[----:B------:R-:W-:Y:S02]  /*4710*/  F2FP.SATFINITE.E4M3.F32.PACK_AB_MERGE_C R206, R72, R67, R206 ;  /* 0x0000004348ce723e */ /* 0x000fe400048070ce */
[----:B-1----:R-:W-:Y:S01]  /*4720*/  FMNMX.FTZ R103, R128, R103, !PT ;  /* 0x0000006780677209 */ /* 0x002fe20007810000 */
[----:B------:R-:W-:Y:S03]  /*4730*/  MUFU.EX2 R81, R81 ;  /* 0x0000005100517308 */ /* 0x000fe60000000800 */
[C---:B------:R-:W-:Y:S01]  /*4740*/  FSETP.NEU.FTZ.AND P1, PT, R103.reuse, -INF , PT ;  /* 0xff8000006700780b */ /* 0x040fe20003f3d000 */
[----:B------:R-:W-:Y:S01]  /*4750*/  FFMA.FTZ R124, R103, R118, -8 ;  /* 0xc1000000677c7423 */ /* 0x000fe20000010076 */
[----:B------:R-:W-:-:S03]  /*4760*/  FFMA.FTZ R118, R120, UR10, -R119 ;  /* 0x0000000a78767c23 */ /* 0x000fc60008010877 */
[----:B------:R-:W-:Y:S01]  /*4770*/  MUFU.EX2 R85, R85 ;  /* 0x0000005500557308 */ /* 0x000fe20000000800 */
[----:B------:R-:W-:Y:S02]  /*4780*/  FSEL R119, R124, RZ, P1 ;  /* 0x000000ff7c777208 */ /* 0x000fe40000800000 */
[----:B------:R-:W-:Y:S02]  /*4790*/  PLOP3.LUT P1, PT, PT, PT, UP0, 0x80, 0x0 ;  /* 0x000000000000781c */ /* 0x000fe40003f2f008 */
[----:B----4-:R-:W-:Y:S01]  /*47a0*/  F2FP.SATFINITE.E4M3.F32.PACK_AB_MERGE_C R208, R86, R77, RZ ;  /* 0x0000004d56d0723e */ /* 0x010fe200048070ff */
        /* <DEDUP_REMOVED lines=20> */
[----:B------:R-:W-:Y:S01]  /*48f0*/  FADD.FTZ R54, R5, R34 ;  /* 0x0000002205367221 */ /* 0x000fe20000010000 */
[----:B------:R-:W-:-:S01]  /*4900*/  FFMA.FTZ R15, R44, UR10, -R119 ;  /* 0x0000000a2c0f7c23 */ /* 0x000fc20008010877 */
[----:B------:R-:W2:Y:S01]  /*4910*/  MUFU.EX2 R120, R120 ;  /* 0x0000007800787308 */ /* 0x000ea20000000800 */
[----:B------:R-:W-:-:S01]  /*4920*/  FFMA.FTZ R131, R12, UR10, -R119 ;  /* 0x0000000a0c837c23 */ /* 0x000fc20008010877 */
[--C-:B------:R-:W-:Y:S01]  /*4930*/  FFMA.FTZ R44, R45, UR10, -R119.reuse ;  /* 0x0000000a2d2c7c23 */ /* 0x100fe20008010877 */
[----:B------:R-:W-:-:S01]  /*4940*/  FFMA.FTZ R45, R55, UR10, -R119 ;  /* 0x0000000a372d7c23 */ /* 0x000fc20008010877 */
[----:B------:R-:W-:Y:S01]  /*4950*/  FADD.FTZ R55, R31, R54 ;  /* 0x000000361f377221 */ /* 0x000fe20000010000 */
[----:B------:R-:W-:-:S01]  /*4960*/  FFMA.FTZ R135, R46, UR10, -R119 ;  /* 0x0000000a2e877c23 */ /* 0x000fc20008010877 */
[--C-:B------:R-:W-:Y:S01]  /*4970*/  FFMA.FTZ R46, R56, UR10, -R119.reuse ;  /* 0x0000000a382e7c23 */ /* 0x100fe20008010877 */
[----:B------:R-:W-:-:S01]  /*4980*/  FFMA.FTZ R12, R43, UR10, -R119 ;  /* 0x0000000a2b0c7c23 */ /* 0x000fc20008010877 */
[----:B------:R-:W4:Y:S01]  /*4990*/  MUFU.EX2 R129, R129 ;  /* 0x0000008100817308 */ /* 0x000f220000000800 */
[----:B-1----:R-:W-:-:S01]  /*49a0*/  FADD.FTZ R49, R4, R7 ;  /* 0x0000000704317221 */ /* 0x002fc20000010000 */
[----:B------:R-:W-:Y:S01]  /*49b0*/  FADD.FTZ R56, R64, R55 ;  /* 0x0000003740387221 */ /* 0x000fe20000010000 */
[----:B------:R-:W-:-:S01]  /*49c0*/  FFMA.FTZ R43, R52, UR10, -R119 ;  /* 0x0000000a342b7c23 */ /* 0x000fc20008010877 */
[--C-:B------:R-:W-:Y:S01]  /*49d0*/  FFMA.FTZ R52, R57, UR10, -R119.reuse ;  /* 0x0000000a39347c23 */ /* 0x100fe20008010877 */
[----:B------:R-:W-:-:S01]  /*49e0*/  FFMA.FTZ R10, R21, UR10, -R119 ;  /* 0x0000000a150a7c23 */ /* 0x000fc20008010877 */
[----:B------:R-:W-:Y:S01]  /*49f0*/  FADD.FTZ R57, R35, R56 ;  /* 0x0000003823397221 */ /* 0x000fe20000010000 */
[----:B------:R-:W-:-:S01]  /*4a00*/  FFMA.FTZ R21, R48, UR10, -R119 ;  /* 0x0000000a30157c23 */ /* 0x000fc20008010877 */
[----:B------:R-:W1:Y:S01]  /*4a10*/  MUFU.EX2 R6, R6 ;  /* 0x0000000600067308 */ /* 0x000e620000000800 */
[----:B--2---:R-:W-:-:S01]  /*4a20*/  FADD.FTZ R54, R120, R49 ;  /* 0x0000003178367221 */ /* 0x004fc20000010000 */
[----:B------:R-:W-:Y:S01]  /*4a30*/  FADD.FTZ R56, R38, R57 ;  /* 0x0000003926387221 */ /* 0x000fe20000010000 */
[----:B------:R-:W-:-:S01]  /*4a40*/  FFMA.FTZ R48, R50, UR10, -R119 ;  /* 0x0000000a32307c23 */ /* 0x000fc20008010877 */
[--C-:B------:R-:W-:Y:S01]  /*4a50*/  FFMA.FTZ R50, R53, UR10, -R119.reuse ;  /* 0x0000000a35327c23 */ /* 0x100fe20008010877 */
[----:B------:R-:W-:-:S01]  /*4a60*/  FFMA.FTZ R53, R58, UR10, -R119 ;  /* 0x0000000a3a357c23 */ /* 0x000fc20008010877 */
[----:B------:R-:W-:Y:S01]  /*4a70*/  FADD.FTZ R57, R39, R56 ;  /* 0x0000003827397221 */ /* 0x000fe20000010000 */
[----:B------:R-:W-:-:S01]  /*4a80*/  FFMA.FTZ R49, R59, UR10, -R119 ;  /* 0x0000000a3b317c23 */ /* 0x000fc20008010877 */
[----:B------:R-:W2:Y:S01]  /*4a90*/  MUFU.EX2 R9, R9 ;  /* 0x0000000900097308 */ /* 0x000ea20000000800 */
[----:B----4-:R-:W-:-:S01]  /*4aa0*/  FADD.FTZ R55, R129, R54 ;  /* 0x0000003681377221 */ /* 0x010fc20000010000 */
[----:B------:R-:W-:Y:S01]  /*4ab0*/  FADD.FTZ R58, R70, R57 ;  /* 0x00000039463a7221 */ /* 0x000fe20000010000 */
[----:B------:R-:W-:-:S01]  /*4ac0*/  FFMA.FTZ R25, R25, UR10, -R119 ;  /* 0x0000000a19197c23 */ /* 0x000fc20008010877 */
[--C-:B---3--:R-:W-:Y:S01]  /*4ad0*/  FFMA.FTZ R3, R26, UR10, -R119.reuse ;  /* 0x0000000a1a037c23 */ /* 0x108fe20008010877 */
[----:B------:R-:W-:-:S01]  /*4ae0*/  FFMA.FTZ R26, R27, UR10, -R119 ;  /* 0x0000000a1b1a7c23 */ /* 0x000fc20008010877 */
[----:B------:R-:W-:Y:S01]  /*4af0*/  FADD.FTZ R57, R65, R58 ;  /* 0x0000003a41397221 */ /* 0x000fe20000010000 */
[----:B------:R-:W-:-:S01]  /*4b00*/  FFMA.FTZ R28, R28, UR10, -R119 ;  /* 0x0000000a1c1c7c23 */ /* 0x000fc20008010877 */
[----:B------:R-:W3:Y:S01]  /*4b10*/  MUFU.EX2 R124, R124 ;  /* 0x0000007c007c7308 */ /* 0x000ee20000000800 */
        /* <DEDUP_REMOVED lines=16> */
[----:B---3--:R-:W-:-:S01]  /*4c20*/  FADD.FTZ R56, R124, R55 ;  /* 0x000000377c387221 */ /* 0x008fc20000010000 */
[--C-:B------:R-:W-:Y:S01]  /*4c30*/  FFMA.FTZ R36, R36, UR10, -R119.reuse ;  /* 0x0000000a24247c23 */ /* 0x100fe20008010877 */
[----:B------:R-:W-:-:S01]  /*4c40*/  FFMA.FTZ R37, R37, UR10, -R119 ;  /* 0x0000000a25257c23 */ /* 0x000fc20008010877 */
[----:B------:R-:W-:Y:S01]  /*4c50*/  F2FP.SATFINITE.E4M3.F32.PACK_AB_MERGE_C R120, R129, R120, RZ ;  /* 0x000000788178723e */ /* 0x000fe200048070ff */
[----:B------:R-:W-:-:S01]  /*4c60*/  FFMA.FTZ R75, R75, UR10, -R119 ;  /* 0x0000000a4b4b7c23 */ /* 0x000fc20008010877 */
[--C-:B------:R-:W-:Y:S01]  /*4c70*/  FFMA.FTZ R76, R76, UR10, -R119.reuse ;  /* 0x0000000a4c4c7c23 */ /* 0x100fe20008010877 */
[----:B------:R-:W-:-:S01]  /*4c80*/  FFMA.FTZ R126, R126, UR10, -R119 ;  /* 0x0000000a7e7e7c23 */ /* 0x000fc20008010877 */
[----:B------:R-:W3:Y:S01]  /*4c90*/  MUFU.EX2 R11, R11 ;  /* 0x0000000b000b7308 */ /* 0x000ee20000000800 */
[----:B-1----:R-:W-:-:S01]  /*4ca0*/  FADD.FTZ R55, R131, R56 ;  /* 0x0000003883377221 */ /* 0x002fc20000010000 */
[----:B------:R-:W-:Y:S01]  /*4cb0*/  F2FP.SATFINITE.E4M3.F32.PACK_AB_MERGE_C R124, R131, R124, RZ ;  /* 0x0000007c837c723e */ /* 0x000fe200048070ff */
[----:B------:R-:W-:-:S01]  /*4cc0*/  FFMA.FTZ R127, R127, UR10, -R119 ;  /* 0x0000000a7f7f7c23 */ /* 0x000fc20008010877 */
[----:B------:R-:W-:Y:S01]  /*4cd0*/  F2FP.SATFINITE.E4M3.F32.PACK_AB_MERGE_C R201, R7, R4, R120 ;  /* 0x0000000407c9723e */ /* 0x000fe20004807078 */
[----:B------:R-:W-:-:S01]  /*4ce0*/  FFMA.FTZ R123, R123, UR10, -R119 ;  /* 0x0000000a7b7b7c23 */ /* 0x000fc20008010877 */
[----:B------:R-:W-:Y:S01]  /*4cf0*/  F2FP.SATFINITE.E4M3.F32.PACK_AB_MERGE_C R203, R9, R6, R124 ;  /* 0x0000000609cb723e */ /* 0x000fe2000480707c */
[----:B------:R-:W-:-:S01]  /*4d00*/  FFMA.FTZ R125, R125, UR10, -R119 ;  /* 0x0000000a7d7d7c23 */ /* 0x000fc20008010877 */
[----:B------:R-:W1:Y:S01]  /*4d10*/  MUFU.EX2 R14, R14 ;  /* 0x0000000e000e7308 */ /* 0x000e620000000800 */
[----:B--2---:R-:W-:-:S01]  /*4d20*/  FADD.FTZ R56, R8, R55 ;  /* 0x0000003708387221 */ /* 0x004fc20000010000 */
[----:B------:R-:W-:Y:S01]  /*4d30*/  F2FP.SATFINITE.E4M3.F32.PACK_AB_MERGE_C R210, R106, R85, RZ ;  /* 0x000000556ad2723e */ /* 0x000fe200048070ff */
[--C-:B------:R-:W-:Y:S01]  /*4d40*/  IMAD.MOV.U32 R74, RZ, RZ, R87.reuse ;  /* 0x000000ffff4a7224 */ /* 0x100fe200078e0057 */
[----:B------:R-:W-:Y:S01]  /*4d50*/  F2FP.SATFINITE.E4M3.F32.PACK_AB_MERGE_C R208, R82, R73, R208 ;  /* 0x0000004952d0723e */ /* 0x000fe200048070d0 */
[--C-:B------:R-:W-:Y:S01]  /*4d60*/  IMAD.MOV.U32 R69, RZ, RZ, R87.reuse ;  /* 0x000000ffff457224 */ /* 0x100fe200078e0057 */
[----:B------:R-:W-:Y:S01]  /*4d70*/  F2FP.SATFINITE.E4M3.F32.PACK_AB_MERGE_C R210, R104, R81, R210 ;  /* 0x0000005168d2723e */ /* 0x000fe200048070d2 */
[----:B------:R-:W-:Y:S01]  /*4d80*/  IMAD.MOV.U32 R67, RZ, RZ, R87 ;  /* 0x000000ffff437224 */ /* 0x000fe200078e0057 */
[----:B------:R-:W2:Y:S01]  /*4d90*/  MUFU.EX2 R133, R133 ;  /* 0x0000008500857308 */ /* 0x000ea20000000800 */
[----:B---3--:R-:W-:-:S01]  /*4da0*/  FADD.FTZ R55, R11, R56 ;  /* 0x000000380b377221 */ /* 0x008fc20000010000 */
[-C--:B------:R-:W-:Y:S01]  /*4db0*/  MOV R70, R87.reuse ;  /* 0x0000005700467202 */ /* 0x080fe20000000f00 */
[--C-:B------:R-:W-:Y:S01]  /*4dc0*/  IMAD.MOV.U32 R66, RZ, RZ, R87.reuse ;  /* 0x000000ffff427224 */ /* 0x100fe200078e0057 */
[----:B------:R-:W-:Y:S01]  /*4dd0*/  MOV R35, R87 ;  /* 0x0000005700237202 */ /* 0x000fe20000000f00 */
[----:B------:R-:W-:-:S02]  /*4de0*/  IMAD.MOV.U32 R65, RZ, RZ, R87 ;  /* 0x000000ffff417224 */ /* 0x000fc400078e0057 */
[----:B------:R-:W-:Y:S01]  /*4df0*/  IMAD.MOV.U32 R64, RZ, RZ, R87 ;  /* 0x000000ffff407224 */ /* 0x000fe200078e0057 */
[----:B------:R-:W3:Y:S01]  /*4e00*/  MUFU.EX2 R10, R10 ;  /* 0x0000000a000a7308 */ /* 0x000ee20000000800 */
[----:B-1----:R-:W-:-:S01]  /*4e10*/  FADD.FTZ R56, R14, R55 ;  /* 0x000000370e387221 */ /* 0x002fc20000010000 */
[----:B------:R-:W-:-:S06]  /*4e20*/  FFMA.FTZ R55, R30, UR10, -R119 ;  /* 0x0000000a1e377c23 */ /* 0x000fcc0008010877 */
[----:B------:R-:W1:Y:S01]  /*4e30*/  MUFU.EX2 R13, R13 ;  /* 0x0000000d000d7308 */ /* 0x000e620000000800 */
[----:B--2---:R-:W-:-:S01]  /*4e40*/  FADD.FTZ R57, R133, R56 ;  /* 0x0000003885397221 */ /* 0x004fc20000010000 */
[----:B------:R-:W-:Y:S01]  /*4e50*/  FADD.FTZ R56, R72, R59 ;  /* 0x0000003b48387221 */ /* 0x000fe20000010000 */
[----:B------:R-:W-:Y:S01]  /*4e60*/  F2FP.SATFINITE.E4M3.F32.PACK_AB_MERGE_C R133, R133, R14, RZ ;  /* 0x0000000e8585723e */ /* 0x000fe200048070ff */
[----:B------:R-:W-:-:S03]  /*4e70*/  IMAD.MOV.U32 R72, RZ, RZ, R87 ;  /* 0x000000ffff487224 */ /* 0x000fc600078e0057 */
[----:B------:R-:W-:Y:S01]  /*4e80*/  F2FP.SATFINITE.E4M3.F32.PACK_AB_MERGE_C R205, R11, R8, R133 ;  /* 0x000000080bcd723e */ /* 0x000fe20004807085 */
[----:B------:R-:W2:Y:S01]  /*4e90*/  MUFU.EX2 R40, R40 ;  /* 0x0000002800287308 */ /* 0x000ea20000000800 */
[----:B---3--:R-:W-:-:S01]  /*4ea0*/  FADD.FTZ R30, R10, R57 ;  /* 0x000000390a1e7221 */ /* 0x008fc20000010000 */
[----:B------:R-:W-:Y:S01]  /*4eb0*/  FADD.FTZ R57, R71, R56 ;  /* 0x0000003847397221 */ /* 0x000fe20000010000 */
[----:B------:R-:W-:-:S01]  /*4ec0*/  FFMA.FTZ R56, R32, UR10, -R119 ;  /* 0x0000000a20387c23 */ /* 0x000fc20008010877 */
[----:B------:R-:W-:Y:S01]  /*4ed0*/  FFMA.FTZ R119, R121, UR10, -R119 ;  /* 0x0000000a79777c23 */ /* 0x000fe20008010877 */
[----:B------:R-:W-:Y:S02]  /*4ee0*/  IMAD.MOV.U32 R71, RZ, RZ, R87 ;  /* 0x000000ffff477224 */ /* 0x000fe400078e0057 */
[----:B------:R-:W-:Y:S01]  /*4ef0*/  FADD.FTZ R32, R78, R57 ;  /* 0x000000394e207221 */ /* 0x000fe20000010000 */
[----:B------:R-:W-:Y:S01]  /*4f00*/  IMAD.MOV.U32 R78, RZ, RZ, R87 ;  /* 0x000000ffff4e7224 */ /* 0x000fe200078e0057 */
[----:B------:R-:W3:Y:S02]  /*4f10*/  MUFU.EX2 R41, R41 ;  /* 0x0000002900297308 */ /* 0x000ee40000000800 */
[----:B------:R-:W-:-:S01]  /*4f20*/  FADD.FTZ R57, R73, R32 ;  /* 0x0000002049397221 */ /* 0x000fc20000010000 */
[----:B------:R-:W-:-:S03]  /*4f30*/  IMAD.MOV.U32 R73, RZ, RZ, R87 ;  /* 0x000000ffff497224 */ /* 0x000fc600078e0057 */
[----:B------:R-:W-:Y:S01]  /*4f40*/  FADD.FTZ R32, R82, R57 ;  /* 0x0000003952207221 */ /* 0x000fe20000010000 */
[----:B------:R-:W-:Y:S01]  /*4f50*/  IMAD.MOV.U32 R82, RZ, RZ, R87 ;  /* 0x000000ffff527224 */ /* 0x000fe200078e0057 */
[----:B------:R-:W4:Y:S02]  /*4f60*/  MUFU.EX2 R12, R12 ;  /* 0x0000000c000c7308 */ /* 0x000f240000000800 */
[----:B------:R-:W-:-:S01]  /*4f70*/  FADD.FTZ R57, R77, R32 ;  /* 0x000000204d397221 */ /* 0x000fc20000010000 */
[----:B------:R-:W-:-:S03]  /*4f80*/  MOV R77, R87 ;  /* 0x00000057004d7202 */ /* 0x000fc60000000f00 */
[----:B------:R-:W-:Y:S01]  /*4f90*/  FADD.FTZ R58, R86, R57 ;  /* 0x00000039563a7221 */ /* 0x000fe20000010000 */
[----:B------:R-:W-:Y:S01]  /*4fa0*/  IMAD.MOV.U32 R86, RZ, RZ, R87 ;  /* 0x000000ffff567224 */ /* 0x000fe200078e0057 */
[----:B------:R-:W5:Y:S02]  /*4fb0*/  MUFU.EX2 R15, R15 ;  /* 0x0000000f000f7308 */ /* 0x000f640000000800 */
[----:B------:R-:W-:-:S01]  /*4fc0*/  FADD.FTZ R59, R81, R58 ;  /* 0x0000003a513b7221 */ /* 0x000fc20000010000 */
[----:B------:R-:W-:-:S05]  /*4fd0*/  IMAD.MOV.U32 R81, RZ, RZ, R87 ;  /* 0x000000ffff517224 */ /* 0x000fca00078e0057 */
[----:B------:R1:W-:Y:S08]  /*4fe0*/  MUFU.EX2 R27, R25 ;  /* 0x00000019001b7308 */ /* 0x0003f00000000800 */
[----:B------:R-:W5:Y:S01]  /*4ff0*/  MUFU.EX2 R44, R44 ;  /* 0x0000002c002c7308 */ /* 0x000f620000000800 */
[----:B-1----:R-:W-:-:S04]  /*5000*/  FADD.FTZ R25, R13, R30 ;  /* 0x0000001e0d197221 */ /* 0x002fc80000010000 */
[----:B--2---:R-:W-:-:S03]  /*5010*/  FADD.FTZ R30, R40, R25 ;  /* 0x00000019281e7221 */ /* 0x004fc60000010000 */
[----:B------:R-:W1:Y:S01]  /*5020*/  MUFU.EX2 R135, R135 ;  /* 0x0000008700877308 */ /* 0x000e620000000800 */
[----:B---3--:R-:W-:-:S01]  /*5030*/  FADD.FTZ R25, R41, R30 ;  /* 0x0000001e29197221 */ /* 0x008fc20000010000 */
[----:B------:R-:W-:-:S03]  /*5040*/  F2FP.SATFINITE.E4M3.F32.PACK_AB_MERGE_C R41, R41, R40, RZ ;  /* 0x000000282929723e */ /* 0x000fc600048070ff */
[----:B----4-:R-:W-:Y:S01]  /*5050*/  FADD.FTZ R30, R12, R25 ;  /* 0x000000190c1e7221 */ /* 0x010fe20000010000 */
[----:B------:R-:W-:Y:S01]  /*5060*/  F2FP.SATFINITE.E4M3.F32.PACK_AB_MERGE_C R207, R13, R10, R41 ;  /* 0x0000000a0dcf723e */ /* 0x000fe20004807029 */
[----:B------:R-:W-:Y:S01]  /*5070*/  IMAD.MOV.U32 R41, RZ, RZ, R87 ;  /* 0x000000ffff297224 */ /* 0x000fe200078e0057 */
[----:B------:R-:W-:Y:S01]  /*5080*/  MUFU.EX2 R20, R20 ;  /* 0x0000001400147308 */ /* 0x000fe20000000800 */
[----:B-----5:R-:W-:-:S04]  /*5090*/  FADD.FTZ R25, R15, R30 ;  /* 0x0000001e0f197221 */ /* 0x020fc80000010000 */
[----:B------:R-:W-:-:S03]  /*50a0*/  FADD.FTZ R32, R44, R25 ;  /* 0x000000192c207221 */ /* 0x000fc60000010000 */
[----:B------:R-:W-:Y:S01]  /*50b0*/  MUFU.EX2 R21, R21 ;  /* 0x0000001500157308 */ /* 0x000fe20000000800 */
[----:B-1----:R-:W-:-:S01]  /*50c0*/  FADD.FTZ R57, R135, R32 ;  /* 0x0000002087397221 */ /* 0x002fc20000010000 */
[----:B------:R-:W-:Y:S01]  /*50d0*/  FADD.FTZ R32, R104, R59 ;  /* 0x0000003b68207221 */ /* 0x000fe20000010000 */
[----:B------:R-:W-:Y:S01]  /*50e0*/  F2FP.SATFINITE.E4M3.F32.PACK_AB_MERGE_C R44, R135, R44, RZ ;  /* 0x0000002c872c723e */ /* 0x000fe200048070ff */
[----:B------:R-:W-:Y:S02]  /*50f0*/  IMAD.MOV.U32 R59, RZ, RZ, R87 ;  /* 0x000000ffff3b7224 */ /* 0x000fe400078e0057 */
[----:B------:R-:W-:-:S01]  /*5100*/  FADD.FTZ R31, R85, R32 ;  /* 0x00000020551f7221 */ /* 0x000fc20000010000 */
[----:B------:R-:W-:Y:S01]  /*5110*/  F2FP.SATFINITE.E4M3.F32.PACK_AB_MERGE_C R209, R15, R12, R44 ;  /* 0x0000000c0fd1723e */ /* 0x000fe2000480702c */
[----:B------:R-:W-:Y:S01]  /*5120*/  MUFU.EX2 R47, R47 ;  /* 0x0000002f002f7308 */ /* 0x000fe20000000800 */
[----:B------:R-:W-:Y:S02]  /*5130*/  IMAD.MOV.U32 R85, RZ, RZ, R87 ;  /* 0x000000ffff557224 */ /* 0x000fe400078e0057 */
[----:B------:R-:W-:Y:S01]  /*5140*/  FADD.FTZ R32, R106, R31 ;  /* 0x0000001f6a207221 */ /* 0x000fe20000010000 */
[----:B------:R-:W-:-:S04]  /*5150*/  IMAD.MOV.U32 R44, RZ, RZ, R87 ;  /* 0x000000ffff2c7224 */ /* 0x000fc800078e0057 */
[----:B------:R-:W-:Y:S08]  /*5160*/  MUFU.EX2 R48, R48 ;  /* 0x0000003000307308 */ /* 0x000ff00000000800 */
[----:B------:R-:W1:Y:S08]  /*5170*/  MUFU.EX2 R105, R105 ;  /* 0x0000006900697308 */ /* 0x000e700000000800 */
[----:B------:R-:W-:Y:S08]  /*5180*/  MUFU.EX2 R42, R42 ;  /* 0x0000002a002a7308 */ /* 0x000ff00000000800 */
[----:B------:R2:W-:Y:S01]  /*5190*/  MUFU.EX2 R30, R28 ;  /* 0x0000001c001e7308 */ /* 0x0005e20000000800 */
[----:B-1----:R-:W-:-:S07]  /*51a0*/  FADD.FTZ R31, R105, R32 ;  /* 0x00000020691f7221 */ /* 0x002fce0000010000 */
[----:B------:R-:W1:Y:S01]  /*51b0*/  MUFU.EX2 R88, R88 ;  /* 0x0000005800587308 */ /* 0x000e620000000800 */
[----:B--2---:R-:W-:-:S01]  /*51c0*/  FADD.FTZ R28, R20, R57 ;  /* 0x00000039141c7221 */ /* 0x004fc20000010000 */
[----:B------:R-:W-:-:S03]  /*51d0*/  IMAD.MOV.U32 R57, RZ, RZ, R87 ;  /* 0x000000ffff397224 */ /* 0x000fc600078e0057 */
[----:B------:R-:W-:-:S03]  /*51e0*/  FADD.FTZ R58, R21, R28 ;  /* 0x0000001c153a7221 */ /* 0x000fc60000010000 */
[----:B------:R-:W2:Y:S08]  /*51f0*/  MUFU.EX2 R43, R43 ;  /* 0x0000002b002b7308 */ /* 0x000eb00000000800 */
[----:B------:R-:W3:Y:S01]  /*5200*/  MUFU.EX2 R50, R50 ;  /* 0x0000003200327308 */ /* 0x000ee20000000800 */
[----:B-1----:R-:W-:-:S07]  /*5210*/  FADD.FTZ R31, R88, R31 ;  /* 0x0000001f581f7221 */ /* 0x002fce0000010000 */
[----:B------:R1:W-:Y:S08]  /*5220*/  MUFU.EX2 R25, R29 ;  /* 0x0000001d00197308 */ /* 0x0003f00000000800 */
[----:B------:R-:W4:Y:S01]  /*5230*/  MUFU.EX2 R109, R109 ;  /* 0x0000006d006d7308 */ /* 0x000f220000000800 */
[----:B-1----:R-:W-:-:S01]  /*5240*/  FADD.FTZ R29, R47, R58 ;  /* 0x0000003a2f1d7221 */ /* 0x002fc20000010000 */
[----:B------:R-:W-:Y:S01]  /*5250*/  FADD.FTZ R58, R108, R31 ;  /* 0x0000001f6c3a7221 */ /* 0x000fe20000010000 */
[----:B------:R-:W-:-:S02]  /*5260*/  F2FP.SATFINITE.E4M3.F32.PACK_AB_MERGE_C R47, R48, R47, RZ ;  /* 0x0000002f302f723e */ /* 0x000fc400048070ff */
[----:B------:R-:W-:Y:S01]  /*5270*/  FADD.FTZ R29, R48, R29 ;  /* 0x0000001d301d7221 */ /* 0x000fe20000010000 */
[----:B------:R-:W-:Y:S01]  /*5280*/  IMAD.MOV.U32 R48, RZ, RZ, R87 ;  /* 0x000000ffff307224 */ /* 0x000fe200078e0057 */
[----:B------:R-:W-:Y:S01]  /*5290*/  F2FP.SATFINITE.E4M3.F32.PACK_AB_MERGE_C R211, R21, R20, R47 ;  /* 0x0000001415d3723e */ /* 0x000fe2000480702f */
[----:B------:R-:W1:Y:S01]  /*52a0*/  MUFU.EX2 R51, R51 ;  /* 0x0000003300337308 */ /* 0x000e620000000800 */
[----:B------:R-:W-:-:S01]  /*52b0*/  FADD.FTZ R32, R42, R29 ;  /* 0x0000001d2a207221 */ /* 0x000fc20000010000 */
[----:B------:R-:W-:-:S03]  /*52c0*/  IMAD.MOV.U32 R47, RZ, RZ, R87 ;  /* 0x000000ffff2f7224 */ /* 0x000fc600078e0057 */
[----:B--2---:R-:W-:-:S03]  /*52d0*/  FADD.FTZ R29, R43, R32 ;  /* 0x000000202b1d7221 */ /* 0x004fc60000010000 */
[----:B------:R-:W2:Y:S01]  /*52e0*/  MUFU.EX2 R89, R89 ;  /* 0x0000005900597308 */ /* 0x000ea20000000800 */
[----:B---3--:R-:W-:-:S01]  /*52f0*/  FADD.FTZ R60, R50, R29 ;  /* 0x0000001d323c7221 */ /* 0x008fc20000010000 */
[C---:B----4-:R-:W-:Y:S01]  /*5300*/  FADD.FTZ R58, R109.reuse, R58 ;  /* 0x0000003a6d3a7221 */ /* 0x050fe20000010000 */
[----:B------:R-:W-:-:S04]  /*5310*/  F2FP.SATFINITE.E4M3.F32.PACK_AB_MERGE_C R212, R109, R108, RZ ;  /* 0x0000006c6dd4723e */ /* 0x000fc800048070ff */
[----:B------:R-:W-:Y:S01]  /*5320*/  F2FP.SATFINITE.E4M3.F32.PACK_AB_MERGE_C R212, R88, R105, R212 ;  /* 0x0000006958d4723e */ /* 0x000fe200048070d4 */
[----:B------:R-:W3:Y:S01]  /*5330*/  MUFU.EX2 R45, R45 ;  /* 0x0000002d002d7308 */ /* 0x000ee20000000800 */
[----:B-1----:R-:W-:-:S01]  /*5340*/  FADD.FTZ R60, R51, R60 ;  /* 0x0000003c333c7221 */ /* 0x002fc20000010000 */
[----:B------:R-:W-:Y:S01]  /*5350*/  F2FP.SATFINITE.E4M3.F32.PACK_AB_MERGE_C R50, R51, R50, RZ ;  /* 0x000000323332723e */ /* 0x000fe200048070ff */
[----:B------:R-:W-:-:S03]  /*5360*/  IMAD.MOV.U32 R51, RZ, RZ, R87 ;  /* 0x000000ffff337224 */ /* 0x000fc600078e0057 */
[----:B------:R-:W-:Y:S01]  /*5370*/  F2FP.SATFINITE.E4M3.F32.PACK_AB_MERGE_C R213, R43, R42, R50 ;  /* 0x0000002a2bd5723e */ /* 0x000fe20004807032 */
[----:B------:R-:W-:Y:S01]  /*5380*/  IMAD.MOV.U32 R50, RZ, RZ, R87 ;  /* 0x000000ffff327224 */ /* 0x000fe200078e0057 */
[----:B------:R-:W1:Y:S01]  /*5390*/  MUFU.EX2 R46, R46 ;  /* 0x0000002e002e7308 */ /* 0x000e620000000800 */
[----:B--2---:R-:W-:-:S01]  /*53a0*/  FADD.FTZ R29, R89, R58 ;  /* 0x0000003a591d7221 */ /* 0x004fc20000010000 */
[--C-:B------:R-:W-:Y:S01]  /*53b0*/  IMAD.MOV.U32 R58, RZ, RZ, R87.reuse ;  /* 0x000000ffff3a7224 */ /* 0x100fe200078e0057 */
[----:B------:R-:W-:Y:S01]  /*53c0*/  MOV R42, R87 ;  /* 0x00000057002a7202 */ /* 0x000fe20000000f00 */
[----:B------:R-:W-:Y:S02]  /*53d0*/  IMAD.MOV.U32 R43, RZ, RZ, R87 ;  /* 0x000000ffff2b7224 */ /* 0x000fe400078e0057 */
[----:B------:R-:W-:-:S02]  /*53e0*/  FADD.FTZ R39, R90, R29 ;  /* 0x0000001d5a277221 */ /* 0x000fc40000010000 */
[----:B------:R-:W2:Y:S01]  /*53f0*/  MUFU.EX2 R52, R52 ;  /* 0x0000003400347308 */ /* 0x000ea20000000800 */
[----:B---3--:R-:W-:-:S01]  /*5400*/  FADD.FTZ R31, R45, R60 ;  /* 0x0000003c2d1f7221 */ /* 0x008fc20000010000 */
[----:B------:R-:W-:Y:S01]  /*5410*/  FADD.FTZ R14, R92, R39 ;  /* 0x000000275c0e7221 */ /* 0x000fe20000010000 */
[----:B------:R-:W-:-:S02]  /*5420*/  IMAD.MOV.U32 R60, RZ, RZ, R87 ;  /* 0x000000ffff3c7224 */ /* 0x000fc400078e0057 */
[----:B------:R-:W-:-:S03]  /*5430*/  IMAD.MOV.U32 R39, RZ, RZ, R87 ;  /* 0x000000ffff277224 */ /* 0x000fc600078e0057 */
[----:B------:R-:W3:Y:S01]  /*5440*/  MUFU.EX2 R95, R95 ;  /* 0x0000005f005f7308 */ /* 0x000ee20000000800 */
[----:B-1----:R-:W-:-:S07]  /*5450*/  FADD.FTZ R31, R46, R31 ;  /* 0x0000001f2e1f7221 */ /* 0x002fce0000010000 */
[----:B------:R-:W1:Y:S01]  /*5460*/  MUFU.EX2 R53, R53 ;  /* 0x0000003500357308 */ /* 0x000e620000000800 */
[----:B--2---:R-:W-:-:S07]  /*5470*/  FADD.FTZ R40, R52, R31 ;  /* 0x0000001f34287221 */ /* 0x004fce0000010000 */
[----:B------:R-:W2:Y:S01]  /*5480*/  MUFU.EX2 R49, R49 ;  /* 0x0000003100317308 */ /* 0x000ea20000000800 */
[----:B---3--:R-:W-:-:S01]  /*5490*/  FADD.FTZ R14, R95, R14 ;  /* 0x0000000e5f0e7221 */ /* 0x008fc20000010000 */
[----:B------:R-:W-:-:S03]  /*54a0*/  F2FP.SATFINITE.E4M3.F32.PACK_AB_MERGE_C R92, R95, R92, RZ ;  /* 0x0000005c5f5c723e */ /* 0x000fc600048070ff */
[----:B------:R-:W-:Y:S01]  /*54b0*/  FADD.FTZ R31, R93, R14 ;  /* 0x0000000e5d1f7221 */ /* 0x000fe20000010000 */
[----:B------:R-:W-:Y:S02]  /*54c0*/  F2FP.SATFINITE.E4M3.F32.PACK_AB_MERGE_C R214, R90, R89, R92 ;  /* 0x000000595ad6723e */ /* 0x000fe4000480705c */
[----:B------:R-:W3:Y:S01]  /*54d0*/  MUFU.EX2 R24, R24 ;  /* 0x0000001800187308 */ /* 0x000ee20000000800 */
[----:B-1----:R-:W-:-:S01]  /*54e0*/  FADD.FTZ R40, R53, R40 ;  /* 0x0000002835287221 */ /* 0x002fc20000010000 */
[----:B------:R-:W-:Y:S01]  /*54f0*/  FADD.FTZ R14, R96, R31 ;  /* 0x0000001f600e7221 */ /* 0x000fe20000010000 */
[----:B------:R-:W-:Y:S01]  /*5500*/  F2FP.SATFINITE.E4M3.F32.PACK_AB_MERGE_C R52, R53, R52, RZ ;  /* 0x000000343534723e */ /* 0x000fe200048070ff */
[----:B------:R-:W-:-:S03]  /*5510*/  IMAD.MOV.U32 R53, RZ, RZ, R87 ;  /* 0x000000ffff357224 */ /* 0x000fc600078e0057 */
[----:B------:R-:W-:Y:S01]  /*5520*/  F2FP.SATFINITE.E4M3.F32.PACK_AB_MERGE_C R215, R46, R45, R52 ;  /* 0x0000002d2ed7723e */ /* 0x000fe20004807034 */
[----:B------:R-:W1:Y:S01]  /*5530*/  MUFU.EX2 R99, R99 ;  /* 0x0000006300637308 */ /* 0x000e620000000800 */
[----:B--2---:R-:W-:-:S01]  /*5540*/  FADD.FTZ R5, R49, R40 ;  /* 0x0000002831057221 */ /* 0x004fc20000010000 */
[--C-:B------:R-:W-:Y:S02]  /*5550*/  IMAD.MOV.U32 R52, RZ, RZ, R87.reuse ;  /* 0x000000ffff347224 */ /* 0x100fe400078e0057 */
[--C-:B------:R-:W-:Y:S02]  /*5560*/  IMAD.MOV.U32 R46, RZ, RZ, R87.reuse ;  /* 0x000000ffff2e7224 */ /* 0x100fe400078e0057 */
[----:B------:R-:W-:Y:S02]  /*5570*/  IMAD.MOV.U32 R45, RZ, RZ, R87 ;  /* 0x000000ffff2d7224 */ /* 0x000fe400078e0057 */
[----:B------:R-:W2:Y:S01]  /*5580*/  MUFU.EX2 R54, R54 ;  /* 0x0000003600367308 */ /* 0x000ea20000000800 */
[----:B---3--:R-:W-:-:S01]  /*5590*/  FADD.FTZ R5, R24, R5 ;  /* 0x0000000518057221 */ /* 0x008fc20000010000 */
[----:B------:R-:W-:-:S06]  /*55a0*/  IMAD.MOV.U32 R40, RZ, RZ, R87 ;  /* 0x000000ffff287224 */ /* 0x000fcc00078e0057 */
[----:B------:R-:W3:Y:S01]  /*55b0*/  MUFU.EX2 R100, R100 ;  /* 0x0000006400647308 */ /* 0x000ee20000000800 */
[----:B-1----:R-:W-:-:S07]  /*55c0*/  FADD.FTZ R31, R99, R14 ;  /* 0x0000000e631f7221 */ /* 0x002fce0000010000 */
[----:B------:R-:W1:Y:S01]  /*55d0*/  MUFU.EX2 R3, R3 ;  /* 0x0000000300037308 */ /* 0x000e620000000800 */
[----:B--2---:R-:W-:-:S01]  /*55e0*/  FADD.FTZ R14, R54, R5 ;  /* 0x00000005360e7221 */ /* 0x004fc20000010000 */
[----:B------:R-:W-:-:S03]  /*55f0*/  F2FP.SATFINITE.E4M3.F32.PACK_AB_MERGE_C R54, R27, R54, RZ ;  /* 0x000000361b36723e */ /* 0x000fc600048070ff */
[----:B------:R-:W-:Y:S01]  /*5600*/  FADD.FTZ R14, R27, R14 ;  /* 0x0000000e1b0e7221 */ /* 0x000fe20000010000 */
[----:B------:R-:W-:Y:S01]  /*5610*/  F2FP.SATFINITE.E4M3.F32.PACK_AB_MERGE_C R217, R24, R49, R54 ;  /* 0x0000003118d9723e */ /* 0x000fe20004807036 */
[----:B------:R-:W-:Y:S01]  /*5620*/  IMAD.MOV.U32 R54, RZ, RZ, R87 ;  /* 0x000000ffff367224 */ /* 0x000fe200078e0057 */
[----:B------:R-:W2:Y:S01]  /*5630*/  MUFU.EX2 R26, R26 ;  /* 0x0000001a001a7308 */ /* 0x000ea20000000800 */
[C---:B---3--:R-:W-:Y:S01]  /*5640*/  F2FP.SATFINITE.E4M3.F32.PACK_AB_MERGE_C R99, R100.reuse, R99, RZ ;  /* 0x000000636463723e */ /* 0x048fe200048070ff */
[----:B------:R-:W-:Y:S01]  /*5650*/  FADD.FTZ R100, R100, R31 ;  /* 0x0000001f64647221 */ /* 0x000fe20000010000 */
[----:B------:R-:W-:Y:S01]  /*5660*/  MOV R49, R87 ;  /* 0x0000005700317202 */ /* 0x000fe20000000f00 */
[----:B------:R-:W-:Y:S01]  /*5670*/  IMAD.MOV.U32 R24, RZ, RZ, R87 ;  /* 0x000000ffff187224 */ /* 0x000fe200078e0057 */
[----:B------:R-:W-:Y:S01]  /*5680*/  F2FP.SATFINITE.E4M3.F32.PACK_AB_MERGE_C R216, R96, R93, R99 ;  /* 0x0000005d60d8723e */ /* 0x000fe20004807063 */
[----:B------:R-:W-:Y:S02]  /*5690*/  FADD.FTZ R5, R79, R100 ;  /* 0x000000644f057221 */ /* 0x000fe40000010000 */
[----:B------:R-:W3:Y:S01]  /*56a0*/  MUFU.EX2 R61, R61 ;  /* 0x0000003d003d7308 */ /* 0x000ee20000000800 */
[----:B-1----:R-:W-:-:S01]  /*56b0*/  FADD.FTZ R27, R3, R14 ;  /* 0x0000000e031b7221 */ /* 0x002fc20000010000 */
[----:B------:R-:W-:-:S04]  /*56c0*/  FADD.FTZ R5, R80, R5 ;  /* 0x0000000550057221 */ /* 0x000fc80000010000 */
[----:B------:R-:W-:Y:S02]  /*56d0*/  FADD.FTZ R38, R112, R5 ;  /* 0x0000000570267221 */ /* 0x000fe40000010000 */
[----:B------:R-:W1:Y:S01]  /*56e0*/  MUFU.EX2 R113, R113 ;  /* 0x0000007100717308 */ /* 0x000e620000000800 */
[----:B--2---:R-:W-:-:S07]  /*56f0*/  FADD.FTZ R34, R26, R27 ;  /* 0x0000001b1a227221 */ /* 0x004fce0000010000 */
[----:B------:R-:W2:Y:S01]  /*5700*/  MUFU.EX2 R83, R83 ;  /* 0x0000005300537308 */ /* 0x000ea20000000800 */
[----:B---3--:R-:W-:-:S01]  /*5710*/  FADD.FTZ R5, R61, R34 ;  /* 0x000000223d057221 */ /* 0x008fc20000010000 */
[----:B------:R-:W-:-:S03]  /*5720*/  F2FP.SATFINITE.E4M3.F32.PACK_AB_MERGE_C R61, R30, R61, RZ ;  /* 0x0000003d1e3d723e */ /* 0x000fc600048070ff */
[----:B------:R-:W-:Y:S01]  /*5730*/  FADD.FTZ R30, R30, R5 ;  /* 0x000000051e1e7221 */ /* 0x000fe20000010000 */
[----:B------:R-:W-:Y:S01]  /*5740*/  F2FP.SATFINITE.E4M3.F32.PACK_AB_MERGE_C R219, R26, R3, R61 ;  /* 0x000000031adb723e */ /* 0x000fe2000480703d */
[----:B------:R-:W-:Y:S01]  /*5750*/  IMAD.MOV.U32 R61, RZ, RZ, R87 ;  /* 0x000000ffff3d7224 */ /* 0x000fe200078e0057 */
[----:B------:R-:W3:Y:S01]  /*5760*/  MUFU.EX2 R84, R84 ;  /* 0x0000005400547308 */ /* 0x000ee20000000800 */
[----:B-1----:R-:W-:-:S01]  /*5770*/  FADD.FTZ R38, R113, R38 ;  /* 0x0000002671267221 */ /* 0x002fc20000010000 */
[----:B------:R-:W-:Y:S01]  /*5780*/  FADD.FTZ R27, R25, R30 ;  /* 0x0000001e191b7221 */ /* 0x000fe20000010000 */
[----:B------:R-:W-:Y:S01]  /*5790*/  F2FP.SATFINITE.E4M3.F32.PACK_AB_MERGE_C R112, R113, R112, RZ ;  /* 0x000000707170723e */ /* 0x000fe200048070ff */
[----:B------:R-:W-:-:S03]  /*57a0*/  IMAD.MOV.U32 R26, RZ, RZ, R87 ;  /* 0x000000ffff1a7224 */ /* 0x000fc600078e0057 */
[----:B------:R-:W-:Y:S01]  /*57b0*/  F2FP.SATFINITE.E4M3.F32.PACK_AB_MERGE_C R218, R80, R79, R112 ;  /* 0x0000004f50da723e */ /* 0x000fe20004807070 */
[----:B------:R1:W4:Y:S01]  /*57c0*/  MUFU.EX2 R28, R62 ;  /* 0x0000003e001c7308 */ /* 0x0003220000000800 */
[----:B--2---:R-:W-:-:S01]  /*57d0*/  FADD.FTZ R5, R83, R38 ;  /* 0x0000002653057221 */ /* 0x004fc20000010000 */
[--C-:B------:R-:W-:Y:S02]  /*57e0*/  IMAD.MOV.U32 R80, RZ, RZ, R87.reuse ;  /* 0x000000ffff507224 */ /* 0x100fe400078e0057 */
[--C-:B------:R-:W-:Y:S02]  /*57f0*/  IMAD.MOV.U32 R79, RZ, RZ, R87.reuse ;  /* 0x000000ffff4f7224 */ /* 0x100fe400078e0057 */
[----:B------:R-:W-:Y:S02]  /*5800*/  IMAD.MOV.U32 R38, RZ, RZ, R87 ;  /* 0x000000ffff267224 */ /* 0x000fe400078e0057 */
[----:B------:R-:W-:Y:S01]  /*5810*/  MUFU.EX2 R91, R91 ;  /* 0x0000005b005b7308 */ /* 0x000fe20000000800 */
[----:B---3--:R-:W-:-:S01]  /*5820*/  FADD.FTZ R30, R84, R5 ;  /* 0x00000005541e7221 */ /* 0x008fc20000010000 */
[----:B-1----:R-:W-:-:S06]  /*5830*/  IMAD.MOV.U32 R62, RZ, RZ, R87 ;  /* 0x000000ffff3e7224 */ /* 0x002fcc00078e0057 */
[----:B------:R-:W1:Y:S01]  /*5840*/  MUFU.EX2 R94, R94 ;  /* 0x0000005e005e7308 */ /* 0x000e620000000800 */
[----:B----4-:R-:W-:-:S07]  /*5850*/  FADD.FTZ R34, R28, R27 ;  /* 0x0000001b1c227221 */ /* 0x010fce0000010000 */
[----:B------:R-:W2:Y:S08]  /*5860*/  MUFU.EX2 R55, R55 ;  /* 0x0000003700377308 */ /* 0x000eb00000000800 */
[----:B------:R3:W4:Y:S01]  /*5870*/  MUFU.EX2 R32, R63 ;  /* 0x0000003f00207308 */ /* 0x0007220000000800 */
[----:B-1----:R-:W-:Y:S01]  /*5880*/  F2FP.SATFINITE.E4M3.F32.PACK_AB_MERGE_C R31, R94, R91, RZ ;  /* 0x0000005b5e1f723e */ /* 0x002fe200048070ff */
[----:B------:R-:W-:-:S03]  /*5890*/  FADD.FTZ R91, R91, R30 ;  /* 0x0000001e5b5b7221 */ /* 0x000fc60000010000 */
[----:B------:R-:W-:Y:S01]  /*58a0*/  F2FP.SATFINITE.E4M3.F32.PACK_AB_MERGE_C R220, R84, R83, R31 ;  /* 0x0000005354dc723e */ /* 0x000fe2000480701f */
[----:B------:R-:W-:-:S01]  /*58b0*/  FADD.FTZ R94, R94, R91 ;  /* 0x0000005b5e5e7221 */ /* 0x000fc20000010000 */
[----:B------:R-:W-:Y:S01]  /*58c0*/  MOV R84, R87 ;  /* 0x0000005700547202 */ /* 0x000fe20000000f00 */
[----:B------:R-:W-:Y:S01]  /*58d0*/  MUFU.EX2 R101, R101 ;  /* 0x0000006500657308 */ /* 0x000fe20000000800 */
[----:B--2---:R-:W-:-:S01]  /*58e0*/  FADD.FTZ R27, R55, R34 ;  /* 0x00000022371b7221 */ /* 0x004fc20000010000 */
[--C-:B------:R-:W-:Y:S01]  /*58f0*/  IMAD.MOV.U32 R83, RZ, RZ, R87.reuse ;  /* 0x000000ffff537224 */ /* 0x100fe200078e0057 */
[----:B---3--:R-:W-:Y:S01]  /*5900*/  MOV R63, R87 ;  /* 0x00000057003f7202 */ /* 0x008fe20000000f00 */
[--C-:B------:R-:W-:Y:S02]  /*5910*/  IMAD.MOV.U32 R34, RZ, RZ, R87.reuse ;  /* 0x000000ffff227224 */ /* 0x100fe400078e0057 */
[----:B------:R-:W-:Y:S02]  /*5920*/  IMAD.MOV.U32 R31, RZ, RZ, R87 ;  /* 0x000000ffff1f7224 */ /* 0x000fe400078e0057 */
[----:B------:R-:W1:Y:S01]  /*5930*/  MUFU.EX2 R102, R102 ;  /* 0x0000006600667308 */ /* 0x000e620000000800 */
[----:B----4-:R-:W-:-:S01]  /*5940*/  FADD.FTZ R27, R32, R27 ;  /* 0x0000001b201b7221 */ /* 0x010fc20000010000 */
[----:B------:R-:W-:Y:S01]  /*5950*/  F2FP.SATFINITE.E4M3.F32.PACK_AB_MERGE_C R55, R32, R55, RZ ;  /* 0x000000372037723e */ /* 0x000fe200048070ff */
[----:B------:R-:W-:-:S03]  /*5960*/  IMAD.MOV.U32 R32, RZ, RZ, R87 ;  /* 0x000000ffff207224 */ /* 0x000fc600078e0057 */
[----:B------:R-:W-:Y:S01]  /*5970*/  F2FP.SATFINITE.E4M3.F32.PACK_AB_MERGE_C R221, R28, R25, R55 ;  /* 0x000000191cdd723e */ /* 0x000fe20004807037 */
[--C-:B------:R-:W-:Y:S01]  /*5980*/  IMAD.MOV.U32 R55, RZ, RZ, R87.reuse ;  /* 0x000000ffff377224 */ /* 0x100fe200078e0057 */
[----:B------:R-:W2:Y:S01]  /*5990*/  MUFU.EX2 R97, R97 ;  /* 0x0000006100617308 */ /* 0x000ea20000000800 */
[----:B------:R-:W-:Y:S01]  /*59a0*/  MOV R28, R87 ;  /* 0x00000057001c7202 */ /* 0x000fe20000000f00 */
[----:B------:R-:W-:-:S06]  /*59b0*/  IMAD.MOV.U32 R25, RZ, RZ, R87 ;  /* 0x000000ffff197224 */ /* 0x000fcc00078e0057 */
[----:B------:R-:W3:Y:S01]  /*59c0*/  MUFU.EX2 R68, R68 ;  /* 0x0000004400447308 */ /* 0x000ee20000000800 */
[----:B-1----:R-:W-:-:S07]  /*59d0*/  F2FP.SATFINITE.E4M3.F32.PACK_AB_MERGE_C R30, R102, R101, RZ ;  /* 0x00000065661e723e */ /* 0x002fce00048070ff */
[----:B------:R-:W1:Y:S01]  /*59e0*/  MUFU.EX2 R122, R122 ;  /* 0x0000007a007a7308 */ /* 0x000e620000000800 */
[----:B--2---:R-:W-:-:S07]  /*59f0*/  FADD.FTZ R7, R97, R94 ;  /* 0x0000005e61077221 */ /* 0x004fce0000010000 */
[----:B------:R2:W4:Y:S01]  /*5a00*/  MUFU.EX2 R29, R56 ;  /* 0x00000038001d7308 */ /* 0x0005220000000800 */
[----:B---3--:R-:W-:-:S01]  /*5a10*/  FADD.FTZ R4, R68, R27 ;  /* 0x0000001b44047221 */ /* 0x008fc20000010000 */
[----:B------:R-:W-:-:S06]  /*5a20*/  IMAD.MOV.U32 R27, RZ, RZ, R87 ;  /* 0x000000ffff1b7224 */ /* 0x000fcc00078e0057 */
[----:B------:R-:W3:Y:S01]  /*5a30*/  MUFU.EX2 R33, R33 ;  /* 0x0000002100217308 */ /* 0x000ee20000000800 */
[C---:B-1----:R-:W-:Y:S01]  /*5a40*/  F2FP.SATFINITE.E4M3.F32.PACK_AB_MERGE_C R222, R122.reuse, R97, R30 ;  /* 0x000000617ade723e */ /* 0x042fe2000480701e */
[----:B------:R-:W-:Y:S01]  /*5a50*/  FADD.FTZ R122, R122, R7 ;  /* 0x000000077a7a7221 */ /* 0x000fe20000010000 */
[----:B--2---:R-:W-:Y:S01]  /*5a60*/  MOV R56, R87 ;  /* 0x0000005700387202 */ /* 0x004fe20000000f00 */
[----:B------:R-:W-:Y:S02]  /*5a70*/  IMAD.MOV.U32 R30, RZ, RZ, R87 ;  /* 0x000000ffff1e7224 */ /* 0x000fe400078e0057 */
[----:B------:R-:W-:-:S02]  /*5a80*/  FADD.FTZ R101, R101, R122 ;  /* 0x0000007a65657221 */ /* 0x000fc40000010000 */
[----:B------:R-:W1:Y:S01]  /*5a90*/  MUFU.EX2 R36, R36 ;  /* 0x0000002400247308 */ /* 0x000e620000000800 */
[----:B----4-:R-:W-:-:S01]  /*5aa0*/  FADD.FTZ R6, R29, R4 ;  /* 0x000000041d067221 */ /* 0x010fc20000010000 */
[----:B------:R-:W-:-:S06]  /*5ab0*/  FADD.FTZ R102, R102, R101 ;  /* 0x0000006566667221 */ /* 0x000fcc0000010000 */
[----:B------:R-:W-:Y:S01]  /*5ac0*/  MUFU.EX2 R111, R111 ;  /* 0x0000006f006f7308 */ /* 0x000fe20000000800 */
[----:B---3--:R-:W-:-:S07]  /*5ad0*/  FADD.FTZ R7, R33, R6 ;  /* 0x0000000621077221 */ /* 0x008fce0000010000 */
[----:B------:R-:W2:Y:S01]  /*5ae0*/  MUFU.EX2 R114, R114 ;  /* 0x0000007200727308 */ /* 0x000ea20000000800 */
[C---:B-1----:R-:W-:Y:S01]  /*5af0*/  F2FP.SATFINITE.E4M3.F32.PACK_AB_MERGE_C R33, R36.reuse, R33, RZ ;  /* 0x000000212421723e */ /* 0x042fe200048070ff */
[----:B------:R-:W-:-:S03]  /*5b00*/  FADD.FTZ R36, R36, R7 ;  /* 0x0000000724247221 */ /* 0x000fc60000010000 */
[----:B------:R-:W-:Y:S01]  /*5b10*/  F2FP.SATFINITE.E4M3.F32.PACK_AB_MERGE_C R223, R29, R68, R33 ;  /* 0x000000441ddf723e */ /* 0x000fe20004807021 */
[--C-:B------:R-:W-:Y:S02]  /*5b20*/  IMAD.MOV.U32 R68, RZ, RZ, R87.reuse ;  /* 0x000000ffff447224 */ /* 0x100fe400078e0057 */
[----:B------:R-:W1:Y:S01]  /*5b30*/  MUFU.EX2 R107, R107 ;  /* 0x0000006b006b7308 */ /* 0x000e620000000800 */
[--C-:B------:R-:W-:Y:S02]  /*5b40*/  IMAD.MOV.U32 R33, RZ, RZ, R87.reuse ;  /* 0x000000ffff217224 */ /* 0x100fe400078e0057 */
[----:B------:R-:W-:-:S05]  /*5b50*/  IMAD.MOV.U32 R29, RZ, RZ, R87 ;  /* 0x000000ffff1d7224 */ /* 0x000fca00078e0057 */
[----:B------:R-:W3:Y:S01]  /*5b60*/  MUFU.EX2 R37, R37 ;  /* 0x0000002500257308 */ /* 0x000ee20000000800 */
[----:B--2---:R-:W-:-:S07]  /*5b70*/  F2FP.SATFINITE.E4M3.F32.PACK_AB_MERGE_C R6, R114, R111, RZ ;  /* 0x0000006f7206723e */ /* 0x004fce00048070ff */
[----:B------:R-:W2:Y:S01]  /*5b80*/  MUFU.EX2 R110, R110 ;  /* 0x0000006e006e7308 */ /* 0x000ea20000000800 */
[----:B-1----:R-:W-:-:S07]  /*5b90*/  FADD.FTZ R7, R107, R102 ;  /* 0x000000666b077221 */ /* 0x002fce0000010000 */
[----:B------:R1:W4:Y:S01]  /*5ba0*/  MUFU.EX2 R14, R75 ;  /* 0x0000004b000e7308 */ /* 0x0003220000000800 */
[----:B---3--:R-:W-:-:S01]  /*5bb0*/  FADD.FTZ R9, R37, R36 ;  /* 0x0000002425097221 */ /* 0x008fc20000010000 */
[----:B------:R-:W-:-:S06]  /*5bc0*/  IMAD.MOV.U32 R36, RZ, RZ, R87 ;  /* 0x000000ffff247224 */ /* 0x000fcc00078e0057 */
[----:B------:R-:W3:Y:S01]  /*5bd0*/  MUFU.EX2 R76, R76 ;  /* 0x0000004c004c7308 */ /* 0x000ee20000000800 */
[C---:B--2---:R-:W-:Y:S01]  /*5be0*/  F2FP.SATFINITE.E4M3.F32.PACK_AB_MERGE_C R224, R110.reuse, R107, R6 ;  /* 0x0000006b6ee0723e */ /* 0x044fe20004807006 */
[----:B------:R-:W-:Y:S01]  /*5bf0*/  FADD.FTZ R110, R110, R7 ;  /* 0x000000076e6e7221 */ /* 0x000fe20000010000 */
[----:B-1----:R-:W-:-:S03]  /*5c00*/  IMAD.MOV.U32 R75, RZ, RZ, R87 ;  /* 0x000000ffff4b7224 */ /* 0x002fc600078e0057 */
[----:B------:R-:W-:Y:S02]  /*5c10*/  FADD.FTZ R111, R111, R110 ;  /* 0x0000006e6f6f7221 */ /* 0x000fe40000010000 */
[----:B------:R-:W1:Y:S01]  /*5c20*/  MUFU.EX2 R5, R126 ;  /* 0x0000007e00057308 */ /* 0x000e620000000800 */
[----:B----4-:R-:W-:-:S01]  /*5c30*/  FADD.FTZ R9, R14, R9 ;  /* 0x000000090e097221 */ /* 0x010fc20000010000 */
[----:B------:R-:W-:-:S06]  /*5c40*/  FADD.FTZ R114, R114, R111 ;  /* 0x0000006f72727221 */ /* 0x000fcc0000010000 */
[----:B------:R-:W-:Y:S01]  /*5c50*/  MUFU.EX2 R117, R117 ;  /* 0x0000007500757308 */ /* 0x000fe20000000800 */
[----:B---3--:R-:W-:-:S07]  /*5c60*/  FADD.FTZ R8, R76, R9 ;  /* 0x000000094c087221 */ /* 0x008fce0000010000 */
[----:B------:R-:W2:Y:S01]  /*5c70*/  MUFU.EX2 R118, R118 ;  /* 0x0000007600767308 */ /* 0x000ea20000000800 */
[----:B-1----:R-:W-:-:S01]  /*5c80*/  FADD.FTZ R8, R5, R8 ;  /* 0x0000000805087221 */ /* 0x002fc20000010000 */
[----:B------:R-:W-:-:S04]  /*5c90*/  F2FP.SATFINITE.E4M3.F32.PACK_AB_MERGE_C R76, R5, R76, RZ ;  /* 0x0000004c054c723e */ /* 0x000fc800048070ff */
[----:B------:R-:W-:Y:S01]  /*5ca0*/  F2FP.SATFINITE.E4M3.F32.PACK_AB_MERGE_C R225, R14, R37, R76 ;  /* 0x000000250ee1723e */ /* 0x000fe2000480704c */
[--C-:B------:R-:W-:Y:S01]  /*5cb0*/  IMAD.MOV.U32 R76, RZ, RZ, R87.reuse ;  /* 0x000000ffff4c7224 */ /* 0x100fe200078e0057 */
[----:B------:R-:W1:Y:S01]  /*5cc0*/  MUFU.EX2 R115, R115 ;  /* 0x0000007300737308 */ /* 0x000e620000000800 */
[----:B------:R-:W-:-:S07]  /*5cd0*/  IMAD.MOV.U32 R37, RZ, RZ, R87 ;  /* 0x000000ffff257224 */ /* 0x000fce00078e0057 */
[----:B------:R-:W3:Y:S01]  /*5ce0*/  MUFU.EX2 R127, R127 ;  /* 0x0000007f007f7308 */ /* 0x000ee20000000800 */
[----:B--2---:R-:W-:-:S07]  /*5cf0*/  F2FP.SATFINITE.E4M3.F32.PACK_AB_MERGE_C R7, R118, R117, RZ ;  /* 0x000000757607723e */ /* 0x004fce00048070ff */
[----:B------:R-:W2:Y:S01]  /*5d00*/  MUFU.EX2 R116, R116 ;  /* 0x0000007400747308 */ /* 0x000ea20000000800 */
[----:B-1----:R-:W-:-:S07]  /*5d10*/  FADD.FTZ R3, R115, R114 ;  /* 0x0000007273037221 */ /* 0x002fce0000010000 */
[----:B------:R-:W1:Y:S01]  /*5d20*/  MUFU.EX2 R4, R123 ;  /* 0x0000007b00047308 */ /* 0x000e620000000800 */
[----:B---3--:R-:W-:-:S07]  /*5d30*/  FADD.FTZ R5, R127, R8 ;  /* 0x000000087f057221 */ /* 0x008fce0000010000 */
[----:B------:R-:W-:Y:S01]  /*5d40*/  MUFU.EX2 R125, R125 ;  /* 0x0000007d007d7308 */ /* 0x000fe20000000800 */
[C---:B--2---:R-:W-:Y:S01]  /*5d50*/  F2FP.SATFINITE.E4M3.F32.PACK_AB_MERGE_C R226, R116.reuse, R115, R7 ;  /* 0x0000007374e2723e */ /* 0x044fe20004807007 */
[----:B------:R-:W-:-:S06]  /*5d60*/  FADD.FTZ R116, R116, R3 ;  /* 0x0000000374747221 */ /* 0x000fcc0000010000 */
[----:B------:R-:W2:Y:S01]  /*5d70*/  MUFU.EX2 R6, R119 ;  /* 0x0000007700067308 */ /* 0x000ea20000000800 */
[----:B-1----:R-:W-:-:S01]  /*5d80*/  FADD.FTZ R8, R4, R5 ;  /* 0x0000000504087221 */ /* 0x002fc20000010000 */
[----:B------:R-:W-:-:S04]  /*5d90*/  FADD.FTZ R5, R117, R116 ;  /* 0x0000007475057221 */ /* 0x000fc80000010000 */
[----:B------:R-:W-:Y:S01]  /*5da0*/  FADD.FTZ R5, R118, R5 ;  /* 0x0000000576057221 */ /* 0x000fe20000010000 */
[----:B--2---:R-:W-:Y:S01]  /*5db0*/  F2FP.SATFINITE.E4M3.F32.PACK_AB_MERGE_C R3, R6, R125, RZ ;  /* 0x0000007d0603723e */ /* 0x004fe200048070ff */
[----:B------:R-:W-:-:S03]  /*5dc0*/  FADD.FTZ R125, R125, R8 ;  /* 0x000000087d7d7221 */ /* 0x000fc60000010000 */
[----:B------:R-:W-:Y:S01]  /*5dd0*/  F2FP.SATFINITE.E4M3.F32.PACK_AB_MERGE_C R227, R4, R127, R3 ;  /* 0x0000007f04e3723e */ /* 0x000fe20004807003 */
[----:B------:R-:W-:-:S01]  /*5de0*/  FADD.FTZ R4, R6, R125 ;  /* 0x0000007d06047221 */ /* 0x000fc20000010000 */
        /* <DEDUP_REMOVED lines=35> */
[----:B------:R-:W-:Y:S01]  /*6020*/  UMOV UR55, UR49 ;  /* 0x0000003100377c82 */ /* 0x000fe20008000000 */
[----:B------:R-:W-:Y:S01]  /*6030*/  UIADD3 UR45, UR45, -0x2, URZ ;  /* 0xfffffffe2d2d7890 */ /* 0x000fe2000fffe03f */
[----:B------:R-:W-:Y:S01]  /*6040*/  UMOV UR56, UR36 ;  /* 0x0000002400387c82 */ /* 0x000fe20008000000 */
[----:B------:R-:W-:-:S10]  /*6050*/  ULDC UR49, c[0x0][0x988] ;  /* 0x0002620000317ab9 */ /* 0x000fd40000000800 */
.L_x_5489:
[----:B------:R-:W-:Y:S01]  /*6060*/  ISETP.NE.AND P2, PT, RZ, UR40, PT ;  /* 0x00000028ff007c0c */ /* 0x000fe2000bf45270 */
[----:B------:R-:W-:-:S04]  /*6070*/  UISETP.NE.AND UP0, UPT, UR55, 0x1, UPT ;  /* 0x000000013700788c */ /* 0x000fc8000bf05270 */
[----:B------:R-:W-:-:S04]  /*6080*/  USEL UR36, URZ, 0x1, UP0 ;  /* 0x000000013f247887 */ /* 0x000fc80008000000 */
[----:B------:R-:W-:-:S04]  /*6090*/  ULOP3.LUT UR36, UR56, UR36, URZ, 0x3c, !UPT ;  /* 0x0000002438247292 */ /* 0x000fc8000f8e3c3f */
[----:B------:R-:W-:Y:S08]  /*60a0*/  @P2 BRA `(.L_x_5480) ;  /* 0x0000000000382947 */ /* 0x000ff00003800000 */
[----:B------:R-:W-:Y:S05]  /*60b0*/  @!P0 BRA `(.L_x_5481) ;  /* 0x0000000000048947 */ /* 0x000fea0003800000 */
[----:B------:R-:W-:Y:S01]  /*60c0*/  BPT.TRAP 0x1 ;  /* 0x000000040000795c */ /* 0x000fe20000300000 */
.L_x_5481:
[----:B------:R-:W-:Y:S01]  /*60d0*/  UIADD3 UR6, UR55, 0x1, URZ ;  /* 0x0000000137067890 */ /* 0x000fe2000fffe03f */
[----:B------:R-:W-:-:S03]  /*60e0*/  MOV R7, UR36 ;  /* 0x0000002400077c02 */ /* 0x000fc60008000f00 */
[----:B------:R-:W-:Y:S01]  /*60f0*/  UISETP.NE.AND UP0, UPT, UR6, 0x2, UPT ;  /* 0x000000020600788c */ /* 0x000fe2000bf05270 */
[----:B------:R-:W-:-:S03]  /*6100*/  SHF.L.U32 R7, R7, 0x1f, RZ ;  /* 0x0000001f07077819 */ /* 0x000fc600000006ff */
[----:B------:R-:W-:-:S04]  /*6110*/  USEL UR6, UR6, URZ, UP0 ;  /* 0x0000003f06067287 */ /* 0x000fc80008000000 */
[----:B------:R-:W-:-:S09]  /*6120*/  ULEA UR6, UR6, UR38, 0x3 ;  /* 0x0000002606067291 */ /* 0x000fd2000f8e183f */
[----:B------:R1:W2:Y:S01]  /*6130*/  SYNCS.PHASECHK.TRANS64.TRYWAIT P1, [UR6+0x2e830], R7 ;  /* 0x02e83007ff0075a7 */ /* 0x0002a20008020146 */
[----:B------:R-:W-:Y:S05]  /*6140*/  @!P0 BRA `(.L_x_5482) ;  /* 0x0000000000048947 */ /* 0x000fea0003800000 */
[----:B------:R-:W-:Y:S01]  /*6150*/  BPT.TRAP 0x1 ;  /* 0x000000040000795c */ /* 0x000fe20000300000 */
.L_x_5482:
[----:B--2---:R-:W-:Y:S05]  /*6160*/  @P1 BRA `(.L_x_5480) ;  /* 0x0000000000081947 */ /* 0x004fea0003800000 */
[----:B------:R-:W2:Y:S02]  /*6170*/  SYNCS.PHASECHK.TRANS64.TRYWAIT P1, [UR6+0x2e830], R7 ;  /* 0x02e83007ff0075a7 */ /* 0x000ea40008020146 */
[----:B--2---:R-:W-:Y:S05]  /*6180*/  @!P1 BRA `(.L_x_5483) ;  /* 0x0000008c00d09947 */ /* 0x004fea0003800000 */
.L_x_5480:
[----:B-12---:R-:W-:Y:S01]  /*6190*/  VIADD R7, R19, 0x8 ;  /* 0x0000000813077836 */ /* 0x006fe20000000000 */
[----:B------:R-:W-:Y:S01]  /*61a0*/  R2UR UR57, R2 ;  /* 0x00000000023972ca */ /* 0x000fe200000e0000 */
[----:B------:R-:W-:Y:S01]  /*61b0*/  UIADD3 UR54, UR55, 0x1, URZ ;  /* 0x0000000137367890 */ /* 0x000fe2000fffe03f */
[----:B------:R-:W-:Y:S02]  /*61c0*/  UMOV UR19, 0x40000040 ;  /* 0x4000004000137882 */ /* 0x000fe40000000000 */
[----:B------:R1:W-:Y:S01]  /*61d0*/  BAR.SYNC.DEFER_BLOCKING R7, 0x100 ;  /* 0x000400070000751d */ /* 0x0003e20000010000 */
[----:B------:R-:W-:-:S04]  /*61e0*/  UISETP.NE.AND UP0, UPT, UR54, 0x2, UPT ;  /* 0x000000023600788c */ /* 0x000fc8000bf05270 */
[----:B------:R-:W-:Y:S01]  /*61f0*/  USEL UR54, UR54, URZ, UP0 ;  /* 0x0000003f36367287 */ /* 0x000fe20008000000 */
[----:B------:R-:W-:Y:S01]  /*6200*/  UMOV UR20, UR16 ;  /* 0x0000001000147c82 */ /* 0x000fe20008000000 */
[----:B------:R-:W-:Y:S02]  /*6210*/  UMOV UR21, UR17 ;  /* 0x0000001100157c82 */ /* 0x000fe40008000000 */
[----:B------:R-:W-:Y:S01]  /*6220*/  UIMAD UR57, UR54, 0x700, UR57 ;  /* 0x00000700363978a4 */ /* 0x000fe2000f8e0239 */
[----:B------:R-:W-:Y:S01]  /*6230*/  UMOV UR23, 0x40000040 ;  /* 0x4000004000177882 */ /* 0x000fe20000000000 */
[----:B------:R-:W-:Y:S02]  /*6240*/  UMOV UR24, UR16 ;  /* 0x0000001000187c82 */ /* 0x000fe40008000000 */
[----:B------:R-:W-:Y:S02]  /*6250*/  UIADD3 UR22, UR57, 0x100, URZ ;  /* 0x0000010039167890 */ /* 0x000fe4000fffe03f */
[----:B------:R-:W-:-:S02]  /*6260*/  UIADD3 UR26, UR57, 0x200, URZ ;  /* 0x00000200391a7890 */ /* 0x000fc4000fffe03f */
[----:B------:R-:W-:Y:S01]  /*6270*/  UMOV UR18, UR57 ;  /* 0x0000003900127c82 */ /* 0x000fe20008000000 */
[----:B------:R-:W-:Y:S01]  /*6280*/  UMOV UR25, UR17 ;  /* 0x0000001100197c82 */ /* 0x000fe20008000000 */
[----:B------:R-:W-:Y:S01]  /*6290*/  UMOV UR27, 0x40000040 ;  /* 0x40000040001b7882 */ /* 0x000fe20000000000 */
[----:B------:R-:W-:Y:S01]  /*62a0*/  UIADD3 UR30, UR57, 0x300, URZ ;  /* 0x00000300391e7890 */ /* 0x000fe2000fffe03f */
[----:B------:R-:W-:Y:S01]  /*62b0*/  UMOV UR28, UR16 ;  /* 0x00000010001c7c82 */ /* 0x000fe20008000000 */
[----:B------:R-:W-:Y:S01]  /*62c0*/  UMOV UR29, UR17 ;  /* 0x00000011001d7c82 */ /* 0x000fe20008000000 */
[----:B------:R-:W-:Y:S01]  /*62d0*/  WARPGROUP.ARRIVE ;  /* 0x00000000000079c5 */ /* 0x000fe20000000000 */
[----:B------:R-:W-:Y:S01]  /*62e0*/  UMOV UR31, 0x40000040 ;  /* 0x40000040001f7882 */ /* 0x000fe20000000000 */
[----:B------:R-:W-:Y:S01]  /*62f0*/  UIADD3 UR34, UR57, 0x400, URZ ;  /* 0x0000040039227890 */ /* 0x000fe2000fffe03f */
[----:B------:R-:W-:Y:S01]  /*6300*/  UMOV UR32, UR16 ;  /* 0x0000001000207c82 */ /* 0x000fe20008000000 */
[----:B------:R-:W-:-:S02]  /*6310*/  UMOV UR33, UR17 ;  /* 0x0000001100217c82 */ /* 0x000fc40008000000 */
[----:B------:R-:W-:Y:S01]  /*6320*/  QGMMA.64x32x32.F32.E4M3.E4M3 R184, gdesc[UR16], RZ, !UPT, gsb0 ;  /* 0x0060000010b879f3 */ /* 0x000fe2000c0008ff */
        /* <DEDUP_REMOVED lines=160> */
.L_x_5485:
[----:B------:R-:W-:Y:S01]  /*6d30*/  ULEA UR6, UR55, UR38, 0x3 ;  /* 0x0000002637067291 */ /* 0x000fe2000f8e183f */
[----:B------:R-:W-:-:S05]  /*6d40*/  IMAD.U32 R7, RZ, RZ, UR56 ;  /* 0x00000038ff077e24 */ /* 0x000fca000f8e00ff */
[----:B------:R-:W-:-:S04]  /*6d50*/  SHF.L.U32 R7, R7, 0x1f, RZ ;  /* 0x0000001f07077819 */ /* 0x000fc800000006ff */
[----:B------:R1:W2:Y:S01]  /*6d60*/  SYNCS.PHASECHK.TRANS64.TRYWAIT P1, [UR6+0x2e850], R7 ;  /* 0x02e85007ff0075a7 */ /* 0x0002a20008020146 */
[----:B------:R-:W-:Y:S05]  /*6d70*/  @!P0 BRA `(.L_x_5486) ;  /* 0x0000000000048947 */ /* 0x000fea0003800000 */
[----:B------:R-:W-:Y:S01]  /*6d80*/  BPT.TRAP 0x1 ;  /* 0x000000040000795c */ /* 0x000fe20000300000 */
.L_x_5486:
[----:B--2---:R-:W-:Y:S05]  /*6d90*/  @P1 BRA `(.L_x_5484) ;  /* 0x0000000000081947 */ /* 0x004fea0003800000 */
[----:B------:R-:W2:Y:S02]  /*6da0*/  SYNCS.PHASECHK.TRANS64.TRYWAIT P1, [UR6+0x2e850], R7 ;  /* 0x02e85007ff0075a7 */ /* 0x000ea40008020146 */
[----:B--2---:R-:W-:Y:S05]  /*6db0*/  @!P1 BRA `(.L_x_5487) ;  /* 0x0000008000dc9947 */ /* 0x004fea0003800000 */
.L_x_5484:
        /* <DEDUP_REMOVED lines=25> */
[----:B------:R-:W-:Y:S01]  /*6f50*/  QGMMA.64x128x32.F32.E4M3.E4M3 R24, R200, gdesc[UR4], R24, gsb0 ;  /* 0x01e00004c8187df3 */ /* 0x000fe20008000818 */
[----:B------:R-:W-:Y:S01]  /*6f60*/  UIADD3 UR6, UR11, 0x100, URZ ;  /* 0x000001000b067890 */ /* 0x000fe2000fffe03f */
[----:B------:R-:W3:Y:S01]  /*6f70*/  MUFU.TANH R7, R7 ;  /* 0x0000000700077308 */ /* 0x000ee20000002400 */
[----:B------:R-:W-:Y:S01]  /*6f80*/  UMOV UR7, 0xc0000010 ;  /* 0xc000001000077882 */ /* 0x000fe20000000000 */
[----:B-1----:R-:W-:Y:S01]  /*6f90*/  FMNMX.FTZ R190, R8, R3, !PT ;  /* 0x0000000308be7209 */ /* 0x002fe20007810000 */
[C---:B------:R-:W-:Y:S01]  /*6fa0*/  FMUL.FTZ R188, R0.reuse, R199 ;  /* 0x000000c700bc7220 */ /* 0x040fe20000410000 */
        /* <DEDUP_REMOVED lines=127> */
[----:B------:R-:W2:Y:S05]  /*77a0*/  S2R R230, SR_TID.X ;  /* 0x0000000000e67919 */ /* 0x000eaa0000002100 */
[----:B------:R-:W4:Y:S01]  /*77b0*/  MUFU.TANH R171, R171 ;  /* 0x000000ab00ab7308 */ /* 0x000f220000002400 */
[----:B---3--:R-:W-:Y:S01]  /*77c0*/  FMNMX.FTZ R192, R170, R191, !PT ;  /* 0x000000bfaac07209 */ /* 0x008fe20007810000 */
[----:B------:R-:W-:-:S02]  /*77d0*/  WARPGROUP.DEPBAR.LE gsb0, 0x0 ;  /* 0x00008000000079c5 */ /* 0x000fc40000010000 */
[----:B------:R-:W-:-:S04]  /*77e0*/  WARPGROUP.ARRIVE ;  /* 0x00000000000079c5 */ /* 0x000fc80000000000 */
[----:B------:R-:W3:Y:S01]  /*77f0*/  MUFU.TANH R172, R172 ;  /* 0x000000ac00ac7308 */ /* 0x000ee20000002400 */
[----:B-1----:R-:W-:Y:S01]  /*7800*/  FMNMX.FTZ R189, R169, R190, !PT ;  /* 0x000000bea9bd7209 */ /* 0x002fe20007810000 */
[----:B------:R-:W-:Y:S01]  /*7810*/  QGMMA.64x128x32.F32.E4M3.E4M3 R24, R204, gdesc[UR4], R24, gsb0 ;  /* 0x01e00004cc187df3 */ /* 0x000fe20008000818 */
[----:B------:R-:W-:Y:S01]  /*7820*/  UIADD3 UR6, UR11, 0x200, URZ ;  /* 0x000002000b067890 */ /* 0x000fe2000fffe03f */
[----:B------:R-:W-:-:S04]  /*7830*/  UMOV UR7, 0xc0000010 ;  /* 0xc000001000077882 */ /* 0x000fc80000000000 */
        /* <DEDUP_REMOVED lines=37> */
[----:B------:R-:W-:Y:S02]  /*7a90*/  WARPGROUP.DEPBAR.LE gsb0, 0x0 ;  /* 0x00008000000079c5 */ /* 0x000fe40000010000 */
[----:B------:R-:W-:-:S04]  /*7aa0*/  WARPGROUP.ARRIVE ;  /* 0x00000000000079c5 */ /* 0x000fc80000000000 */
[----:B------:R-:W1:Y:S01]  /*7ab0*/  MUFU.TANH R159, R159 ;  /* 0x0000009f009f7308 */ /* 0x000e620000002400 */
[----:B---3--:R-:W-:Y:S01]  /*7ac0*/  FMNMX.FTZ R192, R158, R191, !PT ;  /* 0x000000bf9ec07209 */ /* 0x008fe20007810000 */
[----:B------:R-:W-:Y:S01]  /*7ad0*/  QGMMA.64x128x32.F32.E4M3.E4M3 R24, R208, gdesc[UR4], R24, gsb0 ;  /* 0x01e00004d0187df3 */ /* 0x000fe20008000818 */
[----:B------:R-:W-:Y:S01]  /*7ae0*/  UIADD3 UR6, UR11, 0x300, URZ ;  /* 0x000003000b067890 */ /* 0x000fe2000fffe03f */
[----:B------:R-:W-:-:S04]  /*7af0*/  UMOV UR7, 0xc0000010 ;  /* 0xc000001000077882 */ /* 0x000fc80000000000 */
        /* <DEDUP_REMOVED lines=35> */
[----:B------:R-:W-:Y:S02]  /*7d30*/  WARPGROUP.DEPBAR.LE gsb0, 0x0 ;  /* 0x00008000000079c5 */ /* 0x000fe40000010000 */
[----:B------:R-:W-:Y:S01]  /*7d40*/  WARPGROUP.ARRIVE ;  /* 0x00000000000079c5 */ /* 0x000fe20000000000 */
[----:B---3--:R-:W-:-:S04]  /*7d50*/  FMNMX.FTZ R191, R143, R192, !PT ;  /* 0x000000c08fbf7209 */ /* 0x008fc80007810000 */
[----:B------:R-:W3:Y:S01]  /*7d60*/  MUFU.TANH R145, R145 ;  /* 0x0000009100917308 */ /* 0x000ee20000002400 */
[----:B------:R-:W-:Y:S01]  /*7d70*/  QGMMA.64x128x32.F32.E4M3.E4M3 R24, R212, gdesc[UR4], R24, gsb0 ;  /* 0x01e00004d4187df3 */ /* 0x000fe20008000818 */
[----:B--2---:R-:W-:Y:S01]  /*7d80*/  FMNMX.FTZ R190, R144, R189, !PT ;  /* 0x000000bd90be7209 */ /* 0x004fe20007810000 */
        /* <DEDUP_REMOVED lines=36> */
[----:B------:R-:W-:-:S06]  /*7fd0*/  WARPGROUP.DEPBAR.LE gsb0, 0x0 ;  /* 0x00008000000079c5 */ /* 0x000fcc0000010000 */
[----:B------:R-:W3:Y:S01]  /*7fe0*/  MUFU.TANH R132, R132 ;  /* 0x0000008400847308 */ /* 0x000ee20000002400 */
[----:B--2---:R-:W-:Y:S01]  /*7ff0*/  FMNMX.FTZ R189, R129, R190, !PT ;  /* 0x000000be81bd7209 */ /* 0x004fe20007810000 */
[----:B------:R-:W-:-:S06]  /*8000*/  WARPGROUP.ARRIVE ;  /* 0x00000000000079c5 */ /* 0x000fcc0000000000 */
[----:B------:R-:W2:Y:S01]  /*8010*/  MUFU.TANH R134, R134 ;  /* 0x0000008600867308 */ /* 0x000ea20000002400 */
[----:B-1----:R-:W-:Y:S01]  /*8020*/  FMNMX.FTZ R191, R131, R192, !PT ;  /* 0x000000c083bf7209 */ /* 0x002fe20007810000 */
[----:B------:R-:W-:Y:S01]  /*8030*/  QGMMA.64x128x32.F32.E4M3.E4M3 R24, R216, gdesc[UR4], R24, gsb0 ;  /* 0x01e00004d8187df3 */ /* 0x000fe20008000818 */
[----:B------:R-:W-:Y:S01]  /*8040*/  UIADD3 UR6, UR11, 0x500, URZ ;  /* 0x000005000b067890 */ /* 0x000fe2000fffe03f */
[----:B------:R-:W-:-:S04]  /*8050*/  UMOV UR7, 0xc0000010 ;  /* 0xc000001000077882 */ /* 0x000fc80000000000 */
        /* <DEDUP_REMOVED lines=56> */
[----:B------:R-:W-:-:S06]  /*83e0*/  FMUL.FTZ R190, R0, R103 ;  /* 0x0000006700be7220 */ /* 0x000fcc0000410000 */
        /* <DEDUP_REMOVED lines=17> */
[----:B---3--:R-:W-:-:S05]  /*8500*/  FMNMX.FTZ R98, R101, R98, !PT ;  /* 0x0000006265627209 */ /* 0x008fca0007810000 */
[----:B------:R-:W3:Y:S01]  /*8510*/  SHFL.BFLY PT, R103, R98, 0x2, 0x1f ;  /* 0x0c401f0062677f89 */ /* 0x000ee200000e0000 */
[----:B--2---:R-:W-:-:S04]  /*8520*/  FMNMX.FTZ R191, R102, R191, !PT ;  /* 0x000000bf66bf7209 */ /* 0x004fc80007810000 */
[----:B-1----:R-:W-:-:S05]  /*8530*/  FMNMX.FTZ R191, R190, R191, !PT ;  /* 0x000000bfbebf7209 */ /* 0x002fca0007810000 */
[----:B------:R-:W1:Y:S01]  /*8540*/  SHFL.BFLY PT, R194, R191, 0x2, 0x1f ;  /* 0x0c401f00bfc27f89 */ /* 0x000e6200000e0000 */
[----:B------:R-:W-:Y:S02]  /*8550*/  WARPGROUP.DEPBAR.LE gsb0, 0x0 ;  /* 0x00008000000079c5 */ /* 0x000fe40000010000 */
[----:B------:R-:W-:Y:S01]  /*8560*/  WARPGROUP.ARRIVE ;  /* 0x00000000000079c5 */ /* 0x000fe20000000000 */
[----:B---3--:R-:W-:-:S05]  /*8570*/  FMNMX.FTZ R192, R98, R103, !PT ;  /* 0x0000006762c07209 */ /* 0x008fca0007810000 */
[----:B------:R-:W-:Y:S01]  /*8580*/  QGMMA.64x128x32.F32.E4M3.E4M3 R24, R224, gdesc[UR4], R24, gsb0 ;  /* 0x01e00004e0187df3 */ /* 0x000fe20008000818 */
[----:B------:R-:W2:Y:S01]  /*8590*/  SHFL.BFLY PT, R103, R192, 0x1, 0x1f ;  /* 0x0c201f00c0677f89 */ /* 0x000ea200000e0000 */
[----:B-1----:R-:W-:Y:S01]  /*85a0*/  FMNMX.FTZ R194, R191, R194, !PT ;  /* 0x000000c2bfc27209 */ /* 0x002fe20007810000 */
[----:B------:R-:W-:-:S04]  /*85b0*/  IMAD.U32 R191, RZ, RZ, UR10 ;  /* 0x0000000affbf7e24 */ /* 0x000fc8000f8e00ff */
[----:B------:R-:W1:Y:S01]  /*85c0*/  SHFL.BFLY PT, R193, R194, 0x1, 0x1f ;  /* 0x0c201f00c2c17f89 */ /* 0x000e6200000e0000 */
[----:B--2---:R-:W-:-:S05]  /*85d0*/  FMNMX.FTZ R98, R192, R103, !PT ;  /* 0x00000067c0627209 */ /* 0x004fca0007810000 */
        /* <DEDUP_REMOVED lines=15> */
[----:B------:R-:W-:-:S01]  /*86d0*/  FFMA.FTZ R15, R185, UR10, -R191 ;  /* 0x0000000ab90f7c23 */ /* 0x000fc200080108bf */
        /* <DEDUP_REMOVED lines=26> */
[----:B------:R-:W-:Y:S01]  /*8880*/  FFMA.FTZ R187, R188, UR10, -R185 ;  /* 0x0000000abcbb7c23 */ /* 0x000fe200080108b9 */
        /* <DEDUP_REMOVED lines=99> */
[----:B------:R-:W-:Y:S01]  /*8ec0*/  FFMA.FTZ R94, R94, UR10, -R185 ;  /* 0x0000000a5e5e7c23 */ /* 0x000fe200080108b9 */
[----:B------:R-:W-:-:S02]  /*8ed0*/  WARPGROUP.DEPBAR.LE gsb0, 0x0 ;  /* 0x00008000000079c5 */ /* 0x000fc40000010000 */
        /* <DEDUP_REMOVED lines=158> */
[----:B--2---:R-:W-:-:S01]  /*98c0*/  FADD.FTZ R194, R114, R195 ;  /* 0x000000c372c27221 */ /* 0x004fc20000010000 */
[----:B------:R-:W-:-:S05]  /*98d0*/  IMAD.U32 R195, RZ, RZ, UR54 ;  /* 0x00000036ffc37e24 */ /* 0x000fca000f8e00ff */
[----:B------:R-:W-:Y:S01]  /*98e0*/  @!P1 LEA R195, R195, UR38, 0x3 ;  /* 0x00000026c3c39c11 */ /* 0x000fe2000f8e18ff */
[----:B------:R-:W2:Y:S01]  /*98f0*/  MUFU.EX2 R116, R116 ;  /* 0x0000007400747308 */ /* 0x000ea20000000800 */
[----:B---3--:R-:W-:-:S01]  /*9900*/  FADD.FTZ R5, R113, R188 ;  /* 0x000000bc71057221 */ /* 0x008fc20000010000 */
[--C-:B------:R-:W-:Y:S01]  /*9910*/  FFMA.FTZ R188, R99, UR10, -R185.reuse ;  /* 0x0000000a63bc7c23 */ /* 0x100fe200080108b9 */
[----:B------:R-:W-:-:S01]  /*9920*/  FFMA.FTZ R99, R102, UR10, -R185 ;  /* 0x0000000a66637c23 */ /* 0x000fc200080108b9 */
[----:B------:R3:W-:Y:S06]  /*9930*/  BAR.ARV R4, 0x100 ;  /* 0x000400040000751d */ /* 0x0007ec0000002000 */
[----:B------:R-:W4:Y:S01]  /*9940*/  MUFU.EX2 R118, R118 ;  /* 0x0000007600767308 */ /* 0x000f220000000800 */
[----:B-1----:R-:W-:-:S01]  /*9950*/  FADD.FTZ R189, R115, R194 ;  /* 0x000000c273bd7221 */ /* 0x002fc20000010000 */
[----:B---3--:R-:W-:-:S02]  /*9960*/  @!P1 VIADD R4, R195, 0x2e840 ;  /* 0x0002e840c3049836 */ /* 0x008fc40000000000 */
[----:B------:R-:W-:-:S01]  /*9970*/  FFMA.FTZ R185, R190, UR10, -R185 ;  /* 0x0000000abeb97c23 */ /* 0x000fc200080108b9 */
[----:B--2---:R-:W-:-:S03]  /*9980*/  FADD.FTZ R194, R116, R5 ;  /* 0x0000000574c27221 */ /* 0x004fc60000010000 */
[----:B------:R-:W1:Y:S01]  /*9990*/  MUFU.EX2 R117, R117 ;  /* 0x0000007500757308 */ /* 0x000e620000000800 */
[----:B------:R-:W-:-:S04]  /*99a0*/  @!P1 PRMT R4, RZ, 0x654, R4 ;  /* 0x00000654ff049816 */ /* 0x000fc80000000004 */
[----:B------:R2:W-:Y:S03]  /*99b0*/  @!P1 SYNCS.ARRIVE.TRANS64.RED.A1T0 RZ, [R4+URZ], RZ ;  /* 0x000000ff04ff99a7 */ /* 0x0005e6000810043f */
        /* <DEDUP_REMOVED lines=38> */
.L_x_5488:
        /* <DEDUP_REMOVED lines=132> */
[----:B------:R-:W-:-:S05]  /*a460*/  UMOV UR49, UR54 ;  /* 0x0000003600317c82 */ /* 0x000fca0008000000 */
.L_x_5479:
[----:B------:R-:W-:Y:S06]  /*a470*/  BAR.ARV 0x8, 0x120 ;  /* 0x0204800000007b1d */ /* 0x000fec0000002000 */
[----:B------:R-:W-:Y:S05]  /*a480*/  @!P0 BRA `(.L_x_5490) ;  /* 0x0000000000048947 */ /* 0x000fea0003800000 */
[----:B------:R-:W-:Y:S01]  /*a490*/  BPT.TRAP 0x1 ;  /* 0x000000040000795c */ /* 0x000fe20000300000 */
.L_x_5490:
[----:B------:R-:W-:Y:S01]  /*a4a0*/  ULEA UR4, UR49, UR38, 0x3 ;  /* 0x0000002631047291 */ /* 0x000fe2000f8e183f */
[----:B------:R-:W-:-:S05]  /*a4b0*/  IMAD.U32 R0, RZ, RZ, UR36 ;  /* 0x00000024ff007e24 */ /* 0x000fca000f8e00ff */
[----:B------:R-:W-:-:S04]  /*a4c0*/  SHF.L.U32 R0, R0, 0x1f, RZ ;  /* 0x0000001f00007819 */ /* 0x000fc800000006ff */
[----:B------:R1:W2:Y:S01]  /*a4d0*/  SYNCS.PHASECHK.TRANS64.TRYWAIT P1, [UR4+0x2e850], R0 ;  /* 0x02e85000ff0075a7 */ /* 0x0002a20008020144 */
[----:B------:R-:W-:Y:S05]  /*a4e0*/  @!P0 BRA `(.L_x_5491) ;  /* 0x0000000000048947 */ /* 0x000fea0003800000 */
[----:B------:R-:W-:Y:S01]  /*a4f0*/  BPT.TRAP 0x1 ;  /* 0x000000040000795c */ /* 0x000fe20000300000 */
.L_x_5491:
[----:B--2---:R-:W-:Y:S05]  /*a500*/  @P1 BRA `(.L_x_5492) ;  /* 0x0000000000081947 */ /* 0x004fea0003800000 */
[----:B------:R-:W2:Y:S02]  /*a510*/  SYNCS.PHASECHK.TRANS64.TRYWAIT P1, [UR4+0x2e850], R0 ;  /* 0x02e85000ff0075a7 */ /* 0x000ea40008020144 */
[----:B--2---:R-:W-:Y:S05]  /*a520*/  @!P1 BRA `(.L_x_5493) ;  /* 0x0000004c00189947 */ /* 0x004fea0003800000 */
.L_x_5492:
        /* <DEDUP_REMOVED lines=9> */
[----:B------:R-:W-:Y:S01]  /*a5c0*/  QGMMA.64x128x32.F32.E4M3.E4M3 R24, R200, gdesc[UR4], R24, gsb0 ;  /* 0x01e00004c8187df3 */ /* 0x000fe20008000818 */
[----:B------:R-:W-:Y:S01]  /*a5d0*/  UIADD3 UR6, UR5, 0x100, URZ ;  /* 0x0000010005067890 */ /* 0x000fe2000fffe03f */
[----:B------:R-:W-:Y:S01]  /*a5e0*/  UMOV UR7, 0xc0000010 ;  /* 0xc000001000077882 */ /* 0x000fe20000000000 */
[----:B------:R-:W-:Y:S02]  /*a5f0*/  WARPGROUP.DEPBAR.LE gsb0, 0x0 ;  /* 0x00008000000079c5 */ /* 0x000fe40000010000 */
[----:B------:R-:W-:-:S07]  /*a600*/  WARPGROUP.ARRIVE ;  /* 0x00000000000079c5 */ /* 0x000fce0000000000 */
        /* <DEDUP_REMOVED lines=28> */
[----:B------:R-:W-:Y:S01]  /*a7d0*/  IMAD.U32 R2, RZ, RZ, UR6 ;  /* 0x00000006ff027e24 */ /* 0x000fe2000f8e00ff */
[----:B------:R-:W-:Y:S02]  /*a7e0*/  @UP0 ULEA.HI.X UR7, UR8, UR7, UR9, 0x2, UP1 ;  /* 0x0000000708070291 */ /* 0x000fe400088f1409 */
[----:B------:R-:W-:-:S04]  /*a7f0*/  UIADD3 UR6, UR5, 0x400, URZ ;  /* 0x0000040005067890 */ /* 0x000fc8000fffe03f */
[----:B--2---:R-:W-:Y:S01]  /*a800*/  IMAD.U32 R3, RZ, RZ, UR7 ;  /* 0x00000007ff037e24 */ /* 0x004fe2000f8e00ff */
[----:B------:R-:W-:-:S04]  /*a810*/  UMOV UR7, 0xc0000010 ;  /* 0xc000001000077882 */ /* 0x000fc80000000000 */
[----:B------:R2:W3:Y:S01]  /*a820*/  @P1 LDG.E R6, desc[UR50][R2.64] ;  /* 0x0000003202061981 */ /* 0x0004e2000c1e1900 */
[----:B------:R-:W-:Y:S02]  /*a830*/  WARPGROUP.DEPBAR.LE gsb0, 0x0 ;  /* 0x00008000000079c5 */ /* 0x000fe40000010000 */
[----:B------:R-:W-:-:S06]  /*a840*/  WARPGROUP.ARRIVE ;  /* 0x00000000000079c5 */ /* 0x000fcc0000000000 */
[----:B------:R-:W-:Y:S01]  /*a850*/  QGMMA.64x128x32.F32.E4M3.E4M3 R24, R216, gdesc[UR4], R24, gsb0 ;  /* 0x01e00004d8187df3 */ /* 0x000fe20008000818 */
[----:B------:R-:W-:Y:S01]  /*a860*/  UIADD3 UR6, UR5, 0x500, URZ ;  /* 0x0000050005067890 */ /* 0x000fe2000fffe03f */
[----:B------:R-:W-:Y:S01]  /*a870*/  UMOV UR7, 0xc0000010 ;  /* 0xc000001000077882 */ /* 0x000fe20000000000 */
[----:B-1----:R-:W1:Y:S04]  /*a880*/  SHFL.BFLY PT, R0, R5, 0x2, 0x1f ;  /* 0x0c401f0005007f89 */ /* 0x002e6800000e0000 */
[----:B------:R-:W4:Y:S01]  /*a890*/  SHFL.BFLY PT, R7, R4, 0x2, 0x1f ;  /* 0x0c401f0004077f89 */ /* 0x000f2200000e0000 */
[----:B------:R-:W-:Y:S02]  /*a8a0*/  WARPGROUP.DEPBAR.LE gsb0, 0x0 ;  /* 0x00008000000079c5 */ /* 0x000fe40000010000 */
[----:B------:R-:W-:-:S06]  /*a8b0*/  WARPGROUP.ARRIVE ;  /* 0x00000000000079c5 */ /* 0x000fcc0000000000 */
[----:B------:R-:W-:Y:S01]  /*a8c0*/  QGMMA.64x128x32.F32.E4M3.E4M3 R24, R220, gdesc[UR4], R24, gsb0 ;  /* 0x01e00004dc187df3 */ /* 0x000fe20008000818 */
[----:B------:R-:W-:Y:S01]  /*a8d0*/  UIADD3 UR6, UR5, 0x600, URZ ;  /* 0x0000060005067890 */ /* 0x000fe2000fffe03f */
[----:B------:R-:W-:Y:S01]  /*a8e0*/  UMOV UR7, 0xc0000010 ;  /* 0xc000001000077882 */ /* 0x000fe20000000000 */
[----:B-1----:R-:W-:-:S01]  /*a8f0*/  FADD.FTZ R0, R0, R5 ;  /* 0x0000000500007221 */ /* 0x002fc20000010000 */
[----:B----4-:R-:W-:-:S04]  /*a900*/  FADD.FTZ R7, R7, R4 ;  /* 0x0000000407077221 */ /* 0x010fc80000010000 */
[----:B--2---:R-:W1:Y:S04]  /*a910*/  SHFL.BFLY PT, R3, R0, 0x1, 0x1f ;  /* 0x0c201f0000037f89 */ /* 0x004e6800000e0000 */
[----:B------:R-:W2:Y:S01]  /*a920*/  SHFL.BFLY PT, R2, R7, 0x1, 0x1f ;  /* 0x0c201f0007027f89 */ /* 0x000ea200000e0000 */
        /* <DEDUP_REMOVED lines=10> */
[----:B------:R-:W-:Y:S01]  /*a9d0*/  MOV R7, RZ ;  /* 0x000000ff00077202 */ /* 0x000fe20000000f00 */
[----:B------:R-:W-:Y:S02]  /*a9e0*/  WARPGROUP.DEPBAR.LE gsb0, 0x0 ;  /* 0x00008000000079c5 */ /* 0x000fe40000010000 */
[----:B------:R-:W-:-:S06]  /*a9f0*/  WARPGROUP.ARRIVE ;  /* 0x00000000000079c5 */ /* 0x000fcc0000000000 */
[----:B------:R-:W-:Y:S01]  /*aa00*/  QGMMA.64x128x32.F32.E4M3.E4M3 R24, R224, gdesc[UR4], R24, gsb0 ;  /* 0x01e00004e0187df3 */ /* 0x000fe20008000818 */
[----:B------:R-:W1:Y:S08]  /*aa10*/  @P2 MUFU.LG2 R4, R11 ;  /* 0x0000000b00042308 */ /* 0x000e700000000c00 */
[----:B------:R-:W2:Y:S08]  /*aa20*/  @P3 MUFU.LG2 R8, R12 ;  /* 0x0000000c00083308 */ /* 0x000eb00000000c00 */
[----:B------:R3:W4:Y:S01]  /*aa30*/  @P1 MUFU.RCP R7, R10 ;  /* 0x0000000a00071308 */ /* 0x0007220000001000 */
        /* <DEDUP_REMOVED lines=15> */
.L_x_5494:
        /* <DEDUP_REMOVED lines=26> */
[----:B------:R-:W-:Y:S01]  /*acd0*/  F2FP.BF16.F32.PACK_AB R12, R12, R13 ;  /* 0x0000000d0c0c723e */ /* 0x000fe200000010ff */
[-C--:B------:R-:W-:Y:S01]  /*ace0*/  FMUL.FTZ R41, R49, R10.reuse ;  /* 0x0000000a31297220 */ /* 0x080fe20000410000 */
[----:B------:R-:W-:Y:S01]  /*acf0*/  F2FP.BF16.F32.PACK_AB R21, R20, R21 ;  /* 0x000000151415723e */ /* 0x000fe200000010ff */
[-C--:B------:R-:W-:Y:S01]  /*ad00*/  FMUL.FTZ R36, R52, R10.reuse ;  /* 0x0000000a34247220 */ /* 0x080fe20000410000 */
[----:B------:R-:W-:Y:S01]  /*ad10*/  F2FP.BF16.F32.PACK_AB R28, R28, R29 ;  /* 0x0000001d1c1c723e */ /* 0x000fe200000010ff */
[-C--:B------:R-:W-:Y:S01]  /*ad20*/  FMUL.FTZ R40, R53, R10.reuse ;  /* 0x0000000a35287220 */ /* 0x080fe20000410000 */
[----:B------:R-:W-:Y:S01]  /*ad30*/  F2FP.BF16.F32.PACK_AB R33, R32, R33 ;  /* 0x000000212021723e */ /* 0x000fe200000010ff */
[-C--:B------:R-:W-:Y:S01]  /*ad40*/  FMUL.FTZ R45, R56, R10.reuse ;  /* 0x0000000a382d7220 */ /* 0x080fe20000410000 */
[----:B------:R-:W-:Y:S01]  /*ad50*/  FMUL.FTZ R49, R57, R10 ;  /* 0x0000000a39317220 */ /* 0x000fe20000410000 */
[-C--:B-1----:R-:W-:Y:S01]  /*ad60*/  FMUL.FTZ R4, R30, R88.reuse ;  /* 0x000000581e047220 */ /* 0x082fe20000410000 */
[----:B------:R-:W-:Y:S01]  /*ad70*/  FMUL.FTZ R5, R26, R88 ;  /* 0x000000581a057220 */ /* 0x000fe20000410000 */
[-C--:B------:R-:W-:Y:S01]  /*ad80*/  FMUL.FTZ R52, R68, R10.reuse ;  /* 0x0000000a44347220 */ /* 0x080fe20000410000 */
[-C--:B------:R-:W-:Y:S01]  /*ad90*/  FMUL.FTZ R53, R64, R10.reuse ;  /* 0x0000000a40357220 */ /* 0x080fe20000410000 */
[-C--:B------:R-:W-:Y:S01]  /*ada0*/  FMUL.FTZ R56, R69, R10.reuse ;  /* 0x0000000a45387220 */ /* 0x080fe20000410000 */
[-C--:B------:R-:W-:Y:S01]  /*adb0*/  FMUL.FTZ R57, R65, R10.reuse ;  /* 0x0000000a41397220 */ /* 0x080fe20000410000 */
[----:B------:R-:W-:Y:S01]  /*adc0*/  F2FP.BF16.F32.PACK_AB R4, R4, R5 ;  /* 0x000000050404723e */ /* 0x000fe200000010ff */
[-C--:B------:R-:W-:Y:S01]  /*add0*/  FMUL.FTZ R37, R48, R10.reuse ;  /* 0x0000000a30257220 */ /* 0x080fe20000410000 */
[----:B------:R-:W-:Y:S01]  /*ade0*/  LOP3.LUT P0, R5, R89, 0x3, RZ, 0xc0, !PT ;  /* 0x0000000359057812 */ /* 0x000fe2000780c0ff */
[----:B------:R-:W-:Y:S01]  /*adf0*/  FMUL.FTZ R48, R61, R10 ;  /* 0x0000000a3d307220 */ /* 0x000fe20000410000 */
[-C--:B------:R-:W-:Y:S01]  /*ae00*/  FMUL.FTZ R24, R39, R88.reuse ;  /* 0x0000005827187220 */ /* 0x080fe20000410000 */
[----:B------:R-:W-:Y:S01]  /*ae10*/  FMUL.FTZ R25, R35, R88 ;  /* 0x0000005823197220 */ /* 0x000fe20000410000 */
[----:B------:R-:W-:Y:S01]  /*ae20*/  ISETP.EQ.OR P0, PT, R5, 0x3, !P0 ;  /* 0x000000030500780c */ /* 0x000fe20004702670 */
[-C--:B------:R-:W-:Y:S01]  /*ae30*/  FMUL.FTZ R44, R60, R10.reuse ;  /* 0x0000000a3c2c7220 */ /* 0x080fe20000410000 */
[-C--:B------:R-:W-:Y:S01]  /*ae40*/  FMUL.FTZ R61, R72, R10.reuse ;  /* 0x0000000a483d7220 */ /* 0x080fe20000410000 */
[-C--:B------:R-:W-:Y:S01]  /*ae50*/  FMUL.FTZ R65, R73, R10.reuse ;  /* 0x0000000a49417220 */ /* 0x080fe20000410000 */
[----:B------:R-:W-:Y:S01]  /*ae60*/  SEL R32, R12, R21, P0 ;  /* 0x000000150c207207 */ /* 0x000fe20000000000 */
[----:B------:R-:W-:Y:S01]  /*ae70*/  FMUL.FTZ R60, R76, R10 ;  /* 0x0000000a4c3c7220 */ /* 0x000fe20000410000 */
[----:B------:R-:W-:Y:S01]  /*ae80*/  SEL R29, R21, R12, P0 ;  /* 0x0000000c151d7207 */ /* 0x000fe20000000000 */
[-C--:B------:R-:W-:Y:S01]  /*ae90*/  FMUL.FTZ R64, R77, R10.reuse ;  /* 0x0000000a4d407220 */ /* 0x080fe20000410000 */
[----:B------:R-:W-:Y:S01]  /*aea0*/  IADD3 R21, P6, R16, 0x20, RZ ;  /* 0x0000002010157810 */ /* 0x000fe20007fde0ff */
[-C--:B------:R-:W-:Y:S01]  /*aeb0*/  FMUL.FTZ R68, R84, R10.reuse ;  /* 0x0000000a54447220 */ /* 0x080fe20000410000 */
[-C--:B------:R-:W-:Y:S01]  /*aec0*/  FMUL.FTZ R69, R80, R10.reuse ;  /* 0x0000000a50457220 */ /* 0x080fe20000410000 */
[-C--:B------:R-:W-:Y:S01]  /*aed0*/  FMUL.FTZ R72, R85, R10.reuse ;  /* 0x0000000a55487220 */ /* 0x080fe20000410000 */
[----:B------:R-:W-:Y:S01]  /*aee0*/  LOP3.LUT R20, R21, 0x380, RZ, 0xc0, !PT ;  /* 0x0000038015147812 */ /* 0x000fe200078ec0ff */
[----:B------:R-:W-:Y:S01]  /*aef0*/  FMUL.FTZ R73, R81, R10 ;  /* 0x0000000a51497220 */ /* 0x000fe20000410000 */
[-C--:B------:R-:W-:Y:S01]  /*af00*/  FMUL.FTZ R10, R31, R88.reuse ;  /* 0x000000581f0a7220 */ /* 0x080fe20000410000 */
[----:B------:R-:W-:Y:S01]  /*af10*/  F2FP.BF16.F32.PACK_AB R52, R52, R53 ;  /* 0x000000353434723e */ /* 0x000fe200000010ff */
[-C--:B------:R-:W-:Y:S01]  /*af20*/  FMUL.FTZ R34, R54, R88.reuse ;  /* 0x0000005836227220 */ /* 0x080fe20000410000 */
[----:B------:R-:W-:Y:S01]  /*af30*/  F2FP.BF16.F32.PACK_AB R57, R56, R57 ;  /* 0x000000393839723e */ /* 0x000fe200000010ff */
[-C--:B------:R-:W-:Y:S01]  /*af40*/  FMUL.FTZ R35, R50, R88.reuse ;  /* 0x0000005832237220 */ /* 0x080fe20000410000 */
[----:B------:R-:W-:Y:S01]  /*af50*/  SHF.R.U64 R20, R20, 0x3, RZ ;  /* 0x0000000314147819 */ /* 0x000fe200000012ff */
[-C--:B------:R-:W-:Y:S01]  /*af60*/  FMUL.FTZ R38, R55, R88.reuse ;  /* 0x0000005837267220 */ /* 0x080fe20000410000 */
[----:B------:R-:W-:Y:S01]  /*af70*/  F2FP.BF16.F32.PACK_AB R14, R14, R15 ;  /* 0x0000000f0e0e723e */ /* 0x000fe200000010ff */
[-C--:B------:R-:W-:Y:S01]  /*af80*/  FMUL.FTZ R39, R51, R88.reuse ;  /* 0x0000005833277220 */ /* 0x080fe20000410000 */
[----:B------:R-:W-:Y:S01]  /*af90*/  F2FP.BF16.F32.PACK_AB R25, R24, R25 ;  /* 0x000000191819723e */ /* 0x000fe200000010ff */
[-C--:B------:R-:W-:Y:S01]  /*afa0*/  FMUL.FTZ R26, R46, R88.reuse ;  /* 0x000000582e1a7220 */ /* 0x080fe20000410000 */
[----:B------:R-:W-:Y:S01]  /*afb0*/  F2FP.BF16.F32.PACK_AB R41, R40, R41 ;  /* 0x000000292829723e */ /* 0x000fe200000010ff */
[-C--:B------:R-:W-:Y:S01]  /*afc0*/  FMUL.FTZ R27, R42, R88.reuse ;  /* 0x000000582a1b7220 */ /* 0x080fe20000410000 */
[----:B------:R-:W-:Y:S01]  /*afd0*/  SEL R40, R52, R57, P0 ;  /* 0x0000003934287207 */ /* 0x000fe20000000000 */
[-C--:B------:R-:W-:Y:S01]  /*afe0*/  FMUL.FTZ R30, R47, R88.reuse ;  /* 0x000000582f1e7220 */ /* 0x080fe20000410000 */
[----:B------:R-:W-:Y:S01]  /*aff0*/  LOP3.LUT R20, R20, R21, RZ, 0x3c, !PT ;  /* 0x0000001514147212 */ /* 0x000fe200078e3cff */
[-C--:B------:R-:W-:Y:S01]  /*b000*/  FMUL.FTZ R31, R43, R88.reuse ;  /* 0x000000582b1f7220 */ /* 0x080fe20000410000 */
[----:B------:R-:W-:Y:S01]  /*b010*/  F2FP.BF16.F32.PACK_AB R11, R10, R11 ;  /* 0x0000000b0a0b723e */ /* 0x000fe200000010ff */
[-C--:B------:R-:W-:Y:S01]  /*b020*/  FMUL.FTZ R42, R62, R88.reuse ;  /* 0x000000583e2a7220 */ /* 0x080fe20000410000 */
[----:B------:R-:W-:Y:S01]  /*b030*/  F2FP.BF16.F32.PACK_AB R36, R36, R37 ;  /* 0x000000252424723e */ /* 0x000fe200000010ff */
[----:B------:R-:W-:Y:S01]  /*b040*/  FMUL.FTZ R43, R58, R88 ;  /* 0x000000583a2b7220 */ /* 0x000fe20000410000 */
[----:B------:R-:W-:Y:S01]  /*b050*/  SEL R57, R57, R52, P0 ;  /* 0x0000003439397207 */ /* 0x000fe20000000000 */
[-C--:B------:R-:W-:Y:S01]  /*b060*/  FMUL.FTZ R46, R63, R88.reuse ;  /* 0x000000583f2e7220 */ /* 0x080fe20000410000 */
[----:B------:R-:W-:Y:S01]  /*b070*/  IADD3.X R21, RZ, R17, RZ, P6, !PT ;  /* 0x00000011ff157210 */ /* 0x000fe200037fe4ff */
[-C--:B------:R-:W-:Y:S01]  /*b080*/  FMUL.FTZ R47, R59, R88.reuse ;  /* 0x000000583b2f7220 */ /* 0x080fe20000410000 */
[----:B------:R-:W-:Y:S01]  /*b090*/  SEL R52, R14, R25, P0 ;  /* 0x000000190e347207 */ /* 0x000fe20000000000 */
[----:B------:R-:W-:Y:S01]  /*b0a0*/  FMUL.FTZ R54, R71, R88 ;  /* 0x0000005847367220 */ /* 0x000fe20000410000 */
[----:B------:R-:W-:Y:S01]  /*b0b0*/  SEL R37, R25, R14, P0 ;  /* 0x0000000e19257207 */ /* 0x000fe20000000000 */
[-C--:B------:R-:W-:Y:S01]  /*b0c0*/  FMUL.FTZ R55, R67, R88.reuse ;  /* 0x0000005843377220 */ /* 0x080fe20000410000 */
[----:B------:R-:W-:Y:S01]  /*b0d0*/  IADD3 R5, P6, R16, 0x4060, RZ ;  /* 0x0000406010057810 */ /* 0x000fe20007fde0ff */
[-C--:B------:R-:W-:Y:S01]  /*b0e0*/  FMUL.FTZ R50, R70, R88.reuse ;  /* 0x0000005846327220 */ /* 0x080fe20000410000 */
[----:B------:R-:W-:Y:S01]  /*b0f0*/  LOP3.LUT R25, R16, 0x380, RZ, 0xc0, !PT ;  /* 0x0000038010197812 */ /* 0x000fe200078ec0ff */
[-C--:B------:R-:W-:Y:S01]  /*b100*/  FMUL.FTZ R51, R66, R88.reuse ;  /* 0x0000005842337220 */ /* 0x080fe20000410000 */
[----:B------:R-:W-:Y:S01]  /*b110*/  F2FP.BF16.F32.PACK_AB R34, R34, R35 ;  /* 0x000000232222723e */ /* 0x000fe200000010ff */
[----:B------:R-:W-:Y:S01]  /*b120*/  UIADD3 UR4, UR4, 0x2e860, URZ ;  /* 0x0002e86004047890 */ /* 0x000fe2000fffe03f */
        /* <DEDUP_REMOVED lines=10> */
[----:B------:R-:W-:Y:S01]  /*b1d0*/  F2FP.BF16.F32.PACK_AB R39, R38, R39 ;  /* 0x000000272627723e */ /* 0x000fe200000010ff */
[-C--:B------:R-:W-:Y:S01]  /*b1e0*/  FMUL.FTZ R67, R82, R88.reuse ;  /* 0x0000005852437220 */ /* 0x080fe20000410000 */
[----:B------:R-:W-:Y:S01]  /*b1f0*/  F2FP.BF16.F32.PACK_AB R44, R44, R45 ;  /* 0x0000002d2c2c723e */ /* 0x000fe200000010ff */
[----:B------:R-:W-:Y:S01]  /*b200*/  FMUL.FTZ R70, R87, R88 ;  /* 0x0000005857467220 */ /* 0x000fe20000410000 */
[----:B------:R-:W-:Y:S01]  /*b210*/  SEL R38, R28, R33, P0 ;  /* 0x000000211c267207 */ /* 0x000fe20000000000 */
[----:B------:R-:W-:Y:S01]  /*b220*/  UPRMT UR4, UR37, 0x654, UR4 ;  /* 0x0000065425047896 */ /* 0x000fe20008000004 */
[----:B------:R-:W-:Y:S01]  /*b230*/  SEL R33, R33, R28, P0 ;  /* 0x0000001c21217207 */ /* 0x000fe20000000000 */
[----:B------:R-:W-:Y:S01]  /*b240*/  ULDC.64 UR6, c[0x0][0xb70] ;  /* 0x0002dc0000067ab9 */ /* 0x000fe20000000a00 */
[----:B------:R-:W-:Y:S01]  /*b250*/  SHF.R.U64 R4, R4, 0x3, RZ ;  /* 0x0000000304047819 */ /* 0x000fe200000012ff */
[----:B------:R-:W-:Y:S01]  /*b260*/  UIMAD UR42, UR8, UR42, UR48 ;  /* 0x0000002a082a72a4 */ /* 0x000fe2000f8e0230 */
[----:B------:R-:W-:Y:S01]  /*b270*/  F2FP.BF16.F32.PACK_AB R60, R60, R61 ;  /* 0x0000003d3c3c723e */ /* 0x000fe200000010ff */
[----:B------:R-:W-:Y:S01]  /*b280*/  UIMAD UR5, UR5, UR6, URZ ;  /* 0x00000006050572a4 */ /* 0x000fe2000f8e023f */
[----:B------:R-:W-:Y:S01]  /*b290*/  F2FP.BF16.F32.PACK_AB R65, R64, R65 ;  /* 0x000000414041723e */ /* 0x000fe200000010ff */
[----:B------:R-:W-:Y:S01]  /*b2a0*/  USHF.L.U32 UR42, UR42, 0x7, URZ ;  /* 0x000000072a2a7899 */ /* 0x000fe2000800063f */
[----:B------:R-:W-:Y:S01]  /*b2b0*/  SEL R28, R36, R41, P0 ;  /* 0x00000029241c7207 */ /* 0x000fe20000000000 */
[----:B------:R-:W-:Y:S01]  /*b2c0*/  SYNCS.ARRIVE.TRANS64.RED.A1T0 RZ, [UR4], RZ ;  /* 0x000000ffffff79a7 */ /* 0x000fe20008100404 */
[----:B------:R-:W-:Y:S01]  /*b2d0*/  LOP3.LUT R24, R25, R16, RZ, 0x3c, !PT ;  /* 0x0000001019187212 */ /* 0x000fe200078e3cff */
[----:B------:R-:W-:Y:S01]  /*b2e0*/  IMAD.MOV.U32 R25, RZ, RZ, R17 ;  /* 0x000000ffff197224 */ /* 0x000fe200078e0011 */
[----:B------:R-:W-:Y:S01]  /*b2f0*/  SEL R41, R41, R36, P0 ;  /* 0x0000002429297207 */ /* 0x000fe20000000000 */
[----:B------:R-:W-:Y:S01]  /*b300*/  UIMAD.WIDE.U32 UR10, UR43, UR6, URZ ;  /* 0x000000062b0a72a5 */ /* 0x000fe2000f8e003f */
[----:B------:R-:W-:Y:S01]  /*b310*/  IADD3 R13, P2, R16, 0x60, RZ ;  /* 0x00000060100d7810 */ /* 0x000fe20007f5e0ff */
[----:B------:R-:W-:Y:S01]  /*b320*/  UIMAD UR5, UR43, UR7, UR5 ;  /* 0x000000072b0572a4 */ /* 0x000fe2000f8e0205 */
[----:B------:R-:W-:Y:S01]  /*b330*/  SEL R36, R44, R49, P0 ;  /* 0x000000312c247207 */ /* 0x000fe20000000000 */
[----:B------:R-:W-:Y:S01]  /*b340*/  VIADD R61, R228, UR42 ;  /* 0x0000002ae43d7c36 */ /* 0x000fe20008000000 */
[----:B------:R-:W-:Y:S01]  /*b350*/  IADD3 R15, P1, R16, 0x40, RZ ;  /* 0x00000040100f7810 */ /* 0x000fe20007f3e0ff */
[----:B------:R-:W-:Y:S01]  /*b360*/  UIADD3 UR5, UR11, UR5, URZ ;  /* 0x000000050b057290 */ /* 0x000fe2000fffe03f */
[----:B------:R-:W-:Y:S01]  /*b370*/  SEL R49, R49, R44, P0 ;  /* 0x0000002c31317207 */ /* 0x000fe20000000000 */
[----:B------:R-:W-:Y:S01]  /*b380*/  USHF.R.S32.HI UR6, URZ, 0x1f, UR44 ;  /* 0x0000001f3f067899 */ /* 0x000fe2000801142c */
[----:B------:R-:W-:-:S02]  /*b390*/  LOP3.LUT R4, R4, R5, RZ, 0x3c, !PT ;  /* 0x0000000504047212 */ /* 0x000fc400078e3cff */
[----:B------:R-:W-:Y:S02]  /*b3a0*/  F2FP.BF16.F32.PACK_AB R6, R6, R7 ;  /* 0x000000070606723e */ /* 0x000fe400000010ff */
[----:B------:R-:W-:Y:S02]  /*b3b0*/  F2FP.BF16.F32.PACK_AB R9, R8, R9 ;  /* 0x000000090809723e */ /* 0x000fe400000010ff */
[----:B------:R-:W-:Y:S02]  /*b3c0*/  SEL R44, R60, R65, P0 ;  /* 0x000000413c2c7207 */ /* 0x000fe40000000000 */
[----:B------:R-:W-:Y:S02]  /*b3d0*/  IADD3.X R5, RZ, R17, RZ, P6, !PT ;  /* 0x00000011ff057210 */ /* 0x000fe400037fe4ff */
[----:B------:R-:W-:Y:S02]  /*b3e0*/  SEL R65, R65, R60, P0 ;  /* 0x0000003c41417207 */ /* 0x000fe40000000000 */
[----:B------:R-:W-:-:S02]  /*b3f0*/  LOP3.LUT R12, R13, 0x380, RZ, 0xc0, !PT ;  /* 0x000003800d0c7812 */ /* 0x000fc400078ec0ff */
[----:B------:R-:W-:Y:S02]  /*b400*/  F2FP.BF16.F32.PACK_AB R26, R26, R27 ;  /* 0x0000001b1a1a723e */ /* 0x000fe400000010ff */
[----:B------:R-:W-:Y:S02]  /*b410*/  F2FP.BF16.F32.PACK_AB R31, R30, R31 ;  /* 0x0000001f1e1f723e */ /* 0x000fe400000010ff */
[----:B------:R-:W-:Y:S02]  /*b420*/  LOP3.LUT R14, R15, 0x380, RZ, 0xc0, !PT ;  /* 0x000003800f0e7812 */ /* 0x000fe400078ec0ff */
[----:B------:R-:W-:Y:S02]  /*b430*/  MOV R60, R24 ;  /* 0x00000018003c7202 */ /* 0x000fe40000000f00 */
[----:B------:R-:W-:Y:S02]  /*b440*/  MOV R25, R20 ;  /* 0x0000001400197202 */ /* 0x000fe40000000f00 */
[----:B------:R-:W-:-:S02]  /*b450*/  SEL R30, R6, R9, P0 ;  /* 0x00000009061e7207 */ /* 0x000fc40000000000 */
[----:B------:R-:W-:Y:S02]  /*b460*/  SEL R27, R9, R6, P0 ;  /* 0x00000006091b7207 */ /* 0x000fe40000000000 */
[----:B------:R-:W-:Y:S02]  /*b470*/  MOV R21, R4 ;  /* 0x0000000400157202 */ /* 0x000fe40000000f00 */
[----:B------:R-:W-:Y:S02]  /*b480*/  F2FP.BF16.F32.PACK_AB R42, R42, R43 ;  /* 0x0000002b2a2a723e */ /* 0x000fe400000010ff */
[----:B------:R-:W-:Y:S02]  /*b490*/  F2FP.BF16.F32.PACK_AB R47, R46, R47 ;  /* 0x0000002f2e2f723e */ /* 0x000fe400000010ff */
[----:B------:R-:W-:Y:S02]  /*b4a0*/  F2FP.BF16.F32.PACK_AB R55, R54, R55 ;  /* 0x000000373637723e */ /* 0x000fe400000010ff */
[----:B------:R-:W-:-:S02]  /*b4b0*/  SHF.R.U64 R12, R12, 0x3, RZ ;  /* 0x000000030c0c7819 */ /* 0x000fc400000012ff */
[----:B------:R-:W-:Y:S02]  /*b4c0*/  SEL R54, R26, R31, P0 ;  /* 0x0000001f1a367207 */ /* 0x000fe40000000000 */
[----:B------:R-:W-:Y:S02]  /*b4d0*/  SHF.R.U64 R14, R14, 0x3, RZ ;  /* 0x000000030e0e7819 */ /* 0x000fe400000012ff */
[----:B------:R-:W-:Y:S02]  /*b4e0*/  F2FP.BF16.F32.PACK_AB R50, R50, R51 ;  /* 0x000000333232723e */ /* 0x000fe400000010ff */
[----:B------:R-:W-:Y:S02]  /*b4f0*/  SEL R31, R31, R26, P0 ;  /* 0x0000001a1f1f7207 */ /* 0x000fe40000000000 */
[----:B------:R-:W-:Y:S02]  /*b500*/  SEL R26, R34, R39, P0 ;  /* 0x00000027221a7207 */ /* 0x000fe40000000000 */
[----:B------:R-:W-:-:S02]  /*b510*/  SEL R43, R39, R34, P0 ;  /* 0x00000022272b7207 */ /* 0x000fc40000000000 */
[----:B------:R-:W-:Y:S02]  /*b520*/  F2FP.BF16.F32.PACK_AB R58, R58, R59 ;  /* 0x0000003b3a3a723e */ /* 0x000fe400000010ff */
[----:B------:R-:W-:Y:S02]  /*b530*/  F2FP.BF16.F32.PACK_AB R63, R62, R63 ;  /* 0x0000003f3e3f723e */ /* 0x000fe400000010ff */
[----:B------:R-:W-:Y:S02]  /*b540*/  SEL R34, R42, R47, P0 ;  /* 0x0000002f2a227207 */ /* 0x000fe40000000000 */
[----:B------:R-:W-:Y:S01]  /*b550*/  LOP3.LUT R12, R12, R13, RZ, 0x3c, !PT ;  /* 0x0000000d0c0c7212 */ /* 0x000fe200078e3cff */
[----:B------:R-:W-:Y:S01]  /*b560*/  IMAD.X R13, RZ, RZ, R17, P2 ;  /* 0x000000ffff0d7224 */ /* 0x000fe200010e0611 */
[----:B------:R-:W-:Y:S02]  /*b570*/  IADD3 R9, P4, R16, 0x4020, RZ ;  /* 0x0000402010097810 */ /* 0x000fe40007f9e0ff */
[----:B------:R-:W-:-:S02]  /*b580*/  SEL R47, R47, R42, P0 ;  /* 0x0000002a2f2f7207 */ /* 0x000fc40000000000 */
[----:B------:R-:W-:Y:S01]  /*b590*/  LOP3.LUT R14, R14, R15, RZ, 0x3c, !PT ;  /* 0x0000000f0e0e7212 */ /* 0x000fe200078e3cff */
[----:B------:R-:W-:Y:S01]  /*b5a0*/  IMAD.X R15, RZ, RZ, R17, P1 ;  /* 0x000000ffff0f7224 */ /* 0x000fe200008e0611 */
[----:B------:R-:W-:Y:S02]  /*b5b0*/  IADD3 R7, P5, R16, 0x4040, RZ ;  /* 0x0000404010077810 */ /* 0x000fe40007fbe0ff */
[----:B------:R-:W-:Y:S02]  /*b5c0*/  F2FP.BF16.F32.PACK_AB R66, R66, R67 ;  /* 0x000000434242723e */ /* 0x000fe400000010ff */
[----:B------:R-:W-:Y:S02]  /*b5d0*/  F2FP.BF16.F32.PACK_AB R83, R70, R83 ;  /* 0x000000534653723e */ /* 0x000fe400000010ff */
[----:B------:R-:W-:Y:S02]  /*b5e0*/  SEL R42, R50, R55, P0 ;  /* 0x00000037322a7207 */ /* 0x000fe40000000000 */
[----:B------:R-:W-:-:S02]  /*b5f0*/  SEL R55, R55, R50, P0 ;  /* 0x0000003237377207 */ /* 0x000fc40000000000 */
[----:B------:R-:W-:Y:S02]  /*b600*/  F2FP.BF16.F32.PACK_AB R68, R68, R69 ;  /* 0x000000454444723e */ /* 0x000fe400000010ff */
[----:B------:R-:W-:Y:S02]  /*b610*/  F2FP.BF16.F32.PACK_AB R73, R72, R73 ;  /* 0x000000494849723e */ /* 0x000fe400000010ff */
[----:B------:R-:W-:Y:S02]  /*b620*/  SEL R50, R58, R63, P0 ;  /* 0x0000003f3a327207 */ /* 0x000fe40000000000 */
[----:B------:R-:W-:Y:S02]  /*b630*/  LOP3.LUT R8, R9, 0x380, RZ, 0xc0, !PT ;  /* 0x0000038009087812 */ /* 0x000fe400078ec0ff */
[----:B------:R-:W-:Y:S02]  /*b640*/  SEL R63, R63, R58, P0 ;  /* 0x0000003a3f3f7207 */ /* 0x000fe40000000000 */
[----:B------:R-:W-:-:S02]  /*b650*/  LOP3.LUT R6, R7, 0x380, RZ, 0xc0, !PT ;  /* 0x0000038007067812 */ /* 0x000fc400078ec0ff */
[----:B------:R-:W-:Y:S02]  /*b660*/  SEL R56, R66, R83, P0 ;  /* 0x0000005342387207 */ /* 0x000fe40000000000 */
[----:B------:R-:W-:Y:S02]  /*b670*/  IADD3 R11, P3, R16, 0x4000, RZ ;  /* 0x00004000100b7810 */ /* 0x000fe40007f7e0ff */
[----:B------:R-:W-:Y:S02]  /*b680*/  MOV R58, R12 ;  /* 0x0000000c003a7202 */ /* 0x000fe40000000f00 */
[----:B------:R-:W-:Y:S02]  /*b690*/  SEL R83, R83, R66, P0 ;  /* 0x0000004253537207 */ /* 0x000fe40000000000 */
[----:B------:R-:W-:Y:S01]  /*b6a0*/  MOV R59, R14 ;  /* 0x0000000e003b7202 */ /* 0x000fe20000000f00 */
[----:B------:R-:W1:Y:S01]  /*b6b0*/  LDC.64 R66, c[0x0][0xb78] ;  /* 0x0002de00ff427b82 */ /* 0x000e620000000a00 */
[----:B------:R-:W-:-:S02]  /*b6c0*/  SEL R46, R68, R73, P0 ;  /* 0x00000049442e7207 */ /* 0x000fc40000000000 */
[----:B------:R-:W-:Y:S02]  /*b6d0*/  SHF.R.U64 R8, R8, 0x3, RZ ;  /* 0x0000000308087819 */ /* 0x000fe400000012ff */
[----:B------:R-:W-:Y:S02]  /*b6e0*/  SEL R73, R73, R68, P0 ;  /* 0x0000004449497207 */ /* 0x000fe40000000000 */
[----:B------:R-:W-:Y:S02]  /*b6f0*/  SHF.R.U64 R6, R6, 0x3, RZ ;  /* 0x0000000306067819 */ /* 0x000fe400000012ff */
[----:B------:R-:W-:Y:S02]  /*b700*/  LOP3.LUT R10, R11, 0x380, RZ, 0xc0, !PT ;  /* 0x000003800b0a7812 */ /* 0x000fe400078ec0ff */
[----:B------:R-:W-:Y:S01]  /*b710*/  LOP3.LUT R8, R8, R9, RZ, 0x3c, !PT ;  /* 0x0000000908087212 */ /* 0x000fe200078e3cff */
[--C-:B------:R-:W-:Y:S01]  /*b720*/  IMAD.X R9, RZ, RZ, R17.reuse, P4 ;  /* 0x000000ffff097224 */ /* 0x100fe200020e0611 */
[----:B------:R-:W-:Y:S01]  /*b730*/  LOP3.LUT R6, R6, R7, RZ, 0x3c, !PT ;  /* 0x0000000706067212 */ /* 0x000fe200078e3cff */
[----:B------:R-:W-:Y:S01]  /*b740*/  IMAD.X R7, RZ, RZ, R17, P5 ;  /* 0x000000ffff077224 */ /* 0x000fe200028e0611 */
[----:B------:R-:W-:-:S02]  /*b750*/  SHF.R.U64 R10, R10, 0x3, RZ ;  /* 0x000000030a0a7819 */ /* 0x000fc400000012ff */
[----:B------:R-:W-:Y:S01]  /*b760*/  MOV R53, R8 ;  /* 0x0000000800357202 */ /* 0x000fe20000000f00 */
[----:B------:R-:W-:Y:S01]  /*b770*/  VIADD R8, R61, 0x8 ;  /* 0x000000083d087836 */ /* 0x000fe20000000000 */
[----:B------:R-:W-:Y:S01]  /*b780*/  LOP3.LUT R10, R10, R11, RZ, 0x3c, !PT ;  /* 0x0000000b0a0a7212 */ /* 0x000fe200078e3cff */
[----:B------:R-:W-:Y:S01]  /*b790*/  IMAD.X R11, RZ, RZ, R17, P3 ;  /* 0x000000ffff0b7224 */ /* 0x000fe200018e0611 */
[----:B------:R-:W-:Y:S01]  /*b7a0*/  MOV R51, R6 ;  /* 0x0000000600337202 */ /* 0x000fe20000000f00 */
[----:B------:R-:W-:Y:S01]  /*b7b0*/  IMAD.U32 R7, RZ, RZ, UR11 ;  /* 0x0000000bff077e24 */ /* 0x000fe2000f8e00ff */
[----:B------:R-:W-:Y:S01]  /*b7c0*/  LOP3.LUT P1, RZ, R18, 0x3, RZ, 0xc0, !PT ;  /* 0x0000000312ff7812 */ /* 0x000fe2000782c0ff */
[----:B------:R-:W-:Y:S01]  /*b7d0*/  IMAD.U32 R7, RZ, RZ, UR5 ;  /* 0x00000005ff077e24 */ /* 0x000fe2000f8e00ff */
[----:B------:R-:W-:Y:S01]  /*b7e0*/  ULDC UR5, c[0x0][0xa88] ;  /* 0x0002a20000057ab9 */ /* 0x000fe20000000800 */
[----:B------:R-:W-:Y:S01]  /*b7f0*/  MOV R45, R10 ;  /* 0x0000000a002d7202 */ /* 0x000fe20000000f00 */
[----:B------:R-:W-:Y:S01]  /*b800*/  IMAD.U32 R6, RZ, RZ, UR10 ;  /* 0x0000000aff067e24 */ /* 0x000fe2000f8e00ff */
[----:B------:R-:W-:-:S02]  /*b810*/  ISETP.GE.OR P2, PT, R8, UR5, P1 ;  /* 0x0000000508007c0c */ /* 0x000fc40008f46670 */
[----:B------:R-:W-:Y:S01]  /*b820*/  ISETP.GE.OR P1, PT, R61, UR5, P1 ;  /* 0x000000053d007c0c */ /* 0x000fe20008f26670 */
[----:B------:R-:W-:Y:S01]  /*b830*/  ULDC.64 UR4, c[0x0][0xb40] ;  /* 0x0002d00000047ab9 */ /* 0x000fe20000000a00 */
[----:B--2---:R-:W-:Y:S01]  /*b840*/  LOP3.LUT R4, R3, 0x2, RZ, 0x3c, !PT ;  /* 0x0000000203047812 */ /* 0x004fe200078e3cff */
[----:B------:R-:W-:Y:S04]  /*b850*/  SHFL.IDX PT, R30, R30, R3, 0x1c1f ;  /* 0x001c1f031e1e7589 */ /* 0x000fe800000e0000 */
[----:B------:R-:W-:Y:S04]  /*b860*/  SHFL.IDX PT, R32, R32, R3, 0x1c1f ;  /* 0x001c1f0320207589 */ /* 0x000fe800000e0000 */
[----:B------:R-:W-:Y:S04]  /*b870*/  SHFL.IDX PT, R27, R27, R4, 0x1c1f ;  /* 0x001c1f041b1b7589 */ /* 0x000fe800000e0000 */
[----:B------:R-:W2:Y:S04]  /*b880*/  SHFL.IDX PT, R29, R29, R4, 0x1c1f ;  /* 0x001c1f041d1d7589 */ /* 0x000ea800000e0000 */
[----:B------:R-:W-:Y:S04]  /*b890*/  SHFL.IDX PT, R48, R48, R3, 0x1c1f ;  /* 0x001c1f0330307589 */ /* 0x000fe800000e0000 */
[----:B------:R-:W3:Y:S04]  /*b8a0*/  SHFL.IDX PT, R35, R35, R4, 0x1c1f ;  /* 0x001c1f0423237589 */ /* 0x000ee800000e0000 */
[----:B------:R-:W-:Y:S04]  /*b8b0*/  SHFL.IDX PT, R52, R52, R3, 0x1c1f ;  /* 0x001c1f0334347589 */ /* 0x000fe800000e0000 */
[----:B------:R-:W4:Y:S04]  /*b8c0*/  SHFL.IDX PT, R37, R37, R4, 0x1c1f ;  /* 0x001c1f0425257589 */ /* 0x000f2800000e0000 */
[----:B------:R-:W-:Y:S04]  /*b8d0*/  SHFL.IDX PT, R38, R38, R3, 0x1c1f ;  /* 0x001c1f0326267589 */ /* 0x000fe800000e0000 */
[----:B------:R5:W-:Y:S01]  /*b8e0*/  SHFL.IDX PT, R12, R28, R3, 0x1c1f ;  /* 0x001c1f031c0c7589 */ /* 0x000be200000e0000 */
[----:B--2---:R-:W-:-:S02]  /*b8f0*/  SEL R8, R32, R29, P0 ;  /* 0x0000001d20087207 */ /* 0x004fc40000000000 */
[----:B------:R-:W-:Y:S01]  /*b900*/  SEL R10, R29, R32, P0 ;  /* 0x000000201d0a7207 */ /* 0x000fe20000000000 */
[----:B------:R-:W-:Y:S04]  /*b910*/  SHFL.IDX PT, R54, R54, R3, 0x1c1f ;  /* 0x001c1f0336367589 */ /* 0x000fe800000e0000 */
[----:B------:R-:W2:Y:S01]  /*b920*/  SHFL.IDX PT, R33, R33, R4, 0x1c1f ;  /* 0x001c1f0421217589 */ /* 0x000ea200000e0000 */
[----:B---3--:R-:W-:Y:S02]  /*b930*/  SEL R29, R48, R35, P0 ;  /* 0x00000023301d7207 */ /* 0x008fe40000000000 */
[----:B-----5:R-:W-:Y:S01]  /*b940*/  SEL R28, R30, R27, P0 ;  /* 0x0000001b1e1c7207 */ /* 0x020fe20000000000 */
[----:B------:R-:W3:Y:S01]  /*b950*/  SHFL.IDX PT, R41, R41, R4, 0x1c1f ;  /* 0x001c1f0429297589 */ /* 0x000ee200000e0000 */
[----:B------:R-:W-:-:S03]  /*b960*/  SEL R30, R27, R30, P0 ;  /* 0x0000001e1b1e7207 */ /* 0x000fc60000000000 */
[----:B------:R5:W1:Y:S01]  /*b970*/  SHFL.IDX PT, R39, R31, R4, 0x1c1f ;  /* 0x001c1f041f277589 */ /* 0x000a6200000e0000 */
[----:B----4-:R-:W-:Y:S02]  /*b980*/  SEL R9, R52, R37, P0 ;  /* 0x0000002534097207 */ /* 0x010fe40000000000 */
[----:B------:R-:W-:Y:S01]  /*b990*/  SEL R11, R37, R52, P0 ;  /* 0x00000034250b7207 */ /* 0x000fe20000000000 */
[----:B------:R2:W-:Y:S04]  /*b9a0*/  SHFL.IDX PT, R13, R36, R3, 0x1c1f ;  /* 0x001c1f03240d7589 */ /* 0x0005e800000e0000 */
[----:B------:R-:W4:Y:S01]  /*b9b0*/  SHFL.IDX PT, R14, R49, R4, 0x1c1f ;  /* 0x001c1f04310e7589 */ /* 0x000f2200000e0000 */
[----:B-----5:R-:W-:Y:S01]  /*b9c0*/  SEL R31, R35, R48, P0 ;  /* 0x00000030231f7207 */ /* 0x020fe20000000000 */
[----:B------:R-:W-:Y:S01]  /*b9d0*/  BAR.SYNC.DEFER_BLOCKING 0x1, 0x100 ;  /* 0x0044000000007b1d */ /* 0x000fe20000010000 */
[----:B--2---:R-:W-:-:S02]  /*b9e0*/  SEL R36, R38, R33, P0 ;  /* 0x0000002126247207 */ /* 0x004fc40000000000 */
[----:B------:R-:W-:-:S03]  /*b9f0*/  SEL R38, R33, R38, P0 ;  /* 0x0000002621267207 */ /* 0x000fc60000000000 */
[----:B------:R2:W-:Y:S01]  /*ba00*/  SHFL.IDX PT, R15, R26, R3, 0x1c1f ;  /* 0x001c1f031a0f7589 */ /* 0x0005e200000e0000 */
[----:B---3--:R-:W-:-:S03]  /*ba10*/  SEL R24, R12, R41, P0 ;  /* 0x000000290c187207 */ /* 0x008fc60000000000 */
[----:B------:R-:W3:Y:S01]  /*ba20*/  SHFL.IDX PT, R20, R43, R4, 0x1c1f ;  /* 0x001c1f042b147589 */ /* 0x000ee200000e0000 */
[----:B-1----:R-:W-:Y:S02]  /*ba30*/  SEL R37, R54, R39, P0 ;  /* 0x0000002736257207 */ /* 0x002fe40000000000 */
[----:B------:R-:W-:Y:S01]  /*ba40*/  SEL R39, R39, R54, P0 ;  /* 0x0000003627277207 */ /* 0x000fe20000000000 */
[----:B------:R-:W-:Y:S01]  /*ba50*/  SHFL.IDX PT, R34, R34, R3, 0x1c1f ;  /* 0x001c1f0322227589 */ /* 0x000fe200000e0000 */
[----:B--2---:R-:W-:-:S03]  /*ba60*/  SEL R26, R41, R12, P0 ;  /* 0x0000000c291a7207 */ /* 0x004fc60000000000 */
[----:B------:R-:W1:Y:S01]  /*ba70*/  SHFL.IDX PT, R47, R47, R4, 0x1c1f ;  /* 0x001c1f042f2f7589 */ /* 0x000e6200000e0000 */
[----:B----4-:R-:W-:Y:S02]  /*ba80*/  SEL R12, R13, R14, P0 ;  /* 0x0000000e0d0c7207 */ /* 0x010fe40000000000 */
[----:B------:R-:W-:Y:S01]  /*ba90*/  SEL R14, R14, R13, P0 ;  /* 0x0000000d0e0e7207 */ /* 0x000fe20000000000 */
[----:B------:R-:W-:Y:S04]  /*baa0*/  SHFL.IDX PT, R40, R40, R3, 0x1c1f ;  /* 0x001c1f0328287589 */ /* 0x000fe800000e0000 */
[----:B------:R-:W-:Y:S04]  /*bab0*/  SHFL.IDX PT, R44, R44, R3, 0x1c1f ;  /* 0x001c1f032c2c7589 */ /* 0x000fe800000e0000 */
[----:B------:R-:W-:Y:S04]  /*bac0*/  SHFL.IDX PT, R42, R42, R3, 0x1c1f ;  /* 0x001c1f032a2a7589 */ /* 0x000fe800000e0000 */
[----:B------:R-:W-:Y:S01]  /*bad0*/  SHFL.IDX PT, R57, R57, R4, 0x1c1f ;  /* 0x001c1f0439397589 */ /* 0x000fe200000e0000 */
[----:B---3--:R-:W-:-:S03]  /*bae0*/  SEL R27, R20, R15, P0 ;  /* 0x0000000f141b7207 */ /* 0x008fc60000000000 */
[----:B------:R-:W2:Y:S04]  /*baf0*/  SHFL.IDX PT, R65, R65, R4, 0x1c1f ;  /* 0x001c1f0441417589 */ /* 0x000ea800000e0000 */
[----:B------:R-:W3:Y:S01]  /*bb00*/  SHFL.IDX PT, R55, R55, R4, 0x1c1f ;  /* 0x001c1f0437377589 */ /* 0x000ee200000e0000 */
[----:B-1----:R-:W-:-:S03]  /*bb10*/  SEL R13, R34, R47, P0 ;  /* 0x0000002f220d7207 */ /* 0x002fc60000000000 */
[----:B------:R-:W-:Y:S04]  /*bb20*/  SHFL.IDX PT, R46, R46, R3, 0x1c1f ;  /* 0x001c1f032e2e7589 */ /* 0x000fe800000e0000 */
[----:B------:R-:W-:Y:S04]  /*bb30*/  SHFL.IDX PT, R50, R50, R3, 0x1c1f ;  /* 0x001c1f0332327589 */ /* 0x000fe800000e0000 */
[----:B------:R-:W1:Y:S04]  /*bb40*/  SHFL.IDX PT, R73, R73, R4, 0x1c1f ;  /* 0x001c1f0449497589 */ /* 0x000e6800000e0000 */
[----:B------:R-:W4:Y:S04]  /*bb50*/  SHFL.IDX PT, R63, R63, R4, 0x1c1f ;  /* 0x001c1f043f3f7589 */ /* 0x000f2800000e0000 */
[----:B------:R5:W-:Y:S04]  /*bb60*/  SHFL.IDX PT, R56, R56, R3, 0x1c1f ;  /* 0x001c1f0338387589 */ /* 0x000be800000e0000 */
[----:B------:R2:W4:Y:S04]  /*bb70*/  SHFL.IDX PT, R83, R83, R4, 0x1c1f ;  /* 0x001c1f0453537589 */ /* 0x00052800000e0000 */
[----:B------:R3:W-:Y:S01]  /*bb80*/  STSM.16.M88.4 [R60], R28 ;  /* 0x0000001c3c007844 */ /* 0x0007e20000000200 */
[----:B-----5:R-:W-:-:S03]  /*bb90*/  SHF.R.S32.HI R3, RZ, 0x1f, R61 ;  /* 0x0000001fff037819 */ /* 0x020fc6000001143d */
[----:B------:R5:W-:Y:S01]  /*bba0*/  STSM.16.M88.4 [R25], R8 ;  /* 0x0000000819007844 */ /* 0x000be20000000200 */
[----:B--2---:R-:W-:-:S03]  /*bbb0*/  IMAD R4, R66, UR6, RZ ;  /* 0x0000000642047c24 */ /* 0x004fc6000f8e02ff */
[----:B------:R-:W-:Y:S01]  /*bbc0*/  STSM.16.M88.4 [R59], R36 ;  /* 0x000000243b007844 */ /* 0x000fe20000000200 */
[----:B------:R-:W-:Y:S02]  /*bbd0*/  IMAD R32, R67, UR44, R4 ;  /* 0x0000002c43207c24 */ /* 0x000fe4000f8e0204 */
[----:B------:R-:W-:Y:S01]  /*bbe0*/  IMAD.WIDE.U32 R4, R66, UR44, R6 ;  /* 0x0000002c42047c25 */ /* 0x000fe2000f8e0006 */
[----:B---3--:R-:W-:Y:S02]  /*bbf0*/  SEL R28, R44, R65, P0 ;  /* 0x000000412c1c7207 */ /* 0x008fe40000000000 */
[----:B------:R-:W-:Y:S02]  /*bc00*/  SEL R30, R65, R44, P0 ;  /* 0x0000002c411e7207 */ /* 0x000fe40000000000 */
[----:B-----5:R-:W-:Y:S02]  /*bc10*/  SEL R25, R15, R20, P0 ;  /* 0x000000140f197207 */ /* 0x020fe40000000000 */
[----:B------:R-:W-:-:S02]  /*bc20*/  SEL R15, R47, R34, P0 ;  /* 0x000000222f0f7207 */ /* 0x000fc40000000000 */
[----:B------:R-:W-:Y:S01]  /*bc30*/  SEL R8, R40, R57, P0 ;  /* 0x0000003928087207 */ /* 0x000fe20000000000 */
[----:B------:R-:W-:Y:S01]  /*bc40*/  STSM.16.M88.4 [R58], R24 ;  /* 0x000000183a007844 */ /* 0x000fe20000000200 */
[----:B------:R-:W-:Y:S02]  /*bc50*/  SEL R10, R57, R40, P0 ;  /* 0x00000028390a7207 */ /* 0x000fe40000000000 */
[----:B------:R-:W-:Y:S01]  /*bc60*/  SEL R9, R42, R55, P0 ;  /* 0x000000372a097207 */ /* 0x000fe20000000000 */
[----:B------:R2:W-:Y:S01]  /*bc70*/  STSM.16.M88.4 [R45], R12 ;  /* 0x0000000c2d007844 */ /* 0x0005e20000000200 */
[----:B------:R-:W-:Y:S02]  /*bc80*/  SEL R11, R55, R42, P0 ;  /* 0x0000002a370b7207 */ /* 0x000fe40000000000 */
[----:B-1----:R-:W-:Y:S02]  /*bc90*/  SEL R44, R46, R73, P0 ;  /* 0x000000492e2c7207 */ /* 0x002fe40000000000 */
[----:B----4-:R-:W-:Y:S01]  /*bca0*/  SEL R29, R50, R63, P0 ;  /* 0x0000003f321d7207 */ /* 0x010fe20000000000 */
[----:B------:R-:W-:Y:S01]  /*bcb0*/  STSM.16.M88.4 [R53], R8 ;  /* 0x0000000835007844 */ /* 0x000fe20000000200 */
[----:B------:R-:W-:-:S02]  /*bcc0*/  SEL R31, R63, R50, P0 ;  /* 0x000000323f1f7207 */ /* 0x000fc40000000000 */
[----:B------:R-:W-:Y:S02]  /*bcd0*/  SEL R46, R73, R46, P0 ;  /* 0x0000002e492e7207 */ /* 0x000fe40000000000 */
[----:B------:R-:W-:Y:S01]  /*bce0*/  SEL R47, R83, R56, P0 ;  /* 0x00000038532f7207 */ /* 0x000fe20000000000 */
[----:B------:R-:W-:Y:S01]  /*bcf0*/  STSM.16.M88.4 [R51], R28 ;  /* 0x0000001c33007844 */ /* 0x000fe20000000200 */
[----:B------:R-:W-:Y:S02]  /*bd00*/  IADD3 R6, P3, R61, R4, RZ ;  /* 0x000000043d067210 */ /* 0x000fe40007f7e0ff */
[----:B--2---:R-:W-:Y:S02]  /*bd10*/  SEL R45, R56, R83, P0 ;  /* 0x00000053382d7207 */ /* 0x004fe40000000000 */
[----:B------:R-:W-:Y:S02]  /*bd20*/  IADD3.X R3, R3, R5, R32, P3, !PT ;  /* 0x0000000503037210 */ /* 0x000fe40001ffe420 */
[----:B------:R-:W-:Y:S01]  /*bd30*/  LEA R4, P3, R6, UR4, 0x2 ;  /* 0x0000000406047c11 */ /* 0x000fe2000f8610ff */
[----:B------:R-:W-:Y:S01]  /*bd40*/  STSM.16.M88.4 [R21], R44 ;  /* 0x0000002c15007844 */ /* 0x000fe20000000200 */
[----:B------:R-:W-:-:S02]  /*bd50*/  ULDC UR4, c[0x0][0xc] ;  /* 0x0000030000047ab9 */ /* 0x000fc40000000800 */
[----:B------:R-:W-:Y:S01]  /*bd60*/  LEA.HI.X R5, R6, UR5, R3, 0x2, P3 ;  /* 0x0000000506057c11 */ /* 0x000fe200098f1403 */
[----:B------:R1:W-:Y:S06]  /*bd70*/  MEMBAR.ALL.CTA ;  /* 0x0000000000007992 */ /* 0x0003ec0000008000 */
[----:B-1----:R-:W1:Y:S01]  /*bd80*/  FENCE.VIEW.ASYNC.S ;  /* 0x00000000000073c6 */ /* 0x002e620000000000 */
[----:B------:R-:W-:-:S03]  /*bd90*/  UIADD3 UR48, UR4, UR48, URZ ;  /* 0x0000003004307290 */ /* 0x000fc6000fffe03f */
        /* <DEDUP_REMOVED lines=12> */
[----:B------:R-:W-:Y:S01]  /*be60*/  UIADD3.X UR5, URZ, UR53, URZ, UP0, !UPT ;  /* 0x000000353f057290 */ /* 0x000fe200087fe43f */
[----:B------:R-:W-:Y:S01]  /*be70*/  UMOV UR41, URZ ;  /* 0x0000003f00297c82 */ /* 0x000fe20008000000 */
[----:B------:R-:W-:Y:S01]  /*be80*/  UMOV UR45, URZ ;  /* 0x0000003f002d7c82 */ /* 0x000fe20008000000 */
[----:B------:R-:W-:Y:S01]  /*be90*/  UMOV UR40, UR38 ;  /* 0x0000002600287c82 */ /* 0x000fe20008000000 */
[----:B------:R-:W-:-:S05]  /*bea0*/  UMOV UR7, 0x40 ;  /* 0x0000004000077882 */ /* 0x000fca0000000000 */
        /* <DEDUP_REMOVED lines=9> */
.L_x_5496:
[----:B------:R-:W-:Y:S05]  /*bf40*/  BSYNC B0 ;  /* 0x0000000000007941 */ /* 0x000fea0003800000 */
.L_x_5495:
[----:B-1----:R-:W1:Y:S01]  /*bf50*/  LDC R0, c[0x0][0xda4] ;  /* 0x00036900ff007b82 */ /* 0x002e620000000800 */
        /* <DEDUP_REMOVED lines=9> */
.L_x_5471:
        /* <DEDUP_REMOVED lines=18> */
[C---:B------:R-:W-:Y:S01]  /*c110*/  SHF.L.U32 R0, R7.reuse, 0x7, RZ ;  /* 0x0000000707007819 */ /* 0x040fe200000006ff */
[C---:B------:R-:W-:Y:S01]  /*c120*/  IMAD.SHL.U32 R5, R7.reuse, 0x4, RZ ;  /* 0x0000000407057824 */ /* 0x040fe200078e00ff */
[----:B------:R-:W-:-:S02]  /*c130*/  LOP3.LUT P0, RZ, R7, 0x4, RZ, 0xc0, !PT ;  /* 0x0000000407ff7812 */ /* 0x000fc4000780c0ff */
[----:B--2---:R-:W-:Y:S02]  /*c140*/  LOP3.LUT R3, R3, 0x7f, RZ, 0xc0, !PT ;  /* 0x0000007f03037812 */ /* 0x004fe400078ec0ff */
[----:B------:R-:W-:Y:S02]  /*c150*/  LOP3.LUT R2, R0, 0x380, RZ, 0xc0, !PT ;  /* 0x0000038000027812 */ /* 0x000fe400078ec0ff */
[----:B------:R-:W-:Y:S02]  /*c160*/  SHF.R.U32.HI R3, RZ, 0x5, R3 ;  /* 0x00000005ff037819 */ /* 0x000fe40000011603 */
[----:B------:R-:W-:-:S03]  /*c170*/  LOP3.LUT R6, R4, 0x60, RZ, 0xc0, !PT ;  /* 0x0000006004067812 */ /* 0x000fc600078ec0ff */
[C---:B------:R-:W-:Y:S02]  /*c180*/  IMAD R2, R3.reuse, 0x10, R2 ;  /* 0x0000001003027824 */ /* 0x040fe400078e0202 */
[----:B------:R-:W-:Y:S02]  /*c190*/  IMAD R6, R3, 0x200, R6 ;  /* 0x0000020003067824 */ /* 0x000fe400078e0206 */
[----:B------:R-:W-:-:S05]  /*c1a0*/  IMAD.SHL.U32 R3, R7, 0x10, RZ ;  /* 0x0000001007037824 */ /* 0x000fca00078e00ff */
[----:B------:R-:W-:Y:S02]  /*c1b0*/  LOP3.LUT R3, R2, 0x70, R3, 0x78, !PT ;  /* 0x0000007002037812 */ /* 0x000fe400078e7803 */
[C---:B------:R-:W-:Y:S02]  /*c1c0*/  LOP3.LUT R2, R4.reuse, 0x80, RZ, 0xc0, !PT ;  /* 0x0000008004027812 */ /* 0x040fe400078ec0ff */
[----:B------:R-:W-:Y:S02]  /*c1d0*/  LOP3.LUT R4, R4, 0x100, RZ, 0xc0, !PT ;  /* 0x0000010004047812 */ /* 0x000fe400078ec0ff */
[----:B------:R-:W-:-:S04]  /*c1e0*/  LOP3.LUT R2, R2, 0x10, R7, 0xf8, !PT ;  /* 0x0000001002027812 */ /* 0x000fc800078ef807 */
[----:B------:R-:W-:Y:S02]  /*c1f0*/  LOP3.LUT R5, R2, 0x10, R5, 0x78, !PT ;  /* 0x0000001002057812 */ /* 0x000fe400078e7805 */
[----:B------:R-:W-:Y:S01]  /*c200*/  LOP3.LUT R2, R3, 0xc00, R0, 0xf8, !PT ;  /* 0x00000c0003027812 */ /* 0x000fe200078ef800 */
[----:B------:R-:W-:Y:S01]  /*c210*/  IMAD.MOV.U32 R0, RZ, RZ, 0x40 ;  /* 0x00000040ff007424 */ /* 0x000fe200078e00ff */
[----:B------:R-:W-:Y:S02]  /*c220*/  IADD3 R4, R5, R6, R4 ;  /* 0x0000000605047210 */ /* 0x000fe40007ffe004 */
[----:B------:R-:W-:Y:S02]  /*c230*/  MOV R3, 0x1 ;  /* 0x0000000100037802 */ /* 0x000fe40000000f00 */
[----:B------:R-:W-:Y:S01]  /*c240*/  SEL R0, R0, 0xffffffc0, !P0 ;  /* 0xffffffc000007807 */ /* 0x000fe20004000000 */
[----:B------:R1:W-:Y:S04]  /*c250*/  STL [R1+0x1c], R4 ;  /* 0x00001c0401007387 */ /* 0x0003e80000100800 */
[----:B------:R-:W-:Y:S01]  /*c260*/  IMAD.IADD R0, R0, 0x1, R2 ;  /* 0x0000000100007824 */ /* 0x000fe200078e0202 */
[----:B------:R1:W-:Y:S04]  /*c270*/  STL [R1], R2 ;  /* 0x0000000201007387 */ /* 0x0003e80000100800 */
[----:B------:R1:W-:Y:S04]  /*c280*/  STL [R1+0x8], RZ ;  /* 0x000008ff01007387 */ /* 0x0003e80000100800 */
[----:B------:R1:W-:Y:S04]  /*c290*/  STL [R1+0xc], R3 ;  /* 0x00000c0301007387 */ /* 0x0003e80000100800 */
[----:B------:R1:W-:Y:S02]  /*c2a0*/  STL [R1+0x20], R0 ;  /* 0x0000200001007387 */ /* 0x0003e40000100800 */
.L_x_5540:
[----:B--2---:R-:W2:Y:S01]  /*c2b0*/  S2UR UR7, SR_CgaCtaId ;  /* 0x00000000000779c3 */ /* 0x004ea20000008800 */
[----:B------:R-:W-:Y:S01]  /*c2c0*/  ULDC UR4, c[0x0][0xda8] ;  /* 0x00036a0000047ab9 */ /* 0x000fe20000000800 */
[----:B------:R-:W-:Y:S01]  /*c2d0*/  ULDC.64 UR8, c[0x0][0x3f8] ;  /* 0x0000fe0000087ab9 */ /* 0x000fe20000000a00 */
[----:B------:R-:W-:Y:S02]  /*c2e0*/  UISETP.NE.AND UP1, UPT, UR4, 0x1, UPT ;  /* 0x000000010400788c */ /* 0x000fe4000bf25270 */
[----:B------:R-:W-:Y:S01]  /*c2f0*/  UISETP.NE.U32.AND UP0, UPT, UR8, URZ, UPT ;  /* 0x0000003f0800728c */ /* 0x000fe2000bf05070 */
[----:B------:R-:W-:Y:S02]  /*c300*/  UMOV UR40, 0x400 ;  /* 0x0000040000287882 */ /* 0x000fe40000000000 */
[----:B------:R-:W-:Y:S01]  /*c310*/  ULDC UR8, c[0x0][0xdb4] ;  /* 0x00036d0000087ab9 */ /* 0x000fe20000000800 */
[----:B------:R-:W-:Y:S01]  /*c320*/  UISETP.NE.AND.EX UP0, UPT, UR9, URZ, UPT, UP0 ;  /* 0x0000003f0900728c */ /* 0x000fe2000bf05300 */
[----:B------:R-:W-:Y:S01]  /*c330*/  ULDC UR6, c[0x0][0x404] ;  /* 0x0001010000067ab9 */ /* 0x000fe20000000800 */
[----:B------:R-:W-:-:S02]  /*c340*/  UISETP.NE.AND UP2, UPT, UR8, 0x1, UPT ;  /* 0x000000010800788c */ /* 0x000fc4000bf45270 */
[----:B------:R-:W-:Y:S01]  /*c350*/  USEL UR6, UR6, 0x1, UP0 ;  /* 0x0000000106067887 */ /* 0x000fe20008000000 */
[----:B------:R-:W-:Y:S01]  /*c360*/  @UP1 ULDC UR4, c[0x0][0xdac] ;  /* 0x00036b0000041ab9 */ /* 0x000fe20000000800 */
[----:B------:R-:W-:Y:S01]  /*c370*/  ULDC UR42, c[0x0][0x2e0] ;  /* 0x0000b800002a7ab9 */ /* 0x000fe20000000800 */
[----:B------:R-:W-:Y:S02]  /*c380*/  UIMAD.WIDE.U32 UR4, UR49, UR4, URZ ;  /* 0x00000004310472a5 */ /* 0x000fe4000f8e003f */
[----:B------:R-:W-:Y:S01]  /*c390*/  UIMAD UR42, UR6, UR42, URZ ;  /* 0x0000002a062a72a4 */ /* 0x000fe2000f8e023f */
[----:B------:R-:W-:Y:S02]  /*c3a0*/  UMOV UR45, UR49 ;  /* 0x00000031002d7c82 */ /* 0x000fe40008000000 */
[----:B------:R-:W-:Y:S01]  /*c3b0*/  @UP1 ULDC UR6, c[0x0][0xdb0] ;  /* 0x00036c0000061ab9 */ /* 0x000fe20000000800 */
[----:B--2---:R-:W-:Y:S02]  /*c3c0*/  ULEA UR40, UR7, UR40, 0x18 ;  /* 0x0000002807287291 */ /* 0x004fe4000f8ec03f */
[----:B------:R-:W-:-:S02]  /*c3d0*/  @UP1 USHF.R.U32.HI UR45, URZ, UR6, UR5 ;  /* 0x000000063f2d1299 */ /* 0x000fc40008011605 */
[----:B------:R-:W-:Y:S01]  /*c3e0*/  UIADD3 UR9, UR40, 0x20400, URZ ;  /* 0x0002040028097890 */ /* 0x000fe2000fffe03f */
[----:B------:R-:W-:Y:S01]  /*c3f0*/  @UP2 ULDC.64 UR10, c[0x0][0xdb8] ;  /* 0x00036e00000a2ab9 */ /* 0x000fe20000000a00 */
[----:B------:R-:W-:Y:S02]  /*c400*/  UIADD3 UR5, UR42, 0xdf, URZ ;  /* 0x000000df2a057890 */ /* 0x000fe4000fffe03f */
[----:B------:R-:W-:Y:S02]  /*c410*/  ULOP3.LUT UP0, URZ, UR9, 0x3ff, URZ, 0xc0, !UPT ;  /* 0x000003ff093f7892 */ /* 0x000fe4000f80c03f */
[----:B------:R-:W-:Y:S01]  /*c420*/  UIMAD.WIDE.U32 UR6, UR45, UR10, URZ ;  /* 0x0000000a2d0672a5 */ /* 0x000fe2000f8e003f */
[----:B------:R-:W-:Y:S01]  /*c430*/  UMOV UR4, URZ ;  /* 0x0000003f00047c82 */ /* 0x000fe20008000000 */
[----:B------:R-:W-:Y:S02]  /*c440*/  UMOV UR39, UR45 ;  /* 0x0000002d00277c82 */ /* 0x000fe40008000000 */
[----:B------:R-:W-:Y:S01]  /*c450*/  PLOP3.LUT P0, PT, PT, PT, UP0, 0x80, 0x0 ;  /* 0x000000000000781c */ /* 0x000fe20003f0f008 */
[----:B------:R-:W-:-:S02]  /*c460*/  UIMAD.WIDE UR4, UR5, -0x6db6db6d, UR4 ;  /* 0x92492493050478a5 */ /* 0x000fc4000f8e0204 */
[----:B------:R-:W-:Y:S02]  /*c470*/  @UP2 USHF.R.U32.HI UR39, URZ, UR11, UR7 ;  /* 0x0000000b3f272299 */ /* 0x000fe40008011607 */
[----:B------:R-:W-:Y:S02]  /*c480*/  USHF.R.U32.HI UR41, URZ, 0x1f, UR5 ;  /* 0x0000001f3f297899 */ /* 0x000fe40008011605 */
[----:B------:R-:W-:Y:S02]  /*c490*/  UIADD3 UR38, -UR39, URZ, URZ ;  /* 0x0000003f27267290 */ /* 0x000fe4000fffe13f */
[----:B------:R-:W-:Y:S02]  /*c4a0*/  ULEA.HI.SX32 UR41, UR5, UR41, 0x19 ;  /* 0x0000002905297291 */ /* 0x000fe4000f8fca3f */
[----:B------:R-:W-:Y:S02]  /*c4b0*/  UIMAD UR38, UR8, UR38, UR45 ;  /* 0x00000026082672a4 */ /* 0x000fe4000f8e022d */
[----:B------:R-:W-:Y:S10]  /*c4c0*/  @!P0 BRA `(.L_x_5499) ;  /* 0x0000000000408947 */ /* 0x000ff40003800000 */
[----:B-1----:R-:W-:Y:S01]  /*c4d0*/  MOV R2, 0x0 ;  /* 0x0000000000027802 */ /* 0x002fe20000000f00 */
        /* <DEDUP_REMOVED lines=15> */
.L_x_5499:
[----:B------:R-:W-:-:S06]  /*c5d0*/  UIADD3 UR4, UR40, 0xe400, URZ ;  /* 0x0000e40028047890 */ /* 0x000fcc000fffe03f */
[----:B------:R-:W-:-:S05]  /*c5e0*/  IMAD.U32 R16, RZ, RZ, UR4 ;  /* 0x00000004ff107e24 */ /* 0x000fca000f8e00ff */
[----:B------:R-:W-:-:S13]  /*c5f0*/  LOP3.LUT P0, RZ, R16, 0x3ff, RZ, 0xc0, !PT ;  /* 0x000003ff10ff7812 */ /* 0x000fda000780c0ff */
[----:B------:R-:W-:Y:S05]  /*c600*/  @!P0 BRA `(.L_x_5500) ;  /* 0x0000000000408947 */ /* 0x000fea0003800000 */
        /* <DEDUP_REMOVED lines=16> */
.L_x_5500:
[----:B-1----:R-:W-:-:S05]  /*c710*/  MOV R0, UR40 ;  /* 0x0000002800007c02 */ /* 0x002fca0008000f00 */
        /* <DEDUP_REMOVED lines=19> */
.L_x_5501:
        /* <DEDUP_REMOVED lines=18> */
.L_x_5502:
[----:B------:R-:W-:Y:S01]  /*c970*/  ULDC.64 UR4, c[0x0][0x9f8] ;  /* 0x00027e0000047ab9 */ /* 0x000fe20000000a00 */
[----:B------:R-:W-:Y:S01]  /*c980*/  IMAD.U32 R5, RZ, RZ, UR39 ;  /* 0x00000027ff057e24 */ /* 0x000fe2000f8e00ff */
[----:B------:R-:W-:Y:S01]  /*c990*/  ISETP.NE.U32.AND P0, PT, RZ, UR4, PT ;  /* 0x00000004ff007c0c */ /* 0x000fe2000bf05070 */
[----:B------:R-:W1:Y:S01]  /*c9a0*/  LDC R0, c[0x0][0x428] ;  /* 0x00010a00ff007b82 */ /* 0x000e620000000800 */
[----:B------:R-:W-:Y:S01]  /*c9b0*/  MOV R9, UR39 ;  /* 0x0000002700097c02 */ /* 0x000fe20008000f00 */
[----:B------:R-:W2:Y:S01]  /*c9c0*/  S2R R17, SR_TID.X ;  /* 0x0000000000117919 */ /* 0x000ea20000002100 */
[----:B------:R-:W-:-:S05]  /*c9d0*/  ISETP.NE.AND.EX P0, PT, RZ, UR5, PT, P0 ;  /* 0x00000005ff007c0c */ /* 0x000fca000bf05300 */
[----:B------:R-:W3:Y:S08]  /*c9e0*/  LDC R4, c[0x0][0xda8] ;  /* 0x00036a00ff047b82 */ /* 0x000ef00000000800 */
[----:B------:R-:W4:Y:S02]  /*c9f0*/  @P0 LDC.64 R2, c[0x0][0x9f8] ;  /* 0x00027e00ff020b82 */ /* 0x000f240000000a00 */
[----:B----4-:R-:W-:-:S05]  /*ca00*/  @P0 IMAD.WIDE R2, R5, 0x4, R2 ;  /* 0x0000000405020825 */ /* 0x010fca00078e0202 */
[----:B------:R4:W5:Y:S01]  /*ca10*/  @P0 LDG.E R9, desc[UR50][R2.64] ;  /* 0x0000003202090981 */ /* 0x000962000c1e1900 */
[----:B-1----:R-:W-:Y:S01]  /*ca20*/  ISETP.NE.AND P0, PT, R0, 0x1, PT ;  /* 0x000000010000780c */ /* 0x002fe20003f05270 */
[----:B------:R-:W-:Y:S01]  /*ca30*/  IMAD R7, RZ, RZ, -UR45 ;  /* 0x8000002dff077e24 */ /* 0x000fe2000f8e02ff */
[----:B--2---:R-:W-:Y:S01]  /*ca40*/  LOP3.LUT R16, R17, 0x7f, RZ, 0xc0, !PT ;  /* 0x0000007f11107812 */ /* 0x004fe200078ec0ff */
[----:B------:R-:W-:Y:S01]  /*ca50*/  IMAD.U32 R6, RZ, RZ, UR38 ;  /* 0x00000026ff067e24 */ /* 0x000fe2000f8e00ff */
[----:B------:R-:W-:Y:S01]  /*ca60*/  UMOV UR36, URZ ;  /* 0x0000003f00247c82 */ /* 0x000fe20008000000 */
[----:B---3--:R-:W-:Y:S01]  /*ca70*/  IMAD R7, R4, R7, UR49 ;  /* 0x0000003104077e24 */ /* 0x008fe2000f8e0207 */
[----:B------:R-:W-:Y:S01]  /*ca80*/  ISETP.NE.AND P2, PT, R16, RZ, PT ;  /* 0x000000ff1000720c */ /* 0x000fe20003f45270 */
[----:B------:R-:W-:Y:S01]  /*ca90*/  UMOV UR6, 0xffffffff ;  /* 0xffffffff00067882 */ /* 0x000fe20000000000 */
[----:B------:R-:W-:Y:S01]  /*caa0*/  SHF.R.U32.HI R17, RZ, 0x5, R17 ;  /* 0x00000005ff117819 */ /* 0x000fe20000011611 */
[----:B----4-:R-:W1:Y:S01]  /*cab0*/  LDC.64 R2, c[0x0][0x3f8] ;  /* 0x0000fe00ff027b82 */ /* 0x010e620000000a00 */
[----:B------:R-:W-:-:S02]  /*cac0*/  IMAD.SHL.U32 R7, R7, 0x80, RZ ;  /* 0x0000008007077824 */ /* 0x000fc400078e00ff */
[----:B------:R-:W-:-:S03]  /*cad0*/  LOP3.LUT R17, R17, 0x3, RZ, 0xc0, !PT ;  /* 0x0000000311117812 */ /* 0x000fc600078ec0ff */
[----:B------:R-:W-:Y:S02]  /*cae0*/  R2UR UR37, R7 ;  /* 0x00000000072572ca */ /* 0x000fe400000e0000 */
[----:B------:R-:W2:Y:S02]  /*caf0*/  @P0 LDC R0, c[0x0][0x42c] ;  /* 0x00010b00ff000b82 */ /* 0x000ea40000000800 */
[----:B------:R-:W-:-:S05]  /*cb00*/  VOTEU.ALL UP1, P2 ;  /* 0x00000000003f7886 */ /* 0x000fca0001020000 */
[----:B------:R-:W-:Y:S01]  /*cb10*/  @!UP1 UIADD3 UR4, UP0, UR52, 0x270, URZ ;  /* 0x0000027034049890 */ /* 0x000fe2000ff1e03f */
[----:B------:R-:W3:Y:S03]  /*cb20*/  @P0 LDC R5, c[0x0][0x430] ;  /* 0x00010c00ff050b82 */ /* 0x000ee60000000800 */
[----:B------:R-:W-:Y:S01]  /*cb30*/  @!UP1 UIADD3.X UR5, URZ, UR53, URZ, UP0, !UPT ;  /* 0x000000353f059290 */ /* 0x000fe200087fe43f */
[----:B-1----:R-:W-:-:S04]  /*cb40*/  ISETP.NE.U32.AND P1, PT, R2, RZ, PT ;  /* 0x000000ff0200720c */ /* 0x002fc80003f25070 */
[----:B------:R-:W-:-:S04]  /*cb50*/  ISETP.NE.AND.EX P1, PT, R3, RZ, PT, P1 ;  /* 0x000000ff0300720c */ /* 0x000fc80003f25310 */
[----:B------:R1:W-:Y:S01]  /*cb60*/  @!UP1 UTMAPF.L2.4D [UR36], [UR4] ;  /* 0x00000024040095b8 */ /* 0x0003e20008018000 */
[----:B--2---:R-:W-:-:S05]  /*cb70*/  @P0 IMAD.HI.U32 R0, R0, UR38, RZ ;  /* 0x0000002600000c27 */ /* 0x004fca000f8e00ff */
[----:B---3--:R-:W-:-:S05]  /*cb80*/  @P0 SHF.R.U32.HI R6, RZ, R5, R0 ;  /* 0x00000005ff060219 */ /* 0x008fca0000011600 */
[----:B------:R1:W-:Y:S01]  /*cb90*/  STL [R1+0x14], R6 ;  /* 0x0000140601007387 */ /* 0x0003e20000100800 */
[----:B-----5:R-:W-:-:S03]  /*cba0*/  SHF.R.S32.HI R10, RZ, 0x1f, R9 ;  /* 0x0000001fff0a7819 */ /* 0x020fc60000011409 */
[----:B------:R1:W-:Y:S01]  /*cbb0*/  STL [R1+0x10], R9 ;  /* 0x0000100901007387 */ /* 0x0003e20000100800 */
[----:B------:R-:W-:-:S03]  /*cbc0*/  SEL R0, R9, RZ, !P1 ;  /* 0x000000ff09007207 */ /* 0x000fc60004800000 */
[----:B------:R1:W-:Y:S01]  /*cbd0*/  STL [R1+0x18], R10 ;  /* 0x0000180a01007387 */ /* 0x0003e20000100800 */
[----:B------:R-:W-:Y:S05]  /*cbe0*/  BRA.DIV UR6, `(.L_x_5503) ;  /* 0x0000002606807947 */ /* 0x000fea000b800000 */
[----:B------:R2:W3:Y:S02]  /*cbf0*/  SHFL.IDX PT, R14, R17, RZ, 0x1f ;  /* 0x00001fff110e7589 */ /* 0x0004e400000e0000 */
.L_x_5556:
        /* <DEDUP_REMOVED lines=8> */
.L_x_5559:
        /* <DEDUP_REMOVED lines=10> */
[----:B------:R-:W-:-:S05]  /*cd20*/  IADD3 R5, -R4, RZ, RZ ;  /* 0x000000ff04057210 */ /* 0x000fca0007ffe1ff */
        /* <DEDUP_REMOVED lines=9> */
.L_x_5507:
[----:B-1----:R-:W3:Y:S04]  /*cdc0*/  LDL R3, [R1+0x8] ;  /* 0x0000080001037983 */ /* 0x002ee80000100800 */
[----:B------:R-:W4:Y:S01]  /*cdd0*/  LDL R2, [R1+0xc] ;  /* 0x00000c0001027983 */ /* 0x000f220000100800 */
[----:B------:R-:W-:Y:S02]  /*cde0*/  ISETP.NE.AND P0, PT, R16, RZ, PT ;  /* 0x000000ff1000720c */ /* 0x000fe40003f05270 */
[----:B---3--:R-:W-:Y:S02]  /*cdf0*/  LEA R3, R3, UR40, 0x3 ;  /* 0x0000002803037c11 */ /* 0x008fe4000f8e18ff */
[----:B----4-:R-:W-:-:S04]  /*ce00*/  SHF.L.U32 R2, R2, 0x1f, RZ ;  /* 0x0000001f02027819 */ /* 0x010fc800000006ff */
[----:B------:R-:W1:Y:S02]  /*ce10*/  SYNCS.PHASECHK.TRANS64.TRYWAIT P3, [R3+URZ+0x2e880], R2 ;  /* 0x02e88002030075a7 */ /* 0x000e64000806017f */
[----:B-1----:R-:W-:Y:S05]  /*ce20*/  @!P3 BRA `(.L_x_5508) ;  /* 0x000000240030b947 */ /* 0x002fea0003800000 */
.L_x_5560:
        /* <DEDUP_REMOVED lines=8> */
.L_x_5509:
[----:B------:R-:W3:Y:S01]  /*ceb0*/  LDL R4, [R1+0x8] ;  /* 0x0000080001047983 */ /* 0x000ee20000100800 */
[----:B------:R-:W-:-:S03]  /*cec0*/  IMAD.U32 R8, RZ, RZ, UR40 ;  /* 0x00000028ff087e24 */ /* 0x000fc6000f8e00ff */
[----:B------:R-:W4:Y:S01]  /*ced0*/  LDL R5, [R1+0x14] ;  /* 0x0000140001057983 */ /* 0x000f220000100800 */
[----:B------:R-:W-:Y:S01]  /*cee0*/  R2UR UR9, R3 ;  /* 0x00000000030972ca */ /* 0x000fe200000e0000 */
[----:B------:R-:W-:Y:S01]  /*cef0*/  IMAD R6, R6, 0xe0, RZ ;  /* 0x000000e006067824 */ /* 0x000fe200078e02ff */
[----:B-----5:R-:W-:Y:S01]  /*cf00*/  R2UR UR13, R0 ;  /* 0x00000000000d72ca */ /* 0x020fe200000e0000 */
[----:B------:R-:W-:-:S03]  /*cf10*/  UIADD3 UR4, UP0, UR52, 0x470, URZ ;  /* 0x0000047034047890 */ /* 0x000fc6000ff1e03f */
[----:B------:R-:W-:Y:S01]  /*cf20*/  R2UR UR11, R6 ;  /* 0x00000000060b72ca */ /* 0x000fe200000e0000 */
[----:B------:R-:W-:-:S06]  /*cf30*/  UIADD3.X UR5, URZ, UR53, URZ, UP0, !UPT ;  /* 0x000000353f057290 */ /* 0x000fcc00087fe43f */
[----:B------:R-:W-:Y:S01]  /*cf40*/  UIADD3 UR9, UR9, 0x2e870, URZ ;  /* 0x0002e87009097890 */ /* 0x000fe2000fffe03f */
[----:B------:R-:W-:Y:S01]  /*cf50*/  UMOV UR6, 0x0 ;  /* 0x0000000000067882 */ /* 0x000fe20000000000 */
[----:B------:R-:W-:Y:S01]  /*cf60*/  UMOV UR7, 0x14f00000 ;  /* 0x14f0000000077882 */ /* 0x000fe20000000000 */
[----:B------:R-:W-:Y:S01]  /*cf70*/  UMOV UR10, URZ ;  /* 0x0000003f000a7c82 */ /* 0x000fe20008000000 */
[----:B---3--:R-:W-:-:S05]  /*cf80*/  IMAD R4, R4, 0x7000, R8 ;  /* 0x0000700004047824 */ /* 0x008fca00078e0208 */
[----:B------:R-:W-:Y:S02]  /*cf90*/  R2UR UR8, R4 ;  /* 0x00000000040872ca */ /* 0x000fe400000e0000 */
[----:B----4-:R-:W-:-:S11]  /*cfa0*/  R2UR UR12, R5 ;  /* 0x00000000050c72ca */ /* 0x010fd600000e0000 */
[----:B------:R-:W-:-:S09]  /*cfb0*/  UIADD3 UR8, UR8, 0xe400, URZ ;  /* 0x0000e40008087890 */ /* 0x000fd2000fffe03f */
[----:B------:R3:W-:Y:S01]  /*cfc0*/  UTMALDG.4D [UR8], [UR4], desc[UR6] ;  /* 0x00000608040075b4 */ /* 0x0007e20008019000 */
[----:B------:R-:W4:Y:S02]  /*cfd0*/  SYNCS.PHASECHK.TRANS64.TRYWAIT P3, [R3+URZ+0x2e840], R2 ;  /* 0x02e84002030075a7 */ /* 0x000f24000806017f */
[----:B---34-:R-:W-:Y:S05]  /*cfe0*/  @!P3 BRA `(.L_x_5510) ;  /* 0x0000002000d4b947 */ /* 0x018fea0003800000 */
.L_x_5561:
        /* <DEDUP_REMOVED lines=8> */
.L_x_5511:
[----:B-1-3--:R-:W3:Y:S01]  /*d070*/  LDL R2, [R1+0x14] ;  /* 0x0000140001027983 */ /* 0x00aee20000100800 */
[----:B------:R-:W-:Y:S01]  /*d080*/  R2UR UR8, R4 ;  /* 0x00000000040872ca */ /* 0x000fe200000e0000 */
[----:B------:R-:W-:Y:S01]  /*d090*/  UIADD3 UR4, UP0, UR52, 0x370, URZ ;  /* 0x0000037034047890 */ /* 0x000fe2000ff1e03f */
[----:B------:R-:W-:Y:S01]  /*d0a0*/  R2UR UR9, R3 ;  /* 0x00000000030972ca */ /* 0x000fe200000e0000 */
[----:B------:R-:W-:Y:S01]  /*d0b0*/  UMOV UR6, 0x0 ;  /* 0x0000000000067882 */ /* 0x000fe20000000000 */
[----:B------:R-:W-:Y:S01]  /*d0c0*/  R2UR UR11, R6 ;  /* 0x00000000060b72ca */ /* 0x000fe200000e0000 */
[----:B------:R-:W-:Y:S01]  /*d0d0*/  UIADD3.X UR5, URZ, UR53, URZ, UP0, !UPT ;  /* 0x000000353f057290 */ /* 0x000fe200087fe43f */
[----:B------:R-:W-:Y:S01]  /*d0e0*/  R2UR UR13, R0 ;  /* 0x00000000000d72ca */ /* 0x000fe200000e0000 */
[----:B------:R-:W-:Y:S01]  /*d0f0*/  UMOV UR7, 0x14f00000 ;  /* 0x14f0000000077882 */ /* 0x000fe20000000000 */
[----:B------:R-:W-:-:S05]  /*d100*/  UMOV UR10, URZ ;  /* 0x0000003f000a7c82 */ /* 0x000fca0008000000 */
[----:B------:R-:W-:Y:S02]  /*d110*/  UIADD3 UR8, UR8, 0x20400, URZ ;  /* 0x0002040008087890 */ /* 0x000fe4000fffe03f */
[----:B------:R-:W-:Y:S01]  /*d120*/  UIADD3 UR9, UR9, 0x2e830, URZ ;  /* 0x0002e83009097890 */ /* 0x000fe2000fffe03f */
[----:B---3--:R-:W-:-:S13]  /*d130*/  R2UR UR12, R2 ;  /* 0x00000000020c72ca */ /* 0x008fda00000e0000 */
[----:B------:R1:W-:Y:S02]  /*d140*/  UTMALDG.4D [UR8], [UR4], desc[UR6] ;  /* 0x00000608040075b4 */ /* 0x0003e40008019000 */
[----:B-1----:R-:W-:Y:S01]  /*d150*/  NOP ;  /* 0x0000000000007918 */ /* 0x002fe20000000000 */
.L_x_5506:
[----:B------:R-:W-:Y:S05]  /*d160*/  WARPSYNC.ALL ;  /* 0x0000000000007948 */ /* 0x000fea0003800000 */
[----:B------:R-:W-:Y:S01]  /*d170*/  ELECT P0, URZ, PT ;  /* 0x00000000003f782f */ /* 0x000fe20003800000 */
[----:B------:R-:W-:Y:S01]  /*d180*/  BAR.SYNC.DEFER_BLOCKING 0x8, 0x120 ;  /* 0x0204800000007b1d */ /* 0x000fe20000010000 */
[----:B------:R-:W-:Y:S02]  /*d190*/  UIADD3 UR4, UP0, UR52, 0x270, URZ ;  /* 0x0000027034047890 */ /* 0x000fe4000ff1e03f */
[----:B------:R-:W-:Y:S02]  /*d1a0*/  UIADD3 UR8, UR40, 0x1c400, URZ ;  /* 0x0001c40028087890 */ /* 0x000fe4000fffe03f */
[----:B------:R-:W-:-:S02]  /*d1b0*/  UIADD3 UR9, UR40, 0x2e800, URZ ;  /* 0x0002e80028097890 */ /* 0x000fc4000fffe03f */
[----:B------:R-:W-:Y:S01]  /*d1c0*/  UIADD3.X UR5, URZ, UR53, URZ, UP0, !UPT ;  /* 0x000000353f057290 */ /* 0x000fe200087fe43f */
[----:B------:R-:W-:Y:S01]  /*d1d0*/  UMOV UR6, 0x0 ;  /* 0x0000000000067882 */ /* 0x000fe20000000000 */
[----:B------:R-:W-:Y:S01]  /*d1e0*/  UMOV UR7, 0x12f00000 ;  /* 0x12f0000000077882 */ /* 0x000fe20000000000 */
[----:B------:R-:W-:Y:S02]  /*d1f0*/  UMOV UR10, URZ ;  /* 0x0000003f000a7c82 */ /* 0x000fe40008000000 */
[----:B------:R-:W-:Y:S01]  /*d200*/  @P0 R2UR UR11, R7 ;  /* 0x00000000070b02ca */ /* 0x000fe200000e0000 */
[----:B------:R-:W-:Y:S01]  /*d210*/  @P0 IMAD.MOV.U32 R2, RZ, RZ, 0x4000 ;  /* 0x00004000ff020424 */ /* 0x000fe200078e00ff */
[----:B------:R-:W-:Y:S01]  /*d220*/  UMOV UR12, UR38 ;  /* 0x00000026000c7c82 */ /* 0x000fe20008000000 */
[----:B------:R-:W-:Y:S02]  /*d230*/  UMOV UR13, UR39 ;  /* 0x00000027000d7c82 */ /* 0x000fe40008000000 */
[----:B------:R3:W-:Y:S08]  /*d240*/  @P0 SYNCS.ARRIVE.TRANS64 RZ, [UR40+0x2e800], R2 ;  /* 0x02e80002ffff09a7 */ /* 0x0007f00008000028 */
[----:B------:R3:W-:Y:S02]  /*d250*/  UTMALDG.4D [UR8], [UR4], desc[UR6] ;  /* 0x00000608040075b4 */ /* 0x0007e40008019000 */
[----:B---3--:R-:W-:Y:S01]  /*d260*/  NOP ;  /* 0x0000000000007918 */ /* 0x008fe20000000000 */
.L_x_5504:
[----:B-1----:R-:W-:-:S06]  /*d270*/  ULOP3.LUT UR4, UR47, 0x1, URZ, 0xc, !UPT ;  /* 0x000000012f047892 */ /* 0x002fcc000f8e0c3f */
[----:B------:R-:W-:-:S05]  /*d280*/  IMAD.U32 R2, RZ, RZ, UR4 ;  /* 0x00000004ff027e24 */ /* 0x000fca000f8e00ff */
[----:B------:R-:W-:-:S04]  /*d290*/  SHF.L.U32 R2, R2, 0x1f, RZ ;  /* 0x0000001f02027819 */ /* 0x000fc800000006ff */
[----:B------:R-:W1:Y:S02]  /*d2a0*/  SYNCS.PHASECHK.TRANS64.TRYWAIT P0, [UR40+0x2e820], R2 ;  /* 0x02e82002ff0075a7 */ /* 0x000e640008000168 */
[----:B-1----:R-:W-:Y:S05]  /*d2b0*/  @!P0 BRA `(.L_x_5512) ;  /* 0x0000002000348947 */ /* 0x002fea0003800000 */
.L_x_5562:
[----:B------:R-:W-:-:S06]  /*d2c0*/  UISETP.GE.AND UP0, UPT, UR42, 0xe1, UPT ;  /* 0x000000e12a00788c */ /* 0x000fcc000bf06270 */
[----:B------:R-:W-:-:S13]  /*d2d0*/  PLOP3.LUT P0, PT, PT, PT, UP0, 0x80, 0x0 ;  /* 0x000000000000781c */ /* 0x000fda0003f0f008 */
[----:B------:R-:W-:Y:S05]  /*d2e0*/  @!P0 BRA `(.L_x_5513) ;  /* 0x00000010001c8947 */ /* 0x000fea0003800000 */
[----:B------:R3:W5:Y:S01]  /*d2f0*/  LDL.LU R6, [R1+0xc] ;  /* 0x00000c0001067983 */ /* 0x0007620000300800 */
[----:B------:R-:W-:-:S03]  /*d300*/  UIADD3 UR4, UR41, -0x2, URZ ;  /* 0xfffffffe29047890 */ /* 0x000fc6000fffe03f */
[----:B------:R3:W5:Y:S03]  /*d310*/  LDL.LU R7, [R1+0x8] ;  /* 0x0000080001077983 */ /* 0x0007660000300800 */
[----:B------:R-:W-:-:S07]  /*d320*/  MOV R21, UR4 ;  /* 0x0000000400157c02 */ /* 0x000fce0008000f00 */
.L_x_5533:
        /* <DEDUP_REMOVED lines=31> */
.L_x_5516:
        /* <DEDUP_REMOVED lines=8> */
.L_x_5563:
[----:B------:R-:W-:Y:S05]  /*d5a0*/  BSYNC B1 ;  /* 0x0000000000017941 */ /* 0x000fea0003800000 */
.L_x_5517:
        /* <DEDUP_REMOVED lines=9> */
.L_x_5520:
[----:B------:R-:W-:Y:S05]  /*d640*/  BSYNC B1 ;  /* 0x0000000000017941 */ /* 0x000fea0003800000 */
.L_x_5519:
[----:B------:R-:W4:Y:S04]  /*d650*/  LDL R9, [R1+0x14] ;  /* 0x0000140001097983 */ /* 0x000f280000100800 */
[----:B------:R-:W2:Y:S01]  /*d660*/  LDL R2, [R1+0x8] ;  /* 0x0000080001027983 */ /* 0x000ea20000100800 */
[----:B------:R-:W-:Y:S01]  /*d670*/  MOV R3, RZ ;  /* 0x000000ff00037202 */ /* 0x000fe20000000f00 */
[----:B------:R-:W-:Y:S01]  /*d680*/  UIADD3 UR4, UP0, UR52, 0x470, URZ ;  /* 0x0000047034047890 */ /* 0x000fe2000ff1e03f */
[----:B------:R-:W-:Y:S01]  /*d690*/  PLOP3.LUT P0, PT, PT, PT, PT, 0x80, 0x0 ;  /* 0x000000000000781c */ /* 0x000fe20003f0f070 */
[----:B------:R-:W-:Y:S01]  /*d6a0*/  IMAD R8, R8, 0xe0, RZ ;  /* 0x000000e008087824 */ /* 0x000fe200078e02ff */
[----:B------:R-:W-:Y:S01]  /*d6b0*/  R2UR UR10, R3 ;  /* 0x00000000030a72ca */ /* 0x000fe200000e0000 */
[----:B------:R-:W-:Y:S01]  /*d6c0*/  UIADD3.X UR5, URZ, UR53, URZ, UP0, !UPT ;  /* 0x000000353f057290 */ /* 0x000fe200087fe43f */
[----:B------:R-:W-:Y:S01]  /*d6d0*/  UMOV UR6, 0x0 ;  /* 0x0000000000067882 */ /* 0x000fe20000000000 */
[----:B------:R-:W-:Y:S01]  /*d6e0*/  UMOV UR7, 0x14f00000 ;  /* 0x14f0000000077882 */ /* 0x000fe20000000000 */
[----:B----4-:R-:W-:Y:S01]  /*d6f0*/  R2UR UR12, R9 ;  /* 0x00000000090c72ca */ /* 0x010fe200000e0000 */
[----:B------:R-:W-:-:S04]  /*d700*/  IMAD.U32 R9, RZ, RZ, UR40 ;  /* 0x00000028ff097e24 */ /* 0x000fc8000f8e00ff */
[----:B--2---:R-:W-:Y:S02]  /*d710*/  IMAD R2, R2, 0x7000, R9 ;  /* 0x0000700002027824 */ /* 0x004fe400078e0209 */
[----:B------:R-:W-:Y:S02]  /*d720*/  VIADD R9, R5, 0x2e870 ;  /* 0x0002e87005097836 */ /* 0x000fe40000000000 */
[----:B------:R-:W-:-:S07]  /*d730*/  VIADD R10, R2, 0xe400 ;  /* 0x0000e400020a7836 */ /* 0x000fce0000000000 */
.L_x_5521:
        /* <DEDUP_REMOVED lines=12> */
.L_x_5564:
[----:B------:R-:W-:Y:S05]  /*d800*/  BSYNC B1 ;  /* 0x0000000000017941 */ /* 0x000fea0003800000 */
.L_x_5522:
        /* <DEDUP_REMOVED lines=11> */
.L_x_5525:
[----:B------:R-:W-:Y:S05]  /*d8c0*/  BSYNC B1 ;  /* 0x0000000000017941 */ /* 0x000fea0003800000 */
.L_x_5524:
        /* <DEDUP_REMOVED lines=8> */
[----:B------:R-:W-:Y:S02]  /*d950*/  IADD3 R2, R2, 0x20400, RZ ;  /* 0x0002040002027810 */ /* 0x000fe40007ffe0ff */
[----:B--2---:R-:W-:-:S15]  /*d960*/  R2UR UR12, R4 ;  /* 0x00000000040c72ca */ /* 0x004fde00000e0000 */
.L_x_5526:
        /* <DEDUP_REMOVED lines=9> */
.L_x_5515:
[----:B------:R-:W-:Y:S05]  /*da00*/  BSYNC B0 ;  /* 0x0000000000007941 */ /* 0x000fea0003800000 */
.L_x_5514:
[----:B------:R-:W-:-:S06]  /*da10*/  UISETP.NE.AND UP0, UPT, UR43, 0x3, UPT ;  /* 0x000000032b00788c */ /* 0x000fcc000bf05270 */
[----:B------:R-:W-:-:S13]  /*da20*/  PLOP3.LUT P0, PT, PT, PT, UP0, 0x80, 0x0 ;  /* 0x000000000000781c */ /* 0x000fda0003f0f008 */
[----:B------:R-:W-:Y:S05]  /*da30*/  @!P0 BRA `(.L_x_5527) ;  /* 0x0000000000048947 */ /* 0x000fea0003800000 */
[----:B------:R-:W-:Y:S01]  /*da40*/  BPT.TRAP 0x1 ;  /* 0x000000040000795c */ /* 0x000fe20000300000 */
.L_x_5527:
        /* <DEDUP_REMOVED lines=9> */
.L_x_5565:
[----:B------:R-:W-:Y:S05]  /*dae0*/  BSYNC B0 ;  /* 0x0000000000007941 */ /* 0x000fea0003800000 */
.L_x_5528:
[----:B------:R-:W-:Y:S05]  /*daf0*/  @!P0 BRA `(.L_x_5530) ;  /* 0x0000000000048947 */ /* 0x000fea0003800000 */
[----:B------:R-:W-:Y:S01]  /*db00*/  BPT.TRAP 0x1 ;  /* 0x000000040000795c */ /* 0x000fe20000300000 */
.L_x_5530:
[----:B----4-:R-:W4:Y:S01]  /*db10*/  LDL R3, [R1+0x4] ;  /* 0x0000040001037983 */ /* 0x010f220000100800 */
[----:B------:R-:W-:-:S04]  /*db20*/  SHF.L.U32 R2, R6, 0x1f, RZ ;  /* 0x0000001f06027819 */ /* 0x000fc800000006ff */
[----:B----4-:R4:W5:Y:S02]  /*db30*/  SYNCS.PHASECHK.TRANS64.TRYWAIT P3, [R3+URZ+0x2e860], R2 ;  /* 0x02e86002030075a7 */ /* 0x010964000806017f */
[----:B----4-:R-:W-:Y:S01]  /*db40*/  IMAD R3, R7, 0x7000, RZ ;  /* 0x0000700007037824 */ /* 0x010fe200078e02ff */
[----:B-----5:R-:W-:Y:S06]  /*db50*/  @!P3 BRA `(.L_x_5531) ;  /* 0x000000180064b947 */ /* 0x020fec0003800000 */
.L_x_5566:
[----:B------:R-:W5:Y:S04]  /*db60*/  LDL R13, [R1] ;  /* 0x00000000010d7983 */ /* 0x000f680000100800 */
[----:B------:R-:W2:Y:S04]  /*db70*/  LDL R16, [R1+0x20] ;  /* 0x0000200001107983 */ /* 0x000ea80000100800 */
[----:B------:R-:W3:Y:S01]  /*db80*/  LDL R15, [R1+0x1c] ;  /* 0x00001c00010f7983 */ /* 0x000ee20000100800 */
[----:B------:R-:W-:Y:S05]  /*db90*/  WARPSYNC.ALL ;  /* 0x0000000000007948 */ /* 0x000fea0003800000 */
[----:B------:R-:W-:-:S04]  /*dba0*/  IMAD.U32 R14, RZ, RZ, UR40 ;  /* 0x00000028ff0e7e24 */ /* 0x000fc8000f8e00ff */
[----:B------:R-:W-:Y:S01]  /*dbb0*/  VIADD R14, R14, 0x400 ;  /* 0x000004000e0e7836 */ /* 0x000fe20000000000 */
[----:B-----5:R-:W-:-:S05]  /*dbc0*/  LOP3.LUT R12, R3, R13, RZ, 0xfc, !PT ;  /* 0x0000000d030c7212 */ /* 0x020fca00078efcff */
[----:B----4-:R-:W4:Y:S01]  /*dbd0*/  LDSM.16.MT88.4 R4, [R12+UR40+0xe400] ;  /* 0x00e400280c04783b */ /* 0x010f220008004200 */
[----:B--2---:R-:W-:Y:S02]  /*dbe0*/  IADD3 R20, R16, UR40, R3 ;  /* 0x0000002810147c10 */ /* 0x004fe4000fffe003 */
[----:B---3--:R-:W-:Y:S02]  /*dbf0*/  IADD3 R2, R14, R3, R15 ;  /* 0x000000030e027210 */ /* 0x008fe40007ffe00f */
[C-C-:B----4-:R-:W-:Y:S02]  /*dc00*/  PRMT R8, R4.reuse, 0x6420, R5.reuse ;  /* 0x0000642004087816 */ /* 0x150fe40000000005 */
        /* <DEDUP_REMOVED lines=19> */
[----:B--2---:R-:W-:Y:S01]  /*dd40*/  IMAD.MOV.U32 R19, RZ, RZ, R13 ;  /* 0x000000ffff137224 */ /* 0x004fe200078e000d */
[C-C-:B-1----:R-:W-:Y:S02]  /*dd50*/  PRMT R8, R4.reuse, 0x6420, R5.reuse ;  /* 0x0000642004087816 */ /* 0x142fe40000000005 */
[----:B------:R-:W-:-:S02]  /*dd60*/  PRMT R9, R4, 0x7531, R5 ;  /* 0x0000753104097816 */ /* 0x000fc40000000005 */
[----:B------:R-:W-:Y:S02]  /*dd70*/  IADD3 R4, R3, 0x2000, RZ ;  /* 0x0000200003047810 */ /* 0x000fe40007ffe0ff */
        /* <DEDUP_REMOVED lines=49> */
[----:B------:R-:W1:Y:S01]  /*e090*/  LDSM.16.MT88.4 R4, [R4+UR40+0xe400] ;  /* 0x00e400280404783b */ /* 0x000e620008004200 */
[----:B------:R-:W-:Y:S02]  /*e0a0*/  IADD3 R3, R3, 0x6000, RZ ;  /* 0x0000600003037810 */ /* 0x000fe40007ffe0ff */
[C-C-:B-1----:R-:W-:Y:S02]  /*e0b0*/  PRMT R16, R4.reuse, 0x6420, R5.reuse ;  /* 0x0000642004107816 */ /* 0x142fe40000000005 */
[----:B------:R-:W-:Y:S02]  /*e0c0*/  PRMT R17, R4, 0x7531, R5 ;  /* 0x0000753104117816 */ /* 0x000fe40000000005 */
[----:B------:R-:W-:-:S02]  /*e0d0*/  PRMT R18, R6, 0x6420, R7 ;  /* 0x0000642006127816 */ /* 0x000fc40000000007 */
[----:B------:R-:W-:Y:S02]  /*e0e0*/  PRMT R19, R6, 0x7531, R7 ;  /* 0x0000753106137816 */ /* 0x000fe40000000007 */
[----:B------:R-:W1:Y:S01]  /*e0f0*/  LDSM.16.MT88.4 R4, [R20+0x13400] ;  /* 0x013400001404783b */ /* 0x000e620000004200 */
[----:B------:R-:W-:-:S03]  /*e100*/  LOP3.LUT R3, R3, R15, RZ, 0xfc, !PT ;  /* 0x0000000f03037212 */ /* 0x000fc600078efcff */
[----:B------:R-:W-:Y:S01]  /*e110*/  STSM.16.M88.4 [R2+0x5000], R16 ;  /* 0x0050001002007844 */ /* 0x000fe20000000200 */
        /* <DEDUP_REMOVED lines=25> */
.L_x_5532:
[----:B------:R-:W1:Y:S01]  /*e2b0*/  LDL.LU R3, [R1+0x4] ;  /* 0x0000040001037983 */ /* 0x000e620000300800 */
[C---:B------:R-:W-:Y:S01]  /*e2c0*/  ISETP.GT.AND P0, PT, R21.reuse, RZ, PT ;  /* 0x000000ff1500720c */ /* 0x040fe20003f04270 */
[----:B------:R-:W-:Y:S02]  /*e2d0*/  VIADD R21, R21, 0xffffffff ;  /* 0xffffffff15157836 */ /* 0x000fe40000000000 */
[----:B------:R4:W5:Y:S04]  /*e2e0*/  LDL R6, [R1+0xc] ;  /* 0x00000c0001067983 */ /* 0x0009680000100800 */
[----:B------:R4:W5:Y:S01]  /*e2f0*/  LDL R7, [R1+0x8] ;  /* 0x0000080001077983 */ /* 0x0009620000100800 */
[----:B-1----:R4:W-:Y:S01]  /*e300*/  SYNCS.ARRIVE.TRANS64.A1T0 RZ, [R3+URZ+0x2e850], RZ ;  /* 0x02e850ff03ff79a7 */ /* 0x0029e2000810003f */
[----:B--2---:R-:W-:-:S05]  /*e310*/  @!P2 VIADD R2, R3, 0x2e880 ;  /* 0x0002e8800302a836 */ /* 0x004fca0000000000 */
[----:B------:R-:W-:Y:S01]  /*e320*/  @!P2 PRMT R2, RZ, 0x654, R2 ;  /* 0x00000654ff02a816 */ /* 0x000fe20000000002 */
[----:B------:R-:W-:Y:S06]  /*e330*/  BAR.SYNC.DEFER_BLOCKING 0x2, 0x80 ;  /* 0x0082000000007b1d */ /* 0x000fec0000010000 */
[----:B------:R4:W-:Y:S01]  /*e340*/  @!P2 SYNCS.ARRIVE.TRANS64.RED.A1T0 RZ, [R2+URZ], RZ ;  /* 0x000000ff02ffa9a7 */ /* 0x0009e2000810043f */
[----:B------:R-:W-:Y:S05]  /*e350*/  @P0 BRA `(.L_x_5533) ;  /* 0xffffffec00f40947 */ /* 0x000fea000383ffff */
.L_x_5513:
[----:B------:R-:W-:-:S06]  /*e360*/  UISETP.NE.AND UP0, UPT, UR43, 0x3, UPT ;  /* 0x000000032b00788c */ /* 0x000fcc000bf05270 */
[----:B------:R-:W-:-:S13]  /*e370*/  PLOP3.LUT P0, PT, PT, PT, UP0, 0x80, 0x0 ;  /* 0x000000000000781c */ /* 0x000fda0003f0f008 */
[----:B------:R-:W-:Y:S05]  /*e380*/  @!P0 BRA `(.L_x_5534) ;  /* 0x0000000000048947 */ /* 0x000fea0003800000 */
[----:B------:R-:W-:Y:S01]  /*e390*/  BPT.TRAP 0x1 ;  /* 0x000000040000795c */ /* 0x000fe20000300000 */
.L_x_5534:
[----:B-1--4-:R-:W3:Y:S04]  /*e3a0*/  LDL R2, [R1+0xc] ;  /* 0x00000c0001027983 */ /* 0x012ee80000100800 */
[----:B------:R-:W4:Y:S01]  /*e3b0*/  LDL R0, [R1+0x8] ;  /* 0x0000080001007983 */ /* 0x000f220000100800 */
        /* <DEDUP_REMOVED lines=8> */
.L_x_5567:
[----:B------:R-:W-:Y:S05]  /*e440*/  BSYNC B0 ;  /* 0x0000000000007941 */ /* 0x000fea0003800000 */
.L_x_5535:
[----:B------:R-:W-:Y:S05]  /*e450*/  @!P1 BRA `(.L_x_5537) ;  /* 0x0000000000049947 */ /* 0x000fea0003800000 */
[----:B------:R-:W-:Y:S01]  /*e460*/  BPT.TRAP 0x1 ;  /* 0x000000040000795c */ /* 0x000fe20000300000 */
.L_x_5537:
[----:B------:R-:W1:Y:S02]  /*e470*/  LDL R0, [R1+0xc] ;  /* 0x00000c0001007983 */ /* 0x000e640000100800 */
[----:B-1----:R-:W-:-:S04]  /*e480*/  SHF.L.U32 R3, R0, 0x1f, RZ ;  /* 0x0000001f00037819 */ /* 0x002fc800000006ff */
[----:B------:R-:W1:Y:S02]  /*e490*/  SYNCS.PHASECHK.TRANS64.TRYWAIT P0, [R20+URZ+0x2e860], R3 ;  /* 0x02e86003140075a7 */ /* 0x000e64000800017f */
[----:B-1----:R-:W-:Y:S05]  /*e4a0*/  @!P0 BRA `(.L_x_5538) ;  /* 0x00000010003c8947 */ /* 0x002fea0003800000 */
.L_x_5568:
[----:B------:R-:W3:Y:S04]  /*e4b0*/  LDL R0, [R1+0x8] ;  /* 0x0000080001007983 */ /* 0x000ee80000100800 */
[----:B------:R-:W4:Y:S04]  /*e4c0*/  LDL R2, [R1] ;  /* 0x0000000001027983 */ /* 0x000f280000100800 */
[----:B------:R-:W2:Y:S01]  /*e4d0*/  LDL R12, [R1+0x1c] ;  /* 0x00001c00010c7983 */ /* 0x000ea20000100800 */
[----:B------:R-:W-:Y:S05]  /*e4e0*/  WARPSYNC.ALL ;  /* 0x0000000000007948 */ /* 0x000fea0003800000 */
[----:B------:R-:W1:Y:S01]  /*e4f0*/  S2R R8, SR_TID.X ;  /* 0x0000000000087919 */ /* 0x000e620000002100 */
[----:B------:R-:W-:Y:S01]  /*e500*/  IMAD.MOV.U32 R10, RZ, RZ, 0x40 ;  /* 0x00000040ff0a7424 */ /* 0x000fe200078e00ff */
[----:B-1----:R-:W-:-:S04]  /*e510*/  LOP3.LUT P0, RZ, R8, 0x4, RZ, 0xc0, !PT ;  /* 0x0000000408ff7812 */ /* 0x002fc8000780c0ff */
[----:B------:R-:W-:Y:S01]  /*e520*/  SEL R10, R10, 0xffffffc0, !P0 ;  /* 0xffffffc00a0a7807 */ /* 0x000fe20004000000 */
[----:B---3--:R-:W-:-:S05]  /*e530*/  IMAD R0, R0, 0x7000, RZ ;  /* 0x0000700000007824 */ /* 0x008fca00078e02ff */
[C---:B----4-:R-:W-:Y:S02]  /*e540*/  LOP3.LUT R2, R0.reuse, R2, RZ, 0xfc, !PT ;  /* 0x0000000200027212 */ /* 0x050fe400078efcff */
[----:B--2---:R-:W-:-:S03]  /*e550*/  IADD3 R0, R0, UR40, R12 ;  /* 0x0000002800007c10 */ /* 0x004fc6000fffe00c */
[----:B-----5:R-:W1:Y:S01]  /*e560*/  LDSM.16.MT88.4 R4, [R2+UR40+0xe400] ;  /* 0x00e400280204783b */ /* 0x020e620008004200 */
[----:B------:R-:W-:-:S04]  /*e570*/  VIADD R3, R2, UR40 ;  /* 0x0000002802037c36 */ /* 0x000fc80008000000 */
[----:B------:R-:W-:Y:S01]  /*e580*/  IMAD.IADD R3, R10, 0x1, R3 ;  /* 0x000000010a037824 */ /* 0x000fe200078e0203 */
[C-C-:B-1----:R-:W-:Y:S02]  /*e590*/  PRMT R8, R4.reuse, 0x6420, R5.reuse ;  /* 0x0000642004087816 */ /* 0x142fe40000000005 */
        /* <DEDUP_REMOVED lines=16> */
[----:B------:R-:W-:Y:S01]  /*e6a0*/  STSM.16.M88.4 [R0+0x1400], R16 ;  /* 0x0014001000007844 */ /* 0x000fe20000000200 */
[C-C-:B-1----:R-:W-:Y:S02]  /*e6b0*/  PRMT R8, R4.reuse, 0x6420, R5.reuse ;  /* 0x0000642004087816 */ /* 0x142fe40000000005 */
[----:B------:R-:W-:Y:S02]  /*e6c0*/  PRMT R9, R4, 0x7531, R5 ;  /* 0x0000753104097816 */ /* 0x000fe40000000005 */
[----:B------:R-:W-:-:S02]  /*e6d0*/  PRMT R10, R6, 0x6420, R7 ;  /* 0x00006420060a7816 */ /* 0x000fc40000000007 */
        /* <DEDUP_REMOVED lines=70> */
.L_x_5539:
[----:B------:R-:W3:Y:S01]  /*eb40*/  LDL.LU R4, [R1+0x8] ;  /* 0x0000080001047983 */ /* 0x000ee20000300800 */
[----:B-1----:R-:W-:Y:S03]  /*eb50*/  SYNCS.ARRIVE.TRANS64.A1T0 RZ, [R20+URZ+0x2e850], RZ ;  /* 0x02e850ff14ff79a7 */ /* 0x002fe6000810003f */
[----:B------:R-:W4:Y:S01]  /*eb60*/  LDL.LU R3, [R1+0xc] ;  /* 0x00000c0001037983 */ /* 0x000f220000300800 */
[----:B--2---:R-:W-:Y:S01]  /*eb70*/  @!P2 IADD3 R0, R20, 0x2e880, RZ ;  /* 0x0002e8801400a810 */ /* 0x004fe20007ffe0ff */
        /* <DEDUP_REMOVED lines=16> */
.L_x_5498:
[----:B--2---:R-:W1:Y:S01]  /*ec80*/  S2R R3, SR_CgaCtaId ;  /* 0x0000000000037919 */ /* 0x004e620000008800 */
[----:B------:R-:W-:-:S04]  /*ec90*/  MOV R0, 0x400 ;  /* 0x0000040000007802 */ /* 0x000fc80000000f00 */
[----:B-1----:R-:W-:Y:S01]  /*eca0*/  LEA R9, R3, R0, 0x18 ;  /* 0x0000000003097211 */ /* 0x002fe200078ec0ff */
[----:B------:R-:W-:-:S05]  /*ecb0*/  IMAD.U32 R0, RZ, RZ, UR47 ;  /* 0x0000002fff007e24 */ /* 0x000fca000f8e00ff */
[----:B------:R-:W-:-:S04]  /*ecc0*/  SHF.L.U32 R0, R0, 0x1f, RZ ;  /* 0x0000001f00007819 */ /* 0x000fc800000006ff */
[----:B------:R-:W1:Y:S02]  /*ecd0*/  SYNCS.PHASECHK.TRANS64.TRYWAIT P0, [R9+URZ+0x2e820], R0 ;  /* 0x02e82000090075a7 */ /* 0x000e64000800017f */
[----:B-1----:R-:W-:Y:S05]  /*ece0*/  @!P0 BRA `(.L_x_5541) ;  /* 0x0000000800408947 */ /* 0x002fea0003800000 */
.L_x_5569:
        /* <DEDUP_REMOVED lines=14> */
.L_x_5544:
        /* <DEDUP_REMOVED lines=10> */
[----:B------:R-:W-:-:S04]  /*ee70*/  SEL R3, R2, RZ, P2 ;  /* 0x000000ff02037207 */ /* 0x000fc80001000000 */
[----:B------:R-:W-:Y:S02]  /*ee80*/  LEA R7, R3, R0, 0x3 ;  /* 0x0000000003077211 */ /* 0x000fe400078e18ff */
[----:B------:R-:W-:Y:S01]  /*ee90*/  SHF.L.U32 R0, R6, 0x1f, RZ ;  /* 0x0000001f06007819 */ /* 0x000fe200000006ff */
[----:B-1----:R-:W-:Y:S06]  /*eea0*/  @!P1 BRA `(.L_x_5545) ;  /* 0x0000000400e49947 */ /* 0x002fec0003800000 */
.L_x_5570:
[----:B------:R-:W2:Y:S02]  /*eeb0*/  SYNCS.PHASECHK.TRANS64.TRYWAIT P1, [R7+URZ], R0 ;  /* 0x00000000070075a7 */ /* 0x000ea4000802017f */
[----:B--2---:R-:W-:Y:S05]  /*eec0*/  @!P1 BRA `(.L_x_5546) ;  /* 0x0000000400f09947 */ /* 0x004fea0003800000 */
.L_x_5571:
[----:B------:R-:W-:Y:S05]  /*eed0*/  @!P0 BRA `(.L_x_5547) ;  /* 0x0000000000048947 */ /* 0x000fea0003800000 */
[----:B------:R-:W-:Y:S01]  /*eee0*/  BPT.TRAP 0x1 ;  /* 0x000000040000795c */ /* 0x000fe20000300000 */
.L_x_5547:
[----:B------:R-:W1:Y:S02]  /*eef0*/  LDL.LU R2, [R1+0x8] ;  /* 0x0000080001027983 */ /* 0x000e640000300800 */
[----:B-1----:R-:W-:-:S04]  /*ef00*/  IMAD R5, R2, 0x8, R9 ;  /* 0x0000000802057824 */ /* 0x002fc800078e0209 */
[----:B------:R-:W1:Y:S02]  /*ef10*/  SYNCS.PHASECHK.TRANS64.TRYWAIT P1, [R5+URZ+0x2e860], R4 ;  /* 0x02e86004050075a7 */ /* 0x000e64000802017f */
[----:B-1----:R-:W-:Y:S05]  /*ef20*/  @!P1 BRA `(.L_x_5548) ;  /* 0x0000000400ec9947 */ /* 0x002fea0003800000 */
.L_x_5572:
[----:B------:R-:W-:Y:S05]  /*ef30*/  @!P0 BRA `(.L_x_5549) ;  /* 0x0000000000048947 */ /* 0x000fea0003800000 */
[----:B------:R-:W-:Y:S01]  /*ef40*/  BPT.TRAP 0x1 ;  /* 0x000000040000795c */ /* 0x000fe20000300000 */
.L_x_5549:
[----:B------:R-:W-:-:S04]  /*ef50*/  IMAD R3, R3, 0x8, R9 ;  /* 0x0000000803037824 */ /* 0x000fc800078e0209 */
[----:B------:R-:W3:Y:S02]  /*ef60*/  SYNCS.PHASECHK.TRANS64.TRYWAIT P1, [R3+URZ+0x2e860], R0 ;  /* 0x02e86000030075a7 */ /* 0x000ee4000802017f */
[----:B---3--:R-:W-:Y:S05]  /*ef70*/  @!P1 BRA `(.L_x_5550) ;  /* 0x0000000400ec9947 */ /* 0x008fea0003800000 */
.L_x_5573:
[----:B------:R-:W-:Y:S05]  /*ef80*/  @!P0 BRA `(.L_x_5551) ;  /* 0x0000000000048947 */ /* 0x000fea0003800000 */
[----:B------:R-:W-:Y:S01]  /*ef90*/  BPT.TRAP 0x1 ;  /* 0x000000040000795c */ /* 0x000fe20000300000 */
.L_x_5551:
[----:B------:R-:W4:Y:S02]  /*efa0*/  SYNCS.PHASECHK.TRANS64.TRYWAIT P0, [R5+URZ+0x2e880], R4 ;  /* 0x02e88004050075a7 */ /* 0x000f24000800017f */
[----:B----4-:R-:W-:Y:S05]  /*efb0*/  @!P0 BRA `(.L_x_5552) ;  /* 0x0000000400f08947 */ /* 0x010fea0003800000 */
.L_x_5553:
[----:B------:R1:W1:Y:S02]  /*efc0*/  SYNCS.PHASECHK.TRANS64.TRYWAIT P0, [R3+URZ+0x2e880], R0 ;  /* 0x02e88000030075a7 */ /* 0x000264000800017f */
[----:B-1----:R-:W-:Y:S05]  /*efd0*/  @!P0 NANOSLEEP.SYNCS 0x989680 ;  /* 0x009896800000895d */ /* 0x002fea0003900000 */
[----:B------:R-:W1:Y:S02]  /*efe0*/  @!P0 SYNCS.PHASECHK.TRANS64 P0, [R3+URZ+0x2e880], R0 ;  /* 0x02e88000030085a7 */ /* 0x000e64000800007f */
[----:B-1----:R-:W-:Y:S05]  /*eff0*/  @!P0 BRA `(.L_x_5553) ;  /* 0xfffffffc00f08947 */ /* 0x002fea000383ffff */
.L_x_5543:
[----:B------:R-:W-:Y:S05]  /*f000*/  BSYNC B0 ;  /* 0x0000000000007941 */ /* 0x000fea0003800000 */
.L_x_5542:
[----:B------:R-:W-:Y:S05]  /*f010*/  EXIT ;  /* 0x000000000000794d */ /* 0x000fea0003800000 */
.L_x_5474:
[----:B-1----:R-:W-:-:S04]  /*f020*/  IMAD.U32 R3, RZ, RZ, UR38 ;  /* 0x00000026ff037e24 */ /* 0x002fc8000f8e00ff */
[----:B------:R1:W2:Y:S03]  /*f030*/  SYNCS.PHASECHK.TRANS64.TRYWAIT P1, [R3+URZ+0x2e800], R6 ;  /* 0x02e80006030075a7 */ /* 0x0002a6000802017f */
[----:B--2---:R-:W-:Y:S05]  /*f040*/  @!P1 NANOSLEEP.SYNCS 0x989680 ;  /* 0x009896800000995d */ /* 0x004fea0003900000 */
[----:B------:R-:W2:Y:S02]  /*f050*/  @!P1 SYNCS.PHASECHK.TRANS64 P1, [R3+URZ+0x2e800], R6 ;  /* 0x02e80006030095a7 */ /* 0x000ea4000802007f */
[----:B--2---:R-:W-:Y:S05]  /*f060*/  @!P1 BRA `(.L_x_5474) ;  /* 0xfffffffc00ec9947 */ /* 0x004fea000383ffff */
[----:B------:R-:W-:Y:S05]  /*f070*/  BRA `(.L_x_5554) ;  /* 0xffffff2400147947 */ /* 0x000fea000383ffff */
.L_x_5478:
[----:B--2---:R2:W3:Y:S02]  /*f080*/  SYNCS.PHASECHK.TRANS64.TRYWAIT P1, [R3+URZ+0x2e830], R2 ;  /* 0x02e83002030075a7 */ /* 0x0044e4000802017f */
[----:B---3--:R-:W-:Y:S05]  /*f090*/  @!P1 NANOSLEEP.SYNCS 0x989680 ;  /* 0x009896800000995d */ /* 0x008fea0003900000 */
[----:B------:R-:W3:Y:S02]  /*f0a0*/  @!P1 SYNCS.PHASECHK.TRANS64 P1, [R3+URZ+0x2e830], R2 ;  /* 0x02e83002030095a7 */ /* 0x000ee4000802007f */
[----:B---3--:R-:W-:Y:S05]  /*f0b0*/  @!P1 BRA `(.L_x_5478) ;  /* 0xfffffffc00f09947 */ /* 0x008fea000383ffff */
[----:B------:R-:W-:Y:S05]  /*f0c0*/  BRA `(.L_x_5477) ;  /* 0xffffff2400307947 */ /* 0x000fea000383ffff */
.L_x_5483:
[----:B--2---:R-:W-:-:S04]  /*f0d0*/  IMAD.U32 R8, RZ, RZ, UR6 ;  /* 0x00000006ff087e24 */ /* 0x004fc8000f8e00ff */
[----:B------:R2:W3:Y:S03]  /*f0e0*/  SYNCS.PHASECHK.TRANS64.TRYWAIT P1, [R8+URZ+0x2e830], R7 ;  /* 0x02e83007080075a7 */ /* 0x0004e6000802017f */
[----:B---3--:R-:W-:Y:S05]  /*f0f0*/  @!P1 NANOSLEEP.SYNCS 0x989680 ;  /* 0x009896800000995d */ /* 0x008fea0003900000 */
[----:B------:R-:W3:Y:S02]  /*f100*/  @!P1 SYNCS.PHASECHK.TRANS64 P1, [R8+URZ+0x2e830], R7 ;  /* 0x02e83007080095a7 */ /* 0x000ee4000802007f */
[----:B---3--:R-:W-:Y:S05]  /*f110*/  @!P1 BRA `(.L_x_5483) ;  /* 0xfffffffc00ec9947 */ /* 0x008fea000383ffff */
[----:B------:R-:W-:Y:S05]  /*f120*/  BRA `(.L_x_5480) ;  /* 0xffffff7000187947 */ /* 0x000fea000383ffff */
.L_x_5487:
[----:B--2---:R-:W-:-:S04]  /*f130*/  IMAD.U32 R8, RZ, RZ, UR6 ;  /* 0x00000006ff087e24 */ /* 0x004fc8000f8e00ff */
[----:B------:R2:W3:Y:S03]  /*f140*/  SYNCS.PHASECHK.TRANS64.TRYWAIT P1, [R8+URZ+0x2e850], R7 ;  /* 0x02e85007080075a7 */ /* 0x0004e6000802017f */
[----:B---3--:R-:W-:Y:S05]  /*f150*/  @!P1 NANOSLEEP.SYNCS 0x989680 ;  /* 0x009896800000995d */ /* 0x008fea0003900000 */
[----:B------:R-:W3:Y:S02]  /*f160*/  @!P1 SYNCS.PHASECHK.TRANS64 P1, [R8+URZ+0x2e850], R7 ;  /* 0x02e85007080095a7 */ /* 0x000ee4000802007f */
[----:B---3--:R-:W-:Y:S05]  /*f170*/  @!P1 BRA `(.L_x_5487) ;  /* 0xfffffffc00ec9947 */ /* 0x008fea000383ffff */
[----:B------:R-:W-:Y:S05]  /*f180*/  BRA `(.L_x_5484) ;  /* 0xffffff7c000c7947 */ /* 0x000fea000383ffff */
.L_x_5493:
[----:B--2---:R-:W-:-:S04]  /*f190*/  IMAD.U32 R3, RZ, RZ, UR4 ;  /* 0x00000004ff037e24 */ /* 0x004fc8000f8e00ff */
[----:B------:R2:W3:Y:S03]  /*f1a0*/  SYNCS.PHASECHK.TRANS64.TRYWAIT P1, [R3+URZ+0x2e850], R0 ;  /* 0x02e85000030075a7 */ /* 0x0004e6000802017f */
[----:B---3--:R-:W-:Y:S05]  /*f1b0*/  @!P1 NANOSLEEP.SYNCS 0x989680 ;  /* 0x009896800000995d */ /* 0x008fea0003900000 */
[----:B------:R-:W3:Y:S02]  /*f1c0*/  @!P1 SYNCS.PHASECHK.TRANS64 P1, [R3+URZ+0x2e850], R0 ;  /* 0x02e85000030095a7 */ /* 0x000ee4000802007f */
[----:B---3--:R-:W-:Y:S05]  /*f1d0*/  @!P1 BRA `(.L_x_5493) ;  /* 0xfffffffc00ec9947 */ /* 0x008fea000383ffff */
[----:B------:R-:W-:Y:S05]  /*f1e0*/  BRA `(.L_x_5492) ;  /* 0xffffffb000d07947 */ /* 0x000fea000383ffff */
.L_x_5503:
[----:B------:R-:W-:Y:S01]  /*f1f0*/  MOV R13, R17 ;  /* 0x00000011000d7202 */ /* 0x000fe20000000f00 */
[----:B------:R-:W-:Y:S02]  /*f200*/  IMAD.MOV.U32 R12, RZ, RZ, RZ ;  /* 0x000000ffff0c7224 */ /* 0x000fe400078e00ff */
[----:B------:R-:W-:Y:S02]  /*f210*/  IMAD.MOV.U32 R11, RZ, RZ, 0x1f ;  /* 0x0000001fff0b7424 */ /* 0x000fe400078e00ff */
[----:B------:R-:W-:-:S07]  /*f220*/  IMAD.MOV.U32 R15, RZ, RZ, -0x1 ;  /* 0xffffffffff0f7424 */ /* 0x000fce00078e00ff */
[----:B-1----:R-:W-:Y:S05]  /*f230*/  WARPSYNC.COLLECTIVE R15, `(.L_x_5555) ;  /* 0x000000000f087348 */ /* 0x002fea0003c00000 */
[----:B------:R2:W3:Y:S02]  /*f240*/  SHFL.IDX P6, R14, R13, R12, R11 ;  /* 0x0000000c0d0e7389 */ /* 0x0004e400000c000b */
[----:B-123--:R-:W-:Y:S01]  /*f250*/  ENDCOLLECTIVE ;  /* 0x000000000000791b */ /* 0x00efe20003800000 */
.L_x_5555:
[----:B------:R-:W-:Y:S05]  /*f260*/  BRA `(.L_x_5556) ;  /* 0xffffffd800647947 */ /* 0x000fea000383ffff */
.L_x_5505:
[----:B------:R-:W-:Y:S01]  /*f270*/  BSSY B0, `(.L_x_5557) ;  /* 0x0000006000007945 */ /* 0x000fe20003800000 */
[----:B------:R-:W-:-:S07]  /*f280*/  IMAD.MOV.U32 R15, RZ, RZ, -0x1 ;  /* 0xffffffffff0f7424 */ /* 0x000fce00078e00ff */
[----:B--2---:R-:W-:Y:S05]  /*f290*/  WARPSYNC.COLLECTIVE R15, `(.L_x_5558) ;  /* 0x000000000f0c7348 */ /* 0x004fea0003c00000 */
[----:B------:R-:W-:Y:S02]  /*f2a0*/  ELECT P6, UR62, PT ;  /* 0x00000000003e782f */ /* 0x000fe400038c0000 */
[----:B------:R-:W-:Y:S01]  /*f2b0*/  MOV R14, UR62 ;  /* 0x0000003e000e7c02 */ /* 0x000fe20008000f00 */
[----:B--2---:R-:W-:Y:S10]  /*f2c0*/  ENDCOLLECTIVE ;  /* 0x000000000000791b */ /* 0x004ff40003800000 */
.L_x_5558:
[----:B------:R-:W-:Y:S05]  /*f2d0*/  BSYNC B0 ;  /* 0x0000000000007941 */ /* 0x000fea0003800000 */
.L_x_5557:
[----:B------:R-:W-:Y:S05]  /*f2e0*/  BRA `(.L_x_5559) ;  /* 0xffffffd800647947 */ /* 0x000fea000383ffff */
.L_x_5508:
[----:B-1----:R1:W3:Y:S02]  /*f2f0*/  SYNCS.PHASECHK.TRANS64.TRYWAIT P3, [R3+URZ+0x2e880], R2 ;  /* 0x02e88002030075a7 */ /* 0x0022e4000806017f */
[----:B---3--:R-:W-:Y:S05]  /*f300*/  @!P3 NANOSLEEP.SYNCS 0x989680 ;  /* 0x009896800000b95d */ /* 0x008fea0003900000 */
[----:B------:R-:W3:Y:S02]  /*f310*/  @!P3 SYNCS.PHASECHK.TRANS64 P3, [R3+URZ+0x2e880], R2 ;  /* 0x02e880020300b5a7 */ /* 0x000ee4000806007f */
[----:B---3--:R-:W-:Y:S05]  /*f320*/  @!P3 BRA `(.L_x_5508) ;  /* 0xfffffffc00f0b947 */ /* 0x008fea000383ffff */
[----:B------:R-:W-:Y:S05]  /*f330*/  BRA `(.L_x_5560) ;  /* 0xffffffd800bc7947 */ /* 0x000fea000383ffff */
.L_x_5510:
[----:B---3--:R3:W4:Y:S02]  /*f340*/  SYNCS.PHASECHK.TRANS64.TRYWAIT P3, [R3+URZ+0x2e840], R2 ;  /* 0x02e84002030075a7 */ /* 0x008724000806017f */
[----:B----4-:R-:W-:Y:S05]  /*f350*/  @!P3 NANOSLEEP.SYNCS 0x989680 ;  /* 0x009896800000b95d */ /* 0x010fea0003900000 */
[----:B------:R-:W4:Y:S02]  /*f360*/  @!P3 SYNCS.PHASECHK.TRANS64 P3, [R3+URZ+0x2e840], R2 ;  /* 0x02e840020300b5a7 */ /* 0x000f24000806007f */
[----:B----4-:R-:W-:Y:S05]  /*f370*/  @!P3 BRA `(.L_x_5510) ;  /* 0xfffffffc00f0b947 */ /* 0x010fea000383ffff */
[----:B------:R-:W-:Y:S05]  /*f380*/  BRA `(.L_x_5561) ;  /* 0xffffffdc00187947 */ /* 0x000fea000383ffff */
.L_x_5512:
[----:B-1----:R-:W-:-:S04]  /*f390*/  IMAD.U32 R3, RZ, RZ, UR40 ;  /* 0x00000028ff037e24 */ /* 0x002fc8000f8e00ff */
[----:B------:R1:W3:Y:S03]  /*f3a0*/  SYNCS.PHASECHK.TRANS64.TRYWAIT P0, [R3+URZ+0x2e820], R2 ;  /* 0x02e82002030075a7 */ /* 0x0002e6000800017f */
[----:B---3--:R-:W-:Y:S05]  /*f3b0*/  @!P0 NANOSLEEP.SYNCS 0x989680 ;  /* 0x009896800000895d */ /* 0x008fea0003900000 */
[----:B------:R-:W3:Y:S02]  /*f3c0*/  @!P0 SYNCS.PHASECHK.TRANS64 P0, [R3+URZ+0x2e820], R2 ;  /* 0x02e82002030085a7 */ /* 0x000ee4000800007f */
[----:B---3--:R-:W-:Y:S05]  /*f3d0*/  @!P0 BRA `(.L_x_5512) ;  /* 0xfffffffc00ec8947 */ /* 0x008fea000383ffff */
[----:B------:R-:W-:Y:S05]  /*f3e0*/  BRA `(.L_x_5562) ;  /* 0xffffffdc00b47947 */ /* 0x000fea000383ffff */
.L_x_5518:
[----:B-1----:R1:W4:Y:S02]  /*f3f0*/  SYNCS.PHASECHK.TRANS64.TRYWAIT P0, [R5+URZ+0x2e880], R4 ;  /* 0x02e88004050075a7 */ /* 0x002324000800017f */
[----:B----4-:R-:W-:Y:S05]  /*f400*/  @!P0 NANOSLEEP.SYNCS 0x989680 ;  /* 0x009896800000895d */ /* 0x010fea0003900000 */
[----:B------:R-:W4:Y:S02]  /*f410*/  @!P0 SYNCS.PHASECHK.TRANS64 P0, [R5+URZ+0x2e880], R4 ;  /* 0x02e88004050085a7 */ /* 0x000f24000800007f */
[----:B----4-:R-:W-:Y:S05]  /*f420*/  @!P0 BRA `(.L_x_5518) ;  /* 0xfffffffc00f08947 */ /* 0x010fea000383ffff */
[----:B------:R-:W-:Y:S05]  /*f430*/  BRA `(.L_x_5563) ;  /* 0xffffffe000587947 */ /* 0x000fea000383ffff */
.L_x_5523:
[----:B--2---:R2:W4:Y:S02]  /*f440*/  SYNCS.PHASECHK.TRANS64.TRYWAIT P0, [R5+URZ+0x2e840], R4 ;  /* 0x02e84004050075a7 */ /* 0x004524000800017f */
[----:B----4-:R-:W-:Y:S05]  /*f450*/  @!P0 NANOSLEEP.SYNCS 0x989680 ;  /* 0x009896800000895d */ /* 0x010fea0003900000 */
[----:B------:R-:W4:Y:S02]  /*f460*/  @!P0 SYNCS.PHASECHK.TRANS64 P0, [R5+URZ+0x2e840], R4 ;  /* 0x02e84004050085a7 */ /* 0x000f24000800007f */
[----:B----4-:R-:W-:Y:S05]  /*f470*/  @!P0 BRA `(.L_x_5523) ;  /* 0xfffffffc00f08947 */ /* 0x010fea000383ffff */
[----:B------:R-:W-:Y:S05]  /*f480*/  BRA `(.L_x_5564) ;  /* 0xffffffe000dc7947 */ /* 0x000fea000383ffff */
.L_x_5529:
[----:B----4-:R-:W4:Y:S02]  /*f490*/  LDL R3, [R1+0x4] ;  /* 0x0000040001037983 */ /* 0x010f240000100800 */
[----:B----4-:R4:W1:Y:S02]  /*f4a0*/  SYNCS.PHASECHK.TRANS64.TRYWAIT P3, [R3+URZ+0x2e870], R2 ;  /* 0x02e87002030075a7 */ /* 0x010864000806017f */
[----:B-1----:R-:W-:Y:S05]  /*f4b0*/  @!P3 NANOSLEEP.SYNCS 0x989680 ;  /* 0x009896800000b95d */ /* 0x002fea0003900000 */
[----:B------:R-:W1:Y:S02]  /*f4c0*/  @!P3 SYNCS.PHASECHK.TRANS64 P3, [R3+URZ+0x2e870], R2 ;  /* 0x02e870020300b5a7 */ /* 0x000e64000806007f */
[----:B-1----:R-:W-:Y:S05]  /*f4d0*/  @!P3 BRA `(.L_x_5529) ;  /* 0xfffffffc00ecb947 */ /* 0x002fea000383ffff */
[----:B------:R-:W-:Y:S05]  /*f4e0*/  BRA `(.L_x_5565) ;  /* 0xffffffe4007c7947 */ /* 0x000fea000383ffff */
.L_x_5531:
[----:B----4-:R-:W4:Y:S02]  /*f4f0*/  LDL R4, [R1+0x4] ;  /* 0x0000040001047983 */ /* 0x010f240000100800 */
[----:B----4-:R4:W1:Y:S02]  /*f500*/  SYNCS.PHASECHK.TRANS64.TRYWAIT P3, [R4+URZ+0x2e860], R2 ;  /* 0x02e86002040075a7 */ /* 0x010864000806017f */
[----:B-1----:R-:W-:Y:S05]  /*f510*/  @!P3 NANOSLEEP.SYNCS 0x989680 ;  /* 0x009896800000b95d */ /* 0x002fea0003900000 */
[----:B------:R-:W1:Y:S02]  /*f520*/  @!P3 SYNCS.PHASECHK.TRANS64 P3, [R4+URZ+0x2e860], R2 ;  /* 0x02e860020400b5a7 */ /* 0x000e64000806007f */
[----:B-1----:R-:W-:Y:S05]  /*f530*/  @!P3 BRA `(.L_x_5531) ;  /* 0xfffffffc00ecb947 */ /* 0x002fea000383ffff */
[----:B------:R-:W-:Y:S05]  /*f540*/  BRA `(.L_x_5566) ;  /* 0xffffffe400847947 */ /* 0x000fea000383ffff */
.L_x_5536:
[----:B-1----:R1:W3:Y:S02]  /*f550*/  SYNCS.PHASECHK.TRANS64.TRYWAIT P0, [R20+URZ+0x2e870], R3 ;  /* 0x02e87003140075a7 */ /* 0x0022e4000800017f */
[----:B---3--:R-:W-:Y:S05]  /*f560*/  @!P0 NANOSLEEP.SYNCS 0x989680 ;  /* 0x009896800000895d */ /* 0x008fea0003900000 */
[----:B------:R-:W3:Y:S02]  /*f570*/  @!P0 SYNCS.PHASECHK.TRANS64 P0, [R20+URZ+0x2e870], R3 ;  /* 0x02e87003140085a7 */ /* 0x000ee4000800007f */
[----:B---3--:R-:W-:Y:S05]  /*f580*/  @!P0 BRA `(.L_x_5536) ;  /* 0xfffffffc00f08947 */ /* 0x008fea000383ffff */
[----:B------:R-:W-:Y:S05]  /*f590*/  BRA `(.L_x_5567) ;  /* 0xffffffec00a87947 */ /* 0x000fea000383ffff */
.L_x_5538:
[----:B-1----:R1:W3:Y:S02]  /*f5a0*/  SYNCS.PHASECHK.TRANS64.TRYWAIT P0, [R20+URZ+0x2e860], R3 ;  /* 0x02e86003140075a7 */ /* 0x0022e4000800017f */
[----:B---3--:R-:W-:Y:S05]  /*f5b0*/  @!P0 NANOSLEEP.SYNCS 0x989680 ;  /* 0x009896800000895d */ /* 0x008fea0003900000 */
[----:B------:R-:W3:Y:S02]  /*f5c0*/  @!P0 SYNCS.PHASECHK.TRANS64 P0, [R20+URZ+0x2e860], R3 ;  /* 0x02e86003140085a7 */ /* 0x000ee4000800007f */
[----:B---3--:R-:W-:Y:S05]  /*f5d0*/  @!P0 BRA `(.L_x_5538) ;  /* 0xfffffffc00f08947 */ /* 0x008fea000383ffff */
[----:B------:R-:W-:Y:S05]  /*f5e0*/  BRA `(.L_x_5568) ;  /* 0xffffffec00b07947 */ /* 0x000fea000383ffff */
.L_x_5541:
[----:B-1----:R1:W2:Y:S02]  /*f5f0*/  SYNCS.PHASECHK.TRANS64.TRYWAIT P0, [R9+URZ+0x2e820], R0 ;  /* 0x02e82000090075a7 */ /* 0x0022a4000800017f */
[----:B--2---:R-:W-:Y:S05]  /*f600*/  @!P0 NANOSLEEP.SYNCS 0x989680 ;  /* 0x009896800000895d */ /* 0x004fea0003900000 */
[----:B------:R-:W2:Y:S02]  /*f610*/  @!P0 SYNCS.PHASECHK.TRANS64 P0, [R9+URZ+0x2e820], R0 ;  /* 0x02e82000090085a7 */ /* 0x000ea4000800007f */
[----:B--2---:R-:W-:Y:S05]  /*f620*/  @!P0 BRA `(.L_x_5541) ;  /* 0xfffffffc00f08947 */ /* 0x004fea000383ffff */
[----:B------:R-:W-:Y:S05]  /*f630*/  BRA `(.L_x_5569) ;  /* 0xfffffff400ac7947 */ /* 0x000fea000383ffff */
.L_x_5545:
[----:B-1----:R1:W2:Y:S02]  /*f640*/  SYNCS.PHASECHK.TRANS64.TRYWAIT P1, [R5+URZ], R4 ;  /* 0x00000004050075a7 */ /* 0x0022a4000802017f */
[----:B--2---:R-:W-:Y:S05]  /*f650*/  @!P1 NANOSLEEP.SYNCS 0x989680 ;  /* 0x009896800000995d */ /* 0x004fea0003900000 */
[----:B------:R-:W2:Y:S02]  /*f660*/  @!P1 SYNCS.PHASECHK.TRANS64 P1, [R5+URZ], R4 ;  /* 0x00000004050095a7 */ /* 0x000ea4000802007f */
[----:B--2---:R-:W-:Y:S05]  /*f670*/  @!P1 BRA `(.L_x_5545) ;  /* 0xfffffffc00f09947 */ /* 0x004fea000383ffff */
[----:B------:R-:W-:Y:S05]  /*f680*/  BRA `(.L_x_5570) ;  /* 0xfffffff800087947 */ /* 0x000fea000383ffff */
.L_x_5546:
[----:B--2---:R2:W3:Y:S02]  /*f690*/  SYNCS.PHASECHK.TRANS64.TRYWAIT P1, [R7+URZ], R0 ;  /* 0x00000000070075a7 */ /* 0x0044e4000802017f */
[----:B---3--:R-:W-:Y:S05]  /*f6a0*/  @!P1 NANOSLEEP.SYNCS 0x989680 ;  /* 0x009896800000995d */ /* 0x008fea0003900000 */
[----:B------:R-:W3:Y:S02]  /*f6b0*/  @!P1 SYNCS.PHASECHK.TRANS64 P1, [R7+URZ], R0 ;  /* 0x00000000070095a7 */ /* 0x000ee4000802007f */
[----:B---3--:R-:W-:Y:S05]  /*f6c0*/  @!P1 BRA `(.L_x_5546) ;  /* 0xfffffffc00f09947 */ /* 0x008fea000383ffff */
[----:B------:R-:W-:Y:S05]  /*f6d0*/  BRA `(.L_x_5571) ;  /* 0xfffffff400fc7947 */ /* 0x000fea000383ffff */
.L_x_5548:
[----:B-1----:R1:W3:Y:S02]  /*f6e0*/  SYNCS.PHASECHK.TRANS64.TRYWAIT P1, [R5+URZ+0x2e860], R4 ;  /* 0x02e86004050075a7 */ /* 0x0022e4000802017f */
[----:B---3--:R-:W-:Y:S05]  /*f6f0*/  @!P1 NANOSLEEP.SYNCS 0x989680 ;  /* 0x009896800000995d */ /* 0x008fea0003900000 */
[----:B------:R-:W3:Y:S02]  /*f700*/  @!P1 SYNCS.PHASECHK.TRANS64 P1, [R5+URZ+0x2e860], R4 ;  /* 0x02e86004050095a7 */ /* 0x000ee4000802007f */
[----:B---3--:R-:W-:Y:S05]  /*f710*/  @!P1 BRA `(.L_x_5548) ;  /* 0xfffffffc00f09947 */ /* 0x008fea000383ffff */
[----:B------:R-:W-:Y:S05]  /*f720*/  BRA `(.L_x_5572) ;  /* 0xfffffff800007947 */ /* 0x000fea000383ffff */
.L_x_5550:
[----:B---3--:R3:W4:Y:S02]  /*f730*/  SYNCS.PHASECHK.TRANS64.TRYWAIT P1, [R3+URZ+0x2e860], R0 ;  /* 0x02e86000030075a7 */ /* 0x008724000802017f */
[----:B----4-:R-:W-:Y:S05]  /*f740*/  @!P1 NANOSLEEP.SYNCS 0x989680 ;  /* 0x009896800000995d */ /* 0x010fea0003900000 */
[----:B------:R-:W4:Y:S02]  /*f750*/  @!P1 SYNCS.PHASECHK.TRANS64 P1, [R3+URZ+0x2e860], R0 ;  /* 0x02e86000030095a7 */ /* 0x000f24000802007f */
[----:B----4-:R-:W-:Y:S05]  /*f760*/  @!P1 BRA `(.L_x_5550) ;  /* 0xfffffffc00f09947 */ /* 0x010fea000383ffff */
[----:B------:R-:W-:Y:S05]  /*f770*/  BRA `(.L_x_5573) ;  /* 0xfffffff800007947 */ /* 0x000fea000383ffff */
.L_x_5552:
[----:B----4-:R4:W1:Y:S02]  /*f780*/  SYNCS.PHASECHK.TRANS64.TRYWAIT P0, [R5+URZ+0x2e880], R4 ;  /* 0x02e88004050075a7 */ /* 0x010864000800017f */
[----:B-1----:R-:W-:Y:S05]  /*f790*/  @!P0 NANOSLEEP.SYNCS 0x989680 ;  /* 0x009896800000895d */ /* 0x002fea0003900000 */
[----:B------:R-:W1:Y:S02]  /*f7a0*/  @!P0 SYNCS.PHASECHK.TRANS64 P0, [R5+URZ+0x2e880], R4 ;  /* 0x02e88004050085a7 */ /* 0x000e64000800007f */
[----:B-1----:R-:W-:Y:S05]  /*f7b0*/  @!P0 BRA `(.L_x_5552) ;  /* 0xfffffffc00f08947 */ /* 0x002fea000383ffff */
[----:B------:R-:W-:Y:S05]  /*f7c0*/  BRA `(.L_x_5553) ;  /* 0xfffffff400fc7947 */ /* 0x000fea000383ffff */
.L_x_5574:
        /* <DEDUP_REMOVED lines=11> */
.L_x_12353:


//--------------------- .text._ZN7cutlass13device_kernelIN5flash11enable_sm90INS1_16FlashAttnFwdSm90INS1_25CollectiveMainloopFwdSm90ILi2EN4cute5tupleIJNS5_1CILi1EEES8_S8_EEENS6_IJNS7_ILi128EEENS7_ILi224EEESA_EEELi128ENS_12float_e4m3_tEfNS_4arch4Sm90ELb0ELb0ELb1ELb1ELb0ELb0ELb0ELb1ELb1ELb0ELb0ELb0EEENS1_21CollectiveEpilogueFwdINS6_IJSA_SA_SB_EEES9_NS_10bfloat16_tESF_Li256ELb1ELb0ELb0ELb1EEENS1_36VarlenDynamicPersistentTileSchedulerILi128ELi224ELi256ELi128ELb0ELb0ELb1ELb0ELb1ELb1EEEEEEEEEvNT_6ParamsE --------------------------
	.section	.text._ZN7cutlass13device_kernelIN5flash11enable_sm90INS1_16FlashAttnFwdSm90INS1_25CollectiveMainloopFwdSm90ILi2EN4cute5tupleIJNS5_1CILi1EEES8_S8_EEENS6_IJNS7_ILi128EEENS7_ILi224EEESA_EEELi128ENS_12float_e4m3_tEfNS_4arch4Sm90ELb0ELb0ELb1ELb1ELb0ELb0ELb0ELb1ELb1ELb0ELb0ELb0EEENS1_21CollectiveEpilogueFwdINS6_IJSA_SA_SB_EEES9_NS_10bfloat16_tESF_Li256ELb1ELb0ELb0ELb1EEENS1_36VarlenDynamicPersistentTileSchedulerILi128ELi224ELi256ELi128ELb0ELb0ELb1ELb0ELb1ELb1EEEEEEEEEvNT_6ParamsE,"ax",@progbits
	.align	128
.text._ZN7cutlass13device_kernelIN5flash11enable_sm90INS1_16FlashAttnFwdSm90INS1_25CollectiveMainloopFwdSm90ILi2EN4cute5tupleIJNS5_1CILi1EEES8_S8_EEENS6_IJNS7_ILi128EEENS7_ILi224EEESA_EEELi128ENS_12float_e4m3_tEfNS_4arch4Sm90ELb0ELb0ELb1ELb1ELb0ELb0ELb0ELb1ELb1ELb0ELb0ELb0EEENS1_21CollectiveEpilogueFwdINS6_IJSA_SA_SB_EEES9_NS_10bfloat16_tESF_Li256ELb1ELb0ELb0ELb1EEENS1_36VarlenDynamicPersistentTileSchedulerILi128ELi224ELi256ELi128ELb0ELb0ELb1ELb0ELb1ELb1EEEEEEEEEvNT_6ParamsE:
        .type           _ZN7cutlass13device_kernelIN5flash11enable_sm90INS1_16FlashAttnFwdSm90INS1_25CollectiveMainloopFwdSm90ILi2EN4cute5tupleIJNS5_1CILi1EEES8_S8_EEENS6_IJNS7_ILi128EEENS7_ILi224EEESA_EEELi128ENS_12float_e4m3_tEfNS_4arch4Sm90ELb0ELb0ELb1ELb1ELb0ELb0ELb0ELb1ELb1ELb0ELb0ELb0EEENS1_21CollectiveEpilogueFwdINS6_IJSA_SA_SB_EEES9_NS_10bfloat16_tESF_Li256ELb1ELb0ELb0ELb1EEENS1_36VarlenDynamicPersistentTileSchedulerILi128ELi224ELi256ELi128ELb0ELb0ELb1ELb0ELb1ELb1EEEEEEEEEvNT_6ParamsE,@function
        .size           _ZN7cutlass13device_kernelIN5flash11enable_sm90INS1_16FlashAttnFwdSm90INS1_25CollectiveMainloopFwdSm90ILi2EN4cute5tupleIJNS5_1CILi1EEES8_S8_EEENS6_IJNS7_ILi128EEENS7_ILi224EEESA_EEELi128ENS_12float_e4m3_tEfNS_4arch4Sm90ELb0ELb0ELb1ELb1ELb0ELb0ELb0ELb1ELb1ELb0ELb0ELb0EEENS1_21CollectiveEpilogueFwdINS6_IJSA_SA_SB_EEES9_NS_10bfloat16_tESF_Li256ELb1ELb0ELb0ELb1EEENS1_36VarlenDynamicPersistentTileSchedulerILi128ELi224ELi256ELi128ELb0ELb0ELb1ELb0ELb1ELb1EEEEEEEEEvNT_6ParamsE,(.L_x_12354 - _ZN7cutlass13device_kernelIN5flash11enable_sm90INS1_16FlashAttnFwdSm90INS1_25CollectiveMainloopFwdSm90ILi2EN4cute5tupleIJNS5_1CILi1EEES8_S8_EEENS6_IJNS7_ILi128EEENS7_ILi224EEESA_EEELi128ENS_12float_e4m3_tEfNS_4arch4Sm90ELb0ELb0ELb1ELb1ELb0ELb0ELb0ELb1ELb1ELb0ELb0ELb0EEENS1_21CollectiveEpilogueFwdINS6_IJSA_SA_SB_EEES9_NS_10bfloat16_tESF_Li256ELb1ELb0ELb0ELb1EEENS1_36VarlenDynamicPersistentTileSchedulerILi128ELi224ELi256ELi128ELb0ELb0ELb1ELb0ELb1ELb1EEEEEEEEEvNT_6ParamsE)
        .other          _ZN7cutlass13device_kernelIN5flash11enable_sm90INS1_16FlashAttnFwdSm90INS1_25CollectiveMainloopFwdSm90ILi2EN4cute5tupleIJNS5_1CILi1EEES8_S8_EEENS6_IJNS7_ILi128EEENS7_ILi224EEESA_EEELi128ENS_12float_e4m3_tEfNS_4arch4Sm90ELb0ELb0ELb1ELb1ELb0ELb0ELb0ELb1ELb1ELb0ELb0ELb0EEENS1_21CollectiveEpilogueFwdINS6_IJSA_SA_SB_EEES9_NS_10bfloat16_tESF_Li256ELb1ELb0ELb0ELb1EEENS1_36VarlenDynamicPersistentTileSchedulerILi128ELi224ELi256ELi128ELb0ELb0ELb1ELb0ELb1ELb1EEEEEEEEEvNT_6ParamsE,@"STO_CUDA_ENTRY STV_DEFAULT"
_ZN7cutlass13device_kernelIN5flash11enable_sm90INS1_16FlashAttnFwdSm90INS1_25CollectiveMainloopFwdSm90ILi2EN4cute5tupleIJNS5_1CILi1EEES8_S8_EEENS6_IJNS7_ILi128EEENS7_ILi224EEESA_EEELi128ENS_12float_e4m3_tEfNS_4arch4Sm90ELb0ELb0ELb1ELb1ELb0ELb0ELb0ELb1ELb1ELb0ELb0ELb0EEENS1_21CollectiveEpilogueFwdINS6_IJSA_SA_SB_EEES9_NS_10bfloat16_tESF_Li256ELb1ELb0ELb0ELb1EEENS1_36VarlenDynamicPersistentTileSchedulerILi128ELi224ELi256ELi128ELb0ELb0ELb1ELb0ELb1ELb1EEEEEEEEEvNT_6ParamsE:
        /* <DEDUP_REMOVED lines=21> */
.L_x_5576:
[----:B------:R-:W-:Y:S05]  /*0150*/  BSYNC B0 ;  /* 0x0000000000007941 */ /* 0x000fea0003800000 */
.L_x_5575:
        /* <DEDUP_REMOVED lines=41> */
.L_x_5577:
        /* <DEDUP_REMOVED lines=22> */
.L_x_5578:
        /* <DEDUP_REMOVED lines=18> */
.L_x_5579:
        /* <DEDUP_REMOVED lines=22> */
.L_x_5580:
        /* <DEDUP_REMOVED lines=22> */
.L_x_5581:
[----:B------:R-:W-:Y:S01]  /*0930*/  PLOP3.LUT P0, PT, PT, PT, UP0, 0x80, 0x0 ;  /* 0x000000000000781c */ /* 0x000fe20003f0f008 */
[----:B------:R-:W-:Y:S01]  /*0940*/  UMOV UR40, 0x1 ;  /* 0x0000000100287882 */ /* 0x000fe20000000000 */
[----:B------:R-:W-:Y:S01]  /*0950*/  NOP ;  /* 0x0000000000007918 */ /* 0x000fe20000000000 */
[----:B------:R-:W-:Y:S01]  /*0960*/  USEL UR40, UR40, 0x2, !UP0 ;  /* 0x0000000228287887 */ /* 0x000fe2000c000000 */
[----:B------:R-:W-:Y:S01]  /*0970*/  ULDC.64 UR50, c[0x0][0x208] ;  /* 0x0000820000327ab9 */ /* 0x000fe20000000a00 */
[----:B012-4-:R-:W-:Y:S08]  /*0980*/  BAR.SYNC.DEFER_BLOCKING 0x0 ;  /* 0x0000000000007b1d */ /* 0x017ff00000010000 */
[----:B------:R-:W-:Y:S05]  /*0990*/  @!P0 BRA `(.L_x_5582) ;  /* 0x000000d000988947 */ /* 0x000fea0003800000 */
.L_x_5583:
        /* <DEDUP_REMOVED lines=64> */
.L_x_5627:
[----:B0-----:R-:W0:Y:S01]  /*0da0*/  LDC.64 R2, c[0x0][0xc60] ;  /* 0x00031800ff027b82 */ /* 0x001e220000000a00 */
        /* <DEDUP_REMOVED lines=16> */
[----:B------:R-:W-:Y:S01]  /*0eb0*/  MOV R2, UR4 ;  /* 0x0000000400027c02 */ /* 0x000fe20008000f00 */
        /* <DEDUP_REMOVED lines=13> */
[----:B------:R-:W-:Y:S01]  /*0f90*/  ULDC UR5, c[0x0][0x2e0] ;  /* 0x0000b80000057ab9 */ /* 0x000fe20000000800 */
[----:B------:R-:W-:Y:S01]  /*0fa0*/  USEL UR4, UR4, 0x1, UP0 ;  /* 0x0000000104047887 */ /* 0x000fe20008000000 */
[----:B------:R-:W-:Y:S01]  /*0fb0*/  IMAD.MOV.U32 R87, RZ, RZ, RZ ;  /* 0x000000ffff577224 */ /* 0x000fe200078e00ff */
[----:B------:R-:W-:-:S02]  /*0fc0*/  CS2R R6, SRZ ;  /* 0x0000000000067805 */ /* 0x000fc4000001ff00 */
[----:B-1----:R-:W-:Y:S01]  /*0fd0*/  CS2R R8, SRZ ;  /* 0x0000000000087805 */ /* 0x002fe2000001ff00 */
[----:B------:R-:W-:Y:S01]  /*0fe0*/  UIMAD UR4, UR4, UR5, URZ ;  /* 0x00000005040472a4 */ /* 0x000fe2000f8e023f */
[----:B------:R-:W-:Y:S02]  /*0ff0*/  CS2R R10, SRZ ;  /* 0x00000000000a7805 */ /* 0x000fe4000001ff00 */
        /* <DEDUP_REMOVED lines=24> */
[----:B--2---:R-:W-:Y:S01]  /*1180*/  @P0 R2UR UR45, R2 ;  /* 0x00000000022d02ca */ /* 0x004fe200000e0000 */
[----:B------:R-:W-:Y:S01]  /*1190*/  IMAD.MOV.U32 R2, RZ, RZ, RZ ;  /* 0x000000ffff027224 */ /* 0x000fe200078e00ff */
        /* <DEDUP_REMOVED lines=16> */
.L_x_5584:
[----:B------:R-:W-:Y:S01]  /*12a0*/  UIADD3 UR45, -UR45, UR4, URZ ;  /* 0x000000042d2d7290 */ /* 0x000fe2000fffe13f */
[----:B------:R-:W-:Y:S01]  /*12b0*/  CS2R R94, SRZ ;  /* 0x00000000005e7805 */ /* 0x000fe2000001ff00 */
[----:B------:R-:W-:Y:S01]  /*12c0*/  @UP0 ULDC UR7, c[0x0][0x42c] ;  /* 0x00010b0000070ab9 */ /* 0x000fe20000000800 */
[----:B------:R-:W-:Y:S01]  /*12d0*/  UMOV UR4, URZ ;  /* 0x0000003f00047c82 */ /* 0x000fe20008000000 */
[----:B------:R-:W-:Y:S01]  /*12e0*/  UISETP.GE.AND UP1, UPT, UR45, 0x1, UPT ;  /* 0x000000012d00788c */ /* 0x000fe2000bf26270 */
[----:B------:R-:W-:Y:S01]  /*12f0*/  CS2R R68, SRZ ;  /* 0x0000000000447805 */ /* 0x000fe2000001ff00 */
[----:B------:R-:W-:Y:S01]  /*1300*/  UIADD3 UR5, UR45, 0xdf, URZ ;  /* 0x000000df2d057890 */ /* 0x000fe2000fffe03f */
[----:B------:R-:W-:Y:S01]  /*1310*/  CS2R R96, SRZ ;  /* 0x0000000000607805 */ /* 0x000fe2000001ff00 */
[----:B------:R-:W-:Y:S01]  /*1320*/  UMOV UR39, UR6 ;  /* 0x0000000600277c82 */ /* 0x000fe20008000000 */
[----:B------:R-:W-:Y:S02]  /*1330*/  CS2R R72, SRZ ;  /* 0x0000000000487805 */ /* 0x000fe4000001ff00 */
[----:B------:R-:W-:Y:S01]  /*1340*/  PLOP3.LUT P1, PT, PT, PT, UP1, 0x80, 0x0 ;  /* 0x000000000000781c */ /* 0x000fe20003f2f018 */
[----:B------:R-:W-:Y:S01]  /*1350*/  UIMAD.WIDE UR8, UR5, -0x6db6db6d, UR4 ;  /* 0x92492493050878a5 */ /* 0x000fe2000f8e0204 */
[----:B------:R-:W-:Y:S01]  /*1360*/  CS2R R98, SRZ ;  /* 0x0000000000627805 */ /* 0x000fe2000001ff00 */
[----:B------:R-:W-:Y:S01]  /*1370*/  UIMAD.WIDE.U32 UR4, UR6, UR7, URZ ;  /* 0x00000007060472a5 */ /* 0x000fe2000f8e003f */
[----:B------:R-:W-:Y:S01]  /*1380*/  CS2R R76, SRZ ;  /* 0x00000000004c7805 */ /* 0x000fe2000001ff00 */
[----:B------:R-:W-:Y:S01]  /*1390*/  USHF.R.U32.HI UR49, URZ, 0x1f, UR9 ;  /* 0x0000001f3f317899 */ /* 0x000fe20008011609 */
[----:B------:R-:W-:Y:S01]  /*13a0*/  CS2R R100, SRZ ;  /* 0x0000000000647805 */ /* 0x000fe2000001ff00 */
[----:B------:R-:W-:-:S02]  /*13b0*/  @UP0 ULDC UR7, c[0x0][0x430] ;  /* 0x00010c0000070ab9 */ /* 0x000fc40000000800 */
[----:B------:R-:W-:Y:S02]  /*13c0*/  @UP0 USHF.R.U32.HI UR38, URZ, UR7, UR5 ;  /* 0x000000073f260299 */ /* 0x000fe40008011605 */
[----:B------:R-:W-:Y:S02]  /*13d0*/  ULEA.HI.SX32 UR49, UR9, UR49, 0x19 ;  /* 0x0000003109317291 */ /* 0x000fe4000f8fca3f */
[----:B------:R-:W-:Y:S10]  /*13e0*/  @!P1 BRA `(.L_x_5585) ;  /* 0x000000a000989947 */ /* 0x000ff40003800000 */
        /* <DEDUP_REMOVED lines=31> */
.L_x_5586:
        /* <DEDUP_REMOVED lines=58> */
.L_x_5712:
[----:B------:R-:W-:Y:S05]  /*1980*/  @!P0 BRA `(.L_x_5588) ;  /* 0x0000000000048947 */ /* 0x000fea0003800000 */
[----:B------:R-:W-:Y:S01]  /*1990*/  BPT.TRAP 0x1 ;  /* 0x000000040000795c */ /* 0x000fe20000300000 */
.L_x_5588:
[----:B------:R-:W-:Y:S02]  /*19a0*/  IMAD.U32 R6, RZ, RZ, UR42 ;  /* 0x0000002aff067e24 */ /* 0x000fe4000f8e00ff */
[----:B------:R-:W-:-:S03]  /*19b0*/  IMAD.U32 R5, RZ, RZ, UR46 ;  /* 0x0000002eff057e24 */ /* 0x000fc6000f8e00ff */
[----:B------:R-:W-:Y:S01]  /*19c0*/  SHF.L.U32 R6, R6, 0x1f, RZ ;  /* 0x0000001f06067819 */ /* 0x000fe200000006ff */
[----:B------:R-:W-:-:S04]  /*19d0*/  IMAD R5, R5, 0x8, R2 ;  /* 0x0000000805057824 */ /* 0x000fc800078e0202 */
[----:B------:R1:W2:Y:S01]  /*19e0*/  SYNCS.PHASECHK.TRANS64.TRYWAIT P1, [R5+URZ+0x2e830], R6 ;  /* 0x02e83006050075a7 */ /* 0x0002a2000802017f */
[----:B------:R-:W-:Y:S05]  /*19f0*/  @!P0 BRA `(.L_x_5589) ;  /* 0x0000000000048947 */ /* 0x000fea0003800000 */
[----:B------:R-:W-:Y:S01]  /*1a00*/  BPT.TRAP 0x1 ;  /* 0x000000040000795c */ /* 0x000fe20000300000 */
.L_x_5589:
[----:B------:R-:W3:Y:S01]  /*1a10*/  S2R R7, SR_TID.X ;  /* 0x0000000000077919 */ /* 0x000ee20000002100 */
[----:B------:R-:W-:-:S04]  /*1a20*/  IADD3 R4, R2, 0x20400, RZ ;  /* 0x0002040002047810 */ /* 0x000fc80007ffe0ff */
[----:B------:R-:W-:-:S04]  /*1a30*/  SHF.R.U32.HI R4, RZ, 0x4, R4 ;  /* 0x00000004ff047819 */ /* 0x000fc80000011604 */
[----:B------:R-:W-:Y:S02]  /*1a40*/  LOP3.LUT R4, R4, 0x3fff, RZ, 0xc0, !PT ;  /* 0x00003fff04047812 */ /* 0x000fe400078ec0ff */
[----:B---3--:R-:W-:Y:S01]  /*1a50*/  LOP3.LUT P2, RZ, R7, 0x7f, RZ, 0xc0, !PT ;  /* 0x0000007f07ff7812 */ /* 0x008fe2000784c0ff */
[----:B--2---:R-:W-:-:S12]  /*1a60*/  @P1 BRA `(.L_x_5590) ;  /* 0x0000000000081947 */ /* 0x004fd80003800000 */
[----:B------:R-:W2:Y:S02]  /*1a70*/  SYNCS.PHASECHK.TRANS64.TRYWAIT P1, [R5+URZ+0x2e830], R6 ;  /* 0x02e83006050075a7 */ /* 0x000ea4000802017f */
[----:B--2---:R-:W-:Y:S05]  /*1a80*/  @!P1 BRA `(.L_x_5591) ;  /* 0x0000010c001c9947 */ /* 0x004fea0003800000 */
.L_x_5590:
[----:B------:R-:W-:Y:S05]  /*1a90*/  WARPSYNC.ALL ;  /* 0x0000000000007948 */ /* 0x000fea0003800000 */
[----:B------:R-:W-:Y:S01]  /*1aa0*/  IMAD.MOV.U32 R87, RZ, RZ, RZ ;  /* 0x000000ffff577224 */ /* 0x000fe200078e00ff */
[----:B------:R-:W-:-:S04]  /*1ab0*/  LOP3.LUT R4, R4, 0x10000, RZ, 0xfc, !PT ;  /* 0x0001000004047812 */ /* 0x000fc800078efcff */
[----:B------:R-:W-:Y:S01]  /*1ac0*/  R2UR UR20, R4 ;  /* 0x00000000041472ca */ /* 0x000fe200000e0000 */
[----:B------:R-:W-:Y:S01]  /*1ad0*/  ULOP3.LUT UR12, UR47, 0x10000, URZ, 0xfc, !UPT ;  /* 0x000100002f0c7892 */ /* 0x000fe2000f8efc3f */
[----:B------:R-:W-:Y:S01]  /*1ae0*/  WARPGROUP.ARRIVE ;  /* 0x00000000000079c5 */ /* 0x000fe20000000000 */
[----:B------:R-:W-:Y:S01]  /*1af0*/  UMOV UR17, 0x40000040 ;  /* 0x4000004000117882 */ /* 0x000fe20000000000 */
[----:B------:R-:W-:Y:S01]  /*1b00*/  UMOV UR19, 0x40000040 ;  /* 0x4000004000137882 */ /* 0x000fe20000000000 */
[----:B------:R-:W-:Y:S01]  /*1b10*/  UIADD3 UR7, UR12, 0x2, URZ ;  /* 0x000000020c077890 */ /* 0x000fe2000fffe03f */
[----:B-12---:R-:W-:Y:S01]  /*1b20*/  VIADD R6, R229, UR45 ;  /* 0x0000002de5067c36 */ /* 0x006fe20008000000 */
[----:B------:R-:W-:Y:S01]  /*1b30*/  UIADD3 UR11, UR12, 0x4, URZ ;  /* 0x000000040c0b7890 */ /* 0x000fe2000fffe03f */
[----:B------:R-:W1:Y:S01]  /*1b40*/  S2R R152, SR_TID.X ;  /* 0x0000000000987919 */ /* 0x000e620000002100 */
[----:B------:R-:W-:Y:S01]  /*1b50*/  UMOV UR16, UR12 ;  /* 0x0000000c00107c82 */ /* 0x000fe20008000000 */
[----:B------:R-:W-:Y:S01]  /*1b60*/  UIADD3 UR14, UR12, 0x6, URZ ;  /* 0x000000060c0e7890 */ /* 0x000fe2000fffe03f */
[----:B------:R-:W-:-:S02]  /*1b70*/  UMOV UR13, 0x40000040 ;  /* 0x40000040000d7882 */ /* 0x000fc40000000000 */
[----:B------:R-:W-:Y:S01]  /*1b80*/  UIMAD UR20, UR46, 0x700, UR20 ;  /* 0x000007002e1478a4 */ /* 0x000fe2000f8e0214 */
[----:B------:R-:W-:Y:S01]  /*1b90*/  UMOV UR15, 0x40000040 ;  /* 0x40000040000f7882 */ /* 0x000fe20000000000 */
[----:B------:R-:W-:Y:S02]  /*1ba0*/  UISETP.GE.AND UP0, UPT, UR45, 0xe1, UPT ;  /* 0x000000e12d00788c */ /* 0x000fe4000bf06270 */
[----:B------:R-:W-:-:S03]  /*1bb0*/  UIADD3 UR4, UR20, 0x200, URZ ;  /* 0x0000020014047890 */ /* 0x000fc6000fffe03f */
        /* <DEDUP_REMOVED lines=43> */
[----:B------:R-:W-:Y:S01]  /*1e70*/  QGMMA.64x32x32.F32.E4M3.E4M3 R24, gdesc[UR16], RZ, !UPT, gsb0 ;  /* 0x00600000101879f3 */ /* 0x000fe2000c0008ff */
        /* <DEDUP_REMOVED lines=90> */
[C---:B0-----:R-:W-:Y:S01]  /*2420*/  FMUL.FTZ R11, R0.reuse, R141 ;  /* 0x0000008d000b7220 */ /* 0x041fe20000410000 */
        /* <DEDUP_REMOVED lines=16> */
[----:B------:R-:W-:-:S03]  /*2530*/  FMUL.FTZ R78, R0, R150 ;  /* 0x00000096004e7220 */ /* 0x000fc60000410000 */
[----:B------:R-:W3:Y:S08]  /*2540*/  MUFU.TANH R10, R10 ;  /* 0x0000000a000a7308 */ /* 0x000ef00000002400 */
[----:B------:R-:W4:Y:S08]  /*2550*/  MUFU.TANH R11, R11 ;  /* 0x0000000b000b7308 */ /* 0x000f300000002400 */
[----:B------:R-:W5:Y:S08]  /*2560*/  MUFU.TANH R7, R7 ;  /* 0x0000000700077308 */ /* 0x000f700000002400 */
        /* <DEDUP_REMOVED lines=95> */
[----:B------:R-:W-:Y:S01]  /*2b60*/  QGMMA.64x32x32.F32.E4M3.E4M3 R40, gdesc[UR12], R40, gsb0 ;  /* 0x006000000c2879f3 */ /* 0x000fe20008000828 */
[----:B------:R-:W-:Y:S02]  /*2b70*/  IMAD R6, R57, -0xe0, R6 ;  /* 0xffffff2039067824 */ /* 0x000fe400078e0206 */
[C---:B------:R-:W-:Y:S01]  /*2b80*/  FMUL.FTZ R65, R0.reuse, R66 ;  /* 0x0000004200417220 */ /* 0x040fe20000410000 */
[C---:B------:R-:W-:Y:S01]  /*2b90*/  FMUL.FTZ R66, R0.reuse, R67 ;  /* 0x0000004300427220 */ /* 0x040fe20000410000 */
[C---:B------:R-:W-:Y:S01]  /*2ba0*/  FMUL.FTZ R67, R0.reuse, R68 ;  /* 0x0000004400437220 */ /* 0x040fe20000410000 */
[----:B------:R-:W-:Y:S01]  /*2bb0*/  FMUL.FTZ R68, R0, R69 ;  /* 0x0000004500447220 */ /* 0x000fe20000410000 */
[----:B------:R-:W-:Y:S01]  /*2bc0*/  ISETP.GT.AND P5, PT, R6, RZ, PT ;  /* 0x000000ff0600720c */ /* 0x000fe20003fa4270 */
[----:B------:R-:W-:Y:S01]  /*2bd0*/  FMUL.FTZ R134, R0, R70 ;  /* 0x0000004600867220 */ /* 0x000fe20000410000 */
[----:B------:R-:W-:Y:S01]  /*2be0*/  ISETP.GT.AND P1, PT, R6, 0x1, PT ;  /* 0x000000010600780c */ /* 0x000fe20003f24270 */
[----:B------:R-:W-:Y:S01]  /*2bf0*/  FMUL.FTZ R132, R0, R58 ;  /* 0x0000003a00847220 */ /* 0x000fe20000410000 */
[----:B------:R-:W-:Y:S01]  /*2c00*/  ISETP.GT.AND P2, PT, R6, 0x8, PT ;  /* 0x000000080600780c */ /* 0x000fe20003f44270 */
[----:B------:R-:W-:Y:S01]  /*2c10*/  FMUL.FTZ R135, R0, R71 ;  /* 0x0000004700877220 */ /* 0x000fe20000410000 */
[----:B0-----:R-:W-:Y:S01]  /*2c20*/  FSEL R69, R8, -INF , P5 ;  /* 0xff80000008457808 */ /* 0x001fe20002800000 */
[C---:B------:R-:W-:Y:S01]  /*2c30*/  FMUL.FTZ R131, R0.reuse, R59 ;  /* 0x0000003b00837220 */ /* 0x040fe20000410000 */
[----:B--2---:R-:W-:Y:S01]  /*2c40*/  FSEL R70, R9, -INF , P1 ;  /* 0xff80000009467808 */ /* 0x004fe20000800000 */
[----:B------:R-:W-:Y:S01]  /*2c50*/  FMUL.FTZ R129, R0, R60 ;  /* 0x0000003c00817220 */ /* 0x000fe20000410000 */
[----:B------:R-:W-:Y:S01]  /*2c60*/  ISETP.GT.AND P3, PT, R6, 0x9, PT ;  /* 0x000000090600780c */ /* 0x000fe20003f64270 */
[----:B------:R-:W-:Y:S01]  /*2c70*/  FMUL.FTZ R130, R0, R61 ;  /* 0x0000003d00827220 */ /* 0x000fe20000410000 */
[----:B---3--:R-:W-:Y:S01]  /*2c80*/  FSEL R71, R10, -INF , P2 ;  /* 0xff8000000a477808 */ /* 0x008fe20001000000 */
[----:B------:R-:W0:Y:S01]  /*2c90*/  MUFU.TANH R122, R122 ;  /* 0x0000007a007a7308 */ /* 0x000e220000002400 */
[----:B------:R-:W-:Y:S01]  /*2ca0*/  ISETP.GT.AND P4, PT, R6, 0x10, PT ;  /* 0x000000100600780c */ /* 0x000fe20003f84270 */
[----:B------:R-:W-:Y:S01]  /*2cb0*/  FMUL.FTZ R100, R0, R56 ;  /* 0x0000003800647220 */ /* 0x000fe20000410000 */
[----:B----4-:R-:W-:Y:S01]  /*2cc0*/  FSEL R103, R11, -INF , P3 ;  /* 0xff8000000b677808 */ /* 0x010fe20001800000 */
[----:B------:R-:W-:Y:S01]  /*2cd0*/  UIADD3 UR14, UR20, 0x606, URZ ;  /* 0x00000606140e7890 */ /* 0x000fe2000fffe03f */
[----:B-----5:R-:W-:Y:S01]  /*2ce0*/  FSEL R7, R7, -INF , P5 ;  /* 0xff80000007077808 */ /* 0x020fe20002800000 */
[----:B------:R-:W-:Y:S01]  /*2cf0*/  UMOV UR15, 0x40000040 ;  /* 0x40000040000f7882 */ /* 0x000fe20000000000 */
[----:B------:R-:W-:Y:S01]  /*2d00*/  ISETP.GT.AND P5, PT, R6, 0x11, PT ;  /* 0x000000110600780c */ /* 0x000fe20003fa4270 */
[----:B------:R-:W2:Y:S01]  /*2d10*/  MUFU.TANH R104, R104 ;  /* 0x0000006800687308 */ /* 0x000ea20000002400 */
[----:B-1----:R-:W-:Y:S01]  /*2d20*/  FSEL R11, R74, -INF , P4 ;  /* 0xff8000004a0b7808 */ /* 0x002fe20002000000 */
[----:B------:R-:W-:Y:S01]  /*2d30*/  FMUL.FTZ R62, R0, R62 ;  /* 0x0000003e003e7220 */ /* 0x000fe20000410000 */
[----:B------:R-:W-:-:S02]  /*2d40*/  FSEL R74, R14, -INF , P4 ;  /* 0xff8000000e4a7808 */ /* 0x000fc40002000000 */
[----:B------:R-:W-:Y:S02]  /*2d50*/  FSEL R8, R12, -INF , P1 ;  /* 0xff8000000c087808 */ /* 0x000fe40000800000 */
[----:B------:R-:W-:Y:S01]  /*2d60*/  FSEL R12, R73, -INF , P5 ;  /* 0xff800000490c7808 */ /* 0x000fe20002800000 */
[----:B------:R-:W1:Y:S01]  /*2d70*/  MUFU.TANH R125, R125 ;  /* 0x0000007d007d7308 */ /* 0x000e620000002400 */
[----:B------:R-:W-:Y:S02]  /*2d80*/  ISETP.GT.AND P1, PT, R6, 0x18, PT ;  /* 0x000000180600780c */ /* 0x000fe40003f24270 */
[----:B------:R-:W-:Y:S02]  /*2d90*/  FSEL R73, R13, -INF , P5 ;  /* 0xff8000000d497808 */ /* 0x000fe40002800000 */
[----:B------:R-:W-:Y:S02]  /*2da0*/  FSEL R9, R20, -INF , P2 ;  /* 0xff80000014097808 */ /* 0x000fe40001000000 */
[----:B------:R-:W-:Y:S01]  /*2db0*/  ISETP.GT.AND P2, PT, R6, 0x19, PT ;  /* 0x000000190600780c */ /* 0x000fe20003f44270 */
[----:B------:R-:W3:Y:S01]  /*2dc0*/  MUFU.TANH R106, R106 ;  /* 0x0000006a006a7308 */ /* 0x000ee20000002400 */
[----:B------:R-:W-:-:S02]  /*2dd0*/  FSEL R72, R72, -INF , P1 ;  /* 0xff80000048487808 */ /* 0x000fc40000800000 */
[----:B------:R-:W-:Y:S02]  /*2de0*/  FSEL R10, R15, -INF , P3 ;  /* 0xff8000000f0a7808 */ /* 0x000fe40001800000 */
[----:B------:R-:W-:Y:S02]  /*2df0*/  FSEL R14, R77, -INF , P2 ;  /* 0xff8000004d0e7808 */ /* 0x000fe40001000000 */
[C---:B------:R-:W-:Y:S01]  /*2e00*/  ISETP.GT.AND P3, PT, R6.reuse, 0x20, PT ;  /* 0x000000200600780c */ /* 0x040fe20003f64270 */
[----:B------:R-:W4:Y:S01]  /*2e10*/  MUFU.TANH R126, R126 ;  /* 0x0000007e007e7308 */ /* 0x000f220000002400 */
[----:B------:R-:W-:Y:S02]  /*2e20*/  FSEL R77, R21, -INF , P2 ;  /* 0xff800000154d7808 */ /* 0x000fe40001000000 */
[----:B------:R-:W-:Y:S02]  /*2e30*/  ISETP.GT.AND P4, PT, R6, 0x21, PT ;  /* 0x000000210600780c */ /* 0x000fe40003f84270 */
[----:B------:R-:W-:-:S02]  /*2e40*/  FSEL R75, R75, -INF , P3 ;  /* 0xff8000004b4b7808 */ /* 0x000fc40001800000 */
[----:B------:R-:W-:Y:S01]  /*2e50*/  ISETP.GT.AND P5, PT, R6, 0x28, PT ;  /* 0x000000280600780c */ /* 0x000fe20003fa4270 */
[----:B------:R-:W5:Y:S01]  /*2e60*/  MUFU.TANH R105, R105 ;  /* 0x0000006900697308 */ /* 0x000f620000002400 */
[----:B------:R-:W-:Y:S02]  /*2e70*/  WARPGROUP.DEPBAR.LE gsb0, 0x0 ;  /* 0x00008000000079c5 */ /* 0x000fe40000010000 */
[C---:B------:R-:W-:Y:S01]  /*2e80*/  FMUL.FTZ R58, R0.reuse, R44 ;  /* 0x0000002c003a7220 */ /* 0x040fe20000410000 */
[----:B------:R-:W-:Y:S01]  /*2e90*/  FMNMX.FTZ R44, R69, R70, !PT ;  /* 0x00000046452c7209 */ /* 0x000fe20007810000 */
[C---:B------:R-:W-:Y:S01]  /*2ea0*/  FMUL.FTZ R59, R0.reuse, R45 ;  /* 0x0000002d003b7220 */ /* 0x040fe20000410000 */
[C---:B------:R-:W-:Y:S01]  /*2eb0*/  FMUL.FTZ R60, R0.reuse, R46 ;  /* 0x0000002e003c7220 */ /* 0x040fe20000410000 */
[C---:B------:R-:W-:Y:S01]  /*2ec0*/  FMUL.FTZ R61, R0.reuse, R47 ;  /* 0x0000002f003d7220 */ /* 0x040fe20000410000 */
[----:B------:R-:W-:Y:S01]  /*2ed0*/  FMNMX.FTZ R44, R71, R44, !PT ;  /* 0x0000002c472c7209 */ /* 0x000fe20007810000 */
[C---:B------:R-:W-:Y:S01]  /*2ee0*/  FMUL.FTZ R139, R0.reuse, R48 ;  /* 0x00000030008b7220 */ /* 0x040fe20000410000 */
[----:B------:R-:W-:Y:S01]  /*2ef0*/  FMUL.FTZ R140, R0, R49 ;  /* 0x00000031008c7220 */ /* 0x000fe20000410000 */
[----:B------:R-:W-:Y:S01]  /*2f00*/  FSEL R76, R76, -INF , P4 ;  /* 0xff8000004c4c7808 */ /* 0x000fe20002000000 */
[C---:B------:R-:W-:Y:S01]  /*2f10*/  FMUL.FTZ R142, R0.reuse, R51 ;  /* 0x00000033008e7220 */ /* 0x040fe20000410000 */
[----:B------:R-:W-:Y:S01]  /*2f20*/  FMNMX.FTZ R45, R103, R44, !PT ;  /* 0x0000002c672d7209 */ /* 0x000fe20007810000 */
[----:B------:R-:W-:Y:S01]  /*2f30*/  FMUL.FTZ R141, R0, R50 ;  /* 0x00000032008d7220 */ /* 0x000fe20000410000 */
[----:B------:R-:W-:Y:S01]  /*2f40*/  FSEL R13, R78, -INF , P1 ;  /* 0xff8000004e0d7808 */ /* 0x000fe20000800000 */
[----:B------:R-:W-:Y:S01]  /*2f50*/  FMUL.FTZ R143, R0, R52 ;  /* 0x00000034008f7220 */ /* 0x000fe20000410000 */
[----:B------:R-:W-:Y:S01]  /*2f60*/  FMNMX.FTZ R46, R74, R45, !PT ;  /* 0x0000002d4a2e7209 */ /* 0x000fe20007810000 */
[----:B------:R-:W-:Y:S01]  /*2f70*/  FMUL.FTZ R136, R0, R40 ;  /* 0x0000002800887220 */ /* 0x000fe20000410000 */
[----:B------:R-:W-:Y:S01]  /*2f80*/  ISETP.GT.AND P1, PT, R6, 0x29, PT ;  /* 0x000000290600780c */ /* 0x000fe20003f24270 */
[----:B------:R-:W-:Y:S01]  /*2f90*/  FMUL.FTZ R144, R0, R53 ;  /* 0x0000003500907220 */ /* 0x000fe20000410000 */
[----:B------:R-:W-:Y:S01]  /*2fa0*/  FMNMX.FTZ R47, R73, R46, !PT ;  /* 0x0000002e492f7209 */ /* 0x000fe20007810000 */
[----:B------:R-:W5:Y:S01]  /*2fb0*/  MUFU.TANH R127, R127 ;  /* 0x0000007f007f7308 */ /* 0x000f620000002400 */
[----:B------:R-:W-:Y:S01]  /*2fc0*/  FSEL R80, R80, -INF , P5 ;  /* 0xff80000050507808 */ /* 0x000fe20002800000 */
[----:B------:R-:W-:Y:S01]  /*2fd0*/  FMUL.FTZ R137, R0, R41 ;  /* 0x0000002900897220 */ /* 0x000fe20000410000 */
[----:B------:R-:W-:Y:S01]  /*2fe0*/  FMNMX.FTZ R48, R72, R47, !PT ;  /* 0x0000002f48307209 */ /* 0x000fe20007810000 */
[----:B------:R-:W-:Y:S01]  /*2ff0*/  FMUL.FTZ R138, R0, R55 ;  /* 0x00000037008a7220 */ /* 0x000fe20000410000 */
[----:B------:R-:W-:Y:S01]  /*3000*/  ISETP.GT.AND P2, PT, R6, 0x30, PT ;  /* 0x000000300600780c */ /* 0x000fe20003f44270 */
[C---:B------:R-:W-:Y:S01]  /*3010*/  FMUL.FTZ R56, R0.reuse, R42 ;  /* 0x0000002a00387220 */ /* 0x040fe20000410000 */
[----:B------:R-:W-:Y:S01]  /*3020*/  FMNMX.FTZ R48, R77, R48, !PT ;  /* 0x000000304d307209 */ /* 0x000fe20007810000 */
[----:B------:R-:W5:Y:S01]  /*3030*/  MUFU.TANH R109, R109 ;  /* 0x0000006d006d7308 */ /* 0x000f620000002400 */
[----:B------:R-:W-:Y:S01]  /*3040*/  FSEL R79, R79, -INF , P1 ;  /* 0xff8000004f4f7808 */ /* 0x000fe20000800000 */
[----:B------:R-:W-:Y:S01]  /*3050*/  FMUL.FTZ R57, R0, R43 ;  /* 0x0000002b00397220 */ /* 0x000fe20000410000 */
[----:B------:R-:W-:Y:S01]  /*3060*/  FMNMX.FTZ R49, R75, R48, !PT ;  /* 0x000000304b317209 */ /* 0x000fe20007810000 */
[----:B------:R-:W-:Y:S01]  /*3070*/  WARPGROUP.ARRIVE ;  /* 0x00000000000079c5 */ /* 0x000fe20000000000 */
[----:B------:R-:W-:Y:S01]  /*3080*/  FSEL R15, R82, -INF , P3 ;  /* 0xff800000520f7808 */ /* 0x000fe20001800000 */
[----:B------:R-:W-:Y:S01]  /*3090*/  FMUL.FTZ R145, R0, R54 ;  /* 0x0000003600917220 */ /* 0x000fe20000410000 */
[----:B------:R-:W-:Y:S01]  /*30a0*/  FMNMX.FTZ R51, R76, R49, !PT ;  /* 0x000000314c337209 */ /* 0x000fe20007810000 */
[----:B------:R-:W5:Y:S01]  /*30b0*/  MUFU.TANH R107, R107 ;  /* 0x0000006b006b7308 */ /* 0x000f620000002400 */
[----:B------:R-:W-:Y:S01]  /*30c0*/  ISETP.GT.AND P3, PT, R6, 0x31, PT ;  /* 0x000000310600780c */ /* 0x000fe20003f64270 */
[----:B------:R-:W-:Y:S01]  /*30d0*/  QGMMA.64x32x32.F32.E4M3.E4M3 R24, gdesc[UR12], R24, gsb0 ;  /* 0x006000000c1879f3 */ /* 0x000fe20008000818 */
[----:B------:R-:W-:-:S02]  /*30e0*/  FMNMX.FTZ R50, R80, R51, !PT ;  /* 0x0000003350327209 */ /* 0x000fc40007810000 */
[----:B------:R-:W-:Y:S02]  /*30f0*/  FSEL R83, R83, -INF , P2 ;  /* 0xff80000053537808 */ /* 0x000fe40001000000 */
[----:B------:R-:W-:Y:S01]  /*3100*/  FMNMX.FTZ R52, R79, R50, !PT ;  /* 0x000000324f347209 */ /* 0x000fe20007810000 */
[----:B------:R-:W5:Y:S01]  /*3110*/  MUFU.TANH R108, R108 ;  /* 0x0000006c006c7308 */ /* 0x000f620000002400 */
[----:B------:R-:W-:Y:S02]  /*3120*/  FSEL R20, R81, -INF , P4 ;  /* 0xff80000051147808 */ /* 0x000fe40002000000 */
[----:B------:R-:W-:Y:S02]  /*3130*/  ISETP.GT.AND P4, PT, R6, 0x38, PT ;  /* 0x000000380600780c */ /* 0x000fe40003f84270 */
[----:B------:R-:W-:Y:S02]  /*3140*/  FSEL R84, R84, -INF , P3 ;  /* 0xff80000054547808 */ /* 0x000fe40001800000 */
[----:B------:R-:W-:Y:S01]  /*3150*/  FMNMX.FTZ R51, R83, R52, !PT ;  /* 0x0000003453337209 */ /* 0x000fe20007810000 */
[----:B------:R-:W5:Y:S01]  /*3160*/  MUFU.TANH R110, R110 ;  /* 0x0000006e006e7308 */ /* 0x000f620000002400 */
[----:B------:R-:W-:-:S02]  /*3170*/  FSEL R21, R85, -INF , P5 ;  /* 0xff80000055157808 */ /* 0x000fc40002800000 */
[----:B------:R-:W-:Y:S02]  /*3180*/  ISETP.GT.AND P5, PT, R6, 0x39, PT ;  /* 0x000000390600780c */ /* 0x000fe40003fa4270 */
[----:B------:R-:W-:Y:S02]  /*3190*/  FSEL R121, R121, -INF , P4 ;  /* 0xff80000079797808 */ /* 0x000fe40002000000 */
[----:B------:R-:W-:Y:S01]  /*31a0*/  FMNMX.FTZ R52, R84, R51, !PT ;  /* 0x0000003354347209 */ /* 0x000fe20007810000 */
[----:B------:R-:W5:Y:S01]  /*31b0*/  MUFU.TANH R113, R113 ;  /* 0x0000007100717308 */ /* 0x000f620000002400 */
[----:B------:R-:W-:Y:S02]  /*31c0*/  FSEL R40, R86, -INF , P1 ;  /* 0xff80000056287808 */ /* 0x000fe40000800000 */
[----:B------:R-:W-:Y:S02]  /*31d0*/  ISETP.GT.AND P1, PT, R6, 0x40, PT ;  /* 0x000000400600780c */ /* 0x000fe40003f24270 */
[----:B------:R-:W-:-:S02]  /*31e0*/  FSEL R120, R120, -INF , P5 ;  /* 0xff80000078787808 */ /* 0x000fc40002800000 */
[----:B------:R-:W-:Y:S01]  /*31f0*/  FMNMX.FTZ R53, R121, R52, !PT ;  /* 0x0000003479357209 */ /* 0x000fe20007810000 */
[----:B------:R-:W5:Y:S01]  /*3200*/  MUFU.TANH R111, R111 ;  /* 0x0000006f006f7308 */ /* 0x000f620000002400 */
[----:B------:R-:W-:Y:S02]  /*3210*/  FSEL R41, R123, -INF , P2 ;  /* 0xff8000007b297808 */ /* 0x000fe40001000000 */
[----:B------:R-:W-:Y:S02]  /*3220*/  ISETP.GT.AND P2, PT, R6, 0x41, PT ;  /* 0x000000410600780c */ /* 0x000fe40003f44270 */
[----:B------:R-:W-:Y:S02]  /*3230*/  FSEL R124, R124, -INF , P1 ;  /* 0xff8000007c7c7808 */ /* 0x000fe40000800000 */
[----:B------:R-:W-:Y:S01]  /*3240*/  FMNMX.FTZ R55, R120, R53, !PT ;  /* 0x0000003578377209 */ /* 0x000fe20007810000 */
[----:B------:R-:W5:Y:S01]  /*3250*/  MUFU.TANH R112, R112 ;  /* 0x0000007000707308 */ /* 0x000f620000002400 */
[----:B0-----:R-:W-:-:S02]  /*3260*/  FSEL R42, R122, -INF , P3 ;  /* 0xff8000007a2a7808 */ /* 0x001fc40001800000 */
[----:B------:R-:W-:Y:S02]  /*3270*/  ISETP.GT.AND P3, PT, R6, 0x48, PT ;  /* 0x000000480600780c */ /* 0x000fe40003f64270 */
[----:B--2---:R-:W-:Y:S02]  /*3280*/  FSEL R104, R104, -INF , P2 ;  /* 0xff80000068687808 */ /* 0x004fe40001000000 */
[----:B------:R-:W-:Y:S01]  /*3290*/  FMNMX.FTZ R55, R124, R55, !PT ;  /* 0x000000377c377209 */ /* 0x000fe20007810000 */
[----:B------:R0:W-:Y:S01]  /*32a0*/  MUFU.TANH R122, R57 ;  /* 0x00000039007a7308 */ /* 0x0001e20000002400 */
[----:B-1----:R-:W-:Y:S02]  /*32b0*/  FSEL R43, R125, -INF , P4 ;  /* 0xff8000007d2b7808 */ /* 0x002fe40002000000 */
[----:B------:R-:W-:Y:S02]  /*32c0*/  ISETP.GT.AND P4, PT, R6, 0x49, PT ;  /* 0x000000490600780c */ /* 0x000fe40003f84270 */
[----:B---3--:R-:W-:-:S02]  /*32d0*/  FSEL R106, R106, -INF , P3 ;  /* 0xff8000006a6a7808 */ /* 0x008fc40001800000 */
[----:B----4-:R-:W-:Y:S01]  /*32e0*/  FSEL R44, R126, -INF , P5 ;  /* 0xff8000007e2c7808 */ /* 0x010fe20002800000 */
[----:B------:R1:W-:Y:S01]  /*32f0*/  MUFU.TANH R86, R56 ;  /* 0x0000003800567308 */ /* 0x0003e20000002400 */
[----:B0-----:R-:W-:Y:S02]  /*3300*/  FMNMX.FTZ R57, R104, R55, !PT ;  /* 0x0000003768397209 */ /* 0x001fe40007810000 */
[----:B------:R-:W-:Y:S02]  /*3310*/  ISETP.GT.AND P5, PT, R6, 0x50, PT ;  /* 0x000000500600780c */ /* 0x000fe40003fa4270 */
[----:B-----5:R-:W-:Y:S01]  /*3320*/  FSEL R105, R105, -INF , P4 ;  /* 0xff80000069697808 */ /* 0x020fe20002000000 */
[----:B------:R-:W-:Y:S02]  /*3330*/  WARPGROUP.DEPBAR.LE gsb0, 0x0 ;  /* 0x00008000000079c5 */ /* 0x000fe40000010000 */
[----:B------:R-:W0:Y:S01]  /*3340*/  MUFU.TANH R128, R128 ;  /* 0x0000008000807308 */ /* 0x000e220000002400 */
[----:B-1----:R-:W-:Y:S01]  /*3350*/  FMNMX.FTZ R56, R106, R57, !PT ;  /* 0x000000396a387209 */ /* 0x002fe20007810000 */
[C---:B------:R-:W-:Y:S01]  /*3360*/  FMUL.FTZ R85, R0.reuse, R26 ;  /* 0x0000001a00557220 */ /* 0x040fe20000410000 */
[----:B------:R-:W-:Y:S01]  /*3370*/  FSEL R45, R127, -INF , P1 ;  /* 0xff8000007f2d7808 */ /* 0x000fe20000800000 */
[----:B------:R-:W-:Y:S01]  /*3380*/  FMUL.FTZ R125, R0, R36 ;  /* 0x00000024007d7220 */ /* 0x000fe20000410000 */
[----:B------:R-:W-:-:S02]  /*3390*/  ISETP.GT.AND P1, PT, R6, 0x51, PT ;  /* 0x000000510600780c */ /* 0x000fc40003f24270 */
[----:B------:R-:W-:Y:S01]  /*33a0*/  FSEL R109, R109, -INF , P5 ;  /* 0xff8000006d6d7808 */ /* 0x000fe20002800000 */
[----:B------:R-:W1:Y:S01]  /*33b0*/  MUFU.TANH R115, R115 ;  /* 0x0000007300737308 */ /* 0x000e620000002400 */
[----:B------:R-:W-:Y:S02]  /*33c0*/  FSEL R46, R107, -INF , P2 ;  /* 0xff8000006b2e7808 */ /* 0x000fe40001000000 */
[----:B------:R-:W-:Y:S02]  /*33d0*/  ISETP.GT.AND P2, PT, R6, 0x58, PT ;  /* 0x000000580600780c */ /* 0x000fe40003f44270 */
[----:B------:R-:W-:Y:S02]  /*33e0*/  FSEL R108, R108, -INF , P1 ;  /* 0xff8000006c6c7808 */ /* 0x000fe40000800000 */
[----:B------:R-:W-:Y:S01]  /*33f0*/  FSEL R47, R110, -INF , P3 ;  /* 0xff8000006e2f7808 */ /* 0x000fe20001800000 */
[----:B------:R2:W-:Y:S01]  /*3400*/  MUFU.TANH R123, R58 ;  /* 0x0000003a007b7308 */ /* 0x0005e20000002400 */
[----:B------:R-:W-:-:S02]  /*3410*/  ISETP.GT.AND P3, PT, R6, 0x59, PT ;  /* 0x000000590600780c */ /* 0x000fc40003f64270 */
[----:B------:R-:W-:Y:S02]  /*3420*/  FSEL R113, R113, -INF , P2 ;  /* 0xff80000071717808 */ /* 0x000fe40001000000 */
[----:B------:R-:W-:Y:S02]  /*3430*/  FSEL R48, R111, -INF , P4 ;  /* 0xff8000006f307808 */ /* 0x000fe40002000000 */
[----:B------:R-:W-:Y:S01]  /*3440*/  ISETP.GT.AND P4, PT, R6, 0x60, PT ;  /* 0x000000600600780c */ /* 0x000fe20003f84270 */
[----:B------:R-:W3:Y:S01]  /*3450*/  MUFU.TANH R114, R114 ;  /* 0x0000007200727308 */ /* 0x000ee20000002400 */
[----:B--2---:R-:W-:Y:S02]  /*3460*/  FMNMX.FTZ R58, R105, R56, !PT ;  /* 0x00000038693a7209 */ /* 0x004fe40007810000 */
[----:B------:R-:W-:Y:S02]  /*3470*/  FSEL R112, R112, -INF , P3 ;  /* 0xff80000070707808 */ /* 0x000fe40001800000 */
[----:B0-----:R-:W-:-:S02]  /*3480*/  FSEL R49, R128, -INF , P5 ;  /* 0xff80000080317808 */ /* 0x001fc40002800000 */
[----:B------:R-:W-:Y:S01]  /*3490*/  ISETP.GT.AND P5, PT, R6, 0x61, PT ;  /* 0x000000610600780c */ /* 0x000fe20003fa4270 */
[----:B------:R-:W0:Y:S01]  /*34a0*/  MUFU.TANH R88, R88 ;  /* 0x0000005800587308 */ /* 0x000e220000002400 */
[----:B-1----:R-:W-:-:S07]  /*34b0*/  FSEL R115, R115, -INF , P4 ;  /* 0xff80000073737808 */ /* 0x002fce0002000000 */
[----:B------:R1:W-:Y:S01]  /*34c0*/  MUFU.TANH R107, R59 ;  /* 0x0000003b006b7308 */ /* 0x0003e20000002400 */
[----:B---3--:R-:W-:Y:S02]  /*34d0*/  FSEL R50, R114, -INF , P1 ;  /* 0xff80000072327808 */ /* 0x008fe40000800000 */
[----:B------:R-:W-:-:S05]  /*34e0*/  ISETP.GT.AND P1, PT, R6, 0x68, PT ;  /* 0x000000680600780c */ /* 0x000fca0003f24270 */
[----:B------:R-:W2:Y:S01]  /*34f0*/  MUFU.TANH R116, R116 ;  /* 0x0000007400747308 */ /* 0x000ea20000002400 */
[----:B-1----:R-:W-:Y:S02]  /*3500*/  FMNMX.FTZ R59, R109, R58, !PT ;  /* 0x0000003a6d3b7209 */ /* 0x002fe40007810000 */
[----:B0-----:R-:W-:-:S05]  /*3510*/  FSEL R88, R88, -INF , P5 ;  /* 0xff80000058587808 */ /* 0x001fca0002800000 */
[----:B------:R-:W0:Y:S08]  /*3520*/  MUFU.TANH R89, R89 ;  /* 0x0000005900597308 */ /* 0x000e300000002400 */
[----:B------:R1:W-:Y:S01]  /*3530*/  MUFU.TANH R110, R60 ;  /* 0x0000003c006e7308 */ /* 0x0003e20000002400 */
[----:B--2---:R-:W-:Y:S01]  /*3540*/  FSEL R51, R116, -INF , P2 ;  /* 0xff80000074337808 */ /* 0x004fe20001000000 */
[----:B------:R-:W-:Y:S01]  /*3550*/  FMUL.FTZ R116, R0, R33 ;  /* 0x0000002100747220 */ /* 0x000fe20000410000 */
[----:B------:R-:W-:-:S05]  /*3560*/  ISETP.GT.AND P2, PT, R6, 0x69, PT ;  /* 0x000000690600780c */ /* 0x000fca0003f44270 */
[----:B------:R-:W2:Y:S01]  /*3570*/  MUFU.TANH R117, R117 ;  /* 0x0000007500757308 */ /* 0x000ea20000002400 */
[----:B-1----:R-:W-:Y:S02]  /*3580*/  FMNMX.FTZ R60, R108, R59, !PT ;  /* 0x0000003b6c3c7209 */ /* 0x002fe40007810000 */
[----:B0-----:R-:W-:-:S05]  /*3590*/  FSEL R89, R89, -INF , P1 ;  /* 0xff80000059597808 */ /* 0x001fca0000800000 */
[----:B------:R-:W0:Y:S08]  /*35a0*/  MUFU.TANH R90, R90 ;  /* 0x0000005a005a7308 */ /* 0x000e300000002400 */
[----:B------:R1:W-:Y:S01]  /*35b0*/  MUFU.TANH R111, R61 ;  /* 0x0000003d006f7308 */ /* 0x0003e20000002400 */
[----:B--2---:R-:W-:Y:S02]  /*35c0*/  FSEL R52, R117, -INF , P3 ;  /* 0xff80000075347808 */ /* 0x004fe40001800000 */
[----:B------:R-:W-:-:S05]  /*35d0*/  ISETP.GT.AND P3, PT, R6, 0x70, PT ;  /* 0x000000700600780c */ /* 0x000fca0003f64270 */
[----:B------:R-:W2:Y:S01]  /*35e0*/  MUFU.TANH R118, R118 ;  /* 0x0000007600767308 */ /* 0x000ea20000002400 */
[----:B-1----:R-:W-:Y:S02]  /*35f0*/  FMNMX.FTZ R61, R113, R60, !PT ;  /* 0x0000003c713d7209 */ /* 0x002fe40007810000 */
[----:B0-----:R-:W-:Y:S02]  /*3600*/  FSEL R90, R90, -INF , P2 ;  /* 0xff8000005a5a7808 */ /* 0x001fe40001000000 */
[----:B------:R-:W-:-:S03]  /*3610*/  FMNMX.FTZ R78, R112, R61, !PT ;  /* 0x0000003d704e7209 */ /* 0x000fc60007810000 */
[----:B------:R-:W0:Y:S01]  /*3620*/  MUFU.TANH R93, R93 ;  /* 0x0000005d005d7308 */ /* 0x000e220000002400 */
[----:B------:R-:W-:-:S04]  /*3630*/  FMNMX.FTZ R61, R115, R78, !PT ;  /* 0x0000004e733d7209 */ /* 0x000fc80007810000 */
[----:B------:R-:W-:-:S03]  /*3640*/  FMNMX.FTZ R78, R88, R61, !PT ;  /* 0x0000003d584e7209 */ /* 0x000fc60007810000 */
[----:B------:R-:W1:Y:S01]  /*3650*/  MUFU.TANH R91, R91 ;  /* 0x0000005b005b7308 */ /* 0x000e620000002400 */
[----:B------:R-:W-:Y:S01]  /*3660*/  FMNMX.FTZ R81, R89, R78, !PT ;  /* 0x0000004e59517209 */ /* 0x000fe20007810000 */
[----:B------:R-:W-:Y:S01]  /*3670*/  FMUL.FTZ R78, R0, R24 ;  /* 0x00000018004e7220 */ /* 0x000fe20000410000 */
[----:B--2---:R-:W-:Y:S02]  /*3680*/  FSEL R53, R118, -INF , P4 ;  /* 0xff80000076357808 */ /* 0x004fe40002000000 */
[----:B------:R-:W-:Y:S02]  /*3690*/  ISETP.GT.AND P4, PT, R6, 0x71, PT ;  /* 0x000000710600780c */ /* 0x000fe40003f84270 */
[----:B------:R-:W-:Y:S01]  /*36a0*/  FMNMX.FTZ R82, R90, R81, !PT ;  /* 0x000000515a527209 */ /* 0x000fe20007810000 */
[----:B------:R-:W2:Y:S01]  /*36b0*/  MUFU.TANH R92, R92 ;  /* 0x0000005c005c7308 */ /* 0x000ea20000002400 */
[----:B0-----:R-:W-:-:S04]  /*36c0*/  FSEL R93, R93, -INF , P3 ;  /* 0xff8000005d5d7808 */ /* 0x001fc80001800000 */
[----:B------:R-:W-:-:S03]  /*36d0*/  FMNMX.FTZ R81, R93, R82, !PT ;  /* 0x000000525d517209 */ /* 0x000fc60007810000 */
[----:B------:R-:W0:Y:S01]  /*36e0*/  MUFU.TANH R119, R119 ;  /* 0x0000007700777308 */ /* 0x000e220000002400 */
[----:B-1----:R-:W-:Y:S02]  /*36f0*/  FSEL R54, R91, -INF , P5 ;  /* 0xff8000005b367808 */ /* 0x002fe40002800000 */
[----:B------:R-:W-:-:S05]  /*3700*/  ISETP.GT.AND P5, PT, R6, 0x78, PT ;  /* 0x000000780600780c */ /* 0x000fca0003fa4270 */
[----:B------:R-:W1:Y:S01]  /*3710*/  MUFU.TANH R95, R95 ;  /* 0x0000005f005f7308 */ /* 0x000e620000002400 */
[----:B--2---:R-:W-:-:S04]  /*3720*/  FSEL R92, R92, -INF , P4 ;  /* 0xff8000005c5c7808 */ /* 0x004fc80002000000 */
[----:B------:R-:W-:Y:S01]  /*3730*/  FMNMX.FTZ R82, R92, R81, !PT ;  /* 0x000000515c527209 */ /* 0x000fe20007810000 */
[----:B------:R-:W-:Y:S02]  /*3740*/  FMUL.FTZ R81, R0, R25 ;  /* 0x0000001900517220 */ /* 0x000fe40000410000 */
        /* <DEDUP_REMOVED lines=31> */
[----:B-1----:R-:W-:Y:S01]  /*3940*/  FSEL R60, R101, -INF , P1 ;  /* 0xff800000653c7808 */ /* 0x002fe20000800000 */
[----:B------:R-:W-:Y:S01]  /*3950*/  FMUL.FTZ R101, R0, R30 ;  /* 0x0000001e00657220 */ /* 0x000fe20000410000 */
[----:B------:R-:W-:-:S05]  /*3960*/  ISETP.GT.AND P1, PT, R6, 0x90, PT ;  /* 0x000000900600780c */ /* 0x000fca0003f24270 */
[----:B------:R-:W-:Y:S01]  /*3970*/  MUFU.TANH R63, R63 ;  /* 0x0000003f003f7308 */ /* 0x000fe20000002400 */
[----:B--2---:R-:W-:-:S04]  /*3980*/  FSEL R130, R130, -INF , P5 ;  /* 0xff80000082827808 */ /* 0x004fc80002800000 */
[----:B------:R-:W-:-:S03]  /*3990*/  FMNMX.FTZ R91, R130, R91, !PT ;  /* 0x0000005b825b7209 */ /* 0x000fc60007810000 */
[----:B------:R-:W1:Y:S01]  /*39a0*/  MUFU.TANH R65, R65 ;  /* 0x0000004100417308 */ /* 0x000e620000002400 */
[----:B0-----:R-:W-:Y:S02]  /*39b0*/  FSEL R61, R132, -INF , P2 ;  /* 0xff800000843d7808 */ /* 0x001fe40001000000 */
[----:B------:R-:W-:-:S05]  /*39c0*/  ISETP.GT.AND P2, PT, R6, 0x91, PT ;  /* 0x000000910600780c */ /* 0x000fca0003f44270 */
[----:B------:R-:W0:Y:S08]  /*39d0*/  MUFU.TANH R131, R131 ;  /* 0x0000008300837308 */ /* 0x000e300000002400 */
[----:B------:R-:W-:Y:S01]  /*39e0*/  MUFU.TANH R64, R64 ;  /* 0x0000004000407308 */ /* 0x000fe20000002400 */
[----:B-1----:R-:W-:Y:S01]  /*39f0*/  FSEL R26, R65, -INF , P1 ;  /* 0xff800000411a7808 */ /* 0x002fe20000800000 */
[----:B------:R-:W-:-:S06]  /*3a00*/  FMUL.FTZ R65, R0, R27 ;  /* 0x0000001b00417220 */ /* 0x000fcc0000410000 */
[----:B------:R-:W1:Y:S01]  /*3a10*/  MUFU.TANH R62, R62 ;  /* 0x0000003e003e7308 */ /* 0x000e620000002400 */
[----:B0-----:R-:W-:Y:S01]  /*3a20*/  FSEL R24, R131, -INF , P3 ;  /* 0xff80000083187808 */ /* 0x001fe20001800000 */
[----:B------:R-:W-:Y:S01]  /*3a30*/  FMUL.FTZ R131, R0, R34 ;  /* 0x0000002200837220 */ /* 0x000fe20000410000 */
[----:B------:R-:W-:-:S05]  /*3a40*/  ISETP.GT.AND P3, PT, R6, 0x98, PT ;  /* 0x000000980600780c */ /* 0x000fca0003f64270 */
[----:B------:R-:W0:Y:S08]  /*3a50*/  MUFU.TANH R67, R67 ;  /* 0x0000004300437308 */ /* 0x000e300000002400 */
[----:B------:R-:W2:Y:S01]  /*3a60*/  MUFU.TANH R133, R133 ;  /* 0x0000008500857308 */ /* 0x000ea20000002400 */
[----:B-1----:R-:W-:Y:S02]  /*3a70*/  FSEL R62, R62, -INF , P4 ;  /* 0xff8000003e3e7808 */ /* 0x002fe40002000000 */
[----:B------:R-:W-:-:S05]  /*3a80*/  ISETP.GT.AND P4, PT, R6, 0x99, PT ;  /* 0x000000990600780c */ /* 0x000fca0003f84270 */
[----:B------:R-:W-:Y:S01]  /*3a90*/  MUFU.TANH R68, R68 ;  /* 0x0000004400447308 */ /* 0x000fe20000002400 */
[----:B0-----:R-:W-:-:S07]  /*3aa0*/  FSEL R82, R67, -INF , P3 ;  /* 0xff80000043527808 */ /* 0x001fce0001800000 */
[----:B------:R-:W0:Y:S01]  /*3ab0*/  MUFU.TANH R136, R136 ;  /* 0x0000008800887308 */ /* 0x000e220000002400 */
[----:B--2---:R-:W-:Y:S02]  /*3ac0*/  FSEL R25, R133, -INF , P5 ;  /* 0xff80000085197808 */ /* 0x004fe40002800000 */
[----:B------:R-:W-:-:S05]  /*3ad0*/  ISETP.GT.AND P5, PT, R6, 0xa0, PT ;  /* 0x000000a00600780c */ /* 0x000fca0003fa4270 */
[----:B------:R1:W-:Y:S08]  /*3ae0*/  MUFU.TANH R94, R78 ;  /* 0x0000004e005e7308 */ /* 0x0003f00000002400 */
[----:B------:R-:W2:Y:S01]  /*3af0*/  MUFU.TANH R66, R66 ;  /* 0x0000004200427308 */ /* 0x000ea20000002400 */
[----:B-1----:R-:W-:Y:S02]  /*3b00*/  FSEL R78, R63, -INF , P1 ;  /* 0xff8000003f4e7808 */ /* 0x002fe40000800000 */
[----:B------:R-:W-:-:S02]  /*3b10*/  ISETP.GT.AND P1, PT, R6, 0xa1, PT ;  /* 0x000000a10600780c */ /* 0x000fc40003f24270 */
[----:B0-----:R-:W-:-:S03]  /*3b20*/  FSEL R136, R136, -INF , P5 ;  /* 0xff80000088887808 */ /* 0x001fc60002800000 */
[----:B------:R0:W-:Y:S08]  /*3b30*/  MUFU.TANH R114, R81 ;  /* 0x0000005100727308 */ /* 0x0001f00000002400 */
[----:B------:R-:W-:Y:S01]  /*3b40*/  MUFU.TANH R137, R137 ;  /* 0x0000008900897308 */ /* 0x000fe20000002400 */
[----:B0-----:R-:W-:Y:S02]  /*3b50*/  FSEL R81, R64, -INF , P2 ;  /* 0xff80000040517808 */ /* 0x001fe40001000000 */
[----:B------:R-:W-:-:S02]  /*3b60*/  FMNMX.FTZ R64, R78, R91, !PT ;  /* 0x0000005b4e407209 */ /* 0x000fc40007810000 */
[----:B--2---:R-:W-:Y:S01]  /*3b70*/  FSEL R27, R66, -INF , P2 ;  /* 0xff800000421b7808 */ /* 0x004fe20001000000 */
[----:B------:R-:W-:Y:S01]  /*3b80*/  FMUL.FTZ R66, R0, R28 ;  /* 0x0000001c00427220 */ /* 0x000fe20000410000 */
[----:B------:R-:W-:Y:S01]  /*3b90*/  ISETP.GT.AND P2, PT, R6, 0xa8, PT ;  /* 0x000000a80600780c */ /* 0x000fe20003f44270 */
[----:B------:R-:W0:Y:S03]  /*3ba0*/  MUFU.TANH R134, R134 ;  /* 0x0000008600867308 */ /* 0x000e260000002400 */
[----:B------:R-:W-:Y:S02]  /*3bb0*/  FSEL R91, R123, -INF , P2 ;  /* 0xff8000007b5b7808 */ /* 0x000fe40001000000 */
[----:B------:R-:W-:Y:S01]  /*3bc0*/  FSEL R30, R110, -INF , P2 ;  /* 0xff8000006e1e7808 */ /* 0x000fe20001000000 */
[----:B------:R-:W-:Y:S01]  /*3bd0*/  FMUL.FTZ R110, R0, R32 ;  /* 0x00000020006e7220 */ /* 0x000fe20000410000 */
[----:B------:R-:W-:Y:S01]  /*3be0*/  ISETP.GT.AND P2, PT, R6, 0xb9, PT ;  /* 0x000000b90600780c */ /* 0x000fe20003f44270 */
[----:B------:R1:W-:Y:S08]  /*3bf0*/  MUFU.TANH R119, R65 ;  /* 0x0000004100777308 */ /* 0x0003f00000002400 */
[----:B------:R-:W2:Y:S01]  /*3c00*/  MUFU.TANH R135, R135 ;  /* 0x0000008700877308 */ /* 0x000ea20000002400 */
[----:B-1----:R-:W-:-:S02]  /*3c10*/  FMNMX.FTZ R65, R81, R64, !PT ;  /* 0x0000004051417209 */ /* 0x002fc40007810000 */
[----:B0-----:R-:W-:Y:S02]  /*3c20*/  FSEL R63, R134, -INF , P3 ;  /* 0xff800000863f7808 */ /* 0x001fe40001800000 */
[----:B------:R-:W-:Y:S02]  /*3c30*/  FMNMX.FTZ R98, R82, R65, !PT ;  /* 0x0000004152627209 */ /* 0x000fe40007810000 */
[----:B------:R-:W-:Y:S01]  /*3c40*/  ISETP.GT.AND P3, PT, R6, 0xa9, PT ;  /* 0x000000a90600780c */ /* 0x000fe20003f64270 */
[----:B------:R0:W-:Y:S01]  /*3c50*/  MUFU.TANH R117, R85 ;  /* 0x0000005500757308 */ /* 0x0001e20000002400 */
[----:B------:R-:W-:Y:S02]  /*3c60*/  FSEL R64, R122, -INF , P1 ;  /* 0xff8000007a407808 */ /* 0x000fe40000800000 */
[----:B------:R-:W-:-:S05]  /*3c70*/  FSEL R97, R107, -INF , P3 ;  /* 0xff8000006b617808 */ /* 0x000fca0001800000 */
[----:B------:R-:W1:Y:S01]  /*3c80*/  MUFU.TANH R139, R139 ;  /* 0x0000008b008b7308 */ /* 0x000e620000002400 */
[----:B0-----:R-:W-:Y:S01]  /*3c90*/  FSEL R85, R68, -INF , P4 ;  /* 0xff80000044557808 */ /* 0x001fe20002000000 */
[----:B------:R-:W-:Y:S01]  /*3ca0*/  FMUL.FTZ R68, R0, R29 ;  /* 0x0000001d00447220 */ /* 0x000fe20000410000 */
[----:B------:R-:W-:Y:S02]  /*3cb0*/  FSEL R29, R86, -INF , P5 ;  /* 0xff800000561d7808 */ /* 0x000fe40002800000 */
[----:B------:R-:W-:Y:S02]  /*3cc0*/  FMNMX.FTZ R65, R85, R98, !PT ;  /* 0x0000006255417209 */ /* 0x000fe40007810000 */
[----:B------:R-:W-:Y:S01]  /*3cd0*/  FSEL R86, R137, -INF , P1 ;  /* 0xff80000089567808 */ /* 0x000fe20000800000 */
[----:B------:R-:W-:Y:S01]  /*3ce0*/  MUFU.TANH R140, R140 ;  /* 0x0000008c008c7308 */ /* 0x000fe20000002400 */
[----:B------:R-:W-:Y:S02]  /*3cf0*/  FMNMX.FTZ R65, R136, R65, !PT ;  /* 0x0000004188417209 */ /* 0x000fe40007810000 */
[----:B--2---:R-:W-:-:S02]  /*3d00*/  FSEL R28, R135, -INF , P4 ;  /* 0xff800000871c7808 */ /* 0x004fc40002000000 */
[C---:B------:R-:W-:Y:S02]  /*3d10*/  ISETP.GT.AND P4, PT, R6.reuse, 0xb0, PT ;  /* 0x000000b00600780c */ /* 0x040fe40003f84270 */
[C---:B------:R-:W-:Y:S01]  /*3d20*/  ISETP.GT.AND P5, PT, R6.reuse, 0xb1, PT ;  /* 0x000000b10600780c */ /* 0x040fe20003fa4270 */
[----:B------:R-:W0:Y:S01]  /*3d30*/  MUFU.TANH R143, R143 ;  /* 0x0000008f008f7308 */ /* 0x000e220000002400 */
[----:B-1----:R-:W-:Y:S02]  /*3d40*/  FSEL R98, R139, -INF , P4 ;  /* 0xff8000008b627808 */ /* 0x002fe40002000000 */
[----:B------:R-:W-:-:S05]  /*3d50*/  ISETP.GT.AND P1, PT, R6, 0xb8, PT ;  /* 0x000000b80600780c */ /* 0x000fca0003f24270 */
[----:B------:R1:W-:Y:S08]  /*3d60*/  MUFU.TANH R67, R66 ;  /* 0x0000004200437308 */ /* 0x0003f00000002400 */
[----:B------:R-:W2:Y:S01]  /*3d70*/  MUFU.TANH R144, R144 ;  /* 0x0000009000907308 */ /* 0x000ea20000002400 */
[----:B-1----:R-:W-:Y:S02]  /*3d80*/  FMNMX.FTZ R66, R86, R65, !PT ;  /* 0x0000004156427209 */ /* 0x002fe40007810000 */
[----:B------:R-:W-:-:S02]  /*3d90*/  FSEL R65, R111, -INF , P3 ;  /* 0xff8000006f417808 */ /* 0x000fc40001800000 */
[----:B------:R-:W-:Y:S02]  /*3da0*/  FMNMX.FTZ R102, R91, R66, !PT ;  /* 0x000000425b667209 */ /* 0x000fe40007810000 */
[----:B------:R-:W-:Y:S01]  /*3db0*/  ISETP.GT.AND P3, PT, R6, 0xc0, PT ;  /* 0x000000c00600780c */ /* 0x000fe20003f64270 */
[----:B------:R-:W1:Y:S01]  /*3dc0*/  MUFU.TANH R141, R141 ;  /* 0x0000008d008d7308 */ /* 0x000e620000002400 */
[----:B------:R-:W-:Y:S02]  /*3dd0*/  FMNMX.FTZ R107, R97, R102, !PT ;  /* 0x00000066616b7209 */ /* 0x000fe40007810000 */
[----:B0-----:R-:W-:Y:S02]  /*3de0*/  FSEL R102, R143, -INF , P1 ;  /* 0xff8000008f667808 */ /* 0x001fe40000800000 */
[----:B------:R-:W-:-:S03]  /*3df0*/  FMNMX.FTZ R126, R98, R107, !PT ;  /* 0x0000006b627e7209 */ /* 0x000fc60007810000 */
[----:B------:R-:W0:Y:S01]  /*3e00*/  MUFU.TANH R142, R142 ;  /* 0x0000008e008e7308 */ /* 0x000e220000002400 */
[----:B--2---:R-:W-:-:S07]  /*3e10*/  FSEL R107, R144, -INF , P2 ;  /* 0xff800000906b7808 */ /* 0x004fce0001000000 */
[----:B------:R2:W-:Y:S01]  /*3e20*/  MUFU.TANH R122, R101 ;  /* 0x00000065007a7308 */ /* 0x0005e20000002400 */
[----:B-1----:R-:W-:Y:S02]  /*3e30*/  FSEL R66, R141, -INF , P4 ;  /* 0xff8000008d427808 */ /* 0x002fe40002000000 */
[----:B------:R-:W-:-:S04]  /*3e40*/  ISETP.GT.AND P4, PT, R6, 0xc1, PT ;  /* 0x000000c10600780c */ /* 0x000fc80003f84270 */
[----:B------:R-:W-:Y:S01]  /*3e50*/  FSEL R111, R114, -INF , P4 ;  /* 0xff800000726f7808 */ /* 0x000fe20002000000 */
[----:B------:R-:W1:Y:S01]  /*3e60*/  MUFU.TANH R145, R145 ;  /* 0x0000009100917308 */ /* 0x000e620000002400 */
[----:B--2---:R-:W-:Y:S02]  /*3e70*/  FSEL R101, R140, -INF , P5 ;  /* 0xff8000008c657808 */ /* 0x004fe40002800000 */
[----:B0-----:R-:W-:Y:S02]  /*3e80*/  FSEL R32, R142, -INF , P5 ;  /* 0xff8000008e207808 */ /* 0x001fe40002800000 */
[----:B------:R-:W-:Y:S02]  /*3e90*/  FMNMX.FTZ R33, R101, R126, !PT ;  /* 0x0000007e65217209 */ /* 0x000fe40007810000 */
[----:B------:R-:W-:Y:S01]  /*3ea0*/  ISETP.GT.AND P5, PT, R6, 0xc8, PT ;  /* 0x000000c80600780c */ /* 0x000fe20003fa4270 */
[----:B------:R-:W0:Y:S01]  /*3eb0*/  MUFU.TANH R138, R138 ;  /* 0x0000008a008a7308 */ /* 0x000e220000002400 */
[----:B------:R-:W-:-:S02]  /*3ec0*/  FMNMX.FTZ R126, R102, R33, !PT ;  /* 0x00000021667e7209 */ /* 0x000fc40007810000 */
[----:B------:R-:W-:Y:S02]  /*3ed0*/  FSEL R114, R67, -INF , P5 ;  /* 0xff80000043727808 */ /* 0x000fe40002800000 */
[----:B------:R-:W-:-:S03]  /*3ee0*/  FMNMX.FTZ R127, R107, R126, !PT ;  /* 0x0000007e6b7f7209 */ /* 0x000fc60007810000 */
[----:B------:R-:W2:Y:S01]  /*3ef0*/  MUFU.TANH R68, R68 ;  /* 0x0000004400447308 */ /* 0x000ea20000002400 */
[----:B-1----:R-:W-:Y:S02]  /*3f00*/  FSEL R33, R145, -INF , P1 ;  /* 0xff80000091217808 */ /* 0x002fe40000800000 */
[----:B------:R-:W-:-:S05]  /*3f10*/  ISETP.GT.AND P1, PT, R6, 0xc9, PT ;  /* 0x000000c90600780c */ /* 0x000fca0003f24270 */
[----:B------:R1:W3:Y:S01]  /*3f20*/  MUFU.TANH R118, R110 ;  /* 0x0000006e00767308 */ /* 0x0002e20000002400 */
[----:B0-----:R-:W-:Y:S02]  /*3f30*/  FSEL R36, R138, -INF , P2 ;  /* 0xff8000008a247808 */ /* 0x001fe40001000000 */
[----:B------:R-:W-:-:S05]  /*3f40*/  ISETP.GT.AND P2, PT, R6, 0xd0, PT ;  /* 0x000000d00600780c */ /* 0x000fca0003f44270 */
[----:B------:R2:W0:Y:S01]  /*3f50*/  MUFU.TANH R123, R116 ;  /* 0x00000074007b7308 */ /* 0x0004220000002400 */
[----:B-1----:R-:W-:Y:S01]  /*3f60*/  FSEL R110, R94, -INF , P3 ;  /* 0xff8000005e6e7808 */ /* 0x002fe20001800000 */
[----:B------:R-:W-:-:S03]  /*3f70*/  FMUL.FTZ R94, R0, R37 ;  /* 0x00000025005e7220 */ /* 0x000fc60000410000 */
[----:B------:R-:W-:-:S03]  /*3f80*/  FMNMX.FTZ R126, R110, R127, !PT ;  /* 0x0000007f6e7e7209 */ /* 0x000fc60007810000 */
[----:B------:R-:W1:Y:S01]  /*3f90*/  MUFU.TANH R125, R125 ;  /* 0x0000007d007d7308 */ /* 0x000e620000002400 */
[----:B------:R-:W-:Y:S02]  /*3fa0*/  FMNMX.FTZ R37, R111, R126, !PT ;  /* 0x0000007e6f257209 */ /* 0x000fe40007810000 */
[----:B--2---:R-:W-:Y:S02]  /*3fb0*/  FSEL R116, R68, -INF , P1 ;  /* 0xff80000044747808 */ /* 0x004fe40000800000 */
[----:B------:R-:W-:Y:S02]  /*3fc0*/  FMNMX.FTZ R67, R114, R37, !PT ;  /* 0x0000002572437209 */ /* 0x000fe40007810000 */
[----:B------:R-:W-:Y:S01]  /*3fd0*/  FSEL R37, R117, -INF , P3 ;  /* 0xff80000075257808 */ /* 0x000fe20001800000 */
[----:B------:R-:W2:Y:S01]  /*3fe0*/  MUFU.TANH R94, R94 ;  /* 0x0000005e005e7308 */ /* 0x000ea20000002400 */
[----:B------:R-:W-:Y:S02]  /*3ff0*/  ISETP.GT.AND P3, PT, R6, 0xd1, PT ;  /* 0x000000d10600780c */ /* 0x000fe40003f64270 */
[----:B---3--:R-:W-:-:S02]  /*4000*/  FSEL R118, R118, -INF , P2 ;  /* 0xff80000076767808 */ /* 0x008fc40001000000 */
[----:B------:R-:W-:Y:S02]  /*4010*/  FMNMX.FTZ R127, R116, R67, !PT ;  /* 0x00000043747f7209 */ /* 0x000fe40007810000 */
[----:B------:R-:W-:Y:S01]  /*4020*/  FSEL R67, R119, -INF , P4 ;  /* 0xff80000077437808 */ /* 0x000fe20002000000 */
[----:B------:R-:W3:Y:S01]  /*4030*/  MUFU.TANH R131, R131 ;  /* 0x0000008300837308 */ /* 0x000ee20000002400 */
[----:B------:R-:W-:Y:S02]  /*4040*/  ISETP.GT.AND P4, PT, R6, 0xd8, PT ;  /* 0x000000d80600780c */ /* 0x000fe40003f84270 */
[----:B0-----:R-:W-:Y:S02]  /*4050*/  FSEL R117, R123, -INF , P3 ;  /* 0xff8000007b757808 */ /* 0x001fe40001800000 */
[----:B------:R-:W-:Y:S01]  /*4060*/  FMNMX.FTZ R128, R118, R127, !PT ;  /* 0x0000007f76807209 */ /* 0x000fe20007810000 */
[----:B------:R-:W-:Y:S01]  /*4070*/  FMUL.FTZ R127, R0, R38 ;  /* 0x00000026007f7220 */ /* 0x000fe20000410000 */
[----:B------:R-:W-:-:S02]  /*4080*/  FSEL R68, R122, -INF , P5 ;  /* 0xff8000007a447808 */ /* 0x000fc40002800000 */
[----:B------:R-:W-:Y:S02]  /*4090*/  ISETP.GT.AND P5, PT, R6, 0xd9, PT ;  /* 0x000000d90600780c */ /* 0x000fe40003fa4270 */
[----:B-1----:R-:W-:Y:S01]  /*40a0*/  FSEL R126, R125, -INF , P4 ;  /* 0xff8000007d7e7808 */ /* 0x002fe20002000000 */
[C---:B------:R-:W-:Y:S01]  /*40b0*/  FMUL.FTZ R125, R0.reuse, R35 ;  /* 0x00000023007d7220 */ /* 0x040fe20000410000 */
[----:B------:R-:W-:Y:S01]  /*40c0*/  FMNMX.FTZ R119, R117, R128, !PT ;  /* 0x0000008075777209 */ /* 0x000fe20007810000 */
[----:B------:R-:W-:Y:S01]  /*40d0*/  FMUL.FTZ R128, R0, R31 ;  /* 0x0000001f00807220 */ /* 0x000fe20000410000 */
[----:B--2---:R-:W-:Y:S01]  /*40e0*/  FSEL R122, R94, -INF , P5 ;  /* 0xff8000005e7a7808 */ /* 0x004fe20002800000 */
[----:B------:R-:W0:Y:S01]  /*40f0*/  MUFU.TANH R127, R127 ;  /* 0x0000007f007f7308 */ /* 0x000e220000002400 */
[----:B------:R-:W-:Y:S02]  /*4100*/  FMNMX.FTZ R119, R126, R119, !PT ;  /* 0x000000777e777209 */ /* 0x000fe40007810000 */
[----:B---3--:R-:W-:-:S02]  /*4110*/  FSEL R131, R131, -INF , P2 ;  /* 0xff80000083837808 */ /* 0x008fc40001000000 */
[----:B------:R-:W-:-:S03]  /*4120*/  FMNMX.FTZ R6, R122, R119, !PT ;  /* 0x000000777a067209 */ /* 0x000fc60007810000 */
[----:B------:R-:W1:Y:S02]  /*4130*/  MUFU.TANH R128, R128 ;  /* 0x0000008000807308 */ /* 0x000e640000002400 */
[----:B------:R-:W2:Y:S06]  /*4140*/  SHFL.BFLY PT, R119, R6, 0x2, 0x1f ;  /* 0x0c401f0006777f89 */ /* 0x000eac00000e0000 */
[----:B------:R-:W3:Y:S01]  /*4150*/  MUFU.TANH R125, R125 ;  /* 0x0000007d007d7308 */ /* 0x000ee20000002400 */
[----:B0-----:R-:W-:Y:S02]  /*4160*/  FSEL R127, R127, -INF , P4 ;  /* 0xff8000007f7f7808 */ /* 0x001fe40002000000 */
[----:B-1----:R-:W-:-:S02]  /*4170*/  FSEL R128, R128, -INF , P1 ;  /* 0xff80000080807808 */ /* 0x002fc40000800000 */
[----:B---3--:R-:W-:Y:S02]  /*4180*/  FSEL R125, R125, -INF , P3 ;  /* 0xff8000007d7d7808 */ /* 0x008fe40001800000 */
[----:B--2---:R-:W-:Y:S01]  /*4190*/  FMNMX.FTZ R123, R6, R119, !PT ;  /* 0x00000077067b7209 */ /* 0x004fe20007810000 */
[----:B------:R-:W-:-:S04]  /*41a0*/  IMAD.U32 R119, RZ, RZ, UR10 ;  /* 0x0000000aff777e24 */ /* 0x000fc8000f8e00ff */
[----:B------:R-:W0:Y:S02]  /*41b0*/  SHFL.BFLY PT, R94, R123, 0x1, 0x1f ;  /* 0x0c201f007b5e7f89 */ /* 0x000e2400000e0000 */
[----:B0-----:R-:W-:Y:S01]  /*41c0*/  FMNMX.FTZ R94, R123, R94, !PT ;  /* 0x0000005e7b5e7209 */ /* 0x001fe20007810000 */
[----:B------:R-:W-:-:S03]  /*41d0*/  FMUL.FTZ R123, R0, R39 ;  /* 0x00000027007b7220 */ /* 0x000fc60000410000 */
[C---:B------:R-:W-:Y:S01]  /*41e0*/  FSETP.NEU.FTZ.AND P6, PT, R94.reuse, -INF , PT ;  /* 0xff8000005e00780b */ /* 0x040fe20003fdd000 */
[----:B------:R-:W-:-:S02]  /*41f0*/  FFMA.FTZ R119, R94, R119, -8 ;  /* 0xc10000005e777423 */ /* 0x000fc40000010077 */
[----:B------:R-:W0:Y:S03]  /*4200*/  MUFU.TANH R123, R123 ;  /* 0x0000007b007b7308 */ /* 0x000e260000002400 */
        /* <DEDUP_REMOVED lines=30> */
[----:B0-----:R-:W-:Y:S01]  /*43f0*/  FSEL R123, R123, -INF , P5 ;  /* 0xff8000007b7b7808 */ /* 0x001fe20002800000 */
[----:B------:R-:W-:-:S01]  /*4400*/  FFMA.FTZ R129, R129, UR10, -R119 ;  /* 0x0000000a81817c23 */ /* 0x000fc20008010877 */
[----:B------:R-:W-:Y:S01]  /*4410*/  FMNMX.FTZ R103, R15, R104, !PT ;  /* 0x000000680f677209 */ /* 0x000fe20007810000 */
[----:B------:R-:W-:-:S01]  /*4420*/  FFMA.FTZ R112, R112, UR10, -R119 ;  /* 0x0000000a70707c23 */ /* 0x000fc20008010877 */
[----:B------:R0:W-:Y:S01]  /*4430*/  MUFU.EX2 R80, R120 ;  /* 0x0000007800507308 */ /* 0x0001e20000000800 */
[----:B-1----:R-:W-:-:S01]  /*4440*/  FFMA.FTZ R121, R108, UR10, -R119 ;  /* 0x0000000a6c797c23 */ /* 0x002fc20008010877 */
[----:B------:R-:W-:Y:S01]  /*4450*/  FMNMX.FTZ R104, R20, R103, !PT ;  /* 0x0000006714687209 */ /* 0x000fe20007810000 */
[----:B------:R-:W-:-:S01]  /*4460*/  FFMA.FTZ R89, R89, UR10, -R119 ;  /* 0x0000000a59597c23 */ /* 0x000fc20008010877 */
[--C-:B------:R-:W-:Y:S01]  /*4470*/  FFMA.FTZ R90, R90, UR10, -R119.reuse ;  /* 0x0000000a5a5a7c23 */ /* 0x100fe20008010877 */
[----:B------:R-:W-:-:S01]  /*4480*/  FFMA.FTZ R130, R130, UR10, -R119 ;  /* 0x0000000a82827c23 */ /* 0x000fc20008010877 */
[----:B------:R-:W-:Y:S01]  /*4490*/  FMNMX.FTZ R103, R21, R104, !PT ;  /* 0x0000006815677209 */ /* 0x000fe20007810000 */
[----:B------:R-:W-:-:S01]  /*44a0*/  FFMA.FTZ R78, R78, UR10, -R119 ;  /* 0x0000000a4e4e7c23 */ /* 0x000fc20008010877 */
[--C-:B------:R-:W-:Y:S01]  /*44b0*/  FFMA.FTZ R81, R81, UR10, -R119.reuse ;  /* 0x0000000a51517c23 */ /* 0x100fe20008010877 */
[----:B0-----:R-:W-:-:S01]  /*44c0*/  FFMA.FTZ R120, R105, UR10, -R119 ;  /* 0x0000000a69787c23 */ /* 0x001fc20008010877 */
[----:B------:R-:W-:Y:S01]  /*44d0*/  FMNMX.FTZ R106, R40, R103, !PT ;  /* 0x00000067286a7209 */ /* 0x000fe20007810000 */
[----:B------:R-:W-:-:S01]  /*44e0*/  FFMA.FTZ R103, R109, UR10, -R119 ;  /* 0x0000000a6d677c23 */ /* 0x000fc20008010877 */
[--C-:B------:R-:W-:Y:S01]  /*44f0*/  FFMA.FTZ R82, R82, UR10, -R119.reuse ;  /* 0x0000000a52527c23 */ /* 0x100fe20008010877 */
[----:B------:R-:W-:Y:S01]  /*4500*/  MUFU.EX2 R104, R120 ;  /* 0x0000007800687308 */ /* 0x000fe20000000800 */
[----:B------:R-:W-:Y:S01]  /*4510*/  FMNMX.FTZ R105, R41, R106, !PT ;  /* 0x0000006a29697209 */ /* 0x000fe20007810000 */
[--C-:B------:R-:W-:Y:S01]  /*4520*/  FFMA.FTZ R85, R85, UR10, -R119.reuse ;  /* 0x0000000a55557c23 */ /* 0x100fe20008010877 */
[----:B------:R-:W-:-:S01]  /*4530*/  FFMA.FTZ R136, R136, UR10, -R119 ;  /* 0x0000000a88887c23 */ /* 0x000fc20008010877 */
[----:B------:R-:W-:Y:S01]  /*4540*/  FFMA.FTZ R117, R117, UR10, -R119 ;  /* 0x0000000a75757c23 */ /* 0x000fe20008010877 */
[----:B------:R-:W-:Y:S01]  /*4550*/  FMNMX.FTZ R106, R42, R105, !PT ;  /* 0x000000692a6a7209 */ /* 0x000fe20007810000 */
[----:B------:R-:W-:-:S02]  /*4560*/  @!P6 VIADD R5, R5, 0x2e840 ;  /* 0x0002e8400505e836 */ /* 0x000fc40000000000 */
[----:B------:R-:W-:Y:S01]  /*4570*/  MUFU.EX2 R6, R6 ;  /* 0x0000000600067308 */ /* 0x000fe20000000800 */
[----:B------:R-:W-:Y:S02]  /*4580*/  FMNMX.FTZ R105, R43, R106, !PT ;  /* 0x0000006a2b697209 */ /* 0x000fe40007810000 */
[----:B------:R-:W-:Y:S02]  /*4590*/  @!P6 PRMT R5, RZ, 0x654, R5 ;  /* 0x00000654ff05e816 */ /* 0x000fe40000000005 */
[----:B------:R-:W-:Y:S01]  /*45a0*/  FMNMX.FTZ R108, R44, R105, !PT ;  /* 0x000000692c6c7209 */ /* 0x000fe20007810000 */
[----:B------:R-:W-:Y:S01]  /*45b0*/  FFMA.FTZ R105, R113, UR10, -R119 ;  /* 0x0000000a71697c23 */ /* 0x000fe20008010877 */
[----:B------:R0:W-:Y:S01]  /*45c0*/  @!P6 SYNCS.ARRIVE.TRANS64.RED.A1T0 RZ, [R5+URZ], RZ ;  /* 0x000000ff05ffe9a7 */ /* 0x0001e2000810043f */
[----:B------:R1:W-:Y:S01]  /*45d0*/  MUFU.EX2 R106, R121 ;  /* 0x00000079006a7308 */ /* 0x0003e20000000800 */
[----:B------:R-:W-:-:S04]  /*45e0*/  FMNMX.FTZ R109, R45, R108, !PT ;  /* 0x0000006c2d6d7209 */ /* 0x000fc80007810000 */
[----:B------:R-:W-:-:S03]  /*45f0*/  FMNMX.FTZ R108, R46, R109, !PT ;  /* 0x0000006d2e6c7209 */ /* 0x000fc60007810000 */
[----:B------:R-:W-:Y:S01]  /*4600*/  MUFU.EX2 R31, R31 ;  /* 0x0000001f001f7308 */ /* 0x000fe20000000800 */
[----:B------:R-:W-:Y:S01]  /*4610*/  FMNMX.FTZ R109, R47, R108, !PT ;  /* 0x0000006c2f6d7209 */ /* 0x000fe20007810000 */
[----:B-1----:R-:W-:-:S03]  /*4620*/  FFMA.FTZ R121, R99, UR10, -R119 ;  /* 0x0000000a63797c23 */ /* 0x002fc60008010877 */
[----:B------:R-:W-:-:S03]  /*4630*/  FMNMX.FTZ R108, R48, R109, !PT ;  /* 0x0000006d306c7209 */ /* 0x000fc60007810000 */
[----:B------:R-:W-:Y:S01]  /*4640*/  MUFU.EX2 R34, R34 ;  /* 0x0000002200227308 */ /* 0x000fe20000000800 */
[----:B------:R-:W-:-:S04]  /*4650*/  FMNMX.FTZ R109, R49, R108, !PT ;  /* 0x0000006c316d7209 */ /* 0x000fc80007810000 */
[----:B------:R-:W-:Y:S01]  /*4660*/  FMNMX.FTZ R120, R50, R109, !PT ;  /* 0x0000006d32787209 */ /* 0x000fe20007810000 */
[----:B------:R-:W-:-:S02]  /*4670*/  FFMA.FTZ R109, R88, UR10, -R119 ;  /* 0x0000000a586d7c23 */ /* 0x000fc40008010877 */
[----:B------:R1:W-:Y:S01]  /*4680*/  MUFU.EX2 R108, R115 ;  /* 0x00000073006c7308 */ /* 0x0003e20000000800 */
[----:B------:R-:W-:-:S04]  /*4690*/  FMNMX.FTZ R113, R51, R120, !PT ;  /* 0x0000007833717209 */ /* 0x000fc80007810000 */
[----:B------:R-:W-:-:S03]  /*46a0*/  FMNMX.FTZ R88, R52, R113, !PT ;  /* 0x0000007134587209 */ /* 0x000fc60007810000 */
[----:B------:R-:W2:Y:S01]  /*46b0*/  MUFU.EX2 R39, R39 ;  /* 0x0000002700277308 */ /* 0x000ea20000000800 */
[----:B------:R-:W-:Y:S01]  /*46c0*/  FMNMX.FTZ R113, R53, R88, !PT ;  /* 0x0000005835717209 */ /* 0x000fe20007810000 */
[----:B-1----:R-:W-:-:S03]  /*46d0*/  FFMA.FTZ R115, R93, UR10, -R119 ;  /* 0x0000000a5d737c23 */ /* 0x002fc60008010877 */
[----:B------:R-:W-:-:S03]  /*46e0*/  FMNMX.FTZ R88, R54, R113, !PT ;  /* 0x0000007136587209 */ /* 0x000fc60007810000 */
[----:B------:R-:W-:Y:S01]  /*46f0*/  MUFU.EX2 R35, R35 ;  /* 0x0000002300237308 */ /* 0x000fe20000000800 */
[----:B------:R-:W-:-:S04]  /*4700*/  FMNMX.FTZ R113, R55, R88, !PT ;  /* 0x0000005837717209 */ /* 0x000fc80007810000 */
[----:B------:R-:W-:-:S03]  /*4710*/  FMNMX.FTZ R88, R56, R113, !PT ;  /* 0x0000007138587209 */ /* 0x000fc60007810000 */
[----:B------:R-:W-:Y:S01]  /*4720*/  MUFU.EX2 R38, R38 ;  /* 0x0000002600267308 */ /* 0x000fe20000000800 */
[----:B------:R-:W-:Y:S02]  /*4730*/  FMNMX.FTZ R93, R57, R88, !PT ;  /* 0x00000058395d7209 */ /* 0x000fe40007810000 */
[----:B--2---:R-:W-:Y:S02]  /*4740*/  F2FP.SATFINITE.E4M3.F32.PACK_AB_MERGE_C R200, R39, R34, RZ ;  /* 0x0000002227c8723e */ /* 0x004fe400048070ff */
[----:B------:R-:W-:Y:S01]  /*4750*/  FMNMX.FTZ R120, R58, R93, !PT ;  /* 0x0000005d3a787209 */ /* 0x000fe20007810000 */
[--C-:B------:R-:W-:Y:S01]  /*4760*/  FFMA.FTZ R93, R92, UR10, -R119.reuse ;  /* 0x0000000a5c5d7c23 */ /* 0x100fe20008010877 */
[----:B------:R-:W-:Y:S01]  /*4770*/  F2FP.SATFINITE.E4M3.F32.PACK_AB_MERGE_C R200, R31, R6, R200 ;  /* 0x000000061fc8723e */ /* 0x000fe200048070c8 */
[----:B------:R1:W-:Y:S01]  /*4780*/  MUFU.EX2 R88, R115 ;  /* 0x0000007300587308 */ /* 0x0003e20000000800 */
[----:B------:R-:W-:Y:S01]  /*4790*/  FMNMX.FTZ R113, R59, R120, !PT ;  /* 0x000000783b717209 */ /* 0x000fe20007810000 */
[----:B------:R-:W-:-:S03]  /*47a0*/  FFMA.FTZ R120, R95, UR10, -R119 ;  /* 0x0000000a5f787c23 */ /* 0x000fc60008010877 */
[----:B------:R-:W-:Y:S01]  /*47b0*/  FMNMX.FTZ R92, R60, R113, !PT ;  /* 0x000000713c5c7209 */ /* 0x000fe20007810000 */
[----:B------:R-:W-:-:S02]  /*47c0*/  FFMA.FTZ R113, R96, UR10, -R119 ;  /* 0x0000000a60717c23 */ /* 0x000fc40008010877 */
[----:B------:R-:W-:Y:S01]  /*47d0*/  MUFU.EX2 R69, R69 ;  /* 0x0000004500457308 */ /* 0x000fe20000000800 */
[----:B------:R-:W-:Y:S01]  /*47e0*/  FMNMX.FTZ R95, R61, R92, !PT ;  /* 0x0000005c3d5f7209 */ /* 0x000fe20007810000 */
[----:B-1----:R-:W-:-:S03]  /*47f0*/  FFMA.FTZ R115, R100, UR10, -R119 ;  /* 0x0000000a64737c23 */ /* 0x002fc60008010877 */
[----:B------:R-:W-:-:S03]  /*4800*/  FMNMX.FTZ R95, R24, R95, !PT ;  /* 0x0000005f185f7209 */ /* 0x000fc60007810000 */
[----:B------:R-:W-:Y:S01]  /*4810*/  MUFU.EX2 R92, R120 ;  /* 0x00000078005c7308 */ /* 0x000fe20000000800 */
[----:B------:R-:W-:-:S04]  /*4820*/  FMNMX.FTZ R96, R62, R95, !PT ;  /* 0x0000005f3e607209 */ /* 0x000fc80007810000 */
[----:B------:R-:W-:-:S03]  /*4830*/  FMNMX.FTZ R95, R25, R96, !PT ;  /* 0x00000060195f7209 */ /* 0x000fc60007810000 */
[----:B------:R-:W1:Y:S01]  /*4840*/  MUFU.EX2 R72, R72 ;  /* 0x0000004800487308 */ /* 0x000e620000000800 */
[----:B------:R-:W-:-:S04]  /*4850*/  FMNMX.FTZ R96, R26, R95, !PT ;  /* 0x0000005f1a607209 */ /* 0x000fc80007810000 */
[----:B------:R-:W-:-:S03]  /*4860*/  FMNMX.FTZ R96, R27, R96, !PT ;  /* 0x000000601b607209 */ /* 0x000fc60007810000 */
[----:B------:R-:W-:Y:S01]  /*4870*/  MUFU.EX2 R95, R115 ;  /* 0x00000073005f7308 */ /* 0x000fe20000000800 */
[----:B------:R-:W-:-:S04]  /*4880*/  FMNMX.FTZ R99, R63, R96, !PT ;  /* 0x000000603f637209 */ /* 0x000fc80007810000 */
[----:B------:R-:W-:-:S03]  /*4890*/  FMNMX.FTZ R100, R28, R99, !PT ;  /* 0x000000631c647209 */ /* 0x000fc60007810000 */
[----:B------:R2:W-:Y:S01]  /*48a0*/  MUFU.EX2 R96, R121 ;  /* 0x0000007900607308 */ /* 0x0005e20000000800 */
[----:B------:R-:W-:Y:S02]  /*48b0*/  FMNMX.FTZ R99, R29, R100, !PT ;  /* 0x000000641d637209 */ /* 0x000fe40007810000 */
[----:B-1----:R-:W-:Y:S02]  /*48c0*/  F2FP.SATFINITE.E4M3.F32.PACK_AB_MERGE_C R202, R72, R69, RZ ;  /* 0x0000004548ca723e */ /* 0x002fe400048070ff */
[----:B------:R-:W-:Y:S02]  /*48d0*/  FMNMX.FTZ R99, R64, R99, !PT ;  /* 0x0000006340637209 */ /* 0x000fe40007810000 */
[----:B------:R-:W-:Y:S01]  /*48e0*/  F2FP.SATFINITE.E4M3.F32.PACK_AB_MERGE_C R202, R38, R35, R202 ;  /* 0x0000002326ca723e */ /* 0x000fe200048070ca */
[----:B------:R-:W-:Y:S01]  /*48f0*/  MUFU.EX2 R100, R129 ;  /* 0x0000008100647308 */ /* 0x000fe20000000800 */
[----:B------:R-:W-:Y:S01]  /*4900*/  FMNMX.FTZ R120, R30, R99, !PT ;  /* 0x000000631e787209 */ /* 0x000fe20007810000 */
[--C-:B--2---:R-:W-:Y:S01]  /*4910*/  FFMA.FTZ R121, R86, UR10, -R119.reuse ;  /* 0x0000000a56797c23 */ /* 0x104fe20008010877 */
        /* <DEDUP_REMOVED lines=29> */
[----:B------:R-:W1:Y:S01]  /*4af0*/  MUFU.EX2 R75, R75 ;  /* 0x0000004b004b7308 */ /* 0x000e620000000800 */
[----:B------:R-:W-:-:S05]  /*4b00*/  FMNMX.FTZ R124, R123, R124, !PT ;  /* 0x0000007c7b7c7209 */ /* 0x000fca0007810000 */
[----:B------:R-:W2:Y:S02]  /*4b10*/  SHFL.BFLY PT, R99, R124, 0x2, 0x1f ;  /* 0x0c401f007c637f89 */ /* 0x000ea400000e0000 */
[----:B------:R-:W-:Y:S08]  /*4b20*/  MUFU.EX2 R73, R73 ;  /* 0x0000004900497308 */ /* 0x000ff00000000800 */
[----:B------:R-:W-:Y:S01]  /*4b30*/  MUFU.EX2 R76, R76 ;  /* 0x0000004c004c7308 */ /* 0x000fe20000000800 */
[----:B-1----:R-:W-:-:S04]  /*4b40*/  F2FP.SATFINITE.E4M3.F32.PACK_AB_MERGE_C R204, R75, R74, RZ ;  /* 0x0000004a4bcc723e */ /* 0x002fc800048070ff */
[----:B------:R-:W-:-:S03]  /*4b50*/  F2FP.SATFINITE.E4M3.F32.PACK_AB_MERGE_C R204, R71, R70, R204 ;  /* 0x0000004647cc723e */ /* 0x000fc600048070cc */
[----:B------:R-:W1:Y:S01]  /*4b60*/  MUFU.EX2 R77, R77 ;  /* 0x0000004d004d7308 */ /* 0x000e620000000800 */
[----:B--2---:R-:W-:-:S07]  /*4b70*/  FMNMX.FTZ R129, R124, R99, !PT ;  /* 0x000000637c817209 */ /* 0x004fce0007810000 */
[----:B------:R-:W-:Y:S01]  /*4b80*/  MUFU.EX2 R79, R79 ;  /* 0x0000004f004f7308 */ /* 0x000fe20000000800 */
[----:B------:R-:W2:Y:S07]  /*4b90*/  SHFL.BFLY PT, R124, R129, 0x1, 0x1f ;  /* 0x0c201f00817c7f89 */ /* 0x000eae00000e0000 */
[----:B------:R-:W3:Y:S01]  /*4ba0*/  MUFU.EX2 R83, R83 ;  /* 0x0000005300537308 */ /* 0x000ee20000000800 */
[----:B-1----:R-:W-:-:S04]  /*4bb0*/  F2FP.SATFINITE.E4M3.F32.PACK_AB_MERGE_C R206, R80, R77, RZ ;  /* 0x0000004d50ce723e */ /* 0x002fc800048070ff */
[----:B------:R-:W-:-:S03]  /*4bc0*/  F2FP.SATFINITE.E4M3.F32.PACK_AB_MERGE_C R206, R76, R73, R206 ;  /* 0x000000494cce723e */ /* 0x000fc600048070ce */
[----:B------:R-:W-:Y:S08]  /*4bd0*/  MUFU.EX2 R103, R103 ;  /* 0x0000006700677308 */ /* 0x000ff00000000800 */
[----:B------:R-:W-:Y:S01]  /*4be0*/  MUFU.EX2 R105, R105 ;  /* 0x0000006900697308 */ /* 0x000fe20000000800 */
[----:B---3--:R-:W-:Y:S02]  /*4bf0*/  F2FP.SATFINITE.E4M3.F32.PACK_AB_MERGE_C R208, R104, R83, RZ ;  /* 0x0000005368d0723e */ /* 0x008fe400048070ff */
[----:B--2---:R-:W-:Y:S01]  /*4c00*/  FMNMX.FTZ R99, R129, R124, !PT ;  /* 0x0000007c81637209 */ /* 0x004fe20007810000 */
[----:B------:R-:W-:Y:S01]  /*4c10*/  IMAD.U32 R124, RZ, RZ, UR10 ;  /* 0x0000000aff7c7e24 */ /* 0x000fe2000f8e00ff */
[----:B------:R-:W-:-:S02]  /*4c20*/  F2FP.SATFINITE.E4M3.F32.PACK_AB_MERGE_C R208, R84, R79, R208 ;  /* 0x0000004f54d0723e */ /* 0x000fc400048070d0 */
[C---:B------:R-:W-:Y:S01]  /*4c30*/  FSETP.NEU.FTZ.AND P1, PT, R99.reuse, -INF , PT ;  /* 0xff8000006300780b */ /* 0x040fe20003f3d000 */
[----:B------:R-:W-:Y:S01]  /*4c40*/  FFMA.FTZ R124, R99, R124, -8 ;  /* 0xc1000000637c7423 */ /* 0x000fe2000001007c */
[----:B------:R-:W-:Y:S04]  /*4c50*/  MUFU.EX2 R112, R112 ;  /* 0x0000007000707308 */ /* 0x000fe80000000800 */
[----:B------:R-:W-:Y:S02]  /*4c60*/  FSEL R122, R124, RZ, P1 ;  /* 0x000000ff7c7a7208 */ /* 0x000fe40000800000 */
[----:B------:R-:W-:Y:S02]  /*4c70*/  PLOP3.LUT P1, PT, PT, PT, UP0, 0x80, 0x0 ;  /* 0x000000000000781c */ /* 0x000fe40003f2f008 */
        /* <DEDUP_REMOVED lines=18> */
[----:B------:R-:W-:Y:S01]  /*4da0*/  FADD.FTZ R51, R6, R31 ;  /* 0x0000001f06337221 */ /* 0x000fe20000010000 */
[----:B------:R-:W-:-:S01]  /*4db0*/  FFMA.FTZ R11, R15, UR10, -R122 ;  /* 0x0000000a0f0b7c23 */ /* 0x000fc2000801087a */
[--C-:B------:R-:W-:Y:S01]  /*4dc0*/  FFMA.FTZ R42, R43, UR10, -R122.reuse ;  /* 0x0000000a2b2a7c23 */ /* 0x100fe2000801087a */
[----:B------:R-:W-:-:S01]  /*4dd0*/  FFMA.FTZ R15, R45, UR10, -R122 ;  /* 0x0000000a2d0f7c23 */ /* 0x000fc2000801087a */
[--C-:B------:R-:W-:Y:S01]  /*4de0*/  FFMA.FTZ R43, R53, UR10, -R122.reuse ;  /* 0x0000000a352b7c23 */ /* 0x100fe2000801087a */
[----:B------:R-:W-:-:S01]  /*4df0*/  FFMA.FTZ R45, R47, UR10, -R122 ;  /* 0x0000000a2f2d7c23 */ /* 0x000fc2000801087a */
[----:B------:R-:W2:Y:S01]  /*4e00*/  MUFU.EX2 R124, R124 ;  /* 0x0000007c007c7308 */ /* 0x000ea20000000800 */
[----:B------:R-:W-:-:S01]  /*4e10*/  FFMA.FTZ R53, R56, UR10, -R122 ;  /* 0x0000000a38357c23 */ /* 0x000fc2000801087a */
[----:B------:R-:W-:Y:S01]  /*4e20*/  FFMA.FTZ R47, R58, UR10, -R122 ;  /* 0x0000000a3a2f7c23 */ /* 0x000fe2000801087a */
[----:B------:R-:W-:-:S01]  /*4e30*/  FADD.FTZ R56, R34, R51 ;  /* 0x0000003322387221 */ /* 0x000fc20000010000 */
[--C-:B------:R-:W-:Y:S01]  /*4e40*/  FFMA.FTZ R135, R44, UR10, -R122.reuse ;  /* 0x0000000a2c877c23 */ /* 0x100fe2000801087a */
[----:B------:R-:W-:-:S01]  /*4e50*/  FFMA.FTZ R44, R54, UR10, -R122 ;  /* 0x0000000a362c7c23 */ /* 0x000fc2000801087a */
[----:B------:R-:W-:Y:S01]  /*4e60*/  FFMA.FTZ R54, R59, UR10, -R122 ;  /* 0x0000000a3b367c23 */ /* 0x000fe2000801087a */
[----:B------:R-:W-:-:S01]  /*4e70*/  FADD.FTZ R56, R39, R56 ;  /* 0x0000003827387221 */ /* 0x000fc20000010000 */
        /* <DEDUP_REMOVED lines=10> */
[----:B------:R-:W-:Y:S01]  /*4f20*/  FADD.FTZ R57, R35, R56 ;  /* 0x0000003823397221 */ /* 0x000fe20000010000 */
[----:B------:R-:W-:-:S01]  /*4f30*/  FFMA.FTZ R25, R25, UR10, -R122 ;  /* 0x0000000a19197c23 */ /* 0x000fc2000801087a */
[--C-:B0-----:R-:W-:Y:S01]  /*4f40*/  FFMA.FTZ R5, R26, UR10, -R122.reuse ;  /* 0x0000000a1a057c23 */ /* 0x101fe2000801087a */
[----:B------:R-:W-:-:S01]  /*4f50*/  FFMA.FTZ R26, R27, UR10, -R122 ;  /* 0x0000000a1b1a7c23 */ /* 0x000fc2000801087a */
[----:B------:R-:W-:Y:S01]  /*4f60*/  FADD.FTZ R56, R38, R57 ;  /* 0x0000003926387221 */ /* 0x000fe20000010000 */
[----:B------:R-:W-:-:S01]  /*4f70*/  FFMA.FTZ R48, R48, UR10, -R122 ;  /* 0x0000000a30307c23 */ /* 0x000fc2000801087a */
[----:B------:R-:W0:Y:S01]  /*4f80*/  MUFU.EX2 R10, R10 ;  /* 0x0000000a000a7308 */ /* 0x000e220000000800 */
[----:B---3--:R-:W-:-:S01]  /*4f90*/  FADD.FTZ R58, R129, R58 ;  /* 0x0000003a813a7221 */ /* 0x008fc20000010000 */
[----:B------:R-:W-:Y:S01]  /*4fa0*/  FADD.FTZ R57, R69, R56 ;  /* 0x0000003845397221 */ /* 0x000fe20000010000 */
[----:B------:R-:W-:-:S01]  /*4fb0*/  FFMA.FTZ R28, R28, UR10, -R122 ;  /* 0x0000000a1c1c7c23 */ /* 0x000fc2000801087a */
[--C-:B------:R-:W-:Y:S01]  /*4fc0*/  FFMA.FTZ R51, R61, UR10, -R122.reuse ;  /* 0x0000000a3d337c23 */ /* 0x100fe2000801087a */
[----:B------:R-:W-:-:S01]  /*4fd0*/  FFMA.FTZ R29, R29, UR10, -R122 ;  /* 0x0000000a1d1d7c23 */ /* 0x000fc2000801087a */
[----:B------:R-:W-:Y:S01]  /*4fe0*/  FADD.FTZ R57, R72, R57 ;  /* 0x0000003948397221 */ /* 0x000fe20000010000 */
[----:B------:R-:W-:-:S01]  /*4ff0*/  FFMA.FTZ R24, R24, UR10, -R122 ;  /* 0x0000000a18187c23 */ /* 0x000fc2000801087a */
[----:B------:R-:W2:Y:S01]  /*5000*/  MUFU.EX2 R126, R126 ;  /* 0x0000007e007e7308 */ /* 0x000ea20000000800 */
[----:B-1----:R-:W-:-:S01]  /*5010*/  FADD.FTZ R59, R9, R58 ;  /* 0x0000003a093b7221 */ /* 0x002fc20000010000 */
[----:B------:R-:W-:Y:S01]  /*5020*/  FADD.FTZ R60, R70, R57 ;  /* 0x00000039463c7221 */ /* 0x000fe20000010000 */
        /* <DEDUP_REMOVED lines=10> */
[----:B------:R-:W-:Y:S01]  /*50d0*/  F2FP.SATFINITE.E4M3.F32.PACK_AB_MERGE_C R124, R129, R124, RZ ;  /* 0x0000007c817c723e */ /* 0x000fe200048070ff */
[--C-:B------:R-:W-:Y:S01]  /*50e0*/  FFMA.FTZ R67, R67, UR10, -R122.reuse ;  /* 0x0000000a43437c23 */ /* 0x100fe2000801087a */
[----:B------:R-:W-:-:S01]  /*50f0*/  FFMA.FTZ R68, R68, UR10, -R122 ;  /* 0x0000000a44447c23 */ /* 0x000fc2000801087a */
[----:B------:R-:W0:Y:S01]  /*5100*/  MUFU.EX2 R11, R11 ;  /* 0x0000000b000b7308 */ /* 0x000e220000000800 */
[----:B--2---:R-:W-:-:S01]  /*5110*/  FADD.FTZ R58, R126, R59 ;  /* 0x0000003b7e3a7221 */ /* 0x004fc20000010000 */
[----:B------:R-:W-:Y:S01]  /*5120*/  FADD.FTZ R59, R71, R60 ;  /* 0x0000003c473b7221 */ /* 0x000fe20000010000 */
[----:B------:R-:W-:Y:S01]  /*5130*/  F2FP.SATFINITE.E4M3.F32.PACK_AB_MERGE_C R201, R8, R7, R124 ;  /* 0x0000000708c9723e */ /* 0x000fe2000480707c */
[--C-:B------:R-:W-:Y:S01]  /*5140*/  FFMA.FTZ R128, R128, UR10, -R122.reuse ;  /* 0x0000000a80807c23 */ /* 0x100fe2000801087a */
[----:B------:R-:W-:-:S01]  /*5150*/  FFMA.FTZ R131, R131, UR10, -R122 ;  /* 0x0000000a83837c23 */ /* 0x000fc2000801087a */
[----:B------:R-:W-:Y:S01]  /*5160*/  FADD.FTZ R60, R74, R59 ;  /* 0x0000003b4a3c7221 */ /* 0x000fe20000010000 */
[----:B------:R-:W-:-:S01]  /*5170*/  FFMA.FTZ R125, R125, UR10, -R122 ;  /* 0x0000000a7d7d7c23 */ /* 0x000fc2000801087a */
[----:B------:R-:W2:Y:S01]  /*5180*/  MUFU.EX2 R12, R12 ;  /* 0x0000000c000c7308 */ /* 0x000ea20000000800 */
[----:B-1----:R-:W-:-:S01]  /*5190*/  FADD.FTZ R58, R133, R58 ;  /* 0x0000003a853a7221 */ /* 0x002fc20000010000 */
[----:B------:R-:W-:Y:S01]  /*51a0*/  FADD.FTZ R60, R75, R60 ;  /* 0x0000003c4b3c7221 */ /* 0x000fe20000010000 */
[----:B------:R-:W-:Y:S01]  /*51b0*/  F2FP.SATFINITE.E4M3.F32.PACK_AB_MERGE_C R126, R133, R126, RZ ;  /* 0x0000007e857e723e */ /* 0x000fe200048070ff */
[----:B------:R-:W-:Y:S01]  /*51c0*/  FFMA.FTZ R127, R127, UR10, -R122 ;  /* 0x0000000a7f7f7c23 */ /* 0x000fe2000801087a */
[----:B------:R-:W-:Y:S01]  /*51d0*/  F2FP.SATFINITE.E4M3.F32.PACK_AB_MERGE_C R210, R112, R105, RZ ;  /* 0x0000006970d2723e */ /* 0x000fe200048070ff */
[----:B------:R-:W-:Y:S01]  /*51e0*/  FADD.FTZ R59, R73, R60 ;  /* 0x0000003c493b7221 */ /* 0x000fe20000010000 */
[----:B------:R-:W-:Y:S01]  /*51f0*/  F2FP.SATFINITE.E4M3.F32.PACK_AB_MERGE_C R203, R10, R9, R126 ;  /* 0x000000090acb723e */ /* 0x000fe2000480707e */
[----:B------:R-:W1:Y:S01]  /*5200*/  MUFU.EX2 R21, R21 ;  /* 0x0000001500157308 */ /* 0x000e620000000800 */
[----:B0-----:R-:W-:-:S01]  /*5210*/  FADD.FTZ R57, R11, R58 ;  /* 0x0000003a0b397221 */ /* 0x001fc20000010000 */
[----:B------:R-:W-:Y:S01]  /*5220*/  F2FP.SATFINITE.E4M3.F32.PACK_AB_MERGE_C R210, R106, R103, R210 ;  /* 0x000000676ad2723e */ /* 0x000fe200048070d2 */
[----:B------:R-:W-:-:S02]  /*5230*/  IMAD.MOV.U32 R75, RZ, RZ, R87 ;  /* 0x000000ffff4b7224 */ /* 0x000fc400078e0057 */
[--C-:B------:R-:W-:Y:S02]  /*5240*/  IMAD.MOV.U32 R74, RZ, RZ, R87.reuse ;  /* 0x000000ffff4a7224 */ /* 0x100fe400078e0057 */
[----:B------:R-:W-:Y:S01]  /*5250*/  IMAD.MOV.U32 R73, RZ, RZ, R87 ;  /* 0x000000ffff497224 */ /* 0x000fe200078e0057 */
[----:B------:R-:W0:Y:S01]  /*5260*/  MUFU.EX2 R130, R130 ;  /* 0x0000008200827308 */ /* 0x000e220000000800 */
[----:B--2---:R-:W-:-:S01]  /*5270*/  FADD.FTZ R58, R12, R57 ;  /* 0x000000390c3a7221 */ /* 0x004fc20000010000 */
[--C-:B------:R-:W-:Y:S02]  /*5280*/  IMAD.MOV.U32 R72, RZ, RZ, R87.reuse ;  /* 0x000000ffff487224 */ /* 0x100fe400078e0057 */
[--C-:B------:R-:W-:Y:S02]  /*5290*/  IMAD.MOV.U32 R71, RZ, RZ, R87.reuse ;  /* 0x000000ffff477224 */ /* 0x100fe400078e0057 */
[----:B------:R-:W-:Y:S02]  /*52a0*/  IMAD.MOV.U32 R70, RZ, RZ, R87 ;  /* 0x000000ffff467224 */ /* 0x000fe400078e0057 */
[----:B------:R-:W2:Y:S01]  /*52b0*/  MUFU.EX2 R13, R13 ;  /* 0x0000000d000d7308 */ /* 0x000ea20000000800 */
[----:B-1----:R-:W-:-:S01]  /*52c0*/  FADD.FTZ R57, R21, R58 ;  /* 0x0000003a15397221 */ /* 0x002fc20000010000 */
[----:B------:R-:W-:-:S02]  /*52d0*/  IMAD.MOV.U32 R69, RZ, RZ, R87 ;  /* 0x000000ffff457224 */ /* 0x000fc400078e0057 */
[--C-:B------:R-:W-:Y:S02]  /*52e0*/  IMAD.MOV.U32 R62, RZ, RZ, R87.reuse ;  /* 0x000000ffff3e7224 */ /* 0x100fe400078e0057 */
[----:B------:R-:W-:Y:S02]  /*52f0*/  IMAD.MOV.U32 R35, RZ, RZ, R87 ;  /* 0x000000ffff237224 */ /* 0x000fe400078e0057 */
[----:B------:R-:W1:Y:S01]  /*5300*/  MUFU.EX2 R14, R14 ;  /* 0x0000000e000e7308 */ /* 0x000e620000000800 */
[----:B0-----:R-:W-:-:S01]  /*5310*/  FADD.FTZ R58, R130, R57 ;  /* 0x00000039823a7221 */ /* 0x001fc20000010000 */
[----:B------:R-:W-:Y:S01]  /*5320*/  FFMA.FTZ R57, R30, UR10, -R122 ;  /* 0x0000000a1e397c23 */ /* 0x000fe2000801087a */
[----:B------:R-:W-:-:S01]  /*5330*/  FADD.FTZ R30, R76, R59 ;  /* 0x0000003b4c1e7221 */ /* 0x000fc20000010000 */
[----:B------:R-:W-:Y:S01]  /*5340*/  F2FP.SATFINITE.E4M3.F32.PACK_AB_MERGE_C R130, R130, R21, RZ ;  /* 0x000000158282723e */ /* 0x000fe200048070ff */
[----:B------:R-:W-:Y:S02]  /*5350*/  IMAD.MOV.U32 R76, RZ, RZ, R87 ;  /* 0x000000ffff4c7224 */ /* 0x000fe400078e0057 */
[----:B------:R-:W-:Y:S01]  /*5360*/  FADD.FTZ R59, R77, R30 ;  /* 0x0000001e4d3b7221 */ /* 0x000fe20000010000 */
[----:B------:R-:W0:Y:S01]  /*5370*/  MUFU.EX2 R42, R42 ;  /* 0x0000002a002a7308 */ /* 0x000e220000000800 */
[----:B------:R-:W-:-:S02]  /*5380*/  F2FP.SATFINITE.E4M3.F32.PACK_AB_MERGE_C R205, R12, R11, R130 ;  /* 0x0000000b0ccd723e */ /* 0x000fc40004807082 */
[----:B------:R-:W-:-:S05]  /*5390*/  MOV R77, R87 ;  /* 0x00000057004d7202 */ /* 0x000fca0000000f00 */
[----:B------:R-:W3:Y:S08]  /*53a0*/  MUFU.EX2 R135, R135 ;  /* 0x0000008700877308 */ /* 0x000ef00000000800 */
[----:B------:R-:W4:Y:S08]  /*53b0*/  MUFU.EX2 R15, R15 ;  /* 0x0000000f000f7308 */ /* 0x000f300000000800 */
[----:B------:R2:W-:Y:S08]  /*53c0*/  MUFU.EX2 R27, R25 ;  /* 0x00000019001b7308 */ /* 0x0005f00000000800 */
[----:B------:R-:W5:Y:S01]  /*53d0*/  MUFU.EX2 R20, R20 ;  /* 0x0000001400147308 */ /* 0x000f620000000800 */
[----:B--2---:R-:W-:-:S01]  /*53e0*/  FADD.FTZ R25, R13, R58 ;  /* 0x0000003a0d197221 */ /* 0x004fc20000010000 */
[----:B------:R-:W-:Y:S01]  /*53f0*/  FFMA.FTZ R58, R32, UR10, -R122 ;  /* 0x0000000a203a7c23 */ /* 0x000fe2000801087a */
[----:B------:R-:W-:-:S01]  /*5400*/  FADD.FTZ R32, R80, R59 ;  /* 0x0000003b50207221 */ /* 0x000fc20000010000 */
[----:B------:R-:W-:Y:S01]  /*5410*/  FFMA.FTZ R122, R123, UR10, -R122 ;  /* 0x0000000a7b7a7c23 */ /* 0x000fe2000801087a */
[----:B-1----:R-:W-:-:S01]  /*5420*/  FADD.FTZ R25, R14, R25 ;  /* 0x000000190e197221 */ /* 0x002fc20000010000 */
[----:B------:R-:W-:-:S02]  /*5430*/  IMAD.MOV.U32 R80, RZ, RZ, R87 ;  /* 0x000000ffff507224 */ /* 0x000fc400078e0057 */
[----:B------:R-:W1:Y:S01]  /*5440*/  MUFU.EX2 R45, R45 ;  /* 0x0000002d002d7308 */ /* 0x000e620000000800 */
[----:B0-----:R-:W-:-:S01]  /*5450*/  FADD.FTZ R30, R42, R25 ;  /* 0x000000192a1e7221 */ /* 0x001fc20000010000 */
[----:B------:R-:W-:Y:S01]  /*5460*/  FADD.FTZ R25, R79, R32 ;  /* 0x000000204f197221 */ /* 0x000fe20000010000 */
[----:B------:R-:W-:Y:S02]  /*5470*/  IMAD.MOV.U32 R79, RZ, RZ, R87 ;  /* 0x000000ffff4f7224 */ /* 0x000fe400078e0057 */
[----:B---3--:R-:W-:Y:S01]  /*5480*/  FADD.FTZ R30, R135, R30 ;  /* 0x0000001e871e7221 */ /* 0x008fe20000010000 */
[----:B------:R-:W-:-:S01]  /*5490*/  FADD.FTZ R32, R84, R25 ;  /* 0x0000001954207221 */ /* 0x000fc20000010000 */
[----:B------:R-:W-:Y:S01]  /*54a0*/  F2FP.SATFINITE.E4M3.F32.PACK_AB_MERGE_C R135, R135, R42, RZ ;  /* 0x0000002a8787723e */ /* 0x000fe200048070ff */
[----:B------:R-:W0:Y:S01]  /*54b0*/  MUFU.EX2 R48, R48 ;  /* 0x0000003000307308 */ /* 0x000e220000000800 */
[----:B----4-:R-:W-:-:S01]  /*54c0*/  FADD.FTZ R59, R15, R30 ;  /* 0x0000001e0f3b7221 */ /* 0x010fc20000010000 */
[----:B------:R-:W-:Y:S01]  /*54d0*/  FADD.FTZ R25, R83, R32 ;  /* 0x0000002053197221 */ /* 0x000fe20000010000 */
[----:B------:R-:W-:Y:S01]  /*54e0*/  F2FP.SATFINITE.E4M3.F32.PACK_AB_MERGE_C R207, R14, R13, R135 ;  /* 0x0000000d0ecf723e */ /* 0x000fe20004807087 */
[----:B------:R-:W-:-:S02]  /*54f0*/  IMAD.MOV.U32 R84, RZ, RZ, R87 ;  /* 0x000000ffff547224 */ /* 0x000fc400078e0057 */
[----:B-----5:R-:W-:-:S01]  /*5500*/  FADD.FTZ R60, R20, R59 ;  /* 0x0000003b143c7221 */ /* 0x020fc20000010000 */
[----:B------:R-:W-:Y:S01]  /*5510*/  FADD.FTZ R32, R104, R25 ;  /* 0x0000001968207221 */ /* 0x000fe20000010000 */
[----:B------:R-:W-:Y:S01]  /*5520*/  IMAD.MOV.U32 R83, RZ, RZ, R87 ;  /* 0x000000ffff537224 */ /* 0x000fe200078e0057 */
[----:B------:R-:W2:Y:S01]  /*5530*/  MUFU.EX2 R40, R40 ;  /* 0x0000002800287308 */ /* 0x000ea20000000800 */
[----:B-1----:R-:W-:-:S01]  /*5540*/  FADD.FTZ R59, R45, R60 ;  /* 0x0000003c2d3b7221 */ /* 0x002fc20000010000 */
[----:B------:R-:W-:Y:S01]  /*5550*/  FADD.FTZ R61, R103, R32 ;  /* 0x00000020673d7221 */ /* 0x000fe20000010000 */
[----:B------:R-:W-:-:S03]  /*5560*/  IMAD.MOV.U32 R60, RZ, RZ, R87 ;  /* 0x000000ffff3c7224 */ /* 0x000fc600078e0057 */
[----:B------:R-:W-:Y:S01]  /*5570*/  FADD.FTZ R32, R106, R61 ;  /* 0x0000003d6a207221 */ /* 0x000fe20000010000 */
[----:B------:R-:W-:Y:S01]  /*5580*/  MOV R61, R87 ;  /* 0x00000057003d7202 */ /* 0x000fe20000000f00 */
        /* <DEDUP_REMOVED lines=8> */
[----:B------:R-:W-:-:S07]  /*5610*/  MOV R45, R87 ;  /* 0x00000057002d7202 */ /* 0x000fce0000000f00 */
[----:B------:R-:W3:Y:S08]  /*5620*/  MUFU.EX2 R50, R50 ;  /* 0x0000003200327308 */ /* 0x000ef00000000800 */
[----:B------:R-:W4:Y:S08]  /*5630*/  MUFU.EX2 R43, R43 ;  /* 0x0000002b002b7308 */ /* 0x000f300000000800 */
[----:B------:R2:W-:Y:S08]  /*5640*/  MUFU.EX2 R30, R28 ;  /* 0x0000001c001e7308 */ /* 0x0005f00000000800 */
[----:B------:R-:W-:Y:S01]  /*5650*/  MUFU.EX2 R44, R44 ;  /* 0x0000002c002c7308 */ /* 0x000fe20000000800 */
[----:B--2---:R-:W-:-:S01]  /*5660*/  FADD.FTZ R28, R40, R59 ;  /* 0x0000003b281c7221 */ /* 0x004fc20000010000 */
[----:B------:R-:W-:-:S03]  /*5670*/  IMAD.MOV.U32 R59, RZ, RZ, R87 ;  /* 0x000000ffff3b7224 */ /* 0x000fc600078e0057 */
[----:B-1----:R-:W-:-:S03]  /*5680*/  FADD.FTZ R34, R41, R28 ;  /* 0x0000001c29227221 */ /* 0x002fc60000010000 */
[----:B------:R-:W1:Y:S08]  /*5690*/  MUFU.EX2 R89, R89 ;  /* 0x0000005900597308 */ /* 0x000e700000000800 */
[----:B------:R-:W2:Y:S08]  /*56a0*/  MUFU.EX2 R52, R52 ;  /* 0x0000003400347308 */ /* 0x000eb00000000800 */
[----:B------:R0:W-:Y:S08]  /*56b0*/  MUFU.EX2 R25, R29 ;  /* 0x0000001d00197308 */ /* 0x0001f00000000800 */
[----:B------:R-:W5:Y:S01]  /*56c0*/  MUFU.EX2 R90, R90 ;  /* 0x0000005a005a7308 */ /* 0x000f620000000800 */
[----:B0-----:R-:W-:-:S01]  /*56d0*/  FADD.FTZ R29, R49, R34 ;  /* 0x00000022311d7221 */ /* 0x001fc20000010000 */
[----:B------:R-:W-:Y:S01]  /*56e0*/  FADD.FTZ R34, R108, R39 ;  /* 0x000000276c227221 */ /* 0x000fe20000010000 */
[----:B---3--:R-:W-:-:S02]  /*56f0*/  F2FP.SATFINITE.E4M3.F32.PACK_AB_MERGE_C R49, R50, R49, RZ ;  /* 0x000000313231723e */ /* 0x008fc400048070ff */
[----:B------:R-:W-:Y:S01]  /*5700*/  FADD.FTZ R32, R50, R29 ;  /* 0x0000001d32207221 */ /* 0x000fe20000010000 */
[----:B------:R-:W-:-:S01]  /*5710*/  FADD.FTZ R34, R109, R34 ;  /* 0x000000226d227221 */ /* 0x000fc20000010000 */
[----:B------:R-:W-:Y:S01]  /*5720*/  F2FP.SATFINITE.E4M3.F32.PACK_AB_MERGE_C R211, R41, R40, R49 ;  /* 0x0000002829d3723e */ /* 0x000fe20004807031 */
[----:B------:R-:W0:Y:S01]  /*5730*/  MUFU.EX2 R53, R53 ;  /* 0x0000003500357308 */ /* 0x000e220000000800 */
[----:B----4-:R-:W-:-:S01]  /*5740*/  FADD.FTZ R29, R43, R32 ;  /* 0x000000202b1d7221 */ /* 0x010fc20000010000 */
[----:B-1----:R-:W-:Y:S01]  /*5750*/  FADD.FTZ R39, R89, R34 ;  /* 0x0000002259277221 */ /* 0x002fe20000010000 */
[----:B------:R-:W-:Y:S02]  /*5760*/  IMAD.MOV.U32 R50, RZ, RZ, R87 ;  /* 0x000000ffff327224 */ /* 0x000fe400078e0057 */
[----:B------:R-:W-:Y:S01]  /*5770*/  FADD.FTZ R29, R44, R29 ;  /* 0x0000001d2c1d7221 */ /* 0x000fe20000010000 */
[----:B------:R-:W-:Y:S02]  /*5780*/  IMAD.MOV.U32 R49, RZ, RZ, R87 ;  /* 0x000000ffff317224 */ /* 0x000fe400078e0057 */
[----:B------:R-:W1:Y:S01]  /*5790*/  MUFU.EX2 R46, R46 ;  /* 0x0000002e002e7308 */ /* 0x000e620000000800 */
[----:B--2---:R-:W-:-:S01]  /*57a0*/  FADD.FTZ R34, R52, R29 ;  /* 0x0000001d34227221 */ /* 0x004fc20000010000 */
[C---:B-----5:R-:W-:Y:S01]  /*57b0*/  FADD.FTZ R39, R90.reuse, R39 ;  /* 0x000000275a277221 */ /* 0x060fe20000010000 */
[----:B------:R-:W-:Y:S01]  /*57c0*/  F2FP.SATFINITE.E4M3.F32.PACK_AB_MERGE_C R212, R90, R89, RZ ;  /* 0x000000595ad4723e */ /* 0x000fe200048070ff */
[----:B------:R-:W-:-:S02]  /*57d0*/  IMAD.MOV.U32 R41, RZ, RZ, R87 ;  /* 0x000000ffff297224 */ /* 0x000fc400078e0057 */
[----:B------:R-:W-:Y:S01]  /*57e0*/  IMAD.MOV.U32 R40, RZ, RZ, R87 ;  /* 0x000000ffff287224 */ /* 0x000fe200078e0057 */
[----:B------:R-:W-:Y:S01]  /*57f0*/  F2FP.SATFINITE.E4M3.F32.PACK_AB_MERGE_C R212, R109, R108, R212 ;  /* 0x0000006c6dd4723e */ /* 0x000fe200048070d4 */
        /* <DEDUP_REMOVED lines=8> */
[--C-:B------:R-:W-:Y:S02]  /*5880*/  IMAD.MOV.U32 R52, RZ, RZ, R87.reuse ;  /* 0x000000ffff347224 */ /* 0x100fe400078e0057 */
[--C-:B------:R-:W-:Y:S02]  /*5890*/  IMAD.MOV.U32 R44, RZ, RZ, R87.reuse ;  /* 0x000000ffff2c7224 */ /* 0x100fe400078e0057 */
[----:B------:R-:W-:Y:S02]  /*58a0*/  IMAD.MOV.U32 R43, RZ, RZ, R87 ;  /* 0x000000ffff2b7224 */ /* 0x000fe400078e0057 */
[----:B------:R-:W1:Y:S01]  /*58b0*/  MUFU.EX2 R54, R54 ;  /* 0x0000003600367308 */ /* 0x000e620000000800 */
[----:B--2---:R-:W-:-:S04]  /*58c0*/  FADD.FTZ R29, R93, R34 ;  /* 0x000000225d1d7221 */ /* 0x004fc80000010000 */
[----:B------:R-:W-:-:S03]  /*58d0*/  FADD.FTZ R34, R92, R29 ;  /* 0x0000001d5c227221 */ /* 0x000fc60000010000 */
[----:B------:R-:W2:Y:S01]  /*58e0*/  MUFU.EX2 R113, R113 ;  /* 0x0000007100717308 */ /* 0x000ea20000000800 */
[----:B0-----:R-:W-:-:S07]  /*58f0*/  FADD.FTZ R39, R47, R42 ;  /* 0x0000002a2f277221 */ /* 0x001fce0000010000 */
[----:B------:R-:W0:Y:S01]  /*5900*/  MUFU.EX2 R55, R55 ;  /* 0x0000003700377308 */ /* 0x000e220000000800 */
[----:B-1----:R-:W-:-:S01]  /*5910*/  FADD.FTZ R42, R54, R39 ;  /* 0x00000027362a7221 */ /* 0x002fc20000010000 */
[----:B------:R-:W-:-:S06]  /*5920*/  IMAD.MOV.U32 R39, RZ, RZ, R87 ;  /* 0x000000ffff277224 */ /* 0x000fcc00078e0057 */
[----:B------:R-:W1:Y:S01]  /*5930*/  MUFU.EX2 R51, R51 ;  /* 0x0000003300337308 */ /* 0x000e620000000800 */
[----:B--2---:R-:W-:-:S01]  /*5940*/  FADD.FTZ R34, R113, R34 ;  /* 0x0000002271227221 */ /* 0x004fc20000010000 */
[----:B------:R-:W-:-:S03]  /*5950*/  F2FP.SATFINITE.E4M3.F32.PACK_AB_MERGE_C R214, R113, R92, RZ ;  /* 0x0000005c71d6723e */ /* 0x000fc600048070ff */
[----:B------:R-:W-:Y:S01]  /*5960*/  FADD.FTZ R29, R95, R34 ;  /* 0x000000225f1d7221 */ /* 0x000fe20000010000 */
[----:B------:R-:W-:Y:S02]  /*5970*/  F2FP.SATFINITE.E4M3.F32.PACK_AB_MERGE_C R214, R93, R88, R214 ;  /* 0x000000585dd6723e */ /* 0x000fe400048070d6 */
[----:B------:R-:W2:Y:S01]  /*5980*/  MUFU.EX2 R24, R24 ;  /* 0x0000001800187308 */ /* 0x000ea20000000800 */
[----:B0-----:R-:W-:-:S01]  /*5990*/  FADD.FTZ R42, R55, R42 ;  /* 0x0000002a372a7221 */ /* 0x001fc20000010000 */
[----:B------:R-:W-:Y:S01]  /*59a0*/  FADD.FTZ R29, R96, R29 ;  /* 0x0000001d601d7221 */ /* 0x000fe20000010000 */
[----:B------:R-:W-:Y:S01]  /*59b0*/  F2FP.SATFINITE.E4M3.F32.PACK_AB_MERGE_C R54, R55, R54, RZ ;  /* 0x000000363736723e */ /* 0x000fe200048070ff */
[----:B------:R-:W-:Y:S02]  /*59c0*/  IMAD.MOV.U32 R55, RZ, RZ, R87 ;  /* 0x000000ffff377224 */ /* 0x000fe400078e0057 */
[----:B------:R-:W-:-:S01]  /*59d0*/  FADD.FTZ R6, R100, R29 ;  /* 0x0000001d64067221 */ /* 0x000fc20000010000 */
[----:B------:R-:W-:Y:S01]  /*59e0*/  F2FP.SATFINITE.E4M3.F32.PACK_AB_MERGE_C R100, R115, R100, RZ ;  /* 0x000000647364723e */ /* 0x000fe200048070ff */
[----:B------:R-:W0:Y:S01]  /*59f0*/  MUFU.EX2 R56, R56 ;  /* 0x0000003800387308 */ /* 0x000e220000000800 */
[----:B-1----:R-:W-:-:S01]  /*5a00*/  FADD.FTZ R31, R51, R42 ;  /* 0x0000002a331f7221 */ /* 0x002fc20000010000 */
[----:B------:R-:W-:Y:S01]  /*5a10*/  FADD.FTZ R115, R115, R6 ;  /* 0x0000000673737221 */ /* 0x000fe20000010000 */
[----:B------:R-:W-:Y:S01]  /*5a20*/  F2FP.SATFINITE.E4M3.F32.PACK_AB_MERGE_C R215, R47, R46, R54 ;  /* 0x0000002e2fd7723e */ /* 0x000fe20004807036 */
[--C-:B------:R-:W-:Y:S01]  /*5a30*/  IMAD.MOV.U32 R54, RZ, RZ, R87.reuse ;  /* 0x000000ffff367224 */ /* 0x100fe200078e0057 */
[----:B------:R-:W-:Y:S01]  /*5a40*/  F2FP.SATFINITE.E4M3.F32.PACK_AB_MERGE_C R216, R96, R95, R100 ;  /* 0x0000005f60d8723e */ /* 0x000fe20004807064 */
[----:B------:R-:W-:-:S02]  /*5a50*/  IMAD.MOV.U32 R47, RZ, RZ, R87 ;  /* 0x000000ffff2f7224 */ /* 0x000fc400078e0057 */
[----:B------:R-:W1:Y:S01]  /*5a60*/  MUFU.EX2 R78, R78 ;  /* 0x0000004e004e7308 */ /* 0x000e620000000800 */
[----:B--2---:R-:W-:-:S01]  /*5a70*/  FADD.FTZ R31, R24, R31 ;  /* 0x0000001f181f7221 */ /* 0x004fc20000010000 */
[--C-:B------:R-:W-:Y:S02]  /*5a80*/  IMAD.MOV.U32 R46, RZ, RZ, R87.reuse ;  /* 0x000000ffff2e7224 */ /* 0x100fe400078e0057 */
[----:B------:R-:W-:-:S04]  /*5a90*/  IMAD.MOV.U32 R42, RZ, RZ, R87 ;  /* 0x000000ffff2a7224 */ /* 0x000fc800078e0057 */
[----:B------:R-:W2:Y:S01]  /*5aa0*/  MUFU.EX2 R5, R5 ;  /* 0x0000000500057308 */ /* 0x000ea20000000800 */
[----:B0-----:R-:W-:-:S01]  /*5ab0*/  FADD.FTZ R34, R56, R31 ;  /* 0x0000001f38227221 */ /* 0x001fc20000010000 */
[----:B------:R-:W-:-:S03]  /*5ac0*/  F2FP.SATFINITE.E4M3.F32.PACK_AB_MERGE_C R56, R27, R56, RZ ;  /* 0x000000381b38723e */ /* 0x000fc600048070ff */
[----:B------:R-:W-:Y:S01]  /*5ad0*/  FADD.FTZ R34, R27, R34 ;  /* 0x000000221b227221 */ /* 0x000fe20000010000 */
[----:B------:R-:W-:Y:S01]  /*5ae0*/  F2FP.SATFINITE.E4M3.F32.PACK_AB_MERGE_C R217, R24, R51, R56 ;  /* 0x0000003318d9723e */ /* 0x000fe20004807038 */
[----:B------:R-:W-:Y:S01]  /*5af0*/  IMAD.MOV.U32 R56, RZ, RZ, R87 ;  /* 0x000000ffff387224 */ /* 0x000fe200078e0057 */
[----:B------:R-:W0:Y:S01]  /*5b00*/  MUFU.EX2 R81, R81 ;  /* 0x0000005100517308 */ /* 0x000e220000000800 */
[----:B-1----:R-:W-:-:S01]  /*5b10*/  FADD.FTZ R6, R78, R115 ;  /* 0x000000734e067221 */ /* 0x002fc20000010000 */
[--C-:B------:R-:W-:Y:S02]  /*5b20*/  IMAD.MOV.U32 R51, RZ, RZ, R87.reuse ;  /* 0x000000ffff337224 */ /* 0x100fe400078e0057 */
[----:B------:R-:W-:-:S04]  /*5b30*/  IMAD.MOV.U32 R24, RZ, RZ, R87 ;  /* 0x000000ffff187224 */ /* 0x000fc800078e0057 */
        /* <DEDUP_REMOVED lines=10> */
[----:B------:R-:W-:-:S03]  /*5be0*/  F2FP.SATFINITE.E4M3.F32.PACK_AB_MERGE_C R63, R30, R63, RZ ;  /* 0x0000003f1e3f723e */ /* 0x000fc600048070ff */
[----:B------:R-:W-:Y:S01]  /*5bf0*/  FADD.FTZ R30, R30, R27 ;  /* 0x0000001b1e1e7221 */ /* 0x000fe20000010000 */
[----:B------:R-:W-:Y:S01]  /*5c00*/  F2FP.SATFINITE.E4M3.F32.PACK_AB_MERGE_C R219, R26, R5, R63 ;  /* 0x000000051adb723e */ /* 0x000fe2000480703f */
[----:B------:R-:W-:Y:S01]  /*5c10*/  IMAD.MOV.U32 R63, RZ, RZ, R87 ;  /* 0x000000ffff3f7224 */ /* 0x000fe200078e0057 */
[----:B------:R-:W0:Y:S01]  /*5c20*/  MUFU.EX2 R121, R121 ;  /* 0x0000007900797308 */ /* 0x000e220000000800 */
[C---:B-1----:R-:W-:Y:S01]  /*5c30*/  F2FP.SATFINITE.E4M3.F32.PACK_AB_MERGE_C R82, R85.reuse, R82, RZ ;  /* 0x000000525552723e */ /* 0x042fe200048070ff */
[----:B------:R-:W-:Y:S01]  /*5c40*/  FADD.FTZ R85, R85, R38 ;  /* 0x0000002655557221 */ /* 0x000fe20000010000 */
[----:B------:R-:W-:-:S01]  /*5c50*/  FADD.FTZ R27, R25, R30 ;  /* 0x0000001e191b7221 */ /* 0x000fc20000010000 */
[--C-:B------:R-:W-:Y:S01]  /*5c60*/  IMAD.MOV.U32 R38, RZ, RZ, R87.reuse ;  /* 0x000000ffff267224 */ /* 0x100fe200078e0057 */
[----:B------:R-:W-:Y:S01]  /*5c70*/  F2FP.SATFINITE.E4M3.F32.PACK_AB_MERGE_C R218, R81, R78, R82 ;  /* 0x0000004e51da723e */ /* 0x000fe20004807052 */
[----:B------:R-:W-:Y:S02]  /*5c80*/  IMAD.MOV.U32 R82, RZ, RZ, R87 ;  /* 0x000000ffff527224 */ /* 0x000fe400078e0057 */
[----:B------:R1:W3:Y:S01]  /*5c90*/  MUFU.EX2 R28, R64 ;  /* 0x00000040001c7308 */ /* 0x0002e20000000800 */
[----:B--2---:R-:W-:-:S01]  /*5ca0*/  FADD.FTZ R34, R120, R85 ;  /* 0x0000005578227221 */ /* 0x004fc20000010000 */
[----:B------:R-:W-:-:S02]  /*5cb0*/  IMAD.MOV.U32 R85, RZ, RZ, R87 ;  /* 0x000000ffff557224 */ /* 0x000fc400078e0057 */
[--C-:B------:R-:W-:Y:S02]  /*5cc0*/  IMAD.MOV.U32 R81, RZ, RZ, R87.reuse ;  /* 0x000000ffff517224 */ /* 0x100fe400078e0057 */
[----:B------:R-:W-:Y:S02]  /*5cd0*/  IMAD.MOV.U32 R78, RZ, RZ, R87 ;  /* 0x000000ffff4e7224 */ /* 0x000fe400078e0057 */
[----:B------:R-:W-:Y:S01]  /*5ce0*/  MUFU.EX2 R86, R86 ;  /* 0x0000005600567308 */ /* 0x000fe20000000800 */
[----:B0-----:R-:W-:-:S01]  /*5cf0*/  FADD.FTZ R29, R121, R34 ;  /* 0x00000022791d7221 */ /* 0x001fc20000010000 */
[--C-:B-1----:R-:W-:Y:S02]  /*5d00*/  IMAD.MOV.U32 R64, RZ, RZ, R87.reuse ;  /* 0x000000ffff407224 */ /* 0x102fe400078e0057 */
[--C-:B------:R-:W-:Y:S02]  /*5d10*/  IMAD.MOV.U32 R34, RZ, RZ, R87.reuse ;  /* 0x000000ffff227224 */ /* 0x100fe400078e0057 */
[----:B------:R-:W-:-:S02]  /*5d20*/  IMAD.MOV.U32 R26, RZ, RZ, R87 ;  /* 0x000000ffff1a7224 */ /* 0x000fc400078e0057 */
[----:B------:R-:W0:Y:S01]  /*5d30*/  MUFU.EX2 R91, R91 ;  /* 0x0000005b005b7308 */ /* 0x000e220000000800 */
[----:B---3--:R-:W-:-:S07]  /*5d40*/  FADD.FTZ R30, R28, R27 ;  /* 0x0000001b1c1e7221 */ /* 0x008fce0000010000 */
[----:B------:R-:W1:Y:S08]  /*5d50*/  MUFU.EX2 R57, R57 ;  /* 0x0000003900397308 */ /* 0x000e700000000800 */
[----:B------:R2:W3:Y:S01]  /*5d60*/  MUFU.EX2 R32, R65 ;  /* 0x0000004100207308 */ /* 0x0004e20000000800 */
[----:B0-----:R-:W-:Y:S01]  /*5d70*/  F2FP.SATFINITE.E4M3.F32.PACK_AB_MERGE_C R31, R91, R86, RZ ;  /* 0x000000565b1f723e */ /* 0x001fe200048070ff */
[----:B------:R-:W-:-:S03]  /*5d80*/  FADD.FTZ R86, R86, R29 ;  /* 0x0000001d56567221 */ /* 0x000fc60000010000 */
[----:B------:R-:W-:Y:S01]  /*5d90*/  F2FP.SATFINITE.E4M3.F32.PACK_AB_MERGE_C R220, R121, R120, R31 ;  /* 0x0000007879dc723e */ /* 0x000fe2000480701f */
[----:B------:R-:W-:-:S01]  /*5da0*/  FADD.FTZ R86, R91, R86 ;  /* 0x000000565b567221 */ /* 0x000fc20000010000 */
[----:B------:R-:W-:Y:S01]  /*5db0*/  IMAD.MOV.U32 R31, RZ, RZ, R87 ;  /* 0x000000ffff1f7224 */ /* 0x000fe200078e0057 */
[----:B------:R-:W-:Y:S01]  /*5dc0*/  MUFU.EX2 R101, R101 ;  /* 0x0000006500657308 */ /* 0x000fe20000000800 */
[----:B-1----:R-:W-:-:S01]  /*5dd0*/  FADD.FTZ R29, R57, R30 ;  /* 0x0000001e391d7221 */ /* 0x002fc20000010000 */
[----:B--2---:R-:W-:-:S06]  /*5de0*/  IMAD.MOV.U32 R65, RZ, RZ, R87 ;  /* 0x000000ffff417224 */ /* 0x004fcc00078e0057 */
[----:B------:R-:W0:Y:S01]  /*5df0*/  MUFU.EX2 R102, R102 ;  /* 0x0000006600667308 */ /* 0x000e220000000800 */
[----:B---3--:R-:W-:-:S01]  /*5e00*/  FADD.FTZ R29, R32, R29 ;  /* 0x0000001d201d7221 */ /* 0x008fc20000010000 */
[----:B------:R-:W-:Y:S01]  /*5e10*/  F2FP.SATFINITE.E4M3.F32.PACK_AB_MERGE_C R57, R32, R57, RZ ;  /* 0x000000392039723e */ /* 0x000fe200048070ff */
[----:B------:R-:W-:-:S03]  /*5e20*/  IMAD.MOV.U32 R32, RZ, RZ, R87 ;  /* 0x000000ffff207224 */ /* 0x000fc600078e0057 */
[----:B------:R-:W-:Y:S01]  /*5e30*/  F2FP.SATFINITE.E4M3.F32.PACK_AB_MERGE_C R221, R28, R25, R57 ;  /* 0x000000191cdd723e */ /* 0x000fe20004807039 */
[--C-:B------:R-:W-:Y:S01]  /*5e40*/  IMAD.MOV.U32 R57, RZ, RZ, R87.reuse ;  /* 0x000000ffff397224 */ /* 0x100fe200078e0057 */
        /* <DEDUP_REMOVED lines=8> */
[----:B------:R1:W3:Y:S01]  /*5ed0*/  MUFU.EX2 R21, R58 ;  /* 0x0000003a00157308 */ /* 0x0002e20000000800 */
[----:B--2---:R-:W-:-:S01]  /*5ee0*/  FADD.FTZ R8, R66, R29 ;  /* 0x0000001d42087221 */ /* 0x004fc20000010000 */
[----:B------:R-:W-:-:S06]  /*5ef0*/  MOV R29, R87 ;  /* 0x00000057001d7202 */ /* 0x000fcc0000000f00 */
[----:B------:R-:W2:Y:S01]  /*5f00*/  MUFU.EX2 R33, R33 ;  /* 0x0000002100217308 */ /* 0x000ea20000000800 */
[C---:B0-----:R-:W-:Y:S01]  /*5f10*/  F2FP.SATFINITE.E4M3.F32.PACK_AB_MERGE_C R222, R98.reuse, R97, R30 ;  /* 0x0000006162de723e */ /* 0x041fe2000480701e */
[----:B------:R-:W-:Y:S01]  /*5f20*/  FADD.FTZ R98, R98, R7 ;  /* 0x0000000762627221 */ /* 0x000fe20000010000 */
[--C-:B-1----:R-:W-:Y:S02]  /*5f30*/  IMAD.MOV.U32 R58, RZ, RZ, R87.reuse ;  /* 0x000000ffff3a7224 */ /* 0x102fe400078e0057 */
[----:B------:R-:W-:Y:S02]  /*5f40*/  IMAD.MOV.U32 R30, RZ, RZ, R87 ;  /* 0x000000ffff1e7224 */ /* 0x000fe400078e0057 */
[----:B------:R-:W-:-:S01]  /*5f50*/  FADD.FTZ R101, R101, R98 ;  /* 0x0000006265657221 */ /* 0x000fc20000010000 */
[----:B------:R-:W0:Y:S01]  /*5f60*/  MUFU.EX2 R36, R36 ;  /* 0x0000002400247308 */ /* 0x000e220000000800 */
[----:B---3--:R-:W-:-:S02]  /*5f70*/  FADD.FTZ R10, R21, R8 ;  /* 0x00000008150a7221 */ /* 0x008fc40000010000 */
[----:B------:R-:W-:-:S05]  /*5f80*/  FADD.FTZ R102, R102, R101 ;  /* 0x0000006566667221 */ /* 0x000fca0000010000 */
        /* <DEDUP_REMOVED lines=12> */
[----:B0-----:R-:W-:-:S07]  /*6050*/  FADD.FTZ R7, R107, R102 ;  /* 0x000000666b077221 */ /* 0x001fce0000010000 */
[----:B------:R0:W3:Y:S01]  /*6060*/  MUFU.EX2 R6, R67 ;  /* 0x0000004300067308 */ /* 0x0000e20000000800 */
[----:B--2---:R-:W-:-:S01]  /*6070*/  FADD.FTZ R9, R37, R36 ;  /* 0x0000002425097221 */ /* 0x004fc20000010000 */
[----:B------:R-:W-:-:S06]  /*6080*/  IMAD.MOV.U32 R36, RZ, RZ, R87 ;  /* 0x000000ffff247224 */ /* 0x000fcc00078e0057 */
[----:B------:R-:W2:Y:S01]  /*6090*/  MUFU.EX2 R68, R68 ;  /* 0x0000004400447308 */ /* 0x000ea20000000800 */
[C---:B-1----:R-:W-:Y:S01]  /*60a0*/  F2FP.SATFINITE.E4M3.F32.PACK_AB_MERGE_C R224, R110.reuse, R107, R10 ;  /* 0x0000006b6ee0723e */ /* 0x042fe2000480700a */
[----:B------:R-:W-:Y:S01]  /*60b0*/  FADD.FTZ R110, R110, R7 ;  /* 0x000000076e6e7221 */ /* 0x000fe20000010000 */
[----:B0-----:R-:W-:-:S03]  /*60c0*/  IMAD.MOV.U32 R67, RZ, RZ, R87 ;  /* 0x000000ffff437224 */ /* 0x001fc600078e0057 */
[----:B------:R-:W-:Y:S02]  /*60d0*/  FADD.FTZ R111, R111, R110 ;  /* 0x0000006e6f6f7221 */ /* 0x000fe40000010000 */
[----:B------:R-:W0:Y:S01]  /*60e0*/  MUFU.EX2 R27, R128 ;  /* 0x00000080001b7308 */ /* 0x000e220000000800 */
[----:B---3--:R-:W-:-:S01]  /*60f0*/  FADD.FTZ R9, R6, R9 ;  /* 0x0000000906097221 */ /* 0x008fc20000010000 */
[----:B------:R-:W-:-:S06]  /*6100*/  FADD.FTZ R111, R114, R111 ;  /* 0x0000006f726f7221 */ /* 0x000fcc0000010000 */
[----:B------:R-:W-:Y:S01]  /*6110*/  MUFU.EX2 R118, R118 ;  /* 0x0000007600767308 */ /* 0x000fe20000000800 */
[----:B--2---:R-:W-:-:S07]  /*6120*/  FADD.FTZ R10, R68, R9 ;  /* 0x00000009440a7221 */ /* 0x004fce0000010000 */
[----:B------:R-:W1:Y:S01]  /*6130*/  MUFU.EX2 R119, R119 ;  /* 0x0000007700777308 */ /* 0x000e620000000800 */
[----:B0-----:R-:W-:-:S01]  /*6140*/  FADD.FTZ R10, R27, R10 ;  /* 0x0000000a1b0a7221 */ /* 0x001fc20000010000 */
[----:B------:R-:W-:Y:S01]  /*6150*/  F2FP.SATFINITE.E4M3.F32.PACK_AB_MERGE_C R68, R27, R68, RZ ;  /* 0x000000441b44723e */ /* 0x000fe200048070ff */
[----:B------:R-:W-:-:S03]  /*6160*/  IMAD.MOV.U32 R27, RZ, RZ, R87 ;  /* 0x000000ffff1b7224 */ /* 0x000fc600078e0057 */
[----:B------:R-:W-:Y:S01]  /*6170*/  F2FP.SATFINITE.E4M3.F32.PACK_AB_MERGE_C R225, R6, R37, R68 ;  /* 0x0000002506e1723e */ /* 0x000fe20004807044 */
[--C-:B------:R-:W-:Y:S01]  /*6180*/  IMAD.MOV.U32 R68, RZ, RZ, R87.reuse ;  /* 0x000000ffff447224 */ /* 0x100fe200078e0057 */
[----:B------:R-:W0:Y:S01]  /*6190*/  MUFU.EX2 R116, R116 ;  /* 0x0000007400747308 */ /* 0x000e220000000800 */
[----:B------:R-:W-:-:S07]  /*61a0*/  IMAD.MOV.U32 R37, RZ, RZ, R87 ;  /* 0x000000ffff257224 */ /* 0x000fce00078e0057 */
[----:B------:R-:W2:Y:S01]  /*61b0*/  MUFU.EX2 R131, R131 ;  /* 0x0000008300837308 */ /* 0x000ea20000000800 */
[----:B-1----:R-:W-:-:S07]  /*61c0*/  F2FP.SATFINITE.E4M3.F32.PACK_AB_MERGE_C R7, R119, R118, RZ ;  /* 0x000000767707723e */ /* 0x002fce00048070ff */
[----:B------:R-:W1:Y:S01]  /*61d0*/  MUFU.EX2 R117, R117 ;  /* 0x0000007500757308 */ /* 0x000e620000000800 */
[----:B0-----:R-:W-:-:S07]  /*61e0*/  FADD.FTZ R12, R116, R111 ;  /* 0x0000006f740c7221 */ /* 0x001fce0000010000 */
[----:B------:R-:W0:Y:S01]  /*61f0*/  MUFU.EX2 R8, R125 ;  /* 0x0000007d00087308 */ /* 0x000e220000000800 */
[----:B--2---:R-:W-:-:S07]  /*6200*/  FADD.FTZ R5, R131, R10 ;  /* 0x0000000a83057221 */ /* 0x004fce0000010000 */
[----:B------:R-:W-:Y:S01]  /*6210*/  MUFU.EX2 R127, R127 ;  /* 0x0000007f007f7308 */ /* 0x000fe20000000800 */
[C---:B-1----:R-:W-:Y:S01]  /*6220*/  F2FP.SATFINITE.E4M3.F32.PACK_AB_MERGE_C R226, R117.reuse, R116, R7 ;  /* 0x0000007475e2723e */ /* 0x042fe20004807007 */
[----:B------:R-:W-:-:S04]  /*6230*/  FADD.FTZ R117, R117, R12 ;  /* 0x0000000c75757221 */ /* 0x000fc80000010000 */
[----:B------:R-:W-:Y:S02]  /*6240*/  FADD.FTZ R118, R118, R117 ;  /* 0x0000007576767221 */ /* 0x000fe40000010000 */
[----:B------:R-:W1:Y:S01]  /*6250*/  MUFU.EX2 R122, R122 ;  /* 0x0000007a007a7308 */ /* 0x000e620000000800 */
[----:B0-----:R-:W-:-:S01]  /*6260*/  FADD.FTZ R10, R8, R5 ;  /* 0x00000005080a7221 */ /* 0x001fc20000010000 */
[----:B------:R-:W-:Y:S01]  /*6270*/  FADD.FTZ R7, R119, R118 ;  /* 0x0000007677077221 */ /* 0x000fe20000010000 */
[----:B-1----:R-:W-:Y:S02]  /*6280*/  F2FP.SATFINITE.E4M3.F32.PACK_AB_MERGE_C R5, R122, R127, RZ ;  /* 0x0000007f7a05723e */ /* 0x002fe400048070ff */
[----:B------:R-:W-:Y:S02]  /*6290*/  FADD.FTZ R127, R127, R10 ;  /* 0x0000000a7f7f7221 */ /* 0x000fe40000010000 */
[----:B------:R-:W-:Y:S02]  /*62a0*/  F2FP.SATFINITE.E4M3.F32.PACK_AB_MERGE_C R227, R8, R131, R5 ;  /* 0x0000008308e3723e */ /* 0x000fe40004807005 */
[----:B------:R-:W-:Y:S01]  /*62b0*/  FADD.FTZ R6, R122, R127 ;  /* 0x0000007f7a067221 */ /* 0x000fe20000010000 */
        /* <DEDUP_REMOVED lines=35> */
[----:B------:R-:W-:Y:S01]  /*64f0*/  UIADD3 UR49, UR49, -0x2, URZ ;  /* 0xfffffffe31317890 */ /* 0x000fe2000fffe03f */
[----:B------:R-:W-:Y:S01]  /*6500*/  UMOV UR48, UR42 ;  /* 0x0000002a00307c82 */ /* 0x000fe20008000000 */
[----:B------:R-:W-:Y:S01]  /*6510*/  UMOV UR47, UR46 ;  /* 0x0000002e002f7c82 */ /* 0x000fe20008000000 */
[----:B------:R-:W-:-:S09]  /*6520*/  ULDC UR45, c[0x0][0x988] ;  /* 0x00026200002d7ab9 */ /* 0x000fd20000000800 */
.L_x_5602:
[----:B------:R-:W-:Y:S01]  /*6530*/  ISETP.NE.AND P2, PT, RZ, UR41, PT ;  /* 0x00000029ff007c0c */ /* 0x000fe2000bf45270 */
[----:B------:R-:W-:-:S04]  /*6540*/  UISETP.NE.AND UP0, UPT, UR47, 0x1, UPT ;  /* 0x000000012f00788c */ /* 0x000fc8000bf05270 */
[----:B------:R-:W-:-:S04]  /*6550*/  USEL UR42, URZ, 0x1, UP0 ;  /* 0x000000013f2a7887 */ /* 0x000fc80008000000 */
[----:B------:R-:W-:-:S04]  /*6560*/  ULOP3.LUT UR42, UR48, UR42, URZ, 0x3c, !UPT ;  /* 0x0000002a302a7292 */ /* 0x000fc8000f8e3c3f */
[----:B------:R-:W-:Y:S08]  /*6570*/  @P2 BRA `(.L_x_5593) ;  /* 0x0000000000442947 */ /* 0x000ff00003800000 */
[----:B------:R-:W-:Y:S05]  /*6580*/  @!P0 BRA `(.L_x_5594) ;  /* 0x0000000000048947 */ /* 0x000fea0003800000 */
[----:B------:R-:W-:Y:S01]  /*6590*/  BPT.TRAP 0x1 ;  /* 0x000000040000795c */ /* 0x000fe20000300000 */
.L_x_5594:
        /* <DEDUP_REMOVED lines=12> */
.L_x_5595:
[----:B-1----:R-:W-:Y:S05]  /*6660*/  @P1 BRA `(.L_x_5593) ;  /* 0x0000000000081947 */ /* 0x002fea0003800000 */
[----:B------:R-:W1:Y:S02]  /*6670*/  SYNCS.PHASECHK.TRANS64.TRYWAIT P1, [UR6+0x2e830], R2 ;  /* 0x02e83002ff0075a7 */ /* 0x000e640008020146 */
[----:B-1----:R-:W-:Y:S05]  /*6680*/  @!P1 BRA `(.L_x_5596) ;  /* 0x000000c000309947 */ /* 0x002fea0003800000 */
.L_x_5593:
[----:B01----:R-:W-:Y:S01]  /*6690*/  VIADD R2, R23, 0x8 ;  /* 0x0000000817027836 */ /* 0x003fe20000000000 */
        /* <DEDUP_REMOVED lines=185> */
.L_x_5598:
        /* <DEDUP_REMOVED lines=9> */
.L_x_5599:
[----:B-1----:R-:W-:Y:S05]  /*72c0*/  @P1 BRA `(.L_x_5597) ;  /* 0x0000000000081947 */ /* 0x002fea0003800000 */
[----:B------:R-:W1:Y:S02]  /*72d0*/  SYNCS.PHASECHK.TRANS64.TRYWAIT P1, [UR6+0x2e850], R2 ;  /* 0x02e85002ff0075a7 */ /* 0x000e640008020146 */
[----:B-1----:R-:W-:Y:S05]  /*72e0*/  @!P1 BRA `(.L_x_5600) ;  /* 0x000000b400309947 */ /* 0x002fea0003800000 */
.L_x_5597:
        /* <DEDUP_REMOVED lines=25> */
[----:B------:R-:W-:Y:S01]  /*7480*/  FMUL.FTZ R169, R0, R169 ;  /* 0x000000a900a97220 */ /* 0x000fe20000410000 */
        /* <DEDUP_REMOVED lines=20> */
[----:B------:R-:W-:Y:S01]  /*75d0*/  UIADD3 UR6, UR6, 0x400, URZ ;  /* 0x0000040006067890 */ /* 0x000fe2000fffe03f */
[C---:B------:R-:W-:Y:S01]  /*75e0*/  FMUL.FTZ R183, R0.reuse, R183 ;  /* 0x000000b700b77220 */ /* 0x040fe20000410000 */
[C---:B------:R-:W-:Y:S01]  /*75f0*/  FMUL.FTZ R152, R0.reuse, R152 ;  /* 0x0000009800987220 */ /* 0x040fe20000410000 */
[----:B------:R-:W-:Y:S01]  /*7600*/  FMUL.FTZ R154, R0, R154 ;  /* 0x0000009a009a7220 */ /* 0x000fe20000410000 */
[----:B------:R-:W-:Y:S01]  /*7610*/  USHF.R.U32.HI UR6, URZ, 0x4, UR6 ;  /* 0x000000043f067899 */ /* 0x000fe20008011606 */
[----:B------:R-:W2:Y:S01]  /*7620*/  MUFU.TANH R15, R15 ;  /* 0x0000000f000f7308 */ /* 0x000ea20000002400 */
[----:B0-----:R-:W-:Y:S01]  /*7630*/  FMNMX.FTZ R194, R12, R191, !PT ;  /* 0x000000bf0cc27209 */ /* 0x001fe20007810000 */
[C---:B------:R-:W-:Y:S01]  /*7640*/  FMUL.FTZ R153, R0.reuse, R153 ;  /* 0x0000009900997220 */ /* 0x040fe20000410000 */
[----:B------:R-:W-:Y:S01]  /*7650*/  ULOP3.LUT UR6, UR6, 0x3fff, URZ, 0xc0, !UPT ;  /* 0x00003fff06067892 */ /* 0x000fe2000f8ec03f */
[C---:B------:R-:W-:Y:S01]  /*7660*/  FMUL.FTZ R155, R0.reuse, R155 ;  /* 0x0000009b009b7220 */ /* 0x040fe20000410000 */
[C---:B------:R-:W-:Y:S01]  /*7670*/  FMUL.FTZ R156, R0.reuse, R156 ;  /* 0x0000009c009c7220 */ /* 0x040fe20000410000 */
[C---:B------:R-:W-:Y:S01]  /*7680*/  FMUL.FTZ R158, R0.reuse, R158 ;  /* 0x0000009e009e7220 */ /* 0x040fe20000410000 */
[----:B------:R-:W-:Y:S01]  /*7690*/  ULOP3.LUT UR6, UR6, 0x10000, URZ, 0xfc, !UPT ;  /* 0x0001000006067892 */ /* 0x000fe2000f8efc3f */
[----:B------:R-:W0:Y:S01]  /*76a0*/  MUFU.TANH R14, R14 ;  /* 0x0000000e000e7308 */ /* 0x000e220000002400 */
[----:B-1----:R-:W-:Y:S01]  /*76b0*/  FMNMX.FTZ R191, R13, R192, !PT ;  /* 0x000000c00dbf7209 */ /* 0x002fe20007810000 */
[C---:B------:R-:W-:Y:S01]  /*76c0*/  FMUL.FTZ R157, R0.reuse, R157 ;  /* 0x0000009d009d7220 */ /* 0x040fe20000410000 */
[----:B------:R-:W-:Y:S01]  /*76d0*/  UIMAD UR11, UR47, 0x700, UR6 ;  /* 0x000007002f0b78a4 */ /* 0x000fe2000f8e0206 */
[C---:B------:R-:W-:Y:S01]  /*76e0*/  FMUL.FTZ R159, R0.reuse, R159 ;  /* 0x0000009f009f7220 */ /* 0x040fe20000410000 */
[C---:B------:R-:W-:Y:S01]  /*76f0*/  FMUL.FTZ R160, R0.reuse, R160 ;  /* 0x000000a000a07220 */ /* 0x040fe20000410000 */
[C---:B------:R-:W-:Y:S01]  /*7700*/  FMUL.FTZ R162, R0.reuse, R162 ;  /* 0x000000a200a27220 */ /* 0x040fe20000410000 */
[C---:B------:R-:W-:Y:S01]  /*7710*/  FMUL.FTZ R161, R0.reuse, R161 ;  /* 0x000000a100a17220 */ /* 0x040fe20000410000 */
[----:B------:R-:W1:Y:S01]  /*7720*/  MUFU.TANH R20, R20 ;  /* 0x0000001400147308 */ /* 0x000e620000002400 */
[----:B--2---:R-:W-:Y:S01]  /*7730*/  FMNMX.FTZ R193, R15, R194, !PT ;  /* 0x000000c20fc17209 */ /* 0x004fe20007810000 */
[----:B------:R-:W-:Y:S01]  /*7740*/  UMOV UR6, UR11 ;  /* 0x0000000b00067c82 */ /* 0x000fe20008000000 */
[C---:B------:R-:W-:Y:S01]  /*7750*/  FMUL.FTZ R163, R0.reuse, R163 ;  /* 0x000000a300a37220 */ /* 0x040fe20000410000 */
[----:B------:R-:W-:Y:S01]  /*7760*/  QGMMA.64x128x32.F32.E4M3.E4M3 R24, R200, gdesc[UR4], R24, gsb0 ;  /* 0x01e00004c8187df3 */ /* 0x000fe20008000818 */
[----:B------:R-:W-:Y:S01]  /*7770*/  UIADD3 UR6, UR11, 0x100, URZ ;  /* 0x000001000b067890 */ /* 0x000fe2000fffe03f */
[----:B------:R-:W-:Y:S01]  /*7780*/  FMUL.FTZ R164, R0, R164 ;  /* 0x000000a400a47220 */ /* 0x000fe20000410000 */
        /* <DEDUP_REMOVED lines=87> */
[----:B------:R-:W-:Y:S01]  /*7d00*/  FMUL.FTZ R103, R0, R103 ;  /* 0x0000006700677220 */ /* 0x000fe20000410000 */
[----:B------:R-:W-:Y:S01]  /*7d10*/  UMOV UR10, UR45 ;  /* 0x0000002d000a7c82 */ /* 0x000fe20008000000 */
[----:B------:R-:W1:Y:S01]  /*7d20*/  MUFU.TANH R171, R171 ;  /* 0x000000ab00ab7308 */ /* 0x000e620000002400 */
[----:B--2---:R-:W-:Y:S01]  /*7d30*/  FMNMX.FTZ R194, R170, R193, !PT ;  /* 0x000000c1aac27209 */ /* 0x004fe20007810000 */
[----:B------:R-:W2:Y:S01]  /*7d40*/  S2R R233, SR_TID.X ;  /* 0x0000000000e97919 */ /* 0x000ea20000002100 */
[----:B------:R-:W-:-:S05]  /*7d50*/  IMAD.U32 R197, RZ, RZ, UR46 ;  /* 0x0000002effc57e24 */ /* 0x000fca000f8e00ff */
        /* <DEDUP_REMOVED lines=8> */
[----:B--2---:R-:W-:-:S05]  /*7de0*/  LOP3.LUT P1, RZ, R233, 0x7f, RZ, 0xc0, !PT ;  /* 0x0000007fe9ff7812 */ /* 0x004fca000782c0ff */
[----:B------:R-:W0:Y:S01]  /*7df0*/  MUFU.TANH R176, R176 ;  /* 0x000000b000b07308 */ /* 0x000e220000002400 */
[----:B-1----:R-:W-:-:S07]  /*7e00*/  FMNMX.FTZ R191, R173, R192, !PT ;  /* 0x000000c0adbf7209 */ /* 0x002fce0007810000 */
[----:B------:R-:W1:Y:S01]  /*7e10*/  MUFU.TANH R178, R178 ;  /* 0x000000b200b27308 */ /* 0x000e620000002400 */
[----:B---3--:R-:W-:Y:S01]  /*7e20*/  FMNMX.FTZ R193, R175, R194, !PT ;  /* 0x000000c2afc17209 */ /* 0x008fe20007810000 */
[----:B------:R-:W-:Y:S02]  /*7e30*/  WARPGROUP.DEPBAR.LE gsb0, 0x0 ;  /* 0x00008000000079c5 */ /* 0x000fe40000010000 */
[----:B------:R-:W-:Y:S01]  /*7e40*/  WARPGROUP.ARRIVE ;  /* 0x00000000000079c5 */ /* 0x000fe20000000000 */
[----:B------:R-:W-:-:S03]  /*7e50*/  @!P1 IMAD R197, R197, 0x8, R2 ;  /* 0x00000008c5c59824 */ /* 0x000fc600078e0202 */
[----:B------:R-:W2:Y:S01]  /*7e60*/  MUFU.TANH R177, R177 ;  /* 0x000000b100b17308 */ /* 0x000ea20000002400 */
[----:B0-----:R-:W-:Y:S01]  /*7e70*/  FMNMX.FTZ R192, R176, R191, !PT ;  /* 0x000000bfb0c07209 */ /* 0x001fe20007810000 */
[----:B------:R-:W-:Y:S01]  /*7e80*/  QGMMA.64x128x32.F32.E4M3.E4M3 R24, R204, gdesc[UR4], R24, gsb0 ;  /* 0x01e00004cc187df3 */ /* 0x000fe20008000818 */
[----:B------:R-:W-:Y:S01]  /*7e90*/  UIADD3 UR6, UR11, 0x200, URZ ;  /* 0x000002000b067890 */ /* 0x000fe2000fffe03f */
[----:B------:R-:W-:-:S04]  /*7ea0*/  UMOV UR7, 0xc0000010 ;  /* 0xc000001000077882 */ /* 0x000fc80000000000 */
        /* <DEDUP_REMOVED lines=34> */
[----:B------:R-:W-:Y:S02]  /*80d0*/  WARPGROUP.DEPBAR.LE gsb0, 0x0 ;  /* 0x00008000000079c5 */ /* 0x000fe40000010000 */
[----:B------:R-:W-:-:S04]  /*80e0*/  WARPGROUP.ARRIVE ;  /* 0x00000000000079c5 */ /* 0x000fc80000000000 */
[----:B------:R-:W2:Y:S01]  /*80f0*/  MUFU.TANH R164, R164 ;  /* 0x000000a400a47308 */ /* 0x000ea20000002400 */
[----:B0-----:R-:W-:Y:S01]  /*8100*/  FMNMX.FTZ R191, R161, R192, !PT ;  /* 0x000000c0a1bf7209 */ /* 0x001fe20007810000 */
[----:B------:R-:W-:Y:S01]  /*8110*/  QGMMA.64x128x32.F32.E4M3.E4M3 R24, R208, gdesc[UR4], R24, gsb0 ;  /* 0x01e00004d0187df3 */ /* 0x000fe20008000818 */
[----:B-1----:R-:W-:Y:S01]  /*8120*/  FMNMX.FTZ R193, R163, R194, !PT ;  /* 0x000000c2a3c17209 */ /* 0x002fe20007810000 */
[----:B------:R-:W-:-:S04]  /*8130*/  UIADD3 UR6, UR11, 0x300, URZ ;  /* 0x000003000b067890 */ /* 0x000fc8000fffe03f */
[----:B------:R-:W0:Y:S01]  /*8140*/  MUFU.TANH R166, R166 ;  /* 0x000000a600a67308 */ /* 0x000e220000002400 */
[----:B------:R-:W-:-:S07]  /*8150*/  UMOV UR7, 0xc0000010 ;  /* 0xc000001000077882 */ /* 0x000fce0000000000 */
        /* <DEDUP_REMOVED lines=35> */
[----:B------:R-:W-:-:S04]  /*8390*/  WARPGROUP.ARRIVE ;  /* 0x00000000000079c5 */ /* 0x000fc80000000000 */
[----:B------:R-:W0:Y:S01]  /*83a0*/  MUFU.TANH R151, R151 ;  /* 0x0000009700977308 */ /* 0x000e220000002400 */
[----:B-1----:R-:W-:Y:S01]  /*83b0*/  FMNMX.FTZ R194, R150, R193, !PT ;  /* 0x000000c196c27209 */ /* 0x002fe20007810000 */
[----:B------:R-:W-:Y:S01]  /*83c0*/  QGMMA.64x128x32.F32.E4M3.E4M3 R24, R212, gdesc[UR4], R24, gsb0 ;  /* 0x01e00004d4187df3 */ /* 0x000fe20008000818 */
[----:B------:R-:W-:Y:S01]  /*83d0*/  UIADD3 UR6, UR11, 0x400, URZ ;  /* 0x000004000b067890 */ /* 0x000fe2000fffe03f */
[----:B------:R-:W-:-:S04]  /*83e0*/  UMOV UR7, 0xc0000010 ;  /* 0xc000001000077882 */ /* 0x000fc80000000000 */
        /* <DEDUP_REMOVED lines=41> */
[----:B------:R-:W-:Y:S01]  /*8680*/  QGMMA.64x128x32.F32.E4M3.E4M3 R24, R216, gdesc[UR4], R24, gsb0 ;  /* 0x01e00004d8187df3 */ /* 0x000fe20008000818 */
[----:B------:R-:W-:Y:S01]  /*8690*/  UIADD3 UR6, UR11, 0x500, URZ ;  /* 0x000005000b067890 */ /* 0x000fe2000fffe03f */
[----:B------:R-:W-:-:S04]  /*86a0*/  UMOV UR7, 0xc0000010 ;  /* 0xc000001000077882 */ /* 0x000fc80000000000 */
        /* <DEDUP_REMOVED lines=68> */
[----:B-1----:R-:W-:Y:S01]  /*8af0*/  FMNMX.FTZ R195, R193, R94, !PT ;  /* 0x0000005ec1c37209 */ /* 0x002fe20007810000 */
[----:B------:R-:W-:-:S04]  /*8b00*/  IMAD.U32 R193, RZ, RZ, UR10 ;  /* 0x0000000affc17e24 */ /* 0x000fc8000f8e00ff */
[----:B------:R-:W1:Y:S01]  /*8b10*/  SHFL.BFLY PT, R94, R195, 0x1, 0x1f ;  /* 0x0c201f00c35e7f89 */ /* 0x000e6200000e0000 */
[----:B0-----:R-:W-:-:S05]  /*8b20*/  FMNMX.FTZ R196, R194, R99, !PT ;  /* 0x00000063c2c47209 */ /* 0x001fca0007810000 */
[----:B------:R-:W0:Y:S01]  /*8b30*/  SHFL.BFLY PT, R99, R196, 0x1, 0x1f ;  /* 0x0c201f00c4637f89 */ /* 0x000e2200000e0000 */
[----:B------:R-:W-:Y:S02]  /*8b40*/  WARPGROUP.DEPBAR.LE gsb0, 0x0 ;  /* 0x00008000000079c5 */ /* 0x000fe40000010000 */
[----:B------:R-:W-:Y:S01]  /*8b50*/  WARPGROUP.ARRIVE ;  /* 0x00000000000079c5 */ /* 0x000fe20000000000 */
[----:B-1----:R-:W-:-:S05]  /*8b60*/  FMNMX.FTZ R94, R195, R94, !PT ;  /* 0x0000005ec35e7209 */ /* 0x002fca0007810000 */
[C---:B------:R-:W-:Y:S01]  /*8b70*/  FADD.FTZ R5, -R94.reuse, R5 ;  /* 0x000000055e057221 */ /* 0x040fe20000010100 */
[----:B------:R-:W-:-:S01]  /*8b80*/  FFMA.FTZ R193, R94, R193, -8 ;  /* 0xc10000005ec17423 */ /* 0x000fc200000100c1 */
[----:B------:R-:W-:Y:S01]  /*8b90*/  QGMMA.64x128x32.F32.E4M3.E4M3 R24, R224, gdesc[UR4], R24, gsb0 ;  /* 0x01e00004e0187df3 */ /* 0x000fe20008000818 */
[----:B0-----:R-:W-:Y:S01]  /*8ba0*/  FMNMX.FTZ R99, R196, R99, !PT ;  /* 0x00000063c4637209 */ /* 0x001fe20007810000 */
        /* <DEDUP_REMOVED lines=15> */
[----:B0-----:R-:W-:-:S02]  /*8ca0*/  IMAD.U32 R194, RZ, RZ, UR10 ;  /* 0x0000000affc27e24 */ /* 0x001fc4000f8e00ff */
        /* <DEDUP_REMOVED lines=16> */
[----:B------:R-:W-:Y:S01]  /*8db0*/  FFMA.FTZ R189, R190, UR10, -R187 ;  /* 0x0000000abebd7c23 */ /* 0x000fe200080108bb */
        /* <DEDUP_REMOVED lines=50> */
[----:B0-----:R-:W-:-:S01]  /*90e0*/  FADD.FTZ R193, R9, R190 ;  /* 0x000000be09c17221 */ /* 0x001fc20000010000 */
[----:B-1----:R-:W-:Y:S01]  /*90f0*/  FADD.FTZ R6, R12, R7 ;  /* 0x000000070c067221 */ /* 0x002fe20000010000 */
        /* <DEDUP_REMOVED lines=9> */
[----:B------:R-:W1:Y:S01]  /*9190*/  MUFU.EX2 R20, R20 ;  /* 0x0000001400147308 */ /* 0x000e620000000800 */
[----:B---3--:R-:W-:-:S01]  /*91a0*/  FADD.FTZ R7, R15, R6 ;  /* 0x000000060f077221 */ /* 0x008fc20000010000 */
        /* <DEDUP_REMOVED lines=50> */
[----:B------:R-:W-:-:S02]  /*94d0*/  WARPGROUP.DEPBAR.LE gsb0, 0x0 ;  /* 0x00008000000079c5 */ /* 0x000fc40000010000 */
[----:B------:R-:W-:-:S02]  /*94e0*/  FFMA.FTZ R103, R103, UR10, -R187 ;  /* 0x0000000a67677c23 */ /* 0x000fc400080108bb */
        /* <DEDUP_REMOVED lines=147> */
[----:B------:R-:W-:-:S05]  /*9e20*/  IADD3 R6, -R23, 0xb, RZ ;  /* 0x0000000b17067810 */ /* 0x000fca0007ffe1ff */
[----:B------:R0:W-:Y:S06]  /*9e30*/  BAR.ARV R6, 0x100 ;  /* 0x000400060000751d */ /* 0x0001ec0000002000 */
[----:B------:R-:W3:Y:S01]  /*9e40*/  MUFU.EX2 R114, R114 ;  /* 0x0000007200727308 */ /* 0x000ee20000000800 */
[----:B-1----:R-:W-:-:S01]  /*9e50*/  FADD.FTZ R191, R111, R196 ;  /* 0x000000c46fbf7221 */ /* 0x002fc20000010000 */
[----:B0-----:R-:W-:Y:S01]  /*9e60*/  @!P1 IADD3 R6, R197, 0x2e840, RZ ;  /* 0x0002e840c5069810 */ /* 0x001fe20007ffe0ff */
[----:B--2---:R-:W-:-:S03]  /*9e70*/  FADD.FTZ R196, R112, R7 ;  /* 0x0000000770c47221 */ /* 0x004fc60000010000 */
[----:B------:R-:W-:Y:S02]  /*9e80*/  @!P1 PRMT R6, RZ, 0x654, R6 ;  /* 0x00000654ff069816 */ /* 0x000fe40000000006 */
[----:B------:R-:W0:Y:S02]  /*9e90*/  MUFU.EX2 R113, R113 ;  /* 0x0000007100717308 */ /* 0x000e240000000800 */
[----:B------:R1:W-:Y:S06]  /*9ea0*/  @!P1 SYNCS.ARRIVE.TRANS64.RED.A1T0 RZ, [R6+URZ], RZ ;  /* 0x000000ff06ff99a7 */ /* 0x0003ec000810043f */
        /* <DEDUP_REMOVED lines=47> */
.L_x_5601:
        /* <DEDUP_REMOVED lines=133> */
.L_x_5592:
[----:B------:R-:W-:Y:S06]  /*a9f0*/  BAR.ARV 0x8, 0x120 ;  /* 0x0204800000007b1d */ /* 0x000fec0000002000 */
[----:B------:R-:W-:Y:S05]  /*aa00*/  @!P0 BRA `(.L_x_5603) ;  /* 0x0000000000048947 */ /* 0x000fea0003800000 */
[----:B------:R-:W-:Y:S01]  /*aa10*/  BPT.TRAP 0x1 ;  /* 0x000000040000795c */ /* 0x000fe20000300000 */
.L_x_5603:
[----:B------:R-:W-:Y:S02]  /*aa20*/  IMAD.U32 R0, RZ, RZ, UR42 ;  /* 0x0000002aff007e24 */ /* 0x000fe4000f8e00ff */
[----:B------:R-:W-:-:S03]  /*aa30*/  IMAD.U32 R13, RZ, RZ, UR46 ;  /* 0x0000002eff0d7e24 */ /* 0x000fc6000f8e00ff */
[----:B------:R-:W-:Y:S01]  /*aa40*/  SHF.L.U32 R0, R0, 0x1f, RZ ;  /* 0x0000001f00007819 */ /* 0x000fe200000006ff */
[----:B------:R-:W-:-:S04]  /*aa50*/  IMAD R13, R13, 0x8, R2 ;  /* 0x000000080d0d7824 */ /* 0x000fc800078e0202 */
[----:B------:R0:W1:Y:S01]  /*aa60*/  SYNCS.PHASECHK.TRANS64.TRYWAIT P1, [R13+URZ+0x2e850], R0 ;  /* 0x02e850000d0075a7 */ /* 0x000062000802017f */
[----:B------:R-:W-:Y:S05]  /*aa70*/  @!P0 BRA `(.L_x_5604) ;  /* 0x0000000000048947 */ /* 0x000fea0003800000 */
[----:B------:R-:W-:Y:S01]  /*aa80*/  BPT.TRAP 0x1 ;  /* 0x000000040000795c */ /* 0x000fe20000300000 */
.L_x_5604:
        /* <DEDUP_REMOVED lines=8> */
.L_x_5605:
        /* <DEDUP_REMOVED lines=13> */
[----:B------:R-:W-:Y:S01]  /*abe0*/  QGMMA.64x128x32.F32.E4M3.E4M3 R24, R200, gdesc[UR4], R24, gsb0 ;  /* 0x01e00004c8187df3 */ /* 0x000fe20008000818 */
[----:B------:R-:W-:Y:S01]  /*abf0*/  R2UR UR6, R8 ;  /* 0x00000000080672ca */ /* 0x000fe200000e0000 */
[----:B------:R-:W-:Y:S01]  /*ac00*/  VIADD R8, R4, 0x200 ;  /* 0x0000020004087836 */ /* 0x000fe20000000000 */
[----:B------:R-:W-:Y:S01]  /*ac10*/  R2UR UR7, R9 ;  /* 0x00000000090772ca */ /* 0x000fe200000e0000 */
[----:B------:R-:W-:Y:S01]  /*ac20*/  IMAD.MOV.U32 R9, RZ, RZ, -0x3ffffff0 ;  /* 0xc0000010ff097424 */ /* 0x000fe200078e00ff */
[----:B------:R-:W-:Y:S02]  /*ac30*/  @UP0 ULDC.64 UR12, c[0x0][0x9c8] ;  /* 0x00027200000c0ab9 */ /* 0x000fe40000000a00 */
[----:B------:R-:W-:Y:S01]  /*ac40*/  @UP0 UIMAD.WIDE.U32 UR4, UR36, UR12, URZ ;  /* 0x0000000c240402a5 */ /* 0x000fe2000f8e003f */
[----:B------:R-:W-:Y:S02]  /*ac50*/  WARPGROUP.DEPBAR.LE gsb0, 0x0 ;  /* 0x00008000000079c5 */ /* 0x000fe40000010000 */
[----:B------:R-:W-:-:S06]  /*ac60*/  WARPGROUP.ARRIVE ;  /* 0x00000000000079c5 */ /* 0x000fcc0000000000 */
[----:B------:R-:W-:Y:S01]  /*ac70*/  QGMMA.64x128x32.F32.E4M3.E4M3 R24, R204, gdesc[UR4], R24, gsb0 ;  /* 0x01e00004cc187df3 */ /* 0x000fe20008000818 */
[----:B------:R-:W-:Y:S02]  /*ac80*/  R2UR UR6, R8 ;  /* 0x00000000080672ca */ /* 0x000fe400000e0000 */
[----:B------:R-:W-:Y:S01]  /*ac90*/  R2UR UR7, R9 ;  /* 0x00000000090772ca */ /* 0x000fe200000e0000 */
[----:B------:R-:W-:Y:S01]  /*aca0*/  IMAD.MOV.U32 R9, RZ, RZ, -0x3ffffff0 ;  /* 0xc0000010ff097424 */ /* 0x000fe200078e00ff */
[----:B------:R-:W-:Y:S01]  /*acb0*/  IADD3 R8, R4, 0x300, RZ ;  /* 0x0000030004087810 */ /* 0x000fe20007ffe0ff */
[----:B------:R-:W-:Y:S02]  /*acc0*/  WARPGROUP.DEPBAR.LE gsb0, 0x0 ;  /* 0x00008000000079c5 */ /* 0x000fe40000010000 */
[----:B------:R-:W-:-:S08]  /*acd0*/  WARPGROUP.ARRIVE ;  /* 0x00000000000079c5 */ /* 0x000fd00000000000 */
[----:B------:R-:W-:Y:S01]  /*ace0*/  QGMMA.64x128x32.F32.E4M3.E4M3 R24, R208, gdesc[UR4], R24, gsb0 ;  /* 0x01e00004d0187df3 */ /* 0x000fe20008000818 */
[----:B------:R-:W-:Y:S01]  /*acf0*/  R2UR UR6, R8 ;  /* 0x00000000080672ca */ /* 0x000fe200000e0000 */
[----:B------:R-:W-:Y:S01]  /*ad00*/  VIADD R8, R4, 0x400 ;  /* 0x0000040004087836 */ /* 0x000fe20000000000 */
[----:B------:R-:W-:Y:S01]  /*ad10*/  R2UR UR7, R9 ;  /* 0x00000000090772ca */ /* 0x000fe200000e0000 */
[----:B------:R-:W-:Y:S01]  /*ad20*/  IMAD.MOV.U32 R9, RZ, RZ, -0x3ffffff0 ;  /* 0xc0000010ff097424 */ /* 0x000fe200078e00ff */
[----:B------:R-:W-:Y:S02]  /*ad30*/  WARPGROUP.DEPBAR.LE gsb0, 0x0 ;  /* 0x00008000000079c5 */ /* 0x000fe40000010000 */
[----:B------:R-:W-:-:S09]  /*ad40*/  WARPGROUP.ARRIVE ;  /* 0x00000000000079c5 */ /* 0x000fd20000000000 */
[----:B------:R-:W-:Y:S01]  /*ad50*/  QGMMA.64x128x32.F32.E4M3.E4M3 R24, R212, gdesc[UR4], R24, gsb0 ;  /* 0x01e00004d4187df3 */ /* 0x000fe20008000818 */
        /* <DEDUP_REMOVED lines=9> */
[----:B------:R-:W-:Y:S01]  /*adf0*/  @UP0 ULEA UR6, UP1, UR4, UR8, 0x2 ;  /* 0x0000000804060291 */ /* 0x000fe2000f82103f */
[----:B------:R-:W-:-:S03]  /*ae00*/  R2UR UR7, R9 ;  /* 0x00000000090772ca */ /* 0x000fc600000e0000 */
[----:B------:R-:W-:-:S03]  /*ae10*/  @UP0 ULEA.HI.X UR5, UR4, UR9, UR5, 0x2, UP1 ;  /* 0x0000000904050291 */ /* 0x000fc600088f1405 */
[----:B------:R-:W-:Y:S01]  /*ae20*/  @UP0 UMOV UR4, UR6 ;  /* 0x0000000600040c82 */ /* 0x000fe20008000000 */
[----:B------:R-:W-:Y:S01]  /*ae30*/  R2UR UR6, R8 ;  /* 0x00000000080672ca */ /* 0x000fe200000e0000 */
[----:B------:R-:W-:Y:S02]  /*ae40*/  IMAD.U32 R10, RZ, RZ, UR4 ;  /* 0x00000004ff0a7e24 */ /* 0x000fe4000f8e00ff */
[----:B------:R-:W-:-:S05]  /*ae50*/  IMAD.U32 R11, RZ, RZ, UR5 ;  /* 0x00000005ff0b7e24 */ /* 0x000fca000f8e00ff */
[----:B------:R2:W3:Y:S01]  /*ae60*/  @P1 LDG.E R12, desc[UR50][R10.64] ;  /* 0x000000320a0c1981 */ /* 0x0004e2000c1e1900 */
[----:B------:R-:W-:Y:S02]  /*ae70*/  VIADD R8, R4, 0x500 ;  /* 0x0000050004087836 */ /* 0x000fe40000000000 */
[----:B------:R-:W-:Y:S01]  /*ae80*/  IMAD.MOV.U32 R9, RZ, RZ, -0x3ffffff0 ;  /* 0xc0000010ff097424 */ /* 0x000fe200078e00ff */
[----:B------:R-:W-:Y:S02]  /*ae90*/  WARPGROUP.DEPBAR.LE gsb0, 0x0 ;  /* 0x00008000000079c5 */ /* 0x000fe40000010000 */
[----:B------:R-:W-:-:S06]  /*aea0*/  WARPGROUP.ARRIVE ;  /* 0x00000000000079c5 */ /* 0x000fcc0000000000 */
[----:B------:R-:W-:Y:S01]  /*aeb0*/  QGMMA.64x128x32.F32.E4M3.E4M3 R24, R216, gdesc[UR4], R24, gsb0 ;  /* 0x01e00004d8187df3 */ /* 0x000fe20008000818 */
[----:B------:R-:W-:Y:S02]  /*aec0*/  R2UR UR6, R8 ;  /* 0x00000000080672ca */ /* 0x000fe400000e0000 */
[----:B------:R-:W-:Y:S01]  /*aed0*/  R2UR UR7, R9 ;  /* 0x00000000090772ca */ /* 0x000fe200000e0000 */
[----:B------:R-:W-:Y:S02]  /*aee0*/  VIADD R4, R4, 0x600 ;  /* 0x0000060004047836 */ /* 0x000fe40000000000 */
[----:B------:R-:W-:Y:S01]  /*aef0*/  IMAD.MOV.U32 R5, RZ, RZ, -0x3ffffff0 ;  /* 0xc0000010ff057424 */ /* 0x000fe200078e00ff */
[----:B01----:R-:W0:Y:S04]  /*af00*/  SHFL.BFLY PT, R0, R7, 0x2, 0x1f ;  /* 0x0c401f0007007f89 */ /* 0x003e2800000e0000 */
[----:B------:R-:W1:Y:S01]  /*af10*/  SHFL.BFLY PT, R9, R6, 0x2, 0x1f ;  /* 0x0c401f0006097f89 */ /* 0x000e6200000e0000 */
[----:B------:R-:W-:-:S02]  /*af20*/  WARPGROUP.DEPBAR.LE gsb0, 0x0 ;  /* 0x00008000000079c5 */ /* 0x000fc40000010000 */
[----:B------:R-:W-:-:S06]  /*af30*/  WARPGROUP.ARRIVE ;  /* 0x00000000000079c5 */ /* 0x000fcc0000000000 */
[----:B------:R-:W-:Y:S01]  /*af40*/  QGMMA.64x128x32.F32.E4M3.E4M3 R24, R220, gdesc[UR4], R24, gsb0 ;  /* 0x01e00004dc187df3 */ /* 0x000fe20008000818 */
[----:B------:R-:W-:Y:S02]  /*af50*/  R2UR UR6, R4 ;  /* 0x00000000040672ca */ /* 0x000fe400000e0000 */
[----:B------:R-:W-:Y:S01]  /*af60*/  R2UR UR7, R5 ;  /* 0x00000000050772ca */ /* 0x000fe200000e0000 */
[----:B0-----:R-:W-:-:S01]  /*af70*/  FADD.FTZ R0, R0, R7 ;  /* 0x0000000700007221 */ /* 0x001fc20000010000 */
[----:B-1----:R-:W-:-:S04]  /*af80*/  FADD.FTZ R9, R9, R6 ;  /* 0x0000000609097221 */ /* 0x002fc80000010000 */
[----:B------:R-:W0:Y:S04]  /*af90*/  SHFL.BFLY PT, R5, R0, 0x1, 0x1f ;  /* 0x0c201f0000057f89 */ /* 0x000e2800000e0000 */
[----:B------:R-:W2:Y:S01]  /*afa0*/  SHFL.BFLY PT, R2, R9, 0x1, 0x1f ;  /* 0x0c201f0009027f89 */ /* 0x000ea200000e0000 */
[----:B0-----:R-:W-:-:S01]  /*afb0*/  FADD.FTZ R8, R0, R5 ;  /* 0x0000000500087221 */ /* 0x001fc20000010000 */
        /* <DEDUP_REMOVED lines=9> */
[----:B------:R-:W-:Y:S01]  /*b050*/  IMAD.MOV.U32 R9, RZ, RZ, RZ ;  /* 0x000000ffff097224 */ /* 0x000fe200078e00ff */
[----:B------:R-:W-:Y:S02]  /*b060*/  WARPGROUP.DEPBAR.LE gsb0, 0x0 ;  /* 0x00008000000079c5 */ /* 0x000fe40000010000 */
[----:B------:R-:W-:-:S06]  /*b070*/  WARPGROUP.ARRIVE ;  /* 0x00000000000079c5 */ /* 0x000fcc0000000000 */
[----:B------:R-:W-:Y:S01]  /*b080*/  QGMMA.64x128x32.F32.E4M3.E4M3 R24, R224, gdesc[UR4], R24, gsb0 ;  /* 0x01e00004e0187df3 */ /* 0x000fe20008000818 */
[----:B------:R-:W0:Y:S08]  /*b090*/  @P2 MUFU.LG2 R4, R4 ;  /* 0x0000000400042308 */ /* 0x000e300000000c00 */
        /* <DEDUP_REMOVED lines=8> */
[----:B------:R-:W-:Y:S01]  /*b120*/  IMAD.MOV.U32 R2, RZ, RZ, -0x800000 ;  /* 0xff800000ff027424 */ /* 0x000fe200078e00ff */
[----:B------:R-:W-:Y:S01]  /*b130*/  MOV R0, 0xff800000 ;  /* 0xff80000000007802 */ /* 0x000fe20000000f00 */
[----:B------:R-:W-:-:S01]  /*b140*/  @P2 FFMA.FTZ R2, R7, R94, R4 ;  /* 0x0000005e07022223 */ /* 0x000fc20000010004 */
[----:B------:R-:W-:Y:S01]  /*b150*/  @P3 FFMA.FTZ R0, R15, R99, R6 ;  /* 0x000000630f003223 */ /* 0x000fe20000010006 */
[-C--:B---3--:R-:W-:Y:S01]  /*b160*/  FMUL.FTZ R5, R5, R12.reuse ;  /* 0x0000000c05057220 */ /* 0x088fe20000410000 */
[----:B--2---:R-:W-:Y:S01]  /*b170*/  FMUL.FTZ R102, R9, R12 ;  /* 0x0000000c09667220 */ /* 0x004fe20000410000 */
[----:B------:R-:W-:-:S02]  /*b180*/  WARPGROUP.DEPBAR.LE gsb0, 0x0 ;  /* 0x00008000000079c5 */ /* 0x000fc40000010000 */
[----:B------:R-:W-:Y:S05]  /*b190*/  @!P0 BRA `(.L_x_5607) ;  /* 0x0000000000048947 */ /* 0x000fea0003800000 */
[----:B------:R-:W-:Y:S01]  /*b1a0*/  BPT.TRAP 0x1 ;  /* 0x000000040000795c */ /* 0x000fe20000300000 */
.L_x_5607:
        /* <DEDUP_REMOVED lines=74> */
.L_x_5585:
        /* <DEDUP_REMOVED lines=21> */
[----:B------:R-:W-:Y:S01]  /*b7a0*/  ULEA UR4, UP1, UR36, UR4, 0x2 ;  /* 0x0000000424047291 */ /* 0x000fe2000f82103f */
[----:B------:R-:W-:Y:S01]  /*b7b0*/  F2FP.BF16.F32.PACK_AB R10, R9, R10 ;  /* 0x0000000a090a723e */ /* 0x000fe200000010ff */
[----:B------:R-:W-:Y:S01]  /*b7c0*/  UISETP.NE.AND.EX UP0, UPT, UR5, URZ, UPT, UP0 ;  /* 0x0000003f0500728c */ /* 0x000fe2000bf05300 */
[----:B------:R-:W-:Y:S01]  /*b7d0*/  F2FP.BF16.F32.PACK_AB R92, R92, R93 ;  /* 0x0000005d5c5c723e */ /* 0x000fe200000010ff */
[----:B------:R-:W-:Y:S01]  /*b7e0*/  ULEA.HI.X UR5, UR36, UR5, UR37, 0x2, UP1 ;  /* 0x0000000524057291 */ /* 0x000fe200088f1425 */
[----:B------:R-:W-:Y:S01]  /*b7f0*/  F2FP.BF16.F32.PACK_AB R87, R87, R6 ;  /* 0x000000065757723e */ /* 0x000fe200000010ff */
[----:B0-----:R-:W0:Y:S01]  /*b800*/  S2R R4, SR_SWINHI ;  /* 0x0000000000047919 */ /* 0x001e220000002f00 */
[----:B------:R-:W-:-:S02]  /*b810*/  LOP3.LUT P0, R5, R51, 0x3, RZ, 0xc0, !PT ;  /* 0x0000000333057812 */ /* 0x000fc4000780c0ff */
[----:B------:R-:W-:Y:S02]  /*b820*/  F2FP.BF16.F32.PACK_AB R96, R96, R97 ;  /* 0x000000616060723e */ /* 0x000fe400000010ff */
[----:B------:R-:W-:Y:S02]  /*b830*/  ISETP.EQ.OR P0, PT, R5, 0x3, !P0 ;  /* 0x000000030500780c */ /* 0x000fe40004702670 */
        /* <DEDUP_REMOVED lines=8> */
[----:B------:R-:W-:Y:S02]  /*b8c0*/  F2FP.BF16.F32.PACK_AB R25, R25, R28 ;  /* 0x0000001c1919723e */ /* 0x000fe400000010ff */
[----:B------:R-:W-:-:S02]  /*b8d0*/  F2FP.BF16.F32.PACK_AB R14, R13, R14 ;  /* 0x0000000e0d0e723e */ /* 0x000fc400000010ff */
[----:B------:R-:W-:Y:S02]  /*b8e0*/  F2FP.BF16.F32.PACK_AB R20, R15, R20 ;  /* 0x000000140f14723e */ /* 0x000fe400000010ff */
[----:B------:R-:W-:Y:S02]  /*b8f0*/  F2FP.BF16.F32.PACK_AB R57, R56, R57 ;  /* 0x000000393839723e */ /* 0x000fe400000010ff */
[----:B------:R-:W-:Y:S02]  /*b900*/  SEL R83, R21, R14, P0 ;  /* 0x0000000e15537207 */ /* 0x000fe40000000000 */
[----:B------:R-:W-:Y:S02]  /*b910*/  MOV R8, R3 ;  /* 0x0000000300087202 */ /* 0x000fe40000000f00 */
[----:B0-----:R-:W-:Y:S02]  /*b920*/  MOV R9, R4 ;  /* 0x0000000400097202 */ /* 0x001fe40000000f00 */
[----:B------:R-:W-:-:S02]  /*b930*/  SEL R85, R14, R21, P0 ;  /* 0x000000150e557207 */ /* 0x000fc40000000000 */
[----:B------:R-:W-:Y:S01]  /*b940*/  F2FP.BF16.F32.PACK_AB R99, R98, R99 ;  /* 0x000000636263723e */ /* 0x000fe200000010ff */
[----:B------:R-:W-:Y:S01]  /*b950*/  IMAD.WIDE R4, R231, 0x2, R8 ;  /* 0x00000002e7047825 */ /* 0x000fe200078e0208 */
[----:B------:R-:W-:Y:S02]  /*b960*/  SEL R55, R25, R20, P0 ;  /* 0x0000001419377207 */ /* 0x000fe40000000000 */
[----:B------:R-:W-:Y:S02]  /*b970*/  SEL R59, R20, R25, P0 ;  /* 0x00000019143b7207 */ /* 0x000fe40000000000 */
[C---:B------:R-:W-:Y:S02]  /*b980*/  IADD3 R93, P6, R4.reuse, 0x20, RZ ;  /* 0x00000020045d7810 */ /* 0x040fe40007fde0ff */
[----:B------:R-:W-:Y:S02]  /*b990*/  IADD3 R97, P1, R4, 0x40, RZ ;  /* 0x0000004004617810 */ /* 0x000fe40007f3e0ff */
[----:B------:R-:W-:-:S02]  /*b9a0*/  LOP3.LUT R6, R93, 0x380, RZ, 0xc0, !PT ;  /* 0x000003805d067812 */ /* 0x000fc400078ec0ff */
[----:B------:R-:W-:Y:S01]  /*b9b0*/  LOP3.LUT R10, R97, 0x380, RZ, 0xc0, !PT ;  /* 0x00000380610a7812 */ /* 0x000fe200078ec0ff */
[--C-:B------:R-:W-:Y:S01]  /*b9c0*/  IMAD.X R25, RZ, RZ, R5.reuse, P1 ;  /* 0x000000ffff197224 */ /* 0x100fe200008e0605 */
[----:B------:R-:W-:Y:S02]  /*b9d0*/  SHF.R.U64 R6, R6, 0x3, RZ ;  /* 0x0000000306067819 */ /* 0x000fe400000012ff */
[C---:B------:R-:W-:Y:S02]  /*b9e0*/  IADD3 R103, P3, R4.reuse, 0x4000, RZ ;  /* 0x0000400004677810 */ /* 0x040fe40007f7e0ff */
[----:B------:R-:W-:Y:S02]  /*b9f0*/  IADD3 R101, P2, R4, 0x60, RZ ;  /* 0x0000006004657810 */ /* 0x000fe40007f5e0ff */
[----:B------:R-:W-:Y:S01]  /*ba00*/  SHF.R.U64 R10, R10, 0x3, RZ ;  /* 0x000000030a0a7819 */ /* 0x000fe200000012ff */
[--C-:B------:R-:W-:Y:S01]  /*ba10*/  IMAD.X R15, RZ, RZ, R5.reuse, P3 ;  /* 0x000000ffff0f7224 */ /* 0x100fe200018e0605 */
[----:B------:R-:W-:Y:S01]  /*ba20*/  IADD3 R105, P4, R4, 0x4020, RZ ;  /* 0x0000402004697810 */ /* 0x000fe20007f9e0ff */
[----:B------:R-:W-:Y:S01]  /*ba30*/  IMAD.X R21, RZ, RZ, R5, P2 ;  /* 0x000000ffff157224 */ /* 0x000fe200010e0605 */
[----:B------:R-:W-:-:S02]  /*ba40*/  LOP3.LUT R26, R6, R93, RZ, 0x3c, !PT ;  /* 0x0000005d061a7212 */ /* 0x000fc400078e3cff */
[----:B------:R-:W-:Y:S01]  /*ba50*/  IADD3 R107, P5, R4, 0x4040, RZ ;  /* 0x00004040046b7810 */ /* 0x000fe20007fbe0ff */
[--C-:B------:R-:W-:Y:S01]  /*ba60*/  IMAD.X R13, RZ, RZ, R5.reuse, P4 ;  /* 0x000000ffff0d7224 */ /* 0x100fe200020e0605 */
[----:B------:R-:W-:Y:S02]  /*ba70*/  LOP3.LUT R6, R103, 0x380, RZ, 0xc0, !PT ;  /* 0x0000038067067812 */ /* 0x000fe400078ec0ff */
[----:B------:R-:W-:Y:S01]  /*ba80*/  LOP3.LUT R12, R101, 0x380, RZ, 0xc0, !PT ;  /* 0x00000380650c7812 */ /* 0x000fe200078ec0ff */
[----:B------:R-:W-:Y:S01]  /*ba90*/  IMAD.X R11, RZ, RZ, R5, P5 ;  /* 0x000000ffff0b7224 */ /* 0x000fe200028e0605 */
[----:B------:R-:W-:Y:S02]  /*baa0*/  LOP3.LUT R24, R10, R97, RZ, 0x3c, !PT ;  /* 0x000000610a187212 */ /* 0x000fe400078e3cff */
[----:B------:R-:W-:Y:S02]  /*bab0*/  LOP3.LUT R10, R105, 0x380, RZ, 0xc0, !PT ;  /* 0x00000380690a7812 */ /* 0x000fe400078ec0ff */
[----:B------:R-:W-:-:S02]  /*bac0*/  LOP3.LUT R28, R107, 0x380, RZ, 0xc0, !PT ;  /* 0x000003806b1c7812 */ /* 0x000fc400078ec0ff */
[----:B------:R-:W-:Y:S02]  /*bad0*/  SHF.R.U64 R6, R6, 0x3, RZ ;  /* 0x0000000306067819 */ /* 0x000fe400000012ff */
[----:B------:R-:W-:Y:S02]  /*bae0*/  SHF.R.U64 R12, R12, 0x3, RZ ;  /* 0x000000030c0c7819 */ /* 0x000fe400000012ff */
[----:B------:R-:W-:Y:S02]  /*baf0*/  SHF.R.U64 R10, R10, 0x3, RZ ;  /* 0x000000030a0a7819 */ /* 0x000fe400000012ff */
[----:B------:R-:W-:Y:S02]  /*bb00*/  SHF.R.U64 R28, R28, 0x3, RZ ;  /* 0x000000031c1c7819 */ /* 0x000fe400000012ff */
[----:B------:R-:W-:Y:S02]  /*bb10*/  LOP3.LUT R14, R6, R103, RZ, 0x3c, !PT ;  /* 0x00000067060e7212 */ /* 0x000fe400078e3cff */
[----:B------:R-:W-:-:S02]  /*bb20*/  SEL R71, R60, R57, P0 ;  /* 0x000000393c477207 */ /* 0x000fc40000000000 */
[----:B------:R-:W-:Y:S02]  /*bb30*/  LOP3.LUT R20, R12, R101, RZ, 0x3c, !PT ;  /* 0x000000650c147212 */ /* 0x000fe400078e3cff */
[----:B------:R-:W-:Y:S02]  /*bb40*/  F2FP.BF16.F32.PACK_AB R32, R29, R32 ;  /* 0x000000201d20723e */ /* 0x000fe400000010ff */
[----:B------:R-:W-:Y:S02]  /*bb50*/  SEL R57, R57, R60, P0 ;  /* 0x0000003c39397207 */ /* 0x000fe40000000000 */
[----:B------:R-:W-:Y:S02]  /*bb60*/  LOP3.LUT R12, R10, R105, RZ, 0x3c, !PT ;  /* 0x000000690a0c7212 */ /* 0x000fe400078e3cff */
[----:B------:R-:W-:Y:S02]  /*bb70*/  SEL R29, R100, R99, P0 ;  /* 0x00000063641d7207 */ /* 0x000fe40000000000 */
[----:B------:R-:W-:-:S02]  /*bb80*/  LOP3.LUT R10, R28, R107, RZ, 0x3c, !PT ;  /* 0x0000006b1c0a7212 */ /* 0x000fc400078e3cff */
[----:B------:R-:W-:Y:S02]  /*bb90*/  MOV R60, R14 ;  /* 0x0000000e003c7202 */ /* 0x000fe40000000f00 */
[----:B------:R-:W-:Y:S02]  /*bba0*/  SEL R99, R99, R100, P0 ;  /* 0x0000006463637207 */ /* 0x000fe40000000000 */
[----:B------:R-:W-:Y:S02]  /*bbb0*/  MOV R62, R20 ;  /* 0x00000014003e7202 */ /* 0x000fe40000000f00 */
[----:B------:R-:W-:Y:S02]  /*bbc0*/  MOV R21, R10 ;  /* 0x0000000a00157202 */ /* 0x000fe40000000f00 */
[----:B------:R-:W-:Y:S02]  /*bbd0*/  F2FP.BF16.F32.PACK_AB R30, R30, R31 ;  /* 0x0000001f1e1e723e */ /* 0x000fe400000010ff */
[----:B------:R-:W-:-:S02]  /*bbe0*/  LOP3.LUT R7, R4, 0x380, RZ, 0xc0, !PT ;  /* 0x0000038004077812 */ /* 0x000fc400078ec0ff */
[----:B------:R-:W-:Y:S02]  /*bbf0*/  SEL R79, R30, R27, P0 ;  /* 0x0000001b1e4f7207 */ /* 0x000fe40000000000 */
[----:B------:R-:W-:Y:S01]  /*bc00*/  SEL R81, R27, R30, P0 ;  /* 0x0000001e1b517207 */ /* 0x000fe20000000000 */
[----:B------:R-:W-:Y:S01]  /*bc10*/  IMAD.X R27, RZ, RZ, R5, P6 ;  /* 0x000000ffff1b7224 */ /* 0x000fe200030e0605 */
[----:B------:R-:W-:Y:S02]  /*bc20*/  IADD3 R109, P6, R4, 0x4060, RZ ;  /* 0x00004060046d7810 */ /* 0x000fe40007fde0ff */
        /* <DEDUP_REMOVED lines=14> */
[----:B------:R-:W-:-:S02]  /*bd10*/  F2FP.BF16.F32.PACK_AB R35, R34, R35 ;  /* 0x000000232223723e */ /* 0x000fc400000010ff */
[----:B------:R-:W-:Y:S02]  /*bd20*/  F2FP.BF16.F32.PACK_AB R33, R33, R36 ;  /* 0x000000242121723e */ /* 0x000fe400000010ff */
[----:B------:R-:W-:Y:S02]  /*bd30*/  SEL R67, R76, R73, P0 ;  /* 0x000000494c437207 */ /* 0x000fe40000000000 */
[----:B------:R-:W-:Y:S02]  /*bd40*/  SHF.R.U64 R30, R30, 0x3, RZ ;  /* 0x000000031e1e7819 */ /* 0x000fe400000012ff */
[----:B------:R-:W-:Y:S02]  /*bd50*/  SEL R31, R96, R95, P0 ;  /* 0x0000005f601f7207 */ /* 0x000fe40000000000 */
[----:B------:R-:W-:Y:S02]  /*bd60*/  SEL R73, R73, R76, P0 ;  /* 0x0000004c49497207 */ /* 0x000fe40000000000 */
        /* <DEDUP_REMOVED lines=18> */
[----:B------:R-:W-:Y:S02]  /*be90*/  MOV R64, R24 ;  /* 0x0000001800407202 */ /* 0x000fe40000000f00 */
[----:B------:R-:W-:-:S02]  /*bea0*/  MOV R58, R12 ;  /* 0x0000000c003a7202 */ /* 0x000fc40000000f00 */
[----:B------:R-:W-:Y:S02]  /*beb0*/  MOV R68, R4 ;  /* 0x0000000400447202 */ /* 0x000fe40000000f00 */
[----:B------:R-:W-:Y:S02]  /*bec0*/  MOV R11, R6 ;  /* 0x00000006000b7202 */ /* 0x000fe40000000f00 */
[----:B------:R-:W-:Y:S02]  /*bed0*/  MOV R66, R26 ;  /* 0x0000001a00427202 */ /* 0x000fe40000000f00 */
[----:B------:R-:W-:Y:S02]  /*bee0*/  PLOP3.LUT P2, PT, PT, PT, UP0, 0x80, 0x0 ;  /* 0x000000000000781c */ /* 0x000fe40003f4f008 */
[----:B--2---:R-:W-:Y:S01]  /*bef0*/  LOP3.LUT R14, R44, 0x2, RZ, 0x3c, !PT ;  /* 0x000000022c0e7812 */ /* 0x004fe200078e3cff */
[----:B------:R-:W-:Y:S04]  /*bf00*/  SHFL.IDX PT, R29, R29, R44, 0x1c1f ;  /* 0x001c1f2c1d1d7589 */ /* 0x000fe800000e0000 */
[----:B------:R-:W0:Y:S04]  /*bf10*/  SHFL.IDX PT, R10, R99, R14, 0x1c1f ;  /* 0x001c1f0e630a7589 */ /* 0x000e2800000e0000 */
[----:B------:R-:W-:Y:S04]  /*bf20*/  SHFL.IDX PT, R67, R67, R44, 0x1c1f ;  /* 0x001c1f2c43437589 */ /* 0x000fe800000e0000 */
[----:B------:R-:W1:Y:S04]  /*bf30*/  SHFL.IDX PT, R24, R73, R14, 0x1c1f ;  /* 0x001c1f0e49187589 */ /* 0x000e6800000e0000 */
[----:B------:R-:W-:Y:S04]  /*bf40*/  SHFL.IDX PT, R31, R31, R44, 0x1c1f ;  /* 0x001c1f2c1f1f7589 */ /* 0x000fe800000e0000 */
[----:B------:R-:W-:Y:S04]  /*bf50*/  SHFL.IDX PT, R69, R69, R44, 0x1c1f ;  /* 0x001c1f2c45457589 */ /* 0x000fe800000e0000 */
[----:B------:R-:W2:Y:S04]  /*bf60*/  SHFL.IDX PT, R12, R95, R14, 0x1c1f ;  /* 0x001c1f0e5f0c7589 */ /* 0x000ea800000e0000 */
[----:B------:R-:W3:Y:S01]  /*bf70*/  SHFL.IDX PT, R46, R65, R14, 0x1c1f ;  /* 0x001c1f0e412e7589 */ /* 0x000ee200000e0000 */
[----:B0-----:R-:W-:-:S02]  /*bf80*/  SEL R4, R29, R10, P0 ;  /* 0x0000000a1d047207 */ /* 0x001fc40000000000 */
[----:B------:R-:W-:Y:S01]  /*bf90*/  SEL R6, R10, R29, P0 ;  /* 0x0000001d0a067207 */ /* 0x000fe20000000000 */
[----:B------:R-:W-:Y:S04]  /*bfa0*/  SHFL.IDX PT, R37, R37, R44, 0x1c1f ;  /* 0x001c1f2c25257589 */ /* 0x000fe800000e0000 */
[----:B------:R-:W-:Y:S01]  /*bfb0*/  SHFL.IDX PT, R39, R39, R44, 0x1c1f ;  /* 0x001c1f2c27277589 */ /* 0x000fe200000e0000 */
[----:B-1----:R-:W-:Y:S02]  /*bfc0*/  SEL R5, R67, R24, P0 ;  /* 0x0000001843057207 */ /* 0x002fe40000000000 */
[----:B------:R-:W-:Y:S01]  /*bfd0*/  SEL R7, R24, R67, P0 ;  /* 0x0000004318077207 */ /* 0x000fe20000000000 */
[----:B------:R-:W-:Y:S04]  /*bfe0*/  SHFL.IDX PT, R71, R71, R44, 0x1c1f ;  /* 0x001c1f2c47477589 */ /* 0x000fe800000e0000 */
[----:B------:R-:W0:Y:S04]  /*bff0*/  SHFL.IDX PT, R20, R91, R14, 0x1c1f ;  /* 0x001c1f0e5b147589 */ /* 0x000e2800000e0000 */
[----:B------:R-:W1:Y:S01]  /*c000*/  SHFL.IDX PT, R32, R49, R14, 0x1c1f ;  /* 0x001c1f0e31207589 */ /* 0x000e6200000e0000 */
[----:B--2---:R-:W-:-:S02]  /*c010*/  SEL R24, R31, R12, P0 ;  /* 0x0000000c1f187207 */ /* 0x004fc40000000000 */
[----:B------:R-:W-:Y:S01]  /*c020*/  SEL R26, R12, R31, P0 ;  /* 0x0000001f0c1a7207 */ /* 0x000fe20000000000 */
[----:B------:R-:W2:Y:S01]  /*c030*/  SHFL.IDX PT, R48, R57, R14, 0x1c1f ;  /* 0x001c1f0e39307589 */ /* 0x000ea200000e0000 */
[----:B---3--:R-:W-:Y:S02]  /*c040*/  SEL R25, R69, R46, P0 ;  /* 0x0000002e45197207 */ /* 0x008fe40000000000 */
[----:B------:R-:W-:Y:S01]  /*c050*/  SEL R27, R46, R69, P0 ;  /* 0x000000452e1b7207 */ /* 0x000fe20000000000 */
[----:B------:R-:W-:Y:S04]  /*c060*/  SHFL.IDX PT, R51, R51, R44, 0x1c1f ;  /* 0x001c1f2c33337589 */ /* 0x000fe800000e0000 */
[----:B------:R-:W-:Y:S04]  /*c070*/  SHFL.IDX PT, R53, R53, R44, 0x1c1f ;  /* 0x001c1f2c35357589 */ /* 0x000fe800000e0000 */
[----:B------:R-:W-:Y:S04]  /*c080*/  SHFL.IDX PT, R55, R55, R44, 0x1c1f ;  /* 0x001c1f2c37377589 */ /* 0x000fe800000e0000 */
        /* <DEDUP_REMOVED lines=8> */
[----:B------:R-:W-:Y:S01]  /*c110*/  SEL R31, R48, R71, P0 ;  /* 0x00000047301f7207 */ /* 0x000fe20000000000 */
[----:B------:R-:W-:Y:S04]  /*c120*/  SHFL.IDX PT, R79, R79, R44, 0x1c1f ;  /* 0x001c1f2c4f4f7589 */ /* 0x000fe800000e0000 */
[----:B------:R-:W-:Y:S04]  /*c130*/  SHFL.IDX PT, R83, R83, R44, 0x1c1f ;  /* 0x001c1f2c53537589 */ /* 0x000fe800000e0000 */
[----:B------:R-:W-:Y:S04]  /*c140*/  SHFL.IDX PT, R89, R89, R44, 0x1c1f ;  /* 0x001c1f2c59597589 */ /* 0x000fe800000e0000 */
[----:B------:R-:W0:Y:S04]  /*c150*/  SHFL.IDX PT, R50, R43, R14, 0x1c1f ;  /* 0x001c1f0e2b327589 */ /* 0x000e2800000e0000 */
[----:B------:R-:W1:Y:S04]  /*c160*/  SHFL.IDX PT, R10, R41, R14, 0x1c1f ;  /* 0x001c1f0e290a7589 */ /* 0x000e6800000e0000 */
[----:B------:R-:W2:Y:S04]  /*c170*/  SHFL.IDX PT, R34, R33, R14, 0x1c1f ;  /* 0x001c1f0e21227589 */ /* 0x000ea800000e0000 */
[----:B------:R-:W3:Y:S04]  /*c180*/  SHFL.IDX PT, R44, R35, R14, 0x1c1f ;  /* 0x001c1f0e232c7589 */ /* 0x000ee800000e0000 */
[----:B------:R-:W4:Y:S04]  /*c190*/  SHFL.IDX PT, R40, R59, R14, 0x1c1f ;  /* 0x001c1f0e3b287589 */ /* 0x000f2800000e0000 */
[----:B------:R-:W4:Y:S01]  /*c1a0*/  SHFL.IDX PT, R52, R81, R14, 0x1c1f ;  /* 0x001c1f0e51347589 */ /* 0x000f2200000e0000 */
[----:B------:R-:W-:Y:S01]  /*c1b0*/  BAR.SYNC.DEFER_BLOCKING 0x1, 0x100 ;  /* 0x0044000000007b1d */ /* 0x000fe20000010000 */
[----:B0-----:R-:W-:-:S02]  /*c1c0*/  SEL R37, R75, R50, P0 ;  /* 0x000000324b257207 */ /* 0x001fc40000000000 */
[----:B------:R-:W-:Y:S02]  /*c1d0*/  SEL R39, R50, R75, P0 ;  /* 0x0000004b32277207 */ /* 0x000fe40000000000 */
[----:B-1----:R-:W-:Y:S01]  /*c1e0*/  SEL R12, R51, R10, P0 ;  /* 0x0000000a330c7207 */ /* 0x002fe20000000000 */
[----:B------:R-:W0:Y:S01]  /*c1f0*/  SHFL.IDX PT, R42, R63, R14, 0x1c1f ;  /* 0x001c1f0e3f2a7589 */ /* 0x000e2200000e0000 */
[----:B--2---:R-:W-:Y:S02]  /*c200*/  SEL R32, R53, R34, P0 ;  /* 0x0000002235207207 */ /* 0x004fe40000000000 */
[----:B------:R-:W-:Y:S01]  /*c210*/  SEL R34, R34, R53, P0 ;  /* 0x0000003522227207 */ /* 0x000fe20000000000 */
[----:B------:R-:W1:Y:S01]  /*c220*/  SHFL.IDX PT, R54, R85, R14, 0x1c1f ;  /* 0x001c1f0e55367589 */ /* 0x000e6200000e0000 */
[----:B---3--:R-:W-:Y:S02]  /*c230*/  SEL R13, R77, R44, P0 ;  /* 0x0000002c4d0d7207 */ /* 0x008fe40000000000 */
[----:B------:R-:W-:Y:S01]  /*c240*/  SEL R15, R44, R77, P0 ;  /* 0x0000004d2c0f7207 */ /* 0x000fe20000000000 */
[----:B------:R2:W3:Y:S01]  /*c250*/  SHFL.IDX PT, R56, R87, R14, 0x1c1f ;  /* 0x001c1f0e57387589 */ /* 0x0004e200000e0000 */
[----:B----4-:R-:W-:-:S02]  /*c260*/  SEL R48, R55, R40, P0 ;  /* 0x0000002837307207 */ /* 0x010fc40000000000 */
[----:B------:R-:W-:Y:S02]  /*c270*/  SEL R50, R40, R55, P0 ;  /* 0x0000003728327207 */ /* 0x000fe40000000000 */
[----:B------:R-:W-:Y:S02]  /*c280*/  SEL R33, R79, R52, P0 ;  /* 0x000000344f217207 */ /* 0x000fe40000000000 */
[----:B------:R-:W-:Y:S01]  /*c290*/  SEL R35, R52, R79, P0 ;  /* 0x0000004f34237207 */ /* 0x000fe20000000000 */
[----:B------:R4:W-:Y:S01]  /*c2a0*/  STSM.16.M88.4 [R68], R4 ;  /* 0x0000000444007844 */ /* 0x0009e20000000200 */
[----:B--2---:R-:W-:-:S03]  /*c2b0*/  SEL R14, R10, R51, P0 ;  /* 0x000000330a0e7207 */ /* 0x004fc60000000000 */
[----:B------:R-:W-:Y:S01]  /*c2c0*/  STSM.16.M88.4 [R66], R24 ;  /* 0x0000001842007844 */ /* 0x000fe20000000200 */
[----:B0-----:R-:W-:-:S03]  /*c2d0*/  SEL R40, R61, R42, P0 ;  /* 0x0000002a3d287207 */ /* 0x001fc60000000000 */
[----:B------:R0:W-:Y:S01]  /*c2e0*/  STSM.16.M88.4 [R64], R28 ;  /* 0x0000001c40007844 */ /* 0x0001e20000000200 */
[----:B------:R-:W-:Y:S02]  /*c2f0*/  SEL R42, R42, R61, P0 ;  /* 0x0000003d2a2a7207 */ /* 0x000fe40000000000 */
[----:B-1----:R-:W-:Y:S01]  /*c300*/  SEL R49, R83, R54, P0 ;  /* 0x0000003653317207 */ /* 0x002fe20000000000 */
[----:B------:R1:W-:Y:S01]  /*c310*/  STSM.16.M88.4 [R62], R36 ;  /* 0x000000243e007844 */ /* 0x0003e20000000200 */
[----:B------:R-:W-:Y:S02]  /*c320*/  SEL R51, R54, R83, P0 ;  /* 0x0000005336337207 */ /* 0x000fe40000000000 */
[----:B---3--:R-:W-:Y:S01]  /*c330*/  SEL R41, R89, R56, P0 ;  /* 0x0000003859297207 */ /* 0x008fe20000000000 */
[----:B------:R1:W-:Y:S01]  /*c340*/  STSM.16.M88.4 [R60], R12 ;  /* 0x0000000c3c007844 */ /* 0x0003e20000000200 */
[----:B------:R-:W-:Y:S01]  /*c350*/  SEL R43, R56, R89, P0 ;  /* 0x00000059382b7207 */ /* 0x000fe20000000000 */
[----:B----4-:R-:W-:-:S02]  /*c360*/  IMAD.U32 R4, RZ, RZ, UR4 ;  /* 0x00000004ff047e24 */ /* 0x010fc4000f8e00ff */
[----:B------:R1:W-:Y:S01]  /*c370*/  STSM.16.M88.4 [R58], R32 ;  /* 0x000000203a007844 */ /* 0x0003e20000000200 */
[----:B------:R-:W-:Y:S01]  /*c380*/  IMAD.U32 R5, RZ, RZ, UR5 ;  /* 0x00000005ff057e24 */ /* 0x000fe2000f8e00ff */
[----:B------:R-:W-:Y:S02]  /*c390*/  ULDC.64 UR4, c[0x0][0xbe0] ;  /* 0x0002f80000047ab9 */ /* 0x000fe40000000a00 */
[----:B------:R1:W-:Y:S04]  /*c3a0*/  STSM.16.M88.4 [R21], R48 ;  /* 0x0000003015007844 */ /* 0x0003e80000000200 */
[----:B------:R1:W-:Y:S01]  /*c3b0*/  STSM.16.M88.4 [R11], R40 ;  /* 0x000000280b007844 */ /* 0x0003e20000000200 */
[----:B------:R-:W-:Y:S06]  /*c3c0*/  BAR.SYNC.DEFER_BLOCKING 0x1, 0x100 ;  /* 0x0044000000007b1d */ /* 0x000fec0000010000 */
[----:B------:R-:W2:Y:S01]  /*c3d0*/  @P2 LDG.E R6, desc[UR50][R4.64] ;  /* 0x0000003204062981 */ /* 0x000ea2000c1e1900 */
[----:B------:R-:W-:Y:S01]  /*c3e0*/  UISETP.NE.U32.AND UP1, UPT, UR4, URZ, UPT ;  /* 0x0000003f0400728c */ /* 0x000fe2000bf25070 */
[----:B------:R-:W3:Y:S01]  /*c3f0*/  LDC R44, c[0x0][0xa88] ;  /* 0x0002a200ff2c7b82 */ /* 0x000ee20000000800 */
[----:B------:R-:W-:Y:S01]  /*c400*/  IMAD R7, R18, 0x40, R16 ;  /* 0x0000004012077824 */ /* 0x000fe200078e0210 */
[----:B------:R-:W-:Y:S01]  /*c410*/  UMOV UR4, URZ ;  /* 0x0000003f00047c82 */ /* 0x000fe20008000000 */
[----:B------:R-:W-:-:S02]  /*c420*/  UISETP.NE.AND.EX UP1, UPT, UR5, URZ, UPT, UP1 ;  /* 0x0000003f0500728c */ /* 0x000fc4000bf25310 */
[----:B------:R-:W-:-:S04]  /*c430*/  IMAD.WIDE R8, R7, 0x2, R8 ;  /* 0x0000000207087825 */ /* 0x000fc800078e0208 */
[----:B------:R-:W-:Y:S02]  /*c440*/  PLOP3.LUT P0, PT, PT, PT, UP1, 0x80, 0x0 ;  /* 0x000000000000781c */ /* 0x000fe40003f0f018 */
[----:B0-----:R-:W-:-:S03]  /*c450*/  IADD3 R29, P1, R8, 0x1000, RZ ;  /* 0x00001000081d7810 */ /* 0x001fc60007f3e0ff */
[----:B------:R-:W-:Y:S02]  /*c460*/  @UP1 ULDC.64 UR8, c[0x0][0xbe0] ;  /* 0x0002f80000081ab9 */ /* 0x000fe40000000a00 */
[----:B------:R-:W-:-:S06]  /*c470*/  @UP1 UIMAD.WIDE UR8, UR36, 0x4, UR8 ;  /* 0x00000004240818a5 */ /* 0x000fcc000f8e0208 */
[----:B------:R-:W-:Y:S01]  /*c480*/  IMAD.U32 R7, RZ, RZ, UR9 ;  /* 0x00000009ff077e24 */ /* 0x000fe2000f8e00ff */
[----:B--2---:R-:W-:Y:S01]  /*c490*/  @P2 R2UR UR4, R6 ;  /* 0x00000000060422ca */ /* 0x004fe200000e0000 */
[----:B------:R-:W-:-:S05]  /*c4a0*/  IMAD.U32 R6, RZ, RZ, UR8 ;  /* 0x00000008ff067e24 */ /* 0x000fca000f8e00ff */
[----:B---3--:R1:W5:Y:S01]  /*c4b0*/  @P0 LDG.E R44, desc[UR50][R6.64] ;  /* 0x00000032062c0981 */ /* 0x008362000c1e1900 */
[----:B------:R-:W-:Y:S08]  /*c4c0*/  @P0 BRA `(.L_x_5610) ;  /* 0x0000000000100947 */ /* 0x000ff00003800000 */
[----:B------:R-:W-:Y:S05]  /*c4d0*/  @!P2 BRA `(.L_x_5610) ;  /* 0x00000000000ca947 */ /* 0x000fea0003800000 */
[----:B-1----:R-:W2:Y:S04]  /*c4e0*/  LDG.E R7, desc[UR50][R4.64] ;  /* 0x0000003204077981 */ /* 0x002ea8000c1e1900 */
[----:B-----5:R-:W2:Y:S02]  /*c4f0*/  LDG.E R44, desc[UR50][R4.64+0x4] ;  /* 0x00000432042c7981 */ /* 0x020ea4000c1e1900 */
[----:B--2---:R-:W-:-:S07]  /*c500*/  IADD3 R44, -R7, R44, RZ ;  /* 0x0000002c072c7210 */ /* 0x004fce0007ffe1ff */
.L_x_5610:
[----:B------:R-:W-:Y:S01]  /*c510*/  USHF.R.S32.HI UR12, URZ, 0x1f, UR39 ;  /* 0x0000001f3f0c7899 */ /* 0x000fe20008011427 */
[----:B-1----:R-:W-:Y:S01]  /*c520*/  IMAD R11, R17, 0x80, R230 ;  /* 0x00000080110b7824 */ /* 0x002fe200078e02e6 */
[----:B------:R-:W-:Y:S01]  /*c530*/  ULDC.64 UR10, c[0x0][0xb70] ;  /* 0x0002dc00000a7ab9 */ /* 0x000fe20000000a00 */
[----:B------:R-:W-:Y:S01]  /*c540*/  USHF.R.S32.HI UR5, URZ, 0x1f, UR4 ;  /* 0x0000001f3f057899 */ /* 0x000fe20008011404 */
[C---:B------:R-:W-:Y:S01]  /*c550*/  IADD3 R13, P2, R8.reuse, 0x2000, RZ ;  /* 0x00002000080d7810 */ /* 0x040fe20007f5e0ff */
[----:B------:R-:W-:Y:S01]  /*c560*/  UIMAD UR7, UR12, UR10, URZ ;  /* 0x0000000a0c0772a4 */ /* 0x000fe2000f8e023f */
[----:B------:R-:W-:Y:S01]  /*c570*/  IADD3 R7, P6, R8, 0x3000, RZ ;  /* 0x0000300008077810 */ /* 0x000fe20007fde0ff */
[----:B------:R-:W-:Y:S01]  /*c580*/  UIMAD.WIDE.U32 UR8, UR39, UR10, UR4 ;  /* 0x0000000a270872a5 */ /* 0x000fe2000f8e0004 */
[----:B------:R-:W-:Y:S01]  /*c590*/  SHF.R.S32.HI R5, RZ, 0x1f, R11 ;  /* 0x0000001fff057819 */ /* 0x000fe2000001140b */
[----:B------:R-:W-:Y:S01]  /*c5a0*/  UIMAD UR7, UR39, UR11, UR7 ;  /* 0x0000000b270772a4 */ /* 0x000fe2000f8e0207 */
[----:B------:R-:W-:Y:S01]  /*c5b0*/  LOP3.LUT R12, R13, 0x380, RZ, 0xc0, !PT ;  /* 0x000003800d0c7812 */ /* 0x000fe200078ec0ff */
[----:B------:R-:W-:Y:S01]  /*c5c0*/  USEL UR37, UR37, URZ, !UP0 ;  /* 0x0000003f25257287 */ /* 0x000fe2000c000000 */
[----:B------:R-:W-:Y:S01]  /*c5d0*/  LOP3.LUT R4, R7, 0x380, RZ, 0xc0, !PT ;  /* 0x0000038007047812 */ /* 0x000fe200078ec0ff */
[----:B------:R-:W-:Y:S01]  /*c5e0*/  ULDC.64 UR10, c[0x0][0xb78] ;  /* 0x0002de00000a7ab9 */ /* 0x000fe20000000a00 */
[----:B------:R-:W-:Y:S01]  /*c5f0*/  UIADD3 UR9, UR9, UR7, URZ ;  /* 0x0000000709097290 */ /* 0x000fe2000fffe03f */
[----:B------:R-:W-:Y:S01]  /*c600*/  LOP3.LUT R28, R29, 0x380, RZ, 0xc0, !PT ;  /* 0x000003801d1c7812 */ /* 0x000fe200078ec0ff */
[----:B------:R-:W-:Y:S01]  /*c610*/  USEL UR36, UR36, URZ, !UP0 ;  /* 0x0000003f24247287 */ /* 0x000fe2000c000000 */
[----:B------:R-:W-:Y:S01]  /*c620*/  SHF.R.U64 R12, R12, 0x3, RZ ;  /* 0x000000030c0c7819 */ /* 0x000fe200000012ff */
[----:B------:R-:W-:Y:S01]  /*c630*/  UIMAD UR7, UR37, UR10, URZ ;  /* 0x0000000a250772a4 */ /* 0x000fe2000f8e023f */
[----:B------:R-:W-:Y:S01]  /*c640*/  SHF.R.U64 R4, R4, 0x3, RZ ;  /* 0x0000000304047819 */ /* 0x000fe200000012ff */
[----:B------:R-:W-:Y:S01]  /*c650*/  UIMAD.WIDE.U32 UR8, UR36, UR10, UR8 ;  /* 0x0000000a240872a5 */ /* 0x000fe2000f8e0008 */
[----:B------:R-:W-:Y:S01]  /*c660*/  SHF.R.U64 R28, R28, 0x3, RZ ;  /* 0x000000031c1c7819 */ /* 0x000fe200000012ff */
[----:B------:R-:W-:Y:S01]  /*c670*/  UIMAD UR7, UR36, UR11, UR7 ;  /* 0x0000000b240772a4 */ /* 0x000fe2000f8e0207 */
[----:B------:R-:W-:Y:S01]  /*c680*/  LOP3.LUT R12, R12, R13, RZ, 0x3c, !PT ;  /* 0x0000000d0c0c7212 */ /* 0x000fe200078e3cff */
[----:B------:R-:W-:Y:S01]  /*c690*/  IMAD.X R13, RZ, RZ, R9, P2 ;  /* 0x000000ffff0d7224 */ /* 0x000fe200010e0609 */
[----:B------:R-:W-:-:S02]  /*c6a0*/  IADD3 R37, P5, R8, 0x4000, RZ ;  /* 0x0000400008257810 */ /* 0x000fc40007fbe0ff */
[----:B------:R-:W-:Y:S01]  /*c6b0*/  IADD3 R6, P0, R11, UR8, RZ ;  /* 0x000000080b067c10 */ /* 0x000fe2000ff1e0ff */
[----:B------:R-:W-:Y:S01]  /*c6c0*/  IMAD.U32 R10, RZ, RZ, UR7 ;  /* 0x00000007ff0a7e24 */ /* 0x000fe2000f8e00ff */
[----:B------:R-:W-:Y:S02]  /*c6d0*/  LOP3.LUT R4, R4, R7, RZ, 0x3c, !PT ;  /* 0x0000000704047212 */ /* 0x000fe400078e3cff */
[C---:B------:R-:W-:Y:S02]  /*c6e0*/  IADD3 R41, P4, R8.reuse, 0x5000, RZ ;  /* 0x0000500008297810 */ /* 0x040fe40007f9e0ff */
[----:B------:R-:W-:Y:S01]  /*c6f0*/  IADD3.X R5, R5, UR9, R10, P0, !PT ;  /* 0x0000000905057c10 */ /* 0x000fe200087fe40a */
[----:B------:R-:W-:Y:S01]  /*c700*/  ULDC.64 UR8, c[0x0][0xb40] ;  /* 0x0002d00000087ab9 */ /* 0x000fe20000000a00 */
[----:B------:R-:W-:Y:S02]  /*c710*/  IADD3 R25, P3, R8, 0x6000, RZ ;  /* 0x0000600008197810 */ /* 0x000fe40007f7e0ff */
[----:B------:R-:W-:-:S02]  /*c720*/  LEA R48, P0, R6, UR8, 0x2 ;  /* 0x0000000806307c11 */ /* 0x000fc4000f8010ff */
[----:B------:R-:W-:Y:S02]  /*c730*/  IADD3 R7, P2, R8, 0x7000, RZ ;  /* 0x0000700008077810 */ /* 0x000fe40007f5e0ff */
[----:B------:R-:W-:Y:S01]  /*c740*/  LEA.HI.X R49, R6, UR9, R5, 0x2, P0 ;  /* 0x0000000906317c11 */ /* 0x000fe200080f1405 */
[----:B------:R-:W-:Y:S01]  /*c750*/  VIADD R5, R11, 0x8 ;  /* 0x000000080b057836 */ /* 0x000fe20000000000 */
[----:B------:R-:W-:Y:S01]  /*c760*/  LOP3.LUT P0, RZ, R22, 0x3, RZ, 0xc0, !PT ;  /* 0x0000000316ff7812 */ /* 0x000fe2000780c0ff */
[----:B------:R-:W-:Y:S01]  /*c770*/  ULDC.64 UR8, c[0x0][0xaa0] ;  /* 0x0002a80000087ab9 */ /* 0x000fe20000000a00 */
[----:B------:R-:W-:Y:S01]  /*c780*/  LOP3.LUT R28, R28, R29, RZ, 0x3c, !PT ;  /* 0x0000001d1c1c7212 */ /* 0x000fe200078e3cff */
[----:B------:R-:W-:Y:S01]  /*c790*/  IMAD.X R29, RZ, RZ, R9, P1 ;  /* 0x000000ffff1d7224 */ /* 0x000fe200008e0609 */
[----:B------:R-:W-:Y:S02]  /*c7a0*/  LOP3.LUT R36, R37, 0x380, RZ, 0xc0, !PT ;  /* 0x0000038025247812 */ /* 0x000fe400078ec0ff */
[----:B------:R-:W-:-:S02]  /*c7b0*/  LOP3.LUT R40, R41, 0x380, RZ, 0xc0, !PT ;  /* 0x0000038029287812 */ /* 0x000fc400078ec0ff */
[----:B------:R-:W-:Y:S02]  /*c7c0*/  LOP3.LUT R24, R25, 0x380, RZ, 0xc0, !PT ;  /* 0x0000038019187812 */ /* 0x000fe400078ec0ff */
[-C--:B-----5:R-:W-:Y:S01]  /*c7d0*/  ISETP.GE.OR P1, PT, R11, R44.reuse, P0 ;  /* 0x0000002c0b00720c */ /* 0x0a0fe20000726670 */
[--C-:B------:R-:W-:Y:S01]  /*c7e0*/  IMAD.X R11, RZ, RZ, R9.reuse, P2 ;  /* 0x000000ffff0b7224 */ /* 0x100fe200010e0609 */
[----:B------:R-:W-:Y:S02]  /*c7f0*/  LOP3.LUT R33, R8, 0x380, RZ, 0xc0, !PT ;  /* 0x0000038008217812 */ /* 0x000fe400078ec0ff */
[----:B------:R-:W-:Y:S01]  /*c800*/  ISETP.GE.OR P0, PT, R5, R44, P0 ;  /* 0x0000002c0500720c */ /* 0x000fe20000706670 */
[----:B------:R-:W-:Y:S01]  /*c810*/  IMAD.X R5, RZ, RZ, R9, P6 ;  /* 0x000000ffff057224 */ /* 0x000fe200030e0609 */
[----:B------:R-:W-:Y:S02]  /*c820*/  LOP3.LUT R6, R7, 0x380, RZ, 0xc0, !PT ;  /* 0x0000038007067812 */ /* 0x000fe400078ec0ff */
[----:B------:R-:W-:-:S02]  /*c830*/  SHF.R.U64 R36, R36, 0x3, RZ ;  /* 0x0000000324247819 */ /* 0x000fc400000012ff */
[----:B------:R-:W-:Y:S02]  /*c840*/  SHF.R.U64 R40, R40, 0x3, RZ ;  /* 0x0000000328287819 */ /* 0x000fe400000012ff */
[----:B------:R-:W-:Y:S01]  /*c850*/  SHF.R.U64 R24, R24, 0x3, RZ ;  /* 0x0000000318187819 */ /* 0x000fe200000012ff */
[----:B------:R-:W-:Y:S01]  /*c860*/  UIMAD UR5, UR5, UR8, URZ ;  /* 0x00000008050572a4 */ /* 0x000fe2000f8e023f */
[----:B------:R-:W-:Y:S01]  /*c870*/  SHF.R.U64 R33, R33, 0x3, RZ ;  /* 0x0000000321217819 */ /* 0x000fe200000012ff */
[----:B------:R-:W-:Y:S01]  /*c880*/  IMAD.U32 R19, RZ, RZ, UR8 ;  /* 0x00000008ff137e24 */ /* 0x000fe2000f8e00ff */
[----:B------:R-:W-:Y:S01]  /*c890*/  SHF.R.U64 R6, R6, 0x3, RZ ;  /* 0x0000000306067819 */ /* 0x000fe200000012ff */
[--C-:B------:R-:W-:Y:S01]  /*c8a0*/  IMAD.MOV.U32 R20, RZ, RZ, R16.reuse ;  /* 0x000000ffff147224 */ /* 0x100fe200078e0010 */
        /* <DEDUP_REMOVED lines=9> */
[----:B------:R-:W-:Y:S01]  /*c940*/  @!P1 STG.E desc[UR50][R48.64], R2 ;  /* 0x0000000230009986 */ /* 0x000fe2000c101932 */
[----:B------:R-:W-:Y:S01]  /*c950*/  SHF.R.S32.HI R21, RZ, 0x1f, R16 ;  /* 0x0000001fff157819 */ /* 0x000fe20000011410 */
[----:B------:R-:W-:-:S02]  /*c960*/  UIMAD UR5, UR4, UR9, UR5 ;  /* 0x00000009040572a4 */ /* 0x000fc4000f8e0205 */
[----:B------:R0:W-:Y:S01]  /*c970*/  @!P0 STG.E desc[UR50][R48.64+0x20], R0 ;  /* 0x0000200030008986 */ /* 0x0001e2000c101932 */
[----:B------:R-:W-:Y:S01]  /*c980*/  ULDC.64 UR8, c[0x0][0xae0] ;  /* 0x0002b80000087ab9 */ /* 0x000fe20000000a00 */
[----:B------:R-:W-:Y:S02]  /*c990*/  IMAD.WIDE.U32 R20, R19, UR4, R20 ;  /* 0x0000000413147c25 */ /* 0x000fe4000f8e0014 */
        /* <DEDUP_REMOVED lines=8> */
[----:B------:R-:W-:-:S02]  /*ca20*/  UIMAD UR4, UR12, UR8, URZ ;  /* 0x000000080c0472a4 */ /* 0x000fc4000f8e023f */
[----:B0-----:R-:W-:Y:S01]  /*ca30*/  MOV R49, UR8 ;  /* 0x0000000800317c02 */ /* 0x001fe20008000f00 */
[----:B------:R-:W-:Y:S01]  /*ca40*/  VIADD R21, R21, UR5 ;  /* 0x0000000515157c36 */ /* 0x000fe20008000000 */
[----:B------:R-:W-:Y:S01]  /*ca50*/  @!PT LDS RZ, [RZ] ;  /* 0x00000000fffff984 */ /* 0x000fe20000000800 */
[----:B------:R-:W-:Y:S01]  /*ca60*/  @!PT LDS RZ, [RZ] ;  /* 0x00000000fffff984 */ /* 0x000fe20000000800 */
[----:B------:R-:W-:Y:S01]  /*ca70*/  @!PT LDS RZ, [RZ] ;  /* 0x00000000fffff984 */ /* 0x000fe20000000800 */
[----:B------:R-:W-:Y:S01]  /*ca80*/  @!PT LDS RZ, [RZ] ;  /* 0x00000000fffff984 */ /* 0x000fe20000000800 */
[----:B------:R0:W-:Y:S06]  /*ca90*/  MEMBAR.ALL.CTA ;  /* 0x0000000000007992 */ /* 0x0001ec0000008000 */
[----:B0-----:R-:W0:Y:S01]  /*caa0*/  FENCE.VIEW.ASYNC.S ;  /* 0x00000000000073c6 */ /* 0x001e220000000000 */
[----:B------:R-:W-:Y:S01]  /*cab0*/  IMAD R19, R17, -0x80, R44 ;  /* 0xffffff8011137824 */ /* 0x000fe200078e022c */
[----:B------:R-:W-:-:S02]  /*cac0*/  UIMAD UR4, UR39, UR9, UR4 ;  /* 0x00000009270472a4 */ /* 0x000fc4000f8e0204 */
[----:B------:R-:W-:Y:S01]  /*cad0*/  IMAD.WIDE.U32 R20, R49, UR39, R20 ;  /* 0x0000002731147c25 */ /* 0x000fe2000f8e0014 */
[----:B------:R-:W-:Y:S01]  /*cae0*/  BSSY B1, `(.L_x_5611) ;  /* 0x0000025000017945 */ /* 0x000fe20003800000 */
[----:B------:R-:W-:Y:S01]  /*caf0*/  ULDC.64 UR8, c[0x0][0xae8] ;  /* 0x0002ba0000087ab9 */ /* 0x000fe20000000a00 */
[CC--:B------:R-:W-:Y:S01]  /*cb00*/  ISETP.GE.AND P2, PT, R18.reuse, R19.reuse, PT ;  /* 0x000000131200720c */ /* 0x0c0fe20003f46270 */
[----:B------:R-:W-:Y:S02]  /*cb10*/  VIADD R0, R18, 0x20 ;  /* 0x0000002012007836 */ /* 0x000fe40000000000 */
[----:B------:R-:W-:Y:S01]  /*cb20*/  VIADD R21, R21, UR4 ;  /* 0x0000000415157c36 */ /* 0x000fe20008000000 */
[----:B------:R-:W-:Y:S01]  /*cb30*/  UIMAD UR4, UR37, UR8, URZ ;  /* 0x00000008250472a4 */ /* 0x000fe2000f8e023f */
[----:B------:R-:W-:Y:S01]  /*cb40*/  VIADD R3, R3, 0x2e820 ;  /* 0x0002e82003037836 */ /* 0x000fe20000000000 */
[-C--:B------:R-:W-:Y:S01]  /*cb50*/  ISETP.GE.AND P4, PT, R0, R19.reuse, PT ;  /* 0x000000130000720c */ /* 0x080fe20003f86270 */
[C---:B------:R-:W-:Y:S01]  /*cb60*/  VIADD R0, R18.reuse, 0x40 ;  /* 0x0000004012007836 */ /* 0x040fe20000000000 */
[----:B------:R-:W-:Y:S01]  /*cb70*/  UIMAD UR4, UR36, UR9, UR4 ;  /* 0x00000009240472a4 */ /* 0x000fe2000f8e0204 */
[----:B------:R-:W-:Y:S01]  /*cb80*/  VIADD R2, R18, 0x60 ;  /* 0x0000006012027836 */ /* 0x000fe20000000000 */
[----:B------:R-:W-:Y:S01]  /*cb90*/  PRMT R3, RZ, 0x654, R3 ;  /* 0x00000654ff037816 */ /* 0x000fe20000000003 */
[----:B------:R-:W-:Y:S01]  /*cba0*/  IMAD.U32 R49, RZ, RZ, UR8 ;  /* 0x00000008ff317e24 */ /* 0x000fe2000f8e00ff */
[----:B------:R-:W-:-:S02]  /*cbb0*/  ISETP.GE.AND P0, PT, R0, R19, PT ;  /* 0x000000130000720c */ /* 0x000fc40003f06270 */
[----:B------:R-:W-:Y:S01]  /*cbc0*/  ISETP.GE.AND P1, PT, R2, R19, PT ;  /* 0x000000130200720c */ /* 0x000fe20003f26270 */
[----:B------:R-:W-:Y:S01]  /*cbd0*/  IMAD.WIDE.U32 R48, R49, UR36, R20 ;  /* 0x0000002431307c25 */ /* 0x000fe2000f8e0014 */
[--C-:B------:R-:W-:Y:S01]  /*cbe0*/  SHF.R.S32.HI R19, RZ, 0x1f, R18.reuse ;  /* 0x0000001fff137819 */ /* 0x100fe20000011412 */
[----:B0-----:R0:W-:Y:S02]  /*cbf0*/  SYNCS.ARRIVE.TRANS64.RED.A1T0 RZ, [R3+URZ], RZ ;  /* 0x000000ff03ff79a7 */ /* 0x0011e4000810043f */
[----:B------:R-:W-:Y:S02]  /*cc00*/  VIADD R53, R49, UR4 ;  /* 0x0000000431357c36 */ /* 0x000fe40008000000 */
[----:B------:R-:W-:Y:S01]  /*cc10*/  IMAD.WIDE R20, R17, 0x80, R18 ;  /* 0x0000008011147825 */ /* 0x000fe200078e0212 */
[----:B------:R-:W-:Y:S06]  /*cc20*/  @P2 BRA `(.L_x_5612) ;  /* 0x0000000000402947 */ /* 0x000fec0003800000 */
[----:B------:R-:W-:Y:S01]  /*cc30*/  ULDC.64 UR4, c[0x0][0xad8] ;  /* 0x0002b60000047ab9 */ /* 0x000fe20000000a00 */
[----:B------:R-:W-:Y:S01]  /*cc40*/  IMAD.MOV.U32 R2, RZ, RZ, R48 ;  /* 0x000000ffff027224 */ /* 0x000fe200078e0030 */
[----:B------:R-:W-:Y:S01]  /*cc50*/  ULDC.64 UR8, c[0x0][0xa80] ;  /* 0x0002a00000087ab9 */ /* 0x000fe20000000a00 */
[----:B0-----:R-:W-:Y:S02]  /*cc60*/  IMAD.MOV.U32 R3, RZ, RZ, R53 ;  /* 0x000000ffff037224 */ /* 0x001fe400078e0035 */
[----:B------:R-:W-:Y:S02]  /*cc70*/  IMAD R17, R21, UR4, RZ ;  /* 0x0000000415117c24 */ /* 0x000fe4000f8e02ff */
[----:B------:R-:W-:Y:S02]  /*cc80*/  VIADD R0, R16, 0x40 ;  /* 0x0000004010007836 */ /* 0x000fe40000000000 */
[----:B------:R-:W-:Y:S01]  /*cc90*/  IMAD.WIDE.U32 R2, R20, UR4, R2 ;  /* 0x0000000414027c25 */ /* 0x000fe2000f8e0002 */
[----:B------:R-:W-:-:S02]  /*cca0*/  ULDC UR4, c[0x0][0xa8c] ;  /* 0x0002a30000047ab9 */ /* 0x000fc40000000800 */
[----:B------:R-:W-:Y:S01]  /*ccb0*/  ISETP.GE.AND P2, PT, R16, UR4, PT ;  /* 0x0000000410007c0c */ /* 0x000fe2000bf46270 */
[----:B------:R-:W-:Y:S01]  /*ccc0*/  IMAD R17, R20, UR5, R17 ;  /* 0x0000000514117c24 */ /* 0x000fe2000f8e0211 */
[----:B------:R-:W-:Y:S02]  /*ccd0*/  ISETP.GE.AND P3, PT, R0, UR4, PT ;  /* 0x0000000400007c0c */ /* 0x000fe4000bf66270 */
[----:B------:R-:W-:Y:S01]  /*cce0*/  LEA R50, P5, R2, UR8, 0x1 ;  /* 0x0000000802327c11 */ /* 0x000fe2000f8a08ff */
[----:B------:R-:W-:-:S05]  /*ccf0*/  IMAD.IADD R3, R3, 0x1, R17 ;  /* 0x0000000103037824 */ /* 0x000fca00078e0211 */
[----:B------:R-:W-:-:S05]  /*cd00*/  LEA.HI.X R51, R2, UR9, R3, 0x1, P5 ;  /* 0x0000000902337c11 */ /* 0x000fca000a8f0c03 */
[----:B-----5:R1:W-:Y:S04]  /*cd10*/  @!P2 STG.E.128 desc[UR50][R50.64], R32 ;  /* 0x000000203200a986 */ /* 0x0203e8000c101d32 */
[----:B------:R1:W-:Y:S02]  /*cd20*/  @!P3 STG.E.128 desc[UR50][R50.64+0x80], R36 ;  /* 0x000080243200b986 */ /* 0x0003e4000c101d32 */
.L_x_5612:
[----:B------:R-:W-:Y:S05]  /*cd30*/  BSYNC B1 ;  /* 0x0000000000017941 */ /* 0x000fea0003800000 */
.L_x_5611:
[----:B------:R-:W-:Y:S04]  /*cd40*/  BSSY B1, `(.L_x_5613) ;  /* 0x0000014000017945 */ /* 0x000fe80003800000 */
[----:B------:R-:W-:Y:S05]  /*cd50*/  @P4 BRA `(.L_x_5614) ;  /* 0x0000000000484947 */ /* 0x000fea0003800000 */
[----:B------:R-:W-:Y:S01]  /*cd60*/  IADD3 R17, P2, R20, 0x20, RZ ;  /* 0x0000002014117810 */ /* 0x000fe20007f5e0ff */
[----:B------:R-:W-:Y:S01]  /*cd70*/  ULDC.64 UR4, c[0x0][0xad8] ;  /* 0x0002b60000047ab9 */ /* 0x000fe20000000a00 */
[----:B------:R-:W-:Y:S01]  /*cd80*/  IMAD.MOV.U32 R2, RZ, RZ, R48 ;  /* 0x000000ffff027224 */ /* 0x000fe200078e0030 */
[----:B------:R-:W-:Y:S01]  /*cd90*/  ULDC.64 UR8, c[0x0][0xa80] ;  /* 0x0002a00000087ab9 */ /* 0x000fe20000000a00 */
[----:B0-----:R-:W-:Y:S02]  /*cda0*/  IMAD.MOV.U32 R3, RZ, RZ, R53 ;  /* 0x000000ffff037224 */ /* 0x001fe400078e0035 */
[----:B------:R-:W-:Y:S02]  /*cdb0*/  IMAD.X R0, RZ, RZ, R21, P2 ;  /* 0x000000ffff007224 */ /* 0x000fe400010e0615 */
[----:B-1---5:R-:W-:Y:S02]  /*cdc0*/  VIADD R32, R16, 0x40 ;  /* 0x0000004010207836 */ /* 0x022fe40000000000 */
[----:B------:R-:W-:-:S02]  /*cdd0*/  IMAD R0, R0, UR4, RZ ;  /* 0x0000000400007c24 */ /* 0x000fc4000f8e02ff */
[C---:B------:R-:W-:Y:S01]  /*cde0*/  IMAD.WIDE.U32 R2, R17.reuse, UR4, R2 ;  /* 0x0000000411027c25 */ /* 0x040fe2000f8e0002 */
[----:B------:R-:W-:Y:S02]  /*cdf0*/  ULDC UR4, c[0x0][0xa8c] ;  /* 0x0002a30000047ab9 */ /* 0x000fe40000000800 */
[----:B------:R-:W-:Y:S01]  /*ce00*/  ISETP.GE.AND P3, PT, R16, UR4, PT ;  /* 0x0000000410007c0c */ /* 0x000fe2000bf66270 */
[----:B------:R-:W-:Y:S01]  /*ce10*/  IMAD R17, R17, UR5, R0 ;  /* 0x0000000511117c24 */ /* 0x000fe2000f8e0200 */
[----:B------:R-:W-:Y:S02]  /*ce20*/  ISETP.GE.AND P4, PT, R32, UR4, PT ;  /* 0x0000000420007c0c */ /* 0x000fe4000bf86270 */
[----:B------:R-:W-:Y:S01]  /*ce30*/  LEA R32, P2, R2, UR8, 0x1 ;  /* 0x0000000802207c11 */ /* 0x000fe2000f8408ff */
[----:B------:R-:W-:-:S05]  /*ce40*/  IMAD.IADD R3, R3, 0x1, R17 ;  /* 0x0000000103037824 */ /* 0x000fca00078e0211 */
[----:B------:R-:W-:-:S05]  /*ce50*/  LEA.HI.X R33, R2, UR9, R3, 0x1, P2 ;  /* 0x0000000902217c11 */ /* 0x000fca00090f0c03 */
[----:B------:R2:W-:Y:S04]  /*ce60*/  @!P3 STG.E.128 desc[UR50][R32.64], R28 ;  /* 0x0000001c2000b986 */ /* 0x0005e8000c101d32 */
[----:B------:R2:W-:Y:S02]  /*ce70*/  @!P4 STG.E.128 desc[UR50][R32.64+0x80], R40 ;  /* 0x000080282000c986 */ /* 0x0005e4000c101d32 */
.L_x_5614:
[----:B------:R-:W-:Y:S05]  /*ce80*/  BSYNC B1 ;  /* 0x0000000000017941 */ /* 0x000fea0003800000 */
.L_x_5613:
[----:B------:R-:W-:Y:S04]  /*ce90*/  BSSY B1, `(.L_x_5615) ;  /* 0x0000014000017945 */ /* 0x000fe80003800000 */
[----:B------:R-:W-:Y:S05]  /*cea0*/  @P0 BRA `(.L_x_5616) ;  /* 0x0000000000480947 */ /* 0x000fea0003800000 */
[----:B------:R-:W-:Y:S01]  /*ceb0*/  IADD3 R17, P0, R20, 0x40, RZ ;  /* 0x0000004014117810 */ /* 0x000fe20007f1e0ff */
[----:B------:R-:W-:Y:S01]  /*cec0*/  ULDC.64 UR4, c[0x0][0xad8] ;  /* 0x0002b60000047ab9 */ /* 0x000fe20000000a00 */
[----:B------:R-:W-:Y:S01]  /*ced0*/  IMAD.MOV.U32 R2, RZ, RZ, R48 ;  /* 0x000000ffff027224 */ /* 0x000fe200078e0030 */
[----:B------:R-:W-:Y:S01]  /*cee0*/  ULDC.64 UR8, c[0x0][0xa80] ;  /* 0x0002a00000087ab9 */ /* 0x000fe20000000a00 */
[----:B------:R-:W-:Y:S01]  /*cef0*/  IADD3.X R0, RZ, R21, RZ, P0, !PT ;  /* 0x00000015ff007210 */ /* 0x000fe200007fe4ff */
[----:B0-----:R-:W-:Y:S02]  /*cf00*/  IMAD.MOV.U32 R3, RZ, RZ, R53 ;  /* 0x000000ffff037224 */ /* 0x001fe400078e0035 */
[----:B--2--5:R-:W-:Y:S02]  /*cf10*/  VIADD R28, R16, 0x40 ;  /* 0x00000040101c7836 */ /* 0x024fe40000000000 */
[----:B------:R-:W-:Y:S02]  /*cf20*/  IMAD R0, R0, UR4, RZ ;  /* 0x0000000400007c24 */ /* 0x000fe4000f8e02ff */
        /* <DEDUP_REMOVED lines=10> */
.L_x_5616:
[----:B------:R-:W-:Y:S05]  /*cfd0*/  BSYNC B1 ;  /* 0x0000000000017941 */ /* 0x000fea0003800000 */
.L_x_5615:
[----:B------:R-:W-:Y:S05]  /*cfe0*/  @P1 BRA `(.L_x_5617) ;  /* 0x0000000800f01947 */ /* 0x000fea0003800000 */
[----:B---3-5:R-:W-:Y:S01]  /*cff0*/  IADD3 R13, P0, R20, 0x60, RZ ;  /* 0x00000060140d7810 */ /* 0x028fe20007f1e0ff */
[----:B------:R-:W-:Y:S01]  /*d000*/  ULDC.64 UR8, c[0x0][0xad8] ;  /* 0x0002b60000087ab9 */ /* 0x000fe20000000a00 */
[----:B------:R-:W-:Y:S01]  /*d010*/  IMAD.MOV.U32 R2, RZ, RZ, R48 ;  /* 0x000000ffff027224 */ /* 0x000fe200078e0030 */
[----:B------:R-:W-:Y:S01]  /*d020*/  ULDC UR4, c[0x0][0xa8c] ;  /* 0x0002a30000047ab9 */ /* 0x000fe20000000800 */
[----:B0-----:R-:W-:Y:S01]  /*d030*/  IMAD.MOV.U32 R3, RZ, RZ, R53 ;  /* 0x000000ffff037224 */ /* 0x001fe200078e0035 */
[----:B------:R-:W-:Y:S01]  /*d040*/  ISETP.GE.AND P1, PT, R16, UR4, PT ;  /* 0x0000000410007c0c */ /* 0x000fe2000bf26270 */
[----:B------:R-:W-:Y:S02]  /*d050*/  IMAD.X R20, RZ, RZ, R21, P0 ;  /* 0x000000ffff147224 */ /* 0x000fe400000e0615 */
[----:B------:R-:W-:-:S04]  /*d060*/  IMAD.WIDE.U32 R2, R13, UR8, R2 ;  /* 0x000000080d027c25 */ /* 0x000fc8000f8e0002 */
[----:B------:R-:W-:Y:S02]  /*d070*/  IMAD R20, R20, UR8, RZ ;  /* 0x0000000814147c24 */ /* 0x000fe4000f8e02ff */
[----:B------:R-:W-:Y:S02]  /*d080*/  VIADD R0, R16, 0x40 ;  /* 0x0000004010007836 */ /* 0x000fe40000000000 */
[----:B------:R-:W-:Y:S01]  /*d090*/  IMAD R13, R13, UR9, R20 ;  /* 0x000000090d0d7c24 */ /* 0x000fe2000f8e0214 */
[----:B------:R-:W-:Y:S02]  /*d0a0*/  ULDC.64 UR8, c[0x0][0xa80] ;  /* 0x0002a00000087ab9 */ /* 0x000fe40000000a00 */
[----:B------:R-:W-:Y:S01]  /*d0b0*/  LEA R12, P0, R2, UR8, 0x1 ;  /* 0x00000008020c7c11 */ /* 0x000fe2000f8008ff */
[----:B------:R-:W-:-:S05]  /*d0c0*/  IMAD.IADD R3, R3, 0x1, R13 ;  /* 0x0000000103037824 */ /* 0x000fca00078e020d */
[----:B------:R-:W-:Y:S02]  /*d0d0*/  LEA.HI.X R13, R2, UR9, R3, 0x1, P0 ;  /* 0x00000009020d7c11 */ /* 0x000fe400080f0c03 */
[----:B------:R-:W-:-:S03]  /*d0e0*/  ISETP.GE.AND P0, PT, R0, UR4, PT ;  /* 0x0000000400007c0c */ /* 0x000fc6000bf06270 */
[----:B------:R4:W-:Y:S10]  /*d0f0*/  @!P1 STG.E.128 desc[UR50][R12.64], R4 ;  /* 0x000000040c009986 */ /* 0x0009f4000c101d32 */
[----:B------:R-:W-:Y:S05]  /*d100*/  @P0 BRA `(.L_x_5617) ;  /* 0x0000000800a80947 */ /* 0x000fea0003800000 */
[----:B------:R0:W-:Y:S01]  /*d110*/  STG.E.128 desc[UR50][R12.64+0x80], R8 ;  /* 0x000080080c007986 */ /* 0x0001e2000c101d32 */
[----:B------:R-:W-:Y:S05]  /*d120*/  BRA `(.L_x_5617) ;  /* 0x0000000800a07947 */ /* 0x000fea0003800000 */
.L_x_5609:
        /* <DEDUP_REMOVED lines=26> */
.L_x_5618:
        /* <DEDUP_REMOVED lines=8> */
[----:B0-----:R-:W-:-:S05]  /*d350*/  LEA R2, R17, R2, 0x7 ;  /* 0x0000000211027211 */ /* 0x001fca00078e38ff */
        /* <DEDUP_REMOVED lines=22> */
.L_x_5620:
[----:B------:R-:W-:Y:S05]  /*d4c0*/  BSYNC B1 ;  /* 0x0000000000017941 */ /* 0x000fea0003800000 */
.L_x_5619:
[----:B------:R-:W-:Y:S01]  /*d4d0*/  ULDC.64 UR4, c[0x0][0xaa0] ;  /* 0x0002a80000047ab9 */ /* 0x000fe20000000a00 */
[----:B-1----:R-:W-:Y:S01]  /*d4e0*/  IMAD.MOV.U32 R2, RZ, RZ, R16 ;  /* 0x000000ffff027224 */ /* 0x002fe200078e0010 */
[----:B------:R-:W-:Y:S01]  /*d4f0*/  ULDC.64 UR8, c[0x0][0xae0] ;  /* 0x0002b80000087ab9 */ /* 0x000fe20000000a00 */
[----:B0-----:R-:W-:Y:S01]  /*d500*/  IMAD.MOV.U32 R3, RZ, RZ, R9 ;  /* 0x000000ffff037224 */ /* 0x001fe200078e0009 */
[----:B------:R-:W-:Y:S01]  /*d510*/  BSSY B1, `(.L_x_5621) ;  /* 0x000002c000017945 */ /* 0x000fe20003800000 */
[----:B------:R-:W-:Y:S01]  /*d520*/  IMAD R4, R6, UR4, RZ ;  /* 0x0000000406047c24 */ /* 0x000fe2000f8e02ff */
[----:B------:R-:W-:Y:S01]  /*d530*/  MOV R6, R18 ;  /* 0x0000001200067202 */ /* 0x000fe20000000f00 */
        /* <DEDUP_REMOVED lines=20> */
[----:B------:R-:W-:Y:S01]  /*d680*/  IMAD.WIDE R6, R17, 0x80, R6 ;  /* 0x0000008011067825 */ /* 0x000fe200078e0206 */
[----:B------:R-:W-:-:S03]  /*d690*/  ISETP.GE.AND P0, PT, R0, R5, PT ;  /* 0x000000050000720c */ /* 0x000fc60003f06270 */
[----:B------:R-:W-:-:S04]  /*d6a0*/  IMAD.WIDE.U32 R4, R9, UR36, R2 ;  /* 0x0000002409047c25 */ /* 0x000fc8000f8e0002 */
[----:B------:R-:W-:Y:S01]  /*d6b0*/  VIADD R11, R5, UR4 ;  /* 0x00000004050b7c36 */ /* 0x000fe20008000000 */
[----:B------:R-:W-:Y:S06]  /*d6c0*/  @P2 BRA `(.L_x_5622) ;  /* 0x0000000000402947 */ /* 0x000fec0003800000 */
[----:B------:R-:W-:Y:S01]  /*d6d0*/  ULDC.64 UR4, c[0x0][0xad8] ;  /* 0x0002b60000047ab9 */ /* 0x000fe20000000a00 */
[----:B------:R-:W-:Y:S01]  /*d6e0*/  IMAD.MOV.U32 R2, RZ, RZ, R4 ;  /* 0x000000ffff027224 */ /* 0x000fe200078e0004 */
[----:B------:R-:W-:Y:S01]  /*d6f0*/  ULDC.64 UR8, c[0x0][0xa80] ;  /* 0x0002a00000087ab9 */ /* 0x000fe20000000a00 */
[----:B------:R-:W-:Y:S02]  /*d700*/  IMAD.MOV.U32 R3, RZ, RZ, R11 ;  /* 0x000000ffff037224 */ /* 0x000fe400078e000b */
        /* <DEDUP_REMOVED lines=10> */
[----:B------:R0:W-:Y:S04]  /*d7b0*/  @!P4 STG.E.128 desc[UR50][R8.64], RZ ;  /* 0x000000ff0800c986 */ /* 0x0001e8000c101d32 */
[----:B------:R0:W-:Y:S02]  /*d7c0*/  @!P5 STG.E.128 desc[UR50][R8.64+0x80], RZ ;  /* 0x000080ff0800d986 */ /* 0x0001e4000c101d32 */
.L_x_5622:
[----:B------:R-:W-:Y:S05]  /*d7d0*/  BSYNC B1 ;  /* 0x0000000000017941 */ /* 0x000fea0003800000 */
.L_x_5621:
[----:B------:R-:W-:Y:S04]  /*d7e0*/  BSSY B1, `(.L_x_5623) ;  /* 0x0000014000017945 */ /* 0x000fe80003800000 */
[----:B------:R-:W-:Y:S05]  /*d7f0*/  @P3 BRA `(.L_x_5624) ;  /* 0x0000000000483947 */ /* 0x000fea0003800000 */
[----:B0-----:R-:W-:Y:S01]  /*d800*/  IADD3 R9, P2, R6, 0x20, RZ ;  /* 0x0000002006097810 */ /* 0x001fe20007f5e0ff */
[----:B------:R-:W-:Y:S01]  /*d810*/  ULDC.64 UR4, c[0x0][0xad8] ;  /* 0x0002b60000047ab9 */ /* 0x000fe20000000a00 */
[----:B------:R-:W-:Y:S01]  /*d820*/  IMAD.MOV.U32 R2, RZ, RZ, R4 ;  /* 0x000000ffff027224 */ /* 0x000fe200078e0004 */
[----:B------:R-:W-:Y:S01]  /*d830*/  ULDC.64 UR8, c[0x0][0xa80] ;  /* 0x0002a00000087ab9 */ /* 0x000fe20000000a00 */
[----:B------:R-:W-:Y:S02]  /*d840*/  IMAD.MOV.U32 R3, RZ, RZ, R11 ;  /* 0x000000ffff037224 */ /* 0x000fe400078e000b */
[----:B------:R-:W-:Y:S02]  /*d850*/  IMAD.X R0, RZ, RZ, R7, P2 ;  /* 0x000000ffff007224 */ /* 0x000fe400010e0607 */
[----:B------:R-:W-:Y:S02]  /*d860*/  VIADD R8, R16, 0x40 ;  /* 0x0000004010087836 */ /* 0x000fe40000000000 */
        /* <DEDUP_REMOVED lines=11> */
.L_x_5624:
[----:B------:R-:W-:Y:S05]  /*d920*/  BSYNC B1 ;  /* 0x0000000000017941 */ /* 0x000fea0003800000 */
.L_x_5623:
[----:B------:R-:W-:Y:S04]  /*d930*/  BSSY B1, `(.L_x_5625) ;  /* 0x0000014000017945 */ /* 0x000fe80003800000 */
[----:B------:R-:W-:Y:S05]  /*d940*/  @P1 BRA `(.L_x_5626) ;  /* 0x0000000000481947 */ /* 0x000fea0003800000 */
[----:B01----:R-:W-:Y:S01]  /*d950*/  IADD3 R9, P1, R6, 0x40, RZ ;  /* 0x0000004006097810 */ /* 0x003fe20007f3e0ff */
        /* <DEDUP_REMOVED lines=17> */
.L_x_5626:
[----:B------:R-:W-:Y:S05]  /*da70*/  BSYNC B1 ;  /* 0x0000000000017941 */ /* 0x000fea0003800000 */
.L_x_5625:
[----:B------:R-:W-:Y:S05]  /*da80*/  @P0 BRA `(.L_x_5617) ;  /* 0x0000000000480947 */ /* 0x000fea0003800000 */
[----:B------:R-:W-:Y:S01]  /*da90*/  IADD3 R5, P0, R6, 0x60, RZ ;  /* 0x0000006006057810 */ /* 0x000fe20007f1e0ff */
        /* <DEDUP_REMOVED lines=17> */
.L_x_5617:
[----:B------:R-:W-:Y:S05]  /*dbb0*/  BSYNC B0 ;  /* 0x0000000000007941 */ /* 0x000fea0003800000 */
.L_x_5608:
[----:B------:R-:W-:Y:S02]  /*dbc0*/  ULDC UR4, c[0x0][0xc14] ;  /* 0x0003050000047ab9 */ /* 0x000fe40000000800 */
[----:B------:R-:W-:-:S13]  /*dbd0*/  ISETP.GE.AND P0, PT, R47, UR4, PT ;  /* 0x000000042f007c0c */ /* 0x000fda000bf06270 */
[----:B------:R-:W-:Y:S05]  /*dbe0*/  @!P0 BRA `(.L_x_5627) ;  /* 0xffffff30006c8947 */ /* 0x000fea000383ffff */
[----:B------:R-:W-:Y:S05]  /*dbf0*/  EXIT ;  /* 0x000000000000794d */ /* 0x000fea0003800000 */
.L_x_5582:
        /* <DEDUP_REMOVED lines=20> */
.L_x_5628:
        /* <DEDUP_REMOVED lines=41> */
.L_x_5634:
        /* <DEDUP_REMOVED lines=14> */
.L_x_5633:
[----:B------:R-:W-:Y:S05]  /*e0b0*/  BSYNC B0 ;  /* 0x0000000000007941 */ /* 0x000fea0003800000 */
.L_x_5632:
[----:B0----5:R-:W0:Y:S02]  /*e0c0*/  SHFL.UP PT, R2, R0, 0x1, RZ ;  /* 0x0420000000027989 */ /* 0x021e2400000e00ff */
        /* <DEDUP_REMOVED lines=21> */
.L_x_5630:
        /* <DEDUP_REMOVED lines=17> */
.L_x_5635:
        /* <DEDUP_REMOVED lines=16> */
[----:B------:R-:W-:Y:S01]  /*e430*/  @!P1 IMAD.IADD R4, R4, 0x1, -R7 ;  /* 0x0000000104049824 */ /* 0x000fe200078e0a07 */
[----:B------:R-:W-:Y:S02]  /*e440*/  @!P1 IADD3 R2, R2, 0x1, RZ ;  /* 0x0000000102029810 */ /* 0x000fe40007ffe0ff */
        /* <DEDUP_REMOVED lines=10> */
.L_x_5631:
[----:B------:R0:W-:Y:S01]  /*e4f0*/  STL [R1+0x20], R4 ;  /* 0x0000200401007387 */ /* 0x0001e20000100800 */
[----:B------:R-:W-:-:S03]  /*e500*/  UMOV UR38, URZ ;  /* 0x0000003f00267c82 */ /* 0x000fc60008000000 */
[----:B------:R0:W-:Y:S02]  /*e510*/  STL [R1+0x24], RZ ;  /* 0x000024ff01007387 */ /* 0x0001e40000100800 */
.L_x_5636:
        /* <DEDUP_REMOVED lines=11> */
.L_x_5629:
        /* <DEDUP_REMOVED lines=18> */
[C---:B------:R-:W-:Y:S01]  /*e6f0*/  LOP3.LUT P0, RZ, R7.reuse, 0x4, RZ, 0xc0, !PT ;  /* 0x0000000407ff7812 */ /* 0x040fe2000780c0ff */
[----:B------:R-:W-:Y:S01]  /*e700*/  IMAD.SHL.U32 R5, R7, 0x4, RZ ;  /* 0x0000000407057824 */ /* 0x000fe200078e00ff */
[----:B------:R-:W-:Y:S02]  /*e710*/  LOP3.LUT R2, R0, 0x380, RZ, 0xc0, !PT ;  /* 0x0000038000027812 */ /* 0x000fe400078ec0ff */
        /* <DEDUP_REMOVED lines=11> */
[----:B------:R-:W-:Y:S01]  /*e7d0*/  IADD3 R4, R5, R6, R4 ;  /* 0x0000000605047210 */ /* 0x000fe20007ffe004 */
[----:B------:R-:W-:-:S03]  /*e7e0*/  IMAD.MOV.U32 R3, RZ, RZ, 0x1 ;  /* 0x00000001ff037424 */ /* 0x000fc600078e00ff */
[----:B------:R-:W-:Y:S01]  /*e7f0*/  SEL R0, R0, 0xffffffc0, !P0 ;  /* 0xffffffc000007807 */ /* 0x000fe20004000000 */
[----:B------:R0:W-:Y:S03]  /*e800*/  STL [R1+0x28], R4 ;  /* 0x0000280401007387 */ /* 0x0001e60000100800 */
[----:B------:R-:W-:Y:S01]  /*e810*/  IADD3 R0, R0, R2, RZ ;  /* 0x0000000200007210 */ /* 0x000fe20007ffe0ff */
[----:B------:R0:W-:Y:S04]  /*e820*/  STL [R1], R2 ;  /* 0x0000000201007387 */ /* 0x0001e80000100800 */
[----:B------:R0:W-:Y:S04]  /*e830*/  STL [R1+0x8], RZ ;  /* 0x000008ff01007387 */ /* 0x0001e80000100800 */
[----:B------:R0:W-:Y:S04]  /*e840*/  STL [R1+0xc], R3 ;  /* 0x00000c0301007387 */ /* 0x0001e80000100800 */
[----:B------:R0:W-:Y:S04]  /*e850*/  STL [R1+0x30], RZ ;  /* 0x000030ff01007387 */ /* 0x0001e80000100800 */
[----:B------:R0:W-:Y:S02]  /*e860*/  STL [R1+0x2c], R0 ;  /* 0x00002c0001007387 */ /* 0x0001e40000100800 */
.L_x_5695:
[----:B------:R-:W-:Y:S01]  /*e870*/  ULDC.64 UR4, c[0x0][0xc60] ;  /* 0x0003180000047ab9 */ /* 0x000fe20000000a00 */
[----:B------:R-:W-:Y:S01]  /*e880*/  ULDC.64 UR6, c[0x0][0xa28] ;  /* 0x00028a0000067ab9 */ /* 0x000fe20000000a00 */
[----:B------:R-:W-:Y:S01]  /*e890*/  UIMAD.WIDE UR4, UR52, 0x4, UR4 ;  /* 0x00000004340478a5 */ /* 0x000fe2000f8e0204 */
[----:B------:R-:W-:Y:S01]  /*e8a0*/  ULDC.64 UR10, c[0x0][0xa20] ;  /* 0x00028800000a7ab9 */ /* 0x000fe20000000a00 */
[----:B------:R-:W-:Y:S01]  /*e8b0*/  IMAD.MOV.U32 R17, RZ, RZ, RZ ;  /* 0x000000ffff117224 */ /* 0x000fe200078e00ff */
[----:B------:R-:W-:-:S03]  /*e8c0*/  ULDC UR44, c[0x0][0x2e0] ;  /* 0x0000b800002c7ab9 */ /* 0x000fc60000000800 */
[----:B0-----:R-:W-:Y:S02]  /*e8d0*/  IMAD.U32 R2, RZ, RZ, UR4 ;  /* 0x00000004ff027e24 */ /* 0x001fe4000f8e00ff */
[----:B------:R-:W-:Y:S01]  /*e8e0*/  IMAD.U32 R3, RZ, RZ, UR5 ;  /* 0x00000005ff037e24 */ /* 0x000fe2000f8e00ff */
[----:B------:R-:W-:-:S04]  /*e8f0*/  ULDC.64 UR4, c[0x0][0xa00] ;  /* 0x0002800000047ab9 */ /* 0x000fc80000000a00 */
[----:B------:R-:W2:Y:S01]  /*e900*/  LDG.E R2, desc[UR50][R2.64] ;  /* 0x0000003202027981 */ /* 0x000ea2000c1e1900 */
[----:B------:R-:W-:Y:S02]  /*e910*/  UISETP.NE.U32.AND UP0, UPT, UR4, URZ, UPT ;  /* 0x0000003f0400728c */ /* 0x000fe4000bf05070 */
[----:B------:R-:W-:Y:S02]  /*e920*/  UISETP.NE.U32.AND UP1, UPT, UR6, URZ, UPT ;  /* 0x0000003f0600728c */ /* 0x000fe4000bf25070 */
[----:B------:R-:W-:-:S06]  /*e930*/  UISETP.NE.AND.EX UP0, UPT, UR5, URZ, UPT, UP0 ;  /* 0x0000003f0500728c */ /* 0x000fcc000bf05300 */
[----:B------:R-:W-:Y:S01]  /*e940*/  PLOP3.LUT P0, PT, PT, PT, UP0, 0x80, 0x0 ;  /* 0x000000000000781c */ /* 0x000fe20003f0f008 */
[----:B-1----:R-:W-:Y:S01]  /*e950*/  IMAD.MOV.U32 R4, RZ, RZ, RZ ;  /* 0x000000ffff047224 */ /* 0x002fe200078e00ff */
        /* <DEDUP_REMOVED lines=12> */
[----:B------:R0:W5:Y:S01]  /*ea20*/  @P0 LDG.E R17, desc[UR50][R2.64] ;  /* 0x0000003202110981 */ /* 0x000162000c1e1900 */
        /* <DEDUP_REMOVED lines=35> */
.L_x_5638:
[----:B-----5:R-:W-:Y:S01]  /*ec60*/  VIADD R0, R4, UR4 ;  /* 0x0000000404007c36 */ /* 0x020fe20008000000 */
[----:B------:R-:W-:Y:S01]  /*ec70*/  UIADD3 UR44, -UR4, UR44, URZ ;  /* 0x0000002c042c7290 */ /* 0x000fe2000fffe13f */
[----:B------:R-:W-:Y:S01]  /*ec80*/  BSSY B6, `(.L_x_5639) ;  /* 0x00002ba000067945 */ /* 0x000fe20003800000 */
[----:B------:R-:W-:Y:S02]  /*ec90*/  UMOV UR6, URZ ;  /* 0x0000003f00067c82 */ /* 0x000fe40008000000 */
[----:B------:R0:W-:Y:S01]  /*eca0*/  STL [R1+0x1c], R0 ;  /* 0x00001c0001007387 */ /* 0x0001e20000100800 */
[----:B------:R-:W-:Y:S02]  /*ecb0*/  UIADD3 UR7, UR44, 0xdf, URZ ;  /* 0x000000df2c077890 */ /* 0x000fe4000fffe03f */
[----:B------:R-:W-:Y:S02]  /*ecc0*/  ISETP.LT.AND P0, PT, RZ, UR44, PT ;  /* 0x0000002cff007c0c */ /* 0x000fe4000bf01270 */
[----:B------:R-:W-:-:S04]  /*ecd0*/  UIMAD.WIDE UR6, UR7, -0x6db6db6d, UR6 ;  /* 0x92492493070678a5 */ /* 0x000fc8000f8e0206 */
        /* <DEDUP_REMOVED lines=21> */
.L_x_5640:
        /* <DEDUP_REMOVED lines=23> */
.L_x_5642:
        /* <DEDUP_REMOVED lines=10> */
[----:B------:R-:W0:Y:S01]  /*f040*/  LDC.64 R2, c[0x4][R2] ;  /* 0x0100000002027b82 */ /* 0x000e220000000a00 */
        /* <DEDUP_REMOVED lines=8> */
[----:B0-----:R-:W-:Y:S05]  /*f0d0*/  CALL.ABS.NOINC R2 ;  /* 0x0000000002007343 */ /* 0x001fea0003c00000 */
.L_x_5643:
        /* <DEDUP_REMOVED lines=20> */
.L_x_5644:
        /* <DEDUP_REMOVED lines=18> */
.L_x_5645:
        /* <DEDUP_REMOVED lines=25> */
[----:B------:R-:W-:Y:S02]  /*f4d0*/  ISETP.NE.U32.AND P0, PT, RZ, UR4, PT ;  /* 0x00000004ff007c0c */ /* 0x000fe4000bf05070 */
[----:B------:R-:W-:Y:S02]  /*f4e0*/  SHF.R.U32.HI R4, RZ, 0x5, R19 ;  /* 0x00000005ff047819 */ /* 0x000fe40000011613 */
[----:B------:R-:W-:Y:S02]  /*f4f0*/  ISETP.NE.AND.EX P0, PT, RZ, UR5, PT, P0 ;  /* 0x00000005ff007c0c */ /* 0x000fe4000bf05300 */
[----:B------:R-:W-:Y:S01]  /*f500*/  LOP3.LUT R4, R4, 0x3, RZ, 0xc0, !PT ;  /* 0x0000000304047812 */ /* 0x000fe200078ec0ff */
[----:B0-----:R-:W0:Y:S01]  /*f510*/  LDC.64 R2, c[0x0][0x3f8] ;  /* 0x0000fe00ff027b82 */ /* 0x001e220000000a00 */
[----:B------:R-:W-:-:S03]  /*f520*/  SEL R8, RZ, UR47, P0 ;  /* 0x0000002fff087c07 */ /* 0x000fc60008000000 */
[----:B------:R-:W-:Y:S01]  /*f530*/  VOTEU.ALL UP1, P1 ;  /* 0x00000000003f7886 */ /* 0x000fe20000820000 */
[----:B------:R-:W-:-:S04]  /*f540*/  R2UR UR39, R8 ;  /* 0x00000000082772ca */ /* 0x000fc800000e0000 */
[----:B------:R-:W-:-:S04]  /*f550*/  @!UP1 UIADD3 UR4, UP0, UR54, 0x270, URZ ;  /* 0x0000027036049890 */ /* 0x000fc8000ff1e03f */
[----:B------:R-:W-:Y:S01]  /*f560*/  @!UP1 UIADD3.X UR5, URZ, UR55, URZ, UP0, !UPT ;  /* 0x000000373f059290 */ /* 0x000fe200087fe43f */
[----:B0-----:R-:W-:Y:S01]  /*f570*/  LOP3.LUT P0, RZ, R2, UR6, RZ, 0xfc, !PT ;  /* 0x0000000602ff7c12 */ /* 0x001fe2000f80fcff */
[----:B------:R-:W-:-:S03]  /*f580*/  UMOV UR6, 0xffffffff ;  /* 0xffffffff00067882 */ /* 0x000fc60000000000 */
[----:B------:R-:W-:Y:S01]  /*f590*/  LOP3.LUT P0, RZ, R3, UR7, RZ, 0xfc, P0 ;  /* 0x0000000703ff7c12 */ /* 0x000fe2000800fcff */
[----:B--2---:R-:W-:-:S05]  /*f5a0*/  IMAD R7, R18, 0x80, R17 ;  /* 0x0000008012077824 */ /* 0x004fca00078e0211 */
[----:B------:R-:W-:-:S13]  /*f5b0*/  R2UR UR37, R7 ;  /* 0x00000000072572ca */ /* 0x000fda00000e0000 */
[----:B------:R0:W-:Y:S01]  /*f5c0*/  @!UP1 UTMAPF.L2.4D [UR36], [UR4] ;  /* 0x00000024040095b8 */ /* 0x0001e20008018000 */
[----:B---3--:R-:W-:Y:S01]  /*f5d0*/  SHF.R.S32.HI R18, RZ, 0x1f, R10 ;  /* 0x0000001fff127819 */ /* 0x008fe2000001140a */
[----:B------:R0:W-:Y:S01]  /*f5e0*/  STL [R1+0x10], R10 ;  /* 0x0000100a01007387 */ /* 0x0001e20000100800 */
[----:B------:R-:W-:-:S03]  /*f5f0*/  SEL R0, R10, RZ, !P0 ;  /* 0x000000ff0a007207 */ /* 0x000fc60004000000 */
[----:B------:R0:W-:Y:S01]  /*f600*/  STL [R1+0x18], R18 ;  /* 0x0000181201007387 */ /* 0x0001e20000100800 */
[----:B------:R-:W-:Y:S05]  /*f610*/  BRA.DIV UR6, `(.L_x_5646) ;  /* 0x0000003206907947 */ /* 0x000fea000b800000 */
[----:B------:R1:W2:Y:S02]  /*f620*/  SHFL.IDX PT, R14, R4, RZ, 0x1f ;  /* 0x00001fff040e7589 */ /* 0x0002a400000e0000 */
.L_x_5714:
        /* <DEDUP_REMOVED lines=8> */
.L_x_5717:
[----:B------:R-:W-:Y:S05]  /*f6b0*/  @!P6 BRA `(.L_x_5649) ;  /* 0x00000004003ce947 */ /* 0x000fea0003800000 */
[----:B------:R-:W-:-:S04]  /*f6c0*/  ISETP.NE.U32.AND P0, PT, R2, RZ, PT ;  /* 0x000000ff0200720c */ /* 0x000fc80003f05070 */
[----:B------:R-:W-:-:S13]  /*f6d0*/  ISETP.NE.AND.EX P0, PT, R3, RZ, PT, P0 ;  /* 0x000000ff0300720c */ /* 0x000fda0003f05300 */
[----:B------:R-:W-:Y:S05]  /*f6e0*/  @!P0 BRA `(.L_x_5650) ;  /* 0x0000000000448947 */ /* 0x000fea0003800000 */
[----:B------:R-:W0:Y:S01]  /*f6f0*/  LDC R9, c[0x0][0x41c] ;  /* 0x00010700ff097b82 */ /* 0x000e220000000800 */
[----:B------:R-:W-:Y:S01]  /*f700*/  ULDC.64 UR4, c[0x0][0x408] ;  /* 0x0001020000047ab9 */ /* 0x000fe20000000a00 */
[----:B0-----:R-:W-:-:S13]  /*f710*/  ISETP.NE.AND P0, PT, R9, 0x1, PT ;  /* 0x000000010900780c */ /* 0x001fda0003f05270 */
[----:B-1----:R-:W0:Y:S02]  /*f720*/  @P0 LDC.64 R4, c[0x0][0x420] ;  /* 0x00010800ff040b82 */ /* 0x002e240000000a00 */
[----:B0-----:R-:W-:-:S04]  /*f730*/  @P0 IMAD.HI.U32 R0, R6, R4, RZ ;  /* 0x0000000406000227 */ /* 0x001fc800078e00ff */
        /* <DEDUP_REMOVED lines=12> */
.L_x_5650:
[----:B0-----:R-:W1:Y:S04]  /*f800*/  LDL R3, [R1+0x8] ;  /* 0x0000080001037983 */ /* 0x001e680000100800 */
[----:B------:R-:W2:Y:S01]  /*f810*/  LDL R2, [R1+0xc] ;  /* 0x00000c0001027983 */ /* 0x000ea20000100800 */
[----:B------:R-:W-:Y:S02]  /*f820*/  ISETP.NE.AND P0, PT, R16, RZ, PT ;  /* 0x000000ff1000720c */ /* 0x000fe40003f05270 */
[----:B-1----:R-:W-:Y:S02]  /*f830*/  LEA R4, R3, UR41, 0x3 ;  /* 0x0000002903047c11 */ /* 0x002fe4000f8e18ff */
[----:B--2---:R-:W-:-:S04]  /*f840*/  SHF.L.U32 R3, R2, 0x1f, RZ ;  /* 0x0000001f02037819 */ /* 0x004fc800000006ff */
[----:B------:R-:W0:Y:S02]  /*f850*/  SYNCS.PHASECHK.TRANS64.TRYWAIT P2, [R4+URZ+0x2e880], R3 ;  /* 0x02e88003040075a7 */ /* 0x000e24000804017f */
[----:B0-----:R-:W-:Y:S05]  /*f860*/  @!P2 BRA `(.L_x_5651) ;  /* 0x00000030003ca947 */ /* 0x001fea0003800000 */
.L_x_5718:
        /* <DEDUP_REMOVED lines=8> */
.L_x_5652:
[----:B------:R-:W2:Y:S01]  /*f8f0*/  LDL R2, [R1+0x8] ;  /* 0x0000080001027983 */ /* 0x000ea20000100800 */
[----:B------:R-:W-:-:S03]  /*f900*/  IMAD.U32 R10, RZ, RZ, UR41 ;  /* 0x00000029ff0a7e24 */ /* 0x000fc6000f8e00ff */
[----:B------:R-:W3:Y:S04]  /*f910*/  LDL R9, [R1+0x1c] ;  /* 0x00001c0001097983 */ /* 0x000ee80000100800 */
[----:B------:R-:W4:Y:S01]  /*f920*/  LDL R5, [R1+0x14] ;  /* 0x0000140001057983 */ /* 0x000f220000100800 */
[----:B------:R-:W-:Y:S01]  /*f930*/  R2UR UR9, R4 ;  /* 0x00000000040972ca */ /* 0x000fe200000e0000 */
[----:B------:R-:W-:Y:S01]  /*f940*/  UIADD3 UR4, UP0, UR54, 0x470, URZ ;  /* 0x0000047036047890 */ /* 0x000fe2000ff1e03f */
[----:B-----5:R-:W-:-:S03]  /*f950*/  R2UR UR13, R0 ;  /* 0x00000000000d72ca */ /* 0x020fc600000e0000 */
[----:B------:R-:W-:-:S08]  /*f960*/  UIADD3.X UR5, URZ, UR55, URZ, UP0, !UPT ;  /* 0x000000373f057290 */ /* 0x000fd000087fe43f */
[----:B------:R-:W-:Y:S01]  /*f970*/  UIADD3 UR9, UR9, 0x2e870, URZ ;  /* 0x0002e87009097890 */ /* 0x000fe2000fffe03f */
[----:B------:R-:W-:Y:S01]  /*f980*/  UMOV UR6, 0x0 ;  /* 0x0000000000067882 */ /* 0x000fe20000000000 */
[----:B------:R-:W-:Y:S01]  /*f990*/  UMOV UR7, 0x14f00000 ;  /* 0x14f0000000077882 */ /* 0x000fe20000000000 */
[----:B------:R-:W-:Y:S01]  /*f9a0*/  UMOV UR10, URZ ;  /* 0x0000003f000a7c82 */ /* 0x000fe20008000000 */
[----:B--2---:R-:W-:-:S05]  /*f9b0*/  IMAD R2, R2, 0x7000, R10 ;  /* 0x0000700002027824 */ /* 0x004fca00078e020a */
[----:B------:R-:W-:Y:S01]  /*f9c0*/  R2UR UR8, R2 ;  /* 0x00000000020872ca */ /* 0x000fe200000e0000 */
[----:B---3--:R-:W-:Y:S01]  /*f9d0*/  IMAD R6, R6, 0xe0, R9 ;  /* 0x000000e006067824 */ /* 0x008fe200078e0209 */
[----:B----4-:R-:W-:-:S04]  /*f9e0*/  R2UR UR12, R5 ;  /* 0x00000000050c72ca */ /* 0x010fc800000e0000 */
[----:B------:R-:W-:-:S07]  /*f9f0*/  R2UR UR11, R6 ;  /* 0x00000000060b72ca */ /* 0x000fce00000e0000 */
[----:B------:R-:W-:-:S09]  /*fa00*/  UIADD3 UR8, UR8, 0xe400, URZ ;  /* 0x0000e40008087890 */ /* 0x000fd2000fffe03f */
[----:B------:R1:W-:Y:S01]  /*fa10*/  UTMALDG.4D [UR8], [UR4], desc[UR6] ;  /* 0x00000608040075b4 */ /* 0x0003e20008019000 */
[----:B------:R-:W2:Y:S02]  /*fa20*/  SYNCS.PHASECHK.TRANS64.TRYWAIT P2, [R4+URZ+0x2e840], R3 ;  /* 0x02e84003040075a7 */ /* 0x000ea4000804017f */
[----:B-12---:R-:W-:Y:S05]  /*fa30*/  @!P2 BRA `(.L_x_5653) ;  /* 0x0000002c00dca947 */ /* 0x006fea0003800000 */
.L_x_5719:
        /* <DEDUP_REMOVED lines=8> */
.L_x_5654:
[----:B01----:R-:W2:Y:S01]  /*fac0*/  LDL R3, [R1+0x14] ;  /* 0x0000140001037983 */ /* 0x003ea20000100800 */
        /* <DEDUP_REMOVED lines=11> */
[----:B--2---:R-:W-:-:S13]  /*fb80*/  R2UR UR12, R3 ;  /* 0x00000000030c72ca */ /* 0x004fda00000e0000 */
[----:B------:R0:W-:Y:S02]  /*fb90*/  UTMALDG.4D [UR8], [UR4], desc[UR6] ;  /* 0x00000608040075b4 */ /* 0x0001e40008019000 */
[----:B0-----:R-:W-:Y:S01]  /*fba0*/  NOP ;  /* 0x0000000000007918 */ /* 0x001fe20000000000 */
.L_x_5649:
        /* <DEDUP_REMOVED lines=12> */
[----:B------:R-:W-:Y:S01]  /*fc70*/  @P0 R2UR UR13, R8 ;  /* 0x00000000080d02ca */ /* 0x000fe200000e0000 */
[----:B------:R-:W-:Y:S02]  /*fc80*/  UMOV UR12, UR38 ;  /* 0x00000026000c7c82 */ /* 0x000fe40008000000 */
[----:B------:R2:W-:Y:S10]  /*fc90*/  @P0 SYNCS.ARRIVE.TRANS64 RZ, [UR41+0x2e800], R2 ;  /* 0x02e80002ffff09a7 */ /* 0x0005f40008000029 */
[----:B------:R2:W-:Y:S02]  /*fca0*/  UTMALDG.4D [UR8], [UR4], desc[UR6] ;  /* 0x00000608040075b4 */ /* 0x0005e40008019000 */
[----:B--2---:R-:W-:Y:S01]  /*fcb0*/  NOP ;  /* 0x0000000000007918 */ /* 0x004fe20000000000 */
.L_x_5647:
        /* <DEDUP_REMOVED lines=10> */
.L_x_5720:
[----:B0-----:R-:W-:Y:S05]  /*fd60*/  BSYNC B0 ;  /* 0x0000000000007941 */ /* 0x001fea0003800000 */
.L_x_5655:
[----:B------:R-:W-:-:S06]  /*fd70*/  UISETP.GE.AND UP0, UPT, UR44, 0xe1, UPT ;  /* 0x000000e12c00788c */ /* 0x000fcc000bf06270 */
[----:B------:R-:W-:-:S13]  /*fd80*/  PLOP3.LUT P0, PT, PT, PT, UP0, 0x80, 0x0 ;  /* 0x000000000000781c */ /* 0x000fda0003f0f008 */
[----:B------:R-:W-:Y:S05]  /*fd90*/  @!P0 BRA `(.L_x_5657) ;  /* 0x0000001000308947 */ /* 0x000fea0003800000 */
[----:B------:R0:W5:Y:S01]  /*fda0*/  LDL.LU R6, [R1+0xc] ;  /* 0x00000c0001067983 */ /* 0x0001620000300800 */
[----:B------:R-:W-:-:S03]  /*fdb0*/  UIADD3 UR4, UR43, -0x2, URZ ;  /* 0xfffffffe2b047890 */ /* 0x000fc6000fffe03f */
[----:B------:R0:W5:Y:S03]  /*fdc0*/  LDL.LU R7, [R1+0x8] ;  /* 0x0000080001077983 */ /* 0x0001660000300800 */
[----:B------:R-:W-:-:S07]  /*fdd0*/  IMAD.U32 R21, RZ, RZ, UR4 ;  /* 0x00000004ff157e24 */ /* 0x000fce000f8e00ff */
.L_x_5677:
[----:B--2--5:R-:W-:Y:S01]  /*fde0*/  VIADD R3, R7, 0x1 ;  /* 0x0000000107037836 */ /* 0x024fe20000000000 */
        /* <DEDUP_REMOVED lines=17> */
[----:B-1----:R-:W2:Y:S01]  /*ff00*/  LDL R4, [R1+0x10] ;  /* 0x0000100001047983 */ /* 0x002ea20000100800 */
[----:B----4-:R-:W-:-:S13]  /*ff10*/  ISETP.NE.AND P0, PT, R8, 0x1, PT ;  /* 0x000000010800780c */ /* 0x010fda0003f05270 */
        /* <DEDUP_REMOVED lines=14> */
.L_x_5660:
        /* <DEDUP_REMOVED lines=8> */
.L_x_5721:
[----:B------:R-:W-:Y:S05]  /*10080*/  BSYNC B1 ;  /* 0x0000000000017941 */ /* 0x000fea0003800000 */
.L_x_5661:
        /* <DEDUP_REMOVED lines=9> */
.L_x_5664:
[----:B------:R-:W-:Y:S05]  /*10120*/  BSYNC B1 ;  /* 0x0000000000017941 */ /* 0x000fea0003800000 */
.L_x_5663:
[----:B--2---:R-:W2:Y:S04]  /*10130*/  LDL R9, [R1+0x14] ;  /* 0x0000140001097983 */ /* 0x004ea80000100800 */
[----:B------:R-:W3:Y:S04]  /*10140*/  LDL R2, [R1+0x8] ;  /* 0x0000080001027983 */ /* 0x000ee80000100800 */
[----:B------:R-:W4:Y:S01]  /*10150*/  LDL R5, [R1+0x1c] ;  /* 0x00001c0001057983 */ /* 0x000f220000100800 */
[----:B------:R-:W-:Y:S01]  /*10160*/  IMAD.MOV.U32 R10, RZ, RZ, RZ ;  /* 0x000000ffff0a7224 */ /* 0x000fe200078e00ff */
[----:B------:R-:W-:Y:S01]  /*10170*/  UIADD3 UR4, UP0, UR54, 0x470, URZ ;  /* 0x0000047036047890 */ /* 0x000fe2000ff1e03f */
[----:B------:R-:W-:Y:S01]  /*10180*/  PLOP3.LUT P0, PT, PT, PT, PT, 0x80, 0x0 ;  /* 0x000000000000781c */ /* 0x000fe20003f0f070 */
[----:B------:R-:W-:Y:S01]  /*10190*/  UMOV UR6, 0x0 ;  /* 0x0000000000067882 */ /* 0x000fe20000000000 */
[----:B------:R-:W-:Y:S01]  /*101a0*/  UMOV UR7, 0x14f00000 ;  /* 0x14f0000000077882 */ /* 0x000fe20000000000 */
[----:B------:R-:W-:Y:S01]  /*101b0*/  R2UR UR10, R10 ;  /* 0x000000000a0a72ca */ /* 0x000fe200000e0000 */
[----:B------:R-:W-:Y:S01]  /*101c0*/  UIADD3.X UR5, URZ, UR55, URZ, UP0, !UPT ;  /* 0x000000373f057290 */ /* 0x000fe200087fe43f */
[----:B--2---:R-:W-:Y:S01]  /*101d0*/  R2UR UR12, R9 ;  /* 0x00000000090c72ca */ /* 0x004fe200000e0000 */
[----:B------:R-:W-:-:S04]  /*101e0*/  IMAD.U32 R9, RZ, RZ, UR41 ;  /* 0x00000029ff097e24 */ /* 0x000fc8000f8e00ff */
[----:B---3--:R-:W-:Y:S02]  /*101f0*/  IMAD R2, R2, 0x7000, R9 ;  /* 0x0000700002027824 */ /* 0x008fe400078e0209 */
[----:B----4-:R-:W-:Y:S02]  /*10200*/  IMAD R5, R8, 0xe0, R5 ;  /* 0x000000e008057824 */ /* 0x010fe400078e0205 */
[----:B------:R-:W-:Y:S02]  /*10210*/  VIADD R8, R4, 0x2e870 ;  /* 0x0002e87004087836 */ /* 0x000fe40000000000 */
[----:B------:R-:W-:-:S07]  /*10220*/  VIADD R9, R2, 0xe400 ;  /* 0x0000e40002097836 */ /* 0x000fce0000000000 */
.L_x_5665:
        /* <DEDUP_REMOVED lines=12> */
.L_x_5722:
[----:B------:R-:W-:Y:S05]  /*102f0*/  BSYNC B1 ;  /* 0x0000000000017941 */ /* 0x000fea0003800000 */
.L_x_5666:
        /* <DEDUP_REMOVED lines=11> */
.L_x_5669:
[----:B------:R-:W-:Y:S05]  /*103b0*/  BSYNC B1 ;  /* 0x0000000000017941 */ /* 0x000fea0003800000 */
.L_x_5668:
[----:B-12---:R-:W2:Y:S01]  /*103c0*/  LDL R3, [R1+0x14] ;  /* 0x0000140001037983 */ /* 0x006ea20000100800 */
[----:B------:R-:W-:Y:S01]  /*103d0*/  R2UR UR10, R10 ;  /* 0x000000000a0a72ca */ /* 0x000fe200000e0000 */
[----:B------:R-:W-:Y:S01]  /*103e0*/  UIADD3 UR4, UP0, UR54, 0x370, URZ ;  /* 0x0000037036047890 */ /* 0x000fe2000ff1e03f */
[----:B------:R-:W-:Y:S01]  /*103f0*/  R2UR UR6, R8 ;  /* 0x00000000080672ca */ /* 0x000fe200000e0000 */
[----:B------:R-:W-:Y:S01]  /*10400*/  VIADD R2, R2, 0x20400 ;  /* 0x0002040002027836 */ /* 0x000fe20000000000 */
[----:B------:R-:W-:Y:S01]  /*10410*/  R2UR UR7, R9 ;  /* 0x00000000090772ca */ /* 0x000fe200000e0000 */
[----:B------:R-:W-:Y:S01]  /*10420*/  VIADD R4, R4, 0x2e830 ;  /* 0x0002e83004047836 */ /* 0x000fe20000000000 */
[----:B------:R-:W-:Y:S01]  /*10430*/  PLOP3.LUT P0, PT, PT, PT, PT, 0x80, 0x0 ;  /* 0x000000000000781c */ /* 0x000fe20003f0f070 */
[----:B------:R-:W-:Y:S01]  /*10440*/  UIADD3.X UR5, URZ, UR55, URZ, UP0, !UPT ;  /* 0x000000373f057290 */ /* 0x000fe200087fe43f */
[----:B--2---:R-:W-:-:S15]  /*10450*/  R2UR UR12, R3 ;  /* 0x00000000030c72ca */ /* 0x004fde00000e0000 */
.L_x_5670:
        /* <DEDUP_REMOVED lines=9> */
.L_x_5659:
[----:B------:R-:W-:Y:S05]  /*104f0*/  BSYNC B0 ;  /* 0x0000000000007941 */ /* 0x000fea0003800000 */
.L_x_5658:
[----:B------:R-:W-:-:S06]  /*10500*/  UISETP.NE.AND UP0, UPT, UR42, 0x3, UPT ;  /* 0x000000032a00788c */ /* 0x000fcc000bf05270 */
[----:B------:R-:W-:-:S13]  /*10510*/  PLOP3.LUT P0, PT, PT, PT, UP0, 0x80, 0x0 ;  /* 0x000000000000781c */ /* 0x000fda0003f0f008 */
[----:B------:R-:W-:Y:S05]  /*10520*/  @!P0 BRA `(.L_x_5671) ;  /* 0x0000000000048947 */ /* 0x000fea0003800000 */
[----:B------:R-:W-:Y:S01]  /*10530*/  BPT.TRAP 0x1 ;  /* 0x000000040000795c */ /* 0x000fe20000300000 */
.L_x_5671:
        /* <DEDUP_REMOVED lines=9> */
.L_x_5723:
[----:B------:R-:W-:Y:S05]  /*105d0*/  BSYNC B0 ;  /* 0x0000000000007941 */ /* 0x000fea0003800000 */
.L_x_5672:
[----:B------:R-:W-:Y:S05]  /*105e0*/  @!P0 BRA `(.L_x_5674) ;  /* 0x0000000000048947 */ /* 0x000fea0003800000 */
[----:B------:R-:W-:Y:S01]  /*105f0*/  BPT.TRAP 0x1 ;  /* 0x000000040000795c */ /* 0x000fe20000300000 */
.L_x_5674:
[----:B---3--:R-:W3:Y:S01]  /*10600*/  LDL R3, [R1+0x4] ;  /* 0x0000040001037983 */ /* 0x008ee20000100800 */
[----:B------:R-:W-:-:S04]  /*10610*/  SHF.L.U32 R2, R6, 0x1f, RZ ;  /* 0x0000001f06027819 */ /* 0x000fc800000006ff */
[----:B---3--:R3:W4:Y:S02]  /*10620*/  SYNCS.PHASECHK.TRANS64.TRYWAIT P2, [R3+URZ+0x2e860], R2 ;  /* 0x02e86002030075a7 */ /* 0x008724000804017f */
[----:B---3--:R-:W-:Y:S01]  /*10630*/  IMAD R3, R7, 0x7000, RZ ;  /* 0x0000700007037824 */ /* 0x008fe200078e02ff */
[----:B----4-:R-:W-:Y:S06]  /*10640*/  @!P2 BRA `(.L_x_5675) ;  /* 0x000000240044a947 */ /* 0x010fec0003800000 */
.L_x_5724:
[----:B------:R-:W1:Y:S04]  /*10650*/  LDL R16, [R1] ;  /* 0x0000000001107983 */ /* 0x000e680000100800 */
[----:B------:R-:W3:Y:S04]  /*10660*/  LDL R14, [R1+0x2c] ;  /* 0x00002c00010e7983 */ /* 0x000ee80000100800 */
[----:B------:R-:W4:Y:S01]  /*10670*/  LDL R13, [R1+0x28] ;  /* 0x00002800010d7983 */ /* 0x000f220000100800 */
[----:B------:R-:W-:Y:S05]  /*10680*/  WARPSYNC.ALL ;  /* 0x0000000000007948 */ /* 0x000fea0003800000 */
[----:B------:R-:W-:-:S04]  /*10690*/  IMAD.U32 R12, RZ, RZ, UR41 ;  /* 0x00000029ff0c7e24 */ /* 0x000fc8000f8e00ff */
[----:B------:R-:W-:Y:S01]  /*106a0*/  VIADD R12, R12, 0x400 ;  /* 0x000004000c0c7836 */ /* 0x000fe20000000000 */
[----:B-1----:R-:W-:-:S06]  /*106b0*/  LOP3.LUT R4, R3, R16, RZ, 0xfc, !PT ;  /* 0x0000001003047212 */ /* 0x002fcc00078efcff */
[----:B------:R-:W1:Y:S01]  /*106c0*/  LDSM.16.MT88.4 R4, [R4+UR41+0xe400] ;  /* 0x00e400290404783b */ /* 0x000e620008004200 */
[----:B---3--:R-:W-:Y:S02]  /*106d0*/  IADD3 R20, R14, UR41, R3 ;  /* 0x000000290e147c10 */ /* 0x008fe4000fffe003 */
[C-C-:B-1----:R-:W-:Y:S02]  /*106e0*/  PRMT R8, R4.reuse, 0x6420, R5.reuse ;  /* 0x0000642004087816 */ /* 0x142fe40000000005 */
[----:B--2---:R-:W-:Y:S02]  /*106f0*/  PRMT R9, R4, 0x7531, R5 ;  /* 0x0000753104097816 */ /* 0x004fe40000000005 */
[C-C-:B------:R-:W-:Y:S02]  /*10700*/  PRMT R10, R6.reuse, 0x6420, R7.reuse ;  /* 0x00006420060a7816 */ /* 0x140fe40000000007 */
[----:B------:R-:W-:Y:S02]  /*10710*/  PRMT R11, R6, 0x7531, R7 ;  /* 0x00007531060b7816 */ /* 0x000fe40000000007 */
[----:B------:R-:W1:Y:S01]  /*10720*/  LDSM.16.MT88.4 R4, [R20+0xe400] ;  /* 0x00e400001404783b */ /* 0x000e620000004200 */
[----:B----4-:R-:W-:-:S05]  /*10730*/  IADD3 R2, R12, R3, R13 ;  /* 0x000000030c027210 */ /* 0x010fca0007ffe00d */
[----:B------:R-:W-:Y:S01]  /*10740*/  STSM.16.M88.4 [R2], R8 ;  /* 0x0000000802007844 */ /* 0x000fe20000000200 */
[C-C-:B-1----:R-:W-:Y:S02]  /*10750*/  PRMT R12, R4.reuse, 0x6420, R5.reuse ;  /* 0x00006420040c7816 */ /* 0x142fe40000000005 */
[----:B------:R-:W-:Y:S02]  /*10760*/  PRMT R13, R4, 0x7531, R5 ;  /* 0x00007531040d7816 */ /* 0x000fe40000000005 */
[C-C-:B------:R-:W-:Y:S02]  /*10770*/  PRMT R14, R6.reuse, 0x6420, R7.reuse ;  /* 0x00006420060e7816 */ /* 0x140fe40000000007 */
[----:B------:R-:W-:Y:S01]  /*10780*/  PRMT R15, R6, 0x7531, R7 ;  /* 0x00007531060f7816 */ /* 0x000fe20000000007 */
[----:B------:R-:W-:-:S04]  /*10790*/  VIADD R4, R3, 0x1000 ;  /* 0x0000100003047836 */ /* 0x000fc80000000000 */
[----:B------:R1:W-:Y:S02]  /*107a0*/  STSM.16.M88.4 [R2+0x800], R12 ;  /* 0x0008000c02007844 */ /* 0x0003e40000000200 */
[----:B-1----:R-:W-:-:S05]  /*107b0*/  IMAD.MOV.U32 R15, RZ, RZ, R16 ;  /* 0x000000ffff0f7224 */ /* 0x002fca00078e0010 */
[----:B------:R-:W-:-:S05]  /*107c0*/  LOP3.LUT R4, R4, R15, RZ, 0xfc, !PT ;  /* 0x0000000f04047212 */ /* 0x000fca00078efcff */
[----:B------:R-:W1:Y:S02]  /*107d0*/  LDSM.16.MT88.4 R8, [R4+UR41+0xe400] ;  /* 0x00e400290408783b */ /* 0x000e640008004200 */
[C-C-:B-1----:R-:W-:Y:S02]  /*107e0*/  PRMT R4, R8.reuse, 0x6420, R9.reuse ;  /* 0x0000642008047816 */ /* 0x142fe40000000009 */
[----:B------:R-:W-:Y:S02]  /*107f0*/  PRMT R5, R8, 0x7531, R9 ;  /* 0x0000753108057816 */ /* 0x000fe40000000009 */
[C-C-:B------:R-:W-:Y:S02]  /*10800*/  PRMT R6, R10.reuse, 0x6420, R11.reuse ;  /* 0x000064200a067816 */ /* 0x140fe4000000000b */
[----:B------:R-:W-:Y:S02]  /*10810*/  PRMT R7, R10, 0x7531, R11 ;  /* 0x000075310a077816 */ /* 0x000fe4000000000b */
[----:B------:R-:W1:Y:S04]  /*10820*/  LDSM.16.MT88.4 R8, [R20+0xf400] ;  /* 0x00f400001408783b */ /* 0x000e680000004200 */
[----:B------:R2:W-:Y:S02]  /*10830*/  STSM.16.M88.4 [R2+0x1000], R4 ;  /* 0x0010000402007844 */ /* 0x0005e40000000200 */
[----:B--2---:R-:W-:Y:S01]  /*10840*/  VIADD R4, R3, 0x2000 ;  /* 0x0000200003047836 */ /* 0x004fe20000000000 */
[----:B-1----:R-:W-:-:S02]  /*10850*/  PRMT R16, R8, 0x6420, R9 ;  /* 0x0000642008107816 */ /* 0x002fc40000000009 */
[----:B------:R-:W-:Y:S02]  /*10860*/  PRMT R17, R8, 0x7531, R9 ;  /* 0x0000753108117816 */ /* 0x000fe40000000009 */
[C-C-:B------:R-:W-:Y:S02]  /*10870*/  PRMT R18, R10.reuse, 0x6420, R11.reuse ;  /* 0x000064200a127816 */ /* 0x140fe4000000000b */
[----:B------:R-:W-:-:S05]  /*10880*/  PRMT R19, R10, 0x7531, R11 ;  /* 0x000075310a137816 */ /* 0x000fca000000000b */
        /* <DEDUP_REMOVED lines=25> */
[----:B--2---:R-:W-:-:S02]  /*10a20*/  IADD3 R4, R3, 0x4000, RZ ;  /* 0x0000400003047810 */ /* 0x004fc40007ffe0ff */
[C-C-:B-1----:R-:W-:Y:S02]  /*10a30*/  PRMT R16, R8.reuse, 0x6420, R9.reuse ;  /* 0x0000642008107816 */ /* 0x142fe40000000009 */
        /* <DEDUP_REMOVED lines=21> */
[----:B------:R-:W1:Y:S01]  /*10b90*/  LDSM.16.MT88.4 R8, [R4+UR41+0xe400] ;  /* 0x00e400290408783b */ /* 0x000e620008004200 */
[----:B------:R-:W-:Y:S01]  /*10ba0*/  VIADD R3, R3, 0x6000 ;  /* 0x0000600003037836 */ /* 0x000fe20000000000 */
[C-C-:B-1----:R-:W-:Y:S02]  /*10bb0*/  PRMT R4, R8.reuse, 0x6420, R9.reuse ;  /* 0x0000642008047816 */ /* 0x142fe40000000009 */
[----:B------:R-:W-:Y:S02]  /*10bc0*/  PRMT R5, R8, 0x7531, R9 ;  /* 0x0000753108057816 */ /* 0x000fe40000000009 */
[C-C-:B------:R-:W-:Y:S02]  /*10bd0*/  PRMT R6, R10.reuse, 0x6420, R11.reuse ;  /* 0x000064200a067816 */ /* 0x140fe4000000000b */
        /* <DEDUP_REMOVED lines=29> */
.L_x_5676:
[----:B-1----:R-:W2:Y:S01]  /*10db0*/  LDL.LU R2, [R1+0x4] ;  /* 0x0000040001027983 */ /* 0x002ea20000300800 */
[C---:B------:R-:W-:Y:S01]  /*10dc0*/  ISETP.GT.AND P0, PT, R21.reuse, RZ, PT ;  /* 0x000000ff1500720c */ /* 0x040fe20003f04270 */
[----:B------:R-:W-:Y:S02]  /*10dd0*/  VIADD R21, R21, 0xffffffff ;  /* 0xffffffff15157836 */ /* 0x000fe40000000000 */
[----:B------:R3:W5:Y:S04]  /*10de0*/  LDL R6, [R1+0xc] ;  /* 0x00000c0001067983 */ /* 0x0007680000100800 */
[----:B------:R3:W5:Y:S01]  /*10df0*/  LDL R7, [R1+0x8] ;  /* 0x0000080001077983 */ /* 0x0007620000100800 */
[----:B--2---:R1:W-:Y:S02]  /*10e00*/  SYNCS.ARRIVE.TRANS64.A1T0 RZ, [R2+URZ+0x2e850], RZ ;  /* 0x02e850ff02ff79a7 */ /* 0x0043e4000810003f */
[----:B-1----:R-:W-:-:S05]  /*10e10*/  @!P1 VIADD R2, R2, 0x2e880 ;  /* 0x0002e88002029836 */ /* 0x002fca0000000000 */
[----:B------:R-:W-:Y:S01]  /*10e20*/  @!P1 PRMT R2, RZ, 0x654, R2 ;  /* 0x00000654ff029816 */ /* 0x000fe20000000002 */
[----:B------:R-:W-:Y:S06]  /*10e30*/  BAR.SYNC.DEFER_BLOCKING 0x2, 0x80 ;  /* 0x0082000000007b1d */ /* 0x000fec0000010000 */
[----:B------:R3:W-:Y:S01]  /*10e40*/  @!P1 SYNCS.ARRIVE.TRANS64.RED.A1T0 RZ, [R2+URZ], RZ ;  /* 0x000000ff02ff99a7 */ /* 0x0007e2000810043f */
[----:B------:R-:W-:Y:S05]  /*10e50*/  @P0 BRA `(.L_x_5677) ;  /* 0xffffffec00e00947 */ /* 0x000fea000383ffff */
.L_x_5657:
        /* <DEDUP_REMOVED lines=15> */
.L_x_5679:
[----:B------:R-:W-:Y:S05]  /*10f50*/  BSYNC B0 ;  /* 0x0000000000007941 */ /* 0x000fea0003800000 */
.L_x_5678:
[----:B------:R-:W-:-:S06]  /*10f60*/  UISETP.NE.AND UP0, UPT, UR42, 0x3, UPT ;  /* 0x000000032a00788c */ /* 0x000fcc000bf05270 */
[----:B------:R-:W-:-:S13]  /*10f70*/  PLOP3.LUT P0, PT, PT, PT, UP0, 0x80, 0x0 ;  /* 0x000000000000781c */ /* 0x000fda0003f0f008 */
[----:B------:R-:W-:Y:S05]  /*10f80*/  @!P0 BRA `(.L_x_5680) ;  /* 0x0000000000048947 */ /* 0x000fea0003800000 */
[----:B------:R-:W-:Y:S01]  /*10f90*/  BPT.TRAP 0x1 ;  /* 0x000000040000795c */ /* 0x000fe20000300000 */
.L_x_5680:
[----:B--23--:R-:W2:Y:S04]  /*10fa0*/  LDL R2, [R1+0xc] ;  /* 0x00000c0001027983 */ /* 0x00cea80000100800 */
[----:B----4-:R-:W3:Y:S01]  /*10fb0*/  LDL R0, [R1+0x8] ;  /* 0x0000080001007983 */ /* 0x010ee20000100800 */
        /* <DEDUP_REMOVED lines=8> */
.L_x_5725:
[----:B------:R-:W-:Y:S05]  /*11040*/  BSYNC B0 ;  /* 0x0000000000007941 */ /* 0x000fea0003800000 */
.L_x_5681:
[----:B------:R-:W-:Y:S05]  /*11050*/  @!P2 BRA `(.L_x_5683) ;  /* 0x000000000004a947 */ /* 0x000fea0003800000 */
[----:B------:R-:W-:Y:S01]  /*11060*/  BPT.TRAP 0x1 ;  /* 0x000000040000795c */ /* 0x000fe20000300000 */
.L_x_5683:
[----:B------:R-:W2:Y:S02]  /*11070*/  LDL R0, [R1+0xc] ;  /* 0x00000c0001007983 */ /* 0x000ea40000100800 */
[----:B--2---:R-:W-:-:S04]  /*11080*/  SHF.L.U32 R3, R0, 0x1f, RZ ;  /* 0x0000001f00037819 */ /* 0x004fc800000006ff */
[----:B------:R-:W2:Y:S02]  /*11090*/  SYNCS.PHASECHK.TRANS64.TRYWAIT P0, [R20+URZ+0x2e860], R3 ;  /* 0x02e86003140075a7 */ /* 0x000ea4000800017f */
[----:B--2---:R-:W-:Y:S05]  /*110a0*/  @!P0 BRA `(.L_x_5684) ;  /* 0x0000001800d88947 */ /* 0x004fea0003800000 */
.L_x_5726:
[----:B------:R-:W3:Y:S04]  /*110b0*/  LDL R0, [R1+0x8] ;  /* 0x0000080001007983 */ /* 0x000ee80000100800 */
[----:B------:R-:W4:Y:S04]  /*110c0*/  LDL R2, [R1] ;  /* 0x0000000001027983 */ /* 0x000f280000100800 */
[----:B------:R-:W2:Y:S01]  /*110d0*/  LDL R12, [R1+0x28] ;  /* 0x00002800010c7983 */ /* 0x000ea20000100800 */
[----:B------:R-:W-:Y:S05]  /*110e0*/  WARPSYNC.ALL ;  /* 0x0000000000007948 */ /* 0x000fea0003800000 */
[----:B------:R-:W0:Y:S01]  /*110f0*/  S2R R8, SR_TID.X ;  /* 0x0000000000087919 */ /* 0x000e220000002100 */
[----:B------:R-:W-:Y:S01]  /*11100*/  IMAD.MOV.U32 R10, RZ, RZ, 0x40 ;  /* 0x00000040ff0a7424 */ /* 0x000fe200078e00ff */
[----:B0-----:R-:W-:-:S04]  /*11110*/  LOP3.LUT P0, RZ, R8, 0x4, RZ, 0xc0, !PT ;  /* 0x0000000408ff7812 */ /* 0x001fc8000780c0ff */
[----:B------:R-:W-:Y:S01]  /*11120*/  SEL R10, R10, 0xffffffc0, !P0 ;  /* 0xffffffc00a0a7807 */ /* 0x000fe20004000000 */
[----:B---3--:R-:W-:-:S05]  /*11130*/  IMAD R0, R0, 0x7000, RZ ;  /* 0x0000700000007824 */ /* 0x008fca00078e02ff */
[C---:B----4-:R-:W-:Y:S02]  /*11140*/  LOP3.LUT R2, R0.reuse, R2, RZ, 0xfc, !PT ;  /* 0x0000000200027212 */ /* 0x050fe400078efcff */
[----:B--2---:R-:W-:-:S03]  /*11150*/  IADD3 R0, R0, UR41, R12 ;  /* 0x0000002900007c10 */ /* 0x004fc6000fffe00c */
[----:B-1---5:R-:W0:Y:S01]  /*11160*/  LDSM.16.MT88.4 R4, [R2+UR41+0xe400] ;  /* 0x00e400290204783b */ /* 0x022e220008004200 */
[----:B------:R-:W-:-:S04]  /*11170*/  VIADD R3, R2, UR41 ;  /* 0x0000002902037c36 */ /* 0x000fc80008000000 */
[----:B------:R-:W-:Y:S01]  /*11180*/  IMAD.IADD R3, R10, 0x1, R3 ;  /* 0x000000010a037824 */ /* 0x000fe200078e0203 */
[C-C-:B0-----:R-:W-:Y:S02]  /*11190*/  PRMT R8, R4.reuse, 0x6420, R5.reuse ;  /* 0x0000642004087816 */ /* 0x141fe40000000005 */
[----:B------:R-:W-:Y:S02]  /*111a0*/  PRMT R9, R4, 0x7531, R5 ;  /* 0x0000753104097816 */ /* 0x000fe40000000005 */
[C-C-:B------:R-:W-:Y:S02]  /*111b0*/  PRMT R10, R6.reuse, 0x6420, R7.reuse ;  /* 0x00006420060a7816 */ /* 0x140fe40000000007 */
[----:B------:R-:W-:Y:S02]  /*111c0*/  PRMT R11, R6, 0x7531, R7 ;  /* 0x00007531060b7816 */ /* 0x000fe40000000007 */
[----:B------:R-:W0:Y:S04]  /*111d0*/  LDSM.16.MT88.4 R4, [R3+0xe400] ;  /* 0x00e400000304783b */ /* 0x000e280000004200 */
[----:B------:R0:W-:Y:S02]  /*111e0*/  STSM.16.M88.4 [R0+0x400], R8 ;  /* 0x0004000800007844 */ /* 0x0001e40000000200 */
[----:B0-----:R-:W-:-:S02]  /*111f0*/  PRMT R8, R4, 0x6420, R5 ;  /* 0x0000642004087816 */ /* 0x001fc40000000005 */
[----:B------:R-:W-:Y:S02]  /*11200*/  PRMT R9, R4, 0x7531, R5 ;  /* 0x0000753104097816 */ /* 0x000fe40000000005 */
[C-C-:B------:R-:W-:Y:S02]  /*11210*/  PRMT R10, R6.reuse, 0x6420, R7.reuse ;  /* 0x00006420060a7816 */ /* 0x140fe40000000007 */
[----:B------:R-:W-:-:S05]  /*11220*/  PRMT R11, R6, 0x7531, R7 ;  /* 0x00007531060b7816 */ /* 0x000fca0000000007 */
[----:B------:R-:W-:Y:S04]  /*11230*/  STSM.16.M88.4 [R0+0xc00], R8 ;  /* 0x000c000800007844 */ /* 0x000fe80000000200 */
[----:B------:R-:W0:Y:S02]  /*11240*/  LDSM.16.MT88.4 R4, [R2+UR41+0xf400] ;  /* 0x00f400290204783b */ /* 0x000e240008004200 */
[C-C-:B0-----:R-:W-:Y:S02]  /*11250*/  PRMT R16, R4.reuse, 0x6420, R5.reuse ;  /* 0x0000642004107816 */ /* 0x141fe40000000005 */
[----:B------:R-:W-:Y:S02]  /*11260*/  PRMT R17, R4, 0x7531, R5 ;  /* 0x0000753104117816 */ /* 0x000fe40000000005 */
[----:B------:R-:W-:-:S02]  /*11270*/  PRMT R18, R6, 0x6420, R7 ;  /* 0x0000642006127816 */ /* 0x000fc40000000007 */
[----:B------:R-:W-:Y:S02]  /*11280*/  PRMT R19, R6, 0x7531, R7 ;  /* 0x0000753106137816 */ /* 0x000fe40000000007 */
[----:B------:R-:W0:Y:S04]  /*11290*/  LDSM.16.MT88.4 R4, [R3+0xf400] ;  /* 0x00f400000304783b */ /* 0x000e280000004200 */
[----:B------:R-:W-:Y:S01]  /*112a0*/  STSM.16.M88.4 [R0+0x1400], R16 ;  /* 0x0014001000007844 */ /* 0x000fe20000000200 */
[C-C-:B0-----:R-:W-:Y:S02]  /*112b0*/  PRMT R8, R4.reuse, 0x6420, R5.reuse ;  /* 0x0000642004087816 */ /* 0x141fe40000000005 */
[----:B------:R-:W-:Y:S02]  /*112c0*/  PRMT R9, R4, 0x7531, R5 ;  /* 0x0000753104097816 */ /* 0x000fe40000000005 */
[----:B------:R-:W-:-:S02]  /*112d0*/  PRMT R10, R6, 0x6420, R7 ;  /* 0x00006420060a7816 */ /* 0x000fc40000000007 */
        /* <DEDUP_REMOVED lines=70> */
.L_x_5685:
[----:B------:R-:W2:Y:S01]  /*11740*/  LDL.LU R2, [R1+0x8] ;  /* 0x0000080001027983 */ /* 0x000ea20000300800 */
[----:B0-----:R-:W-:Y:S03]  /*11750*/  SYNCS.ARRIVE.TRANS64.A1T0 RZ, [R20+URZ+0x2e850], RZ ;  /* 0x02e850ff14ff79a7 */ /* 0x001fe6000810003f */
[----:B------:R-:W3:Y:S01]  /*11760*/  LDL.LU R3, [R1+0xc] ;  /* 0x00000c0001037983 */ /* 0x000ee20000300800 */
[----:B-1----:R-:W-:-:S05]  /*11770*/  @!P1 VIADD R0, R20, 0x2e880 ;  /* 0x0002e88014009836 */ /* 0x002fca0000000000 */
[----:B------:R-:W-:Y:S01]  /*11780*/  @!P1 PRMT R0, RZ, 0x654, R0 ;  /* 0x00000654ff009816 */ /* 0x000fe20000000000 */
[----:B------:R-:W-:Y:S06]  /*11790*/  BAR.SYNC.DEFER_BLOCKING 0x2, 0x80 ;  /* 0x0082000000007b1d */ /* 0x000fec0000010000 */
[----:B------:R2:W-:Y:S02]  /*117a0*/  @!P1 SYNCS.ARRIVE.TRANS64.RED.A1T0 RZ, [R0+URZ], RZ ;  /* 0x000000ff00ff99a7 */ /* 0x0005e4000810043f */
[----:B--2---:R-:W-:-:S05]  /*117b0*/  VIADD R0, R2, 0x1 ;  /* 0x0000000102007836 */ /* 0x004fca0000000000 */
[----:B------:R-:W-:-:S04]  /*117c0*/  ISETP.NE.AND P0, PT, R0, 0x2, PT ;  /* 0x000000020000780c */ /* 0x000fc80003f05270 */
[----:B------:R-:W-:Y:S02]  /*117d0*/  SEL R2, RZ, 0x1, P0 ;  /* 0x00000001ff027807 */ /* 0x000fe40000000000 */
[----:B------:R-:W-:Y:S02]  /*117e0*/  SEL R0, R0, RZ, P0 ;  /* 0x000000ff00007207 */ /* 0x000fe40000000000 */
[----:B---3--:R-:W-:-:S03]  /*117f0*/  LOP3.LUT R3, R3, R2, RZ, 0x3c, !PT ;  /* 0x0000000203037212 */ /* 0x008fc600078e3cff */
[----:B------:R0:W-:Y:S04]  /*11800*/  STL [R1+0x8], R0 ;  /* 0x0000080001007387 */ /* 0x0001e80000100800 */
[----:B------:R0:W-:Y:S02]  /*11810*/  STL [R1+0xc], R3 ;  /* 0x00000c0301007387 */ /* 0x0001e40000100800 */
.L_x_5641:
[----:B------:R-:W-:Y:S05]  /*11820*/  BSYNC B6 ;  /* 0x0000000000067941 */ /* 0x000fea0003800000 */
.L_x_5639:
        /* <DEDUP_REMOVED lines=15> */
.L_x_5686:
[----:B------:R-:W0:Y:S01]  /*11920*/  S2R R2, SR_TID.X ;  /* 0x0000000000027919 */ /* 0x000e220000002100 */
[----:B------:R-:W-:Y:S01]  /*11930*/  ULDC UR4, c[0x0][0xc14] ;  /* 0x0003050000047ab9 */ /* 0x000fe20000000800 */
[----:B------:R-:W2:Y:S01]  /*11940*/  LDL.LU R0, [R1+0x20] ;  /* 0x0000200001007983 */ /* 0x000ea20000300800 */
[----:B------:R-:W-:Y:S01]  /*11950*/  IMAD.MOV.U32 R4, RZ, RZ, RZ ;  /* 0x000000ffff047224 */ /* 0x000fe200078e00ff */
[----:B0-----:R-:W-:-:S04]  /*11960*/  LOP3.LUT R8, R2, 0x1f, RZ, 0xc0, !PT ;  /* 0x0000001f02087812 */ /* 0x001fc800078ec0ff */
[C---:B------:R-:W-:Y:S02]  /*11970*/  ISETP.NE.AND P0, PT, R8.reuse, 0x1f, PT ;  /* 0x0000001f0800780c */ /* 0x040fe40003f05270 */
[----:B------:R-:W-:-:S04]  /*11980*/  IADD3 R5, R8, UR52, RZ ;  /* 0x0000003408057c10 */ /* 0x000fc8000fffe0ff */
        /* <DEDUP_REMOVED lines=34> */
.L_x_5692:
        /* <DEDUP_REMOVED lines=14> */
.L_x_5691:
[----:B------:R-:W-:Y:S05]  /*11c90*/  BSYNC B0 ;  /* 0x0000000000007941 */ /* 0x000fea0003800000 */
.L_x_5690:
[----:B0----5:R-:W0:Y:S02]  /*11ca0*/  SHFL.UP PT, R2, R4, 0x1, RZ ;  /* 0x0420000004027989 */ /* 0x021e2400000e00ff */
        /* <DEDUP_REMOVED lines=15> */
[----:B------:R-:W0:Y:S02]  /*11da0*/  SHFL.IDX PT, R8, R9, 0x1f, 0x1f ;  /* 0x03e01f0009087f89 */ /* 0x000e2400000e0000 */
[----:B0-----:R-:W-:-:S05]  /*11db0*/  IMAD R8, R8, R3, RZ ;  /* 0x0000000308087224 */ /* 0x001fca00078e02ff */
[----:B------:R-:W-:-:S04]  /*11dc0*/  IADD3 R5, R8, R5, RZ ;  /* 0x0000000508057210 */ /* 0x000fc80007ffe0ff */
[----:B------:R-:W-:-:S13]  /*11dd0*/  ISETP.GT.AND P6, PT, R5, R0, PT ;  /* 0x000000000500720c */ /* 0x000fda0003fc4270 */
[----:B------:R-:W-:Y:S05]  /*11de0*/  @!P6 BRA `(.L_x_5692) ;  /* 0xfffffffc0070e947 */ /* 0x000fea000383ffff */
[----:B------:R-:W-:Y:S02]  /*11df0*/  IMAD.MOV.U32 R2, RZ, RZ, R9 ;  /* 0x000000ffff027224 */ /* 0x000fe400078e0009 */
[----:B------:R-:W-:-:S07]  /*11e00*/  IMAD.MOV.U32 R6, RZ, RZ, R8 ;  /* 0x000000ffff067224 */ /* 0x000fce00078e0008 */
.L_x_5688:
        /* <DEDUP_REMOVED lines=18> */
.L_x_5693:
[----:B--2---:R-:W-:Y:S01]  /*11f30*/  IMAD R8, R8, R3, R6 ;  /* 0x0000000308087224 */ /* 0x004fe200078e0206 */
[----:B------:R-:W-:Y:S01]  /*11f40*/  UIADD3 UR52, UR4, UR52, URZ ;  /* 0x0000003404347290 */ /* 0x000fe2000fffe03f */
[--C-:B0-----:R-:W-:Y:S02]  /*11f50*/  IMAD.MOV R6, RZ, RZ, -R7.reuse ;  /* 0x000000ffff067224 */ /* 0x101fe400078e0a07 */
[----:B-1----:R-:W-:Y:S01]  /*11f60*/  IMAD.MOV.U32 R2, RZ, RZ, RZ ;  /* 0x000000ffff027224 */ /* 0x002fe200078e00ff */
[----:B------:R1:W-:Y:S01]  /*11f70*/  STL [R1+0x20], R8 ;  /* 0x0000200801007387 */ /* 0x0003e20000100800 */
[----:B------:R-:W-:Y:S02]  /*11f80*/  IMAD R6, R6, R5, RZ ;  /* 0x0000000506067224 */ /* 0x000fe400078e02ff */
[----:B------:R-:W-:Y:S02]  /*11f90*/  IMAD.MOV.U32 R3, RZ, RZ, R7 ;  /* 0x000000ffff037224 */ /* 0x000fe400078e0007 */
        /* <DEDUP_REMOVED lines=16> */
[----:B------:R-:W-:-:S04]  /*120a0*/  @!P1 LOP3.LUT R7, RZ, R4, RZ, 0x33, !PT ;  /* 0x00000004ff079212 */ /* 0x000fc800078e33ff */
[----:B------:R-:W-:Y:S01]  /*120b0*/  R2UR UR38, R7 ;  /* 0x00000000072672ca */ /* 0x000fe200000e0000 */
[----:B------:R-:W-:-:S04]  /*120c0*/  IMAD.MOV R7, RZ, RZ, -R7 ;  /* 0x000000ffff077224 */ /* 0x000fc800078e0a07 */
[----:B------:R-:W-:-:S05]  /*120d0*/  IMAD R0, R4, R7, R3 ;  /* 0x0000000704007224 */ /* 0x000fca00078e0203 */
[----:B------:R1:W-:Y:S01]  /*120e0*/  STL [R1+0x24], R0 ;  /* 0x0000240001007387 */ /* 0x0003e20000100800 */
[----:B------:R-:W-:Y:S05]  /*120f0*/  BRA `(.L_x_5694) ;  /* 0x0000000000107947 */ /* 0x000fea0003800000 */
.L_x_5689:
[----:B------:R0:W-:Y:S01]  /*12100*/  STL [R1+0x20], R0 ;  /* 0x0000200001007387 */ /* 0x0001e20000100800 */
[----:B------:R-:W-:Y:S01]  /*12110*/  ULDC UR52, c[0x0][0xc14] ;  /* 0x0003050000347ab9 */ /* 0x000fe20000000800 */
[----:B------:R-:W-:Y:S02]  /*12120*/  UMOV UR38, URZ ;  /* 0x0000003f00267c82 */ /* 0x000fe40008000000 */
[----:B------:R0:W-:Y:S03]  /*12130*/  STL [R1+0x24], RZ ;  /* 0x000024ff01007387 */ /* 0x0001e60000100800 */
.L_x_5694:
        /* <DEDUP_REMOVED lines=15> */
.L_x_5687:
[----:B------:R-:W-:Y:S02]  /*12230*/  ULDC UR4, c[0x0][0xc14] ;  /* 0x0003050000047ab9 */ /* 0x000fe40000000800 */
[----:B------:R-:W-:-:S06]  /*12240*/  UISETP.GE.AND UP0, UPT, UR52, UR4, UPT ;  /* 0x000000043400728c */ /* 0x000fcc000bf06270 */
[----:B------:R-:W-:-:S13]  /*12250*/  PLOP3.LUT P0, PT, PT, PT, UP0, 0x80, 0x0 ;  /* 0x000000000000781c */ /* 0x000fda0003f0f008 */
[----:B------:R-:W-:Y:S05]  /*12260*/  @!P0 BRA `(.L_x_5695) ;  /* 0xffffffc400808947 */ /* 0x000fea000383ffff */
.L_x_5637:
        /* <DEDUP_REMOVED lines=12> */
.L_x_5727:
[----:B------:R-:W-:Y:S05]  /*12330*/  BSYNC B0 ;  /* 0x0000000000007941 */ /* 0x000fea0003800000 */
.L_x_5696:
[----:B------:R-:W-:-:S03]  /*12340*/  UMOV UR4, 0xffffffff ;  /* 0xffffffff00047882 */ /* 0x000fc60000000000 */
[----:B------:R-:W-:Y:S05]  /*12350*/  BRA.DIV UR4, `(.L_x_5698) ;  /* 0x0000000a04547947 */ /* 0x000fea000b800000 */
[----:B------:R-:W1:Y:S02]  /*12360*/  S2R R2, SR_TID.X ;  /* 0x0000000000027919 */ /* 0x000e640000002100 */
[----:B-1----:R-:W-:-:S04]  /*12370*/  SHF.R.U32.HI R2, RZ, 0x5, R2 ;  /* 0x00000005ff027819 */ /* 0x002fc80000011602 */
[----:B------:R-:W-:-:S05]  /*12380*/  LOP3.LUT R2, R2, 0x3, RZ, 0xc0, !PT ;  /* 0x0000000302027812 */ /* 0x000fca00078ec0ff */
[----:B------:R1:W2:Y:S02]  /*12390*/  SHFL.IDX PT, R14, R2, RZ, 0x1f ;  /* 0x00001fff020e7589 */ /* 0x0002a400000e0000 */
.L_x_5730:
[----:B--2---:R-:W-:Y:S01]  /*123a0*/  ISETP.NE.AND P0, PT, R14, RZ, PT ;  /* 0x000000ff0e00720c */ /* 0x004fe20003f05270 */
[----:B------:R-:W-:-:S12]  /*123b0*/  BSSY B0, `(.L_x_5699) ;  /* 0x000002e000007945 */ /* 0x000fd80003800000 */
[----:B------:R-:W-:Y:S05]  /*123c0*/  @P0 BRA `(.L_x_5700) ;  /* 0x0000000000b00947 */ /* 0x000fea0003800000 */
[----:B------:R-:W-:-:S03]  /*123d0*/  UMOV UR4, 0xffffffff ;  /* 0xffffffff00047882 */ /* 0x000fc60000000000 */
[----:B------:R-:W-:Y:S05]  /*123e0*/  BRA.DIV UR4, `(.L_x_5701) ;  /* 0x0000000a04647947 */ /* 0x000fea000b800000 */
[----:B------:R-:W-:-:S13]  /*123f0*/  ELECT P6, URZ, PT ;  /* 0x00000000003f782f */ /* 0x000fda00038c0000 */
.L_x_5733:
[----:B------:R-:W-:Y:S05]  /*12400*/  @!P6 BRA `(.L_x_5700) ;  /* 0x0000000000a0e947 */ /* 0x000fea0003800000 */
[----:B------:R-:W-:-:S06]  /*12410*/  ULOP3.LUT UR4, UR40, 0x2, URZ, 0xfc, !UPT ;  /* 0x0000000228047892 */ /* 0x000fcc000f8efc3f */
[----:B-1----:R-:W-:-:S05]  /*12420*/  IMAD.U32 R2, RZ, RZ, UR4 ;  /* 0x00000004ff027e24 */ /* 0x002fca000f8e00ff */
[----:B------:R-:W-:-:S13]  /*12430*/  ISETP.NE.AND P0, PT, R2, 0x3, PT ;  /* 0x000000030200780c */ /* 0x000fda0003f05270 */
[----:B------:R-:W-:Y:S05]  /*12440*/  @!P0 BRA `(.L_x_5702) ;  /* 0x0000000000048947 */ /* 0x000fea0003800000 */
[----:B------:R-:W-:Y:S01]  /*12450*/  BPT.TRAP 0x1 ;  /* 0x000000040000795c */ /* 0x000fe20000300000 */
.L_x_5702:
        /* <DEDUP_REMOVED lines=14> */
.L_x_5734:
[----:B------:R-:W1:Y:S02]  /*12540*/  SYNCS.PHASECHK.TRANS64.TRYWAIT P1, [R7+URZ], R2 ;  /* 0x00000002070075a7 */ /* 0x000e64000802017f */
[----:B-1----:R-:W-:Y:S05]  /*12550*/  @!P1 BRA `(.L_x_5704) ;  /* 0x00000008003c9947 */ /* 0x002fea0003800000 */
.L_x_5735:
[----:B------:R-:W-:Y:S05]  /*12560*/  @!P0 BRA `(.L_x_5705) ;  /* 0x0000000000048947 */ /* 0x000fea0003800000 */
[----:B------:R-:W-:Y:S01]  /*12570*/  BPT.TRAP 0x1 ;  /* 0x000000040000795c */ /* 0x000fe20000300000 */
.L_x_5705:
[----:B------:R-:W2:Y:S02]  /*12580*/  LDL.LU R4, [R1+0x8] ;  /* 0x0000080001047983 */ /* 0x000ea40000300800 */
[----:B--2---:R-:W-:-:S04]  /*12590*/  IMAD R4, R4, 0x8, R0 ;  /* 0x0000000804047824 */ /* 0x004fc800078e0200 */
[----:B------:R-:W2:Y:S02]  /*125a0*/  SYNCS.PHASECHK.TRANS64.TRYWAIT P1, [R4+URZ+0x2e860], R5 ;  /* 0x02e86005040075a7 */ /* 0x000ea4000802017f */
[----:B--2---:R-:W-:Y:S05]  /*125b0*/  @!P1 BRA `(.L_x_5706) ;  /* 0x0000000800389947 */ /* 0x004fea0003800000 */
.L_x_5736:
[----:B------:R-:W-:Y:S05]  /*125c0*/  @!P0 BRA `(.L_x_5707) ;  /* 0x0000000000048947 */ /* 0x000fea0003800000 */
[----:B------:R-:W-:Y:S01]  /*125d0*/  BPT.TRAP 0x1 ;  /* 0x000000040000795c */ /* 0x000fe20000300000 */
.L_x_5707:
[----:B------:R-:W-:-:S04]  /*125e0*/  LEA R3, R3, R0, 0x3 ;  /* 0x0000000003037211 */ /* 0x000fc800078e18ff */
[----:B------:R-:W3:Y:S02]  /*125f0*/  SYNCS.PHASECHK.TRANS64.TRYWAIT P1, [R3+URZ+0x2e860], R2 ;  /* 0x02e86002030075a7 */ /* 0x000ee4000802017f */
[----:B---3--:R-:W-:Y:S05]  /*12600*/  @!P1 BRA `(.L_x_5708) ;  /* 0x0000000800389947 */ /* 0x008fea0003800000 */
.L_x_5737:
[----:B------:R-:W-:Y:S05]  /*12610*/  @!P0 BRA `(.L_x_5709) ;  /* 0x0000000000048947 */ /* 0x000fea0003800000 */
[----:B------:R-:W-:Y:S01]  /*12620*/  BPT.TRAP 0x1 ;  /* 0x000000040000795c */ /* 0x000fe20000300000 */
.L_x_5709:
[----:B------:R-:W4:Y:S02]  /*12630*/  SYNCS.PHASECHK.TRANS64.TRYWAIT P0, [R4+URZ+0x2e880], R5 ;  /* 0x02e88005040075a7 */ /* 0x000f24000800017f */
[----:B----4-:R-:W-:Y:S05]  /*12640*/  @!P0 BRA `(.L_x_5710) ;  /* 0x00000008003c8947 */ /* 0x010fea0003800000 */
.L_x_5711:
[----:B------:R0:W0:Y:S02]  /*12650*/  SYNCS.PHASECHK.TRANS64.TRYWAIT P0, [R3+URZ+0x2e880], R2 ;  /* 0x02e88002030075a7 */ /* 0x000024000800017f */
[----:B0-----:R-:W-:Y:S05]  /*12660*/  @!P0 NANOSLEEP.SYNCS 0x989680 ;  /* 0x009896800000895d */ /* 0x001fea0003900000 */
[----:B------:R-:W0:Y:S02]  /*12670*/  @!P0 SYNCS.PHASECHK.TRANS64 P0, [R3+URZ+0x2e880], R2 ;  /* 0x02e88002030085a7 */ /* 0x000e24000800007f */
[----:B0-----:R-:W-:Y:S05]  /*12680*/  @!P0 BRA `(.L_x_5711) ;  /* 0xfffffffc00f08947 */ /* 0x001fea000383ffff */
.L_x_5700:
[----:B------:R-:W-:Y:S05]  /*12690*/  BSYNC B0 ;  /* 0x0000000000007941 */ /* 0x000fea0003800000 */
.L_x_5699:
[----:B------:R-:W-:Y:S05]  /*126a0*/  EXIT ;  /* 0x000000000000794d */ /* 0x000fea0003800000 */
.L_x_5587:
[----:B0-----:R0:W1:Y:S02]  /*126b0*/  SYNCS.PHASECHK.TRANS64.TRYWAIT P1, [R2+URZ+0x2e800], R11 ;  /* 0x02e8000b020075a7 */ /* 0x001064000802017f */
[----:B-1----:R-:W-:Y:S05]  /*126c0*/  @!P1 NANOSLEEP.SYNCS 0x989680 ;  /* 0x009896800000995d */ /* 0x002fea0003900000 */
[----:B------:R-:W1:Y:S02]  /*126d0*/  @!P1 SYNCS.PHASECHK.TRANS64 P1, [R2+URZ+0x2e800], R11 ;  /* 0x02e8000b020095a7 */ /* 0x000e64000802007f */
[----:B-1----:R-:W-:Y:S05]  /*126e0*/  @!P1 BRA `(.L_x_5587) ;  /* 0xfffffffc00f09947 */ /* 0x002fea000383ffff */
[----:B------:R-:W-:Y:S05]  /*126f0*/  BRA `(.L_x_5712) ;  /* 0xfffffef000a07947 */ /* 0x000fea000383ffff */
.L_x_5591:
[----:B--2---:R2:W3:Y:S02]  /*12700*/  SYNCS.PHASECHK.TRANS64.TRYWAIT P1, [R5+URZ+0x2e830], R6 ;  /* 0x02e83006050075a7 */ /* 0x0044e4000802017f */
[----:B---3--:R-:W-:Y:S05]  /*12710*/  @!P1 NANOSLEEP.SYNCS 0x989680 ;  /* 0x009896800000995d */ /* 0x008fea0003900000 */
[----:B------:R-:W3:Y:S02]  /*12720*/  @!P1 SYNCS.PHASECHK.TRANS64 P1, [R5+URZ+0x2e830], R6 ;  /* 0x02e83006050095a7 */ /* 0x000ee4000802007f */
[----:B---3--:R-:W-:Y:S05]  /*12730*/  @!P1 BRA `(.L_x_5591) ;  /* 0xfffffffc00f09947 */ /* 0x008fea000383ffff */
[----:B------:R-:W-:Y:S05]  /*12740*/  BRA `(.L_x_5590) ;  /* 0xfffffef000d07947 */ /* 0x000fea000383ffff */
.L_x_5596:
[----:B-1----:R-:W-:-:S04]  /*12750*/  IMAD.U32 R3, RZ, RZ, UR6 ;  /* 0x00000006ff037e24 */ /* 0x002fc8000f8e00ff */
[----:B------:R1:W2:Y:S03]  /*12760*/  SYNCS.PHASECHK.TRANS64.TRYWAIT P1, [R3+URZ+0x2e830], R2 ;  /* 0x02e83002030075a7 */ /* 0x0002a6000802017f */
[----:B--2---:R-:W-:Y:S05]  /*12770*/  @!P1 NANOSLEEP.SYNCS 0x989680 ;  /* 0x009896800000995d */ /* 0x004fea0003900000 */
[----:B------:R-:W2:Y:S02]  /*12780*/  @!P1 SYNCS.PHASECHK.TRANS64 P1, [R3+URZ+0x2e830], R2 ;  /* 0x02e83002030095a7 */ /* 0x000ea4000802007f */
[----:B--2---:R-:W-:Y:S05]  /*12790*/  @!P1 BRA `(.L_x_5596) ;  /* 0xfffffffc00ec9947 */ /* 0x004fea000383ffff */
[----:B------:R-:W-:Y:S05]  /*127a0*/  BRA `(.L_x_5593) ;  /* 0xffffff3c00b87947 */ /* 0x000fea000383ffff */
.L_x_5600:
[----:B-1----:R-:W-:-:S04]  /*127b0*/  IMAD.U32 R3, RZ, RZ, UR6 ;  /* 0x00000006ff037e24 */ /* 0x002fc8000f8e00ff */
[----:B------:R1:W2:Y:S03]  /*127c0*/  SYNCS.PHASECHK.TRANS64.TRYWAIT P1, [R3+URZ+0x2e850], R2 ;  /* 0x02e85002030075a7 */ /* 0x0002a6000802017f */
[----:B--2---:R-:W-:Y:S05]  /*127d0*/  @!P1 NANOSLEEP.SYNCS 0x989680 ;  /* 0x009896800000995d */ /* 0x004fea0003900000 */
[----:B------:R-:W2:Y:S02]  /*127e0*/  @!P1 SYNCS.PHASECHK.TRANS64 P1, [R3+URZ+0x2e850], R2 ;  /* 0x02e85002030095a7 */ /* 0x000ea4000802007f */
[----:B--2---:R-:W-:Y:S05]  /*127f0*/  @!P1 BRA `(.L_x_5600) ;  /* 0xfffffffc00ec9947 */ /* 0x004fea000383ffff */
[----:B------:R-:W-:Y:S05]  /*12800*/  BRA `(.L_x_5597) ;  /* 0xffffff4800b87947 */ /* 0x000fea000383ffff */
.L_x_5606:
[----:B-1----:R1:W2:Y:S02]  /*12810*/  SYNCS.PHASECHK.TRANS64.TRYWAIT P1, [R13+URZ+0x2e850], R0 ;  /* 0x02e850000d0075a7 */ /* 0x0022a4000802017f */
[----:B--2---:R-:W-:Y:S05]  /*12820*/  @!P1 NANOSLEEP.SYNCS 0x989680 ;  /* 0x009896800000995d */ /* 0x004fea0003900000 */
[----:B------:R-:W2:Y:S02]  /*12830*/  @!P1 SYNCS.PHASECHK.TRANS64 P1, [R13+URZ+0x2e850], R0 ;  /* 0x02e850000d0095a7 */ /* 0x000ea4000802007f */
[----:B--2---:R-:W-:Y:S05]  /*12840*/  @!P1 BRA `(.L_x_5606) ;  /* 0xfffffffc00f09947 */ /* 0x004fea000383ffff */
[----:B------:R-:W-:Y:S05]  /*12850*/  BRA `(.L_x_5605) ;  /* 0xffffff8000ac7947 */ /* 0x000fea000383ffff */
.L_x_5646:
[----:B------:R-:W-:Y:S02]  /*12860*/  IMAD.MOV.U32 R13, RZ, RZ, R4 ;  /* 0x000000ffff0d7224 */ /* 0x000fe400078e0004 */
[----:B------:R-:W-:Y:S02]  /*12870*/  IMAD.MOV.U32 R12, RZ, RZ, RZ ;  /* 0x000000ffff0c7224 */ /* 0x000fe400078e00ff */
[----:B------:R-:W-:Y:S02]  /*12880*/  IMAD.MOV.U32 R11, RZ, RZ, 0x1f ;  /* 0x0000001fff0b7424 */ /* 0x000fe400078e00ff */
[----:B------:R-:W-:-:S07]  /*12890*/  IMAD.MOV.U32 R15, RZ, RZ, -0x1 ;  /* 0xffffffffff0f7424 */ /* 0x000fce00078e00ff */
[----:B0-----:R-:W-:Y:S05]  /*128a0*/  WARPSYNC.COLLECTIVE R15, `(.L_x_5713) ;  /* 0x000000000f087348 */ /* 0x001fea0003c00000 */
[----:B------:R1:W2:Y:S02]  /*128b0*/  SHFL.IDX P6, R14, R13, R12, R11 ;  /* 0x0000000c0d0e7389 */ /* 0x0002a400000c000b */
[----:B012---:R-:W-:Y:S01]  /*128c0*/  ENDCOLLECTIVE ;  /* 0x000000000000791b */ /* 0x007fe20003800000 */
.L_x_5713:
[----:B------:R-:W-:Y:S05]  /*128d0*/  BRA `(.L_x_5714) ;  /* 0xffffffcc00547947 */ /* 0x000fea000383ffff */
.L_x_5648:
[----:B------:R-:W-:Y:S01]  /*128e0*/  BSSY B0, `(.L_x_5715) ;  /* 0x0000006000007945 */ /* 0x000fe20003800000 */
[----:B------:R-:W-:-:S07]  /*128f0*/  IMAD.MOV.U32 R15, RZ, RZ, -0x1 ;  /* 0xffffffffff0f7424 */ /* 0x000fce00078e00ff */
[----:B-1----:R-:W-:Y:S05]  /*12900*/  WARPSYNC.COLLECTIVE R15, `(.L_x_5716) ;  /* 0x000000000f0c7348 */ /* 0x002fea0003c00000 */
[----:B------:R-:W-:Y:S02]  /*12910*/  ELECT P6, UR62, PT ;  /* 0x00000000003e782f */ /* 0x000fe400038c0000 */
[----:B------:R-:W-:Y:S01]  /*12920*/  MOV R14, UR62 ;  /* 0x0000003e000e7c02 */ /* 0x000fe20008000f00 */
[----:B-1----:R-:W-:Y:S10]  /*12930*/  ENDCOLLECTIVE ;  /* 0x000000000000791b */ /* 0x002ff40003800000 */
.L_x_5716:
[----:B------:R-:W-:Y:S05]  /*12940*/  BSYNC B0 ;  /* 0x0000000000007941 */ /* 0x000fea0003800000 */
.L_x_5715:
[----:B------:R-:W-:Y:S05]  /*12950*/  BRA `(.L_x_5717) ;  /* 0xffffffcc00547947 */ /* 0x000fea000383ffff */
.L_x_5651:
[----:B0-----:R0:W1:Y:S02]  /*12960*/  SYNCS.PHASECHK.TRANS64.TRYWAIT P2, [R4+URZ+0x2e880], R3 ;  /* 0x02e88003040075a7 */ /* 0x001064000804017f */
[----:B-1----:R-:W-:Y:S05]  /*12970*/  @!P2 NANOSLEEP.SYNCS 0x989680 ;  /* 0x009896800000a95d */ /* 0x002fea0003900000 */
[----:B------:R-:W1:Y:S02]  /*12980*/  @!P2 SYNCS.PHASECHK.TRANS64 P2, [R4+URZ+0x2e880], R3 ;  /* 0x02e880030400a5a7 */ /* 0x000e64000804007f */
[----:B-1----:R-:W-:Y:S05]  /*12990*/  @!P2 BRA `(.L_x_5651) ;  /* 0xfffffffc00f0a947 */ /* 0x002fea000383ffff */
[----:B------:R-:W-:Y:S05]  /*129a0*/  BRA `(.L_x_5718) ;  /* 0xffffffcc00b07947 */ /* 0x000fea000383ffff */
.L_x_5653:
[----:B-1----:R1:W2:Y:S02]  /*129b0*/  SYNCS.PHASECHK.TRANS64.TRYWAIT P2, [R4+URZ+0x2e840], R3 ;  /* 0x02e84003040075a7 */ /* 0x0022a4000804017f */
[----:B--2---:R-:W-:Y:S05]  /*129c0*/  @!P2 NANOSLEEP.SYNCS 0x989680 ;  /* 0x009896800000a95d */ /* 0x004fea0003900000 */
[----:B------:R-:W2:Y:S02]  /*129d0*/  @!P2 SYNCS.PHASECHK.TRANS64 P2, [R4+URZ+0x2e840], R3 ;  /* 0x02e840030400a5a7 */ /* 0x000ea4000804007f */
[----:B--2---:R-:W-:Y:S05]  /*129e0*/  @!P2 BRA `(.L_x_5653) ;  /* 0xfffffffc00f0a947 */ /* 0x004fea000383ffff */
[----:B------:R-:W-:Y:S05]  /*129f0*/  BRA `(.L_x_5719) ;  /* 0xffffffd000107947 */ /* 0x000fea000383ffff */
.L_x_5656:
[----:B--2---:R-:W-:-:S04]  /*12a00*/  IMAD.U32 R3, RZ, RZ, UR41 ;  /* 0x00000029ff037e24 */ /* 0x004fc8000f8e00ff */
[----:B------:R2:W3:Y:S03]  /*12a10*/  SYNCS.PHASECHK.TRANS64.TRYWAIT P0, [R3+URZ+0x2e820], R2 ;  /* 0x02e82002030075a7 */ /* 0x0004e6000800017f */
[----:B---3--:R-:W-:Y:S05]  /*12a20*/  @!P0 NANOSLEEP.SYNCS 0x989680 ;  /* 0x009896800000895d */ /* 0x008fea0003900000 */
[----:B------:R-:W3:Y:S02]  /*12a30*/  @!P0 SYNCS.PHASECHK.TRANS64 P0, [R3+URZ+0x2e820], R2 ;  /* 0x02e82002030085a7 */ /* 0x000ee4000800007f */
[----:B---3--:R-:W-:Y:S05]  /*12a40*/  @!P0 BRA `(.L_x_5656) ;  /* 0xfffffffc00ec8947 */ /* 0x008fea000383ffff */
[----:B------:R-:W-:Y:S05]  /*12a50*/  BRA `(.L_x_5720) ;  /* 0xffffffd000c07947 */ /* 0x000fea000383ffff */
.L_x_5662:
[----:B-1----:R1:W3:Y:S02]  /*12a60*/  SYNCS.PHASECHK.TRANS64.TRYWAIT P0, [R4+URZ+0x2e880], R3 ;  /* 0x02e88003040075a7 */ /* 0x0022e4000800017f */
[----:B---3--:R-:W-:Y:S05]  /*12a70*/  @!P0 NANOSLEEP.SYNCS 0x989680 ;  /* 0x009896800000895d */ /* 0x008fea0003900000 */
[----:B------:R-:W3:Y:S02]  /*12a80*/  @!P0 SYNCS.PHASECHK.TRANS64 P0, [R4+URZ+0x2e880], R3 ;  /* 0x02e88003040085a7 */ /* 0x000ee4000800007f */
[----:B---3--:R-:W-:Y:S05]  /*12a90*/  @!P0 BRA `(.L_x_5662) ;  /* 0xfffffffc00f08947 */ /* 0x008fea000383ffff */
[----:B------:R-:W-:Y:S05]  /*12aa0*/  BRA `(.L_x_5721) ;  /* 0xffffffd400747947 */ /* 0x000fea000383ffff */
.L_x_5667:
[----:B--2---:R2:W3:Y:S02]  /*12ab0*/  SYNCS.PHASECHK.TRANS64.TRYWAIT P0, [R4+URZ+0x2e840], R3 ;  /* 0x02e84003040075a7 */ /* 0x0044e4000800017f */
[----:B---3--:R-:W-:Y:S05]  /*12ac0*/  @!P0 NANOSLEEP.SYNCS 0x989680 ;  /* 0x009896800000895d */ /* 0x008fea0003900000 */
[----:B------:R-:W3:Y:S02]  /*12ad0*/  @!P0 SYNCS.PHASECHK.TRANS64 P0, [R4+URZ+0x2e840], R3 ;  /* 0x02e84003040085a7 */ /* 0x000ee4000800007f */
[----:B---3--:R-:W-:Y:S05]  /*12ae0*/  @!P0 BRA `(.L_x_5667) ;  /* 0xfffffffc00f08947 */ /* 0x008fea000383ffff */
[----:B------:R-:W-:Y:S05]  /*12af0*/  BRA `(.L_x_5722) ;  /* 0xffffffd400fc7947 */ /* 0x000fea000383ffff */
.L_x_5673:
[----:B---3--:R-:W3:Y:S02]  /*12b00*/  LDL R3, [R1+0x4] ;  /* 0x0000040001037983 */ /* 0x008ee40000100800 */
[----:B---3--:R3:W4:Y:S02]  /*12b10*/  SYNCS.PHASECHK.TRANS64.TRYWAIT P2, [R3+URZ+0x2e870], R2 ;  /* 0x02e87002030075a7 */ /* 0x008724000804017f */
[----:B----4-:R-:W-:Y:S05]  /*12b20*/  @!P2 NANOSLEEP.SYNCS 0x989680 ;  /* 0x009896800000a95d */ /* 0x010fea0003900000 */
[----:B------:R-:W4:Y:S02]  /*12b30*/  @!P2 SYNCS.PHASECHK.TRANS64 P2, [R3+URZ+0x2e870], R2 ;  /* 0x02e870020300a5a7 */ /* 0x000f24000804007f */
[----:B----4-:R-:W-:Y:S05]  /*12b40*/  @!P2 BRA `(.L_x_5673) ;  /* 0xfffffffc00eca947 */ /* 0x010fea000383ffff */
[----:B------:R-:W-:Y:S05]  /*12b50*/  BRA `(.L_x_5723) ;  /* 0xffffffd8009c7947 */ /* 0x000fea000383ffff */
.L_x_5675:
[----:B-1----:R-:W3:Y:S02]  /*12b60*/  LDL R4, [R1+0x4] ;  /* 0x0000040001047983 */ /* 0x002ee40000100800 */
[----:B---3--:R1:W3:Y:S02]  /*12b70*/  SYNCS.PHASECHK.TRANS64.TRYWAIT P2, [R4+URZ+0x2e860], R2 ;  /* 0x02e86002040075a7 */ /* 0x0082e4000804017f */
[----:B---3--:R-:W-:Y:S05]  /*12b80*/  @!P2 NANOSLEEP.SYNCS 0x989680 ;  /* 0x009896800000a95d */ /* 0x008fea0003900000 */
[----:B------:R-:W3:Y:S02]  /*12b90*/  @!P2 SYNCS.PHASECHK.TRANS64 P2, [R4+URZ+0x2e860], R2 ;  /* 0x02e860020400a5a7 */ /* 0x000ee4000804007f */
[----:B---3--:R-:W-:Y:S05]  /*12ba0*/  @!P2 BRA `(.L_x_5675) ;  /* 0xfffffffc00eca947 */ /* 0x008fea000383ffff */
[----:B------:R-:W-:Y:S05]  /*12bb0*/  BRA `(.L_x_5724) ;  /* 0xffffffd800a47947 */ /* 0x000fea000383ffff */
.L_x_5682:
[----:B--2---:R2:W3:Y:S02]  /*12bc0*/  SYNCS.PHASECHK.TRANS64.TRYWAIT P0, [R20+URZ+0x2e870], R3 ;  /* 0x02e87003140075a7 */ /* 0x0044e4000800017f */
[----:B---3--:R-:W-:Y:S05]  /*12bd0*/  @!P0 NANOSLEEP.SYNCS 0x989680 ;  /* 0x009896800000895d */ /* 0x008fea0003900000 */
[----:B------:R-:W3:Y:S02]  /*12be0*/  @!P0 SYNCS.PHASECHK.TRANS64 P0, [R20+URZ+0x2e870], R3 ;  /* 0x02e87003140085a7 */ /* 0x000ee4000800007f */
[----:B---3--:R-:W-:Y:S05]  /*12bf0*/  @!P0 BRA `(.L_x_5682) ;  /* 0xfffffffc00f08947 */ /* 0x008fea000383ffff */
[----:B------:R-:W-:Y:S05]  /*12c00*/  BRA `(.L_x_5725) ;  /* 0xffffffe4000c7947 */ /* 0x000fea000383ffff */
.L_x_5684:
[----:B--2---:R2:W3:Y:S02]  /*12c10*/  SYNCS.PHASECHK.TRANS64.TRYWAIT P0, [R20+URZ+0x2e860], R3 ;  /* 0x02e86003140075a7 */ /* 0x0044e4000800017f */
[----:B---3--:R-:W-:Y:S05]  /*12c20*/  @!P0 NANOSLEEP.SYNCS 0x989680 ;  /* 0x009896800000895d */ /* 0x008fea0003900000 */
[----:B------:R-:W3:Y:S02]  /*12c30*/  @!P0 SYNCS.PHASECHK.TRANS64 P0, [R20+URZ+0x2e860], R3 ;  /* 0x02e86003140085a7 */ /* 0x000ee4000800007f */
[----:B---3--:R-:W-:Y:S05]  /*12c40*/  @!P0 BRA `(.L_x_5684) ;  /* 0xfffffffc00f08947 */ /* 0x008fea000383ffff */
[----:B------:R-:W-:Y:S05]  /*12c50*/  BRA `(.L_x_5726) ;  /* 0xffffffe400147947 */ /* 0x000fea000383ffff */
.L_x_5697:
[----:B0-----:R0:W1:Y:S02]  /*12c60*/  SYNCS.PHASECHK.TRANS64.TRYWAIT P0, [R0+URZ+0x2e820], R3 ;  /* 0x02e82003000075a7 */ /* 0x001064000800017f */
[----:B-1----:R-:W-:Y:S05]  /*12c70*/  @!P0 NANOSLEEP.SYNCS 0x989680 ;  /* 0x009896800000895d */ /* 0x002fea0003900000 */
[----:B------:R-:W1:Y:S02]  /*12c80*/  @!P0 SYNCS.PHASECHK.TRANS64 P0, [R0+URZ+0x2e820], R3 ;  /* 0x02e82003000085a7 */ /* 0x000e64000800007f */
[----:B-1----:R-:W-:Y:S05]  /*12c90*/  @!P0 BRA `(.L_x_5697) ;  /* 0xfffffffc00f08947 */ /* 0x002fea000383ffff */
[----:B------:R-:W-:Y:S05]  /*12ca0*/  BRA `(.L_x_5727) ;  /* 0xfffffff400a07947 */ /* 0x000fea000383ffff */
.L_x_5698:
        /* <DEDUP_REMOVED lines=11> */
.L_x_5729:
[----:B------:R-:W-:Y:S05]  /*12d60*/  BSYNC B0 ;  /* 0x0000000000007941 */ /* 0x000fea0003800000 */
.L_x_5728:
[----:B------:R-:W-:Y:S05]  /*12d70*/  BRA `(.L_x_5730) ;  /* 0xfffffff400887947 */ /* 0x000fea000383ffff */
.L_x_5701:
[----:B------:R-:W-:Y:S01]  /*12d80*/  BSSY B1, `(.L_x_5731) ;  /* 0x0000006000017945 */ /* 0x000fe20003800000 */
[----:B------:R-:W-:-:S07]  /*12d90*/  IMAD.MOV.U32 R15, RZ, RZ, -0x1 ;  /* 0xffffffffff0f7424 */ /* 0x000fce00078e00ff */
[----:B01----:R-:W-:Y:S05]  /*12da0*/  WARPSYNC.COLLECTIVE R15, `(.L_x_5732) ;  /* 0x000000000f0c7348 */ /* 0x003fea0003c00000 */
[----:B------:R-:W-:Y:S02]  /*12db0*/  ELECT P6, UR62, PT ;  /* 0x00000000003e782f */ /* 0x000fe400038c0000 */
[----:B------:R-:W-:Y:S01]  /*12dc0*/  MOV R14, UR62 ;  /* 0x0000003e000e7c02 */ /* 0x000fe20008000f00 */
[----:B01----:R-:W-:Y:S10]  /*12dd0*/  ENDCOLLECTIVE ;  /* 0x000000000000791b */ /* 0x003ff40003800000 */
.L_x_5732:
[----:B------:R-:W-:Y:S05]  /*12de0*/  BSYNC B1 ;  /* 0x0000000000017941 */ /* 0x000fea0003800000 */
.L_x_5731:
[----:B------:R-:W-:Y:S05]  /*12df0*/  BRA `(.L_x_5733) ;  /* 0xfffffff400807947 */ /* 0x000fea000383ffff */
.L_x_5703:
[----:B0-----:R0:W1:Y:S02]  /*12e00*/  SYNCS.PHASECHK.TRANS64.TRYWAIT P1, [R6+URZ], R5 ;  /* 0x00000005060075a7 */ /* 0x001064000802017f */
[----:B-1----:R-:W-:Y:S05]  /*12e10*/  @!P1 NANOSLEEP.SYNCS 0x989680 ;  /* 0x009896800000995d */ /* 0x002fea0003900000 */
[----:B------:R-:W1:Y:S02]  /*12e20*/  @!P1 SYNCS.PHASECHK.TRANS64 P1, [R6+URZ], R5 ;  /* 0x00000005060095a7 */ /* 0x000e64000802007f */
[----:B-1----:R-:W-:Y:S05]  /*12e30*/  @!P1 BRA `(.L_x_5703) ;  /* 0xfffffffc00f09947 */ /* 0x002fea000383ffff */
[----:B------:R-:W-:Y:S05]  /*12e40*/  BRA `(.L_x_5734) ;  /* 0xfffffff400bc7947 */ /* 0x000fea000383ffff */
.L_x_5704:
[----:B-1----:R1:W2:Y:S02]  /*12e50*/  SYNCS.PHASECHK.TRANS64.TRYWAIT P1, [R7+URZ], R2 ;  /* 0x00000002070075a7 */ /* 0x0022a4000802017f */
[----:B--2---:R-:W-:Y:S05]  /*12e60*/  @!P1 NANOSLEEP.SYNCS 0x989680 ;  /* 0x009896800000995d */ /* 0x004fea0003900000 */
[----:B------:R-:W2:Y:S02]  /*12e70*/  @!P1 SYNCS.PHASECHK.TRANS64 P1, [R7+URZ], R2 ;  /* 0x00000002070095a7 */ /* 0x000ea4000802007f */
[----:B--2---:R-:W-:Y:S05]  /*12e80*/  @!P1 BRA `(.L_x_5704) ;  /* 0xfffffffc00f09947 */ /* 0x004fea000383ffff */
[----:B------:R-:W-:Y:S05]  /*12e90*/  BRA `(.L_x_5735) ;  /* 0xfffffff400b07947 */ /* 0x000fea000383ffff */
.L_x_5706:
[----:B--2---:R2:W3:Y:S02]  /*12ea0*/  SYNCS.PHASECHK.TRANS64.TRYWAIT P1, [R4+URZ+0x2e860], R5 ;  /* 0x02e86005040075a7 */ /* 0x0044e4000802017f */
[----:B---3--:R-:W-:Y:S05]  /*12eb0*/  @!P1 NANOSLEEP.SYNCS 0x989680 ;  /* 0x009896800000995d */ /* 0x008fea0003900000 */
[----:B------:R-:W3:Y:S02]  /*12ec0*/  @!P1 SYNCS.PHASECHK.TRANS64 P1, [R4+URZ+0x2e860], R5 ;  /* 0x02e86005040095a7 */ /* 0x000ee4000802007f */
[----:B---3--:R-:W-:Y:S05]  /*12ed0*/  @!P1 BRA `(.L_x_5706) ;  /* 0xfffffffc00f09947 */ /* 0x008fea000383ffff */
[----:B------:R-:W-:Y:S05]  /*12ee0*/  BRA `(.L_x_5736) ;  /* 0xfffffff400b47947 */ /* 0x000fea000383ffff */
.L_x_5708:
[----:B---3--:R3:W4:Y:S02]  /*12ef0*/  SYNCS.PHASECHK.TRANS64.TRYWAIT P1, [R3+URZ+0x2e860], R2 ;  /* 0x02e86002030075a7 */ /* 0x008724000802017f */
[----:B----4-:R-:W-:Y:S05]  /*12f00*/  @!P1 NANOSLEEP.SYNCS 0x989680 ;  /* 0x009896800000995d */ /* 0x010fea0003900000 */
[----:B------:R-:W4:Y:S02]  /*12f10*/  @!P1 SYNCS.PHASECHK.TRANS64 P1, [R3+URZ+0x2e860], R2 ;  /* 0x02e86002030095a7 */ /* 0x000f24000802007f */
[----:B----4-:R-:W-:Y:S05]  /*12f20*/  @!P1 BRA `(.L_x_5708) ;  /* 0xfffffffc00f09947 */ /* 0x010fea000383ffff */
[----:B------:R-:W-:Y:S05]  /*12f30*/  BRA `(.L_x_5737) ;  /* 0xfffffff400b47947 */ /* 0x000fea000383ffff */
.L_x_5710:
[----:B----4-:R4:W0:Y:S02]  /*12f40*/  SYNCS.PHASECHK.TRANS64.TRYWAIT P0, [R4+URZ+0x2e880], R5 ;  /* 0x02e88005040075a7 */ /* 0x010824000800017f */
[----:B0-----:R-:W-:Y:S05]  /*12f50*/  @!P0 NANOSLEEP.SYNCS 0x989680 ;  /* 0x009896800000895d */ /* 0x001fea0003900000 */
[----:B------:R-:W0:Y:S02]  /*12f60*/  @!P0 SYNCS.PHASECHK.TRANS64 P0, [R4+URZ+0x2e880], R5 ;  /* 0x02e88005040085a7 */ /* 0x000e24000800007f */
[----:B0-----:R-:W-:Y:S05]  /*12f70*/  @!P0 BRA `(.L_x_5710) ;  /* 0xfffffffc00f08947 */ /* 0x001fea000383ffff */
[----:B------:R-:W-:Y:S05]  /*12f80*/  BRA `(.L_x_5711) ;  /* 0xfffffff400b07947 */ /* 0x000fea000383ffff */
.L_x_5738:
        /* <DEDUP_REMOVED lines=15> */
.L_x_12354:


//--------------------- .text._ZN7cutlass13device_kernelIN5flash11enable_sm90INS1_16FlashAttnFwdSm90INS1_25CollectiveMainloopFwdSm90ILi2EN4cute5tupleIJNS5_1CILi1EEES8_S8_EEENS6_IJNS7_ILi128EEENS7_ILi224EEESA_EEELi128ENS_12float_e4m3_tEfNS_4arch4Sm90ELb0ELb0ELb1ELb1ELb0ELb1ELb0ELb1ELb1ELb0ELb0ELb0EEENS1_21CollectiveEpilogueFwdINS6_IJSA_SA_SB_EEES9_NS_10bfloat16_tESF_Li256ELb1ELb0ELb0ELb1EEENS1_36VarlenDynamicPersistentTileSchedulerILi128ELi224ELi256ELi128ELb0ELb0ELb1ELb0ELb1ELb1EEEEEEEEEvNT_6ParamsE --------------------------
	.section	.text._ZN7cutlass13device_kernelIN5flash11enable_sm90INS1_16FlashAttnFwdSm90INS1_25CollectiveMainloopFwdSm90ILi2EN4cute5tupleIJNS5_1CILi1EEES8_S8_EEENS6_IJNS7_ILi128EEENS7_ILi224EEESA_EEELi128ENS_12float_e4m3_tEfNS_4arch4Sm90ELb0ELb0ELb1ELb1ELb0ELb1ELb0ELb1ELb1ELb0ELb0ELb0EEENS1_21CollectiveEpilogueFwdINS6_IJSA_SA_SB_EEES9_NS_10bfloat16_tESF_Li256ELb1ELb0ELb0ELb1EEENS1_36VarlenDynamicPersistentTileSchedulerILi128ELi224ELi256ELi128ELb0ELb0ELb1ELb0ELb1ELb1EEEEEEEEEvNT_6ParamsE,"ax",@progbits
	.align	128
.text._ZN7cutlass13device_kernelIN5flash11enable_sm90INS1_16FlashAttnFwdSm90INS1_25CollectiveMainloopFwdSm90ILi2EN4cute5tupleIJNS5_1CILi1EEES8_S8_EEENS6_IJNS7_ILi128EEENS7_ILi224EEESA_EEELi128ENS_12float_e4m3_tEfNS_4arch4Sm90ELb0ELb0ELb1ELb1ELb0ELb1ELb0ELb1ELb1ELb0ELb0ELb0EEENS1_21CollectiveEpilogueFwdINS6_IJSA_SA_SB_EEES9_NS_10bfloat16_tESF_Li256ELb1ELb0ELb0ELb1EEENS1_36VarlenDynamicPersistentTileSchedulerILi128ELi224ELi256ELi128ELb0ELb0ELb1ELb0ELb1ELb1EEEEEEEEEvNT_6ParamsE:
        .type           _ZN7cutlass13device_kernelIN5flash11enable_sm90INS1_16FlashAttnFwdSm90INS1_25CollectiveMainloopFwdSm90ILi2EN4cute5tupleIJNS5_1CILi1EEES8_S8_EEENS6_IJNS7_ILi128EEENS7_ILi224EEESA_EEELi128ENS_12float_e4m3_tEfNS_4arch4Sm90ELb0ELb0ELb1ELb1ELb0ELb1ELb0ELb1ELb1ELb0ELb0ELb0EEENS1_21CollectiveEpilogueFwdINS6_IJSA_SA_SB_EEES9_NS_10bfloat16_tESF_Li256ELb1ELb0ELb0ELb1EEENS1_36VarlenDynamicPersistentTileSchedulerILi128ELi224ELi256ELi128ELb0ELb0ELb1ELb0ELb1ELb1EEEEEEEEEvNT_6ParamsE,@function
        .size           _ZN7cutlass13device_kernelIN5flash11enable_sm90INS1_16FlashAttnFwdSm90INS1_25CollectiveMainloopFwdSm90ILi2EN4cute5tupleIJNS5_1CILi1EEES8_S8_EEENS6_IJNS7_ILi128EEENS7_ILi224EEESA_EEELi128ENS_12float_e4m3_tEfNS_4arch4Sm90ELb0ELb0ELb1ELb1ELb0ELb1ELb0ELb1ELb1ELb0ELb0ELb0EEENS1_21CollectiveEpilogueFwdINS6_IJSA_SA_SB_EEES9_NS_10bfloat16_tESF_Li256ELb1ELb0ELb0ELb1EEENS1_36VarlenDynamicPersistentTileSchedulerILi128ELi224ELi256ELi128ELb0ELb0ELb1ELb0ELb1ELb1EEEEEEEEEvNT_6ParamsE,(.L_x_12355 - _ZN7cutlass13device_kernelIN5flash11enable_sm90INS1_16FlashAttnFwdSm90INS1_25CollectiveMainloopFwdSm90ILi2EN4cute5tupleIJNS5_1CILi1EEES8_S8_EEENS6_IJNS7_ILi128EEENS7_ILi224EEESA_EEELi128ENS_12float_e4m3_tEfNS_4arch4Sm90ELb0ELb0ELb1ELb1ELb0ELb1ELb0ELb1ELb1ELb0ELb0ELb0EEENS1_21CollectiveEpilogueFwdINS6_IJSA_SA_SB_EEES9_NS_10bfloat16_tESF_Li256ELb1ELb0ELb0ELb1EEENS1_36VarlenDynamicPersistentTileSchedulerILi128ELi224ELi256ELi128ELb0ELb0ELb1ELb0ELb1ELb1EEEEEEEEEvNT_6ParamsE)
        .other          _ZN7cutlass13device_kernelIN5flash11enable_sm90INS1_16FlashAttnFwdSm90INS1_25CollectiveMainloopFwdSm90ILi2EN4cute5tupleIJNS5_1CILi1EEES8_S8_EEENS6_IJNS7_ILi128EEENS7_ILi224EEESA_EEELi128ENS_12float_e4m3_tEfNS_4arch4Sm90ELb0ELb0ELb1ELb1ELb0ELb1ELb0ELb1ELb1ELb0ELb0ELb0EEENS1_21CollectiveEpilogueFwdINS6_IJSA_SA_SB_EEES9_NS_10bfloat16_tESF_Li256ELb1ELb0ELb0ELb1EEENS1_36VarlenDynamicPersistentTileSchedulerILi128ELi224ELi256ELi128ELb0ELb0ELb1ELb0ELb1ELb1EEEEEEEEEvNT_6ParamsE,@"STO_CUDA_ENTRY STV_DEFAULT"
_ZN7cutlass13device_kernelIN5flash11enable_sm90INS1_16FlashAttnFwdSm90INS1_25CollectiveMainloopFwdSm90ILi2EN4cute5tupleIJNS5_1CILi1EEES8_S8_EEENS6_IJNS7_ILi128EEENS7_ILi224EEESA_EEELi128ENS_12float_e4m3_tEfNS_4arch4Sm90ELb0ELb0ELb1ELb1ELb0ELb1ELb0ELb1ELb1ELb0ELb0ELb0EEENS1_21CollectiveEpilogueFwdINS6_IJSA_SA_SB_EEES9_NS_10bfloat16_tESF_Li256ELb1ELb0ELb0ELb1EEENS1_36VarlenDynamicPersistentTileSchedulerILi128ELi224ELi256ELi128ELb0ELb0ELb1ELb0ELb1ELb1EEEEEEEEEvNT_6ParamsE:
        /* <DEDUP_REMOVED lines=27> */
.L_x_5740:
[----:B------:R-:W-:Y:S05]  /*01b0*/  BSYNC B0 ;  /* 0x0000000000007941 */ /* 0x000fea0003800000 */
.L_x_5739:
        /* <DEDUP_REMOVED lines=41> */
.L_x_5741:
        /* <DEDUP_REMOVED lines=22> */
.L_x_5742:
        /* <DEDUP_REMOVED lines=18> */
.L_x_5743:
        /* <DEDUP_REMOVED lines=22> */
.L_x_5744:
        /* <DEDUP_REMOVED lines=22> */
.L_x_5745:
[----:B0-----:R-:W-:Y:S01]  /*0990*/  UMOV UR4, 0x1 ;  /* 0x0000000100047882 */ /* 0x001fe20000000000 */
[----:B------:R-:W-:Y:S01]  /*09a0*/  PLOP3.LUT P0, PT, PT, PT, UP0, 0x80, 0x0 ;  /* 0x000000000000781c */ /* 0x000fe20003f0f008 */
[----:B------:R-:W-:Y:S01]  /*09b0*/  USEL UR4, UR4, 0x2, !UP0 ;  /* 0x0000000204047887 */ /* 0x000fe2000c000000 */
[----:B------:R-:W-:Y:S01]  /*09c0*/  NOP ;  /* 0x0000000000007918 */ /* 0x000fe20000000000 */
[----:B------:R-:W-:Y:S01]  /*09d0*/  ULDC.64 UR60, c[0x0][0x208] ;  /* 0x00008200003c7ab9 */ /* 0x000fe20000000a00 */
[----:B------:R-:W-:Y:S03]  /*09e0*/  BSSY B8, `(.L_x_5746) ;  /* 0x00023e6000087945 */ /* 0x000fe60003800000 */
[----:B------:R-:W-:-:S05]  /*09f0*/  IMAD.U32 R2, RZ, RZ, UR4 ;  /* 0x00000004ff027e24 */ /* 0x000fca000f8e00ff */
[----:B------:R0:W-:Y:S01]  /*0a00*/  STL [R1+0xa8], R2 ;  /* 0x0000a80201007387 */ /* 0x0001e20000100800 */
[----:B-12-4-:R-:W-:Y:S06]  /*0a10*/  BAR.SYNC.DEFER_BLOCKING 0x0 ;  /* 0x0000000000007b1d */ /* 0x016fec0000010000 */
[----:B------:R-:W-:Y:S05]  /*0a20*/  @!P0 BRA `(.L_x_5747) ;  /* 0x000001d800d08947 */ /* 0x000fea0003800000 */
.L_x_5748:
[----:B------:R-:W-:-:S08]  /*0a30*/  NOP ;  /* 0x0000000000007918 */ /* 0x000fd00000000000 */
[----:B------:R-:W1:Y:S02]  /*0a40*/  USETMAXREG.TRY_ALLOC.CTAPOOL UP0, 0xf0 ;  /* 0x000000f0000079c8 */ /* 0x000e640008000600 */
[----:B-1----:R-:W-:-:S13]  /*0a50*/  PLOP3.LUT P0, PT, PT, PT, UP0, 0x80, 0x0 ;  /* 0x000000000000781c */ /* 0x002fda0003f0f008 */
[----:B------:R-:W-:Y:S05]  /*0a60*/  @!P0 BRA `(.L_x_5748) ;  /* 0xfffffffc00f08947 */ /* 0x000fea000383ffff */
[----:B------:R-:W1:Y:S01]  /*0a70*/  S2R R0, SR_TID.X ;  /* 0x0000000000007919 */ /* 0x000e620000002100 */
[----:B------:R-:W2:Y:S01]  /*0a80*/  S2UR UR5, SR_CgaCtaId ;  /* 0x00000000000579c3 */ /* 0x000ea20000008800 */
[----:B------:R-:W-:-:S07]  /*0a90*/  UMOV UR4, 0x400 ;  /* 0x0000040000047882 */ /* 0x000fce0000000000 */
[----:B------:R-:W-:Y:S06]  /*0aa0*/  BAR.ARV 0x8, 0x120 ;  /* 0x0204800000007b1d */ /* 0x000fec0000002000 */
[----:B--2---:R-:W-:-:S06]  /*0ab0*/  ULEA UR4, UR5, UR4, 0x18 ;  /* 0x0000000405047291 */ /* 0x004fcc000f8ec03f */
[----:B------:R-:W-:Y:S01]  /*0ac0*/  IMAD.U32 R16, RZ, RZ, UR4 ;  /* 0x00000004ff107e24 */ /* 0x000fe2000f8e00ff */
[----:B-1----:R-:W-:Y:S01]  /*0ad0*/  SHF.R.U32.HI R0, RZ, 0x7, R0 ;  /* 0x00000007ff007819 */ /* 0x002fe20000011600 */
[----:B------:R-:W-:-:S03]  /*0ae0*/  ULDC UR4, c[0x0][0xc14] ;  /* 0x0003050000047ab9 */ /* 0x000fc60000000800 */
[----:B------:R-:W-:Y:S01]  /*0af0*/  ISETP.NE.AND P0, PT, R0, 0x1, PT ;  /* 0x000000010000780c */ /* 0x000fe20003f05270 */
[----:B------:R-:W-:-:S05]  /*0b00*/  IMAD.U32 R0, RZ, RZ, UR5 ;  /* 0x00000005ff007e24 */ /* 0x000fca000f8e00ff */
[----:B------:R-:W-:Y:S07]  /*0b10*/  STL [R1+0x78], R0 ;  /* 0x0000780001007387 */ /* 0x000fee0000100800 */
[----:B------:R-:W-:Y:S08]  /*0b20*/  @!P0 BAR.ARV 0x9, 0x100 ;  /* 0x0244000000008b1d */ /* 0x000ff00000002000 */
[----:B------:R-:W-:Y:S06]  /*0b30*/  BAR.SYNC.DEFER_BLOCKING 0x5, 0x180 ;  /* 0x0146000000007b1d */ /* 0x000fec0000010000 */
[----:B------:R-:W1:Y:S02]  /*0b40*/  LDS.128 R124, [R16+0x2e8d0] ;  /* 0x02e8d000107c7984 */ /* 0x000e640000000c00 */
[----:B------:R-:W-:Y:S06]  /*0b50*/  BAR.ARV 0x4, 0x180 ;  /* 0x0106000000007b1d */ /* 0x000fec0000002000 */
[----:B-1----:R-:W-:-:S13]  /*0b60*/  ISETP.GE.AND P0, PT, R127, UR4, PT ;  /* 0x000000047f007c0c */ /* 0x002fda000bf06270 */
[----:B------:R-:W-:Y:S05]  /*0b70*/  @P0 BRA `(.L_x_5749) ;  /* 0x0000023c00300947 */ /* 0x000fea0003800000 */
[----:B0-----:R-:W2:Y:S01]  /*0b80*/  LDL R2, [R1+0xa8] ;  /* 0x0000a80001027983 */ /* 0x001ea20000100800 */
[----:B------:R-:W-:Y:S02]  /*0b90*/  IMAD.MOV.U32 R231, RZ, RZ, RZ ;  /* 0x000000ffffe77224 */ /* 0x000fe400078e00ff */
[----:B------:R-:W-:Y:S01]  /*0ba0*/  IMAD.MOV.U32 R17, RZ, RZ, RZ ;  /* 0x000000ffff117224 */ /* 0x000fe200078e00ff */
[----:B------:R-:W0:Y:S01]  /*0bb0*/  S2R R0, SR_TID.X ;  /* 0x0000000000007919 */ /* 0x000e220000002100 */
[----:B------:R-:W-:Y:S02]  /*0bc0*/  IMAD.MOV.U32 R235, RZ, RZ, RZ ;  /* 0x000000ffffeb7224 */ /* 0x000fe400078e00ff */
[----:B------:R-:W-:Y:S01]  /*0bd0*/  IMAD.MOV.U32 R233, RZ, RZ, RZ ;  /* 0x000000ffffe97224 */ /* 0x000fe200078e00ff */
[----:B0-----:R-:W-:-:S04]  /*0be0*/  IADD3 R11, R0, -0x80, RZ ;  /* 0xffffff80000b7810 */ /* 0x001fc80007ffe0ff */
[----:B------:R-:W-:Y:S02]  /*0bf0*/  SHF.R.S32.HI R0, RZ, 0x1f, R11 ;  /* 0x0000001fff007819 */ /* 0x000fe4000001140b */
[----:B--2---:R-:W-:Y:S02]  /*0c00*/  R2UR UR4, R2 ;  /* 0x00000000020472ca */ /* 0x004fe400000e0000 */
[----:B------:R-:W-:-:S04]  /*0c10*/  LEA.HI R2, R0, R11, RZ, 0x7 ;  /* 0x0000000b00027211 */ /* 0x000fc800078f38ff */
[----:B------:R-:W-:Y:S02]  /*0c20*/  LOP3.LUT R3, R2, 0xffffff80, RZ, 0xc0, !PT ;  /* 0xffffff8002037812 */ /* 0x000fe400078ec0ff */
[----:B------:R-:W-:-:S03]  /*0c30*/  SHF.R.S32.HI R12, RZ, 0x7, R2 ;  /* 0x00000007ff0c7819 */ /* 0x000fc60000011402 */
[----:B------:R-:W-:Y:S01]  /*0c40*/  IMAD.IADD R13, R11, 0x1, -R3 ;  /* 0x000000010b0d7824 */ /* 0x000fe200078e0a03 */
[----:B------:R-:W-:Y:S01]  /*0c50*/  LEA.HI R3, R0, R11, RZ, 0x4 ;  /* 0x0000000b00037211 */ /* 0x000fe200078f20ff */
[----:B------:R-:W-:Y:S01]  /*0c60*/  ULOP3.LUT UR4, UR4, 0x1, URZ, 0xfc, !UPT ;  /* 0x0000000104047892 */ /* 0x000fe2000f8efc3f */
[----:B------:R-:W-:Y:S02]  /*0c70*/  LEA.HI R2, R2, R12, RZ, 0x1 ;  /* 0x0000000c02027211 */ /* 0x000fe400078f08ff */
[----:B------:R-:W-:Y:S02]  /*0c80*/  SHF.R.S32.HI R7, RZ, 0x1f, R13 ;  /* 0x0000001fff077819 */ /* 0x000fe4000001140d */
[----:B------:R-:W-:Y:S02]  /*0c90*/  SHF.R.S32.HI R6, RZ, 0x4, R3 ;  /* 0x00000004ff067819 */ /* 0x000fe40000011403 */
[----:B------:R-:W-:Y:S02]  /*0ca0*/  LEA.HI R8, R7, R13, RZ, 0x2 ;  /* 0x0000000d07087211 */ /* 0x000fe400078f10ff */
[----:B------:R-:W-:-:S02]  /*0cb0*/  LEA.HI R4, R3, R6, RZ, 0x1 ;  /* 0x0000000603047211 */ /* 0x000fc400078f08ff */
[--C-:B------:R-:W-:Y:S02]  /*0cc0*/  SHF.R.S32.HI R9, RZ, 0x2, R8.reuse ;  /* 0x00000002ff097819 */ /* 0x100fe40000011408 */
[----:B------:R-:W-:Y:S02]  /*0cd0*/  SHF.R.S32.HI R10, RZ, 0x1f, R8 ;  /* 0x0000001fff0a7819 */ /* 0x000fe40000011408 */
[----:B------:R-:W-:Y:S02]  /*0ce0*/  LOP3.LUT R5, R4, 0x1ffffffe, RZ, 0xc0, !PT ;  /* 0x1ffffffe04057812 */ /* 0x000fe400078ec0ff */
[----:B------:R-:W-:Y:S02]  /*0cf0*/  LEA.HI R4, R0, R11, RZ, 0x5 ;  /* 0x0000000b00047211 */ /* 0x000fe400078f28ff */
[----:B------:R-:W-:Y:S01]  /*0d00*/  LEA.HI R10, R10, R9, RZ, 0x3 ;  /* 0x000000090a0a7211 */ /* 0x000fe200078f18ff */
[----:B------:R-:W-:Y:S01]  /*0d10*/  IMAD.IADD R5, R6, 0x1, -R5 ;  /* 0x0000000106057824 */ /* 0x000fe200078e0a05 */
[----:B------:R-:W-:-:S02]  /*0d20*/  LOP3.LUT R3, R3, 0x3fffff0, RZ, 0xc0, !PT ;  /* 0x03fffff003037812 */ /* 0x000fc400078ec0ff */
[----:B------:R-:W-:Y:S02]  /*0d30*/  SHF.L.U32 R4, R4, 0x5, RZ ;  /* 0x0000000504047819 */ /* 0x000fe400000006ff */
[----:B------:R-:W-:Y:S01]  /*0d40*/  LOP3.LUT R10, R10, 0xfffffff8, RZ, 0xc0, !PT ;  /* 0xfffffff80a0a7812 */ /* 0x000fe200078ec0ff */
[----:B------:R-:W-:Y:S01]  /*0d50*/  IMAD.IADD R3, R11, 0x1, -R3 ;  /* 0x000000010b037824 */ /* 0x000fe200078e0a03 */
[----:B------:R-:W-:Y:S02]  /*0d60*/  LEA.HI R7, R7, R13, RZ, 0x5 ;  /* 0x0000000d07077211 */ /* 0x000fe400078f28ff */
[----:B------:R-:W-:Y:S01]  /*0d70*/  LOP3.LUT R14, R4, 0xfffffc00, RZ, 0xc0, !PT ;  /* 0xfffffc00040e7812 */ /* 0x000fe200078ec0ff */
[----:B------:R-:W-:Y:S01]  /*0d80*/  IMAD.IADD R10, R9, 0x1, -R10 ;  /* 0x00000001090a7824 */ /* 0x000fe200078e0a0a */
[----:B------:R-:W-:Y:S01]  /*0d90*/  LOP3.LUT R8, R8, 0x7ffffffc, RZ, 0xc0, !PT ;  /* 0x7ffffffc08087812 */ /* 0x000fe200078ec0ff */
[----:B------:R-:W-:Y:S01]  /*0da0*/  IMAD.MOV.U32 R9, RZ, RZ, -0x2 ;  /* 0xfffffffeff097424 */ /* 0x000fe200078e00ff */
[----:B------:R-:W-:-:S02]  /*0db0*/  SHF.R.S32.HI R7, RZ, 0x5, R7 ;  /* 0x00000005ff077819 */ /* 0x000fc40000011407 */
[----:B------:R-:W-:Y:S01]  /*0dc0*/  LOP3.LUT R4, R2, 0x3fffffe, RZ, 0xc0, !PT ;  /* 0x03fffffe02047812 */ /* 0x000fe200078ec0ff */
[----:B------:R-:W-:Y:S02]  /*0dd0*/  IMAD R2, R3, 0x40, R14 ;  /* 0x0000004003027824 */ /* 0x000fe400078e020e */
[----:B------:R-:W-:Y:S01]  /*0de0*/  IMAD.IADD R8, R13, 0x1, -R8 ;  /* 0x000000010d087824 */ /* 0x000fe200078e0a08 */
[----:B------:R-:W-:Y:S01]  /*0df0*/  IADD3 R4, R12, -R4, RZ ;  /* 0x800000040c047210 */ /* 0x000fe20007ffe0ff */
[----:B------:R-:W-:Y:S02]  /*0e00*/  IMAD R7, R7, 0x10, R10 ;  /* 0x0000001007077824 */ /* 0x000fe400078e020a */
[----:B------:R-:W-:Y:S02]  /*0e10*/  IMAD R5, R5, 0x8, R2 ;  /* 0x0000000805057824 */ /* 0x000fe400078e0202 */
[----:B------:R-:W-:Y:S02]  /*0e20*/  IMAD R3, R8, R9, 0xe0 ;  /* 0x000000e008037424 */ /* 0x000fe400078e0209 */
[----:B------:R-:W-:Y:S01]  /*0e30*/  IMAD R2, R4, 0x40, R7 ;  /* 0x0000004004027824 */ /* 0x000fe200078e0207 */
[----:B------:R-:W-:Y:S01]  /*0e40*/  STL [R1+0xa4], R5 ;  /* 0x0000a40501007387 */ /* 0x000fe20000100800 */
[----:B------:R-:W-:Y:S01]  /*0e50*/  MOV R4, UR4 ;  /* 0x0000000400047c02 */ /* 0x000fe20008000f00 */
[----:B------:R-:W-:-:S02]  /*0e60*/  UMOV UR4, URZ ;  /* 0x0000003f00047c82 */ /* 0x000fc40008000000 */
[----:B------:R0:W-:Y:S04]  /*0e70*/  STL [R1+0x9c], R3 ;  /* 0x00009c0301007387 */ /* 0x0001e80000100800 */
[----:B------:R1:W-:Y:S04]  /*0e80*/  STL [R1+0xa0], R2 ;  /* 0x0000a00201007387 */ /* 0x0003e80000100800 */
[----:B------:R2:W-:Y:S01]  /*0e90*/  STL [R1+0x44], R4 ;  /* 0x0000440401007387 */ /* 0x0005e20000100800 */
[CC--:B0-----:R-:W-:Y:S02]  /*0ea0*/  LEA.HI R3, R0.reuse, R11.reuse, RZ, 0x2 ;  /* 0x0000000b00037211 */ /* 0x0c1fe400078f10ff */
[----:B-1----:R-:W-:-:S02]  /*0eb0*/  LEA.HI R2, R0, R11, RZ, 0x3 ;  /* 0x0000000b00027211 */ /* 0x002fc400078f18ff */
[--C-:B------:R-:W-:Y:S02]  /*0ec0*/  SHF.R.S32.HI R228, RZ, 0x2, R3.reuse ;  /* 0x00000002ffe47819 */ /* 0x100fe40000011403 */
[----:B------:R-:W-:Y:S02]  /*0ed0*/  LOP3.LUT R0, R2, 0x1ffffff8, RZ, 0xc0, !PT ;  /* 0x1ffffff802007812 */ /* 0x000fe400078ec0ff */
[----:B--2---:R-:W-:Y:S01]  /*0ee0*/  LOP3.LUT R4, R3, 0xfffffffc, RZ, 0xc0, !PT ;  /* 0xfffffffc03047812 */ /* 0x004fe200078ec0ff */
[C---:B------:R-:W-:Y:S01]  /*0ef0*/  VIADD R9, R228.reuse, 0x80 ;  /* 0x00000080e4097836 */ /* 0x040fe20000000000 */
[----:B------:R-:W-:Y:S01]  /*0f00*/  SHF.R.S32.HI R6, RZ, 0x3, R2 ;  /* 0x00000003ff067819 */ /* 0x000fe20000011402 */
[C---:B------:R-:W-:Y:S01]  /*0f10*/  IMAD.IADD R0, R11.reuse, 0x1, -R0 ;  /* 0x000000010b007824 */ /* 0x040fe200078e0a00 */
[----:B------:R-:W-:Y:S01]  /*0f20*/  SHF.R.S32.HI R3, RZ, 0x1f, R3 ;  /* 0x0000001fff037819 */ /* 0x000fe20000011403 */
[C---:B------:R-:W-:Y:S01]  /*0f30*/  VIADD R8, R228.reuse, 0xc0 ;  /* 0x000000c0e4087836 */ /* 0x040fe20000000000 */
[----:B------:R-:W-:Y:S01]  /*0f40*/  IADD3 R10, R228, 0x40, RZ ;  /* 0x00000040e40a7810 */ /* 0x000fe20007ffe0ff */
[----:B------:R-:W-:Y:S01]  /*0f50*/  IMAD.SHL.U32 R0, R0, 0x8, RZ ;  /* 0x0000000800007824 */ /* 0x000fe200078e00ff */
[----:B------:R-:W-:Y:S01]  /*0f60*/  SHF.R.S32.HI R2, RZ, 0x1f, R228 ;  /* 0x0000001fff027819 */ /* 0x000fe200000114e4 */
[----:B------:R-:W-:Y:S01]  /*0f70*/  IMAD.IADD R4, R11, 0x1, -R4 ;  /* 0x000000010b047824 */ /* 0x000fe200078e0a04 */
[----:B------:R0:W-:Y:S01]  /*0f80*/  STL [R1+0x58], R6 ;  /* 0x0000580601007387 */ /* 0x0001e20000100800 */
[----:B------:R-:W-:-:S02]  /*0f90*/  LEA.HI R3, R3, R228, RZ, 0x3 ;  /* 0x000000e403037211 */ /* 0x000fc400078f18ff */
[----:B------:R-:W-:Y:S01]  /*0fa0*/  SHF.R.S32.HI R2, RZ, 0x1f, R10 ;  /* 0x0000001fff027819 */ /* 0x000fe2000001140a */
[----:B------:R1:W-:Y:S01]  /*0fb0*/  STL [R1+0x50], R0 ;  /* 0x0000500001007387 */ /* 0x0003e20000100800 */
[----:B------:R-:W-:Y:S01]  /*0fc0*/  SHF.R.S32.HI R5, RZ, 0x1f, R9 ;  /* 0x0000001fff057819 */ /* 0x000fe20000011409 */
[----:B------:R-:W-:Y:S01]  /*0fd0*/  IMAD.SHL.U32 R18, R4, 0x10, RZ ;  /* 0x0000001004127824 */ /* 0x000fe200078e00ff */
[----:B------:R-:W-:Y:S02]  /*0fe0*/  SHF.R.S32.HI R7, RZ, 0x1f, R8 ;  /* 0x0000001fff077819 */ /* 0x000fe40000011408 */
[----:B------:R-:W-:Y:S01]  /*0ff0*/  LOP3.LUT R3, R3, 0xfffffff8, RZ, 0xc0, !PT ;  /* 0xfffffff803037812 */ /* 0x000fe200078ec0ff */
[----:B0-----:R-:W-:Y:S01]  /*1000*/  IMAD.SHL.U32 R6, R8, 0x80, RZ ;  /* 0x0000008008067824 */ /* 0x001fe200078e00ff */
[----:B------:R-:W-:Y:S01]  /*1010*/  SHF.L.U32 R22, R4, 0x3, RZ ;  /* 0x0000000304167819 */ /* 0x000fe200000006ff */
[----:B------:R-:W-:Y:S01]  /*1020*/  IMAD.SHL.U32 R4, R9, 0x80, RZ ;  /* 0x0000008009047824 */ /* 0x000fe200078e00ff */
[----:B------:R-:W-:Y:S01]  /*1030*/  LEA.HI R2, R2, R10, RZ, 0x3 ;  /* 0x0000000a02027211 */ /* 0x000fe200078f18ff */
[----:B-1----:R-:W-:Y:S01]  /*1040*/  IMAD.SHL.U32 R0, R10, 0x80, RZ ;  /* 0x000000800a007824 */ /* 0x002fe200078e00ff */
[----:B------:R-:W-:Y:S01]  /*1050*/  LEA.HI R5, R5, R9, RZ, 0x3 ;  /* 0x0000000905057211 */ /* 0x000fe200078f18ff */
[----:B------:R-:W-:Y:S01]  /*1060*/  IMAD.IADD R229, R228, 0x1, -R3 ;  /* 0x00000001e4e57824 */ /* 0x000fe200078e0a03 */
[----:B------:R-:W-:Y:S01]  /*1070*/  LEA.HI R7, R7, R8, RZ, 0x3 ;  /* 0x0000000807077211 */ /* 0x000fe200078f18ff */
[----:B------:R-:W-:Y:S01]  /*1080*/  VIADD R230, R22, 0x20 ;  /* 0x0000002016e67836 */ /* 0x000fe20000000000 */
[----:B------:R-:W-:Y:S01]  /*1090*/  LOP3.LUT R0, R0, 0x380, RZ, 0xc0, !PT ;  /* 0x0000038000007812 */ /* 0x000fe200078ec0ff */
[----:B------:R-:W-:Y:S01]  /*10a0*/  IMAD.SHL.U32 R5, R5, 0x80, RZ ;  /* 0x0000008005057824 */ /* 0x000fe200078e00ff */
[----:B------:R-:W-:Y:S01]  /*10b0*/  SHF.L.U32 R2, R2, 0x7, RZ ;  /* 0x0000000702027819 */ /* 0x000fe200000006ff */
[----:B------:R-:W-:Y:S01]  /*10c0*/  IMAD.SHL.U32 R7, R7, 0x80, RZ ;  /* 0x0000008007077824 */ /* 0x000fe200078e00ff */
[----:B------:R-:W-:-:S02]  /*10d0*/  LOP3.LUT R3, R4, 0x380, RZ, 0xc0, !PT ;  /* 0x0000038004037812 */ /* 0x000fc400078ec0ff */
[----:B------:R-:W-:Y:S02]  /*10e0*/  SHF.R.U32.HI R3, RZ, 0x3, R0 ;  /* 0x00000003ff037819 */ /* 0x000fe40000011600 */
[----:B------:R-:W-:Y:S02]  /*10f0*/  LOP3.LUT R0, R0, 0x70, R18, 0xf8, !PT ;  /* 0x0000007000007812 */ /* 0x000fe400078ef812 */
[----:B------:R-:W-:Y:S02]  /*1100*/  LOP3.LUT R2, R2, 0xfffffc00, RZ, 0xc0, !PT ;  /* 0xfffffc0002027812 */ /* 0x000fe400078ec0ff */
[----:B------:R-:W-:Y:S02]  /*1110*/  LOP3.LUT R4, R6, 0x380, RZ, 0xc0, !PT ;  /* 0x0000038006047812 */ /* 0x000fe400078ec0ff */
[----:B------:R-:W-:Y:S01]  /*1120*/  LOP3.LUT R3, R2, R0, R3, 0xf6, !PT ;  /* 0x0000000002037212 */ /* 0x000fe200078ef603 */
[----:B------:R0:W-:Y:S01]  /*1130*/  STL [R1+0x68], R2 ;  /* 0x0000680201007387 */ /* 0x0001e20000100800 */
[----:B------:R-:W-:-:S02]  /*1140*/  LOP3.LUT R4, R5, 0xfffffc00, RZ, 0xc0, !PT ;  /* 0xfffffc0005047812 */ /* 0x000fc400078ec0ff */
[----:B------:R-:W-:Y:S02]  /*1150*/  LOP3.LUT R0, R7, 0xfffffc00, RZ, 0xc0, !PT ;  /* 0xfffffc0007007812 */ /* 0x000fe400078ec0ff */
[----:B------:R-:W-:Y:S01]  /*1160*/  SHF.R.S32.HI R19, RZ, 0x1f, R18 ;  /* 0x0000001fff137819 */ /* 0x000fe20000011412 */
[----:B------:R-:W-:Y:S01]  /*1170*/  STL [R1+0x74], R4 ;  /* 0x0000740401007387 */ /* 0x000fe20000100800 */
[----:B0-----:R-:W-:-:S03]  /*1180*/  IMAD.IADD R2, R16, 0x1, R3 ;  /* 0x0000000110027824 */ /* 0x001fc600078e0203 */
[----:B------:R0:W-:Y:S04]  /*1190*/  STL [R1+0x70], R0 ;  /* 0x0000700001007387 */ /* 0x0001e80000100800 */
[----:B------:R1:W-:Y:S01]  /*11a0*/  STL [R1+0x98], R2 ;  /* 0x0000980201007387 */ /* 0x0003e20000100800 */
[----:B0-----:R-:W-:-:S05]  /*11b0*/  MOV R0, UR4 ;  /* 0x0000000400007c02 */ /* 0x001fca0008000f00 */
[----:B------:R1:W-:Y:S02]  /*11c0*/  STL [R1+0x94], R0 ;  /* 0x0000940001007387 */ /* 0x0003e40000100800 */
.L_x_5920:
[----:B01----:R-:W0:Y:S02]  /*11d0*/  LDC.64 R2, c[0x0][0xc60] ;  /* 0x00031800ff027b82 */ /* 0x003e240000000a00 */
[----:B0-----:R-:W-:-:S05]  /*11e0*/  IMAD.WIDE R2, R127, 0x4, R2 ;  /* 0x000000047f027825 */ /* 0x001fca00078e0202 */
[----:B--2---:R0:W2:Y:S01]  /*11f0*/  LDG.E R0, desc[UR60][R2.64] ;  /* 0x0000003c02007981 */ /* 0x0040a2000c1e1900 */
[----:B------:R-:W-:Y:S05]  /*1200*/  YIELD ;  /* 0x0000000000007946 */ /* 0x000fea0003800000 */
[----:B------:R-:W-:Y:S01]  /*1210*/  ULDC.64 UR4, c[0x0][0xa28] ;  /* 0x00028a0000047ab9 */ /* 0x000fe20000000a00 */
[----:B------:R-:W-:Y:S01]  /*1220*/  ULDC.64 UR8, c[0x0][0xa18] ;  /* 0x0002860000087ab9 */ /* 0x000fe20000000a00 */
[----:B------:R-:W-:Y:S01]  /*1230*/  ISETP.NE.U32.AND P1, PT, RZ, UR4, PT ;  /* 0x00000004ff007c0c */ /* 0x000fe2000bf25070 */
[----:B------:R-:W-:Y:S01]  /*1240*/  ULDC.64 UR6, c[0x0][0xa08] ;  /* 0x0002820000067ab9 */ /* 0x000fe20000000a00 */
[----:B0-----:R-:W-:Y:S01]  /*1250*/  IMAD.MOV.U32 R3, RZ, RZ, RZ ;  /* 0x000000ffff037224 */ /* 0x001fe200078e00ff */
[----:B------:R-:W-:Y:S01]  /*1260*/  ISETP.NE.U32.AND P0, PT, RZ, UR6, PT ;  /* 0x00000006ff007c0c */ /* 0x000fe2000bf05070 */
[----:B-----5:R-:W-:Y:S01]  /*1270*/  IMAD.MOV.U32 R29, RZ, RZ, RZ ;  /* 0x000000ffff1d7224 */ /* 0x020fe200078e00ff */
[----:B------:R-:W-:-:S02]  /*1280*/  ISETP.NE.AND.EX P1, PT, RZ, UR5, PT, P1 ;  /* 0x00000005ff007c0c */ /* 0x000fc4000bf25310 */
[----:B------:R-:W-:Y:S02]  /*1290*/  ISETP.NE.AND.EX P0, PT, RZ, UR7, PT, P0 ;  /* 0x00000007ff007c0c */ /* 0x000fe4000bf05300 */
[----:B--2---:R-:W-:Y:S01]  /*12a0*/  SHF.R.S32.HI R6, RZ, 0x1f, R0 ;  /* 0x0000001fff067819 */ /* 0x004fe20000011400 */
[----:B------:R-:W-:-:S08]  /*12b0*/  IMAD.SHL.U32 R30, R0, 0x4, RZ ;  /* 0x00000004001e7824 */ /* 0x000fd000078e00ff */
        /* <DEDUP_REMOVED lines=12> */
[----:B------:R-:W-:Y:S01]  /*1380*/  ULDC.64 UR4, c[0x0][0x3f8] ;  /* 0x0000fe0000047ab9 */ /* 0x000fe20000000a00 */
[----:B------:R1:W-:Y:S04]  /*1390*/  STL [R1+0x84], R30 ;  /* 0x0000841e01007387 */ /* 0x0003e80000100800 */
[----:B------:R1:W5:Y:S05]  /*13a0*/  @P0 LDG.E R29, desc[UR60][R8.64] ;  /* 0x0000003c081d0981 */ /* 0x00036a000c1e1900 */
[----:B0-----:R-:W-:Y:S01]  /*13b0*/  @P2 IADD3 R6, P1, R30, UR8, RZ ;  /* 0x000000081e062c10 */ /* 0x001fe2000ff3e0ff */
        /* <DEDUP_REMOVED lines=10> */
[----:B------:R-:W-:Y:S01]  /*1460*/  MOV R2, UR5 ;  /* 0x0000000500027c02 */ /* 0x000fe20008000f00 */
[----:B------:R-:W-:Y:S02]  /*1470*/  IMAD.U32 R26, RZ, RZ, UR4 ;  /* 0x00000004ff1a7e24 */ /* 0x000fe4000f8e00ff */
[----:B------:R-:W-:Y:S01]  /*1480*/  IMAD.MOV.U32 R27, RZ, RZ, R0 ;  /* 0x000000ffff1b7224 */ /* 0x000fe200078e0000 */
        /* <DEDUP_REMOVED lines=10> */
.L_x_5750:
        /* <DEDUP_REMOVED lines=10> */
.L_x_5751:
[----:B------:R-:W-:Y:S05]  /*15d0*/  @!P0 BRA `(.L_x_5752) ;  /* 0x00000000000c8947 */ /* 0x000fea0003800000 */
[----:B------:R-:W2:Y:S04]  /*15e0*/  LDG.E R5, desc[UR60][R8.64] ;  /* 0x0000003c08057981 */ /* 0x000ea8000c1e1900 */
[----:B------:R-:W2:Y:S02]  /*15f0*/  LDG.E R26, desc[UR60][R8.64+0x4] ;  /* 0x0000043c081a7981 */ /* 0x000ea4000c1e1900 */
[----:B--2---:R-:W-:-:S07]  /*1600*/  IMAD.IADD R26, R26, 0x1, -R5 ;  /* 0x000000011a1a7824 */ /* 0x004fce00078e0a05 */
.L_x_5752:
        /* <DEDUP_REMOVED lines=9> */
[----:B------:R-:W-:Y:S02]  /*16a0*/  ISETP.NE.U32.AND P1, PT, RZ, UR4, PT ;  /* 0x00000004ff007c0c */ /* 0x000fe4000bf25070 */
[----:B------:R-:W-:Y:S02]  /*16b0*/  MOV R117, R26 ;  /* 0x0000001a00757202 */ /* 0x000fe40000000f00 */
[----:B------:R-:W-:Y:S02]  /*16c0*/  ISETP.NE.AND.EX P1, PT, RZ, UR5, PT, P1 ;  /* 0x00000005ff007c0c */ /* 0x000fe4000bf25310 */
[----:B0-----:R-:W-:-:S11]  /*16d0*/  MOV R4, RZ ;  /* 0x000000ff00047202 */ /* 0x001fd60000000f00 */
[----:B------:R-:W-:-:S04]  /*16e0*/  @P1 IADD3 R6, P2, R30, UR4, RZ ;  /* 0x000000041e061c10 */ /* 0x000fc8000ff5e0ff */
[----:B------:R-:W-:-:S05]  /*16f0*/  @P1 IADD3.X R7, R28, UR5, RZ, P2, !PT ;  /* 0x000000051c071c10 */ /* 0x000fca00097fe4ff */
[----:B------:R0:W5:Y:S01]  /*1700*/  @P1 LDG.E R117, desc[UR60][R6.64] ;  /* 0x0000003c06751981 */ /* 0x000162000c1e1900 */
[----:B--2---:R-:W-:Y:S02]  /*1710*/  @P0 IMAD.IADD R2, R9, 0x1, -R0 ;  /* 0x0000000109020824 */ /* 0x004fe400078e0a00 */
[----:B------:R-:W-:Y:S02]  /*1720*/  IMAD.MOV R0, RZ, RZ, -R11 ;  /* 0x000000ffff007224 */ /* 0x000fe400078e0a0b */
[----:B------:R-:W-:-:S03]  /*1730*/  IMAD.IADD R139, R11, 0x1, R2 ;  /* 0x000000010b8b7824 */ /* 0x000fc600078e0202 */
[----:B------:R-:W-:Y:S01]  /*1740*/  VIMNMX R0, RZ, R0, !PT ;  /* 0x00000000ff007248 */ /* 0x000fe20007fe0100 */
[----:B------:R-:W-:-:S03]  /*1750*/  VIADD R5, R139, 0xdf ;  /* 0x000000df8b057836 */ /* 0x000fc60000000000 */
[----:B------:R-:W-:Y:S01]  /*1760*/  SHF.R.U32.HI R24, RZ, 0x5, R0 ;  /* 0x00000005ff187819 */ /* 0x000fe20000011600 */
[----:B------:R-:W-:-:S04]  /*1770*/  IMAD.HI R4, R5, -0x6db6db6d, R4 ;  /* 0x9249249305047827 */ /* 0x000fc800078e0204 */
[----:B------:R-:W-:Y:S01]  /*1780*/  IMAD.WIDE.U32 R24, R24, 0x24924925, RZ ;  /* 0x2492492518187825 */ /* 0x000fe200078e00ff */
[----:B------:R-:W-:-:S03]  /*1790*/  SHF.R.U32.HI R3, RZ, 0x1f, R4 ;  /* 0x0000001fff037819 */ /* 0x000fc60000011604 */
[----:B------:R-:W-:Y:S01]  /*17a0*/  IMAD.MOV.U32 R24, RZ, RZ, R25 ;  /* 0x000000ffff187224 */ /* 0x000fe200078e0019 */
[----:B------:R-:W-:-:S04]  /*17b0*/  LEA.HI.SX32 R232, R4, R3, 0x19 ;  /* 0x0000000304e87211 */ /* 0x000fc800078fcaff */
[----:B------:R-:W-:Y:S01]  /*17c0*/  MOV R25, R24 ;  /* 0x0000001800197202 */ /* 0x000fe20000000f00 */
[----:B------:R-:W-:-:S05]  /*17d0*/  IMAD R3, R232, 0xe0, -R11 ;  /* 0x000000e0e8037824 */ /* 0x000fca00078e0a0b */
[----:B------:R-:W-:-:S04]  /*17e0*/  VIMNMX R3, R3, R2, PT ;  /* 0x0000000203037248 */ /* 0x000fc80003fe0100 */
[----:B------:R-:W-:-:S13]  /*17f0*/  ISETP.GT.AND P0, PT, R3, R0, PT ;  /* 0x000000000300720c */ /* 0x000fda0003f04270 */
[----:B------:R-:W-:Y:S02]  /*1800*/  @P0 VIADD R5, R3, 0xdf ;  /* 0x000000df03050836 */ /* 0x000fe40000000000 */
[----:B------:R-:W-:-:S04]  /*1810*/  @P0 IMAD.MOV.U32 R4, RZ, RZ, RZ ;  /* 0x000000ffff040224 */ /* 0x000fc800078e00ff */
[----:B------:R-:W-:-:S05]  /*1820*/  @P0 IMAD.HI R4, R5, -0x6db6db6d, R4 ;  /* 0x9249249305040827 */ /* 0x000fca00078e0204 */
        /* <DEDUP_REMOVED lines=24> */
[----:B-1---5:R-:W-:Y:S05]  /*19b0*/  CALL.ABS.NOINC R14 ;  /* 0x000000000e007343 */ /* 0x022fea0003c00000 */
.L_x_5755:
[----:B------:R-:W-:Y:S05]  /*19c0*/  BSYNC B6 ;  /* 0x0000000000067941 */ /* 0x000fea0003800000 */
.L_x_5754:
        /* <DEDUP_REMOVED lines=20> */
.L_x_5757:
[----:B------:R-:W-:Y:S05]  /*1b10*/  BSYNC B6 ;  /* 0x0000000000067941 */ /* 0x000fea0003800000 */
.L_x_5756:
[----:B------:R-:W-:Y:S01]  /*1b20*/  ULDC.64 UR4, c[0x0][0x9f8] ;  /* 0x00027e0000047ab9 */ /* 0x000fe20000000a00 */
[----:B------:R-:W2:Y:S01]  /*1b30*/  LDL R55, [R1+0x68] ;  /* 0x0000680001377983 */ /* 0x000ea20000100800 */
[----:B------:R-:W-:Y:S01]  /*1b40*/  ISETP.NE.U32.AND P0, PT, RZ, UR4, PT ;  /* 0x00000004ff007c0c */ /* 0x000fe2000bf05070 */
[----:B------:R-:W0:Y:S08]  /*1b50*/  LDC R0, c[0x0][0x428] ;  /* 0x00010a00ff007b82 */ /* 0x000e300000000800 */
[----:B------:R-:W1:Y:S01]  /*1b60*/  LDC.64 R44, c[0x0][0x2f0] ;  /* 0x0000bc00ff2c7b82 */ /* 0x000e620000000a00 */
[----:B------:R-:W-:Y:S01]  /*1b70*/  ISETP.NE.AND.EX P0, PT, RZ, UR5, PT, P0 ;  /* 0x00000005ff007c0c */ /* 0x000fe2000bf05300 */
[----:B------:R-:W3:Y:S01]  /*1b80*/  LDL R54, [R1+0x74] ;  /* 0x0000740001367983 */ /* 0x000ee20000100800 */
[----:B------:R-:W-:Y:S01]  /*1b90*/  IMAD.IADD R103, R29, 0x1, R26 ;  /* 0x000000011d677824 */ /* 0x000fe200078e021a */
[----:B------:R-:W-:-:S02]  /*1ba0*/  ULDC.64 UR6, c[0x0][0xa08] ;  /* 0x0002820000067ab9 */ /* 0x000fc40000000a00 */
[----:B------:R-:W4:Y:S02]  /*1bb0*/  LDL R52, [R1+0x70] ;  /* 0x0000700001347983 */ /* 0x000f240000100800 */
[----:B------:R-:W1:Y:S06]  /*1bc0*/  LDC.64 R38, c[0x0][0x3d8] ;  /* 0x0000f600ff267b82 */ /* 0x000e6c0000000a00 */
[----:B------:R-:W-:Y:S01]  /*1bd0*/  @P0 IADD3 R4, P1, R30, UR4, RZ ;  /* 0x000000041e040c10 */ /* 0x000fe2000ff3e0ff */
[----:B------:R-:W1:Y:S01]  /*1be0*/  S2R R20, SR_TID.X ;  /* 0x0000000000147919 */ /* 0x000e620000002100 */
[----:B------:R-:W1:Y:S02]  /*1bf0*/  LDC R121, c[0x0][0x3d4] ;  /* 0x0000f500ff797b82 */ /* 0x000e640000000800 */
[----:B------:R-:W-:Y:S01]  /*1c00*/  @P0 IADD3.X R5, R28, UR5, RZ, P1, !PT ;  /* 0x000000051c050c10 */ /* 0x000fe20008ffe4ff */
[----:B------:R-:W-:-:S04]  /*1c10*/  ULDC.64 UR4, c[0x0][0x2f8] ;  /* 0x0000be0000047ab9 */ /* 0x000fc80000000a00 */
[----:B------:R1:W2:Y:S01]  /*1c20*/  @P0 LDG.E R27, desc[UR60][R4.64] ;  /* 0x0000003c041b0981 */ /* 0x0002a2000c1e1900 */
[----:B0-----:R-:W-:Y:S01]  /*1c30*/  ISETP.NE.AND P0, PT, R0, 0x1, PT ;  /* 0x000000010000780c */ /* 0x001fe20003f05270 */
[----:B------:R-:W-:Y:S01]  /*1c40*/  VIADD R15, R228, 0xc0 ;  /* 0x000000c0e40f7836 */ /* 0x000fe20000000000 */
[----:B------:R-:W-:Y:S01]  /*1c50*/  SHF.R.S32.HI R33, RZ, 0x1f, R103 ;  /* 0x0000001fff217819 */ /* 0x000fe20000011467 */
[----:B-1----:R-:W-:Y:S01]  /*1c60*/  IMAD.SHL.U32 R106, R44, 0x40, RZ ;  /* 0x000000402c6a7824 */ /* 0x002fe200078e00ff */
[----:B------:R-:W-:Y:S01]  /*1c70*/  IADD3 R30, R228, 0x80, RZ ;  /* 0x00000080e41e7810 */ /* 0x000fe20007ffe0ff */
[C---:B------:R-:W-:Y:S01]  /*1c80*/  IMAD.WIDE.U32 R132, R44.reuse, 0xe0, RZ ;  /* 0x000000e02c847825 */ /* 0x040fe200078e00ff */
[----:B------:R-:W-:Y:S02]  /*1c90*/  SHF.R.S32.HI R23, RZ, 0x1f, R22 ;  /* 0x0000001fff177819 */ /* 0x000fe40000011416 */
[----:B------:R-:W-:Y:S01]  /*1ca0*/  SHF.R.S32.HI R123, RZ, 0x1f, R30 ;  /* 0x0000001fff7b7819 */ /* 0x000fe2000001141e */
[-C--:B------:R-:W-:Y:S01]  /*1cb0*/  IMAD R6, R33, R44.reuse, RZ ;  /* 0x0000002c21067224 */ /* 0x080fe200078e02ff */
[----:B------:R-:W-:Y:S01]  /*1cc0*/  SHF.L.U64.HI R107, R44, 0x6, R45 ;  /* 0x000000062c6b7819 */ /* 0x000fe2000001022d */
[----:B------:R-:W-:Y:S01]  /*1cd0*/  IMAD.WIDE.U32 R4, R103, R44, RZ ;  /* 0x0000002c67047225 */ /* 0x000fe200078e00ff */
[----:B------:R-:W-:Y:S01]  /*1ce0*/  SHF.L.U64.HI R12, R38, 0x6, R39 ;  /* 0x00000006260c7819 */ /* 0x000fe20000010227 */
[----:B------:R-:W0:Y:S02]  /*1cf0*/  @P0 LDC R3, c[0x0][0x42c] ;  /* 0x00010b00ff030b82 */ /* 0x000e240000000800 */
[----:B------:R-:W-:Y:S01]  /*1d00*/  VIADD R28, R228, 0x80 ;  /* 0x00000080e41c7836 */ /* 0x000fe20000000000 */
[----:B------:R-:W-:Y:S01]  /*1d10*/  ISETP.GE.AND P2, PT, R18, R121, PT ;  /* 0x000000791200720c */ /* 0x000fe20003f46270 */
[----:B------:R-:W-:-:S02]  /*1d20*/  VIADD R57, R228, 0xc0 ;  /* 0x000000c0e4397836 */ /* 0x000fc40000000000 */
[----:B------:R-:W-:Y:S02]  /*1d30*/  IMAD.WIDE.U32 R94, R38, 0xe0, RZ ;  /* 0x000000e0265e7825 */ /* 0x000fe400078e00ff */
[----:B------:R-:W1:Y:S01]  /*1d40*/  @P0 LDC R7, c[0x0][0x430] ;  /* 0x00010c00ff070b82 */ /* 0x000e620000000800 */
[----:B------:R-:W-:Y:S01]  /*1d50*/  SHF.R.U32.HI R13, RZ, 0x7, R20 ;  /* 0x00000007ff0d7819 */ /* 0x000fe20000011614 */
[----:B------:R-:W1:Y:S01]  /*1d60*/  S2R R30, SR_TID.X ;  /* 0x00000000001e7919 */ /* 0x000e620000002100 */
[----:B------:R-:W-:Y:S01]  /*1d70*/  SHF.R.S32.HI R20, RZ, 0x1f, R228 ;  /* 0x0000001fff147819 */ /* 0x000fe200000114e4 */
[----:B------:R-:W-:Y:S01]  /*1d80*/  IMAD.WIDE.U32 R134, R228, R44, R106 ;  /* 0x0000002ce4867225 */ /* 0x000fe200078e006a */
[C---:B------:R-:W-:Y:S02]  /*1d90*/  ISETP.NE.AND P6, PT, R13.reuse, 0x1, PT ;  /* 0x000000010d00780c */ /* 0x040fe40003fc5270 */
[----:B------:R-:W-:Y:S01]  /*1da0*/  SHF.R.S32.HI R122, RZ, 0x1f, R15 ;  /* 0x0000001fff7a7819 */ /* 0x000fe2000001140f */
[----:B------:R-:W-:Y:S01]  /*1db0*/  VIADD R140, R13, 0x8 ;  /* 0x000000080d8c7836 */ /* 0x000fe20000000000 */
[----:B------:R-:W-:Y:S01]  /*1dc0*/  SHF.L.U32 R57, R57, 0x7, RZ ;  /* 0x0000000739397819 */ /* 0x000fe200000006ff */
[----:B------:R-:W-:-:S02]  /*1dd0*/  IMAD R13, R45, 0xe0, RZ ;  /* 0x000000e02d0d7824 */ /* 0x000fc400078e02ff */
[-C--:B------:R-:W-:Y:S01]  /*1de0*/  IMAD R15, R20, R44.reuse, RZ ;  /* 0x0000002c140f7224 */ /* 0x080fe200078e02ff */
[----:B------:R-:W-:Y:S01]  /*1df0*/  LOP3.LUT R57, R57, 0x380, RZ, 0xc0, !PT ;  /* 0x0000038039397812 */ /* 0x000fe200078ec0ff */
[----:B------:R-:W-:-:S03]  /*1e00*/  IMAD.WIDE.U32 R104, R228, R44, R18 ;  /* 0x0000002ce4687225 */ /* 0x000fc600078e0012 */
[----:B------:R-:W-:Y:S01]  /*1e10*/  SHF.R.U32.HI R141, RZ, 0x3, R57 ;  /* 0x00000003ff8d7819 */ /* 0x000fe20000011639 */
[----:B0-----:R-:W-:-:S04]  /*1e20*/  @P0 IMAD.HI.U32 R0, R126, R3, RZ ;  /* 0x000000037e000227 */ /* 0x001fc800078e00ff */
[----:B------:R-:W-:Y:S01]  /*1e30*/  IMAD.MOV.U32 R3, RZ, RZ, R126 ;  /* 0x000000ffff037224 */ /* 0x000fe200078e007e */
[----:B-1----:R-:W-:Y:S01]  /*1e40*/  @P0 SHF.R.U32.HI R3, RZ, R7, R0 ;  /* 0x00000007ff030219 */ /* 0x002fe20000011600 */
[----:B------:R-:W-:Y:S01]  /*1e50*/  IMAD R7, R103, R45, R6 ;  /* 0x0000002d67077224 */ /* 0x000fe200078e0206 */
[----:B------:R-:W-:Y:S01]  /*1e60*/  ISETP.NE.U32.AND P0, PT, RZ, UR6, PT ;  /* 0x00000006ff007c0c */ /* 0x000fe2000bf05070 */
[----:B------:R-:W-:Y:S01]  /*1e70*/  IMAD.SHL.U32 R28, R28, 0x80, RZ ;  /* 0x000000801c1c7824 */ /* 0x000fe200078e00ff */
[----:B------:R-:W-:Y:S01]  /*1e80*/  SHF.R.S32.HI R6, RZ, 0x1f, R3 ;  /* 0x0000001fff067819 */ /* 0x000fe20000011403 */
[----:B------:R-:W-:Y:S01]  /*1e90*/  IMAD.IADD R5, R5, 0x1, R7 ;  /* 0x0000000105057824 */ /* 0x000fe200078e0207 */
[----:B------:R-:W-:Y:S01]  /*1ea0*/  ISETP.NE.AND.EX P0, PT, RZ, UR7, PT, P0 ;  /* 0x00000007ff007c0c */ /* 0x000fe2000bf05300 */
[----:B------:R-:W-:Y:S01]  /*1eb0*/  VIADD R32, R228, 0x40 ;  /* 0x00000040e4207836 */ /* 0x000fe20000000000 */
[----:B------:R-:W-:Y:S01]  /*1ec0*/  LOP3.LUT R28, R28, 0x380, RZ, 0xc0, !PT ;  /* 0x000003801c1c7812 */ /* 0x000fe200078ec0ff */
[----:B------:R-:W-:-:S02]  /*1ed0*/  IMAD R0, R6, UR4, RZ ;  /* 0x0000000406007c24 */ /* 0x000fc4000f8e02ff */
[C---:B------:R-:W-:Y:S01]  /*1ee0*/  IMAD.WIDE.U32 R4, R3.reuse, UR4, R4 ;  /* 0x0000000403047c25 */ /* 0x040fe2000f8e0004 */
[----:B------:R-:W-:Y:S02]  /*1ef0*/  SHF.R.U32.HI R142, RZ, 0x3, R28 ;  /* 0x00000003ff8e7819 */ /* 0x000fe4000001161c */
[----:B------:R-:W-:Y:S01]  /*1f00*/  SHF.R.S32.HI R124, RZ, 0x1f, R32 ;  /* 0x0000001fff7c7819 */ /* 0x000fe20000011420 */
[----:B------:R-:W-:Y:S01]  /*1f10*/  IMAD R7, R3, UR5, R0 ;  /* 0x0000000503077c24 */ /* 0x000fe2000f8e0200 */
[----:B------:R-:W-:Y:S01]  /*1f20*/  ULDC.64 UR4, c[0x0][0x300] ;  /* 0x0000c00000047ab9 */ /* 0x000fe20000000a00 */
[----:B------:R-:W-:Y:S02]  /*1f30*/  VIADD R30, R30, 0xffffff80 ;  /* 0xffffff801e1e7836 */ /* 0x000fe40000000000 */
[----:B------:R-:W-:Y:S02]  /*1f40*/  IMAD.IADD R5, R5, 0x1, R7 ;  /* 0x0000000105057824 */ /* 0x000fe400078e0207 */
[----:B------:R-:W-:Y:S01]  /*1f50*/  IMAD.IADD R40, R133, 0x1, R13 ;  /* 0x0000000185287824 */ /* 0x000fe200078e020d */
[----:B------:R-:W-:Y:S01]  /*1f60*/  SHF.R.S32.HI R56, RZ, 0x1f, R30 ;  /* 0x0000001fff387819 */ /* 0x000fe2000001141e */
[----:B------:R-:W-:Y:S01]  /*1f70*/  IMAD R15, R228, R45, R15 ;  /* 0x0000002de40f7224 */ /* 0x000fe200078e020f */
[----:B------:R-:W-:-:S02]  /*1f80*/  SHF.L.U64.HI R45, R44, 0x7, R45 ;  /* 0x000000072c2d7819 */ /* 0x000fc4000001022d */
[----:B------:R-:W-:Y:S01]  /*1f90*/  LEA.HI R56, R56, R30, RZ, 0x5 ;  /* 0x0000001e38387211 */ /* 0x000fe200078f28ff */
[----:B------:R-:W-:-:S04]  /*1fa0*/  IMAD.IADD R42, R15, 0x1, R135 ;  /* 0x000000010f2a7824 */ /* 0x000fc800078e0287 */
[----:B------:R-:W-:-:S05]  /*1fb0*/  IMAD.SHL.U32 R56, R56, 0x20, RZ ;  /* 0x0000002038387824 */ /* 0x000fca00078e00ff */
[----:B------:R-:W-:Y:S01]  /*1fc0*/  LOP3.LUT R56, R56, 0xfffffc00, RZ, 0xc0, !PT ;  /* 0xfffffc0038387812 */ /* 0x000fe200078ec0ff */
[----:B------:R-:W-:Y:S01]  /*1fd0*/  IMAD.IADD R35, R105, 0x1, R15 ;  /* 0x0000000169237824 */ /* 0x000fe200078e020f */
[----:B--2---:R-:W-:Y:S02]  /*1fe0*/  SHF.R.S32.HI R0, RZ, 0x1f, R27 ;  /* 0x0000001fff007819 */ /* 0x004fe4000001141b */
[----:B------:R-:W-:Y:S02]  /*1ff0*/  SEL R7, R27, RZ, !P0 ;  /* 0x000000ff1b077207 */ /* 0x000fe40004000000 */
[----:B------:R-:W-:Y:S01]  /*2000*/  SEL R8, R0, RZ, !P0 ;  /* 0x000000ff00087207 */ /* 0x000fe20004000000 */
[----:B------:R-:W0:Y:S01]  /*2010*/  LDC.64 R26, c[0x0][0x3e8] ;  /* 0x0000fa00ff1a7b82 */ /* 0x000e220000000a00 */
[----:B------:R-:W-:Y:S01]  /*2020*/  IADD3 R102, P0, R228, R103, RZ ;  /* 0x00000067e4667210 */ /* 0x000fe20007f1e0ff */
[----:B------:R-:W-:-:S04]  /*2030*/  IMAD.WIDE.U32 R46, R7, UR4, R4 ;  /* 0x00000004072e7c25 */ /* 0x000fc8000f8e0004 */
[----:B------:R-:W-:Y:S02]  /*2040*/  IMAD R0, R8, UR4, RZ ;  /* 0x0000000408007c24 */ /* 0x000fe4000f8e02ff */
[----:B------:R-:W-:Y:S02]  /*2050*/  IMAD.X R103, R20, 0x1, R33, P0 ;  /* 0x0000000114677824 */ /* 0x000fe400000e0621 */
[----:B------:R-:W-:Y:S01]  /*2060*/  IMAD R21, R7, UR5, R0 ;  /* 0x0000000507157c24 */ /* 0x000fe2000f8e0200 */
[----:B------:R-:W-:Y:S05]  /*2070*/  @!P6 WARPSYNC.ALL ;  /* 0x000000000000e948 */ /* 0x000fea0003800000 */
[----:B------:R-:W-:-:S02]  /*2080*/  ULDC.64 UR4, c[0x0][0x320] ;  /* 0x0000c80000047ab9 */ /* 0x000fc40000000a00 */
[----:B------:R-:W-:Y:S02]  /*2090*/  IMAD R0, R6, UR4, RZ ;  /* 0x0000000406007c24 */ /* 0x000fe4000f8e02ff */
[----:B------:R-:W-:-:S04]  /*20a0*/  IMAD.WIDE.U32 R4, R3, UR4, R18 ;  /* 0x0000000403047c25 */ /* 0x000fc8000f8e0012 */
[----:B------:R-:W-:Y:S01]  /*20b0*/  IMAD R49, R3, UR5, R0 ;  /* 0x0000000503317c24 */ /* 0x000fe2000f8e0200 */
[----:B------:R-:W-:Y:S01]  /*20c0*/  ULDC.64 UR4, c[0x0][0x328] ;  /* 0x0000ca0000047ab9 */ /* 0x000fe20000000a00 */
[----:B------:R-:W-:Y:S02]  /*20d0*/  IMAD R0, R20, R38, RZ ;  /* 0x0000002614007224 */ /* 0x000fe400078e02ff */
[----:B------:R-:W-:Y:S01]  /*20e0*/  IMAD.MOV.U32 R48, RZ, RZ, R4 ;  /* 0x000000ffff307224 */ /* 0x000fe200078e0004 */
[----:B------:R-:W-:Y:S01]  /*20f0*/  IADD3 R49, R5, R49, RZ ;  /* 0x0000003105317210 */ /* 0x000fe20007ffe0ff */
[----:B------:R-:W-:Y:S02]  /*2100*/  IMAD R3, R8, UR4, RZ ;  /* 0x0000000408037c24 */ /* 0x000fe4000f8e02ff */
[----:B------:R-:W-:Y:S02]  /*2110*/  IMAD R93, R228, R39, R0 ;  /* 0x00000027e45d7224 */ /* 0x000fe400078e0200 */
[----:B0-----:R-:W-:-:S02]  /*2120*/  IMAD R0, R20, R26, RZ ;  /* 0x0000001a14007224 */ /* 0x001fc400078e02ff */
[----:B------:R-:W-:Y:S01]  /*2130*/  IMAD R53, R7, UR5, R3 ;  /* 0x0000000507357c24 */ /* 0x000fe2000f8e0203 */
[----:B------:R-:W-:Y:S01]  /*2140*/  SEL R3, R121, RZ, P2 ;  /* 0x000000ff79037207 */ /* 0x000fe20001000000 */
[----:B------:R-:W-:-:S04]  /*2150*/  IMAD.WIDE.U32 R48, R7, UR4, R48 ;  /* 0x0000000407307c25 */ /* 0x000fc8000f8e0030 */
[----:B------:R-:W-:Y:S01]  /*2160*/  IMAD.WIDE.U32 R10, R228, R26, R18 ;  /* 0x0000001ae40a7225 */ /* 0x000fe200078e0012 */
[----:B------:R-:W-:Y:S01]  /*2170*/  IADD3 R3, R18, R3, RZ ;  /* 0x0000000312037210 */ /* 0x000fe20007ffe0ff */
[----:B------:R-:W-:Y:S02]  /*2180*/  ULDC UR4, c[0x0][0x2e4] ;  /* 0x0000b90000047ab9 */ /* 0x000fe40000000800 */
[----:B------:R-:W-:Y:S01]  /*2190*/  IMAD.WIDE.U32 R100, R26, 0xe0, RZ ;  /* 0x000000e01a647825 */ /* 0x000fe200078e00ff */
[----:B------:R-:W-:Y:S02]  /*21a0*/  IADD3 R41, P0, R106, R134, RZ ;  /* 0x000000866a297210 */ /* 0x000fe40007f1e0ff */
[----:B------:R-:W-:Y:S01]  /*21b0*/  IADD3 R21, R47, R21, RZ ;  /* 0x000000152f157210 */ /* 0x000fe20007ffe0ff */
[----:B------:R-:W-:Y:S01]  /*21c0*/  IMAD.WIDE.U32 R6, R228, R26, R22 ;  /* 0x0000001ae4067225 */ /* 0x000fe200078e0016 */
[----:B------:R-:W-:-:S03]  /*21d0*/  SHF.L.U32 R121, R121, 0x1, RZ ;  /* 0x0000000179797819 */ /* 0x000fc600000006ff */
[C---:B------:R-:W-:Y:S01]  /*21e0*/  IMAD R99, R228.reuse, R27, R0 ;  /* 0x0000001be4637224 */ /* 0x040fe200078e0200 */
[----:B------:R-:W-:Y:S01]  /*21f0*/  P2R R0, PR, RZ, 0x4 ;  /* 0x00000004ff007803 */ /* 0x000fe20000000000 */
[----:B------:R-:W-:Y:S02]  /*2200*/  IMAD.MOV.U32 R96, RZ, RZ, R6 ;  /* 0x000000ffff607224 */ /* 0x000fe400078e0006 */
[----:B------:R-:W-:Y:S01]  /*2210*/  IMAD.IADD R97, R7, 0x1, R99 ;  /* 0x0000000107617824 */ /* 0x000fe200078e0263 */
[----:B-----5:R-:W-:Y:S01]  /*2220*/  SHF.R.S32.HI R7, RZ, 0x1f, R117 ;  /* 0x0000001fff077819 */ /* 0x020fe20000011475 */
[----:B------:R-:W-:-:S04]  /*2230*/  IMAD.WIDE.U32 R8, R228, R38, R18 ;  /* 0x00000026e4087225 */ /* 0x000fc800078e0012 */
[-C--:B------:R-:W-:Y:S02]  /*2240*/  IMAD R6, R7, R38.reuse, RZ ;  /* 0x0000002607067224 */ /* 0x080fe400078e02ff */
[----:B------:R-:W-:-:S04]  /*2250*/  IMAD.WIDE.U32 R4, R228, R38, R22 ;  /* 0x00000026e4047225 */ /* 0x000fc800078e0016 */
[----:B------:R-:W-:Y:S01]  /*2260*/  IMAD.MOV.U32 R92, RZ, RZ, R8 ;  /* 0x000000ffff5c7224 */ /* 0x000fe200078e0008 */
[----:B------:R-:W-:Y:S01]  /*2270*/  SHF.R.S32.HI R8, RZ, 0x1f, R3 ;  /* 0x0000001fff087819 */ /* 0x000fe20000011403 */
[----:B------:R-:W-:Y:S02]  /*2280*/  IMAD R31, R117, R39, R6 ;  /* 0x00000027751f7224 */ /* 0x000fe400078e0206 */
[----:B------:R-:W-:Y:S01]  /*2290*/  IMAD.IADD R5, R5, 0x1, R93 ;  /* 0x0000000105057824 */ /* 0x000fe200078e025d */
[----:B------:R-:W-:Y:S01]  /*22a0*/  LEA.HI R14, R8, R3, RZ, 0x4 ;  /* 0x00000003080e7211 */ /* 0x000fe200078f20ff */
[----:B------:R-:W-:Y:S01]  /*22b0*/  IMAD R6, R7, R26, RZ ;  /* 0x0000001a07067224 */ /* 0x000fe200078e02ff */
[C---:B------:R-:W-:Y:S01]  /*22c0*/  SHF.L.U64.HI R8, R26.reuse, 0x6, R27 ;  /* 0x000000061a087819 */ /* 0x040fe2000001021b */
[----:B------:R-:W-:Y:S01]  /*22d0*/  IMAD.IADD R99, R99, 0x1, R11 ;  /* 0x0000000163637824 */ /* 0x000fe200078e020b */
[----:B------:R-:W-:Y:S01]  /*22e0*/  SHF.L.U64.HI R7, R26, 0x7, R27 ;  /* 0x000000071a077819 */ /* 0x000fe2000001021b */
[----:B------:R-:W-:Y:S01]  /*22f0*/  IMAD.MOV.U32 R98, RZ, RZ, R10 ;  /* 0x000000ffff627224 */ /* 0x000fe200078e000a */
[C---:B------:R-:W-:Y:S01]  /*2300*/  SHF.L.U64.HI R11, R38.reuse, 0x7, R39 ;  /* 0x00000007260b7819 */ /* 0x040fe20000010227 */
[----:B------:R-:W-:Y:S01]  /*2310*/  IMAD.WIDE.U32 R50, R117, R38, R4 ;  /* 0x0000002675327225 */ /* 0x000fe200078e0004 */
[----:B------:R-:W-:-:S03]  /*2320*/  SHF.L.U32 R10, R38, 0x6, RZ ;  /* 0x00000006260a7819 */ /* 0x000fc600000006ff */
[C---:B------:R-:W-:Y:S02]  /*2330*/  IMAD R29, R117.reuse, R27, R6 ;  /* 0x0000001b751d7224 */ /* 0x040fe400078e0206 */
[C---:B------:R-:W-:Y:S02]  /*2340*/  IMAD.SHL.U32 R6, R26.reuse, 0x40, RZ ;  /* 0x000000401a067824 */ /* 0x040fe400078e00ff */
[----:B------:R-:W-:Y:S02]  /*2350*/  IMAD.SHL.U32 R5, R26, 0x80, RZ ;  /* 0x000000801a057824 */ /* 0x000fe400078e00ff */
[----:B------:R-:W-:-:S04]  /*2360*/  IMAD.WIDE.U32 R96, R117, R26, R96 ;  /* 0x0000001a75607225 */ /* 0x000fc800078e0060 */
[----:B------:R-:W-:-:S04]  /*2370*/  IMAD.WIDE.U32 R98, R117, R26, R98 ;  /* 0x0000001a75627225 */ /* 0x000fc800078e0062 */
[----:B------:R-:W-:Y:S02]  /*2380*/  VIADD R26, R228, 0x40 ;  /* 0x00000040e41a7836 */ /* 0x000fe40000000000 */
[----:B------:R-:W-:Y:S02]  /*2390*/  IMAD.SHL.U32 R3, R229, 0x80, RZ ;  /* 0x00000080e5037824 */ /* 0x000fe400078e00ff */
[----:B------:R-:W-:Y:S01]  /*23a0*/  IMAD.IADD R93, R93, 0x1, R9 ;  /* 0x000000015d5d7824 */ /* 0x000fe200078e0209 */
[----:B------:R-:W-:Y:S01]  /*23b0*/  SHF.L.U32 R26, R26, 0x7, RZ ;  /* 0x000000071a1a7819 */ /* 0x000fe200000006ff */
[----:B------:R-:W-:Y:S01]  /*23c0*/  IMAD.SHL.U32 R9, R38, 0x80, RZ ;  /* 0x0000008026097824 */ /* 0x000fe200078e00ff */
[----:B------:R-:W-:Y:S01]  /*23d0*/  LOP3.LUT R3, R3, 0x380, RZ, 0xc0, !PT ;  /* 0x0000038003037812 */ /* 0x000fe200078ec0ff */
[----:B------:R-:W-:Y:S01]  /*23e0*/  IMAD.WIDE.U32 R92, R117, R38, R92 ;  /* 0x00000026755c7225 */ /* 0x000fe200078e005c */
[----:B------:R-:W-:Y:S02]  /*23f0*/  LOP3.LUT R26, R26, 0x380, RZ, 0xc0, !PT ;  /* 0x000003801a1a7812 */ /* 0x000fe400078ec0ff */
[----:B------:R-:W-:Y:S01]  /*2400*/  SHF.R.U32.HI R43, RZ, 0x3, R3 ;  /* 0x00000003ff2b7819 */ /* 0x000fe20000011603 */
[----:B------:R-:W-:Y:S01]  /*2410*/  IMAD R27, R27, 0xe0, RZ ;  /* 0x000000e01b1b7824 */ /* 0x000fe200078e02ff */
[----:B------:R-:W-:Y:S01]  /*2420*/  LOP3.LUT R13, R26, 0x70, R14, 0xf8, !PT ;  /* 0x000000701a0d7812 */ /* 0x000fe200078ef80e */
[----:B------:R-:W-:Y:S01]  /*2430*/  VIADD R26, R228, 0x40 ;  /* 0x00000040e41a7836 */ /* 0x000fe20000000000 */
[----:B------:R-:W-:Y:S01]  /*2440*/  LOP3.LUT R20, R3, 0x30, R18, 0xf8, !PT ;  /* 0x0000003003147812 */ /* 0x000fe200078ef812 */
[----:B------:R-:W-:-:S02]  /*2450*/  IMAD R39, R39, 0xe0, RZ ;  /* 0x000000e027277824 */ /* 0x000fc400078e02ff */
[----:B------:R-:W-:Y:S01]  /*2460*/  IMAD.SHL.U32 R26, R26, 0x80, RZ ;  /* 0x000000801a1a7824 */ /* 0x000fe200078e00ff */
[----:B------:R-:W-:Y:S01]  /*2470*/  LOP3.LUT R20, R20, R43, RZ, 0x3c, !PT ;  /* 0x0000002b14147212 */ /* 0x000fe200078e3cff */
[----:B------:R-:W-:Y:S01]  /*2480*/  IMAD.X R38, R42, 0x1, R107, P0 ;  /* 0x000000012a267824 */ /* 0x000fe200000e066b */
[----:B------:R-:W-:Y:S01]  /*2490*/  IADD3 R37, P0, R41, R106, RZ ;  /* 0x0000006a29257210 */ /* 0x000fe20007f1e0ff */
[----:B------:R-:W-:Y:S01]  /*24a0*/  VIADD R4, R18, 0x40 ;  /* 0x0000004012047836 */ /* 0x000fe20000000000 */
[----:B------:R-:W-:Y:S02]  /*24b0*/  IADD3 R34, R56, R20, RZ ;  /* 0x0000001438227210 */ /* 0x000fe40007ffe0ff */
[--C-:B------:R-:W-:Y:S02]  /*24c0*/  LOP3.LUT R20, R3, 0x70, R14.reuse, 0xf8, !PT ;  /* 0x0000007003147812 */ /* 0x100fe400078ef80e */
[----:B------:R-:W-:Y:S01]  /*24d0*/  LOP3.LUT R26, R26, 0x380, RZ, 0xc0, !PT ;  /* 0x000003801a1a7812 */ /* 0x000fe200078ec0ff */
[----:B------:R-:W-:Y:S01]  /*24e0*/  IMAD.IADD R36, R101, 0x1, R27 ;  /* 0x0000000165247824 */ /* 0x000fe200078e021b */
[--C-:B------:R-:W-:Y:S01]  /*24f0*/  LOP3.LUT R15, R28, 0x70, R14.reuse, 0xf8, !PT ;  /* 0x000000701c0f7812 */ /* 0x100fe200078ef80e */
[----:B------:R-:W-:Y:S01]  /*2500*/  IMAD.X R33, R38, 0x1, R107, P0 ;  /* 0x0000000126217824 */ /* 0x000fe200000e066b */
[----:B------:R-:W-:-:S02]  /*2510*/  SHF.R.S32.HI R28, RZ, 0x4, R14 ;  /* 0x00000004ff1c7819 */ /* 0x000fc4000001140e */
[----:B------:R-:W-:Y:S02]  /*2520*/  SHF.R.U32.HI R26, RZ, 0x3, R26 ;  /* 0x00000003ff1a7819 */ /* 0x000fe4000001161a */
[----:B------:R-:W-:Y:S02]  /*2530*/  LOP3.LUT R27, R14, 0xfffffff0, RZ, 0xc0, !PT ;  /* 0xfffffff00e1b7812 */ /* 0x000fe400078ec0ff */
[----:B------:R-:W-:Y:S02]  /*2540*/  LOP3.LUT R116, R20, R43, RZ, 0x3c, !PT ;  /* 0x0000002b14747212 */ /* 0x000fe400078e3cff */
[----:B------:R-:W-:Y:S02]  /*2550*/  LOP3.LUT R14, R57, 0x70, R14, 0xf8, !PT ;  /* 0x00000070390e7812 */ /* 0x000fe400078ef80e */
[----:B------:R-:W-:Y:S02]  /*2560*/  IADD3 R20, P0, R46, R104, RZ ;  /* 0x000000682e147210 */ /* 0x000fe40007f1e0ff */
[----:B------:R-:W-:-:S02]  /*2570*/  LOP3.LUT R115, R13, R26, RZ, 0x3c, !PT ;  /* 0x0000001a0d737212 */ /* 0x000fc400078e3cff */
[----:B------:R-:W-:Y:S02]  /*2580*/  LOP3.LUT R114, R15, R142, RZ, 0x3c, !PT ;  /* 0x0000008e0f727212 */ /* 0x000fe400078e3cff */
[----:B------:R-:W-:Y:S01]  /*2590*/  LOP3.LUT R113, R14, R141, RZ, 0x3c, !PT ;  /* 0x0000008d0e717212 */ /* 0x000fe200078e3cff */
[----:B------:R-:W-:Y:S01]  /*25a0*/  IMAD.X R14, R35, 0x1, R21, P0 ;  /* 0x00000001230e7824 */ /* 0x000fe200000e0615 */
[----:B------:R-:W-:Y:S02]  /*25b0*/  IADD3 R15, P3, R46, 0x40, RZ ;  /* 0x000000402e0f7810 */ /* 0x000fe40007f7e0ff */
[----:B------:R-:W-:Y:S01]  /*25c0*/  IADD3 R13, P2, R20, 0x40, RZ ;  /* 0x00000040140d7810 */ /* 0x000fe20007f5e0ff */
[----:B------:R-:W-:Y:S01]  /*25d0*/  IMAD.IADD R32, R51, 0x1, R31 ;  /* 0x0000000133207824 */ /* 0x000fe200078e021f */
[----:B------:R-:W-:Y:S01]  /*25e0*/  IADD3 R39, R95, R39, RZ ;  /* 0x000000275f277210 */ /* 0x000fe20007ffe0ff */
[----:B------:R-:W-:Y:S01]  /*25f0*/  IMAD.IADD R30, R97, 0x1, R29 ;  /* 0x00000001611e7824 */ /* 0x000fe200078e021d */
[----:B------:R-:W-:Y:S01]  /*2600*/  SHF.R.S32.HI R26, RZ, 0x1f, R27 ;  /* 0x0000001fff1a7819 */ /* 0x000fe2000001141b */
[----:B------:R-:W-:Y:S01]  /*2610*/  IMAD.IADD R31, R31, 0x1, R93 ;  /* 0x000000011f1f7824 */ /* 0x000fe200078e025d */
[----:B------:R-:W-:Y:S01]  /*2620*/  ISETP.GE.AND P0, PT, R18, UR4, PT ;  /* 0x0000000412007c0c */ /* 0x000fe2000bf06270 */
[----:B------:R-:W-:Y:S01]  /*2630*/  IMAD.IADD R29, R29, 0x1, R99 ;  /* 0x000000011d1d7824 */ /* 0x000fe200078e0263 */
[----:B------:R-:W-:Y:S01]  /*2640*/  ISETP.GE.AND P1, PT, R4, UR4, PT ;  /* 0x0000000404007c0c */ /* 0x000fe2000bf26270 */
[----:B------:R-:W-:Y:S01]  /*2650*/  IMAD.IADD R116, R56, 0x1, R116 ;  /* 0x0000000138747824 */ /* 0x000fe200078e0274 */
[----:B----4-:R-:W-:Y:S01]  /*2660*/  IADD3 R113, R52, R113, RZ ;  /* 0x0000007134717210 */ /* 0x010fe20007ffe0ff */
[----:B------:R-:W-:-:S02]  /*2670*/  IMAD.IADD R115, R55, 0x1, R115 ;  /* 0x0000000137737824 */ /* 0x000fc400078e0273 */
[----:B---3--:R-:W-:Y:S02]  /*2680*/  IMAD.IADD R114, R54, 0x1, R114 ;  /* 0x0000000136727824 */ /* 0x008fe400078e0272 */
[----:B------:R-:W-:Y:S02]  /*2690*/  IMAD.X R108, RZ, RZ, R21, P3 ;  /* 0x000000ffff6c7224 */ /* 0x000fe400018e0615 */
[----:B------:R-:W-:Y:S02]  /*26a0*/  IMAD.X R109, RZ, RZ, R14, P2 ;  /* 0x000000ffff6d7224 */ /* 0x000fe400010e060e */
[----:B------:R-:W-:Y:S01]  /*26b0*/  IMAD.IADD R110, R49, 0x1, R53 ;  /* 0x00000001316e7824 */ /* 0x000fe200078e0235 */
[----:B------:R-:W-:Y:S06]  /*26c0*/  @!P6 BAR.SYNC.DEFER_BLOCKING 0x9, 0x100 ;  /* 0x024400000000eb1d */ /* 0x000fec0000010000 */
.L_x_5841:
[----:B------:R-:W0:Y:S01]  /*26d0*/  LDC R130, c[0x0][0x3d4] ;  /* 0x0000f500ff827b82 */ /* 0x000e220000000800 */
[----:B------:R-:W-:Y:S01]  /*26e0*/  VIADD R25, R25, 0xffffffff ;  /* 0xffffffff19197836 */ /* 0x000fe20000000000 */
[----:B------:R-:W-:Y:S05]  /*26f0*/  YIELD ;  /* 0x0000000000007946 */ /* 0x000fea0003800000 */
[----:B------:R-:W-:Y:S01]  /*2700*/  IMAD R118, R17, 0x7000, R34 ;  /* 0x0000700011767824 */ /* 0x000fe200078e0222 */
[----:B------:R-:W-:Y:S01]  /*2710*/  ISETP.GT.AND P3, PT, R25, R24, PT ;  /* 0x000000181900720c */ /* 0x000fe20003f64270 */
[----:B------:R-:W-:Y:S03]  /*2720*/  BSSY B0, `(.L_x_5758) ;  /* 0x0000978000007945 */ /* 0x000fe60003800000 */
[----:B------:R-:W-:-:S02]  /*2730*/  IADD3 R119, R16, R118, RZ ;  /* 0x0000007610777210 */ /* 0x000fc40007ffe0ff */
[----:B------:R-:W-:Y:S02]  /*2740*/  P2R R112, PR, RZ, 0x8 ;  /* 0x00000008ff707803 */ /* 0x000fe40000000000 */
[----:B0-----:R-:W-:-:S13]  /*2750*/  ISETP.GE.AND P2, PT, R130, 0x1, PT ;  /* 0x000000018200780c */ /* 0x001fda0003f46270 */
[----:B------:R-:W-:Y:S05]  /*2760*/  @!P2 BRA `(.L_x_5759) ;  /* 0x000000900014a947 */ /* 0x000fea0003800000 */
        /* <DEDUP_REMOVED lines=42> */
.L_x_5762:
[----:B------:R-:W-:Y:S05]  /*2a10*/  BSYNC B1 ;  /* 0x0000000000017941 */ /* 0x000fea0003800000 */
.L_x_5761:
[----:B0-----:R-:W-:Y:S01]  /*2a20*/  VIADD R56, R228, 0x40 ;  /* 0x00000040e4387836 */ /* 0x001fe20000000000 */
[----:B------:R-:W-:Y:S01]  /*2a30*/  BSSY B1, `(.L_x_5763) ;  /* 0x0000024000017945 */ /* 0x000fe20003800000 */
[----:B------:R-:W-:Y:S02]  /*2a40*/  CS2R R76, SRZ ;  /* 0x00000000004c7805 */ /* 0x000fe4000001ff00 */
[----:B------:R-:W-:Y:S02]  /*2a50*/  CS2R R74, SRZ ;  /* 0x00000000004a7805 */ /* 0x000fe4000001ff00 */
[----:B------:R-:W-:Y:S02]  /*2a60*/  CS2R R64, SRZ ;  /* 0x0000000000407805 */ /* 0x000fe4000001ff00 */
[----:B------:R-:W-:Y:S02]  /*2a70*/  ISETP.GE.AND P3, PT, R56, R120, PT ;  /* 0x000000783800720c */ /* 0x000fe40003f66270 */
[----:B------:R-:W-:-:S02]  /*2a80*/  CS2R R56, SRZ ;  /* 0x0000000000387805 */ /* 0x000fc4000001ff00 */
[----:B------:R-:W-:Y:S02]  /*2a90*/  CS2R R68, SRZ ;  /* 0x0000000000447805 */ /* 0x000fe4000001ff00 */
[----:B------:R-:W-:Y:S02]  /*2aa0*/  CS2R R66, SRZ ;  /* 0x0000000000427805 */ /* 0x000fe4000001ff00 */
[----:B------:R-:W-:Y:S02]  /*2ab0*/  CS2R R70, SRZ ;  /* 0x0000000000467805 */ /* 0x000fe4000001ff00 */
[----:B------:R-:W-:Y:S02]  /*2ac0*/  CS2R R60, SRZ ;  /* 0x00000000003c7805 */ /* 0x000fe4000001ff00 */
[----:B------:R-:W-:Y:S02]  /*2ad0*/  CS2R R58, SRZ ;  /* 0x00000000003a7805 */ /* 0x000fe4000001ff00 */
[----:B------:R-:W-:-:S02]  /*2ae0*/  CS2R R62, SRZ ;  /* 0x00000000003e7805 */ /* 0x000fc4000001ff00 */
[----:B-----5:R-:W-:Y:S01]  /*2af0*/  MOV R136, R80 ;  /* 0x0000005000887202 */ /* 0x020fe20000000f00 */
[----:B------:R-:W-:Y:S01]  /*2b00*/  IMAD.MOV.U32 R150, RZ, RZ, R84 ;  /* 0x000000ffff967224 */ /* 0x000fe200078e0054 */
[----:B------:R-:W-:Y:S01]  /*2b10*/  CS2R R78, SRZ ;  /* 0x00000000004e7805 */ /* 0x000fe2000001ff00 */
        /* <DEDUP_REMOVED lines=21> */
.L_x_5764:
[----:B------:R-:W-:Y:S05]  /*2c70*/  BSYNC B1 ;  /* 0x0000000000017941 */ /* 0x000fea0003800000 */
.L_x_5763:
[----:B0-----:R-:W-:Y:S01]  /*2c80*/  VIADD R88, R228, 0x80 ;  /* 0x00000080e4587836 */ /* 0x001fe20000000000 */
[----:B------:R-:W-:Y:S04]  /*2c90*/  BSSY B1, `(.L_x_5765) ;  /* 0x0000018000017945 */ /* 0x000fe80003800000 */
[----:B------:R-:W-:-:S04]  /*2ca0*/  ISETP.GE.AND P4, PT, R88, R120, PT ;  /* 0x000000785800720c */ /* 0x000fc80003f86270 */
[----:B------:R-:W-:-:S09]  /*2cb0*/  P2R R151, PR, RZ, 0x10 ;  /* 0x00000010ff977803 */ /* 0x000fd20000000000 */
        /* <DEDUP_REMOVED lines=21> */
.L_x_5766:
[----:B------:R-:W-:Y:S05]  /*2e10*/  BSYNC B1 ;  /* 0x0000000000017941 */ /* 0x000fea0003800000 */
.L_x_5765:
[----:B0-----:R-:W-:Y:S01]  /*2e20*/  VIADD R88, R228, 0xc0 ;  /* 0x000000c0e4587836 */ /* 0x001fe20000000000 */
[----:B------:R-:W-:Y:S04]  /*2e30*/  BSSY B1, `(.L_x_5767) ;  /* 0x000001d000017945 */ /* 0x000fe80003800000 */
[----:B------:R-:W-:-:S13]  /*2e40*/  ISETP.GE.AND P4, PT, R88, R120, PT ;  /* 0x000000785800720c */ /* 0x000fda0003f86270 */
[----:B------:R-:W-:Y:S05]  /*2e50*/  @P4 BRA `(.L_x_5768) ;  /* 0x0000000000684947 */ /* 0x000fea0003800000 */
[----:B------:R-:W0:Y:S01]  /*2e60*/  LDC.64 R56, c[0x0][0x3d8] ;  /* 0x0000f600ff387b82 */ /* 0x000e220000000a00 */
[----:B------:R-:W-:Y:S01]  /*2e70*/  IMAD.MOV.U32 R53, RZ, RZ, R127 ;  /* 0x000000ffff357224 */ /* 0x000fe200078e007f */
[----:B------:R-:W-:Y:S01]  /*2e80*/  ULDC.64 UR4, c[0x0][0x3c8] ;  /* 0x0000f20000047ab9 */ /* 0x000fe20000000a00 */
[----:B------:R-:W-:Y:S01]  /*2e90*/  IMAD.MOV.U32 R55, RZ, RZ, R111 ;  /* 0x000000ffff377224 */ /* 0x000fe200078e006f */
[----:B------:R-:W-:Y:S02]  /*2ea0*/  CS2R R60, SRZ ;  /* 0x00000000003c7805 */ /* 0x000fe4000001ff00 */
[----:B------:R-:W-:Y:S01]  /*2eb0*/  CS2R R62, SRZ ;  /* 0x00000000003e7805 */ /* 0x000fe2000001ff00 */
[----:B0-----:R-:W-:-:S04]  /*2ec0*/  IMAD.WIDE.U32 R52, R56, 0xc0, R52 ;  /* 0x000000c038347825 */ /* 0x001fc800078e0034 */
[----:B------:R-:W-:Y:S01]  /*2ed0*/  IMAD R57, R57, 0xc0, RZ ;  /* 0x000000c039397824 */ /* 0x000fe200078e02ff */
[----:B------:R-:W-:-:S04]  /*2ee0*/  IADD3 R52, P5, P6, R50, UR4, R52 ;  /* 0x0000000432347c10 */ /* 0x000fc8000febe034 */
[----:B------:R-:W-:Y:S02]  /*2ef0*/  IADD3 R53, R53, R57, RZ ;  /* 0x0000003935357210 */ /* 0x000fe40007ffe0ff */
[----:B------:R-:W0:Y:S02]  /*2f00*/  LDC.64 R56, c[0x0][0x3e8] ;  /* 0x0000fa00ff387b82 */ /* 0x000e240000000a00 */
[----:B------:R-:W-:Y:S01]  /*2f10*/  IADD3.X R53, R32, UR5, R53, P5, P6 ;  /* 0x0000000520357c10 */ /* 0x000fe2000afec435 */
[----:B------:R-:W-:Y:S01]  /*2f20*/  ULDC.64 UR4, c[0x0][0x3e0] ;  /* 0x0000f80000047ab9 */ /* 0x000fe20000000a00 */
[----:B0-----:R-:W-:-:S04]  /*2f30*/  IMAD.WIDE.U32 R54, R56, 0xc0, R54 ;  /* 0x000000c038367825 */ /* 0x001fc800078e0036 */
        /* <DEDUP_REMOVED lines=12> */
.L_x_5768:
[----:B------:R-:W-:Y:S05]  /*3000*/  BSYNC B1 ;  /* 0x0000000000017941 */ /* 0x000fea0003800000 */
.L_x_5767:
[----:B0-----:R-:W2:Y:S01]  /*3010*/  LDL R52, [R1+0x44] ;  /* 0x0000440001347983 */ /* 0x001ea20000100800 */
[----:B------:R-:W-:Y:S01]  /*3020*/  IMAD.MOV.U32 R154, RZ, RZ, R82 ;  /* 0x000000ffff9a7224 */ /* 0x000fe200078e0052 */
[----:B-----5:R-:W-:Y:S01]  /*3030*/  MOV R146, R72 ;  /* 0x0000004800927202 */ /* 0x020fe20000000f00 */
[----:B------:R-:W-:Y:S01]  /*3040*/  IMAD.MOV.U32 R165, RZ, RZ, R86 ;  /* 0x000000ffffa57224 */ /* 0x000fe200078e0056 */
[----:B------:R-:W-:Y:S01]  /*3050*/  MOV R144, R68 ;  /* 0x0000004400907202 */ /* 0x000fe20000000f00 */
[----:B------:R-:W-:Y:S01]  /*3060*/  IMAD.MOV.U32 R148, RZ, RZ, R76 ;  /* 0x000000ffff947224 */ /* 0x000fe200078e004c */
[----:B------:R-:W-:Y:S01]  /*3070*/  MOV R89, R58 ;  /* 0x0000003a00597202 */ /* 0x000fe20000000f00 */
        /* <DEDUP_REMOVED lines=8> */
[----:B--2---:R-:W-:-:S13]  /*3100*/  R2UR UR4, R52 ;  /* 0x00000000340472ca */ /* 0x004fda00000e0000 */
[----:B------:R-:W-:-:S06]  /*3110*/  UISETP.NE.AND UP0, UPT, UR4, 0x3, UPT ;  /* 0x000000030400788c */ /* 0x000fcc000bf05270 */
[----:B------:R-:W-:-:S13]  /*3120*/  PLOP3.LUT P5, PT, PT, PT, UP0, 0x80, 0x0 ;  /* 0x000000000000781c */ /* 0x000fda0003faf008 */
[----:B------:R-:W-:Y:S05]  /*3130*/  @!P5 BRA `(.L_x_5769) ;  /* 0x000000000004d947 */ /* 0x000fea0003800000 */
[----:B------:R-:W-:Y:S01]  /*3140*/  BPT.TRAP 0x1 ;  /* 0x000000040000795c */ /* 0x000fe20000300000 */
.L_x_5769:
[----:B------:R-:W-:Y:S01]  /*3150*/  IMAD R111, R17, 0x8, R16 ;  /* 0x00000008116f7824 */ /* 0x000fe200078e0210 */
[----:B------:R-:W-:Y:S01]  /*3160*/  SHF.L.U32 R127, R231, 0x1f, RZ ;  /* 0x0000001fe77f7819 */ /* 0x000fe200000006ff */
[----:B------:R-:W-:Y:S03]  /*3170*/  BSSY B1, `(.L_x_5770) ;  /* 0x0000003000017945 */ /* 0x000fe60003800000 */
[----:B------:R-:W0:Y:S02]  /*3180*/  SYNCS.PHASECHK.TRANS64.TRYWAIT P6, [R111+URZ+0x2e890], R127 ;  /* 0x02e8907f6f0075a7 */ /* 0x000e2400080c017f */
[----:B0-----:R-:W-:Y:S05]  /*3190*/  @!P6 BRA `(.L_x_5771) ;  /* 0x0000021400b0e947 */ /* 0x001fea0003800000 */
.L_x_6040:
[----:B------:R-:W-:Y:S05]  /*31a0*/  BSYNC B1 ;  /* 0x0000000000017941 */ /* 0x000fea0003800000 */
.L_x_5770:
[----:B------:R-:W-:Y:S01]  /*31b0*/  BSSY B1, `(.L_x_5772) ;  /* 0x00000f6000017945 */ /* 0x000fe20003800000 */
[----:B------:R-:W-:-:S03]  /*31c0*/  IMAD R155, R17, 0x7000, R34 ;  /* 0x00007000119b7824 */ /* 0x000fc600078e0222 */
        /* <DEDUP_REMOVED lines=35> */
[----:B------:R-:W-:Y:S02]  /*3400*/  HADD2.F32 R161, -RZ, R156.H1_H1 ;  /* 0x3000009cffa17230 */ /* 0x000fe40000004100 */
[----:B------:R-:W-:Y:S01]  /*3410*/  FMUL.FTZ R163, R87, R160 ;  /* 0x000000a057a37220 */ /* 0x000fe20000410000 */
[----:B------:R-:W-:-:S02]  /*3420*/  HADD2.F32 R159, -RZ, R158.H0_H0 ;  /* 0x2000009eff9f7230 */ /* 0x000fc40000004100 */
[C---:B------:R-:W-:Y:S01]  /*3430*/  FMUL.FTZ R162, R52.reuse, R160 ;  /* 0x000000a034a27220 */ /* 0x040fe20000410000 */
[--C-:B------:R-:W-:Y:S01]  /*3440*/  HADD2.F32 R157, -RZ, R53.reuse.H1_H1 ;  /* 0x30000035ff9d7230 */ /* 0x100fe20000004100 */
[----:B------:R-:W-:Y:S01]  /*3450*/  F2FP.F16.E4M3.UNPACK_B R160, R165 ;  /* 0x000000a5ffa0723e */ /* 0x000fe200020006ff */
[----:B------:R-:W-:Y:S02]  /*3460*/  HADD2.F32 R156, -RZ, R53.H0_H0 ;  /* 0x20000035ff9c7230 */ /* 0x000fe40000004100 */
[----:B------:R-:W-:Y:S01]  /*3470*/  FFMA.FTZ R52, R52, R159, -R163 ;  /* 0x0000009f34347223 */ /* 0x000fe200000108a3 */
[----:B------:R-:W-:Y:S02]  /*3480*/  HADD2.F32 R158, -RZ, R158.H1_H1 ;  /* 0x3000009eff9e7230 */ /* 0x000fe40000004100 */
[----:B------:R-:W-:Y:S01]  /*3490*/  FMUL.FTZ R163, R157, R161 ;  /* 0x000000a19da37220 */ /* 0x000fe20000410000 */
[----:B------:R-:W-:Y:S01]  /*34a0*/  FFMA.FTZ R53, R87, R159, R162 ;  /* 0x0000009f57357223 */ /* 0x000fe200000100a2 */
[C---:B------:R-:W-:Y:S01]  /*34b0*/  FMUL.FTZ R164, R156.reuse, R161 ;  /* 0x000000a19ca47220 */ /* 0x040fe20000410000 */
[----:B------:R-:W-:Y:S01]  /*34c0*/  F2FP.F16.E4M3.UNPACK_B R87, R86.H1 ;  /* 0x00000056ff57723e */ /* 0x000fe200030006ff */
        /* <DEDUP_REMOVED lines=23> */
[----:B------:R-:W-:Y:S01]  /*3640*/  F2FP.F16.E4M3.UNPACK_B R161, R84.H1 ;  /* 0x00000054ffa1723e */ /* 0x000fe200030006ff */
[--C-:B------:R-:W-:Y:S01]  /*3650*/  HADD2.F32 R159, -RZ, R158.reuse.H0_H0 ;  /* 0x2000009eff9f7230 */ /* 0x100fe20000004100 */
[----:B------:R-:W-:Y:S01]  /*3660*/  F2FP.SATFINITE.E4M3.F32.PACK_AB_MERGE_C R150, R166, R163, RZ ;  /* 0x000000a3a696723e */ /* 0x000fe200048070ff */
[----:B------:R-:W-:Y:S01]  /*3670*/  HADD2.F32 R158, -RZ, R158.H1_H1 ;  /* 0x3000009eff9e7230 */ /* 0x000fe20000004100 */
[----:B------:R-:W-:Y:S01]  /*3680*/  F2FP.SATFINITE.E4M3.F32.PACK_AB_MERGE_C R156, R157, R156, RZ ;  /* 0x0000009c9d9c723e */ /* 0x000fe200048070ff */
[--C-:B------:R-:W-:Y:S01]  /*3690*/  HADD2.F32 R165, -RZ, R164.reuse.H1_H1 ;  /* 0x300000a4ffa57230 */ /* 0x100fe20000004100 */
[----:B------:R-:W-:Y:S01]  /*36a0*/  F2FP.F16.E4M3.UNPACK_B R157, R54.H1 ;  /* 0x00000036ff9d723e */ /* 0x000fe200030006ff */
[----:B------:R-:W-:Y:S01]  /*36b0*/  HADD2.F32 R162, -RZ, R161.H1_H1 ;  /* 0x300000a1ffa27230 */ /* 0x000fe20000004100 */
[----:B------:R-:W-:Y:S01]  /*36c0*/  F2FP.F16.E4M3.UNPACK_B R163, R85 ;  /* 0x00000055ffa3723e */ /* 0x000fe200020006ff */
[----:B------:R-:W-:-:S02]  /*36d0*/  HADD2.F32 R164, -RZ, R164.H0_H0 ;  /* 0x200000a4ffa47230 */ /* 0x000fc40000004100 */
[-C--:B------:R-:W-:Y:S01]  /*36e0*/  FMUL.FTZ R84, R158, R165.reuse ;  /* 0x000000a59e547220 */ /* 0x080fe20000410000 */
[----:B------:R-:W-:Y:S02]  /*36f0*/  HADD2.F32 R85, -RZ, R157.H1_H1 ;  /* 0x3000009dff557230 */ /* 0x000fe40000004100 */
        /* <DEDUP_REMOVED lines=33> */
.L_x_5777:
[----:B------:R-:W-:Y:S05]  /*3910*/  BSYNC B3 ;  /* 0x0000000000037941 */ /* 0x000fea0003800000 */
.L_x_5776:
[----:B------:R-:W-:Y:S02]  /*3920*/  ULDC.64 UR4, c[0x0][0x2d8] ;  /* 0x0000b60000047ab9 */ /* 0x000fe40000000a00 */
[----:B------:R-:W-:-:S04]  /*3930*/  IADD3 R84, P2, P6, R153, UR4, R46 ;  /* 0x0000000499547c10 */ /* 0x000fc8000fe5e02e */
[----:B------:R-:W-:-:S05]  /*3940*/  IADD3.X R85, R152, UR5, R21, P2, P6 ;  /* 0x0000000598557c10 */ /* 0x000fca00097ec415 */
[----:B--2---:R1:W-:Y:S04]  /*3950*/  STG.E.128 desc[UR60][R84.64], R52 ;  /* 0x0000003454007986 */ /* 0x0043e8000c101d3c */
.L_x_5775:
[----:B------:R-:W-:Y:S05]  /*3960*/  BSYNC B2 ;  /* 0x0000000000027941 */ /* 0x000fea0003800000 */
.L_x_5774:
[----:B------:R-:W-:Y:S05]  /*3970*/  @P1 BRA `(.L_x_5773) ;  /* 0x0000000400e41947 */ /* 0x000fea0003800000 */
[----:B------:R-:W-:Y:S01]  /*3980*/  LOP3.LUT P2, RZ, R229, 0x4, RZ, 0xc0, !PT ;  /* 0x00000004e5ff7812 */ /* 0x000fe2000784c0ff */
[C---:B-1----:R-:W-:Y:S01]  /*3990*/  VIADD R53, R155.reuse, 0x40 ;  /* 0x000000409b357836 */ /* 0x042fe20000000000 */
[----:B------:R-:W-:Y:S11]  /*39a0*/  BSSY B2, `(.L_x_5778) ;  /* 0x0000072000027945 */ /* 0x000ff60003800000 */
[----:B------:R-:W-:-:S02]  /*39b0*/  @P2 IADD3 R53, R155, -0x40, RZ ;  /* 0xffffffc09b352810 */ /* 0x000fc40007ffe0ff */
[----:B------:R-:W-:-:S03]  /*39c0*/  ISETP.GE.AND P2, PT, R230, R130, PT ;  /* 0x00000082e600720c */ /* 0x000fc60003f46270 */
[----:B------:R-:W-:-:S06]  /*39d0*/  IMAD.IADD R53, R16, 0x1, R53 ;  /* 0x0000000110357824 */ /* 0x000fcc00078e0235 */
[----:B------:R-:W1:Y:S04]  /*39e0*/  LDS.128 R52, [R53+0x20400] ;  /* 0x0204000035347984 */ /* 0x000e680000000c00 */
[----:B------:R-:W-:Y:S05]  /*39f0*/  @P2 BRA `(.L_x_5779) ;  /* 0x0000000400b02947 */ /* 0x000fea0003800000 */
[--C-:B------:R-:W-:Y:S02]  /*3a00*/  SHF.R.U32.HI R82, RZ, 0x8, R81.reuse ;  /* 0x00000008ff527819 */ /* 0x100fe40000011651 */
[--C-:B------:R-:W-:Y:S02]  /*3a10*/  SHF.R.U32.HI R157, RZ, 0x18, R81.reuse ;  /* 0x00000018ff9d7819 */ /* 0x100fe40000011651 */
[----:B------:R-:W-:Y:S02]  /*3a20*/  LOP3.LUT R80, R81, 0xff, RZ, 0xc0, !PT ;  /* 0x000000ff51507812 */ /* 0x000fe400078ec0ff */
[----:B------:R-:W-:Y:S02]  /*3a30*/  SHF.R.U32.HI R87, RZ, 0x10, R81 ;  /* 0x00000010ff577819 */ /* 0x000fe40000011651 */
[--C-:B------:R-:W-:Y:S02]  /*3a40*/  SHF.R.U32.HI R85, RZ, 0x8, R83.reuse ;  /* 0x00000008ff557819 */ /* 0x100fe40000011653 */
[----:B------:R-:W-:-:S02]  /*3a50*/  SHF.R.U32.HI R84, RZ, 0x18, R83 ;  /* 0x00000018ff547819 */ /* 0x000fc40000011653 */
[----:B------:R-:W-:Y:S01]  /*3a60*/  LOP3.LUT R81, R83, 0xff, RZ, 0xc0, !PT ;  /* 0x000000ff53517812 */ /* 0x000fe200078ec0ff */
[----:B------:R-:W-:Y:S01]  /*3a70*/  IMAD.SHL.U32 R85, R85, 0x100, RZ ;  /* 0x0000010055557824 */ /* 0x000fe200078e00ff */
[----:B------:R-:W-:Y:S01]  /*3a80*/  SHF.R.U32.HI R86, RZ, 0x10, R83 ;  /* 0x00000010ff567819 */ /* 0x000fe20000011653 */
[----:B------:R-:W-:Y:S01]  /*3a90*/  IMAD.SHL.U32 R83, R82, 0x100, RZ ;  /* 0x0000010052537824 */ /* 0x000fe200078e00ff */
[----:B------:R-:W-:Y:S02]  /*3aa0*/  PRMT R80, R157, 0x654, R80 ;  /* 0x000006549d507816 */ /* 0x000fe40000000050 */
[----:B------:R-:W-:Y:S01]  /*3ab0*/  PRMT R84, R84, 0x654, R81 ;  /* 0x0000065454547816 */ /* 0x000fe20000000051 */
[----:B-1----:R-:W-:Y:S01]  /*3ac0*/  IMAD.MOV.U32 R81, RZ, RZ, R53 ;  /* 0x000000ffff517224 */ /* 0x002fe200078e0035 */
[----:B------:R-:W-:Y:S01]  /*3ad0*/  LOP3.LUT R53, R80, 0xff00, R83, 0xf8, !PT ;  /* 0x0000ff0050357812 */ /* 0x000fe200078ef853 */
[----:B------:R-:W-:Y:S01]  /*3ae0*/  IMAD.U32 R80, R87, 0x10000, RZ ;  /* 0x0001000057507824 */ /* 0x000fe200078e00ff */
[----:B------:R-:W-:Y:S01]  /*3af0*/  MOV R82, R52 ;  /* 0x0000003400527202 */ /* 0x000fe20000000f00 */
[----:B------:R-:W-:Y:S01]  /*3b00*/  IMAD.U32 R86, R86, 0x10000, RZ ;  /* 0x0001000056567824 */ /* 0x000fe200078e00ff */
[----:B------:R-:W-:-:S02]  /*3b10*/  LOP3.LUT R85, R84, 0xff00, R85, 0xf8, !PT ;  /* 0x0000ff0054557812 */ /* 0x000fc400078ef855 */
        /* <DEDUP_REMOVED lines=34> */
[----:B------:R-:W-:-:S02]  /*3d40*/  HADD2.F32 R82, -RZ, R136.H1_H1 ;  /* 0x30000088ff527230 */ /* 0x000fc40000004100 */
[----:B------:R-:W-:Y:S02]  /*3d50*/  HADD2.F32 R154, -RZ, R154.H0_H0 ;  /* 0x2000009aff9a7230 */ /* 0x000fe40000004100 */
[----:B------:R-:W-:Y:S02]  /*3d60*/  HADD2.F32 R136, -RZ, R136.H0_H0 ;  /* 0x20000088ff887230 */ /* 0x000fe40000004100 */
[-C--:B------:R-:W-:Y:S01]  /*3d70*/  FFMA.FTZ R156, R85, R82.reuse, -R156 ;  /* 0x00000052559c7223 */ /* 0x080fe2000001089c */
        /* <DEDUP_REMOVED lines=8> */
[--C-:B------:R-:W-:Y:S01]  /*3e00*/  HADD2.F32 R86, -RZ, R85.reuse.H0_H0 ;  /* 0x20000055ff567230 */ /* 0x100fe20000004100 */
[-C--:B------:R-:W-:Y:S01]  /*3e10*/  F2FP.F16.E4M3.UNPACK_B R136, R53.reuse.H1 ;  /* 0x00000035ff88723e */ /* 0x080fe200030006ff */
        /* <DEDUP_REMOVED lines=42> */
.L_x_5779:
[----:B------:R-:W-:Y:S05]  /*40c0*/  BSYNC B2 ;  /* 0x0000000000027941 */ /* 0x000fea0003800000 */
.L_x_5778:
[----:B------:R-:W-:Y:S02]  /*40d0*/  ULDC.64 UR4, c[0x0][0x2d8] ;  /* 0x0000b60000047ab9 */ /* 0x000fe40000000a00 */
[----:B------:R-:W-:-:S04]  /*40e0*/  IADD3 R80, P2, P6, R15, UR4, R153 ;  /* 0x000000040f507c10 */ /* 0x000fc8000fe5e099 */
[----:B------:R-:W-:-:S05]  /*40f0*/  IADD3.X R81, R108, UR5, R152, P2, P6 ;  /* 0x000000056c517c10 */ /* 0x000fca00097ec498 */
[----:B-1----:R2:W-:Y:S04]  /*4100*/  STG.E.128 desc[UR60][R80.64], R52 ;  /* 0x0000003450007986 */ /* 0x0025e8000c101d3c */
.L_x_5773:
[----:B------:R-:W-:Y:S05]  /*4110*/  BSYNC B1 ;  /* 0x0000000000017941 */ /* 0x000fea0003800000 */
.L_x_5772:
        /* <DEDUP_REMOVED lines=22> */
[----:B------:R-:W-:Y:S01]  /*4280*/  IMAD.U32 R83, R83, 0x10000, RZ ;  /* 0x0001000053537824 */ /* 0x000fe200078e00ff */
[----:B--2---:R-:W-:Y:S02]  /*4290*/  MOV R76, R52 ;  /* 0x00000034004c7202 */ /* 0x004fe40000000f00 */
[----:B------:R-:W-:Y:S01]  /*42a0*/  LOP3.LUT R77, R77, 0xff00, R78, 0xf8, !PT ;  /* 0x0000ff004d4d7812 */ /* 0x000fe200078ef84e */
[----:B------:R-:W-:Y:S01]  /*42b0*/  IMAD.U32 R78, R84, 0x10000, RZ ;  /* 0x00010000544e7824 */ /* 0x000fe200078e00ff */
[----:B------:R-:W-:-:S02]  /*42c0*/  LOP3.LUT R82, R79, 0xff00, R82, 0xf8, !PT ;  /* 0x0000ff004f527812 */ /* 0x000fc400078ef852 */
        /* <DEDUP_REMOVED lines=90> */
.L_x_5785:
[----:B------:R-:W-:Y:S05]  /*4870*/  BSYNC B3 ;  /* 0x0000000000037941 */ /* 0x000fea0003800000 */
.L_x_5784:
[----:B------:R-:W-:Y:S02]  /*4880*/  ULDC.64 UR4, c[0x0][0x2d8] ;  /* 0x0000b60000047ab9 */ /* 0x000fe40000000a00 */
[----:B------:R-:W-:-:S04]  /*4890*/  IADD3 R76, P2, P3, R81, UR4, R46 ;  /* 0x00000004514c7c10 */ /* 0x000fc8000fb5e02e */
[----:B------:R-:W-:-:S05]  /*48a0*/  IADD3.X R77, R80, UR5, R21, P2, P3 ;  /* 0x00000005504d7c10 */ /* 0x000fca00097e6415 */
[----:B--2---:R2:W-:Y:S04]  /*48b0*/  STG.E.128 desc[UR60][R76.64], R52 ;  /* 0x000000344c007986 */ /* 0x0045e8000c101d3c */
.L_x_5783:
[----:B------:R-:W-:Y:S05]  /*48c0*/  BSYNC B2 ;  /* 0x0000000000027941 */ /* 0x000fea0003800000 */
.L_x_5782:
[----:B------:R-:W-:Y:S05]  /*48d0*/  @P1 BRA `(.L_x_5781) ;  /* 0x0000000400e01947 */ /* 0x000fea0003800000 */
[----:B------:R-:W-:Y:S01]  /*48e0*/  LOP3.LUT P2, RZ, R229, 0x4, RZ, 0xc0, !PT ;  /* 0x00000004e5ff7812 */ /* 0x000fe2000784c0ff */
[C---:B-12---:R-:W-:Y:S01]  /*48f0*/  VIADD R53, R155.reuse, 0x40 ;  /* 0x000000409b357836 */ /* 0x046fe20000000000 */
[----:B------:R-:W-:Y:S11]  /*4900*/  BSSY B2, `(.L_x_5786) ;  /* 0x0000071000027945 */ /* 0x000ff60003800000 */
[----:B------:R-:W-:Y:S01]  /*4910*/  @P2 VIADD R53, R155, 0xffffffc0 ;  /* 0xffffffc09b352836 */ /* 0x000fe20000000000 */
[----:B------:R-:W-:-:S04]  /*4920*/  ISETP.GE.AND P2, PT, R230, R130, PT ;  /* 0x00000082e600720c */ /* 0x000fc80003f46270 */
[----:B------:R-:W-:-:S06]  /*4930*/  IADD3 R53, R16, R53, RZ ;  /* 0x0000003510357210 */ /* 0x000fcc0007ffe0ff */
[----:B------:R-:W1:Y:S03]  /*4940*/  LDS.128 R52, [R53+0x22400] ;  /* 0x0224000035347984 */ /* 0x000e660000000c00 */
[----:B------:R-:W-:Y:S05]  /*4950*/  @P2 BRA `(.L_x_5787) ;  /* 0x0000000400ac2947 */ /* 0x000fea0003800000 */
        /* <DEDUP_REMOVED lines=12> */
[----:B-1----:R-:W-:Y:S01]  /*4a20*/  IMAD.MOV.U32 R72, RZ, RZ, R52 ;  /* 0x000000ffff487224 */ /* 0x002fe200078e0034 */
        /* <DEDUP_REMOVED lines=83> */
[-C--:B------:R-:W-:Y:S01]  /*4f60*/  FMUL.FTZ R74, R54, R83.reuse ;  /* 0x00000053364a7220 */ /* 0x080fe20000410000 */
[----:B------:R-:W-:Y:S01]  /*4f70*/  FMUL.FTZ R83, R55, R83 ;  /* 0x0000005337537220 */ /* 0x000fe20000410000 */
        /* <DEDUP_REMOVED lines=9> */
.L_x_5787:
[----:B------:R-:W-:Y:S05]  /*5010*/  BSYNC B2 ;  /* 0x0000000000027941 */ /* 0x000fea0003800000 */
.L_x_5786:
[----:B------:R-:W-:Y:S02]  /*5020*/  ULDC.64 UR4, c[0x0][0x2d8] ;  /* 0x0000b60000047ab9 */ /* 0x000fe40000000a00 */
[----:B------:R-:W-:-:S04]  /*5030*/  IADD3 R72, P2, P3, R15, UR4, R81 ;  /* 0x000000040f487c10 */ /* 0x000fc8000fb5e051 */
[----:B------:R-:W-:-:S05]  /*5040*/  IADD3.X R73, R108, UR5, R80, P2, P3 ;  /* 0x000000056c497c10 */ /* 0x000fca00097e6450 */
[----:B-1----:R3:W-:Y:S04]  /*5050*/  STG.E.128 desc[UR60][R72.64], R52 ;  /* 0x0000003448007986 */ /* 0x0027e8000c101d3c */
.L_x_5781:
[----:B------:R-:W-:Y:S05]  /*5060*/  BSYNC B1 ;  /* 0x0000000000017941 */ /* 0x000fea0003800000 */
.L_x_5780:
        /* <DEDUP_REMOVED lines=118> */
.L_x_5793:
[----:B------:R-:W-:Y:S05]  /*57d0*/  BSYNC B3 ;  /* 0x0000000000037941 */ /* 0x000fea0003800000 */
.L_x_5792:
[----:B------:R-:W-:Y:S02]  /*57e0*/  ULDC.64 UR4, c[0x0][0x2d8] ;  /* 0x0000b60000047ab9 */ /* 0x000fe40000000a00 */
[----:B------:R-:W-:-:S04]  /*57f0*/  IADD3 R68, P2, P3, R73, UR4, R46 ;  /* 0x0000000449447c10 */ /* 0x000fc8000fb5e02e */
[----:B------:R-:W-:-:S05]  /*5800*/  IADD3.X R69, R72, UR5, R21, P2, P3 ;  /* 0x0000000548457c10 */ /* 0x000fca00097e6415 */
[----:B--2---:R3:W-:Y:S04]  /*5810*/  STG.E.128 desc[UR60][R68.64], R52 ;  /* 0x0000003444007986 */ /* 0x0047e8000c101d3c */
.L_x_5791:
[----:B------:R-:W-:Y:S05]  /*5820*/  BSYNC B2 ;  /* 0x0000000000027941 */ /* 0x000fea0003800000 */
.L_x_5790:
[----:B------:R-:W-:Y:S05]  /*5830*/  @P1 BRA `(.L_x_5789) ;  /* 0x0000000400e01947 */ /* 0x000fea0003800000 */
[----:B------:R-:W-:Y:S01]  /*5840*/  LOP3.LUT P2, RZ, R229, 0x4, RZ, 0xc0, !PT ;  /* 0x00000004e5ff7812 */ /* 0x000fe2000784c0ff */
[C---:B-123--:R-:W-:Y:S01]  /*5850*/  VIADD R53, R155.reuse, 0x40 ;  /* 0x000000409b357836 */ /* 0x04efe20000000000 */
[----:B------:R-:W-:Y:S11]  /*5860*/  BSSY B2, `(.L_x_5794) ;  /* 0x0000071000027945 */ /* 0x000ff60003800000 */
[----:B------:R-:W-:Y:S01]  /*5870*/  @P2 VIADD R53, R155, 0xffffffc0 ;  /* 0xffffffc09b352836 */ /* 0x000fe20000000000 */
[----:B------:R-:W-:-:S03]  /*5880*/  ISETP.GE.AND P2, PT, R230, R130, PT ;  /* 0x00000082e600720c */ /* 0x000fc60003f46270 */
[----:B------:R-:W-:-:S06]  /*5890*/  IMAD.IADD R53, R16, 0x1, R53 ;  /* 0x0000000110357824 */ /* 0x000fcc00078e0235 */
[----:B------:R-:W1:Y:S04]  /*58a0*/  LDS.128 R52, [R53+0x24400] ;  /* 0x0244000035347984 */ /* 0x000e680000000c00 */
[----:B------:R-:W-:Y:S05]  /*58b0*/  @P2 BRA `(.L_x_5795) ;  /* 0x0000000400ac2947 */ /* 0x000fea0003800000 */
        /* <DEDUP_REMOVED lines=10> */
[----:B------:R-:W-:Y:S01]  /*5960*/  IMAD.U32 R70, R70, 0x10000, RZ ;  /* 0x0001000046467824 */ /* 0x000fe200078e00ff */
[----:B------:R-:W-:Y:S01]  /*5970*/  PRMT R65, R75, 0x654, R64 ;  /* 0x000006544b417816 */ /* 0x000fe20000000040 */
[----:B-1----:R-:W-:Y:S01]  /*5980*/  IMAD.MOV.U32 R64, RZ, RZ, R52 ;  /* 0x000000ffff407224 */ /* 0x002fe200078e0034 */
[----:B------:R-:W-:Y:S02]  /*5990*/  SHF.L.U32 R68, R68, 0x8, RZ ;  /* 0x0000000844447819 */ /* 0x000fe400000006ff */
[----:B------:R-:W-:Y:S01]  /*59a0*/  LOP3.LUT R65, R65, 0xff00, R66, 0xf8, !PT ;  /* 0x0000ff0041417812 */ /* 0x000fe200078ef842 */
[----:B------:R-:W-:Y:S01]  /*59b0*/  IMAD.U32 R66, R71, 0x10000, RZ ;  /* 0x0001000047427824 */ /* 0x000fe200078e00ff */
[----:B------:R-:W-:-:S02]  /*59c0*/  LOP3.LUT R67, R67, 0xff00, R68, 0xf8, !PT ;  /* 0x0000ff0043437812 */ /* 0x000fc400078ef844 */
[----:B------:R-:W-:Y:S02]  /*59d0*/  F2FP.F16.E4M3.UNPACK_B R68, R143.H1 ;  /* 0x0000008fff44723e */ /* 0x000fe400030006ff */
[-C--:B------:R-:W-:Y:S02]  /*59e0*/  F2FP.F16.E4M3.UNPACK_B R52, R53.reuse ;  /* 0x00000035ff34723e */ /* 0x080fe400020006ff */
[----:B------:R-:W-:Y:S01]  /*59f0*/  F2FP.F16.E4M3.UNPACK_B R53, R53.H1 ;  /* 0x00000035ff35723e */ /* 0x000fe200030006ff */
[--C-:B------:R-:W-:Y:S01]  /*5a00*/  HADD2.F32 R71, -RZ, R68.reuse.H1_H1 ;  /* 0x30000044ff477230 */ /* 0x100fe20000004100 */
[----:B------:R-:W-:Y:S01]  /*5a10*/  LOP3.LUT R74, R67, 0xff0000, R70, 0xf8, !PT ;  /* 0x00ff0000434a7812 */ /* 0x000fe200078ef846 */
[----:B------:R-:W-:Y:S01]  /*5a20*/  HADD2.F32 R70, -RZ, R68.H0_H0 ;  /* 0x20000044ff467230 */ /* 0x000fe20000004100 */
[----:B------:R-:W-:Y:S01]  /*5a30*/  LOP3.LUT R69, R65, 0xff0000, R66, 0xf8, !PT ;  /* 0x00ff000041457812 */ /* 0x000fe200078ef842 */
[--C-:B------:R-:W-:Y:S01]  /*5a40*/  HADD2.F32 R65, -RZ, R52.reuse.H1_H1 ;  /* 0x30000034ff417230 */ /* 0x100fe20000004100 */
[----:B------:R-:W-:Y:S01]  /*5a50*/  F2FP.F16.E4M3.UNPACK_B R67, R137.H1 ;  /* 0x00000089ff43723e */ /* 0x000fe200030006ff */
[----:B------:R-:W-:Y:S01]  /*5a60*/  HADD2.F32 R66, -RZ, R53.H1_H1 ;  /* 0x30000035ff427230 */ /* 0x000fe20000004100 */
[----:B------:R-:W-:Y:S01]  /*5a70*/  F2FP.F16.E4M3.UNPACK_B R143, R143 ;  /* 0x0000008fff8f723e */ /* 0x000fe200020006ff */
[----:B------:R-:W-:-:S02]  /*5a80*/  HADD2.F32 R52, -RZ, R52.H0_H0 ;  /* 0x20000034ff347230 */ /* 0x000fc40000004100 */
[-C--:B------:R-:W-:Y:S01]  /*5a90*/  FMUL.FTZ R75, R65, R70.reuse ;  /* 0x00000046414b7220 */ /* 0x080fe20000410000 */
[----:B------:R-:W-:Y:S02]  /*5aa0*/  HADD2.F32 R68, -RZ, R67.H0_H0 ;  /* 0x20000043ff447230 */ /* 0x000fe40000004100 */
[----:B------:R-:W-:Y:S01]  /*5ab0*/  FMUL.FTZ R76, R66, R71 ;  /* 0x00000047424c7220 */ /* 0x000fe20000410000 */
[----:B------:R-:W-:Y:S02]  /*5ac0*/  HADD2.F32 R53, -RZ, R53.H0_H0 ;  /* 0x20000035ff357230 */ /* 0x000fe40000004100 */
[C---:B------:R-:W-:Y:S01]  /*5ad0*/  FMUL.FTZ R70, R52.reuse, R70 ;  /* 0x0000004634467220 */ /* 0x040fe20000410000 */
[----:B------:R-:W-:Y:S02]  /*5ae0*/  HADD2.F32 R67, -RZ, R67.H1_H1 ;  /* 0x30000043ff437230 */ /* 0x000fe40000004100 */
[-C--:B------:R-:W-:Y:S01]  /*5af0*/  FFMA.FTZ R52, R52, R68.reuse, -R75 ;  /* 0x0000004434347223 */ /* 0x080fe2000001084b */
[----:B------:R-:W-:Y:S01]  /*5b00*/  F2FP.F16.E4M3.UNPACK_B R137, R137 ;  /* 0x00000089ff89723e */ /* 0x000fe200020006ff */
[----:B------:R-:W-:Y:S01]  /*5b10*/  FMUL.FTZ R71, R53, R71 ;  /* 0x0000004735477220 */ /* 0x000fe20000410000 */
[----:B------:R-:W-:Y:S01]  /*5b20*/  FFMA.FTZ R77, R65, R68, R70 ;  /* 0x00000044414d7223 */ /* 0x000fe20000010046 */
        /* <DEDUP_REMOVED lines=68> */
.L_x_5795:
[----:B------:R-:W-:Y:S05]  /*5f70*/  BSYNC B2 ;  /* 0x0000000000027941 */ /* 0x000fea0003800000 */
.L_x_5794:
[----:B------:R-:W-:Y:S02]  /*5f80*/  ULDC.64 UR4, c[0x0][0x2d8] ;  /* 0x0000b60000047ab9 */ /* 0x000fe40000000a00 */
[----:B------:R-:W-:-:S04]  /*5f90*/  IADD3 R64, P2, P3, R15, UR4, R73 ;  /* 0x000000040f407c10 */ /* 0x000fc8000fb5e049 */
[----:B------:R-:W-:-:S05]  /*5fa0*/  IADD3.X R65, R108, UR5, R72, P2, P3 ;  /* 0x000000056c417c10 */ /* 0x000fca00097e6448 */
[----:B-1----:R4:W-:Y:S04]  /*5fb0*/  STG.E.128 desc[UR60][R64.64], R52 ;  /* 0x0000003440007986 */ /* 0x0029e8000c101d3c */
.L_x_5789:
[----:B------:R-:W-:Y:S05]  /*5fc0*/  BSYNC B1 ;  /* 0x0000000000017941 */ /* 0x000fea0003800000 */
.L_x_5788:
        /* <DEDUP_REMOVED lines=116> */
.L_x_5800:
[----:B------:R-:W-:Y:S05]  /*6710*/  BSYNC B2 ;  /* 0x0000000000027941 */ /* 0x000fea0003800000 */
.L_x_5799:
[----:B------:R-:W-:Y:S02]  /*6720*/  ULDC.64 UR4, c[0x0][0x2d8] ;  /* 0x0000b60000047ab9 */ /* 0x000fe40000000a00 */
[----:B------:R-:W-:-:S04]  /*6730*/  IADD3 R60, P2, P3, R128, UR4, R46 ;  /* 0x00000004803c7c10 */ /* 0x000fc8000fb5e02e */
[----:B------:R-:W-:-:S05]  /*6740*/  IADD3.X R61, R131, UR5, R21, P2, P3 ;  /* 0x00000005833d7c10 */ /* 0x000fca00097e6415 */
[----:B--2---:R1:W-:Y:S04]  /*6750*/  STG.E.128 desc[UR60][R60.64], R52 ;  /* 0x000000343c007986 */ /* 0x0043e8000c101d3c */
.L_x_5798:
[----:B------:R-:W-:Y:S05]  /*6760*/  BSYNC B1 ;  /* 0x0000000000017941 */ /* 0x000fea0003800000 */
.L_x_5797:
[----:B------:R-:W-:Y:S05]  /*6770*/  @P1 BRA `(.L_x_5796) ;  /* 0x0000005400c81947 */ /* 0x000fea0003800000 */
[----:B------:R-:W-:Y:S01]  /*6780*/  LOP3.LUT P2, RZ, R229, 0x4, RZ, 0xc0, !PT ;  /* 0x00000004e5ff7812 */ /* 0x000fe2000784c0ff */
[C---:B-1234-:R-:W-:Y:S01]  /*6790*/  VIADD R53, R155.reuse, 0x40 ;  /* 0x000000409b357836 */ /* 0x05efe20000000000 */
[----:B------:R-:W-:Y:S11]  /*67a0*/  BSSY B1, `(.L_x_5801) ;  /* 0x0000071000017945 */ /* 0x000ff60003800000 */
[----:B------:R-:W-:-:S02]  /*67b0*/  @P2 IADD3 R53, R155, -0x40, RZ ;  /* 0xffffffc09b352810 */ /* 0x000fc40007ffe0ff */
[----:B------:R-:W-:-:S03]  /*67c0*/  ISETP.GE.AND P2, PT, R230, R130, PT ;  /* 0x00000082e600720c */ /* 0x000fc60003f46270 */
[----:B------:R-:W-:-:S06]  /*67d0*/  IMAD.IADD R53, R16, 0x1, R53 ;  /* 0x0000000110357824 */ /* 0x000fcc00078e0235 */
[----:B------:R-:W1:Y:S04]  /*67e0*/  LDS.128 R52, [R53+0x26400] ;  /* 0x0264000035347984 */ /* 0x000e680000000c00 */
[----:B------:R-:W-:Y:S05]  /*67f0*/  @P2 BRA `(.L_x_5802) ;  /* 0x0000000400ac2947 */ /* 0x000fea0003800000 */
[----:B------:R-:W-:Y:S01]  /*6800*/  SHF.R.U32.HI R62, RZ, 0x8, R57 ;  /* 0x00000008ff3e7819 */ /* 0x000fe20000011639 */
[----:B-1----:R-:W-:Y:S01]  /*6810*/  IMAD.MOV.U32 R58, RZ, RZ, R55 ;  /* 0x000000ffff3a7224 */ /* 0x002fe200078e0037 */
        /* <DEDUP_REMOVED lines=105> */
.L_x_5802:
[----:B------:R-:W-:Y:S05]  /*6eb0*/  BSYNC B1 ;  /* 0x0000000000017941 */ /* 0x000fea0003800000 */
.L_x_5801:
[----:B------:R-:W-:Y:S02]  /*6ec0*/  ULDC.64 UR4, c[0x0][0x2d8] ;  /* 0x0000b60000047ab9 */ /* 0x000fe40000000a00 */
[----:B------:R-:W-:-:S04]  /*6ed0*/  IADD3 R56, P2, P3, R15, UR4, R128 ;  /* 0x000000040f387c10 */ /* 0x000fc8000fb5e080 */
[----:B------:R-:W-:-:S05]  /*6ee0*/  IADD3.X R57, R108, UR5, R131, P2, P3 ;  /* 0x000000056c397c10 */ /* 0x000fca00097e6483 */
[----:B-1----:R1:W-:Y:S01]  /*6ef0*/  STG.E.128 desc[UR60][R56.64], R52 ;  /* 0x0000003438007986 */ /* 0x0023e2000c101d3c */
[----:B------:R-:W-:Y:S05]  /*6f00*/  BRA `(.L_x_5796) ;  /* 0x0000004c00e47947 */ /* 0x000fea0003800000 */
.L_x_5760:
[----:B------:R-:W2:Y:S01]  /*6f10*/  LDL R56, [R1+0x44] ;  /* 0x0000440001387983 */ /* 0x000ea20000100800 */
[C---:B------:R-:W-:Y:S01]  /*6f20*/  ISETP.GE.AND P5, PT, R228.reuse, R120, PT ;  /* 0x00000078e400720c */ /* 0x040fe20003fa6270 */
[C---:B------:R-:W-:Y:S01]  /*6f30*/  VIADD R64, R228.reuse, 0x40 ;  /* 0x00000040e4407836 */ /* 0x040fe20000000000 */
[----:B------:R-:W-:Y:S02]  /*6f40*/  IADD3 R66, R228, 0x80, RZ ;  /* 0x00000080e4427810 */ /* 0x000fe40007ffe0ff */
[----:B------:R-:W-:Y:S02]  /*6f50*/  ISETP.GE.OR P5, PT, R18, R130, P5 ;  /* 0x000000821200720c */ /* 0x000fe40002fa6670 */
[----:B------:R-:W-:-:S11]  /*6f60*/  P2R R65, PR, RZ, 0x1 ;  /* 0x00000001ff417803 */ /* 0x000fd60000000000 */
[----:B------:R-:W0:Y:S08]  /*6f70*/  @!P5 LDC.64 R60, c[0x0][0x3c8] ;  /* 0x0000f200ff3cdb82 */ /* 0x000e300000000a00 */
[----:B------:R-:W1:Y:S01]  /*6f80*/  @!P5 LDC.64 R62, c[0x0][0x3e0] ;  /* 0x0000f800ff3edb82 */ /* 0x000e620000000a00 */
[----:B0-----:R-:W-:-:S04]  /*6f90*/  @!P5 IADD3 R60, P2, P3, R92, R60, R52 ;  /* 0x0000003c5c3cd210 */ /* 0x001fc80007b5e034 */
[----:B------:R-:W-:Y:S02]  /*6fa0*/  @!P5 IADD3.X R61, R31, R61, R127, P2, P3 ;  /* 0x0000003d1f3dd210 */ /* 0x000fe400017e647f */
[----:B------:R-:W-:Y:S02]  /*6fb0*/  CS2R R74, SRZ ;  /* 0x00000000004a7805 */ /* 0x000fe4000001ff00 */
[----:B------:R-:W-:Y:S02]  /*6fc0*/  CS2R R78, SRZ ;  /* 0x00000000004e7805 */ /* 0x000fe4000001ff00 */
[----:B------:R-:W-:Y:S02]  /*6fd0*/  CS2R R76, SRZ ;  /* 0x00000000004c7805 */ /* 0x000fe4000001ff00 */
[----:B------:R-:W-:Y:S02]  /*6fe0*/  CS2R R82, SRZ ;  /* 0x0000000000527805 */ /* 0x000fe4000001ff00 */
[----:B------:R-:W-:-:S02]  /*6ff0*/  CS2R R80, SRZ ;  /* 0x0000000000507805 */ /* 0x000fc4000001ff00 */
[----:B--2---:R-:W-:Y:S01]  /*7000*/  R2UR UR4, R56 ;  /* 0x00000000380472ca */ /* 0x004fe200000e0000 */
[----:B------:R-:W-:-:S05]  /*7010*/  VIADD R56, R228, 0xc0 ;  /* 0x000000c0e4387836 */ /* 0x000fca0000000000 */
        /* <DEDUP_REMOVED lines=12> */
[----:B------:R-:W0:Y:S03]  /*70e0*/  @!P2 LDC.64 R56, c[0x0][0x3e8] ;  /* 0x0000fa00ff38ab82 */ /* 0x000e260000000a00 */
[----:B------:R-:W2:Y:S01]  /*70f0*/  @!P2 LDG.E.128 R76, desc[UR60][R84.64] ;  /* 0x0000003c544ca981 */ /* 0x000ea2000c1e1d00 */
[----:B0-----:R-:W-:-:S04]  /*7100*/  @!P2 IMAD.WIDE.U32 R58, R56, 0xc0, R54 ;  /* 0x000000c0383aa825 */ /* 0x001fc800078e0036 */
[----:B------:R-:W-:Y:S01]  /*7110*/  @!P2 IMAD R57, R57, 0xc0, RZ ;  /* 0x000000c03939a824 */ /* 0x000fe200078e02ff */
[----:B---3--:R-:W-:-:S03]  /*7120*/  @!P2 IADD3 R86, P3, P4, R98, R86, R58 ;  /* 0x000000566256a210 */ /* 0x008fc60007c7e03a */
[----:B------:R-:W-:-:S05]  /*7130*/  @!P2 IMAD.IADD R56, R59, 0x1, R57 ;  /* 0x000000013b38a824 */ /* 0x000fca00078e0239 */
[----:B------:R-:W-:Y:S02]  /*7140*/  @!P2 IADD3.X R87, R29, R87, R56, P3, P4 ;  /* 0x000000571d57a210 */ /* 0x000fe40001fe8438 */
[----:B-1----:R-:W-:-:S03]  /*7150*/  @!P5 IADD3 R62, P3, P4, R98, R62, R54 ;  /* 0x0000003e623ed210 */ /* 0x002fc60007c7e036 */
[----:B------:R-:W3:Y:S01]  /*7160*/  @!P2 LDG.E.128 R80, desc[UR60][R86.64] ;  /* 0x0000003c5650a981 */ /* 0x000ee2000c1e1d00 */
        /* <DEDUP_REMOVED lines=10> */
[----:B------:R-:W4:Y:S03]  /*7210*/  @!P3 LDC.64 R72, c[0x0][0x3c8] ;  /* 0x0000f200ff48bb82 */ /* 0x000f260000000a00 */
[----:B------:R-:W-:Y:S02]  /*7220*/  @!P3 IADD3.X R56, R31, R11, R127, P0, P6 ;  /* 0x0000000b1f38b210 */ /* 0x000fe400007ec47f */
[----:B------:R-:W-:-:S03]  /*7230*/  @!P4 IADD3 R57, P0, P6, R98, R54, R6 ;  /* 0x000000366239c210 */ /* 0x000fc60007e1e006 */
[----:B------:R-:W5:Y:S01]  /*7240*/  @!P3 LDC.64 R88, c[0x0][0x3e0] ;  /* 0x0000f800ff58bb82 */ /* 0x000f620000000a00 */
[----:B------:R-:W-:Y:S02]  /*7250*/  @!P4 IADD3.X R58, R29, R111, R8, P0, P6 ;  /* 0x0000006f1d3ac210 */ /* 0x000fe400007ec408 */
[----:B------:R-:W-:-:S04]  /*7260*/  @!P3 IADD3 R55, P0, P6, R98, R5, R54 ;  /* 0x000000056237b210 */ /* 0x000fc80007e1e036 */
[----:B------:R-:W-:Y:S02]  /*7270*/  @!P3 IADD3.X R52, R29, R7, R111, P0, P6 ;  /* 0x000000071d34b210 */ /* 0x000fe400007ec46f */
[----:B0-----:R-:W-:Y:S02]  /*7280*/  @!P4 IADD3 R68, P6, R59, R68, RZ ;  /* 0x000000443b44c210 */ /* 0x001fe40007fde0ff */
[----:B------:R-:W-:Y:S02]  /*7290*/  CS2R R66, SRZ ;  /* 0x0000000000427805 */ /* 0x000fe4000001ff00 */
[----:B------:R-:W-:Y:S01]  /*72a0*/  ISETP.NE.AND P0, PT, R65, RZ, PT ;  /* 0x000000ff4100720c */ /* 0x000fe20003f05270 */
[----:B------:R-:W-:Y:S01]  /*72b0*/  @!P4 IMAD.X R69, R64, 0x1, R69, P6 ;  /* 0x000000014045c824 */ /* 0x000fe200030e0645 */
[----:B-1----:R-:W-:-:S05]  /*72c0*/  @!P4 IADD3 R70, P6, R57, R70, RZ ;  /* 0x000000463946c210 */ /* 0x002fca0007fde0ff */
[----:B------:R-:W-:Y:S01]  /*72d0*/  @!P4 IMAD.X R71, R58, 0x1, R71, P6 ;  /* 0x000000013a47c824 */ /* 0x000fe200030e0647 */
[----:B----4-:R-:W-:Y:S02]  /*72e0*/  @!P3 IADD3 R72, P6, R53, R72, RZ ;  /* 0x000000483548b210 */ /* 0x010fe40007fde0ff */
[----:B------:R-:W-:-:S03]  /*72f0*/  CS2R R58, SRZ ;  /* 0x00000000003a7805 */ /* 0x000fc6000001ff00 */
[----:B------:R-:W-:Y:S01]  /*7300*/  @!P3 IMAD.X R73, R56, 0x1, R73, P6 ;  /* 0x000000013849b824 */ /* 0x000fe200030e0649 */
[----:B-----5:R-:W-:Y:S02]  /*7310*/  @!P3 IADD3 R88, P6, R55, R88, RZ ;  /* 0x000000583758b210 */ /* 0x020fe40007fde0ff */
[----:B------:R-:W-:Y:S02]  /*7320*/  CS2R R54, SRZ ;  /* 0x0000000000367805 */ /* 0x000fe4000001ff00 */
[----:B------:R-:W-:Y:S01]  /*7330*/  CS2R R56, SRZ ;  /* 0x0000000000387805 */ /* 0x000fe2000001ff00 */
[----:B------:R-:W-:Y:S01]  /*7340*/  @!P3 IMAD.X R89, R52, 0x1, R89, P6 ;  /* 0x000000013459b824 */ /* 0x000fe200030e0659 */
[----:B------:R-:W-:Y:S02]  /*7350*/  CS2R R52, SRZ ;  /* 0x0000000000347805 */ /* 0x000fe4000001ff00 */
[----:B------:R-:W-:Y:S02]  /*7360*/  CS2R R64, SRZ ;  /* 0x0000000000407805 */ /* 0x000fe4000001ff00 */
[----:B------:R0:W4:Y:S04]  /*7370*/  @!P5 LDG.E.128 R56, desc[UR60][R62.64] ;  /* 0x0000003c3e38d981 */ /* 0x000128000c1e1d00 */
[----:B------:R1:W5:Y:S04]  /*7380*/  @!P5 LDG.E.128 R52, desc[UR60][R60.64] ;  /* 0x0000003c3c34d981 */ /* 0x000368000c1e1d00 */
[----:B------:R1:W5:Y:S01]  /*7390*/  @!P4 LDG.E.128 R64, desc[UR60][R70.64] ;  /* 0x0000003c4640c981 */ /* 0x000362000c1e1d00 */
[----:B0-----:R-:W-:-:S02]  /*73a0*/  CS2R R62, SRZ ;  /* 0x00000000003e7805 */ /* 0x001fc4000001ff00 */
[----:B-1----:R-:W-:Y:S02]  /*73b0*/  CS2R R60, SRZ ;  /* 0x00000000003c7805 */ /* 0x002fe4000001ff00 */
[----:B------:R-:W-:-:S04]  /*73c0*/  CS2R R70, SRZ ;  /* 0x0000000000467805 */ /* 0x000fc8000001ff00 */
[----:B------:R0:W5:Y:S02]  /*73d0*/  @!P4 LDG.E.128 R60, desc[UR60][R68.64] ;  /* 0x0000003c443cc981 */ /* 0x000164000c1e1d00 */
[----:B0-----:R-:W-:-:S06]  /*73e0*/  CS2R R68, SRZ ;  /* 0x0000000000447805 */ /* 0x001fcc000001ff00 */
[----:B------:R0:W5:Y:S02]  /*73f0*/  @!P3 LDG.E.128 R68, desc[UR60][R72.64] ;  /* 0x0000003c4844b981 */ /* 0x000164000c1e1d00 */
[----:B0-----:R-:W-:-:S06]  /*7400*/  CS2R R72, SRZ ;  /* 0x0000000000487805 */ /* 0x001fcc000001ff00 */
[----:B------:R-:W5:Y:S01]  /*7410*/  @!P3 LDG.E.128 R72, desc[UR60][R88.64] ;  /* 0x0000003c5848b981 */ /* 0x000f62000c1e1d00 */
[----:B------:R-:W-:-:S06]  /*7420*/  UISETP.NE.AND UP0, UPT, UR4, 0x3, UPT ;  /* 0x000000030400788c */ /* 0x000fcc000bf05270 */
[----:B------:R-:W-:Y:S02]  /*7430*/  PLOP3.LUT P5, PT, PT, PT, UP0, 0x80, 0x0 ;  /* 0x000000000000781c */ /* 0x000fe40003faf008 */
[----:B------:R-:W-:Y:S01]  /*7440*/  ISETP.GE.AND P2, PT, R18, R130, PT ;  /* 0x000000821200720c */ /* 0x000fe20003f46270 */
[----:B--2---:R-:W-:Y:S02]  /*7450*/  IMAD.MOV.U32 R143, RZ, RZ, R78 ;  /* 0x000000ffff8f7224 */ /* 0x004fe400078e004e */
[----:B------:R-:W-:Y:S02]  /*7460*/  IMAD.MOV.U32 R144, RZ, RZ, R76 ;  /* 0x000000ffff907224 */ /* 0x000fe400078e004c */
[----:B---3--:R-:W-:Y:S01]  /*7470*/  IMAD.MOV.U32 R145, RZ, RZ, R82 ;  /* 0x000000ffff917224 */ /* 0x008fe200078e0052 */
[----:B------:R-:W-:Y:S01]  /*7480*/  MOV R146, R80 ;  /* 0x0000005000927202 */ /* 0x000fe20000000f00 */
[----:B----4-:R-:W-:Y:S02]  /*7490*/  IMAD.MOV.U32 R161, RZ, RZ, R58 ;  /* 0x000000ffffa17224 */ /* 0x010fe400078e003a */
[----:B------:R-:W-:Y:S01]  /*74a0*/  IMAD.MOV.U32 R163, RZ, RZ, R56 ;  /* 0x000000ffffa37224 */ /* 0x000fe200078e0038 */
[----:B-----5:R-:W-:Y:S01]  /*74b0*/  MOV R160, R54 ;  /* 0x0000003600a07202 */ /* 0x020fe20000000f00 */
[----:B------:R-:W-:-:S02]  /*74c0*/  IMAD.MOV.U32 R162, RZ, RZ, R52 ;  /* 0x000000ffffa27224 */ /* 0x000fc400078e0034 */
[----:B------:R-:W-:Y:S02]  /*74d0*/  IMAD.MOV.U32 R155, RZ, RZ, R66 ;  /* 0x000000ffff9b7224 */ /* 0x000fe400078e0042 */
[----:B------:R-:W-:Y:S02]  /*74e0*/  IMAD.MOV.U32 R156, RZ, RZ, R64 ;  /* 0x000000ffff9c7224 */ /* 0x000fe400078e0040 */
[----:B------:R-:W-:Y:S01]  /*74f0*/  IMAD.MOV.U32 R153, RZ, RZ, R62 ;  /* 0x000000ffff997224 */ /* 0x000fe200078e003e */
[----:B------:R-:W-:Y:S01]  /*7500*/  MOV R154, R60 ;  /* 0x0000003c009a7202 */ /* 0x000fe20000000f00 */
[----:B------:R-:W-:Y:S02]  /*7510*/  IMAD.MOV.U32 R149, RZ, RZ, R70 ;  /* 0x000000ffff957224 */ /* 0x000fe400078e0046 */
[----:B------:R-:W-:Y:S01]  /*7520*/  IMAD.MOV.U32 R150, RZ, RZ, R68 ;  /* 0x000000ffff967224 */ /* 0x000fe200078e0044 */
[----:B------:R-:W-:Y:S01]  /*7530*/  MOV R151, R74 ;  /* 0x0000004a00977202 */ /* 0x000fe20000000f00 */
[----:B------:R-:W-:Y:S01]  /*7540*/  IMAD.MOV.U32 R152, RZ, RZ, R72 ;  /* 0x000000ffff987224 */ /* 0x000fe200078e0048 */
[----:B------:R-:W-:Y:S06]  /*7550*/  @!P5 BRA `(.L_x_5803) ;  /* 0x000000000004d947 */ /* 0x000fec0003800000 */
[----:B------:R-:W-:Y:S01]  /*7560*/  BPT.TRAP 0x1 ;  /* 0x000000040000795c */ /* 0x000fe20000300000 */
.L_x_5803:
[----:B------:R-:W-:Y:S01]  /*7570*/  IMAD R111, R17, 0x8, R16 ;  /* 0x00000008116f7824 */ /* 0x000fe200078e0210 */
[----:B------:R-:W-:Y:S01]  /*7580*/  SHF.L.U32 R127, R231, 0x1f, RZ ;  /* 0x0000001fe77f7819 */ /* 0x000fe200000006ff */
[----:B------:R-:W0:Y:S01]  /*7590*/  LDC R147, c[0x0][0x2e4] ;  /* 0x0000b900ff937b82 */ /* 0x000e220000000800 */
[----:B------:R-:W-:Y:S01]  /*75a0*/  IMAD.MOV.U32 R129, RZ, RZ, R131 ;  /* 0x000000ffff817224 */ /* 0x000fe200078e0083 */
[----:B------:R-:W-:Y:S01]  /*75b0*/  BSSY B1, `(.L_x_5804) ;  /* 0x0000005000017945 */ /* 0x000fe20003800000 */
[----:B------:R-:W1:Y:S05]  /*75c0*/  SYNCS.PHASECHK.TRANS64.TRYWAIT P3, [R111+URZ+0x2e890], R127 ;  /* 0x02e8907f6f0075a7 */ /* 0x000e6a000806017f */
[----:B------:R-:W2:Y:S01]  /*75d0*/  LDC.64 R130, c[0x0][0x2f0] ;  /* 0x0000bc00ff827b82 */ /* 0x000ea20000000a00 */
[----:B0-----:R-:W-:Y:S01]  /*75e0*/  IMAD.IADD R148, R147, 0x1, -R121 ;  /* 0x0000000193947824 */ /* 0x001fe200078e0a79 */
[----:B-1----:R-:W-:Y:S06]  /*75f0*/  @!P3 BRA `(.L_x_5805) ;  /* 0x000001d000acb947 */ /* 0x002fec0003800000 */
.L_x_6041:
[----:B------:R-:W-:Y:S05]  /*7600*/  BSYNC B1 ;  /* 0x0000000000017941 */ /* 0x000fea0003800000 */
.L_x_5804:
[----:B------:R-:W-:Y:S01]  /*7610*/  ISETP.GE.OR P3, PT, R228, R120, P0 ;  /* 0x00000078e400720c */ /* 0x000fe20000766670 */
[----:B------:R-:W-:-:S12]  /*7620*/  BSSY B1, `(.L_x_5806) ;  /* 0x0000100000017945 */ /* 0x000fd80003800000 */
[----:B------:R-:W-:Y:S05]  /*7630*/  @P3 BRA `(.L_x_5807) ;  /* 0x0000000c00f83947 */ /* 0x000fea0003800000 */
[----:B------:R-:W1:Y:S01]  /*7640*/  S2R R86, SR_TID.X ;  /* 0x0000000000567919 */ /* 0x000e620000002100 */
        /* <DEDUP_REMOVED lines=12> */
[----:B------:R-:W-:-:S05]  /*7710*/  LEA.HI.SX32 R85, R85, R28, 0x1b ;  /* 0x0000001c55557211 */ /* 0x000fca00078fdaff */
[----:B------:R-:W-:Y:S02]  /*7720*/  IMAD.SHL.U32 R159, R85, 0x10, RZ ;  /* 0x00000010559f7824 */ /* 0x000fe400078e00ff */
[----:B------:R-:W-:Y:S01]  /*7730*/  IMAD R85, R17, 0x7000, R116 ;  /* 0x0000700011557824 */ /* 0x000fe200078e0274 */
[----:B-1----:R-:W-:Y:S02]  /*7740*/  IADD3 R87, R86, -0x80, RZ ;  /* 0xffffff8056577810 */ /* 0x002fe40007ffe0ff */
[----:B------:R-:W-:Y:S01]  /*7750*/  LOP3.LUT R84, R3, 0x70, R159, 0xf8, !PT ;  /* 0x0000007003547812 */ /* 0x000fe200078ef89f */
[----:B------:R-:W-:Y:S01]  /*7760*/  IMAD.IADD R85, R16, 0x1, R85 ;  /* 0x0000000110557824 */ /* 0x000fe200078e0255 */
[----:B------:R-:W-:Y:S02]  /*7770*/  SHF.R.S32.HI R86, RZ, 0x1f, R87 ;  /* 0x0000001fff567819 */ /* 0x000fe40000011457 */
[----:B------:R-:W-:Y:S02]  /*7780*/  LOP3.LUT R84, R84, R43, RZ, 0x3c, !PT ;  /* 0x0000002b54547212 */ /* 0x000fe400078e3cff */
[----:B------:R-:W-:-:S05]  /*7790*/  LEA.HI R86, R86, R87, RZ, 0x5 ;  /* 0x0000005756567211 */ /* 0x000fca00078f28ff */
[----:B------:R-:W-:-:S05]  /*77a0*/  IMAD.SHL.U32 R86, R86, 0x20, RZ ;  /* 0x0000002056567824 */ /* 0x000fca00078e00ff */
[----:B------:R-:W-:-:S05]  /*77b0*/  LOP3.LUT R86, R86, 0xfffffc00, RZ, 0xc0, !PT ;  /* 0xfffffc0056567812 */ /* 0x000fca00078ec0ff */
[----:B------:R-:W-:-:S04]  /*77c0*/  IMAD.IADD R84, R86, 0x1, R84 ;  /* 0x0000000156547824 */ /* 0x000fc800078e0254 */
[----:B------:R-:W-:-:S05]  /*77d0*/  IMAD R87, R17, 0x7000, R84 ;  /* 0x0000700011577824 */ /* 0x000fca00078e0254 */
[----:B------:R-:W-:Y:S02]  /*77e0*/  IADD3 R88, R16, R87, RZ ;  /* 0x0000005710587210 */ /* 0x000fe40007ffe0ff */
[----:B------:R-:W1:Y:S04]  /*77f0*/  LDS.128 R84, [R85+0x20400] ;  /* 0x0204000055547984 */ /* 0x000e680000000c00 */
[----:B------:R-:W2:Y:S01]  /*7800*/  LDS.128 R88, [R88+0x20400] ;  /* 0x0204000058587984 */ /* 0x000ea20000000c00 */
[----:B------:R-:W-:Y:S05]  /*7810*/  @P2 BRA `(.L_x_5809) ;  /* 0x0000000c00502947 */ /* 0x000fea0003800000 */
        /* <DEDUP_REMOVED lines=9> */
[----:B------:R-:W-:Y:S02]  /*78b0*/  SHF.R.U32.HI R170, RZ, 0x8, R55 ;  /* 0x00000008ffaa7819 */ /* 0x000fe40000011637 */
[----:B------:R-:W-:Y:S02]  /*78c0*/  SHF.R.U32.HI R166, RZ, 0x18, R59 ;  /* 0x00000018ffa67819 */ /* 0x000fe4000001163b */
[----:B------:R-:W-:Y:S02]  /*78d0*/  LOP3.LUT R165, R59, 0xff, RZ, 0xc0, !PT ;  /* 0x000000ff3ba57812 */ /* 0x000fe400078ec0ff */
[----:B------:R-:W-:-:S02]  /*78e0*/  PRMT R54, R175, 0x654, R54 ;  /* 0x00000654af367816 */ /* 0x000fc40000000036 */
[--C-:B------:R-:W-:Y:S02]  /*78f0*/  SHF.R.U32.HI R171, RZ, 0x18, R55.reuse ;  /* 0x00000018ffab7819 */ /* 0x100fe40000011637 */
[----:B------:R-:W-:Y:S02]  /*7900*/  LOP3.LUT R56, R55, 0xff, RZ, 0xc0, !PT ;  /* 0x000000ff37387812 */ /* 0x000fe400078ec0ff */
[----:B------:R-:W-:Y:S02]  /*7910*/  SHF.R.U32.HI R52, RZ, 0x10, R55 ;  /* 0x00000010ff347819 */ /* 0x000fe40000011637 */
[--C-:B------:R-:W-:Y:S02]  /*7920*/  SHF.R.U32.HI R167, RZ, 0x8, R59.reuse ;  /* 0x00000008ffa77819 */ /* 0x100fe4000001163b */
[----:B------:R-:W-:Y:S01]  /*7930*/  SHF.R.U32.HI R55, RZ, 0x10, R59 ;  /* 0x00000010ff377819 */ /* 0x000fe2000001163b */
[----:B------:R-:W-:Y:S01]  /*7940*/  IMAD.SHL.U32 R59, R170, 0x100, RZ ;  /* 0x00000100aa3b7824 */ /* 0x000fe200078e00ff */
        /* <DEDUP_REMOVED lines=8> */
[----:B------:R-:W-:-:S02]  /*79d0*/  PRMT R58, R169, 0x654, R58 ;  /* 0x00000654a93a7816 */ /* 0x000fc4000000003a */
[----:B------:R-:W-:Y:S01]  /*79e0*/  LOP3.LUT R54, R54, 0xff0000, R57, 0xf8, !PT ;  /* 0x00ff000036367812 */ /* 0x000fe200078ef839 */
[----:B------:R-:W-:Y:S01]  /*79f0*/  IMAD.U32 R57, R52, 0x10000, RZ ;  /* 0x0001000034397824 */ /* 0x000fe200078e00ff */
[----:B------:R-:W-:Y:S02]  /*7a00*/  LOP3.LUT R56, R56, 0xff00, R59, 0xf8, !PT ;  /* 0x0000ff0038387812 */ /* 0x000fe400078ef83b */
[----:B------:R-:W-:Y:S02]  /*7a10*/  LOP3.LUT R169, R58, 0xff00, R165, 0xf8, !PT ;  /* 0x0000ff003aa97812 */ /* 0x000fe400078ef8a5 */
[----:B------:R-:W-:Y:S02]  /*7a20*/  F2FP.F16.E4M3.UNPACK_B R168, R163.H1 ;  /* 0x000000a3ffa8723e */ /* 0x000fe400030006ff */
[----:B--2---:R-:W-:Y:S02]  /*7a30*/  F2FP.F16.E4M3.UNPACK_B R59, R88.H1 ;  /* 0x00000058ff3b723e */ /* 0x004fe400030006ff */
[----:B-1----:R-:W-:-:S02]  /*7a40*/  F2FP.F16.E4M3.UNPACK_B R58, R84.H1 ;  /* 0x00000054ff3a723e */ /* 0x002fc400030006ff */
[----:B------:R-:W-:Y:S01]  /*7a50*/  LOP3.LUT R171, R166, 0xff00, R167, 0xf8, !PT ;  /* 0x0000ff00a6ab7812 */ /* 0x000fe200078ef8a7 */
[----:B------:R-:W-:Y:S01]  /*7a60*/  HADD2.F32 R167, -RZ, R168.H0_H0 ;  /* 0x200000a8ffa77230 */ /* 0x000fe20000004100 */
[----:B------:R-:W-:Y:S01]  /*7a70*/  LOP3.LUT R52, R56, 0xff0000, R57, 0xf8, !PT ;  /* 0x00ff000038347812 */ /* 0x000fe200078ef839 */
[----:B------:R-:W-:Y:S01]  /*7a80*/  HADD2.F32 R57, -RZ, R59.H0_H0 ;  /* 0x2000003bff397230 */ /* 0x000fe20000004100 */
[----:B------:R-:W-:Y:S01]  /*7a90*/  F2FP.F16.E4M3.UNPACK_B R165, R162.H1 ;  /* 0x000000a2ffa5723e */ /* 0x000fe200030006ff */
[----:B------:R-:W-:Y:S01]  /*7aa0*/  HADD2.F32 R56, -RZ, R58.H0_H0 ;  /* 0x2000003aff387230 */ /* 0x000fe20000004100 */
[----:B------:R-:W-:Y:S01]  /*7ab0*/  LOP3.LUT R55, R169, 0xff0000, R170, 0xf8, !PT ;  /* 0x00ff0000a9377812 */ /* 0x000fe200078ef8aa */
[----:B------:R-:W-:Y:S02]  /*7ac0*/  HADD2.F32 R170, -RZ, R168.H1_H1 ;  /* 0x300000a8ffaa7230 */ /* 0x000fe40000004100 */
[----:B------:R-:W-:Y:S01]  /*7ad0*/  FMUL.FTZ R173, R57, R167 ;  /* 0x000000a739ad7220 */ /* 0x000fe20000410000 */
[----:B------:R-:W-:-:S02]  /*7ae0*/  HADD2.F32 R166, -RZ, R165.H0_H0 ;  /* 0x200000a5ffa67230 */ /* 0x000fc40000004100 */
[C---:B------:R-:W-:Y:S01]  /*7af0*/  FMUL.FTZ R174, R56.reuse, R167 ;  /* 0x000000a738ae7220 */ /* 0x040fe20000410000 */
[----:B------:R-:W-:Y:S01]  /*7b00*/  HADD2.F32 R167, -RZ, R165.H1_H1 ;  /* 0x300000a5ffa77230 */ /* 0x000fe20000004100 */
[----:B------:R-:W-:Y:S01]  /*7b10*/  F2FP.F16.E4M3.UNPACK_B R168, R163 ;  /* 0x000000a3ffa8723e */ /* 0x000fe200020006ff */
[----:B------:R-:W-:Y:S02]  /*7b20*/  HADD2.F32 R165, -RZ, R59.H1_H1 ;  /* 0x3000003bffa57230 */ /* 0x000fe40000004100 */
[-C--:B------:R-:W-:Y:S01]  /*7b30*/  FFMA.FTZ R56, R56, R166.reuse, -R173 ;  /* 0x000000a638387223 */ /* 0x080fe200000108ad */
[----:B------:R-:W-:Y:S01]  /*7b40*/  FFMA.FTZ R57, R57, R166, R174 ;  /* 0x000000a639397223 */ /* 0x000fe200000100ae */
[----:B------:R-:W-:Y:S01]  /*7b50*/  HADD2.F32 R58, -RZ, R58.H1_H1 ;  /* 0x3000003aff3a7230 */ /* 0x000fe20000004100 */
[----:B------:R-:W-:Y:S01]  /*7b60*/  F2FP.F16.E4M3.UNPACK_B R166, R162 ;  /* 0x000000a2ffa6723e */ /* 0x000fe200020006ff */
[----:B------:R-:W-:Y:S01]  /*7b70*/  FMUL.FTZ R59, R165, R170 ;  /* 0x000000aaa53b7220 */ /* 0x000fe20000410000 */
[----:B------:R-:W-:Y:S01]  /*7b80*/  F2FP.F16.E4M3.UNPACK_B R162, R84 ;  /* 0x00000054ffa2723e */ /* 0x000fe200020006ff */
[----:B------:R-:W-:Y:S01]  /*7b90*/  HADD2.F32 R169, -RZ, R168.H0_H0 ;  /* 0x200000a8ffa97230 */ /* 0x000fe20000004100 */
[----:B------:R-:W-:Y:S01]  /*7ba0*/  F2FP.F16.E4M3.UNPACK_B R88, R88 ;  /* 0x00000058ff58723e */ /* 0x000fe200020006ff */
[C---:B------:R-:W-:Y:S01]  /*7bb0*/  FMUL.FTZ R170, R58.reuse, R170 ;  /* 0x000000aa3aaa7220 */ /* 0x040fe20000410000 */
[-C--:B------:R-:W-:Y:S01]  /*7bc0*/  FFMA.FTZ R59, R58, R167.reuse, -R59 ;  /* 0x000000a73a3b7223 */ /* 0x080fe2000001083b */
[----:B------:R-:W-:Y:S01]  /*7bd0*/  HADD2.F32 R84, -RZ, R162.H0_H0 ;  /* 0x200000a2ff547230 */ /* 0x000fe20000004100 */
[----:B------:R-:W-:Y:S01]  /*7be0*/  LOP3.LUT R53, R171, 0xff0000, R172, 0xf8, !PT ;  /* 0x00ff0000ab357812 */ /* 0x000fe200078ef8ac */
[----:B------:R-:W-:Y:S01]  /*7bf0*/  FFMA.FTZ R58, R165, R167, R170 ;  /* 0x000000a7a53a7223 */ /* 0x000fe200000100aa */
[----:B------:R-:W-:Y:S01]  /*7c00*/  HADD2.F32 R163, -RZ, R88.H0_H0 ;  /* 0x20000058ffa37230 */ /* 0x000fe20000004100 */
[----:B------:R-:W-:Y:S01]  /*7c10*/  F2FP.SATFINITE.E4M3.F32.PACK_AB_MERGE_C R56, R59, R56, RZ ;  /* 0x000000383b38723e */ /* 0x000fe200048070ff */
[----:B------:R-:W-:-:S02]  /*7c20*/  HADD2.F32 R167, -RZ, R166.H0_H0 ;  /* 0x200000a6ffa77230 */ /* 0x000fc40000004100 */
        /* <DEDUP_REMOVED lines=21> */
[-C--:B------:R-:W-:Y:S01]  /*7d80*/  FMUL.FTZ R175, R168, R173.reuse ;  /* 0x000000ada8af7220 */ /* 0x080fe20000410000 */
[----:B------:R-:W-:Y:S02]  /*7d90*/  HADD2.F32 R172, -RZ, R169.H1_H1 ;  /* 0x300000a9ffac7230 */ /* 0x000fe40000004100 */
[----:B------:R-:W-:Y:S01]  /*7da0*/  FMUL.FTZ R173, R166, R173 ;  /* 0x000000ada6ad7220 */ /* 0x000fe20000410000 */
[----:B------:R-:W-:Y:S01]  /*7db0*/  HADD2.F32 R169, -RZ, R167.H1_H1 ;  /* 0x300000a7ffa97230 */ /* 0x000fe20000004100 */
[----:B------:R-:W-:Y:S01]  /*7dc0*/  F2FP.SATFINITE.E4M3.F32.PACK_AB_MERGE_C R57, R58, R57, RZ ;  /* 0x000000393a39723e */ /* 0x000fe200048070ff */
[----:B------:R-:W-:Y:S02]  /*7dd0*/  HADD2.F32 R167, -RZ, R162.H1_H1 ;  /* 0x300000a2ffa77230 */ /* 0x000fe40000004100 */
[-C--:B------:R-:W-:Y:S01]  /*7de0*/  FFMA.FTZ R162, R166, R171.reuse, -R175 ;  /* 0x000000aba6a27223 */ /* 0x080fe200000108af */
[----:B------:R-:W-:Y:S02]  /*7df0*/  HADD2.F32 R170, -RZ, R170.H1_H1 ;  /* 0x300000aaffaa7230 */ /* 0x000fe40000004100 */
[----:B------:R-:W-:Y:S01]  /*7e00*/  FFMA.FTZ R166, R168, R171, R173 ;  /* 0x000000aba8a67223 */ /* 0x000fe200000100ad */
[-C--:B------:R-:W-:Y:S01]  /*7e10*/  FMUL.FTZ R174, R169, R172.reuse ;  /* 0x000000aca9ae7220 */ /* 0x080fe20000410000 */
[----:B------:R-:W-:Y:S01]  /*7e20*/  F2FP.F16.E4M3.UNPACK_B R168, R161 ;  /* 0x000000a1ffa8723e */ /* 0x000fe200020006ff */
[C---:B------:R-:W-:Y:S01]  /*7e30*/  FMUL.FTZ R172, R167.reuse, R172 ;  /* 0x000000aca7ac7220 */ /* 0x040fe20000410000 */
[----:B------:R-:W-:Y:S01]  /*7e40*/  F2FP.F16.E4M3.UNPACK_B R161, R90 ;  /* 0x0000005affa1723e */ /* 0x000fe200020006ff */
[----:B------:R-:W-:Y:S01]  /*7e50*/  FFMA.FTZ R177, R167, R170, -R174 ;  /* 0x000000aaa7b17223 */ /* 0x000fe200000108ae */
[----:B------:R-:W-:Y:S01]  /*7e60*/  F2FP.F16.E4M3.UNPACK_B R167, R160 ;  /* 0x000000a0ffa7723e */ /* 0x000fe200020006ff */
[----:B------:R-:W-:-:S02]  /*7e70*/  HADD2.F32 R171, -RZ, R168.H0_H0 ;  /* 0x200000a8ffab7230 */ /* 0x000fc40000004100 */
[----:B------:R-:W-:Y:S01]  /*7e80*/  FFMA.FTZ R179, R169, R170, R172 ;  /* 0x000000aaa9b37223 */ /* 0x000fe200000100ac */
[--C-:B------:R-:W-:Y:S01]  /*7e90*/  HADD2.F32 R160, -RZ, R161.reuse.H0_H0 ;  /* 0x200000a1ffa07230 */ /* 0x100fe20000004100 */
[----:B------:R-:W-:Y:S01]  /*7ea0*/  F2FP.F16.E4M3.UNPACK_B R58, R89 ;  /* 0x00000059ff3a723e */ /* 0x000fe200020006ff */
[----:B------:R-:W-:Y:S01]  /*7eb0*/  HADD2.F32 R168, -RZ, R168.H1_H1 ;  /* 0x300000a8ffa87230 */ /* 0x000fe20000004100 */
[----:B------:R-:W-:Y:S01]  /*7ec0*/  F2FP.F16.E4M3.UNPACK_B R59, R55 ;  /* 0x00000037ff3b723e */ /* 0x000fe200020006ff */
[--C-:B------:R-:W-:Y:S02]  /*7ed0*/  HADD2.F32 R90, -RZ, R86.reuse.H0_H0 ;  /* 0x20000056ff5a7230 */ /* 0x100fe40000004100 */
[----:B------:R-:W-:Y:S01]  /*7ee0*/  FMUL.FTZ R173, R160, R171 ;  /* 0x000000aba0ad7220 */ /* 0x000fe20000410000 */
[----:B------:R-:W-:Y:S01]  /*7ef0*/  HADD2.F32 R161, -RZ, R161.H1_H1 ;  /* 0x300000a1ffa17230 */ /* 0x000fe20000004100 */
[----:B------:R-:W-:Y:S01]  /*7f00*/  F2FP.SATFINITE.E4M3.F32.PACK_AB_MERGE_C R88, R165, R88, R57 ;  /* 0x00000058a558723e */ /* 0x000fe20004807039 */
[----:B------:R-:W-:-:S02]  /*7f10*/  HADD2.F32 R86, -RZ, R86.H1_H1 ;  /* 0x30000056ff567230 */ /* 0x000fc40000004100 */
[----:B------:R-:W-:Y:S01]  /*7f20*/  FMUL.FTZ R171, R90, R171 ;  /* 0x000000ab5aab7220 */ /* 0x000fe20000410000 */
[--C-:B------:R-:W-:Y:S02]  /*7f30*/  HADD2.F32 R169, -RZ, R167.reuse.H0_H0 ;  /* 0x200000a7ffa97230 */ /* 0x100fe40000004100 */
[CC--:B------:R-:W-:Y:S01]  /*7f40*/  FMUL.FTZ R175, R161.reuse, R168.reuse ;  /* 0x000000a8a1af7220 */ /* 0x0c0fe20000410000 */
[----:B------:R-:W-:Y:S02]  /*7f50*/  HADD2.F32 R167, -RZ, R167.H1_H1 ;  /* 0x300000a7ffa77230 */ /* 0x000fe40000004100 */
[----:B------:R-:W-:Y:S01]  /*7f60*/  FMUL.FTZ R168, R86, R168 ;  /* 0x000000a856a87220 */ /* 0x000fe20000410000 */
[----:B------:R-:W-:Y:S01]  /*7f70*/  F2FP.F16.E4M3.UNPACK_B R57, R85 ;  /* 0x00000055ff39723e */ /* 0x000fe200020006ff */
[-C--:B------:R-:W-:Y:S01]  /*7f80*/  FFMA.FTZ R173, R90, R169.reuse, -R173 ;  /* 0x000000a95aad7223 */ /* 0x080fe200000108ad */
[----:B------:R-:W-:Y:S01]  /*7f90*/  FFMA.FTZ R90, R160, R169, R171 ;  /* 0x000000a9a05a7223 */ /* 0x000fe200000100ab */
[-C--:B------:R-:W-:Y:S01]  /*7fa0*/  FFMA.FTZ R86, R86, R167.reuse, -R175 ;  /* 0x000000a756567223 */ /* 0x080fe200000108af */
[----:B------:R-:W-:Y:S01]  /*7fb0*/  FFMA.FTZ R167, R161, R167, R168 ;  /* 0x000000a7a1a77223 */ /* 0x000fe200000100a8 */
[----:B------:R-:W-:Y:S01]  /*7fc0*/  F2FP.SATFINITE.E4M3.F32.PACK_AB_MERGE_C R162, R177, R162, RZ ;  /* 0x000000a2b1a2723e */ /* 0x000fe200048070ff */
[--C-:B------:R-:W-:Y:S01]  /*7fd0*/  HADD2.F32 R160, -RZ, R58.reuse.H0_H0 ;  /* 0x2000003affa07230 */ /* 0x100fe20000004100 */
[----:B------:R-:W-:Y:S01]  /*7fe0*/  F2FP.SATFINITE.E4M3.F32.PACK_AB_MERGE_C R166, R179, R166, RZ ;  /* 0x000000a6b3a6723e */ /* 0x000fe200048070ff */
[----:B------:R-:W-:Y:S01]  /*7ff0*/  HADD2.F32 R165, -RZ, R59.H0_H0 ;  /* 0x2000003bffa57230 */ /* 0x000fe20000004100 */
[----:B------:R-:W-:Y:S01]  /*8000*/  F2FP.SATFINITE.E4M3.F32.PACK_AB_MERGE_C R84, R163, R84, R56 ;  /* 0x00000054a354723e */ /* 0x000fe20004807038 */
[----:B------:R-:W-:Y:S01]  /*8010*/  HADD2.F32 R56, -RZ, R57.H0_H0 ;  /* 0x20000039ff387230 */ /* 0x000fe20000004100 */
[----:B------:R-:W-:Y:S01]  /*8020*/  F2FP.F16.E4M3.UNPACK_B R161, R54 ;  /* 0x00000036ffa1723e */ /* 0x000fe200020006ff */
[----:B------:R-:W-:Y:S01]  /*8030*/  HADD2.F32 R58, -RZ, R58.H1_H1 ;  /* 0x3000003aff3a7230 */ /* 0x000fe20000004100 */
[----:B------:R-:W-:Y:S01]  /*8040*/  F2FP.SATFINITE.E4M3.F32.PACK_AB_MERGE_C R86, R86, R173, R162 ;  /* 0x000000ad5656723e */ /* 0x000fe200048070a2 */
[----:B------:R-:W-:Y:S01]  /*8050*/  HADD2.F32 R162, -RZ, R59.H1_H1 ;  /* 0x3000003bffa27230 */ /* 0x000fe20000004100 */
[----:B------:R-:W-:Y:S01]  /*8060*/  F2FP.SATFINITE.E4M3.F32.PACK_AB_MERGE_C R90, R167, R90, R166 ;  /* 0x0000005aa75a723e */ /* 0x000fe200048070a6 */
[----:B------:R-:W-:-:S02]  /*8070*/  HADD2.F32 R163, -RZ, R161.H0_H0 ;  /* 0x200000a1ffa37230 */ /* 0x000fc40000004100 */
[-C--:B------:R-:W-:Y:S01]  /*8080*/  FMUL.FTZ R167, R160, R165.reuse ;  /* 0x000000a5a0a77220 */ /* 0x080fe20000410000 */
[C---:B------:R-:W-:Y:S01]  /*8090*/  FMUL.FTZ R165, R56.reuse, R165 ;  /* 0x000000a538a57220 */ /* 0x040fe20000410000 */
[----:B------:R-:W-:Y:S01]  /*80a0*/  HADD2.F32 R59, -RZ, R57.H1_H1 ;  /* 0x30000039ff3b7230 */ /* 0x000fe20000004100 */
[----:B------:R-:W-:Y:S01]  /*80b0*/  F2FP.F16.E4M3.UNPACK_B R89, R89.H1 ;  /* 0x00000059ff59723e */ /* 0x000fe200030006ff */
[-C--:B------:R-:W-:Y:S01]  /*80c0*/  FFMA.FTZ R56, R56, R163.reuse, -R167 ;  /* 0x000000a338387223 */ /* 0x080fe200000108a7 */
[----:B------:R-:W-:Y:S01]  /*80d0*/  FFMA.FTZ R57, R160, R163, R165 ;  /* 0x000000a3a0397223 */ /* 0x000fe200000100a5 */
[----:B------:R-:W-:Y:S02]  /*80e0*/  HADD2.F32 R161, -RZ, R161.H1_H1 ;  /* 0x300000a1ffa17230 */ /* 0x000fe40000004100 */
[-C--:B------:R-:W-:Y:S01]  /*80f0*/  FMUL.FTZ R160, R58, R162.reuse ;  /* 0x000000a23aa07220 */ /* 0x080fe20000410000 */
[----:B------:R-:W-:Y:S01]  /*8100*/  FMUL.FTZ R163, R59, R162 ;  /* 0x000000a23ba37220 */ /* 0x000fe20000410000 */
[----:B------:R-:W-:-:S02]  /*8110*/  F2FP.F16.E4M3.UNPACK_B R162, R55.H1 ;  /* 0x00000037ffa2723e */ /* 0x000fc400030006ff */
[----:B------:R-:W-:Y:S01]  /*8120*/  F2FP.F16.E4M3.UNPACK_B R85, R85.H1 ;  /* 0x00000055ff55723e */ /* 0x000fe200030006ff */
[-C--:B------:R-:W-:Y:S01]  /*8130*/  FFMA.FTZ R59, R59, R161.reuse, -R160 ;  /* 0x000000a13b3b7223 */ /* 0x080fe200000108a0 */
[----:B------:R-:W-:Y:S01]  /*8140*/  FFMA.FTZ R58, R58, R161, R163 ;  /* 0x000000a13a3a7223 */ /* 0x000fe200000100a3 */
[----:B------:R-:W-:Y:S01]  /*8150*/  F2FP.F16.E4M3.UNPACK_B R54, R54.H1 ;  /* 0x00000036ff36723e */ /* 0x000fe200030006ff */
[----:B------:R-:W-:Y:S01]  /*8160*/  HADD2.F32 R160, -RZ, R89.H0_H0 ;  /* 0x20000059ffa07230 */ /* 0x000fe20000004100 */
[-C--:B------:R-:W-:Y:S01]  /*8170*/  F2FP.F16.E4M3.UNPACK_B R171, R53.reuse ;  /* 0x00000035ffab723e */ /* 0x080fe200020006ff */
[----:B------:R-:W-:Y:S01]  /*8180*/  HADD2.F32 R163, -RZ, R162.H0_H0 ;  /* 0x200000a2ffa37230 */ /* 0x000fe20000004100 */
[----:B------:R-:W-:Y:S01]  /*8190*/  F2FP.F16.E4M3.UNPACK_B R172, R53.H1 ;  /* 0x00000035ffac723e */ /* 0x000fe200030006ff */
[----:B------:R-:W-:Y:S01]  /*81a0*/  HADD2.F32 R55, -RZ, R85.H0_H0 ;  /* 0x20000055ff377230 */ /* 0x000fe20000004100 */
[----:B------:R-:W-:Y:S01]  /*81b0*/  F2FP.F16.E4M3.UNPACK_B R167, R52 ;  /* 0x00000034ffa7723e */ /* 0x000fe200020006ff */
[----:B------:R-:W-:-:S02]  /*81c0*/  HADD2.F32 R161, -RZ, R89.H1_H1 ;  /* 0x30000059ffa17230 */ /* 0x000fc40000004100 */
[CC--:B------:R-:W-:Y:S01]  /*81d0*/  FMUL.FTZ R168, R160.reuse, R163.reuse ;  /* 0x000000a3a0a87220 */ /* 0x0c0fe20000410000 */
[----:B------:R-:W-:Y:S02]  /*81e0*/  HADD2.F32 R89, -RZ, R54.H0_H0 ;  /* 0x20000036ff597230 */ /* 0x000fe40000004100 */
[C---:B------:R-:W-:Y:S01]  /*81f0*/  FMUL.FTZ R163, R55.reuse, R163 ;  /* 0x000000a337a37220 */ /* 0x040fe20000410000 */
[----:B------:R-:W-:Y:S02]  /*8200*/  HADD2.F32 R85, -RZ, R85.H1_H1 ;  /* 0x30000055ff557230 */ /* 0x000fe40000004100 */
[----:B------:R-:W-:Y:S02]  /*8210*/  HADD2.F32 R162, -RZ, R162.H1_H1 ;  /* 0x300000a2ffa27230 */ /* 0x000fe40000004100 */
[----:B------:R-:W-:Y:S02]  /*8220*/  HADD2.F32 R166, -RZ, R54.H1_H1 ;  /* 0x30000036ffa67230 */ /* 0x000fe40000004100 */
[-C--:B------:R-:W-:Y:S01]  /*8230*/  FFMA.FTZ R54, R55, R89.reuse, -R168 ;  /* 0x0000005937367223 */ /* 0x080fe200000108a8 */
[----:B------:R-:W-:Y:S01]  /*8240*/  FFMA.FTZ R55, R160, R89, R163 ;  /* 0x00000059a0377223 */ /* 0x000fe200000100a3 */
[-C--:B------:R-:W-:Y:S01]  /*8250*/  FMUL.FTZ R170, R161, R162.reuse ;  /* 0x000000a2a1aa7220 */ /* 0x080fe20000410000 */
[C---:B------:R-:W-:Y:S01]  /*8260*/  FMUL.FTZ R160, R85.reuse, R162 ;  /* 0x000000a255a07220 */ /* 0x040fe20000410000 */
[----:B------:R-:W-:Y:S01]  /*8270*/  F2FP.F16.E4M3.UNPACK_B R89, R87 ;  /* 0x00000057ff59723e */ /* 0x000fe200020006ff */
[----:B------:R-:W-:Y:S01]  /*8280*/  HADD2.F32 R53, -RZ, R172.H0_H0 ;  /* 0x200000acff357230 */ /* 0x000fe20000004100 */
[----:B------:R-:W-:Y:S01]  /*8290*/  F2FP.F16.E4M3.UNPACK_B R162, R91 ;  /* 0x0000005bffa2723e */ /* 0x000fe200020006ff */
[-C--:B------:R-:W-:Y:S01]  /*82a0*/  FFMA.FTZ R85, R85, R166.reuse, -R170 ;  /* 0x000000a655557223 */ /* 0x080fe200000108aa */
        /* <DEDUP_REMOVED lines=8> */
[----:B------:R-:W-:Y:S01]  /*8330*/  F2FP.SATFINITE.E4M3.F32.PACK_AB_MERGE_C R55, R160, R55, RZ ;  /* 0x00000037a037723e */ /* 0x000fe200048070ff */
[----:B------:R-:W-:Y:S01]  /*8340*/  HADD2.F32 R161, -RZ, R87.H0_H0 ;  /* 0x20000057ffa17230 */ /* 0x000fe20000004100 */
[----:B------:R-:W-:Y:S01]  /*8350*/  F2FP.SATFINITE.E4M3.F32.PACK_AB_MERGE_C R85, R59, R56, R54 ;  /* 0x000000383b55723e */ /* 0x000fe20004807036 */
[----:B------:R-:W-:-:S02]  /*8360*/  HADD2.F32 R166, -RZ, R163.H0_H0 ;  /* 0x200000a3ffa67230 */ /* 0x000fc40000004100 */
[-C--:B------:R-:W-:Y:S01]  /*8370*/  FMUL.FTZ R174, R165, R52.reuse ;  /* 0x00000034a5ae7220 */ /* 0x080fe20000410000 */
[----:B------:R-:W-:Y:S02]  /*8380*/  HADD2.F32 R170, -RZ, R167.H0_H0 ;  /* 0x200000a7ffaa7230 */ /* 0x000fe40000004100 */
[----:B------:R-:W-:Y:S01]  /*8390*/  FMUL.FTZ R176, R91, R52 ;  /* 0x000000345bb07220 */ /* 0x000fe20000410000 */
[----:B------:R-:W-:Y:S02]  /*83a0*/  HADD2.F32 R163, -RZ, R163.H1_H1 ;  /* 0x300000a3ffa37230 */ /* 0x000fe40000004100 */
[-C--:B------:R-:W-:Y:S01]  /*83b0*/  FMUL.FTZ R178, R166, R53.reuse ;  /* 0x00000035a6b27220 */ /* 0x080fe20000410000 */
[----:B------:R-:W-:Y:S02]  /*83c0*/  HADD2.F32 R172, -RZ, R172.H1_H1 ;  /* 0x300000acffac7230 */ /* 0x000fe40000004100 */
[----:B------:R-:W-:Y:S01]  /*83d0*/  FMUL.FTZ R173, R161, R53 ;  /* 0x00000035a1ad7220 */ /* 0x000fe20000410000 */
[----:B------:R-:W-:-:S02]  /*83e0*/  HADD2.F32 R87, -RZ, R87.H1_H1 ;  /* 0x30000057ff577230 */ /* 0x000fc40000004100 */
[-C--:B------:R-:W-:Y:S01]  /*83f0*/  FFMA.FTZ R52, R91, R170.reuse, -R174 ;  /* 0x000000aa5b347223 */ /* 0x080fe200000108ae */
[----:B------:R-:W-:Y:S02]  /*8400*/  HADD2.F32 R169, -RZ, R168.H0_H0 ;  /* 0x200000a8ffa97230 */ /* 0x000fe40000004100 */
[----:B------:R-:W-:Y:S01]  /*8410*/  FFMA.FTZ R53, R165, R170, R176 ;  /* 0x000000aaa5357223 */ /* 0x000fe200000100b0 */
[----:B------:R-:W-:Y:S02]  /*8420*/  HADD2.F32 R162, -RZ, R162.H1_H1 ;  /* 0x300000a2ffa27230 */ /* 0x000fe40000004100 */
        /* <DEDUP_REMOVED lines=9> */
[-C--:B------:R-:W-:Y:S01]  /*84c0*/  FFMA.FTZ R87, R87, R168.reuse, -R170 ;  /* 0x000000a857577223 */ /* 0x080fe200000108aa */
[----:B------:R-:W-:Y:S01]  /*84d0*/  FMUL.FTZ R171, R89, R171 ;  /* 0x000000ab59ab7220 */ /* 0x000fe20000410000 */
[----:B------:R-:W-:Y:S01]  /*84e0*/  FFMA.FTZ R172, R163, R168, R172 ;  /* 0x000000a8a3ac7223 */ /* 0x000fe200000100ac */
[----:B------:R-:W-:-:S02]  /*84f0*/  FFMA.FTZ R89, R89, R167, -R166 ;  /* 0x000000a759597223 */ /* 0x000fc400000108a6 */
[----:B------:R-:W-:Y:S01]  /*8500*/  FFMA.FTZ R162, R162, R167, R171 ;  /* 0x000000a7a2a27223 */ /* 0x000fe200000100ab */
[----:B------:R-:W-:Y:S02]  /*8510*/  F2FP.SATFINITE.E4M3.F32.PACK_AB_MERGE_C R87, R87, R178, RZ ;  /* 0x000000b25757723e */ /* 0x000fe400048070ff */
[----:B------:R-:W-:Y:S02]  /*8520*/  F2FP.SATFINITE.E4M3.F32.PACK_AB_MERGE_C R172, R172, R173, RZ ;  /* 0x000000adacac723e */ /* 0x000fe400048070ff */
[----:B------:R-:W-:Y:S02]  /*8530*/  F2FP.SATFINITE.E4M3.F32.PACK_AB_MERGE_C R87, R89, R52, R87 ;  /* 0x000000345957723e */ /* 0x000fe40004807057 */
[----:B------:R-:W-:Y:S02]  /*8540*/  F2FP.SATFINITE.E4M3.F32.PACK_AB_MERGE_C R89, R58, R57, R55 ;  /* 0x000000393a59723e */ /* 0x000fe40004807037 */
[----:B------:R-:W-:-:S07]  /*8550*/  F2FP.SATFINITE.E4M3.F32.PACK_AB_MERGE_C R91, R162, R53, R172 ;  /* 0x00000035a25b723e */ /* 0x000fce00048070ac */
.L_x_5809:
[----:B------:R-:W-:Y:S05]  /*8560*/  BSYNC B2 ;  /* 0x0000000000027941 */ /* 0x000fea0003800000 */
.L_x_5808:
        /* <DEDUP_REMOVED lines=11> */
.L_x_5807:
[----:B------:R-:W-:Y:S05]  /*8620*/  BSYNC B1 ;  /* 0x0000000000017941 */ /* 0x000fea0003800000 */
.L_x_5806:
[----:B-1----:R-:W-:Y:S01]  /*8630*/  VIADD R53, R228, 0x40 ;  /* 0x00000040e4357836 */ /* 0x002fe20000000000 */
[----:B------:R-:W-:Y:S04]  /*8640*/  BSSY B1, `(.L_x_5810) ;  /* 0x0000109000017945 */ /* 0x000fe80003800000 */
[----:B------:R-:W-:-:S13]  /*8650*/  ISETP.GE.OR P3, PT, R53, R120, P0 ;  /* 0x000000783500720c */ /* 0x000fda0000766670 */
[----:B------:R-:W-:Y:S05]  /*8660*/  @P3 BRA `(.L_x_5811) ;  /* 0x0000001000183947 */ /* 0x000fea0003800000 */
[----:B------:R-:W3:Y:S01]  /*8670*/  LDL R54, [R1+0x68] ;  /* 0x0000680001367983 */ /* 0x000ee20000100800 */
[-C--:B--2---:R-:W-:Y:S01]  /*8680*/  IMAD R52, R124, R130.reuse, RZ ;  /* 0x000000827c347224 */ /* 0x084fe200078e02ff */
[----:B------:R-:W-:Y:S01]  /*8690*/  ISETP.NE.AND P6, PT, R0, RZ, PT ;  /* 0x000000ff0000720c */ /* 0x000fe20003fc5270 */
[C---:B------:R-:W-:Y:S01]  /*86a0*/  IMAD.WIDE.U32 R84, R53.reuse, R130, R128 ;  /* 0x0000008235547225 */ /* 0x040fe200078e0080 */
[----:B------:R-:W-:Y:S03]  /*86b0*/  BSSY B2, `(.L_x_5812) ;  /* 0x00000f6000027945 */ /* 0x000fe60003800000 */
[----:B------:R-:W-:Y:S01]  /*86c0*/  IMAD R53, R53, R131, R52 ;  /* 0x0000008335357224 */ /* 0x000fe200078e0234 */
[----:B------:R-:W-:Y:S01]  /*86d0*/  SEL R52, R121, R148, !P6 ;  /* 0x0000009479347207 */ /* 0x000fe20007000000 */
[----:B------:R-:W-:Y:S01]  /*86e0*/  VIADD R55, R228, 0x40 ;  /* 0x00000040e4377836 */ /* 0x000fe20000000000 */
[----:B------:R-:W-:Y:S01]  /*86f0*/  IADD3 R87, P3, P4, R46, R84, R27 ;  /* 0x000000542e577210 */ /* 0x000fe20007c7e01b */
[----:B------:R-:W-:Y:S01]  /*8700*/  VIADD R56, R228, 0x40 ;  /* 0x00000040e4387836 */ /* 0x000fe20000000000 */
[----:B------:R-:W-:Y:S01]  /*8710*/  IADD3 R86, R85, R53, RZ ;  /* 0x0000003555567210 */ /* 0x000fe20007ffe0ff */
[----:B------:R-:W-:Y:S01]  /*8720*/  IMAD.SHL.U32 R55, R55, 0x80, RZ ;  /* 0x0000008037377824 */ /* 0x000fe200078e00ff */
[----:B------:R-:W-:Y:S01]  /*8730*/  SHF.R.S32.HI R53, RZ, 0x1f, R52 ;  /* 0x0000001fff357819 */ /* 0x000fe20000011434 */
[----:B------:R-:W-:Y:S01]  /*8740*/  IMAD.SHL.U32 R56, R56, 0x80, RZ ;  /* 0x0000008038387824 */ /* 0x000fe200078e00ff */
[----:B------:R-:W-:-:S02]  /*8750*/  IADD3.X R90, R21, R86, R26, P3, P4 ;  /* 0x00000056155a7210 */ /* 0x000fc40001fe841a */
[----:B------:R-:W-:Y:S02]  /*8760*/  LEA.HI R53, R53, R52, RZ, 0x5 ;  /* 0x0000003435357211 */ /* 0x000fe400078f28ff */
[----:B------:R-:W-:Y:S02]  /*8770*/  LOP3.LUT R55, R55, 0x380, RZ, 0xc0, !PT ;  /* 0x0000038037377812 */ /* 0x000fe400078ec0ff */
[----:B------:R-:W-:Y:S02]  /*8780*/  LEA.HI.SX32 R53, R53, R28, 0x1b ;  /* 0x0000001c35357211 */ /* 0x000fe400078fdaff */
[----:B------:R-:W-:Y:S02]  /*8790*/  LOP3.LUT R56, R56, 0x380, RZ, 0xc0, !PT ;  /* 0x0000038038387812 */ /* 0x000fe400078ec0ff */
[----:B------:R-:W-:Y:S01]  /*87a0*/  SHF.L.U32 R89, R53, 0x4, RZ ;  /* 0x0000000435597819 */ /* 0x000fe200000006ff */
[----:B------:R-:W-:Y:S01]  /*87b0*/  IMAD R53, R17, 0x7000, R115 ;  /* 0x0000700011357824 */ /* 0x000fe200078e0273 */
[----:B------:R-:W-:-:S02]  /*87c0*/  SHF.R.U32.HI R55, RZ, 0x3, R55 ;  /* 0x00000003ff377819 */ /* 0x000fc40000011637 */
[----:B------:R-:W-:Y:S01]  /*87d0*/  LOP3.LUT R52, R56, 0x70, R89, 0xf8, !PT ;  /* 0x0000007038347812 */ /* 0x000fe200078ef859 */
[----:B------:R-:W-:-:S03]  /*87e0*/  IMAD.IADD R53, R16, 0x1, R53 ;  /* 0x0000000110357824 */ /* 0x000fc600078e0235 */
[----:B------:R-:W-:-:S05]  /*87f0*/  LOP3.LUT R52, R52, R55, RZ, 0x3c, !PT ;  /* 0x0000003734347212 */ /* 0x000fca00078e3cff */
[----:B---3--:R-:W-:-:S04]  /*8800*/  IMAD.IADD R52, R54, 0x1, R52 ;  /* 0x0000000136347824 */ /* 0x008fc800078e0234 */
[----:B------:R-:W-:-:S04]  /*8810*/  IMAD R55, R17, 0x7000, R52 ;  /* 0x0000700011377824 */ /* 0x000fc800078e0234 */
[----:B------:R-:W-:Y:S02]  /*8820*/  IMAD.IADD R56, R16, 0x1, R55 ;  /* 0x0000000110387824 */ /* 0x000fe400078e0237 */
[----:B------:R-:W1:Y:S04]  /*8830*/  LDS.128 R52, [R53+0x20400] ;  /* 0x0204000035347984 */ /* 0x000e680000000c00 */
[----:B------:R-:W2:Y:S01]  /*8840*/  LDS.128 R56, [R56+0x20400] ;  /* 0x0204000038387984 */ /* 0x000ea20000000c00 */
[----:B------:R-:W-:Y:S05]  /*8850*/  @P2 BRA `(.L_x_5813) ;  /* 0x0000000c006c2947 */ /* 0x000fea0003800000 */
[----:B------:R-:W-:Y:S01]  /*8860*/  SHF.R.U32.HI R164, RZ, 0x8, R61 ;  /* 0x00000008ffa47819 */ /* 0x000fe2000001163d */
[----:B-1----:R-:W-:Y:S01]  /*8870*/  IMAD.MOV.U32 R60, RZ, RZ, R53 ;  /* 0x000000ffff3c7224 */ /* 0x002fe200078e0035 */
[----:B------:R-:W-:Y:S02]  /*8880*/  LOP3.LUT R62, R61, 0xff, RZ, 0xc0, !PT ;  /* 0x000000ff3d3e7812 */ /* 0x000fe400078ec0ff */
[----:B------:R-:W-:Y:S02]  /*8890*/  SHF.R.U32.HI R163, RZ, 0x18, R61 ;  /* 0x00000018ffa37819 */ /* 0x000fe4000001163d */
[----:B------:R-:W-:Y:S01]  /*88a0*/  MOV R64, R52 ;  /* 0x0000003400407202 */ /* 0x000fe20000000f00 */
[----:B------:R-:W-:Y:S01]  /*88b0*/  IMAD.SHL.U32 R52, R164, 0x100, RZ ;  /* 0x00000100a4347824 */ /* 0x000fe200078e00ff */
[----:B------:R-:W-:Y:S02]  /*88c0*/  SHF.R.U32.HI R161, RZ, 0x8, R63 ;  /* 0x00000008ffa17819 */ /* 0x000fe4000001163f */
[----:B------:R-:W-:-:S02]  /*88d0*/  PRMT R53, R163, 0x654, R62 ;  /* 0x00000654a3357816 */ /* 0x000fc4000000003e */
[--C-:B------:R-:W-:Y:S02]  /*88e0*/  SHF.R.U32.HI R162, RZ, 0x10, R63.reuse ;  /* 0x00000010ffa27819 */ /* 0x100fe4000001163f */
[----:B------:R-:W-:Y:S02]  /*88f0*/  LOP3.LUT R66, R63, 0xff, RZ, 0xc0, !PT ;  /* 0x000000ff3f427812 */ /* 0x000fe400078ec0ff */
[----:B------:R-:W-:Y:S02]  /*8900*/  SHF.R.U32.HI R63, RZ, 0x18, R63 ;  /* 0x00000018ff3f7819 */ /* 0x000fe4000001163f */
[----:B------:R-:W-:Y:S01]  /*8910*/  LOP3.LUT R53, R53, 0xff00, R52, 0xf8, !PT ;  /* 0x0000ff0035357812 */ /* 0x000fe200078ef834 */
[----:B------:R-:W-:Y:S01]  /*8920*/  IMAD.SHL.U32 R52, R161, 0x100, RZ ;  /* 0x00000100a1347824 */ /* 0x000fe200078e00ff */
[----:B------:R-:W-:Y:S01]  /*8930*/  SHF.R.U32.HI R165, RZ, 0x10, R61 ;  /* 0x00000010ffa57819 */ /* 0x000fe2000001163d */
[----:B------:R-:W-:Y:S01]  /*8940*/  IMAD.MOV.U32 R61, RZ, RZ, R54 ;  /* 0x000000ffff3d7224 */ /* 0x000fe200078e0036 */
[----:B------:R-:W-:-:S02]  /*8950*/  SHF.R.U32.HI R160, RZ, 0x10, R65 ;  /* 0x00000010ffa07819 */ /* 0x000fc40000011641 */
[--C-:B------:R-:W-:Y:S01]  /*8960*/  SHF.R.U32.HI R158, RZ, 0x8, R65.reuse ;  /* 0x00000008ff9e7819 */ /* 0x100fe20000011641 */
[----:B------:R-:W-:Y:S01]  /*8970*/  IMAD.U32 R54, R165, 0x10000, RZ ;  /* 0x00010000a5367824 */ /* 0x000fe200078e00ff */
[----:B------:R-:W-:Y:S02]  /*8980*/  LOP3.LUT R88, R65, 0xff, RZ, 0xc0, !PT ;  /* 0x000000ff41587812 */ /* 0x000fe400078ec0ff */
[----:B------:R-:W-:Y:S01]  /*8990*/  SHF.R.U32.HI R159, RZ, 0x18, R65 ;  /* 0x00000018ff9f7819 */ /* 0x000fe20000011641 */
[----:B--2---:R-:W-:Y:S01]  /*89a0*/  IMAD.MOV.U32 R65, RZ, RZ, R56 ;  /* 0x000000ffff417224 */ /* 0x004fe200078e0038 */
[--C-:B------:R-:W-:Y:S02]  /*89b0*/  SHF.R.U32.HI R137, RZ, 0x8, R67.reuse ;  /* 0x00000008ff897819 */ /* 0x100fe40000011643 */
[----:B------:R-:W-:Y:S02]  /*89c0*/  PRMT R63, R63, 0x654, R66 ;  /* 0x000006543f3f7816 */ /* 0x000fe40000000042 */
[----:B------:R-:W-:Y:S01]  /*89d0*/  LOP3.LUT R91, R67, 0xff, RZ, 0xc0, !PT ;  /* 0x000000ff435b7812 */ /* 0x000fe200078ec0ff */
[----:B------:R-:W-:Y:S01]  /*89e0*/  IMAD.SHL.U32 R62, R137, 0x100, RZ ;  /* 0x00000100893e7824 */ /* 0x000fe200078e00ff */
[----:B------:R-:W-:-:S02]  /*89f0*/  SHF.R.U32.HI R136, RZ, 0x18, R67 ;  /* 0x00000018ff887819 */ /* 0x000fc40000011643 */
[----:B------:R-:W-:Y:S02]  /*8a00*/  SHF.R.U32.HI R157, RZ, 0x10, R67 ;  /* 0x00000010ff9d7819 */ /* 0x000fe40000011643 */
[----:B------:R-:W-:Y:S01]  /*8a10*/  LOP3.LUT R63, R63, 0xff00, R52, 0xf8, !PT ;  /* 0x0000ff003f3f7812 */ /* 0x000fe200078ef834 */
[----:B------:R-:W-:Y:S01]  /*8a20*/  IMAD.U32 R52, R162, 0x10000, RZ ;  /* 0x00010000a2347824 */ /* 0x000fe200078e00ff */
[----:B------:R-:W-:Y:S02]  /*8a30*/  PRMT R67, R159, 0x654, R88 ;  /* 0x000006549f437816 */ /* 0x000fe40000000058 */
        /* <DEDUP_REMOVED lines=11> */
[----:B------:R-:W-:Y:S01]  /*8af0*/  LOP3.LUT R52, R63, 0xff0000, R52, 0xf8, !PT ;  /* 0x00ff00003f347812 */ /* 0x000fe200078ef834 */
[----:B------:R-:W-:Y:S01]  /*8b00*/  HADD2.F32 R63, -RZ, R88.H0_H0 ;  /* 0x20000058ff3f7230 */ /* 0x000fe20000004100 */
[----:B------:R-:W-:Y:S01]  /*8b10*/  F2FP.F16.E4M3.UNPACK_B R67, R154.H1 ;  /* 0x0000009aff43723e */ /* 0x000fe200030006ff */
[----:B------:R-:W-:Y:S01]  /*8b20*/  HADD2.F32 R136, -RZ, R136.H1_H1 ;  /* 0x30000088ff887230 */ /* 0x000fe20000004100 */
[----:B------:R-:W-:Y:S01]  /*8b30*/  SHF.L.U32 R157, R157, 0x10, RZ ;  /* 0x000000109d9d7819 */ /* 0x000fe200000006ff */
[-C--:B------:R-:W-:Y:S01]  /*8b40*/  FMUL.FTZ R160, R62, R53.reuse ;  /* 0x000000353ea07220 */ /* 0x080fe20000410000 */
[----:B------:R-:W-:Y:S01]  /*8b50*/  FMUL.FTZ R159, R63, R53 ;  /* 0x000000353f9f7220 */ /* 0x000fe20000410000 */
[--C-:B------:R-:W-:Y:S01]  /*8b60*/  HADD2.F32 R91, -RZ, R67.reuse.H0_H0 ;  /* 0x20000043ff5b7230 */ /* 0x100fe20000004100 */
[----:B------:R-:W-:Y:S01]  /*8b70*/  LOP3.LUT R53, R158, 0xff0000, R157, 0xf8, !PT ;  /* 0x00ff00009e357812 */ /* 0x000fe200078ef89d */
[----:B------:R-:W-:Y:S01]  /*8b80*/  HADD2.F32 R158, -RZ, R67.H1_H1 ;  /* 0x30000043ff9e7230 */ /* 0x000fe20000004100 */
[----:B------:R-:W-:Y:S01]  /*8b90*/  LOP3.LUT R56, R137, 0xff0000, R56, 0xf8, !PT ;  /* 0x00ff000089387812 */ /* 0x000fe200078ef838 */
[----:B------:R-:W-:-:S02]  /*8ba0*/  HADD2.F32 R67, -RZ, R66.H1_H1 ;  /* 0x30000042ff437230 */ /* 0x000fc40000004100 */
[-C--:B------:R-:W-:Y:S01]  /*8bb0*/  FFMA.FTZ R62, R62, R91.reuse, -R159 ;  /* 0x0000005b3e3e7223 */ /* 0x080fe2000001089f */
[----:B------:R-:W-:Y:S01]  /*8bc0*/  FFMA.FTZ R63, R63, R91, R160 ;  /* 0x0000005b3f3f7223 */ /* 0x000fe200000100a0 */
[----:B------:R-:W-:Y:S01]  /*8bd0*/  HADD2.F32 R137, -RZ, R88.H1_H1 ;  /* 0x30000058ff897230 */ /* 0x000fe20000004100 */
[----:B------:R-:W-:Y:S01]  /*8be0*/  F2FP.F16.E4M3.UNPACK_B R156, R156 ;  /* 0x0000009cff9c723e */ /* 0x000fe200020006ff */
[----:B------:R-:W-:Y:S01]  /*8bf0*/  FMUL.FTZ R160, R67, R136 ;  /* 0x0000008843a07220 */ /* 0x000fe20000410000 */
[----:B------:R-:W-:Y:S02]  /*8c00*/  F2FP.F16.E4M3.UNPACK_B R91, R65 ;  /* 0x00000041ff5b723e */ /* 0x000fe400020006ff */
[----:B------:R-:W-:Y:S01]  /*8c10*/  F2FP.F16.E4M3.UNPACK_B R88, R64 ;  /* 0x00000040ff58723e */ /* 0x000fe200020006ff */
[----:B------:R-:W-:Y:S01]  /*8c20*/  FMUL.FTZ R64, R137, R136 ;  /* 0x0000008889407220 */ /* 0x000fe20000410000 */
[----:B------:R-:W-:Y:S01]  /*8c30*/  F2FP.F16.E4M3.UNPACK_B R154, R154 ;  /* 0x0000009aff9a723e */ /* 0x000fe200020006ff */
[----:B------:R-:W-:-:S02]  /*8c40*/  HADD2.F32 R157, -RZ, R156.H0_H0 ;  /* 0x2000009cff9d7230 */ /* 0x000fc40000004100 */
[--C-:B------:R-:W-:Y:S02]  /*8c50*/  HADD2.F32 R136, -RZ, R91.reuse.H0_H0 ;  /* 0x2000005bff887230 */ /* 0x100fe40000004100 */
        /* <DEDUP_REMOVED lines=11> */
[----:B------:R-:W-:Y:S01]  /*8d10*/  HADD2.F32 R157, -RZ, R154.H1_H1 ;  /* 0x3000009aff9d7230 */ /* 0x000fe20000004100 */
[----:B------:R-:W-:Y:S01]  /*8d20*/  F2FP.F16.E4M3.UNPACK_B R159, R155.H1 ;  /* 0x0000009bff9f723e */ /* 0x000fe200030006ff */
[----:B------:R-:W-:Y:S01]  /*8d30*/  FMUL.FTZ R91, R137, R156 ;  /* 0x0000009c895b7220 */ /* 0x000fe20000410000 */
[----:B------:R-:W-:Y:S01]  /*8d40*/  F2FP.F16.E4M3.UNPACK_B R154, R58.H1 ;  /* 0x0000003aff9a723e */ /* 0x000fe200030006ff */
[----:B------:R-:W-:Y:S01]  /*8d50*/  FMUL.FTZ R162, R88, R156 ;  /* 0x0000009c58a27220 */ /* 0x000fe20000410000 */
[----:B------:R-:W-:Y:S01]  /*8d60*/  F2FP.F16.E4M3.UNPACK_B R158, R153.H1 ;  /* 0x00000099ff9e723e */ /* 0x000fe200030006ff */
[----:B------:R-:W-:Y:S01]  /*8d70*/  HADD2.F32 R160, -RZ, R159.H0_H0 ;  /* 0x2000009fffa07230 */ /* 0x000fe20000004100 */
[----:B------:R-:W-:Y:S01]  /*8d80*/  F2FP.F16.E4M3.UNPACK_B R136, R61.H1 ;  /* 0x0000003dff88723e */ /* 0x000fe200030006ff */
[----:B------:R-:W-:-:S02]  /*8d90*/  HADD2.F32 R156, -RZ, R154.H0_H0 ;  /* 0x2000009aff9c7230 */ /* 0x000fc40000004100 */
[-C--:B------:R-:W-:Y:S01]  /*8da0*/  FFMA.FTZ R91, R88, R157.reuse, -R91 ;  /* 0x0000009d585b7223 */ /* 0x080fe2000001085b */
[----:B------:R-:W-:Y:S01]  /*8db0*/  FFMA.FTZ R88, R137, R157, R162 ;  /* 0x0000009d89587223 */ /* 0x000fe200000100a2 */
[----:B------:R-:W-:Y:S01]  /*8dc0*/  HADD2.F32 R157, -RZ, R158.H0_H0 ;  /* 0x2000009eff9d7230 */ /* 0x000fe20000004100 */
[----:B------:R-:W-:Y:S01]  /*8dd0*/  F2FP.F16.E4M3.UNPACK_B R155, R155 ;  /* 0x0000009bff9b723e */ /* 0x000fe200020006ff */
[----:B------:R-:W-:Y:S02]  /*8de0*/  HADD2.F32 R137, -RZ, R136.H0_H0 ;  /* 0x20000088ff897230 */ /* 0x000fe40000004100 */
[-C--:B------:R-:W-:Y:S01]  /*8df0*/  FMUL.FTZ R162, R156, R160.reuse ;  /* 0x000000a09ca27220 */ /* 0x080fe20000410000 */
[----:B------:R-:W-:Y:S01]  /*8e00*/  HADD2.F32 R159, -RZ, R159.H1_H1 ;  /* 0x3000009fff9f7230 */ /* 0x000fe20000004100 */
[----:B------:R-:W-:Y:S01]  /*8e10*/  F2FP.F16.E4M3.UNPACK_B R61, R61 ;  /* 0x0000003dff3d723e */ /* 0x000fe200020006ff */
[----:B------:R-:W-:Y:S02]  /*8e20*/  HADD2.F32 R154, -RZ, R154.H1_H1 ;  /* 0x3000009aff9a7230 */ /* 0x000fe40000004100 */
[C---:B------:R-:W-:Y:S01]  /*8e30*/  FMUL.FTZ R161, R137.reuse, R160 ;  /* 0x000000a089a17220 */ /* 0x040fe20000410000 */
[----:B------:R-:W-:Y:S01]  /*8e40*/  FFMA.FTZ R162, R137, R157, -R162 ;  /* 0x0000009d89a27223 */ /* 0x000fe200000108a2 */
[----:B------:R-:W-:Y:S01]  /*8e50*/  HADD2.F32 R136, -RZ, R136.H1_H1 ;  /* 0x30000088ff887230 */ /* 0x000fe20000004100 */
[----:B------:R-:W-:Y:S01]  /*8e60*/  F2FP.F16.E4M3.UNPACK_B R153, R153 ;  /* 0x00000099ff99723e */ /* 0x000fe200020006ff */
[----:B------:R-:W-:-:S02]  /*8e70*/  HADD2.F32 R137, -RZ, R158.H1_H1 ;  /* 0x3000009eff897230 */ /* 0x000fc40000004100 */
[----:B------:R-:W-:Y:S01]  /*8e80*/  FMUL.FTZ R163, R154, R159 ;  /* 0x0000009f9aa37220 */ /* 0x000fe20000410000 */
[----:B------:R-:W-:Y:S01]  /*8e90*/  FFMA.FTZ R161, R156, R157, R161 ;  /* 0x0000009d9ca17223 */ /* 0x000fe200000100a1 */
[C---:B------:R-:W-:Y:S01]  /*8ea0*/  FMUL.FTZ R159, R136.reuse, R159 ;  /* 0x0000009f889f7220 */ /* 0x040fe20000410000 */
[--C-:B------:R-:W-:Y:S02]  /*8eb0*/  HADD2.F32 R156, -RZ, R155.reuse.H0_H0 ;  /* 0x2000009bff9c7230 */ /* 0x100fe40000004100 */
[-C--:B------:R-:W-:Y:S01]  /*8ec0*/  FFMA.FTZ R163, R136, R137.reuse, -R163 ;  /* 0x0000008988a37223 */ /* 0x080fe200000108a3 */
[----:B------:R-:W-:Y:S01]  /*8ed0*/  F2FP.F16.E4M3.UNPACK_B R136, R58 ;  /* 0x0000003aff88723e */ /* 0x000fe200020006ff */
[----:B------:R-:W-:Y:S01]  /*8ee0*/  FFMA.FTZ R160, R154, R137, R159 ;  /* 0x000000899aa07223 */ /* 0x000fe2000001009f */
[----:B------:R-:W-:Y:S01]  /*8ef0*/  HADD2.F32 R155, -RZ, R155.H1_H1 ;  /* 0x3000009bff9b7230 */ /* 0x000fe20000004100 */
[----:B------:R-:W-:Y:S01]  /*8f00*/  F2FP.SATFINITE.E4M3.F32.PACK_AB_MERGE_C R62, R65, R62, RZ ;  /* 0x0000003e413e723e */ /* 0x000fe200048070ff */
[--C-:B------:R-:W-:Y:S01]  /*8f10*/  HADD2.F32 R58, -RZ, R61.reuse.H0_H0 ;  /* 0x2000003dff3a7230 */ /* 0x100fe20000004100 */
[----:B------:R-:W-:Y:S01]  /*8f20*/  F2FP.SATFINITE.E4M3.F32.PACK_AB_MERGE_C R64, R64, R63, RZ ;  /* 0x0000003f4040723e */ /* 0x000fe200048070ff */
[--C-:B------:R-:W-:Y:S01]  /*8f30*/  HADD2.F32 R137, -RZ, R136.reuse.H0_H0 ;  /* 0x20000088ff897230 */ /* 0x100fe20000004100 */
[----:B------:R-:W-:Y:S01]  /*8f40*/  F2FP.SATFINITE.E4M3.F32.PACK_AB_MERGE_C R63, R91, R66, R62 ;  /* 0x000000425b3f723e */ /* 0x000fe2000480703e */
[----:B------:R-:W-:Y:S01]  /*8f50*/  HADD2.F32 R136, -RZ, R136.H1_H1 ;  /* 0x30000088ff887230 */ /* 0x000fe20000004100 */
[----:B------:R-:W-:Y:S01]  /*8f60*/  F2FP.F16.E4M3.UNPACK_B R66, R56 ;  /* 0x00000038ff42723e */ /* 0x000fe200020006ff */
[----:B------:R-:W-:-:S02]  /*8f70*/  HADD2.F32 R61, -RZ, R61.H1_H1 ;  /* 0x3000003dff3d7230 */ /* 0x000fc40000004100 */
[-C--:B------:R-:W-:Y:S01]  /*8f80*/  FMUL.FTZ R157, R137, R156.reuse ;  /* 0x0000009c899d7220 */ /* 0x080fe20000410000 */
[--C-:B------:R-:W-:Y:S02]  /*8f90*/  HADD2.F32 R154, -RZ, R153.reuse.H0_H0 ;  /* 0x20000099ff9a7230 */ /* 0x100fe40000004100 */
[-C--:B------:R-:W-:Y:S01]  /*8fa0*/  FMUL.FTZ R158, R136, R155.reuse ;  /* 0x0000009b889e7220 */ /* 0x080fe20000410000 */
[----:B------:R-:W-:Y:S02]  /*8fb0*/  HADD2.F32 R153, -RZ, R153.H1_H1 ;  /* 0x30000099ff997230 */ /* 0x000fe40000004100 */
[----:B------:R-:W-:Y:S01]  /*8fc0*/  FMUL.FTZ R155, R61, R155 ;  /* 0x0000009b3d9b7220 */ /* 0x000fe20000410000 */
[C---:B------:R-:W-:Y:S01]  /*8fd0*/  FMUL.FTZ R156, R58.reuse, R156 ;  /* 0x0000009c3a9c7220 */ /* 0x040fe20000410000 */
[----:B------:R-:W-:Y:S01]  /*8fe0*/  F2FP.F16.E4M3.UNPACK_B R65, R60 ;  /* 0x0000003cff41723e */ /* 0x000fe200020006ff */
[-C--:B------:R-:W-:Y:S01]  /*8ff0*/  FFMA.FTZ R157, R58, R154.reuse, -R157 ;  /* 0x0000009a3a9d7223 */ /* 0x080fe2000001089d */
[----:B------:R-:W-:Y:S01]  /*9000*/  FFMA.FTZ R155, R136, R153, R155 ;  /* 0x00000099889b7223 */ /* 0x000fe2000001009b */
[----:B------:R-:W-:Y:S01]  /*9010*/  F2FP.F16.E4M3.UNPACK_B R136, R57 ;  /* 0x00000039ff88723e */ /* 0x000fe200020006ff */
[----:B------:R-:W-:Y:S01]  /*9020*/  FFMA.FTZ R58, R137, R154, R156 ;  /* 0x0000009a893a7223 */ /* 0x000fe2000001009c */
[----:B------:R-:W-:Y:S01]  /*9030*/  F2FP.SATFINITE.E4M3.F32.PACK_AB_MERGE_C R62, R88, R67, R64 ;  /* 0x00000043583e723e */ /* 0x000fe20004807040 */
[----:B------:R-:W-:Y:S01]  /*9040*/  HADD2.F32 R137, -RZ, R66.H0_H0 ;  /* 0x20000042ff897230 */ /* 0x000fe20000004100 */
[----:B------:R-:W-:Y:S01]  /*9050*/  F2FP.F16.E4M3.UNPACK_B R88, R54 ;  /* 0x00000036ff58723e */ /* 0x000fe200020006ff */
[----:B------:R-:W-:-:S02]  /*9060*/  HADD2.F32 R67, -RZ, R136.H0_H0 ;  /* 0x20000088ff437230 */ /* 0x000fc40000004100 */
[----:B------:R-:W-:Y:S01]  /*9070*/  FFMA.FTZ R158, R61, R153, -R158 ;  /* 0x000000993d9e7223 */ /* 0x000fe2000001089e */
[--C-:B------:R-:W-:Y:S01]  /*9080*/  HADD2.F32 R64, -RZ, R65.reuse.H0_H0 ;  /* 0x20000041ff407230 */ /* 0x100fe20000004100 */
[----:B------:R-:W-:Y:S01]  /*9090*/  F2FP.F16.E4M3.UNPACK_B R60, R60.H1 ;  /* 0x0000003cff3c723e */ /* 0x000fe200030006ff */
[----:B------:R-:W-:Y:S02]  /*90a0*/  HADD2.F32 R91, -RZ, R88.H0_H0 ;  /* 0x20000058ff5b7230 */ /* 0x000fe40000004100 */
[-C--:B------:R-:W-:Y:S01]  /*90b0*/  FMUL.FTZ R153, R67, R137.reuse ;  /* 0x0000008943997220 */ /* 0x080fe20000410000 */
[----:B------:R-:W-:Y:S02]  /*90c0*/  HADD2.F32 R136, -RZ, R136.H1_H1 ;  /* 0x30000088ff887230 */ /* 0x000fe40000004100 */
[C---:B------:R-:W-:Y:S01]  /*90d0*/  FMUL.FTZ R154, R64.reuse, R137 ;  /* 0x00000089409a7220 */ /* 0x040fe20000410000 */
[----:B------:R-:W-:Y:S02]  /*90e0*/  HADD2.F32 R137, -RZ, R66.H1_H1 ;  /* 0x30000042ff897230 */ /* 0x000fe40000004100 */
[----:B------:R-:W-:Y:S01]  /*90f0*/  FFMA.FTZ R64, R64, R91, -R153 ;  /* 0x0000005b40407223 */ /* 0x000fe20000010899 */
[----:B------:R-:W-:-:S02]  /*9100*/  HADD2.F32 R66, -RZ, R65.H1_H1 ;  /* 0x30000041ff427230 */ /* 0x000fc40000004100 */
        /* <DEDUP_REMOVED lines=9> */
[----:B------:R-:W-:Y:S01]  /*91a0*/  HADD2.F32 R91, -RZ, R88.H0_H0 ;  /* 0x20000058ff5b7230 */ /* 0x000fe20000004100 */
[----:B------:R-:W-:Y:S01]  /*91b0*/  F2FP.SATFINITE.E4M3.F32.PACK_AB_MERGE_C R160, R160, R161, RZ ;  /* 0x000000a1a0a0723e */ /* 0x000fe200048070ff */
[----:B------:R-:W-:Y:S01]  /*91c0*/  HADD2.F32 R136, -RZ, R137.H0_H0 ;  /* 0x20000089ff887230 */ /* 0x000fe20000004100 */
[----:B------:R-:W-:Y:S01]  /*91d0*/  F2FP.SATFINITE.E4M3.F32.PACK_AB_MERGE_C R61, R163, R162, RZ ;  /* 0x000000a2a33d723e */ /* 0x000fe200048070ff */
[----:B------:R-:W-:Y:S01]  /*91e0*/  HADD2.F32 R66, -RZ, R60.H0_H0 ;  /* 0x2000003cff427230 */ /* 0x000fe20000004100 */
[----:B------:R-:W-:Y:S01]  /*91f0*/  F2FP.SATFINITE.E4M3.F32.PACK_AB_MERGE_C R58, R155, R58, R160 ;  /* 0x0000003a9b3a723e */ /* 0x000fe200048070a0 */
[----:B------:R-:W-:-:S02]  /*9200*/  HADD2.F32 R88, -RZ, R88.H1_H1 ;  /* 0x30000058ff587230 */ /* 0x000fc40000004100 */
[-C--:B------:R-:W-:Y:S01]  /*9210*/  FMUL.FTZ R153, R91, R136.reuse ;  /* 0x000000885b997220 */ /* 0x080fe20000410000 */
[----:B------:R-:W-:Y:S02]  /*9220*/  HADD2.F32 R137, -RZ, R137.H1_H1 ;  /* 0x30000089ff897230 */ /* 0x000fe40000004100 */
[----:B------:R-:W-:Y:S01]  /*9230*/  FMUL.FTZ R154, R66, R136 ;  /* 0x00000088429a7220 */ /* 0x000fe20000410000 */
[----:B------:R-:W-:Y:S01]  /*9240*/  HADD2.F32 R67, -RZ, R60.H1_H1 ;  /* 0x3000003cff437230 */ /* 0x000fe20000004100 */
[----:B------:R-:W-:Y:S01]  /*9250*/  F2FP.F16.E4M3.UNPACK_B R155, R53 ;  /* 0x00000035ff9b723e */ /* 0x000fe200020006ff */
[--C-:B------:R-:W-:Y:S02]  /*9260*/  HADD2.F32 R60, -RZ, R54.reuse.H0_H0 ;  /* 0x20000036ff3c7230 */ /* 0x100fe40000004100 */
[-C--:B------:R-:W-:Y:S01]  /*9270*/  FMUL.FTZ R156, R88, R137.reuse ;  /* 0x00000089589c7220 */ /* 0x080fe20000410000 */
[----:B------:R-:W-:Y:S02]  /*9280*/  HADD2.F32 R136, -RZ, R54.H1_H1 ;  /* 0x30000036ff887230 */ /* 0x000fe40000004100 */
[----:B------:R-:W-:Y:S01]  /*9290*/  FMUL.FTZ R137, R67, R137 ;  /* 0x0000008943897220 */ /* 0x000fe20000410000 */
[----:B------:R-:W-:Y:S01]  /*92a0*/  F2FP.SATFINITE.E4M3.F32.PACK_AB_MERGE_C R61, R158, R157, R61 ;  /* 0x0000009d9e3d723e */ /* 0x000fe2000480703d */
[-C--:B------:R-:W-:Y:S01]  /*92b0*/  FFMA.FTZ R54, R66, R60.reuse, -R153 ;  /* 0x0000003c42367223 */ /* 0x080fe20000010899 */
[----:B------:R-:W-:Y:S01]  /*92c0*/  FFMA.FTZ R60, R91, R60, R154 ;  /* 0x0000003c5b3c7223 */ /* 0x000fe2000001009a */
[----:B------:R-:W-:Y:S01]  /*92d0*/  F2FP.F16.E4M3.UNPACK_B R91, R59 ;  /* 0x0000003bff5b723e */ /* 0x000fe200020006ff */
[-C--:B------:R-:W-:Y:S01]  /*92e0*/  FFMA.FTZ R159, R67, R136.reuse, -R156 ;  /* 0x00000088439f7223 */ /* 0x080fe2000001089c */
[----:B------:R-:W-:Y:S01]  /*92f0*/  F2FP.F16.E4M3.UNPACK_B R66, R55 ;  /* 0x00000037ff42723e */ /* 0x000fe200020006ff */
        /* <DEDUP_REMOVED lines=13> */
[----:B------:R-:W-:Y:S01]  /*93d0*/  FMUL.FTZ R157, R59, R157 ;  /* 0x0000009d3b9d7220 */ /* 0x000fe20000410000 */
[----:B------:R-:W-:Y:S02]  /*93e0*/  HADD2.F32 R67, -RZ, R55.H0_H0 ;  /* 0x20000037ff437230 */ /* 0x000fe40000004100 */
[----:B------:R-:W-:Y:S01]  /*93f0*/  FMUL.FTZ R162, R52, R158 ;  /* 0x0000009e34a27220 */ /* 0x000fe20000410000 */
[----:B------:R-:W-:Y:S02]  /*9400*/  HADD2.F32 R154, -RZ, R137.H0_H0 ;  /* 0x20000089ff9a7230 */ /* 0x000fe40000004100 */
[----:B------:R-:W-:Y:S01]  /*9410*/  FFMA.FTZ R157, R136, R153, R157 ;  /* 0x00000099889d7223 */ /* 0x000fe2000001009d */
[----:B------:R-:W-:-:S02]  /*9420*/  HADD2.F32 R88, -RZ, R88.H1_H1 ;  /* 0x30000058ff587230 */ /* 0x000fc40000004100 */
[C---:B------:R-:W-:Y:S01]  /*9430*/  FMUL.FTZ R163, R67.reuse, R158 ;  /* 0x0000009e43a37220 */ /* 0x040fe20000410000 */
        /* <DEDUP_REMOVED lines=15> */
[C---:B------:R-:W-:Y:S01]  /*9530*/  FMUL.FTZ R52, R66.reuse, R155 ;  /* 0x0000009b42347220 */ /* 0x040fe20000410000 */
[----:B------:R-:W-:Y:S01]  /*9540*/  F2FP.SATFINITE.E4M3.F32.PACK_AB_MERGE_C R54, R159, R54, RZ ;  /* 0x000000369f36723e */ /* 0x000fe200048070ff */
[-C--:B------:R-:W-:Y:S01]  /*9550*/  FFMA.FTZ R59, R66, R53.reuse, -R59 ;  /* 0x00000035423b7223 */ /* 0x080fe2000001083b */
[----:B------:R-:W-:Y:S01]  /*9560*/  F2FP.SATFINITE.E4M3.F32.PACK_AB_MERGE_C R55, R55, R162, RZ ;  /* 0x000000a23737723e */ /* 0x000fe200048070ff */
[----:B------:R-:W-:Y:S01]  /*9570*/  FFMA.FTZ R52, R91, R53, R52 ;  /* 0x000000355b347223 */ /* 0x000fe20000010034 */
[----:B------:R-:W-:-:S02]  /*9580*/  F2FP.SATFINITE.E4M3.F32.PACK_AB_MERGE_C R60, R161, R60, RZ ;  /* 0x0000003ca13c723e */ /* 0x000fc400048070ff */
[----:B------:R-:W-:Y:S02]  /*9590*/  F2FP.SATFINITE.E4M3.F32.PACK_AB_MERGE_C R88, R88, R163, RZ ;  /* 0x000000a35858723e */ /* 0x000fe400048070ff */
[----:B------:R-:W-:Y:S01]  /*95a0*/  F2FP.SATFINITE.E4M3.F32.PACK_AB_MERGE_C R53, R57, R64, R54 ;  /* 0x000000403935723e */ /* 0x000fe20004807036 */
[----:B------:R-:W-:Y:S01]  /*95b0*/  IMAD.MOV.U32 R54, RZ, RZ, R61 ;  /* 0x000000ffff367224 */ /* 0x000fe200078e003d */
[----:B------:R-:W-:Y:S02]  /*95c0*/  F2FP.SATFINITE.E4M3.F32.PACK_AB_MERGE_C R55, R59, R160, R55 ;  /* 0x000000a03b37723e */ /* 0x000fe40004807037 */
[----:B------:R-:W-:Y:S01]  /*95d0*/  F2FP.SATFINITE.E4M3.F32.PACK_AB_MERGE_C R57, R56, R65, R60 ;  /* 0x000000413839723e */ /* 0x000fe2000480703c */
[----:B------:R-:W-:Y:S01]  /*95e0*/  IMAD.MOV.U32 R56, RZ, RZ, R62 ;  /* 0x000000ffff387224 */ /* 0x000fe200078e003e */
[----:B------:R-:W-:Y:S01]  /*95f0*/  F2FP.SATFINITE.E4M3.F32.PACK_AB_MERGE_C R59, R52, R157, R88 ;  /* 0x0000009d343b723e */ /* 0x000fe20004807058 */
[----:B------:R-:W-:-:S07]  /*9600*/  IMAD.MOV.U32 R52, RZ, RZ, R63 ;  /* 0x000000ffff347224 */ /* 0x000fce00078e003f */
.L_x_5813:
[----:B------:R-:W-:Y:S05]  /*9610*/  BSYNC B2 ;  /* 0x0000000000027941 */ /* 0x000fea0003800000 */
.L_x_5812:
        /* <DEDUP_REMOVED lines=11> */
.L_x_5811:
[----:B------:R-:W-:Y:S05]  /*96d0*/  BSYNC B1 ;  /* 0x0000000000017941 */ /* 0x000fea0003800000 */
.L_x_5810:
        /* <DEDUP_REMOVED lines=12> */
[----:B------:R-:W-:-:S02]  /*97a0*/  IADD3 R63, P3, P4, R46, R60, R27 ;  /* 0x0000003c2e3f7210 */ /* 0x000fc40007c7e01b */
[----:B------:R-:W-:Y:S01]  /*97b0*/  IADD3 R62, R61, R53, RZ ;  /* 0x000000353d3e7210 */ /* 0x000fe20007ffe0ff */
[----:B------:R-:W-:Y:S01]  /*97c0*/  IMAD.SHL.U32 R55, R55, 0x80, RZ ;  /* 0x0000008037377824 */ /* 0x000fe200078e00ff */
[----:B------:R-:W-:Y:S02]  /*97d0*/  SHF.R.S32.HI R53, RZ, 0x1f, R52 ;  /* 0x0000001fff357819 */ /* 0x000fe40000011434 */
[----:B------:R-:W-:Y:S02]  /*97e0*/  IADD3.X R84, R21, R62, R26, P3, P4 ;  /* 0x0000003e15547210 */ /* 0x000fe40001fe841a */
[----:B------:R-:W-:Y:S02]  /*97f0*/  LEA.HI R53, R53, R52, RZ, 0x5 ;  /* 0x0000003435357211 */ /* 0x000fe400078f28ff */
[----:B------:R-:W-:Y:S02]  /*9800*/  LOP3.LUT R55, R55, 0x380, RZ, 0xc0, !PT ;  /* 0x0000038037377812 */ /* 0x000fe400078ec0ff */
[----:B------:R-:W-:-:S05]  /*9810*/  LEA.HI.SX32 R53, R53, R28, 0x1b ;  /* 0x0000001c35357211 */ /* 0x000fca00078fdaff */
[----:B------:R-:W-:-:S05]  /*9820*/  IMAD.SHL.U32 R65, R53, 0x10, RZ ;  /* 0x0000001035417824 */ /* 0x000fca00078e00ff */
[----:B------:R-:W-:-:S04]  /*9830*/  LOP3.LUT R53, R55, 0x70, R65, 0xf8, !PT ;  /* 0x0000007037357812 */ /* 0x000fc800078ef841 */
[----:B------:R-:W-:-:S05]  /*9840*/  LOP3.LUT R53, R53, R142, RZ, 0x3c, !PT ;  /* 0x0000008e35357212 */ /* 0x000fca00078e3cff */
[----:B---3--:R-:W-:Y:S02]  /*9850*/  IMAD.IADD R52, R54, 0x1, R53 ;  /* 0x0000000136347824 */ /* 0x008fe400078e0235 */
[C---:B------:R-:W-:Y:S02]  /*9860*/  IMAD R53, R17.reuse, 0x7000, R114 ;  /* 0x0000700011357824 */ /* 0x040fe400078e0272 */
[----:B------:R-:W-:-:S03]  /*9870*/  IMAD R55, R17, 0x7000, R52 ;  /* 0x0000700011377824 */ /* 0x000fc600078e0234 */
[C---:B------:R-:W-:Y:S01]  /*9880*/  IADD3 R53, R16.reuse, R53, RZ ;  /* 0x0000003510357210 */ /* 0x040fe20007ffe0ff */
[----:B------:R-:W-:-:S05]  /*9890*/  IMAD.IADD R56, R16, 0x1, R55 ;  /* 0x0000000110387824 */ /* 0x000fca00078e0237 */
[----:B------:R-:W1:Y:S04]  /*98a0*/  LDS.128 R52, [R53+0x20400] ;  /* 0x0204000035347984 */ /* 0x000e680000000c00 */
[----:B------:R-:W2:Y:S01]  /*98b0*/  LDS.128 R56, [R56+0x20400] ;  /* 0x0204000038387984 */ /* 0x000ea20000000c00 */
[----:B------:R-:W-:Y:S05]  /*98c0*/  @P2 BRA `(.L_x_5817) ;  /* 0x0000000c00702947 */ /* 0x000fea0003800000 */
[----:B------:R-:W-:Y:S01]  /*98d0*/  SHF.R.U32.HI R137, RZ, 0x8, R69 ;  /* 0x00000008ff897819 */ /* 0x000fe20000011645 */
[----:B-1----:R-:W-:Y:S01]  /*98e0*/  IMAD.MOV.U32 R64, RZ, RZ, R53 ;  /* 0x000000ffff407224 */ /* 0x002fe200078e0035 */
[--C-:B------:R-:W-:Y:S02]  /*98f0*/  SHF.R.U32.HI R154, RZ, 0x18, R69.reuse ;  /* 0x00000018ff9a7819 */ /* 0x100fe40000011645 */
[----:B------:R-:W-:Y:S02]  /*9900*/  LOP3.LUT R67, R69, 0xff, RZ, 0xc0, !PT ;  /* 0x000000ff45437812 */ /* 0x000fe400078ec0ff */
[----:B------:R-:W-:Y:S01]  /*9910*/  SHF.R.U32.HI R136, RZ, 0x10, R69 ;  /* 0x00000010ff887819 */ /* 0x000fe20000011645 */
[----:B------:R-:W-:Y:S01]  /*9920*/  IMAD.MOV.U32 R69, RZ, RZ, R52 ;  /* 0x000000ffff457224 */ /* 0x000fe200078e0034 */
[----:B------:R-:W-:Y:S01]  /*9930*/  SHF.R.U32.HI R89, RZ, 0x18, R73 ;  /* 0x00000018ff597819 */ /* 0x000fe20000011649 */
[----:B------:R-:W-:Y:S01]  /*9940*/  IMAD.SHL.U32 R52, R137, 0x100, RZ ;  /* 0x0000010089347824 */ /* 0x000fe200078e00ff */
[----:B------:R-:W-:-:S02]  /*9950*/  LOP3.LUT R70, R73, 0xff, RZ, 0xc0, !PT ;  /* 0x000000ff49467812 */ /* 0x000fc400078ec0ff */
[--C-:B------:R-:W-:Y:S02]  /*9960*/  SHF.R.U32.HI R86, RZ, 0x8, R73.reuse ;  /* 0x00000008ff567819 */ /* 0x100fe40000011649 */
[----:B------:R-:W-:Y:S02]  /*9970*/  SHF.R.U32.HI R85, RZ, 0x10, R73 ;  /* 0x00000010ff557819 */ /* 0x000fe40000011649 */
[--C-:B------:R-:W-:Y:S02]  /*9980*/  SHF.R.U32.HI R73, RZ, 0x18, R75.reuse ;  /* 0x00000018ff497819 */ /* 0x100fe4000001164b */
[----:B------:R-:W-:Y:S01]  /*9990*/  LOP3.LUT R72, R75, 0xff, RZ, 0xc0, !PT ;  /* 0x000000ff4b487812 */ /* 0x000fe200078ec0ff */
[----:B------:R-:W-:Y:S01]  /*99a0*/  IMAD.U32 R85, R85, 0x10000, RZ ;  /* 0x0001000055557824 */ /* 0x000fe200078e00ff */
[----:B------:R-:W-:Y:S02]  /*99b0*/  SHF.R.U32.HI R74, RZ, 0x8, R75 ;  /* 0x00000008ff4a7819 */ /* 0x000fe4000001164b */
[----:B------:R-:W-:-:S02]  /*99c0*/  SHF.R.U32.HI R90, RZ, 0x8, R71 ;  /* 0x00000008ff5a7819 */ /* 0x000fc40000011647 */
[----:B------:R-:W-:Y:S02]  /*99d0*/  PRMT R67, R154, 0x654, R67 ;  /* 0x000006549a437816 */ /* 0x000fe40000000043 */
[----:B------:R-:W-:Y:S02]  /*99e0*/  SHF.R.U32.HI R91, RZ, 0x18, R71 ;  /* 0x00000018ff5b7819 */ /* 0x000fe40000011647 */
[----:B------:R-:W-:Y:S02]  /*99f0*/  LOP3.LUT R68, R71, 0xff, RZ, 0xc0, !PT ;  /* 0x000000ff47447812 */ /* 0x000fe400078ec0ff */
[----:B------:R-:W-:Y:S01]  /*9a00*/  SHF.R.U32.HI R87, RZ, 0x10, R75 ;  /* 0x00000010ff577819 */ /* 0x000fe2000001164b */
[----:B------:R-:W-:Y:S01]  /*9a10*/  IMAD.SHL.U32 R75, R74, 0x100, RZ ;  /* 0x000001004a4b7824 */ /* 0x000fe200078e00ff */
[----:B------:R-:W-:Y:S01]  /*9a20*/  PRMT R72, R73, 0x654, R72 ;  /* 0x0000065449487816 */ /* 0x000fe20000000048 */
[----:B------:R-:W-:Y:S01]  /*9a30*/  IMAD.SHL.U32 R73, R86, 0x100, RZ ;  /* 0x0000010056497824 */ /* 0x000fe200078e00ff */
[----:B------:R-:W-:Y:S01]  /*9a40*/  SHF.R.U32.HI R88, RZ, 0x10, R71 ;  /* 0x00000010ff587819 */ /* 0x000fe20000011647 */
[----:B--2---:R-:W-:Y:S01]  /*9a50*/  IMAD.MOV.U32 R71, RZ, RZ, R56 ;  /* 0x000000ffff477224 */ /* 0x004fe200078e0038 */
[----:B------:R-:W-:Y:S01]  /*9a60*/  LOP3.LUT R52, R67, 0xff00, R52, 0xf8, !PT ;  /* 0x0000ff0043347812 */ /* 0x000fe200078ef834 */
[----:B------:R-:W-:Y:S01]  /*9a70*/  IMAD.SHL.U32 R67, R90, 0x100, RZ ;  /* 0x000001005a437824 */ /* 0x000fe200078e00ff */
[----:B------:R-:W-:Y:S01]  /*9a80*/  SHF.L.U32 R53, R136, 0x10, RZ ;  /* 0x0000001088357819 */ /* 0x000fe200000006ff */
[----:B------:R-:W-:Y:S01]  /*9a90*/  IMAD.U32 R87, R87, 0x10000, RZ ;  /* 0x0001000057577824 */ /* 0x000fe200078e00ff */
[----:B------:R-:W-:-:S02]  /*9aa0*/  PRMT R70, R89, 0x654, R70 ;  /* 0x0000065459467816 */ /* 0x000fc40000000046 */
[----:B------:R-:W-:Y:S02]  /*9ab0*/  PRMT R68, R91, 0x654, R68 ;  /* 0x000006545b447816 */ /* 0x000fe40000000044 */
[----:B------:R-:W-:Y:S02]  /*9ac0*/  MOV R66, R54 ;  /* 0x0000003600427202 */ /* 0x000fe40000000f00 */
[----:B------:R-:W-:Y:S01]  /*9ad0*/  LOP3.LUT R54, R52, 0xff0000, R53, 0xf8, !PT ;  /* 0x00ff000034367812 */ /* 0x000fe200078ef835 */
[----:B------:R-:W-:Y:S01]  /*9ae0*/  IMAD.U32 R52, R88, 0x10000, RZ ;  /* 0x0001000058347824 */ /* 0x000fe200078e00ff */
[----:B------:R-:W-:Y:S02]  /*9af0*/  LOP3.LUT R56, R70, 0xff00, R73, 0xf8, !PT ;  /* 0x0000ff0046387812 */ /* 0x000fe400078ef849 */
[----:B------:R-:W-:Y:S02]  /*9b00*/  LOP3.LUT R86, R72, 0xff00, R75, 0xf8, !PT ;  /* 0x0000ff0048567812 */ /* 0x000fe400078ef84b */
[----:B------:R-:W-:-:S02]  /*9b10*/  LOP3.LUT R67, R68, 0xff00, R67, 0xf8, !PT ;  /* 0x0000ff0044437812 */ /* 0x000fc400078ef843 */
[----:B------:R-:W-:Y:S02]  /*9b20*/  F2FP.F16.E4M3.UNPACK_B R75, R152.H1 ;  /* 0x00000098ff4b723e */ /* 0x000fe400030006ff */
[----:B------:R-:W-:Y:S02]  /*9b30*/  F2FP.F16.E4M3.UNPACK_B R72, R71.H1 ;  /* 0x00000047ff48723e */ /* 0x000fe400030006ff */
[----:B------:R-:W-:Y:S01]  /*9b40*/  F2FP.F16.E4M3.UNPACK_B R70, R69.H1 ;  /* 0x00000045ff46723e */ /* 0x000fe200030006ff */
[----:B------:R-:W-:Y:S01]  /*9b50*/  HADD2.F32 R53, -RZ, R75.H0_H0 ;  /* 0x2000004bff357230 */ /* 0x000fe20000004100 */
[----:B------:R-:W-:Y:S01]  /*9b60*/  LOP3.LUT R52, R67, 0xff0000, R52, 0xf8, !PT ;  /* 0x00ff000043347812 */ /* 0x000fe200078ef834 */
[----:B------:R-:W-:Y:S01]  /*9b70*/  HADD2.F32 R68, -RZ, R72.H0_H0 ;  /* 0x20000048ff447230 */ /* 0x000fe20000004100 */
[----:B------:R-:W-:Y:S01]  /*9b80*/  F2FP.F16.E4M3.UNPACK_B R73, R150.H1 ;  /* 0x00000096ff49723e */ /* 0x000fe200030006ff */
[--C-:B------:R-:W-:Y:S01]  /*9b90*/  HADD2.F32 R67, -RZ, R70.reuse.H0_H0 ;  /* 0x20000046ff437230 */ /* 0x100fe20000004100 */
[----:B------:R-:W-:Y:S01]  /*9ba0*/  LOP3.LUT R56, R56, 0xff0000, R85, 0xf8, !PT ;  /* 0x00ff000038387812 */ /* 0x000fe200078ef855 */
[----:B------:R-:W-:-:S02]  /*9bb0*/  HADD2.F32 R70, -RZ, R70.H1_H1 ;  /* 0x30000046ff467230 */ /* 0x000fc40000004100 */
[CC--:B------:R-:W-:Y:S01]  /*9bc0*/  FMUL.FTZ R88, R68.reuse, R53.reuse ;  /* 0x0000003544587220 */ /* 0x0c0fe20000410000 */
[--C-:B------:R-:W-:Y:S02]  /*9bd0*/  HADD2.F32 R74, -RZ, R73.reuse.H0_H0 ;  /* 0x20000049ff4a7230 */ /* 0x100fe40000004100 */
[C---:B------:R-:W-:Y:S01]  /*9be0*/  FMUL.FTZ R89, R67.reuse, R53 ;  /* 0x0000003543597220 */ /* 0x040fe20000410000 */
[----:B------:R-:W-:Y:S01]  /*9bf0*/  HADD2.F32 R85, -RZ, R73.H1_H1 ;  /* 0x30000049ff557230 */ /* 0x000fe20000004100 */
[----:B------:R-:W-:Y:S01]  /*9c00*/  F2FP.F16.E4M3.UNPACK_B R152, R152 ;  /* 0x00000098ff98723e */ /* 0x000fe200020006ff */
[-C--:B------:R-:W-:Y:S01]  /*9c10*/  FFMA.FTZ R67, R67, R74.reuse, -R88 ;  /* 0x0000004a43437223 */ /* 0x080fe20000010858 */
[----:B------:R-:W-:Y:S01]  /*9c20*/  FFMA.FTZ R68, R68, R74, R89 ;  /* 0x0000004a44447223 */ /* 0x000fe20000010059 */
[----:B------:R-:W-:Y:S01]  /*9c30*/  HADD2.F32 R74, -RZ, R75.H1_H1 ;  /* 0x3000004bff4a7230 */ /* 0x000fe20000004100 */
[----:B------:R-:W-:Y:S01]  /*9c40*/  F2FP.F16.E4M3.UNPACK_B R73, R71 ;  /* 0x00000047ff49723e */ /* 0x000fe200020006ff */
[----:B------:R-:W-:Y:S01]  /*9c50*/  HADD2.F32 R75, -RZ, R72.H1_H1 ;  /* 0x30000048ff4b7230 */ /* 0x000fe20000004100 */
[----:B------:R-:W-:-:S02]  /*9c60*/  F2FP.F16.E4M3.UNPACK_B R72, R69 ;  /* 0x00000045ff48723e */ /* 0x000fc400020006ff */
[----:B------:R-:W-:Y:S01]  /*9c70*/  LOP3.LUT R53, R86, 0xff0000, R87, 0xf8, !PT ;  /* 0x00ff000056357812 */ /* 0x000fe200078ef857 */
[CC--:B------:R-:W-:Y:S01]  /*9c80*/  FMUL.FTZ R88, R70.reuse, R74.reuse ;  /* 0x0000004a46587220 */ /* 0x0c0fe20000410000 */
[C---:B------:R-:W-:Y:S01]  /*9c90*/  FMUL.FTZ R69, R75.reuse, R74 ;  /* 0x0000004a4b457220 */ /* 0x040fe20000410000 */
[----:B------:R-:W-:Y:S01]  /*9ca0*/  F2FP.F16.E4M3.UNPACK_B R150, R150 ;  /* 0x00000096ff96723e */ /* 0x000fe200020006ff */
[----:B------:R-:W-:Y:S02]  /*9cb0*/  HADD2.F32 R86, -RZ, R152.H0_H0 ;  /* 0x20000098ff567230 */ /* 0x000fe40000004100 */
[----:B------:R-:W-:Y:S02]  /*9cc0*/  HADD2.F32 R74, -RZ, R73.H0_H0 ;  /* 0x20000049ff4a7230 */ /* 0x000fe40000004100 */
[-C--:B------:R-:W-:Y:S01]  /*9cd0*/  FFMA.FTZ R70, R70, R85.reuse, -R69 ;  /* 0x0000005546467223 */ /* 0x080fe20000010845 */
[----:B------:R-:W-:Y:S02]  /*9ce0*/  HADD2.F32 R71, -RZ, R72.H0_H0 ;  /* 0x20000048ff477230 */ /* 0x000fe40000004100 */
[----:B------:R-:W-:Y:S01]  /*9cf0*/  FFMA.FTZ R69, R75, R85, R88 ;  /* 0x000000554b457223 */ /* 0x000fe20000010058 */
        /* <DEDUP_REMOVED lines=28> */
[-C--:B------:R-:W-:Y:S01]  /*9ec0*/  FFMA.FTZ R136, R73, R86.reuse, -R136 ;  /* 0x0000005649887223 */ /* 0x080fe20000010888 */
[----:B------:R-:W-:Y:S02]  /*9ed0*/  HADD2.F32 R85, -RZ, R85.H1_H1 ;  /* 0x30000055ff557230 */ /* 0x000fe40000004100 */
[-C--:B------:R-:W-:Y:S01]  /*9ee0*/  FMUL.FTZ R73, R74, R87.reuse ;  /* 0x000000574a497220 */ /* 0x080fe20000410000 */
[----:B------:R-:W-:Y:S01]  /*9ef0*/  FFMA.FTZ R88, R75, R86, R88 ;  /* 0x000000564b587223 */ /* 0x000fe20000010058 */
[----:B------:R-:W-:Y:S01]  /*9f00*/  FMUL.FTZ R91, R72, R87 ;  /* 0x00000057485b7220 */ /* 0x000fe20000410000 */
[----:B------:R-:W-:-:S02]  /*9f10*/  HADD2.F32 R75, -RZ, R151.H0_H0 ;  /* 0x20000097ff4b7230 */ /* 0x000fc40000004100 */
[----:B------:R-:W-:Y:S01]  /*9f20*/  FFMA.FTZ R87, R72, R85, -R73 ;  /* 0x0000005548577223 */ /* 0x000fe20000010849 */
[----:B------:R-:W-:Y:S01]  /*9f30*/  F2FP.F16.E4M3.UNPACK_B R72, R58 ;  /* 0x0000003aff48723e */ /* 0x000fe200020006ff */
[----:B------:R-:W-:Y:S01]  /*9f40*/  HADD2.F32 R58, -RZ, R66.H0_H0 ;  /* 0x20000042ff3a7230 */ /* 0x000fe20000004100 */
[----:B------:R-:W-:Y:S01]  /*9f50*/  F2FP.F16.E4M3.UNPACK_B R149, R149 ;  /* 0x00000095ff95723e */ /* 0x000fe200020006ff */
[----:B------:R-:W-:Y:S02]  /*9f60*/  HADD2.F32 R151, -RZ, R151.H1_H1 ;  /* 0x30000097ff977230 */ /* 0x000fe40000004100 */
[----:B------:R-:W-:Y:S01]  /*9f70*/  FFMA.FTZ R91, R74, R85, R91 ;  /* 0x000000554a5b7223 */ /* 0x000fe2000001005b */
[--C-:B------:R-:W-:Y:S02]  /*9f80*/  HADD2.F32 R73, -RZ, R72.reuse.H0_H0 ;  /* 0x20000048ff497230 */ /* 0x100fe40000004100 */
[----:B------:R-:W-:Y:S01]  /*9f90*/  FMUL.FTZ R86, R58, R75 ;  /* 0x0000004b3a567220 */ /* 0x000fe20000410000 */
[----:B------:R-:W-:Y:S01]  /*9fa0*/  HADD2.F32 R72, -RZ, R72.H1_H1 ;  /* 0x30000048ff487230 */ /* 0x000fe20000004100 */
[----:B------:R-:W-:Y:S01]  /*9fb0*/  F2FP.SATFINITE.E4M3.F32.PACK_AB_MERGE_C R67, R70, R67, RZ ;  /* 0x000000434643723e */ /* 0x000fe200048070ff */
[----:B------:R-:W-:-:S02]  /*9fc0*/  HADD2.F32 R66, -RZ, R66.H1_H1 ;  /* 0x30000042ff427230 */ /* 0x000fc40000004100 */
[----:B------:R-:W-:Y:S01]  /*9fd0*/  FMUL.FTZ R85, R73, R75 ;  /* 0x0000004b49557220 */ /* 0x000fe20000410000 */
[--C-:B------:R-:W-:Y:S02]  /*9fe0*/  HADD2.F32 R74, -RZ, R149.reuse.H0_H0 ;  /* 0x20000095ff4a7230 */ /* 0x100fe40000004100 */
[-C--:B------:R-:W-:Y:S01]  /*9ff0*/  FMUL.FTZ R75, R72, R151.reuse ;  /* 0x00000097484b7220 */ /* 0x080fe20000410000 */
[----:B------:R-:W-:Y:S02]  /*a000*/  HADD2.F32 R149, -RZ, R149.H1_H1 ;  /* 0x30000095ff957230 */ /* 0x000fe40000004100 */
[----:B------:R-:W-:Y:S01]  /*a010*/  FMUL.FTZ R151, R66, R151 ;  /* 0x0000009742977220 */ /* 0x000fe20000410000 */
[----:B------:R-:W-:Y:S01]  /*a020*/  F2FP.SATFINITE.E4M3.F32.PACK_AB_MERGE_C R69, R69, R68, RZ ;  /* 0x000000444545723e */ /* 0x000fe200048070ff */
[----:B------:R-:W-:Y:S01]  /*a030*/  FFMA.FTZ R85, R58, R74, -R85 ;  /* 0x0000004a3a557223 */ /* 0x000fe20000010855 */
[----:B------:R-:W-:Y:S01]  /*a040*/  F2FP.F16.E4M3.UNPACK_B R70, R64 ;  /* 0x00000040ff46723e */ /* 0x000fe200020006ff */
[-C--:B------:R-:W-:Y:S01]  /*a050*/  FFMA.FTZ R66, R66, R149.reuse, -R75 ;  /* 0x0000009542427223 */ /* 0x080fe2000001084b */
[----:B------:R-:W-:Y:S01]  /*a060*/  FFMA.FTZ R151, R72, R149, R151 ;  /* 0x0000009548977223 */ /* 0x000fe20000010097 */
[----:B------:R-:W-:Y:S01]  /*a070*/  F2FP.F16.E4M3.UNPACK_B R72, R57 ;  /* 0x00000039ff48723e */ /* 0x000fe200020006ff */
[----:B------:R-:W-:Y:S01]  /*a080*/  FFMA.FTZ R58, R73, R74, R86 ;  /* 0x0000004a493a7223 */ /* 0x000fe20000010056 */
[----:B------:R-:W-:-:S02]  /*a090*/  F2FP.F16.E4M3.UNPACK_B R75, R56 ;  /* 0x00000038ff4b723e */ /* 0x000fc400020006ff */
[----:B------:R-:W-:Y:S01]  /*a0a0*/  F2FP.SATFINITE.E4M3.F32.PACK_AB_MERGE_C R87, R87, R136, RZ ;  /* 0x000000885757723e */ /* 0x000fe200048070ff */
[--C-:B------:R-:W-:Y:S01]  /*a0b0*/  HADD2.F32 R74, -RZ, R72.reuse.H1_H1 ;  /* 0x30000048ff4a7230 */ /* 0x100fe20000004100 */
[----:B------:R-:W-:Y:S01]  /*a0c0*/  F2FP.SATFINITE.E4M3.F32.PACK_AB_MERGE_C R91, R91, R88, RZ ;  /* 0x000000585b5b723e */ /* 0x000fe200048070ff */
[--C-:B------:R-:W-:Y:S01]  /*a0d0*/  HADD2.F32 R88, -RZ, R75.reuse.H0_H0 ;  /* 0x2000004bff587230 */ /* 0x100fe20000004100 */
[----:B------:R-:W-:Y:S01]  /*a0e0*/  F2FP.SATFINITE.E4M3.F32.PACK_AB_MERGE_C R68, R90, R71, R67 ;  /* 0x000000475a44723e */ /* 0x000fe20004807043 */
[----:B------:R-:W-:Y:S01]  /*a0f0*/  HADD2.F32 R71, -RZ, R72.H0_H0 ;  /* 0x20000048ff477230 */ /* 0x000fe20000004100 */
[----:B------:R-:W-:Y:S01]  /*a100*/  F2FP.SATFINITE.E4M3.F32.PACK_AB_MERGE_C R67, R152, R89, R69 ;  /* 0x000000599843723e */ /* 0x000fe20004807045 */
[--C-:B------:R-:W-:Y:S01]  /*a110*/  HADD2.F32 R69, -RZ, R70.reuse.H0_H0 ;  /* 0x20000046ff457230 */ /* 0x100fe20000004100 */
[----:B------:R-:W-:Y:S01]  /*a120*/  F2FP.F16.E4M3.UNPACK_B R73, R54 ;  /* 0x00000036ff49723e */ /* 0x000fe200020006ff */
[----:B------:R-:W-:Y:S01]  /*a130*/  HADD2.F32 R72, -RZ, R70.H1_H1 ;  /* 0x30000046ff487230 */ /* 0x000fe20000004100 */
[----:B------:R-:W-:Y:S01]  /*a140*/  F2FP.SATFINITE.E4M3.F32.PACK_AB_MERGE_C R66, R66, R85, R87 ;  /* 0x000000554242723e */ /* 0x000fe20004807057 */
[----:B------:R-:W-:-:S02]  /*a150*/  HADD2.F32 R85, -RZ, R75.H1_H1 ;  /* 0x3000004bff557230 */ /* 0x000fc40000004100 */
[-C--:B------:R-:W-:Y:S01]  /*a160*/  FMUL.FTZ R90, R71, R88.reuse ;  /* 0x00000058475a7220 */ /* 0x080fe20000410000 */
[--C-:B------:R-:W-:Y:S02]  /*a170*/  HADD2.F32 R86, -RZ, R73.reuse.H0_H0 ;  /* 0x20000049ff567230 */ /* 0x100fe40000004100 */
[----:B------:R-:W-:Y:S01]  /*a180*/  FMUL.FTZ R88, R69, R88 ;  /* 0x0000005845587220 */ /* 0x000fe20000410000 */
[----:B------:R-:W-:Y:S02]  /*a190*/  HADD2.F32 R75, -RZ, R73.H1_H1 ;  /* 0x30000049ff4b7230 */ /* 0x000fe40000004100 */
[-C--:B------:R-:W-:Y:S01]  /*a1a0*/  FMUL.FTZ R87, R74, R85.reuse ;  /* 0x000000554a577220 */ /* 0x080fe20000410000 */
[----:B------:R-:W-:Y:S01]  /*a1b0*/  FMUL.FTZ R89, R72, R85 ;  /* 0x0000005548597220 */ /* 0x000fe20000410000 */
[-C--:B------:R-:W-:Y:S01]  /*a1c0*/  FFMA.FTZ R70, R71, R86.reuse, R88 ;  /* 0x0000005647467223 */ /* 0x080fe20000010058 */
[----:B------:R-:W-:Y:S01]  /*a1d0*/  F2FP.F16.E4M3.UNPACK_B R73, R57.H1 ;  /* 0x00000039ff49723e */ /* 0x000fe200030006ff */
[----:B------:R-:W-:Y:S01]  /*a1e0*/  FFMA.FTZ R69, R69, R86, -R90 ;  /* 0x0000005645457223 */ /* 0x000fe2000001085a */
[----:B------:R-:W-:Y:S01]  /*a1f0*/  F2FP.F16.E4M3.UNPACK_B R85, R56.H1 ;  /* 0x00000038ff55723e */ /* 0x000fe200030006ff */
[-C--:B------:R-:W-:Y:S01]  /*a200*/  FFMA.FTZ R57, R74, R75.reuse, R89 ;  /* 0x0000004b4a397223 */ /* 0x080fe20000010059 */
[----:B------:R-:W-:Y:S01]  /*a210*/  F2FP.F16.E4M3.UNPACK_B R71, R64.H1 ;  /* 0x00000040ff47723e */ /* 0x000fe200030006ff */
[----:B------:R-:W-:Y:S01]  /*a220*/  FFMA.FTZ R64, R72, R75, -R87 ;  /* 0x0000004b48407223 */ /* 0x000fe20000010857 */
[----:B------:R-:W-:Y:S01]  /*a230*/  HADD2.F32 R72, -RZ, R73.H0_H0 ;  /* 0x20000049ff487230 */ /* 0x000fe20000004100 */
[----:B------:R-:W-:Y:S01]  /*a240*/  F2FP.F16.E4M3.UNPACK_B R54, R54.H1 ;  /* 0x00000036ff36723e */ /* 0x000fe200030006ff */
[----:B------:R-:W-:Y:S01]  /*a250*/  HADD2.F32 R87, -RZ, R85.H0_H0 ;  /* 0x20000055ff577230 */ /* 0x000fe20000004100 */
[----:B------:R-:W-:Y:S01]  /*a260*/  F2FP.SATFINITE.E4M3.F32.PACK_AB_MERGE_C R58, R151, R58, R91 ;  /* 0x0000003a973a723e */ /* 0x000fe2000480705b */
[----:B------:R-:W-:-:S02]  /*a270*/  HADD2.F32 R56, -RZ, R71.H0_H0 ;  /* 0x20000047ff387230 */ /* 0x000fc40000004100 */
[----:B------:R-:W-:Y:S02]  /*a280*/  HADD2.F32 R73, -RZ, R73.H1_H1 ;  /* 0x30000049ff497230 */ /* 0x000fe40000004100 */
[----:B------:R-:W-:Y:S02]  /*a290*/  HADD2.F32 R86, -RZ, R85.H1_H1 ;  /* 0x30000055ff567230 */ /* 0x000fe40000004100 */
[-C--:B------:R-:W-:Y:S01]  /*a2a0*/  FMUL.FTZ R85, R72, R87.reuse ;  /* 0x0000005748557220 */ /* 0x080fe20000410000 */
[----:B------:R-:W-:Y:S02]  /*a2b0*/  HADD2.F32 R71, -RZ, R71.H1_H1 ;  /* 0x30000047ff477230 */ /* 0x000fe40000004100 */
[----:B------:R-:W-:Y:S01]  /*a2c0*/  FMUL.FTZ R87, R56, R87 ;  /* 0x0000005738577220 */ /* 0x000fe20000410000 */
[--C-:B------:R-:W-:Y:S02]  /*a2d0*/  HADD2.F32 R75, -RZ, R54.reuse.H0_H0 ;  /* 0x20000036ff4b7230 */ /* 0x100fe40000004100 */
[----:B------:R-:W-:-:S02]  /*a2e0*/  HADD2.F32 R74, -RZ, R54.H1_H1 ;  /* 0x30000036ff4a7230 */ /* 0x000fc40000004100 */
[-C--:B------:R-:W-:Y:S01]  /*a2f0*/  FMUL.FTZ R54, R73, R86.reuse ;  /* 0x0000005649367220 */ /* 0x080fe20000410000 */
[C---:B------:R-:W-:Y:S01]  /*a300*/  FMUL.FTZ R86, R71.reuse, R86 ;  /* 0x0000005647567220 */ /* 0x040fe20000410000 */
[----:B------:R-:W-:Y:S01]  /*a310*/  FFMA.FTZ R91, R72, R75, R87 ;  /* 0x0000004b485b7223 */ /* 0x000fe20000010057 */
[----:B------:R-:W-:Y:S01]  /*a320*/  F2FP.F16.E4M3.UNPACK_B R72, R59.H1 ;  /* 0x0000003bff48723e */ /* 0x000fe200030006ff */
[-C--:B------:R-:W-:Y:S01]  /*a330*/  FFMA.FTZ R137, R71, R74.reuse, -R54 ;  /* 0x0000004a47897223 */ /* 0x080fe20000010836 */
[----:B------:R-:W-:Y:S01]  /*a340*/  F2FP.F16.E4M3.UNPACK_B R54, R55 ;  /* 0x00000037ff36723e */ /* 0x000fe200020006ff */
[----:B------:R-:W-:Y:S01]  /*a350*/  FFMA.FTZ R136, R73, R74, R86 ;  /* 0x0000004a49887223 */ /* 0x000fe20000010056 */
[----:B------:R-:W-:Y:S01]  /*a360*/  F2FP.F16.E4M3.UNPACK_B R87, R53.H1 ;  /* 0x00000035ff57723e */ /* 0x000fe200030006ff */
[----:B------:R-:W-:Y:S01]  /*a370*/  FFMA.FTZ R90, R56, R75, -R85 ;  /* 0x0000004b385a7223 */ /* 0x000fe20000010855 */
[----:B------:R-:W-:Y:S01]  /*a380*/  F2FP.F16.E4M3.UNPACK_B R55, R55.H1 ;  /* 0x00000037ff37723e */ /* 0x000fe200030006ff */
[----:B------:R-:W-:Y:S01]  /*a390*/  HADD2.F32 R56, -RZ, R54.H0_H0 ;  /* 0x20000036ff387230 */ /* 0x000fe20000004100 */
[----:B------:R-:W-:Y:S01]  /*a3a0*/  F2FP.F16.E4M3.UNPACK_B R86, R53 ;  /* 0x00000035ff56723e */ /* 0x000fe200020006ff */
[--C-:B------:R-:W-:Y:S01]  /*a3b0*/  HADD2.F32 R89, -RZ, R87.reuse.H0_H0 ;  /* 0x20000057ff597230 */ /* 0x100fe20000004100 */
[-C--:B------:R-:W-:Y:S01]  /*a3c0*/  F2FP.F16.E4M3.UNPACK_B R53, R52.reuse ;  /* 0x00000034ff35723e */ /* 0x080fe200020006ff */
[----:B------:R-:W-:Y:S01]  /*a3d0*/  HADD2.F32 R87, -RZ, R87.H1_H1 ;  /* 0x30000057ff577230 */ /* 0x000fe20000004100 */
[----:B------:R-:W-:Y:S01]  /*a3e0*/  F2FP.F16.E4M3.UNPACK_B R74, R52.H1 ;  /* 0x00000034ff4a723e */ /* 0x000fe200030006ff */
[----:B------:R-:W-:Y:S01]  /*a3f0*/  HADD2.F32 R52, -RZ, R72.H0_H0 ;  /* 0x20000048ff347230 */ /* 0x000fe20000004100 */
[----:B------:R-:W-:Y:S01]  /*a400*/  F2FP.F16.E4M3.UNPACK_B R71, R59 ;  /* 0x0000003bff47723e */ /* 0x000fe200020006ff */
[----:B------:R-:W-:Y:S01]  /*a410*/  HADD2.F32 R59, -RZ, R55.H0_H0 ;  /* 0x20000037ff3b7230 */ /* 0x000fe20000004100 */
[----:B------:R-:W-:Y:S01]  /*a420*/  F2FP.SATFINITE.E4M3.F32.PACK_AB_MERGE_C R90, R137, R90, RZ ;  /* 0x0000005a895a723e */ /* 0x000fe200048070ff */
[----:B------:R-:W-:-:S02]  /*a430*/  HADD2.F32 R85, -RZ, R74.H0_H0 ;  /* 0x2000004aff557230 */ /* 0x000fc40000004100 */
[CC--:B------:R-:W-:Y:S01]  /*a440*/  FMUL.FTZ R150, R52.reuse, R89.reuse ;  /* 0x0000005934967220 */ /* 0x0c0fe20000410000 */
[----:B------:R-:W-:Y:S02]  /*a450*/  HADD2.F32 R72, -RZ, R72.H1_H1 ;  /* 0x30000048ff487230 */ /* 0x000fe40000004100 */
[C---:B------:R-:W-:Y:S01]  /*a460*/  FMUL.FTZ R89, R59.reuse, R89 ;  /* 0x000000593b597220 */ /* 0x040fe20000410000 */
[----:B------:R-:W-:Y:S02]  /*a470*/  HADD2.F32 R55, -RZ, R55.H1_H1 ;  /* 0x30000037ff377230 */ /* 0x000fe40000004100 */
[-C--:B------:R-:W-:Y:S01]  /*a480*/  FFMA.FTZ R150, R59, R85.reuse, -R150 ;  /* 0x000000553b967223 */ /* 0x080fe20000010896 */
[----:B------:R-:W-:Y:S02]  /*a490*/  HADD2.F32 R73, -RZ, R71.H0_H0 ;  /* 0x20000047ff497230 */ /* 0x000fe40000004100 */
[----:B------:R-:W-:Y:S01]  /*a4a0*/  FFMA.FTZ R89, R52, R85, R89 ;  /* 0x0000005534597223 */ /* 0x000fe20000010059 */
[----:B------:R-:W-:-:S02]  /*a4b0*/  HADD2.F32 R88, -RZ, R86.H0_H0 ;  /* 0x20000056ff587230 */ /* 0x000fc40000004100 */
[-C--:B------:R-:W-:Y:S01]  /*a4c0*/  FMUL.FTZ R52, R72, R87.reuse ;  /* 0x0000005748347220 */ /* 0x080fe20000410000 */
[----:B------:R-:W-:Y:S02]  /*a4d0*/  HADD2.F32 R71, -RZ, R71.H1_H1 ;  /* 0x30000047ff477230 */ /* 0x000fe40000004100 */
[----:B------:R-:W-:Y:S01]  /*a4e0*/  FMUL.FTZ R87, R55, R87 ;  /* 0x0000005737577220 */ /* 0x000fe20000410000 */
[----:B------:R-:W-:Y:S02]  /*a4f0*/  HADD2.F32 R86, -RZ, R86.H1_H1 ;  /* 0x30000056ff567230 */ /* 0x000fe40000004100 */
[-C--:B------:R-:W-:Y:S01]  /*a500*/  FMUL.FTZ R149, R73, R88.reuse ;  /* 0x0000005849957220 */ /* 0x080fe20000410000 */
[----:B------:R-:W-:Y:S02]  /*a510*/  HADD2.F32 R54, -RZ, R54.H1_H1 ;  /* 0x30000036ff367230 */ /* 0x000fe40000004100 */
[----:B------:R-:W-:Y:S01]  /*a520*/  FMUL.FTZ R88, R56, R88 ;  /* 0x0000005838587220 */ /* 0x000fe20000410000 */
[----:B------:R-:W-:-:S02]  /*a530*/  HADD2.F32 R74, -RZ, R74.H1_H1 ;  /* 0x3000004aff4a7230 */ /* 0x000fc40000004100 */
[-C--:B------:R-:W-:Y:S01]  /*a540*/  FMUL.FTZ R59, R71, R86.reuse ;  /* 0x00000056473b7220 */ /* 0x080fe20000410000 */
[--C-:B------:R-:W-:Y:S02]  /*a550*/  HADD2.F32 R75, -RZ, R53.reuse.H0_H0 ;  /* 0x20000035ff4b7230 */ /* 0x100fe40000004100 */
[----:B------:R-:W-:Y:S01]  /*a560*/  FMUL.FTZ R86, R54, R86 ;  /* 0x0000005636567220 */ /* 0x000fe20000410000 */
[----:B------:R-:W-:Y:S02]  /*a570*/  HADD2.F32 R53, -RZ, R53.H1_H1 ;  /* 0x30000035ff357230 */ /* 0x000fe40000004100 */
[-C--:B------:R-:W-:Y:S01]  /*a580*/  FFMA.FTZ R55, R55, R74.reuse, -R52 ;  /* 0x0000004a37377223 */ /* 0x080fe20000010834 */
[----:B------:R-:W-:Y:S01]  /*a590*/  FFMA.FTZ R72, R72, R74, R87 ;  /* 0x0000004a48487223 */ /* 0x000fe20000010057 */
        /* <DEDUP_REMOVED lines=13> */
[----:B------:R-:W-:Y:S02]  /*a670*/  F2FP.SATFINITE.E4M3.F32.PACK_AB_MERGE_C R57, R57, R70, R91 ;  /* 0x000000463939723e */ /* 0x000fe4000480705b */
[----:B------:R-:W-:-:S07]  /*a680*/  MOV R53, R69 ;  /* 0x0000004500357202 */ /* 0x000fce0000000f00 */
.L_x_5817:
[----:B------:R-:W-:Y:S05]  /*a690*/  BSYNC B2 ;  /* 0x0000000000027941 */ /* 0x000fea0003800000 */
.L_x_5816:
        /* <DEDUP_REMOVED lines=11> */
.L_x_5815:
[----:B------:R-:W-:Y:S05]  /*a750*/  BSYNC B1 ;  /* 0x0000000000017941 */ /* 0x000fea0003800000 */
.L_x_5814:
[----:B-1----:R-:W-:Y:S02]  /*a760*/  VIADD R53, R228, 0xc0 ;  /* 0x000000c0e4357836 */ /* 0x002fe40000000000 */
[-C--:B--2---:R-:W-:Y:S02]  /*a770*/  IMAD R52, R122, R130.reuse, RZ ;  /* 0x000000827a347224 */ /* 0x084fe400078e02ff */
[C---:B------:R-:W-:Y:S01]  /*a780*/  IMAD.WIDE.U32 R128, R53.reuse, R130, R128 ;  /* 0x0000008235807225 */ /* 0x040fe200078e0080 */
[----:B------:R-:W-:-:S03]  /*a790*/  ISETP.GE.OR P3, PT, R53, R120, P0 ;  /* 0x000000783500720c */ /* 0x000fc60000766670 */
[----:B------:R-:W-:-:S10]  /*a7a0*/  IMAD R131, R53, R131, R52 ;  /* 0x0000008335837224 */ /* 0x000fd400078e0234 */
[----:B------:R-:W-:Y:S05]  /*a7b0*/  @P3 BRA `(.L_x_5796) ;  /* 0x0000001400b83947 */ /* 0x000fea0003800000 */
[----:B------:R-:W2:Y:S01]  /*a7c0*/  LDL R54, [R1+0x70] ;  /* 0x0000700001367983 */ /* 0x000ea20000100800 */
[----:B------:R-:W1:Y:S01]  /*a7d0*/  LDC.64 R60, c[0x0][0x2d8] ;  /* 0x0000b600ff3c7b82 */ /* 0x000e620000000a00 */
[----:B------:R-:W-:Y:S01]  /*a7e0*/  ISETP.NE.AND P6, PT, R0, RZ, PT ;  /* 0x000000ff0000720c */ /* 0x000fe20003fc5270 */
[----:B------:R-:W-:Y:S01]  /*a7f0*/  VIADD R55, R228, 0xc0 ;  /* 0x000000c0e4377836 */ /* 0x000fe20000000000 */
[----:B------:R-:W-:Y:S01]  /*a800*/  IADD3 R63, P3, P4, R46, R128, R27 ;  /* 0x000000802e3f7210 */ /* 0x000fe20007c7e01b */
[----:B------:R-:W-:Y:S01]  /*a810*/  IMAD.IADD R64, R129, 0x1, R131 ;  /* 0x0000000181407824 */ /* 0x000fe200078e0283 */
[----:B------:R-:W-:Y:S01]  /*a820*/  SEL R148, R121, R148, !P6 ;  /* 0x0000009479947207 */ /* 0x000fe20007000000 */
[----:B------:R-:W-:Y:S01]  /*a830*/  IMAD.SHL.U32 R55, R55, 0x80, RZ ;  /* 0x0000008037377824 */ /* 0x000fe200078e00ff */
[----:B------:R-:W-:Y:S02]  /*a840*/  BSSY B1, `(.L_x_5818) ;  /* 0x00000ed000017945 */ /* 0x000fe40003800000 */
[----:B------:R-:W-:-:S02]  /*a850*/  SHF.R.S32.HI R53, RZ, 0x1f, R148 ;  /* 0x0000001fff357819 */ /* 0x000fc40000011494 */
[----:B------:R-:W-:Y:S02]  /*a860*/  IADD3.X R52, R21, R64, R26, P3, P4 ;  /* 0x0000004015347210 */ /* 0x000fe40001fe841a */
[----:B------:R-:W-:Y:S02]  /*a870*/  LEA.HI R53, R53, R148, RZ, 0x5 ;  /* 0x0000009435357211 */ /* 0x000fe400078f28ff */
[----:B------:R-:W-:Y:S02]  /*a880*/  LOP3.LUT R55, R55, 0x380, RZ, 0xc0, !PT ;  /* 0x0000038037377812 */ /* 0x000fe400078ec0ff */
[----:B------:R-:W-:-:S05]  /*a890*/  LEA.HI.SX32 R53, R53, R28, 0x1b ;  /* 0x0000001c35357211 */ /* 0x000fca00078fdaff */
[----:B------:R-:W-:Y:S01]  /*a8a0*/  IMAD.SHL.U32 R65, R53, 0x10, RZ ;  /* 0x0000001035417824 */ /* 0x000fe200078e00ff */
[----:B-1----:R-:W-:Y:S01]  /*a8b0*/  IADD3 R62, P3, R63, R60, RZ ;  /* 0x0000003c3f3e7210 */ /* 0x002fe20007f7e0ff */
[----:B------:R-:W-:-:S03]  /*a8c0*/  IMAD R53, R17, 0x7000, R113 ;  /* 0x0000700011357824 */ /* 0x000fc600078e0271 */
[----:B------:R-:W-:Y:S02]  /*a8d0*/  IADD3.X R63, R52, R61, RZ, P3, !PT ;  /* 0x0000003d343f7210 */ /* 0x000fe40001ffe4ff */
[----:B------:R-:W-:Y:S02]  /*a8e0*/  LOP3.LUT R52, R55, 0x70, R65, 0xf8, !PT ;  /* 0x0000007037347812 */ /* 0x000fe400078ef841 */
[----:B------:R-:W-:Y:S02]  /*a8f0*/  IADD3 R53, R16, R53, RZ ;  /* 0x0000003510357210 */ /* 0x000fe40007ffe0ff */
[----:B------:R-:W-:-:S05]  /*a900*/  LOP3.LUT R52, R52, R141, RZ, 0x3c, !PT ;  /* 0x0000008d34347212 */ /* 0x000fca00078e3cff */
[----:B--2---:R-:W-:-:S04]  /*a910*/  IMAD.IADD R52, R54, 0x1, R52 ;  /* 0x0000000136347824 */ /* 0x004fc800078e0234 */
[----:B------:R-:W-:-:S04]  /*a920*/  IMAD R55, R17, 0x7000, R52 ;  /* 0x0000700011377824 */ /* 0x000fc800078e0234 */
        /* <DEDUP_REMOVED lines=8> */
[----:B------:R-:W-:Y:S01]  /*a9b0*/  SHF.R.U32.HI R84, RZ, 0x18, R77 ;  /* 0x00000018ff547819 */ /* 0x000fe2000001164d */
[----:B--2---:R-:W-:Y:S01]  /*a9c0*/  IMAD.MOV.U32 R73, RZ, RZ, R56 ;  /* 0x000000ffff497224 */ /* 0x004fe200078e0038 */
[----:B------:R-:W-:Y:S02]  /*a9d0*/  SHF.R.U32.HI R80, RZ, 0x8, R79 ;  /* 0x00000008ff507819 */ /* 0x000fe4000001164f */
[----:B------:R-:W-:Y:S02]  /*a9e0*/  SHF.R.U32.HI R75, RZ, 0x8, R81 ;  /* 0x00000008ff4b7819 */ /* 0x000fe40000011651 */
[----:B------:R-:W-:Y:S01]  /*a9f0*/  PRMT R69, R84, 0x654, R67 ;  /* 0x0000065454457816 */ /* 0x000fe20000000043 */
[----:B------:R-:W-:Y:S01]  /*aa00*/  IMAD.MOV.U32 R67, RZ, RZ, R58 ;  /* 0x000000ffff437224 */ /* 0x000fe200078e003a */
[----:B------:R-:W-:Y:S01]  /*aa10*/  SHF.L.U32 R52, R85, 0x8, RZ ;  /* 0x0000000855347819 */ /* 0x000fe200000006ff */
[----:B------:R-:W-:Y:S01]  /*aa20*/  IMAD.SHL.U32 R54, R75, 0x100, RZ ;  /* 0x000001004b367824 */ /* 0x000fe200078e00ff */
[----:B------:R-:W-:-:S02]  /*aa30*/  SHF.R.U32.HI R86, RZ, 0x10, R77 ;  /* 0x00000010ff567819 */ /* 0x000fc4000001164d */
[----:B------:R-:W-:Y:S02]  /*aa40*/  LOP3.LUT R68, R79, 0xff, RZ, 0xc0, !PT ;  /* 0x000000ff4f447812 */ /* 0x000fe400078ec0ff */
[----:B------:R-:W-:Y:S02]  /*aa50*/  SHF.R.U32.HI R71, RZ, 0x18, R79 ;  /* 0x00000018ff477819 */ /* 0x000fe4000001164f */
[----:B------:R-:W-:Y:S02]  /*aa60*/  LOP3.LUT R72, R81, 0xff, RZ, 0xc0, !PT ;  /* 0x000000ff51487812 */ /* 0x000fe400078ec0ff */
[----:B------:R-:W-:Y:S02]  /*aa70*/  SHF.R.U32.HI R77, RZ, 0x18, R81 ;  /* 0x00000018ff4d7819 */ /* 0x000fe40000011651 */
[----:B------:R-:W-:Y:S01]  /*aa80*/  LOP3.LUT R69, R69, 0xff00, R52, 0xf8, !PT ;  /* 0x0000ff0045457812 */ /* 0x000fe200078ef834 */
[----:B------:R-:W-:Y:S01]  /*aa90*/  IMAD.SHL.U32 R52, R80, 0x100, RZ ;  /* 0x0000010050347824 */ /* 0x000fe200078e00ff */
[----:B------:R-:W-:-:S02]  /*aaa0*/  SHF.R.U32.HI R74, RZ, 0x8, R83 ;  /* 0x00000008ff4a7819 */ /* 0x000fc40000011653 */
[----:B------:R-:W-:Y:S02]  /*aab0*/  PRMT R71, R71, 0x654, R68 ;  /* 0x0000065447477816 */ /* 0x000fe40000000044 */
[----:B------:R-:W-:Y:S01]  /*aac0*/  PRMT R77, R77, 0x654, R72 ;  /* 0x000006544d4d7816 */ /* 0x000fe20000000048 */
[----:B------:R-:W-:Y:S01]  /*aad0*/  IMAD.SHL.U32 R58, R74, 0x100, RZ ;  /* 0x000001004a3a7824 */ /* 0x000fe200078e00ff */
[----:B------:R-:W-:Y:S02]  /*aae0*/  SHF.R.U32.HI R82, RZ, 0x10, R79 ;  /* 0x00000010ff527819 */ /* 0x000fe4000001164f */
[----:B------:R-:W-:Y:S02]  /*aaf0*/  LOP3.LUT R75, R71, 0xff00, R52, 0xf8, !PT ;  /* 0x0000ff00474b7812 */ /* 0x000fe400078ef834 */
[----:B------:R-:W-:Y:S01]  /*ab00*/  LOP3.LUT R79, R77, 0xff00, R54, 0xf8, !PT ;  /* 0x0000ff004d4f7812 */ /* 0x000fe200078ef836 */
[----:B------:R-:W-:Y:S01]  /*ab10*/  IMAD.U32 R52, R82, 0x10000, RZ ;  /* 0x0001000052347824 */ /* 0x000fe200078e00ff */
[----:B------:R-:W-:-:S02]  /*ab20*/  SHF.L.U32 R56, R86, 0x10, RZ ;  /* 0x0000001056387819 */ /* 0x000fc400000006ff */
[----:B------:R-:W-:Y:S02]  /*ab30*/  F2FP.F16.E4M3.UNPACK_B R77, R146.H1 ;  /* 0x00000092ff4d723e */ /* 0x000fe400030006ff */
[----:B------:R-:W-:Y:S02]  /*ab40*/  F2FP.F16.E4M3.UNPACK_B R74, R73.H1 ;  /* 0x00000049ff4a723e */ /* 0x000fe400030006ff */
[----:B------:R-:W-:Y:S01]  /*ab50*/  F2FP.F16.E4M3.UNPACK_B R71, R70.H1 ;  /* 0x00000046ff47723e */ /* 0x000fe200030006ff */
[----:B------:R-:W-:Y:S01]  /*ab60*/  HADD2.F32 R54, -RZ, R77.H0_H0 ;  /* 0x2000004dff367230 */ /* 0x000fe20000004100 */
[----:B------:R-:W-:Y:S02]  /*ab70*/  SHF.R.U32.HI R78, RZ, 0x10, R81 ;  /* 0x00000010ff4e7819 */ /* 0x000fe40000011651 */
[----:B------:R-:W-:Y:S01]  /*ab80*/  SHF.R.U32.HI R76, RZ, 0x10, R83 ;  /* 0x00000010ff4c7819 */ /* 0x000fe20000011653 */
[----:B------:R-:W-:Y:S01]  /*ab90*/  HADD2.F32 R68, -RZ, R71.H0_H0 ;  /* 0x20000047ff447230 */ /* 0x000fe20000004100 */
[----:B------:R-:W-:-:S02]  /*aba0*/  LOP3.LUT R81, R83, 0xff0000ff, RZ, 0xc0, !PT ;  /* 0xff0000ff53517812 */ /* 0x000fc400078ec0ff */
[----:B------:R-:W-:Y:S01]  /*abb0*/  LOP3.LUT R56, R69, 0xff0000, R56, 0xf8, !PT ;  /* 0x00ff000045387812 */ /* 0x000fe200078ef838 */
[----:B------:R-:W-:Y:S01]  /*abc0*/  HADD2.F32 R69, -RZ, R74.H0_H0 ;  /* 0x2000004aff457230 */ /* 0x000fe20000004100 */
[----:B------:R-:W-:Y:S01]  /*abd0*/  F2FP.F16.E4M3.UNPACK_B R72, R144.H1 ;  /* 0x00000090ff48723e */ /* 0x000fe200030006ff */
[----:B------:R-:W-:Y:S01]  /*abe0*/  IMAD.U32 R76, R76, 0x10000, RZ ;  /* 0x000100004c4c7824 */ /* 0x000fe200078e00ff */
[----:B------:R-:W-:Y:S01]  /*abf0*/  LOP3.LUT R81, R81, 0xff00, R58, 0xf8, !PT ;  /* 0x0000ff0051517812 */ /* 0x000fe200078ef83a */
[----:B------:R-:W-:Y:S01]  /*ac00*/  IMAD.U32 R58, R78, 0x10000, RZ ;  /* 0x000100004e3a7824 */ /* 0x000fe200078e00ff */
[----:B------:R-:W-:Y:S01]  /*ac10*/  LOP3.LUT R52, R75, 0xff0000, R52, 0xf8, !PT ;  /* 0x00ff00004b347812 */ /* 0x000fe200078ef834 */
[--C-:B------:R-:W-:Y:S02]  /*ac20*/  HADD2.F32 R75, -RZ, R72.reuse.H0_H0 ;  /* 0x20000048ff4b7230 */ /* 0x100fe40000004100 */
[-C--:B------:R-:W-:Y:S01]  /*ac30*/  FMUL.FTZ R83, R69, R54.reuse ;  /* 0x0000003645537220 */ /* 0x080fe20000410000 */
[----:B------:R-:W-:Y:S01]  /*ac40*/  FMUL.FTZ R78, R68, R54 ;  /* 0x00000036444e7220 */ /* 0x000fe20000410000 */
[----:B------:R-:W-:Y:S01]  /*ac50*/  LOP3.LUT R54, R81, 0xff0000, R76, 0xf8, !PT ;  /* 0x00ff000051367812 */ /* 0x000fe200078ef84c */
[----:B------:R-:W-:-:S02]  /*ac60*/  HADD2.F32 R76, -RZ, R72.H1_H1 ;  /* 0x30000048ff4c7230 */ /* 0x000fc40000004100 */
        /* <DEDUP_REMOVED lines=60> */
[----:B------:R-:W-:Y:S01]  /*b030*/  HADD2.F32 R72, -RZ, R143.H0_H0 ;  /* 0x2000008fff487230 */ /* 0x000fe20000004100 */
[----:B------:R-:W-:Y:S01]  /*b040*/  F2FP.F16.E4M3.UNPACK_B R77, R58 ;  /* 0x0000003aff4d723e */ /* 0x000fe200020006ff */
[----:B------:R-:W-:-:S02]  /*b050*/  HADD2.F32 R70, -RZ, R70.H1_H1 ;  /* 0x30000046ff467230 */ /* 0x000fc40000004100 */
[-C--:B------:R-:W-:Y:S01]  /*b060*/  FMUL.FTZ R76, R71, R74.reuse ;  /* 0x0000004a474c7220 */ /* 0x080fe20000410000 */
[C---:B------:R-:W-:Y:S01]  /*b070*/  FMUL.FTZ R74, R67.reuse, R74 ;  /* 0x0000004a434a7220 */ /* 0x040fe20000410000 */
[----:B------:R-:W-:Y:S01]  /*b080*/  HADD2.F32 R66, -RZ, R66.H1_H1 ;  /* 0x30000042ff427230 */ /* 0x000fe20000004100 */
[----:B------:R-:W-:Y:S01]  /*b090*/  F2FP.SATFINITE.E4M3.F32.PACK_AB_MERGE_C R80, R80, R69, RZ ;  /* 0x000000455050723e */ /* 0x000fe200048070ff */
[----:B------:R-:W-:Y:S02]  /*b0a0*/  HADD2.F32 R143, -RZ, R143.H1_H1 ;  /* 0x3000008fff8f7230 */ /* 0x000fe40000004100 */
[-C--:B------:R-:W-:Y:S01]  /*b0b0*/  FFMA.FTZ R67, R67, R72.reuse, -R76 ;  /* 0x0000004843437223 */ /* 0x080fe2000001084c */
[----:B------:R-:W-:Y:S01]  /*b0c0*/  FFMA.FTZ R74, R71, R72, R74 ;  /* 0x00000048474a7223 */ /* 0x000fe2000001004a */
[----:B------:R-:W-:Y:S01]  /*b0d0*/  FMUL.FTZ R73, R70, R145 ;  /* 0x0000009146497220 */ /* 0x000fe20000410000 */
[----:B------:R-:W-:Y:S01]  /*b0e0*/  F2FP.F16.E4M3.UNPACK_B R72, R57 ;  /* 0x00000039ff48723e */ /* 0x000fe200020006ff */
[C---:B------:R-:W-:Y:S01]  /*b0f0*/  FMUL.FTZ R145, R66.reuse, R145 ;  /* 0x0000009142917220 */ /* 0x040fe20000410000 */
[----:B------:R-:W-:Y:S01]  /*b100*/  F2FP.F16.E4M3.UNPACK_B R71, R53 ;  /* 0x00000035ff47723e */ /* 0x000fe200020006ff */
[-C--:B------:R-:W-:Y:S01]  /*b110*/  FFMA.FTZ R66, R66, R143.reuse, -R73 ;  /* 0x0000008f42427223 */ /* 0x080fe20000010849 */
[----:B------:R-:W-:Y:S01]  /*b120*/  F2FP.SATFINITE.E4M3.F32.PACK_AB_MERGE_C R69, R81, R78, R68 ;  /* 0x0000004e5145723e */ /* 0x000fe20004807044 */
[----:B------:R-:W-:Y:S01]  /*b130*/  FFMA.FTZ R145, R70, R143, R145 ;  /* 0x0000008f46917223 */ /* 0x000fe20000010091 */
[----:B------:R-:W-:Y:S01]  /*b140*/  F2FP.F16.E4M3.UNPACK_B R75, R56 ;  /* 0x00000038ff4b723e */ /* 0x000fe200020006ff */
[--C-:B------:R-:W-:Y:S01]  /*b150*/  HADD2.F32 R73, -RZ, R72.reuse.H0_H0 ;  /* 0x20000048ff497230 */ /* 0x100fe20000004100 */
[----:B------:R-:W-:Y:S01]  /*b160*/  F2FP.SATFINITE.E4M3.F32.PACK_AB_MERGE_C R84, R84, R85, RZ ;  /* 0x000000555454723e */ /* 0x000fe200048070ff */
[----:B------:R-:W-:Y:S01]  /*b170*/  HADD2.F32 R78, -RZ, R77.H0_H0 ;  /* 0x2000004dff4e7230 */ /* 0x000fe20000004100 */
[----:B------:R-:W-:Y:S01]  /*b180*/  F2FP.SATFINITE.E4M3.F32.PACK_AB_MERGE_C R68, R146, R79, R80 ;  /* 0x0000004f9244723e */ /* 0x000fe20004807050 */
        /* <DEDUP_REMOVED lines=23> */
[----:B------:R-:W-:Y:S01]  /*b300*/  F2FP.F16.E4M3.UNPACK_B R75, R54 ;  /* 0x00000036ff4b723e */ /* 0x000fe200020006ff */
        /* <DEDUP_REMOVED lines=9> */
[----:B------:R-:W-:Y:S01]  /*b3a0*/  F2FP.F16.E4M3.UNPACK_B R58, R59 ;  /* 0x0000003bff3a723e */ /* 0x000fe200020006ff */
[----:B------:R-:W-:Y:S01]  /*b3b0*/  FFMA.FTZ R82, R57, R71, -R76 ;  /* 0x0000004739527223 */ /* 0x000fe2000001084c */
        /* <DEDUP_REMOVED lines=53> */
.L_x_5819:
[----:B------:R-:W-:Y:S05]  /*b710*/  BSYNC B1 ;  /* 0x0000000000017941 */ /* 0x000fea0003800000 */
.L_x_5818:
[----:B-1----:R3:W-:Y:S01]  /*b720*/  STG.E.128 desc[UR60][R62.64], R52 ;  /* 0x000000343e007986 */ /* 0x0027e2000c101d3c */
[----:B------:R-:W-:-:S13]  /*b730*/  ISETP.GE.AND P2, PT, R65, R147, PT ;  /* 0x000000934100720c */ /* 0x000fda0003f46270 */
[----:B------:R-:W-:Y:S05]  /*b740*/  @P2 BRA `(.L_x_5796) ;  /* 0x0000000400d42947 */ /* 0x000fea0003800000 */
[--C-:B---3--:R-:W-:Y:S02]  /*b750*/  SHF.R.S32.HI R52, RZ, 0x1f, R65.reuse ;  /* 0x0000001fff347819 */ /* 0x108fe40000011441 */
[----:B------:R-:W-:-:S04]  /*b760*/  IADD3 R65, P2, P3, R46, R128, R65 ;  /* 0x000000802e417210 */ /* 0x000fc80007b5e041 */
[----:B------:R-:W-:Y:S02]  /*b770*/  IADD3.X R64, R21, R64, R52, P2, P3 ;  /* 0x0000004015407210 */ /* 0x000fe400017e6434 */
[----:B------:R-:W-:-:S05]  /*b780*/  IADD3 R60, P2, R65, R60, RZ ;  /* 0x0000003c413c7210 */ /* 0x000fca0007f5e0ff */
[----:B------:R-:W-:-:S05]  /*b790*/  IMAD.X R61, R64, 0x1, R61, P2 ;  /* 0x00000001403d7824 */ /* 0x000fca00010e063d */
[----:B--2---:R4:W-:Y:S01]  /*b7a0*/  STG.E.128 desc[UR60][R60.64], R56 ;  /* 0x000000383c007986 */ /* 0x0049e2000c101d3c */
[----:B------:R-:W-:Y:S05]  /*b7b0*/  BRA `(.L_x_5796) ;  /* 0x0000000400b87947 */ /* 0x000fea0003800000 */
.L_x_5759:
[----:B------:R-:W2:Y:S02]  /*b7c0*/  LDL R52, [R1+0x44] ;  /* 0x0000440001347983 */ /* 0x000ea40000100800 */
[----:B--2---:R-:W-:-:S13]  /*b7d0*/  R2UR UR4, R52 ;  /* 0x00000000340472ca */ /* 0x004fda00000e0000 */
[----:B------:R-:W-:-:S06]  /*b7e0*/  UISETP.NE.AND UP0, UPT, UR4, 0x3, UPT ;  /* 0x000000030400788c */ /* 0x000fcc000bf05270 */
[----:B------:R-:W-:-:S13]  /*b7f0*/  PLOP3.LUT P5, PT, PT, PT, UP0, 0x80, 0x0 ;  /* 0x000000000000781c */ /* 0x000fda0003faf008 */
[----:B------:R-:W-:Y:S05]  /*b800*/  @!P5 BRA `(.L_x_5820) ;  /* 0x000000000004d947 */ /* 0x000fea0003800000 */
[----:B------:R-:W-:Y:S01]  /*b810*/  BPT.TRAP 0x1 ;  /* 0x000000040000795c */ /* 0x000fe20000300000 */
.L_x_5820:
[----:B------:R-:W-:Y:S01]  /*b820*/  IMAD R111, R17, 0x8, R16 ;  /* 0x00000008116f7824 */ /* 0x000fe200078e0210 */
[----:B------:R-:W-:Y:S01]  /*b830*/  SHF.L.U32 R127, R231, 0x1f, RZ ;  /* 0x0000001fe77f7819 */ /* 0x000fe200000006ff */
[----:B------:R-:W-:Y:S01]  /*b840*/  IMAD R120, R25, -0xe0, R2 ;  /* 0xffffff2019787824 */ /* 0x000fe200078e0202 */
[----:B------:R-:W-:Y:S01]  /*b850*/  BSSY B1, `(.L_x_5821) ;  /* 0x0000006000017945 */ /* 0x000fe20003800000 */
[----:B------:R-:W-:Y:S01]  /*b860*/  SHF.R.S32.HI R53, RZ, 0x1f, R25 ;  /* 0x0000001fff357819 */ /* 0x000fe20000011419 */
[----:B------:R-:W0:Y:S01]  /*b870*/  SYNCS.PHASECHK.TRANS64.TRYWAIT P2, [R111+URZ+0x2e890], R127 ;  /* 0x02e8907f6f0075a7 */ /* 0x000e22000804017f */
[----:B------:R-:W-:Y:S01]  /*b880*/  IMAD R52, R40, R25, RZ ;  /* 0x0000001928347224 */ /* 0x000fe200078e02ff */
[----:B------:R-:W-:Y:S01]  /*b890*/  VIMNMX R120, R120, 0xe0, PT ;  /* 0x000000e078787848 */ /* 0x000fe20003fe0100 */
[----:B0-----:R-:W-:Y:S06]  /*b8a0*/  @!P2 BRA `(.L_x_5822) ;  /* 0x000001900014a947 */ /* 0x001fec0003800000 */
.L_x_6042:
[----:B------:R-:W-:Y:S05]  /*b8b0*/  BSYNC B1 ;  /* 0x0000000000017941 */ /* 0x000fea0003800000 */
.L_x_5821:
[----:B------:R-:W-:Y:S01]  /*b8c0*/  ISETP.GE.AND P2, PT, R228, R120, PT ;  /* 0x00000078e400720c */ /* 0x000fe20003f46270 */
[----:B------:R-:W-:Y:S01]  /*b8d0*/  IMAD R53, R53, R132, R52 ;  /* 0x0000008435357224 */ /* 0x000fe200078e0234 */
[----:B------:R-:W-:Y:S01]  /*b8e0*/  BSSY B1, `(.L_x_5823) ;  /* 0x0000014000017945 */ /* 0x000fe20003800000 */
[----:B------:R-:W-:-:S05]  /*b8f0*/  IMAD.WIDE.U32 R56, R132, R25, RZ ;  /* 0x0000001984387225 */ /* 0x000fca00078e00ff */
[----:B------:R-:W-:-:S05]  /*b900*/  IADD3 R60, R53, R57, RZ ;  /* 0x00000039353c7210 */ /* 0x000fca0007ffe0ff */
[----:B------:R-:W-:Y:S05]  /*b910*/  @P2 BRA `(.L_x_5824) ;  /* 0x0000000000402947 */ /* 0x000fea0003800000 */
[----:B------:R-:W1:Y:S01]  /*b920*/  @!P0 LDS.128 R52, [R119+0x20400] ;  /* 0x0204000077348984 */ /* 0x000e620000000c00 */
[----:B------:R-:W2:Y:S02]  /*b930*/  @!P0 LDC.64 R58, c[0x0][0x2d8] ;  /* 0x0000b600ff3a8b82 */ /* 0x000ea40000000a00 */
[----:B--2---:R-:W-:-:S04]  /*b940*/  @!P0 IADD3 R58, P2, P3, R56, R58, R20 ;  /* 0x0000003a383a8210 */ /* 0x004fc80007b5e014 */
[----:B------:R-:W-:-:S05]  /*b950*/  @!P0 IADD3.X R59, R60, R59, R14, P2, P3 ;  /* 0x0000003b3c3b8210 */ /* 0x000fca00017e640e */
[----:B-1----:R1:W-:Y:S01]  /*b960*/  @!P0 STG.E.128 desc[UR60][R58.64], R52 ;  /* 0x000000343a008986 */ /* 0x0023e2000c101d3c */
[----:B------:R-:W-:Y:S05]  /*b970*/  @P1 BRA `(.L_x_5824) ;  /* 0x0000000000281947 */ /* 0x000fea0003800000 */
[----:B------:R-:W-:Y:S01]  /*b980*/  ULDC.64 UR4, c[0x0][0x2d8] ;  /* 0x0000b60000047ab9 */ /* 0x000fe20000000a00 */
[----:B-1----:R-:W-:Y:S01]  /*b990*/  VIADD R52, R34, 0x40 ;  /* 0x0000004022347836 */ /* 0x002fe20000000000 */
[----:B------:R-:W-:-:S04]  /*b9a0*/  IADD3 R58, P2, P3, R13, UR4, R56 ;  /* 0x000000040d3a7c10 */ /* 0x000fc8000fb5e038 */
[----:B------:R-:W-:Y:S02]  /*b9b0*/  IADD3.X R59, R109, UR5, R60, P2, P3 ;  /* 0x000000056d3b7c10 */ /* 0x000fe400097e643c */
[----:B------:R-:W-:-:S13]  /*b9c0*/  LOP3.LUT P2, RZ, R229, 0x4, RZ, 0xc0, !PT ;  /* 0x00000004e5ff7812 */ /* 0x000fda000784c0ff */
[----:B------:R-:W-:-:S04]  /*b9d0*/  @P2 VIADD R52, R34, 0xffffffc0 ;  /* 0xffffffc022342836 */ /* 0x000fc80000000000 */
[----:B------:R-:W-:-:S04]  /*b9e0*/  IMAD R53, R17, 0x7000, R52 ;  /* 0x0000700011357824 */ /* 0x000fc800078e0234 */
[----:B------:R-:W-:-:S06]  /*b9f0*/  IMAD.IADD R53, R16, 0x1, R53 ;  /* 0x0000000110357824 */ /* 0x000fcc00078e0235 */
[----:B------:R-:W1:Y:S04]  /*ba00*/  LDS.128 R52, [R53+0x20400] ;  /* 0x0204000035347984 */ /* 0x000e680000000c00 */
[----:B-1----:R2:W-:Y:S02]  /*ba10*/  STG.E.128 desc[UR60][R58.64], R52 ;  /* 0x000000343a007986 */ /* 0x0025e4000c101d3c */
.L_x_5824:
[----:B------:R-:W-:Y:S05]  /*ba20*/  BSYNC B1 ;  /* 0x0000000000017941 */ /* 0x000fea0003800000 */
.L_x_5823:
[----:B-12---:R-:W-:Y:S01]  /*ba30*/  VIADD R52, R228, 0x40 ;  /* 0x00000040e4347836 */ /* 0x006fe20000000000 */
[----:B------:R-:W-:Y:S04]  /*ba40*/  BSSY B1, `(.L_x_5825) ;  /* 0x0000015000017945 */ /* 0x000fe80003800000 */
[----:B------:R-:W-:-:S13]  /*ba50*/  ISETP.GE.AND P2, PT, R52, R120, PT ;  /* 0x000000783400720c */ /* 0x000fda0003f46270 */
[----:B------:R-:W-:Y:S05]  /*ba60*/  @P2 BRA `(.L_x_5826) ;  /* 0x0000000000482947 */ /* 0x000fea0003800000 */
[----:B------:R-:W1:Y:S01]  /*ba70*/  @!P0 LDS.128 R52, [R119+0x22400] ;  /* 0x0224000077348984 */ /* 0x000e620000000c00 */
[----:B------:R-:W2:Y:S01]  /*ba80*/  @!P0 LDC.64 R58, c[0x0][0x2d8] ;  /* 0x0000b600ff3a8b82 */ /* 0x000ea20000000a00 */
[----:B------:R-:W-:-:S04]  /*ba90*/  IADD3 R61, P2, R106, R56, RZ ;  /* 0x000000386a3d7210 */ /* 0x000fc80007f5e0ff */
[----:B------:R-:W-:Y:S02]  /*baa0*/  IADD3.X R62, R60, R107, RZ, P2, !PT ;  /* 0x0000006b3c3e7210 */ /* 0x000fe400017fe4ff */
        /* <DEDUP_REMOVED lines=14> */
.L_x_5826:
[----:B------:R-:W-:Y:S05]  /*bb90*/  BSYNC B1 ;  /* 0x0000000000017941 */ /* 0x000fea0003800000 */
.L_x_5825:
[----:B-12---:R-:W-:Y:S01]  /*bba0*/  VIADD R52, R228, 0x80 ;  /* 0x00000080e4347836 */ /* 0x006fe20000000000 */
[----:B------:R-:W-:Y:S04]  /*bbb0*/  BSSY B1, `(.L_x_5827) ;  /* 0x0000015000017945 */ /* 0x000fe80003800000 */
[----:B------:R-:W-:-:S13]  /*bbc0*/  ISETP.GE.AND P2, PT, R52, R120, PT ;  /* 0x000000783400720c */ /* 0x000fda0003f46270 */
[----:B------:R-:W-:Y:S05]  /*bbd0*/  @P2 BRA `(.L_x_5828) ;  /* 0x0000000000482947 */ /* 0x000fea0003800000 */
[----:B------:R-:W1:Y:S01]  /*bbe0*/  @!P0 LDS.128 R52, [R119+0x24400] ;  /* 0x0244000077348984 */ /* 0x000e620000000c00 */
[----:B------:R-:W2:Y:S01]  /*bbf0*/  @!P0 LDC.64 R58, c[0x0][0x2d8] ;  /* 0x0000b600ff3a8b82 */ /* 0x000ea20000000a00 */
[----:B------:R-:W-:-:S04]  /*bc00*/  LEA R61, P2, R44, R56, 0x7 ;  /* 0x000000382c3d7211 */ /* 0x000fc800078438ff */
        /* <DEDUP_REMOVED lines=15> */
.L_x_5828:
[----:B------:R-:W-:Y:S05]  /*bd00*/  BSYNC B1 ;  /* 0x0000000000017941 */ /* 0x000fea0003800000 */
.L_x_5827:
[----:B-12---:R-:W-:-:S05]  /*bd10*/  VIADD R52, R228, 0xc0 ;  /* 0x000000c0e4347836 */ /* 0x006fca0000000000 */
[----:B------:R-:W-:-:S13]  /*bd20*/  ISETP.GE.AND P2, PT, R52, R120, PT ;  /* 0x000000783400720c */ /* 0x000fda0003f46270 */
[----:B------:R-:W-:Y:S05]  /*bd30*/  @P2 BRA `(.L_x_5796) ;  /* 0x0000000000582947 */ /* 0x000fea0003800000 */
[----:B------:R-:W1:Y:S01]  /*bd40*/  LDC.64 R54, c[0x0][0x2f0] ;  /* 0x0000bc00ff367b82 */ /* 0x000e620000000a00 */
[----:B------:R-:W-:Y:S01]  /*bd50*/  MOV R58, R56 ;  /* 0x00000038003a7202 */ /* 0x000fe20000000f00 */
[----:B------:R-:W-:-:S06]  /*bd60*/  IMAD.MOV.U32 R59, RZ, RZ, R60 ;  /* 0x000000ffff3b7224 */ /* 0x000fcc00078e003c */
[----:B------:R-:W2:Y:S01]  /*bd70*/  @!P0 LDC.64 R52, c[0x0][0x2d8] ;  /* 0x0000b600ff348b82 */ /* 0x000ea20000000a00 */
[----:B-1----:R-:W-:-:S04]  /*bd80*/  IMAD.WIDE.U32 R58, R54, 0xc0, R58 ;  /* 0x000000c0363a7825 */ /* 0x002fc800078e003a */
[----:B------:R-:W-:-:S04]  /*bd90*/  IMAD R55, R55, 0xc0, RZ ;  /* 0x000000c037377824 */ /* 0x000fc800078e02ff */
[----:B------:R-:W-:Y:S01]  /*bda0*/  IMAD.IADD R60, R59, 0x1, R55 ;  /* 0x000000013b3c7824 */ /* 0x000fe200078e0237 */
[----:B--2---:R-:W-:-:S04]  /*bdb0*/  @!P0 IADD3 R56, P2, P3, R58, R52, R20 ;  /* 0x000000343a388210 */ /* 0x004fc80007b5e014 */
[----:B------:R-:W-:Y:S02]  /*bdc0*/  @!P0 IADD3.X R57, R60, R53, R14, P2, P3 ;  /* 0x000000353c398210 */ /* 0x000fe400017e640e */
[----:B------:R-:W1:Y:S04]  /*bdd0*/  @!P0 LDS.128 R52, [R119+0x26400] ;  /* 0x0264000077348984 */ /* 0x000e680000000c00 */
        /* <DEDUP_REMOVED lines=8> */
[----:B------:R-:W-:-:S05]  /*be60*/  IMAD R53, R17, 0x7000, R52 ;  /* 0x0000700011357824 */ /* 0x000fca00078e0234 */
[----:B------:R-:W-:-:S06]  /*be70*/  IADD3 R53, R16, R53, RZ ;  /* 0x0000003510357210 */ /* 0x000fcc0007ffe0ff */
[----:B------:R-:W1:Y:S04]  /*be80*/  LDS.128 R52, [R53+0x26400] ;  /* 0x0264000035347984 */ /* 0x000e680000000c00 */
[----:B-1----:R2:W-:Y:S02]  /*be90*/  STG.E.128 desc[UR60][R58.64], R52 ;  /* 0x000000343a007986 */ /* 0x0025e4000c101d3c */
.L_x_5796:
[----:B------:R-:W-:Y:S05]  /*bea0*/  BSYNC B0 ;  /* 0x0000000000007941 */ /* 0x000fea0003800000 */
.L_x_5758:
        /* <DEDUP_REMOVED lines=17> */
.L_x_5830:
[----:B------:R-:W-:Y:S05]  /*bfc0*/  BSYNC B0 ;  /* 0x0000000000007941 */ /* 0x000fea0003800000 */
.L_x_5829:
[----:B------:R-:W2:Y:S01]  /*bfd0*/  SYNCS.PHASECHK.TRANS64.TRYWAIT P3, [R111+URZ+0x2e8b0], R127 ;  /* 0x02e8b07f6f0075a7 */ /* 0x000ea2000806017f */
[----:B------:R-:W-:Y:S01]  /*bfe0*/  ULDC.64 UR38, c[0x0][0x318] ;  /* 0x0000c60000267ab9 */ /* 0x000fe20000000a00 */
[----:B------:R-:W-:Y:S01]  /*bff0*/  ULDC.64 UR36, c[0x0][0x308] ;  /* 0x0000c20000247ab9 */ /* 0x000fe20000000a00 */
[----:B------:R-:W-:Y:S04]  /*c000*/  BSSY B0, `(.L_x_5831) ;  /* 0x0000002000007945 */ /* 0x000fe80003800000 */
[----:B--2---:R-:W-:Y:S05]  /*c010*/  @!P3 BRA `(.L_x_5832) ;  /* 0x00000188004cb947 */ /* 0x004fea0003800000 */
.L_x_6043:
[----:B------:R-:W-:Y:S05]  /*c020*/  BSYNC B0 ;  /* 0x0000000000007941 */ /* 0x000fea0003800000 */
.L_x_5831:
[----:B------:R-:W-:Y:S01]  /*c030*/  ISETP.GE.AND P3, PT, R228, R120, PT ;  /* 0x00000078e400720c */ /* 0x000fe20003f66270 */
[----:B------:R-:W-:Y:S01]  /*c040*/  BSSY B0, `(.L_x_5833) ;  /* 0x0000017000007945 */ /* 0x000fe20003800000 */
[----:B------:R-:W-:-:S11]  /*c050*/  IMAD.WIDE R56, R25, 0xe0, R102 ;  /* 0x000000e019387825 */ /* 0x000fd600078e0266 */
[----:B------:R-:W-:Y:S05]  /*c060*/  @P3 BRA `(.L_x_5834) ;  /* 0x0000000000503947 */ /* 0x000fea0003800000 */
[----:B------:R-:W-:Y:S01]  /*c070*/  ULDC UR4, c[0x0][0x2e4] ;  /* 0x0000b90000047ab9 */ /* 0x000fe20000000800 */
[----:B------:R-:W-:Y:S01]  /*c080*/  PLOP3.LUT P4, PT, PT, PT, PT, 0x8, 0x0 ;  /* 0x000000000000781c */ /* 0x000fe20003f8e170 */
[----:B-1----:R-:W-:Y:S01]  /*c090*/  IMAD.MOV.U32 R52, RZ, RZ, R48 ;  /* 0x000000ffff347224 */ /* 0x002fe200078e0030 */
[----:B------:R-:W-:Y:S01]  /*c0a0*/  ISETP.GE.AND P3, PT, R4, UR4, PT ;  /* 0x0000000404007c0c */ /* 0x000fe2000bf66270 */
[----:B------:R-:W-:Y:S02]  /*c0b0*/  IMAD.MOV.U32 R53, RZ, RZ, R110 ;  /* 0x000000ffff357224 */ /* 0x000fe400078e006e */
[----:B------:R-:W-:Y:S02]  /*c0c0*/  IMAD R55, R57, UR38, RZ ;  /* 0x0000002639377c24 */ /* 0x000fe4000f8e02ff */
[----:B------:R-:W-:-:S04]  /*c0d0*/  IMAD.WIDE.U32 R52, R56, UR38, R52 ;  /* 0x0000002638347c25 */ /* 0x000fc8000f8e0034 */
[----:B------:R-:W-:-:S04]  /*c0e0*/  IMAD R55, R56, UR39, R55 ;  /* 0x0000002738377c24 */ /* 0x000fc8000f8e0237 */
[----:B------:R-:W-:Y:S01]  /*c0f0*/  @!P3 LOP3.LUT P5, RZ, R229, 0x4, RZ, 0xc0, !PT ;  /* 0x00000004e5ffb812 */ /* 0x000fe200078ac0ff */
[----:B------:R-:W-:-:S03]  /*c100*/  @!P3 VIADD R60, R118, 0x40 ;  /* 0x00000040763cb836 */ /* 0x000fc60000000000 */
[----:B------:R-:W-:Y:S02]  /*c110*/  @!P3 PLOP3.LUT P4, PT, P5, PT, PT, 0x80, 0x0 ;  /* 0x000000000000b81c */ /* 0x000fe40002f8f070 */
[----:B------:R-:W-:-:S04]  /*c120*/  IADD3 R58, P5, R52, UR36, RZ ;  /* 0x00000024343a7c10 */ /* 0x000fc8000ffbe0ff */
[----:B------:R-:W-:-:S07]  /*c130*/  IADD3.X R59, R53, UR37, R55, P5, !PT ;  /* 0x00000025353b7c10 */ /* 0x000fce000affe437 */
[----:B------:R-:W-:Y:S02]  /*c140*/  @P4 IADD3 R60, R118, -0x40, RZ ;  /* 0xffffffc0763c4810 */ /* 0x000fe40007ffe0ff */
[----:B------:R-:W-:-:S03]  /*c150*/  ISETP.GE.AND P4, PT, R18, UR4, PT ;  /* 0x0000000412007c0c */ /* 0x000fc6000bf86270 */
[----:B------:R-:W-:-:S10]  /*c160*/  @!P3 IMAD.IADD R60, R16, 0x1, R60 ;  /* 0x00000001103cb824 */ /* 0x000fd400078e023c */
[----:B------:R-:W1:Y:S04]  /*c170*/  @!P4 LDS.128 R52, [R119+0xe400] ;  /* 0x00e400007734c984 */ /* 0x000e680000000c00 */
[----:B-1----:R-:W-:Y:S04]  /*c180*/  @!P4 STG.E.128 desc[UR60][R58.64], R52 ;  /* 0x000000343a00c986 */ /* 0x002fe8000c101d3c */
[----:B------:R-:W1:Y:S04]  /*c190*/  @!P3 LDS.128 R52, [R60+0xe400] ;  /* 0x00e400003c34b984 */ /* 0x000e680000000c00 */
[----:B-1----:R3:W-:Y:S02]  /*c1a0*/  @!P3 STG.E.128 desc[UR60][R58.64+0x40], R52 ;  /* 0x000040343a00b986 */ /* 0x0027e4000c101d3c */
.L_x_5834:
[----:B------:R-:W-:Y:S05]  /*c1b0*/  BSYNC B0 ;  /* 0x0000000000007941 */ /* 0x000fea0003800000 */
.L_x_5833:
[----:B-1-3--:R-:W-:Y:S01]  /*c1c0*/  VIADD R52, R228, 0x40 ;  /* 0x00000040e4347836 */ /* 0x00afe20000000000 */
[----:B------:R-:W-:Y:S04]  /*c1d0*/  BSSY B0, `(.L_x_5835) ;  /* 0x0000019000007945 */ /* 0x000fe80003800000 */
[----:B------:R-:W-:-:S13]  /*c1e0*/  ISETP.GE.AND P3, PT, R52, R120, PT ;  /* 0x000000783400720c */ /* 0x000fda0003f66270 */
[----:B------:R-:W-:Y:S05]  /*c1f0*/  @P3 BRA `(.L_x_5836) ;  /* 0x0000000000583947 */ /* 0x000fea0003800000 */
[----:B------:R-:W-:Y:S01]  /*c200*/  ULDC UR4, c[0x0][0x2e4] ;  /* 0x0000b90000047ab9 */ /* 0x000fe20000000800 */
[----:B------:R-:W-:Y:S01]  /*c210*/  PLOP3.LUT P4, PT, PT, PT, PT, 0x8, 0x0 ;  /* 0x000000000000781c */ /* 0x000fe20003f8e170 */
[----:B------:R-:W-:Y:S01]  /*c220*/  IMAD.MOV.U32 R52, RZ, RZ, R48 ;  /* 0x000000ffff347224 */ /* 0x000fe200078e0030 */
[----:B------:R-:W-:Y:S01]  /*c230*/  ISETP.GE.AND P3, PT, R4, UR4, PT ;  /* 0x0000000404007c0c */ /* 0x000fe2000bf66270 */
[----:B------:R-:W-:-:S12]  /*c240*/  IMAD.MOV.U32 R53, RZ, RZ, R110 ;  /* 0x000000ffff357224 */ /* 0x000fd800078e006e */
[----:B------:R-:W-:Y:S01]  /*c250*/  @!P3 LOP3.LUT P5, RZ, R229, 0x4, RZ, 0xc0, !PT ;  /* 0x00000004e5ffb812 */ /* 0x000fe200078ac0ff */
[----:B------:R-:W-:-:S03]  /*c260*/  @!P3 VIADD R60, R118, 0x40 ;  /* 0x00000040763cb836 */ /* 0x000fc60000000000 */
[----:B------:R-:W-:Y:S02]  /*c270*/  @!P3 PLOP3.LUT P4, PT, P5, PT, PT, 0x80, 0x0 ;  /* 0x000000000000b81c */ /* 0x000fe40002f8f070 */
[----:B------:R-:W-:-:S05]  /*c280*/  IADD3 R55, P5, R56, 0x40, RZ ;  /* 0x0000004038377810 */ /* 0x000fca0007fbe0ff */
[----:B------:R-:W-:Y:S02]  /*c290*/  IMAD.X R54, RZ, RZ, R57, P5 ;  /* 0x000000ffff367224 */ /* 0x000fe400028e0639 */
[----:B------:R-:W-:-:S04]  /*c2a0*/  IMAD.WIDE.U32 R52, R55, UR38, R52 ;  /* 0x0000002637347c25 */ /* 0x000fc8000f8e0034 */
[----:B------:R-:W-:Y:S01]  /*c2b0*/  IMAD R54, R54, UR38, RZ ;  /* 0x0000002636367c24 */ /* 0x000fe2000f8e02ff */
[----:B------:R-:W-:Y:S02]  /*c2c0*/  @P4 IADD3 R60, R118, -0x40, RZ ;  /* 0xffffffc0763c4810 */ /* 0x000fe40007ffe0ff */
[----:B------:R-:W-:Y:S01]  /*c2d0*/  IADD3 R58, P4, R52, UR36, RZ ;  /* 0x00000024343a7c10 */ /* 0x000fe2000ff9e0ff */
[----:B------:R-:W-:Y:S02]  /*c2e0*/  IMAD R55, R55, UR39, R54 ;  /* 0x0000002737377c24 */ /* 0x000fe4000f8e0236 */
[----:B------:R-:W-:-:S03]  /*c2f0*/  @!P3 IMAD.IADD R60, R16, 0x1, R60 ;  /* 0x00000001103cb824 */ /* 0x000fc600078e023c */
[----:B------:R-:W-:Y:S02]  /*c300*/  IADD3.X R59, R53, UR37, R55, P4, !PT ;  /* 0x00000025353b7c10 */ /* 0x000fe4000a7fe437 */
[----:B------:R-:W-:-:S13]  /*c310*/  ISETP.GE.AND P4, PT, R18, UR4, PT ;  /* 0x0000000412007c0c */ /* 0x000fda000bf86270 */
[----:B------:R-:W1:Y:S04]  /*c320*/  @!P4 LDS.128 R52, [R119+0x10400] ;  /* 0x010400007734c984 */ /* 0x000e680000000c00 */
[----:B-1----:R-:W-:Y:S04]  /*c330*/  @!P4 STG.E.128 desc[UR60][R58.64], R52 ;  /* 0x000000343a00c986 */ /* 0x002fe8000c101d3c */
[----:B------:R-:W1:Y:S04]  /*c340*/  @!P3 LDS.128 R52, [R60+0x10400] ;  /* 0x010400003c34b984 */ /* 0x000e680000000c00 */
[----:B-1----:R1:W-:Y:S02]  /*c350*/  @!P3 STG.E.128 desc[UR60][R58.64+0x40], R52 ;  /* 0x000040343a00b986 */ /* 0x0023e4000c101d3c */
.L_x_5836:
[----:B------:R-:W-:Y:S05]  /*c360*/  BSYNC B0 ;  /* 0x0000000000007941 */ /* 0x000fea0003800000 */
.L_x_5835:
[----:B-1----:R-:W-:Y:S01]  /*c370*/  VIADD R52, R228, 0x80 ;  /* 0x00000080e4347836 */ /* 0x002fe20000000000 */
        /* <DEDUP_REMOVED lines=11> */
[----:B------:R-:W-:-:S04]  /*c430*/  IADD3 R55, P5, R56, 0x80, RZ ;  /* 0x0000008038377810 */ /* 0x000fc80007fbe0ff */
[----:B------:R-:W-:Y:S01]  /*c440*/  IADD3.X R54, RZ, R57, RZ, P5, !PT ;  /* 0x00000039ff367210 */ /* 0x000fe20002ffe4ff */
[----:B------:R-:W-:-:S04]  /*c450*/  IMAD.WIDE.U32 R52, R55, UR38, R52 ;  /* 0x0000002637347c25 */ /* 0x000fc8000f8e0034 */
[----:B------:R-:W-:Y:S02]  /*c460*/  IMAD R54, R54, UR38, RZ ;  /* 0x0000002636367c24 */ /* 0x000fe4000f8e02ff */
[----:B------:R-:W-:Y:S01]  /*c470*/  @P4 VIADD R60, R118, 0xffffffc0 ;  /* 0xffffffc0763c4836 */ /* 0x000fe20000000000 */
[----:B------:R-:W-:Y:S01]  /*c480*/  IADD3 R58, P4, R52, UR36, RZ ;  /* 0x00000024343a7c10 */ /* 0x000fe2000ff9e0ff */
[----:B------:R-:W-:-:S03]  /*c490*/  IMAD R55, R55, UR39, R54 ;  /* 0x0000002737377c24 */ /* 0x000fc6000f8e0236 */
[----:B------:R-:W-:Y:S02]  /*c4a0*/  @!P3 IADD3 R60, R16, R60, RZ ;  /* 0x0000003c103cb210 */ /* 0x000fe40007ffe0ff */
[----:B------:R-:W-:Y:S02]  /*c4b0*/  IADD3.X R59, R53, UR37, R55, P4, !PT ;  /* 0x00000025353b7c10 */ /* 0x000fe4000a7fe437 */
[----:B------:R-:W-:-:S13]  /*c4c0*/  ISETP.GE.AND P4, PT, R18, UR4, PT ;  /* 0x0000000412007c0c */ /* 0x000fda000bf86270 */
[----:B------:R-:W1:Y:S04]  /*c4d0*/  @!P4 LDS.128 R52, [R119+0x12400] ;  /* 0x012400007734c984 */ /* 0x000e680000000c00 */
[----:B-1----:R-:W-:Y:S04]  /*c4e0*/  @!P4 STG.E.128 desc[UR60][R58.64], R52 ;  /* 0x000000343a00c986 */ /* 0x002fe8000c101d3c */
[----:B------:R-:W1:Y:S04]  /*c4f0*/  @!P3 LDS.128 R52, [R60+0x12400] ;  /* 0x012400003c34b984 */ /* 0x000e680000000c00 */
[----:B-1----:R1:W-:Y:S02]  /*c500*/  @!P3 STG.E.128 desc[UR60][R58.64+0x40], R52 ;  /* 0x000040343a00b986 */ /* 0x0023e4000c101d3c */
.L_x_5838:
[----:B------:R-:W-:Y:S05]  /*c510*/  BSYNC B0 ;  /* 0x0000000000007941 */ /* 0x000fea0003800000 */
.L_x_5837:
[----:B-1----:R-:W-:Y:S01]  /*c520*/  VIADD R52, R228, 0xc0 ;  /* 0x000000c0e4347836 */ /* 0x002fe20000000000 */
[----:B------:R-:W-:Y:S04]  /*c530*/  BSSY B0, `(.L_x_5839) ;  /* 0x0000019000007945 */ /* 0x000fe80003800000 */
[----:B------:R-:W-:-:S13]  /*c540*/  ISETP.GE.AND P3, PT, R52, R120, PT ;  /* 0x000000783400720c */ /* 0x000fda0003f66270 */
[----:B------:R-:W-:Y:S05]  /*c550*/  @P3 BRA `(.L_x_5840) ;  /* 0x0000000000583947 */ /* 0x000fea0003800000 */
[----:B------:R-:W-:Y:S01]  /*c560*/  ULDC UR4, c[0x0][0x2e4] ;  /* 0x0000b90000047ab9 */ /* 0x000fe20000000800 */
[----:B------:R-:W-:Y:S01]  /*c570*/  PLOP3.LUT P4, PT, PT, PT, PT, 0x8, 0x0 ;  /* 0x000000000000781c */ /* 0x000fe20003f8e170 */
[----:B------:R-:W-:Y:S01]  /*c580*/  IMAD.MOV.U32 R53, RZ, RZ, R110 ;  /* 0x000000ffff357224 */ /* 0x000fe200078e006e */
[----:B------:R-:W-:Y:S02]  /*c590*/  ISETP.GE.AND P3, PT, R4, UR4, PT ;  /* 0x0000000404007c0c */ /* 0x000fe4000bf66270 */
[----:B------:R-:W-:-:S11]  /*c5a0*/  MOV R52, R48 ;  /* 0x0000003000347202 */ /* 0x000fd60000000f00 */
[----:B------:R-:W-:Y:S01]  /*c5b0*/  @!P3 LOP3.LUT P5, RZ, R229, 0x4, RZ, 0xc0, !PT ;  /* 0x00000004e5ffb812 */ /* 0x000fe200078ac0ff */
[----:B------:R-:W-:-:S03]  /*c5c0*/  @!P3 VIADD R58, R118, 0x40 ;  /* 0x00000040763ab836 */ /* 0x000fc60000000000 */
[----:B------:R-:W-:Y:S02]  /*c5d0*/  @!P3 PLOP3.LUT P4, PT, P5, PT, PT, 0x80, 0x0 ;  /* 0x000000000000b81c */ /* 0x000fe40002f8f070 */
[----:B------:R-:W-:-:S05]  /*c5e0*/  IADD3 R55, P5, R56, 0xc0, RZ ;  /* 0x000000c038377810 */ /* 0x000fca0007fbe0ff */
[----:B------:R-:W-:Y:S02]  /*c5f0*/  IMAD.X R56, RZ, RZ, R57, P5 ;  /* 0x000000ffff387224 */ /* 0x000fe400028e0639 */
[----:B------:R-:W-:-:S04]  /*c600*/  IMAD.WIDE.U32 R52, R55, UR38, R52 ;  /* 0x0000002637347c25 */ /* 0x000fc8000f8e0034 */
[----:B------:R-:W-:Y:S02]  /*c610*/  IMAD R56, R56, UR38, RZ ;  /* 0x0000002638387c24 */ /* 0x000fe4000f8e02ff */
[----:B------:R-:W-:Y:S02]  /*c620*/  @P4 VIADD R58, R118, 0xffffffc0 ;  /* 0xffffffc0763a4836 */ /* 0x000fe40000000000 */
[----:B------:R-:W-:Y:S01]  /*c630*/  IMAD R55, R55, UR39, R56 ;  /* 0x0000002737377c24 */ /* 0x000fe2000f8e0238 */
[----:B------:R-:W-:Y:S01]  /*c640*/  IADD3 R56, P4, R52, UR36, RZ ;  /* 0x0000002434387c10 */ /* 0x000fe2000ff9e0ff */
[----:B------:R-:W-:-:S03]  /*c650*/  @!P3 IMAD.IADD R58, R16, 0x1, R58 ;  /* 0x00000001103ab824 */ /* 0x000fc600078e023a */
[----:B------:R-:W-:Y:S02]  /*c660*/  IADD3.X R57, R53, UR37, R55, P4, !PT ;  /* 0x0000002535397c10 */ /* 0x000fe4000a7fe437 */
[----:B------:R-:W-:-:S13]  /*c670*/  ISETP.GE.AND P4, PT, R18, UR4, PT ;  /* 0x0000000412007c0c */ /* 0x000fda000bf86270 */
[----:B------:R-:W1:Y:S04]  /*c680*/  @!P4 LDS.128 R52, [R119+0x14400] ;  /* 0x014400007734c984 */ /* 0x000e680000000c00 */
[----:B-1----:R-:W-:Y:S04]  /*c690*/  @!P4 STG.E.128 desc[UR60][R56.64], R52 ;  /* 0x000000343800c986 */ /* 0x002fe8000c101d3c */
[----:B------:R-:W1:Y:S04]  /*c6a0*/  @!P3 LDS.128 R52, [R58+0x14400] ;  /* 0x014400003a34b984 */ /* 0x000e680000000c00 */
[----:B-1----:R1:W-:Y:S02]  /*c6b0*/  @!P3 STG.E.128 desc[UR60][R56.64+0x40], R52 ;  /* 0x000040343800b986 */ /* 0x0023e4000c101d3c */
.L_x_5840:
[----:B------:R-:W-:Y:S05]  /*c6c0*/  BSYNC B0 ;  /* 0x0000000000007941 */ /* 0x000fea0003800000 */
.L_x_5839:
[----:B------:R-:W-:Y:S01]  /*c6d0*/  @!PT LDS RZ, [RZ] ;  /* 0x00000000fffff984 */ /* 0x000fe20000000800 */
[----:B------:R-:W-:Y:S01]  /*c6e0*/  @!PT LDS RZ, [RZ] ;  /* 0x00000000fffff984 */ /* 0x000fe20000000800 */
[----:B------:R-:W-:Y:S01]  /*c6f0*/  @!PT LDS RZ, [RZ] ;  /* 0x00000000fffff984 */ /* 0x000fe20000000800 */
[----:B------:R-:W-:Y:S01]  /*c700*/  @!PT LDS RZ, [RZ] ;  /* 0x00000000fffff984 */ /* 0x000fe20000000800 */
[----:B------:R3:W-:Y:S06]  /*c710*/  MEMBAR.ALL.CTA ;  /* 0x0000000000007992 */ /* 0x0007ec0000008000 */
[----:B---3--:R-:W3:Y:S01]  /*c720*/  FENCE.VIEW.ASYNC.S ;  /* 0x00000000000073c6 */ /* 0x008ee20000000000 */
[----:B0-2---:R-:W-:Y:S01]  /*c730*/  @!P2 VIADD R111, R111, 0x2e8c0 ;  /* 0x0002e8c06f6fa836 */ /* 0x005fe20000000000 */
[----:B---3--:R0:W-:Y:S01]  /*c740*/  BAR.SYNC.DEFER_BLOCKING R140, 0x80 ;  /* 0x0002008c0000751d */ /* 0x0081e20000010000 */
[----:B------:R-:W-:Y:S01]  /*c750*/  ISETP.NE.AND P3, PT, R112, RZ, PT ;  /* 0x000000ff7000720c */ /* 0x000fe20003f65270 */
[----:B------:R-:W-:-:S02]  /*c760*/  VIADD R17, R17, 0x1 ;  /* 0x0000000111117836 */ /* 0x000fc40000000000 */
[----:B------:R-:W-:-:S04]  /*c770*/  @!P2 PRMT R111, RZ, 0x654, R111 ;  /* 0x00000654ff6fa816 */ /* 0x000fc8000000006f */
[----:B------:R0:W-:Y:S01]  /*c780*/  @!P2 SYNCS.ARRIVE.TRANS64.RED.A1T0 RZ, [R111+URZ], RZ ;  /* 0x000000ff6fffa9a7 */ /* 0x0001e2000810043f */
[----:B------:R-:W-:-:S04]  /*c790*/  ISETP.NE.AND P2, PT, R17, 0x2, PT ;  /* 0x000000021100780c */ /* 0x000fc80003f45270 */
[----:B-1----:R-:W-:Y:S02]  /*c7a0*/  SEL R52, RZ, 0x1, P2 ;  /* 0x00000001ff347807 */ /* 0x002fe40001000000 */
        /* <DEDUP_REMOVED lines=8> */
.L_x_5753:
[----:B------:R-:W0:Y:S01]  /*c830*/  LDC R0, c[0x0][0x428] ;  /* 0x00010a00ff007b82 */ /* 0x000e220000000800 */
[----:B------:R-:W-:Y:S02]  /*c840*/  MOV R50, R126 ;  /* 0x0000007e00327202 */ /* 0x000fe40000000f00 */
[----:B------:R-:W-:Y:S02]  /*c850*/  CS2R R90, SRZ ;  /* 0x00000000005a7805 */ /* 0x000fe4000001ff00 */
[----:B------:R-:W-:Y:S02]  /*c860*/  ISETP.GE.AND P2, PT, R139, 0x1, PT ;  /* 0x000000018b00780c */ /* 0x000fe40003f46270 */
[----:B------:R-:W-:Y:S02]  /*c870*/  CS2R R92, SRZ ;  /* 0x00000000005c7805 */ /* 0x000fe4000001ff00 */
[----:B------:R-:W-:Y:S01]  /*c880*/  PLOP3.LUT P1, PT, PT, PT, PT, 0x80, 0x0 ;  /* 0x000000000000781c */ /* 0x000fe20003f2f070 */
        /* <DEDUP_REMOVED lines=18> */
[----:B0-----:R-:W-:Y:S02]  /*c9b0*/  ISETP.NE.AND P3, PT, R0, 0x1, PT ;  /* 0x000000010000780c */ /* 0x001fe40003f65270 */
        /* <DEDUP_REMOVED lines=11> */
[----:B------:R-:W-:Y:S01]  /*ca70*/  IMAD.MOV.U32 R68, RZ, RZ, RZ ;  /* 0x000000ffff447224 */ /* 0x000fe200078e00ff */
[----:B------:R-:W0:Y:S01]  /*ca80*/  @P3 LDC R3, c[0x0][0x42c] ;  /* 0x00010b00ff033b82 */ /* 0x000e220000000800 */
[----:B------:R-:W-:Y:S02]  /*ca90*/  IMAD.MOV.U32 R101, RZ, RZ, RZ ;  /* 0x000000ffff657224 */ /* 0x000fe400078e00ff */
[----:B------:R-:W-:-:S05]  /*caa0*/  IMAD.MOV.U32 R72, RZ, RZ, RZ ;  /* 0x000000ffff487224 */ /* 0x000fca00078e00ff */
[----:B------:R-:W1:Y:S01]  /*cab0*/  @P3 LDC R0, c[0x0][0x430] ;  /* 0x00010c00ff003b82 */ /* 0x000e620000000800 */
[----:B0-----:R-:W-:-:S05]  /*cac0*/  @P3 IMAD.HI.U32 R3, R126, R3, RZ ;  /* 0x000000037e033227 */ /* 0x001fca00078e00ff */
[----:B-1----:R-:W-:-:S05]  /*cad0*/  @P3 SHF.R.U32.HI R50, RZ, R0, R3 ;  /* 0x00000000ff323219 */ /* 0x002fca0000011603 */
[----:B------:R0:W-:Y:S01]  /*cae0*/  STL [R1+0x6c], R50 ;  /* 0x00006c3201007387 */ /* 0x0001e20000100800 */
[----:B------:R-:W-:Y:S05]  /*caf0*/  @P0 BRA `(.L_x_5842) ;  /* 0x00000000000c0947 */ /* 0x000fea0003800000 */
[----:B------:R-:W1:Y:S01]  /*cb00*/  FENCE.VIEW.ASYNC.G ;  /* 0x00000000000073c6 */ /* 0x000e620000000100 */
[----:B------:R-:W-:Y:S05]  /*cb10*/  WARPSYNC.ALL ;  /* 0x0000000000007948 */ /* 0x000fea0003800000 */
[----:B-1----:R-:W-:Y:S06]  /*cb20*/  BAR.ARV 0xc, 0x180 ;  /* 0x0306000000007b1d */ /* 0x002fec0000002000 */
.L_x_5842:
[----:B------:R-:W-:Y:S01]  /*cb30*/  MOV R100, RZ ;  /* 0x000000ff00647202 */ /* 0x000fe20000000f00 */
[----:B------:R-:W-:Y:S01]  /*cb40*/  IMAD.MOV.U32 R103, RZ, RZ, RZ ;  /* 0x000000ffff677224 */ /* 0x000fe200078e00ff */
[----:B------:R-:W-:Y:S06]  /*cb50*/  @!P2 BRA `(.L_x_5843) ;  /* 0x000000f000d8a947 */ /* 0x000fec0003800000 */
[----:B------:R-:W-:-:S03]  /*cb60*/  UMOV UR4, 0xffffffff ;  /* 0xffffffff00047882 */ /* 0x000fc60000000000 */
[----:B------:R-:W-:Y:S05]  /*cb70*/  BRA.DIV UR4, `(.L_x_5844) ;  /* 0x0000017e04887947 */ /* 0x000fea000b800000 */
[----:B------:R-:W1:Y:S02]  /*cb80*/  S2R R0, SR_TID.X ;  /* 0x0000000000007919 */ /* 0x000e640000002100 */
[----:B-1----:R-:W-:-:S05]  /*cb90*/  VIADD R2, R0, 0xffffff80 ;  /* 0xffffff8000027836 */ /* 0x002fca0000000000 */
[----:B------:R-:W-:-:S04]  /*cba0*/  SHF.R.S32.HI R0, RZ, 0x1f, R2 ;  /* 0x0000001fff007819 */ /* 0x000fc80000011402 */
[----:B------:R-:W-:-:S04]  /*cbb0*/  LEA.HI R0, R0, R2, RZ, 0x7 ;  /* 0x0000000200007211 */ /* 0x000fc800078f38ff */
[----:B------:R-:W-:-:S06]  /*cbc0*/  SHF.R.S32.HI R0, RZ, 0x7, R0 ;  /* 0x00000007ff007819 */ /* 0x000fcc0000011400 */
[----:B------:R-:W1:Y:S04]  /*cbd0*/  SHFL.IDX PT, R0, R0, RZ, 0x1f ;  /* 0x00001fff00007589 */ /* 0x000e6800000e0000 */
[----:B-1----:R1:W-:Y:S02]  /*cbe0*/  STL [R1+0x48], R0 ;  /* 0x0000480001007387 */ /* 0x0023e40000100800 */
.L_x_6046:
[----:B------:R-:W1:Y:S01]  /*cbf0*/  LDL R2, [R1+0x48] ;  /* 0x0000480001027983 */ /* 0x000e620000100800 */
[----:B------:R-:W-:Y:S01]  /*cc00*/  VIADD R27, R16, 0x1c400 ;  /* 0x0001c400101b7836 */ /* 0x000fe20000000000 */
[----:B------:R-:W-:Y:S04]  /*cc10*/  BSSY B6, `(.L_x_5845) ;  /* 0x0000019000067945 */ /* 0x000fe80003800000 */
[----:B------:R-:W-:Y:S02]  /*cc20*/  LOP3.LUT P0, RZ, R27, 0x9f, RZ, 0xc0, !PT ;  /* 0x0000009f1bff7812 */ /* 0x000fe4000780c0ff */
[----:B-1----:R-:W-:-:S04]  /*cc30*/  LEA.HI R0, R2, R2, RZ, 0x1 ;  /* 0x0000000202007211 */ /* 0x002fc800078f08ff */
[----:B------:R-:W-:-:S05]  /*cc40*/  LOP3.LUT R0, R0, 0x1e, RZ, 0xc0, !PT ;  /* 0x0000001e00007812 */ /* 0x000fca00078ec0ff */
[----:B------:R-:W-:-:S05]  /*cc50*/  IMAD.IADD R0, R2, 0x1, -R0 ;  /* 0x0000000102007824 */ /* 0x000fca00078e0a00 */
[----:B------:R-:W-:-:S04]  /*cc60*/  LEA R0, R0, R27, 0xd ;  /* 0x0000001b00007211 */ /* 0x000fc800078e68ff */
        /* <DEDUP_REMOVED lines=19> */
.L_x_5846:
[----:B------:R-:W-:Y:S05]  /*cda0*/  BSYNC B6 ;  /* 0x0000000000067941 */ /* 0x000fea0003800000 */
.L_x_5845:
        /* <DEDUP_REMOVED lines=17> */
[C---:B------:R-:W-:Y:S01]  /*cec0*/  @P1 IMAD R11, R20.reuse, R11, R4 ;  /* 0x0000000b140b1224 */ /* 0x040fe200078e0204 */
[----:B------:R-:W-:Y:S01]  /*ced0*/  @P0 IADD3 R3, R3, R9, RZ ;  /* 0x0000000903030210 */ /* 0x000fe20007ffe0ff */
[----:B------:R-:W-:Y:S01]  /*cee0*/  @P1 IMAD.WIDE.U32 R4, R20, R10, RZ ;  /* 0x0000000a14041225 */ /* 0x000fe200078e00ff */
[----:B------:R-:W-:-:S03]  /*cef0*/  @P1 SHF.R.S32.HI R9, RZ, 0x1f, R50 ;  /* 0x0000001fff091819 */ /* 0x000fc60000011432 */
[----:B----4-:R-:W-:Y:S02]  /*cf00*/  @P0 IMAD R0, R7, R12, RZ ;  /* 0x0000000c07000224 */ /* 0x010fe400078e02ff */
[----:B0-----:R-:W-:Y:S02]  /*cf10*/  @P1 IMAD R6, R9, R14, RZ ;  /* 0x0000000e09061224 */ /* 0x001fe400078e02ff */
[----:B------:R-:W-:Y:S02]  /*cf20*/  @P1 IMAD.IADD R5, R5, 0x1, R11 ;  /* 0x0000000105051824 */ /* 0x000fe400078e020b */
[C---:B------:R-:W-:Y:S01]  /*cf30*/  @P0 IMAD R9, R50.reuse, R13, R0 ;  /* 0x0000000d32090224 */ /* 0x040fe200078e0200 */
[----:B------:R-:W-:Y:S01]  /*cf40*/  MOV R0, 0x3f800000 ;  /* 0x3f80000000007802 */ /* 0x000fe20000000f00 */
[----:B------:R-:W-:-:S04]  /*cf50*/  @P0 IMAD.WIDE.U32 R2, R50, R12, R2 ;  /* 0x0000000c32020225 */ /* 0x000fc800078e0002 */
[C---:B------:R-:W-:Y:S02]  /*cf60*/  @P1 IMAD R11, R50.reuse, R15, R6 ;  /* 0x0000000f320b1224 */ /* 0x040fe400078e0206 */
[----:B------:R-:W-:Y:S01]  /*cf70*/  @P1 IMAD.WIDE.U32 R6, R50, R14, R4 ;  /* 0x0000000e32061225 */ /* 0x000fe200078e0004 */
[----:B------:R-:W-:Y:S01]  /*cf80*/  @P0 LEA R4, P2, R2, UR4, 0x2 ;  /* 0x0000000402040c11 */ /* 0x000fe2000f8410ff */
[----:B------:R-:W-:Y:S02]  /*cf90*/  ULDC UR4, c[0x0][0x3d4] ;  /* 0x0000f50000047ab9 */ /* 0x000fe40000000800 */
[----:B------:R-:W-:Y:S01]  /*cfa0*/  @P0 IMAD.IADD R5, R3, 0x1, R9 ;  /* 0x0000000103050824 */ /* 0x000fe200078e0209 */
[----:B------:R-:W-:Y:S01]  /*cfb0*/  @P1 LEA R8, P3, R6, UR6, 0x2 ;  /* 0x0000000606081c11 */ /* 0x000fe2000f8610ff */
[----:B------:R-:W-:-:S03]  /*cfc0*/  @P1 IMAD.IADD R3, R7, 0x1, R11 ;  /* 0x0000000107031824 */ /* 0x000fc600078e020b */
        /* <DEDUP_REMOVED lines=10> */
[----:B------:R-:W2:Y:S02]  /*d070*/  LDL R20, [R1+0x94] ;  /* 0x0000940001147983 */ /* 0x000ea40000100800 */
[----:B--2---:R-:W-:-:S13]  /*d080*/  R2UR UR5, R20 ;  /* 0x00000000140572ca */ /* 0x004fda00000e0000 */
        /* <DEDUP_REMOVED lines=10> */
.L_x_5850:
[----:B-1----:R1:W2:Y:S02]  /*d130*/  SYNCS.PHASECHK.TRANS64.TRYWAIT P0, [R16+URZ+0x2e800], R3 ;  /* 0x02e80003100075a7 */ /* 0x0022a4000800017f */
[----:B--2---:R-:W-:Y:S05]  /*d140*/  @!P0 NANOSLEEP.SYNCS 0x989680 ;  /* 0x009896800000895d */ /* 0x004fea0003900000 */
[----:B------:R-:W2:Y:S02]  /*d150*/  @!P0 SYNCS.PHASECHK.TRANS64 P0, [R16+URZ+0x2e800], R3 ;  /* 0x02e80003100085a7 */ /* 0x000ea4000800007f */
[----:B--2---:R-:W-:Y:S05]  /*d160*/  @!P0 BRA `(.L_x_5850) ;  /* 0xfffffffc00f08947 */ /* 0x004fea000383ffff */
.L_x_5849:
[----:B------:R-:W-:Y:S05]  /*d170*/  BSYNC B0 ;  /* 0x0000000000007941 */ /* 0x000fea0003800000 */
.L_x_5848:
[----:B------:R-:W-:Y:S05]  /*d180*/  BRA `(.L_x_5851) ;  /* 0x0000004000307947 */ /* 0x000fea0003800000 */
.L_x_5847:
[----:B------:R-:W0:Y:S01]  /*d190*/  LDC.64 R24, c[0x0][0x3c8] ;  /* 0x0000f200ff187b82 */ /* 0x000e220000000a00 */
[----:B-----5:R-:W-:Y:S01]  /*d1a0*/  SHF.R.S32.HI R0, RZ, 0x1f, R117 ;  /* 0x0000001fff007819 */ /* 0x020fe20000011475 */
[----:B------:R-:W-:Y:S01]  /*d1b0*/  IMAD.MOV.U32 R8, RZ, RZ, R18 ;  /* 0x000000ffff087224 */ /* 0x000fe200078e0012 */
[----:B------:R-:W-:Y:S01]  /*d1c0*/  ULDC.64 UR4, c[0x0][0x3d8] ;  /* 0x0000f60000047ab9 */ /* 0x000fe20000000a00 */
[----:B------:R-:W-:Y:S01]  /*d1d0*/  IMAD.MOV.U32 R9, RZ, RZ, R19 ;  /* 0x000000ffff097224 */ /* 0x000fe200078e0013 */
[----:B------:R-:W-:Y:S01]  /*d1e0*/  ULDC.64 UR8, c[0x0][0x3c8] ;  /* 0x0000f20000087ab9 */ /* 0x000fe20000000a00 */
[----:B------:R-:W-:Y:S01]  /*d1f0*/  IMAD R6, R0, UR4, RZ ;  /* 0x0000000400067c24 */ /* 0x000fe2000f8e02ff */
[----:B------:R-:W-:Y:S01]  /*d200*/  SHF.R.S32.HI R7, RZ, 0x1f, R22 ;  /* 0x0000001fff077819 */ /* 0x000fe20000011416 */
[----:B------:R-:W1:Y:S01]  /*d210*/  LDC.64 R28, c[0x0][0x3e0] ;  /* 0x0000f800ff1c7b82 */ /* 0x000e620000000a00 */
[----:B------:R-:W-:Y:S01]  /*d220*/  IMAD.WIDE.U32 R4, R117, UR4, R8 ;  /* 0x0000000475047c25 */ /* 0x000fe2000f8e0008 */
[----:B------:R-:W-:Y:S01]  /*d230*/  LOP3.LUT P0, RZ, R27, 0x3ff, RZ, 0xc0, !PT ;  /* 0x000003ff1bff7812 */ /* 0x000fe2000780c0ff */
[----:B------:R-:W-:Y:S01]  /*d240*/  ULDC.64 UR6, c[0x0][0x3e8] ;  /* 0x0000fa0000067ab9 */ /* 0x000fe20000000a00 */
[----:B------:R-:W-:Y:S01]  /*d250*/  BSSY B6, `(.L_x_5852) ;  /* 0x0000026000067945 */ /* 0x000fe20003800000 */
[----:B------:R-:W-:Y:S01]  /*d260*/  IMAD R3, R117, UR5, R6 ;  /* 0x0000000575037c24 */ /* 0x000fe2000f8e0206 */
[----:B------:R-:W-:Y:S01]  /*d270*/  IADD3 R36, P1, R4, UR8, RZ ;  /* 0x0000000804247c10 */ /* 0x000fe2000ff3e0ff */
[----:B------:R-:W-:-:S02]  /*d280*/  IMAD.MOV.U32 R6, RZ, RZ, R22 ;  /* 0x000000ffff067224 */ /* 0x000fc400078e0016 */
[----:B------:R-:W-:Y:S01]  /*d290*/  IMAD R0, R0, UR6, RZ ;  /* 0x0000000600007c24 */ /* 0x000fe2000f8e02ff */
[----:B------:R-:W-:Y:S01]  /*d2a0*/  IADD3.X R37, R3, UR9, R5, P1, !PT ;  /* 0x0000000903257c10 */ /* 0x000fe20008ffe405 */
[----:B------:R-:W-:-:S04]  /*d2b0*/  IMAD.WIDE.U32 R4, R117, UR4, R6 ;  /* 0x0000000475047c25 */ /* 0x000fc8000f8e0006 */
[----:B------:R-:W-:Y:S01]  /*d2c0*/  IMAD.WIDE.U32 R6, R117, UR6, R6 ;  /* 0x0000000675067c25 */ /* 0x000fe2000f8e0006 */
[----:B------:R-:W-:-:S03]  /*d2d0*/  IADD3 R34, P1, R4, UR8, RZ ;  /* 0x0000000804227c10 */ /* 0x000fc6000ff3e0ff */
[----:B------:R-:W-:Y:S01]  /*d2e0*/  IMAD.WIDE.U32 R8, R117, UR6, R8 ;  /* 0x0000000675087c25 */ /* 0x000fe2000f8e0008 */
[----:B------:R-:W-:-:S03]  /*d2f0*/  IADD3.X R35, R3, UR9, R5, P1, !PT ;  /* 0x0000000903237c10 */ /* 0x000fc60008ffe405 */
[C---:B0-----:R-:W-:Y:S01]  /*d300*/  IMAD.WIDE.U32 R24, R117.reuse, UR4, R24 ;  /* 0x0000000475187c25 */ /* 0x041fe2000f8e0018 */
[----:B------:R-:W-:Y:S02]  /*d310*/  ULDC.64 UR4, c[0x0][0x3e0] ;  /* 0x0000f80000047ab9 */ /* 0x000fe40000000a00 */
[----:B------:R-:W-:Y:S01]  /*d320*/  IADD3 R38, P2, R6, UR4, RZ ;  /* 0x0000000406267c10 */ /* 0x000fe2000ff5e0ff */
[C---:B------:R-:W-:Y:S01]  /*d330*/  IMAD R27, R117.reuse, UR7, R0 ;  /* 0x00000007751b7c24 */ /* 0x040fe2000f8e0200 */
[----:B------:R-:W-:Y:S01]  /*d340*/  IADD3 R40, P3, R8, UR4, RZ ;  /* 0x0000000408287c10 */ /* 0x000fe2000ff7e0ff */
[----:B-1----:R-:W-:Y:S01]  /*d350*/  IMAD.WIDE.U32 R28, R117, UR6, R28 ;  /* 0x00000006751c7c25 */ /* 0x002fe2000f8e001c */
[----:B------:R-:W-:Y:S02]  /*d360*/  IADD3 R26, R3, R25, RZ ;  /* 0x00000019031a7210 */ /* 0x000fe40007ffe0ff */
[C---:B------:R-:W-:Y:S02]  /*d370*/  IADD3.X R39, R27.reuse, UR5, R7, P2, !PT ;  /* 0x000000051b277c10 */ /* 0x040fe400097fe407 */
[C---:B------:R-:W-:Y:S01]  /*d380*/  IADD3.X R41, R27.reuse, UR5, R9, P3, !PT ;  /* 0x000000051b297c10 */ /* 0x040fe20009ffe409 */
        /* <DEDUP_REMOVED lines=17> */
[----:B-1----:R-:W-:Y:S05]  /*d4a0*/  CALL.ABS.NOINC R14 ;  /* 0x000000000e007343 */ /* 0x002fea0003c00000 */
.L_x_5853:
[----:B------:R-:W-:Y:S05]  /*d4b0*/  BSYNC B6 ;  /* 0x0000000000067941 */ /* 0x000fea0003800000 */
.L_x_5852:
[----:B------:R-:W-:Y:S01]  /*d4c0*/  ULDC.U8 UR4, c[0x0][0x3f0] ;  /* 0x0000fc0000047ab9 */ /* 0x000fe20000000000 */
[----:B------:R-:W-:Y:S01]  /*d4d0*/  IMAD R3, R125, -0x80, R138 ;  /* 0xffffff807d037824 */ /* 0x000fe200078e028a */
[----:B------:R-:W-:Y:S01]  /*d4e0*/  ISETP.NE.AND P0, PT, RZ, UR4, PT ;  /* 0x00000004ff007c0c */ /* 0x000fe2000bf05270 */
[----:B------:R-:W-:Y:S03]  /*d4f0*/  BSSY B0, `(.L_x_5854) ;  /* 0x00003cd000007945 */ /* 0x000fe60003800000 */
[----:B------:R-:W-:-:S09]  /*d500*/  VIMNMX R3, R3, 0x80, PT ;  /* 0x0000008003037848 */ /* 0x000fd20003fe0100 */
[----:B------:R-:W-:Y:S05]  /*d510*/  @!P0 BRA `(.L_x_5855) ;  /* 0x0000001c00a48947 */ /* 0x000fea0003800000 */
[C---:B------:R-:W-:Y:S01]  /*d520*/  IMAD.SHL.U32 R0, R229.reuse, 0x80, RZ ;  /* 0x00000080e5007824 */ /* 0x040fe200078e00ff */
[----:B------:R-:W-:Y:S01]  /*d530*/  ISETP.GE.AND P0, PT, R228, R3, PT ;  /* 0x00000003e400720c */ /* 0x000fe20003f06270 */
[----:B------:R-:W-:Y:S01]  /*d540*/  BSSY B1, `(.L_x_5856) ;  /* 0x0000014000017945 */ /* 0x000fe20003800000 */
[----:B------:R-:W-:Y:S02]  /*d550*/  LOP3.LUT P3, RZ, R229, 0x4, RZ, 0xc0, !PT ;  /* 0x00000004e5ff7812 */ /* 0x000fe4000786c0ff */
[----:B------:R-:W-:Y:S02]  /*d560*/  CS2R R6, SRZ ;  /* 0x0000000000067805 */ /* 0x000fe4000001ff00 */
[----:B------:R-:W-:Y:S02]  /*d570*/  LOP3.LUT R5, R0, 0x380, RZ, 0xc0, !PT ;  /* 0x0000038000057812 */ /* 0x000fe400078ec0ff */
[----:B------:R-:W-:Y:S02]  /*d580*/  CS2R R32, SRZ ;  /* 0x0000000000207805 */ /* 0x000fe4000001ff00 */
[----:B------:R-:W-:-:S02]  /*d590*/  CS2R R20, SRZ ;  /* 0x0000000000147805 */ /* 0x000fc4000001ff00 */
[----:B------:R-:W-:Y:S02]  /*d5a0*/  LOP3.LUT R0, R5, 0x30, R18, 0xf8, !PT ;  /* 0x0000003005007812 */ /* 0x000fe400078ef812 */
[----:B------:R-:W-:-:S04]  /*d5b0*/  SHF.R.U32.HI R5, RZ, 0x3, R5 ;  /* 0x00000003ff057819 */ /* 0x000fc80000011605 */
[----:B------:R-:W-:Y:S02]  /*d5c0*/  LOP3.LUT R9, R0, R5, RZ, 0x3c, !PT ;  /* 0x0000000500097212 */ /* 0x000fe400078e3cff */
[----:B------:R-:W-:Y:S01]  /*d5d0*/  CS2R R4, SRZ ;  /* 0x0000000000047805 */ /* 0x000fe2000001ff00 */
[----:B------:R-:W-:Y:S06]  /*d5e0*/  @P0 BRA `(.L_x_5857) ;  /* 0x0000000000240947 */ /* 0x000fec0003800000 */
        /* <DEDUP_REMOVED lines=9> */
.L_x_5857:
[----:B------:R-:W-:Y:S05]  /*d680*/  BSYNC B1 ;  /* 0x0000000000017941 */ /* 0x000fea0003800000 */
.L_x_5856:
[----:B------:R-:W1:Y:S01]  /*d690*/  S2R R0, SR_TID.X ;  /* 0x0000000000007919 */ /* 0x000e620000002100 */
[----:B------:R-:W-:Y:S01]  /*d6a0*/  UMOV UR4, 0xffffffff ;  /* 0xffffffff00047882 */ /* 0x000fe20000000000 */
[----:B-1----:R-:W-:-:S05]  /*d6b0*/  VIADD R8, R0, 0xffffff80 ;  /* 0xffffff8000087836 */ /* 0x002fca0000000000 */
[----:B------:R-:W-:-:S04]  /*d6c0*/  SHF.R.S32.HI R0, RZ, 0x1f, R8 ;  /* 0x0000001fff007819 */ /* 0x000fc80000011408 */
[----:B------:R-:W-:-:S05]  /*d6d0*/  LEA.HI R0, R0, R8, RZ, 0x5 ;  /* 0x0000000800007211 */ /* 0x000fca00078f28ff */
[----:B------:R-:W-:-:S05]  /*d6e0*/  IMAD.SHL.U32 R0, R0, 0x20, RZ ;  /* 0x0000002000007824 */ /* 0x000fca00078e00ff */
[----:B------:R-:W-:-:S04]  /*d6f0*/  LOP3.LUT R0, R0, 0xfffffc00, RZ, 0xc0, !PT ;  /* 0xfffffc0000007812 */ /* 0x000fc800078ec0ff */
[----:B------:R-:W-:Y:S01]  /*d700*/  IADD3 R0, R16, R9, R0 ;  /* 0x0000000910007210 */ /* 0x000fe20007ffe000 */
[----:B------:R-:W-:Y:S06]  /*d710*/  BRA.DIV UR4, `(.L_x_5858) ;  /* 0x0000017204e07947 */ /* 0x000fec000b800000 */
.L_x_6049:
[----:B------:R-:W-:-:S03]  /*d720*/  UMOV UR4, 0xffffffff ;  /* 0xffffffff00047882 */ /* 0x000fc60000000000 */
[----:B------:R-:W-:Y:S05]  /*d730*/  BRA.DIV UR4, `(.L_x_5859) ;  /* 0x0000017604007947 */ /* 0x000fea000b800000 */
.L_x_6052:
[----:B------:R-:W-:-:S03]  /*d740*/  UMOV UR4, 0xffffffff ;  /* 0xffffffff00047882 */ /* 0x000fc60000000000 */
[----:B------:R-:W-:Y:S05]  /*d750*/  BRA.DIV UR4, `(.L_x_5860) ;  /* 0x0000017604207947 */ /* 0x000fea000b800000 */
.L_x_6055:
[----:B------:R-:W-:Y:S01]  /*d760*/  UMOV UR4, 0xffffffff ;  /* 0xffffffff00047882 */ /* 0x000fe20000000000 */
[----:B-----5:R-:W-:Y:S02]  /*d770*/  SHF.R.U32.HI R8, RZ, 0x8, R33 ;  /* 0x00000008ff087819 */ /* 0x020fe40000011621 */
[----:B------:R-:W-:Y:S05]  /*d780*/  BRA.DIV UR4, `(.L_x_5861) ;  /* 0x00000176043c7947 */ /* 0x000fea000b800000 */
.L_x_6058:
[----:B------:R-:W2:Y:S01]  /*d790*/  LDL R9, [R1+0x94] ;  /* 0x0000940001097983 */ /* 0x000ea20000100800 */
[----:B------:R-:W-:Y:S01]  /*d7a0*/  VIADD R12, R0, 0x1c400 ;  /* 0x0001c400000c7836 */ /* 0x000fe20000000000 */
[----:B------:R-:W-:Y:S01]  /*d7b0*/  LOP3.LUT R11, R8, 0xff, RZ, 0xc0, !PT ;  /* 0x000000ff080b7812 */ /* 0x000fe200078ec0ff */
[----:B------:R-:W-:Y:S01]  /*d7c0*/  BSSY B1, `(.L_x_5862) ;  /* 0x000003f000017945 */ /* 0x000fe20003800000 */
[----:B------:R-:W-:Y:S02]  /*d7d0*/  LOP3.LUT R10, R33, 0xff, RZ, 0xc0, !PT ;  /* 0x000000ff210a7812 */ /* 0x000fe400078ec0ff */
[----:B------:R-:W-:Y:S01]  /*d7e0*/  IADD3 R8, R0, 0x1c440, RZ ;  /* 0x0001c44000087810 */ /* 0x000fe20007ffe0ff */
[----:B------:R-:W-:Y:S01]  /*d7f0*/  @P3 VIADD R8, R12, 0xffffffc0 ;  /* 0xffffffc00c083836 */ /* 0x000fe20000000000 */
[----:B------:R-:W-:Y:S02]  /*d800*/  PRMT R12, R11, 0x7604, R10 ;  /* 0x000076040b0c7816 */ /* 0x000fe4000000000a */
[----:B------:R-:W-:-:S02]  /*d810*/  LOP3.LUT R10, R32, 0xff, RZ, 0xc0, !PT ;  /* 0x000000ff200a7812 */ /* 0x000fc400078ec0ff */
[----:B------:R-:W-:Y:S02]  /*d820*/  SHF.R.U32.HI R14, RZ, 0x8, R7 ;  /* 0x00000008ff0e7819 */ /* 0x000fe40000011607 */
[----:B------:R-:W-:Y:S02]  /*d830*/  LOP3.LUT R13, R7, 0xff, RZ, 0xc0, !PT ;  /* 0x000000ff070d7812 */ /* 0x000fe400078ec0ff */
[----:B------:R-:W-:Y:S02]  /*d840*/  LOP3.LUT R14, R14, 0xff, RZ, 0xc0, !PT ;  /* 0x000000ff0e0e7812 */ /* 0x000fe400078ec0ff */
[----:B------:R-:W-:Y:S02]  /*d850*/  SHF.R.U32.HI R15, RZ, 0x8, R21 ;  /* 0x00000008ff0f7819 */ /* 0x000fe40000011615 */
[----:B------:R-:W-:Y:S02]  /*d860*/  PRMT R14, R14, 0x7604, R13 ;  /* 0x000076040e0e7816 */ /* 0x000fe4000000000d */
[----:B------:R-:W-:-:S02]  /*d870*/  LOP3.LUT R15, R15, 0xff, RZ, 0xc0, !PT ;  /* 0x000000ff0f0f7812 */ /* 0x000fc400078ec0ff */
[--C-:B------:R-:W-:Y:S02]  /*d880*/  SHF.R.U32.HI R28, RZ, 0x8, R5.reuse ;  /* 0x00000008ff1c7819 */ /* 0x100fe40000011605 */
[----:B------:R-:W-:Y:S02]  /*d890*/  LOP3.LUT R27, R5, 0xff, RZ, 0xc0, !PT ;  /* 0x000000ff051b7812 */ /* 0x000fe400078ec0ff */
[----:B------:R-:W-:Y:S02]  /*d8a0*/  LOP3.LUT R28, R28, 0xff, RZ, 0xc0, !PT ;  /* 0x000000ff1c1c7812 */ /* 0x000fe400078ec0ff */
[----:B------:R-:W-:Y:S02]  /*d8b0*/  SHF.R.U32.HI R31, RZ, 0x10, R5 ;  /* 0x00000010ff1f7819 */ /* 0x000fe40000011605 */
[----:B------:R-:W-:Y:S02]  /*d8c0*/  PRMT R28, R28, 0x7604, R27 ;  /* 0x000076041c1c7816 */ /* 0x000fe4000000001b */
[----:B------:R-:W-:Y:S01]  /*d8d0*/  SHF.R.U32.HI R27, RZ, 0x10, R21 ;  /* 0x00000010ff1b7819 */ /* 0x000fe20000011615 */
[----:B------:R-:W-:-:S03]  /*d8e0*/  IMAD.U32 R31, R31, 0x10000, RZ ;  /* 0x000100001f1f7824 */ /* 0x000fc600078e00ff */
[----:B------:R-:W-:Y:S02]  /*d8f0*/  SHF.L.U32 R27, R27, 0x10, RZ ;  /* 0x000000101b1b7819 */ /* 0x000fe400000006ff */
[----:B------:R-:W-:Y:S02]  /*d900*/  LOP3.LUT R31, R28, 0xff0000, R31, 0xf8, !PT ;  /* 0x00ff00001c1f7812 */ /* 0x000fe400078ef81f */
[----:B--2---:R-:W-:Y:S02]  /*d910*/  R2UR UR5, R9 ;  /* 0x00000000090572ca */ /* 0x004fe400000e0000 */
[----:B------:R-:W-:-:S04]  /*d920*/  SHF.R.U32.HI R9, RZ, 0x8, R32 ;  /* 0x00000008ff097819 */ /* 0x000fc80000011620 */
[----:B------:R-:W-:Y:S02]  /*d930*/  LOP3.LUT R11, R9, 0xff, RZ, 0xc0, !PT ;  /* 0x000000ff090b7812 */ /* 0x000fe400078ec0ff */
[----:B------:R-:W-:Y:S02]  /*d940*/  SHF.R.U32.HI R9, RZ, 0x8, R6 ;  /* 0x00000008ff097819 */ /* 0x000fe40000011606 */
[----:B------:R-:W-:Y:S02]  /*d950*/  PRMT R11, R11, 0x7604, R10 ;  /* 0x000076040b0b7816 */ /* 0x000fe4000000000a */
[----:B------:R-:W-:Y:S01]  /*d960*/  LOP3.LUT R10, R9, 0xff, RZ, 0xc0, !PT ;  /* 0x000000ff090a7812 */ /* 0x000fe200078ec0ff */
[----:B------:R-:W-:Y:S01]  /*d970*/  ULEA.HI UR4, UR5, UR5, URZ, 0x1 ;  /* 0x0000000505047291 */ /* 0x000fe2000f8f083f */
[----:B------:R-:W-:Y:S02]  /*d980*/  LOP3.LUT R9, R6, 0xff, RZ, 0xc0, !PT ;  /* 0x000000ff06097812 */ /* 0x000fe400078ec0ff */
[----:B------:R-:W-:Y:S01]  /*d990*/  LOP3.LUT R11, R11, 0xff0000, R32, 0xf8, !PT ;  /* 0x00ff00000b0b7812 */ /* 0x000fe200078ef820 */
[----:B------:R-:W-:Y:S01]  /*d9a0*/  ULOP3.LUT UR4, UR4, 0xfffffffe, URZ, 0xc0, !UPT ;  /* 0xfffffffe04047892 */ /* 0x000fe2000f8ec03f */
[----:B------:R-:W-:-:S02]  /*d9b0*/  PRMT R13, R10, 0x7604, R9 ;  /* 0x000076040a0d7816 */ /* 0x000fc40000000009 */
[----:B------:R-:W-:Y:S01]  /*d9c0*/  LOP3.LUT R10, R21, 0xff, RZ, 0xc0, !PT ;  /* 0x000000ff150a7812 */ /* 0x000fe200078ec0ff */
[----:B------:R-:W-:Y:S01]  /*d9d0*/  UIADD3 UR4, UR5, -UR4, URZ ;  /* 0x8000000405047290 */ /* 0x000fe2000fffe03f */
[----:B------:R-:W-:Y:S02]  /*d9e0*/  SHF.R.U32.HI R9, RZ, 0x8, R20 ;  /* 0x00000008ff097819 */ /* 0x000fe40000011614 */
[----:B------:R-:W-:Y:S02]  /*d9f0*/  PRMT R26, R15, 0x7604, R10 ;  /* 0x000076040f1a7816 */ /* 0x000fe4000000000a */
[----:B------:R-:W-:Y:S01]  /*da00*/  SHF.R.U32.HI R10, RZ, 0x8, R4 ;  /* 0x00000008ff0a7819 */ /* 0x000fe20000011604 */
[----:B0-----:R-:W-:Y:S01]  /*da10*/  IMAD.U32 R35, RZ, RZ, UR4 ;  /* 0x00000004ff237e24 */ /* 0x001fe2000f8e00ff */
[----:B------:R-:W-:Y:S02]  /*da20*/  LOP3.LUT R24, R9, 0xff, RZ, 0xc0, !PT ;  /* 0x000000ff09187812 */ /* 0x000fe400078ec0ff */
[----:B------:R-:W-:-:S02]  /*da30*/  LOP3.LUT R9, R20, 0xff, RZ, 0xc0, !PT ;  /* 0x000000ff14097812 */ /* 0x000fc400078ec0ff */
[----:B------:R-:W-:Y:S02]  /*da40*/  SHF.L.U32 R35, R35, 0x1f, RZ ;  /* 0x0000001f23237819 */ /* 0x000fe400000006ff */
[----:B------:R-:W-:Y:S02]  /*da50*/  LOP3.LUT R15, R10, 0xff, RZ, 0xc0, !PT ;  /* 0x000000ff0a0f7812 */ /* 0x000fe400078ec0ff */
[----:B------:R-:W0:Y:S01]  /*da60*/  SYNCS.PHASECHK.TRANS64.TRYWAIT P1, [R16+URZ+0x2e800], R35 ;  /* 0x02e80023100075a7 */ /* 0x000e22000802017f */
[----:B------:R-:W-:Y:S02]  /*da70*/  LOP3.LUT R10, R4, 0xff, RZ, 0xc0, !PT ;  /* 0x000000ff040a7812 */ /* 0x000fe400078ec0ff */
[----:B------:R-:W-:Y:S02]  /*da80*/  PRMT R25, R24, 0x7604, R9 ;  /* 0x0000760418197816 */ /* 0x000fe40000000009 */
        /* <DEDUP_REMOVED lines=16> */
[----:B------:R-:W-:Y:S01]  /*db90*/  LOP3.LUT R13, R29, 0xff0000, R4, 0xf8, !PT ;  /* 0x00ff00001d0d7812 */ /* 0x000fe200078ef804 */
[----:B0-----:R-:W-:Y:S06]  /*dba0*/  @!P1 BRA `(.L_x_5863) ;  /* 0x00000170005c9947 */ /* 0x001fec0003800000 */
.L_x_6059:
[----:B------:R-:W-:Y:S05]  /*dbb0*/  BSYNC B1 ;  /* 0x0000000000017941 */ /* 0x000fea0003800000 */
.L_x_5862:
[----:B------:R-:W-:Y:S01]  /*dbc0*/  BSSY B1, `(.L_x_5864) ;  /* 0x00000bf000017945 */ /* 0x000fe20003800000 */
[----:B------:R-:W-:Y:S02]  /*dbd0*/  LOP3.LUT R13, R13, 0xff000000, R4, 0xf8, !PT ;  /* 0xff0000000d0d7812 */ /* 0x000fe400078ef804 */
[----:B------:R-:W-:Y:S01]  /*dbe0*/  LOP3.LUT R15, R31, 0xff000000, R5, 0xf8, !PT ;  /* 0xff0000001f0f7812 */ /* 0x000fe200078ef805 */
[----:B------:R-:W-:Y:S06]  /*dbf0*/  @P0 BRA `(.L_x_5865) ;  /* 0x0000000800ec0947 */ /* 0x000fec0003800000 */
[----:B------:R-:W1:Y:S01]  /*dc00*/  LDC R5, c[0x0][0x3d4] ;  /* 0x0000f500ff057b82 */ /* 0x000e620000000800 */
[----:B------:R-:W-:Y:S01]  /*dc10*/  BSSY B2, `(.L_x_5866) ;  /* 0x000005e000027945 */ /* 0x000fe20003800000 */
[-C--:B-1----:R-:W-:Y:S02]  /*dc20*/  ISETP.GE.AND P0, PT, R22, R5.reuse, PT ;  /* 0x000000051600720c */ /* 0x082fe40003f06270 */
[----:B------:R-:W-:-:S11]  /*dc30*/  ISETP.GE.AND P1, PT, R230, R5, PT ;  /* 0x00000005e600720c */ /* 0x000fd60003f26270 */
[----:B------:R-:W-:Y:S05]  /*dc40*/  @P0 BRA `(.L_x_5867) ;  /* 0x0000000400680947 */ /* 0x000fea0003800000 */
[----:B------:R-:W1:Y:S01]  /*dc50*/  LDS.128 R4, [R0+0x1c400] ;  /* 0x01c4000000047984 */ /* 0x000e620000000c00 */
[----:B------:R-:W-:Y:S02]  /*dc60*/  F2FP.F16.E4M3.UNPACK_B R31, R14 ;  /* 0x0000000eff1f723e */ /* 0x000fe400020006ff */
[----:B------:R-:W-:-:S03]  /*dc70*/  F2FP.F16.E4M3.UNPACK_B R28, R11 ;  /* 0x0000000bff1c723e */ /* 0x000fc600020006ff */
[--C-:B------:R-:W-:Y:S02]  /*dc80*/  HADD2.F32 R32, -RZ, R31.reuse.H1_H1 ;  /* 0x3000001fff207230 */ /* 0x100fe40000004100 */
[--C-:B------:R-:W-:Y:S02]  /*dc90*/  HADD2.F32 R29, -RZ, R28.reuse.H1_H1 ;  /* 0x3000001cff1d7230 */ /* 0x100fe40000004100 */
        /* <DEDUP_REMOVED lines=32> */
[C---:B------:R-:W-:Y:S01]  /*dea0*/  FFMA.FTZ R37, R26.reuse, R28, -R31 ;  /* 0x0000001c1a257223 */ /* 0x040fe2000001081f */
[----:B------:R-:W-:Y:S01]  /*deb0*/  HADD2.F32 R24, -RZ, R24.H0_H0 ;  /* 0x20000018ff187230 */ /* 0x000fe20000004100 */
[----:B------:R-:W-:Y:S01]  /*dec0*/  F2FP.F16.E4M3.UNPACK_B R28, R20 ;  /* 0x00000014ff1c723e */ /* 0x000fe200020006ff */
[----:B------:R-:W-:Y:S02]  /*ded0*/  HADD2.F32 R25, -RZ, R25.H0_H0 ;  /* 0x20000019ff197230 */ /* 0x000fe40000004100 */
[----:B------:R-:W-:Y:S01]  /*dee0*/  FFMA.FTZ R32, R26, R32, R5 ;  /* 0x000000201a207223 */ /* 0x000fe20000010005 */
[C---:B------:R-:W-:Y:S01]  /*def0*/  FMUL.FTZ R38, R4.reuse, R29 ;  /* 0x0000001d04267220 */ /* 0x040fe20000410000 */
[----:B------:R-:W-:Y:S01]  /*df00*/  F2FP.F16.E4M3.UNPACK_B R26, R12 ;  /* 0x0000000cff1a723e */ /* 0x000fe200020006ff */
[-C--:B------:R-:W-:Y:S01]  /*df10*/  FMUL.FTZ R4, R4, R24.reuse ;  /* 0x0000001804047220 */ /* 0x080fe20000410000 */
[----:B------:R-:W-:Y:S02]  /*df20*/  HADD2.F32 R31, -RZ, R28.H1_H1 ;  /* 0x3000001cff1f7230 */ /* 0x000fe40000004100 */
[----:B------:R-:W-:Y:S01]  /*df30*/  FFMA.FTZ R38, R25, R24, -R38 ;  /* 0x0000001819267223 */ /* 0x000fe20000010826 */
[----:B------:R-:W-:-:S02]  /*df40*/  HADD2.F32 R5, -RZ, R6.H1_H1 ;  /* 0x30000006ff057230 */ /* 0x000fc40000004100 */
[----:B------:R-:W-:Y:S01]  /*df50*/  FFMA.FTZ R29, R25, R29, R4 ;  /* 0x0000001d191d7223 */ /* 0x000fe20000010004 */
[----:B------:R-:W-:Y:S01]  /*df60*/  HADD2.F32 R24, -RZ, R26.H1_H1 ;  /* 0x3000001aff187230 */ /* 0x000fe20000004100 */
[----:B------:R-:W-:Y:S01]  /*df70*/  F2FP.SATFINITE.E4M3.F32.PACK_AB_MERGE_C R32, R32, R37, RZ ;  /* 0x000000252020723e */ /* 0x000fe200048070ff */
        /* <DEDUP_REMOVED lines=39> */
.L_x_5867:
[----:B------:R-:W-:Y:S05]  /*e1f0*/  BSYNC B2 ;  /* 0x0000000000027941 */ /* 0x000fea0003800000 */
.L_x_5866:
[----:B------:R-:W-:Y:S05]  /*e200*/  @P1 BRA `(.L_x_5865) ;  /* 0x0000000400681947 */ /* 0x000fea0003800000 */
[----:B-1----:R-:W1:Y:S01]  /*e210*/  LDS.128 R4, [R8] ;  /* 0x0000000008047984 */ /* 0x002e620000000c00 */
        /* <DEDUP_REMOVED lines=14> */
[CC--:B------:R-:W-:Y:S01]  /*e300*/  FMUL.FTZ R5, R21.reuse, R32.reuse ;  /* 0x0000002015057220 */ /* 0x0c0fe20000410000 */
        /* <DEDUP_REMOVED lines=73> */
[----:B------:R2:W-:Y:S02]  /*e7a0*/  STS.128 [R8], R4 ;  /* 0x0000000408007388 */ /* 0x0005e40000000c00 */
.L_x_5865:
[----:B------:R-:W-:Y:S05]  /*e7b0*/  BSYNC B1 ;  /* 0x0000000000017941 */ /* 0x000fea0003800000 */
.L_x_5864:
[----:B-12---:R-:W-:-:S05]  /*e7c0*/  VIADD R4, R228, 0x40 ;  /* 0x00000040e4047836 */ /* 0x006fca0000000000 */
[----:B------:R-:W-:-:S13]  /*e7d0*/  ISETP.GE.AND P0, PT, R4, R3, PT ;  /* 0x000000030400720c */ /* 0x000fda0003f06270 */
[----:B------:R-:W-:Y:S05]  /*e7e0*/  @P0 BRA `(.L_x_5868) ;  /* 0x0000002800740947 */ /* 0x000fea0003800000 */
        /* <DEDUP_REMOVED lines=8> */
[----:B0-----:R-:W-:Y:S02]  /*e870*/  HADD2.F32 R35, -RZ, R33.H1_H1 ;  /* 0x30000021ff237230 */ /* 0x001fe40000004100 */
[----:B------:R-:W-:Y:S02]  /*e880*/  HADD2.F32 R31, -RZ, R29.H1_H1 ;  /* 0x3000001dff1f7230 */ /* 0x000fe40000004100 */
[----:B------:R-:W-:Y:S01]  /*e890*/  HADD2.F32 R34, -RZ, R33.H0_H0 ;  /* 0x20000021ff227230 */ /* 0x000fe20000004100 */
[----:B------:R-:W-:Y:S02]  /*e8a0*/  F2FP.F16.E4M3.UNPACK_B R33, R14.H1 ;  /* 0x0000000eff21723e */ /* 0x000fe400030006ff */
[----:B-1----:R-:W-:Y:S02]  /*e8b0*/  F2FP.F16.E4M3.UNPACK_B R3, R4.H1 ;  /* 0x00000004ff03723e */ /* 0x002fe400030006ff */
[-C--:B------:R-:W-:Y:S02]  /*e8c0*/  F2FP.F16.E4M3.UNPACK_B R25, R6.reuse ;  /* 0x00000006ff19723e */ /* 0x080fe400020006ff */
[----:B------:R-:W-:Y:S01]  /*e8d0*/  F2FP.F16.E4M3.UNPACK_B R26, R6.H1 ;  /* 0x00000006ff1a723e */ /* 0x000fe200030006ff */
[--C-:B------:R-:W-:Y:S01]  /*e8e0*/  HADD2.F32 R21, -RZ, R3.reuse.H0_H0 ;  /* 0x20000003ff157230 */ /* 0x100fe20000004100 */
[----:B------:R-:W-:Y:S01]  /*e8f0*/  F2FP.F16.E4M3.UNPACK_B R4, R4 ;  /* 0x00000004ff04723e */ /* 0x000fe200020006ff */
[----:B------:R-:W-:Y:S01]  /*e900*/  HADD2.F32 R3, -RZ, R3.H1_H1 ;  /* 0x30000003ff037230 */ /* 0x000fe20000004100 */
[----:B------:R-:W-:-:S02]  /*e910*/  F2FP.F16.E4M3.UNPACK_B R24, R5 ;  /* 0x00000005ff18723e */ /* 0x000fc400020006ff */
[----:B------:R-:W-:Y:S02]  /*e920*/  F2FP.F16.E4M3.UNPACK_B R5, R5.H1 ;  /* 0x00000005ff05723e */ /* 0x000fe400030006ff */
[-C--:B------:R-:W-:Y:S01]  /*e930*/  FMUL.FTZ R6, R35, R3.reuse ;  /* 0x0000000323067220 */ /* 0x080fe20000410000 */
[C---:B------:R-:W-:Y:S01]  /*e940*/  FMUL.FTZ R32, R31.reuse, R3 ;  /* 0x000000031f207220 */ /* 0x040fe20000410000 */
[--C-:B------:R-:W-:Y:S01]  /*e950*/  HADD2.F32 R3, -RZ, R4.reuse.H1_H1 ;  /* 0x30000004ff037230 */ /* 0x100fe20000004100 */
[----:B------:R-:W-:Y:S01]  /*e960*/  F2FP.F16.E4M3.UNPACK_B R27, R7 ;  /* 0x00000007ff1b723e */ /* 0x000fe200020006ff */
[-C--:B------:R-:W-:Y:S01]  /*e970*/  FFMA.FTZ R28, R31, R21.reuse, -R6 ;  /* 0x000000151f1c7223 */ /* 0x080fe20000010806 */
        /* <DEDUP_REMOVED lines=11> */
[----:B------:R-:W-:-:S02]  /*ea30*/  HADD2.F32 R5, -RZ, R5.H0_H0 ;  /* 0x20000005ff057230 */ /* 0x000fc40000004100 */
[-C--:B------:R-:W-:Y:S01]  /*ea40*/  FMUL.FTZ R4, R35, R6.reuse ;  /* 0x0000000623047220 */ /* 0x080fe20000410000 */
[----:B------:R-:W-:Y:S02]  /*ea50*/  HADD2.F32 R34, -RZ, R33.H0_H0 ;  /* 0x20000021ff227230 */ /* 0x000fe40000004100 */
[C---:B------:R-:W-:Y:S01]  /*ea60*/  FMUL.FTZ R32, R31.reuse, R6 ;  /* 0x000000061f207220 */ /* 0x040fe20000410000 */
[--C-:B------:R-:W-:Y:S02]  /*ea70*/  HADD2.F32 R3, -RZ, R24.reuse.H1_H1 ;  /* 0x30000018ff037230 */ /* 0x100fe40000004100 */
[----:B------:R-:W-:Y:S01]  /*ea80*/  FFMA.FTZ R6, R31, R5, -R4 ;  /* 0x000000051f067223 */ /* 0x000fe20000010804 */
[----:B------:R-:W-:Y:S01]  /*ea90*/  HADD2.F32 R4, -RZ, R29.H0_H0 ;  /* 0x2000001dff047230 */ /* 0x000fe20000004100 */
[----:B------:R-:W-:Y:S01]  /*eaa0*/  F2FP.F16.E4M3.UNPACK_B R33, R20 ;  /* 0x00000014ff21723e */ /* 0x000fe200020006ff */
[----:B------:R-:W-:Y:S02]  /*eab0*/  HADD2.F32 R24, -RZ, R24.H0_H0 ;  /* 0x20000018ff187230 */ /* 0x000fe40000004100 */
[----:B------:R-:W-:Y:S01]  /*eac0*/  FMUL.FTZ R29, R34, R3 ;  /* 0x00000003221d7220 */ /* 0x000fe20000410000 */
[----:B------:R-:W-:Y:S01]  /*ead0*/  FFMA.FTZ R31, R35, R5, R32 ;  /* 0x00000005231f7223 */ /* 0x000fe20000010020 */
[----:B------:R-:W-:Y:S01]  /*eae0*/  F2FP.F16.E4M3.UNPACK_B R32, R12 ;  /* 0x0000000cff20723e */ /* 0x000fe200020006ff */
        /* <DEDUP_REMOVED lines=12> */
[--C-:B------:R-:W-:Y:S02]  /*ebb0*/  HADD2.F32 R3, -RZ, R25.reuse.H1_H1 ;  /* 0x30000019ff037230 */ /* 0x100fe40000004100 */
[----:B------:R-:W-:Y:S01]  /*ebc0*/  FFMA.FTZ R29, R34, R26, -R29 ;  /* 0x0000001a221d7223 */ /* 0x000fe2000001081d */
[----:B------:R-:W-:Y:S01]  /*ebd0*/  HADD2.F32 R35, -RZ, R32.H0_H0 ;  /* 0x20000020ff237230 */ /* 0x000fe20000004100 */
[----:B------:R-:W-:Y:S01]  /*ebe0*/  F2FP.F16.E4M3.UNPACK_B R34, R12.H1 ;  /* 0x0000000cff22723e */ /* 0x000fe200030006ff */
[----:B------:R-:W-:-:S02]  /*ebf0*/  HADD2.F32 R25, -RZ, R25.H0_H0 ;  /* 0x20000019ff197230 */ /* 0x000fc40000004100 */
[-C--:B------:R-:W-:Y:S01]  /*ec00*/  FMUL.FTZ R4, R37, R3.reuse ;  /* 0x0000000325047220 */ /* 0x080fe20000410000 */
[----:B------:R-:W-:Y:S02]  /*ec10*/  HADD2.F32 R39, -RZ, R20.H1_H1 ;  /* 0x30000014ff277230 */ /* 0x000fe40000004100 */
[C---:B------:R-:W-:Y:S01]  /*ec20*/  FMUL.FTZ R32, R35.reuse, R3 ;  /* 0x0000000323207220 */ /* 0x040fe20000410000 */
[----:B------:R-:W-:Y:S01]  /*ec30*/  FFMA.FTZ R26, R36, R26, R33 ;  /* 0x0000001a241a7223 */ /* 0x000fe20000010021 */
[-C--:B------:R-:W-:Y:S01]  /*ec40*/  FFMA.FTZ R12, R35, R25.reuse, -R4 ;  /* 0x00000019230c7223 */ /* 0x080fe20000010804 */
[--C-:B------:R-:W-:Y:S02]  /*ec50*/  HADD2.F32 R35, -RZ, R34.reuse.H1_H1 ;  /* 0x30000022ff237230 */ /* 0x100fe40000004100 */
[----:B------:R-:W-:Y:S01]  /*ec60*/  FFMA.FTZ R25, R37, R25, R32 ;  /* 0x0000001925197223 */ /* 0x000fe20000010020 */
[----:B------:R-:W-:Y:S01]  /*ec70*/  HADD2.F32 R4, -RZ, R7.H1_H1 ;  /* 0x30000007ff047230 */ /* 0x000fe20000004100 */
[----:B------:R-:W-:Y:S01]  /*ec80*/  F2FP.SATFINITE.E4M3.F32.PACK_AB_MERGE_C R6, R31, R6, RZ ;  /* 0x000000061f06723e */ /* 0x000fe200048070ff */
[----:B------:R-:W-:Y:S01]  /*ec90*/  HADD2.F32 R33, -RZ, R34.H0_H0 ;  /* 0x20000022ff217230 */ /* 0x000fe20000004100 */
[----:B------:R-:W-:Y:S01]  /*eca0*/  F2FP.SATFINITE.E4M3.F32.PACK_AB_MERGE_C R26, R26, R29, RZ ;  /* 0x0000001d1a1a723e */ /* 0x000fe200048070ff */
[----:B------:R-:W-:-:S02]  /*ecb0*/  HADD2.F32 R37, -RZ, R20.H0_H0 ;  /* 0x20000014ff257230 */ /* 0x000fc40000004100 */
[-C--:B------:R-:W-:Y:S01]  /*ecc0*/  FMUL.FTZ R32, R39, R4.reuse ;  /* 0x0000000427207220 */ /* 0x080fe20000410000 */
[----:B------:R-:W-:Y:S02]  /*ecd0*/  HADD2.F32 R3, -RZ, R27.H1_H1 ;  /* 0x3000001bff037230 */ /* 0x000fe40000004100 */
[----:B------:R-:W-:Y:S01]  /*ece0*/  FMUL.FTZ R34, R35, R4 ;  /* 0x0000000423227220 */ /* 0x000fe20000410000 */
[----:B------:R-:W-:Y:S01]  /*ecf0*/  HADD2.F32 R7, -RZ, R7.H0_H0 ;  /* 0x20000007ff077230 */ /* 0x000fe20000004100 */
[----:B------:R-:W-:Y:S01]  /*ed00*/  F2FP.SATFINITE.E4M3.F32.PACK_AB_MERGE_C R5, R24, R5, R6 ;  /* 0x000000051805723e */ /* 0x000fe20004807006 */
        /* <DEDUP_REMOVED lines=11> */
[----:B------:R-:W-:-:S05]  /*edc0*/  F2FP.SATFINITE.E4M3.F32.PACK_AB_MERGE_C R7, R20, R7, R3 ;  /* 0x000000071407723e */ /* 0x000fca0004807003 */
[----:B------:R1:W-:Y:S02]  /*edd0*/  STS.128 [R0+0x1e400], R4 ;  /* 0x01e4000400007388 */ /* 0x0003e40000000c00 */
.L_x_5870:
[----:B------:R-:W-:Y:S05]  /*ede0*/  BSYNC B1 ;  /* 0x0000000000017941 */ /* 0x000fea0003800000 */
.L_x_5869:
[----:B------:R-:W-:Y:S05]  /*edf0*/  @P1 BRA `(.L_x_5868) ;  /* 0x0000002000f01947 */ /* 0x000fea0003800000 */
[----:B-1----:R-:W1:Y:S01]  /*ee00*/  LDS.128 R4, [R8+0x2000] ;  /* 0x0020000008047984 */ /* 0x002e620000000c00 */
[----:B------:R-:W-:Y:S02]  /*ee10*/  F2FP.F16.E4M3.UNPACK_B R25, R13 ;  /* 0x0000000dff19723e */ /* 0x000fe400020006ff */
[----:B------:R-:W-:Y:S02]  /*ee20*/  F2FP.F16.E4M3.UNPACK_B R24, R9 ;  /* 0x00000009ff18723e */ /* 0x000fe400020006ff */
[----:B------:R-:W-:Y:S01]  /*ee30*/  F2FP.F16.E4M3.UNPACK_B R26, R13.H1 ;  /* 0x0000000dff1a723e */ /* 0x000fe200030006ff */
[--C-:B------:R-:W-:Y:S01]  /*ee40*/  HADD2.F32 R27, -RZ, R25.reuse.H1_H1 ;  /* 0x30000019ff1b7230 */ /* 0x100fe20000004100 */
[-C--:B------:R-:W-:Y:S01]  /*ee50*/  F2FP.F16.E4M3.UNPACK_B R31, R15.reuse ;  /* 0x0000000fff1f723e */ /* 0x080fe200020006ff */
[--C-:B------:R-:W-:Y:S01]  /*ee60*/  HADD2.F32 R21, -RZ, R24.reuse.H1_H1 ;  /* 0x30000018ff157230 */ /* 0x100fe20000004100 */
[----:B------:R-:W-:Y:S01]  /*ee70*/  F2FP.F16.E4M3.UNPACK_B R15, R15.H1 ;  /* 0x0000000fff0f723e */ /* 0x000fe200030006ff */
[----:B------:R-:W-:Y:S01]  /*ee80*/  HADD2.F32 R28, -RZ, R25.H0_H0 ;  /* 0x20000019ff1c7230 */ /* 0x000fe20000004100 */
[----:B------:R-:W-:Y:S01]  /*ee90*/  F2FP.F16.E4M3.UNPACK_B R25, R9.H1 ;  /* 0x00000009ff19723e */ /* 0x000fe200030006ff */
[----:B------:R-:W-:-:S02]  /*eea0*/  HADD2.F32 R24, -RZ, R24.H0_H0 ;  /* 0x20000018ff187230 */ /* 0x000fc40000004100 */
[----:B------:R-:W-:Y:S02]  /*eeb0*/  HADD2.F32 R29, -RZ, R26.H0_H0 ;  /* 0x2000001aff1d7230 */ /* 0x000fe40000004100 */
[--C-:B------:R-:W-:Y:S02]  /*eec0*/  HADD2.F32 R36, -RZ, R31.reuse.H1_H1 ;  /* 0x3000001fff247230 */ /* 0x100fe40000004100 */
[----:B------:R-:W-:Y:S01]  /*eed0*/  HADD2.F32 R34, -RZ, R31.H0_H0 ;  /* 0x2000001fff227230 */ /* 0x000fe20000004100 */
[-C--:B-1----:R-:W-:Y:S02]  /*eee0*/  F2FP.F16.E4M3.UNPACK_B R0, R4.reuse.H1 ;  /* 0x00000004ff00723e */ /* 0x082fe400030006ff */
        /* <DEDUP_REMOVED lines=15> */
[----:B------:R-:W-:Y:S02]  /*efe0*/  HADD2.F32 R27, -RZ, R26.H1_H1 ;  /* 0x3000001aff1b7230 */ /* 0x000fe40000004100 */
[-C--:B------:R-:W-:Y:S01]  /*eff0*/  FMUL.FTZ R9, R28, R0.reuse ;  /* 0x000000001c097220 */ /* 0x080fe20000410000 */
[C---:B------:R-:W-:Y:S01]  /*f000*/  FMUL.FTZ R13, R24.reuse, R0 ;  /* 0x00000000180d7220 */ /* 0x040fe20000410000 */
[----:B------:R-:W-:Y:S01]  /*f010*/  HADD2.F32 R3, -RZ, R5.H1_H1 ;  /* 0x30000005ff037230 */ /* 0x000fe20000004100 */
[----:B------:R-:W-:Y:S01]  /*f020*/  F2FP.SATFINITE.E4M3.F32.PACK_AB_MERGE_C R20, R21, R20, RZ ;  /* 0x000000141514723e */ /* 0x000fe200048070ff */
[-C--:B------:R-:W-:Y:S01]  /*f030*/  FFMA.FTZ R9, R24, R4.reuse, -R9 ;  /* 0x0000000418097223 */ /* 0x080fe20000010809 */
[----:B------:R-:W-:Y:S01]  /*f040*/  FFMA.FTZ R4, R28, R4, R13 ;  /* 0x000000041c047223 */ /* 0x000fe2000001000d */
[----:B------:R-:W-:Y:S02]  /*f050*/  HADD2.F32 R13, -RZ, R25.H1_H1 ;  /* 0x30000019ff0d7230 */ /* 0x000fe40000004100 */
[----:B------:R-:W-:Y:S01]  /*f060*/  FMUL.FTZ R24, R27, R3 ;  /* 0x000000031b187220 */ /* 0x000fe20000410000 */
[----:B------:R-:W-:-:S02]  /*f070*/  HADD2.F32 R5, -RZ, R5.H0_H0 ;  /* 0x20000005ff057230 */ /* 0x000fc40000004100 */
[----:B------:R-:W-:Y:S02]  /*f080*/  HADD2.F32 R0, -RZ, R11.H1_H1 ;  /* 0x3000000bff007230 */ /* 0x000fe40000004100 */
[C---:B------:R-:W-:Y:S01]  /*f090*/  FMUL.FTZ R26, R13.reuse, R3 ;  /* 0x000000030d1a7220 */ /* 0x040fe20000410000 */
[----:B------:R-:W-:Y:S02]  /*f0a0*/  HADD2.F32 R25, -RZ, R25.H0_H0 ;  /* 0x20000019ff197230 */ /* 0x000fe40000004100 */
[-C--:B------:R-:W-:Y:S01]  /*f0b0*/  FFMA.FTZ R13, R13, R5.reuse, -R24 ;  /* 0x000000050d0d7223 */ /* 0x080fe20000010818 */
[----:B------:R-:W-:Y:S02]  /*f0c0*/  HADD2.F32 R11, -RZ, R11.H0_H0 ;  /* 0x2000000bff0b7230 */ /* 0x000fe40000004100 */
[----:B------:R-:W-:Y:S01]  /*f0d0*/  FFMA.FTZ R26, R27, R5, R26 ;  /* 0x000000051b1a7223 */ /* 0x000fe2000001001a */
[----:B------:R-:W-:Y:S01]  /*f0e0*/  FMUL.FTZ R24, R29, R0 ;  /* 0x000000001d187220 */ /* 0x000fe20000410000 */
[----:B------:R-:W-:Y:S01]  /*f0f0*/  F2FP.F16.E4M3.UNPACK_B R27, R10 ;  /* 0x0000000aff1b723e */ /* 0x000fe200020006ff */
[----:B------:R-:W-:Y:S01]  /*f100*/  FMUL.FTZ R0, R25, R0 ;  /* 0x0000000019007220 */ /* 0x000fe20000410000 */
[----:B------:R-:W-:-:S02]  /*f110*/  HADD2.F32 R3, -RZ, R6.H1_H1 ;  /* 0x30000006ff037230 */ /* 0x000fc40000004100 */
[-C--:B------:R-:W-:Y:S01]  /*f120*/  FFMA.FTZ R5, R25, R11.reuse, -R24 ;  /* 0x0000000b19057223 */ /* 0x080fe20000010818 */
[----:B------:R-:W-:Y:S02]  /*f130*/  HADD2.F32 R6, -RZ, R6.H0_H0 ;  /* 0x20000006ff067230 */ /* 0x000fe40000004100 */
[----:B------:R-:W-:Y:S01]  /*f140*/  FFMA.FTZ R24, R29, R11, R0 ;  /* 0x0000000b1d187223 */ /* 0x000fe20000010000 */
[--C-:B------:R-:W-:Y:S02]  /*f150*/  HADD2.F32 R28, -RZ, R27.reuse.H1_H1 ;  /* 0x3000001bff1c7230 */ /* 0x100fe40000004100 */
[----:B------:R-:W-:Y:S01]  /*f160*/  FMUL.FTZ R11, R36, R3 ;  /* 0x00000003240b7220 */ /* 0x000fe20000410000 */
[--C-:B------:R-:W-:Y:S01]  /*f170*/  HADD2.F32 R0, -RZ, R12.reuse.H1_H1 ;  /* 0x3000000cff007230 */ /* 0x100fe20000004100 */
[----:B------:R-:W-:Y:S01]  /*f180*/  F2FP.SATFINITE.E4M3.F32.PACK_AB_MERGE_C R13, R26, R13, RZ ;  /* 0x0000000d1a0d723e */ /* 0x000fe200048070ff */
[----:B------:R-:W-:Y:S02]  /*f190*/  HADD2.F32 R32, -RZ, R27.H0_H0 ;  /* 0x2000001bff207230 */ /* 0x000fe40000004100 */
[----:B------:R-:W-:Y:S01]  /*f1a0*/  FMUL.FTZ R27, R28, R3 ;  /* 0x000000031c1b7220 */ /* 0x000fe20000410000 */
[----:B------:R-:W-:-:S02]  /*f1b0*/  HADD2.F32 R12, -RZ, R12.H0_H0 ;  /* 0x2000000cff0c7230 */ /* 0x000fc40000004100 */
[----:B------:R-:W-:Y:S01]  /*f1c0*/  FFMA.FTZ R25, R28, R6, -R11 ;  /* 0x000000061c197223 */ /* 0x000fe2000001080b */
[----:B------:R-:W-:Y:S01]  /*f1d0*/  FMUL.FTZ R3, R34, R0 ;  /* 0x0000000022037220 */ /* 0x000fe20000410000 */
[----:B------:R-:W-:Y:S01]  /*f1e0*/  F2FP.F16.E4M3.UNPACK_B R28, R10.H1 ;  /* 0x0000000aff1c723e */ /* 0x000fe200030006ff */
[----:B------:R-:W-:Y:S01]  /*f1f0*/  FFMA.FTZ R10, R36, R6, R27 ;  /* 0x00000006240a7223 */ /* 0x000fe2000001001b */
[C---:B------:R-:W-:Y:S01]  /*f200*/  FMUL.FTZ R11, R32.reuse, R0 ;  /* 0x00000000200b7220 */ /* 0x040fe20000410000 */
[-C--:B------:R-:W-:Y:S01]  /*f210*/  FFMA.FTZ R6, R32, R12.reuse, -R3 ;  /* 0x0000000c20067223 */ /* 0x080fe20000010803 */
[----:B------:R-:W-:Y:S01]  /*f220*/  HADD2.F32 R29, -RZ, R15.H1_H1 ;  /* 0x3000000fff1d7230 */ /* 0x000fe20000004100 */
[----:B------:R-:W-:Y:S01]  /*f230*/  F2FP.SATFINITE.E4M3.F32.PACK_AB_MERGE_C R4, R4, R9, R20 ;  /* 0x000000090404723e */ /* 0x000fe20004807014 */
[----:B------:R-:W-:Y:S02]  /*f240*/  HADD2.F32 R3, -RZ, R7.H1_H1 ;  /* 0x30000007ff037230 */ /* 0x000fe40000004100 */
[----:B------:R-:W-:Y:S01]  /*f250*/  FFMA.FTZ R11, R34, R12, R11 ;  /* 0x0000000c220b7223 */ /* 0x000fe2000001000b */
[----:B------:R-:W-:Y:S01]  /*f260*/  HADD2.F32 R27, -RZ, R28.H1_H1 ;  /* 0x3000001cff1b7230 */ /* 0x000fe20000004100 */
[----:B------:R-:W-:Y:S01]  /*f270*/  F2FP.SATFINITE.E4M3.F32.PACK_AB_MERGE_C R10, R10, R25, RZ ;  /* 0x000000190a0a723e */ /* 0x000fe200048070ff */
[----:B------:R-:W-:-:S02]  /*f280*/  HADD2.F32 R34, -RZ, R15.H0_H0 ;  /* 0x2000000fff227230 */ /* 0x000fc40000004100 */
[----:B------:R-:W-:Y:S01]  /*f290*/  FMUL.FTZ R12, R29, R3 ;  /* 0x000000031d0c7220 */ /* 0x000fe20000410000 */
[----:B------:R-:W-:Y:S01]  /*f2a0*/  HADD2.F32 R0, -RZ, R14.H1_H1 ;  /* 0x3000000eff007230 */ /* 0x000fe20000004100 */
[----:B------:R-:W-:Y:S01]  /*f2b0*/  F2FP.SATFINITE.E4M3.F32.PACK_AB_MERGE_C R5, R24, R5, R13 ;  /* 0x000000051805723e */ /* 0x000fe2000480700d */
[----:B------:R-:W-:Y:S01]  /*f2c0*/  HADD2.F32 R7, -RZ, R7.H0_H0 ;  /* 0x20000007ff077230 */ /* 0x000fe20000004100 */
[----:B------:R-:W-:Y:S01]  /*f2d0*/  F2FP.SATFINITE.E4M3.F32.PACK_AB_MERGE_C R6, R11, R6, R10 ;  /* 0x000000060b06723e */ /* 0x000fe2000480700a */
[----:B------:R-:W-:Y:S02]  /*f2e0*/  HADD2.F32 R32, -RZ, R28.H0_H0 ;  /* 0x2000001cff207230 */ /* 0x000fe40000004100 */
[C---:B------:R-:W-:Y:S01]  /*f2f0*/  FMUL.FTZ R28, R27.reuse, R3 ;  /* 0x000000031b1c7220 */ /* 0x040fe20000410000 */
[----:B------:R-:W-:Y:S02]  /*f300*/  HADD2.F32 R14, -RZ, R14.H0_H0 ;  /* 0x2000000eff0e7230 */ /* 0x000fe40000004100 */
[-C--:B------:R-:W-:Y:S01]  /*f310*/  FMUL.FTZ R3, R34, R0.reuse ;  /* 0x0000000022037220 */ /* 0x080fe20000410000 */
[-C--:B------:R-:W-:Y:S01]  /*f320*/  FFMA.FTZ R12, R27, R7.reuse, -R12 ;  /* 0x000000071b0c7223 */ /* 0x080fe2000001080c */
[C---:B------:R-:W-:Y:S01]  /*f330*/  FMUL.FTZ R15, R32.reuse, R0 ;  /* 0x00000000200f7220 */ /* 0x040fe20000410000 */
[----:B------:R-:W-:Y:S01]  /*f340*/  FFMA.FTZ R7, R29, R7, R28 ;  /* 0x000000071d077223 */ /* 0x000fe2000001001c */
[----:B------:R-:W-:-:S02]  /*f350*/  FFMA.FTZ R3, R32, R14, -R3 ;  /* 0x0000000e20037223 */ /* 0x000fc40000010803 */
[----:B------:R-:W-:Y:S02]  /*f360*/  FFMA.FTZ R14, R34, R14, R15 ;  /* 0x0000000e220e7223 */ /* 0x000fe4000001000f */
[----:B------:R-:W-:-:S04]  /*f370*/  F2FP.SATFINITE.E4M3.F32.PACK_AB_MERGE_C R7, R7, R12, RZ ;  /* 0x0000000c0707723e */ /* 0x000fc800048070ff */
[----:B------:R-:W-:-:S05]  /*f380*/  F2FP.SATFINITE.E4M3.F32.PACK_AB_MERGE_C R7, R14, R3, R7 ;  /* 0x000000030e07723e */ /* 0x000fca0004807007 */
[----:B------:R2:W-:Y:S01]  /*f390*/  STS.128 [R8+0x2000], R4 ;  /* 0x0020000408007388 */ /* 0x0005e20000000c00 */
[----:B------:R-:W-:Y:S05]  /*f3a0*/  BRA `(.L_x_5868) ;  /* 0x0000001c00847947 */ /* 0x000fea0003800000 */
.L_x_5855:
        /* <DEDUP_REMOVED lines=12> */
.L_x_6062:
[----:B------:R-:W-:-:S03]  /*f470*/  UMOV UR4, 0xffffffff ;  /* 0xffffffff00047882 */ /* 0x000fc60000000000 */
[----:B------:R-:W-:Y:S05]  /*f480*/  BRA.DIV UR4, `(.L_x_5872) ;  /* 0x0000015a04607947 */ /* 0x000fea000b800000 */
.L_x_6065:
[----:B------:R-:W-:Y:S01]  /*f490*/  UMOV UR4, 0xffffffff ;  /* 0xffffffff00047882 */ /* 0x000fe20000000000 */
[----:B-----5:R-:W-:Y:S02]  /*f4a0*/  SHF.R.U32.HI R9, RZ, 0x8, R5 ;  /* 0x00000008ff097819 */ /* 0x020fe40000011605 */
[----:B------:R-:W-:Y:S05]  /*f4b0*/  BRA.DIV UR4, `(.L_x_5873) ;  /* 0x0000015a047c7947 */ /* 0x000fea000b800000 */
.L_x_6068:
[----:B------:R-:W-:Y:S01]  /*f4c0*/  UMOV UR4, 0xffffffff ;  /* 0xffffffff00047882 */ /* 0x000fe20000000000 */
[----:B------:R-:W-:Y:S02]  /*f4d0*/  LOP3.LUT R0, R5, 0xff, RZ, 0xc0, !PT ;  /* 0x000000ff05007812 */ /* 0x000fe400078ec0ff */
[----:B------:R-:W-:Y:S01]  /*f4e0*/  LOP3.LUT R9, R9, 0xff, RZ, 0xc0, !PT ;  /* 0x000000ff09097812 */ /* 0x000fe200078ec0ff */
[----:B------:R-:W-:Y:S06]  /*f4f0*/  BRA.DIV UR4, `(.L_x_5874) ;  /* 0x0000015a04947947 */ /* 0x000fec000b800000 */
.L_x_6071:
[----:B------:R-:W2:Y:S01]  /*f500*/  LDL R10, [R1+0x94] ;  /* 0x00009400010a7983 */ /* 0x000ea20000100800 */
[C---:B------:R-:W-:Y:S01]  /*f510*/  VIADD R8, R228.reuse, 0x40 ;  /* 0x00000040e4087836 */ /* 0x040fe20000000000 */
[----:B------:R-:W-:Y:S01]  /*f520*/  PRMT R9, R9, 0x7604, R0 ;  /* 0x0000760409097816 */ /* 0x000fe20000000000 */
[----:B------:R-:W-:Y:S01]  /*f530*/  BSSY B1, `(.L_x_5875) ;  /* 0x000003f000017945 */ /* 0x000fe20003800000 */
[----:B------:R-:W-:Y:S02]  /*f540*/  SHF.R.U32.HI R0, RZ, 0x8, R4 ;  /* 0x00000008ff007819 */ /* 0x000fe40000011604 */
[----:B------:R-:W-:Y:S02]  /*f550*/  SHF.R.U32.HI R11, RZ, 0x8, R7 ;  /* 0x00000008ff0b7819 */ /* 0x000fe40000011607 */
[-C--:B------:R-:W-:Y:S02]  /*f560*/  ISETP.GE.OR P2, PT, R228, R3.reuse, P0 ;  /* 0x00000003e400720c */ /* 0x080fe40000746670 */
[----:B------:R-:W-:-:S02]  /*f570*/  ISETP.GE.OR P0, PT, R8, R3, P0 ;  /* 0x000000030800720c */ /* 0x000fc40000706670 */
[----:B------:R-:W-:Y:S02]  /*f580*/  LOP3.LUT R8, R0, 0xff, RZ, 0xc0, !PT ;  /* 0x000000ff00087812 */ /* 0x000fe400078ec0ff */
[----:B------:R-:W-:Y:S02]  /*f590*/  LOP3.LUT R11, R11, 0xff, RZ, 0xc0, !PT ;  /* 0x000000ff0b0b7812 */ /* 0x000fe400078ec0ff */
[----:B------:R-:W-:Y:S02]  /*f5a0*/  SHF.R.U32.HI R0, RZ, 0x8, R6 ;  /* 0x00000008ff007819 */ /* 0x000fe40000011606 */
[----:B------:R-:W-:Y:S02]  /*f5b0*/  LOP3.LUT R3, R4, 0xff, RZ, 0xc0, !PT ;  /* 0x000000ff04037812 */ /* 0x000fe400078ec0ff */
[----:B------:R-:W-:Y:S02]  /*f5c0*/  SHF.R.U32.HI R13, RZ, 0x10, R7 ;  /* 0x00000010ff0d7819 */ /* 0x000fe40000011607 */
[----:B------:R-:W-:-:S02]  /*f5d0*/  PRMT R3, R8, 0x7604, R3 ;  /* 0x0000760408037816 */ /* 0x000fc40000000003 */
[----:B------:R-:W-:Y:S01]  /*f5e0*/  LOP3.LUT R8, R6, 0xff, RZ, 0xc0, !PT ;  /* 0x000000ff06087812 */ /* 0x000fe200078ec0ff */
[----:B------:R-:W-:Y:S01]  /*f5f0*/  IMAD.U32 R13, R13, 0x10000, RZ ;  /* 0x000100000d0d7824 */ /* 0x000fe200078e00ff */
[----:B------:R-:W-:Y:S02]  /*f600*/  LOP3.LUT R3, R3, 0xff0000, R4, 0xf8, !PT ;  /* 0x00ff000003037812 */ /* 0x000fe400078ef804 */
[----:B--2---:R-:W-:Y:S02]  /*f610*/  R2UR UR5, R10 ;  /* 0x000000000a0572ca */ /* 0x004fe400000e0000 */
[----:B------:R-:W-:-:S04]  /*f620*/  LOP3.LUT R10, R7, 0xff, RZ, 0xc0, !PT ;  /* 0x000000ff070a7812 */ /* 0x000fc800078ec0ff */
[----:B------:R-:W-:Y:S02]  /*f630*/  PRMT R10, R11, 0x7604, R10 ;  /* 0x000076040b0a7816 */ /* 0x000fe4000000000a */
[----:B------:R-:W-:Y:S02]  /*f640*/  LOP3.LUT R11, R0, 0xff, RZ, 0xc0, !PT ;  /* 0x000000ff000b7812 */ /* 0x000fe400078ec0ff */
[----:B------:R-:W-:Y:S02]  /*f650*/  SHF.R.U32.HI R0, RZ, 0x10, R5 ;  /* 0x00000010ff007819 */ /* 0x000fe40000011605 */
[----:B------:R-:W-:Y:S01]  /*f660*/  PRMT R11, R11, 0x7604, R8 ;  /* 0x000076040b0b7816 */ /* 0x000fe20000000008 */
[----:B------:R-:W-:Y:S01]  /*f670*/  ULEA.HI UR4, UR5, UR5, URZ, 0x1 ;  /* 0x0000000505047291 */ /* 0x000fe2000f8f083f */
[----:B------:R-:W-:Y:S02]  /*f680*/  SHF.L.U32 R0, R0, 0x10, RZ ;  /* 0x0000001000007819 */ /* 0x000fe400000006ff */
[----:B------:R-:W-:Y:S01]  /*f690*/  LOP3.LUT R13, R10, 0xff0000, R13, 0xf8, !PT ;  /* 0x00ff00000a0d7812 */ /* 0x000fe200078ef80d */
[----:B------:R-:W-:Y:S01]  /*f6a0*/  ULOP3.LUT UR4, UR4, 0xfffffffe, URZ, 0xc0, !UPT ;  /* 0xfffffffe04047892 */ /* 0x000fe2000f8ec03f */
[----:B------:R-:W-:-:S02]  /*f6b0*/  LOP3.LUT R9, R9, 0xff0000, R0, 0xf8, !PT ;  /* 0x00ff000009097812 */ /* 0x000fc400078ef800 */
[----:B------:R-:W-:Y:S01]  /*f6c0*/  LOP3.LUT R0, R3, 0xff000000, R4, 0xf8, !PT ;  /* 0xff00000003007812 */ /* 0x000fe200078ef804 */
[----:B------:R-:W-:Y:S01]  /*f6d0*/  UIADD3 UR4, UR5, -UR4, URZ ;  /* 0x8000000405047290 */ /* 0x000fe2000fffe03f */
[----:B------:R-:W-:Y:S02]  /*f6e0*/  SHF.R.U32.HI R4, RZ, 0x8, R32 ;  /* 0x00000008ff047819 */ /* 0x000fe40000011620 */
[----:B------:R-:W-:Y:S02]  /*f6f0*/  LOP3.LUT R3, R9, 0xff000000, R5, 0xf8, !PT ;  /* 0xff00000009037812 */ /* 0x000fe400078ef805 */
[----:B------:R-:W-:Y:S01]  /*f700*/  SHF.R.U32.HI R9, RZ, 0x8, R33 ;  /* 0x00000008ff097819 */ /* 0x000fe20000011621 */
[----:B------:R-:W-:Y:S01]  /*f710*/  IMAD.U32 R25, RZ, RZ, UR4 ;  /* 0x00000004ff197e24 */ /* 0x000fe2000f8e00ff */
[----:B------:R-:W-:Y:S02]  /*f720*/  LOP3.LUT R5, R32, 0xff, RZ, 0xc0, !PT ;  /* 0x000000ff20057812 */ /* 0x000fe400078ec0ff */
[----:B------:R-:W-:-:S02]  /*f730*/  LOP3.LUT R4, R4, 0xff, RZ, 0xc0, !PT ;  /* 0x000000ff04047812 */ /* 0x000fc400078ec0ff */
[----:B------:R-:W-:Y:S02]  /*f740*/  SHF.L.U32 R25, R25, 0x1f, RZ ;  /* 0x0000001f19197819 */ /* 0x000fe400000006ff */
[----:B------:R-:W-:Y:S02]  /*f750*/  LOP3.LUT R8, R33, 0xff, RZ, 0xc0, !PT ;  /* 0x000000ff21087812 */ /* 0x000fe400078ec0ff */
[----:B------:R-:W1:Y:S01]  /*f760*/  SYNCS.PHASECHK.TRANS64.TRYWAIT P1, [R16+URZ+0x2e800], R25 ;  /* 0x02e80019100075a7 */ /* 0x000e62000802017f */
[----:B------:R-:W-:Y:S02]  /*f770*/  LOP3.LUT R11, R11, 0xff0000, R6, 0xf8, !PT ;  /* 0x00ff00000b0b7812 */ /* 0x000fe400078ef806 */
[----:B------:R-:W-:Y:S02]  /*f780*/  LOP3.LUT R9, R9, 0xff, RZ, 0xc0, !PT ;  /* 0x000000ff09097812 */ /* 0x000fe400078ec0ff */
[----:B------:R-:W-:Y:S02]  /*f790*/  PRMT R5, R4, 0x7604, R5 ;  /* 0x0000760404057816 */ /* 0x000fe40000000005 */
[----:B------:R-:W-:-:S02]  /*f7a0*/  SHF.R.U32.HI R10, RZ, 0x8, R35 ;  /* 0x00000008ff0a7819 */ /* 0x000fc40000011623 */
[----:B------:R-:W-:Y:S02]  /*f7b0*/  SHF.R.U32.HI R4, RZ, 0x8, R34 ;  /* 0x00000008ff047819 */ /* 0x000fe40000011622 */
[----:B------:R-:W-:Y:S02]  /*f7c0*/  LOP3.LUT R12, R11, 0xff000000, R6, 0xf8, !PT ;  /* 0xff0000000b0c7812 */ /* 0x000fe400078ef806 */
[----:B------:R-:W-:Y:S02]  /*f7d0*/  LOP3.LUT R13, R13, 0xff000000, R7, 0xf8, !PT ;  /* 0xff0000000d0d7812 */ /* 0x000fe400078ef807 */
[----:B------:R-:W-:Y:S02]  /*f7e0*/  PRMT R8, R9, 0x7604, R8 ;  /* 0x0000760409087816 */ /* 0x000fe40000000008 */
[----:B------:R-:W-:Y:S02]  /*f7f0*/  SHF.R.U32.HI R11, RZ, 0x10, R33 ;  /* 0x00000010ff0b7819 */ /* 0x000fe40000011621 */
[----:B------:R-:W-:-:S02]  /*f800*/  LOP3.LUT R7, R35, 0xff, RZ, 0xc0, !PT ;  /* 0x000000ff23077812 */ /* 0x000fc400078ec0ff */
[----:B------:R-:W-:Y:S02]  /*f810*/  LOP3.LUT R10, R10, 0xff, RZ, 0xc0, !PT ;  /* 0x000000ff0a0a7812 */ /* 0x000fe400078ec0ff */
[----:B------:R-:W-:Y:S02]  /*f820*/  LOP3.LUT R9, R4, 0xff, RZ, 0xc0, !PT ;  /* 0x000000ff04097812 */ /* 0x000fe400078ec0ff */
[----:B------:R-:W-:Y:S02]  /*f830*/  SHF.R.U32.HI R4, RZ, 0x10, R35 ;  /* 0x00000010ff047819 */ /* 0x000fe40000011623 */
[----:B------:R-:W-:Y:S02]  /*f840*/  LOP3.LUT R6, R34, 0xff, RZ, 0xc0, !PT ;  /* 0x000000ff22067812 */ /* 0x000fe400078ec0ff */
[----:B------:R-:W-:Y:S01]  /*f850*/  PRMT R10, R10, 0x7604, R7 ;  /* 0x000076040a0a7816 */ /* 0x000fe20000000007 */
[----:B------:R-:W-:Y:S01]  /*f860*/  IMAD.U32 R7, R11, 0x10000, RZ ;  /* 0x000100000b077824 */ /* 0x000fe200078e00ff */
[----:B------:R-:W-:Y:S01]  /*f870*/  PRMT R9, R9, 0x7604, R6 ;  /* 0x0000760409097816 */ /* 0x000fe20000000006 */
        /* <DEDUP_REMOVED lines=9> */
[----:B-1----:R-:W-:Y:S06]  /*f910*/  @!P1 BRA `(.L_x_5876) ;  /* 0x0000015400b49947 */ /* 0x002fec0003800000 */
.L_x_6072:
[----:B------:R-:W-:Y:S05]  /*f920*/  BSYNC B1 ;  /* 0x0000000000017941 */ /* 0x000fea0003800000 */
.L_x_5875:
[----:B------:R-:W-:Y:S04]  /*f930*/  BSSY B1, `(.L_x_5877) ;  /* 0x00000c6000017945 */ /* 0x000fe80003800000 */
[----:B------:R-:W-:Y:S05]  /*f940*/  @P2 BRA `(.L_x_5878) ;  /* 0x0000000c00102947 */ /* 0x000fea0003800000 */
[----:B------:R-:W2:Y:S01]  /*f950*/  S2R R5, SR_TID.X ;  /* 0x0000000000057919 */ /* 0x000ea20000002100 */
[----:B------:R-:W-:Y:S01]  /*f960*/  IMAD.SHL.U32 R4, R229, 0x80, RZ ;  /* 0x00000080e5047824 */ /* 0x000fe200078e00ff */
[----:B------:R-:W-:Y:S01]  /*f970*/  F2FP.F16.E4M3.UNPACK_B R39, R14.H1 ;  /* 0x0000000eff27723e */ /* 0x000fe200030006ff */
[----:B------:R-:W-:Y:S01]  /*f980*/  IMAD.IADD R6, R18, 0x1, R21 ;  /* 0x0000000112067824 */ /* 0x000fe200078e0215 */
[----:B------:R-:W-:Y:S02]  /*f990*/  F2FP.F16.E4M3.UNPACK_B R38, R0.H1 ;  /* 0x00000000ff26723e */ /* 0x000fe400030006ff */
[----:B------:R-:W-:Y:S01]  /*f9a0*/  LOP3.LUT R7, R4, 0x380, RZ, 0xc0, !PT ;  /* 0x0000038004077812 */ /* 0x000fe200078ec0ff */
[----:B------:R-:W-:Y:S01]  /*f9b0*/  HADD2.F32 R42, -RZ, R39.H0_H0 ;  /* 0x20000027ff2a7230 */ /* 0x000fe20000004100 */
[----:B0-----:R-:W-:Y:S01]  /*f9c0*/  F2FP.F16.E4M3.UNPACK_B R41, R14 ;  /* 0x0000000eff29723e */ /* 0x001fe200020006ff */
[----:B------:R-:W-:Y:S01]  /*f9d0*/  HADD2.F32 R40, -RZ, R38.H0_H0 ;  /* 0x20000026ff287230 */ /* 0x000fe20000004100 */
[----:B------:R-:W-:-:S02]  /*f9e0*/  LOP3.LUT R4, R7, 0x70, R18, 0xf8, !PT ;  /* 0x0000007007047812 */ /* 0x000fc400078ef812 */
[----:B------:R-:W-:Y:S02]  /*f9f0*/  SHF.R.U32.HI R9, RZ, 0x3, R7 ;  /* 0x00000003ff097819 */ /* 0x000fe40000011607 */
[----:B------:R-:W-:Y:S02]  /*fa00*/  LOP3.LUT R6, R7, 0x70, R6, 0xf8, !PT ;  /* 0x0000007007067812 */ /* 0x000fe400078ef806 */
[----:B--2---:R-:W-:-:S04]  /*fa10*/  IADD3 R5, R5, -0x80, RZ ;  /* 0xffffff8005057810 */ /* 0x004fc80007ffe0ff */
[----:B------:R-:W-:-:S04]  /*fa20*/  SHF.R.S32.HI R8, RZ, 0x1f, R5 ;  /* 0x0000001fff087819 */ /* 0x000fc80000011405 */
[----:B------:R-:W-:Y:S02]  /*fa30*/  LEA.HI R8, R8, R5, RZ, 0x5 ;  /* 0x0000000508087211 */ /* 0x000fe400078f28ff */
[-C--:B------:R-:W-:Y:S02]  /*fa40*/  LOP3.LUT R5, R4, R9.reuse, RZ, 0x3c, !PT ;  /* 0x0000000904057212 */ /* 0x080fe400078e3cff */
[----:B------:R-:W-:Y:S01]  /*fa50*/  LOP3.LUT R9, R6, R9, RZ, 0x3c, !PT ;  /* 0x0000000906097212 */ /* 0x000fe200078e3cff */
[----:B------:R-:W-:-:S05]  /*fa60*/  IMAD.SHL.U32 R8, R8, 0x20, RZ ;  /* 0x0000002008087824 */ /* 0x000fca00078e00ff */
[----:B------:R-:W-:-:S04]  /*fa70*/  LOP3.LUT R8, R8, 0xfffffc00, RZ, 0xc0, !PT ;  /* 0xfffffc0008087812 */ /* 0x000fc800078ec0ff */
[C-C-:B------:R-:W-:Y:S02]  /*fa80*/  IADD3 R24, R16.reuse, R9, R8.reuse ;  /* 0x0000000910187210 */ /* 0x140fe40007ffe008 */
[----:B------:R-:W-:-:S03]  /*fa90*/  IADD3 R20, R16, R5, R8 ;  /* 0x0000000510147210 */ /* 0x000fc60007ffe008 */
[----:B------:R-:W0:Y:S04]  /*faa0*/  LDS.128 R8, [R24+0x1c400] ;  /* 0x01c4000018087984 */ /* 0x000e280000000c00 */
[----:B------:R-:W1:Y:S01]  /*fab0*/  LDS.128 R4, [R20+0x1c400] ;  /* 0x01c4000014047984 */ /* 0x000e620000000c00 */
[----:B0-----:R-:W-:Y:S02]  /*fac0*/  F2FP.F16.E4M3.UNPACK_B R31, R8.H1 ;  /* 0x00000008ff1f723e */ /* 0x001fe400030006ff */
[----:B------:R-:W-:Y:S02]  /*fad0*/  F2FP.F16.E4M3.UNPACK_B R35, R9 ;  /* 0x00000009ff23723e */ /* 0x000fe400020006ff */
[-C--:B-1----:R-:W-:Y:S01]  /*fae0*/  F2FP.F16.E4M3.UNPACK_B R25, R4.reuse ;  /* 0x00000004ff19723e */ /* 0x082fe200020006ff */
[--C-:B------:R-:W-:Y:S01]  /*faf0*/  HADD2.F32 R33, -RZ, R31.reuse.H0_H0 ;  /* 0x2000001fff217230 */ /* 0x100fe20000004100 */
[----:B------:R-:W-:Y:S01]  /*fb00*/  F2FP.F16.E4M3.UNPACK_B R4, R4.H1 ;  /* 0x00000004ff04723e */ /* 0x000fe200030006ff */
[----:B------:R-:W-:Y:S01]  /*fb10*/  HADD2.F32 R31, -RZ, R31.H1_H1 ;  /* 0x3000001fff1f7230 */ /* 0x000fe20000004100 */
[----:B------:R-:W-:-:S02]  /*fb20*/  F2FP.F16.E4M3.UNPACK_B R26, R5 ;  /* 0x00000005ff1a723e */ /* 0x000fc400020006ff */
[----:B------:R-:W-:Y:S01]  /*fb30*/  F2FP.F16.E4M3.UNPACK_B R27, R5.H1 ;  /* 0x00000005ff1b723e */ /* 0x000fe200030006ff */
[----:B------:R-:W-:Y:S02]  /*fb40*/  HADD2.F32 R5, -RZ, R4.H0_H0 ;  /* 0x20000004ff057230 */ /* 0x000fe40000004100 */
[C---:B------:R-:W-:Y:S01]  /*fb50*/  FMUL.FTZ R44, R33.reuse, R42 ;  /* 0x0000002a212c7220 */ /* 0x040fe20000410000 */
[----:B------:R-:W-:Y:S01]  /*fb60*/  F2FP.F16.E4M3.UNPACK_B R36, R9.H1 ;  /* 0x00000009ff24723e */ /* 0x000fe200030006ff */
[----:B------:R-:W-:Y:S01]  /*fb70*/  FMUL.FTZ R9, R33, R40 ;  /* 0x0000002821097220 */ /* 0x000fe20000410000 */
[----:B------:R-:W-:Y:S01]  /*fb80*/  F2FP.F16.E4M3.UNPACK_B R8, R8 ;  /* 0x00000008ff08723e */ /* 0x000fe200020006ff */
[C---:B------:R-:W-:Y:S01]  /*fb90*/  FFMA.FTZ R45, R5.reuse, R40, -R44 ;  /* 0x00000028052d7223 */ /* 0x040fe2000001082c */
[----:B------:R-:W-:Y:S02]  /*fba0*/  HADD2.F32 R40, -RZ, R38.H1_H1 ;  /* 0x30000026ff287230 */ /* 0x000fe40000004100 */
[----:B------:R-:W-:Y:S01]  /*fbb0*/  FFMA.FTZ R46, R5, R42, R9 ;  /* 0x0000002a052e7223 */ /* 0x000fe20000010009 */
[----:B------:R-:W-:Y:S01]  /*fbc0*/  HADD2.F32 R44, -RZ, R39.H1_H1 ;  /* 0x30000027ff2c7230 */ /* 0x000fe20000004100 */
[----:B------:R-:W-:Y:S01]  /*fbd0*/  F2FP.F16.E4M3.UNPACK_B R38, R0 ;  /* 0x00000000ff26723e */ /* 0x000fe200020006ff */
[----:B------:R-:W-:-:S02]  /*fbe0*/  HADD2.F32 R42, -RZ, R41.H0_H0 ;  /* 0x20000029ff2a7230 */ /* 0x000fc40000004100 */
[C---:B------:R-:W-:Y:S01]  /*fbf0*/  FMUL.FTZ R43, R31.reuse, R40 ;  /* 0x000000281f2b7220 */ /* 0x040fe20000410000 */
[----:B------:R-:W-:Y:S02]  /*fc00*/  HADD2.F32 R9, -RZ, R8.H0_H0 ;  /* 0x20000008ff097230 */ /* 0x000fe40000004100 */
[----:B------:R-:W-:Y:S01]  /*fc10*/  FMUL.FTZ R48, R31, R44 ;  /* 0x0000002c1f307220 */ /* 0x000fe20000410000 */
[----:B------:R-:W-:Y:S01]  /*fc20*/  HADD2.F32 R5, -RZ, R4.H1_H1 ;  /* 0x30000004ff057230 */ /* 0x000fe20000004100 */
[----:B------:R-:W-:Y:S01]  /*fc30*/  F2FP.F16.E4M3.UNPACK_B R37, R10 ;  /* 0x0000000aff25723e */ /* 0x000fe200020006ff */
[----:B------:R-:W-:Y:S02]  /*fc40*/  HADD2.F32 R39, -RZ, R38.H0_H0 ;  /* 0x20000026ff277230 */ /* 0x000fe40000004100 */
[----:B------:R-:W-:Y:S01]  /*fc50*/  FMUL.FTZ R31, R9, R42 ;  /* 0x0000002a091f7220 */ /* 0x000fe20000410000 */
[----:B------:R-:W-:Y:S02]  /*fc60*/  HADD2.F32 R4, -RZ, R25.H0_H0 ;  /* 0x20000019ff047230 */ /* 0x000fe40000004100 */
[C---:B------:R-:W-:Y:S01]  /*fc70*/  FFMA.FTZ R47, R5.reuse, R44, R43 ;  /* 0x0000002c052f7223 */ /* 0x040fe2000001002b */
[----:B------:R-:W-:Y:S01]  /*fc80*/  FFMA.FTZ R48, R5, R40, -R48 ;  /* 0x0000002805307223 */ /* 0x000fe20000010830 */
[----:B------:R-:W-:Y:S01]  /*fc90*/  FMUL.FTZ R9, R9, R39 ;  /* 0x0000002709097220 */ /* 0x000fe20000410000 */
[----:B------:R-:W-:-:S02]  /*fca0*/  HADD2.F32 R5, -RZ, R36.H0_H0 ;  /* 0x20000024ff057230 */ /* 0x000fc40000004100 */
[C---:B------:R-:W-:Y:S01]  /*fcb0*/  FFMA.FTZ R43, R4.reuse, R39, -R31 ;  /* 0x00000027042b7223 */ /* 0x040fe2000001081f */
[----:B------:R-:W-:Y:S01]  /*fcc0*/  F2FP.F16.E4M3.UNPACK_B R39, R32.H1 ;  /* 0x00000020ff27723e */ /* 0x000fe200030006ff */
[----:B------:R-:W-:Y:S01]  /*fcd0*/  FFMA.FTZ R42, R4, R42, R9 ;  /* 0x0000002a042a7223 */ /* 0x000fe20000010009 */
[----:B------:R-:W-:Y:S01]  /*fce0*/  F2FP.F16.E4M3.UNPACK_B R9, R3.H1 ;  /* 0x00000003ff09723e */ /* 0x000fe200030006ff */
[----:B------:R-:W-:Y:S01]  /*fcf0*/  HADD2.F32 R41, -RZ, R41.H1_H1 ;  /* 0x30000029ff297230 */ /* 0x000fe20000004100 */
[----:B------:R-:W-:Y:S01]  /*fd00*/  F2FP.F16.E4M3.UNPACK_B R10, R10.H1 ;  /* 0x0000000aff0a723e */ /* 0x000fe200030006ff */
[----:B------:R-:W-:Y:S01]  /*fd10*/  HADD2.F32 R40, -RZ, R39.H0_H0 ;  /* 0x20000027ff287230 */ /* 0x000fe20000004100 */
[-C--:B------:R-:W-:Y:S01]  /*fd20*/  F2FP.F16.E4M3.UNPACK_B R28, R6.reuse ;  /* 0x00000006ff1c723e */ /* 0x080fe200020006ff */
[----:B------:R-:W-:Y:S01]  /*fd30*/  HADD2.F32 R8, -RZ, R8.H1_H1 ;  /* 0x30000008ff087230 */ /* 0x000fe20000004100 */
[----:B------:R-:W-:Y:S01]  /*fd40*/  F2FP.F16.E4M3.UNPACK_B R6, R6.H1 ;  /* 0x00000006ff06723e */ /* 0x000fe200030006ff */
        /* <DEDUP_REMOVED lines=10> */
[----:B------:R-:W-:Y:S01]  /*fdf0*/  F2FP.F16.E4M3.UNPACK_B R31, R32 ;  /* 0x00000020ff1f723e */ /* 0x000fe200020006ff */
[C---:B------:R-:W-:Y:S01]  /*fe00*/  FFMA.FTZ R44, R25.reuse, R38, -R44 ;  /* 0x00000026192c7223 */ /* 0x040fe2000001082c */
[----:B------:R-:W-:Y:S01]  /*fe10*/  FFMA.FTZ R41, R25, R41, R8 ;  /* 0x0000002919297223 */ /* 0x000fe20000010008 */
[----:B------:R-:W-:Y:S01]  /*fe20*/  HADD2.F32 R36, -RZ, R36.H1_H1 ;  /* 0x30000024ff247230 */ /* 0x000fe20000004100 */
[----:B------:R-:W-:Y:S01]  /*fe30*/  F2FP.F16.E4M3.UNPACK_B R8, R3 ;  /* 0x00000003ff08723e */ /* 0x000fe200020006ff */
[----:B------:R-:W-:Y:S02]  /*fe40*/  HADD2.F32 R25, -RZ, R9.H1_H1 ;  /* 0x30000009ff197230 */ /* 0x000fe40000004100 */
[----:B------:R-:W-:Y:S01]  /*fe50*/  FFMA.FTZ R52, R4, R40, R5 ;  /* 0x0000002804347223 */ /* 0x000fe20000010005 */
[----:B------:R-:W-:Y:S02]  /*fe60*/  HADD2.F32 R38, -RZ, R31.H0_H0 ;  /* 0x2000001fff267230 */ /* 0x000fe40000004100 */
[----:B------:R-:W-:Y:S01]  /*fe70*/  FMUL.FTZ R40, R36, R39 ;  /* 0x0000002724287220 */ /* 0x000fe20000410000 */
[----:B------:R-:W-:-:S02]  /*fe80*/  HADD2.F32 R5, -RZ, R35.H0_H0 ;  /* 0x20000023ff057230 */ /* 0x000fc40000004100 */
[----:B------:R-:W-:Y:S01]  /*fe90*/  FMUL.FTZ R36, R36, R25 ;  /* 0x0000001924247220 */ /* 0x000fe20000410000 */
[----:B------:R-:W-:Y:S01]  /*fea0*/  HADD2.F32 R27, -RZ, R27.H1_H1 ;  /* 0x3000001bff1b7230 */ /* 0x000fe20000004100 */
[----:B------:R-:W-:Y:S01]  /*feb0*/  F2FP.F16.E4M3.UNPACK_B R33, R11 ;  /* 0x0000000bff21723e */ /* 0x000fe200020006ff */
[----:B------:R-:W-:Y:S02]  /*fec0*/  HADD2.F32 R9, -RZ, R8.H0_H0 ;  /* 0x20000008ff097230 */ /* 0x000fe40000004100 */
[----:B------:R-:W-:Y:S01]  /*fed0*/  FMUL.FTZ R49, R5, R38 ;  /* 0x0000002605317220 */ /* 0x000fe20000410000 */
[----:B------:R-:W-:Y:S02]  /*fee0*/  HADD2.F32 R4, -RZ, R26.H0_H0 ;  /* 0x2000001aff047230 */ /* 0x000fe40000004100 */
[C---:B------:R-:W-:Y:S01]  /*fef0*/  FFMA.FTZ R54, R27.reuse, R25, -R40 ;  /* 0x000000191b367223 */ /* 0x040fe20000010828 */
[----:B------:R-:W-:Y:S01]  /*ff00*/  FFMA.FTZ R53, R27, R39, R36 ;  /* 0x000000271b357223 */ /* 0x000fe20000010024 */
[----:B------:R-:W-:Y:S01]  /*ff10*/  FMUL.FTZ R5, R5, R9 ;  /* 0x0000000905057220 */ /* 0x000fe20000410000 */
[----:B------:R-:W-:Y:S01]  /*ff20*/  F2FP.F16.E4M3.UNPACK_B R27, R15.H1 ;  /* 0x0000000fff1b723e */ /* 0x000fe200030006ff */
[C---:B------:R-:W-:Y:S01]  /*ff30*/  FFMA.FTZ R49, R4.reuse, R9, -R49 ;  /* 0x0000000904317223 */ /* 0x040fe20000010831 */
[----:B------:R-:W-:Y:S01]  /*ff40*/  F2FP.F16.E4M3.UNPACK_B R9, R12.H1 ;  /* 0x0000000cff09723e */ /* 0x000fe200030006ff */
[----:B------:R-:W-:Y:S01]  /*ff50*/  FFMA.FTZ R38, R4, R38, R5 ;  /* 0x0000002604267223 */ /* 0x000fe20000010005 */
[----:B------:R-:W-:Y:S01]  /*ff60*/  HADD2.F32 R8, -RZ, R8.H1_H1 ;  /* 0x30000008ff087230 */ /* 0x000fe20000004100 */
[----:B------:R-:W-:Y:S01]  /*ff70*/  F2FP.F16.E4M3.UNPACK_B R11, R11.H1 ;  /* 0x0000000bff0b723e */ /* 0x000fe200030006ff */
[----:B------:R-:W-:Y:S01]  /*ff80*/  HADD2.F32 R31, -RZ, R31.H1_H1 ;  /* 0x3000001fff1f7230 */ /* 0x000fe20000004100 */
[-C--:B------:R-:W-:Y:S01]  /*ff90*/  F2FP.F16.E4M3.UNPACK_B R29, R7.reuse ;  /* 0x00000007ff1d723e */ /* 0x080fe200020006ff */
[----:B------:R-:W-:Y:S01]  /*ffa0*/  HADD2.F32 R35, -RZ, R35.H1_H1 ;  /* 0x30000023ff237230 */ /* 0x000fe20000004100 */
[----:B------:R-:W-:Y:S01]  /*ffb0*/  F2FP.F16.E4M3.UNPACK_B R7, R7.H1 ;  /* 0x00000007ff07723e */ /* 0x000fe200030006ff */
[----:B------:R-:W-:-:S02]  /*ffc0*/  HADD2.F32 R36, -RZ, R27.H0_H0 ;  /* 0x2000001bff247230 */ /* 0x000fc40000004100 */
[----:B------:R-:W-:Y:S02]  /*ffd0*/  HADD2.F32 R5, -RZ, R10.H0_H0 ;  /* 0x2000000aff057230 */ /* 0x000fe40000004100 */
        /* <DEDUP_REMOVED lines=8> */
[----:B------:R-:W-:Y:S01]  /*10060*/  FFMA.FTZ R31, R26, R31, R50 ;  /* 0x0000001f1a1f7223 */ /* 0x000fe20000010032 */
[----:B------:R-:W-:Y:S02]  /*10070*/  HADD2.F32 R10, -RZ, R10.H1_H1 ;  /* 0x3000000aff0a7230 */ /* 0x000fe40000004100 */
[----:B------:R-:W-:Y:S01]  /*10080*/  FFMA.FTZ R50, R4, R25, -R35 ;  /* 0x0000001904327223 */ /* 0x000fe20000010823 */
[----:B------:R-:W-:Y:S01]  /*10090*/  HADD2.F32 R9, -RZ, R9.H1_H1 ;  /* 0x30000009ff097230 */ /* 0x000fe20000004100 */
[----:B------:R-:W-:Y:S01]  /*100a0*/  F2FP.F16.E4M3.UNPACK_B R25, R15 ;  /* 0x0000000fff19723e */ /* 0x000fe200020006ff */
[----:B------:R-:W-:Y:S01]  /*100b0*/  FFMA.FTZ R40, R26, R8, -R39 ;  /* 0x000000081a287223 */ /* 0x000fe20000010827 */
[----:B------:R-:W-:Y:S01]  /*100c0*/  FFMA.FTZ R55, R4, R36, R5 ;  /* 0x0000002404377223 */ /* 0x000fe20000010005 */
[----:B------:R-:W-:Y:S01]  /*100d0*/  HADD2.F32 R6, -RZ, R6.H1_H1 ;  /* 0x30000006ff067230 */ /* 0x000fe20000004100 */
[----:B------:R-:W-:Y:S01]  /*100e0*/  F2FP.F16.E4M3.UNPACK_B R8, R12 ;  /* 0x0000000cff08723e */ /* 0x000fe200020006ff */
[C---:B------:R-:W-:Y:S01]  /*100f0*/  FMUL.FTZ R35, R10.reuse, R27 ;  /* 0x0000001b0a237220 */ /* 0x040fe20000410000 */
[----:B------:R-:W-:Y:S01]  /*10100*/  FMUL.FTZ R4, R10, R9 ;  /* 0x000000090a047220 */ /* 0x000fe20000410000 */
[----:B------:R-:W-:-:S02]  /*10110*/  HADD2.F32 R10, -RZ, R25.H0_H0 ;  /* 0x20000019ff0a7230 */ /* 0x000fc40000004100 */
[----:B------:R-:W-:Y:S02]  /*10120*/  HADD2.F32 R5, -RZ, R37.H0_H0 ;  /* 0x20000025ff057230 */ /* 0x000fe40000004100 */
[C---:B------:R-:W-:Y:S01]  /*10130*/  FFMA.FTZ R57, R6.reuse, R9, -R35 ;  /* 0x0000000906397223 */ /* 0x040fe20000010823 */
[----:B------:R-:W-:Y:S01]  /*10140*/  FFMA.FTZ R56, R6, R27, R4 ;  /* 0x0000001b06387223 */ /* 0x000fe20000010004 */
[----:B------:R-:W-:Y:S02]  /*10150*/  HADD2.F32 R6, -RZ, R8.H0_H0 ;  /* 0x20000008ff067230 */ /* 0x000fe40000004100 */
[----:B------:R-:W-:Y:S02]  /*10160*/  HADD2.F32 R4, -RZ, R28.H0_H0 ;  /* 0x2000001cff047230 */ /* 0x000fe40000004100 */
[C---:B------:R-:W-:Y:S01]  /*10170*/  FMUL.FTZ R9, R5.reuse, R10 ;  /* 0x0000000a05097220 */ /* 0x040fe20000410000 */
[----:B------:R-:W-:Y:S02]  /*10180*/  HADD2.F32 R25, -RZ, R25.H1_H1 ;  /* 0x30000019ff197230 */ /* 0x000fe40000004100 */
[----:B------:R-:W-:Y:S01]  /*10190*/  FMUL.FTZ R5, R5, R6 ;  /* 0x0000000605057220 */ /* 0x000fe20000410000 */
[----:B------:R-:W-:-:S02]  /*101a0*/  HADD2.F32 R37, -RZ, R37.H1_H1 ;  /* 0x30000025ff257230 */ /* 0x000fc40000004100 */
        /* <DEDUP_REMOVED lines=24> */
[----:B------:R-:W-:Y:S01]  /*10330*/  FMUL.FTZ R11, R11, R8 ;  /* 0x000000080b0b7220 */ /* 0x000fe20000410000 */
[----:B------:R-:W-:Y:S02]  /*10340*/  F2FP.F16.E4M3.UNPACK_B R4, R34 ;  /* 0x00000022ff04723e */ /* 0x000fe400020006ff */
[----:B------:R-:W-:Y:S01]  /*10350*/  FFMA.FTZ R60, R7, R8, -R6 ;  /* 0x00000008073c7223 */ /* 0x000fe20000010806 */
[----:B------:R-:W-:-:S02]  /*10360*/  HADD2.F32 R6, -RZ, R5.H0_H0 ;  /* 0x20000005ff067230 */ /* 0x000fc40000004100 */
[----:B------:R-:W-:Y:S01]  /*10370*/  FFMA.FTZ R62, R7, R26, R11 ;  /* 0x0000001a073e7223 */ /* 0x000fe2000001000b */
[----:B------:R-:W-:Y:S02]  /*10380*/  HADD2.F32 R8, -RZ, R5.H1_H1 ;  /* 0x30000005ff087230 */ /* 0x000fe40000004100 */
[--C-:B------:R-:W-:Y:S02]  /*10390*/  HADD2.F32 R5, -RZ, R33.reuse.H0_H0 ;  /* 0x20000021ff057230 */ /* 0x100fe40000004100 */
        /* <DEDUP_REMOVED lines=31> */
.L_x_5878:
[----:B------:R-:W-:Y:S05]  /*10590*/  BSYNC B1 ;  /* 0x0000000000017941 */ /* 0x000fea0003800000 */
.L_x_5877:
[----:B------:R-:W-:Y:S05]  /*105a0*/  @P0 BRA `(.L_x_5868) ;  /* 0x0000000c00040947 */ /* 0x000fea0003800000 */
[----:B--2---:R-:W2:Y:S01]  /*105b0*/  LDL R8, [R1+0x68] ;  /* 0x0000680001087983 */ /* 0x004ea20000100800 */
[C---:B------:R-:W-:Y:S01]  /*105c0*/  IADD3 R6, R228.reuse, 0x40, RZ ;  /* 0x00000040e4067810 */ /* 0x040fe20007ffe0ff */
[----:B------:R-:W-:Y:S02]  /*105d0*/  VIADD R5, R228, 0x40 ;  /* 0x00000040e4057836 */ /* 0x000fe40000000000 */
[----:B------:R-:W3:Y:S02]  /*105e0*/  LDL R50, [R1+0x98] ;  /* 0x0000980001327983 */ /* 0x000ee40000100800 */
[----:B------:R-:W-:Y:S02]  /*105f0*/  IMAD.SHL.U32 R5, R5, 0x80, RZ ;  /* 0x0000008005057824 */ /* 0x000fe400078e00ff */
[----:B------:R-:W-:Y:S02]  /*10600*/  IMAD.SHL.U32 R6, R6, 0x80, RZ ;  /* 0x0000008006067824 */ /* 0x000fe400078e00ff */
[----:B------:R-:W-:Y:S01]  /*10610*/  IMAD.IADD R4, R18, 0x1, R21 ;  /* 0x0000000112047824 */ /* 0x000fe200078e0215 */
[----:B------:R-:W-:-:S02]  /*10620*/  LOP3.LUT R5, R5, 0x380, RZ, 0xc0, !PT ;  /* 0x0000038005057812 */ /* 0x000fc400078ec0ff */
[----:B------:R-:W-:Y:S02]  /*10630*/  LOP3.LUT R6, R6, 0x380, RZ, 0xc0, !PT ;  /* 0x0000038006067812 */ /* 0x000fe400078ec0ff */
[----:B------:R-:W-:Y:S02]  /*10640*/  SHF.R.U32.HI R5, RZ, 0x3, R5 ;  /* 0x00000003ff057819 */ /* 0x000fe40000011605 */
[----:B------:R-:W-:-:S04]  /*10650*/  LOP3.LUT R4, R6, 0x70, R4, 0xf8, !PT ;  /* 0x0000007006047812 */ /* 0x000fc800078ef804 */
[----:B------:R-:W-:Y:S02]  /*10660*/  LOP3.LUT R9, R4, R5, RZ, 0x3c, !PT ;  /* 0x0000000504097212 */ /* 0x000fe400078e3cff */
[----:B------:R-:W-:Y:S02]  /*10670*/  F2FP.F16.E4M3.UNPACK_B R35, R0.H1 ;  /* 0x00000000ff23723e */ /* 0x000fe400030006ff */
[----:B------:R-:W-:-:S03]  /*10680*/  F2FP.F16.E4M3.UNPACK_B R39, R14.H1 ;  /* 0x0000000eff27723e */ /* 0x000fc600030006ff */
[----:B0-----:R-:W-:Y:S02]  /*10690*/  HADD2.F32 R37, -RZ, R35.H0_H0 ;  /* 0x20000023ff257230 */ /* 0x001fe40000004100 */
[----:B------:R-:W-:Y:S02]  /*106a0*/  HADD2.F32 R41, -RZ, R39.H0_H0 ;  /* 0x20000027ff297230 */ /* 0x000fe40000004100 */
[----:B------:R-:W-:Y:S02]  /*106b0*/  HADD2.F32 R42, -RZ, R35.H1_H1 ;  /* 0x30000023ff2a7230 */ /* 0x000fe40000004100 */
[----:B------:R-:W-:Y:S01]  /*106c0*/  HADD2.F32 R46, -RZ, R39.H1_H1 ;  /* 0x30000027ff2e7230 */ /* 0x000fe20000004100 */
[----:B--2---:R-:W-:Y:S01]  /*106d0*/  IADD3 R20, R16, R9, R8 ;  /* 0x0000000910147210 */ /* 0x004fe20007ffe008 */
[----:B---3--:R-:W0:Y:S04]  /*106e0*/  LDS.128 R4, [R50+0x1c400] ;  /* 0x01c4000032047984 */ /* 0x008e280000000c00 */
[----:B------:R-:W2:Y:S01]  /*106f0*/  LDS.128 R8, [R20+0x1c400] ;  /* 0x01c4000014087984 */ /* 0x000ea20000000c00 */
[----:B0-----:R-:W-:-:S02]  /*10700*/  F2FP.F16.E4M3.UNPACK_B R21, R4 ;  /* 0x00000004ff15723e */ /* 0x001fc400020006ff */
[----:B--2---:R-:W-:Y:S02]  /*10710*/  F2FP.F16.E4M3.UNPACK_B R28, R8.H1 ;  /* 0x00000008ff1c723e */ /* 0x004fe400030006ff */
[----:B------:R-:W-:-:S03]  /*10720*/  F2FP.F16.E4M3.UNPACK_B R4, R4.H1 ;  /* 0x00000004ff04723e */ /* 0x000fc600030006ff */
[----:B------:R-:W-:Y:S01]  /*10730*/  HADD2.F32 R29, -RZ, R28.H0_H0 ;  /* 0x2000001cff1d7230 */ /* 0x000fe20000004100 */
[-C--:B------:R-:W-:Y:S02]  /*10740*/  F2FP.F16.E4M3.UNPACK_B R24, R5.reuse ;  /* 0x00000005ff18723e */ /* 0x080fe400020006ff */
[----:B-1----:R-:W-:Y:S01]  /*10750*/  F2FP.F16.E4M3.UNPACK_B R25, R5.H1 ;  /* 0x00000005ff19723e */ /* 0x002fe200030006ff */
[----:B------:R-:W-:Y:S02]  /*10760*/  HADD2.F32 R5, -RZ, R4.H0_H0 ;  /* 0x20000004ff057230 */ /* 0x000fe40000004100 */
[-C--:B------:R-:W-:Y:S01]  /*10770*/  FMUL.FTZ R38, R37, R29.reuse ;  /* 0x0000001d25267220 */ /* 0x080fe20000410000 */
[C---:B------:R-:W-:Y:S01]  /*10780*/  FMUL.FTZ R36, R41.reuse, R29 ;  /* 0x0000001d29247220 */ /* 0x040fe20000410000 */
[----:B------:R-:W-:Y:S02]  /*10790*/  F2FP.F16.E4M3.UNPACK_B R8, R8 ;  /* 0x00000008ff08723e */ /* 0x000fe400020006ff */
[-C--:B------:R-:W-:Y:S01]  /*107a0*/  FFMA.FTZ R38, R41, R5.reuse, R38 ;  /* 0x0000000529267223 */ /* 0x080fe20000010026 */
[----:B------:R-:W-:Y:S01]  /*107b0*/  F2FP.F16.E4M3.UNPACK_B R41, R14 ;  /* 0x0000000eff29723e */ /* 0x000fe200020006ff */
[----:B------:R-:W-:Y:S01]  /*107c0*/  FFMA.FTZ R36, R37, R5, -R36 ;  /* 0x0000000525247223 */ /* 0x000fe20000010824 */
[----:B------:R-:W-:Y:S01]  /*107d0*/  F2FP.F16.E4M3.UNPACK_B R14, R0 ;  /* 0x00000000ff0e723e */ /* 0x000fe200020006ff */
[----:B------:R-:W-:-:S02]  /*107e0*/  HADD2.F32 R28, -RZ, R28.H1_H1 ;  /* 0x3000001cff1c7230 */ /* 0x000fc40000004100 */
[----:B------:R-:W-:Y:S02]  /*107f0*/  HADD2.F32 R44, -RZ, R41.H0_H0 ;  /* 0x20000029ff2c7230 */ /* 0x000fe40000004100 */
[----:B------:R-:W-:Y:S01]  /*10800*/  HADD2.F32 R5, -RZ, R8.H0_H0 ;  /* 0x20000008ff057230 */ /* 0x000fe20000004100 */
[-C--:B------:R-:W-:Y:S01]  /*10810*/  F2FP.F16.E4M3.UNPACK_B R31, R9.reuse ;  /* 0x00000009ff1f723e */ /* 0x080fe200020006ff */
[----:B------:R-:W-:Y:S02]  /*10820*/  HADD2.F32 R4, -RZ, R4.H1_H1 ;  /* 0x30000004ff047230 */ /* 0x000fe40000004100 */
[-C--:B------:R-:W-:Y:S01]  /*10830*/  FMUL.FTZ R37, R46, R28.reuse ;  /* 0x0000001c2e257220 */ /* 0x080fe20000410000 */
[----:B------:R-:W-:Y:S02]  /*10840*/  HADD2.F32 R40, -RZ, R14.H0_H0 ;  /* 0x2000000eff287230 */ /* 0x000fe40000004100 */
[----:B------:R-:W-:Y:S01]  /*10850*/  FMUL.FTZ R39, R42, R28 ;  /* 0x0000001c2a277220 */ /* 0x000fe20000410000 */
[----:B------:R-:W-:Y:S01]  /*10860*/  HADD2.F32 R0, -RZ, R21.H0_H0 ;  /* 0x20000015ff007230 */ /* 0x000fe20000004100 */
[----:B------:R-:W-:Y:S01]  /*10870*/  F2FP.F16.E4M3.UNPACK_B R9, R9.H1 ;  /* 0x00000009ff09723e */ /* 0x000fe200030006ff */
[----:B------:R-:W-:Y:S01]  /*10880*/  FMUL.FTZ R35, R44, R5 ;  /* 0x000000052c237220 */ /* 0x000fe20000410000 */
[----:B------:R-:W-:Y:S01]  /*10890*/  F2FP.F16.E4M3.UNPACK_B R28, R3.H1 ;  /* 0x00000003ff1c723e */ /* 0x000fe200030006ff */
[-C--:B------:R-:W-:Y:S01]  /*108a0*/  FFMA.FTZ R37, R42, R4.reuse, -R37 ;  /* 0x000000042a257223 */ /* 0x080fe20000010825 */
[----:B------:R-:W-:Y:S01]  /*108b0*/  FMUL.FTZ R5, R40, R5 ;  /* 0x0000000528057220 */ /* 0x000fe20000410000 */
[----:B------:R-:W-:Y:S01]  /*108c0*/  FFMA.FTZ R39, R46, R4, R39 ;  /* 0x000000042e277223 */ /* 0x000fe20000010027 */
[----:B------:R-:W-:Y:S01]  /*108d0*/  FFMA.FTZ R35, R40, R0, -R35 ;  /* 0x0000000028237223 */ /* 0x000fe20000010823 */
[----:B------:R-:W-:Y:S01]  /*108e0*/  F2FP.F16.E4M3.UNPACK_B R42, R32.H1 ;  /* 0x00000020ff2a723e */ /* 0x000fe200030006ff */
[----:B------:R-:W-:-:S02]  /*108f0*/  HADD2.F32 R4, -RZ, R9.H0_H0 ;  /* 0x20000009ff047230 */ /* 0x000fc40000004100 */
[----:B------:R-:W-:Y:S02]  /*10900*/  HADD2.F32 R40, -RZ, R28.H0_H0 ;  /* 0x2000001cff287230 */ /* 0x000fe40000004100 */
[----:B------:R-:W-:Y:S01]  /*10910*/  FFMA.FTZ R5, R44, R0, R5 ;  /* 0x000000002c057223 */ /* 0x000fe20000010005 */
[----:B------:R-:W-:Y:S02]  /*10920*/  HADD2.F32 R47, -RZ, R41.H1_H1 ;  /* 0x30000029ff2f7230 */ /* 0x000fe40000004100 */
[----:B------:R-:W-:Y:S02]  /*10930*/  HADD2.F32 R8, -RZ, R8.H1_H1 ;  /* 0x30000008ff087230 */ /* 0x000fe40000004100 */
[----:B------:R-:W-:Y:S01]  /*10940*/  FMUL.FTZ R43, R40, R4 ;  /* 0x00000004282b7220 */ /* 0x000fe20000410000 */
[----:B------:R-:W-:Y:S02]  /*10950*/  HADD2.F32 R45, -RZ, R14.H1_H1 ;  /* 0x3000000eff2d7230 */ /* 0x000fe40000004100 */
[----:B------:R-:W-:-:S02]  /*10960*/  HADD2.F32 R44, -RZ, R42.H0_H0 ;  /* 0x2000002aff2c7230 */ /* 0x000fc40000004100 */
[----:B------:R-:W-:Y:S02]  /*10970*/  HADD2.F32 R0, -RZ, R25.H0_H0 ;  /* 0x20000019ff007230 */ /* 0x000fe40000004100 */
[-C--:B------:R-:W-:Y:S01]  /*10980*/  FMUL.FTZ R14, R47, R8.reuse ;  /* 0x000000082f0e7220 */ /* 0x080fe20000410000 */
[----:B------:R-:W-:Y:S02]  /*10990*/  HADD2.F32 R21, -RZ, R21.H1_H1 ;  /* 0x30000015ff157230 */ /* 0x000fe40000004100 */
[C---:B------:R-:W-:Y:S01]  /*109a0*/  FMUL.FTZ R8, R45.reuse, R8 ;  /* 0x000000082d087220 */ /* 0x040fe20000410000 */
[C---:B------:R-:W-:Y:S01]  /*109b0*/  FMUL.FTZ R41, R44.reuse, R4 ;  /* 0x000000042c297220 */ /* 0x040fe20000410000 */
[----:B------:R-:W-:Y:S01]  /*109c0*/  FFMA.FTZ R43, R44, R0, R43 ;  /* 0x000000002c2b7223 */ /* 0x000fe2000001002b */
[----:B------:R-:W-:Y:S01]  /*109d0*/  F2FP.F16.E4M3.UNPACK_B R44, R32 ;  /* 0x00000020ff2c723e */ /* 0x000fe200020006ff */
[-C--:B------:R-:W-:Y:S01]  /*109e0*/  FFMA.FTZ R4, R45, R21.reuse, -R14 ;  /* 0x000000152d047223 */ /* 0x080fe2000001080e */
[----:B------:R-:W-:Y:S01]  /*109f0*/  FFMA.FTZ R8, R47, R21, R8 ;  /* 0x000000152f087223 */ /* 0x000fe20000010008 */
[----:B------:R-:W-:Y:S01]  /*10a00*/  HADD2.F32 R45, -RZ, R28.H1_H1 ;  /* 0x3000001cff2d7230 */ /* 0x000fe20000004100 */
[----:B------:R-:W-:Y:S01]  /*10a10*/  F2FP.F16.E4M3.UNPACK_B R21, R3 ;  /* 0x00000003ff15723e */ /* 0x000fe200020006ff */
[----:B------:R-:W-:-:S02]  /*10a20*/  HADD2.F32 R47, -RZ, R42.H1_H1 ;  /* 0x3000002aff2f7230 */ /* 0x000fc40000004100 */
[----:B------:R-:W-:Y:S02]  /*10a30*/  HADD2.F32 R9, -RZ, R9.H1_H1 ;  /* 0x30000009ff097230 */ /* 0x000fe40000004100 */
[----:B------:R-:W-:Y:S02]  /*10a40*/  HADD2.F32 R46, -RZ, R44.H0_H0 ;  /* 0x2000002cff2e7230 */ /* 0x000fe40000004100 */
[----:B------:R-:W-:Y:S02]  /*10a50*/  HADD2.F32 R3, -RZ, R31.H0_H0 ;  /* 0x2000001fff037230 */ /* 0x000fe40000004100 */
[----:B------:R-:W-:Y:S01]  /*10a60*/  FFMA.FTZ R41, R40, R0, -R41 ;  /* 0x0000000028297223 */ /* 0x000fe20000010829 */
[----:B------:R-:W-:Y:S02]  /*10a70*/  HADD2.F32 R25, -RZ, R25.H1_H1 ;  /* 0x30000019ff197230 */ /* 0x000fe40000004100 */
[----:B------:R-:W-:Y:S01]  /*10a80*/  FMUL.FTZ R14, R47, R9 ;  /* 0x000000092f0e7220 */ /* 0x000fe20000410000 */
[----:B------:R-:W-:-:S02]  /*10a90*/  HADD2.F32 R42, -RZ, R21.H0_H0 ;  /* 0x20000015ff2a7230 */ /* 0x000fc40000004100 */
[C---:B------:R-:W-:Y:S01]  /*10aa0*/  FMUL.FTZ R28, R45.reuse, R9 ;  /* 0x000000092d1c7220 */ /* 0x040fe20000410000 */
[----:B------:R-:W-:Y:S02]  /*10ab0*/  HADD2.F32 R0, -RZ, R24.H0_H0 ;  /* 0x20000018ff007230 */ /* 0x000fe40000004100 */
[----:B------:R-:W-:Y:S01]  /*10ac0*/  FMUL.FTZ R9, R46, R3 ;  /* 0x000000032e097220 */ /* 0x000fe20000410000 */
[-C--:B------:R-:W-:Y:S01]  /*10ad0*/  F2FP.F16.E4M3.UNPACK_B R33, R10.reuse ;  /* 0x0000000aff21723e */ /* 0x080fe200020006ff */
[----:B------:R-:W-:Y:S01]  /*10ae0*/  FFMA.FTZ R32, R45, R25, -R14 ;  /* 0x000000192d207223 */ /* 0x000fe2000001080e */
[----:B------:R-:W-:Y:S01]  /*10af0*/  F2FP.F16.E4M3.UNPACK_B R10, R10.H1 ;  /* 0x0000000aff0a723e */ /* 0x000fe200030006ff */
[C---:B------:R-:W-:Y:S01]  /*10b00*/  FMUL.FTZ R3, R42.reuse, R3 ;  /* 0x000000032a037220 */ /* 0x040fe20000410000 */
[----:B------:R-:W-:Y:S01]  /*10b10*/  FFMA.FTZ R9, R42, R0, -R9 ;  /* 0x000000002a097223 */ /* 0x000fe20000010809 */
[----:B------:R-:W-:Y:S02]  /*10b20*/  F2FP.F16.E4M3.UNPACK_B R45, R15.H1 ;  /* 0x0000000fff2d723e */ /* 0x000fe400030006ff */
[----:B------:R-:W-:Y:S01]  /*10b30*/  F2FP.F16.E4M3.UNPACK_B R42, R12.H1 ;  /* 0x0000000cff2a723e */ /* 0x000fe200030006ff */
[----:B------:R-:W-:Y:S01]  /*10b40*/  FFMA.FTZ R14, R46, R0, R3 ;  /* 0x000000002e0e7223 */ /* 0x000fe20000010003 */
[-C--:B------:R-:W-:Y:S01]  /*10b50*/  F2FP.F16.E4M3.UNPACK_B R26, R6.reuse ;  /* 0x00000006ff1a723e */ /* 0x080fe200020006ff */
[----:B------:R-:W-:Y:S01]  /*10b60*/  FFMA.FTZ R40, R47, R25, R28 ;  /* 0x000000192f287223 */ /* 0x000fe2000001001c */
[----:B------:R-:W-:Y:S01]  /*10b70*/  F2FP.F16.E4M3.UNPACK_B R6, R6.H1 ;  /* 0x00000006ff06723e */ /* 0x000fe200030006ff */
[----:B------:R-:W-:-:S02]  /*10b80*/  HADD2.F32 R46, -RZ, R44.H1_H1 ;  /* 0x3000002cff2e7230 */ /* 0x000fc40000004100 */
[----:B------:R-:W-:Y:S02]  /*10b90*/  HADD2.F32 R31, -RZ, R31.H1_H1 ;  /* 0x3000001fff1f7230 */ /* 0x000fe40000004100 */
[----:B------:R-:W-:Y:S02]  /*10ba0*/  HADD2.F32 R48, -RZ, R45.H0_H0 ;  /* 0x2000002dff307230 */ /* 0x000fe40000004100 */
[----:B------:R-:W-:Y:S02]  /*10bb0*/  HADD2.F32 R3, -RZ, R10.H0_H0 ;  /* 0x2000000aff037230 */ /* 0x000fe40000004100 */
[----:B------:R-:W-:Y:S02]  /*10bc0*/  HADD2.F32 R28, -RZ, R21.H1_H1 ;  /* 0x30000015ff1c7230 */ /* 0x000fe40000004100 */
[----:B------:R-:W-:Y:S02]  /*10bd0*/  HADD2.F32 R44, -RZ, R42.H0_H0 ;  /* 0x2000002aff2c7230 */ /* 0x000fe40000004100 */
[----:B------:R-:W-:Y:S01]  /*10be0*/  FMUL.FTZ R21, R46, R31 ;  /* 0x0000001f2e157220 */ /* 0x000fe20000410000 */
[----:B------:R-:W-:-:S02]  /*10bf0*/  HADD2.F32 R24, -RZ, R24.H1_H1 ;  /* 0x30000018ff187230 */ /* 0x000fc40000004100 */
[----:B------:R-:W-:Y:S01]  /*10c00*/  FMUL.FTZ R25, R48, R3 ;  /* 0x0000000330197220 */ /* 0x000fe20000410000 */
[----:B------:R-:W-:Y:S02]  /*10c10*/  HADD2.F32 R0, -RZ, R6.H0_H0 ;  /* 0x20000006ff007230 */ /* 0x000fe40000004100 */
[----:B------:R-:W-:Y:S01]  /*10c20*/  FMUL.FTZ R31, R28, R31 ;  /* 0x0000001f1c1f7220 */ /* 0x000fe20000410000 */
[----:B------:R-:W-:Y:S01]  /*10c30*/  FMUL.FTZ R3, R44, R3 ;  /* 0x000000032c037220 */ /* 0x000fe20000410000 */
[-C--:B------:R-:W-:Y:S01]  /*10c40*/  FFMA.FTZ R28, R28, R24.reuse, -R21 ;  /* 0x000000181c1c7223 */ /* 0x080fe20000010815 */
[----:B------:R-:W-:Y:S02]  /*10c50*/  HADD2.F32 R10, -RZ, R10.H1_H1 ;  /* 0x3000000aff0a7230 */ /* 0x000fe40000004100 */
[----:B------:R-:W-:Y:S01]  /*10c60*/  FFMA.FTZ R31, R46, R24, R31 ;  /* 0x000000182e1f7223 */ /* 0x000fe2000001001f */
[-C--:B------:R-:W-:Y:S01]  /*10c70*/  FFMA.FTZ R25, R44, R0.reuse, -R25 ;  /* 0x000000002c197223 */ /* 0x080fe20000010819 */
[----:B------:R-:W-:Y:S01]  /*10c80*/  FFMA.FTZ R21, R48, R0, R3 ;  /* 0x0000000030157223 */ /* 0x000fe20000010003 */
[----:B------:R-:W-:-:S02]  /*10c90*/  HADD2.F32 R24, -RZ, R45.H1_H1 ;  /* 0x3000002dff187230 */ /* 0x000fc40000004100 */
[----:B------:R-:W-:Y:S01]  /*10ca0*/  HADD2.F32 R0, -RZ, R42.H1_H1 ;  /* 0x3000002aff007230 */ /* 0x000fe20000004100 */
[----:B------:R-:W-:Y:S01]  /*10cb0*/  F2FP.F16.E4M3.UNPACK_B R44, R15 ;  /* 0x0000000fff2c723e */ /* 0x000fe200020006ff */
[----:B------:R-:W-:Y:S01]  /*10cc0*/  HADD2.F32 R6, -RZ, R6.H1_H1 ;  /* 0x30000006ff067230 */ /* 0x000fe20000004100 */
[----:B------:R-:W-:Y:S01]  /*10cd0*/  F2FP.F16.E4M3.UNPACK_B R42, R12 ;  /* 0x0000000cff2a723e */ /* 0x000fe200020006ff */
[-C--:B------:R-:W-:Y:S01]  /*10ce0*/  FMUL.FTZ R15, R24, R10.reuse ;  /* 0x0000000a180f7220 */ /* 0x080fe20000410000 */
[C---:B------:R-:W-:Y:S01]  /*10cf0*/  FMUL.FTZ R45, R0.reuse, R10 ;  /* 0x0000000a002d7220 */ /* 0x040fe20000410000 */
[----:B------:R-:W-:Y:S02]  /*10d00*/  HADD2.F32 R10, -RZ, R44.H0_H0 ;  /* 0x2000002cff0a7230 */ /* 0x000fe40000004100 */
[----:B------:R-:W-:Y:S02]  /*10d10*/  HADD2.F32 R3, -RZ, R33.H0_H0 ;  /* 0x20000021ff037230 */ /* 0x000fe40000004100 */
[-C--:B------:R-:W-:Y:S01]  /*10d20*/  FFMA.FTZ R12, R0, R6.reuse, -R15 ;  /* 0x00000006000c7223 */ /* 0x080fe2000001080f */
[----:B------:R-:W-:Y:S01]  /*10d30*/  FFMA.FTZ R24, R24, R6, R45 ;  /* 0x0000000618187223 */ /* 0x000fe2000001002d */
[----:B------:R-:W-:-:S02]  /*10d40*/  HADD2.F32 R6, -RZ, R42.H0_H0 ;  /* 0x2000002aff067230 */ /* 0x000fc40000004100 */
[----:B------:R-:W-:Y:S02]  /*10d50*/  HADD2.F32 R0, -RZ, R26.H0_H0 ;  /* 0x2000001aff007230 */ /* 0x000fe40000004100 */
[-C--:B------:R-:W-:Y:S01]  /*10d60*/  FMUL.FTZ R15, R10, R3.reuse ;  /* 0x000000030a0f7220 */ /* 0x080fe20000410000 */
[----:B------:R-:W-:Y:S02]  /*10d70*/  HADD2.F32 R44, -RZ, R44.H1_H1 ;  /* 0x3000002cff2c7230 */ /* 0x000fe40000004100 */
[----:B------:R-:W-:Y:S02]  /*10d80*/  HADD2.F32 R33, -RZ, R33.H1_H1 ;  /* 0x30000021ff217230 */ /* 0x000fe40000004100 */
[C---:B------:R-:W-:Y:S01]  /*10d90*/  FMUL.FTZ R3, R6.reuse, R3 ;  /* 0x0000000306037220 */ /* 0x040fe20000410000 */
[----:B------:R-:W-:Y:S01]  /*10da0*/  HADD2.F32 R42, -RZ, R42.H1_H1 ;  /* 0x3000002aff2a7230 */ /* 0x000fe20000004100 */
[-C--:B------:R-:W-:Y:S01]  /*10db0*/  F2FP.F16.E4M3.UNPACK_B R29, R11.reuse ;  /* 0x0000000bff1d723e */ /* 0x080fe200020006ff */
[----:B------:R-:W-:Y:S01]  /*10dc0*/  FFMA.FTZ R6, R6, R0, -R15 ;  /* 0x0000000006067223 */ /* 0x000fe2000001080f */
[----:B------:R-:W-:Y:S01]  /*10dd0*/  HADD2.F32 R26, -RZ, R26.H1_H1 ;  /* 0x3000001aff1a7230 */ /* 0x000fe20000004100 */
[----:B------:R-:W-:Y:S01]  /*10de0*/  F2FP.F16.E4M3.UNPACK_B R11, R11.H1 ;  /* 0x0000000bff0b723e */ /* 0x000fe200030006ff */
[----:B------:R-:W-:Y:S01]  /*10df0*/  FMUL.FTZ R15, R44, R33 ;  /* 0x000000212c0f7220 */ /* 0x000fe20000410000 */
[----:B------:R-:W-:Y:S01]  /*10e00*/  F2FP.F16.E4M3.UNPACK_B R46, R34.H1 ;  /* 0x00000022ff2e723e */ /* 0x000fe200030006ff */
[----:B------:R-:W-:Y:S01]  /*10e10*/  FFMA.FTZ R10, R10, R0, R3 ;  /* 0x000000000a0a7223 */ /* 0x000fe20000010003 */
[----:B------:R-:W-:Y:S01]  /*10e20*/  F2FP.F16.E4M3.UNPACK_B R27, R7 ;  /* 0x00000007ff1b723e */ /* 0x000fe200020006ff */
[C---:B------:R-:W-:Y:S01]  /*10e30*/  FMUL.FTZ R33, R42.reuse, R33 ;  /* 0x000000212a217220 */ /* 0x040fe20000410000 */
[----:B------:R-:W-:Y:S01]  /*10e40*/  F2FP.F16.E4M3.UNPACK_B R0, R13.H1 ;  /* 0x0000000dff00723e */ /* 0x000fe200030006ff */
[----:B------:R-:W-:Y:S01]  /*10e50*/  FFMA.FTZ R15, R42, R26, -R15 ;  /* 0x0000001a2a0f7223 */ /* 0x000fe2000001080f */
[----:B------:R-:W-:Y:S01]  /*10e60*/  F2FP.F16.E4M3.UNPACK_B R7, R7.H1 ;  /* 0x00000007ff07723e */ /* 0x000fe200030006ff */
        /* <DEDUP_REMOVED lines=8> */
[----:B------:R-:W-:Y:S02]  /*10ef0*/  HADD2.F32 R11, -RZ, R11.H1_H1 ;  /* 0x3000000bff0b7230 */ /* 0x000fe40000004100 */
[C---:B------:R-:W-:Y:S01]  /*10f00*/  FMUL.FTZ R3, R26.reuse, R3 ;  /* 0x000000031a037220 */ /* 0x040fe20000410000 */
[----:B------:R-:W-:Y:S01]  /*10f10*/  FFMA.FTZ R45, R26, R0, -R45 ;  /* 0x000000001a2d7223 */ /* 0x000fe2000001082d */
[----:B------:R-:W-:Y:S01]  /*10f20*/  HADD2.F32 R7, -RZ, R7.H1_H1 ;  /* 0x30000007ff077230 */ /* 0x000fe20000004100 */
[----:B------:R-:W-:Y:S01]  /*10f30*/  F2FP.F16.E4M3.UNPACK_B R13, R13 ;  /* 0x0000000dff0d723e */ /* 0x000fe200020006ff */
[-C--:B------:R-:W-:Y:S01]  /*10f40*/  FMUL.FTZ R26, R49, R11.reuse ;  /* 0x0000000b311a7220 */ /* 0x080fe20000410000 */
[----:B------:R-:W-:Y:S01]  /*10f50*/  F2FP.F16.E4M3.UNPACK_B R34, R34 ;  /* 0x00000022ff22723e */ /* 0x000fe200020006ff */
[C---:B------:R-:W-:Y:S01]  /*10f60*/  FMUL.FTZ R44, R47.reuse, R11 ;  /* 0x0000000b2f2c7220 */ /* 0x040fe20000410000 */
[----:B------:R-:W-:Y:S01]  /*10f70*/  FFMA.FTZ R11, R42, R0, R3 ;  /* 0x000000002a0b7223 */ /* 0x000fe20000010003 */
[----:B------:R-:W-:Y:S01]  /*10f80*/  FFMA.FTZ R42, R47, R7, -R26 ;  /* 0x000000072f2a7223 */ /* 0x000fe2000001081a */
[----:B------:R-:W-:-:S02]  /*10f90*/  HADD2.F32 R3, -RZ, R29.H0_H0 ;  /* 0x2000001dff037230 */ /* 0x000fc40000004100 */
[----:B------:R-:W-:Y:S02]  /*10fa0*/  HADD2.F32 R46, -RZ, R13.H0_H0 ;  /* 0x2000000dff2e7230 */ /* 0x000fe40000004100 */
[--C-:B------:R-:W-:Y:S02]  /*10fb0*/  HADD2.F32 R48, -RZ, R34.reuse.H0_H0 ;  /* 0x20000022ff307230 */ /* 0x100fe40000004100 */
[----:B------:R-:W-:Y:S02]  /*10fc0*/  HADD2.F32 R47, -RZ, R34.H1_H1 ;  /* 0x30000022ff2f7230 */ /* 0x000fe40000004100 */
[----:B------:R-:W-:Y:S02]  /*10fd0*/  HADD2.F32 R29, -RZ, R29.H1_H1 ;  /* 0x3000001dff1d7230 */ /* 0x000fe40000004100 */
[----:B------:R-:W-:Y:S02]  /*10fe0*/  HADD2.F32 R13, -RZ, R13.H1_H1 ;  /* 0x3000000dff0d7230 */ /* 0x000fe40000004100 */
[----:B------:R-:W-:Y:S01]  /*10ff0*/  FFMA.FTZ R44, R49, R7, R44 ;  /* 0x00000007312c7223 */ /* 0x000fe2000001002c */
[----:B------:R-:W-:-:S02]  /*11000*/  HADD2.F32 R0, -RZ, R27.H0_H0 ;  /* 0x2000001bff007230 */ /* 0x000fc40000004100 */
[----:B------:R-:W-:Y:S01]  /*11010*/  FMUL.FTZ R7, R48, R3 ;  /* 0x0000000330077220 */ /* 0x000fe20000410000 */
[----:B------:R-:W-:Y:S02]  /*11020*/  HADD2.F32 R27, -RZ, R27.H1_H1 ;  /* 0x3000001bff1b7230 */ /* 0x000fe40000004100 */
[----:B------:R-:W-:Y:S01]  /*11030*/  FMUL.FTZ R26, R47, R29 ;  /* 0x0000001d2f1a7220 */ /* 0x000fe20000410000 */
[C---:B------:R-:W-:Y:S01]  /*11040*/  FMUL.FTZ R3, R46.reuse, R3 ;  /* 0x000000032e037220 */ /* 0x040fe20000410000 */
[C---:B------:R-:W-:Y:S01]  /*11050*/  FMUL.FTZ R34, R13.reuse, R29 ;  /* 0x0000001d0d227220 */ /* 0x040fe20000410000 */
[----:B------:R-:W-:Y:S01]  /*11060*/  FFMA.FTZ R7, R46, R0, -R7 ;  /* 0x000000002e077223 */ /* 0x000fe20000010807 */
[-C--:B------:R-:W-:Y:S01]  /*11070*/  FFMA.FTZ R26, R13, R27.reuse, -R26 ;  /* 0x0000001b0d1a7223 */ /* 0x080fe2000001081a */
[----:B------:R-:W-:Y:S01]  /*11080*/  F2FP.SATFINITE.E4M3.F32.PACK_AB_MERGE_C R38, R39, R38, RZ ;  /* 0x000000262726723e */ /* 0x000fe200048070ff */
[----:B------:R-:W-:Y:S01]  /*11090*/  FFMA.FTZ R3, R48, R0, R3 ;  /* 0x0000000030037223 */ /* 0x000fe20000010003 */
        /* <DEDUP_REMOVED lines=18> */
.L_x_5868:
[----:B------:R-:W-:Y:S05]  /*111c0*/  BSYNC B0 ;  /* 0x0000000000007941 */ /* 0x000fea0003800000 */
.L_x_5854:
[----:B------:R-:W-:Y:S01]  /*111d0*/  @!PT LDS RZ, [RZ] ;  /* 0x00000000fffff984 */ /* 0x000fe20000000800 */
[----:B------:R-:W-:Y:S01]  /*111e0*/  @!PT LDS RZ, [RZ] ;  /* 0x00000000fffff984 */ /* 0x000fe20000000800 */
[----:B------:R-:W-:Y:S01]  /*111f0*/  @!PT LDS RZ, [RZ] ;  /* 0x00000000fffff984 */ /* 0x000fe20000000800 */
[----:B------:R-:W-:Y:S01]  /*11200*/  @!PT LDS RZ, [RZ] ;  /* 0x00000000fffff984 */ /* 0x000fe20000000800 */
[----:B------:R4:W-:Y:S06]  /*11210*/  MEMBAR.ALL.CTA ;  /* 0x0000000000007992 */ /* 0x0009ec0000008000 */
[----:B----4-:R-:W4:Y:S01]  /*11220*/  FENCE.VIEW.ASYNC.S ;  /* 0x00000000000073c6 */ /* 0x010f220000000000 */
[----:B------:R-:W-:Y:S05]  /*11230*/  WARPSYNC.ALL ;  /* 0x0000000000007948 */ /* 0x000fea0003800000 */
[----:B----4-:R-:W-:Y:S06]  /*11240*/  BAR.SYNC.DEFER_BLOCKING 0xd, 0x100 ;  /* 0x0344000000007b1d */ /* 0x010fec0000010000 */
.L_x_5851:
[----:B-1----:R-:W4:Y:S02]  /*11250*/  LDL R0, [R1+0x44] ;  /* 0x0000440001007983 */ /* 0x002f240000100800 */
[----:B----4-:R-:W-:-:S13]  /*11260*/  R2UR UR4, R0 ;  /* 0x00000000000472ca */ /* 0x010fda00000e0000 */
[----:B------:R-:W-:-:S05]  /*11270*/  IMAD.U32 R0, RZ, RZ, UR4 ;  /* 0x00000004ff007e24 */ /* 0x000fca000f8e00ff */
[----:B------:R-:W-:-:S13]  /*11280*/  ISETP.NE.AND P0, PT, R0, 0x3, PT ;  /* 0x000000030000780c */ /* 0x000fda0003f05270 */
[----:B------:R-:W-:Y:S05]  /*11290*/  @!P0 BRA `(.L_x_5879) ;  /* 0x0000000000048947 */ /* 0x000fea0003800000 */
[----:B------:R-:W-:Y:S01]  /*112a0*/  BPT.TRAP 0x1 ;  /* 0x000000040000795c */ /* 0x000fe20000300000 */
.L_x_5879:
[----:B------:R-:W-:Y:S01]  /*112b0*/  IMAD R0, R233, 0x8, R16 ;  /* 0x00000008e9007824 */ /* 0x000fe200078e0210 */
[----:B--23--:R-:W-:-:S04]  /*112c0*/  SHF.L.U32 R7, R235, 0x1f, RZ ;  /* 0x0000001feb077819 */ /* 0x00cfc800000006ff */
[----:B------:R1:W2:Y:S01]  /*112d0*/  SYNCS.PHASECHK.TRANS64.TRYWAIT P1, [R0+URZ+0x2e830], R7 ;  /* 0x02e83007000075a7 */ /* 0x0002a2000802017f */
[----:B------:R-:W-:Y:S05]  /*112e0*/  @!P0 BRA `(.L_x_5880) ;  /* 0x0000000000048947 */ /* 0x000fea0003800000 */
[----:B------:R-:W-:Y:S01]  /*112f0*/  BPT.TRAP 0x1 ;  /* 0x000000040000795c */ /* 0x000fe20000300000 */
.L_x_5880:
[----:B0-----:R-:W-:Y:S01]  /*11300*/  IADD3 R3, R16, 0x20400, RZ ;  /* 0x0002040010037810 */ /* 0x001fe20007ffe0ff */
[----:B------:R-:W-:Y:S01]  /*11310*/  IMAD.MOV.U32 R5, RZ, RZ, 0x40000040 ;  /* 0x40000040ff057424 */ /* 0x000fe200078e00ff */
[----:B------:R-:W-:Y:S02]  /*11320*/  LOP3.LUT R4, R30, 0x10000, RZ, 0xfc, !PT ;  /* 0x000100001e047812 */ /* 0x000fe400078efcff */
[----:B------:R-:W-:-:S04]  /*11330*/  SHF.R.U32.HI R3, RZ, 0x4, R3 ;  /* 0x00000004ff037819 */ /* 0x000fc80000011603 */
[----:B------:R-:W-:-:S04]  /*11340*/  LOP3.LUT R3, R3, 0x3fff, RZ, 0xc0, !PT ;  /* 0x00003fff03037812 */ /* 0x000fc800078ec0ff */
[----:B------:R-:W-:-:S05]  /*11350*/  LOP3.LUT R3, R3, 0x10000, RZ, 0xfc, !PT ;  /* 0x0001000003037812 */ /* 0x000fca00078efcff */
[----:B------:R0:W-:Y:S01]  /*11360*/  STL [R1+0x4c], R3 ;  /* 0x00004c0301007387 */ /* 0x0001e20000100800 */
[----:B--2---:R-:W-:Y:S05]  /*11370*/  @P1 BRA `(.L_x_5881) ;  /* 0x0000000000081947 */ /* 0x004fea0003800000 */
[----:B------:R-:W2:Y:S02]  /*11380*/  SYNCS.PHASECHK.TRANS64.TRYWAIT P1, [R0+URZ+0x2e830], R7 ;  /* 0x02e83007000075a7 */ /* 0x000ea4000802017f */
[----:B--2---:R-:W-:Y:S05]  /*11390*/  @!P1 BRA `(.L_x_5882) ;  /* 0x0000013c00289947 */ /* 0x004fea0003800000 */
.L_x_5881:
[----:B0-----:R-:W3:Y:S01]  /*113a0*/  LDL R3, [R1+0x4c] ;  /* 0x00004c0001037983 */ /* 0x001ee20000100800 */
[----:B------:R-:W-:Y:S01]  /*113b0*/  IMAD.MOV.U32 R13, RZ, RZ, 0x40000040 ;  /* 0x40000040ff0d7424 */ /* 0x000fe200078e00ff */
[----:B------:R-:W-:Y:S05]  /*113c0*/  WARPSYNC.ALL ;  /* 0x0000000000007948 */ /* 0x000fea0003800000 */
[----:B------:R-:W-:Y:S01]  /*113d0*/  R2UR UR4, R4 ;  /* 0x00000000040472ca */ /* 0x000fe200000e0000 */
[----:B------:R-:W4:Y:S01]  /*113e0*/  LDL R138, [R1+0x9c] ;  /* 0x00009c00018a7983 */ /* 0x000f220000100800 */
[----:B------:R-:W-:Y:S02]  /*113f0*/  R2UR UR5, R5 ;  /* 0x00000000050572ca */ /* 0x000fe400000e0000 */
[----:B------:R-:W-:Y:S01]  /*11400*/  R2UR UR7, R13 ;  /* 0x000000000d0772ca */ /* 0x000fe200000e0000 */
[----:B------:R-:W-:Y:S01]  /*11410*/  WARPGROUP.ARRIVE ;  /* 0x00000000000079c5 */ /* 0x000fe20000000000 */
[----:B-12---:R-:W-:-:S02]  /*11420*/  IMAD.MOV.U32 R7, RZ, RZ, 0x40000040 ;  /* 0x40000040ff077424 */ /* 0x006fc400078e00ff */
[----:B------:R-:W-:Y:S01]  /*11430*/  IMAD.MOV.U32 R9, RZ, RZ, 0x40000040 ;  /* 0x40000040ff097424 */ /* 0x000fe200078e00ff */
[C---:B------:R-:W-:Y:S02]  /*11440*/  R2UR UR8, R4.reuse ;  /* 0x00000000040872ca */ /* 0x040fe400000e0000 */
[----:B------:R-:W-:Y:S02]  /*11450*/  R2UR UR9, R5 ;  /* 0x00000000050972ca */ /* 0x000fe400000e0000 */
[----:B------:R-:W-:Y:S01]  /*11460*/  R2UR UR11, R9 ;  /* 0x00000000090b72ca */ /* 0x000fe200000e0000 */
[----:B------:R-:W-:Y:S01]  /*11470*/  IMAD.MOV.U32 R11, RZ, RZ, 0x40000040 ;  /* 0x40000040ff0b7424 */ /* 0x000fe200078e00ff */
[----:B------:R-:W-:Y:S02]  /*11480*/  R2UR UR12, R4 ;  /* 0x00000000040c72ca */ /* 0x000fe400000e0000 */
[----:B------:R-:W-:Y:S02]  /*11490*/  R2UR UR13, R5 ;  /* 0x00000000050d72ca */ /* 0x000fe400000e0000 */
[----:B------:R-:W-:Y:S01]  /*114a0*/  R2UR UR15, R11 ;  /* 0x000000000b0f72ca */ /* 0x000fe200000e0000 */
[----:B---3--:R-:W-:-:S05]  /*114b0*/  IMAD R12, R233, 0x700, R3 ;  /* 0x00000700e90c7824 */ /* 0x008fca00078e0203 */
[----:B------:R-:W-:-:S13]  /*114c0*/  R2UR UR6, R12 ;  /* 0x000000000c0672ca */ /* 0x000fda00000e0000 */
[----:B------:R-:W-:Y:S01]  /*114d0*/  QGMMA.64x32x32.F32.E4M3.E4M3 R120, gdesc[UR4], RZ, !UPT, gsb0 ;  /* 0x00600000047879f3 */ /* 0x000fe2000c0008ff */
[----:B------:R-:W-:Y:S01]  /*114e0*/  VIADD R6, R12, 0x100 ;  /* 0x000001000c067836 */ /* 0x000fe20000000000 */
[----:B------:R-:W-:Y:S02]  /*114f0*/  R2UR UR7, R7 ;  /* 0x00000000070772ca */ /* 0x000fe400000e0000 */
[----:B------:R-:W-:Y:S02]  /*11500*/  R2UR UR4, R4 ;  /* 0x00000000040472ca */ /* 0x000fe400000e0000 */
[----:B------:R-:W-:Y:S02]  /*11510*/  R2UR UR6, R6 ;  /* 0x00000000060672ca */ /* 0x000fe400000e0000 */
[----:B------:R-:W-:Y:S01]  /*11520*/  R2UR UR5, R5 ;  /* 0x00000000050572ca */ /* 0x000fe200000e0000 */
[----:B------:R-:W-:Y:S02]  /*11530*/  WARPGROUP.DEPBAR.LE gsb0, 0x0 ;  /* 0x00008000000079c5 */ /* 0x000fe40000010000 */
[----:B-----5:R-:W-:-:S10]  /*11540*/  WARPGROUP.ARRIVE ;  /* 0x00000000000079c5 */ /* 0x020fd40000000000 */
[----:B------:R-:W-:Y:S01]  /*11550*/  QGMMA.64x32x32.F32.E4M3.E4M3 R104, gdesc[UR4], RZ, !UPT, gsb0 ;  /* 0x00600000046879f3 */ /* 0x000fe2000c0008ff */
[----:B------:R-:W-:-:S05]  /*11560*/  VIADD R8, R12, 0x200 ;  /* 0x000002000c087836 */ /* 0x000fca0000000000 */
[----:B------:R-:W-:Y:S01]  /*11570*/  R2UR UR10, R8 ;  /* 0x00000000080a72ca */ /* 0x000fe200000e0000 */
[----:B------:R-:W-:Y:S02]  /*11580*/  WARPGROUP.DEPBAR.LE gsb0, 0x0 ;  /* 0x00008000000079c5 */ /* 0x000fe40000010000 */
[----:B------:R-:W-:-:S10]  /*11590*/  WARPGROUP.ARRIVE ;  /* 0x00000000000079c5 */ /* 0x000fd40000000000 */
[----:B------:R-:W-:Y:S01]  /*115a0*/  QGMMA.64x32x32.F32.E4M3.E4M3 R88, gdesc[UR8], RZ, !UPT, gsb0 ;  /* 0x00600000085879f3 */ /* 0x000fe2000c0008ff */
[----:B------:R-:W-:-:S04]  /*115b0*/  IADD3 R10, R12, 0x300, RZ ;  /* 0x000003000c0a7810 */ /* 0x000fc80007ffe0ff */
[----:B------:R-:W-:Y:S01]  /*115c0*/  R2UR UR14, R10 ;  /* 0x000000000a0e72ca */ /* 0x000fe200000e0000 */
[----:B------:R-:W-:Y:S02]  /*115d0*/  WARPGROUP.DEPBAR.LE gsb0, 0x0 ;  /* 0x00008000000079c5 */ /* 0x000fe40000010000 */
[----:B------:R-:W-:-:S10]  /*115e0*/  WARPGROUP.ARRIVE ;  /* 0x00000000000079c5 */ /* 0x000fd40000000000 */
[----:B------:R-:W-:Y:S01]  /*115f0*/  QGMMA.64x32x32.F32.E4M3.E4M3 R72, gdesc[UR12], RZ, !UPT, gsb0 ;  /* 0x006000000c4879f3 */ /* 0x000fe2000c0008ff */
[----:B------:R-:W-:Y:S02]  /*11600*/  VIADD R6, R12, 0x400 ;  /* 0x000004000c067836 */ /* 0x000fe40000000000 */
[----:B------:R-:W-:Y:S01]  /*11610*/  IMAD.MOV.U32 R7, RZ, RZ, 0x40000040 ;  /* 0x40000040ff077424 */ /* 0x000fe200078e00ff */
[----:B------:R-:W-:Y:S02]  /*11620*/  R2UR UR16, R4 ;  /* 0x00000000041072ca */ /* 0x000fe400000e0000 */
[----:B------:R-:W-:Y:S02]  /*11630*/  R2UR UR18, R6 ;  /* 0x00000000061272ca */ /* 0x000fe400000e0000 */
[----:B------:R-:W-:Y:S02]  /*11640*/  R2UR UR19, R7 ;  /* 0x00000000071372ca */ /* 0x000fe400000e0000 */
[----:B------:R-:W-:Y:S01]  /*11650*/  R2UR UR17, R5 ;  /* 0x00000000051172ca */ /* 0x000fe200000e0000 */
[----:B------:R-:W-:-:S02]  /*11660*/  WARPGROUP.DEPBAR.LE gsb0, 0x0 ;  /* 0x00008000000079c5 */ /* 0x000fc40000010000 */
[----:B------:R-:W-:-:S10]  /*11670*/  WARPGROUP.ARRIVE ;  /* 0x00000000000079c5 */ /* 0x000fd40000000000 */
[----:B------:R-:W-:Y:S01]  /*11680*/  QGMMA.64x32x32.F32.E4M3.E4M3 R56, gdesc[UR16], RZ, !UPT, gsb0 ;  /* 0x00600000103879f3 */ /* 0x000fe2000c0008ff */
[----:B------:R-:W-:Y:S01]  /*11690*/  IMAD.MOV.U32 R9, RZ, RZ, 0x40000040 ;  /* 0x40000040ff097424 */ /* 0x000fe200078e00ff */
[----:B------:R-:W-:Y:S02]  /*116a0*/  IADD3 R8, R12, 0x500, RZ ;  /* 0x000005000c087810 */ /* 0x000fe40007ffe0ff */
[----:B------:R-:W-:Y:S02]  /*116b0*/  R2UR UR20, R4 ;  /* 0x00000000041472ca */ /* 0x000fe400000e0000 */
[----:B------:R-:W-:Y:S02]  /*116c0*/  R2UR UR22, R8 ;  /* 0x00000000081672ca */ /* 0x000fe400000e0000 */
[----:B------:R-:W-:Y:S02]  /*116d0*/  R2UR UR23, R9 ;  /* 0x00000000091772ca */ /* 0x000fe400000e0000 */
[----:B------:R-:W-:Y:S01]  /*116e0*/  R2UR UR21, R5 ;  /* 0x00000000051572ca */ /* 0x000fe200000e0000 */
[----:B------:R-:W-:-:S02]  /*116f0*/  WARPGROUP.DEPBAR.LE gsb0, 0x0 ;  /* 0x00008000000079c5 */ /* 0x000fc40000010000 */
        /* <DEDUP_REMOVED lines=11> */
[----:B------:R-:W-:Y:S01]  /*117b0*/  VIADD R14, R12, 0x2 ;  /* 0x000000020c0e7836 */ /* 0x000fe20000000000 */
[----:B------:R-:W-:Y:S01]  /*117c0*/  IADD3 R10, R4, 0x2, RZ ;  /* 0x00000002040a7810 */ /* 0x000fe20007ffe0ff */
[----:B------:R-:W-:Y:S02]  /*117d0*/  IMAD.MOV.U32 R15, RZ, RZ, 0x40000040 ;  /* 0x40000040ff0f7424 */ /* 0x000fe400078e00ff */
[----:B------:R-:W-:Y:S01]  /*117e0*/  IMAD.MOV.U32 R11, RZ, RZ, 0x40000040 ;  /* 0x40000040ff0b7424 */ /* 0x000fe200078e00ff */
[----:B------:R-:W-:Y:S02]  /*117f0*/  R2UR UR30, R14 ;  /* 0x000000000e1e72ca */ /* 0x000fe400000e0000 */
[----:B------:R-:W-:Y:S02]  /*11800*/  R2UR UR31, R15 ;  /* 0x000000000f1f72ca */ /* 0x000fe400000e0000 */
[----:B------:R-:W-:-:S02]  /*11810*/  R2UR UR28, R10 ;  /* 0x000000000a1c72ca */ /* 0x000fc400000e0000 */
[----:B------:R-:W-:Y:S01]  /*11820*/  R2UR UR29, R11 ;  /* 0x000000000b1d72ca */ /* 0x000fe200000e0000 */
[----:B------:R-:W-:Y:S02]  /*11830*/  WARPGROUP.DEPBAR.LE gsb0, 0x0 ;  /* 0x00008000000079c5 */ /* 0x000fe40000010000 */
[----:B------:R-:W-:-:S10]  /*11840*/  WARPGROUP.ARRIVE ;  /* 0x00000000000079c5 */ /* 0x000fd40000000000 */
[----:B------:R-:W-:Y:S01]  /*11850*/  QGMMA.64x32x32.F32.E4M3.E4M3 R120, gdesc[UR28], R120, gsb0 ;  /* 0x006000001c7879f3 */ /* 0x000fe20008000878 */
        /* <DEDUP_REMOVED lines=8> */
[----:B------:R-:W-:Y:S01]  /*118e0*/  QGMMA.64x32x32.F32.E4M3.E4M3 R104, gdesc[UR4], R104, gsb0 ;  /* 0x00600000046879f3 */ /* 0x000fe20008000868 */
        /* <DEDUP_REMOVED lines=8> */
[----:B------:R-:W-:Y:S01]  /*11970*/  QGMMA.64x32x32.F32.E4M3.E4M3 R88, gdesc[UR8], R88, gsb0 ;  /* 0x00600000085879f3 */ /* 0x000fe20008000858 */
[----:B------:R-:W-:Y:S01]  /*11980*/  VIADD R14, R12, 0x302 ;  /* 0x000003020c0e7836 */ /* 0x000fe20000000000 */
[----:B------:R-:W-:Y:S02]  /*11990*/  MOV R15, 0x40000040 ;  /* 0x40000040000f7802 */ /* 0x000fe40000000f00 */
[----:B------:R-:W-:Y:S02]  /*119a0*/  R2UR UR12, R10 ;  /* 0x000000000a0c72ca */ /* 0x000fe400000e0000 */
[----:B------:R-:W-:Y:S02]  /*119b0*/  R2UR UR14, R14 ;  /* 0x000000000e0e72ca */ /* 0x000fe400000e0000 */
[----:B------:R-:W-:Y:S02]  /*119c0*/  R2UR UR15, R15 ;  /* 0x000000000f0f72ca */ /* 0x000fe400000e0000 */
[----:B------:R-:W-:Y:S01]  /*119d0*/  R2UR UR13, R11 ;  /* 0x000000000b0d72ca */ /* 0x000fe200000e0000 */
[----:B------:R-:W-:-:S02]  /*119e0*/  WARPGROUP.DEPBAR.LE gsb0, 0x0 ;  /* 0x00008000000079c5 */ /* 0x000fc40000010000 */
        /* <DEDUP_REMOVED lines=30> */
[----:B------:R-:W-:Y:S02]  /*11bd0*/  VIADD R8, R4, 0x4 ;  /* 0x0000000404087836 */ /* 0x000fe40000000000 */
[----:B------:R-:W-:Y:S02]  /*11be0*/  IMAD.MOV.U32 R15, RZ, RZ, 0x40000040 ;  /* 0x40000040ff0f7424 */ /* 0x000fe400078e00ff */
[----:B------:R-:W-:Y:S01]  /*11bf0*/  IMAD.MOV.U32 R9, RZ, RZ, 0x40000040 ;  /* 0x40000040ff097424 */ /* 0x000fe200078e00ff */
[----:B------:R-:W-:Y:S02]  /*11c00*/  R2UR UR30, R14 ;  /* 0x000000000e1e72ca */ /* 0x000fe400000e0000 */
[----:B------:R-:W-:-:S02]  /*11c10*/  R2UR UR31, R15 ;  /* 0x000000000f1f72ca */ /* 0x000fc400000e0000 */
[----:B------:R-:W-:Y:S02]  /*11c20*/  R2UR UR28, R8 ;  /* 0x00000000081c72ca */ /* 0x000fe400000e0000 */
[----:B------:R-:W-:Y:S01]  /*11c30*/  R2UR UR29, R9 ;  /* 0x00000000091d72ca */ /* 0x000fe200000e0000 */
[----:B------:R-:W-:Y:S02]  /*11c40*/  WARPGROUP.DEPBAR.LE gsb0, 0x0 ;  /* 0x00008000000079c5 */ /* 0x000fe40000010000 */
        /* <DEDUP_REMOVED lines=57> */
[----:B------:R-:W-:Y:S01]  /*11fe0*/  IADD3 R136, R12, 0x6, RZ ;  /* 0x000000060c887810 */ /* 0x000fe20007ffe0ff */
[----:B------:R-:W-:Y:S01]  /*11ff0*/  IMAD.MOV.U32 R137, RZ, RZ, 0x40000040 ;  /* 0x40000040ff897424 */ /* 0x000fe200078e00ff */
[----:B------:R-:W-:Y:S02]  /*12000*/  MOV R7, 0x40000040 ;  /* 0x4000004000077802 */ /* 0x000fe40000000f00 */
        /* <DEDUP_REMOVED lines=68> */
[----:B------:R-:W0:Y:S01]  /*12450*/  MUFU.TANH R21, R21 ;  /* 0x0000001500157308 */ /* 0x000e220000002400 */
[----:B----4-:R-:W-:Y:S02]  /*12460*/  IMAD.IADD R133, R138, 0x1, R139 ;  /* 0x000000018a857824 */ /* 0x010fe400078e028b */
[----:B------:R-:W-:-:S05]  /*12470*/  FMUL.FTZ R13, R2, R66 ;  /* 0x00000042020d7220 */ /* 0x000fca0000410000 */
[----:B------:R-:W1:Y:S01]  /*12480*/  MUFU.TANH R122, R122 ;  /* 0x0000007a007a7308 */ /* 0x000e620000002400 */
[----:B------:R-:W-:-:S07]  /*12490*/  IMAD R66, R232, -0xe0, R133 ;  /* 0xffffff20e8427824 */ /* 0x000fce00078e0285 */
[----:B------:R-:W2:Y:S08]  /*124a0*/  MUFU.TANH R124, R124 ;  /* 0x0000007c007c7308 */ /* 0x000eb00000002400 */
[----:B------:R-:W3:Y:S08]  /*124b0*/  MUFU.TANH R20, R20 ;  /* 0x0000001400147308 */ /* 0x000ef00000002400 */
[----:B------:R-:W-:Y:S08]  /*124c0*/  MUFU.TANH R126, R126 ;  /* 0x0000007e007e7308 */ /* 0x000ff00000002400 */
[----:B------:R-:W4:Y:S01]  /*124d0*/  MUFU.TANH R128, R128 ;  /* 0x0000008000807308 */ /* 0x000f220000002400 */
[----:B------:R-:W-:-:S02]  /*124e0*/  WARPGROUP.DEPBAR.LE gsb0, 0x0 ;  /* 0x00008000000079c5 */ /* 0x000fc40000010000 */
[----:B------:R-:W-:-:S05]  /*124f0*/  FMUL.FTZ R133, R2, R40 ;  /* 0x0000002802857220 */ /* 0x000fca0000410000 */
[----:B------:R-:W4:Y:S01]  /*12500*/  MUFU.TANH R106, R106 ;  /* 0x0000006a006a7308 */ /* 0x000f220000002400 */
[----:B------:R-:W-:-:S07]  /*12510*/  ISETP.GT.AND P5, PT, R66, RZ, PT ;  /* 0x000000ff4200720c */ /* 0x000fce0003fa4270 */
[----:B------:R-:W4:Y:S01]  /*12520*/  MUFU.TANH R121, R121 ;  /* 0x0000007900797308 */ /* 0x000f220000002400 */
[----:B------:R-:W-:-:S07]  /*12530*/  ISETP.GT.AND P3, PT, R66, 0x9, PT ;  /* 0x000000094200780c */ /* 0x000fce0003f64270 */
[----:B------:R-:W4:Y:S01]  /*12540*/  MUFU.TANH R108, R108 ;  /* 0x0000006c006c7308 */ /* 0x000f220000002400 */
[----:B------:R-:W-:Y:S01]  /*12550*/  ISETP.GT.AND P1, PT, R66, 0x1, PT ;  /* 0x000000014200780c */ /* 0x000fe20003f24270 */
[----:B------:R-:W-:-:S06]  /*12560*/  FMUL.FTZ R129, R2, R132 ;  /* 0x0000008402817220 */ /* 0x000fcc0000410000 */
[----:B------:R1:W-:Y:S01]  /*12570*/  MUFU.TANH R40, R13 ;  /* 0x0000000d00287308 */ /* 0x0003e20000002400 */
[C---:B------:R-:W-:Y:S01]  /*12580*/  FMUL.FTZ R140, R2.reuse, R43 ;  /* 0x0000002b028c7220 */ /* 0x040fe20000410000 */
[----:B0-----:R-:W-:Y:S01]  /*12590*/  FSEL R21, R21, -INF , P5 ;  /* 0xff80000015157808 */ /* 0x001fe20002800000 */
[----:B------:R-:W-:Y:S01]  /*125a0*/  FMUL.FTZ R14, R2, R85 ;  /* 0x00000055020e7220 */ /* 0x000fe20000410000 */
[----:B------:R-:W-:Y:S01]  /*125b0*/  FSEL R3, R3, -INF , P5 ;  /* 0xff80000003037808 */ /* 0x000fe20002800000 */
[----:B-1----:R-:W-:-:S03]  /*125c0*/  IMAD.MOV.U32 R13, RZ, RZ, 0x40000040 ;  /* 0x40000040ff0d7424 */ /* 0x002fc600078e00ff */
[----:B------:R-:W0:Y:S01]  /*125d0*/  MUFU.TANH R125, R125 ;  /* 0x0000007d007d7308 */ /* 0x000e220000002400 */
[----:B------:R-:W-:Y:S01]  /*125e0*/  ISETP.GT.AND P5, PT, R66, 0x11, PT ;  /* 0x000000114200780c */ /* 0x000fe20003fa4270 */
[----:B------:R-:W-:Y:S01]  /*125f0*/  FMUL.FTZ R85, R2, R87 ;  /* 0x0000005702557220 */ /* 0x000fe20000410000 */
[----:B------:R-:W-:Y:S02]  /*12600*/  FSEL R43, R122, -INF , P3 ;  /* 0xff8000007a2b7808 */ /* 0x000fe40001800000 */
[----:B------:R-:W-:Y:S02]  /*12610*/  R2UR UR7, R13 ;  /* 0x000000000d0772ca */ /* 0x000fe400000e0000 */
[----:B--2---:R-:W-:Y:S01]  /*12620*/  FSEL R13, R124, -INF , P3 ;  /* 0xff8000007c0d7808 */ /* 0x004fe20001800000 */
[----:B------:R-:W1:Y:S01]  /*12630*/  MUFU.TANH R120, R120 ;  /* 0x0000007800787308 */ /* 0x000e620000002400 */
[----:B------:R-:W-:Y:S01]  /*12640*/  ISETP.GT.AND P3, PT, R66, 0x20, PT ;  /* 0x000000204200780c */ /* 0x000fe20003f64270 */
[----:B------:R-:W-:Y:S01]  /*12650*/  FMUL.FTZ R87, R2, R70 ;  /* 0x0000004602577220 */ /* 0x000fe20000410000 */
[----:B------:R-:W-:Y:S01]  /*12660*/  VIADD R12, R12, 0x606 ;  /* 0x000006060c0c7836 */ /* 0x000fe20000000000 */
[----:B------:R-:W-:Y:S01]  /*12670*/  ISETP.GT.AND P2, PT, R66, 0x8, PT ;  /* 0x000000084200780c */ /* 0x000fe20003f44270 */
[----:B------:R-:W-:Y:S01]  /*12680*/  FMUL.FTZ R225, R2, R45 ;  /* 0x0000002d02e17220 */ /* 0x000fe20000410000 */
[----:B---3--:R-:W-:Y:S01]  /*12690*/  FSEL R20, R20, -INF , P1 ;  /* 0xff80000014147808 */ /* 0x008fe20000800000 */
[C---:B------:R-:W-:Y:S01]  /*126a0*/  FMUL.FTZ R183, R2.reuse, R47 ;  /* 0x0000002f02b77220 */ /* 0x040fe20000410000 */
[C---:B------:R-:W-:Y:S01]  /*126b0*/  FMUL.FTZ R70, R2.reuse, R52 ;  /* 0x0000003402467220 */ /* 0x040fe20000410000 */
[----:B------:R-:W2:Y:S01]  /*126c0*/  MUFU.TANH R123, R123 ;  /* 0x0000007b007b7308 */ /* 0x000ea20000002400 */
[C---:B------:R-:W-:Y:S01]  /*126d0*/  FMUL.FTZ R69, R2.reuse, R69 ;  /* 0x0000004502457220 */ /* 0x040fe20000410000 */
[----:B------:R-:W-:Y:S01]  /*126e0*/  FMUL.FTZ R52, R2, R53 ;  /* 0x0000003502347220 */ /* 0x000fe20000410000 */
[----:B----4-:R-:W-:-:S02]  /*126f0*/  FSEL R45, R128, -INF , P5 ;  /* 0xff800000802d7808 */ /* 0x010fc40002800000 */
[----:B------:R-:W-:Y:S02]  /*12700*/  FSEL R47, R126, -INF , P5 ;  /* 0xff8000007e2f7808 */ /* 0x000fe40002800000 */
[----:B------:R-:W-:Y:S01]  /*12710*/  ISETP.GT.AND P5, PT, R66, 0x28, PT ;  /* 0x000000284200780c */ /* 0x000fe20003fa4270 */
[----:B------:R-:W3:Y:S01]  /*12720*/  MUFU.TANH R129, R129 ;  /* 0x0000008100817308 */ /* 0x000ee20000002400 */
[----:B------:R-:W-:Y:S01]  /*12730*/  FSEL R53, R106, -INF , P3 ;  /* 0xff8000006a357808 */ /* 0x000fe20001800000 */
[----:B------:R-:W-:Y:S01]  /*12740*/  FMUL.FTZ R104, R2, R104 ;  /* 0x0000006802687220 */ /* 0x000fe20000410000 */
[----:B------:R-:W-:Y:S02]  /*12750*/  FSEL R121, R121, -INF , P2 ;  /* 0xff80000079797808 */ /* 0x000fe40001000000 */
[----:B------:R-:W-:Y:S02]  /*12760*/  FMNMX.FTZ R106, R3, R20, !PT ;  /* 0x00000014036a7209 */ /* 0x000fe40007810000 */
[----:B------:R-:W-:-:S02]  /*12770*/  R2UR UR6, R12 ;  /* 0x000000000c0672ca */ /* 0x000fc400000e0000 */
[----:B------:R-:W-:Y:S01]  /*12780*/  R2UR UR4, R6 ;  /* 0x00000000060472ca */ /* 0x000fe200000e0000 */
[----:B------:R4:W-:Y:S01]  /*12790*/  MUFU.TANH R12, R69 ;  /* 0x00000045000c7308 */ /* 0x0009e20000002400 */
[----:B------:R-:W-:Y:S01]  /*127a0*/  R2UR UR5, R7 ;  /* 0x00000000070572ca */ /* 0x000fe200000e0000 */
[----:B------:R-:W-:Y:S01]  /*127b0*/  FMUL.FTZ R105, R2, R105 ;  /* 0x0000006902697220 */ /* 0x000fe20000410000 */
[----:B------:R-:W-:-:S05]  /*127c0*/  ISETP.GT.AND P4, PT, R66, 0x10, PT ;  /* 0x000000104200780c */ /* 0x000fca0003f84270 */
[----:B------:R-:W3:Y:S01]  /*127d0*/  MUFU.TANH R130, R130 ;  /* 0x0000008200827308 */ /* 0x000ee20000002400 */
[----:B----4-:R-:W-:Y:S02]  /*127e0*/  FSEL R69, R108, -INF , P5 ;  /* 0xff8000006c457808 */ /* 0x010fe40002800000 */
[----:B------:R-:W-:Y:S01]  /*127f0*/  FMNMX.FTZ R108, R121, R106, !PT ;  /* 0x0000006a796c7209 */ /* 0x000fe20007810000 */
[C---:B------:R-:W-:Y:S01]  /*12800*/  FMUL.FTZ R131, R2.reuse, R134 ;  /* 0x0000008602837220 */ /* 0x040fe20000410000 */
[----:B0-----:R-:W-:Y:S01]  /*12810*/  FSEL R125, R125, -INF , P4 ;  /* 0xff8000007d7d7808 */ /* 0x001fe20002000000 */
[----:B------:R-:W-:Y:S02]  /*12820*/  WARPGROUP.ARRIVE ;  /* 0x00000000000079c5 */ /* 0x000fe40000000000 */
[----:B------:R-:W0:Y:S01]  /*12830*/  MUFU.TANH R127, R127 ;  /* 0x0000007f007f7308 */ /* 0x000e220000002400 */
[----:B------:R-:W-:Y:S01]  /*12840*/  FMNMX.FTZ R108, R43, R108, !PT ;  /* 0x0000006c2b6c7209 */ /* 0x000fe20007810000 */
[----:B------:R-:W-:Y:S01]  /*12850*/  FMUL.FTZ R132, R2, R135 ;  /* 0x0000008702847220 */ /* 0x000fe20000410000 */
[----:B-1----:R-:W-:Y:S01]  /*12860*/  FSEL R120, R120, -INF , P1 ;  /* 0xff80000078787808 */ /* 0x002fe20000800000 */
[----:B------:R-:W-:-:S04]  /*12870*/  FMUL.FTZ R109, R2, R109 ;  /* 0x0000006d026d7220 */ /* 0x000fc80000410000 */
[----:B------:R-:W1:Y:S01]  /*12880*/  MUFU.TANH R104, R104 ;  /* 0x0000006800687308 */ /* 0x000e620000002400 */
[----:B------:R-:W-:Y:S01]  /*12890*/  ISETP.GT.AND P1, PT, R66, 0x18, PT ;  /* 0x000000184200780c */ /* 0x000fe20003f24270 */
[----:B------:R-:W-:Y:S01]  /*128a0*/  QGMMA.64x32x32.F32.E4M3.E4M3 R24, gdesc[UR4], R24, gsb0 ;  /* 0x00600000041879f3 */ /* 0x000fe20008000818 */
[----:B------:R-:W-:-:S05]  /*128b0*/  FMNMX.FTZ R108, R125, R108, !PT ;  /* 0x0000006c7d6c7209 */ /* 0x000fca0007810000 */
[----:B------:R-:W4:Y:S01]  /*128c0*/  MUFU.TANH R105, R105 ;  /* 0x0000006900697308 */ /* 0x000f220000002400 */
[----:B--2---:R-:W-:Y:S01]  /*128d0*/  FSEL R123, R123, -INF , P2 ;  /* 0xff8000007b7b7808 */ /* 0x004fe20001000000 */
[----:B------:R-:W-:Y:S01]  /*128e0*/  FMUL.FTZ R112, R2, R112 ;  /* 0x0000007002707220 */ /* 0x000fe20000410000 */
[----:B------:R-:W-:Y:S01]  /*128f0*/  ISETP.GT.AND P2, PT, R66, 0x19, PT ;  /* 0x000000194200780c */ /* 0x000fe20003f44270 */
[----:B------:R-:W-:Y:S01]  /*12900*/  FMUL.FTZ R15, R2, R86 ;  /* 0x00000056020f7220 */ /* 0x000fe20000410000 */
[----:B---3--:R-:W-:-:S03]  /*12910*/  FSEL R129, R129, -INF , P1 ;  /* 0xff80000081817808 */ /* 0x008fc60000800000 */
[----:B------:R-:W2:Y:S01]  /*12920*/  MUFU.TANH R131, R131 ;  /* 0x0000008300837308 */ /* 0x000ea20000002400 */
[----:B------:R-:W-:Y:S01]  /*12930*/  FMNMX.FTZ R108, R47, R108, !PT ;  /* 0x0000006c2f6c7209 */ /* 0x000fe20007810000 */
[C---:B------:R-:W-:Y:S01]  /*12940*/  FMUL.FTZ R86, R2.reuse, R51 ;  /* 0x0000003302567220 */ /* 0x040fe20000410000 */
[----:B------:R-:W-:Y:S01]  /*12950*/  FMUL.FTZ R107, R2, R107 ;  /* 0x0000006b026b7220 */ /* 0x000fe20000410000 */
[----:B------:R-:W-:Y:S01]  /*12960*/  FSEL R51, R130, -INF , P2 ;  /* 0xff80000082337808 */ /* 0x000fe20001000000 */
[C---:B------:R-:W-:Y:S01]  /*12970*/  FMUL.FTZ R113, R2.reuse, R113 ;  /* 0x0000007102717220 */ /* 0x040fe20000410000 */
[----:B------:R-:W-:Y:S01]  /*12980*/  FMNMX.FTZ R108, R129, R108, !PT ;  /* 0x0000006c816c7209 */ /* 0x000fe20007810000 */
[C---:B------:R-:W-:Y:S01]  /*12990*/  FMUL.FTZ R138, R2.reuse, R48 ;  /* 0x00000030028a7220 */ /* 0x040fe20000410000 */
[----:B------:R-:W3:Y:S01]  /*129a0*/  MUFU.TANH R132, R132 ;  /* 0x0000008400847308 */ /* 0x000ee20000002400 */
[C---:B------:R-:W-:Y:S01]  /*129b0*/  FMUL.FTZ R48, R2.reuse, R55 ;  /* 0x0000003702307220 */ /* 0x040fe20000410000 */
[----:B0-----:R-:W-:Y:S01]  /*129c0*/  FSEL R127, R127, -INF , P4 ;  /* 0xff8000007f7f7808 */ /* 0x001fe20002000000 */
[----:B------:R-:W-:-:S05]  /*129d0*/  FMUL.FTZ R110, R2, R110 ;  /* 0x0000006e026e7220 */ /* 0x000fca0000410000 */
[----:B------:R-:W0:Y:S01]  /*129e0*/  MUFU.TANH R109, R109 ;  /* 0x0000006d006d7308 */ /* 0x000e220000002400 */
[----:B------:R-:W-:Y:S01]  /*129f0*/  ISETP.GT.AND P4, PT, R66, 0x21, PT ;  /* 0x000000214200780c */ /* 0x000fe20003f84270 */
[----:B------:R-:W-:Y:S01]  /*12a00*/  FMUL.FTZ R115, R2, R115 ;  /* 0x0000007302737220 */ /* 0x000fe20000410000 */
[----:B-1----:R-:W-:Y:S01]  /*12a10*/  FSEL R55, R104, -INF , P3 ;  /* 0xff80000068377808 */ /* 0x002fe20001800000 */
[C---:B------:R-:W-:Y:S01]  /*12a20*/  FMUL.FTZ R116, R2.reuse, R116 ;  /* 0x0000007402747220 */ /* 0x040fe20000410000 */
[----:B------:R-:W-:Y:S01]  /*12a30*/  FMNMX.FTZ R108, R51, R108, !PT ;  /* 0x0000006c336c7209 */ /* 0x000fe20007810000 */
[C---:B------:R-:W-:Y:S01]  /*12a40*/  FMUL.FTZ R111, R2.reuse, R111 ;  /* 0x0000006f026f7220 */ /* 0x040fe20000410000 */
[C---:B------:R-:W-:Y:S01]  /*12a50*/  FMUL.FTZ R117, R2.reuse, R117 ;  /* 0x0000007502757220 */ /* 0x040fe20000410000 */
[----:B------:R-:W-:Y:S01]  /*12a60*/  MUFU.TANH R112, R112 ;  /* 0x0000007000707308 */ /* 0x000fe20000002400 */
[----:B----4-:R-:W-:Y:S01]  /*12a70*/  FSEL R105, R105, -INF , P4 ;  /* 0xff80000069697808 */ /* 0x010fe20002000000 */
[C---:B------:R-:W-:Y:S01]  /*12a80*/  FMUL.FTZ R92, R2.reuse, R92 ;  /* 0x0000005c025c7220 */ /* 0x040fe20000410000 */
[----:B------:R-:W-:Y:S01]  /*12a90*/  FMNMX.FTZ R108, R55, R108, !PT ;  /* 0x0000006c376c7209 */ /* 0x000fe20007810000 */
        /* <DEDUP_REMOVED lines=13> */
[----:B------:R-:W-:Y:S01]  /*12b70*/  FMNMX.FTZ R108, R105, R108, !PT ;  /* 0x0000006c696c7209 */ /* 0x000fe20007810000 */
[----:B------:R-:W-:Y:S01]  /*12b80*/  FMUL.FTZ R89, R2, R89 ;  /* 0x0000005902597220 */ /* 0x000fe20000410000 */
[----:B---3--:R-:W-:Y:S01]  /*12b90*/  FSEL R49, R132, -INF , P2 ;  /* 0xff80000084317808 */ /* 0x008fe20001000000 */
[C---:B------:R-:W-:Y:S01]  /*12ba0*/  FMUL.FTZ R221, R2.reuse, R44 ;  /* 0x0000002c02dd7220 */ /* 0x040fe20000410000 */
[C---:B------:R-:W-:Y:S01]  /*12bb0*/  FMUL.FTZ R91, R2.reuse, R91 ;  /* 0x0000005b025b7220 */ /* 0x040fe20000410000 */
[C---:B------:R-:W-:Y:S01]  /*12bc0*/  FMUL.FTZ R93, R2.reuse, R93 ;  /* 0x0000005d025d7220 */ /* 0x040fe20000410000 */
[----:B------:R-:W-:Y:S01]  /*12bd0*/  FMUL.FTZ R96, R2, R96 ;  /* 0x0000006002607220 */ /* 0x000fe20000410000 */
[----:B------:R-:W-:Y:S01]  /*12be0*/  MUFU.TANH R110, R110 ;  /* 0x0000006e006e7308 */ /* 0x000fe20000002400 */
[----:B------:R-:W-:Y:S01]  /*12bf0*/  ISETP.GT.AND P2, PT, R66, 0x30, PT ;  /* 0x000000304200780c */ /* 0x000fe20003f44270 */
[C---:B------:R-:W-:Y:S01]  /*12c00*/  FMUL.FTZ R98, R2.reuse, R98 ;  /* 0x0000006202627220 */ /* 0x040fe20000410000 */
[----:B0-----:R-:W-:Y:S01]  /*12c10*/  FSEL R109, R109, -INF , P1 ;  /* 0xff8000006d6d7808 */ /* 0x001fe20000800000 */
[C---:B------:R-:W-:Y:S01]  /*12c20*/  FMUL.FTZ R80, R2.reuse, R80 ;  /* 0x0000005002507220 */ /* 0x040fe20000410000 */
[C---:B------:R-:W-:Y:S01]  /*12c30*/  FMUL.FTZ R82, R2.reuse, R82 ;  /* 0x0000005202527220 */ /* 0x040fe20000410000 */
[C---:B------:R-:W-:Y:S01]  /*12c40*/  FMUL.FTZ R97, R2.reuse, R97 ;  /* 0x0000006102617220 */ /* 0x040fe20000410000 */
[C---:B------:R-:W-:Y:S01]  /*12c50*/  FMUL.FTZ R99, R2.reuse, R99 ;  /* 0x0000006302637220 */ /* 0x040fe20000410000 */
[----:B------:R-:W0:Y:S01]  /*12c60*/  MUFU.TANH R115, R115 ;  /* 0x0000007300737308 */ /* 0x000e220000002400 */
[----:B------:R-:W-:Y:S01]  /*12c70*/  FMNMX.FTZ R108, R69, R108, !PT ;  /* 0x0000006c456c7209 */ /* 0x000fe20007810000 */
[C---:B------:R-:W-:Y:S01]  /*12c80*/  FMUL.FTZ R68, R2.reuse, R68 ;  /* 0x0000004402447220 */ /* 0x040fe20000410000 */
[C---:B------:R-:W-:Y:S01]  /*12c90*/  FMUL.FTZ R67, R2.reuse, R67 ;  /* 0x0000004302437220 */ /* 0x040fe20000410000 */
[C---:B------:R-:W-:Y:S01]  /*12ca0*/  FMUL.FTZ R134, R2.reuse, R50 ;  /* 0x0000003202867220 */ /* 0x040fe20000410000 */
[C---:B------:R-:W-:Y:S01]  /*12cb0*/  FMUL.FTZ R135, R2.reuse, R41 ;  /* 0x0000002902877220 */ /* 0x040fe20000410000 */
[C---:B------:R-:W-:Y:S01]  /*12cc0*/  FMUL.FTZ R100, R2.reuse, R100 ;  /* 0x0000006402647220 */ /* 0x040fe20000410000 */
[----:B------:R-:W-:Y:S01]  /*12cd0*/  FMUL.FTZ R102, R2, R102 ;  /* 0x0000006602667220 */ /* 0x000fe20000410000 */
[----:B------:R-:W-:Y:S01]  /*12ce0*/  MUFU.TANH R116, R116 ;  /* 0x0000007400747308 */ /* 0x000fe20000002400 */
[----:B------:R-:W-:Y:S01]  /*12cf0*/  ISETP.GT.AND P3, PT, R66, 0x31, PT ;  /* 0x000000314200780c */ /* 0x000fe20003f64270 */
[C---:B------:R-:W-:Y:S01]  /*12d00*/  FMUL.FTZ R95, R2.reuse, R95 ;  /* 0x0000005f025f7220 */ /* 0x040fe20000410000 */
[C---:B------:R-:W-:Y:S01]  /*12d10*/  FMUL.FTZ R73, R2.reuse, R73 ;  /* 0x0000004902497220 */ /* 0x040fe20000410000 */
[C---:B------:R-:W-:Y:S01]  /*12d20*/  FMUL.FTZ R57, R2.reuse, R57 ;  /* 0x0000003902397220 */ /* 0x040fe20000410000 */
[C---:B------:R-:W-:Y:S01]  /*12d30*/  FMUL.FTZ R59, R2.reuse, R59 ;  /* 0x0000003b023b7220 */ /* 0x040fe20000410000 */
[C---:B------:R-:W-:Y:S01]  /*12d40*/  FMUL.FTZ R137, R2.reuse, R42 ;  /* 0x0000002a02897220 */ /* 0x040fe20000410000 */
[C---:B------:R-:W-:Y:S01]  /*12d50*/  FMUL.FTZ R76, R2.reuse, R76 ;  /* 0x0000004c024c7220 */ /* 0x040fe20000410000 */
[----:B------:R-:W2:Y:S01]  /*12d60*/  MUFU.TANH R111, R111 ;  /* 0x0000006f006f7308 */ /* 0x000ea20000002400 */
[----:B------:R-:W-:Y:S01]  /*12d70*/  FMNMX.FTZ R108, R109, R108, !PT ;  /* 0x0000006c6d6c7209 */ /* 0x000fe20007810000 */
[C---:B------:R-:W-:Y:S01]  /*12d80*/  FMUL.FTZ R78, R2.reuse, R78 ;  /* 0x0000004e024e7220 */ /* 0x040fe20000410000 */
[C---:B------:R-:W-:Y:S01]  /*12d90*/  FMUL.FTZ R77, R2.reuse, R77 ;  /* 0x0000004d024d7220 */ /* 0x040fe20000410000 */
[C---:B------:R-:W-:Y:S01]  /*12da0*/  FMUL.FTZ R79, R2.reuse, R79 ;  /* 0x0000004f024f7220 */ /* 0x040fe20000410000 */
        /* <DEDUP_REMOVED lines=20> */
[----:B------:R-:W-:Y:S01]  /*12ef0*/  ISETP.GT.AND P4, PT, R66, 0x38, PT ;  /* 0x000000384200780c */ /* 0x000fe20003f84270 */
[----:B------:R-:W-:Y:S01]  /*12f00*/  FMUL.FTZ R54, R2, R54 ;  /* 0x0000003602367220 */ /* 0x000fe20000410000 */
[----:B------:R-:W-:-:S05]  /*12f10*/  ULDC UR4, c[0x0][0x988] ;  /* 0x0002620000047ab9 */ /* 0x000fca0000000800 */
[----:B------:R-:W-:Y:S08]  /*12f20*/  MUFU.TANH R114, R114 ;  /* 0x0000007200727308 */ /* 0x000ff00000002400 */
[----:B------:R-:W3:Y:S08]  /*12f30*/  MUFU.TANH R88, R88 ;  /* 0x0000005800587308 */ /* 0x000ef00000002400 */
[----:B------:R4:W-:Y:S08]  /*12f40*/  MUFU.TANH R44, R87 ;  /* 0x00000057002c7308 */ /* 0x0009f00000002400 */
[----:B------:R-:W3:Y:S01]  /*12f50*/  MUFU.TANH R118, R118 ;  /* 0x0000007600767308 */ /* 0x000ee20000002400 */
[----:B----4-:R-:W-:-:S04]  /*12f60*/  FSEL R87, R112, -INF , P2 ;  /* 0xff80000070577808 */ /* 0x010fc80001000000 */
[----:B------:R-:W-:-:S03]  /*12f70*/  FMNMX.FTZ R108, R87, R108, !PT ;  /* 0x0000006c576c7209 */ /* 0x000fc60007810000 */
[----:B------:R-:W4:Y:S01]  /*12f80*/  MUFU.TANH R119, R119 ;  /* 0x0000007700777308 */ /* 0x000f220000002400 */
[----:B0-----:R-:W-:-:S07]  /*12f90*/  FSEL R115, R115, -INF , P3 ;  /* 0xff80000073737808 */ /* 0x001fce0001800000 */
[----:B------:R-:W-:Y:S08]  /*12fa0*/  MUFU.TANH R101, R101 ;  /* 0x0000006500657308 */ /* 0x000ff00000002400 */
[----:B------:R-:W0:Y:S08]  /*12fb0*/  MUFU.TANH R103, R103 ;  /* 0x0000006700677308 */ /* 0x000e300000002400 */
[----:B------:R-:W-:Y:S08]  /*12fc0*/  MUFU.TANH R90, R90 ;  /* 0x0000005a005a7308 */ /* 0x000ff00000002400 */
[----:B------:R-:W0:Y:S08]  /*12fd0*/  MUFU.TANH R89, R89 ;  /* 0x0000005900597308 */ /* 0x000e300000002400 */
[----:B------:R1:W-:Y:S01]  /*12fe0*/  MUFU.TANH R50, R133 ;  /* 0x0000008500327308 */ /* 0x0003e20000002400 */
[----:B--2---:R-:W-:-:S07]  /*12ff0*/  FSEL R111, R111, -INF , P1 ;  /* 0xff8000006f6f7808 */ /* 0x004fce0000800000 */
[----:B------:R-:W2:Y:S01]  /*13000*/  MUFU.TANH R91, R91 ;  /* 0x0000005b005b7308 */ /* 0x000ea20000002400 */
[----:B-1----:R-:W-:Y:S02]  /*13010*/  FSEL R133, R113, -INF , P3 ;  /* 0xff80000071857808 */ /* 0x002fe40001800000 */
[----:B------:R-:W-:Y:S02]  /*13020*/  ISETP.GT.AND P3, PT, R66, 0x48, PT ;  /* 0x000000484200780c */ /* 0x000fe40003f64270 */
[----:B------:R-:W-:-:S03]  /*13030*/  FMNMX.FTZ R108, R133, R108, !PT ;  /* 0x0000006c856c7209 */ /* 0x000fc60007810000 */
[----:B------:R-:W1:Y:S01]  /*13040*/  MUFU.TANH R93, R93 ;  /* 0x0000005d005d7308 */ /* 0x000e620000002400 */
[----:B------:R-:W-:-:S07]  /*13050*/  ISETP.GT.AND P1, PT, R66, 0x40, PT ;  /* 0x000000404200780c */ /* 0x000fce0003f24270 */
[----:B------:R-:W-:Y:S01]  /*13060*/  MUFU.TANH R96, R96 ;  /* 0x0000006000607308 */ /* 0x000fe20000002400 */
[----:B------:R-:W-:-:S07]  /*13070*/  FSEL R143, R94, -INF , P3 ;  /* 0xff8000005e8f7808 */ /* 0x000fce0001800000 */
[----:B------:R-:W1:Y:S01]  /*13080*/  MUFU.TANH R98, R98 ;  /* 0x0000006200627308 */ /* 0x000e620000002400 */
[----:B------:R-:W-:-:S07]  /*13090*/  FSEL R147, R92, -INF , P3 ;  /* 0xff8000005c937808 */ /* 0x000fce0001800000 */
[----:B------:R-:W-:Y:S08]  /*130a0*/  MUFU.TANH R80, R80 ;  /* 0x0000005000507308 */ /* 0x000ff00000002400 */
[----:B------:R-:W1:Y:S08]  /*130b0*/  MUFU.TANH R82, R82 ;  /* 0x0000005200527308 */ /* 0x000e700000002400 */
[----:B------:R3:W-:Y:S08]  /*130c0*/  MUFU.TANH R41, R67 ;  /* 0x0000004300297308 */ /* 0x0007f00000002400 */
[----:B------:R-:W-:Y:S01]  /*130d0*/  MUFU.TANH R42, R68 ;  /* 0x00000044002a7308 */ /* 0x000fe20000002400 */
[----:B---3--:R-:W-:-:S02]  /*130e0*/  FSEL R67, R110, -INF , P5 ;  /* 0xff8000006e437808 */ /* 0x008fc40002800000 */
[----:B------:R-:W-:-:S05]  /*130f0*/  ISETP.GT.AND P5, PT, R66, 0x39, PT ;  /* 0x000000394200780c */ /* 0x000fca0003fa4270 */
[----:B------:R-:W-:Y:S01]  /*13100*/  MUFU.TANH R97, R97 ;  /* 0x0000006100617308 */ /* 0x000fe20000002400 */
[----:B------:R-:W-:-:S07]  /*13110*/  FSEL R117, R117, -INF , P5 ;  /* 0xff80000075757808 */ /* 0x000fce0002800000 */
[----:B------:R-:W3:Y:S01]  /*13120*/  MUFU.TANH R99, R99 ;  /* 0x0000006300637308 */ /* 0x000ee20000002400 */
[----:B------:R-:W-:-:S07]  /*13130*/  ISETP.GT.AND P3, PT, R66, 0x59, PT ;  /* 0x000000594200780c */ /* 0x000fce0003f64270 */
[----:B------:R4:W-:Y:S01]  /*13140*/  MUFU.TANH R68, R135 ;  /* 0x0000008700447308 */ /* 0x0009e20000002400 */
[----:B------:R-:W-:Y:S02]  /*13150*/  FSEL R141, R88, -INF , P1 ;  /* 0xff800000588d7808 */ /* 0x000fe40000800000 */
[----:B----4-:R-:W-:-:S05]  /*13160*/  FSEL R135, R116, -INF , P4 ;  /* 0xff80000074877808 */ /* 0x010fca0002000000 */
[----:B------:R-:W-:Y:S01]  /*13170*/  MUFU.TANH R100, R100 ;  /* 0x0000006400647308 */ /* 0x000fe20000002400 */
[----:B------:R-:W-:-:S07]  /*13180*/  FMNMX.FTZ R108, R135, R108, !PT ;  /* 0x0000006c876c7209 */ /* 0x000fce0007810000 */
[----:B------:R-:W4:Y:S01]  /*13190*/  MUFU.TANH R102, R102 ;  /* 0x0000006600667308 */ /* 0x000f220000002400 */
[----:B------:R-:W-:-:S07]  /*131a0*/  FMNMX.FTZ R108, R117, R108, !PT ;  /* 0x0000006c756c7209 */ /* 0x000fce0007810000 */
[----:B------:R-:W4:Y:S01]  /*131b0*/  MUFU.TANH R95, R95 ;  /* 0x0000005f005f7308 */ /* 0x000f220000002400 */
[----:B------:R-:W-:-:S07]  /*131c0*/  FSEL R113, R118, -INF , P4 ;  /* 0xff80000076717808 */ /* 0x000fce0002000000 */
[----:B------:R-:W4:Y:S01]  /*131d0*/  MUFU.TANH R73, R73 ;  /* 0x0000004900497308 */ /* 0x000f220000002400 */
[----:B------:R-:W-:-:S07]  /*131e0*/  ISETP.GT.AND P4, PT, R66, 0x49, PT ;  /* 0x000000494200780c */ /* 0x000fce0003f84270 */
[----:B------:R-:W-:Y:S01]  /*131f0*/  MUFU.TANH R57, R57 ;  /* 0x0000003900397308 */ /* 0x000fe20000002400 */
[----:B------:R-:W-:-:S07]  /*13200*/  FSEL R119, R119, -INF , P5 ;  /* 0xff80000077777808 */ /* 0x000fce0002800000 */
[----:B------:R-:W4:Y:S01]  /*13210*/  MUFU.TANH R59, R59 ;  /* 0x0000003b003b7308 */ /* 0x000f220000002400 */
[----:B0-----:R-:W-:-:S07]  /*13220*/  FSEL R103, R103, -INF , P3 ;  /* 0xff80000067677808 */ /* 0x001fce0001800000 */
[----:B------:R-:W-:Y:S01]  /*13230*/  MUFU.TANH R76, R76 ;  /* 0x0000004c004c7308 */ /* 0x000fe20000002400 */
[----:B------:R-:W-:-:S07]  /*13240*/  FSEL R157, R101, -INF , P3 ;  /* 0xff800000659d7808 */ /* 0x000fce0001800000 */
[----:B------:R-:W0:Y:S01]  /*13250*/  MUFU.TANH R78, R78 ;  /* 0x0000004e004e7308 */ /* 0x000e220000002400 */
[C---:B------:R-:W-:Y:S02]  /*13260*/  ISETP.GT.AND P5, PT, R66.reuse, 0x50, PT ;  /* 0x000000504200780c */ /* 0x040fe40003fa4270 */
[----:B------:R-:W-:-:S05]  /*13270*/  ISETP.GT.AND P3, PT, R66, 0x70, PT ;  /* 0x000000704200780c */ /* 0x000fca0003f64270 */
[----:B------:R2:W-:Y:S01]  /*13280*/  MUFU.TANH R46, R71 ;  /* 0x00000047002e7308 */ /* 0x0005e20000002400 */
[----:B------:R-:W-:-:S07]  /*13290*/  FMNMX.FTZ R108, R141, R108, !PT ;  /* 0x0000006c8d6c7209 */ /* 0x000fce0007810000 */
[----:B------:R-:W-:Y:S01]  /*132a0*/  MUFU.TANH R77, R77 ;  /* 0x0000004d004d7308 */ /* 0x000fe20000002400 */
[----:B--2---:R-:W-:Y:S02]  /*132b0*/  FSEL R71, R114, -INF , P2 ;  /* 0xff80000072477808 */ /* 0x004fe40001000000 */
[----:B------:R-:W-:-:S05]  /*132c0*/  ISETP.GT.AND P2, PT, R66, 0x41, PT ;  /* 0x000000414200780c */ /* 0x000fca0003f44270 */
[----:B------:R-:W2:Y:S01]  /*132d0*/  MUFU.TANH R79, R79 ;  /* 0x0000004f004f7308 */ /* 0x000ea20000002400 */
[----:B------:R-:W-:-:S07]  /*132e0*/  FSEL R145, R89, -INF , P2 ;  /* 0xff80000059917808 */ /* 0x000fce0001000000 */
[----:B------:R-:W-:Y:S01]  /*132f0*/  MUFU.TANH R72, R72 ;  /* 0x0000004800487308 */ /* 0x000fe20000002400 */
[----:B------:R-:W-:-:S07]  /*13300*/  FSEL R91, R91, -INF , P2 ;  /* 0xff8000005b5b7808 */ /* 0x000fce0001000000 */
[----:B------:R-:W2:Y:S01]  /*13310*/  MUFU.TANH R74, R74 ;  /* 0x0000004a004a7308 */ /* 0x000ea20000002400 */
[----:B-1----:R-:W-:-:S07]  /*13320*/  FSEL R149, R93, -INF , P4 ;  /* 0xff8000005d957808 */ /* 0x002fce0002000000 */
[----:B------:R-:W-:Y:S01]  /*13330*/  MUFU.TANH R14, R14 ;  /* 0x0000000e000e7308 */ /* 0x000fe20000002400 */
[----:B------:R-:W-:-:S07]  /*13340*/  ISETP.GT.AND P2, PT, R66, 0x58, PT ;  /* 0x000000584200780c */ /* 0x000fce0003f44270 */
[----:B------:R-:W1:Y:S01]  /*13350*/  MUFU.TANH R85, R85 ;  /* 0x0000005500557308 */ /* 0x000e620000002400 */
[----:B------:R-:W-:Y:S02]  /*13360*/  FSEL R93, R98, -INF , P5 ;  /* 0xff800000625d7808 */ /* 0x000fe40002800000 */
[----:B------:R-:W-:-:S05]  /*13370*/  FSEL R151, R96, -INF , P5 ;  /* 0xff80000060977808 */ /* 0x000fca0002800000 */
[----:B------:R3:W-:Y:S01]  /*13380*/  MUFU.TANH R104, R137 ;  /* 0x0000008900687308 */ /* 0x0007e20000002400 */
[----:B------:R-:W-:Y:S02]  /*13390*/  FSEL R165, R82, -INF , P3 ;  /* 0xff80000052a57808 */ /* 0x000fe40001800000 */
[----:B------:R-:W-:-:S05]  /*133a0*/  FSEL R167, R80, -INF , P3 ;  /* 0xff80000050a77808 */ /* 0x000fca0001800000 */
[----:B------:R-:W1:Y:S01]  /*133b0*/  MUFU.TANH R75, R75 ;  /* 0x0000004b004b7308 */ /* 0x000e620000002400 */
[----:B---3--:R-:W-:Y:S02]  /*133c0*/  FSEL R137, R90, -INF , P1 ;  /* 0xff8000005a897808 */ /* 0x008fe40000800000 */
[----:B------:R-:W-:-:S05]  /*133d0*/  ISETP.GT.AND P1, PT, R66, 0x51, PT ;  /* 0x000000514200780c */ /* 0x000fca0003f24270 */
[----:B------:R-:W-:Y:S01]  /*133e0*/  MUFU.TANH R56, R56 ;  /* 0x0000003800387308 */ /* 0x000fe20000002400 */
[----:B------:R-:W-:Y:S02]  /*133f0*/  ISETP.GT.AND P5, PT, R66, 0x61, PT ;  /* 0x000000614200780c */ /* 0x000fe40003fa4270 */
[----:B------:R-:W-:-:S05]  /*13400*/  FSEL R99, R99, -INF , P1 ;  /* 0xff80000063637808 */ /* 0x000fca0000800000 */
[----:B------:R-:W3:Y:S01]  /*13410*/  MUFU.TANH R58, R58 ;  /* 0x0000003a003a7308 */ /* 0x000ee20000002400 */
[----:B------:R-:W-:Y:S02]  /*13420*/  FSEL R153, R97, -INF , P1 ;  /* 0xff80000061997808 */ /* 0x000fe40000800000 */
[----:B------:R-:W-:Y:S02]  /*13430*/  FMNMX.FTZ R108, R145, R108, !PT ;  /* 0x0000006c916c7209 */ /* 0x000fe40007810000 */
[----:B------:R-:W-:-:S03]  /*13440*/  ISETP.GT.AND P3, PT, R66, 0x81, PT ;  /* 0x000000814200780c */ /* 0x000fc60003f64270 */
[----:B------:R-:W-:Y:S01]  /*13450*/  MUFU.TANH R81, R81 ;  /* 0x0000005100517308 */ /* 0x000fe20000002400 */
[----:B------:R-:W-:-:S07]  /*13460*/  ISETP.GT.AND P1, PT, R66, 0x68, PT ;  /* 0x000000684200780c */ /* 0x000fce0003f24270 */
[----:B------:R-:W3:Y:S01]  /*13470*/  MUFU.TANH R83, R83 ;  /* 0x0000005300537308 */ /* 0x000ee20000002400 */
[----:B----4-:R-:W-:Y:S02]  /*13480*/  FSEL R97, R102, -INF , P2 ;  /* 0xff80000066617808 */ /* 0x010fe40001000000 */
[----:B------:R-:W-:Y:S02]  /*13490*/  FSEL R155, R100, -INF , P2 ;  /* 0xff800000649b7808 */ /* 0x000fe40001000000 */
[----:B------:R-:W-:-:S03]  /*134a0*/  FSEL R95, R95, -INF , P4 ;  /* 0xff8000005f5f7808 */ /* 0x000fc60002000000 */
[----:B------:R-:W-:Y:S01]  /*134b0*/  MUFU.TANH R84, R84 ;  /* 0x0000005400547308 */ /* 0x000fe20000002400 */
[----:B------:R-:W-:Y:S02]  /*134c0*/  ISETP.GT.AND P2, PT, R66, 0x69, PT ;  /* 0x000000694200780c */ /* 0x000fe40003f44270 */
[----:B------:R-:W-:Y:S02]  /*134d0*/  FSEL R161, R73, -INF , P5 ;  /* 0xff80000049a17808 */ /* 0x000fe40002800000 */
[----:B------:R-:W-:-:S03]  /*134e0*/  FMNMX.FTZ R108, R147, R108, !PT ;  /* 0x0000006c936c7209 */ /* 0x000fc60007810000 */
[----:B------:R-:W4:Y:S01]  /*134f0*/  MUFU.TANH R15, R15 ;  /* 0x0000000f000f7308 */ /* 0x000f220000002400 */
[----:B------:R-:W-:Y:S02]  /*13500*/  FSEL R59, R59, -INF , P3 ;  /* 0xff8000003b3b7808 */ /* 0x000fe40001800000 */
[----:B------:R-:W-:-:S05]  /*13510*/  FSEL R177, R57, -INF , P3 ;  /* 0xff80000039b17808 */ /* 0x000fca0001800000 */
[----:B------:R-:W4:Y:S01]  /*13520*/  MUFU.TANH R65, R65 ;  /* 0x0000004100417308 */ /* 0x000f220000002400 */
[----:B------:R-:W-:Y:S02]  /*13530*/  ISETP.GT.AND P4, PT, R66, 0x60, PT ;  /* 0x000000604200780c */ /* 0x000fe40003f84270 */
[----:B0-----:R-:W-:Y:S02]  /*13540*/  FSEL R73, R78, -INF , P1 ;  /* 0xff8000004e497808 */ /* 0x001fe40000800000 */
[----:B------:R-:W-:-:S03]  /*13550*/  FSEL R163, R76, -INF , P1 ;  /* 0xff8000004ca37808 */ /* 0x000fc60000800000 */
[----:B------:R-:W-:Y:S01]  /*13560*/  MUFU.TANH R60, R60 ;  /* 0x0000003c003c7308 */ /* 0x000fe20000002400 */
[C---:B------:R-:W-:Y:S02]  /*13570*/  ISETP.GT.AND P3, PT, R66.reuse, 0x98, PT ;  /* 0x000000984200780c */ /* 0x040fe40003f64270 */
[----:B------:R-:W-:-:S05]  /*13580*/  ISETP.GT.AND P1, PT, R66, 0x79, PT ;  /* 0x000000794200780c */ /* 0x000fca0003f24270 */
[----:B------:R-:W0:Y:S01]  /*13590*/  MUFU.TANH R62, R62 ;  /* 0x0000003e003e7308 */ /* 0x000e220000002400 */
[----:B------:R-:W-:Y:S02]  /*135a0*/  FMNMX.FTZ R108, R149, R108, !PT ;  /* 0x0000006c956c7209 */ /* 0x000fe40007810000 */
[----:B--2---:R-:W-:Y:S02]  /*135b0*/  FSEL R79, R79, -INF , P2 ;  /* 0xff8000004f4f7808 */ /* 0x004fe40001000000 */
[----:B------:R-:W-:-:S03]  /*135c0*/  FSEL R77, R77, -INF , P2 ;  /* 0xff8000004d4d7808 */ /* 0x000fc60001000000 */
[----:B------:R-:W2:Y:S01]  /*135d0*/  MUFU.TANH R61, R61 ;  /* 0x0000003d003d7308 */ /* 0x000ea20000002400 */
[----:B------:R-:W-:Y:S01]  /*135e0*/  FSEL R101, R74, -INF , P4 ;  /* 0xff8000004a657808 */ /* 0x000fe20002000000 */
[----:B------:R-:W-:Y:S02]  /*135f0*/  WARPGROUP.DEPBAR.LE gsb0, 0x0 ;  /* 0x00008000000079c5 */ /* 0x000fe40000010000 */
[----:B------:R-:W-:-:S04]  /*13600*/  FSEL R159, R72, -INF , P4 ;  /* 0xff800000489f7808 */ /* 0x000fc80002000000 */
[----:B------:R-:W-:Y:S01]  /*13610*/  MUFU.TANH R221, R221 ;  /* 0x000000dd00dd7308 */ /* 0x000fe20000002400 */
[----:B------:R-:W-:Y:S02]  /*13620*/  ISETP.GT.AND P2, PT, R66, 0x80, PT ;  /* 0x000000804200780c */ /* 0x000fe40003f44270 */
[----:B------:R-:W-:Y:S01]  /*13630*/  FSEL R207, R42, -INF , P3 ;  /* 0xff8000002acf7808 */ /* 0x000fe20001800000 */
[----:B------:R-:W-:-:S04]  /*13640*/  FMUL.FTZ R42, R2, R32 ;  /* 0x00000020022a7220 */ /* 0x000fc80000410000 */
[----:B------:R-:W2:Y:S01]  /*13650*/  MUFU.TANH R181, R181 ;  /* 0x000000b500b57308 */ /* 0x000ea20000002400 */
[----:B------:R-:W-:Y:S02]  /*13660*/  ISETP.GT.AND P4, PT, R66, 0x71, PT ;  /* 0x000000714200780c */ /* 0x000fe40003f84270 */
[----:B-1----:R-:W-:Y:S02]  /*13670*/  FSEL R85, R85, -INF , P1 ;  /* 0xff80000055557808 */ /* 0x002fe40000800000 */
[----:B------:R-:W-:Y:S01]  /*13680*/  FSEL R173, R14, -INF , P1 ;  /* 0xff8000000ead7808 */ /* 0x000fe20000800000 */
[----:B------:R-:W-:Y:S01]  /*13690*/  FMUL.FTZ R14, R2, R25 ;  /* 0x00000019020e7220 */ /* 0x000fe20000410000 */
[----:B------:R-:W-:Y:S01]  /*136a0*/  ISETP.GT.AND P1, PT, R66, 0x90, PT ;  /* 0x000000904200780c */ /* 0x000fe20003f24270 */
[----:B------:R-:W-:Y:S01]  /*136b0*/  MUFU.TANH R52, R52 ;  /* 0x0000003400347308 */ /* 0x000fe20000002400 */
[----:B------:R-:W-:Y:S01]  /*136c0*/  FMNMX.FTZ R108, R151, R108, !PT ;  /* 0x0000006c976c7209 */ /* 0x000fe20007810000 */
[C---:B------:R-:W-:Y:S01]  /*136d0*/  FMUL.FTZ R24, R2.reuse, R24 ;  /* 0x0000001802187220 */ /* 0x040fe20000410000 */
[----:B------:R-:W-:Y:S01]  /*136e0*/  FSEL R75, R75, -INF , P5 ;  /* 0xff8000004b4b7808 */ /* 0x000fe20002800000 */
[----:B------:R-:W-:Y:S01]  /*136f0*/  FMUL.FTZ R26, R2, R26 ;  /* 0x0000001a021a7220 */ /* 0x000fe20000410000 */
[----:B---3--:R-:W-:-:S03]  /*13700*/  FSEL R171, R58, -INF , P2 ;  /* 0xff8000003aab7808 */ /* 0x008fc60001000000 */
[----:B------:R-:W1:Y:S01]  /*13710*/  MUFU.TANH R48, R48 ;  /* 0x0000003000307308 */ /* 0x000e620000002400 */
[----:B------:R-:W-:Y:S02]  /*13720*/  FSEL R175, R56, -INF , P2 ;  /* 0xff80000038af7808 */ /* 0x000fe40001000000 */
[----:B------:R-:W-:Y:S02]  /*13730*/  ISETP.GT.AND P5, PT, R66, 0x78, PT ;  /* 0x000000784200780c */ /* 0x000fe40003fa4270 */
[----:B------:R-:W-:-:S03]  /*13740*/  FSEL R83, R83, -INF , P4 ;  /* 0xff80000053537808 */ /* 0x000fc60002000000 */
[----:B------:R-:W-:Y:S01]  /*13750*/  MUFU.TANH R138, R138 ;  /* 0x0000008a008a7308 */ /* 0x000fe20000002400 */
[----:B------:R-:W-:Y:S02]  /*13760*/  FSEL R81, R81, -INF , P4 ;  /* 0xff80000051517808 */ /* 0x000fe40002000000 */
[C---:B------:R-:W-:Y:S02]  /*13770*/  ISETP.GT.AND P2, PT, R66.reuse, 0x91, PT ;  /* 0x000000914200780c */ /* 0x040fe40003f44270 */
[----:B------:R-:W-:-:S03]  /*13780*/  ISETP.GT.AND P4, PT, R66, 0x88, PT ;  /* 0x000000884200780c */ /* 0x000fc60003f84270 */
[----:B------:R-:W3:Y:S01]  /*13790*/  MUFU.TANH R134, R134 ;  /* 0x0000008600867308 */ /* 0x000ee20000002400 */
[----:B------:R-:W-:Y:S01]  /*137a0*/  FSEL R25, R40, -INF , P1 ;  /* 0xff80000028197808 */ /* 0x000fe20000800000 */
[----:B------:R-:W-:Y:S01]  /*137b0*/  FMUL.FTZ R40, R2, R27 ;  /* 0x0000001b02287220 */ /* 0x000fe20000410000 */
[----:B------:R-:W-:Y:S02]  /*137c0*/  FMNMX.FTZ R108, R153, R108, !PT ;  /* 0x0000006c996c7209 */ /* 0x000fe40007810000 */
[----:B------:R-:W-:-:S03]  /*137d0*/  FSEL R27, R44, -INF , P3 ;  /* 0xff8000002c1b7808 */ /* 0x000fc60001800000 */
[----:B------:R-:W-:Y:S01]  /*137e0*/  MUFU.TANH R225, R225 ;  /* 0x000000e100e17308 */ /* 0x000fe20000002400 */
[----:B----4-:R-:W-:Y:S01]  /*137f0*/  FSEL R15, R15, -INF , P5 ;  /* 0xff8000000f0f7808 */ /* 0x010fe20002800000 */
[----:B------:R-:W-:Y:S01]  /*13800*/  FMUL.FTZ R44, R2, R33 ;  /* 0x00000021022c7220 */ /* 0x000fe20000410000 */
[----:B------:R-:W-:-:S05]  /*13810*/  FSEL R169, R84, -INF , P5 ;  /* 0xff80000054a97808 */ /* 0x000fca0002800000 */
[----:B------:R-:W4:Y:S01]  /*13820*/  MUFU.TANH R183, R183 ;  /* 0x000000b700b77308 */ /* 0x000f220000002400 */
[----:B------:R-:W-:Y:S02]  /*13830*/  FSEL R41, R41, -INF , P2 ;  /* 0xff80000029297808 */ /* 0x000fe40001000000 */
[----:B------:R-:W-:Y:S02]  /*13840*/  FSEL R205, R65, -INF , P2 ;  /* 0xff80000041cd7808 */ /* 0x000fe40001000000 */
[----:B------:R-:W-:-:S03]  /*13850*/  ISETP.GT.AND P5, PT, R66, 0x89, PT ;  /* 0x000000894200780c */ /* 0x000fc60003fa4270 */
[----:B------:R-:W4:Y:S01]  /*13860*/  MUFU.TANH R42, R42 ;  /* 0x0000002a002a7308 */ /* 0x000f220000002400 */
[----:B0-----:R-:W-:Y:S02]  /*13870*/  FSEL R57, R62, -INF , P4 ;  /* 0xff8000003e397808 */ /* 0x001fe40002000000 */
[----:B------:R-:W-:Y:S02]  /*13880*/  FSEL R179, R60, -INF , P4 ;  /* 0xff8000003cb37808 */ /* 0x000fe40002000000 */
[----:B------:R-:W-:-:S03]  /*13890*/  ISETP.GT.AND P2, PT, R66, 0xa8, PT ;  /* 0x000000a84200780c */ /* 0x000fc60003f44270 */
[----:B------:R-:W0:Y:S01]  /*138a0*/  MUFU.TANH R14, R14 ;  /* 0x0000000e000e7308 */ /* 0x000e220000002400 */
[----:B------:R-:W-:Y:S02]  /*138b0*/  FMNMX.FTZ R108, R155, R108, !PT ;  /* 0x0000006c9b6c7209 */ /* 0x000fe40007810000 */
[----:B------:R-:W-:-:S05]  /*138c0*/  ISETP.GT.AND P4, PT, R66, 0x99, PT ;  /* 0x000000994200780c */ /* 0x000fca0003f84270 */
[----:B------:R-:W0:Y:S01]  /*138d0*/  MUFU.TANH R24, R24 ;  /* 0x0000001800187308 */ /* 0x000e220000002400 */
[----:B--2---:R-:W-:Y:S02]  /*138e0*/  FSEL R197, R61, -INF , P5 ;  /* 0xff8000003dc57808 */ /* 0x004fe40002800000 */
[----:B------:R-:W-:-:S05]  /*138f0*/  FSEL R181, R181, -INF , P2 ;  /* 0xff800000b5b57808 */ /* 0x000fca0001000000 */
[----:B------:R-:W2:Y:S01]  /*13900*/  MUFU.TANH R26, R26 ;  /* 0x0000001a001a7308 */ /* 0x000ea20000002400 */
[----:B------:R-:W-:Y:S02]  /*13910*/  FSEL R221, R221, -INF , P2 ;  /* 0xff800000dddd7808 */ /* 0x000fe40001000000 */
[----:B------:R-:W-:Y:S02]  /*13920*/  FMNMX.FTZ R108, R157, R108, !PT ;  /* 0x0000006c9d6c7209 */ /* 0x000fe40007810000 */
[----:B------:R-:W-:Y:S02]  /*13930*/  FSEL R61, R46, -INF , P4 ;  /* 0xff8000002e3d7808 */ /* 0x000fe40002000000 */
[----:B------:R-:W-:Y:S01]  /*13940*/  FSEL R223, R12, -INF , P4 ;  /* 0xff8000000cdf7808 */ /* 0x000fe20002000000 */
[----:B------:R-:W2:Y:S01]  /*13950*/  MUFU.TANH R44, R44 ;  /* 0x0000002c002c7308 */ /* 0x000ea20000002400 */
[C---:B------:R-:W-:Y:S02]  /*13960*/  ISETP.GT.AND P2, PT, R66.reuse, 0xb9, PT ;  /* 0x000000b94200780c */ /* 0x040fe40003f44270 */
[----:B------:R-:W-:-:S02]  /*13970*/  ISETP.GT.AND P4, PT, R66, 0xb0, PT ;  /* 0x000000b04200780c */ /* 0x000fc40003f84270 */
[----:B------:R-:W-:Y:S02]  /*13980*/  ISETP.GT.AND P3, PT, R66, 0xa9, PT ;  /* 0x000000a94200780c */ /* 0x000fe40003f64270 */
[----:B------:R-:W-:Y:S01]  /*13990*/  FMNMX.FTZ R108, R159, R108, !PT ;  /* 0x0000006c9f6c7209 */ /* 0x000fe20007810000 */
[----:B------:R4:W2:Y:S01]  /*139a0*/  MUFU.TANH R193, R40 ;  /* 0x0000002800c17308 */ /* 0x0008a20000002400 */
[----:B-1----:R-:W-:Y:S02]  /*139b0*/  FSEL R189, R48, -INF , P2 ;  /* 0xff80000030bd7808 */ /* 0x002fe40001000000 */
[----:B---3--:R-:W-:Y:S02]  /*139c0*/  FSEL R185, R134, -INF , P4 ;  /* 0xff80000086b97808 */ /* 0x008fe40002000000 */
[----:B------:R-:W-:Y:S02]  /*139d0*/  FSEL R227, R138, -INF , P4 ;  /* 0xff8000008ae37808 */ /* 0x000fe40002000000 */
[----:B------:R-:W-:-:S02]  /*139e0*/  ISETP.GT.AND P4, PT, R66, 0xc1, PT ;  /* 0x000000c14200780c */ /* 0x000fc40003f84270 */
[----:B----4-:R-:W-:Y:S02]  /*139f0*/  FSEL R40, R52, -INF , P2 ;  /* 0xff80000034287808 */ /* 0x010fe40001000000 */
[C---:B------:R-:W-:Y:S02]  /*13a00*/  ISETP.GT.AND P2, PT, R66.reuse, 0xd0, PT ;  /* 0x000000d04200780c */ /* 0x040fe40003f44270 */
[----:B------:R-:W-:Y:S02]  /*13a10*/  FSEL R183, R183, -INF , P3 ;  /* 0xff800000b7b77808 */ /* 0x000fe40001800000 */
[----:B------:R-:W-:Y:S02]  /*13a20*/  FSEL R225, R225, -INF , P3 ;  /* 0xff800000e1e17808 */ /* 0x000fe40001800000 */
[----:B------:R-:W-:Y:S02]  /*13a30*/  FMNMX.FTZ R108, R161, R108, !PT ;  /* 0x0000006ca16c7209 */ /* 0x000fe40007810000 */
[----:B------:R-:W-:Y:S01]  /*13a40*/  ISETP.GT.AND P3, PT, R66, 0xc0, PT ;  /* 0x000000c04200780c */ /* 0x000fe20003f64270 */
[----:B------:R-:W-:Y:S01]  /*13a50*/  FMUL.FTZ R46, R2, R36 ;  /* 0x00000024022e7220 */ /* 0x000fe20000410000 */
[----:B------:R-:W-:-:S02]  /*13a60*/  FSEL R209, R42, -INF , P2 ;  /* 0xff8000002ad17808 */ /* 0x000fc40001000000 */
[----:B0-----:R-:W-:Y:S01]  /*13a70*/  FSEL R215, R14, -INF , P4 ;  /* 0xff8000000ed77808 */ /* 0x001fe20002000000 */
[----:B------:R-:W-:Y:S01]  /*13a80*/  FMUL.FTZ R14, R2, R37 ;  /* 0x00000025020e7220 */ /* 0x000fe20000410000 */
[----:B------:R-:W-:Y:S02]  /*13a90*/  FMNMX.FTZ R42, R21, R120, !PT ;  /* 0x00000078152a7209 */ /* 0x000fe40007810000 */
[----:B------:R-:W-:Y:S02]  /*13aa0*/  FMNMX.FTZ R108, R163, R108, !PT ;  /* 0x0000006ca36c7209 */ /* 0x000fe40007810000 */
[----:B------:R-:W-:Y:S02]  /*13ab0*/  FSEL R36, R24, -INF , P3 ;  /* 0xff80000018247808 */ /* 0x000fe40001800000 */
[----:B--2---:R-:W-:Y:S02]  /*13ac0*/  FSEL R37, R26, -INF , P3 ;  /* 0xff8000001a257808 */ /* 0x004fe40001800000 */
[----:B------:R-:W-:-:S02]  /*13ad0*/  ISETP.GT.AND P3, PT, R66, 0xd1, PT ;  /* 0x000000d14200780c */ /* 0x000fc40003f64270 */
[----:B------:R-:W-:Y:S01]  /*13ae0*/  FMNMX.FTZ R42, R123, R42, !PT ;  /* 0x0000002a7b2a7209 */ /* 0x000fe20007810000 */
[----:B------:R-:W0:Y:S01]  /*13af0*/  MUFU.TANH R46, R46 ;  /* 0x0000002e002e7308 */ /* 0x000e220000002400 */
[----:B------:R-:W-:Y:S02]  /*13b00*/  FMNMX.FTZ R108, R77, R108, !PT ;  /* 0x0000006c4d6c7209 */ /* 0x000fe40007810000 */
[----:B------:R-:W-:Y:S02]  /*13b10*/  FSEL R203, R44, -INF , P3 ;  /* 0xff8000002ccb7808 */ /* 0x000fe40001800000 */
[----:B------:R-:W-:Y:S02]  /*13b20*/  FMNMX.FTZ R44, R13, R42, !PT ;  /* 0x0000002a0d2c7209 */ /* 0x000fe40007810000 */
[----:B------:R-:W-:Y:S02]  /*13b30*/  FMNMX.FTZ R108, R167, R108, !PT ;  /* 0x0000006ca76c7209 */ /* 0x000fe40007810000 */
[----:B------:R-:W-:-:S02]  /*13b40*/  FMNMX.FTZ R44, R127, R44, !PT ;  /* 0x0000002c7f2c7209 */ /* 0x000fc40007810000 */
[----:B------:R-:W-:Y:S02]  /*13b50*/  FMNMX.FTZ R108, R81, R108, !PT ;  /* 0x0000006c516c7209 */ /* 0x000fe40007810000 */
[----:B------:R-:W-:Y:S02]  /*13b60*/  FMNMX.FTZ R44, R45, R44, !PT ;  /* 0x0000002c2d2c7209 */ /* 0x000fe40007810000 */
[----:B------:R-:W-:Y:S02]  /*13b70*/  FMNMX.FTZ R108, R169, R108, !PT ;  /* 0x0000006ca96c7209 */ /* 0x000fe40007810000 */
[----:B------:R-:W-:Y:S02]  /*13b80*/  FSEL R193, R193, -INF , P4 ;  /* 0xff800000c1c17808 */ /* 0x000fe40002000000 */
[----:B------:R-:W-:Y:S01]  /*13b90*/  ISETP.GT.AND P4, PT, R66, 0xd8, PT ;  /* 0x000000d84200780c */ /* 0x000fe20003f84270 */
[----:B------:R-:W1:Y:S01]  /*13ba0*/  MUFU.TANH R64, R64 ;  /* 0x0000004000407308 */ /* 0x000e620000002400 */
[----:B------:R-:W-:-:S02]  /*13bb0*/  FMNMX.FTZ R44, R131, R44, !PT ;  /* 0x0000002c832c7209 */ /* 0x000fc40007810000 */
[----:B------:R-:W-:Y:S02]  /*13bc0*/  FMNMX.FTZ R108, R173, R108, !PT ;  /* 0x0000006cad6c7209 */ /* 0x000fe40007810000 */
[----:B0-----:R-:W-:Y:S02]  /*13bd0*/  FSEL R201, R46, -INF , P4 ;  /* 0xff8000002ec97808 */ /* 0x001fe40002000000 */
[----:B------:R-:W-:Y:S02]  /*13be0*/  FMNMX.FTZ R46, R49, R44, !PT ;  /* 0x0000002c312e7209 */ /* 0x000fe40007810000 */
[----:B------:R-:W-:Y:S02]  /*13bf0*/  FMNMX.FTZ R108, R175, R108, !PT ;  /* 0x0000006caf6c7209 */ /* 0x000fe40007810000 */
[----:B------:R-:W-:Y:S02]  /*13c00*/  FMNMX.FTZ R46, R53, R46, !PT ;  /* 0x0000002e352e7209 */ /* 0x000fe40007810000 */
[----:B------:R-:W-:Y:S01]  /*13c10*/  FMNMX.FTZ R108, R177, R108, !PT ;  /* 0x0000006cb16c7209 */ /* 0x000fe20007810000 */
[----:B------:R-:W0:Y:S01]  /*13c20*/  MUFU.TANH R63, R63 ;  /* 0x0000003f003f7308 */ /* 0x000e220000002400 */
[----:B------:R-:W-:-:S02]  /*13c30*/  FMNMX.FTZ R46, R107, R46, !PT ;  /* 0x0000002e6b2e7209 */ /* 0x000fc40007810000 */
[----:B------:R-:W-:Y:S02]  /*13c40*/  FMNMX.FTZ R108, R179, R108, !PT ;  /* 0x0000006cb36c7209 */ /* 0x000fe40007810000 */
[----:B------:R-:W-:Y:S02]  /*13c50*/  FMNMX.FTZ R46, R67, R46, !PT ;  /* 0x0000002e432e7209 */ /* 0x000fe40007810000 */
[----:B-1----:R-:W-:Y:S02]  /*13c60*/  FSEL R199, R64, -INF , P1 ;  /* 0xff80000040c77808 */ /* 0x002fe40000800000 */
[----:B------:R-:W-:Y:S02]  /*13c70*/  FMNMX.FTZ R108, R197, R108, !PT ;  /* 0x0000006cc56c7209 */ /* 0x000fe40007810000 */
[----:B------:R-:W-:Y:S02]  /*13c80*/  FMNMX.FTZ R48, R111, R46, !PT ;  /* 0x0000002e6f307209 */ /* 0x000fe40007810000 */
[----:B------:R-:W-:-:S02]  /*13c90*/  FMNMX.FTZ R108, R199, R108, !PT ;  /* 0x0000006cc76c7209 */ /* 0x000fc40007810000 */
[----:B------:R-:W-:Y:S02]  /*13ca0*/  FMNMX.FTZ R48, R71, R48, !PT ;  /* 0x0000003047307209 */ /* 0x000fe40007810000 */
[----:B------:R-:W-:Y:S02]  /*13cb0*/  FMNMX.FTZ R108, R205, R108, !PT ;  /* 0x0000006ccd6c7209 */ /* 0x000fe40007810000 */
[----:B------:R-:W-:Y:S02]  /*13cc0*/  FMNMX.FTZ R48, R115, R48, !PT ;  /* 0x0000003073307209 */ /* 0x000fe40007810000 */
[----:B0-----:R-:W-:Y:S02]  /*13cd0*/  FSEL R63, R63, -INF , P5 ;  /* 0xff8000003f3f7808 */ /* 0x001fe40002800000 */
[----:B------:R-:W-:Y:S02]  /*13ce0*/  ISETP.GT.AND P5, PT, R66, 0xa0, PT ;  /* 0x000000a04200780c */ /* 0x000fe40003fa4270 */
[----:B------:R-:W-:-:S02]  /*13cf0*/  FMNMX.FTZ R108, R207, R108, !PT ;  /* 0x0000006ccf6c7209 */ /* 0x000fc40007810000 */
[----:B------:R-:W-:Y:S02]  /*13d00*/  FMNMX.FTZ R48, R113, R48, !PT ;  /* 0x0000003071307209 */ /* 0x000fe40007810000 */
[----:B------:R-:W-:Y:S02]  /*13d10*/  ISETP.GT.AND P1, PT, R66, 0xa1, PT ;  /* 0x000000a14200780c */ /* 0x000fe40003f24270 */
[----:B------:R-:W-:Y:S02]  /*13d20*/  FSEL R217, R50, -INF , P5 ;  /* 0xff80000032d97808 */ /* 0x000fe40002800000 */
[----:B------:R-:W-:Y:S01]  /*13d30*/  FMNMX.FTZ R108, R223, R108, !PT ;  /* 0x0000006cdf6c7209 */ /* 0x000fe20007810000 */
[----:B------:R-:W0:Y:S01]  /*13d40*/  MUFU.TANH R106, R140 ;  /* 0x0000008c006a7308 */ /* 0x000e220000002400 */
[----:B------:R-:W-:Y:S02]  /*13d50*/  FMNMX.FTZ R50, R119, R48, !PT ;  /* 0x0000003077327209 */ /* 0x000fe40007810000 */
[----:B------:R-:W-:-:S02]  /*13d60*/  FSEL R211, R68, -INF , P1 ;  /* 0xff80000044d37808 */ /* 0x000fc40000800000 */
[----:B------:R-:W-:-:S03]  /*13d70*/  FMNMX.FTZ R108, R217, R108, !PT ;  /* 0x0000006cd96c7209 */ /* 0x000fc60007810000 */
[----:B------:R-:W1:Y:S01]  /*13d80*/  MUFU.TANH R136, R136 ;  /* 0x0000008800887308 */ /* 0x000e620000002400 */
[----:B------:R-:W-:Y:S02]  /*13d90*/  FMNMX.FTZ R50, R137, R50, !PT ;  /* 0x0000003289327209 */ /* 0x000fe40007810000 */
[----:B------:R-:W-:Y:S02]  /*13da0*/  FMNMX.FTZ R108, R211, R108, !PT ;  /* 0x0000006cd36c7209 */ /* 0x000fe40007810000 */
[----:B------:R-:W-:-:S03]  /*13db0*/  FMNMX.FTZ R50, R91, R50, !PT ;  /* 0x000000325b327209 */ /* 0x000fc60007810000 */
[----:B------:R-:W2:Y:S01]  /*13dc0*/  MUFU.TANH R70, R70 ;  /* 0x0000004600467308 */ /* 0x000ea20000002400 */
[----:B------:R-:W-:Y:S01]  /*13dd0*/  FMNMX.FTZ R108, R221, R108, !PT ;  /* 0x0000006cdd6c7209 */ /* 0x000fe20007810000 */
[----:B------:R-:W-:Y:S01]  /*13de0*/  FMUL.FTZ R12, R2, R29 ;  /* 0x0000001d020c7220 */ /* 0x000fe20000410000 */
[----:B------:R-:W-:Y:S02]  /*13df0*/  FMNMX.FTZ R50, R143, R50, !PT ;  /* 0x000000328f327209 */ /* 0x000fe40007810000 */
[----:B------:R-:W-:Y:S01]  /*13e00*/  FSEL R29, R104, -INF , P5 ;  /* 0xff800000681d7808 */ /* 0x000fe20002800000 */
[----:B------:R-:W-:Y:S01]  /*13e10*/  FMUL.FTZ R28, R2, R28 ;  /* 0x0000001c021c7220 */ /* 0x000fe20000410000 */
[----:B------:R-:W-:Y:S01]  /*13e20*/  ISETP.GT.AND P5, PT, R66, 0xb1, PT ;  /* 0x000000b14200780c */ /* 0x000fe20003fa4270 */
[----:B------:R-:W3:Y:S01]  /*13e30*/  MUFU.TANH R54, R54 ;  /* 0x0000003600367308 */ /* 0x000ee20000002400 */
[----:B------:R-:W-:Y:S02]  /*13e40*/  FMNMX.FTZ R108, R225, R108, !PT ;  /* 0x0000006ce16c7209 */ /* 0x000fe40007810000 */
[----:B------:R-:W-:-:S02]  /*13e50*/  FMNMX.FTZ R52, R95, R50, !PT ;  /* 0x000000325f347209 */ /* 0x000fc40007810000 */
[----:B0-----:R-:W-:-:S03]  /*13e60*/  FSEL R65, R106, -INF , P1 ;  /* 0xff8000006a417808 */ /* 0x001fc60000800000 */
[----:B------:R-:W0:Y:S01]  /*13e70*/  MUFU.TANH R86, R86 ;  /* 0x0000005600567308 */ /* 0x000e220000002400 */
[----:B------:R-:W-:Y:S02]  /*13e80*/  ISETP.GT.AND P1, PT, R66, 0xb8, PT ;  /* 0x000000b84200780c */ /* 0x000fe40003f24270 */
[----:B-1----:R-:W-:Y:S02]  /*13e90*/  FSEL R237, R136, -INF , P5 ;  /* 0xff80000088ed7808 */ /* 0x002fe40002800000 */
[----:B------:R-:W-:Y:S02]  /*13ea0*/  FMNMX.FTZ R108, R227, R108, !PT ;  /* 0x0000006ce36c7209 */ /* 0x000fe40007810000 */
[----:B------:R-:W-:Y:S01]  /*13eb0*/  FMNMX.FTZ R52, R93, R52, !PT ;  /* 0x000000345d347209 */ /* 0x000fe20007810000 */
[----:B------:R-:W1:Y:S01]  /*13ec0*/  MUFU.TANH R28, R28 ;  /* 0x0000001c001c7308 */ /* 0x000e620000002400 */
[----:B--2---:R-:W-:Y:S02]  /*13ed0*/  FSEL R32, R70, -INF , P1 ;  /* 0xff80000046207808 */ /* 0x004fe40000800000 */
[----:B------:R-:W-:-:S02]  /*13ee0*/  FMNMX.FTZ R33, R237, R108, !PT ;  /* 0x0000006ced217209 */ /* 0x000fc40007810000 */
[----:B------:R-:W-:Y:S02]  /*13ef0*/  FMNMX.FTZ R52, R99, R52, !PT ;  /* 0x0000003463347209 */ /* 0x000fe40007810000 */
[----:B------:R-:W-:Y:S01]  /*13f00*/  FMNMX.FTZ R89, R32, R33, !PT ;  /* 0x0000002120597209 */ /* 0x000fe20007810000 */
[----:B------:R-:W2:Y:S01]  /*13f10*/  MUFU.TANH R12, R12 ;  /* 0x0000000c000c7308 */ /* 0x000ea20000002400 */
[----:B------:R-:W-:Y:S01]  /*13f20*/  FMNMX.FTZ R52, R97, R52, !PT ;  /* 0x0000003461347209 */ /* 0x000fe20007810000 */
[----:B------:R-:W-:Y:S01]  /*13f30*/  FMUL.FTZ R30, R2, R30 ;  /* 0x0000001e021e7220 */ /* 0x000fe20000410000 */
[----:B------:R-:W-:Y:S02]  /*13f40*/  FMNMX.FTZ R89, R40, R89, !PT ;  /* 0x0000005928597209 */ /* 0x000fe40007810000 */
[----:B---3--:R-:W-:Y:S02]  /*13f50*/  FSEL R33, R54, -INF , P1 ;  /* 0xff80000036217808 */ /* 0x008fe40000800000 */
[----:B------:R-:W-:-:S02]  /*13f60*/  FMNMX.FTZ R54, R103, R52, !PT ;  /* 0x0000003467367209 */ /* 0x000fc40007810000 */
[----:B0-----:R-:W-:Y:S02]  /*13f70*/  FSEL R187, R86, -INF , P5 ;  /* 0xff80000056bb7808 */ /* 0x001fe40002800000 */
[----:B------:R-:W-:Y:S02]  /*13f80*/  ISETP.GT.AND P5, PT, R66, 0xc8, PT ;  /* 0x000000c84200780c */ /* 0x000fe40003fa4270 */
[----:B------:R-:W-:Y:S01]  /*13f90*/  FMNMX.FTZ R24, R36, R89, !PT ;  /* 0x0000005924187209 */ /* 0x000fe20007810000 */
[----:B------:R-:W0:Y:S01]  /*13fa0*/  MUFU.TANH R30, R30 ;  /* 0x0000001e001e7308 */ /* 0x000e220000002400 */
[----:B------:R-:W-:Y:S02]  /*13fb0*/  FMNMX.FTZ R54, R101, R54, !PT ;  /* 0x0000003665367209 */ /* 0x000fe40007810000 */
[----:B------:R-:W-:Y:S02]  /*13fc0*/  ISETP.GT.AND P1, PT, R66, 0xc9, PT ;  /* 0x000000c94200780c */ /* 0x000fe40003f24270 */
[----:B-1----:R-:W-:-:S02]  /*13fd0*/  FSEL R219, R28, -INF , P5 ;  /* 0xff8000001cdb7808 */ /* 0x002fc40002800000 */
[----:B------:R-:W-:Y:S01]  /*13fe0*/  FMNMX.FTZ R24, R215, R24, !PT ;  /* 0x00000018d7187209 */ /* 0x000fe20007810000 */
[----:B------:R-:W1:Y:S01]  /*13ff0*/  MUFU.TANH R14, R14 ;  /* 0x0000000e000e7308 */ /* 0x000e620000002400 */
[----:B------:R-:W-:Y:S02]  /*14000*/  FMNMX.FTZ R54, R75, R54, !PT ;  /* 0x000000364b367209 */ /* 0x000fe40007810000 */
[----:B--2---:R-:W-:Y:S02]  /*14010*/  FSEL R213, R12, -INF , P1 ;  /* 0xff8000000cd57808 */ /* 0x004fe40000800000 */
        /* <DEDUP_REMOVED lines=10> */
[----:B-1----:R-:W-:Y:S02]  /*140c0*/  FSEL R195, R14, -INF , P5 ;  /* 0xff8000000ec37808 */ /* 0x002fe40002800000 */
[----:B------:R-:W-:Y:S02]  /*140d0*/  FMNMX.FTZ R24, R201, R24, !PT ;  /* 0x00000018c9187209 */ /* 0x000fe40007810000 */
[----:B------:R-:W-:Y:S02]  /*140e0*/  FMNMX.FTZ R56, R15, R56, !PT ;  /* 0x000000380f387209 */ /* 0x000fe40007810000 */
[----:B------:R-:W-:Y:S02]  /*140f0*/  FMNMX.FTZ R24, R195, R24, !PT ;  /* 0x00000018c3187209 */ /* 0x000fe40007810000 */
[----:B------:R-:W-:-:S03]  /*14100*/  FMNMX.FTZ R58, R85, R56, !PT ;  /* 0x00000038553a7209 */ /* 0x000fc60007810000 */
[----:B------:R-:W0:Y:S01]  /*14110*/  SHFL.BFLY PT, R89, R24, 0x2, 0x1f ;  /* 0x0c401f0018597f89 */ /* 0x000e2200000e0000 */
[----:B------:R-:W-:-:S04]  /*14120*/  FMNMX.FTZ R58, R171, R58, !PT ;  /* 0x0000003aab3a7209 */ /* 0x000fc80007810000 */
[----:B------:R-:W-:-:S04]  /*14130*/  FMNMX.FTZ R58, R59, R58, !PT ;  /* 0x0000003a3b3a7209 */ /* 0x000fc80007810000 */
[----:B------:R-:W-:-:S04]  /*14140*/  FMNMX.FTZ R58, R57, R58, !PT ;  /* 0x0000003a393a7209 */ /* 0x000fc80007810000 */
[----:B------:R-:W-:-:S04]  /*14150*/  FMNMX.FTZ R60, R63, R58, !PT ;  /* 0x0000003a3f3c7209 */ /* 0x000fc80007810000 */
[----:B------:R-:W-:-:S04]  /*14160*/  FMNMX.FTZ R60, R25, R60, !PT ;  /* 0x0000003c193c7209 */ /* 0x000fc80007810000 */
[----:B------:R-:W-:Y:S02]  /*14170*/  FMNMX.FTZ R60, R41, R60, !PT ;  /* 0x0000003c293c7209 */ /* 0x000fe40007810000 */
[----:B0-----:R-:W-:Y:S02]  /*14180*/  FMNMX.FTZ R14, R24, R89, !PT ;  /* 0x00000059180e7209 */ /* 0x001fe40007810000 */
[----:B------:R-:W-:-:S03]  /*14190*/  FMNMX.FTZ R60, R27, R60, !PT ;  /* 0x0000003c1b3c7209 */ /* 0x000fc60007810000 */
[----:B------:R-:W0:Y:S01]  /*141a0*/  SHFL.BFLY PT, R89, R14, 0x1, 0x1f ;  /* 0x0c201f000e597f89 */ /* 0x000e2200000e0000 */
[----:B------:R-:W-:-:S04]  /*141b0*/  FMNMX.FTZ R62, R61, R60, !PT ;  /* 0x0000003c3d3e7209 */ /* 0x000fc80007810000 */
[----:B------:R-:W-:-:S04]  /*141c0*/  FMNMX.FTZ R62, R29, R62, !PT ;  /* 0x0000003e1d3e7209 */ /* 0x000fc80007810000 */
[----:B------:R-:W-:-:S04]  /*141d0*/  FMNMX.FTZ R62, R65, R62, !PT ;  /* 0x0000003e413e7209 */ /* 0x000fc80007810000 */
[----:B------:R-:W-:-:S04]  /*141e0*/  FMNMX.FTZ R62, R181, R62, !PT ;  /* 0x0000003eb53e7209 */ /* 0x000fc80007810000 */
[----:B------:R-:W-:Y:S01]  /*141f0*/  FMNMX.FTZ R64, R183, R62, !PT ;  /* 0x0000003eb7407209 */ /* 0x000fe20007810000 */
[----:B------:R-:W-:-:S03]  /*14200*/  FMUL.FTZ R68, R2, R31 ;  /* 0x0000001f02447220 */ /* 0x000fc60000410000 */
[----:B------:R-:W-:Y:S01]  /*14210*/  FMNMX.FTZ R64, R185, R64, !PT ;  /* 0x00000040b9407209 */ /* 0x000fe20007810000 */
[----:B------:R-:W-:Y:S02]  /*14220*/  IMAD.U32 R88, RZ, RZ, UR4 ;  /* 0x00000004ff587e24 */ /* 0x000fe4000f8e00ff */
[----:B------:R-:W-:Y:S01]  /*14230*/  FMUL.FTZ R66, R2, R34 ;  /* 0x0000002202427220 */ /* 0x000fe20000410000 */
[----:B0-----:R-:W-:Y:S02]  /*14240*/  FMNMX.FTZ R89, R14, R89, !PT ;  /* 0x000000590e597209 */ /* 0x001fe40007810000 */
[----:B------:R-:W-:Y:S01]  /*14250*/  FMNMX.FTZ R64, R187, R64, !PT ;  /* 0x00000040bb407209 */ /* 0x000fe20007810000 */
[----:B------:R-:W-:Y:S01]  /*14260*/  MUFU.TANH R68, R68 ;  /* 0x0000004400447308 */ /* 0x000fe20000002400 */
[----:B------:R-:W-:Y:S01]  /*14270*/  FMUL.FTZ R70, R2, R35 ;  /* 0x0000002302467220 */ /* 0x000fe20000410000 */
[----:B------:R-:W-:-:S01]  /*14280*/  FFMA.FTZ R12, R89, R88, -8 ;  /* 0xc1000000590c7423 */ /* 0x000fc20000010058 */
[----:B------:R-:W-:-:S02]  /*14290*/  FMNMX.FTZ R64, R33, R64, !PT ;  /* 0x0000004021407209 */ /* 0x000fc40007810000 */
[----:B------:R-:W-:Y:S01]  /*142a0*/  FSETP.NEU.FTZ.AND P6, PT, R89, -INF , PT ;  /* 0xff8000005900780b */ /* 0x000fe20003fdd000 */
[----:B------:R-:W-:Y:S01]  /*142b0*/  FMUL.FTZ R72, R2, R38 ;  /* 0x0000002602487220 */ /* 0x000fe20000410000 */
[----:B------:R-:W-:Y:S01]  /*142c0*/  FMNMX.FTZ R76, R189, R64, !PT ;  /* 0x00000040bd4c7209 */ /* 0x000fe20007810000 */
[----:B------:R-:W0:Y:S01]  /*142d0*/  MUFU.TANH R66, R66 ;  /* 0x0000004200427308 */ /* 0x000e220000002400 */
[----:B------:R-:W-:Y:S01]  /*142e0*/  FSEL R12, R12, RZ, P6 ;  /* 0x000000ff0c0c7208 */ /* 0x000fe20003000000 */
[----:B------:R-:W-:Y:S01]  /*142f0*/  FMUL.FTZ R74, R2, R39 ;  /* 0x00000027024a7220 */ /* 0x000fe20000410000 */
[----:B------:R-:W-:-:S05]  /*14300*/  FMNMX.FTZ R76, R37, R76, !PT ;  /* 0x0000004c254c7209 */ /* 0x000fca0007810000 */
[----:B------:R-:W1:Y:S01]  /*14310*/  MUFU.TANH R70, R70 ;  /* 0x0000004600467308 */ /* 0x000e620000002400 */
[----:B------:R-:W-:-:S01]  /*14320*/  FFMA.FTZ R141, R141, R88, -R12 ;  /* 0x000000588d8d7223 */ /* 0x000fc2000001080c */
[----:B------:R-:W-:-:S06]  /*14330*/  FMNMX.FTZ R76, R193, R76, !PT ;  /* 0x0000004cc14c7209 */ /* 0x000fcc0007810000 */
[----:B------:R-:W2:Y:S01]  /*14340*/  MUFU.TANH R72, R72 ;  /* 0x0000004800487308 */ /* 0x000ea20000002400 */
[----:B------:R-:W-:Y:S01]  /*14350*/  FMNMX.FTZ R76, R191, R76, !PT ;  /* 0x0000004cbf4c7209 */ /* 0x000fe20007810000 */
[-CC-:B------:R-:W-:Y:S01]  /*14360*/  FFMA.FTZ R30, R69, R88.reuse, -R12.reuse ;  /* 0x00000058451e7223 */ /* 0x180fe2000001080c */
[----:B------:R-:W-:-:S05]  /*14370*/  FFMA.FTZ R69, R145, R88, -R12 ;  /* 0x0000005891457223 */ /* 0x000fca000001080c */
[----:B------:R-:W3:Y:S01]  /*14380*/  MUFU.TANH R74, R74 ;  /* 0x0000004a004a7308 */ /* 0x000ee20000002400 */
[----:B0-----:R-:W-:-:S07]  /*14390*/  FSEL R145, R66, -INF , P2 ;  /* 0xff80000042917808 */ /* 0x001fce0001000000 */
[----:B------:R0:W-:Y:S01]  /*143a0*/  MUFU.EX2 R42, R141 ;  /* 0x0000008d002a7308 */ /* 0x0001e20000000800 */
[----:B------:R-:W-:-:S01]  /*143b0*/  FFMA.FTZ R34, R87, R88, -R12 ;  /* 0x0000005857227223 */ /* 0x000fc2000001080c */
[-CC-:B------:R-:W-:Y:S01]  /*143c0*/  FFMA.FTZ R87, R149, R88.reuse, -R12.reuse ;  /* 0x0000005895577223 */ /* 0x180fe2000001080c */
[----:B0-----:R-:W-:Y:S01]  /*143d0*/  FSEL R141, R68, -INF , P1 ;  /* 0xff800000448d7808 */ /* 0x001fe20000800000 */
[----:B------:R-:W-:-:S03]  /*143e0*/  FFMA.FTZ R151, R151, R88, -R12 ;  /* 0x0000005897977223 */ /* 0x000fc6000001080c */
[----:B------:R-:W-:Y:S02]  /*143f0*/  FMNMX.FTZ R76, R141, R76, !PT ;  /* 0x0000004c8d4c7209 */ /* 0x000fe40007810000 */
[----:B-1----:R-:W-:Y:S02]  /*14400*/  FSEL R149, R70, -INF , P3 ;  /* 0xff80000046957808 */ /* 0x002fe40001800000 */
[----:B------:R-:W-:Y:S01]  /*14410*/  FMNMX.FTZ R76, R145, R76, !PT ;  /* 0x0000004c914c7209 */ /* 0x000fe20007810000 */
[----:B------:R2:W-:Y:S01]  /*14420*/  MUFU.EX2 R46, R151 ;  /* 0x00000097002e7308 */ /* 0x0005e20000000800 */
[----:B------:R-:W-:-:S02]  /*14430*/  FFMA.FTZ R31, R43, R88, -R12 ;  /* 0x000000582b1f7223 */ /* 0x000fc4000001080c */
[----:B------:R-:W-:Y:S01]  /*14440*/  FMNMX.FTZ R76, R149, R76, !PT ;  /* 0x0000004c954c7209 */ /* 0x000fe20007810000 */
[----:B------:R-:W-:-:S01]  /*14450*/  FFMA.FTZ R43, R105, R88, -R12 ;  /* 0x00000058692b7223 */ /* 0x000fc2000001080c */
[----:B------:R-:W-:Y:S01]  /*14460*/  FFMA.FTZ R105, R153, R88, -R12 ;  /* 0x0000005899697223 */ /* 0x000fe2000001080c */
[----:B--2---:R-:W-:-:S02]  /*14470*/  FSEL R151, R72, -INF , P4 ;  /* 0xff80000048977808 */ /* 0x004fc40002000000 */
[----:B---3--:R-:W-:Y:S02]  /*14480*/  FSEL R153, R74, -INF , P5 ;  /* 0xff8000004a997808 */ /* 0x008fe40002800000 */
[----:B------:R-:W-:Y:S01]  /*14490*/  FMNMX.FTZ R76, R151, R76, !PT ;  /* 0x0000004c974c7209 */ /* 0x000fe20007810000 */
[----:B------:R-:W-:-:S03]  /*144a0*/  FFMA.FTZ R28, R55, R88, -R12 ;  /* 0x00000058371c7223 */ /* 0x000fc6000001080c */
[----:B------:R-:W-:Y:S01]  /*144b0*/  FMNMX.FTZ R76, R153, R76, !PT ;  /* 0x0000004c994c7209 */ /* 0x000fe20007810000 */
[----:B------:R-:W-:-:S01]  /*144c0*/  FFMA.FTZ R55, R117, R88, -R12 ;  /* 0x0000005875377223 */ /* 0x000fc2000001080c */
[----:B------:R-:W-:-:S03]  /*144d0*/  FFMA.FTZ R117, R161, R88, -R12 ;  /* 0x00000058a1757223 */ /* 0x000fc6000001080c */
[----:B------:R-:W0:Y:S01]  /*144e0*/  SHFL.BFLY PT, R161, R76, 0x2, 0x1f ;  /* 0x0c401f004ca17f89 */ /* 0x000e2200000e0000 */
[----:B------:R-:W-:-:S04]  /*144f0*/  FFMA.FTZ R167, R167, R88, -R12 ;  /* 0x00000058a7a77223 */ /* 0x000fc8000001080c */
[----:B------:R1:W-:Y:S01]  /*14500*/  MUFU.EX2 R54, R167 ;  /* 0x000000a700367308 */ /* 0x0003e20000000800 */
[----:B0-----:R-:W-:-:S05]  /*14510*/  FMNMX.FTZ R74, R76, R161, !PT ;  /* 0x000000a14c4a7209 */ /* 0x001fca0007810000 */
[----:B-1----:R-:W0:Y:S01]  /*14520*/  SHFL.BFLY PT, R167, R74, 0x1, 0x1f ;  /* 0x0c201f004aa77f89 */ /* 0x002e2200000e0000 */
[----:B------:R-:W-:-:S01]  /*14530*/  FFMA.FTZ R159, R159, R88, -R12 ;  /* 0x000000589f9f7223 */ /* 0x000fc2000001080c */
[-CC-:B------:R-:W-:Y:S01]  /*14540*/  FFMA.FTZ R147, R147, R88.reuse, -R12.reuse ;  /* 0x0000005893937223 */ /* 0x180fe2000001080c */
[----:B------:R-:W-:-:S01]  /*14550*/  FFMA.FTZ R155, R155, R88, -R12 ;  /* 0x000000589b9b7223 */ /* 0x000fc2000001080c */
[-CC-:B------:R-:W-:Y:S01]  /*14560*/  FFMA.FTZ R163, R163, R88.reuse, -R12.reuse ;  /* 0x00000058a3a37223 */ /* 0x180fe2000001080c */
[----:B------:R-:W-:-:S01]  /*14570*/  FFMA.FTZ R169, R169, R88, -R12 ;  /* 0x00000058a9a97223 */ /* 0x000fc2000001080c */
[----:B------:R-:W1:Y:S01]  /*14580*/  S2R R142, SR_TID.X ;  /* 0x00000000008e7919 */ /* 0x000e620000002100 */
[----:B------:R-:W-:-:S01]  /*14590*/  FFMA.FTZ R35, R47, R88, -R12 ;  /* 0x000000582f237223 */ /* 0x000fc2000001080c */
[-CC-:B------:R-:W-:Y:S01]  /*145a0*/  FFMA.FTZ R14, R20, R88.reuse, -R12.reuse ;  /* 0x00000058140e7223 */ /* 0x180fe2000001080c */
[----:B------:R-:W-:-:S01]  /*145b0*/  FFMA.FTZ R39, R51, R88, -R12 ;  /* 0x0000005833277223 */ /* 0x000fc2000001080c */
[----:B------:R-:W-:Y:S01]  /*145c0*/  FFMA.FTZ R47, R109, R88, -R12 ;  /* 0x000000586d2f7223 */ /* 0x000fe2000001080c */
[----:B------:R2:W-:Y:S01]  /*145d0*/  MUFU.EX2 R50, R159 ;  /* 0x0000009f00327308 */ /* 0x0005e20000000800 */
[----:B0-----:R-:W-:-:S04]  /*145e0*/  FMNMX.FTZ R90, R74, R167, !PT ;  /* 0x000000a74a5a7209 */ /* 0x001fc80007810000 */
[C---:B------:R-:W-:Y:S01]  /*145f0*/  FSETP.NEU.FTZ.AND P1, PT, R90.reuse, -INF , PT ;  /* 0xff8000005a00780b */ /* 0x040fe20003f3d000 */
[----:B------:R-:W-:-:S01]  /*14600*/  FFMA.FTZ R84, R90, R88, -8 ;  /* 0xc10000005a547423 */ /* 0x000fc20000010058 */
[-CC-:B------:R-:W-:Y:S01]  /*14610*/  FFMA.FTZ R20, R121, R88.reuse, -R12.reuse ;  /* 0x0000005879147223 */ /* 0x180fe2000001080c */
[----:B------:R-:W-:-:S03]  /*14620*/  FFMA.FTZ R24, R125, R88, -R12 ;  /* 0x000000587d187223 */ /* 0x000fc6000001080c */
[----:B------:R-:W-:Y:S01]  /*14630*/  FSEL R84, R84, RZ, P1 ;  /* 0x000000ff54547208 */ /* 0x000fe20000800000 */
[----:B------:R-:W-:-:S01]  /*14640*/  FFMA.FTZ R26, R129, R88, -R12 ;  /* 0x00000058811a7223 */ /* 0x000fc2000001080c */
[-CC-:B------:R-:W-:Y:S01]  /*14650*/  FFMA.FTZ R51, R133, R88.reuse, -R12.reuse ;  /* 0x0000005885337223 */ /* 0x180fe2000001080c */
[----:B------:R-:W-:-:S01]  /*14660*/  FFMA.FTZ R38, R135, R88, -R12 ;  /* 0x0000005887267223 */ /* 0x000fc2000001080c */
[----:B------:R0:W-:Y:S01]  /*14670*/  MUFU.EX2 R44, R147 ;  /* 0x00000093002c7308 */ /* 0x0001e20000000800 */
[----:B------:R-:W-:-:S01]  /*14680*/  FFMA.FTZ R109, R157, R88, -R12 ;  /* 0x000000589d6d7223 */ /* 0x000fc2000001080c */
[-CC-:B--2---:R-:W-:Y:S01]  /*14690*/  FFMA.FTZ R159, R40, R88.reuse, -R12.reuse ;  /* 0x00000058289f7223 */ /* 0x184fe2000001080c */
[----:B------:R-:W-:-:S01]  /*146a0*/  FFMA.FTZ R3, R3, R88, -R12 ;  /* 0x0000005803037223 */ /* 0x000fc2000001080c */
[-CC-:B------:R-:W-:Y:S01]  /*146b0*/  FFMA.FTZ R77, R77, R88.reuse, -R12.reuse ;  /* 0x000000584d4d7223 */ /* 0x180fe2000001080c */
[----:B------:R-:W-:-:S01]  /*146c0*/  FFMA.FTZ R81, R81, R88, -R12 ;  /* 0x0000005851517223 */ /* 0x000fc2000001080c */
[-CC-:B------:R-:W-:Y:S01]  /*146d0*/  FFMA.FTZ R121, R173, R88.reuse, -R12.reuse ;  /* 0x00000058ad797223 */ /* 0x180fe2000001080c */
[----:B------:R-:W-:-:S01]  /*146e0*/  FFMA.FTZ R175, R175, R88, -R12 ;  /* 0x00000058afaf7223 */ /* 0x000fc2000001080c */
[----:B------:R2:W-:Y:S01]  /*146f0*/  MUFU.EX2 R48, R155 ;  /* 0x0000009b00307308 */ /* 0x0005e20000000800 */
[----:B------:R-:W-:-:S01]  /*14700*/  FFMA.FTZ R125, R177, R88, -R12 ;  /* 0x00000058b17d7223 */ /* 0x000fc2000001080c */
[-CC-:B------:R-:W-:Y:S01]  /*14710*/  FFMA.FTZ R179, R179, R88.reuse, -R12.reuse ;  /* 0x00000058b3b37223 */ /* 0x180fe2000001080c */
[----:B------:R-:W-:-:S01]  /*14720*/  FFMA.FTZ R129, R197, R88, -R12 ;  /* 0x00000058c5817223 */ /* 0x000fc2000001080c */
[-CC-:B------:R-:W-:Y:S01]  /*14730*/  FFMA.FTZ R199, R199, R88.reuse, -R12.reuse ;  /* 0x00000058c7c77223 */ /* 0x180fe2000001080c */
[----:B------:R-:W-:-:S01]  /*14740*/  FFMA.FTZ R133, R205, R88, -R12 ;  /* 0x00000058cd857223 */ /* 0x000fc2000001080c */
[-CC-:B------:R-:W-:Y:S01]  /*14750*/  FFMA.FTZ R207, R207, R88.reuse, -R12.reuse ;  /* 0x00000058cfcf7223 */ /* 0x180fe2000001080c */
[----:B------:R-:W-:-:S01]  /*14760*/  FFMA.FTZ R135, R223, R88, -R12 ;  /* 0x00000058df877223 */ /* 0x000fc2000001080c */
[----:B------:R3:W-:Y:S01]  /*14770*/  MUFU.EX2 R52, R163 ;  /* 0x000000a300347308 */ /* 0x0007e20000000800 */
[----:B------:R-:W-:-:S01]  /*14780*/  FFMA.FTZ R66, R217, R88, -R12 ;  /* 0x00000058d9427223 */ /* 0x000fc2000001080c */
[-CC-:B0-----:R-:W-:Y:S01]  /*14790*/  FFMA.FTZ R147, R211, R88.reuse, -R12.reuse ;  /* 0x00000058d3937223 */ /* 0x181fe2000001080c */
[----:B------:R-:W-:-:S01]  /*147a0*/  FFMA.FTZ R68, R221, R88, -R12 ;  /* 0x00000058dd447223 */ /* 0x000fc2000001080c */
[-CC-:B--2---:R-:W-:Y:S01]  /*147b0*/  FFMA.FTZ R155, R225, R88.reuse, -R12.reuse ;  /* 0x00000058e19b7223 */ /* 0x184fe2000001080c */
[----:B------:R-:W-:-:S01]  /*147c0*/  FFMA.FTZ R70, R227, R88, -R12 ;  /* 0x00000058e3467223 */ /* 0x000fc2000001080c */
[-CC-:B------:R-:W-:Y:S01]  /*147d0*/  FFMA.FTZ R157, R237, R88.reuse, -R12.reuse ;  /* 0x00000058ed9d7223 */ /* 0x180fe2000001080c */
[----:B------:R-:W-:-:S01]  /*147e0*/  FFMA.FTZ R32, R32, R88, -R12 ;  /* 0x0000005820207223 */ /* 0x000fc2000001080c */
[----:B------:R0:W-:Y:S01]  /*147f0*/  MUFU.EX2 R56, R169 ;  /* 0x000000a900387308 */ /* 0x0001e20000000800 */
[----:B------:R-:W-:-:S01]  /*14800*/  FFMA.FTZ R36, R36, R88, -R12 ;  /* 0x0000005824247223 */ /* 0x000fc2000001080c */
[-CC-:B------:R-:W-:Y:S01]  /*14810*/  FFMA.FTZ R161, R215, R88.reuse, -R12.reuse ;  /* 0x00000058d7a17223 */ /* 0x180fe2000001080c */
[----:B------:R-:W-:-:S01]  /*14820*/  FFMA.FTZ R40, R219, R88, -R12 ;  /* 0x00000058db287223 */ /* 0x000fc2000001080c */
[-CC-:B---3--:R-:W-:Y:S01]  /*14830*/  FFMA.FTZ R163, R213, R88.reuse, -R12.reuse ;  /* 0x00000058d5a37223 */ /* 0x188fe2000001080c */
[----:B------:R-:W-:-:S01]  /*14840*/  FFMA.FTZ R72, R209, R88, -R12 ;  /* 0x00000058d1487223 */ /* 0x000fc2000001080c */
[-CC-:B------:R-:W-:Y:S01]  /*14850*/  FFMA.FTZ R203, R203, R88.reuse, -R12.reuse ;  /* 0x00000058cbcb7223 */ /* 0x180fe2000001080c */
[----:B------:R-:W-:-:S01]  /*14860*/  FFMA.FTZ R74, R201, R88, -R12 ;  /* 0x00000058c94a7223 */ /* 0x000fc2000001080c */
[-C--:B0-----:R-:W-:Y:S01]  /*14870*/  FFMA.FTZ R169, R195, R88.reuse, -R12 ;  /* 0x00000058c3a97223 */ /* 0x081fe2000001080c */
[----:B------:R-:W-:-:S01]  /*14880*/  FFMA.FTZ R12, R21, R88, -R84 ;  /* 0x00000058150c7223 */ /* 0x000fc20000010854 */
[-CC-:B------:R-:W-:Y:S01]  /*14890*/  FFMA.FTZ R21, R120, R88.reuse, -R84.reuse ;  /* 0x0000005878157223 */ /* 0x180fe20000010854 */
[----:B------:R-:W-:Y:S01]  /*148a0*/  MUFU.EX2 R3, R3 ;  /* 0x0000000300037308 */ /* 0x000fe20000000800 */
[----:B------:R-:W-:-:S01]  /*148b0*/  FFMA.FTZ R86, R123, R88, -R84 ;  /* 0x000000587b567223 */ /* 0x000fc20000010854 */
[----:B------:R-:W-:-:S06]  /*148c0*/  FFMA.FTZ R123, R13, R88, -R84 ;  /* 0x000000580d7b7223 */ /* 0x000fcc0000010854 */
[----:B------:R-:W0:Y:S01]  /*148d0*/  MUFU.EX2 R14, R14 ;  /* 0x0000000e000e7308 */ /* 0x000e220000000800 */
[----:B------:R-:W-:-:S07]  /*148e0*/  FFMA.FTZ R13, R127, R88, -R84 ;  /* 0x000000587f0d7223 */ /* 0x000fce0000010854 */
[----:B------:R-:W-:Y:S08]  /*148f0*/  MUFU.EX2 R12, R12 ;  /* 0x0000000c000c7308 */ /* 0x000ff00000000800 */
[----:B------:R-:W2:Y:S08]  /*14900*/  MUFU.EX2 R21, R21 ;  /* 0x0000001500157308 */ /* 0x000eb00000000800 */
[----:B------:R-:W3:Y:S01]  /*14910*/  MUFU.EX2 R20, R20 ;  /* 0x0000001400147308 */ /* 0x000ee20000000800 */
[----:B------:R-:W-:-:S07]  /*14920*/  FFMA.FTZ R76, R45, R88, -R84 ;  /* 0x000000582d4c7223 */ /* 0x000fce0000010854 */
[----:B------:R-:W4:Y:S01]  /*14930*/  MUFU.EX2 R86, R86 ;  /* 0x0000005600567308 */ /* 0x000f220000000800 */
[----:B------:R-:W-:-:S07]  /*14940*/  FFMA.FTZ R108, R79, R88, -R84 ;  /* 0x000000584f6c7223 */ /* 0x000fce0000010854 */
[----:B------:R-:W4:Y:S01]  /*14950*/  MUFU.EX2 R31, R31 ;  /* 0x0000001f001f7308 */ /* 0x000f220000000800 */
[----:B------:R-:W-:-:S01]  /*14960*/  FFMA.FTZ R92, R131, R88, -R84 ;  /* 0x00000058835c7223 */ /* 0x000fc20000010854 */
[----:B------:R-:W-:-:S06]  /*14970*/  FFMA.FTZ R79, R15, R88, -R84 ;  /* 0x000000580f4f7223 */ /* 0x000fcc0000010854 */
[----:B------:R-:W4:Y:S01]  /*14980*/  MUFU.EX2 R123, R123 ;  /* 0x0000007b007b7308 */ /* 0x000f220000000800 */
[----:B0-----:R-:W-:-:S01]  /*14990*/  FADD.FTZ R15, R3, R14 ;  /* 0x0000000e030f7221 */ /* 0x001fc20000010000 */
[----:B------:R-:W-:-:S06]  /*149a0*/  FFMA.FTZ R104, R83, R88, -R84 ;  /* 0x0000005853687223 */ /* 0x000fcc0000010854 */
[----:B------:R-:W0:Y:S01]  /*149b0*/  MUFU.EX2 R24, R24 ;  /* 0x0000001800187308 */ /* 0x000e220000000800 */
[----:B--2---:R-:W-:-:S01]  /*149c0*/  FADD.FTZ R83, R12, R21 ;  /* 0x000000150c537221 */ /* 0x004fc20000010000 */
[----:B------:R-:W-:-:S06]  /*149d0*/  FFMA.FTZ R127, R49, R88, -R84 ;  /* 0x00000058317f7223 */ /* 0x000fcc0000010854 */
[----:B------:R-:W2:Y:S01]  /*149e0*/  MUFU.EX2 R13, R13 ;  /* 0x0000000d000d7308 */ /* 0x000ea20000000800 */
[----:B-1----:R-:W-:Y:S01]  /*149f0*/  LOP3.LUT R142, R142, 0x7f, RZ, 0xc0, !PT ;  /* 0x0000007f8e8e7812 */ /* 0x002fe200078ec0ff */
[----:B---3--:R-:W-:-:S06]  /*14a00*/  FADD.FTZ R112, R20, R15 ;  /* 0x0000000f14707221 */ /* 0x008fcc0000010000 */
[----:B------:R-:W1:Y:S01]  /*14a10*/  MUFU.EX2 R35, R35 ;  /* 0x0000002300237308 */ /* 0x000e620000000800 */
[----:B----4-:R-:W-:-:S01]  /*14a20*/  FADD.FTZ R114, R86, R83 ;  /* 0x0000005356727221 */ /* 0x010fc20000010000 */
[----:B------:R-:W-:-:S06]  /*14a30*/  FFMA.FTZ R45, R53, R88, -R84 ;  /* 0x00000058352d7223 */ /* 0x000fcc0000010854 */
[----:B------:R-:W3:Y:S01]  /*14a40*/  MUFU.EX2 R76, R76 ;  /* 0x0000004c004c7308 */ /* 0x000ee20000000800 */
[----:B------:R-:W-:Y:S01]  /*14a50*/  ISETP.NE.AND P2, PT, R142, RZ, PT ;  /* 0x000000ff8e00720c */ /* 0x000fe20003f45270 */
[----:B------:R-:W-:-:S06]  /*14a60*/  FADD.FTZ R83, R31, R112 ;  /* 0x000000701f537221 */ /* 0x000fcc0000010000 */
[----:B------:R-:W4:Y:S01]  /*14a70*/  MUFU.EX2 R26, R26 ;  /* 0x0000001a001a7308 */ /* 0x000f220000000800 */
[----:B------:R-:W-:-:S01]  /*14a80*/  FADD.FTZ R114, R123, R114 ;  /* 0x000000727b727221 */ /* 0x000fc20000010000 */
[----:B------:R-:W-:-:S06]  /*14a90*/  FFMA.FTZ R78, R107, R88, -R84 ;  /* 0x000000586b4e7223 */ /* 0x000fcc0000010854 */
[----:B------:R-:W4:Y:S01]  /*14aa0*/  MUFU.EX2 R92, R92 ;  /* 0x0000005c005c7308 */ /* 0x000f220000000800 */
[----:B0-----:R-:W-:-:S07]  /*14ab0*/  FADD.FTZ R112, R24, R83 ;  /* 0x0000005318707221 */ /* 0x001fce0000010000 */
[----:B------:R-:W0:Y:S01]  /*14ac0*/  MUFU.EX2 R39, R39 ;  /* 0x0000002700277308 */ /* 0x000e220000000800 */
[----:B--2---:R-:W-:-:S01]  /*14ad0*/  FADD.FTZ R83, R13, R114 ;  /* 0x000000720d537221 */ /* 0x004fc20000010000 */
[----:B------:R-:W-:-:S06]  /*14ae0*/  FFMA.FTZ R94, R67, R88, -R84 ;  /* 0x00000058435e7223 */ /* 0x000fcc0000010854 */
[----:B------:R-:W2:Y:S01]  /*14af0*/  MUFU.EX2 R127, R127 ;  /* 0x0000007f007f7308 */ /* 0x000ea20000000800 */
[----:B------:R-:W-:-:S01]  /*14b00*/  FFMA.FTZ R110, R85, R88, -R84 ;  /* 0x00000058556e7223 */ /* 0x000fc20000010854 */
[----:B-1----:R-:W-:-:S06]  /*14b10*/  FADD.FTZ R85, R35, R112 ;  /* 0x0000007023557221 */ /* 0x002fcc0000010000 */
[----:B------:R-:W1:Y:S01]  /*14b20*/  MUFU.EX2 R28, R28 ;  /* 0x0000001c001c7308 */ /* 0x000e620000000800 */
[----:B---3--:R-:W-:-:S01]  /*14b30*/  FADD.FTZ R83, R76, R83 ;  /* 0x000000534c537221 */ /* 0x008fc20000010000 */
[----:B------:R-:W-:-:S06]  /*14b40*/  FFMA.FTZ R107, R111, R88, -R84 ;  /* 0x000000586f6b7223 */ /* 0x000fcc0000010854 */
[----:B------:R-:W3:Y:S01]  /*14b50*/  MUFU.EX2 R45, R45 ;  /* 0x0000002d002d7308 */ /* 0x000ee20000000800 */
[----:B----4-:R-:W-:-:S01]  /*14b60*/  FADD.FTZ R112, R26, R85 ;  /* 0x000000551a707221 */ /* 0x010fc20000010000 */
[----:B------:R-:W-:-:S06]  /*14b70*/  @!P2 IADD3 R15, R0, 0x2e840, RZ ;  /* 0x0002e840000fa810 */ /* 0x000fcc0007ffe0ff */
[----:B------:R-:W-:Y:S01]  /*14b80*/  MUFU.EX2 R43, R43 ;  /* 0x0000002b002b7308 */ /* 0x000fe20000000800 */
[----:B------:R-:W-:-:S01]  /*14b90*/  FADD.FTZ R116, R92, R83 ;  /* 0x000000535c747221 */ /* 0x000fc20000010000 */
[----:B------:R-:W-:-:S06]  /*14ba0*/  FFMA.FTZ R49, R71, R88, -R84 ;  /* 0x0000005847317223 */ /* 0x000fcc0000010854 */
[----:B------:R-:W4:Y:S01]  /*14bb0*/  MUFU.EX2 R78, R78 ;  /* 0x0000004e004e7308 */ /* 0x000f220000000800 */
[----:B------:R-:W-:-:S01]  /*14bc0*/  FFMA.FTZ R114, R63, R88, -R84 ;  /* 0x000000583f727223 */ /* 0x000fc20000010854 */
[----:B0-----:R-:W-:-:S06]  /*14bd0*/  FADD.FTZ R63, R39, R112 ;  /* 0x00000070273f7221 */ /* 0x001fcc0000010000 */
[----:B------:R-:W-:Y:S01]  /*14be0*/  MUFU.EX2 R30, R30 ;  /* 0x0000001e001e7308 */ /* 0x000fe20000000800 */
[----:B------:R-:W-:Y:S01]  /*14bf0*/  @!P2 PRMT R15, RZ, 0x654, R15 ;  /* 0x00000654ff0fa816 */ /* 0x000fe2000000000f */
[----:B--2---:R-:W-:-:S06]  /*14c00*/  FADD.FTZ R116, R127, R116 ;  /* 0x000000747f747221 */ /* 0x004fcc0000010000 */
[----:B------:R-:W0:Y:S01]  /*14c10*/  MUFU.EX2 R94, R94 ;  /* 0x0000005e005e7308 */ /* 0x000e220000000800 */
[----:B------:R-:W-:-:S01]  /*14c20*/  FFMA.FTZ R80, R115, R88, -R84 ;  /* 0x0000005873507223 */ /* 0x000fc20000010854 */
[----:B------:R-:W-:Y:S01]  /*14c30*/  FFMA.FTZ R59, R59, R88, -R84 ;  /* 0x000000583b3b7223 */ /* 0x000fe20000010854 */
[----:B-1----:R-:W-:-:S05]  /*14c40*/  FADD.FTZ R118, R28, R63 ;  /* 0x0000003f1c767221 */ /* 0x002fca0000010000 */
[----:B------:R-:W1:Y:S01]  /*14c50*/  MUFU.EX2 R47, R47 ;  /* 0x0000002f002f7308 */ /* 0x000e620000000800 */
[----:B------:R-:W-:-:S01]  /*14c60*/  FFMA.FTZ R112, R41, R88, -R84 ;  /* 0x0000005829707223 */ /* 0x000fc20000010854 */
[----:B------:R2:W-:Y:S01]  /*14c70*/  @!P2 SYNCS.ARRIVE.TRANS64.RED.A1T0 RZ, [R15+URZ], RZ ;  /* 0x000000ff0fffa9a7 */ /* 0x0005e2000810043f */
[----:B---3--:R-:W-:-:S05]  /*14c80*/  FADD.FTZ R41, R45, R116 ;  /* 0x000000742d297221 */ /* 0x008fca0000010000 */
[----:B------:R-:W3:Y:S01]  /*14c90*/  MUFU.EX2 R107, R107 ;  /* 0x0000006b006b7308 */ /* 0x000ee20000000800 */
[----:B------:R-:W-:-:S07]  /*14ca0*/  FFMA.FTZ R98, R113, R88, -R84 ;  /* 0x0000005871627223 */ /* 0x000fce0000010854 */
[----:B------:R-:W3:Y:S01]  /*14cb0*/  MUFU.EX2 R34, R34 ;  /* 0x0000002200227308 */ /* 0x000ee20000000800 */
[----:B----4-:R-:W-:-:S01]  /*14cc0*/  FADD.FTZ R41, R78, R41 ;  /* 0x000000294e297221 */ /* 0x010fc20000010000 */
[----:B------:R-:W-:-:S06]  /*14cd0*/  FFMA.FTZ R111, R119, R88, -R84 ;  /* 0x00000058776f7223 */ /* 0x000fcc0000010854 */
[----:B------:R-:W4:Y:S01]  /*14ce0*/  MUFU.EX2 R49, R49 ;  /* 0x0000003100317308 */ /* 0x000f220000000800 */
[----:B0-----:R-:W-:-:S07]  /*14cf0*/  FADD.FTZ R120, R94, R41 ;  /* 0x000000295e787221 */ /* 0x001fce0000010000 */
[----:B------:R-:W0:Y:S08]  /*14d00*/  MUFU.EX2 R51, R51 ;  /* 0x0000003300337308 */ /* 0x000e300000000800 */
[----:B--2---:R2:W-:Y:S01]  /*14d10*/  MUFU.EX2 R15, R59 ;  /* 0x0000003b000f7308 */ /* 0x0045e20000000800 */
[----:B------:R-:W-:-:S07]  /*14d20*/  FFMA.FTZ R53, R137, R88, -R84 ;  /* 0x0000005889357223 */ /* 0x000fce0000010854 */
[----:B------:R-:W0:Y:S01]  /*14d30*/  MUFU.EX2 R80, R80 ;  /* 0x0000005000507308 */ /* 0x000e220000000800 */
[----:B--2---:R-:W-:-:S04]  /*14d40*/  FADD.FTZ R59, R43, R118 ;  /* 0x000000762b3b7221 */ /* 0x004fc80000010000 */
[----:B------:R-:W-:-:S03]  /*14d50*/  FADD.FTZ R118, R30, R59 ;  /* 0x0000003b1e767221 */ /* 0x000fc60000010000 */
[----:B------:R-:W2:Y:S01]  /*14d60*/  MUFU.EX2 R38, R38 ;  /* 0x0000002600267308 */ /* 0x000ea20000000800 */
[----:B-1----:R-:W-:-:S01]  /*14d70*/  FADD.FTZ R41, R47, R118 ;  /* 0x000000762f297221 */ /* 0x002fc20000010000 */
[----:B---3--:R-:W-:-:S06]  /*14d80*/  FADD.FTZ R120, R107, R120 ;  /* 0x000000786b787221 */ /* 0x008fcc0000010000 */
[----:B------:R-:W1:Y:S01]  /*14d90*/  MUFU.EX2 R98, R98 ;  /* 0x0000006200627308 */ /* 0x000e620000000800 */
[----:B------:R-:W-:-:S01]  /*14da0*/  FFMA.FTZ R82, R91, R88, -R84 ;  /* 0x000000585b527223 */ /* 0x000fc20000010854 */
[----:B------:R-:W-:-:S06]  /*14db0*/  FADD.FTZ R118, R34, R41 ;  /* 0x0000002922767221 */ /* 0x000fcc0000010000 */
[----:B------:R-:W3:Y:S01]  /*14dc0*/  MUFU.EX2 R55, R55 ;  /* 0x0000003700377308 */ /* 0x000ee20000000800 */
[----:B----4-:R-:W-:-:S01]  /*14dd0*/  FADD.FTZ R41, R49, R120 ;  /* 0x0000007831297221 */ /* 0x010fc20000010000 */
[----:B------:R-:W-:-:S06]  /*14de0*/  FFMA.FTZ R91, R143, R88, -R84 ;  /* 0x000000588f5b7223 */ /* 0x000fcc0000010854 */
[----:B------:R-:W4:Y:S01]  /*14df0*/  MUFU.EX2 R111, R111 ;  /* 0x0000006f006f7308 */ /* 0x000f220000000800 */
[----:B0-----:R-:W-:-:S01]  /*14e00*/  FADD.FTZ R59, R51, R118 ;  /* 0x00000076333b7221 */ /* 0x001fc20000010000 */
[----:B------:R-:W-:-:S06]  /*14e10*/  FADD.FTZ R41, R80, R41 ;  /* 0x0000002950297221 */ /* 0x000fcc0000010000 */
[----:B------:R-:W0:Y:S01]  /*14e20*/  MUFU.EX2 R53, R53 ;  /* 0x0000003500357308 */ /* 0x000e220000000800 */
[----:B------:R-:W-:-:S01]  /*14e30*/  FFMA.FTZ R102, R95, R88, -R84 ;  /* 0x000000585f667223 */ /* 0x000fc20000010854 */
[----:B--2---:R-:W-:-:S06]  /*14e40*/  FADD.FTZ R118, R38, R59 ;  /* 0x0000003b26767221 */ /* 0x004fcc0000010000 */
[----:B------:R-:W2:Y:S01]  /*14e50*/  MUFU.EX2 R69, R69 ;  /* 0x0000004500457308 */ /* 0x000ea20000000800 */
[----:B-1----:R-:W-:-:S01]  /*14e60*/  FADD.FTZ R120, R98, R41 ;  /* 0x0000002962787221 */ /* 0x002fc20000010000 */
[----:B------:R-:W-:-:S06]  /*14e70*/  FFMA.FTZ R67, R93, R88, -R84 ;  /* 0x000000585d437223 */ /* 0x000fcc0000010854 */
[----:B------:R-:W1:Y:S01]  /*14e80*/  MUFU.EX2 R82, R82 ;  /* 0x0000005200527308 */ /* 0x000e620000000800 */
[----:B---3--:R-:W-:-:S01]  /*14e90*/  FADD.FTZ R41, R55, R118 ;  /* 0x0000007637297221 */ /* 0x008fc20000010000 */
[----:B----4-:R-:W-:-:S06]  /*14ea0*/  FADD.FTZ R120, R111, R120 ;  /* 0x000000786f787221 */ /* 0x010fcc0000010000 */
[----:B------:R-:W3:Y:S01]  /*14eb0*/  MUFU.EX2 R91, R91 ;  /* 0x0000005b005b7308 */ /* 0x000ee20000000800 */
[----:B------:R-:W-:-:S01]  /*14ec0*/  FFMA.FTZ R96, R99, R88, -R84 ;  /* 0x0000005863607223 */ /* 0x000fc20000010854 */
[----:B------:R-:W-:-:S06]  /*14ed0*/  FADD.FTZ R118, R42, R41 ;  /* 0x000000292a767221 */ /* 0x000fcc0000010000 */
[----:B------:R-:W4:Y:S01]  /*14ee0*/  MUFU.EX2 R87, R87 ;  /* 0x0000005700577308 */ /* 0x000f220000000800 */
[----:B0-----:R-:W-:-:S01]  /*14ef0*/  FADD.FTZ R41, R53, R120 ;  /* 0x0000007835297221 */ /* 0x001fc20000010000 */
[----:B------:R-:W-:-:S06]  /*14f00*/  FFMA.FTZ R93, R97, R88, -R84 ;  /* 0x00000058615d7223 */ /* 0x000fcc0000010854 */
[----:B------:R-:W0:Y:S01]  /*14f10*/  MUFU.EX2 R102, R102 ;  /* 0x0000006600667308 */ /* 0x000e220000000800 */
[----:B--2---:R-:W-:-:S01]  /*14f20*/  FADD.FTZ R59, R69, R118 ;  /* 0x00000076453b7221 */ /* 0x004fc20000010000 */
[----:B-1----:R-:W-:-:S06]  /*14f30*/  FADD.FTZ R118, R82, R41 ;  /* 0x0000002952767221 */ /* 0x002fcc0000010000 */
[----:B------:R-:W1:Y:S01]  /*14f40*/  MUFU.EX2 R67, R67 ;  /* 0x0000004300437308 */ /* 0x000e620000000800 */
[----:B------:R-:W-:-:S01]  /*14f50*/  FFMA.FTZ R106, R103, R88, -R84 ;  /* 0x00000058676a7223 */ /* 0x000fc20000010854 */
[----:B------:R-:W-:-:S06]  /*14f60*/  FADD.FTZ R120, R44, R59 ;  /* 0x0000003b2c787221 */ /* 0x000fcc0000010000 */
[----:B------:R-:W2:Y:S01]  /*14f70*/  MUFU.EX2 R105, R105 ;  /* 0x0000006900697308 */ /* 0x000ea20000000800 */
[----:B---3--:R-:W-:-:S01]  /*14f80*/  FADD.FTZ R41, R91, R118 ;  /* 0x000000765b297221 */ /* 0x008fc20000010000 */
[----:B------:R-:W-:-:S06]  /*14f90*/  FFMA.FTZ R71, R101, R88, -R84 ;  /* 0x0000005865477223 */ /* 0x000fcc0000010854 */
[----:B------:R-:W3:Y:S01]  /*14fa0*/  MUFU.EX2 R96, R96 ;  /* 0x0000006000607308 */ /* 0x000ee20000000800 */
[----:B----4-:R-:W-:-:S01]  /*14fb0*/  FADD.FTZ R59, R87, R120 ;  /* 0x00000078573b7221 */ /* 0x010fc20000010000 */
[----:B0-----:R-:W-:-:S06]  /*14fc0*/  FADD.FTZ R118, R102, R41 ;  /* 0x0000002966767221 */ /* 0x001fcc0000010000 */
[----:B------:R-:W0:Y:S01]  /*14fd0*/  MUFU.EX2 R93, R93 ;  /* 0x0000005d005d7308 */ /* 0x000e220000000800 */
[----:B------:R-:W-:-:S01]  /*14fe0*/  FFMA.FTZ R100, R75, R88, -R84 ;  /* 0x000000584b647223 */ /* 0x000fc20000010854 */
[----:B------:R-:W-:-:S06]  /*14ff0*/  FADD.FTZ R120, R46, R59 ;  /* 0x0000003b2e787221 */ /* 0x000fcc0000010000 */
[----:B------:R-:W4:Y:S01]  /*15000*/  MUFU.EX2 R109, R109 ;  /* 0x0000006d006d7308 */ /* 0x000f220000000800 */
[----:B-1----:R-:W-:-:S01]  /*15010*/  FADD.FTZ R41, R67, R118 ;  /* 0x0000007643297221 */ /* 0x002fc20000010000 */
[----:B------:R-:W-:-:S06]  /*15020*/  FFMA.FTZ R75, R73, R88, -R84 ;  /* 0x00000058494b7223 */ /* 0x000fcc0000010854 */
[----:B------:R-:W1:Y:S01]  /*15030*/  MUFU.EX2 R106, R106 ;  /* 0x0000006a006a7308 */ /* 0x000e620000000800 */
[----:B------:R-:W-:Y:S01]  /*15040*/  F2FP.SATFINITE.E4M3.F32.PACK_AB_MERGE_C R224, R31, R20, RZ ;  /* 0x000000141fe0723e */ /* 0x000fe200048070ff */
[----:B--2---:R-:W-:Y:S01]  /*15050*/  FADD.FTZ R31, R105, R120 ;  /* 0x00000078691f7221 */ /* 0x004fe20000010000 */
[----:B------:R-:W-:-:S05]  /*15060*/  F2FP.SATFINITE.E4M3.F32.PACK_AB_MERGE_C R226, R39, R26, RZ ;  /* 0x0000001a27e2723e */ /* 0x000fca00048070ff */
[----:B------:R-:W2:Y:S01]  /*15070*/  MUFU.EX2 R71, R71 ;  /* 0x0000004700477308 */ /* 0x000ea20000000800 */
[----:B---3--:R-:W-:-:S01]  /*15080*/  FADD.FTZ R26, R96, R41 ;  /* 0x00000029601a7221 */ /* 0x008fc20000010000 */
[----:B------:R-:W-:-:S06]  /*15090*/  FADD.FTZ R118, R48, R31 ;  /* 0x0000001f30767221 */ /* 0x000fcc0000010000 */
[----:B------:R-:W3:Y:S01]  /*150a0*/  MUFU.EX2 R117, R117 ;  /* 0x0000007500757308 */ /* 0x000ee20000000800 */
[----:B0-----:R-:W-:-:S01]  /*150b0*/  FADD.FTZ R31, R93, R26 ;  /* 0x0000001a5d1f7221 */ /* 0x001fc20000010000 */
[----:B------:R-:W-:-:S06]  /*150c0*/  FFMA.FTZ R73, R165, R88, -R84 ;  /* 0x00000058a5497223 */ /* 0x000fcc0000010854 */
[----:B------:R-:W0:Y:S01]  /*150d0*/  MUFU.EX2 R100, R100 ;  /* 0x0000006400647308 */ /* 0x000e220000000800 */
[----:B----4-:R-:W-:-:S01]  /*150e0*/  FADD.FTZ R39, R109, R118 ;  /* 0x000000766d277221 */ /* 0x010fc20000010000 */
[----:B-1----:R-:W-:-:S06]  /*150f0*/  FADD.FTZ R26, R106, R31 ;  /* 0x0000001f6a1a7221 */ /* 0x002fcc0000010000 */
[----:B------:R-:W1:Y:S01]  /*15100*/  MUFU.EX2 R75, R75 ;  /* 0x0000004b004b7308 */ /* 0x000e620000000800 */
[----:B------:R-:W-:Y:S01]  /*15110*/  F2FP.SATFINITE.E4M3.F32.PACK_AB_MERGE_C R222, R55, R38, RZ ;  /* 0x0000002637de723e */ /* 0x000fe200048070ff */
[----:B------:R-:W-:-:S06]  /*15120*/  FADD.FTZ R38, R50, R39 ;  /* 0x0000002732267221 */ /* 0x000fcc0000010000 */
[----:B------:R-:W4:Y:S01]  /*15130*/  MUFU.EX2 R77, R77 ;  /* 0x0000004d004d7308 */ /* 0x000f220000000800 */
[----:B--2---:R-:W-:-:S07]  /*15140*/  FADD.FTZ R31, R71, R26 ;  /* 0x0000001a471f7221 */ /* 0x004fce0000010000 */
[----:B------:R-:W2:Y:S01]  /*15150*/  MUFU.EX2 R108, R108 ;  /* 0x0000006c006c7308 */ /* 0x000ea20000000800 */
[----:B---3--:R-:W-:-:S01]  /*15160*/  FADD.FTZ R39, R117, R38 ;  /* 0x0000002675277221 */ /* 0x008fc20000010000 */
[----:B0-----:R-:W-:-:S06]  /*15170*/  FADD.FTZ R26, R100, R31 ;  /* 0x0000001f641a7221 */ /* 0x001fcc0000010000 */
[----:B------:R-:W0:Y:S01]  /*15180*/  MUFU.EX2 R73, R73 ;  /* 0x0000004900497308 */ /* 0x000e220000000800 */
[----:B------:R-:W-:-:S07]  /*15190*/  FADD.FTZ R38, R52, R39 ;  /* 0x0000002734267221 */ /* 0x000fce0000010000 */
[----:B------:R-:W3:Y:S01]  /*151a0*/  MUFU.EX2 R81, R81 ;  /* 0x0000005100517308 */ /* 0x000ee20000000800 */
[----:B-1----:R-:W-:-:S01]  /*151b0*/  FADD.FTZ R39, R75, R26 ;  /* 0x0000001a4b277221 */ /* 0x002fc20000010000 */
[----:B----4-:R-:W-:-:S06]  /*151c0*/  F2FP.SATFINITE.E4M3.F32.PACK_AB_MERGE_C R204, R77, R52, RZ ;  /* 0x000000344dcc723e */ /* 0x010fcc00048070ff */
[----:B------:R-:W1:Y:S01]  /*151d0*/  MUFU.EX2 R104, R104 ;  /* 0x0000006800687308 */ /* 0x000e620000000800 */
[----:B------:R-:W-:-:S01]  /*151e0*/  FADD.FTZ R77, R77, R38 ;  /* 0x000000264d4d7221 */ /* 0x000fc20000010000 */
[----:B------:R-:W-:Y:S01]  /*151f0*/  FFMA.FTZ R171, R171, R88, -R84 ;  /* 0x00000058abab7223 */ /* 0x000fe20000010854 */
[----:B--2---:R-:W-:-:S05]  /*15200*/  FADD.FTZ R38, R108, R39 ;  /* 0x000000276c267221 */ /* 0x004fca0000010000 */
[----:B------:R-:W2:Y:S01]  /*15210*/  MUFU.EX2 R79, R79 ;  /* 0x0000004f004f7308 */ /* 0x000ea20000000800 */
[----:B------:R-:W-:Y:S01]  /*15220*/  F2FP.SATFINITE.E4M3.F32.PACK_AB_MERGE_C R200, R87, R44, RZ ;  /* 0x0000002c57c8723e */ /* 0x000fe200048070ff */
[----:B------:R-:W-:-:S06]  /*15230*/  FADD.FTZ R44, R54, R77 ;  /* 0x0000004d362c7221 */ /* 0x000fcc0000010000 */
[----:B------:R-:W4:Y:S01]  /*15240*/  MUFU.EX2 R121, R121 ;  /* 0x0000007900797308 */ /* 0x000f220000000800 */
[----:B0-----:R-:W-:-:S01]  /*15250*/  FADD.FTZ R39, R73, R38 ;  /* 0x0000002649277221 */ /* 0x001fc20000010000 */
[----:B------:R-:W-:-:S06]  /*15260*/  FFMA.FTZ R57, R57, R88, -R84 ;  /* 0x0000005839397223 */ /* 0x000fcc0000010854 */
[----:B------:R-:W0:Y:S01]  /*15270*/  MUFU.EX2 R110, R110 ;  /* 0x0000006e006e7308 */ /* 0x000e220000000800 */
[----:B---3--:R-:W-:-:S07]  /*15280*/  FADD.FTZ R41, R81, R44 ;  /* 0x0000002c51297221 */ /* 0x008fce0000010000 */
[----:B------:R-:W3:Y:S01]  /*15290*/  MUFU.EX2 R58, R175 ;  /* 0x000000af003a7308 */ /* 0x000ee20000000800 */
[----:B-1----:R-:W-:-:S07]  /*152a0*/  FADD.FTZ R38, R104, R39 ;  /* 0x0000002768267221 */ /* 0x002fce0000010000 */
[----:B------:R-:W1:Y:S01]  /*152b0*/  MUFU.EX2 R0, R171 ;  /* 0x000000ab00007308 */ /* 0x000e620000000800 */
[----:B------:R-:W-:-:S01]  /*152c0*/  FADD.FTZ R44, R56, R41 ;  /* 0x00000029382c7221 */ /* 0x000fc20000010000 */
[----:B------:R-:W-:-:S06]  /*152d0*/  F2FP.SATFINITE.E4M3.F32.PACK_AB_MERGE_C R224, R14, R3, R224 ;  /* 0x000000030ee0723e */ /* 0x000fcc00048070e0 */
[----:B------:R-:W1:Y:S01]  /*152e0*/  MUFU.EX2 R125, R125 ;  /* 0x0000007d007d7308 */ /* 0x000e620000000800 */
[----:B--2---:R-:W-:-:S01]  /*152f0*/  FADD.FTZ R3, R79, R38 ;  /* 0x000000264f037221 */ /* 0x004fc20000010000 */
[----:B------:R-:W-:Y:S01]  /*15300*/  FFMA.FTZ R25, R25, R88, -R84 ;  /* 0x0000005819197223 */ /* 0x000fe20000010854 */
[----:B----4-:R-:W-:-:S05]  /*15310*/  F2FP.SATFINITE.E4M3.F32.PACK_AB_MERGE_C R206, R121, R56, RZ ;  /* 0x0000003879ce723e */ /* 0x010fca00048070ff */
[----:B------:R-:W2:Y:S01]  /*15320*/  MUFU.EX2 R60, R179 ;  /* 0x000000b3003c7308 */ /* 0x000ea20000000800 */
[----:B------:R-:W-:-:S01]  /*15330*/  FADD.FTZ R121, R121, R44 ;  /* 0x0000002c79797221 */ /* 0x000fc20000010000 */
[----:B0-----:R-:W-:-:S06]  /*15340*/  FADD.FTZ R3, R110, R3 ;  /* 0x000000036e037221 */ /* 0x001fcc0000010000 */
[----:B------:R-:W0:Y:S01]  /*15350*/  MUFU.EX2 R57, R57 ;  /* 0x0000003900397308 */ /* 0x000e220000000800 */
[----:B---3--:R-:W-:-:S07]  /*15360*/  FADD.FTZ R14, R58, R121 ;  /* 0x000000793a0e7221 */ /* 0x008fce0000010000 */
[----:B------:R-:W3:Y:S01]  /*15370*/  MUFU.EX2 R129, R129 ;  /* 0x0000008100817308 */ /* 0x000ee20000000800 */
[----:B------:R-:W-:Y:S01]  /*15380*/  F2FP.SATFINITE.E4M3.F32.PACK_AB_MERGE_C R226, R35, R24, R226 ;  /* 0x0000001823e2723e */ /* 0x000fe200048070e2 */
[----:B-1----:R-:W-:-:S06]  /*15390*/  FADD.FTZ R24, R0, R3 ;  /* 0x0000000300187221 */ /* 0x002fcc0000010000 */
[----:B------:R-:W1:Y:S01]  /*153a0*/  MUFU.EX2 R114, R114 ;  /* 0x0000007200727308 */ /* 0x000e620000000800 */
[----:B------:R-:W-:-:S01]  /*153b0*/  FFMA.FTZ R27, R27, R88, -R84 ;  /* 0x000000581b1b7223 */ /* 0x000fc20000010854 */
[----:B------:R-:W-:Y:S01]  /*153c0*/  F2FP.SATFINITE.E4M3.F32.PACK_AB_MERGE_C R220, R47, R30, RZ ;  /* 0x0000001e2fdc723e */ /* 0x000fe200048070ff */
[----:B------:R-:W-:-:S05]  /*153d0*/  FADD.FTZ R3, R125, R14 ;  /* 0x0000000e7d037221 */ /* 0x000fca0000010000 */
[----:B------:R-:W4:Y:S01]  /*153e0*/  MUFU.EX2 R62, R199 ;  /* 0x000000c7003e7308 */ /* 0x000f220000000800 */
[----:B------:R-:W-:-:S01]  /*153f0*/  FFMA.FTZ R116, R61, R88, -R84 ;  /* 0x000000583d747223 */ /* 0x000fc20000010854 */
[----:B------:R-:W-:-:S06]  /*15400*/  FADD.FTZ R24, R15, R24 ;  /* 0x000000180f187221 */ /* 0x000fcc0000010000 */
[----:B------:R-:W4:Y:S01]  /*15410*/  MUFU.EX2 R25, R25 ;  /* 0x0000001900197308 */ /* 0x000f220000000800 */
[----:B------:R-:W-:Y:S01]  /*15420*/  F2FP.SATFINITE.E4M3.F32.PACK_AB_MERGE_C R220, R43, R28, R220 ;  /* 0x0000001c2bdc723e */ /* 0x000fe200048070dc */
[----:B--2---:R-:W-:-:S06]  /*15430*/  FADD.FTZ R28, R60, R3 ;  /* 0x000000033c1c7221 */ /* 0x004fcc0000010000 */
[----:B------:R-:W2:Y:S01]  /*15440*/  MUFU.EX2 R133, R133 ;  /* 0x0000008500857308 */ /* 0x000ea20000000800 */
[----:B0-----:R-:W-:-:S01]  /*15450*/  FADD.FTZ R3, R57, R24 ;  /* 0x0000001839037221 */ /* 0x001fc20000010000 */
[----:B------:R-:W-:-:S06]  /*15460*/  FFMA.FTZ R29, R29, R88, -R84 ;  /* 0x000000581d1d7223 */ /* 0x000fcc0000010854 */
[----:B------:R-:W0:Y:S01]  /*15470*/  MUFU.EX2 R112, R112 ;  /* 0x0000007000707308 */ /* 0x000e220000000800 */
[C---:B---3--:R-:W-:Y:S01]  /*15480*/  F2FP.SATFINITE.E4M3.F32.PACK_AB_MERGE_C R208, R129.reuse, R60, RZ ;  /* 0x0000003c81d0723e */ /* 0x048fe200048070ff */
[----:B------:R-:W-:-:S06]  /*15490*/  FADD.FTZ R129, R129, R28 ;  /* 0x0000001c81817221 */ /* 0x000fcc0000010000 */
[----:B------:R-:W3:Y:S01]  /*154a0*/  MUFU.EX2 R64, R207 ;  /* 0x000000cf00407308 */ /* 0x000ee20000000800 */
[C---:B-1----:R-:W-:Y:S01]  /*154b0*/  F2FP.SATFINITE.E4M3.F32.PACK_AB_MERGE_C R57, R114.reuse, R57, RZ ;  /* 0x000000397239723e */ /* 0x042fe200048070ff */
[----:B------:R-:W-:-:S06]  /*154c0*/  FADD.FTZ R114, R114, R3 ;  /* 0x0000000372727221 */ /* 0x000fcc0000010000 */
[----:B------:R-:W1:Y:S01]  /*154d0*/  MUFU.EX2 R27, R27 ;  /* 0x0000001b001b7308 */ /* 0x000e620000000800 */
[----:B----4-:R-:W-:-:S07]  /*154e0*/  FADD.FTZ R24, R62, R129 ;  /* 0x000000813e187221 */ /* 0x010fce0000010000 */
[----:B------:R-:W4:Y:S01]  /*154f0*/  MUFU.EX2 R135, R135 ;  /* 0x0000008700877308 */ /* 0x000f220000000800 */
[----:B------:R-:W-:-:S01]  /*15500*/  FFMA.FTZ R65, R65, R88, -R84 ;  /* 0x0000005841417223 */ /* 0x000fc20000010854 */
[----:B------:R-:W-:-:S06]  /*15510*/  FADD.FTZ R3, R25, R114 ;  /* 0x0000007219037221 */ /* 0x000fcc0000010000 */
[----:B------:R-:W4:Y:S01]  /*15520*/  MUFU.EX2 R116, R116 ;  /* 0x0000007400747308 */ /* 0x000f220000000800 */
[----:B--2---:R-:W-:-:S01]  /*15530*/  FADD.FTZ R35, R133, R24 ;  /* 0x0000001885237221 */ /* 0x004fc20000010000 */
[----:B------:R-:W-:-:S06]  /*15540*/  FFMA.FTZ R181, R181, R88, -R84 ;  /* 0x00000058b5b57223 */ /* 0x000fcc0000010854 */
[----:B------:R-:W2:Y:S01]  /*15550*/  MUFU.EX2 R66, R66 ;  /* 0x0000004200427308 */ /* 0x000ea20000000800 */
[----:B0-----:R-:W-:-:S01]  /*15560*/  FADD.FTZ R28, R112, R3 ;  /* 0x00000003701c7221 */ /* 0x001fc20000010000 */
[----:B------:R-:W-:-:S06]  /*15570*/  F2FP.SATFINITE.E4M3.F32.PACK_AB_MERGE_C R222, R51, R34, R222 ;  /* 0x0000002233de723e */ /* 0x000fcc00048070de */
[----:B------:R-:W0:Y:S01]  /*15580*/  MUFU.EX2 R29, R29 ;  /* 0x0000001d001d7308 */ /* 0x000e220000000800 */
[----:B------:R-:W-:-:S01]  /*15590*/  FFMA.FTZ R183, R183, R88, -R84 ;  /* 0x00000058b7b77223 */ /* 0x000fc20000010854 */
[----:B---3--:R-:W-:-:S06]  /*155a0*/  FADD.FTZ R34, R64, R35 ;  /* 0x0000002340227221 */ /* 0x008fcc0000010000 */
[----:B------:R-:W3:Y:S01]  /*155b0*/  MUFU.EX2 R147, R147 ;  /* 0x0000009300937308 */ /* 0x000ee20000000800 */
[----:B-1----:R-:W-:-:S01]  /*155c0*/  FADD.FTZ R3, R27, R28 ;  /* 0x0000001c1b037221 */ /* 0x002fc20000010000 */
[----:B----4-:R-:W-:-:S06]  /*155d0*/  F2FP.SATFINITE.E4M3.F32.PACK_AB_MERGE_C R210, R135, R64, RZ ;  /* 0x0000004087d2723e */ /* 0x010fcc00048070ff */
[----:B------:R-:W1:Y:S01]  /*155e0*/  MUFU.EX2 R20, R65 ;  /* 0x0000004100147308 */ /* 0x000e620000000800 */
[----:B------:R-:W-:-:S01]  /*155f0*/  FADD.FTZ R135, R135, R34 ;  /* 0x0000002287877221 */ /* 0x000fc20000010000 */
[----:B------:R-:W-:-:S06]  /*15600*/  FFMA.FTZ R185, R185, R88, -R84 ;  /* 0x00000058b9b97223 */ /* 0x000fcc0000010854 */
[----:B------:R-:W-:Y:S01]  /*15610*/  MUFU.EX2 R68, R68 ;  /* 0x0000004400447308 */ /* 0x000fe20000000800 */
[----:B------:R-:W-:-:S07]  /*15620*/  F2FP.SATFINITE.E4M3.F32.PACK_AB_MERGE_C R34, R116, R27, RZ ;  /* 0x0000001b7422723e */ /* 0x000fce00048070ff */
[----:B------:R-:W4:Y:S01]  /*15630*/  MUFU.EX2 R155, R155 ;  /* 0x0000009b009b7308 */ /* 0x000f220000000800 */
[----:B------:R-:W-:-:S01]  /*15640*/  FADD.FTZ R116, R116, R3 ;  /* 0x0000000374747221 */ /* 0x000fc20000010000 */
[----:B------:R-:W-:-:S06]  /*15650*/  FFMA.FTZ R187, R187, R88, -R84 ;  /* 0x00000058bbbb7223 */ /* 0x000fcc0000010854 */
[----:B------:R-:W4:Y:S01]  /*15660*/  MUFU.EX2 R30, R181 ;  /* 0x000000b5001e7308 */ /* 0x000f220000000800 */
[----:B--2---:R-:W-:-:S01]  /*15670*/  FADD.FTZ R28, R66, R135 ;  /* 0x00000087421c7221 */ /* 0x004fc20000010000 */
[----:B0-----:R-:W-:-:S06]  /*15680*/  FADD.FTZ R3, R29, R116 ;  /* 0x000000741d037221 */ /* 0x001fcc0000010000 */
[----:B------:R-:W0:Y:S01]  /*15690*/  MUFU.EX2 R31, R183 ;  /* 0x000000b7001f7308 */ /* 0x000e220000000800 */
[----:B------:R-:W-:-:S01]  /*156a0*/  FFMA.FTZ R33, R33, R88, -R84 ;  /* 0x0000005821217223 */ /* 0x000fc20000010854 */
[----:B------:R-:W-:-:S06]  /*156b0*/  F2FP.SATFINITE.E4M3.F32.PACK_AB_MERGE_C R225, R123, R86, RZ ;  /* 0x000000567be1723e */ /* 0x000fcc00048070ff */
[----:B------:R-:W-:Y:S01]  /*156c0*/  MUFU.EX2 R32, R32 ;  /* 0x0000002000207308 */ /* 0x000fe20000000800 */
[----:B---3--:R-:W-:-:S07]  /*156d0*/  FADD.FTZ R27, R147, R28 ;  /* 0x0000001c931b7221 */ /* 0x008fce0000010000 */
[----:B------:R-:W2:Y:S01]  /*156e0*/  MUFU.EX2 R159, R159 ;  /* 0x0000009f009f7308 */ /* 0x000ea20000000800 */
[----:B-1----:R-:W-:-:S07]  /*156f0*/  FADD.FTZ R3, R20, R3 ;  /* 0x0000000314037221 */ /* 0x002fce0000010000 */
[----:B------:R-:W1:Y:S01]  /*15700*/  MUFU.EX2 R70, R70 ;  /* 0x0000004600467308 */ /* 0x000e620000000800 */
[----:B------:R-:W-:-:S07]  /*15710*/  FFMA.FTZ R189, R189, R88, -R84 ;  /* 0x00000058bdbd7223 */ /* 0x000fce0000010854 */
[----:B------:R-:W3:Y:S01]  /*15720*/  MUFU.EX2 R26, R185 ;  /* 0x000000b9001a7308 */ /* 0x000ee20000000800 */
[----:B------:R-:W-:Y:S02]  /*15730*/  F2FP.SATFINITE.E4M3.F32.PACK_AB_MERGE_C R227, R127, R92, RZ ;  /* 0x0000005c7fe3723e */ /* 0x000fe400048070ff */
[----:B----4-:R-:W-:-:S05]  /*15740*/  F2FP.SATFINITE.E4M3.F32.PACK_AB_MERGE_C R212, R155, R68, RZ ;  /* 0x000000449bd4723e */ /* 0x010fca00048070ff */
[----:B------:R-:W4:Y:S01]  /*15750*/  MUFU.EX2 R157, R157 ;  /* 0x0000009d009d7308 */ /* 0x000f220000000800 */
[----:B------:R-:W-:-:S01]  /*15760*/  FADD.FTZ R68, R68, R27 ;  /* 0x0000001b44447221 */ /* 0x000fc20000010000 */
[----:B------:R-:W-:Y:S01]  /*15770*/  F2FP.SATFINITE.E4M3.F32.PACK_AB_MERGE_C R225, R21, R12, R225 ;  /* 0x0000000c15e1723e */ /* 0x000fe200048070e1 */
[----:B------:R-:W-:-:S05]  /*15780*/  FADD.FTZ R12, R30, R3 ;  /* 0x000000031e0c7221 */ /* 0x000fca0000010000 */
[----:B------:R-:W4:Y:S01]  /*15790*/  MUFU.EX2 R187, R187 ;  /* 0x000000bb00bb7308 */ /* 0x000f220000000800 */
[----:B------:R-:W-:-:S01]  /*157a0*/  FFMA.FTZ R37, R37, R88, -R84 ;  /* 0x0000005825257223 */ /* 0x000fc20000010854 */
[----:B------:R-:W-:Y:S01]  /*157b0*/  F2FP.SATFINITE.E4M3.F32.PACK_AB_MERGE_C R227, R76, R13, R227 ;  /* 0x0000000d4ce3723e */ /* 0x000fe200048070e3 */
[----:B------:R-:W-:-:S01]  /*157c0*/  FADD.FTZ R155, R155, R68 ;  /* 0x000000449b9b7221 */ /* 0x000fc20000010000 */
[----:B0-----:R-:W-:-:S04]  /*157d0*/  F2FP.SATFINITE.E4M3.F32.PACK_AB_MERGE_C R13, R31, R30, RZ ;  /* 0x0000001e1f0d723e */ /* 0x001fc800048070ff */
[----:B------:R-:W0:Y:S01]  /*157e0*/  MUFU.EX2 R33, R33 ;  /* 0x0000002100217308 */ /* 0x000e220000000800 */
[----:B------:R-:W-:-:S01]  /*157f0*/  FADD.FTZ R31, R31, R12 ;  /* 0x0000000c1f1f7221 */ /* 0x000fc20000010000 */
[----:B--2---:R-:W-:Y:S01]  /*15800*/  F2FP.SATFINITE.E4M3.F32.PACK_AB_MERGE_C R214, R159, R32, RZ ;  /* 0x000000209fd6723e */ /* 0x004fe200048070ff */
[----:B------:R-:W-:-:S05]  /*15810*/  FFMA.FTZ R193, R193, R88, -R84 ;  /* 0x00000058c1c17223 */ /* 0x000fca0000010854 */
[----:B------:R-:W2:Y:S01]  /*15820*/  MUFU.EX2 R14, R189 ;  /* 0x000000bd000e7308 */ /* 0x000ea20000000800 */
[----:B-1----:R-:W-:-:S01]  /*15830*/  FADD.FTZ R12, R70, R155 ;  /* 0x0000009b460c7221 */ /* 0x002fc20000010000 */
[----:B---3--:R-:W-:Y:S01]  /*15840*/  FADD.FTZ R30, R26, R31 ;  /* 0x0000001f1a1e7221 */ /* 0x008fe20000010000 */
[----:B------:R-:W-:-:S05]  /*15850*/  FFMA.FTZ R191, R191, R88, -R84 ;  /* 0x00000058bfbf7223 */ /* 0x000fca0000010854 */
[----:B------:R-:W-:Y:S01]  /*15860*/  MUFU.EX2 R40, R40 ;  /* 0x0000002800287308 */ /* 0x000fe20000000800 */
[C---:B----4-:R-:W-:Y:S01]  /*15870*/  F2FP.SATFINITE.E4M3.F32.PACK_AB_MERGE_C R214, R157.reuse, R70, R214 ;  /* 0x000000469dd6723e */ /* 0x050fe200048070d6 */
[----:B------:R-:W-:-:S06]  /*15880*/  FADD.FTZ R157, R157, R12 ;  /* 0x0000000c9d9d7221 */ /* 0x000fcc0000010000 */
[----:B------:R-:W1:Y:S01]  /*15890*/  MUFU.EX2 R163, R163 ;  /* 0x000000a300a37308 */ /* 0x000e620000000800 */
[----:B------:R-:W-:-:S07]  /*158a0*/  FADD.FTZ R30, R187, R30 ;  /* 0x0000001ebb1e7221 */ /* 0x000fce0000010000 */
[----:B------:R-:W3:Y:S01]  /*158b0*/  MUFU.EX2 R36, R36 ;  /* 0x0000002400247308 */ /* 0x000ee20000000800 */
[----:B------:R-:W-:-:S07]  /*158c0*/  FFMA.FTZ R141, R141, R88, -R84 ;  /* 0x000000588d8d7223 */ /* 0x000fce0000010854 */
[----:B------:R-:W4:Y:S01]  /*158d0*/  MUFU.EX2 R37, R37 ;  /* 0x0000002500257308 */ /* 0x000f220000000800 */
[----:B------:R-:W-:-:S07]  /*158e0*/  FADD.FTZ R32, R32, R157 ;  /* 0x0000009d20207221 */ /* 0x000fce0000010000 */
[----:B------:R-:W4:Y:S01]  /*158f0*/  MUFU.EX2 R161, R161 ;  /* 0x000000a100a17308 */ /* 0x000f220000000800 */
[----:B0-----:R-:W-:-:S01]  /*15900*/  FADD.FTZ R3, R33, R30 ;  /* 0x0000001e21037221 */ /* 0x001fc20000010000 */
[----:B------:R-:W-:-:S06]  /*15910*/  FFMA.FTZ R145, R145, R88, -R84 ;  /* 0x0000005891917223 */ /* 0x000fcc0000010854 */
[----:B------:R-:W0:Y:S01]  /*15920*/  MUFU.EX2 R24, R193 ;  /* 0x000000c100187308 */ /* 0x000e220000000800 */
[----:B------:R-:W-:-:S01]  /*15930*/  FADD.FTZ R159, R159, R32 ;  /* 0x000000209f9f7221 */ /* 0x000fc20000010000 */
[C---:B--2---:R-:W-:Y:S01]  /*15940*/  F2FP.SATFINITE.E4M3.F32.PACK_AB_MERGE_C R33, R14.reuse, R33, RZ ;  /* 0x000000210e21723e */ /* 0x044fe200048070ff */
[----:B------:R-:W-:-:S05]  /*15950*/  FADD.FTZ R14, R14, R3 ;  /* 0x000000030e0e7221 */ /* 0x000fca0000010000 */
[----:B------:R-:W2:Y:S01]  /*15960*/  MUFU.EX2 R191, R191 ;  /* 0x000000bf00bf7308 */ /* 0x000ea20000000800 */
[----:B-1----:R-:W-:Y:S01]  /*15970*/  F2FP.SATFINITE.E4M3.F32.PACK_AB_MERGE_C R21, R163, R40, RZ ;  /* 0x00000028a315723e */ /* 0x002fe200048070ff */
[----:B------:R-:W-:Y:S01]  /*15980*/  FFMA.FTZ R149, R149, R88, -R84 ;  /* 0x0000005895957223 */ /* 0x000fe20000010854 */
[----:B---3--:R-:W-:-:S05]  /*15990*/  FADD.FTZ R30, R36, R159 ;  /* 0x0000009f241e7221 */ /* 0x008fca0000010000 */
[----:B------:R-:W1:Y:S01]  /*159a0*/  MUFU.EX2 R28, R141 ;  /* 0x0000008d001c7308 */ /* 0x000e620000000800 */
[----:B----4-:R-:W-:-:S01]  /*159b0*/  FADD.FTZ R3, R37, R14 ;  /* 0x0000000e25037221 */ /* 0x010fc20000010000 */
[-CC-:B------:R-:W-:Y:S01]  /*159c0*/  FFMA.FTZ R151, R151, R88.reuse, -R84.reuse ;  /* 0x0000005897977223 */ /* 0x180fe20000010854 */
[----:B------:R-:W-:-:S05]  /*159d0*/  FFMA.FTZ R84, R153, R88, -R84 ;  /* 0x0000005899547223 */ /* 0x000fca0000010854 */
[----:B------:R-:W-:Y:S01]  /*159e0*/  MUFU.EX2 R74, R74 ;  /* 0x0000004a004a7308 */ /* 0x000fe20000000800 */
[C---:B------:R-:W-:Y:S01]  /*159f0*/  F2FP.SATFINITE.E4M3.F32.PACK_AB_MERGE_C R216, R161.reuse, R36, R21 ;  /* 0x00000024a1d8723e */ /* 0x040fe20004807015 */
[----:B------:R-:W-:-:S06]  /*15a00*/  FADD.FTZ R161, R161, R30 ;  /* 0x0000001ea1a17221 */ /* 0x000fcc0000010000 */
[----:B------:R-:W-:Y:S01]  /*15a10*/  MUFU.EX2 R169, R169 ;  /* 0x000000a900a97308 */ /* 0x000fe20000000800 */
[----:B0-----:R-:W-:-:S07]  /*15a20*/  FADD.FTZ R14, R24, R3 ;  /* 0x00000003180e7221 */ /* 0x001fce0000010000 */
[----:B------:R-:W0:Y:S08]  /*15a30*/  MUFU.EX2 R72, R72 ;  /* 0x0000004800487308 */ /* 0x000e300000000800 */
[----:B------:R-:W3:Y:S01]  /*15a40*/  MUFU.EX2 R145, R145 ;  /* 0x0000009100917308 */ /* 0x000ee20000000800 */
[----:B------:R-:W-:-:S07]  /*15a50*/  FADD.FTZ R40, R40, R161 ;  /* 0x000000a128287221 */ /* 0x000fce0000010000 */
[----:B------:R-:W4:Y:S01]  /*15a60*/  MUFU.EX2 R167, R203 ;  /* 0x000000cb00a77308 */ /* 0x000f220000000800 */
[----:B--2---:R-:W-:-:S07]  /*15a70*/  FADD.FTZ R3, R191, R14 ;  /* 0x0000000ebf037221 */ /* 0x004fce0000010000 */
[----:B------:R-:W2:Y:S01]  /*15a80*/  MUFU.EX2 R12, R149 ;  /* 0x00000095000c7308 */ /* 0x000ea20000000800 */
[----:B------:R-:W-:-:S01]  /*15a90*/  FADD.FTZ R163, R163, R40 ;  /* 0x00000028a3a37221 */ /* 0x000fc20000010000 */
[C---:B-1----:R-:W-:Y:S01]  /*15aa0*/  F2FP.SATFINITE.E4M3.F32.PACK_AB_MERGE_C R191, R28.reuse, R191, RZ ;  /* 0x000000bf1cbf723e */ /* 0x042fe200048070ff */
[----:B------:R-:W-:-:S05]  /*15ab0*/  FADD.FTZ R28, R28, R3 ;  /* 0x000000031c1c7221 */ /* 0x000fca0000010000 */
[----:B------:R-:W1:Y:S01]  /*15ac0*/  MUFU.EX2 R151, R151 ;  /* 0x0000009700977308 */ /* 0x000e620000000800 */
[----:B------:R-:W-:-:S07]  /*15ad0*/  F2FP.SATFINITE.E4M3.F32.PACK_AB_MERGE_C R213, R20, R29, R13 ;  /* 0x0000001d14d5723e */ /* 0x000fce000480700d */
[----:B------:R-:W1:Y:S01]  /*15ae0*/  MUFU.EX2 R84, R84 ;  /* 0x0000005400547308 */ /* 0x000e620000000800 */
[----:B------:R-:W-:Y:S02]  /*15af0*/  ISETP.GE.AND P1, PT, R139, 0xe1, PT ;  /* 0x000000e18b00780c */ /* 0x000fe40003f26270 */
[----:B------:R-:W-:Y:S01]  /*15b00*/  F2FP.SATFINITE.E4M3.F32.PACK_AB_MERGE_C R209, R15, R0, R57 ;  /* 0x000000000fd1723e */ /* 0x000fe20004807039 */
[----:B0-----:R-:W-:-:S01]  /*15b10*/  FADD.FTZ R0, R72, R163 ;  /* 0x000000a348007221 */ /* 0x001fc20000010000 */
[----:B------:R-:W-:Y:S01]  /*15b20*/  F2FP.SATFINITE.E4M3.F32.PACK_AB_MERGE_C R13, R169, R74, RZ ;  /* 0x0000004aa90d723e */ /* 0x000fe200048070ff */
[----:B---3--:R-:W-:-:S03]  /*15b30*/  FADD.FTZ R3, R145, R28 ;  /* 0x0000001c91037221 */ /* 0x008fc60000010000 */
[C---:B----4-:R-:W-:Y:S01]  /*15b40*/  F2FP.SATFINITE.E4M3.F32.PACK_AB_MERGE_C R218, R167.reuse, R72, R13 ;  /* 0x00000048a7da723e */ /* 0x050fe2000480700d */
[----:B------:R-:W-:-:S01]  /*15b50*/  FADD.FTZ R167, R167, R0 ;  /* 0x00000000a7a77221 */ /* 0x000fc20000010000 */
[----:B--2---:R-:W-:Y:S01]  /*15b60*/  FADD.FTZ R0, R12, R3 ;  /* 0x000000030c007221 */ /* 0x004fe20000010000 */
[----:B------:R-:W-:Y:S01]  /*15b70*/  F2FP.SATFINITE.E4M3.F32.PACK_AB_MERGE_C R202, R109, R48, RZ ;  /* 0x000000306dca723e */ /* 0x000fe200048070ff */
[----:B------:R-:W-:Y:S01]  /*15b80*/  IMAD.MOV.U32 R87, RZ, RZ, RZ ;  /* 0x000000ffff577224 */ /* 0x000fe200078e00ff */
[----:B------:R-:W-:Y:S01]  /*15b90*/  F2FP.SATFINITE.E4M3.F32.PACK_AB_MERGE_C R221, R107, R94, RZ ;  /* 0x0000005e6bdd723e */ /* 0x000fe200048070ff */
[----:B-1----:R-:W-:Y:S01]  /*15ba0*/  FADD.FTZ R15, R151, R0 ;  /* 0x00000000970f7221 */ /* 0x002fe20000010000 */
[----:B------:R-:W-:Y:S01]  /*15bb0*/  F2FP.SATFINITE.E4M3.F32.PACK_AB_MERGE_C R98, R111, R98, RZ ;  /* 0x000000626f62723e */ /* 0x000fe200048070ff */
[----:B------:R-:W-:Y:S01]  /*15bc0*/  FADD.FTZ R14, R74, R167 ;  /* 0x000000a74a0e7221 */ /* 0x000fe20000010000 */
[----:B------:R-:W-:Y:S02]  /*15bd0*/  F2FP.SATFINITE.E4M3.F32.PACK_AB_MERGE_C R201, R102, R91, RZ ;  /* 0x0000005b66c9723e */ /* 0x000fe400048070ff */
[----:B------:R-:W-:-:S02]  /*15be0*/  F2FP.SATFINITE.E4M3.F32.PACK_AB_MERGE_C R93, R106, R93, RZ ;  /* 0x0000005d6a5d723e */ /* 0x000fc400048070ff */
[----:B------:R-:W-:Y:S02]  /*15bf0*/  F2FP.SATFINITE.E4M3.F32.PACK_AB_MERGE_C R75, R108, R75, RZ ;  /* 0x0000004b6c4b723e */ /* 0x000fe400048070ff */
[----:B------:R-:W-:Y:S02]  /*15c00*/  F2FP.SATFINITE.E4M3.F32.PACK_AB_MERGE_C R79, R110, R79, RZ ;  /* 0x0000004f6e4f723e */ /* 0x000fe400048070ff */
[C---:B------:R-:W-:Y:S01]  /*15c10*/  F2FP.SATFINITE.E4M3.F32.PACK_AB_MERGE_C R3, R84.reuse, R151, RZ ;  /* 0x000000975403723e */ /* 0x040fe200048070ff */
[----:B------:R-:W-:Y:S01]  /*15c20*/  FADD.FTZ R15, R84, R15 ;  /* 0x0000000f540f7221 */ /* 0x000fe20000010000 */
[----:B------:R-:W-:Y:S01]  /*15c30*/  F2FP.SATFINITE.E4M3.F32.PACK_AB_MERGE_C R200, R69, R42, R200 ;  /* 0x0000002a45c8723e */ /* 0x000fe200048070c8 */
[----:B------:R-:W-:Y:S01]  /*15c40*/  FADD.FTZ R14, R169, R14 ;  /* 0x0000000ea90e7221 */ /* 0x000fe20000010000 */
        /* <DEDUP_REMOVED lines=13> */
[--C-:B------:R-:W-:Y:S01]  /*15d20*/  IMAD.MOV.U32 R74, RZ, RZ, R87.reuse ;  /* 0x000000ffff4a7224 */ /* 0x100fe200078e0057 */
        /* <DEDUP_REMOVED lines=64> */
[----:B------:R-:W-:Y:S01]  /*16130*/  IMAD.MOV.U32 R24, RZ, RZ, R87 ;  /* 0x000000ffff187224 */ /* 0x000fe200078e0057 */
[----:B------:R-:W-:Y:S06]  /*16140*/  @!P1 BRA `(.L_x_5883) ;  /* 0x00000050003c9947 */ /* 0x000fec0003800000 */
[----:B------:R-:W-:Y:S01]  /*16150*/  IADD3 R232, R232, -0x2, RZ ;  /* 0xfffffffee8e87810 */ /* 0x000fe20007ffe0ff */
        /* <DEDUP_REMOVED lines=34> */
[----:B------:R-:W-:-:S07]  /*16380*/  CS2R R24, SRZ ;  /* 0x0000000000187805 */ /* 0x000fce000001ff00 */
.L_x_5894:
[----:B------:R-:W2:Y:S01]  /*16390*/  LDL R13, [R1+0x48] ;  /* 0x00004800010d7983 */ /* 0x000ea20000100800 */
        /* <DEDUP_REMOVED lines=8> */
.L_x_5885:
        /* <DEDUP_REMOVED lines=8> */
.L_x_5886:
[----:B------:R-:W-:Y:S04]  /*164a0*/  BSSY B0, `(.L_x_5884) ;  /* 0x0000004000007945 */ /* 0x000fe80003800000 */
[----:B-1----:R-:W-:Y:S05]  /*164b0*/  @P2 BRA `(.L_x_5887) ;  /* 0x0000000000082947 */ /* 0x002fea0003800000 */
[----:B------:R-:W1:Y:S02]  /*164c0*/  SYNCS.PHASECHK.TRANS64.TRYWAIT P2, [R13+URZ+0x2e830], R20 ;  /* 0x02e830140d0075a7 */ /* 0x000e64000804017f */
[----:B-1----:R-:W-:Y:S05]  /*164d0*/  @!P2 BRA `(.L_x_5888) ;  /* 0x000000e800eca947 */ /* 0x002fea0003800000 */
.L_x_5887:
[----:B------:R-:W-:Y:S05]  /*164e0*/  BSYNC B0 ;  /* 0x0000000000007941 */ /* 0x000fea0003800000 */
.L_x_5884:
[----:B01----:R-:W2:Y:S01]  /*164f0*/  LDL R13, [R1+0x4c] ;  /* 0x00004c00010d7983 */ /* 0x003ea20000100800 */
[----:B------:R-:W-:Y:S01]  /*16500*/  VIADD R234, R233, 0x1 ;  /* 0x00000001e9ea7836 */ /* 0x000fe20000000000 */
[----:B------:R-:W-:Y:S05]  /*16510*/  WARPSYNC.ALL ;  /* 0x0000000000007948 */ /* 0x000fea0003800000 */
[----:B------:R-:W0:Y:S01]  /*16520*/  S2R R20, SR_TID.X ;  /* 0x0000000000147919 */ /* 0x000e220000002100 */
[C---:B------:R-:W-:Y:S01]  /*16530*/  ISETP.NE.AND P2, PT, R234.reuse, 0x2, PT ;  /* 0x00000002ea00780c */ /* 0x040fe20003f45270 */
[----:B------:R-:W-:Y:S01]  /*16540*/  IMAD.MOV.U32 R89, RZ, RZ, 0x40000040 ;  /* 0x40000040ff597424 */ /* 0x000fe200078e00ff */
[----:B------:R-:W-:Y:S01]  /*16550*/  MOV R93, 0x40000040 ;  /* 0x40000040005d7802 */ /* 0x000fe20000000f00 */
[----:B------:R-:W-:Y:S01]  /*16560*/  STL [R1+0xe4], R27 ;  /* 0x0000e41b01007387 */ /* 0x000fe20000100800 */
[----:B------:R-:W-:Y:S01]  /*16570*/  SEL R234, R234, RZ, P2 ;  /* 0x000000ffeaea7207 */ /* 0x000fe20001000000 */
[----:B------:R-:W-:Y:S01]  /*16580*/  IMAD.MOV.U32 R21, RZ, RZ, 0x40000040 ;  /* 0x40000040ff157424 */ /* 0x000fe200078e00ff */
[----:B------:R-:W-:Y:S01]  /*16590*/  R2UR UR35, R89 ;  /* 0x00000000592372ca */ /* 0x000fe200000e0000 */
[----:B------:R-:W-:Y:S01]  /*165a0*/  STL [R1+0xe0], R26 ;  /* 0x0000e01a01007387 */ /* 0x000fe20000100800 */
[----:B------:R-:W-:Y:S01]  /*165b0*/  R2UR UR17, R93 ;  /* 0x000000005d1172ca */ /* 0x000fe200000e0000 */
[----:B------:R-:W-:Y:S01]  /*165c0*/  IMAD.MOV.U32 R91, RZ, RZ, 0x40000040 ;  /* 0x40000040ff5b7424 */ /* 0x000fe200078e00ff */
[----:B------:R-:W-:Y:S01]  /*165d0*/  R2UR UR19, R21 ;  /* 0x00000000151372ca */ /* 0x000fe200000e0000 */
[----:B------:R-:W-:Y:S01]  /*165e0*/  STL [R1+0xdc], R25 ;  /* 0x0000dc1901007387 */ /* 0x000fe20000100800 */
[----:B------:R-:W-:Y:S01]  /*165f0*/  R2UR UR5, R89 ;  /* 0x00000000590572ca */ /* 0x000fe200000e0000 */
[----:B------:R-:W-:Y:S01]  /*16600*/  IMAD.MOV.U32 R95, RZ, RZ, 0x40000040 ;  /* 0x40000040ff5f7424 */ /* 0x000fe200078e00ff */
[C---:B------:R-:W-:Y:S01]  /*16610*/  R2UR UR43, R91.reuse ;  /* 0x000000005b2b72ca */ /* 0x040fe200000e0000 */
[----:B------:R-:W-:Y:S01]  /*16620*/  STL [R1+0xd8], R24 ;  /* 0x0000d81801007387 */ /* 0x000fe20000100800 */
[----:B------:R-:W-:Y:S01]  /*16630*/  R2UR UR25, R91 ;  /* 0x000000005b1972ca */ /* 0x000fe200000e0000 */
[----:B------:R-:W-:Y:S01]  /*16640*/  IMAD.MOV.U32 R21, RZ, RZ, 0x40000040 ;  /* 0x40000040ff157424 */ /* 0x000fe200078e00ff */
[----:B------:R-:W-:Y:S01]  /*16650*/  R2UR UR7, R89 ;  /* 0x00000000590772ca */ /* 0x000fe200000e0000 */
[----:B------:R-:W-:Y:S01]  /*16660*/  STL [R1+0xd4], R23 ;  /* 0x0000d41701007387 */ /* 0x000fe20000100800 */
[----:B------:R-:W-:-:S02]  /*16670*/  R2UR UR9, R93 ;  /* 0x000000005d0972ca */ /* 0x000fc400000e0000 */
[C---:B------:R-:W-:Y:S01]  /*16680*/  R2UR UR11, R91.reuse ;  /* 0x000000005b0b72ca */ /* 0x040fe200000e0000 */
[----:B------:R-:W-:Y:S01]  /*16690*/  STL [R1+0xd0], R22 ;  /* 0x0000d01601007387 */ /* 0x000fe20000100800 */
[----:B------:R-:W-:Y:S02]  /*166a0*/  R2UR UR59, R91 ;  /* 0x000000005b3b72ca */ /* 0x000fe400000e0000 */
[----:B------:R-:W-:Y:S01]  /*166b0*/  R2UR UR29, R89 ;  /* 0x00000000591d72ca */ /* 0x000fe200000e0000 */
[----:B------:R1:W-:Y:S01]  /*166c0*/  STL [R1+0xcc], R19 ;  /* 0x0000cc1301007387 */ /* 0x0003e20000100800 */
[----:B------:R-:W-:Y:S02]  /*166d0*/  R2UR UR13, R91 ;  /* 0x000000005b0d72ca */ /* 0x000fe400000e0000 */
[----:B------:R-:W-:Y:S01]  /*166e0*/  R2UR UR15, R93 ;  /* 0x000000005d0f72ca */ /* 0x000fe200000e0000 */
[----:B------:R-:W-:Y:S01]  /*166f0*/  STL [R1+0xc8], R18 ;  /* 0x0000c81201007387 */ /* 0x000fe20000100800 */
[----:B0-----:R-:W-:-:S02]  /*16700*/  SHF.R.U32.HI R20, RZ, 0x7, R20 ;  /* 0x00000007ff147819 */ /* 0x001fc40000011614 */
[----:B------:R-:W-:Y:S01]  /*16710*/  MOV R237, UR38 ;  /* 0x0000002600ed7c02 */ /* 0x000fe20008000f00 */
[----:B------:R0:W-:Y:S01]  /*16720*/  STL [R1+0xc4], R17 ;  /* 0x0000c41101007387 */ /* 0x0001e20000100800 */
[----:B------:R-:W-:Y:S01]  /*16730*/  R2UR UR31, R93 ;  /* 0x000000005d1f72ca */ /* 0x000fe200000e0000 */
[----:B------:R-:W-:Y:S01]  /*16740*/  VIADD R94, R20, 0x8 ;  /* 0x00000008145e7836 */ /* 0x000fe20000000000 */
[----:B-1----:R-:W-:Y:S01]  /*16750*/  MOV R19, UR43 ;  /* 0x0000002b00137c02 */ /* 0x002fe20008000f00 */
[----:B------:R-:W-:Y:S01]  /*16760*/  STL [R1+0xc0], R16 ;  /* 0x0000c01001007387 */ /* 0x000fe20000100800 */
[----:B------:R-:W-:Y:S01]  /*16770*/  UMOV UR43, UR25 ;  /* 0x00000019002b7c82 */ /* 0x000fe20008000000 */
[----:B------:R-:W-:Y:S01]  /*16780*/  R2UR UR21, R89 ;  /* 0x00000000591572ca */ /* 0x000fe200000e0000 */
[----:B------:R1:W-:Y:S01]  /*16790*/  BAR.SYNC.DEFER_BLOCKING R94, 0x100 ;  /* 0x0004005e0000751d */ /* 0x0003e20000010000 */
[----:B------:R-:W-:Y:S02]  /*167a0*/  MOV R97, UR43 ;  /* 0x0000002b00617c02 */ /* 0x000fe40008000f00 */
[----:B0-----:R-:W-:-:S02]  /*167b0*/  MOV R17, UR35 ;  /* 0x0000002300117c02 */ /* 0x001fc40008000f00 */
[----:B------:R-:W-:Y:S01]  /*167c0*/  R2UR UR23, R89 ;  /* 0x00000000591772ca */ /* 0x000fe200000e0000 */
[----:B------:R-:W-:Y:S01]  /*167d0*/  UMOV UR35, UR17 ;  /* 0x0000001100237c82 */ /* 0x000fe20008000000 */
[C---:B------:R-:W-:Y:S01]  /*167e0*/  R2UR UR17, R5.reuse ;  /* 0x00000000051172ca */ /* 0x040fe200000e0000 */
[----:B------:R-:W-:Y:S01]  /*167f0*/  UMOV UR43, UR5 ;  /* 0x00000005002b7c82 */ /* 0x000fe20008000000 */
[C---:B------:R-:W-:Y:S01]  /*16800*/  R2UR UR5, R5.reuse ;  /* 0x00000000050572ca */ /* 0x040fe200000e0000 */
[----:B------:R0:W-:Y:S01]  /*16810*/  STL [R1+0xbc], R15 ;  /* 0x0000bc0f01007387 */ /* 0x0001e20000100800 */
[----:B------:R-:W-:Y:S01]  /*16820*/  MOV R27, UR35 ;  /* 0x00000023001b7c02 */ /* 0x000fe20008000f00 */
[----:B------:R-:W-:Y:S01]  /*16830*/  UMOV UR35, UR9 ;  /* 0x0000000900237c82 */ /* 0x000fe20008000000 */
[----:B------:R-:W-:Y:S01]  /*16840*/  R2UR UR9, R5 ;  /* 0x00000000050972ca */ /* 0x000fe200000e0000 */
[----:B------:R-:W-:Y:S01]  /*16850*/  STL [R1+0xb8], R14 ;  /* 0x0000b80e01007387 */ /* 0x000fe20000100800 */
[----:B------:R-:W-:-:S02]  /*16860*/  R2UR UR27, R91 ;  /* 0x000000005b1b72ca */ /* 0x000fc400000e0000 */
[----:B------:R-:W-:Y:S01]  /*16870*/  R2UR UR25, R5 ;  /* 0x00000000051972ca */ /* 0x000fe200000e0000 */
[----:B------:R-:W-:Y:S01]  /*16880*/  STL [R1+0xb4], R12 ;  /* 0x0000b40c01007387 */ /* 0x000fe20000100800 */
[----:B------:R-:W-:Y:S01]  /*16890*/  R2UR UR51, R91 ;  /* 0x000000005b3372ca */ /* 0x000fe200000e0000 */
[----:B------:R-:W-:Y:S01]  /*168a0*/  IMAD.MOV.U32 R91, RZ, RZ, 0x40000040 ;  /* 0x40000040ff5b7424 */ /* 0x000fe200078e00ff */
[----:B0-----:R-:W-:Y:S01]  /*168b0*/  MOV R15, UR59 ;  /* 0x0000003b000f7c02 */ /* 0x001fe20008000f00 */
[----:B------:R-:W-:Y:S01]  /*168c0*/  UMOV UR59, UR29 ;  /* 0x0000001d003b7c82 */ /* 0x000fe20008000000 */
[----:B------:R-:W-:Y:S01]  /*168d0*/  STL [R1+0xb0], R3 ;  /* 0x0000b00301007387 */ /* 0x000fe20000100800 */
[----:B------:R-:W-:Y:S01]  /*168e0*/  WARPGROUP.ARRIVE ;  /* 0x00000000000079c5 */ /* 0x000fe20000000000 */
[----:B------:R-:W-:Y:S01]  /*168f0*/  MOV R25, UR59 ;  /* 0x0000003b00197c02 */ /* 0x000fe20008000f00 */
[----:B------:R-:W-:Y:S01]  /*16900*/  UMOV UR59, UR13 ;  /* 0x0000000d003b7c82 */ /* 0x000fe20008000000 */
[----:B------:R-:W-:Y:S01]  /*16910*/  R2UR UR13, R5 ;  /* 0x00000000050d72ca */ /* 0x000fe200000e0000 */
[----:B------:R0:W-:Y:S01]  /*16920*/  STL [R1+0xac], R2 ;  /* 0x0000ac0201007387 */ /* 0x0001e20000100800 */
[----:B------:R-:W-:-:S02]  /*16930*/  R2UR UR47, R89 ;  /* 0x00000000592f72ca */ /* 0x000fc400000e0000 */
[----:B------:R-:W-:Y:S02]  /*16940*/  R2UR UR55, R89 ;  /* 0x00000000593772ca */ /* 0x000fe400000e0000 */
[----:B------:R-:W-:Y:S02]  /*16950*/  MOV R89, 0x40000040 ;  /* 0x4000004000597802 */ /* 0x000fe40000000f00 */
[----:B------:R-:W-:Y:S02]  /*16960*/  R2UR UR40, R4 ;  /* 0x00000000042872ca */ /* 0x000fe400000e0000 */
[----:B------:R-:W-:Y:S02]  /*16970*/  R2UR UR41, R5 ;  /* 0x00000000052972ca */ /* 0x000fe400000e0000 */
[----:B0-----:R-:W-:Y:S02]  /*16980*/  MOV R2, UR39 ;  /* 0x0000002700027c02 */ /* 0x001fe40008000f00 */
[----:B------:R-:W-:-:S02]  /*16990*/  R2UR UR39, R95 ;  /* 0x000000005f2772ca */ /* 0x000fc400000e0000 */
[C---:B------:R-:W-:Y:S02]  /*169a0*/  R2UR UR32, R10.reuse ;  /* 0x000000000a2072ca */ /* 0x040fe400000e0000 */
[C---:B------:R-:W-:Y:S02]  /*169b0*/  R2UR UR33, R11.reuse ;  /* 0x000000000b2172ca */ /* 0x040fe400000e0000 */
[----:B------:R-:W-:Y:S02]  /*169c0*/  R2UR UR56, R10 ;  /* 0x000000000a3872ca */ /* 0x000fe400000e0000 */
[----:B------:R-:W-:Y:S02]  /*169d0*/  R2UR UR57, R11 ;  /* 0x000000000b3972ca */ /* 0x000fe400000e0000 */
[----:B------:R-:W-:-:S03]  /*169e0*/  MOV R236, UR37 ;  /* 0x0000002500ec7c02 */ /* 0x000fc60008000f00 */
[----:B------:R-:W-:Y:S01]  /*169f0*/  MOV R12, UR39 ;  /* 0x00000027000c7c02 */ /* 0x000fe20008000f00 */
[----:B------:R-:W-:Y:S01]  /*16a00*/  UMOV UR39, UR31 ;  /* 0x0000001f00277c82 */ /* 0x000fe20008000000 */
[----:B------:R-:W-:Y:S02]  /*16a10*/  R2UR UR31, R21 ;  /* 0x00000000151f72ca */ /* 0x000fe400000e0000 */
[----:B------:R-:W-:Y:S01]  /*16a20*/  MOV R23, UR39 ;  /* 0x0000002700177c02 */ /* 0x000fe20008000f00 */
[----:B------:R-:W-:Y:S01]  /*16a30*/  UMOV UR39, UR21 ;  /* 0x0000001500277c82 */ /* 0x000fe20008000000 */
[----:B------:R-:W-:Y:S01]  /*16a40*/  R2UR UR21, R5 ;  /* 0x00000000051572ca */ /* 0x000fe200000e0000 */
[----:B--2---:R-:W-:Y:S01]  /*16a50*/  IMAD R20, R234, 0x700, R13 ;  /* 0x00000700ea147824 */ /* 0x004fe200078e020d */
[----:B------:R-:W-:-:S03]  /*16a60*/  MOV R13, UR36 ;  /* 0x00000024000d7c02 */ /* 0x000fc60008000f00 */
[C---:B------:R-:W-:Y:S01]  /*16a70*/  VIADD R88, R20.reuse, 0x100 ;  /* 0x0000010014587836 */ /* 0x040fe20000000000 */
[C---:B------:R-:W-:Y:S01]  /*16a80*/  R2UR UR18, R20.reuse ;  /* 0x00000000141272ca */ /* 0x040fe200000e0000 */
[C---:B------:R-:W-:Y:S01]  /*16a90*/  VIADD R92, R20.reuse, 0x300 ;  /* 0x00000300145c7836 */ /* 0x040fe20000000000 */
[----:B------:R-:W-:Y:S02]  /*16aa0*/  IADD3 R90, R20, 0x200, RZ ;  /* 0x00000200145a7810 */ /* 0x000fe40007ffe0ff */
[----:B------:R-:W-:Y:S01]  /*16ab0*/  R2UR UR6, R88 ;  /* 0x00000000580672ca */ /* 0x000fe200000e0000 */
[----:B------:R-:W-:Y:S01]  /*16ac0*/  VIADD R88, R20, 0x400 ;  /* 0x0000040014587836 */ /* 0x000fe20000000000 */
        /* <DEDUP_REMOVED lines=10> */
[----:B------:R-:W-:-:S02]  /*16b70*/  R2UR UR4, R88 ;  /* 0x00000000580472ca */ /* 0x000fc400000e0000 */
[----:B------:R-:W-:Y:S02]  /*16b80*/  IADD3 R88, R20, 0x202, RZ ;  /* 0x0000020214587810 */ /* 0x000fe40007ffe0ff */
[----:B------:R-:W-:Y:S01]  /*16b90*/  R2UR UR16, R92 ;  /* 0x000000005c1072ca */ /* 0x000fe200000e0000 */
[----:B------:R-:W-:Y:S01]  /*16ba0*/  VIADD R92, R20, 0x602 ;  /* 0x00000602145c7836 */ /* 0x000fe20000000000 */
[----:B------:R-:W-:Y:S01]  /*16bb0*/  R2UR UR20, R88 ;  /* 0x00000000581472ca */ /* 0x000fe200000e0000 */
[----:B------:R-:W-:Y:S01]  /*16bc0*/  VIADD R88, R20, 0x502 ;  /* 0x0000050214587836 */ /* 0x000fe20000000000 */
[----:B------:R-:W-:Y:S01]  /*16bd0*/  R2UR UR12, R90 ;  /* 0x000000005a0c72ca */ /* 0x000fe200000e0000 */
[C---:B------:R-:W-:Y:S01]  /*16be0*/  VIADD R90, R20.reuse, 0x302 ;  /* 0x00000302145a7836 */ /* 0x040fe20000000000 */
[----:B-1----:R-:W-:Y:S02]  /*16bf0*/  IADD3 R94, R20, 0x4, RZ ;  /* 0x00000004145e7810 */ /* 0x002fe40007ffe0ff */
[----:B------:R-:W-:Y:S01]  /*16c00*/  R2UR UR28, R88 ;  /* 0x00000000581c72ca */ /* 0x000fe200000e0000 */
[----:B------:R-:W-:Y:S01]  /*16c10*/  VIADD R88, R20, 0x204 ;  /* 0x0000020414587836 */ /* 0x000fe20000000000 */
[----:B------:R-:W-:Y:S01]  /*16c20*/  R2UR UR24, R90 ;  /* 0x000000005a1872ca */ /* 0x000fe200000e0000 */
[----:B------:R-:W-:Y:S01]  /*16c30*/  VIADD R90, R20, 0x104 ;  /* 0x00000104145a7836 */ /* 0x000fe20000000000 */
[----:B------:R-:W-:-:S02]  /*16c40*/  R2UR UR38, R94 ;  /* 0x000000005e2672ca */ /* 0x000fc400000e0000 */
[----:B------:R-:W-:Y:S01]  /*16c50*/  R2UR UR34, R88 ;  /* 0x00000000582272ca */ /* 0x000fe200000e0000 */
[----:B------:R-:W-:Y:S01]  /*16c60*/  VIADD R88, R20, 0x404 ;  /* 0x0000040414587836 */ /* 0x000fe20000000000 */
[----:B------:R-:W-:Y:S02]  /*16c70*/  R2UR UR58, R90 ;  /* 0x000000005a3a72ca */ /* 0x000fe400000e0000 */
[----:B------:R-:W-:Y:S02]  /*16c80*/  IADD3 R90, R20, 0x304, RZ ;  /* 0x00000304145a7810 */ /* 0x000fe40007ffe0ff */
[----:B------:R-:W-:Y:S02]  /*16c90*/  R2UR UR30, R92 ;  /* 0x000000005c1e72ca */ /* 0x000fe400000e0000 */
[----:B------:R-:W-:Y:S01]  /*16ca0*/  R2UR UR42, R90 ;  /* 0x000000005a2a72ca */ /* 0x000fe200000e0000 */
[----:B------:R-:W-:Y:S01]  /*16cb0*/  VIADD R90, R20, 0x504 ;  /* 0x00000504145a7836 */ /* 0x000fe20000000000 */
[----:B------:R-:W-:Y:S01]  /*16cc0*/  R2UR UR46, R88 ;  /* 0x00000000582e72ca */ /* 0x000fe200000e0000 */
[----:B------:R-:W-:Y:S01]  /*16cd0*/  VIADD R88, R20, 0x604 ;  /* 0x0000060414587836 */ /* 0x000fe20000000000 */
[----:B------:R-:W-:-:S02]  /*16ce0*/  MOV R3, UR38 ;  /* 0x0000002600037c02 */ /* 0x000fc40008000f00 */
[----:B------:R-:W-:Y:S01]  /*16cf0*/  MOV R16, UR34 ;  /* 0x0000002200107c02 */ /* 0x000fe20008000f00 */
[----:B------:R-:W-:Y:S01]  /*16d00*/  UMOV UR34, UR16 ;  /* 0x0000001000227c82 */ /* 0x000fe20008000000 */
[C---:B------:R-:W-:Y:S02]  /*16d10*/  R2UR UR16, R4.reuse ;  /* 0x00000000041072ca */ /* 0x040fe400000e0000 */
[----:B------:R-:W-:Y:S01]  /*16d20*/  MOV R26, UR34 ;  /* 0x00000022001a7c02 */ /* 0x000fe20008000f00 */
[----:B------:R-:W-:Y:S01]  /*16d30*/  UMOV UR34, UR8 ;  /* 0x0000000800227c82 */ /* 0x000fe20008000000 */
[C---:B------:R-:W-:Y:S01]  /*16d40*/  R2UR UR8, R4.reuse ;  /* 0x00000000040872ca */ /* 0x040fe200000e0000 */
[----:B------:R-:W-:Y:S01]  /*16d50*/  UMOV UR38, UR30 ;  /* 0x0000001e00267c82 */ /* 0x000fe20008000000 */
[----:B------:R-:W-:Y:S01]  /*16d60*/  MOV R18, UR42 ;  /* 0x0000002a00127c02 */ /* 0x000fe20008000f00 */
[----:B------:R-:W-:Y:S01]  /*16d70*/  UMOV UR42, UR24 ;  /* 0x00000018002a7c82 */ /* 0x000fe20008000000 */
[----:B------:R-:W-:Y:S01]  /*16d80*/  MOV R14, UR58 ;  /* 0x0000003a000e7c02 */ /* 0x000fe20008000f00 */
[----:B------:R-:W-:Y:S01]  /*16d90*/  UMOV UR58, UR28 ;  /* 0x0000001c003a7c82 */ /* 0x000fe20008000000 */
[----:B------:R-:W-:Y:S01]  /*16da0*/  MOV R96, UR42 ;  /* 0x0000002a00607c02 */ /* 0x000fe20008000f00 */
[----:B------:R-:W-:Y:S01]  /*16db0*/  UMOV UR42, UR4 ;  /* 0x00000004002a7c82 */ /* 0x000fe20008000000 */
[C---:B------:R-:W-:Y:S01]  /*16dc0*/  R2UR UR4, R4.reuse ;  /* 0x00000000040472ca */ /* 0x040fe200000e0000 */
[----:B------:R-:W-:Y:S01]  /*16dd0*/  QGMMA.64x32x32.F32.E4M3.E4M3 R184, gdesc[UR16], RZ, !UPT, gsb0 ;  /* 0x0060000010b879f3 */ /* 0x000fe2000c0008ff */
[----:B------:R-:W-:Y:S01]  /*16de0*/  MOV R24, UR58 ;  /* 0x0000003a00187c02 */ /* 0x000fe20008000f00 */
[----:B------:R-:W-:Y:S01]  /*16df0*/  UMOV UR58, UR12 ;  /* 0x0000000c003a7c82 */ /* 0x000fe20008000000 */
[C---:B------:R-:W-:Y:S01]  /*16e00*/  R2UR UR12, R4.reuse ;  /* 0x00000000040c72ca */ /* 0x040fe200000e0000 */
[----:B------:R-:W-:Y:S01]  /*16e10*/  IMAD.MOV.U32 R21, RZ, RZ, R96 ;  /* 0x000000ffff157224 */ /* 0x000fe200078e0060 */
[----:B------:R-:W-:Y:S01]  /*16e20*/  MOV R22, UR38 ;  /* 0x0000002600167c02 */ /* 0x000fe20008000f00 */
[----:B------:R-:W-:Y:S01]  /*16e30*/  UMOV UR38, UR20 ;  /* 0x0000001400267c82 */ /* 0x000fe20008000000 */
[----:B------:R-:W-:-:S02]  /*16e40*/  R2UR UR20, R4 ;  /* 0x00000000041472ca */ /* 0x000fc400000e0000 */
[----:B------:R-:W-:Y:S02]  /*16e50*/  R2UR UR24, R4 ;  /* 0x00000000041872ca */ /* 0x000fe400000e0000 */
[----:B------:R-:W-:Y:S01]  /*16e60*/  R2UR UR54, R88 ;  /* 0x00000000583672ca */ /* 0x000fe200000e0000 */
[----:B------:R-:W-:Y:S01]  /*16e70*/  VIADD R88, R20, 0x106 ;  /* 0x0000010614587836 */ /* 0x000fe20000000000 */
[----:B------:R-:W-:Y:S02]  /*16e80*/  R2UR UR50, R90 ;  /* 0x000000005a3272ca */ /* 0x000fe400000e0000 */
[----:B------:R-:W-:Y:S01]  /*16e90*/  IADD3 R90, R20, 0x6, RZ ;  /* 0x00000006145a7810 */ /* 0x000fe20007ffe0ff */
[----:B------:R-:W-:Y:S02]  /*16ea0*/  WARPGROUP.DEPBAR.LE gsb0, 0x0 ;  /* 0x00008000000079c5 */ /* 0x000fe40000010000 */
[----:B------:R-:W-:-:S06]  /*16eb0*/  WARPGROUP.ARRIVE ;  /* 0x00000000000079c5 */ /* 0x000fcc0000000000 */
[----:B------:R-:W-:Y:S01]  /*16ec0*/  QGMMA.64x32x32.F32.E4M3.E4M3 R168, gdesc[UR4], RZ, !UPT, gsb0 ;  /* 0x0060000004a879f3 */ /* 0x000fe2000c0008ff */
[----:B------:R-:W-:Y:S01]  /*16ed0*/  R2UR UR6, R90 ;  /* 0x000000005a0672ca */ /* 0x000fe200000e0000 */
[----:B------:R-:W-:Y:S01]  /*16ee0*/  VIADD R90, R20, 0x206 ;  /* 0x00000206145a7836 */ /* 0x000fe20000000000 */
[----:B------:R-:W-:Y:S01]  /*16ef0*/  R2UR UR7, R91 ;  /* 0x000000005b0772ca */ /* 0x000fe200000e0000 */
[----:B------:R-:W-:Y:S01]  /*16f00*/  IMAD.MOV.U32 R91, RZ, RZ, 0x40000040 ;  /* 0x40000040ff5b7424 */ /* 0x000fe200078e00ff */
[----:B------:R-:W-:Y:S02]  /*16f10*/  WARPGROUP.DEPBAR.LE gsb0, 0x0 ;  /* 0x00008000000079c5 */ /* 0x000fe40000010000 */
[----:B------:R-:W-:-:S06]  /*16f20*/  WARPGROUP.ARRIVE ;  /* 0x00000000000079c5 */ /* 0x000fcc0000000000 */
[----:B------:R-:W-:Y:S01]  /*16f30*/  QGMMA.64x32x32.F32.E4M3.E4M3 R152, gdesc[UR8], RZ, !UPT, gsb0 ;  /* 0x00600000089879f3 */ /* 0x000fe2000c0008ff */
[----:B------:R-:W-:Y:S01]  /*16f40*/  R2UR UR10, R88 ;  /* 0x00000000580a72ca */ /* 0x000fe200000e0000 */
[----:B------:R-:W-:Y:S01]  /*16f50*/  VIADD R88, R20, 0x306 ;  /* 0x0000030614587836 */ /* 0x000fe20000000000 */
[----:B------:R-:W-:Y:S02]  /*16f60*/  R2UR UR11, R89 ;  /* 0x00000000590b72ca */ /* 0x000fe400000e0000 */
[----:B------:R-:W-:Y:S02]  /*16f70*/  MOV R89, 0x40000040 ;  /* 0x4000004000597802 */ /* 0x000fe40000000f00 */
[----:B------:R-:W-:Y:S01]  /*16f80*/  R2UR UR18, R88 ;  /* 0x00000000581272ca */ /* 0x000fe200000e0000 */
[----:B------:R-:W-:Y:S01]  /*16f90*/  VIADD R88, R20, 0x506 ;  /* 0x0000050614587836 */ /* 0x000fe20000000000 */
[----:B------:R-:W-:Y:S01]  /*16fa0*/  R2UR UR19, R89 ;  /* 0x00000000591372ca */ /* 0x000fe200000e0000 */
[----:B------:R-:W-:Y:S01]  /*16fb0*/  IMAD.MOV.U32 R89, RZ, RZ, 0x40000040 ;  /* 0x40000040ff597424 */ /* 0x000fe200078e00ff */
[----:B------:R-:W-:-:S02]  /*16fc0*/  WARPGROUP.DEPBAR.LE gsb0, 0x0 ;  /* 0x00008000000079c5 */ /* 0x000fc40000010000 */
[----:B------:R-:W-:-:S06]  /*16fd0*/  WARPGROUP.ARRIVE ;  /* 0x00000000000079c5 */ /* 0x000fcc0000000000 */
[----:B------:R-:W-:Y:S01]  /*16fe0*/  QGMMA.64x32x32.F32.E4M3.E4M3 R136, gdesc[UR12], RZ, !UPT, gsb0 ;  /* 0x006000000c8879f3 */ /* 0x000fe2000c0008ff */
[----:B------:R-:W-:Y:S01]  /*16ff0*/  R2UR UR14, R90 ;  /* 0x000000005a0e72ca */ /* 0x000fe200000e0000 */
[C---:B------:R-:W-:Y:S01]  /*17000*/  VIADD R90, R20.reuse, 0x406 ;  /* 0x00000406145a7836 */ /* 0x040fe20000000000 */
[----:B------:R-:W-:Y:S01]  /*17010*/  R2UR UR15, R91 ;  /* 0x000000005b0f72ca */ /* 0x000fe200000e0000 */
[----:B------:R-:W-:Y:S01]  /*17020*/  IMAD.MOV.U32 R91, RZ, RZ, 0x40000040 ;  /* 0x40000040ff5b7424 */ /* 0x000fe200078e00ff */
[----:B------:R-:W-:-:S04]  /*17030*/  IADD3 R20, R20, 0x606, RZ ;  /* 0x0000060614147810 */ /* 0x000fc80007ffe0ff */
[----:B------:R-:W-:Y:S01]  /*17040*/  R2UR UR30, R20 ;  /* 0x00000000141e72ca */ /* 0x000fe200000e0000 */
[----:B------:R-:W-:Y:S01]  /*17050*/  IMAD.MOV.U32 R20, RZ, RZ, R97 ;  /* 0x000000ffff147224 */ /* 0x000fe200078e0061 */
[----:B------:R-:W-:Y:S02]  /*17060*/  WARPGROUP.DEPBAR.LE gsb0, 0x0 ;  /* 0x00008000000079c5 */ /* 0x000fe40000010000 */
[----:B------:R-:W-:-:S06]  /*17070*/  WARPGROUP.ARRIVE ;  /* 0x00000000000079c5 */ /* 0x000fcc0000000000 */
[----:B------:R-:W-:Y:S01]  /*17080*/  QGMMA.64x32x32.F32.E4M3.E4M3 R120, gdesc[UR20], RZ, !UPT, gsb0 ;  /* 0x00600000147879f3 */ /* 0x000fe2000c0008ff */
[----:B------:R-:W-:Y:S02]  /*17090*/  R2UR UR22, R90 ;  /* 0x000000005a1672ca */ /* 0x000fe400000e0000 */
[----:B------:R-:W-:Y:S01]  /*170a0*/  R2UR UR23, R91 ;  /* 0x000000005b1772ca */ /* 0x000fe200000e0000 */
        /* <DEDUP_REMOVED lines=9> */
[----:B------:R-:W-:Y:S02]  /*17140*/  R2UR UR37, R11 ;  /* 0x000000000b2572ca */ /* 0x000fe400000e0000 */
[----:B------:R-:W-:Y:S02]  /*17150*/  R2UR UR43, R20 ;  /* 0x00000000142b72ca */ /* 0x000fe400000e0000 */
[----:B------:R-:W-:Y:S01]  /*17160*/  R2UR UR42, R21 ;  /* 0x00000000152a72ca */ /* 0x000fe200000e0000 */
[----:B------:R-:W-:Y:S02]  /*17170*/  WARPGROUP.DEPBAR.LE gsb0, 0x0 ;  /* 0x00008000000079c5 */ /* 0x000fe40000010000 */
[----:B------:R-:W-:-:S06]  /*17180*/  WARPGROUP.ARRIVE ;  /* 0x00000000000079c5 */ /* 0x000fcc0000000000 */
[----:B------:R-:W-:Y:S01]  /*17190*/  QGMMA.64x32x32.F32.E4M3.E4M3 R184, gdesc[UR32], R184, gsb0 ;  /* 0x0060000020b879f3 */ /* 0x000fe200080008b8 */
[----:B------:R-:W-:Y:S02]  /*171a0*/  R2UR UR40, R10 ;  /* 0x000000000a2872ca */ /* 0x000fe400000e0000 */
[----:B------:R-:W-:Y:S02]  /*171b0*/  R2UR UR41, R11 ;  /* 0x000000000b2972ca */ /* 0x000fe400000e0000 */
[----:B------:R-:W-:Y:S02]  /*171c0*/  R2UR UR35, R27 ;  /* 0x000000001b2372ca */ /* 0x000fe400000e0000 */
[----:B------:R-:W-:Y:S01]  /*171d0*/  R2UR UR34, R26 ;  /* 0x000000001a2272ca */ /* 0x000fe200000e0000 */
[----:B------:R0:W5:Y:S01]  /*171e0*/  LDL.LU R27, [R1+0xe4] ;  /* 0x0000e400011b7983 */ /* 0x0001620000300800 */
[----:B------:R-:W-:Y:S02]  /*171f0*/  R2UR UR32, R10 ;  /* 0x000000000a2072ca */ /* 0x000fe400000e0000 */
[----:B------:R-:W-:Y:S01]  /*17200*/  R2UR UR33, R11 ;  /* 0x000000000b2172ca */ /* 0x000fe200000e0000 */
[----:B------:R0:W5:Y:S01]  /*17210*/  LDL.LU R26, [R1+0xe0] ;  /* 0x0000e000011a7983 */ /* 0x0001620000300800 */
[----:B------:R-:W-:-:S02]  /*17220*/  WARPGROUP.DEPBAR.LE gsb0, 0x0 ;  /* 0x00008000000079c5 */ /* 0x000fc40000010000 */
        /* <DEDUP_REMOVED lines=13> */
[----:B------:R0:W5:Y:S01]  /*17300*/  LDL.LU R25, [R1+0xdc] ;  /* 0x0000dc0001197983 */ /* 0x0001620000300800 */
[----:B------:R-:W-:Y:S02]  /*17310*/  R2UR UR56, R10 ;  /* 0x000000000a3872ca */ /* 0x000fe400000e0000 */
[----:B------:R-:W-:Y:S01]  /*17320*/  R2UR UR57, R11 ;  /* 0x000000000b3972ca */ /* 0x000fe200000e0000 */
[----:B------:R0:W5:Y:S01]  /*17330*/  LDL.LU R24, [R1+0xd8] ;  /* 0x0000d80001187983 */ /* 0x0001620000300800 */
[----:B------:R-:W-:Y:S02]  /*17340*/  WARPGROUP.DEPBAR.LE gsb0, 0x0 ;  /* 0x00008000000079c5 */ /* 0x000fe40000010000 */
[----:B------:R-:W-:-:S09]  /*17350*/  WARPGROUP.ARRIVE ;  /* 0x00000000000079c5 */ /* 0x000fd20000000000 */
        /* <DEDUP_REMOVED lines=11> */
[----:B------:R-:W-:Y:S02]  /*17410*/  R2UR UR38, R3 ;  /* 0x00000000032672ca */ /* 0x000fe400000e0000 */
[----:B------:R-:W-:Y:S02]  /*17420*/  R2UR UR36, R8 ;  /* 0x00000000082472ca */ /* 0x000fe400000e0000 */
[----:B------:R-:W-:Y:S01]  /*17430*/  R2UR UR37, R9 ;  /* 0x00000000092572ca */ /* 0x000fe200000e0000 */
[----:B------:R-:W-:Y:S02]  /*17440*/  WARPGROUP.DEPBAR.LE gsb0, 0x0 ;  /* 0x00008000000079c5 */ /* 0x000fe40000010000 */
[----:B------:R-:W-:-:S10]  /*17450*/  WARPGROUP.ARRIVE ;  /* 0x00000000000079c5 */ /* 0x000fd40000000000 */
        /* <DEDUP_REMOVED lines=16> */
[----:B------:R-:W-:Y:S01]  /*17560*/  R2UR UR42, R18 ;  /* 0x00000000122a72ca */ /* 0x000fe200000e0000 */
[----:B------:R0:W5:Y:S01]  /*17570*/  LDL.LU R19, [R1+0xcc] ;  /* 0x0000cc0001137983 */ /* 0x0001620000300800 */
[C---:B------:R-:W-:Y:S02]  /*17580*/  R2UR UR40, R8.reuse ;  /* 0x00000000082872ca */ /* 0x040fe400000e0000 */
[C---:B------:R-:W-:Y:S01]  /*17590*/  R2UR UR41, R9.reuse ;  /* 0x00000000092972ca */ /* 0x040fe200000e0000 */
[----:B------:R0:W5:Y:S01]  /*175a0*/  LDL.LU R18, [R1+0xc8] ;  /* 0x0000c80001127983 */ /* 0x0001620000300800 */
[C---:B------:R-:W-:Y:S02]  /*175b0*/  R2UR UR44, R8.reuse ;  /* 0x00000000082c72ca */ /* 0x040fe400000e0000 */
[----:B------:R-:W-:Y:S01]  /*175c0*/  R2UR UR45, R9 ;  /* 0x00000000092d72ca */ /* 0x000fe200000e0000 */
[----:B------:R0:W5:Y:S01]  /*175d0*/  LDL.LU R17, [R1+0xc4] ;  /* 0x0000c40001117983 */ /* 0x0001620000300800 */
[----:B------:R-:W-:-:S02]  /*175e0*/  R2UR UR48, R8 ;  /* 0x00000000083072ca */ /* 0x000fc400000e0000 */
[C---:B------:R-:W-:Y:S01]  /*175f0*/  R2UR UR49, R9.reuse ;  /* 0x00000000093172ca */ /* 0x040fe200000e0000 */
[----:B------:R0:W5:Y:S01]  /*17600*/  LDL.LU R16, [R1+0xc0] ;  /* 0x0000c00001107983 */ /* 0x0001620000300800 */
[----:B------:R-:W-:Y:S02]  /*17610*/  R2UR UR52, R8 ;  /* 0x00000000083472ca */ /* 0x000fe400000e0000 */
[----:B------:R-:W-:Y:S01]  /*17620*/  R2UR UR53, R9 ;  /* 0x00000000093572ca */ /* 0x000fe200000e0000 */
        /* <DEDUP_REMOVED lines=29> */
[----:B------:R0:W5:Y:S01]  /*17800*/  LDL.LU R2, [R1+0xac] ;  /* 0x0000ac0001027983 */ /* 0x0001620000300800 */
[----:B------:R-:W-:Y:S02]  /*17810*/  WARPGROUP.DEPBAR.LE gsb0, 0x0 ;  /* 0x00008000000079c5 */ /* 0x000fe40000010000 */
[----:B------:R-:W-:-:S06]  /*17820*/  WARPGROUP.ARRIVE ;  /* 0x00000000000079c5 */ /* 0x000fcc0000000000 */
[----:B------:R-:W-:Y:S01]  /*17830*/  QGMMA.64x32x32.F32.E4M3.E4M3 R152, gdesc[UR12], R152, gsb0 ;  /* 0x006000000c9879f3 */ /* 0x000fe20008000898 */
[----:B------:R-:W-:Y:S02]  /*17840*/  R2UR UR16, R6 ;  /* 0x00000000061072ca */ /* 0x000fe400000e0000 */
[----:B------:R-:W-:Y:S01]  /*17850*/  R2UR UR17, R7 ;  /* 0x00000000071172ca */ /* 0x000fe200000e0000 */
[----:B------:R-:W-:Y:S02]  /*17860*/  WARPGROUP.DEPBAR.LE gsb0, 0x0 ;  /* 0x00008000000079c5 */ /* 0x000fe40000010000 */
[----:B------:R-:W-:-:S10]  /*17870*/  WARPGROUP.ARRIVE ;  /* 0x00000000000079c5 */ /* 0x000fd40000000000 */
        /* <DEDUP_REMOVED lines=17> */
[----:B------:R-:W-:Y:S02]  /*17990*/  R2UR UR37, R236 ;  /* 0x00000000ec2572ca */ /* 0x000fe400000e0000 */
[----:B------:R-:W-:Y:S01]  /*179a0*/  R2UR UR36, R13 ;  /* 0x000000000d2472ca */ /* 0x000fe200000e0000 */
[----:B------:R-:W-:Y:S02]  /*179b0*/  WARPGROUP.DEPBAR.LE gsb0, 0x0 ;  /* 0x00008000000079c5 */ /* 0x000fe40000010000 */
[----:B0-----:R-:W-:-:S12]  /*179c0*/  @P1 BRA `(.L_x_5889) ;  /* 0x0000000000281947 */ /* 0x001fd80003800000 */
[----:B------:R-:W-:Y:S05]  /*179d0*/  @!P0 BRA `(.L_x_5890) ;  /* 0x0000000000048947 */ /* 0x000fea0003800000 */
[----:B------:R-:W-:Y:S01]  /*179e0*/  BPT.TRAP 0x1 ;  /* 0x000000040000795c */ /* 0x000fe20000300000 */
.L_x_5890:
[----:B-----5:R-:W-:Y:S02]  /*179f0*/  SHF.L.U32 R12, R12, 0x1f, RZ ;  /* 0x0000001f0c0c7819 */ /* 0x020fe400000006ff */
[----:B------:R-:W-:-:S04]  /*17a00*/  LEA R13, R233, R16, 0x3 ;  /* 0x00000010e90d7211 */ /* 0x000fc800078e18ff */
[----:B------:R0:W1:Y:S01]  /*17a10*/  SYNCS.PHASECHK.TRANS64.TRYWAIT P1, [R13+URZ+0x2e850], R12 ;  /* 0x02e8500c0d0075a7 */ /* 0x000062000802017f */
[----:B------:R-:W-:Y:S05]  /*17a20*/  @!P0 BRA `(.L_x_5891) ;  /* 0x0000000000048947 */ /* 0x000fea0003800000 */
[----:B------:R-:W-:Y:S01]  /*17a30*/  BPT.TRAP 0x1 ;  /* 0x000000040000795c */ /* 0x000fe20000300000 */
.L_x_5891:
[----:B-1----:R-:W-:Y:S05]  /*17a40*/  @P1 BRA `(.L_x_5889) ;  /* 0x0000000000081947 */ /* 0x002fea0003800000 */
[----:B------:R-:W1:Y:S02]  /*17a50*/  SYNCS.PHASECHK.TRANS64.TRYWAIT P1, [R13+URZ+0x2e850], R12 ;  /* 0x02e8500c0d0075a7 */ /* 0x000e64000802017f */
[----:B-1----:R-:W-:Y:S05]  /*17a60*/  @!P1 BRA `(.L_x_5892) ;  /* 0x000000d4009c9947 */ /* 0x002fea0003800000 */
.L_x_5889:
[----:B01---5:R-:W-:Y:S01]  /*17a70*/  VIADD R12, R16, 0x400 ;  /* 0x00000400100c7836 */ /* 0x023fe20000000000 */
[----:B------:R-:W-:Y:S05]  /*17a80*/  WARPSYNC.ALL ;  /* 0x0000000000007948 */ /* 0x000fea0003800000 */
[----:B------:R-:W-:Y:S01]  /*17a90*/  SHF.R.U32.HI R12, RZ, 0x4, R12 ;  /* 0x00000004ff0c7819 */ /* 0x000fe2000001160c */
[----:B------:R-:W-:Y:S01]  /*17aa0*/  IMAD.MOV.U32 R13, RZ, RZ, -0x3ffffff0 ;  /* 0xc0000010ff0d7424 */ /* 0x000fe200078e00ff */
[----:B------:R-:W-:Y:S01]  /*17ab0*/  WARPGROUP.ARRIVE ;  /* 0x00000000000079c5 */ /* 0x000fe20000000000 */
[----:B------:R-:W-:Y:S01]  /*17ac0*/  MOV R21, 0xc0000010 ;  /* 0xc000001000157802 */ /* 0x000fe20000000f00 */
[----:B------:R-:W-:Y:S01]  /*17ad0*/  FMUL.FTZ R168, R2, R168 ;  /* 0x000000a802a87220 */ /* 0x000fe20000410000 */
[----:B------:R-:W-:Y:S01]  /*17ae0*/  LOP3.LUT R12, R12, 0x3fff, RZ, 0xc0, !PT ;  /* 0x00003fff0c0c7812 */ /* 0x000fe200078ec0ff */
[C---:B------:R-:W-:Y:S01]  /*17af0*/  FMUL.FTZ R170, R2.reuse, R170 ;  /* 0x000000aa02aa7220 */ /* 0x040fe20000410000 */
[----:B------:R-:W-:Y:S01]  /*17b00*/  R2UR UR7, R13 ;  /* 0x000000000d0772ca */ /* 0x000fe200000e0000 */
[----:B------:R-:W-:Y:S01]  /*17b10*/  FMUL.FTZ R13, R2, R184 ;  /* 0x000000b8020d7220 */ /* 0x000fe20000410000 */
[----:B------:R-:W-:Y:S01]  /*17b20*/  LOP3.LUT R12, R12, 0x10000, RZ, 0xfc, !PT ;  /* 0x000100000c0c7812 */ /* 0x000fe200078efcff */
[C---:B------:R-:W-:Y:S01]  /*17b30*/  FMUL.FTZ R184, R2.reuse, R187 ;  /* 0x000000bb02b87220 */ /* 0x040fe20000410000 */
[C---:B------:R-:W-:Y:S01]  /*17b40*/  FMUL.FTZ R187, R2.reuse, R190 ;  /* 0x000000be02bb7220 */ /* 0x040fe20000410000 */
[C---:B------:R-:W-:Y:S01]  /*17b50*/  FMUL.FTZ R190, R2.reuse, R193 ;  /* 0x000000c102be7220 */ /* 0x040fe20000410000 */
[C---:B------:R-:W-:Y:S01]  /*17b60*/  FMUL.FTZ R193, R2.reuse, R196 ;  /* 0x000000c402c17220 */ /* 0x040fe20000410000 */
[----:B------:R-:W-:Y:S01]  /*17b70*/  IMAD R12, R233, 0x700, R12 ;  /* 0x00000700e90c7824 */ /* 0x000fe200078e020c */
[----:B------:R-:W0:Y:S01]  /*17b80*/  MUFU.TANH R13, R13 ;  /* 0x0000000d000d7308 */ /* 0x000e220000002400 */
[C---:B------:R-:W-:Y:S01]  /*17b90*/  FMUL.FTZ R196, R2.reuse, R199 ;  /* 0x000000c702c47220 */ /* 0x040fe20000410000 */
[----:B------:R-:W-:Y:S01]  /*17ba0*/  FMUL.FTZ R169, R2, R169 ;  /* 0x000000a902a97220 */ /* 0x000fe20000410000 */
[C---:B------:R-:W-:Y:S01]  /*17bb0*/  VIADD R20, R12.reuse, 0x100 ;  /* 0x000001000c147836 */ /* 0x040fe20000000000 */
[----:B------:R-:W-:Y:S01]  /*17bc0*/  R2UR UR6, R12 ;  /* 0x000000000c0672ca */ /* 0x000fe200000e0000 */
        /* <DEDUP_REMOVED lines=12> */
[----:B------:R-:W-:Y:S01]  /*17c90*/  QGMMA.64x128x32.F32.E4M3.E4M3 R24, R224, gdesc[UR4], R24, gsb0 ;  /* 0x01e00004e0187df3 */ /* 0x000fe20008000818 */
[----:B------:R-:W-:Y:S01]  /*17ca0*/  R2UR UR6, R20 ;  /* 0x00000000140672ca */ /* 0x000fe200000e0000 */
[----:B------:R-:W-:Y:S01]  /*17cb0*/  VIADD R20, R12, 0x200 ;  /* 0x000002000c147836 */ /* 0x000fe20000000000 */
[----:B------:R-:W-:Y:S01]  /*17cc0*/  R2UR UR7, R21 ;  /* 0x00000000150772ca */ /* 0x000fe200000e0000 */
[----:B------:R-:W-:-:S02]  /*17cd0*/  IMAD.MOV.U32 R21, RZ, RZ, -0x3ffffff0 ;  /* 0xc0000010ff157424 */ /* 0x000fc400078e00ff */
        /* <DEDUP_REMOVED lines=92> */
[----:B------:R-:W-:-:S06]  /*182a0*/  ULDC UR4, c[0x0][0x988] ;  /* 0x0002620000047ab9 */ /* 0x000fcc0000000800 */
        /* <DEDUP_REMOVED lines=9> */
[----:B------:R-:W-:Y:S01]  /*18340*/  QGMMA.64x128x32.F32.E4M3.E4M3 R24, R220, gdesc[UR4], R24, gsb0 ;  /* 0x01e00004dc187df3 */ /* 0x000fe20008000818 */
[----:B------:R-:W-:Y:S01]  /*18350*/  R2UR UR6, R20 ;  /* 0x00000000140672ca */ /* 0x000fe200000e0000 */
[----:B------:R-:W-:Y:S01]  /*18360*/  VIADD R20, R12, 0x300 ;  /* 0x000003000c147836 */ /* 0x000fe20000000000 */
[----:B------:R-:W-:-:S03]  /*18370*/  R2UR UR7, R21 ;  /* 0x00000000150772ca */ /* 0x000fc600000e0000 */
[----:B------:R-:W-:Y:S01]  /*18380*/  MUFU.TANH R183, R183 ;  /* 0x000000b700b77308 */ /* 0x000fe20000002400 */
[----:B------:R-:W-:-:S07]  /*18390*/  MOV R21, 0xc0000010 ;  /* 0xc000001000157802 */ /* 0x000fce0000000f00 */
[----:B------:R-:W-:Y:S08]  /*183a0*/  MUFU.TANH R152, R152 ;  /* 0x0000009800987308 */ /* 0x000ff00000002400 */
[----:B------:R-:W-:Y:S08]  /*183b0*/  MUFU.TANH R154, R154 ;  /* 0x0000009a009a7308 */ /* 0x000ff00000002400 */
[----:B------:R-:W-:Y:S01]  /*183c0*/  MUFU.TANH R153, R153 ;  /* 0x0000009900997308 */ /* 0x000fe20000002400 */
[----:B-1----:R-:W-:-:S04]  /*183d0*/  LOP3.LUT R227, R227, 0x7f, RZ, 0xc0, !PT ;  /* 0x0000007fe3e37812 */ /* 0x002fc800078ec0ff */
[----:B------:R-:W-:Y:S02]  /*183e0*/  ISETP.NE.AND P1, PT, R227, RZ, PT ;  /* 0x000000ffe300720c */ /* 0x000fe40003f25270 */
[----:B------:R-:W1:Y:S01]  /*183f0*/  S2R R227, SR_TID.X ;  /* 0x0000000000e37919 */ /* 0x000e620000002100 */
[----:B------:R-:W-:Y:S08]  /*18400*/  MUFU.TANH R155, R155 ;  /* 0x0000009b009b7308 */ /* 0x000ff00000002400 */
[----:B------:R-:W-:Y:S08]  /*18410*/  MUFU.TANH R156, R156 ;  /* 0x0000009c009c7308 */ /* 0x000ff00000002400 */
[----:B------:R-:W-:Y:S08]  /*18420*/  MUFU.TANH R158, R158 ;  /* 0x0000009e009e7308 */ /* 0x000ff00000002400 */
[----:B------:R-:W-:Y:S01]  /*18430*/  MUFU.TANH R157, R157 ;  /* 0x0000009d009d7308 */ /* 0x000fe20000002400 */
[----:B-1----:R-:W-:-:S07]  /*18440*/  SHF.R.U32.HI R227, RZ, 0x7, R227 ;  /* 0x00000007ffe37819 */ /* 0x002fce00000116e3 */
        /* <DEDUP_REMOVED lines=13> */
[----:B------:R-:W-:Y:S01]  /*18520*/  QGMMA.64x128x32.F32.E4M3.E4M3 R24, R200, gdesc[UR4], R24, gsb0 ;  /* 0x01e00004c8187df3 */ /* 0x000fe20008000818 */
        /* <DEDUP_REMOVED lines=26> */
[----:B------:R-:W-:Y:S01]  /*186d0*/  FMUL.FTZ R21, R2, R186 ;  /* 0x000000ba02157220 */ /* 0x000fe20000410000 */
[----:B------:R-:W-:Y:S01]  /*186e0*/  R2UR UR6, R20 ;  /* 0x00000000140672ca */ /* 0x000fe200000e0000 */
        /* <DEDUP_REMOVED lines=9> */
[----:B0-----:R-:W-:Y:S01]  /*18780*/  FMNMX.FTZ R197, R13, R0, !PT ;  /* 0x000000000dc57209 */ /* 0x001fe20007810000 */
[C---:B------:R-:W-:Y:S01]  /*18790*/  FMUL.FTZ R195, R2.reuse, R198 ;  /* 0x000000c602c37220 */ /* 0x040fe20000410000 */
[----:B------:R-:W-:Y:S01]  /*187a0*/  FMUL.FTZ R198, R2, R88 ;  /* 0x0000005802c67220 */ /* 0x000fe20000410000 */
[----:B------:R-:W0:Y:S08]  /*187b0*/  MUFU.TANH R20, R20 ;  /* 0x0000001400147308 */ /* 0x000e300000002400 */
[----:B------:R-:W2:Y:S01]  /*187c0*/  MUFU.TANH R185, R185 ;  /* 0x000000b900b97308 */ /* 0x000ea20000002400 */
[----:B-1----:R-:W-:-:S04]  /*187d0*/  FMNMX.FTZ R199, R21, R3, !PT ;  /* 0x0000000315c77209 */ /* 0x002fc80007810000 */
[----:B------:R-:W-:-:S03]  /*187e0*/  FMNMX.FTZ R199, R184, R199, !PT ;  /* 0x000000c7b8c77209 */ /* 0x000fc60007810000 */
[----:B------:R-:W1:Y:S01]  /*187f0*/  MUFU.TANH R186, R186 ;  /* 0x000000ba00ba7308 */ /* 0x000e620000002400 */
[----:B0-----:R-:W-:Y:S02]  /*18800*/  FMNMX.FTZ R197, R20, R197, !PT ;  /* 0x000000c514c57209 */ /* 0x001fe40007810000 */
[----:B------:R-:W-:-:S05]  /*18810*/  FMNMX.FTZ R199, R187, R199, !PT ;  /* 0x000000c7bbc77209 */ /* 0x000fca0007810000 */
[----:B------:R-:W0:Y:S01]  /*18820*/  MUFU.TANH R188, R188 ;  /* 0x000000bc00bc7308 */ /* 0x000e220000002400 */
[----:B--2---:R-:W-:-:S07]  /*18830*/  FMNMX.FTZ R197, R185, R197, !PT ;  /* 0x000000c5b9c57209 */ /* 0x004fce0007810000 */
[----:B------:R-:W2:Y:S01]  /*18840*/  MUFU.TANH R189, R189 ;  /* 0x000000bd00bd7308 */ /* 0x000ea20000002400 */
[----:B-1----:R-:W-:-:S07]  /*18850*/  FMNMX.FTZ R197, R186, R197, !PT ;  /* 0x000000c5bac57209 */ /* 0x002fce0007810000 */
[----:B------:R-:W1:Y:S01]  /*18860*/  MUFU.TANH R191, R191 ;  /* 0x000000bf00bf7308 */ /* 0x000e620000002400 */
[----:B0-----:R-:W-:-:S07]  /*18870*/  FMNMX.FTZ R199, R188, R199, !PT ;  /* 0x000000c7bcc77209 */ /* 0x001fce0007810000 */
[----:B------:R-:W0:Y:S01]  /*18880*/  MUFU.TANH R192, R192 ;  /* 0x000000c000c07308 */ /* 0x000e220000002400 */
[----:B--2---:R-:W-:-:S04]  /*18890*/  FMNMX.FTZ R197, R189, R197, !PT ;  /* 0x000000c5bdc57209 */ /* 0x004fc80007810000 */
[----:B------:R-:W-:-:S03]  /*188a0*/  FMNMX.FTZ R197, R190, R197, !PT ;  /* 0x000000c5bec57209 */ /* 0x000fc60007810000 */
[----:B------:R-:W2:Y:S01]  /*188b0*/  MUFU.TANH R195, R195 ;  /* 0x000000c300c37308 */ /* 0x000ea20000002400 */
[----:B-1----:R-:W-:Y:S02]  /*188c0*/  FMNMX.FTZ R199, R191, R199, !PT ;  /* 0x000000c7bfc77209 */ /* 0x002fe40007810000 */
[----:B------:R-:W-:-:S05]  /*188d0*/  FMNMX.FTZ R197, R193, R197, !PT ;  /* 0x000000c5c1c57209 */ /* 0x000fca0007810000 */
[----:B------:R-:W1:Y:S01]  /*188e0*/  MUFU.TANH R194, R194 ;  /* 0x000000c200c27308 */ /* 0x000e620000002400 */
[----:B0-----:R-:W-:-:S07]  /*188f0*/  FMNMX.FTZ R199, R192, R199, !PT ;  /* 0x000000c7c0c77209 */ /* 0x001fce0007810000 */
[----:B------:R-:W0:Y:S01]  /*18900*/  MUFU.TANH R124, R124 ;  /* 0x0000007c007c7308 */ /* 0x000e220000002400 */
[----:B--2---:R-:W-:-:S04]  /*18910*/  FMNMX.FTZ R199, R195, R199, !PT ;  /* 0x000000c7c3c77209 */ /* 0x004fc80007810000 */
[----:B------:R-:W-:-:S03]  /*18920*/  FMNMX.FTZ R199, R196, R199, !PT ;  /* 0x000000c7c4c77209 */ /* 0x000fc60007810000 */
[----:B------:R-:W-:Y:S01]  /*18930*/  MUFU.TANH R126, R126 ;  /* 0x0000007e007e7308 */ /* 0x000fe20000002400 */
[----:B-1----:R-:W-:Y:S02]  /*18940*/  FMNMX.FTZ R197, R194, R197, !PT ;  /* 0x000000c5c2c57209 */ /* 0x002fe40007810000 */
[----:B------:R-:W-:Y:S02]  /*18950*/  FMNMX.FTZ R199, R170, R199, !PT ;  /* 0x000000c7aac77209 */ /* 0x000fe40007810000 */
[----:B------:R-:W-:Y:S02]  /*18960*/  FMNMX.FTZ R197, R168, R197, !PT ;  /* 0x000000c5a8c57209 */ /* 0x000fe40007810000 */
[----:B------:R-:W-:Y:S01]  /*18970*/  FMNMX.FTZ R199, R171, R199, !PT ;  /* 0x000000c7abc77209 */ /* 0x000fe20007810000 */
[----:B------:R-:W1:Y:S01]  /*18980*/  MUFU.TANH R125, R125 ;  /* 0x0000007d007d7308 */ /* 0x000e620000002400 */
[----:B------:R-:W-:Y:S02]  /*18990*/  FMNMX.FTZ R197, R169, R197, !PT ;  /* 0x000000c5a9c57209 */ /* 0x000fe40007810000 */
[----:B------:R-:W-:-:S02]  /*189a0*/  FMNMX.FTZ R199, R174, R199, !PT ;  /* 0x000000c7aec77209 */ /* 0x000fc40007810000 */
[----:B------:R-:W-:Y:S02]  /*189b0*/  FMNMX.FTZ R197, R172, R197, !PT ;  /* 0x000000c5acc57209 */ /* 0x000fe40007810000 */
[----:B------:R-:W-:Y:S01]  /*189c0*/  FMNMX.FTZ R199, R175, R199, !PT ;  /* 0x000000c7afc77209 */ /* 0x000fe20007810000 */
[----:B------:R-:W-:Y:S01]  /*189d0*/  MUFU.TANH R127, R127 ;  /* 0x0000007f007f7308 */ /* 0x000fe20000002400 */
[----:B------:R-:W-:Y:S02]  /*189e0*/  FMNMX.FTZ R197, R173, R197, !PT ;  /* 0x000000c5adc57209 */ /* 0x000fe40007810000 */
[----:B------:R-:W-:Y:S02]  /*189f0*/  FMNMX.FTZ R199, R178, R199, !PT ;  /* 0x000000c7b2c77209 */ /* 0x000fe40007810000 */
[----:B------:R-:W-:Y:S02]  /*18a00*/  FMNMX.FTZ R197, R176, R197, !PT ;  /* 0x000000c5b0c57209 */ /* 0x000fe40007810000 */
[----:B------:R-:W-:Y:S01]  /*18a10*/  FMNMX.FTZ R199, R179, R199, !PT ;  /* 0x000000c7b3c77209 */ /* 0x000fe20007810000 */
[----:B------:R-:W2:Y:S01]  /*18a20*/  MUFU.TANH R128, R128 ;  /* 0x0000008000807308 */ /* 0x000ea20000002400 */
        /* <DEDUP_REMOVED lines=9> */
[----:B------:R-:W3:Y:S01]  /*18ac0*/  MUFU.TANH R129, R129 ;  /* 0x0000008100817308 */ /* 0x000ee20000002400 */
[----:B------:R-:W-:Y:S02]  /*18ad0*/  FMNMX.FTZ R197, R153, R197, !PT ;  /* 0x000000c599c57209 */ /* 0x000fe40007810000 */
[----:B------:R-:W-:Y:S02]  /*18ae0*/  FMNMX.FTZ R199, R158, R199, !PT ;  /* 0x000000c79ec77209 */ /* 0x000fe40007810000 */
[----:B------:R-:W-:Y:S01]  /*18af0*/  FMNMX.FTZ R197, R156, R197, !PT ;  /* 0x000000c59cc57209 */ /* 0x000fe20007810000 */
[----:B------:R-:W-:Y:S02]  /*18b00*/  WARPGROUP.DEPBAR.LE gsb0, 0x0 ;  /* 0x00008000000079c5 */ /* 0x000fe40000010000 */
[----:B------:R-:W-:Y:S01]  /*18b10*/  FMNMX.FTZ R199, R159, R199, !PT ;  /* 0x000000c79fc77209 */ /* 0x000fe20007810000 */
[----:B------:R-:W-:Y:S01]  /*18b20*/  MUFU.TANH R131, R131 ;  /* 0x0000008300837308 */ /* 0x000fe20000002400 */
[----:B------:R-:W-:Y:S01]  /*18b30*/  FMNMX.FTZ R197, R157, R197, !PT ;  /* 0x000000c59dc57209 */ /* 0x000fe20007810000 */
[----:B------:R-:W-:Y:S01]  /*18b40*/  WARPGROUP.ARRIVE ;  /* 0x00000000000079c5 */ /* 0x000fe20000000000 */
[----:B------:R-:W-:-:S02]  /*18b50*/  FMNMX.FTZ R199, R162, R199, !PT ;  /* 0x000000c7a2c77209 */ /* 0x000fc40007810000 */
[----:B------:R-:W-:Y:S02]  /*18b60*/  FMNMX.FTZ R197, R160, R197, !PT ;  /* 0x000000c5a0c57209 */ /* 0x000fe40007810000 */
[----:B------:R-:W-:Y:S01]  /*18b70*/  FMNMX.FTZ R199, R163, R199, !PT ;  /* 0x000000c7a3c77209 */ /* 0x000fe20007810000 */
[----:B------:R-:W4:Y:S01]  /*18b80*/  MUFU.TANH R132, R132 ;  /* 0x0000008400847308 */ /* 0x000f220000002400 */
[----:B------:R-:W-:Y:S01]  /*18b90*/  FMNMX.FTZ R88, R161, R197, !PT ;  /* 0x000000c5a1587209 */ /* 0x000fe20007810000 */
[----:B------:R-:W-:Y:S03]  /*18ba0*/  QGMMA.64x128x32.F32.E4M3.E4M3 R24, R208, gdesc[UR4], R24, gsb0 ;  /* 0x01e00004d0187df3 */ /* 0x000fe60008000818 */
[----:B------:R-:W-:-:S03]  /*18bb0*/  FMNMX.FTZ R88, R164, R88, !PT ;  /* 0x00000058a4587209 */ /* 0x000fc60007810000 */
[----:B------:R0:W-:Y:S01]  /*18bc0*/  MUFU.TANH R197, R198 ;  /* 0x000000c600c57308 */ /* 0x0001e20000002400 */
[----:B------:R-:W-:-:S04]  /*18bd0*/  FMNMX.FTZ R88, R165, R88, !PT ;  /* 0x00000058a5587209 */ /* 0x000fc80007810000 */
[----:B------:R-:W-:-:S03]  /*18be0*/  FMNMX.FTZ R88, R136, R88, !PT ;  /* 0x0000005888587209 */ /* 0x000fc60007810000 */
[----:B------:R-:W-:Y:S01]  /*18bf0*/  MUFU.TANH R134, R134 ;  /* 0x0000008600867308 */ /* 0x000fe20000002400 */
[----:B0-----:R-:W-:Y:S01]  /*18c00*/  FMUL.FTZ R198, R2, R89 ;  /* 0x0000005902c67220 */ /* 0x001fe20000410000 */
[----:B------:R-:W-:Y:S01]  /*18c10*/  FMNMX.FTZ R89, R166, R199, !PT ;  /* 0x000000c7a6597209 */ /* 0x000fe20007810000 */
[----:B------:R-:W-:Y:S01]  /*18c20*/  FMUL.FTZ R199, R2, R90 ;  /* 0x0000005a02c77220 */ /* 0x000fe20000410000 */
        /* <DEDUP_REMOVED lines=23> */
[----:B------:R-:W0:Y:S01]  /*18da0*/  MUFU.TANH R105, R105 ;  /* 0x0000006900697308 */ /* 0x000e220000002400 */
[----:B------:R-:W-:Y:S02]  /*18db0*/  FMNMX.FTZ R89, R122, R89, !PT ;  /* 0x000000597a597209 */ /* 0x000fe40007810000 */
[----:B-1----:R-:W-:Y:S02]  /*18dc0*/  FMNMX.FTZ R88, R125, R88, !PT ;  /* 0x000000587d587209 */ /* 0x002fe40007810000 */
[----:B------:R-:W-:-:S02]  /*18dd0*/  FMNMX.FTZ R89, R123, R89, !PT ;  /* 0x000000597b597209 */ /* 0x000fc40007810000 */
[----:B--2---:R-:W-:Y:S01]  /*18de0*/  FMNMX.FTZ R88, R128, R88, !PT ;  /* 0x0000005880587209 */ /* 0x004fe20007810000 */
[----:B------:R-:W-:Y:S01]  /*18df0*/  MUFU.TANH R107, R107 ;  /* 0x0000006b006b7308 */ /* 0x000fe20000002400 */
[----:B------:R-:W-:Y:S02]  /*18e00*/  FMNMX.FTZ R89, R126, R89, !PT ;  /* 0x000000597e597209 */ /* 0x000fe40007810000 */
[----:B---3--:R-:W-:Y:S02]  /*18e10*/  FMNMX.FTZ R88, R129, R88, !PT ;  /* 0x0000005881587209 */ /* 0x008fe40007810000 */
[----:B------:R-:W-:Y:S02]  /*18e20*/  FMNMX.FTZ R89, R127, R89, !PT ;  /* 0x000000597f597209 */ /* 0x000fe40007810000 */
[----:B----4-:R-:W-:Y:S01]  /*18e30*/  FMNMX.FTZ R88, R132, R88, !PT ;  /* 0x0000005884587209 */ /* 0x010fe20007810000 */
[----:B------:R-:W1:Y:S01]  /*18e40*/  MUFU.TANH R108, R108 ;  /* 0x0000006c006c7308 */ /* 0x000e620000002400 */
[----:B------:R-:W-:-:S02]  /*18e50*/  FMNMX.FTZ R89, R130, R89, !PT ;  /* 0x0000005982597209 */ /* 0x000fc40007810000 */
[----:B0-----:R-:W-:Y:S02]  /*18e60*/  FMNMX.FTZ R88, R133, R88, !PT ;  /* 0x0000005885587209 */ /* 0x001fe40007810000 */
[----:B------:R-:W-:Y:S02]  /*18e70*/  FMNMX.FTZ R89, R131, R89, !PT ;  /* 0x0000005983597209 */ /* 0x000fe40007810000 */
[----:B------:R-:W-:Y:S01]  /*18e80*/  FMNMX.FTZ R88, R104, R88, !PT ;  /* 0x0000005868587209 */ /* 0x000fe20007810000 */
[----:B------:R-:W0:Y:S01]  /*18e90*/  MUFU.TANH R110, R110 ;  /* 0x0000006e006e7308 */ /* 0x000e220000002400 */
[----:B------:R-:W-:Y:S02]  /*18ea0*/  FMNMX.FTZ R89, R134, R89, !PT ;  /* 0x0000005986597209 */ /* 0x000fe40007810000 */
[----:B------:R-:W-:Y:S02]  /*18eb0*/  FMNMX.FTZ R88, R105, R88, !PT ;  /* 0x0000005869587209 */ /* 0x000fe40007810000 */
[----:B------:R-:W-:-:S03]  /*18ec0*/  FMNMX.FTZ R89, R135, R89, !PT ;  /* 0x0000005987597209 */ /* 0x000fc60007810000 */
[----:B------:R-:W2:Y:S01]  /*18ed0*/  MUFU.TANH R109, R109 ;  /* 0x0000006d006d7308 */ /* 0x000ea20000002400 */
[----:B------:R-:W-:Y:S02]  /*18ee0*/  FMNMX.FTZ R89, R106, R89, !PT ;  /* 0x000000596a597209 */ /* 0x000fe40007810000 */
[----:B-1----:R-:W-:Y:S02]  /*18ef0*/  FMNMX.FTZ R88, R108, R88, !PT ;  /* 0x000000586c587209 */ /* 0x002fe40007810000 */
[----:B------:R-:W-:-:S03]  /*18f00*/  FMNMX.FTZ R89, R107, R89, !PT ;  /* 0x000000596b597209 */ /* 0x000fc60007810000 */
        /* <DEDUP_REMOVED lines=12> */
[----:B------:R-:W-:-:S06]  /*18fd0*/  WARPGROUP.DEPBAR.LE gsb0, 0x0 ;  /* 0x00008000000079c5 */ /* 0x000fcc0000010000 */
[----:B------:R-:W1:Y:S01]  /*18fe0*/  MUFU.TANH R118, R118 ;  /* 0x0000007600767308 */ /* 0x000e620000002400 */
[----:B0-----:R-:W-:Y:S01]  /*18ff0*/  FMNMX.FTZ R89, R115, R89, !PT ;  /* 0x0000005973597209 */ /* 0x001fe20007810000 */
[----:B------:R-:W-:-:S06]  /*19000*/  WARPGROUP.ARRIVE ;  /* 0x00000000000079c5 */ /* 0x000fcc0000000000 */
[----:B------:R-:W0:Y:S01]  /*19010*/  MUFU.TANH R117, R117 ;  /* 0x0000007500757308 */ /* 0x000e220000002400 */
[----:B--2---:R-:W-:-:S07]  /*19020*/  FMNMX.FTZ R88, R116, R88, !PT ;  /* 0x0000005874587209 */ /* 0x004fce0007810000 */
[----:B------:R-:W2:Y:S01]  /*19030*/  MUFU.TANH R119, R119 ;  /* 0x0000007700777308 */ /* 0x000ea20000002400 */
[----:B-1----:R-:W-:-:S07]  /*19040*/  FMNMX.FTZ R89, R118, R89, !PT ;  /* 0x0000005976597209 */ /* 0x002fce0007810000 */
[----:B------:R-:W1:Y:S01]  /*19050*/  MUFU.TANH R199, R199 ;  /* 0x000000c700c77308 */ /* 0x000e620000002400 */
[----:B0-----:R-:W-:-:S04]  /*19060*/  FMNMX.FTZ R88, R117, R88, !PT ;  /* 0x0000005875587209 */ /* 0x001fc80007810000 */
[----:B------:R-:W-:-:S03]  /*19070*/  FMNMX.FTZ R88, R197, R88, !PT ;  /* 0x00000058c5587209 */ /* 0x000fc60007810000 */
        /* <DEDUP_REMOVED lines=28> */
[----:B0-----:R-:W-:Y:S02]  /*19240*/  FMNMX.FTZ R201, R101, R88, !PT ;  /* 0x0000005865c97209 */ /* 0x001fe40007810000 */
[----:B--2---:R-:W-:-:S03]  /*19250*/  FMNMX.FTZ R90, R103, R89, !PT ;  /* 0x00000059675a7209 */ /* 0x004fc60007810000 */
[----:B------:R-:W0:Y:S04]  /*19260*/  SHFL.BFLY PT, R89, R201, 0x2, 0x1f ;  /* 0x0c401f00c9597f89 */ /* 0x000e2800000e0000 */
[----:B------:R-:W1:Y:S01]  /*19270*/  SHFL.BFLY PT, R88, R90, 0x2, 0x1f ;  /* 0x0c401f005a587f89 */ /* 0x000e6200000e0000 */
[----:B0-----:R-:W-:Y:S02]  /*19280*/  FMNMX.FTZ R201, R201, R89, !PT ;  /* 0x00000059c9c97209 */ /* 0x001fe40007810000 */
[----:B------:R-:W-:Y:S02]  /*19290*/  MOV R89, 0xc0000010 ;  /* 0xc000001000597802 */ /* 0x000fe40000000f00 */
[----:B-1----:R-:W-:Y:S01]  /*192a0*/  FMNMX.FTZ R90, R90, R88, !PT ;  /* 0x000000585a5a7209 */ /* 0x002fe20007810000 */
[----:B------:R-:W0:Y:S01]  /*192b0*/  SHFL.BFLY PT, R202, R201, 0x1, 0x1f ;  /* 0x0c201f00c9ca7f89 */ /* 0x000e2200000e0000 */
[----:B------:R-:W-:Y:S01]  /*192c0*/  VIADD R88, R12, 0x500 ;  /* 0x000005000c587836 */ /* 0x000fe20000000000 */
[----:B------:R-:W-:-:S02]  /*192d0*/  R2UR UR7, R89 ;  /* 0x00000000590772ca */ /* 0x000fc400000e0000 */
[----:B------:R-:W1:Y:S02]  /*192e0*/  SHFL.BFLY PT, R200, R90, 0x1, 0x1f ;  /* 0x0c201f005ac87f89 */ /* 0x000e6400000e0000 */
[----:B------:R-:W-:Y:S01]  /*192f0*/  R2UR UR6, R88 ;  /* 0x00000000580672ca */ /* 0x000fe200000e0000 */
[----:B------:R-:W-:-:S12]  /*19300*/  IMAD.U32 R88, RZ, RZ, UR4 ;  /* 0x00000004ff587e24 */ /* 0x000fd8000f8e00ff */
[----:B------:R-:W-:Y:S01]  /*19310*/  QGMMA.64x128x32.F32.E4M3.E4M3 R24, R212, gdesc[UR4], R24, gsb0 ;  /* 0x01e00004d4187df3 */ /* 0x000fe20008000818 */
[----:B0-----:R-:W-:Y:S02]  /*19320*/  FMNMX.FTZ R89, R201, R202, !PT ;  /* 0x000000cac9597209 */ /* 0x001fe40007810000 */
[----:B-1----:R-:W-:-:S03]  /*19330*/  FMNMX.FTZ R90, R90, R200, !PT ;  /* 0x000000c85a5a7209 */ /* 0x002fc60007810000 */
[C---:B------:R-:W-:Y:S01]  /*19340*/  FFMA.FTZ R201, R89.reuse, R88, -8 ;  /* 0xc100000059c97423 */ /* 0x040fe20000010058 */
[----:B------:R-:W-:-:S03]  /*19350*/  FADD.FTZ R200, -R89, R0 ;  /* 0x0000000059c87221 */ /* 0x000fc60000010100 */
        /* <DEDUP_REMOVED lines=56> */
[C---:B------:R-:W-:Y:S01]  /*196e0*/  FADD.FTZ R3, -R90.reuse, R3 ;  /* 0x000000035a037221 */ /* 0x040fe20000010100 */
[----:B------:R-:W-:-:S01]  /*196f0*/  FFMA.FTZ R201, R90, R88, -8 ;  /* 0xc10000005ac97423 */ /* 0x000fc20000010058 */
[-C--:B------:R-:W-:Y:S01]  /*19700*/  FMUL.FTZ R200, R200, R88.reuse ;  /* 0x00000058c8c87220 */ /* 0x080fe20000410000 */
[----:B------:R-:W-:Y:S01]  /*19710*/  MUFU.EX2 R13, R13 ;  /* 0x0000000d000d7308 */ /* 0x000fe20000000800 */
[-C--:B------:R-:W-:Y:S01]  /*19720*/  FMUL.FTZ R3, R3, R88.reuse ;  /* 0x0000005803037220 */ /* 0x080fe20000410000 */
        /* <DEDUP_REMOVED lines=66> */
[----:B------:R-:W-:Y:S01]  /*19b50*/  FFMA.FTZ R103, R103, R88, -R201 ;  /* 0x0000005867677223 */ /* 0x000fe200000108c9 */
[----:B------:R-:W-:-:S02]  /*19b60*/  WARPGROUP.DEPBAR.LE gsb0, 0x0 ;  /* 0x00008000000079c5 */ /* 0x000fc40000010000 */
[----:B------:R-:W-:Y:S01]  /*19b70*/  WARPGROUP.ARRIVE ;  /* 0x00000000000079c5 */ /* 0x000fe20000000000 */
        /* <DEDUP_REMOVED lines=104> */
[----:B------:R-:W-:Y:S02]  /*1a200*/  VIADD R14, R12, 0x600 ;  /* 0x000006000c0e7836 */ /* 0x000fe40000000000 */
[----:B------:R-:W-:-:S03]  /*1a210*/  FFMA.FTZ R12, R114, R88, -R201 ;  /* 0x00000058720c7223 */ /* 0x000fc600000108c9 */
[----:B------:R-:W-:Y:S01]  /*1a220*/  R2UR UR6, R14 ;  /* 0x000000000e0672ca */ /* 0x000fe200000e0000 */
[----:B------:R-:W0:Y:S01]  /*1a230*/  MUFU.EX2 R146, R146 ;  /* 0x0000009200927308 */ /* 0x000e220000000800 */
[----:B--2---:R-:W-:-:S07]  /*1a240*/  FADD.FTZ R15, R145, R15 ;  /* 0x0000000f910f7221 */ /* 0x004fce0000010000 */
[----:B------:R-:W2:Y:S01]  /*1a250*/  MUFU.EX2 R147, R147 ;  /* 0x0000009300937308 */ /* 0x000ea20000000800 */
[----:B-1----:R-:W-:-:S01]  /*1a260*/  FADD.FTZ R114, R148, R15 ;  /* 0x0000000f94727221 */ /* 0x002fc20000010000 */
[----:B------:R-:W-:-:S05]  /*1a270*/  IMAD.MOV.U32 R15, RZ, RZ, -0x3ffffff0 ;  /* 0xc0000010ff0f7424 */ /* 0x000fca00078e00ff */
[----:B------:R-:W-:Y:S01]  /*1a280*/  R2UR UR7, R15 ;  /* 0x000000000f0772ca */ /* 0x000fe200000e0000 */
[----:B------:R-:W1:Y:S01]  /*1a290*/  MUFU.EX2 R150, R150 ;  /* 0x0000009600967308 */ /* 0x000e620000000800 */
[----:B0-----:R-:W-:-:S07]  /*1a2a0*/  FADD.FTZ R202, R146, R202 ;  /* 0x000000ca92ca7221 */ /* 0x001fce0000010000 */
[----:B------:R-:W0:Y:S01]  /*1a2b0*/  MUFU.EX2 R149, R149 ;  /* 0x0000009500957308 */ /* 0x000e220000000800 */
[----:B--2---:R-:W-:-:S03]  /*1a2c0*/  FADD.FTZ R202, R147, R202 ;  /* 0x000000ca93ca7221 */ /* 0x004fc60000010000 */
[----:B------:R-:W-:Y:S04]  /*1a2d0*/  QGMMA.64x128x32.F32.E4M3.E4M3 R24, R216, gdesc[UR4], R24, gsb0 ;  /* 0x01e00004d8187df3 */ /* 0x000fe80008000818 */
        /* <DEDUP_REMOVED lines=64> */
[----:B--2---:R-:W-:-:S01]  /*1a6e0*/  FFMA.FTZ R118, R199, R88, -R201 ;  /* 0x00000058c7767223 */ /* 0x004fc200000108c9 */
[----:B0-----:R-:W-:Y:S01]  /*1a6f0*/  FADD.FTZ R14, R116, R14 ;  /* 0x0000000e740e7221 */ /* 0x001fe20000010000 */
[----:B------:R-:W-:-:S05]  /*1a700*/  @!P1 LEA R201, R234, R16, 0x3 ;  /* 0x00000010eac99211 */ /* 0x000fca00078e18ff */
[----:B------:R-:W0:Y:S01]  /*1a710*/  MUFU.EX2 R119, R119 ;  /* 0x0000007700777308 */ /* 0x000e220000000800 */
[----:B---3--:R-:W-:-:S01]  /*1a720*/  FADD.FTZ R202, R114, R202 ;  /* 0x000000ca72ca7221 */ /* 0x008fc20000010000 */
[----:B------:R-:W-:-:S05]  /*1a730*/  @!P1 VIADD R201, R201, 0x2e840 ;  /* 0x0002e840c9c99836 */ /* 0x000fca0000000000 */
[----:B------:R-:W-:Y:S01]  /*1a740*/  @!P1 PRMT R201, RZ, 0x654, R201 ;  /* 0x00000654ffc99816 */ /* 0x000fe200000000c9 */
        /* <DEDUP_REMOVED lines=14> */
[----:B------:R-:W-:-:S05]  /*1a830*/  IADD3 R14, -R227, 0xb, RZ ;  /* 0x0000000be30e7810 */ /* 0x000fca0007ffe1ff */
[----:B------:R1:W-:Y:S06]  /*1a840*/  BAR.ARV R14, 0x100 ;  /* 0x0004000e0000751d */ /* 0x0003ec0000002000 */
[----:B------:R-:W3:Y:S01]  /*1a850*/  MUFU.EX2 R95, R95 ;  /* 0x0000005f005f7308 */ /* 0x000ee20000000800 */
[----:B0-----:R-:W-:-:S01]  /*1a860*/  FADD.FTZ R199, R94, R199 ;  /* 0x000000c75ec77221 */ /* 0x001fc20000010000 */
[----:B------:R0:W-:Y:S01]  /*1a870*/  @!P1 SYNCS.ARRIVE.TRANS64.RED.A1T0 RZ, [R201+URZ], RZ ;  /* 0x000000ffc9ff99a7 */ /* 0x0001e2000810043f */
[----:B--2---:R-:W-:-:S05]  /*1a880*/  FADD.FTZ R15, R93, R15 ;  /* 0x0000000f5d0f7221 */ /* 0x004fca0000010000 */
[----:B------:R-:W2:Y:S08]  /*1a890*/  MUFU.EX2 R96, R96 ;  /* 0x0000006000607308 */ /* 0x000eb00000000800 */
        /* <DEDUP_REMOVED lines=10> */
[----:B------:R-:W1:Y:S01]  /*1a940*/  MUFU.EX2 R101, R101 ;  /* 0x0000006500657308 */ /* 0x000e620000000800 */
[----:B----4-:R-:W-:-:S07]  /*1a950*/  FADD.FTZ R15, R100, R15 ;  /* 0x0000000f640f7221 */ /* 0x010fce0000010000 */
[----:B------:R-:W2:Y:S01]  /*1a960*/  MUFU.EX2 R103, R103 ;  /* 0x0000006700677308 */ /* 0x000ea20000000800 */
[----:B---3--:R-:W-:-:S01]  /*1a970*/  FADD.FTZ R199, R102, R199 ;  /* 0x000000c766c77221 */ /* 0x008fc20000010000 */
[----:B-1----:R-:W-:-:S03]  /*1a980*/  FADD.FTZ R14, R101, R15 ;  /* 0x0000000f650e7221 */ /* 0x002fc60000010000 */
[----:B--2---:R-:W-:Y:S01]  /*1a990*/  FADD.FTZ R15, R103, R199 ;  /* 0x000000c7670f7221 */ /* 0x004fe20000010000 */
[----:B0-----:R-:W-:Y:S06]  /*1a9a0*/  @!P0 BRA `(.L_x_5893) ;  /* 0x0000000000048947 */ /* 0x001fec0003800000 */
[----:B------:R-:W-:Y:S01]  /*1a9b0*/  BPT.TRAP 0x1 ;  /* 0x000000040000795c */ /* 0x000fe20000300000 */
.L_x_5893:
[----:B------:R-:W2:Y:S01]  /*1a9c0*/  LDL R0, [R1+0x78] ;  /* 0x0000780001007983 */ /* 0x000ea20000100800 */
[----:B------:R-:W-:Y:S01]  /*1a9d0*/  ISETP.GT.AND P1, PT, R232, RZ, PT ;  /* 0x000000ffe800720c */ /* 0x000fe20003f24270 */
[----:B------:R-:W-:Y:S01]  /*1a9e0*/  FMUL.FTZ R24, R24, R200 ;  /* 0x000000c818187220 */ /* 0x000fe20000410000 */
[----:B------:R-:W-:Y:S01]  /*1a9f0*/  F2FP.SATFINITE.E4M3.F32.PACK_AB_MERGE_C R156, R157, R156, RZ ;  /* 0x0000009c9d9c723e */ /* 0x000fe200048070ff */
[----:B------:R-:W-:Y:S01]  /*1aa00*/  FMUL.FTZ R25, R25, R200 ;  /* 0x000000c819197220 */ /* 0x000fe20000410000 */
[----:B------:R-:W-:Y:S01]  /*1aa10*/  F2FP.SATFINITE.E4M3.F32.PACK_AB_MERGE_C R114, R119, R114, RZ ;  /* 0x000000727772723e */ /* 0x000fe200048070ff */
[----:B------:R-:W-:Y:S01]  /*1aa20*/  FMUL.FTZ R28, R28, R200 ;  /* 0x000000c81c1c7220 */ /* 0x000fe20000410000 */
[----:B------:R-:W-:Y:S01]  /*1aa30*/  F2FP.SATFINITE.E4M3.F32.PACK_AB_MERGE_C R156, R153, R152, R156 ;  /* 0x00000098999c723e */ /* 0x000fe2000480709c */
        /* <DEDUP_REMOVED lines=117> */
[----:B------:R-:W-:Y:S02]  /*1b190*/  MOV R12, R235 ;  /* 0x000000eb000c7202 */ /* 0x000fe40000000f00 */
[----:B--2---:R-:W-:Y:S01]  /*1b1a0*/  R2UR UR4, R0 ;  /* 0x00000000000472ca */ /* 0x004fe200000e0000 */
[----:B------:R-:W-:-:S02]  /*1b1b0*/  IMAD R0, R233, 0x8, R16 ;  /* 0x00000008e9007824 */ /* 0x000fc400078e0210 */
[----:B------:R-:W-:Y:S02]  /*1b1c0*/  IMAD.MOV.U32 R233, RZ, RZ, R234 ;  /* 0x000000ffffe97224 */ /* 0x000fe400078e00ea */
[----:B------:R-:W-:-:S08]  /*1b1d0*/  VIADD R0, R0, 0x2e860 ;  /* 0x0002e86000007836 */ /* 0x000fd00000000000 */
[----:B------:R-:W-:-:S04]  /*1b1e0*/  MOV R199, UR4 ;  /* 0x0000000400c77c02 */ /* 0x000fc80008000f00 */
[----:B------:R-:W-:-:S04]  /*1b1f0*/  PRMT R0, R199, 0x654, R0 ;  /* 0x00000654c7007816 */ /* 0x000fc80000000000 */
[----:B------:R0:W-:Y:S02]  /*1b200*/  SYNCS.ARRIVE.TRANS64.RED.A1T0 RZ, [R0+URZ], RZ ;  /* 0x000000ff00ff79a7 */ /* 0x0001e4000810043f */
[----:B0-----:R-:W-:Y:S01]  /*1b210*/  IMAD.MOV.U32 R0, RZ, RZ, R89 ;  /* 0x000000ffff007224 */ /* 0x001fe200078e0059 */
[----:B------:R-:W-:Y:S06]  /*1b220*/  @P1 BRA `(.L_x_5894) ;  /* 0xffffffb000581947 */ /* 0x000fec000383ffff */
[----:B------:R-:W-:-:S07]  /*1b230*/  IMAD.MOV.U32 R233, RZ, RZ, R234 ;  /* 0x000000ffffe97224 */ /* 0x000fce00078e00ea */
.L_x_5883:
[----:B------:R-:W-:Y:S05]  /*1b240*/  WARPSYNC.ALL ;  /* 0x0000000000007948 */ /* 0x000fea0003800000 */
[----:B------:R-:W-:Y:S06]  /*1b250*/  BAR.ARV 0x8, 0x120 ;  /* 0x0204800000007b1d */ /* 0x000fec0000002000 */
[----:B------:R-:W-:Y:S05]  /*1b260*/  @!P0 BRA `(.L_x_5895) ;  /* 0x0000000000048947 */ /* 0x000fea0003800000 */
[----:B------:R-:W-:Y:S01]  /*1b270*/  BPT.TRAP 0x1 ;  /* 0x000000040000795c */ /* 0x000fe20000300000 */
.L_x_5895:
[----:B------:R-:W-:Y:S02]  /*1b280*/  LEA R11, R233, R16, 0x3 ;  /* 0x00000010e90b7211 */ /* 0x000fe400078e18ff */
[----:B------:R-:W-:-:S04]  /*1b290*/  SHF.L.U32 R0, R235, 0x1f, RZ ;  /* 0x0000001feb007819 */ /* 0x000fc800000006ff */
[----:B------:R0:W1:Y:S01]  /*1b2a0*/  SYNCS.PHASECHK.TRANS64.TRYWAIT P1, [R11+URZ+0x2e850], R0 ;  /* 0x02e850000b0075a7 */ /* 0x000062000802017f */
[----:B------:R-:W-:Y:S05]  /*1b2b0*/  @!P0 BRA `(.L_x_5896) ;  /* 0x0000000000048947 */ /* 0x000fea0003800000 */
[----:B------:R-:W-:Y:S01]  /*1b2c0*/  BPT.TRAP 0x1 ;  /* 0x000000040000795c */ /* 0x000fe20000300000 */
.L_x_5896:
[----:B------:R-:W-:-:S05]  /*1b2d0*/  VIADD R16, R16, 0x400 ;  /* 0x0000040010107836 */ /* 0x000fca0000000000 */
[----:B------:R-:W-:-:S04]  /*1b2e0*/  SHF.R.U32.HI R16, RZ, 0x4, R16 ;  /* 0x00000004ff107819 */ /* 0x000fc80000011610 */
[----:B------:R-:W-:-:S04]  /*1b2f0*/  LOP3.LUT R16, R16, 0x3fff, RZ, 0xc0, !PT ;  /* 0x00003fff10107812 */ /* 0x000fc800078ec0ff */
[----:B------:R-:W-:Y:S01]  /*1b300*/  LOP3.LUT R16, R16, 0x10000, RZ, 0xfc, !PT ;  /* 0x0001000010107812 */ /* 0x000fe200078efcff */
[----:B-1----:R-:W-:Y:S06]  /*1b310*/  @P1 BRA `(.L_x_5897) ;  /* 0x0000000000081947 */ /* 0x002fec0003800000 */
[----:B------:R-:W1:Y:S02]  /*1b320*/  SYNCS.PHASECHK.TRANS64.TRYWAIT P1, [R11+URZ+0x2e850], R0 ;  /* 0x02e850000b0075a7 */ /* 0x000e64000802017f */
[----:B-1----:R-:W-:Y:S05]  /*1b330*/  @!P1 BRA `(.L_x_5898) ;  /* 0x0000009c007c9947 */ /* 0x002fea0003800000 */
.L_x_5897:
[----:B------:R-:W-:Y:S01]  /*1b340*/  IMAD R2, R233, 0x700, R16 ;  /* 0x00000700e9027824 */ /* 0x000fe200078e0210 */
[----:B------:R-:W0:Y:S01]  /*1b350*/  LDL R9, [R1+0x8c] ;  /* 0x00008c0001097983 */ /* 0x000e220000100800 */
[----:B------:R-:W-:Y:S01]  /*1b360*/  IMAD.MOV.U32 R3, RZ, RZ, -0x3ffffff0 ;  /* 0xc0000010ff037424 */ /* 0x000fe200078e00ff */
[----:B------:R-:W-:Y:S05]  /*1b370*/  WARPSYNC.ALL ;  /* 0x0000000000007948 */ /* 0x000fea0003800000 */
[C---:B------:R-:W-:Y:S01]  /*1b380*/  R2UR UR6, R2.reuse ;  /* 0x00000000020672ca */ /* 0x040fe200000e0000 */
[----:B------:R-:W-:Y:S01]  /*1b390*/  VIADD R4, R2, 0x100 ;  /* 0x0000010002047836 */ /* 0x000fe20000000000 */
[----:B------:R-:W-:Y:S01]  /*1b3a0*/  R2UR UR7, R3 ;  /* 0x00000000030772ca */ /* 0x000fe200000e0000 */
[----:B------:R-:W-:Y:S01]  /*1b3b0*/  WARPGROUP.ARRIVE ;  /* 0x00000000000079c5 */ /* 0x000fe20000000000 */
[----:B------:R-:W-:Y:S01]  /*1b3c0*/  MOV R5, 0xc0000010 ;  /* 0xc000001000057802 */ /* 0x000fe20000000f00 */
[----:B------:R-:W2:Y:S01]  /*1b3d0*/  LDL R10, [R1+0x7c] ;  /* 0x00007c00010a7983 */ /* 0x000ea20000100800 */
[----:B------:R-:W-:-:S03]  /*1b3e0*/  ULDC.64 UR4, c[0x0][0x9a0] ;  /* 0x0002680000047ab9 */ /* 0x000fc60000000a00 */
[----:B------:R-:W3:Y:S01]  /*1b3f0*/  LDL.LU R8, [R1+0x6c] ;  /* 0x00006c0001087983 */ /* 0x000ee20000300800 */
[----:B------:R-:W-:-:S04]  /*1b400*/  ISETP.NE.U32.AND P1, PT, RZ, UR4, PT ;  /* 0x00000004ff007c0c */ /* 0x000fc8000bf25070 */
[----:B------:R-:W-:Y:S01]  /*1b410*/  ISETP.NE.AND.EX P1, PT, RZ, UR5, PT, P1 ;  /* 0x00000005ff007c0c */ /* 0x000fe2000bf25310 */
[----:B------:R-:W-:Y:S01]  /*1b420*/  QGMMA.64x128x32.F32.E4M3.E4M3 R24, R224, gdesc[UR4], R24, gsb0 ;  /* 0x01e00004e0187df3 */ /* 0x000fe20008000818 */
[----:B------:R-:W-:Y:S01]  /*1b430*/  R2UR UR6, R4 ;  /* 0x00000000040672ca */ /* 0x000fe200000e0000 */
[----:B------:R-:W-:Y:S01]  /*1b440*/  VIADD R4, R2, 0x200 ;  /* 0x0000020002047836 */ /* 0x000fe20000000000 */
[----:B------:R-:W-:Y:S01]  /*1b450*/  R2UR UR7, R5 ;  /* 0x00000000050772ca */ /* 0x000fe200000e0000 */
[----:B------:R-:W-:-:S08]  /*1b460*/  IMAD.MOV.U32 R5, RZ, RZ, -0x3ffffff0 ;  /* 0xc0000010ff057424 */ /* 0x000fd000078e00ff */
[----:B------:R-:W4:Y:S01]  /*1b470*/  @P1 LDC.64 R6, c[0x0][0x9d0] ;  /* 0x00027400ff061b82 */ /* 0x000f220000000a00 */
[----:B------:R-:W-:Y:S02]  /*1b480*/  WARPGROUP.DEPBAR.LE gsb0, 0x0 ;  /* 0x00008000000079c5 */ /* 0x000fe40000010000 */
[----:B------:R-:W-:-:S06]  /*1b490*/  WARPGROUP.ARRIVE ;  /* 0x00000000000079c5 */ /* 0x000fcc0000000000 */
[----:B------:R-:W-:Y:S01]  /*1b4a0*/  QGMMA.64x128x32.F32.E4M3.E4M3 R24, R220, gdesc[UR4], R24, gsb0 ;  /* 0x01e00004dc187df3 */ /* 0x000fe20008000818 */
[----:B------:R-:W-:Y:S01]  /*1b4b0*/  R2UR UR6, R4 ;  /* 0x00000000040672ca */ /* 0x000fe200000e0000 */
[----:B------:R-:W-:Y:S01]  /*1b4c0*/  VIADD R4, R2, 0x300 ;  /* 0x0000030002047836 */ /* 0x000fe20000000000 */
[----:B------:R-:W-:Y:S02]  /*1b4d0*/  R2UR UR7, R5 ;  /* 0x00000000050772ca */ /* 0x000fe400000e0000 */
[----:B------:R-:W-:Y:S01]  /*1b4e0*/  MOV R5, 0xc0000010 ;  /* 0xc000001000057802 */ /* 0x000fe20000000f00 */
[----:B------:R-:W-:Y:S02]  /*1b4f0*/  WARPGROUP.DEPBAR.LE gsb0, 0x0 ;  /* 0x00008000000079c5 */ /* 0x000fe40000010000 */
[----:B------:R-:W-:-:S08]  /*1b500*/  WARPGROUP.ARRIVE ;  /* 0x00000000000079c5 */ /* 0x000fd00000000000 */
[----:B------:R-:W-:Y:S01]  /*1b510*/  QGMMA.64x128x32.F32.E4M3.E4M3 R24, R200, gdesc[UR4], R24, gsb0 ;  /* 0x01e00004c8187df3 */ /* 0x000fe20008000818 */
[----:B------:R-:W-:Y:S02]  /*1b520*/  R2UR UR6, R4 ;  /* 0x00000000040672ca */ /* 0x000fe400000e0000 */
[----:B------:R-:W-:Y:S02]  /*1b530*/  R2UR UR7, R5 ;  /* 0x00000000050772ca */ /* 0x000fe400000e0000 */
[----:B------:R-:W0:Y:S02]  /*1b540*/  @P1 LDC.64 R4, c[0x0][0x9c8] ;  /* 0x00027200ff041b82 */ /* 0x000e240000000a00 */
[----:B01----:R-:W-:Y:S01]  /*1b550*/  @P1 IMAD R0, R9, R4, RZ ;  /* 0x0000000409001224 */ /* 0x003fe200078e02ff */
[----:B---3--:R-:W-:-:S03]  /*1b560*/  @P1 SHF.R.S32.HI R9, RZ, 0x1f, R8 ;  /* 0x0000001fff091819 */ /* 0x008fc60000011408 */
[C---:B--2---:R-:W-:Y:S02]  /*1b570*/  @P1 IMAD R3, R10.reuse, R5, R0 ;  /* 0x000000050a031224 */ /* 0x044fe400078e0200 */
[----:B------:R-:W-:-:S04]  /*1b580*/  @P1 IMAD.WIDE.U32 R4, R10, R4, RZ ;  /* 0x000000040a041225 */ /* 0x000fc800078e00ff */
[-C--:B----4-:R-:W-:Y:S02]  /*1b590*/  @P1 IMAD R0, R9, R6.reuse, RZ ;  /* 0x0000000609001224 */ /* 0x090fe400078e02ff */
[----:B------:R-:W-:Y:S02]  /*1b5a0*/  @P1 IMAD.IADD R5, R5, 0x1, R3 ;  /* 0x0000000105051824 */ /* 0x000fe400078e0203 */
[C---:B------:R-:W-:Y:S01]  /*1b5b0*/  @P1 IMAD R3, R8.reuse, R7, R0 ;  /* 0x0000000708031224 */ /* 0x040fe200078e0200 */
[----:B------:R-:W-:Y:S01]  /*1b5c0*/  MOV R0, 0x3f800000 ;  /* 0x3f80000000007802 */ /* 0x000fe20000000f00 */
[----:B------:R-:W-:-:S04]  /*1b5d0*/  @P1 IMAD.WIDE.U32 R4, R8, R6, R4 ;  /* 0x0000000608041225 */ /* 0x000fc800078e0004 */
[----:B------:R-:W-:Y:S01]  /*1b5e0*/  VIADD R8, R2, 0x400 ;  /* 0x0000040002087836 */ /* 0x000fe20000000000 */
[----:B------:R-:W-:Y:S01]  /*1b5f0*/  @P1 LEA R6, P2, R4, UR4, 0x2 ;  /* 0x0000000404061c11 */ /* 0x000fe2000f8410ff */
[----:B------:R-:W-:Y:S02]  /*1b600*/  IMAD.MOV.U32 R9, RZ, RZ, -0x3ffffff0 ;  /* 0xc0000010ff097424 */ /* 0x000fe400078e00ff */
[----:B------:R-:W-:-:S05]  /*1b610*/  @P1 IMAD.IADD R3, R5, 0x1, R3 ;  /* 0x0000000105031824 */ /* 0x000fca00078e0203 */
[----:B------:R-:W-:-:S05]  /*1b620*/  @P1 LEA.HI.X R7, R4, UR5, R3, 0x2, P2 ;  /* 0x0000000504071c11 */ /* 0x000fca00090f1403 */
[----:B------:R0:W2:Y:S01]  /*1b630*/  @P1 LDG.E R0, desc[UR60][R6.64] ;  /* 0x0000003c06001981 */ /* 0x0000a2000c1e1900 */
[----:B------:R-:W-:Y:S02]  /*1b640*/  WARPGROUP.DEPBAR.LE gsb0, 0x0 ;  /* 0x00008000000079c5 */ /* 0x000fe40000010000 */
[----:B------:R-:W-:-:S06]  /*1b650*/  WARPGROUP.ARRIVE ;  /* 0x00000000000079c5 */ /* 0x000fcc0000000000 */
[----:B------:R-:W-:Y:S01]  /*1b660*/  QGMMA.64x128x32.F32.E4M3.E4M3 R24, R204, gdesc[UR4], R24, gsb0 ;  /* 0x01e00004cc187df3 */ /* 0x000fe20008000818 */
[----:B------:R-:W-:Y:S02]  /*1b670*/  R2UR UR6, R8 ;  /* 0x00000000080672ca */ /* 0x000fe400000e0000 */
[----:B------:R-:W-:Y:S01]  /*1b680*/  R2UR UR7, R9 ;  /* 0x00000000090772ca */ /* 0x000fe200000e0000 */
[----:B------:R-:W-:Y:S02]  /*1b690*/  VIADD R4, R2, 0x500 ;  /* 0x0000050002047836 */ /* 0x000fe40000000000 */
[----:B------:R-:W-:Y:S01]  /*1b6a0*/  IMAD.MOV.U32 R5, RZ, RZ, -0x3ffffff0 ;  /* 0xc0000010ff057424 */ /* 0x000fe200078e00ff */
[----:B------:R-:W-:Y:S02]  /*1b6b0*/  WARPGROUP.DEPBAR.LE gsb0, 0x0 ;  /* 0x00008000000079c5 */ /* 0x000fe40000010000 */
[----:B------:R-:W-:-:S07]  /*1b6c0*/  WARPGROUP.ARRIVE ;  /* 0x00000000000079c5 */ /* 0x000fce0000000000 */
[----:B------:R-:W-:Y:S01]  /*1b6d0*/  QGMMA.64x128x32.F32.E4M3.E4M3 R24, R208, gdesc[UR4], R24, gsb0 ;  /* 0x01e00004d0187df3 */ /* 0x000fe20008000818 */
[----:B------:R-:W-:Y:S02]  /*1b6e0*/  R2UR UR6, R4 ;  /* 0x00000000040672ca */ /* 0x000fe400000e0000 */
[----:B------:R-:W-:Y:S01]  /*1b6f0*/  R2UR UR7, R5 ;  /* 0x00000000050772ca */ /* 0x000fe200000e0000 */
[----:B------:R-:W-:Y:S01]  /*1b700*/  IMAD.MOV.U32 R3, RZ, RZ, -0x3ffffff0 ;  /* 0xc0000010ff037424 */ /* 0x000fe200078e00ff */
[----:B------:R-:W-:Y:S01]  /*1b710*/  IADD3 R2, R2, 0x600, RZ ;  /* 0x0000060002027810 */ /* 0x000fe20007ffe0ff */
[----:B------:R-:W1:Y:S04]  /*1b720*/  SHFL.BFLY PT, R5, R14, 0x2, 0x1f ;  /* 0x0c401f000e057f89 */ /* 0x000e6800000e0000 */
[----:B------:R-:W3:Y:S01]  /*1b730*/  SHFL.BFLY PT, R4, R15, 0x2, 0x1f ;  /* 0x0c401f000f047f89 */ /* 0x000ee200000e0000 */
[----:B------:R-:W-:-:S02]  /*1b740*/  WARPGROUP.DEPBAR.LE gsb0, 0x0 ;  /* 0x00008000000079c5 */ /* 0x000fc40000010000 */
[----:B------:R-:W-:-:S06]  /*1b750*/  WARPGROUP.ARRIVE ;  /* 0x00000000000079c5 */ /* 0x000fcc0000000000 */
[----:B------:R-:W-:Y:S01]  /*1b760*/  QGMMA.64x128x32.F32.E4M3.E4M3 R24, R212, gdesc[UR4], R24, gsb0 ;  /* 0x01e00004d4187df3 */ /* 0x000fe20008000818 */
[----:B------:R-:W-:Y:S02]  /*1b770*/  R2UR UR6, R2 ;  /* 0x00000000020672ca */ /* 0x000fe400000e0000 */
[----:B------:R-:W-:Y:S01]  /*1b780*/  R2UR UR7, R3 ;  /* 0x00000000030772ca */ /* 0x000fe200000e0000 */
        /* <DEDUP_REMOVED lines=20> */
[----:B------:R-:W3:Y:S01]  /*1b8d0*/  @P1 MUFU.RCP R7, R8 ;  /* 0x0000000800071308 */ /* 0x000ee20000001000 */
[C---:B------:R-:W-:Y:S01]  /*1b8e0*/  @P2 FMUL.FTZ R2, R88.reuse, 0.69314718246459960938 ;  /* 0x3f31721858022820 */ /* 0x040fe20000410000 */
        /* <DEDUP_REMOVED lines=12> */
.L_x_5899:
[----:B------:R-:W2:Y:S04]  /*1b9b0*/  LDL R0, [R1+0x78] ;  /* 0x0000780001007983 */ /* 0x000ea80000100800 */
[----:B------:R-:W3:Y:S01]  /*1b9c0*/  LDL.LU R4, [R1+0x94] ;  /* 0x0000940001047983 */ /* 0x000ee20000300800 */
        /* <DEDUP_REMOVED lines=30> */
[----:B------:R-:W-:Y:S01]  /*1bbb0*/  IADD3 R233, R233, 0x1, RZ ;  /* 0x00000001e9e97810 */ /* 0x000fe20007ffe0ff */
        /* <DEDUP_REMOVED lines=33> */
[----:B------:R-:W-:-:S02]  /*1bdd0*/  SEL R233, R233, RZ, P0 ;  /* 0x000000ffe9e97207 */ /* 0x000fc40000000000 */
[----:B--2---:R-:W-:Y:S01]  /*1bde0*/  R2UR UR4, R0 ;  /* 0x00000000000472ca */ /* 0x004fe200000e0000 */
[----:B------:R-:W-:Y:S02]  /*1bdf0*/  VIADD R0, R11, 0x2e860 ;  /* 0x0002e8600b007836 */ /* 0x000fe40000000000 */
[----:B------:R-:W-:-:S10]  /*1be00*/  FMUL.FTZ R11, R79, R2 ;  /* 0x000000024f0b7220 */ /* 0x000fd40000410000 */
[----:B------:R-:W-:Y:S01]  /*1be10*/  IMAD.U32 R5, RZ, RZ, UR4 ;  /* 0x00000004ff057e24 */ /* 0x000fe2000f8e00ff */
[----:B---3--:R-:W-:Y:S01]  /*1be20*/  R2UR UR4, R4 ;  /* 0x00000000040472ca */ /* 0x008fe200000e0000 */
[----:B------:R-:W-:-:S03]  /*1be30*/  FMUL.FTZ R4, R84, R3 ;  /* 0x0000000354047220 */ /* 0x000fc60000410000 */
[----:B------:R-:W-:Y:S01]  /*1be40*/  PRMT R0, R5, 0x654, R0 ;  /* 0x0000065405007816 */ /* 0x000fe20000000000 */
[----:B------:R-:W-:-:S03]  /*1be50*/  FMUL.FTZ R5, R80, R3 ;  /* 0x0000000350057220 */ /* 0x000fc60000410000 */
[----:B------:R0:W-:Y:S05]  /*1be60*/  SYNCS.ARRIVE.TRANS64.RED.A1T0 RZ, [R0+URZ], RZ ;  /* 0x000000ff00ff79a7 */ /* 0x0001ea000810043f */
[----:B------:R-:W-:Y:S01]  /*1be70*/  UIADD3 UR4, UR4, 0x1, URZ ;  /* 0x0000000104047890 */ /* 0x000fe2000fffe03f */
[----:B0-----:R-:W-:-:S05]  /*1be80*/  SEL R0, RZ, 0x1, P0 ;  /* 0x00000001ff007807 */ /* 0x001fca0000000000 */
[----:B------:R-:W-:Y:S01]  /*1be90*/  IMAD.U32 R3, RZ, RZ, UR4 ;  /* 0x00000004ff037e24 */ /* 0x000fe2000f8e00ff */
[----:B------:R-:W-:-:S04]  /*1bea0*/  LOP3.LUT R235, R235, R0, RZ, 0x3c, !PT ;  /* 0x00000000ebeb7212 */ /* 0x000fc800078e3cff */
[----:B------:R1:W-:Y:S03]  /*1beb0*/  STL [R1+0x94], R3 ;  /* 0x0000940301007387 */ /* 0x0003e60000100800 */
.L_x_5843:
[----:B------:R-:W-:Y:S05]  /*1bec0*/  WARPSYNC.ALL ;  /* 0x0000000000007948 */ /* 0x000fea0003800000 */
[----:B------:R-:W2:Y:S08]  /*1bed0*/  S2UR UR5, SR_CgaCtaId ;  /* 0x00000000000579c3 */ /* 0x000eb00000008800 */
[----:B------:R-:W-:Y:S06]  /*1bee0*/  BAR.SYNC.DEFER_BLOCKING 0x5, 0x180 ;  /* 0x0146000000007b1d */ /* 0x000fec0000010000 */
[----:B------:R-:W-:Y:S01]  /*1bef0*/  UMOV UR4, 0x400 ;  /* 0x0000040000047882 */ /* 0x000fe20000000000 */
[----:B------:R-:W-:Y:S01]  /*1bf00*/  BSSY B0, `(.L_x_5900) ;  /* 0x0000262000007945 */ /* 0x000fe20003800000 */
[----:B--2---:R-:W-:Y:S01]  /*1bf10*/  IMAD.U32 R0, RZ, RZ, UR5 ;  /* 0x00000005ff007e24 */ /* 0x004fe2000f8e00ff */
[----:B------:R-:W-:-:S04]  /*1bf20*/  ULEA UR4, UR5, UR4, 0x18 ;  /* 0x0000000405047291 */ /* 0x000fc8000f8ec03f */
[----:B------:R2:W-:Y:S02]  /*1bf30*/  STL [R1+0x78], R0 ;  /* 0x0000780001007387 */ /* 0x0005e40000100800 */
[----:B------:R-:W-:-:S05]  /*1bf40*/  IMAD.U32 R16, RZ, RZ, UR4 ;  /* 0x00000004ff107e24 */ /* 0x000fca000f8e00ff */
[----:B------:R2:W3:Y:S01]  /*1bf50*/  LDS.128 R124, [R16+0x2e8d0] ;  /* 0x02e8d000107c7984 */ /* 0x0004e20000000c00 */
[----:B------:R-:W-:Y:S06]  /*1bf60*/  BAR.ARV 0x4, 0x180 ;  /* 0x0106000000007b1d */ /* 0x000fec0000002000 */
[----:B------:R-:W-:Y:S05]  /*1bf70*/  @P1 BRA `(.L_x_5901) ;  /* 0x0000001800c41947 */ /* 0x000fea0003800000 */
[----:B------:R-:W2:Y:S01]  /*1bf80*/  S2R R58, SR_TID.X ;  /* 0x00000000003a7919 */ /* 0x000ea20000002100 */
[----:B------:R-:W-:Y:S01]  /*1bf90*/  ULDC.64 UR4, c[0x4][0xa8] ;  /* 0x01002a0000047ab9 */ /* 0x000fe20000000a00 */
[----:B------:R-:W4:Y:S01]  /*1bfa0*/  LDL R54, [R1+0xa4] ;  /* 0x0000a40001367983 */ /* 0x000f220000100800 */
[----:B--2---:R-:W-:-:S04]  /*1bfb0*/  SHF.L.U32 R0, R58, 0x2, RZ ;  /* 0x000000023a007819 */ /* 0x004fc800000006ff */
[----:B------:R-:W-:-:S04]  /*1bfc0*/  LOP3.LUT R0, R0, 0xc, RZ, 0xc0, !PT ;  /* 0x0000000c00007812 */ /* 0x000fc800078ec0ff */
[----:B------:R-:W-:-:S05]  /*1bfd0*/  IADD3 R2, P0, R0, UR4, RZ ;  /* 0x0000000400027c10 */ /* 0x000fca000ff1e0ff */
[----:B-1----:R-:W-:-:S05]  /*1bfe0*/  IMAD.X R3, RZ, RZ, UR5, P0 ;  /* 0x00000005ff037e24 */ /* 0x002fca00080e06ff */
[----:B------:R1:W2:Y:S01]  /*1bff0*/  LDG.E.CONSTANT R0, desc[UR60][R2.64] ;  /* 0x0000003c02007981 */ /* 0x0002a2000c1e9900 */
[----:B------:R-:W-:Y:S01]  /*1c000*/  F2FP.BF16.F32.PACK_AB R68, R61, R68 ;  /* 0x000000443d44723e */ /* 0x000fe200000010ff */
[----:B------:R-:W-:Y:S01]  /*1c010*/  UMOV UR4, 0xffffffff ;  /* 0xffffffff00047882 */ /* 0x000fe20000000000 */
[----:B0-----:R-:W-:Y:S01]  /*1c020*/  F2FP.BF16.F32.PACK_AB R50, R53, R60 ;  /* 0x0000003c3532723e */ /* 0x001fe200000010ff */
[----:B------:R-:W0:Y:S01]  /*1c030*/  S2R R63, SR_SWINHI ;  /* 0x00000000003f7919 */ /* 0x000e220000002f00 */
        /* <DEDUP_REMOVED lines=18> */
[----:B-1----:R-:W-:Y:S02]  /*1c160*/  LOP3.LUT P0, R2, R58, 0x3, RZ, 0xc0, !PT ;  /* 0x000000033a027812 */ /* 0x002fe4000780c0ff */
[----:B------:R-:W-:Y:S02]  /*1c170*/  F2FP.BF16.F32.PACK_AB R100, R100, R103 ;  /* 0x000000676464723e */ /* 0x000fe400000010ff */
[----:B------:R-:W-:Y:S02]  /*1c180*/  F2FP.BF16.F32.PACK_AB R101, R98, R101 ;  /* 0x000000656265723e */ /* 0x000fe400000010ff */
[----:B------:R-:W-:-:S02]  /*1c190*/  ISETP.EQ.OR P0, PT, R2, 0x3, !P0 ;  /* 0x000000030200780c */ /* 0x000fc40004702670 */
        /* <DEDUP_REMOVED lines=12> */
[----:B------:R-:W-:Y:S02]  /*1c260*/  SEL R13, R100, R101, P0 ;  /* 0x00000065640d7207 */ /* 0x000fe40000000000 */
[----:B------:R-:W-:Y:S01]  /*1c270*/  SEL R3, R101, R100, P0 ;  /* 0x0000006465037207 */ /* 0x000fe20000000000 */
[----:B----4-:R-:W-:-:S03]  /*1c280*/  IMAD.WIDE R4, R54, 0x2, R60 ;  /* 0x0000000236047825 */ /* 0x010fc600078e023c */
[C---:B------:R-:W-:Y:S02]  /*1c290*/  IADD3 R7, P5, R4.reuse, 0x4060, RZ ;  /* 0x0000406004077810 */ /* 0x040fe40007fbe0ff */
[C---:B------:R-:W-:Y:S02]  /*1c2a0*/  IADD3 R9, P1, R4.reuse, 0x4040, RZ ;  /* 0x0000404004097810 */ /* 0x040fe40007f3e0ff */
[----:B------:R-:W-:Y:S02]  /*1c2b0*/  LOP3.LUT R6, R7, 0x380, RZ, 0xc0, !PT ;  /* 0x0000038007067812 */ /* 0x000fe400078ec0ff */
[----:B------:R-:W-:Y:S02]  /*1c2c0*/  LOP3.LUT R8, R9, 0x380, RZ, 0xc0, !PT ;  /* 0x0000038009087812 */ /* 0x000fe400078ec0ff */
[----:B------:R-:W-:Y:S02]  /*1c2d0*/  IADD3 R15, P3, R4, 0x4000, RZ ;  /* 0x00004000040f7810 */ /* 0x000fe40007f7e0ff */
[----:B------:R-:W-:-:S02]  /*1c2e0*/  SHF.R.U64 R6, R6, 0x3, RZ ;  /* 0x0000000306067819 */ /* 0x000fc400000012ff */
[----:B------:R-:W-:Y:S02]  /*1c2f0*/  SHF.R.U64 R8, R8, 0x3, RZ ;  /* 0x0000000308087819 */ /* 0x000fe400000012ff */
[----:B------:R-:W-:Y:S02]  /*1c300*/  LOP3.LUT R14, R15, 0x380, RZ, 0xc0, !PT ;  /* 0x000003800f0e7812 */ /* 0x000fe400078ec0ff */
[----:B------:R-:W-:Y:S01]  /*1c310*/  LOP3.LUT R6, R6, R7, RZ, 0x3c, !PT ;  /* 0x0000000706067212 */ /* 0x000fe200078e3cff */
[--C-:B------:R-:W-:Y:S01]  /*1c320*/  IMAD.X R7, RZ, RZ, R5.reuse, P5 ;  /* 0x000000ffff077224 */ /* 0x100fe200028e0605 */
[----:B------:R-:W-:Y:S01]  /*1c330*/  LOP3.LUT R8, R8, R9, RZ, 0x3c, !PT ;  /* 0x0000000908087212 */ /* 0x000fe200078e3cff */
[----:B------:R-:W-:Y:S01]  /*1c340*/  IMAD.X R9, RZ, RZ, R5, P1 ;  /* 0x000000ffff097224 */ /* 0x000fe200008e0605 */
[----:B------:R-:W-:Y:S02]  /*1c350*/  SHF.R.U64 R14, R14, 0x3, RZ ;  /* 0x000000030e0e7819 */ /* 0x000fe400000012ff */
[----:B------:R-:W-:-:S02]  /*1c360*/  IADD3 R21, P4, R4, 0x60, RZ ;  /* 0x0000006004157810 */ /* 0x000fc40007f9e0ff */
[C---:B------:R-:W-:Y:S02]  /*1c370*/  IADD3 R25, P5, R4.reuse, 0x40, RZ ;  /* 0x0000004004197810 */ /* 0x040fe40007fbe0ff */
[C---:B------:R-:W-:Y:S02]  /*1c380*/  IADD3 R11, P2, R4.reuse, 0x4020, RZ ;  /* 0x00004020040b7810 */ /* 0x040fe40007f5e0ff */
[----:B------:R-:W-:Y:S02]  /*1c390*/  IADD3 R27, P1, R4, 0x20, RZ ;  /* 0x00000020041b7810 */ /* 0x000fe40007f3e0ff */
[----:B------:R-:W-:Y:S02]  /*1c3a0*/  LOP3.LUT R14, R14, R15, RZ, 0x3c, !PT ;  /* 0x0000000f0e0e7212 */ /* 0x000fe400078e3cff */
[----:B------:R-:W-:Y:S02]  /*1c3b0*/  LOP3.LUT R20, R21, 0x380, RZ, 0xc0, !PT ;  /* 0x0000038015147812 */ /* 0x000fe400078ec0ff */
[----:B------:R-:W-:-:S02]  /*1c3c0*/  LOP3.LUT R24, R25, 0x380, RZ, 0xc0, !PT ;  /* 0x0000038019187812 */ /* 0x000fc400078ec0ff */
[----:B------:R-:W-:Y:S02]  /*1c3d0*/  LOP3.LUT R15, R4, 0x380, RZ, 0xc0, !PT ;  /* 0x00000380040f7812 */ /* 0x000fe400078ec0ff */
[----:B------:R-:W-:Y:S02]  /*1c3e0*/  LOP3.LUT R10, R11, 0x380, RZ, 0xc0, !PT ;  /* 0x000003800b0a7812 */ /* 0x000fe400078ec0ff */
[----:B------:R-:W-:Y:S02]  /*1c3f0*/  LOP3.LUT R26, R27, 0x380, RZ, 0xc0, !PT ;  /* 0x000003801b1a7812 */ /* 0x000fe400078ec0ff */
        /* <DEDUP_REMOVED lines=13> */
[-C--:B------:R-:W-:Y:S02]  /*1c4d0*/  IADD3.X R11, RZ, R5.reuse, RZ, P2, !PT ;  /* 0x00000005ff0b7210 */ /* 0x080fe400017fe4ff */
[-C--:B------:R-:W-:Y:S02]  /*1c4e0*/  IADD3.X R27, RZ, R5.reuse, RZ, P1, !PT ;  /* 0x00000005ff1b7210 */ /* 0x080fe40000ffe4ff */
        /* <DEDUP_REMOVED lines=8> */
[----:B--2---:R-:W-:Y:S01]  /*1c570*/  LOP3.LUT R2, R0, 0x2, RZ, 0x3c, !PT ;  /* 0x0000000200027812 */ /* 0x004fe200078e3cff */
        /* <DEDUP_REMOVED lines=29> */
[----:B------:R-:W2:Y:S01]  /*1c750*/  SHFL.IDX PT, R26, R9, R0, 0x1c1f ;  /* 0x001c1f00091a7589 */ /* 0x000ea200000e0000 */
        /* <DEDUP_REMOVED lines=14> */
[----:B------:R-:W3:Y:S01]  /*1c840*/  SHFL.IDX PT, R30, R25, R0, 0x1c1f ;  /* 0x001c1f00191e7589 */ /* 0x000ee200000e0000 */
[----:B------:R-:W-:-:S02]  /*1c850*/  SEL R77, R42, R77, P0 ;  /* 0x0000004d2a4d7207 */ /* 0x000fc40000000000 */
[----:B0-----:R-:W-:Y:S01]  /*1c860*/  SEL R8, R10, R7, P0 ;  /* 0x000000070a087207 */ /* 0x001fe20000000000 */
[----:B------:R-:W0:Y:S01]  /*1c870*/  SHFL.IDX PT, R34, R29, R0, 0x1c1f ;  /* 0x001c1f001d227589 */ /* 0x000e2200000e0000 */
[----:B-1----:R-:W-:Y:S02]  /*1c880*/  SEL R36, R38, R35, P0 ;  /* 0x0000002326247207 */ /* 0x002fe40000000000 */
[----:B------:R-:W-:Y:S01]  /*1c890*/  SEL R4, R6, R3, P0 ;  /* 0x0000000306047207 */ /* 0x000fe20000000000 */
[----:B------:R-:W-:Y:S01]  /*1c8a0*/  SHFL.IDX PT, R41, R41, R0, 0x1c1f ;  /* 0x001c1f0029297589 */ /* 0x000fe200000e0000 */
[----:B------:R-:W-:Y:S02]  /*1c8b0*/  SEL R10, R7, R10, P0 ;  /* 0x0000000a070a7207 */ /* 0x000fe40000000000 */
[----:B--2---:R-:W-:Y:S01]  /*1c8c0*/  SEL R24, R26, R21, P0 ;  /* 0x000000151a187207 */ /* 0x004fe20000000000 */
[----:B------:R-:W1:Y:S01]  /*1c8d0*/  SHFL.IDX PT, R40, R43, R2, 0x1c1f ;  /* 0x001c1f022b287589 */ /* 0x000e6200000e0000 */
[----:B------:R-:W-:-:S02]  /*1c8e0*/  SEL R38, R35, R38, P0 ;  /* 0x0000002623267207 */ /* 0x000fc40000000000 */
[----:B----4-:R-:W-:Y:S01]  /*1c8f0*/  SEL R12, R37, R20, P0 ;  /* 0x00000014250c7207 */ /* 0x010fe20000000000 */
[----:B------:R-:W-:Y:S01]  /*1c900*/  SHFL.IDX PT, R45, R45, R0, 0x1c1f ;  /* 0x001c1f002d2d7589 */ /* 0x000fe200000e0000 */
[----:B------:R-:W-:Y:S02]  /*1c910*/  SEL R14, R20, R37, P0 ;  /* 0x00000025140e7207 */ /* 0x000fe40000000000 */
[----:B------:R-:W-:Y:S01]  /*1c920*/  SEL R6, R3, R6, P0 ;  /* 0x0000000603067207 */ /* 0x000fe20000000000 */
[----:B------:R-:W-:Y:S01]  /*1c930*/  SHFL.IDX PT, R53, R53, R0, 0x1c1f ;  /* 0x001c1f0035357589 */ /* 0x000fe200000e0000 */
[----:B---3--:R-:W-:Y:S02]  /*1c940*/  SEL R9, R49, R48, P0 ;  /* 0x0000003031097207 */ /* 0x008fe40000000000 */
[----:B------:R-:W-:Y:S01]  /*1c950*/  SEL R11, R48, R49, P0 ;  /* 0x00000031300b7207 */ /* 0x000fe20000000000 */
[----:B------:R-:W-:Y:S01]  /*1c960*/  SHFL.IDX PT, R57, R57, R0, 0x1c1f ;  /* 0x001c1f0039397589 */ /* 0x000fe200000e0000 */
[----:B------:R-:W-:Y:S01]  /*1c970*/  SEL R28, R30, R27, P0 ;  /* 0x0000001b1e1c7207 */ /* 0x000fe20000000000 */
[----:B------:R-:W-:Y:S01]  /*1c980*/  IMAD.MOV.U32 R49, RZ, RZ, RZ ;  /* 0x000000ffff317224 */ /* 0x000fe200078e00ff */
[----:B------:R-:W-:Y:S01]  /*1c990*/  SEL R30, R27, R30, P0 ;  /* 0x0000001e1b1e7207 */ /* 0x000fe20000000000 */
[----:B------:R-:W-:Y:S01]  /*1c9a0*/  SHFL.IDX PT, R63, R63, R0, 0x1c1f ;  /* 0x001c1f003f3f7589 */ /* 0x000fe200000e0000 */
[----:B0-----:R-:W-:-:S02]  /*1c9b0*/  SEL R32, R34, R31, P0 ;  /* 0x0000001f22207207 */ /* 0x001fc40000000000 */
[----:B------:R-:W-:Y:S01]  /*1c9c0*/  SEL R34, R31, R34, P0 ;  /* 0x000000221f227207 */ /* 0x000fe20000000000 */
[----:B------:R-:W-:Y:S01]  /*1c9d0*/  SHFL.IDX PT, R67, R67, R0, 0x1c1f ;  /* 0x001c1f0043437589 */ /* 0x000fe200000e0000 */
[----:B------:R-:W-:-:S03]  /*1c9e0*/  SEL R26, R21, R26, P0 ;  /* 0x0000001a151a7207 */ /* 0x000fc60000000000 */
[----:B------:R-:W-:Y:S01]  /*1c9f0*/  SHFL.IDX PT, R71, R71, R0, 0x1c1f ;  /* 0x001c1f0047477589 */ /* 0x000fe200000e0000 */
[----:B-1----:R-:W-:Y:S02]  /*1ca00*/  SEL R44, R41, R40, P0 ;  /* 0x00000028292c7207 */ /* 0x002fe40000000000 */
[----:B------:R-:W-:Y:S01]  /*1ca10*/  SEL R46, R40, R41, P0 ;  /* 0x00000029282e7207 */ /* 0x000fe20000000000 */
[----:B------:R-:W0:Y:S04]  /*1ca20*/  SHFL.IDX PT, R42, R47, R2, 0x1c1f ;  /* 0x001c1f022f2a7589 */ /* 0x000e2800000e0000 */
[----:B------:R-:W1:Y:S04]  /*1ca30*/  SHFL.IDX PT, R50, R55, R2, 0x1c1f ;  /* 0x001c1f0237327589 */ /* 0x000e6800000e0000 */
[----:B------:R-:W2:Y:S04]  /*1ca40*/  SHFL.IDX PT, R52, R59, R2, 0x1c1f ;  /* 0x001c1f023b347589 */ /* 0x000ea800000e0000 */
[----:B------:R-:W3:Y:S04]  /*1ca50*/  SHFL.IDX PT, R54, R65, R2, 0x1c1f ;  /* 0x001c1f0241367589 */ /* 0x000ee800000e0000 */
[----:B------:R-:W4:Y:S04]  /*1ca60*/  SHFL.IDX PT, R56, R69, R2, 0x1c1f ;  /* 0x001c1f0245387589 */ /* 0x000f2800000e0000 */
[----:B------:R-:W4:Y:S04]  /*1ca70*/  SHFL.IDX PT, R58, R73, R2, 0x1c1f ;  /* 0x001c1f02493a7589 */ /* 0x000f2800000e0000 */
[----:B------:R3:W4:Y:S01]  /*1ca80*/  SHFL.IDX PT, R75, R75, R0, 0x1c1f ;  /* 0x001c1f004b4b7589 */ /* 0x00072200000e0000 */
[----:B0-----:R-:W-:-:S02]  /*1ca90*/  SEL R5, R45, R42, P0 ;  /* 0x0000002a2d057207 */ /* 0x001fc40000000000 */
[----:B------:R-:W-:Y:S01]  /*1caa0*/  SEL R7, R42, R45, P0 ;  /* 0x0000002d2a077207 */ /* 0x000fe20000000000 */
[----:B------:R0:W0:Y:S01]  /*1cab0*/  SHFL.IDX PT, R62, R77, R2, 0x1c1f ;  /* 0x001c1f024d3e7589 */ /* 0x00002200000e0000 */
[----:B-1----:R-:W-:Y:S02]  /*1cac0*/  SEL R25, R53, R50, P0 ;  /* 0x0000003235197207 */ /* 0x002fe40000000000 */
[----:B------:R-:W-:Y:S02]  /*1cad0*/  SEL R27, R50, R53, P0 ;  /* 0x00000035321b7207 */ /* 0x000fe40000000000 */
[----:B--2---:R-:W-:Y:S02]  /*1cae0*/  SEL R29, R57, R52, P0 ;  /* 0x00000034391d7207 */ /* 0x004fe40000000000 */
[----:B------:R-:W-:Y:S02]  /*1caf0*/  SEL R31, R52, R57, P0 ;  /* 0x00000039341f7207 */ /* 0x000fe40000000000 */
[----:B---3--:R-:W-:-:S02]  /*1cb00*/  SEL R33, R63, R54, P0 ;  /* 0x000000363f217207 */ /* 0x008fc40000000000 */
[----:B------:R-:W-:Y:S02]  /*1cb10*/  SEL R35, R54, R63, P0 ;  /* 0x0000003f36237207 */ /* 0x000fe40000000000 */
[----:B----4-:R-:W-:Y:S02]  /*1cb20*/  SEL R37, R67, R56, P0 ;  /* 0x0000003843257207 */ /* 0x010fe40000000000 */
[----:B------:R-:W-:Y:S02]  /*1cb30*/  SEL R39, R56, R67, P0 ;  /* 0x0000004338277207 */ /* 0x000fe40000000000 */
[----:B------:R-:W-:Y:S02]  /*1cb40*/  SEL R13, R71, R58, P0 ;  /* 0x0000003a470d7207 */ /* 0x000fe40000000000 */
[----:B------:R-:W-:-:S07]  /*1cb50*/  SEL R15, R58, R71, P0 ;  /* 0x000000473a0f7207 */ /* 0x000fce0000000000 */
.L_x_6105:
[----:B0-----:R-:W2:Y:S04]  /*1cb60*/  LDL.LU R2, [R1+0x84] ;  /* 0x0000840001027983 */ /* 0x001ea80000300800 */
[----:B------:R-:W3:Y:S04]  /*1cb70*/  LDL.64 R40, [R1+0x58] ;  /* 0x0000580001287983 */ /* 0x000ee80000100a00 */
[----:B------:R-:W4:Y:S01]  /*1cb80*/  LDL.LU R0, [R1+0x88] ;  /* 0x0000880001007983 */ /* 0x000f220000300800 */
[----:B------:R-:W-:Y:S05]  /*1cb90*/  WARPSYNC.ALL ;  /* 0x0000000000007948 */ /* 0x000fea0003800000 */
[----:B------:R-:W-:Y:S06]  /*1cba0*/  BAR.SYNC.DEFER_BLOCKING 0x1, 0x100 ;  /* 0x0044000000007b1d */ /* 0x000fec0000010000 */
[----:B------:R-:W-:-:S02]  /*1cbb0*/  ULDC.64 UR4, c[0x0][0xbd8] ;  /* 0x0002f60000047ab9 */ /* 0x000fc40000000a00 */
[----:B------:R-:W-:Y:S01]  /*1cbc0*/  ISETP.NE.U32.AND P2, PT, RZ, UR4, PT ;  /* 0x00000004ff007c0c */ /* 0x000fe2000bf45070 */
[----:B------:R0:W3:Y:S01]  /*1cbd0*/  LDL.64 R52, [R1+0x58] ;  /* 0x0000580001347983 */ /* 0x0000e20000100a00 */
[----:B------:R-:W-:Y:S02]  /*1cbe0*/  SEL R45, R75, R62, P0 ;  /* 0x0000003e4b2d7207 */ /* 0x000fe40000000000 */
[----:B------:R-:W-:Y:S01]  /*1cbf0*/  ISETP.NE.AND.EX P2, PT, RZ, UR5, PT, P2 ;  /* 0x00000005ff007c0c */ /* 0x000fe2000bf45320 */
[----:B------:R-:W3:Y:S01]  /*1cc00*/  LDL R48, [R1+0x50] ;  /* 0x0000500001307983 */ /* 0x000ee20000100800 */
[----:B------:R-:W-:-:S03]  /*1cc10*/  SEL R47, R62, R75, P0 ;  /* 0x0000004b3e2f7207 */ /* 0x000fc60000000000 */
[----:B------:R1:W-:Y:S04]  /*1cc20*/  STSM.16.M88.4 [R79], R4 ;  /* 0x000000044f007844 */ /* 0x0003e80000000200 */
[----:B------:R0:W-:Y:S04]  /*1cc30*/  STSM.16.M88.4 [R78], R8 ;  /* 0x000000084e007844 */ /* 0x0001e80000000200 */
[----:B------:R0:W-:Y:S04]  /*1cc40*/  STSM.16.M88.4 [R76], R24 ;  /* 0x000000184c007844 */ /* 0x0001e80000000200 */
[----:B------:R0:W-:Y:S04]  /*1cc50*/  STSM.16.M88.4 [R74], R28 ;  /* 0x0000001c4a007844 */ /* 0x0001e80000000200 */
[----:B------:R0:W-:Y:S04]  /*1cc60*/  STSM.16.M88.4 [R72], R32 ;  /* 0x0000002048007844 */ /* 0x0001e80000000200 */
[----:B------:R0:W-:Y:S04]  /*1cc70*/  STSM.16.M88.4 [R70], R36 ;  /* 0x0000002446007844 */ /* 0x0001e80000000200 */
[----:B------:R0:W-:Y:S04]  /*1cc80*/  STSM.16.M88.4 [R66], R12 ;  /* 0x0000000c42007844 */ /* 0x0001e80000000200 */
[----:B------:R0:W-:Y:S01]  /*1cc90*/  STSM.16.M88.4 [R64], R44 ;  /* 0x0000002c40007844 */ /* 0x0001e20000000200 */
[----:B------:R-:W-:Y:S01]  /*1cca0*/  BAR.SYNC.DEFER_BLOCKING 0x1, 0x100 ;  /* 0x0044000000007b1d */ /* 0x000fe20000010000 */
[----:B--2---:R-:W-:-:S04]  /*1ccb0*/  IADD3 R20, P1, R2, UR4, RZ ;  /* 0x0000000402147c10 */ /* 0x004fc8000ff3e0ff */
[----:B----4-:R-:W-:Y:S01]  /*1ccc0*/  IADD3.X R21, R0, UR5, RZ, P1, !PT ;  /* 0x0000000500157c10 */ /* 0x010fe20008ffe4ff */
[----:B------:R-:W-:Y:S02]  /*1ccd0*/  ULDC.64 UR4, c[0x0][0xbe0] ;  /* 0x0002f80000047ab9 */ /* 0x000fe40000000a00 */
[----:B------:R-:W-:Y:S02]  /*1cce0*/  ISETP.NE.U32.AND P0, PT, RZ, UR4, PT ;  /* 0x00000004ff007c0c */ /* 0x000fe4000bf05070 */
[----:B------:R0:W5:Y:S02]  /*1ccf0*/  @P2 LDG.E R49, desc[UR60][R20.64] ;  /* 0x0000003c14312981 */ /* 0x000164000c1e1900 */
[----:B------:R-:W-:Y:S01]  /*1cd00*/  ISETP.NE.AND.EX P0, PT, RZ, UR5, PT, P0 ;  /* 0x00000005ff007c0c */ /* 0x000fe2000bf05300 */
[----:B---3--:R-:W-:-:S04]  /*1cd10*/  IMAD.MOV.U32 R52, RZ, RZ, R40 ;  /* 0x000000ffff347224 */ /* 0x008fc800078e0028 */
[----:B-1----:R-:W-:-:S08]  /*1cd20*/  IMAD R5, R52, 0x40, R48 ;  /* 0x0000004034057824 */ /* 0x002fd000078e0230 */
[----:B------:R-:W-:Y:S01]  /*1cd30*/  @P0 IADD3 R2, P1, R2, UR4, RZ ;  /* 0x0000000402020c10 */ /* 0x000fe2000ff3e0ff */
[----:B------:R-:W-:Y:S01]  /*1cd40*/  ULDC UR4, c[0x0][0xa88] ;  /* 0x0002a20000047ab9 */ /* 0x000fe20000000800 */
[----:B------:R-:W-:Y:S02]  /*1cd50*/  IMAD.WIDE R60, R5, 0x2, R60 ;  /* 0x00000002053c7825 */ /* 0x000fe400078e023c */
[----:B------:R-:W-:Y:S02]  /*1cd60*/  @P0 IADD3.X R3, R0, UR5, RZ, P1, !PT ;  /* 0x0000000500030c10 */ /* 0x000fe40008ffe4ff */
[----:B------:R-:W-:-:S06]  /*1cd70*/  MOV R0, UR4 ;  /* 0x0000000400007c02 */ /* 0x000fcc0008000f00 */
[----:B------:R0:W5:Y:S01]  /*1cd80*/  @P0 LDG.E R0, desc[UR60][R2.64] ;  /* 0x0000003c02000981 */ /* 0x000162000c1e1900 */
[----:B------:R-:W-:Y:S05]  /*1cd90*/  @P0 BRA `(.L_x_5903) ;  /* 0x0000000000100947 */ /* 0x000fea0003800000 */
[----:B------:R-:W-:Y:S05]  /*1cda0*/  @!P2 BRA `(.L_x_5903) ;  /* 0x00000000000ca947 */ /* 0x000fea0003800000 */
[----:B0-----:R-:W2:Y:S04]  /*1cdb0*/  LDG.E R3, desc[UR60][R20.64] ;  /* 0x0000003c14037981 */ /* 0x001ea8000c1e1900 */
[----:B-----5:R-:W2:Y:S02]  /*1cdc0*/  LDG.E R0, desc[UR60][R20.64+0x4] ;  /* 0x0000043c14007981 */ /* 0x020ea4000c1e1900 */
[----:B--2---:R-:W-:-:S07]  /*1cdd0*/  IMAD.IADD R0, R0, 0x1, -R3 ;  /* 0x0000000100007824 */ /* 0x004fce00078e0a03 */
.L_x_5903:
[----:B0-----:R-:W2:Y:S01]  /*1cde0*/  LDL.LU R10, [R1+0x8c] ;  /* 0x00008c00010a7983 */ /* 0x001ea20000300800 */
[----:B------:R-:W-:-:S03]  /*1cdf0*/  ULDC.64 UR4, c[0x0][0xb70] ;  /* 0x0002dc0000047ab9 */ /* 0x000fc60000000a00 */
[----:B------:R-:W3:Y:S04]  /*1ce00*/  LDL.LU R7, [R1+0x7c] ;  /* 0x00007c0001077983 */ /* 0x000ee80000300800 */
[----:B------:R-:W4:Y:S04]  /*1ce10*/  LDL R6, [R1+0xa0] ;  /* 0x0000a00001067983 */ /* 0x000f280000100800 */
[----:B------:R-:W4:Y:S04]  /*1ce20*/  LDL.LU R54, [R1+0x80] ;  /* 0x0000800001367983 */ /* 0x000f280000300800 */
[----:B------:R-:W4:Y:S01]  /*1ce30*/  LDL.LU R50, [R1+0x90] ;  /* 0x0000900001327983 */ /* 0x000f220000300800 */
[--C-:B-----5:R-:W-:Y:S01]  /*1ce40*/  SHF.R.S32.HI R21, RZ, 0x1f, R49.reuse ;  /* 0x0000001fff157819 */ /* 0x120fe20000011431 */
[----:B------:R-:W-:Y:S01]  /*1ce50*/  IMAD.MOV.U32 R20, RZ, RZ, R49 ;  /* 0x000000ffff147224 */ /* 0x000fe200078e0031 */
[----:B------:R-:W-:-:S02]  /*1ce60*/  IADD3 R9, P0, R60, 0x1000, RZ ;  /* 0x000010003c097810 */ /* 0x000fc40007f1e0ff */
[----:B------:R-:W-:Y:S02]  /*1ce70*/  IADD3 R13, P1, R60, 0x2000, RZ ;  /* 0x000020003c0d7810 */ /* 0x000fe40007f3e0ff */
[----:B------:R-:W-:Y:S02]  /*1ce80*/  LOP3.LUT R8, R9, 0x380, RZ, 0xc0, !PT ;  /* 0x0000038009087812 */ /* 0x000fe400078ec0ff */
[----:B------:R-:W-:Y:S02]  /*1ce90*/  LOP3.LUT R12, R13, 0x380, RZ, 0xc0, !PT ;  /* 0x000003800d0c7812 */ /* 0x000fe400078ec0ff */
[----:B------:R-:W-:Y:S02]  /*1cea0*/  SHF.R.U64 R8, R8, 0x3, RZ ;  /* 0x0000000308087819 */ /* 0x000fe400000012ff */
[----:B------:R-:W-:Y:S02]  /*1ceb0*/  SHF.R.U64 R12, R12, 0x3, RZ ;  /* 0x000000030c0c7819 */ /* 0x000fe400000012ff */
[----:B------:R-:W-:Y:S01]  /*1cec0*/  LOP3.LUT R8, R8, R9, RZ, 0x3c, !PT ;  /* 0x0000000908087212 */ /* 0x000fe200078e3cff */
[----:B------:R-:W-:Y:S01]  /*1ced0*/  IMAD.X R9, RZ, RZ, R61, P0 ;  /* 0x000000ffff097224 */ /* 0x000fe200000e063d */
[----:B------:R-:W-:-:S02]  /*1cee0*/  IADD3 R29, P3, R60, 0x4000, RZ ;  /* 0x000040003c1d7810 */ /* 0x000fc40007f7e0ff */
[----:B------:R-:W-:Y:S02]  /*1cef0*/  LOP3.LUT R12, R12, R13, RZ, 0x3c, !PT ;  /* 0x0000000d0c0c7212 */ /* 0x000fe400078e3cff */
[----:B------:R-:W-:Y:S02]  /*1cf00*/  IADD3.X R13, RZ, R61, RZ, P1, !PT ;  /* 0x0000003dff0d7210 */ /* 0x000fe40000ffe4ff */
[----:B------:R-:W-:-:S04]  /*1cf10*/  LOP3.LUT R28, R29, 0x380, RZ, 0xc0, !PT ;  /* 0x000003801d1c7812 */ /* 0x000fc800078ec0ff */
[----:B------:R-:W-:-:S04]  /*1cf20*/  SHF.R.U64 R28, R28, 0x3, RZ ;  /* 0x000000031c1c7819 */ /* 0x000fc800000012ff */
[----:B------:R-:W-:Y:S01]  /*1cf30*/  LOP3.LUT R28, R28, R29, RZ, 0x3c, !PT ;  /* 0x0000001d1c1c7212 */ /* 0x000fe200078e3cff */
[----:B------:R-:W-:Y:S01]  /*1cf40*/  IMAD.X R29, RZ, RZ, R61, P3 ;  /* 0x000000ffff1d7224 */ /* 0x000fe200018e063d */
[----:B------:R-:W-:-:S05]  /*1cf50*/  SHF.R.S32.HI R53, RZ, 0x1f, R52 ;  /* 0x0000001fff357819 */ /* 0x000fca0000011434 */
[----:B------:R-:W-:Y:S01]  /*1cf60*/  STL [R1+0x5c], R53 ;  /* 0x00005c3501007387 */ /* 0x000fe20000100800 */
[----:B------:R-:W-:Y:S01]  /*1cf70*/  BSSY B1, `(.L_x_5904) ;  /* 0x0000072000017945 */ /* 0x000fe20003800000 */
[----:B--2---:R-:W-:Y:S02]  /*1cf80*/  SEL R47, R10, RZ, !P2 ;  /* 0x000000ff0a2f7207 */ /* 0x004fe40005000000 */
[----:B---3--:R-:W-:Y:S02]  /*1cf90*/  SEL R51, R7, RZ, !P2 ;  /* 0x000000ff07337207 */ /* 0x008fe40005000000 */
[----:B------:R-:W-:-:S04]  /*1cfa0*/  IADD3 R25, P2, R60, 0x3000, RZ ;  /* 0x000030003c197810 */ /* 0x000fc80007f5e0ff */
[----:B------:R-:W-:Y:S02]  /*1cfb0*/  LOP3.LUT R24, R25, 0x380, RZ, 0xc0, !PT ;  /* 0x0000038019187812 */ /* 0x000fe400078ec0ff */
[----:B----4-:R-:W-:Y:S01]  /*1cfc0*/  SHF.R.S32.HI R46, RZ, 0x1f, R54 ;  /* 0x0000001fff2e7819 */ /* 0x010fe20000011436 */
[----:B------:R-:W-:Y:S01]  /*1cfd0*/  IMAD.WIDE.U32 R2, R54, UR4, R20 ;  /* 0x0000000436027c25 */ /* 0x000fe2000f8e0014 */
[----:B------:R-:W-:Y:S02]  /*1cfe0*/  SHF.R.U64 R24, R24, 0x3, RZ ;  /* 0x0000000318187819 */ /* 0x000fe400000012ff */
[----:B------:R-:W-:Y:S01]  /*1cff0*/  LEA R7, R50, R6, 0x7 ;  /* 0x0000000632077211 */ /* 0x000fe200078e38ff */
[----:B------:R-:W-:Y:S01]  /*1d000*/  IMAD R4, R46, UR4, RZ ;  /* 0x000000042e047c24 */ /* 0x000fe2000f8e02ff */
[----:B------:R-:W0:Y:S01]  /*1d010*/  S2R R6, SR_TID.X ;  /* 0x0000000000067919 */ /* 0x000e220000002100 */
[----:B------:R-:W-:Y:S01]  /*1d020*/  LOP3.LUT R24, R24, R25, RZ, 0x3c, !PT ;  /* 0x0000001918187212 */ /* 0x000fe200078e3cff */
[----:B------:R-:W-:-:S02]  /*1d030*/  IMAD.X R25, RZ, RZ, R61, P2 ;  /* 0x000000ffff197224 */ /* 0x000fc400010e063d */
[----:B------:R-:W-:Y:S01]  /*1d040*/  IMAD R5, R54, UR5, R4 ;  /* 0x0000000536057c24 */ /* 0x000fe2000f8e0204 */
[----:B------:R-:W-:Y:S02]  /*1d050*/  ULDC.64 UR4, c[0x0][0xb78] ;  /* 0x0002de0000047ab9 */ /* 0x000fe40000000a00 */
[----:B------:R-:W-:Y:S02]  /*1d060*/  IMAD R4, R47, UR4, RZ ;  /* 0x000000042f047c24 */ /* 0x000fe4000f8e02ff */
[----:B------:R-:W-:Y:S01]  /*1d070*/  IMAD.IADD R3, R3, 0x1, R5 ;  /* 0x0000000103037824 */ /* 0x000fe200078e0205 */
[----:B------:R-:W-:Y:S01]  /*1d080*/  SHF.R.S32.HI R5, RZ, 0x1f, R7 ;  /* 0x0000001fff057819 */ /* 0x000fe20000011407 */
[C---:B------:R-:W-:Y:S02]  /*1d090*/  IMAD R4, R51.reuse, UR5, R4 ;  /* 0x0000000533047c24 */ /* 0x040fe4000f8e0204 */
[----:B------:R-:W-:Y:S01]  /*1d0a0*/  IMAD.WIDE.U32 R2, R51, UR4, R2 ;  /* 0x0000000433027c25 */ /* 0x000fe2000f8e0002 */
[----:B------:R-:W-:-:S02]  /*1d0b0*/  ULDC.64 UR4, c[0x0][0xb40] ;  /* 0x0002d00000047ab9 */ /* 0x000fc40000000a00 */
[----:B------:R-:W-:-:S04]  /*1d0c0*/  IADD3 R2, P4, R7, R2, RZ ;  /* 0x0000000207027210 */ /* 0x000fc80007f9e0ff */
[----:B------:R-:W-:Y:S01]  /*1d0d0*/  IADD3.X R5, R5, R3, R4, P4, !PT ;  /* 0x0000000305057210 */ /* 0x000fe200027fe404 */
[----:B------:R-:W-:Y:S01]  /*1d0e0*/  VIADD R3, R7, 0x8 ;  /* 0x0000000807037836 */ /* 0x000fe20000000000 */
[----:B------:R-:W-:Y:S02]  /*1d0f0*/  LEA R44, P5, R2, UR4, 0x2 ;  /* 0x00000004022c7c11 */ /* 0x000fe4000f8a10ff */
[----:B------:R-:W-:Y:S02]  /*1d100*/  IADD3 R33, P4, R60, 0x5000, RZ ;  /* 0x000050003c217810 */ /* 0x000fe40007f9e0ff */
[----:B------:R-:W-:Y:S01]  /*1d110*/  LEA.HI.X R45, R2, UR5, R5, 0x2, P5 ;  /* 0x00000005022d7c11 */ /* 0x000fe2000a8f1405 */
[----:B------:R-:W-:Y:S01]  /*1d120*/  ULDC.64 UR4, c[0x0][0xaa0] ;  /* 0x0002a80000047ab9 */ /* 0x000fe20000000a00 */
[----:B------:R-:W-:Y:S01]  /*1d130*/  IADD3 R37, P5, R60, 0x6000, RZ ;  /* 0x000060003c257810 */ /* 0x000fe20007fbe0ff */
[----:B0-----:R-:W-:Y:S01]  /*1d140*/  VIADD R10, R6, 0xffffff80 ;  /* 0xffffff80060a7836 */ /* 0x001fe20000000000 */
[----:B------:R-:W-:-:S02]  /*1d150*/  LOP3.LUT R2, R60, 0x380, RZ, 0xc0, !PT ;  /* 0x000003803c027812 */ /* 0x000fc400078ec0ff */
[----:B------:R-:W-:Y:S02]  /*1d160*/  IADD3 R5, P2, R60, 0x7000, RZ ;  /* 0x000070003c057810 */ /* 0x000fe40007f5e0ff */
[----:B------:R-:W-:Y:S02]  /*1d170*/  SHF.R.S32.HI R6, RZ, 0x1f, R10 ;  /* 0x0000001fff067819 */ /* 0x000fe4000001140a */
[----:B------:R-:W-:Y:S01]  /*1d180*/  LOP3.LUT R32, R33, 0x380, RZ, 0xc0, !PT ;  /* 0x0000038021207812 */ /* 0x000fe200078ec0ff */
[----:B------:R-:W-:Y:S01]  /*1d190*/  IMAD.X R41, RZ, RZ, R61, P2 ;  /* 0x000000ffff297224 */ /* 0x000fe200010e063d */
[----:B------:R-:W-:Y:S02]  /*1d1a0*/  LEA.HI R6, R6, R10, RZ, 0x7 ;  /* 0x0000000a06067211 */ /* 0x000fe400078f38ff */
[----:B------:R-:W-:Y:S02]  /*1d1b0*/  LOP3.LUT R36, R37, 0x380, RZ, 0xc0, !PT ;  /* 0x0000038025247812 */ /* 0x000fe400078ec0ff */
[----:B------:R-:W-:-:S02]  /*1d1c0*/  LOP3.LUT R6, R6, 0xffffff80, RZ, 0xc0, !PT ;  /* 0xffffff8006067812 */ /* 0x000fc400078ec0ff */
[----:B------:R-:W-:Y:S02]  /*1d1d0*/  SHF.R.U64 R32, R32, 0x3, RZ ;  /* 0x0000000320207819 */ /* 0x000fe400000012ff */
[----:B------:R-:W-:Y:S01]  /*1d1e0*/  SHF.R.U64 R36, R36, 0x3, RZ ;  /* 0x0000000324247819 */ /* 0x000fe200000012ff */
[----:B------:R-:W-:Y:S01]  /*1d1f0*/  IMAD.IADD R6, R10, 0x1, -R6 ;  /* 0x000000010a067824 */ /* 0x000fe200078e0a06 */
[----:B------:R-:W-:Y:S02]  /*1d200*/  LOP3.LUT R32, R32, R33, RZ, 0x3c, !PT ;  /* 0x0000002120207212 */ /* 0x000fe400078e3cff */
[----:B------:R-:W-:Y:S01]  /*1d210*/  LOP3.LUT R36, R36, R37, RZ, 0x3c, !PT ;  /* 0x0000002524247212 */ /* 0x000fe200078e3cff */
[----:B------:R-:W-:Y:S01]  /*1d220*/  IMAD.X R37, RZ, RZ, R61, P5 ;  /* 0x000000ffff257224 */ /* 0x000fe200028e063d */
[----:B------:R-:W-:Y:S02]  /*1d230*/  LOP3.LUT P0, RZ, R6, 0x3, RZ, 0xc0, !PT ;  /* 0x0000000306ff7812 */ /* 0x000fe4000780c0ff */
[----:B------:R-:W-:-:S02]  /*1d240*/  IADD3.X R33, RZ, R61, RZ, P4, !PT ;  /* 0x0000003dff217210 */ /* 0x000fc400027fe4ff */
[-C--:B------:R-:W-:Y:S02]  /*1d250*/  ISETP.GE.OR P1, PT, R7, R0.reuse, P0 ;  /* 0x000000000700720c */ /* 0x080fe40000726670 */
[----:B------:R-:W-:Y:S02]  /*1d260*/  ISETP.GE.OR P0, PT, R3, R0, P0 ;  /* 0x000000000300720c */ /* 0x000fe40000706670 */
[----:B------:R-:W-:Y:S02]  /*1d270*/  SHF.R.U64 R3, R2, 0x3, RZ ;  /* 0x0000000302037819 */ /* 0x000fe400000012ff */
[----:B------:R-:W-:Y:S02]  /*1d280*/  LOP3.LUT R2, R5, 0x380, RZ, 0xc0, !PT ;  /* 0x0000038005027812 */ /* 0x000fe400078ec0ff */
[----:B------:R-:W-:Y:S02]  /*1d290*/  LOP3.LUT R60, R3, R60, RZ, 0x3c, !PT ;  /* 0x0000003c033c7212 */ /* 0x000fe400078e3cff */
[----:B------:R-:W-:-:S02]  /*1d2a0*/  SHF.R.U64 R2, R2, 0x3, RZ ;  /* 0x0000000302027819 */ /* 0x000fc400000012ff */
[--C-:B------:R-:W-:Y:S01]  /*1d2b0*/  SHF.R.S32.HI R3, RZ, 0x1f, R48.reuse ;  /* 0x0000001fff037819 */ /* 0x100fe20000011430 */
[----:B------:R-:W-:Y:S01]  /*1d2c0*/  IMAD R20, R21, UR4, RZ ;  /* 0x0000000415147c24 */ /* 0x000fe2000f8e02ff */
[----:B------:R-:W-:Y:S01]  /*1d2d0*/  LOP3.LUT R40, R2, R5, RZ, 0x3c, !PT ;  /* 0x0000000502287212 */ /* 0x000fe200078e3cff */
[----:B------:R-:W-:Y:S01]  /*1d2e0*/  IMAD.MOV.U32 R2, RZ, RZ, R48 ;  /* 0x000000ffff027224 */ /* 0x000fe200078e0030 */
[----:B------:R-:W-:Y:S04]  /*1d2f0*/  @!P1 STG.E desc[UR60][R44.64], R92 ;  /* 0x0000005c2c009986 */ /* 0x000fe8000c10193c */
[----:B------:R0:W-:Y:S01]  /*1d300*/  @!P0 STG.E desc[UR60][R44.64+0x20], R91 ;  /* 0x0000205b2c008986 */ /* 0x0001e2000c10193c */
[----:B------:R-:W-:-:S03]  /*1d310*/  IMAD.WIDE.U32 R2, R49, UR4, R2 ;  /* 0x0000000431027c25 */ /* 0x000fc6000f8e0002 */
[----:B------:R1:W5:Y:S01]  /*1d320*/  LD.E.128 R4, desc[UR60][R60.64] ;  /* 0x0000003c3c047980 */ /* 0x000362000c101d00 */
[----:B------:R-:W-:Y:S01]  /*1d330*/  IMAD R49, R49, UR5, R20 ;  /* 0x0000000531317c24 */ /* 0x000fe2000f8e0214 */
[----:B------:R-:W-:Y:S02]  /*1d340*/  ULDC.64 UR4, c[0x0][0xae0] ;  /* 0x0002b80000047ab9 */ /* 0x000fe40000000a00 */
[----:B------:R-:W5:Y:S04]  /*1d350*/  LD.E.128 R8, desc[UR60][R8.64] ;  /* 0x0000003c08087980 */ /* 0x000f68000c101d00 */
[----:B------:R-:W5:Y:S04]  /*1d360*/  LD.E.128 R12, desc[UR60][R12.64] ;  /* 0x0000003c0c0c7980 */ /* 0x000f68000c101d00 */
[----:B------:R-:W5:Y:S04]  /*1d370*/  LD.E.128 R24, desc[UR60][R24.64] ;  /* 0x0000003c18187980 */ /* 0x000f68000c101d00 */
[----:B------:R-:W5:Y:S04]  /*1d380*/  LD.E.128 R28, desc[UR60][R28.64] ;  /* 0x0000003c1c1c7980 */ /* 0x000f68000c101d00 */
[----:B------:R-:W5:Y:S04]  /*1d390*/  LD.E.128 R32, desc[UR60][R32.64] ;  /* 0x0000003c20207980 */ /* 0x000f68000c101d00 */
[----:B------:R-:W5:Y:S04]  /*1d3a0*/  LD.E.128 R36, desc[UR60][R36.64] ;  /* 0x0000003c24247980 */ /* 0x000f68000c101d00 */
[----:B------:R-:W5:Y:S01]  /*1d3b0*/  LD.E.128 R40, desc[UR60][R40.64] ;  /* 0x0000003c28287980 */ /* 0x000f62000c101d00 */
[----:B------:R-:W-:Y:S01]  /*1d3c0*/  IADD3 R3, R3, R49, RZ ;  /* 0x0000003103037210 */ /* 0x000fe20007ffe0ff */
[----:B------:R-:W-:Y:S01]  /*1d3d0*/  IMAD R49, R50, -0x80, R0 ;  /* 0xffffff8032317824 */ /* 0x000fe200078e0200 */
[----:B------:R-:W-:Y:S01]  /*1d3e0*/  @!PT LDS RZ, [RZ] ;  /* 0x00000000fffff984 */ /* 0x000fe20000000800 */
[----:B------:R-:W-:Y:S01]  /*1d3f0*/  @!PT LDS RZ, [RZ] ;  /* 0x00000000fffff984 */ /* 0x000fe20000000800 */
[----:B------:R-:W-:Y:S01]  /*1d400*/  @!PT LDS RZ, [RZ] ;  /* 0x00000000fffff984 */ /* 0x000fe20000000800 */
[----:B------:R-:W-:Y:S01]  /*1d410*/  @!PT LDS RZ, [RZ] ;  /* 0x00000000fffff984 */ /* 0x000fe20000000800 */
[----:B------:R2:W-:Y:S06]  /*1d420*/  MEMBAR.ALL.CTA ;  /* 0x0000000000007992 */ /* 0x0005ec0000008000 */
[----:B--2---:R-:W2:Y:S01]  /*1d430*/  FENCE.VIEW.ASYNC.S ;  /* 0x00000000000073c6 */ /* 0x004ea20000000000 */
[----:B0-----:R-:W-:-:S02]  /*1d440*/  IMAD R44, R46, UR4, RZ ;  /* 0x000000042e2c7c24 */ /* 0x001fc4000f8e02ff */
[C---:B------:R-:W-:Y:S01]  /*1d450*/  VIADD R0, R52.reuse, 0x40 ;  /* 0x0000004034007836 */ /* 0x040fe20000000000 */
[CC--:B------:R-:W-:Y:S01]  /*1d460*/  ISETP.GE.AND P3, PT, R52.reuse, R49.reuse, PT ;  /* 0x000000313400720c */ /* 0x0c0fe20003f66270 */
[----:B------:R-:W-:Y:S02]  /*1d470*/  VIADD R20, R52, 0x20 ;  /* 0x0000002034147836 */ /* 0x000fe40000000000 */
[----:B------:R-:W-:Y:S01]  /*1d480*/  IMAD R45, R54, UR5, R44 ;  /* 0x00000005362d7c24 */ /* 0x000fe2000f8e022c */
[-C--:B------:R-:W-:Y:S01]  /*1d490*/  ISETP.GE.AND P1, PT, R0, R49.reuse, PT ;  /* 0x000000310000720c */ /* 0x080fe20003f26270 */
[----:B------:R-:W-:Y:S01]  /*1d4a0*/  IMAD.WIDE.U32 R2, R54, UR4, R2 ;  /* 0x0000000436027c25 */ /* 0x000fe2000f8e0002 */
[----:B------:R-:W-:Y:S01]  /*1d4b0*/  ULDC.64 UR4, c[0x0][0xae8] ;  /* 0x0002ba0000047ab9 */ /* 0x000fe20000000a00 */
[----:B------:R-:W-:Y:S02]  /*1d4c0*/  ISETP.GE.AND P0, PT, R20, R49, PT ;  /* 0x000000311400720c */ /* 0x000fe40003f06270 */
[----:B------:R-:W-:Y:S01]  /*1d4d0*/  VIADD R0, R16, 0x2e820 ;  /* 0x0002e82010007836 */ /* 0x000fe20000000000 */
[----:B------:R-:W-:Y:S01]  /*1d4e0*/  IADD3 R3, R3, R45, RZ ;  /* 0x0000002d03037210 */ /* 0x000fe20007ffe0ff */
[----:B------:R-:W-:-:S02]  /*1d4f0*/  IMAD R20, R47, UR4, RZ ;  /* 0x000000042f147c24 */ /* 0x000fc4000f8e02ff */
[----:B------:R-:W-:Y:S01]  /*1d500*/  VIADD R21, R52, 0x60 ;  /* 0x0000006034157836 */ /* 0x000fe20000000000 */
[----:B------:R-:W-:Y:S01]  /*1d510*/  PRMT R0, RZ, 0x654, R0 ;  /* 0x00000654ff007816 */ /* 0x000fe20000000000 */
[C---:B------:R-:W-:Y:S02]  /*1d520*/  IMAD R47, R51.reuse, UR5, R20 ;  /* 0x00000005332f7c24 */ /* 0x040fe4000f8e0214 */
[----:B------:R-:W-:Y:S01]  /*1d530*/  IMAD.WIDE.U32 R44, R51, UR4, R2 ;  /* 0x00000004332c7c25 */ /* 0x000fe2000f8e0002 */
[----:B------:R-:W-:Y:S01]  /*1d540*/  ISETP.GE.AND P2, PT, R21, R49, PT ;  /* 0x000000311500720c */ /* 0x000fe20003f46270 */
[----:B--2---:R1:W-:Y:S02]  /*1d550*/  SYNCS.ARRIVE.TRANS64.RED.A1T0 RZ, [R0+URZ], RZ ;  /* 0x000000ff00ff79a7 */ /* 0x0043e4000810043f */
[----:B------:R-:W-:-:S04]  /*1d560*/  IMAD.WIDE R20, R50, 0x80, R52 ;  /* 0x0000008032147825 */ /* 0x000fc800078e0234 */
[----:B------:R-:W-:Y:S01]  /*1d570*/  IMAD.IADD R49, R45, 0x1, R47 ;  /* 0x000000012d317824 */ /* 0x000fe200078e022f */
[----:B------:R-:W-:Y:S06]  /*1d580*/  @P3 BRA `(.L_x_5905) ;  /* 0x0000000000403947 */ /* 0x000fec0003800000 */
[----:B------:R-:W-:Y:S01]  /*1d590*/  MOV R2, R44 ;  /* 0x0000002c00027202 */ /* 0x000fe20000000f00 */
[----:B------:R-:W-:Y:S01]  /*1d5a0*/  ULDC.64 UR4, c[0x0][0xad8] ;  /* 0x0002b60000047ab9 */ /* 0x000fe20000000a00 */
[----:B------:R-:W-:Y:S01]  /*1d5b0*/  IMAD.MOV.U32 R3, RZ, RZ, R49 ;  /* 0x000000ffff037224 */ /* 0x000fe200078e0031 */
[----:B------:R-:W-:Y:S01]  /*1d5c0*/  ULDC.64 UR6, c[0x0][0xa80] ;  /* 0x0002a00000067ab9 */ /* 0x000fe20000000a00 */
[----:B------:R-:W-:Y:S02]  /*1d5d0*/  IMAD R47, R21, UR4, RZ ;  /* 0x00000004152f7c24 */ /* 0x000fe4000f8e02ff */
[----:B-1----:R-:W-:Y:S02]  /*1d5e0*/  VIADD R0, R48, 0x40 ;  /* 0x0000004030007836 */ /* 0x002fe40000000000 */
[----:B------:R-:W-:Y:S01]  /*1d5f0*/  IMAD.WIDE.U32 R2, R20, UR4, R2 ;  /* 0x0000000414027c25 */ /* 0x000fe2000f8e0002 */
[----:B------:R-:W-:Y:S02]  /*1d600*/  ULDC UR4, c[0x0][0xa8c] ;  /* 0x0002a30000047ab9 */ /* 0x000fe40000000800 */
[----:B------:R-:W-:Y:S01]  /*1d610*/  ISETP.GE.AND P3, PT, R48, UR4, PT ;  /* 0x0000000430007c0c */ /* 0x000fe2000bf66270 */
[----:B------:R-:W-:Y:S01]  /*1d620*/  IMAD R47, R20, UR5, R47 ;  /* 0x00000005142f7c24 */ /* 0x000fe2000f8e022f */
[----:B------:R-:W-:-:S02]  /*1d630*/  ISETP.GE.AND P4, PT, R0, UR4, PT ;  /* 0x0000000400007c0c */ /* 0x000fc4000bf86270 */
[----:B------:R-:W-:Y:S01]  /*1d640*/  LEA R46, P5, R2, UR6, 0x1 ;  /* 0x00000006022e7c11 */ /* 0x000fe2000f8a08ff */
[----:B------:R-:W-:-:S05]  /*1d650*/  IMAD.IADD R3, R3, 0x1, R47 ;  /* 0x0000000103037824 */ /* 0x000fca00078e022f */
[----:B------:R-:W-:-:S05]  /*1d660*/  LEA.HI.X R47, R2, UR7, R3, 0x1, P5 ;  /* 0x00000007022f7c11 */ /* 0x000fca000a8f0c03 */
[----:B-----5:R0:W-:Y:S04]  /*1d670*/  @!P3 STG.E.128 desc[UR60][R46.64], R4 ;  /* 0x000000042e00b986 */ /* 0x0201e8000c101d3c */
[----:B------:R0:W-:Y:S02]  /*1d680*/  @!P4 STG.E.128 desc[UR60][R46.64+0x80], R28 ;  /* 0x0000801c2e00c986 */ /* 0x0001e4000c101d3c */
.L_x_5905:
[----:B------:R-:W-:Y:S05]  /*1d690*/  BSYNC B1 ;  /* 0x0000000000017941 */ /* 0x000fea0003800000 */
.L_x_5904:
[----:B------:R-:W-:Y:S04]  /*1d6a0*/  BSSY B1, `(.L_x_5906) ;  /* 0x0000014000017945 */ /* 0x000fe80003800000 */
[----:B------:R-:W-:Y:S05]  /*1d6b0*/  @P0 BRA `(.L_x_5907) ;  /* 0x0000000000480947 */ /* 0x000fea0003800000 */
[----:B0----5:R-:W-:Y:S01]  /*1d6c0*/  IADD3 R5, P0, R20, 0x20, RZ ;  /* 0x0000002014057810 */ /* 0x021fe20007f1e0ff */
[----:B------:R-:W-:Y:S01]  /*1d6d0*/  ULDC.64 UR4, c[0x0][0xad8] ;  /* 0x0002b60000047ab9 */ /* 0x000fe20000000a00 */
[----:B------:R-:W-:Y:S01]  /*1d6e0*/  IMAD.MOV.U32 R2, RZ, RZ, R44 ;  /* 0x000000ffff027224 */ /* 0x000fe200078e002c */
[----:B------:R-:W-:Y:S01]  /*1d6f0*/  IADD3 R4, R48, 0x40, RZ ;  /* 0x0000004030047810 */ /* 0x000fe20007ffe0ff */
[----:B------:R-:W-:Y:S01]  /*1d700*/  IMAD.MOV.U32 R3, RZ, RZ, R49 ;  /* 0x000000ffff037224 */ /* 0x000fe200078e0031 */
[----:B------:R-:W-:Y:S01]  /*1d710*/  ULDC.64 UR6, c[0x0][0xa80] ;  /* 0x0002a00000067ab9 */ /* 0x000fe20000000a00 */
[----:B-1----:R-:W-:Y:S02]  /*1d720*/  IMAD.X R0, RZ, RZ, R21, P0 ;  /* 0x000000ffff007224 */ /* 0x002fe400000e0615 */
[----:B------:R-:W-:-:S04]  /*1d730*/  IMAD.WIDE.U32 R2, R5, UR4, R2 ;  /* 0x0000000405027c25 */ /* 0x000fc8000f8e0002 */
[----:B------:R-:W-:Y:S01]  /*1d740*/  IMAD R0, R0, UR4, RZ ;  /* 0x0000000400007c24 */ /* 0x000fe2000f8e02ff */
        /* <DEDUP_REMOVED lines=9> */
.L_x_5907:
[----:B------:R-:W-:Y:S05]  /*1d7e0*/  BSYNC B1 ;  /* 0x0000000000017941 */ /* 0x000fea0003800000 */
.L_x_5906:
[----:B------:R-:W-:Y:S04]  /*1d7f0*/  BSSY B1, `(.L_x_5908) ;  /* 0x0000014000017945 */ /* 0x000fe80003800000 */
[----:B------:R-:W-:Y:S05]  /*1d800*/  @P1 BRA `(.L_x_5909) ;  /* 0x0000000000481947 */ /* 0x000fea0003800000 */
[----:B0-2--5:R-:W-:Y:S01]  /*1d810*/  IADD3 R5, P0, R20, 0x40, RZ ;  /* 0x0000004014057810 */ /* 0x025fe20007f1e0ff */
[----:B------:R-:W-:Y:S01]  /*1d820*/  ULDC.64 UR4, c[0x0][0xad8] ;  /* 0x0002b60000047ab9 */ /* 0x000fe20000000a00 */
[----:B------:R-:W-:Y:S01]  /*1d830*/  IMAD.MOV.U32 R2, RZ, RZ, R44 ;  /* 0x000000ffff027224 */ /* 0x000fe200078e002c */
[----:B------:R-:W-:Y:S01]  /*1d840*/  ULDC.64 UR6, c[0x0][0xa80] ;  /* 0x0002a00000067ab9 */ /* 0x000fe20000000a00 */
[----:B-1----:R-:W-:Y:S01]  /*1d850*/  IADD3.X R0, RZ, R21, RZ, P0, !PT ;  /* 0x00000015ff007210 */ /* 0x002fe200007fe4ff */
        /* <DEDUP_REMOVED lines=8> */
[----:B------:R-:W-:Y:S02]  /*1d8e0*/  LEA R4, P0, R2, UR6, 0x1 ;  /* 0x0000000602047c11 */ /* 0x000fe4000f8008ff */
[----:B------:R-:W-:-:S04]  /*1d8f0*/  IADD3 R3, R3, R5, RZ ;  /* 0x0000000503037210 */ /* 0x000fc80007ffe0ff */
[----:B------:R-:W-:-:S05]  /*1d900*/  LEA.HI.X R5, R2, UR7, R3, 0x1, P0 ;  /* 0x0000000702057c11 */ /* 0x000fca00080f0c03 */
[----:B------:R3:W-:Y:S04]  /*1d910*/  @!P1 STG.E.128 desc[UR60][R4.64], R12 ;  /* 0x0000000c04009986 */ /* 0x0007e8000c101d3c */
[----:B------:R3:W-:Y:S02]  /*1d920*/  @!P3 STG.E.128 desc[UR60][R4.64+0x80], R36 ;  /* 0x000080240400b986 */ /* 0x0007e4000c101d3c */
.L_x_5909:
[----:B------:R-:W-:Y:S05]  /*1d930*/  BSYNC B1 ;  /* 0x0000000000017941 */ /* 0x000fea0003800000 */
.L_x_5908:
[----:B------:R-:W-:Y:S05]  /*1d940*/  @P2 BRA `(.L_x_5910) ;  /* 0x0000000800f42947 */ /* 0x000fea0003800000 */
[----:B0-23-5:R-:W-:Y:S01]  /*1d950*/  IADD3 R5, P0, R20, 0x60, RZ ;  /* 0x0000006014057810 */ /* 0x02dfe20007f1e0ff */
[----:B------:R-:W-:Y:S01]  /*1d960*/  ULDC.64 UR6, c[0x0][0xad8] ;  /* 0x0002b60000067ab9 */ /* 0x000fe20000000a00 */
[----:B------:R-:W-:Y:S01]  /*1d970*/  IMAD.MOV.U32 R2, RZ, RZ, R44 ;  /* 0x000000ffff027224 */ /* 0x000fe200078e002c */
[----:B------:R-:W-:Y:S01]  /*1d980*/  ULDC UR4, c[0x0][0xa8c] ;  /* 0x0002a30000047ab9 */ /* 0x000fe20000000800 */
[----:B------:R-:W-:Y:S01]  /*1d990*/  IMAD.MOV.U32 R3, RZ, RZ, R49 ;  /* 0x000000ffff037224 */ /* 0x000fe200078e0031 */
[----:B------:R-:W-:Y:S01]  /*1d9a0*/  ISETP.GE.AND P1, PT, R48, UR4, PT ;  /* 0x0000000430007c0c */ /* 0x000fe2000bf26270 */
[----:B------:R-:W-:Y:S02]  /*1d9b0*/  IMAD.X R20, RZ, RZ, R21, P0 ;  /* 0x000000ffff147224 */ /* 0x000fe400000e0615 */
[----:B------:R-:W-:-:S04]  /*1d9c0*/  IMAD.WIDE.U32 R2, R5, UR6, R2 ;  /* 0x0000000605027c25 */ /* 0x000fc8000f8e0002 */
[----:B------:R-:W-:Y:S02]  /*1d9d0*/  IMAD R20, R20, UR6, RZ ;  /* 0x0000000614147c24 */ /* 0x000fe4000f8e02ff */
[----:B-1----:R-:W-:Y:S02]  /*1d9e0*/  VIADD R0, R48, 0x40 ;  /* 0x0000004030007836 */ /* 0x002fe40000000000 */
[----:B------:R-:W-:Y:S01]  /*1d9f0*/  IMAD R5, R5, UR7, R20 ;  /* 0x0000000705057c24 */ /* 0x000fe2000f8e0214 */
[----:B------:R-:W-:Y:S02]  /*1da00*/  ULDC.64 UR6, c[0x0][0xa80] ;  /* 0x0002a00000067ab9 */ /* 0x000fe40000000a00 */
[----:B------:R-:W-:Y:S02]  /*1da10*/  LEA R4, P0, R2, UR6, 0x1 ;  /* 0x0000000602047c11 */ /* 0x000fe4000f8008ff */
[----:B------:R-:W-:-:S04]  /*1da20*/  IADD3 R3, R3, R5, RZ ;  /* 0x0000000503037210 */ /* 0x000fc80007ffe0ff */
[----:B------:R-:W-:Y:S02]  /*1da30*/  LEA.HI.X R5, R2, UR7, R3, 0x1, P0 ;  /* 0x0000000702057c11 */ /* 0x000fe400080f0c03 */
[----:B------:R-:W-:-:S03]  /*1da40*/  ISETP.GE.AND P0, PT, R0, UR4, PT ;  /* 0x0000000400007c0c */ /* 0x000fc6000bf06270 */
[----:B------:R0:W-:Y:S10]  /*1da50*/  @!P1 STG.E.128 desc[UR60][R4.64], R24 ;  /* 0x0000001804009986 */ /* 0x0001f4000c101d3c */
[----:B------:R-:W-:Y:S05]  /*1da60*/  @P0 BRA `(.L_x_5910) ;  /* 0x0000000800ac0947 */ /* 0x000fea0003800000 */
[----:B------:R1:W-:Y:S01]  /*1da70*/  STG.E.128 desc[UR60][R4.64+0x80], R40 ;  /* 0x0000802804007986 */ /* 0x0003e2000c101d3c */
[----:B------:R-:W-:Y:S05]  /*1da80*/  BRA `(.L_x_5910) ;  /* 0x0000000800a47947 */ /* 0x000fea0003800000 */
.L_x_5901:
[----:B------:R-:W4:Y:S01]  /*1da90*/  LDL.LU R4, [R1+0x84] ;  /* 0x0000840001047983 */ /* 0x000f220000300800 */
[----:B------:R-:W-:-:S03]  /*1daa0*/  ULDC.64 UR4, c[0x0][0xbd8] ;  /* 0x0002f60000047ab9 */ /* 0x000fc60000000a00 */
[----:B--2---:R-:W1:Y:S01]  /*1dab0*/  LDL.LU R0, [R1+0x88] ;  /* 0x0000880001007983 */ /* 0x004e620000300800 */
[----:B------:R-:W-:Y:S01]  /*1dac0*/  ISETP.NE.U32.AND P0, PT, RZ, UR4, PT ;  /* 0x00000004ff007c0c */ /* 0x000fe2000bf05070 */
[----:B------:R-:W-:-:S03]  /*1dad0*/  IMAD.MOV.U32 R7, RZ, RZ, RZ ;  /* 0x000000ffff077224 */ /* 0x000fc600078e00ff */
[----:B------:R-:W-:Y:S02]  /*1dae0*/  ISETP.NE.AND.EX P0, PT, RZ, UR5, PT, P0 ;  /* 0x00000005ff007c0c */ /* 0x000fe4000bf05300 */
[----:B----4-:R-:W-:-:S04]  /*1daf0*/  IADD3 R2, P1, R4, UR4, RZ ;  /* 0x0000000404027c10 */ /* 0x010fc8000ff3e0ff */
[----:B-1----:R-:W-:Y:S01]  /*1db00*/  IADD3.X R3, R0, UR5, RZ, P1, !PT ;  /* 0x0000000500037c10 */ /* 0x002fe20008ffe4ff */
[----:B------:R-:W-:Y:S02]  /*1db10*/  ULDC.64 UR4, c[0x0][0xbe0] ;  /* 0x0002f80000047ab9 */ /* 0x000fe40000000a00 */
[----:B------:R-:W-:-:S04]  /*1db20*/  ISETP.NE.U32.AND P1, PT, RZ, UR4, PT ;  /* 0x00000004ff007c0c */ /* 0x000fc8000bf25070 */
[----:B------:R1:W5:Y:S01]  /*1db30*/  @P0 LDG.E R7, desc[UR60][R2.64] ;  /* 0x0000003c02070981 */ /* 0x000362000c1e1900 */
        /* <DEDUP_REMOVED lines=8> */
[----:B------:R-:W-:Y:S01]  /*1dbc0*/  ISETP.GE.AND P2, PT, R6, 0x80, PT ;  /* 0x000000800600780c */ /* 0x000fe20003f46270 */
[----:B-1----:R-:W-:-:S12]  /*1dbd0*/  @P1 BRA `(.L_x_5911) ;  /* 0x0000000000101947 */ /* 0x002fd80003800000 */
[----:B------:R-:W-:Y:S05]  /*1dbe0*/  @!P0 BRA `(.L_x_5911) ;  /* 0x00000000000c8947 */ /* 0x000fea0003800000 */
[----:B------:R-:W2:Y:S04]  /*1dbf0*/  LDG.E R5, desc[UR60][R2.64] ;  /* 0x0000003c02057981 */ /* 0x000ea8000c1e1900 */
[----:B-----5:R-:W2:Y:S02]  /*1dc00*/  LDG.E R0, desc[UR60][R2.64+0x4] ;  /* 0x0000043c02007981 */ /* 0x020ea4000c1e1900 */
[----:B--2---:R-:W-:-:S07]  /*1dc10*/  IMAD.IADD R0, R0, 0x1, -R5 ;  /* 0x0000000100007824 */ /* 0x004fce00078e0a05 */
.L_x_5911:
[----:B------:R-:W2:Y:S04]  /*1dc20*/  LDL.LU R3, [R1+0x7c] ;  /* 0x00007c0001037983 */ /* 0x000ea80000300800 */
[----:B------:R-:W4:Y:S04]  /*1dc30*/  LDL.LU R2, [R1+0x8c] ;  /* 0x00008c0001027983 */ /* 0x000f280000300800 */
[----:B------:R-:W3:Y:S04]  /*1dc40*/  LDL R13, [R1+0x80] ;  /* 0x00008000010d7983 */ /* 0x000ee80000100800 */
[----:B------:R-:W3:Y:S04]  /*1dc50*/  LDL R12, [R1+0x50] ;  /* 0x00005000010c7983 */ /* 0x000ee80000100800 */
[----:B------:R1:W5:Y:S01]  /*1dc60*/  LDL R14, [R1+0x90] ;  /* 0x00009000010e7983 */ /* 0x0003620000100800 */
[----:B------:R-:W-:Y:S01]  /*1dc70*/  BSSY B1, `(.L_x_5912) ;  /* 0x000001d000017945 */ /* 0x000fe20003800000 */
[----:B-----5:R-:W-:-:S02]  /*1dc80*/  SHF.R.S32.HI R6, RZ, 0x1f, R7 ;  /* 0x0000001fff067819 */ /* 0x020fc40000011407 */
[----:B--2---:R-:W-:Y:S02]  /*1dc90*/  SEL R11, R3, RZ, !P0 ;  /* 0x000000ff030b7207 */ /* 0x004fe40004000000 */
[----:B----4-:R-:W-:Y:S02]  /*1dca0*/  SEL R9, R2, RZ, !P0 ;  /* 0x000000ff02097207 */ /* 0x010fe40004000000 */
[----:B---3--:R-:W-:Y:S02]  /*1dcb0*/  SHF.R.S32.HI R8, RZ, 0x1f, R13 ;  /* 0x0000001fff087819 */ /* 0x008fe4000001140d */
[----:B------:R-:W-:Y:S01]  /*1dcc0*/  SHF.R.S32.HI R10, RZ, 0x1f, R12 ;  /* 0x0000001fff0a7819 */ /* 0x000fe2000001140c */
[----:B-1----:R-:W-:Y:S06]  /*1dcd0*/  @P2 BRA `(.L_x_5913) ;  /* 0x0000000000582947 */ /* 0x002fec0003800000 */
[----:B------:R-:W1:Y:S02]  /*1dce0*/  S2R R2, SR_TID.X ;  /* 0x0000000000027919 */ /* 0x000e640000002100 */
[----:B-1----:R-:W-:-:S04]  /*1dcf0*/  IMAD R2, R14, 0x80, R2 ;  /* 0x000000800e027824 */ /* 0x002fc800078e0202 */
        /* <DEDUP_REMOVED lines=20> */
.L_x_5913:
[----:B------:R-:W-:Y:S05]  /*1de40*/  BSYNC B1 ;  /* 0x0000000000017941 */ /* 0x000fea0003800000 */
.L_x_5912:
[----:B------:R-:W2:Y:S01]  /*1de50*/  LDL.64 R20, [R1+0x58] ;  /* 0x0000580001147983 */ /* 0x000ea20000100a00 */
[----:B------:R-:W-:Y:S01]  /*1de60*/  ULDC.64 UR4, c[0x0][0xaa0] ;  /* 0x0002a80000047ab9 */ /* 0x000fe20000000a00 */
[----:B-1----:R-:W-:Y:S01]  /*1de70*/  MOV R3, R10 ;  /* 0x0000000a00037202 */ /* 0x002fe20000000f00 */
[----:B------:R-:W-:Y:S01]  /*1de80*/  IMAD.MOV.U32 R2, RZ, RZ, R12 ;  /* 0x000000ffff027224 */ /* 0x000fe200078e000c */
[----:B------:R-:W-:Y:S01]  /*1de90*/  BSSY B1, `(.L_x_5914) ;  /* 0x000002b000017945 */ /* 0x000fe20003800000 */
[----:B------:R-:W-:Y:S02]  /*1dea0*/  IMAD R4, R6, UR4, RZ ;  /* 0x0000000406047c24 */ /* 0x000fe4000f8e02ff */
[----:B------:R-:W-:-:S04]  /*1deb0*/  IMAD.WIDE.U32 R2, R7, UR4, R2 ;  /* 0x0000000407027c25 */ /* 0x000fc8000f8e0002 */
[----:B------:R-:W-:Y:S01]  /*1dec0*/  IMAD R7, R7, UR5, R4 ;  /* 0x0000000507077c24 */ /* 0x000fe2000f8e0204 */
[----:B------:R-:W-:Y:S01]  /*1ded0*/  ULDC.64 UR4, c[0x0][0xae0] ;  /* 0x0002b80000047ab9 */ /* 0x000fe20000000a00 */
[----:B------:R-:W-:Y:S02]  /*1dee0*/  IMAD R6, R14, -0x80, R0 ;  /* 0xffffff800e067824 */ /* 0x000fe400078e0200 */
[----:B------:R-:W-:Y:S02]  /*1def0*/  IMAD.IADD R3, R3, 0x1, R7 ;  /* 0x0000000103037824 */ /* 0x000fe400078e0207 */
[----:B------:R-:W-:Y:S02]  /*1df00*/  IMAD R4, R8, UR4, RZ ;  /* 0x0000000408047c24 */ /* 0x000fe4000f8e02ff */
[----:B------:R-:W-:-:S04]  /*1df10*/  IMAD.WIDE.U32 R2, R13, UR4, R2 ;  /* 0x000000040d027c25 */ /* 0x000fc8000f8e0002 */
[----:B------:R-:W-:Y:S01]  /*1df20*/  IMAD R5, R13, UR5, R4 ;  /* 0x000000050d057c24 */ /* 0x000fe2000f8e0204 */
[----:B------:R-:W-:Y:S02]  /*1df30*/  ULDC.64 UR4, c[0x0][0xae8] ;  /* 0x0002ba0000047ab9 */ /* 0x000fe40000000a00 */
[----:B------:R-:W-:Y:S02]  /*1df40*/  IMAD R0, R9, UR4, RZ ;  /* 0x0000000409007c24 */ /* 0x000fe4000f8e02ff */
[----:B------:R-:W-:Y:S02]  /*1df50*/  IMAD.IADD R3, R3, 0x1, R5 ;  /* 0x0000000103037824 */ /* 0x000fe400078e0205 */
[C---:B------:R-:W-:Y:S02]  /*1df60*/  IMAD R9, R11.reuse, UR5, R0 ;  /* 0x000000050b097c24 */ /* 0x040fe4000f8e0200 */
[----:B------:R-:W-:-:S04]  /*1df70*/  IMAD.WIDE.U32 R4, R11, UR4, R2 ;  /* 0x000000040b047c25 */ /* 0x000fc8000f8e0002 */
[----:B------:R-:W-:Y:S02]  /*1df80*/  IMAD.IADD R11, R5, 0x1, R9 ;  /* 0x00000001050b7824 */ /* 0x000fe400078e0209 */
[C---:B--2---:R-:W-:Y:S01]  /*1df90*/  VIADD R7, R20.reuse, 0x20 ;  /* 0x0000002014077836 */ /* 0x044fe20000000000 */
[C---:B------:R-:W-:Y:S01]  /*1dfa0*/  ISETP.GE.AND P3, PT, R20.reuse, R6, PT ;  /* 0x000000061400720c */ /* 0x040fe20003f66270 */
[----:B------:R-:W-:-:S03]  /*1dfb0*/  VIADD R13, R20, 0x40 ;  /* 0x00000040140d7836 */ /* 0x000fc60000000000 */
[-C--:B------:R-:W-:Y:S02]  /*1dfc0*/  ISETP.GE.AND P2, PT, R7, R6.reuse, PT ;  /* 0x000000060700720c */ /* 0x080fe40003f46270 */
[----:B------:R-:W-:Y:S02]  /*1dfd0*/  IADD3 R7, R20, 0x60, RZ ;  /* 0x0000006014077810 */ /* 0x000fe40007ffe0ff */
[-C--:B------:R-:W-:Y:S02]  /*1dfe0*/  ISETP.GE.AND P0, PT, R13, R6.reuse, PT ;  /* 0x000000060d00720c */ /* 0x080fe40003f06270 */
[----:B------:R-:W-:Y:S01]  /*1dff0*/  ISETP.GE.AND P1, PT, R7, R6, PT ;  /* 0x000000060700720c */ /* 0x000fe20003f26270 */
[--C-:B------:R-:W-:Y:S01]  /*1e000*/  IMAD.MOV.U32 R6, RZ, RZ, R20.reuse ;  /* 0x000000ffff067224 */ /* 0x100fe200078e0014 */
[----:B------:R-:W-:-:S03]  /*1e010*/  SHF.R.S32.HI R7, RZ, 0x1f, R20 ;  /* 0x0000001fff077819 */ /* 0x000fc60000011414 */
[----:B------:R-:W-:Y:S01]  /*1e020*/  IMAD.WIDE R6, R14, 0x80, R6 ;  /* 0x000000800e067825 */ /* 0x000fe200078e0206 */
[----:B------:R-:W-:Y:S07]  /*1e030*/  @P3 BRA `(.L_x_5915) ;  /* 0x0000000000403947 */ /* 0x000fee0003800000 */
[----:B------:R-:W-:Y:S01]  /*1e040*/  ULDC.64 UR4, c[0x0][0xad8] ;  /* 0x0002b60000047ab9 */ /* 0x000fe20000000a00 */
[----:B------:R-:W-:Y:S01]  /*1e050*/  IMAD.MOV.U32 R2, RZ, RZ, R4 ;  /* 0x000000ffff027224 */ /* 0x000fe200078e0004 */
[----:B------:R-:W-:Y:S01]  /*1e060*/  IADD3 R0, R12, 0x40, RZ ;  /* 0x000000400c007810 */ /* 0x000fe20007ffe0ff */
[----:B------:R-:W-:Y:S01]  /*1e070*/  IMAD.MOV.U32 R3, RZ, RZ, R11 ;  /* 0x000000ffff037224 */ /* 0x000fe200078e000b */
[----:B------:R-:W-:Y:S01]  /*1e080*/  ULDC.64 UR6, c[0x0][0xa80] ;  /* 0x0002a00000067ab9 */ /* 0x000fe20000000a00 */
[----:B------:R-:W-:Y:S02]  /*1e090*/  IMAD R9, R7, UR4, RZ ;  /* 0x0000000407097c24 */ /* 0x000fe4000f8e02ff */
        /* <DEDUP_REMOVED lines=8> */
[----:B------:R1:W-:Y:S04]  /*1e120*/  @!P4 STG.E.128 desc[UR60][R8.64], RZ ;  /* 0x000000ff0800c986 */ /* 0x0003e8000c101d3c */
[----:B------:R1:W-:Y:S02]  /*1e130*/  @!P5 STG.E.128 desc[UR60][R8.64+0x80], RZ ;  /* 0x000080ff0800d986 */ /* 0x0003e4000c101d3c */
.L_x_5915:
[----:B------:R-:W-:Y:S05]  /*1e140*/  BSYNC B1 ;  /* 0x0000000000017941 */ /* 0x000fea0003800000 */
.L_x_5914:
[----:B------:R-:W-:Y:S04]  /*1e150*/  BSSY B1, `(.L_x_5916) ;  /* 0x0000014000017945 */ /* 0x000fe80003800000 */
[----:B------:R-:W-:Y:S05]  /*1e160*/  @P2 BRA `(.L_x_5917) ;  /* 0x0000000000482947 */ /* 0x000fea0003800000 */
[----:B-1----:R-:W-:Y:S01]  /*1e170*/  IADD3 R9, P2, R6, 0x20, RZ ;  /* 0x0000002006097810 */ /* 0x002fe20007f5e0ff */
        /* <DEDUP_REMOVED lines=15> */
[----:B------:R2:W-:Y:S04]  /*1e270*/  @!P3 STG.E.128 desc[UR60][R8.64], RZ ;  /* 0x000000ff0800b986 */ /* 0x0005e8000c101d3c */
[----:B------:R2:W-:Y:S02]  /*1e280*/  @!P4 STG.E.128 desc[UR60][R8.64+0x80], RZ ;  /* 0x000080ff0800c986 */ /* 0x0005e4000c101d3c */
.L_x_5917:
[----:B------:R-:W-:Y:S05]  /*1e290*/  BSYNC B1 ;  /* 0x0000000000017941 */ /* 0x000fea0003800000 */
.L_x_5916:
[----:B------:R-:W-:Y:S04]  /*1e2a0*/  BSSY B1, `(.L_x_5918) ;  /* 0x0000014000017945 */ /* 0x000fe80003800000 */
[----:B------:R-:W-:Y:S05]  /*1e2b0*/  @P0 BRA `(.L_x_5919) ;  /* 0x0000000000480947 */ /* 0x000fea0003800000 */
[----:B-12---:R-:W-:Y:S01]  /*1e2c0*/  IADD3 R9, P0, R6, 0x40, RZ ;  /* 0x0000004006097810 */ /* 0x006fe20007f1e0ff */
        /* <DEDUP_REMOVED lines=17> */
.L_x_5919:
[----:B------:R-:W-:Y:S05]  /*1e3e0*/  BSYNC B1 ;  /* 0x0000000000017941 */ /* 0x000fea0003800000 */
.L_x_5918:
[----:B------:R-:W-:Y:S05]  /*1e3f0*/  @P1 BRA `(.L_x_5910) ;  /* 0x0000000000481947 */ /* 0x000fea0003800000 */
[----:B------:R-:W-:Y:S01]  /*1e400*/  IADD3 R5, P0, R6, 0x60, RZ ;  /* 0x0000006006057810 */ /* 0x000fe20007f1e0ff */
        /* <DEDUP_REMOVED lines=17> */
.L_x_5910:
[----:B------:R-:W-:Y:S05]  /*1e520*/  BSYNC B0 ;  /* 0x0000000000007941 */ /* 0x000fea0003800000 */
.L_x_5900:
[----:B------:R-:W-:Y:S02]  /*1e530*/  ULDC UR4, c[0x0][0xc14] ;  /* 0x0003050000047ab9 */ /* 0x000fe40000000800 */
[----:B------:R-:W-:-:S13]  /*1e540*/  ISETP.GE.AND P0, PT, R127, UR4, PT ;  /* 0x000000047f007c0c */ /* 0x000fda000bf06270 */
[----:B------:R-:W-:Y:S05]  /*1e550*/  @!P0 BRA `(.L_x_5920) ;  /* 0xfffffe2c001c8947 */ /* 0x000fea000383ffff */
[----:B------:R-:W-:Y:S05]  /*1e560*/  BRA `(.L_x_5749) ;  /* 0x0000006000b47947 */ /* 0x000fea0003800000 */
.L_x_5747:
[----:B------:R-:W-:-:S08]  /*1e570*/  NOP ;  /* 0x0000000000007918 */ /* 0x000fd00000000000 */
[----:B0-----:R-:W0:-:S00]  /*1e580*/  USETMAXREG.DEALLOC.CTAPOOL 0x18 ;  /* 0x00000018000079c8 */ /* 0x001e0000080e0500 */
        /* <DEDUP_REMOVED lines=16> */
.L_x_5921:
        /* <DEDUP_REMOVED lines=12> */
[C---:B------:R-:W-:Y:S01]  /*1e750*/  ISETP.GE.U32.AND P2, PT, R5.reuse, 0x2, PT ;  /* 0x000000020500780c */ /* 0x040fe20003f46070 */
[----:B------:R-:W-:Y:S01]  /*1e760*/  IMAD.MOV.U32 R16, RZ, RZ, RZ ;  /* 0x000000ffff107224 */ /* 0x000fe200078e00ff */
        /* <DEDUP_REMOVED lines=28> */
.L_x_5927:
[----:B------:R-:W-:Y:S01]  /*1e930*/  UIADD3 UR4, UR4, 0x1f, URZ ;  /* 0x0000001f04047890 */ /* 0x000fe2000fffe03f */
[----:B------:R-:W-:-:S05]  /*1e940*/  MOV R19, UR7 ;  /* 0x0000000700137c02 */ /* 0x000fca0008000f00 */
        /* <DEDUP_REMOVED lines=10> */
.L_x_5926:
[----:B------:R-:W-:Y:S05]  /*1e9f0*/  BSYNC B0 ;  /* 0x0000000000007941 */ /* 0x000fea0003800000 */
.L_x_5925:
        /* <DEDUP_REMOVED lines=20> */
[----:B------:R-:W-:Y:S02]  /*1eb40*/  IMAD.MOV.U32 R2, RZ, RZ, R9 ;  /* 0x000000ffff027224 */ /* 0x000fe400078e0009 */
[----:B------:R-:W-:-:S07]  /*1eb50*/  IMAD.MOV.U32 R7, RZ, RZ, R3 ;  /* 0x000000ffff077224 */ /* 0x000fce00078e0003 */
.L_x_5923:
        /* <DEDUP_REMOVED lines=10> */
[----:B0-----:R-:W-:-:S06]  /*1ec00*/  IADD3 R3, R8, 0xffffffe, RZ ;  /* 0x0ffffffe08037810 */ /* 0x001fcc0007ffe0ff */
[----:B------:R-:W0:Y:S02]  /*1ec10*/  F2I.FTZ.U32.TRUNC.NTZ R3, R3 ;  /* 0x0000000300037305 */ /* 0x000e24000021f000 */
[----:B0-----:R-:W-:Y:S01]  /*1ec20*/  IMAD.MOV R11, RZ, RZ, -R3 ;  /* 0x000000ffff0b7224 */ /* 0x001fe200078e0a03 */
[----:B------:R-:W-:Y:S06]  /*1ec30*/  @!P0 BRA `(.L_x_5928) ;  /* 0x0000000000088947 */ /* 0x000fec0003800000 */
[----:B------:R-:W-:-:S05]  /*1ec40*/  VIADD R9, R19, 0xffffffff ;  /* 0xffffffff13097836 */ /* 0x000fca0000000000 */
[----:B------:R0:W1:Y:S02]  /*1ec50*/  SHFL.IDX PT, R16, R2, R9, 0x1f ;  /* 0x00001f0902107589 */ /* 0x00006400000e0000 */
.L_x_5928:
[----:B-1----:R-:W-:Y:S01]  /*1ec60*/  IMAD R16, R16, UR5, R7 ;  /* 0x0000000510107c24 */ /* 0x002fe2000f8e0207 */
[----:B------:R-:W-:Y:S01]  /*1ec70*/  IABS R6, R0 ;  /* 0x0000000000067213 */ /* 0x000fe20000000000 */
[----:B------:R-:W-:Y:S02]  /*1ec80*/  IMAD R7, R11, R4, RZ ;  /* 0x000000040b077224 */ /* 0x000fe400078e02ff */
[----:B0-----:R-:W-:Y:S01]  /*1ec90*/  IMAD.MOV.U32 R2, RZ, RZ, RZ ;  /* 0x000000ffff027224 */ /* 0x001fe200078e00ff */
[----:B------:R-:W-:Y:S01]  /*1eca0*/  IADD3 R17, -R16, UR6, RZ ;  /* 0x0000000610117c10 */ /* 0x000fe2000fffe1ff */
[----:B------:R-:W-:Y:S01]  /*1ecb0*/  VIADD R19, R19, UR4 ;  /* 0x0000000413137c36 */ /* 0x000fe20008000000 */
[----:B------:R-:W-:Y:S01]  /*1ecc0*/  IADD3 R6, RZ, -R6, RZ ;  /* 0x80000006ff067210 */ /* 0x000fe20007ffe0ff */
        /* <DEDUP_REMOVED lines=14> */
[--C-:B------:R-:W-:Y:S02]  /*1edb0*/  IMAD.MOV R3, RZ, RZ, -R2.reuse ;  /* 0x000000ffff037224 */ /* 0x100fe400078e0a02 */
[----:B------:R-:W-:Y:S02]  /*1edc0*/  IMAD.MOV.U32 R18, RZ, RZ, R2 ;  /* 0x000000ffff127224 */ /* 0x000fe400078e0002 */
[----:B------:R-:W-:Y:S01]  /*1edd0*/  IMAD R17, R0, R3, R17 ;  /* 0x0000000300117224 */ /* 0x000fe200078e0211 */
[----:B------:R-:W-:Y:S06]  /*1ede0*/  BRA `(.L_x_5929) ;  /* 0x00000000000c7947 */ /* 0x000fec0003800000 */
.L_x_5924:
[----:B------:R-:W-:Y:S01]  /*1edf0*/  MOV R17, RZ ;  /* 0x000000ff00117202 */ /* 0x000fe20000000f00 */
[----:B------:R-:W-:Y:S02]  /*1ee00*/  IMAD.U32 R16, RZ, RZ, UR6 ;  /* 0x00000006ff107e24 */ /* 0x000fe4000f8e00ff */
[----:B------:R-:W-:-:S07]  /*1ee10*/  IMAD.MOV.U32 R18, RZ, RZ, RZ ;  /* 0x000000ffff127224 */ /* 0x000fce00078e00ff */
.L_x_5929:
[----:B------:R-:W-:-:S13]  /*1ee20*/  ISETP.NE.AND P0, PT, R5, RZ, PT ;  /* 0x000000ff0500720c */ /* 0x000fda0003f05270 */
[----:B------:R-:W0:Y:S01]  /*1ee30*/  @!P0 S2R R3, SR_CgaCtaId ;  /* 0x0000000000038919 */ /* 0x000e220000008800 */
[----:B------:R-:W-:-:S04]  /*1ee40*/  @!P0 MOV R0, 0x400 ;  /* 0x0000040000008802 */ /* 0x000fc80000000f00 */
[----:B0-----:R-:W-:-:S05]  /*1ee50*/  @!P0 LEA R0, R3, R0, 0x18 ;  /* 0x0000000003008211 */ /* 0x001fca00078ec0ff */
[----:B------:R2:W-:Y:S01]  /*1ee60*/  @!P0 STS.128 [R0+0x2e8d0], R16 ;  /* 0x02e8d01000008388 */ /* 0x0005e20000000c00 */
[----:B------:R-:W-:Y:S06]  /*1ee70*/  BAR.ARV 0x5, 0x180 ;  /* 0x0146000000007b1d */ /* 0x000fec0000002000 */
.L_x_5922:
[----:B--2---:R-:W-:Y:S01]  /*1ee80*/  IMAD.MOV.U32 R0, RZ, RZ, 0x1 ;  /* 0x00000001ff007424 */ /* 0x004fe200078e00ff */
[----:B------:R2:W-:Y:S01]  /*1ee90*/  STL [R1+0x8], RZ ;  /* 0x000008ff01007387 */ /* 0x0005e20000100800 */
[----:B------:R-:W-:Y:S02]  /*1eea0*/  ULDC UR4, c[0x0][0xc14] ;  /* 0x0003050000047ab9 */ /* 0x000fe40000000800 */
[----:B-1----:R-:W-:Y:S01]  /*1eeb0*/  ISETP.GE.AND P0, PT, R19, UR4, PT ;  /* 0x0000000413007c0c */ /* 0x002fe2000bf06270 */
[----:B------:R2:W-:Y:S04]  /*1eec0*/  STL [R1+0x10], R0 ;  /* 0x0000100001007387 */ /* 0x0005e80000100800 */
[----:B------:R2:W-:Y:S08]  /*1eed0*/  STL [R1+0x60], RZ ;  /* 0x000060ff01007387 */ /* 0x0005f00000100800 */
[----:B--2---:R-:W-:Y:S05]  /*1eee0*/  @P0 BRA `(.L_x_5930) ;  /* 0x0000005400480947 */ /* 0x004fea0003800000 */
[----:B0-----:R-:W2:Y:S01]  /*1eef0*/  LDL R2, [R1+0xa8] ;  /* 0x0000a80001027983 */ /* 0x001ea20000100800 */
[----:B------:R-:W0:Y:S01]  /*1ef00*/  S2R R0, SR_TID.X ;  /* 0x0000000000007919 */ /* 0x000e220000002100 */
[----:B------:R-:W1:Y:S01]  /*1ef10*/  S2R R6, SR_TID.X ;  /* 0x0000000000067919 */ /* 0x000e620000002100 */
[----:B0-----:R-:W-:-:S04]  /*1ef20*/  LOP3.LUT R0, R0, 0x7f, RZ, 0xc0, !PT ;  /* 0x0000007f00007812 */ /* 0x001fc800078ec0ff */
[----:B------:R-:W-:Y:S01]  /*1ef30*/  SHF.L.U32 R0, R0, 0x4, RZ ;  /* 0x0000000400007819 */ /* 0x000fe200000006ff */
[----:B-1----:R-:W-:-:S03]  /*1ef40*/  IMAD.SHL.U32 R4, R6, 0x20, RZ ;  /* 0x0000002006047824 */ /* 0x002fc600078e00ff */
[----:B------:R-:W-:Y:S01]  /*1ef50*/  LOP3.LUT R3, R0, 0x600, RZ, 0xc0, !PT ;  /* 0x0000060000037812 */ /* 0x000fe200078ec0ff */
[----:B------:R-:W-:-:S03]  /*1ef60*/  IMAD.SHL.U32 R0, R6, 0x80, RZ ;  /* 0x0000008006007824 */ /* 0x000fc600078e00ff */
[----:B------:R-:W-:Y:S02]  /*1ef70*/  LOP3.LUT R5, R3, 0x60, R4, 0xf8, !PT ;  /* 0x0000006003057812 */ /* 0x000fe400078ef804 */
[----:B------:R-:W-:Y:S02]  /*1ef80*/  SHF.R.U32.HI R3, RZ, 0x1, R6 ;  /* 0x00000001ff037819 */ /* 0x000fe40000011606 */
[----:B------:R-:W-:Y:S02]  /*1ef90*/  LOP3.LUT R5, R5, 0x100, R4, 0xf8, !PT ;  /* 0x0000010005057812 */ /* 0x000fe400078ef804 */
[----:B------:R-:W-:Y:S02]  /*1efa0*/  LOP3.LUT R4, R4, 0x80, RZ, 0xc0, !PT ;  /* 0x0000008004047812 */ /* 0x000fe400078ec0ff */
[----:B------:R-:W-:Y:S02]  /*1efb0*/  LOP3.LUT P0, RZ, R6, 0x4, RZ, 0xc0, !PT ;  /* 0x0000000406ff7812 */ /* 0x000fe4000780c0ff */
[----:B------:R-:W-:-:S02]  /*1efc0*/  LOP3.LUT R4, R4, 0x10, R6, 0xf8, !PT ;  /* 0x0000001004047812 */ /* 0x000fc400078ef806 */
[----:B------:R-:W-:-:S04]  /*1efd0*/  SHF.L.U32 R7, R6, 0x2, RZ ;  /* 0x0000000206077819 */ /* 0x000fc800000006ff */
[----:B------:R-:W-:Y:S01]  /*1efe0*/  LOP3.LUT R4, R4, 0x10, R7, 0x78, !PT ;  /* 0x0000001004047812 */ /* 0x000fe200078e7807 */
[----:B------:R-:W-:Y:S01]  /*1eff0*/  BSSY B7, `(.L_x_5930) ;  /* 0x0000541000077945 */ /* 0x000fe20003800000 */
[----:B------:R-:W-:Y:S01]  /*1f000*/  ULDC UR40, c[0x0][0xc] ;  /* 0x0000030000287ab9 */ /* 0x000fe20000000800 */
[----:B------:R-:W-:Y:S01]  /*1f010*/  ULDC.64 UR36, c[0x0][0x198] ;  /* 0x0000660000247ab9 */ /* 0x000fe20000000a00 */
[----:B--2---:R-:W-:Y:S02]  /*1f020*/  R2UR UR4, R2 ;  /* 0x00000000020472ca */ /* 0x004fe400000e0000 */
[----:B------:R-:W-:-:S04]  /*1f030*/  LOP3.LUT R2, R0, 0x380, RZ, 0xc0, !PT ;  /* 0x0000038000027812 */ /* 0x000fc800078ec0ff */
[----:B------:R-:W-:Y:S01]  /*1f040*/  LOP3.LUT R2, R2, 0x30, R3, 0xf8, !PT ;  /* 0x0000003002027812 */ /* 0x000fe200078ef803 */
[----:B------:R-:W-:-:S05]  /*1f050*/  IMAD.SHL.U32 R3, R6, 0x10, RZ ;  /* 0x0000001006037824 */ /* 0x000fca00078e00ff */
[----:B------:R-:W-:-:S04]  /*1f060*/  LOP3.LUT R3, R2, 0x70, R3, 0x78, !PT ;  /* 0x0000007002037812 */ /* 0x000fc800078e7803 */
[----:B------:R-:W-:Y:S02]  /*1f070*/  LOP3.LUT R8, R3, 0xc00, R0, 0xf8, !PT ;  /* 0x00000c0003087812 */ /* 0x000fe400078ef800 */
[----:B------:R-:W-:Y:S01]  /*1f080*/  LOP3.LUT R6, R5, R4, RZ, 0xfc, !PT ;  /* 0x0000000405067212 */ /* 0x000fe200078efcff */
[----:B------:R-:W-:Y:S02]  /*1f090*/  IMAD.MOV.U32 R0, RZ, RZ, 0x1 ;  /* 0x00000001ff007424 */ /* 0x000fe400078e00ff */
[C---:B------:R-:W-:Y:S02]  /*1f0a0*/  VIADD R2, R8.reuse, 0x40 ;  /* 0x0000004008027836 */ /* 0x040fe40000000000 */
[----:B------:R-:W-:Y:S01]  /*1f0b0*/  @P0 VIADD R2, R8, 0xffffffc0 ;  /* 0xffffffc008020836 */ /* 0x000fe20000000000 */
[----:B------:R-:W-:Y:S04]  /*1f0c0*/  STL [R1+0x4], R8 ;  /* 0x0000040801007387 */ /* 0x000fe80000100800 */
[----:B------:R-:W-:Y:S04]  /*1f0d0*/  STL [R1], R6 ;  /* 0x0000000601007387 */ /* 0x000fe80000100800 */
[----:B------:R-:W-:Y:S01]  /*1f0e0*/  STL [R1+0x60], RZ ;  /* 0x000060ff01007387 */ /* 0x000fe20000100800 */
[----:B------:R-:W-:-:S03]  /*1f0f0*/  LOP3.LUT R3, R6, 0x1800, RZ, 0xfc, !PT ;  /* 0x0000180006037812 */ /* 0x000fc600078efcff */
[----:B------:R0:W-:Y:S04]  /*1f100*/  STL [R1+0x24], R2 ;  /* 0x0000240201007387 */ /* 0x0001e80000100800 */
[----:B------:R-:W-:Y:S04]  /*1f110*/  STL [R1+0x18], R0 ;  /* 0x0000180001007387 */ /* 0x000fe80000100800 */
[----:B------:R-:W-:Y:S01]  /*1f120*/  STL [R1+0xc], RZ ;  /* 0x00000cff01007387 */ /* 0x000fe20000100800 */
[----:B0-----:R-:W-:-:S03]  /*1f130*/  LOP3.LUT R2, R6, 0x2800, RZ, 0xfc, !PT ;  /* 0x0000280006027812 */ /* 0x001fc600078efcff */
[----:B------:R-:W-:Y:S04]  /*1f140*/  STL [R1+0x8], RZ ;  /* 0x000008ff01007387 */ /* 0x000fe80000100800 */
[----:B------:R0:W-:Y:S04]  /*1f150*/  STL [R1+0x10], R0 ;  /* 0x0000100001007387 */ /* 0x0001e80000100800 */
[----:B------:R1:W-:Y:S01]  /*1f160*/  STL [R1+0x3c], R3 ;  /* 0x00003c0301007387 */ /* 0x0003e20000100800 */
[----:B0-----:R-:W-:-:S03]  /*1f170*/  LOP3.LUT R0, R6, 0x3800, RZ, 0xfc, !PT ;  /* 0x0000380006007812 */ /* 0x001fc600078efcff */
[----:B------:R0:W-:Y:S01]  /*1f180*/  STL [R1+0x38], R2 ;  /* 0x0000380201007387 */ /* 0x0001e20000100800 */
[----:B-1----:R-:W-:-:S03]  /*1f190*/  LOP3.LUT R3, R6, 0x4800, RZ, 0xfc, !PT ;  /* 0x0000480006037812 */ /* 0x002fc600078efcff */
[----:B------:R1:W-:Y:S01]  /*1f1a0*/  STL [R1+0x34], R0 ;  /* 0x0000340001007387 */ /* 0x0003e20000100800 */
[----:B0-----:R-:W-:-:S03]  /*1f1b0*/  LOP3.LUT R2, R6, 0x5800, RZ, 0xfc, !PT ;  /* 0x0000580006027812 */ /* 0x001fc600078efcff */
[----:B------:R0:W-:Y:S01]  /*1f1c0*/  STL [R1+0x30], R3 ;  /* 0x0000300301007387 */ /* 0x0001e20000100800 */
[----:B-1----:R-:W-:-:S03]  /*1f1d0*/  LOP3.LUT R0, R6, 0x6800, RZ, 0xfc, !PT ;  /* 0x0000680006007812 */ /* 0x002fc600078efcff */
[----:B------:R0:W-:Y:S04]  /*1f1e0*/  STL [R1+0x2c], R2 ;  /* 0x00002c0201007387 */ /* 0x0001e80000100800 */
[----:B------:R0:W-:Y:S01]  /*1f1f0*/  STL [R1+0x28], R0 ;  /* 0x0000280001007387 */ /* 0x0001e20000100800 */
[----:B------:R-:W-:Y:S02]  /*1f200*/  ULOP3.LUT UR38, UR4, 0x1, URZ, 0xfc, !UPT ;  /* 0x0000000104267892 */ /* 0x000fe4000f8efc3f */
[----:B------:R-:W-:-:S12]  /*1f210*/  ULOP3.LUT UR39, UR4, 0x2, URZ, 0xfc, !UPT ;  /* 0x0000000204277892 */ /* 0x000fd8000f8efc3f */
.L_x_6025:
[----:B0-----:R-:W0:Y:S02]  /*1f220*/  LDC.64 R2, c[0x0][0xc60] ;  /* 0x00031800ff027b82 */ /* 0x001e240000000a00 */
[----:B0-----:R-:W-:-:S05]  /*1f230*/  IMAD.WIDE R2, R19, 0x4, R2 ;  /* 0x0000000413027825 */ /* 0x001fca00078e0202 */
[----:B--2---:R-:W2:Y:S01]  /*1f240*/  LDG.E R12, desc[UR60][R2.64] ;  /* 0x0000003c020c7981 */ /* 0x004ea2000c1e1900 */
[----:B------:R-:W-:Y:S05]  /*1f250*/  YIELD ;  /* 0x0000000000007946 */ /* 0x000fea0003800000 */
[----:B------:R-:W-:Y:S01]  /*1f260*/  ULDC.64 UR4, c[0x0][0xa28] ;  /* 0x00028a0000047ab9 */ /* 0x000fe20000000a00 */
[----:B------:R-:W-:Y:S01]  /*1f270*/  ULDC.64 UR6, c[0x0][0xa00] ;  /* 0x0002800000067ab9 */ /* 0x000fe20000000a00 */
[----:B------:R-:W-:Y:S02]  /*1f280*/  ISETP.NE.U32.AND P0, PT, RZ, UR4, PT ;  /* 0x00000004ff007c0c */ /* 0x000fe4000bf05070 */
[----:B------:R-:W-:-:S02]  /*1f290*/  CS2R R4, SRZ ;  /* 0x0000000000047805 */ /* 0x000fc4000001ff00 */
[----:B------:R-:W-:Y:S02]  /*1f2a0*/  ISETP.NE.U32.AND P1, PT, RZ, UR6, PT ;  /* 0x00000006ff007c0c */ /* 0x000fe4000bf25070 */
[----:B------:R-:W-:Y:S02]  /*1f2b0*/  ISETP.NE.AND.EX P0, PT, RZ, UR5, PT, P0 ;  /* 0x00000005ff007c0c */ /* 0x000fe4000bf05300 */
[----:B------:R-:W-:Y:S02]  /*1f2c0*/  ISETP.NE.AND.EX P1, PT, RZ, UR7, PT, P1 ;  /* 0x00000007ff007c0c */ /* 0x000fe4000bf25310 */
[----:B--2---:R-:W-:Y:S01]  /*1f2d0*/  SHF.R.S32.HI R0, RZ, 0x1f, R12 ;  /* 0x0000001fff007819 */ /* 0x004fe2000001140c */
[----:B------:R-:W-:Y:S08]  /*1f2e0*/  STL [R1+0x1c], R12 ;  /* 0x00001c0c01007387 */ /* 0x000ff00000100800 */
[----:B------:R-:W-:-:S04]  /*1f2f0*/  @P0 LEA R2, P2, R12, UR4, 0x2 ;  /* 0x000000040c020c11 */ /* 0x000fc8000f8410ff */
[C---:B------:R-:W-:Y:S02]  /*1f300*/  @P0 LEA.HI.X R3, R12.reuse, UR5, R0, 0x2, P2 ;  /* 0x000000050c030c11 */ /* 0x040fe400090f1400 */
[----:B------:R-:W-:Y:S01]  /*1f310*/  CS2R R8, SRZ ;  /* 0x0000000000087805 */ /* 0x000fe2000001ff00 */
[----:B------:R-:W-:Y:S02]  /*1f320*/  ULDC.64 UR4, c[0x0][0xa08] ;  /* 0x0002820000047ab9 */ /* 0x000fe40000000a00 */
[----:B------:R0:W5:Y:S02]  /*1f330*/  @P0 LDG.E R5, desc[UR60][R2.64] ;  /* 0x0000003c02050981 */ /* 0x000164000c1e1900 */
[----:B0-----:R-:W-:-:S04]  /*1f340*/  @P1 LEA R2, P0, R12, UR6, 0x2 ;  /* 0x000000060c021c11 */ /* 0x001fc8000f8010ff */
[----:B------:R-:W-:Y:S01]  /*1f350*/  @P1 LEA.HI.X R3, R12, UR7, R0, 0x2, P0 ;  /* 0x000000070c031c11 */ /* 0x000fe200080f1400 */
[----:B------:R-:W-:-:S04]  /*1f360*/  ULDC.64 UR6, c[0x0][0xa10] ;  /* 0x0002840000067ab9 */ /* 0x000fc80000000a00 */
[----:B------:R-:W2:Y:S01]  /*1f370*/  @P1 LDG.E R4, desc[UR60][R2.64] ;  /* 0x0000003c02041981 */ /* 0x000ea2000c1e1900 */
[----:B------:R-:W-:Y:S02]  /*1f380*/  ISETP.NE.U32.AND P1, PT, RZ, UR6, PT ;  /* 0x00000006ff007c0c */ /* 0x000fe4000bf25070 */
[C---:B------:R-:W-:Y:S02]  /*1f390*/  SHF.L.U64.HI R0, R12.reuse, 0x2, R0 ;  /* 0x000000020c007819 */ /* 0x040fe40000010200 */
[----:B------:R-:W-:Y:S01]  /*1f3a0*/  ISETP.NE.AND.EX P1, PT, RZ, UR7, PT, P1 ;  /* 0x00000007ff007c0c */ /* 0x000fe2000bf25310 */
[----:B--2---:R0:W-:Y:S02]  /*1f3b0*/  STL [R1+0x58], R4 ;  /* 0x0000580401007387 */ /* 0x0041e40000100800 */
[----:B0-----:R-:W-:-:S04]  /*1f3c0*/  SHF.L.U32 R4, R12, 0x2, RZ ;  /* 0x000000020c047819 */ /* 0x001fc800000006ff */
[----:B------:R-:W-:Y:S01]  /*1f3d0*/  IADD3 R2, P0, R4, UR6, RZ ;  /* 0x0000000604027c10 */ /* 0x000fe2000ff1e0ff */
[----:B------:R-:W-:Y:S03]  /*1f3e0*/  STL [R1+0x40], R4 ;  /* 0x0000400401007387 */ /* 0x000fe60000100800 */
[----:B------:R-:W-:Y:S01]  /*1f3f0*/  IADD3.X R3, R0, UR7, RZ, P0, !PT ;  /* 0x0000000700037c10 */ /* 0x000fe200087fe4ff */
[----:B------:R-:W-:Y:S01]  /*1f400*/  ULDC.64 UR6, c[0x0][0xa20] ;  /* 0x0002880000067ab9 */ /* 0x000fe20000000a00 */
[----:B------:R-:W-:Y:S01]  /*1f410*/  ISETP.NE.U32.AND P0, PT, RZ, UR4, PT ;  /* 0x00000004ff007c0c */ /* 0x000fe2000bf05070 */
[----:B------:R0:W-:Y:S04]  /*1f420*/  STL [R1+0x44], R0 ;  /* 0x0000440001007387 */ /* 0x0001e80000100800 */
[----:B------:R-:W5:Y:S04]  /*1f430*/  @P1 LDG.E R9, desc[UR60][R2.64] ;  /* 0x0000003c02091981 */ /* 0x000f68000c1e1900 */
[----:B------:R-:W5:Y:S04]  /*1f440*/  @P1 LDG.E R11, desc[UR60][R2.64] ;  /* 0x0000003c020b1981 */ /* 0x000f68000c1e1900 */
[----:B------:R1:W5:Y:S01]  /*1f450*/  @P1 LDG.E R10, desc[UR60][R2.64+0x4] ;  /* 0x0000043c020a1981 */ /* 0x000362000c1e1900 */
[----:B------:R-:W-:-:S02]  /*1f460*/  ISETP.NE.AND.EX P0, PT, RZ, UR5, PT, P0 ;  /* 0x00000005ff007c0c */ /* 0x000fc4000bf05300 */
[----:B-1----:R-:W-:-:S04]  /*1f470*/  IADD3 R2, P2, R4, UR4, RZ ;  /* 0x0000000404027c10 */ /* 0x002fc8000ff5e0ff */
        /* <DEDUP_REMOVED lines=11> */
[----:B------:R-:W-:-:S04]  /*1f530*/  @P2 IADD3 R6, P3, R4, UR6, RZ ;  /* 0x0000000604062c10 */ /* 0x000fc8000ff7e0ff */
[----:B------:R-:W-:Y:S01]  /*1f540*/  @P2 IADD3.X R7, R0, UR7, RZ, P3, !PT ;  /* 0x0000000700072c10 */ /* 0x000fe20009ffe4ff */
[----:B0-----:R-:W-:-:S06]  /*1f550*/  IMAD.U32 R0, RZ, RZ, UR4 ;  /* 0x00000004ff007e24 */ /* 0x001fcc000f8e00ff */
[----:B------:R1:W5:Y:S01]  /*1f560*/  @P2 LDG.E R0, desc[UR60][R6.64] ;  /* 0x0000003c06002981 */ /* 0x000362000c1e1900 */
[----:B------:R-:W-:Y:S02]  /*1f570*/  ULDC UR4, c[0x0][0x338] ;  /* 0x0000ce0000047ab9 */ /* 0x000fe40000000800 */
[----:B------:R-:W-:Y:S01]  /*1f580*/  IMAD.U32 R4, RZ, RZ, UR4 ;  /* 0x00000004ff047e24 */ /* 0x000fe2000f8e00ff */
[----:B------:R-:W-:Y:S06]  /*1f590*/  @P2 BRA `(.L_x_5931) ;  /* 0x0000000000102947 */ /* 0x000fec0003800000 */
[----:B------:R-:W-:Y:S05]  /*1f5a0*/  @!P0 BRA `(.L_x_5931) ;  /* 0x00000000000c8947 */ /* 0x000fea0003800000 */
[----:B-1----:R-:W2:Y:S04]  /*1f5b0*/  LDG.E R6, desc[UR60][R2.64] ;  /* 0x0000003c02067981 */ /* 0x002ea8000c1e1900 */
[----:B-----5:R-:W2:Y:S02]  /*1f5c0*/  LDG.E R0, desc[UR60][R2.64+0x4] ;  /* 0x0000043c02007981 */ /* 0x020ea4000c1e1900 */
[----:B--2---:R-:W-:-:S07]  /*1f5d0*/  IMAD.IADD R0, R0, 0x1, -R6 ;  /* 0x0000000100007824 */ /* 0x004fce00078e0a06 */
.L_x_5931:
[----:B-----5:R-:W-:Y:S01]  /*1f5e0*/  @P1 IADD3 R4, -R11, R10, RZ ;  /* 0x0000000a0b041210 */ /* 0x020fe20007ffe1ff */
[----:B------:R-:W-:Y:S01]  /*1f5f0*/  IMAD.IADD R0, R0, 0x1, -R5 ;  /* 0x0000000100007824 */ /* 0x000fe200078e0a05 */
[----:B-1----:R-:W-:Y:S01]  /*1f600*/  MOV R2, RZ ;  /* 0x000000ff00027202 */ /* 0x002fe20000000f00 */
[----:B------:R-:W-:Y:S02]  /*1f610*/  BSSY B0, `(.L_x_5932) ;  /* 0x00000fa000007945 */ /* 0x000fe40003800000 */
[----:B------:R-:W-:-:S05]  /*1f620*/  IMAD.IADD R3, R0, 0x1, R4 ;  /* 0x0000000100037824 */ /* 0x000fca00078e0204 */
[----:B------:R0:W-:Y:S02]  /*1f630*/  STL [R1+0x4c], R3 ;  /* 0x00004c0301007387 */ /* 0x0001e40000100800 */
[----:B0-----:R-:W-:-:S04]  /*1f640*/  VIADD R3, R3, 0xdf ;  /* 0x000000df03037836 */ /* 0x001fc80000000000 */
[----:B------:R-:W-:-:S05]  /*1f650*/  IMAD.HI R2, R3, -0x6db6db6d, R2 ;  /* 0x9249249303027827 */ /* 0x000fca00078e0202 */
[----:B------:R-:W-:-:S04]  /*1f660*/  SHF.R.U32.HI R3, RZ, 0x1f, R2 ;  /* 0x0000001fff037819 */ /* 0x000fc80000011602 */
[----:B------:R-:W-:-:S05]  /*1f670*/  LEA.HI.SX32 R6, R2, R3, 0x19 ;  /* 0x0000000302067211 */ /* 0x000fca00078fcaff */
[--C-:B------:R-:W-:Y:S01]  /*1f680*/  IMAD R2, R6, 0xe0, -R0.reuse ;  /* 0x000000e006027824 */ /* 0x100fe200078e0a00 */
[----:B------:R0:W-:Y:S01]  /*1f690*/  STL [R1+0x50], R6 ;  /* 0x0000500601007387 */ /* 0x0001e20000100800 */
[----:B------:R-:W-:-:S03]  /*1f6a0*/  IMAD.MOV R0, RZ, RZ, -R0 ;  /* 0x000000ffff007224 */ /* 0x000fc600078e0a00 */
[----:B------:R-:W-:Y:S02]  /*1f6b0*/  VIMNMX R2, R2, R4, PT ;  /* 0x0000000402027248 */ /* 0x000fe40003fe0100 */
[----:B------:R-:W-:-:S04]  /*1f6c0*/  VIMNMX R0, RZ, R0, !PT ;  /* 0x00000000ff007248 */ /* 0x000fc80007fe0100 */
[----:B------:R-:W-:Y:S02]  /*1f6d0*/  ISETP.GT.AND P0, PT, R2, R0, PT ;  /* 0x000000000200720c */ /* 0x000fe40003f04270 */
[----:B0-----:R-:W-:-:S05]  /*1f6e0*/  SHF.R.U32.HI R6, RZ, 0x5, R0 ;  /* 0x00000005ff067819 */ /* 0x001fca0000011600 */
[----:B------:R-:W-:-:S06]  /*1f6f0*/  IMAD.WIDE.U32 R6, R6, 0x24924925, RZ ;  /* 0x2492492506067825 */ /* 0x000fcc00078e00ff */
[----:B------:R-:W-:Y:S02]  /*1f700*/  @P0 VIADD R3, R2, 0xdf ;  /* 0x000000df02030836 */ /* 0x000fe40000000000 */
[----:B------:R-:W-:-:S04]  /*1f710*/  @P0 IMAD.MOV.U32 R2, RZ, RZ, RZ ;  /* 0x000000ffff020224 */ /* 0x000fc800078e00ff */
[----:B------:R-:W-:Y:S01]  /*1f720*/  @P0 IMAD.HI R2, R3, -0x6db6db6d, R2 ;  /* 0x9249249303020827 */ /* 0x000fe200078e0202 */
[----:B------:R-:W-:-:S04]  /*1f730*/  MOV R3, R7 ;  /* 0x0000000700037202 */ /* 0x000fc80000000f00 */
[----:B------:R-:W-:Y:S01]  /*1f740*/  @P0 SHF.R.U32.HI R0, RZ, 0x1f, R2 ;  /* 0x0000001fff000819 */ /* 0x000fe20000011602 */
[----:B------:R-:W-:-:S03]  /*1f750*/  IMAD.MOV.U32 R4, RZ, RZ, R3 ;  /* 0x000000ffff047224 */ /* 0x000fc600078e0003 */
[----:B------:R-:W-:Y:S01]  /*1f760*/  @P0 LEA.HI.SX32 R4, R2, R0, 0x19 ;  /* 0x0000000002040211 */ /* 0x000fe200078fcaff */
[----:B------:R-:W-:Y:S01]  /*1f770*/  IMAD.IADD R0, R8, 0x1, R5 ;  /* 0x0000000108007824 */ /* 0x000fe200078e0205 */
[----:B------:R-:W-:Y:S02]  /*1f780*/  PLOP3.LUT P0, PT, PT, PT, PT, 0x80, 0x0 ;  /* 0x000000000000781c */ /* 0x000fe40003f0f070 */
[----:B------:R-:W-:Y:S02]  /*1f790*/  ISETP.GT.AND P2, PT, R4, R3, PT ;  /* 0x000000030400720c */ /* 0x000fe40003f44270 */
[----:B------:R0:W-:Y:S11]  /*1f7a0*/  STL [R1+0x20], R0 ;  /* 0x0000200001007387 */ /* 0x0001f60000100800 */
        /* <DEDUP_REMOVED lines=15> */
.L_x_6108:
[----:B-1----:R-:W-:Y:S02]  /*1f8a0*/  ISETP.NE.AND P0, PT, R14, RZ, PT ;  /* 0x000000ff0e00720c */ /* 0x002fe40003f05270 */
[----:B------:R-:W-:-:S11]  /*1f8b0*/  PLOP3.LUT P6, PT, PT, PT, PT, 0x8, 0x0 ;  /* 0x000000000000781c */ /* 0x000fd60003fce170 */
[----:B------:R-:W-:Y:S05]  /*1f8c0*/  @P0 BRA `(.L_x_5935) ;  /* 0x00000000000c0947 */ /* 0x000fea0003800000 */
[----:B------:R-:W-:-:S03]  /*1f8d0*/  UMOV UR4, 0xffffffff ;  /* 0xffffffff00047882 */ /* 0x000fc60000000000 */
[----:B------:R-:W-:Y:S05]  /*1f8e0*/  BRA.DIV UR4, `(.L_x_5936) ;  /* 0x0000006a04547947 */ /* 0x000fea000b800000 */
[----:B------:R-:W-:-:S13]  /*1f8f0*/  ELECT P6, URZ, PT ;  /* 0x00000000003f782f */ /* 0x000fda00038c0000 */
.L_x_5935:
[----:B0-----:R-:W2:Y:S01]  /*1f900*/  LDL R5, [R1+0x60] ;  /* 0x0000600001057983 */ /* 0x001ea20000100800 */
[----:B------:R-:W-:Y:S01]  /*1f910*/  BSSY B1, `(.L_x_5937) ;  /* 0x000000b000017945 */ /* 0x000fe20003800000 */
[----:B------:R-:W0:Y:S01]  /*1f920*/  S2R R11, SR_CgaCtaId ;  /* 0x00000000000b7919 */ /* 0x000e220000008800 */
[----:B--2---:R-:W-:-:S04]  /*1f930*/  IADD3 R5, R5, 0x1, RZ ;  /* 0x0000000105057810 */ /* 0x004fc80007ffe0ff */
        /* <DEDUP_REMOVED lines=8> */
.L_x_6111:
[----:B------:R-:W-:Y:S05]  /*1f9c0*/  BSYNC B1 ;  /* 0x0000000000017941 */ /* 0x000fea0003800000 */
.L_x_5937:
        /* <DEDUP_REMOVED lines=12> */
.L_x_6112:
[----:B------:R-:W-:Y:S05]  /*1fa90*/  BSYNC B2 ;  /* 0x0000000000027941 */ /* 0x000fea0003800000 */
.L_x_5941:
        /* <DEDUP_REMOVED lines=9> */
.L_x_5944:
[----:B------:R-:W-:Y:S05]  /*1fb30*/  BSYNC B2 ;  /* 0x0000000000027941 */ /* 0x000fea0003800000 */
.L_x_5943:
[----:B------:R-:W2:Y:S01]  /*1fb40*/  LDL R6, [R1+0xc] ;  /* 0x00000c0001067983 */ /* 0x000ea20000100800 */
[----:B------:R-:W-:Y:S01]  /*1fb50*/  MOV R13, RZ ;  /* 0x000000ff000d7202 */ /* 0x000fe20000000f00 */
[----:B0-----:R-:W-:Y:S01]  /*1fb60*/  IMAD R5, R4, 0xe0, R9 ;  /* 0x000000e004057824 */ /* 0x001fe200078e0209 */
        /* <DEDUP_REMOVED lines=10> */
.L_x_5945:
        /* <DEDUP_REMOVED lines=13> */
.L_x_6113:
[----:B------:R-:W-:Y:S05]  /*1fce0*/  BSYNC B2 ;  /* 0x0000000000027941 */ /* 0x000fea0003800000 */
.L_x_5946:
        /* <DEDUP_REMOVED lines=11> */
.L_x_5949:
[----:B------:R-:W-:Y:S05]  /*1fda0*/  BSYNC B2 ;  /* 0x0000000000027941 */ /* 0x000fea0003800000 */
.L_x_5948:
        /* <DEDUP_REMOVED lines=8> */
.L_x_5950:
        /* <DEDUP_REMOVED lines=10> */
.L_x_5940:
[----:B------:R-:W-:Y:S05]  /*1fed0*/  BSYNC B1 ;  /* 0x0000000000017941 */ /* 0x000fea0003800000 */
.L_x_5939:
[----:B01----:R-:W2:Y:S04]  /*1fee0*/  LDL.LU R10, [R1+0xc] ;  /* 0x00000c00010a7983 */ /* 0x003ea80000300800 */
        /* <DEDUP_REMOVED lines=13> */
[----:B------:R-:W-:-:S03]  /*1ffc0*/  VIADD R4, R4, 0xffffffff ;  /* 0xffffffff04047836 */ /* 0x000fc60000000000 */
[----:B------:R-:W-:-:S07]  /*1ffd0*/  IADD3 R5, R5, -0x1c0, RZ ;  /* 0xfffffe4005057810 */ /* 0x000fce0007ffe0ff */
.L_x_5963:
        /* <DEDUP_REMOVED lines=13> */
.L_x_6114:
[----:B------:R-:W-:Y:S05]  /*200b0*/  BSYNC B2 ;  /* 0x0000000000027941 */ /* 0x000fea0003800000 */
.L_x_5953:
        /* <DEDUP_REMOVED lines=9> */
.L_x_5956:
[----:B------:R-:W-:Y:S05]  /*20150*/  BSYNC B2 ;  /* 0x0000000000027941 */ /* 0x000fea0003800000 */
.L_x_5955:
[----:B------:R-:W2:Y:S01]  /*20160*/  LDL R8, [R1+0xc] ;  /* 0x00000c0001087983 */ /* 0x000ea20000100800 */
[----:B------:R-:W-:Y:S01]  /*20170*/  IMAD.MOV.U32 R12, RZ, RZ, RZ ;  /* 0x000000ffff0c7224 */ /* 0x000fe200078e00ff */
[----:B------:R-:W-:Y:S01]  /*20180*/  UIADD3 UR4, UP0, UR36, 0x570, URZ ;  /* 0x0000057024047890 */ /* 0x000fe2000ff1e03f */
[----:B------:R-:W-:Y:S01]  /*20190*/  PLOP3.LUT P1, PT, PT, PT, PT, 0x80, 0x0 ;  /* 0x000000000000781c */ /* 0x000fe20003f2f070 */
[----:B------:R-:W-:Y:S01]  /*201a0*/  UMOV UR6, 0x0 ;  /* 0x0000000000067882 */ /* 0x000fe20000000000 */
[----:B------:R-:W-:Y:S01]  /*201b0*/  IADD3 R9, R6, 0x2e890, RZ ;  /* 0x0002e89006097810 */ /* 0x000fe20007ffe0ff */
[----:B------:R-:W-:Y:S01]  /*201c0*/  UIADD3.X UR5, URZ, UR37, URZ, UP0, !UPT ;  /* 0x000000253f057290 */ /* 0x000fe200087fe43f */
[----:B------:R-:W-:Y:S01]  /*201d0*/  R2UR UR10, R12 ;  /* 0x000000000c0a72ca */ /* 0x000fe200000e0000 */
[----:B------:R-:W-:Y:S01]  /*201e0*/  UMOV UR7, 0x12f00000 ;  /* 0x12f0000000077882 */ /* 0x000fe20000000000 */
[----:B--2---:R-:W-:-:S04]  /*201f0*/  IMAD R8, R8, 0x7000, R11 ;  /* 0x0000700008087824 */ /* 0x004fc800078e020b */
[----:B------:R-:W-:-:S09]  /*20200*/  VIADD R10, R8, 0x20400 ;  /* 0x00020400080a7836 */ /* 0x000fd20000000000 */
.L_x_5957:
        /* <DEDUP_REMOVED lines=13> */
.L_x_6115:
[----:B------:R-:W-:Y:S05]  /*202e0*/  BSYNC B2 ;  /* 0x0000000000027941 */ /* 0x000fea0003800000 */
.L_x_5958:
[----:B------:R-:W-:Y:S01]  /*202f0*/  BSSY B2, `(.L_x_5960) ;  /* 0x000000b000027945 */ /* 0x000fe20003800000 */
[----:B------:R-:W-:Y:S02]  /*20300*/  IMAD.MOV.U32 R14, RZ, RZ, 0x0 ;  /* 0x00000000ff0e7424 */ /* 0x000fe400078e00ff */
[----:B------:R-:W-:Y:S01]  /*20310*/  IMAD.MOV.U32 R15, RZ, RZ, 0x12f00000 ;  /* 0x12f00000ff0f7424 */ /* 0x000fe200078e00ff */
[----:B------:R-:W-:Y:S06]  /*20320*/  @P2 BRA `(.L_x_5961) ;  /* 0x00000000001c2947 */ /* 0x000fec0003800000 */
[----:B------:R-:W2:Y:S01]  /*20330*/  S2R R9, SR_TID.X ;  /* 0x0000000000097919 */ /* 0x000ea20000002100 */
[----:B01----:R-:W-:-:S04]  /*20340*/  MOV R7, 0x7000 ;  /* 0x0000700000077802 */ /* 0x003fc80000000f00 */
[----:B------:R3:W-:Y:S01]  /*20350*/  SYNCS.ARRIVE.TRANS64 RZ, [R6+URZ+0x2e8b0], R7 ;  /* 0x02e8b00706ff79a7 */ /* 0x0007e2000800003f */
[----:B--2---:R-:W-:-:S04]  /*20360*/  LOP3.LUT R9, R9, 0x1f, RZ, 0xc0, !PT ;  /* 0x0000001f09097812 */ /* 0x004fc800078ec0ff */
[----:B------:R-:W-:-:S13]  /*20370*/  ISETP.NE.AND P1, PT, R9, RZ, PT ;  /* 0x000000ff0900720c */ /* 0x000fda0003f25270 */
[----:B---3--:R-:W-:Y:S05]  /*20380*/  @!P1 BRA `(.L_x_5961) ;  /* 0x0000000000049947 */ /* 0x008fea0003800000 */
[----:B------:R-:W-:Y:S01]  /*20390*/  BPT.TRAP 0x1 ;  /* 0x000000040000795c */ /* 0x000fe20000300000 */
.L_x_5961:
[----:B------:R-:W-:Y:S05]  /*203a0*/  BSYNC B2 ;  /* 0x0000000000027941 */ /* 0x000fea0003800000 */
.L_x_5960:
[----:B------:R-:W-:Y:S01]  /*203b0*/  R2UR UR10, R12 ;  /* 0x000000000c0a72ca */ /* 0x000fe200000e0000 */
[----:B------:R-:W-:Y:S01]  /*203c0*/  UIADD3 UR4, UP0, UR36, 0x670, URZ ;  /* 0x0000067024047890 */ /* 0x000fe2000ff1e03f */
[----:B------:R-:W-:Y:S01]  /*203d0*/  R2UR UR6, R14 ;  /* 0x000000000e0672ca */ /* 0x000fe200000e0000 */
[----:B------:R-:W-:Y:S01]  /*203e0*/  VIADD R8, R8, 0xe400 ;  /* 0x0000e40008087836 */ /* 0x000fe20000000000 */
[----:B------:R-:W-:Y:S01]  /*203f0*/  R2UR UR7, R15 ;  /* 0x000000000f0772ca */ /* 0x000fe200000e0000 */
[----:B01----:R-:W-:Y:S01]  /*20400*/  VIADD R6, R6, 0x2e8b0 ;  /* 0x0002e8b006067836 */ /* 0x003fe20000000000 */
[----:B------:R-:W-:Y:S01]  /*20410*/  PLOP3.LUT P1, PT, PT, PT, PT, 0x80, 0x0 ;  /* 0x000000000000781c */ /* 0x000fe20003f2f070 */
[----:B------:R-:W-:-:S12]  /*20420*/  UIADD3.X UR5, URZ, UR37, URZ, UP0, !UPT ;  /* 0x000000253f057290 */ /* 0x000fd800087fe43f */
.L_x_5962:
        /* <DEDUP_REMOVED lines=10> */
.L_x_5952:
[----:B------:R-:W-:Y:S05]  /*204d0*/  BSYNC B1 ;  /* 0x0000000000017941 */ /* 0x000fea0003800000 */
.L_x_5951:
        /* <DEDUP_REMOVED lines=13> */
.L_x_5933:
[----:B------:R-:W-:Y:S05]  /*205b0*/  BSYNC B0 ;  /* 0x0000000000007941 */ /* 0x000fea0003800000 */
.L_x_5932:
        /* <DEDUP_REMOVED lines=16> */
[----:B-1----:R-:W2:Y:S04]  /*206c0*/  @P0 ATOMG.E.ADD.STRONG.GPU PT, R2, desc[UR60][R4.64], R2 ;  /* 0x00000002040209a8 */ /* 0x002ea800081ee1fc */
[----:B--2---:R0:W1:Y:S02]  /*206d0*/  SHFL.IDX PT, R2, R2, R0, 0x1f ;  /* 0x00001f0002027589 */ /* 0x00406400000e0000 */
[----:B0-----:R-:W0:Y:S02]  /*206e0*/  S2R R0, SR_LTMASK ;  /* 0x0000000000007919 */ /* 0x001e240000003900 */
[----:B0-----:R-:W-:-:S06]  /*206f0*/  LOP3.LUT R0, R0, UR4, RZ, 0xc0, !PT ;  /* 0x0000000400007c12 */ /* 0x001fcc000f8ec0ff */
[----:B------:R-:W1:Y:S02]  /*20700*/  POPC R0, R0 ;  /* 0x0000000000007309 */ /* 0x000e640000000000 */
[----:B-1----:R-:W-:Y:S01]  /*20710*/  IADD3 R16, R2, UR40, R0 ;  /* 0x0000002802107c10 */ /* 0x002fe2000fffe000 */
[----:B------:R-:W-:Y:S06]  /*20720*/  BRA `(.L_x_5966) ;  /* 0x0000003000ac7947 */ /* 0x000fec0003800000 */
.L_x_5965:
        /* <DEDUP_REMOVED lines=23> */
.L_x_5967:
[----:B------:R-:W2:Y:S01]  /*208a0*/  LDL.LU R2, [R1+0x5c] ;  /* 0x00005c0001027983 */ /* 0x000ea20000300800 */
[----:B------:R-:W-:Y:S01]  /*208b0*/  MOV R0, 0x400 ;  /* 0x0000040000007802 */ /* 0x000fe20000000f00 */
[----:B------:R-:W0:Y:S03]  /*208c0*/  S2R R15, SR_CgaCtaId ;  /* 0x00000000000f7919 */ /* 0x000e260000008800 */
[----:B0-----:R-:W-:-:S04]  /*208d0*/  LEA R0, R15, R0, 0x18 ;  /* 0x000000000f007211 */ /* 0x001fc800078ec0ff */
[----:B------:R-:W-:-:S04]  /*208e0*/  IADD3 R0, R0, 0xe400, RZ ;  /* 0x0000e40000007810 */ /* 0x000fc80007ffe0ff */
        /* <DEDUP_REMOVED lines=22> */
.L_x_5968:
        /* <DEDUP_REMOVED lines=21> */
.L_x_5969:
[----:B------:R-:W2:Y:S02]  /*20ba0*/  LDL.LU R2, [R1+0x64] ;  /* 0x0000640001027983 */ /* 0x000ea40000300800 */
[----:B--2---:R-:W-:-:S13]  /*20bb0*/  LOP3.LUT P6, RZ, R2, 0x3ff, RZ, 0xc0, !PT ;  /* 0x000003ff02ff7812 */ /* 0x004fda00078cc0ff */
[----:B------:R-:W-:Y:S05]  /*20bc0*/  @!P6 BRA `(.L_x_5970) ;  /* 0x000000000040e947 */ /* 0x000fea0003800000 */
[----:B------:R-:W-:Y:S01]  /*20bd0*/  MOV R2, 0x0 ;  /* 0x0000000000027802 */ /* 0x000fe20000000f00 */
[----:B------:R-:W-:Y:S01]  /*20be0*/  ULDC.64 UR4, c[0x4][0x1c8] ;  /* 0x0100720000047ab9 */ /* 0x000fe20000000a00 */
[----:B------:R-:W-:Y:S01]  /*20bf0*/  ULDC.64 UR6, c[0x4][0x1d0] ;  /* 0x0100740000067ab9 */ /* 0x000fe20000000a00 */
[----:B------:R-:W-:Y:S01]  /*20c00*/  ULDC.64 UR8, c[0x4][0x90] ;  /* 0x0100240000087ab9 */ /* 0x000fe20000000a00 */
[----:B------:R-:W-:Y:S01]  /*20c10*/  MOV R4, UR4 ;  /* 0x0000000400047c02 */ /* 0x000fe20008000f00 */
[----:B------:R-:W-:Y:S01]  /*20c20*/  IMAD.U32 R5, RZ, RZ, UR5 ;  /* 0x00000005ff057e24 */ /* 0x000fe2000f8e00ff */
        /* <DEDUP_REMOVED lines=10> */
.L_x_5970:
[----:B------:R-:W2:Y:S01]  /*20cd0*/  LDL.LU R2, [R1+0x40] ;  /* 0x0000400001027983 */ /* 0x000ea20000300800 */
[----:B------:R-:W-:-:S03]  /*20ce0*/  ULDC.64 UR4, c[0x0][0x9f8] ;  /* 0x00027e0000047ab9 */ /* 0x000fc60000000a00 */
[----:B------:R-:W3:Y:S04]  /*20cf0*/  LDL.LU R5, [R1+0x44] ;  /* 0x0000440001057983 */ /* 0x000ee80000300800 */
[----:B------:R-:W4:Y:S04]  /*20d00*/  LDL.LU R0, [R1+0x58] ;  /* 0x0000580001007983 */ /* 0x000f280000300800 */
[----:B------:R-:W4:Y:S01]  /*20d10*/  LDL.LU R4, [R1+0x1c] ;  /* 0x00001c0001047983 */ /* 0x000f220000300800 */
[----:B------:R-:W-:-:S04]  /*20d20*/  ISETP.NE.U32.AND P0, PT, RZ, UR4, PT ;  /* 0x00000004ff007c0c */ /* 0x000fc8000bf05070 */
[----:B------:R-:W-:-:S13]  /*20d30*/  ISETP.NE.AND.EX P0, PT, RZ, UR5, PT, P0 ;  /* 0x00000005ff007c0c */ /* 0x000fda000bf05300 */
[----:B--2---:R-:W-:-:S04]  /*20d40*/  @P0 IADD3 R2, P1, R2, UR4, RZ ;  /* 0x0000000402020c10 */ /* 0x004fc8000ff3e0ff */
[----:B---3--:R-:W-:Y:S01]  /*20d50*/  @P0 IADD3.X R3, R5, UR5, RZ, P1, !PT ;  /* 0x0000000505030c10 */ /* 0x008fe20008ffe4ff */
[----:B------:R-:W-:Y:S01]  /*20d60*/  ULDC.64 UR4, c[0x0][0xa00] ;  /* 0x0002800000047ab9 */ /* 0x000fe20000000a00 */
[----:B----4-:R-:W-:Y:S02]  /*20d70*/  IMAD R17, R17, 0x80, R0 ;  /* 0x0000008011117824 */ /* 0x010fe400078e0200 */
[----:B------:R-:W0:Y:S01]  /*20d80*/  LDC R0, c[0x0][0x428] ;  /* 0x00010a00ff007b82 */ /* 0x000e220000000800 */
[----:B------:R-:W1:Y:S01]  /*20d90*/  S2R R5, SR_TID.X ;  /* 0x0000000000057919 */ /* 0x000e620000002100 */
[----:B------:R-:W-:-:S06]  /*20da0*/  IMAD.MOV.U32 R21, RZ, RZ, R4 ;  /* 0x000000ffff157224 */ /* 0x000fcc00078e0004 */
[----:B------:R2:W5:Y:S01]  /*20db0*/  @P0 LDG.E R21, desc[UR60][R2.64] ;  /* 0x0000003c02150981 */ /* 0x000562000c1e1900 */
[----:B0-----:R-:W-:Y:S01]  /*20dc0*/  ISETP.NE.AND P0, PT, R0, 0x1, PT ;  /* 0x000000010000780c */ /* 0x001fe20003f05270 */
[----:B------:R-:W-:Y:S01]  /*20dd0*/  IMAD.MOV.U32 R0, RZ, RZ, R18 ;  /* 0x000000ffff007224 */ /* 0x000fe200078e0012 */
[----:B-1----:R-:W-:-:S11]  /*20de0*/  LOP3.LUT R5, R5, 0x7f, RZ, 0xc0, !PT ;  /* 0x0000007f05057812 */ /* 0x002fd600078ec0ff */
[----:B--2---:R-:W0:Y:S01]  /*20df0*/  @P0 LDC R2, c[0x0][0x42c] ;  /* 0x00010b00ff020b82 */ /* 0x004e220000000800 */
[----:B------:R-:W-:-:S04]  /*20e00*/  ISETP.NE.AND P1, PT, R5, RZ, PT ;  /* 0x000000ff0500720c */ /* 0x000fc80003f25270 */
[----:B------:R-:W-:-:S03]  /*20e10*/  PLOP3.LUT P3, PT, P1, PT, PT, 0x8, 0x0 ;  /* 0x000000000000781c */ /* 0x000fc60000f6e170 */
[----:B------:R-:W1:Y:S06]  /*20e20*/  @P0 LDC R3, c[0x0][0x430] ;  /* 0x00010c00ff030b82 */ /* 0x000e6c0000000800 */
[----:B------:R-:W-:-:S05]  /*20e30*/  VOTEU.ALL UP1, P1 ;  /* 0x00000000003f7886 */ /* 0x000fca0000820000 */
[----:B------:R-:W-:-:S04]  /*20e40*/  @!UP1 UIADD3 UR8, UP0, UR36, 0x270, URZ ;  /* 0x0000027024089890 */ /* 0x000fc8000ff1e03f */
[----:B------:R-:W-:Y:S01]  /*20e50*/  @!UP1 UIADD3.X UR9, URZ, UR37, URZ, UP0, !UPT ;  /* 0x000000253f099290 */ /* 0x000fe200087fe43f */
[----:B0-----:R-:W-:Y:S02]  /*20e60*/  @P0 IMAD.HI.U32 R2, R18, R2, RZ ;  /* 0x0000000212020227 */ /* 0x001fe400078e00ff */
[----:B------:R-:W-:-:S03]  /*20e70*/  VOTEU.ALL UP0, P1 ;  /* 0x00000000003f7886 */ /* 0x000fc60000800000 */
[----:B-1----:R-:W-:Y:S02]  /*20e80*/  @P0 SHF.R.U32.HI R0, RZ, R3, R2 ;  /* 0x00000003ff000219 */ /* 0x002fe40000011602 */
[----:B------:R-:W-:-:S04]  /*20e90*/  ISETP.NE.U32.AND P0, PT, RZ, UR4, PT ;  /* 0x00000004ff007c0c */ /* 0x000fc8000bf05070 */
[----:B------:R-:W-:-:S04]  /*20ea0*/  ISETP.NE.AND.EX P2, PT, RZ, UR5, PT, P0 ;  /* 0x00000005ff007c0c */ /* 0x000fc8000bf45300 */
[----:B------:R-:W-:-:S09]  /*20eb0*/  SEL R3, R4, RZ, !P2 ;  /* 0x000000ff04037207 */ /* 0x000fd20005000000 */
.L_x_5971:
        /* <DEDUP_REMOVED lines=11> */
[----:B-----5:R-:W-:Y:S01]  /*20f70*/  SHF.R.S32.HI R7, RZ, 0x1f, R21 ;  /* 0x0000001fff077819 */ /* 0x020fe20000011415 */
[----:B------:R-:W-:-:S04]  /*20f80*/  ULDC.64 UR4, c[0x0][0xa08] ;  /* 0x0002820000047ab9 */ /* 0x000fc80000000a00 */
[----:B------:R1:W-:Y:S01]  /*20f90*/  STL [R1+0x1c], R7 ;  /* 0x00001c0701007387 */ /* 0x0003e20000100800 */
[----:B0-----:R-:W-:Y:S01]  /*20fa0*/  LOP3.LUT P0, RZ, R4, UR4, RZ, 0xfc, !PT ;  /* 0x0000000404ff7c12 */ /* 0x001fe2000f80fcff */
[----:B------:R-:W-:-:S03]  /*20fb0*/  UMOV UR4, 0xffffffff ;  /* 0xffffffff00047882 */ /* 0x000fc60000000000 */
[----:B------:R-:W-:-:S04]  /*20fc0*/  LOP3.LUT P0, RZ, R5, UR5, RZ, 0xfc, P0 ;  /* 0x0000000505ff7c12 */ /* 0x000fc8000800fcff */
[----:B------:R-:W-:Y:S01]  /*20fd0*/  SEL R2, R21, RZ, !P0 ;  /* 0x000000ff15027207 */ /* 0x000fe20004000000 */
[----:B-1----:R-:W-:Y:S08]  /*20fe0*/  BRA.DIV UR4, `(.L_x_5972) ;  /* 0x0000005604187947 */ /* 0x002ff0000b800000 */
[----:B------:R-:W0:Y:S02]  /*20ff0*/  S2R R6, SR_TID.X ;  /* 0x0000000000067919 */ /* 0x000e240000002100 */
[----:B0-----:R-:W-:-:S04]  /*21000*/  SHF.R.U32.HI R6, RZ, 0x5, R6 ;  /* 0x00000005ff067819 */ /* 0x001fc80000011606 */
[----:B------:R-:W-:-:S05]  /*21010*/  LOP3.LUT R6, R6, 0x3, RZ, 0xc0, !PT ;  /* 0x0000000306067812 */ /* 0x000fca00078ec0ff */
[----:B------:R0:W1:Y:S02]  /*21020*/  SHFL.IDX PT, R14, R6, RZ, 0x1f ;  /* 0x00001fff060e7589 */ /* 0x00006400000e0000 */
.L_x_6118:
[----:B-1----:R-:W-:Y:S02]  /*21030*/  ISETP.NE.AND P0, PT, R14, RZ, PT ;  /* 0x000000ff0e00720c */ /* 0x002fe40003f05270 */
[----:B------:R-:W-:-:S11]  /*21040*/  PLOP3.LUT P6, PT, PT, PT, PT, 0x8, 0x0 ;  /* 0x000000000000781c */ /* 0x000fd60003fce170 */
[----:B------:R-:W-:Y:S05]  /*21050*/  @P0 BRA `(.L_x_5973) ;  /* 0x0000000400c40947 */ /* 0x000fea0003800000 */
[----:B------:R-:W-:-:S03]  /*21060*/  UMOV UR4, 0xffffffff ;  /* 0xffffffff00047882 */ /* 0x000fc60000000000 */
[----:B------:R-:W-:Y:S05]  /*21070*/  BRA.DIV UR4, `(.L_x_5974) ;  /* 0x0000005604287947 */ /* 0x000fea000b800000 */
[----:B------:R-:W-:-:S13]  /*21080*/  ELECT P6, URZ, PT ;  /* 0x00000000003f782f */ /* 0x000fda00038c0000 */
.L_x_6121:
[----:B------:R-:W-:Y:S05]  /*21090*/  @!P6 BRA `(.L_x_5975) ;  /* 0x000000040060e947 */ /* 0x000fea0003800000 */
[----:B0-----:R-:W2:Y:S01]  /*210a0*/  LDL R6, [R1+0x50] ;  /* 0x0000500001067983 */ /* 0x001ea20000100800 */
[----:B------:R-:W-:-:S04]  /*210b0*/  ISETP.NE.U32.AND P0, PT, R4, RZ, PT ;  /* 0x000000ff0400720c */ /* 0x000fc80003f05070 */
[----:B------:R-:W-:Y:S02]  /*210c0*/  ISETP.NE.AND.EX P0, PT, R5, RZ, PT, P0 ;  /* 0x000000ff0500720c */ /* 0x000fe40003f05300 */
[----:B--2---:R-:W-:-:S11]  /*210d0*/  IADD3 R6, R6, -0x1, RZ ;  /* 0xffffffff06067810 */ /* 0x004fd60007ffe0ff */
[----:B------:R-:W-:Y:S05]  /*210e0*/  @!P0 BRA `(.L_x_5976) ;  /* 0x00000000004c8947 */ /* 0x000fea0003800000 */
[----:B------:R-:W0:Y:S01]  /*210f0*/  LDC R10, c[0x0][0x41c] ;  /* 0x00010700ff0a7b82 */ /* 0x000e220000000800 */
[----:B------:R-:W-:Y:S01]  /*21100*/  IMAD.MOV.U32 R2, RZ, RZ, R6 ;  /* 0x000000ffff027224 */ /* 0x000fe200078e0006 */
[----:B------:R-:W-:Y:S01]  /*21110*/  ULDC.64 UR4, c[0x0][0x408] ;  /* 0x0001020000047ab9 */ /* 0x000fe20000000a00 */
[----:B------:R-:W-:Y:S01]  /*21120*/  IMAD.MOV.U32 R11, RZ, RZ, R7 ;  /* 0x000000ffff0b7224 */ /* 0x000fe200078e0007 */
[----:B0-----:R-:W-:-:S13]  /*21130*/  ISETP.NE.AND P0, PT, R10, 0x1, PT ;  /* 0x000000010a00780c */ /* 0x001fda0003f05270 */
[----:B------:R-:W0:Y:S02]  /*21140*/  @P0 LDC.64 R8, c[0x0][0x420] ;  /* 0x00010800ff080b82 */ /* 0x000e240000000a00 */
[----:B0-----:R-:W-:-:S05]  /*21150*/  @P0 IMAD.HI.U32 R8, R6, R8, RZ ;  /* 0x0000000806080227 */ /* 0x001fca00078e00ff */
[----:B------:R-:W-:-:S04]  /*21160*/  @P0 SHF.R.U32.HI R2, RZ, R9, R8 ;  /* 0x00000009ff020219 */ /* 0x000fc80000011608 */
[--C-:B------:R-:W-:Y:S01]  /*21170*/  SHF.R.S32.HI R9, RZ, 0x1f, R2.reuse ;  /* 0x0000001fff097819 */ /* 0x100fe20000011402 */
[----:B------:R-:W-:Y:S01]  /*21180*/  IMAD.MOV R7, RZ, RZ, -R2 ;  /* 0x000000ffff077224 */ /* 0x000fe200078e0a02 */
[----:B------:R-:W-:-:S03]  /*21190*/  MOV R8, R2 ;  /* 0x0000000200087202 */ /* 0x000fc60000000f00 */
        /* <DEDUP_REMOVED lines=8> */
.L_x_5976:
[----:B0-----:R-:W2:Y:S01]  /*21220*/  LDL R4, [R1+0x8] ;  /* 0x0000080001047983 */ /* 0x001ea20000100800 */
[----:B------:R-:W-:-:S03]  /*21230*/  MOV R8, 0x400 ;  /* 0x0000040000087802 */ /* 0x000fc60000000f00 */
[----:B------:R-:W3:Y:S01]  /*21240*/  LDL R7, [R1+0x10] ;  /* 0x0000100001077983 */ /* 0x000ee20000100800 */
        /* <DEDUP_REMOVED lines=9> */
.L_x_6122:
        /* <DEDUP_REMOVED lines=8> */
.L_x_5978:
        /* <DEDUP_REMOVED lines=11> */
[----:B------:R-:W-:Y:S01]  /*21410*/  UMOV UR6, 0x0 ;  /* 0x0000000000067882 */ /* 0x000fe20000000000 */
[----:B------:R-:W-:Y:S01]  /*21420*/  UMOV UR7, 0x14f00000 ;  /* 0x14f0000000077882 */ /* 0x000fe20000000000 */
[----:B------:R-:W-:Y:S01]  /*21430*/  UMOV UR10, URZ ;  /* 0x0000003f000a7c82 */ /* 0x000fe20008000000 */
[----:B--2---:R-:W-:-:S05]  /*21440*/  IMAD R5, R5, 0x7000, R9 ;  /* 0x0000700005057824 */ /* 0x004fca00078e0209 */
[----:B------:R-:W-:Y:S01]  /*21450*/  R2UR UR8, R5 ;  /* 0x00000000050872ca */ /* 0x000fe200000e0000 */
[----:B---3--:R-:W-:-:S05]  /*21460*/  IMAD R6, R6, 0xe0, R8 ;  /* 0x000000e006067824 */ /* 0x008fca00078e0208 */
[----:B------:R-:W-:-:S07]  /*21470*/  R2UR UR11, R6 ;  /* 0x00000000060b72ca */ /* 0x000fce00000e0000 */
[----:B------:R-:W-:-:S09]  /*21480*/  UIADD3 UR8, UR8, 0xe400, URZ ;  /* 0x0000e40008087890 */ /* 0x000fd2000fffe03f */
[----:B------:R1:W-:Y:S01]  /*21490*/  UTMALDG.4D [UR8], [UR4], desc[UR6] ;  /* 0x00000608040075b4 */ /* 0x0003e20008019000 */
[----:B------:R-:W2:Y:S02]  /*214a0*/  SYNCS.PHASECHK.TRANS64.TRYWAIT P2, [R4+URZ+0x2e840], R7 ;  /* 0x02e84007040075a7 */ /* 0x000ea4000804017f */
[----:B-12---:R-:W-:Y:S05]  /*214b0*/  @!P2 BRA `(.L_x_5979) ;  /* 0x00000050004ca947 */ /* 0x006fea0003800000 */
.L_x_6123:
        /* <DEDUP_REMOVED lines=8> */
.L_x_5980:
        /* <DEDUP_REMOVED lines=8> */
[----:B------:R-:W-:Y:S01]  /*215c0*/  R2UR UR13, R2 ;  /* 0x00000000020d72ca */ /* 0x000fe200000e0000 */
[----:B------:R-:W-:-:S04]  /*215d0*/  UMOV UR10, URZ ;  /* 0x0000003f000a7c82 */ /* 0x000fc80008000000 */
[----:B------:R-:W-:Y:S02]  /*215e0*/  UIADD3 UR8, UR8, 0x20400, URZ ;  /* 0x0002040008087890 */ /* 0x000fe4000fffe03f */
[----:B------:R-:W-:-:S09]  /*215f0*/  UIADD3 UR9, UR9, 0x2e830, URZ ;  /* 0x0002e83009097890 */ /* 0x000fd2000fffe03f */
[----:B------:R2:W-:Y:S02]  /*21600*/  UTMALDG.4D [UR8], [UR4], desc[UR6] ;  /* 0x00000608040075b4 */ /* 0x0005e40008019000 */
[----:B--2---:R-:W-:Y:S01]  /*21610*/  NOP ;  /* 0x0000000000007918 */ /* 0x004fe20000000000 */
.L_x_5975:
[----:B0-----:R-:W0:Y:S01]  /*21620*/  S2R R6, SR_CgaCtaId ;  /* 0x0000000000067919 */ /* 0x001e220000008800 */
[----:B------:R-:W-:Y:S01]  /*21630*/  MOV R5, 0x400 ;  /* 0x0000040000057802 */ /* 0x000fe20000000f00 */
[----:B------:R-:W-:Y:S05]  /*21640*/  WARPSYNC.ALL ;  /* 0x0000000000007948 */ /* 0x000fea0003800000 */
[----:B------:R-:W-:Y:S01]  /*21650*/  BAR.SYNC.DEFER_BLOCKING 0x8, 0x120 ;  /* 0x0204800000007b1d */ /* 0x000fe20000010000 */
[----:B------:R-:W-:-:S13]  /*21660*/  ELECT P0, URZ, PT ;  /* 0x00000000003f782f */ /* 0x000fda0003800000 */
[----:B------:R-:W-:Y:S01]  /*21670*/  @P0 R2UR UR13, R3 ;  /* 0x00000000030d02ca */ /* 0x000fe200000e0000 */
[----:B------:R-:W-:Y:S01]  /*21680*/  UIADD3 UR4, UP0, UR36, 0x270, URZ ;  /* 0x0000027024047890 */ /* 0x000fe2000ff1e03f */
[----:B------:R-:W-:Y:S02]  /*21690*/  @P0 R2UR UR12, R18 ;  /* 0x00000000120c02ca */ /* 0x000fe400000e0000 */
[----:B------:R-:W-:Y:S01]  /*216a0*/  @P0 R2UR UR11, R17 ;  /* 0x00000000110b02ca */ /* 0x000fe200000e0000 */
[----:B------:R-:W-:Y:S01]  /*216b0*/  UIADD3.X UR5, URZ, UR37, URZ, UP0, !UPT ;  /* 0x000000253f057290 */ /* 0x000fe200087fe43f */
[----:B------:R-:W-:Y:S01]  /*216c0*/  UMOV UR6, 0x0 ;  /* 0x0000000000067882 */ /* 0x000fe20000000000 */
[----:B------:R-:W-:Y:S01]  /*216d0*/  UMOV UR7, 0x12f00000 ;  /* 0x12f0000000077882 */ /* 0x000fe20000000000 */
[----:B------:R-:W-:Y:S01]  /*216e0*/  UMOV UR10, URZ ;  /* 0x0000003f000a7c82 */ /* 0x000fe20008000000 */
[----:B-1----:R-:W-:Y:S01]  /*216f0*/  @P0 IMAD.MOV.U32 R4, RZ, RZ, 0x4000 ;  /* 0x00004000ff040424 */ /* 0x002fe200078e00ff */
[----:B0-----:R-:W-:-:S04]  /*21700*/  LEA R5, R6, R5, 0x18 ;  /* 0x0000000506057211 */ /* 0x001fc800078ec0ff */
[----:B------:R-:W-:Y:S01]  /*21710*/  R2UR UR9, R5 ;  /* 0x00000000050972ca */ /* 0x000fe200000e0000 */
[----:B------:R1:W-:-:S12]  /*21720*/  @P0 SYNCS.ARRIVE.TRANS64 RZ, [R5+URZ+0x2e800], R4 ;  /* 0x02e8000405ff09a7 */ /* 0x0003d8000800003f */
[----:B------:R-:W-:Y:S02]  /*21730*/  UIADD3 UR8, UR9, 0x1c400, URZ ;  /* 0x0001c40009087890 */ /* 0x000fe4000fffe03f */
[----:B------:R-:W-:-:S09]  /*21740*/  UIADD3 UR9, UR9, 0x2e800, URZ ;  /* 0x0002e80009097890 */ /* 0x000fd2000fffe03f */
[----:B------:R1:W-:Y:S02]  /*21750*/  UTMALDG.4D [UR8], [UR4], desc[UR6] ;  /* 0x00000608040075b4 */ /* 0x0003e40008019000 */
[----:B-1----:R-:W-:Y:S01]  /*21760*/  NOP ;  /* 0x0000000000007918 */ /* 0x002fe20000000000 */
.L_x_5973:
[----:B0-----:R-:W2:Y:S01]  /*21770*/  LDL.LU R6, [R1+0x60] ;  /* 0x0000600001067983 */ /* 0x001ea20000300800 */
[----:B------:R-:W-:Y:S01]  /*21780*/  MOV R4, 0x400 ;  /* 0x0000040000047802 */ /* 0x000fe20000000f00 */
[----:B------:R-:W-:Y:S01]  /*21790*/  BSSY B0, `(.L_x_5981) ;  /* 0x000000b000007945 */ /* 0x000fe20003800000 */
[----:B------:R-:W0:Y:S02]  /*217a0*/  S2R R5, SR_CgaCtaId ;  /* 0x0000000000057919 */ /* 0x000e240000008800 */
        /* <DEDUP_REMOVED lines=9> */
.L_x_6124:
[----:B------:R-:W-:Y:S05]  /*21840*/  BSYNC B0 ;  /* 0x0000000000007941 */ /* 0x000fea0003800000 */
.L_x_5981:
[----:B0-----:R-:W2:Y:S02]  /*21850*/  LDL.LU R4, [R1+0x4c] ;  /* 0x00004c0001047983 */ /* 0x001ea40000300800 */
[----:B--2---:R-:W-:-:S13]  /*21860*/  ISETP.GE.AND P0, PT, R4, 0xe1, PT ;  /* 0x000000e10400780c */ /* 0x004fda0003f06270 */
[----:B------:R-:W-:Y:S05]  /*21870*/  @!P0 BRA `(.L_x_5983) ;  /* 0x0000001400088947 */ /* 0x000fea0003800000 */
[----:B------:R-:W2:Y:S04]  /*21880*/  LDL.LU R4, [R1+0x50] ;  /* 0x0000500001047983 */ /* 0x000ea80000300800 */
[----:B------:R0:W5:Y:S04]  /*21890*/  LDL.LU R6, [R1+0x8] ;  /* 0x0000080001067983 */ /* 0x0001680000300800 */
[----:B------:R0:W5:Y:S02]  /*218a0*/  LDL.LU R7, [R1+0x10] ;  /* 0x0000100001077983 */ /* 0x0001640000300800 */
[----:B0-2---:R-:W-:-:S07]  /*218b0*/  IADD3 R17, R4, -0x2, RZ ;  /* 0xfffffffe04117810 */ /* 0x005fce0007ffe0ff */
.L_x_6003:
        /* <DEDUP_REMOVED lines=17> */
[----:B------:R-:W-:Y:S01]  /*219d0*/  ULDC.64 UR6, c[0x0][0x408] ;  /* 0x0001020000067ab9 */ /* 0x000fe20000000a00 */
[----:B-1----:R-:W-:-:S13]  /*219e0*/  ISETP.NE.AND P0, PT, R5, 0x1, PT ;  /* 0x000000010500780c */ /* 0x002fda0003f05270 */
[----:B------:R-:W1:Y:S02]  /*219f0*/  @P0 LDC.64 R2, c[0x0][0x420] ;  /* 0x00010800ff020b82 */ /* 0x000e640000000a00 */
[----:B-1----:R-:W-:-:S04]  /*21a00*/  @P0 IMAD.HI.U32 R4, R17, R2, RZ ;  /* 0x0000000211040227 */ /* 0x002fc800078e00ff */
[----:B------:R-:W-:Y:S01]  /*21a10*/  IMAD.MOV.U32 R2, RZ, RZ, R17 ;  /* 0x000000ffff027224 */ /* 0x000fe200078e0011 */
[----:B------:R-:W-:-:S04]  /*21a20*/  @P0 SHF.R.U32.HI R2, RZ, R3, R4 ;  /* 0x00000003ff020219 */ /* 0x000fc80000011604 */
[--C-:B------:R-:W-:Y:S02]  /*21a30*/  SHF.R.S32.HI R3, RZ, 0x1f, R2.reuse ;  /* 0x0000001fff037819 */ /* 0x100fe40000011402 */
[----:B------:R-:W-:Y:S01]  /*21a40*/  IADD3 R8, -R2, RZ, RZ ;  /* 0x000000ff02087210 */ /* 0x000fe20007ffe1ff */
[----:B------:R-:W-:-:S04]  /*21a50*/  IMAD.WIDE.U32 R2, R21, UR6, R2 ;  /* 0x0000000615027c25 */ /* 0x000fc8000f8e0002 */
[----:B------:R-:W-:Y:S02]  /*21a60*/  IMAD R8, R5, R8, R17 ;  /* 0x0000000805087224 */ /* 0x000fe400078e0211 */
[----:B--2---:R-:W-:-:S04]  /*21a70*/  IMAD R4, R11, UR6, RZ ;  /* 0x000000060b047c24 */ /* 0x004fc8000f8e02ff */
[----:B------:R-:W-:-:S04]  /*21a80*/  IMAD R4, R21, UR7, R4 ;  /* 0x0000000715047c24 */ /* 0x000fc8000f8e0204 */
[----:B------:R-:W-:Y:S01]  /*21a90*/  IMAD.IADD R3, R4, 0x1, R3 ;  /* 0x0000000104037824 */ /* 0x000fe200078e0203 */
[----:B------:R-:W-:-:S04]  /*21aa0*/  LEA R4, P0, R2, UR4, 0x2 ;  /* 0x0000000402047c11 */ /* 0x000fc8000f8010ff */
[----:B------:R-:W-:-:S05]  /*21ab0*/  LEA.HI.X R5, R2, UR5, R3, 0x2, P0 ;  /* 0x0000000502057c11 */ /* 0x000fca00080f1403 */
[----:B------:R1:W5:Y:S04]  /*21ac0*/  LDG.E R2, desc[UR60][R4.64] ;  /* 0x0000003c04027981 */ /* 0x000368000c1e1900 */
.L_x_5986:
        /* <DEDUP_REMOVED lines=11> */
.L_x_6125:
[----:B------:R-:W-:Y:S05]  /*21b80*/  BSYNC B1 ;  /* 0x0000000000017941 */ /* 0x000fea0003800000 */
.L_x_5987:
        /* <DEDUP_REMOVED lines=9> */
.L_x_5990:
[----:B------:R-:W-:Y:S05]  /*21c20*/  BSYNC B1 ;  /* 0x0000000000017941 */ /* 0x000fea0003800000 */
.L_x_5989:
[----:B------:R-:W2:Y:S04]  /*21c30*/  LDL R3, [R1+0x8] ;  /* 0x0000080001037983 */ /* 0x000ea80000100800 */
[----:B0-----:R-:W3:Y:S01]  /*21c40*/  LDL R9, [R1+0x20] ;  /* 0x0000200001097983 */ /* 0x001ee20000100800 */
[----:B------:R-:W-:Y:S01]  /*21c50*/  MOV R11, RZ ;  /* 0x000000ff000b7202 */ /* 0x000fe20000000f00 */
[----:B------:R-:W-:Y:S01]  /*21c60*/  UIADD3 UR4, UP0, UR36, 0x470, URZ ;  /* 0x0000047024047890 */ /* 0x000fe2000ff1e03f */
[----:B------:R-:W-:Y:S01]  /*21c70*/  MOV R10, 0x400 ;  /* 0x00000400000a7802 */ /* 0x000fe20000000f00 */
[----:B------:R-:W0:Y:S01]  /*21c80*/  S2R R12, SR_CgaCtaId ;  /* 0x00000000000c7919 */ /* 0x000e220000008800 */
[----:B------:R-:W-:Y:S01]  /*21c90*/  R2UR UR10, R11 ;  /* 0x000000000b0a72ca */ /* 0x000fe200000e0000 */
[----:B------:R-:W-:Y:S01]  /*21ca0*/  UIADD3.X UR5, URZ, UR37, URZ, UP0, !UPT ;  /* 0x000000253f057290 */ /* 0x000fe200087fe43f */
[----:B------:R-:W-:Y:S01]  /*21cb0*/  PLOP3.LUT P0, PT, PT, PT, PT, 0x80, 0x0 ;  /* 0x000000000000781c */ /* 0x000fe20003f0f070 */
[----:B------:R-:W-:Y:S01]  /*21cc0*/  UMOV UR6, 0x0 ;  /* 0x0000000000067882 */ /* 0x000fe20000000000 */
[----:B------:R-:W-:Y:S01]  /*21cd0*/  UMOV UR7, 0x14f00000 ;  /* 0x14f0000000077882 */ /* 0x000fe20000000000 */
[----:B0-----:R-:W-:-:S05]  /*21ce0*/  LEA R10, R12, R10, 0x18 ;  /* 0x0000000a0c0a7211 */ /* 0x001fca00078ec0ff */
[----:B--2---:R-:W-:Y:S02]  /*21cf0*/  IMAD R3, R3, 0x7000, R10 ;  /* 0x0000700003037824 */ /* 0x004fe400078e020a */
[----:B---3--:R-:W-:Y:S02]  /*21d00*/  IMAD R8, R8, 0xe0, R9 ;  /* 0x000000e008087824 */ /* 0x008fe400078e0209 */
[----:B------:R-:W-:Y:S02]  /*21d10*/  VIADD R9, R5, 0x2e870 ;  /* 0x0002e87005097836 */ /* 0x000fe40000000000 */
[----:B------:R-:W-:-:S07]  /*21d20*/  VIADD R10, R3, 0xe400 ;  /* 0x0000e400030a7836 */ /* 0x000fce0000000000 */
.L_x_5991:
        /* <DEDUP_REMOVED lines=13> */
.L_x_6126:
[----:B------:R-:W-:Y:S05]  /*21e00*/  BSYNC B1 ;  /* 0x0000000000017941 */ /* 0x000fea0003800000 */
.L_x_5992:
[----:B------:R-:W-:Y:S01]  /*21e10*/  BSSY B1, `(.L_x_5994) ;  /* 0x000000b000017945 */ /* 0x000fe20003800000 */
[----:B------:R-:W-:Y:S01]  /*21e20*/  IMAD.MOV.U32 R12, RZ, RZ, 0x0 ;  /* 0x00000000ff0c7424 */ /* 0x000fe200078e00ff */
[----:B------:R-:W-:Y:S02]  /*21e30*/  MOV R13, 0x14f00000 ;  /* 0x14f00000000d7802 */ /* 0x000fe40000000f00 */
        /* <DEDUP_REMOVED lines=8> */
.L_x_5995:
[----:B------:R-:W-:Y:S05]  /*21ec0*/  BSYNC B1 ;  /* 0x0000000000017941 */ /* 0x000fea0003800000 */
.L_x_5994:
        /* <DEDUP_REMOVED lines=8> */
.L_x_5996:
        /* <DEDUP_REMOVED lines=10> */
.L_x_5985:
[----:B------:R-:W-:Y:S05]  /*21ff0*/  BSYNC B0 ;  /* 0x0000000000007941 */ /* 0x000fea0003800000 */
.L_x_5984:
[----:B------:R-:W-:-:S06]  /*22000*/  UISETP.NE.AND UP0, UPT, UR38, 0x3, UPT ;  /* 0x000000032600788c */ /* 0x000fcc000bf05270 */
[----:B------:R-:W-:-:S13]  /*22010*/  PLOP3.LUT P0, PT, PT, PT, UP0, 0x80, 0x0 ;  /* 0x000000000000781c */ /* 0x000fda0003f0f008 */
[----:B------:R-:W-:Y:S05]  /*22020*/  @!P0 BRA `(.L_x_5997) ;  /* 0x0000000000048947 */ /* 0x000fea0003800000 */
[----:B------:R-:W-:Y:S01]  /*22030*/  BPT.TRAP 0x1 ;  /* 0x000000040000795c */ /* 0x000fe20000300000 */
.L_x_5997:
[----:B------:R-:W1:Y:S01]  /*22040*/  S2R R5, SR_CgaCtaId ;  /* 0x0000000000057919 */ /* 0x000e620000008800 */
[----:B------:R-:W-:Y:S01]  /*22050*/  MOV R3, UR39 ;  /* 0x0000002700037c02 */ /* 0x000fe20008000f00 */
[----:B------:R-:W-:Y:S01]  /*22060*/  BSSY B0, `(.L_x_5998) ;  /* 0x0000009000007945 */ /* 0x000fe20003800000 */
[----:B------:R-:W-:Y:S02]  /*22070*/  MOV R4, 0x400 ;  /* 0x0000040000047802 */ /* 0x000fe40000000f00 */
[----:B------:R-:W-:Y:S02]  /*22080*/  ISETP.NE.AND P0, PT, R3, 0x3, PT ;  /* 0x000000030300780c */ /* 0x000fe40003f05270 */
[----:B------:R-:W-:-:S04]  /*22090*/  LOP3.LUT R3, R7, 0x1, RZ, 0x3c, !PT ;  /* 0x0000000107037812 */ /* 0x000fc800078e3cff */
[----:B------:R-:W-:Y:S02]  /*220a0*/  SHF.L.U32 R3, R3, 0x1f, RZ ;  /* 0x0000001f03037819 */ /* 0x000fe400000006ff */
[----:B-1----:R-:W-:-:S05]  /*220b0*/  LEA R4, R5, R4, 0x18 ;  /* 0x0000000405047211 */ /* 0x002fca00078ec0ff */
[----:B------:R-:W-:-:S04]  /*220c0*/  IMAD R18, R6, 0x8, R4 ;  /* 0x0000000806127824 */ /* 0x000fc800078e0204 */
[----:B------:R-:W1:Y:S02]  /*220d0*/  SYNCS.PHASECHK.TRANS64.TRYWAIT P2, [R18+URZ+0x2e870], R3 ;  /* 0x02e87003120075a7 */ /* 0x000e64000804017f */
[----:B-1----:R-:W-:Y:S05]  /*220e0*/  @!P2 BRA `(.L_x_5999) ;  /* 0x00000044009ca947 */ /* 0x002fea0003800000 */
.L_x_6127:
[----:B------:R-:W-:Y:S05]  /*220f0*/  BSYNC B0 ;  /* 0x0000000000007941 */ /* 0x000fea0003800000 */
.L_x_5998:
[----:B------:R-:W-:Y:S05]  /*22100*/  @!P0 BRA `(.L_x_6000) ;  /* 0x0000000000048947 */ /* 0x000fea0003800000 */
[----:B------:R-:W-:Y:S01]  /*22110*/  BPT.TRAP 0x1 ;  /* 0x000000040000795c */ /* 0x000fe20000300000 */
.L_x_6000:
[----:B------:R-:W-:Y:S01]  /*22120*/  SHF.L.U32 R4, R7, 0x1f, RZ ;  /* 0x0000001f07047819 */ /* 0x000fe200000006ff */
[----:B-1----:R-:W-:-:S03]  /*22130*/  IMAD R3, R6, 0x7000, RZ ;  /* 0x0000700006037824 */ /* 0x002fc600078e02ff */
[----:B------:R-:W1:Y:S02]  /*22140*/  SYNCS.PHASECHK.TRANS64.TRYWAIT P2, [R18+URZ+0x2e860], R4 ;  /* 0x02e86004120075a7 */ /* 0x000e64000804017f */
[----:B-1----:R-:W-:Y:S05]  /*22150*/  @!P2 BRA `(.L_x_6001) ;  /* 0x000000440094a947 */ /* 0x002fea0003800000 */
.L_x_6128:
[----:B------:R-:W2:Y:S04]  /*22160*/  LDL R12, [R1+0x24] ;  /* 0x00002400010c7983 */ /* 0x000ea80000100800 */
[----:B------:R-:W3:Y:S04]  /*22170*/  LDL R15, [R1+0x48] ;  /* 0x00004800010f7983 */ /* 0x000ee80000100800 */
[----:B------:R4:W-:Y:S04]  /*22180*/  STL [R1+0xb0], R2 ;  /* 0x0000b00201007387 */ /* 0x0009e80000100800 */
[----:B----4-:R-:W1:Y:S01]  /*22190*/  LDL R2, [R1+0x4] ;  /* 0x0000040001027983 */ /* 0x010e620000100800 */
[----:B------:R-:W-:-:S03]  /*221a0*/  MOV R13, 0x400 ;  /* 0x00000400000d7802 */ /* 0x000fc60000000f00 */
[----:B------:R4:W-:Y:S01]  /*221b0*/  STL [R1+0xac], R0 ;  /* 0x0000ac0001007387 */ /* 0x0009e20000100800 */
[----:B------:R-:W0:Y:S03]  /*221c0*/  S2R R14, SR_CgaCtaId ;  /* 0x00000000000e7919 */ /* 0x000e260000008800 */
[----:B----4-:R-:W4:Y:S01]  /*221d0*/  LDL R0, [R1] ;  /* 0x0000000001007983 */ /* 0x010f220000100800 */
[----:B------:R-:W-:Y:S05]  /*221e0*/  WARPSYNC.ALL ;  /* 0x0000000000007948 */ /* 0x000fea0003800000 */
[----:B0-----:R-:W-:-:S02]  /*221f0*/  LEA R13, R14, R13, 0x18 ;  /* 0x0000000d0e0d7211 */ /* 0x001fc400078ec0ff */
[----:B-1----:R-:W-:-:S05]  /*22200*/  LOP3.LUT R4, R3, R2, RZ, 0xfc, !PT ;  /* 0x0000000203047212 */ /* 0x002fca00078efcff */
[----:B------:R-:W-:-:S06]  /*22210*/  IMAD.IADD R4, R13, 0x1, R4 ;  /* 0x000000010d047824 */ /* 0x000fcc00078e0204 */
[----:B------:R-:W0:Y:S01]  /*22220*/  LDSM.16.MT88.4 R4, [R4+0xe400] ;  /* 0x00e400000404783b */ /* 0x000e220000004200 */
[----:B--2---:R-:W-:Y:S02]  /*22230*/  IADD3 R20, R13, R12, R3 ;  /* 0x0000000c0d147210 */ /* 0x004fe40007ffe003 */
[----:B----4-:R-:W-:Y:S02]  /*22240*/  LOP3.LUT R12, R3, R0, RZ, 0xfc, !PT ;  /* 0x00000000030c7212 */ /* 0x010fe400078efcff */
[C-C-:B0-----:R-:W-:Y:S02]  /*22250*/  PRMT R8, R4.reuse, 0x6420, R5.reuse ;  /* 0x0000642004087816 */ /* 0x141fe40000000005 */
[----:B------:R-:W-:Y:S02]  /*22260*/  PRMT R9, R4, 0x7531, R5 ;  /* 0x0000753104097816 */ /* 0x000fe40000000005 */
[C-C-:B------:R-:W-:Y:S02]  /*22270*/  PRMT R10, R6.reuse, 0x6420, R7.reuse ;  /* 0x00006420060a7816 */ /* 0x140fe40000000007 */
[----:B------:R-:W-:-:S02]  /*22280*/  PRMT R11, R6, 0x7531, R7 ;  /* 0x00007531060b7816 */ /* 0x000fc40000000007 */
[----:B------:R-:W0:Y:S01]  /*22290*/  LDSM.16.MT88.4 R4, [R20+0xe400] ;  /* 0x00e400001404783b */ /* 0x000e220000004200 */
[----:B---3--:R-:W-:-:S05]  /*222a0*/  IMAD.IADD R12, R15, 0x1, R12 ;  /* 0x000000010f0c7824 */ /* 0x008fca00078e020c */
[----:B------:R0:W-:Y:S02]  /*222b0*/  STSM.16.M88.4 [R12], R8 ;  /* 0x000000080c007844 */ /* 0x0001e40000000200 */
[C-C-:B0-----:R-:W-:Y:S02]  /*222c0*/  PRMT R8, R4.reuse, 0x6420, R5.reuse ;  /* 0x0000642004087816 */ /* 0x141fe40000000005 */
[----:B------:R-:W-:Y:S02]  /*222d0*/  PRMT R9, R4, 0x7531, R5 ;  /* 0x0000753104097816 */ /* 0x000fe40000000005 */
[----:B------:R-:W-:Y:S02]  /*222e0*/  LOP3.LUT R4, R3, 0x800, R0, 0xfe, !PT ;  /* 0x0000080003047812 */ /* 0x000fe400078efe00 */
[C-C-:B------:R-:W-:Y:S02]  /*222f0*/  PRMT R10, R6.reuse, 0x6420, R7.reuse ;  /* 0x00006420060a7816 */ /* 0x140fe40000000007 */
[----:B------:R-:W-:-:S02]  /*22300*/  PRMT R11, R6, 0x7531, R7 ;  /* 0x00007531060b7816 */ /* 0x000fc40000000007 */
[----:B------:R-:W-:-:S05]  /*22310*/  IADD3 R4, R15, R4, RZ ;  /* 0x000000040f047210 */ /* 0x000fca0007ffe0ff */
[----:B------:R0:W-:Y:S02]  /*22320*/  STSM.16.M88.4 [R4], R8 ;  /* 0x0000000804007844 */ /* 0x0001e40000000200 */
[----:B0-----:R-:W-:-:S05]  /*22330*/  VIADD R8, R3, 0x1000 ;  /* 0x0000100003087836 */ /* 0x001fca0000000000 */
[----:B------:R-:W-:-:S05]  /*22340*/  LOP3.LUT R4, R8, R2, RZ, 0xfc, !PT ;  /* 0x0000000208047212 */ /* 0x000fca00078efcff */
[----:B------:R-:W-:-:S06]  /*22350*/  IMAD.IADD R4, R13, 0x1, R4 ;  /* 0x000000010d047824 */ /* 0x000fcc00078e0204 */
[----:B------:R-:W0:Y:S01]  /*22360*/  LDSM.16.MT88.4 R4, [R4+0xe400] ;  /* 0x00e400000404783b */ /* 0x000e220000004200 */
[----:B------:R-:W-:Y:S01]  /*22370*/  IMAD.MOV.U32 R11, RZ, RZ, R15 ;  /* 0x000000ffff0b7224 */ /* 0x000fe200078e000f */
[----:B------:R-:W-:-:S04]  /*22380*/  LOP3.LUT R8, R8, R0, RZ, 0xfc, !PT ;  /* 0x0000000008087212 */ /* 0x000fc800078efcff */
[----:B------:R-:W-:Y:S02]  /*22390*/  IADD3 R8, R11, R8, RZ ;  /* 0x000000080b087210 */ /* 0x000fe40007ffe0ff */
        /* <DEDUP_REMOVED lines=8> */
[----:B------:R-:W-:Y:S01]  /*22420*/  IMAD.MOV.U32 R14, RZ, RZ, R11 ;  /* 0x000000ffff0e7224 */ /* 0x000fe200078e000b */
[----:B0-----:R-:W-:-:S02]  /*22430*/  PRMT R8, R4, 0x6420, R5 ;  /* 0x0000642004087816 */ /* 0x001fc40000000005 */
[----:B------:R-:W-:Y:S02]  /*22440*/  PRMT R9, R4, 0x7531, R5 ;  /* 0x0000753104097816 */ /* 0x000fe40000000005 */
[C-C-:B------:R-:W-:Y:S02]  /*22450*/  PRMT R10, R6.reuse, 0x6420, R7.reuse ;  /* 0x00006420060a7816 */ /* 0x140fe40000000007 */
[----:B------:R-:W-:Y:S02]  /*22460*/  PRMT R11, R6, 0x7531, R7 ;  /* 0x00007531060b7816 */ /* 0x000fe40000000007 */
[----:B--2---:R-:W-:-:S05]  /*22470*/  IADD3 R4, R14, R13, R3 ;  /* 0x0000000d0e047210 */ /* 0x004fca0007ffe003 */
[----:B------:R0:W-:Y:S02]  /*22480*/  STSM.16.M88.4 [R4], R8 ;  /* 0x0000000804007844 */ /* 0x0001e40000000200 */
[----:B0-----:R-:W-:-:S05]  /*22490*/  VIADD R8, R3, 0x2000 ;  /* 0x0000200003087836 */ /* 0x001fca0000000000 */
[----:B------:R-:W-:-:S04]  /*224a0*/  LOP3.LUT R4, R8, R2, RZ, 0xfc, !PT ;  /* 0x0000000208047212 */ /* 0x000fc800078efcff */
[----:B---3--:R-:W-:-:S06]  /*224b0*/  IADD3 R4, R15, R4, RZ ;  /* 0x000000040f047210 */ /* 0x008fcc0007ffe0ff */
[----:B------:R-:W0:Y:S01]  /*224c0*/  LDSM.16.MT88.4 R4, [R4+0xe400] ;  /* 0x00e400000404783b */ /* 0x000e220000004200 */
[----:B------:R-:W-:Y:S01]  /*224d0*/  LOP3.LUT R8, R8, R0, RZ, 0xfc, !PT ;  /* 0x0000000008087212 */ /* 0x000fe200078efcff */
[----:B------:R-:W-:-:S04]  /*224e0*/  IMAD.MOV.U32 R11, RZ, RZ, R14 ;  /* 0x000000ffff0b7224 */ /* 0x000fc800078e000e */
        /* <DEDUP_REMOVED lines=16> */
[----:B0-----:R-:W-:-:S04]  /*225f0*/  IADD3 R8, R3, 0x3000, RZ ;  /* 0x0000300003087810 */ /* 0x001fc80007ffe0ff */
[----:B------:R-:W-:-:S05]  /*22600*/  LOP3.LUT R4, R8, R2, RZ, 0xfc, !PT ;  /* 0x0000000208047212 */ /* 0x000fca00078efcff */
[----:B---3--:R-:W-:-:S06]  /*22610*/  IMAD.IADD R4, R15, 0x1, R4 ;  /* 0x000000010f047824 */ /* 0x008fcc00078e0204 */
        /* <DEDUP_REMOVED lines=20> */
[----:B------:R-:W-:-:S05]  /*22760*/  LOP3.LUT R4, R8, R2, RZ, 0xfc, !PT ;  /* 0x0000000208047212 */ /* 0x000fca00078efcff */
[----:B---3--:R-:W-:-:S06]  /*22770*/  IMAD.IADD R4, R15, 0x1, R4 ;  /* 0x000000010f047824 */ /* 0x008fcc00078e0204 */
[----:B------:R-:W0:Y:S01]  /*22780*/  LDSM.16.MT88.4 R4, [R4+0xe400] ;  /* 0x00e400000404783b */ /* 0x000e220000004200 */
[----:B------:R-:W-:Y:S02]  /*22790*/  MOV R11, R14 ;  /* 0x0000000e000b7202 */ /* 0x000fe40000000f00 */
        /* <DEDUP_REMOVED lines=10> */
[----:B------:R-:W-:-:S02]  /*22840*/  MOV R14, R11 ;  /* 0x0000000b000e7202 */ /* 0x000fc40000000f00 */
[C-C-:B0-----:R-:W-:Y:S02]  /*22850*/  PRMT R8, R4.reuse, 0x6420, R5.reuse ;  /* 0x0000642004087816 */ /* 0x141fe40000000005 */
        /* <DEDUP_REMOVED lines=28> */
[C---:B------:R-:W-:Y:S01]  /*22a20*/  LOP3.LUT R4, R8.reuse, R2, RZ, 0xfc, !PT ;  /* 0x0000000208047212 */ /* 0x040fe200078efcff */
[----:B------:R-:W-:Y:S01]  /*22a30*/  IMAD.MOV.U32 R11, RZ, RZ, R14 ;  /* 0x000000ffff0b7224 */ /* 0x000fe200078e000e */
[----:B------:R-:W-:Y:S01]  /*22a40*/  LOP3.LUT R8, R8, R0, RZ, 0xfc, !PT ;  /* 0x0000000008087212 */ /* 0x000fe200078efcff */
[----:B------:R0:W5:Y:S01]  /*22a50*/  LDL.LU R2, [R1+0xb0] ;  /* 0x0000b00001027983 */ /* 0x0001620000300800 */
[----:B---3--:R-:W-:-:S03]  /*22a60*/  IADD3 R4, R15, R4, RZ ;  /* 0x000000040f047210 */ /* 0x008fc60007ffe0ff */
[----:B------:R-:W-:Y:S01]  /*22a70*/  IMAD.IADD R8, R11, 0x1, R8 ;  /* 0x000000010b087824 */ /* 0x000fe200078e0208 */
[----:B------:R0:W5:Y:S04]  /*22a80*/  LDL.LU R0, [R1+0xac] ;  /* 0x0000ac0001007983 */ /* 0x0001680000300800 */
[----:B------:R-:W1:Y:S02]  /*22a90*/  LDSM.16.MT88.4 R4, [R4+0xe400] ;  /* 0x00e400000404783b */ /* 0x000e640000004200 */
[C-C-:B-1----:R-:W-:Y:S02]  /*22aa0*/  PRMT R12, R4.reuse, 0x6420, R5.reuse ;  /* 0x00006420040c7816 */ /* 0x142fe40000000005 */
[----:B------:R-:W-:Y:S02]  /*22ab0*/  PRMT R13, R4, 0x7531, R5 ;  /* 0x00007531040d7816 */ /* 0x000fe40000000005 */
[----:B------:R-:W-:-:S02]  /*22ac0*/  PRMT R14, R6, 0x6420, R7 ;  /* 0x00006420060e7816 */ /* 0x000fc40000000007 */
[----:B------:R-:W-:Y:S02]  /*22ad0*/  PRMT R15, R6, 0x7531, R7 ;  /* 0x00007531060f7816 */ /* 0x000fe40000000007 */
[----:B------:R-:W1:Y:S04]  /*22ae0*/  LDSM.16.MT88.4 R4, [R20+0x14400] ;  /* 0x014400001404783b */ /* 0x000e680000004200 */
[----:B------:R2:W-:Y:S04]  /*22af0*/  STSM.16.M88.4 [R8], R12 ;  /* 0x0000000c08007844 */ /* 0x0005e80000000200 */
[----:B--2---:R-:W2:Y:S01]  /*22b00*/  LDL R14, [R1+0x28] ;  /* 0x00002800010e7983 */ /* 0x004ea20000100800 */
[----:B------:R-:W-:Y:S01]  /*22b10*/  IMAD.MOV.U32 R15, RZ, RZ, R11 ;  /* 0x000000ffff0f7224 */ /* 0x000fe200078e000b */
[----:B-1----:R-:W-:-:S02]  /*22b20*/  PRMT R8, R4, 0x6420, R5 ;  /* 0x0000642004087816 */ /* 0x002fc40000000005 */
[----:B------:R-:W-:Y:S02]  /*22b30*/  PRMT R9, R4, 0x7531, R5 ;  /* 0x0000753104097816 */ /* 0x000fe40000000005 */
[C-C-:B------:R-:W-:Y:S02]  /*22b40*/  PRMT R10, R6.reuse, 0x6420, R7.reuse ;  /* 0x00006420060a7816 */ /* 0x140fe40000000007 */
[----:B------:R-:W-:Y:S02]  /*22b50*/  PRMT R11, R6, 0x7531, R7 ;  /* 0x00007531060b7816 */ /* 0x000fe40000000007 */
[----:B--2---:R-:W-:-:S05]  /*22b60*/  IADD3 R3, R15, R14, R3 ;  /* 0x0000000e0f037210 */ /* 0x004fca0007ffe003 */
        /* <DEDUP_REMOVED lines=9> */
.L_x_6002:
[----:B------:R2:W5:Y:S01]  /*22c00*/  LDL R6, [R1+0x8] ;  /* 0x0000080001067983 */ /* 0x0005620000100800 */
[----:B-1----:R1:W-:Y:S01]  /*22c10*/  SYNCS.ARRIVE.TRANS64.A1T0 RZ, [R18+URZ+0x2e850], RZ ;  /* 0x02e850ff12ff79a7 */ /* 0x0023e2000810003f */
[----:B------:R-:W-:Y:S01]  /*22c20*/  BAR.SYNC.DEFER_BLOCKING 0x2, 0x80 ;  /* 0x0082000000007b1d */ /* 0x000fe20000010000 */
[C---:B------:R-:W-:Y:S02]  /*22c30*/  ISETP.GT.AND P0, PT, R17.reuse, RZ, PT ;  /* 0x000000ff1100720c */ /* 0x040fe40003f04270 */
[----:B------:R-:W-:Y:S01]  /*22c40*/  IADD3 R17, R17, -0x1, RZ ;  /* 0xffffffff11117810 */ /* 0x000fe20007ffe0ff */
[----:B-1----:R-:W-:Y:S02]  /*22c50*/  @!P1 VIADD R18, R18, 0x2e880 ;  /* 0x0002e88012129836 */ /* 0x002fe40000000000 */
[----:B------:R2:W5:Y:S03]  /*22c60*/  LDL R7, [R1+0x10] ;  /* 0x0000100001077983 */ /* 0x0005660000100800 */
[----:B------:R-:W-:-:S04]  /*22c70*/  @!P1 PRMT R18, RZ, 0x654, R18 ;  /* 0x00000654ff129816 */ /* 0x000fc80000000012 */
[----:B------:R2:W-:Y:S01]  /*22c80*/  @!P1 SYNCS.ARRIVE.TRANS64.RED.A1T0 RZ, [R18+URZ], RZ ;  /* 0x000000ff12ff99a7 */ /* 0x0005e2000810043f */
[----:B------:R-:W-:Y:S05]  /*22c90*/  @P0 BRA `(.L_x_6003) ;  /* 0xffffffec00080947 */ /* 0x000fea000383ffff */
.L_x_5983:
[----:B------:R-:W-:Y:S04]  /*22ca0*/  BSSY B0, `(.L_x_6004) ;  /* 0x000000e000007945 */ /* 0x000fe80003800000 */
[----:B------:R-:W-:Y:S05]  /*22cb0*/  @P1 BRA `(.L_x_6005) ;  /* 0x0000000000301947 */ /* 0x000fea0003800000 */
[----:B-----5:R-:W1:Y:S01]  /*22cc0*/  S2R R2, SR_LANEID ;  /* 0x0000000000027919 */ /* 0x020e620000000000 */
[----:B------:R-:W-:Y:S01]  /*22cd0*/  VOTEU.ANY UR4, UPT, PT ;  /* 0x0000000000047886 */ /* 0x000fe200038e0100 */
[----:B------:R-:W3:Y:S01]  /*22ce0*/  LDC.64 R4, c[0x0][0xc38] ;  /* 0x00030e00ff047b82 */ /* 0x000ee20000000a00 */
[----:B------:R-:W1:Y:S02]  /*22cf0*/  FLO.U32 R0, UR4 ;  /* 0x0000000400007d00 */ /* 0x000e6400080e0000 */
[----:B-1----:R-:W-:-:S06]  /*22d00*/  ISETP.EQ.U32.AND P0, PT, R0, R2, PT ;  /* 0x000000020000720c */ /* 0x002fcc0003f02070 */
[----:B------:R-:W3:Y:S07]  /*22d10*/  POPC R2, UR4 ;  /* 0x0000000400027d09 */ /* 0x000eee0008000000 */
[----:B---3--:R-:W3:Y:S04]  /*22d20*/  @P0 ATOMG.E.ADD.STRONG.GPU PT, R2, desc[UR60][R4.64], R2 ;  /* 0x00000002040209a8 */ /* 0x008ee800081ee1fc */
[----:B---3--:R1:W3:Y:S02]  /*22d30*/  SHFL.IDX PT, R2, R2, R0, 0x1f ;  /* 0x00001f0002027589 */ /* 0x0082e400000e0000 */
[----:B-1----:R-:W1:Y:S02]  /*22d40*/  S2R R0, SR_LTMASK ;  /* 0x0000000000007919 */ /* 0x002e640000003900 */
[----:B-1----:R-:W-:-:S06]  /*22d50*/  LOP3.LUT R0, R0, UR4, RZ, 0xc0, !PT ;  /* 0x0000000400007c12 */ /* 0x002fcc000f8ec0ff */
[----:B------:R-:W3:Y:S02]  /*22d60*/  POPC R0, R0 ;  /* 0x0000000000007309 */ /* 0x000ee40000000000 */
[----:B---3--:R-:W-:-:S07]  /*22d70*/  IADD3 R16, R2, UR40, R0 ;  /* 0x0000002802107c10 */ /* 0x008fce000fffe000 */
.L_x_6005:
[----:B------:R-:W-:Y:S05]  /*22d80*/  BSYNC B0 ;  /* 0x0000000000007941 */ /* 0x000fea0003800000 */
.L_x_6004:
[----:B------:R-:W-:-:S06]  /*22d90*/  UISETP.NE.AND UP0, UPT, UR38, 0x3, UPT ;  /* 0x000000032600788c */ /* 0x000fcc000bf05270 */
[----:B------:R-:W-:-:S13]  /*22da0*/  PLOP3.LUT P0, PT, PT, PT, UP0, 0x80, 0x0 ;  /* 0x000000000000781c */ /* 0x000fda0003f0f008 */
[----:B------:R-:W-:Y:S05]  /*22db0*/  @!P0 BRA `(.L_x_6006) ;  /* 0x0000000000048947 */ /* 0x000fea0003800000 */
[----:B------:R-:W-:Y:S01]  /*22dc0*/  BPT.TRAP 0x1 ;  /* 0x000000040000795c */ /* 0x000fe20000300000 */
.L_x_6006:
[----:B-----5:R-:W3:Y:S04]  /*22dd0*/  LDL R2, [R1+0x10] ;  /* 0x0000100001027983 */ /* 0x020ee80000100800 */
[----:B0-----:R-:W4:Y:S01]  /*22de0*/  LDL R3, [R1+0x8] ;  /* 0x0000080001037983 */ /* 0x001f220000100800 */
[----:B------:R-:W-:Y:S01]  /*22df0*/  MOV R4, 0x400 ;  /* 0x0000040000047802 */ /* 0x000fe20000000f00 */
[----:B------:R-:W-:Y:S01]  /*22e00*/  IMAD.U32 R0, RZ, RZ, UR39 ;  /* 0x00000027ff007e24 */ /* 0x000fe2000f8e00ff */
[----:B------:R-:W-:Y:S01]  /*22e10*/  BSSY B0, `(.L_x_6007) ;  /* 0x0000009000007945 */ /* 0x000fe20003800000 */
[----:B------:R-:W0:Y:S03]  /*22e20*/  S2R R5, SR_CgaCtaId ;  /* 0x0000000000057919 */ /* 0x000e260000008800 */
[----:B------:R-:W-:-:S02]  /*22e30*/  ISETP.NE.AND P2, PT, R0, 0x3, PT ;  /* 0x000000030000780c */ /* 0x000fc40003f45270 */
[----:B0-----:R-:W-:Y:S02]  /*22e40*/  LEA R4, R5, R4, 0x18 ;  /* 0x0000000405047211 */ /* 0x001fe400078ec0ff */
[----:B---3--:R-:W-:-:S04]  /*22e50*/  LOP3.LUT R2, R2, 0x1, RZ, 0x3c, !PT ;  /* 0x0000000102027812 */ /* 0x008fc800078e3cff */
[----:B------:R-:W-:Y:S01]  /*22e60*/  SHF.L.U32 R2, R2, 0x1f, RZ ;  /* 0x0000001f02027819 */ /* 0x000fe200000006ff */
[----:B----4-:R-:W-:-:S04]  /*22e70*/  IMAD R0, R3, 0x8, R4 ;  /* 0x0000000803007824 */ /* 0x010fc800078e0204 */
[----:B------:R-:W0:Y:S02]  /*22e80*/  SYNCS.PHASECHK.TRANS64.TRYWAIT P0, [R0+URZ+0x2e870], R2 ;  /* 0x02e87002000075a7 */ /* 0x000e24000800017f */
[----:B0-----:R-:W-:Y:S05]  /*22e90*/  @!P0 BRA `(.L_x_6008) ;  /* 0x0000003800588947 */ /* 0x001fea0003800000 */
.L_x_6129:
[----:B------:R-:W-:Y:S05]  /*22ea0*/  BSYNC B0 ;  /* 0x0000000000007941 */ /* 0x000fea0003800000 */
.L_x_6007:
[----:B------:R-:W-:Y:S05]  /*22eb0*/  @!P2 BRA `(.L_x_6009) ;  /* 0x000000000004a947 */ /* 0x000fea0003800000 */
[----:B------:R-:W-:Y:S01]  /*22ec0*/  BPT.TRAP 0x1 ;  /* 0x000000040000795c */ /* 0x000fe20000300000 */
.L_x_6009:
[----:B0-----:R-:W3:Y:S02]  /*22ed0*/  LDL R2, [R1+0x10] ;  /* 0x0000100001027983 */ /* 0x001ee40000100800 */
[----:B---3--:R-:W-:-:S04]  /*22ee0*/  SHF.L.U32 R2, R2, 0x1f, RZ ;  /* 0x0000001f02027819 */ /* 0x008fc800000006ff */
[----:B------:R-:W0:Y:S02]  /*22ef0*/  SYNCS.PHASECHK.TRANS64.TRYWAIT P0, [R0+URZ+0x2e860], R2 ;  /* 0x02e86002000075a7 */ /* 0x000e24000800017f */
[----:B0-----:R-:W-:Y:S05]  /*22f00*/  @!P0 BRA `(.L_x_6010) ;  /* 0x0000003800508947 */ /* 0x001fea0003800000 */
.L_x_6130:
[----:B------:R-:W3:Y:S04]  /*22f10*/  LDL R12, [R1+0x24] ;  /* 0x00002400010c7983 */ /* 0x000ee80000100800 */
[----:B------:R1:W-:Y:S04]  /*22f20*/  STL [R1+0xb0], R16 ;  /* 0x0000b01001007387 */ /* 0x0003e80000100800 */
[----:B-1----:R-:W4:Y:S04]  /*22f30*/  LDL R16, [R1+0x4] ;  /* 0x0000040001107983 */ /* 0x002f280000100800 */
[----:B------:R0:W-:Y:S04]  /*22f40*/  STL [R1+0xac], R0 ;  /* 0x0000ac0001007387 */ /* 0x0001e80000100800 */
[----:B0-----:R-:W3:Y:S04]  /*22f50*/  LDL R0, [R1] ;  /* 0x0000000001007983 */ /* 0x001ee80000100800 */
[----:B--2---:R-:W2:Y:S01]  /*22f60*/  LDL.LU R18, [R1+0x48] ;  /* 0x0000480001127983 */ /* 0x004ea20000300800 */
[----:B------:R-:W-:-:S03]  /*22f70*/  MOV R13, 0x400 ;  /* 0x00000400000d7802 */ /* 0x000fc60000000f00 */
[----:B------:R-:W4:Y:S01]  /*22f80*/  LDL R17, [R1+0x8] ;  /* 0x0000080001117983 */ /* 0x000f220000100800 */
[----:B------:R-:W0:Y:S01]  /*22f90*/  S2R R14, SR_CgaCtaId ;  /* 0x00000000000e7919 */ /* 0x000e220000008800 */
[----:B------:R-:W-:Y:S05]  /*22fa0*/  WARPSYNC.ALL ;  /* 0x0000000000007948 */ /* 0x000fea0003800000 */
[----:B0-----:R-:W-:Y:S01]  /*22fb0*/  LEA R13, R14, R13, 0x18 ;  /* 0x0000000d0e0d7211 */ /* 0x001fe200078ec0ff */
[----:B----4-:R-:W-:-:S05]  /*22fc0*/  IMAD R3, R17, 0x7000, RZ ;  /* 0x0000700011037824 */ /* 0x010fca00078e02ff */
[----:B------:R-:W-:-:S05]  /*22fd0*/  LOP3.LUT R2, R3, R16, RZ, 0xfc, !PT ;  /* 0x0000001003027212 */ /* 0x000fca00078efcff */
[----:B------:R-:W-:-:S05]  /*22fe0*/  IMAD.IADD R2, R13, 0x1, R2 ;  /* 0x000000010d027824 */ /* 0x000fca00078e0202 */
[----:B------:R3:W0:Y:S02]  /*22ff0*/  LDSM.16.MT88.4 R4, [R2+0xe400] ;  /* 0x00e400000204783b */ /* 0x0006240000004200 */
[----:B---3--:R-:W-:Y:S02]  /*23000*/  IADD3 R2, R13, R12, R3 ;  /* 0x0000000c0d027210 */ /* 0x008fe40007ffe003 */
[C-C-:B0-----:R-:W-:Y:S02]  /*23010*/  PRMT R8, R4.reuse, 0x6420, R5.reuse ;  /* 0x0000642004087816 */ /* 0x141fe40000000005 */
[----:B------:R-:W-:Y:S02]  /*23020*/  PRMT R9, R4, 0x7531, R5 ;  /* 0x0000753104097816 */ /* 0x000fe40000000005 */
[C-C-:B------:R-:W-:Y:S02]  /*23030*/  PRMT R10, R6.reuse, 0x6420, R7.reuse ;  /* 0x00006420060a7816 */ /* 0x140fe40000000007 */
[----:B------:R-:W-:-:S02]  /*23040*/  PRMT R11, R6, 0x7531, R7 ;  /* 0x00007531060b7816 */ /* 0x000fc40000000007 */
[----:B------:R-:W0:Y:S01]  /*23050*/  LDSM.16.MT88.4 R4, [R2+0xe400] ;  /* 0x00e400000204783b */ /* 0x000e220000004200 */
[----:B------:R-:W-:-:S04]  /*23060*/  LOP3.LUT R12, R3, R0, RZ, 0xfc, !PT ;  /* 0x00000000030c7212 */ /* 0x000fc800078efcff */
[----:B--2---:R-:W-:-:S05]  /*23070*/  IADD3 R12, R18, R12, RZ ;  /* 0x0000000c120c7210 */ /* 0x004fca0007ffe0ff */
[----:B------:R0:W-:Y:S02]  /*23080*/  STSM.16.M88.4 [R12], R8 ;  /* 0x000000080c007844 */ /* 0x0001e40000000200 */
[C-C-:B0-----:R-:W-:Y:S02]  /*23090*/  PRMT R8, R4.reuse, 0x6420, R5.reuse ;  /* 0x0000642004087816 */ /* 0x141fe40000000005 */
[----:B------:R-:W-:Y:S02]  /*230a0*/  PRMT R9, R4, 0x7531, R5 ;  /* 0x0000753104097816 */ /* 0x000fe40000000005 */
[----:B------:R-:W-:Y:S02]  /*230b0*/  LOP3.LUT R4, R3, 0x800, R0, 0xfe, !PT ;  /* 0x0000080003047812 */ /* 0x000fe400078efe00 */
        /* <DEDUP_REMOVED lines=97> */
[----:B------:R-:W3:Y:S04]  /*236d0*/  LDL.LU R14, [R1+0x14] ;  /* 0x00001400010e7983 */ /* 0x000ee80000300800 */
[----:B------:R-:W4:Y:S01]  /*236e0*/  LDL R15, [R1+0x28] ;  /* 0x00002800010f7983 */ /* 0x000f220000100800 */
[----:B0-----:R-:W-:-:S02]  /*236f0*/  PRMT R8, R4, 0x6420, R5 ;  /* 0x0000642004087816 */ /* 0x001fc40000000005 */
[----:B------:R-:W-:Y:S02]  /*23700*/  PRMT R9, R4, 0x7531, R5 ;  /* 0x0000753104097816 */ /* 0x000fe40000000005 */
[C-C-:B------:R-:W-:Y:S02]  /*23710*/  PRMT R10, R6.reuse, 0x6420, R7.reuse ;  /* 0x00006420060a7816 */ /* 0x140fe40000000007 */
[----:B------:R-:W-:Y:S02]  /*23720*/  PRMT R11, R6, 0x7531, R7 ;  /* 0x00007531060b7816 */ /* 0x000fe40000000007 */
[----:B--2---:R-:W-:-:S05]  /*23730*/  IADD3 R4, R18, R13, R3 ;  /* 0x0000000d12047210 */ /* 0x004fca0007ffe003 */
[----:B------:R0:W-:Y:S02]  /*23740*/  STSM.16.M88.4 [R4], R8 ;  /* 0x0000000804007844 */ /* 0x0001e40000000200 */
[----:B0-----:R-:W-:-:S05]  /*23750*/  VIADD R8, R3, 0x6000 ;  /* 0x0000600003087836 */ /* 0x001fca0000000000 */
[C---:B------:R-:W-:Y:S02]  /*23760*/  LOP3.LUT R4, R8.reuse, R16, RZ, 0xfc, !PT ;  /* 0x0000001008047212 */ /* 0x040fe400078efcff */
[----:B------:R0:W5:Y:S01]  /*23770*/  LDL.LU R16, [R1+0xb0] ;  /* 0x0000b00001107983 */ /* 0x0001620000300800 */
[----:B------:R-:W-:-:S03]  /*23780*/  LOP3.LUT R8, R8, R0, RZ, 0xfc, !PT ;  /* 0x0000000008087212 */ /* 0x000fc600078efcff */
[----:B------:R0:W5:Y:S01]  /*23790*/  LDL.LU R0, [R1+0xac] ;  /* 0x0000ac0001007983 */ /* 0x0001620000300800 */
[----:B---3--:R-:W-:-:S06]  /*237a0*/  IMAD.IADD R4, R14, 0x1, R4 ;  /* 0x000000010e047824 */ /* 0x008fcc00078e0204 */
[----:B------:R-:W1:Y:S01]  /*237b0*/  LDSM.16.MT88.4 R4, [R4+0xe400] ;  /* 0x00e400000404783b */ /* 0x000e620000004200 */
[C---:B----4-:R-:W-:Y:S01]  /*237c0*/  IADD3 R12, R18.reuse, R15, R3 ;  /* 0x0000000f120c7210 */ /* 0x050fe20007ffe003 */
[----:B------:R-:W-:Y:S01]  /*237d0*/  IMAD.IADD R3, R18, 0x1, R8 ;  /* 0x0000000112037824 */ /* 0x000fe200078e0208 */
[C-C-:B-1----:R-:W-:Y:S02]  /*237e0*/  PRMT R8, R4.reuse, 0x6420, R5.reuse ;  /* 0x0000642004087816 */ /* 0x142fe40000000005 */
[----:B------:R-:W-:Y:S02]  /*237f0*/  PRMT R9, R4, 0x7531, R5 ;  /* 0x0000753104097816 */ /* 0x000fe40000000005 */
[C-C-:B------:R-:W-:Y:S02]  /*23800*/  PRMT R10, R6.reuse, 0x6420, R7.reuse ;  /* 0x00006420060a7816 */ /* 0x140fe40000000007 */
[----:B------:R-:W-:Y:S02]  /*23810*/  PRMT R11, R6, 0x7531, R7 ;  /* 0x00007531060b7816 */ /* 0x000fe40000000007 */
[----:B------:R-:W1:Y:S04]  /*23820*/  LDSM.16.MT88.4 R4, [R2+0x14400] ;  /* 0x014400000204783b */ /* 0x000e680000004200 */
[----:B------:R1:W-:Y:S02]  /*23830*/  STSM.16.M88.4 [R3], R8 ;  /* 0x0000000803007844 */ /* 0x0003e40000000200 */
        /* <DEDUP_REMOVED lines=13> */
.L_x_6011:
[----:B------:R-:W2:Y:S01]  /*23910*/  LDL.LU R3, [R1+0x10] ;  /* 0x0000100001037983 */ /* 0x000ea20000300800 */
[----:B-1---5:R1:W-:Y:S02]  /*23920*/  SYNCS.ARRIVE.TRANS64.A1T0 RZ, [R0+URZ+0x2e850], RZ ;  /* 0x02e850ff00ff79a7 */ /* 0x0223e4000810003f */
[----:B-1----:R-:W-:-:S04]  /*23930*/  @!P1 IADD3 R0, R0, 0x2e880, RZ ;  /* 0x0002e88000009810 */ /* 0x002fc80007ffe0ff */
[----:B------:R-:W-:Y:S01]  /*23940*/  @!P1 PRMT R0, RZ, 0x654, R0 ;  /* 0x00000654ff009816 */ /* 0x000fe20000000000 */
[----:B------:R-:W-:Y:S06]  /*23950*/  BAR.SYNC.DEFER_BLOCKING 0x2, 0x80 ;  /* 0x0082000000007b1d */ /* 0x000fec0000010000 */
[----:B------:R1:W-:Y:S02]  /*23960*/  @!P1 SYNCS.ARRIVE.TRANS64.RED.A1T0 RZ, [R0+URZ], RZ ;  /* 0x000000ff00ff99a7 */ /* 0x0003e4000810043f */
[----:B-1----:R-:W-:-:S05]  /*23970*/  VIADD R0, R17, 0x1 ;  /* 0x0000000111007836 */ /* 0x002fca0000000000 */
[----:B------:R-:W-:-:S04]  /*23980*/  ISETP.NE.AND P0, PT, R0, 0x2, PT ;  /* 0x000000020000780c */ /* 0x000fc80003f05270 */
[----:B------:R-:W-:Y:S02]  /*23990*/  SEL R2, RZ, 0x1, P0 ;  /* 0x00000001ff027807 */ /* 0x000fe40000000000 */
[----:B------:R-:W-:-:S05]  /*239a0*/  SEL R0, R0, RZ, P0 ;  /* 0x000000ff00007207 */ /* 0x000fca0000000000 */
[----:B------:R1:W-:Y:S01]  /*239b0*/  STL [R1+0x8], R0 ;  /* 0x0000080001007387 */ /* 0x0003e20000100800 */
[----:B--2---:R-:W-:-:S05]  /*239c0*/  LOP3.LUT R3, R3, R2, RZ, 0x3c, !PT ;  /* 0x0000000203037212 */ /* 0x004fca00078e3cff */
[----:B------:R1:W-:Y:S02]  /*239d0*/  STL [R1+0x10], R3 ;  /* 0x0000100301007387 */ /* 0x0003e40000100800 */
.L_x_5966:
[----:B------:R-:W-:Y:S05]  /*239e0*/  BSYNC B6 ;  /* 0x0000000000067941 */ /* 0x000fea0003800000 */
.L_x_5964:
[----:B-1----:R-:W2:Y:S02]  /*239f0*/  LDL R0, [R1+0x5c] ;  /* 0x00005c0001007983 */ /* 0x002ea40000100800 */
[----:B--2---:R-:W-:-:S13]  /*23a00*/  LOP3.LUT P0, RZ, R0, 0x2, RZ, 0xc0, !PT ;  /* 0x0000000200ff7812 */ /* 0x004fda000780c0ff */
        /* <DEDUP_REMOVED lines=9> */
.L_x_6012:
[----:B------:R-:W1:Y:S01]  /*23aa0*/  S2R R0, SR_TID.X ;  /* 0x0000000000007919 */ /* 0x000e620000002100 */
[----:B------:R-:W-:Y:S01]  /*23ab0*/  UMOV UR4, 0xffffffff ;  /* 0xffffffff00047882 */ /* 0x000fe20000000000 */
[----:B-1----:R-:W-:-:S04]  /*23ac0*/  LOP3.LUT R7, R0, 0x1f, RZ, 0xc0, !PT ;  /* 0x0000001f00077812 */ /* 0x002fc800078ec0ff */
        /* <DEDUP_REMOVED lines=12> */
[----:B------:R-:W-:Y:S01]  /*23b90*/  ISETP.GE.U32.AND P5, PT, R7, 0x10, PT ;  /* 0x000000100700780c */ /* 0x000fe20003fa6070 */
[----:B------:R-:W-:Y:S01]  /*23ba0*/  SHFL.IDX PT, R4, R16, 0x1, 0x1f ;  /* 0x00201f0010047f89 */ /* 0x000fe200000e0000 */
[----:B-1----:R-:W-:Y:S01]  /*23bb0*/  IMAD.MOV.U32 R2, RZ, RZ, RZ ;  /* 0x000000ffff027224 */ /* 0x002fe200078e00ff */
[----:B--2---:R-:W-:-:S02]  /*23bc0*/  @!P1 MOV R2, R3 ;  /* 0x0000000300029202 */ /* 0x004fc40000000f00 */
[----:B------:R-:W-:-:S03]  /*23bd0*/  ISETP.NE.AND P1, PT, R7, RZ, PT ;  /* 0x000000ff0700720c */ /* 0x000fc60003f25270 */
        /* <DEDUP_REMOVED lines=15> */
[----:B------:R1:W2:Y:S02]  /*23cd0*/  SHFL.IDX PT, R6, R3, 0x1f, 0x1f ;  /* 0x03e01f0003067f89 */ /* 0x0002a400000e0000 */
.L_x_6140:
[----:B------:R-:W-:Y:S01]  /*23ce0*/  ULDC UR4, c[0x0][0xc10] ;  /* 0x0003040000047ab9 */ /* 0x000fe20000000800 */
[----:B------:R-:W-:Y:S01]  /*23cf0*/  MOV R5, R3 ;  /* 0x0000000300057202 */ /* 0x000fe20000000f00 */
[----:B------:R-:W-:-:S04]  /*23d00*/  IMAD.U32 R16, RZ, RZ, UR4 ;  /* 0x00000004ff107e24 */ /* 0x000fc8000f8e00ff */
[----:B--2---:R-:W-:-:S04]  /*23d10*/  IMAD R6, R6, R16, RZ ;  /* 0x0000001006067224 */ /* 0x004fc800078e02ff */
[----:B------:R-:W-:-:S05]  /*23d20*/  IMAD.IADD R4, R4, 0x1, R6 ;  /* 0x0000000104047824 */ /* 0x000fca00078e0206 */
[----:B------:R-:W-:-:S13]  /*23d30*/  ISETP.GT.AND P6, PT, R4, R0, PT ;  /* 0x000000000400720c */ /* 0x000fda0003fc4270 */
[----:B------:R-:W-:Y:S05]  /*23d40*/  @P6 BRA `(.L_x_6015) ;  /* 0x0000000000a06947 */ /* 0x000fea0003800000 */
.L_x_6020:
[----:B------:R-:W2:Y:S01]  /*23d50*/  LDC R2, c[0x0][0xc14] ;  /* 0x00030500ff027b82 */ /* 0x000ea20000000800 */
[----:B------:R-:W-:-:S05]  /*23d60*/  VIADD R19, R19, 0x1f ;  /* 0x0000001f13137836 */ /* 0x000fca0000000000 */
[----:B--2---:R-:W-:-:S13]  /*23d70*/  ISETP.GE.AND P6, PT, R19, R2, PT ;  /* 0x000000021300720c */ /* 0x004fda0003fc6270 */
[----:B------:R-:W-:Y:S05]  /*23d80*/  @P6 BRA `(.L_x_6016) ;  /* 0x00000004004c6947 */ /* 0x000fea0003800000 */
[----:B-1----:R-:W1:Y:S01]  /*23d90*/  S2R R3, SR_TID.X ;  /* 0x0000000000037919 */ /* 0x002e620000002100 */
[----:B------:R-:W-:Y:S01]  /*23da0*/  BSSY B0, `(.L_x_6017) ;  /* 0x0000009000007945 */ /* 0x000fe20003800000 */
[----:B-1----:R-:W-:-:S05]  /*23db0*/  LOP3.LUT R3, R3, 0x1f, RZ, 0xc0, !PT ;  /* 0x0000001f03037812 */ /* 0x002fca00078ec0ff */
[----:B------:R-:W-:-:S05]  /*23dc0*/  IMAD.IADD R3, R19, 0x1, R3 ;  /* 0x0000000113037824 */ /* 0x000fca00078e0203 */
[----:B------:R-:W-:Y:S01]  /*23dd0*/  ISETP.GE.OR P6, PT, R3, R2, !P0 ;  /* 0x000000020300720c */ /* 0x000fe200047c6670 */
[----:B------:R-:W-:-:S12]  /*23de0*/  IMAD.MOV.U32 R2, RZ, RZ, RZ ;  /* 0x000000ffff027224 */ /* 0x000fd800078e00ff */
[----:B------:R-:W-:Y:S05]  /*23df0*/  @P6 BRA `(.L_x_6018) ;  /* 0x00000000000c6947 */ /* 0x000fea0003800000 */
[----:B------:R-:W1:Y:S02]  /*23e00*/  LDC.64 R6, c[0x0][0xc58] ;  /* 0x00031600ff067b82 */ /* 0x000e640000000a00 */
[----:B-1----:R-:W-:-:S06]  /*23e10*/  IMAD.WIDE R2, R3, 0x4, R6 ;  /* 0x0000000403027825 */ /* 0x002fcc00078e0206 */
[----:B------:R1:W5:Y:S02]  /*23e20*/  LDG.E R2, desc[UR60][R2.64] ;  /* 0x0000003c02027981 */ /* 0x000364000c1e1900 */
.L_x_6018:
[----:B------:R-:W-:Y:S05]  /*23e30*/  BSYNC B0 ;  /* 0x0000000000007941 */ /* 0x000fea0003800000 */
.L_x_6017:
[----:B------:R-:W-:-:S03]  /*23e40*/  UMOV UR4, 0xffffffff ;  /* 0xffffffff00047882 */ /* 0x000fc60000000000 */
[----:B------:R-:W-:Y:S05]  /*23e50*/  BRA.DIV UR4, `(.L_x_6019) ;  /* 0x0000002e04cc7947 */ /* 0x000fea000b800000 */
[----:B-1---5:R-:W1:Y:S02]  /*23e60*/  SHFL.UP PT, R3, R2, 0x1, RZ ;  /* 0x0420000002037989 */ /* 0x022e6400000e00ff */
        /* <DEDUP_REMOVED lines=14> */
[----:B------:R1:W2:Y:S02]  /*23f50*/  SHFL.IDX PT, R6, R3, 0x1f, 0x1f ;  /* 0x03e01f0003067f89 */ /* 0x0002a400000e0000 */
.L_x_6148:
[----:B------:R-:W-:Y:S02]  /*23f60*/  ULDC UR4, c[0x0][0xc10] ;  /* 0x0003040000047ab9 */ /* 0x000fe40000000800 */
[----:B------:R-:W-:-:S04]  /*23f70*/  IMAD.U32 R16, RZ, RZ, UR4 ;  /* 0x00000004ff107e24 */ /* 0x000fc8000f8e00ff */
[----:B--2---:R-:W-:-:S04]  /*23f80*/  IMAD R6, R6, R16, RZ ;  /* 0x0000001006067224 */ /* 0x004fc800078e02ff */
[----:B------:R-:W-:-:S05]  /*23f90*/  IMAD.IADD R4, R6, 0x1, R4 ;  /* 0x0000000106047824 */ /* 0x000fca00078e0204 */
[----:B------:R-:W-:-:S13]  /*23fa0*/  ISETP.GT.AND P6, PT, R4, R0, PT ;  /* 0x000000000400720c */ /* 0x000fda0003fc4270 */
[----:B------:R-:W-:Y:S05]  /*23fb0*/  @!P6 BRA `(.L_x_6020) ;  /* 0xfffffffc0064e947 */ /* 0x000fea000383ffff */
[----:B------:R-:W-:-:S07]  /*23fc0*/  IMAD.MOV.U32 R5, RZ, RZ, R3 ;  /* 0x000000ffff057224 */ /* 0x000fce00078e0003 */
.L_x_6015:
[----:B------:R-:W-:Y:S01]  /*23fd0*/  IADD3 R6, -R6, R4, RZ ;  /* 0x0000000406067210 */ /* 0x000fe20007ffe1ff */
[----:B------:R-:W-:-:S04]  /*23fe0*/  UMOV UR4, 0xffffffff ;  /* 0xffffffff00047882 */ /* 0x000fc80000000000 */
[----:B-1----:R-:W-:-:S05]  /*23ff0*/  IMAD R3, R5, R16, R6 ;  /* 0x0000001005037224 */ /* 0x002fca00078e0206 */
[----:B------:R-:W-:Y:S01]  /*24000*/  ISETP.GT.AND P6, PT, R3, R0, PT ;  /* 0x000000000300720c */ /* 0x000fe20003fc4270 */
[----:B------:R-:W-:-:S12]  /*24010*/  BRA.DIV UR4, `(.L_x_6021) ;  /* 0x0000003204347947 */ /* 0x000fd8000b800000 */
[----:B------:R-:W-:-:S04]  /*24020*/  VOTE.ANY R4, PT, !P6 ;  /* 0x0000000000047806 */ /* 0x000fc800070e0100 */
[----:B------:R-:W1:Y:S02]  /*24030*/  POPC R3, R4 ;  /* 0x0000000400037309 */ /* 0x000e640000000000 */
[----:B-1----:R1:W2:Y:S02]  /*24040*/  SHFL.IDX PT, R2, R2, R3, 0x1f ;  /* 0x00001f0302027589 */ /* 0x0022a400000e0000 */
.L_x_6152:
[----:B------:R-:W-:Y:S01]  /*24050*/  ISETP.NE.AND P0, PT, R4, RZ, PT ;  /* 0x000000ff0400720c */ /* 0x000fe20003f05270 */
[----:B------:R-:W-:-:S12]  /*24060*/  IMAD.MOV.U32 R4, RZ, RZ, RZ ;  /* 0x000000ffff047224 */ /* 0x000fd800078e00ff */
[----:B------:R-:W-:Y:S05]  /*24070*/  @!P0 BRA `(.L_x_6022) ;  /* 0x0000000000108947 */ /* 0x000fea0003800000 */
[----:B------:R-:W-:Y:S01]  /*24080*/  UMOV UR4, 0xffffffff ;  /* 0xffffffff00047882 */ /* 0x000fe20000000000 */
[----:B0-----:R-:W-:Y:S02]  /*24090*/  VIADD R12, R3, 0xffffffff ;  /* 0xffffffff030c7836 */ /* 0x001fe40000000000 */
[----:B------:R-:W-:Y:S05]  /*240a0*/  BRA.DIV UR4, `(.L_x_6023) ;  /* 0x0000003204587947 */ /* 0x000fea000b800000 */
[----:B------:R3:W4:Y:S02]  /*240b0*/  SHFL.IDX PT, R4, R5, R12, 0x1f ;  /* 0x00001f0c05047589 */ /* 0x00072400000e0000 */
.L_x_6022:
[----:B----4-:R-:W-:Y:S01]  /*240c0*/  IMAD R16, R4, R16, R6 ;  /* 0x0000001004107224 */ /* 0x010fe200078e0206 */
[-C--:B--2---:R-:W-:Y:S01]  /*240d0*/  IABS R6, R2.reuse ;  /* 0x0000000200067213 */ /* 0x084fe20000000000 */
[----:B------:R-:W-:Y:S02]  /*240e0*/  IMAD.IADD R19, R3, 0x1, R19 ;  /* 0x0000000103137824 */ /* 0x000fe400078e0213 */
[----:B------:R-:W-:Y:S01]  /*240f0*/  IMAD.IADD R17, R0, 0x1, -R16 ;  /* 0x0000000100117824 */ /* 0x000fe200078e0a10 */
[----:B------:R-:W2:Y:S01]  /*24100*/  I2F.RP R4, R6 ;  /* 0x0000000600047306 */ /* 0x000ea20000209400 */
[----:B------:R-:W-:-:S05]  /*24110*/  IABS R0, R2 ;  /* 0x0000000200007213 */ /* 0x000fca0000000000 */
[----:B------:R-:W-:Y:S02]  /*24120*/  IMAD.MOV R0, RZ, RZ, -R0 ;  /* 0x000000ffff007224 */ /* 0x000fe400078e0a00 */
[----:B--2---:R-:W2:Y:S02]  /*24130*/  MUFU.RCP R4, R4 ;  /* 0x0000000400047308 */ /* 0x004ea40000001000 */
[----:B--2---:R-:W-:-:S06]  /*24140*/  VIADD R4, R4, 0xffffffe ;  /* 0x0ffffffe04047836 */ /* 0x004fcc0000000000 */
[----:B---3--:R-:W2:Y:S02]  /*24150*/  F2I.FTZ.U32.TRUNC.NTZ R5, R4 ;  /* 0x0000000400057305 */ /* 0x008ea4000021f000 */
[----:B--2---:R-:W-:-:S05]  /*24160*/  IADD3 R4, RZ, -R5, RZ ;  /* 0x80000005ff047210 */ /* 0x004fca0007ffe0ff */
[----:B------:R-:W-:Y:S02]  /*24170*/  IMAD R7, R4, R6, RZ ;  /* 0x0000000604077224 */ /* 0x000fe400078e02ff */
[----:B------:R-:W-:-:S04]  /*24180*/  IMAD.MOV.U32 R4, RZ, RZ, RZ ;  /* 0x000000ffff047224 */ /* 0x000fc800078e00ff */
[----:B------:R-:W-:Y:S01]  /*24190*/  IMAD.HI.U32 R7, R5, R7, R4 ;  /* 0x0000000705077227 */ /* 0x000fe200078e0004 */
[----:B------:R-:W-:Y:S02]  /*241a0*/  IABS R4, R17 ;  /* 0x0000001100047213 */ /* 0x000fe40000000000 */
[----:B------:R-:W-:-:S03]  /*241b0*/  MOV R5, R0 ;  /* 0x0000000000057202 */ /* 0x000fc60000000f00 */
        /* <DEDUP_REMOVED lines=16> */
.L_x_6016:
[----:B------:R-:W-:Y:S01]  /*242c0*/  UMOV UR4, URZ ;  /* 0x0000003f00047c82 */ /* 0x000fe20008000000 */
[----:B------:R-:W-:Y:S01]  /*242d0*/  UMOV UR5, URZ ;  /* 0x0000003f00057c82 */ /* 0x000fe20008000000 */
[----:B------:R-:W-:Y:S01]  /*242e0*/  ULDC UR6, c[0x0][0xc14] ;  /* 0x0003050000067ab9 */ /* 0x000fe20000000800 */
[----:B------:R-:W-:Y:S01]  /*242f0*/  MOV R16, R0 ;  /* 0x0000000000107202 */ /* 0x000fe20000000f00 */
[----:B------:R-:W-:Y:S02]  /*24300*/  IMAD.U32 R17, RZ, RZ, UR4 ;  /* 0x00000004ff117e24 */ /* 0x000fe4000f8e00ff */
[----:B------:R-:W-:Y:S02]  /*24310*/  IMAD.U32 R18, RZ, RZ, UR5 ;  /* 0x00000005ff127e24 */ /* 0x000fe4000f8e00ff */
[----:B------:R-:W-:-:S07]  /*24320*/  IMAD.U32 R19, RZ, RZ, UR6 ;  /* 0x00000006ff137e24 */ /* 0x000fce000f8e00ff */
.L_x_6024:
[----:B------:R-:W2:Y:S01]  /*24330*/  S2R R0, SR_TID.X ;  /* 0x0000000000007919 */ /* 0x000ea20000002100 */
[----:B------:R-:W-:Y:S05]  /*24340*/  WARPSYNC.ALL ;  /* 0x0000000000007948 */ /* 0x000fea0003800000 */
[----:B------:R-:W-:Y:S01]  /*24350*/  BAR.SYNC.DEFER_BLOCKING 0x4, 0x180 ;  /* 0x0106000000007b1d */ /* 0x000fe20000010000 */
[----:B--2---:R-:W-:-:S04]  /*24360*/  LOP3.LUT R0, R0, 0x1f, RZ, 0xc0, !PT ;  /* 0x0000001f00007812 */ /* 0x004fc800078ec0ff */
[----:B------:R-:W-:-:S13]  /*24370*/  ISETP.NE.AND P0, PT, R0, RZ, PT ;  /* 0x000000ff0000720c */ /* 0x000fda0003f05270 */
[----:B------:R-:W2:Y:S01]  /*24380*/  @!P0 S2R R0, SR_CgaCtaId ;  /* 0x0000000000008919 */ /* 0x000ea20000008800 */
[----:B------:R-:W-:-:S04]  /*24390*/  @!P0 MOV R2, 0x400 ;  /* 0x0000040000028802 */ /* 0x000fc80000000f00 */
[----:B--2---:R-:W-:-:S05]  /*243a0*/  @!P0 LEA R0, R0, R2, 0x18 ;  /* 0x0000000200008211 */ /* 0x004fca00078ec0ff */
[----:B------:R2:W-:Y:S01]  /*243b0*/  @!P0 STS.128 [R0+0x2e8d0], R16 ;  /* 0x02e8d01000008388 */ /* 0x0005e20000000c00 */
[----:B------:R-:W-:Y:S06]  /*243c0*/  BAR.ARV 0x5, 0x180 ;  /* 0x0146000000007b1d */ /* 0x000fec0000002000 */
.L_x_6013:
[----:B------:R-:W-:Y:S02]  /*243d0*/  ULDC UR4, c[0x0][0xc14] ;  /* 0x0003050000047ab9 */ /* 0x000fe40000000800 */
[----:B-1----:R-:W-:-:S13]  /*243e0*/  ISETP.GE.AND P0, PT, R19, UR4, PT ;  /* 0x0000000413007c0c */ /* 0x002fda000bf06270 */
[----:B------:R-:W-:Y:S05]  /*243f0*/  @!P0 BRA `(.L_x_6025) ;  /* 0xffffffac00888947 */ /* 0x000fea000383ffff */
[----:B------:R-:W-:Y:S05]  /*24400*/  BSYNC B7 ;  /* 0x0000000000077941 */ /* 0x000fea0003800000 */
.L_x_5930:
[----:B--2---:R-:W2:Y:S01]  /*24410*/  LDL.LU R0, [R1+0x60] ;  /* 0x0000600001007983 */ /* 0x004ea20000300800 */
[----:B------:R-:W-:Y:S01]  /*24420*/  BSSY B0, `(.L_x_6026) ;  /* 0x000000b000007945 */ /* 0x000fe20003800000 */
[----:B------:R-:W1:Y:S01]  /*24430*/  S2R R5, SR_CgaCtaId ;  /* 0x0000000000057919 */ /* 0x000e620000008800 */
[----:B--2---:R-:W-:-:S04]  /*24440*/  IADD3 R0, R0, 0x1, RZ ;  /* 0x0000000100007810 */ /* 0x004fc80007ffe0ff */
        /* <DEDUP_REMOVED lines=8> */
.L_x_6155:
[----:B------:R-:W-:Y:S05]  /*244d0*/  BSYNC B0 ;  /* 0x0000000000007941 */ /* 0x000fea0003800000 */
.L_x_6026:
[----:B------:R-:W-:-:S03]  /*244e0*/  UMOV UR4, 0xffffffff ;  /* 0xffffffff00047882 */ /* 0x000fc60000000000 */
[----:B------:R-:W-:Y:S05]  /*244f0*/  BRA.DIV UR4, `(.L_x_6028) ;  /* 0x0000002e04807947 */ /* 0x000fea000b800000 */
[----:B------:R-:W1:Y:S02]  /*24500*/  S2R R2, SR_TID.X ;  /* 0x0000000000027919 */ /* 0x000e640000002100 */
[----:B-1----:R-:W-:-:S04]  /*24510*/  SHF.R.U32.HI R2, RZ, 0x5, R2 ;  /* 0x00000005ff027819 */ /* 0x002fc80000011602 */
[----:B------:R-:W-:-:S05]  /*24520*/  LOP3.LUT R2, R2, 0x3, RZ, 0xc0, !PT ;  /* 0x0000000302027812 */ /* 0x000fca00078ec0ff */
[----:B------:R1:W2:Y:S02]  /*24530*/  SHFL.IDX PT, R14, R2, RZ, 0x1f ;  /* 0x00001fff020e7589 */ /* 0x0002a400000e0000 */
.L_x_6158:
[----:B--2---:R-:W-:-:S13]  /*24540*/  ISETP.NE.AND P0, PT, R14, RZ, PT ;  /* 0x000000ff0e00720c */ /* 0x004fda0003f05270 */
[----:B------:R-:W-:Y:S05]  /*24550*/  @P0 BRA `(.L_x_5749) ;  /* 0x0000000000b80947 */ /* 0x000fea0003800000 */
[----:B------:R-:W-:-:S03]  /*24560*/  UMOV UR4, 0xffffffff ;  /* 0xffffffff00047882 */ /* 0x000fc60000000000 */
[----:B------:R-:W-:Y:S05]  /*24570*/  BRA.DIV UR4, `(.L_x_6029) ;  /* 0x0000002e04947947 */ /* 0x000fea000b800000 */
[----:B------:R-:W-:-:S13]  /*24580*/  ELECT P6, URZ, PT ;  /* 0x00000000003f782f */ /* 0x000fda00038c0000 */
.L_x_6161:
[----:B------:R-:W-:Y:S05]  /*24590*/  @!P6 BRA `(.L_x_5749) ;  /* 0x0000000000a8e947 */ /* 0x000fea0003800000 */
[----:B-1----:R-:W2:Y:S02]  /*245a0*/  LDL R2, [R1+0xa8] ;  /* 0x0000a80001027983 */ /* 0x002ea40000100800 */
[----:B--2---:R-:W-:-:S13]  /*245b0*/  R2UR UR4, R2 ;  /* 0x00000000020472ca */ /* 0x004fda00000e0000 */
[----:B------:R-:W-:-:S06]  /*245c0*/  ULOP3.LUT UR4, UR4, 0x2, URZ, 0xfc, !UPT ;  /* 0x0000000204047892 */ /* 0x000fcc000f8efc3f */
[----:B------:R-:W-:-:S05]  /*245d0*/  IMAD.U32 R2, RZ, RZ, UR4 ;  /* 0x00000004ff027e24 */ /* 0x000fca000f8e00ff */
[----:B------:R-:W-:-:S13]  /*245e0*/  ISETP.NE.AND P0, PT, R2, 0x3, PT ;  /* 0x000000030200780c */ /* 0x000fda0003f05270 */
[----:B------:R-:W-:Y:S05]  /*245f0*/  @!P0 BRA `(.L_x_6030) ;  /* 0x0000000000048947 */ /* 0x000fea0003800000 */
[----:B------:R-:W-:Y:S01]  /*24600*/  BPT.TRAP 0x1 ;  /* 0x000000040000795c */ /* 0x000fe20000300000 */
.L_x_6030:
[----:B0-----:R-:W2:Y:S04]  /*24610*/  LDL R3, [R1+0x8] ;  /* 0x0000080001037983 */ /* 0x001ea80000100800 */
[----:B------:R-:W3:Y:S01]  /*24620*/  LDL.LU R7, [R1+0x10] ;  /* 0x0000100001077983 */ /* 0x000ee20000300800 */
[----:B------:R-:W-:-:S05]  /*24630*/  VIADD R2, R0, 0x2e840 ;  /* 0x0002e84000027836 */ /* 0x000fca0000000000 */
[C---:B--2---:R-:W-:Y:S01]  /*24640*/  LEA R6, R3.reuse, R2, 0x3 ;  /* 0x0000000203067211 */ /* 0x044fe200078e18ff */
        /* <DEDUP_REMOVED lines=10> */
.L_x_6162:
[----:B------:R-:W1:Y:S02]  /*246f0*/  SYNCS.PHASECHK.TRANS64.TRYWAIT P1, [R7+URZ], R2 ;  /* 0x00000002070075a7 */ /* 0x000e64000802017f */
[----:B-1----:R-:W-:Y:S05]  /*24700*/  @!P1 BRA `(.L_x_6032) ;  /* 0x0000002c00649947 */ /* 0x002fea0003800000 */
.L_x_6163:
[----:B------:R-:W-:Y:S05]  /*24710*/  @!P0 BRA `(.L_x_6033) ;  /* 0x0000000000048947 */ /* 0x000fea0003800000 */
[----:B------:R-:W-:Y:S01]  /*24720*/  BPT.TRAP 0x1 ;  /* 0x000000040000795c */ /* 0x000fe20000300000 */
.L_x_6033:
[----:B------:R-:W2:Y:S02]  /*24730*/  LDL.LU R4, [R1+0x8] ;  /* 0x0000080001047983 */ /* 0x000ea40000300800 */
[----:B--2---:R-:W-:-:S04]  /*24740*/  IMAD R4, R4, 0x8, R0 ;  /* 0x0000000804047824 */ /* 0x004fc800078e0200 */
[----:B------:R-:W2:Y:S02]  /*24750*/  SYNCS.PHASECHK.TRANS64.TRYWAIT P1, [R4+URZ+0x2e860], R5 ;  /* 0x02e86005040075a7 */ /* 0x000ea4000802017f */
[----:B--2---:R-:W-:Y:S05]  /*24760*/  @!P1 BRA `(.L_x_6034) ;  /* 0x0000002c00609947 */ /* 0x004fea0003800000 */
.L_x_6164:
[----:B------:R-:W-:Y:S05]  /*24770*/  @!P0 BRA `(.L_x_6035) ;  /* 0x0000000000048947 */ /* 0x000fea0003800000 */
[----:B------:R-:W-:Y:S01]  /*24780*/  BPT.TRAP 0x1 ;  /* 0x000000040000795c */ /* 0x000fe20000300000 */
.L_x_6035:
[----:B------:R-:W-:-:S04]  /*24790*/  LEA R3, R3, R0, 0x3 ;  /* 0x0000000003037211 */ /* 0x000fc800078e18ff */
[----:B------:R-:W3:Y:S02]  /*247a0*/  SYNCS.PHASECHK.TRANS64.TRYWAIT P1, [R3+URZ+0x2e860], R2 ;  /* 0x02e86002030075a7 */ /* 0x000ee4000802017f */
[----:B---3--:R-:W-:Y:S05]  /*247b0*/  @!P1 BRA `(.L_x_6036) ;  /* 0x0000002c00609947 */ /* 0x008fea0003800000 */
.L_x_6165:
[----:B------:R-:W-:Y:S05]  /*247c0*/  @!P0 BRA `(.L_x_6037) ;  /* 0x0000000000048947 */ /* 0x000fea0003800000 */
[----:B------:R-:W-:Y:S01]  /*247d0*/  BPT.TRAP 0x1 ;  /* 0x000000040000795c */ /* 0x000fe20000300000 */
.L_x_6037:
[----:B------:R-:W4:Y:S02]  /*247e0*/  SYNCS.PHASECHK.TRANS64.TRYWAIT P0, [R4+URZ+0x2e880], R5 ;  /* 0x02e88005040075a7 */ /* 0x000f24000800017f */
[----:B----4-:R-:W-:Y:S05]  /*247f0*/  @!P0 BRA `(.L_x_6038) ;  /* 0x0000002c00648947 */ /* 0x010fea0003800000 */
.L_x_6039:
[----:B------:R0:W0:Y:S02]  /*24800*/  SYNCS.PHASECHK.TRANS64.TRYWAIT P0, [R3+URZ+0x2e880], R2 ;  /* 0x02e88002030075a7 */ /* 0x000024000800017f */
[----:B0-----:R-:W-:Y:S05]  /*24810*/  @!P0 NANOSLEEP.SYNCS 0x989680 ;  /* 0x009896800000895d */ /* 0x001fea0003900000 */
[----:B------:R-:W0:Y:S02]  /*24820*/  @!P0 SYNCS.PHASECHK.TRANS64 P0, [R3+URZ+0x2e880], R2 ;  /* 0x02e88002030085a7 */ /* 0x000e24000800007f */
[----:B0-----:R-:W-:Y:S05]  /*24830*/  @!P0 BRA `(.L_x_6039) ;  /* 0xfffffffc00f08947 */ /* 0x001fea000383ffff */
.L_x_5749:
[----:B------:R-:W-:Y:S05]  /*24840*/  BSYNC B8 ;  /* 0x0000000000087941 */ /* 0x000fea0003800000 */
.L_x_5746:
[----:B------:R-:W-:Y:S05]  /*24850*/  EXIT ;  /* 0x000000000000794d */ /* 0x000fea0003800000 */
.L_x_5771:
[----:B0-----:R0:W1:Y:S02]  /*24860*/  SYNCS.PHASECHK.TRANS64.TRYWAIT P6, [R111+URZ+0x2e890], R127 ;  /* 0x02e8907f6f0075a7 */ /* 0x00106400080c017f */
[----:B-1----:R-:W-:Y:S05]  /*24870*/  @!P6 NANOSLEEP.SYNCS 0x989680 ;  /* 0x009896800000e95d */ /* 0x002fea0003900000 */
[----:B------:R-:W1:Y:S02]  /*24880*/  @!P6 SYNCS.PHASECHK.TRANS64 P6, [R111+URZ+0x2e890], R127 ;  /* 0x02e8907f6f00e5a7 */ /* 0x000e6400080c007f */
[----:B-1----:R-:W-:Y:S05]  /*24890*/  @!P6 BRA `(.L_x_5771) ;  /* 0xfffffffc00f0e947 */ /* 0x002fea000383ffff */
[----:B------:R-:W-:Y:S05]  /*248a0*/  BRA `(.L_x_6040) ;  /* 0xfffffde8003c7947 */ /* 0x000fea000383ffff */
.L_x_5805:
[----:B0-----:R0:W1:Y:S02]  /*248b0*/  SYNCS.PHASECHK.TRANS64.TRYWAIT P3, [R111+URZ+0x2e890], R127 ;  /* 0x02e8907f6f0075a7 */ /* 0x001064000806017f */
[----:B-1----:R-:W-:Y:S05]  /*248c0*/  @!P3 NANOSLEEP.SYNCS 0x989680 ;  /* 0x009896800000b95d */ /* 0x002fea0003900000 */
[----:B------:R-:W1:Y:S02]  /*248d0*/  @!P3 SYNCS.PHASECHK.TRANS64 P3, [R111+URZ+0x2e890], R127 ;  /* 0x02e8907f6f00b5a7 */ /* 0x000e64000806007f */
[----:B-1----:R-:W-:Y:S05]  /*248e0*/  @!P3 BRA `(.L_x_5805) ;  /* 0xfffffffc00f0b947 */ /* 0x002fea000383ffff */
[----:B------:R-:W-:Y:S05]  /*248f0*/  BRA `(.L_x_6041) ;  /* 0xfffffe2c00407947 */ /* 0x000fea000383ffff */
.L_x_5822:
[----:B0-----:R0:W1:Y:S02]  /*24900*/  SYNCS.PHASECHK.TRANS64.TRYWAIT P2, [R111+URZ+0x2e890], R127 ;  /* 0x02e8907f6f0075a7 */ /* 0x001064000804017f */
[----:B-1----:R-:W-:Y:S05]  /*24910*/  @!P2 NANOSLEEP.SYNCS 0x989680 ;  /* 0x009896800000a95d */ /* 0x002fea0003900000 */
[----:B------:R-:W1:Y:S02]  /*24920*/  @!P2 SYNCS.PHASECHK.TRANS64 P2, [R111+URZ+0x2e890], R127 ;  /* 0x02e8907f6f00a5a7 */ /* 0x000e64000804007f */
[----:B-1----:R-:W-:Y:S05]  /*24930*/  @!P2 BRA `(.L_x_5822) ;  /* 0xfffffffc00f0a947 */ /* 0x002fea000383ffff */
[----:B------:R-:W-:Y:S05]  /*24940*/  BRA `(.L_x_6042) ;  /* 0xfffffe6c00d87947 */ /* 0x000fea000383ffff */
.L_x_5832:
[----:B--2---:R2:W3:Y:S02]  /*24950*/  SYNCS.PHASECHK.TRANS64.TRYWAIT P3, [R111+URZ+0x2e8b0], R127 ;  /* 0x02e8b07f6f0075a7 */ /* 0x0044e4000806017f */
[----:B---3--:R-:W-:Y:S05]  /*24960*/  @!P3 NANOSLEEP.SYNCS 0x989680 ;  /* 0x009896800000b95d */ /* 0x008fea0003900000 */
[----:B------:R-:W3:Y:S02]  /*24970*/  @!P3 SYNCS.PHASECHK.TRANS64 P3, [R111+URZ+0x2e8b0], R127 ;  /* 0x02e8b07f6f00b5a7 */ /* 0x000ee4000806007f */
[----:B---3--:R-:W-:Y:S05]  /*24980*/  @!P3 BRA `(.L_x_5832) ;  /* 0xfffffffc00f0b947 */ /* 0x008fea000383ffff */
[----:B------:R-:W-:Y:S05]  /*24990*/  BRA `(.L_x_6043) ;  /* 0xfffffe7400a07947 */ /* 0x000fea000383ffff */
.L_x_5844:
[----:B------:R-:W1:Y:S01]  /*249a0*/  S2R R2, SR_TID.X ;  /* 0x0000000000027919 */ /* 0x000e620000002100 */
[----:B------:R-:W-:Y:S01]  /*249b0*/  BSSY B0, `(.L_x_6044) ;  /* 0x000000c000007945 */ /* 0x000fe20003800000 */
[----:B------:R-:W-:Y:S01]  /*249c0*/  IMAD.MOV.U32 R12, RZ, RZ, RZ ;  /* 0x000000ffff0c7224 */ /* 0x000fe200078e00ff */
[----:B------:R-:W-:Y:S01]  /*249d0*/  MOV R11, 0x1f ;  /* 0x0000001f000b7802 */ /* 0x000fe20000000f00 */
[----:B------:R-:W-:Y:S02]  /*249e0*/  IMAD.MOV.U32 R15, RZ, RZ, -0x1 ;  /* 0xffffffffff0f7424 */ /* 0x000fe400078e00ff */
[----:B-1----:R-:W-:-:S05]  /*249f0*/  VIADD R3, R2, 0xffffff80 ;  /* 0xffffff8002037836 */ /* 0x002fca0000000000 */
[----:B------:R-:W-:-:S04]  /*24a00*/  SHF.R.S32.HI R2, RZ, 0x1f, R3 ;  /* 0x0000001fff027819 */ /* 0x000fc80000011403 */
[----:B------:R-:W-:-:S04]  /*24a10*/  LEA.HI R2, R2, R3, RZ, 0x7 ;  /* 0x0000000302027211 */ /* 0x000fc800078f38ff */
[----:B------:R-:W-:-:S05]  /*24a20*/  SHF.R.S32.HI R2, RZ, 0x7, R2 ;  /* 0x00000007ff027819 */ /* 0x000fca0000011402 */
[----:B------:R-:W-:-:S07]  /*24a30*/  IMAD.MOV.U32 R13, RZ, RZ, R2 ;  /* 0x000000ffff0d7224 */ /* 0x000fce00078e0002 */
[----:B0----5:R-:W-:Y:S05]  /*24a40*/  WARPSYNC.COLLECTIVE R15, `(.L_x_6045) ;  /* 0x000000000f087348 */ /* 0x021fea0003c00000 */
[----:B------:R1:W2:Y:S02]  /*24a50*/  SHFL.IDX P6, R14, R13, R12, R11 ;  /* 0x0000000c0d0e7389 */ /* 0x0002a400000c000b */
[----:B012--5:R-:W-:Y:S01]  /*24a60*/  ENDCOLLECTIVE ;  /* 0x000000000000791b */ /* 0x027fe20003800000 */
.L_x_6045:
[----:B------:R-:W-:Y:S05]  /*24a70*/  BSYNC B0 ;  /* 0x0000000000007941 */ /* 0x000fea0003800000 */
.L_x_6044:
[----:B------:R0:W-:Y:S01]  /*24a80*/  STL [R1+0x48], R14 ;  /* 0x0000480e01007387 */ /* 0x0001e20000100800 */
[----:B------:R-:W-:Y:S05]  /*24a90*/  BRA `(.L_x_6046) ;  /* 0xfffffe8000547947 */ /* 0x000fea000383ffff */
.L_x_5858:
        /* <DEDUP_REMOVED lines=8> */
.L_x_6048:
[----:B------:R-:W-:Y:S05]  /*24b20*/  BSYNC B1 ;  /* 0x0000000000017941 */ /* 0x000fea0003800000 */
.L_x_6047:
[----:B------:R-:W-:Y:S05]  /*24b30*/  BRA `(.L_x_6049) ;  /* 0xfffffe8800f87947 */ /* 0x000fea000383ffff */
.L_x_5859:
        /* <DEDUP_REMOVED lines=8> */
.L_x_6051:
[----:B------:R-:W-:Y:S05]  /*24bc0*/  BSYNC B1 ;  /* 0x0000000000017941 */ /* 0x000fea0003800000 */
.L_x_6050:
[----:B------:R-:W-:Y:S05]  /*24bd0*/  BRA `(.L_x_6052) ;  /* 0xfffffe8800d87947 */ /* 0x000fea000383ffff */
.L_x_5860:
        /* <DEDUP_REMOVED lines=8> */
.L_x_6054:
[----:B------:R-:W-:Y:S05]  /*24c60*/  BSYNC B1 ;  /* 0x0000000000017941 */ /* 0x000fea0003800000 */
.L_x_6053:
[----:B------:R-:W-:Y:S05]  /*24c70*/  BRA `(.L_x_6055) ;  /* 0xfffffe8800b87947 */ /* 0x000fea000383ffff */
.L_x_5861:
        /* <DEDUP_REMOVED lines=8> */
.L_x_6057:
[----:B------:R-:W-:Y:S05]  /*24d00*/  BSYNC B1 ;  /* 0x0000000000017941 */ /* 0x000fea0003800000 */
.L_x_6056:
[----:B------:R-:W-:Y:S05]  /*24d10*/  BRA `(.L_x_6058) ;  /* 0xfffffe88009c7947 */ /* 0x000fea000383ffff */
.L_x_5863:
[----:B0-----:R0:W1:Y:S02]  /*24d20*/  SYNCS.PHASECHK.TRANS64.TRYWAIT P1, [R16+URZ+0x2e800], R35 ;  /* 0x02e80023100075a7 */ /* 0x001064000802017f */
[----:B-1----:R-:W-:Y:S05]  /*24d30*/  @!P1 NANOSLEEP.SYNCS 0x989680 ;  /* 0x009896800000995d */ /* 0x002fea0003900000 */
[----:B------:R-:W1:Y:S02]  /*24d40*/  @!P1 SYNCS.PHASECHK.TRANS64 P1, [R16+URZ+0x2e800], R35 ;  /* 0x02e80023100095a7 */ /* 0x000e64000802007f */
[----:B-1----:R-:W-:Y:S05]  /*24d50*/  @!P1 BRA `(.L_x_5863) ;  /* 0xfffffffc00f09947 */ /* 0x002fea000383ffff */
[----:B------:R-:W-:Y:S05]  /*24d60*/  BRA `(.L_x_6059) ;  /* 0xfffffe8c00907947 */ /* 0x000fea000383ffff */
.L_x_5871:
        /* <DEDUP_REMOVED lines=8> */
.L_x_6061:
[----:B------:R-:W-:Y:S05]  /*24df0*/  BSYNC B1 ;  /* 0x0000000000017941 */ /* 0x000fea0003800000 */
.L_x_6060:
[----:B------:R-:W-:Y:S05]  /*24e00*/  BRA `(.L_x_6062) ;  /* 0xfffffea400987947 */ /* 0x000fea000383ffff */
.L_x_5872:
        /* <DEDUP_REMOVED lines=8> */
.L_x_6064:
[----:B------:R-:W-:Y:S05]  /*24e90*/  BSYNC B1 ;  /* 0x0000000000017941 */ /* 0x000fea0003800000 */
.L_x_6063:
[----:B------:R-:W-:Y:S05]  /*24ea0*/  BRA `(.L_x_6065) ;  /* 0xfffffea400787947 */ /* 0x000fea000383ffff */
.L_x_5873:
        /* <DEDUP_REMOVED lines=8> */
.L_x_6067:
[----:B------:R-:W-:Y:S05]  /*24f30*/  BSYNC B1 ;  /* 0x0000000000017941 */ /* 0x000fea0003800000 */
.L_x_6066:
[----:B------:R-:W-:Y:S05]  /*24f40*/  BRA `(.L_x_6068) ;  /* 0xfffffea4005c7947 */ /* 0x000fea000383ffff */
.L_x_5874:
        /* <DEDUP_REMOVED lines=8> */
.L_x_6070:
[----:B------:R-:W-:Y:S05]  /*24fd0*/  BSYNC B1 ;  /* 0x0000000000017941 */ /* 0x000fea0003800000 */
.L_x_6069:
[----:B------:R-:W-:Y:S05]  /*24fe0*/  BRA `(.L_x_6071) ;  /* 0xfffffea400447947 */ /* 0x000fea000383ffff */
.L_x_5876:
[----:B-1----:R1:W2:Y:S02]  /*24ff0*/  SYNCS.PHASECHK.TRANS64.TRYWAIT P1, [R16+URZ+0x2e800], R25 ;  /* 0x02e80019100075a7 */ /* 0x0022a4000802017f */
[----:B--2---:R-:W-:Y:S05]  /*25000*/  @!P1 NANOSLEEP.SYNCS 0x989680 ;  /* 0x009896800000995d */ /* 0x004fea0003900000 */
[----:B------:R-:W2:Y:S02]  /*25010*/  @!P1 SYNCS.PHASECHK.TRANS64 P1, [R16+URZ+0x2e800], R25 ;  /* 0x02e80019100095a7 */ /* 0x000ea4000802007f */
[----:B--2---:R-:W-:Y:S05]  /*25020*/  @!P1 BRA `(.L_x_5876) ;  /* 0xfffffffc00f09947 */ /* 0x004fea000383ffff */
[----:B------:R-:W-:Y:S05]  /*25030*/  BRA `(.L_x_6072) ;  /* 0xfffffea800387947 */ /* 0x000fea000383ffff */
.L_x_5882:
[----:B--2---:R2:W3:Y:S02]  /*25040*/  SYNCS.PHASECHK.TRANS64.TRYWAIT P1, [R0+URZ+0x2e830], R7 ;  /* 0x02e83007000075a7 */ /* 0x0044e4000802017f */
[----:B---3--:R-:W-:Y:S05]  /*25050*/  @!P1 NANOSLEEP.SYNCS 0x989680 ;  /* 0x009896800000995d */ /* 0x008fea0003900000 */
[----:B------:R-:W3:Y:S02]  /*25060*/  @!P1 SYNCS.PHASECHK.TRANS64 P1, [R0+URZ+0x2e830], R7 ;  /* 0x02e83007000095a7 */ /* 0x000ee4000802007f */
[----:B---3--:R-:W-:Y:S05]  /*25070*/  @!P1 BRA `(.L_x_5882) ;  /* 0xfffffffc00f09947 */ /* 0x008fea000383ffff */
[----:B------:R-:W-:Y:S05]  /*25080*/  BRA `(.L_x_5881) ;  /* 0xfffffec000c47947 */ /* 0x000fea000383ffff */
.L_x_5888:
[----:B-1----:R1:W2:Y:S02]  /*25090*/  SYNCS.PHASECHK.TRANS64.TRYWAIT P2, [R13+URZ+0x2e830], R20 ;  /* 0x02e830140d0075a7 */ /* 0x0022a4000804017f */
[----:B--2---:R-:W-:Y:S05]  /*250a0*/  @!P2 NANOSLEEP.SYNCS 0x989680 ;  /* 0x009896800000a95d */ /* 0x004fea0003900000 */
[----:B------:R-:W2:Y:S02]  /*250b0*/  @!P2 SYNCS.PHASECHK.TRANS64 P2, [R13+URZ+0x2e830], R20 ;  /* 0x02e830140d00a5a7 */ /* 0x000ea4000804007f */
[----:B--2---:R-:W-:Y:S05]  /*250c0*/  @!P2 BRA `(.L_x_5888) ;  /* 0xfffffffc00f0a947 */ /* 0x004fea000383ffff */
[----:B------:R-:W-:Y:S05]  /*250d0*/  BRA `(.L_x_5887) ;  /* 0xffffff1400007947 */ /* 0x000fea000383ffff */
.L_x_5892:
[----:B-1----:R1:W2:Y:S02]  /*250e0*/  SYNCS.PHASECHK.TRANS64.TRYWAIT P1, [R13+URZ+0x2e850], R12 ;  /* 0x02e8500c0d0075a7 */ /* 0x0022a4000802017f */
[----:B--2---:R-:W-:Y:S05]  /*250f0*/  @!P1 NANOSLEEP.SYNCS 0x989680 ;  /* 0x009896800000995d */ /* 0x004fea0003900000 */
[----:B------:R-:W2:Y:S02]  /*25100*/  @!P1 SYNCS.PHASECHK.TRANS64 P1, [R13+URZ+0x2e850], R12 ;  /* 0x02e8500c0d0095a7 */ /* 0x000ea4000802007f */
[----:B--2---:R-:W-:Y:S05]  /*25110*/  @!P1 BRA `(.L_x_5892) ;  /* 0xfffffffc00f09947 */ /* 0x004fea000383ffff */
[----:B------:R-:W-:Y:S05]  /*25120*/  BRA `(.L_x_5889) ;  /* 0xffffff2800507947 */ /* 0x000fea000383ffff */
.L_x_5898:
[----:B-1----:R1:W2:Y:S02]  /*25130*/  SYNCS.PHASECHK.TRANS64.TRYWAIT P1, [R11+URZ+0x2e850], R0 ;  /* 0x02e850000b0075a7 */ /* 0x0022a4000802017f */
[----:B--2---:R-:W-:Y:S05]  /*25140*/  @!P1 NANOSLEEP.SYNCS 0x989680 ;  /* 0x009896800000995d */ /* 0x004fea0003900000 */
[----:B------:R-:W2:Y:S02]  /*25150*/  @!P1 SYNCS.PHASECHK.TRANS64 P1, [R11+URZ+0x2e850], R0 ;  /* 0x02e850000b0095a7 */ /* 0x000ea4000802007f */
[----:B--2---:R-:W-:Y:S05]  /*25160*/  @!P1 BRA `(.L_x_5898) ;  /* 0xfffffffc00f09947 */ /* 0x004fea000383ffff */
[----:B------:R-:W-:Y:S05]  /*25170*/  BRA `(.L_x_5897) ;  /* 0xffffff6000707947 */ /* 0x000fea000383ffff */
.L_x_5902:
[----:B------:R-:W-:Y:S01]  /*25180*/  IMAD.MOV.U32 R12, RZ, RZ, R0 ;  /* 0x000000ffff0c7224 */ /* 0x000fe200078e0000 */
[----:B------:R-:W-:Y:S01]  /*25190*/  MOV R15, 0xffffffff ;  /* 0xffffffff000f7802 */ /* 0x000fe20000000f00 */
[----:B------:R-:W-:Y:S01]  /*251a0*/  IMAD.MOV.U32 R11, RZ, RZ, 0x1c1f ;  /* 0x00001c1fff0b7424 */ /* 0x000fe200078e00ff */
[----:B------:R-:W-:Y:S02]  /*251b0*/  SEL R5, R96, R97, P0 ;  /* 0x0000006160057207 */ /* 0x000fe40000000000 */
[----:B------:R-:W-:-:S07]  /*251c0*/  SEL R7, R97, R96, P0 ;  /* 0x0000006061077207 */ /* 0x000fce0000000000 */
[----:B---3-5:R-:W-:Y:S05]  /*251d0*/  WARPSYNC.COLLECTIVE R15, `(.L_x_6073) ;  /* 0x000000000f087348 */ /* 0x028fea0003c00000 */
[----:B------:R0:W1:Y:S02]  /*251e0*/  SHFL.IDX P6, R14, R13, R12, R11 ;  /* 0x0000000c0d0e7389 */ /* 0x00006400000c000b */
[----:B01-3-5:R-:W-:Y:S01]  /*251f0*/  ENDCOLLECTIVE ;  /* 0x000000000000791b */ /* 0x02bfe20003800000 */
.L_x_6073:
        /* <DEDUP_REMOVED lines=19> */
.L_x_6074:
        /* <DEDUP_REMOVED lines=18> */
.L_x_6075:
[----:B------:R-:W-:Y:S02]  /*25450*/  SEL R55, R52, R55, P0 ;  /* 0x0000003734377207 */ /* 0x000fe40000000000 */
[----:B------:R-:W-:Y:S02]  /*25460*/  SEL R57, R46, R59, P0 ;  /* 0x0000003b2e397207 */ /* 0x000fe40000000000 */
[----:B------:R-:W-:Y:S02]  /*25470*/  SEL R59, R59, R46, P0 ;  /* 0x0000002e3b3b7207 */ /* 0x000fe40000000000 */
[----:B------:R-:W-:Y:S02]  /*25480*/  SEL R4, R6, R3, P0 ;  /* 0x0000000306047207 */ /* 0x000fe40000000000 */
[----:B------:R-:W-:Y:S02]  /*25490*/  SEL R6, R3, R6, P0 ;  /* 0x0000000603067207 */ /* 0x000fe40000000000 */
[----:B------:R-:W-:Y:S01]  /*254a0*/  MOV R13, R7 ;  /* 0x00000007000d7202 */ /* 0x000fe20000000f00 */
[----:B------:R-:W-:-:S02]  /*254b0*/  IMAD.MOV.U32 R12, RZ, RZ, R2 ;  /* 0x000000ffff0c7224 */ /* 0x000fc400078e0002 */
[----:B------:R-:W-:-:S07]  /*254c0*/  IMAD.MOV.U32 R10, RZ, RZ, R14 ;  /* 0x000000ffff0a7224 */ /* 0x000fce00078e000e */
[----:B------:R-:W-:Y:S05]  /*254d0*/  WARPSYNC.COLLECTIVE R15, `(.L_x_6076) ;  /* 0x000000000f087348 */ /* 0x000fea0003c00000 */
[----:B------:R0:W1:Y:S02]  /*254e0*/  SHFL.IDX P6, R14, R13, R12, R11 ;  /* 0x0000000c0d0e7389 */ /* 0x00006400000c000b */
[----:B01----:R-:W-:Y:S01]  /*254f0*/  ENDCOLLECTIVE ;  /* 0x000000000000791b */ /* 0x003fe20003800000 */
.L_x_6076:
[----:B------:R-:W-:Y:S01]  /*25500*/  IMAD.MOV.U32 R13, RZ, RZ, R9 ;  /* 0x000000ffff0d7224 */ /* 0x000fe200078e0009 */
[----:B------:R-:W-:Y:S01]  /*25510*/  MOV R12, R0 ;  /* 0x00000000000c7202 */ /* 0x000fe20000000f00 */
[----:B------:R-:W-:-:S07]  /*25520*/  IMAD.MOV.U32 R7, RZ, RZ, R14 ;  /* 0x000000ffff077224 */ /* 0x000fce00078e000e */
[----:B------:R-:W-:Y:S05]  /*25530*/  WARPSYNC.COLLECTIVE R15, `(.L_x_6077) ;  /* 0x000000000f087348 */ /* 0x000fea0003c00000 */
[----:B------:R0:W1:Y:S02]  /*25540*/  SHFL.IDX P6, R14, R13, R12, R11 ;  /* 0x0000000c0d0e7389 */ /* 0x00006400000c000b */
[----:B01----:R-:W-:Y:S01]  /*25550*/  ENDCOLLECTIVE ;  /* 0x000000000000791b */ /* 0x003fe20003800000 */
.L_x_6077:
        /* <DEDUP_REMOVED lines=8> */
.L_x_6078:
[----:B------:R-:W-:Y:S02]  /*255e0*/  IMAD.MOV.U32 R13, RZ, RZ, R25 ;  /* 0x000000ffff0d7224 */ /* 0x000fe400078e0019 */
[----:B------:R-:W-:Y:S01]  /*255f0*/  IMAD.MOV.U32 R12, RZ, RZ, R0 ;  /* 0x000000ffff0c7224 */ /* 0x000fe200078e0000 */
[----:B------:R-:W-:-:S07]  /*25600*/  MOV R21, R14 ;  /* 0x0000000e00157202 */ /* 0x000fce0000000f00 */
[----:B------:R-:W-:Y:S05]  /*25610*/  WARPSYNC.COLLECTIVE R15, `(.L_x_6079) ;  /* 0x000000000f087348 */ /* 0x000fea0003c00000 */
[----:B------:R0:W1:Y:S02]  /*25620*/  SHFL.IDX P6, R14, R13, R12, R11 ;  /* 0x0000000c0d0e7389 */ /* 0x00006400000c000b */
[----:B01----:R-:W-:Y:S01]  /*25630*/  ENDCOLLECTIVE ;  /* 0x000000000000791b */ /* 0x003fe20003800000 */
.L_x_6079:
        /* <DEDUP_REMOVED lines=8> */
.L_x_6080:
[----:B------:R-:W-:Y:S01]  /*256c0*/  IMAD.MOV.U32 R13, RZ, RZ, R29 ;  /* 0x000000ffff0d7224 */ /* 0x000fe200078e001d */
[----:B------:R-:W-:Y:S01]  /*256d0*/  MOV R12, R0 ;  /* 0x00000000000c7202 */ /* 0x000fe20000000f00 */
[----:B------:R-:W-:-:S07]  /*256e0*/  IMAD.MOV.U32 R27, RZ, RZ, R14 ;  /* 0x000000ffff1b7224 */ /* 0x000fce00078e000e */
[----:B------:R-:W-:Y:S05]  /*256f0*/  WARPSYNC.COLLECTIVE R15, `(.L_x_6081) ;  /* 0x000000000f087348 */ /* 0x000fea0003c00000 */
[----:B------:R0:W1:Y:S02]  /*25700*/  SHFL.IDX P6, R14, R13, R12, R11 ;  /* 0x0000000c0d0e7389 */ /* 0x00006400000c000b */
[----:B01----:R-:W-:Y:S01]  /*25710*/  ENDCOLLECTIVE ;  /* 0x000000000000791b */ /* 0x003fe20003800000 */
.L_x_6081:
        /* <DEDUP_REMOVED lines=8> */
.L_x_6082:
[----:B------:R-:W-:Y:S02]  /*257a0*/  IMAD.MOV.U32 R13, RZ, RZ, R33 ;  /* 0x000000ffff0d7224 */ /* 0x000fe400078e0021 */
[----:B------:R-:W-:Y:S01]  /*257b0*/  IMAD.MOV.U32 R12, RZ, RZ, R0 ;  /* 0x000000ffff0c7224 */ /* 0x000fe200078e0000 */
[----:B------:R-:W-:-:S07]  /*257c0*/  MOV R31, R14 ;  /* 0x0000000e001f7202 */ /* 0x000fce0000000f00 */
[----:B------:R-:W-:Y:S05]  /*257d0*/  WARPSYNC.COLLECTIVE R15, `(.L_x_6083) ;  /* 0x000000000f087348 */ /* 0x000fea0003c00000 */
[----:B------:R0:W1:Y:S02]  /*257e0*/  SHFL.IDX P6, R14, R13, R12, R11 ;  /* 0x0000000c0d0e7389 */ /* 0x00006400000c000b */
[----:B01----:R-:W-:Y:S01]  /*257f0*/  ENDCOLLECTIVE ;  /* 0x000000000000791b */ /* 0x003fe20003800000 */
.L_x_6083:
        /* <DEDUP_REMOVED lines=8> */
.L_x_6084:
[----:B------:R-:W-:Y:S01]  /*25880*/  IMAD.MOV.U32 R13, RZ, RZ, R37 ;  /* 0x000000ffff0d7224 */ /* 0x000fe200078e0025 */
[----:B------:R-:W-:Y:S01]  /*25890*/  MOV R12, R0 ;  /* 0x00000000000c7202 */ /* 0x000fe20000000f00 */
[----:B------:R-:W-:-:S07]  /*258a0*/  IMAD.MOV.U32 R35, RZ, RZ, R14 ;  /* 0x000000ffff237224 */ /* 0x000fce00078e000e */
[----:B------:R-:W-:Y:S05]  /*258b0*/  WARPSYNC.COLLECTIVE R15, `(.L_x_6085) ;  /* 0x000000000f087348 */ /* 0x000fea0003c00000 */
[----:B------:R0:W1:Y:S02]  /*258c0*/  SHFL.IDX P6, R14, R13, R12, R11 ;  /* 0x0000000c0d0e7389 */ /* 0x00006400000c000b */
[----:B01----:R-:W-:Y:S01]  /*258d0*/  ENDCOLLECTIVE ;  /* 0x000000000000791b */ /* 0x003fe20003800000 */
.L_x_6085:
        /* <DEDUP_REMOVED lines=8> */
.L_x_6086:
[----:B------:R-:W-:Y:S02]  /*25960*/  IMAD.MOV.U32 R13, RZ, RZ, R41 ;  /* 0x000000ffff0d7224 */ /* 0x000fe400078e0029 */
[----:B------:R-:W-:Y:S01]  /*25970*/  IMAD.MOV.U32 R12, RZ, RZ, R0 ;  /* 0x000000ffff0c7224 */ /* 0x000fe200078e0000 */
[----:B------:R-:W-:-:S07]  /*25980*/  MOV R20, R14 ;  /* 0x0000000e00147202 */ /* 0x000fce0000000f00 */
[----:B------:R-:W-:Y:S05]  /*25990*/  WARPSYNC.COLLECTIVE R15, `(.L_x_6087) ;  /* 0x000000000f087348 */ /* 0x000fea0003c00000 */
[----:B------:R0:W1:Y:S02]  /*259a0*/  SHFL.IDX P6, R14, R13, R12, R11 ;  /* 0x0000000c0d0e7389 */ /* 0x00006400000c000b */
[----:B01----:R-:W-:Y:S01]  /*259b0*/  ENDCOLLECTIVE ;  /* 0x000000000000791b */ /* 0x003fe20003800000 */
.L_x_6087:
[----:B------:R-:W-:Y:S01]  /*259c0*/  MOV R13, R43 ;  /* 0x0000002b000d7202 */ /* 0x000fe20000000f00 */
[----:B------:R-:W-:Y:S02]  /*259d0*/  IMAD.MOV.U32 R12, RZ, RZ, R2 ;  /* 0x000000ffff0c7224 */ /* 0x000fe400078e0002 */
[----:B------:R-:W-:-:S07]  /*259e0*/  IMAD.MOV.U32 R41, RZ, RZ, R14 ;  /* 0x000000ffff297224 */ /* 0x000fce00078e000e */
[----:B------:R-:W-:Y:S05]  /*259f0*/  WARPSYNC.COLLECTIVE R15, `(.L_x_6088) ;  /* 0x000000000f087348 */ /* 0x000fea0003c00000 */
[----:B------:R0:W1:Y:S02]  /*25a00*/  SHFL.IDX P6, R14, R13, R12, R11 ;  /* 0x0000000c0d0e7389 */ /* 0x00006400000c000b */
[----:B01----:R-:W-:Y:S01]  /*25a10*/  ENDCOLLECTIVE ;  /* 0x000000000000791b */ /* 0x003fe20003800000 */
.L_x_6088:
[----:B------:R-:W-:Y:S01]  /*25a20*/  IMAD.MOV.U32 R13, RZ, RZ, R45 ;  /* 0x000000ffff0d7224 */ /* 0x000fe200078e002d */
[----:B------:R-:W-:Y:S01]  /*25a30*/  MOV R12, R0 ;  /* 0x00000000000c7202 */ /* 0x000fe20000000f00 */
[----:B------:R-:W-:-:S07]  /*25a40*/  IMAD.MOV.U32 R40, RZ, RZ, R14 ;  /* 0x000000ffff287224 */ /* 0x000fce00078e000e */
[----:B------:R-:W-:Y:S05]  /*25a50*/  WARPSYNC.COLLECTIVE R15, `(.L_x_6089) ;  /* 0x000000000f087348 */ /* 0x000fea0003c00000 */
[----:B------:R0:W1:Y:S02]  /*25a60*/  SHFL.IDX P6, R14, R13, R12, R11 ;  /* 0x0000000c0d0e7389 */ /* 0x00006400000c000b */
[----:B01----:R-:W-:Y:S01]  /*25a70*/  ENDCOLLECTIVE ;  /* 0x000000000000791b */ /* 0x003fe20003800000 */
.L_x_6089:
        /* <DEDUP_REMOVED lines=8> */
.L_x_6090:
[----:B------:R-:W-:Y:S02]  /*25b00*/  IMAD.MOV.U32 R13, RZ, RZ, R49 ;  /* 0x000000ffff0d7224 */ /* 0x000fe400078e0031 */
[----:B------:R-:W-:Y:S01]  /*25b10*/  IMAD.MOV.U32 R12, RZ, RZ, R0 ;  /* 0x000000ffff0c7224 */ /* 0x000fe200078e0000 */
[----:B------:R-:W-:-:S07]  /*25b20*/  MOV R42, R14 ;  /* 0x0000000e002a7202 */ /* 0x000fce0000000f00 */
[----:B------:R-:W-:Y:S05]  /*25b30*/  WARPSYNC.COLLECTIVE R15, `(.L_x_6091) ;  /* 0x000000000f087348 */ /* 0x000fea0003c00000 */
[----:B------:R0:W1:Y:S02]  /*25b40*/  SHFL.IDX P6, R14, R13, R12, R11 ;  /* 0x0000000c0d0e7389 */ /* 0x00006400000c000b */
[----:B01----:R-:W-:Y:S01]  /*25b50*/  ENDCOLLECTIVE ;  /* 0x000000000000791b */ /* 0x003fe20003800000 */
.L_x_6091:
        /* <DEDUP_REMOVED lines=8> */
.L_x_6092:
[----:B------:R-:W-:Y:S01]  /*25be0*/  IMAD.MOV.U32 R13, RZ, RZ, R53 ;  /* 0x000000ffff0d7224 */ /* 0x000fe200078e0035 */
[----:B------:R-:W-:Y:S01]  /*25bf0*/  MOV R12, R0 ;  /* 0x00000000000c7202 */ /* 0x000fe20000000f00 */
[----:B------:R-:W-:-:S07]  /*25c00*/  IMAD.MOV.U32 R48, RZ, RZ, R14 ;  /* 0x000000ffff307224 */ /* 0x000fce00078e000e */
[----:B------:R-:W-:Y:S05]  /*25c10*/  WARPSYNC.COLLECTIVE R15, `(.L_x_6093) ;  /* 0x000000000f087348 */ /* 0x000fea0003c00000 */
[----:B------:R0:W1:Y:S02]  /*25c20*/  SHFL.IDX P6, R14, R13, R12, R11 ;  /* 0x0000000c0d0e7389 */ /* 0x00006400000c000b */
[----:B01----:R-:W-:Y:S01]  /*25c30*/  ENDCOLLECTIVE ;  /* 0x000000000000791b */ /* 0x003fe20003800000 */
.L_x_6093:
[----:B------:R-:W-:Y:S01]  /*25c40*/  SEL R9, R49, R48, P0 ;  /* 0x0000003031097207 */ /* 0x000fe20000000000 */
[----:B------:R-:W-:Y:S02]  /*25c50*/  IMAD.MOV.U32 R13, RZ, RZ, R55 ;  /* 0x000000ffff0d7224 */ /* 0x000fe400078e0037 */
[----:B------:R-:W-:Y:S02]  /*25c60*/  IMAD.MOV.U32 R12, RZ, RZ, R2 ;  /* 0x000000ffff0c7224 */ /* 0x000fe400078e0002 */
[----:B------:R-:W-:-:S07]  /*25c70*/  IMAD.MOV.U32 R53, RZ, RZ, R14 ;  /* 0x000000ffff357224 */ /* 0x000fce00078e000e */
[----:B------:R-:W-:Y:S05]  /*25c80*/  WARPSYNC.COLLECTIVE R15, `(.L_x_6094) ;  /* 0x000000000f087348 */ /* 0x000fea0003c00000 */
[----:B------:R0:W1:Y:S02]  /*25c90*/  SHFL.IDX P6, R14, R13, R12, R11 ;  /* 0x0000000c0d0e7389 */ /* 0x00006400000c000b */
[----:B01----:R-:W-:Y:S01]  /*25ca0*/  ENDCOLLECTIVE ;  /* 0x000000000000791b */ /* 0x003fe20003800000 */
.L_x_6094:
[----:B------:R-:W-:Y:S02]  /*25cb0*/  IMAD.MOV.U32 R13, RZ, RZ, R57 ;  /* 0x000000ffff0d7224 */ /* 0x000fe400078e0039 */
[----:B------:R-:W-:Y:S01]  /*25cc0*/  IMAD.MOV.U32 R12, RZ, RZ, R0 ;  /* 0x000000ffff0c7224 */ /* 0x000fe200078e0000 */
[----:B------:R-:W-:-:S07]  /*25cd0*/  MOV R50, R14 ;  /* 0x0000000e00327202 */ /* 0x000fce0000000f00 */
[----:B------:R-:W-:Y:S05]  /*25ce0*/  WARPSYNC.COLLECTIVE R15, `(.L_x_6095) ;  /* 0x000000000f087348 */ /* 0x000fea0003c00000 */
[----:B------:R0:W1:Y:S02]  /*25cf0*/  SHFL.IDX P6, R14, R13, R12, R11 ;  /* 0x0000000c0d0e7389 */ /* 0x00006400000c000b */
[----:B01----:R-:W-:Y:S01]  /*25d00*/  ENDCOLLECTIVE ;  /* 0x000000000000791b */ /* 0x003fe20003800000 */
.L_x_6095:
        /* <DEDUP_REMOVED lines=8> */
.L_x_6096:
[----:B------:R-:W-:Y:S01]  /*25d90*/  IMAD.MOV.U32 R13, RZ, RZ, R63 ;  /* 0x000000ffff0d7224 */ /* 0x000fe200078e003f */
[----:B------:R-:W-:Y:S01]  /*25da0*/  MOV R12, R0 ;  /* 0x00000000000c7202 */ /* 0x000fe20000000f00 */
[----:B------:R-:W-:-:S07]  /*25db0*/  IMAD.MOV.U32 R52, RZ, RZ, R14 ;  /* 0x000000ffff347224 */ /* 0x000fce00078e000e */
[----:B------:R-:W-:Y:S05]  /*25dc0*/  WARPSYNC.COLLECTIVE R15, `(.L_x_6097) ;  /* 0x000000000f087348 */ /* 0x000fea0003c00000 */
[----:B------:R0:W1:Y:S02]  /*25dd0*/  SHFL.IDX P6, R14, R13, R12, R11 ;  /* 0x0000000c0d0e7389 */ /* 0x00006400000c000b */
[----:B01----:R-:W-:Y:S01]  /*25de0*/  ENDCOLLECTIVE ;  /* 0x000000000000791b */ /* 0x003fe20003800000 */
.L_x_6097:
        /* <DEDUP_REMOVED lines=8> */
.L_x_6098:
[----:B------:R-:W-:Y:S02]  /*25e70*/  IMAD.MOV.U32 R13, RZ, RZ, R67 ;  /* 0x000000ffff0d7224 */ /* 0x000fe400078e0043 */
[----:B------:R-:W-:Y:S01]  /*25e80*/  IMAD.MOV.U32 R12, RZ, RZ, R0 ;  /* 0x000000ffff0c7224 */ /* 0x000fe200078e0000 */
[----:B------:R-:W-:-:S07]  /*25e90*/  MOV R54, R14 ;  /* 0x0000000e00367202 */ /* 0x000fce0000000f00 */
[----:B------:R-:W-:Y:S05]  /*25ea0*/  WARPSYNC.COLLECTIVE R15, `(.L_x_6099) ;  /* 0x000000000f087348 */ /* 0x000fea0003c00000 */
[----:B------:R0:W1:Y:S02]  /*25eb0*/  SHFL.IDX P6, R14, R13, R12, R11 ;  /* 0x0000000c0d0e7389 */ /* 0x00006400000c000b */
[----:B01----:R-:W-:Y:S01]  /*25ec0*/  ENDCOLLECTIVE ;  /* 0x000000000000791b */ /* 0x003fe20003800000 */
.L_x_6099:
        /* <DEDUP_REMOVED lines=8> */
.L_x_6100:
[----:B------:R-:W-:Y:S01]  /*25f50*/  IMAD.MOV.U32 R13, RZ, RZ, R71 ;  /* 0x000000ffff0d7224 */ /* 0x000fe200078e0047 */
[----:B------:R-:W-:Y:S01]  /*25f60*/  MOV R12, R0 ;  /* 0x00000000000c7202 */ /* 0x000fe20000000f00 */
[----:B------:R-:W-:-:S07]  /*25f70*/  IMAD.MOV.U32 R56, RZ, RZ, R14 ;  /* 0x000000ffff387224 */ /* 0x000fce00078e000e */
[----:B------:R-:W-:Y:S05]  /*25f80*/  WARPSYNC.COLLECTIVE R15, `(.L_x_6101) ;  /* 0x000000000f087348 */ /* 0x000fea0003c00000 */
[----:B------:R0:W1:Y:S02]  /*25f90*/  SHFL.IDX P6, R14, R13, R12, R11 ;  /* 0x0000000c0d0e7389 */ /* 0x00006400000c000b */
[----:B01----:R-:W-:Y:S01]  /*25fa0*/  ENDCOLLECTIVE ;  /* 0x000000000000791b */ /* 0x003fe20003800000 */
.L_x_6101:
[----:B------:R-:W-:Y:S01]  /*25fb0*/  SEL R39, R56, R67, P0 ;  /* 0x0000004338277207 */ /* 0x000fe20000000000 */
[----:B------:R-:W-:Y:S02]  /*25fc0*/  IMAD.MOV.U32 R13, RZ, RZ, R73 ;  /* 0x000000ffff0d7224 */ /* 0x000fe400078e0049 */
[----:B------:R-:W-:Y:S02]  /*25fd0*/  IMAD.MOV.U32 R12, RZ, RZ, R2 ;  /* 0x000000ffff0c7224 */ /* 0x000fe400078e0002 */
[----:B------:R-:W-:-:S07]  /*25fe0*/  IMAD.MOV.U32 R71, RZ, RZ, R14 ;  /* 0x000000ffff477224 */ /* 0x000fce00078e000e */
[----:B------:R-:W-:Y:S05]  /*25ff0*/  WARPSYNC.COLLECTIVE R15, `(.L_x_6102) ;  /* 0x000000000f087348 */ /* 0x000fea0003c00000 */
[----:B------:R0:W1:Y:S02]  /*26000*/  SHFL.IDX P6, R14, R13, R12, R11 ;  /* 0x0000000c0d0e7389 */ /* 0x00006400000c000b */
[----:B01----:R-:W-:Y:S01]  /*26010*/  ENDCOLLECTIVE ;  /* 0x000000000000791b */ /* 0x003fe20003800000 */
.L_x_6102:
[----:B------:R-:W-:Y:S02]  /*26020*/  IMAD.MOV.U32 R13, RZ, RZ, R75 ;  /* 0x000000ffff0d7224 */ /* 0x000fe400078e004b */
[----:B------:R-:W-:Y:S01]  /*26030*/  IMAD.MOV.U32 R12, RZ, RZ, R0 ;  /* 0x000000ffff0c7224 */ /* 0x000fe200078e0000 */
[----:B------:R-:W-:-:S07]  /*26040*/  MOV R58, R14 ;  /* 0x0000000e003a7202 */ /* 0x000fce0000000f00 */
[----:B------:R-:W-:Y:S05]  /*26050*/  WARPSYNC.COLLECTIVE R15, `(.L_x_6103) ;  /* 0x000000000f087348 */ /* 0x000fea0003c00000 */
[----:B------:R0:W1:Y:S02]  /*26060*/  SHFL.IDX P6, R14, R13, R12, R11 ;  /* 0x0000000c0d0e7389 */ /* 0x00006400000c000b */
[----:B01----:R-:W-:Y:S01]  /*26070*/  ENDCOLLECTIVE ;  /* 0x000000000000791b */ /* 0x003fe20003800000 */
.L_x_6103:
[----:B------:R-:W-:Y:S01]  /*26080*/  MOV R13, R77 ;  /* 0x0000004d000d7202 */ /* 0x000fe20000000f00 */
[----:B------:R-:W-:Y:S02]  /*26090*/  IMAD.MOV.U32 R12, RZ, RZ, R2 ;  /* 0x000000ffff0c7224 */ /* 0x000fe400078e0002 */
[----:B------:R-:W-:-:S07]  /*260a0*/  IMAD.MOV.U32 R75, RZ, RZ, R14 ;  /* 0x000000ffff4b7224 */ /* 0x000fce00078e000e */
[----:B------:R-:W-:Y:S05]  /*260b0*/  WARPSYNC.COLLECTIVE R15, `(.L_x_6104) ;  /* 0x000000000f087348 */ /* 0x000fea0003c00000 */
[----:B------:R0:W1:Y:S02]  /*260c0*/  SHFL.IDX P6, R14, R13, R12, R11 ;  /* 0x0000000c0d0e7389 */ /* 0x00006400000c000b */
[----:B01----:R-:W-:Y:S01]  /*260d0*/  ENDCOLLECTIVE ;  /* 0x000000000000791b */ /* 0x003fe20003800000 */
.L_x_6104:
[----:B------:R-:W-:Y:S02]  /*260e0*/  SEL R12, R37, R20, P0 ;  /* 0x00000014250c7207 */ /* 0x000fe40000000000 */
[----:B------:R-:W-:Y:S01]  /*260f0*/  SEL R11, R48, R49, P0 ;  /* 0x00000031300b7207 */ /* 0x000fe20000000000 */
[----:B------:R-:W-:Y:S01]  /*26100*/  IMAD.MOV.U32 R49, RZ, RZ, RZ ;  /* 0x000000ffff317224 */ /* 0x000fe200078e00ff */
[----:B------:R-:W-:Y:S02]  /*26110*/  SEL R13, R71, R58, P0 ;  /* 0x0000003a470d7207 */ /* 0x000fe40000000000 */
[----:B------:R-:W-:Y:S01]  /*26120*/  SEL R15, R58, R71, P0 ;  /* 0x000000473a0f7207 */ /* 0x000fe20000000000 */
[----:B------:R-:W-:Y:S01]  /*26130*/  IMAD.MOV.U32 R62, RZ, RZ, R14 ;  /* 0x000000ffff3e7224 */ /* 0x000fe200078e000e */
[----:B------:R-:W-:Y:S02]  /*26140*/  SEL R14, R20, R37, P0 ;  /* 0x00000025140e7207 */ /* 0x000fe40000000000 */
[----:B------:R-:W-:Y:S01]  /*26150*/  SEL R37, R67, R56, P0 ;  /* 0x0000003843257207 */ /* 0x000fe20000000000 */
[----:B------:R-:W-:Y:S06]  /*26160*/  BRA `(.L_x_6105) ;  /* 0xffffff68007c7947 */ /* 0x000fec000383ffff */
.L_x_5934:
[----:B------:R-:W0:Y:S01]  /*26170*/  S2R R12, SR_TID.X ;  /* 0x00000000000c7919 */ /* 0x000e220000002100 */
[----:B------:R-:W-:Y:S01]  /*26180*/  BSSY B1, `(.L_x_6106) ;  /* 0x000000a000017945 */ /* 0x000fe20003800000 */
[----:B------:R-:W-:Y:S02]  /*26190*/  IMAD.MOV.U32 R11, RZ, RZ, 0x1f ;  /* 0x0000001fff0b7424 */ /* 0x000fe400078e00ff */
[----:B------:R-:W-:Y:S01]  /*261a0*/  IMAD.MOV.U32 R15, RZ, RZ, -0x1 ;  /* 0xffffffffff0f7424 */ /* 0x000fe200078e00ff */
[----:B0-----:R-:W-:Y:S01]  /*261b0*/  SHF.R.U32.HI R10, RZ, 0x5, R12 ;  /* 0x00000005ff0a7819 */ /* 0x001fe2000001160c */
[----:B------:R-:W-:-:S03]  /*261c0*/  IMAD.MOV.U32 R12, RZ, RZ, RZ ;  /* 0x000000ffff0c7224 */ /* 0x000fc600078e00ff */
[----:B------:R-:W-:-:S04]  /*261d0*/  LOP3.LUT R10, R10, 0x3, RZ, 0xc0, !PT ;  /* 0x000000030a0a7812 */ /* 0x000fc800078ec0ff */
[----:B------:R-:W-:-:S07]  /*261e0*/  MOV R13, R10 ;  /* 0x0000000a000d7202 */ /* 0x000fce0000000f00 */
[----:B------:R-:W-:Y:S05]  /*261f0*/  WARPSYNC.COLLECTIVE R15, `(.L_x_6107) ;  /* 0x000000000f087348 */ /* 0x000fea0003c00000 */
[----:B------:R0:W1:Y:S02]  /*26200*/  SHFL.IDX P6, R14, R13, R12, R11 ;  /* 0x0000000c0d0e7389 */ /* 0x00006400000c000b */
[----:B01----:R-:W-:Y:S01]  /*26210*/  ENDCOLLECTIVE ;  /* 0x000000000000791b */ /* 0x003fe20003800000 */
.L_x_6107:
[----:B------:R-:W-:Y:S05]  /*26220*/  BSYNC B1 ;  /* 0x0000000000017941 */ /* 0x000fea0003800000 */
.L_x_6106:
[----:B------:R-:W-:Y:S05]  /*26230*/  BRA `(.L_x_6108) ;  /* 0xffffff9400987947 */ /* 0x000fea000383ffff */
.L_x_5936:
[----:B------:R-:W-:Y:S01]  /*26240*/  BSSY B1, `(.L_x_6109) ;  /* 0x0000006000017945 */ /* 0x000fe20003800000 */
[----:B------:R-:W-:-:S07]  /*26250*/  MOV R15, 0xffffffff ;  /* 0xffffffff000f7802 */ /* 0x000fce0000000f00 */
[----:B0-----:R-:W-:Y:S05]  /*26260*/  WARPSYNC.COLLECTIVE R15, `(.L_x_6110) ;  /* 0x000000000f0c7348 */ /* 0x001fea0003c00000 */
[----:B------:R-:W-:Y:S02]  /*26270*/  ELECT P6, UR62, PT ;  /* 0x00000000003e782f */ /* 0x000fe400038c0000 */
[----:B------:R-:W-:Y:S01]  /*26280*/  MOV R14, UR62 ;  /* 0x0000003e000e7c02 */ /* 0x000fe20008000f00 */
[----:B0-----:R-:W-:Y:S10]  /*26290*/  ENDCOLLECTIVE ;  /* 0x000000000000791b */ /* 0x001ff40003800000 */
.L_x_6110:
[----:B------:R-:W-:Y:S05]  /*262a0*/  BSYNC B1 ;  /* 0x0000000000017941 */ /* 0x000fea0003800000 */
.L_x_6109:
[----:B------:R-:W-:Y:S05]  /*262b0*/  BRA `(.L_x_5935) ;  /* 0xffffff9400907947 */ /* 0x000fea000383ffff */
.L_x_5938:
[----:B0-----:R0:W1:Y:S02]  /*262c0*/  SYNCS.PHASECHK.TRANS64.TRYWAIT P0, [R11+URZ+0x2e820], R5 ;  /* 0x02e820050b0075a7 */ /* 0x001064000800017f */
[----:B-1----:R-:W-:Y:S05]  /*262d0*/  @!P0 NANOSLEEP.SYNCS 0x989680 ;  /* 0x009896800000895d */ /* 0x002fea0003900000 */
[----:B------:R-:W1:Y:S02]  /*262e0*/  @!P0 SYNCS.PHASECHK.TRANS64 P0, [R11+URZ+0x2e820], R5 ;  /* 0x02e820050b0085a7 */ /* 0x000e64000800007f */
[----:B-1----:R-:W-:Y:S05]  /*262f0*/  @!P0 BRA `(.L_x_5938) ;  /* 0xfffffffc00f08947 */ /* 0x002fea000383ffff */
[----:B------:R-:W-:Y:S05]  /*26300*/  BRA `(.L_x_6111) ;  /* 0xffffff9400ac7947 */ /* 0x000fea000383ffff */
.L_x_5942:
[----:B-1----:R1:W2:Y:S02]  /*26310*/  SYNCS.PHASECHK.TRANS64.TRYWAIT P0, [R8+URZ+0x2e8a0], R10 ;  /* 0x02e8a00a080075a7 */ /* 0x0022a4000800017f */
[----:B--2---:R-:W-:Y:S05]  /*26320*/  @!P0 NANOSLEEP.SYNCS 0x989680 ;  /* 0x009896800000895d */ /* 0x004fea0003900000 */
[----:B------:R-:W2:Y:S02]  /*26330*/  @!P0 SYNCS.PHASECHK.TRANS64 P0, [R8+URZ+0x2e8a0], R10 ;  /* 0x02e8a00a080085a7 */ /* 0x000ea4000800007f */
[----:B--2---:R-:W-:Y:S05]  /*26340*/  @!P0 BRA `(.L_x_5942) ;  /* 0xfffffffc00f08947 */ /* 0x004fea000383ffff */
[----:B------:R-:W-:Y:S05]  /*26350*/  BRA `(.L_x_6112) ;  /* 0xffffff9400cc7947 */ /* 0x000fea000383ffff */
.L_x_5947:
[----:B0-----:R0:W2:Y:S02]  /*26360*/  SYNCS.PHASECHK.TRANS64.TRYWAIT P0, [R8+URZ+0x2e8c0], R10 ;  /* 0x02e8c00a080075a7 */ /* 0x0010a4000800017f */
[----:B--2---:R-:W-:Y:S05]  /*26370*/  @!P0 NANOSLEEP.SYNCS 0x989680 ;  /* 0x009896800000895d */ /* 0x004fea0003900000 */
[----:B------:R-:W2:Y:S02]  /*26380*/  @!P0 SYNCS.PHASECHK.TRANS64 P0, [R8+URZ+0x2e8c0], R10 ;  /* 0x02e8c00a080085a7 */ /* 0x000ea4000800007f */
[----:B--2---:R-:W-:Y:S05]  /*26390*/  @!P0 BRA `(.L_x_5947) ;  /* 0xfffffffc00f08947 */ /* 0x004fea000383ffff */
[----:B------:R-:W-:Y:S05]  /*263a0*/  BRA `(.L_x_6113) ;  /* 0xffffff98004c7947 */ /* 0x000fea000383ffff */
.L_x_5954:
[----:B0-----:R0:W1:Y:S02]  /*263b0*/  SYNCS.PHASECHK.TRANS64.TRYWAIT P1, [R6+URZ+0x2e8a0], R7 ;  /* 0x02e8a007060075a7 */ /* 0x001064000802017f */
[----:B-1----:R-:W-:Y:S05]  /*263c0*/  @!P1 NANOSLEEP.SYNCS 0x989680 ;  /* 0x009896800000995d */ /* 0x002fea0003900000 */
[----:B------:R-:W1:Y:S02]  /*263d0*/  @!P1 SYNCS.PHASECHK.TRANS64 P1, [R6+URZ+0x2e8a0], R7 ;  /* 0x02e8a007060095a7 */ /* 0x000e64000802007f */
[----:B-1----:R-:W-:Y:S05]  /*263e0*/  @!P1 BRA `(.L_x_5954) ;  /* 0xfffffffc00f09947 */ /* 0x002fea000383ffff */
[----:B------:R-:W-:Y:S05]  /*263f0*/  BRA `(.L_x_6114) ;  /* 0xffffff9c002c7947 */ /* 0x000fea000383ffff */
.L_x_5959:
[----:B-1----:R1:W2:Y:S02]  /*26400*/  SYNCS.PHASECHK.TRANS64.TRYWAIT P1, [R6+URZ+0x2e8c0], R7 ;  /* 0x02e8c007060075a7 */ /* 0x0022a4000802017f */
[----:B--2---:R-:W-:Y:S05]  /*26410*/  @!P1 NANOSLEEP.SYNCS 0x989680 ;  /* 0x009896800000995d */ /* 0x004fea0003900000 */
[----:B------:R-:W2:Y:S02]  /*26420*/  @!P1 SYNCS.PHASECHK.TRANS64 P1, [R6+URZ+0x2e8c0], R7 ;  /* 0x02e8c007060095a7 */ /* 0x000ea4000802007f */
[----:B--2---:R-:W-:Y:S05]  /*26430*/  @!P1 BRA `(.L_x_5959) ;  /* 0xfffffffc00f09947 */ /* 0x004fea000383ffff */
[----:B------:R-:W-:Y:S05]  /*26440*/  BRA `(.L_x_6115) ;  /* 0xffffff9c00a47947 */ /* 0x000fea000383ffff */
.L_x_5972:
        /* <DEDUP_REMOVED lines=11> */
.L_x_6117:
[----:B------:R-:W-:Y:S05]  /*26500*/  BSYNC B0 ;  /* 0x0000000000007941 */ /* 0x000fea0003800000 */
.L_x_6116:
[----:B------:R-:W-:Y:S05]  /*26510*/  BRA `(.L_x_6118) ;  /* 0xffffffa800c47947 */ /* 0x000fea000383ffff */
.L_x_5974:
[----:B------:R-:W-:Y:S01]  /*26520*/  BSSY B0, `(.L_x_6119) ;  /* 0x0000006000007945 */ /* 0x000fe20003800000 */
[----:B------:R-:W-:-:S07]  /*26530*/  IMAD.MOV.U32 R15, RZ, RZ, -0x1 ;  /* 0xffffffffff0f7424 */ /* 0x000fce00078e00ff */
[----:B0-----:R-:W-:Y:S05]  /*26540*/  WARPSYNC.COLLECTIVE R15, `(.L_x_6120) ;  /* 0x000000000f0c7348 */ /* 0x001fea0003c00000 */
[----:B------:R-:W-:Y:S02]  /*26550*/  ELECT P6, UR62, PT ;  /* 0x00000000003e782f */ /* 0x000fe400038c0000 */
[----:B------:R-:W-:Y:S01]  /*26560*/  MOV R14, UR62 ;  /* 0x0000003e000e7c02 */ /* 0x000fe20008000f00 */
[----:B0-----:R-:W-:Y:S10]  /*26570*/  ENDCOLLECTIVE ;  /* 0x000000000000791b */ /* 0x001ff40003800000 */
.L_x_6120:
[----:B------:R-:W-:Y:S05]  /*26580*/  BSYNC B0 ;  /* 0x0000000000007941 */ /* 0x000fea0003800000 */
.L_x_6119:
[----:B------:R-:W-:Y:S05]  /*26590*/  BRA `(.L_x_6121) ;  /* 0xffffffa800bc7947 */ /* 0x000fea000383ffff */
.L_x_5977:
[----:B0-----:R0:W1:Y:S02]  /*265a0*/  SYNCS.PHASECHK.TRANS64.TRYWAIT P2, [R4+URZ+0x2e880], R7 ;  /* 0x02e88007040075a7 */ /* 0x001064000804017f */
[----:B-1----:R-:W-:Y:S05]  /*265b0*/  @!P2 NANOSLEEP.SYNCS 0x989680 ;  /* 0x009896800000a95d */ /* 0x002fea0003900000 */
[----:B------:R-:W1:Y:S02]  /*265c0*/  @!P2 SYNCS.PHASECHK.TRANS64 P2, [R4+URZ+0x2e880], R7 ;  /* 0x02e880070400a5a7 */ /* 0x000e64000804007f */
[----:B-1----:R-:W-:Y:S05]  /*265d0*/  @!P2 BRA `(.L_x_5977) ;  /* 0xfffffffc00f0a947 */ /* 0x002fea000383ffff */
[----:B------:R-:W-:Y:S05]  /*265e0*/  BRA `(.L_x_6122) ;  /* 0xffffffac003c7947 */ /* 0x000fea000383ffff */
.L_x_5979:
[----:B-1----:R1:W2:Y:S02]  /*265f0*/  SYNCS.PHASECHK.TRANS64.TRYWAIT P2, [R4+URZ+0x2e840], R7 ;  /* 0x02e84007040075a7 */ /* 0x0022a4000804017f */
[----:B--2---:R-:W-:Y:S05]  /*26600*/  @!P2 NANOSLEEP.SYNCS 0x989680 ;  /* 0x009896800000a95d */ /* 0x004fea0003900000 */
[----:B------:R-:W2:Y:S02]  /*26610*/  @!P2 SYNCS.PHASECHK.TRANS64 P2, [R4+URZ+0x2e840], R7 ;  /* 0x02e840070400a5a7 */ /* 0x000ea4000804007f */
[----:B--2---:R-:W-:Y:S05]  /*26620*/  @!P2 BRA `(.L_x_5979) ;  /* 0xfffffffc00f0a947 */ /* 0x004fea000383ffff */
[----:B------:R-:W-:Y:S05]  /*26630*/  BRA `(.L_x_6123) ;  /* 0xffffffac00a07947 */ /* 0x000fea000383ffff */
.L_x_5982:
        /* <DEDUP_REMOVED lines=8> */
.L_x_5988:
[----:B-1----:R1:W2:Y:S02]  /*266c0*/  SYNCS.PHASECHK.TRANS64.TRYWAIT P0, [R5+URZ+0x2e880], R4 ;  /* 0x02e88004050075a7 */ /* 0x0022a4000800017f */
[----:B--2---:R-:W-:Y:S05]  /*266d0*/  @!P0 NANOSLEEP.SYNCS 0x989680 ;  /* 0x009896800000895d */ /* 0x004fea0003900000 */
[----:B------:R-:W2:Y:S02]  /*266e0*/  @!P0 SYNCS.PHASECHK.TRANS64 P0, [R5+URZ+0x2e880], R4 ;  /* 0x02e88004050085a7 */ /* 0x000ea4000800007f */
[----:B--2---:R-:W-:Y:S05]  /*266f0*/  @!P0 BRA `(.L_x_5988) ;  /* 0xfffffffc00f08947 */ /* 0x004fea000383ffff */
[----:B------:R-:W-:Y:S05]  /*26700*/  BRA `(.L_x_6125) ;  /* 0xffffffb4001c7947 */ /* 0x000fea000383ffff */
.L_x_5993:
[----:B0-----:R0:W2:Y:S02]  /*26710*/  SYNCS.PHASECHK.TRANS64.TRYWAIT P0, [R5+URZ+0x2e840], R4 ;  /* 0x02e84004050075a7 */ /* 0x0010a4000800017f */
[----:B--2---:R-:W-:Y:S05]  /*26720*/  @!P0 NANOSLEEP.SYNCS 0x989680 ;  /* 0x009896800000895d */ /* 0x004fea0003900000 */
[----:B------:R-:W2:Y:S02]  /*26730*/  @!P0 SYNCS.PHASECHK.TRANS64 P0, [R5+URZ+0x2e840], R4 ;  /* 0x02e84004050085a7 */ /* 0x000ea4000800007f */
[----:B--2---:R-:W-:Y:S05]  /*26740*/  @!P0 BRA `(.L_x_5993) ;  /* 0xfffffffc00f08947 */ /* 0x004fea000383ffff */
[----:B------:R-:W-:Y:S05]  /*26750*/  BRA `(.L_x_6126) ;  /* 0xffffffb400a87947 */ /* 0x000fea000383ffff */
.L_x_5999:
[----:B-1----:R1:W2:Y:S02]  /*26760*/  SYNCS.PHASECHK.TRANS64.TRYWAIT P2, [R18+URZ+0x2e870], R3 ;  /* 0x02e87003120075a7 */ /* 0x0022a4000804017f */
[----:B--2---:R-:W-:Y:S05]  /*26770*/  @!P2 NANOSLEEP.SYNCS 0x989680 ;  /* 0x009896800000a95d */ /* 0x004fea0003900000 */
[----:B------:R-:W2:Y:S02]  /*26780*/  @!P2 SYNCS.PHASECHK.TRANS64 P2, [R18+URZ+0x2e870], R3 ;  /* 0x02e870031200a5a7 */ /* 0x000ea4000804007f */
[----:B--2---:R-:W-:Y:S05]  /*26790*/  @!P2 BRA `(.L_x_5999) ;  /* 0xfffffffc00f0a947 */ /* 0x004fea000383ffff */
[----:B------:R-:W-:Y:S05]  /*267a0*/  BRA `(.L_x_6127) ;  /* 0xffffffb800507947 */ /* 0x000fea000383ffff */
.L_x_6001:
[----:B-1----:R1:W2:Y:S02]  /*267b0*/  SYNCS.PHASECHK.TRANS64.TRYWAIT P2, [R18+URZ+0x2e860], R4 ;  /* 0x02e86004120075a7 */ /* 0x0022a4000804017f */
[----:B--2---:R-:W-:Y:S05]  /*267c0*/  @!P2 NANOSLEEP.SYNCS 0x989680 ;  /* 0x009896800000a95d */ /* 0x004fea0003900000 */
[----:B------:R-:W2:Y:S02]  /*267d0*/  @!P2 SYNCS.PHASECHK.TRANS64 P2, [R18+URZ+0x2e860], R4 ;  /* 0x02e860041200a5a7 */ /* 0x000ea4000804007f */
[----:B--2---:R-:W-:Y:S05]  /*267e0*/  @!P2 BRA `(.L_x_6001) ;  /* 0xfffffffc00f0a947 */ /* 0x004fea000383ffff */
[----:B------:R-:W-:Y:S05]  /*267f0*/  BRA `(.L_x_6128) ;  /* 0xffffffb800587947 */ /* 0x000fea000383ffff */
.L_x_6008:
[----:B0-----:R0:W1:Y:S02]  /*26800*/  SYNCS.PHASECHK.TRANS64.TRYWAIT P0, [R0+URZ+0x2e870], R2 ;  /* 0x02e87002000075a7 */ /* 0x001064000800017f */
[----:B-1----:R-:W-:Y:S05]  /*26810*/  @!P0 NANOSLEEP.SYNCS 0x989680 ;  /* 0x009896800000895d */ /* 0x002fea0003900000 */
[----:B------:R-:W1:Y:S02]  /*26820*/  @!P0 SYNCS.PHASECHK.TRANS64 P0, [R0+URZ+0x2e870], R2 ;  /* 0x02e87002000085a7 */ /* 0x000e64000800007f */
[----:B-1----:R-:W-:Y:S05]  /*26830*/  @!P0 BRA `(.L_x_6008) ;  /* 0xfffffffc00f08947 */ /* 0x002fea000383ffff */
[----:B------:R-:W-:Y:S05]  /*26840*/  BRA `(.L_x_6129) ;  /* 0xffffffc400947947 */ /* 0x000fea000383ffff */
.L_x_6010:
[----:B0-----:R0:W1:Y:S02]  /*26850*/  SYNCS.PHASECHK.TRANS64.TRYWAIT P0, [R0+URZ+0x2e860], R2 ;  /* 0x02e86002000075a7 */ /* 0x001064000800017f */
[----:B-1----:R-:W-:Y:S05]  /*26860*/  @!P0 NANOSLEEP.SYNCS 0x989680 ;  /* 0x009896800000895d */ /* 0x002fea0003900000 */
[----:B------:R-:W1:Y:S02]  /*26870*/  @!P0 SYNCS.PHASECHK.TRANS64 P0, [R0+URZ+0x2e860], R2 ;  /* 0x02e86002000085a7 */ /* 0x000e64000800007f */
[----:B-1----:R-:W-:Y:S05]  /*26880*/  @!P0 BRA `(.L_x_6010) ;  /* 0xfffffffc00f08947 */ /* 0x002fea000383ffff */
[----:B------:R-:W-:Y:S05]  /*26890*/  BRA `(.L_x_6130) ;  /* 0xffffffc4009c7947 */ /* 0x000fea000383ffff */
.L_x_6014:
[----:B------:R-:W-:Y:S01]  /*268a0*/  BSSY B0, `(.L_x_6131) ;  /* 0x0000008000007945 */ /* 0x000fe20003800000 */
[----:B------:R-:W-:Y:S01]  /*268b0*/  IMAD.MOV.U32 R13, RZ, RZ, R16 ;  /* 0x000000ffff0d7224 */ /* 0x000fe200078e0010 */
[----:B0-----:R-:W-:Y:S01]  /*268c0*/  MOV R11, 0x1f ;  /* 0x0000001f000b7802 */ /* 0x001fe20000000f00 */
[----:B------:R-:W-:Y:S02]  /*268d0*/  IMAD.MOV.U32 R12, RZ, RZ, RZ ;  /* 0x000000ffff0c7224 */ /* 0x000fe400078e00ff */
[----:B------:R-:W-:-:S07]  /*268e0*/  IMAD.MOV.U32 R15, RZ, RZ, -0x1 ;  /* 0xffffffffff0f7424 */ /* 0x000fce00078e00ff */
[----:B------:R-:W-:Y:S05]  /*268f0*/  WARPSYNC.COLLECTIVE R15, `(.L_x_6132) ;  /* 0x000000000f087348 */ /* 0x000fea0003c00000 */
[----:B------:R0:W1:Y:S02]  /*26900*/  SHFL.IDX P6, R14, R13, R12, R11 ;  /* 0x0000000c0d0e7389 */ /* 0x00006400000c000b */
[----:B01----:R-:W-:Y:S01]  /*26910*/  ENDCOLLECTIVE ;  /* 0x000000000000791b */ /* 0x003fe20003800000 */
.L_x_6132:
[----:B------:R-:W-:Y:S05]  /*26920*/  BSYNC B0 ;  /* 0x0000000000007941 */ /* 0x000fea0003800000 */
.L_x_6131:
[----:B------:R-:W-:Y:S01]  /*26930*/  IMAD.MOV.U32 R13, RZ, RZ, R16 ;  /* 0x000000ffff0d7224 */ /* 0x000fe200078e0010 */
[----:B------:R-:W-:Y:S01]  /*26940*/  MOV R12, 0x1 ;  /* 0x00000001000c7802 */ /* 0x000fe20000000f00 */
[----:B------:R-:W-:Y:S01]  /*26950*/  IMAD.MOV.U32 R11, RZ, RZ, 0x1f ;  /* 0x0000001fff0b7424 */ /* 0x000fe200078e00ff */
[----:B------:R-:W-:Y:S01]  /*26960*/  IADD3 R5, R19, R7, RZ ;  /* 0x0000000713057210 */ /* 0x000fe20007ffe0ff */
[----:B------:R-:W-:Y:S02]  /*26970*/  IMAD.MOV.U32 R15, RZ, RZ, -0x1 ;  /* 0xffffffffff0f7424 */ /* 0x000fe400078e00ff */
[----:B------:R-:W-:-:S07]  /*26980*/  IMAD.MOV.U32 R0, RZ, RZ, R14 ;  /* 0x000000ffff007224 */ /* 0x000fce00078e000e */
[----:B------:R-:W-:Y:S05]  /*26990*/  WARPSYNC.COLLECTIVE R15, `(.L_x_6133) ;  /* 0x000000000f087348 */ /* 0x000fea0003c00000 */
[----:B------:R0:W1:Y:S02]  /*269a0*/  SHFL.IDX P6, R14, R13, R12, R11 ;  /* 0x0000000c0d0e7389 */ /* 0x00006400000c000b */
[----:B01----:R-:W-:Y:S01]  /*269b0*/  ENDCOLLECTIVE ;  /* 0x000000000000791b */ /* 0x003fe20003800000 */
.L_x_6133:
[----:B------:R-:W-:Y:S02]  /*269c0*/  ULDC UR4, c[0x0][0xc14] ;  /* 0x0003050000047ab9 */ /* 0x000fe40000000800 */
[----:B------:R-:W-:-:S13]  /*269d0*/  ISETP.GE.OR P1, PT, R5, UR4, !P0 ;  /* 0x0000000405007c0c */ /* 0x000fda000c726670 */
[----:B------:R-:W0:Y:S01]  /*269e0*/  @!P1 LDC.64 R2, c[0x0][0xc58] ;  /* 0x00031600ff029b82 */ /* 0x000e220000000a00 */
[----:B------:R-:W-:Y:S01]  /*269f0*/  MOV R11, RZ ;  /* 0x000000ff000b7202 */ /* 0x000fe20000000f00 */
        /* <DEDUP_REMOVED lines=14> */
.L_x_6134:
        /* <DEDUP_REMOVED lines=8> */
.L_x_6135:
        /* <DEDUP_REMOVED lines=8> */
.L_x_6136:
        /* <DEDUP_REMOVED lines=8> */
.L_x_6137:
        /* <DEDUP_REMOVED lines=8> */
.L_x_6138:
        /* <DEDUP_REMOVED lines=9> */
.L_x_6139:
[----:B------:R-:W-:Y:S01]  /*26d70*/  IMAD.MOV.U32 R6, RZ, RZ, R14 ;  /* 0x000000ffff067224 */ /* 0x000fe200078e000e */
[----:B------:R-:W-:Y:S06]  /*26d80*/  BRA `(.L_x_6140) ;  /* 0xffffffcc00d47947 */ /* 0x000fec000383ffff */
.L_x_6019:
[----:B------:R-:W-:Y:S01]  /*26d90*/  BSSY B0, `(.L_x_6141) ;  /* 0x0000008000007945 */ /* 0x000fe20003800000 */
[----:B-----5:R-:W-:Y:S01]  /*26da0*/  IMAD.MOV.U32 R13, RZ, RZ, R2 ;  /* 0x000000ffff0d7224 */ /* 0x020fe200078e0002 */
[----:B0-----:R-:W-:Y:S01]  /*26db0*/  MOV R12, 0x1 ;  /* 0x00000001000c7802 */ /* 0x001fe20000000f00 */
[----:B------:R-:W-:Y:S02]  /*26dc0*/  IMAD.MOV.U32 R11, RZ, RZ, RZ ;  /* 0x000000ffff0b7224 */ /* 0x000fe400078e00ff */
[----:B------:R-:W-:-:S07]  /*26dd0*/  IMAD.MOV.U32 R15, RZ, RZ, -0x1 ;  /* 0xffffffffff0f7424 */ /* 0x000fce00078e00ff */
[----:B-1----:R-:W-:Y:S05]  /*26de0*/  WARPSYNC.COLLECTIVE R15, `(.L_x_6142) ;  /* 0x000000000f087348 */ /* 0x002fea0003c00000 */
[----:B------:R0:W2:Y:S02]  /*26df0*/  SHFL.UP P6, R14, R13, R12, R11 ;  /* 0x0400000c0d0e7389 */ /* 0x0000a400000c000b */
[----:B012---:R-:W-:Y:S01]  /*26e00*/  ENDCOLLECTIVE ;  /* 0x000000000000791b */ /* 0x007fe20003800000 */
.L_x_6142:
[----:B------:R-:W-:Y:S05]  /*26e10*/  BSYNC B0 ;  /* 0x0000000000007941 */ /* 0x000fea0003800000 */
.L_x_6141:
[----:B------:R-:W-:Y:S01]  /*26e20*/  IMAD.MOV.U32 R3, RZ, RZ, R14 ;  /* 0x000000ffff037224 */ /* 0x000fe200078e000e */
[----:B------:R-:W-:Y:S01]  /*26e30*/  MOV R15, 0xffffffff ;  /* 0xffffffff000f7802 */ /* 0x000fe20000000f00 */
[----:B------:R-:W-:Y:S02]  /*26e40*/  IMAD.MOV.U32 R12, RZ, RZ, 0x2 ;  /* 0x00000002ff0c7424 */ /* 0x000fe400078e00ff */
[----:B------:R-:W-:Y:S01]  /*26e50*/  IMAD.MOV.U32 R11, RZ, RZ, RZ ;  /* 0x000000ffff0b7224 */ /* 0x000fe200078e00ff */
[----:B------:R-:W-:-:S04]  /*26e60*/  SEL R3, R3, RZ, P1 ;  /* 0x000000ff03037207 */ /* 0x000fc80000800000 */
[----:B------:R-:W-:-:S05]  /*26e70*/  IADD3 R3, R2, R3, RZ ;  /* 0x0000000302037210 */ /* 0x000fca0007ffe0ff */
[----:B------:R-:W-:-:S07]  /*26e80*/  IMAD.MOV.U32 R13, RZ, RZ, R3 ;  /* 0x000000ffff0d7224 */ /* 0x000fce00078e0003 */
[----:B------:R-:W-:Y:S05]  /*26e90*/  WARPSYNC.COLLECTIVE R15, `(.L_x_6143) ;  /* 0x000000000f087348 */ /* 0x000fea0003c00000 */
[----:B------:R0:W1:Y:S02]  /*26ea0*/  SHFL.UP P6, R14, R13, R12, R11 ;  /* 0x0400000c0d0e7389 */ /* 0x00006400000c000b */
[----:B01----:R-:W-:Y:S01]  /*26eb0*/  ENDCOLLECTIVE ;  /* 0x000000000000791b */ /* 0x003fe20003800000 */
.L_x_6143:
        /* <DEDUP_REMOVED lines=8> */
.L_x_6144:
        /* <DEDUP_REMOVED lines=8> */
.L_x_6145:
        /* <DEDUP_REMOVED lines=8> */
.L_x_6146:
        /* <DEDUP_REMOVED lines=9> */
.L_x_6147:
[----:B------:R-:W-:Y:S01]  /*270d0*/  IMAD.MOV.U32 R6, RZ, RZ, R14 ;  /* 0x000000ffff067224 */ /* 0x000fe200078e000e */
[----:B------:R-:W-:Y:S06]  /*270e0*/  BRA `(.L_x_6148) ;  /* 0xffffffcc009c7947 */ /* 0x000fec000383ffff */
.L_x_6021:
[----:B------:R-:W-:Y:S01]  /*270f0*/  BSSY B0, `(.L_x_6149) ;  /* 0x0000006000007945 */ /* 0x000fe20003800000 */
[----:B------:R-:W-:Y:S01]  /*27100*/  PLOP3.LUT P6, PT, P6, PT, PT, 0x8, 0x0 ;  /* 0x000000000000781c */ /* 0x000fe200037ce170 */
[----:B------:R-:W-:-:S12]  /*27110*/  IMAD.MOV.U32 R15, RZ, RZ, -0x1 ;  /* 0xffffffffff0f7424 */ /* 0x000fd800078e00ff */
[----:B0-----:R-:W-:Y:S05]  /*27120*/  WARPSYNC.COLLECTIVE R15, `(.L_x_6150) ;  /* 0x000000000f087348 */ /* 0x001fea0003c00000 */
[----:B------:R-:W-:Y:S01]  /*27130*/  VOTE.ANY R14, PT, P6 ;  /* 0x00000000000e7806 */ /* 0x000fe200030e0100 */
[----:B0-----:R-:W-:Y:S06]  /*27140*/  ENDCOLLECTIVE ;  /* 0x000000000000791b */ /* 0x001fec0003800000 */
.L_x_6150:
[----:B------:R-:W-:Y:S05]  /*27150*/  BSYNC B0 ;  /* 0x0000000000007941 */ /* 0x000fea0003800000 */
.L_x_6149:
        /* <DEDUP_REMOVED lines=9> */
.L_x_6151:
[----:B------:R-:W-:Y:S01]  /*271f0*/  IMAD.MOV.U32 R2, RZ, RZ, R14 ;  /* 0x000000ffff027224 */ /* 0x000fe200078e000e */
[----:B------:R-:W-:Y:S06]  /*27200*/  BRA `(.L_x_6152) ;  /* 0xffffffcc00907947 */ /* 0x000fec000383ffff */
.L_x_6023:
[----:B------:R-:W-:Y:S01]  /*27210*/  BSSY B0, `(.L_x_6153) ;  /* 0x0000007000007945 */ /* 0x000fe20003800000 */
[----:B------:R-:W-:Y:S01]  /*27220*/  IMAD.MOV.U32 R13, RZ, RZ, R5 ;  /* 0x000000ffff0d7224 */ /* 0x000fe200078e0005 */
[----:B------:R-:W-:Y:S01]  /*27230*/  MOV R15, 0xffffffff ;  /* 0xffffffff000f7802 */ /* 0x000fe20000000f00 */
[----:B------:R-:W-:-:S07]  /*27240*/  IMAD.MOV.U32 R11, RZ, RZ, 0x1f ;  /* 0x0000001fff0b7424 */ /* 0x000fce00078e00ff */
[----:B-12---:R-:W-:Y:S05]  /*27250*/  WARPSYNC.COLLECTIVE R15, `(.L_x_6154) ;  /* 0x000000000f087348 */ /* 0x006fea0003c00000 */
[----:B------:R0:W3:Y:S02]  /*27260*/  SHFL.IDX P6, R14, R13, R12, R11 ;  /* 0x0000000c0d0e7389 */ /* 0x0000e400000c000b */
[----:B0123--:R-:W-:Y:S01]  /*27270*/  ENDCOLLECTIVE ;  /* 0x000000000000791b */ /* 0x00ffe20003800000 */
.L_x_6154:
[----:B------:R-:W-:Y:S05]  /*27280*/  BSYNC B0 ;  /* 0x0000000000007941 */ /* 0x000fea0003800000 */
.L_x_6153:
[----:B------:R-:W-:Y:S01]  /*27290*/  IMAD.MOV.U32 R4, RZ, RZ, R14 ;  /* 0x000000ffff047224 */ /* 0x000fe200078e000e */
[----:B------:R-:W-:Y:S06]  /*272a0*/  BRA `(.L_x_6022) ;  /* 0xffffffcc00847947 */ /* 0x000fec000383ffff */
.L_x_6027:
[----:B0-----:R0:W1:Y:S02]  /*272b0*/  SYNCS.PHASECHK.TRANS64.TRYWAIT P0, [R0+URZ+0x2e820], R3 ;  /* 0x02e82003000075a7 */ /* 0x001064000800017f */
[----:B-1----:R-:W-:Y:S05]  /*272c0*/  @!P0 NANOSLEEP.SYNCS 0x989680 ;  /* 0x009896800000895d */ /* 0x002fea0003900000 */
[----:B------:R-:W1:Y:S02]  /*272d0*/  @!P0 SYNCS.PHASECHK.TRANS64 P0, [R0+URZ+0x2e820], R3 ;  /* 0x02e82003000085a7 */ /* 0x000e64000800007f */
[----:B-1----:R-:W-:Y:S05]  /*272e0*/  @!P0 BRA `(.L_x_6027) ;  /* 0xfffffffc00f08947 */ /* 0x002fea000383ffff */
[----:B------:R-:W-:Y:S05]  /*272f0*/  BRA `(.L_x_6155) ;  /* 0xffffffd000747947 */ /* 0x000fea000383ffff */
.L_x_6028:
        /* <DEDUP_REMOVED lines=11> */
.L_x_6157:
[----:B------:R-:W-:Y:S05]  /*273b0*/  BSYNC B0 ;  /* 0x0000000000007941 */ /* 0x000fea0003800000 */
.L_x_6156:
[----:B------:R-:W-:Y:S05]  /*273c0*/  BRA `(.L_x_6158) ;  /* 0xffffffd0005c7947 */ /* 0x000fea000383ffff */
.L_x_6029:
[----:B------:R-:W-:Y:S01]  /*273d0*/  BSSY B0, `(.L_x_6159) ;  /* 0x0000006000007945 */ /* 0x000fe20003800000 */
[----:B------:R-:W-:-:S07]  /*273e0*/  IMAD.MOV.U32 R15, RZ, RZ, -0x1 ;  /* 0xffffffffff0f7424 */ /* 0x000fce00078e00ff */
[----:B01----:R-:W-:Y:S05]  /*273f0*/  WARPSYNC.COLLECTIVE R15, `(.L_x_6160) ;  /* 0x000000000f0c7348 */ /* 0x003fea0003c00000 */
[----:B------:R-:W-:Y:S02]  /*27400*/  ELECT P6, UR62, PT ;  /* 0x00000000003e782f */ /* 0x000fe400038c0000 */
[----:B------:R-:W-:Y:S01]  /*27410*/  MOV R14, UR62 ;  /* 0x0000003e000e7c02 */ /* 0x000fe20008000f00 */
[----:B01----:R-:W-:Y:S10]  /*27420*/  ENDCOLLECTIVE ;  /* 0x000000000000791b */ /* 0x003ff40003800000 */
.L_x_6160:
[----:B------:R-:W-:Y:S05]  /*27430*/  BSYNC B0 ;  /* 0x0000000000007941 */ /* 0x000fea0003800000 */
.L_x_6159:
[----:B------:R-:W-:Y:S05]  /*27440*/  BRA `(.L_x_6161) ;  /* 0xffffffd000507947 */ /* 0x000fea000383ffff */
.L_x_6031:
[----:B0-----:R0:W1:Y:S02]  /*27450*/  SYNCS.PHASECHK.TRANS64.TRYWAIT P1, [R6+URZ], R5 ;  /* 0x00000005060075a7 */ /* 0x001064000802017f */
[----:B-1----:R-:W-:Y:S05]  /*27460*/  @!P1 NANOSLEEP.SYNCS 0x989680 ;  /* 0x009896800000995d */ /* 0x002fea0003900000 */
[----:B------:R-:W1:Y:S02]  /*27470*/  @!P1 SYNCS.PHASECHK.TRANS64 P1, [R6+URZ], R5 ;  /* 0x00000005060095a7 */ /* 0x000e64000802007f */
[----:B-1----:R-:W-:Y:S05]  /*27480*/  @!P1 BRA `(.L_x_6031) ;  /* 0xfffffffc00f09947 */ /* 0x002fea000383ffff */
[----:B------:R-:W-:Y:S05]  /*27490*/  BRA `(.L_x_6162) ;  /* 0xffffffd000947947 */ /* 0x000fea000383ffff */
.L_x_6032:
[----:B-1----:R1:W2:Y:S02]  /*274a0*/  SYNCS.PHASECHK.TRANS64.TRYWAIT P1, [R7+URZ], R2 ;  /* 0x00000002070075a7 */ /* 0x0022a4000802017f */
[----:B--2---:R-:W-:Y:S05]  /*274b0*/  @!P1 NANOSLEEP.SYNCS 0x989680 ;  /* 0x009896800000995d */ /* 0x004fea0003900000 */
[----:B------:R-:W2:Y:S02]  /*274c0*/  @!P1 SYNCS.PHASECHK.TRANS64 P1, [R7+URZ], R2 ;  /* 0x00000002070095a7 */ /* 0x000ea4000802007f */
[----:B--2---:R-:W-:Y:S05]  /*274d0*/  @!P1 BRA `(.L_x_6032) ;  /* 0xfffffffc00f09947 */ /* 0x004fea000383ffff */
[----:B------:R-:W-:Y:S05]  /*274e0*/  BRA `(.L_x_6163) ;  /* 0xffffffd000887947 */ /* 0x000fea000383ffff */
.L_x_6034:
[----:B--2---:R2:W3:Y:S02]  /*274f0*/  SYNCS.PHASECHK.TRANS64.TRYWAIT P1, [R4+URZ+0x2e860], R5 ;  /* 0x02e86005040075a7 */ /* 0x0044e4000802017f */
[----:B---3--:R-:W-:Y:S05]  /*27500*/  @!P1 NANOSLEEP.SYNCS 0x989680 ;  /* 0x009896800000995d */ /* 0x008fea0003900000 */
[----:B------:R-:W3:Y:S02]  /*27510*/  @!P1 SYNCS.PHASECHK.TRANS64 P1, [R4+URZ+0x2e860], R5 ;  /* 0x02e86005040095a7 */ /* 0x000ee4000802007f */
[----:B---3--:R-:W-:Y:S05]  /*27520*/  @!P1 BRA `(.L_x_6034) ;  /* 0xfffffffc00f09947 */ /* 0x008fea000383ffff */
[----:B------:R-:W-:Y:S05]  /*27530*/  BRA `(.L_x_6164) ;  /* 0xffffffd0008c7947 */ /* 0x000fea000383ffff */
.L_x_6036:
[----:B---3--:R3:W4:Y:S02]  /*27540*/  SYNCS.PHASECHK.TRANS64.TRYWAIT P1, [R3+URZ+0x2e860], R2 ;  /* 0x02e86002030075a7 */ /* 0x008724000802017f */
[----:B----4-:R-:W-:Y:S05]  /*27550*/  @!P1 NANOSLEEP.SYNCS 0x989680 ;  /* 0x009896800000995d */ /* 0x010fea0003900000 */
[----:B------:R-:W4:Y:S02]  /*27560*/  @!P1 SYNCS.PHASECHK.TRANS64 P1, [R3+URZ+0x2e860], R2 ;  /* 0x02e86002030095a7 */ /* 0x000f24000802007f */
[----:B----4-:R-:W-:Y:S05]  /*27570*/  @!P1 BRA `(.L_x_6036) ;  /* 0xfffffffc00f09947 */ /* 0x010fea000383ffff */
[----:B------:R-:W-:Y:S05]  /*27580*/  BRA `(.L_x_6165) ;  /* 0xffffffd0008c7947 */ /* 0x000fea000383ffff */
.L_x_6038:
[----:B----4-:R4:W0:Y:S02]  /*27590*/  SYNCS.PHASECHK.TRANS64.TRYWAIT P0, [R4+URZ+0x2e880], R5 ;  /* 0x02e88005040075a7 */ /* 0x010824000800017f */
[----:B0-----:R-:W-:Y:S05]  /*275a0*/  @!P0 NANOSLEEP.SYNCS 0x989680 ;  /* 0x009896800000895d */ /* 0x001fea0003900000 */
[----:B------:R-:W0:Y:S02]  /*275b0*/  @!P0 SYNCS.PHASECHK.TRANS64 P0, [R4+URZ+0x2e880], R5 ;  /* 0x02e88005040085a7 */ /* 0x000e24000800007f */
[----:B0-----:R-:W-:Y:S05]  /*275c0*/  @!P0 BRA `(.L_x_6038) ;  /* 0xfffffffc00f08947 */ /* 0x001fea000383ffff */
[----:B------:R-:W-:Y:S05]  /*275d0*/  BRA `(.L_x_6039) ;  /* 0xffffffd000887947 */ /* 0x000fea000383ffff */
.L_x_6166:
        /* <DEDUP_REMOVED lines=10> */
.L_x_12355:


//--------------------- .text._ZN7cutlass13device_kernelIN5flash11enable_sm90INS1_16FlashAttnFwdSm90INS1_25CollectiveMainloopFwdSm90ILi2EN4cute5tupleIJNS5_1CILi1EEES8_S8_EEENS6_IJNS7_ILi128EEENS7_ILi192EEESA_EEELi128ENS_12float_e4m3_tEfNS_4arch4Sm90ELb0ELb1ELb1ELb0ELb0ELb0ELb0ELb1ELb1ELb0ELb0ELb0EEENS1_21CollectiveEpilogueFwdINS6_IJSA_SA_SB_EEES9_NS_10bfloat16_tESF_Li256ELb0ELb0ELb0ELb1EEENS1_30DynamicPersistentTileSchedulerILi256ELi128ELb0ELb0ELb1EEEEEEEEEvNT_6ParamsE --------------------------
	.section	.text._ZN7cutlass13device_kernelIN5flash11enable_sm90INS1_16FlashAttnFwdSm90INS1_25CollectiveMainloopFwdSm90ILi2EN4cute5tupleIJNS5_1CILi1EEES8_S8_EEENS6_IJNS7_ILi128EEENS7_ILi192EEESA_EEELi128ENS_12float_e4m3_tEfNS_4arch4Sm90ELb0ELb1ELb1ELb0ELb0ELb0ELb0ELb1ELb1ELb0ELb0ELb0EEENS1_21CollectiveEpilogueFwdINS6_IJSA_SA_SB_EEES9_NS_10bfloat16_tESF_Li256ELb0ELb0ELb0ELb1EEENS1_30DynamicPersistentTileSchedulerILi256ELi128ELb0ELb0ELb1EEEEEEEEEvNT_6ParamsE,"ax",@progbits
	.align	128
.text._ZN7cutlass13device_kernelIN5flash11enable_sm90INS1_16FlashAttnFwdSm90INS1_25CollectiveMainloopFwdSm90ILi2EN4cute5tupleIJNS5_1CILi1EEES8_S8_EEENS6_IJNS7_ILi128EEENS7_ILi192EEESA_EEELi128ENS_12float_e4m3_tEfNS_4arch4Sm90ELb0ELb1ELb1ELb0ELb0ELb0ELb0ELb1ELb1ELb0ELb0ELb0EEENS1_21CollectiveEpilogueFwdINS6_IJSA_SA_SB_EEES9_NS_10bfloat16_tESF_Li256ELb0ELb0ELb0ELb1EEENS1_30DynamicPersistentTileSchedulerILi256ELi128ELb0ELb0ELb1EEEEEEEEEvNT_6ParamsE:
        .type           _ZN7cutlass13device_kernelIN5flash11enable_sm90INS1_16FlashAttnFwdSm90INS1_25CollectiveMainloopFwdSm90ILi2EN4cute5tupleIJNS5_1CILi1EEES8_S8_EEENS6_IJNS7_ILi128EEENS7_ILi192EEESA_EEELi128ENS_12float_e4m3_tEfNS_4arch4Sm90ELb0ELb1ELb1ELb0ELb0ELb0ELb0ELb1ELb1ELb0ELb0ELb0EEENS1_21CollectiveEpilogueFwdINS6_IJSA_SA_SB_EEES9_NS_10bfloat16_tESF_Li256ELb0ELb0ELb0ELb1EEENS1_30DynamicPersistentTileSchedulerILi256ELi128ELb0ELb0ELb1EEEEEEEEEvNT_6ParamsE,@function
        .size           _ZN7cutlass13device_kernelIN5flash11enable_sm90INS1_16FlashAttnFwdSm90INS1_25CollectiveMainloopFwdSm90ILi2EN4cute5tupleIJNS5_1CILi1EEES8_S8_EEENS6_IJNS7_ILi128EEENS7_ILi192EEESA_EEELi128ENS_12float_e4m3_tEfNS_4arch4Sm90ELb0ELb1ELb1ELb0ELb0ELb0ELb0ELb1ELb1ELb0ELb0ELb0EEENS1_21CollectiveEpilogueFwdINS6_IJSA_SA_SB_EEES9_NS_10bfloat16_tESF_Li256ELb0ELb0ELb0ELb1EEENS1_30DynamicPersistentTileSchedulerILi256ELi128ELb0ELb0ELb1EEEEEEEEEvNT_6ParamsE,(.L_x_12356 - _ZN7cutlass13device_kernelIN5flash11enable_sm90INS1_16FlashAttnFwdSm90INS1_25CollectiveMainloopFwdSm90ILi2EN4cute5tupleIJNS5_1CILi1EEES8_S8_EEENS6_IJNS7_ILi128EEENS7_ILi192EEESA_EEELi128ENS_12float_e4m3_tEfNS_4arch4Sm90ELb0ELb1ELb1ELb0ELb0ELb0ELb0ELb1ELb1ELb0ELb0ELb0EEENS1_21CollectiveEpilogueFwdINS6_IJSA_SA_SB_EEES9_NS_10bfloat16_tESF_Li256ELb0ELb0ELb0ELb1EEENS1_30DynamicPersistentTileSchedulerILi256ELi128ELb0ELb0ELb1EEEEEEEEEvNT_6ParamsE)
        .other          _ZN7cutlass13device_kernelIN5flash11enable_sm90INS1_16FlashAttnFwdSm90INS1_25CollectiveMainloopFwdSm90ILi2EN4cute5tupleIJNS5_1CILi1EEES8_S8_EEENS6_IJNS7_ILi128EEENS7_ILi192EEESA_EEELi128ENS_12float_e4m3_tEfNS_4arch4Sm90ELb0ELb1ELb1ELb0ELb0ELb0ELb0ELb1ELb1ELb0ELb0ELb0EEENS1_21CollectiveEpilogueFwdINS6_IJSA_SA_SB_EEES9_NS_10bfloat16_tESF_Li256ELb0ELb0ELb0ELb1EEENS1_30DynamicPersistentTileSchedulerILi256ELi128ELb0ELb0ELb1EEEEEEEEEvNT_6ParamsE,@"STO_CUDA_ENTRY STV_DEFAULT"
_ZN7cutlass13device_kernelIN5flash11enable_sm90INS1_16FlashAttnFwdSm90INS1_25CollectiveMainloopFwdSm90ILi2EN4cute5tupleIJNS5_1CILi1EEES8_S8_EEENS6_IJNS7_ILi128EEENS7_ILi192EEESA_EEELi128ENS_12float_e4m3_tEfNS_4arch4Sm90ELb0ELb1ELb1ELb0ELb0ELb0ELb0ELb1ELb1ELb0ELb0ELb0EEENS1_21CollectiveEpilogueFwdINS6_IJSA_SA_SB_EEES9_NS_10bfloat16_tESF_Li256ELb0ELb0ELb0ELb1EEENS1_30DynamicPersistentTileSchedulerILi256ELi128ELb0ELb0ELb1EEEEEEEEEvNT_6ParamsE:
        /* <DEDUP_REMOVED lines=23> */
.L_x_6168:
[----:B------:R-:W-:Y:S05]  /*0170*/  BSYNC B0 ;  /* 0x0000000000007941 */ /* 0x000fea0003800000 */
.L_x_6167:
        /* <DEDUP_REMOVED lines=36> */
.L_x_6169:
        /* <DEDUP_REMOVED lines=22> */
.L_x_6170:
        /* <DEDUP_REMOVED lines=18> */
.L_x_6171:
        /* <DEDUP_REMOVED lines=22> */
.L_x_6172:
        /* <DEDUP_REMOVED lines=22> */
.L_x_6173:
        /* <DEDUP_REMOVED lines=8> */
.L_x_6175:
        /* <DEDUP_REMOVED lines=15> */
[----:B------:R-:W-:-:S05]  /*0a70*/  VIADD R215, R2, 0xffffff80 ;  /* 0xffffff8002d77836 */ /* 0x000fca0000000000 */
[----:B------:R-:W-:-:S04]  /*0a80*/  SHF.R.S32.HI R0, RZ, 0x1f, R215 ;  /* 0x0000001fff007819 */ /* 0x000fc800000114d7 */
[-C--:B------:R-:W-:Y:S01]  /*0a90*/  LEA.HI R2, R0, R215.reuse, RZ, 0x7 ;  /* 0x000000d700027211 */ /* 0x080fe200078f38ff */
[----:B------:R-:W1:Y:S03]  /*0aa0*/  S2UR UR48, SR_CgaCtaId ;  /* 0x00000000003079c3 */ /* 0x000e660000008800 */
[----:B------:R-:W-:Y:S02]  /*0ab0*/  LOP3.LUT R4, R2, 0xffffff80, RZ, 0xc0, !PT ;  /* 0xffffff8002047812 */ /* 0x000fe400078ec0ff */
[----:B------:R-:W-:-:S03]  /*0ac0*/  LEA.HI R3, R0, R215, RZ, 0x4 ;  /* 0x000000d700037211 */ /* 0x000fc600078f20ff */
[----:B------:R-:W-:Y:S01]  /*0ad0*/  IMAD.IADD R18, R215, 0x1, -R4 ;  /* 0x00000001d7127824 */ /* 0x000fe200078e0a04 */
[----:B------:R-:W3:Y:S01]  /*0ae0*/  S2UR UR6, SR_SWINHI ;  /* 0x00000000000679c3 */ /* 0x000ee20000002f00 */
[----:B------:R-:W-:Y:S02]  /*0af0*/  SHF.R.S32.HI R6, RZ, 0x4, R3 ;  /* 0x00000004ff067819 */ /* 0x000fe40000011403 */
[----:B------:R-:W-:Y:S02]  /*0b00*/  LEA.HI R4, R0, R215, RZ, 0x5 ;  /* 0x000000d700047211 */ /* 0x000fe400078f28ff */
[----:B------:R-:W-:Y:S02]  /*0b10*/  SHF.R.S32.HI R7, RZ, 0x1f, R18 ;  /* 0x0000001fff077819 */ /* 0x000fe40000011412 */
[----:B------:R-:W-:Y:S02]  /*0b20*/  LOP3.LUT R0, R3, 0x3fffff0, RZ, 0xc0, !PT ;  /* 0x03fffff003007812 */ /* 0x000fe400078ec0ff */
[----:B------:R-:W-:-:S02]  /*0b30*/  LEA.HI R8, R7, R18, RZ, 0x2 ;  /* 0x0000001207087211 */ /* 0x000fc400078f10ff */
[----:B------:R-:W-:Y:S01]  /*0b40*/  LEA.HI R5, R3, R6, RZ, 0x1 ;  /* 0x0000000603057211 */ /* 0x000fe200078f08ff */
[----:B------:R-:W-:Y:S01]  /*0b50*/  IMAD.IADD R0, R215, 0x1, -R0 ;  /* 0x00000001d7007824 */ /* 0x000fe200078e0a00 */
[----:B------:R-:W-:Y:S02]  /*0b60*/  SHF.R.S32.HI R3, RZ, 0x5, R4 ;  /* 0x00000005ff037819 */ /* 0x000fe40000011404 */
[--C-:B------:R-:W-:Y:S02]  /*0b70*/  SHF.R.S32.HI R4, RZ, 0x2, R8.reuse ;  /* 0x00000002ff047819 */ /* 0x100fe40000011408 */
[----:B------:R-:W-:Y:S01]  /*0b80*/  SHF.R.S32.HI R9, RZ, 0x1f, R8 ;  /* 0x0000001fff097819 */ /* 0x000fe20000011408 */
[----:B------:R-:W-:Y:S01]  /*0b90*/  IMAD R0, R3, 0x10, R0 ;  /* 0x0000001003007824 */ /* 0x000fe200078e0200 */
[----:B------:R-:W-:Y:S02]  /*0ba0*/  LOP3.LUT R5, R5, 0x1ffffffe, RZ, 0xc0, !PT ;  /* 0x1ffffffe05057812 */ /* 0x000fe400078ec0ff */
[----:B------:R-:W-:-:S02]  /*0bb0*/  LEA.HI R9, R9, R4, RZ, 0x3 ;  /* 0x0000000409097211 */ /* 0x000fc400078f18ff */
[----:B------:R-:W-:Y:S01]  /*0bc0*/  SHF.R.S32.HI R3, RZ, 0x7, R2 ;  /* 0x00000007ff037819 */ /* 0x000fe20000011402 */
[----:B------:R-:W-:Y:S01]  /*0bd0*/  UMOV UR39, 0x400 ;  /* 0x0000040000277882 */ /* 0x000fe20000000000 */
[----:B------:R-:W-:Y:S01]  /*0be0*/  LOP3.LUT R9, R9, 0xfffffff8, RZ, 0xc0, !PT ;  /* 0xfffffff809097812 */ /* 0x000fe200078ec0ff */
[----:B-1----:R-:W-:Y:S01]  /*0bf0*/  ULEA UR39, UR48, UR39, 0x18 ;  /* 0x0000002730277291 */ /* 0x002fe2000f8ec03f */
[----:B------:R-:W-:Y:S01]  /*0c00*/  LEA.HI R2, R2, R3, RZ, 0x1 ;  /* 0x0000000302027211 */ /* 0x000fe200078f08ff */
[----:B------:R-:W-:Y:S01]  /*0c10*/  IMAD.IADD R5, R6, 0x1, -R5 ;  /* 0x0000000106057824 */ /* 0x000fe200078e0a05 */
[----:B------:R-:W-:Y:S01]  /*0c20*/  LEA.HI R7, R7, R18, RZ, 0x5 ;  /* 0x0000001207077211 */ /* 0x000fe200078f28ff */
[----:B------:R-:W-:Y:S01]  /*0c30*/  IMAD.IADD R4, R4, 0x1, -R9 ;  /* 0x0000000104047824 */ /* 0x000fe200078e0a09 */
[----:B------:R-:W-:Y:S01]  /*0c40*/  LOP3.LUT R2, R2, 0x3fffffe, RZ, 0xc0, !PT ;  /* 0x03fffffe02027812 */ /* 0x000fe200078ec0ff */
[----:B------:R-:W-:Y:S01]  /*0c50*/  IMAD R5, R0, 0x8, R5 ;  /* 0x0000000800057824 */ /* 0x000fe200078e0205 */
[----:B------:R-:W-:Y:S01]  /*0c60*/  SHF.R.S32.HI R7, RZ, 0x5, R7 ;  /* 0x00000005ff077819 */ /* 0x000fe20000011407 */
[----:B------:R-:W-:Y:S01]  /*0c70*/  UMOV UR4, UR39 ;  /* 0x0000002700047c82 */ /* 0x000fe20008000000 */
[----:B---3--:R-:W-:Y:S01]  /*0c80*/  UMOV UR5, UR6 ;  /* 0x0000000600057c82 */ /* 0x008fe20008000000 */
[----:B------:R-:W-:Y:S01]  /*0c90*/  LOP3.LUT R9, R8, 0x7ffffffc, RZ, 0xc0, !PT ;  /* 0x7ffffffc08097812 */ /* 0x000fe200078ec0ff */
[----:B------:R-:W-:-:S02]  /*0ca0*/  IMAD.U32 R208, RZ, RZ, UR4 ;  /* 0x00000004ffd07e24 */ /* 0x000fc4000f8e00ff */
[----:B------:R-:W-:Y:S02]  /*0cb0*/  IMAD.U32 R209, RZ, RZ, UR5 ;  /* 0x00000005ffd17e24 */ /* 0x000fe4000f8e00ff */
[----:B------:R-:W-:Y:S02]  /*0cc0*/  IMAD.SHL.U32 R5, R5, 0x8, RZ ;  /* 0x0000000805057824 */ /* 0x000fe400078e00ff */
[----:B------:R-:W-:Y:S02]  /*0cd0*/  IMAD.IADD R2, R3, 0x1, -R2 ;  /* 0x0000000103027824 */ /* 0x000fe400078e0a02 */
[----:B------:R-:W-:Y:S02]  /*0ce0*/  IMAD R7, R7, 0x10, R4 ;  /* 0x0000001007077824 */ /* 0x000fe400078e0204 */
[----:B------:R-:W-:Y:S02]  /*0cf0*/  IMAD.IADD R18, R18, 0x1, -R9 ;  /* 0x0000000112127824 */ /* 0x000fe400078e0a09 */
[----:B------:R-:W-:Y:S01]  /*0d00*/  IMAD.WIDE R208, R5, 0x2, R208 ;  /* 0x0000000205d07825 */ /* 0x000fe200078e02d0 */
[----:B------:R-:W-:-:S03]  /*0d10*/  UMOV UR4, UR7 ;  /* 0x0000000700047c82 */ /* 0x000fc60008000000 */
[----:B------:R-:W-:Y:S02]  /*0d20*/  IMAD R214, R2, 0x40, R7 ;  /* 0x0000004002d67824 */ /* 0x000fe400078e0207 */
[----:B------:R-:W-:Y:S02]  /*0d30*/  IMAD.MOV.U32 R213, RZ, RZ, RZ ;  /* 0x000000ffffd57224 */ /* 0x000fe400078e00ff */
[----:B------:R-:W-:Y:S01]  /*0d40*/  IMAD.MOV.U32 R17, RZ, RZ, RZ ;  /* 0x000000ffff117224 */ /* 0x000fe200078e00ff */
[----:B------:R-:W-:Y:S01]  /*0d50*/  ULDC.64 UR36, c[0x0][0x198] ;  /* 0x0000660000247ab9 */ /* 0x000fe20000000a00 */
[----:B------:R-:W-:Y:S01]  /*0d60*/  UMOV UR38, URZ ;  /* 0x0000003f00267c82 */ /* 0x000fe20008000000 */
[----:B--2---:R-:W-:-:S07]  /*0d70*/  LOP3.LUT R22, R10, 0x1, RZ, 0xfc, !PT ;  /* 0x000000010a167812 */ /* 0x004fce00078efcff */
.L_x_6272:
        /* <DEDUP_REMOVED lines=20> */
.L_x_6176:
[----:B------:R-:W-:Y:S01]  /*0ec0*/  ULDC UR6, c[0x0][0xdc4] ;  /* 0x0003710000067ab9 */ /* 0x000fe20000000800 */
[----:B------:R-:W-:Y:S01]  /*0ed0*/  UMOV UR40, UR7 ;  /* 0x0000000700287c82 */ /* 0x000fe20008000000 */
[----:B------:R-:W-:-:S11]  /*0ee0*/  UISETP.NE.AND UP0, UPT, UR6, 0x1, UPT ;  /* 0x000000010600788c */ /* 0x000fd6000bf05270 */
[----:B------:R-:W-:Y:S02]  /*0ef0*/  @UP0 ULDC.64 UR10, c[0x0][0xdc8] ;  /* 0x00037200000a0ab9 */ /* 0x000fe40000000a00 */
[----:B------:R-:W-:-:S04]  /*0f00*/  UIMAD.WIDE.U32 UR4, UR7, UR10, URZ ;  /* 0x0000000a070472a5 */ /* 0x000fc8000f8e003f */
[----:B------:R-:W-:-:S04]  /*0f10*/  @UP0 USHF.R.U32.HI UR40, URZ, UR11, UR5 ;  /* 0x0000000b3f280299 */ /* 0x000fc80008011605 */
[----:B------:R-:W-:-:S12]  /*0f20*/  UIMAD UR4, UR40, UR6, URZ ;  /* 0x00000006280472a4 */ /* 0x000fd8000f8e023f */
.L_x_6177:
[----:B------:R-:W1:Y:S01]  /*0f30*/  LDC R0, c[0x0][0x428] ;  /* 0x00010a00ff007b82 */ /* 0x000e620000000800 */
[----:B------:R-:W-:Y:S01]  /*0f40*/  ULDC UR43, c[0x0][0xdb8] ;  /* 0x00036e00002b7ab9 */ /* 0x000fe20000000800 */
[----:B------:R-:W-:Y:S02]  /*0f50*/  UIADD3 UR4, UR7, -UR4, URZ ;  /* 0x8000000407047290 */ /* 0x000fe4000fffe03f */
[----:B------:R-:W-:Y:S01]  /*0f60*/  UISETP.NE.AND UP0, UPT, UR43, 0x1, UPT ;  /* 0x000000012b00788c */ /* 0x000fe2000bf05270 */
[----:B------:R-:W-:Y:S01]  /*0f70*/  ULDC UR5, c[0x0][0xdc4] ;  /* 0x0003710000057ab9 */ /* 0x000fe20000000800 */
[----:B------:R-:W-:Y:S02]  /*0f80*/  ULDC.64 UR6, c[0x0][0x3f8] ;  /* 0x0000fe0000067ab9 */ /* 0x000fe40000000a00 */
[----:B------:R-:W2:Y:S01]  /*0f90*/  LDC.64 R8, c[0x0][0x9e0] ;  /* 0x00027800ff087b82 */ /* 0x000ea20000000a00 */
[----:B------:R-:W-:Y:S01]  /*0fa0*/  UIMAD UR8, UR8, UR5, UR4 ;  /* 0x00000005080872a4 */ /* 0x000fe2000f8e0204 */
[----:B------:R-:W-:-:S04]  /*0fb0*/  ISETP.NE.U32.AND P0, PT, RZ, UR6, PT ;  /* 0x00000006ff007c0c */ /* 0x000fc8000bf05070 */
[----:B------:R-:W-:Y:S01]  /*0fc0*/  ISETP.NE.AND.EX P0, PT, RZ, UR7, PT, P0 ;  /* 0x00000007ff007c0c */ /* 0x000fe2000bf05300 */
[----:B------:R-:W-:Y:S01]  /*0fd0*/  @UP0 ULDC UR4, c[0x0][0xdbc] ;  /* 0x00036f0000040ab9 */ /* 0x000fe20000000800 */
[----:B------:R-:W3:Y:S01]  /*0fe0*/  LDC R6, c[0x0][0x288] ;  /* 0x0000a200ff067b82 */ /* 0x000ee20000000800 */
[----:B------:R-:W-:Y:S01]  /*0ff0*/  UIMAD.WIDE.U32 UR4, UR8, UR4, URZ ;  /* 0x00000004080472a5 */ /* 0x000fe2000f8e003f */
[----:B------:R-:W-:Y:S01]  /*1000*/  @UP0 ULDC UR6, c[0x0][0xdc0] ;  /* 0x0003700000060ab9 */ /* 0x000fe20000000800 */
[----:B------:R-:W-:Y:S02]  /*1010*/  UMOV UR44, UR8 ;  /* 0x00000008002c7c82 */ /* 0x000fe40008000000 */
[----:B------:R-:W-:Y:S02]  /*1020*/  @UP0 USHF.R.U32.HI UR44, URZ, UR6, UR5 ;  /* 0x000000063f2c0299 */ /* 0x000fe40008011605 */
[----:B------:R-:W-:Y:S01]  /*1030*/  ULOP3.LUT UR4, URZ, UR40, URZ, 0x33, !UPT ;  /* 0x000000283f047292 */ /* 0x000fe2000f8e333f */
[----:B-1----:R-:W-:Y:S01]  /*1040*/  ISETP.NE.AND P1, PT, R0, 0x1, PT ;  /* 0x000000010000780c */ /* 0x002fe20003f25270 */
[----:B------:R-:W1:Y:S01]  /*1050*/  LDC R19, c[0x0][0x404] ;  /* 0x00010100ff137b82 */ /* 0x000e620000000800 */
[----:B------:R-:W-:Y:S01]  /*1060*/  ULDC UR6, c[0x0][0xdac] ;  /* 0x00036b0000067ab9 */ /* 0x000fe20000000800 */
[----:B------:R-:W-:-:S02]  /*1070*/  UIADD3 UR5, -UR44, URZ, URZ ;  /* 0x0000003f2c057290 */ /* 0x000fc4000fffe13f */
[----:B------:R-:W-:Y:S02]  /*1080*/  UIADD3 UR4, UR4, UR6, URZ ;  /* 0x0000000604047290 */ /* 0x000fe4000fffe03f */
[----:B------:R-:W-:Y:S01]  /*1090*/  UIMAD UR43, UR43, UR5, UR8 ;  /* 0x000000052b2b72a4 */ /* 0x000fe2000f8e0208 */
[----:B--2---:R-:W-:Y:S01]  /*10a0*/  ISETP.GE.AND P2, PT, R9, 0x1, PT ;  /* 0x000000010900780c */ /* 0x004fe20003f46270 */
[----:B------:R-:W2:Y:S01]  /*10b0*/  LDC R212, c[0x0][0x2e0] ;  /* 0x0000b800ffd47b82 */ /* 0x000ea20000000800 */
[----:B------:R-:W-:-:S03]  /*10c0*/  USHF.L.U32 UR42, UR4, 0x7, URZ ;  /* 0x00000007042a7899 */ /* 0x000fc6000800063f */
[----:B------:R-:W-:Y:S01]  /*10d0*/  IMAD.U32 R211, RZ, RZ, UR43 ;  /* 0x0000002bffd37e24 */ /* 0x000fe2000f8e00ff */
[----:B---3--:R-:W-:-:S03]  /*10e0*/  IADD3 R0, -R6, 0x80, RZ ;  /* 0x0000008006007810 */ /* 0x008fc60007ffe1ff */
[----:B------:R-:W3:Y:S08]  /*10f0*/  @P1 LDC R3, c[0x0][0x42c] ;  /* 0x00010b00ff031b82 */ /* 0x000ef00000000800 */
[----:B------:R-:W4:Y:S01]  /*1100*/  @P1 LDC R5, c[0x0][0x430] ;  /* 0x00010c00ff051b82 */ /* 0x000f220000000800 */
[----:B-1----:R-:W-:-:S05]  /*1110*/  SEL R19, R19, 0x1, P0 ;  /* 0x0000000113137807 */ /* 0x002fca0000000000 */
[CC--:B--2---:R-:W-:Y:S02]  /*1120*/  IMAD R210, R19.reuse, R212.reuse, R0 ;  /* 0x000000d413d27224 */ /* 0x0c4fe400078e0200 */
[----:B------:R-:W-:Y:S02]  /*1130*/  IMAD R123, R19, R212, RZ ;  /* 0x000000d4137b7224 */ /* 0x000fe400078e02ff */
[----:B------:R-:W-:Y:S02]  /*1140*/  VIADD R210, R210, UR42 ;  /* 0x0000002ad2d27c36 */ /* 0x000fe40008000000 */
[----:B---3--:R-:W-:-:S05]  /*1150*/  @P1 IMAD.HI.U32 R0, R3, UR43, RZ ;  /* 0x0000002b03001c27 */ /* 0x008fca000f8e00ff */
[----:B----4-:R-:W-:Y:S01]  /*1160*/  @P1 SHF.R.U32.HI R211, RZ, R5, R0 ;  /* 0x00000005ffd31219 */ /* 0x010fe20000011600 */
        /* <DEDUP_REMOVED lines=12> */
.L_x_6179:
[----:B------:R-:W-:-:S13]  /*1230*/  ISETP.NE.AND P0, PT, R9, 0x1, PT ;  /* 0x000000010900780c */ /* 0x000fda0003f05270 */
[----:B------:R-:W1:Y:S02]  /*1240*/  @P0 LDC.64 R4, c[0x0][0x9e8] ;  /* 0x00027a00ff040b82 */ /* 0x000e640000000a00 */
[----:B-1----:R-:W-:-:S05]  /*1250*/  @P0 IMAD.HI.U32 R4, R3, R4, RZ ;  /* 0x0000000403040227 */ /* 0x002fca00078e00ff */
[----:B------:R-:W-:-:S07]  /*1260*/  @P0 SHF.R.U32.HI R3, RZ, R5, R4 ;  /* 0x00000005ff030219 */ /* 0x000fce0000011604 */
.L_x_6180:
[----:B------:R-:W-:-:S05]  /*1270*/  IMAD R3, R3, R9, R9 ;  /* 0x0000000903037224 */ /* 0x000fca00078e0209 */
[----:B------:R-:W-:-:S07]  /*1280*/  VIMNMX R0, R0, R3, PT ;  /* 0x0000000300007248 */ /* 0x000fce0003fe0100 */
.L_x_6178:
[----:B------:R-:W-:Y:S01]  /*1290*/  VIADD R3, R0, 0xbf ;  /* 0x000000bf00037836 */ /* 0x000fe20000000000 */
[----:B------:R-:W-:Y:S01]  /*12a0*/  ULDC UR4, c[0x0][0x9dc] ;  /* 0x0002770000047ab9 */ /* 0x000fe20000000800 */
[----:B------:R-:W-:Y:S02]  /*12b0*/  IMAD R0, R19, R212, 0xbf ;  /* 0x000000bf13007424 */ /* 0x000fe400078e02d4 */
[----:B------:R-:W-:-:S04]  /*12c0*/  IMAD.HI R4, R3, 0x2aaaaaab, RZ ;  /* 0x2aaaaaab03047827 */ /* 0x000fc800078e02ff */
[----:B------:R-:W-:Y:S01]  /*12d0*/  IMAD.HI R0, R0, 0x2aaaaaab, RZ ;  /* 0x2aaaaaab00007827 */ /* 0x000fe200078e02ff */
[----:B------:R-:W-:-:S03]  /*12e0*/  SHF.R.U32.HI R5, RZ, 0x1f, R4 ;  /* 0x0000001fff057819 */ /* 0x000fc60000011604 */
[----:B------:R-:W-:Y:S01]  /*12f0*/  IMAD R212, R19, R212, -R6 ;  /* 0x000000d413d47224 */ /* 0x000fe200078e0a06 */
[----:B------:R-:W-:Y:S02]  /*1300*/  SHF.R.U32.HI R3, RZ, 0x1f, R0 ;  /* 0x0000001fff037819 */ /* 0x000fe40000011600 */
[----:B------:R-:W-:Y:S01]  /*1310*/  LEA.HI.SX32 R120, R4, R5, 0x1b ;  /* 0x0000000504787211 */ /* 0x000fe200078fdaff */
[----:B------:R-:W-:Y:S01]  /*1320*/  VIADD R121, R212, UR42 ;  /* 0x0000002ad4797c36 */ /* 0x000fe20008000000 */
[----:B------:R-:W-:-:S03]  /*1330*/  LEA.HI.SX32 R3, R0, R3, 0x1b ;  /* 0x0000000300037211 */ /* 0x000fc600078fdaff */
[----:B------:R-:W-:Y:S01]  /*1340*/  VIADD R0, R121, -UR4 ;  /* 0x8000000479007c36 */ /* 0x000fe20008000000 */
[----:B------:R-:W-:Y:S01]  /*1350*/  VIMNMX R120, R3, R120, PT ;  /* 0x0000007803787248 */ /* 0x000fe20003fe0100 */
[----:B------:R-:W-:Y:S06]  /*1360*/  @!P2 BRA `(.L_x_6181) ;  /* 0x000000000040a947 */ /* 0x000fec0003800000 */
        /* <DEDUP_REMOVED lines=9> */
.L_x_6182:
[----:B------:R-:W-:Y:S01]  /*1400*/  ISETP.NE.AND P0, PT, R9, 0x1, PT ;  /* 0x000000010900780c */ /* 0x000fe20003f05270 */
[----:B------:R-:W-:-:S12]  /*1410*/  IMAD.MOV.U32 R4, RZ, RZ, R121 ;  /* 0x000000ffff047224 */ /* 0x000fd800078e0079 */
[----:B------:R-:W1:Y:S02]  /*1420*/  @P0 LDC.64 R6, c[0x0][0x9e8] ;  /* 0x00027a00ff060b82 */ /* 0x000e640000000a00 */
[----:B-1----:R-:W-:-:S05]  /*1430*/  @P0 IMAD.HI.U32 R6, R121, R6, RZ ;  /* 0x0000000679060227 */ /* 0x002fca00078e00ff */
[----:B------:R-:W-:-:S07]  /*1440*/  @P0 SHF.R.U32.HI R4, RZ, R7, R6 ;  /* 0x00000007ff040219 */ /* 0x000fce0000011606 */
.L_x_6183:
[----:B------:R-:W-:-:S05]  /*1450*/  IMAD R3, R4, R9, RZ ;  /* 0x0000000904037224 */ /* 0x000fca00078e02ff */
[----:B------:R-:W-:-:S07]  /*1460*/  VIMNMX R0, R0, R3, !PT ;  /* 0x0000000300007248 */ /* 0x000fce0007fe0100 */
.L_x_6181:
[----:B------:R-:W-:Y:S01]  /*1470*/  IMAD.HI R3, R0, 0x2aaaaaab, RZ ;  /* 0x2aaaaaab00037827 */ /* 0x000fe200078e02ff */
[----:B------:R-:W-:Y:S02]  /*1480*/  PLOP3.LUT P0, PT, PT, PT, PT, 0x80, 0x0 ;  /* 0x000000000000781c */ /* 0x000fe40003f0f070 */
[----:B------:R-:W-:Y:S02]  /*1490*/  CS2R R182, SRZ ;  /* 0x0000000000b67805 */ /* 0x000fe4000001ff00 */
[----:B------:R-:W-:Y:S01]  /*14a0*/  CS2R R6, SRZ ;  /* 0x0000000000067805 */ /* 0x000fe2000001ff00 */
[----:B------:R-:W-:Y:S01]  /*14b0*/  IMAD.MOV.U32 R0, RZ, RZ, RZ ;  /* 0x000000ffff007224 */ /* 0x000fe200078e00ff */
[----:B------:R-:W-:Y:S02]  /*14c0*/  SHF.R.U32.HI R4, RZ, 0x1f, R3 ;  /* 0x0000001fff047819 */ /* 0x000fe40000011603 */
[----:B------:R-:W-:Y:S02]  /*14d0*/  CS2R R180, SRZ ;  /* 0x0000000000b47805 */ /* 0x000fe4000001ff00 */
[----:B------:R-:W-:-:S02]  /*14e0*/  CS2R R8, SRZ ;  /* 0x0000000000087805 */ /* 0x000fc4000001ff00 */
[----:B------:R-:W-:Y:S02]  /*14f0*/  CS2R R174, SRZ ;  /* 0x0000000000ae7805 */ /* 0x000fe4000001ff00 */
[----:B------:R-:W-:Y:S01]  /*1500*/  LEA.HI.SX32 R4, R3, R4, 0x1b ;  /* 0x0000000403047211 */ /* 0x000fe200078fdaff */
[----:B------:R-:W-:Y:S01]  /*1510*/  IMAD.MOV.U32 R3, RZ, RZ, RZ ;  /* 0x000000ffff037224 */ /* 0x000fe200078e00ff */
[----:B------:R-:W-:Y:S02]  /*1520*/  CS2R R10, SRZ ;  /* 0x00000000000a7805 */ /* 0x000fe4000001ff00 */
[----:B------:R-:W-:Y:S02]  /*1530*/  CS2R R172, SRZ ;  /* 0x0000000000ac7805 */ /* 0x000fe4000001ff00 */
[----:B------:R-:W-:Y:S02]  /*1540*/  VIMNMX R23, RZ, R4, !PT ;  /* 0x00000004ff177248 */ /* 0x000fe40007fe0100 */
[----:B------:R-:W-:-:S02]  /*1550*/  CS2R R12, SRZ ;  /* 0x00000000000c7805 */ /* 0x000fc4000001ff00 */
[----:B------:R-:W-:Y:S02]  /*1560*/  CS2R R166, SRZ ;  /* 0x0000000000a67805 */ /* 0x000fe4000001ff00 */
[----:B------:R-:W-:Y:S02]  /*1570*/  CS2R R14, SRZ ;  /* 0x00000000000e7805 */ /* 0x000fe4000001ff00 */
[----:B------:R-:W-:Y:S02]  /*1580*/  ISETP.GT.AND P1, PT, R120, R23, PT ;  /* 0x000000177800720c */ /* 0x000fe40003f24270 */
        /* <DEDUP_REMOVED lines=23> */
[----:B------:R-:W-:Y:S01]  /*1700*/  SHF.R.S32.HI R0, RZ, 0x1f, R215 ;  /* 0x0000001fff007819 */ /* 0x000fe200000114d7 */
[----:B------:R-:W-:-:S03]  /*1710*/  UIADD3 UR5, UR39, 0x18400, URZ ;  /* 0x0001840027057890 */ /* 0x000fc6000fffe03f */
[----:B------:R-:W-:Y:S01]  /*1720*/  LEA.HI R0, R0, R215, RZ, 0x7 ;  /* 0x000000d700007211 */ /* 0x000fe200078f38ff */
[----:B------:R-:W-:-:S03]  /*1730*/  ULOP3.LUT UP0, URZ, UR5, 0x1bf, URZ, 0xc0, !UPT ;  /* 0x000001bf053f7892 */ /* 0x000fc6000f80c03f */
[----:B------:R-:W-:-:S03]  /*1740*/  SHF.R.S32.HI R0, RZ, 0x7, R0 ;  /* 0x00000007ff007819 */ /* 0x000fc60000011400 */
[----:B------:R-:W-:-:S03]  /*1750*/  PLOP3.LUT P0, PT, PT, PT, UP0, 0x80, 0x0 ;  /* 0x000000000000781c */ /* 0x000fc60003f0f008 */
[----:B------:R-:W1:Y:S02]  /*1760*/  SHFL.IDX PT, R0, R0, RZ, 0x1f ;  /* 0x00001fff00007589 */ /* 0x000e6400000e0000 */
        /* <DEDUP_REMOVED lines=24> */
.L_x_6185:
        /* <DEDUP_REMOVED lines=49> */
.L_x_6348:
[----:B------:R-:W-:Y:S05]  /*1c00*/  @!P0 BRA `(.L_x_6187) ;  /* 0x0000000000048947 */ /* 0x000fea0003800000 */
[----:B------:R-:W-:Y:S01]  /*1c10*/  BPT.TRAP 0x1 ;  /* 0x000000040000795c */ /* 0x000fe20000300000 */
.L_x_6187:
[----:B-1----:R-:W-:Y:S01]  /*1c20*/  IMAD.U32 R4, RZ, RZ, UR38 ;  /* 0x00000026ff047e24 */ /* 0x002fe2000f8e00ff */
[----:B------:R-:W-:-:S04]  /*1c30*/  SHF.L.U32 R3, R17, 0x1f, RZ ;  /* 0x0000001f11037819 */ /* 0x000fc800000006ff */
[----:B------:R-:W-:-:S04]  /*1c40*/  LEA R4, R4, UR39, 0x3 ;  /* 0x0000002704047c11 */ /* 0x000fc8000f8e18ff */
[----:B------:R1:W2:Y:S01]  /*1c50*/  SYNCS.PHASECHK.TRANS64.TRYWAIT P1, [R4+URZ+0x28830], R3 ;  /* 0x02883003040075a7 */ /* 0x0002a2000802017f */
[----:B------:R-:W-:Y:S05]  /*1c60*/  @!P0 BRA `(.L_x_6188) ;  /* 0x0000000000048947 */ /* 0x000fea0003800000 */
[----:B------:R-:W-:Y:S01]  /*1c70*/  BPT.TRAP 0x1 ;  /* 0x000000040000795c */ /* 0x000fe20000300000 */
.L_x_6188:
[----:B------:R-:W3:Y:S01]  /*1c80*/  S2R R5, SR_TID.X ;  /* 0x0000000000057919 */ /* 0x000ee20000002100 */
[----:B------:R-:W-:Y:S02]  /*1c90*/  LOP3.LUT R2, R2, 0xffffefff, RZ, 0xc0, !PT ;  /* 0xffffefff02027812 */ /* 0x000fe400078ec0ff */
[----:B---3--:R-:W-:-:S13]  /*1ca0*/  LOP3.LUT P2, RZ, R5, 0x7f, RZ, 0xc0, !PT ;  /* 0x0000007f05ff7812 */ /* 0x008fda000784c0ff */
[----:B------:R-:W-:Y:S01]  /*1cb0*/  @P2 LOP3.LUT R2, R2, 0x1000, RZ, 0xfc, !PT ;  /* 0x0000100002022812 */ /* 0x000fe200078efcff */
[----:B--2---:R-:W-:Y:S06]  /*1cc0*/  @P1 BRA `(.L_x_6189) ;  /* 0x0000000000081947 */ /* 0x004fec0003800000 */
[----:B------:R-:W2:Y:S02]  /*1cd0*/  SYNCS.PHASECHK.TRANS64.TRYWAIT P1, [R4+URZ+0x28830], R3 ;  /* 0x02883003040075a7 */ /* 0x000ea4000802017f */
[----:B--2---:R-:W-:Y:S05]  /*1ce0*/  @!P1 BRA `(.L_x_6190) ;  /* 0x0000018800789947 */ /* 0x004fea0003800000 */
.L_x_6189:
[----:B------:R-:W-:Y:S05]  /*1cf0*/  WARPSYNC.ALL ;  /* 0x0000000000007948 */ /* 0x000fea0003800000 */
[----:B------:R-:W-:Y:S01]  /*1d00*/  UIADD3 UR4, UR39, 0x1c400, URZ ;  /* 0x0001c40027047890 */ /* 0x000fe2000fffe03f */
[----:B------:R-:W-:Y:S01]  /*1d10*/  WARPGROUP.ARRIVE ;  /* 0x00000000000079c5 */ /* 0x000fe20000000000 */
[----:B------:R-:W-:-:S05]  /*1d20*/  ULOP3.LUT UR12, UR45, 0x10000, URZ, 0xfc, !UPT ;  /* 0x000100002d0c7892 */ /* 0x000fca000f8efc3f */
[----:B------:R-:W3:Y:S01]  /*1d30*/  S2R R12, SR_TID.X ;  /* 0x00000000000c7919 */ /* 0x000ee20000002100 */
[----:B------:R-:W-:Y:S01]  /*1d40*/  USHF.R.U32.HI UR4, URZ, 0x4, UR4 ;  /* 0x000000043f047899 */ /* 0x000fe20008011604 */
[----:B------:R-:W-:Y:S01]  /*1d50*/  IMAD R123, R120, -0xc0, R123 ;  /* 0xffffff40787b7824 */ /* 0x000fe200078e027b */
[----:B------:R-:W-:Y:S01]  /*1d60*/  UMOV UR13, 0x40000040 ;  /* 0x40000040000d7882 */ /* 0x000fe20000000000 */
[----:B------:R-:W-:Y:S01]  /*1d70*/  UMOV UR15, 0x40000040 ;  /* 0x40000040000f7882 */ /* 0x000fe20000000000 */
[----:B------:R-:W-:Y:S01]  /*1d80*/  ULOP3.LUT UR4, UR4, 0x3fff, URZ, 0xc0, !UPT ;  /* 0x00003fff04047892 */ /* 0x000fe2000f8ec03f */
[----:B------:R-:W-:Y:S01]  /*1d90*/  IMAD.MOV.U32 R159, RZ, RZ, -0xc0 ;  /* 0xffffff40ff9f7424 */ /* 0x000fe200078e00ff */
[----:B------:R-:W-:Y:S01]  /*1da0*/  UIADD3 UR16, UR12, 0x2, URZ ;  /* 0x000000020c107890 */ /* 0x000fe2000fffe03f */
[----:B------:R-:W-:Y:S01]  /*1db0*/  LOP3.LUT R2, R2, 0xfffff7ff, RZ, 0xc0, !PT ;  /* 0xfffff7ff02027812 */ /* 0x000fe200078ec0ff */
[----:B------:R-:W-:Y:S01]  /*1dc0*/  ULOP3.LUT UR20, UR4, 0x10000, URZ, 0xfc, !UPT ;  /* 0x0001000004147892 */ /* 0x000fe2000f8efc3f */
[----:B------:R-:W-:Y:S01]  /*1dd0*/  IMAD R159, R120, R159, 0xc0 ;  /* 0x000000c0789f7424 */ /* 0x000fe200078e029f */
[----:B------:R-:W-:Y:S01]  /*1de0*/  UMOV UR17, 0x40000040 ;  /* 0x4000004000117882 */ /* 0x000fe20000000000 */
[----:B------:R-:W-:Y:S01]  /*1df0*/  UMOV UR19, 0x40000040 ;  /* 0x4000004000137882 */ /* 0x000fe20000000000 */
[----:B------:R-:W-:-:S02]  /*1e00*/  UIMAD UR14, UR38, 0x600, UR20 ;  /* 0x00000600260e78a4 */ /* 0x000fc4000f8e0214 */
[----:B------:R-:W-:Y:S02]  /*1e10*/  UIADD3 UR4, UR12, 0x4, URZ ;  /* 0x000000040c047890 */ /* 0x000fe4000fffe03f */
[----:B------:R-:W-:Y:S02]  /*1e20*/  UIADD3 UR18, UR14, 0x2, URZ ;  /* 0x000000020e127890 */ /* 0x000fe4000fffe03f */
[----:B------:R-:W-:Y:S01]  /*1e30*/  UIADD3 UR6, UR14, 0x4, URZ ;  /* 0x000000040e067890 */ /* 0x000fe2000fffe03f */
[----:B------:R-:W-:Y:S02]  /*1e40*/  UMOV UR5, 0x40000040 ;  /* 0x4000004000057882 */ /* 0x000fe40000000000 */
[----:B------:R-:W-:Y:S01]  /*1e50*/  QGMMA.64x192x32.F32.E4M3.E4M3 R24, gdesc[UR12], RZ, !UPT, gsb0 ;  /* 0x02e000000c1879f3 */ /* 0x000fe2000c0008ff */
[----:B------:R-:W-:Y:S01]  /*1e60*/  UMOV UR7, 0x40000040 ;  /* 0x4000004000077882 */ /* 0x000fe20000000000 */
[----:B------:R-:W-:Y:S02]  /*1e70*/  UIADD3 UR8, UR12, 0x6, URZ ;  /* 0x000000060c087890 */ /* 0x000fe4000fffe03f */
[----:B------:R-:W-:Y:S01]  /*1e80*/  UIADD3 UR10, UR14, 0x6, URZ ;  /* 0x000000060e0a7890 */ /* 0x000fe2000fffe03f */
[----:B------:R-:W-:Y:S01]  /*1e90*/  UMOV UR9, 0x40000040 ;  /* 0x4000004000097882 */ /* 0x000fe20000000000 */
[----:B------:R-:W-:Y:S01]  /*1ea0*/  UMOV UR11, 0x40000040 ;  /* 0x40000040000b7882 */ /* 0x000fe20000000000 */
[----:B------:R-:W-:Y:S01]  /*1eb0*/  ULDC UR21, c[0x0][0x9dc] ;  /* 0x0002770000157ab9 */ /* 0x000fe20000000800 */
[----:B---3--:R-:W-:Y:S01]  /*1ec0*/  LOP3.LUT P1, RZ, R12, 0x7f, RZ, 0xc0, !PT ;  /* 0x0000007f0cff7812 */ /* 0x008fe2000782c0ff */
[----:B------:R-:W-:Y:S01]  /*1ed0*/  ULOP3.LUT UR21, URZ, UR21, URZ, 0x33, !UPT ;  /* 0x000000153f157292 */ /* 0x000fe2000f8e333f */
[----:B------:R-:W3:Y:S11]  /*1ee0*/  LDC.64 R12, c[0x0][0x9e0] ;  /* 0x00027800ff0c7b82 */ /* 0x000ef60000000a00 */
[----:B-12---:R-:W-:-:S05]  /*1ef0*/  @!P1 VIADD R4, R4, 0x28840 ;  /* 0x0002884004049836 */ /* 0x006fca0000000000 */
[----:B------:R-:W-:Y:S01]  /*1f00*/  @!P1 PRMT R4, RZ, 0x654, R4 ;  /* 0x00000654ff049816 */ /* 0x000fe20000000004 */
[----:B------:R-:W-:Y:S02]  /*1f10*/  WARPGROUP.DEPBAR.LE gsb0, 0x0 ;  /* 0x00008000000079c5 */ /* 0x000fe40000010000 */
[----:B------:R-:W-:-:S06]  /*1f20*/  WARPGROUP.ARRIVE ;  /* 0x00000000000079c5 */ /* 0x000fcc0000000000 */
[----:B------:R-:W-:Y:S03]  /*1f30*/  QGMMA.64x192x32.F32.E4M3.E4M3 R24, gdesc[UR16], R24, gsb0 ;  /* 0x02e00000101879f3 */ /* 0x000fe60008000818 */
[----:B------:R-:W-:Y:S02]  /*1f40*/  WARPGROUP.DEPBAR.LE gsb0, 0x0 ;  /* 0x00008000000079c5 */ /* 0x000fe40000010000 */
[----:B------:R-:W-:-:S15]  /*1f50*/  WARPGROUP.ARRIVE ;  /* 0x00000000000079c5 */ /* 0x000fde0000000000 */
[----:B------:R-:W-:Y:S03]  /*1f60*/  QGMMA.64x192x32.F32.E4M3.E4M3 R24, gdesc[UR4], R24, gsb0 ;  /* 0x02e00000041879f3 */ /* 0x000fe60008000818 */
[----:B------:R-:W-:Y:S02]  /*1f70*/  WARPGROUP.DEPBAR.LE gsb0, 0x0 ;  /* 0x00008000000079c5 */ /* 0x000fe40000010000 */
[----:B------:R-:W-:-:S15]  /*1f80*/  WARPGROUP.ARRIVE ;  /* 0x00000000000079c5 */ /* 0x000fde0000000000 */
[----:B------:R-:W-:Y:S03]  /*1f90*/  QGMMA.64x192x32.F32.E4M3.E4M3 R24, gdesc[UR8], R24, gsb0 ;  /* 0x02e00000081879f3 */ /* 0x000fe60008000818 */
[----:B------:R-:W-:Y:S02]  /*1fa0*/  WARPGROUP.DEPBAR.LE gsb0, 0x0 ;  /* 0x00008000000079c5 */ /* 0x000fe40000010000 */
[C---:B------:R-:W-:Y:S01]  /*1fb0*/  FMUL.FTZ R122, R0.reuse, R25 ;  /* 0x00000019007a7220 */ /* 0x040fe20000410000 */
[C---:B------:R-:W-:Y:S01]  /*1fc0*/  FMUL.FTZ R25, R0.reuse, R50 ;  /* 0x0000003200197220 */ /* 0x040fe20000410000 */
[C---:B------:R-:W-:Y:S01]  /*1fd0*/  FMUL.FTZ R50, R0.reuse, R86 ;  /* 0x0000005600327220 */ /* 0x040fe20000410000 */
[C---:B------:R-:W-:Y:S01]  /*1fe0*/  FMUL.FTZ R136, R0.reuse, R52 ;  /* 0x0000003400887220 */ /* 0x040fe20000410000 */
[----:B------:R-:W1:Y:S01]  /*1ff0*/  LDC R86, c[0x0][0x288] ;  /* 0x0000a200ff567b82 */ /* 0x000e620000000800 */
[C---:B------:R-:W-:Y:S01]  /*2000*/  FMUL.FTZ R52, R0.reuse, R90 ;  /* 0x0000005a00347220 */ /* 0x040fe20000410000 */
[C---:B------:R-:W-:Y:S01]  /*2010*/  FMUL.FTZ R125, R0.reuse, R29 ;  /* 0x0000001d007d7220 */ /* 0x040fe20000410000 */
[C---:B------:R-:W-:Y:S01]  /*2020*/  FMUL.FTZ R129, R0.reuse, R37 ;  /* 0x0000002500817220 */ /* 0x040fe20000410000 */
[C---:B------:R-:W-:Y:S01]  /*2030*/  FMUL.FTZ R14, R0.reuse, R39 ;  /* 0x00000027000e7220 */ /* 0x040fe20000410000 */
[C---:B------:R-:W-:Y:S01]  /*2040*/  FMUL.FTZ R29, R0.reuse, R59 ;  /* 0x0000003b001d7220 */ /* 0x040fe20000410000 */
[C---:B------:R-:W-:Y:S01]  /*2050*/  FMUL.FTZ R5, R0.reuse, R24 ;  /* 0x0000001800057220 */ /* 0x040fe20000410000 */
[C---:B------:R-:W-:Y:S01]  /*2060*/  FMUL.FTZ R131, R0.reuse, R41 ;  /* 0x0000002900837220 */ /* 0x040fe20000410000 */
[----:B------:R-:W2:Y:S01]  /*2070*/  LDC R90, c[0x0][0x2e0] ;  /* 0x0000b800ff5a7b82 */ /* 0x000ea20000000800 */
        /* <DEDUP_REMOVED lines=85> */
[----:B------:R4:W-:Y:S01]  /*25d0*/  @!P1 SYNCS.ARRIVE.TRANS64.RED.A1T0 RZ, [R4+URZ], RZ ;  /* 0x000000ff04ff99a7 */ /* 0x0009e2000810043f */
[----:B---3--:R-:W-:Y:S01]  /*25e0*/  ISETP.GE.AND P1, PT, R13, 0x1, PT ;  /* 0x000000010d00780c */ /* 0x008fe20003f26270 */
[----:B------:R-:W3:Y:S01]  /*25f0*/  MUFU.TANH R5, R5 ;  /* 0x0000000500057308 */ /* 0x000ee20000002400 */
[----:B-1----:R-:W-:Y:S01]  /*2600*/  IADD3 R123, -R86, 0xc1, R123 ;  /* 0x000000c1567b7810 */ /* 0x002fe20007ffe17b */
[----:B--2---:R-:W-:-:S02]  /*2610*/  IMAD R33, R19, R90, R159 ;  /* 0x0000005a13217224 */ /* 0x004fc400078e029f */
[C---:B------:R-:W-:Y:S02]  /*2620*/  IMAD R96, R18.reuse, -0x2, R159 ;  /* 0xfffffffe12607824 */ /* 0x040fe400078e029f */
[----:B------:R-:W-:Y:S02]  /*2630*/  IMAD R123, R18, -0x2, R123 ;  /* 0xfffffffe127b7824 */ /* 0x000fe400078e027b */
[----:B------:R-:W1:Y:S01]  /*2640*/  MUFU.TANH R122, R122 ;  /* 0x0000007a007a7308 */ /* 0x000e620000002400 */
[----:B----4-:R-:W-:Y:S02]  /*2650*/  VIADD R4, R214, UR42 ;  /* 0x0000002ad6047c36 */ /* 0x010fe40008000000 */
[----:B------:R-:W-:Y:S01]  /*2660*/  IMAD R106, R18, -0x2, R33 ;  /* 0xfffffffe126a7824 */ /* 0x000fe200078e0221 */
[----:B------:R-:W-:Y:S01]  /*2670*/  @P1 LOP3.LUT R2, R2, 0x800, RZ, 0xfc, !PT ;  /* 0x0000080002021812 */ /* 0x000fe200078efcff */
[C---:B------:R-:W-:Y:S02]  /*2680*/  IMAD.IADD R161, R123.reuse, 0x1, R12 ;  /* 0x000000017ba17824 */ /* 0x040fe400078e020c */
[----:B------:R-:W-:Y:S01]  /*2690*/  VIADD R108, R123, UR21 ;  /* 0x000000157b6c7c36 */ /* 0x000fe20008000000 */
[----:B------:R-:W2:Y:S02]  /*26a0*/  MUFU.TANH R3, R3 ;  /* 0x0000000300037308 */ /* 0x000ea40000002400 */
[----:B------:R-:W-:Y:S01]  /*26b0*/  VIADDMNMX R102, R4, R161, R106, PT ;  /* 0x000000a104667246 */ /* 0x000fe2000380016a */
[----:B------:R-:W-:-:S05]  /*26c0*/  IMAD.IADD R104, R108, 0x1, R4 ;  /* 0x000000016c687824 */ /* 0x000fca00078e0204 */
        /* <DEDUP_REMOVED lines=93> */
[----:B--234-:R-:W-:Y:S05]  /*2ca0*/  @!P1 BRA `(.L_x_6191) ;  /* 0x0000000000509947 */ /* 0x01cfea0003800000 */
[----:B------:R-:W-:Y:S01]  /*2cb0*/  IMAD R33, R19, R90, R4 ;  /* 0x0000005a13217224 */ /* 0x000fe200078e0204 */
[----:B------:R-:W-:Y:S03]  /*2cc0*/  BSSY B0, `(.L_x_6192) ;  /* 0x000000f000007945 */ /* 0x000fe60003800000 */
[----:B------:R-:W-:-:S05]  /*2cd0*/  IMAD.IADD R91, R33, 0x1, -R86 ;  /* 0x00000001215b7824 */ /* 0x000fca00078e0a56 */
[----:B------:R-:W-:-:S13]  /*2ce0*/  ISETP.GT.AND P1, PT, R91, -0x1, PT ;  /* 0xffffffff5b00780c */ /* 0x000fda0003f24270 */
[----:B------:R-:W-:Y:S05]  /*2cf0*/  @P1 BRA `(.L_x_6193) ;  /* 0x00000000001c1947 */ /* 0x000fea0003800000 */
[----:B------:R-:W-:Y:S02]  /*2d00*/  ISETP.NE.AND P1, PT, R13, 0x1, PT ;  /* 0x000000010d00780c */ /* 0x000fe40003f25270 */
[----:B------:R-:W-:-:S11]  /*2d10*/  LOP3.LUT R91, RZ, R91, RZ, 0x33, !PT ;  /* 0x0000005bff5b7212 */ /* 0x000fd600078e33ff */
[----:B------:R-:W2:Y:S02]  /*2d20*/  @P1 LDC.64 R32, c[0x0][0x9e8] ;  /* 0x00027a00ff201b82 */ /* 0x000ea40000000a00 */
[----:B--2---:R-:W-:-:S05]  /*2d30*/  @P1 IMAD.HI.U32 R32, R91, R32, RZ ;  /* 0x000000205b201227 */ /* 0x004fca00078e00ff */
[----:B------:R-:W-:-:S04]  /*2d40*/  @P1 SHF.R.U32.HI R91, RZ, R33, R32 ;  /* 0x00000021ff5b1219 */ /* 0x000fc80000011620 */
[----:B------:R-:W-:Y:S01]  /*2d50*/  LOP3.LUT R91, RZ, R91, RZ, 0x33, !PT ;  /* 0x0000005bff5b7212 */ /* 0x000fe200078e33ff */
[----:B------:R-:W-:Y:S06]  /*2d60*/  BRA `(.L_x_6194) ;  /* 0x0000000000107947 */ /* 0x000fec0003800000 */
.L_x_6193:
[----:B------:R-:W-:-:S13]  /*2d70*/  ISETP.NE.AND P1, PT, R13, 0x1, PT ;  /* 0x000000010d00780c */ /* 0x000fda0003f25270 */
[----:B------:R-:W2:Y:S02]  /*2d80*/  @P1 LDC.64 R32, c[0x0][0x9e8] ;  /* 0x00027a00ff201b82 */ /* 0x000ea40000000a00 */
[----:B--2---:R-:W-:-:S05]  /*2d90*/  @P1 IMAD.HI.U32 R32, R91, R32, RZ ;  /* 0x000000205b201227 */ /* 0x004fca00078e00ff */
[----:B------:R-:W-:-:S07]  /*2da0*/  @P1 SHF.R.U32.HI R91, RZ, R33, R32 ;  /* 0x00000021ff5b1219 */ /* 0x000fce0000011620 */
.L_x_6194:
[----:B------:R-:W-:Y:S05]  /*2db0*/  BSYNC B0 ;  /* 0x0000000000007941 */ /* 0x000fea0003800000 */
.L_x_6192:
[----:B------:R-:W-:-:S05]  /*2dc0*/  IMAD R91, R91, R13, R96 ;  /* 0x0000000d5b5b7224 */ /* 0x000fca00078e0260 */
[----:B------:R-:W-:Y:S02]  /*2dd0*/  VIMNMX R104, R104, R91, !PT ;  /* 0x0000005b68687248 */ /* 0x000fe40007fe0100 */
[----:B------:R-:W-:-:S07]  /*2de0*/  VIADDMNMX R102, R91, R13, R102, PT ;  /* 0x0000000d5b667246 */ /* 0x000fce0003800166 */
.L_x_6191:
[C---:B------:R-:W-:Y:S02]  /*2df0*/  ISETP.GE.AND P1, PT, R159.reuse, 0x2, PT ;  /* 0x000000029f00780c */ /* 0x040fe40003f26270 */
[----:B------:R-:W-:Y:S02]  /*2e00*/  ISETP.GE.AND P2, PT, R159, 0x9, PT ;  /* 0x000000099f00780c */ /* 0x000fe40003f46270 */
[C---:B------:R-:W-:Y:S02]  /*2e10*/  ISETP.GT.AND P3, PT, R104.reuse, 0x1, !P1 ;  /* 0x000000016800780c */ /* 0x040fe40004f64270 */
[----:B------:R-:W-:Y:S02]  /*2e20*/  ISETP.GT.AND P4, PT, R104, 0x8, !P2 ;  /* 0x000000086800780c */ /* 0x000fe40005784270 */
[C---:B------:R-:W-:Y:S02]  /*2e30*/  ISETP.LT.OR P3, PT, R102.reuse, 0x2, P3 ;  /* 0x000000026600780c */ /* 0x040fe40001f61670 */
[----:B------:R-:W-:-:S02]  /*2e40*/  ISETP.LT.OR P4, PT, R102, 0x9, P4 ;  /* 0x000000096600780c */ /* 0x000fc40002781670 */
[----:B-1----:R-:W-:Y:S02]  /*2e50*/  FSEL R157, R122, -INF , !P3 ;  /* 0xff8000007a9d7808 */ /* 0x002fe40005800000 */
[C---:B------:R-:W-:Y:S02]  /*2e60*/  ISETP.GE.AND P3, PT, R159.reuse, 0xa, PT ;  /* 0x0000000a9f00780c */ /* 0x040fe40003f66270 */
        /* <DEDUP_REMOVED lines=68> */
[----:B------:R-:W-:-:S04]  /*32b0*/  ISETP.LT.OR P4, PT, R102, 0x41, P4 ;  /* 0x000000416600780c */ /* 0x000fc80002781670 */
        /* <DEDUP_REMOVED lines=154> */
[----:B------:R-:W-:-:S03]  /*3c60*/  ISETP.GE.AND P6, PT, R159, 0xba, PT ;  /* 0x000000ba9f00780c */ /* 0x000fc60003fc6270 */
[----:B------:R-:W-:Y:S01]  /*3c70*/  IMAD.IADD R62, R108, 0x1, R5 ;  /* 0x000000016c3e7824 */ /* 0x000fe200078e0205 */
[----:B------:R-:W-:Y:S02]  /*3c80*/  P2R R72, PR, RZ, 0x40 ;  /* 0x00000040ff487803 */ /* 0x000fe40000000000 */
[----:B------:R-:W-:Y:S02]  /*3c90*/  ISETP.GT.AND P6, PT, R104, 0xb9, !P6 ;  /* 0x000000b96800780c */ /* 0x000fe400077c4270 */
[----:B------:R-:W-:Y:S02]  /*3ca0*/  VIADDMNMX R60, R5, R161, R106, PT ;  /* 0x000000a1053c7246 */ /* 0x000fe4000380016a */
[----:B------:R-:W-:-:S04]  /*3cb0*/  ISETP.LT.OR P6, PT, R102, 0xba, P6 ;  /* 0x000000ba6600780c */ /* 0x000fc800037c1670 */
[----:B------:R-:W-:Y:S02]  /*3cc0*/  FSEL R89, R98, -INF , !P6 ;  /* 0xff80000062597808 */ /* 0x000fe40007000000 */
[----:B------:R-:W-:-:S13]  /*3cd0*/  ISETP.GE.AND P6, PT, R13, 0x1, PT ;  /* 0x000000010d00780c */ /* 0x000fda0003fc6270 */
[----:B------:R-:W-:Y:S05]  /*3ce0*/  @!P6 BRA `(.L_x_6195) ;  /* 0x000000000050e947 */ /* 0x000fea0003800000 */
[----:B------:R-:W-:Y:S01]  /*3cf0*/  IMAD R33, R19, R90, R5 ;  /* 0x0000005a13217224 */ /* 0x000fe200078e0205 */
[----:B------:R-:W-:Y:S03]  /*3d00*/  BSSY B0, `(.L_x_6196) ;  /* 0x000000f000007945 */ /* 0x000fe60003800000 */
[----:B------:R-:W-:-:S05]  /*3d10*/  IMAD.IADD R159, R33, 0x1, -R86 ;  /* 0x00000001219f7824 */ /* 0x000fca00078e0a56 */
        /* <DEDUP_REMOVED lines=9> */
.L_x_6197:
[----:B------:R-:W-:-:S13]  /*3db0*/  ISETP.NE.AND P6, PT, R13, 0x1, PT ;  /* 0x000000010d00780c */ /* 0x000fda0003fc5270 */
[----:B------:R-:W1:Y:S02]  /*3dc0*/  @P6 LDC.64 R32, c[0x0][0x9e8] ;  /* 0x00027a00ff206b82 */ /* 0x000e640000000a00 */
[----:B-1----:R-:W-:-:S05]  /*3dd0*/  @P6 IMAD.HI.U32 R32, R159, R32, RZ ;  /* 0x000000209f206227 */ /* 0x002fca00078e00ff */
[----:B------:R-:W-:-:S07]  /*3de0*/  @P6 SHF.R.U32.HI R159, RZ, R33, R32 ;  /* 0x00000021ff9f6219 */ /* 0x000fce0000011620 */
.L_x_6198:
[----:B------:R-:W-:Y:S05]  /*3df0*/  BSYNC B0 ;  /* 0x0000000000007941 */ /* 0x000fea0003800000 */
.L_x_6196:
[----:B------:R-:W-:-:S05]  /*3e00*/  IMAD R159, R159, R13, R96 ;  /* 0x0000000d9f9f7224 */ /* 0x000fca00078e0260 */
[----:B------:R-:W-:Y:S02]  /*3e10*/  VIMNMX R62, R62, R159, !PT ;  /* 0x0000009f3e3e7248 */ /* 0x000fe40007fe0100 */
[----:B------:R-:W-:-:S07]  /*3e20*/  VIADDMNMX R60, R159, R13, R60, PT ;  /* 0x0000000d9f3c7246 */ /* 0x000fce000380013c */
.L_x_6195:
[C---:B------:R-:W-:Y:S01]  /*3e30*/  ISETP.GT.AND P1, PT, R62.reuse, 0x1, !P1 ;  /* 0x000000013e00780c */ /* 0x040fe20004f24270 */
[----:B------:R-:W-:Y:S01]  /*3e40*/  ULDC UR6, c[0x0][0x988] ;  /* 0x0002620000067ab9 */ /* 0x000fe20000000800 */
[----:B------:R-:W-:Y:S01]  /*3e50*/  ISETP.GT.AND P3, PT, R62, 0x9, !P3 ;  /* 0x000000093e00780c */ /* 0x000fe20005f64270 */
[----:B------:R-:W-:Y:S01]  /*3e60*/  IMAD.IADD R12, R121, 0x1, R12 ;  /* 0x00000001790c7824 */ /* 0x000fe200078e020c */
[C---:B------:R-:W-:Y:S02]  /*3e70*/  ISETP.LT.OR P1, PT, R60.reuse, 0x2, P1 ;  /* 0x000000023c00780c */ /* 0x040fe40000f21670 */
[----:B------:R-:W-:Y:S02]  /*3e80*/  ISETP.LT.OR P3, PT, R60, 0xa, P3 ;  /* 0x0000000a3c00780c */ /* 0x000fe40001f61670 */
[----:B------:R-:W-:Y:S02]  /*3e90*/  FSEL R181, R6, -INF , !P1 ;  /* 0xff80000006b57808 */ /* 0x000fe40004800000 */
[----:B------:R-:W-:-:S02]  /*3ea0*/  ISETP.NE.AND P1, PT, R110, RZ, PT ;  /* 0x000000ff6e00720c */ /* 0x000fc40003f25270 */
[----:B------:R-:W-:Y:S02]  /*3eb0*/  FSEL R33, R8, -INF , !P3 ;  /* 0xff80000008217808 */ /* 0x000fe40005800000 */
[C---:B------:R-:W-:Y:S02]  /*3ec0*/  ISETP.GT.AND P1, PT, R62.reuse, 0x10, !P1 ;  /* 0x000000103e00780c */ /* 0x040fe40004f24270 */
[----:B------:R-:W-:Y:S02]  /*3ed0*/  ISETP.GT.AND P2, PT, R62, 0x8, !P2 ;  /* 0x000000083e00780c */ /* 0x000fe40005744270 */
[----:B------:R-:W-:Y:S02]  /*3ee0*/  ISETP.LT.OR P1, PT, R60, 0x11, P1 ;  /* 0x000000113c00780c */ /* 0x000fe40000f21670 */
[----:B------:R-:W-:Y:S02]  /*3ef0*/  ISETP.NE.AND P3, PT, R124, RZ, PT ;  /* 0x000000ff7c00720c */ /* 0x000fe40003f65270 */
[----:B------:R-:W-:-:S02]  /*3f00*/  FSEL R193, R9, -INF , !P1 ;  /* 0xff80000009c17808 */ /* 0x000fc40004800000 */
[----:B------:R-:W-:Y:S02]  /*3f10*/  ISETP.NE.AND P1, PT, R112, RZ, PT ;  /* 0x000000ff7000720c */ /* 0x000fe40003f25270 */
[----:B------:R-:W-:Y:S02]  /*3f20*/  ISETP.LT.OR P2, PT, R60, 0x9, P2 ;  /* 0x000000093c00780c */ /* 0x000fe40001741670 */
[----:B------:R-:W-:Y:S02]  /*3f30*/  ISETP.GT.AND P1, PT, R62, 0x11, !P1 ;  /* 0x000000113e00780c */ /* 0x000fe40004f24270 */
[----:B------:R-:W-:Y:S02]  /*3f40*/  FSEL R179, R7, -INF , !P2 ;  /* 0xff80000007b37808 */ /* 0x000fe40005000000 */
[----:B------:R-:W-:Y:S02]  /*3f50*/  ISETP.LT.OR P1, PT, R60, 0x12, P1 ;  /* 0x000000123c00780c */ /* 0x000fe40000f21670 */
[----:B------:R-:W-:-:S02]  /*3f60*/  ISETP.NE.AND P2, PT, R126, RZ, PT ;  /* 0x000000ff7e00720c */ /* 0x000fc40003f45270 */
[----:B------:R-:W-:Y:S02]  /*3f70*/  FSEL R177, R10, -INF , !P1 ;  /* 0xff8000000ab17808 */ /* 0x000fe40004800000 */
[----:B------:R-:W-:Y:S02]  /*3f80*/  ISETP.NE.AND P1, PT, R114, RZ, PT ;  /* 0x000000ff7200720c */ /* 0x000fe40003f25270 */
[----:B------:R-:W-:Y:S02]  /*3f90*/  ISETP.NE.AND P6, PT, R128, RZ, PT ;  /* 0x000000ff8000720c */ /* 0x000fe40003fc5270 */
        /* <DEDUP_REMOVED lines=27> */
[----:B------:R-:W-:Y:S02]  /*4150*/  ISETP.NE.AND P3, PT, R144, RZ, PT ;  /* 0x000000ff9000720c */ /* 0x000fe40003f65270 */
[----:B------:R-:W-:Y:S02]  /*4160*/  ISETP.LT.OR P1, PT, R60, 0x29, P1 ;  /* 0x000000293c00780c */ /* 0x000fe40000f21670 */
[----:B------:R-:W-:Y:S02]  /*4170*/  FMNMX.FTZ R6, R129, R6, !PT ;  /* 0x0000000681067209 */ /* 0x000fe40007810000 */
[----:B------:R-:W-:Y:S02]  /*4180*/  FSEL R171, R24, -INF , !P1 ;  /* 0xff80000018ab7808 */ /* 0x000fe40004800000 */
[----:B------:R-:W-:Y:S02]  /*4190*/  ISETP.GT.AND P1, PT, R62, 0x29, !P2 ;  /* 0x000000293e00780c */ /* 0x000fe40005724270 */
[----:B------:R-:W-:-:S02]  /*41a0*/  ISETP.NE.AND P2, PT, R146, RZ, PT ;  /* 0x000000ff9200720c */ /* 0x000fc40003f45270 */
[----:B------:R-:W-:Y:S02]  /*41b0*/  ISETP.LT.OR P1, PT, R60, 0x2a, P1 ;  /* 0x0000002a3c00780c */ /* 0x000fe40000f21670 */
[----:B------:R-:W-:Y:S02]  /*41c0*/  FMNMX.FTZ R6, R135, R6, !PT ;  /* 0x0000000687067209 */ /* 0x000fe40007810000 */
[----:B------:R-:W-:Y:S02]  /*41d0*/  FSEL R21, R21, -INF , !P1 ;  /* 0xff80000015157808 */ /* 0x000fe40004800000 */
[----:B------:R-:W-:Y:S02]  /*41e0*/  ISETP.GT.AND P1, PT, R62, 0x30, !P6 ;  /* 0x000000303e00780c */ /* 0x000fe40007724270 */
[----:B------:R-:W-:Y:S02]  /*41f0*/  ISETP.NE.AND P6, PT, R148, RZ, PT ;  /* 0x000000ff9400720c */ /* 0x000fe40003fc5270 */
        /* <DEDUP_REMOVED lines=57> */
[----:B------:R-:W-:Y:S02]  /*4590*/  ISETP.GT.AND P1, PT, R62, 0x51, !P2 ;  /* 0x000000513e00780c */ /* 0x000fe40005724270 */
[----:B------:R-:W-:Y:S02]  /*45a0*/  ISETP.NE.AND P2, PT, R164, RZ, PT ;  /* 0x000000ffa400720c */ /* 0x000fe40003f45270 */
[----:B------:R-:W-:Y:S02]  /*45b0*/  ISETP.LT.OR P1, PT, R60, 0x52, P1 ;  /* 0x000000523c00780c */ /* 0x000fe40000f21670 */
[----:B------:R-:W-:-:S02]  /*45c0*/  FMNMX.FTZ R6, R85, R6, !PT ;  /* 0x0000000655067209 */ /* 0x000fc40007810000 */
[----:B------:R-:W-:Y:S02]  /*45d0*/  FSEL R161, R39, -INF , !P1 ;  /* 0xff80000027a17808 */ /* 0x000fe40004800000 */
[----:B------:R-:W-:Y:S02]  /*45e0*/  ISETP.GT.AND P1, PT, R62, 0x58, !P6 ;  /* 0x000000583e00780c */ /* 0x000fe40007724270 */
[----:B------:R-:W-:Y:S02]  /*45f0*/  ISETP.NE.AND P6, PT, R76, RZ, PT ;  /* 0x000000ff4c00720c */ /* 0x000fe40003fc5270 */
        /* <DEDUP_REMOVED lines=24> */
[----:B------:R-:W-:Y:S01]  /*4780*/  ISETP.NE.AND P1, PT, R156, RZ, PT ;  /* 0x000000ff9c00720c */ /* 0x000fe20003f25270 */
[----:B------:R-:W1:Y:S01]  /*4790*/  SHFL.BFLY PT, R9, R6, 0x2, 0x1f ;  /* 0x0c401f0006097f89 */ /* 0x000e6200000e0000 */
[C---:B------:R-:W-:Y:S02]  /*47a0*/  ISETP.GT.AND P4, PT, R62.reuse, 0xb1, !P4 ;  /* 0x000000b13e00780c */ /* 0x040fe40006784270 */
[----:B------:R-:W-:-:S02]  /*47b0*/  ISETP.GT.AND P1, PT, R62, 0x68, !P1 ;  /* 0x000000683e00780c */ /* 0x000fc40004f24270 */
[----:B------:R-:W-:Y:S02]  /*47c0*/  ISETP.GT.AND P5, PT, R62, 0xb8, !P5 ;  /* 0x000000b83e00780c */ /* 0x000fe40006fa4270 */
[C---:B------:R-:W-:Y:S02]  /*47d0*/  ISETP.LT.OR P1, PT, R60.reuse, 0x69, P1 ;  /* 0x000000693c00780c */ /* 0x040fe40000f21670 */
[----:B------:R-:W-:Y:S02]  /*47e0*/  ISETP.LT.OR P4, PT, R60, 0xb2, P4 ;  /* 0x000000b23c00780c */ /* 0x000fe40002781670 */
[----:B------:R-:W-:Y:S02]  /*47f0*/  FSEL R25, R46, -INF , !P1 ;  /* 0xff8000002e197808 */ /* 0x000fe40004800000 */
[----:B------:R-:W-:Y:S02]  /*4800*/  ISETP.NE.AND P1, PT, R158, RZ, PT ;  /* 0x000000ff9e00720c */ /* 0x000fe40003f25270 */
[----:B------:R-:W-:-:S02]  /*4810*/  ISETP.LT.OR P5, PT, R60, 0xb9, P5 ;  /* 0x000000b93c00780c */ /* 0x000fc40002fa1670 */
[----:B------:R-:W-:Y:S02]  /*4820*/  ISETP.GT.AND P1, PT, R62, 0x69, !P1 ;  /* 0x000000693e00780c */ /* 0x000fe40004f24270 */
[----:B------:R-:W-:Y:S02]  /*4830*/  FSEL R35, R35, -INF , !P5 ;  /* 0xff80000023237808 */ /* 0x000fe40006800000 */
        /* <DEDUP_REMOVED lines=13> */
[----:B------:R-:W-:Y:S02]  /*4910*/  ISETP.GT.AND P1, PT, R62, 0x78, !P3 ;  /* 0x000000783e00780c */ /* 0x000fe40005f24270 */
[----:B------:R-:W-:Y:S02]  /*4920*/  ISETP.NE.AND P3, PT, R82, RZ, PT ;  /* 0x000000ff5200720c */ /* 0x000fe40003f65270 */
[----:B------:R-:W-:-:S04]  /*4930*/  ISETP.LT.OR P1, PT, R60, 0x79, P1 ;  /* 0x000000793c00780c */ /* 0x000fc80000f21670 */
        /* <DEDUP_REMOVED lines=41> */
[----:B------:R-:W-:-:S04]  /*4bd0*/  ISETP.GT.AND P1, PT, R62, 0xa1, !P3 ;  /* 0x000000a13e00780c */ /* 0x000fc80005f24270 */
[----:B------:R-:W-:-:S04]  /*4be0*/  ISETP.LT.OR P1, PT, R60, 0xa2, P1 ;  /* 0x000000a23c00780c */ /* 0x000fc80000f21670 */
[----:B------:R-:W-:Y:S02]  /*4bf0*/  FSEL R199, R66, -INF , !P1 ;  /* 0xff80000042c77808 */ /* 0x000fe40004800000 */
[----:B------:R-:W-:Y:S02]  /*4c00*/  ISETP.GT.AND P1, PT, R62, 0xa8, !P2 ;  /* 0x000000a83e00780c */ /* 0x000fe40005724270 */
[----:B------:R-:W-:Y:S02]  /*4c10*/  ISETP.NE.AND P2, PT, R64, RZ, PT ;  /* 0x000000ff4000720c */ /* 0x000fe40003f45270 */
        /* <DEDUP_REMOVED lines=12> */
[----:B------:R-:W-:-:S01]  /*4ce0*/  FFMA.FTZ R54, R105, R68, -R38 ;  /* 0x0000004469367223 */ /* 0x000fc20000010826 */
[----:B------:R-:W-:Y:S01]  /*4cf0*/  ISETP.LT.OR P1, PT, R60, 0x1, P1 ;  /* 0x000000013c00780c */ /* 0x000fe20000f21670 */
[----:B------:R-:W-:-:S01]  /*4d00*/  FFMA.FTZ R52, R97, R68, -R38 ;  /* 0x0000004461347223 */ /* 0x000fc20000010826 */
[----:B------:R-:W-:Y:S01]  /*4d10*/  FSEL R105, R34, -INF , !P4 ;  /* 0xff80000022697808 */ /* 0x000fe20006000000 */
[----:B------:R-:W-:-:S01]  /*4d20*/  FFMA.FTZ R97, R107, R68, -R38 ;  /* 0x000000446b617223 */ /* 0x000fc20000010826 */
[----:B------:R-:W-:Y:S01]  /*4d30*/  FSEL R40, R3, -INF , !P1 ;  /* 0xff80000003287808 */ /* 0x000fe20004800000 */
[----:B------:R-:W-:-:S01]  /*4d40*/  FFMA.FTZ R34, R87, R68, -R38 ;  /* 0x0000004457227223 */ /* 0x000fc20000010826 */
[----:B------:R-:W-:Y:S01]  /*4d50*/  ISETP.GT.AND P1, PT, R62, 0xb0, !P2 ;  /* 0x000000b03e00780c */ /* 0x000fe20005724270 */
[----:B------:R-:W-:-:S01]  /*4d60*/  FFMA.FTZ R3, R203, R68, -R38 ;  /* 0x00000044cb037223 */ /* 0x000fc20000010826 */
[----:B------:R-:W-:Y:S01]  /*4d70*/  FMNMX.FTZ R10, R40, R181, !PT ;  /* 0x000000b5280a7209 */ /* 0x000fe20007810000 */
[----:B------:R-:W-:-:S01]  /*4d80*/  FFMA.FTZ R6, R157, R68, -R38 ;  /* 0x000000449d067223 */ /* 0x000fc20000010826 */
[----:B------:R-:W-:Y:S01]  /*4d90*/  ISETP.LT.OR P1, PT, R60, 0xb1, P1 ;  /* 0x000000b13c00780c */ /* 0x000fe20000f21670 */
[----:B------:R-:W-:-:S01]  /*4da0*/  FFMA.FTZ R14, R155, R68, -R38 ;  /* 0x000000449b0e7223 */ /* 0x000fc20000010826 */
[----:B------:R-:W-:Y:S01]  /*4db0*/  FMNMX.FTZ R10, R179, R10, !PT ;  /* 0x0000000ab30a7209 */ /* 0x000fe20007810000 */
[----:B------:R-:W-:Y:S01]  /*4dc0*/  MUFU.EX2 R3, R3 ;  /* 0x0000000300037308 */ /* 0x000fe20000000800 */
[----:B------:R-:W-:Y:S01]  /*4dd0*/  FSEL R31, R31, -INF , !P1 ;  /* 0xff8000001f1f7808 */ /* 0x000fe20004800000 */
[--C-:B------:R-:W-:Y:S01]  /*4de0*/  FFMA.FTZ R155, R145, R68, -R38.reuse ;  /* 0x00000044919b7223 */ /* 0x100fe20000010826 */
[----:B------:R-:W-:Y:S01]  /*4df0*/  FMNMX.FTZ R10, R33, R10, !PT ;  /* 0x0000000a210a7209 */ /* 0x000fe20007810000 */
[-CC-:B------:R-:W-:Y:S01]  /*4e00*/  FFMA.FTZ R8, R147, R68.reuse, -R38.reuse ;  /* 0x0000004493087223 */ /* 0x180fe20000010826 */
[----:B------:R-:W-:Y:S01]  /*4e10*/  ISETP.GT.AND P2, PT, R62, 0xb9, !P6 ;  /* 0x000000b93e00780c */ /* 0x000fe20007744270 */
[--C-:B------:R-:W-:Y:S01]  /*4e20*/  FFMA.FTZ R145, R153, R68, -R38.reuse ;  /* 0x0000004499917223 */ /* 0x100fe20000010826 */
[----:B------:R-:W-:Y:S01]  /*4e30*/  FMNMX.FTZ R10, R193, R10, !PT ;  /* 0x0000000ac10a7209 */ /* 0x000fe20007810000 */
[----:B------:R-:W-:Y:S01]  /*4e40*/  MUFU.EX2 R6, R6 ;  /* 0x0000000600067308 */ /* 0x000fe20000000800 */
[----:B------:R-:W-:Y:S01]  /*4e50*/  ISETP.LT.OR P2, PT, R60, 0xba, P2 ;  /* 0x000000ba3c00780c */ /* 0x000fe20001741670 */
[--C-:B------:R-:W-:Y:S01]  /*4e60*/  FFMA.FTZ R64, R73, R68, -R38.reuse ;  /* 0x0000004449407223 */ /* 0x100fe20000010826 */
[----:B------:R-:W-:Y:S01]  /*4e70*/  FMNMX.FTZ R10, R177, R10, !PT ;  /* 0x0000000ab10a7209 */ /* 0x000fe20007810000 */
[-CC-:B------:R-:W-:Y:S01]  /*4e80*/  FFMA.FTZ R24, R151, R68.reuse, -R38.reuse ;  /* 0x0000004497187223 */ /* 0x180fe20000010826 */
[----:B------:R-:W-:Y:S01]  /*4e90*/  FSEL R107, R36, -INF , !P2 ;  /* 0xff800000246b7808 */ /* 0x000fe20005000000 */
[--C-:B------:R-:W-:Y:S01]  /*4ea0*/  FFMA.FTZ R143, R143, R68, -R38.reuse ;  /* 0x000000448f8f7223 */ /* 0x100fe20000010826 */
[----:B------:R-:W-:Y:S01]  /*4eb0*/  FMNMX.FTZ R10, R175, R10, !PT ;  /* 0x0000000aaf0a7209 */ /* 0x000fe20007810000 */
[----:B------:R-:W-:Y:S01]  /*4ec0*/  MUFU.EX2 R14, R14 ;  /* 0x0000000e000e7308 */ /* 0x000fe20000000800 */
[----:B------:R-:W-:-:S01]  /*4ed0*/  FFMA.FTZ R62, R77, R68, -R38 ;  /* 0x000000444d3e7223 */ /* 0x000fc20000010826 */
[--C-:B------:R-:W-:Y:S01]  /*4ee0*/  FFMA.FTZ R20, R141, R68, -R38.reuse ;  /* 0x000000448d147223 */ /* 0x100fe20000010826 */
[----:B------:R-:W-:Y:S01]  /*4ef0*/  FMNMX.FTZ R10, R159, R10, !PT ;  /* 0x0000000a9f0a7209 */ /* 0x000fe20007810000 */
[-CC-:B------:R-:W-:Y:S01]  /*4f00*/  FFMA.FTZ R141, R149, R68.reuse, -R38.reuse ;  /* 0x00000044958d7223 */ /* 0x180fe20000010826 */
[----:B------:R-:W-:-:S01]  /*4f10*/  FFMA.FTZ R28, R131, R68, -R38 ;  /* 0x00000044831c7223 */ /* 0x000fc20000010826 */
[--C-:B------:R-:W-:Y:S01]  /*4f20*/  FFMA.FTZ R131, R133, R68, -R38.reuse ;  /* 0x0000004485837223 */ /* 0x100fe20000010826 */
[----:B------:R-:W-:Y:S01]  /*4f30*/  FMNMX.FTZ R10, R191, R10, !PT ;  /* 0x0000000abf0a7209 */ /* 0x000fe20007810000 */
[----:B------:R-:W1:Y:S01]  /*4f40*/  MUFU.EX2 R155, R155 ;  /* 0x0000009b009b7308 */ /* 0x000e620000000800 */
[----:B------:R-:W-:-:S01]  /*4f50*/  FFMA.FTZ R58, R83, R68, -R38 ;  /* 0x00000044533a7223 */ /* 0x000fc20000010826 */
[--C-:B------:R-:W-:Y:S01]  /*4f60*/  FFMA.FTZ R26, R129, R68, -R38.reuse ;  /* 0x00000044811a7223 */ /* 0x100fe20000010826 */
[----:B------:R-:W-:Y:S01]  /*4f70*/  FMNMX.FTZ R10, R173, R10, !PT ;  /* 0x0000000aad0a7209 */ /* 0x000fe20007810000 */
[-CC-:B------:R-:W-:Y:S01]  /*4f80*/  FFMA.FTZ R60, R63, R68.reuse, -R38.reuse ;  /* 0x000000443f3c7223 */ /* 0x180fe20000010826 */
[----:B------:R-:W-:-:S01]  /*4f90*/  FFMA.FTZ R129, R135, R68, -R38 ;  /* 0x0000004487817223 */ /* 0x000fc20000010826 */
        /* <DEDUP_REMOVED lines=26> */
[----:B------:R-:W2:Y:S01]  /*5140*/  MUFU.EX2 R143, R143 ;  /* 0x0000008f008f7308 */ /* 0x000ea20000000800 */
        /* <DEDUP_REMOVED lines=13> */
[----:B-1----:R-:W-:Y:S01]  /*5220*/  F2FP.SATFINITE.E4M3.F32.PACK_AB_MERGE_C R204, R155, R14, RZ ;  /* 0x0000000e9bcc723e */ /* 0x002fe200048070ff */
[----:B------:R-:W-:-:S01]  /*5230*/  FFMA.FTZ R38, R89, R68, -R38 ;  /* 0x0000004459267223 */ /* 0x000fc20000010826 */
[----:B------:R-:W-:Y:S01]  /*5240*/  FMNMX.FTZ R10, R185, R10, !PT ;  /* 0x0000000ab90a7209 */ /* 0x000fe20007810000 */
[----:B------:R-:W-:Y:S01]  /*5250*/  MUFU.EX2 R141, R141 ;  /* 0x0000008d008d7308 */ /* 0x000fe20000000800 */
[----:B--2---:R-:W-:-:S02]  /*5260*/  F2FP.SATFINITE.E4M3.F32.PACK_AB_MERGE_C R206, R143, R24, RZ ;  /* 0x000000188fce723e */ /* 0x004fc400048070ff */
[----:B------:R-:W-:Y:S02]  /*5270*/  FMNMX.FTZ R10, R161, R10, !PT ;  /* 0x0000000aa10a7209 */ /* 0x000fe40007810000 */
[----:B------:R-:W-:Y:S02]  /*5280*/  F2FP.SATFINITE.E4M3.F32.PACK_AB_MERGE_C R204, R6, R3, R204 ;  /* 0x0000000306cc723e */ /* 0x000fe400048070cc */
[----:B------:R-:W-:Y:S01]  /*5290*/  FMNMX.FTZ R10, R39, R10, !PT ;  /* 0x0000000a270a7209 */ /* 0x000fe20007810000 */
[----:B------:R-:W-:Y:S01]  /*52a0*/  MUFU.EX2 R28, R28 ;  /* 0x0000001c001c7308 */ /* 0x000fe20000000800 */
[----:B------:R-:W-:Y:S02]  /*52b0*/  F2FP.SATFINITE.E4M3.F32.PACK_AB_MERGE_C R206, R145, R8, R206 ;  /* 0x0000000891ce723e */ /* 0x000fe400048070ce */
[----:B------:R-:W-:Y:S02]  /*52c0*/  FMNMX.FTZ R10, R41, R10, !PT ;  /* 0x0000000a290a7209 */ /* 0x000fe40007810000 */
[----:B------:R-:W-:-:S02]  /*52d0*/  ISETP.GE.AND P6, PT, R13, 0x1, PT ;  /* 0x000000010d00780c */ /* 0x000fc40003fc6270 */
[----:B------:R-:W-:Y:S01]  /*52e0*/  FMNMX.FTZ R10, R183, R10, !PT ;  /* 0x0000000ab70a7209 */ /* 0x000fe20007810000 */
[----:B------:R-:W1:Y:S03]  /*52f0*/  MUFU.EX2 R131, R131 ;  /* 0x0000008300837308 */ /* 0x000e660000000800 */
[----:B------:R-:W-:-:S04]  /*5300*/  FMNMX.FTZ R10, R43, R10, !PT ;  /* 0x0000000a2b0a7209 */ /* 0x000fc80007810000 */
[----:B------:R-:W-:Y:S01]  /*5310*/  FMNMX.FTZ R10, R25, R10, !PT ;  /* 0x0000000a190a7209 */ /* 0x000fe20007810000 */
[----:B------:R-:W-:Y:S03]  /*5320*/  MUFU.EX2 R26, R26 ;  /* 0x0000001a001a7308 */ /* 0x000fe60000000800 */
[----:B------:R-:W-:-:S04]  /*5330*/  FMNMX.FTZ R10, R45, R10, !PT ;  /* 0x0000000a2d0a7209 */ /* 0x000fc80007810000 */
[----:B------:R-:W-:Y:S01]  /*5340*/  FMNMX.FTZ R10, R29, R10, !PT ;  /* 0x0000000a1d0a7209 */ /* 0x000fe20007810000 */
[----:B------:R-:W-:Y:S01]  /*5350*/  MUFU.EX2 R129, R129 ;  /* 0x0000008100817308 */ /* 0x000fe20000000800 */
[----:B-1----:R-:W-:Y:S02]  /*5360*/  F2FP.SATFINITE.E4M3.F32.PACK_AB_MERGE_C R200, R131, R28, RZ ;  /* 0x0000001c83c8723e */ /* 0x002fe400048070ff */
[----:B------:R-:W-:Y:S02]  /*5370*/  FMNMX.FTZ R10, R47, R10, !PT ;  /* 0x0000000a2f0a7209 */ /* 0x000fe40007810000 */
[----:B------:R-:W-:Y:S02]  /*5380*/  F2FP.SATFINITE.E4M3.F32.PACK_AB_MERGE_C R200, R141, R20, R200 ;  /* 0x000000148dc8723e */ /* 0x000fe400048070c8 */
[----:B------:R-:W-:Y:S01]  /*5390*/  FMNMX.FTZ R10, R15, R10, !PT ;  /* 0x0000000a0f0a7209 */ /* 0x000fe20007810000 */
[----:B------:R-:W-:Y:S03]  /*53a0*/  MUFU.EX2 R30, R30 ;  /* 0x0000001e001e7308 */ /* 0x000fe60000000800 */
[----:B------:R-:W-:-:S04]  /*53b0*/  FMNMX.FTZ R10, R49, R10, !PT ;  /* 0x0000000a310a7209 */ /* 0x000fc80007810000 */
        /* <DEDUP_REMOVED lines=25> */
[----:B------:R-:W-:-:S05]  /*5550*/  FMNMX.FTZ R10, R107, R10, !PT ;  /* 0x0000000a6b0a7209 */ /* 0x000fca0007810000 */
[----:B------:R-:W1:Y:S01]  /*5560*/  SHFL.BFLY PT, R87, R10, 0x2, 0x1f ;  /* 0x0c401f000a577f89 */ /* 0x000e6200000e0000 */
[----:B------:R-:W-:Y:S08]  /*5570*/  MUFU.EX2 R95, R95 ;  /* 0x0000005f005f7308 */ /* 0x000ff00000000800 */
[----:B------:R-:W-:Y:S08]  /*5580*/  MUFU.EX2 R48, R48 ;  /* 0x0000003000307308 */ /* 0x000ff00000000800 */
[----:B------:R-:W-:Y:S01]  /*5590*/  MUFU.EX2 R111, R111 ;  /* 0x0000006f006f7308 */ /* 0x000fe20000000800 */
[----:B-1----:R-:W-:-:S07]  /*55a0*/  FMNMX.FTZ R87, R10, R87, !PT ;  /* 0x000000570a577209 */ /* 0x002fce0007810000 */
[----:B------:R-:W-:Y:S01]  /*55b0*/  MUFU.EX2 R50, R50 ;  /* 0x0000003200327308 */ /* 0x000fe20000000800 */
[----:B------:R-:W1:Y:S07]  /*55c0*/  SHFL.BFLY PT, R10, R87, 0x1, 0x1f ;  /* 0x0c201f00570a7f89 */ /* 0x000e6e00000e0000 */
[----:B------:R-:W-:Y:S08]  /*55d0*/  MUFU.EX2 R101, R101 ;  /* 0x0000006500657308 */ /* 0x000ff00000000800 */
[----:B------:R-:W-:Y:S08]  /*55e0*/  MUFU.EX2 R54, R54 ;  /* 0x0000003600367308 */ /* 0x000ff00000000800 */
[----:B------:R-:W-:Y:S01]  /*55f0*/  MUFU.EX2 R99, R99 ;  /* 0x0000006300637308 */ /* 0x000fe20000000800 */
[----:B-1----:R-:W-:-:S04]  /*5600*/  FMNMX.FTZ R10, R87, R10, !PT ;  /* 0x0000000a570a7209 */ /* 0x002fc80007810000 */
[C---:B------:R-:W-:Y:S01]  /*5610*/  FSETP.NEU.FTZ.AND P1, PT, R10.reuse, -INF , PT ;  /* 0xff8000000a00780b */ /* 0x040fe20003f3d000 */
[----:B------:R-:W-:-:S02]  /*5620*/  FFMA.FTZ R66, R10, R68, -8 ;  /* 0xc10000000a427423 */ /* 0x000fc40000010044 */
[----:B------:R-:W-:Y:S03]  /*5630*/  MUFU.EX2 R52, R52 ;  /* 0x0000003400347308 */ /* 0x000fe60000000800 */
[----:B------:R-:W-:-:S05]  /*5640*/  FSEL R66, R66, RZ, P1 ;  /* 0x000000ff42427208 */ /* 0x000fca0000800000 */
[----:B------:R-:W-:Y:S01]  /*5650*/  MUFU.EX2 R97, R97 ;  /* 0x0000006100617308 */ /* 0x000fe20000000800 */
[----:B------:R-:W-:-:S01]  /*5660*/  FFMA.FTZ R40, R40, R68, -R66 ;  /* 0x0000004428287223 */ /* 0x000fc20000010842 */
        /* <DEDUP_REMOVED lines=22> */
[----:B------:R-:W2:Y:S01]  /*57d0*/  MUFU.EX2 R70, R70 ;  /* 0x0000004600467308 */ /* 0x000ea20000000800 */
[----:B------:R-:W-:-:S01]  /*57e0*/  FADD.FTZ R98, R24, R45 ;  /* 0x0000002d18627221 */ /* 0x000fc20000010000 */
[-CC-:B------:R-:W-:Y:S01]  /*57f0*/  FFMA.FTZ R80, R169, R68.reuse, -R66.reuse ;  /* 0x00000044a9507223 */ /* 0x180fe20000010842 */
[----:B------:R-:W-:-:S01]  /*5800*/  FFMA.FTZ R82, R167, R68, -R66 ;  /* 0x00000044a7527223 */ /* 0x000fc20000010842 */
[-CC-:B------:R-:W-:Y:S01]  /*5810*/  FFMA.FTZ R87, R27, R68.reuse, -R66.reuse ;  /* 0x000000441b577223 */ /* 0x180fe20000010842 */
[----:B------:R-:W-:-:S01]  /*5820*/  FFMA.FTZ R27, R187, R68, -R66 ;  /* 0x00000044bb1b7223 */ /* 0x000fc20000010842 */
[-CC-:B------:R-:W-:Y:S01]  /*5830*/  FFMA.FTZ R84, R165, R68.reuse, -R66.reuse ;  /* 0x00000044a5547223 */ /* 0x180fe20000010842 */
[----:B------:R-:W-:-:S01]  /*5840*/  FFMA.FTZ R86, R163, R68, -R66 ;  /* 0x00000044a3567223 */ /* 0x000fc20000010842 */
[----:B------:R-:W3:Y:S01]  /*5850*/  MUFU.EX2 R77, R77 ;  /* 0x0000004d004d7308 */ /* 0x000ee20000000800 */
        /* <DEDUP_REMOVED lines=9> */
[----:B------:R-:W-:Y:S01]  /*58f0*/  FFMA.FTZ R25, R29, R68, -R66 ;  /* 0x000000441d197223 */ /* 0x000fe20000010842 */
[----:B------:R-:W-:-:S01]  /*5900*/  FADD.FTZ R29, R143, R98 ;  /* 0x000000628f1d7221 */ /* 0x000fc20000010000 */
[-CC-:B------:R-:W-:Y:S01]  /*5910*/  FFMA.FTZ R15, R15, R68.reuse, -R66.reuse ;  /* 0x000000440f0f7223 */ /* 0x180fe20000010842 */
[----:B------:R-:W-:-:S01]  /*5920*/  FFMA.FTZ R49, R49, R68, -R66 ;  /* 0x0000004431317223 */ /* 0x000fc20000010842 */
[----:B------:R-:W-:Y:S01]  /*5930*/  FFMA.FTZ R14, R195, R68, -R66 ;  /* 0x00000044c30e7223 */ /* 0x000fe20000010842 */
[----:B------:R-:W-:-:S01]  /*5940*/  FADD.FTZ R98, R20, R29 ;  /* 0x0000001d14627221 */ /* 0x000fc20000010000 */
[----:B------:R-:W2:Y:S01]  /*5950*/  MUFU.EX2 R72, R72 ;  /* 0x0000004800487308 */ /* 0x000ea20000000800 */
[----:B---3--:R-:W-:-:S01]  /*5960*/  FADD.FTZ R94, R77, R94 ;  /* 0x0000005e4d5e7221 */ /* 0x008fc20000010000 */
[----:B------:R-:W-:Y:S01]  /*5970*/  FFMA.FTZ R51, R51, R68, -R66 ;  /* 0x0000004433337223 */ /* 0x000fe20000010842 */
[----:B------:R-:W-:-:S01]  /*5980*/  FADD.FTZ R45, R141, R98 ;  /* 0x000000628d2d7221 */ /* 0x000fc20000010000 */
[-CC-:B------:R-:W-:Y:S01]  /*5990*/  FFMA.FTZ R11, R11, R68.reuse, -R66.reuse ;  /* 0x000000440b0b7223 */ /* 0x180fe20000010842 */
[----:B------:R-:W-:-:S01]  /*59a0*/  FFMA.FTZ R53, R53, R68, -R66 ;  /* 0x0000004435357223 */ /* 0x000fc20000010842 */
[----:B------:R-:W-:Y:S01]  /*59b0*/  FFMA.FTZ R7, R7, R68, -R66 ;  /* 0x0000004407077223 */ /* 0x000fe20000010842 */
[----:B------:R-:W-:-:S01]  /*59c0*/  FADD.FTZ R100, R28, R45 ;  /* 0x0000002d1c647221 */ /* 0x000fc20000010000 */
[----:B------:R-:W3:Y:S01]  /*59d0*/  MUFU.EX2 R76, R76 ;  /* 0x0000004c004c7308 */ /* 0x000ee20000000800 */
[----:B-1----:R-:W-:-:S01]  /*59e0*/  FADD.FTZ R29, R33, R94 ;  /* 0x0000005e211d7221 */ /* 0x002fc20000010000 */
[----:B------:R-:W-:Y:S01]  /*59f0*/  FFMA.FTZ R94, R47, R68, -R66 ;  /* 0x000000442f5e7223 */ /* 0x000fe20000010842 */
[----:B------:R-:W-:-:S01]  /*5a00*/  FADD.FTZ R45, R131, R100 ;  /* 0x00000064832d7221 */ /* 0x000fc20000010000 */
[-CC-:B------:R-:W-:Y:S01]  /*5a10*/  FFMA.FTZ R55, R55, R68.reuse, -R66.reuse ;  /* 0x0000004437377223 */ /* 0x180fe20000010842 */
[----:B------:R-:W-:-:S01]  /*5a20*/  FFMA.FTZ R57, R57, R68, -R66 ;  /* 0x0000004439397223 */ /* 0x000fc20000010842 */
[----:B------:R-:W-:Y:S01]  /*5a30*/  FFMA.FTZ R197, R197, R68, -R66 ;  /* 0x00000044c5c57223 */ /* 0x000fe20000010842 */
[----:B------:R-:W-:-:S01]  /*5a40*/  FADD.FTZ R100, R26, R45 ;  /* 0x0000002d1a647221 */ /* 0x000fc20000010000 */
[----:B------:R-:W1:Y:S01]  /*5a50*/  MUFU.EX2 R83, R83 ;  /* 0x0000005300537308 */ /* 0x000e620000000800 */
[----:B--2---:R-:W-:-:S01]  /*5a60*/  FADD.FTZ R29, R72, R29 ;  /* 0x0000001d481d7221 */ /* 0x004fc20000010000 */
[----:B------:R-:W-:Y:S01]  /*5a70*/  F2FP.SATFINITE.E4M3.F32.PACK_AB_MERGE_C R26, R99, R54, RZ ;  /* 0x00000036631a723e */ /* 0x000fe200048070ff */
[----:B------:R-:W-:-:S01]  /*5a80*/  FADD.FTZ R45, R129, R100 ;  /* 0x00000064812d7221 */ /* 0x000fc20000010000 */
[-CC-:B------:R-:W-:Y:S01]  /*5a90*/  FFMA.FTZ R65, R65, R68.reuse, -R66.reuse ;  /* 0x0000004441417223 */ /* 0x180fe20000010842 */
[----:B------:R-:W-:-:S01]  /*5aa0*/  FFMA.FTZ R199, R199, R68, -R66 ;  /* 0x00000044c7c77223 */ /* 0x000fc20000010842 */
[----:B------:R-:W-:Y:S01]  /*5ab0*/  F2FP.SATFINITE.E4M3.F32.PACK_AB_MERGE_C R194, R97, R52, R26 ;  /* 0x0000003461c2723e */ /* 0x000fe2000480701a */
[----:B------:R-:W-:-:S01]  /*5ac0*/  FADD.FTZ R100, R30, R45 ;  /* 0x0000002d1e647221 */ /* 0x000fc20000010000 */
[----:B------:R-:W2:Y:S01]  /*5ad0*/  MUFU.EX2 R74, R74 ;  /* 0x0000004a004a7308 */ /* 0x000ea20000000800 */
[----:B---3--:R-:W-:-:S01]  /*5ae0*/  FADD.FTZ R98, R76, R29 ;  /* 0x0000001d4c627221 */ /* 0x008fc20000010000 */
        /* <DEDUP_REMOVED lines=8> */
[----:B------:R-:W-:-:S02]  /*5b70*/  F2FP.SATFINITE.E4M3.F32.PACK_AB_MERGE_C R70, R77, R70, RZ ;  /* 0x000000464d46723e */ /* 0x000fc400048070ff */
[----:B------:R-:W-:Y:S02]  /*5b80*/  F2FP.SATFINITE.E4M3.F32.PACK_AB_MERGE_C R76, R83, R76, RZ ;  /* 0x0000004c534c723e */ /* 0x000fe400048070ff */
[----:B------:R-:W-:Y:S02]  /*5b90*/  F2FP.SATFINITE.E4M3.F32.PACK_AB_MERGE_C R205, R73, R40, R70 ;  /* 0x0000002849cd723e */ /* 0x000fe40004807046 */
[----:B------:R-:W1:Y:S01]  /*5ba0*/  MUFU.EX2 R78, R78 ;  /* 0x0000004e004e7308 */ /* 0x000e620000000800 */
[----:B--2---:R-:W-:-:S01]  /*5bb0*/  FADD.FTZ R98, R74, R29 ;  /* 0x0000001d4a627221 */ /* 0x004fc20000010000 */
[----:B------:R-:W-:-:S06]  /*5bc0*/  F2FP.SATFINITE.E4M3.F32.PACK_AB_MERGE_C R207, R72, R33, R76 ;  /* 0x0000002148cf723e */ /* 0x000fcc000480704c */
        /* <DEDUP_REMOVED lines=8> */
[----:B------:R-:W-:Y:S01]  /*5c50*/  FADD.FTZ R45, R119, R28 ;  /* 0x0000001c772d7221 */ /* 0x000fe20000010000 */
[----:B------:R-:W-:-:S05]  /*5c60*/  F2FP.SATFINITE.E4M3.F32.PACK_AB_MERGE_C R78, R85, R78, RZ ;  /* 0x0000004e554e723e */ /* 0x000fca00048070ff */
[----:B------:R-:W2:Y:S01]  /*5c70*/  MUFU.EX2 R82, R82 ;  /* 0x0000005200527308 */ /* 0x000ea20000000800 */
[----:B---3--:R-:W-:-:S01]  /*5c80*/  FADD.FTZ R29, R21, R24 ;  /* 0x00000018151d7221 */ /* 0x008fc20000010000 */
[----:B------:R-:W-:Y:S01]  /*5c90*/  FADD.FTZ R24, R42, R45 ;  /* 0x0000002d2a187221 */ /* 0x000fe20000010000 */
[----:B------:R-:W-:-:S03]  /*5ca0*/  F2FP.SATFINITE.E4M3.F32.PACK_AB_MERGE_C R42, R93, R42, RZ ;  /* 0x0000002a5d2a723e */ /* 0x000fc600048070ff */
[----:B------:R-:W-:Y:S01]  /*5cb0*/  FADD.FTZ R93, R93, R24 ;  /* 0x000000185d5d7221 */ /* 0x000fe20000010000 */
[----:B------:R-:W-:Y:S01]  /*5cc0*/  F2FP.SATFINITE.E4M3.F32.PACK_AB_MERGE_C R24, R101, R50, RZ ;  /* 0x000000326518723e */ /* 0x000fe200048070ff */
[----:B------:R-:W3:Y:S01]  /*5cd0*/  MUFU.EX2 R87, R87 ;  /* 0x0000005700577308 */ /* 0x000ee20000000800 */
[----:B-1----:R-:W-:-:S01]  /*5ce0*/  FADD.FTZ R29, R80, R29 ;  /* 0x0000001d501d7221 */ /* 0x002fc20000010000 */
[----:B------:R-:W-:Y:S01]  /*5cf0*/  FADD.FTZ R8, R44, R93 ;  /* 0x0000005d2c087221 */ /* 0x000fe20000010000 */
[----:B------:R-:W-:Y:S02]  /*5d00*/  F2FP.SATFINITE.E4M3.F32.PACK_AB_MERGE_C R192, R111, R48, R24 ;  /* 0x000000306fc0723e */ /* 0x000fe40004807018 */
[----:B------:R-:W-:Y:S01]  /*5d10*/  F2FP.SATFINITE.E4M3.F32.PACK_AB_MERGE_C R196, R119, R32, R42 ;  /* 0x0000002077c4723e */ /* 0x000fe2000480702a */
[----:B------:R-:W-:-:S02]  /*5d20*/  FADD.FTZ R45, R115, R8 ;  /* 0x00000008732d7221 */ /* 0x000fc40000010000 */
        /* <DEDUP_REMOVED lines=8> */
[----:B------:R-:W-:Y:S01]  /*5db0*/  FADD.FTZ R20, R48, R95 ;  /* 0x0000005f30147221 */ /* 0x000fe20000010000 */
[----:B------:R-:W-:-:S03]  /*5dc0*/  F2FP.SATFINITE.E4M3.F32.PACK_AB_MERGE_C R82, R87, R82, RZ ;  /* 0x000000525752723e */ /* 0x000fc600048070ff */
[----:B------:R-:W-:Y:S01]  /*5dd0*/  FADD.FTZ R45, R111, R20 ;  /* 0x000000146f2d7221 */ /* 0x000fe20000010000 */
[----:B------:R-:W-:Y:S01]  /*5de0*/  F2FP.SATFINITE.E4M3.F32.PACK_AB_MERGE_C R203, R80, R21, R82 ;  /* 0x0000001550cb723e */ /* 0x000fe20004807052 */
        /* <DEDUP_REMOVED lines=14> */
[----:B------:R-:W-:-:S06]  /*5ed0*/  F2FP.SATFINITE.E4M3.F32.PACK_AB_MERGE_C R86, R89, R86, RZ ;  /* 0x000000565956723e */ /* 0x000fcc00048070ff */
        /* <DEDUP_REMOVED lines=8> */
[----:B------:R-:W-:-:S06]  /*5f60*/  F2FP.SATFINITE.E4M3.F32.PACK_AB_MERGE_C R39, R92, R39, RZ ;  /* 0x000000275c27723e */ /* 0x000fcc00048070ff */
        /* <DEDUP_REMOVED lines=8> */
[----:B------:R-:W-:-:S04]  /*5ff0*/  F2FP.SATFINITE.E4M3.F32.PACK_AB_MERGE_C R43, R96, R43, RZ ;  /* 0x0000002b602b723e */ /* 0x000fc800048070ff */
[----:B------:R-:W-:Y:S02]  /*6000*/  F2FP.SATFINITE.E4M3.F32.PACK_AB_MERGE_C R193, R90, R41, R43 ;  /* 0x000000295ac1723e */ /* 0x000fe4000480702b */
[----:B------:R-:W3:Y:S01]  /*6010*/  MUFU.EX2 R15, R15 ;  /* 0x0000000f000f7308 */ /* 0x000ee20000000800 */
[----:B-1----:R-:W-:-:S07]  /*6020*/  FADD.FTZ R29, R25, R24 ;  /* 0x00000018191d7221 */ /* 0x002fce0000010000 */
[----:B------:R-:W-:Y:S01]  /*6030*/  MUFU.EX2 R34, R34 ;  /* 0x0000002200227308 */ /* 0x000fe20000000800 */
[----:B--2---:R-:W-:-:S07]  /*6040*/  FADD.FTZ R26, R94, R29 ;  /* 0x0000001d5e1a7221 */ /* 0x004fce0000010000 */
        /* <DEDUP_REMOVED lines=16> */
[----:B------:R-:W-:-:S04]  /*6150*/  FADD.FTZ R34, R34, R91 ;  /* 0x0000005b22227221 */ /* 0x000fc80000010000 */
[----:B------:R-:W-:Y:S02]  /*6160*/  FADD.FTZ R61, R61, R34 ;  /* 0x000000223d3d7221 */ /* 0x000fe40000010000 */
[----:B------:R-:W-:Y:S01]  /*6170*/  MUFU.EX2 R58, R58 ;  /* 0x0000003a003a7308 */ /* 0x000fe20000000800 */
[----:B---3--:R-:W-:-:S07]  /*6180*/  FADD.FTZ R28, R3, R26 ;  /* 0x0000001a031c7221 */ /* 0x008fce0000010000 */
        /* <DEDUP_REMOVED lines=14> */
[----:B------:R-:W2:Y:S01]  /*6270*/  MUFU.EX2 R57, R57 ;  /* 0x0000003900397308 */ /* 0x000ea20000000800 */
[----:B-1----:R-:W-:-:S01]  /*6280*/  FADD.FTZ R15, R7, R28 ;  /* 0x0000001c070f7221 */ /* 0x002fc20000010000 */
[----:B------:R-:W-:-:S04]  /*6290*/  FADD.FTZ R58, R58, R67 ;  /* 0x000000433a3a7221 */ /* 0x000fc80000010000 */
[----:B------:R-:W-:Y:S02]  /*62a0*/  FADD.FTZ R81, R81, R58 ;  /* 0x0000003a51517221 */ /* 0x000fe40000010000 */
[----:B------:R-:W-:Y:S01]  /*62b0*/  MUFU.EX2 R62, R62 ;  /* 0x0000003e003e7308 */ /* 0x000fe20000000800 */
[----:B---3--:R-:W-:-:S07]  /*62c0*/  FADD.FTZ R28, R8, R15 ;  /* 0x0000000f081c7221 */ /* 0x008fce0000010000 */
[----:B------:R-:W1:Y:S01]  /*62d0*/  MUFU.EX2 R75, R75 ;  /* 0x0000004b004b7308 */ /* 0x000e620000000800 */
[----:B--2---:R-:W-:-:S07]  /*62e0*/  FADD.FTZ R11, R57, R28 ;  /* 0x0000001c390b7221 */ /* 0x004fce0000010000 */
[----:B------:R2:W3:Y:S08]  /*62f0*/  MUFU.EX2 R20, R197 ;  /* 0x000000c500147308 */ /* 0x0004f00000000800 */
[----:B------:R-:W-:Y:S01]  /*6300*/  MUFU.EX2 R60, R60 ;  /* 0x0000003c003c7308 */ /* 0x000fe20000000800 */
[----:B-1----:R-:W-:Y:S02]  /*6310*/  F2FP.SATFINITE.E4M3.F32.PACK_AB_MERGE_C R30, R75, R62, RZ ;  /* 0x0000003e4b1e723e */ /* 0x002fe400048070ff */
[----:B--2---:R-:W-:-:S05]  /*6320*/  F2FP.SATFINITE.E4M3.F32.PACK_AB_MERGE_C R197, R84, R27, R86 ;  /* 0x0000001b54c5723e */ /* 0x004fca0004807056 */
[----:B------:R-:W1:Y:S01]  /*6330*/  MUFU.EX2 R63, R63 ;  /* 0x0000003f003f7308 */ /* 0x000e620000000800 */
[C---:B---3--:R-:W-:Y:S01]  /*6340*/  F2FP.SATFINITE.E4M3.F32.PACK_AB_MERGE_C R57, R20.reuse, R57, RZ ;  /* 0x000000391439723e */ /* 0x048fe200048070ff */
[----:B------:R-:W-:-:S03]  /*6350*/  FADD.FTZ R20, R20, R11 ;  /* 0x0000000b14147221 */ /* 0x000fc60000010000 */
[----:B------:R-:W-:-:S03]  /*6360*/  F2FP.SATFINITE.E4M3.F32.PACK_AB_MERGE_C R191, R8, R7, R57 ;  /* 0x0000000708bf723e */ /* 0x000fc60004807039 */
[----:B------:R-:W2:Y:S08]  /*6370*/  MUFU.EX2 R65, R65 ;  /* 0x0000004100417308 */ /* 0x000eb00000000800 */
[----:B------:R3:W4:Y:S01]  /*6380*/  MUFU.EX2 R24, R199 ;  /* 0x000000c700187308 */ /* 0x0007220000000800 */
[----:B-1----:R-:W-:Y:S01]  /*6390*/  F2FP.SATFINITE.E4M3.F32.PACK_AB_MERGE_C R184, R63, R60, R30 ;  /* 0x0000003c3fb8723e */ /* 0x002fe2000480701e */
[----:B------:R-:W-:-:S04]  /*63a0*/  FADD.FTZ R60, R60, R81 ;  /* 0x000000513c3c7221 */ /* 0x000fc80000010000 */
[----:B------:R-:W-:Y:S02]  /*63b0*/  FADD.FTZ R63, R63, R60 ;  /* 0x0000003c3f3f7221 */ /* 0x000fe40000010000 */
[----:B------:R-:W1:Y:S01]  /*63c0*/  MUFU.EX2 R69, R69 ;  /* 0x0000004500457308 */ /* 0x000e620000000800 */
[----:B--2---:R-:W-:-:S01]  /*63d0*/  FADD.FTZ R11, R65, R20 ;  /* 0x00000014410b7221 */ /* 0x004fc20000010000 */
[----:B------:R-:W-:Y:S01]  /*63e0*/  FADD.FTZ R62, R62, R63 ;  /* 0x0000003f3e3e7221 */ /* 0x000fe20000010000 */
[----:B---3--:R-:W-:-:S03]  /*63f0*/  F2FP.SATFINITE.E4M3.F32.PACK_AB_MERGE_C R199, R88, R37, R39 ;  /* 0x0000002558c7723e */ /* 0x008fc60004807027 */
[----:B------:R-:W-:Y:S02]  /*6400*/  FADD.FTZ R75, R75, R62 ;  /* 0x0000003e4b4b7221 */ /* 0x000fe40000010000 */
[----:B------:R-:W-:Y:S01]  /*6410*/  MUFU.EX2 R59, R59 ;  /* 0x0000003b003b7308 */ /* 0x000fe20000000800 */
[----:B----4-:R-:W-:-:S07]  /*6420*/  FADD.FTZ R20, R24, R11 ;  /* 0x0000000b18147221 */ /* 0x010fce0000010000 */
[----:B------:R-:W2:Y:S01]  /*6430*/  MUFU.EX2 R38, R38 ;  /* 0x0000002600267308 */ /* 0x000ea20000000800 */
[----:B-1----:R-:W-:-:S07]  /*6440*/  FADD.FTZ R11, R69, R20 ;  /* 0x00000014450b7221 */ /* 0x002fce0000010000 */
[----:B------:R1:W3:Y:S08]  /*6450*/  MUFU.EX2 R26, R201 ;  /* 0x000000c9001a7308 */ /* 0x0002f00000000800 */
[----:B------:R-:W-:Y:S01]  /*6460*/  MUFU.EX2 R64, R64 ;  /* 0x0000004000407308 */ /* 0x000fe20000000800 */
[----:B--2---:R-:W-:Y:S02]  /*6470*/  F2FP.SATFINITE.E4M3.F32.PACK_AB_MERGE_C R15, R38, R59, RZ ;  /* 0x0000003b260f723e */ /* 0x004fe400048070ff */
[----:B-1----:R-:W-:-:S05]  /*6480*/  F2FP.SATFINITE.E4M3.F32.PACK_AB_MERGE_C R201, R79, R74, R78 ;  /* 0x0000004a4fc9723e */ /* 0x002fca000480704e */
[----:B------:R-:W1:Y:S01]  /*6490*/  MUFU.EX2 R71, R71 ;  /* 0x0000004700477308 */ /* 0x000e620000000800 */
[C---:B---3--:R-:W-:Y:S01]  /*64a0*/  F2FP.SATFINITE.E4M3.F32.PACK_AB_MERGE_C R69, R26.reuse, R69, RZ ;  /* 0x000000451a45723e */ /* 0x048fe200048070ff */
[----:B------:R-:W-:-:S03]  /*64b0*/  FADD.FTZ R26, R26, R11 ;  /* 0x0000000b1a1a7221 */ /* 0x000fc60000010000 */
[----:B------:R-:W-:-:S03]  /*64c0*/  F2FP.SATFINITE.E4M3.F32.PACK_AB_MERGE_C R185, R24, R65, R69 ;  /* 0x0000004118b9723e */ /* 0x000fc60004807045 */
        /* <DEDUP_REMOVED lines=15> */
[----:B------:R-:W-:Y:S01]  /*65c0*/  VIADD R3, R120, 0xfffffffe ;  /* 0xfffffffe78037836 */ /* 0x000fe20000000000 */
        /* <DEDUP_REMOVED lines=11> */
.L_x_6200:
[----:B------:R-:W-:-:S13]  /*6680*/  ISETP.NE.AND P1, PT, R13, 0x1, PT ;  /* 0x000000010d00780c */ /* 0x000fda0003f25270 */
[----:B------:R-:W1:Y:S02]  /*6690*/  @P1 LDC.64 R14, c[0x0][0x9e8] ;  /* 0x00027a00ff0e1b82 */ /* 0x000e640000000a00 */
[----:B-1----:R-:W-:-:S05]  /*66a0*/  @P1 IMAD.HI.U32 R14, R8, R14, RZ ;  /* 0x0000000e080e1227 */ /* 0x002fca00078e00ff */
[----:B------:R-:W-:-:S07]  /*66b0*/  @P1 SHF.R.U32.HI R8, RZ, R15, R14 ;  /* 0x0000000fff081219 */ /* 0x000fce000001160e */
.L_x_6201:
[----:B------:R-:W-:-:S05]  /*66c0*/  IMAD R13, R8, R13, R13 ;  /* 0x0000000d080d7224 */ /* 0x000fca00078e020d */
[----:B------:R-:W-:-:S07]  /*66d0*/  VIMNMX R12, R12, R13, PT ;  /* 0x0000000d0c0c7248 */ /* 0x000fce0003fe0100 */
.L_x_6199:
[----:B------:R-:W-:Y:S01]  /*66e0*/  IMAD.HI R12, R12, 0x2aaaaaab, RZ ;  /* 0x2aaaaaab0c0c7827 */ /* 0x000fe200078e02ff */
[----:B------:R-:W-:Y:S02]  /*66f0*/  CS2R R182, SRZ ;  /* 0x0000000000b67805 */ /* 0x000fe4000001ff00 */
[----:B------:R-:W-:Y:S02]  /*6700*/  CS2R R180, SRZ ;  /* 0x0000000000b47805 */ /* 0x000fe4000001ff00 */
[----:B------:R-:W-:Y:S02]  /*6710*/  CS2R R178, SRZ ;  /* 0x0000000000b27805 */ /* 0x000fe4000001ff00 */
[----:B------:R-:W-:Y:S02]  /*6720*/  CS2R R176, SRZ ;  /* 0x0000000000b07805 */ /* 0x000fe4000001ff00 */
[----:B------:R-:W-:Y:S02]  /*6730*/  SHF.R.U32.HI R11, RZ, 0x1f, R12 ;  /* 0x0000001fff0b7819 */ /* 0x000fe4000001160c */
[----:B------:R-:W-:-:S02]  /*6740*/  CS2R R174, SRZ ;  /* 0x0000000000ae7805 */ /* 0x000fc4000001ff00 */
[----:B------:R-:W-:Y:S02]  /*6750*/  CS2R R172, SRZ ;  /* 0x0000000000ac7805 */ /* 0x000fe4000001ff00 */
[----:B------:R-:W-:Y:S02]  /*6760*/  CS2R R170, SRZ ;  /* 0x0000000000aa7805 */ /* 0x000fe4000001ff00 */
[----:B------:R-:W-:Y:S02]  /*6770*/  LEA.HI.SX32 R12, R12, R11, 0x1b ;  /* 0x0000000b0c0c7211 */ /* 0x000fe400078fdaff */
[----:B------:R-:W-:Y:S02]  /*6780*/  CS2R R168, SRZ ;  /* 0x0000000000a87805 */ /* 0x000fe4000001ff00 */
[----:B------:R-:W-:Y:S02]  /*6790*/  CS2R R166, SRZ ;  /* 0x0000000000a67805 */ /* 0x000fe4000001ff00 */
[----:B------:R-:W-:-:S02]  /*67a0*/  CS2R R164, SRZ ;  /* 0x0000000000a47805 */ /* 0x000fc4000001ff00 */
[----:B------:R-:W-:Y:S02]  /*67b0*/  VIMNMX R12, R23, R12, !PT ;  /* 0x0000000c170c7248 */ /* 0x000fe40007fe0100 */
        /* <DEDUP_REMOVED lines=28> */
[----:B------:R-:W-:-:S05]  /*6980*/  ULDC UR25, c[0x0][0x9e0] ;  /* 0x0002780000197ab9 */ /* 0x000fca0000000800 */
.L_x_6220:
        /* <DEDUP_REMOVED lines=9> */
.L_x_6204:
[----:B------:R-:W-:Y:S01]  /*6a20*/  ULEA UR6, UR22, UR39, 0x3 ;  /* 0x0000002716067291 */ /* 0x000fe2000f8e183f */
[----:B------:R-:W-:-:S08]  /*6a30*/  SHF.L.U32 R13, R8, 0x1f, RZ ;  /* 0x0000001f080d7819 */ /* 0x000fd000000006ff */
[----:B------:R1:W2:Y:S01]  /*6a40*/  SYNCS.PHASECHK.TRANS64.TRYWAIT P1, [UR6+0x28830], R13 ;  /* 0x0288300dff0075a7 */ /* 0x0002a20008020146 */
[----:B------:R-:W-:Y:S05]  /*6a50*/  @!P0 BRA `(.L_x_6205) ;  /* 0x0000000000048947 */ /* 0x000fea0003800000 */
[----:B------:R-:W-:Y:S01]  /*6a60*/  BPT.TRAP 0x1 ;  /* 0x000000040000795c */ /* 0x000fe20000300000 */
.L_x_6205:
[----:B--2---:R-:W-:Y:S05]  /*6a70*/  @P1 BRA `(.L_x_6203) ;  /* 0x0000000000081947 */ /* 0x004fea0003800000 */
[----:B------:R-:W2:Y:S02]  /*6a80*/  SYNCS.PHASECHK.TRANS64.TRYWAIT P1, [UR6+0x28830], R13 ;  /* 0x0288300dff0075a7 */ /* 0x000ea40008020146 */
[----:B--2---:R-:W-:Y:S05]  /*6a90*/  @!P1 BRA `(.L_x_6206) ;  /* 0x0000013c00209947 */ /* 0x004fea0003800000 */
.L_x_6203:
        /* <DEDUP_REMOVED lines=13> */
[----:B------:R-:W-:Y:S03]  /*6b70*/  QGMMA.64x192x32.F32.E4M3.E4M3 R24, gdesc[UR12], RZ, !UPT, gsb0 ;  /* 0x02e000000c1879f3 */ /* 0x000fe6000c0008ff */
[----:B------:R-:W-:Y:S02]  /*6b80*/  WARPGROUP.DEPBAR.LE gsb0, 0x0 ;  /* 0x00008000000079c5 */ /* 0x000fe40000010000 */
[----:B------:R-:W-:-:S15]  /*6b90*/  WARPGROUP.ARRIVE ;  /* 0x00000000000079c5 */ /* 0x000fde0000000000 */
        /* <DEDUP_REMOVED lines=8> */
[----:B-1----:R-:W-:Y:S05]  /*6c20*/  @P2 BRA `(.L_x_6207) ;  /* 0x0000000000282947 */ /* 0x002fea0003800000 */
[----:B------:R-:W-:Y:S05]  /*6c30*/  @!P0 BRA `(.L_x_6208) ;  /* 0x0000000000048947 */ /* 0x000fea0003800000 */
[----:B------:R-:W-:Y:S01]  /*6c40*/  BPT.TRAP 0x1 ;  /* 0x000000040000795c */ /* 0x000fe20000300000 */
.L_x_6208:
[----:B------:R-:W-:Y:S01]  /*6c50*/  ULEA UR6, UR38, UR39, 0x3 ;  /* 0x0000002726067291 */ /* 0x000fe2000f8e183f */
[----:B------:R-:W-:-:S08]  /*6c60*/  SHF.L.U32 R13, R17, 0x1f, RZ ;  /* 0x0000001f110d7819 */ /* 0x000fd000000006ff */
[----:B------:R1:W2:Y:S01]  /*6c70*/  SYNCS.PHASECHK.TRANS64.TRYWAIT P1, [UR6+0x28850], R13 ;  /* 0x0288500dff0075a7 */ /* 0x0002a20008020146 */
[----:B------:R-:W-:Y:S05]  /*6c80*/  @!P0 BRA `(.L_x_6209) ;  /* 0x0000000000048947 */ /* 0x000fea0003800000 */
[----:B------:R-:W-:Y:S01]  /*6c90*/  BPT.TRAP 0x1 ;  /* 0x000000040000795c */ /* 0x000fe20000300000 */
.L_x_6209:
[----:B--2---:R-:W-:Y:S05]  /*6ca0*/  @P1 BRA `(.L_x_6207) ;  /* 0x0000000000081947 */ /* 0x004fea0003800000 */
[----:B------:R-:W2:Y:S02]  /*6cb0*/  SYNCS.PHASECHK.TRANS64.TRYWAIT P1, [UR6+0x28850], R13 ;  /* 0x0288500dff0075a7 */ /* 0x000ea40008020146 */
[----:B--2---:R-:W-:Y:S05]  /*6cc0*/  @!P1 BRA `(.L_x_6210) ;  /* 0x0000013800ac9947 */ /* 0x004fea0003800000 */
.L_x_6207:
[----:B------:R-:W-:Y:S01]  /*6cd0*/  UIADD3 UR6, UR39, 0x400, URZ ;  /* 0x0000040027067890 */ /* 0x000fe2000fffe03f */
[----:B------:R-:W-:Y:S01]  /*6ce0*/  WARPGROUP.ARRIVE ;  /* 0x00000000000079c5 */ /* 0x000fe20000000000 */
[----:B------:R-:W-:-:S05]  /*6cf0*/  UMOV UR7, 0x80000020 ;  /* 0x8000002000077882 */ /* 0x000fca0000000000 */
[----:B------:R-:W3:Y:S01]  /*6d00*/  S2R R216, SR_TID.X ;  /* 0x0000000000d87919 */ /* 0x000ee20000002100 */
[----:B------:R-:W-:Y:S01]  /*6d10*/  USHF.R.U32.HI UR6, URZ, 0x4, UR6 ;  /* 0x000000043f067899 */ /* 0x000fe20008011606 */
[C---:B--2---:R-:W-:Y:S01]  /*6d20*/  FMUL.FTZ R14, R0.reuse, R25 ;  /* 0x00000019000e7220 */ /* 0x044fe20000410000 */
[C---:B------:R-:W-:Y:S01]  /*6d30*/  FMUL.FTZ R25, R0.reuse, R31 ;  /* 0x0000001f00197220 */ /* 0x040fe20000410000 */
[C---:B------:R-:W-:Y:S01]  /*6d40*/  FMUL.FTZ R31, R0.reuse, R37 ;  /* 0x00000025001f7220 */ /* 0x040fe20000410000 */
[----:B------:R-:W-:Y:S01]  /*6d50*/  ULOP3.LUT UR6, UR6, 0x3fff, URZ, 0xc0, !UPT ;  /* 0x00003fff06067892 */ /* 0x000fe2000f8ec03f */
[C---:B------:R-:W-:Y:S01]  /*6d60*/  FMUL.FTZ R37, R0.reuse, R43 ;  /* 0x0000002b00257220 */ /* 0x040fe20000410000 */
[C---:B------:R-:W-:Y:S01]  /*6d70*/  FMUL.FTZ R43, R0.reuse, R49 ;  /* 0x00000031002b7220 */ /* 0x040fe20000410000 */
[C---:B------:R-:W-:Y:S01]  /*6d80*/  FMUL.FTZ R21, R0.reuse, R29 ;  /* 0x0000001d00157220 */ /* 0x040fe20000410000 */
[----:B------:R-:W-:Y:S01]  /*6d90*/  ULOP3.LUT UR6, UR6, 0x10000, URZ, 0xfc, !UPT ;  /* 0x0001000006067892 */ /* 0x000fe2000f8efc3f */
[C---:B------:R-:W-:Y:S01]  /*6da0*/  FMUL.FTZ R49, R0.reuse, R53 ;  /* 0x0000003500317220 */ /* 0x040fe20000410000 */
[C---:B-1----:R-:W-:Y:S01]  /*6db0*/  FMUL.FTZ R13, R0.reuse, R24 ;  /* 0x00000018000d7220 */ /* 0x042fe20000410000 */
        /* <DEDUP_REMOVED lines=10> */
[----:B------:R-:W-:Y:S01]  /*6e60*/  QGMMA.64x128x32.F32.E4M3.E4M3 R120, R204, gdesc[UR4], R120, gsb0 ;  /* 0x01e00004cc787df3 */ /* 0x000fe20008000878 */
        /* <DEDUP_REMOVED lines=9> */
[----:B---3--:R-:W-:Y:S01]  /*6f00*/  LOP3.LUT P2, RZ, R216, 0x7f, RZ, 0xc0, !PT ;  /* 0x0000007fd8ff7812 */ /* 0x008fe2000784c0ff */
        /* <DEDUP_REMOVED lines=15> */
[----:B------:R-:W-:-:S02]  /*7000*/  IMAD.U32 R45, RZ, RZ, UR22 ;  /* 0x00000016ff2d7e24 */ /* 0x000fc4000f8e00ff */
        /* <DEDUP_REMOVED lines=20> */
[----:B------:R-:W-:Y:S01]  /*7150*/  @!P2 LEA R45, R45, UR39, 0x3 ;  /* 0x000000272d2dac11 */ /* 0x000fe2000f8e18ff */
        /* <DEDUP_REMOVED lines=17> */
[----:B------:R-:W-:Y:S01]  /*7270*/  SHF.R.U32.HI R216, RZ, 0x7, R216 ;  /* 0x00000007ffd87819 */ /* 0x000fe200000116d8 */
[C---:B------:R-:W-:Y:S01]  /*7280*/  FMUL.FTZ R26, R0.reuse, R32 ;  /* 0x00000020001a7220 */ /* 0x040fe20000410000 */
[C---:B------:R-:W-:Y:S01]  /*7290*/  FMUL.FTZ R88, R0.reuse, R94 ;  /* 0x0000005e00587220 */ /* 0x040fe20000410000 */
[C---:B------:R-:W-:Y:S01]  /*72a0*/  FMUL.FTZ R95, R0.reuse, R97 ;  /* 0x00000061005f7220 */ /* 0x040fe20000410000 */
[C---:B------:R-:W-:Y:S01]  /*72b0*/  FMUL.FTZ R99, R0.reuse, R101 ;  /* 0x0000006500637220 */ /* 0x040fe20000410000 */
[----:B------:R-:W-:Y:S01]  /*72c0*/  FMUL.FTZ R116, R0, R117 ;  /* 0x0000007500747220 */ /* 0x000fe20000410000 */
[----:B------:R-:W-:-:S02]  /*72d0*/  @!P2 VIADD R45, R45, 0x28840 ;  /* 0x000288402d2da836 */ /* 0x000fc40000000000 */
[C---:B------:R-:W-:Y:S01]  /*72e0*/  FMUL.FTZ R32, R0.reuse, R38 ;  /* 0x0000002600207220 */ /* 0x040fe20000410000 */
[C---:B------:R-:W-:Y:S01]  /*72f0*/  FMUL.FTZ R94, R0.reuse, R96 ;  /* 0x00000060005e7220 */ /* 0x040fe20000410000 */
[C---:B------:R-:W-:Y:S01]  /*7300*/  FMUL.FTZ R97, R0.reuse, R103 ;  /* 0x0000006700617220 */ /* 0x040fe20000410000 */
[C---:B------:R-:W-:Y:S01]  /*7310*/  FMUL.FTZ R101, R0.reuse, R104 ;  /* 0x0000006800657220 */ /* 0x040fe20000410000 */
[----:B------:R-:W-:Y:S02]  /*7320*/  IMAD R117, R3, -0xc0, RZ ;  /* 0xffffff4003757824 */ /* 0x000fe400078e02ff */
[C---:B------:R-:W-:Y:S01]  /*7330*/  FMUL.FTZ R38, R0.reuse, R44 ;  /* 0x0000002c00267220 */ /* 0x040fe20000410000 */
[C---:B------:R-:W-:Y:S01]  /*7340*/  FMUL.FTZ R96, R0.reuse, R102 ;  /* 0x0000006600607220 */ /* 0x040fe20000410000 */
[C---:B------:R-:W-:Y:S01]  /*7350*/  FMUL.FTZ R103, R0.reuse, R107 ;  /* 0x0000006b00677220 */ /* 0x040fe20000410000 */
[C---:B------:R-:W-:Y:S01]  /*7360*/  FMUL.FTZ R104, R0.reuse, R110 ;  /* 0x0000006e00687220 */ /* 0x040fe20000410000 */
[C---:B------:R-:W-:Y:S01]  /*7370*/  FMUL.FTZ R102, R0.reuse, R105 ;  /* 0x0000006900667220 */ /* 0x040fe20000410000 */
[C---:B------:R-:W-:Y:S01]  /*7380*/  FMUL.FTZ R107, R0.reuse, R109 ;  /* 0x0000006d006b7220 */ /* 0x040fe20000410000 */
[----:B------:R-:W-:Y:S01]  /*7390*/  FMUL.FTZ R110, R0, R112 ;  /* 0x00000070006e7220 */ /* 0x000fe20000410000 */
[----:B------:R-:W-:Y:S01]  /*73a0*/  IADD3 R44, -R216, 0xb, RZ ;  /* 0x0000000bd82c7810 */ /* 0x000fe20007ffe1ff */
[C---:B------:R-:W-:Y:S01]  /*73b0*/  FMUL.FTZ R105, R0.reuse, R111 ;  /* 0x0000006f00697220 */ /* 0x040fe20000410000 */
[C---:B------:R-:W-:Y:S01]  /*73c0*/  FMUL.FTZ R112, R0.reuse, R113 ;  /* 0x0000007100707220 */ /* 0x040fe20000410000 */
[C---:B------:R-:W-:Y:S01]  /*73d0*/  FMUL.FTZ R109, R0.reuse, R114 ;  /* 0x00000072006d7220 */ /* 0x040fe20000410000 */
[C---:B------:R-:W-:Y:S01]  /*73e0*/  FMUL.FTZ R111, R0.reuse, R118 ;  /* 0x00000076006f7220 */ /* 0x040fe20000410000 */
[----:B------:R-:W-:Y:S01]  /*73f0*/  IMAD R114, R19, UR24, R117 ;  /* 0x0000001813727c24 */ /* 0x000fe2000f8e0275 */
[----:B------:R-:W-:Y:S01]  /*7400*/  @!P2 PRMT R45, RZ, 0x654, R45 ;  /* 0x00000654ff2da816 */ /* 0x000fe2000000002d */
[----:B------:R-:W-:Y:S01]  /*7410*/  FMUL.FTZ R113, R0, R119 ;  /* 0x0000007700717220 */ /* 0x000fe20000410000 */
[----:B------:R-:W-:Y:S01]  /*7420*/  LOP3.LUT P1, RZ, R2, 0x800, RZ, 0xc0, !PT ;  /* 0x0000080002ff7812 */ /* 0x000fe2000782c0ff */
[----:B------:R-:W1:Y:S08]  /*7430*/  MUFU.TANH R13, R13 ;  /* 0x0000000d000d7308 */ /* 0x000e700000002400 */
[----:B------:R-:W2:Y:S08]  /*7440*/  MUFU.TANH R14, R14 ;  /* 0x0000000e000e7308 */ /* 0x000eb00000002400 */
[----:B------:R-:W3:Y:S08]  /*7450*/  MUFU.TANH R15, R15 ;  /* 0x0000000f000f7308 */ /* 0x000ef00000002400 */
[----:B------:R-:W4:Y:S08]  /*7460*/  MUFU.TANH R17, R17 ;  /* 0x0000001100117308 */ /* 0x000f300000002400 */
[----:B------:R-:W1:Y:S08]  /*7470*/  MUFU.TANH R20, R20 ;  /* 0x0000001400147308 */ /* 0x000e700000002400 */
[----:B------:R-:W1:Y:S08]  /*7480*/  MUFU.TANH R21, R21 ;  /* 0x0000001500157308 */ /* 0x000e700000002400 */
[----:B------:R-:W1:Y:S01]  /*7490*/  MUFU.TANH R24, R24 ;  /* 0x0000001800187308 */ /* 0x000e620000002400 */
[----:B------:R-:W-:-:S02]  /*74a0*/  WARPGROUP.DEPBAR.LE gsb0, 0x0 ;  /* 0x00008000000079c5 */ /* 0x000fc40000010000 */
[----:B------:R-:W-:-:S05]  /*74b0*/  WARPGROUP.ARRIVE ;  /* 0x00000000000079c5 */ /* 0x000fca0000000000 */
[----:B------:R-:W1:Y:S01]  /*74c0*/  MUFU.TANH R25, R25 ;  /* 0x0000001900197308 */ /* 0x000e620000002400 */
[----:B------:R-:W-:Y:S01]  /*74d0*/  QGMMA.64x128x32.F32.E4M3.E4M3 R120, R200, gdesc[UR4], R120, gsb0 ;  /* 0x01e00004c8787df3 */ /* 0x000fe20008000878 */
[----:B------:R-:W-:Y:S01]  /*74e0*/  UIADD3 UR6, UR10, 0x200, URZ ;  /* 0x000002000a067890 */ /* 0x000fe2000fffe03f */
[----:B------:R-:W-:-:S05]  /*74f0*/  UMOV UR7, 0x80000020 ;  /* 0x8000002000077882 */ /* 0x000fca0000000000 */
        /* <DEDUP_REMOVED lines=91> */
[----:B------:R-:W-:Y:S07]  /*7ab0*/  QGMMA.64x128x32.F32.E4M3.E4M3 R120, R184, gdesc[UR4], R120, gsb0 ;  /* 0x01e00004b8787df3 */ /* 0x000fee0008000878 */
        /* <DEDUP_REMOVED lines=15> */
[----:B------:R-:W5:Y:S08]  /*7bb0*/  LDC R185, c[0x0][0x288] ;  /* 0x0000a200ffb97b82 */ /* 0x000f700000000800 */
[----:B------:R1:W-:Y:S06]  /*7bc0*/  BAR.ARV R44, 0x100 ;  /* 0x0004002c0000751d */ /* 0x0003ec0000002000 */
[----:B------:R5:W-:Y:S02]  /*7bd0*/  @!P2 SYNCS.ARRIVE.TRANS64.RED.A1T0 RZ, [R45+URZ], RZ ;  /* 0x000000ff2dffa9a7 */ /* 0x000be4000810043f */
[----:B-----5:R-:W-:Y:S01]  /*7be0*/  IADD3 R45, R114, 0x1, -R185 ;  /* 0x00000001722d7810 */ /* 0x020fe20007ffe8b9 */
[----:B------:R-:W-:-:S04]  /*7bf0*/  IMAD R114, R18, -0x2, R117 ;  /* 0xfffffffe12727824 */ /* 0x000fc800078e0275 */
[----:B------:R-:W-:-:S04]  /*7c00*/  IMAD R45, R18, -0x2, R45 ;  /* 0xfffffffe122d7824 */ /* 0x000fc800078e022d */
[C---:B------:R-:W-:Y:S02]  /*7c10*/  VIADD R185, R45.reuse, UR25 ;  /* 0x000000192db97c36 */ /* 0x040fe40008000000 */
[----:B------:R-:W-:Y:S02]  /*7c20*/  VIADD R184, R45, UR21 ;  /* 0x000000152db87c36 */ /* 0x000fe40008000000 */
[C---:B------:R-:W-:Y:S02]  /*7c30*/  IMAD.IADD R119, R4.reuse, 0x1, R185 ;  /* 0x0000000104777824 */ /* 0x040fe400078e02b9 */
[----:B------:R-:W-:Y:S01]  /*7c40*/  IMAD.IADD R118, R4, 0x1, R184 ;  /* 0x0000000104767824 */ /* 0x000fe200078e02b8 */
[----:B-1234-:R-:W-:Y:S06]  /*7c50*/  @!P1 BRA `(.L_x_6211) ;  /* 0x0000000000589947 */ /* 0x01efec0003800000 */
        /* <DEDUP_REMOVED lines=11> */
.L_x_6213:
[----:B------:R-:W-:-:S05]  /*7d10*/  IMAD.U32 R186, RZ, RZ, UR23 ;  /* 0x00000017ffba7e24 */ /* 0x000fca000f8e00ff */
[----:B------:R-:W-:-:S13]  /*7d20*/  ISETP.NE.AND P1, PT, R186, 0x1, PT ;  /* 0x00000001ba00780c */ /* 0x000fda0003f25270 */
[----:B------:R-:W1:Y:S01]  /*7d30*/  @P1 LDC.64 R44, c[0x0][0x9e8] ;  /* 0x00027a00ff2c1b82 */ /* 0x000e620000000a00 */
[----:B------:R-:W-:-:S04]  /*7d40*/  @P1 IMAD.IADD R187, R212, 0x1, R4 ;  /* 0x00000001d4bb1824 */ /* 0x000fc800078e0204 */
[----:B-1----:R-:W-:-:S04]  /*7d50*/  @P1 IMAD.HI.U32 R44, R187, R44, RZ ;  /* 0x0000002cbb2c1227 */ /* 0x002fc800078e00ff */
[----:B------:R-:W-:Y:S01]  /*7d60*/  IMAD.MOV.U32 R187, RZ, RZ, R11 ;  /* 0x000000ffffbb7224 */ /* 0x000fe200078e000b */
[----:B------:R-:W-:-:S07]  /*7d70*/  @P1 SHF.R.U32.HI R187, RZ, R45, R44 ;  /* 0x0000002dffbb1219 */ /* 0x000fce000001162c */
.L_x_6214:
[----:B------:R-:W-:Y:S05]  /*7d80*/  BSYNC B0 ;  /* 0x0000000000007941 */ /* 0x000fea0003800000 */
.L_x_6212:
[----:B------:R-:W-:-:S05]  /*7d90*/  IMAD R44, R187, R186, R114 ;  /* 0x000000babb2c7224 */ /* 0x000fca00078e0272 */
[----:B------:R-:W-:Y:S02]  /*7da0*/  VIADDMNMX R119, R44, R186, R119, PT ;  /* 0x000000ba2c777246 */ /* 0x000fe40003800177 */
[----:B------:R-:W-:-:S07]  /*7db0*/  VIMNMX R118, R118, R44, !PT ;  /* 0x0000002c76767248 */ /* 0x000fce0007fe0100 */
.L_x_6211:
[----:B------:R-:W-:Y:S01]  /*7dc0*/  ISETP.GE.AND P2, PT, R117, 0x9, PT ;  /* 0x000000097500780c */ /* 0x000fe20003f46270 */
[----:B------:R-:W-:Y:S01]  /*7dd0*/  IMAD.IADD R185, R5, 0x1, R185 ;  /* 0x0000000105b97824 */ /* 0x000fe200078e02b9 */
[----:B------:R-:W-:Y:S01]  /*7de0*/  ISETP.GE.AND P1, PT, R117, 0x2, PT ;  /* 0x000000027500780c */ /* 0x000fe20003f26270 */
[----:B------:R-:W-:Y:S01]  /*7df0*/  IMAD.IADD R184, R5, 0x1, R184 ;  /* 0x0000000105b87824 */ /* 0x000fe200078e02b8 */
[----:B------:R-:W-:Y:S02]  /*7e00*/  LOP3.LUT R16, R16, 0xfffffffd, RZ, 0xc0, !PT ;  /* 0xfffffffd10107812 */ /* 0x000fe400078ec0ff */
[----:B------:R-:W-:Y:S02]  /*7e10*/  ISETP.GT.AND P3, PT, R118, 0x1, !P1 ;  /* 0x000000017600780c */ /* 0x000fe40004f64270 */
[----:B------:R-:W-:Y:S02]  /*7e20*/  ISETP.GE.AND P4, PT, R117, 0xa, PT ;  /* 0x0000000a7500780c */ /* 0x000fe40003f86270 */
[----:B------:R-:W-:-:S02]  /*7e30*/  ISETP.LT.OR P3, PT, R119, 0x2, P3 ;  /* 0x000000027700780c */ /* 0x000fc40001f61670 */
[----:B------:R-:W-:Y:S02]  /*7e40*/  LOP3.LUT R2, R2, 0xfffffdff, RZ, 0xc0, !PT ;  /* 0xfffffdff02027812 */ /* 0x000fe400078ec0ff */
[----:B------:R-:W-:Y:S02]  /*7e50*/  @P2 LOP3.LUT R16, R16, 0x2, RZ, 0xfc, !PT ;  /* 0x0000000210102812 */ /* 0x000fe400078efcff */
[----:B------:R-:W-:Y:S02]  /*7e60*/  ISETP.GT.AND P2, PT, R118, 0x8, !P2 ;  /* 0x000000087600780c */ /* 0x000fe40005744270 */
[----:B------:R-:W-:Y:S02]  /*7e70*/  FSEL R45, R14, -INF , !P3 ;  /* 0xff8000000e2d7808 */ /* 0x000fe40005800000 */
[----:B------:R-:W-:Y:S02]  /*7e80*/  ISETP.LT.OR P2, PT, R119, 0x9, P2 ;  /* 0x000000097700780c */ /* 0x000fe40001741670 */
[----:B------:R-:W-:-:S02]  /*7e90*/  ISETP.GE.AND P3, PT, R117, 0x11, PT ;  /* 0x000000117500780c */ /* 0x000fc40003f66270 */
[----:B------:R-:W-:Y:S02]  /*7ea0*/  LOP3.LUT R16, R16, 0xfffffffb, RZ, 0xc0, !PT ;  /* 0xfffffffb10107812 */ /* 0x000fe400078ec0ff */
[----:B------:R-:W-:Y:S02]  /*7eb0*/  FSEL R187, R20, -INF , !P2 ;  /* 0xff80000014bb7808 */ /* 0x000fe40005000000 */
[----:B------:R-:W-:Y:S02]  /*7ec0*/  ISETP.GT.AND P2, PT, R118, 0x9, !P4 ;  /* 0x000000097600780c */ /* 0x000fe40006744270 */
[----:B------:R-:W-:Y:S02]  /*7ed0*/  @P4 LOP3.LUT R16, R16, 0x4, RZ, 0xfc, !PT ;  /* 0x0000000410104812 */ /* 0x000fe400078efcff */
[----:B------:R-:W-:Y:S02]  /*7ee0*/  ISETP.LT.OR P2, PT, R119, 0xa, P2 ;  /* 0x0000000a7700780c */ /* 0x000fe40001741670 */
[----:B------:R-:W-:-:S02]  /*7ef0*/  LOP3.LUT R16, R16, 0xfffffff7, RZ, 0xc0, !PT ;  /* 0xfffffff710107812 */ /* 0x000fc400078ec0ff */
[----:B------:R-:W-:Y:S02]  /*7f00*/  FSEL R189, R21, -INF , !P2 ;  /* 0xff80000015bd7808 */ /* 0x000fe40005000000 */
[----:B------:R-:W-:Y:S02]  /*7f10*/  @P3 LOP3.LUT R16, R16, 0x8, RZ, 0xfc, !PT ;  /* 0x0000000810103812 */ /* 0x000fe400078efcff */
[----:B------:R-:W-:Y:S02]  /*7f20*/  ISETP.GT.AND P2, PT, R118, 0x10, !P3 ;  /* 0x000000107600780c */ /* 0x000fe40005f44270 */
[----:B------:R-:W-:Y:S02]  /*7f30*/  ISETP.GE.AND P3, PT, R117, 0x12, PT ;  /* 0x000000127500780c */ /* 0x000fe40003f66270 */
[----:B------:R-:W-:Y:S02]  /*7f40*/  ISETP.LT.OR P2, PT, R119, 0x11, P2 ;  /* 0x000000117700780c */ /* 0x000fe40001741670 */
[----:B------:R-:W-:-:S02]  /*7f50*/  LOP3.LUT R16, R16, 0xffffffef, RZ, 0xc0, !PT ;  /* 0xffffffef10107812 */ /* 0x000fc400078ec0ff */
[----:B------:R-:W-:Y:S02]  /*7f60*/  FSEL R191, R26, -INF , !P2 ;  /* 0xff8000001abf7808 */ /* 0x000fe40005000000 */
[----:B------:R-:W-:-:S04]  /*7f70*/  ISETP.GT.AND P2, PT, R118, 0x11, !P3 ;  /* 0x000000117600780c */ /* 0x000fc80005f44270 */
[----:B------:R-:W-:Y:S02]  /*7f80*/  ISETP.LT.OR P2, PT, R119, 0x12, P2 ;  /* 0x000000127700780c */ /* 0x000fe40001741670 */
[----:B------:R-:W-:Y:S02]  /*7f90*/  @P3 LOP3.LUT R16, R16, 0x10, RZ, 0xfc, !PT ;  /* 0x0000001010103812 */ /* 0x000fe400078efcff */
[----:B------:R-:W-:Y:S02]  /*7fa0*/  ISETP.GE.AND P3, PT, R117, 0x19, PT ;  /* 0x000000197500780c */ /* 0x000fe40003f66270 */
[----:B------:R-:W-:Y:S02]  /*7fb0*/  FSEL R27, R27, -INF , !P2 ;  /* 0xff8000001b1b7808 */ /* 0x000fe40005000000 */
[----:B------:R-:W-:Y:S02]  /*7fc0*/  ISETP.GT.AND P2, PT, R118, 0x18, !P3 ;  /* 0x000000187600780c */ /* 0x000fe40005f44270 */
[----:B------:R-:W-:-:S02]  /*7fd0*/  LOP3.LUT R16, R16, 0x7fffffff, RZ, 0xc0, !PT ;  /* 0x7fffffff10107812 */ /* 0x000fc400078ec0ff */
[----:B------:R-:W-:-:S04]  /*7fe0*/  ISETP.LT.OR P2, PT, R119, 0x19, P2 ;  /* 0x000000197700780c */ /* 0x000fc80001741670 */
[----:B------:R-:W-:Y:S02]  /*7ff0*/  FSEL R193, R30, -INF , !P2 ;  /* 0xff8000001ec17808 */ /* 0x000fe40005000000 */
[----:B------:R-:W-:Y:S02]  /*8000*/  @P3 LOP3.LUT R2, R2, 0x200, RZ, 0xfc, !PT ;  /* 0x0000020002023812 */ /* 0x000fe400078efcff */
[----:B------:R-:W-:Y:S02]  /*8010*/  ISETP.GE.AND P3, PT, R117, 0x1a, PT ;  /* 0x0000001a7500780c */ /* 0x000fe40003f66270 */
[----:B------:R-:W-:Y:S02]  /*8020*/  LOP3.LUT R2, R2, 0xfffffeff, RZ, 0xc0, !PT ;  /* 0xfffffeff02027812 */ /* 0x000fe400078ec0ff */
[----:B------:R-:W-:-:S04]  /*8030*/  ISETP.GT.AND P2, PT, R118, 0x19, !P3 ;  /* 0x000000197600780c */ /* 0x000fc80005f44270 */
        /* <DEDUP_REMOVED lines=212> */
[----:B------:R-:W-:Y:S02]  /*8d80*/  ISETP.GE.AND P2, PT, R117, 0xaa, PT ;  /* 0x000000aa7500780c */ /* 0x000fe40003f46270 */
[----:B------:R-:W-:Y:S02]  /*8d90*/  @P3 LOP3.LUT R16, R16, 0x20, RZ, 0xfc, !PT ;  /* 0x0000002010103812 */ /* 0x000fe400078efcff */
[----:B------:R-:W-:Y:S02]  /*8da0*/  ISETP.GT.AND P3, PT, R118, 0xa9, !P2 ;  /* 0x000000a97600780c */ /* 0x000fe40005764270 */
[----:B------:R-:W-:Y:S02]  /*8db0*/  LOP3.LUT R16, R16, 0xfffffffe, RZ, 0xc0, !PT ;  /* 0xfffffffe10107812 */ /* 0x000fe400078ec0ff */
        /* <DEDUP_REMOVED lines=14> */
[----:B------:R-:W-:-:S13]  /*8ea0*/  ISETP.GE.AND P6, PT, R117, 0x1, PT ;  /* 0x000000017500780c */ /* 0x000fda0003fc6270 */
[----:B------:R-:W-:Y:S02]  /*8eb0*/  @P6 LOP3.LUT R16, R16, 0x1, RZ, 0xfc, !PT ;  /* 0x0000000110106812 */ /* 0x000fe400078efcff */
[----:B------:R-:W-:-:S04]  /*8ec0*/  ISETP.GT.AND P6, PT, R118, RZ, !P6 ;  /* 0x000000ff7600720c */ /* 0x000fc800077c4270 */
[----:B------:R-:W-:-:S04]  /*8ed0*/  ISETP.LT.OR P6, PT, R119, 0x1, P6 ;  /* 0x000000017700780c */ /* 0x000fc800037c1670 */
[----:B------:R-:W-:Y:S02]  /*8ee0*/  FSEL R13, R13, -INF , !P6 ;  /* 0xff8000000d0d7808 */ /* 0x000fe40007000000 */
[----:B------:R-:W-:-:S13]  /*8ef0*/  ISETP.GE.AND P6, PT, R117, 0xba, PT ;  /* 0x000000ba7500780c */ /* 0x000fda0003fc6270 */
[----:B------:R-:W-:Y:S02]  /*8f00*/  @P6 LOP3.LUT R2, R2, 0x400, RZ, 0xfc, !PT ;  /* 0x0000040002026812 */ /* 0x000fe400078efcff */
[----:B------:R-:W-:-:S04]  /*8f10*/  ISETP.GT.AND P6, PT, R118, 0xb9, !P6 ;  /* 0x000000b97600780c */ /* 0x000fc800077c4270 */
[----:B------:R-:W-:-:S04]  /*8f20*/  ISETP.LT.OR P6, PT, R119, 0xba, P6 ;  /* 0x000000ba7700780c */ /* 0x000fc800037c1670 */
[----:B------:R-:W-:Y:S02]  /*8f30*/  FSEL R117, R116, -INF , !P6 ;  /* 0xff80000074757808 */ /* 0x000fe40007000000 */
[----:B------:R-:W-:-:S13]  /*8f40*/  LOP3.LUT P6, RZ, R2, 0x800, RZ, 0xc0, !PT ;  /* 0x0000080002ff7812 */ /* 0x000fda00078cc0ff */
[----:B------:R-:W-:Y:S05]  /*8f50*/  @!P6 BRA `(.L_x_6215) ;  /* 0x000000000054e947 */ /* 0x000fea0003800000 */
        /* <DEDUP_REMOVED lines=12> */
.L_x_6217:
[----:B------:R-:W-:-:S05]  /*9020*/  IMAD.U32 R14, RZ, RZ, UR23 ;  /* 0x00000017ff0e7e24 */ /* 0x000fca000f8e00ff */
[----:B------:R-:W-:-:S13]  /*9030*/  ISETP.NE.AND P6, PT, R14, 0x1, PT ;  /* 0x000000010e00780c */ /* 0x000fda0003fc5270 */
[----:B------:R-:W1:Y:S02]  /*9040*/  @P6 LDC.64 R20, c[0x0][0x9e8] ;  /* 0x00027a00ff146b82 */ /* 0x000e640000000a00 */
[----:B-1----:R-:W-:-:S05]  /*9050*/  @P6 IMAD.HI.U32 R20, R119, R20, RZ ;  /* 0x0000001477146227 */ /* 0x002fca00078e00ff */
[----:B------:R-:W-:-:S07]  /*9060*/  @P6 SHF.R.U32.HI R119, RZ, R21, R20 ;  /* 0x00000015ff776219 */ /* 0x000fce0000011614 */
.L_x_6218:
[----:B------:R-:W-:Y:S05]  /*9070*/  BSYNC B0 ;  /* 0x0000000000007941 */ /* 0x000fea0003800000 */
.L_x_6216:
[----:B------:R-:W-:-:S05]  /*9080*/  IMAD R119, R119, R14, R114 ;  /* 0x0000000e77777224 */ /* 0x000fca00078e0272 */
[----:B------:R-:W-:Y:S02]  /*9090*/  VIADDMNMX R185, R119, R14, R185, PT ;  /* 0x0000000e77b97246 */ /* 0x000fe400038001b9 */
[----:B------:R-:W-:-:S07]  /*90a0*/  VIMNMX R184, R184, R119, !PT ;  /* 0x00000077b8b87248 */ /* 0x000fce0007fe0100 */
.L_x_6215:
[----:B------:R-:W-:Y:S02]  /*90b0*/  ISETP.GT.AND P1, PT, R184, 0x1, !P1 ;  /* 0x00000001b800780c */ /* 0x000fe40004f24270 */
[----:B------:R-:W-:Y:S02]  /*90c0*/  LOP3.LUT P6, RZ, R2, 0x40, RZ, 0xc0, !PT ;  /* 0x0000004002ff7812 */ /* 0x000fe400078cc0ff */
[----:B------:R-:W-:Y:S02]  /*90d0*/  ISETP.LT.OR P1, PT, R185, 0x2, P1 ;  /* 0x00000002b900780c */ /* 0x000fe40000f21670 */
[----:B------:R-:W-:Y:S02]  /*90e0*/  ISETP.GT.AND P2, PT, R184, 0xa9, !P2 ;  /* 0x000000a9b800780c */ /* 0x000fe40005744270 */
[----:B------:R-:W-:Y:S02]  /*90f0*/  FSEL R17, R17, -INF , !P1 ;  /* 0xff80000011117808 */ /* 0x000fe40004800000 */
[----:B------:R-:W-:-:S02]  /*9100*/  LOP3.LUT P1, RZ, R16, 0x2, RZ, 0xc0, !PT ;  /* 0x0000000210ff7812 */ /* 0x000fc4000782c0ff */
[C---:B------:R-:W-:Y:S02]  /*9110*/  ISETP.LT.OR P2, PT, R185.reuse, 0xaa, P2 ;  /* 0x000000aab900780c */ /* 0x040fe40001741670 */
[C---:B------:R-:W-:Y:S02]  /*9120*/  ISETP.GT.AND P1, PT, R184.reuse, 0x8, !P1 ;  /* 0x00000008b800780c */ /* 0x040fe40004f24270 */
[----:B------:R-:W-:Y:S02]  /*9130*/  ISETP.GT.AND P3, PT, R184, 0xb0, !P3 ;  /* 0x000000b0b800780c */ /* 0x000fe40005f64270 */
[----:B------:R-:W-:Y:S02]  /*9140*/  ISETP.LT.OR P1, PT, R185, 0x9, P1 ;  /* 0x00000009b900780c */ /* 0x000fe40000f21670 */
[----:B------:R-:W-:Y:S02]  /*9150*/  FSEL R105, R105, -INF , !P2 ;  /* 0xff80000069697808 */ /* 0x000fe40005000000 */
[----:B------:R-:W-:-:S02]  /*9160*/  FSEL R21, R24, -INF , !P1 ;  /* 0xff80000018157808 */ /* 0x000fc40004800000 */
[----:B------:R-:W-:Y:S02]  /*9170*/  LOP3.LUT P1, RZ, R16, 0x4, RZ, 0xc0, !PT ;  /* 0x0000000410ff7812 */ /* 0x000fe4000782c0ff */
[----:B------:R-:W-:Y:S02]  /*9180*/  FMNMX.FTZ R24, R13, R9, !PT ;  /* 0x000000090d187209 */ /* 0x000fe40007810000 */
[----:B------:R-:W-:Y:S02]  /*9190*/  ISETP.GT.AND P1, PT, R184, 0x9, !P1 ;  /* 0x00000009b800780c */ /* 0x000fe40004f24270 */
[----:B------:R-:W-:Y:S02]  /*91a0*/  FMNMX.FTZ R24, R45, R24, !PT ;  /* 0x000000182d187209 */ /* 0x000fe40007810000 */
[----:B------:R-:W-:Y:S02]  /*91b0*/  ISETP.LT.OR P1, PT, R185, 0xa, P1 ;  /* 0x0000000ab900780c */ /* 0x000fe40000f21670 */
[----:B------:R-:W-:-:S02]  /*91c0*/  FMNMX.FTZ R24, R187, R24, !PT ;  /* 0x00000018bb187209 */ /* 0x000fc40007810000 */
[----:B------:R-:W-:Y:S02]  /*91d0*/  FSEL R25, R25, -INF , !P1 ;  /* 0xff80000019197808 */ /* 0x000fe40004800000 */
[----:B------:R-:W-:Y:S02]  /*91e0*/  LOP3.LUT P1, RZ, R16, 0x8, RZ, 0xc0, !PT ;  /* 0x0000000810ff7812 */ /* 0x000fe4000782c0ff */
[----:B------:R-:W-:Y:S02]  /*91f0*/  FMNMX.FTZ R24, R189, R24, !PT ;  /* 0x00000018bd187209 */ /* 0x000fe40007810000 */
[----:B------:R-:W-:Y:S02]  /*9200*/  ISETP.GT.AND P1, PT, R184, 0x10, !P1 ;  /* 0x00000010b800780c */ /* 0x000fe40004f24270 */
[----:B------:R-:W-:Y:S02]  /*9210*/  FMNMX.FTZ R24, R191, R24, !PT ;  /* 0x00000018bf187209 */ /* 0x000fe40007810000 */
[----:B------:R-:W-:-:S02]  /*9220*/  ISETP.LT.OR P1, PT, R185, 0x11, P1 ;  /* 0x00000011b900780c */ /* 0x000fc40000f21670 */
[----:B------:R-:W-:Y:S02]  /*9230*/  FMNMX.FTZ R24, R27, R24, !PT ;  /* 0x000000181b187209 */ /* 0x000fe40007810000 */
[----:B------:R-:W-:Y:S02]  /*9240*/  FSEL R119, R28, -INF , !P1 ;  /* 0xff8000001c777808 */ /* 0x000fe40004800000 */
[----:B------:R-:W-:Y:S02]  /*9250*/  LOP3.LUT P1, RZ, R16, 0x10, RZ, 0xc0, !PT ;  /* 0x0000001010ff7812 */ /* 0x000fe4000782c0ff */
[----:B------:R-:W-:Y:S02]  /*9260*/  FMNMX.FTZ R24, R193, R24, !PT ;  /* 0x00000018c1187209 */ /* 0x000fe40007810000 */
[----:B------:R-:W-:Y:S02]  /*9270*/  ISETP.GT.AND P1, PT, R184, 0x11, !P1 ;  /* 0x00000011b800780c */ /* 0x000fe40004f24270 */
[----:B------:R-:W-:-:S02]  /*9280*/  FMNMX.FTZ R24, R31, R24, !PT ;  /* 0x000000181f187209 */ /* 0x000fc40007810000 */
[----:B------:R-:W-:Y:S02]  /*9290*/  ISETP.LT.OR P1, PT, R185, 0x12, P1 ;  /* 0x00000012b900780c */ /* 0x000fe40000f21670 */
[----:B------:R-:W-:Y:S02]  /*92a0*/  FMNMX.FTZ R24, R195, R24, !PT ;  /* 0x00000018c3187209 */ /* 0x000fe40007810000 */
[----:B------:R-:W-:Y:S02]  /*92b0*/  FSEL R29, R29, -INF , !P1 ;  /* 0xff8000001d1d7808 */ /* 0x000fe40004800000 */
[----:B------:R-:W-:Y:S02]  /*92c0*/  LOP3.LUT P1, RZ, R2, 0x200, RZ, 0xc0, !PT ;  /* 0x0000020002ff7812 */ /* 0x000fe4000782c0ff */
[----:B------:R-:W-:Y:S02]  /*92d0*/  FMNMX.FTZ R24, R35, R24, !PT ;  /* 0x0000001823187209 */ /* 0x000fe40007810000 */
[----:B------:R-:W-:-:S02]  /*92e0*/  ISETP.GT.AND P1, PT, R184, 0x18, !P1 ;  /* 0x00000018b800780c */ /* 0x000fc40004f24270 */
[----:B------:R-:W-:Y:S02]  /*92f0*/  FMNMX.FTZ R24, R197, R24, !PT ;  /* 0x00000018c5187209 */ /* 0x000fe40007810000 */
[----:B------:R-:W-:Y:S02]  /*9300*/  ISETP.LT.OR P1, PT, R185, 0x19, P1 ;  /* 0x00000019b900780c */ /* 0x000fe40000f21670 */
[----:B------:R-:W-:Y:S02]  /*9310*/  FMNMX.FTZ R24, R39, R24, !PT ;  /* 0x0000001827187209 */ /* 0x000fe40007810000 */
[----:B------:R-:W-:Y:S02]  /*9320*/  FSEL R32, R32, -INF , !P1 ;  /* 0xff80000020207808 */ /* 0x000fe40004800000 */
[----:B------:R-:W-:Y:S02]  /*9330*/  LOP3.LUT P1, RZ, R2, 0x100, RZ, 0xc0, !PT ;  /* 0x0000010002ff7812 */ /* 0x000fe4000782c0ff */
[----:B------:R-:W-:-:S02]  /*9340*/  FMNMX.FTZ R24, R199, R24, !PT ;  /* 0x00000018c7187209 */ /* 0x000fc40007810000 */
[----:B------:R-:W-:Y:S02]  /*9350*/  ISETP.GT.AND P1, PT, R184, 0x19, !P1 ;  /* 0x00000019b800780c */ /* 0x000fe40004f24270 */
[----:B------:R-:W-:Y:S02]  /*9360*/  FMNMX.FTZ R24, R43, R24, !PT ;  /* 0x000000182b187209 */ /* 0x000fe40007810000 */
[----:B------:R-:W-:Y:S02]  /*9370*/  ISETP.LT.OR P1, PT, R185, 0x1a, P1 ;  /* 0x0000001ab900780c */ /* 0x000fe40000f21670 */
[----:B------:R-:W-:Y:S02]  /*9380*/  FMNMX.FTZ R24, R201, R24, !PT ;  /* 0x00000018c9187209 */ /* 0x000fe40007810000 */
[----:B------:R-:W-:Y:S02]  /*9390*/  FSEL R33, R33, -INF , !P1 ;  /* 0xff80000021217808 */ /* 0x000fe40004800000 */
[----:B------:R-:W-:-:S02]  /*93a0*/  LOP3.LUT P1, RZ, R2, 0x80, RZ, 0xc0, !PT ;  /* 0x0000008002ff7812 */ /* 0x000fc4000782c0ff */
[----:B------:R-:W-:Y:S02]  /*93b0*/  FMNMX.FTZ R24, R49, R24, !PT ;  /* 0x0000001831187209 */ /* 0x000fe40007810000 */
[----:B------:R-:W-:Y:S02]  /*93c0*/  ISETP.GT.AND P1, PT, R184, 0x20, !P1 ;  /* 0x00000020b800780c */ /* 0x000fe40004f24270 */
[----:B------:R-:W-:Y:S02]  /*93d0*/  FMNMX.FTZ R24, R203, R24, !PT ;  /* 0x00000018cb187209 */ /* 0x000fe40007810000 */
[----:B------:R-:W-:Y:S02]  /*93e0*/  ISETP.LT.OR P1, PT, R185, 0x21, P1 ;  /* 0x00000021b900780c */ /* 0x000fe40000f21670 */
[----:B------:R-:W-:Y:S02]  /*93f0*/  FMNMX.FTZ R24, R53, R24, !PT ;  /* 0x0000001835187209 */ /* 0x000fe40007810000 */
[----:B------:R-:W-:-:S02]  /*9400*/  FSEL R36, R36, -INF , !P1 ;  /* 0xff80000024247808 */ /* 0x000fc40004800000 */
[----:B------:R-:W-:Y:S02]  /*9410*/  ISETP.GT.AND P1, PT, R184, 0x21, !P6 ;  /* 0x00000021b800780c */ /* 0x000fe40007724270 */
[----:B------:R-:W-:Y:S02]  /*9420*/  LOP3.LUT P6, RZ, R16, 0x8000000, RZ, 0xc0, !PT ;  /* 0x0800000010ff7812 */ /* 0x000fe400078cc0ff */
        /* <DEDUP_REMOVED lines=60> */
[C---:B------:R-:W-:Y:S02]  /*97f0*/  ISETP.LT.OR P3, PT, R185.reuse, 0xb1, P3 ;  /* 0x000000b1b900780c */ /* 0x040fe40001f61670 */
[C---:B------:R-:W-:Y:S02]  /*9800*/  ISETP.GT.AND P1, PT, R184.reuse, 0x48, !P1 ;  /* 0x00000048b800780c */ /* 0x040fe40004f24270 */
[----:B------:R-:W-:Y:S02]  /*9810*/  ISETP.GT.AND P4, PT, R184, 0xb1, !P4 ;  /* 0x000000b1b800780c */ /* 0x000fe40006784270 */
[----:B------:R-:W-:-:S02]  /*9820*/  ISETP.LT.OR P1, PT, R185, 0x49, P1 ;  /* 0x00000049b900780c */ /* 0x000fc40000f21670 */
[----:B------:R-:W-:Y:S02]  /*9830*/  FSEL R109, R109, -INF , !P3 ;  /* 0xff8000006d6d7808 */ /* 0x000fe40005800000 */
[----:B------:R-:W-:Y:S02]  /*9840*/  FSEL R57, R57, -INF , !P1 ;  /* 0xff80000039397808 */ /* 0x000fe40004800000 */
[----:B------:R-:W-:Y:S02]  /*9850*/  LOP3.LUT P1, RZ, R16, 0x10000000, RZ, 0xc0, !PT ;  /* 0x1000000010ff7812 */ /* 0x000fe4000782c0ff */
[C---:B------:R-:W-:Y:S02]  /*9860*/  ISETP.GT.AND P5, PT, R184.reuse, 0xb8, !P5 ;  /* 0x000000b8b800780c */ /* 0x040fe40006fa4270 */
[----:B------:R-:W-:Y:S02]  /*9870*/  ISETP.GT.AND P1, PT, R184, 0x49, !P1 ;  /* 0x00000049b800780c */ /* 0x000fe40004f24270 */
[----:B------:R-:W-:-:S02]  /*9880*/  ISETP.LT.OR P4, PT, R185, 0xb2, P4 ;  /* 0x000000b2b900780c */ /* 0x000fc40002781670 */
[C---:B------:R-:W-:Y:S02]  /*9890*/  ISETP.LT.OR P1, PT, R185.reuse, 0x4a, P1 ;  /* 0x0000004ab900780c */ /* 0x040fe40000f21670 */
[C---:B------:R-:W-:Y:S02]  /*98a0*/  ISETP.LT.OR P5, PT, R185.reuse, 0xb9, P5 ;  /* 0x000000b9b900780c */ /* 0x040fe40002fa1670 */
[----:B------:R-:W-:Y:S02]  /*98b0*/  FSEL R58, R58, -INF , !P1 ;  /* 0xff8000003a3a7808 */ /* 0x000fe40004800000 */
[----:B------:R-:W-:Y:S02]  /*98c0*/  ISETP.GT.AND P1, PT, R184, 0x50, !P6 ;  /* 0x00000050b800780c */ /* 0x000fe40007724270 */
[----:B------:R-:W-:Y:S02]  /*98d0*/  LOP3.LUT P6, RZ, R16, 0x10000, RZ, 0xc0, !PT ;  /* 0x0001000010ff7812 */ /* 0x000fe400078cc0ff */
[----:B------:R-:W-:-:S02]  /*98e0*/  ISETP.LT.OR P1, PT, R185, 0x51, P1 ;  /* 0x00000051b900780c */ /* 0x000fc40000f21670 */
[----:B------:R-:W-:Y:S02]  /*98f0*/  FSEL R111, R111, -INF , !P5 ;  /* 0xff8000006f6f7808 */ /* 0x000fe40006800000 */
[----:B------:R-:W-:Y:S02]  /*9900*/  FSEL R60, R60, -INF , !P1 ;  /* 0xff8000003c3c7808 */ /* 0x000fe40004800000 */
[----:B------:R-:W-:-:S04]  /*9910*/  LOP3.LUT P1, RZ, R16, 0x4000000, RZ, 0xc0, !PT ;  /* 0x0400000010ff7812 */ /* 0x000fc8000782c0ff */
[----:B------:R-:W-:-:S04]  /*9920*/  ISETP.GT.AND P1, PT, R184, 0x51, !P1 ;  /* 0x00000051b800780c */ /* 0x000fc80004f24270 */
[----:B------:R-:W-:-:S04]  /*9930*/  ISETP.LT.OR P1, PT, R185, 0x52, P1 ;  /* 0x00000052b900780c */ /* 0x000fc80000f21670 */
        /* <DEDUP_REMOVED lines=12> */
[----:B------:R-:W-:-:S03]  /*9a00*/  ISETP.LT.OR P1, PT, R185, 0x5a, P1 ;  /* 0x0000005ab900780c */ /* 0x000fc60000f21670 */
[----:B------:R-:W1:Y:S01]  /*9a10*/  SHFL.BFLY PT, R61, R26, 0x2, 0x1f ;  /* 0x0c401f001a3d7f89 */ /* 0x000e6200000e0000 */
[----:B------:R-:W-:Y:S02]  /*9a20*/  FSEL R66, R66, -INF , !P1 ;  /* 0xff80000042427808 */ /* 0x000fe40004800000 */
[----:B------:R-:W-:-:S04]  /*9a30*/  LOP3.LUT P1, RZ, R16, 0x800000, RZ, 0xc0, !PT ;  /* 0x0080000010ff7812 */ /* 0x000fc8000782c0ff */
[----:B------:R-:W-:-:S04]  /*9a40*/  ISETP.GT.AND P1, PT, R184, 0x60, !P1 ;  /* 0x00000060b800780c */ /* 0x000fc80004f24270 */
[----:B------:R-:W-:-:S04]  /*9a50*/  ISETP.LT.OR P1, PT, R185, 0x61, P1 ;  /* 0x00000061b900780c */ /* 0x000fc80000f21670 */
[----:B------:R-:W-:Y:S02]  /*9a60*/  FSEL R20, R68, -INF , !P1 ;  /* 0xff80000044147808 */ /* 0x000fe40004800000 */
[----:B------:R-:W-:Y:S01]  /*9a70*/  LOP3.LUT P1, RZ, R16, 0x400000, RZ, 0xc0, !PT ;  /* 0x0040000010ff7812 */ /* 0x000fe2000782c0ff */
[----:B------:R-:W2:Y:S03]  /*9a80*/  LDC R68, c[0x0][0x988] ;  /* 0x00026200ff447b82 */ /* 0x000ea60000000800 */
[----:B------:R-:W-:Y:S02]  /*9a90*/  ISETP.GT.AND P1, PT, R184, 0x61, !P1 ;  /* 0x00000061b800780c */ /* 0x000fe40004f24270 */
[----:B-1----:R-:W-:Y:S02]  /*9aa0*/  FMNMX.FTZ R28, R26, R61, !PT ;  /* 0x0000003d1a1c7209 */ /* 0x002fe40007810000 */
[----:B------:R-:W-:-:S03]  /*9ab0*/  ISETP.LT.OR P1, PT, R185, 0x62, P1 ;  /* 0x00000062b900780c */ /* 0x000fc60000f21670 */
[----:B------:R-:W1:Y:S01]  /*9ac0*/  SHFL.BFLY PT, R61, R28, 0x1, 0x1f ;  /* 0x0c201f001c3d7f89 */ /* 0x000e6200000e0000 */
[----:B------:R-:W-:Y:S02]  /*9ad0*/  FSEL R69, R69, -INF , !P1 ;  /* 0xff80000045457808 */ /* 0x000fe40004800000 */
[----:B------:R-:W-:-:S04]  /*9ae0*/  LOP3.LUT P1, RZ, R16, 0x200000, RZ, 0xc0, !PT ;  /* 0x0020000010ff7812 */ /* 0x000fc8000782c0ff */
[----:B------:R-:W-:-:S04]  /*9af0*/  ISETP.GT.AND P1, PT, R184, 0x68, !P1 ;  /* 0x00000068b800780c */ /* 0x000fc80004f24270 */
[----:B------:R-:W-:-:S04]  /*9b00*/  ISETP.LT.OR P1, PT, R185, 0x69, P1 ;  /* 0x00000069b900780c */ /* 0x000fc80000f21670 */
[----:B------:R-:W-:Y:S02]  /*9b10*/  FSEL R72, R72, -INF , !P1 ;  /* 0xff80000048487808 */ /* 0x000fe40004800000 */
[----:B------:R-:W-:-:S04]  /*9b20*/  LOP3.LUT P1, RZ, R16, 0x100000, RZ, 0xc0, !PT ;  /* 0x0010000010ff7812 */ /* 0x000fc8000782c0ff */
[----:B------:R-:W-:Y:S02]  /*9b30*/  ISETP.GT.AND P1, PT, R184, 0x69, !P1 ;  /* 0x00000069b800780c */ /* 0x000fe40004f24270 */
[----:B-1----:R-:W-:Y:S02]  /*9b40*/  FMNMX.FTZ R61, R28, R61, !PT ;  /* 0x0000003d1c3d7209 */ /* 0x002fe40007810000 */
[----:B------:R-:W-:-:S03]  /*9b50*/  ISETP.LT.OR P1, PT, R185, 0x6a, P1 ;  /* 0x0000006ab900780c */ /* 0x000fc60000f21670 */
[----:B--2---:R-:W-:Y:S01]  /*9b60*/  FFMA.FTZ R24, R61, R68, -8 ;  /* 0xc10000003d187423 */ /* 0x004fe20000010044 */
[----:B------:R-:W-:Y:S02]  /*9b70*/  FSEL R73, R73, -INF , !P1 ;  /* 0xff80000049497808 */ /* 0x000fe40004800000 */
[----:B------:R-:W-:-:S04]  /*9b80*/  LOP3.LUT P1, RZ, R16, 0x80000, RZ, 0xc0, !PT ;  /* 0x0008000010ff7812 */ /* 0x000fc8000782c0ff */
[----:B------:R-:W-:-:S04]  /*9b90*/  ISETP.GT.AND P1, PT, R184, 0x70, !P1 ;  /* 0x00000070b800780c */ /* 0x000fc80004f24270 */
[----:B------:R-:W-:-:S04]  /*9ba0*/  ISETP.LT.OR P1, PT, R185, 0x71, P1 ;  /* 0x00000071b900780c */ /* 0x000fc80000f21670 */
        /* <DEDUP_REMOVED lines=9> */
[----:B------:R-:W-:Y:S02]  /*9c40*/  ISETP.GT.AND P1, PT, R184, 0x79, !P6 ;  /* 0x00000079b800780c */ /* 0x000fe40007724270 */
[----:B------:R-:W-:Y:S02]  /*9c50*/  LOP3.LUT P6, RZ, R16, 0x20, RZ, 0xc0, !PT ;  /* 0x0000002010ff7812 */ /* 0x000fe400078cc0ff */
        /* <DEDUP_REMOVED lines=46> */
[----:B------:R-:W-:Y:S02]  /*9f40*/  ISETP.GT.AND P1, PT, R184, RZ, !P6 ;  /* 0x000000ffb800720c */ /* 0x000fe40007724270 */
[----:B------:R-:W-:Y:S02]  /*9f50*/  LOP3.LUT P6, RZ, R2, 0x400, RZ, 0xc0, !PT ;  /* 0x0000040002ff7812 */ /* 0x000fe400078cc0ff */
[----:B------:R-:W-:Y:S02]  /*9f60*/  ISETP.LT.OR P1, PT, R185, 0x1, P1 ;  /* 0x00000001b900780c */ /* 0x000fe40000f21670 */
[----:B------:R-:W-:Y:S02]  /*9f70*/  ISETP.GT.AND P2, PT, R184, 0xb9, !P6 ;  /* 0x000000b9b800780c */ /* 0x000fe40007744270 */
[----:B------:R-:W-:-:S02]  /*9f80*/  FSEL R15, R15, -INF , !P1 ;  /* 0xff8000000f0f7808 */ /* 0x000fc40004800000 */
[----:B------:R-:W-:Y:S02]  /*9f90*/  FSETP.NEU.FTZ.AND P1, PT, R61, -INF , PT ;  /* 0xff8000003d00780b */ /* 0x000fe40003f3d000 */
[----:B------:R-:W-:Y:S02]  /*9fa0*/  FMNMX.FTZ R44, R15, R10, !PT ;  /* 0x0000000a0f2c7209 */ /* 0x000fe40007810000 */
[----:B------:R-:W-:Y:S02]  /*9fb0*/  FSEL R24, R24, RZ, P1 ;  /* 0x000000ff18187208 */ /* 0x000fe40000800000 */
[----:B------:R-:W-:Y:S02]  /*9fc0*/  FMNMX.FTZ R48, R17, R44, !PT ;  /* 0x0000002c11307209 */ /* 0x000fe40007810000 */
[----:B------:R-:W-:Y:S01]  /*9fd0*/  ISETP.LT.OR P2, PT, R185, 0xba, P2 ;  /* 0x000000bab900780c */ /* 0x000fe20001741670 */
[----:B------:R-:W-:-:S01]  /*9fe0*/  FFMA.FTZ R28, R187, R68, -R24 ;  /* 0x00000044bb1c7223 */ /* 0x000fc20000010818 */
[----:B------:R-:W-:Y:S01]  /*9ff0*/  FMNMX.FTZ R48, R21, R48, !PT ;  /* 0x0000003015307209 */ /* 0x000fe20007810000 */
[----:B------:R-:W-:-:S01]  /*a000*/  FFMA.FTZ R26, R13, R68, -R24 ;  /* 0x000000440d1a7223 */ /* 0x000fc20000010818 */
[-CC-:B------:R-:W-:Y:S01]  /*a010*/  FFMA.FTZ R13, R45, R68.reuse, -R24.reuse ;  /* 0x000000442d0d7223 */ /* 0x180fe20000010818 */
[----:B------:R-:W-:-:S01]  /*a020*/  FFMA.FTZ R45, R189, R68, -R24 ;  /* 0x00000044bd2d7223 */ /* 0x000fc20000010818 */
[----:B------:R-:W-:Y:S01]  /*a030*/  FMNMX.FTZ R48, R25, R48, !PT ;  /* 0x0000003019307209 */ /* 0x000fe20007810000 */
[----:B------:R-:W-:-:S01]  /*a040*/  FFMA.FTZ R185, R112, R68, -R24 ;  /* 0x0000004470b97223 */ /* 0x000fc20000010818 */
[----:B------:R-:W-:Y:S01]  /*a050*/  FSEL R189, R108, -INF , !P4 ;  /* 0xff8000006cbd7808 */ /* 0x000fe20006000000 */
[----:B------:R-:W-:-:S01]  /*a060*/  FFMA.FTZ R108, R110, R68, -R24 ;  /* 0x000000446e6c7223 */ /* 0x000fc20000010818 */
[----:B------:R-:W-:Y:S01]  /*a070*/  FMNMX.FTZ R48, R119, R48, !PT ;  /* 0x0000003077307209 */ /* 0x000fe20007810000 */
[----:B------:R-:W-:-:S01]  /*a080*/  FFMA.FTZ R110, R115, R68, -R24 ;  /* 0x00000044736e7223 */ /* 0x000fc20000010818 */
[----:B------:R-:W-:Y:S01]  /*a090*/  FSEL R113, R113, -INF , !P2 ;  /* 0xff80000071717808 */ /* 0x000fe20005000000 */
[----:B------:R-:W-:-:S01]  /*a0a0*/  FFMA.FTZ R115, R117, R68, -R24 ;  /* 0x0000004475737223 */ /* 0x000fc20000010818 */
[----:B------:R-:W-:Y:S01]  /*a0b0*/  FMNMX.FTZ R187, R29, R48, !PT ;  /* 0x000000301dbb7209 */ /* 0x000fe20007810000 */
[----:B------:R-:W-:-:S01]  /*a0c0*/  FFMA.FTZ R30, R191, R68, -R24 ;  /* 0x00000044bf1e7223 */ /* 0x000fc20000010818 */
[----:B------:R-:W-:Y:S01]  /*a0d0*/  FSEL R112, R61, RZ, P1 ;  /* 0x000000ff3d707208 */ /* 0x000fe20000800000 */
[----:B------:R-:W-:-:S01]  /*a0e0*/  FFMA.FTZ R27, R27, R68, -R24 ;  /* 0x000000441b1b7223 */ /* 0x000fc20000010818 */
[----:B------:R-:W-:Y:S01]  /*a0f0*/  FMNMX.FTZ R52, R32, R187, !PT ;  /* 0x000000bb20347209 */ /* 0x000fe20007810000 */
[----:B------:R-:W-:-:S01]  /*a100*/  FFMA.FTZ R34, R193, R68, -R24 ;  /* 0x00000044c1227223 */ /* 0x000fc20000010818 */
[----:B------:R-:W-:Y:S01]  /*a110*/  FFMA.FTZ R31, R31, R68, -R24 ;  /* 0x000000441f1f7223 */ /* 0x000fe20000010818 */
[----:B------:R-:W-:-:S01]  /*a120*/  FADD.FTZ R9, -R112, R9 ;  /* 0x0000000970097221 */ /* 0x000fc20000010100 */
[----:B------:R-:W-:Y:S01]  /*a130*/  FMNMX.FTZ R187, R33, R52, !PT ;  /* 0x0000003421bb7209 */ /* 0x000fe20007810000 */
[----:B------:R-:W-:-:S01]  /*a140*/  FFMA.FTZ R38, R195, R68, -R24 ;  /* 0x00000044c3267223 */ /* 0x000fc20000010818 */
[-CC-:B------:R-:W-:Y:S01]  /*a150*/  FFMA.FTZ R35, R35, R68.reuse, -R24.reuse ;  /* 0x0000004423237223 */ /* 0x180fe20000010818 */
[-C--:B------:R-:W-:Y:S01]  /*a160*/  FMUL.FTZ R9, R9, R68.reuse ;  /* 0x0000004409097220 */ /* 0x080fe20000410000 */
[----:B------:R-:W-:Y:S01]  /*a170*/  FMNMX.FTZ R52, R36, R187, !PT ;  /* 0x000000bb24347209 */ /* 0x000fe20007810000 */
[----:B------:R-:W-:-:S01]  /*a180*/  FFMA.FTZ R42, R197, R68, -R24 ;  /* 0x00000044c52a7223 */ /* 0x000fc20000010818 */
[-CC-:B------:R-:W-:Y:S01]  /*a190*/  FFMA.FTZ R39, R39, R68.reuse, -R24.reuse ;  /* 0x0000004427277223 */ /* 0x180fe20000010818 */
[----:B------:R-:W-:-:S01]  /*a1a0*/  FFMA.FTZ R199, R199, R68, -R24 ;  /* 0x00000044c7c77223 */ /* 0x000fc20000010818 */
        /* <DEDUP_REMOVED lines=38> */
[----:B------:R-:W-:Y:S02]  /*a410*/  MUFU.EX2 R26, R26 ;  /* 0x0000001a001a7308 */ /* 0x000fe40000000800 */
[----:B------:R-:W-:-:S04]  /*a420*/  FMNMX.FTZ R187, R58, R187, !PT ;  /* 0x000000bb3abb7209 */ /* 0x000fc80007810000 */
[----:B------:R-:W-:Y:S02]  /*a430*/  FMNMX.FTZ R187, R60, R187, !PT ;  /* 0x000000bb3cbb7209 */ /* 0x000fe40007810000 */
[----:B------:R-:W1:Y:S02]  /*a440*/  MUFU.EX2 R9, R9 ;  /* 0x0000000900097308 */ /* 0x000e640000000800 */
[----:B------:R-:W-:-:S04]  /*a450*/  FMNMX.FTZ R70, R14, R187, !PT ;  /* 0x000000bb0e467209 */ /* 0x000fc80007810000 */
[----:B------:R-:W-:Y:S02]  /*a460*/  FMNMX.FTZ R187, R65, R70, !PT ;  /* 0x0000004641bb7209 */ /* 0x000fe40007810000 */
[----:B------:R-:W2:Y:S02]  /*a470*/  MUFU.EX2 R13, R13 ;  /* 0x0000000d000d7308 */ /* 0x000ea40000000800 */
[----:B------:R-:W-:-:S04]  /*a480*/  FMNMX.FTZ R187, R66, R187, !PT ;  /* 0x000000bb42bb7209 */ /* 0x000fc80007810000 */
[----:B------:R-:W-:Y:S02]  /*a490*/  FMNMX.FTZ R70, R20, R187, !PT ;  /* 0x000000bb14467209 */ /* 0x000fe40007810000 */
[----:B------:R-:W3:Y:S02]  /*a4a0*/  MUFU.EX2 R28, R28 ;  /* 0x0000001c001c7308 */ /* 0x000ee40000000800 */
[----:B------:R-:W-:-:S04]  /*a4b0*/  FMNMX.FTZ R187, R69, R70, !PT ;  /* 0x0000004645bb7209 */ /* 0x000fc80007810000 */
[----:B------:R-:W-:Y:S02]  /*a4c0*/  FMNMX.FTZ R74, R72, R187, !PT ;  /* 0x000000bb484a7209 */ /* 0x000fe40007810000 */
[----:B------:R-:W4:Y:S02]  /*a4d0*/  MUFU.EX2 R45, R45 ;  /* 0x0000002d002d7308 */ /* 0x000f240000000800 */
[----:B------:R-:W-:-:S04]  /*a4e0*/  FMNMX.FTZ R187, R73, R74, !PT ;  /* 0x0000004a49bb7209 */ /* 0x000fc80007810000 */
[----:B------:R-:W-:Y:S02]  /*a4f0*/  FMNMX.FTZ R74, R76, R187, !PT ;  /* 0x000000bb4c4a7209 */ /* 0x000fe40007810000 */
[----:B------:R-:W5:Y:S02]  /*a500*/  MUFU.EX2 R30, R30 ;  /* 0x0000001e001e7308 */ /* 0x000f640000000800 */
[----:B------:R-:W-:-:S04]  /*a510*/  FMNMX.FTZ R187, R77, R74, !PT ;  /* 0x0000004a4dbb7209 */ /* 0x000fc80007810000 */
[----:B------:R-:W-:Y:S01]  /*a520*/  FMNMX.FTZ R78, R80, R187, !PT ;  /* 0x000000bb504e7209 */ /* 0x000fe20007810000 */
[----:B------:R-:W-:-:S01]  /*a530*/  FFMA.FTZ R187, R75, R68, -R24 ;  /* 0x000000444bbb7223 */ /* 0x000fc20000010818 */
[----:B------:R-:W5:Y:S02]  /*a540*/  MUFU.EX2 R27, R27 ;  /* 0x0000001b001b7308 */ /* 0x000f640000000800 */
[----:B------:R-:W-:-:S04]  /*a550*/  FMNMX.FTZ R75, R81, R78, !PT ;  /* 0x0000004e514b7209 */ /* 0x000fc80007810000 */
[----:B------:R-:W-:Y:S02]  /*a560*/  FMNMX.FTZ R78, R84, R75, !PT ;  /* 0x0000004b544e7209 */ /* 0x000fe40007810000 */
[----:B------:R-:W5:Y:S02]  /*a570*/  MUFU.EX2 R34, R34 ;  /* 0x0000002200227308 */ /* 0x000f640000000800 */
[----:B------:R-:W-:-:S04]  /*a580*/  FMNMX.FTZ R75, R85, R78, !PT ;  /* 0x0000004e554b7209 */ /* 0x000fc80007810000 */
[----:B------:R-:W-:Y:S02]  /*a590*/  FMNMX.FTZ R82, R88, R75, !PT ;  /* 0x0000004b58527209 */ /* 0x000fe40007810000 */
[----:B------:R-:W5:Y:S02]  /*a5a0*/  MUFU.EX2 R31, R31 ;  /* 0x0000001f001f7308 */ /* 0x000f640000000800 */
[----:B------:R-:W-:-:S04]  /*a5b0*/  FMNMX.FTZ R75, R89, R82, !PT ;  /* 0x00000052594b7209 */ /* 0x000fc80007810000 */
[----:B------:R-:W-:Y:S02]  /*a5c0*/  FMNMX.FTZ R82, R92, R75, !PT ;  /* 0x0000004b5c527209 */ /* 0x000fe40007810000 */
[----:B------:R-:W-:Y:S02]  /*a5d0*/  MUFU.EX2 R38, R38 ;  /* 0x0000002600267308 */ /* 0x000fe40000000800 */
        /* <DEDUP_REMOVED lines=15> */
[----:B------:R-:W-:Y:S01]  /*a6d0*/  FMNMX.FTZ R75, R113, R94, !PT ;  /* 0x0000005e714b7209 */ /* 0x000fe20007810000 */
[----:B------:R-:W-:-:S04]  /*a6e0*/  FFMA.FTZ R94, R231, R68, -R24 ;  /* 0x00000044e75e7223 */ /* 0x000fc80000010818 */
[----:B------:R-:W1:Y:S01]  /*a6f0*/  SHFL.BFLY PT, R102, R75, 0x2, 0x1f ;  /* 0x0c401f004b667f89 */ /* 0x000e6200000e0000 */
[----:B------:R-:W-:Y:S08]  /*a700*/  MUFU.EX2 R48, R201 ;  /* 0x000000c900307308 */ /* 0x000ff00000000800 */
[----:B------:R-:W-:Y:S08]  /*a710*/  MUFU.EX2 R49, R49 ;  /* 0x0000003100317308 */ /* 0x000ff00000000800 */
[----:B------:R-:W-:Y:S01]  /*a720*/  MUFU.EX2 R52, R203 ;  /* 0x000000cb00347308 */ /* 0x000fe20000000800 */
[----:B-1----:R-:W-:Y:S01]  /*a730*/  FMNMX.FTZ R114, R75, R102, !PT ;  /* 0x000000664b727209 */ /* 0x002fe20007810000 */
[----:B------:R-:W-:-:S06]  /*a740*/  FFMA.FTZ R102, R235, R68, -R24 ;  /* 0x00000044eb667223 */ /* 0x000fcc0000010818 */
        /* <DEDUP_REMOVED lines=19> */
[----:B------:R-:W-:Y:S01]  /*a880*/  FSEL R57, R75, RZ, P1 ;  /* 0x000000ff4b397208 */ /* 0x000fe20000800000 */
[-CC-:B------:R-:W-:Y:S01]  /*a890*/  FFMA.FTZ R114, R29, R68.reuse, -R117.reuse ;  /* 0x000000441d727223 */ /* 0x180fe20000010875 */
[----:B------:R-:W-:-:S01]  /*a8a0*/  FFMA.FTZ R29, R36, R68, -R117 ;  /* 0x00000044241d7223 */ /* 0x000fc20000010875 */
[-CC-:B------:R-:W-:Y:S01]  /*a8b0*/  FFMA.FTZ R36, R37, R68.reuse, -R117.reuse ;  /* 0x0000004425247223 */ /* 0x180fe20000010875 */
[----:B------:R-:W-:-:S01]  /*a8c0*/  FFMA.FTZ R37, R46, R68, -R117 ;  /* 0x000000442e257223 */ /* 0x000fc20000010875 */
[----:B------:R-:W-:Y:S01]  /*a8d0*/  FFMA.FTZ R46, R47, R68, -R117 ;  /* 0x000000442f2e7223 */ /* 0x000fe20000010875 */
[----:B------:R-:W-:-:S01]  /*a8e0*/  FADD.FTZ R57, -R57, R10 ;  /* 0x0000000a39397221 */ /* 0x000fc20000010100 */
[-CC-:B------:R-:W-:Y:S01]  /*a8f0*/  FFMA.FTZ R47, R54, R68.reuse, -R117.reuse ;  /* 0x00000044362f7223 */ /* 0x180fe20000010875 */
[----:B------:R-:W-:-:S01]  /*a900*/  FFMA.FTZ R54, R55, R68, -R117 ;  /* 0x0000004437367223 */ /* 0x000fc20000010875 */
[-CC-:B------:R-:W-:Y:S01]  /*a910*/  FFMA.FTZ R55, R60, R68.reuse, -R117.reuse ;  /* 0x000000443c377223 */ /* 0x180fe20000010875 */
[----:B------:R-:W-:-:S01]  /*a920*/  FFMA.FTZ R15, R15, R68, -R117 ;  /* 0x000000440f0f7223 */ /* 0x000fc20000010875 */
[-C--:B------:R-:W-:Y:S01]  /*a930*/  FMUL.FTZ R60, R57, R68.reuse ;  /* 0x00000044393c7220 */ /* 0x080fe20000410000 */
[----:B------:R-:W-:-:S01]  /*a940*/  FFMA.FTZ R24, R17, R68, -R117 ;  /* 0x0000004411187223 */ /* 0x000fc20000010875 */
[-CC-:B------:R-:W-:Y:S01]  /*a950*/  FFMA.FTZ R17, R21, R68.reuse, -R117.reuse ;  /* 0x0000004415117223 */ /* 0x180fe20000010875 */
[----:B------:R-:W-:-:S01]  /*a960*/  FFMA.FTZ R21, R119, R68, -R117 ;  /* 0x0000004477157223 */ /* 0x000fc20000010875 */
[----:B------:R-:W-:Y:S01]  /*a970*/  MUFU.EX2 R112, R112 ;  /* 0x0000007000707308 */ /* 0x000fe20000000800 */
[----:B------:R-:W-:-:S01]  /*a980*/  FFMA.FTZ R57, R66, R68, -R117 ;  /* 0x0000004442397223 */ /* 0x000fc20000010875 */
[----:B------:R-:W-:Y:S01]  /*a990*/  FFMA.FTZ R66, R72, R68, -R117 ;  /* 0x0000004448427223 */ /* 0x000fe20000010875 */
[----:B------:R-:W-:-:S01]  /*a9a0*/  FFMA.FTZ R72, R9, R7, R26 ;  /* 0x0000000709487223 */ /* 0x000fc2000001001a */
[-CC-:B------:R-:W-:Y:S01]  /*a9b0*/  FFMA.FTZ R116, R65, R68.reuse, -R117.reuse ;  /* 0x0000004441747223 */ /* 0x180fe20000010875 */
[----:B------:R-:W-:-:S01]  /*a9c0*/  FFMA.FTZ R65, R69, R68, -R117 ;  /* 0x0000004445417223 */ /* 0x000fc20000010875 */
[----:B------:R-:W-:Y:S01]  /*a9d0*/  FFMA.FTZ R69, R73, R68, -R117 ;  /* 0x0000004449457223 */ /* 0x000fe20000010875 */
[----:B--2---:R-:W-:-:S01]  /*a9e0*/  FADD.FTZ R119, R13, R72 ;  /* 0x000000480d777221 */ /* 0x004fc20000010000 */
[----:B------:R-:W-:Y:S01]  /*a9f0*/  MUFU.EX2 R15, R15 ;  /* 0x0000000f000f7308 */ /* 0x000fe20000000800 */
[----:B------:R-:W-:-:S01]  /*aa00*/  FFMA.FTZ R58, R58, R68, -R117 ;  /* 0x000000443a3a7223 */ /* 0x000fc20000010875 */
[----:B------:R-:W-:Y:S01]  /*aa10*/  FFMA.FTZ R14, R14, R68, -R117 ;  /* 0x000000440e0e7223 */ /* 0x000fe20000010875 */
[----:B---3--:R-:W-:-:S01]  /*aa20*/  FADD.FTZ R72, R28, R119 ;  /* 0x000000771c487221 */ /* 0x008fc20000010000 */
[-CC-:B------:R-:W-:Y:S01]  /*aa30*/  FFMA.FTZ R20, R20, R68.reuse, -R117.reuse ;  /* 0x0000004414147223 */ /* 0x180fe20000010875 */
[----:B------:R-:W-:-:S01]  /*aa40*/  FFMA.FTZ R105, R105, R68, -R117 ;  /* 0x0000004469697223 */ /* 0x000fc20000010875 */
[----:B------:R-:W-:Y:S01]  /*aa50*/  FFMA.FTZ R111, R111, R68, -R117 ;  /* 0x000000446f6f7223 */ /* 0x000fe20000010875 */
[----:B----4-:R-:W-:-:S01]  /*aa60*/  FADD.FTZ R73, R45, R72 ;  /* 0x000000482d497221 */ /* 0x010fc20000010000 */
[----:B------:R-:W1:Y:S01]  /*aa70*/  MUFU.EX2 R60, R60 ;  /* 0x0000003c003c7308 */ /* 0x000e620000000800 */
[----:B------:R-:W-:-:S01]  /*aa80*/  FFMA.FTZ R72, R76, R68, -R117 ;  /* 0x000000444c487223 */ /* 0x000fc20000010875 */
[----:B------:R-:W-:Y:S01]  /*aa90*/  FFMA.FTZ R113, R113, R68, -R117 ;  /* 0x0000004471717223 */ /* 0x000fe20000010875 */
[----:B-----5:R-:W-:-:S01]  /*aaa0*/  FADD.FTZ R76, R30, R73 ;  /* 0x000000491e4c7221 */ /* 0x020fc20000010000 */
[----:B------:R-:W-:-:S03]  /*aab0*/  FFMA.FTZ R73, R77, R68, -R117 ;  /* 0x000000444d497223 */ /* 0x000fc60000010875 */
[----:B------:R-:W-:Y:S01]  /*aac0*/  FADD.FTZ R119, R27, R76 ;  /* 0x0000004c1b777221 */ /* 0x000fe20000010000 */
[----:B------:R-:W2:Y:S03]  /*aad0*/  MUFU.EX2 R24, R24 ;  /* 0x0000001800187308 */ /* 0x000ea60000000800 */
[----:B------:R-:W-:-:S04]  /*aae0*/  FADD.FTZ R76, R34, R119 ;  /* 0x00000077224c7221 */ /* 0x000fc80000010000 */
[----:B------:R-:W-:Y:S01]  /*aaf0*/  FADD.FTZ R77, R31, R76 ;  /* 0x0000004c1f4d7221 */ /* 0x000fe20000010000 */
[----:B------:R-:W3:Y:S01]  /*ab00*/  MUFU.EX2 R17, R17 ;  /* 0x0000001100117308 */ /* 0x000ee20000000800 */
[----:B-1----:R-:W-:-:S01]  /*ab10*/  FFMA.FTZ R7, R60, R6, R15 ;  /* 0x000000063c077223 */ /* 0x002fc2000001000f */
[----:B------:R-:W-:Y:S01]  /*ab20*/  FFMA.FTZ R76, R80, R68, -R117 ;  /* 0x00000044504c7223 */ /* 0x000fe20000010875 */
[----:B------:R-:W-:-:S01]  /*ab30*/  FADD.FTZ R80, R38, R77 ;  /* 0x0000004d26507221 */ /* 0x000fc20000010000 */
[----:B------:R-:W-:-:S03]  /*ab40*/  FFMA.FTZ R77, R81, R68, -R117 ;  /* 0x00000044514d7223 */ /* 0x000fc60000010875 */
[----:B------:R-:W-:Y:S01]  /*ab50*/  FADD.FTZ R119, R35, R80 ;  /* 0x0000005023777221 */ /* 0x000fe20000010000 */
[----:B------:R-:W1:Y:S01]  /*ab60*/  MUFU.EX2 R21, R21 ;  /* 0x0000001500157308 */ /* 0x000e620000000800 */
[----:B--2---:R-:W-:-:S02]  /*ab70*/  FADD.FTZ R6, R24, R7 ;  /* 0x0000000718067221 */ /* 0x004fc40000010000 */
[----:B------:R-:W-:-:S04]  /*ab80*/  FADD.FTZ R80, R42, R119 ;  /* 0x000000772a507221 */ /* 0x000fc80000010000 */
[----:B------:R-:W-:Y:S01]  /*ab90*/  FADD.FTZ R81, R39, R80 ;  /* 0x0000005027517221 */ /* 0x000fe20000010000 */
[----:B------:R-:W2:Y:S01]  /*aba0*/  MUFU.EX2 R114, R114 ;  /* 0x0000007200727308 */ /* 0x000ea20000000800 */
[----:B---3--:R-:W-:-:S01]  /*abb0*/  FADD.FTZ R7, R17, R6 ;  /* 0x0000000611077221 */ /* 0x008fc20000010000 */
[----:B------:R-:W-:Y:S01]  /*abc0*/  FFMA.FTZ R80, R84, R68, -R117 ;  /* 0x0000004454507223 */ /* 0x000fe20000010875 */
[----:B------:R-:W-:-:S01]  /*abd0*/  FADD.FTZ R84, R44, R81 ;  /* 0x000000512c547221 */ /* 0x000fc20000010000 */
[----:B------:R-:W-:Y:S01]  /*abe0*/  FFMA.FTZ R81, R85, R68, -R117 ;  /* 0x0000004455517223 */ /* 0x000fe20000010875 */
[----:B------:R-:W-:-:S02]  /*abf0*/  FADD.FTZ R6, R112, R7 ;  /* 0x0000000770067221 */ /* 0x000fc40000010000 */
[----:B------:R-:W-:Y:S01]  /*ac00*/  FADD.FTZ R119, R43, R84 ;  /* 0x000000542b777221 */ /* 0x000fe20000010000 */
[----:B------:R-:W3:Y:S01]  /*ac10*/  MUFU.EX2 R25, R25 ;  /* 0x0000001900197308 */ /* 0x000ee20000000800 */
[----:B-1----:R-:W-:-:S02]  /*ac20*/  FADD.FTZ R7, R21, R6 ;  /* 0x0000000615077221 */ /* 0x002fc40000010000 */
[----:B------:R-:W-:-:S04]  /*ac30*/  FADD.FTZ R84, R48, R119 ;  /* 0x0000007730547221 */ /* 0x000fc80000010000 */
[----:B------:R-:W-:Y:S01]  /*ac40*/  FADD.FTZ R85, R49, R84 ;  /* 0x0000005431557221 */ /* 0x000fe20000010000 */
[----:B------:R-:W1:Y:S01]  /*ac50*/  MUFU.EX2 R32, R32 ;  /* 0x0000002000207308 */ /* 0x000e620000000800 */
[----:B--2---:R-:W-:-:S01]  /*ac60*/  FADD.FTZ R6, R114, R7 ;  /* 0x0000000772067221 */ /* 0x004fc20000010000 */
[----:B------:R-:W-:Y:S01]  /*ac70*/  FFMA.FTZ R84, R88, R68, -R117 ;  /* 0x0000004458547223 */ /* 0x000fe20000010875 */
[----:B------:R-:W-:-:S01]  /*ac80*/  FADD.FTZ R88, R52, R85 ;  /* 0x0000005534587221 */ /* 0x000fc20000010000 */
[----:B------:R-:W-:-:S03]  /*ac90*/  FFMA.FTZ R85, R89, R68, -R117 ;  /* 0x0000004459557223 */ /* 0x000fc60000010875 */
[----:B------:R-:W-:Y:S01]  /*aca0*/  FADD.FTZ R119, R53, R88 ;  /* 0x0000005835777221 */ /* 0x000fe20000010000 */
[----:B------:R-:W2:Y:S01]  /*acb0*/  MUFU.EX2 R29, R29 ;  /* 0x0000001d001d7308 */ /* 0x000ea20000000800 */
[----:B---3--:R-:W-:-:S02]  /*acc0*/  FADD.FTZ R7, R25, R6 ;  /* 0x0000000619077221 */ /* 0x008fc40000010000 */
[----:B------:R-:W-:-:S04]  /*acd0*/  FADD.FTZ R88, R56, R119 ;  /* 0x0000007738587221 */ /* 0x000fc80000010000 */
[----:B------:R-:W-:Y:S01]  /*ace0*/  FADD.FTZ R89, R59, R88 ;  /* 0x000000583b597221 */ /* 0x000fe20000010000 */
[----:B------:R-:W3:Y:S01]  /*acf0*/  MUFU.EX2 R36, R36 ;  /* 0x0000002400247308 */ /* 0x000ee20000000800 */
[----:B-1----:R-:W-:-:S01]  /*ad00*/  FADD.FTZ R6, R32, R7 ;  /* 0x0000000720067221 */ /* 0x002fc20000010000 */
[----:B------:R-:W-:Y:S01]  /*ad10*/  FFMA.FTZ R88, R92, R68, -R117 ;  /* 0x000000445c587223 */ /* 0x000fe20000010875 */
[----:B------:R-:W-:-:S01]  /*ad20*/  FADD.FTZ R92, R62, R89 ;  /* 0x000000593e5c7221 */ /* 0x000fc20000010000 */
[----:B------:R-:W-:-:S03]  /*ad30*/  FFMA.FTZ R89, R93, R68, -R117 ;  /* 0x000000445d597223 */ /* 0x000fc60000010875 */
[----:B------:R-:W-:Y:S01]  /*ad40*/  FADD.FTZ R119, R63, R92 ;  /* 0x0000005c3f777221 */ /* 0x000fe20000010000 */
        /* <DEDUP_REMOVED lines=26> */
[----:B------:R-:W-:-:S06]  /*aef0*/  FADD.FTZ R6, R64, R119 ;  /* 0x0000007740067221 */ /* 0x000fcc0000010000 */
        /* <DEDUP_REMOVED lines=8> */
[----:B------:R-:W-:-:S06]  /*af80*/  FFMA.FTZ R92, R96, R68, -R117 ;  /* 0x00000044605c7223 */ /* 0x000fcc0000010875 */
[----:B------:R-:W3:Y:S01]  /*af90*/  MUFU.EX2 R71, R71 ;  /* 0x0000004700477308 */ /* 0x000ee20000000800 */
[----:B-1----:R-:W-:-:S07]  /*afa0*/  FADD.FTZ R6, R70, R7 ;  /* 0x0000000746067221 */ /* 0x002fce0000010000 */
[----:B------:R-:W1:Y:S01]  /*afb0*/  MUFU.EX2 R65, R65 ;  /* 0x0000004100417308 */ /* 0x000e620000000800 */
[----:B--2---:R-:W-:-:S01]  /*afc0*/  FADD.FTZ R96, R20, R93 ;  /* 0x0000005d14607221 */ /* 0x004fc20000010000 */
[----:B------:R-:W-:-:S06]  /*afd0*/  FFMA.FTZ R93, R97, R68, -R117 ;  /* 0x00000044615d7223 */ /* 0x000fcc0000010875 */
        /* <DEDUP_REMOVED lines=16> */
[----:B-1----:R-:W-:-:S01]  /*b0e0*/  FADD.FTZ R100, R72, R97 ;  /* 0x0000006148647221 */ /* 0x002fc20000010000 */
[----:B------:R-:W-:-:S06]  /*b0f0*/  FFMA.FTZ R97, R103, R68, -R117 ;  /* 0x0000004467617223 */ /* 0x000fcc0000010875 */
        /* <DEDUP_REMOVED lines=79> */
.L_x_6219:
[----:B------:R-:W-:Y:S01]  /*b5f0*/  ULEA UR6, UR38, UR39, 0x3 ;  /* 0x0000002726067291 */ /* 0x000fe2000f8e183f */
[----:B------:R-:W-:Y:S01]  /*b600*/  ISETP.GT.AND P1, PT, R3, R12, PT ;  /* 0x0000000c0300720c */ /* 0x000fe20003f24270 */
        /* <DEDUP_REMOVED lines=11> */
[----:B------:R-:W-:Y:S01]  /*b6c0*/  F2FP.SATFINITE.E4M3.F32.PACK_AB_MERGE_C R100, R97, R96, R100 ;  /* 0x000000606164723e */ /* 0x000fe20004807064 */
[-C--:B------:R-:W-:Y:S01]  /*b6d0*/  FMUL.FTZ R125, R125, R9.reuse ;  /* 0x000000097d7d7220 */ /* 0x080fe20000410000 */
        /* <DEDUP_REMOVED lines=108> */
[----:B------:R-:W-:Y:S06]  /*bda0*/  @P1 BRA `(.L_x_6220) ;  /* 0xffffffa800f81947 */ /* 0x000fec000383ffff */
[----:B------:R-:W-:Y:S01]  /*bdb0*/  IMAD.MOV.U32 R10, RZ, RZ, R75 ;  /* 0x000000ffff0a7224 */ /* 0x000fe200078e004b */
[----:B------:R-:W-:Y:S01]  /*bdc0*/  UMOV UR38, UR22 ;  /* 0x0000001600267c82 */ /* 0x000fe20008000000 */
[----:B------:R-:W-:Y:S02]  /*bdd0*/  IMAD.MOV.U32 R9, RZ, RZ, R61 ;  /* 0x000000ffff097224 */ /* 0x000fe400078e003d */
[----:B------:R-:W-:-:S07]  /*bde0*/  IMAD.MOV.U32 R17, RZ, RZ, R8 ;  /* 0x000000ffff117224 */ /* 0x000fce00078e0008 */
.L_x_6202:
[----:B------:R-:W1:Y:S01]  /*bdf0*/  LDC R8, c[0x0][0x9e4] ;  /* 0x00027900ff087b82 */ /* 0x000e620000000800 */
[----:B------:R-:W-:Y:S01]  /*be00*/  ULDC UR6, c[0x0][0x9dc] ;  /* 0x0002770000067ab9 */ /* 0x000fe20000000800 */
[----:B------:R-:W-:Y:S01]  /*be10*/  LOP3.LUT R2, R2, 0xfffff7ff, RZ, 0xc0, !PT ;  /* 0xfffff7ff02027812 */ /* 0x000fe200078ec0ff */
[----:B------:R-:W-:Y:S01]  /*be20*/  VIADD R11, R210, -UR6 ;  /* 0x80000006d20b7c36 */ /* 0x000fe20008000000 */
[----:B-1----:R-:W-:-:S13]  /*be30*/  ISETP.GE.AND P1, PT, R8, 0x1, PT ;  /* 0x000000010800780c */ /* 0x002fda0003f26270 */
[----:B------:R-:W-:Y:S01]  /*be40*/  @P1 LOP3.LUT R2, R2, 0x800, RZ, 0xfc, !PT ;  /* 0x0000080002021812 */ /* 0x000fe200078efcff */
        /* <DEDUP_REMOVED lines=10> */
.L_x_6222:
[----:B------:R-:W-:-:S13]  /*bef0*/  ISETP.NE.AND P1, PT, R8, 0x1, PT ;  /* 0x000000010800780c */ /* 0x000fda0003f25270 */
[----:B------:R-:W1:Y:S02]  /*bf00*/  @P1 LDC.64 R12, c[0x0][0x9e8] ;  /* 0x00027a00ff0c1b82 */ /* 0x000e640000000a00 */
[----:B-1----:R-:W-:-:S05]  /*bf10*/  @P1 IMAD.HI.U32 R12, R210, R12, RZ ;  /* 0x0000000cd20c1227 */ /* 0x002fca00078e00ff */
[----:B------:R-:W-:-:S07]  /*bf20*/  @P1 SHF.R.U32.HI R210, RZ, R13, R12 ;  /* 0x0000000dffd21219 */ /* 0x000fce000001160c */
.L_x_6223:
[----:B------:R-:W-:-:S05]  /*bf30*/  IMAD R210, R210, R8, RZ ;  /* 0x00000008d2d27224 */ /* 0x000fca00078e02ff */
[----:B------:R-:W-:-:S07]  /*bf40*/  VIMNMX R11, R11, R210, !PT ;  /* 0x000000d20b0b7248 */ /* 0x000fce0007fe0100 */
.L_x_6221:
[----:B------:R-:W-:-:S04]  /*bf50*/  VIADD R11, R11, 0xbf ;  /* 0x000000bf0b0b7836 */ /* 0x000fc80000000000 */
[----:B------:R-:W-:-:S05]  /*bf60*/  IMAD.HI R11, R11, 0x2aaaaaab, RZ ;  /* 0x2aaaaaab0b0b7827 */ /* 0x000fca00078e02ff */
[----:B------:R-:W-:-:S04]  /*bf70*/  SHF.R.U32.HI R12, RZ, 0x1f, R11 ;  /* 0x0000001fff0c7819 */ /* 0x000fc8000001160b */
[----:B------:R-:W-:-:S04]  /*bf80*/  LEA.HI.SX32 R12, R11, R12, 0x1b ;  /* 0x0000000c0b0c7211 */ /* 0x000fc800078fdaff */
[----:B------:R-:W-:-:S04]  /*bf90*/  VIMNMX R14, R23, R12, !PT ;  /* 0x0000000c170e7248 */ /* 0x000fc80007fe0100 */
[----:B------:R-:W-:-:S13]  /*bfa0*/  ISETP.GE.AND P1, PT, R3, R14, PT ;  /* 0x0000000e0300720c */ /* 0x000fda0003f26270 */
[----:B------:R-:W-:Y:S05]  /*bfb0*/  @!P1 BRA `(.L_x_6224) ;  /* 0x0000003000dc9947 */ /* 0x000fea0003800000 */
[----:B------:R-:W-:Y:S02]  /*bfc0*/  IMAD.MOV.U32 R11, RZ, RZ, R10 ;  /* 0x000000ffff0b7224 */ /* 0x000fe400078e000a */
[----:B------:R-:W-:Y:S02]  /*bfd0*/  IMAD.MOV.U32 R12, RZ, RZ, R9 ;  /* 0x000000ffff0c7224 */ /* 0x000fe400078e0009 */
[----:B------:R-:W-:-:S07]  /*bfe0*/  IMAD.MOV.U32 R13, RZ, RZ, R17 ;  /* 0x000000ffff0d7224 */ /* 0x000fce00078e0011 */
.L_x_6234:
[----:B------:R-:W-:Y:S01]  /*bff0*/  ISETP.NE.AND P2, PT, RZ, UR41, PT ;  /* 0x00000029ff007c0c */ /* 0x000fe2000bf45270 */
[----:B------:R-:W-:-:S04]  /*c000*/  UISETP.NE.AND UP0, UPT, UR38, 0x1, UPT ;  /* 0x000000012600788c */ /* 0x000fc8000bf05270 */
[----:B------:R-:W-:-:S06]  /*c010*/  USEL UR6, URZ, 0x1, UP0 ;  /* 0x000000013f067887 */ /* 0x000fcc0008000000 */
[----:B------:R-:W-:Y:S02]  /*c020*/  LOP3.LUT R17, R13, UR6, RZ, 0x3c, !PT ;  /* 0x000000060d117c12 */ /* 0x000fe4000f8e3cff */
[----:B------:R-:W-:Y:S05]  /*c030*/  @P2 BRA `(.L_x_6225) ;  /* 0x0000000000342947 */ /* 0x000fea0003800000 */
[----:B------:R-:W-:Y:S05]  /*c040*/  @!P0 BRA `(.L_x_6226) ;  /* 0x0000000000048947 */ /* 0x000fea0003800000 */
[----:B------:R-:W-:Y:S01]  /*c050*/  BPT.TRAP 0x1 ;  /* 0x000000040000795c */ /* 0x000fe20000300000 */
.L_x_6226:
        /* <DEDUP_REMOVED lines=8> */
.L_x_6227:
[----:B--2---:R-:W-:Y:S05]  /*c0e0*/  @P1 BRA `(.L_x_6225) ;  /* 0x0000000000081947 */ /* 0x004fea0003800000 */
[----:B------:R-:W2:Y:S02]  /*c0f0*/  SYNCS.PHASECHK.TRANS64.TRYWAIT P1, [UR6+0x28830], R9 ;  /* 0x02883009ff0075a7 */ /* 0x000ea40008020146 */
[----:B--2---:R-:W-:Y:S05]  /*c100*/  @!P1 BRA `(.L_x_6228) ;  /* 0x000000e400b49947 */ /* 0x004fea0003800000 */
.L_x_6225:
[----:B--2---:R-:W2:Y:S01]  /*c110*/  S2R R10, SR_TID.X ;  /* 0x00000000000a7919 */ /* 0x004ea20000002100 */
[----:B------:R-:W-:Y:S01]  /*c120*/  UIADD3 UR22, UR38, 0x1, URZ ;  /* 0x0000000126167890 */ /* 0x000fe2000fffe03f */
[----:B------:R-:W-:Y:S01]  /*c130*/  UMOV UR15, 0x40000040 ;  /* 0x40000040000f7882 */ /* 0x000fe20000000000 */
[----:B------:R-:W-:Y:S02]  /*c140*/  UMOV UR19, 0x40000040 ;  /* 0x4000004000137882 */ /* 0x000fe40000000000 */
[----:B------:R-:W-:Y:S01]  /*c150*/  UISETP.NE.AND UP0, UPT, UR22, 0x2, UPT ;  /* 0x000000021600788c */ /* 0x000fe2000bf05270 */
[----:B------:R-:W-:Y:S01]  /*c160*/  UMOV UR7, 0x40000040 ;  /* 0x4000004000077882 */ /* 0x000fe20000000000 */
[----:B------:R-:W-:Y:S02]  /*c170*/  UMOV UR11, 0x40000040 ;  /* 0x40000040000b7882 */ /* 0x000fe40000000000 */
[----:B------:R-:W-:-:S04]  /*c180*/  USEL UR22, UR22, URZ, UP0 ;  /* 0x0000003f16167287 */ /* 0x000fc80008000000 */
[----:B------:R-:W-:-:S04]  /*c190*/  UIMAD UR14, UR22, 0x600, UR20 ;  /* 0x00000600160e78a4 */ /* 0x000fc8000f8e0214 */
[----:B------:R-:W-:Y:S02]  /*c1a0*/  UIADD3 UR18, UR14, 0x2, URZ ;  /* 0x000000020e127890 */ /* 0x000fe4000fffe03f */
[----:B------:R-:W-:Y:S02]  /*c1b0*/  UIADD3 UR6, UR14, 0x4, URZ ;  /* 0x000000040e067890 */ /* 0x000fe4000fffe03f */
[----:B------:R-:W-:Y:S01]  /*c1c0*/  UIADD3 UR10, UR14, 0x6, URZ ;  /* 0x000000060e0a7890 */ /* 0x000fe2000fffe03f */
        /* <DEDUP_REMOVED lines=18> */
.L_x_6230:
[----:B------:R-:W-:Y:S01]  /*c2f0*/  ULEA UR6, UR38, UR39, 0x3 ;  /* 0x0000002726067291 */ /* 0x000fe2000f8e183f */
[----:B------:R-:W-:-:S08]  /*c300*/  SHF.L.U32 R9, R13, 0x1f, RZ ;  /* 0x0000001f0d097819 */ /* 0x000fd000000006ff */
[----:B------:R1:W2:Y:S01]  /*c310*/  SYNCS.PHASECHK.TRANS64.TRYWAIT P1, [UR6+0x28850], R9 ;  /* 0x02885009ff0075a7 */ /* 0x0002a20008020146 */
[----:B------:R-:W-:Y:S05]  /*c320*/  @!P0 BRA `(.L_x_6231) ;  /* 0x0000000000048947 */ /* 0x000fea0003800000 */
[----:B------:R-:W-:Y:S01]  /*c330*/  BPT.TRAP 0x1 ;  /* 0x000000040000795c */ /* 0x000fe20000300000 */
.L_x_6231:
[----:B--2---:R-:W-:Y:S05]  /*c340*/  @P1 BRA `(.L_x_6229) ;  /* 0x0000000000081947 */ /* 0x004fea0003800000 */
[----:B------:R-:W2:Y:S02]  /*c350*/  SYNCS.PHASECHK.TRANS64.TRYWAIT P1, [UR6+0x28850], R9 ;  /* 0x02885009ff0075a7 */ /* 0x000ea40008020146 */
[----:B--2---:R-:W-:Y:S05]  /*c360*/  @!P1 BRA `(.L_x_6232) ;  /* 0x000000e400349947 */ /* 0x004fea0003800000 */
.L_x_6229:
[----:B------:R-:W-:Y:S01]  /*c370*/  UIADD3 UR6, UR39, 0x400, URZ ;  /* 0x0000040027067890 */ /* 0x000fe2000fffe03f */
[----:B------:R-:W-:Y:S01]  /*c380*/  WARPGROUP.ARRIVE ;  /* 0x00000000000079c5 */ /* 0x000fe20000000000 */
[----:B------:R-:W-:Y:S01]  /*c390*/  UMOV UR7, 0x80000020 ;  /* 0x8000002000077882 */ /* 0x000fe20000000000 */
[----:B------:R-:W-:Y:S01]  /*c3a0*/  UMOV UR11, 0x80000020 ;  /* 0x80000020000b7882 */ /* 0x000fe20000000000 */
[----:B------:R-:W-:Y:S01]  /*c3b0*/  USHF.R.U32.HI UR6, URZ, 0x4, UR6 ;  /* 0x000000043f067899 */ /* 0x000fe20008011606 */
[C---:B------:R-:W-:Y:S01]  /*c3c0*/  FMUL.FTZ R13, R0.reuse, R24 ;  /* 0x00000018000d7220 */ /* 0x040fe20000410000 */
[C---:B------:R-:W-:Y:S01]  /*c3d0*/  FMUL.FTZ R15, R0.reuse, R25 ;  /* 0x00000019000f7220 */ /* 0x040fe20000410000 */
[C---:B------:R-:W-:Y:S01]  /*c3e0*/  FMUL.FTZ R20, R0.reuse, R26 ;  /* 0x0000001a00147220 */ /* 0x040fe20000410000 */
[----:B------:R-:W-:Y:S01]  /*c3f0*/  ULOP3.LUT UR6, UR6, 0x3fff, URZ, 0xc0, !UPT ;  /* 0x00003fff06067892 */ /* 0x000fe2000f8ec03f */
[C---:B------:R-:W-:Y:S01]  /*c400*/  FMUL.FTZ R24, R0.reuse, R28 ;  /* 0x0000001c00187220 */ /* 0x040fe20000410000 */
[C---:B------:R-:W-:Y:S01]  /*c410*/  FMUL.FTZ R21, R0.reuse, R27 ;  /* 0x0000001b00157220 */ /* 0x040fe20000410000 */
[----:B------:R-:W2:Y:S01]  /*c420*/  MUFU.TANH R13, R13 ;  /* 0x0000000d000d7308 */ /* 0x000ea20000002400 */
[----:B------:R-:W-:Y:S01]  /*c430*/  ULOP3.LUT UR6, UR6, 0x10000, URZ, 0xfc, !UPT ;  /* 0x0001000006067892 */ /* 0x000fe2000f8efc3f */
[C---:B------:R-:W-:Y:S01]  /*c440*/  FMUL.FTZ R25, R0.reuse, R29 ;  /* 0x0000001d00197220 */ /* 0x040fe20000410000 */
[C---:B------:R-:W-:Y:S01]  /*c450*/  FMUL.FTZ R26, R0.reuse, R30 ;  /* 0x0000001e001a7220 */ /* 0x040fe20000410000 */
[C---:B------:R-:W-:Y:S01]  /*c460*/  FMUL.FTZ R28, R0.reuse, R32 ;  /* 0x00000020001c7220 */ /* 0x040fe20000410000 */
[----:B------:R-:W-:Y:S01]  /*c470*/  UIMAD UR6, UR38, 0x600, UR6 ;  /* 0x00000600260678a4 */ /* 0x000fe2000f8e0206 */
[C---:B------:R-:W-:Y:S01]  /*c480*/  FMUL.FTZ R27, R0.reuse, R31 ;  /* 0x0000001f001b7220 */ /* 0x040fe20000410000 */
[C---:B------:R-:W-:Y:S01]  /*c490*/  FMUL.FTZ R29, R0.reuse, R33 ;  /* 0x00000021001d7220 */ /* 0x040fe20000410000 */
[----:B------:R-:W1:Y:S01]  /*c4a0*/  MUFU.TANH R15, R15 ;  /* 0x0000000f000f7308 */ /* 0x000e620000002400 */
[----:B------:R-:W-:Y:S01]  /*c4b0*/  UIADD3 UR10, UR6, 0x2, URZ ;  /* 0x00000002060a7890 */ /* 0x000fe2000fffe03f */
[C---:B------:R-:W-:Y:S01]  /*c4c0*/  FMUL.FTZ R32, R0.reuse, R36 ;  /* 0x0000002400207220 */ /* 0x040fe20000410000 */
[C---:B------:R-:W-:Y:S01]  /*c4d0*/  FMUL.FTZ R30, R0.reuse, R34 ;  /* 0x00000022001e7220 */ /* 0x040fe20000410000 */
[C---:B------:R-:W-:Y:S01]  /*c4e0*/  FMUL.FTZ R36, R0.reuse, R40 ;  /* 0x0000002800247220 */ /* 0x040fe20000410000 */
[C---:B------:R-:W-:Y:S01]  /*c4f0*/  FMUL.FTZ R40, R0.reuse, R44 ;  /* 0x0000002c00287220 */ /* 0x040fe20000410000 */
[----:B------:R-:W-:Y:S01]  /*c500*/  QGMMA.64x128x32.F32.E4M3.E4M3 R120, R204, gdesc[UR4], R120, gsb0 ;  /* 0x01e00004cc787df3 */ /* 0x000fe20008000878 */
[C---:B------:R-:W-:Y:S01]  /*c510*/  FMUL.FTZ R44, R0.reuse, R48 ;  /* 0x00000030002c7220 */ /* 0x040fe20000410000 */
[----:B------:R-:W3:Y:S01]  /*c520*/  MUFU.TANH R20, R20 ;  /* 0x0000001400147308 */ /* 0x000ee20000002400 */
        /* <DEDUP_REMOVED lines=107> */
[----:B------:R-:W-:Y:S01]  /*cbe0*/  FMUL.FTZ R119, R0, R119 ;  /* 0x0000007700777220 */ /* 0x000fe20000410000 */
[----:B------:R-:W-:Y:S01]  /*cbf0*/  UMOV UR7, 0x80000020 ;  /* 0x8000002000077882 */ /* 0x000fe20000000000 */
[----:B------:R-:W1:Y:S02]  /*cc00*/  S2R R210, SR_TID.X ;  /* 0x0000000000d27919 */ /* 0x000e640000002100 */
[----:B------:R-:W4:Y:S01]  /*cc10*/  MUFU.TANH R35, R35 ;  /* 0x0000002300237308 */ /* 0x000f220000002400 */
[----:B---3--:R-:W-:-:S07]  /*cc20*/  FMNMX.FTZ R10, R34, R9, !PT ;  /* 0x00000009220a7209 */ /* 0x008fce0007810000 */
[----:B------:R-:W3:Y:S01]  /*cc30*/  MUFU.TANH R37, R37 ;  /* 0x0000002500257308 */ /* 0x000ee20000002400 */
[----:B--2---:R-:W-:-:S07]  /*cc40*/  FMNMX.FTZ R68, R36, R68, !PT ;  /* 0x0000004424447209 */ /* 0x004fce0007810000 */
[----:B------:R-:W2:Y:S01]  /*cc50*/  MUFU.TANH R38, R38 ;  /* 0x0000002600267308 */ /* 0x000ea20000002400 */
[----:B----4-:R-:W-:-:S07]  /*cc60*/  FMNMX.FTZ R9, R35, R10, !PT ;  /* 0x0000000a23097209 */ /* 0x010fce0007810000 */
[----:B------:R-:W4:Y:S01]  /*cc70*/  MUFU.TANH R40, R40 ;  /* 0x0000002800287308 */ /* 0x000f220000002400 */
[----:B---3--:R-:W-:Y:S01]  /*cc80*/  FMNMX.FTZ R68, R37, R68, !PT ;  /* 0x0000004425447209 */ /* 0x008fe20007810000 */
[----:B------:R-:W-:Y:S02]  /*cc90*/  WARPGROUP.DEPBAR.LE gsb0, 0x0 ;  /* 0x00008000000079c5 */ /* 0x000fe40000010000 */
[----:B------:R-:W-:Y:S01]  /*cca0*/  WARPGROUP.ARRIVE ;  /* 0x00000000000079c5 */ /* 0x000fe20000000000 */
[----:B-1----:R-:W-:-:S03]  /*ccb0*/  SHF.R.U32.HI R210, RZ, 0x7, R210 ;  /* 0x00000007ffd27819 */ /* 0x002fc600000116d2 */
[----:B------:R-:W1:Y:S01]  /*ccc0*/  MUFU.TANH R39, R39 ;  /* 0x0000002700277308 */ /* 0x000e620000002400 */
[----:B--2---:R-:W-:Y:S01]  /*ccd0*/  FMNMX.FTZ R10, R38, R9, !PT ;  /* 0x00000009260a7209 */ /* 0x004fe20007810000 */
[----:B------:R-:W-:Y:S01]  /*cce0*/  QGMMA.64x128x32.F32.E4M3.E4M3 R120, R200, gdesc[UR8], R120, gsb0 ;  /* 0x01e00008c8787df3 */ /* 0x000fe20008000878 */
[----:B------:R-:W-:Y:S01]  /*ccf0*/  UIADD3 UR10, UR6, 0x200, URZ ;  /* 0x00000200060a7890 */ /* 0x000fe2000fffe03f */
[----:B------:R-:W-:-:S04]  /*cd00*/  UMOV UR11, 0x80000020 ;  /* 0x80000020000b7882 */ /* 0x000fc80000000000 */
        /* <DEDUP_REMOVED lines=36> */
[----:B------:R-:W-:Y:S02]  /*cf50*/  WARPGROUP.DEPBAR.LE gsb0, 0x0 ;  /* 0x00008000000079c5 */ /* 0x000fe40000010000 */
[----:B------:R-:W-:-:S04]  /*cf60*/  WARPGROUP.ARRIVE ;  /* 0x00000000000079c5 */ /* 0x000fc80000000000 */
[----:B------:R-:W2:Y:S01]  /*cf70*/  MUFU.TANH R60, R60 ;  /* 0x0000003c003c7308 */ /* 0x000ea20000002400 */
[----:B---3--:R-:W-:Y:S01]  /*cf80*/  FMNMX.FTZ R68, R57, R68, !PT ;  /* 0x0000004439447209 */ /* 0x008fe20007810000 */
[----:B------:R-:W-:Y:S01]  /*cf90*/  QGMMA.64x128x32.F32.E4M3.E4M3 R120, R196, gdesc[UR8], R120, gsb0 ;  /* 0x01e00008c4787df3 */ /* 0x000fe20008000878 */
[----:B------:R-:W-:Y:S01]  /*cfa0*/  UIADD3 UR10, UR6, 0x202, URZ ;  /* 0x00000202060a7890 */ /* 0x000fe2000fffe03f */
[----:B------:R-:W-:-:S04]  /*cfb0*/  UMOV UR11, 0x80000020 ;  /* 0x80000020000b7882 */ /* 0x000fc80000000000 */
        /* <DEDUP_REMOVED lines=39> */
[----:B-1----:R-:W-:Y:S01]  /*d230*/  FMNMX.FTZ R10, R79, R10, !PT ;  /* 0x0000000a4f0a7209 */ /* 0x002fe20007810000 */
[----:B------:R-:W-:-:S04]  /*d240*/  UIADD3 UR10, UR6, 0x400, URZ ;  /* 0x00000400060a7890 */ /* 0x000fc8000fffe03f */
[----:B------:R-:W1:Y:S01]  /*d250*/  MUFU.TANH R223, R223 ;  /* 0x000000df00df7308 */ /* 0x000e620000002400 */
[----:B------:R-:W-:Y:S01]  /*d260*/  UMOV UR11, 0x80000020 ;  /* 0x80000020000b7882 */ /* 0x000fe20000000000 */
[----:B------:R-:W-:-:S06]  /*d270*/  UIADD3 UR6, UR6, 0x402, URZ ;  /* 0x0000040206067890 */ /* 0x000fcc000fffe03f */
        /* <DEDUP_REMOVED lines=38> */
[----:B------:R-:W-:Y:S06]  /*d4e0*/  QGMMA.64x128x32.F32.E4M3.E4M3 R120, R188, gdesc[UR8], R120, gsb0 ;  /* 0x01e00008bc787df3 */ /* 0x000fec0008000878 */
        /* <DEDUP_REMOVED lines=40> */
[----:B------:R-:W-:Y:S01]  /*d770*/  QGMMA.64x128x32.F32.E4M3.E4M3 R120, R184, gdesc[UR4], R120, gsb0 ;  /* 0x01e00004b8787df3 */ /* 0x000fe20008000878 */
[----:B-1----:R-:W-:-:S03]  /*d780*/  FMNMX.FTZ R10, R90, R9, !PT ;  /* 0x000000095a0a7209 */ /* 0x002fc60007810000 */
[----:B------:R-:W1:Y:S01]  /*d790*/  SHFL.BFLY PT, R9, R92, 0x2, 0x1f ;  /* 0x0c401f005c097f89 */ /* 0x000e6200000e0000 */
[----:B---3--:R-:W-:-:S05]  /*d7a0*/  FMNMX.FTZ R10, R119, R10, !PT ;  /* 0x0000000a770a7209 */ /* 0x008fca0007810000 */
[----:B------:R-:W2:Y:S01]  /*d7b0*/  SHFL.BFLY PT, R68, R10, 0x2, 0x1f ;  /* 0x0c401f000a447f89 */ /* 0x000ea200000e0000 */
[----:B-1----:R-:W-:-:S05]  /*d7c0*/  FMNMX.FTZ R94, R92, R9, !PT ;  /* 0x000000095c5e7209 */ /* 0x002fca0007810000 */
[----:B------:R-:W1:Y:S01]  /*d7d0*/  SHFL.BFLY PT, R9, R94, 0x1, 0x1f ;  /* 0x0c201f005e097f89 */ /* 0x000e6200000e0000 */
[----:B--2---:R-:W-:Y:S02]  /*d7e0*/  FMNMX.FTZ R96, R10, R68, !PT ;  /* 0x000000440a607209 */ /* 0x004fe40007810000 */
[----:B------:R-:W2:Y:S03]  /*d7f0*/  LDC R68, c[0x0][0x988] ;  /* 0x00026200ff447b82 */ /* 0x000ea60000000800 */
[----:B------:R-:W3:Y:S01]  /*d800*/  SHFL.BFLY PT, R98, R96, 0x1, 0x1f ;  /* 0x0c201f0060627f89 */ /* 0x000ee200000e0000 */
[----:B-1----:R-:W-:-:S05]  /*d810*/  FMNMX.FTZ R9, R94, R9, !PT ;  /* 0x000000095e097209 */ /* 0x002fca0007810000 */
[C---:B------:R-:W-:Y:S01]  /*d820*/  FADD.FTZ R12, -R9.reuse, R12 ;  /* 0x0000000c090c7221 */ /* 0x040fe20000010100 */
[----:B--2---:R-:W-:-:S03]  /*d830*/  FFMA.FTZ R92, R9, R68, -8 ;  /* 0xc1000000095c7423 */ /* 0x004fc60000010044 */
[----:B------:R-:W-:Y:S01]  /*d840*/  FMUL.FTZ R12, R12, R68 ;  /* 0x000000440c0c7220 */ /* 0x000fe20000410000 */
[----:B---3--:R-:W-:Y:S01]  /*d850*/  FMNMX.FTZ R10, R96, R98, !PT ;  /* 0x00000062600a7209 */ /* 0x008fe20007810000 */
[-CC-:B------:R-:W-:Y:S01]  /*d860*/  FFMA.FTZ R108, R97, R68.reuse, -R92.reuse ;  /* 0x00000044616c7223 */ /* 0x180fe2000001085c */
[----:B------:R-:W-:-:S01]  /*d870*/  FFMA.FTZ R97, R105, R68, -R92 ;  /* 0x0000004469617223 */ /* 0x000fc2000001085c */
[-CC-:B------:R-:W-:Y:S01]  /*d880*/  FFMA.FTZ R105, R113, R68.reuse, -R92.reuse ;  /* 0x0000004471697223 */ /* 0x180fe2000001085c */
[----:B------:R-:W-:-:S01]  /*d890*/  FFMA.FTZ R13, R13, R68, -R92 ;  /* 0x000000440d0d7223 */ /* 0x000fc2000001085c */
[C---:B------:R-:W-:Y:S01]  /*d8a0*/  FADD.FTZ R11, -R10.reuse, R11 ;  /* 0x0000000b0a0b7221 */ /* 0x040fe20000010100 */
[----:B------:R-:W-:-:S01]  /*d8b0*/  FFMA.FTZ R113, R10, R68, -8 ;  /* 0xc10000000a717423 */ /* 0x000fc20000010044 */
[-C--:B------:R-:W-:Y:S01]  /*d8c0*/  FFMA.FTZ R94, R15, R68.reuse, -R92 ;  /* 0x000000440f5e7223 */ /* 0x080fe2000001085c */
[----:B------:R-:W-:Y:S01]  /*d8d0*/  MUFU.EX2 R12, R12 ;  /* 0x0000000c000c7308 */ /* 0x000fe20000000800 */
[-C--:B------:R-:W-:Y:S01]  /*d8e0*/  FMUL.FTZ R11, R11, R68.reuse ;  /* 0x000000440b0b7220 */ /* 0x080fe20000410000 */
[-CC-:B------:R-:W-:Y:S01]  /*d8f0*/  FFMA.FTZ R20, R20, R68.reuse, -R113.reuse ;  /* 0x0000004414147223 */ /* 0x180fe20000010871 */
        /* <DEDUP_REMOVED lines=19> */
[-CC-:B------:R-:W-:Y:S01]  /*da30*/  FFMA.FTZ R36, R37, R68.reuse, -R92.reuse ;  /* 0x0000004425247223 */ /* 0x180fe2000001085c */
[----:B------:R-:W-:-:S01]  /*da40*/  FFMA.FTZ R93, R101, R68, -R92 ;  /* 0x00000044655d7223 */ /* 0x000fc2000001085c */
[----:B------:R-:W2:Y:S01]  /*da50*/  MUFU.EX2 R20, R20 ;  /* 0x0000001400147308 */ /* 0x000ea20000000800 */
[----:B-1----:R-:W-:-:S01]  /*da60*/  FFMA.FTZ R7, R12, R7, R13 ;  /* 0x000000070c077223 */ /* 0x002fc2000001000d */
[-C--:B------:R-:W-:Y:S01]  /*da70*/  FFMA.FTZ R101, R109, R68.reuse, -R92 ;  /* 0x000000446d657223 */ /* 0x080fe2000001085c */
[----:B------:R-:W-:-:S01]  /*da80*/  FFMA.FTZ R39, R39, R68, -R113 ;  /* 0x0000004427277223 */ /* 0x000fc20000010871 */
[-CC-:B------:R-:W-:Y:S01]  /*da90*/  FFMA.FTZ R109, R117, R68.reuse, -R92.reuse ;  /* 0x00000044756d7223 */ /* 0x180fe2000001085c */
        /* <DEDUP_REMOVED lines=20> */
[----:B-1----:R-:W-:-:S01]  /*dbe0*/  FADD.FTZ R112, R94, R7 ;  /* 0x000000075e707221 */ /* 0x002fc20000010000 */
[-C--:B------:R-:W-:Y:S01]  /*dbf0*/  FFMA.FTZ R53, R56, R68.reuse, -R92 ;  /* 0x0000004438357223 */ /* 0x080fe2000001085c */
[----:B------:R-:W-:-:S01]  /*dc00*/  FFMA.FTZ R58, R58, R68, -R113 ;  /* 0x000000443a3a7223 */ /* 0x000fc20000010871 */
[-C--:B------:R-:W-:Y:S01]  /*dc10*/  FFMA.FTZ R56, R57, R68.reuse, -R92 ;  /* 0x0000004439387223 */ /* 0x080fe2000001085c */
[----:B------:R-:W-:-:S01]  /*dc20*/  FFMA.FTZ R59, R59, R68, -R113 ;  /* 0x000000443b3b7223 */ /* 0x000fc20000010871 */
[-C--:B------:R-:W-:Y:S01]  /*dc30*/  FFMA.FTZ R57, R60, R68.reuse, -R92 ;  /* 0x000000443c397223 */ /* 0x080fe2000001085c */
[----:B------:R-:W-:-:S01]  /*dc40*/  FFMA.FTZ R62, R62, R68, -R113 ;  /* 0x000000443e3e7223 */ /* 0x000fc20000010871 */
[----:B------:R-:W1:Y:S01]  /*dc50*/  MUFU.EX2 R26, R26 ;  /* 0x0000001a001a7308 */ /* 0x000e620000000800 */
        /* <DEDUP_REMOVED lines=8> */
[----:B--2---:R-:W-:-:S01]  /*dce0*/  FADD.FTZ R79, R15, R112 ;  /* 0x000000700f4f7221 */ /* 0x004fc20000010000 */
[-C--:B------:R-:W-:Y:S01]  /*dcf0*/  FFMA.FTZ R65, R69, R68.reuse, -R92 ;  /* 0x0000004445417223 */ /* 0x080fe2000001085c */
        /* <DEDUP_REMOVED lines=22> */
[----:B--2---:R-:W-:-:S01]  /*de60*/  FADD.FTZ R7, R27, R6 ;  /* 0x000000061b077221 */ /* 0x004fc20000010000 */
[-CC-:B------:R-:W-:Y:S01]  /*de70*/  FFMA.FTZ R92, R75, R68.reuse, -R113.reuse ;  /* 0x000000444b5c7223 */ /* 0x180fe20000010871 */
[----:B------:R-:W-:-:S01]  /*de80*/  FFMA.FTZ R75, R219, R68, -R113 ;  /* 0x00000044db4b7223 */ /* 0x000fc20000010871 */
[----:B------:R-:W-:Y:S01]  /*de90*/  FFMA.FTZ R79, R223, R68, -R113 ;  /* 0x00000044df4f7223 */ /* 0x000fe20000010871 */
[----:B------:R-:W-:-:S02]  /*dea0*/  WARPGROUP.DEPBAR.LE gsb0, 0x0 ;  /* 0x00008000000079c5 */ /* 0x000fc40000010000 */
[----:B------:R-:W-:Y:S01]  /*deb0*/  IADD3 R185, -R210, 0xb, RZ ;  /* 0x0000000bd2b97810 */ /* 0x000fe20007ffe1ff */
[----:B------:R-:W2:Y:S01]  /*dec0*/  MUFU.EX2 R28, R28 ;  /* 0x0000001c001c7308 */ /* 0x000ea20000000800 */
[----:B-1----:R-:W-:-:S01]  /*ded0*/  FADD.FTZ R117, R25, R112 ;  /* 0x0000007019757221 */ /* 0x002fc20000010000 */
[-CC-:B------:R-:W-:Y:S01]  /*dee0*/  FFMA.FTZ R112, R83, R68.reuse, -R113.reuse ;  /* 0x0000004453707223 */ /* 0x180fe20000010871 */
[----:B------:R-:W1:Y:S01]  /*def0*/  S2R R210, SR_TID.X ;  /* 0x0000000000d27919 */ /* 0x000e620000002100 */
[----:B------:R-:W-:-:S01]  /*df00*/  FFMA.FTZ R70, R70, R68, -R113 ;  /* 0x0000004446467223 */ /* 0x000fc20000010871 */
[-CC-:B------:R-:W-:Y:S01]  /*df10*/  FFMA.FTZ R74, R74, R68.reuse, -R113.reuse ;  /* 0x000000444a4a7223 */ /* 0x180fe20000010871 */
[----:B------:R-:W-:-:S01]  /*df20*/  FFMA.FTZ R78, R78, R68, -R113 ;  /* 0x000000444e4e7223 */ /* 0x000fc20000010871 */
[----:B------:R-:W-:Y:S01]  /*df30*/  FFMA.FTZ R82, R82, R68, -R113 ;  /* 0x0000004452527223 */ /* 0x000fe20000010871 */
[----:B------:R-:W4:Y:S01]  /*df40*/  MUFU.EX2 R31, R31 ;  /* 0x0000001f001f7308 */ /* 0x000f220000000800 */
[----:B---3--:R-:W-:-:S01]  /*df50*/  FADD.FTZ R6, R30, R7 ;  /* 0x000000071e067221 */ /* 0x008fc20000010000 */
[-CC-:B------:R-:W-:Y:S01]  /*df60*/  FFMA.FTZ R111, R111, R68.reuse, -R113.reuse ;  /* 0x000000446f6f7223 */ /* 0x180fe20000010871 */
[----:B------:R-:W-:-:S01]  /*df70*/  FFMA.FTZ R86, R86, R68, -R113 ;  /* 0x0000004456567223 */ /* 0x000fc20000010871 */
[----:B------:R-:W-:-:S04]  /*df80*/  FFMA.FTZ R90, R90, R68, -R113 ;  /* 0x000000445a5a7223 */ /* 0x000fc80000010871 */
[----:B------:R-:W3:Y:S01]  /*df90*/  MUFU.EX2 R29, R29 ;  /* 0x0000001d001d7308 */ /* 0x000ee20000000800 */
[----:B--2---:R-:W-:-:S07]  /*dfa0*/  FADD.FTZ R114, R28, R117 ;  /* 0x000000751c727221 */ /* 0x004fce0000010000 */
[----:B------:R-:W2:Y:S01]  /*dfb0*/  MUFU.EX2 R34, R34 ;  /* 0x0000002200227308 */ /* 0x000ea20000000800 */
[----:B----4-:R-:W-:-:S07]  /*dfc0*/  FADD.FTZ R7, R31, R6 ;  /* 0x000000061f077221 */ /* 0x010fce0000010000 */
[----:B------:R-:W4:Y:S01]  /*dfd0*/  MUFU.EX2 R32, R32 ;  /* 0x0000002000207308 */ /* 0x000f220000000800 */
[----:B---3--:R-:W-:-:S01]  /*dfe0*/  FADD.FTZ R83, R29, R114 ;  /* 0x000000721d537221 */ /* 0x008fc20000010000 */
[----:B-1----:R-:W-:-:S06]  /*dff0*/  LOP3.LUT P1, RZ, R210, 0x7f, RZ, 0xc0, !PT ;  /* 0x0000007fd2ff7812 */ /* 0x002fcc000782c0ff */
[----:B------:R-:W1:Y:S01]  /*e000*/  MUFU.EX2 R35, R35 ;  /* 0x0000002300237308 */ /* 0x000e620000000800 */
[----:B--2---:R-:W-:-:S07]  /*e010*/  FADD.FTZ R6, R34, R7 ;  /* 0x0000000722067221 */ /* 0x004fce0000010000 */
[----:B------:R-:W2:Y:S01]  /*e020*/  MUFU.EX2 R33, R33 ;  /* 0x0000002100217308 */ /* 0x000ea20000000800 */
[----:B----4-:R-:W-:-:S01]  /*e030*/  FADD.FTZ R114, R32, R83 ;  /* 0x0000005320727221 */ /* 0x010fc20000010000 */
        /* <DEDUP_REMOVED lines=127> */
[-CC-:B------:R-:W-:Y:S01]  /*e830*/  FFMA.FTZ R107, R115, R68.reuse, -R113.reuse ;  /* 0x00000044736b7223 */ /* 0x180fe20000010871 */
[----:B------:R-:W-:-:S05]  /*e840*/  FFMA.FTZ R113, R119, R68, -R113 ;  /* 0x0000004477717223 */ /* 0x000fca0000010871 */
        /* <DEDUP_REMOVED lines=10> */
[----:B-1----:R-:W-:-:S01]  /*e8f0*/  FADD.FTZ R7, R93, R6 ;  /* 0x000000065d077221 */ /* 0x002fc20000010000 */
[----:B------:R-:W-:-:S05]  /*e900*/  @!P1 LEA R6, R117, UR39, 0x3 ;  /* 0x0000002775069c11 */ /* 0x000fca000f8e18ff */
[----:B------:R-:W-:Y:S01]  /*e910*/  @!P1 VIADD R6, R6, 0x28840 ;  /* 0x0002884006069836 */ /* 0x000fe20000000000 */
[----:B------:R-:W1:Y:S01]  /*e920*/  MUFU.EX2 R78, R78 ;  /* 0x0000004e004e7308 */ /* 0x000e620000000800 */
[----:B--2---:R-:W-:-:S03]  /*e930*/  FADD.FTZ R115, R99, R184 ;  /* 0x000000b863737221 */ /* 0x004fc60000010000 */
[----:B------:R-:W-:Y:S01]  /*e940*/  @!P1 PRMT R6, RZ, 0x654, R6 ;  /* 0x00000654ff069816 */ /* 0x000fe20000000006 */
[----:B------:R2:W-:Y:S06]  /*e950*/  BAR.ARV R185, 0x100 ;  /* 0x000400b90000751d */ /* 0x0005ec0000002000 */
[----:B------:R-:W4:Y:S01]  /*e960*/  MUFU.EX2 R97, R97 ;  /* 0x0000006100617308 */ /* 0x000f220000000800 */
[----:B---3--:R-:W-:-:S01]  /*e970*/  FADD.FTZ R184, R76, R7 ;  /* 0x000000074cb87221 */ /* 0x008fc20000010000 */
[----:B------:R3:W-:Y:S01]  /*e980*/  @!P1 SYNCS.ARRIVE.TRANS64.RED.A1T0 RZ, [R6+URZ], RZ ;  /* 0x000000ff06ff99a7 */ /* 0x0007e2000810043f */
[----:B-1----:R-:W-:-:S05]  /*e990*/  FADD.FTZ R186, R78, R115 ;  /* 0x000000734eba7221 */ /* 0x002fca0000010000 */
[----:B------:R-:W1:Y:S08]  /*e9a0*/  MUFU.EX2 R103, R103 ;  /* 0x0000006700677308 */ /* 0x000e700000000800 */
[----:B------:R-:W5:Y:S01]  /*e9b0*/  MUFU.EX2 R80, R80 ;  /* 0x0000005000507308 */ /* 0x000f620000000800 */
[----:B----4-:R-:W-:-:S07]  /*e9c0*/  FADD.FTZ R7, R97, R184 ;  /* 0x000000b861077221 */ /* 0x010fce0000010000 */
[----:B------:R-:W4:Y:S01]  /*e9d0*/  MUFU.EX2 R82, R82 ;  /* 0x0000005200527308 */ /* 0x000f220000000800 */
[----:B-1----:R-:W-:-:S07]  /*e9e0*/  FADD.FTZ R115, R103, R186 ;  /* 0x000000ba67737221 */ /* 0x002fce0000010000 */
[----:B------:R-:W1:Y:S01]  /*e9f0*/  MUFU.EX2 R101, R101 ;  /* 0x0000006500657308 */ /* 0x000e620000000800 */
[----:B-----5:R-:W-:-:S07]  /*ea00*/  FADD.FTZ R184, R80, R7 ;  /* 0x0000000750b87221 */ /* 0x020fce0000010000 */
[----:B------:R-:W5:Y:S01]  /*ea10*/  MUFU.EX2 R111, R111 ;  /* 0x0000006f006f7308 */ /* 0x000f620000000800 */
[----:B----4-:R-:W-:-:S07]  /*ea20*/  FADD.FTZ R186, R82, R115 ;  /* 0x0000007352ba7221 */ /* 0x010fce0000010000 */
[----:B------:R-:W3:Y:S01]  /*ea30*/  MUFU.EX2 R84, R84 ;  /* 0x0000005400547308 */ /* 0x000ee20000000800 */
[----:B-1----:R-:W-:-:S07]  /*ea40*/  FADD.FTZ R7, R101, R184 ;  /* 0x000000b865077221 */ /* 0x002fce0000010000 */
[----:B------:R-:W-:Y:S01]  /*ea50*/  MUFU.EX2 R86, R86 ;  /* 0x0000005600567308 */ /* 0x000fe20000000800 */
[----:B-----5:R-:W-:-:S07]  /*ea60*/  FADD.FTZ R115, R111, R186 ;  /* 0x000000ba6f737221 */ /* 0x020fce0000010000 */
[----:B------:R-:W1:Y:S01]  /*ea70*/  MUFU.EX2 R105, R105 ;  /* 0x0000006900697308 */ /* 0x000e620000000800 */
[----:B---3--:R-:W-:-:S07]  /*ea80*/  FADD.FTZ R6, R84, R7 ;  /* 0x0000000754067221 */ /* 0x008fce0000010000 */
[----:B------:R-:W-:Y:S08]  /*ea90*/  MUFU.EX2 R107, R107 ;  /* 0x0000006b006b7308 */ /* 0x000ff00000000800 */
[----:B------:R-:W3:Y:S01]  /*eaa0*/  MUFU.EX2 R88, R88 ;  /* 0x0000005800587308 */ /* 0x000ee20000000800 */
[----:B-1----:R-:W-:-:S07]  /*eab0*/  FADD.FTZ R7, R105, R6 ;  /* 0x0000000669077221 */ /* 0x002fce0000010000 */
[----:B------:R1:W4:Y:S08]  /*eac0*/  MUFU.EX2 R117, R90 ;  /* 0x0000005a00757308 */ /* 0x0003300000000800 */
[----:B------:R-:W5:Y:S01]  /*ead0*/  MUFU.EX2 R109, R109 ;  /* 0x0000006d006d7308 */ /* 0x000f620000000800 */
[----:B-1----:R-:W-:-:S01]  /*eae0*/  FADD.FTZ R90, R86, R115 ;  /* 0x00000073565a7221 */ /* 0x002fc20000010000 */
[----:B---3--:R-:W-:-:S03]  /*eaf0*/  FADD.FTZ R6, R88, R7 ;  /* 0x0000000758067221 */ /* 0x008fc60000010000 */
[----:B------:R-:W-:-:S03]  /*eb00*/  FADD.FTZ R90, R107, R90 ;  /* 0x0000005a6b5a7221 */ /* 0x000fc60000010000 */
[----:B------:R-:W1:Y:S01]  /*eb10*/  MUFU.EX2 R113, R113 ;  /* 0x0000007100717308 */ /* 0x000e620000000800 */
[----:B----4-:R-:W-:-:S01]  /*eb20*/  FADD.FTZ R90, R117, R90 ;  /* 0x0000005a755a7221 */ /* 0x010fc20000010000 */
[----:B-----5:R-:W-:-:S03]  /*eb30*/  FADD.FTZ R7, R109, R6 ;  /* 0x000000066d077221 */ /* 0x020fc60000010000 */
[----:B-1----:R-:W-:Y:S01]  /*eb40*/  FADD.FTZ R6, R113, R90 ;  /* 0x0000005a71067221 */ /* 0x002fe20000010000 */
[----:B--2---:R-:W-:Y:S06]  /*eb50*/  @!P0 BRA `(.L_x_6233) ;  /* 0x0000000000048947 */ /* 0x004fec0003800000 */
[----:B------:R-:W-:Y:S01]  /*eb60*/  BPT.TRAP 0x1 ;  /* 0x000000040000795c */ /* 0x000fe20000300000 */
.L_x_6233:
        /* <DEDUP_REMOVED lines=123> */
[----:B------:R-:W-:-:S05]  /*f320*/  UMOV UR38, UR22 ;  /* 0x0000001600267c82 */ /* 0x000fca0008000000 */
.L_x_6224:
[----:B------:R-:W-:-:S13]  /*f330*/  ISETP.GE.AND P1, PT, R3, R23, PT ;  /* 0x000000170300720c */ /* 0x000fda0003f26270 */
[----:B------:R-:W-:Y:S05]  /*f340*/  @!P1 BRA `(.L_x_6235) ;  /* 0x0000005400349947 */ /* 0x000fea0003800000 */
[----:B------:R-:W-:Y:S01]  /*f350*/  IMAD.MOV.U32 R13, RZ, RZ, R10 ;  /* 0x000000ffff0d7224 */ /* 0x000fe200078e000a */
[----:B------:R-:W-:Y:S01]  /*f360*/  ULDC UR23, c[0x0][0x9e4] ;  /* 0x0002790000177ab9 */ /* 0x000fe20000000800 */
[----:B------:R-:W-:Y:S01]  /*f370*/  IMAD.MOV.U32 R12, RZ, RZ, R9 ;  /* 0x000000ffff0c7224 */ /* 0x000fe200078e0009 */
[----:B------:R-:W-:Y:S01]  /*f380*/  ULDC UR24, c[0x0][0x2e0] ;  /* 0x0000b80000187ab9 */ /* 0x000fe20000000800 */
[----:B------:R-:W-:Y:S01]  /*f390*/  IMAD.MOV.U32 R14, RZ, RZ, R17 ;  /* 0x000000ffff0e7224 */ /* 0x000fe200078e0011 */
[----:B------:R-:W-:Y:S01]  /*f3a0*/  ULDC UR25, c[0x0][0x9e0] ;  /* 0x0002780000197ab9 */ /* 0x000fe20000000800 */
[----:B------:R-:W-:-:S07]  /*f3b0*/  IMAD.IADD R11, R212, 0x1, R4 ;  /* 0x00000001d40b7824 */ /* 0x000fce00078e0204 */
.L_x_6253:
[----:B------:R-:W-:Y:S01]  /*f3c0*/  ISETP.NE.AND P2, PT, RZ, UR41, PT ;  /* 0x00000029ff007c0c */ /* 0x000fe2000bf45270 */
[----:B------:R-:W-:-:S04]  /*f3d0*/  UISETP.NE.AND UP0, UPT, UR38, 0x1, UPT ;  /* 0x000000012600788c */ /* 0x000fc8000bf05270 */
[----:B------:R-:W-:-:S06]  /*f3e0*/  USEL UR6, URZ, 0x1, UP0 ;  /* 0x000000013f067887 */ /* 0x000fcc0008000000 */
[----:B------:R-:W-:Y:S02]  /*f3f0*/  LOP3.LUT R17, R14, UR6, RZ, 0x3c, !PT ;  /* 0x000000060e117c12 */ /* 0x000fe4000f8e3cff */
[----:B------:R-:W-:Y:S05]  /*f400*/  @P2 BRA `(.L_x_6236) ;  /* 0x0000000000342947 */ /* 0x000fea0003800000 */
[----:B------:R-:W-:Y:S05]  /*f410*/  @!P0 BRA `(.L_x_6237) ;  /* 0x0000000000048947 */ /* 0x000fea0003800000 */
[----:B------:R-:W-:Y:S01]  /*f420*/  BPT.TRAP 0x1 ;  /* 0x000000040000795c */ /* 0x000fe20000300000 */
.L_x_6237:
        /* <DEDUP_REMOVED lines=8> */
.L_x_6238:
[----:B--2---:R-:W-:Y:S05]  /*f4b0*/  @P1 BRA `(.L_x_6236) ;  /* 0x0000000000081947 */ /* 0x004fea0003800000 */
[----:B------:R-:W2:Y:S02]  /*f4c0*/  SYNCS.PHASECHK.TRANS64.TRYWAIT P1, [UR6+0x28830], R9 ;  /* 0x02883009ff0075a7 */ /* 0x000ea40008020146 */
[----:B--2---:R-:W-:Y:S05]  /*f4d0*/  @!P1 BRA `(.L_x_6239) ;  /* 0x000000b000f09947 */ /* 0x004fea0003800000 */
.L_x_6236:
        /* <DEDUP_REMOVED lines=30> */
.L_x_6241:
[----:B------:R-:W-:Y:S01]  /*f6c0*/  ULEA UR6, UR38, UR39, 0x3 ;  /* 0x0000002726067291 */ /* 0x000fe2000f8e183f */
[----:B------:R-:W-:-:S08]  /*f6d0*/  SHF.L.U32 R9, R14, 0x1f, RZ ;  /* 0x0000001f0e097819 */ /* 0x000fd000000006ff */
[----:B------:R1:W2:Y:S01]  /*f6e0*/  SYNCS.PHASECHK.TRANS64.TRYWAIT P1, [UR6+0x28850], R9 ;  /* 0x02885009ff0075a7 */ /* 0x0002a20008020146 */
[----:B------:R-:W-:Y:S05]  /*f6f0*/  @!P0 BRA `(.L_x_6242) ;  /* 0x0000000000048947 */ /* 0x000fea0003800000 */
[----:B------:R-:W-:Y:S01]  /*f700*/  BPT.TRAP 0x1 ;  /* 0x000000040000795c */ /* 0x000fe20000300000 */
.L_x_6242:
[----:B--2---:R-:W-:Y:S05]  /*f710*/  @P1 BRA `(.L_x_6240) ;  /* 0x0000000000081947 */ /* 0x004fea0003800000 */
[----:B------:R-:W2:Y:S02]  /*f720*/  SYNCS.PHASECHK.TRANS64.TRYWAIT P1, [UR6+0x28850], R9 ;  /* 0x02885009ff0075a7 */ /* 0x000ea40008020146 */
[----:B--2---:R-:W-:Y:S05]  /*f730*/  @!P1 BRA `(.L_x_6243) ;  /* 0x000000b000709947 */ /* 0x004fea0003800000 */
.L_x_6240:
        /* <DEDUP_REMOVED lines=109> */
[----:B------:R-:W-:Y:S01]  /*fe10*/  @!P1 PRMT R44, RZ, 0x654, R44 ;  /* 0x00000654ff2c9816 */ /* 0x000fe2000000002c */
[C---:B------:R-:W-:Y:S01]  /*fe20*/  FMUL.FTZ R39, R0.reuse, R45 ;  /* 0x0000002d00277220 */ /* 0x040fe20000410000 */
[C---:B------:R-:W-:Y:S01]  /*fe30*/  FMUL.FTZ R104, R0.reuse, R110 ;  /* 0x0000006e00687220 */ /* 0x040fe20000410000 */
[C---:B------:R-:W-:Y:S01]  /*fe40*/  FMUL.FTZ R111, R0.reuse, R112 ;  /* 0x00000070006f7220 */ /* 0x040fe20000410000 */
[C---:B------:R-:W-:Y:S01]  /*fe50*/  FMUL.FTZ R113, R0.reuse, R113 ;  /* 0x0000007100717220 */ /* 0x040fe20000410000 */
[----:B------:R-:W-:Y:S01]  /*fe60*/  FMUL.FTZ R110, R0, R118 ;  /* 0x00000076006e7220 */ /* 0x000fe20000410000 */
[----:B------:R-:W-:-:S02]  /*fe70*/  IMAD R45, R19, UR24, R117 ;  /* 0x00000018132d7c24 */ /* 0x000fc4000f8e0275 */
[----:B------:R-:W-:Y:S01]  /*fe80*/  FMUL.FTZ R112, R0, R119 ;  /* 0x0000007700707220 */ /* 0x000fe20000410000 */
[----:B------:R-:W2:Y:S02]  /*fe90*/  MUFU.TANH R9, R9 ;  /* 0x0000000900097308 */ /* 0x000ea40000002400 */
[----:B-1----:R-:W-:Y:S01]  /*fea0*/  IADD3 R45, R45, 0x1, -R114 ;  /* 0x000000012d2d7810 */ /* 0x002fe20007ffe872 */
[----:B------:R-:W-:-:S05]  /*feb0*/  IMAD R114, R18, -0x2, R117 ;  /* 0xfffffffe12727824 */ /* 0x000fca00078e0275 */
[----:B------:R-:W1:Y:S01]  /*fec0*/  MUFU.TANH R14, R14 ;  /* 0x0000000e000e7308 */ /* 0x000e620000002400 */
[----:B------:R-:W-:-:S07]  /*fed0*/  IMAD R45, R18, -0x2, R45 ;  /* 0xfffffffe122d7824 */ /* 0x000fce00078e022d */
        /* <DEDUP_REMOVED lines=118> */
[----:B------:R-:W-:Y:S01]  /*10640*/  IADD3 R187, -R210, 0xb, RZ ;  /* 0x0000000bd2bb7810 */ /* 0x000fe20007ffe1ff */
[C---:B------:R-:W-:Y:S02]  /*10650*/  VIADD R186, R45.reuse, UR25 ;  /* 0x000000192dba7c36 */ /* 0x040fe40008000000 */
[----:B------:R-:W-:Y:S02]  /*10660*/  VIADD R185, R45, UR21 ;  /* 0x000000152db97c36 */ /* 0x000fe40008000000 */
[----:B------:R1:W-:Y:S06]  /*10670*/  BAR.ARV R187, 0x100 ;  /* 0x000400bb0000751d */ /* 0x0003ec0000002000 */
[----:B------:R1:W-:Y:S01]  /*10680*/  @!P1 SYNCS.ARRIVE.TRANS64.RED.A1T0 RZ, [R44+URZ], RZ ;  /* 0x000000ff2cff99a7 */ /* 0x0003e2000810043f */
[----:B------:R-:W-:Y:S01]  /*10690*/  ISETP.GE.AND P1, PT, R8, 0x1, PT ;  /* 0x000000010800780c */ /* 0x000fe20003f26270 */
[----:B------:R-:W-:-:S02]  /*106a0*/  IMAD.IADD R184, R4, 0x1, R186 ;  /* 0x0000000104b87824 */ /* 0x000fc400078e02ba */
[----:B------:R-:W-:-:S10]  /*106b0*/  IMAD.IADD R118, R4, 0x1, R185 ;  /* 0x0000000104767824 */ /* 0x000fd400078e02b9 */
[----:B-1234-:R-:W-:Y:S05]  /*106c0*/  @!P1 BRA `(.L_x_6244) ;  /* 0x0000000000589947 */ /* 0x01efea0003800000 */
        /* <DEDUP_REMOVED lines=11> */
.L_x_6246:
[----:B------:R-:W-:-:S05]  /*10780*/  IMAD.U32 R187, RZ, RZ, UR23 ;  /* 0x00000017ffbb7e24 */ /* 0x000fca000f8e00ff */
[----:B------:R-:W-:-:S13]  /*10790*/  ISETP.NE.AND P1, PT, R187, 0x1, PT ;  /* 0x00000001bb00780c */ /* 0x000fda0003f25270 */
[----:B------:R-:W1:Y:S01]  /*107a0*/  @P1 LDC.64 R44, c[0x0][0x9e8] ;  /* 0x00027a00ff2c1b82 */ /* 0x000e620000000a00 */
[----:B------:R-:W-:-:S04]  /*107b0*/  @P1 IMAD.IADD R119, R212, 0x1, R4 ;  /* 0x00000001d4771824 */ /* 0x000fc800078e0204 */
[----:B-1----:R-:W-:-:S04]  /*107c0*/  @P1 IMAD.HI.U32 R44, R119, R44, RZ ;  /* 0x0000002c772c1227 */ /* 0x002fc800078e00ff */
[----:B------:R-:W-:Y:S01]  /*107d0*/  IMAD.MOV.U32 R119, RZ, RZ, R11 ;  /* 0x000000ffff777224 */ /* 0x000fe200078e000b */
[----:B------:R-:W-:-:S07]  /*107e0*/  @P1 SHF.R.U32.HI R119, RZ, R45, R44 ;  /* 0x0000002dff771219 */ /* 0x000fce000001162c */
.L_x_6247:
[----:B------:R-:W-:Y:S05]  /*107f0*/  BSYNC B0 ;  /* 0x0000000000007941 */ /* 0x000fea0003800000 */
.L_x_6245:
[----:B------:R-:W-:-:S05]  /*10800*/  IMAD R45, R119, R187, R114 ;  /* 0x000000bb772d7224 */ /* 0x000fca00078e0272 */
[----:B------:R-:W-:Y:S02]  /*10810*/  VIADDMNMX R184, R45, R187, R184, PT ;  /* 0x000000bb2db87246 */ /* 0x000fe400038001b8 */
[----:B------:R-:W-:-:S07]  /*10820*/  VIMNMX R118, R118, R45, !PT ;  /* 0x0000002d76767248 */ /* 0x000fce0007fe0100 */
.L_x_6244:
        /* <DEDUP_REMOVED lines=280> */
[----:B------:R-:W-:-:S13]  /*119b0*/  ISETP.GE.AND P6, PT, R8, 0x1, PT ;  /* 0x000000010800780c */ /* 0x000fda0003fc6270 */
        /* <DEDUP_REMOVED lines=13> */
.L_x_6250:
[----:B------:R-:W-:-:S05]  /*11a90*/  IMAD.U32 R26, RZ, RZ, UR23 ;  /* 0x00000017ff1a7e24 */ /* 0x000fca000f8e00ff */
[----:B------:R-:W-:-:S13]  /*11aa0*/  ISETP.NE.AND P6, PT, R26, 0x1, PT ;  /* 0x000000011a00780c */ /* 0x000fda0003fc5270 */
[----:B------:R-:W1:Y:S02]  /*11ab0*/  @P6 LDC.64 R20, c[0x0][0x9e8] ;  /* 0x00027a00ff146b82 */ /* 0x000e640000000a00 */
[----:B-1----:R-:W-:-:S05]  /*11ac0*/  @P6 IMAD.HI.U32 R20, R9, R20, RZ ;  /* 0x0000001409146227 */ /* 0x002fca00078e00ff */
[----:B------:R-:W-:-:S07]  /*11ad0*/  @P6 SHF.R.U32.HI R9, RZ, R21, R20 ;  /* 0x00000015ff096219 */ /* 0x000fce0000011614 */
.L_x_6251:
[----:B------:R-:W-:Y:S05]  /*11ae0*/  BSYNC B0 ;  /* 0x0000000000007941 */ /* 0x000fea0003800000 */
.L_x_6249:
[----:B------:R-:W-:-:S05]  /*11af0*/  IMAD R9, R9, R26, R114 ;  /* 0x0000001a09097224 */ /* 0x000fca00078e0272 */
[----:B------:R-:W-:Y:S02]  /*11b00*/  VIADDMNMX R186, R9, R26, R186, PT ;  /* 0x0000001a09ba7246 */ /* 0x000fe400038001ba */
[----:B------:R-:W-:-:S07]  /*11b10*/  VIMNMX R185, R185, R9, !PT ;  /* 0x00000009b9b97248 */ /* 0x000fce0007fe0100 */
.L_x_6248:
[C---:B------:R-:W-:Y:S02]  /*11b20*/  ISETP.GT.AND P1, PT, R185.reuse, 0x1, !P1 ;  /* 0x00000001b900780c */ /* 0x040fe40004f24270 */
        /* <DEDUP_REMOVED lines=125> */
[C---:B------:R-:W-:Y:S02]  /*12300*/  ISETP.LT.OR P1, PT, R186.reuse, 0x4a, P1 ;  /* 0x0000004aba00780c */ /* 0x040fe40000f21670 */
[----:B------:R-:W-:Y:S01]  /*12310*/  ISETP.LT.OR P3, PT, R186, 0xb1, P3 ;  /* 0x000000b1ba00780c */ /* 0x000fe20001f61670 */
[----:B------:R-:W1:Y:S01]  /*12320*/  SHFL.BFLY PT, R9, R30, 0x2, 0x1f ;  /* 0x0c401f001e097f89 */ /* 0x000e6200000e0000 */
[----:B------:R-:W-:Y:S02]  /*12330*/  FSEL R57, R57, -INF , !P1 ;  /* 0xff80000039397808 */ /* 0x000fe40004800000 */
[----:B------:R-:W-:Y:S02]  /*12340*/  ISETP.GT.AND P1, PT, R185, 0x50, !P6 ;  /* 0x00000050b900780c */ /* 0x000fe40007724270 */
[----:B------:R-:W-:Y:S02]  /*12350*/  LOP3.LUT P6, RZ, R16, 0x10000, RZ, 0xc0, !PT ;  /* 0x0001000010ff7812 */ /* 0x000fe400078cc0ff */
[----:B------:R-:W-:-:S02]  /*12360*/  ISETP.LT.OR P1, PT, R186, 0x51, P1 ;  /* 0x00000051ba00780c */ /* 0x000fc40000f21670 */
[----:B------:R-:W-:Y:S02]  /*12370*/  ISETP.GT.AND P4, PT, R185, 0xb1, !P4 ;  /* 0x000000b1b900780c */ /* 0x000fe40006784270 */
[----:B------:R-:W-:Y:S02]  /*12380*/  FSEL R60, R60, -INF , !P1 ;  /* 0xff8000003c3c7808 */ /* 0x000fe40004800000 */
[----:B------:R-:W-:Y:S02]  /*12390*/  LOP3.LUT P1, RZ, R16, 0x4000000, RZ, 0xc0, !PT ;  /* 0x0400000010ff7812 */ /* 0x000fe4000782c0ff */
[----:B------:R-:W-:Y:S02]  /*123a0*/  FSEL R109, R109, -INF , !P3 ;  /* 0xff8000006d6d7808 */ /* 0x000fe40005800000 */
[C---:B------:R-:W-:Y:S02]  /*123b0*/  ISETP.GT.AND P1, PT, R185.reuse, 0x51, !P1 ;  /* 0x00000051b900780c */ /* 0x040fe40004f24270 */
[----:B------:R-:W-:-:S02]  /*123c0*/  ISETP.GT.AND P5, PT, R185, 0xb8, !P5 ;  /* 0x000000b8b900780c */ /* 0x000fc40006fa4270 */
[C---:B------:R-:W-:Y:S02]  /*123d0*/  ISETP.LT.OR P1, PT, R186.reuse, 0x52, P1 ;  /* 0x00000052ba00780c */ /* 0x040fe40000f21670 */
[----:B------:R-:W-:Y:S02]  /*123e0*/  ISETP.LT.OR P4, PT, R186, 0xb2, P4 ;  /* 0x000000b2ba00780c */ /* 0x000fe40002781670 */
[----:B------:R-:W-:Y:S02]  /*123f0*/  FSEL R61, R61, -INF , !P1 ;  /* 0xff8000003d3d7808 */ /* 0x000fe40004800000 */
[----:B------:R-:W-:Y:S02]  /*12400*/  LOP3.LUT P1, RZ, R16, 0x2000000, RZ, 0xc0, !PT ;  /* 0x0200000010ff7812 */ /* 0x000fe4000782c0ff */
[----:B-1----:R-:W-:Y:S02]  /*12410*/  FMNMX.FTZ R34, R30, R9, !PT ;  /* 0x000000091e227209 */ /* 0x002fe40007810000 */
[----:B------:R-:W-:-:S02]  /*12420*/  ISETP.GT.AND P1, PT, R185, 0x58, !P1 ;  /* 0x00000058b900780c */ /* 0x000fc40004f24270 */
[C---:B------:R-:W-:Y:S01]  /*12430*/  ISETP.LT.OR P5, PT, R186.reuse, 0xb9, P5 ;  /* 0x000000b9ba00780c */ /* 0x040fe20002fa1670 */
[----:B------:R-:W1:Y:S01]  /*12440*/  SHFL.BFLY PT, R9, R34, 0x1, 0x1f ;  /* 0x0c201f0022097f89 */ /* 0x000e6200000e0000 */
[----:B------:R-:W-:Y:S02]  /*12450*/  ISETP.LT.OR P1, PT, R186, 0x59, P1 ;  /* 0x00000059ba00780c */ /* 0x000fe40000f21670 */
[----:B------:R-:W-:Y:S02]  /*12460*/  FSEL R107, R107, -INF , !P4 ;  /* 0xff8000006b6b7808 */ /* 0x000fe40006000000 */
[----:B------:R-:W-:Y:S02]  /*12470*/  FSEL R65, R65, -INF , !P1 ;  /* 0xff80000041417808 */ /* 0x000fe40004800000 */
[----:B------:R-:W-:-:S04]  /*12480*/  LOP3.LUT P1, RZ, R16, 0x1000000, RZ, 0xc0, !PT ;  /* 0x0100000010ff7812 */ /* 0x000fc8000782c0ff */
[----:B------:R-:W-:-:S04]  /*12490*/  ISETP.GT.AND P1, PT, R185, 0x59, !P1 ;  /* 0x00000059b900780c */ /* 0x000fc80004f24270 */
[----:B------:R-:W-:-:S04]  /*124a0*/  ISETP.LT.OR P1, PT, R186, 0x5a, P1 ;  /* 0x0000005aba00780c */ /* 0x000fc80000f21670 */
[----:B------:R-:W-:Y:S02]  /*124b0*/  FSEL R66, R66, -INF , !P1 ;  /* 0xff80000042427808 */ /* 0x000fe40004800000 */
[----:B------:R-:W-:Y:S02]  /*124c0*/  LOP3.LUT P1, RZ, R16, 0x800000, RZ, 0xc0, !PT ;  /* 0x0080000010ff7812 */ /* 0x000fe4000782c0ff */
[----:B-1----:R-:W-:Y:S02]  /*124d0*/  FMNMX.FTZ R9, R34, R9, !PT ;  /* 0x0000000922097209 */ /* 0x002fe40007810000 */
[----:B------:R-:W-:-:S04]  /*124e0*/  ISETP.GT.AND P1, PT, R185, 0x60, !P1 ;  /* 0x00000060b900780c */ /* 0x000fc80004f24270 */
[----:B------:R-:W-:-:S04]  /*124f0*/  ISETP.LT.OR P1, PT, R186, 0x61, P1 ;  /* 0x00000061ba00780c */ /* 0x000fc80000f21670 */
[----:B------:R-:W-:Y:S02]  /*12500*/  FSEL R20, R68, -INF , !P1 ;  /* 0xff80000044147808 */ /* 0x000fe40004800000 */
[----:B------:R-:W-:Y:S01]  /*12510*/  LOP3.LUT P1, RZ, R16, 0x400000, RZ, 0xc0, !PT ;  /* 0x0040000010ff7812 */ /* 0x000fe2000782c0ff */
[----:B------:R-:W1:Y:S03]  /*12520*/  LDC R68, c[0x0][0x988] ;  /* 0x00026200ff447b82 */ /* 0x000e660000000800 */
[----:B------:R-:W-:-:S04]  /*12530*/  ISETP.GT.AND P1, PT, R185, 0x61, !P1 ;  /* 0x00000061b900780c */ /* 0x000fc80004f24270 */
[----:B------:R-:W-:-:S04]  /*12540*/  ISETP.LT.OR P1, PT, R186, 0x62, P1 ;  /* 0x00000062ba00780c */ /* 0x000fc80000f21670 */
[----:B------:R-:W-:Y:S02]  /*12550*/  FSEL R69, R69, -INF , !P1 ;  /* 0xff80000045457808 */ /* 0x000fe40004800000 */
[----:B------:R-:W-:-:S04]  /*12560*/  LOP3.LUT P1, RZ, R16, 0x200000, RZ, 0xc0, !PT ;  /* 0x0020000010ff7812 */ /* 0x000fc8000782c0ff */
[----:B------:R-:W-:-:S04]  /*12570*/  ISETP.GT.AND P1, PT, R185, 0x68, !P1 ;  /* 0x00000068b900780c */ /* 0x000fc80004f24270 */
[----:B------:R-:W-:Y:S01]  /*12580*/  ISETP.LT.OR P1, PT, R186, 0x69, P1 ;  /* 0x00000069ba00780c */ /* 0x000fe20000f21670 */
[----:B-1----:R-:W-:-:S03]  /*12590*/  FFMA.FTZ R26, R9, R68, -8 ;  /* 0xc1000000091a7423 */ /* 0x002fc60000010044 */
        /* <DEDUP_REMOVED lines=65> */
[C---:B------:R-:W-:Y:S02]  /*129b0*/  ISETP.GT.AND P1, PT, R185.reuse, RZ, !P6 ;  /* 0x000000ffb900720c */ /* 0x040fe40007724270 */
        /* <DEDUP_REMOVED lines=12> */
[----:B------:R-:W-:Y:S01]  /*12a80*/  FSEL R185, R110, -INF , !P5 ;  /* 0xff8000006eb97808 */ /* 0x000fe20006800000 */
[----:B------:R-:W-:-:S01]  /*12a90*/  FFMA.FTZ R34, R189, R68, -R26 ;  /* 0x00000044bd227223 */ /* 0x000fc2000001081a */
[----:B------:R-:W-:Y:S01]  /*12aa0*/  FMNMX.FTZ R187, R25, R10, !PT ;  /* 0x0000000a19bb7209 */ /* 0x000fe20007810000 */
[----:B------:R-:W-:-:S01]  /*12ab0*/  FFMA.FTZ R38, R191, R68, -R26 ;  /* 0x00000044bf267223 */ /* 0x000fc2000001081a */
[-CC-:B------:R-:W-:Y:S01]  /*12ac0*/  FFMA.FTZ R110, R111, R68.reuse, -R26.reuse ;  /* 0x000000446f6e7223 */ /* 0x180fe2000001081a */
        /* <DEDUP_REMOVED lines=12> */
[----:B------:R-:W-:Y:S01]  /*12b90*/  FMUL.FTZ R117, R115, R68 ;  /* 0x0000004473757220 */ /* 0x000fe20000410000 */
        /* <DEDUP_REMOVED lines=46> */
[----:B------:R-:W-:Y:S01]  /*12e80*/  FFMA.FTZ R108, R235, R68, -R26 ;  /* 0x00000044eb6c7223 */ /* 0x000fe2000001081a */
        /* <DEDUP_REMOVED lines=36> */
[----:B------:R-:W-:Y:S01]  /*130d0*/  FSEL R187, R112, -INF , !P2 ;  /* 0xff80000070bb7808 */ /* 0x000fe20005000000 */
[----:B------:R-:W-:Y:S01]  /*130e0*/  MUFU.EX2 R39, R39 ;  /* 0x0000002700277308 */ /* 0x000fe20000000800 */
[----:B------:R-:W-:-:S04]  /*130f0*/  FMNMX.FTZ R10, R105, R10, !PT ;  /* 0x0000000a690a7209 */ /* 0x000fc80007810000 */
[----:B------:R-:W-:-:S03]  /*13100*/  FMNMX.FTZ R10, R109, R10, !PT ;  /* 0x0000000a6d0a7209 */ /* 0x000fc60007810000 */
[----:B------:R-:W-:Y:S01]  /*13110*/  MUFU.EX2 R48, R48 ;  /* 0x0000003000307308 */ /* 0x000fe20000000800 */
[----:B------:R-:W-:-:S04]  /*13120*/  FMNMX.FTZ R10, R107, R10, !PT ;  /* 0x0000000a6b0a7209 */ /* 0x000fc80007810000 */
[----:B------:R-:W-:-:S03]  /*13130*/  FMNMX.FTZ R10, R185, R10, !PT ;  /* 0x0000000ab90a7209 */ /* 0x000fc60007810000 */
[----:B------:R-:W-:Y:S01]  /*13140*/  MUFU.EX2 R43, R43 ;  /* 0x0000002b002b7308 */ /* 0x000fe20000000800 */
[----:B------:R-:W-:-:S05]  /*13150*/  FMNMX.FTZ R10, R187, R10, !PT ;  /* 0x0000000abb0a7209 */ /* 0x000fca0007810000 */
[----:B------:R-:W2:Y:S02]  /*13160*/  SHFL.BFLY PT, R189, R10, 0x2, 0x1f ;  /* 0x0c401f000abd7f89 */ /* 0x000ea400000e0000 */
[----:B------:R-:W-:Y:S08]  /*13170*/  MUFU.EX2 R52, R52 ;  /* 0x0000003400347308 */ /* 0x000ff00000000800 */
[----:B------:R-:W-:Y:S08]  /*13180*/  MUFU.EX2 R49, R49 ;  /* 0x0000003100317308 */ /* 0x000ff00000000800 */
[----:B------:R-:W-:Y:S01]  /*13190*/  MUFU.EX2 R58, R58 ;  /* 0x0000003a003a7308 */ /* 0x000fe20000000800 */
[----:B--2---:R-:W-:Y:S01]  /*131a0*/  FMNMX.FTZ R112, R10, R189, !PT ;  /* 0x000000bd0a707209 */ /* 0x004fe20007810000 */
[----:B------:R-:W-:-:S06]  /*131b0*/  FFMA.FTZ R189, R237, R68, -R26 ;  /* 0x00000044edbd7223 */ /* 0x000fcc000001081a */
[----:B------:R-:W-:Y:S01]  /*131c0*/  MUFU.EX2 R53, R53 ;  /* 0x0000003500357308 */ /* 0x000fe20000000800 */
[----:B------:R-:W2:Y:S07]  /*131d0*/  SHFL.BFLY PT, R191, R112, 0x1, 0x1f ;  /* 0x0c201f0070bf7f89 */ /* 0x000eae00000e0000 */
[----:B------:R-:W-:Y:S08]  /*131e0*/  MUFU.EX2 R62, R62 ;  /* 0x0000003e003e7308 */ /* 0x000ff00000000800 */
[----:B------:R-:W-:Y:S08]  /*131f0*/  MUFU.EX2 R59, R59 ;  /* 0x0000003b003b7308 */ /* 0x000ff00000000800 */
[----:B------:R-:W-:Y:S01]  /*13200*/  MUFU.EX2 R64, R64 ;  /* 0x0000004000407308 */ /* 0x000fe20000000800 */
[----:B--2---:R-:W-:-:S04]  /*13210*/  FMNMX.FTZ R10, R112, R191, !PT ;  /* 0x000000bf700a7209 */ /* 0x004fc80007810000 */
        /* <DEDUP_REMOVED lines=21> */
[----:B------:R-:W-:-:S01]  /*13370*/  FFMA.FTZ R191, R24, R68, -R115 ;  /* 0x0000004418bf7223 */ /* 0x000fc20000010873 */
[----:B------:R-:W-:Y:S01]  /*13380*/  MUFU.EX2 R12, R12 ;  /* 0x0000000c000c7308 */ /* 0x000fe20000000800 */
[----:B------:R-:W-:-:S01]  /*13390*/  FFMA.FTZ R24, R25, R68, -R115 ;  /* 0x0000004419187223 */ /* 0x000fc20000010873 */
[-C--:B------:R-:W-:Y:S01]  /*133a0*/  FMUL.FTZ R60, R57, R68.reuse ;  /* 0x00000044393c7220 */ /* 0x080fe20000410000 */
        /* <DEDUP_REMOVED lines=9> */
[----:B-1----:R-:W-:Y:S01]  /*13440*/  FFMA.FTZ R72, R117, R7, R14 ;  /* 0x0000000775487223 */ /* 0x002fe2000001000e */
[----:B------:R-:W-:-:S01]  /*13450*/  FFMA.FTZ R57, R69, R68, -R115 ;  /* 0x0000004445397223 */ /* 0x000fc20000010873 */
[-CC-:B------:R-:W-:Y:S01]  /*13460*/  FFMA.FTZ R66, R66, R68.reuse, -R115.reuse ;  /* 0x0000004442427223 */ /* 0x180fe20000010873 */
[----:B------:R-:W-:-:S01]  /*13470*/  FFMA.FTZ R20, R20, R68, -R115 ;  /* 0x0000004414147223 */ /* 0x000fc20000010873 */
[----:B------:R-:W1:Y:S01]  /*13480*/  MUFU.EX2 R60, R60 ;  /* 0x0000003c003c7308 */ /* 0x000e620000000800 */
[----:B------:R-:W-:-:S07]  /*13490*/  FFMA.FTZ R185, R185, R68, -R115 ;  /* 0x00000044b9b97223 */ /* 0x000fce0000010873 */
[----:B------:R-:W2:Y:S08]  /*134a0*/  MUFU.EX2 R15, R15 ;  /* 0x0000000f000f7308 */ /* 0x000eb00000000800 */
[----:B------:R-:W3:Y:S01]  /*134b0*/  MUFU.EX2 R24, R24 ;  /* 0x0000001800187308 */ /* 0x000ee20000000800 */
[----:B-1----:R-:W-:-:S04]  /*134c0*/  FFMA.FTZ R7, R60, R6, R191 ;  /* 0x000000063c077223 */ /* 0x002fc800000100bf */
[----:B------:R-:W-:-:S03]  /*134d0*/  FADD.FTZ R6, R12, R7 ;  /* 0x000000070c067221 */ /* 0x000fc60000010000 */
[----:B------:R-:W1:Y:S01]  /*134e0*/  MUFU.EX2 R21, R21 ;  /* 0x0000001500157308 */ /* 0x000e620000000800 */
[----:B--2---:R-:W-:-:S07]  /*134f0*/  FADD.FTZ R7, R15, R6 ;  /* 0x000000060f077221 */ /* 0x004fce0000010000 */
[----:B------:R2:W-:Y:S01]  /*13500*/  MUFU.EX2 R13, R65 ;  /* 0x00000041000d7308 */ /* 0x0005e20000000800 */
[----:B---3--:R-:W-:-:S07]  /*13510*/  FADD.FTZ R6, R24, R7 ;  /* 0x0000000718067221 */ /* 0x008fce0000010000 */
[----:B------:R-:W3:Y:S01]  /*13520*/  MUFU.EX2 R26, R26 ;  /* 0x0000001a001a7308 */ /* 0x000ee20000000800 */
[----:B--2---:R-:W-:-:S01]  /*13530*/  FADD.FTZ R65, R45, R72 ;  /* 0x000000482d417221 */ /* 0x004fc20000010000 */
[----:B-1----:R-:W-:Y:S01]  /*13540*/  FADD.FTZ R7, R21, R6 ;  /* 0x0000000615077221 */ /* 0x002fe20000010000 */
[----:B------:R-:W-:-:S02]  /*13550*/  FFMA.FTZ R72, R73, R68, -R115 ;  /* 0x0000004449487223 */ /* 0x000fc40000010873 */
[----:B------:R-:W-:Y:S01]  /*13560*/  FADD.FTZ R114, R30, R65 ;  /* 0x000000411e727221 */ /* 0x000fe20000010000 */
[----:B------:R-:W-:-:S02]  /*13570*/  FFMA.FTZ R65, R76, R68, -R115 ;  /* 0x000000444c417223 */ /* 0x000fc40000010873 */
[----:B------:R-:W1:Y:S01]  /*13580*/  MUFU.EX2 R25, R25 ;  /* 0x0000001900197308 */ /* 0x000e620000000800 */
[----:B------:R-:W-:-:S04]  /*13590*/  FADD.FTZ R69, R119, R114 ;  /* 0x0000007277457221 */ /* 0x000fc80000010000 */
[----:B------:R-:W-:-:S03]  /*135a0*/  FADD.FTZ R76, R34, R69 ;  /* 0x00000045224c7221 */ /* 0x000fc60000010000 */
[----:B------:R-:W2:Y:S01]  /*135b0*/  MUFU.EX2 R28, R28 ;  /* 0x0000001c001c7308 */ /* 0x000ea20000000800 */
[----:B------:R-:W-:-:S01]  /*135c0*/  FADD.FTZ R69, R27, R76 ;  /* 0x0000004c1b457221 */ /* 0x000fc20000010000 */
[----:B---3--:R-:W-:Y:S01]  /*135d0*/  FADD.FTZ R6, R26, R7 ;  /* 0x000000071a067221 */ /* 0x008fe20000010000 */
[----:B------:R-:W-:-:S02]  /*135e0*/  FFMA.FTZ R76, R77, R68, -R115 ;  /* 0x000000444d4c7223 */ /* 0x000fc40000010873 */
[----:B------:R-:W-:Y:S01]  /*135f0*/  FADD.FTZ R114, R38, R69 ;  /* 0x0000004526727221 */ /* 0x000fe20000010000 */
[----:B------:R-:W-:-:S02]  /*13600*/  FFMA.FTZ R69, R80, R68, -R115 ;  /* 0x0000004450457223 */ /* 0x000fc40000010873 */
[----:B------:R-:W3:Y:S01]  /*13610*/  MUFU.EX2 R29, R29 ;  /* 0x0000001d001d7308 */ /* 0x000ee20000000800 */
[----:B-1----:R-:W-:-:S01]  /*13620*/  FADD.FTZ R7, R25, R6 ;  /* 0x0000000619077221 */ /* 0x002fc20000010000 */
[----:B------:R-:W-:-:S04]  /*13630*/  FADD.FTZ R73, R31, R114 ;  /* 0x000000721f497221 */ /* 0x000fc80000010000 */
[----:B------:R-:W-:Y:S02]  /*13640*/  FADD.FTZ R80, R42, R73 ;  /* 0x000000492a507221 */ /* 0x000fe40000010000 */
[----:B------:R-:W1:Y:S01]  /*13650*/  MUFU.EX2 R32, R32 ;  /* 0x0000002000207308 */ /* 0x000e620000000800 */
[----:B--2---:R-:W-:-:S01]  /*13660*/  FADD.FTZ R6, R28, R7 ;  /* 0x000000071c067221 */ /* 0x004fc20000010000 */
[----:B------:R-:W-:Y:S01]  /*13670*/  FADD.FTZ R73, R35, R80 ;  /* 0x0000005023497221 */ /* 0x000fe20000010000 */
[----:B------:R-:W-:-:S03]  /*13680*/  FFMA.FTZ R80, R81, R68, -R115 ;  /* 0x0000004451507223 */ /* 0x000fc60000010873 */
[----:B------:R-:W-:Y:S01]  /*13690*/  FADD.FTZ R114, R44, R73 ;  /* 0x000000492c727221 */ /* 0x000fe20000010000 */
[----:B------:R-:W-:-:S01]  /*136a0*/  FFMA.FTZ R73, R84, R68, -R115 ;  /* 0x0000004454497223 */ /* 0x000fc20000010873 */
[----:B------:R-:W2:Y:S01]  /*136b0*/  MUFU.EX2 R33, R33 ;  /* 0x0000002100217308 */ /* 0x000ea20000000800 */
[----:B---3--:R-:W-:-:S01]  /*136c0*/  FADD.FTZ R7, R29, R6 ;  /* 0x000000061d077221 */ /* 0x008fc20000010000 */
[----:B------:R-:W-:-:S04]  /*136d0*/  FADD.FTZ R77, R39, R114 ;  /* 0x00000072274d7221 */ /* 0x000fc80000010000 */
[----:B------:R-:W-:Y:S02]  /*136e0*/  FADD.FTZ R84, R48, R77 ;  /* 0x0000004d30547221 */ /* 0x000fe40000010000 */
[----:B------:R-:W3:Y:S01]  /*136f0*/  MUFU.EX2 R36, R36 ;  /* 0x0000002400247308 */ /* 0x000ee20000000800 */
[----:B-1----:R-:W-:-:S01]  /*13700*/  FADD.FTZ R6, R32, R7 ;  /* 0x0000000720067221 */ /* 0x002fc20000010000 */
[----:B------:R-:W-:Y:S01]  /*13710*/  FADD.FTZ R77, R43, R84 ;  /* 0x000000542b4d7221 */ /* 0x000fe20000010000 */
[----:B------:R-:W-:-:S03]  /*13720*/  FFMA.FTZ R84, R85, R68, -R115 ;  /* 0x0000004455547223 */ /* 0x000fc60000010873 */
[----:B------:R-:W-:Y:S01]  /*13730*/  FADD.FTZ R114, R52, R77 ;  /* 0x0000004d34727221 */ /* 0x000fe20000010000 */
[----:B------:R-:W-:-:S01]  /*13740*/  FFMA.FTZ R77, R88, R68, -R115 ;  /* 0x00000044584d7223 */ /* 0x000fc20000010873 */
[----:B------:R-:W1:Y:S01]  /*13750*/  MUFU.EX2 R37, R37 ;  /* 0x0000002500257308 */ /* 0x000e620000000800 */
[----:B--2---:R-:W-:-:S01]  /*13760*/  FADD.FTZ R7, R33, R6 ;  /* 0x0000000621077221 */ /* 0x004fc20000010000 */
[----:B------:R-:W-:-:S04]  /*13770*/  FADD.FTZ R81, R49, R114 ;  /* 0x0000007231517221 */ /* 0x000fc80000010000 */
[----:B------:R-:W-:Y:S02]  /*13780*/  FADD.FTZ R88, R58, R81 ;  /* 0x000000513a587221 */ /* 0x000fe40000010000 */
[----:B------:R-:W2:Y:S01]  /*13790*/  MUFU.EX2 R40, R40 ;  /* 0x0000002800287308 */ /* 0x000ea20000000800 */
[----:B---3--:R-:W-:-:S01]  /*137a0*/  FADD.FTZ R6, R36, R7 ;  /* 0x0000000724067221 */ /* 0x008fc20000010000 */
[----:B------:R-:W-:Y:S01]  /*137b0*/  FADD.FTZ R81, R53, R88 ;  /* 0x0000005835517221 */ /* 0x000fe20000010000 */
[----:B------:R-:W-:-:S03]  /*137c0*/  FFMA.FTZ R88, R89, R68, -R115 ;  /* 0x0000004459587223 */ /* 0x000fc60000010873 */
[----:B------:R-:W-:Y:S01]  /*137d0*/  FADD.FTZ R114, R62, R81 ;  /* 0x000000513e727221 */ /* 0x000fe20000010000 */
[----:B------:R-:W-:-:S01]  /*137e0*/  FFMA.FTZ R81, R92, R68, -R115 ;  /* 0x000000445c517223 */ /* 0x000fc20000010873 */
[----:B------:R-:W3:Y:S01]  /*137f0*/  MUFU.EX2 R41, R41 ;  /* 0x0000002900297308 */ /* 0x000ee20000000800 */
[----:B-1----:R-:W-:-:S01]  /*13800*/  FADD.FTZ R7, R37, R6 ;  /* 0x0000000625077221 */ /* 0x002fc20000010000 */
[----:B------:R-:W-:-:S04]  /*13810*/  FADD.FTZ R85, R59, R114 ;  /* 0x000000723b557221 */ /* 0x000fc80000010000 */
[----:B------:R-:W-:Y:S02]  /*13820*/  FADD.FTZ R92, R64, R85 ;  /* 0x00000055405c7221 */ /* 0x000fe40000010000 */
[----:B------:R-:W1:Y:S01]  /*13830*/  MUFU.EX2 R46, R46 ;  /* 0x0000002e002e7308 */ /* 0x000e620000000800 */
[----:B--2---:R-:W-:-:S01]  /*13840*/  FADD.FTZ R6, R40, R7 ;  /* 0x0000000728067221 */ /* 0x004fc20000010000 */
[----:B------:R-:W-:Y:S01]  /*13850*/  FADD.FTZ R85, R63, R92 ;  /* 0x0000005c3f557221 */ /* 0x000fe20000010000 */
        /* <DEDUP_REMOVED lines=85> */
[-CC-:B------:R-:W-:Y:S01]  /*13db0*/  FFMA.FTZ R104, R107, R68.reuse, -R115.reuse ;  /* 0x000000446b687223 */ /* 0x180fe20000010873 */
[----:B------:R-:W-:-:S05]  /*13dc0*/  FFMA.FTZ R115, R187, R68, -R115 ;  /* 0x00000044bb737223 */ /* 0x000fca0000010873 */
        /* <DEDUP_REMOVED lines=41> */
.L_x_6252:
        /* <DEDUP_REMOVED lines=121> */
[----:B------:R-:W-:Y:S01]  /*147f0*/  IMAD.MOV.U32 R14, RZ, RZ, R17 ;  /* 0x000000ffff0e7224 */ /* 0x000fe200078e0011 */
[----:B------:R-:W-:Y:S06]  /*14800*/  @P1 BRA `(.L_x_6253) ;  /* 0xffffffa800ec1947 */ /* 0x000fec000383ffff */
[----:B------:R-:W-:-:S05]  /*14810*/  UMOV UR38, UR22 ;  /* 0x0000001600267c82 */ /* 0x000fca0008000000 */
.L_x_6235:
[----:B------:R-:W-:Y:S06]  /*14820*/  BAR.ARV 0x8, 0x120 ;  /* 0x0204800000007b1d */ /* 0x000fec0000002000 */
[----:B------:R-:W-:Y:S05]  /*14830*/  @!P0 BRA `(.L_x_6254) ;  /* 0x0000000000048947 */ /* 0x000fea0003800000 */
[----:B------:R-:W-:Y:S01]  /*14840*/  BPT.TRAP 0x1 ;  /* 0x000000040000795c */ /* 0x000fe20000300000 */
.L_x_6254:
[----:B------:R-:W-:Y:S01]  /*14850*/  ULEA UR5, UR38, UR39, 0x3 ;  /* 0x0000002726057291 */ /* 0x000fe2000f8e183f */
[----:B------:R-:W-:-:S08]  /*14860*/  SHF.L.U32 R0, R17, 0x1f, RZ ;  /* 0x0000001f11007819 */ /* 0x000fd000000006ff */
[----:B------:R1:W2:Y:S01]  /*14870*/  SYNCS.PHASECHK.TRANS64.TRYWAIT P1, [UR5+0x28850], R0 ;  /* 0x02885000ff0075a7 */ /* 0x0002a20008020145 */
[----:B------:R-:W-:Y:S05]  /*14880*/  @!P0 BRA `(.L_x_6255) ;  /* 0x0000000000048947 */ /* 0x000fea0003800000 */
[----:B------:R-:W-:Y:S01]  /*14890*/  BPT.TRAP 0x1 ;  /* 0x000000040000795c */ /* 0x000fe20000300000 */
.L_x_6255:
[----:B--2---:R-:W-:Y:S05]  /*148a0*/  @P1 BRA `(.L_x_6256) ;  /* 0x0000000000081947 */ /* 0x004fea0003800000 */
[----:B------:R-:W2:Y:S02]  /*148b0*/  SYNCS.PHASECHK.TRANS64.TRYWAIT P1, [UR5+0x28850], R0 ;  /* 0x02885000ff0075a7 */ /* 0x000ea40008020145 */
[----:B--2---:R-:W-:Y:S05]  /*148c0*/  @!P1 BRA `(.L_x_6257) ;  /* 0x0000006000249947 */ /* 0x004fea0003800000 */
.L_x_6256:
        /* <DEDUP_REMOVED lines=10> */
[----:B------:R-:W-:Y:S01]  /*14970*/  QGMMA.64x128x32.F32.E4M3.E4M3 R120, R204, gdesc[UR4], R120, gsb0 ;  /* 0x01e00004cc787df3 */ /* 0x000fe20008000878 */
        /* <DEDUP_REMOVED lines=16> */
[----:B------:R-:W-:-:S04]  /*14a80*/  @P1 LEA R12, P2, R4, R12, 0x2 ;  /* 0x0000000c040c1211 */ /* 0x000fc800078410ff */
[----:B------:R-:W-:Y:S01]  /*14a90*/  @P1 LEA.HI.X R13, R4, R13, R0, 0x2, P2 ;  /* 0x0000000d040d1211 */ /* 0x000fe200010f1400 */
[----:B------:R-:W-:-:S06]  /*14aa0*/  IMAD.MOV.U32 R4, RZ, RZ, 0x3f800000 ;  /* 0x3f800000ff047424 */ /* 0x000fcc00078e00ff */
[----:B------:R1:W2:Y:S01]  /*14ab0*/  @P1 LDG.E R4, desc[UR46][R12.64] ;  /* 0x0000002e0c041981 */ /* 0x0002a2000c1e1900 */
[----:B------:R-:W-:Y:S02]  /*14ac0*/  WARPGROUP.DEPBAR.LE gsb0, 0x0 ;  /* 0x00008000000079c5 */ /* 0x000fe40000010000 */
[----:B------:R-:W-:-:S06]  /*14ad0*/  WARPGROUP.ARRIVE ;  /* 0x00000000000079c5 */ /* 0x000fcc0000000000 */
        /* <DEDUP_REMOVED lines=13> */
[----:B------:R-:W-:Y:S01]  /*14bb0*/  UIADD3 UR4, UR4, 0x402, URZ ;  /* 0x0000040204047890 */ /* 0x000fe2000fffe03f */
[----:B------:R-:W3:Y:S04]  /*14bc0*/  SHFL.BFLY PT, R0, R7, 0x2, 0x1f ;  /* 0x0c401f0007007f89 */ /* 0x000ee800000e0000 */
[----:B------:R-:W4:Y:S01]  /*14bd0*/  SHFL.BFLY PT, R5, R6, 0x2, 0x1f ;  /* 0x0c401f0006057f89 */ /* 0x000f2200000e0000 */
[----:B------:R-:W-:Y:S02]  /*14be0*/  WARPGROUP.DEPBAR.LE gsb0, 0x0 ;  /* 0x00008000000079c5 */ /* 0x000fe40000010000 */
[----:B------:R-:W-:-:S06]  /*14bf0*/  WARPGROUP.ARRIVE ;  /* 0x00000000000079c5 */ /* 0x000fcc0000000000 */
[----:B------:R-:W-:Y:S01]  /*14c00*/  QGMMA.64x128x32.F32.E4M3.E4M3 R120, R188, gdesc[UR4], R120, gsb0 ;  /* 0x01e00004bc787df3 */ /* 0x000fe20008000878 */
[----:B------:R-:W-:Y:S01]  /*14c10*/  UMOV UR6, UR4 ;  /* 0x0000000400067c82 */ /* 0x000fe20008000000 */
[----:B------:R-:W-:Y:S01]  /*14c20*/  UMOV UR7, 0x80000020 ;  /* 0x8000002000077882 */ /* 0x000fe20000000000 */
[----:B---3--:R-:W-:-:S01]  /*14c30*/  FADD.FTZ R0, R0, R7 ;  /* 0x0000000700007221 */ /* 0x008fc20000010000 */
[----:B----4-:R-:W-:-:S04]  /*14c40*/  FADD.FTZ R5, R5, R6 ;  /* 0x0000000605057221 */ /* 0x010fc80000010000 */
[----:B------:R-:W1:Y:S04]  /*14c50*/  SHFL.BFLY PT, R3, R0, 0x1, 0x1f ;  /* 0x0c201f0000037f89 */ /* 0x000e6800000e0000 */
[----:B------:R-:W3:Y:S01]  /*14c60*/  SHFL.BFLY PT, R8, R5, 0x1, 0x1f ;  /* 0x0c201f0005087f89 */ /* 0x000ee200000e0000 */
[----:B------:R-:W-:Y:S02]  /*14c70*/  IMAD.MOV.U32 R7, RZ, RZ, RZ ;  /* 0x000000ffff077224 */ /* 0x000fe400078e00ff */
[----:B-1----:R-:W-:Y:S01]  /*14c80*/  FADD.FTZ R13, R0, R3 ;  /* 0x00000003000d7221 */ /* 0x002fe20000010000 */
[----:B---3--:R-:W-:-:S04]  /*14c90*/  FADD.FTZ R14, R5, R8 ;  /* 0x00000008050e7221 */ /* 0x008fc80000010000 */
[C---:B------:R-:W-:Y:S01]  /*14ca0*/  FSETP.NE.FTZ.AND P1, PT, R13.reuse, RZ, PT ;  /* 0x000000ff0d00720b */ /* 0x040fe20003f35000 */
[----:B------:R-:W-:Y:S01]  /*14cb0*/  FMUL.FTZ R15, R13, 0.00390625 ;  /* 0x3b8000000d0f7820 */ /* 0x000fe20000410000 */
[----:B------:R-:W-:-:S04]  /*14cc0*/  FMUL.FTZ R12, R14, 0.00390625 ;  /* 0x3b8000000e0c7820 */ /* 0x000fc80000410000 */
        /* <DEDUP_REMOVED lines=8> */
[----:B------:R-:W1:Y:S08]  /*14d50*/  @P2 MUFU.LG2 R8, R15 ;  /* 0x0000000f00082308 */ /* 0x000e700000000c00 */
[----:B------:R-:W3:Y:S08]  /*14d60*/  @P3 MUFU.LG2 R12, R12 ;  /* 0x0000000c000c3308 */ /* 0x000ef00000000c00 */
[----:B------:R-:W4:Y:S01]  /*14d70*/  @P1 MUFU.RCP R11, R14 ;  /* 0x0000000e000b1308 */ /* 0x000f220000001000 */
[C---:B------:R-:W-:Y:S01]  /*14d80*/  @P2 FMUL.FTZ R6, R68.reuse, 0.69314718246459960938 ;  /* 0x3f31721844062820 */ /* 0x040fe20000410000 */
[----:B------:R-:W-:Y:S01]  /*14d90*/  @P3 FMUL.FTZ R68, R68, 0.69314718246459960938 ;  /* 0x3f31721844443820 */ /* 0x000fe20000410000 */
[----:B-1----:R-:W-:Y:S01]  /*14da0*/  @P2 FMUL.FTZ R5, R8, 0.69314718246459960938 ;  /* 0x3f31721808052820 */ /* 0x002fe20000410000 */
[----:B------:R-:W-:-:S02]  /*14db0*/  IMAD.MOV.U32 R3, RZ, RZ, -0x800000 ;  /* 0xff800000ff037424 */ /* 0x000fc400078e00ff */
[----:B--2---:R-:W-:Y:S01]  /*14dc0*/  FMUL.FTZ R7, R7, R4 ;  /* 0x0000000407077220 */ /* 0x004fe20000410000 */
[----:B------:R-:W-:Y:S02]  /*14dd0*/  IMAD.MOV.U32 R0, RZ, RZ, -0x800000 ;  /* 0xff800000ff007424 */ /* 0x000fe400078e00ff */
[----:B---3--:R-:W-:Y:S01]  /*14de0*/  @P3 FMUL.FTZ R13, R12, 0.69314718246459960938 ;  /* 0x3f3172180c0d3820 */ /* 0x008fe20000410000 */
[----:B------:R-:W-:-:S03]  /*14df0*/  @P2 FFMA.FTZ R3, R6, R9, R5 ;  /* 0x0000000906032223 */ /* 0x000fc60000010005 */
[----:B------:R-:W-:Y:S01]  /*14e00*/  @P3 FFMA.FTZ R0, R68, R10, R13 ;  /* 0x0000000a44003223 */ /* 0x000fe2000001000d */
[----:B----4-:R-:W-:Y:S01]  /*14e10*/  FMUL.FTZ R4, R11, R4 ;  /* 0x000000040b047220 */ /* 0x010fe20000410000 */
[----:B------:R-:W-:Y:S02]  /*14e20*/  WARPGROUP.DEPBAR.LE gsb0, 0x0 ;  /* 0x00008000000079c5 */ /* 0x000fe40000010000 */
[----:B------:R-:W-:Y:S05]  /*14e30*/  @!P0 BRA `(.L_x_6258) ;  /* 0x0000000000048947 */ /* 0x000fea0003800000 */
[----:B------:R-:W-:Y:S01]  /*14e40*/  BPT.TRAP 0x1 ;  /* 0x000000040000795c */ /* 0x000fe20000300000 */
.L_x_6258:
        /* <DEDUP_REMOVED lines=74> */
.L_x_6184:
        /* <DEDUP_REMOVED lines=11> */
[----:B------:R-:W2:Y:S01]  /*153a0*/  LDC.64 R66, c[0x0][0xb78] ;  /* 0x0002de00ff427b82 */ /* 0x000ea20000000a00 */
[----:B-1----:R-:W-:-:S05]  /*153b0*/  IMAD.SHL.U32 R4, R23, 0x4, RZ ;  /* 0x0000000417047824 */ /* 0x002fca00078e00ff */
[----:B------:R-:W-:-:S04]  /*153c0*/  LOP3.LUT R4, R4, 0xc, RZ, 0xc0, !PT ;  /* 0x0000000c04047812 */ /* 0x000fc800078ec0ff */
[----:B------:R-:W-:-:S05]  /*153d0*/  IADD3 R4, P0, R4, UR6, RZ ;  /* 0x0000000604047c10 */ /* 0x000fca000ff1e0ff */
[----:B------:R-:W-:Y:S01]  /*153e0*/  IMAD.X R5, RZ, RZ, UR7, P0 ;  /* 0x00000007ff057e24 */ /* 0x000fe200080e06ff */
[----:B------:R-:W-:Y:S02]  /*153f0*/  F2FP.BF16.F32.PACK_AB R14, R167, R14 ;  /* 0x0000000ea70e723e */ /* 0x000fe400000010ff */
[----:B------:R-:W-:Y:S02]  /*15400*/  F2FP.BF16.F32.PACK_AB R41, R126, R41 ;  /* 0x000000297e29723e */ /* 0x000fe400000010ff */
[----:B------:R-:W-:Y:S01]  /*15410*/  F2FP.BF16.F32.PACK_AB R40, R127, R40 ;  /* 0x000000287f28723e */ /* 0x000fe200000010ff */
[----:B------:R1:W3:Y:S01]  /*15420*/  LDG.E.CONSTANT R19, desc[UR46][R4.64] ;  /* 0x0000002e04137981 */ /* 0x0002e2000c1e9900 */
        /* <DEDUP_REMOVED lines=8> */
[----:B------:R-:W-:Y:S01]  /*154b0*/  F2FP.BF16.F32.PACK_AB R39, R132, R39 ;  /* 0x000000278427723e */ /* 0x000fe200000010ff */
[----:B------:R-:W-:Y:S01]  /*154c0*/  UIMAD UR5, UR43, UR7, UR5 ;  /* 0x000000072b0572a4 */ /* 0x000fe2000f8e0205 */
[----:B-1----:R-:W-:Y:S01]  /*154d0*/  LOP3.LUT P0, R4, R23, 0x3, RZ, 0xc0, !PT ;  /* 0x0000000317047812 */ /* 0x002fe2000780c0ff */
[----:B------:R-:W-:Y:S01]  /*154e0*/  VIADD R65, R214, UR42 ;  /* 0x0000002ad6417c36 */ /* 0x000fe20008000000 */
[----:B------:R-:W-:Y:S01]  /*154f0*/  F2FP.BF16.F32.PACK_AB R38, R133, R38 ;  /* 0x000000268526723e */ /* 0x000fe200000010ff */
[----:B------:R-:W-:Y:S01]  /*15500*/  UIADD3 UR5, UR9, UR5, URZ ;  /* 0x0000000509057290 */ /* 0x000fe2000fffe03f */
[----:B------:R-:W-:Y:S01]  /*15510*/  ISETP.EQ.OR P0, PT, R4, 0x3, !P0 ;  /* 0x000000030400780c */ /* 0x000fe20004702670 */
[----:B------:R-:W-:Y:S01]  /*15520*/  USHF.R.S32.HI UR6, URZ, 0x1f, UR44 ;  /* 0x0000001f3f067899 */ /* 0x000fe2000801142c */
[----:B------:R-:W-:-:S02]  /*15530*/  F2FP.BF16.F32.PACK_AB R35, R140, R35 ;  /* 0x000000238c23723e */ /* 0x000fc400000010ff */
[----:B------:R-:W-:Y:S02]  /*15540*/  SEL R52, R15, R14, P0 ;  /* 0x0000000e0f347207 */ /* 0x000fe40000000000 */
[----:B------:R-:W-:Y:S02]  /*15550*/  SEL R51, R14, R15, P0 ;  /* 0x0000000f0e337207 */ /* 0x000fe40000000000 */
[----:B------:R-:W-:Y:S02]  /*15560*/  IADD3 R15, P1, R208, 0x40, RZ ;  /* 0x00000040d00f7810 */ /* 0x000fe40007f3e0ff */
[----:B------:R-:W-:Y:S02]  /*15570*/  SEL R50, R41, R40, P0 ;  /* 0x0000002829327207 */ /* 0x000fe40000000000 */
[----:B------:R-:W-:Y:S02]  /*15580*/  LOP3.LUT R14, R15, 0x380, RZ, 0xc0, !PT ;  /* 0x000003800f0e7812 */ /* 0x000fe400078ec0ff */
[----:B------:R-:W-:-:S02]  /*15590*/  SEL R41, R40, R41, P0 ;  /* 0x0000002928297207 */ /* 0x000fc40000000000 */
[----:B------:R-:W-:Y:S02]  /*155a0*/  SHF.R.U64 R14, R14, 0x3, RZ ;  /* 0x000000030e0e7819 */ /* 0x000fe400000012ff */
[----:B------:R-:W-:Y:S02]  /*155b0*/  F2FP.BF16.F32.PACK_AB R34, R141, R34 ;  /* 0x000000228d22723e */ /* 0x000fe400000010ff */
[----:B------:R-:W-:Y:S01]  /*155c0*/  LOP3.LUT R14, R14, R15, RZ, 0x3c, !PT ;  /* 0x0000000f0e0e7212 */ /* 0x000fe200078e3cff */
[----:B------:R-:W-:Y:S01]  /*155d0*/  IMAD.X R15, RZ, RZ, R209, P1 ;  /* 0x000000ffff0f7224 */ /* 0x000fe200008e06d1 */
[----:B------:R-:W-:Y:S02]  /*155e0*/  SEL R44, R43, R42, P0 ;  /* 0x0000002a2b2c7207 */ /* 0x000fe40000000000 */
[----:B------:R-:W-:Y:S02]  /*155f0*/  SEL R40, R37, R36, P0 ;  /* 0x0000002425287207 */ /* 0x000fe40000000000 */
[----:B------:R-:W-:-:S02]  /*15600*/  SEL R43, R42, R43, P0 ;  /* 0x0000002b2a2b7207 */ /* 0x000fc40000000000 */
[----:B------:R-:W-:Y:S02]  /*15610*/  SEL R37, R36, R37, P0 ;  /* 0x0000002524257207 */ /* 0x000fe40000000000 */
[----:B------:R-:W-:Y:S02]  /*15620*/  MOV R62, R14 ;  /* 0x0000000e003e7202 */ /* 0x000fe40000000f00 */
[----:B------:R-:W-:Y:S02]  /*15630*/  F2FP.BF16.F32.PACK_AB R31, R148, R31 ;  /* 0x0000001f941f723e */ /* 0x000fe400000010ff */
[----:B------:R-:W-:Y:S02]  /*15640*/  F2FP.BF16.F32.PACK_AB R30, R149, R30 ;  /* 0x0000001e951e723e */ /* 0x000fe400000010ff */
[----:B------:R-:W-:Y:S02]  /*15650*/  F2FP.BF16.F32.PACK_AB R11, R174, R11 ;  /* 0x0000000bae0b723e */ /* 0x000fe400000010ff */
[----:B------:R-:W-:-:S02]  /*15660*/  F2FP.BF16.F32.PACK_AB R10, R175, R10 ;  /* 0x0000000aaf0a723e */ /* 0x000fc400000010ff */
[----:B------:R-:W-:Y:S02]  /*15670*/  SEL R42, R39, R38, P0 ;  /* 0x00000026272a7207 */ /* 0x000fe40000000000 */
[----:B------:R-:W-:Y:S02]  /*15680*/  SEL R39, R38, R39, P0 ;  /* 0x0000002726277207 */ /* 0x000fe40000000000 */
[----:B------:R-:W-:Y:S02]  /*15690*/  F2FP.BF16.F32.PACK_AB R27, R156, R27 ;  /* 0x0000001b9c1b723e */ /* 0x000fe400000010ff */
[----:B------:R-:W-:Y:S02]  /*156a0*/  F2FP.BF16.F32.PACK_AB R26, R157, R26 ;  /* 0x0000001a9d1a723e */ /* 0x000fe400000010ff */
[----:B------:R-:W-:Y:S02]  /*156b0*/  SEL R38, R35, R34, P0 ;  /* 0x0000002223267207 */ /* 0x000fe40000000000 */
[----:B------:R-:W-:-:S02]  /*156c0*/  SEL R35, R34, R35, P0 ;  /* 0x0000002322237207 */ /* 0x000fc40000000000 */
[----:B------:R-:W-:Y:S02]  /*156d0*/  F2FP.BF16.F32.PACK_AB R21, R164, R21 ;  /* 0x00000015a415723e */ /* 0x000fe400000010ff */
[----:B------:R-:W-:Y:S02]  /*156e0*/  F2FP.BF16.F32.PACK_AB R20, R165, R20 ;  /* 0x00000014a514723e */ /* 0x000fe400000010ff */
[----:B------:R-:W-:Y:S02]  /*156f0*/  SEL R34, R31, R30, P0 ;  /* 0x0000001e1f227207 */ /* 0x000fe40000000000 */
[----:B------:R-:W-:Y:S02]  /*15700*/  SEL R54, R11, R10, P0 ;  /* 0x0000000a0b367207 */ /* 0x000fe40000000000 */
[----:B------:R-:W-:Y:S02]  /*15710*/  SEL R53, R10, R11, P0 ;  /* 0x0000000b0a357207 */ /* 0x000fe40000000000 */
[----:B------:R-:W-:-:S02]  /*15720*/  F2FP.BF16.F32.PACK_AB R33, R142, R33 ;  /* 0x000000218e21723e */ /* 0x000fc400000010ff */
[----:B------:R-:W-:Y:S02]  /*15730*/  F2FP.BF16.F32.PACK_AB R32, R143, R32 ;  /* 0x000000208f20723e */ /* 0x000fe400000010ff */
[----:B------:R-:W-:Y:S02]  /*15740*/  F2FP.BF16.F32.PACK_AB R9, R180, R9 ;  /* 0x00000009b409723e */ /* 0x000fe400000010ff */
[----:B------:R-:W-:Y:S02]  /*15750*/  F2FP.BF16.F32.PACK_AB R8, R181, R8 ;  /* 0x00000008b508723e */ /* 0x000fe400000010ff */
[----:B------:R-:W-:Y:S02]  /*15760*/  SEL R31, R30, R31, P0 ;  /* 0x0000001f1e1f7207 */ /* 0x000fe40000000000 */
[----:B------:R-:W-:Y:S02]  /*15770*/  IADD3 R11, P3, R208, 0x4000, RZ ;  /* 0x00004000d00b7810 */ /* 0x000fe40007f7e0ff */
        /* <DEDUP_REMOVED lines=11> */
[----:B------:R-:W-:Y:S02]  /*15830*/  IADD3 R21, P6, R208, 0x20, RZ ;  /* 0x00000020d0157810 */ /* 0x000fe40007fde0ff */
[----:B------:R-:W-:-:S02]  /*15840*/  LOP3.LUT R10, R11, 0x380, RZ, 0xc0, !PT ;  /* 0x000003800b0a7812 */ /* 0x000fc400078ec0ff */
[----:B------:R-:W-:Y:S02]  /*15850*/  SEL R33, R32, R33, P0 ;  /* 0x0000002120217207 */ /* 0x000fe40000000000 */
[----:B------:R-:W-:Y:S02]  /*15860*/  IADD3 R9, P4, R208, 0x4020, RZ ;  /* 0x00004020d0097810 */ /* 0x000fe40007f9e0ff */
[----:B------:R-:W-:Y:S02]  /*15870*/  SEL R32, R29, R28, P0 ;  /* 0x0000001c1d207207 */ /* 0x000fe40000000000 */
[----:B------:R-:W-:Y:S02]  /*15880*/  SEL R29, R28, R29, P0 ;  /* 0x0000001d1c1d7207 */ /* 0x000fe40000000000 */
[----:B------:R-:W-:Y:S02]  /*15890*/  SEL R28, R25, R24, P0 ;  /* 0x00000018191c7207 */ /* 0x000fe40000000000 */
[----:B------:R-:W-:-:S02]  /*158a0*/  SEL R49, R24, R25, P0 ;  /* 0x0000001918317207 */ /* 0x000fc40000000000 */
[----:B------:R-:W-:Y:S02]  /*158b0*/  LOP3.LUT R20, R21, 0x380, RZ, 0xc0, !PT ;  /* 0x0000038015147812 */ /* 0x000fe400078ec0ff */
[----:B------:R-:W-:Y:S02]  /*158c0*/  SHF.R.U64 R10, R10, 0x3, RZ ;  /* 0x000000030a0a7819 */ /* 0x000fe400000012ff */
[----:B------:R-:W-:Y:S02]  /*158d0*/  LOP3.LUT R25, R208, 0x380, RZ, 0xc0, !PT ;  /* 0x00000380d0197812 */ /* 0x000fe400078ec0ff */
[----:B------:R-:W-:Y:S02]  /*158e0*/  SHF.R.S32.HI R68, RZ, 0x1f, R215 ;  /* 0x0000001fff447819 */ /* 0x000fe400000114d7 */
[----:B------:R-:W-:Y:S02]  /*158f0*/  LOP3.LUT R8, R9, 0x380, RZ, 0xc0, !PT ;  /* 0x0000038009087812 */ /* 0x000fe400078ec0ff */
[----:B------:R-:W-:-:S02]  /*15900*/  SHF.R.U64 R20, R20, 0x3, RZ ;  /* 0x0000000314147819 */ /* 0x000fc400000012ff */
[----:B------:R-:W-:Y:S02]  /*15910*/  LOP3.LUT R10, R10, R11, RZ, 0x3c, !PT ;  /* 0x0000000b0a0a7212 */ /* 0x000fe400078e3cff */
[----:B------:R-:W-:Y:S02]  /*15920*/  SHF.R.U64 R25, R25, 0x3, RZ ;  /* 0x0000000319197819 */ /* 0x000fe400000012ff */
[----:B------:R-:W-:Y:S02]  /*15930*/  LEA.HI R11, R68, R215, RZ, 0x7 ;  /* 0x000000d7440b7211 */ /* 0x000fe400078f38ff */
[----:B------:R-:W-:Y:S02]  /*15940*/  SHF.R.U64 R8, R8, 0x3, RZ ;  /* 0x0000000308087819 */ /* 0x000fe400000012ff */
[----:B------:R-:W-:Y:S02]  /*15950*/  F2FP.BF16.F32.PACK_AB R13, R172, R13 ;  /* 0x0000000dac0d723e */ /* 0x000fe400000010ff */
[----:B------:R-:W-:-:S02]  /*15960*/  F2FP.BF16.F32.PACK_AB R12, R173, R12 ;  /* 0x0000000cad0c723e */ /* 0x000fc400000010ff */
[----:B------:R-:W-:Y:S01]  /*15970*/  LOP3.LUT R20, R20, R21, RZ, 0x3c, !PT ;  /* 0x0000001514147212 */ /* 0x000fe200078e3cff */
[--C-:B------:R-:W-:Y:S01]  /*15980*/  IMAD.X R21, RZ, RZ, R209.reuse, P6 ;  /* 0x000000ffff157224 */ /* 0x100fe200030e06d1 */
[----:B------:R-:W-:Y:S01]  /*15990*/  LOP3.LUT R24, R25, R208, RZ, 0x3c, !PT ;  /* 0x000000d019187212 */ /* 0x000fe200078e3cff */
[--C-:B------:R-:W-:Y:S01]  /*159a0*/  IMAD.MOV.U32 R25, RZ, RZ, R209.reuse ;  /* 0x000000ffff197224 */ /* 0x100fe200078e00d1 */
[----:B------:R-:W-:Y:S01]  /*159b0*/  LOP3.LUT R58, R11, 0xffffff80, RZ, 0xc0, !PT ;  /* 0xffffff800b3a7812 */ /* 0x000fe200078ec0ff */
[--C-:B------:R-:W-:Y:S01]  /*159c0*/  IMAD.X R11, RZ, RZ, R209.reuse, P3 ;  /* 0x000000ffff0b7224 */ /* 0x100fe200018e06d1 */
[----:B------:R-:W-:Y:S01]  /*159d0*/  LOP3.LUT R8, R8, R9, RZ, 0x3c, !PT ;  /* 0x0000000908087212 */ /* 0x000fe200078e3cff */
[----:B------:R-:W-:Y:S01]  /*159e0*/  IMAD.X R9, RZ, RZ, R209, P4 ;  /* 0x000000ffff097224 */ /* 0x000fe200020e06d1 */
[----:B------:R-:W-:Y:S01]  /*159f0*/  F2FP.BF16.F32.PACK_AB R7, R182, R7 ;  /* 0x00000007b607723e */ /* 0x000fe200000010ff */
[----:B------:R-:W-:Y:S01]  /*15a00*/  IMAD.IADD R58, R215, 0x1, -R58 ;  /* 0x00000001d73a7824 */ /* 0x000fe200078e0a3a */
[----:B------:R-:W-:-:S02]  /*15a10*/  F2FP.BF16.F32.PACK_AB R6, R183, R6 ;  /* 0x00000006b706723e */ /* 0x000fc400000010ff */
[----:B------:R-:W-:Y:S02]  /*15a20*/  SEL R46, R13, R12, P0 ;  /* 0x0000000c0d2e7207 */ /* 0x000fe40000000000 */
[----:B------:R-:W-:Y:S02]  /*15a30*/  SEL R45, R12, R13, P0 ;  /* 0x0000000d0c2d7207 */ /* 0x000fe40000000000 */
[C---:B------:R-:W-:Y:S02]  /*15a40*/  IADD3 R5, P6, R208.reuse, 0x4060, RZ ;  /* 0x00004060d0057810 */ /* 0x040fe40007fde0ff */
[----:B------:R-:W-:Y:S02]  /*15a50*/  IADD3 R13, P2, R208, 0x60, RZ ;  /* 0x00000060d00d7810 */ /* 0x000fe40007f5e0ff */
[----:B------:R-:W-:Y:S02]  /*15a60*/  SEL R56, R7, R6, P0 ;  /* 0x0000000607387207 */ /* 0x000fe40000000000 */
[----:B------:R-:W-:-:S02]  /*15a70*/  SEL R55, R6, R7, P0 ;  /* 0x0000000706377207 */ /* 0x000fc40000000000 */
[----:B------:R-:W-:Y:S02]  /*15a80*/  LOP3.LUT R4, R5, 0x380, RZ, 0xc0, !PT ;  /* 0x0000038005047812 */ /* 0x000fe400078ec0ff */
[----:B------:R-:W-:Y:S02]  /*15a90*/  MOV R63, R20 ;  /* 0x00000014003f7202 */ /* 0x000fe40000000f00 */
[----:B------:R-:W-:Y:S02]  /*15aa0*/  LOP3.LUT R12, R13, 0x380, RZ, 0xc0, !PT ;  /* 0x000003800d0c7812 */ /* 0x000fe400078ec0ff */
[----:B------:R-:W-:Y:S02]  /*15ab0*/  MOV R64, R24 ;  /* 0x0000001800407202 */ /* 0x000fe40000000f00 */
[----:B------:R-:W-:Y:S02]  /*15ac0*/  MOV R60, R10 ;  /* 0x0000000a003c7202 */ /* 0x000fe40000000f00 */
[----:B------:R-:W-:-:S02]  /*15ad0*/  MOV R59, R8 ;  /* 0x00000008003b7202 */ /* 0x000fc40000000f00 */
[----:B------:R-:W-:Y:S02]  /*15ae0*/  IADD3 R7, P5, R208, 0x4040, RZ ;  /* 0x00004040d0077810 */ /* 0x000fe40007fbe0ff */
[----:B------:R-:W-:Y:S02]  /*15af0*/  SHF.R.U64 R4, R4, 0x3, RZ ;  /* 0x0000000304047819 */ /* 0x000fe400000012ff */
        /* <DEDUP_REMOVED lines=19> */
[----:B------:R-:W-:Y:S01]  /*15c30*/  LEA.HI R68, R68, R215, RZ, 0x5 ;  /* 0x000000d744447211 */ /* 0x000fe200078f28ff */
[----:B--2---:R-:W-:Y:S01]  /*15c40*/  IMAD.WIDE.U32 R12, R66, UR44, R12 ;  /* 0x0000002c420c7c25 */ /* 0x004fe2000f8e000c */
[----:B------:R-:W-:Y:S02]  /*15c50*/  ISETP.GE.OR P1, PT, R65, UR5, P1 ;  /* 0x0000000541007c0c */ /* 0x000fe40008f26670 */
[----:B------:R-:W-:Y:S02]  /*15c60*/  SHF.R.S32.HI R68, RZ, 0x5, R68 ;  /* 0x00000005ff447819 */ /* 0x000fe40000011444 */
[----:B---3--:R-:W-:Y:S01]  /*15c70*/  LOP3.LUT R14, R19, 0x2, RZ, 0x3c, !PT ;  /* 0x00000002130e7812 */ /* 0x008fe200078e3cff */
        /* <DEDUP_REMOVED lines=11> */
[----:B------:R-:W1:Y:S01]  /*15d30*/  SHFL.IDX PT, R35, R35, R14, 0x1c1f ;  /* 0x001c1f0e23237589 */ /* 0x000e6200000e0000 */
[----:B--2---:R-:W-:Y:S02]  /*15d40*/  SEL R4, R44, R43, P0 ;  /* 0x0000002b2c047207 */ /* 0x004fe40000000000 */
[----:B------:R-:W-:Y:S01]  /*15d50*/  SEL R6, R43, R44, P0 ;  /* 0x0000002c2b067207 */ /* 0x000fe20000000000 */
[----:B------:R-:W-:Y:S04]  /*15d60*/  SHFL.IDX PT, R34, R34, R19, 0x1c1f ;  /* 0x001c1f1322227589 */ /* 0x000fe800000e0000 */
[----:B------:R1:W-:Y:S01]  /*15d70*/  SHFL.IDX PT, R15, R36, R19, 0x1c1f ;  /* 0x001c1f13240f7589 */ /* 0x0003e200000e0000 */
[----:B---3--:R-:W-:-:S02]  /*15d80*/  SEL R5, R50, R41, P0 ;  /* 0x0000002932057207 */ /* 0x008fc40000000000 */
[----:B------:R-:W-:Y:S01]  /*15d90*/  SEL R7, R41, R50, P0 ;  /* 0x0000003229077207 */ /* 0x000fe20000000000 */
[----:B------:R-:W2:Y:S04]  /*15da0*/  SHFL.IDX PT, R31, R31, R14, 0x1c1f ;  /* 0x001c1f0e1f1f7589 */ /* 0x000ea800000e0000 */
[----:B------:R-:W3:Y:S01]  /*15db0*/  SHFL.IDX PT, R20, R33, R14, 0x1c1f ;  /* 0x001c1f0e21147589 */ /* 0x000ee200000e0000 */
[----:B----4-:R-:W-:Y:S02]  /*15dc0*/  SEL R8, R42, R39, P0 ;  /* 0x000000272a087207 */ /* 0x010fe40000000000 */
[----:B------:R-:W-:Y:S01]  /*15dd0*/  SEL R10, R39, R42, P0 ;  /* 0x0000002a270a7207 */ /* 0x000fe20000000000 */
[----:B------:R-:W-:Y:S04]  /*15de0*/  SHFL.IDX PT, R30, R30, R19, 0x1c1f ;  /* 0x001c1f131e1e7589 */ /* 0x000fe800000e0000 */
[----:B------:R2:W-:Y:S01]  /*15df0*/  SHFL.IDX PT, R21, R32, R19, 0x1c1f ;  /* 0x001c1f1320157589 */ /* 0x0005e200000e0000 */
[----:B-1----:R-:W-:-:S02]  /*15e00*/  SEL R36, R38, R35, P0 ;  /* 0x0000002326247207 */ /* 0x002fc40000000000 */
[----:B------:R-:W-:Y:S01]  /*15e10*/  SEL R38, R35, R38, P0 ;  /* 0x0000002623267207 */ /* 0x000fe20000000000 */
[----:B------:R-:W-:Y:S04]  /*15e20*/  SHFL.IDX PT, R27, R27, R14, 0x1c1f ;  /* 0x001c1f0e1b1b7589 */ /* 0x000fe800000e0000 */
[----:B------:R-:W1:Y:S01]  /*15e30*/  SHFL.IDX PT, R24, R29, R14, 0x1c1f ;  /* 0x001c1f0e1d187589 */ /* 0x000e6200000e0000 */
[----:B------:R-:W-:Y:S01]  /*15e40*/  BAR.SYNC.DEFER_BLOCKING 0x1, 0x100 ;  /* 0x0044000000007b1d */ /* 0x000fe20000010000 */
[----:B--2---:R-:W-:Y:S02]  /*15e50*/  SEL R32, R34, R31, P0 ;  /* 0x0000001f22207207 */ /* 0x004fe40000000000 */
[----:B------:R-:W-:Y:S02]  /*15e60*/  SEL R34, R31, R34, P0 ;  /* 0x000000221f227207 */ /* 0x000fe40000000000 */
[----:B---3--:R-:W-:-:S02]  /*15e70*/  SEL R37, R15, R20, P0 ;  /* 0x000000140f257207 */ /* 0x008fc40000000000 */
[----:B------:R-:W-:Y:S01]  /*15e80*/  SEL R39, R20, R15, P0 ;  /* 0x0000000f14277207 */ /* 0x000fe20000000000 */
[----:B------:R-:W-:Y:S04]  /*15e90*/  SHFL.IDX PT, R26, R26, R19, 0x1c1f ;  /* 0x001c1f131a1a7589 */ /* 0x000fe800000e0000 */
[----:B------:R-:W-:Y:S04]  /*15ea0*/  SHFL.IDX PT, R46, R46, R19, 0x1c1f ;  /* 0x001c1f132e2e7589 */ /* 0x000fe800000e0000 */
[----:B------:R2:W-:Y:S04]  /*15eb0*/  SHFL.IDX PT, R25, R28, R19, 0x1c1f ;  /* 0x001c1f131c197589 */ /* 0x0005e800000e0000 */
[----:B------:R-:W3:Y:S01]  /*15ec0*/  SHFL.IDX PT, R40, R49, R14, 0x1c1f ;  /* 0x001c1f0e31287589 */ /* 0x000ee200000e0000 */
[----:B-1----:R-:W-:-:S02]  /*15ed0*/  SEL R33, R21, R24, P0 ;  /* 0x0000001815217207 */ /* 0x002fc40000000000 */
[----:B------:R-:W-:Y:S01]  /*15ee0*/  SEL R35, R24, R21, P0 ;  /* 0x0000001518237207 */ /* 0x000fe20000000000 */
[----:B------:R-:W1:Y:S01]  /*15ef0*/  SHFL.IDX PT, R23, R23, R14, 0x1c1f ;  /* 0x001c1f0e17177589 */ /* 0x000e6200000e0000 */
[----:B--2---:R-:W-:Y:S01]  /*15f00*/  IMAD R28, R66, UR6, RZ ;  /* 0x00000006421c7c24 */ /* 0x004fe2000f8e02ff */
[----:B------:R-:W-:Y:S02]  /*15f10*/  ULDC.64 UR6, c[0x0][0xb40] ;  /* 0x0002d00000067ab9 */ /* 0x000fe40000000a00 */
[----:B------:R-:W2:Y:S04]  /*15f20*/  SHFL.IDX PT, R45, R45, R14, 0x1c1f ;  /* 0x001c1f0e2d2d7589 */ /* 0x000ea800000e0000 */
[----:B------:R-:W-:Y:S04]  /*15f30*/  SHFL.IDX PT, R48, R48, R19, 0x1c1f ;  /* 0x001c1f1330307589 */ /* 0x000fe800000e0000 */
[----:B------:R-:W-:Y:S04]  /*15f40*/  SHFL.IDX PT, R52, R52, R19, 0x1c1f ;  /* 0x001c1f1334347589 */ /* 0x000fe800000e0000 */
[----:B------:R-:W-:Y:S04]  /*15f50*/  SHFL.IDX PT, R47, R47, R14, 0x1c1f ;  /* 0x001c1f0e2f2f7589 */ /* 0x000fe800000e0000 */
[----:B------:R-:W4:Y:S01]  /*15f60*/  SHFL.IDX PT, R51, R51, R14, 0x1c1f ;  /* 0x001c1f0e33337589 */ /* 0x000f2200000e0000 */
[----:B---3--:R-:W-:-:S02]  /*15f70*/  SEL R29, R25, R40, P0 ;  /* 0x00000028191d7207 */ /* 0x008fc40000000000 */
[----:B------:R-:W-:Y:S01]  /*15f80*/  SEL R31, R40, R25, P0 ;  /* 0x00000019281f7207 */ /* 0x000fe20000000000 */
[----:B------:R-:W-:Y:S01]  /*15f90*/  SHFL.IDX PT, R54, R54, R19, 0x1c1f ;  /* 0x001c1f1336367589 */ /* 0x000fe200000e0000 */
[----:B-1----:R-:W-:Y:S02]  /*15fa0*/  SEL R24, R26, R23, P0 ;  /* 0x000000171a187207 */ /* 0x002fe40000000000 */
[----:B------:R-:W-:Y:S01]  /*15fb0*/  SEL R26, R23, R26, P0 ;  /* 0x0000001a171a7207 */ /* 0x000fe20000000000 */
[----:B------:R-:W1:Y:S01]  /*15fc0*/  SHFL.IDX PT, R53, R53, R14, 0x1c1f ;  /* 0x001c1f0e35357589 */ /* 0x000e6200000e0000 */
[----:B--2---:R-:W-:Y:S02]  /*15fd0*/  SEL R44, R46, R45, P0 ;  /* 0x0000002d2e2c7207 */ /* 0x004fe40000000000 */
[----:B------:R-:W-:Y:S01]  /*15fe0*/  SEL R46, R45, R46, P0 ;  /* 0x0000002e2d2e7207 */ /* 0x000fe20000000000 */
[----:B------:R2:W-:Y:S04]  /*15ff0*/  SHFL.IDX PT, R56, R56, R19, 0x1c1f ;  /* 0x001c1f1338387589 */ /* 0x0005e800000e0000 */
[----:B------:R-:W3:Y:S04]  /*16000*/  SHFL.IDX PT, R55, R55, R14, 0x1c1f ;  /* 0x001c1f0e37377589 */ /* 0x000ee800000e0000 */
[----:B------:R5:W-:Y:S01]  /*16010*/  STSM.16.M88.4 [R64], R4 ;  /* 0x0000000440007844 */ /* 0x000be20000000200 */
[----:B--2---:R-:W-:Y:S01]  /*16020*/  IMAD R19, R67, UR44, R28 ;  /* 0x0000002c43137c24 */ /* 0x004fe2000f8e021c */
[----:B------:R-:W-:-:S02]  /*16030*/  SEL R28, R30, R27, P0 ;  /* 0x0000001b1e1c7207 */ /* 0x000fc40000000000 */
[----:B------:R2:W-:Y:S01]  /*16040*/  STSM.16.M88.4 [R63], R8 ;  /* 0x000000083f007844 */ /* 0x0005e20000000200 */
[----:B------:R-:W-:Y:S02]  /*16050*/  SEL R30, R27, R30, P0 ;  /* 0x0000001e1b1e7207 */ /* 0x000fe40000000000 */
[----:B----4-:R-:W-:Y:S01]  /*16060*/  SEL R25, R52, R51, P0 ;  /* 0x0000003334197207 */ /* 0x010fe20000000000 */
[----:B------:R-:W-:Y:S01]  /*16070*/  STSM.16.M88.4 [R62], R36 ;  /* 0x000000243e007844 */ /* 0x000fe20000000200 */
[----:B------:R-:W-:Y:S02]  /*16080*/  SEL R27, R51, R52, P0 ;  /* 0x00000034331b7207 */ /* 0x000fe40000000000 */
[----:B-1----:R-:W-:Y:S01]  /*16090*/  SEL R45, R54, R53, P0 ;  /* 0x00000035362d7207 */ /* 0x002fe20000000000 */
[----:B------:R-:W-:Y:S01]  /*160a0*/  STSM.16.M88.4 [R61], R32 ;  /* 0x000000203d007844 */ /* 0x000fe20000000200 */
[----:B-----5:R-:W-:-:S03]  /*160b0*/  SHF.R.S32.HI R5, RZ, 0x1f, R65 ;  /* 0x0000001fff057819 */ /* 0x020fc60000011441 */
[----:B------:R-:W-:Y:S01]  /*160c0*/  STSM.16.M88.4 [R60], R28 ;  /* 0x0000001c3c007844 */ /* 0x000fe20000000200 */
[----:B------:R-:W-:Y:S02]  /*160d0*/  IADD3 R6, P3, R65, R12, RZ ;  /* 0x0000000c41067210 */ /* 0x000fe40007f7e0ff */
[----:B--2---:R-:W-:Y:S01]  /*160e0*/  SEL R8, R48, R47, P0 ;  /* 0x0000002f30087207 */ /* 0x004fe20000000000 */
[----:B------:R-:W-:Y:S01]  /*160f0*/  STSM.16.M88.4 [R59], R24 ;  /* 0x000000183b007844 */ /* 0x000fe20000000200 */
[----:B------:R-:W-:Y:S02]  /*16100*/  SEL R10, R47, R48, P0 ;  /* 0x000000302f0a7207 */ /* 0x000fe40000000000 */
[----:B------:R-:W-:Y:S02]  /*16110*/  SEL R47, R53, R54, P0 ;  /* 0x00000036352f7207 */ /* 0x000fe40000000000 */
[----:B---3--:R-:W-:Y:S02]  /*16120*/  SEL R9, R56, R55, P0 ;  /* 0x0000003738097207 */ /* 0x008fe40000000000 */
[----:B------:R-:W-:Y:S01]  /*16130*/  SEL R11, R55, R56, P0 ;  /* 0x00000038370b7207 */ /* 0x000fe20000000000 */
[----:B------:R-:W-:Y:S01]  /*16140*/  STSM.16.M88.4 [R58], R44 ;  /* 0x0000002c3a007844 */ /* 0x000fe20000000200 */
[----:B------:R-:W-:-:S02]  /*16150*/  IADD3.X R5, R5, R13, R19, P3, !PT ;  /* 0x0000000d05057210 */ /* 0x000fc40001ffe413 */
[C---:B------:R-:W-:Y:S01]  /*16160*/  LEA R4, P3, R6.reuse, UR6, 0x2 ;  /* 0x0000000606047c11 */ /* 0x040fe2000f8610ff */
[----:B------:R-:W-:Y:S03]  /*16170*/  STSM.16.M88.4 [R57], R8 ;  /* 0x0000000839007844 */ /* 0x000fe60000000200 */
[----:B------:R-:W-:Y:S01]  /*16180*/  LEA.HI.X R5, R6, UR7, R5, 0x2, P3 ;  /* 0x0000000706057c11 */ /* 0x000fe200098f1405 */
[----:B------:R1:W-:Y:S06]  /*16190*/  MEMBAR.ALL.CTA ;  /* 0x0000000000007992 */ /* 0x0003ec0000008000 */
[----:B-1----:R-:W1:Y:S04]  /*161a0*/  FENCE.VIEW.ASYNC.S ;  /* 0x00000000000073c6 */ /* 0x002e680000000000 */
        /* <DEDUP_REMOVED lines=26> */
.L_x_6262:
[----:B------:R-:W-:Y:S05]  /*16350*/  BSYNC B0 ;  /* 0x0000000000007941 */ /* 0x000fea0003800000 */
.L_x_6261:
[----:B------:R-:W-:Y:S05]  /*16360*/  BRA `(.L_x_6260) ;  /* 0x0000000800347947 */ /* 0x000fea0003800000 */
.L_x_6259:
[----:B------:R-:W1:Y:S01]  /*16370*/  LDC.64 R14, c[0x0][0xae0] ;  /* 0x0002b800ff0e7b82 */ /* 0x000e620000000a00 */
[----:B------:R-:W-:Y:S01]  /*16380*/  SHF.R.S32.HI R0, RZ, 0x1f, R215 ;  /* 0x0000001fff007819 */ /* 0x000fe200000114d7 */
[----:B------:R-:W-:Y:S01]  /*16390*/  USHF.R.S32.HI UR5, URZ, 0x1f, UR43 ;  /* 0x0000001f3f057899 */ /* 0x000fe2000801142b */
[----:B------:R-:W-:Y:S01]  /*163a0*/  ISETP.GT.AND P0, PT, R215, 0x7f, PT ;  /* 0x0000007fd700780c */ /* 0x000fe20003f04270 */
[----:B------:R-:W-:Y:S01]  /*163b0*/  USHF.R.S32.HI UR6, URZ, 0x1f, UR44 ;  /* 0x0000001f3f067899 */ /* 0x000fe2000801142c */
[----:B------:R-:W-:Y:S01]  /*163c0*/  LEA.HI R0, R0, R215, RZ, 0x3 ;  /* 0x000000d700007211 */ /* 0x000fe200078f18ff */
[----:B------:R-:W-:Y:S02]  /*163d0*/  BSSY B0, `(.L_x_6263) ;  /* 0x000001f000007945 */ /* 0x000fe40003800000 */
[----:B------:R-:W2:Y:S01]  /*163e0*/  LDC R13, c[0x0][0xdac] ;  /* 0x00036b00ff0d7b82 */ /* 0x000ea20000000800 */
[----:B------:R-:W-:-:S05]  /*163f0*/  LOP3.LUT R4, R0, 0x1ffffff8, RZ, 0xc0, !PT ;  /* 0x1ffffff800047812 */ /* 0x000fca00078ec0ff */
[----:B------:R-:W-:Y:S01]  /*16400*/  IMAD.IADD R10, R215, 0x1, -R4 ;  /* 0x00000001d70a7824 */ /* 0x000fe200078e0a04 */
[----:B------:R-:W-:Y:S01]  /*16410*/  SHF.R.S32.HI R4, RZ, 0x3, R0 ;  /* 0x00000003ff047819 */ /* 0x000fe20000011400 */
[----:B------:R-:W3:Y:S02]  /*16420*/  LDC.64 R20, c[0x0][0xae8] ;  /* 0x0002ba00ff147b82 */ /* 0x000ee40000000a00 */
[----:B------:R-:W-:Y:S02]  /*16430*/  IMAD.SHL.U32 R10, R10, 0x8, RZ ;  /* 0x000000080a0a7824 */ /* 0x000fe400078e00ff */
[----:B-1----:R-:W-:Y:S01]  /*16440*/  IMAD R12, R14, UR5, RZ ;  /* 0x000000050e0c7c24 */ /* 0x002fe2000f8e02ff */
        /* <DEDUP_REMOVED lines=23> */
.L_x_6264:
[----:B------:R-:W-:Y:S05]  /*165c0*/  BSYNC B0 ;  /* 0x0000000000007941 */ /* 0x000fea0003800000 */
.L_x_6263:
[----:B------:R-:W-:Y:S01]  /*165d0*/  ULDC UR5, c[0x0][0xa88] ;  /* 0x0002a20000057ab9 */ /* 0x000fe20000000800 */
[----:B------:R-:W-:Y:S01]  /*165e0*/  SHF.R.S32.HI R11, RZ, 0x1f, R10 ;  /* 0x0000001fff0b7819 */ /* 0x000fe2000001140a */
[----:B------:R-:W-:Y:S01]  /*165f0*/  UIADD3 UR42, -UR42, UR5, URZ ;  /* 0x000000052a2a7290 */ /* 0x000fe2000fffe13f */
[----:B------:R-:W-:Y:S01]  /*16600*/  VIADD R0, R4, 0x20 ;  /* 0x0000002004007836 */ /* 0x000fe20000000000 */
[----:B------:R-:W-:Y:S01]  /*16610*/  ULOP3.LUT UR40, URZ, UR40, URZ, 0x33, !UPT ;  /* 0x000000283f287292 */ /* 0x000fe2000f8e333f */
[----:B-1----:R-:W-:Y:S01]  /*16620*/  IMAD R3, R15, UR43, R12 ;  /* 0x0000002b0f037c24 */ /* 0x002fe2000f8e020c */
[----:B------:R-:W-:Y:S01]  /*16630*/  BSSY B0, `(.L_x_6265) ;  /* 0x0000021000007945 */ /* 0x000fe20003800000 */
[----:B------:R-:W-:Y:S01]  /*16640*/  IMAD.WIDE.U32 R6, R14, UR43, R10 ;  /* 0x0000002b0e067c25 */ /* 0x000fe2000f8e000a */
[----:B------:R-:W-:Y:S02]  /*16650*/  ISETP.GE.AND P2, PT, R4, UR42, PT ;  /* 0x0000002a04007c0c */ /* 0x000fe4000bf46270 */
[----:B------:R-:W-:Y:S01]  /*16660*/  ISETP.GE.AND P4, PT, R0, UR42, PT ;  /* 0x0000002a00007c0c */ /* 0x000fe2000bf86270 */
[----:B------:R-:W-:-:S02]  /*16670*/  VIADD R5, R4, 0x40 ;  /* 0x0000004004057836 */ /* 0x000fc40000000000 */
[----:B------:R-:W-:Y:S02]  /*16680*/  VIADD R8, R4, 0x60 ;  /* 0x0000006004087836 */ /* 0x000fe40000000000 */
[----:B------:R-:W-:Y:S01]  /*16690*/  IMAD.IADD R7, R7, 0x1, R3 ;  /* 0x0000000107077824 */ /* 0x000fe200078e0203 */
[----:B------:R-:W-:Y:S01]  /*166a0*/  ISETP.GE.AND P0, PT, R5, UR42, PT ;  /* 0x0000002a05007c0c */ /* 0x000fe2000bf06270 */
[----:B---3--:R-:W-:Y:S01]  /*166b0*/  IMAD R0, R20, UR6, RZ ;  /* 0x0000000614007c24 */ /* 0x008fe2000f8e02ff */
[----:B------:R-:W-:Y:S01]  /*166c0*/  SHF.R.S32.HI R5, RZ, 0x1f, R4 ;  /* 0x0000001fff057819 */ /* 0x000fe20000011404 */
[----:B--2---:R-:W-:Y:S01]  /*166d0*/  VIADD R13, R13, UR40 ;  /* 0x000000280d0d7c36 */ /* 0x004fe20008000000 */
[----:B------:R-:W-:Y:S01]  /*166e0*/  ISETP.GE.AND P1, PT, R8, UR42, PT ;  /* 0x0000002a08007c0c */ /* 0x000fe2000bf26270 */
[----:B------:R-:W-:Y:S02]  /*166f0*/  IMAD R3, R21, UR44, R0 ;  /* 0x0000002c15037c24 */ /* 0x000fe4000f8e0200 */
[----:B------:R-:W-:-:S04]  /*16700*/  IMAD.WIDE.U32 R8, R20, UR44, R6 ;  /* 0x0000002c14087c25 */ /* 0x000fc8000f8e0006 */
[----:B------:R-:W-:-:S04]  /*16710*/  IMAD.WIDE R6, R13, 0x80, R4 ;  /* 0x000000800d067825 */ /* 0x000fc800078e0204 */
[----:B------:R-:W-:Y:S01]  /*16720*/  IMAD.IADD R13, R9, 0x1, R3 ;  /* 0x00000001090d7824 */ /* 0x000fe200078e0203 */
[----:B------:R-:W-:Y:S06]  /*16730*/  @P2 BRA `(.L_x_6266) ;  /* 0x0000000000402947 */ /* 0x000fec0003800000 */
[----:B------:R-:W-:Y:S01]  /*16740*/  ULDC.64 UR6, c[0x0][0xad8] ;  /* 0x0002b60000067ab9 */ /* 0x000fe20000000a00 */
[C---:B------:R-:W-:Y:S01]  /*16750*/  VIADD R0, R10.reuse, 0x40 ;  /* 0x000000400a007836 */ /* 0x040fe20000000000 */
[----:B------:R-:W-:Y:S01]  /*16760*/  ULDC UR5, c[0x0][0xa8c] ;  /* 0x0002a30000057ab9 */ /* 0x000fe20000000800 */
[----:B------:R-:W-:Y:S01]  /*16770*/  IMAD R3, R7, UR6, RZ ;  /* 0x0000000607037c24 */ /* 0x000fe2000f8e02ff */
[----:B------:R-:W-:Y:S01]  /*16780*/  ISETP.GE.AND P2, PT, R10, UR5, PT ;  /* 0x000000050a007c0c */ /* 0x000fe2000bf46270 */
[----:B------:R-:W-:Y:S01]  /*16790*/  IMAD.MOV.U32 R4, RZ, RZ, R8 ;  /* 0x000000ffff047224 */ /* 0x000fe200078e0008 */
[----:B------:R-:W-:Y:S01]  /*167a0*/  ISETP.GE.AND P3, PT, R0, UR5, PT ;  /* 0x0000000500007c0c */ /* 0x000fe2000bf66270 */
[----:B------:R-:W-:Y:S02]  /*167b0*/  IMAD.MOV.U32 R5, RZ, RZ, R13 ;  /* 0x000000ffff057224 */ /* 0x000fe400078e000d */
[C---:B------:R-:W-:Y:S02]  /*167c0*/  IMAD R3, R6.reuse, UR7, R3 ;  /* 0x0000000706037c24 */ /* 0x040fe4000f8e0203 */
[----:B------:R-:W-:Y:S01]  /*167d0*/  IMAD.WIDE.U32 R4, R6, UR6, R4 ;  /* 0x0000000606047c25 */ /* 0x000fe2000f8e0004 */
[----:B------:R-:W-:-:S03]  /*167e0*/  ULDC.64 UR6, c[0x0][0xa80] ;  /* 0x0002a00000067ab9 */ /* 0x000fc60000000a00 */
[----:B------:R-:W-:Y:S01]  /*167f0*/  IMAD.IADD R3, R5, 0x1, R3 ;  /* 0x0000000105037824 */ /* 0x000fe200078e0203 */
[----:B------:R-:W-:-:S04]  /*16800*/  LEA R14, P5, R4, UR6, 0x1 ;  /* 0x00000006040e7c11 */ /* 0x000fc8000f8a08ff */
[----:B------:R-:W-:-:S05]  /*16810*/  LEA.HI.X R15, R4, UR7, R3, 0x1, P5 ;  /* 0x00000007040f7c11 */ /* 0x000fca000a8f0c03 */
[----:B------:R1:W-:Y:S04]  /*16820*/  @!P2 STG.E.128 desc[UR46][R14.64], RZ ;  /* 0x000000ff0e00a986 */ /* 0x0003e8000c101d2e */
[----:B------:R1:W-:Y:S02]  /*16830*/  @!P3 STG.E.128 desc[UR46][R14.64+0x80], RZ ;  /* 0x000080ff0e00b986 */ /* 0x0003e4000c101d2e */
.L_x_6266:
[----:B------:R-:W-:Y:S05]  /*16840*/  BSYNC B0 ;  /* 0x0000000000007941 */ /* 0x000fea0003800000 */
.L_x_6265:
[----:B------:R-:W-:Y:S04]  /*16850*/  BSSY B0, `(.L_x_6267) ;  /* 0x0000014000007945 */ /* 0x000fe80003800000 */
[----:B------:R-:W-:Y:S05]  /*16860*/  @P4 BRA `(.L_x_6268) ;  /* 0x0000000000484947 */ /* 0x000fea0003800000 */
[----:B------:R-:W-:Y:S01]  /*16870*/  IADD3 R3, P2, R6, 0x20, RZ ;  /* 0x0000002006037810 */ /* 0x000fe20007f5e0ff */
[----:B------:R-:W-:Y:S01]  /*16880*/  ULDC.64 UR6, c[0x0][0xad8] ;  /* 0x0002b60000067ab9 */ /* 0x000fe20000000a00 */
[----:B------:R-:W-:Y:S01]  /*16890*/  IMAD.MOV.U32 R4, RZ, RZ, R8 ;  /* 0x000000ffff047224 */ /* 0x000fe200078e0008 */
        /* <DEDUP_REMOVED lines=14> */
[----:B------:R2:W-:Y:S02]  /*16980*/  @!P4 STG.E.128 desc[UR46][R14.64+0x80], RZ ;  /* 0x000080ff0e00c986 */ /* 0x0005e4000c101d2e */
.L_x_6268:
[----:B------:R-:W-:Y:S05]  /*16990*/  BSYNC B0 ;  /* 0x0000000000007941 */ /* 0x000fea0003800000 */
.L_x_6267:
        /* <DEDUP_REMOVED lines=19> */
[----:B------:R3:W-:Y:S02]  /*16ad0*/  @!P3 STG.E.128 desc[UR46][R14.64+0x80], RZ ;  /* 0x000080ff0e00b986 */ /* 0x0007e4000c101d2e */
.L_x_6270:
[----:B------:R-:W-:Y:S05]  /*16ae0*/  BSYNC B0 ;  /* 0x0000000000007941 */ /* 0x000fea0003800000 */
.L_x_6269:
        /* <DEDUP_REMOVED lines=19> */
[----:B------:R4:W-:Y:S02]  /*16c20*/  @!P2 STG.E.128 desc[UR46][R6.64+0x80], RZ ;  /* 0x000080ff0600a986 */ /* 0x0009e4000c101d2e */
.L_x_6271:
[----:B------:R-:W-:Y:S05]  /*16c30*/  BSYNC B0 ;  /* 0x0000000000007941 */ /* 0x000fea0003800000 */
.L_x_6260:
[----:B-1----:R-:W1:Y:S02]  /*16c40*/  LDC R0, c[0x0][0xda8] ;  /* 0x00036a00ff007b82 */ /* 0x002e640000000800 */
[----:B-1----:R-:W-:-:S13]  /*16c50*/  ISETP.LE.AND P0, PT, R0, UR4, PT ;  /* 0x0000000400007c0c */ /* 0x002fda000bf03270 */
[----:B------:R-:W-:Y:S05]  /*16c60*/  @!P0 BRA `(.L_x_6272) ;  /* 0xfffffea000448947 */ /* 0x000fea000383ffff */
[----:B------:R-:W-:Y:S05]  /*16c70*/  EXIT ;  /* 0x000000000000794d */ /* 0x000fea0003800000 */
.L_x_6174:
[----:B------:R-:W-:-:S08]  /*16c80*/  NOP ;  /* 0x0000000000007918 */ /* 0x000fd00000000000 */
[----:B---3--:R-:W1:-:S00]  /*16c90*/  USETMAXREG.DEALLOC.CTAPOOL 0x18 ;  /* 0x00000018000079c8 */ /* 0x008e4000080e0500 */
[----:B-1----:R-:W-:-:S06]  /*16ca0*/  LOP3.LUT R0, R0, 0x3, RZ, 0xc0, !PT ;  /* 0x0000000300007812 */ /* 0x002fcc00078ec0ff */
[----:B------:R-:W1:Y:S01]  /*16cb0*/  S2UR UR4, SR_CTAID.X ;  /* 0x00000000000479c3 */ /* 0x000e620000002500 */
[----:B------:R-:W-:Y:S01]  /*16cc0*/  LOP3.LUT R16, R16, 0xfffffffd, RZ, 0xc0, !PT ;  /* 0xfffffffd10107812 */ /* 0x000fe200078ec0ff */
[----:B------:R-:W-:Y:S04]  /*16cd0*/  STL [R1+0x4], RZ ;  /* 0x000004ff01007387 */ /* 0x000fe80000100800 */
[----:B------:R-:W2:Y:S04]  /*16ce0*/  SHFL.IDX PT, R0, R0, RZ, 0x1f ;  /* 0x00001fff00007589 */ /* 0x000ea800000e0000 */
[----:B------:R3:W-:Y:S01]  /*16cf0*/  STL [R1+0x2c], RZ ;  /* 0x00002cff01007387 */ /* 0x0007e20000100800 */
[----:B--2---:R-:W-:-:S02]  /*16d00*/  ISETP.NE.AND P0, PT, R0, RZ, PT ;  /* 0x000000ff0000720c */ /* 0x004fc40003f05270 */
[----:B------:R-:W1:Y:S11]  /*16d10*/  LDC R0, c[0x0][0xda8] ;  /* 0x00036a00ff007b82 */ /* 0x000e760000000800 */
[----:B------:R-:W-:Y:S01]  /*16d20*/  @P0 LOP3.LUT R16, R16, 0x2, RZ, 0xfc, !PT ;  /* 0x0000000210100812 */ /* 0x000fe200078efcff */
[----:B------:R-:W-:Y:S06]  /*16d30*/  @P0 BAR.ARV 0x4, 0x180 ;  /* 0x0106000000000b1d */ /* 0x000fec0000002000 */
[----:B-1----:R-:W-:Y:S01]  /*16d40*/  ISETP.LE.AND P0, PT, R0, UR4, PT ;  /* 0x0000000400007c0c */ /* 0x002fe2000bf03270 */
[----:B------:R-:W-:-:S05]  /*16d50*/  IMAD.MOV.U32 R0, RZ, RZ, 0x1 ;  /* 0x00000001ff007424 */ /* 0x000fca00078e00ff */
[----:B------:R3:W-:Y:S07]  /*16d60*/  STL [R1+0x8], R0 ;  /* 0x0000080001007387 */ /* 0x0007ee0000100800 */
[----:B------:R-:W-:Y:S05]  /*16d70*/  @P0 BRA `(.L_x_6273) ;  /* 0x00000034002c0947 */ /* 0x000fea0003800000 */
[----:B------:R-:W2:Y:S01]  /*16d80*/  LDL R7, [R1+0x28] ;  /* 0x0000280001077983 */ /* 0x000ea20000100800 */
[----:B------:R-:W1:Y:S01]  /*16d90*/  S2R R2, SR_TID.X ;  /* 0x0000000000027919 */ /* 0x000e620000002100 */
[----:B------:R-:W3:Y:S01]  /*16da0*/  S2R R8, SR_TID.X ;  /* 0x0000000000087919 */ /* 0x000ee20000002100 */
[----:B-1----:R-:W-:Y:S01]  /*16db0*/  LOP3.LUT R2, R2, 0x7f, RZ, 0xc0, !PT ;  /* 0x0000007f02027812 */ /* 0x002fe200078ec0ff */
[C---:B---3--:R-:W-:Y:S02]  /*16dc0*/  IMAD.SHL.U32 R0, R8.reuse, 0x80, RZ ;  /* 0x0000008008007824 */ /* 0x048fe400078e00ff */
[----:B------:R-:W-:Y:S01]  /*16dd0*/  IMAD.SHL.U32 R4, R8, 0x40, RZ ;  /* 0x0000004008047824 */ /* 0x000fe200078e00ff */
[----:B------:R-:W-:Y:S02]  /*16de0*/  SHF.R.U32.HI R3, RZ, 0x5, R2 ;  /* 0x00000005ff037819 */ /* 0x000fe40000011602 */
[----:B------:R-:W-:Y:S02]  /*16df0*/  LOP3.LUT R2, R0, 0x380, RZ, 0xc0, !PT ;  /* 0x0000038000027812 */ /* 0x000fe400078ec0ff */
[----:B------:R-:W-:-:S03]  /*16e00*/  LOP3.LUT R6, R4, 0x40, RZ, 0xc0, !PT ;  /* 0x0000004004067812 */ /* 0x000fc600078ec0ff */
[C---:B------:R-:W-:Y:S02]  /*16e10*/  IMAD R2, R3.reuse, 0x10, R2 ;  /* 0x0000001003027824 */ /* 0x040fe400078e0202 */
[----:B------:R-:W-:Y:S02]  /*16e20*/  IMAD R6, R3, 0x400, R6 ;  /* 0x0000040003067824 */ /* 0x000fe400078e0206 */
[----:B------:R-:W-:-:S05]  /*16e30*/  IMAD.SHL.U32 R3, R8, 0x10, RZ ;  /* 0x0000001008037824 */ /* 0x000fca00078e00ff */
[----:B------:R-:W-:Y:S02]  /*16e40*/  LOP3.LUT R3, R2, 0x70, R3, 0x78, !PT ;  /* 0x0000007002037812 */ /* 0x000fe400078e7803 */
[----:B------:R-:W-:Y:S01]  /*16e50*/  LOP3.LUT R2, R4, 0x180, RZ, 0xc0, !PT ;  /* 0x0000018004027812 */ /* 0x000fe200078ec0ff */
[----:B------:R-:W-:-:S03]  /*16e60*/  IMAD.SHL.U32 R5, R8, 0x8, RZ ;  /* 0x0000000808057824 */ /* 0x000fc600078e00ff */
[----:B------:R-:W-:Y:S02]  /*16e70*/  LOP3.LUT R2, R2, 0x10, R8, 0xf8, !PT ;  /* 0x0000001002027812 */ /* 0x000fe400078ef808 */
[----:B------:R-:W-:Y:S02]  /*16e80*/  LOP3.LUT R4, R4, 0x200, RZ, 0xc0, !PT ;  /* 0x0000020004047812 */ /* 0x000fe400078ec0ff */
[----:B------:R-:W-:-:S04]  /*16e90*/  LOP3.LUT R5, R2, 0x30, R5, 0x78, !PT ;  /* 0x0000003002057812 */ /* 0x000fc800078e7805 */
[----:B------:R-:W-:Y:S02]  /*16ea0*/  IADD3 R2, R5, R6, R4 ;  /* 0x0000000605027210 */ /* 0x000fe40007ffe004 */
[----:B------:R-:W-:-:S03]  /*16eb0*/  LOP3.LUT P0, RZ, R8, 0x4, RZ, 0xc0, !PT ;  /* 0x0000000408ff7812 */ /* 0x000fc6000780c0ff */
[----:B------:R1:W-:Y:S01]  /*16ec0*/  STL [R1+0x10], R2 ;  /* 0x0000100201007387 */ /* 0x0003e20000100800 */
[----:B------:R-:W-:Y:S01]  /*16ed0*/  LOP3.LUT R3, R3, 0xc00, R0, 0xf8, !PT ;  /* 0x00000c0003037812 */ /* 0x000fe200078ef800 */
[----:B-1----:R-:W-:-:S05]  /*16ee0*/  IMAD.MOV.U32 R2, RZ, RZ, 0x20 ;  /* 0x00000020ff027424 */ /* 0x002fca00078e00ff */
[----:B------:R-:W-:Y:S01]  /*16ef0*/  SEL R5, R2, 0xffffffe0, !P0 ;  /* 0xffffffe002057807 */ /* 0x000fe20004000000 */
[----:B------:R-:W-:Y:S01]  /*16f00*/  IMAD.U32 R2, RZ, RZ, UR4 ;  /* 0x00000004ff027e24 */ /* 0x000fe2000f8e00ff */
[----:B------:R-:W-:Y:S01]  /*16f10*/  STL [R1], R3 ;  /* 0x0000000301007387 */ /* 0x000fe20000100800 */
[----:B------:R-:W-:-:S03]  /*16f20*/  IMAD.MOV.U32 R0, RZ, RZ, 0x40 ;  /* 0x00000040ff007424 */ /* 0x000fc600078e00ff */
[----:B------:R1:W-:Y:S02]  /*16f30*/  STL [R1+0x20], R2 ;  /* 0x0000200201007387 */ /* 0x0003e40000100800 */
[----:B------:R-:W-:-:S05]  /*16f40*/  SEL R0, R0, 0xffffffc0, !P0 ;  /* 0xffffffc000007807 */ /* 0x000fca0004000000 */
[----:B------:R-:W-:Y:S01]  /*16f50*/  IMAD.IADD R0, R0, 0x1, R3 ;  /* 0x0000000100007824 */ /* 0x000fe200078e0203 */
[----:B------:R-:W-:Y:S01]  /*16f60*/  ULDC UR41, c[0x0][0xc] ;  /* 0x0000030000297ab9 */ /* 0x000fe20000000800 */
[----:B------:R-:W-:Y:S01]  /*16f70*/  ULDC.64 UR42, c[0x0][0x198] ;  /* 0x00006600002a7ab9 */ /* 0x000fe20000000a00 */
[C---:B--2---:R-:W-:Y:S02]  /*16f80*/  LOP3.LUT R4, R7.reuse, 0x1, RZ, 0xfc, !PT ;  /* 0x0000000107047812 */ /* 0x044fe400078efcff */
[----:B-1----:R-:W-:-:S03]  /*16f90*/  LOP3.LUT R2, R7, 0x2, RZ, 0xfc, !PT ;  /* 0x0000000207027812 */ /* 0x002fc600078efcff */
[----:B------:R-:W-:Y:S04]  /*16fa0*/  STL [R1+0x30], R4 ;  /* 0x0000300401007387 */ /* 0x000fe80000100800 */
[----:B------:R-:W-:Y:S04]  /*16fb0*/  STL [R1+0x2c], RZ ;  /* 0x00002cff01007387 */ /* 0x000fe80000100800 */
[----:B------:R1:W-:Y:S04]  /*16fc0*/  STL [R1+0x24], R2 ;  /* 0x0000240201007387 */ /* 0x0003e80000100800 */
[----:B------:R2:W-:Y:S01]  /*16fd0*/  STL [R1+0x4], RZ ;  /* 0x000004ff01007387 */ /* 0x0005e20000100800 */
[----:B-1----:R-:W-:-:S05]  /*16fe0*/  IMAD.MOV.U32 R2, RZ, RZ, 0x1 ;  /* 0x00000001ff027424 */ /* 0x002fca00078e00ff */
[----:B------:R2:W-:Y:S04]  /*16ff0*/  STL [R1+0x8], R2 ;  /* 0x0000080201007387 */ /* 0x0005e80000100800 */
[----:B------:R2:W-:Y:S02]  /*17000*/  STL [R1+0x1c], R0 ;  /* 0x00001c0001007387 */ /* 0x0005e40000100800 */
.L_x_6331:
[----:B--23--:R-:W2:Y:S01]  /*17010*/  LDL R2, [R1+0x20] ;  /* 0x0000200001027983 */ /* 0x00cea20000100800 */
        /* <DEDUP_REMOVED lines=21> */
.L_x_6274:
[----:B------:R-:W-:Y:S01]  /*17170*/  ULDC UR9, c[0x0][0xdc4] ;  /* 0x0003710000097ab9 */ /* 0x000fe20000000800 */
[----:B------:R-:W-:Y:S01]  /*17180*/  UMOV UR7, UR8 ;  /* 0x0000000800077c82 */ /* 0x000fe20008000000 */
[----:B------:R-:W-:-:S11]  /*17190*/  UISETP.NE.AND UP0, UPT, UR9, 0x1, UPT ;  /* 0x000000010900788c */ /* 0x000fd6000bf05270 */
[----:B------:R-:W-:Y:S02]  /*171a0*/  @UP0 ULDC.64 UR10, c[0x0][0xdc8] ;  /* 0x00037200000a0ab9 */ /* 0x000fe40000000a00 */
[----:B------:R-:W-:-:S04]  /*171b0*/  UIMAD.WIDE.U32 UR4, UR8, UR10, URZ ;  /* 0x0000000a080472a5 */ /* 0x000fc8000f8e003f */
[----:B------:R-:W-:-:S04]  /*171c0*/  @UP0 USHF.R.U32.HI UR7, URZ, UR11, UR5 ;  /* 0x0000000b3f070299 */ /* 0x000fc80008011605 */
[----:B------:R-:W-:-:S12]  /*171d0*/  UIMAD UR4, UR7, UR9, URZ ;  /* 0x00000009070472a4 */ /* 0x000fd8000f8e023f */
.L_x_6275:
[----:B------:R-:W1:Y:S01]  /*171e0*/  LDC.64 R2, c[0x0][0x9e0] ;  /* 0x00027800ff027b82 */ /* 0x000e620000000a00 */
[----:B------:R-:W-:Y:S02]  /*171f0*/  UIADD3 UR4, UR8, -UR4, URZ ;  /* 0x8000000408047290 */ /* 0x000fe4000fffe03f */
[----:B------:R-:W-:Y:S01]  /*17200*/  ULOP3.LUT UR7, URZ, UR7, URZ, 0x33, !UPT ;  /* 0x000000073f077292 */ /* 0x000fe2000f8e333f */
[----:B------:R-:W-:Y:S01]  /*17210*/  ULDC UR8, c[0x0][0xdb8] ;  /* 0x00036e0000087ab9 */ /* 0x000fe20000000800 */
[----:B------:R-:W-:Y:S01]  /*17220*/  ULDC.64 UR10, c[0x0][0x3f8] ;  /* 0x0000fe00000a7ab9 */ /* 0x000fe20000000a00 */
[----:B------:R-:W-:Y:S01]  /*17230*/  UISETP.NE.AND UP1, UPT, UR8, 0x1, UPT ;  /* 0x000000010800788c */ /* 0x000fe2000bf25270 */
[----:B------:R-:W-:Y:S01]  /*17240*/  ULDC UR9, c[0x0][0xdac] ;  /* 0x00036b0000097ab9 */ /* 0x000fe20000000800 */
[----:B------:R-:W-:Y:S01]  /*17250*/  UISETP.NE.U32.AND UP0, UPT, UR10, URZ, UPT ;  /* 0x0000003f0a00728c */ /* 0x000fe2000bf05070 */
[----:B------:R-:W-:Y:S01]  /*17260*/  ULDC UR5, c[0x0][0xdc4] ;  /* 0x0003710000057ab9 */ /* 0x000fe20000000800 */
[----:B------:R-:W-:-:S02]  /*17270*/  UIADD3 UR7, UR7, UR9, URZ ;  /* 0x0000000907077290 */ /* 0x000fc4000fffe03f */
[----:B------:R-:W-:Y:S02]  /*17280*/  UIMAD UR6, UR6, UR5, UR4 ;  /* 0x00000005060672a4 */ /* 0x000fe4000f8e0204 */
[----:B------:R-:W-:-:S03]  /*17290*/  UISETP.NE.AND.EX UP0, UPT, UR11, URZ, UPT, UP0 ;  /* 0x0000003f0b00728c */ /* 0x000fc6000bf05300 */
[----:B------:R-:W-:Y:S01]  /*172a0*/  @UP1 ULDC UR4, c[0x0][0xdbc] ;  /* 0x00036f0000041ab9 */ /* 0x000fe20000000800 */
[----:B------:R-:W-:Y:S01]  /*172b0*/  USHF.L.U32 UR37, UR7, 0x7, URZ ;  /* 0x0000000707257899 */ /* 0x000fe2000800063f */
[----:B------:R-:W-:Y:S01]  /*172c0*/  ULDC UR10, c[0x0][0x404] ;  /* 0x00010100000a7ab9 */ /* 0x000fe20000000800 */
[----:B------:R-:W-:Y:S01]  /*172d0*/  ULDC UR11, c[0x0][0x288] ;  /* 0x0000a200000b7ab9 */ /* 0x000fe20000000800 */
[----:B------:R-:W-:Y:S01]  /*172e0*/  UIMAD.WIDE.U32 UR4, UR6, UR4, URZ ;  /* 0x00000004060472a5 */ /* 0x000fe2000f8e003f */
[----:B-1----:R-:W-:Y:S01]  /*172f0*/  ISETP.GE.AND P1, PT, R3, 0x1, PT ;  /* 0x000000010300780c */ /* 0x002fe20003f26270 */
[----:B------:R-:W-:Y:S01]  /*17300*/  @UP1 ULDC UR12, c[0x0][0xdc0] ;  /* 0x00037000000c1ab9 */ /* 0x000fe20000000800 */
[----:B------:R-:W-:Y:S02]  /*17310*/  USEL UR10, UR10, 0x1, UP0 ;  /* 0x000000010a0a7887 */ /* 0x000fe40008000000 */
[----:B------:R-:W-:Y:S01]  /*17320*/  UIADD3 UR4, UR37, 0x80, -UR11 ;  /* 0x0000008025047890 */ /* 0x000fe2000fffe80b */
[----:B------:R-:W-:Y:S01]  /*17330*/  UMOV UR39, UR6 ;  /* 0x0000000600277c82 */ /* 0x000fe20008000000 */
[----:B------:R-:W-:Y:S01]  /*17340*/  ULDC UR9, c[0x0][0x2e0] ;  /* 0x0000b80000097ab9 */ /* 0x000fe20000000800 */
[----:B------:R-:W-:-:S02]  /*17350*/  @UP1 USHF.R.U32.HI UR39, URZ, UR12, UR5 ;  /* 0x0000000c3f271299 */ /* 0x000fc40008011605 */
[----:B------:R-:W-:Y:S02]  /*17360*/  UIMAD UR4, UR10, UR9, UR4 ;  /* 0x000000090a0472a4 */ /* 0x000fe4000f8e0204 */
[----:B------:R-:W-:-:S04]  /*17370*/  UIADD3 UR38, -UR39, URZ, URZ ;  /* 0x0000003f27267290 */ /* 0x000fc8000fffe13f */
[----:B------:R-:W-:Y:S01]  /*17380*/  UIMAD UR38, UR8, UR38, UR6 ;  /* 0x00000026082672a4 */ /* 0x000fe2000f8e0206 */
[----:B------:R-:W-:Y:S01]  /*17390*/  VIADD R2, R2, UR4 ;  /* 0x0000000402027c36 */ /* 0x000fe20008000000 */
[----:B------:R-:W-:Y:S10]  /*173a0*/  @!P1 BRA `(.L_x_6276) ;  /* 0x0000000000449947 */ /* 0x000ff40003800000 */
[----:B------:R-:W-:Y:S01]  /*173b0*/  ISETP.LT.AND P0, PT, RZ, UR4, PT ;  /* 0x00000004ff007c0c */ /* 0x000fe2000bf01270 */
[----:B------:R-:W-:-:S06]  /*173c0*/  UIADD3 UR5, UR4, -0x1, URZ ;  /* 0xffffffff04057890 */ /* 0x000fcc000fffe03f */
[----:B------:R-:W-:-:S06]  /*173d0*/  IMAD.U32 R0, RZ, RZ, UR5 ;  /* 0x00000005ff007e24 */ /* 0x000fcc000f8e00ff */
[----:B------:R-:W-:Y:S05]  /*173e0*/  @P0 BRA `(.L_x_6277) ;  /* 0x00000000001c0947 */ /* 0x000fea0003800000 */
[----:B------:R-:W-:Y:S01]  /*173f0*/  ISETP.NE.AND P0, PT, R3, 0x1, PT ;  /* 0x000000010300780c */ /* 0x000fe20003f05270 */
[----:B------:R-:W-:-:S12]  /*17400*/  IMAD R7, RZ, RZ, -UR4 ;  /* 0x80000004ff077e24 */ /* 0x000fd8000f8e02ff */
[----:B------:R-:W1:Y:S02]  /*17410*/  @P0 LDC.64 R4, c[0x0][0x9e8] ;  /* 0x00027a00ff040b82 */ /* 0x000e640000000a00 */
[----:B-1----:R-:W-:-:S05]  /*17420*/  @P0 IMAD.HI.U32 R4, R7, R4, RZ ;  /* 0x0000000407040227 */ /* 0x002fca00078e00ff */
[----:B------:R-:W-:-:S04]  /*17430*/  @P0 SHF.R.U32.HI R7, RZ, R5, R4 ;  /* 0x00000005ff070219 */ /* 0x000fc80000011604 */
[----:B------:R-:W-:Y:S01]  /*17440*/  LOP3.LUT R0, RZ, R7, RZ, 0x33, !PT ;  /* 0x00000007ff007212 */ /* 0x000fe200078e33ff */
[----:B------:R-:W-:Y:S06]  /*17450*/  BRA `(.L_x_6278) ;  /* 0x0000000000107947 */ /* 0x000fec0003800000 */
.L_x_6277:
[----:B------:R-:W-:-:S13]  /*17460*/  ISETP.NE.AND P0, PT, R3, 0x1, PT ;  /* 0x000000010300780c */ /* 0x000fda0003f05270 */
[----:B------:R-:W1:Y:S02]  /*17470*/  @P0 LDC.64 R4, c[0x0][0x9e8] ;  /* 0x00027a00ff040b82 */ /* 0x000e640000000a00 */
[----:B-1----:R-:W-:-:S05]  /*17480*/  @P0 IMAD.HI.U32 R4, R0, R4, RZ ;  /* 0x0000000400040227 */ /* 0x002fca00078e00ff */
[----:B------:R-:W-:-:S07]  /*17490*/  @P0 SHF.R.U32.HI R0, RZ, R5, R4 ;  /* 0x00000005ff000219 */ /* 0x000fce0000011604 */
.L_x_6278:
[----:B------:R-:W-:-:S05]  /*174a0*/  IMAD R5, R0, R3, R3 ;  /* 0x0000000300057224 */ /* 0x000fca00078e0203 */
[----:B------:R-:W-:-:S07]  /*174b0*/  VIMNMX R2, R2, R5, PT ;  /* 0x0000000502027248 */ /* 0x000fce0003fe0100 */
.L_x_6276:
[----:B------:R-:W-:Y:S01]  /*174c0*/  UIMAD UR4, UR10, UR9, 0xbf ;  /* 0x000000bf0a0474a4 */ /* 0x000fe2000f8e0209 */
[----:B------:R-:W-:Y:S01]  /*174d0*/  VIADD R2, R2, 0xbf ;  /* 0x000000bf02027836 */ /* 0x000fe20000000000 */
[----:B------:R-:W-:Y:S02]  /*174e0*/  UIADD3 UR6, UR37, -UR11, URZ ;  /* 0x8000000b25067290 */ /* 0x000fe4000fffe03f */
[----:B------:R-:W-:Y:S01]  /*174f0*/  UIMAD.WIDE UR4, UR4, 0x2aaaaaab, URZ ;  /* 0x2aaaaaab040478a5 */ /* 0x000fe2000f8e023f */
[----:B------:R-:W-:Y:S01]  /*17500*/  IMAD.HI R2, R2, 0x2aaaaaab, RZ ;  /* 0x2aaaaaab02027827 */ /* 0x000fe200078e02ff */
[----:B------:R-:W-:Y:S02]  /*17510*/  UIMAD UR6, UR10, UR9, UR6 ;  /* 0x000000090a0672a4 */ /* 0x000fe4000f8e0206 */
[----:B------:R-:W-:Y:S02]  /*17520*/  USHF.R.U32.HI UR4, URZ, 0x1f, UR5 ;  /* 0x0000001f3f047899 */ /* 0x000fe40008011605 */
[----:B------:R-:W-:Y:S01]  /*17530*/  SHF.R.U32.HI R5, RZ, 0x1f, R2 ;  /* 0x0000001fff057819 */ /* 0x000fe20000011602 */
[----:B------:R-:W-:Y:S01]  /*17540*/  ULDC UR7, c[0x0][0x9dc] ;  /* 0x0002770000077ab9 */ /* 0x000fe20000000800 */
[----:B------:R-:W-:-:S02]  /*17550*/  ULEA.HI.SX32 UR5, UR5, UR4, 0x1b ;  /* 0x0000000405057291 */ /* 0x000fc4000f8fda3f */
[----:B------:R-:W-:Y:S01]  /*17560*/  UIADD3 UR4, UR6, -UR7, URZ ;  /* 0x8000000706047290 */ /* 0x000fe2000fffe03f */
[----:B------:R-:W-:-:S04]  /*17570*/  LEA.HI.SX32 R5, R2, R5, 0x1b ;  /* 0x0000000502057211 */ /* 0x000fc800078fdaff */
[----:B------:R-:W-:Y:S01]  /*17580*/  VIMNMX R17, R5, UR5, PT ;  /* 0x0000000505117c48 */ /* 0x000fe2000bfe0100 */
[----:B------:R-:W-:Y:S01]  /*17590*/  IMAD.U32 R0, RZ, RZ, UR4 ;  /* 0x00000004ff007e24 */ /* 0x000fe2000f8e00ff */
[----:B------:R-:W-:Y:S06]  /*175a0*/  @!P1 BRA `(.L_x_6279) ;  /* 0x0000000000409947 */ /* 0x000fec0003800000 */
[----:B------:R-:W-:-:S05]  /*175b0*/  IMAD.U32 R2, RZ, RZ, UR6 ;  /* 0x00000006ff027e24 */ /* 0x000fca000f8e00ff */
        /* <DEDUP_REMOVED lines=9> */
.L_x_6280:
[----:B------:R-:W-:-:S13]  /*17650*/  ISETP.NE.AND P0, PT, R3, 0x1, PT ;  /* 0x000000010300780c */ /* 0x000fda0003f05270 */
[----:B------:R-:W1:Y:S02]  /*17660*/  @P0 LDC.64 R4, c[0x0][0x9e8] ;  /* 0x00027a00ff040b82 */ /* 0x000e640000000a00 */
[----:B-1----:R-:W-:-:S05]  /*17670*/  @P0 IMAD.HI.U32 R4, R2, R4, RZ ;  /* 0x0000000402040227 */ /* 0x002fca00078e00ff */
[----:B------:R-:W-:-:S07]  /*17680*/  @P0 SHF.R.U32.HI R2, RZ, R5, R4 ;  /* 0x00000005ff020219 */ /* 0x000fce0000011604 */
.L_x_6281:
[----:B------:R-:W-:-:S05]  /*17690*/  IMAD R3, R2, R3, RZ ;  /* 0x0000000302037224 */ /* 0x000fca00078e02ff */
[----:B------:R-:W-:-:S07]  /*176a0*/  VIMNMX R0, R0, R3, !PT ;  /* 0x0000000300007248 */ /* 0x000fce0007fe0100 */
.L_x_6279:
[----:B------:R-:W-:Y:S01]  /*176b0*/  IMAD.HI R0, R0, 0x2aaaaaab, RZ ;  /* 0x2aaaaaab00007827 */ /* 0x000fe200078e02ff */
[----:B------:R-:W-:Y:S04]  /*176c0*/  BSSY B6, `(.L_x_6282) ;  /* 0x000029c000067945 */ /* 0x000fe80003800000 */
[----:B------:R-:W-:-:S04]  /*176d0*/  SHF.R.U32.HI R3, RZ, 0x1f, R0 ;  /* 0x0000001fff037819 */ /* 0x000fc80000011600 */
[----:B------:R-:W-:-:S04]  /*176e0*/  LEA.HI.SX32 R3, R0, R3, 0x1b ;  /* 0x0000000300037211 */ /* 0x000fc800078fdaff */
        /* <DEDUP_REMOVED lines=22> */
.L_x_6283:
        /* <DEDUP_REMOVED lines=23> */
.L_x_6285:
[----:B------:R-:W-:Y:S01]  /*179c0*/  UIADD3 UR4, UR40, 0xc400, URZ ;  /* 0x0000c40028047890 */ /* 0x000fe2000fffe03f */
[----:B------:R-:W-:-:S05]  /*179d0*/  LOP3.LUT R16, R16, 0xfffffffe, RZ, 0xc0, !PT ;  /* 0xfffffffe10107812 */ /* 0x000fca00078ec0ff */
[----:B------:R-:W-:-:S05]  /*179e0*/  IMAD.U32 R18, RZ, RZ, UR4 ;  /* 0x00000004ff127e24 */ /* 0x000fca000f8e00ff */
[----:B------:R-:W-:-:S13]  /*179f0*/  LOP3.LUT P0, RZ, R18, 0x3ff, RZ, 0xc0, !PT ;  /* 0x000003ff12ff7812 */ /* 0x000fda000780c0ff */
[----:B------:R-:W-:Y:S01]  /*17a00*/  @P0 LOP3.LUT R16, R16, 0x1, RZ, 0xfc, !PT ;  /* 0x0000000110100812 */ /* 0x000fe200078efcff */
[----:B------:R-:W-:Y:S06]  /*17a10*/  @!P0 BRA `(.L_x_6286) ;  /* 0x0000000000408947 */ /* 0x000fec0003800000 */
        /* <DEDUP_REMOVED lines=16> */
.L_x_6286:
        /* <DEDUP_REMOVED lines=20> */
.L_x_6287:
        /* <DEDUP_REMOVED lines=18> */
.L_x_6288:
[----:B------:R-:W1:Y:S01]  /*17d80*/  LDC R0, c[0x0][0x428] ;  /* 0x00010a00ff007b82 */ /* 0x000e620000000800 */
[----:B------:R-:W-:Y:S01]  /*17d90*/  ULDC.64 UR4, c[0x0][0x9f8] ;  /* 0x00027e0000047ab9 */ /* 0x000fe20000000a00 */
[----:B------:R-:W-:Y:S01]  /*17da0*/  IMAD.U32 R3, RZ, RZ, UR38 ;  /* 0x00000026ff037e24 */ /* 0x000fe2000f8e00ff */
[----:B------:R-:W-:Y:S01]  /*17db0*/  ISETP.NE.U32.AND P0, PT, RZ, UR4, PT ;  /* 0x00000004ff007c0c */ /* 0x000fe2000bf05070 */
[----:B------:R-:W-:Y:S01]  /*17dc0*/  IMAD.U32 R21, RZ, RZ, UR39 ;  /* 0x00000027ff157e24 */ /* 0x000fe2000f8e00ff */
[----:B------:R-:W2:Y:S02]  /*17dd0*/  S2R R19, SR_TID.X ;  /* 0x0000000000137919 */ /* 0x000ea40000002100 */
[----:B------:R-:W-:Y:S02]  /*17de0*/  ISETP.NE.AND.EX P0, PT, RZ, UR5, PT, P0 ;  /* 0x00000005ff007c0c */ /* 0x000fe4000bf05300 */
[----:B-1----:R-:W-:-:S13]  /*17df0*/  ISETP.NE.AND P1, PT, R0, 0x1, PT ;  /* 0x000000010000780c */ /* 0x002fda0003f25270 */
[----:B------:R-:W1:Y:S01]  /*17e00*/  @P1 LDC R2, c[0x0][0x42c] ;  /* 0x00010b00ff021b82 */ /* 0x000e620000000800 */
[----:B--2---:R-:W-:-:S07]  /*17e10*/  LOP3.LUT R18, R19, 0x7f, RZ, 0xc0, !PT ;  /* 0x0000007f13127812 */ /* 0x004fce00078ec0ff */
[----:B------:R-:W2:Y:S01]  /*17e20*/  @P1 LDC R0, c[0x0][0x430] ;  /* 0x00010c00ff001b82 */ /* 0x000ea20000000800 */
[----:B-1----:R-:W-:-:S05]  /*17e30*/  @P1 IMAD.HI.U32 R2, R2, UR38, RZ ;  /* 0x0000002602021c27 */ /* 0x002fca000f8e00ff */
[----:B--2---:R-:W-:Y:S01]  /*17e40*/  @P1 SHF.R.U32.HI R3, RZ, R0, R2 ;  /* 0x00000000ff031219 */ /* 0x004fe20000011602 */
[----:B------:R-:W-:-:S04]  /*17e50*/  IMAD.U32 R0, RZ, RZ, UR39 ;  /* 0x00000027ff007e24 */ /* 0x000fc8000f8e00ff */
[----:B------:R1:W-:Y:S02]  /*17e60*/  STL [R1+0xc], R3 ;  /* 0x00000c0301007387 */ /* 0x0003e40000100800 */
[----:B-1----:R-:W1:Y:S02]  /*17e70*/  @P0 LDC.64 R2, c[0x0][0x9f8] ;  /* 0x00027e00ff020b82 */ /* 0x002e640000000a00 */
[----:B-1----:R-:W-:-:S05]  /*17e80*/  @P0 IMAD.WIDE R2, R0, 0x4, R2 ;  /* 0x0000000400020825 */ /* 0x002fca00078e0202 */
[----:B------:R1:W2:Y:S01]  /*17e90*/  @P0 LDG.E R21, desc[UR46][R2.64] ;  /* 0x0000002e02150981 */ /* 0x0002a2000c1e1900 */
[----:B------:R-:W-:Y:S01]  /*17ea0*/  ISETP.NE.AND P2, PT, R18, RZ, PT ;  /* 0x000000ff1200720c */ /* 0x000fe20003f45270 */
[----:B------:R-:W-:Y:S01]  /*17eb0*/  UMOV UR36, URZ ;  /* 0x0000003f00247c82 */ /* 0x000fe20008000000 */
[----:B------:R-:W-:Y:S01]  /*17ec0*/  UMOV UR6, 0xffffffff ;  /* 0xffffffff00067882 */ /* 0x000fe20000000000 */
[----:B------:R-:W-:-:S04]  /*17ed0*/  SHF.R.U32.HI R19, RZ, 0x5, R19 ;  /* 0x00000005ff137819 */ /* 0x000fc80000011613 */
[----:B------:R-:W-:Y:S01]  /*17ee0*/  LOP3.LUT R19, R19, 0x3, RZ, 0xc0, !PT ;  /* 0x0000000313137812 */ /* 0x000fe200078ec0ff */
[----:B-1----:R-:W1:Y:S05]  /*17ef0*/  LDC.64 R2, c[0x0][0x3f8] ;  /* 0x0000fe00ff027b82 */ /* 0x002e6a0000000a00 */
[----:B------:R-:W-:-:S05]  /*17f00*/  VOTEU.ALL UP1, P2 ;  /* 0x00000000003f7886 */ /* 0x000fca0001020000 */
[----:B------:R-:W-:-:S04]  /*17f10*/  @!UP1 UIADD3 UR4, UP0, UR42, 0x270, URZ ;  /* 0x000002702a049890 */ /* 0x000fc8000ff1e03f */
[----:B------:R-:W-:-:S09]  /*17f20*/  @!UP1 UIADD3.X UR5, URZ, UR43, URZ, UP0, !UPT ;  /* 0x0000002b3f059290 */ /* 0x000fd200087fe43f */
[----:B------:R3:W-:Y:S01]  /*17f30*/  @!UP1 UTMAPF.L2.4D [UR36], [UR4] ;  /* 0x00000024040095b8 */ /* 0x0007e20008018000 */
[----:B-1----:R-:W-:-:S04]  /*17f40*/  ISETP.NE.U32.AND P1, PT, R2, RZ, PT ;  /* 0x000000ff0200720c */ /* 0x002fc80003f25070 */
[----:B------:R-:W-:Y:S02]  /*17f50*/  ISETP.NE.AND.EX P1, PT, R3, RZ, PT, P1 ;  /* 0x000000ff0300720c */ /* 0x000fe40003f25310 */
[----:B--2---:R-:W-:Y:S02]  /*17f60*/  SHF.R.S32.HI R8, RZ, 0x1f, R21 ;  /* 0x0000001fff087819 */ /* 0x004fe40000011415 */
[----:B------:R-:W-:-:S03]  /*17f70*/  SEL R0, R21, RZ, !P1 ;  /* 0x000000ff15007207 */ /* 0x000fc60004800000 */
[----:B------:R3:W-:Y:S01]  /*17f80*/  STL [R1+0x14], R8 ;  /* 0x0000140801007387 */ /* 0x0007e20000100800 */
[----:B------:R-:W-:Y:S05]  /*17f90*/  BRA.DIV UR6, `(.L_x_6289) ;  /* 0x0000002a06887947 */ /* 0x000fea000b800000 */
[----:B------:R1:W2:Y:S02]  /*17fa0*/  SHFL.IDX PT, R14, R19, RZ, 0x1f ;  /* 0x00001fff130e7589 */ /* 0x0002a400000e0000 */
.L_x_6350:
[----:B--2---:R-:W-:Y:S02]  /*17fb0*/  ISETP.NE.AND P0, PT, R14, RZ, PT ;  /* 0x000000ff0e00720c */ /* 0x004fe40003f05270 */
[----:B------:R-:W-:-:S11]  /*17fc0*/  PLOP3.LUT P6, PT, PT, PT, PT, 0x8, 0x0 ;  /* 0x000000000000781c */ /* 0x000fd60003fce170 */
[----:B------:R-:W-:Y:S05]  /*17fd0*/  @P0 BRA `(.L_x_6290) ;  /* 0x0000000400900947 */ /* 0x000fea0003800000 */
[----:B---3--:R-:W-:Y:S01]  /*17fe0*/  UMOV UR4, 0xffffffff ;  /* 0xffffffff00047882 */ /* 0x008fe20000000000 */
[----:B------:R-:W-:Y:S02]  /*17ff0*/  VIADD R6, R17, 0xffffffff ;  /* 0xffffffff11067836 */ /* 0x000fe40000000000 */
[----:B------:R-:W-:Y:S05]  /*18000*/  BRA.DIV UR4, `(.L_x_6291) ;  /* 0x0000002a048c7947 */ /* 0x000fea000b800000 */
[----:B------:R-:W-:-:S13]  /*18010*/  ELECT P6, URZ, PT ;  /* 0x00000000003f782f */ /* 0x000fda00038c0000 */
.L_x_6353:
[----:B------:R-:W-:Y:S05]  /*18020*/  @!P6 BRA `(.L_x_6292) ;  /* 0x000000040038e947 */ /* 0x000fea0003800000 */
[----:B------:R-:W-:Y:S01]  /*18030*/  IMAD.MOV.U32 R0, RZ, RZ, R21 ;  /* 0x000000ffff007224 */ /* 0x000fe200078e0015 */
[----:B------:R-:W-:Y:S06]  /*18040*/  @!P1 BRA `(.L_x_6293) ;  /* 0x0000000000489947 */ /* 0x000fec0003800000 */
        /* <DEDUP_REMOVED lines=18> */
.L_x_6293:
[----:B--2---:R-:W2:Y:S04]  /*18170*/  LDL R3, [R1+0x4] ;  /* 0x0000040001037983 */ /* 0x004ea80000100800 */
[----:B------:R-:W3:Y:S01]  /*18180*/  LDL R2, [R1+0x8] ;  /* 0x0000080001027983 */ /* 0x000ee20000100800 */
[----:B------:R-:W-:Y:S02]  /*18190*/  ISETP.NE.AND P0, PT, R18, RZ, PT ;  /* 0x000000ff1200720c */ /* 0x000fe40003f05270 */
[----:B--2---:R-:W-:Y:S02]  /*181a0*/  LEA R4, R3, UR40, 0x3 ;  /* 0x0000002803047c11 */ /* 0x004fe4000f8e18ff */
[----:B---3--:R-:W-:-:S04]  /*181b0*/  SHF.L.U32 R3, R2, 0x1f, RZ ;  /* 0x0000001f02037819 */ /* 0x008fc800000006ff */
[----:B------:R-:W2:Y:S02]  /*181c0*/  SYNCS.PHASECHK.TRANS64.TRYWAIT P3, [R4+URZ+0x28880], R3 ;  /* 0x02888003040075a7 */ /* 0x000ea4000806017f */
[----:B--2---:R-:W-:Y:S05]  /*181d0*/  @!P3 BRA `(.L_x_6294) ;  /* 0x000000280038b947 */ /* 0x004fea0003800000 */
.L_x_6354:
        /* <DEDUP_REMOVED lines=8> */
.L_x_6295:
        /* <DEDUP_REMOVED lines=20> */
.L_x_6355:
        /* <DEDUP_REMOVED lines=8> */
.L_x_6297:
[----:B--23--:R-:W2:Y:S01]  /*18420*/  LDL R3, [R1+0xc] ;  /* 0x00000c0001037983 */ /* 0x00cea20000100800 */
        /* <DEDUP_REMOVED lines=13> */
[----:B--2---:R-:W-:Y:S01]  /*18500*/  NOP ;  /* 0x0000000000007918 */ /* 0x004fe20000000000 */
.L_x_6292:
[----:B------:R-:W-:Y:S05]  /*18510*/  WARPSYNC.ALL ;  /* 0x0000000000007948 */ /* 0x000fea0003800000 */
[----:B------:R-:W-:Y:S01]  /*18520*/  BAR.SYNC.DEFER_BLOCKING 0x8, 0x120 ;  /* 0x0204800000007b1d */ /* 0x000fe20000010000 */
[----:B------:R-:W-:Y:S01]  /*18530*/  ELECT P0, URZ, PT ;  /* 0x00000000003f782f */ /* 0x000fe20003800000 */
[----:B------:R-:W-:Y:S02]  /*18540*/  UIADD3 UR4, UP0, UR42, 0x270, URZ ;  /* 0x000002702a047890 */ /* 0x000fe4000ff1e03f */
[----:B------:R-:W-:Y:S02]  /*18550*/  UIADD3 UR8, UR40, 0x18400, URZ ;  /* 0x0001840028087890 */ /* 0x000fe4000fffe03f */
[----:B------:R-:W-:-:S02]  /*18560*/  UIADD3 UR9, UR40, 0x28800, URZ ;  /* 0x0002880028097890 */ /* 0x000fc4000fffe03f */
[----:B------:R-:W-:Y:S01]  /*18570*/  UIADD3.X UR5, URZ, UR43, URZ, UP0, !UPT ;  /* 0x0000002b3f057290 */ /* 0x000fe200087fe43f */
[----:B------:R-:W-:Y:S01]  /*18580*/  UMOV UR6, 0x0 ;  /* 0x0000000000067882 */ /* 0x000fe20000000000 */
[----:B------:R-:W-:Y:S01]  /*18590*/  UMOV UR7, 0x12f00000 ;  /* 0x12f0000000077882 */ /* 0x000fe20000000000 */
[----:B------:R-:W-:-:S03]  /*185a0*/  UMOV UR10, URZ ;  /* 0x0000003f000a7c82 */ /* 0x000fc60008000000 */
[----:B------:R-:W-:Y:S01]  /*185b0*/  @P0 IMAD.MOV.U32 R2, RZ, RZ, 0x4000 ;  /* 0x00004000ff020424 */ /* 0x000fe200078e00ff */
[----:B------:R-:W-:Y:S01]  /*185c0*/  UMOV UR11, UR37 ;  /* 0x00000025000b7c82 */ /* 0x000fe20008000000 */
[----:B------:R-:W-:Y:S01]  /*185d0*/  UMOV UR12, UR38 ;  /* 0x00000026000c7c82 */ /* 0x000fe20008000000 */
[----:B------:R-:W-:Y:S01]  /*185e0*/  UMOV UR13, UR39 ;  /* 0x00000027000d7c82 */ /* 0x000fe20008000000 */
[----:B------:R2:W-:Y:S01]  /*185f0*/  @P0 SYNCS.ARRIVE.TRANS64 RZ, [UR40+0x28800], R2 ;  /* 0x02880002ffff09a7 */ /* 0x0005e20008000028 */
[----:B------:R2:W-:Y:S01]  /*18600*/  UTMALDG.4D [UR8], [UR4], desc[UR6] ;  /* 0x00000608040075b4 */ /* 0x0005e20008019000 */
[----:B------:R-:W-:Y:S02]  /*18610*/  NOP ;  /* 0x0000000000007918 */ /* 0x000fe40000000000 */
.L_x_6290:
        /* <DEDUP_REMOVED lines=10> */
.L_x_6356:
[----:B---3--:R-:W-:Y:S05]  /*186c0*/  BSYNC B0 ;  /* 0x0000000000007941 */ /* 0x008fea0003800000 */
.L_x_6298:
[----:B--2---:R-:W2:Y:S01]  /*186d0*/  LDL R3, [R1+0x18] ;  /* 0x0000180001037983 */ /* 0x004ea20000100800 */
[----:B------:R-:W-:-:S05]  /*186e0*/  VIADD R17, R17, 0xfffffffe ;  /* 0xfffffffe11117836 */ /* 0x000fca0000000000 */
[----:B--2---:R-:W-:-:S13]  /*186f0*/  ISETP.GE.AND P0, PT, R17, R3, PT ;  /* 0x000000031100720c */ /* 0x004fda0003f06270 */
[----:B------:R-:W-:Y:S05]  /*18700*/  @!P0 BRA `(.L_x_6300) ;  /* 0x00000010000c8947 */ /* 0x000fea0003800000 */
[----:B------:R2:W5:Y:S01]  /*18710*/  LDL.LU R6, [R1+0x4] ;  /* 0x0000040001067983 */ /* 0x0005620000300800 */
[----:B-1----:R-:W-:-:S03]  /*18720*/  IMAD.MOV.U32 R19, RZ, RZ, R17 ;  /* 0x000000ffff137224 */ /* 0x002fc600078e0011 */
[----:B------:R2:W5:Y:S04]  /*18730*/  LDL.LU R7, [R1+0x8] ;  /* 0x0000080001077983 */ /* 0x0005680000300800 */
.L_x_6320:
        /* <DEDUP_REMOVED lines=10> */
[----:B------:R-:W-:Y:S01]  /*187e0*/  IMAD.MOV.U32 R8, RZ, RZ, R19 ;  /* 0x000000ffff087224 */ /* 0x000fe200078e0013 */
[----:B------:R-:W-:Y:S06]  /*187f0*/  @!P1 BRA `(.L_x_6303) ;  /* 0x00000000004c9947 */ /* 0x000fec0003800000 */
[----:B------:R-:W3:Y:S01]  /*18800*/  LDL R5, [R1+0x14] ;  /* 0x0000140001057983 */ /* 0x000ee20000100800 */
[----:B------:R-:W4:Y:S01]  /*18810*/  LDC R4, c[0x0][0x41c] ;  /* 0x00010700ff047b82 */ /* 0x000f220000000800 */
[----:B------:R-:W-:Y:S01]  /*18820*/  ULDC.64 UR4, c[0x0][0x408] ;  /* 0x0001020000047ab9 */ /* 0x000fe20000000a00 */
[----:B----4-:R-:W-:-:S13]  /*18830*/  ISETP.NE.AND P0, PT, R4, 0x1, PT ;  /* 0x000000010400780c */ /* 0x010fda0003f05270 */
[----:B------:R-:W4:Y:S02]  /*18840*/  @P0 LDC.64 R2, c[0x0][0x420] ;  /* 0x00010800ff020b82 */ /* 0x000f240000000a00 */
[----:B----4-:R-:W-:-:S04]  /*18850*/  @P0 IMAD.HI.U32 R0, R19, R2, RZ ;  /* 0x0000000213000227 */ /* 0x010fc800078e00ff */
[----:B------:R-:W-:Y:S01]  /*18860*/  IMAD.MOV.U32 R2, RZ, RZ, R19 ;  /* 0x000000ffff027224 */ /* 0x000fe200078e0013 */
[----:B------:R-:W-:-:S04]  /*18870*/  @P0 SHF.R.U32.HI R2, RZ, R3, R0 ;  /* 0x00000003ff020219 */ /* 0x000fc80000011600 */
[--C-:B------:R-:W-:Y:S01]  /*18880*/  SHF.R.S32.HI R3, RZ, 0x1f, R2.reuse ;  /* 0x0000001fff037819 */ /* 0x100fe20000011402 */
[--C-:B------:R-:W-:Y:S02]  /*18890*/  IMAD.MOV R8, RZ, RZ, -R2.reuse ;  /* 0x000000ffff087224 */ /* 0x100fe400078e0a02 */
[----:B------:R-:W-:-:S04]  /*188a0*/  IMAD.WIDE.U32 R2, R21, UR4, R2 ;  /* 0x0000000415027c25 */ /* 0x000fc8000f8e0002 */
[----:B------:R-:W-:Y:S02]  /*188b0*/  IMAD R8, R4, R8, R19 ;  /* 0x0000000804087224 */ /* 0x000fe400078e0213 */
[----:B---3--:R-:W-:-:S04]  /*188c0*/  IMAD R0, R5, UR4, RZ ;  /* 0x0000000405007c24 */ /* 0x008fc8000f8e02ff */
[----:B------:R-:W-:Y:S01]  /*188d0*/  IMAD R0, R21, UR5, R0 ;  /* 0x0000000515007c24 */ /* 0x000fe2000f8e0200 */
[----:B------:R-:W-:Y:S02]  /*188e0*/  ULDC.64 UR4, c[0x0][0x3f8] ;  /* 0x0000fe0000047ab9 */ /* 0x000fe40000000a00 */
[----:B------:R-:W-:Y:S01]  /*188f0*/  LEA R4, P0, R2, UR4, 0x2 ;  /* 0x0000000402047c11 */ /* 0x000fe2000f8010ff */
[----:B------:R-:W-:-:S05]  /*18900*/  IMAD.IADD R0, R0, 0x1, R3 ;  /* 0x0000000100007824 */ /* 0x000fca00078e0203 */
[----:B------:R-:W-:-:S05]  /*18910*/  LEA.HI.X R5, R2, UR5, R0, 0x2, P0 ;  /* 0x0000000502057c11 */ /* 0x000fca00080f1400 */
[----:B------:R3:W5:Y:S02]  /*18920*/  LDG.E R0, desc[UR46][R4.64] ;  /* 0x0000002e04007981 */ /* 0x000764000c1e1900 */
.L_x_6303:
        /* <DEDUP_REMOVED lines=8> */
.L_x_6357:
[----:B------:R-:W-:Y:S05]  /*189b0*/  BSYNC B1 ;  /* 0x0000000000017941 */ /* 0x000fea0003800000 */
.L_x_6304:
        /* <DEDUP_REMOVED lines=9> */
.L_x_6307:
[----:B------:R-:W-:Y:S05]  /*18a50*/  BSYNC B1 ;  /* 0x0000000000017941 */ /* 0x000fea0003800000 */
.L_x_6306:
[----:B------:R-:W4:Y:S04]  /*18a60*/  LDL R5, [R1+0xc] ;  /* 0x00000c0001057983 */ /* 0x000f280000100800 */
[----:B------:R-:W2:Y:S01]  /*18a70*/  LDL R2, [R1+0x4] ;  /* 0x0000040001027983 */ /* 0x000ea20000100800 */
[----:B-1----:R-:W-:Y:S01]  /*18a80*/  IMAD.MOV.U32 R10, RZ, RZ, RZ ;  /* 0x000000ffff0a7224 */ /* 0x002fe200078e00ff */
[----:B------:R-:W-:Y:S01]  /*18a90*/  UIADD3 UR4, UP0, UR42, 0x470, URZ ;  /* 0x000004702a047890 */ /* 0x000fe2000ff1e03f */
[----:B------:R-:W-:Y:S01]  /*18aa0*/  PLOP3.LUT P0, PT, PT, PT, PT, 0x80, 0x0 ;  /* 0x000000000000781c */ /* 0x000fe20003f0f070 */
[----:B------:R-:W-:Y:S01]  /*18ab0*/  UMOV UR6, 0x0 ;  /* 0x0000000000067882 */ /* 0x000fe20000000000 */
[----:B------:R-:W-:Y:S01]  /*18ac0*/  UMOV UR7, 0x14f00000 ;  /* 0x14f0000000077882 */ /* 0x000fe20000000000 */
[----:B------:R-:W-:Y:S01]  /*18ad0*/  R2UR UR10, R10 ;  /* 0x000000000a0a72ca */ /* 0x000fe200000e0000 */
[----:B------:R-:W-:Y:S01]  /*18ae0*/  UIADD3.X UR5, URZ, UR43, URZ, UP0, !UPT ;  /* 0x0000002b3f057290 */ /* 0x000fe200087fe43f */
[----:B----4-:R-:W-:Y:S01]  /*18af0*/  R2UR UR12, R5 ;  /* 0x00000000050c72ca */ /* 0x010fe200000e0000 */
[----:B------:R-:W-:-:S04]  /*18b00*/  IMAD.U32 R5, RZ, RZ, UR40 ;  /* 0x00000028ff057e24 */ /* 0x000fc8000f8e00ff */
[----:B--2---:R-:W-:Y:S02]  /*18b10*/  IMAD R2, R2, 0x6000, R5 ;  /* 0x0000600002027824 */ /* 0x004fe400078e0205 */
[----:B------:R-:W-:Y:S02]  /*18b20*/  IMAD R5, R8, 0xc0, RZ ;  /* 0x000000c008057824 */ /* 0x000fe400078e02ff */
[----:B------:R-:W-:Y:S02]  /*18b30*/  VIADD R8, R4, 0x28870 ;  /* 0x0002887004087836 */ /* 0x000fe40000000000 */
[----:B------:R-:W-:-:S07]  /*18b40*/  VIADD R9, R2, 0xc400 ;  /* 0x0000c40002097836 */ /* 0x000fce0000000000 */
.L_x_6308:
        /* <DEDUP_REMOVED lines=12> */
.L_x_6358:
[----:B------:R-:W-:Y:S05]  /*18c10*/  BSYNC B1 ;  /* 0x0000000000017941 */ /* 0x000fea0003800000 */
.L_x_6309:
[----:B------:R-:W-:Y:S01]  /*18c20*/  BSSY B1, `(.L_x_6311) ;  /* 0x000000b000017945 */ /* 0x000fe20003800000 */
[----:B------:R-:W-:Y:S02]  /*18c30*/  IMAD.MOV.U32 R8, RZ, RZ, 0x0 ;  /* 0x00000000ff087424 */ /* 0x000fe400078e00ff */
[----:B------:R-:W-:Y:S01]  /*18c40*/  IMAD.MOV.U32 R9, RZ, RZ, 0x14f00000 ;  /* 0x14f00000ff097424 */ /* 0x000fe200078e00ff */
[----:B------:R-:W-:Y:S06]  /*18c50*/  @P3 BRA `(.L_x_6312) ;  /* 0x00000000001c3947 */ /* 0x000fec0003800000 */
[----:B------:R-:W2:Y:S01]  /*18c60*/  S2R R11, SR_TID.X ;  /* 0x00000000000b7919 */ /* 0x000ea20000002100 */
[----:B-1-3--:R-:W-:-:S04]  /*18c70*/  IMAD.MOV.U32 R3, RZ, RZ, 0x6000 ;  /* 0x00006000ff037424 */ /* 0x00afc800078e00ff */
[----:B------:R4:W-:Y:S01]  /*18c80*/  SYNCS.ARRIVE.TRANS64 RZ, [R4+URZ+0x28830], R3 ;  /* 0x0288300304ff79a7 */ /* 0x0009e2000800003f */
[----:B--2---:R-:W-:-:S04]  /*18c90*/  LOP3.LUT R11, R11, 0x1f, RZ, 0xc0, !PT ;  /* 0x0000001f0b0b7812 */ /* 0x004fc800078ec0ff */
[----:B------:R-:W-:-:S13]  /*18ca0*/  ISETP.NE.AND P0, PT, R11, RZ, PT ;  /* 0x000000ff0b00720c */ /* 0x000fda0003f05270 */
[----:B----4-:R-:W-:Y:S05]  /*18cb0*/  @!P0 BRA `(.L_x_6312) ;  /* 0x0000000000048947 */ /* 0x010fea0003800000 */
[----:B------:R-:W-:Y:S01]  /*18cc0*/  BPT.TRAP 0x1 ;  /* 0x000000040000795c */ /* 0x000fe20000300000 */
.L_x_6312:
[----:B------:R-:W-:Y:S05]  /*18cd0*/  BSYNC B1 ;  /* 0x0000000000017941 */ /* 0x000fea0003800000 */
.L_x_6311:
[----:B-1-3--:R-:W2:Y:S01]  /*18ce0*/  LDL R3, [R1+0xc] ;  /* 0x00000c0001037983 */ /* 0x00aea20000100800 */
        /* <DEDUP_REMOVED lines=9> */
.L_x_6313:
        /* <DEDUP_REMOVED lines=9> */
.L_x_6302:
[----:B------:R-:W-:Y:S05]  /*18e10*/  BSYNC B0 ;  /* 0x0000000000007941 */ /* 0x000fea0003800000 */
.L_x_6301:
[----:B------:R-:W3:Y:S02]  /*18e20*/  LDL R3, [R1+0x30] ;  /* 0x0000300001037983 */ /* 0x000ee40000100800 */
[----:B---3--:R-:W-:-:S13]  /*18e30*/  ISETP.NE.AND P0, PT, R3, 0x3, PT ;  /* 0x000000030300780c */ /* 0x008fda0003f05270 */
[----:B------:R-:W-:Y:S05]  /*18e40*/  @!P0 BRA `(.L_x_6314) ;  /* 0x0000000000048947 */ /* 0x000fea0003800000 */
[----:B------:R-:W-:Y:S01]  /*18e50*/  BPT.TRAP 0x1 ;  /* 0x000000040000795c */ /* 0x000fe20000300000 */
.L_x_6314:
        /* <DEDUP_REMOVED lines=8> */
.L_x_6359:
[----:B------:R-:W-:Y:S05]  /*18ee0*/  BSYNC B0 ;  /* 0x0000000000007941 */ /* 0x000fea0003800000 */
.L_x_6315:
[----:B------:R-:W-:Y:S05]  /*18ef0*/  @!P0 BRA `(.L_x_6317) ;  /* 0x0000000000048947 */ /* 0x000fea0003800000 */
[----:B------:R-:W-:Y:S01]  /*18f00*/  BPT.TRAP 0x1 ;  /* 0x000000040000795c */ /* 0x000fe20000300000 */
.L_x_6317:
[----:B------:R-:W-:Y:S01]  /*18f10*/  SHF.L.U32 R3, R7, 0x1f, RZ ;  /* 0x0000001f07037819 */ /* 0x000fe200000006ff */
[----:B---3--:R-:W-:-:S03]  /*18f20*/  IMAD R2, R6, 0x6000, RZ ;  /* 0x0000600006027824 */ /* 0x008fc600078e02ff */
[----:B------:R-:W3:Y:S02]  /*18f30*/  SYNCS.PHASECHK.TRANS64.TRYWAIT P3, [R20+URZ+0x28860], R3 ;  /* 0x02886003140075a7 */ /* 0x000ee4000806017f */
[----:B---3--:R-:W-:Y:S05]  /*18f40*/  @!P3 BRA `(.L_x_6318) ;  /* 0x0000001c0058b947 */ /* 0x008fea0003800000 */
.L_x_6360:
[----:B------:R-:W4:Y:S04]  /*18f50*/  LDL R12, [R1] ;  /* 0x00000000010c7983 */ /* 0x000f280000100800 */
[----:B------:R-:W5:Y:S04]  /*18f60*/  LDL R15, [R1+0x1c] ;  /* 0x00001c00010f7983 */ /* 0x000f680000100800 */
[----:B------:R-:W2:Y:S01]  /*18f70*/  LDL R13, [R1+0x10] ;  /* 0x00001000010d7983 */ /* 0x000ea20000100800 */
[----:B------:R-:W-:Y:S05]  /*18f80*/  WARPSYNC.ALL ;  /* 0x0000000000007948 */ /* 0x000fea0003800000 */
[----:B------:R-:W-:-:S04]  /*18f90*/  IMAD.U32 R14, RZ, RZ, UR40 ;  /* 0x00000028ff0e7e24 */ /* 0x000fc8000f8e00ff */
[----:B------:R-:W-:Y:S02]  /*18fa0*/  VIADD R14, R14, 0x400 ;  /* 0x000004000e0e7836 */ /* 0x000fe40000000000 */
[C---:B---3--:R-:W-:Y:S01]  /*18fb0*/  VIADD R3, R2.reuse, 0x1000 ;  /* 0x0000100002037836 */ /* 0x048fe20000000000 */
[----:B----4-:R-:W-:-:S06]  /*18fc0*/  LOP3.LUT R4, R2, R12, RZ, 0xfc, !PT ;  /* 0x0000000c02047212 */ /* 0x010fcc00078efcff */
[----:B------:R-:W3:Y:S01]  /*18fd0*/  LDSM.16.MT88.4 R4, [R4+UR40+0xc400] ;  /* 0x00c400280404783b */ /* 0x000ee20008004200 */
[----:B-----5:R-:W-:Y:S02]  /*18fe0*/  IADD3 R18, R15, UR40, R2 ;  /* 0x000000280f127c10 */ /* 0x020fe4000fffe002 */
[----:B--2---:R-:W-:Y:S02]  /*18ff0*/  IADD3 R17, R14, R2, R13 ;  /* 0x000000020e117210 */ /* 0x004fe40007ffe00d */
[C-C-:B---3--:R-:W-:Y:S02]  /*19000*/  PRMT R8, R4.reuse, 0x6420, R5.reuse ;  /* 0x0000642004087816 */ /* 0x148fe40000000005 */
[----:B-1----:R-:W-:Y:S02]  /*19010*/  PRMT R9, R4, 0x7531, R5 ;  /* 0x0000753104097816 */ /* 0x002fe40000000005 */
[C-C-:B------:R-:W-:Y:S02]  /*19020*/  PRMT R10, R6.reuse, 0x6420, R7.reuse ;  /* 0x00006420060a7816 */ /* 0x140fe40000000007 */
[----:B------:R-:W-:-:S02]  /*19030*/  PRMT R11, R6, 0x7531, R7 ;  /* 0x00007531060b7816 */ /* 0x000fc40000000007 */
[----:B------:R-:W1:Y:S04]  /*19040*/  LDSM.16.MT88.4 R4, [R18+0xc400] ;  /* 0x00c400001204783b */ /* 0x000e680000004200 */
[----:B------:R1:W-:Y:S01]  /*19050*/  STSM.16.M88.4 [R17], R8 ;  /* 0x0000000811007844 */ /* 0x0003e20000000200 */
[----:B------:R-:W2:Y:S01]  /*19060*/  S2R R15, SR_TID.X ;  /* 0x00000000000f7919 */ /* 0x000ea20000002100 */
[C-C-:B-1----:R-:W-:Y:S02]  /*19070*/  PRMT R8, R4.reuse, 0x6420, R5.reuse ;  /* 0x0000642004087816 */ /* 0x142fe40000000005 */
[----:B------:R-:W-:Y:S02]  /*19080*/  PRMT R9, R4, 0x7531, R5 ;  /* 0x0000753104097816 */ /* 0x000fe40000000005 */
[----:B------:R-:W-:-:S02]  /*19090*/  PRMT R10, R6, 0x6420, R7 ;  /* 0x00006420060a7816 */ /* 0x000fc40000000007 */
[----:B------:R-:W-:-:S05]  /*190a0*/  PRMT R11, R6, 0x7531, R7 ;  /* 0x00007531060b7816 */ /* 0x000fca0000000007 */
[----:B------:R1:W-:Y:S02]  /*190b0*/  STSM.16.M88.4 [R17+0x1000], R8 ;  /* 0x0010000811007844 */ /* 0x0003e40000000200 */
[----:B-1----:R-:W-:-:S05]  /*190c0*/  IMAD.MOV.U32 R11, RZ, RZ, R12 ;  /* 0x000000ffff0b7224 */ /* 0x002fca00078e000c */
[----:B------:R-:W-:-:S05]  /*190d0*/  LOP3.LUT R3, R3, R11, RZ, 0xfc, !PT ;  /* 0x0000000b03037212 */ /* 0x000fca00078efcff */
[----:B------:R-:W1:Y:S01]  /*190e0*/  LDSM.16.MT88.4 R4, [R3+UR40+0xc400] ;  /* 0x00c400280304783b */ /* 0x000e620008004200 */
[----:B------:R-:W-:Y:S01]  /*190f0*/  IMAD.MOV.U32 R9, RZ, RZ, R13 ;  /* 0x000000ffff097224 */ /* 0x000fe200078e000d */
[----:B--2---:R-:W-:Y:S01]  /*19100*/  LOP3.LUT P3, RZ, R15, 0x4, RZ, 0xc0, !PT ;  /* 0x000000040fff7812 */ /* 0x004fe2000786c0ff */
[----:B------:R-:W-:Y:S02]  /*19110*/  IMAD.MOV.U32 R8, RZ, RZ, 0x20 ;  /* 0x00000020ff087424 */ /* 0x000fe400078e00ff */
[----:B------:R-:W-:-:S03]  /*19120*/  IMAD.U32 R10, RZ, RZ, UR40 ;  /* 0x00000028ff0a7e24 */ /* 0x000fc6000f8e00ff */
[----:B------:R-:W-:Y:S01]  /*19130*/  SEL R8, R8, 0xffffffe0, !P3 ;  /* 0xffffffe008087807 */ /* 0x000fe20005800000 */
[----:B------:R-:W-:Y:S01]  /*19140*/  VIADD R10, R10, 0x400 ;  /* 0x000004000a0a7836 */ /* 0x000fe20000000000 */
[C-C-:B-1----:R-:W-:Y:S02]  /*19150*/  PRMT R12, R4.reuse, 0x6420, R5.reuse ;  /* 0x00006420040c7816 */ /* 0x142fe40000000005 */
[----:B------:R-:W-:Y:S02]  /*19160*/  PRMT R13, R4, 0x7531, R5 ;  /* 0x00007531040d7816 */ /* 0x000fe40000000005 */
[C-C-:B------:R-:W-:Y:S02]  /*19170*/  PRMT R14, R6.reuse, 0x6420, R7.reuse ;  /* 0x00006420060e7816 */ /* 0x140fe40000000007 */
[----:B------:R-:W-:Y:S02]  /*19180*/  PRMT R15, R6, 0x7531, R7 ;  /* 0x00007531060f7816 */ /* 0x000fe40000000007 */
[----:B------:R-:W1:Y:S01]  /*19190*/  LDSM.16.MT88.4 R4, [R18+0xd400] ;  /* 0x00d400001204783b */ /* 0x000e620000004200 */
[----:B------:R-:W-:-:S05]  /*191a0*/  IADD3 R3, R9, R2, R8 ;  /* 0x0000000209037210 */ /* 0x000fca0007ffe008 */
[----:B------:R-:W-:-:S05]  /*191b0*/  IMAD.IADD R3, R10, 0x1, R3 ;  /* 0x000000010a037824 */ /* 0x000fca00078e0203 */
[----:B------:R2:W-:Y:S02]  /*191c0*/  STSM.16.M88.4 [R3], R12 ;  /* 0x0000000c03007844 */ /* 0x0005e40000000200 */
[----:B--2---:R-:W-:Y:S01]  /*191d0*/  IMAD.MOV.U32 R15, RZ, RZ, R11 ;  /* 0x000000ffff0f7224 */ /* 0x004fe200078e000b */
[C-C-:B-1----:R-:W-:Y:S02]  /*191e0*/  PRMT R8, R4.reuse, 0x6420, R5.reuse ;  /* 0x0000642004087816 */ /* 0x142fe40000000005 */
[----:B------:R-:W-:Y:S02]  /*191f0*/  PRMT R9, R4, 0x7531, R5 ;  /* 0x0000753104097816 */ /* 0x000fe40000000005 */
[C-C-:B------:R-:W-:Y:S02]  /*19200*/  PRMT R10, R6.reuse, 0x6420, R7.reuse ;  /* 0x00006420060a7816 */ /* 0x140fe40000000007 */
[----:B------:R-:W-:Y:S01]  /*19210*/  PRMT R11, R6, 0x7531, R7 ;  /* 0x00007531060b7816 */ /* 0x000fe20000000007 */
[----:B------:R-:W-:-:S04]  /*19220*/  VIADD R4, R2, 0x2000 ;  /* 0x0000200002047836 */ /* 0x000fc80000000000 */
[----:B------:R1:W-:Y:S02]  /*19230*/  STSM.16.M88.4 [R3+0x1000], R8 ;  /* 0x0010000803007844 */ /* 0x0003e40000000200 */
[----:B-1----:R-:W-:-:S05]  /*19240*/  IMAD.MOV.U32 R11, RZ, RZ, R15 ;  /* 0x000000ffff0b7224 */ /* 0x002fca00078e000f */
[----:B------:R-:W-:-:S06]  /*19250*/  LOP3.LUT R4, R4, R11, RZ, 0xfc, !PT ;  /* 0x0000000b04047212 */ /* 0x000fcc00078efcff */
[----:B------:R-:W1:Y:S02]  /*19260*/  LDSM.16.MT88.4 R4, [R4+UR40+0xc400] ;  /* 0x00c400280404783b */ /* 0x000e640008004200 */
[C-C-:B-1----:R-:W-:Y:S02]  /*19270*/  PRMT R12, R4.reuse, 0x6420, R5.reuse ;  /* 0x00006420040c7816 */ /* 0x142fe40000000005 */
[----:B------:R-:W-:Y:S02]  /*19280*/  PRMT R13, R4, 0x7531, R5 ;  /* 0x00007531040d7816 */ /* 0x000fe40000000005 */
[C-C-:B------:R-:W-:Y:S02]  /*19290*/  PRMT R14, R6.reuse, 0x6420, R7.reuse ;  /* 0x00006420060e7816 */ /* 0x140fe40000000007 */
[----:B------:R-:W-:Y:S02]  /*192a0*/  PRMT R15, R6, 0x7531, R7 ;  /* 0x00007531060f7816 */ /* 0x000fe40000000007 */
[----:B------:R-:W1:Y:S04]  /*192b0*/  LDSM.16.MT88.4 R4, [R18+0xe400] ;  /* 0x00e400001204783b */ /* 0x000e680000004200 */
[----:B------:R2:W-:Y:S02]  /*192c0*/  STSM.16.M88.4 [R17+0x2000], R12 ;  /* 0x0020000c11007844 */ /* 0x0005e40000000200 */
[----:B--2---:R-:W-:Y:S01]  /*192d0*/  IMAD.MOV.U32 R15, RZ, RZ, R11 ;  /* 0x000000ffff0f7224 */ /* 0x004fe200078e000b */
[----:B-1----:R-:W-:-:S02]  /*192e0*/  PRMT R8, R4, 0x6420, R5 ;  /* 0x0000642004087816 */ /* 0x002fc40000000005 */
        /* <DEDUP_REMOVED lines=23> */
[----:B------:R-:W1:Y:S01]  /*19460*/  LDSM.16.MT88.4 R4, [R4+UR40+0xc400] ;  /* 0x00c400280404783b */ /* 0x000e620008004200 */
[----:B------:R-:W-:Y:S01]  /*19470*/  VIADD R2, R2, 0x5000 ;  /* 0x0000500002027836 */ /* 0x000fe20000000000 */
[C-C-:B-1----:R-:W-:Y:S02]  /*19480*/  PRMT R12, R4.reuse, 0x6420, R5.reuse ;  /* 0x00006420040c7816 */ /* 0x142fe40000000005 */
[----:B------:R-:W-:Y:S02]  /*19490*/  PRMT R13, R4, 0x7531, R5 ;  /* 0x00007531040d7816 */ /* 0x000fe40000000005 */
[C-C-:B------:R-:W-:Y:S02]  /*194a0*/  PRMT R14, R6.reuse, 0x6420, R7.reuse ;  /* 0x00006420060e7816 */ /* 0x140fe40000000007 */
[----:B------:R-:W-:Y:S02]  /*194b0*/  PRMT R15, R6, 0x7531, R7 ;  /* 0x00007531060f7816 */ /* 0x000fe40000000007 */
[----:B------:R-:W1:Y:S04]  /*194c0*/  LDSM.16.MT88.4 R4, [R18+0x10400] ;  /* 0x010400001204783b */ /* 0x000e680000004200 */
[----:B------:R2:W-:Y:S02]  /*194d0*/  STSM.16.M88.4 [R17+0x4000], R12 ;  /* 0x0040000c11007844 */ /* 0x0005e40000000200 */
[----:B--2---:R-:W-:-:S05]  /*194e0*/  IMAD.MOV.U32 R15, RZ, RZ, R11 ;  /* 0x000000ffff0f7224 */ /* 0x004fca00078e000b */
[----:B------:R-:W-:Y:S02]  /*194f0*/  LOP3.LUT R2, R2, R15, RZ, 0xfc, !PT ;  /* 0x0000000f02027212 */ /* 0x000fe400078efcff */
        /* <DEDUP_REMOVED lines=25> */
.L_x_6319:
[----:B------:R-:W3:Y:S01]  /*19690*/  LDL R2, [R1+0x18] ;  /* 0x0000180001027983 */ /* 0x000ee20000100800 */
[----:B-1----:R1:W-:Y:S03]  /*196a0*/  SYNCS.ARRIVE.TRANS64.A1T0 RZ, [R20+URZ+0x28850], RZ ;  /* 0x028850ff14ff79a7 */ /* 0x0023e6000810003f */
[----:B------:R4:W5:Y:S04]  /*196b0*/  LDL R6, [R1+0x4] ;  /* 0x0000040001067983 */ /* 0x0009680000100800 */
[----:B------:R4:W5:Y:S01]  /*196c0*/  LDL R7, [R1+0x8] ;  /* 0x0000080001077983 */ /* 0x0009620000100800 */
[----:B-1----:R-:W-:-:S05]  /*196d0*/  @!P2 VIADD R20, R20, 0x28880 ;  /* 0x000288801414a836 */ /* 0x002fca0000000000 */
[----:B------:R-:W-:Y:S01]  /*196e0*/  @!P2 PRMT R20, RZ, 0x654, R20 ;  /* 0x00000654ff14a816 */ /* 0x000fe20000000014 */
[----:B------:R-:W-:Y:S06]  /*196f0*/  BAR.SYNC.DEFER_BLOCKING 0x2, 0x80 ;  /* 0x0082000000007b1d */ /* 0x000fec0000010000 */
[----:B------:R4:W-:Y:S01]  /*19700*/  @!P2 SYNCS.ARRIVE.TRANS64.RED.A1T0 RZ, [R20+URZ], RZ ;  /* 0x000000ff14ffa9a7 */ /* 0x0009e2000810043f */
[C---:B---3--:R-:W-:Y:S01]  /*19710*/  ISETP.GT.AND P0, PT, R19.reuse, R2, PT ;  /* 0x000000021300720c */ /* 0x048fe20003f04270 */
[----:B------:R-:W-:-:S12]  /*19720*/  VIADD R19, R19, 0xffffffff ;  /* 0xffffffff13137836 */ /* 0x000fd80000000000 */
[----:B----4-:R-:W-:Y:S05]  /*19730*/  @P0 BRA `(.L_x_6320) ;  /* 0xfffffff000000947 */ /* 0x010fea000383ffff */
.L_x_6300:
[----:B------:R-:W3:Y:S01]  /*19740*/  LDL R2, [R1+0x30] ;  /* 0x0000300001027983 */ /* 0x000ee20000100800 */
[----:B------:R-:W-:Y:S01]  /*19750*/  BSSY B0, `(.L_x_6321) ;  /* 0x0000010000007945 */ /* 0x000fe20003800000 */
[----:B---3--:R-:W-:-:S03]  /*19760*/  ISETP.NE.AND P1, PT, R2, 0x3, PT ;  /* 0x000000030200780c */ /* 0x008fc60003f25270 */
[----:B------:R-:W-:Y:S10]  /*19770*/  @P2 BRA `(.L_x_6322) ;  /* 0x0000000000342947 */ /* 0x000ff40003800000 */
[----:B------:R-:W3:Y:S01]  /*19780*/  S2R R5, SR_LANEID ;  /* 0x0000000000057919 */ /* 0x000ee20000000000 */
[----:B------:R-:W-:Y:S01]  /*19790*/  VOTEU.ANY UR4, UPT, PT ;  /* 0x0000000000047886 */ /* 0x000fe200038e0100 */
[----:B--2---:R-:W2:Y:S01]  /*197a0*/  LDC.64 R2, c[0x0][0xdf0] ;  /* 0x00037c00ff027b82 */ /* 0x004ea20000000a00 */
        /* <DEDUP_REMOVED lines=10> */
.L_x_6322:
[----:B------:R-:W-:Y:S05]  /*19850*/  BSYNC B0 ;  /* 0x0000000000007941 */ /* 0x000fea0003800000 */
.L_x_6321:
[----:B------:R-:W-:Y:S05]  /*19860*/  @!P1 BRA `(.L_x_6323) ;  /* 0x0000000000049947 */ /* 0x000fea0003800000 */
[----:B------:R-:W-:Y:S01]  /*19870*/  BPT.TRAP 0x1 ;  /* 0x000000040000795c */ /* 0x000fe20000300000 */
.L_x_6323:
[----:B--2---:R-:W2:Y:S04]  /*19880*/  LDL R3, [R1+0x8] ;  /* 0x0000080001037983 */ /* 0x004ea80000100800 */
[----:B------:R-:W4:Y:S04]  /*19890*/  LDL R2, [R1+0x4] ;  /* 0x0000040001027983 */ /* 0x000f280000100800 */
[----:B---3--:R-:W3:Y:S01]  /*198a0*/  LDL R0, [R1+0x24] ;  /* 0x0000240001007983 */ /* 0x008ee20000100800 */
[----:B------:R-:W-:Y:S01]  /*198b0*/  BSSY B0, `(.L_x_6324) ;  /* 0x0000007000007945 */ /* 0x000fe20003800000 */
[----:B--2---:R-:W-:-:S04]  /*198c0*/  LOP3.LUT R3, R3, 0x1, RZ, 0x3c, !PT ;  /* 0x0000000103037812 */ /* 0x004fc800078e3cff */
[----:B------:R-:W-:Y:S02]  /*198d0*/  SHF.L.U32 R3, R3, 0x1f, RZ ;  /* 0x0000001f03037819 */ /* 0x000fe400000006ff */
[----:B----4-:R-:W-:Y:S02]  /*198e0*/  LEA R18, R2, UR40, 0x3 ;  /* 0x0000002802127c11 */ /* 0x010fe4000f8e18ff */
[----:B---3--:R-:W-:Y:S02]  /*198f0*/  ISETP.NE.AND P1, PT, R0, 0x3, PT ;  /* 0x000000030000780c */ /* 0x008fe40003f25270 */
[----:B------:R-:W2:Y:S02]  /*19900*/  SYNCS.PHASECHK.TRANS64.TRYWAIT P0, [R18+URZ+0x28870], R3 ;  /* 0x02887003120075a7 */ /* 0x000ea4000800017f */
[----:B--2---:R-:W-:Y:S09]  /*19910*/  @!P0 BRA `(.L_x_6325) ;  /* 0x0000001000f88947 */ /* 0x004ff20003800000 */
.L_x_6361:
[----:B------:R-:W-:Y:S05]  /*19920*/  BSYNC B0 ;  /* 0x0000000000007941 */ /* 0x000fea0003800000 */
.L_x_6324:
[----:B------:R-:W-:Y:S05]  /*19930*/  @!P1 BRA `(.L_x_6326) ;  /* 0x0000000000049947 */ /* 0x000fea0003800000 */
[----:B------:R-:W-:Y:S01]  /*19940*/  BPT.TRAP 0x1 ;  /* 0x000000040000795c */ /* 0x000fe20000300000 */
.L_x_6326:
[----:B------:R-:W2:Y:S02]  /*19950*/  LDL R0, [R1+0x8] ;  /* 0x0000080001007983 */ /* 0x000ea40000100800 */
[----:B--2---:R-:W-:-:S04]  /*19960*/  SHF.L.U32 R3, R0, 0x1f, RZ ;  /* 0x0000001f00037819 */ /* 0x004fc800000006ff */
[----:B------:R-:W2:Y:S02]  /*19970*/  SYNCS.PHASECHK.TRANS64.TRYWAIT P0, [R18+URZ+0x28860], R3 ;  /* 0x02886003120075a7 */ /* 0x000ea4000800017f */
[----:B--2---:R-:W-:Y:S05]  /*19980*/  @!P0 BRA `(.L_x_6327) ;  /* 0x0000001000f08947 */ /* 0x004fea0003800000 */
.L_x_6362:
[----:B-1----:R-:W3:Y:S04]  /*19990*/  LDL R19, [R1+0x4] ;  /* 0x0000040001137983 */ /* 0x002ee80000100800 */
[----:B------:R-:W4:Y:S04]  /*199a0*/  LDL R2, [R1] ;  /* 0x0000000001027983 */ /* 0x000f280000100800 */
[----:B------:R-:W4:Y:S01]  /*199b0*/  LDL R12, [R1+0x10] ;  /* 0x00001000010c7983 */ /* 0x000f220000100800 */
[----:B------:R-:W1:Y:S01]  /*199c0*/  S2R R8, SR_TID.X ;  /* 0x0000000000087919 */ /* 0x000e620000002100 */
[----:B------:R-:W-:Y:S05]  /*199d0*/  WARPSYNC.ALL ;  /* 0x0000000000007948 */ /* 0x000fea0003800000 */
[----:B------:R-:W-:Y:S01]  /*199e0*/  IMAD.MOV.U32 R10, RZ, RZ, 0x40 ;  /* 0x00000040ff0a7424 */ /* 0x000fe200078e00ff */
[----:B-1----:R-:W-:-:S04]  /*199f0*/  LOP3.LUT P0, RZ, R8, 0x4, RZ, 0xc0, !PT ;  /* 0x0000000408ff7812 */ /* 0x002fc8000780c0ff */
[----:B------:R-:W-:Y:S01]  /*19a00*/  SEL R10, R10, 0xffffffc0, !P0 ;  /* 0xffffffc00a0a7807 */ /* 0x000fe20004000000 */
[----:B------:R-:W1:Y:S02]  /*19a10*/  S2R R14, SR_TID.X ;  /* 0x00000000000e7919 */ /* 0x000e640000002100 */
[----:B-1----:R-:W-:Y:S01]  /*19a20*/  LOP3.LUT P0, RZ, R14, 0x4, RZ, 0xc0, !PT ;  /* 0x000000040eff7812 */ /* 0x002fe2000780c0ff */
[----:B--2---:R-:W-:-:S05]  /*19a30*/  IMAD.MOV.U32 R3, RZ, RZ, 0x20 ;  /* 0x00000020ff037424 */ /* 0x004fca00078e00ff */
[----:B------:R-:W-:Y:S01]  /*19a40*/  SEL R3, R3, 0xffffffe0, !P0 ;  /* 0xffffffe003037807 */ /* 0x000fe20004000000 */
[----:B---3--:R-:W-:-:S05]  /*19a50*/  IMAD R0, R19, 0x6000, RZ ;  /* 0x0000600013007824 */ /* 0x008fca00078e02ff */
[----:B----4-:R-:W-:-:S05]  /*19a60*/  LOP3.LUT R2, R0, R2, RZ, 0xfc, !PT ;  /* 0x0000000200027212 */ /* 0x010fca00078efcff */
[----:B-----5:R-:W1:Y:S01]  /*19a70*/  LDSM.16.MT88.4 R4, [R2+UR40+0xc400] ;  /* 0x00c400280204783b */ /* 0x020e620008004200 */
[----:B------:R-:W-:-:S04]  /*19a80*/  VIADD R17, R2, UR40 ;  /* 0x0000002802117c36 */ /* 0x000fc80008000000 */
[----:B------:R-:W-:Y:S01]  /*19a90*/  IMAD.IADD R17, R10, 0x1, R17 ;  /* 0x000000010a117824 */ /* 0x000fe200078e0211 */
[C-C-:B-1----:R-:W-:Y:S02]  /*19aa0*/  PRMT R8, R4.reuse, 0x6420, R5.reuse ;  /* 0x0000642004087816 */ /* 0x142fe40000000005 */
[----:B------:R-:W-:Y:S02]  /*19ab0*/  PRMT R9, R4, 0x7531, R5 ;  /* 0x0000753104097816 */ /* 0x000fe40000000005 */
[C-C-:B------:R-:W-:Y:S02]  /*19ac0*/  PRMT R10, R6.reuse, 0x6420, R7.reuse ;  /* 0x00006420060a7816 */ /* 0x140fe40000000007 */
[----:B------:R-:W-:Y:S02]  /*19ad0*/  PRMT R11, R6, 0x7531, R7 ;  /* 0x00007531060b7816 */ /* 0x000fe40000000007 */
[----:B------:R-:W1:Y:S01]  /*19ae0*/  LDSM.16.MT88.4 R4, [R17+0xc400] ;  /* 0x00c400001104783b */ /* 0x000e620000004200 */
[----:B------:R-:W-:-:S05]  /*19af0*/  IADD3 R0, R0, UR40, R12 ;  /* 0x0000002800007c10 */ /* 0x000fca000fffe00c */
[----:B------:R1:W-:Y:S02]  /*19b00*/  STSM.16.M88.4 [R0+0x400], R8 ;  /* 0x0004000800007844 */ /* 0x0003e40000000200 */
        /* <DEDUP_REMOVED lines=10> */
[----:B------:R-:W1:Y:S01]  /*19bb0*/  LDSM.16.MT88.4 R4, [R17+0xd400] ;  /* 0x00d400001104783b */ /* 0x000e620000004200 */
[----:B------:R-:W-:-:S05]  /*19bc0*/  IADD3 R3, R3, 0x400, R0 ;  /* 0x0000040003037810 */ /* 0x000fca0007ffe000 */
        /* <DEDUP_REMOVED lines=62> */
.L_x_6328:
[----:B--2---:R-:W2:Y:S01]  /*19fb0*/  LDL.LU R3, [R1+0x8] ;  /* 0x0000080001037983 */ /* 0x004ea20000300800 */
[----:B-1----:R-:W-:Y:S01]  /*19fc0*/  SYNCS.ARRIVE.TRANS64.A1T0 RZ, [R18+URZ+0x28850], RZ ;  /* 0x028850ff12ff79a7 */ /* 0x002fe2000810003f */
[----:B------:R-:W-:-:S05]  /*19fd0*/  @!P2 VIADD R0, R18, 0x28880 ;  /* 0x000288801200a836 */ /* 0x000fca0000000000 */
        /* <DEDUP_REMOVED lines=10> */
.L_x_6284:
[----:B------:R-:W-:Y:S05]  /*1a080*/  BSYNC B6 ;  /* 0x0000000000067941 */ /* 0x000fea0003800000 */
.L_x_6282:
[----:B------:R3:W5:Y:S01]  /*1a090*/  LDL R2, [R1+0x20] ;  /* 0x0000200001027983 */ /* 0x0007620000100800 */
[----:B------:R-:W-:-:S13]  /*1a0a0*/  LOP3.LUT P0, RZ, R16, 0x2, RZ, 0xc0, !PT ;  /* 0x0000000210ff7812 */ /* 0x000fda000780c0ff */
[----:B---3--:R-:W-:Y:S05]  /*1a0b0*/  @!P0 BRA `(.L_x_6329) ;  /* 0x0000000000208947 */ /* 0x008fea0003800000 */
[----:B------:R-:W3:Y:S08]  /*1a0c0*/  S2UR UR5, SR_CgaCtaId ;  /* 0x00000000000579c3 */ /* 0x000ef00000008800 */
[----:B------:R-:W-:Y:S06]  /*1a0d0*/  BAR.SYNC.DEFER_BLOCKING 0x5, 0x180 ;  /* 0x0146000000007b1d */ /* 0x000fec0000010000 */
[----:B------:R-:W-:-:S02]  /*1a0e0*/  UMOV UR4, 0x400 ;  /* 0x0000040000047882 */ /* 0x000fc40000000000 */
[----:B---3--:R-:W-:-:S09]  /*1a0f0*/  ULEA UR4, UR5, UR4, 0x18 ;  /* 0x0000000405047291 */ /* 0x008fd2000f8ec03f */
[----:B-----5:R-:W3:Y:S04]  /*1a100*/  LDS R2, [UR4+0x288d0] ;  /* 0x0288d004ff027984 */ /* 0x020ee80008000800 */
[----:B---3--:R3:W-:Y:S01]  /*1a110*/  STL [R1+0x20], R2 ;  /* 0x0000200201007387 */ /* 0x0087e20000100800 */
[----:B------:R-:W-:Y:S06]  /*1a120*/  BAR.ARV 0x4, 0x180 ;  /* 0x0106000000007b1d */ /* 0x000fec0000002000 */
[----:B------:R-:W-:Y:S05]  /*1a130*/  BRA `(.L_x_6330) ;  /* 0x00000000002c7947 */ /* 0x000fea0003800000 */
.L_x_6329:
[----:B-12---:R-:W1:Y:S01]  /*1a140*/  S2R R0, SR_TID.X ;  /* 0x0000000000007919 */ /* 0x006e620000002100 */
        /* <DEDUP_REMOVED lines=10> */
.L_x_6330:
[----:B-12-4-:R-:W2:Y:S01]  /*1a1f0*/  LDL R0, [R1+0x20] ;  /* 0x0000200001007983 */ /* 0x016ea20000100800 */
[----:B------:R-:W-:Y:S02]  /*1a200*/  ULDC UR4, c[0x0][0xda8] ;  /* 0x00036a0000047ab9 */ /* 0x000fe40000000800 */
[----:B--2---:R-:W-:-:S13]  /*1a210*/  ISETP.GE.AND P0, PT, R0, UR4, PT ;  /* 0x0000000400007c0c */ /* 0x004fda000bf06270 */
[----:B------:R-:W-:Y:S05]  /*1a220*/  @!P0 BRA `(.L_x_6331) ;  /* 0xffffffcc00788947 */ /* 0x000fea000383ffff */
.L_x_6273:
[----:B---3--:R-:W2:Y:S01]  /*1a230*/  LDL.LU R0, [R1+0x2c] ;  /* 0x00002c0001007983 */ /* 0x008ea20000300800 */
[----:B------:R-:W-:Y:S01]  /*1a240*/  BSSY B0, `(.L_x_6332) ;  /* 0x000000b000007945 */ /* 0x000fe20003800000 */
[----:B------:R-:W1:Y:S01]  /*1a250*/  S2R R5, SR_CgaCtaId ;  /* 0x0000000000057919 */ /* 0x000e620000008800 */
        /* <DEDUP_REMOVED lines=9> */
.L_x_6363:
[----:B------:R-:W-:Y:S05]  /*1a2f0*/  BSYNC B0 ;  /* 0x0000000000007941 */ /* 0x000fea0003800000 */
.L_x_6332:
[----:B------:R-:W-:-:S03]  /*1a300*/  UMOV UR4, 0xffffffff ;  /* 0xffffffff00047882 */ /* 0x000fc60000000000 */
[----:B------:R-:W-:Y:S05]  /*1a310*/  BRA.DIV UR4, `(.L_x_6334) ;  /* 0x0000000a04b47947 */ /* 0x000fea000b800000 */
[----:B------:R-:W2:Y:S02]  /*1a320*/  S2R R2, SR_TID.X ;  /* 0x0000000000027919 */ /* 0x000ea40000002100 */
[----:B--2---:R-:W-:-:S04]  /*1a330*/  SHF.R.U32.HI R2, RZ, 0x5, R2 ;  /* 0x00000005ff027819 */ /* 0x004fc80000011602 */
[----:B------:R-:W-:-:S05]  /*1a340*/  LOP3.LUT R2, R2, 0x3, RZ, 0xc0, !PT ;  /* 0x0000000302027812 */ /* 0x000fca00078ec0ff */
[----:B------:R2:W3:Y:S02]  /*1a350*/  SHFL.IDX PT, R14, R2, RZ, 0x1f ;  /* 0x00001fff020e7589 */ /* 0x0004e400000e0000 */
.L_x_6366:
[----:B---3--:R-:W-:Y:S01]  /*1a360*/  ISETP.NE.AND P0, PT, R14, RZ, PT ;  /* 0x000000ff0e00720c */ /* 0x008fe20003f05270 */
[----:B------:R-:W-:-:S12]  /*1a370*/  BSSY B0, `(.L_x_6335) ;  /* 0x000002e000007945 */ /* 0x000fd80003800000 */
[----:B------:R-:W-:Y:S05]  /*1a380*/  @P0 BRA `(.L_x_6336) ;  /* 0x0000000000b00947 */ /* 0x000fea0003800000 */
[----:B------:R-:W-:-:S03]  /*1a390*/  UMOV UR4, 0xffffffff ;  /* 0xffffffff00047882 */ /* 0x000fc60000000000 */
[----:B------:R-:W-:Y:S05]  /*1a3a0*/  BRA.DIV UR4, `(.L_x_6337) ;  /* 0x0000000a04c47947 */ /* 0x000fea000b800000 */
[----:B------:R-:W-:-:S13]  /*1a3b0*/  ELECT P6, URZ, PT ;  /* 0x00000000003f782f */ /* 0x000fda00038c0000 */
.L_x_6369:
[----:B------:R-:W-:Y:S05]  /*1a3c0*/  @!P6 BRA `(.L_x_6336) ;  /* 0x0000000000a0e947 */ /* 0x000fea0003800000 */
[----:B--2---:R-:W2:Y:S02]  /*1a3d0*/  LDL.LU R2, [R1+0x28] ;  /* 0x0000280001027983 */ /* 0x004ea40000300800 */
[----:B--2---:R-:W-:-:S04]  /*1a3e0*/  LOP3.LUT R2, R2, 0x2, RZ, 0xfc, !PT ;  /* 0x0000000202027812 */ /* 0x004fc800078efcff */
[----:B------:R-:W-:-:S13]  /*1a3f0*/  ISETP.NE.AND P0, PT, R2, 0x3, PT ;  /* 0x000000030200780c */ /* 0x000fda0003f05270 */
[----:B------:R-:W-:Y:S05]  /*1a400*/  @!P0 BRA `(.L_x_6338) ;  /* 0x0000000000048947 */ /* 0x000fea0003800000 */
[----:B------:R-:W-:Y:S01]  /*1a410*/  BPT.TRAP 0x1 ;  /* 0x000000040000795c */ /* 0x000fe20000300000 */
.L_x_6338:
        /* <DEDUP_REMOVED lines=14> */
.L_x_6370:
[----:B------:R-:W2:Y:S02]  /*1a500*/  SYNCS.PHASECHK.TRANS64.TRYWAIT P1, [R7+URZ], R2 ;  /* 0x00000002070075a7 */ /* 0x000ea4000802017f */
[----:B--2---:R-:W-:Y:S05]  /*1a510*/  @!P1 BRA `(.L_x_6340) ;  /* 0x00000008009c9947 */ /* 0x004fea0003800000 */
.L_x_6371:
[----:B------:R-:W-:Y:S05]  /*1a520*/  @!P0 BRA `(.L_x_6341) ;  /* 0x0000000000048947 */ /* 0x000fea0003800000 */
[----:B------:R-:W-:Y:S01]  /*1a530*/  BPT.TRAP 0x1 ;  /* 0x000000040000795c */ /* 0x000fe20000300000 */
.L_x_6341:
[----:B------:R-:W3:Y:S02]  /*1a540*/  LDL.LU R4, [R1+0x4] ;  /* 0x0000040001047983 */ /* 0x000ee40000300800 */
[----:B---3--:R-:W-:-:S04]  /*1a550*/  IMAD R4, R4, 0x8, R0 ;  /* 0x0000000804047824 */ /* 0x008fc800078e0200 */
[----:B------:R-:W3:Y:S02]  /*1a560*/  SYNCS.PHASECHK.TRANS64.TRYWAIT P1, [R4+URZ+0x28860], R5 ;  /* 0x02886005040075a7 */ /* 0x000ee4000802017f */
[----:B---3--:R-:W-:Y:S05]  /*1a570*/  @!P1 BRA `(.L_x_6342) ;  /* 0x0000000800989947 */ /* 0x008fea0003800000 */
.L_x_6372:
[----:B------:R-:W-:Y:S05]  /*1a580*/  @!P0 BRA `(.L_x_6343) ;  /* 0x0000000000048947 */ /* 0x000fea0003800000 */
[----:B------:R-:W-:Y:S01]  /*1a590*/  BPT.TRAP 0x1 ;  /* 0x000000040000795c */ /* 0x000fe20000300000 */
.L_x_6343:
[----:B------:R-:W-:-:S04]  /*1a5a0*/  IMAD R3, R3, 0x8, R0 ;  /* 0x0000000803037824 */ /* 0x000fc800078e0200 */
[----:B------:R-:W4:Y:S02]  /*1a5b0*/  SYNCS.PHASECHK.TRANS64.TRYWAIT P1, [R3+URZ+0x28860], R2 ;  /* 0x02886002030075a7 */ /* 0x000f24000802017f */
[----:B----4-:R-:W-:Y:S05]  /*1a5c0*/  @!P1 BRA `(.L_x_6344) ;  /* 0x0000000800989947 */ /* 0x010fea0003800000 */
.L_x_6373:
[----:B------:R-:W-:Y:S05]  /*1a5d0*/  @!P0 BRA `(.L_x_6345) ;  /* 0x0000000000048947 */ /* 0x000fea0003800000 */
[----:B------:R-:W-:Y:S01]  /*1a5e0*/  BPT.TRAP 0x1 ;  /* 0x000000040000795c */ /* 0x000fe20000300000 */
.L_x_6345:
[----:B------:R-:W5:Y:S02]  /*1a5f0*/  SYNCS.PHASECHK.TRANS64.TRYWAIT P0, [R4+URZ+0x28880], R5 ;  /* 0x02888005040075a7 */ /* 0x000f64000800017f */
[----:B-----5:R-:W-:Y:S05]  /*1a600*/  @!P0 BRA `(.L_x_6346) ;  /* 0x00000008009c8947 */ /* 0x020fea0003800000 */
.L_x_6347:
[----:B------:R1:W1:Y:S02]  /*1a610*/  SYNCS.PHASECHK.TRANS64.TRYWAIT P0, [R3+URZ+0x28880], R2 ;  /* 0x02888002030075a7 */ /* 0x000264000800017f */
[----:B-1----:R-:W-:Y:S05]  /*1a620*/  @!P0 NANOSLEEP.SYNCS 0x989680 ;  /* 0x009896800000895d */ /* 0x002fea0003900000 */
[----:B------:R-:W1:Y:S02]  /*1a630*/  @!P0 SYNCS.PHASECHK.TRANS64 P0, [R3+URZ+0x28880], R2 ;  /* 0x02888002030085a7 */ /* 0x000e64000800007f */
[----:B-1----:R-:W-:Y:S05]  /*1a640*/  @!P0 BRA `(.L_x_6347) ;  /* 0xfffffffc00f08947 */ /* 0x002fea000383ffff */
.L_x_6336:
[----:B------:R-:W-:Y:S05]  /*1a650*/  BSYNC B0 ;  /* 0x0000000000007941 */ /* 0x000fea0003800000 */
.L_x_6335:
[----:B------:R-:W-:Y:S05]  /*1a660*/  EXIT ;  /* 0x000000000000794d */ /* 0x000fea0003800000 */
.L_x_6186:
[----:B-1----:R-:W-:-:S04]  /*1a670*/  IMAD.U32 R3, RZ, RZ, UR39 ;  /* 0x00000027ff037e24 */ /* 0x002fc8000f8e00ff */
[----:B------:R1:W2:Y:S03]  /*1a680*/  SYNCS.PHASECHK.TRANS64.TRYWAIT P1, [R3+URZ+0x28800], R4 ;  /* 0x02880004030075a7 */ /* 0x0002a6000802017f */
[----:B--2---:R-:W-:Y:S05]  /*1a690*/  @!P1 NANOSLEEP.SYNCS 0x989680 ;  /* 0x009896800000995d */ /* 0x004fea0003900000 */
[----:B------:R-:W2:Y:S02]  /*1a6a0*/  @!P1 SYNCS.PHASECHK.TRANS64 P1, [R3+URZ+0x28800], R4 ;  /* 0x02880004030095a7 */ /* 0x000ea4000802007f */
[----:B--2---:R-:W-:Y:S05]  /*1a6b0*/  @!P1 BRA `(.L_x_6186) ;  /* 0xfffffffc00ec9947 */ /* 0x004fea000383ffff */
[----:B------:R-:W-:Y:S05]  /*1a6c0*/  BRA `(.L_x_6348) ;  /* 0xfffffe74004c7947 */ /* 0x000fea000383ffff */
.L_x_6190:
[----:B--2---:R2:W3:Y:S02]  /*1a6d0*/  SYNCS.PHASECHK.TRANS64.TRYWAIT P1, [R4+URZ+0x28830], R3 ;  /* 0x02883003040075a7 */ /* 0x0044e4000802017f */
[----:B---3--:R-:W-:Y:S05]  /*1a6e0*/  @!P1 NANOSLEEP.SYNCS 0x989680 ;  /* 0x009896800000995d */ /* 0x008fea0003900000 */
[----:B------:R-:W3:Y:S02]  /*1a6f0*/  @!P1 SYNCS.PHASECHK.TRANS64 P1, [R4+URZ+0x28830], R3 ;  /* 0x02883003040095a7 */ /* 0x000ee4000802007f */
[----:B---3--:R-:W-:Y:S05]  /*1a700*/  @!P1 BRA `(.L_x_6190) ;  /* 0xfffffffc00f09947 */ /* 0x008fea000383ffff */
[----:B------:R-:W-:Y:S05]  /*1a710*/  BRA `(.L_x_6189) ;  /* 0xfffffe7400747947 */ /* 0x000fea000383ffff */
.L_x_6206:
[----:B--2---:R-:W-:-:S04]  /*1a720*/  IMAD.U32 R14, RZ, RZ, UR6 ;  /* 0x00000006ff0e7e24 */ /* 0x004fc8000f8e00ff */
[----:B------:R2:W3:Y:S03]  /*1a730*/  SYNCS.PHASECHK.TRANS64.TRYWAIT P1, [R14+URZ+0x28830], R13 ;  /* 0x0288300d0e0075a7 */ /* 0x0004e6000802017f */
[----:B---3--:R-:W-:Y:S05]  /*1a740*/  @!P1 NANOSLEEP.SYNCS 0x989680 ;  /* 0x009896800000995d */ /* 0x008fea0003900000 */
[----:B------:R-:W3:Y:S02]  /*1a750*/  @!P1 SYNCS.PHASECHK.TRANS64 P1, [R14+URZ+0x28830], R13 ;  /* 0x0288300d0e0095a7 */ /* 0x000ee4000802007f */
[----:B---3--:R-:W-:Y:S05]  /*1a760*/  @!P1 BRA `(.L_x_6206) ;  /* 0xfffffffc00ec9947 */ /* 0x008fea000383ffff */
[----:B------:R-:W-:Y:S05]  /*1a770*/  BRA `(.L_x_6203) ;  /* 0xfffffec000c87947 */ /* 0x000fea000383ffff */
.L_x_6210:
[----:B--2---:R-:W-:-:S04]  /*1a780*/  IMAD.U32 R14, RZ, RZ, UR6 ;  /* 0x00000006ff0e7e24 */ /* 0x004fc8000f8e00ff */
[----:B------:R2:W3:Y:S03]  /*1a790*/  SYNCS.PHASECHK.TRANS64.TRYWAIT P1, [R14+URZ+0x28850], R13 ;  /* 0x0288500d0e0075a7 */ /* 0x0004e6000802017f */
[----:B---3--:R-:W-:Y:S05]  /*1a7a0*/  @!P1 NANOSLEEP.SYNCS 0x989680 ;  /* 0x009896800000995d */ /* 0x008fea0003900000 */
[----:B------:R-:W3:Y:S02]  /*1a7b0*/  @!P1 SYNCS.PHASECHK.TRANS64 P1, [R14+URZ+0x28850], R13 ;  /* 0x0288500d0e0095a7 */ /* 0x000ee4000802007f */
[----:B---3--:R-:W-:Y:S05]  /*1a7c0*/  @!P1 BRA `(.L_x_6210) ;  /* 0xfffffffc00ec9947 */ /* 0x008fea000383ffff */
[----:B------:R-:W-:Y:S05]  /*1a7d0*/  BRA `(.L_x_6207) ;  /* 0xfffffec4003c7947 */ /* 0x000fea000383ffff */
.L_x_6228:
[----:B--2---:R-:W-:-:S04]  /*1a7e0*/  IMAD.U32 R10, RZ, RZ, UR6 ;  /* 0x00000006ff0a7e24 */ /* 0x004fc8000f8e00ff */
[----:B------:R2:W3:Y:S03]  /*1a7f0*/  SYNCS.PHASECHK.TRANS64.TRYWAIT P1, [R10+URZ+0x28830], R9 ;  /* 0x028830090a0075a7 */ /* 0x0004e6000802017f */
[----:B---3--:R-:W-:Y:S05]  /*1a800*/  @!P1 NANOSLEEP.SYNCS 0x989680 ;  /* 0x009896800000995d */ /* 0x008fea0003900000 */
[----:B------:R-:W3:Y:S02]  /*1a810*/  @!P1 SYNCS.PHASECHK.TRANS64 P1, [R10+URZ+0x28830], R9 ;  /* 0x028830090a0095a7 */ /* 0x000ee4000802007f */
[----:B---3--:R-:W-:Y:S05]  /*1a820*/  @!P1 BRA `(.L_x_6228) ;  /* 0xfffffffc00ec9947 */ /* 0x008fea000383ffff */
[----:B------:R-:W-:Y:S05]  /*1a830*/  BRA `(.L_x_6225) ;  /* 0xffffff1800347947 */ /* 0x000fea000383ffff */
.L_x_6232:
[----:B--2---:R-:W-:-:S04]  /*1a840*/  IMAD.U32 R10, RZ, RZ, UR6 ;  /* 0x00000006ff0a7e24 */ /* 0x004fc8000f8e00ff */
[----:B------:R2:W3:Y:S03]  /*1a850*/  SYNCS.PHASECHK.TRANS64.TRYWAIT P1, [R10+URZ+0x28850], R9 ;  /* 0x028850090a0075a7 */ /* 0x0004e6000802017f */
[----:B---3--:R-:W-:Y:S05]  /*1a860*/  @!P1 NANOSLEEP.SYNCS 0x989680 ;  /* 0x009896800000995d */ /* 0x008fea0003900000 */
[----:B------:R-:W3:Y:S02]  /*1a870*/  @!P1 SYNCS.PHASECHK.TRANS64 P1, [R10+URZ+0x28850], R9 ;  /* 0x028850090a0095a7 */ /* 0x000ee4000802007f */
[----:B---3--:R-:W-:Y:S05]  /*1a880*/  @!P1 BRA `(.L_x_6232) ;  /* 0xfffffffc00ec9947 */ /* 0x008fea000383ffff */
[----:B------:R-:W-:Y:S05]  /*1a890*/  BRA `(.L_x_6229) ;  /* 0xffffff1800b47947 */ /* 0x000fea000383ffff */
.L_x_6239:
[----:B--2---:R-:W-:-:S04]  /*1a8a0*/  IMAD.U32 R10, RZ, RZ, UR6 ;  /* 0x00000006ff0a7e24 */ /* 0x004fc8000f8e00ff */
[----:B------:R2:W3:Y:S03]  /*1a8b0*/  SYNCS.PHASECHK.TRANS64.TRYWAIT P1, [R10+URZ+0x28830], R9 ;  /* 0x028830090a0075a7 */ /* 0x0004e6000802017f */
[----:B---3--:R-:W-:Y:S05]  /*1a8c0*/  @!P1 NANOSLEEP.SYNCS 0x989680 ;  /* 0x009896800000995d */ /* 0x008fea0003900000 */
[----:B------:R-:W3:Y:S02]  /*1a8d0*/  @!P1 SYNCS.PHASECHK.TRANS64 P1, [R10+URZ+0x28830], R9 ;  /* 0x028830090a0095a7 */ /* 0x000ee4000802007f */
[----:B---3--:R-:W-:Y:S05]  /*1a8e0*/  @!P1 BRA `(.L_x_6239) ;  /* 0xfffffffc00ec9947 */ /* 0x008fea000383ffff */
[----:B------:R-:W-:Y:S05]  /*1a8f0*/  BRA `(.L_x_6236) ;  /* 0xffffff4800f87947 */ /* 0x000fea000383ffff */
.L_x_6243:
[----:B--2---:R-:W-:-:S04]  /*1a900*/  IMAD.U32 R10, RZ, RZ, UR6 ;  /* 0x00000006ff0a7e24 */ /* 0x004fc8000f8e00ff */
[----:B------:R2:W3:Y:S03]  /*1a910*/  SYNCS.PHASECHK.TRANS64.TRYWAIT P1, [R10+URZ+0x28850], R9 ;  /* 0x028850090a0075a7 */ /* 0x0004e6000802017f */
[----:B---3--:R-:W-:Y:S05]  /*1a920*/  @!P1 NANOSLEEP.SYNCS 0x989680 ;  /* 0x009896800000995d */ /* 0x008fea0003900000 */
[----:B------:R-:W3:Y:S02]  /*1a930*/  @!P1 SYNCS.PHASECHK.TRANS64 P1, [R10+URZ+0x28850], R9 ;  /* 0x028850090a0095a7 */ /* 0x000ee4000802007f */
[----:B---3--:R-:W-:Y:S05]  /*1a940*/  @!P1 BRA `(.L_x_6243) ;  /* 0xfffffffc00ec9947 */ /* 0x008fea000383ffff */
[----:B------:R-:W-:Y:S05]  /*1a950*/  BRA `(.L_x_6240) ;  /* 0xffffff4c00787947 */ /* 0x000fea000383ffff */
.L_x_6257:
[----:B--2---:R-:W-:-:S04]  /*1a960*/  IMAD.U32 R3, RZ, RZ, UR5 ;  /* 0x00000005ff037e24 */ /* 0x004fc8000f8e00ff */
[----:B------:R2:W3:Y:S03]  /*1a970*/  SYNCS.PHASECHK.TRANS64.TRYWAIT P1, [R3+URZ+0x28850], R0 ;  /* 0x02885000030075a7 */ /* 0x0004e6000802017f */
[----:B---3--:R-:W-:Y:S05]  /*1a980*/  @!P1 NANOSLEEP.SYNCS 0x989680 ;  /* 0x009896800000995d */ /* 0x008fea0003900000 */
[----:B------:R-:W3:Y:S02]  /*1a990*/  @!P1 SYNCS.PHASECHK.TRANS64 P1, [R3+URZ+0x28850], R0 ;  /* 0x02885000030095a7 */ /* 0x000ee4000802007f */
[----:B---3--:R-:W-:Y:S05]  /*1a9a0*/  @!P1 BRA `(.L_x_6257) ;  /* 0xfffffffc00ec9947 */ /* 0x008fea000383ffff */
[----:B------:R-:W-:Y:S05]  /*1a9b0*/  BRA `(.L_x_6256) ;  /* 0xffffff9c00c47947 */ /* 0x000fea000383ffff */
.L_x_6289:
[----:B------:R-:W-:Y:S02]  /*1a9c0*/  IMAD.MOV.U32 R13, RZ, RZ, R19 ;  /* 0x000000ffff0d7224 */ /* 0x000fe400078e0013 */
[----:B------:R-:W-:Y:S02]  /*1a9d0*/  IMAD.MOV.U32 R12, RZ, RZ, RZ ;  /* 0x000000ffff0c7224 */ /* 0x000fe400078e00ff */
[----:B------:R-:W-:Y:S02]  /*1a9e0*/  IMAD.MOV.U32 R11, RZ, RZ, 0x1f ;  /* 0x0000001fff0b7424 */ /* 0x000fe400078e00ff */
[----:B------:R-:W-:-:S07]  /*1a9f0*/  IMAD.MOV.U32 R15, RZ, RZ, -0x1 ;  /* 0xffffffffff0f7424 */ /* 0x000fce00078e00ff */
[----:B---3--:R-:W-:Y:S05]  /*1aa00*/  WARPSYNC.COLLECTIVE R15, `(.L_x_6349) ;  /* 0x000000000f087348 */ /* 0x008fea0003c00000 */
[----:B------:R1:W2:Y:S02]  /*1aa10*/  SHFL.IDX P6, R14, R13, R12, R11 ;  /* 0x0000000c0d0e7389 */ /* 0x0002a400000c000b */
[----:B-123--:R-:W-:Y:S01]  /*1aa20*/  ENDCOLLECTIVE ;  /* 0x000000000000791b */ /* 0x00efe20003800000 */
.L_x_6349:
[----:B------:R-:W-:Y:S05]  /*1aa30*/  BRA `(.L_x_6350) ;  /* 0xffffffd4005c7947 */ /* 0x000fea000383ffff */
.L_x_6291:
[----:B------:R-:W-:Y:S01]  /*1aa40*/  BSSY B0, `(.L_x_6351) ;  /* 0x0000006000007945 */ /* 0x000fe20003800000 */
[----:B------:R-:W-:-:S07]  /*1aa50*/  IMAD.MOV.U32 R15, RZ, RZ, -0x1 ;  /* 0xffffffffff0f7424 */ /* 0x000fce00078e00ff */
[----:B-1----:R-:W-:Y:S05]  /*1aa60*/  WARPSYNC.COLLECTIVE R15, `(.L_x_6352) ;  /* 0x000000000f0c7348 */ /* 0x002fea0003c00000 */
[----:B------:R-:W-:Y:S02]  /*1aa70*/  ELECT P6, UR62, PT ;  /* 0x00000000003e782f */ /* 0x000fe400038c0000 */
[----:B------:R-:W-:Y:S01]  /*1aa80*/  MOV R14, UR62 ;  /* 0x0000003e000e7c02 */ /* 0x000fe20008000f00 */
[----:B-1----:R-:W-:Y:S10]  /*1aa90*/  ENDCOLLECTIVE ;  /* 0x000000000000791b */ /* 0x002ff40003800000 */
.L_x_6352:
[----:B------:R-:W-:Y:S05]  /*1aaa0*/  BSYNC B0 ;  /* 0x0000000000007941 */ /* 0x000fea0003800000 */
.L_x_6351:
[----:B------:R-:W-:Y:S05]  /*1aab0*/  BRA `(.L_x_6353) ;  /* 0xffffffd400587947 */ /* 0x000fea000383ffff */
.L_x_6294:
[----:B--2---:R2:W3:Y:S02]  /*1aac0*/  SYNCS.PHASECHK.TRANS64.TRYWAIT P3, [R4+URZ+0x28880], R3 ;  /* 0x02888003040075a7 */ /* 0x0044e4000806017f */
[----:B---3--:R-:W-:Y:S05]  /*1aad0*/  @!P3 NANOSLEEP.SYNCS 0x989680 ;  /* 0x009896800000b95d */ /* 0x008fea0003900000 */
[----:B------:R-:W3:Y:S02]  /*1aae0*/  @!P3 SYNCS.PHASECHK.TRANS64 P3, [R4+URZ+0x28880], R3 ;  /* 0x028880030400b5a7 */ /* 0x000ee4000806007f */
[----:B---3--:R-:W-:Y:S05]  /*1aaf0*/  @!P3 BRA `(.L_x_6294) ;  /* 0xfffffffc00f0b947 */ /* 0x008fea000383ffff */
[----:B------:R-:W-:Y:S05]  /*1ab00*/  BRA `(.L_x_6354) ;  /* 0xffffffd400b47947 */ /* 0x000fea000383ffff */
.L_x_6296:
[----:B---3--:R3:W4:Y:S02]  /*1ab10*/  SYNCS.PHASECHK.TRANS64.TRYWAIT P3, [R4+URZ+0x28840], R3 ;  /* 0x02884003040075a7 */ /* 0x008724000806017f */
[----:B----4-:R-:W-:Y:S05]  /*1ab20*/  @!P3 NANOSLEEP.SYNCS 0x989680 ;  /* 0x009896800000b95d */ /* 0x010fea0003900000 */
[----:B------:R-:W4:Y:S02]  /*1ab30*/  @!P3 SYNCS.PHASECHK.TRANS64 P3, [R4+URZ+0x28840], R3 ;  /* 0x028840030400b5a7 */ /* 0x000f24000806007f */
[----:B----4-:R-:W-:Y:S05]  /*1ab40*/  @!P3 BRA `(.L_x_6296) ;  /* 0xfffffffc00f0b947 */ /* 0x010fea000383ffff */
[----:B------:R-:W-:Y:S05]  /*1ab50*/  BRA `(.L_x_6355) ;  /* 0xffffffd800107947 */ /* 0x000fea000383ffff */
.L_x_6299:
[----:B--2---:R-:W-:-:S04]  /*1ab60*/  IMAD.U32 R3, RZ, RZ, UR40 ;  /* 0x00000028ff037e24 */ /* 0x004fc8000f8e00ff */
[----:B------:R2:W4:Y:S03]  /*1ab70*/  SYNCS.PHASECHK.TRANS64.TRYWAIT P0, [R3+URZ+0x28820], R2 ;  /* 0x02882002030075a7 */ /* 0x000526000800017f */
[----:B----4-:R-:W-:Y:S05]  /*1ab80*/  @!P0 NANOSLEEP.SYNCS 0x989680 ;  /* 0x009896800000895d */ /* 0x010fea0003900000 */
[----:B------:R-:W4:Y:S02]  /*1ab90*/  @!P0 SYNCS.PHASECHK.TRANS64 P0, [R3+URZ+0x28820], R2 ;  /* 0x02882002030085a7 */ /* 0x000f24000800007f */
[----:B----4-:R-:W-:Y:S05]  /*1aba0*/  @!P0 BRA `(.L_x_6299) ;  /* 0xfffffffc00ec8947 */ /* 0x010fea000383ffff */
[----:B------:R-:W-:Y:S05]  /*1abb0*/  BRA `(.L_x_6356) ;  /* 0xffffffd800c07947 */ /* 0x000fea000383ffff */
.L_x_6305:
[----:B---3--:R3:W4:Y:S02]  /*1abc0*/  SYNCS.PHASECHK.TRANS64.TRYWAIT P0, [R4+URZ+0x28880], R3 ;  /* 0x02888003040075a7 */ /* 0x008724000800017f */
[----:B----4-:R-:W-:Y:S05]  /*1abd0*/  @!P0 NANOSLEEP.SYNCS 0x989680 ;  /* 0x009896800000895d */ /* 0x010fea0003900000 */
[----:B------:R-:W4:Y:S02]  /*1abe0*/  @!P0 SYNCS.PHASECHK.TRANS64 P0, [R4+URZ+0x28880], R3 ;  /* 0x02888003040085a7 */ /* 0x000f24000800007f */
[----:B----4-:R-:W-:Y:S05]  /*1abf0*/  @!P0 BRA `(.L_x_6305) ;  /* 0xfffffffc00f08947 */ /* 0x010fea000383ffff */
[----:B------:R-:W-:Y:S05]  /*1ac00*/  BRA `(.L_x_6357) ;  /* 0xffffffdc00687947 */ /* 0x000fea000383ffff */
.L_x_6310:
[----:B-1----:R1:W2:Y:S02]  /*1ac10*/  SYNCS.PHASECHK.TRANS64.TRYWAIT P0, [R4+URZ+0x28840], R3 ;  /* 0x02884003040075a7 */ /* 0x0022a4000800017f */
[----:B--2---:R-:W-:Y:S05]  /*1ac20*/  @!P0 NANOSLEEP.SYNCS 0x989680 ;  /* 0x009896800000895d */ /* 0x004fea0003900000 */
[----:B------:R-:W2:Y:S02]  /*1ac30*/  @!P0 SYNCS.PHASECHK.TRANS64 P0, [R4+URZ+0x28840], R3 ;  /* 0x02884003040085a7 */ /* 0x000ea4000800007f */
[----:B--2---:R-:W-:Y:S05]  /*1ac40*/  @!P0 BRA `(.L_x_6310) ;  /* 0xfffffffc00f08947 */ /* 0x004fea000383ffff */
[----:B------:R-:W-:Y:S05]  /*1ac50*/  BRA `(.L_x_6358) ;  /* 0xffffffdc00ec7947 */ /* 0x000fea000383ffff */
.L_x_6316:
[----:B---3--:R3:W4:Y:S02]  /*1ac60*/  SYNCS.PHASECHK.TRANS64.TRYWAIT P3, [R20+URZ+0x28870], R2 ;  /* 0x02887002140075a7 */ /* 0x008724000806017f */
[----:B----4-:R-:W-:Y:S05]  /*1ac70*/  @!P3 NANOSLEEP.SYNCS 0x989680 ;  /* 0x009896800000b95d */ /* 0x010fea0003900000 */
[----:B------:R-:W4:Y:S02]  /*1ac80*/  @!P3 SYNCS.PHASECHK.TRANS64 P3, [R20+URZ+0x28870], R2 ;  /* 0x028870021400b5a7 */ /* 0x000f24000806007f */
[----:B----4-:R-:W-:Y:S05]  /*1ac90*/  @!P3 BRA `(.L_x_6316) ;  /* 0xfffffffc00f0b947 */ /* 0x010fea000383ffff */
[----:B------:R-:W-:Y:S05]  /*1aca0*/  BRA `(.L_x_6359) ;  /* 0xffffffe0008c7947 */ /* 0x000fea000383ffff */
.L_x_6318:
[----:B---3--:R3:W4:Y:S02]  /*1acb0*/  SYNCS.PHASECHK.TRANS64.TRYWAIT P3, [R20+URZ+0x28860], R3 ;  /* 0x02886003140075a7 */ /* 0x008724000806017f */
[----:B----4-:R-:W-:Y:S05]  /*1acc0*/  @!P3 NANOSLEEP.SYNCS 0x989680 ;  /* 0x009896800000b95d */ /* 0x010fea0003900000 */
[----:B------:R-:W4:Y:S02]  /*1acd0*/  @!P3 SYNCS.PHASECHK.TRANS64 P3, [R20+URZ+0x28860], R3 ;  /* 0x028860031400b5a7 */ /* 0x000f24000806007f */
[----:B----4-:R-:W-:Y:S05]  /*1ace0*/  @!P3 BRA `(.L_x_6318) ;  /* 0xfffffffc00f0b947 */ /* 0x010fea000383ffff */
[----:B------:R-:W-:Y:S05]  /*1acf0*/  BRA `(.L_x_6360) ;  /* 0xffffffe000947947 */ /* 0x000fea000383ffff */
.L_x_6325:
[----:B--2---:R2:W3:Y:S02]  /*1ad00*/  SYNCS.PHASECHK.TRANS64.TRYWAIT P0, [R18+URZ+0x28870], R3 ;  /* 0x02887003120075a7 */ /* 0x0044e4000800017f */
[----:B---3--:R-:W-:Y:S05]  /*1ad10*/  @!P0 NANOSLEEP.SYNCS 0x989680 ;  /* 0x009896800000895d */ /* 0x008fea0003900000 */
[----:B------:R-:W3:Y:S02]  /*1ad20*/  @!P0 SYNCS.PHASECHK.TRANS64 P0, [R18+URZ+0x28870], R3 ;  /* 0x02887003120085a7 */ /* 0x000ee4000800007f */
[----:B---3--:R-:W-:Y:S05]  /*1ad30*/  @!P0 BRA `(.L_x_6325) ;  /* 0xfffffffc00f08947 */ /* 0x008fea000383ffff */
[----:B------:R-:W-:Y:S05]  /*1ad40*/  BRA `(.L_x_6361) ;  /* 0xffffffe800f47947 */ /* 0x000fea000383ffff */
.L_x_6327:
[----:B--2---:R2:W3:Y:S02]  /*1ad50*/  SYNCS.PHASECHK.TRANS64.TRYWAIT P0, [R18+URZ+0x28860], R3 ;  /* 0x02886003120075a7 */ /* 0x0044e4000800017f */
[----:B---3--:R-:W-:Y:S05]  /*1ad60*/  @!P0 NANOSLEEP.SYNCS 0x989680 ;  /* 0x009896800000895d */ /* 0x008fea0003900000 */
[----:B------:R-:W3:Y:S02]  /*1ad70*/  @!P0 SYNCS.PHASECHK.TRANS64 P0, [R18+URZ+0x28860], R3 ;  /* 0x02886003120085a7 */ /* 0x000ee4000800007f */
[----:B---3--:R-:W-:Y:S05]  /*1ad80*/  @!P0 BRA `(.L_x_6327) ;  /* 0xfffffffc00f08947 */ /* 0x008fea000383ffff */
[----:B------:R-:W-:Y:S05]  /*1ad90*/  BRA `(.L_x_6362) ;  /* 0xffffffe800fc7947 */ /* 0x000fea000383ffff */
.L_x_6333:
[----:B-1----:R1:W2:Y:S02]  /*1ada0*/  SYNCS.PHASECHK.TRANS64.TRYWAIT P0, [R0+URZ+0x28820], R3 ;  /* 0x02882003000075a7 */ /* 0x0022a4000800017f */
[----:B--2---:R-:W-:Y:S05]  /*1adb0*/  @!P0 NANOSLEEP.SYNCS 0x989680 ;  /* 0x009896800000895d */ /* 0x004fea0003900000 */
[----:B------:R-:W2:Y:S02]  /*1adc0*/  @!P0 SYNCS.PHASECHK.TRANS64 P0, [R0+URZ+0x28820], R3 ;  /* 0x02882003000085a7 */ /* 0x000ea4000800007f */
[----:B--2---:R-:W-:Y:S05]  /*1add0*/  @!P0 BRA `(.L_x_6333) ;  /* 0xfffffffc00f08947 */ /* 0x004fea000383ffff */
[----:B------:R-:W-:Y:S05]  /*1ade0*/  BRA `(.L_x_6363) ;  /* 0xfffffff400407947 */ /* 0x000fea000383ffff */
.L_x_6334:
        /* <DEDUP_REMOVED lines=11> */
.L_x_6365:
[----:B------:R-:W-:Y:S05]  /*1aea0*/  BSYNC B0 ;  /* 0x0000000000007941 */ /* 0x000fea0003800000 */
.L_x_6364:
[----:B------:R-:W-:Y:S05]  /*1aeb0*/  BRA `(.L_x_6366) ;  /* 0xfffffff400287947 */ /* 0x000fea000383ffff */
.L_x_6337:
[----:B------:R-:W-:Y:S01]  /*1aec0*/  BSSY B1, `(.L_x_6367) ;  /* 0x0000006000017945 */ /* 0x000fe20003800000 */
[----:B------:R-:W-:-:S07]  /*1aed0*/  IMAD.MOV.U32 R15, RZ, RZ, -0x1 ;  /* 0xffffffffff0f7424 */ /* 0x000fce00078e00ff */
[----:B-12---:R-:W-:Y:S05]  /*1aee0*/  WARPSYNC.COLLECTIVE R15, `(.L_x_6368) ;  /* 0x000000000f0c7348 */ /* 0x006fea0003c00000 */
[----:B------:R-:W-:Y:S02]  /*1aef0*/  ELECT P6, UR62, PT ;  /* 0x00000000003e782f */ /* 0x000fe400038c0000 */
[----:B------:R-:W-:Y:S01]  /*1af00*/  MOV R14, UR62 ;  /* 0x0000003e000e7c02 */ /* 0x000fe20008000f00 */
[----:B-12---:R-:W-:Y:S10]  /*1af10*/  ENDCOLLECTIVE ;  /* 0x000000000000791b */ /* 0x006ff40003800000 */
.L_x_6368:
[----:B------:R-:W-:Y:S05]  /*1af20*/  BSYNC B1 ;  /* 0x0000000000017941 */ /* 0x000fea0003800000 */
.L_x_6367:
[----:B------:R-:W-:Y:S05]  /*1af30*/  BRA `(.L_x_6369) ;  /* 0xfffffff400207947 */ /* 0x000fea000383ffff */
.L_x_6339:
[----:B-1----:R1:W2:Y:S02]  /*1af40*/  SYNCS.PHASECHK.TRANS64.TRYWAIT P1, [R6+URZ], R5 ;  /* 0x00000005060075a7 */ /* 0x0022a4000802017f */
[----:B--2---:R-:W-:Y:S05]  /*1af50*/  @!P1 NANOSLEEP.SYNCS 0x989680 ;  /* 0x009896800000995d */ /* 0x004fea0003900000 */
[----:B------:R-:W2:Y:S02]  /*1af60*/  @!P1 SYNCS.PHASECHK.TRANS64 P1, [R6+URZ], R5 ;  /* 0x00000005060095a7 */ /* 0x000ea4000802007f */
[----:B--2---:R-:W-:Y:S05]  /*1af70*/  @!P1 BRA `(.L_x_6339) ;  /* 0xfffffffc00f09947 */ /* 0x004fea000383ffff */
[----:B------:R-:W-:Y:S05]  /*1af80*/  BRA `(.L_x_6370) ;  /* 0xfffffff4005c7947 */ /* 0x000fea000383ffff */
.L_x_6340:
[----:B--2---:R2:W3:Y:S02]  /*1af90*/  SYNCS.PHASECHK.TRANS64.TRYWAIT P1, [R7+URZ], R2 ;  /* 0x00000002070075a7 */ /* 0x0044e4000802017f */
[----:B---3--:R-:W-:Y:S05]  /*1afa0*/  @!P1 NANOSLEEP.SYNCS 0x989680 ;  /* 0x009896800000995d */ /* 0x008fea0003900000 */
[----:B------:R-:W3:Y:S02]  /*1afb0*/  @!P1 SYNCS.PHASECHK.TRANS64 P1, [R7+URZ], R2 ;  /* 0x00000002070095a7 */ /* 0x000ee4000802007f */
[----:B---3--:R-:W-:Y:S05]  /*1afc0*/  @!P1 BRA `(.L_x_6340) ;  /* 0xfffffffc00f09947 */ /* 0x008fea000383ffff */
[----:B------:R-:W-:Y:S05]  /*1afd0*/  BRA `(.L_x_6371) ;  /* 0xfffffff400507947 */ /* 0x000fea000383ffff */
.L_x_6342:
[----:B---3--:R3:W4:Y:S02]  /*1afe0*/  SYNCS.PHASECHK.TRANS64.TRYWAIT P1, [R4+URZ+0x28860], R5 ;  /* 0x02886005040075a7 */ /* 0x008724000802017f */
[----:B----4-:R-:W-:Y:S05]  /*1aff0*/  @!P1 NANOSLEEP.SYNCS 0x989680 ;  /* 0x009896800000995d */ /* 0x010fea0003900000 */
[----:B------:R-:W4:Y:S02]  /*1b000*/  @!P1 SYNCS.PHASECHK.TRANS64 P1, [R4+URZ+0x28860], R5 ;  /* 0x02886005040095a7 */ /* 0x000f24000802007f */
[----:B----4-:R-:W-:Y:S05]  /*1b010*/  @!P1 BRA `(.L_x_6342) ;  /* 0xfffffffc00f09947 */ /* 0x010fea000383ffff */
[----:B------:R-:W-:Y:S05]  /*1b020*/  BRA `(.L_x_6372) ;  /* 0xfffffff400547947 */ /* 0x000fea000383ffff */
.L_x_6344:
[----:B----4-:R4:W1:Y:S02]  /*1b030*/  SYNCS.PHASECHK.TRANS64.TRYWAIT P1, [R3+URZ+0x28860], R2 ;  /* 0x02886002030075a7 */ /* 0x010864000802017f */
[----:B-1----:R-:W-:Y:S05]  /*1b040*/  @!P1 NANOSLEEP.SYNCS 0x989680 ;  /* 0x009896800000995d */ /* 0x002fea0003900000 */
[----:B------:R-:W1:Y:S02]  /*1b050*/  @!P1 SYNCS.PHASECHK.TRANS64 P1, [R3+URZ+0x28860], R2 ;  /* 0x02886002030095a7 */ /* 0x000e64000802007f */
[----:B-1----:R-:W-:Y:S05]  /*1b060*/  @!P1 BRA `(.L_x_6344) ;  /* 0xfffffffc00f09947 */ /* 0x002fea000383ffff */
[----:B------:R-:W-:Y:S05]  /*1b070*/  BRA `(.L_x_6373) ;  /* 0xfffffff400547947 */ /* 0x000fea000383ffff */
.L_x_6346:
[----:B------:R1:W1:Y:S02]  /*1b080*/  SYNCS.PHASECHK.TRANS64.TRYWAIT P0, [R4+URZ+0x28880], R5 ;  /* 0x02888005040075a7 */ /* 0x000264000800017f */
[----:B-1----:R-:W-:Y:S05]  /*1b090*/  @!P0 NANOSLEEP.SYNCS 0x989680 ;  /* 0x009896800000895d */ /* 0x002fea0003900000 */
[----:B------:R-:W1:Y:S02]  /*1b0a0*/  @!P0 SYNCS.PHASECHK.TRANS64 P0, [R4+URZ+0x28880], R5 ;  /* 0x02888005040085a7 */ /* 0x000e64000800007f */
[----:B-1----:R-:W-:Y:S05]  /*1b0b0*/  @!P0 BRA `(.L_x_6346) ;  /* 0xfffffffc00f08947 */ /* 0x002fea000383ffff */
[----:B------:R-:W-:Y:S05]  /*1b0c0*/  BRA `(.L_x_6347) ;  /* 0xfffffff400507947 */ /* 0x000fea000383ffff */
.L_x_6374:
        /* <DEDUP_REMOVED lines=11> */
.L_x_12356:


//--------------------- .text._ZN7cutlass13device_kernelIN5flash11enable_sm90INS1_16FlashAttnFwdSm90INS1_25CollectiveMainloopFwdSm90ILi2EN4cute5tupleIJNS5_1CILi1EEES8_S8_EEENS6_IJNS7_ILi128EEENS7_ILi192EEESA_EEELi128ENS_12float_e4m3_tEfNS_4arch4Sm90ELb0ELb1ELb1ELb1ELb0ELb0ELb0ELb1ELb1ELb0ELb0ELb0EEENS1_21CollectiveEpilogueFwdINS6_IJSA_SA_SB_EEES9_NS_10bfloat16_tESF_Li256ELb1ELb0ELb0ELb1EEENS1_36VarlenDynamicPersistentTileSchedulerILi128ELi192ELi256ELi128ELb0ELb0ELb1ELb1ELb0ELb1EEEEEEEEEvNT_6ParamsE --------------------------
	.section	.text._ZN7cutlass13device_kernelIN5flash11enable_sm90INS1_16FlashAttnFwdSm90INS1_25CollectiveMainloopFwdSm90ILi2EN4cute5tupleIJNS5_1CILi1EEES8_S8_EEENS6_IJNS7_ILi128EEENS7_ILi192EEESA_EEELi128ENS_12float_e4m3_tEfNS_4arch4Sm90ELb0ELb1ELb1ELb1ELb0ELb0ELb0ELb1ELb1ELb0ELb0ELb0EEENS1_21CollectiveEpilogueFwdINS6_IJSA_SA_SB_EEES9_NS_10bfloat16_tESF_Li256ELb1ELb0ELb0ELb1EEENS1_36VarlenDynamicPersistentTileSchedulerILi128ELi192ELi256ELi128ELb0ELb0ELb1ELb1ELb0ELb1EEEEEEEEEvNT_6ParamsE,"ax",@progbits
	.align	128
.text._ZN7cutlass13device_kernelIN5flash11enable_sm90INS1_16FlashAttnFwdSm90INS1_25CollectiveMainloopFwdSm90ILi2EN4cute5tupleIJNS5_1CILi1EEES8_S8_EEENS6_IJNS7_ILi128EEENS7_ILi192EEESA_EEELi128ENS_12float_e4m3_tEfNS_4arch4Sm90ELb0ELb1ELb1ELb1ELb0ELb0ELb0ELb1ELb1ELb0ELb0ELb0EEENS1_21CollectiveEpilogueFwdINS6_IJSA_SA_SB_EEES9_NS_10bfloat16_tESF_Li256ELb1ELb0ELb0ELb1EEENS1_36VarlenDynamicPersistentTileSchedulerILi128ELi192ELi256ELi128ELb0ELb0ELb1ELb1ELb0ELb1EEEEEEEEEvNT_6ParamsE:
        .type           _ZN7cutlass13device_kernelIN5flash11enable_sm90INS1_16FlashAttnFwdSm90INS1_25CollectiveMainloopFwdSm90ILi2EN4cute5tupleIJNS5_1CILi1EEES8_S8_EEENS6_IJNS7_ILi128EEENS7_ILi192EEESA_EEELi128ENS_12float_e4m3_tEfNS_4arch4Sm90ELb0ELb1ELb1ELb1ELb0ELb0ELb0ELb1ELb1ELb0ELb0ELb0EEENS1_21CollectiveEpilogueFwdINS6_IJSA_SA_SB_EEES9_NS_10bfloat16_tESF_Li256ELb1ELb0ELb0ELb1EEENS1_36VarlenDynamicPersistentTileSchedulerILi128ELi192ELi256ELi128ELb0ELb0ELb1ELb1ELb0ELb1EEEEEEEEEvNT_6ParamsE,@function
        .size           _ZN7cutlass13device_kernelIN5flash11enable_sm90INS1_16FlashAttnFwdSm90INS1_25CollectiveMainloopFwdSm90ILi2EN4cute5tupleIJNS5_1CILi1EEES8_S8_EEENS6_IJNS7_ILi128EEENS7_ILi192EEESA_EEELi128ENS_12float_e4m3_tEfNS_4arch4Sm90ELb0ELb1ELb1ELb1ELb0ELb0ELb0ELb1ELb1ELb0ELb0ELb0EEENS1_21CollectiveEpilogueFwdINS6_IJSA_SA_SB_EEES9_NS_10bfloat16_tESF_Li256ELb1ELb0ELb0ELb1EEENS1_36VarlenDynamicPersistentTileSchedulerILi128ELi192ELi256ELi128ELb0ELb0ELb1ELb1ELb0ELb1EEEEEEEEEvNT_6ParamsE,(.L_x_12357 - _ZN7cutlass13device_kernelIN5flash11enable_sm90INS1_16FlashAttnFwdSm90INS1_25CollectiveMainloopFwdSm90ILi2EN4cute5tupleIJNS5_1CILi1EEES8_S8_EEENS6_IJNS7_ILi128EEENS7_ILi192EEESA_EEELi128ENS_12float_e4m3_tEfNS_4arch4Sm90ELb0ELb1ELb1ELb1ELb0ELb0ELb0ELb1ELb1ELb0ELb0ELb0EEENS1_21CollectiveEpilogueFwdINS6_IJSA_SA_SB_EEES9_NS_10bfloat16_tESF_Li256ELb1ELb0ELb0ELb1EEENS1_36VarlenDynamicPersistentTileSchedulerILi128ELi192ELi256ELi128ELb0ELb0ELb1ELb1ELb0ELb1EEEEEEEEEvNT_6ParamsE)
        .other          _ZN7cutlass13device_kernelIN5flash11enable_sm90INS1_16FlashAttnFwdSm90INS1_25CollectiveMainloopFwdSm90ILi2EN4cute5tupleIJNS5_1CILi1EEES8_S8_EEENS6_IJNS7_ILi128EEENS7_ILi192EEESA_EEELi128ENS_12float_e4m3_tEfNS_4arch4Sm90ELb0ELb1ELb1ELb1ELb0ELb0ELb0ELb1ELb1ELb0ELb0ELb0EEENS1_21CollectiveEpilogueFwdINS6_IJSA_SA_SB_EEES9_NS_10bfloat16_tESF_Li256ELb1ELb0ELb0ELb1EEENS1_36VarlenDynamicPersistentTileSchedulerILi128ELi192ELi256ELi128ELb0ELb0ELb1ELb1ELb0ELb1EEEEEEEEEvNT_6ParamsE,@"STO_CUDA_ENTRY STV_DEFAULT"
_ZN7cutlass13device_kernelIN5flash11enable_sm90INS1_16FlashAttnFwdSm90INS1_25CollectiveMainloopFwdSm90ILi2EN4cute5tupleIJNS5_1CILi1EEES8_S8_EEENS6_IJNS7_ILi128EEENS7_ILi192EEESA_EEELi128ENS_12float_e4m3_tEfNS_4arch4Sm90ELb0ELb1ELb1ELb1ELb0ELb0ELb0ELb1ELb1ELb0ELb0ELb0EEENS1_21CollectiveEpilogueFwdINS6_IJSA_SA_SB_EEES9_NS_10bfloat16_tESF_Li256ELb1ELb0ELb0ELb1EEENS1_36VarlenDynamicPersistentTileSchedulerILi128ELi192ELi256ELi128ELb0ELb0ELb1ELb1ELb0ELb1EEEEEEEEEvNT_6ParamsE:
[----:B------:R-:W0:Y:S02]  /*0000*/  LDC R1, c[0x0][0x28] ;  /* 0x00000a00ff017b82 */ /* 0x000e240000000800 */
[----:B0-----:R-:W-:Y:S01]  /*0010*/  VIADD R1, R1, 0xffffffc0 ;  /* 0xffffffc001017836 */ /* 0x001fe20000000000 */
[----:B------:R-:W0:Y:S01]  /*0020*/  S2R R3, SR_TID.X ;  /* 0x0000000000037919 */ /* 0x000e220000002100 */
[----:B------:R-:W-:Y:S01]  /*0030*/  ELECT P0, URZ, PT ;  /* 0x00000000003f782f */ /* 0x000fe20003800000 */
[----:B------:R-:W-:Y:S01]  /*0040*/  BSSY B0, `(.L_x_6375) ;  /* 0x0000010000007945 */ /* 0x000fe20003800000 */
[----:B0-----:R-:W-:-:S05]  /*0050*/  SHF.R.U32.HI R0, RZ, 0x5, R3 ;  /* 0x00000005ff007819 */ /* 0x001fca0000011603 */
        /* <DEDUP_REMOVED lines=14> */
.L_x_6376:
[----:B------:R-:W-:Y:S05]  /*0140*/  BSYNC B0 ;  /* 0x0000000000007941 */ /* 0x000fea0003800000 */
.L_x_6375:
[----:B------:R-:W-:Y:S01]  /*0150*/  VOTEU.ANY UP0, P0 ;  /* 0x00000000003f7886 */ /* 0x000fe20000000100 */
[----:B------:R-:W0:Y:S01]  /*0160*/  SHFL.IDX PT, R2, R0, RZ, 0x1f ;  /* 0x00001fff00027589 */ /* 0x000e2200000e0000 */
[----:B------:R-:W-:Y:S01]  /*0170*/  UMOV UR4, 0x1 ;  /* 0x0000000100047882 */ /* 0x000fe20000000000 */
[----:B------:R-:W-:Y:S01]  /*0180*/  UMOV UR7, 0x100 ;  /* 0x0000010000077882 */ /* 0x000fe20000000000 */
[----:B------:R-:W-:Y:S01]  /*0190*/  SHF.R.U32.HI R3, RZ, 0x7, R3 ;  /* 0x00000007ff037819 */ /* 0x000fe20000011603 */
[----:B------:R-:W1:Y:S01]  /*01a0*/  @UP0 S2UR UR8, SR_CgaCtaId ;  /* 0x00000000000809c3 */ /* 0x000e620000008800 */
[----:B------:R-:W-:Y:S01]  /*01b0*/  @UP0 UMOV UR6, 0x400 ;  /* 0x0000040000060882 */ /* 0x000fe20000000000 */
[----:B------:R-:W-:-:S04]  /*01c0*/  @UP0 UIADD3 UR4, -UR4, 0x100000, URZ ;  /* 0x0010000004040890 */ /* 0x000fc8000fffe13f */
[----:B------:R-:W-:Y:S02]  /*01d0*/  @UP0 USHF.L.U32 UR5, UR4, 0xb, URZ ;  /* 0x0000000b04050899 */ /* 0x000fe4000800063f */
[----:B------:R-:W-:Y:S01]  /*01e0*/  @UP0 USHF.L.U32 UR4, UR4, 0x1, URZ ;  /* 0x0000000104040899 */ /* 0x000fe2000800063f */
[----:B------:R-:W-:Y:S01]  /*01f0*/  VOTEU.ANY UP1, P0 ;  /* 0x00000000003f7886 */ /* 0x000fe20000020100 */
[----:B0-----:R-:W-:Y:S02]  /*0200*/  ISETP.NE.AND P1, PT, R2, RZ, PT ;  /* 0x000000ff0200720c */ /* 0x001fe40003f25270 */
[----:B------:R0:W2:Y:S01]  /*0210*/  SHFL.IDX PT, R2, R3, RZ, 0x1f ;  /* 0x00001fff03027589 */ /* 0x0000a200000e0000 */
[----:B-1----:R-:W-:Y:S02]  /*0220*/  @UP0 ULEA UR8, UR8, UR6, 0x18 ;  /* 0x0000000608080291 */ /* 0x002fe4000f8ec03f */
[----:B------:R-:W-:-:S04]  /*0230*/  @UP0 UIADD3 UR6, -UR7, 0x100000, URZ ;  /* 0x0010000007060890 */ /* 0x000fc8000fffe13f */
[----:B------:R-:W-:Y:S02]  /*0240*/  @UP0 USHF.L.U32 UR7, UR6, 0xb, URZ ;  /* 0x0000000b06070899 */ /* 0x000fe4000800063f */
[----:B------:R-:W-:Y:S01]  /*0250*/  @UP0 USHF.L.U32 UR6, UR6, 0x1, URZ ;  /* 0x0000000106060899 */ /* 0x000fe2000800063f */
[----:B------:R-:W-:Y:S01]  /*0260*/  VOTEU.ANY UP0, P0 ;  /* 0x00000000003f7886 */ /* 0x000fe20000000100 */
[----:B------:R-:W1:Y:S04]  /*0270*/  FENCE.VIEW.ASYNC.S ;  /* 0x00000000000073c6 */ /* 0x000e680000000000 */
[----:B-1----:R0:W1:Y:S06]  /*0280*/  @UP0 SYNCS.EXCH.64 URZ, [UR8+0x28800], UR4 ;  /* 0x02880004083f05b2 */ /* 0x00206c0008000100 */
[----:B------:R0:W3:Y:S02]  /*0290*/  @UP1 SYNCS.EXCH.64 URZ, [UR8+0x28820], UR6 ;  /* 0x02882006083f15b2 */ /* 0x0000e40008000100 */
[----:B0-----:R-:W-:Y:S05]  /*02a0*/  @P1 BRA `(.L_x_6377) ;  /* 0x0000000000481947 */ /* 0x001fea0003800000 */
[----:B------:R-:W0:Y:S01]  /*02b0*/  S2UR UR5, SR_CgaCtaId ;  /* 0x00000000000579c3 */ /* 0x000e220000008800 */
        /* <DEDUP_REMOVED lines=15> */
[----:B------:R0:W0:Y:S01]  /*03b0*/  SYNCS.EXCH.64 URZ, [UR8+0x28848], UR4 ;  /* 0x02884804083f75b2 */ /* 0x0000220008000100 */
[----:B------:R-:W-:Y:S01]  /*03c0*/  NOP ;  /* 0x0000000000007918 */ /* 0x000fe20000000000 */
.L_x_6377:
[----:B------:R-:W5:Y:S01]  /*03d0*/  SHFL.IDX PT, R3, R0, RZ, 0x1f ;  /* 0x00001fff00037589 */ /* 0x000f6200000e0000 */
[----:B------:R-:W-:Y:S01]  /*03e0*/  NOP ;  /* 0x0000000000007918 */ /* 0x000fe20000000000 */
[----:B-----5:R-:W-:-:S13]  /*03f0*/  ISETP.NE.AND P0, PT, R3, RZ, PT ;  /* 0x000000ff0300720c */ /* 0x020fda0003f05270 */
        /* <DEDUP_REMOVED lines=17> */
[----:B------:R0:W0:Y:S01]  /*0510*/  SYNCS.EXCH.64 URZ, [UR8+0x28868], UR6 ;  /* 0x02886806083f75b2 */ /* 0x0000220008000100 */
[----:B------:R-:W-:Y:S01]  /*0520*/  NOP ;  /* 0x0000000000007918 */ /* 0x000fe20000000000 */
.L_x_6378:
[----:B------:R-:W5:Y:S01]  /*0530*/  SHFL.IDX PT, R3, R0, RZ, 0x1f ;  /* 0x00001fff00037589 */ /* 0x000f6200000e0000 */
[----:B------:R-:W-:Y:S01]  /*0540*/  NOP ;  /* 0x0000000000007918 */ /* 0x000fe20000000000 */
[----:B-----5:R-:W-:-:S13]  /*0550*/  ISETP.NE.AND P0, PT, R3, RZ, PT ;  /* 0x000000ff0300720c */ /* 0x020fda0003f05270 */
        /* <DEDUP_REMOVED lines=13> */
[----:B------:R0:W0:Y:S01]  /*0630*/  SYNCS.EXCH.64 URZ, [UR6+0x28888], UR4 ;  /* 0x02888804063f75b2 */ /* 0x0000220008000100 */
[----:B------:R-:W-:Y:S01]  /*0640*/  NOP ;  /* 0x0000000000007918 */ /* 0x000fe20000000000 */
.L_x_6379:
        /* <DEDUP_REMOVED lines=22> */
.L_x_6380:
        /* <DEDUP_REMOVED lines=22> */
.L_x_6381:
[----:B--2---:R-:W-:Y:S01]  /*0910*/  ISETP.NE.AND P0, PT, R2, RZ, PT ;  /* 0x000000ff0200720c */ /* 0x004fe20003f05270 */
[----:B------:R-:W-:Y:S01]  /*0920*/  IMAD.MOV.U32 R2, RZ, RZ, 0x1 ;  /* 0x00000001ff027424 */ /* 0x000fe200078e00ff */
[----:B------:R-:W-:Y:S01]  /*0930*/  NOP ;  /* 0x0000000000007918 */ /* 0x000fe20000000000 */
[----:B------:R-:W-:-:S03]  /*0940*/  ULDC.64 UR44, c[0x0][0x208] ;  /* 0x00008200002c7ab9 */ /* 0x000fc60000000a00 */
[----:B------:R-:W-:-:S05]  /*0950*/  SEL R2, R2, 0x2, !P0 ;  /* 0x0000000202027807 */ /* 0x000fca0004000000 */
[----:B------:R2:W-:Y:S01]  /*0960*/  STL [R1+0x30], R2 ;  /* 0x0000300201007387 */ /* 0x0005e20000100800 */
[----:B01-34-:R-:W-:Y:S06]  /*0970*/  BAR.SYNC.DEFER_BLOCKING 0x0 ;  /* 0x0000000000007b1d */ /* 0x01bfec0000010000 */
[----:B------:R-:W-:Y:S05]  /*0980*/  @!P0 BRA `(.L_x_6382) ;  /* 0x0000016c00888947 */ /* 0x000fea0003800000 */
.L_x_6383:
[----:B------:R-:W-:-:S08]  /*0990*/  NOP ;  /* 0x0000000000007918 */ /* 0x000fd00000000000 */
[----:B------:R-:W0:Y:S02]  /*09a0*/  USETMAXREG.TRY_ALLOC.CTAPOOL UP0, 0xf0 ;  /* 0x000000f0000079c8 */ /* 0x000e240008000600 */
[----:B0-----:R-:W-:-:S13]  /*09b0*/  PLOP3.LUT P0, PT, PT, PT, UP0, 0x80, 0x0 ;  /* 0x000000000000781c */ /* 0x001fda0003f0f008 */
[----:B------:R-:W-:Y:S05]  /*09c0*/  @!P0 BRA `(.L_x_6383) ;  /* 0xfffffffc00f08947 */ /* 0x000fea000383ffff */
[----:B--2---:R-:W0:Y:S01]  /*09d0*/  S2R R2, SR_TID.X ;  /* 0x0000000000027919 */ /* 0x004e220000002100 */
        /* <DEDUP_REMOVED lines=13> */
[----:B------:R-:W2:Y:S01]  /*0ab0*/  LDL.LU R11, [R1+0x30] ;  /* 0x00003000010b7983 */ /* 0x000ea20000300800 */
[----:B------:R-:W-:-:S05]  /*0ac0*/  VIADD R223, R2, 0xffffff80 ;  /* 0xffffff8002df7836 */ /* 0x000fca0000000000 */
[----:B------:R-:W-:-:S04]  /*0ad0*/  SHF.R.S32.HI R0, RZ, 0x1f, R223 ;  /* 0x0000001fff007819 */ /* 0x000fc800000114df */
[----:B------:R-:W-:-:S04]  /*0ae0*/  LEA.HI R2, R0, R223, RZ, 0x7 ;  /* 0x000000df00027211 */ /* 0x000fc800078f38ff */
[----:B------:R-:W-:-:S05]  /*0af0*/  LOP3.LUT R4, R2, 0xffffff80, RZ, 0xc0, !PT ;  /* 0xffffff8002047812 */ /* 0x000fca00078ec0ff */
[----:B------:R-:W-:-:S05]  /*0b00*/  IMAD.IADD R219, R223, 0x1, -R4 ;  /* 0x00000001dfdb7824 */ /* 0x000fca00078e0a04 */
[----:B------:R-:W-:-:S04]  /*0b10*/  SHF.R.S32.HI R8, RZ, 0x1f, R219 ;  /* 0x0000001fff087819 */ /* 0x000fc800000114db */
[----:B------:R-:W-:-:S04]  /*0b20*/  LEA.HI R7, R8, R219, RZ, 0x2 ;  /* 0x000000db08077211 */ /* 0x000fc800078f10ff */
[--C-:B------:R-:W-:Y:S02]  /*0b30*/  SHF.R.S32.HI R9, RZ, 0x2, R7.reuse ;  /* 0x00000002ff097819 */ /* 0x100fe40000011407 */
[----:B------:R-:W-:Y:S02]  /*0b40*/  SHF.R.S32.HI R4, RZ, 0x1f, R7 ;  /* 0x0000001fff047819 */ /* 0x000fe40000011407 */
[----:B------:R-:W-:Y:S02]  /*0b50*/  LEA.HI R3, R0, R223, RZ, 0x4 ;  /* 0x000000df00037211 */ /* 0x000fe400078f20ff */
[----:B------:R-:W-:Y:S02]  /*0b60*/  LEA.HI R5, R4, R9, RZ, 0x3 ;  /* 0x0000000904057211 */ /* 0x000fe400078f18ff */
[----:B------:R-:W-:Y:S02]  /*0b70*/  SHF.R.S32.HI R221, RZ, 0x7, R2 ;  /* 0x00000007ffdd7819 */ /* 0x000fe40000011402 */
[----:B------:R-:W-:-:S02]  /*0b80*/  LEA.HI R4, R0, R223, RZ, 0x5 ;  /* 0x000000df00047211 */ /* 0x000fc400078f28ff */
[----:B------:R-:W-:Y:S02]  /*0b90*/  LOP3.LUT R10, R5, 0xfffffff8, RZ, 0xc0, !PT ;  /* 0xfffffff8050a7812 */ /* 0x000fe400078ec0ff */
[----:B------:R-:W-:Y:S02]  /*0ba0*/  SHF.R.S32.HI R6, RZ, 0x4, R3 ;  /* 0x00000004ff067819 */ /* 0x000fe40000011403 */
[----:B------:R-:W-:Y:S02]  /*0bb0*/  LEA.HI R8, R8, R219, RZ, 0x5 ;  /* 0x000000db08087211 */ /* 0x000fe400078f28ff */
[----:B------:R-:W-:Y:S01]  /*0bc0*/  LEA.HI R2, R2, R221, RZ, 0x1 ;  /* 0x000000dd02027211 */ /* 0x000fe200078f08ff */
[----:B------:R-:W-:Y:S01]  /*0bd0*/  IMAD.SHL.U32 R5, R4, 0x20, RZ ;  /* 0x0000002004057824 */ /* 0x000fe200078e00ff */
[----:B------:R-:W-:Y:S01]  /*0be0*/  LOP3.LUT R4, R3, 0x3fffff0, RZ, 0xc0, !PT ;  /* 0x03fffff003047812 */ /* 0x000fe200078ec0ff */
[----:B------:R-:W-:Y:S01]  /*0bf0*/  IMAD.IADD R9, R9, 0x1, -R10 ;  /* 0x0000000109097824 */ /* 0x000fe200078e0a0a */
[----:B------:R-:W-:-:S02]  /*0c00*/  LEA.HI R3, R3, R6, RZ, 0x1 ;  /* 0x0000000603037211 */ /* 0x000fc400078f08ff */
[----:B------:R-:W-:Y:S02]  /*0c10*/  SHF.R.S32.HI R8, RZ, 0x5, R8 ;  /* 0x00000005ff087819 */ /* 0x000fe40000011408 */
[----:B------:R-:W-:Y:S01]  /*0c20*/  LOP3.LUT R2, R2, 0x3fffffe, RZ, 0xc0, !PT ;  /* 0x03fffffe02027812 */ /* 0x000fe200078ec0ff */
[----:B------:R-:W-:Y:S01]  /*0c30*/  IMAD.IADD R4, R223, 0x1, -R4 ;  /* 0x00000001df047824 */ /* 0x000fe200078e0a04 */
[----:B------:R-:W-:Y:S01]  /*0c40*/  LOP3.LUT R5, R5, 0xfffffc00, RZ, 0xc0, !PT ;  /* 0xfffffc0005057812 */ /* 0x000fe200078ec0ff */
[----:B------:R-:W-:Y:S01]  /*0c50*/  IMAD R9, R8, 0x10, R9 ;  /* 0x0000001008097824 */ /* 0x000fe200078e0209 */
[----:B------:R-:W-:Y:S01]  /*0c60*/  LOP3.LUT R3, R3, 0x1ffffffe, RZ, 0xc0, !PT ;  /* 0x1ffffffe03037812 */ /* 0x000fe200078ec0ff */
[----:B------:R-:W-:Y:S01]  /*0c70*/  IMAD.IADD R2, R221, 0x1, -R2 ;  /* 0x00000001dd027824 */ /* 0x000fe200078e0a02 */
[----:B------:R-:W-:Y:S01]  /*0c80*/  LEA.HI R0, R0, R223, RZ, 0x3 ;  /* 0x000000df00007211 */ /* 0x000fe200078f18ff */
[----:B------:R-:W-:Y:S02]  /*0c90*/  IMAD R4, R4, 0x40, R5 ;  /* 0x0000004004047824 */ /* 0x000fe400078e0205 */
[----:B------:R-:W-:-:S02]  /*0ca0*/  IMAD.IADD R3, R6, 0x1, -R3 ;  /* 0x0000000106037824 */ /* 0x000fc400078e0a03 */
[----:B------:R-:W-:Y:S01]  /*0cb0*/  IMAD R220, R2, 0x40, R9 ;  /* 0x0000004002dc7824 */ /* 0x000fe200078e0209 */
[----:B------:R-:W-:Y:S01]  /*0cc0*/  LOP3.LUT R2, R0, 0x1ffffff8, RZ, 0xc0, !PT ;  /* 0x1ffffff800027812 */ /* 0x000fe200078ec0ff */
[----:B------:R-:W-:Y:S01]  /*0cd0*/  IMAD R222, R3, 0x8, R4 ;  /* 0x0000000803de7824 */ /* 0x000fe200078e0204 */
[----:B------:R-:W-:-:S03]  /*0ce0*/  LOP3.LUT R4, R7, 0x7ffffffc, RZ, 0xc0, !PT ;  /* 0x7ffffffc07047812 */ /* 0x000fc600078ec0ff */
[----:B------:R-:W-:Y:S01]  /*0cf0*/  IMAD.IADD R2, R223, 0x1, -R2 ;  /* 0x00000001df027824 */ /* 0x000fe200078e0a02 */
[----:B------:R-:W-:Y:S01]  /*0d00*/  SHF.R.S32.HI R212, RZ, 0x3, R0 ;  /* 0x00000003ffd47819 */ /* 0x000fe20000011400 */
[----:B------:R-:W-:Y:S02]  /*0d10*/  IMAD.MOV.U32 R218, RZ, RZ, RZ ;  /* 0x000000ffffda7224 */ /* 0x000fe400078e00ff */
[----:B------:R-:W-:Y:S02]  /*0d20*/  IMAD.SHL.U32 R23, R2, 0x8, RZ ;  /* 0x0000000802177824 */ /* 0x000fe400078e00ff */
[----:B------:R-:W-:Y:S01]  /*0d30*/  IMAD.IADD R17, R219, 0x1, -R4 ;  /* 0x00000001db117824 */ /* 0x000fe200078e0a04 */
[----:B------:R-:W-:Y:S01]  /*0d40*/  UMOV UR36, URZ ;  /* 0x0000003f00247c82 */ /* 0x000fe20008000000 */
[----:B------:R-:W-:Y:S01]  /*0d50*/  UMOV UR37, URZ ;  /* 0x0000003f00257c82 */ /* 0x000fe20008000000 */
[----:B--2---:R-:W-:-:S07]  /*0d60*/  LOP3.LUT R22, R11, 0x1, RZ, 0xfc, !PT ;  /* 0x000000010b167812 */ /* 0x004fce00078efcff */
.L_x_6487:
[----:B0--34-:R-:W0:Y:S01]  /*0d70*/  LDC.64 R6, c[0x0][0xa18] ;  /* 0x00028600ff067b82 */ /* 0x019e220000000a00 */
[----:B------:R-:W-:Y:S01]  /*0d80*/  IMAD.MOV.U32 R3, RZ, RZ, RZ ;  /* 0x000000ffff037224 */ /* 0x000fe200078e00ff */
[----:B------:R-:W-:-:S06]  /*0d90*/  ULDC.64 UR4, c[0x0][0xa20] ;  /* 0x0002880000047ab9 */ /* 0x000fcc0000000a00 */
[----:B------:R-:W1:Y:S08]  /*0da0*/  LDC R19, c[0x0][0x288] ;  /* 0x0000a200ff137b82 */ /* 0x000e700000000800 */
[----:B--2---:R-:W2:Y:S01]  /*0db0*/  LDC.64 R4, c[0x0][0xa28] ;  /* 0x00028a00ff047b82 */ /* 0x004ea20000000a00 */
[----:B0-----:R-:W-:-:S07]  /*0dc0*/  ISETP.NE.U32.AND P1, PT, R6, RZ, PT ;  /* 0x000000ff0600720c */ /* 0x001fce0003f25070 */
[----:B-----5:R-:W0:Y:S01]  /*0dd0*/  LDC.64 R8, c[0x0][0x3f8] ;  /* 0x0000fe00ff087b82 */ /* 0x020e220000000a00 */
[----:B------:R-:W-:-:S07]  /*0de0*/  ISETP.NE.AND.EX P1, PT, R7, RZ, PT, P1 ;  /* 0x000000ff0700720c */ /* 0x000fce0003f25310 */
[----:B------:R-:W3:Y:S01]  /*0df0*/  LDC R0, c[0x0][0x404] ;  /* 0x00010100ff007b82 */ /* 0x000ee20000000800 */
[----:B--2---:R-:W-:-:S07]  /*0e00*/  ISETP.NE.U32.AND P0, PT, R4, RZ, PT ;  /* 0x000000ff0400720c */ /* 0x004fce0003f05070 */
[----:B------:R-:W2:Y:S01]  /*0e10*/  @P1 LDC.64 R6, c[0x0][0xa18] ;  /* 0x00028600ff061b82 */ /* 0x000ea20000000a00 */
[----:B------:R-:W-:-:S07]  /*0e20*/  ISETP.NE.AND.EX P0, PT, R5, RZ, PT, P0 ;  /* 0x000000ff0500720c */ /* 0x000fce0003f05300 */
[----:B------:R-:W4:Y:S08]  /*0e30*/  LDC R11, c[0x0][0x2e0] ;  /* 0x0000b800ff0b7b82 */ /* 0x000f300000000800 */
[----:B------:R-:W0:Y:S01]  /*0e40*/  @P0 LDC.64 R4, c[0x0][0xa28] ;  /* 0x00028a00ff040b82 */ /* 0x000e220000000a00 */
[----:B--2---:R-:W-:-:S05]  /*0e50*/  @P1 IMAD.WIDE R6, R211, 0x4, R6 ;  /* 0x00000004d3061825 */ /* 0x004fca00078e0206 */
[----:B-1----:R1:W5:Y:S01]  /*0e60*/  @P1 LDG.E R19, desc[UR44][R6.64] ;  /* 0x0000002c06131981 */ /* 0x002362000c1e1900 */
[----:B0-----:R-:W-:-:S05]  /*0e70*/  @P0 IMAD.WIDE R4, R211, 0x4, R4 ;  /* 0x00000004d3040825 */ /* 0x001fca00078e0204 */
[----:B------:R1:W5:Y:S01]  /*0e80*/  @P0 LDG.E R3, desc[UR44][R4.64] ;  /* 0x0000002c04030981 */ /* 0x000362000c1e1900 */
[----:B------:R-:W-:Y:S02]  /*0e90*/  ISETP.NE.U32.AND P0, PT, R8, RZ, PT ;  /* 0x000000ff0800720c */ /* 0x000fe40003f05070 */
[----:B------:R-:W-:Y:S02]  /*0ea0*/  ISETP.NE.U32.AND P2, PT, RZ, UR4, PT ;  /* 0x00000004ff007c0c */ /* 0x000fe4000bf45070 */
[----:B------:R-:W-:Y:S02]  /*0eb0*/  ISETP.NE.AND.EX P0, PT, R9, RZ, PT, P0 ;  /* 0x000000ff0900720c */ /* 0x000fe40003f05300 */
[----:B------:R-:W-:Y:S02]  /*0ec0*/  ISETP.NE.AND.EX P2, PT, RZ, UR5, PT, P2 ;  /* 0x00000005ff007c0c */ /* 0x000fe4000bf45320 */
[----:B---3--:R-:W-:Y:S01]  /*0ed0*/  SEL R0, R0, 0x1, P0 ;  /* 0x0000000100007807 */ /* 0x008fe20000000000 */
[----:B------:R-:W-:-:S04]  /*0ee0*/  IMAD.MOV.U32 R217, RZ, RZ, R209 ;  /* 0x000000ffffd97224 */ /* 0x000fc800078e00d1 */
[----:B----4-:R-:W-:Y:S01]  /*0ef0*/  IMAD R18, R0, R11, RZ ;  /* 0x0000000b00127224 */ /* 0x010fe200078e02ff */
        /* <DEDUP_REMOVED lines=10> */
.L_x_6384:
[----:B------:R-:W-:Y:S02]  /*0fa0*/  IMAD.MOV.U32 R215, RZ, RZ, R210 ;  /* 0x000000ffffd77224 */ /* 0x000fe400078e00d2 */
[----:B------:R-:W-:Y:S01]  /*0fb0*/  IMAD.MOV.U32 R216, RZ, RZ, R211 ;  /* 0x000000ffffd87224 */ /* 0x000fe200078e00d3 */
[----:B------:R-:W-:Y:S06]  /*0fc0*/  @!P2 BRA `(.L_x_6385) ;  /* 0x000000000010a947 */ /* 0x000fec0003800000 */
[----:B------:R-:W0:Y:S02]  /*0fd0*/  LDC.64 R4, c[0x0][0xa20] ;  /* 0x00028800ff047b82 */ /* 0x000e240000000a00 */
[----:B0-----:R-:W-:-:S05]  /*0fe0*/  IMAD.WIDE R4, R211, 0x4, R4 ;  /* 0x00000004d3047825 */ /* 0x001fca00078e0204 */
[----:B------:R0:W5:Y:S01]  /*0ff0*/  LDG.E R18, desc[UR44][R4.64] ;  /* 0x0000002c04127981 */ /* 0x000162000c1e1900 */
[----:B------:R-:W-:Y:S05]  /*1000*/  BRA `(.L_x_6386) ;  /* 0x0000000000247947 */ /* 0x000fea0003800000 */
.L_x_6385:
        /* <DEDUP_REMOVED lines=8> */
[----:B--2---:R-:W-:-:S07]  /*1090*/  IMAD.IADD R18, R7, 0x1, -R18 ;  /* 0x0000000107127824 */ /* 0x004fce00078e0a12 */
.L_x_6386:
[----:B------:R-:W1:Y:S01]  /*10a0*/  LDC R0, c[0x0][0x428] ;  /* 0x00010a00ff007b82 */ /* 0x000e620000000800 */
[----:B-----5:R-:W-:-:S05]  /*10b0*/  IMAD.IADD R18, R18, 0x1, -R3 ;  /* 0x0000000112127824 */ /* 0x020fca00078e0a03 */
[----:B------:R-:W-:Y:S02]  /*10c0*/  IADD3 R214, R18, 0x80, -R19 ;  /* 0x0000008012d67810 */ /* 0x000fe40007ffe813 */
[----:B------:R-:W2:Y:S03]  /*10d0*/  LDC.64 R8, c[0x0][0x9e0] ;  /* 0x00027800ff087b82 */ /* 0x000ea60000000a00 */
[----:B------:R-:W-:Y:S01]  /*10e0*/  IMAD R214, R209, 0x80, R214 ;  /* 0x00000080d1d67824 */ /* 0x000fe200078e02d6 */
[----:B-1----:R-:W-:Y:S02]  /*10f0*/  ISETP.NE.AND P0, PT, R0, 0x1, PT ;  /* 0x000000010000780c */ /* 0x002fe40003f05270 */
[----:B--2---:R-:W-:Y:S01]  /*1100*/  ISETP.GE.AND P1, PT, R9, 0x1, PT ;  /* 0x000000010900780c */ /* 0x004fe20003f26270 */
[----:B------:R-:W-:-:S10]  /*1110*/  IMAD.IADD R3, R214, 0x1, R8 ;  /* 0x00000001d6037824 */ /* 0x000fd400078e0208 */
[----:B0-----:R-:W0:Y:S08]  /*1120*/  @P0 LDC R5, c[0x0][0x42c] ;  /* 0x00010b00ff050b82 */ /* 0x001e300000000800 */
[----:B------:R-:W1:Y:S01]  /*1130*/  @P0 LDC R7, c[0x0][0x430] ;  /* 0x00010c00ff070b82 */ /* 0x000e620000000800 */
[----:B0-----:R-:W-:-:S05]  /*1140*/  @P0 IMAD.HI.U32 R0, R210, R5, RZ ;  /* 0x00000005d2000227 */ /* 0x001fca00078e00ff */
[----:B-1----:R-:W-:Y:S01]  /*1150*/  @P0 SHF.R.U32.HI R210, RZ, R7, R0 ;  /* 0x00000007ffd20219 */ /* 0x002fe20000011600 */
[----:B------:R-:W-:Y:S06]  /*1160*/  @!P1 BRA `(.L_x_6387) ;  /* 0x0000000000409947 */ /* 0x000fec0003800000 */
        /* <DEDUP_REMOVED lines=10> */
.L_x_6388:
[----:B------:R-:W-:-:S13]  /*1210*/  ISETP.NE.AND P0, PT, R9, 0x1, PT ;  /* 0x000000010900780c */ /* 0x000fda0003f05270 */
[----:B------:R-:W0:Y:S02]  /*1220*/  @P0 LDC.64 R4, c[0x0][0x9e8] ;  /* 0x00027a00ff040b82 */ /* 0x000e240000000a00 */
[----:B0-----:R-:W-:-:S05]  /*1230*/  @P0 IMAD.HI.U32 R4, R0, R4, RZ ;  /* 0x0000000400040227 */ /* 0x001fca00078e00ff */
[----:B------:R-:W-:-:S07]  /*1240*/  @P0 SHF.R.U32.HI R0, RZ, R5, R4 ;  /* 0x00000005ff000219 */ /* 0x000fce0000011604 */
.L_x_6389:
[----:B------:R-:W-:-:S05]  /*1250*/  IMAD R0, R0, R9, R9 ;  /* 0x0000000900007224 */ /* 0x000fca00078e0209 */
[----:B------:R-:W-:-:S07]  /*1260*/  VIMNMX R3, R3, R0, PT ;  /* 0x0000000003037248 */ /* 0x000fce0003fe0100 */
.L_x_6387:
[----:B------:R-:W-:Y:S01]  /*1270*/  VIADD R3, R3, 0xbf ;  /* 0x000000bf03037836 */ /* 0x000fe20000000000 */
[----:B------:R-:W-:Y:S01]  /*1280*/  ULDC UR4, c[0x0][0x9dc] ;  /* 0x0002770000047ab9 */ /* 0x000fe20000000800 */
[----:B------:R-:W-:Y:S02]  /*1290*/  VIADD R0, R18, 0xbf ;  /* 0x000000bf12007836 */ /* 0x000fe40000000000 */
[----:B------:R-:W-:-:S04]  /*12a0*/  IMAD.HI R4, R3, 0x2aaaaaab, RZ ;  /* 0x2aaaaaab03047827 */ /* 0x000fc800078e02ff */
[----:B------:R-:W-:Y:S01]  /*12b0*/  IMAD.HI R0, R0, 0x2aaaaaab, RZ ;  /* 0x2aaaaaab00007827 */ /* 0x000fe200078e02ff */
[----:B------:R-:W-:-:S03]  /*12c0*/  SHF.R.U32.HI R5, RZ, 0x1f, R4 ;  /* 0x0000001fff057819 */ /* 0x000fc60000011604 */
[----:B------:R-:W-:Y:S01]  /*12d0*/  IMAD.IADD R6, R18, 0x1, -R19 ;  /* 0x0000000112067824 */ /* 0x000fe200078e0a13 */
[----:B------:R-:W-:Y:S02]  /*12e0*/  SHF.R.U32.HI R3, RZ, 0x1f, R0 ;  /* 0x0000001fff037819 */ /* 0x000fe40000011600 */
[----:B------:R-:W-:Y:S01]  /*12f0*/  LEA.HI.SX32 R4, R4, R5, 0x1b ;  /* 0x0000000504047211 */ /* 0x000fe200078fdaff */
[----:B------:R-:W-:Y:S01]  /*1300*/  IMAD R121, R209, 0x80, R6 ;  /* 0x00000080d1797824 */ /* 0x000fe200078e0206 */
        /* <DEDUP_REMOVED lines=13> */
.L_x_6391:
[----:B------:R-:W-:Y:S01]  /*13e0*/  ISETP.NE.AND P0, PT, R9, 0x1, PT ;  /* 0x000000010900780c */ /* 0x000fe20003f05270 */
[----:B------:R-:W-:-:S12]  /*13f0*/  IMAD.MOV.U32 R4, RZ, RZ, R121 ;  /* 0x000000ffff047224 */ /* 0x000fd800078e0079 */
[----:B------:R-:W0:Y:S02]  /*1400*/  @P0 LDC.64 R6, c[0x0][0x9e8] ;  /* 0x00027a00ff060b82 */ /* 0x000e240000000a00 */
[----:B0-----:R-:W-:-:S05]  /*1410*/  @P0 IMAD.HI.U32 R6, R121, R6, RZ ;  /* 0x0000000679060227 */ /* 0x001fca00078e00ff */
[----:B------:R-:W-:-:S07]  /*1420*/  @P0 SHF.R.U32.HI R4, RZ, R7, R6 ;  /* 0x00000007ff040219 */ /* 0x000fce0000011606 */
.L_x_6392:
[----:B------:R-:W-:-:S05]  /*1430*/  IMAD R3, R4, R9, RZ ;  /* 0x0000000904037224 */ /* 0x000fca00078e02ff */
[----:B------:R-:W-:-:S07]  /*1440*/  VIMNMX R0, R0, R3, !PT ;  /* 0x0000000300007248 */ /* 0x000fce0007fe0100 */
.L_x_6390:
[----:B------:R-:W-:Y:S01]  /*1450*/  IMAD.HI R3, R0, 0x2aaaaaab, RZ ;  /* 0x2aaaaaab00037827 */ /* 0x000fe200078e02ff */
[----:B------:R-:W-:Y:S02]  /*1460*/  PLOP3.LUT P0, PT, PT, PT, PT, 0x80, 0x0 ;  /* 0x000000000000781c */ /* 0x000fe40003f0f070 */
[----:B------:R-:W-:Y:S02]  /*1470*/  CS2R R182, SRZ ;  /* 0x0000000000b67805 */ /* 0x000fe4000001ff00 */
[----:B------:R-:W-:Y:S01]  /*1480*/  CS2R R8, SRZ ;  /* 0x0000000000087805 */ /* 0x000fe2000001ff00 */
[----:B------:R-:W-:Y:S01]  /*1490*/  IMAD.MOV.U32 R0, RZ, RZ, RZ ;  /* 0x000000ffff007224 */ /* 0x000fe200078e00ff */
[----:B------:R-:W-:Y:S02]  /*14a0*/  SHF.R.U32.HI R4, RZ, 0x1f, R3 ;  /* 0x0000001fff047819 */ /* 0x000fe40000011603 */
[----:B------:R-:W-:Y:S02]  /*14b0*/  CS2R R180, SRZ ;  /* 0x0000000000b47805 */ /* 0x000fe4000001ff00 */
[----:B------:R-:W-:Y:S01]  /*14c0*/  CS2R R10, SRZ ;  /* 0x00000000000a7805 */ /* 0x000fe2000001ff00 */
[----:B------:R-:W-:Y:S01]  /*14d0*/  IMAD.MOV.U32 R5, RZ, RZ, RZ ;  /* 0x000000ffff057224 */ /* 0x000fe200078e00ff */
[----:B------:R-:W-:Y:S01]  /*14e0*/  LEA.HI.SX32 R4, R3, R4, 0x1b ;  /* 0x0000000403047211 */ /* 0x000fe200078fdaff */
[----:B------:R-:W-:Y:S01]  /*14f0*/  IMAD.MOV.U32 R3, RZ, RZ, RZ ;  /* 0x000000ffff037224 */ /* 0x000fe200078e00ff */
[----:B------:R-:W-:-:S02]  /*1500*/  CS2R R174, SRZ ;  /* 0x0000000000ae7805 */ /* 0x000fc4000001ff00 */
[----:B------:R-:W-:Y:S02]  /*1510*/  CS2R R12, SRZ ;  /* 0x00000000000c7805 */ /* 0x000fe4000001ff00 */
[----:B------:R-:W-:Y:S02]  /*1520*/  VIMNMX R208, RZ, R4, !PT ;  /* 0x00000004ffd07248 */ /* 0x000fe40007fe0100 */
[----:B------:R-:W-:Y:S02]  /*1530*/  CS2R R172, SRZ ;  /* 0x0000000000ac7805 */ /* 0x000fe4000001ff00 */
[----:B------:R-:W-:Y:S02]  /*1540*/  CS2R R14, SRZ ;  /* 0x00000000000e7805 */ /* 0x000fe4000001ff00 */
[----:B------:R-:W-:Y:S02]  /*1550*/  CS2R R166, SRZ ;  /* 0x0000000000a67805 */ /* 0x000fe4000001ff00 */
[----:B------:R-:W-:-:S02]  /*1560*/  ISETP.GT.AND P1, PT, R123, R208, PT ;  /* 0x000000d07b00720c */ /* 0x000fc40003f24270 */
        /* <DEDUP_REMOVED lines=55> */
.L_x_6394:
[----:B------:R-:W0:Y:S01]  /*18e0*/  LDC.64 R12, c[0x0][0x990] ;  /* 0x00026400ff0c7b82 */ /* 0x000e220000000a00 */
[----:B------:R-:W-:-:S07]  /*18f0*/  ULDC UR4, c[0x0][0x9d8] ;  /* 0x0002760000047ab9 */ /* 0x000fce0000000800 */
[----:B------:R-:W1:Y:S01]  /*1900*/  LDC.64 R20, c[0x0][0x998] ;  /* 0x00026600ff147b82 */ /* 0x000e620000000a00 */
[----:B0-----:R-:W-:-:S04]  /*1910*/  ISETP.NE.U32.AND P0, PT, R12, RZ, PT ;  /* 0x000000ff0c00720c */ /* 0x001fc80003f05070 */
[----:B------:R-:W-:Y:S02]  /*1920*/  ISETP.NE.AND.EX P0, PT, R13, RZ, PT, P0 ;  /* 0x000000ff0d00720c */ /* 0x000fe40003f05300 */
[----:B-1----:R-:W-:-:S04]  /*1930*/  ISETP.NE.U32.AND P1, PT, R20, RZ, PT ;  /* 0x000000ff1400720c */ /* 0x002fc80003f25070 */
[----:B------:R-:W-:-:S07]  /*1940*/  ISETP.NE.AND.EX P1, PT, R21, RZ, PT, P1 ;  /* 0x000000ff1500720c */ /* 0x000fce0003f25310 */
[----:B------:R-:W0:Y:S01]  /*1950*/  @P0 LDC.64 R8, c[0x0][0x9a8] ;  /* 0x00026a00ff080b82 */ /* 0x000e220000000a00 */
[----:B------:R-:W-:-:S07]  /*1960*/  @P0 SHF.R.S32.HI R3, RZ, 0x1f, R211 ;  /* 0x0000001fff030819 */ /* 0x000fce00000114d3 */
[----:B------:R-:W1:Y:S01]  /*1970*/  @P1 LDC.64 R10, c[0x0][0x9b8] ;  /* 0x00026e00ff0a1b82 */ /* 0x000e620000000a00 */
[----:B------:R-:W-:-:S07]  /*1980*/  @P1 SHF.R.S32.HI R5, RZ, 0x1f, R211 ;  /* 0x0000001fff051819 */ /* 0x000fce00000114d3 */
[----:B------:R-:W2:Y:S08]  /*1990*/  @P0 LDC.64 R14, c[0x0][0x9b0] ;  /* 0x00026c00ff0e0b82 */ /* 0x000eb00000000a00 */
[----:B------:R-:W3:Y:S01]  /*19a0*/  @P1 LDC.64 R24, c[0x0][0x9c0] ;  /* 0x00027000ff181b82 */ /* 0x000ee20000000a00 */
[----:B0-----:R-:W-:Y:S01]  /*19b0*/  @P0 IMAD R0, R3, R8, RZ ;  /* 0x0000000803000224 */ /* 0x001fe200078e02ff */
[----:B------:R-:W-:-:S03]  /*19c0*/  @P0 SHF.R.S32.HI R3, RZ, 0x1f, R210 ;  /* 0x0000001fff030819 */ /* 0x000fc600000114d2 */
[----:B------:R-:W-:Y:S02]  /*19d0*/  @P0 IMAD R9, R211, R9, R0 ;  /* 0x00000009d3090224 */ /* 0x000fe400078e0200 */
[----:B-1----:R-:W-:Y:S02]  /*19e0*/  @P1 IMAD R6, R5, R10, RZ ;  /* 0x0000000a05061224 */ /* 0x002fe400078e02ff */
[----:B------:R-:W-:-:S04]  /*19f0*/  @P0 IMAD.WIDE.U32 R4, R211, R8, RZ ;  /* 0x00000008d3040225 */ /* 0x000fc800078e00ff */
[----:B------:R-:W-:Y:S01]  /*1a00*/  @P0 IMAD.IADD R5, R5, 0x1, R9 ;  /* 0x0000000105050824 */ /* 0x000fe200078e0209 */
[----:B------:R-:W-:Y:S01]  /*1a10*/  @P1 SHF.R.S32.HI R9, RZ, 0x1f, R210 ;  /* 0x0000001fff091819 */ /* 0x000fe200000114d2 */
[C---:B------:R-:W-:Y:S02]  /*1a20*/  @P1 IMAD R11, R211.reuse, R11, R6 ;  /* 0x0000000bd30b1224 */ /* 0x040fe400078e0206 */
[----:B------:R-:W-:-:S04]  /*1a30*/  @P1 IMAD.WIDE.U32 R6, R211, R10, RZ ;  /* 0x0000000ad3061225 */ /* 0x000fc800078e00ff */
[----:B--2---:R-:W-:Y:S02]  /*1a40*/  @P0 IMAD R3, R3, R14, RZ ;  /* 0x0000000e03030224 */ /* 0x004fe400078e02ff */
[----:B------:R-:W-:Y:S02]  /*1a50*/  @P1 IMAD.IADD R7, R7, 0x1, R11 ;  /* 0x0000000107071824 */ /* 0x000fe400078e020b */
[----:B---3--:R-:W-:Y:S02]  /*1a60*/  @P1 IMAD R0, R9, R24, RZ ;  /* 0x0000001809001224 */ /* 0x008fe400078e02ff */
[C---:B------:R-:W-:Y:S02]  /*1a70*/  @P0 IMAD R3, R210.reuse, R15, R3 ;  /* 0x0000000fd2030224 */ /* 0x040fe400078e0203 */
[----:B------:R-:W-:-:S04]  /*1a80*/  @P0 IMAD.WIDE.U32 R4, R210, R14, R4 ;  /* 0x0000000ed2040225 */ /* 0x000fc800078e0004 */
[C---:B------:R-:W-:Y:S02]  /*1a90*/  @P1 IMAD R11, R210.reuse, R25, R0 ;  /* 0x00000019d20b1224 */ /* 0x040fe400078e0200 */
        /* <DEDUP_REMOVED lines=16> */
[----:B------:R-:W0:Y:S01]  /*1ba0*/  SYNCS.PHASECHK.TRANS64.TRYWAIT P1, [UR39+0x28800], R4 ;  /* 0x02880004ff0075a7 */ /* 0x000e220008020167 */
[----:B--2---:R-:W-:-:S04]  /*1bb0*/  FMUL.FTZ R0, R3, R0 ;  /* 0x0000000003007220 */ /* 0x004fc80000410000 */
[----:B------:R-:W-:Y:S01]  /*1bc0*/  FMUL.FTZ R0, R0, UR4 ;  /* 0x0000000400007c20 */ /* 0x000fe20008410000 */
[----:B0-----:R-:W-:Y:S06]  /*1bd0*/  @!P1 BRA `(.L_x_6395) ;  /* 0x000001ac002c9947 */ /* 0x001fec0003800000 */
.L_x_6580:
[----:B------:R-:W-:Y:S05]  /*1be0*/  @!P0 BRA `(.L_x_6396) ;  /* 0x0000000000048947 */ /* 0x000fea0003800000 */
[----:B------:R-:W-:Y:S01]  /*1bf0*/  BPT.TRAP 0x1 ;  /* 0x000000040000795c */ /* 0x000fe20000300000 */
.L_x_6396:
[----:B0-----:R-:W-:Y:S02]  /*1c00*/  IMAD.U32 R4, RZ, RZ, UR37 ;  /* 0x00000025ff047e24 */ /* 0x001fe4000f8e00ff */
[----:B------:R-:W-:-:S03]  /*1c10*/  IMAD.U32 R3, RZ, RZ, UR36 ;  /* 0x00000024ff037e24 */ /* 0x000fc6000f8e00ff */
[----:B------:R-:W-:Y:S02]  /*1c20*/  LEA R4, R4, UR39, 0x3 ;  /* 0x0000002704047c11 */ /* 0x000fe4000f8e18ff */
[----:B------:R-:W-:-:S04]  /*1c30*/  SHF.L.U32 R3, R3, 0x1f, RZ ;  /* 0x0000001f03037819 */ /* 0x000fc800000006ff */
[----:B------:R0:W1:Y:S01]  /*1c40*/  SYNCS.PHASECHK.TRANS64.TRYWAIT P1, [R4+URZ+0x28830], R3 ;  /* 0x02883003040075a7 */ /* 0x000062000802017f */
[----:B------:R-:W-:Y:S05]  /*1c50*/  @!P0 BRA `(.L_x_6397) ;  /* 0x0000000000048947 */ /* 0x000fea0003800000 */
[----:B------:R-:W-:Y:S01]  /*1c60*/  BPT.TRAP 0x1 ;  /* 0x000000040000795c */ /* 0x000fe20000300000 */
.L_x_6397:
[----:B------:R-:W2:Y:S01]  /*1c70*/  S2R R5, SR_TID.X ;  /* 0x0000000000057919 */ /* 0x000ea20000002100 */
[----:B------:R-:W-:Y:S02]  /*1c80*/  LOP3.LUT R2, R2, 0xffffefff, RZ, 0xc0, !PT ;  /* 0xffffefff02027812 */ /* 0x000fe400078ec0ff */
[----:B--2---:R-:W-:-:S13]  /*1c90*/  LOP3.LUT P2, RZ, R5, 0x7f, RZ, 0xc0, !PT ;  /* 0x0000007f05ff7812 */ /* 0x004fda000784c0ff */
[----:B------:R-:W-:Y:S01]  /*1ca0*/  @P2 LOP3.LUT R2, R2, 0x1000, RZ, 0xfc, !PT ;  /* 0x0000100002022812 */ /* 0x000fe200078efcff */
[----:B-1----:R-:W-:Y:S06]  /*1cb0*/  @P1 BRA `(.L_x_6398) ;  /* 0x0000000000081947 */ /* 0x002fec0003800000 */
[----:B------:R-:W1:Y:S02]  /*1cc0*/  SYNCS.PHASECHK.TRANS64.TRYWAIT P1, [R4+URZ+0x28830], R3 ;  /* 0x02883003040075a7 */ /* 0x000e64000802017f */
[----:B-1----:R-:W-:Y:S05]  /*1cd0*/  @!P1 BRA `(.L_x_6399) ;  /* 0x000001ac00049947 */ /* 0x002fea0003800000 */
.L_x_6398:
[----:B------:R-:W-:Y:S05]  /*1ce0*/  WARPSYNC.ALL ;  /* 0x0000000000007948 */ /* 0x000fea0003800000 */
[----:B------:R-:W-:Y:S01]  /*1cf0*/  UIADD3 UR4, UR39, 0x1c400, URZ ;  /* 0x0001c40027047890 */ /* 0x000fe2000fffe03f */
[----:B------:R-:W-:Y:S01]  /*1d00*/  WARPGROUP.ARRIVE ;  /* 0x00000000000079c5 */ /* 0x000fe20000000000 */
[----:B------:R-:W-:-:S05]  /*1d10*/  ULOP3.LUT UR8, UR41, 0x10000, URZ, 0xfc, !UPT ;  /* 0x0001000029087892 */ /* 0x000fca000f8efc3f */
[----:B------:R-:W2:Y:S01]  /*1d20*/  S2R R10, SR_TID.X ;  /* 0x00000000000a7919 */ /* 0x000ea20000002100 */
[----:B------:R-:W-:Y:S01]  /*1d30*/  USHF.R.U32.HI UR4, URZ, 0x4, UR4 ;  /* 0x000000043f047899 */ /* 0x000fe20008011604 */
[----:B------:R-:W-:Y:S01]  /*1d40*/  LOP3.LUT R2, R2, 0xfffff7ff, RZ, 0xc0, !PT ;  /* 0xfffff7ff02027812 */ /* 0x000fe200078ec0ff */
[----:B------:R-:W-:Y:S01]  /*1d50*/  UMOV UR9, 0x40000040 ;  /* 0x4000004000097882 */ /* 0x000fe20000000000 */
[----:B------:R-:W-:Y:S01]  /*1d60*/  UMOV UR11, 0x40000040 ;  /* 0x40000040000b7882 */ /* 0x000fe20000000000 */
[----:B------:R-:W-:Y:S02]  /*1d70*/  ULOP3.LUT UR4, UR4, 0x3fff, URZ, 0xc0, !UPT ;  /* 0x00003fff04047892 */ /* 0x000fe4000f8ec03f */
[----:B------:R-:W-:Y:S02]  /*1d80*/  UIADD3 UR12, UR8, 0x2, URZ ;  /* 0x00000002080c7890 */ /* 0x000fe4000fffe03f */
[----:B------:R-:W-:Y:S01]  /*1d90*/  ULOP3.LUT UR20, UR4, 0x10000, URZ, 0xfc, !UPT ;  /* 0x0001000004147892 */ /* 0x000fe2000f8efc3f */
[----:B------:R-:W-:Y:S01]  /*1da0*/  UMOV UR13, 0x40000040 ;  /* 0x40000040000d7882 */ /* 0x000fe20000000000 */
[----:B------:R-:W-:-:S02]  /*1db0*/  UMOV UR15, 0x40000040 ;  /* 0x40000040000f7882 */ /* 0x000fc40000000000 */
[----:B------:R-:W-:Y:S02]  /*1dc0*/  UIMAD UR10, UR37, 0x600, UR20 ;  /* 0x00000600250a78a4 */ /* 0x000fe4000f8e0214 */
[----:B------:R-:W-:Y:S02]  /*1dd0*/  UIADD3 UR16, UR8, 0x4, URZ ;  /* 0x0000000408107890 */ /* 0x000fe4000fffe03f */
[----:B------:R-:W-:Y:S02]  /*1de0*/  UIADD3 UR14, UR10, 0x2, URZ ;  /* 0x000000020a0e7890 */ /* 0x000fe4000fffe03f */
[----:B------:R-:W-:Y:S01]  /*1df0*/  UIADD3 UR18, UR10, 0x4, URZ ;  /* 0x000000040a127890 */ /* 0x000fe2000fffe03f */
[----:B------:R-:W-:Y:S02]  /*1e00*/  UMOV UR17, 0x40000040 ;  /* 0x4000004000117882 */ /* 0x000fe40000000000 */
[----:B------:R-:W-:Y:S01]  /*1e10*/  QGMMA.64x192x32.F32.E4M3.E4M3 R24, gdesc[UR8], RZ, !UPT, gsb0 ;  /* 0x02e00000081879f3 */ /* 0x000fe2000c0008ff */
[----:B------:R-:W-:Y:S01]  /*1e20*/  UMOV UR19, 0x40000040 ;  /* 0x4000004000137882 */ /* 0x000fe20000000000 */
[----:B------:R-:W-:-:S02]  /*1e30*/  UIADD3 UR4, UR8, 0x6, URZ ;  /* 0x0000000608047890 */ /* 0x000fc4000fffe03f */
[----:B------:R-:W-:Y:S01]  /*1e40*/  UIADD3 UR6, UR10, 0x6, URZ ;  /* 0x000000060a067890 */ /* 0x000fe2000fffe03f */
[----:B------:R-:W-:Y:S01]  /*1e50*/  UMOV UR5, 0x40000040 ;  /* 0x4000004000057882 */ /* 0x000fe20000000000 */
[----:B------:R-:W-:Y:S01]  /*1e60*/  UMOV UR7, 0x40000040 ;  /* 0x4000004000077882 */ /* 0x000fe20000000000 */
[----:B--2---:R-:W-:Y:S02]  /*1e70*/  LOP3.LUT P1, RZ, R10, 0x7f, RZ, 0xc0, !PT ;  /* 0x0000007f0aff7812 */ /* 0x004fe4000782c0ff */
[----:B------:R-:W2:Y:S11]  /*1e80*/  LDC.64 R10, c[0x0][0x9e0] ;  /* 0x00027800ff0a7b82 */ /* 0x000eb60000000a00 */
[----:B01----:R-:W-:-:S05]  /*1e90*/  @!P1 VIADD R4, R4, 0x28840 ;  /* 0x0002884004049836 */ /* 0x003fca0000000000 */
        /* <DEDUP_REMOVED lines=9> */
[----:B------:R-:W-:Y:S01]  /*1f30*/  QGMMA.64x192x32.F32.E4M3.E4M3 R24, gdesc[UR4], R24, gsb0 ;  /* 0x02e00000041879f3 */ /* 0x000fe20008000818 */
[----:B------:R-:W-:Y:S02]  /*1f40*/  ULDC UR6, c[0x0][0x9dc] ;  /* 0x0002770000067ab9 */ /* 0x000fe40000000800 */
[----:B------:R-:W-:Y:S01]  /*1f50*/  ULOP3.LUT UR6, URZ, UR6, URZ, 0x33, !UPT ;  /* 0x000000063f067292 */ /* 0x000fe2000f8e333f */
[----:B------:R-:W-:Y:S02]  /*1f60*/  WARPGROUP.DEPBAR.LE gsb0, 0x0 ;  /* 0x00008000000079c5 */ /* 0x000fe40000010000 */
[C---:B------:R-:W-:Y:S01]  /*1f70*/  FMUL.FTZ R7, R0.reuse, R30 ;  /* 0x0000001e00077220 */ /* 0x040fe20000410000 */
[C---:B------:R-:W-:Y:S01]  /*1f80*/  FMUL.FTZ R30, R0.reuse, R54 ;  /* 0x00000036001e7220 */ /* 0x040fe20000410000 */
[C---:B------:R-:W-:Y:S01]  /*1f90*/  FMUL.FTZ R54, R0.reuse, R94 ;  /* 0x0000005e00367220 */ /* 0x040fe20000410000 */
[----:B------:R-:W-:Y:S02]  /*1fa0*/  IMAD.MOV.U32 R94, RZ, RZ, -0xc0 ;  /* 0xffffff40ff5e7424 */ /* 0x000fe400078e00ff */
        /* <DEDUP_REMOVED lines=65> */
[----:B------:R-:W-:-:S02]  /*23c0*/  IMAD.IADD R24, R18, 0x1, R94 ;  /* 0x0000000112187824 */ /* 0x000fc400078e025e */
        /* <DEDUP_REMOVED lines=30> */
[----:B--2---:R-:W-:Y:S01]  /*25b0*/  ISETP.GE.AND P1, PT, R11, 0x1, PT ;  /* 0x000000010b00780c */ /* 0x004fe20003f26270 */
[----:B------:R-:W1:Y:S01]  /*25c0*/  MUFU.TANH R6, R6 ;  /* 0x0000000600067308 */ /* 0x000e620000002400 */
[----:B------:R-:W-:-:S02]  /*25d0*/  IMAD R161, R17, -0x2, R24 ;  /* 0xfffffffe11a17824 */ /* 0x000fc400078e0218 */
[----:B------:R-:W-:Y:S01]  /*25e0*/  IMAD R90, R17, -0x2, R94 ;  /* 0xfffffffe115a7824 */ /* 0x000fe200078e025e */
[----:B0-----:R-:W-:-:S04]  /*25f0*/  IADD3 R4, -R19, 0x1, R24 ;  /* 0x0000000113047810 */ /* 0x001fc80007ffe118 */
[----:B------:R-:W0:Y:S01]  /*2600*/  MUFU.TANH R120, R120 ;  /* 0x0000007800787308 */ /* 0x000e220000002400 */
[----:B------:R-:W-:-:S03]  /*2610*/  IMAD R25, R17, -0x2, R4 ;  /* 0xfffffffe11197824 */ /* 0x000fc600078e0204 */
[----:B------:R-:W-:Y:S01]  /*2620*/  @P1 LOP3.LUT R2, R2, 0x800, RZ, 0xfc, !PT ;  /* 0x0000080002021812 */ /* 0x000fe200078efcff */
[----:B------:R-:W-:Y:S02]  /*2630*/  IMAD R4, R209, 0x80, R220 ;  /* 0x00000080d1047824 */ /* 0x000fe400078e02dc */
[C---:B------:R-:W-:Y:S01]  /*2640*/  IMAD.IADD R100, R25.reuse, 0x1, R10 ;  /* 0x0000000119647824 */ /* 0x040fe200078e020a */
[----:B------:R-:W2:Y:S01]  /*2650*/  MUFU.TANH R3, R3 ;  /* 0x0000000300037308 */ /* 0x000ea20000002400 */
[----:B------:R-:W-:-:S03]  /*2660*/  VIADD R163, R25, UR6 ;  /* 0x0000000619a37c36 */ /* 0x000fc60008000000 */
[----:B------:R-:W-:Y:S01]  /*2670*/  VIADDMNMX R96, R4, R100, R161, PT ;  /* 0x0000006404607246 */ /* 0x000fe200038001a1 */
[----:B------:R-:W-:-:S03]  /*2680*/  IMAD.IADD R98, R163, 0x1, R4 ;  /* 0x00000001a3627824 */ /* 0x000fc600078e0204 */
        /* <DEDUP_REMOVED lines=105> */
.L_x_6402:
[----:B------:R-:W-:-:S13]  /*2d20*/  ISETP.NE.AND P1, PT, R11, 0x1, PT ;  /* 0x000000010b00780c */ /* 0x000fda0003f25270 */
[----:B------:R-:W1:Y:S02]  /*2d30*/  @P1 LDC.64 R24, c[0x0][0x9e8] ;  /* 0x00027a00ff181b82 */ /* 0x000e640000000a00 */
[----:B-1----:R-:W-:-:S05]  /*2d40*/  @P1 IMAD.HI.U32 R24, R89, R24, RZ ;  /* 0x0000001859181227 */ /* 0x002fca00078e00ff */
[----:B------:R-:W-:-:S07]  /*2d50*/  @P1 SHF.R.U32.HI R89, RZ, R25, R24 ;  /* 0x00000019ff591219 */ /* 0x000fce0000011618 */
.L_x_6403:
[----:B------:R-:W-:Y:S05]  /*2d60*/  BSYNC B0 ;  /* 0x0000000000007941 */ /* 0x000fea0003800000 */
.L_x_6401:
[----:B------:R-:W-:-:S05]  /*2d70*/  IMAD R89, R89, R11, R90 ;  /* 0x0000000b59597224 */ /* 0x000fca00078e025a */
[----:B------:R-:W-:Y:S02]  /*2d80*/  VIMNMX R98, R98, R89, !PT ;  /* 0x0000005962627248 */ /* 0x000fe40007fe0100 */
[----:B------:R-:W-:-:S07]  /*2d90*/  VIADDMNMX R96, R89, R11, R96, PT ;  /* 0x0000000b59607246 */ /* 0x000fce0003800160 */
.L_x_6400:
[C---:B------:R-:W-:Y:S02]  /*2da0*/  ISETP.GE.AND P1, PT, R94.reuse, 0x2, PT ;  /* 0x000000025e00780c */ /* 0x040fe40003f26270 */
[----:B------:R-:W-:Y:S02]  /*2db0*/  ISETP.GE.AND P2, PT, R94, 0x9, PT ;  /* 0x000000095e00780c */ /* 0x000fe40003f46270 */
[C---:B------:R-:W-:Y:S02]  /*2dc0*/  ISETP.GT.AND P3, PT, R98.reuse, 0x1, !P1 ;  /* 0x000000016200780c */ /* 0x040fe40004f64270 */
[----:B------:R-:W-:Y:S02]  /*2dd0*/  ISETP.GT.AND P4, PT, R98, 0x8, !P2 ;  /* 0x000000086200780c */ /* 0x000fe40005784270 */
[C---:B------:R-:W-:Y:S02]  /*2de0*/  ISETP.LT.OR P3, PT, R96.reuse, 0x2, P3 ;  /* 0x000000026000780c */ /* 0x040fe40001f61670 */
[----:B------:R-:W-:-:S02]  /*2df0*/  ISETP.LT.OR P4, PT, R96, 0x9, P4 ;  /* 0x000000096000780c */ /* 0x000fc40002781670 */
[----:B0-----:R-:W-:Y:S02]  /*2e00*/  FSEL R93, R120, -INF , !P3 ;  /* 0xff800000785d7808 */ /* 0x001fe40005800000 */
[----:B------:R-:W-:Y:S02]  /*2e10*/  ISETP.GE.AND P3, PT, R94, 0xa, PT ;  /* 0x0000000a5e00780c */ /* 0x000fe40003f66270 */
        /* <DEDUP_REMOVED lines=144> */
[----:B------:R-:W-:Y:S02]  /*3720*/  IADD3 R64, R163, 0x8, R4 ;  /* 0x00000008a3407810 */ /* 0x000fe40007ffe004 */
        /* <DEDUP_REMOVED lines=82> */
[----:B------:R-:W-:Y:S02]  /*3c50*/  VIADDMNMX R6, R6, R100, R161, PT ;  /* 0x0000006406067246 */ /* 0x000fe400038001a1 */
[----:B------:R-:W-:-:S04]  /*3c60*/  ISETP.LT.OR P6, PT, R96, 0xba, P6 ;  /* 0x000000ba6000780c */ /* 0x000fc800037c1670 */
[----:B------:R-:W-:Y:S02]  /*3c70*/  FSEL R91, R91, -INF , !P6 ;  /* 0xff8000005b5b7808 */ /* 0x000fe40007000000 */
[----:B------:R-:W-:-:S13]  /*3c80*/  ISETP.GE.AND P6, PT, R11, 0x1, PT ;  /* 0x000000010b00780c */ /* 0x000fda0003fc6270 */
[----:B------:R-:W-:Y:S05]  /*3c90*/  @!P6 BRA `(.L_x_6404) ;  /* 0x000000000050e947 */ /* 0x000fea0003800000 */
        /* <DEDUP_REMOVED lines=12> */
.L_x_6406:
[----:B------:R-:W-:-:S13]  /*3d60*/  ISETP.NE.AND P6, PT, R11, 0x1, PT ;  /* 0x000000010b00780c */ /* 0x000fda0003fc5270 */
[----:B------:R-:W0:Y:S02]  /*3d70*/  @P6 LDC.64 R24, c[0x0][0x9e8] ;  /* 0x00027a00ff186b82 */ /* 0x000e240000000a00 */
[----:B0-----:R-:W-:-:S05]  /*3d80*/  @P6 IMAD.HI.U32 R24, R161, R24, RZ ;  /* 0x00000018a1186227 */ /* 0x001fca00078e00ff */
[----:B------:R-:W-:-:S07]  /*3d90*/  @P6 SHF.R.U32.HI R161, RZ, R25, R24 ;  /* 0x00000019ffa16219 */ /* 0x000fce0000011618 */
.L_x_6407:
[----:B------:R-:W-:Y:S05]  /*3da0*/  BSYNC B0 ;  /* 0x0000000000007941 */ /* 0x000fea0003800000 */
.L_x_6405:
[----:B------:R-:W-:-:S05]  /*3db0*/  IMAD R161, R161, R11, R90 ;  /* 0x0000000ba1a17224 */ /* 0x000fca00078e025a */
[----:B------:R-:W-:Y:S02]  /*3dc0*/  VIMNMX R64, R64, R161, !PT ;  /* 0x000000a140407248 */ /* 0x000fe40007fe0100 */
[----:B------:R-:W-:-:S07]  /*3dd0*/  VIADDMNMX R6, R161, R11, R6, PT ;  /* 0x0000000ba1067246 */ /* 0x000fce0003800106 */
.L_x_6404:
[C---:B------:R-:W-:Y:S01]  /*3de0*/  ISETP.GT.AND P1, PT, R64.reuse, 0x1, !P1 ;  /* 0x000000014000780c */ /* 0x040fe20004f24270 */
[----:B------:R-:W-:Y:S01]  /*3df0*/  ULDC UR7, c[0x0][0x988] ;  /* 0x0002620000077ab9 */ /* 0x000fe20000000800 */
[----:B------:R-:W-:Y:S01]  /*3e00*/  ISETP.GT.AND P2, PT, R64, 0x8, !P2 ;  /* 0x000000084000780c */ /* 0x000fe20005744270 */
[----:B------:R-:W-:Y:S01]  /*3e10*/  IMAD.IADD R10, R121, 0x1, R10 ;  /* 0x00000001790a7824 */ /* 0x000fe200078e020a */
[----:B------:R-:W-:Y:S02]  /*3e20*/  ISETP.LT.OR P1, PT, R6, 0x2, P1 ;  /* 0x000000020600780c */ /* 0x000fe40000f21670 */
[----:B------:R-:W-:Y:S02]  /*3e30*/  ISETP.GT.AND P3, PT, R64, 0x9, !P3 ;  /* 0x000000094000780c */ /* 0x000fe40005f64270 */
[----:B------:R-:W-:Y:S02]  /*3e40*/  FSEL R181, R5, -INF , !P1 ;  /* 0xff80000005b57808 */ /* 0x000fe40004800000 */
[----:B------:R-:W-:-:S02]  /*3e50*/  ISETP.NE.AND P1, PT, R102, RZ, PT ;  /* 0x000000ff6600720c */ /* 0x000fc40003f25270 */
[----:B------:R-:W-:Y:S02]  /*3e60*/  ISETP.LT.OR P2, PT, R6, 0x9, P2 ;  /* 0x000000090600780c */ /* 0x000fe40001741670 */
[----:B------:R-:W-:Y:S02]  /*3e70*/  ISETP.GT.AND P1, PT, R64, 0x10, !P1 ;  /* 0x000000104000780c */ /* 0x000fe40004f24270 */
[C---:B------:R-:W-:Y:S02]  /*3e80*/  ISETP.LT.OR P3, PT, R6.reuse, 0xa, P3 ;  /* 0x0000000a0600780c */ /* 0x040fe40001f61670 */
[----:B------:R-:W-:Y:S02]  /*3e90*/  ISETP.LT.OR P1, PT, R6, 0x11, P1 ;  /* 0x000000110600780c */ /* 0x000fe40000f21670 */
[----:B------:R-:W-:Y:S02]  /*3ea0*/  FSEL R179, R7, -INF , !P2 ;  /* 0xff80000007b37808 */ /* 0x000fe40005000000 */
[----:B------:R-:W-:-:S02]  /*3eb0*/  FSEL R193, R9, -INF , !P1 ;  /* 0xff80000009c17808 */ /* 0x000fc40004800000 */
[----:B------:R-:W-:Y:S02]  /*3ec0*/  ISETP.NE.AND P1, PT, R104, RZ, PT ;  /* 0x000000ff6800720c */ /* 0x000fe40003f25270 */
[----:B------:R-:W-:Y:S02]  /*3ed0*/  FSEL R7, R8, -INF , !P3 ;  /* 0xff80000008077808 */ /* 0x000fe40005800000 */
[----:B------:R-:W-:Y:S02]  /*3ee0*/  ISETP.GT.AND P1, PT, R64, 0x11, !P1 ;  /* 0x000000114000780c */ /* 0x000fe40004f24270 */
[----:B------:R-:W-:Y:S02]  /*3ef0*/  ISETP.NE.AND P3, PT, R114, RZ, PT ;  /* 0x000000ff7200720c */ /* 0x000fe40003f65270 */
        /* <DEDUP_REMOVED lines=106> */
[----:B------:R-:W-:Y:S01]  /*45a0*/  ISETP.NE.AND P6, PT, R74, RZ, PT ;  /* 0x000000ff4a00720c */ /* 0x000fe20003fc5270 */
[----:B------:R-:W-:Y:S01]  /*45b0*/  IMAD.U32 R74, RZ, RZ, UR7 ;  /* 0x00000007ff4a7e24 */ /* 0x000fe2000f8e00ff */
        /* <DEDUP_REMOVED lines=25> */
[----:B------:R-:W0:Y:S01]  /*4750*/  SHFL.BFLY PT, R9, R8, 0x2, 0x1f ;  /* 0x0c401f0008097f89 */ /* 0x000e2200000e0000 */
        /* <DEDUP_REMOVED lines=11> */
[----:B0-----:R-:W-:Y:S02]  /*4810*/  FMNMX.FTZ R12, R8, R9, !PT ;  /* 0x00000009080c7209 */ /* 0x001fe40007810000 */
[----:B------:R-:W-:Y:S02]  /*4820*/  FSEL R43, R43, -INF , !P1 ;  /* 0xff8000002b2b7808 */ /* 0x000fe40004800000 */
[----:B------:R-:W-:Y:S01]  /*4830*/  ISETP.NE.AND P1, PT, R150, RZ, PT ;  /* 0x000000ff9600720c */ /* 0x000fe20003f25270 */
[----:B------:R-:W0:Y:S03]  /*4840*/  SHFL.BFLY PT, R9, R12, 0x1, 0x1f ;  /* 0x0c201f000c097f89 */ /* 0x000e2600000e0000 */
[----:B------:R-:W-:-:S04]  /*4850*/  ISETP.GT.AND P1, PT, R64, 0x70, !P1 ;  /* 0x000000704000780c */ /* 0x000fc80004f24270 */
[----:B------:R-:W-:-:S04]  /*4860*/  ISETP.LT.OR P1, PT, R6, 0x71, P1 ;  /* 0x000000710600780c */ /* 0x000fc80000f21670 */
[----:B------:R-:W-:Y:S02]  /*4870*/  FSEL R31, R48, -INF , !P1 ;  /* 0xff800000301f7808 */ /* 0x000fe40004800000 */
[----:B------:R-:W-:-:S04]  /*4880*/  ISETP.NE.AND P1, PT, R152, RZ, PT ;  /* 0x000000ff9800720c */ /* 0x000fc80003f25270 */
[----:B------:R-:W-:-:S04]  /*4890*/  ISETP.GT.AND P1, PT, R64, 0x71, !P1 ;  /* 0x000000714000780c */ /* 0x000fc80004f24270 */
[----:B------:R-:W-:Y:S02]  /*48a0*/  ISETP.LT.OR P1, PT, R6, 0x72, P1 ;  /* 0x000000720600780c */ /* 0x000fe40000f21670 */
[----:B0-----:R-:W-:Y:S02]  /*48b0*/  FMNMX.FTZ R9, R12, R9, !PT ;  /* 0x000000090c097209 */ /* 0x001fe40007810000 */
[----:B------:R-:W-:Y:S02]  /*48c0*/  FSEL R47, R47, -INF , !P1 ;  /* 0xff8000002f2f7808 */ /* 0x000fe40004800000 */
[----:B------:R-:W-:Y:S01]  /*48d0*/  ISETP.GT.AND P1, PT, R64, 0x78, !P3 ;  /* 0x000000784000780c */ /* 0x000fe20005f24270 */
[----:B------:R-:W-:-:S01]  /*48e0*/  FFMA.FTZ R36, R9, R74, -8 ;  /* 0xc100000009247423 */ /* 0x000fc2000001004a */
        /* <DEDUP_REMOVED lines=77> */
[----:B------:R-:W-:Y:S01]  /*4dc0*/  ISETP.GT.AND P2, PT, R64, 0xb9, !P6 ;  /* 0x000000b94000780c */ /* 0x000fe20007744270 */
[--C-:B------:R-:W-:Y:S01]  /*4dd0*/  FFMA.FTZ R64, R67, R74, -R36.reuse ;  /* 0x0000004a43407223 */ /* 0x100fe20000010824 */
[----:B------:R-:W-:Y:S01]  /*4de0*/  FMNMX.FTZ R8, R193, R8, !PT ;  /* 0x00000008c1087209 */ /* 0x000fe20007810000 */
[-CC-:B------:R-:W-:Y:S01]  /*4df0*/  FFMA.FTZ R99, R101, R74.reuse, -R36.reuse ;  /* 0x0000004a65637223 */ /* 0x180fe20000010824 */
[----:B------:R-:W-:Y:S01]  /*4e00*/  ISETP.LT.OR P2, PT, R6, 0xba, P2 ;  /* 0x000000ba0600780c */ /* 0x000fe20001741670 */
[--C-:B------:R-:W-:Y:S01]  /*4e10*/  FFMA.FTZ R6, R87, R74, -R36.reuse ;  /* 0x0000004a57067223 */ /* 0x100fe20000010824 */
[----:B------:R-:W-:Y:S01]  /*4e20*/  FMNMX.FTZ R8, R177, R8, !PT ;  /* 0x00000008b1087209 */ /* 0x000fe20007810000 */
[----:B------:R-:W-:Y:S01]  /*4e30*/  MUFU.EX2 R20, R20 ;  /* 0x0000001400147308 */ /* 0x000fe20000000800 */
[----:B------:R-:W-:Y:S01]  /*4e40*/  FSEL R129, R46, -INF , !P2 ;  /* 0xff8000002e817808 */ /* 0x000fe20005000000 */
[--C-:B------:R-:W-:Y:S01]  /*4e50*/  FFMA.FTZ R62, R71, R74, -R36.reuse ;  /* 0x0000004a473e7223 */ /* 0x100fe20000010824 */
[----:B------:R-:W-:Y:S01]  /*4e60*/  FMNMX.FTZ R8, R175, R8, !PT ;  /* 0x00000008af087209 */ /* 0x000fe20007810000 */
[-CC-:B------:R-:W-:Y:S01]  /*4e70*/  FFMA.FTZ R97, R103, R74.reuse, -R36.reuse ;  /* 0x0000004a67617223 */ /* 0x180fe20000010824 */
[----:B------:R-:W-:-:S01]  /*4e80*/  FFMA.FTZ R30, R131, R74, -R36 ;  /* 0x0000004a831e7223 */ /* 0x000fc20000010824 */
[--C-:B------:R-:W-:Y:S01]  /*4e90*/  FFMA.FTZ R103, R105, R74, -R36.reuse ;  /* 0x0000004a69677223 */ /* 0x100fe20000010824 */
[----:B------:R-:W-:Y:S01]  /*4ea0*/  FMNMX.FTZ R8, R25, R8, !PT ;  /* 0x0000000819087209 */ /* 0x000fe20007810000 */
[----:B------:R-:W0:Y:S01]  /*4eb0*/  MUFU.EX2 R95, R95 ;  /* 0x0000005f005f7308 */ /* 0x000e220000000800 */
        /* <DEDUP_REMOVED lines=24> */
[----:B0-----:R-:W-:Y:S01]  /*5040*/  F2FP.SATFINITE.E4M3.F32.PACK_AB_MERGE_C R204, R95, R20, RZ ;  /* 0x000000145fcc723e */ /* 0x001fe200048070ff */
[--C-:B------:R-:W-:Y:S01]  /*5050*/  FFMA.FTZ R50, R143, R74, -R36.reuse ;  /* 0x0000004a8f327223 */ /* 0x100fe20000010824 */
[----:B------:R-:W-:Y:S01]  /*5060*/  FMNMX.FTZ R8, R167, R8, !PT ;  /* 0x00000008a7087209 */ /* 0x000fe20007810000 */
[-C--:B------:R-:W-:Y:S01]  /*5070*/  FFMA.FTZ R115, R145, R74.reuse, -R36 ;  /* 0x0000004a91737223 */ /* 0x080fe20000010824 */
[----:B------:R-:W-:Y:S01]  /*5080*/  F2FP.SATFINITE.E4M3.F32.PACK_AB_MERGE_C R204, R12, R3, R204 ;  /* 0x000000030ccc723e */ /* 0x000fe200048070cc */
        /* <DEDUP_REMOVED lines=22> */
[----:B------:R-:W-:Y:S01]  /*51f0*/  FFMA.FTZ R73, R73, R74, -R36 ;  /* 0x0000004a49497223 */ /* 0x000fe20000010824 */
[----:B------:R-:W-:Y:S01]  /*5200*/  F2FP.SATFINITE.E4M3.F32.PACK_AB_MERGE_C R206, R93, R14, R206 ;  /* 0x0000000e5dce723e */ /* 0x000fe200048070ce */
[--C-:B------:R-:W-:Y:S01]  /*5210*/  FFMA.FTZ R65, R65, R74, -R36.reuse ;  /* 0x0000004a41417223 */ /* 0x100fe20000010824 */
[----:B------:R-:W-:Y:S01]  /*5220*/  FMNMX.FTZ R8, R161, R8, !PT ;  /* 0x00000008a1087209 */ /* 0x000fe20007810000 */
[----:B------:R-:W-:Y:S01]  /*5230*/  MUFU.EX2 R30, R30 ;  /* 0x0000001e001e7308 */ /* 0x000fe20000000800 */
[----:B------:R-:W-:-:S01]  /*5240*/  FFMA.FTZ R63, R63, R74, -R36 ;  /* 0x0000004a3f3f7223 */ /* 0x000fc20000010824 */
[----:B------:R-:W-:Y:S01]  /*5250*/  FFMA.FTZ R36, R91, R74, -R36 ;  /* 0x0000004a5b247223 */ /* 0x000fe20000010824 */
[----:B------:R-:W-:-:S02]  /*5260*/  FMNMX.FTZ R8, R35, R8, !PT ;  /* 0x0000000823087209 */ /* 0x000fc40007810000 */
[----:B------:R-:W-:Y:S02]  /*5270*/  ISETP.GE.AND P6, PT, R11, 0x1, PT ;  /* 0x000000010b00780c */ /* 0x000fe40003fc6270 */
[----:B------:R-:W-:Y:S01]  /*5280*/  FMNMX.FTZ R8, R37, R8, !PT ;  /* 0x0000000825087209 */ /* 0x000fe20007810000 */
[----:B------:R-:W0:Y:S03]  /*5290*/  MUFU.EX2 R103, R103 ;  /* 0x0000006700677308 */ /* 0x000e260000000800 */
[----:B------:R-:W-:-:S04]  /*52a0*/  FMNMX.FTZ R8, R183, R8, !PT ;  /* 0x00000008b7087209 */ /* 0x000fc80007810000 */
[----:B------:R-:W-:Y:S01]  /*52b0*/  FMNMX.FTZ R8, R39, R8, !PT ;  /* 0x0000000827087209 */ /* 0x000fe20007810000 */
[----:B------:R-:W-:Y:S03]  /*52c0*/  MUFU.EX2 R28, R28 ;  /* 0x0000001c001c7308 */ /* 0x000fe60000000800 */
[----:B------:R-:W-:-:S04]  /*52d0*/  FMNMX.FTZ R8, R27, R8, !PT ;  /* 0x000000081b087209 */ /* 0x000fc80007810000 */
[----:B------:R-:W-:Y:S01]  /*52e0*/  FMNMX.FTZ R8, R43, R8, !PT ;  /* 0x000000082b087209 */ /* 0x000fe20007810000 */
[----:B------:R-:W-:Y:S01]  /*52f0*/  MUFU.EX2 R101, R101 ;  /* 0x0000006500657308 */ /* 0x000fe20000000800 */
[----:B0-----:R-:W-:Y:S02]  /*5300*/  F2FP.SATFINITE.E4M3.F32.PACK_AB_MERGE_C R200, R103, R30, RZ ;  /* 0x0000001e67c8723e */ /* 0x001fe400048070ff */
[----:B------:R-:W-:Y:S02]  /*5310*/  FMNMX.FTZ R8, R31, R8, !PT ;  /* 0x000000081f087209 */ /* 0x000fe40007810000 */
[----:B------:R-:W-:Y:S02]  /*5320*/  F2FP.SATFINITE.E4M3.F32.PACK_AB_MERGE_C R200, R97, R24, R200 ;  /* 0x0000001861c8723e */ /* 0x000fe400048070c8 */
[----:B------:R-:W-:Y:S01]  /*5330*/  FMNMX.FTZ R8, R47, R8, !PT ;  /* 0x000000082f087209 */ /* 0x000fe20007810000 */
[----:B------:R-:W-:Y:S03]  /*5340*/  MUFU.EX2 R32, R32 ;  /* 0x0000002000207308 */ /* 0x000fe60000000800 */
[----:B------:R-:W-:-:S04]  /*5350*/  FMNMX.FTZ R8, R21, R8, !PT ;  /* 0x0000000815087209 */ /* 0x000fc80007810000 */
        /* <DEDUP_REMOVED lines=28> */
[----:B------:R-:W0:Y:S04]  /*5520*/  SHFL.BFLY PT, R87, R8, 0x2, 0x1f ;  /* 0x0c401f0008577f89 */ /* 0x000e2800000e0000 */
[----:B------:R-:W-:Y:S08]  /*5530*/  MUFU.EX2 R50, R50 ;  /* 0x0000003200327308 */ /* 0x000ff00000000800 */
[----:B------:R-:W-:Y:S08]  /*5540*/  MUFU.EX2 R115, R115 ;  /* 0x0000007300737308 */ /* 0x000ff00000000800 */
[----:B------:R-:W-:Y:S01]  /*5550*/  MUFU.EX2 R52, R52 ;  /* 0x0000003400347308 */ /* 0x000fe20000000800 */
        /* <DEDUP_REMOVED lines=9> */
[----:B------:R-:W-:Y:S03]  /*55f0*/  MUFU.EX2 R119, R119 ;  /* 0x0000007700777308 */ /* 0x000fe60000000800 */
[----:B------:R-:W-:-:S05]  /*5600*/  FSEL R66, R66, RZ, P1 ;  /* 0x000000ff42427208 */ /* 0x000fca0000800000 */
[-CC-:B------:R-:W-:Y:S01]  /*5610*/  FFMA.FTZ R38, R38, R74.reuse, -R66.reuse ;  /* 0x0000004a26267223 */ /* 0x180fe20000010842 */
[----:B------:R-:W-:-:S01]  /*5620*/  FFMA.FTZ R67, R181, R74, -R66 ;  /* 0x0000004ab5437223 */ /* 0x000fc20000010842 */
[-CC-:B------:R-:W-:Y:S01]  /*5630*/  FFMA.FTZ R68, R179, R74.reuse, -R66.reuse ;  /* 0x0000004ab3447223 */ /* 0x180fe20000010842 */
[----:B------:R-:W-:-:S01]  /*5640*/  FFMA.FTZ R90, R39, R74, -R66 ;  /* 0x0000004a275a7223 */ /* 0x000fc20000010842 */
[----:B------:R-:W-:Y:S01]  /*5650*/  FADD.FTZ R39, R3, R12 ;  /* 0x0000000c03277221 */ /* 0x000fe20000010000 */
[----:B------:R-:W-:-:S01]  /*5660*/  FFMA.FTZ R71, R7, R74, -R66 ;  /* 0x0000004a07477223 */ /* 0x000fc20000010842 */
[----:B------:R-:W-:Y:S01]  /*5670*/  MUFU.EX2 R38, R38 ;  /* 0x0000002600267308 */ /* 0x000fe20000000800 */
[----:B------:R-:W-:-:S01]  /*5680*/  FFMA.FTZ R7, R193, R74, -R66 ;  /* 0x0000004ac1077223 */ /* 0x000fc20000010842 */
[----:B------:R-:W-:Y:S01]  /*5690*/  FADD.FTZ R94, R20, R39 ;  /* 0x00000027145e7221 */ /* 0x000fe20000010000 */
[----:B------:R-:W-:-:S01]  /*56a0*/  FFMA.FTZ R70, R177, R74, -R66 ;  /* 0x0000004ab1467223 */ /* 0x000fc20000010842 */
[-CC-:B------:R-:W-:Y:S01]  /*56b0*/  FFMA.FTZ R72, R175, R74.reuse, -R66.reuse ;  /* 0x0000004aaf487223 */ /* 0x180fe20000010842 */
[----:B------:R-:W-:-:S01]  /*56c0*/  FFMA.FTZ R96, R43, R74, -R66 ;  /* 0x0000004a2b607223 */ /* 0x000fc20000010842 */
[----:B------:R-:W-:Y:S01]  /*56d0*/  FADD.FTZ R39, R95, R94 ;  /* 0x0000005e5f277221 */ /* 0x000fe20000010000 */
[----:B------:R-:W-:-:S01]  /*56e0*/  FFMA.FTZ R75, R25, R74, -R66 ;  /* 0x0000004a194b7223 */ /* 0x000fc20000010842 */
[----:B------:R-:W0:Y:S01]  /*56f0*/  MUFU.EX2 R67, R67 ;  /* 0x0000004300437308 */ /* 0x000e220000000800 */
[----:B------:R-:W-:-:S01]  /*5700*/  FFMA.FTZ R25, R191, R74, -R66 ;  /* 0x0000004abf197223 */ /* 0x000fc20000010842 */
[----:B------:R-:W-:Y:S01]  /*5710*/  FADD.FTZ R94, R14, R39 ;  /* 0x000000270e5e7221 */ /* 0x000fe20000010000 */
[----:B------:R-:W-:-:S01]  /*5720*/  FFMA.FTZ R76, R173, R74, -R66 ;  /* 0x0000004aad4c7223 */ /* 0x000fc20000010842 */
[-CC-:B------:R-:W-:Y:S01]  /*5730*/  FFMA.FTZ R78, R171, R74.reuse, -R66.reuse ;  /* 0x0000004aab4e7223 */ /* 0x180fe20000010842 */
[----:B------:R-:W-:-:S01]  /*5740*/  FFMA.FTZ R79, R15, R74, -R66 ;  /* 0x0000004a0f4f7223 */ /* 0x000fc20000010842 */
[----:B------:R-:W-:Y:S01]  /*5750*/  FADD.FTZ R43, R93, R94 ;  /* 0x0000005e5d2b7221 */ /* 0x000fe20000010000 */
[----:B------:R-:W-:-:S01]  /*5760*/  FFMA.FTZ R15, R189, R74, -R66 ;  /* 0x0000004abd0f7223 */ /* 0x000fc20000010842 */
[----:B------:R-:W1:Y:S01]  /*5770*/  MUFU.EX2 R68, R68 ;  /* 0x0000004400447308 */ /* 0x000e620000000800 */
[----:B------:R-:W-:-:S01]  /*5780*/  FFMA.FTZ R80, R169, R74, -R66 ;  /* 0x0000004aa9507223 */ /* 0x000fc20000010842 */
[----:B------:R-:W-:Y:S01]  /*5790*/  FADD.FTZ R98, R26, R43 ;  /* 0x0000002b1a627221 */ /* 0x000fe20000010000 */
        /* <DEDUP_REMOVED lines=47> */
[----:B------:R-:W-:Y:S01]  /*5a90*/  FADD.FTZ R39, R103, R100 ;  /* 0x0000006467277221 */ /* 0x000fe20000010000 */
[----:B------:R-:W-:-:S01]  /*5aa0*/  FFMA.FTZ R66, R129, R74, -R66 ;  /* 0x0000004a81427223 */ /* 0x000fc20000010842 */
[----:B------:R-:W-:-:S02]  /*5ab0*/  F2FP.SATFINITE.E4M3.F32.PACK_AB_MERGE_C R68, R71, R68, RZ ;  /* 0x000000444744723e */ /* 0x000fc400048070ff */
[----:B------:R-:W-:-:S01]  /*5ac0*/  FADD.FTZ R100, R28, R39 ;  /* 0x000000271c647221 */ /* 0x000fc20000010000 */
[----:B------:R-:W-:Y:S01]  /*5ad0*/  F2FP.SATFINITE.E4M3.F32.PACK_AB_MERGE_C R28, R125, R56, RZ ;  /* 0x000000387d1c723e */ /* 0x000fe200048070ff */
[----:B------:R-:W2:Y:S01]  /*5ae0*/  MUFU.EX2 R76, R76 ;  /* 0x0000004c004c7308 */ /* 0x000ea20000000800 */
[----:B0-----:R-:W-:-:S01]  /*5af0*/  FADD.FTZ R98, R75, R98 ;  /* 0x000000624b627221 */ /* 0x001fc20000010000 */
[----:B------:R-:W-:Y:S01]  /*5b00*/  FADD.FTZ R43, R101, R100 ;  /* 0x00000064652b7221 */ /* 0x000fe20000010000 */
[----:B------:R-:W-:Y:S02]  /*5b10*/  F2FP.SATFINITE.E4M3.F32.PACK_AB_MERGE_C R194, R119, R54, R28 ;  /* 0x0000003677c2723e */ /* 0x000fe4000480701c */
[----:B------:R-:W-:Y:S01]  /*5b20*/  F2FP.SATFINITE.E4M3.F32.PACK_AB_MERGE_C R72, R75, R72, RZ ;  /* 0x000000484b48723e */ /* 0x000fe200048070ff */
[----:B------:R-:W-:-:S01]  /*5b30*/  FADD.FTZ R100, R32, R43 ;  /* 0x0000002b20647221 */ /* 0x000fc20000010000 */
[----:B------:R-:W-:Y:S01]  /*5b40*/  F2FP.SATFINITE.E4M3.F32.PACK_AB_MERGE_C R205, R67, R38, R68 ;  /* 0x0000002643cd723e */ /* 0x000fe20004807044 */
[----:B------:R-:W0:Y:S01]  /*5b50*/  MUFU.EX2 R78, R78 ;  /* 0x0000004e004e7308 */ /* 0x000e220000000800 */
[----:B-1----:R-:W-:-:S01]  /*5b60*/  FADD.FTZ R39, R25, R98 ;  /* 0x0000006219277221 */ /* 0x002fc20000010000 */
[----:B------:R-:W-:-:S06]  /*5b70*/  F2FP.SATFINITE.E4M3.F32.PACK_AB_MERGE_C R207, R70, R7, R72 ;  /* 0x0000000746cf723e */ /* 0x000fcc0004807048 */
        /* <DEDUP_REMOVED lines=8> */
[----:B------:R-:W-:Y:S01]  /*5c00*/  FADD.FTZ R43, R107, R30 ;  /* 0x0000001e6b2b7221 */ /* 0x000fe20000010000 */
[----:B------:R-:W-:-:S04]  /*5c10*/  F2FP.SATFINITE.E4M3.F32.PACK_AB_MERGE_C R78, R79, R78, RZ ;  /* 0x0000004e4f4e723e */ /* 0x000fc800048070ff */
[----:B------:R-:W-:Y:S01]  /*5c20*/  F2FP.SATFINITE.E4M3.F32.PACK_AB_MERGE_C R78, R76, R25, R78 ;  /* 0x000000194c4e723e */ /* 0x000fe2000480704e */
[----:B------:R-:W1:Y:S01]  /*5c30*/  MUFU.EX2 R82, R82 ;  /* 0x0000005200527308 */ /* 0x000e620000000800 */
[----:B--2---:R-:W-:-:S01]  /*5c40*/  FADD.FTZ R39, R15, R26 ;  /* 0x0000001a0f277221 */ /* 0x004fc20000010000 */
[----:B------:R-:W-:Y:S01]  /*5c50*/  FADD.FTZ R26, R40, R43 ;  /* 0x0000002b281a7221 */ /* 0x000fe20000010000 */
[----:B------:R-:W-:-:S03]  /*5c60*/  F2FP.SATFINITE.E4M3.F32.PACK_AB_MERGE_C R40, R109, R40, RZ ;  /* 0x000000286d28723e */ /* 0x000fc600048070ff */
[----:B------:R-:W-:Y:S01]  /*5c70*/  FADD.FTZ R109, R109, R26 ;  /* 0x0000001a6d6d7221 */ /* 0x000fe20000010000 */
[----:B------:R-:W-:Y:S01]  /*5c80*/  F2FP.SATFINITE.E4M3.F32.PACK_AB_MERGE_C R26, R117, R52, RZ ;  /* 0x00000034751a723e */ /* 0x000fe200048070ff */
[----:B------:R-:W2:Y:S01]  /*5c90*/  MUFU.EX2 R83, R83 ;  /* 0x0000005300537308 */ /* 0x000ea20000000800 */
[----:B0-----:R-:W-:-:S01]  /*5ca0*/  FADD.FTZ R39, R80, R39 ;  /* 0x0000002750277221 */ /* 0x001fc20000010000 */
[----:B------:R-:W-:Y:S01]  /*5cb0*/  FADD.FTZ R14, R44, R109 ;  /* 0x0000006d2c0e7221 */ /* 0x000fe20000010000 */
[----:B------:R-:W-:Y:S02]  /*5cc0*/  F2FP.SATFINITE.E4M3.F32.PACK_AB_MERGE_C R192, R115, R50, R26 ;  /* 0x0000003273c0723e */ /* 0x000fe4000480701a */
[----:B------:R-:W-:Y:S01]  /*5cd0*/  F2FP.SATFINITE.E4M3.F32.PACK_AB_MERGE_C R196, R107, R34, R40 ;  /* 0x000000226bc4723e */ /* 0x000fe20004807028 */
[----:B------:R-:W-:-:S02]  /*5ce0*/  FADD.FTZ R43, R111, R14 ;  /* 0x0000000e6f2b7221 */ /* 0x000fc40000010000 */
[----:B------:R-:W0:Y:S01]  /*5cf0*/  MUFU.EX2 R29, R29 ;  /* 0x0000001d001d7308 */ /* 0x000e220000000800 */
[----:B-1----:R-:W-:-:S01]  /*5d00*/  FADD.FTZ R12, R82, R39 ;  /* 0x00000027520c7221 */ /* 0x002fc20000010000 */
[----:B------:R-:W-:Y:S01]  /*5d10*/  FADD.FTZ R24, R48, R43 ;  /* 0x0000002b30187221 */ /* 0x000fe20000010000 */
[----:B------:R-:W-:-:S03]  /*5d20*/  F2FP.SATFINITE.E4M3.F32.PACK_AB_MERGE_C R48, R113, R48, RZ ;  /* 0x000000307130723e */ /* 0x000fc600048070ff */
        /* <DEDUP_REMOVED lines=22> */
[----:B------:R-:W-:-:S06]  /*5e90*/  F2FP.SATFINITE.E4M3.F32.PACK_AB_MERGE_C R86, R87, R86, RZ ;  /* 0x000000565756723e */ /* 0x000fcc00048070ff */
        /* <DEDUP_REMOVED lines=18> */
[----:B------:R-:W-:-:S04]  /*5fc0*/  F2FP.SATFINITE.E4M3.F32.PACK_AB_MERGE_C R27, R96, R27, RZ ;  /* 0x0000001b601b723e */ /* 0x000fc800048070ff */
[----:B------:R-:W-:Y:S02]  /*5fd0*/  F2FP.SATFINITE.E4M3.F32.PACK_AB_MERGE_C R193, R90, R37, R27 ;  /* 0x000000255ac1723e */ /* 0x000fe4000480701b */
[----:B------:R-:W2:Y:S01]  /*5fe0*/  MUFU.EX2 R21, R21 ;  /* 0x0000001500157308 */ /* 0x000ea20000000800 */
[----:B0-----:R-:W-:-:S07]  /*5ff0*/  FADD.FTZ R39, R31, R26 ;  /* 0x0000001a1f277221 */ /* 0x001fce0000010000 */
[----:B------:R-:W-:Y:S01]  /*6000*/  MUFU.EX2 R6, R6 ;  /* 0x0000000600067308 */ /* 0x000fe20000000800 */
[----:B-1----:R-:W-:-:S07]  /*6010*/  FADD.FTZ R28, R94, R39 ;  /* 0x000000275e1c7221 */ /* 0x002fce0000010000 */
        /* <DEDUP_REMOVED lines=34> */
[----:B------:R-:W1:Y:S01]  /*6240*/  MUFU.EX2 R197, R197 ;  /* 0x000000c500c57308 */ /* 0x000e620000000800 */
[----:B0-----:R-:W-:-:S01]  /*6250*/  FADD.FTZ R21, R5, R28 ;  /* 0x0000001c05157221 */ /* 0x001fc20000010000 */
[----:B------:R-:W-:-:S04]  /*6260*/  FADD.FTZ R46, R46, R81 ;  /* 0x000000512e2e7221 */ /* 0x000fc80000010000 */
[----:B------:R-:W-:Y:S02]  /*6270*/  FADD.FTZ R77, R77, R46 ;  /* 0x0000002e4d4d7221 */ /* 0x000fe40000010000 */
[----:B------:R-:W-:Y:S01]  /*6280*/  MUFU.EX2 R62, R62 ;  /* 0x0000003e003e7308 */ /* 0x000fe20000000800 */
[----:B--2---:R-:W-:-:S07]  /*6290*/  FADD.FTZ R28, R14, R21 ;  /* 0x000000150e1c7221 */ /* 0x004fce0000010000 */
[----:B------:R-:W0:Y:S01]  /*62a0*/  MUFU.EX2 R69, R69 ;  /* 0x0000004500457308 */ /* 0x000e220000000800 */
[----:B-1----:R-:W-:-:S07]  /*62b0*/  FADD.FTZ R13, R197, R28 ;  /* 0x0000001cc50d7221 */ /* 0x002fce0000010000 */
[----:B------:R-:W1:Y:S08]  /*62c0*/  MUFU.EX2 R24, R57 ;  /* 0x0000003900187308 */ /* 0x000e700000000800 */
[----:B------:R-:W-:Y:S01]  /*62d0*/  MUFU.EX2 R60, R60 ;  /* 0x0000003c003c7308 */ /* 0x000fe20000000800 */
[----:B0-----:R-:W-:-:S07]  /*62e0*/  F2FP.SATFINITE.E4M3.F32.PACK_AB_MERGE_C R32, R69, R62, RZ ;  /* 0x0000003e4520723e */ /* 0x001fce00048070ff */
[----:B------:R-:W0:Y:S01]  /*62f0*/  MUFU.EX2 R73, R73 ;  /* 0x0000004900497308 */ /* 0x000e220000000800 */
[C---:B-1----:R-:W-:Y:S01]  /*6300*/  F2FP.SATFINITE.E4M3.F32.PACK_AB_MERGE_C R21, R24.reuse, R197, RZ ;  /* 0x000000c51815723e */ /* 0x042fe200048070ff */
[----:B------:R-:W-:Y:S01]  /*6310*/  FADD.FTZ R24, R24, R13 ;  /* 0x0000000d18187221 */ /* 0x000fe20000010000 */
[----:B------:R-:W-:Y:S02]  /*6320*/  F2FP.SATFINITE.E4M3.F32.PACK_AB_MERGE_C R197, R84, R29, R86 ;  /* 0x0000001d54c5723e */ /* 0x000fe40004807056 */
[----:B------:R-:W-:-:S03]  /*6330*/  F2FP.SATFINITE.E4M3.F32.PACK_AB_MERGE_C R191, R14, R5, R21 ;  /* 0x000000050ebf723e */ /* 0x000fc60004807015 */
        /* <DEDUP_REMOVED lines=17> */
[C---:B0-----:R-:W-:Y:S01]  /*6450*/  F2FP.SATFINITE.E4M3.F32.PACK_AB_MERGE_C R201, R6.reuse, R201, RZ ;  /* 0x000000c906c9723e */ /* 0x041fe200048070ff */
[----:B------:R-:W-:-:S03]  /*6460*/  FADD.FTZ R6, R6, R7 ;  /* 0x0000000706067221 */ /* 0x000fc60000010000 */
[----:B------:R-:W-:Y:S01]  /*6470*/  F2FP.SATFINITE.E4M3.F32.PACK_AB_MERGE_C R185, R26, R199, R201 ;  /* 0x000000c71ab9723e */ /* 0x000fe200048070c9 */
[----:B------:R-:W-:Y:S02]  /*6480*/  IMAD.MOV.U32 R201, RZ, RZ, R78 ;  /* 0x000000ffffc97224 */ /* 0x000fe400078e004e */
[----:B------:R-:W0:Y:S01]  /*6490*/  MUFU.EX2 R41, R41 ;  /* 0x0000002900297308 */ /* 0x000e220000000800 */
[----:B------:R-:W-:-:S07]  /*64a0*/  IMAD.MOV.U32 R199, RZ, RZ, R92 ;  /* 0x000000ffffc77224 */ /* 0x000fce00078e005c */
[----:B------:R-:W2:Y:S01]  /*64b0*/  MUFU.EX2 R12, R127 ;  /* 0x0000007f000c7308 */ /* 0x000ea20000000800 */
[----:B-1----:R-:W-:Y:S01]  /*64c0*/  F2FP.SATFINITE.E4M3.F32.PACK_AB_MERGE_C R186, R65, R64, R13 ;  /* 0x0000004041ba723e */ /* 0x002fe2000480700d */
[----:B------:R-:W-:-:S04]  /*64d0*/  FADD.FTZ R64, R64, R69 ;  /* 0x0000004540407221 */ /* 0x000fc80000010000 */
[----:B------:R-:W-:Y:S02]  /*64e0*/  FADD.FTZ R64, R65, R64 ;  /* 0x0000004041407221 */ /* 0x000fe40000010000 */
[----:B------:R-:W1:Y:S01]  /*64f0*/  MUFU.EX2 R45, R45 ;  /* 0x0000002d002d7308 */ /* 0x000e620000000800 */
[----:B0-----:R-:W-:-:S01]  /*6500*/  FADD.FTZ R7, R41, R6 ;  /* 0x0000000629077221 */ /* 0x001fc20000010000 */
[----:B------:R-:W-:-:S06]  /*6510*/  FADD.FTZ R63, R63, R64 ;  /* 0x000000403f3f7221 */ /* 0x000fcc0000010000 */
[----:B------:R-:W0:Y:S01]  /*6520*/  MUFU.EX2 R66, R66 ;  /* 0x0000004200427308 */ /* 0x000e220000000800 */
[----:B--2---:R-:W-:-:S04]  /*6530*/  FADD.FTZ R6, R12, R7 ;  /* 0x000000070c067221 */ /* 0x004fc80000010000 */
[----:B-1----:R-:W-:Y:S01]  /*6540*/  FADD.FTZ R5, R45, R6 ;  /* 0x000000062d057221 */ /* 0x002fe20000010000 */
[----:B------:R-:W-:-:S01]  /*6550*/  FADD.FTZ R6, R36, R63 ;  /* 0x0000003f24067221 */ /* 0x000fc20000010000 */
[C---:B0-----:R-:W-:Y:S02]  /*6560*/  F2FP.SATFINITE.E4M3.F32.PACK_AB_MERGE_C R3, R66.reuse, R45, RZ ;  /* 0x0000002d4203723e */ /* 0x041fe400048070ff */
[----:B------:R-:W-:-:S02]  /*6570*/  FADD.FTZ R5, R66, R5 ;  /* 0x0000000542057221 */ /* 0x000fc40000010000 */
[----:B------:R-:W-:Y:S01]  /*6580*/  F2FP.SATFINITE.E4M3.F32.PACK_AB_MERGE_C R187, R12, R41, R3 ;  /* 0x000000290cbb723e */ /* 0x000fe20004807003 */
[----:B------:R-:W-:Y:S01]  /*6590*/  VIADD R3, R123, 0xfffffffe ;  /* 0xfffffffe7b037836 */ /* 0x000fe20000000000 */
        /* <DEDUP_REMOVED lines=11> */
.L_x_6409:
[----:B------:R-:W-:-:S13]  /*6650*/  ISETP.NE.AND P1, PT, R11, 0x1, PT ;  /* 0x000000010b00780c */ /* 0x000fda0003f25270 */
[----:B------:R-:W0:Y:S02]  /*6660*/  @P1 LDC.64 R12, c[0x0][0x9e8] ;  /* 0x00027a00ff0c1b82 */ /* 0x000e240000000a00 */
[----:B0-----:R-:W-:-:S05]  /*6670*/  @P1 IMAD.HI.U32 R12, R7, R12, RZ ;  /* 0x0000000c070c1227 */ /* 0x001fca00078e00ff */
[----:B------:R-:W-:-:S07]  /*6680*/  @P1 SHF.R.U32.HI R7, RZ, R13, R12 ;  /* 0x0000000dff071219 */ /* 0x000fce000001160c */
.L_x_6410:
[----:B------:R-:W-:-:S05]  /*6690*/  IMAD R7, R7, R11, R11 ;  /* 0x0000000b07077224 */ /* 0x000fca00078e020b */
[----:B------:R-:W-:-:S07]  /*66a0*/  VIMNMX R10, R10, R7, PT ;  /* 0x000000070a0a7248 */ /* 0x000fce0003fe0100 */
.L_x_6408:
        /* <DEDUP_REMOVED lines=42> */
[----:B------:R-:W-:-:S04]  /*6950*/  IMAD.IADD R13, R4, 0x1, R15 ;  /* 0x00000001040d7824 */ /* 0x000fc800078e020f */
[----:B------:R-:W-:-:S05]  /*6960*/  VIADD R11, R13, 0x8 ;  /* 0x000000080d0b7836 */ /* 0x000fca0000000000 */
[----:B------:R-:W-:-:S07]  /*6970*/  LOP3.LUT R7, RZ, R11, RZ, 0x33, !PT ;  /* 0x0000000bff077212 */ /* 0x000fce00078e33ff */
.L_x_6429:
        /* <DEDUP_REMOVED lines=9> */
.L_x_6413:
[----:B------:R-:W-:Y:S01]  /*6a10*/  ULEA UR10, UR7, UR39, 0x3 ;  /* 0x00000027070a7291 */ /* 0x000fe2000f8e183f */
[----:B------:R-:W-:-:S05]  /*6a20*/  IMAD.U32 R12, RZ, RZ, UR21 ;  /* 0x00000015ff0c7e24 */ /* 0x000fca000f8e00ff */
[----:B------:R-:W-:-:S04]  /*6a30*/  SHF.L.U32 R12, R12, 0x1f, RZ ;  /* 0x0000001f0c0c7819 */ /* 0x000fc800000006ff */
[----:B------:R0:W1:Y:S01]  /*6a40*/  SYNCS.PHASECHK.TRANS64.TRYWAIT P1, [UR10+0x28830], R12 ;  /* 0x0288300cff0075a7 */ /* 0x000062000802014a */
[----:B------:R-:W-:Y:S05]  /*6a50*/  @!P0 BRA `(.L_x_6414) ;  /* 0x0000000000048947 */ /* 0x000fea0003800000 */
[----:B------:R-:W-:Y:S01]  /*6a60*/  BPT.TRAP 0x1 ;  /* 0x000000040000795c */ /* 0x000fe20000300000 */
.L_x_6414:
[----:B-1----:R-:W-:Y:S05]  /*6a70*/  @P1 BRA `(.L_x_6412) ;  /* 0x0000000000081947 */ /* 0x002fea0003800000 */
[----:B------:R-:W1:Y:S02]  /*6a80*/  SYNCS.PHASECHK.TRANS64.TRYWAIT P1, [UR10+0x28830], R12 ;  /* 0x0288300cff0075a7 */ /* 0x000e64000802014a */
[----:B-1----:R-:W-:Y:S05]  /*6a90*/  @!P1 BRA `(.L_x_6415) ;  /* 0x0000015c00a89947 */ /* 0x002fea0003800000 */
.L_x_6412:
        /* <DEDUP_REMOVED lines=8> */
[----:B------:R-:W-:Y:S01]  /*6b20*/  UMOV UR24, UR4 ;  /* 0x0000000400187c82 */ /* 0x000fe20008000000 */
[----:B------:R-:W-:Y:S01]  /*6b30*/  UMOV UR25, UR5 ;  /* 0x0000000500197c82 */ /* 0x000fe20008000000 */
[----:B------:R-:W-:Y:S01]  /*6b40*/  UMOV UR27, 0x40000040 ;  /* 0x40000040001b7882 */ /* 0x000fe20000000000 */
[----:B--2---:R-:W-:-:S05]  /*6b50*/  SHF.R.U32.HI R14, RZ, 0x7, R14 ;  /* 0x00000007ff0e7819 */ /* 0x004fca000001160e */
[----:B01----:R-:W-:-:S05]  /*6b60*/  VIADD R12, R14, 0x8 ;  /* 0x000000080e0c7836 */ /* 0x003fca0000000000 */
        /* <DEDUP_REMOVED lines=13> */
[----:B0-----:R-:W-:Y:S05]  /*6c40*/  @P2 BRA `(.L_x_6416) ;  /* 0x00000000002c2947 */ /* 0x001fea0003800000 */
[----:B------:R-:W-:Y:S05]  /*6c50*/  @!P0 BRA `(.L_x_6417) ;  /* 0x0000000000048947 */ /* 0x000fea0003800000 */
[----:B------:R-:W-:Y:S01]  /*6c60*/  BPT.TRAP 0x1 ;  /* 0x000000040000795c */ /* 0x000fe20000300000 */
.L_x_6417:
[----:B------:R-:W-:Y:S01]  /*6c70*/  ULEA UR10, UR37, UR39, 0x3 ;  /* 0x00000027250a7291 */ /* 0x000fe2000f8e183f */
[----:B------:R-:W-:-:S05]  /*6c80*/  IMAD.U32 R12, RZ, RZ, UR36 ;  /* 0x00000024ff0c7e24 */ /* 0x000fca000f8e00ff */
[----:B------:R-:W-:-:S04]  /*6c90*/  SHF.L.U32 R12, R12, 0x1f, RZ ;  /* 0x0000001f0c0c7819 */ /* 0x000fc800000006ff */
[----:B------:R0:W1:Y:S01]  /*6ca0*/  SYNCS.PHASECHK.TRANS64.TRYWAIT P1, [UR10+0x28850], R12 ;  /* 0x0288500cff0075a7 */ /* 0x000062000802014a */
[----:B------:R-:W-:Y:S05]  /*6cb0*/  @!P0 BRA `(.L_x_6418) ;  /* 0x0000000000048947 */ /* 0x000fea0003800000 */
[----:B------:R-:W-:Y:S01]  /*6cc0*/  BPT.TRAP 0x1 ;  /* 0x000000040000795c */ /* 0x000fe20000300000 */
.L_x_6418:
[----:B-1----:R-:W-:Y:S05]  /*6cd0*/  @P1 BRA `(.L_x_6416) ;  /* 0x0000000000081947 */ /* 0x002fea0003800000 */
[----:B------:R-:W1:Y:S02]  /*6ce0*/  SYNCS.PHASECHK.TRANS64.TRYWAIT P1, [UR10+0x28850], R12 ;  /* 0x0288500cff0075a7 */ /* 0x000e64000802014a */
[----:B-1----:R-:W-:Y:S05]  /*6cf0*/  @!P1 BRA `(.L_x_6419) ;  /* 0x0000015c00289947 */ /* 0x002fea0003800000 */
.L_x_6416:
[----:B------:R-:W-:Y:S01]  /*6d00*/  UIADD3 UR10, UR39, 0x400, URZ ;  /* 0x00000400270a7890 */ /* 0x000fe2000fffe03f */
[----:B------:R-:W-:Y:S01]  /*6d10*/  WARPGROUP.ARRIVE ;  /* 0x00000000000079c5 */ /* 0x000fe20000000000 */
[----:B------:R-:W-:Y:S01]  /*6d20*/  UMOV UR11, 0x80000020 ;  /* 0x80000020000b7882 */ /* 0x000fe20000000000 */
[----:B------:R-:W-:Y:S01]  /*6d30*/  UMOV UR15, 0x80000020 ;  /* 0x80000020000f7882 */ /* 0x000fe20000000000 */
[----:B------:R-:W-:-:S03]  /*6d40*/  USHF.R.U32.HI UR10, URZ, 0x4, UR10 ;  /* 0x000000043f0a7899 */ /* 0x000fc6000801160a */
[----:B------:R-:W2:Y:S01]  /*6d50*/  S2R R209, SR_TID.X ;  /* 0x0000000000d17919 */ /* 0x000ea20000002100 */
[C---:B------:R-:W-:Y:S01]  /*6d60*/  FMUL.FTZ R14, R0.reuse, R25 ;  /* 0x00000019000e7220 */ /* 0x040fe20000410000 */
[C---:B------:R-:W-:Y:S01]  /*6d70*/  FMUL.FTZ R25, R0.reuse, R29 ;  /* 0x0000001d00197220 */ /* 0x040fe20000410000 */
[----:B------:R-:W-:Y:S01]  /*6d80*/  ULOP3.LUT UR10, UR10, 0x3fff, URZ, 0xc0, !UPT ;  /* 0x00003fff0a0a7892 */ /* 0x000fe2000f8ec03f */
[C---:B------:R-:W-:Y:S01]  /*6d90*/  FMUL.FTZ R29, R0.reuse, R33 ;  /* 0x00000021001d7220 */ /* 0x040fe20000410000 */
[C---:B01----:R-:W-:Y:S01]  /*6da0*/  FMUL.FTZ R12, R0.reuse, R24 ;  /* 0x00000018000c7220 */ /* 0x043fe20000410000 */
        /* <DEDUP_REMOVED lines=9> */
[----:B------:R-:W-:Y:S01]  /*6e40*/  UIADD3 UR14, UR10, 0x2, URZ ;  /* 0x000000020a0e7890 */ /* 0x000fe2000fffe03f */
[C---:B------:R-:W-:Y:S01]  /*6e50*/  FMUL.FTZ R36, R0.reuse, R40 ;  /* 0x0000002800247220 */ /* 0x040fe20000410000 */
[C---:B------:R-:W-:Y:S01]  /*6e60*/  FMUL.FTZ R49, R0.reuse, R51 ;  /* 0x0000003300317220 */ /* 0x040fe20000410000 */
[C---:B------:R-:W-:Y:S01]  /*6e70*/  FMUL.FTZ R40, R0.reuse, R44 ;  /* 0x0000002c00287220 */ /* 0x040fe20000410000 */
[C---:B------:R-:W-:Y:S01]  /*6e80*/  FMUL.FTZ R51, R0.reuse, R53 ;  /* 0x0000003500337220 */ /* 0x040fe20000410000 */
[----:B------:R-:W-:Y:S01]  /*6e90*/  QGMMA.64x128x32.F32.E4M3.E4M3 R120, R204, gdesc[UR8], R120, gsb0 ;  /* 0x01e00008cc787df3 */ /* 0x000fe20008000878 */
        /* <DEDUP_REMOVED lines=23> */
[----:B--2---:R-:W-:Y:S01]  /*7010*/  LOP3.LUT P2, RZ, R209, 0x7f, RZ, 0xc0, !PT ;  /* 0x0000007fd1ff7812 */ /* 0x004fe2000784c0ff */
        /* <DEDUP_REMOVED lines=60> */
[----:B------:R-:W-:-:S02]  /*73e0*/  LOP3.LUT P1, RZ, R2, 0x800, RZ, 0xc0, !PT ;  /* 0x0000080002ff7812 */ /* 0x000fc4000782c0ff */
[----:B------:R-:W-:Y:S01]  /*73f0*/  SHF.R.U32.HI R209, RZ, 0x7, R209 ;  /* 0x00000007ffd17819 */ /* 0x000fe200000116d1 */
        /* <DEDUP_REMOVED lines=9> */
[----:B------:R-:W0:Y:S01]  /*7490*/  MUFU.TANH R27, R27 ;  /* 0x0000001b001b7308 */ /* 0x000e220000002400 */
[----:B------:R-:W-:-:S02]  /*74a0*/  WARPGROUP.DEPBAR.LE gsb0, 0x0 ;  /* 0x00008000000079c5 */ /* 0x000fc40000010000 */
[----:B------:R-:W-:-:S05]  /*74b0*/  WARPGROUP.ARRIVE ;  /* 0x00000000000079c5 */ /* 0x000fca0000000000 */
[----:B------:R-:W0:Y:S01]  /*74c0*/  MUFU.TANH R28, R28 ;  /* 0x0000001c001c7308 */ /* 0x000e220000002400 */
[----:B------:R-:W-:Y:S01]  /*74d0*/  QGMMA.64x128x32.F32.E4M3.E4M3 R120, R200, gdesc[UR12], R120, gsb0 ;  /* 0x01e0000cc8787df3 */ /* 0x000fe20008000878 */
[----:B------:R-:W-:Y:S01]  /*74e0*/  UIADD3 UR14, UR10, 0x200, URZ ;  /* 0x000002000a0e7890 */ /* 0x000fe2000fffe03f */
[----:B------:R-:W-:-:S05]  /*74f0*/  UMOV UR15, 0x80000020 ;  /* 0x80000020000f7882 */ /* 0x000fca0000000000 */
        /* <DEDUP_REMOVED lines=46> */
[----:B------:R-:W-:Y:S01]  /*77e0*/  UMOV UR15, 0x80000020 ;  /* 0x80000020000f7882 */ /* 0x000fe20000000000 */
[----:B------:R-:W-:-:S04]  /*77f0*/  UIADD3 UR10, UR10, 0x402, URZ ;  /* 0x000004020a0a7890 */ /* 0x000fc8000fffe03f */
        /* <DEDUP_REMOVED lines=20> */
[----:B------:R-:W-:Y:S07]  /*7940*/  QGMMA.64x128x32.F32.E4M3.E4M3 R120, R188, gdesc[UR12], R120, gsb0 ;  /* 0x01e0000cbc787df3 */ /* 0x000fee0008000878 */
        /* <DEDUP_REMOVED lines=35> */
[----:B------:R-:W-:Y:S01]  /*7b80*/  FMUL.FTZ R113, R0, R118 ;  /* 0x0000007600717220 */ /* 0x000fe20000410000 */
[----:B------:R-:W-:Y:S01]  /*7b90*/  IMAD R118, R3, -0xc0, RZ ;  /* 0xffffff4003767824 */ /* 0x000fe200078e02ff */
[----:B------:R0:W-:Y:S06]  /*7ba0*/  BAR.ARV R46, 0x100 ;  /* 0x0004002e0000751d */ /* 0x0001ec0000002000 */
[----:B------:R-:W-:Y:S01]  /*7bb0*/  IADD3 R186, R118, 0x1, R18 ;  /* 0x0000000176ba7810 */ /* 0x000fe20007ffe012 */
[----:B------:R-:W0:Y:S01]  /*7bc0*/  MUFU.TANH R184, R184 ;  /* 0x000000b800b87308 */ /* 0x000e220000002400 */
[----:B------:R0:W-:Y:S01]  /*7bd0*/  @!P2 SYNCS.ARRIVE.TRANS64.RED.A1T0 RZ, [R47+URZ], RZ ;  /* 0x000000ff2fffa9a7 */ /* 0x0001e2000810043f */
[----:B------:R-:W-:-:S02]  /*7be0*/  IMAD R115, R17, -0x2, R118 ;  /* 0xfffffffe11737824 */ /* 0x000fc400078e0276 */
[----:B------:R-:W-:-:S04]  /*7bf0*/  IMAD.IADD R186, R186, 0x1, -R19 ;  /* 0x00000001baba7824 */ /* 0x000fc800078e0a13 */
[----:B------:R-:W0:Y:S01]  /*7c00*/  MUFU.TANH R113, R113 ;  /* 0x0000007100717308 */ /* 0x000e220000002400 */
        /* <DEDUP_REMOVED lines=18> */
.L_x_6422:
[----:B------:R-:W-:-:S05]  /*7d30*/  IMAD.U32 R188, RZ, RZ, UR22 ;  /* 0x00000016ffbc7e24 */ /* 0x000fca000f8e00ff */
[----:B------:R-:W-:-:S13]  /*7d40*/  ISETP.NE.AND P1, PT, R188, 0x1, PT ;  /* 0x00000001bc00780c */ /* 0x000fda0003f25270 */
[----:B0-----:R-:W0:Y:S02]  /*7d50*/  @P1 LDC.64 R46, c[0x0][0x9e8] ;  /* 0x00027a00ff2e1b82 */ /* 0x001e240000000a00 */
[----:B0-----:R-:W-:-:S04]  /*7d60*/  @P1 IMAD.HI.U32 R186, R13, R46, RZ ;  /* 0x0000002e0dba1227 */ /* 0x001fc800078e00ff */
[----:B------:R-:W-:Y:S01]  /*7d70*/  IMAD.MOV.U32 R46, RZ, RZ, R13 ;  /* 0x000000ffff2e7224 */ /* 0x000fe200078e000d */
[----:B------:R-:W-:-:S07]  /*7d80*/  @P1 SHF.R.U32.HI R46, RZ, R47, R186 ;  /* 0x0000002fff2e1219 */ /* 0x000fce00000116ba */
.L_x_6423:
[----:B------:R-:W-:Y:S05]  /*7d90*/  BSYNC B0 ;  /* 0x0000000000007941 */ /* 0x000fea0003800000 */
.L_x_6421:
[----:B------:R-:W-:-:S05]  /*7da0*/  IMAD R46, R46, R188, R115 ;  /* 0x000000bc2e2e7224 */ /* 0x000fca00078e0273 */
[----:B------:R-:W-:Y:S02]  /*7db0*/  VIADDMNMX R185, R46, R188, R185, PT ;  /* 0x000000bc2eb97246 */ /* 0x000fe400038001b9 */
[----:B------:R-:W-:-:S07]  /*7dc0*/  VIMNMX R119, R119, R46, !PT ;  /* 0x0000002e77777248 */ /* 0x000fce0007fe0100 */
.L_x_6420:
[C---:B------:R-:W-:Y:S02]  /*7dd0*/  ISETP.GE.AND P2, PT, R118.reuse, 0x9, PT ;  /* 0x000000097600780c */ /* 0x040fe40003f46270 */
[----:B------:R-:W-:Y:S02]  /*7de0*/  ISETP.GE.AND P1, PT, R118, 0x2, PT ;  /* 0x000000027600780c */ /* 0x000fe40003f26270 */
[----:B------:R-:W-:Y:S02]  /*7df0*/  LOP3.LUT R16, R16, 0xfffffffd, RZ, 0xc0, !PT ;  /* 0xfffffffd10107812 */ /* 0x000fe400078ec0ff */
[----:B------:R-:W-:Y:S02]  /*7e00*/  ISETP.GT.AND P3, PT, R119, 0x1, !P1 ;  /* 0x000000017700780c */ /* 0x000fe40004f64270 */
[----:B------:R-:W-:Y:S02]  /*7e10*/  ISETP.GE.AND P4, PT, R118, 0xa, PT ;  /* 0x0000000a7600780c */ /* 0x000fe40003f86270 */
[----:B------:R-:W-:-:S02]  /*7e20*/  ISETP.LT.OR P3, PT, R185, 0x2, P3 ;  /* 0x00000002b900780c */ /* 0x000fc40001f61670 */
[----:B------:R-:W-:Y:S02]  /*7e30*/  LOP3.LUT R2, R2, 0xfffffdff, RZ, 0xc0, !PT ;  /* 0xfffffdff02027812 */ /* 0x000fe400078ec0ff */
[----:B------:R-:W-:Y:S02]  /*7e40*/  @P2 LOP3.LUT R16, R16, 0x2, RZ, 0xfc, !PT ;  /* 0x0000000210102812 */ /* 0x000fe400078efcff */
[----:B------:R-:W-:Y:S02]  /*7e50*/  ISETP.GT.AND P2, PT, R119, 0x8, !P2 ;  /* 0x000000087700780c */ /* 0x000fe40005744270 */
[----:B0-----:R-:W-:Y:S02]  /*7e60*/  FSEL R47, R14, -INF , !P3 ;  /* 0xff8000000e2f7808 */ /* 0x001fe40005800000 */
        /* <DEDUP_REMOVED lines=15> */
[----:B------:R-:W-:Y:S02]  /*7f60*/  ISETP.GT.AND P2, PT, R119, 0x11, !P3 ;  /* 0x000000117700780c */ /* 0x000fe40005f44270 */
[----:B------:R-:W-:Y:S02]  /*7f70*/  IADD3 R189, R189, 0x8, R4 ;  /* 0x00000008bdbd7810 */ /* 0x000fe40007ffe004 */
[----:B------:R-:W-:Y:S02]  /*7f80*/  ISETP.LT.OR P2, PT, R185, 0x12, P2 ;  /* 0x00000012b900780c */ /* 0x000fe40001741670 */
[----:B------:R-:W-:Y:S02]  /*7f90*/  @P3 LOP3.LUT R16, R16, 0x10, RZ, 0xfc, !PT ;  /* 0x0000001010103812 */ /* 0x000fe400078efcff */
[----:B------:R-:W-:-:S02]  /*7fa0*/  ISETP.GE.AND P3, PT, R118, 0x19, PT ;  /* 0x000000197600780c */ /* 0x000fc40003f66270 */
[----:B------:R-:W-:Y:S02]  /*7fb0*/  FSEL R29, R29, -INF , !P2 ;  /* 0xff8000001d1d7808 */ /* 0x000fe40005000000 */
[----:B------:R-:W-:Y:S02]  /*7fc0*/  ISETP.GT.AND P2, PT, R119, 0x18, !P3 ;  /* 0x000000187700780c */ /* 0x000fe40005f44270 */
[----:B------:R-:W-:Y:S02]  /*7fd0*/  LOP3.LUT R16, R16, 0x7fffffff, RZ, 0xc0, !PT ;  /* 0x7fffffff10107812 */ /* 0x000fe400078ec0ff */
[----:B------:R-:W-:Y:S02]  /*7fe0*/  ISETP.LT.OR P2, PT, R185, 0x19, P2 ;  /* 0x00000019b900780c */ /* 0x000fe40001741670 */
[----:B------:R-:W-:Y:S02]  /*7ff0*/  IADD3 R187, R187, 0x8, R4 ;  /* 0x00000008bbbb7810 */ /* 0x000fe40007ffe004 */
[----:B------:R-:W-:-:S02]  /*8000*/  FSEL R197, R32, -INF , !P2 ;  /* 0xff80000020c57808 */ /* 0x000fc40005000000 */
        /* <DEDUP_REMOVED lines=257> */
.L_x_6426:
[----:B------:R-:W-:Y:S02]  /*9020*/  IMAD.U32 R28, RZ, RZ, UR22 ;  /* 0x00000016ff1c7e24 */ /* 0x000fe4000f8e00ff */
[----:B------:R-:W-:-:S03]  /*9030*/  IMAD.MOV.U32 R14, RZ, RZ, R11 ;  /* 0x000000ffff0e7224 */ /* 0x000fc600078e000b */
[----:B------:R-:W-:-:S13]  /*9040*/  ISETP.NE.AND P6, PT, R28, 0x1, PT ;  /* 0x000000011c00780c */ /* 0x000fda0003fc5270 */
[----:B------:R-:W0:Y:S02]  /*9050*/  @P6 LDC.64 R24, c[0x0][0x9e8] ;  /* 0x00027a00ff186b82 */ /* 0x000e240000000a00 */
[----:B0-----:R-:W-:-:S05]  /*9060*/  @P6 IMAD.HI.U32 R24, R11, R24, RZ ;  /* 0x000000180b186227 */ /* 0x001fca00078e00ff */
[----:B------:R-:W-:-:S07]  /*9070*/  @P6 SHF.R.U32.HI R14, RZ, R25, R24 ;  /* 0x00000019ff0e6219 */ /* 0x000fce0000011618 */
.L_x_6427:
[----:B------:R-:W-:Y:S05]  /*9080*/  BSYNC B0 ;  /* 0x0000000000007941 */ /* 0x000fea0003800000 */
.L_x_6425:
[----:B------:R-:W-:-:S05]  /*9090*/  IMAD R14, R14, R28, R115 ;  /* 0x0000001c0e0e7224 */ /* 0x000fca00078e0273 */
[----:B------:R-:W-:Y:S02]  /*90a0*/  VIADDMNMX R189, R14, R28, R189, PT ;  /* 0x0000001c0ebd7246 */ /* 0x000fe400038001bd */
[----:B------:R-:W-:-:S07]  /*90b0*/  VIMNMX R187, R187, R14, !PT ;  /* 0x0000000ebbbb7248 */ /* 0x000fce0007fe0100 */
.L_x_6424:
[----:B------:R-:W-:Y:S02]  /*90c0*/  ISETP.GT.AND P1, PT, R187, 0x1, !P1 ;  /* 0x00000001bb00780c */ /* 0x000fe40004f24270 */
[----:B------:R-:W-:Y:S02]  /*90d0*/  LOP3.LUT P6, RZ, R2, 0x40, RZ, 0xc0, !PT ;  /* 0x0000004002ff7812 */ /* 0x000fe400078cc0ff */
[----:B------:R-:W-:Y:S02]  /*90e0*/  ISETP.LT.OR P1, PT, R189, 0x2, P1 ;  /* 0x00000002bd00780c */ /* 0x000fe40000f21670 */
[----:B------:R-:W-:Y:S02]  /*90f0*/  ISETP.GT.AND P2, PT, R187, 0xa9, !P2 ;  /* 0x000000a9bb00780c */ /* 0x000fe40005744270 */
[----:B------:R-:W-:Y:S02]  /*9100*/  FSEL R21, R21, -INF , !P1 ;  /* 0xff80000015157808 */ /* 0x000fe40004800000 */
[----:B------:R-:W-:-:S02]  /*9110*/  LOP3.LUT P1, RZ, R16, 0x2, RZ, 0xc0, !PT ;  /* 0x0000000210ff7812 */ /* 0x000fc4000782c0ff */
[----:B------:R-:W-:Y:S02]  /*9120*/  ISETP.LT.OR P2, PT, R189, 0xaa, P2 ;  /* 0x000000aabd00780c */ /* 0x000fe40001741670 */
        /* <DEDUP_REMOVED lines=84> */
[C---:B------:R-:W-:Y:S02]  /*9670*/  ISETP.LT.OR P1, PT, R189.reuse, 0x39, P1 ;  /* 0x00000039bd00780c */ /* 0x040fe40000f21670 */
[----:B------:R-:W-:Y:S02]  /*9680*/  ISETP.LT.OR P3, PT, R189, 0xb1, P3 ;  /* 0x000000b1bd00780c */ /* 0x000fe40001f61670 */
[----:B------:R-:W-:Y:S02]  /*9690*/  FSEL R52, R52, -INF , !P1 ;  /* 0xff80000034347808 */ /* 0x000fe40004800000 */
[----:B------:R-:W-:Y:S02]  /*96a0*/  LOP3.LUT P1, RZ, R2, 0x1, RZ, 0xc0, !PT ;  /* 0x0000000102ff7812 */ /* 0x000fe4000782c0ff */
[----:B------:R-:W-:-:S02]  /*96b0*/  ISETP.GT.AND P4, PT, R187, 0xb1, !P4 ;  /* 0x000000b1bb00780c */ /* 0x000fc40006784270 */
[----:B------:R-:W-:Y:S02]  /*96c0*/  ISETP.GT.AND P1, PT, R187, 0x39, !P1 ;  /* 0x00000039bb00780c */ /* 0x000fe40004f24270 */
[----:B------:R-:W-:Y:S02]  /*96d0*/  FSEL R111, R111, -INF , !P3 ;  /* 0xff8000006f6f7808 */ /* 0x000fe40005800000 */
[----:B------:R-:W-:Y:S02]  /*96e0*/  ISETP.LT.OR P1, PT, R189, 0x3a, P1 ;  /* 0x0000003abd00780c */ /* 0x000fe40000f21670 */
[----:B------:R-:W-:Y:S02]  /*96f0*/  ISETP.GT.AND P5, PT, R187, 0xb8, !P5 ;  /* 0x000000b8bb00780c */ /* 0x000fe40006fa4270 */
[----:B------:R-:W-:Y:S02]  /*9700*/  FSEL R53, R53, -INF , !P1 ;  /* 0xff80000035357808 */ /* 0x000fe40004800000 */
[----:B------:R-:W-:-:S02]  /*9710*/  LOP3.LUT P1, RZ, R16, 0x80000000, RZ, 0xc0, !PT ;  /* 0x8000000010ff7812 */ /* 0x000fc4000782c0ff */
[----:B------:R-:W-:Y:S02]  /*9720*/  ISETP.LT.OR P4, PT, R189, 0xb2, P4 ;  /* 0x000000b2bd00780c */ /* 0x000fe40002781670 */
[----:B------:R-:W-:Y:S02]  /*9730*/  ISETP.GT.AND P1, PT, R187, 0x40, !P1 ;  /* 0x00000040bb00780c */ /* 0x000fe40004f24270 */
[C---:B------:R-:W-:Y:S02]  /*9740*/  ISETP.LT.OR P5, PT, R189.reuse, 0xb9, P5 ;  /* 0x000000b9bd00780c */ /* 0x040fe40002fa1670 */
[----:B------:R-:W-:Y:S02]  /*9750*/  ISETP.LT.OR P1, PT, R189, 0x41, P1 ;  /* 0x00000041bd00780c */ /* 0x000fe40000f21670 */
[----:B------:R-:W-:Y:S02]  /*9760*/  FSEL R113, R113, -INF , !P5 ;  /* 0xff80000071717808 */ /* 0x000fe40006800000 */
[----:B------:R-:W-:-:S02]  /*9770*/  FSEL R56, R56, -INF , !P1 ;  /* 0xff80000038387808 */ /* 0x000fc40004800000 */
        /* <DEDUP_REMOVED lines=55> */
[----:B------:R-:W-:Y:S01]  /*9af0*/  LOP3.LUT P1, RZ, R16, 0x100000, RZ, 0xc0, !PT ;  /* 0x0010000010ff7812 */ /* 0x000fe2000782c0ff */
[----:B------:R-:W0:Y:S01]  /*9b00*/  SHFL.BFLY PT, R65, R28, 0x2, 0x1f ;  /* 0x0c401f001c417f89 */ /* 0x000e2200000e0000 */
[----:B------:R-:W1:Y:S02]  /*9b10*/  LDC R74, c[0x0][0x988] ;  /* 0x00026200ff4a7b82 */ /* 0x000e640000000800 */
[----:B------:R-:W-:-:S04]  /*9b20*/  ISETP.GT.AND P1, PT, R187, 0x69, !P1 ;  /* 0x00000069bb00780c */ /* 0x000fc80004f24270 */
[----:B------:R-:W-:-:S04]  /*9b30*/  ISETP.LT.OR P1, PT, R189, 0x6a, P1 ;  /* 0x0000006abd00780c */ /* 0x000fc80000f21670 */
[----:B------:R-:W-:Y:S02]  /*9b40*/  FSEL R75, R75, -INF , !P1 ;  /* 0xff8000004b4b7808 */ /* 0x000fe40004800000 */
[----:B------:R-:W-:-:S04]  /*9b50*/  LOP3.LUT P1, RZ, R16, 0x80000, RZ, 0xc0, !PT ;  /* 0x0008000010ff7812 */ /* 0x000fc8000782c0ff */
[----:B------:R-:W-:-:S04]  /*9b60*/  ISETP.GT.AND P1, PT, R187, 0x70, !P1 ;  /* 0x00000070bb00780c */ /* 0x000fc80004f24270 */
[----:B------:R-:W-:Y:S02]  /*9b70*/  ISETP.LT.OR P1, PT, R189, 0x71, P1 ;  /* 0x00000071bd00780c */ /* 0x000fe40000f21670 */
[----:B0-----:R-:W-:Y:S02]  /*9b80*/  FMNMX.FTZ R30, R28, R65, !PT ;  /* 0x000000411c1e7209 */ /* 0x001fe40007810000 */
[----:B------:R-:W-:Y:S02]  /*9b90*/  FSEL R78, R78, -INF , !P1 ;  /* 0xff8000004e4e7808 */ /* 0x000fe40004800000 */
[----:B------:R-:W-:Y:S01]  /*9ba0*/  LOP3.LUT P1, RZ, R16, 0x40000, RZ, 0xc0, !PT ;  /* 0x0004000010ff7812 */ /* 0x000fe2000782c0ff */
[----:B------:R-:W0:Y:S03]  /*9bb0*/  SHFL.BFLY PT, R65, R30, 0x1, 0x1f ;  /* 0x0c201f001e417f89 */ /* 0x000e2600000e0000 */
        /* <DEDUP_REMOVED lines=60> */
[----:B------:R-:W-:Y:S01]  /*9f80*/  FSEL R26, R20, -INF , !P1 ;  /* 0xff800000141a7808 */ /* 0x000fe20004800000 */
[----:B-1----:R-:W-:-:S01]  /*9f90*/  FFMA.FTZ R20, R65, R74, -8 ;  /* 0xc100000041147423 */ /* 0x002fc2000001004a */
[----:B------:R-:W-:-:S02]  /*9fa0*/  FSETP.NEU.FTZ.AND P1, PT, R65, -INF , PT ;  /* 0xff8000004100780b */ /* 0x000fc40003f3d000 */
[----:B------:R-:W-:Y:S02]  /*9fb0*/  FMNMX.FTZ R38, R26, R8, !PT ;  /* 0x000000081a267209 */ /* 0x000fe40007810000 */
[----:B------:R-:W-:Y:S02]  /*9fc0*/  FSEL R20, R20, RZ, P1 ;  /* 0x000000ff14147208 */ /* 0x000fe40000800000 */
[----:B------:R-:W-:Y:S02]  /*9fd0*/  FMNMX.FTZ R40, R21, R38, !PT ;  /* 0x0000002615287209 */ /* 0x000fe40007810000 */
[----:B------:R-:W-:Y:S01]  /*9fe0*/  FSEL R187, R110, -INF , !P4 ;  /* 0xff8000006ebb7808 */ /* 0x000fe20006000000 */
[----:B------:R-:W-:-:S01]  /*9ff0*/  FFMA.FTZ R28, R191, R74, -R20 ;  /* 0x0000004abf1c7223 */ /* 0x000fc20000010814 */
[----:B------:R-:W-:Y:S01]  /*a000*/  FMNMX.FTZ R40, R25, R40, !PT ;  /* 0x0000002819287209 */ /* 0x000fe20007810000 */
[----:B------:R-:W-:-:S01]  /*a010*/  FFMA.FTZ R191, R193, R74, -R20 ;  /* 0x0000004ac1bf7223 */ /* 0x000fc20000010814 */
[-CC-:B------:R-:W-:Y:S01]  /*a020*/  FFMA.FTZ R80, R83, R74.reuse, -R20.reuse ;  /* 0x0000004a53507223 */ /* 0x180fe20000010814 */
[----:B------:R-:W-:Y:S01]  /*a030*/  ISETP.LT.OR P2, PT, R189, 0xba, P2 ;  /* 0x000000babd00780c */ /* 0x000fe20001741670 */
[--C-:B------:R-:W-:Y:S01]  /*a040*/  FFMA.FTZ R92, R92, R74, -R20.reuse ;  /* 0x0000004a5c5c7223 */ /* 0x100fe20000010814 */
[----:B------:R-:W-:Y:S01]  /*a050*/  FMNMX.FTZ R40, R27, R40, !PT ;  /* 0x000000281b287209 */ /* 0x000fe20007810000 */
[-CC-:B------:R-:W-:Y:S01]  /*a060*/  FFMA.FTZ R32, R197, R74.reuse, -R20.reuse ;  /* 0x0000004ac5207223 */ /* 0x180fe20000010814 */
[----:B------:R-:W-:Y:S01]  /*a070*/  FSEL R189, R114, -INF , !P2 ;  /* 0xff80000072bd7808 */ /* 0x000fe20005000000 */
[--C-:B------:R-:W-:Y:S01]  /*a080*/  FFMA.FTZ R30, R195, R74, -R20.reuse ;  /* 0x0000004ac31e7223 */ /* 0x100fe20000010814 */
[----:B------:R-:W-:Y:S01]  /*a090*/  FMNMX.FTZ R40, R115, R40, !PT ;  /* 0x0000002873287209 */ /* 0x000fe20007810000 */
[-CC-:B------:R-:W-:Y:S01]  /*a0a0*/  FFMA.FTZ R88, R100, R74.reuse, -R20.reuse ;  /* 0x0000004a64587223 */ /* 0x180fe20000010814 */
[----:B------:R-:W-:-:S01]  /*a0b0*/  FFMA.FTZ R12, R12, R74, -R20 ;  /* 0x0000004a0c0c7223 */ /* 0x000fc20000010814 */
        /* <DEDUP_REMOVED lines=20> */
[-CC-:B------:R-:W-:Y:S01]  /*a200*/  FFMA.FTZ R225, R225, R74.reuse, -R20.reuse ;  /* 0x0000004ae1e17223 */ /* 0x180fe20000010814 */
        /* <DEDUP_REMOVED lines=25> */
[----:B------:R-:W-:Y:S01]  /*a3a0*/  FFMA.FTZ R117, R117, R74, -R20 ;  /* 0x0000004a75757223 */ /* 0x000fe20000010814 */
[----:B------:R-:W-:Y:S02]  /*a3b0*/  MUFU.EX2 R12, R12 ;  /* 0x0000000c000c7308 */ /* 0x000fe40000000800 */
[----:B------:R-:W-:-:S04]  /*a3c0*/  FMNMX.FTZ R193, R57, R50, !PT ;  /* 0x0000003239c17209 */ /* 0x000fc80007810000 */
[----:B------:R-:W-:Y:S02]  /*a3d0*/  FMNMX.FTZ R54, R60, R193, !PT ;  /* 0x000000c13c367209 */ /* 0x000fe40007810000 */
[----:B------:R-:W-:Y:S02]  /*a3e0*/  MUFU.EX2 R47, R47 ;  /* 0x0000002f002f7308 */ /* 0x000fe40000000800 */
[----:B------:R-:W-:Y:S01]  /*a3f0*/  FMNMX.FTZ R193, R61, R54, !PT ;  /* 0x000000363dc17209 */ /* 0x000fe20007810000 */
[----:B------:R-:W-:-:S03]  /*a400*/  FFMA.FTZ R54, R227, R74, -R20 ;  /* 0x0000004ae3367223 */ /* 0x000fc60000010814 */
        /* <DEDUP_REMOVED lines=15> */
[----:B------:R-:W-:Y:S01]  /*a500*/  FMNMX.FTZ R68, R82, R193, !PT ;  /* 0x000000c152447209 */ /* 0x000fe20007810000 */
[----:B------:R-:W-:-:S01]  /*a510*/  FFMA.FTZ R193, R77, R74, -R20 ;  /* 0x0000004a4dc17223 */ /* 0x000fc20000010814 */
        /* <DEDUP_REMOVED lines=12> */
[----:B------:R0:W-:Y:S02]  /*a5e0*/  MUFU.EX2 R72, R80 ;  /* 0x0000005000487308 */ /* 0x0001e40000000800 */
[----:B------:R-:W-:-:S04]  /*a5f0*/  FMNMX.FTZ R77, R99, R76, !PT ;  /* 0x0000004c634d7209 */ /* 0x000fc80007810000 */
[----:B------:R-:W-:Y:S02]  /*a600*/  FMNMX.FTZ R76, R104, R77, !PT ;  /* 0x0000004d684c7209 */ /* 0x000fe40007810000 */
[----:B------:R-:W-:Y:S02]  /*a610*/  MUFU.EX2 R41, R41 ;  /* 0x0000002900297308 */ /* 0x000fe40000000800 */
[----:B------:R-:W-:-:S04]  /*a620*/  FMNMX.FTZ R77, R105, R76, !PT ;  /* 0x0000004c694d7209 */ /* 0x000fc80007810000 */
[----:B0-----:R-:W-:Y:S02]  /*a630*/  FMNMX.FTZ R80, R106, R77, !PT ;  /* 0x0000004d6a507209 */ /* 0x001fe40007810000 */
[----:B------:R-:W-:Y:S02]  /*a640*/  MUFU.EX2 R38, R203 ;  /* 0x000000cb00267308 */ /* 0x000fe40000000800 */
[----:B------:R-:W-:-:S04]  /*a650*/  FMNMX.FTZ R80, R107, R80, !PT ;  /* 0x000000506b507209 */ /* 0x000fc80007810000 */
[----:B------:R-:W-:Y:S02]  /*a660*/  FMNMX.FTZ R80, R111, R80, !PT ;  /* 0x000000506f507209 */ /* 0x000fe40007810000 */
[----:B------:R-:W-:Y:S02]  /*a670*/  MUFU.EX2 R45, R45 ;  /* 0x0000002d002d7308 */ /* 0x000fe40000000800 */
[----:B------:R-:W-:-:S04]  /*a680*/  FMNMX.FTZ R84, R187, R80, !PT ;  /* 0x00000050bb547209 */ /* 0x000fc80007810000 */
[----:B------:R-:W-:Y:S02]  /*a690*/  FMNMX.FTZ R84, R113, R84, !PT ;  /* 0x0000005471547209 */ /* 0x000fe40007810000 */
[----:B------:R0:W-:Y:S02]  /*a6a0*/  MUFU.EX2 R80, R92 ;  /* 0x0000005c00507308 */ /* 0x0001e40000000800 */
[----:B------:R-:W-:Y:S01]  /*a6b0*/  FMNMX.FTZ R77, R189, R84, !PT ;  /* 0x00000054bd4d7209 */ /* 0x000fe20007810000 */
[----:B------:R-:W-:-:S04]  /*a6c0*/  FFMA.FTZ R84, R96, R74, -R20 ;  /* 0x0000004a60547223 */ /* 0x000fc80000010814 */
[----:B------:R-:W1:Y:S01]  /*a6d0*/  SHFL.BFLY PT, R96, R77, 0x2, 0x1f ;  /* 0x0c401f004d607f89 */ /* 0x000e6200000e0000 */
[----:B------:R-:W-:Y:S01]  /*a6e0*/  MUFU.EX2 R40, R205 ;  /* 0x000000cd00287308 */ /* 0x000fe20000000800 */
[----:B0-----:R-:W-:-:S07]  /*a6f0*/  FFMA.FTZ R92, R102, R74, -R20 ;  /* 0x0000004a665c7223 */ /* 0x001fce0000010814 */
[----:B------:R-:W-:Y:S08]  /*a700*/  MUFU.EX2 R51, R51 ;  /* 0x0000003300337308 */ /* 0x000ff00000000800 */
[----:B------:R-:W-:Y:S01]  /*a710*/  MUFU.EX2 R44, R207 ;  /* 0x000000cf002c7308 */ /* 0x000fe20000000800 */
[----:B-1----:R-:W-:Y:S01]  /*a720*/  FMNMX.FTZ R102, R77, R96, !PT ;  /* 0x000000604d667209 */ /* 0x002fe20007810000 */
[----:B------:R-:W-:Y:S01]  /*a730*/  FFMA.FTZ R96, R108, R74, -R20 ;  /* 0x0000004a6c607223 */ /* 0x000fe20000010814 */
[----:B------:R-:W-:-:S05]  /*a740*/  FSEL R108, R65, RZ, P1 ;  /* 0x000000ff416c7208 */ /* 0x000fca0000800000 */
[----:B------:R-:W-:Y:S01]  /*a750*/  MUFU.EX2 R55, R55 ;  /* 0x0000003700377308 */ /* 0x000fe20000000800 */
[----:B------:R-:W0:Y:S01]  /*a760*/  SHFL.BFLY PT, R77, R102, 0x1, 0x1f ;  /* 0x0c201f00664d7f89 */ /* 0x000e2200000e0000 */
[----:B------:R-:W-:-:S04]  /*a770*/  FADD.FTZ R9, -R108, R9 ;  /* 0x000000096c097221 */ /* 0x000fc80000010100 */
[----:B------:R-:W-:Y:S02]  /*a780*/  FMUL.FTZ R9, R9, R74 ;  /* 0x0000004a09097220 */ /* 0x000fe40000410000 */
[----:B------:R-:W-:Y:S08]  /*a790*/  MUFU.EX2 R46, R209 ;  /* 0x000000d1002e7308 */ /* 0x000ff00000000800 */
[----:B------:R-:W1:Y:S08]  /*a7a0*/  MUFU.EX2 R9, R9 ;  /* 0x0000000900097308 */ /* 0x000e700000000800 */
[----:B------:R-:W-:Y:S01]  /*a7b0*/  MUFU.EX2 R59, R59 ;  /* 0x0000003b003b7308 */ /* 0x000fe20000000800 */
[----:B0-----:R-:W-:-:S04]  /*a7c0*/  FMNMX.FTZ R77, R102, R77, !PT ;  /* 0x0000004d664d7209 */ /* 0x001fc80007810000 */
[C---:B------:R-:W-:Y:S01]  /*a7d0*/  FSETP.NEU.FTZ.AND P1, PT, R77.reuse, -INF , PT ;  /* 0xff8000004d00780b */ /* 0x040fe20003f3d000 */
[----:B------:R-:W-:-:S02]  /*a7e0*/  FFMA.FTZ R197, R77, R74, -8 ;  /* 0xc10000004dc57423 */ /* 0x000fc4000001004a */
[----:B------:R-:W-:Y:S01]  /*a7f0*/  MUFU.EX2 R50, R225 ;  /* 0x000000e100327308 */ /* 0x000fe20000000800 */
[----:B-1----:R-:W-:-:S02]  /*a800*/  FFMA.FTZ R6, R9, R6, R12 ;  /* 0x0000000609067223 */ /* 0x002fc4000001000c */
[----:B------:R-:W-:-:S05]  /*a810*/  FSEL R197, R197, RZ, P1 ;  /* 0x000000ffc5c57208 */ /* 0x000fca0000800000 */
[-CC-:B------:R-:W-:Y:S01]  /*a820*/  FFMA.FTZ R20, R26, R74.reuse, -R197.reuse ;  /* 0x0000004a1a147223 */ /* 0x180fe200000108c5 */
[----:B------:R-:W-:-:S01]  /*a830*/  FFMA.FTZ R26, R27, R74, -R197 ;  /* 0x0000004a1b1a7223 */ /* 0x000fc200000108c5 */
[-CC-:B------:R-:W-:Y:S01]  /*a840*/  FFMA.FTZ R27, R115, R74.reuse, -R197.reuse ;  /* 0x0000004a731b7223 */ /* 0x180fe200000108c5 */
[----:B------:R-:W-:Y:S01]  /*a850*/  FSEL R115, R77, RZ, P1 ;  /* 0x000000ff4d737208 */ /* 0x000fe20000800000 */
[-CC-:B------:R-:W-:Y:S01]  /*a860*/  FFMA.FTZ R21, R21, R74.reuse, -R197.reuse ;  /* 0x0000004a15157223 */ /* 0x180fe200000108c5 */
[----:B------:R-:W-:-:S01]  /*a870*/  FFMA.FTZ R25, R25, R74, -R197 ;  /* 0x0000004a19197223 */ /* 0x000fc200000108c5 */
        /* <DEDUP_REMOVED lines=38> */
[----:B------:R-:W-:-:S02]  /*aae0*/  FFMA.FTZ R189, R189, R74, -R197 ;  /* 0x0000004abdbd7223 */ /* 0x000fc400000108c5 */
[----:B------:R-:W3:Y:S08]  /*aaf0*/  MUFU.EX2 R27, R27 ;  /* 0x0000001b001b7308 */ /* 0x000ef00000000800 */
[----:B------:R0:W-:Y:S08]  /*ab00*/  MUFU.EX2 R8, R66 ;  /* 0x0000004200087308 */ /* 0x0001f00000000800 */
[----:B------:R-:W4:Y:S01]  /*ab10*/  MUFU.EX2 R108, R108 ;  /* 0x0000006c006c7308 */ /* 0x000f220000000800 */
[----:B0-----:R-:W-:-:S01]  /*ab20*/  FFMA.FTZ R66, R115, R5, R20 ;  /* 0x0000000573427223 */ /* 0x001fc20000010014 */
[----:B------:R-:W-:-:S03]  /*ab30*/  FADD.FTZ R5, R47, R6 ;  /* 0x000000062f057221 */ /* 0x000fc60000010000 */
[----:B------:R-:W-:Y:S01]  /*ab40*/  FADD.FTZ R66, R21, R66 ;  /* 0x0000004215427221 */ /* 0x000fe20000010000 */
[----:B------:R-:W-:-:S02]  /*ab50*/  FADD.FTZ R6, R28, R5 ;  /* 0x000000051c067221 */ /* 0x000fc40000010000 */
[----:B------:R-:W0:Y:S01]  /*ab60*/  MUFU.EX2 R31, R31 ;  /* 0x0000001f001f7308 */ /* 0x000e220000000800 */
[----:B-1----:R-:W-:-:S01]  /*ab70*/  FADD.FTZ R5, R25, R66 ;  /* 0x0000004219057221 */ /* 0x002fc20000010000 */
[----:B------:R-:W-:Y:S01]  /*ab80*/  FADD.FTZ R119, R191, R6 ;  /* 0x00000006bf777221 */ /* 0x000fe20000010000 */
[----:B------:R-:W-:-:S02]  /*ab90*/  FFMA.FTZ R66, R78, R74, -R197 ;  /* 0x0000004a4e427223 */ /* 0x000fc400000108c5 */
[----:B--2---:R-:W-:Y:S01]  /*aba0*/  FADD.FTZ R6, R26, R5 ;  /* 0x000000051a067221 */ /* 0x004fe20000010000 */
[----:B------:R-:W-:-:S02]  /*abb0*/  FADD.FTZ R70, R30, R119 ;  /* 0x000000771e467221 */ /* 0x000fc40000010000 */
[----:B------:R-:W1:Y:S01]  /*abc0*/  MUFU.EX2 R110, R110 ;  /* 0x0000006e006e7308 */ /* 0x000e620000000800 */
[----:B---3--:R-:W-:-:S01]  /*abd0*/  FADD.FTZ R5, R27, R6 ;  /* 0x000000061b057221 */ /* 0x008fc20000010000 */
[----:B------:R-:W-:-:S03]  /*abe0*/  FADD.FTZ R119, R29, R70 ;  /* 0x000000461d777221 */ /* 0x000fc60000010000 */
[----:B----4-:R-:W-:Y:S01]  /*abf0*/  FADD.FTZ R6, R108, R5 ;  /* 0x000000056c067221 */ /* 0x010fe20000010000 */
[----:B------:R-:W-:-:S02]  /*ac00*/  FADD.FTZ R70, R32, R119 ;  /* 0x0000007720467221 */ /* 0x000fc40000010000 */
[----:B------:R-:W2:Y:S01]  /*ac10*/  MUFU.EX2 R35, R35 ;  /* 0x0000002300237308 */ /* 0x000ea20000000800 */
[----:B0-----:R-:W-:-:S01]  /*ac20*/  FADD.FTZ R5, R31, R6 ;  /* 0x000000061f057221 */ /* 0x001fc20000010000 */
[----:B------:R-:W-:Y:S01]  /*ac30*/  FADD.FTZ R119, R33, R70 ;  /* 0x0000004621777221 */ /* 0x000fe20000010000 */
[----:B------:R-:W-:-:S03]  /*ac40*/  FFMA.FTZ R70, R82, R74, -R197 ;  /* 0x0000004a52467223 */ /* 0x000fc600000108c5 */
[----:B------:R-:W-:Y:S02]  /*ac50*/  FADD.FTZ R78, R34, R119 ;  /* 0x00000077224e7221 */ /* 0x000fe40000010000 */
[----:B------:R-:W0:Y:S01]  /*ac60*/  MUFU.EX2 R112, R112 ;  /* 0x0000007000707308 */ /* 0x000e220000000800 */
[----:B-1----:R-:W-:-:S01]  /*ac70*/  FADD.FTZ R6, R110, R5 ;  /* 0x000000056e067221 */ /* 0x002fc20000010000 */
[----:B------:R-:W-:-:S04]  /*ac80*/  FADD.FTZ R119, R37, R78 ;  /* 0x0000004e25777221 */ /* 0x000fc80000010000 */
[----:B------:R-:W-:Y:S02]  /*ac90*/  FADD.FTZ R78, R36, R119 ;  /* 0x00000077244e7221 */ /* 0x000fe40000010000 */
[----:B------:R-:W1:Y:S01]  /*aca0*/  MUFU.EX2 R39, R39 ;  /* 0x0000002700277308 */ /* 0x000e620000000800 */
[----:B--2---:R-:W-:-:S01]  /*acb0*/  FADD.FTZ R5, R35, R6 ;  /* 0x0000000623057221 */ /* 0x004fc20000010000 */
[----:B------:R-:W-:Y:S01]  /*acc0*/  FADD.FTZ R119, R41, R78 ;  /* 0x0000004e29777221 */ /* 0x000fe20000010000 */
[----:B------:R-:W-:-:S03]  /*acd0*/  FFMA.FTZ R78, R86, R74, -R197 ;  /* 0x0000004a564e7223 */ /* 0x000fc600000108c5 */
[----:B------:R-:W-:Y:S02]  /*ace0*/  FADD.FTZ R82, R38, R119 ;  /* 0x0000007726527221 */ /* 0x000fe40000010000 */
[----:B------:R-:W2:Y:S01]  /*acf0*/  MUFU.EX2 R42, R42 ;  /* 0x0000002a002a7308 */ /* 0x000ea20000000800 */
[----:B0-----:R-:W-:-:S01]  /*ad00*/  FADD.FTZ R6, R112, R5 ;  /* 0x0000000570067221 */ /* 0x001fc20000010000 */
[----:B------:R-:W-:-:S04]  /*ad10*/  FADD.FTZ R119, R45, R82 ;  /* 0x000000522d777221 */ /* 0x000fc80000010000 */
[----:B------:R-:W-:Y:S02]  /*ad20*/  FADD.FTZ R82, R40, R119 ;  /* 0x0000007728527221 */ /* 0x000fe40000010000 */
[----:B------:R-:W0:Y:S01]  /*ad30*/  MUFU.EX2 R43, R43 ;  /* 0x0000002b002b7308 */ /* 0x000e220000000800 */
[----:B-1----:R-:W-:-:S01]  /*ad40*/  FADD.FTZ R5, R39, R6 ;  /* 0x0000000627057221 */ /* 0x002fc20000010000 */
[----:B------:R-:W-:Y:S01]  /*ad50*/  FADD.FTZ R119, R51, R82 ;  /* 0x0000005233777221 */ /* 0x000fe20000010000 */
[----:B------:R-:W-:-:S03]  /*ad60*/  FFMA.FTZ R82, R90, R74, -R197 ;  /* 0x0000004a5a527223 */ /* 0x000fc600000108c5 */
[----:B------:R-:W-:Y:S02]  /*ad70*/  FADD.FTZ R86, R44, R119 ;  /* 0x000000772c567221 */ /* 0x000fe40000010000 */
[----:B------:R-:W1:Y:S01]  /*ad80*/  MUFU.EX2 R48, R48 ;  /* 0x0000003000307308 */ /* 0x000e620000000800 */
[----:B--2---:R-:W-:-:S01]  /*ad90*/  FADD.FTZ R6, R42, R5 ;  /* 0x000000052a067221 */ /* 0x004fc20000010000 */
[----:B------:R-:W-:-:S04]  /*ada0*/  FADD.FTZ R119, R55, R86 ;  /* 0x0000005637777221 */ /* 0x000fc80000010000 */
[----:B------:R-:W-:Y:S02]  /*adb0*/  FADD.FTZ R86, R46, R119 ;  /* 0x000000772e567221 */ /* 0x000fe40000010000 */
[----:B------:R-:W2:Y:S01]  /*adc0*/  MUFU.EX2 R49, R49 ;  /* 0x0000003100317308 */ /* 0x000ea20000000800 */
[----:B0-----:R-:W-:-:S01]  /*add0*/  FADD.FTZ R5, R43, R6 ;  /* 0x000000062b057221 */ /* 0x001fc20000010000 */
[----:B------:R-:W-:Y:S01]  /*ade0*/  FADD.FTZ R119, R59, R86 ;  /* 0x000000563b777221 */ /* 0x000fe20000010000 */
[----:B------:R-:W-:-:S03]  /*adf0*/  FFMA.FTZ R86, R94, R74, -R197 ;  /* 0x0000004a5e567223 */ /* 0x000fc600000108c5 */
[----:B------:R-:W-:Y:S02]  /*ae00*/  FADD.FTZ R90, R50, R119 ;  /* 0x00000077325a7221 */ /* 0x000fe40000010000 */
        /* <DEDUP_REMOVED lines=27> */
[----:B------:R-:W-:-:S06]  /*afc0*/  FFMA.FTZ R90, R98, R74, -R197 ;  /* 0x0000004a625a7223 */ /* 0x000fcc00000108c5 */
        /* <DEDUP_REMOVED lines=16> */
[----:B------:R-:W-:-:S06]  /*b0d0*/  FFMA.FTZ R94, R104, R74, -R197 ;  /* 0x0000004a685e7223 */ /* 0x000fcc00000108c5 */
        /* <DEDUP_REMOVED lines=31> */
[-CC-:B------:R-:W-:Y:S01]  /*b2d0*/  FFMA.FTZ R104, R111, R74.reuse, -R197.reuse ;  /* 0x0000004a6f687223 */ /* 0x180fe200000108c5 */
[----:B------:R-:W-:-:S05]  /*b2e0*/  FFMA.FTZ R111, R187, R74, -R197 ;  /* 0x0000004abb6f7223 */ /* 0x000fca00000108c5 */
        /* <DEDUP_REMOVED lines=49> */
.L_x_6428:
[----:B------:R-:W-:Y:S01]  /*b600*/  ULEA UR10, UR37, UR39, 0x3 ;  /* 0x00000027250a7291 */ /* 0x000fe2000f8e183f */
[----:B------:R-:W-:Y:S01]  /*b610*/  ISETP.GT.AND P1, PT, R3, R10, PT ;  /* 0x0000000a0300720c */ /* 0x000fe20003f24270 */
[----:B------:R-:W-:Y:S01]  /*b620*/  UMOV UR36, UR21 ;  /* 0x0000001500247c82 */ /* 0x000fe20008000000 */
[----:B------:R-:W-:Y:S01]  /*b630*/  F2FP.SATFINITE.E4M3.F32.PACK_AB_MERGE_C R70, R85, R70, RZ ;  /* 0x000000465546723e */ /* 0x000fe200048070ff */
[----:B------:R-:W-:Y:S01]  /*b640*/  UIADD3 UR10, UR10, 0x28860, URZ ;  /* 0x000288600a0a7890 */ /* 0x000fe2000fffe03f */
[----:B------:R-:W-:Y:S01]  /*b650*/  F2FP.SATFINITE.E4M3.F32.PACK_AB_MERGE_C R8, R67, R8, RZ ;  /* 0x000000084308723e */ /* 0x000fe200048070ff */
[----:B------:R-:W-:Y:S01]  /*b660*/  UMOV UR37, UR7 ;  /* 0x0000000700257c82 */ /* 0x000fe20008000000 */
[----:B------:R-:W-:Y:S01]  /*b670*/  F2FP.SATFINITE.E4M3.F32.PACK_AB_MERGE_C R102, R117, R102, RZ ;  /* 0x000000667566723e */ /* 0x000fe200048070ff */
[----:B------:R-:W-:Y:S01]  /*b680*/  UPRMT UR10, UR38, 0x654, UR10 ;  /* 0x00000654260a7896 */ /* 0x000fe2000800000a */
[----:B------:R-:W-:Y:S01]  /*b690*/  F2FP.SATFINITE.E4M3.F32.PACK_AB_MERGE_C R70, R79, R66, R70 ;  /* 0x000000424f46723e */ /* 0x000fe20004807046 */
        /* <DEDUP_REMOVED lines=114> */
[----:B------:R-:W-:Y:S01]  /*bdc0*/  IMAD.MOV.U32 R8, RZ, RZ, R77 ;  /* 0x000000ffff087224 */ /* 0x000fe200078e004d */
[----:B------:R-:W-:Y:S01]  /*bdd0*/  UMOV UR37, UR7 ;  /* 0x0000000700257c82 */ /* 0x000fe20008000000 */
[----:B------:R-:W-:Y:S01]  /*bde0*/  IMAD.MOV.U32 R9, RZ, RZ, R65 ;  /* 0x000000ffff097224 */ /* 0x000fe200078e0041 */
[----:B------:R-:W-:-:S06]  /*bdf0*/  UMOV UR36, UR21 ;  /* 0x0000001500247c82 */ /* 0x000fcc0008000000 */
.L_x_6411:
[----:B------:R-:W0:Y:S01]  /*be00*/  LDC R7, c[0x0][0x9e4] ;  /* 0x00027900ff077b82 */ /* 0x000e220000000800 */
[----:B------:R-:W-:Y:S01]  /*be10*/  ULDC UR7, c[0x0][0x9dc] ;  /* 0x0002770000077ab9 */ /* 0x000fe20000000800 */
[----:B------:R-:W-:Y:S01]  /*be20*/  LOP3.LUT R2, R2, 0xfffff7ff, RZ, 0xc0, !PT ;  /* 0xfffff7ff02027812 */ /* 0x000fe200078ec0ff */
[----:B------:R-:W-:Y:S01]  /*be30*/  VIADD R10, R214, -UR7 ;  /* 0x80000007d60a7c36 */ /* 0x000fe20008000000 */
[----:B0-----:R-:W-:-:S13]  /*be40*/  ISETP.GE.AND P1, PT, R7, 0x1, PT ;  /* 0x000000010700780c */ /* 0x001fda0003f26270 */
[----:B------:R-:W-:Y:S01]  /*be50*/  @P1 LOP3.LUT R2, R2, 0x800, RZ, 0xfc, !PT ;  /* 0x0000080002021812 */ /* 0x000fe200078efcff */
        /* <DEDUP_REMOVED lines=10> */
.L_x_6431:
[----:B------:R-:W-:-:S13]  /*bf00*/  ISETP.NE.AND P1, PT, R7, 0x1, PT ;  /* 0x000000010700780c */ /* 0x000fda0003f25270 */
[----:B------:R-:W0:Y:S02]  /*bf10*/  @P1 LDC.64 R12, c[0x0][0x9e8] ;  /* 0x00027a00ff0c1b82 */ /* 0x000e240000000a00 */
[----:B0-----:R-:W-:-:S05]  /*bf20*/  @P1 IMAD.HI.U32 R12, R214, R12, RZ ;  /* 0x0000000cd60c1227 */ /* 0x001fca00078e00ff */
[----:B------:R-:W-:-:S07]  /*bf30*/  @P1 SHF.R.U32.HI R214, RZ, R13, R12 ;  /* 0x0000000dffd61219 */ /* 0x000fce000001160c */
.L_x_6432:
[----:B------:R-:W-:-:S05]  /*bf40*/  IMAD R11, R214, R7, RZ ;  /* 0x00000007d60b7224 */ /* 0x000fca00078e02ff */
[----:B------:R-:W-:-:S07]  /*bf50*/  VIMNMX R10, R10, R11, !PT ;  /* 0x0000000b0a0a7248 */ /* 0x000fce0007fe0100 */
.L_x_6430:
[----:B------:R-:W-:-:S04]  /*bf60*/  VIADD R10, R10, 0xbf ;  /* 0x000000bf0a0a7836 */ /* 0x000fc80000000000 */
[----:B------:R-:W-:-:S05]  /*bf70*/  IMAD.HI R10, R10, 0x2aaaaaab, RZ ;  /* 0x2aaaaaab0a0a7827 */ /* 0x000fca00078e02ff */
[----:B------:R-:W-:-:S04]  /*bf80*/  SHF.R.U32.HI R11, RZ, 0x1f, R10 ;  /* 0x0000001fff0b7819 */ /* 0x000fc8000001160a */
[----:B------:R-:W-:-:S04]  /*bf90*/  LEA.HI.SX32 R11, R10, R11, 0x1b ;  /* 0x0000000b0a0b7211 */ /* 0x000fc800078fdaff */
[----:B------:R-:W-:-:S04]  /*bfa0*/  VIMNMX R12, R208, R11, !PT ;  /* 0x0000000bd00c7248 */ /* 0x000fc80007fe0100 */
[----:B------:R-:W-:-:S13]  /*bfb0*/  ISETP.GE.AND P1, PT, R3, R12, PT ;  /* 0x0000000c0300720c */ /* 0x000fda0003f26270 */
[----:B------:R-:W-:Y:S05]  /*bfc0*/  @!P1 BRA `(.L_x_6433) ;  /* 0x0000003000dc9947 */ /* 0x000fea0003800000 */
[----:B------:R-:W-:Y:S01]  /*bfd0*/  IMAD.MOV.U32 R11, RZ, RZ, R8 ;  /* 0x000000ffff0b7224 */ /* 0x000fe200078e0008 */
[----:B------:R-:W-:Y:S01]  /*bfe0*/  UMOV UR21, UR36 ;  /* 0x0000002400157c82 */ /* 0x000fe20008000000 */
[----:B------:R-:W-:Y:S01]  /*bff0*/  IMAD.MOV.U32 R10, RZ, RZ, R9 ;  /* 0x000000ffff0a7224 */ /* 0x000fe200078e0009 */
[----:B------:R-:W-:-:S06]  /*c000*/  UMOV UR7, UR37 ;  /* 0x0000002500077c82 */ /* 0x000fcc0008000000 */
.L_x_6443:
        /* <DEDUP_REMOVED lines=9> */
.L_x_6435:
[----:B------:R-:W-:Y:S01]  /*c0a0*/  ULEA UR10, UR37, UR39, 0x3 ;  /* 0x00000027250a7291 */ /* 0x000fe2000f8e183f */
[----:B------:R-:W-:-:S05]  /*c0b0*/  IMAD.U32 R8, RZ, RZ, UR36 ;  /* 0x00000024ff087e24 */ /* 0x000fca000f8e00ff */
[----:B------:R-:W-:-:S04]  /*c0c0*/  SHF.L.U32 R8, R8, 0x1f, RZ ;  /* 0x0000001f08087819 */ /* 0x000fc800000006ff */
[----:B------:R0:W1:Y:S01]  /*c0d0*/  SYNCS.PHASECHK.TRANS64.TRYWAIT P1, [UR10+0x28830], R8 ;  /* 0x02883008ff0075a7 */ /* 0x000062000802014a */
[----:B------:R-:W-:Y:S05]  /*c0e0*/  @!P0 BRA `(.L_x_6436) ;  /* 0x0000000000048947 */ /* 0x000fea0003800000 */
[----:B------:R-:W-:Y:S01]  /*c0f0*/  BPT.TRAP 0x1 ;  /* 0x000000040000795c */ /* 0x000fe20000300000 */
.L_x_6436:
[----:B-1----:R-:W-:Y:S05]  /*c100*/  @P1 BRA `(.L_x_6434) ;  /* 0x0000000000081947 */ /* 0x002fea0003800000 */
[----:B------:R-:W1:Y:S02]  /*c110*/  SYNCS.PHASECHK.TRANS64.TRYWAIT P1, [UR10+0x28830], R8 ;  /* 0x02883008ff0075a7 */ /* 0x000e64000802014a */
[----:B-1----:R-:W-:Y:S05]  /*c120*/  @!P1 BRA `(.L_x_6437) ;  /* 0x0000010800349947 */ /* 0x002fea0003800000 */
.L_x_6434:
[----:B-1----:R-:W1:Y:S01]  /*c130*/  S2R R9, SR_TID.X ;  /* 0x0000000000097919 */ /* 0x002e620000002100 */
        /* <DEDUP_REMOVED lines=10> */
[----:B-1----:R-:W-:-:S05]  /*c1e0*/  SHF.R.U32.HI R9, RZ, 0x7, R9 ;  /* 0x00000007ff097819 */ /* 0x002fca0000011609 */
[----:B0-----:R-:W-:-:S05]  /*c1f0*/  VIADD R8, R9, 0x8 ;  /* 0x0000000809087836 */ /* 0x001fca0000000000 */
        /* <DEDUP_REMOVED lines=16> */
.L_x_6439:
[----:B------:R-:W-:Y:S01]  /*c300*/  ULEA UR10, UR7, UR39, 0x3 ;  /* 0x00000027070a7291 */ /* 0x000fe2000f8e183f */
[----:B------:R-:W-:-:S05]  /*c310*/  IMAD.U32 R8, RZ, RZ, UR21 ;  /* 0x00000015ff087e24 */ /* 0x000fca000f8e00ff */
[----:B------:R-:W-:-:S04]  /*c320*/  SHF.L.U32 R8, R8, 0x1f, RZ ;  /* 0x0000001f08087819 */ /* 0x000fc800000006ff */
[----:B------:R0:W1:Y:S01]  /*c330*/  SYNCS.PHASECHK.TRANS64.TRYWAIT P1, [UR10+0x28850], R8 ;  /* 0x02885008ff0075a7 */ /* 0x000062000802014a */
[----:B------:R-:W-:Y:S05]  /*c340*/  @!P0 BRA `(.L_x_6440) ;  /* 0x0000000000048947 */ /* 0x000fea0003800000 */
[----:B------:R-:W-:Y:S01]  /*c350*/  BPT.TRAP 0x1 ;  /* 0x000000040000795c */ /* 0x000fe20000300000 */
.L_x_6440:
[----:B-1----:R-:W-:Y:S05]  /*c360*/  @P1 BRA `(.L_x_6438) ;  /* 0x0000000000081947 */ /* 0x002fea0003800000 */
[----:B------:R-:W1:Y:S02]  /*c370*/  SYNCS.PHASECHK.TRANS64.TRYWAIT P1, [UR10+0x28850], R8 ;  /* 0x02885008ff0075a7 */ /* 0x000e64000802014a */
[----:B-1----:R-:W-:Y:S05]  /*c380*/  @!P1 BRA `(.L_x_6441) ;  /* 0x0000010400b49947 */ /* 0x002fea0003800000 */
.L_x_6438:
        /* <DEDUP_REMOVED lines=25> */
[----:B------:R-:W-:Y:S01]  /*c520*/  QGMMA.64x128x32.F32.E4M3.E4M3 R120, R204, gdesc[UR8], R120, gsb0 ;  /* 0x01e00008cc787df3 */ /* 0x000fe20008000878 */
[C---:B------:R-:W-:Y:S01]  /*c530*/  FMUL.FTZ R49, R0.reuse, R54 ;  /* 0x0000003600317220 */ /* 0x040fe20000410000 */
[----:B------:R-:W0:Y:S01]  /*c540*/  MUFU.TANH R20, R20 ;  /* 0x0000001400147308 */ /* 0x000e220000002400 */
[C---:B------:R-:W-:Y:S01]  /*c550*/  FMUL.FTZ R54, R0.reuse, R59 ;  /* 0x0000003b00367220 */ /* 0x040fe20000410000 */
[----:B-1----:R-:W-:Y:S01]  /*c560*/  FMNMX.FTZ R9, R13, R10, !PT ;  /* 0x0000000a0d097209 */ /* 0x002fe20007810000 */
        /* <DEDUP_REMOVED lines=105> */
[----:B------:R-:W-:Y:S01]  /*cc00*/  FMUL.FTZ R119, R0, R119 ;  /* 0x0000007700777220 */ /* 0x000fe20000410000 */
[----:B------:R-:W-:Y:S01]  /*cc10*/  UMOV UR11, 0x80000020 ;  /* 0x80000020000b7882 */ /* 0x000fe20000000000 */
[----:B------:R-:W2:Y:S02]  /*cc20*/  S2R R214, SR_TID.X ;  /* 0x0000000000d67919 */ /* 0x000ea40000002100 */
[----:B------:R-:W3:Y:S01]  /*cc30*/  MUFU.TANH R34, R34 ;  /* 0x0000002200227308 */ /* 0x000ee20000002400 */
[----:B0-----:R-:W-:-:S07]  /*cc40*/  FMNMX.FTZ R9, R33, R8, !PT ;  /* 0x0000000821097209 */ /* 0x001fce0007810000 */
[----:B------:R-:W0:Y:S01]  /*cc50*/  MUFU.TANH R36, R36 ;  /* 0x0000002400247308 */ /* 0x000e220000002400 */
[----:B-1----:R-:W-:-:S07]  /*cc60*/  FMNMX.FTZ R74, R35, R74, !PT ;  /* 0x0000004a234a7209 */ /* 0x002fce0007810000 */
[----:B------:R-:W1:Y:S01]  /*cc70*/  MUFU.TANH R37, R37 ;  /* 0x0000002500257308 */ /* 0x000e620000002400 */
[----:B---3--:R-:W-:-:S07]  /*cc80*/  FMNMX.FTZ R8, R34, R9, !PT ;  /* 0x0000000922087209 */ /* 0x008fce0007810000 */
[----:B------:R-:W3:Y:S01]  /*cc90*/  MUFU.TANH R39, R39 ;  /* 0x0000002700277308 */ /* 0x000ee20000002400 */
[----:B0-----:R-:W-:Y:S01]  /*cca0*/  FMNMX.FTZ R74, R36, R74, !PT ;  /* 0x0000004a244a7209 */ /* 0x001fe20007810000 */
[----:B------:R-:W-:Y:S02]  /*ccb0*/  WARPGROUP.DEPBAR.LE gsb0, 0x0 ;  /* 0x00008000000079c5 */ /* 0x000fe40000010000 */
[----:B------:R-:W-:Y:S01]  /*ccc0*/  WARPGROUP.ARRIVE ;  /* 0x00000000000079c5 */ /* 0x000fe20000000000 */
[----:B--2---:R-:W-:-:S03]  /*ccd0*/  SHF.R.U32.HI R214, RZ, 0x7, R214 ;  /* 0x00000007ffd67819 */ /* 0x004fc600000116d6 */
[----:B------:R-:W0:Y:S01]  /*cce0*/  MUFU.TANH R38, R38 ;  /* 0x0000002600267308 */ /* 0x000e220000002400 */
[----:B-1----:R-:W-:Y:S01]  /*ccf0*/  FMNMX.FTZ R9, R37, R8, !PT ;  /* 0x0000000825097209 */ /* 0x002fe20007810000 */
[----:B------:R-:W-:Y:S01]  /*cd00*/  QGMMA.64x128x32.F32.E4M3.E4M3 R120, R200, gdesc[UR12], R120, gsb0 ;  /* 0x01e0000cc8787df3 */ /* 0x000fe20008000878 */
[----:B------:R-:W-:Y:S01]  /*cd10*/  UIADD3 UR14, UR10, 0x200, URZ ;  /* 0x000002000a0e7890 */ /* 0x000fe2000fffe03f */
[----:B------:R-:W-:-:S04]  /*cd20*/  UMOV UR15, 0x80000020 ;  /* 0x80000020000f7882 */ /* 0x000fc80000000000 */
        /* <DEDUP_REMOVED lines=85> */
[----:B------:R-:W-:Y:S01]  /*d280*/  UMOV UR15, 0x80000020 ;  /* 0x80000020000f7882 */ /* 0x000fe20000000000 */
[----:B------:R-:W-:-:S03]  /*d290*/  UIADD3 UR10, UR10, 0x402, URZ ;  /* 0x000004020a0a7890 */ /* 0x000fc6000fffe03f */
        /* <DEDUP_REMOVED lines=40> */
[----:B------:R-:W-:Y:S06]  /*d520*/  QGMMA.64x128x32.F32.E4M3.E4M3 R120, R188, gdesc[UR12], R120, gsb0 ;  /* 0x01e0000cbc787df3 */ /* 0x000fec0008000878 */
        /* <DEDUP_REMOVED lines=37> */
[----:B------:R-:W-:Y:S01]  /*d780*/  WARPGROUP.ARRIVE ;  /* 0x00000000000079c5 */ /* 0x000fe20000000000 */
[----:B--2---:R-:W-:-:S05]  /*d790*/  FMNMX.FTZ R8, R94, R9, !PT ;  /* 0x000000095e087209 */ /* 0x004fca0007810000 */
[----:B------:R-:W-:Y:S01]  /*d7a0*/  QGMMA.64x128x32.F32.E4M3.E4M3 R120, R184, gdesc[UR8], R120, gsb0 ;  /* 0x01e00008b8787df3 */ /* 0x000fe20008000878 */
[----:B------:R-:W1:Y:S01]  /*d7b0*/  SHFL.BFLY PT, R9, R96, 0x2, 0x1f ;  /* 0x0c401f0060097f89 */ /* 0x000e6200000e0000 */
[----:B0-----:R-:W-:-:S05]  /*d7c0*/  FMNMX.FTZ R8, R119, R8, !PT ;  /* 0x0000000877087209 */ /* 0x001fca0007810000 */
[----:B------:R-:W0:Y:S01]  /*d7d0*/  SHFL.BFLY PT, R74, R8, 0x2, 0x1f ;  /* 0x0c401f00084a7f89 */ /* 0x000e2200000e0000 */
[----:B-1----:R-:W-:-:S05]  /*d7e0*/  FMNMX.FTZ R98, R96, R9, !PT ;  /* 0x0000000960627209 */ /* 0x002fca0007810000 */
[----:B------:R-:W1:Y:S01]  /*d7f0*/  SHFL.BFLY PT, R9, R98, 0x1, 0x1f ;  /* 0x0c201f0062097f89 */ /* 0x000e6200000e0000 */
[----:B0-----:R-:W-:Y:S02]  /*d800*/  FMNMX.FTZ R100, R8, R74, !PT ;  /* 0x0000004a08647209 */ /* 0x001fe40007810000 */
[----:B------:R-:W0:Y:S03]  /*d810*/  LDC R74, c[0x0][0x988] ;  /* 0x00026200ff4a7b82 */ /* 0x000e260000000800 */
[----:B------:R-:W2:Y:S01]  /*d820*/  SHFL.BFLY PT, R102, R100, 0x1, 0x1f ;  /* 0x0c201f0064667f89 */ /* 0x000ea200000e0000 */
[----:B-1----:R-:W-:-:S05]  /*d830*/  FMNMX.FTZ R9, R98, R9, !PT ;  /* 0x0000000962097209 */ /* 0x002fca0007810000 */
[C---:B------:R-:W-:Y:S01]  /*d840*/  FADD.FTZ R10, -R9.reuse, R10 ;  /* 0x0000000a090a7221 */ /* 0x040fe20000010100 */
[----:B0-----:R-:W-:-:S03]  /*d850*/  FFMA.FTZ R205, R9, R74, -8 ;  /* 0xc100000009cd7423 */ /* 0x001fc6000001004a */
[----:B------:R-:W-:Y:S01]  /*d860*/  FMUL.FTZ R98, R10, R74 ;  /* 0x0000004a0a627220 */ /* 0x000fe20000410000 */
[----:B--2---:R-:W-:Y:S01]  /*d870*/  FMNMX.FTZ R8, R100, R102, !PT ;  /* 0x0000006664087209 */ /* 0x004fe20007810000 */
        /* <DEDUP_REMOVED lines=8> */
[-CC-:B------:R-:W-:Y:S01]  /*d900*/  FFMA.FTZ R96, R13, R74.reuse, -R205.reuse ;  /* 0x0000004a0d607223 */ /* 0x180fe200000108cd */
[----:B------:R-:W-:-:S01]  /*d910*/  FFMA.FTZ R13, R14, R74, -R205 ;  /* 0x0000004a0e0d7223 */ /* 0x000fc200000108cd */
[-C--:B------:R-:W-:Y:S01]  /*d920*/  FMUL.FTZ R10, R10, R74.reuse ;  /* 0x0000004a0a0a7220 */ /* 0x080fe20000410000 */
[----:B------:R-:W-:-:S01]  /*d930*/  FFMA.FTZ R197, R20, R74, -R117 ;  /* 0x0000004a14c57223 */ /* 0x000fc20000010875 */
[-CC-:B------:R-:W-:Y:S01]  /*d940*/  FFMA.FTZ R20, R15, R74.reuse, -R117.reuse ;  /* 0x0000004a0f147223 */ /* 0x180fe20000010875 */
        /* <DEDUP_REMOVED lines=8> */
[----:B------:R-:W0:Y:S01]  /*d9d0*/  MUFU.EX2 R96, R96 ;  /* 0x0000006000607308 */ /* 0x000e220000000800 */
[----:B------:R-:W-:-:S01]  /*d9e0*/  FFMA.FTZ R37, R41, R74, -R117 ;  /* 0x0000004a29257223 */ /* 0x000fc20000010875 */
[-C--:B------:R-:W-:Y:S01]  /*d9f0*/  FFMA.FTZ R41, R45, R74.reuse, -R117 ;  /* 0x0000004a2d297223 */ /* 0x080fe20000010875 */
[----:B------:R-:W-:-:S01]  /*da00*/  FFMA.FTZ R24, R27, R74, -R205 ;  /* 0x0000004a1b187223 */ /* 0x000fc200000108cd */
[-CC-:B------:R-:W-:Y:S01]  /*da10*/  FFMA.FTZ R45, R49, R74.reuse, -R117.reuse ;  /* 0x0000004a312d7223 */ /* 0x180fe20000010875 */
[----:B------:R-:W-:-:S01]  /*da20*/  FFMA.FTZ R30, R30, R74, -R117 ;  /* 0x0000004a1e1e7223 */ /* 0x000fc20000010875 */
[-CC-:B------:R-:W-:Y:S01]  /*da30*/  FFMA.FTZ R49, R53, R74.reuse, -R117.reuse ;  /* 0x0000004a35317223 */ /* 0x180fe20000010875 */
[----:B------:R-:W-:-:S01]  /*da40*/  FFMA.FTZ R53, R57, R74, -R117 ;  /* 0x0000004a39357223 */ /* 0x000fc20000010875 */
[----:B------:R-:W-:Y:S01]  /*da50*/  MUFU.EX2 R10, R10 ;  /* 0x0000000a000a7308 */ /* 0x000fe20000000800 */
[----:B------:R-:W-:-:S01]  /*da60*/  FFMA.FTZ R57, R61, R74, -R117 ;  /* 0x0000004a3d397223 */ /* 0x000fc20000010875 */
[-C--:B------:R-:W-:Y:S01]  /*da70*/  FFMA.FTZ R27, R28, R74.reuse, -R205 ;  /* 0x0000004a1c1b7223 */ /* 0x080fe200000108cd */
[----:B------:R-:W-:-:S01]  /*da80*/  FFMA.FTZ R61, R65, R74, -R117 ;  /* 0x0000004a413d7223 */ /* 0x000fc20000010875 */
[-CC-:B------:R-:W-:Y:S01]  /*da90*/  FFMA.FTZ R65, R69, R74.reuse, -R117.reuse ;  /* 0x0000004a45417223 */ /* 0x180fe20000010875 */
[----:B------:R-:W-:-:S01]  /*daa0*/  FFMA.FTZ R69, R73, R74, -R117 ;  /* 0x0000004a49457223 */ /* 0x000fc20000010875 */
[-C--:B------:R-:W-:Y:S01]  /*dab0*/  FFMA.FTZ R28, R31, R74.reuse, -R205 ;  /* 0x0000004a1f1c7223 */ /* 0x080fe200000108cd */
        /* <DEDUP_REMOVED lines=15> */
[-C--:B------:R-:W-:Y:S01]  /*dbb0*/  FFMA.FTZ R44, R47, R74.reuse, -R205 ;  /* 0x0000004a2f2c7223 */ /* 0x080fe200000108cd */
[----:B------:R-:W-:-:S01]  /*dbc0*/  FFMA.FTZ R50, R50, R74, -R117 ;  /* 0x0000004a32327223 */ /* 0x000fc20000010875 */
[----:B------:R-:W2:Y:S01]  /*dbd0*/  MUFU.EX2 R20, R20 ;  /* 0x0000001400147308 */ /* 0x000ea20000000800 */
[----:B-1----:R-:W-:-:S01]  /*dbe0*/  FFMA.FTZ R5, R10, R5, R197 ;  /* 0x000000050a057223 */ /* 0x002fc200000100c5 */
[-CC-:B------:R-:W-:Y:S01]  /*dbf0*/  FFMA.FTZ R47, R48, R74.reuse, -R205.reuse ;  /* 0x0000004a302f7223 */ /* 0x180fe200000108cd */
[----:B------:R-:W-:-:S01]  /*dc00*/  FFMA.FTZ R48, R51, R74, -R205 ;  /* 0x0000004a33307223 */ /* 0x000fc200000108cd */
[-C--:B------:R-:W-:Y:S01]  /*dc10*/  FFMA.FTZ R54, R54, R74.reuse, -R117 ;  /* 0x0000004a36367223 */ /* 0x080fe20000010875 */
[----:B------:R-:W-:-:S01]  /*dc20*/  FFMA.FTZ R51, R52, R74, -R205 ;  /* 0x0000004a34337223 */ /* 0x000fc200000108cd */
[-C--:B------:R-:W-:Y:S01]  /*dc30*/  FFMA.FTZ R52, R55, R74.reuse, -R205 ;  /* 0x0000004a37347223 */ /* 0x080fe200000108cd */
[----:B------:R-:W-:-:S01]  /*dc40*/  FFMA.FTZ R58, R58, R74, -R117 ;  /* 0x0000004a3a3a7223 */ /* 0x000fc20000010875 */
[----:B------:R-:W1:Y:S01]  /*dc50*/  MUFU.EX2 R15, R15 ;  /* 0x0000000f000f7308 */ /* 0x000e620000000800 */
[----:B0-----:R-:W-:-:S01]  /*dc60*/  FADD.FTZ R73, R13, R6 ;  /* 0x000000060d497221 */ /* 0x001fc20000010000 */
[-CC-:B------:R-:W-:Y:S01]  /*dc70*/  FFMA.FTZ R55, R56, R74.reuse, -R205.reuse ;  /* 0x0000004a38377223 */ /* 0x180fe200000108cd */
[----:B------:R-:W-:-:S01]  /*dc80*/  FFMA.FTZ R56, R59, R74, -R205 ;  /* 0x0000004a3b387223 */ /* 0x000fc200000108cd */
[-C--:B------:R-:W-:Y:S01]  /*dc90*/  FFMA.FTZ R62, R62, R74.reuse, -R117 ;  /* 0x0000004a3e3e7223 */ /* 0x080fe20000010875 */
[----:B------:R-:W-:-:S01]  /*dca0*/  FFMA.FTZ R59, R60, R74, -R205 ;  /* 0x0000004a3c3b7223 */ /* 0x000fc200000108cd */
[-C--:B------:R-:W-:Y:S01]  /*dcb0*/  FFMA.FTZ R60, R63, R74.reuse, -R205 ;  /* 0x0000004a3f3c7223 */ /* 0x080fe200000108cd */
[----:B------:R-:W-:-:S01]  /*dcc0*/  FFMA.FTZ R66, R66, R74, -R117 ;  /* 0x0000004a42427223 */ /* 0x000fc20000010875 */
[----:B------:R-:W0:Y:S01]  /*dcd0*/  MUFU.EX2 R14, R14 ;  /* 0x0000000e000e7308 */ /* 0x000e220000000800 */
[----:B--2---:R-:W-:-:S01]  /*dce0*/  FADD.FTZ R6, R20, R5 ;  /* 0x0000000514067221 */ /* 0x004fc20000010000 */
[-CC-:B------:R-:W-:Y:S01]  /*dcf0*/  FFMA.FTZ R63, R64, R74.reuse, -R205.reuse ;  /* 0x0000004a403f7223 */ /* 0x180fe200000108cd */
[----:B------:R-:W-:-:S01]  /*dd00*/  FFMA.FTZ R64, R67, R74, -R205 ;  /* 0x0000004a43407223 */ /* 0x000fc200000108cd */
[-C--:B------:R-:W-:Y:S01]  /*dd10*/  FFMA.FTZ R70, R70, R74.reuse, -R117 ;  /* 0x0000004a46467223 */ /* 0x080fe20000010875 */
        /* <DEDUP_REMOVED lines=13> */
[-C--:B------:R-:W-:Y:S01]  /*ddf0*/  FFMA.FTZ R73, R81, R74.reuse, -R117 ;  /* 0x0000004a51497223 */ /* 0x080fe20000010875 */
[----:B------:R-:W-:-:S01]  /*de00*/  FFMA.FTZ R89, R231, R74, -R205 ;  /* 0x0000004ae7597223 */ /* 0x000fc200000108cd */
[-CC-:B------:R-:W-:Y:S01]  /*de10*/  FFMA.FTZ R102, R93, R74.reuse, -R205.reuse ;  /* 0x0000004a5d667223 */ /* 0x180fe200000108cd */
[----:B------:R-:W-:-:S01]  /*de20*/  FFMA.FTZ R93, R235, R74, -R205 ;  /* 0x0000004aeb5d7223 */ /* 0x000fc200000108cd */
[-C--:B------:R-:W-:Y:S01]  /*de30*/  FFMA.FTZ R76, R76, R74.reuse, -R205 ;  /* 0x0000004a4c4c7223 */ /* 0x080fe200000108cd */
[----:B------:R-:W-:-:S01]  /*de40*/  FFMA.FTZ R78, R78, R74, -R117 ;  /* 0x0000004a4e4e7223 */ /* 0x000fc20000010875 */
[----:B------:R-:W0:Y:S01]  /*de50*/  MUFU.EX2 R25, R25 ;  /* 0x0000001900197308 */ /* 0x000e220000000800 */
        /* <DEDUP_REMOVED lines=9> */
[----:B------:R-:W-:Y:S01]  /*def0*/  FFMA.FTZ R92, R92, R74, -R205 ;  /* 0x0000004a5c5c7223 */ /* 0x000fe200000108cd */
[----:B------:R-:W-:-:S02]  /*df00*/  WARPGROUP.DEPBAR.LE gsb0, 0x0 ;  /* 0x00008000000079c5 */ /* 0x000fc40000010000 */
        /* <DEDUP_REMOVED lines=9> */
[----:B------:R-:W-:-:S06]  /*dfa0*/  FFMA.FTZ R108, R83, R74, -R117 ;  /* 0x0000004a536c7223 */ /* 0x000fcc0000010875 */
[----:B------:R-:W0:Y:S01]  /*dfb0*/  MUFU.EX2 R34, R34 ;  /* 0x0000002200227308 */ /* 0x000e220000000800 */
[----:B--2---:R-:W-:-:S07]  /*dfc0*/  FADD.FTZ R5, R29, R6 ;  /* 0x000000061d057221 */ /* 0x004fce0000010000 */
[----:B------:R-:W2:Y:S01]  /*dfd0*/  MUFU.EX2 R31, R31 ;  /* 0x0000001f001f7308 */ /* 0x000ea20000000800 */
[----:B-1----:R-:W-:-:S01]  /*dfe0*/  FADD.FTZ R110, R28, R75 ;  /* 0x0000004b1c6e7221 */ /* 0x002fc20000010000 */
[----:B------:R-:W-:-:S06]  /*dff0*/  FFMA.FTZ R75, R225, R74, -R117 ;  /* 0x0000004ae14b7223 */ /* 0x000fcc0000010875 */
        /* <DEDUP_REMOVED lines=16> */
[----:B--2---:R-:W-:-:S01]  /*e100*/  FADD.FTZ R112, R36, R81 ;  /* 0x0000005124707221 */ /* 0x004fc20000010000 */
[----:B------:R-:W-:-:S06]  /*e110*/  FFMA.FTZ R81, R229, R74, -R117 ;  /* 0x0000004ae5517223 */ /* 0x000fcc0000010875 */
        /* <DEDUP_REMOVED lines=93> */
[----:B------:R-:W-:Y:S01]  /*e6f0*/  FFMA.FTZ R99, R111, R74, -R117 ;  /* 0x0000004a6f637223 */ /* 0x000fe20000010875 */
[----:B------:R-:W-:Y:S02]  /*e700*/  IADD3 R111, -R214, 0xb, RZ ;  /* 0x0000000bd66f7810 */ /* 0x000fe40007ffe1ff */
[----:B------:R-:W1:Y:S03]  /*e710*/  S2R R214, SR_TID.X ;  /* 0x0000000000d67919 */ /* 0x000e660000002100 */
[----:B------:R-:W3:Y:S01]  /*e720*/  MUFU.EX2 R100, R100 ;  /* 0x0000006400647308 */ /* 0x000ee20000000800 */
[----:B0-----:R-:W-:-:S07]  /*e730*/  FADD.FTZ R6, R98, R5 ;  /* 0x0000000562067221 */ /* 0x001fce0000010000 */
[----:B------:R-:W0:Y:S01]  /*e740*/  MUFU.EX2 R89, R89 ;  /* 0x0000005900597308 */ /* 0x000e220000000800 */
[----:B--2---:R-:W-:-:S07]  /*e750*/  FADD.FTZ R5, R85, R6 ;  /* 0x0000000655057221 */ /* 0x004fce0000010000 */
[----:B------:R-:W2:Y:S01]  /*e760*/  MUFU.EX2 R83, R83 ;  /* 0x0000005300537308 */ /* 0x000ea20000000800 */
[----:B---3--:R-:W-:-:S07]  /*e770*/  FADD.FTZ R6, R100, R5 ;  /* 0x0000000564067221 */ /* 0x008fce0000010000 */
[----:B------:R-:W3:Y:S01]  /*e780*/  MUFU.EX2 R102, R102 ;  /* 0x0000006600667308 */ /* 0x000ee20000000800 */
[----:B0-----:R-:W-:-:S01]  /*e790*/  FADD.FTZ R5, R89, R6 ;  /* 0x0000000659057221 */ /* 0x001fc20000010000 */
[----:B-1----:R-:W-:-:S06]  /*e7a0*/  LOP3.LUT P1, RZ, R214, 0x7f, RZ, 0xc0, !PT ;  /* 0x0000007fd6ff7812 */ /* 0x002fcc000782c0ff */
        /* <DEDUP_REMOVED lines=14> */
[-CC-:B------:R-:W-:Y:S01]  /*e890*/  FFMA.FTZ R103, R115, R74.reuse, -R117.reuse ;  /* 0x0000004a73677223 */ /* 0x180fe20000010875 */
[----:B------:R-:W-:Y:S02]  /*e8a0*/  IMAD.U32 R115, RZ, RZ, UR37 ;  /* 0x00000025ff737e24 */ /* 0x000fe4000f8e00ff */
[----:B------:R-:W-:-:S03]  /*e8b0*/  FFMA.FTZ R117, R119, R74, -R117 ;  /* 0x0000004a77757223 */ /* 0x000fc60000010875 */
[----:B------:R-:W1:Y:S01]  /*e8c0*/  MUFU.EX2 R97, R97 ;  /* 0x0000006100617308 */ /* 0x000e620000000800 */
[----:B--2---:R-:W-:-:S01]  /*e8d0*/  FADD.FTZ R6, R76, R5 ;  /* 0x000000054c067221 */ /* 0x004fc20000010000 */
[----:B------:R-:W-:-:S06]  /*e8e0*/  @!P1 LEA R115, R115, UR39, 0x3 ;  /* 0x0000002773739c11 */ /* 0x000fcc000f8e18ff */
        /* <DEDUP_REMOVED lines=8> */
[----:B------:R-:W-:-:S05]  /*e970*/  @!P1 VIADD R5, R115, 0x28840 ;  /* 0x0002884073059836 */ /* 0x000fca0000000000 */
[----:B------:R-:W-:Y:S01]  /*e980*/  @!P1 PRMT R5, RZ, 0x654, R5 ;  /* 0x00000654ff059816 */ /* 0x000fe20000000005 */
[----:B------:R-:W0:Y:S01]  /*e990*/  MUFU.EX2 R95, R95 ;  /* 0x0000005f005f7308 */ /* 0x000e220000000800 */
[----:B-1----:R-:W-:-:S01]  /*e9a0*/  FADD.FTZ R118, R82, R107 ;  /* 0x0000006b52767221 */ /* 0x002fc20000010000 */
[----:B------:R0:W-:Y:S06]  /*e9b0*/  BAR.ARV R111, 0x100 ;  /* 0x0004006f0000751d */ /* 0x0001ec0000002000 */
[----:B------:R-:W1:Y:S01]  /*e9c0*/  MUFU.EX2 R84, R84 ;  /* 0x0000005400547308 */ /* 0x000e620000000800 */
[----:B--2---:R-:W-:-:S01]  /*e9d0*/  FADD.FTZ R107, R101, R6 ;  /* 0x00000006656b7221 */ /* 0x004fc20000010000 */
[----:B------:R2:W-:Y:S06]  /*e9e0*/  @!P1 SYNCS.ARRIVE.TRANS64.RED.A1T0 RZ, [R5+URZ], RZ ;  /* 0x000000ff05ff99a7 */ /* 0x0005ec000810043f */
[----:B------:R-:W3:Y:S01]  /*e9f0*/  MUFU.EX2 R86, R86 ;  /* 0x0000005600567308 */ /* 0x000ee20000000800 */
[----:B0-----:R-:W-:-:S07]  /*ea00*/  FADD.FTZ R111, R95, R118 ;  /* 0x000000765f6f7221 */ /* 0x001fce0000010000 */
[----:B------:R-:W2:Y:S01]  /*ea10*/  MUFU.EX2 R105, R105 ;  /* 0x0000006900697308 */ /* 0x000ea20000000800 */
[----:B-1----:R-:W-:-:S07]  /*ea20*/  FADD.FTZ R6, R84, R107 ;  /* 0x0000006b54067221 */ /* 0x002fce0000010000 */
[----:B------:R-:W0:Y:S01]  /*ea30*/  MUFU.EX2 R99, R99 ;  /* 0x0000006300637308 */ /* 0x000e220000000800 */
[----:B---3--:R-:W-:-:S07]  /*ea40*/  FADD.FTZ R118, R86, R111 ;  /* 0x0000006f56767221 */ /* 0x008fce0000010000 */
[----:B------:R-:W1:Y:S01]  /*ea50*/  MUFU.EX2 R88, R88 ;  /* 0x0000005800587308 */ /* 0x000e620000000800 */
[----:B--2---:R-:W-:-:S07]  /*ea60*/  FADD.FTZ R5, R105, R6 ;  /* 0x0000000669057221 */ /* 0x004fce0000010000 */
[----:B------:R-:W-:Y:S01]  /*ea70*/  MUFU.EX2 R90, R90 ;  /* 0x0000005a005a7308 */ /* 0x000fe20000000800 */
[----:B0-----:R-:W-:-:S07]  /*ea80*/  FADD.FTZ R107, R99, R118 ;  /* 0x00000076636b7221 */ /* 0x001fce0000010000 */
[----:B------:R-:W0:Y:S01]  /*ea90*/  MUFU.EX2 R109, R109 ;  /* 0x0000006d006d7308 */ /* 0x000e220000000800 */
[----:B-1----:R-:W-:-:S07]  /*eaa0*/  FADD.FTZ R6, R88, R5 ;  /* 0x0000000558067221 */ /* 0x002fce0000010000 */
[----:B------:R-:W-:Y:S08]  /*eab0*/  MUFU.EX2 R103, R103 ;  /* 0x0000006700677308 */ /* 0x000ff00000000800 */
[----:B------:R-:W1:Y:S01]  /*eac0*/  MUFU.EX2 R92, R92 ;  /* 0x0000005c005c7308 */ /* 0x000e620000000800 */
[----:B0-----:R-:W-:-:S07]  /*ead0*/  FADD.FTZ R5, R109, R6 ;  /* 0x000000066d057221 */ /* 0x001fce0000010000 */
[----:B------:R0:W2:Y:S08]  /*eae0*/  MUFU.EX2 R115, R94 ;  /* 0x0000005e00737308 */ /* 0x0000b00000000800 */
[----:B------:R-:W3:Y:S01]  /*eaf0*/  MUFU.EX2 R113, R113 ;  /* 0x0000007100717308 */ /* 0x000ee20000000800 */
[----:B0-----:R-:W-:-:S01]  /*eb00*/  FADD.FTZ R94, R90, R107 ;  /* 0x0000006b5a5e7221 */ /* 0x001fc20000010000 */
[----:B-1----:R-:W-:-:S03]  /*eb10*/  FADD.FTZ R6, R92, R5 ;  /* 0x000000055c067221 */ /* 0x002fc60000010000 */
[----:B------:R-:W-:-:S03]  /*eb20*/  FADD.FTZ R94, R103, R94 ;  /* 0x0000005e675e7221 */ /* 0x000fc60000010000 */
[----:B------:R-:W0:Y:S01]  /*eb30*/  MUFU.EX2 R117, R117 ;  /* 0x0000007500757308 */ /* 0x000e220000000800 */
[----:B--2---:R-:W-:-:S01]  /*eb40*/  FADD.FTZ R94, R115, R94 ;  /* 0x0000005e735e7221 */ /* 0x004fc20000010000 */
[----:B---3--:R-:W-:-:S03]  /*eb50*/  FADD.FTZ R6, R113, R6 ;  /* 0x0000000671067221 */ /* 0x008fc60000010000 */
[----:B0-----:R-:W-:Y:S01]  /*eb60*/  FADD.FTZ R5, R117, R94 ;  /* 0x0000005e75057221 */ /* 0x001fe20000010000 */
[----:B------:R-:W-:Y:S06]  /*eb70*/  @!P0 BRA `(.L_x_6442) ;  /* 0x0000000000048947 */ /* 0x000fec0003800000 */
[----:B------:R-:W-:Y:S01]  /*eb80*/  BPT.TRAP 0x1 ;  /* 0x000000040000795c */ /* 0x000fe20000300000 */
.L_x_6442:
[----:B------:R-:W-:Y:S01]  /*eb90*/  ULEA UR7, UR7, UR39, 0x3 ;  /* 0x0000002707077291 */ /* 0x000fe2000f8e183f */
[----:B------:R-:W-:Y:S01]  /*eba0*/  ISETP.GT.AND P1, PT, R3, R12, PT ;  /* 0x0000000c0300720c */ /* 0x000fe20003f24270 */
[----:B------:R-:W-:Y:S01]  /*ebb0*/  UMOV UR21, UR36 ;  /* 0x0000002400157c82 */ /* 0x000fe20008000000 */
[----:B------:R-:W-:Y:S01]  /*ebc0*/  F2FP.SATFINITE.E4M3.F32.PACK_AB_MERGE_C R14, R21, R14, RZ ;  /* 0x0000000e150e723e */ /* 0x000fe200048070ff */
[----:B------:R-:W-:Y:S01]  /*ebd0*/  UIADD3 UR7, UR7, 0x28860, URZ ;  /* 0x0002886007077890 */ /* 0x000fe2000fffe03f */
[----:B------:R-:W-:Y:S01]  /*ebe0*/  F2FP.SATFINITE.E4M3.F32.PACK_AB_MERGE_C R15, R26, R15, RZ ;  /* 0x0000000f1a0f723e */ /* 0x000fe200048070ff */
[----:B------:R-:W-:Y:S01]  /*ebf0*/  FMUL.FTZ R120, R120, R11 ;  /* 0x0000000b78787220 */ /* 0x000fe20000410000 */
        /* <DEDUP_REMOVED lines=116> */
.L_x_6433:
[----:B------:R-:W-:-:S13]  /*f340*/  ISETP.GE.AND P1, PT, R3, R208, PT ;  /* 0x000000d00300720c */ /* 0x000fda0003f26270 */
[----:B------:R-:W-:Y:S05]  /*f350*/  @!P1 BRA `(.L_x_6444) ;  /* 0x0000005400489947 */ /* 0x000fea0003800000 */
[----:B------:R-:W-:Y:S01]  /*f360*/  IMAD.IADD R13, R18, 0x1, -R19 ;  /* 0x00000001120d7824 */ /* 0x000fe200078e0a13 */
[----:B------:R-:W-:Y:S01]  /*f370*/  UMOV UR21, UR36 ;  /* 0x0000002400157c82 */ /* 0x000fe20008000000 */
[----:B------:R-:W-:Y:S01]  /*f380*/  IMAD.MOV.U32 R12, RZ, RZ, R8 ;  /* 0x000000ffff0c7224 */ /* 0x000fe200078e0008 */
[----:B------:R-:W-:Y:S01]  /*f390*/  ULDC UR23, c[0x0][0x9e4] ;  /* 0x0002790000177ab9 */ /* 0x000fe20000000800 */
[----:B------:R-:W-:Y:S01]  /*f3a0*/  IMAD.MOV.U32 R10, RZ, RZ, R9 ;  /* 0x000000ffff0a7224 */ /* 0x000fe200078e0009 */
[C-C-:B------:R-:W-:Y:S01]  /*f3b0*/  IADD3 R15, R13.reuse, 0x8, R4.reuse ;  /* 0x000000080d0f7810 */ /* 0x140fe20007ffe004 */
[----:B------:R-:W-:Y:S01]  /*f3c0*/  IMAD.IADD R13, R13, 0x1, R4 ;  /* 0x000000010d0d7824 */ /* 0x000fe200078e0204 */
[----:B------:R-:W-:Y:S02]  /*f3d0*/  ULDC UR22, c[0x0][0x9e0] ;  /* 0x0002780000167ab9 */ /* 0x000fe40000000800 */
[----:B------:R-:W-:-:S07]  /*f3e0*/  LOP3.LUT R11, RZ, R15, RZ, 0x33, !PT ;  /* 0x0000000fff0b7212 */ /* 0x000fce00078e33ff */
.L_x_6462:
[----:B------:R-:W-:Y:S01]  /*f3f0*/  ISETP.NE.AND P2, PT, RZ, UR40, PT ;  /* 0x00000028ff007c0c */ /* 0x000fe2000bf45270 */
[----:B------:R-:W-:-:S04]  /*f400*/  UISETP.NE.AND UP0, UPT, UR37, 0x1, UPT ;  /* 0x000000012500788c */ /* 0x000fc8000bf05270 */
[----:B------:R-:W-:-:S04]  /*f410*/  USEL UR36, URZ, 0x1, UP0 ;  /* 0x000000013f247887 */ /* 0x000fc80008000000 */
[----:B------:R-:W-:-:S04]  /*f420*/  ULOP3.LUT UR36, UR21, UR36, URZ, 0x3c, !UPT ;  /* 0x0000002415247292 */ /* 0x000fc8000f8e3c3f */
[----:B------:R-:W-:Y:S08]  /*f430*/  @P2 BRA `(.L_x_6445) ;  /* 0x0000000000382947 */ /* 0x000ff00003800000 */
[----:B------:R-:W-:Y:S05]  /*f440*/  @!P0 BRA `(.L_x_6446) ;  /* 0x0000000000048947 */ /* 0x000fea0003800000 */
[----:B------:R-:W-:Y:S01]  /*f450*/  BPT.TRAP 0x1 ;  /* 0x000000040000795c */ /* 0x000fe20000300000 */
.L_x_6446:
        /* <DEDUP_REMOVED lines=9> */
.L_x_6447:
[----:B-1----:R-:W-:Y:S05]  /*f4f0*/  @P1 BRA `(.L_x_6445) ;  /* 0x0000000000081947 */ /* 0x002fea0003800000 */
[----:B------:R-:W1:Y:S02]  /*f500*/  SYNCS.PHASECHK.TRANS64.TRYWAIT P1, [UR7+0x28830], R8 ;  /* 0x02883008ff0075a7 */ /* 0x000e640008020147 */
[----:B-1----:R-:W-:Y:S05]  /*f510*/  @!P1 BRA `(.L_x_6448) ;  /* 0x000000d400689947 */ /* 0x002fea0003800000 */
.L_x_6445:
[----:B-1----:R-:W1:Y:S01]  /*f520*/  S2R R9, SR_TID.X ;  /* 0x0000000000097919 */ /* 0x002e620000002100 */
[----:B------:R-:W-:Y:S01]  /*f530*/  UIADD3 UR7, UR37, 0x1, URZ ;  /* 0x0000000125077890 */ /* 0x000fe2000fffe03f */
[----:B------:R-:W-:Y:S01]  /*f540*/  UMOV UR11, 0x40000040 ;  /* 0x40000040000b7882 */ /* 0x000fe20000000000 */
[----:B------:R-:W-:Y:S02]  /*f550*/  UMOV UR15, 0x40000040 ;  /* 0x40000040000f7882 */ /* 0x000fe40000000000 */
[----:B------:R-:W-:Y:S01]  /*f560*/  UISETP.NE.AND UP0, UPT, UR7, 0x2, UPT ;  /* 0x000000020700788c */ /* 0x000fe2000bf05270 */
[----:B------:R-:W-:Y:S01]  /*f570*/  UMOV UR19, 0x40000040 ;  /* 0x4000004000137882 */ /* 0x000fe20000000000 */
[----:B------:R-:W-:Y:S02]  /*f580*/  UMOV UR24, UR4 ;  /* 0x0000000400187c82 */ /* 0x000fe40008000000 */
[----:B------:R-:W-:Y:S01]  /*f590*/  USEL UR7, UR7, URZ, UP0 ;  /* 0x0000003f07077287 */ /* 0x000fe20008000000 */
[----:B------:R-:W-:Y:S01]  /*f5a0*/  UMOV UR25, UR5 ;  /* 0x0000000500197c82 */ /* 0x000fe20008000000 */
[----:B------:R-:W-:-:S02]  /*f5b0*/  UMOV UR27, 0x40000040 ;  /* 0x40000040001b7882 */ /* 0x000fc40000000000 */
[----:B------:R-:W-:-:S04]  /*f5c0*/  UIMAD UR10, UR7, 0x600, UR20 ;  /* 0x00000600070a78a4 */ /* 0x000fc8000f8e0214 */
[----:B------:R-:W-:Y:S02]  /*f5d0*/  UIADD3 UR14, UR10, 0x2, URZ ;  /* 0x000000020a0e7890 */ /* 0x000fe4000fffe03f */
[----:B------:R-:W-:Y:S02]  /*f5e0*/  UIADD3 UR18, UR10, 0x4, URZ ;  /* 0x000000040a127890 */ /* 0x000fe4000fffe03f */
[----:B------:R-:W-:Y:S01]  /*f5f0*/  UIADD3 UR26, UR10, 0x6, URZ ;  /* 0x000000060a1a7890 */ /* 0x000fe2000fffe03f */
        /* <DEDUP_REMOVED lines=18> */
.L_x_6450:
[----:B------:R-:W-:Y:S01]  /*f720*/  ULEA UR10, UR37, UR39, 0x3 ;  /* 0x00000027250a7291 */ /* 0x000fe2000f8e183f */
[----:B------:R-:W-:-:S05]  /*f730*/  IMAD.U32 R8, RZ, RZ, UR21 ;  /* 0x00000015ff087e24 */ /* 0x000fca000f8e00ff */
[----:B------:R-:W-:-:S04]  /*f740*/  SHF.L.U32 R8, R8, 0x1f, RZ ;  /* 0x0000001f08087819 */ /* 0x000fc800000006ff */
[----:B------:R0:W1:Y:S01]  /*f750*/  SYNCS.PHASECHK.TRANS64.TRYWAIT P1, [UR10+0x28850], R8 ;  /* 0x02885008ff0075a7 */ /* 0x000062000802014a */
[----:B------:R-:W-:Y:S05]  /*f760*/  @!P0 BRA `(.L_x_6451) ;  /* 0x0000000000048947 */ /* 0x000fea0003800000 */
[----:B------:R-:W-:Y:S01]  /*f770*/  BPT.TRAP 0x1 ;  /* 0x000000040000795c */ /* 0x000fe20000300000 */
.L_x_6451:
[----:B-1----:R-:W-:Y:S05]  /*f780*/  @P1 BRA `(.L_x_6449) ;  /* 0x0000000000081947 */ /* 0x002fea0003800000 */
[----:B------:R-:W1:Y:S02]  /*f790*/  SYNCS.PHASECHK.TRANS64.TRYWAIT P1, [UR10+0x28850], R8 ;  /* 0x02885008ff0075a7 */ /* 0x000e64000802014a */
[----:B-1----:R-:W-:Y:S05]  /*f7a0*/  @!P1 BRA `(.L_x_6452) ;  /* 0x000000d000dc9947 */ /* 0x002fea0003800000 */
.L_x_6449:
        /* <DEDUP_REMOVED lines=30> */
[C---:B01----:R-:W-:Y:S01]  /*f990*/  FMUL.FTZ R8, R0.reuse, R24 ;  /* 0x0000001800087220 */ /* 0x043fe20000410000 */
        /* <DEDUP_REMOVED lines=70> */
[----:B------:R-:W-:Y:S01]  /*fe00*/  IMAD R117, R3, -0xc0, RZ ;  /* 0xffffff4003757824 */ /* 0x000fe200078e02ff */
[----:B------:R-:W-:Y:S01]  /*fe10*/  IADD3 R45, -R209, 0xb, RZ ;  /* 0x0000000bd12d7810 */ /* 0x000fe20007ffe1ff */
        /* <DEDUP_REMOVED lines=9> */
[C---:B------:R-:W-:Y:S01]  /*feb0*/  FMUL.FTZ R110, R0.reuse, R114 ;  /* 0x00000072006e7220 */ /* 0x040fe20000410000 */
[----:B------:R-:W-:Y:S01]  /*fec0*/  FMUL.FTZ R111, R0, R118 ;  /* 0x00000076006f7220 */ /* 0x000fe20000410000 */
[----:B------:R-:W-:Y:S01]  /*fed0*/  IADD3 R114, R117, 0x1, R18 ;  /* 0x0000000175727810 */ /* 0x000fe20007ffe012 */
[----:B------:R-:W0:Y:S04]  /*fee0*/  MUFU.TANH R8, R8 ;  /* 0x0000000800087308 */ /* 0x000e280000002400 */
[----:B------:R-:W-:-:S04]  /*fef0*/  IMAD.IADD R114, R114, 0x1, -R19 ;  /* 0x0000000172727824 */ /* 0x000fc800078e0a13 */
[----:B------:R-:W1:Y:S01]  /*ff00*/  MUFU.TANH R9, R9 ;  /* 0x0000000900097308 */ /* 0x000e620000002400 */
[----:B------:R-:W-:-:S07]  /*ff10*/  IMAD R114, R17, -0x2, R114 ;  /* 0xfffffffe11727824 */ /* 0x000fce00078e0272 */
[----:B------:R-:W2:Y:S08]  /*ff20*/  MUFU.TANH R14, R14 ;  /* 0x0000000e000e7308 */ /* 0x000eb00000002400 */
[----:B------:R-:W3:Y:S08]  /*ff30*/  MUFU.TANH R20, R20 ;  /* 0x0000001400147308 */ /* 0x000ef00000002400 */
[----:B------:R-:W4:Y:S08]  /*ff40*/  MUFU.TANH R21, R21 ;  /* 0x0000001500157308 */ /* 0x000f300000002400 */
        /* <DEDUP_REMOVED lines=114> */
[----:B------:R0:W-:Y:S06]  /*10670*/  BAR.ARV R45, 0x100 ;  /* 0x0004002d0000751d */ /* 0x0001ec0000002000 */
[----:B------:R0:W-:Y:S01]  /*10680*/  @!P1 SYNCS.ARRIVE.TRANS64.RED.A1T0 RZ, [R44+URZ], RZ ;  /* 0x000000ff2cff99a7 */ /* 0x0001e2000810043f */
[----:B------:R-:W-:Y:S01]  /*10690*/  ISETP.GE.AND P1, PT, R7, 0x1, PT ;  /* 0x000000010700780c */ /* 0x000fe20003f26270 */
[----:B------:R-:W0:Y:S01]  /*106a0*/  MUFU.TANH R184, R184 ;  /* 0x000000b800b87308 */ /* 0x000e220000002400 */
[----:B------:R-:W-:-:S02]  /*106b0*/  VIADD R187, R114, UR22 ;  /* 0x0000001672bb7c36 */ /* 0x000fc40008000000 */
[----:B------:R-:W-:Y:S02]  /*106c0*/  VIADD R185, R114, UR6 ;  /* 0x0000000672b97c36 */ /* 0x000fe40008000000 */
[----:B------:R-:W-:Y:S02]  /*106d0*/  IMAD R114, R17, -0x2, R117 ;  /* 0xfffffffe11727824 */ /* 0x000fe400078e0275 */
[C---:B------:R-:W-:Y:S01]  /*106e0*/  IMAD.IADD R119, R4.reuse, 0x1, R187 ;  /* 0x0000000104777824 */ /* 0x040fe200078e02bb */
[----:B------:R-:W0:Y:S01]  /*106f0*/  MUFU.TANH R113, R113 ;  /* 0x0000007100717308 */ /* 0x000e220000002400 */
[----:B------:R-:W-:-:S03]  /*10700*/  IMAD.IADD R118, R4, 0x1, R185 ;  /* 0x0000000104767824 */ /* 0x000fc600078e02b9 */
[----:B-1234-:R-:W-:Y:S05]  /*10710*/  @!P1 BRA `(.L_x_6453) ;  /* 0x0000000000589947 */ /* 0x01efea0003800000 */
[----:B------:R-:W-:Y:S01]  /*10720*/  ISETP.GT.AND P1, PT, R13, -0x1, PT ;  /* 0xffffffff0d00780c */ /* 0x000fe20003f24270 */
[----:B------:R-:W-:-:S12]  /*10730*/  BSSY B0, `(.L_x_6454) ;  /* 0x0000011000007945 */ /* 0x000fd80003800000 */
[----:B------:R-:W-:Y:S05]  /*10740*/  @P1 BRA `(.L_x_6455) ;  /* 0x0000000000241947 */ /* 0x000fea0003800000 */
[----:B------:R-:W-:Y:S01]  /*10750*/  IMAD.U32 R188, RZ, RZ, UR23 ;  /* 0x00000017ffbc7e24 */ /* 0x000fe2000f8e00ff */
[----:B------:R-:W-:-:S04]  /*10760*/  IADD3 R186, R4, R18, -R19 ;  /* 0x0000001204ba7210 */ /* 0x000fc80007ffe813 */
[----:B------:R-:W-:Y:S02]  /*10770*/  ISETP.NE.AND P1, PT, R188, 0x1, PT ;  /* 0x00000001bc00780c */ /* 0x000fe40003f25270 */
[----:B------:R-:W-:-:S11]  /*10780*/  LOP3.LUT R189, RZ, R186, RZ, 0x33, !PT ;  /* 0x000000baffbd7212 */ /* 0x000fd600078e33ff */
[----:B0-----:R-:W0:Y:S02]  /*10790*/  @P1 LDC.64 R44, c[0x0][0x9e8] ;  /* 0x00027a00ff2c1b82 */ /* 0x001e240000000a00 */
[----:B0-----:R-:W-:-:S05]  /*107a0*/  @P1 IMAD.HI.U32 R44, R189, R44, RZ ;  /* 0x0000002cbd2c1227 */ /* 0x001fca00078e00ff */
[----:B------:R-:W-:-:S04]  /*107b0*/  @P1 SHF.R.U32.HI R189, RZ, R45, R44 ;  /* 0x0000002dffbd1219 */ /* 0x000fc8000001162c */
[----:B------:R-:W-:Y:S01]  /*107c0*/  LOP3.LUT R189, RZ, R189, RZ, 0x33, !PT ;  /* 0x000000bdffbd7212 */ /* 0x000fe200078e33ff */
[----:B------:R-:W-:Y:S06]  /*107d0*/  BRA `(.L_x_6456) ;  /* 0x0000000000187947 */ /* 0x000fec0003800000 */
.L_x_6455:
[----:B------:R-:W-:Y:S02]  /*107e0*/  IMAD.U32 R188, RZ, RZ, UR23 ;  /* 0x00000017ffbc7e24 */ /* 0x000fe4000f8e00ff */
[----:B------:R-:W-:-:S03]  /*107f0*/  IMAD.MOV.U32 R189, RZ, RZ, R13 ;  /* 0x000000ffffbd7224 */ /* 0x000fc600078e000d */
[----:B------:R-:W-:-:S13]  /*10800*/  ISETP.NE.AND P1, PT, R188, 0x1, PT ;  /* 0x00000001bc00780c */ /* 0x000fda0003f25270 */
[----:B0-----:R-:W0:Y:S02]  /*10810*/  @P1 LDC.64 R44, c[0x0][0x9e8] ;  /* 0x00027a00ff2c1b82 */ /* 0x001e240000000a00 */
[----:B0-----:R-:W-:-:S05]  /*10820*/  @P1 IMAD.HI.U32 R44, R13, R44, RZ ;  /* 0x0000002c0d2c1227 */ /* 0x001fca00078e00ff */
[----:B------:R-:W-:-:S07]  /*10830*/  @P1 SHF.R.U32.HI R189, RZ, R45, R44 ;  /* 0x0000002dffbd1219 */ /* 0x000fce000001162c */
.L_x_6456:
[----:B------:R-:W-:Y:S05]  /*10840*/  BSYNC B0 ;  /* 0x0000000000007941 */ /* 0x000fea0003800000 */
.L_x_6454:
[----:B------:R-:W-:-:S05]  /*10850*/  IMAD R44, R189, R188, R114 ;  /* 0x000000bcbd2c7224 */ /* 0x000fca00078e0272 */
[----:B------:R-:W-:Y:S02]  /*10860*/  VIADDMNMX R119, R44, R188, R119, PT ;  /* 0x000000bc2c777246 */ /* 0x000fe40003800177 */
[----:B------:R-:W-:-:S07]  /*10870*/  VIMNMX R118, R118, R44, !PT ;  /* 0x0000002c76767248 */ /* 0x000fce0007fe0100 */
.L_x_6453:
[C---:B------:R-:W-:Y:S02]  /*10880*/  ISETP.GE.AND P2, PT, R117.reuse, 0x9, PT ;  /* 0x000000097500780c */ /* 0x040fe40003f46270 */
[C---:B------:R-:W-:Y:S02]  /*10890*/  ISETP.GE.AND P1, PT, R117.reuse, 0x2, PT ;  /* 0x000000027500780c */ /* 0x040fe40003f26270 */
        /* <DEDUP_REMOVED lines=291> */
.L_x_6459:
[----:B------:R-:W-:Y:S02]  /*11ad0*/  IMAD.U32 R32, RZ, RZ, UR23 ;  /* 0x00000017ff207e24 */ /* 0x000fe4000f8e00ff */
[----:B------:R-:W-:-:S03]  /*11ae0*/  IMAD.MOV.U32 R119, RZ, RZ, R15 ;  /* 0x000000ffff777224 */ /* 0x000fc600078e000f */
[----:B------:R-:W-:-:S13]  /*11af0*/  ISETP.NE.AND P6, PT, R32, 0x1, PT ;  /* 0x000000012000780c */ /* 0x000fda0003fc5270 */
[----:B------:R-:W0:Y:S02]  /*11b00*/  @P6 LDC.64 R8, c[0x0][0x9e8] ;  /* 0x00027a00ff086b82 */ /* 0x000e240000000a00 */
[----:B0-----:R-:W-:-:S05]  /*11b10*/  @P6 IMAD.HI.U32 R8, R15, R8, RZ ;  /* 0x000000080f086227 */ /* 0x001fca00078e00ff */
[----:B------:R-:W-:-:S07]  /*11b20*/  @P6 SHF.R.U32.HI R119, RZ, R9, R8 ;  /* 0x00000009ff776219 */ /* 0x000fce0000011608 */
.L_x_6460:
[----:B------:R-:W-:Y:S05]  /*11b30*/  BSYNC B0 ;  /* 0x0000000000007941 */ /* 0x000fea0003800000 */
.L_x_6458:
[----:B------:R-:W-:-:S05]  /*11b40*/  IMAD R114, R119, R32, R114 ;  /* 0x0000002077727224 */ /* 0x000fca00078e0272 */
[----:B------:R-:W-:Y:S02]  /*11b50*/  VIADDMNMX R187, R114, R32, R187, PT ;  /* 0x0000002072bb7246 */ /* 0x000fe400038001bb */
[----:B------:R-:W-:-:S07]  /*11b60*/  VIMNMX R185, R185, R114, !PT ;  /* 0x00000072b9b97248 */ /* 0x000fce0007fe0100 */
.L_x_6457:
        /* <DEDUP_REMOVED lines=117> */
[C---:B------:R-:W-:Y:S02]  /*122c0*/  ISETP.GT.AND P1, PT, R185.reuse, 0x48, !P1 ;  /* 0x00000048b900780c */ /* 0x040fe40004f24270 */
[----:B------:R-:W-:Y:S01]  /*122d0*/  ISETP.GT.AND P2, PT, R185, 0xa9, !P2 ;  /* 0x000000a9b900780c */ /* 0x000fe20005744270 */
[----:B------:R-:W0:Y:S01]  /*122e0*/  SHFL.BFLY PT, R9, R8, 0x2, 0x1f ;  /* 0x0c401f0008097f89 */ /* 0x000e2200000e0000 */
[----:B------:R-:W-:-:S02]  /*122f0*/  ISETP.LT.OR P1, PT, R187, 0x49, P1 ;  /* 0x00000049bb00780c */ /* 0x000fc40000f21670 */
[----:B------:R-:W-:Y:S02]  /*12300*/  ISETP.LT.OR P2, PT, R187, 0xaa, P2 ;  /* 0x000000aabb00780c */ /* 0x000fe40001741670 */
[----:B------:R-:W-:Y:S02]  /*12310*/  FSEL R59, R59, -INF , !P1 ;  /* 0xff8000003b3b7808 */ /* 0x000fe40004800000 */
[----:B------:R-:W-:Y:S02]  /*12320*/  LOP3.LUT P1, RZ, R16, 0x10000000, RZ, 0xc0, !PT ;  /* 0x1000000010ff7812 */ /* 0x000fe4000782c0ff */
[C---:B------:R-:W-:Y:S02]  /*12330*/  ISETP.GT.AND P3, PT, R185.reuse, 0xb0, !P3 ;  /* 0x000000b0b900780c */ /* 0x040fe40005f64270 */
[----:B------:R-:W-:Y:S02]  /*12340*/  ISETP.GT.AND P1, PT, R185, 0x49, !P1 ;  /* 0x00000049b900780c */ /* 0x000fe40004f24270 */
[----:B------:R-:W-:-:S02]  /*12350*/  FSEL R106, R106, -INF , !P2 ;  /* 0xff8000006a6a7808 */ /* 0x000fc40005000000 */
[C---:B------:R-:W-:Y:S02]  /*12360*/  ISETP.LT.OR P1, PT, R187.reuse, 0x4a, P1 ;  /* 0x0000004abb00780c */ /* 0x040fe40000f21670 */
[----:B------:R-:W-:Y:S02]  /*12370*/  ISETP.LT.OR P3, PT, R187, 0xb1, P3 ;  /* 0x000000b1bb00780c */ /* 0x000fe40001f61670 */
[----:B------:R-:W-:Y:S02]  /*12380*/  FSEL R60, R60, -INF , !P1 ;  /* 0xff8000003c3c7808 */ /* 0x000fe40004800000 */
[----:B------:R-:W-:Y:S02]  /*12390*/  ISETP.GT.AND P1, PT, R185, 0x50, !P6 ;  /* 0x00000050b900780c */ /* 0x000fe40007724270 */
[----:B------:R-:W-:Y:S02]  /*123a0*/  LOP3.LUT P6, RZ, R16, 0x10000, RZ, 0xc0, !PT ;  /* 0x0001000010ff7812 */ /* 0x000fe400078cc0ff */
[----:B------:R-:W-:-:S02]  /*123b0*/  ISETP.LT.OR P1, PT, R187, 0x51, P1 ;  /* 0x00000051bb00780c */ /* 0x000fc40000f21670 */
[----:B0-----:R-:W-:Y:S02]  /*123c0*/  FMNMX.FTZ R32, R8, R9, !PT ;  /* 0x0000000908207209 */ /* 0x001fe40007810000 */
[----:B------:R-:W-:Y:S02]  /*123d0*/  FSEL R63, R63, -INF , !P1 ;  /* 0xff8000003f3f7808 */ /* 0x000fe40004800000 */
[----:B------:R-:W-:Y:S01]  /*123e0*/  LOP3.LUT P1, RZ, R16, 0x4000000, RZ, 0xc0, !PT ;  /* 0x0400000010ff7812 */ /* 0x000fe2000782c0ff */
[----:B------:R-:W0:Y:S01]  /*123f0*/  SHFL.BFLY PT, R9, R32, 0x1, 0x1f ;  /* 0x0c201f0020097f89 */ /* 0x000e2200000e0000 */
[C---:B------:R-:W-:Y:S02]  /*12400*/  ISETP.GT.AND P4, PT, R185.reuse, 0xb1, !P4 ;  /* 0x000000b1b900780c */ /* 0x040fe40006784270 */
[----:B------:R-:W-:Y:S02]  /*12410*/  ISETP.GT.AND P1, PT, R185, 0x51, !P1 ;  /* 0x00000051b900780c */ /* 0x000fe40004f24270 */
[----:B------:R-:W-:-:S02]  /*12420*/  FSEL R110, R110, -INF , !P3 ;  /* 0xff8000006e6e7808 */ /* 0x000fc40005800000 */
[----:B------:R-:W-:Y:S02]  /*12430*/  ISETP.LT.OR P1, PT, R187, 0x52, P1 ;  /* 0x00000052bb00780c */ /* 0x000fe40000f21670 */
[----:B------:R-:W-:Y:S02]  /*12440*/  ISETP.GT.AND P5, PT, R185, 0xb8, !P5 ;  /* 0x000000b8b900780c */ /* 0x000fe40006fa4270 */
[----:B------:R-:W-:Y:S02]  /*12450*/  FSEL R64, R64, -INF , !P1 ;  /* 0xff80000040407808 */ /* 0x000fe40004800000 */
[----:B------:R-:W-:Y:S02]  /*12460*/  LOP3.LUT P1, RZ, R16, 0x2000000, RZ, 0xc0, !PT ;  /* 0x0200000010ff7812 */ /* 0x000fe4000782c0ff */
[----:B------:R-:W-:Y:S02]  /*12470*/  ISETP.LT.OR P4, PT, R187, 0xb2, P4 ;  /* 0x000000b2bb00780c */ /* 0x000fe40002781670 */
[----:B------:R-:W-:-:S02]  /*12480*/  ISETP.GT.AND P1, PT, R185, 0x58, !P1 ;  /* 0x00000058b900780c */ /* 0x000fc40004f24270 */
[C---:B------:R-:W-:Y:S02]  /*12490*/  ISETP.LT.OR P5, PT, R187.reuse, 0xb9, P5 ;  /* 0x000000b9bb00780c */ /* 0x040fe40002fa1670 */
[----:B------:R-:W-:Y:S02]  /*124a0*/  ISETP.LT.OR P1, PT, R187, 0x59, P1 ;  /* 0x00000059bb00780c */ /* 0x000fe40000f21670 */
[----:B------:R-:W-:Y:S02]  /*124b0*/  FSEL R111, R111, -INF , !P5 ;  /* 0xff8000006f6f7808 */ /* 0x000fe40006800000 */
[----:B------:R-:W-:Y:S02]  /*124c0*/  FSEL R65, R65, -INF , !P1 ;  /* 0xff80000041417808 */ /* 0x000fe40004800000 */
[----:B------:R-:W-:Y:S02]  /*124d0*/  LOP3.LUT P1, RZ, R16, 0x1000000, RZ, 0xc0, !PT ;  /* 0x0100000010ff7812 */ /* 0x000fe4000782c0ff */
[----:B0-----:R-:W-:-:S02]  /*124e0*/  FMNMX.FTZ R9, R32, R9, !PT ;  /* 0x0000000920097209 */ /* 0x001fc40007810000 */
        /* <DEDUP_REMOVED lines=19> */
[----:B------:R-:W-:Y:S01]  /*12620*/  LOP3.LUT P1, RZ, R16, 0x80000, RZ, 0xc0, !PT ;  /* 0x0008000010ff7812 */ /* 0x000fe2000782c0ff */
[----:B------:R-:W0:Y:S03]  /*12630*/  LDC R74, c[0x0][0x988] ;  /* 0x00026200ff4a7b82 */ /* 0x000e260000000800 */
        /* <DEDUP_REMOVED lines=64> */
[----:B0-----:R-:W-:-:S01]  /*12a40*/  FFMA.FTZ R14, R9, R74, -8 ;  /* 0xc1000000090e7423 */ /* 0x001fc2000001004a */
        /* <DEDUP_REMOVED lines=110> */
[----:B------:R-:W-:Y:S01]  /*13130*/  MUFU.EX2 R50, R50 ;  /* 0x0000003200327308 */ /* 0x000fe20000000800 */
[----:B------:R-:W-:Y:S02]  /*13140*/  FSEL R189, R9, RZ, P1 ;  /* 0x000000ff09bd7208 */ /* 0x000fe40000800000 */
[----:B------:R-:W-:-:S03]  /*13150*/  FMNMX.FTZ R8, R185, R8, !PT ;  /* 0x00000008b9087209 */ /* 0x000fc60007810000 */
[----:B------:R-:W-:Y:S01]  /*13160*/  FADD.FTZ R189, -R189, R10 ;  /* 0x0000000abdbd7221 */ /* 0x000fe20000010100 */
[----:B------:R-:W-:Y:S01]  /*13170*/  FMNMX.FTZ R8, R111, R8, !PT ;  /* 0x000000086f087209 */ /* 0x000fe20007810000 */
[-C--:B------:R-:W-:Y:S01]  /*13180*/  FFMA.FTZ R10, R117, R74.reuse, -R14 ;  /* 0x0000004a750a7223 */ /* 0x080fe2000001080e */
[----:B------:R-:W-:Y:S01]  /*13190*/  MUFU.EX2 R49, R49 ;  /* 0x0000003100317308 */ /* 0x000fe20000000800 */
[----:B------:R-:W-:Y:S01]  /*131a0*/  FMUL.FTZ R117, R189, R74 ;  /* 0x0000004abd757220 */ /* 0x000fe20000410000 */
[----:B------:R-:W-:-:S05]  /*131b0*/  FMNMX.FTZ R8, R113, R8, !PT ;  /* 0x0000000871087209 */ /* 0x000fca0007810000 */
[----:B------:R-:W0:Y:S01]  /*131c0*/  SHFL.BFLY PT, R187, R8, 0x2, 0x1f ;  /* 0x0c401f0008bb7f89 */ /* 0x000e2200000e0000 */
[----:B------:R-:W1:Y:S08]  /*131d0*/  MUFU.EX2 R117, R117 ;  /* 0x0000007500757308 */ /* 0x000e700000000800 */
[----:B------:R-:W-:Y:S08]  /*131e0*/  MUFU.EX2 R54, R54 ;  /* 0x0000003600367308 */ /* 0x000ff00000000800 */
[----:B------:R-:W-:Y:S01]  /*131f0*/  MUFU.EX2 R53, R53 ;  /* 0x0000003500357308 */ /* 0x000fe20000000800 */
[----:B-1----:R-:W-:-:S04]  /*13200*/  FFMA.FTZ R6, R117, R6, R24 ;  /* 0x0000000675067223 */ /* 0x002fc80000010018 */
[----:B------:R-:W-:Y:S01]  /*13210*/  FADD.FTZ R6, R45, R6 ;  /* 0x000000062d067221 */ /* 0x000fe20000010000 */
[----:B0-----:R-:W-:Y:S02]  /*13220*/  FMNMX.FTZ R187, R8, R187, !PT ;  /* 0x000000bb08bb7209 */ /* 0x001fe40007810000 */
[----:B------:R-:W-:Y:S03]  /*13230*/  MUFU.EX2 R58, R58 ;  /* 0x0000003a003a7308 */ /* 0x000fe60000000800 */
[----:B------:R-:W0:Y:S05]  /*13240*/  SHFL.BFLY PT, R8, R187, 0x1, 0x1f ;  /* 0x0c201f00bb087f89 */ /* 0x000e2a00000e0000 */
        /* <DEDUP_REMOVED lines=10> */
[----:B------:R-:W-:Y:S01]  /*132f0*/  MUFU.EX2 R67, R67 ;  /* 0x0000004300437308 */ /* 0x000fe20000000800 */
        /* <DEDUP_REMOVED lines=32> */
[----:B0-----:R-:W-:-:S01]  /*13500*/  FFMA.FTZ R70, R65, R5, R14 ;  /* 0x0000000541467223 */ /* 0x001fc2000001000e */
[----:B------:R-:W-:Y:S01]  /*13510*/  FADD.FTZ R5, R21, R6 ;  /* 0x0000000615057221 */ /* 0x000fe20000010000 */
[----:B------:R-:W-:-:S01]  /*13520*/  FFMA.FTZ R73, R20, R74, -R187 ;  /* 0x0000004a14497223 */ /* 0x000fc200000108bb */
[-CC-:B------:R-:W-:Y:S01]  /*13530*/  FFMA.FTZ R20, R77, R74.reuse, -R187.reuse ;  /* 0x0000004a4d147223 */ /* 0x180fe200000108bb */
[----:B------:R-:W-:-:S01]  /*13540*/  FFMA.FTZ R77, R78, R74, -R187 ;  /* 0x0000004a4e4d7223 */ /* 0x000fc200000108bb */
[----:B------:R-:W-:Y:S01]  /*13550*/  FADD.FTZ R6, R32, R5 ;  /* 0x0000000520067221 */ /* 0x000fe20000010000 */
[----:B------:R-:W-:-:S01]  /*13560*/  FFMA.FTZ R185, R185, R74, -R187 ;  /* 0x0000004ab9b97223 */ /* 0x000fc200000108bb */
[----:B------:R-:W0:Y:S01]  /*13570*/  MUFU.EX2 R26, R26 ;  /* 0x0000001a001a7308 */ /* 0x000e220000000800 */
[----:B-1----:R-:W-:-:S01]  /*13580*/  FADD.FTZ R70, R119, R70 ;  /* 0x0000004677467221 */ /* 0x002fc20000010000 */
[----:B------:R-:W-:Y:S01]  /*13590*/  FADD.FTZ R5, R27, R6 ;  /* 0x000000061b057221 */ /* 0x000fe20000010000 */
[----:B------:R-:W-:-:S01]  /*135a0*/  FFMA.FTZ R111, R111, R74, -R187 ;  /* 0x0000004a6f6f7223 */ /* 0x000fc200000108bb */
[----:B------:R-:W-:-:S04]  /*135b0*/  FFMA.FTZ R113, R113, R74, -R187 ;  /* 0x0000004a71717223 */ /* 0x000fc800000108bb */
[----:B------:R-:W1:Y:S01]  /*135c0*/  MUFU.EX2 R28, R28 ;  /* 0x0000001c001c7308 */ /* 0x000e620000000800 */
[----:B--2---:R-:W-:-:S01]  /*135d0*/  FADD.FTZ R191, R25, R70 ;  /* 0x0000004619bf7221 */ /* 0x004fc20000010000 */
[----:B------:R-:W-:-:S06]  /*135e0*/  FADD.FTZ R70, R36, R5 ;  /* 0x0000000524467221 */ /* 0x000fcc0000010000 */
[----:B------:R-:W2:Y:S01]  /*135f0*/  MUFU.EX2 R29, R29 ;  /* 0x0000001d001d7308 */ /* 0x000ea20000000800 */
[----:B0-----:R-:W-:-:S07]  /*13600*/  FADD.FTZ R191, R26, R191 ;  /* 0x000000bf1abf7221 */ /* 0x001fce0000010000 */
        /* <DEDUP_REMOVED lines=8> */
[----:B------:R-:W-:Y:S01]  /*13690*/  FADD.FTZ R78, R44, R81 ;  /* 0x000000512c4e7221 */ /* 0x000fe20000010000 */
[----:B------:R-:W-:-:S01]  /*136a0*/  FFMA.FTZ R81, R84, R74, -R187 ;  /* 0x0000004a54517223 */ /* 0x000fc200000108bb */
        /* <DEDUP_REMOVED lines=8> */
[----:B------:R-:W-:Y:S01]  /*13730*/  FADD.FTZ R84, R50, R85 ;  /* 0x0000005532547221 */ /* 0x000fe20000010000 */
[----:B------:R-:W-:-:S01]  /*13740*/  FFMA.FTZ R85, R86, R74, -R187 ;  /* 0x0000004a56557223 */ /* 0x000fc200000108bb */
        /* <DEDUP_REMOVED lines=8> */
[----:B------:R-:W-:Y:S01]  /*137d0*/  FADD.FTZ R86, R58, R89 ;  /* 0x000000593a567221 */ /* 0x000fe20000010000 */
[----:B------:R-:W-:-:S01]  /*137e0*/  FFMA.FTZ R89, R90, R74, -R187 ;  /* 0x0000004a5a597223 */ /* 0x000fc200000108bb */
        /* <DEDUP_REMOVED lines=13> */
[----:B------:R-:W-:-:S05]  /*138c0*/  FFMA.FTZ R90, R97, R74, -R187 ;  /* 0x0000004a615a7223 */ /* 0x000fca00000108bb */
        /* <DEDUP_REMOVED lines=126> */
.L_x_6461:
        /* <DEDUP_REMOVED lines=13> */
[----:B------:R-:W-:Y:S01]  /*14180*/  F2FP.SATFINITE.E4M3.F32.PACK_AB_MERGE_C R98, R103, R94, R98 ;  /* 0x0000005e6762723e */ /* 0x000fe20004807062 */
        /* <DEDUP_REMOVED lines=111> */
.L_x_6444:
[----:B------:R-:W-:Y:S06]  /*14880*/  BAR.ARV 0x8, 0x120 ;  /* 0x0204800000007b1d */ /* 0x000fec0000002000 */
[----:B------:R-:W-:Y:S05]  /*14890*/  @!P0 BRA `(.L_x_6463) ;  /* 0x0000000000048947 */ /* 0x000fea0003800000 */
[----:B------:R-:W-:Y:S01]  /*148a0*/  BPT.TRAP 0x1 ;  /* 0x000000040000795c */ /* 0x000fe20000300000 */
.L_x_6463:
[----:B------:R-:W-:Y:S01]  /*148b0*/  ULEA UR5, UR37, UR39, 0x3 ;  /* 0x0000002725057291 */ /* 0x000fe2000f8e183f */
[----:B------:R-:W-:-:S05]  /*148c0*/  IMAD.U32 R0, RZ, RZ, UR36 ;  /* 0x00000024ff007e24 */ /* 0x000fca000f8e00ff */
[----:B------:R-:W-:-:S04]  /*148d0*/  SHF.L.U32 R0, R0, 0x1f, RZ ;  /* 0x0000001f00007819 */ /* 0x000fc800000006ff */
[----:B------:R0:W1:Y:S01]  /*148e0*/  SYNCS.PHASECHK.TRANS64.TRYWAIT P1, [UR5+0x28850], R0 ;  /* 0x02885000ff0075a7 */ /* 0x0000620008020145 */
[----:B------:R-:W-:Y:S05]  /*148f0*/  @!P0 BRA `(.L_x_6464) ;  /* 0x0000000000048947 */ /* 0x000fea0003800000 */
[----:B------:R-:W-:Y:S01]  /*14900*/  BPT.TRAP 0x1 ;  /* 0x000000040000795c */ /* 0x000fe20000300000 */
.L_x_6464:
[----:B-1----:R-:W-:Y:S05]  /*14910*/  @P1 BRA `(.L_x_6465) ;  /* 0x0000000000081947 */ /* 0x002fea0003800000 */
[----:B------:R-:W1:Y:S02]  /*14920*/  SYNCS.PHASECHK.TRANS64.TRYWAIT P1, [UR5+0x28850], R0 ;  /* 0x02885000ff0075a7 */ /* 0x000e640008020145 */
[----:B-1----:R-:W-:Y:S05]  /*14930*/  @!P1 BRA `(.L_x_6466) ;  /* 0x0000008000909947 */ /* 0x002fea0003800000 */
.L_x_6465:
[----:B------:R-:W-:Y:S01]  /*14940*/  UIADD3 UR39, UR39, 0x400, URZ ;  /* 0x0000040027277890 */ /* 0x000fe2000fffe03f */
[----:B------:R-:W-:Y:S01]  /*14950*/  WARPGROUP.ARRIVE ;  /* 0x00000000000079c5 */ /* 0x000fe20000000000 */
[----:B------:R-:W-:Y:S01]  /*14960*/  UMOV UR7, 0x80000020 ;  /* 0x8000002000077882 */ /* 0x000fe20000000000 */
[----:B------:R-:W2:Y:S01]  /*14970*/  LDC.64 R12, c[0x0][0x9a0] ;  /* 0x00026800ff0c7b82 */ /* 0x000ea20000000a00 */
[----:B------:R-:W-:Y:S01]  /*14980*/  USHF.R.U32.HI UR39, URZ, 0x4, UR39 ;  /* 0x000000043f277899 */ /* 0x000fe20008011627 */
[----:B------:R-:W-:-:S03]  /*14990*/  IMAD.MOV.U32 R4, RZ, RZ, 0x3f800000 ;  /* 0x3f800000ff047424 */ /* 0x000fc600078e00ff */
[----:B------:R-:W-:-:S04]  /*149a0*/  ULOP3.LUT UR39, UR39, 0x3fff, URZ, 0xc0, !UPT ;  /* 0x00003fff27277892 */ /* 0x000fc8000f8ec03f */
[----:B------:R-:W-:-:S04]  /*149b0*/  ULOP3.LUT UR4, UR39, 0x10000, URZ, 0xfc, !UPT ;  /* 0x0001000027047892 */ /* 0x000fc8000f8efc3f */
[----:B------:R-:W-:-:S07]  /*149c0*/  UIMAD UR4, UR37, 0x600, UR4 ;  /* 0x00000600250478a4 */ /* 0x000fce000f8e0204 */
[----:B------:R-:W-:Y:S02]  /*149d0*/  UMOV UR6, UR4 ;  /* 0x0000000400067c82 */ /* 0x000fe40008000000 */
[----:B------:R-:W-:Y:S01]  /*149e0*/  QGMMA.64x128x32.F32.E4M3.E4M3 R120, R204, gdesc[UR4], R120, gsb0 ;  /* 0x01e00004cc787df3 */ /* 0x000fe20008000878 */
[----:B------:R-:W-:Y:S01]  /*149f0*/  UIADD3 UR6, UR4, 0x2, URZ ;  /* 0x0000000204067890 */ /* 0x000fe2000fffe03f */
[----:B--2---:R-:W-:Y:S01]  /*14a00*/  ISETP.NE.U32.AND P1, PT, R12, RZ, PT ;  /* 0x000000ff0c00720c */ /* 0x004fe20003f25070 */
[----:B------:R-:W-:-:S03]  /*14a10*/  UMOV UR7, 0x80000020 ;  /* 0x8000002000077882 */ /* 0x000fc60000000000 */
[----:B------:R-:W-:-:S13]  /*14a20*/  ISETP.NE.AND.EX P1, PT, R13, RZ, PT, P1 ;  /* 0x000000ff0d00720c */ /* 0x000fda0003f25310 */
[----:B------:R-:W0:Y:S01]  /*14a30*/  @P1 LDC.64 R10, c[0x0][0x9c8] ;  /* 0x00027200ff0a1b82 */ /* 0x000e220000000a00 */
[----:B-1----:R-:W-:Y:S02]  /*14a40*/  @P1 SHF.R.S32.HI R3, RZ, 0x1f, R211 ;  /* 0x0000001fff031819 */ /* 0x002fe400000114d3 */
[----:B------:R-:W-:-:S05]  /*14a50*/  @P1 SHF.R.S32.HI R7, RZ, 0x1f, R210 ;  /* 0x0000001fff071819 */ /* 0x000fca00000114d2 */
[----:B------:R-:W1:Y:S01]  /*14a60*/  @P1 LDC.64 R14, c[0x0][0x9d0] ;  /* 0x00027400ff0e1b82 */ /* 0x000e620000000a00 */
[----:B0-----:R-:W-:-:S04]  /*14a70*/  @P1 IMAD R0, R3, R10, RZ ;  /* 0x0000000a03001224 */ /* 0x001fc800078e02ff */
[C---:B------:R-:W-:Y:S02]  /*14a80*/  @P1 IMAD R3, R211.reuse, R11, R0 ;  /* 0x0000000bd3031224 */ /* 0x040fe400078e0200 */
[----:B------:R-:W-:-:S04]  /*14a90*/  @P1 IMAD.WIDE.U32 R10, R211, R10, RZ ;  /* 0x0000000ad30a1225 */ /* 0x000fc800078e00ff */
[-C--:B-1----:R-:W-:Y:S02]  /*14aa0*/  @P1 IMAD R0, R7, R14.reuse, RZ ;  /* 0x0000000e07001224 */ /* 0x082fe400078e02ff */
[----:B------:R-:W-:Y:S02]  /*14ab0*/  @P1 IMAD.IADD R11, R11, 0x1, R3 ;  /* 0x000000010b0b1824 */ /* 0x000fe400078e0203 */
[C---:B------:R-:W-:Y:S02]  /*14ac0*/  @P1 IMAD R3, R210.reuse, R15, R0 ;  /* 0x0000000fd2031224 */ /* 0x040fe400078e0200 */
[----:B------:R-:W-:-:S04]  /*14ad0*/  @P1 IMAD.WIDE.U32 R210, R210, R14, R10 ;  /* 0x0000000ed2d21225 */ /* 0x000fc800078e000a */
[----:B------:R-:W-:Y:S01]  /*14ae0*/  @P1 IMAD.IADD R0, R211, 0x1, R3 ;  /* 0x00000001d3001824 */ /* 0x000fe200078e0203 */
[----:B------:R-:W-:-:S04]  /*14af0*/  @P1 LEA R10, P2, R210, R12, 0x2 ;  /* 0x0000000cd20a1211 */ /* 0x000fc800078410ff */
[----:B------:R-:W-:-:S05]  /*14b00*/  @P1 LEA.HI.X R11, R210, R13, R0, 0x2, P2 ;  /* 0x0000000dd20b1211 */ /* 0x000fca00010f1400 */
        /* <DEDUP_REMOVED lines=17> */
[----:B------:R-:W1:Y:S04]  /*14c20*/  SHFL.BFLY PT, R3, R6, 0x2, 0x1f ;  /* 0x0c401f0006037f89 */ /* 0x000e6800000e0000 */
[----:B------:R-:W3:Y:S01]  /*14c30*/  SHFL.BFLY PT, R12, R5, 0x2, 0x1f ;  /* 0x0c401f00050c7f89 */ /* 0x000ee200000e0000 */
[----:B------:R-:W-:Y:S02]  /*14c40*/  WARPGROUP.DEPBAR.LE gsb0, 0x0 ;  /* 0x00008000000079c5 */ /* 0x000fe40000010000 */
[----:B------:R-:W-:-:S06]  /*14c50*/  WARPGROUP.ARRIVE ;  /* 0x00000000000079c5 */ /* 0x000fcc0000000000 */
[----:B------:R-:W-:Y:S01]  /*14c60*/  QGMMA.64x128x32.F32.E4M3.E4M3 R120, R188, gdesc[UR4], R120, gsb0 ;  /* 0x01e00004bc787df3 */ /* 0x000fe20008000878 */
[----:B------:R-:W-:Y:S01]  /*14c70*/  UMOV UR6, UR4 ;  /* 0x0000000400067c82 */ /* 0x000fe20008000000 */
[----:B------:R-:W-:Y:S01]  /*14c80*/  UMOV UR7, 0x80000020 ;  /* 0x8000002000077882 */ /* 0x000fe20000000000 */
        /* <DEDUP_REMOVED lines=8> */
[----:B------:R-:W-:Y:S01]  /*14d10*/  FMUL.FTZ R15, R13, 0.00390625 ;  /* 0x3b8000000d0f7820 */ /* 0x000fe20000410000 */
[----:B0-----:R-:W-:-:S04]  /*14d20*/  FMUL.FTZ R10, R14, 0.00390625 ;  /* 0x3b8000000e0a7820 */ /* 0x001fc80000410000 */
        /* <DEDUP_REMOVED lines=12> */
[----:B------:R-:W-:Y:S01]  /*14df0*/  @P3 FMUL.FTZ R74, R74, 0.69314718246459960938 ;  /* 0x3f3172184a4a3820 */ /* 0x000fe20000410000 */
[----:B0-----:R-:W-:Y:S01]  /*14e00*/  @P2 FMUL.FTZ R7, R7, 0.69314718246459960938 ;  /* 0x3f31721807072820 */ /* 0x001fe20000410000 */
        /* <DEDUP_REMOVED lines=10> */
.L_x_6467:
        /* <DEDUP_REMOVED lines=70> */
[----:B------:R-:W-:Y:S01]  /*15310*/  FMUL.FTZ R183, R183, R4 ;  /* 0x00000004b7b77220 */ /* 0x000fe20000410000 */
[----:B------:R-:W-:Y:S01]  /*15320*/  VIADD R218, R218, 0x1 ;  /* 0x00000001dada7836 */ /* 0x000fe20000000000 */
[----:B------:R-:W-:-:S02]  /*15330*/  USEL UR37, UR37, URZ, UP0 ;  /* 0x0000003f25257287 */ /* 0x000fc40008000000 */
[----:B------:R-:W-:-:S12]  /*15340*/  ULOP3.LUT UR36, UR36, UR4, URZ, 0x3c, !UPT ;  /* 0x0000000424247292 */ /* 0x000fd8000f8e3c3f */
.L_x_6393:
[----:B------:R-:W0:Y:S01]  /*15350*/  S2R R7, SR_CgaCtaId ;  /* 0x0000000000077919 */ /* 0x000e220000008800 */
[----:B------:R-:W-:Y:S01]  /*15360*/  MOV R4, 0x400 ;  /* 0x0000040000047802 */ /* 0x000fe20000000f00 */
[----:B------:R-:W-:Y:S01]  /*15370*/  BSSY B0, `(.L_x_6468) ;  /* 0x000023f000007945 */ /* 0x000fe20003800000 */
[----:B------:R-:W-:Y:S02]  /*15380*/  BAR.SYNC.DEFER_BLOCKING 0x5, 0x180 ;  /* 0x0146000000007b1d */ /* 0x000fe40000010000 */
[----:B0-----:R-:W-:-:S05]  /*15390*/  LEA R4, R7, R4, 0x18 ;  /* 0x0000000407047211 */ /* 0x001fca00078ec0ff */
        /* <DEDUP_REMOVED lines=10> */
[----:B------:R-:W-:Y:S02]  /*15440*/  F2FP.BF16.F32.PACK_AB R9, R180, R9 ;  /* 0x00000009b409723e */ /* 0x000fe400000010ff */
[----:B------:R-:W-:Y:S01]  /*15450*/  F2FP.BF16.F32.PACK_AB R10, R181, R10 ;  /* 0x0000000ab50a723e */ /* 0x000fe200000010ff */
[----:B------:R-:W4:Y:S01]  /*15460*/  S2R R19, SR_SWINHI ;  /* 0x0000000000137919 */ /* 0x000f220000002f00 */
[----:B------:R-:W-:Y:S02]  /*15470*/  F2FP.BF16.F32.PACK_AB R5, R182, R5 ;  /* 0x00000005b605723e */ /* 0x000fe400000010ff */
[----:B------:R-:W-:Y:S02]  /*15480*/  F2FP.BF16.F32.PACK_AB R11, R174, R11 ;  /* 0x0000000bae0b723e */ /* 0x000fe400000010ff */
[----:B------:R-:W-:Y:S02]  /*15490*/  F2FP.BF16.F32.PACK_AB R12, R175, R12 ;  /* 0x0000000caf0c723e */ /* 0x000fe400000010ff */
[----:B--2---:R-:W-:-:S02]  /*154a0*/  LOP3.LUT P0, R6, R18, 0x3, RZ, 0xc0, !PT ;  /* 0x0000000312067812 */ /* 0x004fc4000780c0ff */
        /* <DEDUP_REMOVED lines=8> */
[----:B------:R-:W-:Y:S02]  /*15530*/  SEL R84, R11, R12, P0 ;  /* 0x0000000c0b547207 */ /* 0x000fe40000000000 */
[----:B------:R-:W-:Y:S02]  /*15540*/  SEL R86, R12, R11, P0 ;  /* 0x0000000b0c567207 */ /* 0x000fe40000000000 */
[----:B------:R-:W-:Y:S02]  /*15550*/  F2FP.BF16.F32.PACK_AB R35, R140, R35 ;  /* 0x000000238c23723e */ /* 0x000fe400000010ff */
[----:B------:R-:W-:-:S02]  /*15560*/  F2FP.BF16.F32.PACK_AB R33, R142, R33 ;  /* 0x000000218e21723e */ /* 0x000fc400000010ff */
[----:B------:R-:W-:Y:S02]  /*15570*/  MOV R6, R4 ;  /* 0x0000000400067202 */ /* 0x000fe40000000f00 */
[----:B----4-:R-:W-:Y:S02]  /*15580*/  MOV R7, R19 ;  /* 0x0000001300077202 */ /* 0x010fe40000000f00 */
[----:B------:R-:W-:Y:S02]  /*15590*/  F2FP.BF16.F32.PACK_AB R36, R141, R36 ;  /* 0x000000248d24723e */ /* 0x000fe400000010ff */
[----:B------:R-:W-:Y:S01]  /*155a0*/  F2FP.BF16.F32.PACK_AB R34, R143, R34 ;  /* 0x000000228f22723e */ /* 0x000fe200000010ff */
[----:B------:R-:W-:Y:S01]  /*155b0*/  IMAD.WIDE R8, R222, 0x2, R6 ;  /* 0x00000002de087825 */ /* 0x000fe200078e0206 */
[----:B------:R-:W-:Y:S02]  /*155c0*/  F2FP.BF16.F32.PACK_AB R31, R148, R31 ;  /* 0x0000001f941f723e */ /* 0x000fe400000010ff */
[----:B------:R-:W-:-:S02]  /*155d0*/  F2FP.BF16.F32.PACK_AB R29, R150, R29 ;  /* 0x0000001d961d723e */ /* 0x000fc400000010ff */
[C---:B------:R-:W-:Y:S02]  /*155e0*/  LOP3.LUT R5, R8.reuse, 0x380, RZ, 0xc0, !PT ;  /* 0x0000038008057812 */ /* 0x040fe400078ec0ff */
[----:B------:R-:W-:Y:S02]  /*155f0*/  F2FP.BF16.F32.PACK_AB R32, R149, R32 ;  /* 0x000000209520723e */ /* 0x000fe400000010ff */
[----:B------:R-:W-:Y:S02]  /*15600*/  F2FP.BF16.F32.PACK_AB R30, R151, R30 ;  /* 0x0000001e971e723e */ /* 0x000fe400000010ff */
[----:B------:R-:W-:Y:S02]  /*15610*/  IADD3 R12, P6, R8, 0x20, RZ ;  /* 0x00000020080c7810 */ /* 0x000fe40007fde0ff */
[----:B------:R-:W-:Y:S02]  /*15620*/  SEL R54, R27, R28, P0 ;  /* 0x0000001c1b367207 */ /* 0x000fe40000000000 */
[----:B------:R-:W-:-:S02]  /*15630*/  SHF.R.U64 R5, R5, 0x3, RZ ;  /* 0x0000000305057819 */ /* 0x000fc400000012ff */
[----:B------:R-:W-:Y:S02]  /*15640*/  SEL R50, R35, R36, P0 ;  /* 0x0000002423327207 */ /* 0x000fe40000000000 */
[----:B------:R-:W-:Y:S02]  /*15650*/  SEL R52, R31, R32, P0 ;  /* 0x000000201f347207 */ /* 0x000fe40000000000 */
[----:B------:R-:W-:Y:S01]  /*15660*/  SEL R28, R28, R27, P0 ;  /* 0x0000001b1c1c7207 */ /* 0x000fe20000000000 */
[----:B------:R-:W-:Y:S01]  /*15670*/  IMAD.X R27, RZ, RZ, R9, P6 ;  /* 0x000000ffff1b7224 */ /* 0x000fe200030e0609 */
[----:B------:R-:W-:Y:S02]  /*15680*/  SEL R72, R33, R34, P0 ;  /* 0x0000002221487207 */ /* 0x000fe40000000000 */
[----:B------:R-:W-:Y:S02]  /*15690*/  SEL R74, R29, R30, P0 ;  /* 0x0000001e1d4a7207 */ /* 0x000fe40000000000 */
[----:B------:R-:W-:-:S02]  /*156a0*/  LOP3.LUT R10, R12, 0x380, RZ, 0xc0, !PT ;  /* 0x000003800c0a7812 */ /* 0x000fc400078ec0ff */
[----:B------:R-:W-:Y:S02]  /*156b0*/  SEL R36, R36, R35, P0 ;  /* 0x0000002324247207 */ /* 0x000fe40000000000 */
[----:B------:R-:W-:Y:S02]  /*156c0*/  SEL R32, R32, R31, P0 ;  /* 0x0000001f20207207 */ /* 0x000fe40000000000 */
[----:B------:R-:W-:Y:S02]  /*156d0*/  SEL R34, R34, R33, P0 ;  /* 0x0000002122227207 */ /* 0x000fe40000000000 */
[----:B------:R-:W-:Y:S02]  /*156e0*/  SEL R30, R30, R29, P0 ;  /* 0x0000001d1e1e7207 */ /* 0x000fe40000000000 */
[C---:B------:R-:W-:Y:S02]  /*156f0*/  IADD3 R29, P1, R8.reuse, 0x40, RZ ;  /* 0x00000040081d7810 */ /* 0x040fe40007f3e0ff */
[----:B------:R-:W-:-:S02]  /*15700*/  IADD3 R31, P2, R8, 0x60, RZ ;  /* 0x00000060081f7810 */ /* 0x000fc40007f5e0ff */
[C---:B------:R-:W-:Y:S02]  /*15710*/  IADD3 R92, P3, R8.reuse, 0x4000, RZ ;  /* 0x00004000085c7810 */ /* 0x040fe40007f7e0ff */
[C---:B------:R-:W-:Y:S02]  /*15720*/  IADD3 R33, P4, R8.reuse, 0x4020, RZ ;  /* 0x0000402008217810 */ /* 0x040fe40007f9e0ff */
[C---:B------:R-:W-:Y:S01]  /*15730*/  IADD3 R35, P5, R8.reuse, 0x4040, RZ ;  /* 0x0000404008237810 */ /* 0x040fe20007fbe0ff */
[--C-:B------:R-:W-:Y:S01]  /*15740*/  IMAD.X R19, RZ, RZ, R9.reuse, P3 ;  /* 0x000000ffff137224 */ /* 0x100fe200018e0609 */
[----:B------:R-:W-:Y:S02]  /*15750*/  IADD3 R94, P6, R8, 0x4060, RZ ;  /* 0x00004060085e7810 */ /* 0x000fe40007fde0ff */
[----:B------:R-:W-:Y:S02]  /*15760*/  F2FP.BF16.F32.PACK_AB R25, R158, R25 ;  /* 0x000000199e19723e */ /* 0x000fe400000010ff */
[----:B------:R-:W-:Y:S01]  /*15770*/  F2FP.BF16.F32.PACK_AB R26, R159, R26 ;  /* 0x0000001a9f1a723e */ /* 0x000fe200000010ff */
[----:B------:R-:W-:Y:S01]  /*15780*/  IMAD.X R11, RZ, RZ, R9, P6 ;  /* 0x000000ffff0b7224 */ /* 0x000fe200030e0609 */
[----:B------:R-:W-:-:S02]  /*15790*/  LOP3.LUT R8, R5, R8, RZ, 0x3c, !PT ;  /* 0x0000000805087212 */ /* 0x000fc400078e3cff */
[----:B------:R-:W-:Y:S02]  /*157a0*/  SHF.R.U64 R5, R10, 0x3, RZ ;  /* 0x000000030a057819 */ /* 0x000fe400000012ff */
[----:B------:R-:W-:Y:S02]  /*157b0*/  F2FP.BF16.F32.PACK_AB R13, R172, R13 ;  /* 0x0000000dac0d723e */ /* 0x000fe400000010ff */
[----:B------:R-:W-:Y:S02]  /*157c0*/  F2FP.BF16.F32.PACK_AB R14, R173, R14 ;  /* 0x0000000ead0e723e */ /* 0x000fe400000010ff */
[----:B------:R-:W-:Y:S02]  /*157d0*/  SEL R76, R25, R26, P0 ;  /* 0x0000001a194c7207 */ /* 0x000fe40000000000 */
[----:B------:R-:W-:Y:S01]  /*157e0*/  SEL R78, R26, R25, P0 ;  /* 0x000000191a4e7207 */ /* 0x000fe20000000000 */
[----:B------:R-:W-:Y:S01]  /*157f0*/  IMAD.X R25, RZ, RZ, R9, P1 ;  /* 0x000000ffff197224 */ /* 0x000fe200008e0609 */
[----:B------:R-:W-:-:S02]  /*15800*/  LOP3.LUT R26, R5, R12, RZ, 0x3c, !PT ;  /* 0x0000000c051a7212 */ /* 0x000fc400078e3cff */
[----:B------:R-:W-:Y:S02]  /*15810*/  LOP3.LUT R5, R92, 0x380, RZ, 0xc0, !PT ;  /* 0x000003805c057812 */ /* 0x000fe400078ec0ff */
[----:B------:R-:W-:Y:S02]  /*15820*/  SEL R60, R13, R14, P0 ;  /* 0x0000000e0d3c7207 */ /* 0x000fe40000000000 */
[----:B------:R-:W-:Y:S01]  /*15830*/  SEL R62, R14, R13, P0 ;  /* 0x0000000d0e3e7207 */ /* 0x000fe20000000000 */
[----:B------:R-:W-:Y:S01]  /*15840*/  IMAD.X R13, RZ, RZ, R9, P5 ;  /* 0x000000ffff0d7224 */ /* 0x000fe200028e0609 */
[----:B------:R-:W-:Y:S02]  /*15850*/  LOP3.LUT R14, R29, 0x380, RZ, 0xc0, !PT ;  /* 0x000003801d0e7812 */ /* 0x000fe400078ec0ff */
[----:B------:R-:W-:Y:S02]  /*15860*/  LOP3.LUT R18, R31, 0x380, RZ, 0xc0, !PT ;  /* 0x000003801f127812 */ /* 0x000fe400078ec0ff */
[----:B------:R-:W-:-:S02]  /*15870*/  F2FP.BF16.F32.PACK_AB R43, R124, R43 ;  /* 0x0000002b7c2b723e */ /* 0x000fc400000010ff */
[----:B------:R-:W-:Y:S02]  /*15880*/  F2FP.BF16.F32.PACK_AB R44, R125, R44 ;  /* 0x0000002c7d2c723e */ /* 0x000fe400000010ff */
[----:B------:R-:W-:Y:S02]  /*15890*/  SHF.R.U64 R5, R5, 0x3, RZ ;  /* 0x0000000305057819 */ /* 0x000fe400000012ff */
[----:B------:R-:W-:Y:S02]  /*158a0*/  F2FP.BF16.F32.PACK_AB R41, R126, R41 ;  /* 0x000000297e29723e */ /* 0x000fe400000010ff */
[----:B------:R-:W-:Y:S02]  /*158b0*/  F2FP.BF16.F32.PACK_AB R42, R127, R42 ;  /* 0x0000002a7f2a723e */ /* 0x000fe400000010ff */
[----:B------:R-:W-:Y:S02]  /*158c0*/  F2FP.BF16.F32.PACK_AB R21, R164, R21 ;  /* 0x00000015a415723e */ /* 0x000fe400000010ff */
[----:B------:R-:W-:-:S02]  /*158d0*/  F2FP.BF16.F32.PACK_AB R24, R165, R24 ;  /* 0x00000018a518723e */ /* 0x000fc400000010ff */
[----:B------:R-:W-:Y:S02]  /*158e0*/  SHF.R.U64 R10, R14, 0x3, RZ ;  /* 0x000000030e0a7819 */ /* 0x000fe400000012ff */
[----:B------:R-:W-:Y:S02]  /*158f0*/  SHF.R.U64 R14, R18, 0x3, RZ ;  /* 0x00000003120e7819 */ /* 0x000fe400000012ff */
[----:B------:R-:W-:Y:S02]  /*15900*/  F2FP.BF16.F32.PACK_AB R15, R166, R15 ;  /* 0x0000000fa60f723e */ /* 0x000fe400000010ff */
[----:B------:R-:W-:Y:S02]  /*15910*/  F2FP.BF16.F32.PACK_AB R20, R167, R20 ;  /* 0x00000014a714723e */ /* 0x000fe400000010ff */
[----:B------:R-:W-:Y:S02]  /*15920*/  SEL R46, R43, R44, P0 ;  /* 0x0000002c2b2e7207 */ /* 0x000fe40000000000 */
[----:B------:R-:W-:-:S02]  /*15930*/  LOP3.LUT R18, R5, R92, RZ, 0x3c, !PT ;  /* 0x0000005c05127212 */ /* 0x000fc400078e3cff */
[----:B------:R-:W-:Y:S02]  /*15940*/  SEL R44, R44, R43, P0 ;  /* 0x0000002b2c2c7207 */ /* 0x000fe40000000000 */
[----:B------:R-:W-:Y:S02]  /*15950*/  SEL R56, R21, R24, P0 ;  /* 0x0000001815387207 */ /* 0x000fe40000000000 */
[----:B------:R-:W-:Y:S01]  /*15960*/  SEL R58, R24, R21, P0 ;  /* 0x00000015183a7207 */ /* 0x000fe20000000000 */
[----:B------:R-:W-:Y:S01]  /*15970*/  IMAD.X R21, RZ, RZ, R9, P2 ;  /* 0x000000ffff157224 */ /* 0x000fe200010e0609 */
[----:B------:R-:W-:Y:S02]  /*15980*/  SEL R68, R41, R42, P0 ;  /* 0x0000002a29447207 */ /* 0x000fe40000000000 */
[----:B------:R-:W-:Y:S02]  /*15990*/  SEL R42, R42, R41, P0 ;  /* 0x000000292a2a7207 */ /* 0x000fe40000000000 */
[----:B------:R-:W-:-:S02]  /*159a0*/  LOP3.LUT R24, R10, R29, RZ, 0x3c, !PT ;  /* 0x0000001d0a187212 */ /* 0x000fc400078e3cff */
[----:B------:R-:W-:Y:S02]  /*159b0*/  SEL R80, R15, R20, P0 ;  /* 0x000000140f507207 */ /* 0x000fe40000000000 */
[----:B------:R-:W-:Y:S01]  /*159c0*/  SEL R82, R20, R15, P0 ;  /* 0x0000000f14527207 */ /* 0x000fe20000000000 */
[----:B------:R-:W-:Y:S01]  /*159d0*/  IMAD.X R15, RZ, RZ, R9, P4 ;  /* 0x000000ffff0f7224 */ /* 0x000fe200020e0609 */
[----:B------:R-:W-:Y:S02]  /*159e0*/  MOV R53, R8 ;  /* 0x0000000800357202 */ /* 0x000fe40000000f00 */
[----:B------:R-:W-:Y:S02]  /*159f0*/  MOV R57, R24 ;  /* 0x0000001800397202 */ /* 0x000fe40000000f00 */
[----:B------:R-:W-:Y:S02]  /*15a00*/  LOP3.LUT R10, R33, 0x380, RZ, 0xc0, !PT ;  /* 0x00000380210a7812 */ /* 0x000fe400078ec0ff */
[----:B------:R-:W-:-:S02]  /*15a10*/  LOP3.LUT R29, R94, 0x380, RZ, 0xc0, !PT ;  /* 0x000003805e1d7812 */ /* 0x000fc400078ec0ff */
[----:B------:R-:W-:Y:S02]  /*15a20*/  SHF.R.U64 R10, R10, 0x3, RZ ;  /* 0x000000030a0a7819 */ /* 0x000fe400000012ff */
[----:B------:R-:W-:Y:S02]  /*15a30*/  SHF.R.U64 R29, R29, 0x3, RZ ;  /* 0x000000031d1d7819 */ /* 0x000fe400000012ff */
[----:B------:R-:W-:Y:S02]  /*15a40*/  LOP3.LUT R20, R14, R31, RZ, 0x3c, !PT ;  /* 0x0000001f0e147212 */ /* 0x000fe400078e3cff */
[----:B------:R-:W-:Y:S02]  /*15a50*/  LOP3.LUT R14, R10, R33, RZ, 0x3c, !PT ;  /* 0x000000210a0e7212 */ /* 0x000fe400078e3cff */
[----:B------:R-:W-:Y:S02]  /*15a60*/  LOP3.LUT R10, R29, R94, RZ, 0x3c, !PT ;  /* 0x0000005e1d0a7212 */ /* 0x000fe400078e3cff */
[----:B------:R-:W-:-:S02]  /*15a70*/  MOV R51, R20 ;  /* 0x0000001400337202 */ /* 0x000fc40000000f00 */
[----:B------:R-:W-:Y:S02]  /*15a80*/  MOV R20, R10 ;  /* 0x0000000a00147202 */ /* 0x000fe40000000f00 */
[----:B------:R-:W-:Y:S02]  /*15a90*/  LOP3.LUT R12, R35, 0x380, RZ, 0xc0, !PT ;  /* 0x00000380230c7812 */ /* 0x000fe400078ec0ff */
[----:B------:R-:W-:Y:S02]  /*15aa0*/  F2FP.BF16.F32.PACK_AB R39, R132, R39 ;  /* 0x000000278427723e */ /* 0x000fe400000010ff */
[----:B------:R-:W-:Y:S02]  /*15ab0*/  F2FP.BF16.F32.PACK_AB R40, R133, R40 ;  /* 0x000000288528723e */ /* 0x000fe400000010ff */
[----:B------:R-:W-:Y:S02]  /*15ac0*/  F2FP.BF16.F32.PACK_AB R37, R134, R37 ;  /* 0x000000258625723e */ /* 0x000fe400000010ff */
[----:B------:R-:W-:-:S02]  /*15ad0*/  F2FP.BF16.F32.PACK_AB R38, R135, R38 ;  /* 0x000000268726723e */ /* 0x000fc400000010ff */
[----:B------:R-:W-:Y:S02]  /*15ae0*/  SHF.R.U64 R12, R12, 0x3, RZ ;  /* 0x000000030c0c7819 */ /* 0x000fe400000012ff */
[----:B------:R-:W-:Y:S02]  /*15af0*/  SEL R48, R39, R40, P0 ;  /* 0x0000002827307207 */ /* 0x000fe40000000000 */
[----:B------:R-:W-:Y:S02]  /*15b00*/  SEL R40, R40, R39, P0 ;  /* 0x0000002728287207 */ /* 0x000fe40000000000 */
[----:B------:R-:W-:Y:S02]  /*15b10*/  SEL R70, R37, R38, P0 ;  /* 0x0000002625467207 */ /* 0x000fe40000000000 */
[----:B------:R-:W-:Y:S02]  /*15b20*/  LOP3.LUT R12, R12, R35, RZ, 0x3c, !PT ;  /* 0x000000230c0c7212 */ /* 0x000fe400078e3cff */
[----:B------:R-:W-:-:S02]  /*15b30*/  SEL R38, R38, R37, P0 ;  /* 0x0000002526267207 */ /* 0x000fc40000000000 */
[----:B------:R-:W-:Y:S02]  /*15b40*/  MOV R49, R14 ;  /* 0x0000000e00317202 */ /* 0x000fe40000000f00 */
[----:B------:R-:W-:Y:S02]  /*15b50*/  MOV R47, R12 ;  /* 0x0000000c002f7202 */ /* 0x000fe40000000f00 */
[----:B------:R-:W-:Y:S02]  /*15b60*/  MOV R59, R26 ;  /* 0x0000001a003b7202 */ /* 0x000fe40000000f00 */
[----:B------:R-:W-:Y:S02]  /*15b70*/  MOV R18, R18 ;  /* 0x0000001200127202 */ /* 0x000fe40000000f00 */
[----:B---3--:R-:W-:Y:S01]  /*15b80*/  LOP3.LUT R5, R45, 0x2, RZ, 0x3c, !PT ;  /* 0x000000022d057812 */ /* 0x008fe200078e3cff */
[----:B------:R-:W-:Y:S04]  /*15b90*/  SHFL.IDX PT, R46, R46, R45, 0x1c1f ;  /* 0x001c1f2d2e2e7589 */ /* 0x000fe800000e0000 */
[----:B------:R-:W2:Y:S04]  /*15ba0*/  SHFL.IDX PT, R9, R44, R5, 0x1c1f ;  /* 0x001c1f052c097589 */ /* 0x000ea800000e0000 */
[----:B------:R-:W-:Y:S04]  /*15bb0*/  SHFL.IDX PT, R68, R68, R45, 0x1c1f ;  /* 0x001c1f2d44447589 */ /* 0x000fe800000e0000 */
[----:B------:R-:W3:Y:S04]  /*15bc0*/  SHFL.IDX PT, R25, R42, R5, 0x1c1f ;  /* 0x001c1f052a197589 */ /* 0x000ee800000e0000 */
[----:B------:R-:W-:Y:S04]  /*15bd0*/  SHFL.IDX PT, R48, R48, R45, 0x1c1f ;  /* 0x001c1f2d30307589 */ /* 0x000fe800000e0000 */
[----:B------:R-:W-:Y:S04]  /*15be0*/  SHFL.IDX PT, R50, R50, R45, 0x1c1f ;  /* 0x001c1f2d32327589 */ /* 0x000fe800000e0000 */
[----:B------:R-:W-:Y:S01]  /*15bf0*/  SHFL.IDX PT, R56, R56, R45, 0x1c1f ;  /* 0x001c1f2d38387589 */ /* 0x000fe200000e0000 */
[----:B--2---:R-:W-:-:S03]  /*15c00*/  SEL R8, R46, R9, P0 ;  /* 0x000000092e087207 */ /* 0x004fc60000000000 */
[----:B------:R-:W-:Y:S01]  /*15c10*/  SHFL.IDX PT, R60, R60, R45, 0x1c1f ;  /* 0x001c1f2d3c3c7589 */ /* 0x000fe200000e0000 */
[----:B------:R-:W-:-:S03]  /*15c20*/  SEL R10, R9, R46, P0 ;  /* 0x0000002e090a7207 */ /* 0x000fc60000000000 */
[----:B------:R-:W2:Y:S01]  /*15c30*/  SHFL.IDX PT, R13, R40, R5, 0x1c1f ;  /* 0x001c1f05280d7589 */ /* 0x000ea200000e0000 */
[----:B---3--:R-:W-:-:S03]  /*15c40*/  SEL R9, R68, R25, P0 ;  /* 0x0000001944097207 */ /* 0x008fc60000000000 */
[----:B------:R-:W3:Y:S01]  /*15c50*/  SHFL.IDX PT, R15, R36, R5, 0x1c1f ;  /* 0x001c1f05240f7589 */ /* 0x000ee200000e0000 */
[----:B------:R-:W-:Y:S02]  /*15c60*/  SEL R11, R25, R68, P0 ;  /* 0x00000044190b7207 */ /* 0x000fe40000000000 */
[----:B------:R-:W4:Y:S08]  /*15c70*/  LDC.64 R68, c[0x0][0xbd8] ;  /* 0x0002f600ff447b82 */ /* 0x000f300000000a00 */
[----:B------:R-:W-:Y:S06]  /*15c80*/  BAR.SYNC.DEFER_BLOCKING 0x1, 0x100 ;  /* 0x0044000000007b1d */ /* 0x000fec0000010000 */
[----:B------:R-:W-:Y:S04]  /*15c90*/  SHFL.IDX PT, R33, R58, R5, 0x1c1f ;  /* 0x001c1f053a217589 */ /* 0x000fe800000e0000 */
[----:B------:R-:W0:Y:S04]  /*15ca0*/  SHFL.IDX PT, R35, R62, R5, 0x1c1f ;  /* 0x001c1f053e237589 */ /* 0x000e2800000e0000 */
[----:B------:R-:W-:Y:S01]  /*15cb0*/  SHFL.IDX PT, R64, R64, R45, 0x1c1f ;  /* 0x001c1f2d40407589 */ /* 0x000fe200000e0000 */
[----:B--2---:R-:W-:-:S02]  /*15cc0*/  SEL R12, R48, R13, P0 ;  /* 0x0000000d300c7207 */ /* 0x004fc40000000000 */
[----:B------:R-:W-:Y:S01]  /*15cd0*/  SEL R14, R13, R48, P0 ;  /* 0x000000300d0e7207 */ /* 0x000fe20000000000 */
[----:B------:R-:W-:Y:S01]  /*15ce0*/  SHFL.IDX PT, R70, R70, R45, 0x1c1f ;  /* 0x001c1f2d46467589 */ /* 0x000fe200000e0000 */
[----:B---3--:R-:W-:Y:S02]  /*15cf0*/  SEL R24, R50, R15, P0 ;  /* 0x0000000f32187207 */ /* 0x008fe40000000000 */
[----:B------:R-:W-:Y:S01]  /*15d00*/  SEL R26, R15, R50, P0 ;  /* 0x000000320f1a7207 */ /* 0x000fe20000000000 */
[----:B------:R2:W-:Y:S01]  /*15d10*/  STSM.16.M88.4 [R53], R8 ;  /* 0x0000000835007844 */ /* 0x0005e20000000200 */
[----:B----4-:R-:W-:-:S03]  /*15d20*/  ISETP.NE.U32.AND P3, PT, R68, RZ, PT ;  /* 0x000000ff4400720c */ /* 0x010fc60003f65070 */
[----:B------:R-:W-:Y:S04]  /*15d30*/  SHFL.IDX PT, R80, R80, R45, 0x1c1f ;  /* 0x001c1f2d50507589 */ /* 0x000fe800000e0000 */
[----:B------:R3:W4:Y:S04]  /*15d40*/  SHFL.IDX PT, R27, R38, R5, 0x1c1f ;  /* 0x001c1f05261b7589 */ /* 0x00072800000e0000 */
[----:B------:R-:W1:Y:S01]  /*15d50*/  SHFL.IDX PT, R37, R66, R5, 0x1c1f ;  /* 0x001c1f0542257589 */ /* 0x000e6200000e0000 */
[----:B0-----:R-:W-:-:S03]  /*15d60*/  SEL R36, R60, R35, P0 ;  /* 0x000000233c247207 */ /* 0x001fc60000000000 */
[----:B------:R-:W0:Y:S01]  /*15d70*/  SHFL.IDX PT, R39, R82, R5, 0x1c1f ;  /* 0x001c1f0552277589 */ /* 0x000e2200000e0000 */
[----:B--2---:R-:W2:Y:S01]  /*15d80*/  LDC.64 R8, c[0x0][0xbd8] ;  /* 0x0002f600ff087b82 */ /* 0x004ea20000000a00 */
[----:B---3--:R-:W-:Y:S02]  /*15d90*/  SEL R38, R35, R60, P0 ;  /* 0x0000003c23267207 */ /* 0x008fe40000000000 */
[----:B------:R-:W-:Y:S01]  /*15da0*/  SHFL.IDX PT, R52, R52, R45, 0x1c1f ;  /* 0x001c1f2d34347589 */ /* 0x000fe200000e0000 */
[----:B------:R-:W-:-:S03]  /*15db0*/  ISETP.NE.AND.EX P3, PT, R69, RZ, PT, P3 ;  /* 0x000000ff4500720c */ /* 0x000fc60003f65330 */
[----:B------:R-:W-:Y:S04]  /*15dc0*/  SHFL.IDX PT, R72, R72, R45, 0x1c1f ;  /* 0x001c1f2d48487589 */ /* 0x000fe800000e0000 */
[----:B------:R-:W-:Y:S04]  /*15dd0*/  SHFL.IDX PT, R84, R84, R45, 0x1c1f ;  /* 0x001c1f2d54547589 */ /* 0x000fe800000e0000 */
[----:B------:R3:W-:Y:S01]  /*15de0*/  SHFL.IDX PT, R19, R32, R5, 0x1c1f ;  /* 0x001c1f0520137589 */ /* 0x0007e200000e0000 */
[----:B----4-:R-:W-:Y:S02]  /*15df0*/  SEL R13, R70, R27, P0 ;  /* 0x0000001b460d7207 */ /* 0x010fe40000000000 */
[----:B------:R-:W-:Y:S01]  /*15e00*/  SEL R15, R27, R70, P0 ;  /* 0x000000461b0f7207 */ /* 0x000fe20000000000 */
[----:B------:R4:W4:Y:S01]  /*15e10*/  SHFL.IDX PT, R29, R34, R5, 0x1c1f ;  /* 0x001c1f05221d7589 */ /* 0x00092200000e0000 */
[----:B-1----:R-:W-:-:S02]  /*15e20*/  SEL R40, R64, R37, P0 ;  /* 0x0000002540287207 */ /* 0x002fc40000000000 */
[----:B------:R-:W-:Y:S01]  /*15e30*/  SEL R42, R37, R64, P0 ;  /* 0x00000040252a7207 */ /* 0x000fe20000000000 */
[----:B------:R-:W1:Y:S01]  /*15e40*/  SHFL.IDX PT, R41, R86, R5, 0x1c1f ;  /* 0x001c1f0556297589 */ /* 0x000e6200000e0000 */
[----:B--2---:R-:W-:Y:S01]  /*15e50*/  IMAD.WIDE R10, R216, 0x4, R8 ;  /* 0x00000004d80a7825 */ /* 0x004fe200078e0208 */
[----:B---3--:R-:W-:Y:S01]  /*15e60*/  SEL R32, R56, R33, P0 ;  /* 0x0000002138207207 */ /* 0x008fe20000000000 */
[----:B------:R-:W2:Y:S01]  /*15e70*/  LDC.64 R8, c[0x0][0xbe0] ;  /* 0x0002f800ff087b82 */ /* 0x000ea20000000a00 */
[----:B------:R-:W-:Y:S01]  /*15e80*/  SHFL.IDX PT, R54, R54, R45, 0x1c1f ;  /* 0x001c1f2d36367589 */ /* 0x000fe200000e0000 */
[----:B0-----:R-:W-:Y:S02]  /*15e90*/  SEL R35, R39, R80, P0 ;  /* 0x0000005027237207 */ /* 0x001fe40000000000 */
[----:B----4-:R-:W-:Y:S01]  /*15ea0*/  SEL R34, R33, R56, P0 ;  /* 0x0000003821227207 */ /* 0x010fe20000000000 */
[----:B------:R-:W-:Y:S01]  /*15eb0*/  SHFL.IDX PT, R74, R74, R45, 0x1c1f ;  /* 0x001c1f2d4a4a7589 */ /* 0x000fe200000e0000 */
[----:B------:R-:W-:-:S03]  /*15ec0*/  SEL R33, R80, R39, P0 ;  /* 0x0000002750217207 */ /* 0x000fc60000000000 */
[----:B------:R-:W-:Y:S04]  /*15ed0*/  SHFL.IDX PT, R76, R76, R45, 0x1c1f ;  /* 0x001c1f2d4c4c7589 */ /* 0x000fe800000e0000 */
[----:B------:R-:W-:Y:S04]  /*15ee0*/  SHFL.IDX PT, R88, R88, R45, 0x1c1f ;  /* 0x001c1f2d58587589 */ /* 0x000fe800000e0000 */
[----:B------:R0:W3:Y:S01]  /*15ef0*/  SHFL.IDX PT, R21, R28, R5, 0x1c1f ;  /* 0x001c1f051c157589 */ /* 0x0000e200000e0000 */
[----:B------:R-:W-:Y:S02]  /*15f00*/  SEL R25, R72, R29, P0 ;  /* 0x0000001d48197207 */ /* 0x000fe40000000000 */
[----:B------:R-:W-:Y:S01]  /*15f10*/  SEL R27, R29, R72, P0 ;  /* 0x000000481d1b7207 */ /* 0x000fe20000000000 */
[----:B------:R4:W2:Y:S01]  /*15f20*/  SHFL.IDX PT, R31, R30, R5, 0x1c1f ;  /* 0x001c1f051e1f7589 */ /* 0x0008a200000e0000 */
[----:B-1----:R-:W-:-:S02]  /*15f30*/  SEL R37, R84, R41, P0 ;  /* 0x0000002954257207 */ /* 0x002fc40000000000 */
[----:B------:R-:W-:Y:S01]  /*15f40*/  SEL R39, R41, R84, P0 ;  /* 0x0000005429277207 */ /* 0x000fe20000000000 */
[----:B------:R-:W1:Y:S01]  /*15f50*/  SHFL.IDX PT, R55, R78, R5, 0x1c1f ;  /* 0x001c1f054e377589 */ /* 0x000e6200000e0000 */
[----:B0-----:R-:W-:-:S03]  /*15f60*/  SEL R28, R52, R19, P0 ;  /* 0x00000013341c7207 */ /* 0x001fc60000000000 */
[----:B------:R-:W0:Y:S01]  /*15f70*/  SHFL.IDX PT, R43, R90, R5, 0x1c1f ;  /* 0x001c1f055a2b7589 */ /* 0x000e2200000e0000 */
[----:B----4-:R-:W-:-:S03]  /*15f80*/  SEL R30, R19, R52, P0 ;  /* 0x00000034131e7207 */ /* 0x010fc60000000000 */
[----:B------:R-:W-:Y:S04]  /*15f90*/  STSM.16.M88.4 [R59], R12 ;  /* 0x0000000c3b007844 */ /* 0x000fe80000000200 */
[----:B------:R-:W-:Y:S01]  /*15fa0*/  STSM.16.M88.4 [R57], R24 ;  /* 0x0000001839007844 */ /* 0x000fe20000000200 */
[----:B---3--:R-:W-:Y:S02]  /*15fb0*/  SEL R52, R54, R21, P0 ;  /* 0x0000001536347207 */ /* 0x008fe40000000000 */
[----:B------:R-:W-:Y:S02]  /*15fc0*/  SEL R54, R21, R54, P0 ;  /* 0x0000003615367207 */ /* 0x000fe40000000000 */
[----:B--2---:R-:W-:Y:S02]  /*15fd0*/  SEL R29, R74, R31, P0 ;  /* 0x0000001f4a1d7207 */ /* 0x004fe40000000000 */
[----:B------:R-:W-:-:S02]  /*15fe0*/  SEL R31, R31, R74, P0 ;  /* 0x0000004a1f1f7207 */ /* 0x000fc40000000000 */
[----:B-1----:R-:W-:Y:S02]  /*15ff0*/  SEL R53, R76, R55, P0 ;  /* 0x000000374c357207 */ /* 0x002fe40000000000 */
[----:B------:R-:W-:Y:S01]  /*16000*/  SEL R55, R55, R76, P0 ;  /* 0x0000004c37377207 */ /* 0x000fe20000000000 */
[----:B------:R-:W-:Y:S01]  /*16010*/  STSM.16.M88.4 [R51], R28 ;  /* 0x0000001c33007844 */ /* 0x000fe20000000200 */
[----:B0-----:R-:W-:Y:S02]  /*16020*/  SEL R41, R88, R43, P0 ;  /* 0x0000002b58297207 */ /* 0x001fe40000000000 */
[----:B------:R-:W-:Y:S01]  /*16030*/  SEL R43, R43, R88, P0 ;  /* 0x000000582b2b7207 */ /* 0x000fe20000000000 */
[----:B------:R0:W-:Y:S01]  /*16040*/  STSM.16.M88.4 [R18], R52 ;  /* 0x0000003412007844 */ /* 0x0001e20000000200 */
[----:B------:R-:W-:-:S03]  /*16050*/  ISETP.NE.U32.AND P0, PT, R8, RZ, PT ;  /* 0x000000ff0800720c */ /* 0x000fc60003f05070 */
[----:B------:R1:W-:Y:S01]  /*16060*/  STSM.16.M88.4 [R49], R32 ;  /* 0x0000002031007844 */ /* 0x0003e20000000200 */
[----:B------:R-:W-:Y:S01]  /*16070*/  ISETP.NE.AND.EX P0, PT, R9, RZ, PT, P0 ;  /* 0x000000ff0900720c */ /* 0x000fe20003f05300 */
[----:B------:R-:W2:Y:S02]  /*16080*/  LDC R50, c[0x0][0xa88] ;  /* 0x0002a200ff327b82 */ /* 0x000ea40000000800 */
[----:B------:R1:W-:Y:S04]  /*16090*/  STSM.16.M88.4 [R47], R36 ;  /* 0x000000242f007844 */ /* 0x0003e80000000200 */
[----:B------:R1:W-:Y:S01]  /*160a0*/  STSM.16.M88.4 [R20], R40 ;  /* 0x0000002814007844 */ /* 0x0003e20000000200 */
[----:B0-----:R-:W-:Y:S01]  /*160b0*/  IMAD.MOV.U32 R18, RZ, RZ, RZ ;  /* 0x000000ffff127224 */ /* 0x001fe200078e00ff */
[----:B------:R-:W-:Y:S08]  /*160c0*/  BAR.SYNC.DEFER_BLOCKING 0x1, 0x100 ;  /* 0x0044000000007b1d */ /* 0x000ff00000010000 */
[----:B------:R-:W0:Y:S01]  /*160d0*/  @P0 LDC.64 R8, c[0x0][0xbe0] ;  /* 0x0002f800ff080b82 */ /* 0x000e220000000a00 */
[----:B------:R1:W5:Y:S01]  /*160e0*/  @P3 LDG.E R18, desc[UR44][R10.64] ;  /* 0x0000002c0a123981 */ /* 0x000362000c1e1900 */
[----:B------:R-:W-:-:S04]  /*160f0*/  IMAD R5, R212, 0x40, R23 ;  /* 0x00000040d4057824 */ /* 0x000fc800078e0217 */
[----:B------:R-:W-:-:S04]  /*16100*/  IMAD.WIDE R6, R5, 0x2, R6 ;  /* 0x0000000205067825 */ /* 0x000fc800078e0206 */
[----:B0-----:R-:W-:-:S05]  /*16110*/  @P0 IMAD.WIDE R8, R216, 0x4, R8 ;  /* 0x00000004d8080825 */ /* 0x001fca00078e0208 */
[----:B--2---:R1:W5:Y:S01]  /*16120*/  @P0 LDG.E R50, desc[UR44][R8.64] ;  /* 0x0000002c08320981 */ /* 0x004362000c1e1900 */
[----:B------:R-:W-:Y:S05]  /*16130*/  @P0 BRA `(.L_x_6470) ;  /* 0x0000000000100947 */ /* 0x000fea0003800000 */
[----:B------:R-:W-:Y:S05]  /*16140*/  @!P3 BRA `(.L_x_6470) ;  /* 0x00000000000cb947 */ /* 0x000fea0003800000 */
[----:B------:R-:W2:Y:S04]  /*16150*/  LDG.E R5, desc[UR44][R10.64] ;  /* 0x0000002c0a057981 */ /* 0x000ea8000c1e1900 */
[----:B-----5:R-:W2:Y:S02]  /*16160*/  LDG.E R50, desc[UR44][R10.64+0x4] ;  /* 0x0000042c0a327981 */ /* 0x020ea4000c1e1900 */
[----:B--2---:R-:W-:-:S07]  /*16170*/  IMAD.IADD R50, R50, 0x1, -R5 ;  /* 0x0000000132327824 */ /* 0x004fce00078e0a05 */
.L_x_6470:
[----:B------:R-:W-:Y:S01]  /*16180*/  SHF.R.S32.HI R51, RZ, 0x1f, R215 ;  /* 0x0000001fff337819 */ /* 0x000fe200000114d7 */
[----:B------:R-:W-:Y:S01]  /*16190*/  ULDC.64 UR4, c[0x0][0xb70] ;  /* 0x0002dc0000047ab9 */ /* 0x000fe20000000a00 */
[----:B-----5:R-:W-:Y:S01]  /*161a0*/  SHF.R.S32.HI R19, RZ, 0x1f, R18 ;  /* 0x0000001fff137819 */ /* 0x020fe20000011412 */
[----:B------:R-:W-:Y:S01]  /*161b0*/  IMAD R15, R217, 0x80, R220 ;  /* 0x00000080d90f7824 */ /* 0x000fe200078e02dc */
[----:B------:R-:W-:Y:S01]  /*161c0*/  SHF.R.S32.HI R52, RZ, 0x1f, R216 ;  /* 0x0000001fff347819 */ /* 0x000fe200000114d8 */
[----:B-1----:R-:W-:Y:S01]  /*161d0*/  IMAD R8, R51, UR4, RZ ;  /* 0x0000000433087c24 */ /* 0x002fe2000f8e02ff */
        /* <DEDUP_REMOVED lines=13> */
[----:B------:R-:W-:Y:S01]  /*162b0*/  LOP3.LUT R32, R33, 0x380, RZ, 0xc0, !PT ;  /* 0x0000038021207812 */ /* 0x000fe200078ec0ff */
[----:B------:R-:W-:Y:S01]  /*162c0*/  IMAD R13, R53, UR5, R5 ;  /* 0x00000005350d7c24 */ /* 0x000fe2000f8e0205 */
[----:B------:R-:W-:Y:S01]  /*162d0*/  SHF.R.S32.HI R5, RZ, 0x1f, R15 ;  /* 0x0000001fff057819 */ /* 0x000fe2000001140f */
[----:B------:R-:W-:Y:S01]  /*162e0*/  ULDC.64 UR4, c[0x0][0xb40] ;  /* 0x0002d00000047ab9 */ /* 0x000fe20000000a00 */
[----:B------:R-:W-:-:S02]  /*162f0*/  IADD3 R12, P0, R15, R8, RZ ;  /* 0x000000080f0c7210 */ /* 0x000fc40007f1e0ff */
[----:B------:R-:W-:Y:S02]  /*16300*/  SHF.R.U64 R24, R24, 0x3, RZ ;  /* 0x0000000318187819 */ /* 0x000fe400000012ff */
[----:B------:R-:W-:Y:S01]  /*16310*/  IADD3.X R5, R5, R9, R13, P0, !PT ;  /* 0x0000000905057210 */ /* 0x000fe200007fe40d */
[----:B------:R-:W-:Y:S01]  /*16320*/  IMAD.X R9, RZ, RZ, R7, P6 ;  /* 0x000000ffff097224 */ /* 0x000fe200030e0607 */
[----:B------:R-:W-:Y:S02]  /*16330*/  LEA R48, P0, R12, UR4, 0x2 ;  /* 0x000000040c307c11 */ /* 0x000fe4000f8010ff */
[----:B------:R-:W-:Y:S02]  /*16340*/  SHF.R.U64 R10, R10, 0x3, RZ ;  /* 0x000000030a0a7819 */ /* 0x000fe400000012ff */
[----:B------:R-:W-:Y:S02]  /*16350*/  SHF.R.U64 R32, R32, 0x3, RZ ;  /* 0x0000000320207819 */ /* 0x000fe400000012ff */
[----:B------:R-:W-:Y:S01]  /*16360*/  LEA.HI.X R49, R12, UR5, R5, 0x2, P0 ;  /* 0x000000050c317c11 */ /* 0x000fe200080f1405 */
[----:B------:R-:W-:Y:S01]  /*16370*/  VIADD R5, R15, 0x8 ;  /* 0x000000080f057836 */ /* 0x000fe20000000000 */
[----:B------:R-:W-:Y:S01]  /*16380*/  LOP3.LUT R24, R24, R25, RZ, 0x3c, !PT ;  /* 0x0000001918187212 */ /* 0x000fe200078e3cff */
[----:B------:R-:W-:Y:S01]  /*16390*/  IMAD.X R25, RZ, RZ, R7, P2 ;  /* 0x000000ffff197224 */ /* 0x000fe200010e0607 */
[----:B------:R-:W-:Y:S01]  /*163a0*/  LOP3.LUT P0, RZ, R219, 0x3, RZ, 0xc0, !PT ;  /* 0x00000003dbff7812 */ /* 0x000fe2000780c0ff */
[----:B------:R-:W-:Y:S01]  /*163b0*/  ULDC.64 UR4, c[0x0][0xaa0] ;  /* 0x0002a80000047ab9 */ /* 0x000fe20000000a00 */
[----:B------:R-:W-:-:S02]  /*163c0*/  IADD3 R45, P5, R6, 0x4000, RZ ;  /* 0x00004000062d7810 */ /* 0x000fc40007fbe0ff */
[----:B------:R-:W-:Y:S02]  /*163d0*/  LOP3.LUT R8, R10, R11, RZ, 0x3c, !PT ;  /* 0x0000000b0a087212 */ /* 0x000fe400078e3cff */
[C---:B------:R-:W-:Y:S02]  /*163e0*/  IADD3 R37, P4, R6.reuse, 0x5000, RZ ;  /* 0x0000500006257810 */ /* 0x040fe40007f9e0ff */
[----:B------:R-:W-:Y:S02]  /*163f0*/  IADD3 R29, P3, R6, 0x6000, RZ ;  /* 0x00006000061d7810 */ /* 0x000fe40007f7e0ff */
[----:B------:R-:W-:Y:S01]  /*16400*/  LOP3.LUT R32, R32, R33, RZ, 0x3c, !PT ;  /* 0x0000002120207212 */ /* 0x000fe200078e3cff */
[----:B------:R-:W-:Y:S01]  /*16410*/  IMAD.X R33, RZ, RZ, R7, P1 ;  /* 0x000000ffff217224 */ /* 0x000fe200008e0607 */
[----:B------:R-:W-:Y:S02]  /*16420*/  IADD3 R10, P2, R6, 0x7000, RZ ;  /* 0x00007000060a7810 */ /* 0x000fe40007f5e0ff */
[----:B------:R-:W-:-:S02]  /*16430*/  ISETP.GE.OR P1, PT, R15, R50, P0 ;  /* 0x000000320f00720c */ /* 0x000fc40000726670 */
[----:B------:R-:W-:Y:S01]  /*16440*/  LOP3.LUT R44, R45, 0x380, RZ, 0xc0, !PT ;  /* 0x000003802d2c7812 */ /* 0x000fe200078ec0ff */
[----:B------:R-:W-:Y:S01]  /*16450*/  IMAD.X R13, RZ, RZ, R7, P2 ;  /* 0x000000ffff0d7224 */ /* 0x000fe200010e0607 */
[----:B------:R-:W-:Y:S02]  /*16460*/  LOP3.LUT R36, R37, 0x380, RZ, 0xc0, !PT ;  /* 0x0000038025247812 */ /* 0x000fe400078ec0ff */
[----:B------:R-:W-:Y:S02]  /*16470*/  LOP3.LUT R28, R29, 0x380, RZ, 0xc0, !PT ;  /* 0x000003801d1c7812 */ /* 0x000fe400078ec0ff */
[----:B------:R-:W-:Y:S02]  /*16480*/  ISETP.GE.OR P0, PT, R5, R50, P0 ;  /* 0x000000320500720c */ /* 0x000fe40000706670 */
[----:B------:R-:W-:Y:S02]  /*16490*/  LOP3.LUT R5, R10, 0x380, RZ, 0xc0, !PT ;  /* 0x000003800a057812 */ /* 0x000fe400078ec0ff */
[----:B------:R-:W-:Y:S01]  /*164a0*/  LOP3.LUT R11, R6, 0x380, RZ, 0xc0, !PT ;  /* 0x00000380060b7812 */ /* 0x000fe200078ec0ff */
[----:B------:R0:W-:Y:S01]  /*164b0*/  @!P1 STG.E desc[UR44][R48.64], R3 ;  /* 0x0000000330009986 */ /* 0x0001e2000c10192c */
[----:B------:R-:W-:-:S02]  /*164c0*/  SHF.R.U64 R44, R44, 0x3, RZ ;  /* 0x000000032c2c7819 */ /* 0x000fc400000012ff */
[----:B------:R-:W-:Y:S02]  /*164d0*/  SHF.R.U64 R36, R36, 0x3, RZ ;  /* 0x0000000324247819 */ /* 0x000fe400000012ff */
[----:B------:R-:W-:Y:S02]  /*164e0*/  SHF.R.U64 R28, R28, 0x3, RZ ;  /* 0x000000031c1c7819 */ /* 0x000fe400000012ff */
[----:B------:R-:W-:Y:S01]  /*164f0*/  SHF.R.U64 R5, R5, 0x3, RZ ;  /* 0x0000000305057819 */ /* 0x000fe200000012ff */
[----:B------:R1:W-:Y:S01]  /*16500*/  @!P0 STG.E desc[UR44][R48.64+0x20], R0 ;  /* 0x0000200030008986 */ /* 0x0003e2000c10192c */
[----:B------:R-:W-:Y:S02]  /*16510*/  SHF.R.U64 R11, R11, 0x3, RZ ;  /* 0x000000030b0b7819 */ /* 0x000fe400000012ff */
        /* <DEDUP_REMOVED lines=9> */
[----:B------:R-:W5:Y:S01]  /*165b0*/  LD.E.128 R24, desc[UR44][R24.64] ;  /* 0x0000002c18187980 */ /* 0x000f62000c101d00 */
[----:B------:R-:W-:-:S03]  /*165c0*/  SHF.R.S32.HI R21, RZ, 0x1f, R23 ;  /* 0x0000001fff157819 */ /* 0x000fc60000011417 */
[----:B------:R2:W5:Y:S04]  /*165d0*/  LD.E.128 R40, desc[UR44][R6.64] ;  /* 0x0000002c06287980 */ /* 0x000568000c101d00 */
        /* <DEDUP_REMOVED lines=13> */
[C---:B------:R-:W-:Y:S02]  /*166b0*/  IMAD R3, R18.reuse, UR5, R3 ;  /* 0x0000000512037c24 */ /* 0x040fe4000f8e0203 */
[----:B--2---:R-:W-:Y:S01]  /*166c0*/  IMAD.WIDE.U32 R6, R18, UR4, R20 ;  /* 0x0000000412067c25 */ /* 0x004fe2000f8e0014 */
[----:B------:R-:W-:-:S03]  /*166d0*/  ULDC.64 UR4, c[0x0][0xae0] ;  /* 0x0002b80000047ab9 */ /* 0x000fc60000000a00 */
[----:B------:R-:W-:Y:S02]  /*166e0*/  IMAD R50, R217, -0x80, R50 ;  /* 0xffffff80d9327824 */ /* 0x000fe400078e0232 */
[----:B------:R-:W-:Y:S02]  /*166f0*/  IMAD.IADD R7, R7, 0x1, R3 ;  /* 0x0000000107077824 */ /* 0x000fe400078e0203 */
[----:B------:R-:W-:Y:S01]  /*16700*/  IMAD R18, R51, UR4, RZ ;  /* 0x0000000433127c24 */ /* 0x000fe2000f8e02ff */
[C---:B------:R-:W-:Y:S01]  /*16710*/  ISETP.GE.AND P2, PT, R212.reuse, R50, PT ;  /* 0x00000032d400720c */ /* 0x040fe20003f46270 */
[----:B-1----:R-:W-:Y:S02]  /*16720*/  VIADD R0, R212, 0x20 ;  /* 0x00000020d4007836 */ /* 0x002fe40000000000 */
        /* <DEDUP_REMOVED lines=9> */
[-C--:B------:R-:W-:Y:S01]  /*167c0*/  ISETP.GE.AND P0, PT, R3, R50.reuse, PT ;  /* 0x000000320300720c */ /* 0x080fe20003f06270 */
[----:B------:R-:W-:Y:S01]  /*167d0*/  VIADD R5, R212, 0x60 ;  /* 0x00000060d4057836 */ /* 0x000fe20000000000 */
[----:B------:R-:W-:Y:S01]  /*167e0*/  SHF.R.S32.HI R213, RZ, 0x1f, R212 ;  /* 0x0000001fffd57819 */ /* 0x000fe200000114d4 */
[C---:B------:R-:W-:Y:S01]  /*167f0*/  IMAD R3, R53.reuse, UR5, R0 ;  /* 0x0000000535037c24 */ /* 0x040fe2000f8e0200 */
[----:B0-----:R0:W-:Y:S01]  /*16800*/  SYNCS.ARRIVE.TRANS64.RED.A1T0 RZ, [R4+URZ], RZ ;  /* 0x000000ff04ff79a7 */ /* 0x0011e2000810043f */
[----:B------:R-:W-:Y:S01]  /*16810*/  IMAD.WIDE.U32 R18, R53, UR4, R6 ;  /* 0x0000000435127c25 */ /* 0x000fe2000f8e0006 */
[----:B------:R-:W-:Y:S01]  /*16820*/  BSSY B1, `(.L_x_6471) ;  /* 0x0000015000017945 */ /* 0x000fe20003800000 */
[----:B------:R-:W-:-:S02]  /*16830*/  ISETP.GE.AND P1, PT, R5, R50, PT ;  /* 0x000000320500720c */ /* 0x000fc40003f26270 */
[----:B------:R-:W-:-:S04]  /*16840*/  IMAD.WIDE R6, R217, 0x80, R212 ;  /* 0x00000080d9067825 */ /* 0x000fc800078e02d4 */
[----:B------:R-:W-:Y:S01]  /*16850*/  IMAD.IADD R49, R19, 0x1, R3 ;  /* 0x0000000113317824 */ /* 0x000fe200078e0203 */
[----:B0-----:R-:W-:Y:S06]  /*16860*/  @P2 BRA `(.L_x_6472) ;  /* 0x0000000000402947 */ /* 0x001fec0003800000 */
        /* <DEDUP_REMOVED lines=16> */
.L_x_6472:
[----:B------:R-:W-:Y:S05]  /*16970*/  BSYNC B1 ;  /* 0x0000000000017941 */ /* 0x000fea0003800000 */
.L_x_6471:
[----:B------:R-:W-:Y:S04]  /*16980*/  BSSY B1, `(.L_x_6473) ;  /* 0x0000014000017945 */ /* 0x000fe80003800000 */
[----:B------:R-:W-:Y:S05]  /*16990*/  @P4 BRA `(.L_x_6474) ;  /* 0x0000000000484947 */ /* 0x000fea0003800000 */
[----:B------:R-:W-:Y:S01]  /*169a0*/  IADD3 R3, P2, R6, 0x20, RZ ;  /* 0x0000002006037810 */ /* 0x000fe20007f5e0ff */
[----:B------:R-:W-:Y:S01]  /*169b0*/  ULDC.64 UR4, c[0x0][0xad8] ;  /* 0x0002b60000047ab9 */ /* 0x000fe20000000a00 */
[----:B------:R-:W-:Y:S01]  /*169c0*/  IMAD.MOV.U32 R4, RZ, RZ, R18 ;  /* 0x000000ffff047224 */ /* 0x000fe200078e0012 */
[----:B------:R-:W-:Y:S01]  /*169d0*/  ULDC.64 UR6, c[0x0][0xa80] ;  /* 0x0002a00000067ab9 */ /* 0x000fe20000000a00 */
[----:B------:R-:W-:Y:S02]  /*169e0*/  IMAD.MOV.U32 R5, RZ, RZ, R49 ;  /* 0x000000ffff057224 */ /* 0x000fe400078e0031 */
[----:B------:R-:W-:Y:S02]  /*169f0*/  IMAD.X R0, RZ, RZ, R7, P2 ;  /* 0x000000ffff007224 */ /* 0x000fe400010e0607 */
[----:B0-----:R-:W-:Y:S02]  /*16a00*/  VIADD R20, R23, 0x40 ;  /* 0x0000004017147836 */ /* 0x001fe40000000000 */
[----:B------:R-:W-:-:S02]  /*16a10*/  IMAD R0, R0, UR4, RZ ;  /* 0x0000000400007c24 */ /* 0x000fc4000f8e02ff */
[----:B------:R-:W-:Y:S01]  /*16a20*/  IMAD.WIDE.U32 R4, R3, UR4, R4 ;  /* 0x0000000403047c25 */ /* 0x000fe2000f8e0004 */
[----:B------:R-:W-:Y:S02]  /*16a30*/  ULDC UR4, c[0x0][0xa8c] ;  /* 0x0002a30000047ab9 */ /* 0x000fe40000000800 */
        /* <DEDUP_REMOVED lines=8> */
.L_x_6474:
[----:B------:R-:W-:Y:S05]  /*16ac0*/  BSYNC B1 ;  /* 0x0000000000017941 */ /* 0x000fea0003800000 */
.L_x_6473:
        /* <DEDUP_REMOVED lines=8> */
[----:B01----:R-:W-:Y:S02]  /*16b50*/  VIADD R20, R23, 0x40 ;  /* 0x0000004017147836 */ /* 0x003fe40000000000 */
        /* <DEDUP_REMOVED lines=11> */
.L_x_6476:
[----:B------:R-:W-:Y:S05]  /*16c10*/  BSYNC B1 ;  /* 0x0000000000017941 */ /* 0x000fea0003800000 */
.L_x_6475:
[----:B------:R-:W-:Y:S05]  /*16c20*/  @P1 BRA `(.L_x_6477) ;  /* 0x0000000800cc1947 */ /* 0x000fea0003800000 */
[----:B------:R-:W-:Y:S01]  /*16c30*/  IADD3 R3, P0, R6, 0x60, RZ ;  /* 0x0000006006037810 */ /* 0x000fe20007f1e0ff */
        /* <DEDUP_REMOVED lines=15> */
[----:B-----5:R3:W-:Y:S10]  /*16d30*/  @!P1 STG.E.128 desc[UR44][R6.64], R8 ;  /* 0x0000000806009986 */ /* 0x0207f4000c101d2c */
[----:B------:R-:W-:Y:S05]  /*16d40*/  @P0 BRA `(.L_x_6477) ;  /* 0x0000000800840947 */ /* 0x000fea0003800000 */
[----:B------:R4:W-:Y:S01]  /*16d50*/  STG.E.128 desc[UR44][R6.64+0x80], R12 ;  /* 0x0000800c06007986 */ /* 0x0009e2000c101d2c */
[----:B------:R-:W-:Y:S05]  /*16d60*/  BRA `(.L_x_6477) ;  /* 0x00000008007c7947 */ /* 0x000fea0003800000 */
.L_x_6469:
[----:B------:R-:W2:Y:S01]  /*16d70*/  LDC.64 R6, c[0x0][0xbd8] ;  /* 0x0002f600ff067b82 */ /* 0x000ea20000000a00 */
[----:B------:R-:W-:-:S07]  /*16d80*/  IMAD.MOV.U32 R3, RZ, RZ, RZ ;  /* 0x000000ffff037224 */ /* 0x000fce00078e00ff */
[----:B0-----:R-:W0:Y:S01]  /*16d90*/  LDC.64 R4, c[0x0][0xbd8] ;  /* 0x0002f600ff047b82 */ /* 0x001e220000000a00 */
[----:B--2---:R-:W-:-:S04]  /*16da0*/  ISETP.NE.U32.AND P0, PT, R6, RZ, PT ;  /* 0x000000ff0600720c */ /* 0x004fc80003f05070 */
[----:B------:R-:W-:-:S03]  /*16db0*/  ISETP.NE.AND.EX P0, PT, R7, RZ, PT, P0 ;  /* 0x000000ff0700720c */ /* 0x000fc60003f05300 */
[----:B------:R-:W2:Y:S01]  /*16dc0*/  LDC.64 R6, c[0x0][0xbe0] ;  /* 0x0002f800ff067b82 */ /* 0x000ea20000000a00 */
[----:B0-----:R-:W-:-:S07]  /*16dd0*/  IMAD.WIDE R4, R216, 0x4, R4 ;  /* 0x00000004d8047825 */ /* 0x001fce00078e0204 */
[----:B------:R-:W0:Y:S02]  /*16de0*/  LDC R0, c[0x0][0xa88] ;  /* 0x0002a200ff007b82 */ /* 0x000e240000000800 */
[----:B------:R3:W5:Y:S01]  /*16df0*/  @P0 LDG.E R3, desc[UR44][R4.64] ;  /* 0x0000002c04030981 */ /* 0x000762000c1e1900 */
[----:B--2---:R-:W-:-:S04]  /*16e00*/  ISETP.NE.U32.AND P1, PT, R6, RZ, PT ;  /* 0x000000ff0600720c */ /* 0x004fc80003f25070 */
[----:B------:R-:W-:-:S13]  /*16e10*/  ISETP.NE.AND.EX P1, PT, R7, RZ, PT, P1 ;  /* 0x000000ff0700720c */ /* 0x000fda0003f25310 */
[----:B------:R-:W2:Y:S02]  /*16e20*/  @P1 LDC.64 R6, c[0x0][0xbe0] ;  /* 0x0002f800ff061b82 */ /* 0x000ea40000000a00 */
[----:B--2---:R-:W-:-:S05]  /*16e30*/  @P1 IMAD.WIDE R6, R216, 0x4, R6 ;  /* 0x00000004d8061825 */ /* 0x004fca00078e0206 */
[----:B0-----:R3:W5:Y:S01]  /*16e40*/  @P1 LDG.E R0, desc[UR44][R6.64] ;  /* 0x0000002c06001981 */ /* 0x001762000c1e1900 */
[----:B------:R-:W-:Y:S01]  /*16e50*/  ISETP.GT.AND P2, PT, R223, 0x7f, PT ;  /* 0x0000007fdf00780c */ /* 0x000fe20003f44270 */
[----:B------:R-:W-:-:S12]  /*16e60*/  @P1 BRA `(.L_x_6478) ;  /* 0x0000000000101947 */ /* 0x000fd80003800000 */
[----:B------:R-:W-:Y:S05]  /*16e70*/  @!P0 BRA `(.L_x_6478) ;  /* 0x00000000000c8947 */ /* 0x000fea0003800000 */
[----:B---3--:R-:W2:Y:S04]  /*16e80*/  LDG.E R7, desc[UR44][R4.64] ;  /* 0x0000002c04077981 */ /* 0x008ea8000c1e1900 */
[----:B-----5:R-:W2:Y:S02]  /*16e90*/  LDG.E R0, desc[UR44][R4.64+0x4] ;  /* 0x0000042c04007981 */ /* 0x020ea4000c1e1900 */
[----:B--2---:R-:W-:-:S07]  /*16ea0*/  IMAD.IADD R0, R0, 0x1, -R7 ;  /* 0x0000000100007824 */ /* 0x004fce00078e0a07 */
.L_x_6478:
[----:B---3--:R-:W-:Y:S01]  /*16eb0*/  SHF.R.S32.HI R4, RZ, 0x1f, R216 ;  /* 0x0000001fff047819 */ /* 0x008fe200000114d8 */
[----:B------:R-:W-:Y:S01]  /*16ec0*/  BSSY B1, `(.L_x_6479) ;  /* 0x000001d000017945 */ /* 0x000fe20003800000 */
[----:B------:R-:W-:Y:S02]  /*16ed0*/  SHF.R.S32.HI R9, RZ, 0x1f, R215 ;  /* 0x0000001fff097819 */ /* 0x000fe400000114d7 */
[----:B------:R-:W-:Y:S02]  /*16ee0*/  SHF.R.S32.HI R12, RZ, 0x1f, R23 ;  /* 0x0000001fff0c7819 */ /* 0x000fe40000011417 */
[----:B------:R-:W-:Y:S02]  /*16ef0*/  SEL R11, R216, RZ, !P0 ;  /* 0x000000ffd80b7207 */ /* 0x000fe40004000000 */
[----:B------:R-:W-:Y:S02]  /*16f00*/  SEL R10, R4, RZ, !P0 ;  /* 0x000000ff040a7207 */ /* 0x000fe40004000000 */
[----:B-----5:R-:W-:Y:S01]  /*16f10*/  SHF.R.S32.HI R8, RZ, 0x1f, R3 ;  /* 0x0000001fff087819 */ /* 0x020fe20000011403 */
[----:B------:R-:W-:Y:S06]  /*16f20*/  @P2 BRA `(.L_x_6480) ;  /* 0x0000000000582947 */ /* 0x000fec0003800000 */
[----:B------:R-:W0:Y:S02]  /*16f30*/  S2R R5, SR_TID.X ;  /* 0x0000000000057919 */ /* 0x000e240000002100 */
[----:B0-----:R-:W-:-:S04]  /*16f40*/  IMAD R4, R217, 0x80, R5 ;  /* 0x00000080d9047824 */ /* 0x001fc800078e0205 */
        /* <DEDUP_REMOVED lines=20> */
.L_x_6480:
[----:B------:R-:W-:Y:S05]  /*17090*/  BSYNC B1 ;  /* 0x0000000000017941 */ /* 0x000fea0003800000 */
.L_x_6479:
[----:B------:R-:W-:Y:S01]  /*170a0*/  ULDC.64 UR4, c[0x0][0xaa0] ;  /* 0x0002a80000047ab9 */ /* 0x000fe20000000a00 */
[----:B------:R-:W-:Y:S01]  /*170b0*/  IMAD.MOV.U32 R4, RZ, RZ, R23 ;  /* 0x000000ffff047224 */ /* 0x000fe200078e0017 */
[----:B------:R-:W-:Y:S01]  /*170c0*/  BSSY B1, `(.L_x_6481) ;  /* 0x000002c000017945 */ /* 0x000fe20003800000 */
[----:B0-----:R-:W-:Y:S02]  /*170d0*/  IMAD.MOV.U32 R5, RZ, RZ, R12 ;  /* 0x000000ffff057224 */ /* 0x001fe400078e000c */
[----:B------:R-:W-:Y:S02]  /*170e0*/  IMAD R6, R8, UR4, RZ ;  /* 0x0000000408067c24 */ /* 0x000fe4000f8e02ff */
[----:B------:R-:W-:-:S04]  /*170f0*/  IMAD.WIDE.U32 R4, R3, UR4, R4 ;  /* 0x0000000403047c25 */ /* 0x000fc8000f8e0004 */
[----:B------:R-:W-:Y:S01]  /*17100*/  IMAD R3, R3, UR5, R6 ;  /* 0x0000000503037c24 */ /* 0x000fe2000f8e0206 */
[----:B------:R-:W-:Y:S01]  /*17110*/  ULDC.64 UR4, c[0x0][0xae0] ;  /* 0x0002b80000047ab9 */ /* 0x000fe20000000a00 */
[----:B------:R-:W-:Y:S02]  /*17120*/  IMAD R7, R217, -0x80, R0 ;  /* 0xffffff80d9077824 */ /* 0x000fe400078e0200 */
[----:B------:R-:W-:Y:S02]  /*17130*/  IMAD.IADD R5, R5, 0x1, R3 ;  /* 0x0000000105057824 */ /* 0x000fe400078e0203 */
[----:B------:R-:W-:Y:S01]  /*17140*/  IMAD R6, R9, UR4, RZ ;  /* 0x0000000409067c24 */ /* 0x000fe2000f8e02ff */
[C---:B------:R-:W-:Y:S01]  /*17150*/  ISETP.GE.AND P2, PT, R212.reuse, R7, PT ;  /* 0x00000007d400720c */ /* 0x040fe20003f46270 */
[----:B------:R-:W-:Y:S01]  /*17160*/  VIADD R0, R212, 0x40 ;  /* 0x00000040d4007836 */ /* 0x000fe20000000000 */
[----:B------:R-:W-:Y:S01]  /*17170*/  SHF.R.S32.HI R9, RZ, 0x1f, R212 ;  /* 0x0000001fff097819 */ /* 0x000fe200000114d4 */
[----:B------:R-:W-:-:S02]  /*17180*/  IMAD R3, R215, UR5, R6 ;  /* 0x00000005d7037c24 */ /* 0x000fc4000f8e0206 */
[----:B------:R-:W-:Y:S01]  /*17190*/  IMAD.WIDE.U32 R4, R215, UR4, R4 ;  /* 0x00000004d7047c25 */ /* 0x000fe2000f8e0004 */
[----:B------:R-:W-:Y:S01]  /*171a0*/  ULDC.64 UR4, c[0x0][0xae8] ;  /* 0x0002ba0000047ab9 */ /* 0x000fe20000000a00 */
[-C--:B------:R-:W-:Y:S02]  /*171b0*/  ISETP.GE.AND P1, PT, R0, R7.reuse, PT ;  /* 0x000000070000720c */ /* 0x080fe40003f26270 */
[C---:B------:R-:W-:Y:S02]  /*171c0*/  VIADD R8, R212.reuse, 0x20 ;  /* 0x00000020d4087836 */ /* 0x040fe40000000000 */
[----:B------:R-:W-:Y:S02]  /*171d0*/  VIADD R6, R212, 0x60 ;  /* 0x00000060d4067836 */ /* 0x000fe40000000000 */
[----:B------:R-:W-:Y:S01]  /*171e0*/  IMAD.IADD R5, R5, 0x1, R3 ;  /* 0x0000000105057824 */ /* 0x000fe200078e0203 */
[-C--:B------:R-:W-:Y:S01]  /*171f0*/  ISETP.GE.AND P3, PT, R8, R7.reuse, PT ;  /* 0x000000070800720c */ /* 0x080fe20003f66270 */
[----:B------:R-:W-:Y:S01]  /*17200*/  IMAD R0, R10, UR4, RZ ;  /* 0x000000040a007c24 */ /* 0x000fe2000f8e02ff */
[----:B------:R-:W-:Y:S01]  /*17210*/  ISETP.GE.AND P0, PT, R6, R7, PT ;  /* 0x000000070600720c */ /* 0x000fe20003f06270 */
[----:B------:R-:W-:-:S04]  /*17220*/  IMAD.WIDE.U32 R6, R11, UR4, R4 ;  /* 0x000000040b067c25 */ /* 0x000fc8000f8e0004 */
[----:B------:R-:W-:Y:S02]  /*17230*/  IMAD R3, R11, UR5, R0 ;  /* 0x000000050b037c24 */ /* 0x000fe4000f8e0200 */
[----:B------:R-:W-:Y:S02]  /*17240*/  IMAD.MOV.U32 R8, RZ, RZ, R212 ;  /* 0x000000ffff087224 */ /* 0x000fe400078e00d4 */
[----:B------:R-:W-:Y:S02]  /*17250*/  IMAD.IADD R11, R7, 0x1, R3 ;  /* 0x00000001070b7824 */ /* 0x000fe400078e0203 */
[----:B------:R-:W-:Y:S01]  /*17260*/  IMAD.WIDE R8, R217, 0x80, R8 ;  /* 0x00000080d9087825 */ /* 0x000fe200078e0208 */
        /* <DEDUP_REMOVED lines=17> */
.L_x_6482:
[----:B------:R-:W-:Y:S05]  /*17380*/  BSYNC B1 ;  /* 0x0000000000017941 */ /* 0x000fea0003800000 */
.L_x_6481:
        /* <DEDUP_REMOVED lines=14> */
[----:B------:R-:W-:Y:S02]  /*17470*/  ISETP.GE.AND P4, PT, R10, UR4, PT ;  /* 0x000000040a007c0c */ /* 0x000fe4000bf86270 */
[----:B0-----:R-:W-:Y:S01]  /*17480*/  LEA R12, P2, R4, UR6, 0x1 ;  /* 0x00000006040c7c11 */ /* 0x001fe2000f8408ff */
[----:B------:R-:W-:-:S05]  /*17490*/  IMAD.IADD R3, R5, 0x1, R3 ;  /* 0x0000000105037824 */ /* 0x000fca00078e0203 */
[----:B------:R-:W-:-:S05]  /*174a0*/  LEA.HI.X R13, R4, UR7, R3, 0x1, P2 ;  /* 0x00000007040d7c11 */ /* 0x000fca00090f0c03 */
[----:B------:R2:W-:Y:S04]  /*174b0*/  @!P3 STG.E.128 desc[UR44][R12.64], RZ ;  /* 0x000000ff0c00b986 */ /* 0x0005e8000c101d2c */
[----:B------:R2:W-:Y:S02]  /*174c0*/  @!P4 STG.E.128 desc[UR44][R12.64+0x80], RZ ;  /* 0x000080ff0c00c986 */ /* 0x0005e4000c101d2c */
.L_x_6484:
[----:B------:R-:W-:Y:S05]  /*174d0*/  BSYNC B1 ;  /* 0x0000000000017941 */ /* 0x000fea0003800000 */
.L_x_6483:
        /* <DEDUP_REMOVED lines=15> */
[----:B0-2---:R-:W-:Y:S01]  /*175d0*/  LEA R12, P1, R4, UR6, 0x1 ;  /* 0x00000006040c7c11 */ /* 0x005fe2000f8208ff */
[----:B------:R-:W-:-:S05]  /*175e0*/  IMAD.IADD R3, R5, 0x1, R3 ;  /* 0x0000000105037824 */ /* 0x000fca00078e0203 */
[----:B------:R-:W-:-:S05]  /*175f0*/  LEA.HI.X R13, R4, UR7, R3, 0x1, P1 ;  /* 0x00000007040d7c11 */ /* 0x000fca00088f0c03 */
[----:B------:R3:W-:Y:S04]  /*17600*/  @!P2 STG.E.128 desc[UR44][R12.64], RZ ;  /* 0x000000ff0c00a986 */ /* 0x0007e8000c101d2c */
[----:B------:R3:W-:Y:S02]  /*17610*/  @!P3 STG.E.128 desc[UR44][R12.64+0x80], RZ ;  /* 0x000080ff0c00b986 */ /* 0x0007e4000c101d2c */
.L_x_6486:
[----:B------:R-:W-:Y:S05]  /*17620*/  BSYNC B1 ;  /* 0x0000000000017941 */ /* 0x000fea0003800000 */
.L_x_6485:
        /* <DEDUP_REMOVED lines=19> */
.L_x_6477:
[----:B------:R-:W-:Y:S05]  /*17760*/  BSYNC B0 ;  /* 0x0000000000007941 */ /* 0x000fea0003800000 */
.L_x_6468:
[----:B------:R-:W-:Y:S02]  /*17770*/  ULDC UR4, c[0x0][0xc14] ;  /* 0x0003050000047ab9 */ /* 0x000fe40000000800 */
[----:B-1----:R-:W-:-:S13]  /*17780*/  ISETP.GE.AND P0, PT, R211, UR4, PT ;  /* 0x00000004d3007c0c */ /* 0x002fda000bf06270 */
[----:B------:R-:W-:Y:S05]  /*17790*/  @!P0 BRA `(.L_x_6487) ;  /* 0xfffffe9400748947 */ /* 0x000fea000383ffff */
[----:B------:R-:W-:Y:S05]  /*177a0*/  EXIT ;  /* 0x000000000000794d */ /* 0x000fea0003800000 */
.L_x_6382:
[----:B------:R-:W-:-:S08]  /*177b0*/  NOP ;  /* 0x0000000000007918 */ /* 0x000fd00000000000 */
[----:B--2---:R-:W0:-:S00]  /*177c0*/  USETMAXREG.DEALLOC.CTAPOOL 0x18 ;  /* 0x00000018000079c8 */ /* 0x004e0000080e0500 */
[----:B0-----:R-:W-:Y:S01]  /*177d0*/  LOP3.LUT R0, R0, 0x3, RZ, 0xc0, !PT ;  /* 0x0000000300007812 */ /* 0x001fe200078ec0ff */
[----:B------:R-:W-:Y:S01]  /*177e0*/  IMAD.MOV.U32 R6, RZ, RZ, RZ ;  /* 0x000000ffff067224 */ /* 0x000fe200078e00ff */
[----:B------:R-:W-:-:S04]  /*177f0*/  LOP3.LUT R16, R16, 0xfffffffd, RZ, 0xc0, !PT ;  /* 0xfffffffd10107812 */ /* 0x000fc800078ec0ff */
[----:B------:R-:W0:Y:S02]  /*17800*/  SHFL.IDX PT, R0, R0, RZ, 0x1f ;  /* 0x00001fff00007589 */ /* 0x000e2400000e0000 */
[----:B0-----:R-:W-:-:S13]  /*17810*/  ISETP.NE.AND P0, PT, R0, RZ, PT ;  /* 0x000000ff0000720c */ /* 0x001fda0003f05270 */
[----:B------:R-:W-:Y:S01]  /*17820*/  @P0 LOP3.LUT R16, R16, 0x2, RZ, 0xfc, !PT ;  /* 0x0000000210100812 */ /* 0x000fe200078efcff */
[----:B------:R-:W-:Y:S06]  /*17830*/  @!P0 BRA `(.L_x_6488) ;  /* 0x00000000002c8947 */ /* 0x000fec0003800000 */
[----:B------:R-:W0:Y:S08]  /*17840*/  S2UR UR5, SR_CgaCtaId ;  /* 0x00000000000579c3 */ /* 0x000e300000008800 */
[----:B------:R-:W-:Y:S06]  /*17850*/  BAR.SYNC.DEFER_BLOCKING 0x5, 0x180 ;  /* 0x0146000000007b1d */ /* 0x000fec0000010000 */
[----:B------:R-:W-:-:S02]  /*17860*/  UMOV UR4, 0x400 ;  /* 0x0000040000047882 */ /* 0x000fc40000000000 */
[----:B0-----:R-:W-:-:S09]  /*17870*/  ULEA UR4, UR5, UR4, 0x18 ;  /* 0x0000000405047291 */ /* 0x001fd2000f8ec03f */
[----:B------:R-:W0:Y:S04]  /*17880*/  LDS.128 R4, [UR4+0x288d0] ;  /* 0x0288d004ff047984 */ /* 0x000e280008000c00 */
[----:B0-----:R0:W-:Y:S01]  /*17890*/  STL.64 [R1], R4 ;  /* 0x0000000401007387 */ /* 0x0011e20000100a00 */
[----:B------:R-:W-:-:S03]  /*178a0*/  IMAD.MOV.U32 R0, RZ, RZ, R6 ;  /* 0x000000ffff007224 */ /* 0x000fc600078e0006 */
[----:B------:R0:W-:Y:S02]  /*178b0*/  STL [R1+0xc], R7 ;  /* 0x00000c0701007387 */ /* 0x0001e40000100800 */
[----:B------:R-:W-:Y:S01]  /*178c0*/  R2UR UR38, R0 ;  /* 0x00000000002672ca */ /* 0x000fe200000e0000 */
[----:B------:R-:W-:Y:S06]  /*178d0*/  BAR.ARV 0x4, 0x180 ;  /* 0x0106000000007b1d */ /* 0x000fec0000002000 */
[----:B------:R-:W-:Y:S08]  /*178e0*/  BRA `(.L_x_6489) ;  /* 0x0000000800a47947 */ /* 0x000ff00003800000 */
.L_x_6488:
[----:B------:R-:W0:Y:S01]  /*178f0*/  S2R R0, SR_TID.X ;  /* 0x0000000000007919 */ /* 0x000e220000002100 */
        /* <DEDUP_REMOVED lines=9> */
[----:B------:R-:W-:Y:S01]  /*17990*/  IMAD.MOV.U32 R11, RZ, RZ, RZ ;  /* 0x000000ffff0b7224 */ /* 0x000fe200078e00ff */
        /* <DEDUP_REMOVED lines=23> */
[----:B------:R-:W-:Y:S01]  /*17b10*/  IMAD.MOV.U32 R12, RZ, RZ, R7 ;  /* 0x000000ffff0c7224 */ /* 0x000fe200078e0007 */
[----:B0-----:R-:W-:-:S13]  /*17b20*/  ISETP.GT.AND P6, PT, R7, R4, PT ;  /* 0x000000040700720c */ /* 0x001fda0003fc4270 */
[----:B------:R-:W-:Y:S05]  /*17b30*/  @P6 BRA `(.L_x_6490) ;  /* 0x0000000000986947 */ /* 0x000fea0003800000 */
[----:B------:R-:W0:Y:S01]  /*17b40*/  LDC R9, c[0x0][0xc14] ;  /* 0x00030500ff097b82 */ /* 0x000e220000000800 */
[----:B------:R-:W-:Y:S01]  /*17b50*/  IMAD.MOV.U32 R7, RZ, RZ, R12 ;  /* 0x000000ffff077224 */ /* 0x000fe200078e000c */
[----:B------:R-:W-:Y:S01]  /*17b60*/  ULDC UR4, c[0x0][0xc14] ;  /* 0x0003050000047ab9 */ /* 0x000fe20000000800 */
[----:B------:R-:W-:-:S07]  /*17b70*/  IMAD.MOV.U32 R11, RZ, RZ, RZ ;  /* 0x000000ffff0b7224 */ /* 0x000fce00078e00ff */
.L_x_6494:
[----:B------:R-:W-:Y:S01]  /*17b80*/  VIADD R11, R11, 0x1f ;  /* 0x0000001f0b0b7836 */ /* 0x000fe20000000000 */
[----:B0-----:R0:W-:Y:S04]  /*17b90*/  STL [R1+0xc], R9 ;  /* 0x00000c0901007387 */ /* 0x0011e80000100800 */
[----:B------:R-:W-:-:S13]  /*17ba0*/  ISETP.GE.AND P6, PT, R11, UR4, PT ;  /* 0x000000040b007c0c */ /* 0x000fda000bfc6270 */
[----:B------:R-:W-:Y:S05]  /*17bb0*/  @P6 BRA `(.L_x_6491) ;  /* 0x0000000400b86947 */ /* 0x000fea0003800000 */
[----:B------:R-:W-:Y:S01]  /*17bc0*/  IMAD.IADD R13, R0, 0x1, R11 ;  /* 0x00000001000d7824 */ /* 0x000fe200078e020b */
[----:B------:R-:W-:Y:S01]  /*17bd0*/  BSSY B0, `(.L_x_6492) ;  /* 0x0000007000007945 */ /* 0x000fe20003800000 */
[----:B------:R-:W-:-:S03]  /*17be0*/  IMAD.MOV.U32 R6, RZ, RZ, RZ ;  /* 0x000000ffff067224 */ /* 0x000fc600078e00ff */
[----:B------:R-:W-:-:S13]  /*17bf0*/  ISETP.GE.OR P6, PT, R13, UR4, !P0 ;  /* 0x000000040d007c0c */ /* 0x000fda000c7c6670 */
[----:B------:R-:W-:Y:S05]  /*17c00*/  @P6 BRA `(.L_x_6493) ;  /* 0x00000000000c6947 */ /* 0x000fea0003800000 */
[----:B------:R-:W1:Y:S02]  /*17c10*/  LDC.64 R2, c[0x0][0xc58] ;  /* 0x00031600ff027b82 */ /* 0x000e640000000a00 */
[----:B-1----:R-:W-:-:S05]  /*17c20*/  IMAD.WIDE R2, R13, 0x4, R2 ;  /* 0x000000040d027825 */ /* 0x002fca00078e0202 */
[----:B------:R1:W5:Y:S02]  /*17c30*/  LDG.E R6, desc[UR44][R2.64] ;  /* 0x0000002c02067981 */ /* 0x000364000c1e1900 */
.L_x_6493:
[----:B------:R-:W-:Y:S05]  /*17c40*/  BSYNC B0 ;  /* 0x0000000000007941 */ /* 0x000fea0003800000 */
.L_x_6492:
        /* <DEDUP_REMOVED lines=13> */
[----:B-1----:R-:W-:Y:S02]  /*17d20*/  SEL R15, R8, RZ, P5 ;  /* 0x000000ff080f7207 */ /* 0x002fe40002800000 */
[----:B------:R-:W1:Y:S03]  /*17d30*/  LDC R8, c[0x0][0xc10] ;  /* 0x00030400ff087b82 */ /* 0x000e660000000800 */
[----:B------:R-:W-:-:S05]  /*17d40*/  IMAD.IADD R10, R10, 0x1, R15 ;  /* 0x000000010a0a7824 */ /* 0x000fca00078e020f */
[----:B------:R-:W1:Y:S02]  /*17d50*/  SHFL.IDX PT, R3, R10, 0x1f, 0x1f ;  /* 0x03e01f000a037f89 */ /* 0x000e6400000e0000 */
[----:B-1----:R-:W-:-:S04]  /*17d60*/  IMAD R12, R3, R8, RZ ;  /* 0x00000008030c7224 */ /* 0x002fc800078e02ff */
[----:B------:R-:W-:-:S05]  /*17d70*/  IMAD.IADD R7, R12, 0x1, R7 ;  /* 0x000000010c077824 */ /* 0x000fca00078e0207 */
[----:B------:R-:W-:-:S13]  /*17d80*/  ISETP.GT.AND P6, PT, R7, R4, PT ;  /* 0x000000040700720c */ /* 0x000fda0003fc4270 */
[----:B------:R-:W-:Y:S05]  /*17d90*/  @!P6 BRA `(.L_x_6494) ;  /* 0xfffffffc0078e947 */ /* 0x000fea000383ffff */
.L_x_6490:
[----:B0-----:R-:W-:-:S04]  /*17da0*/  IMAD.IADD R9, R7, 0x1, -R12 ;  /* 0x0000000107097824 */ /* 0x001fc800078e0a0c */
[----:B------:R-:W-:-:S05]  /*17db0*/  IMAD R3, R10, R8, R9 ;  /* 0x000000080a037224 */ /* 0x000fca00078e0209 */
[----:B------:R-:W-:Y:S02]  /*17dc0*/  ISETP.GT.AND P0, PT, R3, R4, PT ;  /* 0x000000040300720c */ /* 0x000fe40003f04270 */
[----:B------:R-:W0:Y:S11]  /*17dd0*/  LDC.64 R2, c[0x0][0xc68] ;  /* 0x00031a00ff027b82 */ /* 0x000e360000000a00 */
[----:B------:R-:W-:-:S04]  /*17de0*/  VOTE.ANY R12, PT, !P0 ;  /* 0x00000000000c7806 */ /* 0x000fc800040e0100 */
[----:B------:R-:W1:Y:S02]  /*17df0*/  POPC R7, R12 ;  /* 0x0000000c00077309 */ /* 0x000e640000000000 */
[----:B-1----:R-:W-:-:S04]  /*17e00*/  IMAD.IADD R11, R7, 0x1, R11 ;  /* 0x00000001070b7824 */ /* 0x002fc800078e020b */
        /* <DEDUP_REMOVED lines=14> */
.L_x_6495:
[----:B-1----:R-:W-:Y:S02]  /*17ef0*/  IMAD.MOV R7, RZ, RZ, -R3 ;  /* 0x000000ffff077224 */ /* 0x002fe400078e0a03 */
[----:B---3--:R-:W-:Y:S02]  /*17f00*/  IMAD R9, R5, R8, R9 ;  /* 0x0000000805097224 */ /* 0x008fe400078e0209 */
[----:B------:R-:W-:Y:S02]  /*17f10*/  IMAD R5, R7, R14, RZ ;  /* 0x0000000e07057224 */ /* 0x000fe400078e02ff */
[----:B------:R-:W-:Y:S01]  /*17f20*/  IMAD.MOV.U32 R2, RZ, RZ, RZ ;  /* 0x000000ffff027224 */ /* 0x000fe200078e00ff */
[----:B------:R1:W-:Y:S03]  /*17f30*/  STL [R1], R9 ;  /* 0x0000000901007387 */ /* 0x0003e60000100800 */
[----:B------:R-:W-:Y:S01]  /*17f40*/  IMAD.HI.U32 R3, R3, R5, R2 ;  /* 0x0000000503037227 */ /* 0x000fe200078e0002 */
[----:B------:R-:W-:-:S03]  /*17f50*/  IABS R5, R11 ;  /* 0x0000000b00057213 */ /* 0x000fc60000000000 */
[----:B------:R-:W-:Y:S02]  /*17f60*/  IMAD.IADD R2, R4, 0x1, -R9 ;  /* 0x0000000104027824 */ /* 0x000fe400078e0a09 */
[----:B------:R-:W-:-:S03]  /*17f70*/  IMAD.MOV R5, RZ, RZ, -R5 ;  /* 0x000000ffff057224 */ /* 0x000fc600078e0a05 */
[----:B------:R-:W-:-:S05]  /*17f80*/  IABS R4, R2 ;  /* 0x0000000200047213 */ /* 0x000fca0000000000 */
[----:B--2---:R-:W-:-:S04]  /*17f90*/  IMAD.HI.U32 R10, R3, R4, RZ ;  /* 0x00000004030a7227 */ /* 0x004fc800078e00ff */
        /* <DEDUP_REMOVED lines=21> */
[----:B------:R-:W2:Y:S02]  /*180f0*/  F2I.FTZ.U32.TRUNC.NTZ R3, R3 ;  /* 0x0000000300037305 */ /* 0x000ea4000021f000 */
[----:B--2---:R-:W-:-:S04]  /*18100*/  IMAD.MOV R2, RZ, RZ, -R3 ;  /* 0x000000ffff027224 */ /* 0x004fc800078e0a03 */
[----:B-1----:R-:W-:Y:S02]  /*18110*/  IMAD R9, R2, R5, RZ ;  /* 0x0000000502097224 */ /* 0x002fe400078e02ff */
[----:B------:R-:W-:-:S04]  /*18120*/  IMAD.MOV.U32 R2, RZ, RZ, RZ ;  /* 0x000000ffff027224 */ /* 0x000fc800078e00ff */
[----:B------:R-:W-:Y:S01]  /*18130*/  IMAD.HI.U32 R2, R3, R9, R2 ;  /* 0x0000000903027227 */ /* 0x000fe200078e0002 */
[-C--:B------:R-:W-:Y:S02]  /*18140*/  IABS R9, R8.reuse ;  /* 0x0000000800097213 */ /* 0x080fe40000000000 */
[C---:B------:R-:W-:Y:S01]  /*18150*/  LOP3.LUT R3, R11.reuse, R8, RZ, 0x3c, !PT ;  /* 0x000000080b037212 */ /* 0x040fe200078e3cff */
[----:B------:R-:W-:Y:S02]  /*18160*/  IMAD.IADD R11, R11, 0x1, R4 ;  /* 0x000000010b0b7824 */ /* 0x000fe400078e0204 */
[----:B------:R-:W-:Y:S01]  /*18170*/  IMAD.MOV R10, RZ, RZ, -R9 ;  /* 0x000000ffff0a7224 */ /* 0x000fe200078e0a09 */
[----:B------:R-:W-:Y:S01]  /*18180*/  ISETP.GE.AND P2, PT, R3, RZ, PT ;  /* 0x000000ff0300720c */ /* 0x000fe20003f46270 */
[----:B------:R-:W-:-:S04]  /*18190*/  IMAD.HI.U32 R2, R2, R7, RZ ;  /* 0x0000000702027227 */ /* 0x000fc800078e00ff */
        /* <DEDUP_REMOVED lines=13> */
[----:B------:R-:W-:-:S04]  /*18270*/  R2UR UR38, R11 ;  /* 0x000000000b2672ca */ /* 0x000fc800000e0000 */
[----:B------:R2:W-:Y:S01]  /*18280*/  STL [R1+0x4], R2 ;  /* 0x0000040201007387 */ /* 0x0005e20000100800 */
[----:B------:R-:W-:Y:S10]  /*18290*/  BRA `(.L_x_6496) ;  /* 0x00000000000c7947 */ /* 0x000ff40003800000 */
.L_x_6491:
[----:B------:R1:W-:Y:S01]  /*182a0*/  STL [R1], R4 ;  /* 0x0000000401007387 */ /* 0x0003e20000100800 */
[----:B------:R-:W-:-:S03]  /*182b0*/  UMOV UR38, URZ ;  /* 0x0000003f00267c82 */ /* 0x000fc60008000000 */
[----:B------:R1:W-:Y:S02]  /*182c0*/  STL [R1+0x4], RZ ;  /* 0x000004ff01007387 */ /* 0x0003e40000100800 */
.L_x_6496:
[----:B-1----:R-:W3:Y:S04]  /*182d0*/  LDL R4, [R1] ;  /* 0x0000000001047983 */ /* 0x002ee80000100800 */
[----:B------:R-:W3:Y:S04]  /*182e0*/  LDL R5, [R1+0x4] ;  /* 0x0000040001057983 */ /* 0x000ee80000100800 */
[----:B------:R-:W3:Y:S01]  /*182f0*/  LDL R7, [R1+0xc] ;  /* 0x00000c0001077983 */ /* 0x000ee20000100800 */
[----:B------:R-:W-:Y:S01]  /*18300*/  ISETP.NE.AND P0, PT, R0, RZ, PT ;  /* 0x000000ff0000720c */ /* 0x000fe20003f05270 */
[----:B--2---:R-:W-:-:S12]  /*18310*/  IMAD.U32 R2, RZ, RZ, UR38 ;  /* 0x00000026ff027e24 */ /* 0x004fd8000f8e00ff */
[----:B------:R-:W1:Y:S01]  /*18320*/  @!P0 S2R R3, SR_CgaCtaId ;  /* 0x0000000000038919 */ /* 0x000e620000008800 */
[----:B------:R-:W-:Y:S01]  /*18330*/  @!P0 MOV R0, 0x400 ;  /* 0x0000040000008802 */ /* 0x000fe20000000f00 */
[----:B------:R-:W-:-:S03]  /*18340*/  @!P0 IMAD.MOV.U32 R6, RZ, RZ, R2 ;  /* 0x000000ffff068224 */ /* 0x000fc600078e0002 */
[----:B-1----:R-:W-:-:S05]  /*18350*/  @!P0 LEA R0, R3, R0, 0x18 ;  /* 0x0000000003008211 */ /* 0x002fca00078ec0ff */
[----:B---3--:R1:W-:Y:S01]  /*18360*/  @!P0 STS.128 [R0+0x288d0], R4 ;  /* 0x0288d00400008388 */ /* 0x0083e20000000c00 */
[----:B------:R-:W-:Y:S06]  /*18370*/  BAR.ARV 0x5, 0x180 ;  /* 0x0146000000007b1d */ /* 0x000fec0000002000 */
.L_x_6489:
[----:B-1----:R-:W2:Y:S01]  /*18380*/  LDL R0, [R1+0xc] ;  /* 0x00000c0001007983 */ /* 0x002ea20000100800 */
[----:B------:R-:W-:-:S03]  /*18390*/  ULDC UR4, c[0x0][0xc14] ;  /* 0x0003050000047ab9 */ /* 0x000fc60000000800 */
[----:B------:R1:W-:Y:S01]  /*183a0*/  STL [R1+0x14], RZ ;  /* 0x000014ff01007387 */ /* 0x0003e20000100800 */
[----:B--2---:R-:W-:Y:S01]  /*183b0*/  ISETP.GE.AND P0, PT, R0, UR4, PT ;  /* 0x0000000400007c0c */ /* 0x004fe2000bf06270 */
[----:B------:R-:W-:-:S05]  /*183c0*/  IMAD.MOV.U32 R0, RZ, RZ, 0x1 ;  /* 0x00000001ff007424 */ /* 0x000fca00078e00ff */
[----:B------:R1:W-:Y:S04]  /*183d0*/  STL [R1+0x18], R0 ;  /* 0x0000180001007387 */ /* 0x0003e80000100800 */
[----:B------:R1:W-:Y:S03]  /*183e0*/  STL [R1+0x34], RZ ;  /* 0x000034ff01007387 */ /* 0x0003e60000100800 */
[----:B------:R-:W-:Y:S05]  /*183f0*/  @P0 BRA `(.L_x_6497) ;  /* 0x0000004000140947 */ /* 0x000fea0003800000 */
[----:B0-----:R-:W2:Y:S01]  /*18400*/  LDL R7, [R1+0x30] ;  /* 0x0000300001077983 */ /* 0x001ea20000100800 */
[----:B-1----:R-:W0:Y:S01]  /*18410*/  S2R R0, SR_TID.X ;  /* 0x0000000000007919 */ /* 0x002e220000002100 */
[----:B------:R-:W1:Y:S01]  /*18420*/  S2R R8, SR_TID.X ;  /* 0x0000000000087919 */ /* 0x000e620000002100 */
[----:B0-----:R-:W-:Y:S01]  /*18430*/  LOP3.LUT R2, R0, 0x7f, RZ, 0xc0, !PT ;  /* 0x0000007f00027812 */ /* 0x001fe200078ec0ff */
[C---:B-1----:R-:W-:Y:S02]  /*18440*/  IMAD.SHL.U32 R0, R8.reuse, 0x80, RZ ;  /* 0x0000008008007824 */ /* 0x042fe400078e00ff */
        /* <DEDUP_REMOVED lines=17> */
[----:B------:R-:W-:Y:S02]  /*18560*/  IMAD.MOV.U32 R0, RZ, RZ, 0x40 ;  /* 0x00000040ff007424 */ /* 0x000fe400078e00ff */
[----:B0-----:R-:W-:-:S03]  /*18570*/  IMAD.MOV.U32 R2, RZ, RZ, 0x20 ;  /* 0x00000020ff027424 */ /* 0x001fc600078e00ff */
[----:B------:R-:W-:Y:S02]  /*18580*/  SEL R0, R0, 0xffffffc0, !P0 ;  /* 0xffffffc000007807 */ /* 0x000fe40004000000 */
[----:B------:R-:W-:Y:S01]  /*18590*/  SEL R5, R2, 0xffffffe0, !P0 ;  /* 0xffffffe002057807 */ /* 0x000fe20004000000 */
[----:B------:R-:W-:Y:S02]  /*185a0*/  STL [R1+0x10], R3 ;  /* 0x0000100301007387 */ /* 0x000fe40000100800 */
[----:B------:R-:W-:Y:S01]  /*185b0*/  IMAD.IADD R0, R0, 0x1, R3 ;  /* 0x0000000100007824 */ /* 0x000fe200078e0203 */
[----:B------:R-:W-:Y:S01]  /*185c0*/  ULDC UR41, c[0x0][0xc] ;  /* 0x0000030000297ab9 */ /* 0x000fe20000000800 */
[----:B------:R-:W-:Y:S01]  /*185d0*/  ULDC.64 UR42, c[0x0][0x198] ;  /* 0x00006600002a7ab9 */ /* 0x000fe20000000a00 */
[C---:B--2---:R-:W-:Y:S02]  /*185e0*/  LOP3.LUT R2, R7.reuse, 0x1, RZ, 0xfc, !PT ;  /* 0x0000000107027812 */ /* 0x044fe400078efcff */
[----:B------:R-:W-:-:S03]  /*185f0*/  LOP3.LUT R4, R7, 0x2, RZ, 0xfc, !PT ;  /* 0x0000000207047812 */ /* 0x000fc600078efcff */
[----:B------:R0:W-:Y:S04]  /*18600*/  STL [R1+0x38], R2 ;  /* 0x0000380201007387 */ /* 0x0001e80000100800 */
[----:B------:R1:W-:Y:S01]  /*18610*/  STL [R1+0x2c], R4 ;  /* 0x00002c0401007387 */ /* 0x0003e20000100800 */
[----:B0-----:R-:W-:-:S03]  /*18620*/  IMAD.MOV.U32 R2, RZ, RZ, 0x1 ;  /* 0x00000001ff027424 */ /* 0x001fc600078e00ff */
[----:B------:R1:W-:Y:S04]  /*18630*/  STL [R1+0x34], RZ ;  /* 0x000034ff01007387 */ /* 0x0003e80000100800 */
[----:B------:R1:W-:Y:S04]  /*18640*/  STL [R1+0x18], R2 ;  /* 0x0000180201007387 */ /* 0x0003e80000100800 */
[----:B------:R1:W-:Y:S04]  /*18650*/  STL [R1+0x14], RZ ;  /* 0x000014ff01007387 */ /* 0x0003e80000100800 */
[----:B------:R1:W-:Y:S02]  /*18660*/  STL [R1+0x28], R0 ;  /* 0x0000280001007387 */ /* 0x0003e40000100800 */
.L_x_6563:
[----:B------:R-:W2:Y:S01]  /*18670*/  LDL R12, [R1+0xc] ;  /* 0x00000c00010c7983 */ /* 0x000ea20000100800 */
[----:B-1----:R-:W0:Y:S01]  /*18680*/  LDC.64 R2, c[0x0][0xa28] ;  /* 0x00028a00ff027b82 */ /* 0x002e220000000a00 */
[----:B------:R-:W-:Y:S01]  /*18690*/  CS2R R8, SRZ ;  /* 0x0000000000087805 */ /* 0x000fe2000001ff00 */
[----:B------:R-:W-:Y:S01]  /*186a0*/  ULDC.64 UR4, c[0x0][0xa00] ;  /* 0x0002800000047ab9 */ /* 0x000fe20000000a00 */
[----:B------:R-:W-:-:S05]  /*186b0*/  ULDC.64 UR6, c[0x0][0xa08] ;  /* 0x0002820000067ab9 */ /* 0x000fca0000000a00 */
[----:B---3--:R-:W1:Y:S08]  /*186c0*/  LDC.64 R6, c[0x0][0xa00] ;  /* 0x00028000ff067b82 */ /* 0x008e700000000a00 */
[----:B------:R-:W3:Y:S01]  /*186d0*/  LDC.64 R10, c[0x0][0xa08] ;  /* 0x00028200ff0a7b82 */ /* 0x000ee20000000a00 */
[----:B0-----:R-:W-:-:S04]  /*186e0*/  ISETP.NE.U32.AND P0, PT, R2, RZ, PT ;  /* 0x000000ff0200720c */ /* 0x001fc80003f05070 */
[----:B------:R-:W-:-:S03]  /*186f0*/  ISETP.NE.AND.EX P0, PT, R3, RZ, PT, P0 ;  /* 0x000000ff0300720c */ /* 0x000fc60003f05300 */
[----:B------:R-:W0:Y:S10]  /*18700*/  LDC.64 R2, c[0x0][0xa18] ;  /* 0x00028600ff027b82 */ /* 0x000e340000000a00 */
[----:B------:R-:W2:Y:S01]  /*18710*/  @P0 LDC.64 R4, c[0x0][0xa28] ;  /* 0x00028a00ff040b82 */ /* 0x000ea20000000a00 */
[----:B------:R-:W-:-:S02]  /*18720*/  ISETP.NE.U32.AND P2, PT, RZ, UR6, PT ;  /* 0x00000006ff007c0c */ /* 0x000fc4000bf45070 */
[----:B0-----:R-:W-:Y:S01]  /*18730*/  ISETP.NE.U32.AND P1, PT, R2, RZ, PT ;  /* 0x000000ff0200720c */ /* 0x001fe20003f25070 */
[----:B------:R-:W-:Y:S02]  /*18740*/  IMAD.MOV.U32 R19, RZ, RZ, RZ ;  /* 0x000000ffff137224 */ /* 0x000fe400078e00ff */
[----:B--2---:R-:W-:-:S05]  /*18750*/  @P0 IMAD.WIDE R4, R12, 0x4, R4 ;  /* 0x000000040c040825 */ /* 0x004fca00078e0204 */
[----:B------:R3:W5:Y:S01]  /*18760*/  @P0 LDG.E R8, desc[UR44][R4.64] ;  /* 0x0000002c04080981 */ /* 0x000762000c1e1900 */
[----:B------:R-:W-:Y:S01]  /*18770*/  ISETP.NE.AND.EX P0, PT, R3, RZ, PT, P1 ;  /* 0x000000ff0300720c */ /* 0x000fe20003f05310 */
[C---:B-1----:R-:W-:Y:S01]  /*18780*/  IMAD.WIDE R6, R12.reuse, 0x4, R6 ;  /* 0x000000040c067825 */ /* 0x042fe200078e0206 */
[----:B------:R-:W-:Y:S01]  /*18790*/  ISETP.NE.U32.AND P1, PT, RZ, UR4, PT ;  /* 0x00000004ff007c0c */ /* 0x000fe2000bf25070 */
[----:B------:R-:W0:Y:S03]  /*187a0*/  LDC R0, c[0x0][0x288] ;  /* 0x0000a200ff007b82 */ /* 0x000e260000000800 */
[----:B------:R-:W-:Y:S02]  /*187b0*/  ISETP.NE.AND.EX P3, PT, RZ, UR5, PT, P1 ;  /* 0x00000005ff007c0c */ /* 0x000fe4000bf65310 */
[----:B------:R-:W-:Y:S01]  /*187c0*/  ISETP.NE.AND.EX P1, PT, RZ, UR7, PT, P2 ;  /* 0x00000007ff007c0c */ /* 0x000fe2000bf25320 */
[----:B---3--:R-:W-:-:S04]  /*187d0*/  IMAD.WIDE R4, R12, 0x4, R10 ;  /* 0x000000040c047825 */ /* 0x008fc800078e020a */
[----:B------:R-:W1:Y:S06]  /*187e0*/  @P0 LDC.64 R2, c[0x0][0xa18] ;  /* 0x00028600ff020b82 */ /* 0x000e6c0000000a00 */
[----:B------:R-:W5:Y:S04]  /*187f0*/  @P3 LDG.E R19, desc[UR44][R6.64] ;  /* 0x0000002c06133981 */ /* 0x000f68000c1e1900 */
[----:B------:R-:W5:Y:S01]  /*18800*/  @P1 LDG.E R9, desc[UR44][R4.64] ;  /* 0x0000002c04091981 */ /* 0x000f62000c1e1900 */
[----:B-1----:R-:W-:-:S05]  /*18810*/  @P0 IMAD.WIDE R2, R12, 0x4, R2 ;  /* 0x000000040c020825 */ /* 0x002fca00078e0202 */
[----:B0-----:R0:W5:Y:S02]  /*18820*/  @P0 LDG.E R0, desc[UR44][R2.64] ;  /* 0x0000002c02000981 */ /* 0x001164000c1e1900 */
[----:B0-----:R-:W0:Y:S02]  /*18830*/  LDC.64 R2, c[0x0][0x3f8] ;  /* 0x0000fe00ff027b82 */ /* 0x001e240000000a00 */
[----:B0-----:R-:W-:-:S06]  /*18840*/  ISETP.NE.U32.AND P2, PT, R2, RZ, PT ;  /* 0x000000ff0200720c */ /* 0x001fcc0003f45070 */
[----:B------:R-:W0:Y:S01]  /*18850*/  LDC R2, c[0x0][0x404] ;  /* 0x00010100ff027b82 */ /* 0x000e220000000800 */
[----:B------:R-:W-:-:S07]  /*18860*/  ISETP.NE.AND.EX P2, PT, R3, RZ, PT, P2 ;  /* 0x000000ff0300720c */ /* 0x000fce0003f45320 */
[----:B------:R-:W1:Y:S01]  /*18870*/  LDC R3, c[0x0][0x2e0] ;  /* 0x0000b800ff037b82 */ /* 0x000e620000000800 */
[----:B------:R-:W-:Y:S05]  /*18880*/  @P0 BRA `(.L_x_6498) ;  /* 0x0000000000100947 */ /* 0x000fea0003800000 */
[----:B------:R-:W-:Y:S05]  /*18890*/  @!P3 BRA `(.L_x_6498) ;  /* 0x00000000000cb947 */ /* 0x000fea0003800000 */
[----:B-----5:R-:W2:Y:S04]  /*188a0*/  LDG.E R0, desc[UR44][R6.64] ;  /* 0x0000002c06007981 */ /* 0x020ea8000c1e1900 */
[----:B------:R-:W2:Y:S02]  /*188b0*/  LDG.E R6, desc[UR44][R6.64+0x4] ;  /* 0x0000042c06067981 */ /* 0x000ea4000c1e1900 */
[----:B--2---:R-:W-:-:S07]  /*188c0*/  IMAD.IADD R0, R6, 0x1, -R0 ;  /* 0x0000000106007824 */ /* 0x004fce00078e0a00 */
.L_x_6498:
[----:B0-----:R-:W-:Y:S01]  /*188d0*/  SEL R2, R2, 0x1, P2 ;  /* 0x0000000102027807 */ /* 0x001fe20001000000 */
[----:B------:R-:W-:Y:S02]  /*188e0*/  ULDC.64 UR4, c[0x0][0xa20] ;  /* 0x0002880000047ab9 */ /* 0x000fe40000000a00 */
[----:B------:R-:W-:Y:S02]  /*188f0*/  ISETP.NE.U32.AND P0, PT, RZ, UR4, PT ;  /* 0x00000004ff007c0c */ /* 0x000fe4000bf05070 */
[----:B-1----:R-:W-:Y:S02]  /*18900*/  IMAD R2, R2, R3, RZ ;  /* 0x0000000302027224 */ /* 0x002fe400078e02ff */
[----:B-----5:R-:W-:Y:S01]  /*18910*/  IMAD.IADD R3, R9, 0x1, R8 ;  /* 0x0000000109037824 */ /* 0x020fe200078e0208 */
[----:B------:R-:W-:-:S04]  /*18920*/  ISETP.NE.AND.EX P0, PT, RZ, UR5, PT, P0 ;  /* 0x00000005ff007c0c */ /* 0x000fc8000bf05300 */
[----:B------:R0:W-:Y:S09]  /*18930*/  STL [R1+0x24], R3 ;  /* 0x0000240301007387 */ /* 0x0001f20000100800 */
[----:B------:R-:W-:Y:S05]  /*18940*/  @!P0 BRA `(.L_x_6499) ;  /* 0x0000000000108947 */ /* 0x000fea0003800000 */
[----:B0-----:R-:W0:Y:S02]  /*18950*/  LDC.64 R2, c[0x0][0xa20] ;  /* 0x00028800ff027b82 */ /* 0x001e240000000a00 */
[----:B0-----:R-:W-:-:S06]  /*18960*/  IMAD.WIDE R2, R12, 0x4, R2 ;  /* 0x000000040c027825 */ /* 0x001fcc00078e0202 */
[----:B------:R1:W5:Y:S01]  /*18970*/  LDG.E R2, desc[UR44][R2.64] ;  /* 0x0000002c02027981 */ /* 0x000362000c1e1900 */
[----:B------:R-:W-:Y:S05]  /*18980*/  BRA `(.L_x_6500) ;  /* 0x0000000000107947 */ /* 0x000fea0003800000 */
.L_x_6499:
[----:B------:R-:W-:Y:S05]  /*18990*/  @!P1 BRA `(.L_x_6500) ;  /* 0x00000000000c9947 */ /* 0x000fea0003800000 */
[----:B------:R-:W2:Y:S04]  /*189a0*/  LDG.E R2, desc[UR44][R4.64] ;  /* 0x0000002c04027981 */ /* 0x000ea8000c1e1900 */
[----:B------:R-:W2:Y:S02]  /*189b0*/  LDG.E R4, desc[UR44][R4.64+0x4] ;  /* 0x0000042c04047981 */ /* 0x000ea4000c1e1900 */
[----:B--2---:R-:W-:-:S07]  /*189c0*/  IMAD.IADD R2, R4, 0x1, -R2 ;  /* 0x0000000104027824 */ /* 0x004fce00078e0a02 */
.L_x_6500:
[----:B------:R-:W2:Y:S01]  /*189d0*/  LDL R9, [R1+0x4] ;  /* 0x0000040001097983 */ /* 0x000ea20000100800 */
[----:B-----5:R-:W-:Y:S02]  /*189e0*/  IMAD.IADD R8, R2, 0x1, -R8 ;  /* 0x0000000102087824 */ /* 0x020fe400078e0a08 */
[----:B01----:R-:W0:Y:S02]  /*189f0*/  LDC.64 R2, c[0x0][0x9e0] ;  /* 0x00027800ff027b82 */ /* 0x003e240000000a00 */
        /* <DEDUP_REMOVED lines=15> */
.L_x_6502:
[----:B------:R-:W-:-:S13]  /*18af0*/  ISETP.NE.AND P0, PT, R3, 0x1, PT ;  /* 0x000000010300780c */ /* 0x000fda0003f05270 */
[----:B------:R-:W0:Y:S02]  /*18b00*/  @P0 LDC.64 R4, c[0x0][0x9e8] ;  /* 0x00027a00ff040b82 */ /* 0x000e240000000a00 */
[----:B0-----:R-:W-:-:S05]  /*18b10*/  @P0 IMAD.HI.U32 R4, R7, R4, RZ ;  /* 0x0000000407040227 */ /* 0x001fca00078e00ff */
[----:B------:R-:W-:-:S07]  /*18b20*/  @P0 SHF.R.U32.HI R7, RZ, R5, R4 ;  /* 0x00000005ff070219 */ /* 0x000fce0000011604 */
.L_x_6503:
[----:B------:R-:W-:-:S05]  /*18b30*/  IMAD R7, R7, R3, R3 ;  /* 0x0000000307077224 */ /* 0x000fca00078e0203 */
[----:B------:R-:W-:-:S07]  /*18b40*/  VIMNMX R2, R2, R7, PT ;  /* 0x0000000702027248 */ /* 0x000fce0003fe0100 */
.L_x_6501:
[----:B------:R-:W-:Y:S01]  /*18b50*/  VIADD R2, R2, 0xbf ;  /* 0x000000bf02027836 */ /* 0x000fe20000000000 */
[----:B------:R-:W-:Y:S01]  /*18b60*/  ULDC UR4, c[0x0][0x9dc] ;  /* 0x0002770000047ab9 */ /* 0x000fe20000000800 */
[----:B------:R-:W-:Y:S02]  /*18b70*/  IMAD R0, R9, 0x80, -R0 ;  /* 0x0000008009007824 */ /* 0x000fe400078e0a00 */
[----:B------:R-:W-:-:S04]  /*18b80*/  IMAD.HI R5, R2, 0x2aaaaaab, RZ ;  /* 0x2aaaaaab02057827 */ /* 0x000fc800078e02ff */
[C---:B------:R-:W-:Y:S02]  /*18b90*/  VIADD R4, R8.reuse, 0xbf ;  /* 0x000000bf08047836 */ /* 0x040fe40000000000 */
[----:B------:R-:W-:Y:S01]  /*18ba0*/  IMAD.IADD R2, R8, 0x1, R0 ;  /* 0x0000000108027824 */ /* 0x000fe200078e0200 */
[----:B------:R-:W-:Y:S01]  /*18bb0*/  SHF.R.U32.HI R0, RZ, 0x1f, R5 ;  /* 0x0000001fff007819 */ /* 0x000fe20000011605 */
[----:B------:R-:W-:-:S03]  /*18bc0*/  IMAD.HI R4, R4, 0x2aaaaaab, RZ ;  /* 0x2aaaaaab04047827 */ /* 0x000fc600078e02ff */
[----:B------:R-:W-:Y:S02]  /*18bd0*/  LEA.HI.SX32 R0, R5, R0, 0x1b ;  /* 0x0000000005007211 */ /* 0x000fe400078fdaff */
[----:B------:R-:W-:-:S04]  /*18be0*/  SHF.R.U32.HI R5, RZ, 0x1f, R4 ;  /* 0x0000001fff057819 */ /* 0x000fc80000011604 */
[----:B------:R-:W-:-:S04]  /*18bf0*/  LEA.HI.SX32 R5, R4, R5, 0x1b ;  /* 0x0000000504057211 */ /* 0x000fc800078fdaff */
        /* <DEDUP_REMOVED lines=12> */
.L_x_6505:
[----:B------:R-:W-:-:S13]  /*18cc0*/  ISETP.NE.AND P0, PT, R3, 0x1, PT ;  /* 0x000000010300780c */ /* 0x000fda0003f05270 */
[----:B------:R-:W0:Y:S02]  /*18cd0*/  @P0 LDC.64 R4, c[0x0][0x9e8] ;  /* 0x00027a00ff040b82 */ /* 0x000e240000000a00 */
[----:B0-----:R-:W-:-:S05]  /*18ce0*/  @P0 IMAD.HI.U32 R4, R2, R4, RZ ;  /* 0x0000000402040227 */ /* 0x001fca00078e00ff */
[----:B------:R-:W-:-:S07]  /*18cf0*/  @P0 SHF.R.U32.HI R2, RZ, R5, R4 ;  /* 0x00000005ff020219 */ /* 0x000fce0000011604 */
.L_x_6506:
[----:B------:R-:W-:-:S05]  /*18d00*/  IMAD R2, R2, R3, RZ ;  /* 0x0000000302027224 */ /* 0x000fca00078e02ff */
[----:B------:R-:W-:-:S07]  /*18d10*/  VIMNMX R0, R0, R2, !PT ;  /* 0x0000000200007248 */ /* 0x000fce0007fe0100 */
.L_x_6504:
[----:B------:R-:W-:Y:S01]  /*18d20*/  IMAD.HI R0, R0, 0x2aaaaaab, RZ ;  /* 0x2aaaaaab00007827 */ /* 0x000fe200078e02ff */
[----:B------:R-:W-:Y:S04]  /*18d30*/  BSSY B6, `(.L_x_6507) ;  /* 0x00002aa000067945 */ /* 0x000fe80003800000 */
[----:B------:R-:W-:-:S04]  /*18d40*/  SHF.R.U32.HI R2, RZ, 0x1f, R0 ;  /* 0x0000001fff027819 */ /* 0x000fc80000011600 */
[----:B------:R-:W-:-:S04]  /*18d50*/  LEA.HI.SX32 R2, R0, R2, 0x1b ;  /* 0x0000000200027211 */ /* 0x000fc800078fdaff */
        /* <DEDUP_REMOVED lines=22> */
.L_x_6508:
        /* <DEDUP_REMOVED lines=23> */
.L_x_6510:
        /* <DEDUP_REMOVED lines=22> */
.L_x_6511:
        /* <DEDUP_REMOVED lines=20> */
.L_x_6512:
        /* <DEDUP_REMOVED lines=18> */
.L_x_6513:
[----:B------:R-:W2:Y:S01]  /*193f0*/  LDL.LU R6, [R1+0x4] ;  /* 0x0000040001067983 */ /* 0x000ea20000300800 */
[----:B------:R-:W0:Y:S08]  /*19400*/  LDC.64 R2, c[0x0][0x9f8] ;  /* 0x00027e00ff027b82 */ /* 0x000e300000000a00 */
[----:B------:R-:W1:Y:S01]  /*19410*/  LDC R0, c[0x0][0x428] ;  /* 0x00010a00ff007b82 */ /* 0x000e620000000800 */
[----:B------:R-:W3:Y:S01]  /*19420*/  LDL R5, [R1+0xc] ;  /* 0x00000c0001057983 */ /* 0x000ee20000100800 */
[----:B------:R-:W4:Y:S01]  /*19430*/  S2R R4, SR_TID.X ;  /* 0x0000000000047919 */ /* 0x000f220000002100 */
[----:B------:R-:W-:Y:S01]  /*19440*/  IMAD.U32 R7, RZ, RZ, UR38 ;  /* 0x00000026ff077e24 */ /* 0x000fe2000f8e00ff */
[----:B------:R-:W-:Y:S01]  /*19450*/  ULDC.64 UR4, c[0x0][0xa00] ;  /* 0x0002800000047ab9 */ /* 0x000fe20000000a00 */
[----:B------:R-:W-:Y:S01]  /*19460*/  ULDC.64 UR6, c[0x0][0xa08] ;  /* 0x0002820000067ab9 */ /* 0x000fe20000000a00 */
[----:B0-----:R-:W-:-:S04]  /*19470*/  ISETP.NE.U32.AND P0, PT, R2, RZ, PT ;  /* 0x000000ff0200720c */ /* 0x001fc80003f05070 */
[----:B------:R-:W-:-:S13]  /*19480*/  ISETP.NE.AND.EX P0, PT, R3, RZ, PT, P0 ;  /* 0x000000ff0300720c */ /* 0x000fda0003f05300 */
[----:B------:R-:W0:Y:S01]  /*19490*/  @P0 LDC.64 R2, c[0x0][0x9f8] ;  /* 0x00027e00ff020b82 */ /* 0x000e220000000a00 */
[----:B---3--:R-:W-:Y:S02]  /*194a0*/  IMAD.MOV.U32 R21, RZ, RZ, R5 ;  /* 0x000000ffff157224 */ /* 0x008fe400078e0005 */
[----:B0-----:R-:W-:-:S05]  /*194b0*/  @P0 IMAD.WIDE R2, R5, 0x4, R2 ;  /* 0x0000000405020825 */ /* 0x001fca00078e0202 */
[----:B------:R0:W3:Y:S01]  /*194c0*/  @P0 LDG.E R21, desc[UR44][R2.64] ;  /* 0x0000002c02150981 */ /* 0x0000e2000c1e1900 */
[----:B-1----:R-:W-:Y:S01]  /*194d0*/  ISETP.NE.AND P0, PT, R0, 0x1, PT ;  /* 0x000000010000780c */ /* 0x002fe20003f05270 */
[----:B--2---:R-:W-:Y:S01]  /*194e0*/  IMAD R8, R6, 0x80, R19 ;  /* 0x0000008006087824 */ /* 0x004fe200078e0213 */
[----:B----4-:R-:W-:Y:S01]  /*194f0*/  LOP3.LUT R18, R4, 0x7f, RZ, 0xc0, !PT ;  /* 0x0000007f04127812 */ /* 0x010fe200078ec0ff */
[----:B------:R-:W-:Y:S01]  /*19500*/  UMOV UR36, URZ ;  /* 0x0000003f00247c82 */ /* 0x000fe20008000000 */
[----:B------:R-:W-:Y:S02]  /*19510*/  SHF.R.U32.HI R4, RZ, 0x5, R4 ;  /* 0x00000005ff047819 */ /* 0x000fe40000011604 */
[----:B------:R-:W-:Y:S02]  /*19520*/  ISETP.NE.AND P1, PT, R18, RZ, PT ;  /* 0x000000ff1200720c */ /* 0x000fe40003f25270 */
[----:B------:R-:W-:Y:S02]  /*19530*/  R2UR UR37, R8 ;  /* 0x00000000082572ca */ /* 0x000fe400000e0000 */
[----:B------:R-:W-:-:S03]  /*19540*/  LOP3.LUT R4, R4, 0x3, RZ, 0xc0, !PT ;  /* 0x0000000304047812 */ /* 0x000fc600078ec0ff */
[----:B------:R-:W1:Y:S06]  /*19550*/  @P0 LDC R0, c[0x0][0x42c] ;  /* 0x00010b00ff000b82 */ /* 0x000e6c0000000800 */
[----:B------:R-:W-:Y:S02]  /*19560*/  VOTEU.ALL UP1, P1 ;  /* 0x00000000003f7886 */ /* 0x000fe40000820000 */
[----:B0-----:R-:W0:Y:S01]  /*19570*/  @P0 LDC R2, c[0x0][0x430] ;  /* 0x00010c00ff020b82 */ /* 0x001e220000000800 */
[----:B-1----:R-:W-:-:S05]  /*19580*/  @P0 IMAD.HI.U32 R0, R0, UR38, RZ ;  /* 0x0000002600000c27 */ /* 0x002fca000f8e00ff */
[----:B0-----:R-:W-:Y:S02]  /*19590*/  @P0 SHF.R.U32.HI R7, RZ, R2, R0 ;  /* 0x00000002ff070219 */ /* 0x001fe40000011600 */
[----:B------:R-:W0:Y:S01]  /*195a0*/  LDC.64 R2, c[0x0][0x3f8] ;  /* 0x0000fe00ff027b82 */ /* 0x000e220000000a00 */
[----:B------:R-:W-:Y:S01]  /*195b0*/  ISETP.NE.U32.AND P0, PT, RZ, UR4, PT ;  /* 0x00000004ff007c0c */ /* 0x000fe2000bf05070 */
[----:B------:R-:W-:Y:S01]  /*195c0*/  @!UP1 UIADD3 UR4, UP0, UR42, 0x270, URZ ;  /* 0x000002702a049890 */ /* 0x000fe2000ff1e03f */
[----:B------:R1:W-:Y:S02]  /*195d0*/  STL [R1+0x8], R7 ;  /* 0x0000080701007387 */ /* 0x0003e40000100800 */
[----:B------:R-:W-:Y:S01]  /*195e0*/  ISETP.NE.AND.EX P0, PT, RZ, UR5, PT, P0 ;  /* 0x00000005ff007c0c */ /* 0x000fe2000bf05300 */
[----:B------:R-:W-:-:S03]  /*195f0*/  @!UP1 UIADD3.X UR5, URZ, UR43, URZ, UP0, !UPT ;  /* 0x0000002b3f059290 */ /* 0x000fc600087fe43f */
[----:B------:R-:W-:-:S04]  /*19600*/  SEL R9, R5, RZ, !P0 ;  /* 0x000000ff05097207 */ /* 0x000fc80004000000 */
[----:B------:R-:W-:Y:S02]  /*19610*/  R2UR UR39, R9 ;  /* 0x00000000092772ca */ /* 0x000fe400000e0000 */
[----:B0-----:R-:W-:Y:S01]  /*19620*/  LOP3.LUT P0, RZ, R2, UR6, RZ, 0xfc, !PT ;  /* 0x0000000602ff7c12 */ /* 0x001fe2000f80fcff */
[----:B------:R-:W-:-:S10]  /*19630*/  UMOV UR6, 0xffffffff ;  /* 0xffffffff00067882 */ /* 0x000fd40000000000 */
[----:B------:R1:W-:Y:S01]  /*19640*/  @!UP1 UTMAPF.L2.4D [UR36], [UR4] ;  /* 0x00000024040095b8 */ /* 0x0003e20008018000 */
[----:B------:R-:W-:Y:S02]  /*19650*/  LOP3.LUT P0, RZ, R3, UR7, RZ, 0xfc, P0 ;  /* 0x0000000703ff7c12 */ /* 0x000fe4000800fcff */
[----:B---3--:R-:W-:Y:S02]  /*19660*/  SHF.R.S32.HI R19, RZ, 0x1f, R21 ;  /* 0x0000001fff137819 */ /* 0x008fe40000011415 */
[----:B------:R-:W-:-:S03]  /*19670*/  SEL R0, R21, RZ, !P0 ;  /* 0x000000ff15007207 */ /* 0x000fc60004000000 */
[----:B------:R1:W-:Y:S01]  /*19680*/  STL [R1+0x4], R19 ;  /* 0x0000041301007387 */ /* 0x0003e20000100800 */
[----:B------:R-:W-:Y:S05]  /*19690*/  BRA.DIV UR6, `(.L_x_6514) ;  /* 0x0000003606507947 */ /* 0x000fea000b800000 */
[----:B------:R0:W2:Y:S02]  /*196a0*/  SHFL.IDX PT, R14, R4, RZ, 0x1f ;  /* 0x00001fff040e7589 */ /* 0x0000a400000e0000 */
.L_x_6582:
[----:B--2---:R-:W-:Y:S02]  /*196b0*/  ISETP.NE.AND P0, PT, R14, RZ, PT ;  /* 0x000000ff0e00720c */ /* 0x004fe40003f05270 */
[----:B------:R-:W-:-:S11]  /*196c0*/  PLOP3.LUT P6, PT, PT, PT, PT, 0x8, 0x0 ;  /* 0x000000000000781c */ /* 0x000fd60003fce170 */
[----:B------:R-:W-:Y:S05]  /*196d0*/  @P0 BRA `(.L_x_6515) ;  /* 0x0000000400980947 */ /* 0x000fea0003800000 */
[----:B-1----:R-:W-:Y:S01]  /*196e0*/  UMOV UR4, 0xffffffff ;  /* 0xffffffff00047882 */ /* 0x002fe20000000000 */
[----:B0-----:R-:W-:Y:S02]  /*196f0*/  VIADD R4, R17, 0xffffffff ;  /* 0xffffffff11047836 */ /* 0x001fe40000000000 */
[----:B------:R-:W-:Y:S05]  /*19700*/  BRA.DIV UR4, `(.L_x_6516) ;  /* 0x0000003604547947 */ /* 0x000fea000b800000 */
[----:B------:R-:W-:-:S13]  /*19710*/  ELECT P6, URZ, PT ;  /* 0x00000000003f782f */ /* 0x000fda00038c0000 */
.L_x_6585:
        /* <DEDUP_REMOVED lines=22> */
.L_x_6518:
[----:B0-----:R-:W2:Y:S04]  /*19880*/  LDL R3, [R1+0x14] ;  /* 0x0000140001037983 */ /* 0x001ea80000100800 */
[----:B------:R-:W3:Y:S01]  /*19890*/  LDL R2, [R1+0x18] ;  /* 0x0000180001027983 */ /* 0x000ee20000100800 */
[----:B------:R-:W-:Y:S02]  /*198a0*/  ISETP.NE.AND P0, PT, R18, RZ, PT ;  /* 0x000000ff1200720c */ /* 0x000fe40003f05270 */
[----:B--2---:R-:W-:Y:S02]  /*198b0*/  LEA R3, R3, UR40, 0x3 ;  /* 0x0000002803037c11 */ /* 0x004fe4000f8e18ff */
[----:B---3--:R-:W-:-:S04]  /*198c0*/  SHF.L.U32 R5, R2, 0x1f, RZ ;  /* 0x0000001f02057819 */ /* 0x008fc800000006ff */
[----:B------:R-:W0:Y:S02]  /*198d0*/  SYNCS.PHASECHK.TRANS64.TRYWAIT P2, [R3+URZ+0x28880], R5 ;  /* 0x02888005030075a7 */ /* 0x000e24000804017f */
[----:B0-----:R-:W-:Y:S05]  /*198e0*/  @!P2 BRA `(.L_x_6519) ;  /* 0x0000003000fca947 */ /* 0x001fea0003800000 */
.L_x_6586:
        /* <DEDUP_REMOVED lines=8> */
.L_x_6520:
        /* <DEDUP_REMOVED lines=21> */
.L_x_6587:
        /* <DEDUP_REMOVED lines=8> */
.L_x_6522:
        /* <DEDUP_REMOVED lines=15> */
.L_x_6517:
        /* <DEDUP_REMOVED lines=17> */
.L_x_6515:
        /* <DEDUP_REMOVED lines=10> */
.L_x_6588:
[----:B-1----:R-:W-:Y:S05]  /*19de0*/  BSYNC B0 ;  /* 0x0000000000007941 */ /* 0x002fea0003800000 */
.L_x_6523:
[----:B--2---:R-:W2:Y:S01]  /*19df0*/  LDL R3, [R1+0x20] ;  /* 0x0000200001037983 */ /* 0x004ea20000100800 */
[----:B------:R-:W-:-:S05]  /*19e00*/  VIADD R17, R17, 0xfffffffe ;  /* 0xfffffffe11117836 */ /* 0x000fca0000000000 */
[----:B--2---:R-:W-:-:S13]  /*19e10*/  ISETP.GE.AND P0, PT, R17, R3, PT ;  /* 0x000000031100720c */ /* 0x004fda0003f06270 */
[----:B------:R-:W-:Y:S05]  /*19e20*/  @!P0 BRA `(.L_x_6525) ;  /* 0x0000001000188947 */ /* 0x000fea0003800000 */
[----:B------:R1:W5:Y:S01]  /*19e30*/  LDL.LU R6, [R1+0x14] ;  /* 0x0000140001067983 */ /* 0x0003620000300800 */
[----:B------:R-:W-:-:S03]  /*19e40*/  IMAD.MOV.U32 R19, RZ, RZ, R17 ;  /* 0x000000ffff137224 */ /* 0x000fc600078e0011 */
[----:B------:R1:W5:Y:S04]  /*19e50*/  LDL.LU R7, [R1+0x18] ;  /* 0x0000180001077983 */ /* 0x0003680000300800 */
.L_x_6545:
        /* <DEDUP_REMOVED lines=16> */
[----:B0-----:R-:W0:Y:S01]  /*19f60*/  LDC R4, c[0x0][0x41c] ;  /* 0x00010700ff047b82 */ /* 0x001e220000000800 */
[----:B------:R-:W-:Y:S01]  /*19f70*/  ULDC.64 UR6, c[0x0][0x408] ;  /* 0x0001020000067ab9 */ /* 0x000fe20000000a00 */
[----:B0-----:R-:W-:-:S13]  /*19f80*/  ISETP.NE.AND P0, PT, R4, 0x1, PT ;  /* 0x000000010400780c */ /* 0x001fda0003f05270 */
[----:B------:R-:W0:Y:S02]  /*19f90*/  @P0 LDC.64 R2, c[0x0][0x420] ;  /* 0x00010800ff020b82 */ /* 0x000e240000000a00 */
[----:B0-----:R-:W-:-:S04]  /*19fa0*/  @P0 IMAD.HI.U32 R0, R19, R2, RZ ;  /* 0x0000000213000227 */ /* 0x001fc800078e00ff */
[----:B------:R-:W-:Y:S01]  /*19fb0*/  IMAD.MOV.U32 R2, RZ, RZ, R19 ;  /* 0x000000ffff027224 */ /* 0x000fe200078e0013 */
[----:B------:R-:W-:-:S04]  /*19fc0*/  @P0 SHF.R.U32.HI R2, RZ, R3, R0 ;  /* 0x00000003ff020219 */ /* 0x000fc80000011600 */
[--C-:B------:R-:W-:Y:S01]  /*19fd0*/  SHF.R.S32.HI R3, RZ, 0x1f, R2.reuse ;  /* 0x0000001fff037819 */ /* 0x100fe20000011402 */
[--C-:B------:R-:W-:Y:S02]  /*19fe0*/  IMAD.MOV R8, RZ, RZ, -R2.reuse ;  /* 0x000000ffff087224 */ /* 0x100fe400078e0a02 */
[----:B------:R-:W-:-:S04]  /*19ff0*/  IMAD.WIDE.U32 R2, R21, UR6, R2 ;  /* 0x0000000615027c25 */ /* 0x000fc8000f8e0002 */
[----:B------:R-:W-:Y:S01]  /*1a000*/  IMAD R8, R4, R8, R19 ;  /* 0x0000000804087224 */ /* 0x000fe200078e0213 */
[----:B------:R-:W-:Y:S01]  /*1a010*/  LEA R4, P0, R2, UR4, 0x2 ;  /* 0x0000000402047c11 */ /* 0x000fe2000f8010ff */
[----:B---3--:R-:W-:-:S04]  /*1a020*/  IMAD R0, R5, UR6, RZ ;  /* 0x0000000605007c24 */ /* 0x008fc8000f8e02ff */
[----:B------:R-:W-:-:S04]  /*1a030*/  IMAD R0, R21, UR7, R0 ;  /* 0x0000000715007c24 */ /* 0x000fc8000f8e0200 */
[----:B------:R-:W-:-:S05]  /*1a040*/  IMAD.IADD R0, R0, 0x1, R3 ;  /* 0x0000000100007824 */ /* 0x000fca00078e0203 */
[----:B------:R-:W-:-:S05]  /*1a050*/  LEA.HI.X R5, R2, UR5, R0, 0x2, P0 ;  /* 0x0000000502057c11 */ /* 0x000fca00080f1400 */
[----:B------:R3:W5:Y:S02]  /*1a060*/  LDG.E R0, desc[UR44][R4.64] ;  /* 0x0000002c04007981 */ /* 0x000764000c1e1900 */
.L_x_6528:
[----:B0--3--:R-:W-:Y:S01]  /*1a070*/  LEA R4, R10, UR40, 0x3 ;  /* 0x000000280a047c11 */ /* 0x009fe2000f8e18ff */
[----:B------:R-:W0:Y:S01]  /*1a080*/  S2R R2, SR_TID.X ;  /* 0x0000000000027919 */ /* 0x000e220000002100 */
[----:B------:R-:W-:Y:S01]  /*1a090*/  SHF.L.U32 R3, R9, 0x1f, RZ ;  /* 0x0000001f09037819 */ /* 0x000fe200000006ff */
[----:B------:R-:W-:Y:S03]  /*1a0a0*/  BSSY B1, `(.L_x_6529) ;  /* 0x0000005000017945 */ /* 0x000fe60003800000 */
[----:B------:R-:W3:Y:S01]  /*1a0b0*/  SYNCS.PHASECHK.TRANS64.TRYWAIT P0, [R4+URZ+0x28880], R3 ;  /* 0x02888003040075a7 */ /* 0x000ee2000800017f */
[----:B0-----:R-:W-:-:S04]  /*1a0c0*/  LOP3.LUT R2, R2, 0x7f, RZ, 0xc0, !PT ;  /* 0x0000007f02027812 */ /* 0x001fc800078ec0ff */
[----:B------:R-:W-:Y:S01]  /*1a0d0*/  ISETP.NE.AND P2, PT, R2, RZ, PT ;  /* 0x000000ff0200720c */ /* 0x000fe20003f45270 */
[----:B---3--:R-:W-:-:S12]  /*1a0e0*/  @!P0 BRA `(.L_x_6530) ;  /* 0x0000002c003c8947 */ /* 0x008fd80003800000 */
.L_x_6589:
[----:B------:R-:W-:Y:S05]  /*1a0f0*/  BSYNC B1 ;  /* 0x0000000000017941 */ /* 0x000fea0003800000 */
.L_x_6529:
        /* <DEDUP_REMOVED lines=9> */
.L_x_6532:
[----:B------:R-:W-:Y:S05]  /*1a190*/  BSYNC B1 ;  /* 0x0000000000017941 */ /* 0x000fea0003800000 */
.L_x_6531:
        /* <DEDUP_REMOVED lines=16> */
.L_x_6533:
        /* <DEDUP_REMOVED lines=12> */
.L_x_6590:
[----:B------:R-:W-:Y:S05]  /*1a360*/  BSYNC B1 ;  /* 0x0000000000017941 */ /* 0x000fea0003800000 */
.L_x_6534:
[----:B------:R-:W-:Y:S01]  /*1a370*/  BSSY B1, `(.L_x_6536) ;  /* 0x000000b000017945 */ /* 0x000fe20003800000 */
[----:B------:R-:W-:Y:S02]  /*1a380*/  IMAD.MOV.U32 R8, RZ, RZ, 0x0 ;  /* 0x00000000ff087424 */ /* 0x000fe400078e00ff */
[----:B------:R-:W-:Y:S01]  /*1a390*/  IMAD.MOV.U32 R9, RZ, RZ, 0x14f00000 ;  /* 0x14f00000ff097424 */ /* 0x000fe200078e00ff */
[----:B------:R-:W-:Y:S06]  /*1a3a0*/  @P2 BRA `(.L_x_6537) ;  /* 0x00000000001c2947 */ /* 0x000fec0003800000 */
[----:B------:R-:W3:Y:S01]  /*1a3b0*/  S2R R11, SR_TID.X ;  /* 0x00000000000b7919 */ /* 0x000ee20000002100 */
[----:B0-2---:R-:W-:-:S04]  /*1a3c0*/  IMAD.MOV.U32 R3, RZ, RZ, 0x6000 ;  /* 0x00006000ff037424 */ /* 0x005fc800078e00ff */
[----:B------:R4:W-:Y:S01]  /*1a3d0*/  SYNCS.ARRIVE.TRANS64 RZ, [R4+URZ+0x28830], R3 ;  /* 0x0288300304ff79a7 */ /* 0x0009e2000800003f */
[----:B---3--:R-:W-:-:S04]  /*1a3e0*/  LOP3.LUT R11, R11, 0x1f, RZ, 0xc0, !PT ;  /* 0x0000001f0b0b7812 */ /* 0x008fc800078ec0ff */
[----:B------:R-:W-:-:S13]  /*1a3f0*/  ISETP.NE.AND P0, PT, R11, RZ, PT ;  /* 0x000000ff0b00720c */ /* 0x000fda0003f05270 */
[----:B----4-:R-:W-:Y:S05]  /*1a400*/  @!P0 BRA `(.L_x_6537) ;  /* 0x0000000000048947 */ /* 0x010fea0003800000 */
[----:B------:R-:W-:Y:S01]  /*1a410*/  BPT.TRAP 0x1 ;  /* 0x000000040000795c */ /* 0x000fe20000300000 */
.L_x_6537:
[----:B------:R-:W-:Y:S05]  /*1a420*/  BSYNC B1 ;  /* 0x0000000000017941 */ /* 0x000fea0003800000 */
.L_x_6536:
[----:B0-2---:R-:W2:Y:S01]  /*1a430*/  LDL R3, [R1+0x8] ;  /* 0x0000080001037983 */ /* 0x005ea20000100800 */
        /* <DEDUP_REMOVED lines=9> */
.L_x_6538:
        /* <DEDUP_REMOVED lines=9> */
.L_x_6527:
[----:B------:R-:W-:Y:S05]  /*1a560*/  BSYNC B0 ;  /* 0x0000000000007941 */ /* 0x000fea0003800000 */
.L_x_6526:
[----:B------:R-:W3:Y:S02]  /*1a570*/  LDL R3, [R1+0x38] ;  /* 0x0000380001037983 */ /* 0x000ee40000100800 */
[----:B---3--:R-:W-:-:S13]  /*1a580*/  ISETP.NE.AND P0, PT, R3, 0x3, PT ;  /* 0x000000030300780c */ /* 0x008fda0003f05270 */
[----:B------:R-:W-:Y:S05]  /*1a590*/  @!P0 BRA `(.L_x_6539) ;  /* 0x0000000000048947 */ /* 0x000fea0003800000 */
[----:B------:R-:W-:Y:S01]  /*1a5a0*/  BPT.TRAP 0x1 ;  /* 0x000000040000795c */ /* 0x000fe20000300000 */
.L_x_6539:
        /* <DEDUP_REMOVED lines=8> */
.L_x_6591:
[----:B------:R-:W-:Y:S05]  /*1a630*/  BSYNC B0 ;  /* 0x0000000000007941 */ /* 0x000fea0003800000 */
.L_x_6540:
[----:B------:R-:W-:Y:S05]  /*1a640*/  @!P0 BRA `(.L_x_6542) ;  /* 0x0000000000048947 */ /* 0x000fea0003800000 */
[----:B------:R-:W-:Y:S01]  /*1a650*/  BPT.TRAP 0x1 ;  /* 0x000000040000795c */ /* 0x000fe20000300000 */
.L_x_6542:
[----:B------:R-:W-:Y:S01]  /*1a660*/  SHF.L.U32 R3, R7, 0x1f, RZ ;  /* 0x0000001f07037819 */ /* 0x000fe200000006ff */
[----:B---3--:R-:W-:-:S03]  /*1a670*/  IMAD R2, R6, 0x6000, RZ ;  /* 0x0000600006027824 */ /* 0x008fc600078e02ff */
[----:B------:R-:W3:Y:S02]  /*1a680*/  SYNCS.PHASECHK.TRANS64.TRYWAIT P2, [R20+URZ+0x28860], R3 ;  /* 0x02886003140075a7 */ /* 0x000ee4000804017f */
[----:B---3--:R-:W-:Y:S05]  /*1a690*/  @!P2 BRA `(.L_x_6543) ;  /* 0x00000028000ca947 */ /* 0x008fea0003800000 */
.L_x_6592:
[----:B------:R-:W0:Y:S04]  /*1a6a0*/  LDL R12, [R1+0x10] ;  /* 0x00001000010c7983 */ /* 0x000e280000100800 */
[----:B------:R-:W4:Y:S04]  /*1a6b0*/  LDL R15, [R1+0x28] ;  /* 0x00002800010f7983 */ /* 0x000f280000100800 */
[----:B------:R-:W5:Y:S01]  /*1a6c0*/  LDL R13, [R1+0x1c] ;  /* 0x00001c00010d7983 */ /* 0x000f620000100800 */
[----:B------:R-:W-:Y:S05]  /*1a6d0*/  WARPSYNC.ALL ;  /* 0x0000000000007948 */ /* 0x000fea0003800000 */
[----:B------:R-:W-:-:S04]  /*1a6e0*/  IMAD.U32 R14, RZ, RZ, UR40 ;  /* 0x00000028ff0e7e24 */ /* 0x000fc8000f8e00ff */
[----:B------:R-:W-:Y:S02]  /*1a6f0*/  VIADD R14, R14, 0x400 ;  /* 0x000004000e0e7836 */ /* 0x000fe40000000000 */
[C---:B---3--:R-:W-:Y:S01]  /*1a700*/  VIADD R3, R2.reuse, 0x1000 ;  /* 0x0000100002037836 */ /* 0x048fe20000000000 */
[----:B0-----:R-:W-:-:S06]  /*1a710*/  LOP3.LUT R4, R2, R12, RZ, 0xfc, !PT ;  /* 0x0000000c02047212 */ /* 0x001fcc00078efcff */
[----:B------:R-:W0:Y:S01]  /*1a720*/  LDSM.16.MT88.4 R4, [R4+UR40+0xc400] ;  /* 0x00c400280404783b */ /* 0x000e220008004200 */
[----:B----4-:R-:W-:Y:S02]  /*1a730*/  IADD3 R18, R15, UR40, R2 ;  /* 0x000000280f127c10 */ /* 0x010fe4000fffe002 */
[----:B-----5:R-:W-:Y:S02]  /*1a740*/  IADD3 R17, R14, R2, R13 ;  /* 0x000000020e117210 */ /* 0x020fe40007ffe00d */
[C-C-:B0-----:R-:W-:Y:S02]  /*1a750*/  PRMT R8, R4.reuse, 0x6420, R5.reuse ;  /* 0x0000642004087816 */ /* 0x141fe40000000005 */
[----:B--2---:R-:W-:Y:S02]  /*1a760*/  PRMT R9, R4, 0x7531, R5 ;  /* 0x0000753104097816 */ /* 0x004fe40000000005 */
[C-C-:B------:R-:W-:Y:S02]  /*1a770*/  PRMT R10, R6.reuse, 0x6420, R7.reuse ;  /* 0x00006420060a7816 */ /* 0x140fe40000000007 */
[----:B------:R-:W-:-:S02]  /*1a780*/  PRMT R11, R6, 0x7531, R7 ;  /* 0x00007531060b7816 */ /* 0x000fc40000000007 */
[----:B------:R-:W0:Y:S04]  /*1a790*/  LDSM.16.MT88.4 R4, [R18+0xc400] ;  /* 0x00c400001204783b */ /* 0x000e280000004200 */
[----:B------:R0:W-:Y:S01]  /*1a7a0*/  STSM.16.M88.4 [R17], R8 ;  /* 0x0000000811007844 */ /* 0x0001e20000000200 */
[----:B------:R-:W2:Y:S01]  /*1a7b0*/  S2R R15, SR_TID.X ;  /* 0x00000000000f7919 */ /* 0x000ea20000002100 */
[C-C-:B0-----:R-:W-:Y:S02]  /*1a7c0*/  PRMT R8, R4.reuse, 0x6420, R5.reuse ;  /* 0x0000642004087816 */ /* 0x141fe40000000005 */
[----:B------:R-:W-:Y:S02]  /*1a7d0*/  PRMT R9, R4, 0x7531, R5 ;  /* 0x0000753104097816 */ /* 0x000fe40000000005 */
[----:B------:R-:W-:-:S02]  /*1a7e0*/  PRMT R10, R6, 0x6420, R7 ;  /* 0x00006420060a7816 */ /* 0x000fc40000000007 */
[----:B------:R-:W-:-:S05]  /*1a7f0*/  PRMT R11, R6, 0x7531, R7 ;  /* 0x00007531060b7816 */ /* 0x000fca0000000007 */
[----:B------:R0:W-:Y:S02]  /*1a800*/  STSM.16.M88.4 [R17+0x1000], R8 ;  /* 0x0010000811007844 */ /* 0x0001e40000000200 */
[----:B0-----:R-:W-:-:S05]  /*1a810*/  IMAD.MOV.U32 R11, RZ, RZ, R12 ;  /* 0x000000ffff0b7224 */ /* 0x001fca00078e000c */
[----:B------:R-:W-:-:S05]  /*1a820*/  LOP3.LUT R3, R3, R11, RZ, 0xfc, !PT ;  /* 0x0000000b03037212 */ /* 0x000fca00078efcff */
[----:B------:R-:W0:Y:S01]  /*1a830*/  LDSM.16.MT88.4 R4, [R3+UR40+0xc400] ;  /* 0x00c400280304783b */ /* 0x000e220008004200 */
[----:B------:R-:W-:Y:S01]  /*1a840*/  IMAD.MOV.U32 R9, RZ, RZ, R13 ;  /* 0x000000ffff097224 */ /* 0x000fe200078e000d */
[----:B--2---:R-:W-:Y:S01]  /*1a850*/  LOP3.LUT P2, RZ, R15, 0x4, RZ, 0xc0, !PT ;  /* 0x000000040fff7812 */ /* 0x004fe2000784c0ff */
[----:B------:R-:W-:Y:S02]  /*1a860*/  IMAD.MOV.U32 R8, RZ, RZ, 0x20 ;  /* 0x00000020ff087424 */ /* 0x000fe400078e00ff */
[----:B------:R-:W-:-:S03]  /*1a870*/  IMAD.U32 R10, RZ, RZ, UR40 ;  /* 0x00000028ff0a7e24 */ /* 0x000fc6000f8e00ff */
[----:B------:R-:W-:Y:S01]  /*1a880*/  SEL R8, R8, 0xffffffe0, !P2 ;  /* 0xffffffe008087807 */ /* 0x000fe20005000000 */
[----:B------:R-:W-:Y:S01]  /*1a890*/  VIADD R10, R10, 0x400 ;  /* 0x000004000a0a7836 */ /* 0x000fe20000000000 */
[C-C-:B0-----:R-:W-:Y:S02]  /*1a8a0*/  PRMT R12, R4.reuse, 0x6420, R5.reuse ;  /* 0x00006420040c7816 */ /* 0x141fe40000000005 */
[----:B------:R-:W-:Y:S02]  /*1a8b0*/  PRMT R13, R4, 0x7531, R5 ;  /* 0x00007531040d7816 */ /* 0x000fe40000000005 */
[C-C-:B------:R-:W-:Y:S02]  /*1a8c0*/  PRMT R14, R6.reuse, 0x6420, R7.reuse ;  /* 0x00006420060e7816 */ /* 0x140fe40000000007 */
[----:B------:R-:W-:Y:S02]  /*1a8d0*/  PRMT R15, R6, 0x7531, R7 ;  /* 0x00007531060f7816 */ /* 0x000fe40000000007 */
[----:B------:R-:W0:Y:S01]  /*1a8e0*/  LDSM.16.MT88.4 R4, [R18+0xd400] ;  /* 0x00d400001204783b */ /* 0x000e220000004200 */
[----:B------:R-:W-:-:S05]  /*1a8f0*/  IADD3 R3, R9, R2, R8 ;  /* 0x0000000209037210 */ /* 0x000fca0007ffe008 */
[----:B------:R-:W-:-:S05]  /*1a900*/  IMAD.IADD R3, R10, 0x1, R3 ;  /* 0x000000010a037824 */ /* 0x000fca00078e0203 */
[----:B------:R2:W-:Y:S02]  /*1a910*/  STSM.16.M88.4 [R3], R12 ;  /* 0x0000000c03007844 */ /* 0x0005e40000000200 */
[----:B--2---:R-:W-:Y:S01]  /*1a920*/  IMAD.MOV.U32 R15, RZ, RZ, R11 ;  /* 0x000000ffff0f7224 */ /* 0x004fe200078e000b */
[C-C-:B0-----:R-:W-:Y:S02]  /*1a930*/  PRMT R8, R4.reuse, 0x6420, R5.reuse ;  /* 0x0000642004087816 */ /* 0x141fe40000000005 */
[----:B------:R-:W-:Y:S02]  /*1a940*/  PRMT R9, R4, 0x7531, R5 ;  /* 0x0000753104097816 */ /* 0x000fe40000000005 */
[C-C-:B------:R-:W-:Y:S02]  /*1a950*/  PRMT R10, R6.reuse, 0x6420, R7.reuse ;  /* 0x00006420060a7816 */ /* 0x140fe40000000007 */
[----:B------:R-:W-:Y:S01]  /*1a960*/  PRMT R11, R6, 0x7531, R7 ;  /* 0x00007531060b7816 */ /* 0x000fe20000000007 */
[----:B------:R-:W-:-:S04]  /*1a970*/  VIADD R4, R2, 0x2000 ;  /* 0x0000200002047836 */ /* 0x000fc80000000000 */
[----:B------:R0:W-:Y:S02]  /*1a980*/  STSM.16.M88.4 [R3+0x1000], R8 ;  /* 0x0010000803007844 */ /* 0x0001e40000000200 */
[----:B0-----:R-:W-:-:S05]  /*1a990*/  IMAD.MOV.U32 R11, RZ, RZ, R15 ;  /* 0x000000ffff0b7224 */ /* 0x001fca00078e000f */
[----:B------:R-:W-:-:S06]  /*1a9a0*/  LOP3.LUT R4, R4, R11, RZ, 0xfc, !PT ;  /* 0x0000000b04047212 */ /* 0x000fcc00078efcff */
[----:B------:R-:W0:Y:S02]  /*1a9b0*/  LDSM.16.MT88.4 R4, [R4+UR40+0xc400] ;  /* 0x00c400280404783b */ /* 0x000e240008004200 */
[C-C-:B0-----:R-:W-:Y:S02]  /*1a9c0*/  PRMT R12, R4.reuse, 0x6420, R5.reuse ;  /* 0x00006420040c7816 */ /* 0x141fe40000000005 */
[----:B------:R-:W-:Y:S02]  /*1a9d0*/  PRMT R13, R4, 0x7531, R5 ;  /* 0x00007531040d7816 */ /* 0x000fe40000000005 */
[C-C-:B------:R-:W-:Y:S02]  /*1a9e0*/  PRMT R14, R6.reuse, 0x6420, R7.reuse ;  /* 0x00006420060e7816 */ /* 0x140fe40000000007 */
[----:B------:R-:W-:Y:S02]  /*1a9f0*/  PRMT R15, R6, 0x7531, R7 ;  /* 0x00007531060f7816 */ /* 0x000fe40000000007 */
[----:B------:R-:W0:Y:S04]  /*1aa00*/  LDSM.16.MT88.4 R4, [R18+0xe400] ;  /* 0x00e400001204783b */ /* 0x000e280000004200 */
[----:B------:R2:W-:Y:S02]  /*1aa10*/  STSM.16.M88.4 [R17+0x2000], R12 ;  /* 0x0020000c11007844 */ /* 0x0005e40000000200 */
[----:B--2---:R-:W-:Y:S01]  /*1aa20*/  IMAD.MOV.U32 R15, RZ, RZ, R11 ;  /* 0x000000ffff0f7224 */ /* 0x004fe200078e000b */
[----:B0-----:R-:W-:-:S02]  /*1aa30*/  PRMT R8, R4, 0x6420, R5 ;  /* 0x0000642004087816 */ /* 0x001fc40000000005 */
        /* <DEDUP_REMOVED lines=23> */
[----:B------:R-:W0:Y:S01]  /*1abb0*/  LDSM.16.MT88.4 R4, [R4+UR40+0xc400] ;  /* 0x00c400280404783b */ /* 0x000e220008004200 */
[----:B------:R-:W-:Y:S01]  /*1abc0*/  VIADD R2, R2, 0x5000 ;  /* 0x0000500002027836 */ /* 0x000fe20000000000 */
[C-C-:B0-----:R-:W-:Y:S02]  /*1abd0*/  PRMT R12, R4.reuse, 0x6420, R5.reuse ;  /* 0x00006420040c7816 */ /* 0x141fe40000000005 */
[----:B------:R-:W-:Y:S02]  /*1abe0*/  PRMT R13, R4, 0x7531, R5 ;  /* 0x00007531040d7816 */ /* 0x000fe40000000005 */
[C-C-:B------:R-:W-:Y:S02]  /*1abf0*/  PRMT R14, R6.reuse, 0x6420, R7.reuse ;  /* 0x00006420060e7816 */ /* 0x140fe40000000007 */
[----:B------:R-:W-:Y:S02]  /*1ac00*/  PRMT R15, R6, 0x7531, R7 ;  /* 0x00007531060f7816 */ /* 0x000fe40000000007 */
[----:B------:R-:W0:Y:S04]  /*1ac10*/  LDSM.16.MT88.4 R4, [R18+0x10400] ;  /* 0x010400001204783b */ /* 0x000e280000004200 */
[----:B------:R2:W-:Y:S02]  /*1ac20*/  STSM.16.M88.4 [R17+0x4000], R12 ;  /* 0x0040000c11007844 */ /* 0x0005e40000000200 */
[----:B--2---:R-:W-:-:S05]  /*1ac30*/  IMAD.MOV.U32 R15, RZ, RZ, R11 ;  /* 0x000000ffff0f7224 */ /* 0x004fca00078e000b */
[----:B------:R-:W-:Y:S02]  /*1ac40*/  LOP3.LUT R2, R2, R15, RZ, 0xfc, !PT ;  /* 0x0000000f02027212 */ /* 0x000fe400078efcff */
[C-C-:B0-----:R-:W-:Y:S02]  /*1ac50*/  PRMT R8, R4.reuse, 0x6420, R5.reuse ;  /* 0x0000642004087816 */ /* 0x141fe40000000005 */
        /* <DEDUP_REMOVED lines=24> */
.L_x_6544:
[----:B------:R-:W3:Y:S01]  /*1ade0*/  LDL R2, [R1+0x20] ;  /* 0x0000200001027983 */ /* 0x000ee20000100800 */
[----:B0-----:R0:W-:Y:S03]  /*1adf0*/  SYNCS.ARRIVE.TRANS64.A1T0 RZ, [R20+URZ+0x28850], RZ ;  /* 0x028850ff14ff79a7 */ /* 0x0011e6000810003f */
[----:B------:R4:W5:Y:S04]  /*1ae00*/  LDL R6, [R1+0x14] ;  /* 0x0000140001067983 */ /* 0x0009680000100800 */
[----:B------:R4:W5:Y:S01]  /*1ae10*/  LDL R7, [R1+0x18] ;  /* 0x0000180001077983 */ /* 0x0009620000100800 */
[----:B0-----:R-:W-:-:S05]  /*1ae20*/  @!P1 VIADD R20, R20, 0x28880 ;  /* 0x0002888014149836 */ /* 0x001fca0000000000 */
[----:B------:R-:W-:Y:S01]  /*1ae30*/  @!P1 PRMT R20, RZ, 0x654, R20 ;  /* 0x00000654ff149816 */ /* 0x000fe20000000014 */
[----:B------:R-:W-:Y:S06]  /*1ae40*/  BAR.SYNC.DEFER_BLOCKING 0x2, 0x80 ;  /* 0x0082000000007b1d */ /* 0x000fec0000010000 */
[----:B------:R4:W-:Y:S01]  /*1ae50*/  @!P1 SYNCS.ARRIVE.TRANS64.RED.A1T0 RZ, [R20+URZ], RZ ;  /* 0x000000ff14ff99a7 */ /* 0x0009e2000810043f */
[C---:B---3--:R-:W-:Y:S01]  /*1ae60*/  ISETP.GT.AND P0, PT, R19.reuse, R2, PT ;  /* 0x000000021300720c */ /* 0x048fe20003f04270 */
[----:B------:R-:W-:-:S12]  /*1ae70*/  VIADD R19, R19, 0xffffffff ;  /* 0xffffffff13137836 */ /* 0x000fd80000000000 */
[----:B----4-:R-:W-:Y:S05]  /*1ae80*/  @P0 BRA `(.L_x_6545) ;  /* 0xffffffec00f40947 */ /* 0x010fea000383ffff */
.L_x_6525:
[----:B------:R-:W3:Y:S01]  /*1ae90*/  LDL R2, [R1+0x38] ;  /* 0x0000380001027983 */ /* 0x000ee20000100800 */
[----:B------:R-:W-:Y:S01]  /*1aea0*/  BSSY B0, `(.L_x_6546) ;  /* 0x0000010000007945 */ /* 0x000fe20003800000 */
[----:B---3--:R-:W-:-:S03]  /*1aeb0*/  ISETP.NE.AND P2, PT, R2, 0x3, PT ;  /* 0x000000030200780c */ /* 0x008fc60003f45270 */
[----:B------:R-:W-:Y:S10]  /*1aec0*/  @P1 BRA `(.L_x_6547) ;  /* 0x0000000000341947 */ /* 0x000ff40003800000 */
[----:B--2---:R-:W2:Y:S01]  /*1aed0*/  S2R R3, SR_LANEID ;  /* 0x0000000000037919 */ /* 0x004ea20000000000 */
[----:B------:R-:W-:Y:S02]  /*1aee0*/  VOTEU.ANY UR4, UPT, PT ;  /* 0x0000000000047886 */ /* 0x000fe400038e0100 */
[----:B------:R-:W2:Y:S08]  /*1aef0*/  FLO.U32 R0, UR4 ;  /* 0x0000000400007d00 */ /* 0x000eb000080e0000 */
[----:B------:R-:W3:Y:S01]  /*1af00*/  POPC R5, UR4 ;  /* 0x0000000400057d09 */ /* 0x000ee20008000000 */
[----:B--2---:R-:W-:-:S02]  /*1af10*/  ISETP.EQ.U32.AND P0, PT, R0, R3, PT ;  /* 0x000000030000720c */ /* 0x004fc40003f02070 */
[----:B------:R-:W3:Y:S11]  /*1af20*/  LDC.64 R2, c[0x0][0xc38] ;  /* 0x00030e00ff027b82 */ /* 0x000ef60000000a00 */
[----:B---3--:R-:W2:Y:S01]  /*1af30*/  @P0 ATOMG.E.ADD.STRONG.GPU PT, R3, desc[UR44][R2.64], R5 ;  /* 0x00000005020309a8 */ /* 0x008ea200081ee1ec */
[----:B0-----:R-:W0:Y:S02]  /*1af40*/  S2R R4, SR_LTMASK ;  /* 0x0000000000047919 */ /* 0x001e240000003900 */
[----:B0-----:R-:W-:-:S04]  /*1af50*/  LOP3.LUT R4, R4, UR4, RZ, 0xc0, !PT ;  /* 0x0000000404047c12 */ /* 0x001fc8000f8ec0ff */
[----:B-----5:R-:W0:Y:S01]  /*1af60*/  POPC R7, R4 ;  /* 0x0000000400077309 */ /* 0x020e220000000000 */
[----:B--2---:R-:W0:Y:S02]  /*1af70*/  SHFL.IDX PT, R0, R3, R0, 0x1f ;  /* 0x00001f0003007589 */ /* 0x004e2400000e0000 */
[----:B0-----:R-:W-:-:S05]  /*1af80*/  IADD3 R0, R0, UR41, R7 ;  /* 0x0000002900007c10 */ /* 0x001fca000fffe007 */
[----:B------:R3:W-:Y:S02]  /*1af90*/  STL [R1], R0 ;  /* 0x0000000001007387 */ /* 0x0007e40000100800 */
.L_x_6547:
[----:B------:R-:W-:Y:S05]  /*1afa0*/  BSYNC B0 ;  /* 0x0000000000007941 */ /* 0x000fea0003800000 */
.L_x_6546:
[----:B------:R-:W-:Y:S05]  /*1afb0*/  @!P2 BRA `(.L_x_6548) ;  /* 0x000000000004a947 */ /* 0x000fea0003800000 */
[----:B------:R-:W-:Y:S01]  /*1afc0*/  BPT.TRAP 0x1 ;  /* 0x000000040000795c */ /* 0x000fe20000300000 */
.L_x_6548:
        /* <DEDUP_REMOVED lines=10> */
.L_x_6593:
[----:B------:R-:W-:Y:S05]  /*1b070*/  BSYNC B0 ;  /* 0x0000000000007941 */ /* 0x000fea0003800000 */
.L_x_6549:
[----:B------:R-:W-:Y:S05]  /*1b080*/  @!P2 BRA `(.L_x_6551) ;  /* 0x000000000004a947 */ /* 0x000fea0003800000 */
[----:B------:R-:W-:Y:S01]  /*1b090*/  BPT.TRAP 0x1 ;  /* 0x000000040000795c */ /* 0x000fe20000300000 */
.L_x_6551:
[----:B------:R-:W2:Y:S02]  /*1b0a0*/  LDL R0, [R1+0x18] ;  /* 0x0000180001007983 */ /* 0x000ea40000100800 */
[----:B--2---:R-:W-:-:S04]  /*1b0b0*/  SHF.L.U32 R3, R0, 0x1f, RZ ;  /* 0x0000001f00037819 */ /* 0x004fc800000006ff */
[----:B------:R-:W2:Y:S02]  /*1b0c0*/  SYNCS.PHASECHK.TRANS64.TRYWAIT P0, [R18+URZ+0x28860], R3 ;  /* 0x02886003120075a7 */ /* 0x000ea4000800017f */
[----:B--2---:R-:W-:Y:S05]  /*1b0d0*/  @!P0 BRA `(.L_x_6552) ;  /* 0x0000001c00a48947 */ /* 0x004fea0003800000 */
.L_x_6594:
[----:B------:R-:W3:Y:S04]  /*1b0e0*/  LDL R19, [R1+0x14] ;  /* 0x0000140001137983 */ /* 0x000ee80000100800 */
[----:B------:R-:W4:Y:S04]  /*1b0f0*/  LDL R2, [R1+0x10] ;  /* 0x0000100001027983 */ /* 0x000f280000100800 */
[----:B------:R-:W4:Y:S01]  /*1b100*/  LDL R12, [R1+0x1c] ;  /* 0x00001c00010c7983 */ /* 0x000f220000100800 */
[----:B------:R-:W0:Y:S01]  /*1b110*/  S2R R8, SR_TID.X ;  /* 0x0000000000087919 */ /* 0x000e220000002100 */
[----:B------:R-:W-:Y:S05]  /*1b120*/  WARPSYNC.ALL ;  /* 0x0000000000007948 */ /* 0x000fea0003800000 */
[----:B------:R-:W-:Y:S01]  /*1b130*/  IMAD.MOV.U32 R10, RZ, RZ, 0x40 ;  /* 0x00000040ff0a7424 */ /* 0x000fe200078e00ff */
[----:B0-----:R-:W-:-:S04]  /*1b140*/  LOP3.LUT P0, RZ, R8, 0x4, RZ, 0xc0, !PT ;  /* 0x0000000408ff7812 */ /* 0x001fc8000780c0ff */
[----:B------:R-:W-:Y:S01]  /*1b150*/  SEL R10, R10, 0xffffffc0, !P0 ;  /* 0xffffffc00a0a7807 */ /* 0x000fe20004000000 */
[----:B------:R-:W0:Y:S02]  /*1b160*/  S2R R14, SR_TID.X ;  /* 0x00000000000e7919 */ /* 0x000e240000002100 */
[----:B0-----:R-:W-:Y:S01]  /*1b170*/  LOP3.LUT P0, RZ, R14, 0x4, RZ, 0xc0, !PT ;  /* 0x000000040eff7812 */ /* 0x001fe2000780c0ff */
[----:B--2---:R-:W-:-:S05]  /*1b180*/  IMAD.MOV.U32 R3, RZ, RZ, 0x20 ;  /* 0x00000020ff037424 */ /* 0x004fca00078e00ff */
[----:B------:R-:W-:Y:S01]  /*1b190*/  SEL R3, R3, 0xffffffe0, !P0 ;  /* 0xffffffe003037807 */ /* 0x000fe20004000000 */
[----:B---3--:R-:W-:-:S05]  /*1b1a0*/  IMAD R0, R19, 0x6000, RZ ;  /* 0x0000600013007824 */ /* 0x008fca00078e02ff */
[----:B----4-:R-:W-:-:S05]  /*1b1b0*/  LOP3.LUT R2, R0, R2, RZ, 0xfc, !PT ;  /* 0x0000000200027212 */ /* 0x010fca00078efcff */
[----:B-----5:R-:W0:Y:S01]  /*1b1c0*/  LDSM.16.MT88.4 R4, [R2+UR40+0xc400] ;  /* 0x00c400280204783b */ /* 0x020e220008004200 */
[----:B------:R-:W-:-:S04]  /*1b1d0*/  VIADD R17, R2, UR40 ;  /* 0x0000002802117c36 */ /* 0x000fc80008000000 */
[----:B------:R-:W-:Y:S01]  /*1b1e0*/  IMAD.IADD R17, R10, 0x1, R17 ;  /* 0x000000010a117824 */ /* 0x000fe200078e0211 */
[C-C-:B0-----:R-:W-:Y:S02]  /*1b1f0*/  PRMT R8, R4.reuse, 0x6420, R5.reuse ;  /* 0x0000642004087816 */ /* 0x141fe40000000005 */
[----:B------:R-:W-:Y:S02]  /*1b200*/  PRMT R9, R4, 0x7531, R5 ;  /* 0x0000753104097816 */ /* 0x000fe40000000005 */
[C-C-:B------:R-:W-:Y:S02]  /*1b210*/  PRMT R10, R6.reuse, 0x6420, R7.reuse ;  /* 0x00006420060a7816 */ /* 0x140fe40000000007 */
[----:B------:R-:W-:Y:S02]  /*1b220*/  PRMT R11, R6, 0x7531, R7 ;  /* 0x00007531060b7816 */ /* 0x000fe40000000007 */
[----:B------:R-:W0:Y:S01]  /*1b230*/  LDSM.16.MT88.4 R4, [R17+0xc400] ;  /* 0x00c400001104783b */ /* 0x000e220000004200 */
[----:B------:R-:W-:-:S05]  /*1b240*/  IADD3 R0, R0, UR40, R12 ;  /* 0x0000002800007c10 */ /* 0x000fca000fffe00c */
[----:B------:R0:W-:Y:S02]  /*1b250*/  STSM.16.M88.4 [R0+0x400], R8 ;  /* 0x0004000800007844 */ /* 0x0001e40000000200 */
        /* <DEDUP_REMOVED lines=10> */
[----:B------:R-:W0:Y:S01]  /*1b300*/  LDSM.16.MT88.4 R4, [R17+0xd400] ;  /* 0x00d400001104783b */ /* 0x000e220000004200 */
[----:B------:R-:W-:-:S05]  /*1b310*/  IADD3 R3, R3, 0x400, R0 ;  /* 0x0000040003037810 */ /* 0x000fca0007ffe000 */
[----:B------:R-:W-:Y:S01]  /*1b320*/  STSM.16.M88.4 [R3], R12 ;  /* 0x0000000c03007844 */ /* 0x000fe20000000200 */
        /* <DEDUP_REMOVED lines=61> */
.L_x_6553:
[----:B--2---:R-:W2:Y:S01]  /*1b700*/  LDL.LU R3, [R1+0x18] ;  /* 0x0000180001037983 */ /* 0x004ea20000300800 */
[----:B0-----:R-:W-:Y:S01]  /*1b710*/  SYNCS.ARRIVE.TRANS64.A1T0 RZ, [R18+URZ+0x28850], RZ ;  /* 0x028850ff12ff79a7 */ /* 0x001fe2000810003f */
[----:B------:R-:W-:-:S05]  /*1b720*/  @!P1 VIADD R0, R18, 0x28880 ;  /* 0x0002888012009836 */ /* 0x000fca0000000000 */
[----:B------:R-:W-:Y:S01]  /*1b730*/  @!P1 PRMT R0, RZ, 0x654, R0 ;  /* 0x00000654ff009816 */ /* 0x000fe20000000000 */
[----:B------:R-:W-:Y:S06]  /*1b740*/  BAR.SYNC.DEFER_BLOCKING 0x2, 0x80 ;  /* 0x0082000000007b1d */ /* 0x000fec0000010000 */
[----:B------:R0:W-:Y:S02]  /*1b750*/  @!P1 SYNCS.ARRIVE.TRANS64.RED.A1T0 RZ, [R0+URZ], RZ ;  /* 0x000000ff00ff99a7 */ /* 0x0001e4000810043f */
[----:B0-----:R-:W-:-:S05]  /*1b760*/  VIADD R0, R19, 0x1 ;  /* 0x0000000113007836 */ /* 0x001fca0000000000 */
[----:B------:R-:W-:-:S04]  /*1b770*/  ISETP.NE.AND P0, PT, R0, 0x2, PT ;  /* 0x000000020000780c */ /* 0x000fc80003f05270 */
[----:B------:R-:W-:Y:S02]  /*1b780*/  SEL R2, RZ, 0x1, P0 ;  /* 0x00000001ff027807 */ /* 0x000fe40000000000 */
[----:B------:R-:W-:-:S05]  /*1b790*/  SEL R0, R0, RZ, P0 ;  /* 0x000000ff00007207 */ /* 0x000fca0000000000 */
[----:B------:R0:W-:Y:S01]  /*1b7a0*/  STL [R1+0x14], R0 ;  /* 0x0000140001007387 */ /* 0x0001e20000100800 */
[----:B--2---:R-:W-:-:S05]  /*1b7b0*/  LOP3.LUT R3, R3, R2, RZ, 0x3c, !PT ;  /* 0x0000000203037212 */ /* 0x004fca00078e3cff */
[----:B------:R0:W-:Y:S02]  /*1b7c0*/  STL [R1+0x18], R3 ;  /* 0x0000180301007387 */ /* 0x0001e40000100800 */
.L_x_6509:
[----:B------:R-:W-:Y:S05]  /*1b7d0*/  BSYNC B6 ;  /* 0x0000000000067941 */ /* 0x000fea0003800000 */
.L_x_6507:
[----:B------:R-:W-:-:S13]  /*1b7e0*/  LOP3.LUT P0, RZ, R16, 0x2, RZ, 0xc0, !PT ;  /* 0x0000000210ff7812 */ /* 0x000fda000780c0ff */
[----:B------:R-:W-:Y:S05]  /*1b7f0*/  @!P0 BRA `(.L_x_6554) ;  /* 0x00000000002c8947 */ /* 0x000fea0003800000 */
[----:B------:R-:W3:Y:S08]  /*1b800*/  S2UR UR5, SR_CgaCtaId ;  /* 0x00000000000579c3 */ /* 0x000ef00000008800 */
[----:B------:R-:W-:Y:S06]  /*1b810*/  BAR.SYNC.DEFER_BLOCKING 0x5, 0x180 ;  /* 0x0146000000007b1d */ /* 0x000fec0000010000 */
[----:B------:R-:W-:-:S02]  /*1b820*/  UMOV UR4, 0x400 ;  /* 0x0000040000047882 */ /* 0x000fc40000000000 */
[----:B---3--:R-:W-:-:S09]  /*1b830*/  ULEA UR4, UR5, UR4, 0x18 ;  /* 0x0000000405047291 */ /* 0x008fd2000f8ec03f */
[----:B------:R-:W3:Y:S04]  /*1b840*/  LDS.128 R4, [UR4+0x288d0] ;  /* 0x0288d004ff047984 */ /* 0x000ee80008000c00 */
[----:B---3--:R3:W-:Y:S01]  /*1b850*/  STL.64 [R1], R4 ;  /* 0x0000000401007387 */ /* 0x0087e20000100a00 */
[----:B0-2---:R-:W-:-:S03]  /*1b860*/  IMAD.MOV.U32 R0, RZ, RZ, R6 ;  /* 0x000000ffff007224 */ /* 0x005fc600078e0006 */
[----:B------:R3:W-:Y:S02]  /*1b870*/  STL [R1+0xc], R7 ;  /* 0x00000c0701007387 */ /* 0x0007e40000100800 */
[----:B------:R-:W-:Y:S01]  /*1b880*/  R2UR UR38, R0 ;  /* 0x00000000002672ca */ /* 0x000fe200000e0000 */
[----:B------:R-:W-:Y:S06]  /*1b890*/  BAR.ARV 0x4, 0x180 ;  /* 0x0106000000007b1d */ /* 0x000fec0000002000 */
[----:B------:R-:W-:Y:S08]  /*1b8a0*/  BRA `(.L_x_6555) ;  /* 0x0000000800d87947 */ /* 0x000ff00003800000 */
.L_x_6554:
[----:B------:R-:W3:Y:S01]  /*1b8b0*/  LDL.LU R2, [R1] ;  /* 0x0000000001027983 */ /* 0x000ee20000300800 */
[----:B------:R-:W-:Y:S01]  /*1b8c0*/  ULDC UR4, c[0x0][0xc14] ;  /* 0x0003050000047ab9 */ /* 0x000fe20000000800 */
[----:B0-----:R-:W0:Y:S01]  /*1b8d0*/  S2R R3, SR_TID.X ;  /* 0x0000000000037919 */ /* 0x001e220000002100 */
[----:B------:R-:W-:Y:S01]  /*1b8e0*/  IMAD.MOV.U32 R4, RZ, RZ, RZ ;  /* 0x000000ffff047224 */ /* 0x000fe200078e00ff */
[----:B------:R-:W4:Y:S01]  /*1b8f0*/  LDC R10, c[0x0][0xc10] ;  /* 0x00030400ff0a7b82 */ /* 0x000f220000000800 */
[----:B--2---:R-:W2:Y:S01]  /*1b900*/  LDL R0, [R1+0xc] ;  /* 0x00000c0001007983 */ /* 0x004ea20000100800 */
[----:B0-----:R-:W-:-:S04]  /*1b910*/  LOP3.LUT R9, R3, 0x1f, RZ, 0xc0, !PT ;  /* 0x0000001f03097812 */ /* 0x001fc800078ec0ff */
[----:B------:R-:W-:Y:S01]  /*1b920*/  ISETP.NE.AND P0, PT, R9, 0x1f, PT ;  /* 0x0000001f0900780c */ /* 0x000fe20003f05270 */
[----:B---3--:R-:W-:Y:S02]  /*1b930*/  IMAD.MOV.U32 R8, RZ, RZ, R2 ;  /* 0x000000ffff087224 */ /* 0x008fe400078e0002 */
[----:B--2---:R-:W-:-:S05]  /*1b940*/  IMAD.IADD R5, R0, 0x1, R9 ;  /* 0x0000000100057824 */ /* 0x004fca00078e0209 */
[----:B------:R-:W-:Y:S01]  /*1b950*/  ISETP.GE.OR P1, PT, R5, UR4, !P0 ;  /* 0x0000000405007c0c */ /* 0x000fe2000c726670 */
[----:B------:R-:W-:-:S12]  /*1b960*/  ULDC UR4, c[0x0][0xc14] ;  /* 0x0003050000047ab9 */ /* 0x000fd80000000800 */
[----:B------:R-:W0:Y:S02]  /*1b970*/  @!P1 LDC.64 R2, c[0x0][0xc58] ;  /* 0x00031600ff029b82 */ /* 0x000e240000000a00 */
[----:B0-----:R-:W-:-:S05]  /*1b980*/  @!P1 IMAD.WIDE R2, R5, 0x4, R2 ;  /* 0x0000000405029825 */ /* 0x001fca00078e0202 */
[----:B------:R-:W2:Y:S01]  /*1b990*/  @!P1 LDG.E R4, desc[UR44][R2.64] ;  /* 0x0000002c02049981 */ /* 0x000ea2000c1e1900 */
[C---:B------:R-:W-:Y:S02]  /*1b9a0*/  ISETP.NE.AND P1, PT, R9.reuse, RZ, PT ;  /* 0x000000ff0900720c */ /* 0x040fe40003f25270 */
        /* <DEDUP_REMOVED lines=11> */
[----:B0-----:R-:W-:Y:S02]  /*1ba60*/  SEL R3, R6, RZ, P3 ;  /* 0x000000ff06037207 */ /* 0x001fe40001800000 */
[----:B------:R-:W-:Y:S03]  /*1ba70*/  SHFL.IDX PT, R6, R8, 0x1, 0x1f ;  /* 0x00201f0008067f89 */ /* 0x000fe600000e0000 */
[----:B------:R-:W-:Y:S02]  /*1ba80*/  IMAD.IADD R3, R0, 0x1, R3 ;  /* 0x0000000100037824 */ /* 0x000fe400078e0203 */
[----:B------:R-:W-:Y:S04]  /*1ba90*/  SHFL.IDX PT, R0, R8, RZ, 0x1f ;  /* 0x00001fff08007589 */ /* 0x000fe800000e0000 */
[----:B------:R-:W0:Y:S02]  /*1baa0*/  SHFL.UP PT, R2, R3, 0x8, RZ ;  /* 0x0500000003027989 */ /* 0x000e2400000e00ff */
[----:B0-----:R-:W-:-:S05]  /*1bab0*/  SEL R2, R2, RZ, P4 ;  /* 0x000000ff02027207 */ /* 0x001fca0002000000 */
[----:B------:R-:W-:-:S05]  /*1bac0*/  IMAD.IADD R7, R3, 0x1, R2 ;  /* 0x0000000103077824 */ /* 0x000fca00078e0202 */
[----:B------:R-:W0:Y:S02]  /*1bad0*/  SHFL.UP PT, R2, R7, 0x10, RZ ;  /* 0x0600000007027989 */ /* 0x000e2400000e00ff */
[----:B0-----:R-:W-:-:S05]  /*1bae0*/  SEL R2, R2, RZ, P5 ;  /* 0x000000ff02027207 */ /* 0x001fca0002800000 */
[----:B------:R-:W-:-:S05]  /*1baf0*/  IMAD.IADD R5, R7, 0x1, R2 ;  /* 0x0000000107057824 */ /* 0x000fca00078e0202 */
[----:B------:R-:W4:Y:S02]  /*1bb00*/  SHFL.IDX PT, R2, R5, 0x1f, 0x1f ;  /* 0x03e01f0005027f89 */ /* 0x000f2400000e0000 */
[----:B----4-:R-:W-:-:S04]  /*1bb10*/  IMAD R2, R2, R10, RZ ;  /* 0x0000000a02027224 */ /* 0x010fc800078e02ff */
[----:B------:R-:W-:-:S05]  /*1bb20*/  IMAD.IADD R6, R6, 0x1, R2 ;  /* 0x0000000106067824 */ /* 0x000fca00078e0202 */
[----:B------:R-:W-:-:S13]  /*1bb30*/  ISETP.GT.AND P6, PT, R6, R0, PT ;  /* 0x000000000600720c */ /* 0x000fda0003fc4270 */
[----:B------:R-:W-:Y:S05]  /*1bb40*/  @P6 BRA `(.L_x_6556) ;  /* 0x0000000000946947 */ /* 0x000fea0003800000 */
.L_x_6560:
[----:B------:R-:W2:Y:S02]  /*1bb50*/  LDL.LU R2, [R1+0xc] ;  /* 0x00000c0001027983 */ /* 0x000ea40000300800 */
[----:B--2---:R-:W-:-:S05]  /*1bb60*/  VIADD R2, R2, 0x1f ;  /* 0x0000001f02027836 */ /* 0x004fca0000000000 */
[----:B------:R-:W-:-:S13]  /*1bb70*/  ISETP.GE.AND P6, PT, R2, UR4, PT ;  /* 0x0000000402007c0c */ /* 0x000fda000bfc6270 */
[----:B------:R-:W-:Y:S05]  /*1bb80*/  @P6 BRA `(.L_x_6557) ;  /* 0x0000000400cc6947 */ /* 0x000fea0003800000 */
[----:B------:R-:W0:Y:S01]  /*1bb90*/  S2R R3, SR_TID.X ;  /* 0x0000000000037919 */ /* 0x000e220000002100 */
[----:B------:R-:W-:Y:S01]  /*1bba0*/  BSSY B0, `(.L_x_6558) ;  /* 0x000000a000007945 */ /* 0x000fe20003800000 */
[----:B------:R-:W-:Y:S01]  /*1bbb0*/  IMAD.MOV.U32 R4, RZ, RZ, RZ ;  /* 0x000000ffff047224 */ /* 0x000fe200078e00ff */
[----:B------:R2:W-:Y:S01]  /*1bbc0*/  STL [R1+0xc], R2 ;  /* 0x00000c0201007387 */ /* 0x0005e20000100800 */
[----:B0-----:R-:W-:-:S05]  /*1bbd0*/  LOP3.LUT R3, R3, 0x1f, RZ, 0xc0, !PT ;  /* 0x0000001f03037812 */ /* 0x001fca00078ec0ff */
[----:B------:R-:W-:-:S05]  /*1bbe0*/  IMAD.IADD R5, R2, 0x1, R3 ;  /* 0x0000000102057824 */ /* 0x000fca00078e0203 */
[----:B------:R-:W-:-:S13]  /*1bbf0*/  ISETP.GE.OR P6, PT, R5, UR4, !P0 ;  /* 0x0000000405007c0c */ /* 0x000fda000c7c6670 */
[----:B--2---:R-:W-:Y:S05]  /*1bc00*/  @P6 BRA `(.L_x_6559) ;  /* 0x00000000000c6947 */ /* 0x004fea0003800000 */
[----:B------:R-:W0:Y:S02]  /*1bc10*/  LDC.64 R2, c[0x0][0xc58] ;  /* 0x00031600ff027b82 */ /* 0x000e240000000a00 */
[----:B0-----:R-:W-:-:S05]  /*1bc20*/  IMAD.WIDE R2, R5, 0x4, R2 ;  /* 0x0000000405027825 */ /* 0x001fca00078e0202 */
[----:B------:R0:W5:Y:S02]  /*1bc30*/  LDG.E R4, desc[UR44][R2.64] ;  /* 0x0000002c02047981 */ /* 0x000164000c1e1900 */
.L_x_6559:
[----:B------:R-:W-:Y:S05]  /*1bc40*/  BSYNC B0 ;  /* 0x0000000000007941 */ /* 0x000fea0003800000 */
.L_x_6558:
[----:B0----5:R-:W0:Y:S01]  /*1bc50*/  SHFL.UP PT, R2, R4, 0x1, RZ ;  /* 0x0420000004027989 */ /* 0x021e2200000e00ff */
[----:B------:R-:W2:Y:S01]  /*1bc60*/  LDC R10, c[0x0][0xc10] ;  /* 0x00030400ff0a7b82 */ /* 0x000ea20000000800 */
        /* <DEDUP_REMOVED lines=14> */
[----:B------:R-:W2:Y:S02]  /*1bd50*/  SHFL.IDX PT, R2, R5, 0x1f, 0x1f ;  /* 0x03e01f0005027f89 */ /* 0x000ea400000e0000 */
[----:B--2---:R-:W-:-:S04]  /*1bd60*/  IMAD R2, R2, R10, RZ ;  /* 0x0000000a02027224 */ /* 0x004fc800078e02ff */
[----:B------:R-:W-:-:S05]  /*1bd70*/  IMAD.IADD R6, R2, 0x1, R6 ;  /* 0x0000000102067824 */ /* 0x000fca00078e0206 */
[----:B------:R-:W-:-:S13]  /*1bd80*/  ISETP.GT.AND P6, PT, R6, R0, PT ;  /* 0x000000000600720c */ /* 0x000fda0003fc4270 */
[----:B------:R-:W-:Y:S05]  /*1bd90*/  @!P6 BRA `(.L_x_6560) ;  /* 0xfffffffc006ce947 */ /* 0x000fea000383ffff */
.L_x_6556:
[----:B------:R-:W2:Y:S01]  /*1bda0*/  LDL.LU R7, [R1+0xc] ;  /* 0x00000c0001077983 */ /* 0x000ea20000300800 */
[----:B------:R-:W-:-:S04]  /*1bdb0*/  IMAD.IADD R6, R6, 0x1, -R2 ;  /* 0x0000000106067824 */ /* 0x000fc800078e0a02 */
[----:B------:R-:W-:-:S05]  /*1bdc0*/  IMAD R2, R5, R10, R6 ;  /* 0x0000000a05027224 */ /* 0x000fca00078e0206 */
[----:B------:R-:W-:Y:S02]  /*1bdd0*/  ISETP.GT.AND P0, PT, R2, R0, PT ;  /* 0x000000000200720c */ /* 0x000fe40003f04270 */
[----:B------:R-:W0:Y:S11]  /*1bde0*/  LDC.64 R2, c[0x0][0xc68] ;  /* 0x00031a00ff027b82 */ /* 0x000e360000000a00 */
[----:B------:R-:W-:-:S04]  /*1bdf0*/  VOTE.ANY R9, PT, !P0 ;  /* 0x0000000000097806 */ /* 0x000fc800040e0100 */
[----:B------:R-:W3:Y:S01]  /*1be00*/  POPC R8, R9 ;  /* 0x0000000900087309 */ /* 0x000ee20000000000 */
[----:B------:R-:W-:Y:S01]  /*1be10*/  ISETP.NE.AND P0, PT, R9, RZ, PT ;  /* 0x000000ff0900720c */ /* 0x000fe20003f05270 */
[----:B---3--:R-:W3:Y:S01]  /*1be20*/  SHFL.IDX PT, R4, R4, R8, 0x1f ;  /* 0x00001f0804047589 */ /* 0x008ee200000e0000 */
[----:B--2---:R-:W-:-:S04]  /*1be30*/  IMAD.IADD R7, R8, 0x1, R7 ;  /* 0x0000000108077824 */ /* 0x004fc800078e0207 */
[----:B0-----:R-:W-:Y:S01]  /*1be40*/  IMAD.WIDE R2, R7, 0x4, R2 ;  /* 0x0000000407027825 */ /* 0x001fe200078e0202 */
[----:B------:R0:W-:Y:S04]  /*1be50*/  STL [R1+0xc], R7 ;  /* 0x00000c0701007387 */ /* 0x0001e80000100800 */
[----:B0-----:R0:W5:Y:S02]  /*1be60*/  LDG.E R7, desc[UR44][R2.64] ;  /* 0x0000002c02077981 */ /* 0x001164000c1e1900 */
[----:B0-----:R-:W-:Y:S01]  /*1be70*/  IMAD.MOV.U32 R2, RZ, RZ, RZ ;  /* 0x000000ffff027224 */ /* 0x001fe200078e00ff */
[----:B---3--:R-:W-:Y:S06]  /*1be80*/  @!P0 BRA `(.L_x_6561) ;  /* 0x0000000000088947 */ /* 0x008fec0003800000 */
[----:B------:R-:W-:-:S06]  /*1be90*/  VIADD R2, R8, 0xffffffff ;  /* 0xffffffff08027836 */ /* 0x000fcc0000000000 */
[----:B------:R0:W2:Y:S02]  /*1bea0*/  SHFL.IDX PT, R2, R5, R2, 0x1f ;  /* 0x00001f0205027589 */ /* 0x0000a400000e0000 */
.L_x_6561:
[----:B0----5:R-:W-:Y:S02]  /*1beb0*/  IMAD R5, R4, R7, RZ ;  /* 0x0000000704057224 */ /* 0x021fe400078e02ff */
[----:B--2---:R-:W-:-:S03]  /*1bec0*/  IMAD R9, R2, R10, R6 ;  /* 0x0000000a02097224 */ /* 0x004fc600078e0206 */
[----:B------:R-:W-:Y:S01]  /*1bed0*/  IABS R8, R5 ;  /* 0x0000000500087213 */ /* 0x000fe20000000000 */
[----:B------:R-:W-:Y:S01]  /*1bee0*/  IMAD.IADD R0, R0, 0x1, -R9 ;  /* 0x0000000100007824 */ /* 0x000fe200078e0a09 */
[----:B------:R0:W-:Y:S02]  /*1bef0*/  STL [R1], R9 ;  /* 0x0000000901007387 */ /* 0x0001e40000100800 */
[----:B------:R-:W2:Y:S08]  /*1bf00*/  I2F.RP R3, R8 ;  /* 0x0000000800037306 */ /* 0x000eb00000209400 */
[----:B--2---:R-:W2:Y:S02]  /*1bf10*/  MUFU.RCP R3, R3 ;  /* 0x0000000300037308 */ /* 0x004ea40000001000 */
[----:B--2---:R-:W-:-:S06]  /*1bf20*/  VIADD R3, R3, 0xffffffe ;  /* 0x0ffffffe03037836 */ /* 0x004fcc0000000000 */
[----:B------:R-:W2:Y:S02]  /*1bf30*/  F2I.FTZ.U32.TRUNC.NTZ R3, R3 ;  /* 0x0000000300037305 */ /* 0x000ea4000021f000 */
[----:B--2---:R-:W-:-:S04]  /*1bf40*/  IMAD.MOV R2, RZ, RZ, -R3 ;  /* 0x000000ffff027224 */ /* 0x004fc800078e0a03 */
        /* <DEDUP_REMOVED lines=55> */
.L_x_6557:
[----:B------:R-:W0:Y:S01]  /*1c2c0*/  LDC R2, c[0x0][0xc14] ;  /* 0x00030500ff027b82 */ /* 0x000e220000000800 */
[----:B------:R2:W-:Y:S01]  /*1c2d0*/  STL [R1], R0 ;  /* 0x0000000001007387 */ /* 0x0005e20000100800 */
[----:B------:R-:W-:-:S03]  /*1c2e0*/  UMOV UR38, URZ ;  /* 0x0000003f00267c82 */ /* 0x000fc60008000000 */
[----:B0-----:R2:W-:Y:S04]  /*1c2f0*/  STL [R1+0xc], R2 ;  /* 0x00000c0201007387 */ /* 0x0015e80000100800 */
[----:B------:R2:W-:Y:S02]  /*1c300*/  STL [R1+0x4], RZ ;  /* 0x000004ff01007387 */ /* 0x0005e40000100800 */
.L_x_6562:
[----:B------:R-:W3:Y:S04]  /*1c310*/  LDL R3, [R1+0x4] ;  /* 0x0000040001037983 */ /* 0x000ee80000100800 */
[----:B--2---:R-:W2:Y:S04]  /*1c320*/  LDL R2, [R1+0xc] ;  /* 0x00000c0001027983 */ /* 0x004ea80000100800 */
[----:B------:R-:W4:Y:S01]  /*1c330*/  LDL R4, [R1] ;  /* 0x0000000001047983 */ /* 0x000f220000100800 */
[----:B0-----:R-:W0:Y:S02]  /*1c340*/  S2R R0, SR_TID.X ;  /* 0x0000000000007919 */ /* 0x001e240000002100 */
[----:B0-----:R-:W-:Y:S01]  /*1c350*/  LOP3.LUT R0, R0, 0x1f, RZ, 0xc0, !PT ;  /* 0x0000001f00007812 */ /* 0x001fe200078ec0ff */
[----:B------:R-:W-:Y:S03]  /*1c360*/  BAR.SYNC.DEFER_BLOCKING 0x4, 0x180 ;  /* 0x0106000000007b1d */ /* 0x000fe60000010000 */
[----:B------:R-:W-:-:S13]  /*1c370*/  ISETP.NE.AND P0, PT, R0, RZ, PT ;  /* 0x000000ff0000720c */ /* 0x000fda0003f05270 */
[----:B------:R-:W-:Y:S01]  /*1c380*/  @!P0 MOV R0, 0x400 ;  /* 0x0000040000008802 */ /* 0x000fe20000000f00 */
[----:B---3--:R-:W-:Y:S02]  /*1c390*/  IMAD.MOV.U32 R5, RZ, RZ, R3 ;  /* 0x000000ffff057224 */ /* 0x008fe400078e0003 */
[----:B------:R-:W0:Y:S01]  /*1c3a0*/  @!P0 S2R R3, SR_CgaCtaId ;  /* 0x0000000000038919 */ /* 0x000e220000008800 */
[----:B--2---:R-:W-:Y:S02]  /*1c3b0*/  IMAD.MOV.U32 R7, RZ, RZ, R2 ;  /* 0x000000ffff077224 */ /* 0x004fe400078e0002 */
[----:B------:R-:W-:-:S04]  /*1c3c0*/  IMAD.U32 R2, RZ, RZ, UR38 ;  /* 0x00000026ff027e24 */ /* 0x000fc8000f8e00ff */
[----:B------:R-:W-:Y:S01]  /*1c3d0*/  @!P0 IMAD.MOV.U32 R6, RZ, RZ, R2 ;  /* 0x000000ffff068224 */ /* 0x000fe200078e0002 */
[----:B0-----:R-:W-:-:S05]  /*1c3e0*/  @!P0 LEA R0, R3, R0, 0x18 ;  /* 0x0000000003008211 */ /* 0x001fca00078ec0ff */
[----:B----4-:R0:W-:Y:S01]  /*1c3f0*/  @!P0 STS.128 [R0+0x288d0], R4 ;  /* 0x0288d00400008388 */ /* 0x0101e20000000c00 */
[----:B------:R-:W-:Y:S06]  /*1c400*/  BAR.ARV 0x5, 0x180 ;  /* 0x0146000000007b1d */ /* 0x000fec0000002000 */
.L_x_6555:
[----:B0-----:R-:W2:Y:S01]  /*1c410*/  LDL R0, [R1+0xc] ;  /* 0x00000c0001007983 */ /* 0x001ea20000100800 */
[----:B------:R-:W-:Y:S02]  /*1c420*/  ULDC UR4, c[0x0][0xc14] ;  /* 0x0003050000047ab9 */ /* 0x000fe40000000800 */
[----:B--2---:R-:W-:-:S13]  /*1c430*/  ISETP.GE.AND P0, PT, R0, UR4, PT ;  /* 0x0000000400007c0c */ /* 0x004fda000bf06270 */
[----:B------:R-:W-:Y:S05]  /*1c440*/  @!P0 BRA `(.L_x_6563) ;  /* 0xffffffc000888947 */ /* 0x000fea000383ffff */
.L_x_6497:
[----:B-1----:R-:W2:Y:S01]  /*1c450*/  LDL.LU R0, [R1+0x34] ;  /* 0x0000340001007983 */ /* 0x002ea20000300800 */
[----:B------:R-:W-:Y:S01]  /*1c460*/  BSSY B0, `(.L_x_6564) ;  /* 0x000000b000007945 */ /* 0x000fe20003800000 */
[----:B0--3--:R-:W0:Y:S01]  /*1c470*/  S2R R5, SR_CgaCtaId ;  /* 0x0000000000057919 */ /* 0x009e220000008800 */
        /* <DEDUP_REMOVED lines=9> */
.L_x_6595:
[----:B------:R-:W-:Y:S05]  /*1c510*/  BSYNC B0 ;  /* 0x0000000000007941 */ /* 0x000fea0003800000 */
.L_x_6564:
[----:B------:R-:W-:-:S03]  /*1c520*/  UMOV UR4, 0xffffffff ;  /* 0xffffffff00047882 */ /* 0x000fc60000000000 */
[----:B------:R-:W-:Y:S05]  /*1c530*/  BRA.DIV UR4, `(.L_x_6566) ;  /* 0x0000000a04b47947 */ /* 0x000fea000b800000 */
[----:B------:R-:W1:Y:S02]  /*1c540*/  S2R R2, SR_TID.X ;  /* 0x0000000000027919 */ /* 0x000e640000002100 */
[----:B-1----:R-:W-:-:S04]  /*1c550*/  SHF.R.U32.HI R2, RZ, 0x5, R2 ;  /* 0x00000005ff027819 */ /* 0x002fc80000011602 */
[----:B------:R-:W-:-:S05]  /*1c560*/  LOP3.LUT R2, R2, 0x3, RZ, 0xc0, !PT ;  /* 0x0000000302027812 */ /* 0x000fca00078ec0ff */
[----:B------:R1:W2:Y:S02]  /*1c570*/  SHFL.IDX PT, R14, R2, RZ, 0x1f ;  /* 0x00001fff020e7589 */ /* 0x0002a400000e0000 */
.L_x_6598:
[----:B--2---:R-:W-:Y:S01]  /*1c580*/  ISETP.NE.AND P0, PT, R14, RZ, PT ;  /* 0x000000ff0e00720c */ /* 0x004fe20003f05270 */
[----:B------:R-:W-:-:S12]  /*1c590*/  BSSY B0, `(.L_x_6567) ;  /* 0x000002e000007945 */ /* 0x000fd80003800000 */
[----:B------:R-:W-:Y:S05]  /*1c5a0*/  @P0 BRA `(.L_x_6568) ;  /* 0x0000000000b00947 */ /* 0x000fea0003800000 */
[----:B------:R-:W-:-:S03]  /*1c5b0*/  UMOV UR4, 0xffffffff ;  /* 0xffffffff00047882 */ /* 0x000fc60000000000 */
[----:B------:R-:W-:Y:S05]  /*1c5c0*/  BRA.DIV UR4, `(.L_x_6569) ;  /* 0x0000000a04c47947 */ /* 0x000fea000b800000 */
[----:B------:R-:W-:-:S13]  /*1c5d0*/  ELECT P6, URZ, PT ;  /* 0x00000000003f782f */ /* 0x000fda00038c0000 */
.L_x_6601:
[----:B------:R-:W-:Y:S05]  /*1c5e0*/  @!P6 BRA `(.L_x_6568) ;  /* 0x0000000000a0e947 */ /* 0x000fea0003800000 */
[----:B-1----:R-:W2:Y:S02]  /*1c5f0*/  LDL.LU R2, [R1+0x30] ;  /* 0x0000300001027983 */ /* 0x002ea40000300800 */
[----:B--2---:R-:W-:-:S04]  /*1c600*/  LOP3.LUT R2, R2, 0x2, RZ, 0xfc, !PT ;  /* 0x0000000202027812 */ /* 0x004fc800078efcff */
[----:B------:R-:W-:-:S13]  /*1c610*/  ISETP.NE.AND P0, PT, R2, 0x3, PT ;  /* 0x000000030200780c */ /* 0x000fda0003f05270 */
[----:B------:R-:W-:Y:S05]  /*1c620*/  @!P0 BRA `(.L_x_6570) ;  /* 0x0000000000048947 */ /* 0x000fea0003800000 */
[----:B------:R-:W-:Y:S01]  /*1c630*/  BPT.TRAP 0x1 ;  /* 0x000000040000795c */ /* 0x000fe20000300000 */
.L_x_6570:
        /* <DEDUP_REMOVED lines=14> */
.L_x_6602:
[----:B------:R-:W1:Y:S02]  /*1c720*/  SYNCS.PHASECHK.TRANS64.TRYWAIT P1, [R7+URZ], R2 ;  /* 0x00000002070075a7 */ /* 0x000e64000802017f */
[----:B-1----:R-:W-:Y:S05]  /*1c730*/  @!P1 BRA `(.L_x_6572) ;  /* 0x00000008009c9947 */ /* 0x002fea0003800000 */
.L_x_6603:
[----:B------:R-:W-:Y:S05]  /*1c740*/  @!P0 BRA `(.L_x_6573) ;  /* 0x0000000000048947 */ /* 0x000fea0003800000 */
[----:B------:R-:W-:Y:S01]  /*1c750*/  BPT.TRAP 0x1 ;  /* 0x000000040000795c */ /* 0x000fe20000300000 */
.L_x_6573:
[----:B------:R-:W2:Y:S02]  /*1c760*/  LDL.LU R4, [R1+0x14] ;  /* 0x0000140001047983 */ /* 0x000ea40000300800 */
[----:B--2---:R-:W-:-:S04]  /*1c770*/  IMAD R4, R4, 0x8, R0 ;  /* 0x0000000804047824 */ /* 0x004fc800078e0200 */
[----:B------:R-:W2:Y:S02]  /*1c780*/  SYNCS.PHASECHK.TRANS64.TRYWAIT P1, [R4+URZ+0x28860], R5 ;  /* 0x02886005040075a7 */ /* 0x000ea4000802017f */
[----:B--2---:R-:W-:Y:S05]  /*1c790*/  @!P1 BRA `(.L_x_6574) ;  /* 0x0000000800989947 */ /* 0x004fea0003800000 */
.L_x_6604:
[----:B------:R-:W-:Y:S05]  /*1c7a0*/  @!P0 BRA `(.L_x_6575) ;  /* 0x0000000000048947 */ /* 0x000fea0003800000 */
[----:B------:R-:W-:Y:S01]  /*1c7b0*/  BPT.TRAP 0x1 ;  /* 0x000000040000795c */ /* 0x000fe20000300000 */
.L_x_6575:
[----:B------:R-:W-:-:S04]  /*1c7c0*/  IMAD R3, R3, 0x8, R0 ;  /* 0x0000000803037824 */ /* 0x000fc800078e0200 */
[----:B------:R-:W3:Y:S02]  /*1c7d0*/  SYNCS.PHASECHK.TRANS64.TRYWAIT P1, [R3+URZ+0x28860], R2 ;  /* 0x02886002030075a7 */ /* 0x000ee4000802017f */
[----:B---3--:R-:W-:Y:S05]  /*1c7e0*/  @!P1 BRA `(.L_x_6576) ;  /* 0x0000000800989947 */ /* 0x008fea0003800000 */
.L_x_6605:
[----:B------:R-:W-:Y:S05]  /*1c7f0*/  @!P0 BRA `(.L_x_6577) ;  /* 0x0000000000048947 */ /* 0x000fea0003800000 */
[----:B------:R-:W-:Y:S01]  /*1c800*/  BPT.TRAP 0x1 ;  /* 0x000000040000795c */ /* 0x000fe20000300000 */
.L_x_6577:
[----:B------:R-:W4:Y:S02]  /*1c810*/  SYNCS.PHASECHK.TRANS64.TRYWAIT P0, [R4+URZ+0x28880], R5 ;  /* 0x02888005040075a7 */ /* 0x000f24000800017f */
[----:B----4-:R-:W-:Y:S05]  /*1c820*/  @!P0 BRA `(.L_x_6578) ;  /* 0x00000008009c8947 */ /* 0x010fea0003800000 */
.L_x_6579:
[----:B------:R0:W0:Y:S02]  /*1c830*/  SYNCS.PHASECHK.TRANS64.TRYWAIT P0, [R3+URZ+0x28880], R2 ;  /* 0x02888002030075a7 */ /* 0x000024000800017f */
[----:B0-----:R-:W-:Y:S05]  /*1c840*/  @!P0 NANOSLEEP.SYNCS 0x989680 ;  /* 0x009896800000895d */ /* 0x001fea0003900000 */
[----:B------:R-:W0:Y:S02]  /*1c850*/  @!P0 SYNCS.PHASECHK.TRANS64 P0, [R3+URZ+0x28880], R2 ;  /* 0x02888002030085a7 */ /* 0x000e24000800007f */
[----:B0-----:R-:W-:Y:S05]  /*1c860*/  @!P0 BRA `(.L_x_6579) ;  /* 0xfffffffc00f08947 */ /* 0x001fea000383ffff */
.L_x_6568:
[----:B------:R-:W-:Y:S05]  /*1c870*/  BSYNC B0 ;  /* 0x0000000000007941 */ /* 0x000fea0003800000 */
.L_x_6567:
[----:B------:R-:W-:Y:S05]  /*1c880*/  EXIT ;  /* 0x000000000000794d */ /* 0x000fea0003800000 */
.L_x_6395:
[----:B0-----:R-:W-:-:S04]  /*1c890*/  IMAD.U32 R3, RZ, RZ, UR39 ;  /* 0x00000027ff037e24 */ /* 0x001fc8000f8e00ff */
[----:B------:R0:W1:Y:S03]  /*1c8a0*/  SYNCS.PHASECHK.TRANS64.TRYWAIT P1, [R3+URZ+0x28800], R4 ;  /* 0x02880004030075a7 */ /* 0x000066000802017f */
[----:B-1----:R-:W-:Y:S05]  /*1c8b0*/  @!P1 NANOSLEEP.SYNCS 0x989680 ;  /* 0x009896800000995d */ /* 0x002fea0003900000 */
[----:B------:R-:W1:Y:S02]  /*1c8c0*/  @!P1 SYNCS.PHASECHK.TRANS64 P1, [R3+URZ+0x28800], R4 ;  /* 0x02880004030095a7 */ /* 0x000e64000802007f */
[----:B-1----:R-:W-:Y:S05]  /*1c8d0*/  @!P1 BRA `(.L_x_6395) ;  /* 0xfffffffc00ec9947 */ /* 0x002fea000383ffff */
[----:B------:R-:W-:Y:S05]  /*1c8e0*/  BRA `(.L_x_6580) ;  /* 0xfffffe5000bc7947 */ /* 0x000fea000383ffff */
.L_x_6399:
[----:B-1----:R1:W2:Y:S02]  /*1c8f0*/  SYNCS.PHASECHK.TRANS64.TRYWAIT P1, [R4+URZ+0x28830], R3 ;  /* 0x02883003040075a7 */ /* 0x0022a4000802017f */
[----:B--2---:R-:W-:Y:S05]  /*1c900*/  @!P1 NANOSLEEP.SYNCS 0x989680 ;  /* 0x009896800000995d */ /* 0x004fea0003900000 */
[----:B------:R-:W2:Y:S02]  /*1c910*/  @!P1 SYNCS.PHASECHK.TRANS64 P1, [R4+URZ+0x28830], R3 ;  /* 0x02883003040095a7 */ /* 0x000ea4000802007f */
[----:B--2---:R-:W-:Y:S05]  /*1c920*/  @!P1 BRA `(.L_x_6399) ;  /* 0xfffffffc00f09947 */ /* 0x004fea000383ffff */
[----:B------:R-:W-:Y:S05]  /*1c930*/  BRA `(.L_x_6398) ;  /* 0xfffffe5000e87947 */ /* 0x000fea000383ffff */
.L_x_6415:
[----:B-1----:R-:W-:-:S04]  /*1c940*/  IMAD.U32 R21, RZ, RZ, UR10 ;  /* 0x0000000aff157e24 */ /* 0x002fc8000f8e00ff */
[----:B------:R1:W2:Y:S03]  /*1c950*/  SYNCS.PHASECHK.TRANS64.TRYWAIT P1, [R21+URZ+0x28830], R12 ;  /* 0x0288300c150075a7 */ /* 0x0002a6000802017f */
[----:B--2---:R-:W-:Y:S05]  /*1c960*/  @!P1 NANOSLEEP.SYNCS 0x989680 ;  /* 0x009896800000995d */ /* 0x004fea0003900000 */
[----:B------:R-:W2:Y:S02]  /*1c970*/  @!P1 SYNCS.PHASECHK.TRANS64 P1, [R21+URZ+0x28830], R12 ;  /* 0x0288300c150095a7 */ /* 0x000ea4000802007f */
[----:B--2---:R-:W-:Y:S05]  /*1c980*/  @!P1 BRA `(.L_x_6415) ;  /* 0xfffffffc00ec9947 */ /* 0x004fea000383ffff */
[----:B------:R-:W-:Y:S05]  /*1c990*/  BRA `(.L_x_6412) ;  /* 0xfffffea000407947 */ /* 0x000fea000383ffff */
.L_x_6419:
[----:B-1----:R-:W-:-:S04]  /*1c9a0*/  IMAD.U32 R21, RZ, RZ, UR10 ;  /* 0x0000000aff157e24 */ /* 0x002fc8000f8e00ff */
[----:B------:R1:W2:Y:S03]  /*1c9b0*/  SYNCS.PHASECHK.TRANS64.TRYWAIT P1, [R21+URZ+0x28850], R12 ;  /* 0x0288500c150075a7 */ /* 0x0002a6000802017f */
[----:B--2---:R-:W-:Y:S05]  /*1c9c0*/  @!P1 NANOSLEEP.SYNCS 0x989680 ;  /* 0x009896800000995d */ /* 0x004fea0003900000 */
[----:B------:R-:W2:Y:S02]  /*1c9d0*/  @!P1 SYNCS.PHASECHK.TRANS64 P1, [R21+URZ+0x28850], R12 ;  /* 0x0288500c150095a7 */ /* 0x000ea4000802007f */
[----:B--2---:R-:W-:Y:S05]  /*1c9e0*/  @!P1 BRA `(.L_x_6419) ;  /* 0xfffffffc00ec9947 */ /* 0x004fea000383ffff */
[----:B------:R-:W-:Y:S05]  /*1c9f0*/  BRA `(.L_x_6416) ;  /* 0xfffffea000c07947 */ /* 0x000fea000383ffff */
.L_x_6437:
[----:B-1----:R-:W-:-:S04]  /*1ca00*/  IMAD.U32 R9, RZ, RZ, UR10 ;  /* 0x0000000aff097e24 */ /* 0x002fc8000f8e00ff */
[----:B------:R1:W2:Y:S03]  /*1ca10*/  SYNCS.PHASECHK.TRANS64.TRYWAIT P1, [R9+URZ+0x28830], R8 ;  /* 0x02883008090075a7 */ /* 0x0002a6000802017f */
[----:B--2---:R-:W-:Y:S05]  /*1ca20*/  @!P1 NANOSLEEP.SYNCS 0x989680 ;  /* 0x009896800000995d */ /* 0x004fea0003900000 */
[----:B------:R-:W2:Y:S02]  /*1ca30*/  @!P1 SYNCS.PHASECHK.TRANS64 P1, [R9+URZ+0x28830], R8 ;  /* 0x02883008090095a7 */ /* 0x000ea4000802007f */
[----:B--2---:R-:W-:Y:S05]  /*1ca40*/  @!P1 BRA `(.L_x_6437) ;  /* 0xfffffffc00ec9947 */ /* 0x004fea000383ffff */
[----:B------:R-:W-:Y:S05]  /*1ca50*/  BRA `(.L_x_6434) ;  /* 0xfffffef400b47947 */ /* 0x000fea000383ffff */
.L_x_6441:
[----:B-1----:R-:W-:-:S04]  /*1ca60*/  IMAD.U32 R9, RZ, RZ, UR10 ;  /* 0x0000000aff097e24 */ /* 0x002fc8000f8e00ff */
[----:B------:R1:W2:Y:S03]  /*1ca70*/  SYNCS.PHASECHK.TRANS64.TRYWAIT P1, [R9+URZ+0x28850], R8 ;  /* 0x02885008090075a7 */ /* 0x0002a6000802017f */
[----:B--2---:R-:W-:Y:S05]  /*1ca80*/  @!P1 NANOSLEEP.SYNCS 0x989680 ;  /* 0x009896800000995d */ /* 0x004fea0003900000 */
[----:B------:R-:W2:Y:S02]  /*1ca90*/  @!P1 SYNCS.PHASECHK.TRANS64 P1, [R9+URZ+0x28850], R8 ;  /* 0x02885008090095a7 */ /* 0x000ea4000802007f */
[----:B--2---:R-:W-:Y:S05]  /*1caa0*/  @!P1 BRA `(.L_x_6441) ;  /* 0xfffffffc00ec9947 */ /* 0x004fea000383ffff */
[----:B------:R-:W-:Y:S05]  /*1cab0*/  BRA `(.L_x_6438) ;  /* 0xfffffef800347947 */ /* 0x000fea000383ffff */
.L_x_6448:
[----:B-1----:R-:W-:-:S04]  /*1cac0*/  IMAD.U32 R9, RZ, RZ, UR7 ;  /* 0x00000007ff097e24 */ /* 0x002fc8000f8e00ff */
[----:B------:R1:W2:Y:S03]  /*1cad0*/  SYNCS.PHASECHK.TRANS64.TRYWAIT P1, [R9+URZ+0x28830], R8 ;  /* 0x02883008090075a7 */ /* 0x0002a6000802017f */
[----:B--2---:R-:W-:Y:S05]  /*1cae0*/  @!P1 NANOSLEEP.SYNCS 0x989680 ;  /* 0x009896800000995d */ /* 0x004fea0003900000 */
[----:B------:R-:W2:Y:S02]  /*1caf0*/  @!P1 SYNCS.PHASECHK.TRANS64 P1, [R9+URZ+0x28830], R8 ;  /* 0x02883008090095a7 */ /* 0x000ea4000802007f */
[----:B--2---:R-:W-:Y:S05]  /*1cb00*/  @!P1 BRA `(.L_x_6448) ;  /* 0xfffffffc00ec9947 */ /* 0x004fea000383ffff */
[----:B------:R-:W-:Y:S05]  /*1cb10*/  BRA `(.L_x_6445) ;  /* 0xffffff2800807947 */ /* 0x000fea000383ffff */
.L_x_6452:
[----:B-1----:R-:W-:-:S04]  /*1cb20*/  IMAD.U32 R9, RZ, RZ, UR10 ;  /* 0x0000000aff097e24 */ /* 0x002fc8000f8e00ff */
[----:B------:R1:W2:Y:S03]  /*1cb30*/  SYNCS.PHASECHK.TRANS64.TRYWAIT P1, [R9+URZ+0x28850], R8 ;  /* 0x02885008090075a7 */ /* 0x0002a6000802017f */
[----:B--2---:R-:W-:Y:S05]  /*1cb40*/  @!P1 NANOSLEEP.SYNCS 0x989680 ;  /* 0x009896800000995d */ /* 0x004fea0003900000 */
[----:B------:R-:W2:Y:S02]  /*1cb50*/  @!P1 SYNCS.PHASECHK.TRANS64 P1, [R9+URZ+0x28850], R8 ;  /* 0x02885008090095a7 */ /* 0x000ea4000802007f */
[----:B--2---:R-:W-:Y:S05]  /*1cb60*/  @!P1 BRA `(.L_x_6452) ;  /* 0xfffffffc00ec9947 */ /* 0x004fea000383ffff */
[----:B------:R-:W-:Y:S05]  /*1cb70*/  BRA `(.L_x_6449) ;  /* 0xffffff2c000c7947 */ /* 0x000fea000383ffff */
.L_x_6466:
[----:B-1----:R-:W-:-:S04]  /*1cb80*/  IMAD.U32 R3, RZ, RZ, UR5 ;  /* 0x00000005ff037e24 */ /* 0x002fc8000f8e00ff */
[----:B------:R1:W2:Y:S03]  /*1cb90*/  SYNCS.PHASECHK.TRANS64.TRYWAIT P1, [R3+URZ+0x28850], R0 ;  /* 0x02885000030075a7 */ /* 0x0002a6000802017f */
[----:B--2---:R-:W-:Y:S05]  /*1cba0*/  @!P1 NANOSLEEP.SYNCS 0x989680 ;  /* 0x009896800000995d */ /* 0x004fea0003900000 */
[----:B------:R-:W2:Y:S02]  /*1cbb0*/  @!P1 SYNCS.PHASECHK.TRANS64 P1, [R3+URZ+0x28850], R0 ;  /* 0x02885000030095a7 */ /* 0x000ea4000802007f */
[----:B--2---:R-:W-:Y:S05]  /*1cbc0*/  @!P1 BRA `(.L_x_6466) ;  /* 0xfffffffc00ec9947 */ /* 0x004fea000383ffff */
[----:B------:R-:W-:Y:S05]  /*1cbd0*/  BRA `(.L_x_6465) ;  /* 0xffffff7c00587947 */ /* 0x000fea000383ffff */
.L_x_6514:
[----:B------:R-:W-:Y:S02]  /*1cbe0*/  IMAD.MOV.U32 R13, RZ, RZ, R4 ;  /* 0x000000ffff0d7224 */ /* 0x000fe400078e0004 */
[----:B------:R-:W-:Y:S02]  /*1cbf0*/  IMAD.MOV.U32 R12, RZ, RZ, RZ ;  /* 0x000000ffff0c7224 */ /* 0x000fe400078e00ff */
[----:B------:R-:W-:Y:S02]  /*1cc00*/  IMAD.MOV.U32 R11, RZ, RZ, 0x1f ;  /* 0x0000001fff0b7424 */ /* 0x000fe400078e00ff */
[----:B------:R-:W-:-:S07]  /*1cc10*/  IMAD.MOV.U32 R15, RZ, RZ, -0x1 ;  /* 0xffffffffff0f7424 */ /* 0x000fce00078e00ff */
[----:B-1----:R-:W-:Y:S05]  /*1cc20*/  WARPSYNC.COLLECTIVE R15, `(.L_x_6581) ;  /* 0x000000000f087348 */ /* 0x002fea0003c00000 */
[----:B------:R0:W2:Y:S02]  /*1cc30*/  SHFL.IDX P6, R14, R13, R12, R11 ;  /* 0x0000000c0d0e7389 */ /* 0x0000a400000c000b */
[----:B012---:R-:W-:Y:S01]  /*1cc40*/  ENDCOLLECTIVE ;  /* 0x000000000000791b */ /* 0x007fe20003800000 */
.L_x_6581:
[----:B------:R-:W-:Y:S05]  /*1cc50*/  BRA `(.L_x_6582) ;  /* 0xffffffc800947947 */ /* 0x000fea000383ffff */
.L_x_6516:
[----:B------:R-:W-:Y:S01]  /*1cc60*/  BSSY B0, `(.L_x_6583) ;  /* 0x0000006000007945 */ /* 0x000fe20003800000 */
[----:B------:R-:W-:-:S07]  /*1cc70*/  IMAD.MOV.U32 R15, RZ, RZ, -0x1 ;  /* 0xffffffffff0f7424 */ /* 0x000fce00078e00ff */
[----:B------:R-:W-:Y:S05]  /*1cc80*/  WARPSYNC.COLLECTIVE R15, `(.L_x_6584) ;  /* 0x000000000f0c7348 */ /* 0x000fea0003c00000 */
[----:B------:R-:W-:Y:S02]  /*1cc90*/  ELECT P6, UR62, PT ;  /* 0x00000000003e782f */ /* 0x000fe400038c0000 */
[----:B------:R-:W-:Y:S01]  /*1cca0*/  MOV R14, UR62 ;  /* 0x0000003e000e7c02 */ /* 0x000fe20008000f00 */
[----:B------:R-:W-:Y:S10]  /*1ccb0*/  ENDCOLLECTIVE ;  /* 0x000000000000791b */ /* 0x000ff40003800000 */
.L_x_6584:
[----:B------:R-:W-:Y:S05]  /*1ccc0*/  BSYNC B0 ;  /* 0x0000000000007941 */ /* 0x000fea0003800000 */
.L_x_6583:
[----:B------:R-:W-:Y:S05]  /*1ccd0*/  BRA `(.L_x_6585) ;  /* 0xffffffc800907947 */ /* 0x000fea000383ffff */
.L_x_6519:
[----:B0-----:R0:W1:Y:S02]  /*1cce0*/  SYNCS.PHASECHK.TRANS64.TRYWAIT P2, [R3+URZ+0x28880], R5 ;  /* 0x02888005030075a7 */ /* 0x001064000804017f */
[----:B-1----:R-:W-:Y:S05]  /*1ccf0*/  @!P2 NANOSLEEP.SYNCS 0x989680 ;  /* 0x009896800000a95d */ /* 0x002fea0003900000 */
[----:B------:R-:W1:Y:S02]  /*1cd00*/  @!P2 SYNCS.PHASECHK.TRANS64 P2, [R3+URZ+0x28880], R5 ;  /* 0x028880050300a5a7 */ /* 0x000e64000804007f */
[----:B-1----:R-:W-:Y:S05]  /*1cd10*/  @!P2 BRA `(.L_x_6519) ;  /* 0xfffffffc00f0a947 */ /* 0x002fea000383ffff */
[----:B------:R-:W-:Y:S05]  /*1cd20*/  BRA `(.L_x_6586) ;  /* 0xffffffc800f07947 */ /* 0x000fea000383ffff */
.L_x_6521:
[----:B-1----:R1:W2:Y:S02]  /*1cd30*/  SYNCS.PHASECHK.TRANS64.TRYWAIT P2, [R3+URZ+0x28840], R5 ;  /* 0x02884005030075a7 */ /* 0x0022a4000804017f */
[----:B--2---:R-:W-:Y:S05]  /*1cd40*/  @!P2 NANOSLEEP.SYNCS 0x989680 ;  /* 0x009896800000a95d */ /* 0x004fea0003900000 */
[----:B------:R-:W2:Y:S02]  /*1cd50*/  @!P2 SYNCS.PHASECHK.TRANS64 P2, [R3+URZ+0x28840], R5 ;  /* 0x028840050300a5a7 */ /* 0x000ea4000804007f */
[----:B--2---:R-:W-:Y:S05]  /*1cd60*/  @!P2 BRA `(.L_x_6521) ;  /* 0xfffffffc00f0a947 */ /* 0x004fea000383ffff */
[----:B------:R-:W-:Y:S05]  /*1cd70*/  BRA `(.L_x_6587) ;  /* 0xffffffcc00507947 */ /* 0x000fea000383ffff */
.L_x_6524:
[----:B--2---:R-:W-:-:S04]  /*1cd80*/  IMAD.U32 R3, RZ, RZ, UR40 ;  /* 0x00000028ff037e24 */ /* 0x004fc8000f8e00ff */
[----:B------:R2:W3:Y:S03]  /*1cd90*/  SYNCS.PHASECHK.TRANS64.TRYWAIT P0, [R3+URZ+0x28820], R2 ;  /* 0x02882002030075a7 */ /* 0x0004e6000800017f */
[----:B---3--:R-:W-:Y:S05]  /*1cda0*/  @!P0 NANOSLEEP.SYNCS 0x989680 ;  /* 0x009896800000895d */ /* 0x008fea0003900000 */
[----:B------:R-:W3:Y:S02]  /*1cdb0*/  @!P0 SYNCS.PHASECHK.TRANS64 P0, [R3+URZ+0x28820], R2 ;  /* 0x02882002030085a7 */ /* 0x000ee4000800007f */
[----:B---3--:R-:W-:Y:S05]  /*1cdc0*/  @!P0 BRA `(.L_x_6524) ;  /* 0xfffffffc00ec8947 */ /* 0x008fea000383ffff */
[----:B------:R-:W-:Y:S05]  /*1cdd0*/  BRA `(.L_x_6588) ;  /* 0xffffffd000007947 */ /* 0x000fea000383ffff */
.L_x_6530:
[----:B0-----:R0:W3:Y:S02]  /*1cde0*/  SYNCS.PHASECHK.TRANS64.TRYWAIT P0, [R4+URZ+0x28880], R3 ;  /* 0x02888003040075a7 */ /* 0x0010e4000800017f */
[----:B---3--:R-:W-:Y:S05]  /*1cdf0*/  @!P0 NANOSLEEP.SYNCS 0x989680 ;  /* 0x009896800000895d */ /* 0x008fea0003900000 */
[----:B------:R-:W3:Y:S02]  /*1ce00*/  @!P0 SYNCS.PHASECHK.TRANS64 P0, [R4+URZ+0x28880], R3 ;  /* 0x02888003040085a7 */ /* 0x000ee4000800007f */
[----:B---3--:R-:W-:Y:S05]  /*1ce10*/  @!P0 BRA `(.L_x_6530) ;  /* 0xfffffffc00f08947 */ /* 0x008fea000383ffff */
[----:B------:R-:W-:Y:S05]  /*1ce20*/  BRA `(.L_x_6589) ;  /* 0xffffffd000b07947 */ /* 0x000fea000383ffff */
.L_x_6535:
[----:B--2---:R2:W3:Y:S02]  /*1ce30*/  SYNCS.PHASECHK.TRANS64.TRYWAIT P0, [R4+URZ+0x28840], R3 ;  /* 0x02884003040075a7 */ /* 0x0044e4000800017f */
[----:B---3--:R-:W-:Y:S05]  /*1ce40*/  @!P0 NANOSLEEP.SYNCS 0x989680 ;  /* 0x009896800000895d */ /* 0x008fea0003900000 */
[----:B------:R-:W3:Y:S02]  /*1ce50*/  @!P0 SYNCS.PHASECHK.TRANS64 P0, [R4+URZ+0x28840], R3 ;  /* 0x02884003040085a7 */ /* 0x000ee4000800007f */
[----:B---3--:R-:W-:Y:S05]  /*1ce60*/  @!P0 BRA `(.L_x_6535) ;  /* 0xfffffffc00f08947 */ /* 0x008fea000383ffff */
[----:B------:R-:W-:Y:S05]  /*1ce70*/  BRA `(.L_x_6590) ;  /* 0xffffffd400387947 */ /* 0x000fea000383ffff */
.L_x_6541:
[----:B---3--:R3:W4:Y:S02]  /*1ce80*/  SYNCS.PHASECHK.TRANS64.TRYWAIT P2, [R20+URZ+0x28870], R2 ;  /* 0x02887002140075a7 */ /* 0x008724000804017f */
[----:B----4-:R-:W-:Y:S05]  /*1ce90*/  @!P2 NANOSLEEP.SYNCS 0x989680 ;  /* 0x009896800000a95d */ /* 0x010fea0003900000 */
[----:B------:R-:W4:Y:S02]  /*1cea0*/  @!P2 SYNCS.PHASECHK.TRANS64 P2, [R20+URZ+0x28870], R2 ;  /* 0x028870021400a5a7 */ /* 0x000f24000804007f */
[----:B----4-:R-:W-:Y:S05]  /*1ceb0*/  @!P2 BRA `(.L_x_6541) ;  /* 0xfffffffc00f0a947 */ /* 0x010fea000383ffff */
[----:B------:R-:W-:Y:S05]  /*1cec0*/  BRA `(.L_x_6591) ;  /* 0xffffffd400d87947 */ /* 0x000fea000383ffff */
.L_x_6543:
[----:B---3--:R3:W4:Y:S02]  /*1ced0*/  SYNCS.PHASECHK.TRANS64.TRYWAIT P2, [R20+URZ+0x28860], R3 ;  /* 0x02886003140075a7 */ /* 0x008724000804017f */
[----:B----4-:R-:W-:Y:S05]  /*1cee0*/  @!P2 NANOSLEEP.SYNCS 0x989680 ;  /* 0x009896800000a95d */ /* 0x010fea0003900000 */
[----:B------:R-:W4:Y:S02]  /*1cef0*/  @!P2 SYNCS.PHASECHK.TRANS64 P2, [R20+URZ+0x28860], R3 ;  /* 0x028860031400a5a7 */ /* 0x000f24000804007f */
[----:B----4-:R-:W-:Y:S05]  /*1cf00*/  @!P2 BRA `(.L_x_6543) ;  /* 0xfffffffc00f0a947 */ /* 0x010fea000383ffff */
[----:B------:R-:W-:Y:S05]  /*1cf10*/  BRA `(.L_x_6592) ;  /* 0xffffffd400e07947 */ /* 0x000fea000383ffff */
.L_x_6550:
[----:B--2---:R2:W3:Y:S02]  /*1cf20*/  SYNCS.PHASECHK.TRANS64.TRYWAIT P0, [R18+URZ+0x28870], R3 ;  /* 0x02887003120075a7 */ /* 0x0044e4000800017f */
[----:B---3--:R-:W-:Y:S05]  /*1cf30*/  @!P0 NANOSLEEP.SYNCS 0x989680 ;  /* 0x009896800000895d */ /* 0x008fea0003900000 */
[----:B------:R-:W3:Y:S02]  /*1cf40*/  @!P0 SYNCS.PHASECHK.TRANS64 P0, [R18+URZ+0x28870], R3 ;  /* 0x02887003120085a7 */ /* 0x000ee4000800007f */
[----:B---3--:R-:W-:Y:S05]  /*1cf50*/  @!P0 BRA `(.L_x_6550) ;  /* 0xfffffffc00f08947 */ /* 0x008fea000383ffff */
[----:B------:R-:W-:Y:S05]  /*1cf60*/  BRA `(.L_x_6593) ;  /* 0xffffffe000407947 */ /* 0x000fea000383ffff */
.L_x_6552:
[----:B--2---:R2:W3:Y:S02]  /*1cf70*/  SYNCS.PHASECHK.TRANS64.TRYWAIT P0, [R18+URZ+0x28860], R3 ;  /* 0x02886003120075a7 */ /* 0x0044e4000800017f */
[----:B---3--:R-:W-:Y:S05]  /*1cf80*/  @!P0 NANOSLEEP.SYNCS 0x989680 ;  /* 0x009896800000895d */ /* 0x008fea0003900000 */
[----:B------:R-:W3:Y:S02]  /*1cf90*/  @!P0 SYNCS.PHASECHK.TRANS64 P0, [R18+URZ+0x28860], R3 ;  /* 0x02886003120085a7 */ /* 0x000ee4000800007f */
[----:B---3--:R-:W-:Y:S05]  /*1cfa0*/  @!P0 BRA `(.L_x_6552) ;  /* 0xfffffffc00f08947 */ /* 0x008fea000383ffff */
[----:B------:R-:W-:Y:S05]  /*1cfb0*/  BRA `(.L_x_6594) ;  /* 0xffffffe000487947 */ /* 0x000fea000383ffff */
.L_x_6565:
[----:B0-----:R0:W1:Y:S02]  /*1cfc0*/  SYNCS.PHASECHK.TRANS64.TRYWAIT P0, [R0+URZ+0x28820], R3 ;  /* 0x02882003000075a7 */ /* 0x001064000800017f */
[----:B-1----:R-:W-:Y:S05]  /*1cfd0*/  @!P0 NANOSLEEP.SYNCS 0x989680 ;  /* 0x009896800000895d */ /* 0x002fea0003900000 */
[----:B------:R-:W1:Y:S02]  /*1cfe0*/  @!P0 SYNCS.PHASECHK.TRANS64 P0, [R0+URZ+0x28820], R3 ;  /* 0x02882003000085a7 */ /* 0x000e64000800007f */
[----:B-1----:R-:W-:Y:S05]  /*1cff0*/  @!P0 BRA `(.L_x_6565) ;  /* 0xfffffffc00f08947 */ /* 0x002fea000383ffff */
[----:B------:R-:W-:Y:S05]  /*1d000*/  BRA `(.L_x_6595) ;  /* 0xfffffff400407947 */ /* 0x000fea000383ffff */
.L_x_6566:
        /* <DEDUP_REMOVED lines=11> */
.L_x_6597:
[----:B------:R-:W-:Y:S05]  /*1d0c0*/  BSYNC B0 ;  /* 0x0000000000007941 */ /* 0x000fea0003800000 */
.L_x_6596:
[----:B------:R-:W-:Y:S05]  /*1d0d0*/  BRA `(.L_x_6598) ;  /* 0xfffffff400287947 */ /* 0x000fea000383ffff */
.L_x_6569:
[----:B------:R-:W-:Y:S01]  /*1d0e0*/  BSSY B1, `(.L_x_6599) ;  /* 0x0000006000017945 */ /* 0x000fe20003800000 */
[----:B------:R-:W-:-:S07]  /*1d0f0*/  IMAD.MOV.U32 R15, RZ, RZ, -0x1 ;  /* 0xffffffffff0f7424 */ /* 0x000fce00078e00ff */
[----:B01----:R-:W-:Y:S05]  /*1d100*/  WARPSYNC.COLLECTIVE R15, `(.L_x_6600) ;  /* 0x000000000f0c7348 */ /* 0x003fea0003c00000 */
[----:B------:R-:W-:Y:S02]  /*1d110*/  ELECT P6, UR62, PT ;  /* 0x00000000003e782f */ /* 0x000fe400038c0000 */
[----:B------:R-:W-:Y:S01]  /*1d120*/  MOV R14, UR62 ;  /* 0x0000003e000e7c02 */ /* 0x000fe20008000f00 */
[----:B01----:R-:W-:Y:S10]  /*1d130*/  ENDCOLLECTIVE ;  /* 0x000000000000791b */ /* 0x003ff40003800000 */
.L_x_6600:
[----:B------:R-:W-:Y:S05]  /*1d140*/  BSYNC B1 ;  /* 0x0000000000017941 */ /* 0x000fea0003800000 */
.L_x_6599:
[----:B------:R-:W-:Y:S05]  /*1d150*/  BRA `(.L_x_6601) ;  /* 0xfffffff400207947 */ /* 0x000fea000383ffff */
.L_x_6571:
[----:B0-----:R0:W1:Y:S02]  /*1d160*/  SYNCS.PHASECHK.TRANS64.TRYWAIT P1, [R6+URZ], R5 ;  /* 0x00000005060075a7 */ /* 0x001064000802017f */
[----:B-1----:R-:W-:Y:S05]  /*1d170*/  @!P1 NANOSLEEP.SYNCS 0x989680 ;  /* 0x009896800000995d */ /* 0x002fea0003900000 */
[----:B------:R-:W1:Y:S02]  /*1d180*/  @!P1 SYNCS.PHASECHK.TRANS64 P1, [R6+URZ], R5 ;  /* 0x00000005060095a7 */ /* 0x000e64000802007f */
[----:B-1----:R-:W-:Y:S05]  /*1d190*/  @!P1 BRA `(.L_x_6571) ;  /* 0xfffffffc00f09947 */ /* 0x002fea000383ffff */
[----:B------:R-:W-:Y:S05]  /*1d1a0*/  BRA `(.L_x_6602) ;  /* 0xfffffff4005c7947 */ /* 0x000fea000383ffff */
.L_x_6572:
[----:B-1----:R1:W2:Y:S02]  /*1d1b0*/  SYNCS.PHASECHK.TRANS64.TRYWAIT P1, [R7+URZ], R2 ;  /* 0x00000002070075a7 */ /* 0x0022a4000802017f */
[----:B--2---:R-:W-:Y:S05]  /*1d1c0*/  @!P1 NANOSLEEP.SYNCS 0x989680 ;  /* 0x009896800000995d */ /* 0x004fea0003900000 */
[----:B------:R-:W2:Y:S02]  /*1d1d0*/  @!P1 SYNCS.PHASECHK.TRANS64 P1, [R7+URZ], R2 ;  /* 0x00000002070095a7 */ /* 0x000ea4000802007f */
[----:B--2---:R-:W-:Y:S05]  /*1d1e0*/  @!P1 BRA `(.L_x_6572) ;  /* 0xfffffffc00f09947 */ /* 0x004fea000383ffff */
[----:B------:R-:W-:Y:S05]  /*1d1f0*/  BRA `(.L_x_6603) ;  /* 0xfffffff400507947 */ /* 0x000fea000383ffff */
.L_x_6574:
[----:B--2---:R2:W3:Y:S02]  /*1d200*/  SYNCS.PHASECHK.TRANS64.TRYWAIT P1, [R4+URZ+0x28860], R5 ;  /* 0x02886005040075a7 */ /* 0x0044e4000802017f */
[----:B---3--:R-:W-:Y:S05]  /*1d210*/  @!P1 NANOSLEEP.SYNCS 0x989680 ;  /* 0x009896800000995d */ /* 0x008fea0003900000 */
[----:B------:R-:W3:Y:S02]  /*1d220*/  @!P1 SYNCS.PHASECHK.TRANS64 P1, [R4+URZ+0x28860], R5 ;  /* 0x02886005040095a7 */ /* 0x000ee4000802007f */
[----:B---3--:R-:W-:Y:S05]  /*1d230*/  @!P1 BRA `(.L_x_6574) ;  /* 0xfffffffc00f09947 */ /* 0x008fea000383ffff */
[----:B------:R-:W-:Y:S05]  /*1d240*/  BRA `(.L_x_6604) ;  /* 0xfffffff400547947 */ /* 0x000fea000383ffff */
.L_x_6576:
[----:B---3--:R3:W4:Y:S02]  /*1d250*/  SYNCS.PHASECHK.TRANS64.TRYWAIT P1, [R3+URZ+0x28860], R2 ;  /* 0x02886002030075a7 */ /* 0x008724000802017f */
[----:B----4-:R-:W-:Y:S05]  /*1d260*/  @!P1 NANOSLEEP.SYNCS 0x989680 ;  /* 0x009896800000995d */ /* 0x010fea0003900000 */
[----:B------:R-:W4:Y:S02]  /*1d270*/  @!P1 SYNCS.PHASECHK.TRANS64 P1, [R3+URZ+0x28860], R2 ;  /* 0x02886002030095a7 */ /* 0x000f24000802007f */
[----:B----4-:R-:W-:Y:S05]  /*1d280*/  @!P1 BRA `(.L_x_6576) ;  /* 0xfffffffc00f09947 */ /* 0x010fea000383ffff */
[----:B------:R-:W-:Y:S05]  /*1d290*/  BRA `(.L_x_6605) ;  /* 0xfffffff400547947 */ /* 0x000fea000383ffff */
.L_x_6578:
[----:B----4-:R4:W0:Y:S02]  /*1d2a0*/  SYNCS.PHASECHK.TRANS64.TRYWAIT P0, [R4+URZ+0x28880], R5 ;  /* 0x02888005040075a7 */ /* 0x010824000800017f */
[----:B0-----:R-:W-:Y:S05]  /*1d2b0*/  @!P0 NANOSLEEP.SYNCS 0x989680 ;  /* 0x009896800000895d */ /* 0x001fea0003900000 */
[----:B------:R-:W0:Y:S02]  /*1d2c0*/  @!P0 SYNCS.PHASECHK.TRANS64 P0, [R4+URZ+0x28880], R5 ;  /* 0x02888005040085a7 */ /* 0x000e24000800007f */
[----:B0-----:R-:W-:Y:S05]  /*1d2d0*/  @!P0 BRA `(.L_x_6578) ;  /* 0xfffffffc00f08947 */ /* 0x001fea000383ffff */
[----:B------:R-:W-:Y:S05]  /*1d2e0*/  BRA `(.L_x_6579) ;  /* 0xfffffff400507947 */ /* 0x000fea000383ffff */
.L_x_6606:
        /* <DEDUP_REMOVED lines=9> */
.L_x_12357:


//--------------------- .text._ZN7cutlass13device_kernelIN5flash11enable_sm90INS1_16FlashAttnFwdSm90INS1_25CollectiveMainloopFwdSm90ILi2EN4cute5tupleIJNS5_1CILi1EEES8_S8_EEENS6_IJNS7_ILi128EEENS7_ILi192EEESA_EEELi128ENS_12float_e4m3_tEfNS_4arch4Sm90ELb0ELb1ELb1ELb1ELb0ELb1ELb0ELb1ELb1ELb0ELb0ELb0EEENS1_21CollectiveEpilogueFwdINS6_IJSA_SA_SB_EEES9_NS_10bfloat16_tESF_Li256ELb1ELb0ELb0ELb1EEENS1_36VarlenDynamicPersistentTileSchedulerILi128ELi192ELi256ELi128ELb0ELb0ELb1ELb1ELb0ELb1EEEEEEEEEvNT_6ParamsE --------------------------
	.section	.text._ZN7cutlass13device_kernelIN5flash11enable_sm90INS1_16FlashAttnFwdSm90INS1_25CollectiveMainloopFwdSm90ILi2EN4cute5tupleIJNS5_1CILi1EEES8_S8_EEENS6_IJNS7_ILi128EEENS7_ILi192EEESA_EEELi128ENS_12float_e4m3_tEfNS_4arch4Sm90ELb0ELb1ELb1ELb1ELb0ELb1ELb0ELb1ELb1ELb0ELb0ELb0EEENS1_21CollectiveEpilogueFwdINS6_IJSA_SA_SB_EEES9_NS_10bfloat16_tESF_Li256ELb1ELb0ELb0ELb1EEENS1_36VarlenDynamicPersistentTileSchedulerILi128ELi192ELi256ELi128ELb0ELb0ELb1ELb1ELb0ELb1EEEEEEEEEvNT_6ParamsE,"ax",@progbits
	.align	128
.text._ZN7cutlass13device_kernelIN5flash11enable_sm90INS1_16FlashAttnFwdSm90INS1_25CollectiveMainloopFwdSm90ILi2EN4cute5tupleIJNS5_1CILi1EEES8_S8_EEENS6_IJNS7_ILi128EEENS7_ILi192EEESA_EEELi128ENS_12float_e4m3_tEfNS_4arch4Sm90ELb0ELb1ELb1ELb1ELb0ELb1ELb0ELb1ELb1ELb0ELb0ELb0EEENS1_21CollectiveEpilogueFwdINS6_IJSA_SA_SB_EEES9_NS_10bfloat16_tESF_Li256ELb1ELb0ELb0ELb1EEENS1_36VarlenDynamicPersistentTileSchedulerILi128ELi192ELi256ELi128ELb0ELb0ELb1ELb1ELb0ELb1EEEEEEEEEvNT_6ParamsE:
        .type           _ZN7cutlass13device_kernelIN5flash11enable_sm90INS1_16FlashAttnFwdSm90INS1_25CollectiveMainloopFwdSm90ILi2EN4cute5tupleIJNS5_1CILi1EEES8_S8_EEENS6_IJNS7_ILi128EEENS7_ILi192EEESA_EEELi128ENS_12float_e4m3_tEfNS_4arch4Sm90ELb0ELb1ELb1ELb1ELb0ELb1ELb0ELb1ELb1ELb0ELb0ELb0EEENS1_21CollectiveEpilogueFwdINS6_IJSA_SA_SB_EEES9_NS_10bfloat16_tESF_Li256ELb1ELb0ELb0ELb1EEENS1_36VarlenDynamicPersistentTileSchedulerILi128ELi192ELi256ELi128ELb0ELb0ELb1ELb1ELb0ELb1EEEEEEEEEvNT_6ParamsE,@function
        .size           _ZN7cutlass13device_kernelIN5flash11enable_sm90INS1_16FlashAttnFwdSm90INS1_25CollectiveMainloopFwdSm90ILi2EN4cute5tupleIJNS5_1CILi1EEES8_S8_EEENS6_IJNS7_ILi128EEENS7_ILi192EEESA_EEELi128ENS_12float_e4m3_tEfNS_4arch4Sm90ELb0ELb1ELb1ELb1ELb0ELb1ELb0ELb1ELb1ELb0ELb0ELb0EEENS1_21CollectiveEpilogueFwdINS6_IJSA_SA_SB_EEES9_NS_10bfloat16_tESF_Li256ELb1ELb0ELb0ELb1EEENS1_36VarlenDynamicPersistentTileSchedulerILi128ELi192ELi256ELi128ELb0ELb0ELb1ELb1ELb0ELb1EEEEEEEEEvNT_6ParamsE,(.L_x_12358 - _ZN7cutlass13device_kernelIN5flash11enable_sm90INS1_16FlashAttnFwdSm90INS1_25CollectiveMainloopFwdSm90ILi2EN4cute5tupleIJNS5_1CILi1EEES8_S8_EEENS6_IJNS7_ILi128EEENS7_ILi192EEESA_EEELi128ENS_12float_e4m3_tEfNS_4arch4Sm90ELb0ELb1ELb1ELb1ELb0ELb1ELb0ELb1ELb1ELb0ELb0ELb0EEENS1_21CollectiveEpilogueFwdINS6_IJSA_SA_SB_EEES9_NS_10bfloat16_tESF_Li256ELb1ELb0ELb0ELb1EEENS1_36VarlenDynamicPersistentTileSchedulerILi128ELi192ELi256ELi128ELb0ELb0ELb1ELb1ELb0ELb1EEEEEEEEEvNT_6ParamsE)
        .other          _ZN7cutlass13device_kernelIN5flash11enable_sm90INS1_16FlashAttnFwdSm90INS1_25CollectiveMainloopFwdSm90ILi2EN4cute5tupleIJNS5_1CILi1EEES8_S8_EEENS6_IJNS7_ILi128EEENS7_ILi192EEESA_EEELi128ENS_12float_e4m3_tEfNS_4arch4Sm90ELb0ELb1ELb1ELb1ELb0ELb1ELb0ELb1ELb1ELb0ELb0ELb0EEENS1_21CollectiveEpilogueFwdINS6_IJSA_SA_SB_EEES9_NS_10bfloat16_tESF_Li256ELb1ELb0ELb0ELb1EEENS1_36VarlenDynamicPersistentTileSchedulerILi128ELi192ELi256ELi128ELb0ELb0ELb1ELb1ELb0ELb1EEEEEEEEEvNT_6ParamsE,@"STO_CUDA_ENTRY STV_DEFAULT"
_ZN7cutlass13device_kernelIN5flash11enable_sm90INS1_16FlashAttnFwdSm90INS1_25CollectiveMainloopFwdSm90ILi2EN4cute5tupleIJNS5_1CILi1EEES8_S8_EEENS6_IJNS7_ILi128EEENS7_ILi192EEESA_EEELi128ENS_12float_e4m3_tEfNS_4arch4Sm90ELb0ELb1ELb1ELb1ELb0ELb1ELb0ELb1ELb1ELb0ELb0ELb0EEENS1_21CollectiveEpilogueFwdINS6_IJSA_SA_SB_EEES9_NS_10bfloat16_tESF_Li256ELb1ELb0ELb0ELb1EEENS1_36VarlenDynamicPersistentTileSchedulerILi128ELi192ELi256ELi128ELb0ELb0ELb1ELb1ELb0ELb1EEEEEEEEEvNT_6ParamsE:
        /* <DEDUP_REMOVED lines=27> */
.L_x_6608:
[----:B------:R-:W-:Y:S05]  /*01b0*/  BSYNC B0 ;  /* 0x0000000000007941 */ /* 0x000fea0003800000 */
.L_x_6607:
        /* <DEDUP_REMOVED lines=41> */
.L_x_6609:
        /* <DEDUP_REMOVED lines=22> */
.L_x_6610:
        /* <DEDUP_REMOVED lines=18> */
.L_x_6611:
        /* <DEDUP_REMOVED lines=22> */
.L_x_6612:
        /* <DEDUP_REMOVED lines=22> */
.L_x_6613:
        /* <DEDUP_REMOVED lines=8> */
.L_x_6616:
[----:B------:R-:W-:-:S08]  /*0a10*/  NOP ;  /* 0x0000000000007918 */ /* 0x000fd00000000000 */
[----:B------:R-:W0:Y:S02]  /*0a20*/  USETMAXREG.TRY_ALLOC.CTAPOOL UP0, 0xf0 ;  /* 0x000000f0000079c8 */ /* 0x000e240008000600 */
[----:B0-----:R-:W-:-:S13]  /*0a30*/  PLOP3.LUT P0, PT, PT, PT, UP0, 0x80, 0x0 ;  /* 0x000000000000781c */ /* 0x001fda0003f0f008 */
[----:B------:R-:W-:Y:S05]  /*0a40*/  @!P0 BRA `(.L_x_6616) ;  /* 0xfffffffc00f08947 */ /* 0x000fea000383ffff */
[----:B------:R-:W0:Y:S01]  /*0a50*/  S2R R0, SR_TID.X ;  /* 0x0000000000007919 */ /* 0x000e220000002100 */
[----:B------:R-:W1:Y:S01]  /*0a60*/  S2UR UR40, SR_CgaCtaId ;  /* 0x00000000002879c3 */ /* 0x000e620000008800 */
[----:B------:R-:W-:Y:S01]  /*0a70*/  UMOV UR4, 0x400 ;  /* 0x0000040000047882 */ /* 0x000fe20000000000 */
[----:B------:R-:W-:-:S06]  /*0a80*/  LOP3.LUT R17, R17, 0xffffdfff, RZ, 0xc0, !PT ;  /* 0xffffdfff11117812 */ /* 0x000fcc00078ec0ff */
[----:B------:R-:W-:Y:S06]  /*0a90*/  BAR.ARV 0x8, 0x120 ;  /* 0x0204800000007b1d */ /* 0x000fec0000002000 */
[----:B-1----:R-:W-:-:S06]  /*0aa0*/  ULEA UR4, UR40, UR4, 0x18 ;  /* 0x0000000428047291 */ /* 0x002fcc000f8ec03f */
[----:B------:R-:W-:Y:S01]  /*0ab0*/  IMAD.U32 R18, RZ, RZ, UR4 ;  /* 0x00000004ff127e24 */ /* 0x000fe2000f8e00ff */
[----:B0-----:R-:W-:Y:S01]  /*0ac0*/  SHF.R.U32.HI R0, RZ, 0x7, R0 ;  /* 0x00000007ff007819 */ /* 0x001fe20000011600 */
[----:B------:R-:W-:-:S03]  /*0ad0*/  ULDC UR4, c[0x0][0xc14] ;  /* 0x0003050000047ab9 */ /* 0x000fc60000000800 */
[----:B------:R-:W-:-:S13]  /*0ae0*/  ISETP.NE.AND P0, PT, R0, 0x1, PT ;  /* 0x000000010000780c */ /* 0x000fda0003f05270 */
[----:B------:R-:W-:Y:S01]  /*0af0*/  @P0 LOP3.LUT R17, R17, 0x2000, RZ, 0xfc, !PT ;  /* 0x0000200011110812 */ /* 0x000fe200078efcff */
[----:B------:R-:W-:Y:S08]  /*0b00*/  @!P0 BAR.ARV 0x9, 0x100 ;  /* 0x0244000000008b1d */ /* 0x000ff00000002000 */
[----:B------:R-:W-:Y:S06]  /*0b10*/  BAR.SYNC.DEFER_BLOCKING 0x5, 0x180 ;  /* 0x0146000000007b1d */ /* 0x000fec0000010000 */
[----:B------:R-:W0:Y:S02]  /*0b20*/  LDS.128 R216, [R18+0x288d0] ;  /* 0x0288d00012d87984 */ /* 0x000e240000000c00 */
[----:B------:R-:W-:Y:S06]  /*0b30*/  BAR.ARV 0x4, 0x180 ;  /* 0x0106000000007b1d */ /* 0x000fec0000002000 */
[----:B0-----:R-:W-:-:S13]  /*0b40*/  ISETP.GE.AND P0, PT, R219, UR4, PT ;  /* 0x00000004db007c0c */ /* 0x001fda000bf06270 */
[----:B------:R-:W-:Y:S05]  /*0b50*/  @P0 BRA `(.L_x_6617) ;  /* 0x000002c000540947 */ /* 0x000fea0003800000 */
[----:B------:R-:W0:Y:S01]  /*0b60*/  S2R R0, SR_TID.X ;  /* 0x0000000000007919 */ /* 0x000e220000002100 */
[----:B------:R-:W-:Y:S01]  /*0b70*/  IMAD.MOV.U32 R19, RZ, RZ, RZ ;  /* 0x000000ffff137224 */ /* 0x000fe200078e00ff */
[----:B------:R-:W-:Y:S01]  /*0b80*/  ULOP3.LUT UR41, UR36, 0x1, URZ, 0xfc, !UPT ;  /* 0x0000000124297892 */ /* 0x000fe2000f8efc3f */
[----:B------:R-:W-:Y:S01]  /*0b90*/  IMAD.MOV.U32 R214, RZ, RZ, RZ ;  /* 0x000000ffffd67224 */ /* 0x000fe200078e00ff */
[----:B------:R-:W-:Y:S01]  /*0ba0*/  UMOV UR37, URZ ;  /* 0x0000003f00257c82 */ /* 0x000fe20008000000 */
[----:B------:R-:W-:Y:S02]  /*0bb0*/  IMAD.MOV.U32 R210, RZ, RZ, RZ ;  /* 0x000000ffffd27224 */ /* 0x000fe400078e00ff */
[----:B------:R-:W-:Y:S02]  /*0bc0*/  IMAD.MOV.U32 R208, RZ, RZ, RZ ;  /* 0x000000ffffd07224 */ /* 0x000fe400078e00ff */
[----:B0-----:R-:W-:-:S05]  /*0bd0*/  VIADD R0, R0, 0xffffff80 ;  /* 0xffffff8000007836 */ /* 0x001fca0000000000 */
[----:B------:R-:W-:-:S04]  /*0be0*/  SHF.R.S32.HI R3, RZ, 0x1f, R0 ;  /* 0x0000001fff037819 */ /* 0x000fc80000011400 */
[CC--:B------:R-:W-:Y:S02]  /*0bf0*/  LEA.HI R4, R3.reuse, R0.reuse, RZ, 0x2 ;  /* 0x0000000003047211 */ /* 0x0c0fe400078f10ff */
[----:B------:R-:W-:Y:S02]  /*0c00*/  LEA.HI R2, R3, R0, RZ, 0x7 ;  /* 0x0000000003027211 */ /* 0x000fe400078f38ff */
[----:B------:R-:W-:Y:S02]  /*0c10*/  SHF.R.S32.HI R209, RZ, 0x2, R4 ;  /* 0x00000002ffd17819 */ /* 0x000fe40000011404 */
[----:B------:R-:W-:-:S03]  /*0c20*/  LOP3.LUT R5, R2, 0xffffff80, RZ, 0xc0, !PT ;  /* 0xffffff8002057812 */ /* 0x000fc600078ec0ff */
[----:B------:R-:W-:Y:S02]  /*0c30*/  VIADD R233, R209, 0x40 ;  /* 0x00000040d1e97836 */ /* 0x000fe40000000000 */
[----:B------:R-:W-:Y:S01]  /*0c40*/  IMAD.IADD R215, R0, 0x1, -R5 ;  /* 0x0000000100d77824 */ /* 0x000fe200078e0a05 */
[----:B------:R-:W-:Y:S01]  /*0c50*/  LOP3.LUT R5, R4, 0xfffffffc, RZ, 0xc0, !PT ;  /* 0xfffffffc04057812 */ /* 0x000fe200078ec0ff */
[----:B------:R-:W-:Y:S01]  /*0c60*/  IMAD.SHL.U32 R220, R233, 0x80, RZ ;  /* 0x00000080e9dc7824 */ /* 0x000fe200078e00ff */
[----:B------:R-:W-:Y:S01]  /*0c70*/  SHF.R.S32.HI R6, RZ, 0x1f, R233 ;  /* 0x0000001fff067819 */ /* 0x000fe200000114e9 */
[----:B------:R-:W-:Y:S01]  /*0c80*/  VIADD R235, R209, 0x80 ;  /* 0x00000080d1eb7836 */ /* 0x000fe20000000000 */
[----:B------:R-:W-:Y:S01]  /*0c90*/  SHF.R.S32.HI R2, RZ, 0x1f, R215 ;  /* 0x0000001fff027819 */ /* 0x000fe200000114d7 */
[----:B------:R-:W-:Y:S01]  /*0ca0*/  IMAD.IADD R5, R0, 0x1, -R5 ;  /* 0x0000000100057824 */ /* 0x000fe200078e0a05 */
[----:B------:R-:W-:Y:S01]  /*0cb0*/  LEA.HI R6, R6, R233, RZ, 0x3 ;  /* 0x000000e906067211 */ /* 0x000fe200078f18ff */
[----:B------:R-:W-:Y:S01]  /*0cc0*/  IMAD.SHL.U32 R221, R235, 0x80, RZ ;  /* 0x00000080ebdd7824 */ /* 0x000fe200078e00ff */
[----:B------:R-:W-:Y:S01]  /*0cd0*/  LOP3.LUT R220, R220, 0x380, RZ, 0xc0, !PT ;  /* 0x00000380dcdc7812 */ /* 0x000fe200078ec0ff */
[----:B------:R-:W-:Y:S01]  /*0ce0*/  IMAD.SHL.U32 R22, R5, 0x10, RZ ;  /* 0x0000001005167824 */ /* 0x000fe200078e00ff */
[----:B------:R-:W-:Y:S01]  /*0cf0*/  LEA.HI R0, R3, R0, RZ, 0x5 ;  /* 0x0000000003007211 */ /* 0x000fe200078f28ff */
[----:B------:R-:W-:Y:S01]  /*0d00*/  IMAD.SHL.U32 R6, R6, 0x80, RZ ;  /* 0x0000008006067824 */ /* 0x000fe200078e00ff */
[----:B------:R-:W-:-:S02]  /*0d10*/  SHF.R.U32.HI R5, RZ, 0x3, R220 ;  /* 0x00000003ff057819 */ /* 0x000fc400000116dc */
[----:B------:R-:W-:Y:S01]  /*0d20*/  LOP3.LUT R7, R220, 0x70, R22, 0xf8, !PT ;  /* 0x00000070dc077812 */ /* 0x000fe200078ef816 */
[----:B------:R-:W-:Y:S01]  /*0d30*/  IMAD.SHL.U32 R0, R0, 0x20, RZ ;  /* 0x0000002000007824 */ /* 0x000fe200078e00ff */
[----:B------:R-:W-:Y:S02]  /*0d40*/  LOP3.LUT R224, R6, 0xfffffc00, RZ, 0xc0, !PT ;  /* 0xfffffc0006e07812 */ /* 0x000fe400078ec0ff */
[----:B------:R-:W-:Y:S02]  /*0d50*/  LEA.HI R2, R2, R215, RZ, 0x2 ;  /* 0x000000d702027211 */ /* 0x000fe400078f10ff */
[----:B------:R-:W-:Y:S02]  /*0d60*/  LOP3.LUT R5, R224, R7, R5, 0xf6, !PT ;  /* 0x00000007e0057212 */ /* 0x000fe400078ef605 */
[----:B------:R-:W-:Y:S02]  /*0d70*/  LOP3.LUT R222, R0, 0xfffffc00, RZ, 0xc0, !PT ;  /* 0xfffffc0000de7812 */ /* 0x000fe400078ec0ff */
[----:B------:R-:W-:Y:S01]  /*0d80*/  LOP3.LUT R2, R2, 0x7ffffffc, RZ, 0xc0, !PT ;  /* 0x7ffffffc02027812 */ /* 0x000fe200078ec0ff */
[----:B------:R-:W-:Y:S01]  /*0d90*/  IMAD.IADD R0, R18, 0x1, R5 ;  /* 0x0000000112007824 */ /* 0x000fe200078e0205 */
[----:B------:R-:W-:-:S02]  /*0da0*/  SHF.R.S32.HI R4, RZ, 0x1f, R4 ;  /* 0x0000001fff047819 */ /* 0x000fc40000011404 */
[----:B------:R-:W-:Y:S01]  /*0db0*/  LOP3.LUT R221, R221, 0x380, RZ, 0xc0, !PT ;  /* 0x00000380dddd7812 */ /* 0x000fe200078ec0ff */
[----:B------:R-:W-:Y:S01]  /*0dc0*/  IMAD.IADD R215, R215, 0x1, -R2 ;  /* 0x00000001d7d77824 */ /* 0x000fe200078e0a02 */
[----:B------:R0:W-:Y:S01]  /*0dd0*/  STL [R1+0x4], R0 ;  /* 0x0000040001007387 */ /* 0x0001e20000100800 */
[----:B------:R-:W-:Y:S02]  /*0de0*/  SHF.R.S32.HI R2, RZ, 0x1f, R235 ;  /* 0x0000001fff027819 */ /* 0x000fe400000114eb */
[----:B------:R-:W-:Y:S02]  /*0df0*/  LEA.HI R4, R4, R209, RZ, 0x3 ;  /* 0x000000d104047211 */ /* 0x000fe400078f18ff */
[----:B------:R-:W-:Y:S02]  /*0e00*/  LEA.HI R2, R2, R235, RZ, 0x3 ;  /* 0x000000eb02027211 */ /* 0x000fe400078f18ff */
[----:B------:R-:W-:Y:S02]  /*0e10*/  LOP3.LUT R4, R4, 0xfffffff8, RZ, 0xc0, !PT ;  /* 0xfffffff804047812 */ /* 0x000fe400078ec0ff */
[----:B------:R-:W-:Y:S01]  /*0e20*/  SHF.R.S32.HI R23, RZ, 0x1f, R22 ;  /* 0x0000001fff177819 */ /* 0x000fe20000011416 */
[----:B------:R-:W-:-:S02]  /*0e30*/  IMAD.SHL.U32 R2, R2, 0x80, RZ ;  /* 0x0000008002027824 */ /* 0x000fc400078e00ff */
[----:B------:R-:W-:-:S03]  /*0e40*/  IMAD.IADD R211, R209, 0x1, -R4 ;  /* 0x00000001d1d37824 */ /* 0x000fc600078e0a04 */
[----:B0-----:R-:W-:-:S07]  /*0e50*/  LOP3.LUT R230, R2, 0xfffffc00, RZ, 0xc0, !PT ;  /* 0xfffffc0002e67812 */ /* 0x001fce00078ec0ff */
.L_x_6852:
[----:B------:R-:W-:Y:S05]  /*0e60*/  YIELD ;  /* 0x0000000000007946 */ /* 0x000fea0003800000 */
[----:B------:R-:W-:Y:S01]  /*0e70*/  ULDC.64 UR4, c[0x0][0xa28] ;  /* 0x00028a0000047ab9 */ /* 0x000fe20000000a00 */
[----:B0--3-5:R-:W0:Y:S01]  /*0e80*/  LDC.64 R4, c[0x0][0xa08] ;  /* 0x00028200ff047b82 */ /* 0x029e220000000a00 */
[----:B------:R-:W-:Y:S01]  /*0e90*/  ISETP.NE.U32.AND P1, PT, RZ, UR4, PT ;  /* 0x00000004ff007c0c */ /* 0x000fe2000bf25070 */
[----:B--2---:R-:W-:Y:S02]  /*0ea0*/  IMAD.MOV.U32 R11, RZ, RZ, RZ ;  /* 0x000000ffff0b7224 */ /* 0x004fe400078e00ff */
[----:B----4-:R-:W-:Y:S01]  /*0eb0*/  IMAD.MOV.U32 R25, RZ, RZ, RZ ;  /* 0x000000ffff197224 */ /* 0x010fe200078e00ff */
        /* <DEDUP_REMOVED lines=37> */
.L_x_6618:
        /* <DEDUP_REMOVED lines=11> */
.L_x_6619:
[----:B------:R-:W-:Y:S05]  /*11c0*/  @!P0 BRA `(.L_x_6620) ;  /* 0x00000000000c8947 */ /* 0x000fea0003800000 */
[----:B------:R-:W2:Y:S04]  /*11d0*/  LDG.E R3, desc[UR38][R8.64] ;  /* 0x0000002608037981 */ /* 0x000ea8000c1e1900 */
[----:B------:R-:W2:Y:S02]  /*11e0*/  LDG.E R24, desc[UR38][R8.64+0x4] ;  /* 0x0000042608187981 */ /* 0x000ea4000c1e1900 */
[----:B--2---:R-:W-:-:S07]  /*11f0*/  IMAD.IADD R24, R24, 0x1, -R3 ;  /* 0x0000000118187824 */ /* 0x004fce00078e0a03 */
.L_x_6620:
        /* <DEDUP_REMOVED lines=11> */
[----:B------:R0:W3:Y:S01]  /*12b0*/  @P0 LDG.E R7, desc[UR38][R2.64+0x4] ;  /* 0x0000042602070981 */ /* 0x0000e2000c1e1900 */
[----:B-----5:R-:W-:Y:S02]  /*12c0*/  IMAD.MOV.U32 R71, RZ, RZ, R24 ;  /* 0x000000ffff477224 */ /* 0x020fe400078e0018 */
[----:B------:R-:W-:Y:S02]  /*12d0*/  IMAD.IADD R6, R24, 0x1, -R11 ;  /* 0x0000000118067824 */ /* 0x000fe400078e0a0b */
[----:B--2---:R-:W-:-:S05]  /*12e0*/  @P1 IMAD.WIDE R4, R219, 0x4, R4 ;  /* 0x00000004db041825 */ /* 0x004fca00078e0204 */
[----:B------:R2:W5:Y:S01]  /*12f0*/  @P1 LDG.E R71, desc[UR38][R4.64] ;  /* 0x0000002604471981 */ /* 0x000562000c1e1900 */
[----:B-1----:R-:W-:Y:S02]  /*1300*/  ISETP.GE.AND P1, PT, R9, 0x1, PT ;  /* 0x000000010900780c */ /* 0x002fe40003f26270 */
[----:B0-----:R-:W-:Y:S01]  /*1310*/  LEA R2, R217, 0x80, 0x7 ;  /* 0x00000080d9027811 */ /* 0x001fe200078e38ff */
[----:B---3--:R-:W-:-:S04]  /*1320*/  @P0 IMAD.IADD R74, R7, 0x1, -R0 ;  /* 0x00000001074a0824 */ /* 0x008fc800078e0a00 */
[----:B------:R-:W-:-:S04]  /*1330*/  IMAD.IADD R212, R6, 0x1, R74 ;  /* 0x0000000106d47824 */ /* 0x000fc800078e024a */
[C---:B------:R-:W-:Y:S01]  /*1340*/  VIADD R0, R212.reuse, 0xbf ;  /* 0x000000bfd4007836 */ /* 0x040fe20000000000 */
[----:B------:R-:W-:-:S03]  /*1350*/  IADD3 R7, R212, R2, -R213 ;  /* 0x00000002d4077210 */ /* 0x000fc60007ffe8d5 */
[----:B------:R-:W-:-:S05]  /*1360*/  IMAD.HI R0, R0, 0x2aaaaaab, RZ ;  /* 0x2aaaaaab00007827 */ /* 0x000fca00078e02ff */
[----:B------:R-:W-:-:S04]  /*1370*/  SHF.R.U32.HI R3, RZ, 0x1f, R0 ;  /* 0x0000001fff037819 */ /* 0x000fc80000011600 */
[----:B------:R-:W-:Y:S01]  /*1380*/  LEA.HI.SX32 R70, R0, R3, 0x1b ;  /* 0x0000000300467211 */ /* 0x000fe200078fdaff */
[----:B------:R-:W-:Y:S01]  /*1390*/  IMAD.IADD R0, R7, 0x1, R8 ;  /* 0x0000000107007824 */ /* 0x000fe200078e0208 */
[----:B--2---:R-:W-:Y:S06]  /*13a0*/  @!P1 BRA `(.L_x_6621) ;  /* 0x0000000000489947 */ /* 0x004fec0003800000 */
        /* <DEDUP_REMOVED lines=11> */
.L_x_6623:
[----:B------:R-:W-:-:S13]  /*1460*/  ISETP.NE.AND P0, PT, R9, 0x1, PT ;  /* 0x000000010900780c */ /* 0x000fda0003f05270 */
[----:B------:R-:W0:Y:S02]  /*1470*/  @P0 LDC.64 R4, c[0x0][0x9e8] ;  /* 0x00027a00ff040b82 */ /* 0x000e240000000a00 */
[----:B0-----:R-:W-:-:S05]  /*1480*/  @P0 IMAD.HI.U32 R4, R2, R4, RZ ;  /* 0x0000000402040227 */ /* 0x001fca00078e00ff */
[----:B------:R-:W-:-:S07]  /*1490*/  @P0 SHF.R.U32.HI R2, RZ, R5, R4 ;  /* 0x00000005ff020219 */ /* 0x000fce0000011604 */
.L_x_6624:
[----:B------:R-:W-:Y:S05]  /*14a0*/  BSYNC B0 ;  /* 0x0000000000007941 */ /* 0x000fea0003800000 */
.L_x_6622:
[----:B------:R-:W-:-:S05]  /*14b0*/  IMAD R3, R2, R9, R9 ;  /* 0x0000000902037224 */ /* 0x000fca00078e0209 */
[----:B------:R-:W-:-:S07]  /*14c0*/  VIMNMX R0, R0, R3, PT ;  /* 0x0000000300007248 */ /* 0x000fce0003fe0100 */
.L_x_6621:
        /* <DEDUP_REMOVED lines=15> */
.L_x_6627:
[----:B------:R-:W-:-:S13]  /*15c0*/  ISETP.NE.AND P0, PT, R9, 0x1, PT ;  /* 0x000000010900780c */ /* 0x000fda0003f05270 */
[----:B------:R-:W0:Y:S02]  /*15d0*/  @P0 LDC.64 R4, c[0x0][0x9e8] ;  /* 0x00027a00ff040b82 */ /* 0x000e240000000a00 */
[----:B0-----:R-:W-:-:S05]  /*15e0*/  @P0 IMAD.HI.U32 R4, R3, R4, RZ ;  /* 0x0000000403040227 */ /* 0x001fca00078e00ff */
[----:B------:R-:W-:-:S07]  /*15f0*/  @P0 SHF.R.U32.HI R3, RZ, R5, R4 ;  /* 0x00000005ff030219 */ /* 0x000fce0000011604 */
.L_x_6628:
[----:B------:R-:W-:Y:S05]  /*1600*/  BSYNC B0 ;  /* 0x0000000000007941 */ /* 0x000fea0003800000 */
.L_x_6626:
[----:B------:R-:W-:-:S05]  /*1610*/  IMAD R3, R3, R9, RZ ;  /* 0x0000000903037224 */ /* 0x000fca00078e02ff */
[----:B------:R-:W-:-:S07]  /*1620*/  VIMNMX R2, R2, R3, !PT ;  /* 0x0000000302027248 */ /* 0x000fce0007fe0100 */
.L_x_6625:
[----:B------:R-:W-:Y:S02]  /*1630*/  VIADD R0, R0, 0xbf ;  /* 0x000000bf00007836 */ /* 0x000fe40000000000 */
[----:B------:R-:W-:-:S04]  /*1640*/  IMAD.HI R2, R2, 0x2aaaaaab, RZ ;  /* 0x2aaaaaab02027827 */ /* 0x000fc800078e02ff */
[----:B------:R-:W-:Y:S01]  /*1650*/  IMAD.HI R0, R0, 0x2aaaaaab, RZ ;  /* 0x2aaaaaab00007827 */ /* 0x000fe200078e02ff */
[----:B------:R-:W-:-:S04]  /*1660*/  SHF.R.U32.HI R5, RZ, 0x1f, R2 ;  /* 0x0000001fff057819 */ /* 0x000fc80000011602 */
[----:B------:R-:W-:Y:S02]  /*1670*/  SHF.R.U32.HI R3, RZ, 0x1f, R0 ;  /* 0x0000001fff037819 */ /* 0x000fe40000011600 */
[----:B------:R-:W-:Y:S02]  /*1680*/  LEA.HI.SX32 R5, R2, R5, 0x1b ;  /* 0x0000000502057211 */ /* 0x000fe400078fdaff */
[----:B------:R-:W-:Y:S02]  /*1690*/  LEA.HI.SX32 R3, R0, R3, 0x1b ;  /* 0x0000000300037211 */ /* 0x000fe400078fdaff */
[----:B------:R-:W-:Y:S02]  /*16a0*/  VIMNMX R5, RZ, R5, !PT ;  /* 0x00000005ff057248 */ /* 0x000fe40007fe0100 */
[----:B------:R-:W-:-:S03]  /*16b0*/  VIMNMX R3, R70, R3, PT ;  /* 0x0000000346037248 */ /* 0x000fc60003fe0100 */
[--C-:B------:R-:W-:Y:S02]  /*16c0*/  IMAD R5, R5, 0xc0, -R6.reuse ;  /* 0x000000c005057824 */ /* 0x100fe400078e0a06 */
[----:B------:R-:W-:-:S03]  /*16d0*/  IMAD R3, R3, 0xc0, -R6 ;  /* 0x000000c003037824 */ /* 0x000fc600078e0a06 */
[----:B------:R-:W-:Y:S02]  /*16e0*/  VIMNMX R5, RZ, R5, !PT ;  /* 0x00000005ff057248 */ /* 0x000fe40007fe0100 */
[----:B------:R-:W-:-:S03]  /*16f0*/  VIMNMX R0, R3, R74, PT ;  /* 0x0000004a03007248 */ /* 0x000fc60003fe0100 */
[----:B------:R-:W-:Y:S01]  /*1700*/  IMAD.WIDE.U32 R72, R5, -0x55555555, RZ ;  /* 0xaaaaaaab05487825 */ /* 0x000fe200078e00ff */
[----:B------:R-:W-:-:S04]  /*1710*/  ISETP.GT.AND P0, PT, R0, R5, PT ;  /* 0x000000050000720c */ /* 0x000fc80003f04270 */
[----:B------:R-:W-:-:S05]  /*1720*/  SHF.R.U32.HI R72, RZ, 0x7, R73 ;  /* 0x00000007ff487819 */ /* 0x000fca0000011649 */
[----:B------:R-:W-:-:S04]  /*1730*/  IMAD.MOV.U32 R73, RZ, RZ, R72 ;  /* 0x000000ffff497224 */ /* 0x000fc800078e0048 */
[----:B------:R-:W-:-:S04]  /*1740*/  @P0 VIADD R0, R0, 0xbf ;  /* 0x000000bf00000836 */ /* 0x000fc80000000000 */
[----:B------:R-:W-:-:S05]  /*1750*/  @P0 IMAD.HI R0, R0, 0x2aaaaaab, RZ ;  /* 0x2aaaaaab00000827 */ /* 0x000fca00078e02ff */
[----:B------:R-:W-:-:S04]  /*1760*/  @P0 SHF.R.U32.HI R3, RZ, 0x1f, R0 ;  /* 0x0000001fff030819 */ /* 0x000fc80000011600 */
[----:B------:R-:W-:Y:S02]  /*1770*/  @P0 LEA.HI.SX32 R73, R0, R3, 0x1b ;  /* 0x0000000300490211 */ /* 0x000fe400078fdaff */
        /* <DEDUP_REMOVED lines=23> */
.L_x_6631:
[----:B------:R-:W-:Y:S05]  /*18f0*/  BSYNC B6 ;  /* 0x0000000000067941 */ /* 0x000fea0003800000 */
.L_x_6630:
        /* <DEDUP_REMOVED lines=20> */
.L_x_6633:
[----:B------:R-:W-:Y:S05]  /*1a40*/  BSYNC B6 ;  /* 0x0000000000067941 */ /* 0x000fea0003800000 */
.L_x_6632:
        /* <DEDUP_REMOVED lines=11> */
[----:B------:R-:W4:Y:S08]  /*1b00*/  @P0 LDC.64 R2, c[0x0][0x9f8] ;  /* 0x00027e00ff020b82 */ /* 0x000f300000000a00 */
[----:B------:R-:W3:Y:S08]  /*1b10*/  LDC.64 R26, c[0x0][0x3d8] ;  /* 0x0000f600ff1a7b82 */ /* 0x000ef00000000a00 */
[----:B------:R-:W3:Y:S01]  /*1b20*/  LDC.64 R50, c[0x0][0x3e8] ;  /* 0x0000fa00ff327b82 */ /* 0x000ee20000000a00 */
[----:B----4-:R-:W-:-:S05]  /*1b30*/  @P0 IMAD.WIDE R2, R219, 0x4, R2 ;  /* 0x00000004db020825 */ /* 0x010fca00078e0202 */
[----:B------:R4:W4:Y:S01]  /*1b40*/  @P0 LDG.E R4, desc[UR38][R2.64] ;  /* 0x0000002602040981 */ /* 0x000922000c1e1900 */
[----:B0-----:R-:W-:Y:S01]  /*1b50*/  ISETP.NE.AND P0, PT, R0, 0x1, PT ;  /* 0x000000010000780c */ /* 0x001fe20003f05270 */
[----:B------:R-:W-:Y:S01]  /*1b60*/  IMAD.SHL.U32 R103, R211, 0x80, RZ ;  /* 0x00000080d3677824 */ /* 0x000fe200078e00ff */
[----:B------:R-:W-:Y:S01]  /*1b70*/  SHF.R.S32.HI R12, RZ, 0x1f, R48 ;  /* 0x0000001fff0c7819 */ /* 0x000fe20000011430 */
[----:B-1----:R-:W-:Y:S01]  /*1b80*/  IMAD.SHL.U32 R44, R68, 0x40, RZ ;  /* 0x00000040442c7824 */ /* 0x002fe200078e00ff */
[----:B--2---:R-:W-:Y:S01]  /*1b90*/  SHF.R.U32.HI R20, RZ, 0x7, R21 ;  /* 0x00000007ff147819 */ /* 0x004fe20000011615 */
[-C--:B------:R-:W-:Y:S01]  /*1ba0*/  IMAD.WIDE.U32 R46, R209, R68.reuse, R22 ;  /* 0x00000044d12e7225 */ /* 0x080fe200078e0016 */
[----:B------:R-:W-:Y:S02]  /*1bb0*/  SHF.R.S32.HI R119, RZ, 0x1f, R209 ;  /* 0x0000001fff777819 */ /* 0x000fe400000114d1 */
[----:B------:R-:W-:Y:S01]  /*1bc0*/  ISETP.NE.AND P6, PT, R20, 0x1, PT ;  /* 0x000000011400780c */ /* 0x000fe20003fc5270 */
[-C--:B------:R-:W-:Y:S01]  /*1bd0*/  IMAD R6, R12, R68.reuse, RZ ;  /* 0x000000440c067224 */ /* 0x080fe200078e02ff */
[----:B---3--:R-:W-:Y:S01]  /*1be0*/  ISETP.GE.AND P1, PT, R22, R99, PT ;  /* 0x000000631600720c */ /* 0x008fe20003f26270 */
[----:B----4-:R-:W-:Y:S01]  /*1bf0*/  IMAD.WIDE.U32 R2, R48, R68, RZ ;  /* 0x0000004430027225 */ /* 0x010fe200078e00ff */
[----:B------:R-:W-:Y:S01]  /*1c00*/  SHF.L.U64.HI R45, R68, 0x6, R69 ;  /* 0x00000006442d7819 */ /* 0x000fe20000010245 */
[----:B------:R-:W0:Y:S01]  /*1c10*/  @P0 LDC R5, c[0x0][0x42c] ;  /* 0x00010b00ff050b82 */ /* 0x000e220000000800 */
[----:B------:R-:W-:Y:S01]  /*1c20*/  SEL R11, R99, RZ, P1 ;  /* 0x000000ff630b7207 */ /* 0x000fe20000800000 */
[----:B------:R-:W-:Y:S01]  /*1c30*/  VIADD R102, R20, 0x8 ;  /* 0x0000000814667836 */ /* 0x000fe20000000000 */
[----:B------:R-:W-:Y:S01]  /*1c40*/  LOP3.LUT R103, R103, 0x380, RZ, 0xc0, !PT ;  /* 0x0000038067677812 */ /* 0x000fe200078ec0ff */
[C---:B------:R-:W-:Y:S01]  /*1c50*/  IMAD.SHL.U32 R109, R50.reuse, 0x40, RZ ;  /* 0x00000040326d7824 */ /* 0x040fe200078e00ff */
[----:B------:R-:W-:Y:S01]  /*1c60*/  SHF.L.U64.HI R110, R50, 0x6, R51 ;  /* 0x00000006326e7819 */ /* 0x000fe20000010233 */
[----:B------:R-:W-:Y:S01]  /*1c70*/  IMAD.IADD R11, R22, 0x1, R11 ;  /* 0x00000001160b7824 */ /* 0x000fe200078e020b */
[C---:B------:R-:W-:Y:S01]  /*1c80*/  SHF.L.U64.HI R108, R50.reuse, 0x7, R51 ;  /* 0x00000007326c7819 */ /* 0x040fe20000010233 */
[----:B------:R-:W1:Y:S01]  /*1c90*/  @P0 LDC R7, c[0x0][0x430] ;  /* 0x00010c00ff070b82 */ /* 0x000e620000000800 */
[----:B------:R-:W-:Y:S01]  /*1ca0*/  IMAD.SHL.U32 R107, R50, 0x80, RZ ;  /* 0x00000080326b7824 */ /* 0x000fe200078e00ff */
[----:B------:R-:W-:Y:S01]  /*1cb0*/  SHF.R.U32.HI R97, RZ, 0x3, R103 ;  /* 0x00000003ff617819 */ /* 0x000fe20000011667 */
[----:B------:R-:W-:Y:S01]  /*1cc0*/  VIADD R114, R22, 0x40 ;  /* 0x0000004016727836 */ /* 0x000fe20000000000 */
[----:B------:R-:W-:Y:S01]  /*1cd0*/  SHF.R.U32.HI R106, RZ, 0x3, R220 ;  /* 0x00000003ff6a7819 */ /* 0x000fe200000116dc */
[----:B------:R-:W-:Y:S01]  /*1ce0*/  IMAD.WIDE.U32 R56, R26, 0xc0, RZ ;  /* 0x000000c01a387825 */ /* 0x000fe200078e00ff */
[----:B------:R-:W-:-:S02]  /*1cf0*/  SHF.R.U32.HI R104, RZ, 0x3, R221 ;  /* 0x00000003ff687819 */ /* 0x000fc400000116dd */
[C-C-:B------:R-:W-:Y:S01]  /*1d00*/  SHF.L.U64.HI R117, R26.reuse, 0x6, R27.reuse ;  /* 0x000000061a757819 */ /* 0x140fe2000001021b */
[C---:B------:R-:W-:Y:S01]  /*1d10*/  IMAD.SHL.U32 R113, R26.reuse, 0x40, RZ ;  /* 0x000000401a717824 */ /* 0x040fe200078e00ff */
[C---:B------:R-:W-:Y:S01]  /*1d20*/  SHF.L.U64.HI R115, R26.reuse, 0x7, R27 ;  /* 0x000000071a737819 */ /* 0x040fe2000001021b */
[----:B------:R-:W-:Y:S01]  /*1d30*/  IMAD.SHL.U32 R111, R26, 0x80, RZ ;  /* 0x000000801a6f7824 */ /* 0x000fe200078e00ff */
[----:B------:R-:W-:Y:S01]  /*1d40*/  P2R R116, PR, RZ, 0x2 ;  /* 0x00000002ff747803 */ /* 0x000fe20000000000 */
[----:B------:R-:W-:Y:S01]  /*1d50*/  IMAD.SHL.U32 R99, R99, 0x2, RZ ;  /* 0x0000000263637824 */ /* 0x000fe200078e00ff */
[----:B------:R-:W-:Y:S01]  /*1d60*/  SHF.L.U64.HI R101, R68, 0x7, R69 ;  /* 0x0000000744657819 */ /* 0x000fe20000010245 */
[----:B0-----:R-:W-:Y:S01]  /*1d70*/  @P0 IMAD.HI.U32 R0, R218, R5, RZ ;  /* 0x00000005da000227 */ /* 0x001fe200078e00ff */
[----:B------:R-:W-:-:S03]  /*1d80*/  SHF.R.S32.HI R105, RZ, 0x1f, R235 ;  /* 0x0000001fff697819 */ /* 0x000fc600000114eb */
        /* <DEDUP_REMOVED lines=12> */
[----:B------:R-:W-:Y:S02]  /*1e50*/  SHF.R.S32.HI R0, RZ, 0x1f, R4 ;  /* 0x0000001fff007819 */ /* 0x000fe40000011404 */
[----:B------:R-:W-:Y:S01]  /*1e60*/  SEL R63, R4, RZ, !P0 ;  /* 0x000000ff043f7207 */ /* 0x000fe20004000000 */
[----:B------:R-:W-:Y:S01]  /*1e70*/  VIADD R4, R21, 0xffffff80 ;  /* 0xffffff8015047836 */ /* 0x000fe20000000000 */
[----:B------:R-:W-:Y:S02]  /*1e80*/  SEL R6, R0, RZ, !P0 ;  /* 0x000000ff00067207 */ /* 0x000fe40004000000 */
[----:B------:R-:W-:Y:S01]  /*1e90*/  IADD3 R48, P0, R209, R48, RZ ;  /* 0x00000030d1307210 */ /* 0x000fe20007f1e0ff */
[----:B------:R-:W-:Y:S01]  /*1ea0*/  IMAD.WIDE.U32 R66, R63, UR4, R2 ;  /* 0x000000043f427c25 */ /* 0x000fe2000f8e0002 */
[----:B------:R-:W-:-:S03]  /*1eb0*/  SHF.R.S32.HI R9, RZ, 0x1f, R4 ;  /* 0x0000001fff097819 */ /* 0x000fc60000011404 */
[----:B------:R-:W-:Y:S01]  /*1ec0*/  IMAD R0, R6, UR4, RZ ;  /* 0x0000000406007c24 */ /* 0x000fe2000f8e02ff */
[----:B------:R-:W-:Y:S01]  /*1ed0*/  LEA.HI R9, R9, R4, RZ, 0x2 ;  /* 0x0000000409097211 */ /* 0x000fe200078f10ff */
[----:B------:R-:W-:Y:S01]  /*1ee0*/  IMAD.X R49, R119, 0x1, R12, P0 ;  /* 0x0000000177317824 */ /* 0x000fe200000e060c */
[----:B------:R-:W-:Y:S01]  /*1ef0*/  IADD3 R81, P3, R66, 0x40, RZ ;  /* 0x0000004042517810 */ /* 0x000fe20007f7e0ff */
[----:B------:R-:W-:Y:S01]  /*1f00*/  IMAD R15, R63, UR5, R0 ;  /* 0x000000053f0f7c24 */ /* 0x000fe2000f8e0200 */
[----:B------:R-:W-:Y:S01]  /*1f10*/  LOP3.LUT R9, R9, 0xfffffffc, RZ, 0xc0, !PT ;  /* 0xfffffffc09097812 */ /* 0x000fe200078ec0ff */
[----:B------:R-:W-:Y:S05]  /*1f20*/  @!P6 WARPSYNC.ALL ;  /* 0x000000000000e948 */ /* 0x000fea0003800000 */
[----:B------:R-:W-:Y:S01]  /*1f30*/  ULDC.64 UR4, c[0x0][0x320] ;  /* 0x0000c80000047ab9 */ /* 0x000fe20000000a00 */
[----:B------:R-:W-:-:S02]  /*1f40*/  IMAD.IADD R9, R4, 0x1, -R9 ;  /* 0x0000000104097824 */ /* 0x000fc400078e0a09 */
[----:B------:R-:W-:Y:S02]  /*1f50*/  IMAD R0, R8, UR4, RZ ;  /* 0x0000000408007c24 */ /* 0x000fe4000f8e02ff */
[----:B------:R-:W-:Y:S02]  /*1f60*/  IMAD.SHL.U32 R64, R9, 0x8, RZ ;  /* 0x0000000809407824 */ /* 0x000fe400078e00ff */
[C---:B------:R-:W-:Y:S02]  /*1f70*/  IMAD R7, R5.reuse, UR5, R0 ;  /* 0x0000000505077c24 */ /* 0x040fe4000f8e0200 */
[----:B------:R-:W-:Y:S01]  /*1f80*/  IMAD.WIDE.U32 R2, R5, UR4, R22 ;  /* 0x0000000405027c25 */ /* 0x000fe2000f8e0016 */
[----:B------:R-:W-:Y:S01]  /*1f90*/  ULDC.64 UR4, c[0x0][0x328] ;  /* 0x0000ca0000047ab9 */ /* 0x000fe20000000a00 */
[----:B------:R-:W-:Y:S02]  /*1fa0*/  SHF.R.S32.HI R65, RZ, 0x1f, R64 ;  /* 0x0000001fff417819 */ /* 0x000fe40000011440 */
[----:B------:R-:W-:-:S02]  /*1fb0*/  IMAD R4, R6, UR4, RZ ;  /* 0x0000000406047c24 */ /* 0x000fc4000f8e02ff */
[----:B------:R-:W-:Y:S02]  /*1fc0*/  IMAD.IADD R3, R3, 0x1, R7 ;  /* 0x0000000103037824 */ /* 0x000fe400078e0207 */
[-C--:B------:R-:W-:Y:S02]  /*1fd0*/  IMAD R0, R119, R26.reuse, RZ ;  /* 0x0000001a77007224 */ /* 0x080fe400078e02ff */
[C---:B------:R-:W-:Y:S02]  /*1fe0*/  IMAD R25, R63.reuse, UR5, R4 ;  /* 0x000000053f197c24 */ /* 0x040fe4000f8e0204 */
[----:B------:R-:W-:Y:S01]  /*1ff0*/  IMAD.WIDE.U32 R62, R63, UR4, R2 ;  /* 0x000000043f3e7c25 */ /* 0x000fe2000f8e0002 */
[----:B------:R-:W-:Y:S01]  /*2000*/  ULDC UR4, c[0x0][0x2e4] ;  /* 0x0000b90000047ab9 */ /* 0x000fe20000000800 */
[----:B------:R-:W-:Y:S01]  /*2010*/  @!P6 BAR.SYNC.DEFER_BLOCKING 0x9, 0x100 ;  /* 0x024400000000eb1d */ /* 0x000fe20000010000 */
[----:B------:R-:W-:Y:S01]  /*2020*/  ISETP.GE.AND P1, PT, R114, UR4, PT ;  /* 0x0000000472007c0c */ /* 0x000fe2000bf26270 */
[----:B------:R-:W-:-:S04]  /*2030*/  IMAD.WIDE.U32 R6, R209, R26, R22 ;  /* 0x0000001ad1067225 */ /* 0x000fc800078e0016 */
[C---:B------:R-:W-:Y:S02]  /*2040*/  IMAD R13, R209.reuse, R27, R0 ;  /* 0x0000001bd10d7224 */ /* 0x040fe400078e0200 */
[----:B------:R-:W-:-:S04]  /*2050*/  IMAD.WIDE.U32 R2, R209, R26, R64 ;  /* 0x0000001ad1027225 */ /* 0x000fc800078e0040 */
[----:B------:R-:W-:Y:S02]  /*2060*/  IMAD R0, R119, R50, RZ ;  /* 0x0000003277007224 */ /* 0x000fe400078e02ff */
[----:B------:R-:W-:Y:S02]  /*2070*/  IMAD.IADD R7, R13, 0x1, R7 ;  /* 0x000000010d077824 */ /* 0x000fe400078e0207 */
[----:B------:R-:W-:Y:S01]  /*2080*/  IMAD.IADD R3, R3, 0x1, R13 ;  /* 0x0000000103037824 */ /* 0x000fe200078e020d */
[----:B-----5:R-:W-:Y:S01]  /*2090*/  SHF.R.S32.HI R13, RZ, 0x1f, R71 ;  /* 0x0000001fff0d7819 */ /* 0x020fe20000011447 */
[----:B------:R-:W-:Y:S01]  /*20a0*/  IMAD R21, R209, R51, R0 ;  /* 0x00000033d1157224 */ /* 0x000fe200078e0200 */
[----:B------:R-:W-:Y:S01]  /*20b0*/  SHF.R.S32.HI R0, RZ, 0x1f, R11 ;  /* 0x0000001fff007819 */ /* 0x000fe2000001140b */
[----:B------:R-:W-:-:S03]  /*20c0*/  IMAD.WIDE.U32 R58, R71, R26, R2 ;  /* 0x0000001a473a7225 */ /* 0x000fc600078e0002 */
[----:B------:R-:W-:Y:S01]  /*20d0*/  LEA.HI R0, R0, R11, RZ, 0x4 ;  /* 0x0000000b00007211 */ /* 0x000fe200078f20ff */
[----:B------:R-:W-:-:S03]  /*20e0*/  IMAD.WIDE.U32 R4, R209, R50, R64 ;  /* 0x00000032d1047225 */ /* 0x000fc600078e0040 */
[----:B------:R-:W-:Y:S01]  /*20f0*/  LOP3.LUT R87, R0, 0xfffffff0, RZ, 0xc0, !PT ;  /* 0xfffffff000577812 */ /* 0x000fe200078ec0ff */
[----:B------:R-:W-:Y:S01]  /*2100*/  IMAD R2, R119, R68, RZ ;  /* 0x0000004477027224 */ /* 0x000fe200078e02ff */
[----:B------:R-:W-:Y:S01]  /*2110*/  SHF.R.S32.HI R88, RZ, 0x4, R0 ;  /* 0x00000004ff587819 */ /* 0x000fe20000011400 */
[----:B------:R-:W-:Y:S01]  /*2120*/  IMAD R10, R13, R26, RZ ;  /* 0x0000001a0d0a7224 */ /* 0x000fe200078e02ff */
[----:B------:R-:W-:Y:S01]  /*2130*/  SHF.R.S32.HI R85, RZ, 0x1f, R87 ;  /* 0x0000001fff557819 */ /* 0x000fe20000011457 */
[----:B------:R-:W-:-:S04]  /*2140*/  IMAD.WIDE.U32 R8, R209, R50, R22 ;  /* 0x00000032d1087225 */ /* 0x000fc800078e0016 */
[----:B------:R-:W-:Y:S02]  /*2150*/  IMAD.IADD R5, R5, 0x1, R21 ;  /* 0x0000000105057824 */ /* 0x000fe400078e0215 */
[----:B------:R-:W-:Y:S02]  /*2160*/  IMAD R91, R209, R69, R2 ;  /* 0x00000045d15b7224 */ /* 0x000fe400078e0202 */
[----:B------:R-:W-:Y:S02]  /*2170*/  IMAD R11, R71, R27, R10 ;  /* 0x0000001b470b7224 */ /* 0x000fe400078e020a */
[----:B------:R-:W-:-:S04]  /*2180*/  IMAD.WIDE.U32 R2, R209, R68, R44 ;  /* 0x00000044d1027225 */ /* 0x000fc800078e002c */
[----:B------:R-:W-:Y:S01]  /*2190*/  IMAD.IADD R9, R21, 0x1, R9 ;  /* 0x0000000115097824 */ /* 0x000fe200078e0209 */
[----:B------:R-:W-:Y:S01]  /*21a0*/  IADD3 R93, P0, R44, R2, RZ ;  /* 0x000000022c5d7210 */ /* 0x000fe20007f1e0ff */
[-C--:B------:R-:W-:Y:S02]  /*21b0*/  IMAD R10, R13, R50.reuse, RZ ;  /* 0x000000320d0a7224 */ /* 0x080fe400078e02ff */
[----:B------:R-:W-:Y:S01]  /*21c0*/  IMAD.WIDE.U32 R52, R71, R50, R4 ;  /* 0x0000003247347225 */ /* 0x000fe200078e0004 */
[----:B------:R-:W-:-:S03]  /*21d0*/  LOP3.LUT R4, R103, 0x30, R22, 0xf8, !PT ;  /* 0x0000003067047812 */ /* 0x000fc600078ef816 */
[----:B------:R-:W-:-:S04]  /*21e0*/  IMAD.WIDE.U32 R60, R71, R26, R6 ;  /* 0x0000001a473c7225 */ /* 0x000fc800078e0006 */
[----:B------:R-:W-:Y:S02]  /*21f0*/  IMAD R5, R69, 0xc0, RZ ;  /* 0x000000c045057824 */ /* 0x000fe400078e02ff */
[----:B------:R-:W-:-:S04]  /*2200*/  IMAD.WIDE.U32 R20, R68, 0xc0, RZ ;  /* 0x000000c044147825 */ /* 0x000fc800078e00ff */
[----:B------:R-:W-:Y:S02]  /*2210*/  IMAD R75, R71, R51, R10 ;  /* 0x00000033474b7224 */ /* 0x000fe400078e020a */
[----:B------:R-:W-:Y:S02]  /*2220*/  IMAD R7, R51, 0xc0, RZ ;  /* 0x000000c033077824 */ /* 0x000fe400078e02ff */
[----:B------:R-:W-:Y:S01]  /*2230*/  IMAD.WIDE.U32 R54, R71, R50, R8 ;  /* 0x0000003247367225 */ /* 0x000fe200078e0008 */
[----:B------:R-:W-:-:S03]  /*2240*/  LOP3.LUT R9, R221, 0x70, R0, 0xf8, !PT ;  /* 0x00000070dd097812 */ /* 0x000fc600078ef800 */
[----:B------:R-:W-:Y:S01]  /*2250*/  IMAD.WIDE.U32 R50, R50, 0xc0, RZ ;  /* 0x000000c032327825 */ /* 0x000fe200078e00ff */
[----:B------:R-:W-:-:S03]  /*2260*/  LOP3.LUT R9, R9, R104, RZ, 0x3c, !PT ;  /* 0x0000006809097212 */ /* 0x000fc600078e3cff */
[----:B------:R-:W-:Y:S02]  /*2270*/  IMAD.IADD R95, R91, 0x1, R3 ;  /* 0x000000015b5f7824 */ /* 0x000fe400078e0203 */
[----:B------:R-:W-:Y:S01]  /*2280*/  IMAD.IADD R100, R21, 0x1, R5 ;  /* 0x0000000115647824 */ /* 0x000fe200078e0205 */
[-C--:B------:R-:W-:Y:S01]  /*2290*/  LOP3.LUT R5, R4, R97.reuse, RZ, 0x3c, !PT ;  /* 0x0000006104057212 */ /* 0x080fe200078e3cff */
[----:B------:R-:W-:Y:S01]  /*22a0*/  IMAD.IADD R96, R51, 0x1, R7 ;  /* 0x0000000133607824 */ /* 0x000fe200078e0207 */
[--C-:B------:R-:W-:Y:S01]  /*22b0*/  LOP3.LUT R4, R103, 0x70, R0.reuse, 0xf8, !PT ;  /* 0x0000007067047812 */ /* 0x100fe200078ef800 */
[----:B------:R-:W-:Y:S01]  /*22c0*/  IMAD.X R89, R95, 0x1, R45, P0 ;  /* 0x000000015f597824 */ /* 0x000fe200000e062d */
[----:B------:R-:W-:Y:S01]  /*22d0*/  LOP3.LUT R7, R220, 0x70, R0, 0xf8, !PT ;  /* 0x00000070dc077812 */ /* 0x000fe200078ef800 */
[----:B------:R-:W-:Y:S01]  /*22e0*/  IMAD.IADD R91, R47, 0x1, R91 ;  /* 0x000000012f5b7824 */ /* 0x000fe200078e025b */
[----:B------:R-:W-:Y:S01]  /*22f0*/  IADD3 R83, P0, R66, R46, RZ ;  /* 0x0000002e42537210 */ /* 0x000fe20007f1e0ff */
[----:B------:R-:W-:Y:S01]  /*2300*/  IMAD.IADD R84, R67, 0x1, R15 ;  /* 0x0000000143547824 */ /* 0x000fe200078e020f */
[----:B------:R-:W-:Y:S01]  /*2310*/  LOP3.LUT R7, R7, R106, RZ, 0x3c, !PT ;  /* 0x0000006a07077212 */ /* 0x000fe200078e3cff */
[----:B------:R-:W-:Y:S01]  /*2320*/  IMAD.IADD R94, R222, 0x1, R5 ;  /* 0x00000001de5e7824 */ /* 0x000fe200078e0205 */
[----:B------:R-:W-:Y:S01]  /*2330*/  LOP3.LUT R5, R4, R97, RZ, 0x3c, !PT ;  /* 0x0000006104057212 */ /* 0x000fe200078e3cff */
[----:B------:R-:W-:Y:S01]  /*2340*/  IMAD R27, R27, 0xc0, RZ ;  /* 0x000000c01b1b7824 */ /* 0x000fe200078e02ff */
[----:B------:R-:W-:Y:S01]  /*2350*/  IADD3 R79, P2, R83, 0x40, RZ ;  /* 0x00000040534f7810 */ /* 0x000fe20007f5e0ff */
[----:B------:R-:W-:Y:S01]  /*2360*/  IMAD.X R80, R91, 0x1, R84, P0 ;  /* 0x000000015b507824 */ /* 0x000fe200000e0654 */
[----:B------:R-:W-:Y:S01]  /*2370*/  ISETP.GE.AND P0, PT, R22, UR4, PT ;  /* 0x0000000416007c0c */ /* 0x000fe2000bf06270 */
[----:B------:R-:W-:-:S02]  /*2380*/  IMAD.IADD R90, R75, 0x1, R55 ;  /* 0x000000014b5a7824 */ /* 0x000fc400078e0237 */
[----:B------:R-:W-:Y:S02]  /*2390*/  IMAD.IADD R98, R57, 0x1, R27 ;  /* 0x0000000139627824 */ /* 0x000fe400078e021b */
[----:B------:R-:W-:Y:S02]  /*23a0*/  IMAD.IADD R92, R11, 0x1, R61 ;  /* 0x000000010b5c7824 */ /* 0x000fe400078e023d */
[----:B------:R-:W-:Y:S02]  /*23b0*/  IMAD.IADD R86, R222, 0x1, R5 ;  /* 0x00000001de567824 */ /* 0x000fe400078e0205 */
[----:B------:R-:W-:Y:S02]  /*23c0*/  IMAD.IADD R82, R224, 0x1, R7 ;  /* 0x00000001e0527824 */ /* 0x000fe400078e0207 */
[----:B------:R-:W-:Y:S02]  /*23d0*/  IMAD.IADD R78, R230, 0x1, R9 ;  /* 0x00000001e64e7824 */ /* 0x000fe400078e0209 */
[----:B------:R-:W-:-:S02]  /*23e0*/  IMAD.X R77, RZ, RZ, R84, P3 ;  /* 0x000000ffff4d7224 */ /* 0x000fc400018e0654 */
[----:B------:R-:W-:Y:S02]  /*23f0*/  IMAD.IADD R76, R59, 0x1, R11 ;  /* 0x000000013b4c7824 */ /* 0x000fe400078e020b */
[----:B------:R-:W-:Y:S02]  /*2400*/  IMAD.IADD R75, R53, 0x1, R75 ;  /* 0x00000001354b7824 */ /* 0x000fe400078e024b */
[----:B------:R-:W-:Y:S02]  /*2410*/  IMAD.X R0, RZ, RZ, R80, P2 ;  /* 0x000000ffff007224 */ /* 0x000fe400010e0650 */
[----:B------:R-:W-:-:S07]  /*2420*/  IMAD.IADD R69, R63, 0x1, R25 ;  /* 0x000000013f457824 */ /* 0x000fce00078e0219 */
.L_x_6699:
[----:B------:R-:W0:Y:S01]  /*2430*/  LDC R41, c[0x0][0x3d4] ;  /* 0x0000f500ff297b82 */ /* 0x000e220000000800 */
[----:B------:R-:W-:Y:S01]  /*2440*/  VIADD R73, R73, 0xffffffff ;  /* 0xffffffff49497836 */ /* 0x000fe20000000000 */
[----:B------:R-:W-:Y:S05]  /*2450*/  YIELD ;  /* 0x0000000000007946 */ /* 0x000fea0003800000 */
[----:B------:R-:W-:Y:S01]  /*2460*/  IMAD R127, R19, 0x6000, R94 ;  /* 0x00006000137f7824 */ /* 0x000fe200078e025e */
[----:B------:R-:W-:Y:S01]  /*2470*/  ISETP.GT.AND P3, PT, R73, R72, PT ;  /* 0x000000484900720c */ /* 0x000fe20003f64270 */
[----:B------:R-:W-:Y:S02]  /*2480*/  BSSY B0, `(.L_x_6634) ;  /* 0x00006f9000007945 */ /* 0x000fe40003800000 */
[----:B------:R-:W-:Y:S01]  /*2490*/  IMAD.IADD R125, R18, 0x1, R127 ;  /* 0x00000001127d7824 */ /* 0x000fe200078e027f */
[----:B------:R-:W-:-:S02]  /*24a0*/  P2R R118, PR, RZ, 0x8 ;  /* 0x00000008ff767803 */ /* 0x000fc40000000000 */
        /* <DEDUP_REMOVED lines=31> */
[----:B------:R-:W-:Y:S01]  /*26a0*/  CS2R R38, SRZ ;  /* 0x0000000000267805 */ /* 0x000fe2000001ff00 */
[----:B------:R-:W-:Y:S01]  /*26b0*/  VIADD R12, R64, 0x20 ;  /* 0x00000020400c7836 */ /* 0x000fe20000000000 */
        /* <DEDUP_REMOVED lines=12> */
.L_x_6638:
[----:B------:R-:W-:Y:S05]  /*2780*/  BSYNC B1 ;  /* 0x0000000000017941 */ /* 0x000fea0003800000 */
.L_x_6637:
[----:B------:R-:W-:Y:S01]  /*2790*/  ISETP.GE.AND P3, PT, R233, R124, PT ;  /* 0x0000007ce900720c */ /* 0x000fe20003f66270 */
[----:B------:R-:W-:Y:S01]  /*27a0*/  BSSY B1, `(.L_x_6639) ;  /* 0x0000020000017945 */ /* 0x000fe20003800000 */
[----:B------:R-:W-:Y:S02]  /*27b0*/  CS2R R28, SRZ ;  /* 0x00000000001c7805 */ /* 0x000fe4000001ff00 */
[----:B------:R-:W-:Y:S02]  /*27c0*/  CS2R R26, SRZ ;  /* 0x00000000001a7805 */ /* 0x000fe4000001ff00 */
[----:B0-----:R-:W-:Y:S02]  /*27d0*/  CS2R R8, SRZ ;  /* 0x0000000000087805 */ /* 0x001fe4000001ff00 */
[----:B------:R-:W-:Y:S02]  /*27e0*/  CS2R R14, SRZ ;  /* 0x00000000000e7805 */ /* 0x000fe4000001ff00 */
[----:B------:R-:W-:-:S02]  /*27f0*/  CS2R R10, SRZ ;  /* 0x00000000000a7805 */ /* 0x000fc4000001ff00 */
        /* <DEDUP_REMOVED lines=26> */
.L_x_6640:
[----:B------:R-:W-:Y:S05]  /*29a0*/  BSYNC B1 ;  /* 0x0000000000017941 */ /* 0x000fea0003800000 */
.L_x_6639:
[----:B------:R-:W-:Y:S01]  /*29b0*/  ISETP.GE.AND P4, PT, R235, R124, PT ;  /* 0x0000007ceb00720c */ /* 0x000fe20003f86270 */
[----:B------:R-:W-:-:S12]  /*29c0*/  BSSY B1, `(.L_x_6641) ;  /* 0x0000015000017945 */ /* 0x000fd80003800000 */
[----:B------:R-:W-:Y:S05]  /*29d0*/  @P4 BRA `(.L_x_6642) ;  /* 0x00000000004c4947 */ /* 0x000fea0003800000 */
[----:B------:R-:W-:Y:S01]  /*29e0*/  IADD3 R4, P5, P6, R58, R111, R4 ;  /* 0x0000006f3a047210 */ /* 0x000fe20007ebe004 */
[----:B------:R-:W-:-:S03]  /*29f0*/  ULDC.64 UR4, c[0x0][0x3c8] ;  /* 0x0000f20000047ab9 */ /* 0x000fc60000000a00 */
        /* <DEDUP_REMOVED lines=9> */
[----:B0-----:R-:W-:Y:S01]  /*2a90*/  VIADD R42, R64, 0x20 ;  /* 0x00000020402a7836 */ /* 0x001fe20000000000 */
[----:B------:R-:W-:Y:S02]  /*2aa0*/  CS2R R8, SRZ ;  /* 0x0000000000087805 */ /* 0x000fe4000001ff00 */
[----:B------:R-:W-:-:S09]  /*2ab0*/  CS2R R10, SRZ ;  /* 0x00000000000a7805 */ /* 0x000fd2000001ff00 */
[----:B------:R1:W5:Y:S04]  /*2ac0*/  @!P5 LDG.E.64 R14, desc[UR38][R4.64] ;  /* 0x00000026040ed981 */ /* 0x000368000c1e1b00 */
[----:B------:R1:W5:Y:S01]  /*2ad0*/  @!P5 LDG.E.64 R12, desc[UR38][R6.64] ;  /* 0x00000026060cd981 */ /* 0x000362000c1e1b00 */
[----:B------:R-:W-:-:S13]  /*2ae0*/  ISETP.GE.AND P5, PT, R42, R41, PT ;  /* 0x000000292a00720c */ /* 0x000fda0003fa6270 */
[----:B------:R1:W5:Y:S04]  /*2af0*/  @!P5 LDG.E.64 R8, desc[UR38][R4.64+0x20] ;  /* 0x000020260408d981 */ /* 0x000368000c1e1b00 */
[----:B------:R1:W5:Y:S02]  /*2b00*/  @!P5 LDG.E.64 R10, desc[UR38][R6.64+0x20] ;  /* 0x00002026060ad981 */ /* 0x000364000c1e1b00 */
.L_x_6642:
[----:B------:R-:W-:Y:S05]  /*2b10*/  BSYNC B1 ;  /* 0x0000000000017941 */ /* 0x000fea0003800000 */
.L_x_6641:
[----:B------:R-:W-:Y:S01]  /*2b20*/  UISETP.NE.AND UP0, UPT, UR41, 0x3, UPT ;  /* 0x000000032900788c */ /* 0x000fe2000bf05270 */
[----:B------:R-:W-:Y:S02]  /*2b30*/  IMAD.MOV.U32 R134, RZ, RZ, R34 ;  /* 0x000000ffff867224 */ /* 0x000fe400078e0022 */
[----:B------:R-:W-:Y:S02]  /*2b40*/  IMAD.MOV.U32 R145, RZ, RZ, R38 ;  /* 0x000000ffff917224 */ /* 0x000fe400078e0026 */
[----:B-----5:R-:W-:Y:S01]  /*2b50*/  IMAD.MOV.U32 R126, RZ, RZ, R24 ;  /* 0x000000ffff7e7224 */ /* 0x020fe200078e0018 */
[----:B------:R-:W-:Y:S01]  /*2b60*/  PLOP3.LUT P5, PT, PT, PT, UP0, 0x80, 0x0 ;  /* 0x000000000000781c */ /* 0x000fe20003faf008 */
[----:B------:R-:W-:Y:S02]  /*2b70*/  IMAD.MOV.U32 R130, RZ, RZ, R28 ;  /* 0x000000ffff827224 */ /* 0x000fe400078e001c */
[----:B------:R-:W-:Y:S02]  /*2b80*/  IMAD.MOV.U32 R128, RZ, RZ, R26 ;  /* 0x000000ffff807224 */ /* 0x000fe400078e001a */
[----:B------:R-:W-:-:S02]  /*2b90*/  IMAD.MOV.U32 R132, RZ, RZ, R30 ;  /* 0x000000ffff847224 */ /* 0x000fc400078e001e */
[----:B0-----:R-:W-:Y:S02]  /*2ba0*/  IMAD.MOV.U32 R42, RZ, RZ, R8 ;  /* 0x000000ffff2a7224 */ /* 0x001fe400078e0008 */
[----:B------:R-:W-:Y:S02]  /*2bb0*/  IMAD.MOV.U32 R122, RZ, RZ, R14 ;  /* 0x000000ffff7a7224 */ /* 0x000fe400078e000e */
[----:B------:R-:W-:Y:S02]  /*2bc0*/  IMAD.MOV.U32 R43, RZ, RZ, R10 ;  /* 0x000000ffff2b7224 */ /* 0x000fe400078e000a */
[----:B------:R-:W-:Y:S01]  /*2bd0*/  IMAD.MOV.U32 R123, RZ, RZ, R12 ;  /* 0x000000ffff7b7224 */ /* 0x000fe200078e000c */
[----:B------:R-:W-:Y:S06]  /*2be0*/  @!P5 BRA `(.L_x_6643) ;  /* 0x000000000004d947 */ /* 0x000fec0003800000 */
[----:B------:R-:W-:Y:S01]  /*2bf0*/  BPT.TRAP 0x1 ;  /* 0x000000040000795c */ /* 0x000fe20000300000 */
.L_x_6643:
[----:B------:R-:W-:Y:S01]  /*2c00*/  IMAD R112, R19, 0x8, R18 ;  /* 0x0000000813707824 */ /* 0x000fe200078e0212 */
[----:B------:R-:W-:Y:S01]  /*2c10*/  SHF.L.U32 R131, R214, 0x1f, RZ ;  /* 0x0000001fd6837819 */ /* 0x000fe200000006ff */
[----:B------:R-:W-:Y:S03]  /*2c20*/  BSSY B1, `(.L_x_6644) ;  /* 0x0000003000017945 */ /* 0x000fe60003800000 */
[----:B------:R-:W0:Y:S02]  /*2c30*/  SYNCS.PHASECHK.TRANS64.TRYWAIT P6, [R112+URZ+0x28890], R131 ;  /* 0x02889083700075a7 */ /* 0x000e2400080c017f */
[----:B0-----:R-:W-:Y:S05]  /*2c40*/  @!P6 BRA `(.L_x_6645) ;  /* 0x000002a00020e947 */ /* 0x001fea0003800000 */
.L_x_6990:
[----:B------:R-:W-:Y:S05]  /*2c50*/  BSYNC B1 ;  /* 0x0000000000017941 */ /* 0x000fea0003800000 */
.L_x_6644:
[----:B------:R-:W-:Y:S01]  /*2c60*/  BSSY B1, `(.L_x_6646) ;  /* 0x00000f8000017945 */ /* 0x000fe20003800000 */
[----:B------:R-:W-:-:S03]  /*2c70*/  IMAD R138, R19, 0x6000, R94 ;  /* 0x00006000138a7824 */ /* 0x000fc600078e025e */
[----:B------:R-:W-:Y:S05]  /*2c80*/  @P2 BRA `(.L_x_6647) ;  /* 0x0000000c00d42947 */ /* 0x000fea0003800000 */
[----:B------:R-:W-:Y:S01]  /*2c90*/  IADD3 R135, P2, R46, R120, RZ ;  /* 0x000000782e877210 */ /* 0x000fe20007f5e0ff */
[----:B------:R-:W-:Y:S04]  /*2ca0*/  BSSY B2, `(.L_x_6648) ;  /* 0x0000077000027945 */ /* 0x000fe80003800000 */
[----:B------:R-:W-:Y:S01]  /*2cb0*/  IMAD.X R133, R40, 0x1, R91, P2 ;  /* 0x0000000128857824 */ /* 0x000fe200010e065b */
[----:B------:R-:W-:Y:S07]  /*2cc0*/  @P0 BRA `(.L_x_6649) ;  /* 0x0000000400d00947 */ /* 0x000fee0003800000 */
[----:B-1----:R1:W2:Y:S01]  /*2cd0*/  LDS.128 R4, [R125+0x1c400] ;  /* 0x01c400007d047984 */ /* 0x0022a20000000c00 */
        /* <DEDUP_REMOVED lines=32> */
[----:B------:R-:W-:Y:S02]  /*2ee0*/  HADD2.F32 R136, -RZ, R39.H0_H0 ;  /* 0x20000027ff887230 */ /* 0x000fe40000004100 */
        /* <DEDUP_REMOVED lines=12> */
[----:B------:R-:W-:Y:S01]  /*2fb0*/  HADD2.F32 R140, -RZ, R139.H1_H1 ;  /* 0x3000008bff8c7230 */ /* 0x000fe20000004100 */
[----:B------:R-:W-:Y:S01]  /*2fc0*/  F2FP.F16.E4M3.UNPACK_B R39, R148 ;  /* 0x00000094ff27723e */ /* 0x000fe200020006ff */
[--C-:B------:R-:W-:Y:S01]  /*2fd0*/  HADD2.F32 R37, -RZ, R5.reuse.H0_H0 ;  /* 0x20000005ff257230 */ /* 0x100fe20000004100 */
[----:B------:R-:W-:Y:S01]  /*2fe0*/  F2FP.SATFINITE.E4M3.F32.PACK_AB_MERGE_C R150, R147, R146, RZ ;  /* 0x000000929396723e */ /* 0x000fe200048070ff */
[----:B------:R-:W-:-:S02]  /*2ff0*/  HADD2.F32 R38, -RZ, R5.H1_H1 ;  /* 0x30000005ff267230 */ /* 0x000fc40000004100 */
[--C-:B------:R-:W-:Y:S02]  /*3000*/  HADD2.F32 R5, -RZ, R36.reuse.H0_H0 ;  /* 0x20000024ff057230 */ /* 0x100fe40000004100 */
[-C--:B------:R-:W-:Y:S01]  /*3010*/  FMUL.FTZ R143, R37, R140.reuse ;  /* 0x0000008c258f7220 */ /* 0x080fe20000410000 */
[----:B------:R-:W-:Y:S02]  /*3020*/  HADD2.F32 R139, -RZ, R139.H0_H0 ;  /* 0x2000008bff8b7230 */ /* 0x000fe40000004100 */
[----:B------:R-:W-:Y:S01]  /*3030*/  FMUL.FTZ R142, R38, R140 ;  /* 0x0000008c268e7220 */ /* 0x000fe20000410000 */
[----:B------:R-:W-:Y:S02]  /*3040*/  HADD2.F32 R36, -RZ, R36.H1_H1 ;  /* 0x30000024ff247230 */ /* 0x000fe40000004100 */
        /* <DEDUP_REMOVED lines=37> */
[----:B------:R-:W-:Y:S01]  /*32a0*/  HADD2.F32 R7, -RZ, R7.H1_H1 ;  /* 0x30000007ff077230 */ /* 0x000fe20000004100 */
[----:B------:R-:W-:Y:S01]  /*32b0*/  F2FP.SATFINITE.E4M3.F32.PACK_AB_MERGE_C R142, R147, R142, RZ ;  /* 0x0000008e938e723e */ /* 0x000fe200048070ff */
[----:B------:R-:W-:-:S02]  /*32c0*/  HADD2.F32 R139, -RZ, R139.H0_H0 ;  /* 0x2000008bff8b7230 */ /* 0x000fc40000004100 */
[-C--:B------:R-:W-:Y:S01]  /*32d0*/  FMUL.FTZ R38, R6, R141.reuse ;  /* 0x0000008d06267220 */ /* 0x080fe20000410000 */
[----:B------:R-:W-:Y:S02]  /*32e0*/  HADD2.F32 R39, -RZ, R39.H0_H0 ;  /* 0x20000027ff277230 */ /* 0x000fe40000004100 */
[----:B------:R-:W-:Y:S01]  /*32f0*/  FMUL.FTZ R141, R5, R141 ;  /* 0x0000008d058d7220 */ /* 0x000fe20000410000 */
[----:B------:R-:W-:Y:S02]  /*3300*/  HADD2.F32 R137, -RZ, R137.H0_H0 ;  /* 0x20000089ff897230 */ /* 0x000fe40000004100 */
[-C--:B------:R-:W-:Y:S01]  /*3310*/  FMUL.FTZ R37, R7, R139.reuse ;  /* 0x0000008b07257220 */ /* 0x080fe20000410000 */
[C---:B------:R-:W-:Y:S01]  /*3320*/  FMUL.FTZ R136, R36.reuse, R139 ;  /* 0x0000008b24887220 */ /* 0x040fe20000410000 */
[----:B------:R-:W-:Y:S02]  /*3330*/  F2FP.SATFINITE.E4M3.F32.PACK_AB_MERGE_C R146, R149, R146, RZ ;  /* 0x000000929592723e */ /* 0x000fe400048070ff */
        /* <DEDUP_REMOVED lines=8> */
.L_x_6651:
[----:B------:R-:W-:Y:S05]  /*33c0*/  BSYNC B3 ;  /* 0x0000000000037941 */ /* 0x000fea0003800000 */
.L_x_6650:
[----:B------:R-:W-:Y:S02]  /*33d0*/  ULDC.64 UR4, c[0x0][0x2d8] ;  /* 0x0000b60000047ab9 */ /* 0x000fe40000000a00 */
[----:B------:R-:W-:-:S04]  /*33e0*/  IADD3 R36, P2, P6, R135, UR4, R66 ;  /* 0x0000000487247c10 */ /* 0x000fc8000fe5e042 */
[----:B------:R-:W-:-:S05]  /*33f0*/  IADD3.X R37, R133, UR5, R84, P2, P6 ;  /* 0x0000000585257c10 */ /* 0x000fca00097ec454 */
[----:B--2---:R2:W-:Y:S04]  /*3400*/  STG.E.128 desc[UR38][R36.64], R4 ;  /* 0x0000000424007986 */ /* 0x0045e8000c101d26 */
.L_x_6649:
[----:B------:R-:W-:Y:S05]  /*3410*/  BSYNC B2 ;  /* 0x0000000000027941 */ /* 0x000fea0003800000 */
.L_x_6648:
[----:B------:R-:W-:Y:S05]  /*3420*/  @P1 BRA `(.L_x_6647) ;  /* 0x0000000400ec1947 */ /* 0x000fea0003800000 */
[----:B------:R-:W-:Y:S01]  /*3430*/  LOP3.LUT P2, RZ, R211, 0x4, RZ, 0xc0, !PT ;  /* 0x00000004d3ff7812 */ /* 0x000fe2000784c0ff */
[----:B-12---:R-:W-:Y:S01]  /*3440*/  VIADD R5, R138, 0x40 ;  /* 0x000000408a057836 */ /* 0x006fe20000000000 */
[----:B------:R-:W-:Y:S01]  /*3450*/  BSSY B2, `(.L_x_6652) ;  /* 0x0000074000027945 */ /* 0x000fe20003800000 */
[----:B------:R-:W-:-:S10]  /*3460*/  VIADD R36, R64, 0x20 ;  /* 0x0000002040247836 */ /* 0x000fd40000000000 */
[----:B------:R-:W-:Y:S01]  /*3470*/  @P2 VIADD R5, R138, 0xffffffc0 ;  /* 0xffffffc08a052836 */ /* 0x000fe20000000000 */
[----:B------:R-:W-:-:S03]  /*3480*/  ISETP.GE.AND P2, PT, R36, R41, PT ;  /* 0x000000292400720c */ /* 0x000fc60003f46270 */
[----:B------:R-:W-:-:S06]  /*3490*/  IMAD.IADD R5, R18, 0x1, R5 ;  /* 0x0000000112057824 */ /* 0x000fcc00078e0205 */
[----:B------:R-:W1:Y:S04]  /*34a0*/  LDS.128 R4, [R5+0x1c400] ;  /* 0x01c4000005047984 */ /* 0x000e680000000c00 */
[----:B------:R-:W-:Y:S05]  /*34b0*/  @P2 BRA `(.L_x_6653) ;  /* 0x0000000400b42947 */ /* 0x000fea0003800000 */
[----:B------:R-:W-:Y:S01]  /*34c0*/  SHF.R.U32.HI R137, RZ, 0x8, R33 ;  /* 0x00000008ff897819 */ /* 0x000fe20000011621 */
[----:B-1----:R-:W-:Y:S01]  /*34d0*/  IMAD.MOV.U32 R34, RZ, RZ, R7 ;  /* 0x000000ffff227224 */ /* 0x002fe200078e0007 */
        /* <DEDUP_REMOVED lines=26> */
[C---:B------:R-:W-:Y:S01]  /*3680*/  FMUL.FTZ R137, R7.reuse, R38 ;  /* 0x0000002607897220 */ /* 0x040fe20000410000 */
        /* <DEDUP_REMOVED lines=80> */
.L_x_6653:
[----:B------:R-:W-:Y:S05]  /*3b90*/  BSYNC B2 ;  /* 0x0000000000027941 */ /* 0x000fea0003800000 */
.L_x_6652:
[----:B------:R-:W-:Y:S02]  /*3ba0*/  ULDC.64 UR4, c[0x0][0x2d8] ;  /* 0x0000b60000047ab9 */ /* 0x000fe40000000a00 */
[----:B------:R-:W-:-:S04]  /*3bb0*/  IADD3 R32, P2, P6, R81, UR4, R135 ;  /* 0x0000000451207c10 */ /* 0x000fc8000fe5e087 */
[----:B------:R-:W-:-:S05]  /*3bc0*/  IADD3.X R33, R77, UR5, R133, P2, P6 ;  /* 0x000000054d217c10 */ /* 0x000fca00097ec485 */
[----:B-1----:R3:W-:Y:S04]  /*3bd0*/  STG.E.128 desc[UR38][R32.64], R4 ;  /* 0x0000000420007986 */ /* 0x0027e8000c101d26 */
.L_x_6647:
[----:B------:R-:W-:Y:S05]  /*3be0*/  BSYNC B1 ;  /* 0x0000000000017941 */ /* 0x000fea0003800000 */
.L_x_6646:
        /* <DEDUP_REMOVED lines=119> */
.L_x_6659:
[----:B------:R-:W-:Y:S05]  /*4360*/  BSYNC B3 ;  /* 0x0000000000037941 */ /* 0x000fea0003800000 */
.L_x_6658:
[----:B------:R-:W-:Y:S02]  /*4370*/  ULDC.64 UR4, c[0x0][0x2d8] ;  /* 0x0000b60000047ab9 */ /* 0x000fe40000000a00 */
[----:B------:R-:W-:-:S04]  /*4380*/  IADD3 R28, P2, P3, R33, UR4, R66 ;  /* 0x00000004211c7c10 */ /* 0x000fc8000fb5e042 */
[----:B------:R-:W-:-:S05]  /*4390*/  IADD3.X R29, R32, UR5, R84, P2, P3 ;  /* 0x00000005201d7c10 */ /* 0x000fca00097e6454 */
[----:B--2---:R3:W-:Y:S04]  /*43a0*/  STG.E.128 desc[UR38][R28.64], R4 ;  /* 0x000000041c007986 */ /* 0x0047e8000c101d26 */
.L_x_6657:
[----:B------:R-:W-:Y:S05]  /*43b0*/  BSYNC B2 ;  /* 0x0000000000027941 */ /* 0x000fea0003800000 */
.L_x_6656:
[----:B------:R-:W-:Y:S05]  /*43c0*/  @P1 BRA `(.L_x_6655) ;  /* 0x0000000400ec1947 */ /* 0x000fea0003800000 */
[----:B------:R-:W-:Y:S01]  /*43d0*/  LOP3.LUT P2, RZ, R211, 0x4, RZ, 0xc0, !PT ;  /* 0x00000004d3ff7812 */ /* 0x000fe2000784c0ff */
[----:B-123--:R-:W-:Y:S01]  /*43e0*/  VIADD R5, R138, 0x40 ;  /* 0x000000408a057836 */ /* 0x00efe20000000000 */
        /* <DEDUP_REMOVED lines=116> */
.L_x_6661:
[----:B------:R-:W-:Y:S05]  /*4b30*/  BSYNC B2 ;  /* 0x0000000000027941 */ /* 0x000fea0003800000 */
.L_x_6660:
[----:B------:R-:W-:Y:S02]  /*4b40*/  ULDC.64 UR4, c[0x0][0x2d8] ;  /* 0x0000b60000047ab9 */ /* 0x000fe40000000a00 */
[----:B------:R-:W-:-:S04]  /*4b50*/  IADD3 R24, P2, P3, R81, UR4, R33 ;  /* 0x0000000451187c10 */ /* 0x000fc8000fb5e021 */
[----:B------:R-:W-:-:S05]  /*4b60*/  IADD3.X R25, R77, UR5, R32, P2, P3 ;  /* 0x000000054d197c10 */ /* 0x000fca00097e6420 */
[----:B-1----:R4:W-:Y:S04]  /*4b70*/  STG.E.128 desc[UR38][R24.64], R4 ;  /* 0x0000000418007986 */ /* 0x0029e8000c101d26 */
.L_x_6655:
[----:B------:R-:W-:Y:S05]  /*4b80*/  BSYNC B1 ;  /* 0x0000000000017941 */ /* 0x000fea0003800000 */
.L_x_6654:
        /* <DEDUP_REMOVED lines=118> */
.L_x_6666:
[----:B------:R-:W-:Y:S05]  /*52f0*/  BSYNC B2 ;  /* 0x0000000000027941 */ /* 0x000fea0003800000 */
.L_x_6665:
[----:B------:R-:W-:Y:S02]  /*5300*/  ULDC.64 UR4, c[0x0][0x2d8] ;  /* 0x0000b60000047ab9 */ /* 0x000fe40000000a00 */
[----:B------:R-:W-:-:S04]  /*5310*/  IADD3 R12, P2, P3, R120, UR4, R66 ;  /* 0x00000004780c7c10 */ /* 0x000fc8000fb5e042 */
[----:B------:R-:W-:-:S05]  /*5320*/  IADD3.X R13, R40, UR5, R84, P2, P3 ;  /* 0x00000005280d7c10 */ /* 0x000fca00097e6454 */
[----:B--2---:R1:W-:Y:S04]  /*5330*/  STG.E.128 desc[UR38][R12.64], R4 ;  /* 0x000000040c007986 */ /* 0x0043e8000c101d26 */
.L_x_6664:
[----:B------:R-:W-:Y:S05]  /*5340*/  BSYNC B1 ;  /* 0x0000000000017941 */ /* 0x000fea0003800000 */
.L_x_6663:
[----:B------:R-:W-:Y:S05]  /*5350*/  @P1 BRA `(.L_x_6662) ;  /* 0x00000040002c1947 */ /* 0x000fea0003800000 */
[----:B------:R-:W-:Y:S01]  /*5360*/  LOP3.LUT P2, RZ, R211, 0x4, RZ, 0xc0, !PT ;  /* 0x00000004d3ff7812 */ /* 0x000fe2000784c0ff */
[----:B-1234-:R-:W-:Y:S01]  /*5370*/  VIADD R5, R138, 0x40 ;  /* 0x000000408a057836 */ /* 0x01efe20000000000 */
        /* <DEDUP_REMOVED lines=13> */
[----:B------:R-:W-:Y:S02]  /*5450*/  LOP3.LUT R12, R11, 0xff0000ff, RZ, 0xc0, !PT ;  /* 0xff0000ff0b0c7812 */ /* 0x000fe400078ec0ff */
[----:B------:R-:W-:Y:S01]  /*5460*/  SHF.R.U32.HI R14, RZ, 0x10, R11 ;  /* 0x00000010ff0e7819 */ /* 0x000fe2000001160b */
[----:B------:R-:W-:Y:S01]  /*5470*/  IMAD.SHL.U32 R11, R13, 0x100, RZ ;  /* 0x000001000d0b7824 */ /* 0x000fe200078e00ff */
[----:B------:R-:W-:Y:S01]  /*5480*/  SHF.R.U32.HI R15, RZ, 0x10, R9 ;  /* 0x00000010ff0f7819 */ /* 0x000fe20000011609 */
[----:B------:R-:W-:Y:S01]  /*5490*/  IMAD.MOV.U32 R9, RZ, RZ, R6 ;  /* 0x000000ffff097224 */ /* 0x000fe200078e0006 */
[----:B------:R-:W-:Y:S01]  /*54a0*/  PRMT R8, R25, 0x654, R8 ;  /* 0x0000065419087816 */ /* 0x000fe20000000008 */
[----:B------:R-:W-:Y:S01]  /*54b0*/  IMAD.U32 R14, R14, 0x10000, RZ ;  /* 0x000100000e0e7824 */ /* 0x000fe200078e00ff */
[----:B------:R-:W-:-:S02]  /*54c0*/  LOP3.LUT R11, R12, 0xff00, R11, 0xf8, !PT ;  /* 0x0000ff000c0b7812 */ /* 0x000fc400078ef80b */
        /* <DEDUP_REMOVED lines=93> */
.L_x_6668:
[----:B------:R-:W-:Y:S05]  /*5aa0*/  BSYNC B1 ;  /* 0x0000000000017941 */ /* 0x000fea0003800000 */
.L_x_6667:
[----:B------:R-:W-:Y:S02]  /*5ab0*/  ULDC.64 UR4, c[0x0][0x2d8] ;  /* 0x0000b60000047ab9 */ /* 0x000fe40000000a00 */
[----:B------:R-:W-:-:S04]  /*5ac0*/  IADD3 R120, P2, P3, R81, UR4, R120 ;  /* 0x0000000451787c10 */ /* 0x000fc8000fb5e078 */
[----:B------:R-:W-:-:S05]  /*5ad0*/  IADD3.X R121, R77, UR5, R40, P2, P3 ;  /* 0x000000054d797c10 */ /* 0x000fca00097e6428 */
[----:B-1----:R1:W-:Y:S01]  /*5ae0*/  STG.E.128 desc[UR38][R120.64], R4 ;  /* 0x0000000478007986 */ /* 0x0023e2000c101d26 */
[----:B------:R-:W-:Y:S05]  /*5af0*/  BRA `(.L_x_6662) ;  /* 0x0000003800447947 */ /* 0x000fea0003800000 */
.L_x_6636:
[----:B------:R-:W-:Y:S02]  /*5b00*/  ISETP.GE.AND P3, PT, R233, R124, PT ;  /* 0x0000007ce900720c */ /* 0x000fe40003f66270 */
[----:B------:R-:W-:Y:S02]  /*5b10*/  CS2R R30, SRZ ;  /* 0x00000000001e7805 */ /* 0x000fe4000001ff00 */
[----:B------:R-:W-:Y:S02]  /*5b20*/  CS2R R28, SRZ ;  /* 0x00000000001c7805 */ /* 0x000fe4000001ff00 */
[----:B------:R-:W-:Y:S02]  /*5b30*/  CS2R R34, SRZ ;  /* 0x0000000000227805 */ /* 0x000fe4000001ff00 */
[----:B------:R-:W-:Y:S02]  /*5b40*/  ISETP.GE.OR P3, PT, R22, R41, P3 ;  /* 0x000000291600720c */ /* 0x000fe40001f66670 */
[----:B------:R-:W-:-:S11]  /*5b50*/  CS2R R32, SRZ ;  /* 0x0000000000207805 */ /* 0x000fd6000001ff00 */
[----:B------:R-:W-:Y:S01]  /*5b60*/  @!P3 IADD3 R39, P2, P4, R60, R4, R113 ;  /* 0x000000043c27b210 */ /* 0x000fe20007c5e071 */
[----:B------:R-:W0:Y:S03]  /*5b70*/  @!P3 LDC.64 R14, c[0x0][0x3c8] ;  /* 0x0000f200ff0ebb82 */ /* 0x000e260000000a00 */
[----:B------:R-:W-:Y:S02]  /*5b80*/  @!P3 IADD3.X R12, R92, R131, R117, P2, P4 ;  /* 0x000000835c0cb210 */ /* 0x000fe400017e8475 */
[----:B------:R-:W-:-:S04]  /*5b90*/  ISETP.GE.AND P4, PT, R209, R124, PT ;  /* 0x0000007cd100720c */ /* 0x000fc80003f86270 */
[----:B------:R-:W-:-:S13]  /*5ba0*/  ISETP.GE.OR P4, PT, R22, R41, P4 ;  /* 0x000000291600720c */ /* 0x000fda0002786670 */
[----:B------:R-:W1:Y:S08]  /*5bb0*/  @!P4 LDC.64 R8, c[0x0][0x3c8] ;  /* 0x0000f200ff08cb82 */ /* 0x000e700000000a00 */
[----:B------:R-:W2:Y:S01]  /*5bc0*/  @!P4 LDC.64 R10, c[0x0][0x3e0] ;  /* 0x0000f800ff0acb82 */ /* 0x000ea20000000a00 */
[----:B-1----:R-:W-:-:S04]  /*5bd0*/  @!P4 IADD3 R8, P2, P5, R60, R8, R4 ;  /* 0x000000083c08c210 */ /* 0x002fc80007d5e004 */
[----:B------:R-:W-:Y:S02]  /*5be0*/  @!P4 IADD3.X R9, R92, R9, R131, P2, P5 ;  /* 0x000000095c09c210 */ /* 0x000fe400017ea483 */
[----:B--2---:R-:W-:Y:S02]  /*5bf0*/  @!P4 IADD3 R10, P2, P5, R54, R10, R6 ;  /* 0x0000000a360ac210 */ /* 0x004fe40007d5e006 */
[----:B------:R-:W-:Y:S02]  /*5c00*/  CS2R R26, SRZ ;  /* 0x00000000001a7805 */ /* 0x000fe4000001ff00 */
[----:B------:R-:W-:Y:S01]  /*5c10*/  CS2R R24, SRZ ;  /* 0x0000000000187805 */ /* 0x000fe2000001ff00 */
[----:B------:R-:W2:Y:S01]  /*5c20*/  @!P4 LDG.E.128 R28, desc[UR38][R8.64] ;  /* 0x00000026081cc981 */ /* 0x000ea2000c1e1d00 */
[----:B------:R-:W-:Y:S02]  /*5c30*/  @!P4 IADD3.X R11, R90, R11, R133, P2, P5 ;  /* 0x0000000b5a0bc210 */ /* 0x000fe400017ea485 */
[----:B------:R-:W-:-:S03]  /*5c40*/  ISETP.GE.AND P2, PT, R235, R124, PT ;  /* 0x0000007ceb00720c */ /* 0x000fc60003f46270 */
[----:B------:R1:W3:Y:S01]  /*5c50*/  @!P4 LDG.E.128 R32, desc[UR38][R10.64] ;  /* 0x000000260a20c981 */ /* 0x0002e2000c1e1d00 */
[----:B------:R-:W-:-:S13]  /*5c60*/  ISETP.GE.OR P2, PT, R22, R41, P2 ;  /* 0x000000291600720c */ /* 0x000fda0001746670 */
[----:B------:R-:W-:Y:S01]  /*5c70*/  @!P2 IADD3 R37, P5, P6, R60, R111, R4 ;  /* 0x0000006f3c25a210 */ /* 0x000fe20007ebe004 */
[----:B------:R-:W4:Y:S03]  /*5c80*/  @!P2 LDC.64 R122, c[0x0][0x3c8] ;  /* 0x0000f200ff7aab82 */ /* 0x000f260000000a00 */
[----:B------:R-:W-:Y:S02]  /*5c90*/  @!P2 IADD3.X R112, R92, R115, R131, P5, P6 ;  /* 0x000000735c70a210 */ /* 0x000fe40002fec483 */
[----:B------:R-:W-:-:S04]  /*5ca0*/  @!P3 IADD3 R43, P5, P6, R54, R6, R109 ;  /* 0x00000006362bb210 */ /* 0x000fc80007ebe06d */
[----:B------:R-:W-:Y:S02]  /*5cb0*/  @!P3 IADD3.X R4, R90, R133, R110, P5, P6 ;  /* 0x000000855a04b210 */ /* 0x000fe40002fec46e */
[----:B------:R-:W-:-:S04]  /*5cc0*/  @!P2 IADD3 R7, P5, P6, R54, R107, R6 ;  /* 0x0000006b3607a210 */ /* 0x000fc80007ebe006 */
[----:B------:R-:W-:Y:S02]  /*5cd0*/  @!P2 IADD3.X R6, R90, R108, R133, P5, P6 ;  /* 0x0000006c5a06a210 */ /* 0x000fe40002fec485 */
[----:B0-----:R-:W-:-:S05]  /*5ce0*/  @!P3 IADD3 R38, P5, R39, R14, RZ ;  /* 0x0000000e2726b210 */ /* 0x001fca0007fbe0ff */
[----:B------:R-:W-:Y:S02]  /*5cf0*/  @!P3 IMAD.X R39, R12, 0x1, R15, P5 ;  /* 0x000000010c27b824 */ /* 0x000fe400028e060f */
[----:B------:R-:W0:Y:S01]  /*5d00*/  @!P3 LDC.64 R12, c[0x0][0x3e0] ;  /* 0x0000f800ff0cbb82 */ /* 0x000e220000000a00 */
[----:B------:R-:W-:Y:S02]  /*5d10*/  CS2R R14, SRZ ;  /* 0x00000000000e7805 */ /* 0x000fe4000001ff00 */
[----:B0-----:R-:W-:-:S05]  /*5d20*/  @!P3 IADD3 R42, P5, R43, R12, RZ ;  /* 0x0000000c2b2ab210 */ /* 0x001fca0007fbe0ff */
[----:B------:R-:W-:Y:S02]  /*5d30*/  @!P3 IMAD.X R43, R4, 0x1, R13, P5 ;  /* 0x00000001042bb824 */ /* 0x000fe400028e060d */
[----:B------:R-:W0:Y:S01]  /*5d40*/  @!P2 LDC.64 R4, c[0x0][0x3e0] ;  /* 0x0000f800ff04ab82 */ /* 0x000e220000000a00 */
[----:B------:R-:W-:Y:S02]  /*5d50*/  CS2R R12, SRZ ;  /* 0x00000000000c7805 */ /* 0x000fe4000001ff00 */
[----:B------:R-:W5:Y:S04]  /*5d60*/  @!P3 LDG.E.128 R24, desc[UR38][R42.64] ;  /* 0x000000262a18b981 */ /* 0x000f68000c1e1d00 */
[----:B------:R-:W5:Y:S01]  /*5d70*/  @!P3 LDG.E.128 R12, desc[UR38][R38.64] ;  /* 0x00000026260cb981 */ /* 0x000f62000c1e1d00 */
[----:B----4-:R-:W-:-:S05]  /*5d80*/  @!P2 IADD3 R36, P3, R37, R122, RZ ;  /* 0x0000007a2524a210 */ /* 0x010fca0007f7e0ff */
[----:B------:R-:W-:Y:S01]  /*5d90*/  @!P2 IMAD.X R37, R112, 0x1, R123, P3 ;  /* 0x000000017025a824 */ /* 0x000fe200018e067b */
[----:B-1----:R-:W-:Y:S02]  /*5da0*/  CS2R R10, SRZ ;  /* 0x00000000000a7805 */ /* 0x002fe4000001ff00 */
[----:B------:R-:W-:Y:S02]  /*5db0*/  CS2R R8, SRZ ;  /* 0x0000000000087805 */ /* 0x000fe4000001ff00 */
[----:B0-----:R-:W-:-:S05]  /*5dc0*/  @!P2 IADD3 R122, P3, R7, R4, RZ ;  /* 0x00000004077aa210 */ /* 0x001fca0007f7e0ff */
[----:B------:R-:W-:Y:S01]  /*5dd0*/  @!P2 IMAD.X R123, R6, 0x1, R5, P3 ;  /* 0x00000001067ba824 */ /* 0x000fe200018e0605 */
[----:B------:R-:W-:Y:S02]  /*5de0*/  CS2R R6, SRZ ;  /* 0x0000000000067805 */ /* 0x000fe4000001ff00 */
[----:B------:R-:W-:Y:S02]  /*5df0*/  CS2R R4, SRZ ;  /* 0x0000000000047805 */ /* 0x000fe4000001ff00 */
[----:B------:R-:W4:Y:S04]  /*5e00*/  @!P2 LDG.E.128 R8, desc[UR38][R122.64] ;  /* 0x000000267a08a981 */ /* 0x000f28000c1e1d00 */
[----:B------:R-:W4:Y:S01]  /*5e10*/  @!P2 LDG.E.128 R4, desc[UR38][R36.64] ;  /* 0x000000262404a981 */ /* 0x000f22000c1e1d00 */
[----:B------:R-:W-:-:S06]  /*5e20*/  UISETP.NE.AND UP0, UPT, UR41, 0x3, UPT ;  /* 0x000000032900788c */ /* 0x000fcc000bf05270 */
[----:B------:R-:W-:Y:S02]  /*5e30*/  PLOP3.LUT P5, PT, PT, PT, UP0, 0x80, 0x0 ;  /* 0x000000000000781c */ /* 0x000fe40003faf008 */
[----:B------:R-:W-:Y:S01]  /*5e40*/  ISETP.GE.AND P2, PT, R22, R41, PT ;  /* 0x000000291600720c */ /* 0x000fe20003f46270 */
[----:B--2---:R-:W-:Y:S02]  /*5e50*/  IMAD.MOV.U32 R142, RZ, RZ, R30 ;  /* 0x000000ffff8e7224 */ /* 0x004fe400078e001e */
[----:B------:R-:W-:Y:S02]  /*5e60*/  IMAD.MOV.U32 R145, RZ, RZ, R28 ;  /* 0x000000ffff917224 */ /* 0x000fe400078e001c */
[----:B---3--:R-:W-:Y:S02]  /*5e70*/  IMAD.MOV.U32 R144, RZ, RZ, R34 ;  /* 0x000000ffff907224 */ /* 0x008fe400078e0022 */
[----:B------:R-:W-:Y:S02]  /*5e80*/  IMAD.MOV.U32 R146, RZ, RZ, R32 ;  /* 0x000000ffff927224 */ /* 0x000fe400078e0020 */
[----:B-----5:R-:W-:-:S02]  /*5e90*/  IMAD.MOV.U32 R138, RZ, RZ, R26 ;  /* 0x000000ffff8a7224 */ /* 0x020fc400078e001a */
[----:B------:R-:W-:Y:S02]  /*5ea0*/  IMAD.MOV.U32 R139, RZ, RZ, R24 ;  /* 0x000000ffff8b7224 */ /* 0x000fe400078e0018 */
[----:B------:R-:W-:Y:S02]  /*5eb0*/  IMAD.MOV.U32 R135, RZ, RZ, R14 ;  /* 0x000000ffff877224 */ /* 0x000fe400078e000e */
[----:B------:R-:W-:Y:S02]  /*5ec0*/  IMAD.MOV.U32 R137, RZ, RZ, R12 ;  /* 0x000000ffff897224 */ /* 0x000fe400078e000c */
[----:B----4-:R-:W-:Y:S02]  /*5ed0*/  IMAD.MOV.U32 R132, RZ, RZ, R10 ;  /* 0x000000ffff847224 */ /* 0x010fe400078e000a */
[----:B------:R-:W-:Y:S02]  /*5ee0*/  IMAD.MOV.U32 R130, RZ, RZ, R8 ;  /* 0x000000ffff827224 */ /* 0x000fe400078e0008 */
[----:B------:R-:W-:-:S02]  /*5ef0*/  IMAD.MOV.U32 R134, RZ, RZ, R6 ;  /* 0x000000ffff867224 */ /* 0x000fc400078e0006 */
[----:B------:R-:W-:Y:S01]  /*5f00*/  IMAD.MOV.U32 R133, RZ, RZ, R4 ;  /* 0x000000ffff857224 */ /* 0x000fe200078e0004 */
[----:B------:R-:W-:Y:S06]  /*5f10*/  @!P5 BRA `(.L_x_6669) ;  /* 0x000000000004d947 */ /* 0x000fec0003800000 */
[----:B------:R-:W-:Y:S01]  /*5f20*/  BPT.TRAP 0x1 ;  /* 0x000000040000795c */ /* 0x000fe20000300000 */
.L_x_6669:
        /* <DEDUP_REMOVED lines=9> */
.L_x_6991:
[----:B------:R-:W-:Y:S05]  /*5fc0*/  BSYNC B1 ;  /* 0x0000000000017941 */ /* 0x000fea0003800000 */
.L_x_6670:
[----:B------:R-:W-:Y:S01]  /*5fd0*/  ISETP.GE.OR P3, PT, R209, R124, P0 ;  /* 0x0000007cd100720c */ /* 0x000fe20000766670 */
[----:B------:R-:W-:-:S12]  /*5fe0*/  BSSY B1, `(.L_x_6672) ;  /* 0x00000f9000017945 */ /* 0x000fd80003800000 */
[----:B------:R-:W-:Y:S05]  /*5ff0*/  @P3 BRA `(.L_x_6673) ;  /* 0x0000000c00dc3947 */ /* 0x000fea0003800000 */
[-C--:B--2---:R-:W-:Y:S01]  /*6000*/  IMAD R36, R119, R122.reuse, RZ ;  /* 0x0000007a77247224 */ /* 0x084fe200078e02ff */
[----:B------:R-:W-:Y:S01]  /*6010*/  ISETP.NE.AND P6, PT, R116, RZ, PT ;  /* 0x000000ff7400720c */ /* 0x000fe20003fc5270 */
[C---:B------:R-:W-:Y:S01]  /*6020*/  IMAD.WIDE.U32 R128, R209.reuse, R122, R120 ;  /* 0x0000007ad1807225 */ /* 0x040fe200078e0078 */
[----:B------:R-:W-:Y:S03]  /*6030*/  BSSY B2, `(.L_x_6674) ;  /* 0x00000e8000027945 */ /* 0x000fe60003800000 */
[----:B------:R-:W-:Y:S01]  /*6040*/  IMAD R141, R209, R123, R36 ;  /* 0x0000007bd18d7224 */ /* 0x000fe200078e0224 */
[----:B------:R-:W-:Y:S02]  /*6050*/  SEL R36, R99, R136, !P6 ;  /* 0x0000008863247207 */ /* 0x000fe40007000000 */
[----:B------:R-:W-:Y:S01]  /*6060*/  IADD3 R140, P3, P4, R66, R128, R87 ;  /* 0x00000080428c7210 */ /* 0x000fe20007c7e057 */
[----:B------:R-:W-:Y:S01]  /*6070*/  IMAD.IADD R141, R141, 0x1, R129 ;  /* 0x000000018d8d7824 */ /* 0x000fe200078e0281 */
[----:B------:R-:W-:-:S04]  /*6080*/  SHF.R.S32.HI R37, RZ, 0x1f, R36 ;  /* 0x0000001fff257819 */ /* 0x000fc80000011424 */
[----:B------:R-:W-:Y:S02]  /*6090*/  LEA.HI R37, R37, R36, RZ, 0x5 ;  /* 0x0000002425257211 */ /* 0x000fe400078f28ff */
[----:B------:R-:W-:Y:S02]  /*60a0*/  IADD3.X R148, R84, R141, R85, P3, P4 ;  /* 0x0000008d54947210 */ /* 0x000fe40001fe8455 */
[----:B------:R-:W-:-:S05]  /*60b0*/  LEA.HI.SX32 R37, R37, R88, 0x1b ;  /* 0x0000005825257211 */ /* 0x000fca00078fdaff */
[----:B------:R-:W-:-:S05]  /*60c0*/  IMAD.SHL.U32 R143, R37, 0x10, RZ ;  /* 0x00000010258f7824 */ /* 0x000fca00078e00ff */
[----:B------:R-:W-:-:S04]  /*60d0*/  LOP3.LUT R36, R103, 0x70, R143, 0xf8, !PT ;  /* 0x0000007067247812 */ /* 0x000fc800078ef88f */
[----:B------:R-:W-:-:S05]  /*60e0*/  LOP3.LUT R37, R36, R97, RZ, 0x3c, !PT ;  /* 0x0000006124257212 */ /* 0x000fca00078e3cff */
[----:B------:R-:W-:Y:S02]  /*60f0*/  IMAD.IADD R36, R222, 0x1, R37 ;  /* 0x00000001de247824 */ /* 0x000fe400078e0225 */
[C---:B------:R-:W-:Y:S02]  /*6100*/  IMAD R37, R19.reuse, 0x6000, R86 ;  /* 0x0000600013257824 */ /* 0x040fe400078e0256 */
        /* <DEDUP_REMOVED lines=37> */
[----:B------:R-:W-:Y:S02]  /*6360*/  F2FP.F16.E4M3.UNPACK_B R151, R146.H1 ;  /* 0x00000092ff97723e */ /* 0x000fe400030006ff */
[----:B--2---:R-:W-:-:S02]  /*6370*/  F2FP.F16.E4M3.UNPACK_B R147, R40.H1 ;  /* 0x00000028ff93723e */ /* 0x004fc400030006ff */
[----:B-1----:R-:W-:Y:S01]  /*6380*/  F2FP.F16.E4M3.UNPACK_B R34, R36.H1 ;  /* 0x00000024ff22723e */ /* 0x002fe200030006ff */
[----:B------:R-:W-:Y:S01]  /*6390*/  HADD2.F32 R29, -RZ, R151.H0_H0 ;  /* 0x20000097ff1d7230 */ /* 0x000fe20000004100 */
[----:B------:R-:W-:Y:S01]  /*63a0*/  LOP3.LUT R150, R32, 0xff00, R33, 0xf8, !PT ;  /* 0x0000ff0020967812 */ /* 0x000fe200078ef821 */
[----:B------:R-:W-:Y:S01]  /*63b0*/  HADD2.F32 R33, -RZ, R147.H0_H0 ;  /* 0x20000093ff217230 */ /* 0x000fe20000004100 */
[----:B------:R-:W-:Y:S01]  /*63c0*/  F2FP.F16.E4M3.UNPACK_B R35, R145.H1 ;  /* 0x00000091ff23723e */ /* 0x000fe200030006ff */
[----:B------:R-:W-:Y:S01]  /*63d0*/  HADD2.F32 R32, -RZ, R34.H0_H0 ;  /* 0x20000022ff207230 */ /* 0x000fe20000004100 */
[----:B------:R-:W-:Y:S01]  /*63e0*/  LOP3.LUT R28, R31, 0xff0000, R28, 0xf8, !PT ;  /* 0x00ff00001f1c7812 */ /* 0x000fe200078ef81c */
[----:B------:R-:W-:Y:S02]  /*63f0*/  IMAD.U32 R31, R149, 0x10000, RZ ;  /* 0x00010000951f7824 */ /* 0x000fe400078e00ff */
[----:B------:R-:W-:Y:S01]  /*6400*/  FMUL.FTZ R155, R33, R29 ;  /* 0x0000001d219b7220 */ /* 0x000fe20000410000 */
[----:B------:R-:W-:-:S02]  /*6410*/  HADD2.F32 R149, -RZ, R35.H0_H0 ;  /* 0x20000023ff957230 */ /* 0x000fc40000004100 */
        /* <DEDUP_REMOVED lines=22> */
[----:B------:R-:W-:Y:S01]  /*6580*/  FMUL.FTZ R152, R34, R151 ;  /* 0x0000009722987220 */ /* 0x000fe20000410000 */
[----:B------:R-:W-:Y:S01]  /*6590*/  HADD2.F32 R149, -RZ, R149.H1_H1 ;  /* 0x30000095ff957230 */ /* 0x000fe20000004100 */
[----:B------:R-:W-:Y:S01]  /*65a0*/  F2FP.SATFINITE.E4M3.F32.PACK_AB_MERGE_C R33, R154, R33, RZ ;  /* 0x000000219a21723e */ /* 0x000fe200048070ff */
[----:B------:R-:W-:-:S02]  /*65b0*/  HADD2.F32 R40, -RZ, R40.H1_H1 ;  /* 0x30000028ff287230 */ /* 0x000fc40000004100 */
[-C--:B------:R-:W-:Y:S01]  /*65c0*/  FFMA.FTZ R150, R34, R35.reuse, -R147 ;  /* 0x0000002322967223 */ /* 0x080fe20000010893 */
[----:B------:R-:W-:Y:S01]  /*65d0*/  FFMA.FTZ R152, R145, R35, R152 ;  /* 0x0000002391987223 */ /* 0x000fe20000010098 */
[----:B------:R-:W-:Y:S01]  /*65e0*/  HADD2.F32 R36, -RZ, R36.H1_H1 ;  /* 0x30000024ff247230 */ /* 0x000fe20000004100 */
[----:B------:R-:W-:Y:S01]  /*65f0*/  F2FP.F16.E4M3.UNPACK_B R147, R144.H1 ;  /* 0x00000090ff93723e */ /* 0x000fe200030006ff */
[----:B------:R-:W-:Y:S02]  /*6600*/  HADD2.F32 R35, -RZ, R146.H1_H1 ;  /* 0x30000092ff237230 */ /* 0x000fe40000004100 */
[-C--:B------:R-:W-:Y:S01]  /*6610*/  FMUL.FTZ R151, R40, R149.reuse ;  /* 0x0000009528977220 */ /* 0x080fe20000410000 */
[----:B------:R-:W-:Y:S01]  /*6620*/  F2FP.F16.E4M3.UNPACK_B R145, R42.H1 ;  /* 0x0000002aff91723e */ /* 0x000fe200030006ff */
[C---:B------:R-:W-:Y:S01]  /*6630*/  FMUL.FTZ R153, R36.reuse, R149 ;  /* 0x0000009524997220 */ /* 0x040fe20000410000 */
[----:B------:R-:W-:Y:S01]  /*6640*/  F2FP.F16.E4M3.UNPACK_B R146, R142.H1 ;  /* 0x0000008eff92723e */ /* 0x000fe200030006ff */
[----:B------:R-:W-:Y:S01]  /*6650*/  FFMA.FTZ R151, R36, R35, -R151 ;  /* 0x0000002324977223 */ /* 0x000fe20000010897 */
[----:B------:R-:W-:Y:S01]  /*6660*/  F2FP.F16.E4M3.UNPACK_B R34, R38.H1 ;  /* 0x00000026ff22723e */ /* 0x000fe200030006ff */
[----:B------:R-:W-:-:S02]  /*6670*/  HADD2.F32 R149, -RZ, R147.H0_H0 ;  /* 0x20000093ff957230 */ /* 0x000fc40000004100 */
[----:B------:R-:W-:Y:S01]  /*6680*/  FFMA.FTZ R153, R40, R35, R153 ;  /* 0x0000002328997223 */ /* 0x000fe20000010099 */
[----:B------:R-:W-:Y:S01]  /*6690*/  HADD2.F32 R36, -RZ, R145.H0_H0 ;  /* 0x20000091ff247230 */ /* 0x000fe20000004100 */
[----:B------:R-:W-:Y:S01]  /*66a0*/  F2FP.F16.E4M3.UNPACK_B R144, R144 ;  /* 0x00000090ff90723e */ /* 0x000fe200020006ff */
[----:B------:R-:W-:Y:S01]  /*66b0*/  HADD2.F32 R35, -RZ, R34.H0_H0 ;  /* 0x20000022ff237230 */ /* 0x000fe20000004100 */
[----:B------:R-:W-:Y:S01]  /*66c0*/  F2FP.F16.E4M3.UNPACK_B R42, R42 ;  /* 0x0000002aff2a723e */ /* 0x000fe200020006ff */
[----:B------:R-:W-:Y:S02]  /*66d0*/  HADD2.F32 R40, -RZ, R146.H0_H0 ;  /* 0x20000092ff287230 */ /* 0x000fe40000004100 */
[-C--:B------:R-:W-:Y:S01]  /*66e0*/  FMUL.FTZ R156, R36, R149.reuse ;  /* 0x00000095249c7220 */ /* 0x080fe20000410000 */
[----:B------:R-:W-:Y:S02]  /*66f0*/  HADD2.F32 R147, -RZ, R147.H1_H1 ;  /* 0x30000093ff937230 */ /* 0x000fe40000004100 */
[----:B------:R-:W-:Y:S01]  /*6700*/  FMUL.FTZ R149, R35, R149 ;  /* 0x0000009523957220 */ /* 0x000fe20000410000 */
[----:B------:R-:W-:-:S02]  /*6710*/  HADD2.F32 R145, -RZ, R145.H1_H1 ;  /* 0x30000091ff917230 */ /* 0x000fc40000004100 */
[----:B------:R-:W-:Y:S01]  /*6720*/  FFMA.FTZ R156, R35, R40, -R156 ;  /* 0x00000028239c7223 */ /* 0x000fe2000001089c */
[----:B------:R-:W-:Y:S01]  /*6730*/  HADD2.F32 R34, -RZ, R34.H1_H1 ;  /* 0x30000022ff227230 */ /* 0x000fe20000004100 */
[----:B------:R-:W-:Y:S01]  /*6740*/  F2FP.F16.E4M3.UNPACK_B R38, R38 ;  /* 0x00000026ff26723e */ /* 0x000fe200020006ff */
[----:B------:R-:W-:Y:S02]  /*6750*/  HADD2.F32 R146, -RZ, R146.H1_H1 ;  /* 0x30000092ff927230 */ /* 0x000fe40000004100 */
[-C--:B------:R-:W-:Y:S01]  /*6760*/  FMUL.FTZ R35, R145, R147.reuse ;  /* 0x0000009391237220 */ /* 0x080fe20000410000 */
[----:B------:R-:W-:Y:S01]  /*6770*/  FFMA.FTZ R158, R36, R40, R149 ;  /* 0x00000028249e7223 */ /* 0x000fe20000010095 */
[C---:B------:R-:W-:Y:S01]  /*6780*/  FMUL.FTZ R160, R34.reuse, R147 ;  /* 0x0000009322a07220 */ /* 0x040fe20000410000 */
[----:B------:R-:W-:Y:S02]  /*6790*/  HADD2.F32 R40, -RZ, R144.H0_H0 ;  /* 0x20000090ff287230 */ /* 0x000fe40000004100 */
[----:B------:R-:W-:Y:S01]  /*67a0*/  FFMA.FTZ R159, R34, R146, -R35 ;  /* 0x00000092229f7223 */ /* 0x000fe20000010823 */
[----:B------:R-:W-:Y:S01]  /*67b0*/  F2FP.F16.E4M3.UNPACK_B R142, R142 ;  /* 0x0000008eff8e723e */ /* 0x000fe200020006ff */
[----:B------:R-:W-:-:S02]  /*67c0*/  HADD2.F32 R35, -RZ, R42.H0_H0 ;  /* 0x2000002aff237230 */ /* 0x000fc40000004100 */
[----:B------:R-:W-:Y:S01]  /*67d0*/  FFMA.FTZ R161, R145, R146, R160 ;  /* 0x0000009291a17223 */ /* 0x000fe200000100a0 */
[----:B------:R-:W-:Y:S01]  /*67e0*/  HADD2.F32 R34, -RZ, R38.H0_H0 ;  /* 0x20000026ff227230 */ /* 0x000fe20000004100 */
[----:B------:R-:W-:Y:S01]  /*67f0*/  F2FP.SATFINITE.E4M3.F32.PACK_AB_MERGE_C R32, R155, R32, RZ ;  /* 0x000000209b20723e */ /* 0x000fe200048070ff */
[----:B------:R-:W-:Y:S02]  /*6800*/  HADD2.F32 R36, -RZ, R142.H0_H0 ;  /* 0x2000008eff247230 */ /* 0x000fe40000004100 */
        /* <DEDUP_REMOVED lines=8> */
[----:B------:R-:W-:Y:S01]  /*6890*/  FFMA.FTZ R142, R35, R36, R40 ;  /* 0x00000024238e7223 */ /* 0x000fe20000010028 */
[-C--:B------:R-:W-:Y:S01]  /*68a0*/  FMUL.FTZ R157, R42, R147.reuse ;  /* 0x000000932a9d7220 */ /* 0x080fe20000410000 */
[----:B------:R-:W-:Y:S01]  /*68b0*/  F2FP.SATFINITE.E4M3.F32.PACK_AB_MERGE_C R40, R153, R152, R33 ;  /* 0x000000989928723e */ /* 0x000fe20004807021 */
[C---:B------:R-:W-:Y:S01]  /*68c0*/  FMUL.FTZ R147, R38.reuse, R147 ;  /* 0x0000009326937220 */ /* 0x040fe20000410000 */
[----:B------:R-:W-:Y:S01]  /*68d0*/  F2FP.F16.E4M3.UNPACK_B R146, R31 ;  /* 0x0000001fff92723e */ /* 0x000fe200020006ff */
[----:B------:R-:W-:Y:S01]  /*68e0*/  FFMA.FTZ R38, R38, R145, -R157 ;  /* 0x0000009126267223 */ /* 0x000fe2000001089d */
[----:B------:R-:W-:Y:S01]  /*68f0*/  F2FP.F16.E4M3.UNPACK_B R33, R37 ;  /* 0x00000025ff21723e */ /* 0x000fe200020006ff */
[----:B------:R-:W-:Y:S01]  /*6900*/  FFMA.FTZ R145, R42, R145, R147 ;  /* 0x000000912a917223 */ /* 0x000fe20000010093 */
[----:B------:R-:W-:Y:S01]  /*6910*/  F2FP.SATFINITE.E4M3.F32.PACK_AB_MERGE_C R36, R151, R150, R32 ;  /* 0x000000969724723e */ /* 0x000fe20004807020 */
[----:B------:R-:W-:Y:S01]  /*6920*/  HADD2.F32 R35, -RZ, R34.H0_H0 ;  /* 0x20000022ff237230 */ /* 0x000fe20000004100 */
[----:B------:R-:W-:Y:S01]  /*6930*/  F2FP.SATFINITE.E4M3.F32.PACK_AB_MERGE_C R156, R159, R156, RZ ;  /* 0x0000009c9f9c723e */ /* 0x000fe200048070ff */
[----:B------:R-:W-:Y:S01]  /*6940*/  HADD2.F32 R147, -RZ, R146.H0_H0 ;  /* 0x20000092ff937230 */ /* 0x000fe20000004100 */
[----:B------:R-:W-:Y:S01]  /*6950*/  F2FP.SATFINITE.E4M3.F32.PACK_AB_MERGE_C R42, R161, R158, RZ ;  /* 0x0000009ea12a723e */ /* 0x000fe200048070ff */
[----:B------:R-:W-:Y:S01]  /*6960*/  HADD2.F32 R32, -RZ, R33.H0_H0 ;  /* 0x20000021ff207230 */ /* 0x000fe20000004100 */
[----:B------:R-:W-:-:S02]  /*6970*/  F2FP.F16.E4M3.UNPACK_B R144, R30 ;  /* 0x0000001eff90723e */ /* 0x000fc400020006ff */
[----:B------:R-:W-:Y:S01]  /*6980*/  F2FP.SATFINITE.E4M3.F32.PACK_AB_MERGE_C R38, R38, R149, R156 ;  /* 0x000000952626723e */ /* 0x000fe2000480709c */
[-C--:B------:R-:W-:Y:S01]  /*6990*/  FMUL.FTZ R149, R35, R147.reuse ;  /* 0x0000009323957220 */ /* 0x080fe20000410000 */
[----:B------:R-:W-:Y:S01]  /*69a0*/  F2FP.SATFINITE.E4M3.F32.PACK_AB_MERGE_C R42, R145, R142, R42 ;  /* 0x0000008e912a723e */ /* 0x000fe2000480702a */
        /* <DEDUP_REMOVED lines=14> */
[----:B------:R-:W-:Y:S02]  /*6a90*/  HADD2.F32 R31, -RZ, R37.H0_H0 ;  /* 0x20000025ff1f7230 */ /* 0x000fe40000004100 */
[----:B------:R-:W-:Y:S01]  /*6aa0*/  FFMA.FTZ R152, R142, R35, R147 ;  /* 0x000000238e987223 */ /* 0x000fe20000010093 */
        /* <DEDUP_REMOVED lines=11> */
[----:B------:R-:W-:Y:S01]  /*6b60*/  FMUL.FTZ R144, R37, R144 ;  /* 0x0000009025907220 */ /* 0x000fe20000410000 */
[-C--:B------:R-:W-:Y:S01]  /*6b70*/  FFMA.FTZ R151, R31, R35.reuse, -R146 ;  /* 0x000000231f977223 */ /* 0x080fe20000010892 */
[----:B------:R-:W-:Y:S01]  /*6b80*/  FFMA.FTZ R153, R34, R35, R145 ;  /* 0x0000002322997223 */ /* 0x000fe20000010091 */
[-C--:B------:R-:W-:Y:S01]  /*6b90*/  FFMA.FTZ R154, R37, R142.reuse, -R30 ;  /* 0x0000008e259a7223 */ /* 0x080fe2000001081e */
[----:B------:R-:W-:Y:S01]  /*6ba0*/  F2FP.F16.E4M3.UNPACK_B R35, R43 ;  /* 0x0000002bff23723e */ /* 0x000fe200020006ff */
[----:B------:R-:W-:Y:S01]  /*6bb0*/  FFMA.FTZ R156, R41, R142, R144 ;  /* 0x0000008e299c7223 */ /* 0x000fe20000010090 */
[----:B------:R-:W-:Y:S02]  /*6bc0*/  F2FP.F16.E4M3.UNPACK_B R30, R39 ;  /* 0x00000027ff1e723e */ /* 0x000fe400020006ff */
        /* <DEDUP_REMOVED lines=17> */
[C---:B------:R-:W-:Y:S01]  /*6ce0*/  FMUL.FTZ R147, R34.reuse, R147 ;  /* 0x0000009322937220 */ /* 0x040fe20000410000 */
        /* <DEDUP_REMOVED lines=16> */
[C---:B------:R-:W-:Y:S01]  /*6df0*/  FMUL.FTZ R144, R30.reuse, R144 ;  /* 0x000000901e907220 */ /* 0x040fe20000410000 */
[-C--:B------:R-:W-:Y:S01]  /*6e00*/  FFMA.FTZ R34, R39, R28.reuse, -R34 ;  /* 0x0000001c27227223 */ /* 0x080fe20000010822 */
[----:B------:R-:W-:Y:S01]  /*6e10*/  FFMA.FTZ R146, R43, R28, R146 ;  /* 0x0000001c2b927223 */ /* 0x000fe20000010092 */
[-C--:B------:R-:W-:Y:S01]  /*6e20*/  FFMA.FTZ R31, R30, R29.reuse, -R31 ;  /* 0x0000001d1e1f7223 */ /* 0x080fe2000001081f */
[----:B------:R-:W-:Y:S01]  /*6e30*/  FFMA.FTZ R150, R37, R142, R150 ;  /* 0x0000008e25967223 */ /* 0x000fe20000010096 */
[----:B------:R-:W-:Y:S01]  /*6e40*/  FFMA.FTZ R29, R35, R29, R144 ;  /* 0x0000001d231d7223 */ /* 0x000fe20000010090 */
[----:B------:R-:W-:Y:S02]  /*6e50*/  F2FP.SATFINITE.E4M3.F32.PACK_AB_MERGE_C R34, R34, R155, RZ ;  /* 0x0000009b2222723e */ /* 0x000fe400048070ff */
[----:B------:R-:W-:Y:S02]  /*6e60*/  F2FP.SATFINITE.E4M3.F32.PACK_AB_MERGE_C R146, R146, R147, RZ ;  /* 0x000000939292723e */ /* 0x000fe400048070ff */
[----:B------:R-:W-:-:S02]  /*6e70*/  F2FP.SATFINITE.E4M3.F32.PACK_AB_MERGE_C R37, R149, R32, R151 ;  /* 0x000000209525723e */ /* 0x000fc40004807097 */
[----:B------:R-:W-:Y:S02]  /*6e80*/  F2FP.SATFINITE.E4M3.F32.PACK_AB_MERGE_C R39, R31, R158, R34 ;  /* 0x0000009e1f27723e */ /* 0x000fe40004807022 */
[----:B------:R-:W-:Y:S02]  /*6e90*/  F2FP.SATFINITE.E4M3.F32.PACK_AB_MERGE_C R41, R152, R33, R153 ;  /* 0x000000219829723e */ /* 0x000fe40004807099 */
[----:B------:R-:W-:-:S07]  /*6ea0*/  F2FP.SATFINITE.E4M3.F32.PACK_AB_MERGE_C R43, R29, R150, R146 ;  /* 0x000000961d2b723e */ /* 0x000fce0004807092 */
.L_x_6675:
[----:B------:R-:W-:Y:S05]  /*6eb0*/  BSYNC B2 ;  /* 0x0000000000027941 */ /* 0x000fea0003800000 */
.L_x_6674:
        /* <DEDUP_REMOVED lines=11> */
.L_x_6673:
[----:B------:R-:W-:Y:S05]  /*6f70*/  BSYNC B1 ;  /* 0x0000000000017941 */ /* 0x000fea0003800000 */
.L_x_6672:
[----:B------:R-:W-:Y:S01]  /*6f80*/  ISETP.GE.OR P3, PT, R233, R124, P0 ;  /* 0x0000007ce900720c */ /* 0x000fe20000766670 */
[----:B------:R-:W-:-:S12]  /*6f90*/  BSSY B1, `(.L_x_6676) ;  /* 0x00000fa000017945 */ /* 0x000fd80003800000 */
[----:B------:R-:W-:Y:S05]  /*6fa0*/  @P3 BRA `(.L_x_6677) ;  /* 0x0000000c00e03947 */ /* 0x000fea0003800000 */
[----:B-1----:R-:W-:Y:S01]  /*6fb0*/  SHF.R.S32.HI R29, RZ, 0x1f, R233 ;  /* 0x0000001fff1d7819 */ /* 0x002fe200000114e9 */
        /* <DEDUP_REMOVED lines=47> */
[----:B------:R-:W-:Y:S02]  /*72b0*/  F2FP.F16.E4M3.UNPACK_B R128, R139.H1 ;  /* 0x0000008bff80723e */ /* 0x000fe400030006ff */
[----:B--2---:R-:W-:Y:S02]  /*72c0*/  F2FP.F16.E4M3.UNPACK_B R26, R32.H1 ;  /* 0x00000020ff1a723e */ /* 0x004fe400030006ff */
[----:B-1----:R-:W-:Y:S02]  /*72d0*/  F2FP.F16.E4M3.UNPACK_B R24, R28.H1 ;  /* 0x0000001cff18723e */ /* 0x002fe400030006ff */
        /* <DEDUP_REMOVED lines=13> */
[----:B------:R-:W-:Y:S02]  /*73b0*/  HADD2.F32 R42, -RZ, R40.H0_H0 ;  /* 0x20000028ff2a7230 */ /* 0x000fe40000004100 */
[----:B------:R-:W-:Y:S01]  /*73c0*/  FMUL.FTZ R140, R25, R140 ;  /* 0x0000008c198c7220 */ /* 0x000fe20000410000 */
[----:B------:R-:W-:Y:S01]  /*73d0*/  IMAD.U32 R12, R141, 0x10000, RZ ;  /* 0x000100008d0c7824 */ /* 0x000fe200078e00ff */
[----:B------:R-:W-:Y:S01]  /*73e0*/  F2FP.F16.E4M3.UNPACK_B R32, R32 ;  /* 0x00000020ff20723e */ /* 0x000fe200020006ff */
[----:B------:R-:W-:Y:S02]  /*73f0*/  HADD2.F32 R128, -RZ, R128.H1_H1 ;  /* 0x30000080ff807230 */ /* 0x000fe40000004100 */
[-C--:B------:R-:W-:Y:S01]  /*7400*/  FFMA.FTZ R141, R27, R42.reuse, R140 ;  /* 0x0000002a1b8d7223 */ /* 0x080fe2000001008c */
[----:B------:R-:W-:Y:S01]  /*7410*/  FFMA.FTZ R146, R25, R42, -R146 ;  /* 0x0000002a19927223 */ /* 0x000fe20000010892 */
        /* <DEDUP_REMOVED lines=31> */
[----:B------:R-:W-:Y:S02]  /*7610*/  HADD2.F32 R27, -RZ, R26.H0_H0 ;  /* 0x2000001aff1b7230 */ /* 0x000fe40000004100 */
[----:B------:R-:W-:Y:S01]  /*7620*/  FFMA.FTZ R137, R32, R137, R129 ;  /* 0x0000008920897223 */ /* 0x000fe20000010081 */
[----:B------:R-:W-:Y:S01]  /*7630*/  HADD2.F32 R129, -RZ, R25.H1_H1 ;  /* 0x30000019ff817230 */ /* 0x000fe20000004100 */
[----:B------:R-:W-:Y:S01]  /*7640*/  LOP3.LUT R15, R142, 0xff0000, R15, 0xf8, !PT ;  /* 0x00ff00008e0f7812 */ /* 0x000fe200078ef80f */
[----:B------:R-:W-:-:S02]  /*7650*/  HADD2.F32 R25, -RZ, R24.H0_H0 ;  /* 0x20000018ff197230 */ /* 0x000fc40000004100 */
[----:B------:R-:W-:Y:S01]  /*7660*/  FMUL.FTZ R142, R27, R40 ;  /* 0x000000281b8e7220 */ /* 0x000fe20000410000 */
        /* <DEDUP_REMOVED lines=9> */
[C---:B------:R-:W-:Y:S01]  /*7700*/  FMUL.FTZ R129, R24.reuse, R129 ;  /* 0x0000008118817220 */ /* 0x040fe20000410000 */
[----:B------:R-:W-:Y:S01]  /*7710*/  F2FP.F16.E4M3.UNPACK_B R34, R34 ;  /* 0x00000022ff22723e */ /* 0x000fe200020006ff */
[----:B------:R-:W-:Y:S01]  /*7720*/  FFMA.FTZ R40, R27, R32, R40 ;  /* 0x000000201b287223 */ /* 0x000fe20000010028 */
[-C--:B------:R-:W-:Y:S01]  /*7730*/  FFMA.FTZ R149, R24, R25.reuse, -R145 ;  /* 0x0000001918957223 */ /* 0x080fe20000010891 */
[----:B------:R-:W-:Y:S01]  /*7740*/  FFMA.FTZ R151, R26, R25, R129 ;  /* 0x000000191a977223 */ /* 0x000fe20000010081 */
[----:B------:R-:W-:Y:S01]  /*7750*/  F2FP.F16.E4M3.UNPACK_B R135, R135 ;  /* 0x00000087ff87723e */ /* 0x000fe200020006ff */
[----:B------:R-:W-:Y:S01]  /*7760*/  HADD2.F32 R27, -RZ, R138.H0_H0 ;  /* 0x2000008aff1b7230 */ /* 0x000fe20000004100 */
[----:B------:R-:W-:Y:S01]  /*7770*/  F2FP.SATFINITE.E4M3.F32.PACK_AB_MERGE_C R32, R128, R141, RZ ;  /* 0x0000008d8020723e */ /* 0x000fe200048070ff */
[----:B------:R-:W-:Y:S01]  /*7780*/  HADD2.F32 R24, -RZ, R30.H0_H0 ;  /* 0x2000001eff187230 */ /* 0x000fe20000004100 */
[----:B------:R-:W-:Y:S01]  /*7790*/  F2FP.F16.E4M3.UNPACK_B R128, R15 ;  /* 0x0000000fff80723e */ /* 0x000fe200020006ff */
[----:B------:R-:W-:Y:S01]  /*77a0*/  HADD2.F32 R25, -RZ, R34.H0_H0 ;  /* 0x20000022ff197230 */ /* 0x000fe20000004100 */
[----:B------:R-:W-:Y:S01]  /*77b0*/  F2FP.SATFINITE.E4M3.F32.PACK_AB_MERGE_C R151, R151, R40, RZ ;  /* 0x000000289797723e */ /* 0x000fe200048070ff */
        /* <DEDUP_REMOVED lines=10> */
[----:B------:R-:W-:-:S02]  /*7860*/  HADD2.F32 R138, -RZ, R128.H0_H0 ;  /* 0x20000080ff8a7230 */ /* 0x000fc40000004100 */
[-C--:B------:R-:W-:Y:S01]  /*7870*/  FFMA.FTZ R145, R24, R26.reuse, -R145 ;  /* 0x0000001a18917223 */ /* 0x080fe20000010891 */
[----:B------:R-:W-:Y:S01]  /*7880*/  FFMA.FTZ R129, R25, R26, R28 ;  /* 0x0000001a19817223 */ /* 0x000fe2000001001c */
[----:B------:R-:W-:Y:S01]  /*7890*/  F2FP.F16.E4M3.UNPACK_B R26, R33 ;  /* 0x00000021ff1a723e */ /* 0x000fe200020006ff */
[----:B------:R-:W-:Y:S01]  /*78a0*/  FFMA.FTZ R30, R30, R135, -R27 ;  /* 0x000000871e1e7223 */ /* 0x000fe2000001081b */
[----:B------:R-:W-:Y:S01]  /*78b0*/  F2FP.F16.E4M3.UNPACK_B R24, R29 ;  /* 0x0000001dff18723e */ /* 0x000fe200020006ff */
[----:B------:R-:W-:Y:S01]  /*78c0*/  FFMA.FTZ R34, R34, R135, R147 ;  /* 0x0000008722227223 */ /* 0x000fe20000010093 */
        /* <DEDUP_REMOVED lines=21> */
[----:B------:R-:W-:Y:S01]  /*7a20*/  FFMA.FTZ R137, R26, R25, R129 ;  /* 0x000000191a897223 */ /* 0x000fe20000010081 */
[----:B------:R-:W-:Y:S01]  /*7a30*/  HADD2.F32 R15, -RZ, R29.H0_H0 ;  /* 0x2000001dff0f7230 */ /* 0x000fe20000004100 */
[----:B------:R-:W-:Y:S01]  /*7a40*/  F2FP.F16.E4M3.UNPACK_B R14, R14.H1 ;  /* 0x0000000eff0e723e */ /* 0x000fe200030006ff */
[----:B------:R-:W-:Y:S01]  /*7a50*/  HADD2.F32 R24, -RZ, R33.H0_H0 ;  /* 0x20000021ff187230 */ /* 0x000fe20000004100 */
[----:B------:R-:W-:Y:S01]  /*7a60*/  F2FP.SATFINITE.E4M3.F32.PACK_AB_MERGE_C R142, R149, R142, RZ ;  /* 0x0000008e958e723e */ /* 0x000fe200048070ff */
[----:B------:R-:W-:Y:S01]  /*7a70*/  HADD2.F32 R26, -RZ, R27.H0_H0 ;  /* 0x2000001bff1a7230 */ /* 0x000fe20000004100 */
[----:B------:R-:W-:Y:S01]  /*7a80*/  LOP3.LUT R13, R144, 0xff0000, R13, 0xf8, !PT ;  /* 0x00ff0000900d7812 */ /* 0x000fe200078ef80d */
[----:B------:R-:W-:Y:S01]  /*7a90*/  HADD2.F32 R33, -RZ, R33.H1_H1 ;  /* 0x30000021ff217230 */ /* 0x000fe20000004100 */
[----:B------:R-:W-:Y:S01]  /*7aa0*/  F2FP.SATFINITE.E4M3.F32.PACK_AB_MERGE_C R30, R30, R145, R142 ;  /* 0x000000911e1e723e */ /* 0x000fe2000480708e */
        /* <DEDUP_REMOVED lines=49> */
[-C--:B------:R-:W-:Y:S01]  /*7dc0*/  FFMA.FTZ R24, R31, R12.reuse, -R24 ;  /* 0x0000000c1f187223 */ /* 0x080fe20000010818 */
[----:B------:R-:W-:Y:S01]  /*7dd0*/  FFMA.FTZ R42, R35, R12, R42 ;  /* 0x0000000c232a7223 */ /* 0x000fe2000001002a */
[----:B------:R-:W-:Y:S01]  /*7de0*/  FFMA.FTZ R143, R26, R29, R143 ;  /* 0x0000001d1a8f7223 */ /* 0x000fe2000001008f */
[-C--:B------:R-:W-:Y:S01]  /*7df0*/  FFMA.FTZ R15, R14, R13.reuse, -R15 ;  /* 0x0000000d0e0f7223 */ /* 0x080fe2000001080f */
[----:B------:R-:W-:Y:S01]  /*7e00*/  FFMA.FTZ R40, R25, R13, R40 ;  /* 0x0000000d19287223 */ /* 0x000fe20000010028 */
[----:B------:R-:W-:Y:S02]  /*7e10*/  F2FP.SATFINITE.E4M3.F32.PACK_AB_MERGE_C R24, R24, R145, RZ ;  /* 0x000000911818723e */ /* 0x000fe400048070ff */
[----:B------:R-:W-:Y:S02]  /*7e20*/  F2FP.SATFINITE.E4M3.F32.PACK_AB_MERGE_C R42, R42, R129, RZ ;  /* 0x000000812a2a723e */ /* 0x000fe400048070ff */
[----:B------:R-:W-:-:S02]  /*7e30*/  F2FP.SATFINITE.E4M3.F32.PACK_AB_MERGE_C R29, R135, R140, R139 ;  /* 0x0000008c871d723e */ /* 0x000fc4000480708b */
[----:B------:R-:W-:Y:S02]  /*7e40*/  F2FP.SATFINITE.E4M3.F32.PACK_AB_MERGE_C R31, R15, R146, R24 ;  /* 0x000000920f1f723e */ /* 0x000fe40004807018 */
[----:B------:R-:W-:Y:S02]  /*7e50*/  F2FP.SATFINITE.E4M3.F32.PACK_AB_MERGE_C R33, R137, R138, R141 ;  /* 0x0000008a8921723e */ /* 0x000fe4000480708d */
[----:B------:R-:W-:-:S07]  /*7e60*/  F2FP.SATFINITE.E4M3.F32.PACK_AB_MERGE_C R35, R40, R143, R42 ;  /* 0x0000008f2823723e */ /* 0x000fce000480702a */
.L_x_6679:
[----:B------:R-:W-:Y:S05]  /*7e70*/  BSYNC B2 ;  /* 0x0000000000027941 */ /* 0x000fea0003800000 */
.L_x_6678:
        /* <DEDUP_REMOVED lines=11> */
.L_x_6677:
[----:B------:R-:W-:Y:S05]  /*7f30*/  BSYNC B1 ;  /* 0x0000000000017941 */ /* 0x000fea0003800000 */
.L_x_6676:
[----:B------:R-:W-:Y:S01]  /*7f40*/  ISETP.GE.OR P3, PT, R235, R124, P0 ;  /* 0x0000007ceb00720c */ /* 0x000fe20000766670 */
[-C--:B--23--:R-:W-:Y:S02]  /*7f50*/  IMAD R12, R105, R122.reuse, RZ ;  /* 0x0000007a690c7224 */ /* 0x08cfe400078e02ff */
[----:B------:R-:W-:-:S04]  /*7f60*/  IMAD.WIDE.U32 R120, R235, R122, R120 ;  /* 0x0000007aeb787225 */ /* 0x000fc800078e0078 */
[----:B------:R-:W-:-:S06]  /*7f70*/  IMAD R33, R235, R123, R12 ;  /* 0x0000007beb217224 */ /* 0x000fcc00078e020c */
[----:B------:R-:W-:Y:S05]  /*7f80*/  @P3 BRA `(.L_x_6662) ;  /* 0x0000001400203947 */ /* 0x000fea0003800000 */
[----:B------:R-:W-:Y:S01]  /*7f90*/  ISETP.NE.AND P6, PT, R116, RZ, PT ;  /* 0x000000ff7400720c */ /* 0x000fe20003fc5270 */
[----:B-1----:R-:W1:Y:S01]  /*7fa0*/  LDC.64 R30, c[0x0][0x2d8] ;  /* 0x0000b600ff1e7b82 */ /* 0x002e620000000a00 */
[----:B------:R-:W-:Y:S01]  /*7fb0*/  IMAD.IADD R33, R121, 0x1, R33 ;  /* 0x0000000179217824 */ /* 0x000fe200078e0221 */
[----:B------:R-:W-:Y:S01]  /*7fc0*/  IADD3 R29, P3, P4, R66, R120, R87 ;  /* 0x00000078421d7210 */ /* 0x000fe20007c7e057 */
[----:B------:R-:W-:Y:S01]  /*7fd0*/  BSSY B1, `(.L_x_6680) ;  /* 0x00000ea000017945 */ /* 0x000fe20003800000 */
[----:B------:R-:W-:Y:S02]  /*7fe0*/  SEL R136, R99, R136, !P6 ;  /* 0x0000008863887207 */ /* 0x000fe40007000000 */
[----:B------:R-:W-:Y:S02]  /*7ff0*/  IADD3.X R12, R84, R33, R85, P3, P4 ;  /* 0x00000021540c7210 */ /* 0x000fe40001fe8455 */
[----:B------:R-:W-:-:S04]  /*8000*/  SHF.R.S32.HI R13, RZ, 0x1f, R136 ;  /* 0x0000001fff0d7819 */ /* 0x000fc80000011488 */
[----:B------:R-:W-:-:S04]  /*8010*/  LEA.HI R13, R13, R136, RZ, 0x5 ;  /* 0x000000880d0d7211 */ /* 0x000fc800078f28ff */
[----:B------:R-:W-:-:S05]  /*8020*/  LEA.HI.SX32 R13, R13, R88, 0x1b ;  /* 0x000000580d0d7211 */ /* 0x000fca00078fdaff */
[----:B------:R-:W-:Y:S01]  /*8030*/  IMAD.SHL.U32 R35, R13, 0x10, RZ ;  /* 0x000000100d237824 */ /* 0x000fe200078e00ff */
[----:B-1----:R-:W-:-:S04]  /*8040*/  IADD3 R28, P3, R29, R30, RZ ;  /* 0x0000001e1d1c7210 */ /* 0x002fc80007f7e0ff */
[----:B------:R-:W-:Y:S01]  /*8050*/  LOP3.LUT R13, R221, 0x70, R35, 0xf8, !PT ;  /* 0x00000070dd0d7812 */ /* 0x000fe200078ef823 */
[----:B------:R-:W-:-:S03]  /*8060*/  IMAD.X R29, R12, 0x1, R31, P3 ;  /* 0x000000010c1d7824 */ /* 0x000fc600018e061f */
        /* <DEDUP_REMOVED lines=22> */
[----:B------:R-:W-:Y:S02]  /*81d0*/  SHF.R.U32.HI R34, RZ, 0x8, R9 ;  /* 0x00000008ff227819 */ /* 0x000fe40000011609 */
[----:B------:R-:W-:Y:S01]  /*81e0*/  PRMT R8, R8, 0x654, R7 ;  /* 0x0000065408087816 */ /* 0x000fe20000000007 */
[----:B------:R-:W-:Y:S01]  /*81f0*/  IMAD.SHL.U32 R7, R37, 0x100, RZ ;  /* 0x0000010025077824 */ /* 0x000fe200078e00ff */
[----:B------:R-:W-:Y:S01]  /*8200*/  LOP3.LUT R4, R4, 0xff00, R5, 0xf8, !PT ;  /* 0x0000ff0004047812 */ /* 0x000fe200078ef805 */
[----:B------:R-:W-:Y:S01]  /*8210*/  IMAD.U32 R5, R38, 0x10000, RZ ;  /* 0x0001000026057824 */ /* 0x000fe200078e00ff */
[----:B------:R-:W-:Y:S02]  /*8220*/  LOP3.LUT R10, R11, 0xff0000ff, RZ, 0xc0, !PT ;  /* 0xff0000ff0b0a7812 */ /* 0x000fe400078ec0ff */
[----:B------:R-:W-:Y:S01]  /*8230*/  SHF.R.U32.HI R42, RZ, 0x10, R11 ;  /* 0x00000010ff2a7819 */ /* 0x000fe2000001160b */
[----:B------:R-:W-:Y:S01]  /*8240*/  IMAD.SHL.U32 R11, R32, 0x100, RZ ;  /* 0x00000100200b7824 */ /* 0x000fe200078e00ff */
[----:B------:R-:W-:-:S02]  /*8250*/  PRMT R6, R39, 0x654, R6 ;  /* 0x0000065427067816 */ /* 0x000fc40000000006 */
[----:B------:R-:W-:Y:S01]  /*8260*/  SHF.R.U32.HI R40, RZ, 0x10, R9 ;  /* 0x00000010ff287819 */ /* 0x000fe20000011609 */
[----:B------:R-:W-:Y:S01]  /*8270*/  IMAD.SHL.U32 R9, R34, 0x100, RZ ;  /* 0x0000010022097824 */ /* 0x000fe200078e00ff */
[----:B------:R-:W-:Y:S01]  /*8280*/  LOP3.LUT R7, R6, 0xff00, R7, 0xf8, !PT ;  /* 0x0000ff0006077812 */ /* 0x000fe200078ef807 */
[----:B------:R-:W-:Y:S01]  /*8290*/  IMAD.U32 R42, R42, 0x10000, RZ ;  /* 0x000100002a2a7824 */ /* 0x000fe200078e00ff */
[----:B------:R-:W-:Y:S01]  /*82a0*/  LOP3.LUT R6, R4, 0xff0000, R5, 0xf8, !PT ;  /* 0x00ff000004067812 */ /* 0x000fe200078ef805 */
[----:B------:R-:W-:Y:S01]  /*82b0*/  IMAD.U32 R4, R36, 0x10000, RZ ;  /* 0x0001000024047824 */ /* 0x000fe200078e00ff */
[----:B------:R-:W-:Y:S01]  /*82c0*/  LOP3.LUT R39, R10, 0xff00, R11, 0xf8, !PT ;  /* 0x0000ff000a277812 */ /* 0x000fe200078ef80b */
[----:B------:R-:W-:Y:S01]  /*82d0*/  IMAD.U32 R40, R40, 0x10000, RZ ;  /* 0x0001000028287824 */ /* 0x000fe200078e00ff */
[----:B------:R-:W-:Y:S02]  /*82e0*/  LOP3.LUT R37, R8, 0xff00, R9, 0xf8, !PT ;  /* 0x0000ff0008257812 */ /* 0x000fe400078ef809 */
[----:B------:R-:W-:-:S02]  /*82f0*/  F2FP.F16.E4M3.UNPACK_B R36, R130.H1 ;  /* 0x00000082ff24723e */ /* 0x000fc400030006ff */
[----:B--2---:R-:W-:Y:S02]  /*8300*/  F2FP.F16.E4M3.UNPACK_B R10, R24.H1 ;  /* 0x00000018ff0a723e */ /* 0x004fe400030006ff */
[----:B-1----:R-:W-:Y:S01]  /*8310*/  F2FP.F16.E4M3.UNPACK_B R8, R12.H1 ;  /* 0x0000000cff08723e */ /* 0x002fe200030006ff */
[----:B------:R-:W-:Y:S01]  /*8320*/  HADD2.F32 R38, -RZ, R36.H0_H0 ;  /* 0x20000024ff267230 */ /* 0x000fe20000004100 */
[----:B------:R-:W-:Y:S01]  /*8330*/  F2FP.F16.E4M3.UNPACK_B R32, R133.H1 ;  /* 0x00000085ff20723e */ /* 0x000fe200030006ff */
[----:B------:R-:W-:Y:S01]  /*8340*/  HADD2.F32 R11, -RZ, R10.H0_H0 ;  /* 0x2000000aff0b7230 */ /* 0x000fe20000004100 */
[----:B------:R-:W-:Y:S01]  /*8350*/  F2FP.F16.E4M3.UNPACK_B R130, R130 ;  /* 0x00000082ff82723e */ /* 0x000fe200020006ff */
[----:B------:R-:W-:Y:S01]  /*8360*/  HADD2.F32 R9, -RZ, R8.H0_H0 ;  /* 0x20000008ff097230 */ /* 0x000fe20000004100 */
[----:B------:R-:W-:Y:S01]  /*8370*/  F2FP.F16.E4M3.UNPACK_B R24, R24 ;  /* 0x00000018ff18723e */ /* 0x000fe200020006ff */
[----:B------:R-:W-:Y:S02]  /*8380*/  HADD2.F32 R34, -RZ, R32.H0_H0 ;  /* 0x20000020ff227230 */ /* 0x000fe40000004100 */
[----:B------:R-:W-:Y:S01]  /*8390*/  FMUL.FTZ R122, R11, R38 ;  /* 0x000000260b7a7220 */ /* 0x000fe20000410000 */
[----:B------:R-:W-:-:S02]  /*83a0*/  HADD2.F32 R36, -RZ, R36.H1_H1 ;  /* 0x30000024ff247230 */ /* 0x000fc40000004100 */
[C---:B------:R-:W-:Y:S01]  /*83b0*/  FMUL.FTZ R38, R9.reuse, R38 ;  /* 0x0000002609267220 */ /* 0x040fe20000410000 */
[----:B------:R-:W-:Y:S01]  /*83c0*/  F2FP.F16.E4M3.UNPACK_B R12, R12 ;  /* 0x0000000cff0c723e */ /* 0x000fe200020006ff */
[-C--:B------:R-:W-:Y:S01]  /*83d0*/  FFMA.FTZ R122, R9, R34.reuse, -R122 ;  /* 0x00000022097a7223 */ /* 0x080fe2000001087a */
[----:B------:R-:W-:Y:S02]  /*83e0*/  HADD2.F32 R9, -RZ, R8.H1_H1 ;  /* 0x30000008ff097230 */ /* 0x000fe40000004100 */
[----:B------:R-:W-:Y:S01]  /*83f0*/  FFMA.FTZ R38, R11, R34, R38 ;  /* 0x000000220b267223 */ /* 0x000fe20000010026 */
[----:B------:R-:W-:Y:S01]  /*8400*/  HADD2.F32 R11, -RZ, R10.H1_H1 ;  /* 0x3000000aff0b7230 */ /* 0x000fe20000004100 */
[----:B------:R-:W-:Y:S01]  /*8410*/  LOP3.LUT R4, R7, 0xff0000, R4, 0xf8, !PT ;  /* 0x00ff000007047812 */ /* 0x000fe200078ef804 */
[----:B------:R-:W-:Y:S01]  /*8420*/  HADD2.F32 R32, -RZ, R32.H1_H1 ;  /* 0x30000020ff207230 */ /* 0x000fe20000004100 */
[----:B------:R-:W-:Y:S01]  /*8430*/  LOP3.LUT R7, R37, 0xff0000, R40, 0xf8, !PT ;  /* 0x00ff000025077812 */ /* 0x000fe200078ef828 */
[----:B------:R-:W-:Y:S01]  /*8440*/  HADD2.F32 R37, -RZ, R130.H0_H0 ;  /* 0x20000082ff257230 */ /* 0x000fe20000004100 */
[----:B------:R-:W-:Y:S01]  /*8450*/  F2FP.F16.E4M3.UNPACK_B R133, R133 ;  /* 0x00000085ff85723e */ /* 0x000fe200020006ff */
[----:B------:R-:W-:Y:S01]  /*8460*/  FMUL.FTZ R34, R11, R36 ;  /* 0x000000240b227220 */ /* 0x000fe20000410000 */
[----:B------:R-:W-:-:S02]  /*8470*/  HADD2.F32 R10, -RZ, R24.H0_H0 ;  /* 0x20000018ff0a7230 */ /* 0x000fc40000004100 */
[----:B------:R-:W-:Y:S01]  /*8480*/  FMUL.FTZ R36, R9, R36 ;  /* 0x0000002409247220 */ /* 0x000fe20000410000 */
[----:B------:R-:W-:Y:S01]  /*8490*/  HADD2.F32 R8, -RZ, R12.H0_H0 ;  /* 0x2000000cff087230 */ /* 0x000fe20000004100 */
[----:B------:R-:W-:Y:S01]  /*84a0*/  LOP3.LUT R5, R39, 0xff0000, R42, 0xf8, !PT ;  /* 0x00ff000027057812 */ /* 0x000fe200078ef82a */
        /* <DEDUP_REMOVED lines=79> */
[----:B------:R-:W-:Y:S01]  /*89a0*/  F2FP.SATFINITE.E4M3.F32.PACK_AB_MERGE_C R38, R123, R38, RZ ;  /* 0x000000267b26723e */ /* 0x000fe200048070ff */
[----:B------:R-:W-:Y:S01]  /*89b0*/  FFMA.FTZ R39, R8, R9, -R11 ;  /* 0x0000000908277223 */ /* 0x000fe2000001080b */
[----:B------:R-:W-:Y:S02]  /*89c0*/  F2FP.F16.E4M3.UNPACK_B R13, R13.H1 ;  /* 0x0000000dff0d723e */ /* 0x000fe400030006ff */
        /* <DEDUP_REMOVED lines=8> */
[----:B------:R-:W-:Y:S01]  /*8a50*/  F2FP.F16.E4M3.UNPACK_B R24, R5.H1 ;  /* 0x00000005ff18723e */ /* 0x000fe200030006ff */
[----:B------:R-:W-:-:S02]  /*8a60*/  HADD2.F32 R25, -RZ, R25.H1_H1 ;  /* 0x30000019ff197230 */ /* 0x000fc40000004100 */
[----:B------:R-:W-:Y:S02]  /*8a70*/  HADD2.F32 R12, -RZ, R11.H1_H1 ;  /* 0x3000000bff0c7230 */ /* 0x000fe40000004100 */
        /* <DEDUP_REMOVED lines=63> */
.L_x_6681:
[----:B------:R-:W-:Y:S05]  /*8e70*/  BSYNC B1 ;  /* 0x0000000000017941 */ /* 0x000fea0003800000 */
.L_x_6680:
        /* <DEDUP_REMOVED lines=10> */
.L_x_6635:
[----:B------:R-:W-:-:S06]  /*8f20*/  UISETP.NE.AND UP0, UPT, UR41, 0x3, UPT ;  /* 0x000000032900788c */ /* 0x000fcc000bf05270 */
[----:B------:R-:W-:-:S13]  /*8f30*/  PLOP3.LUT P5, PT, PT, PT, UP0, 0x80, 0x0 ;  /* 0x000000000000781c */ /* 0x000fda0003faf008 */
[----:B------:R-:W-:Y:S05]  /*8f40*/  @!P5 BRA `(.L_x_6682) ;  /* 0x000000000004d947 */ /* 0x000fea0003800000 */
[----:B------:R-:W-:Y:S01]  /*8f50*/  BPT.TRAP 0x1 ;  /* 0x000000040000795c */ /* 0x000fe20000300000 */
.L_x_6682:
        /* <DEDUP_REMOVED lines=9> */
.L_x_6992:
[----:B------:R-:W-:Y:S05]  /*8ff0*/  BSYNC B1 ;  /* 0x0000000000017941 */ /* 0x000fea0003800000 */
.L_x_6683:
[----:B------:R-:W-:Y:S01]  /*9000*/  ISETP.GE.AND P2, PT, R209, R124, PT ;  /* 0x0000007cd100720c */ /* 0x000fe20003f46270 */
[----:B------:R-:W-:Y:S01]  /*9010*/  IMAD R5, R5, R20, R4 ;  /* 0x0000001405057224 */ /* 0x000fe200078e0204 */
[----:B------:R-:W-:Y:S01]  /*9020*/  BSSY B1, `(.L_x_6685) ;  /* 0x0000014000017945 */ /* 0x000fe20003800000 */
[----:B------:R-:W-:-:S04]  /*9030*/  IMAD.WIDE.U32 R8, R20, R73, RZ ;  /* 0x0000004914087225 */ /* 0x000fc800078e00ff */
[----:B------:R-:W-:-:S06]  /*9040*/  IMAD.IADD R13, R5, 0x1, R9 ;  /* 0x00000001050d7824 */ /* 0x000fcc00078e0209 */
        /* <DEDUP_REMOVED lines=17> */
.L_x_6686:
[----:B------:R-:W-:Y:S05]  /*9160*/  BSYNC B1 ;  /* 0x0000000000017941 */ /* 0x000fea0003800000 */
.L_x_6685:
[----:B------:R-:W-:Y:S01]  /*9170*/  ISETP.GE.AND P2, PT, R233, R124, PT ;  /* 0x0000007ce900720c */ /* 0x000fe20003f46270 */
[----:B------:R-:W-:-:S12]  /*9180*/  BSSY B1, `(.L_x_6687) ;  /* 0x0000014000017945 */ /* 0x000fd80003800000 */
[----:B------:R-:W-:Y:S05]  /*9190*/  @P2 BRA `(.L_x_6688) ;  /* 0x0000000000482947 */ /* 0x000fea0003800000 */
[----:B-12---:R-:W1:Y:S01]  /*91a0*/  @!P0 LDS.128 R4, [R125+0x1e400] ;  /* 0x01e400007d048984 */ /* 0x006e620000000c00 */
[----:B------:R-:W2:Y:S01]  /*91b0*/  @!P0 LDC.64 R10, c[0x0][0x2d8] ;  /* 0x0000b600ff0a8b82 */ /* 0x000ea20000000a00 */
[----:B------:R-:W-:-:S05]  /*91c0*/  IADD3 R12, P2, R44, R8, RZ ;  /* 0x000000082c0c7210 */ /* 0x000fca0007f5e0ff */
[----:B------:R-:W-:Y:S01]  /*91d0*/  IMAD.X R15, R13, 0x1, R45, P2 ;  /* 0x000000010d0f7824 */ /* 0x000fe200010e062d */
[----:B--2---:R-:W-:-:S04]  /*91e0*/  @!P0 IADD3 R10, P2, P3, R12, R10, R83 ;  /* 0x0000000a0c0a8210 */ /* 0x004fc80007b5e053 */
[----:B------:R-:W-:-:S05]  /*91f0*/  @!P0 IADD3.X R11, R15, R11, R80, P2, P3 ;  /* 0x0000000b0f0b8210 */ /* 0x000fca00017e6450 */
[----:B-1----:R3:W-:Y:S01]  /*9200*/  @!P0 STG.E.128 desc[UR38][R10.64], R4 ;  /* 0x000000040a008986 */ /* 0x0027e2000c101d26 */
[----:B------:R-:W-:Y:S05]  /*9210*/  @P1 BRA `(.L_x_6688) ;  /* 0x0000000000281947 */ /* 0x000fea0003800000 */
[----:B------:R-:W-:Y:S01]  /*9220*/  ULDC.64 UR4, c[0x0][0x2d8] ;  /* 0x0000b60000047ab9 */ /* 0x000fe20000000a00 */
[----:B---3--:R-:W-:Y:S01]  /*9230*/  VIADD R4, R94, 0x40 ;  /* 0x000000405e047836 */ /* 0x008fe20000000000 */
        /* <DEDUP_REMOVED lines=8> */
.L_x_6688:
[----:B------:R-:W-:Y:S05]  /*92c0*/  BSYNC B1 ;  /* 0x0000000000017941 */ /* 0x000fea0003800000 */
.L_x_6687:
[----:B------:R-:W-:-:S13]  /*92d0*/  ISETP.GE.AND P2, PT, R235, R124, PT ;  /* 0x0000007ceb00720c */ /* 0x000fda0003f46270 */
[----:B------:R-:W-:Y:S05]  /*92e0*/  @P2 BRA `(.L_x_6662) ;  /* 0x0000000000482947 */ /* 0x000fea0003800000 */
[----:B-1234-:R-:W1:Y:S01]  /*92f0*/  @!P0 LDC.64 R4, c[0x0][0x2d8] ;  /* 0x0000b600ff048b82 */ /* 0x01ee620000000a00 */
[----:B------:R-:W-:-:S05]  /*9300*/  LEA R10, P2, R68, R8, 0x7 ;  /* 0x00000008440a7211 */ /* 0x000fca00078438ff */
[----:B------:R-:W-:Y:S01]  /*9310*/  IMAD.X R13, R13, 0x1, R101, P2 ;  /* 0x000000010d0d7824 */ /* 0x000fe200010e0665 */
[----:B-1----:R-:W-:-:S04]  /*9320*/  @!P0 IADD3 R8, P2, P3, R10, R4, R83 ;  /* 0x000000040a088210 */ /* 0x002fc80007b5e053 */
        /* <DEDUP_REMOVED lines=14> */
.L_x_6662:
[----:B------:R-:W-:Y:S05]  /*9410*/  BSYNC B0 ;  /* 0x0000000000007941 */ /* 0x000fea0003800000 */
.L_x_6634:
        /* <DEDUP_REMOVED lines=17> */
.L_x_6690:
[----:B------:R-:W-:Y:S05]  /*9530*/  BSYNC B0 ;  /* 0x0000000000007941 */ /* 0x000fea0003800000 */
.L_x_6689:
[----:B------:R-:W2:Y:S01]  /*9540*/  SYNCS.PHASECHK.TRANS64.TRYWAIT P3, [R112+URZ+0x288b0], R131 ;  /* 0x0288b083700075a7 */ /* 0x000ea2000806017f */
[----:B------:R-:W-:Y:S01]  /*9550*/  ULDC UR42, c[0x0][0x2e4] ;  /* 0x0000b900002a7ab9 */ /* 0x000fe20000000800 */
[----:B------:R-:W-:Y:S01]  /*9560*/  ULDC.64 UR46, c[0x0][0x318] ;  /* 0x0000c600002e7ab9 */ /* 0x000fe20000000a00 */
[----:B------:R-:W-:Y:S01]  /*9570*/  ULDC.64 UR44, c[0x0][0x308] ;  /* 0x0000c200002c7ab9 */ /* 0x000fe20000000a00 */
[----:B------:R-:W-:Y:S04]  /*9580*/  BSSY B0, `(.L_x_6691) ;  /* 0x0000002000007945 */ /* 0x000fe80003800000 */
[----:B--2---:R-:W-:Y:S05]  /*9590*/  @!P3 BRA `(.L_x_6692) ;  /* 0x000002380008b947 */ /* 0x004fea0003800000 */
.L_x_6993:
[----:B------:R-:W-:Y:S05]  /*95a0*/  BSYNC B0 ;  /* 0x0000000000007941 */ /* 0x000fea0003800000 */
.L_x_6691:
[----:B------:R-:W-:Y:S01]  /*95b0*/  ISETP.GE.AND P3, PT, R209, R124, PT ;  /* 0x0000007cd100720c */ /* 0x000fe20003f66270 */
[----:B------:R-:W-:Y:S01]  /*95c0*/  BSSY B0, `(.L_x_6693) ;  /* 0x0000016000007945 */ /* 0x000fe20003800000 */
[----:B------:R-:W-:-:S11]  /*95d0*/  IMAD.WIDE R12, R73, 0xc0, R48 ;  /* 0x000000c0490c7825 */ /* 0x000fd600078e0230 */
[----:B------:R-:W-:Y:S05]  /*95e0*/  @P3 BRA `(.L_x_6694) ;  /* 0x00000000004c3947 */ /* 0x000fea0003800000 */
[----:B------:R-:W-:Y:S01]  /*95f0*/  ISETP.GE.AND P3, PT, R114, UR42, PT ;  /* 0x0000002a72007c0c */ /* 0x000fe2000bf66270 */
[----:B-1----:R-:W-:Y:S01]  /*9600*/  IMAD.MOV.U32 R4, RZ, RZ, R62 ;  /* 0x000000ffff047224 */ /* 0x002fe200078e003e */
[----:B------:R-:W-:Y:S01]  /*9610*/  PLOP3.LUT P4, PT, PT, PT, PT, 0x8, 0x0 ;  /* 0x000000000000781c */ /* 0x000fe20003f8e170 */
[----:B------:R-:W-:Y:S02]  /*9620*/  IMAD.MOV.U32 R5, RZ, RZ, R69 ;  /* 0x000000ffff057224 */ /* 0x000fe400078e0045 */
[----:B------:R-:W-:Y:S02]  /*9630*/  IMAD R7, R13, UR46, RZ ;  /* 0x0000002e0d077c24 */ /* 0x000fe4000f8e02ff */
[----:B------:R-:W-:-:S04]  /*9640*/  IMAD.WIDE.U32 R4, R12, UR46, R4 ;  /* 0x0000002e0c047c25 */ /* 0x000fc8000f8e0004 */
[----:B------:R-:W-:Y:S02]  /*9650*/  IMAD R7, R12, UR47, R7 ;  /* 0x0000002f0c077c24 */ /* 0x000fe4000f8e0207 */
[----:B------:R-:W-:Y:S01]  /*9660*/  @!P3 LOP3.LUT P5, RZ, R211, 0x4, RZ, 0xc0, !PT ;  /* 0x00000004d3ffb812 */ /* 0x000fe200078ac0ff */
[----:B------:R-:W-:-:S03]  /*9670*/  @!P3 VIADD R8, R127, 0x40 ;  /* 0x000000407f08b836 */ /* 0x000fc60000000000 */
[----:B------:R-:W-:Y:S02]  /*9680*/  @!P3 PLOP3.LUT P4, PT, P5, PT, PT, 0x80, 0x0 ;  /* 0x000000000000b81c */ /* 0x000fe40002f8f070 */
[----:B------:R-:W-:-:S04]  /*9690*/  IADD3 R14, P5, R4, UR44, RZ ;  /* 0x0000002c040e7c10 */ /* 0x000fc8000ffbe0ff */
[----:B------:R-:W-:-:S07]  /*96a0*/  IADD3.X R15, R5, UR45, R7, P5, !PT ;  /* 0x0000002d050f7c10 */ /* 0x000fce000affe407 */
[----:B------:R-:W-:Y:S01]  /*96b0*/  @P4 VIADD R8, R127, 0xffffffc0 ;  /* 0xffffffc07f084836 */ /* 0x000fe20000000000 */
[----:B------:R-:W-:-:S03]  /*96c0*/  ISETP.GE.AND P4, PT, R22, UR42, PT ;  /* 0x0000002a16007c0c */ /* 0x000fc6000bf86270 */
[----:B------:R-:W-:-:S06]  /*96d0*/  @!P3 IMAD.IADD R8, R18, 0x1, R8 ;  /* 0x000000011208b824 */ /* 0x000fcc00078e0208 */
[----:B------:R-:W1:Y:S04]  /*96e0*/  @!P3 LDS.128 R8, [R8+0xc400] ;  /* 0x00c400000808b984 */ /* 0x000e680000000c00 */
[----:B------:R-:W3:Y:S04]  /*96f0*/  @!P4 LDS.128 R4, [R125+0xc400] ;  /* 0x00c400007d04c984 */ /* 0x000ee80000000c00 */
[----:B-1----:R4:W-:Y:S04]  /*9700*/  @!P3 STG.E.128 desc[UR38][R14.64+0x40], R8 ;  /* 0x000040080e00b986 */ /* 0x0029e8000c101d26 */
[----:B---3--:R4:W-:Y:S02]  /*9710*/  @!P4 STG.E.128 desc[UR38][R14.64], R4 ;  /* 0x000000040e00c986 */ /* 0x0089e4000c101d26 */
.L_x_6694:
[----:B------:R-:W-:Y:S05]  /*9720*/  BSYNC B0 ;  /* 0x0000000000007941 */ /* 0x000fea0003800000 */
.L_x_6693:
[----:B------:R-:W-:Y:S01]  /*9730*/  ISETP.GE.AND P3, PT, R233, R124, PT ;  /* 0x0000007ce900720c */ /* 0x000fe20003f66270 */
[----:B------:R-:W-:-:S12]  /*9740*/  BSSY B0, `(.L_x_6695) ;  /* 0x0000017000007945 */ /* 0x000fd80003800000 */
[----:B------:R-:W-:Y:S05]  /*9750*/  @P3 BRA `(.L_x_6696) ;  /* 0x0000000000543947 */ /* 0x000fea0003800000 */
[----:B------:R-:W-:Y:S01]  /*9760*/  ISETP.GE.AND P3, PT, R114, UR42, PT ;  /* 0x0000002a72007c0c */ /* 0x000fe2000bf66270 */
[----:B-1--4-:R-:W-:Y:S01]  /*9770*/  IMAD.MOV.U32 R4, RZ, RZ, R62 ;  /* 0x000000ffff047224 */ /* 0x012fe200078e003e */
[----:B------:R-:W-:Y:S01]  /*9780*/  PLOP3.LUT P4, PT, PT, PT, PT, 0x8, 0x0 ;  /* 0x000000000000781c */ /* 0x000fe20003f8e170 */
[----:B------:R-:W-:-:S10]  /*9790*/  IMAD.MOV.U32 R5, RZ, RZ, R69 ;  /* 0x000000ffff057224 */ /* 0x000fd400078e0045 */
[----:B------:R-:W-:Y:S01]  /*97a0*/  @!P3 LOP3.LUT P5, RZ, R211, 0x4, RZ, 0xc0, !PT ;  /* 0x00000004d3ffb812 */ /* 0x000fe200078ac0ff */
[----:B------:R-:W-:-:S03]  /*97b0*/  @!P3 VIADD R8, R127, 0x40 ;  /* 0x000000407f08b836 */ /* 0x000fc60000000000 */
[----:B------:R-:W-:Y:S02]  /*97c0*/  @!P3 PLOP3.LUT P4, PT, P5, PT, PT, 0x80, 0x0 ;  /* 0x000000000000b81c */ /* 0x000fe40002f8f070 */
[----:B------:R-:W-:-:S05]  /*97d0*/  IADD3 R7, P5, R12, 0x40, RZ ;  /* 0x000000400c077810 */ /* 0x000fca0007fbe0ff */
[----:B------:R-:W-:Y:S02]  /*97e0*/  IMAD.X R6, RZ, RZ, R13, P5 ;  /* 0x000000ffff067224 */ /* 0x000fe400028e060d */
[----:B------:R-:W-:-:S04]  /*97f0*/  IMAD.WIDE.U32 R4, R7, UR46, R4 ;  /* 0x0000002e07047c25 */ /* 0x000fc8000f8e0004 */
[----:B------:R-:W-:Y:S02]  /*9800*/  IMAD R6, R6, UR46, RZ ;  /* 0x0000002e06067c24 */ /* 0x000fe4000f8e02ff */
[----:B------:R-:W-:Y:S01]  /*9810*/  @P4 VIADD R8, R127, 0xffffffc0 ;  /* 0xffffffc07f084836 */ /* 0x000fe20000000000 */
[----:B------:R-:W-:Y:S01]  /*9820*/  IADD3 R14, P4, R4, UR44, RZ ;  /* 0x0000002c040e7c10 */ /* 0x000fe2000ff9e0ff */
[----:B------:R-:W-:Y:S02]  /*9830*/  IMAD R7, R7, UR47, R6 ;  /* 0x0000002f07077c24 */ /* 0x000fe4000f8e0206 */
[----:B------:R-:W-:-:S03]  /*9840*/  @!P3 IMAD.IADD R8, R18, 0x1, R8 ;  /* 0x000000011208b824 */ /* 0x000fc600078e0208 */
[----:B------:R-:W-:Y:S02]  /*9850*/  IADD3.X R15, R5, UR45, R7, P4, !PT ;  /* 0x0000002d050f7c10 */ /* 0x000fe4000a7fe407 */
[----:B------:R-:W-:Y:S01]  /*9860*/  ISETP.GE.AND P4, PT, R22, UR42, PT ;  /* 0x0000002a16007c0c */ /* 0x000fe2000bf86270 */
[----:B------:R-:W1:-:S12]  /*9870*/  @!P3 LDS.128 R8, [R8+0xe400] ;  /* 0x00e400000808b984 */ /* 0x000e580000000c00 */
[----:B------:R-:W3:Y:S04]  /*9880*/  @!P4 LDS.128 R4, [R125+0xe400] ;  /* 0x00e400007d04c984 */ /* 0x000ee80000000c00 */
[----:B-1----:R1:W-:Y:S04]  /*9890*/  @!P3 STG.E.128 desc[UR38][R14.64+0x40], R8 ;  /* 0x000040080e00b986 */ /* 0x0023e8000c101d26 */
[----:B---3--:R1:W-:Y:S02]  /*98a0*/  @!P4 STG.E.128 desc[UR38][R14.64], R4 ;  /* 0x000000040e00c986 */ /* 0x0083e4000c101d26 */
.L_x_6696:
[----:B------:R-:W-:Y:S05]  /*98b0*/  BSYNC B0 ;  /* 0x0000000000007941 */ /* 0x000fea0003800000 */
.L_x_6695:
        /* <DEDUP_REMOVED lines=19> */
[----:B------:R-:W-:Y:S01]  /*99f0*/  ISETP.GE.AND P4, PT, R22, UR42, PT ;  /* 0x0000002a16007c0c */ /* 0x000fe2000bf86270 */
[----:B------:R-:W1:-:S12]  /*9a00*/  @!P3 LDS.128 R8, [R8+0x10400] ;  /* 0x010400000808b984 */ /* 0x000e580000000c00 */
[----:B------:R-:W3:Y:S04]  /*9a10*/  @!P4 LDS.128 R4, [R125+0x10400] ;  /* 0x010400007d04c984 */ /* 0x000ee80000000c00 */
[----:B-1----:R1:W-:Y:S04]  /*9a20*/  @!P3 STG.E.128 desc[UR38][R12.64+0x40], R8 ;  /* 0x000040080c00b986 */ /* 0x0023e8000c101d26 */
[----:B---3--:R1:W-:Y:S02]  /*9a30*/  @!P4 STG.E.128 desc[UR38][R12.64], R4 ;  /* 0x000000040c00c986 */ /* 0x0083e4000c101d26 */
.L_x_6698:
[----:B------:R-:W-:Y:S05]  /*9a40*/  BSYNC B0 ;  /* 0x0000000000007941 */ /* 0x000fea0003800000 */
.L_x_6697:
        /* <DEDUP_REMOVED lines=13> */
[----:B-1--4-:R-:W-:Y:S02]  /*9b20*/  SEL R5, RZ, 0x1, P2 ;  /* 0x00000001ff057807 */ /* 0x012fe40001000000 */
        /* <DEDUP_REMOVED lines=8> */
.L_x_6629:
[----:B------:R-:W0:Y:S01]  /*9bb0*/  LDC R0, c[0x0][0x428] ;  /* 0x00010a00ff007b82 */ /* 0x000e220000000800 */
[----:B------:R-:W-:-:S07]  /*9bc0*/  IMAD.MOV.U32 R231, RZ, RZ, R218 ;  /* 0x000000ffffe77224 */ /* 0x000fce00078e00da */
[----:B------:R-:W1:Y:S01]  /*9bd0*/  LDC.64 R4, c[0x0][0x9e0] ;  /* 0x00027800ff047b82 */ /* 0x000e620000000a00 */
[----:B0-----:R-:W-:Y:S02]  /*9be0*/  ISETP.NE.AND P1, PT, R0, 0x1, PT ;  /* 0x000000010000780c */ /* 0x001fe40003f25270 */
[----:B------:R-:W-:-:S05]  /*9bf0*/  IADD3 R0, R212, 0x80, -R213 ;  /* 0x00000080d4007810 */ /* 0x000fca0007ffe8d5 */
[----:B------:R-:W-:Y:S01]  /*9c00*/  IMAD R223, R217, 0x80, R0 ;  /* 0x00000080d9df7824 */ /* 0x000fe200078e0200 */
[----:B-1----:R-:W-:-:S05]  /*9c10*/  ISETP.GE.AND P2, PT, R5, 0x1, PT ;  /* 0x000000010500780c */ /* 0x002fca0003f46270 */
[----:B------:R-:W0:Y:S08]  /*9c20*/  @P1 LDC R3, c[0x0][0x42c] ;  /* 0x00010b00ff031b82 */ /* 0x000e300000000800 */
[----:B------:R-:W1:Y:S01]  /*9c30*/  @P1 LDC R2, c[0x0][0x430] ;  /* 0x00010c00ff021b82 */ /* 0x000e620000000800 */
[----:B0-----:R-:W-:Y:S01]  /*9c40*/  @P1 IMAD.HI.U32 R3, R218, R3, RZ ;  /* 0x00000003da031227 */ /* 0x001fe200078e00ff */
[----:B------:R-:W-:Y:S06]  /*9c50*/  @P0 BRA `(.L_x_6700) ;  /* 0x00000000000c0947 */ /* 0x000fec0003800000 */
[----:B------:R-:W0:Y:S01]  /*9c60*/  FENCE.VIEW.ASYNC.G ;  /* 0x00000000000073c6 */ /* 0x000e220000000100 */
[----:B------:R-:W-:Y:S05]  /*9c70*/  WARPSYNC.ALL ;  /* 0x0000000000007948 */ /* 0x000fea0003800000 */
[----:B0-----:R-:W-:Y:S06]  /*9c80*/  BAR.ARV 0xc, 0x180 ;  /* 0x0306000000007b1d */ /* 0x001fec0000002000 */
.L_x_6700:
[----:B-1----:R-:W-:Y:S01]  /*9c90*/  @P1 SHF.R.U32.HI R231, RZ, R2, R3 ;  /* 0x00000002ffe71219 */ /* 0x002fe20000011603 */
        /* <DEDUP_REMOVED lines=13> */
.L_x_6703:
[----:B------:R-:W-:-:S13]  /*9d70*/  ISETP.NE.AND P0, PT, R5, 0x1, PT ;  /* 0x000000010500780c */ /* 0x000fda0003f05270 */
[----:B------:R-:W0:Y:S02]  /*9d80*/  @P0 LDC.64 R6, c[0x0][0x9e8] ;  /* 0x00027a00ff060b82 */ /* 0x000e240000000a00 */
[----:B0-----:R-:W-:-:S05]  /*9d90*/  @P0 IMAD.HI.U32 R4, R2, R6, RZ ;  /* 0x0000000602040227 */ /* 0x001fca00078e00ff */
[----:B------:R-:W-:-:S07]  /*9da0*/  @P0 SHF.R.U32.HI R2, RZ, R7, R4 ;  /* 0x00000007ff020219 */ /* 0x000fce0000011604 */
.L_x_6704:
[----:B------:R-:W-:Y:S05]  /*9db0*/  BSYNC B0 ;  /* 0x0000000000007941 */ /* 0x000fea0003800000 */
.L_x_6702:
[----:B------:R-:W-:-:S05]  /*9dc0*/  IMAD R3, R2, R5, R5 ;  /* 0x0000000502037224 */ /* 0x000fca00078e0205 */
[----:B------:R-:W-:-:S07]  /*9dd0*/  VIMNMX R0, R0, R3, PT ;  /* 0x0000000300007248 */ /* 0x000fce0003fe0100 */
.L_x_6701:
[----:B------:R-:W-:Y:S01]  /*9de0*/  VIADD R0, R0, 0xbf ;  /* 0x000000bf00007836 */ /* 0x000fe20000000000 */
[----:B------:R-:W-:Y:S01]  /*9df0*/  ULDC UR4, c[0x0][0x9dc] ;  /* 0x0002770000047ab9 */ /* 0x000fe20000000800 */
[----:B------:R-:W-:Y:S02]  /*9e00*/  IMAD.IADD R226, R212, 0x1, -R213 ;  /* 0x00000001d4e27824 */ /* 0x000fe400078e0ad5 */
[----:B------:R-:W-:-:S04]  /*9e10*/  IMAD.HI R0, R0, 0x2aaaaaab, RZ ;  /* 0x2aaaaaab00007827 */ /* 0x000fc800078e02ff */
[----:B------:R-:W-:Y:S01]  /*9e20*/  IMAD R121, R217, 0x80, R226 ;  /* 0x00000080d9797824 */ /* 0x000fe200078e02e2 */
[----:B------:R-:W-:-:S04]  /*9e30*/  SHF.R.U32.HI R3, RZ, 0x1f, R0 ;  /* 0x0000001fff037819 */ /* 0x000fc80000011600 */
[----:B------:R-:W-:Y:S01]  /*9e40*/  LEA.HI.SX32 R3, R0, R3, 0x1b ;  /* 0x0000000300037211 */ /* 0x000fe200078fdaff */
[----:B------:R-:W-:-:S03]  /*9e50*/  VIADD R0, R121, -UR4 ;  /* 0x8000000479007c36 */ /* 0x000fc60008000000 */
        /* <DEDUP_REMOVED lines=12> */
.L_x_6707:
[----:B------:R-:W-:-:S13]  /*9f20*/  ISETP.NE.AND P0, PT, R5, 0x1, PT ;  /* 0x000000010500780c */ /* 0x000fda0003f05270 */
[----:B------:R-:W0:Y:S02]  /*9f30*/  @P0 LDC.64 R2, c[0x0][0x9e8] ;  /* 0x00027a00ff020b82 */ /* 0x000e240000000a00 */
[----:B0-----:R-:W-:-:S04]  /*9f40*/  @P0 IMAD.HI.U32 R4, R121, R2, RZ ;  /* 0x0000000279040227 */ /* 0x001fc800078e00ff */
[----:B------:R-:W-:Y:S01]  /*9f50*/  IMAD.MOV.U32 R2, RZ, RZ, R121 ;  /* 0x000000ffff027224 */ /* 0x000fe200078e0079 */
[----:B------:R-:W-:-:S07]  /*9f60*/  @P0 SHF.R.U32.HI R2, RZ, R3, R4 ;  /* 0x00000003ff020219 */ /* 0x000fce0000011604 */
.L_x_6708:
[----:B------:R-:W-:Y:S05]  /*9f70*/  BSYNC B0 ;  /* 0x0000000000007941 */ /* 0x000fea0003800000 */
.L_x_6706:
[----:B------:R-:W-:-:S05]  /*9f80*/  IMAD R3, R2, R5, RZ ;  /* 0x0000000502037224 */ /* 0x000fca00078e02ff */
[----:B------:R-:W-:-:S07]  /*9f90*/  VIMNMX R0, R0, R3, !PT ;  /* 0x0000000300007248 */ /* 0x000fce0007fe0100 */
.L_x_6705:
[----:B------:R-:W-:Y:S01]  /*9fa0*/  IMAD.HI R0, R0, 0x2aaaaaab, RZ ;  /* 0x2aaaaaab00007827 */ /* 0x000fe200078e02ff */
[----:B------:R-:W-:Y:S02]  /*9fb0*/  PLOP3.LUT P0, PT, PT, PT, PT, 0x80, 0x0 ;  /* 0x000000000000781c */ /* 0x000fe40003f0f070 */
[----:B------:R-:W-:Y:S02]  /*9fc0*/  CS2R R182, SRZ ;  /* 0x0000000000b67805 */ /* 0x000fe4000001ff00 */
[----:B------:R-:W-:Y:S01]  /*9fd0*/  CS2R R6, SRZ ;  /* 0x0000000000067805 */ /* 0x000fe2000001ff00 */
[----:B------:R-:W-:Y:S01]  /*9fe0*/  IMAD.MOV.U32 R64, RZ, RZ, RZ ;  /* 0x000000ffff407224 */ /* 0x000fe200078e00ff */
[----:B------:R-:W-:Y:S01]  /*9ff0*/  SHF.R.U32.HI R3, RZ, 0x1f, R0 ;  /* 0x0000001fff037819 */ /* 0x000fe20000011600 */
[----:B------:R-:W-:Y:S01]  /*a000*/  IMAD.MOV.U32 R66, RZ, RZ, RZ ;  /* 0x000000ffff427224 */ /* 0x000fe200078e00ff */
[----:B------:R-:W-:Y:S02]  /*a010*/  CS2R R180, SRZ ;  /* 0x0000000000b47805 */ /* 0x000fe4000001ff00 */
[----:B------:R-:W-:-:S02]  /*a020*/  CS2R R8, SRZ ;  /* 0x0000000000087805 */ /* 0x000fc4000001ff00 */
[----:B------:R-:W-:Y:S02]  /*a030*/  LEA.HI.SX32 R3, R0, R3, 0x1b ;  /* 0x0000000300037211 */ /* 0x000fe400078fdaff */
[----:B------:R-:W-:Y:S02]  /*a040*/  CS2R R4, SRZ ;  /* 0x0000000000047805 */ /* 0x000fe4000001ff00 */
        /* <DEDUP_REMOVED lines=37> */
[----:B------:R0:W1:Y:S02]  /*a2a0*/  SHFL.IDX PT, R216, R24, RZ, 0x1f ;  /* 0x00001fff18d87589 */ /* 0x00006400000e0000 */
.L_x_6996:
[----:B-1----:R-:W-:Y:S01]  /*a2b0*/  LEA.HI R0, R216, R216, RZ, 0x1 ;  /* 0x000000d8d8007211 */ /* 0x002fe200078f08ff */
[----:B------:R-:W-:Y:S01]  /*a2c0*/  VIADD R28, R18, 0x18400 ;  /* 0x00018400121c7836 */ /* 0x000fe20000000000 */
[----:B------:R-:W-:Y:S02]  /*a2d0*/  BSSY B6, `(.L_x_6711) ;  /* 0x0000018000067945 */ /* 0x000fe40003800000 */
[----:B------:R-:W-:Y:S02]  /*a2e0*/  LOP3.LUT R3, R0, 0x1e, RZ, 0xc0, !PT ;  /* 0x0000001e00037812 */ /* 0x000fe400078ec0ff */
[----:B------:R-:W-:-:S03]  /*a2f0*/  LOP3.LUT P0, RZ, R28, 0x1bf, RZ, 0xc0, !PT ;  /* 0x000001bf1cff7812 */ /* 0x000fc6000780c0ff */
[----:B------:R-:W-:-:S04]  /*a300*/  IMAD.IADD R3, R216, 0x1, -R3 ;  /* 0x00000001d8037824 */ /* 0x000fc800078e0a03 */
[----:B------:R-:W-:-:S05]  /*a310*/  IMAD R3, R3, 0x2000, R28 ;  /* 0x0000200003037824 */ /* 0x000fca00078e021c */
        /* <DEDUP_REMOVED lines=19> */
.L_x_6712:
[----:B------:R-:W-:Y:S05]  /*a450*/  BSYNC B6 ;  /* 0x0000000000067941 */ /* 0x000fea0003800000 */
.L_x_6711:
        /* <DEDUP_REMOVED lines=54> */
.L_x_6716:
[----:B--2---:R2:W3:Y:S02]  /*a7c0*/  SYNCS.PHASECHK.TRANS64.TRYWAIT P0, [R18+URZ+0x28800], R3 ;  /* 0x02880003120075a7 */ /* 0x0044e4000800017f */
[----:B---3--:R-:W-:Y:S05]  /*a7d0*/  @!P0 NANOSLEEP.SYNCS 0x989680 ;  /* 0x009896800000895d */ /* 0x008fea0003900000 */
[----:B------:R-:W3:Y:S02]  /*a7e0*/  @!P0 SYNCS.PHASECHK.TRANS64 P0, [R18+URZ+0x28800], R3 ;  /* 0x02880003120085a7 */ /* 0x000ee4000800007f */
[----:B---3--:R-:W-:Y:S05]  /*a7f0*/  @!P0 BRA `(.L_x_6716) ;  /* 0xfffffffc00f08947 */ /* 0x008fea000383ffff */
.L_x_6715:
[----:B------:R-:W-:Y:S05]  /*a800*/  BSYNC B0 ;  /* 0x0000000000007941 */ /* 0x000fea0003800000 */
.L_x_6714:
[----:B------:R-:W-:Y:S05]  /*a810*/  BRA `(.L_x_6717) ;  /* 0x0000005000287947 */ /* 0x000fea0003800000 */
.L_x_6713:
[----:B------:R-:W1:Y:S01]  /*a820*/  LDC.64 R14, c[0x0][0x3e8] ;  /* 0x0000fa00ff0e7b82 */ /* 0x000e620000000a00 */
[----:B------:R-:W-:Y:S01]  /*a830*/  LEA.HI R30, R30, R25, RZ, 0x2 ;  /* 0x000000191e1e7211 */ /* 0x000fe200078f10ff */
[----:B------:R-:W-:Y:S01]  /*a840*/  IMAD.MOV.U32 R4, RZ, RZ, R22 ;  /* 0x000000ffff047224 */ /* 0x000fe200078e0016 */
[----:B------:R-:W-:Y:S01]  /*a850*/  LOP3.LUT P0, RZ, R28, 0x3ff, RZ, 0xc0, !PT ;  /* 0x000003ff1cff7812 */ /* 0x000fe2000780c0ff */
[----:B------:R-:W-:Y:S01]  /*a860*/  IMAD.MOV.U32 R5, RZ, RZ, R23 ;  /* 0x000000ffff057224 */ /* 0x000fe200078e0017 */
[----:B------:R-:W-:Y:S01]  /*a870*/  LOP3.LUT R30, R30, 0xfffffffc, RZ, 0xc0, !PT ;  /* 0xfffffffc1e1e7812 */ /* 0x000fe200078ec0ff */
[----:B------:R-:W-:Y:S01]  /*a880*/  BSSY B6, `(.L_x_6718) ;  /* 0x0000034000067945 */ /* 0x000fe20003800000 */
[----:B-----5:R-:W-:Y:S01]  /*a890*/  SHF.R.S32.HI R3, RZ, 0x1f, R71 ;  /* 0x0000001fff037819 */ /* 0x020fe20000011447 */
[----:B------:R-:W2:Y:S01]  /*a8a0*/  LDC.64 R12, c[0x0][0x3d8] ;  /* 0x0000f600ff0c7b82 */ /* 0x000ea20000000a00 */
[----:B------:R-:W-:Y:S01]  /*a8b0*/  SHF.R.S32.HI R7, RZ, 0x1f, R209 ;  /* 0x0000001fff077819 */ /* 0x000fe200000114d1 */
[----:B------:R-:W-:-:S04]  /*a8c0*/  IMAD.IADD R63, R25, 0x1, -R30 ;  /* 0x00000001193f7824 */ /* 0x000fc800078e0a1e */
[----:B------:R-:W-:-:S05]  /*a8d0*/  IMAD.SHL.U32 R28, R63, 0x8, RZ ;  /* 0x000000083f1c7824 */ /* 0x000fca00078e00ff */
[----:B------:R-:W-:Y:S01]  /*a8e0*/  SHF.R.S32.HI R29, RZ, 0x1f, R28 ;  /* 0x0000001fff1d7819 */ /* 0x000fe2000001141c */
[-C--:B-1----:R-:W-:Y:S01]  /*a8f0*/  IMAD R6, R3, R14.reuse, RZ ;  /* 0x0000000e03067224 */ /* 0x082fe200078e02ff */
[----:B------:R-:W-:Y:S01]  /*a900*/  SHF.L.U64.HI R61, R14, 0x6, R15 ;  /* 0x000000060e3d7819 */ /* 0x000fe2000001020f */
[-C--:B------:R-:W-:Y:S02]  /*a910*/  IMAD R32, R7, R14.reuse, RZ ;  /* 0x0000000e07207224 */ /* 0x080fe400078e02ff */
[----:B------:R-:W-:-:S04]  /*a920*/  IMAD.WIDE.U32 R10, R209, R14, R4 ;  /* 0x0000000ed10a7225 */ /* 0x000fc800078e0004 */
[-C--:B--2---:R-:W-:Y:S01]  /*a930*/  IMAD R0, R3, R12.reuse, RZ ;  /* 0x0000000c03007224 */ /* 0x084fe200078e02ff */
[----:B------:R-:W-:Y:S01]  /*a940*/  SHF.L.U64.HI R59, R12, 0x6, R13 ;  /* 0x000000060c3b7819 */ /* 0x000fe2000001020d */
[-C--:B------:R-:W-:Y:S02]  /*a950*/  IMAD R20, R7, R12.reuse, RZ ;  /* 0x0000000c07147224 */ /* 0x080fe400078e02ff */
[----:B------:R-:W-:-:S04]  /*a960*/  IMAD.WIDE.U32 R8, R209, R12, R4 ;  /* 0x0000000cd1087225 */ /* 0x000fc800078e0004 */
[C---:B------:R-:W-:Y:S02]  /*a970*/  IMAD R51, R71.reuse, R15, R6 ;  /* 0x0000000f47337224 */ /* 0x040fe400078e0206 */
[----:B------:R-:W-:-:S04]  /*a980*/  IMAD.WIDE.U32 R44, R71, R14, RZ ;  /* 0x0000000e472c7225 */ /* 0x000fc800078e00ff */
[----:B------:R-:W-:-:S04]  /*a990*/  IMAD.WIDE.U32 R46, R71, R12, RZ ;  /* 0x0000000c472e7225 */ /* 0x000fc800078e00ff */
[----:B------:R-:W-:Y:S01]  /*a9a0*/  IMAD R49, R71, R13, R0 ;  /* 0x0000000d47317224 */ /* 0x000fe200078e0200 */
[----:B------:R-:W-:Y:S01]  /*a9b0*/  IADD3 R30, P3, R8, R46, RZ ;  /* 0x0000002e081e7210 */ /* 0x000fe20007f7e0ff */
[----:B------:R-:W-:-:S04]  /*a9c0*/  IMAD.WIDE.U32 R4, R209, R12, R28 ;  /* 0x0000000cd1047225 */ /* 0x000fc800078e001c */
[----:B------:R-:W-:Y:S01]  /*a9d0*/  IMAD.WIDE.U32 R6, R209, R14, R28 ;  /* 0x0000000ed1067225 */ /* 0x000fe200078e001c */
[----:B------:R-:W-:-:S03]  /*a9e0*/  IADD3 R48, P1, R4, R46, RZ ;  /* 0x0000002e04307210 */ /* 0x000fc60007f3e0ff */
[----:B------:R-:W-:Y:S01]  /*a9f0*/  IMAD R53, R209, R15, R32 ;  /* 0x0000000fd1357224 */ /* 0x000fe200078e0220 */
[-C--:B------:R-:W-:Y:S01]  /*aa00*/  IADD3 R32, P4, R10, R44.reuse, RZ ;  /* 0x0000002c0a207210 */ /* 0x080fe20007f9e0ff */
        /* <DEDUP_REMOVED lines=8> */
[----:B------:R-:W-:-:S02]  /*aa90*/  IADD3.X R31, R49, R20, R9, P3, !PT ;  /* 0x00000014311f7210 */ /* 0x000fc40001ffe409 */
        /* <DEDUP_REMOVED lines=18> */
.L_x_6719:
[----:B------:R-:W-:Y:S05]  /*abc0*/  BSYNC B6 ;  /* 0x0000000000067941 */ /* 0x000fea0003800000 */
.L_x_6718:
        /* <DEDUP_REMOVED lines=22> */
[-C--:B------:R-:W-:Y:S01]  /*ad30*/  ISETP.GE.AND P0, PT, R209, R58.reuse, PT ;  /* 0x0000003ad100720c */ /* 0x080fe20003f06270 */
[----:B------:R-:W-:Y:S01]  /*ad40*/  BSSY B1, `(.L_x_6722) ;  /* 0x0000029000017945 */ /* 0x000fe20003800000 */
[----:B------:R-:W-:Y:S01]  /*ad50*/  ISETP.GE.AND P1, PT, R233, R58, PT ;  /* 0x0000003ae900720c */ /* 0x000fe20003f26270 */
        /* <DEDUP_REMOVED lines=11> */
[----:B-1----:R-:W-:Y:S01]  /*ae10*/  ISETP.NE.AND P2, PT, R0, 0x1, PT ;  /* 0x000000010000780c */ /* 0x002fe20003f45270 */
[----:B------:R-:W-:-:S04]  /*ae20*/  IMAD R0, R217, 0x80, R209 ;  /* 0x00000080d9007824 */ /* 0x000fc800078e02d1 */
[----:B------:R-:W-:-:S08]  /*ae30*/  IMAD R3, R63, 0x40, R0 ;  /* 0x000000403f037824 */ /* 0x000fd000078e0200 */
[----:B------:R-:W1:Y:S08]  /*ae40*/  @P2 LDC R8, c[0x0][0x42c] ;  /* 0x00010b00ff082b82 */ /* 0x000e700000000800 */
[----:B------:R-:W2:Y:S01]  /*ae50*/  @P2 LDC R9, c[0x0][0x430] ;  /* 0x00010c00ff092b82 */ /* 0x000ea20000000800 */
[----:B-1----:R-:W-:-:S05]  /*ae60*/  @P2 IMAD.HI.U32 R0, R3, R8, RZ ;  /* 0x0000000803002227 */ /* 0x002fca00078e00ff */
[----:B--2---:R-:W-:Y:S02]  /*ae70*/  @P2 SHF.R.U32.HI R3, RZ, R9, R0 ;  /* 0x00000009ff032219 */ /* 0x004fe40000011600 */
[----:B------:R-:W-:Y:S02]  /*ae80*/  CS2R R8, SRZ ;  /* 0x0000000000087805 */ /* 0x000fe4000001ff00 */
[----:B------:R-:W-:Y:S01]  /*ae90*/  SHF.R.S32.HI R45, RZ, 0x1f, R3 ;  /* 0x0000001fff2d7819 */ /* 0x000fe20000011403 */
[----:B------:R-:W-:Y:S06]  /*aea0*/  @P0 BRA `(.L_x_6723) ;  /* 0x0000000000480947 */ /* 0x000fec0003800000 */
[----:B------:R-:W-:Y:S01]  /*aeb0*/  VIADD R0, R28, 0x20 ;  /* 0x000000201c007836 */ /* 0x000fe20000000000 */
[----:B------:R-:W-:Y:S01]  /*aec0*/  ULDC.64 UR6, c[0x0][0x3c8] ;  /* 0x0000f20000067ab9 */ /* 0x000fe20000000a00 */
[----:B------:R-:W-:Y:S01]  /*aed0*/  ULDC UR4, c[0x0][0x3d4] ;  /* 0x0000f50000047ab9 */ /* 0x000fe20000000800 */
[----:B------:R-:W-:Y:S02]  /*aee0*/  IADD3 R14, P4, P5, R48, UR6, R55 ;  /* 0x00000006300e7c10 */ /* 0x000fe4000fd9e037 */
[----:B------:R-:W-:Y:S02]  /*aef0*/  CS2R R40, SRZ ;  /* 0x0000000000287805 */ /* 0x000fe4000001ff00 */
[----:B------:R-:W-:Y:S02]  /*af00*/  ISETP.GE.AND P2, PT, R0, UR4, PT ;  /* 0x0000000400007c0c */ /* 0x000fe4000bf46270 */
[----:B------:R-:W-:Y:S02]  /*af10*/  CS2R R34, SRZ ;  /* 0x0000000000227805 */ /* 0x000fe4000001ff00 */
[----:B------:R-:W-:Y:S01]  /*af20*/  ISETP.GE.AND P3, PT, R28, UR4, PT ;  /* 0x000000041c007c0c */ /* 0x000fe2000bf66270 */
[----:B------:R-:W-:Y:S01]  /*af30*/  ULDC.64 UR4, c[0x0][0x3e0] ;  /* 0x0000f80000047ab9 */ /* 0x000fe20000000a00 */
[----:B------:R-:W-:-:S02]  /*af40*/  IADD3.X R15, R50, UR7, R54, P4, P5 ;  /* 0x00000007320f7c10 */ /* 0x000fc4000a7ea436 */
        /* <DEDUP_REMOVED lines=8> */
.L_x_6723:
[----:B------:R-:W-:Y:S05]  /*afd0*/  BSYNC B1 ;  /* 0x0000000000017941 */ /* 0x000fea0003800000 */
.L_x_6722:
[----:B------:R-:W-:Y:S04]  /*afe0*/  BSSY B1, `(.L_x_6724) ;  /* 0x0000018000017945 */ /* 0x000fe80003800000 */
[----:B------:R-:W-:Y:S05]  /*aff0*/  @P1 BRA `(.L_x_6725) ;  /* 0x0000000000581947 */ /* 0x000fea0003800000 */
[----:B-1----:R-:W-:Y:S01]  /*b000*/  IADD3 R42, P4, P5, R52, R62, R57 ;  /* 0x0000003e342a7210 */ /* 0x002fe20007d9e039 */
[----:B------:R-:W-:Y:S01]  /*b010*/  VIADD R9, R28, 0x20 ;  /* 0x000000201c097836 */ /* 0x000fe20000000000 */
[----:B------:R-:W-:Y:S01]  /*b020*/  IADD3 R14, P2, P3, R48, R60, R55 ;  /* 0x0000003c300e7210 */ /* 0x000fe20007b5e037 */
[----:B------:R-:W-:Y:S01]  /*b030*/  ULDC UR4, c[0x0][0x3d4] ;  /* 0x0000f50000047ab9 */ /* 0x000fe20000000800 */
[----:B------:R-:W-:Y:S01]  /*b040*/  IADD3.X R0, R53, R61, R56, P4, P5 ;  /* 0x0000003d35007210 */ /* 0x000fe200027ea438 */
[----:B------:R-:W-:Y:S01]  /*b050*/  ULDC.64 UR6, c[0x0][0x3c8] ;  /* 0x0000f20000067ab9 */ /* 0x000fe20000000a00 */
[----:B------:R-:W-:Y:S02]  /*b060*/  ISETP.GE.AND P5, PT, R9, UR4, PT ;  /* 0x0000000409007c0c */ /* 0x000fe4000bfa6270 */
[----:B------:R-:W-:Y:S02]  /*b070*/  CS2R R30, SRZ ;  /* 0x00000000001e7805 */ /* 0x000fe4000001ff00 */
[----:B------:R-:W-:Y:S01]  /*b080*/  ISETP.GE.AND P4, PT, R28, UR4, PT ;  /* 0x000000041c007c0c */ /* 0x000fe2000bf86270 */
[----:B------:R-:W-:Y:S01]  /*b090*/  ULDC.64 UR4, c[0x0][0x3e0] ;  /* 0x0000f80000047ab9 */ /* 0x000fe20000000a00 */
[----:B------:R-:W-:-:S02]  /*b0a0*/  IADD3.X R8, R50, R59, R54, P2, P3 ;  /* 0x0000003b32087210 */ /* 0x000fc400017e6436 */
[----:B------:R-:W-:Y:S02]  /*b0b0*/  CS2R R32, SRZ ;  /* 0x0000000000207805 */ /* 0x000fe4000001ff00 */
[----:B------:R-:W-:Y:S02]  /*b0c0*/  IADD3 R14, P2, R14, UR6, RZ ;  /* 0x000000060e0e7c10 */ /* 0x000fe4000ff5e0ff */
[----:B------:R-:W-:Y:S02]  /*b0d0*/  CS2R R20, SRZ ;  /* 0x0000000000147805 */ /* 0x000fe4000001ff00 */
[----:B------:R-:W-:Y:S02]  /*b0e0*/  IADD3 R42, P3, R42, UR4, RZ ;  /* 0x000000042a2a7c10 */ /* 0x000fe4000ff7e0ff */
[----:B------:R-:W-:Y:S02]  /*b0f0*/  IADD3.X R15, R8, UR7, RZ, P2, !PT ;  /* 0x00000007080f7c10 */ /* 0x000fe400097fe4ff */
[----:B------:R-:W-:-:S02]  /*b100*/  CS2R R8, SRZ ;  /* 0x0000000000087805 */ /* 0x000fc4000001ff00 */
[----:B------:R-:W-:Y:S01]  /*b110*/  IADD3.X R43, R0, UR5, RZ, P3, !PT ;  /* 0x00000005002b7c10 */ /* 0x000fe20009ffe4ff */
[----:B------:R2:W5:Y:S04]  /*b120*/  @!P4 LDG.E.64 R30, desc[UR38][R14.64] ;  /* 0x000000260e1ec981 */ /* 0x000568000c1e1b00 */
[----:B------:R2:W5:Y:S04]  /*b130*/  @!P5 LDG.E.64 R8, desc[UR38][R14.64+0x20] ;  /* 0x000020260e08d981 */ /* 0x000568000c1e1b00 */
[----:B------:R2:W5:Y:S04]  /*b140*/  @!P4 LDG.E.64 R32, desc[UR38][R42.64] ;  /* 0x000000262a20c981 */ /* 0x000568000c1e1b00 */
[----:B------:R2:W5:Y:S02]  /*b150*/  @!P5 LDG.E.64 R20, desc[UR38][R42.64+0x20] ;  /* 0x000020262a14d981 */ /* 0x000564000c1e1b00 */
.L_x_6725:
[----:B------:R-:W-:Y:S05]  /*b160*/  BSYNC B1 ;  /* 0x0000000000017941 */ /* 0x000fea0003800000 */
.L_x_6724:
[-C--:B------:R-:W-:Y:S01]  /*b170*/  IMAD R0, R45, R6.reuse, RZ ;  /* 0x000000062d007224 */ /* 0x080fe200078e02ff */
        /* <DEDUP_REMOVED lines=13> */
.L_x_6999:
[----:B------:R-:W-:-:S03]  /*b250*/  UMOV UR4, 0xffffffff ;  /* 0xffffffff00047882 */ /* 0x000fc60000000000 */
[----:B------:R-:W-:Y:S05]  /*b260*/  BRA.DIV UR4, `(.L_x_6727) ;  /* 0x0000021e043c7947 */ /* 0x000fea000b800000 */
.L_x_7002:
[----:B------:R-:W-:-:S03]  /*b270*/  UMOV UR4, 0xffffffff ;  /* 0xffffffff00047882 */ /* 0x000fc60000000000 */
[----:B------:R-:W-:Y:S05]  /*b280*/  BRA.DIV UR4, `(.L_x_6728) ;  /* 0x0000021e045c7947 */ /* 0x000fea000b800000 */
.L_x_7005:
[----:B------:R-:W-:-:S03]  /*b290*/  UMOV UR4, 0xffffffff ;  /* 0xffffffff00047882 */ /* 0x000fc60000000000 */
[----:B------:R-:W-:Y:S05]  /*b2a0*/  BRA.DIV UR4, `(.L_x_6729) ;  /* 0x0000021e047c7947 */ /* 0x000fea000b800000 */
.L_x_7008:
[----:B------:R-:W-:-:S03]  /*b2b0*/  UMOV UR4, 0xffffffff ;  /* 0xffffffff00047882 */ /* 0x000fc60000000000 */
[----:B------:R-:W-:Y:S05]  /*b2c0*/  BRA.DIV UR4, `(.L_x_6730) ;  /* 0x0000021e049c7947 */ /* 0x000fea000b800000 */
.L_x_7011:
[----:B------:R-:W-:-:S03]  /*b2d0*/  UMOV UR4, 0xffffffff ;  /* 0xffffffff00047882 */ /* 0x000fc60000000000 */
[----:B------:R-:W-:Y:S05]  /*b2e0*/  BRA.DIV UR4, `(.L_x_6731) ;  /* 0x0000021e04bc7947 */ /* 0x000fea000b800000 */
.L_x_7014:
[----:B------:R-:W-:-:S03]  /*b2f0*/  UMOV UR4, 0xffffffff ;  /* 0xffffffff00047882 */ /* 0x000fc60000000000 */
[----:B------:R-:W-:Y:S05]  /*b300*/  BRA.DIV UR4, `(.L_x_6732) ;  /* 0x0000021e04dc7947 */ /* 0x000fea000b800000 */
.L_x_7017:
[----:B------:R-:W-:-:S03]  /*b310*/  UMOV UR4, 0xffffffff ;  /* 0xffffffff00047882 */ /* 0x000fc60000000000 */
[----:B------:R-:W-:Y:S05]  /*b320*/  BRA.DIV UR4, `(.L_x_6733) ;  /* 0x0000021e04fc7947 */ /* 0x000fea000b800000 */
.L_x_7020:
[----:B------:R-:W-:Y:S01]  /*b330*/  ULEA.HI UR4, UR37, UR37, URZ, 0x1 ;  /* 0x0000002525047291 */ /* 0x000fe2000f8f083f */
[C---:B------:R-:W-:Y:S01]  /*b340*/  IMAD.SHL.U32 R0, R211.reuse, 0x80, RZ ;  /* 0x00000080d3007824 */ /* 0x040fe200078e00ff */
[----:B------:R-:W-:Y:S01]  /*b350*/  BSSY B1, `(.L_x_6734) ;  /* 0x000000f000017945 */ /* 0x000fe20003800000 */
[----:B------:R-:W-:Y:S01]  /*b360*/  LOP3.LUT P3, RZ, R211, 0x4, RZ, 0xc0, !PT ;  /* 0x00000004d3ff7812 */ /* 0x000fe2000786c0ff */
[----:B------:R-:W-:Y:S02]  /*b370*/  ULOP3.LUT UR4, UR4, 0xfffffffe, URZ, 0xc0, !UPT ;  /* 0xfffffffe04047892 */ /* 0x000fe4000f8ec03f */
[----:B------:R-:W-:Y:S02]  /*b380*/  LOP3.LUT R3, R0, 0x380, RZ, 0xc0, !PT ;  /* 0x0000038000037812 */ /* 0x000fe400078ec0ff */
[----:B------:R-:W-:Y:S02]  /*b390*/  UIADD3 UR4, UR37, -UR4, URZ ;  /* 0x8000000425047290 */ /* 0x000fe4000fffe03f */
[----:B------:R-:W-:-:S02]  /*b3a0*/  LOP3.LUT R0, R3, 0x30, R22, 0xf8, !PT ;  /* 0x0000003003007812 */ /* 0x000fc400078ef816 */
[----:B------:R-:W-:Y:S02]  /*b3b0*/  SHF.R.U32.HI R3, RZ, 0x3, R3 ;  /* 0x00000003ff037819 */ /* 0x000fe40000011603 */
[----:B------:R-:W-:Y:S02]  /*b3c0*/  IMAD.U32 R5, RZ, RZ, UR4 ;  /* 0x00000004ff057e24 */ /* 0x000fe4000f8e00ff */
[----:B------:R-:W-:-:S03]  /*b3d0*/  LOP3.LUT R3, R0, R3, RZ, 0x3c, !PT ;  /* 0x0000000300037212 */ /* 0x000fc600078e3cff */
[----:B------:R-:W-:Y:S02]  /*b3e0*/  SHF.L.U32 R5, R5, 0x1f, RZ ;  /* 0x0000001f05057819 */ /* 0x000fe400000006ff */
[----:B------:R-:W-:Y:S02]  /*b3f0*/  IADD3 R3, R18, R3, R222 ;  /* 0x0000000312037210 */ /* 0x000fe40007ffe0de */
[----:B------:R-:W3:Y:S03]  /*b400*/  SYNCS.PHASECHK.TRANS64.TRYWAIT P2, [R18+URZ+0x28800], R5 ;  /* 0x02880005120075a7 */ /* 0x000ee6000804017f */
[C---:B------:R-:W-:Y:S02]  /*b410*/  VIADD R4, R3.reuse, 0x18400 ;  /* 0x0001840003047836 */ /* 0x040fe40000000000 */
[----:B------:R-:W-:Y:S01]  /*b420*/  VIADD R0, R3, 0x18440 ;  /* 0x0001844003007836 */ /* 0x000fe20000000000 */
[----:B---3--:R-:W-:Y:S06]  /*b430*/  @!P2 BRA `(.L_x_6735) ;  /* 0x0000021c00e0a947 */ /* 0x008fec0003800000 */
.L_x_7021:
[----:B------:R-:W-:Y:S05]  /*b440*/  BSYNC B1 ;  /* 0x0000000000017941 */ /* 0x000fea0003800000 */
.L_x_6734:
[----:B------:R-:W-:Y:S01]  /*b450*/  BSSY B1, `(.L_x_6736) ;  /* 0x00000fb000017945 */ /* 0x000fe20003800000 */
[----:B------:R-:W-:-:S03]  /*b460*/  @P3 VIADD R0, R4, 0xffffffc0 ;  /* 0xffffffc004003836 */ /* 0x000fc60000000000 */
[----:B------:R-:W-:Y:S05]  /*b470*/  @P0 BRA `(.L_x_6737) ;  /* 0x0000000c00e00947 */ /* 0x000fea0003800000 */
[----:B---3--:R-:W3:Y:S01]  /*b480*/  LDC R5, c[0x0][0x3d4] ;  /* 0x0000f500ff057b82 */ /* 0x008ee20000000800 */
[C---:B------:R-:W-:Y:S01]  /*b490*/  VIADD R4, R28.reuse, 0x20 ;  /* 0x000000201c047836 */ /* 0x040fe20000000000 */
[----:B------:R-:W-:Y:S01]  /*b4a0*/  BSSY B2, `(.L_x_6738) ;  /* 0x000007a000027945 */ /* 0x000fe20003800000 */
[----:B---3--:R-:W-:-:S03]  /*b4b0*/  ISETP.GE.AND P0, PT, R28, R5, PT ;  /* 0x000000051c00720c */ /* 0x008fc60003f06270 */
[----:B------:R-:W-:-:S10]  /*b4c0*/  ISETP.GE.AND P2, PT, R4, R5, PT ;  /* 0x000000050400720c */ /* 0x000fd40003f46270 */
[----:B------:R-:W-:Y:S05]  /*b4d0*/  @P0 BRA `(.L_x_6739) ;  /* 0x0000000400d80947 */ /* 0x000fea0003800000 */
[----:B------:R-:W3:Y:S01]  /*b4e0*/  LDS.128 R4, [R3+0x18400] ;  /* 0x0184000003047984 */ /* 0x000ee20000000c00 */
[----:B-----5:R-:W-:Y:S02]  /*b4f0*/  SHF.R.U32.HI R10, RZ, 0x8, R40 ;  /* 0x00000008ff0a7819 */ /* 0x020fe40000011628 */
[----:B------:R-:W-:Y:S02]  /*b500*/  SHF.R.U32.HI R12, RZ, 0x8, R41 ;  /* 0x00000008ff0c7819 */ /* 0x000fe40000011629 */
[----:B------:R-:W-:Y:S02]  /*b510*/  LOP3.LUT R11, R40, 0xff, RZ, 0xc0, !PT ;  /* 0x000000ff280b7812 */ /* 0x000fe400078ec0ff */
[----:B------:R-:W-:Y:S02]  /*b520*/  LOP3.LUT R13, R41, 0xff, RZ, 0xc0, !PT ;  /* 0x000000ff290d7812 */ /* 0x000fe400078ec0ff */
[----:B------:R-:W-:Y:S02]  /*b530*/  LOP3.LUT R10, R10, 0xff, RZ, 0xc0, !PT ;  /* 0x000000ff0a0a7812 */ /* 0x000fe400078ec0ff */
[----:B------:R-:W-:-:S02]  /*b540*/  LOP3.LUT R12, R12, 0xff, RZ, 0xc0, !PT ;  /* 0x000000ff0c0c7812 */ /* 0x000fc400078ec0ff */
[----:B-12---:R-:W-:Y:S02]  /*b550*/  SHF.R.U32.HI R14, RZ, 0x8, R39 ;  /* 0x00000008ff0e7819 */ /* 0x006fe40000011627 */
        /* <DEDUP_REMOVED lines=20> */
[----:B---3--:R-:W-:Y:S02]  /*b6a0*/  F2FP.F16.E4M3.UNPACK_B R10, R6.H1 ;  /* 0x00000006ff0a723e */ /* 0x008fe400030006ff */
        /* <DEDUP_REMOVED lines=89> */
.L_x_6739:
[----:B------:R-:W-:Y:S05]  /*bc40*/  BSYNC B2 ;  /* 0x0000000000027941 */ /* 0x000fea0003800000 */
.L_x_6738:
[----:B------:R-:W-:Y:S05]  /*bc50*/  @P2 BRA `(.L_x_6737) ;  /* 0x0000000400e82947 */ /* 0x000fea0003800000 */
[----:B---3--:R-:W3:Y:S01]  /*bc60*/  LDS.128 R4, [R0] ;  /* 0x0000000000047984 */ /* 0x008ee20000000c00 */
[----:B-----5:R-:W-:Y:S02]  /*bc70*/  SHF.R.U32.HI R11, RZ, 0x8, R34 ;  /* 0x00000008ff0b7819 */ /* 0x020fe40000011622 */
[----:B------:R-:W-:Y:S02]  /*bc80*/  SHF.R.U32.HI R13, RZ, 0x8, R35 ;  /* 0x00000008ff0d7819 */ /* 0x000fe40000011623 */
[----:B------:R-:W-:Y:S02]  /*bc90*/  SHF.R.U32.HI R39, RZ, 0x8, R37 ;  /* 0x00000008ff277819 */ /* 0x000fe40000011625 */
[----:B-12---:R-:W-:Y:S02]  /*bca0*/  SHF.R.U32.HI R15, RZ, 0x8, R36 ;  /* 0x00000008ff0f7819 */ /* 0x006fe40000011624 */
        /* <DEDUP_REMOVED lines=27> */
[----:B---3--:R-:W-:Y:S02]  /*be60*/  F2FP.F16.E4M3.UNPACK_B R10, R6.H1 ;  /* 0x00000006ff0a723e */ /* 0x008fe400030006ff */
        /* <DEDUP_REMOVED lines=61> */
[----:B------:R-:W-:Y:S01]  /*c240*/  F2FP.SATFINITE.E4M3.F32.PACK_AB_MERGE_C R38, R43, R38, R42 ;  /* 0x000000262b26723e */ /* 0x000fe2000480702a */
[-C--:B------:R-:W-:Y:S01]  /*c250*/  FMUL.FTZ R4, R4, R13.reuse ;  /* 0x0000000d04047220 */ /* 0x080fe20000410000 */
[----:B------:R-:W-:Y:S01]  /*c260*/  FFMA.FTZ R37, R5, R34, R12 ;  /* 0x0000002205257223 */ /* 0x000fe2000001000c */
[----:B------:R-:W-:Y:S01]  /*c270*/  FFMA.FTZ R7, R6, R13, -R7 ;  /* 0x0000000d06077223 */ /* 0x000fe20000010807 */
[----:B------:R-:W-:-:S02]  /*c280*/  HADD2.F32 R5, -RZ, R11.H1_H1 ;  /* 0x3000000bff057230 */ /* 0x000fc40000004100 */
[----:B------:R-:W-:Y:S01]  /*c290*/  FFMA.FTZ R14, R6, R35, R4 ;  /* 0x00000023060e7223 */ /* 0x000fe20000010004 */
[----:B------:R-:W-:Y:S01]  /*c2a0*/  HADD2.F32 R6, -RZ, R15.H1_H1 ;  /* 0x3000000fff067230 */ /* 0x000fe20000004100 */
[----:B------:R-:W-:Y:S01]  /*c2b0*/  F2FP.SATFINITE.E4M3.F32.PACK_AB_MERGE_C R36, R37, R36, RZ ;  /* 0x000000242524723e */ /* 0x000fe200048070ff */
[--C-:B------:R-:W-:Y:S02]  /*c2c0*/  HADD2.F32 R12, -RZ, R39.reuse.H1_H1 ;  /* 0x30000027ff0c7230 */ /* 0x100fe40000004100 */
[----:B------:R-:W-:Y:S02]  /*c2d0*/  HADD2.F32 R39, -RZ, R39.H0_H0 ;  /* 0x20000027ff277230 */ /* 0x000fe40000004100 */
[C---:B------:R-:W-:Y:S01]  /*c2e0*/  FMUL.FTZ R13, R5.reuse, R6 ;  /* 0x00000006050d7220 */ /* 0x040fe20000410000 */
[----:B------:R-:W-:Y:S02]  /*c2f0*/  HADD2.F32 R4, -RZ, R10.H1_H1 ;  /* 0x3000000aff047230 */ /* 0x000fe40000004100 */
[----:B------:R-:W-:Y:S01]  /*c300*/  FMUL.FTZ R34, R5, R12 ;  /* 0x0000000c05227220 */ /* 0x000fe20000410000 */
[----:B------:R-:W-:Y:S01]  /*c310*/  HADD2.F32 R15, -RZ, R15.H0_H0 ;  /* 0x2000000fff0f7230 */ /* 0x000fe20000004100 */
[----:B------:R-:W-:Y:S01]  /*c320*/  F2FP.SATFINITE.E4M3.F32.PACK_AB_MERGE_C R36, R14, R7, R36 ;  /* 0x000000070e24723e */ /* 0x000fe20004807024 */
        /* <DEDUP_REMOVED lines=10> */
[----:B------:R-:W-:Y:S02]  /*c3d0*/  F2FP.SATFINITE.E4M3.F32.PACK_AB_MERGE_C R39, R47, R40, R39 ;  /* 0x000000282f27723e */ /* 0x000fe40004807027 */
[----:B------:R-:W-:-:S05]  /*c3e0*/  F2FP.SATFINITE.E4M3.F32.PACK_AB_MERGE_C R37, R4, R5, R13 ;  /* 0x000000050425723e */ /* 0x000fca000480700d */
[----:B------:R4:W-:Y:S02]  /*c3f0*/  STS.128 [R0], R36 ;  /* 0x0000002400007388 */ /* 0x0009e40000000c00 */
.L_x_6737:
[----:B------:R-:W-:Y:S05]  /*c400*/  BSYNC B1 ;  /* 0x0000000000017941 */ /* 0x000fea0003800000 */
.L_x_6736:
        /* <DEDUP_REMOVED lines=46> */
[--C-:B------:R-:W-:Y:S01]  /*c6f0*/  HADD2.F32 R33, -RZ, R31.reuse.H1_H1 ;  /* 0x3000001fff217230 */ /* 0x100fe20000004100 */
[----:B------:R-:W-:Y:S01]  /*c700*/  F2FP.F16.E4M3.UNPACK_B R11, R5.H1 ;  /* 0x00000005ff0b723e */ /* 0x000fe200030006ff */
[----:B------:R-:W-:Y:S01]  /*c710*/  HADD2.F32 R29, -RZ, R28.H1_H1 ;  /* 0x3000001cff1d7230 */ /* 0x000fe20000004100 */
[----:B------:R-:W-:Y:S01]  /*c720*/  F2FP.F16.E4M3.UNPACK_B R14, R7 ;  /* 0x00000007ff0e723e */ /* 0x000fe200020006ff */
[----:B------:R-:W-:-:S02]  /*c730*/  HADD2.F32 R31, -RZ, R31.H0_H0 ;  /* 0x2000001fff1f7230 */ /* 0x000fc40000004100 */
[C---:B------:R-:W-:Y:S01]  /*c740*/  FMUL.FTZ R34, R10.reuse, R33 ;  /* 0x000000210a227220 */ /* 0x040fe20000410000 */
[----:B------:R-:W-:Y:S02]  /*c750*/  HADD2.F32 R28, -RZ, R28.H0_H0 ;  /* 0x2000001cff1c7230 */ /* 0x000fe40000004100 */
[----:B----4-:R-:W-:Y:S01]  /*c760*/  FMUL.FTZ R38, R10, R29 ;  /* 0x0000001d0a267220 */ /* 0x010fe20000410000 */
        /* <DEDUP_REMOVED lines=47> */
[----:B------:R-:W-:Y:S01]  /*ca60*/  F2FP.SATFINITE.E4M3.F32.PACK_AB_MERGE_C R35, R35, R40, RZ ;  /* 0x000000282323723e */ /* 0x000fe200048070ff */
[-C--:B------:R-:W-:Y:S01]  /*ca70*/  FMUL.FTZ R4, R4, R13.reuse ;  /* 0x0000000d04047220 */ /* 0x080fe20000410000 */
[----:B------:R-:W-:Y:S01]  /*ca80*/  FFMA.FTZ R31, R5, R28, R12 ;  /* 0x0000001c051f7223 */ /* 0x000fe2000001000c */
[----:B------:R-:W-:Y:S01]  /*ca90*/  FFMA.FTZ R13, R6, R13, -R7 ;  /* 0x0000000d060d7223 */ /* 0x000fe20000010807 */
[----:B------:R-:W-:-:S02]  /*caa0*/  HADD2.F32 R5, -RZ, R11.H1_H1 ;  /* 0x3000000bff057230 */ /* 0x000fc40000004100 */
[----:B------:R-:W-:Y:S01]  /*cab0*/  FFMA.FTZ R14, R6, R29, R4 ;  /* 0x0000001d060e7223 */ /* 0x000fe20000010004 */
[--C-:B------:R-:W-:Y:S01]  /*cac0*/  HADD2.F32 R6, -RZ, R15.reuse.H1_H1 ;  /* 0x3000000fff067230 */ /* 0x100fe20000004100 */
[----:B------:R-:W-:Y:S01]  /*cad0*/  F2FP.SATFINITE.E4M3.F32.PACK_AB_MERGE_C R30, R31, R30, RZ ;  /* 0x0000001e1f1e723e */ /* 0x000fe200048070ff */
[--C-:B------:R-:W-:Y:S01]  /*cae0*/  HADD2.F32 R12, -RZ, R32.reuse.H1_H1 ;  /* 0x30000020ff0c7230 */ /* 0x100fe20000004100 */
[----:B------:R-:W-:Y:S01]  /*caf0*/  F2FP.SATFINITE.E4M3.F32.PACK_AB_MERGE_C R34, R34, R33, R36 ;  /* 0x000000212222723e */ /* 0x000fe20004807024 */
        /* <DEDUP_REMOVED lines=18> */
.L_x_6742:
[----:B------:R-:W-:Y:S05]  /*cc20*/  BSYNC B1 ;  /* 0x0000000000017941 */ /* 0x000fea0003800000 */
.L_x_6741:
[----:B------:R-:W-:Y:S05]  /*cc30*/  @P1 BRA `(.L_x_6740) ;  /* 0x0000002800fc1947 */ /* 0x000fea0003800000 */
[----:B------:R-:W0:Y:S01]  /*cc40*/  LDS.128 R4, [R0+0x2000] ;  /* 0x0020000000047984 */ /* 0x000e220000000c00 */
[----:B---3-5:R-:W-:Y:S02]  /*cc50*/  SHF.R.U32.HI R3, RZ, 0x8, R8 ;  /* 0x00000008ff037819 */ /* 0x028fe40000011608 */
[----:B------:R-:W-:Y:S02]  /*cc60*/  SHF.R.U32.HI R11, RZ, 0x8, R9 ;  /* 0x00000008ff0b7819 */ /* 0x000fe40000011609 */
[----:B------:R-:W-:Y:S02]  /*cc70*/  LOP3.LUT R10, R8, 0xff, RZ, 0xc0, !PT ;  /* 0x000000ff080a7812 */ /* 0x000fe400078ec0ff */
[----:B------:R-:W-:Y:S02]  /*cc80*/  LOP3.LUT R3, R3, 0xff, RZ, 0xc0, !PT ;  /* 0x000000ff03037812 */ /* 0x000fe400078ec0ff */
[----:B-12---:R-:W-:Y:S02]  /*cc90*/  SHF.R.U32.HI R14, RZ, 0x8, R21 ;  /* 0x00000008ff0e7819 */ /* 0x006fe40000011615 */
[----:B------:R-:W-:-:S02]  /*cca0*/  LOP3.LUT R12, R9, 0xff, RZ, 0xc0, !PT ;  /* 0x000000ff090c7812 */ /* 0x000fc400078ec0ff */
[----:B------:R-:W-:Y:S02]  /*ccb0*/  LOP3.LUT R11, R11, 0xff, RZ, 0xc0, !PT ;  /* 0x000000ff0b0b7812 */ /* 0x000fe400078ec0ff */
[----:B------:R-:W-:Y:S02]  /*ccc0*/  PRMT R3, R3, 0x7604, R10 ;  /* 0x0000760403037816 */ /* 0x000fe4000000000a */
[----:B------:R-:W-:Y:S02]  /*ccd0*/  SHF.R.U32.HI R28, RZ, 0x10, R9 ;  /* 0x00000010ff1c7819 */ /* 0x000fe40000011609 */
[----:B------:R-:W-:Y:S02]  /*cce0*/  SHF.R.U32.HI R10, RZ, 0x8, R20 ;  /* 0x00000008ff0a7819 */ /* 0x000fe40000011614 */
[----:B------:R-:W-:Y:S02]  /*ccf0*/  SHF.R.U32.HI R29, RZ, 0x10, R21 ;  /* 0x00000010ff1d7819 */ /* 0x000fe40000011615 */
[----:B------:R-:W-:-:S02]  /*cd00*/  LOP3.LUT R15, R21, 0xff, RZ, 0xc0, !PT ;  /* 0x000000ff150f7812 */ /* 0x000fc400078ec0ff */
[----:B------:R-:W-:Y:S01]  /*cd10*/  LOP3.LUT R14, R14, 0xff, RZ, 0xc0, !PT ;  /* 0x000000ff0e0e7812 */ /* 0x000fe200078ec0ff */
[----:B------:R-:W-:Y:S01]  /*cd20*/  IMAD.U32 R29, R29, 0x10000, RZ ;  /* 0x000100001d1d7824 */ /* 0x000fe200078e00ff */
[----:B------:R-:W-:Y:S02]  /*cd30*/  PRMT R11, R11, 0x7604, R12 ;  /* 0x000076040b0b7816 */ /* 0x000fe4000000000c */
[----:B------:R-:W-:Y:S01]  /*cd40*/  LOP3.LUT R12, R10, 0xff, RZ, 0xc0, !PT ;  /* 0x000000ff0a0c7812 */ /* 0x000fe200078ec0ff */
[----:B------:R-:W-:Y:S01]  /*cd50*/  IMAD.U32 R10, R28, 0x10000, RZ ;  /* 0x000100001c0a7824 */ /* 0x000fe200078e00ff */
[----:B------:R-:W-:Y:S02]  /*cd60*/  LOP3.LUT R13, R20, 0xff, RZ, 0xc0, !PT ;  /* 0x000000ff140d7812 */ /* 0x000fe400078ec0ff */
[----:B------:R-:W-:Y:S02]  /*cd70*/  PRMT R14, R14, 0x7604, R15 ;  /* 0x000076040e0e7816 */ /* 0x000fe4000000000f */
[----:B------:R-:W-:-:S02]  /*cd80*/  PRMT R15, R12, 0x7604, R13 ;  /* 0x000076040c0f7816 */ /* 0x000fc4000000000d */
[----:B------:R-:W-:Y:S02]  /*cd90*/  LOP3.LUT R13, R11, 0xff0000, R10, 0xf8, !PT ;  /* 0x00ff00000b0d7812 */ /* 0x000fe400078ef80a */
[----:B------:R-:W-:Y:S02]  /*cda0*/  LOP3.LUT R29, R14, 0xff0000, R29, 0xf8, !PT ;  /* 0x00ff00000e1d7812 */ /* 0x000fe400078ef81d */
[----:B------:R-:W-:Y:S02]  /*cdb0*/  LOP3.LUT R13, R13, 0xff000000, R9, 0xf8, !PT ;  /* 0xff0000000d0d7812 */ /* 0x000fe400078ef809 */
[----:B------:R-:W-:Y:S02]  /*cdc0*/  LOP3.LUT R29, R29, 0xff000000, R21, 0xf8, !PT ;  /* 0xff0000001d1d7812 */ /* 0x000fe400078ef815 */
[----:B------:R-:W-:Y:S02]  /*cdd0*/  LOP3.LUT R11, R3, 0xff0000, R8, 0xf8, !PT ;  /* 0x00ff0000030b7812 */ /* 0x000fe400078ef808 */
[----:B0-----:R-:W-:-:S02]  /*cde0*/  F2FP.F16.E4M3.UNPACK_B R3, R6.H1 ;  /* 0x00000006ff03723e */ /* 0x001fc400030006ff */
[----:B------:R-:W-:Y:S02]  /*cdf0*/  LOP3.LUT R15, R15, 0xff0000, R20, 0xf8, !PT ;  /* 0x00ff00000f0f7812 */ /* 0x000fe400078ef814 */
[----:B------:R-:W-:Y:S01]  /*ce00*/  F2FP.F16.E4M3.UNPACK_B R21, R29 ;  /* 0x0000001dff15723e */ /* 0x000fe200020006ff */
[--C-:B------:R-:W-:Y:S01]  /*ce10*/  HADD2.F32 R9, -RZ, R3.reuse.H0_H0 ;  /* 0x20000003ff097230 */ /* 0x100fe20000004100 */
[----:B------:R-:W-:Y:S02]  /*ce20*/  F2FP.F16.E4M3.UNPACK_B R14, R13 ;  /* 0x0000000dff0e723e */ /* 0x000fe400020006ff */
        /* <DEDUP_REMOVED lines=43> */
[----:B----4-:R-:W-:Y:S01]  /*d0e0*/  FFMA.FTZ R36, R11, R29, R10 ;  /* 0x0000001d0b247223 */ /* 0x010fe2000001000a */
[--C-:B------:R-:W-:Y:S01]  /*d0f0*/  HADD2.F32 R13, -RZ, R5.reuse.H1_H1 ;  /* 0x30000005ff0d7230 */ /* 0x100fe20000004100 */
[----:B------:R-:W-:Y:S01]  /*d100*/  F2FP.F16.E4M3.UNPACK_B R12, R12.H1 ;  /* 0x0000000cff0c723e */ /* 0x000fe200030006ff */
[----:B------:R-:W-:Y:S01]  /*d110*/  HADD2.F32 R11, -RZ, R5.H0_H0 ;  /* 0x20000005ff0b7230 */ /* 0x000fe20000004100 */
[----:B------:R-:W-:Y:S01]  /*d120*/  F2FP.F16.E4M3.UNPACK_B R20, R20.H1 ;  /* 0x00000014ff14723e */ /* 0x000fe200030006ff */
[--C-:B------:R-:W-:Y:S01]  /*d130*/  HADD2.F32 R6, -RZ, R4.reuse.H1_H1 ;  /* 0x30000004ff067230 */ /* 0x100fe20000004100 */
[----:B------:R-:W-:Y:S01]  /*d140*/  F2FP.SATFINITE.E4M3.F32.PACK_AB_MERGE_C R31, R32, R31, RZ ;  /* 0x0000001f201f723e */ /* 0x000fe200048070ff */
[----:B------:R-:W-:Y:S01]  /*d150*/  HADD2.F32 R10, -RZ, R9.H1_H1 ;  /* 0x30000009ff0a7230 */ /* 0x000fe20000004100 */
[----:B------:R-:W-:Y:S01]  /*d160*/  F2FP.SATFINITE.E4M3.F32.PACK_AB_MERGE_C R35, R36, R35, RZ ;  /* 0x000000232423723e */ /* 0x000fe200048070ff */
[----:B------:R-:W-:-:S02]  /*d170*/  HADD2.F32 R5, -RZ, R4.H0_H0 ;  /* 0x20000004ff057230 */ /* 0x000fc40000004100 */
        /* <DEDUP_REMOVED lines=13> */
[----:B------:R-:W-:Y:S01]  /*d250*/  HADD2.F32 R4, -RZ, R8.H1_H1 ;  /* 0x30000008ff047230 */ /* 0x000fe20000004100 */
[----:B------:R-:W-:Y:S01]  /*d260*/  F2FP.SATFINITE.E4M3.F32.PACK_AB_MERGE_C R13, R13, R14, RZ ;  /* 0x0000000e0d0d723e */ /* 0x000fe200048070ff */
[----:B------:R-:W-:Y:S01]  /*d270*/  HADD2.F32 R20, -RZ, R20.H0_H0 ;  /* 0x20000014ff147230 */ /* 0x000fe20000004100 */
[----:B------:R-:W-:Y:S01]  /*d280*/  F2FP.SATFINITE.E4M3.F32.PACK_AB_MERGE_C R30, R21, R30, R31 ;  /* 0x0000001e151e723e */ /* 0x000fe2000480701f */
[----:B------:R-:W-:Y:S02]  /*d290*/  HADD2.F32 R3, -RZ, R7.H1_H1 ;  /* 0x30000007ff037230 */ /* 0x000fe40000004100 */
[----:B------:R-:W-:Y:S01]  /*d2a0*/  FMUL.FTZ R15, R4, R9 ;  /* 0x00000009040f7220 */ /* 0x000fe20000410000 */
[----:B------:R-:W-:-:S02]  /*d2b0*/  HADD2.F32 R12, -RZ, R12.H0_H0 ;  /* 0x2000000cff0c7230 */ /* 0x000fc40000004100 */
        /* <DEDUP_REMOVED lines=10> */
[----:B------:R-:W-:-:S02]  /*d360*/  F2FP.SATFINITE.E4M3.F32.PACK_AB_MERGE_C R28, R11, R6, R13 ;  /* 0x000000060b1c723e */ /* 0x000fc4000480700d */
[----:B------:R-:W-:-:S04]  /*d370*/  F2FP.SATFINITE.E4M3.F32.PACK_AB_MERGE_C R10, R10, R15, RZ ;  /* 0x0000000f0a0a723e */ /* 0x000fc800048070ff */
[----:B------:R-:W-:-:S05]  /*d380*/  F2FP.SATFINITE.E4M3.F32.PACK_AB_MERGE_C R29, R3, R4, R10 ;  /* 0x00000004031d723e */ /* 0x000fca000480700a */
[----:B------:R0:W-:Y:S01]  /*d390*/  STS.128 [R0+0x2000], R28 ;  /* 0x0020001c00007388 */ /* 0x0001e20000000c00 */
[----:B------:R-:W-:Y:S05]  /*d3a0*/  BRA `(.L_x_6740) ;  /* 0x0000002400207947 */ /* 0x000fea0003800000 */
.L_x_6721:
[----:B------:R-:W1:Y:S01]  /*d3b0*/  LDC R21, c[0x0][0x3d4] ;  /* 0x0000f500ff157b82 */ /* 0x000e620000000800 */
[-C--:B------:R-:W-:Y:S01]  /*d3c0*/  ISETP.GE.AND P0, PT, R233, R58.reuse, PT ;  /* 0x0000003ae900720c */ /* 0x080fe20003f06270 */
[----:B------:R-:W-:Y:S01]  /*d3d0*/  ULDC.64 UR4, c[0x0][0x3c8] ;  /* 0x0000f20000047ab9 */ /* 0x000fe20000000a00 */
[----:B------:R-:W-:Y:S01]  /*d3e0*/  ISETP.GE.AND P1, PT, R209, R58, PT ;  /* 0x0000003ad100720c */ /* 0x000fe20003f26270 */
[----:B------:R-:W-:Y:S01]  /*d3f0*/  ULDC.64 UR6, c[0x0][0x3e0] ;  /* 0x0000f80000067ab9 */ /* 0x000fe20000000a00 */
[----:B------:R-:W-:Y:S02]  /*d400*/  CS2R R36, SRZ ;  /* 0x0000000000247805 */ /* 0x000fe4000001ff00 */
[----:B------:R-:W-:Y:S02]  /*d410*/  CS2R R38, SRZ ;  /* 0x0000000000267805 */ /* 0x000fe4000001ff00 */
[CC--:B-1----:R-:W-:Y:S02]  /*d420*/  ISETP.GE.OR P0, PT, R22.reuse, R21.reuse, P0 ;  /* 0x000000151600720c */ /* 0x0c2fe40000706670 */
[----:B------:R-:W-:-:S11]  /*d430*/  ISETP.GE.OR P1, PT, R22, R21, P1 ;  /* 0x000000151600720c */ /* 0x000fd60000f26670 */
[----:B------:R-:W1:Y:S01]  /*d440*/  @!P0 LDC.64 R34, c[0x0][0x3e0] ;  /* 0x0000f800ff228b82 */ /* 0x000e620000000a00 */
[C-C-:B------:R-:W-:Y:S02]  /*d450*/  @!P0 IADD3 R13, P4, P5, R30.reuse, R60, R55.reuse ;  /* 0x0000003c1e0d8210 */ /* 0x140fe40007d9e037 */
[----:B------:R-:W-:Y:S02]  /*d460*/  @!P1 IADD3 R8, P2, P3, R30, UR4, R55 ;  /* 0x000000041e089c10 */ /* 0x000fe4000fb5e037 */
[C-C-:B------:R-:W-:Y:S02]  /*d470*/  @!P0 IADD3.X R20, R31.reuse, R59, R54.reuse, P4, P5 ;  /* 0x0000003b1f148210 */ /* 0x140fe400027ea436 */
[----:B------:R-:W-:Y:S01]  /*d480*/  @!P1 IADD3.X R9, R31, UR5, R54, P2, P3 ;  /* 0x000000051f099c10 */ /* 0x000fe200097e6436 */
[----:B------:R-:W2:Y:S01]  /*d490*/  @!P0 LDC.64 R28, c[0x0][0x3c8] ;  /* 0x0000f200ff1c8b82 */ /* 0x000ea20000000a00 */
[C-C-:B------:R-:W-:Y:S02]  /*d4a0*/  @!P1 IADD3 R10, P2, P3, R32.reuse, UR6, R57.reuse ;  /* 0x00000006200a9c10 */ /* 0x140fe4000fb5e039 */
[----:B------:R-:W-:-:S02]  /*d4b0*/  @!P0 IADD3 R15, P4, P5, R32, R62, R57 ;  /* 0x0000003e200f8210 */ /* 0x000fc40007d9e039 */
[----:B------:R-:W-:Y:S02]  /*d4c0*/  CS2R R30, SRZ ;  /* 0x00000000001e7805 */ /* 0x000fe4000001ff00 */
[C-C-:B------:R-:W-:Y:S01]  /*d4d0*/  @!P1 IADD3.X R11, R33.reuse, UR7, R56.reuse, P2, P3 ;  /* 0x00000007210b9c10 */ /* 0x140fe200097e6438 */
[----:B------:R3:W5:Y:S01]  /*d4e0*/  @!P1 LDG.E.128 R36, desc[UR38][R8.64] ;  /* 0x0000002608249981 */ /* 0x000762000c1e1d00 */
[----:B------:R-:W-:Y:S02]  /*d4f0*/  @!P0 IADD3.X R0, R33, R61, R56, P4, P5 ;  /* 0x0000003d21008210 */ /* 0x000fe400027ea438 */
[----:B-1----:R-:W-:-:S05]  /*d500*/  @!P0 IADD3 R14, P3, R15, R34, RZ ;  /* 0x000000220f0e8210 */ /* 0x002fca0007f7e0ff */
[----:B------:R-:W-:Y:S02]  /*d510*/  @!P0 IMAD.X R15, R0, 0x1, R35, P3 ;  /* 0x00000001000f8824 */ /* 0x000fe400018e0623 */
[----:B------:R-:W1:Y:S01]  /*d520*/  LDC R0, c[0x0][0x428] ;  /* 0x00010a00ff007b82 */ /* 0x000e620000000800 */
[----:B--2---:R-:W-:Y:S02]  /*d530*/  @!P0 IADD3 R12, P2, R13, R28, RZ ;  /* 0x0000001c0d0c8210 */ /* 0x004fe40007f5e0ff */
[----:B------:R-:W-:Y:S02]  /*d540*/  CS2R R32, SRZ ;  /* 0x0000000000207805 */ /* 0x000fe4000001ff00 */
[----:B------:R-:W-:Y:S01]  /*d550*/  CS2R R34, SRZ ;  /* 0x0000000000227805 */ /* 0x000fe2000001ff00 */
[----:B------:R-:W-:Y:S01]  /*d560*/  @!P0 IMAD.X R13, R20, 0x1, R29, P2 ;  /* 0x00000001140d8824 */ /* 0x000fe200010e061d */
[----:B------:R-:W-:-:S04]  /*d570*/  CS2R R28, SRZ ;  /* 0x00000000001c7805 */ /* 0x000fc8000001ff00 */
[----:B------:R-:W5:Y:S04]  /*d580*/  @!P0 LDG.E.128 R32, desc[UR38][R12.64] ;  /* 0x000000260c208981 */ /* 0x000f68000c1e1d00 */
[----:B------:R-:W5:Y:S01]  /*d590*/  @!P0 LDG.E.128 R28, desc[UR38][R14.64] ;  /* 0x000000260e1c8981 */ /* 0x000f62000c1e1d00 */
[----:B-1----:R-:W-:-:S13]  /*d5a0*/  ISETP.NE.AND P0, PT, R0, 0x1, PT ;  /* 0x000000010000780c */ /* 0x002fda0003f05270 */
[----:B------:R-:W1:Y:S08]  /*d5b0*/  @P0 LDC R0, c[0x0][0x42c] ;  /* 0x00010b00ff000b82 */ /* 0x000e700000000800 */
[----:B---3--:R-:W2:Y:S01]  /*d5c0*/  @P0 LDC R9, c[0x0][0x430] ;  /* 0x00010c00ff090b82 */ /* 0x008ea20000000800 */
[----:B------:R-:W-:-:S04]  /*d5d0*/  IMAD R3, R217, 0x80, R209 ;  /* 0x00000080d9037824 */ /* 0x000fc800078e02d1 */
[----:B------:R-:W-:Y:S01]  /*d5e0*/  IMAD R3, R63, 0x40, R3 ;  /* 0x000000403f037824 */ /* 0x000fe200078e0203 */
[----:B------:R-:W-:Y:S02]  /*d5f0*/  CS2R R40, SRZ ;  /* 0x0000000000287805 */ /* 0x000fe4000001ff00 */
[----:B------:R-:W-:Y:S01]  /*d600*/  CS2R R42, SRZ ;  /* 0x00000000002a7805 */ /* 0x000fe2000001ff00 */
[----:B------:R-:W-:-:S05]  /*d610*/  IMAD.MOV.U32 R8, RZ, RZ, R46 ;  /* 0x000000ffff087224 */ /* 0x000fca00078e002e */
[----:B------:R3:W5:Y:S01]  /*d620*/  @!P1 LDG.E.128 R40, desc[UR38][R10.64] ;  /* 0x000000260a289981 */ /* 0x000762000c1e1d00 */
[----:B-1----:R-:W-:-:S05]  /*d630*/  @P0 IMAD.HI.U32 R0, R3, R0, RZ ;  /* 0x0000000003000227 */ /* 0x002fca00078e00ff */
[----:B--2---:R-:W-:Y:S01]  /*d640*/  @P0 SHF.R.U32.HI R3, RZ, R9, R0 ;  /* 0x00000009ff030219 */ /* 0x004fe20000011600 */
[----:B------:R-:W-:-:S03]  /*d650*/  IMAD.MOV.U32 R9, RZ, RZ, R49 ;  /* 0x000000ffff097224 */ /* 0x000fc600078e0031 */
[----:B------:R-:W-:Y:S01]  /*d660*/  SHF.R.S32.HI R45, RZ, 0x1f, R3 ;  /* 0x0000001fff2d7819 */ /* 0x000fe20000011403 */
[----:B---3--:R-:W-:Y:S02]  /*d670*/  IMAD.MOV.U32 R10, RZ, RZ, R44 ;  /* 0x000000ffff0a7224 */ /* 0x008fe400078e002c */
[----:B------:R-:W-:Y:S02]  /*d680*/  IMAD.MOV.U32 R11, RZ, RZ, R51 ;  /* 0x000000ffff0b7224 */ /* 0x000fe400078e0033 */
        /* <DEDUP_REMOVED lines=11> */
[----:B------:R-:W-:Y:S08]  /*d740*/  BRA.DIV UR4, `(.L_x_6743) ;  /* 0x000001fe04307947 */ /* 0x000ff0000b800000 */
.L_x_7024:
[----:B------:R-:W-:-:S03]  /*d750*/  UMOV UR4, 0xffffffff ;  /* 0xffffffff00047882 */ /* 0x000fc60000000000 */
[----:B------:R-:W-:Y:S05]  /*d760*/  BRA.DIV UR4, `(.L_x_6744) ;  /* 0x000001fe04507947 */ /* 0x000fea000b800000 */
.L_x_7027:
[----:B------:R-:W-:-:S03]  /*d770*/  UMOV UR4, 0xffffffff ;  /* 0xffffffff00047882 */ /* 0x000fc60000000000 */
[----:B------:R-:W-:Y:S05]  /*d780*/  BRA.DIV UR4, `(.L_x_6745) ;  /* 0x000001fe04707947 */ /* 0x000fea000b800000 */
.L_x_7030:
[----:B------:R-:W-:-:S03]  /*d790*/  UMOV UR4, 0xffffffff ;  /* 0xffffffff00047882 */ /* 0x000fc60000000000 */
[----:B------:R-:W-:Y:S05]  /*d7a0*/  BRA.DIV UR4, `(.L_x_6746) ;  /* 0x000001fe04907947 */ /* 0x000fea000b800000 */
.L_x_7033:
[----:B------:R-:W-:-:S03]  /*d7b0*/  UMOV UR4, 0xffffffff ;  /* 0xffffffff00047882 */ /* 0x000fc60000000000 */
[----:B------:R-:W-:Y:S05]  /*d7c0*/  BRA.DIV UR4, `(.L_x_6747) ;  /* 0x000001fe04b07947 */ /* 0x000fea000b800000 */
.L_x_7036:
[----:B------:R-:W-:-:S03]  /*d7d0*/  UMOV UR4, 0xffffffff ;  /* 0xffffffff00047882 */ /* 0x000fc60000000000 */
[----:B------:R-:W-:Y:S05]  /*d7e0*/  BRA.DIV UR4, `(.L_x_6748) ;  /* 0x000001fe04d07947 */ /* 0x000fea000b800000 */
.L_x_7039:
[----:B------:R-:W-:-:S03]  /*d7f0*/  UMOV UR4, 0xffffffff ;  /* 0xffffffff00047882 */ /* 0x000fc60000000000 */
[----:B------:R-:W-:Y:S05]  /*d800*/  BRA.DIV UR4, `(.L_x_6749) ;  /* 0x000001fe04f07947 */ /* 0x000fea000b800000 */
.L_x_7042:
[----:B------:R-:W-:-:S03]  /*d810*/  UMOV UR4, 0xffffffff ;  /* 0xffffffff00047882 */ /* 0x000fc60000000000 */
[----:B------:R-:W-:Y:S05]  /*d820*/  BRA.DIV UR4, `(.L_x_6750) ;  /* 0x0000020204107947 */ /* 0x000fea000b800000 */
.L_x_7045:
[----:B------:R-:W-:Y:S01]  /*d830*/  ULEA.HI UR4, UR37, UR37, URZ, 0x1 ;  /* 0x0000002525047291 */ /* 0x000fe2000f8f083f */
[----:B------:R-:W-:Y:S01]  /*d840*/  ISETP.GE.AND P0, PT, R22, R21, PT ;  /* 0x000000151600720c */ /* 0x000fe20003f06270 */
[----:B------:R-:W-:Y:S02]  /*d850*/  BSSY B1, `(.L_x_6751) ;  /* 0x0000009000017945 */ /* 0x000fe40003800000 */
[----:B------:R-:W-:Y:S01]  /*d860*/  ULOP3.LUT UR4, UR4, 0xfffffffe, URZ, 0xc0, !UPT ;  /* 0xfffffffe04047892 */ /* 0x000fe2000f8ec03f */
[-C--:B------:R-:W-:Y:S02]  /*d870*/  ISETP.GE.OR P2, PT, R209, R58.reuse, P0 ;  /* 0x0000003ad100720c */ /* 0x080fe40000746670 */
[----:B------:R-:W-:Y:S01]  /*d880*/  ISETP.GE.OR P0, PT, R233, R58, P0 ;  /* 0x0000003ae900720c */ /* 0x000fe20000706670 */
[----:B------:R-:W-:-:S06]  /*d890*/  UIADD3 UR4, UR37, -UR4, URZ ;  /* 0x8000000425047290 */ /* 0x000fcc000fffe03f */
[----:B------:R-:W-:-:S05]  /*d8a0*/  IMAD.U32 R3, RZ, RZ, UR4 ;  /* 0x00000004ff037e24 */ /* 0x000fca000f8e00ff */
[----:B------:R-:W-:-:S04]  /*d8b0*/  SHF.L.U32 R3, R3, 0x1f, RZ ;  /* 0x0000001f03037819 */ /* 0x000fc800000006ff */
[----:B------:R-:W1:Y:S02]  /*d8c0*/  SYNCS.PHASECHK.TRANS64.TRYWAIT P1, [R18+URZ+0x28800], R3 ;  /* 0x02880003120075a7 */ /* 0x000e64000802017f */
[----:B-1----:R-:W-:Y:S05]  /*d8d0*/  @!P1 BRA `(.L_x_6752) ;  /* 0x00000200000c9947 */ /* 0x002fea0003800000 */
.L_x_7046:
[----:B------:R-:W-:Y:S05]  /*d8e0*/  BSYNC B1 ;  /* 0x0000000000017941 */ /* 0x000fea0003800000 */
.L_x_6751:
[----:B------:R-:W-:Y:S04]  /*d8f0*/  BSSY B1, `(.L_x_6753) ;  /* 0x0000100000017945 */ /* 0x000fe80003800000 */
[----:B------:R-:W-:Y:S05]  /*d900*/  @P2 BRA `(.L_x_6754) ;  /* 0x0000000c00f82947 */ /* 0x000fea0003800000 */
[----:B-1---5:R-:W-:Y:S02]  /*d910*/  SHF.R.U32.HI R3, RZ, 0x8, R36 ;  /* 0x00000008ff037819 */ /* 0x022fe40000011624 */
[----:B------:R-:W-:Y:S02]  /*d920*/  LOP3.LUT R0, R36, 0xff, RZ, 0xc0, !PT ;  /* 0x000000ff24007812 */ /* 0x000fe400078ec0ff */
[----:B------:R-:W-:Y:S02]  /*d930*/  LOP3.LUT R3, R3, 0xff, RZ, 0xc0, !PT ;  /* 0x000000ff03037812 */ /* 0x000fe400078ec0ff */
[----:B------:R-:W-:Y:S02]  /*d940*/  SHF.R.U32.HI R5, RZ, 0x8, R37 ;  /* 0x00000008ff057819 */ /* 0x000fe40000011625 */
[----:B------:R-:W-:Y:S02]  /*d950*/  SHF.R.U32.HI R7, RZ, 0x8, R38 ;  /* 0x00000008ff077819 */ /* 0x000fe40000011626 */
[----:B------:R-:W-:Y:S01]  /*d960*/  PRMT R13, R3, 0x7604, R0 ;  /* 0x00007604030d7816 */ /* 0x000fe20000000000 */
[----:B------:R-:W-:Y:S01]  /*d970*/  IMAD.SHL.U32 R3, R211, 0x80, RZ ;  /* 0x00000080d3037824 */ /* 0x000fe200078e00ff */
[----:B------:R-:W-:-:S02]  /*d980*/  LOP3.LUT R4, R37, 0xff, RZ, 0xc0, !PT ;  /* 0x000000ff25047812 */ /* 0x000fc400078ec0ff */
[----:B------:R-:W-:Y:S02]  /*d990*/  LOP3.LUT R5, R5, 0xff, RZ, 0xc0, !PT ;  /* 0x000000ff05057812 */ /* 0x000fe400078ec0ff */
[----:B------:R-:W-:Y:S02]  /*d9a0*/  LOP3.LUT R6, R38, 0xff, RZ, 0xc0, !PT ;  /* 0x000000ff26067812 */ /* 0x000fe400078ec0ff */
[----:B------:R-:W-:Y:S02]  /*d9b0*/  LOP3.LUT R7, R7, 0xff, RZ, 0xc0, !PT ;  /* 0x000000ff07077812 */ /* 0x000fe400078ec0ff */
[----:B------:R-:W-:Y:S02]  /*d9c0*/  PRMT R15, R5, 0x7604, R4 ;  /* 0x00007604050f7816 */ /* 0x000fe40000000004 */
[----:B------:R-:W-:Y:S02]  /*d9d0*/  SHF.R.U32.HI R0, RZ, 0x8, R40 ;  /* 0x00000008ff007819 */ /* 0x000fe40000011628 */
[----:B------:R-:W-:Y:S01]  /*d9e0*/  LOP3.LUT R4, R3, 0x380, RZ, 0xc0, !PT ;  /* 0x0000038003047812 */ /* 0x000fe200078ec0ff */
[----:B------:R-:W-:Y:S01]  /*d9f0*/  IMAD.IADD R3, R22, 0x1, R21 ;  /* 0x0000000116037824 */ /* 0x000fe200078e0215 */
[----:B------:R-:W-:-:S02]  /*da00*/  PRMT R45, R7, 0x7604, R6 ;  /* 0x00007604072d7816 */ /* 0x000fc40000000006 */
[----:B------:R-:W-:Y:S02]  /*da10*/  SHF.R.U32.HI R6, RZ, 0x8, R39 ;  /* 0x00000008ff067819 */ /* 0x000fe40000011627 */
[----:B------:R-:W-:Y:S02]  /*da20*/  LOP3.LUT R8, R0, 0xff, RZ, 0xc0, !PT ;  /* 0x000000ff00087812 */ /* 0x000fe400078ec0ff */
[----:B------:R-:W-:Y:S02]  /*da30*/  LOP3.LUT R7, R40, 0xff, RZ, 0xc0, !PT ;  /* 0x000000ff28077812 */ /* 0x000fe400078ec0ff */
[----:B------:R-:W-:Y:S02]  /*da40*/  LOP3.LUT R0, R4, 0x70, R22, 0xf8, !PT ;  /* 0x0000007004007812 */ /* 0x000fe400078ef816 */
[----:B------:R-:W-:Y:S02]  /*da50*/  SHF.R.U32.HI R9, RZ, 0x3, R4 ;  /* 0x00000003ff097819 */ /* 0x000fe40000011604 */
[----:B------:R-:W-:-:S02]  /*da60*/  LOP3.LUT R5, R39, 0xff, RZ, 0xc0, !PT ;  /* 0x000000ff27057812 */ /* 0x000fc400078ec0ff */
[----:B------:R-:W-:Y:S02]  /*da70*/  LOP3.LUT R6, R6, 0xff, RZ, 0xc0, !PT ;  /* 0x000000ff06067812 */ /* 0x000fe400078ec0ff */
[----:B------:R-:W-:Y:S02]  /*da80*/  LOP3.LUT R4, R4, 0x70, R3, 0xf8, !PT ;  /* 0x0000007004047812 */ /* 0x000fe400078ef803 */
[----:B------:R-:W-:Y:S02]  /*da90*/  PRMT R51, R8, 0x7604, R7 ;  /* 0x0000760408337816 */ /* 0x000fe40000000007 */
[----:B------:R-:W-:Y:S02]  /*daa0*/  LOP3.LUT R3, R0, R9, RZ, 0x3c, !PT ;  /* 0x0000000900037212 */ /* 0x000fe400078e3cff */
[----:B------:R-:W-:Y:S02]  /*dab0*/  SHF.R.U32.HI R8, RZ, 0x8, R41 ;  /* 0x00000008ff087819 */ /* 0x000fe40000011629 */
[----:B------:R-:W-:-:S02]  /*dac0*/  PRMT R49, R6, 0x7604, R5 ;  /* 0x0000760406317816 */ /* 0x000fc40000000005 */
[----:B------:R-:W-:Y:S02]  /*dad0*/  LOP3.LUT R5, R4, R9, RZ, 0x3c, !PT ;  /* 0x0000000904057212 */ /* 0x000fe400078e3cff */
[----:B------:R-:W-:Y:S02]  /*dae0*/  IADD3 R0, R18, R3, R222 ;  /* 0x0000000312007210 */ /* 0x000fe40007ffe0de */
[----:B------:R-:W-:Y:S02]  /*daf0*/  LOP3.LUT R4, R41, 0xff, RZ, 0xc0, !PT ;  /* 0x000000ff29047812 */ /* 0x000fe400078ec0ff */
[----:B------:R-:W-:Y:S02]  /*db00*/  SHF.R.U32.HI R7, RZ, 0x8, R42 ;  /* 0x00000008ff077819 */ /* 0x000fe4000001162a */
[----:B------:R-:W-:Y:S02]  /*db10*/  LOP3.LUT R3, R8, 0xff, RZ, 0xc0, !PT ;  /* 0x000000ff08037812 */ /* 0x000fe400078ec0ff */
[----:B------:R-:W-:Y:S01]  /*db20*/  LOP3.LUT R6, R42, 0xff, RZ, 0xc0, !PT ;  /* 0x000000ff2a067812 */ /* 0x000fe200078ec0ff */
[----:B------:R-:W-:Y:S01]  /*db30*/  LDS.128 R8, [R0+0x18400] ;  /* 0x0184000000087984 */ /* 0x000fe20000000c00 */
[----:B------:R-:W-:-:S02]  /*db40*/  LOP3.LUT R7, R7, 0xff, RZ, 0xc0, !PT ;  /* 0x000000ff07077812 */ /* 0x000fc400078ec0ff */
[----:B------:R-:W-:Y:S02]  /*db50*/  PRMT R53, R3, 0x7604, R4 ;  /* 0x0000760403357816 */ /* 0x000fe40000000004 */
[----:B------:R-:W-:Y:S02]  /*db60*/  IADD3 R3, R18, R5, R222 ;  /* 0x0000000512037210 */ /* 0x000fe40007ffe0de */
[----:B------:R-:W-:Y:S02]  /*db70*/  PRMT R55, R7, 0x7604, R6 ;  /* 0x0000760407377816 */ /* 0x000fe40000000006 */
[----:B------:R-:W-:Y:S01]  /*db80*/  SHF.R.U32.HI R14, RZ, 0x10, R37 ;  /* 0x00000010ff0e7819 */ /* 0x000fe20000011625 */
[----:B------:R-:W1:Y:S01]  /*db90*/  LDS.128 R4, [R3+0x18400] ;  /* 0x0184000003047984 */ /* 0x000e620000000c00 */
[----:B------:R-:W-:Y:S02]  /*dba0*/  SHF.R.U32.HI R47, RZ, 0x8, R43 ;  /* 0x00000008ff2f7819 */ /* 0x000fe4000001162b */
[----:B------:R-:W-:-:S02]  /*dbb0*/  SHF.R.U32.HI R44, RZ, 0x10, R39 ;  /* 0x00000010ff2c7819 */ /* 0x000fc40000011627 */
[----:B------:R-:W-:Y:S02]  /*dbc0*/  LOP3.LUT R14, R14, 0xff, RZ, 0xc0, !PT ;  /* 0x000000ff0e0e7812 */ /* 0x000fe400078ec0ff */
[----:B------:R-:W-:Y:S02]  /*dbd0*/  LOP3.LUT R12, R43, 0xff, RZ, 0xc0, !PT ;  /* 0x000000ff2b0c7812 */ /* 0x000fe400078ec0ff */
[----:B------:R-:W-:Y:S02]  /*dbe0*/  LOP3.LUT R47, R47, 0xff, RZ, 0xc0, !PT ;  /* 0x000000ff2f2f7812 */ /* 0x000fe400078ec0ff */
[----:B------:R-:W-:Y:S02]  /*dbf0*/  LOP3.LUT R44, R44, 0xff, RZ, 0xc0, !PT ;  /* 0x000000ff2c2c7812 */ /* 0x000fe400078ec0ff */
[----:B------:R-:W-:Y:S02]  /*dc00*/  SHF.R.U32.HI R20, RZ, 0x10, R38 ;  /* 0x00000010ff147819 */ /* 0x000fe40000011626 */
[----:B------:R-:W-:-:S02]  /*dc10*/  PRMT R15, R14, 0x7054, R15 ;  /* 0x000070540e0f7816 */ /* 0x000fc4000000000f */
[----:B------:R-:W-:Y:S02]  /*dc20*/  PRMT R57, R47, 0x7604, R12 ;  /* 0x000076042f397816 */ /* 0x000fe4000000000c */
[----:B------:R-:W-:Y:S02]  /*dc30*/  SHF.R.U32.HI R14, RZ, 0x10, R41 ;  /* 0x00000010ff0e7819 */ /* 0x000fe40000011629 */
[----:B------:R-:W-:Y:S02]  /*dc40*/  SHF.R.U32.HI R12, RZ, 0x10, R36 ;  /* 0x00000010ff0c7819 */ /* 0x000fe40000011624 */
[----:B------:R-:W-:Y:S02]  /*dc50*/  PRMT R49, R44, 0x7054, R49 ;  /* 0x000070542c317816 */ /* 0x000fe40000000031 */
[----:B------:R-:W-:Y:S02]  /*dc60*/  LOP3.LUT R20, R20, 0xff, RZ, 0xc0, !PT ;  /* 0x000000ff14147812 */ /* 0x000fe400078ec0ff */
[----:B------:R-:W-:-:S02]  /*dc70*/  SHF.R.U32.HI R44, RZ, 0x10, R43 ;  /* 0x00000010ff2c7819 */ /* 0x000fc4000001162b */
[----:B------:R-:W-:Y:S02]  /*dc80*/  LOP3.LUT R14, R14, 0xff, RZ, 0xc0, !PT ;  /* 0x000000ff0e0e7812 */ /* 0x000fe400078ec0ff */
[----:B------:R-:W-:Y:S02]  /*dc90*/  LOP3.LUT R12, R12, 0xff, RZ, 0xc0, !PT ;  /* 0x000000ff0c0c7812 */ /* 0x000fe400078ec0ff */
[----:B------:R-:W-:Y:S02]  /*dca0*/  PRMT R47, R20, 0x7054, R45 ;  /* 0x00007054142f7816 */ /* 0x000fe4000000002d */
[----:B------:R-:W-:Y:S02]  /*dcb0*/  LOP3.LUT R44, R44, 0xff, RZ, 0xc0, !PT ;  /* 0x000000ff2c2c7812 */ /* 0x000fe400078ec0ff */
[----:B------:R-:W-:Y:S02]  /*dcc0*/  SHF.R.U32.HI R20, RZ, 0x10, R42 ;  /* 0x00000010ff147819 */ /* 0x000fe4000001162a */
[----:B------:R-:W-:-:S02]  /*dcd0*/  PRMT R53, R14, 0x7054, R53 ;  /* 0x000070540e357816 */ /* 0x000fc40000000035 */
[----:B------:R-:W-:Y:S02]  /*dce0*/  PRMT R13, R12, 0x7054, R13 ;  /* 0x000070540c0d7816 */ /* 0x000fe4000000000d */
[----:B------:R-:W-:Y:S02]  /*dcf0*/  SHF.R.U32.HI R12, RZ, 0x10, R40 ;  /* 0x00000010ff0c7819 */ /* 0x000fe40000011628 */
[----:B------:R-:W-:Y:S02]  /*dd00*/  PRMT R57, R44, 0x7054, R57 ;  /* 0x000070542c397816 */ /* 0x000fe40000000039 */
[----:B------:R-:W-:Y:S02]  /*dd10*/  LOP3.LUT R20, R20, 0xff, RZ, 0xc0, !PT ;  /* 0x000000ff14147812 */ /* 0x000fe400078ec0ff */
[----:B------:R-:W-:Y:S02]  /*dd20*/  LOP3.LUT R45, R15, 0xff000000, R37, 0xf8, !PT ;  /* 0xff0000000f2d7812 */ /* 0x000fe400078ef825 */
[----:B------:R-:W-:-:S02]  /*dd30*/  LOP3.LUT R53, R53, 0xff000000, R41, 0xf8, !PT ;  /* 0xff00000035357812 */ /* 0x000fc400078ef829 */
[----:B------:R-:W-:Y:S02]  /*dd40*/  LOP3.LUT R12, R12, 0xff, RZ, 0xc0, !PT ;  /* 0x000000ff0c0c7812 */ /* 0x000fe400078ec0ff */
[----:B------:R-:W-:Y:S02]  /*dd50*/  LOP3.LUT R44, R13, 0xff000000, R36, 0xf8, !PT ;  /* 0xff0000000d2c7812 */ /* 0x000fe400078ef824 */
[----:B------:R-:W-:Y:S02]  /*dd60*/  LOP3.LUT R57, R57, 0xff000000, R43, 0xf8, !PT ;  /* 0xff00000039397812 */ /* 0x000fe400078ef82b */
[----:B------:R-:W-:Y:S02]  /*dd70*/  PRMT R55, R20, 0x7054, R55 ;  /* 0x0000705414377816 */ /* 0x000fe40000000037 */
[----:B------:R-:W-:Y:S02]  /*dd80*/  F2FP.F16.E4M3.UNPACK_B R41, R45.H1 ;  /* 0x0000002dff29723e */ /* 0x000fe400030006ff */
[----:B------:R-:W-:-:S02]  /*dd90*/  F2FP.F16.E4M3.UNPACK_B R43, R53.H1 ;  /* 0x00000035ff2b723e */ /* 0x000fc400030006ff */
[----:B-1----:R-:W-:Y:S02]  /*dda0*/  F2FP.F16.E4M3.UNPACK_B R36, R5.H1 ;  /* 0x00000005ff24723e */ /* 0x002fe400030006ff */
[----:B------:R-:W-:Y:S01]  /*ddb0*/  PRMT R51, R12, 0x7054, R51 ;  /* 0x000070540c337816 */ /* 0x000fe20000000033 */
[----:B------:R-:W-:Y:S01]  /*ddc0*/  HADD2.F32 R46, -RZ, R43.H0_H0 ;  /* 0x2000002bff2e7230 */ /* 0x000fe20000004100 */
[----:B------:R-:W-:Y:S01]  /*ddd0*/  LOP3.LUT R55, R55, 0xff000000, R42, 0xf8, !PT ;  /* 0xff00000037377812 */ /* 0x000fe200078ef82a */
[----:B------:R-:W-:Y:S01]  /*dde0*/  HADD2.F32 R42, -RZ, R41.H0_H0 ;  /* 0x20000029ff2a7230 */ /* 0x000fe20000004100 */
[----:B------:R-:W-:Y:S01]  /*ddf0*/  F2FP.F16.E4M3.UNPACK_B R13, R9.H1 ;  /* 0x00000009ff0d723e */ /* 0x000fe200030006ff */
[--C-:B------:R-:W-:Y:S01]  /*de00*/  HADD2.F32 R37, -RZ, R36.reuse.H0_H0 ;  /* 0x20000024ff257230 */ /* 0x100fe20000004100 */
[----:B------:R-:W-:Y:S01]  /*de10*/  LOP3.LUT R49, R49, 0xff000000, R39, 0xf8, !PT ;  /* 0xff00000031317812 */ /* 0x000fe200078ef827 */
[----:B------:R-:W-:Y:S01]  /*de20*/  HADD2.F32 R36, -RZ, R36.H1_H1 ;  /* 0x30000024ff247230 */ /* 0x000fe20000004100 */
[----:B------:R-:W-:-:S02]  /*de30*/  LOP3.LUT R51, R51, 0xff000000, R40, 0xf8, !PT ;  /* 0xff00000033337812 */ /* 0x000fc400078ef828 */
[----:B------:R-:W-:Y:S01]  /*de40*/  F2FP.F16.E4M3.UNPACK_B R20, R5 ;  /* 0x00000005ff14723e */ /* 0x000fe200020006ff */
[C---:B------:R-:W-:Y:S01]  /*de50*/  FMUL.FTZ R59, R37.reuse, R46 ;  /* 0x0000002e253b7220 */ /* 0x040fe20000410000 */
[-C--:B------:R-:W-:Y:S01]  /*de60*/  F2FP.F16.E4M3.UNPACK_B R39, R7.reuse ;  /* 0x00000007ff27723e */ /* 0x080fe200020006ff */
[----:B------:R-:W-:Y:S01]  /*de70*/  FMUL.FTZ R61, R37, R42 ;  /* 0x0000002a253d7220 */ /* 0x000fe20000410000 */
[----:B------:R-:W-:Y:S02]  /*de80*/  F2FP.F16.E4M3.UNPACK_B R40, R7.H1 ;  /* 0x00000007ff28723e */ /* 0x000fe400030006ff */
[-C--:B------:R-:W-:Y:S02]  /*de90*/  F2FP.F16.E4M3.UNPACK_B R5, R4.reuse ;  /* 0x00000004ff05723e */ /* 0x080fe400020006ff */
[----:B------:R-:W-:Y:S01]  /*dea0*/  F2FP.F16.E4M3.UNPACK_B R7, R4.H1 ;  /* 0x00000004ff07723e */ /* 0x000fe200030006ff */
[--C-:B------:R-:W-:Y:S01]  /*deb0*/  HADD2.F32 R4, -RZ, R13.reuse.H0_H0 ;  /* 0x2000000dff047230 */ /* 0x100fe20000004100 */
[----:B------:R-:W-:Y:S01]  /*dec0*/  F2FP.F16.E4M3.UNPACK_B R53, R53 ;  /* 0x00000035ff35723e */ /* 0x000fe200020006ff */
[----:B------:R-:W-:Y:S01]  /*ded0*/  HADD2.F32 R13, -RZ, R13.H1_H1 ;  /* 0x3000000dff0d7230 */ /* 0x000fe20000004100 */
[----:B------:R-:W-:-:S02]  /*dee0*/  F2FP.F16.E4M3.UNPACK_B R45, R45 ;  /* 0x0000002dff2d723e */ /* 0x000fc400020006ff */
[C---:B------:R-:W-:Y:S01]  /*def0*/  FFMA.FTZ R48, R4.reuse, R42, -R59 ;  /* 0x0000002a04307223 */ /* 0x040fe2000001083b */
[----:B------:R-:W-:Y:S01]  /*df00*/  FFMA.FTZ R50, R4, R46, R61 ;  /* 0x0000002e04327223 */ /* 0x000fe2000001003d */
[----:B------:R-:W-:Y:S01]  /*df10*/  HADD2.F32 R42, -RZ, R41.H1_H1 ;  /* 0x30000029ff2a7230 */ /* 0x000fe20000004100 */
[----:B------:R-:W-:Y:S01]  /*df20*/  LOP3.LUT R47, R47, 0xff000000, R38, 0xf8, !PT ;  /* 0xff0000002f2f7812 */ /* 0x000fe200078ef826 */
[----:B------:R-:W-:Y:S01]  /*df30*/  HADD2.F32 R46, -RZ, R43.H1_H1 ;  /* 0x3000002bff2e7230 */ /* 0x000fe20000004100 */
[-C--:B------:R-:W-:Y:S01]  /*df40*/  F2FP.F16.E4M3.UNPACK_B R37, R6.reuse ;  /* 0x00000006ff25723e */ /* 0x080fe200020006ff */
[----:B------:R-:W-:Y:S01]  /*df50*/  HADD2.F32 R43, -RZ, R53.H0_H0 ;  /* 0x20000035ff2b7230 */ /* 0x000fe20000004100 */
[----:B------:R-:W-:Y:S01]  /*df60*/  F2FP.F16.E4M3.UNPACK_B R38, R6.H1 ;  /* 0x00000006ff26723e */ /* 0x000fe200030006ff */
[----:B------:R-:W-:Y:S01]  /*df70*/  HADD2.F32 R6, -RZ, R20.H0_H0 ;  /* 0x20000014ff067230 */ /* 0x000fe20000004100 */
[----:B------:R-:W-:Y:S01]  /*df80*/  F2FP.F16.E4M3.UNPACK_B R12, R9 ;  /* 0x00000009ff0c723e */ /* 0x000fe200020006ff */
[----:B------:R-:W-:-:S02]  /*df90*/  HADD2.F32 R41, -RZ, R45.H0_H0 ;  /* 0x2000002dff297230 */ /* 0x000fc40000004100 */
[C---:B------:R-:W-:Y:S01]  /*dfa0*/  FMUL.FTZ R52, R36.reuse, R46 ;  /* 0x0000002e24347220 */ /* 0x040fe20000410000 */
[-C--:B------:R-:W-:Y:S01]  /*dfb0*/  FMUL.FTZ R61, R36, R42.reuse ;  /* 0x0000002a243d7220 */ /* 0x080fe20000410000 */
[C---:B------:R-:W-:Y:S01]  /*dfc0*/  FMUL.FTZ R59, R6.reuse, R43 ;  /* 0x0000002b063b7220 */ /* 0x040fe20000410000 */
[----:B------:R-:W-:Y:S02]  /*dfd0*/  HADD2.F32 R4, -RZ, R12.H0_H0 ;  /* 0x2000000cff047230 */ /* 0x000fe40000004100 */
[----:B------:R-:W-:Y:S01]  /*dfe0*/  FMUL.FTZ R6, R6, R41 ;  /* 0x0000002906067220 */ /* 0x000fe20000410000 */
[C---:B------:R-:W-:Y:S01]  /*dff0*/  FFMA.FTZ R63, R13.reuse, R42, -R52 ;  /* 0x0000002a0d3f7223 */ /* 0x040fe20000010834 */
[----:B------:R-:W-:Y:S01]  /*e000*/  FFMA.FTZ R65, R13, R46, R61 ;  /* 0x0000002e0d417223 */ /* 0x000fe2000001003d */
[----:B------:R-:W-:Y:S01]  /*e010*/  F2FP.F16.E4M3.UNPACK_B R36, R57.H1 ;  /* 0x00000039ff24723e */ /* 0x000fe200030006ff */
[----:B------:R-:W-:Y:S01]  /*e020*/  HADD2.F32 R53, -RZ, R53.H1_H1 ;  /* 0x30000035ff357230 */ /* 0x000fe20000004100 */
[----:B------:R-:W-:Y:S01]  /*e030*/  F2FP.F16.E4M3.UNPACK_B R13, R49.H1 ;  /* 0x00000031ff0d723e */ /* 0x000fe200030006ff */
[----:B------:R-:W-:-:S02]  /*e040*/  HADD2.F32 R20, -RZ, R20.H1_H1 ;  /* 0x30000014ff147230 */ /* 0x000fc40000004100 */
[C---:B------:R-:W-:Y:S01]  /*e050*/  FFMA.FTZ R42, R4.reuse, R43, R6 ;  /* 0x0000002b042a7223 */ /* 0x040fe20000010006 */
[----:B------:R-:W-:Y:S01]  /*e060*/  HADD2.F32 R45, -RZ, R45.H1_H1 ;  /* 0x3000002dff2d7230 */ /* 0x000fe20000004100 */
[----:B------:R-:W-:Y:S01]  /*e070*/  F2FP.F16.E4M3.UNPACK_B R15, R11.H1 ;  /* 0x0000000bff0f723e */ /* 0x000fe200030006ff */
[----:B------:R-:W-:Y:S01]  /*e080*/  FFMA.FTZ R59, R4, R41, -R59 ;  /* 0x00000029043b7223 */ /* 0x000fe2000001083b */
[----:B------:R-:W-:Y:S02]  /*e090*/  HADD2.F32 R43, -RZ, R36.H0_H0 ;  /* 0x20000024ff2b7230 */ /* 0x000fe40000004100 */
[C---:B------:R-:W-:Y:S01]  /*e0a0*/  FMUL.FTZ R61, R20.reuse, R53 ;  /* 0x00000035143d7220 */ /* 0x040fe20000410000 */
[----:B------:R-:W-:Y:S02]  /*e0b0*/  HADD2.F32 R6, -RZ, R40.H0_H0 ;  /* 0x20000028ff067230 */ /* 0x000fe40000004100 */
[----:B------:R-:W-:Y:S01]  /*e0c0*/  FMUL.FTZ R20, R20, R45 ;  /* 0x0000002d14147220 */ /* 0x000fe20000410000 */
[----:B------:R-:W-:Y:S01]  /*e0d0*/  HADD2.F32 R12, -RZ, R12.H1_H1 ;  /* 0x3000000cff0c7230 */ /* 0x000fe20000004100 */
[----:B------:R-:W-:Y:S01]  /*e0e0*/  F2FP.F16.E4M3.UNPACK_B R57, R57 ;  /* 0x00000039ff39723e */ /* 0x000fe200020006ff */
[----:B------:R-:W-:-:S02]  /*e0f0*/  HADD2.F32 R41, -RZ, R13.H0_H0 ;  /* 0x2000000dff297230 */ /* 0x000fc40000004100 */
[----:B------:R-:W-:Y:S01]  /*e100*/  FMUL.FTZ R67, R6, R43 ;  /* 0x0000002b06437220 */ /* 0x000fe20000410000 */
[----:B------:R-:W-:Y:S02]  /*e110*/  HADD2.F32 R4, -RZ, R15.H0_H0 ;  /* 0x2000000fff047230 */ /* 0x000fe40000004100 */
[C---:B------:R-:W-:Y:S01]  /*e120*/  FFMA.FTZ R46, R12.reuse, R45, -R61 ;  /* 0x0000002d0c2e7223 */ /* 0x040fe2000001083d */
[----:B------:R-:W-:Y:S01]  /*e130*/  FFMA.FTZ R53, R12, R53, R20 ;  /* 0x000000350c357223 */ /* 0x000fe20000010014 */
[----:B------:R-:W-:Y:S01]  /*e140*/  FMUL.FTZ R6, R6, R41 ;  /* 0x0000002906067220 */ /* 0x000fe20000410000 */
[----:B------:R-:W-:Y:S01]  /*e150*/  HADD2.F32 R12, -RZ, R13.H1_H1 ;  /* 0x3000000dff0c7230 */ /* 0x000fe20000004100 */
[----:B------:R-:W-:Y:S01]  /*e160*/  F2FP.F16.E4M3.UNPACK_B R49, R49 ;  /* 0x00000031ff31723e */ /* 0x000fe200020006ff */
[----:B------:R-:W-:Y:S02]  /*e170*/  HADD2.F32 R36, -RZ, R36.H1_H1 ;  /* 0x30000024ff247230 */ /* 0x000fe40000004100 */
[----:B------:R-:W-:Y:S01]  /*e180*/  FFMA.FTZ R67, R4, R41, -R67 ;  /* 0x0000002904437223 */ /* 0x000fe20000010843 */
[----:B------:R-:W-:-:S02]  /*e190*/  HADD2.F32 R40, -RZ, R40.H1_H1 ;  /* 0x30000028ff287230 */ /* 0x000fc40000004100 */
[----:B------:R-:W-:Y:S01]  /*e1a0*/  FFMA.FTZ R58, R4, R43, R6 ;  /* 0x0000002b043a7223 */ /* 0x000fe20000010006 */
        /* <DEDUP_REMOVED lines=31> */
[----:B------:R-:W-:Y:S01]  /*e3a0*/  HADD2.F32 R15, -RZ, R15.H1_H1 ;  /* 0x3000000fff0f7230 */ /* 0x000fe20000004100 */
[----:B------:R-:W-:Y:S01]  /*e3b0*/  F2FP.F16.E4M3.UNPACK_B R44, R44 ;  /* 0x0000002cff2c723e */ /* 0x000fe200020006ff */
[----:B------:R-:W-:Y:S02]  /*e3c0*/  HADD2.F32 R7, -RZ, R7.H1_H1 ;  /* 0x30000007ff077230 */ /* 0x000fe40000004100 */
[----:B------:R-:W-:Y:S01]  /*e3d0*/  FFMA.FTZ R57, R14, R57, R20 ;  /* 0x000000390e397223 */ /* 0x000fe20000010014 */
[----:B------:R-:W-:Y:S02]  /*e3e0*/  HADD2.F32 R12, -RZ, R12.H1_H1 ;  /* 0x3000000cff0c7230 */ /* 0x000fe40000004100 */
[C---:B------:R-:W-:Y:S01]  /*e3f0*/  FFMA.FTZ R20, R4.reuse, R13, -R39 ;  /* 0x0000000d04147223 */ /* 0x040fe20000010827 */
[----:B------:R-:W-:Y:S01]  /*e400*/  FFMA.FTZ R41, R4, R41, R6 ;  /* 0x0000002904297223 */ /* 0x000fe20000010006 */
[----:B------:R-:W-:-:S02]  /*e410*/  HADD2.F32 R8, -RZ, R8.H1_H1 ;  /* 0x30000008ff087230 */ /* 0x000fc40000004100 */
[C---:B------:R-:W-:Y:S01]  /*e420*/  FMUL.FTZ R39, R7.reuse, R15 ;  /* 0x0000000f07277220 */ /* 0x040fe20000410000 */
[-C--:B------:R-:W-:Y:S01]  /*e430*/  FMUL.FTZ R4, R7, R12.reuse ;  /* 0x0000000c07047220 */ /* 0x080fe20000410000 */
[----:B------:R-:W-:Y:S02]  /*e440*/  HADD2.F32 R13, -RZ, R51.H0_H0 ;  /* 0x20000033ff0d7230 */ /* 0x000fe40000004100 */
[----:B------:R-:W-:Y:S01]  /*e450*/  FFMA.FTZ R61, R14, R49, -R43 ;  /* 0x000000310e3d7223 */ /* 0x000fe2000001082b */
[----:B------:R-:W-:Y:S02]  /*e460*/  HADD2.F32 R6, -RZ, R5.H0_H0 ;  /* 0x20000005ff067230 */ /* 0x000fe40000004100 */
[C---:B------:R-:W-:Y:S01]  /*e470*/  FFMA.FTZ R36, R8.reuse, R15, R4 ;  /* 0x0000000f08247223 */ /* 0x040fe20000010004 */
[----:B------:R-:W-:Y:S02]  /*e480*/  HADD2.F32 R7, -RZ, R44.H0_H0 ;  /* 0x2000002cff077230 */ /* 0x000fe40000004100 */
[----:B------:R-:W-:Y:S01]  /*e490*/  FFMA.FTZ R43, R8, R12, -R39 ;  /* 0x0000000c082b7223 */ /* 0x000fe20000010827 */
        /* <DEDUP_REMOVED lines=9> */
[----:B------:R-:W-:Y:S01]  /*e530*/  FFMA.FTZ R39, R4, R13, R39 ;  /* 0x0000000d04277223 */ /* 0x000fe20000010027 */
[C---:B------:R-:W-:Y:S01]  /*e540*/  FMUL.FTZ R6, R5.reuse, R8 ;  /* 0x0000000805067220 */ /* 0x040fe20000410000 */
[----:B------:R-:W-:Y:S01]  /*e550*/  F2FP.F16.E4M3.UNPACK_B R4, R47.H1 ;  /* 0x0000002fff04723e */ /* 0x000fe200030006ff */
[----:B------:R-:W-:Y:S01]  /*e560*/  FMUL.FTZ R7, R5, R44 ;  /* 0x0000002c05077220 */ /* 0x000fe20000410000 */
[----:B------:R-:W-:Y:S01]  /*e570*/  F2FP.F16.E4M3.UNPACK_B R11, R10 ;  /* 0x0000000aff0b723e */ /* 0x000fe200020006ff */
        /* <DEDUP_REMOVED lines=17> */
[----:B------:R-:W-:Y:S02]  /*e690*/  HADD2.F32 R8, -RZ, R47.H1_H1 ;  /* 0x3000002fff087230 */ /* 0x000fe40000004100 */
[C---:B------:R-:W-:Y:S01]  /*e6a0*/  FFMA.FTZ R40, R4.reuse, R13, R5 ;  /* 0x0000000d04287223 */ /* 0x040fe20000010005 */
[----:B------:R-:W-:Y:S01]  /*e6b0*/  FFMA.FTZ R45, R4, R6, -R45 ;  /* 0x00000006042d7223 */ /* 0x000fe2000001082d */
[C---:B------:R-:W-:Y:S01]  /*e6c0*/  FFMA.FTZ R52, R10.reuse, R7, -R49 ;  /* 0x000000070a347223 */ /* 0x040fe20000010831 */
[----:B------:R-:W-:Y:S01]  /*e6d0*/  FFMA.FTZ R49, R10, R9, R38 ;  /* 0x000000090a317223 */ /* 0x000fe20000010026 */
[----:B------:R-:W-:-:S02]  /*e6e0*/  HADD2.F32 R5, -RZ, R37.H0_H0 ;  /* 0x20000025ff057230 */ /* 0x000fc40000004100 */
[----:B------:R-:W-:Y:S01]  /*e6f0*/  HADD2.F32 R6, -RZ, R47.H0_H0 ;  /* 0x2000002fff067230 */ /* 0x000fe20000004100 */
[----:B------:R-:W-:Y:S01]  /*e700*/  F2FP.SATFINITE.E4M3.F32.PACK_AB_MERGE_C R45, R52, R45, RZ ;  /* 0x0000002d342d723e */ /* 0x000fe200048070ff */
[--C-:B------:R-:W-:Y:S02]  /*e710*/  HADD2.F32 R7, -RZ, R55.reuse.H0_H0 ;  /* 0x20000037ff077230 */ /* 0x100fe40000004100 */
[----:B------:R-:W-:Y:S02]  /*e720*/  HADD2.F32 R10, -RZ, R55.H1_H1 ;  /* 0x30000037ff0a7230 */ /* 0x000fe40000004100 */
[C---:B------:R-:W-:Y:S01]  /*e730*/  FMUL.FTZ R12, R5.reuse, R6 ;  /* 0x00000006050c7220 */ /* 0x040fe20000410000 */
[----:B------:R-:W-:Y:S02]  /*e740*/  HADD2.F32 R37, -RZ, R37.H1_H1 ;  /* 0x30000025ff257230 */ /* 0x000fe40000004100 */
[----:B------:R-:W-:Y:S01]  /*e750*/  FMUL.FTZ R9, R5, R7 ;  /* 0x0000000705097220 */ /* 0x000fe20000410000 */
[--C-:B------:R-:W-:Y:S01]  /*e760*/  HADD2.F32 R4, -RZ, R11.reuse.H0_H0 ;  /* 0x2000000bff047230 */ /* 0x100fe20000004100 */
[----:B------:R-:W-:Y:S01]  /*e770*/  F2FP.SATFINITE.E4M3.F32.PACK_AB_MERGE_C R5, R63, R48, RZ ;  /* 0x000000303f05723e */ /* 0x000fe200048070ff */
        /* <DEDUP_REMOVED lines=23> */
.L_x_6754:
[----:B------:R-:W-:Y:S05]  /*e8f0*/  BSYNC B1 ;  /* 0x0000000000017941 */ /* 0x000fea0003800000 */
.L_x_6753:
[----:B------:R-:W-:Y:S05]  /*e900*/  @P0 BRA `(.L_x_6740) ;  /* 0x0000000c00c80947 */ /* 0x000fea0003800000 */
[----:B------:R-:W3:Y:S01]  /*e910*/  LDL R54, [R1+0x4] ;  /* 0x0000040001367983 */ /* 0x000ee20000100800 */
[----:B--2--5:R-:W-:Y:S01]  /*e920*/  SHF.R.U32.HI R0, RZ, 0x8, R32 ;  /* 0x00000008ff007819 */ /* 0x024fe20000011620 */
[----:B------:R-:W-:Y:S01]  /*e930*/  IMAD.IADD R21, R22, 0x1, R21 ;  /* 0x0000000116157824 */ /* 0x000fe200078e0215 */
[----:B-1----:R-:W-:Y:S02]  /*e940*/  LOP3.LUT R3, R32, 0xff, RZ, 0xc0, !PT ;  /* 0x000000ff20037812 */ /* 0x002fe400078ec0ff */
[----:B------:R-:W-:Y:S02]  /*e950*/  SHF.R.U32.HI R4, RZ, 0x8, R33 ;  /* 0x00000008ff047819 */ /* 0x000fe40000011621 */
[----:B------:R-:W-:Y:S02]  /*e960*/  LOP3.LUT R0, R0, 0xff, RZ, 0xc0, !PT ;  /* 0x000000ff00007812 */ /* 0x000fe400078ec0ff */
[----:B------:R-:W-:Y:S02]  /*e970*/  SHF.R.U32.HI R6, RZ, 0x8, R34 ;  /* 0x00000008ff067819 */ /* 0x000fe40000011622 */
[----:B------:R-:W-:-:S02]  /*e980*/  LOP3.LUT R5, R33, 0xff, RZ, 0xc0, !PT ;  /* 0x000000ff21057812 */ /* 0x000fc400078ec0ff */
[----:B------:R-:W-:Y:S02]  /*e990*/  LOP3.LUT R4, R4, 0xff, RZ, 0xc0, !PT ;  /* 0x000000ff04047812 */ /* 0x000fe400078ec0ff */
[----:B------:R-:W-:Y:S02]  /*e9a0*/  PRMT R13, R0, 0x7604, R3 ;  /* 0x00007604000d7816 */ /* 0x000fe40000000003 */
[----:B------:R-:W-:Y:S02]  /*e9b0*/  LOP3.LUT R7, R34, 0xff, RZ, 0xc0, !PT ;  /* 0x000000ff22077812 */ /* 0x000fe400078ec0ff */
[----:B------:R-:W-:Y:S02]  /*e9c0*/  LOP3.LUT R6, R6, 0xff, RZ, 0xc0, !PT ;  /* 0x000000ff06067812 */ /* 0x000fe400078ec0ff */
[----:B------:R-:W-:Y:S02]  /*e9d0*/  SHF.R.U32.HI R3, RZ, 0x8, R35 ;  /* 0x00000008ff037819 */ /* 0x000fe40000011623 */
[----:B------:R-:W-:-:S02]  /*e9e0*/  SHF.R.U32.HI R0, RZ, 0x8, R28 ;  /* 0x00000008ff007819 */ /* 0x000fc4000001161c */
[----:B------:R-:W-:Y:S02]  /*e9f0*/  PRMT R12, R4, 0x7604, R5 ;  /* 0x00007604040c7816 */ /* 0x000fe40000000005 */
[----:B------:R-:W-:Y:S02]  /*ea00*/  PRMT R15, R6, 0x7604, R7 ;  /* 0x00007604060f7816 */ /* 0x000fe40000000007 */
[----:B------:R-:W-:Y:S02]  /*ea10*/  LOP3.LUT R4, R35, 0xff, RZ, 0xc0, !PT ;  /* 0x000000ff23047812 */ /* 0x000fe400078ec0ff */
[----:B------:R-:W-:Y:S02]  /*ea20*/  LOP3.LUT R3, R3, 0xff, RZ, 0xc0, !PT ;  /* 0x000000ff03037812 */ /* 0x000fe400078ec0ff */
[----:B------:R-:W-:Y:S02]  /*ea30*/  LOP3.LUT R5, R0, 0xff, RZ, 0xc0, !PT ;  /* 0x000000ff00057812 */ /* 0x000fe400078ec0ff */
[----:B------:R-:W-:-:S02]  /*ea40*/  SHF.R.U32.HI R7, RZ, 0x3, R220 ;  /* 0x00000003ff077819 */ /* 0x000fc400000116dc */
[----:B------:R-:W-:Y:S02]  /*ea50*/  LOP3.LUT R0, R220, 0x70, R21, 0xf8, !PT ;  /* 0x00000070dc007812 */ /* 0x000fe400078ef815 */
[----:B------:R-:W-:Y:S02]  /*ea60*/  PRMT R14, R3, 0x7604, R4 ;  /* 0x00007604030e7816 */ /* 0x000fe40000000004 */
[----:B------:R-:W-:Y:S02]  /*ea70*/  LOP3.LUT R3, R0, R7, RZ, 0x3c, !PT ;  /* 0x0000000700037212 */ /* 0x000fe400078e3cff */
[----:B------:R-:W-:Y:S02]  /*ea80*/  LOP3.LUT R6, R28, 0xff, RZ, 0xc0, !PT ;  /* 0x000000ff1c067812 */ /* 0x000fe400078ec0ff */
[----:B------:R-:W-:Y:S02]  /*ea90*/  SHF.R.U32.HI R4, RZ, 0x8, R29 ;  /* 0x00000008ff047819 */ /* 0x000fe4000001161d */
[----:B------:R-:W-:-:S02]  /*eaa0*/  IADD3 R0, R18, R3, R224 ;  /* 0x0000000312007210 */ /* 0x000fc40007ffe0e0 */
[----:B------:R-:W-:Y:S02]  /*eab0*/  PRMT R37, R5, 0x7604, R6 ;  /* 0x0000760405257816 */ /* 0x000fe40000000006 */
[----:B------:R-:W-:Y:S02]  /*eac0*/  LOP3.LUT R3, R4, 0xff, RZ, 0xc0, !PT ;  /* 0x000000ff04037812 */ /* 0x000fe400078ec0ff */
[----:B------:R-:W1:Y:S01]  /*ead0*/  LDS.128 R4, [R0+0x18400] ;  /* 0x0184000000047984 */ /* 0x000e620000000c00 */
[----:B------:R-:W-:Y:S02]  /*eae0*/  SHF.R.U32.HI R38, RZ, 0x8, R31 ;  /* 0x00000008ff267819 */ /* 0x000fe4000001161f */
[----:B------:R-:W-:Y:S02]  /*eaf0*/  LOP3.LUT R20, R29, 0xff, RZ, 0xc0, !PT ;  /* 0x000000ff1d147812 */ /* 0x000fe400078ec0ff */
[----:B------:R-:W-:Y:S02]  /*eb00*/  LOP3.LUT R39, R31, 0xff, RZ, 0xc0, !PT ;  /* 0x000000ff1f277812 */ /* 0x000fe400078ec0ff */
[----:B------:R-:W-:-:S02]  /*eb10*/  LOP3.LUT R38, R38, 0xff, RZ, 0xc0, !PT ;  /* 0x000000ff26267812 */ /* 0x000fc400078ec0ff */
[----:B------:R-:W-:Y:S02]  /*eb20*/  SHF.R.U32.HI R21, RZ, 0x8, R30 ;  /* 0x00000008ff157819 */ /* 0x000fe4000001161e */
[----:B------:R-:W-:Y:S02]  /*eb30*/  PRMT R20, R3, 0x7604, R20 ;  /* 0x0000760403147816 */ /* 0x000fe40000000014 */
[----:B------:R-:W-:Y:S02]  /*eb40*/  SHF.R.U32.HI R3, RZ, 0x10, R33 ;  /* 0x00000010ff037819 */ /* 0x000fe40000011621 */
[----:B------:R-:W-:Y:S02]  /*eb50*/  PRMT R38, R38, 0x7604, R39 ;  /* 0x0000760426267816 */ /* 0x000fe40000000027 */
[----:B------:R-:W-:Y:S01]  /*eb60*/  SHF.R.U32.HI R39, RZ, 0x10, R29 ;  /* 0x00000010ff277819 */ /* 0x000fe2000001161d */
[----:B------:R-:W-:Y:S01]  /*eb70*/  IMAD.U32 R3, R3, 0x10000, RZ ;  /* 0x0001000003037824 */ /* 0x000fe200078e00ff */
[----:B------:R-:W-:-:S02]  /*eb80*/  LOP3.LUT R36, R30, 0xff, RZ, 0xc0, !PT ;  /* 0x000000ff1e247812 */ /* 0x000fc400078ec0ff */
[----:B------:R-:W-:Y:S01]  /*eb90*/  LOP3.LUT R21, R21, 0xff, RZ, 0xc0, !PT ;  /* 0x000000ff15157812 */ /* 0x000fe200078ec0ff */
[----:B------:R-:W-:Y:S01]  /*eba0*/  IMAD.U32 R39, R39, 0x10000, RZ ;  /* 0x0001000027277824 */ /* 0x000fe200078e00ff */
[----:B------:R-:W-:Y:S02]  /*ebb0*/  LOP3.LUT R3, R12, 0xff0000, R3, 0xf8, !PT ;  /* 0x00ff00000c037812 */ /* 0x000fe400078ef803 */
        /* <DEDUP_REMOVED lines=13> */
[----:B-1----:R-:W-:-:S02]  /*ec90*/  F2FP.F16.E4M3.UNPACK_B R20, R5 ;  /* 0x00000005ff14723e */ /* 0x002fc400020006ff */
[----:B------:R-:W-:Y:S02]  /*eca0*/  F2FP.F16.E4M3.UNPACK_B R34, R33 ;  /* 0x00000021ff22723e */ /* 0x000fe400020006ff */
[----:B------:R-:W-:Y:S01]  /*ecb0*/  LOP3.LUT R43, R43, 0xff0000, R30, 0xf8, !PT ;  /* 0x00ff00002b2b7812 */ /* 0x000fe200078ef81e */
[--C-:B------:R-:W-:Y:S01]  /*ecc0*/  HADD2.F32 R28, -RZ, R20.reuse.H0_H0 ;  /* 0x20000014ff1c7230 */ /* 0x100fe20000004100 */
[----:B------:R-:W-:Y:S01]  /*ecd0*/  F2FP.F16.E4M3.UNPACK_B R37, R41 ;  /* 0x00000029ff25723e */ /* 0x000fe200020006ff */
[----:B------:R-:W-:Y:S01]  /*ece0*/  HADD2.F32 R20, -RZ, R20.H1_H1 ;  /* 0x30000014ff147230 */ /* 0x000fe20000004100 */
[----:B------:R-:W-:Y:S02]  /*ecf0*/  LOP3.LUT R13, R13, 0xff0000, R32, 0xf8, !PT ;  /* 0x00ff00000d0d7812 */ /* 0x000fe400078ef820 */
[----:B------:R-:W-:Y:S02]  /*ed00*/  LOP3.LUT R45, R38, 0xff0000, R45, 0xf8, !PT ;  /* 0x00ff0000262d7812 */ /* 0x000fe400078ef82d */
[----:B------:R-:W-:Y:S01]  /*ed10*/  LOP3.LUT R38, R21, 0xff000000, R35, 0xf8, !PT ;  /* 0xff00000015267812 */ /* 0x000fe200078ef823 */
[----:B------:R-:W-:Y:S01]  /*ed20*/  HADD2.F32 R35, -RZ, R34.H0_H0 ;  /* 0x20000022ff237230 */ /* 0x000fe20000004100 */
[----:B------:R-:W-:Y:S01]  /*ed30*/  LOP3.LUT R40, R43, 0xff000000, R30, 0xf8, !PT ;  /* 0xff0000002b287812 */ /* 0x000fe200078ef81e */
[----:B------:R-:W-:Y:S01]  /*ed40*/  HADD2.F32 R43, -RZ, R37.H0_H0 ;  /* 0x20000025ff2b7230 */ /* 0x000fe20000004100 */
[----:B------:R-:W-:-:S02]  /*ed50*/  LOP3.LUT R32, R13, 0xff000000, R32, 0xf8, !PT ;  /* 0xff0000000d207812 */ /* 0x000fc400078ef820 */
[----:B------:R-:W-:Y:S02]  /*ed60*/  LOP3.LUT R42, R45, 0xff000000, R31, 0xf8, !PT ;  /* 0xff0000002d2a7812 */ /* 0x000fe400078ef81f */
[----:B------:R-:W-:Y:S01]  /*ed70*/  F2FP.F16.E4M3.UNPACK_B R21, R5.H1 ;  /* 0x00000005ff15723e */ /* 0x000fe200030006ff */
[C---:B------:R-:W-:Y:S01]  /*ed80*/  FMUL.FTZ R45, R28.reuse, R43 ;  /* 0x0000002b1c2d7220 */ /* 0x040fe20000410000 */
[-C--:B------:R-:W-:Y:S02]  /*ed90*/  F2FP.F16.E4M3.UNPACK_B R30, R7.reuse ;  /* 0x00000007ff1e723e */ /* 0x080fe400020006ff */
[----:B------:R-:W-:Y:S02]  /*eda0*/  F2FP.F16.E4M3.UNPACK_B R31, R7.H1 ;  /* 0x00000007ff1f723e */ /* 0x000fe400030006ff */
[-C--:B------:R-:W-:Y:S02]  /*edb0*/  F2FP.F16.E4M3.UNPACK_B R5, R4.reuse ;  /* 0x00000004ff05723e */ /* 0x080fe400020006ff */
[----:B------:R-:W-:Y:S01]  /*edc0*/  F2FP.F16.E4M3.UNPACK_B R7, R4.H1 ;  /* 0x00000004ff07723e */ /* 0x000fe200030006ff */
[----:B------:R-:W-:Y:S01]  /*edd0*/  FMUL.FTZ R4, R28, R35 ;  /* 0x000000231c047220 */ /* 0x000fe20000410000 */
[----:B------:R-:W-:-:S02]  /*ede0*/  F2FP.F16.E4M3.UNPACK_B R41, R41.H1 ;  /* 0x00000029ff29723e */ /* 0x000fc400030006ff */
[----:B------:R-:W-:Y:S02]  /*edf0*/  F2FP.F16.E4M3.UNPACK_B R33, R33.H1 ;  /* 0x00000021ff21723e */ /* 0x000fe400030006ff */
[-C--:B------:R-:W-:Y:S02]  /*ee00*/  F2FP.F16.E4M3.UNPACK_B R28, R6.reuse ;  /* 0x00000006ff1c723e */ /* 0x080fe400020006ff */
[----:B------:R-:W-:Y:S01]  /*ee10*/  F2FP.F16.E4M3.UNPACK_B R29, R6.H1 ;  /* 0x00000006ff1d723e */ /* 0x000fe200030006ff */
[--C-:B------:R-:W-:Y:S02]  /*ee20*/  HADD2.F32 R6, -RZ, R21.reuse.H0_H0 ;  /* 0x20000015ff067230 */ /* 0x100fe40000004100 */
[----:B------:R-:W-:Y:S01]  /*ee30*/  HADD2.F32 R21, -RZ, R21.H1_H1 ;  /* 0x30000015ff157230 */ /* 0x000fe20000004100 */
[----:B---3--:R-:W1:Y:S02]  /*ee40*/  LDS.128 R8, [R54+0x18400] ;  /* 0x0184000036087984 */ /* 0x008e640000000c00 */
        /* <DEDUP_REMOVED lines=9> */
[C---:B------:R-:W-:Y:S01]  /*eee0*/  FFMA.FTZ R46, R10.reuse, R43, R4 ;  /* 0x0000002b0a2e7223 */ /* 0x040fe20000010004 */
[----:B------:R-:W-:Y:S01]  /*eef0*/  FFMA.FTZ R44, R10, R35, -R45 ;  /* 0x000000230a2c7223 */ /* 0x000fe2000001082d */
[----:B------:R-:W-:Y:S01]  /*ef00*/  HADD2.F32 R43, -RZ, R37.H1_H1 ;  /* 0x30000025ff2b7230 */ /* 0x000fe20000004100 */
[----:B------:R-:W-:Y:S01]  /*ef10*/  F2FP.F16.E4M3.UNPACK_B R8, R8.H1 ;  /* 0x00000008ff08723e */ /* 0x000fe200030006ff */
        /* <DEDUP_REMOVED lines=12> */
[----:B------:R-:W-:Y:S02]  /*efe0*/  HADD2.F32 R35, -RZ, R34.H0_H0 ;  /* 0x20000022ff237230 */ /* 0x000fe40000004100 */
[C---:B------:R-:W-:Y:S01]  /*eff0*/  FFMA.FTZ R45, R4.reuse, R45, R6 ;  /* 0x0000002d042d7223 */ /* 0x040fe20000010006 */
[----:B------:R-:W-:Y:S02]  /*f000*/  HADD2.F32 R6, -RZ, R30.H0_H0 ;  /* 0x2000001eff067230 */ /* 0x000fe40000004100 */
[----:B------:R-:W-:Y:S01]  /*f010*/  FFMA.FTZ R49, R4, R37, -R49 ;  /* 0x0000002504317223 */ /* 0x000fe20000010831 */
[----:B------:R-:W-:Y:S01]  /*f020*/  HADD2.F32 R10, -RZ, R33.H1_H1 ;  /* 0x30000021ff0a7230 */ /* 0x000fe20000004100 */
[----:B------:R-:W-:Y:S01]  /*f030*/  F2FP.F16.E4M3.UNPACK_B R42, R42.H1 ;  /* 0x0000002aff2a723e */ /* 0x000fe200030006ff */
[----:B------:R-:W-:-:S02]  /*f040*/  HADD2.F32 R20, -RZ, R41.H1_H1 ;  /* 0x30000029ff147230 */ /* 0x000fc40000004100 */
[C---:B------:R-:W-:Y:S01]  /*f050*/  FMUL.FTZ R37, R6.reuse, R35 ;  /* 0x0000002306257220 */ /* 0x040fe20000410000 */
[----:B------:R-:W-:Y:S01]  /*f060*/  HADD2.F32 R33, -RZ, R12.H0_H0 ;  /* 0x2000000cff217230 */ /* 0x000fe20000004100 */
[----:B------:R-:W-:Y:S01]  /*f070*/  F2FP.F16.E4M3.UNPACK_B R38, R38.H1 ;  /* 0x00000026ff26723e */ /* 0x000fe200030006ff */
[----:B------:R-:W-:Y:S02]  /*f080*/  HADD2.F32 R4, -RZ, R14.H0_H0 ;  /* 0x2000000eff047230 */ /* 0x000fe40000004100 */
[C---:B------:R-:W-:Y:S01]  /*f090*/  FMUL.FTZ R48, R21.reuse, R20 ;  /* 0x0000001415307220 */ /* 0x040fe20000410000 */
[----:B------:R-:W-:Y:S02]  /*f0a0*/  HADD2.F32 R9, -RZ, R9.H1_H1 ;  /* 0x30000009ff097230 */ /* 0x000fe40000004100 */
[-C--:B------:R-:W-:Y:S01]  /*f0b0*/  FMUL.FTZ R6, R6, R33.reuse ;  /* 0x0000002106067220 */ /* 0x080fe20000410000 */
[----:B------:R-:W-:Y:S01]  /*f0c0*/  FMUL.FTZ R21, R21, R10 ;  /* 0x0000000a15157220 */ /* 0x000fe20000410000 */
[----:B------:R-:W-:Y:S01]  /*f0d0*/  FFMA.FTZ R37, R4, R33, -R37 ;  /* 0x0000002104257223 */ /* 0x000fe20000010825 */
[----:B------:R-:W-:-:S02]  /*f0e0*/  HADD2.F32 R33, -RZ, R34.H1_H1 ;  /* 0x30000022ff217230 */ /* 0x000fc40000004100 */
[----:B------:R-:W-:Y:S01]  /*f0f0*/  FFMA.FTZ R41, R4, R35, R6 ;  /* 0x0000002304297223 */ /* 0x000fe20000010006 */
[----:B------:R-:W-:Y:S02]  /*f100*/  HADD2.F32 R30, -RZ, R30.H1_H1 ;  /* 0x3000001eff1e7230 */ /* 0x000fe40000004100 */
[C---:B------:R-:W-:Y:S01]  /*f110*/  FFMA.FTZ R48, R9.reuse, R10, -R48 ;  /* 0x0000000a09307223 */ /* 0x040fe20000010830 */
[----:B------:R-:W-:Y:S01]  /*f120*/  FFMA.FTZ R50, R9, R20, R21 ;  /* 0x0000001409327223 */ /* 0x000fe20000010015 */
[----:B------:R-:W-:Y:S01]  /*f130*/  HADD2.F32 R35, -RZ, R42.H0_H0 ;  /* 0x2000002aff237230 */ /* 0x000fe20000004100 */
[----:B------:R-:W-:Y:S01]  /*f140*/  F2FP.F16.E4M3.UNPACK_B R10, R39.H1 ;  /* 0x00000027ff0a723e */ /* 0x000fe200030006ff */
[----:B------:R-:W-:Y:S02]  /*f150*/  HADD2.F32 R6, -RZ, R31.H0_H0 ;  /* 0x2000001fff067230 */ /* 0x000fe40000004100 */
[----:B------:R-:W-:Y:S01]  /*f160*/  FMUL.FTZ R51, R30, R33 ;  /* 0x000000211e337220 */ /* 0x000fe20000410000 */
[----:B------:R-:W-:Y:S01]  /*f170*/  HADD2.F32 R9, -RZ, R12.H1_H1 ;  /* 0x3000000cff097230 */ /* 0x000fe20000004100 */
[----:B------:R-:W-:Y:S01]  /*f180*/  F2FP.F16.E4M3.UNPACK_B R39, R39 ;  /* 0x00000027ff27723e */ /* 0x000fe200020006ff */
        /* <DEDUP_REMOVED lines=16> */
[----:B------:R-:W-:Y:S01]  /*f290*/  F2FP.SATFINITE.E4M3.F32.PACK_AB_MERGE_C R45, R50, R45, RZ ;  /* 0x0000002d322d723e */ /* 0x000fe200048070ff */
        /* <DEDUP_REMOVED lines=36> */
[----:B------:R-:W-:Y:S01]  /*f4e0*/  FMUL.FTZ R5, R5, R32 ;  /* 0x0000002005057220 */ /* 0x000fe20000410000 */
[----:B------:R-:W-:-:S02]  /*f4f0*/  HADD2.F32 R9, -RZ, R7.H0_H0 ;  /* 0x20000007ff097230 */ /* 0x000fc40000004100 */
[C---:B------:R-:W-:Y:S01]  /*f500*/  FFMA.FTZ R15, R3.reuse, R32, -R12 ;  /* 0x00000020030f7223 */ /* 0x040fe2000001080c */
[----:B------:R-:W-:Y:S02]  /*f510*/  HADD2.F32 R4, -RZ, R29.H0_H0 ;  /* 0x2000001dff047230 */ /* 0x000fe40000004100 */
[----:B------:R-:W-:Y:S01]  /*f520*/  FFMA.FTZ R12, R3, R8, R5 ;  /* 0x00000008030c7223 */ /* 0x000fe20000010005 */
        /* <DEDUP_REMOVED lines=12> */
[----:B------:R-:W-:Y:S01]  /*f5f0*/  F2FP.SATFINITE.E4M3.F32.PACK_AB_MERGE_C R20, R20, R33, RZ ;  /* 0x000000211414723e */ /* 0x000fe200048070ff */
[-C--:B------:R-:W-:Y:S01]  /*f600*/  FMUL.FTZ R5, R29, R6.reuse ;  /* 0x000000061d057220 */ /* 0x080fe20000410000 */
[----:B------:R-:W-:Y:S01]  /*f610*/  FFMA.FTZ R29, R3, R9, R4 ;  /* 0x00000009031d7223 */ /* 0x000fe20000010004 */
[----:B------:R-:W-:Y:S01]  /*f620*/  FFMA.FTZ R35, R13, R6, -R32 ;  /* 0x000000060d237223 */ /* 0x000fe20000010820 */
[----:B------:R-:W-:-:S02]  /*f630*/  HADD2.F32 R6, -RZ, R40.H0_H0 ;  /* 0x20000028ff067230 */ /* 0x000fc40000004100 */
[----:B------:R-:W-:Y:S01]  /*f640*/  FFMA.FTZ R32, R13, R8, R5 ;  /* 0x000000080d207223 */ /* 0x000fe20000010005 */
[----:B------:R-:W-:Y:S02]  /*f650*/  HADD2.F32 R5, -RZ, R36.H0_H0 ;  /* 0x20000024ff057230 */ /* 0x000fe40000004100 */
[----:B------:R-:W-:Y:S02]  /*f660*/  HADD2.F32 R4, -RZ, R28.H0_H0 ;  /* 0x2000001cff047230 */ /* 0x000fe40000004100 */
[----:B------:R-:W-:Y:S02]  /*f670*/  HADD2.F32 R40, -RZ, R40.H1_H1 ;  /* 0x30000028ff287230 */ /* 0x000fe40000004100 */
[----:B------:R-:W-:Y:S02]  /*f680*/  HADD2.F32 R28, -RZ, R28.H1_H1 ;  /* 0x3000001cff1c7230 */ /* 0x000fe40000004100 */
[----:B------:R-:W-:Y:S01]  /*f690*/  FMUL.FTZ R8, R4, R6 ;  /* 0x0000000604087220 */ /* 0x000fe20000410000 */
[----:B------:R-:W-:-:S02]  /*f6a0*/  HADD2.F32 R36, -RZ, R36.H1_H1 ;  /* 0x30000024ff247230 */ /* 0x000fc40000004100 */
[----:B------:R-:W-:Y:S01]  /*f6b0*/  FMUL.FTZ R7, R4, R5 ;  /* 0x0000000504077220 */ /* 0x000fe20000410000 */
[--C-:B------:R-:W-:Y:S02]  /*f6c0*/  HADD2.F32 R3, -RZ, R11.reuse.H0_H0 ;  /* 0x2000000bff037230 */ /* 0x100fe40000004100 */
[C---:B------:R-:W-:Y:S01]  /*f6d0*/  FMUL.FTZ R4, R28.reuse, R40 ;  /* 0x000000281c047220 */ /* 0x040fe20000410000 */
[----:B------:R-:W-:Y:S02]  /*f6e0*/  HADD2.F32 R11, -RZ, R11.H1_H1 ;  /* 0x3000000bff0b7230 */ /* 0x000fe40000004100 */
[----:B------:R-:W-:Y:S01]  /*f6f0*/  FMUL.FTZ R13, R28, R36 ;  /* 0x000000241c0d7220 */ /* 0x000fe20000410000 */
[----:B------:R-:W-:Y:S01]  /*f700*/  F2FP.SATFINITE.E4M3.F32.PACK_AB_MERGE_C R28, R12, R21, R20 ;  /* 0x000000150c1c723e */ /* 0x000fe20004807014 */
        /* <DEDUP_REMOVED lines=14> */
[----:B------:R-:W-:Y:S01]  /*f7f0*/  F2FP.SATFINITE.E4M3.F32.PACK_AB_MERGE_C R31, R52, R41, R42 ;  /* 0x00000029341f723e */ /* 0x000fe2000480702a */
[----:B------:R3:W-:Y:S01]  /*f800*/  STS.128 [R54+0x18400], R4 ;  /* 0x0184000436007388 */ /* 0x0007e20000000c00 */
[----:B------:R-:W-:-:S05]  /*f810*/  F2FP.SATFINITE.E4M3.F32.PACK_AB_MERGE_C R30, R40, R3, R30 ;  /* 0x00000003281e723e */ /* 0x000fca000480701e */
[----:B------:R3:W-:Y:S02]  /*f820*/  STS.128 [R0+0x18400], R28 ;  /* 0x0184001c00007388 */ /* 0x0007e40000000c00 */
.L_x_6740:
[----:B------:R-:W-:Y:S05]  /*f830*/  BSYNC B0 ;  /* 0x0000000000007941 */ /* 0x000fea0003800000 */
.L_x_6720:
        /* <DEDUP_REMOVED lines=8> */
.L_x_6717:
[----:B------:R-:W-:Y:S01]  /*f8c0*/  IMAD.U32 R237, RZ, RZ, UR41 ;  /* 0x00000029ffed7e24 */ /* 0x000fe2000f8e00ff */
[----:B------:R-:W-:-:S04]  /*f8d0*/  LOP3.LUT R17, R17, 0xfffff7ff, RZ, 0xc0, !PT ;  /* 0xfffff7ff11117812 */ /* 0x000fc800078ec0ff */
[----:B------:R-:W-:-:S13]  /*f8e0*/  ISETP.NE.AND P0, PT, R237, 0x3, PT ;  /* 0x00000003ed00780c */ /* 0x000fda0003f05270 */
[----:B------:R-:W-:Y:S01]  /*f8f0*/  @P0 LOP3.LUT R17, R17, 0x800, RZ, 0xfc, !PT ;  /* 0x0000080011110812 */ /* 0x000fe200078efcff */
[----:B------:R-:W-:Y:S06]  /*f900*/  @!P0 BRA `(.L_x_6755) ;  /* 0x0000000000048947 */ /* 0x000fec0003800000 */
[----:B------:R-:W-:Y:S01]  /*f910*/  BPT.TRAP 0x1 ;  /* 0x000000040000795c */ /* 0x000fe20000300000 */
.L_x_6755:
[----:B------:R-:W-:Y:S01]  /*f920*/  IMAD R127, R208, 0x8, R18 ;  /* 0x00000008d07f7824 */ /* 0x000fe200078e0212 */
[----:B0-234-:R-:W-:-:S04]  /*f930*/  SHF.L.U32 R0, R210, 0x1f, RZ ;  /* 0x0000001fd2007819 */ /* 0x01dfc800000006ff */
[----:B------:R0:W2:Y:S01]  /*f940*/  SYNCS.PHASECHK.TRANS64.TRYWAIT P1, [R127+URZ+0x28830], R0 ;  /* 0x028830007f0075a7 */ /* 0x0000a2000802017f */
[----:B------:R-:W-:Y:S05]  /*f950*/  @!P0 BRA `(.L_x_6756) ;  /* 0x0000000000048947 */ /* 0x000fea0003800000 */
[----:B------:R-:W-:Y:S01]  /*f960*/  BPT.TRAP 0x1 ;  /* 0x000000040000795c */ /* 0x000fe20000300000 */
.L_x_6756:
[C---:B------:R-:W-:Y:S01]  /*f970*/  LOP3.LUT R4, R27.reuse, 0xffffff80, RZ, 0xc0, !PT ;  /* 0xffffff801b047812 */ /* 0x040fe200078ec0ff */
[----:B------:R-:W3:Y:S01]  /*f980*/  S2R R7, SR_TID.X ;  /* 0x0000000000077919 */ /* 0x000ee20000002100 */
[----:B------:R-:W-:-:S03]  /*f990*/  LEA.HI R27, R27, R24, RZ, 0x1 ;  /* 0x000000181b1b7211 */ /* 0x000fc600078f08ff */
[----:B------:R-:W-:Y:S01]  /*f9a0*/  IMAD.IADD R4, R25, 0x1, -R4 ;  /* 0x0000000119047824 */ /* 0x000fe200078e0a04 */
[----:B------:R-:W-:-:S04]  /*f9b0*/  LOP3.LUT R27, R27, 0x3fffffe, RZ, 0xc0, !PT ;  /* 0x03fffffe1b1b7812 */ /* 0x000fc800078ec0ff */
[----:B-1----:R-:W-:Y:S01]  /*f9c0*/  SHF.R.S32.HI R3, RZ, 0x1f, R4 ;  /* 0x0000001fff037819 */ /* 0x002fe20000011404 */
[----:B------:R-:W-:-:S03]  /*f9d0*/  IMAD.IADD R27, R24, 0x1, -R27 ;  /* 0x00000001181b7824 */ /* 0x000fc600078e0a1b */
[CC--:B------:R-:W-:Y:S02]  /*f9e0*/  LEA.HI R5, R3.reuse, R4.reuse, RZ, 0x2 ;  /* 0x0000000403057211 */ /* 0x0c0fe400078f10ff */
[----:B------:R-:W-:Y:S02]  /*f9f0*/  LEA.HI R3, R3, R4, RZ, 0x5 ;  /* 0x0000000403037211 */ /* 0x000fe400078f28ff */
[--C-:B------:R-:W-:Y:S02]  /*fa00*/  SHF.R.S32.HI R6, RZ, 0x2, R5.reuse ;  /* 0x00000002ff067819 */ /* 0x100fe40000011405 */
[----:B------:R-:W-:Y:S02]  /*fa10*/  SHF.R.S32.HI R5, RZ, 0x1f, R5 ;  /* 0x0000001fff057819 */ /* 0x000fe40000011405 */
[----:B------:R-:W-:Y:S02]  /*fa20*/  SHF.R.S32.HI R3, RZ, 0x5, R3 ;  /* 0x00000005ff037819 */ /* 0x000fe40000011403 */
[----:B------:R-:W-:-:S04]  /*fa30*/  LEA.HI R5, R5, R6, RZ, 0x3 ;  /* 0x0000000605057211 */ /* 0x000fc800078f18ff */
[----:B------:R-:W-:Y:S02]  /*fa40*/  LOP3.LUT R5, R5, 0xfffffff8, RZ, 0xc0, !PT ;  /* 0xfffffff805057812 */ /* 0x000fe400078ec0ff */
[----:B---3--:R-:W-:-:S03]  /*fa50*/  LOP3.LUT R7, R7, 0x7f, RZ, 0xc0, !PT ;  /* 0x0000007f07077812 */ /* 0x008fc600078ec0ff */
[----:B------:R-:W-:Y:S01]  /*fa60*/  IMAD.IADD R6, R6, 0x1, -R5 ;  /* 0x0000000106067824 */ /* 0x000fe200078e0a05 */
[----:B------:R-:W-:-:S03]  /*fa70*/  ISETP.NE.AND P0, PT, R7, RZ, PT ;  /* 0x000000ff0700720c */ /* 0x000fc60003f05270 */
[----:B------:R-:W-:Y:S01]  /*fa80*/  IMAD R6, R3, 0x10, R6 ;  /* 0x0000001003067824 */ /* 0x000fe200078e0206 */
[----:B--2---:R-:W-:Y:S09]  /*fa90*/  @P1 BRA `(.L_x_6757) ;  /* 0x0000000000081947 */ /* 0x004ff20003800000 */
[----:B------:R-:W1:Y:S02]  /*faa0*/  SYNCS.PHASECHK.TRANS64.TRYWAIT P1, [R127+URZ+0x28830], R0 ;  /* 0x028830007f0075a7 */ /* 0x000e64000802017f */
[----:B-1----:R-:W-:Y:S05]  /*fab0*/  @!P1 BRA `(.L_x_6758) ;  /* 0x000001dc00a89947 */ /* 0x002fea0003800000 */
.L_x_6757:
[----:B------:R-:W-:Y:S05]  /*fac0*/  WARPSYNC.ALL ;  /* 0x0000000000007948 */ /* 0x000fea0003800000 */
[----:B01----:R-:W-:Y:S02]  /*fad0*/  IMAD R0, R27, 0x40, R6 ;  /* 0x000000401b007824 */ /* 0x003fe400078e0206 */
[----:B------:R-:W-:Y:S01]  /*fae0*/  VIADD R3, R18, 0x1c400 ;  /* 0x0001c40012037836 */ /* 0x000fe20000000000 */
[----:B------:R-:W-:Y:S01]  /*faf0*/  LOP3.LUT R6, R26, 0x10000, RZ, 0xfc, !PT ;  /* 0x000100001a067812 */ /* 0x000fe200078efcff */
[----:B------:R-:W-:Y:S01]  /*fb00*/  IMAD.MOV.U32 R7, RZ, RZ, 0x40000040 ;  /* 0x40000040ff077424 */ /* 0x000fe200078e00ff */
[----:B-----5:R-:W-:Y:S01]  /*fb10*/  WARPGROUP.ARRIVE ;  /* 0x00000000000079c5 */ /* 0x020fe20000000000 */
[----:B------:R-:W-:Y:S01]  /*fb20*/  IMAD.MOV.U32 R5, RZ, RZ, 0x40000040 ;  /* 0x40000040ff057424 */ /* 0x000fe200078e00ff */
[----:B------:R-:W-:Y:S01]  /*fb30*/  SHF.R.U32.HI R3, RZ, 0x4, R3 ;  /* 0x00000004ff037819 */ /* 0x000fe20000011603 */
[C---:B------:R-:W-:Y:S01]  /*fb40*/  VIADD R12, R6.reuse, 0x2 ;  /* 0x00000002060c7836 */ /* 0x040fe20000000000 */
[C---:B------:R-:W-:Y:S01]  /*fb50*/  R2UR UR4, R6.reuse ;  /* 0x00000000060472ca */ /* 0x040fe200000e0000 */
[----:B------:R-:W-:Y:S01]  /*fb60*/  IMAD.MOV.U32 R13, RZ, RZ, 0x40000040 ;  /* 0x40000040ff0d7424 */ /* 0x000fe200078e00ff */
[----:B------:R-:W-:Y:S01]  /*fb70*/  LOP3.LUT R3, R3, 0x3fff, RZ, 0xc0, !PT ;  /* 0x00003fff03037812 */ /* 0x000fe200078ec0ff */
[----:B------:R-:W-:Y:S01]  /*fb80*/  IMAD.MOV.U32 R9, RZ, RZ, 0x40000040 ;  /* 0x40000040ff097424 */ /* 0x000fe200078e00ff */
[----:B------:R-:W-:Y:S01]  /*fb90*/  R2UR UR5, R7 ;  /* 0x00000000070572ca */ /* 0x000fe200000e0000 */
[----:B------:R-:W-:Y:S01]  /*fba0*/  VIADD R10, R6, 0x4 ;  /* 0x00000004060a7836 */ /* 0x000fe20000000000 */
[----:B------:R-:W-:Y:S01]  /*fbb0*/  LOP3.LUT R14, R3, 0x10000, RZ, 0xfc, !PT ;  /* 0x00010000030e7812 */ /* 0x000fe200078efcff */
[----:B------:R-:W-:Y:S01]  /*fbc0*/  IMAD.MOV.U32 R11, RZ, RZ, 0x40000040 ;  /* 0x40000040ff0b7424 */ /* 0x000fe200078e00ff */
[----:B------:R-:W-:Y:S01]  /*fbd0*/  R2UR UR7, R5 ;  /* 0x00000000050772ca */ /* 0x000fe200000e0000 */
[----:B------:R-:W-:Y:S01]  /*fbe0*/  IMAD.MOV.U32 R5, RZ, RZ, 0x40000040 ;  /* 0x40000040ff057424 */ /* 0x000fe200078e00ff */
[----:B------:R-:W0:Y:S01]  /*fbf0*/  LDC.64 R20, c[0x0][0x9e0] ;  /* 0x00027800ff147b82 */ /* 0x000e220000000a00 */
[----:B------:R-:W-:Y:S01]  /*fc00*/  IMAD R4, R208, 0x600, R14 ;  /* 0x00000600d0047824 */ /* 0x000fe200078e020e */
[----:B------:R-:W-:Y:S01]  /*fc10*/  ULDC UR27, c[0x0][0x9dc] ;  /* 0x00027700001b7ab9 */ /* 0x000fe20000000800 */
[----:B------:R-:W-:Y:S01]  /*fc20*/  @!P0 VIADD R127, R127, 0x28840 ;  /* 0x000288407f7f8836 */ /* 0x000fe20000000000 */
[----:B------:R-:W-:Y:S01]  /*fc30*/  ULOP3.LUT UR27, URZ, UR27, URZ, 0x33, !UPT ;  /* 0x0000001b3f1b7292 */ /* 0x000fe2000f8e333f */
[C---:B------:R-:W-:Y:S01]  /*fc40*/  VIADD R8, R4.reuse, 0x2 ;  /* 0x0000000204087836 */ /* 0x040fe20000000000 */
[----:B------:R-:W-:Y:S01]  /*fc50*/  R2UR UR6, R4 ;  /* 0x00000000040672ca */ /* 0x000fe200000e0000 */
[----:B------:R-:W-:Y:S01]  /*fc60*/  IMAD R0, R217, 0x80, R0 ;  /* 0x00000080d9007824 */ /* 0x000fe200078e0200 */
[----:B------:R-:W-:-:S02]  /*fc70*/  @!P0 PRMT R127, RZ, 0x654, R127 ;  /* 0x00000654ff7f8816 */ /* 0x000fc4000000007f */
[----:B------:R-:W-:-:S09]  /*fc80*/  LOP3.LUT R17, R17, 0xffffefff, RZ, 0xc0, !PT ;  /* 0xffffefff11117812 */ /* 0x000fd200078ec0ff */
[----:B------:R-:W-:Y:S01]  /*fc90*/  QGMMA.64x192x32.F32.E4M3.E4M3 R24, gdesc[UR4], RZ, !UPT, gsb0 ;  /* 0x02e00000041879f3 */ /* 0x000fe2000c0008ff */
[----:B------:R-:W-:Y:S02]  /*fca0*/  R2UR UR4, R12 ;  /* 0x000000000c0472ca */ /* 0x000fe400000e0000 */
[----:B------:R-:W-:Y:S02]  /*fcb0*/  R2UR UR5, R13 ;  /* 0x000000000d0572ca */ /* 0x000fe400000e0000 */
[----:B------:R-:W-:Y:S01]  /*fcc0*/  R2UR UR6, R8 ;  /* 0x00000000080672ca */ /* 0x000fe200000e0000 */
[C---:B------:R-:W-:Y:S01]  /*fcd0*/  VIADD R8, R4.reuse, 0x4 ;  /* 0x0000000404087836 */ /* 0x040fe20000000000 */
[----:B------:R-:W-:Y:S01]  /*fce0*/  R2UR UR7, R9 ;  /* 0x00000000090772ca */ /* 0x000fe200000e0000 */
[----:B------:R-:W-:Y:S01]  /*fcf0*/  IMAD.MOV.U32 R9, RZ, RZ, 0x40000040 ;  /* 0x40000040ff097424 */ /* 0x000fe200078e00ff */
[----:B0-----:R-:W-:Y:S01]  /*fd00*/  ISETP.GE.AND P1, PT, R21, 0x1, PT ;  /* 0x000000011500780c */ /* 0x001fe20003f26270 */
[----:B------:R-:W-:-:S12]  /*fd10*/  VIADD R4, R4, 0x6 ;  /* 0x0000000604047836 */ /* 0x000fd80000000000 */
[----:B------:R-:W-:Y:S01]  /*fd20*/  @P1 LOP3.LUT R17, R17, 0x1000, RZ, 0xfc, !PT ;  /* 0x0000100011111812 */ /* 0x000fe200078efcff */
[----:B------:R-:W-:Y:S02]  /*fd30*/  WARPGROUP.DEPBAR.LE gsb0, 0x0 ;  /* 0x00008000000079c5 */ /* 0x000fe40000010000 */
[----:B------:R-:W-:-:S06]  /*fd40*/  WARPGROUP.ARRIVE ;  /* 0x00000000000079c5 */ /* 0x000fcc0000000000 */
[----:B------:R-:W-:Y:S01]  /*fd50*/  QGMMA.64x192x32.F32.E4M3.E4M3 R24, gdesc[UR4], R24, gsb0 ;  /* 0x02e00000041879f3 */ /* 0x000fe20008000818 */
[----:B------:R-:W-:Y:S02]  /*fd60*/  R2UR UR4, R10 ;  /* 0x000000000a0472ca */ /* 0x000fe400000e0000 */
[----:B------:R-:W-:Y:S02]  /*fd70*/  R2UR UR5, R11 ;  /* 0x000000000b0572ca */ /* 0x000fe400000e0000 */
[----:B------:R-:W-:Y:S01]  /*fd80*/  R2UR UR6, R8 ;  /* 0x00000000080672ca */ /* 0x000fe200000e0000 */
[----:B------:R-:W-:Y:S01]  /*fd90*/  VIADD R8, R6, 0x6 ;  /* 0x0000000606087836 */ /* 0x000fe20000000000 */
[----:B------:R-:W-:Y:S01]  /*fda0*/  R2UR UR7, R9 ;  /* 0x00000000090772ca */ /* 0x000fe200000e0000 */
[----:B------:R-:W-:Y:S01]  /*fdb0*/  IMAD.MOV.U32 R9, RZ, RZ, 0x40000040 ;  /* 0x40000040ff097424 */ /* 0x000fe200078e00ff */
[----:B------:R-:W-:Y:S02]  /*fdc0*/  WARPGROUP.DEPBAR.LE gsb0, 0x0 ;  /* 0x00008000000079c5 */ /* 0x000fe40000010000 */
[----:B------:R-:W-:-:S09]  /*fdd0*/  WARPGROUP.ARRIVE ;  /* 0x00000000000079c5 */ /* 0x000fd20000000000 */
[----:B------:R-:W-:Y:S01]  /*fde0*/  QGMMA.64x192x32.F32.E4M3.E4M3 R24, gdesc[UR4], R24, gsb0 ;  /* 0x02e00000041879f3 */ /* 0x000fe20008000818 */
[----:B------:R-:W-:Y:S02]  /*fdf0*/  R2UR UR4, R8 ;  /* 0x00000000080472ca */ /* 0x000fe400000e0000 */
[----:B------:R-:W-:Y:S02]  /*fe00*/  R2UR UR5, R9 ;  /* 0x00000000090572ca */ /* 0x000fe400000e0000 */
[----:B------:R-:W-:Y:S02]  /*fe10*/  R2UR UR6, R4 ;  /* 0x00000000040672ca */ /* 0x000fe400000e0000 */
[----:B------:R-:W-:Y:S01]  /*fe20*/  R2UR UR7, R5 ;  /* 0x00000000050772ca */ /* 0x000fe200000e0000 */
[----:B------:R-:W-:Y:S02]  /*fe30*/  WARPGROUP.DEPBAR.LE gsb0, 0x0 ;  /* 0x00008000000079c5 */ /* 0x000fe40000010000 */
[----:B------:R-:W-:-:S10]  /*fe40*/  WARPGROUP.ARRIVE ;  /* 0x00000000000079c5 */ /* 0x000fd40000000000 */
[----:B------:R-:W-:Y:S03]  /*fe50*/  QGMMA.64x192x32.F32.E4M3.E4M3 R24, gdesc[UR4], R24, gsb0 ;  /* 0x02e00000041879f3 */ /* 0x000fe60008000818 */
[----:B------:R-:W-:Y:S02]  /*fe60*/  WARPGROUP.DEPBAR.LE gsb0, 0x0 ;  /* 0x00008000000079c5 */ /* 0x000fe40000010000 */
[C---:B------:R-:W-:Y:S01]  /*fe70*/  FMUL.FTZ R5, R2.reuse, R24 ;  /* 0x0000001802057220 */ /* 0x040fe20000410000 */
[C---:B------:R-:W-:Y:S01]  /*fe80*/  FMUL.FTZ R3, R2.reuse, R26 ;  /* 0x0000001a02037220 */ /* 0x040fe20000410000 */
        /* <DEDUP_REMOVED lines=97> */
[--C-:B------:R-:W-:Y:S01]  /*104a0*/  IADD3 R26, -R213, 0x1, R98.reuse ;  /* 0x00000001d51a7810 */ /* 0x100fe20007ffe162 */
[----:B------:R-:W0:Y:S01]  /*104b0*/  MUFU.TANH R5, R5 ;  /* 0x0000000500057308 */ /* 0x000e220000002400 */
[C---:B------:R-:W-:Y:S01]  /*104c0*/  IMAD R98, R215.reuse, -0x2, R98 ;  /* 0xfffffffed7627824 */ /* 0x040fe200078e0262 */
[----:B------:R1:W-:Y:S01]  /*104d0*/  @!P0 SYNCS.ARRIVE.TRANS64.RED.A1T0 RZ, [R127+URZ], RZ ;  /* 0x000000ff7fff89a7 */ /* 0x0003e2000810043f */
[----:B------:R-:W-:-:S02]  /*104e0*/  IMAD R92, R215, -0x2, R95 ;  /* 0xfffffffed75c7824 */ /* 0x000fc400078e025f */
[----:B------:R-:W-:-:S03]  /*104f0*/  IMAD R101, R215, -0x2, R26 ;  /* 0xfffffffed7657824 */ /* 0x000fc600078e021a */
[----:B------:R-:W2:Y:S01]  /*10500*/  MUFU.TANH R120, R120 ;  /* 0x0000007800787308 */ /* 0x000ea20000002400 */
[C---:B------:R-:W-:Y:S02]  /*10510*/  VIADD R99, R101.reuse, UR27 ;  /* 0x0000001b65637c36 */ /* 0x040fe40008000000 */
[----:B------:R-:W-:Y:S02]  /*10520*/  IMAD.IADD R101, R101, 0x1, R20 ;  /* 0x0000000165657824 */ /* 0x000fe400078e0214 */
[----:B------:R-:W-:-:S03]  /*10530*/  IMAD.IADD R102, R99, 0x1, R0 ;  /* 0x0000000163667824 */ /* 0x000fc600078e0200 */
[----:B------:R-:W3:Y:S01]  /*10540*/  MUFU.TANH R3, R3 ;  /* 0x0000000300037308 */ /* 0x000ee20000002400 */
[----:B------:R-:W-:-:S07]  /*10550*/  VIADDMNMX R100, R0, R101, R98, PT ;  /* 0x0000006500647246 */ /* 0x000fce0003800162 */
        /* <DEDUP_REMOVED lines=105> */
.L_x_6761:
[----:B------:R-:W-:-:S13]  /*10bf0*/  ISETP.NE.AND P1, PT, R21, 0x1, PT ;  /* 0x000000011500780c */ /* 0x000fda0003f25270 */
[----:B------:R-:W1:Y:S02]  /*10c00*/  @P1 LDC.64 R26, c[0x0][0x9e8] ;  /* 0x00027a00ff1a1b82 */ /* 0x000e640000000a00 */
[----:B-1----:R-:W-:-:S05]  /*10c10*/  @P1 IMAD.HI.U32 R26, R103, R26, RZ ;  /* 0x0000001a671a1227 */ /* 0x002fca00078e00ff */
[----:B------:R-:W-:-:S07]  /*10c20*/  @P1 SHF.R.U32.HI R103, RZ, R27, R26 ;  /* 0x0000001bff671219 */ /* 0x000fce000001161a */
.L_x_6762:
[----:B------:R-:W-:Y:S05]  /*10c30*/  BSYNC B0 ;  /* 0x0000000000007941 */ /* 0x000fea0003800000 */
.L_x_6760:
[----:B------:R-:W-:-:S05]  /*10c40*/  IMAD R103, R103, R21, R92 ;  /* 0x0000001567677224 */ /* 0x000fca00078e025c */
[----:B------:R-:W-:Y:S02]  /*10c50*/  VIMNMX R102, R102, R103, !PT ;  /* 0x0000006766667248 */ /* 0x000fe40007fe0100 */
[----:B------:R-:W-:-:S07]  /*10c60*/  VIADDMNMX R100, R103, R21, R100, PT ;  /* 0x0000001567647246 */ /* 0x000fce0003800164 */
.L_x_6759:
[C---:B------:R-:W-:Y:S01]  /*10c70*/  ISETP.GE.AND P1, PT, R95.reuse, 0x2, PT ;  /* 0x000000025f00780c */ /* 0x040fe20003f26270 */
[----:B------:R-:W-:Y:S01]  /*10c80*/  VIADD R26, R0, 0x8 ;  /* 0x00000008001a7836 */ /* 0x000fe20000000000 */
[C---:B------:R-:W-:Y:S02]  /*10c90*/  ISETP.GE.AND P3, PT, R95.reuse, 0x9, PT ;  /* 0x000000095f00780c */ /* 0x040fe40003f66270 */
        /* <DEDUP_REMOVED lines=8> */
[----:B------:R-:W-:Y:S02]  /*10d20*/  VIADDMNMX R98, R26, R101, R98, PT ;  /* 0x000000651a627246 */ /* 0x000fe40003800162 */
[----:B0-----:R-:W-:-:S02]  /*10d30*/  FSEL R124, R124, -INF , !P2 ;  /* 0xff8000007c7c7808 */ /* 0x001fc40005000000 */
[----:B------:R-:W-:Y:S02]  /*10d40*/  ISETP.GE.AND P2, PT, R95, 0xa, PT ;  /* 0x0000000a5f00780c */ /* 0x000fe40003f46270 */
[----:B------:R-:W-:Y:S02]  /*10d50*/  IADD3 R99, R99, 0x8, R0 ;  /* 0x0000000863637810 */ /* 0x000fe40007ffe000 */
[----:B------:R-:W-:-:S04]  /*10d60*/  ISETP.GT.AND P3, PT, R102, 0x9, !P2 ;  /* 0x000000096600780c */ /* 0x000fc80005764270 */
[----:B------:R-:W-:-:S04]  /*10d70*/  ISETP.LT.OR P3, PT, R100, 0xa, P3 ;  /* 0x0000000a6400780c */ /* 0x000fc80001f61670 */
        /* <DEDUP_REMOVED lines=42> */
[C---:B------:R-:W-:Y:S02]  /*11020*/  ISETP.GE.AND P4, PT, R95.reuse, 0x32, PT ;  /* 0x000000325f00780c */ /* 0x040fe40003f86270 */
        /* <DEDUP_REMOVED lines=170> */
[----:B------:R-:W-:-:S04]  /*11ad0*/  ISETP.GT.AND P6, PT, R102, RZ, !P5 ;  /* 0x000000ff6600720c */ /* 0x000fc80006fc4270 */
[----:B------:R-:W-:-:S04]  /*11ae0*/  ISETP.LT.OR P6, PT, R100, 0x1, P6 ;  /* 0x000000016400780c */ /* 0x000fc800037c1670 */
[----:B------:R-:W-:Y:S02]  /*11af0*/  FSEL R5, R5, -INF , !P6 ;  /* 0xff80000005057808 */ /* 0x000fe40007000000 */
[----:B------:R-:W-:-:S04]  /*11b00*/  ISETP.GE.AND P6, PT, R95, 0xba, PT ;  /* 0x000000ba5f00780c */ /* 0x000fc80003fc6270 */
[----:B------:R-:W-:Y:S02]  /*11b10*/  P2R R95, PR, RZ, 0x40 ;  /* 0x00000040ff5f7803 */ /* 0x000fe40000000000 */
[----:B------:R-:W-:-:S04]  /*11b20*/  ISETP.GT.AND P6, PT, R102, 0xb9, !P6 ;  /* 0x000000b96600780c */ /* 0x000fc800077c4270 */
        /* <DEDUP_REMOVED lines=16> */
.L_x_6765:
[----:B------:R-:W-:-:S13]  /*11c30*/  ISETP.NE.AND P6, PT, R21, 0x1, PT ;  /* 0x000000011500780c */ /* 0x000fda0003fc5270 */
[----:B------:R-:W0:Y:S02]  /*11c40*/  @P6 LDC.64 R26, c[0x0][0x9e8] ;  /* 0x00027a00ff1a6b82 */ /* 0x000e240000000a00 */
[----:B0-----:R-:W-:-:S05]  /*11c50*/  @P6 IMAD.HI.U32 R26, R101, R26, RZ ;  /* 0x0000001a651a6227 */ /* 0x001fca00078e00ff */
[----:B------:R-:W-:-:S07]  /*11c60*/  @P6 SHF.R.U32.HI R101, RZ, R27, R26 ;  /* 0x0000001bff656219 */ /* 0x000fce000001161a */
.L_x_6766:
[----:B------:R-:W-:Y:S05]  /*11c70*/  BSYNC B0 ;  /* 0x0000000000007941 */ /* 0x000fea0003800000 */
.L_x_6764:
[----:B------:R-:W-:-:S05]  /*11c80*/  IMAD R92, R101, R21, R92 ;  /* 0x00000015655c7224 */ /* 0x000fca00078e025c */
[----:B------:R-:W-:Y:S02]  /*11c90*/  VIMNMX R99, R99, R92, !PT ;  /* 0x0000005c63637248 */ /* 0x000fe40007fe0100 */
[----:B------:R-:W-:-:S07]  /*11ca0*/  VIADDMNMX R98, R92, R21, R98, PT ;  /* 0x000000155c627246 */ /* 0x000fce0003800162 */
.L_x_6763:
[C---:B------:R-:W-:Y:S01]  /*11cb0*/  ISETP.GT.AND P1, PT, R99.reuse, 0x1, !P1 ;  /* 0x000000016300780c */ /* 0x040fe20004f24270 */
[----:B------:R-:W-:Y:S01]  /*11cc0*/  ULDC UR28, c[0x0][0x988] ;  /* 0x00026200001c7ab9 */ /* 0x000fe20000000800 */
[----:B------:R-:W-:Y:S01]  /*11cd0*/  ISETP.GT.AND P2, PT, R99, 0x9, !P2 ;  /* 0x000000096300780c */ /* 0x000fe20005744270 */
[----:B------:R-:W-:Y:S01]  /*11ce0*/  IMAD.U32 R100, RZ, RZ, UR28 ;  /* 0x0000001cff647e24 */ /* 0x000fe2000f8e00ff */
[C---:B------:R-:W-:Y:S01]  /*11cf0*/  ISETP.LT.OR P1, PT, R98.reuse, 0x2, P1 ;  /* 0x000000026200780c */ /* 0x040fe20000f21670 */
[----:B------:R-:W-:Y:S01]  /*11d00*/  IMAD.IADD R20, R121, 0x1, R20 ;  /* 0x0000000179147824 */ /* 0x000fe200078e0214 */
[----:B------:R-:W-:Y:S02]  /*11d10*/  ISETP.LT.OR P2, PT, R98, 0xa, P2 ;  /* 0x0000000a6200780c */ /* 0x000fe40001741670 */
[----:B------:R-:W-:Y:S02]  /*11d20*/  FSEL R4, R4, -INF , !P1 ;  /* 0xff80000004047808 */ /* 0x000fe40004800000 */
[----:B------:R-:W-:-:S02]  /*11d30*/  ISETP.NE.AND P1, PT, R150, RZ, PT ;  /* 0x000000ff9600720c */ /* 0x000fc40003f25270 */
[----:B------:R-:W-:Y:S02]  /*11d40*/  FSEL R24, R24, -INF , !P2 ;  /* 0xff80000018187808 */ /* 0x000fe40005000000 */
[----:B------:R-:W-:Y:S02]  /*11d50*/  ISETP.GT.AND P1, PT, R99, 0x8, !P1 ;  /* 0x000000086300780c */ /* 0x000fe40004f24270 */
[----:B------:R-:W-:Y:S02]  /*11d60*/  ISETP.NE.AND P2, PT, R156, RZ, PT ;  /* 0x000000ff9c00720c */ /* 0x000fe40003f45270 */
[----:B------:R-:W-:Y:S02]  /*11d70*/  ISETP.LT.OR P1, PT, R98, 0x9, P1 ;  /* 0x000000096200780c */ /* 0x000fe40000f21670 */
[----:B------:R-:W-:Y:S02]  /*11d80*/  ISETP.NE.AND P6, PT, R162, RZ, PT ;  /* 0x000000ffa200720c */ /* 0x000fe40003fc5270 */
        /* <DEDUP_REMOVED lines=43> */
[----:B------:R-:W-:Y:S02]  /*12040*/  ISETP.GT.AND P1, PT, R99, 0x28, !P2 ;  /* 0x000000286300780c */ /* 0x000fe40005724270 */
[----:B------:R-:W-:Y:S02]  /*12050*/  ISETP.NE.AND P2, PT, R161, RZ, PT ;  /* 0x000000ffa100720c */ /* 0x000fe40003f45270 */
        /* <DEDUP_REMOVED lines=71> */
[----:B------:R-:W-:Y:S01]  /*124d0*/  ISETP.GT.AND P1, PT, R99, 0x51, !P2 ;  /* 0x000000516300780c */ /* 0x000fe20005724270 */
[----:B------:R-:W0:Y:S01]  /*124e0*/  SHFL.BFLY PT, R92, R15, 0x2, 0x1f ;  /* 0x0c401f000f5c7f89 */ /* 0x000e2200000e0000 */
[----:B------:R-:W-:Y:S02]  /*124f0*/  ISETP.NE.AND P2, PT, R163, RZ, PT ;  /* 0x000000ffa300720c */ /* 0x000fe40003f45270 */
[----:B------:R-:W-:Y:S02]  /*12500*/  ISETP.LT.OR P1, PT, R98, 0x52, P1 ;  /* 0x000000526200780c */ /* 0x000fe40000f21670 */
[----:B------:R-:W-:Y:S02]  /*12510*/  ISETP.GT.AND P5, PT, R99, RZ, !P5 ;  /* 0x000000ff6300720c */ /* 0x000fe40006fa4270 */
[----:B------:R-:W-:-:S02]  /*12520*/  FSEL R44, R44, -INF , !P1 ;  /* 0xff8000002c2c7808 */ /* 0x000fc40004800000 */
[----:B------:R-:W-:Y:S02]  /*12530*/  ISETP.GT.AND P1, PT, R99, 0x58, !P6 ;  /* 0x000000586300780c */ /* 0x000fe40007724270 */
[----:B------:R-:W-:Y:S02]  /*12540*/  ISETP.NE.AND P6, PT, R166, RZ, PT ;  /* 0x000000ffa600720c */ /* 0x000fe40003fc5270 */
[C---:B------:R-:W-:Y:S02]  /*12550*/  ISETP.LT.OR P1, PT, R98.reuse, 0x59, P1 ;  /* 0x000000596200780c */ /* 0x040fe40000f21670 */
[----:B------:R-:W-:Y:S02]  /*12560*/  ISETP.LT.OR P5, PT, R98, 0x1, P5 ;  /* 0x000000016200780c */ /* 0x000fe40002fa1670 */
[----:B------:R-:W-:Y:S02]  /*12570*/  FSEL R45, R45, -INF , !P1 ;  /* 0xff8000002d2d7808 */ /* 0x000fe40004800000 */
[----:B------:R-:W-:-:S02]  /*12580*/  ISETP.NE.AND P1, PT, R111, RZ, PT ;  /* 0x000000ff6f00720c */ /* 0x000fc40003f25270 */
[C---:B------:R-:W-:Y:S02]  /*12590*/  ISETP.GT.AND P3, PT, R99.reuse, 0xb1, !P3 ;  /* 0x000000b16300780c */ /* 0x040fe40005f64270 */
[----:B------:R-:W-:Y:S02]  /*125a0*/  ISETP.GT.AND P1, PT, R99, 0x59, !P1 ;  /* 0x000000596300780c */ /* 0x000fe40004f24270 */
[----:B0-----:R-:W-:Y:S02]  /*125b0*/  FMNMX.FTZ R92, R15, R92, !PT ;  /* 0x0000005c0f5c7209 */ /* 0x001fe40007810000 */
[----:B------:R-:W-:Y:S02]  /*125c0*/  ISETP.LT.OR P1, PT, R98, 0x5a, P1 ;  /* 0x0000005a6200780c */ /* 0x000fe40000f21670 */
[----:B------:R-:W-:Y:S01]  /*125d0*/  ISETP.GT.AND P4, PT, R99, 0xb8, !P4 ;  /* 0x000000b86300780c */ /* 0x000fe20006784270 */
[----:B------:R-:W0:Y:S01]  /*125e0*/  SHFL.BFLY PT, R217, R92, 0x1, 0x1f ;  /* 0x0c201f005cd97f89 */ /* 0x000e2200000e0000 */
[----:B------:R-:W-:-:S02]  /*125f0*/  FSEL R46, R46, -INF , !P1 ;  /* 0xff8000002e2e7808 */ /* 0x000fc40004800000 */
[----:B------:R-:W-:Y:S02]  /*12600*/  ISETP.NE.AND P1, PT, R110, RZ, PT ;  /* 0x000000ff6e00720c */ /* 0x000fe40003f25270 */
[C---:B------:R-:W-:Y:S02]  /*12610*/  ISETP.LT.OR P3, PT, R98.reuse, 0xb2, P3 ;  /* 0x000000b26200780c */ /* 0x040fe40001f61670 */
[----:B------:R-:W-:Y:S02]  /*12620*/  ISETP.GT.AND P1, PT, R99, 0x60, !P1 ;  /* 0x000000606300780c */ /* 0x000fe40004f24270 */
[C---:B------:R-:W-:Y:S02]  /*12630*/  ISETP.LT.OR P4, PT, R98.reuse, 0xb9, P4 ;  /* 0x000000b96200780c */ /* 0x040fe40002781670 */
[----:B------:R-:W-:Y:S02]  /*12640*/  ISETP.LT.OR P1, PT, R98, 0x61, P1 ;  /* 0x000000616200780c */ /* 0x000fe40000f21670 */
[----:B------:R-:W-:-:S02]  /*12650*/  FSEL R72, R72, -INF , !P3 ;  /* 0xff80000048487808 */ /* 0x000fc40005800000 */
[----:B------:R-:W-:Y:S02]  /*12660*/  FSEL R47, R47, -INF , !P1 ;  /* 0xff8000002f2f7808 */ /* 0x000fe40004800000 */
[----:B------:R-:W-:Y:S02]  /*12670*/  ISETP.NE.AND P1, PT, R109, RZ, PT ;  /* 0x000000ff6d00720c */ /* 0x000fe40003f25270 */
        /* <DEDUP_REMOVED lines=11> */
[----:B0-----:R-:W-:Y:S02]  /*12730*/  FMNMX.FTZ R217, R92, R217, !PT ;  /* 0x000000d95cd97209 */ /* 0x001fe40007810000 */
[----:B------:R-:W-:Y:S02]  /*12740*/  FSEL R52, R52, -INF , !P1 ;  /* 0xff80000034347808 */ /* 0x000fe40004800000 */
[----:B------:R-:W-:Y:S01]  /*12750*/  ISETP.NE.AND P1, PT, R107, RZ, PT ;  /* 0x000000ff6b00720c */ /* 0x000fe20003f25270 */
[----:B------:R-:W-:-:S01]  /*12760*/  FFMA.FTZ R113, R217, R100, -8 ;  /* 0xc1000000d9717423 */ /* 0x000fc20000010064 */
        /* <DEDUP_REMOVED lines=77> */
[----:B------:R-:W-:Y:S02]  /*12c40*/  ISETP.GT.AND P1, PT, R99, 0xb9, !P6 ;  /* 0x000000b96300780c */ /* 0x000fe40007724270 */
[----:B------:R-:W-:Y:S01]  /*12c50*/  ISETP.GE.AND P6, PT, R21, 0x1, PT ;  /* 0x000000011500780c */ /* 0x000fe20003fc6270 */
[----:B------:R-:W-:-:S01]  /*12c60*/  FFMA.FTZ R107, R50, UR28, -R113 ;  /* 0x0000001c326b7c23 */ /* 0x000fc20008010871 */
[----:B------:R-:W-:Y:S01]  /*12c70*/  FMNMX.FTZ R50, R32, R15, !PT ;  /* 0x0000000f20327209 */ /* 0x000fe20007810000 */
[----:B------:R-:W-:-:S01]  /*12c80*/  FFMA.FTZ R111, R55, UR28, -R113 ;  /* 0x0000001c376f7c23 */ /* 0x000fc20008010871 */
[--C-:B------:R-:W-:Y:S01]  /*12c90*/  FFMA.FTZ R55, R54, UR28, -R113.reuse ;  /* 0x0000001c36377c23 */ /* 0x100fe20008010871 */
        /* <DEDUP_REMOVED lines=42> */
[----:B------:R-:W-:-:S03]  /*12f40*/  FFMA.FTZ R93, R93, UR28, -R113 ;  /* 0x0000001c5d5d7c23 */ /* 0x000fc60008010871 */
[----:B------:R-:W-:-:S03]  /*12f50*/  FMNMX.FTZ R114, R44, R15, !PT ;  /* 0x0000000f2c727209 */ /* 0x000fc60007810000 */
[----:B------:R-:W-:Y:S01]  /*12f60*/  MUFU.EX2 R5, R5 ;  /* 0x0000000500057308 */ /* 0x000fe20000000800 */
[----:B------:R-:W-:Y:S01]  /*12f70*/  FMNMX.FTZ R15, R45, R114, !PT ;  /* 0x000000722d0f7209 */ /* 0x000fe20007810000 */
[----:B-1----:R-:W-:Y:S01]  /*12f80*/  FFMA.FTZ R107, R137, UR28, -R113 ;  /* 0x0000001c896b7c23 */ /* 0x002fe20008010871 */
[----:B0-----:R-:W-:Y:S02]  /*12f90*/  F2FP.SATFINITE.E4M3.F32.PACK_AB_MERGE_C R204, R102, R27, RZ ;  /* 0x0000001b66cc723e */ /* 0x001fe400048070ff */
[----:B------:R-:W-:Y:S02]  /*12fa0*/  FMNMX.FTZ R116, R46, R15, !PT ;  /* 0x0000000f2e747209 */ /* 0x000fe40007810000 */
[----:B------:R-:W-:Y:S01]  /*12fb0*/  F2FP.SATFINITE.E4M3.F32.PACK_AB_MERGE_C R204, R92, R3, R204 ;  /* 0x000000035ccc723e */ /* 0x000fe200048070cc */
[----:B------:R-:W-:Y:S01]  /*12fc0*/  MUFU.EX2 R100, R100 ;  /* 0x0000006400647308 */ /* 0x000fe20000000800 */
[----:B------:R-:W-:-:S04]  /*12fd0*/  FMNMX.FTZ R116, R47, R116, !PT ;  /* 0x000000742f747209 */ /* 0x000fc80007810000 */
[----:B------:R-:W-:-:S03]  /*12fe0*/  FMNMX.FTZ R15, R49, R116, !PT ;  /* 0x00000074310f7209 */ /* 0x000fc60007810000 */
[----:B------:R-:W-:Y:S01]  /*12ff0*/  MUFU.EX2 R101, R101 ;  /* 0x0000006500657308 */ /* 0x000fe20000000800 */
[----:B------:R-:W-:-:S04]  /*13000*/  FMNMX.FTZ R116, R52, R15, !PT ;  /* 0x0000000f34747209 */ /* 0x000fc80007810000 */
[----:B------:R-:W-:Y:S01]  /*13010*/  FMNMX.FTZ R15, R53, R116, !PT ;  /* 0x00000074350f7209 */ /* 0x000fe20007810000 */
[----:B------:R-:W-:-:S02]  /*13020*/  FFMA.FTZ R116, R140, UR28, -R113 ;  /* 0x0000001c8c747c23 */ /* 0x000fc40008010871 */
[----:B------:R-:W0:Y:S01]  /*13030*/  MUFU.EX2 R106, R106 ;  /* 0x0000006a006a7308 */ /* 0x000e220000000800 */
[----:B------:R-:W-:-:S04]  /*13040*/  FMNMX.FTZ R118, R56, R15, !PT ;  /* 0x0000000f38767209 */ /* 0x000fc80007810000 */
[----:B------:R-:W-:Y:S01]  /*13050*/  FMNMX.FTZ R15, R57, R118, !PT ;  /* 0x00000076390f7209 */ /* 0x000fe20007810000 */
[----:B------:R-:W-:-:S02]  /*13060*/  FFMA.FTZ R118, R142, UR28, -R113 ;  /* 0x0000001c8e767c23 */ /* 0x000fc40008010871 */
[----:B------:R-:W-:Y:S01]  /*13070*/  MUFU.EX2 R95, R95 ;  /* 0x0000005f005f7308 */ /* 0x000fe20000000800 */
[----:B------:R-:W-:-:S04]  /*13080*/  FMNMX.FTZ R120, R58, R15, !PT ;  /* 0x0000000f3a787209 */ /* 0x000fc80007810000 */
[----:B------:R-:W-:-:S03]  /*13090*/  FMNMX.FTZ R15, R59, R120, !PT ;  /* 0x000000783b0f7209 */ /* 0x000fc60007810000 */
[----:B------:R-:W-:Y:S01]  /*130a0*/  MUFU.EX2 R104, R104 ;  /* 0x0000006800687308 */ /* 0x000fe20000000800 */
[----:B------:R-:W-:Y:S02]  /*130b0*/  FMNMX.FTZ R120, R60, R15, !PT ;  /* 0x0000000f3c787209 */ /* 0x000fe40007810000 */
[----:B0-----:R-:W-:Y:S02]  /*130c0*/  F2FP.SATFINITE.E4M3.F32.PACK_AB_MERGE_C R206, R106, R101, RZ ;  /* 0x000000656ace723e */ /* 0x001fe400048070ff */
[----:B------:R-:W-:Y:S02]  /*130d0*/  FMNMX.FTZ R15, R61, R120, !PT ;  /* 0x000000783d0f7209 */ /* 0x000fe40007810000 */
[----:B------:R-:W-:Y:S01]  /*130e0*/  F2FP.SATFINITE.E4M3.F32.PACK_AB_MERGE_C R206, R100, R5, R206 ;  /* 0x0000000564ce723e */ /* 0x000fe200048070ce */
[----:B------:R-:W-:Y:S01]  /*130f0*/  MUFU.EX2 R105, R105 ;  /* 0x0000006900697308 */ /* 0x000fe20000000800 */
[----:B------:R-:W-:-:S04]  /*13100*/  FMNMX.FTZ R120, R62, R15, !PT ;  /* 0x0000000f3e787209 */ /* 0x000fc80007810000 */
[----:B------:R-:W-:Y:S01]  /*13110*/  FMNMX.FTZ R15, R63, R120, !PT ;  /* 0x000000783f0f7209 */ /* 0x000fe20007810000 */
[----:B------:R-:W-:-:S01]  /*13120*/  FFMA.FTZ R120, R77, UR28, -R113 ;  /* 0x0000001c4d787c23 */ /* 0x000fc20008010871 */
[----:B------:R-:W-:Y:S01]  /*13130*/  FFMA.FTZ R77, R78, UR28, -R113 ;  /* 0x0000001c4e4d7c23 */ /* 0x000fe20008010871 */
[----:B------:R-:W0:Y:S01]  /*13140*/  MUFU.EX2 R108, R108 ;  /* 0x0000006c006c7308 */ /* 0x000e220000000800 */
[----:B------:R-:W-:-:S04]  /*13150*/  FMNMX.FTZ R122, R64, R15, !PT ;  /* 0x0000000f407a7209 */ /* 0x000fc80007810000 */
[----:B------:R-:W-:-:S03]  /*13160*/  FMNMX.FTZ R15, R65, R122, !PT ;  /* 0x0000007a410f7209 */ /* 0x000fc60007810000 */
[----:B------:R-:W-:Y:S01]  /*13170*/  MUFU.EX2 R103, R103 ;  /* 0x0000006700677308 */ /* 0x000fe20000000800 */
[----:B------:R-:W-:-:S04]  /*13180*/  FMNMX.FTZ R78, R66, R15, !PT ;  /* 0x0000000f424e7209 */ /* 0x000fc80007810000 */
[----:B------:R-:W-:-:S03]  /*13190*/  FMNMX.FTZ R15, R67, R78, !PT ;  /* 0x0000004e430f7209 */ /* 0x000fc60007810000 */
[----:B------:R-:W-:Y:S01]  /*131a0*/  MUFU.EX2 R48, R48 ;  /* 0x0000003000307308 */ /* 0x000fe20000000800 */
[----:B------:R-:W-:Y:S02]  /*131b0*/  FMNMX.FTZ R78, R68, R15, !PT ;  /* 0x0000000f444e7209 */ /* 0x000fe40007810000 */
[----:B0-----:R-:W-:Y:S02]  /*131c0*/  F2FP.SATFINITE.E4M3.F32.PACK_AB_MERGE_C R200, R108, R105, RZ ;  /* 0x000000696cc8723e */ /* 0x001fe400048070ff */
        /* <DEDUP_REMOVED lines=21> */
[----:B------:R-:W0:Y:S01]  /*13320*/  MUFU.EX2 R51, R51 ;  /* 0x0000003300337308 */ /* 0x000e220000000800 */
[----:B------:R-:W-:-:S02]  /*13330*/  F2FP.SATFINITE.E4M3.F32.PACK_AB_MERGE_C R200, R104, R95, R200 ;  /* 0x0000005f68c8723e */ /* 0x000fc400048070c8 */
[----:B------:R-:W-:-:S05]  /*13340*/  FMNMX.FTZ R98, R75, R98, !PT ;  /* 0x000000624b627209 */ /* 0x000fca0007810000 */
[----:B------:R-:W1:Y:S01]  /*13350*/  SHFL.BFLY PT, R15, R98, 0x2, 0x1f ;  /* 0x0c401f00620f7f89 */ /* 0x000e6200000e0000 */
[----:B------:R-:W-:Y:S08]  /*13360*/  MUFU.EX2 R50, R111 ;  /* 0x0000006f00327308 */ /* 0x000ff00000000800 */
[----:B------:R-:W-:Y:S01]  /*13370*/  MUFU.EX2 R55, R55 ;  /* 0x0000003700377308 */ /* 0x000fe20000000800 */
[----:B0-----:R-:W-:-:S04]  /*13380*/  F2FP.SATFINITE.E4M3.F32.PACK_AB_MERGE_C R202, R110, R51, RZ ;  /* 0x000000336eca723e */ /* 0x001fc800048070ff */
[----:B------:R-:W-:-:S03]  /*13390*/  F2FP.SATFINITE.E4M3.F32.PACK_AB_MERGE_C R202, R48, R103, R202 ;  /* 0x0000006730ca723e */ /* 0x000fc600048070ca */
[----:B------:R-:W-:Y:S01]  /*133a0*/  MUFU.EX2 R54, R138 ;  /* 0x0000008a00367308 */ /* 0x000fe20000000800 */
[----:B-1----:R-:W-:-:S07]  /*133b0*/  FMNMX.FTZ R99, R98, R15, !PT ;  /* 0x0000000f62637209 */ /* 0x002fce0007810000 */
[----:B------:R-:W0:Y:S01]  /*133c0*/  MUFU.EX2 R111, R135 ;  /* 0x00000087006f7308 */ /* 0x000e220000000800 */
[----:B------:R-:W1:Y:S07]  /*133d0*/  SHFL.BFLY PT, R98, R99, 0x1, 0x1f ;  /* 0x0c201f0063627f89 */ /* 0x000e6e00000e0000 */
[----:B------:R-:W-:Y:S08]  /*133e0*/  MUFU.EX2 R107, R107 ;  /* 0x0000006b006b7308 */ /* 0x000ff00000000800 */
[----:B------:R-:W-:Y:S01]  /*133f0*/  MUFU.EX2 R112, R136 ;  /* 0x0000008800707308 */ /* 0x000fe20000000800 */
[----:B0-----:R-:W-:-:S04]  /*13400*/  F2FP.SATFINITE.E4M3.F32.PACK_AB_MERGE_C R196, R111, R54, RZ ;  /* 0x000000366fc4723e */ /* 0x001fc800048070ff */
[----:B------:R-:W-:-:S03]  /*13410*/  F2FP.SATFINITE.E4M3.F32.PACK_AB_MERGE_C R196, R55, R50, R196 ;  /* 0x0000003237c4723e */ /* 0x000fc600048070c4 */
        /* <DEDUP_REMOVED lines=23> */
[----:B------:R-:W-:Y:S01]  /*13590*/  FADD.FTZ R46, R3, R92 ;  /* 0x0000005c032e7221 */ /* 0x000fe20000010000 */
[----:B------:R-:W-:-:S01]  /*135a0*/  FFMA.FTZ R36, R38, UR28, -R96 ;  /* 0x0000001c26247c23 */ /* 0x000fc20008010860 */
[--C-:B------:R-:W-:Y:S01]  /*135b0*/  FFMA.FTZ R38, R43, UR28, -R96.reuse ;  /* 0x0000001c2b267c23 */ /* 0x100fe20008010860 */
[----:B------:R-:W-:-:S01]  /*135c0*/  FFMA.FTZ R4, R25, UR28, -R96 ;  /* 0x0000001c19047c23 */ /* 0x000fc20008010860 */
[--C-:B------:R-:W-:Y:S01]  /*135d0*/  FFMA.FTZ R43, R47, UR28, -R96.reuse ;  /* 0x0000001c2f2b7c23 */ /* 0x100fe20008010860 */
[----:B------:R-:W-:-:S01]  /*135e0*/  FFMA.FTZ R25, R28, UR28, -R96 ;  /* 0x0000001c1c197c23 */ /* 0x000fc20008010860 */
[----:B------:R-:W0:Y:S01]  /*135f0*/  MUFU.EX2 R99, R99 ;  /* 0x0000006300637308 */ /* 0x000e220000000800 */
[----:B------:R-:W-:-:S01]  /*13600*/  FADD.FTZ R47, R27, R46 ;  /* 0x0000002e1b2f7221 */ /* 0x000fc20000010000 */
        /* <DEDUP_REMOVED lines=8> */
[--C-:B------:R-:W-:Y:S01]  /*13690*/  FFMA.FTZ R41, R44, UR28, -R96.reuse ;  /* 0x0000001c2c297c23 */ /* 0x100fe20008010860 */
[----:B------:R-:W-:-:S01]  /*136a0*/  FFMA.FTZ R44, R49, UR28, -R96 ;  /* 0x0000001c312c7c23 */ /* 0x000fc20008010860 */
[----:B------:R-:W-:Y:S01]  /*136b0*/  FADD.FTZ R49, R5, R52 ;  /* 0x0000003405317221 */ /* 0x000fe20000010000 */
[----:B------:R-:W-:-:S01]  /*136c0*/  FFMA.FTZ R47, R53, UR28, -R96 ;  /* 0x0000001c352f7c23 */ /* 0x000fc20008010860 */
[--C-:B------:R-:W-:Y:S01]  /*136d0*/  FFMA.FTZ R27, R60, UR28, -R96.reuse ;  /* 0x0000001c3c1b7c23 */ /* 0x100fe20008010860 */
[----:B------:R-:W-:-:S01]  /*136e0*/  FFMA.FTZ R62, R62, UR28, -R96 ;  /* 0x0000001c3e3e7c23 */ /* 0x000fc20008010860 */
[----:B------:R-:W2:Y:S01]  /*136f0*/  MUFU.EX2 R109, R109 ;  /* 0x0000006d006d7308 */ /* 0x000ea20000000800 */
[----:B------:R-:W-:-:S01]  /*13700*/  FADD.FTZ R52, R100, R49 ;  /* 0x0000003164347221 */ /* 0x000fc20000010000 */
[----:B0-----:R-:W-:Y:S01]  /*13710*/  FADD.FTZ R49, R98, R99 ;  /* 0x0000006362317221 */ /* 0x001fe20000010000 */
[----:B------:R-:W-:-:S01]  /*13720*/  FFMA.FTZ R63, R63, UR28, -R96 ;  /* 0x0000001c3f3f7c23 */ /* 0x000fc20008010860 */
[----:B------:R-:W-:Y:S01]  /*13730*/  FFMA.FTZ R65, R65, UR28, -R96 ;  /* 0x0000001c41417c23 */ /* 0x000fe20008010860 */
[----:B------:R-:W-:-:S01]  /*13740*/  FADD.FTZ R53, R101, R52 ;  /* 0x0000003465357221 */ /* 0x000fc20000010000 */
[--C-:B------:R-:W-:Y:S01]  /*13750*/  FFMA.FTZ R66, R66, UR28, -R96.reuse ;  /* 0x0000001c42427c23 */ /* 0x100fe20008010860 */
[----:B------:R-:W-:-:S01]  /*13760*/  FFMA.FTZ R67, R67, UR28, -R96 ;  /* 0x0000001c43437c23 */ /* 0x000fc20008010860 */
[----:B------:R-:W0:Y:S01]  /*13770*/  MUFU.EX2 R4, R4 ;  /* 0x0000000400047308 */ /* 0x000e220000000800 */
[----:B-1----:R-:W-:-:S01]  /*13780*/  FADD.FTZ R52, R26, R49 ;  /* 0x000000311a347221 */ /* 0x002fc20000010000 */
[----:B------:R-:W-:Y:S01]  /*13790*/  FFMA.FTZ R49, R56, UR28, -R96 ;  /* 0x0000001c38317c23 */ /* 0x000fe20008010860 */
[----:B------:R-:W-:-:S01]  /*137a0*/  FADD.FTZ R56, R106, R53 ;  /* 0x000000356a387221 */ /* 0x000fc20000010000 */
[--C-:B------:R-:W-:Y:S01]  /*137b0*/  FFMA.FTZ R68, R68, UR28, -R96.reuse ;  /* 0x0000001c44447c23 */ /* 0x100fe20008010860 */
[----:B------:R-:W-:-:S01]  /*137c0*/  FFMA.FTZ R69, R69, UR28, -R96 ;  /* 0x0000001c45457c23 */ /* 0x000fc20008010860 */
[----:B------:R-:W-:Y:S01]  /*137d0*/  FFMA.FTZ R70, R70, UR28, -R96 ;  /* 0x0000001c46467c23 */ /* 0x000fe20008010860 */
[----:B------:R-:W-:-:S01]  /*137e0*/  FADD.FTZ R125, R95, R56 ;  /* 0x000000385f7d7221 */ /* 0x000fc20000010000 */
[----:B------:R-:W1:Y:S01]  /*137f0*/  MUFU.EX2 R25, R25 ;  /* 0x0000001900197308 */ /* 0x000e620000000800 */
[----:B--2---:R-:W-:-:S01]  /*13800*/  FADD.FTZ R53, R109, R52 ;  /* 0x000000346d357221 */ /* 0x004fc20000010000 */
[----:B------:R-:W-:Y:S01]  /*13810*/  FFMA.FTZ R52, R57, UR28, -R96 ;  /* 0x0000001c39347c23 */ /* 0x000fe20008010860 */
[----:B------:R-:W-:-:S01]  /*13820*/  FADD.FTZ R122, R104, R125 ;  /* 0x0000007d687a7221 */ /* 0x000fc20000010000 */
[----:B------:R-:W-:Y:S01]  /*13830*/  F2FP.SATFINITE.E4M3.F32.PACK_AB_MERGE_C R109, R109, R26, RZ ;  /* 0x0000001a6d6d723e */ /* 0x000fe200048070ff */
[----:B------:R-:W-:-:S01]  /*13840*/  FFMA.FTZ R71, R71, UR28, -R96 ;  /* 0x0000001c47477c23 */ /* 0x000fc20008010860 */
[----:B------:R-:W-:Y:S01]  /*13850*/  FFMA.FTZ R73, R73, UR28, -R96 ;  /* 0x0000001c49497c23 */ /* 0x000fe20008010860 */
[----:B------:R-:W-:-:S01]  /*13860*/  FADD.FTZ R57, R105, R122 ;  /* 0x0000007a69397221 */ /* 0x000fc20000010000 */
[----:B------:R-:W2:Y:S01]  /*13870*/  MUFU.EX2 R28, R28 ;  /* 0x0000001c001c7308 */ /* 0x000ea20000000800 */
[----:B0-----:R-:W-:-:S01]  /*13880*/  FADD.FTZ R56, R4, R53 ;  /* 0x0000003504387221 */ /* 0x001fc20000010000 */
[--C-:B------:R-:W-:Y:S01]  /*13890*/  FFMA.FTZ R72, R72, UR28, -R96.reuse ;  /* 0x0000001c48487c23 */ /* 0x100fe20008010860 */
[----:B------:R-:W-:-:S01]  /*138a0*/  FFMA.FTZ R74, R74, UR28, -R96 ;  /* 0x0000001c4a4a7c23 */ /* 0x000fc20008010860 */
[----:B------:R-:W-:Y:S01]  /*138b0*/  FFMA.FTZ R75, R75, UR28, -R96 ;  /* 0x0000001c4b4b7c23 */ /* 0x000fe20008010860 */
[----:B------:R-:W-:-:S02]  /*138c0*/  F2FP.SATFINITE.E4M3.F32.PACK_AB_MERGE_C R198, R117, R114, RZ ;  /* 0x0000007275c6723e */ /* 0x000fc400048070ff */
[----:B------:R-:W-:Y:S01]  /*138d0*/  F2FP.SATFINITE.E4M3.F32.PACK_AB_MERGE_C R205, R99, R98, R109 ;  /* 0x0000006263cd723e */ /* 0x000fe2000480706d */
[----:B------:R-:W0:Y:S01]  /*138e0*/  MUFU.EX2 R113, R113 ;  /* 0x0000007100717308 */ /* 0x000e220000000800 */
[----:B-1----:R-:W-:-:S01]  /*138f0*/  FADD.FTZ R53, R25, R56 ;  /* 0x0000003819357221 */ /* 0x002fc20000010000 */
[----:B------:R-:W-:-:S06]  /*13900*/  F2FP.SATFINITE.E4M3.F32.PACK_AB_MERGE_C R198, R112, R107, R198 ;  /* 0x0000006b70c6723e */ /* 0x000fcc00048070c6 */
[----:B------:R-:W1:Y:S01]  /*13910*/  MUFU.EX2 R24, R24 ;  /* 0x0000001800187308 */ /* 0x000e620000000800 */
[----:B--2---:R-:W-:-:S01]  /*13920*/  FADD.FTZ R56, R28, R53 ;  /* 0x000000351c387221 */ /* 0x004fc20000010000 */
[----:B------:R-:W-:Y:S01]  /*13930*/  FFMA.FTZ R53, R58, UR28, -R96 ;  /* 0x0000001c3a357c23 */ /* 0x000fe20008010860 */
[----:B------:R-:W-:-:S04]  /*13940*/  FADD.FTZ R58, R108, R57 ;  /* 0x000000396c3a7221 */ /* 0x000fc80000010000 */
[----:B------:R-:W-:Y:S01]  /*13950*/  FADD.FTZ R125, R103, R58 ;  /* 0x0000003a677d7221 */ /* 0x000fe20000010000 */
[----:B------:R-:W2:Y:S01]  /*13960*/  MUFU.EX2 R29, R29 ;  /* 0x0000001d001d7308 */ /* 0x000ea20000000800 */
[----:B0-----:R-:W-:-:S01]  /*13970*/  FADD.FTZ R57, R113, R56 ;  /* 0x0000003871397221 */ /* 0x001fc20000010000 */
[----:B------:R-:W-:Y:S01]  /*13980*/  FFMA.FTZ R56, R59, UR28, -R96 ;  /* 0x0000001c3b387c23 */ /* 0x000fe20008010860 */
[----:B------:R-:W-:-:S01]  /*13990*/  FADD.FTZ R122, R48, R125 ;  /* 0x0000007d307a7221 */ /* 0x000fc20000010000 */
[----:B------:R-:W-:-:S03]  /*139a0*/  F2FP.SATFINITE.E4M3.F32.PACK_AB_MERGE_C R28, R113, R28, RZ ;  /* 0x0000001c711c723e */ /* 0x000fc600048070ff */
[----:B------:R-:W-:Y:S01]  /*139b0*/  FADD.FTZ R59, R51, R122 ;  /* 0x0000007a333b7221 */ /* 0x000fe20000010000 */
[----:B------:R-:W0:Y:S01]  /*139c0*/  MUFU.EX2 R31, R31 ;  /* 0x0000001f001f7308 */ /* 0x000e220000000800 */
[----:B-1----:R-:W-:-:S01]  /*139d0*/  FADD.FTZ R58, R24, R57 ;  /* 0x00000039183a7221 */ /* 0x002fc20000010000 */
[----:B------:R-:W-:Y:S01]  /*139e0*/  F2FP.SATFINITE.E4M3.F32.PACK_AB_MERGE_C R207, R25, R4, R28 ;  /* 0x0000000419cf723e */ /* 0x000fe2000480701c */
[----:B------:R-:W-:-:S04]  /*139f0*/  FADD.FTZ R59, R110, R59 ;  /* 0x0000003b6e3b7221 */ /* 0x000fc80000010000 */
[----:B------:R-:W-:Y:S01]  /*13a00*/  FADD.FTZ R102, R50, R59 ;  /* 0x0000003b32667221 */ /* 0x000fe20000010000 */
[----:B------:R-:W1:Y:S01]  /*13a10*/  MUFU.EX2 R32, R32 ;  /* 0x0000002000207308 */ /* 0x000e620000000800 */
[----:B--2---:R-:W-:-:S02]  /*13a20*/  FADD.FTZ R58, R29, R58 ;  /* 0x0000003a1d3a7221 */ /* 0x004fc40000010000 */
[----:B------:R-:W-:-:S04]  /*13a30*/  FADD.FTZ R51, R55, R102 ;  /* 0x0000006637337221 */ /* 0x000fc80000010000 */
[----:B------:R-:W-:Y:S01]  /*13a40*/  FADD.FTZ R92, R54, R51 ;  /* 0x00000033365c7221 */ /* 0x000fe20000010000 */
[----:B------:R-:W2:Y:S01]  /*13a50*/  MUFU.EX2 R30, R30 ;  /* 0x0000001e001e7308 */ /* 0x000ea20000000800 */
[----:B0-----:R-:W-:-:S01]  /*13a60*/  FADD.FTZ R57, R31, R58 ;  /* 0x0000003a1f397221 */ /* 0x001fc20000010000 */
[----:B------:R-:W-:Y:S01]  /*13a70*/  FFMA.FTZ R58, R61, UR28, -R96 ;  /* 0x0000001c3d3a7c23 */ /* 0x000fe20008010860 */
[----:B------:R-:W-:-:S04]  /*13a80*/  FADD.FTZ R92, R111, R92 ;  /* 0x0000005c6f5c7221 */ /* 0x000fc80000010000 */
[----:B------:R-:W-:Y:S01]  /*13a90*/  FADD.FTZ R5, R107, R92 ;  /* 0x0000005c6b057221 */ /* 0x000fe20000010000 */
[----:B------:R-:W0:Y:S01]  /*13aa0*/  MUFU.EX2 R33, R33 ;  /* 0x0000002100217308 */ /* 0x000e220000000800 */
[----:B-1----:R-:W-:-:S01]  /*13ab0*/  FADD.FTZ R57, R32, R57 ;  /* 0x0000003920397221 */ /* 0x002fc20000010000 */
[----:B------:R-:W-:Y:S01]  /*13ac0*/  F2FP.SATFINITE.E4M3.F32.PACK_AB_MERGE_C R31, R32, R31, RZ ;  /* 0x0000001f201f723e */ /* 0x000fe200048070ff */
[----:B------:R-:W-:-:S03]  /*13ad0*/  FADD.FTZ R5, R112, R5 ;  /* 0x0000000570057221 */ /* 0x000fc60000010000 */
[----:B------:R-:W-:Y:S01]  /*13ae0*/  F2FP.SATFINITE.E4M3.F32.PACK_AB_MERGE_C R201, R29, R24, R31 ;  /* 0x000000181dc9723e */ /* 0x000fe2000480701f */
[----:B------:R-:W-:-:S01]  /*13af0*/  FADD.FTZ R48, R114, R5 ;  /* 0x0000000572307221 */ /* 0x000fc20000010000 */
[----:B------:R-:W1:Y:S01]  /*13b00*/  MUFU.EX2 R35, R35 ;  /* 0x0000002300237308 */ /* 0x000e620000000800 */
[----:B--2---:R-:W-:-:S02]  /*13b10*/  FADD.FTZ R60, R30, R57 ;  /* 0x000000391e3c7221 */ /* 0x004fc40000010000 */
[----:B------:R-:W-:-:S04]  /*13b20*/  FADD.FTZ R48, R117, R48 ;  /* 0x0000003075307221 */ /* 0x000fc80000010000 */
[----:B------:R-:W-:Y:S01]  /*13b30*/  FADD.FTZ R51, R115, R48 ;  /* 0x0000003073337221 */ /* 0x000fe20000010000 */
        /* <DEDUP_REMOVED lines=9> */
[----:B0-----:R-:W-:-:S01]  /*13bd0*/  FADD.FTZ R54, R34, R3 ;  /* 0x0000000322367221 */ /* 0x001fc20000010000 */
[----:B------:R-:W-:-:S06]  /*13be0*/  FFMA.FTZ R3, R64, UR28, -R96 ;  /* 0x0000001c40037c23 */ /* 0x000fcc0008010860 */
        /* <DEDUP_REMOVED lines=9> */
[----:B-1----:R-:W-:-:S07]  /*13c80*/  FADD.FTZ R48, R38, R5 ;  /* 0x0000000526307221 */ /* 0x002fce0000010000 */
        /* <DEDUP_REMOVED lines=13> */
[----:B-1----:R-:W-:-:S07]  /*13d60*/  F2FP.SATFINITE.E4M3.F32.PACK_AB_MERGE_C R194, R120, R79, R5 ;  /* 0x0000004f78c2723e */ /* 0x002fce0004807005 */
[----:B------:R-:W1:Y:S01]  /*13d70*/  MUFU.EX2 R44, R44 ;  /* 0x0000002c002c7308 */ /* 0x000e620000000800 */
[----:B0-----:R-:W-:-:S07]  /*13d80*/  FADD.FTZ R5, R43, R50 ;  /* 0x000000322b057221 */ /* 0x001fce0000010000 */
[----:B------:R-:W-:Y:S01]  /*13d90*/  MUFU.EX2 R118, R118 ;  /* 0x0000007600767308 */ /* 0x000fe20000000800 */
[----:B--2---:R-:W-:-:S07]  /*13da0*/  FADD.FTZ R51, R116, R51 ;  /* 0x0000003374337221 */ /* 0x004fce0000010000 */
[----:B------:R-:W0:Y:S01]  /*13db0*/  MUFU.EX2 R119, R119 ;  /* 0x0000007700777308 */ /* 0x000e220000000800 */
[----:B-1----:R-:W-:-:S07]  /*13dc0*/  FADD.FTZ R5, R44, R5 ;  /* 0x000000052c057221 */ /* 0x002fce0000010000 */
[----:B------:R-:W1:Y:S08]  /*13dd0*/  MUFU.EX2 R46, R46 ;  /* 0x0000002e002e7308 */ /* 0x000e700000000800 */
[----:B------:R-:W2:Y:S01]  /*13de0*/  MUFU.EX2 R47, R47 ;  /* 0x0000002f002f7308 */ /* 0x000ea20000000800 */
[----:B0-----:R-:W-:Y:S01]  /*13df0*/  F2FP.SATFINITE.E4M3.F32.PACK_AB_MERGE_C R192, R119, R118, RZ ;  /* 0x0000007677c0723e */ /* 0x001fe200048070ff */
[----:B------:R-:W-:-:S03]  /*13e00*/  FADD.FTZ R118, R118, R51 ;  /* 0x0000003376767221 */ /* 0x000fc60000010000 */
[----:B------:R-:W-:Y:S01]  /*13e10*/  F2FP.SATFINITE.E4M3.F32.PACK_AB_MERGE_C R192, R116, R115, R192 ;  /* 0x0000007374c0723e */ /* 0x000fe200048070c0 */
[----:B------:R-:W-:-:S02]  /*13e20*/  FADD.FTZ R118, R119, R118 ;  /* 0x0000007677767221 */ /* 0x000fc40000010000 */
[----:B------:R-:W0:Y:S01]  /*13e30*/  MUFU.EX2 R49, R49 ;  /* 0x0000003100317308 */ /* 0x000e220000000800 */
[----:B-1----:R-:W-:-:S01]  /*13e40*/  FADD.FTZ R50, R46, R5 ;  /* 0x000000052e327221 */ /* 0x002fc20000010000 */
[----:B------:R-:W-:-:S04]  /*13e50*/  FADD.FTZ R51, R79, R118 ;  /* 0x000000764f337221 */ /* 0x000fc80000010000 */
[----:B------:R-:W-:Y:S02]  /*13e60*/  FADD.FTZ R120, R120, R51 ;  /* 0x0000003378787221 */ /* 0x000fe40000010000 */
[----:B------:R-:W1:Y:S01]  /*13e70*/  MUFU.EX2 R52, R52 ;  /* 0x0000003400347308 */ /* 0x000e620000000800 */
[----:B--2---:R-:W-:-:S01]  /*13e80*/  FADD.FTZ R50, R47, R50 ;  /* 0x000000322f327221 */ /* 0x004fc20000010000 */
[----:B------:R-:W-:Y:S01]  /*13e90*/  FADD.FTZ R77, R77, R120 ;  /* 0x000000784d4d7221 */ /* 0x000fe20000010000 */
[----:B------:R-:W-:-:S03]  /*13ea0*/  F2FP.SATFINITE.E4M3.F32.PACK_AB_MERGE_C R46, R47, R46, RZ ;  /* 0x0000002e2f2e723e */ /* 0x000fc600048070ff */
[----:B------:R-:W-:Y:S01]  /*13eb0*/  FADD.FTZ R77, R76, R77 ;  /* 0x0000004d4c4d7221 */ /* 0x000fe20000010000 */
[----:B------:R-:W-:Y:S01]  /*13ec0*/  F2FP.SATFINITE.E4M3.F32.PACK_AB_MERGE_C R193, R44, R43, R46 ;  /* 0x0000002b2cc1723e */ /* 0x000fe2000480702e */
        /* <DEDUP_REMOVED lines=51> */
[----:B------:R-:W-:-:S03]  /*14200*/  FADD.FTZ R67, R67, R26 ;  /* 0x0000001a43437221 */ /* 0x000fc60000010000 */
        /* <DEDUP_REMOVED lines=49> */
.L_x_6769:
[----:B------:R-:W-:-:S13]  /*14520*/  ISETP.NE.AND P1, PT, R21, 0x1, PT ;  /* 0x000000011500780c */ /* 0x000fda0003f25270 */
[----:B------:R-:W0:Y:S02]  /*14530*/  @P1 LDC.64 R26, c[0x0][0x9e8] ;  /* 0x00027a00ff1a1b82 */ /* 0x000e240000000a00 */
[----:B0-----:R-:W-:-:S05]  /*14540*/  @P1 IMAD.HI.U32 R26, R24, R26, RZ ;  /* 0x0000001a181a1227 */ /* 0x001fca00078e00ff */
[----:B------:R-:W-:-:S07]  /*14550*/  @P1 SHF.R.U32.HI R24, RZ, R27, R26 ;  /* 0x0000001bff181219 */ /* 0x000fce000001161a */
.L_x_6770:
[----:B------:R-:W-:Y:S05]  /*14560*/  BSYNC B0 ;  /* 0x0000000000007941 */ /* 0x000fea0003800000 */
.L_x_6768:
[----:B------:R-:W-:-:S05]  /*14570*/  IMAD R21, R24, R21, R21 ;  /* 0x0000001518157224 */ /* 0x000fca00078e0215 */
[----:B------:R-:W-:-:S07]  /*14580*/  VIMNMX R20, R20, R21, PT ;  /* 0x0000001514147248 */ /* 0x000fce0003fe0100 */
.L_x_6767:
[----:B------:R-:W-:Y:S01]  /*14590*/  IMAD.HI R20, R20, 0x2aaaaaab, RZ ;  /* 0x2aaaaaab14147827 */ /* 0x000fe200078e02ff */
[----:B------:R-:W-:Y:S01]  /*145a0*/  ULDC UR24, c[0x0][0x9e4] ;  /* 0x0002790000187ab9 */ /* 0x000fe20000000800 */
[----:B------:R-:W-:Y:S01]  /*145b0*/  ULDC UR4, c[0x0][0x9e4] ;  /* 0x0002790000047ab9 */ /* 0x000fe20000000800 */
[----:B------:R-:W-:Y:S01]  /*145c0*/  ULDC UR5, c[0x0][0x988] ;  /* 0x0002620000057ab9 */ /* 0x000fe20000000800 */
[----:B------:R-:W-:Y:S01]  /*145d0*/  ULDC UR7, c[0x0][0x988] ;  /* 0x0002620000077ab9 */ /* 0x000fe20000000800 */
[----:B------:R-:W-:Y:S01]  /*145e0*/  SHF.R.U32.HI R21, RZ, 0x1f, R20 ;  /* 0x0000001fff157819 */ /* 0x000fe20000011614 */
[----:B------:R-:W-:Y:S01]  /*145f0*/  ULDC UR6, c[0x0][0x988] ;  /* 0x0002620000067ab9 */ /* 0x000fe20000000800 */
[----:B------:R-:W-:Y:S01]  /*14600*/  ULDC UR26, c[0x0][0x9e0] ;  /* 0x00027800001a7ab9 */ /* 0x000fe20000000800 */
[----:B------:R-:W-:Y:S01]  /*14610*/  ULDC UR25, c[0x0][0x9e0] ;  /* 0x0002780000197ab9 */ /* 0x000fe20000000800 */
[----:B------:R-:W-:Y:S02]  /*14620*/  LEA.HI.SX32 R21, R20, R21, 0x1b ;  /* 0x0000001514157211 */ /* 0x000fe400078fdaff */
[----:B------:R-:W-:-:S02]  /*14630*/  CS2R R182, SRZ ;  /* 0x0000000000b67805 */ /* 0x000fc4000001ff00 */
[----:B------:R-:W-:Y:S02]  /*14640*/  CS2R R180, SRZ ;  /* 0x0000000000b47805 */ /* 0x000fe4000001ff00 */
[----:B------:R-:W-:Y:S02]  /*14650*/  CS2R R178, SRZ ;  /* 0x0000000000b27805 */ /* 0x000fe4000001ff00 */
[----:B------:R-:W-:Y:S02]  /*14660*/  VIMNMX R225, R218, R21, !PT ;  /* 0x00000015dae17248 */ /* 0x000fe40007fe0100 */
[----:B------:R-:W-:Y:S02]  /*14670*/  CS2R R176, SRZ ;  /* 0x0000000000b07805 */ /* 0x000fe4000001ff00 */
[----:B------:R-:W-:Y:S02]  /*14680*/  CS2R R174, SRZ ;  /* 0x0000000000ae7805 */ /* 0x000fe4000001ff00 */
[----:B------:R-:W-:-:S02]  /*14690*/  CS2R R172, SRZ ;  /* 0x0000000000ac7805 */ /* 0x000fc4000001ff00 */
[----:B------:R-:W-:Y:S02]  /*146a0*/  ISETP.GE.AND P1, PT, R3, R225, PT ;  /* 0x000000e10300720c */ /* 0x000fe40003f26270 */
        /* <DEDUP_REMOVED lines=26> */
[----:B------:R-:W-:Y:S06]  /*14850*/  @!P1 BRA `(.L_x_6771) ;  /* 0x0000005400a89947 */ /* 0x000fec0003800000 */
[----:B------:R-:W-:Y:S02]  /*14860*/  IMAD.IADD R226, R226, 0x1, R0 ;  /* 0x00000001e2e27824 */ /* 0x000fe400078e0200 */
[----:B------:R-:W-:Y:S02]  /*14870*/  IMAD.MOV.U32 R183, RZ, RZ, RZ ;  /* 0x000000ffffb77224 */ /* 0x000fe400078e00ff */
[----:B------:R-:W-:-:S07]  /*14880*/  VIADD R227, R226, 0x8 ;  /* 0x00000008e2e37836 */ /* 0x000fce0000000000 */
.L_x_6790:
        /* <DEDUP_REMOVED lines=8> */
[----:B------:R-:W-:-:S13]  /*14910*/  ISETP.NE.AND P3, PT, R237, 0x3, PT ;  /* 0x00000003ed00780c */ /* 0x000fda0003f65270 */
[----:B------:R-:W-:Y:S05]  /*14920*/  @!P3 BRA `(.L_x_6773) ;  /* 0x000000000004b947 */ /* 0x000fea0003800000 */
[----:B------:R-:W-:Y:S01]  /*14930*/  BPT.TRAP 0x1 ;  /* 0x000000040000795c */ /* 0x000fe20000300000 */
.L_x_6773:
[----:B------:R-:W-:Y:S01]  /*14940*/  IMAD R21, R228, 0x8, R18 ;  /* 0x00000008e4157824 */ /* 0x000fe200078e0212 */
[----:B------:R-:W-:-:S04]  /*14950*/  SHF.L.U32 R20, R229, 0x1f, RZ ;  /* 0x0000001fe5147819 */ /* 0x000fc800000006ff */
[----:B------:R0:W1:Y:S01]  /*14960*/  SYNCS.PHASECHK.TRANS64.TRYWAIT P2, [R21+URZ+0x28830], R20 ;  /* 0x02883014150075a7 */ /* 0x000062000804017f */
[----:B------:R-:W-:Y:S05]  /*14970*/  @!P3 BRA `(.L_x_6774) ;  /* 0x000000000004b947 */ /* 0x000fea0003800000 */
[----:B------:R-:W-:Y:S01]  /*14980*/  BPT.TRAP 0x1 ;  /* 0x000000040000795c */ /* 0x000fe20000300000 */
.L_x_6774:
[----:B------:R-:W-:Y:S04]  /*14990*/  BSSY B0, `(.L_x_6772) ;  /* 0x0000004000007945 */ /* 0x000fe80003800000 */
[----:B-1----:R-:W-:Y:S05]  /*149a0*/  @P2 BRA `(.L_x_6775) ;  /* 0x0000000000082947 */ /* 0x002fea0003800000 */
[----:B------:R-:W1:Y:S02]  /*149b0*/  SYNCS.PHASECHK.TRANS64.TRYWAIT P2, [R21+URZ+0x28830], R20 ;  /* 0x02883014150075a7 */ /* 0x000e64000804017f */
[----:B-1----:R-:W-:Y:S05]  /*149c0*/  @!P2 BRA `(.L_x_6776) ;  /* 0x0000018c00f8a947 */ /* 0x002fea0003800000 */
.L_x_6775:
[----:B------:R-:W-:Y:S05]  /*149d0*/  BSYNC B0 ;  /* 0x0000000000007941 */ /* 0x000fea0003800000 */
.L_x_6772:
[----:B01----:R-:W0:Y:S01]  /*149e0*/  S2R R20, SR_TID.X ;  /* 0x0000000000147919 */ /* 0x003e220000002100 */
[----:B------:R-:W-:Y:S05]  /*149f0*/  WARPSYNC.ALL ;  /* 0x0000000000007948 */ /* 0x000fea0003800000 */
[----:B------:R-:W-:Y:S01]  /*14a00*/  IMAD.MOV.U32 R21, RZ, RZ, 0x40000040 ;  /* 0x40000040ff157424 */ /* 0x000fe200078e00ff */
[----:B------:R-:W-:Y:S01]  /*14a10*/  R2UR UR8, R6 ;  /* 0x00000000060872ca */ /* 0x000fe200000e0000 */
[----:B------:R-:W-:Y:S01]  /*14a20*/  IMAD.MOV.U32 R25, RZ, RZ, 0x40000040 ;  /* 0x40000040ff197424 */ /* 0x000fe200078e00ff */
[----:B------:R-:W-:Y:S01]  /*14a30*/  R2UR UR9, R7 ;  /* 0x00000000070972ca */ /* 0x000fe200000e0000 */
[----:B------:R-:W-:Y:S01]  /*14a40*/  IMAD.MOV.U32 R27, RZ, RZ, 0x40000040 ;  /* 0x40000040ff1b7424 */ /* 0x000fe200078e00ff */
[----:B------:R-:W-:-:S02]  /*14a50*/  R2UR UR11, R21 ;  /* 0x00000000150b72ca */ /* 0x000fc400000e0000 */
[----:B------:R-:W-:Y:S02]  /*14a60*/  R2UR UR15, R25 ;  /* 0x00000000190f72ca */ /* 0x000fe400000e0000 */
[----:B------:R-:W-:Y:S02]  /*14a70*/  R2UR UR19, R27 ;  /* 0x000000001b1372ca */ /* 0x000fe400000e0000 */
[----:B------:R-:W-:Y:S02]  /*14a80*/  R2UR UR12, R12 ;  /* 0x000000000c0c72ca */ /* 0x000fe400000e0000 */
[----:B------:R-:W-:Y:S02]  /*14a90*/  R2UR UR13, R13 ;  /* 0x000000000d0d72ca */ /* 0x000fe400000e0000 */
[----:B------:R-:W-:Y:S02]  /*14aa0*/  R2UR UR16, R10 ;  /* 0x000000000a1072ca */ /* 0x000fe400000e0000 */
[----:B------:R-:W-:-:S02]  /*14ab0*/  R2UR UR17, R11 ;  /* 0x000000000b1172ca */ /* 0x000fc400000e0000 */
[----:B------:R-:W-:Y:S02]  /*14ac0*/  R2UR UR23, R21 ;  /* 0x00000000151772ca */ /* 0x000fe400000e0000 */
        /* <DEDUP_REMOVED lines=13> */
[----:B0-----:R-:W-:-:S06]  /*14ba0*/  WARPGROUP.ARRIVE ;  /* 0x00000000000079c5 */ /* 0x001fcc0000000000 */
        /* <DEDUP_REMOVED lines=11> */
[----:B------:R-:W-:Y:S05]  /*14c60*/  @P1 BRA `(.L_x_6777) ;  /* 0x00000000002c1947 */ /* 0x000fea0003800000 */
[----:B------:R-:W-:-:S13]  /*14c70*/  ISETP.NE.AND P2, PT, R237, 0x3, PT ;  /* 0x00000003ed00780c */ /* 0x000fda0003f45270 */
[----:B------:R-:W-:Y:S05]  /*14c80*/  @!P2 BRA `(.L_x_6778) ;  /* 0x000000000004a947 */ /* 0x000fea0003800000 */
[----:B------:R-:W-:Y:S01]  /*14c90*/  BPT.TRAP 0x1 ;  /* 0x000000040000795c */ /* 0x000fe20000300000 */
.L_x_6778:
[----:B------:R-:W-:Y:S01]  /*14ca0*/  SHF.L.U32 R20, R210, 0x1f, RZ ;  /* 0x0000001fd2147819 */ /* 0x000fe200000006ff */
[----:B------:R-:W-:-:S04]  /*14cb0*/  IMAD R21, R208, 0x8, R18 ;  /* 0x00000008d0157824 */ /* 0x000fc800078e0212 */
[----:B------:R0:W1:Y:S01]  /*14cc0*/  SYNCS.PHASECHK.TRANS64.TRYWAIT P1, [R21+URZ+0x28850], R20 ;  /* 0x02885014150075a7 */ /* 0x000062000802017f */
[----:B------:R-:W-:Y:S05]  /*14cd0*/  @!P2 BRA `(.L_x_6779) ;  /* 0x000000000004a947 */ /* 0x000fea0003800000 */
[----:B------:R-:W-:Y:S01]  /*14ce0*/  BPT.TRAP 0x1 ;  /* 0x000000040000795c */ /* 0x000fe20000300000 */
.L_x_6779:
[----:B-1----:R-:W-:Y:S05]  /*14cf0*/  @P1 BRA `(.L_x_6777) ;  /* 0x0000000000081947 */ /* 0x002fea0003800000 */
[----:B------:R-:W1:Y:S02]  /*14d00*/  SYNCS.PHASECHK.TRANS64.TRYWAIT P1, [R21+URZ+0x28850], R20 ;  /* 0x02885014150075a7 */ /* 0x000e64000802017f */
[----:B-1----:R-:W-:Y:S05]  /*14d10*/  @!P1 BRA `(.L_x_6780) ;  /* 0x0000018c00389947 */ /* 0x002fea0003800000 */
.L_x_6777:
[----:B01----:R-:W-:Y:S01]  /*14d20*/  VIADD R20, R18, 0x400 ;  /* 0x0000040012147836 */ /* 0x003fe20000000000 */
[----:B------:R-:W-:Y:S05]  /*14d30*/  WARPSYNC.ALL ;  /* 0x0000000000007948 */ /* 0x000fea0003800000 */
[----:B------:R-:W-:Y:S01]  /*14d40*/  SHF.R.U32.HI R20, RZ, 0x4, R20 ;  /* 0x00000004ff147819 */ /* 0x000fe20000011614 */
[----:B------:R-:W-:Y:S01]  /*14d50*/  IMAD.MOV.U32 R21, RZ, RZ, -0x7fffffe0 ;  /* 0x80000020ff157424 */ /* 0x000fe200078e00ff */
[----:B------:R-:W-:-:S06]  /*14d60*/  WARPGROUP.ARRIVE ;  /* 0x00000000000079c5 */ /* 0x000fcc0000000000 */
[----:B------:R-:W0:Y:S01]  /*14d70*/  S2R R210, SR_TID.X ;  /* 0x0000000000d27919 */ /* 0x000e220000002100 */
        /* <DEDUP_REMOVED lines=11> */
[C---:B------:R-:W-:Y:S01]  /*14e30*/  FMUL.FTZ R29, R2.reuse, R30 ;  /* 0x0000001e021d7220 */ /* 0x040fe20000410000 */
[C---:B------:R-:W-:Y:S01]  /*14e40*/  FMUL.FTZ R30, R2.reuse, R31 ;  /* 0x0000001f021e7220 */ /* 0x040fe20000410000 */
[----:B------:R-:W-:Y:S01]  /*14e50*/  FMUL.FTZ R31, R2, R32 ;  /* 0x00000020021f7220 */ /* 0x000fe20000410000 */
[----:B------:R-:W-:Y:S01]  /*14e60*/  R2UR UR10, R20 ;  /* 0x00000000140a72ca */ /* 0x000fe200000e0000 */
[C---:B------:R-:W-:Y:S01]  /*14e70*/  FMUL.FTZ R32, R2.reuse, R33 ;  /* 0x0000002102207220 */ /* 0x040fe20000410000 */
[C---:B------:R-:W-:Y:S01]  /*14e80*/  FMUL.FTZ R33, R2.reuse, R34 ;  /* 0x0000002202217220 */ /* 0x040fe20000410000 */
[C---:B------:R-:W-:Y:S01]  /*14e90*/  FMUL.FTZ R34, R2.reuse, R35 ;  /* 0x0000002302227220 */ /* 0x040fe20000410000 */
[C---:B------:R-:W-:Y:S01]  /*14ea0*/  FMUL.FTZ R35, R2.reuse, R36 ;  /* 0x0000002402237220 */ /* 0x040fe20000410000 */
[C---:B------:R-:W-:Y:S01]  /*14eb0*/  FMUL.FTZ R36, R2.reuse, R37 ;  /* 0x0000002502247220 */ /* 0x040fe20000410000 */
[----:B------:R-:W-:Y:S01]  /*14ec0*/  FMUL.FTZ R37, R2, R38 ;  /* 0x0000002602257220 */ /* 0x000fe20000410000 */
[----:B------:R-:W-:-:S02]  /*14ed0*/  VIADD R38, R20, 0x402 ;  /* 0x0000040214267836 */ /* 0x000fc40000000000 */
[C---:B------:R-:W-:Y:S01]  /*14ee0*/  FMUL.FTZ R41, R2.reuse, R41 ;  /* 0x0000002902297220 */ /* 0x040fe20000410000 */
[C---:B------:R-:W-:Y:S01]  /*14ef0*/  FMUL.FTZ R42, R2.reuse, R42 ;  /* 0x0000002a022a7220 */ /* 0x040fe20000410000 */
[C---:B------:R-:W-:Y:S01]  /*14f00*/  FMUL.FTZ R43, R2.reuse, R43 ;  /* 0x0000002b022b7220 */ /* 0x040fe20000410000 */
[C---:B------:R-:W-:Y:S01]  /*14f10*/  FMUL.FTZ R44, R2.reuse, R44 ;  /* 0x0000002c022c7220 */ /* 0x040fe20000410000 */
[C---:B------:R-:W-:Y:S01]  /*14f20*/  FMUL.FTZ R45, R2.reuse, R45 ;  /* 0x0000002d022d7220 */ /* 0x040fe20000410000 */
[----:B------:R-:W-:Y:S01]  /*14f30*/  QGMMA.64x128x32.F32.E4M3.E4M3 R120, R204, gdesc[UR8], R120, gsb0 ;  /* 0x01e00008cc787df3 */ /* 0x000fe20008000878 */
        /* <DEDUP_REMOVED lines=45> */
[----:B------:R-:W-:Y:S01]  /*15210*/  LOP3.LUT P1, RZ, R17, 0x1000, RZ, 0xc0, !PT ;  /* 0x0000100011ff7812 */ /* 0x000fe2000782c0ff */
[----:B------:R-:W1:Y:S01]  /*15220*/  MUFU.TANH R21, R21 ;  /* 0x0000001500157308 */ /* 0x000e620000002400 */
[----:B0-----:R-:W-:-:S07]  /*15230*/  SHF.R.U32.HI R210, RZ, 0x7, R210 ;  /* 0x00000007ffd27819 */ /* 0x001fce00000116d2 */
[----:B------:R-:W0:Y:S08]  /*15240*/  MUFU.TANH R24, R24 ;  /* 0x0000001800187308 */ /* 0x000e300000002400 */
        /* <DEDUP_REMOVED lines=11> */
[----:B------:R-:W-:Y:S01]  /*15300*/  VIADD R204, R20, 0x2 ;  /* 0x0000000214cc7836 */ /* 0x000fe20000000000 */
[----:B------:R-:W-:Y:S01]  /*15310*/  WARPGROUP.ARRIVE ;  /* 0x00000000000079c5 */ /* 0x000fe20000000000 */
[----:B------:R-:W-:-:S03]  /*15320*/  IMAD.MOV.U32 R205, RZ, RZ, -0x7fffffe0 ;  /* 0x80000020ffcd7424 */ /* 0x000fc600078e00ff */
[----:B------:R-:W0:Y:S01]  /*15330*/  MUFU.TANH R35, R35 ;  /* 0x0000002300237308 */ /* 0x000e220000002400 */
[----:B------:R-:W-:Y:S02]  /*15340*/  R2UR UR10, R204 ;  /* 0x00000000cc0a72ca */ /* 0x000fe400000e0000 */
[----:B------:R-:W-:-:S05]  /*15350*/  R2UR UR11, R205 ;  /* 0x00000000cd0b72ca */ /* 0x000fca00000e0000 */
[----:B------:R-:W0:Y:S08]  /*15360*/  MUFU.TANH R36, R36 ;  /* 0x0000002400247308 */ /* 0x000e300000002400 */
        /* <DEDUP_REMOVED lines=88> */
[----:B------:R-:W-:Y:S01]  /*158f0*/  QGMMA.64x128x32.F32.E4M3.E4M3 R120, R188, gdesc[UR8], R120, gsb0 ;  /* 0x01e00008bc787df3 */ /* 0x000fe20008000878 */
        /* <DEDUP_REMOVED lines=9> */
[----:B------:R-:W-:Y:S01]  /*15990*/  FMUL.FTZ R20, R2, R104 ;  /* 0x0000006802147220 */ /* 0x000fe20000410000 */
[----:B------:R-:W-:-:S02]  /*159a0*/  IMAD R118, R3, -0xc0, RZ ;  /* 0xffffff4003767824 */ /* 0x000fc400078e02ff */
        /* <DEDUP_REMOVED lines=8> */
[----:B------:R-:W-:Y:S01]  /*15a30*/  IADD3 R114, R118, 0x1, R212 ;  /* 0x0000000176727810 */ /* 0x000fe20007ffe0d4 */
[----:B------:R-:W-:Y:S01]  /*15a40*/  @!P0 IMAD R39, R228, 0x8, R18 ;  /* 0x00000008e4278824 */ /* 0x000fe200078e0212 */
[----:B------:R-:W0:Y:S01]  /*15a50*/  MUFU.TANH R192, R192 ;  /* 0x000000c000c07308 */ /* 0x000e220000002400 */
[----:B------:R-:W-:-:S02]  /*15a60*/  IADD3 R38, -R210, 0xb, RZ ;  /* 0x0000000bd2267810 */ /* 0x000fc40007ffe1ff */
[----:B------:R-:W-:Y:S02]  /*15a70*/  @!P0 VIADD R39, R39, 0x28840 ;  /* 0x0002884027278836 */ /* 0x000fe40000000000 */
[----:B------:R-:W-:-:S03]  /*15a80*/  IMAD.IADD R114, R114, 0x1, -R213 ;  /* 0x0000000172727824 */ /* 0x000fc600078e0ad5 */
[----:B------:R-:W0:Y:S01]  /*15a90*/  MUFU.TANH R193, R193 ;  /* 0x000000c100c17308 */ /* 0x000e220000002400 */
[----:B------:R-:W-:Y:S01]  /*15aa0*/  IMAD R114, R215, -0x2, R114 ;  /* 0xfffffffed7727824 */ /* 0x000fe200078e0272 */
[----:B------:R-:W-:-:S06]  /*15ab0*/  @!P0 PRMT R39, RZ, 0x654, R39 ;  /* 0x00000654ff278816 */ /* 0x000fcc0000000027 */
        /* <DEDUP_REMOVED lines=33> */
[C---:B------:R-:W-:Y:S01]  /*15cd0*/  VIADD R187, R114.reuse, UR26 ;  /* 0x0000001a72bb7c36 */ /* 0x040fe20008000000 */
[----:B------:R0:W-:Y:S01]  /*15ce0*/  @!P0 SYNCS.ARRIVE.TRANS64.RED.A1T0 RZ, [R39+URZ], RZ ;  /* 0x000000ff27ff89a7 */ /* 0x0001e2000810043f */
[----:B------:R-:W-:Y:S02]  /*15cf0*/  VIADD R185, R114, UR27 ;  /* 0x0000001b72b97c36 */ /* 0x000fe40008000000 */
[----:B------:R-:W-:-:S02]  /*15d00*/  IMAD R114, R215, -0x2, R118 ;  /* 0xfffffffed7727824 */ /* 0x000fc400078e0276 */
        /* <DEDUP_REMOVED lines=15> */
.L_x_6783:
[----:B------:R-:W-:-:S05]  /*15e00*/  IMAD.U32 R186, RZ, RZ, UR24 ;  /* 0x00000018ffba7e24 */ /* 0x000fca000f8e00ff */
[----:B------:R-:W-:-:S13]  /*15e10*/  ISETP.NE.AND P1, PT, R186, 0x1, PT ;  /* 0x00000001ba00780c */ /* 0x000fda0003f25270 */
[----:B------:R-:W0:Y:S02]  /*15e20*/  @P1 LDC.64 R38, c[0x0][0x9e8] ;  /* 0x00027a00ff261b82 */ /* 0x000e240000000a00 */
[----:B0-----:R-:W-:-:S05]  /*15e30*/  @P1 IMAD.HI.U32 R38, R189, R38, RZ ;  /* 0x00000026bd261227 */ /* 0x001fca00078e00ff */
[----:B------:R-:W-:-:S07]  /*15e40*/  @P1 SHF.R.U32.HI R189, RZ, R39, R38 ;  /* 0x00000027ffbd1219 */ /* 0x000fce0000011626 */
.L_x_6784:
[----:B------:R-:W-:Y:S05]  /*15e50*/  BSYNC B0 ;  /* 0x0000000000007941 */ /* 0x000fea0003800000 */
.L_x_6782:
[----:B------:R-:W-:-:S05]  /*15e60*/  IMAD R189, R189, R186, R114 ;  /* 0x000000babdbd7224 */ /* 0x000fca00078e0272 */
[----:B------:R-:W-:Y:S02]  /*15e70*/  VIADDMNMX R184, R189, R186, R184, PT ;  /* 0x000000babdb87246 */ /* 0x000fe400038001b8 */
[----:B------:R-:W-:-:S07]  /*15e80*/  VIMNMX R119, R119, R189, !PT ;  /* 0x000000bd77777248 */ /* 0x000fce0007fe0100 */
.L_x_6781:
[C---:B------:R-:W-:Y:S02]  /*15e90*/  ISETP.GE.AND P1, PT, R118.reuse, 0x2, PT ;  /* 0x000000027600780c */ /* 0x040fe40003f26270 */
[----:B------:R-:W-:Y:S02]  /*15ea0*/  ISETP.GE.AND P3, PT, R118, 0x9, PT ;  /* 0x000000097600780c */ /* 0x000fe40003f66270 */
[----:B------:R-:W-:Y:S02]  /*15eb0*/  ISETP.GT.AND P2, PT, R119, 0x1, !P1 ;  /* 0x000000017700780c */ /* 0x000fe40004f44270 */
[----:B------:R-:W-:Y:S02]  /*15ec0*/  LOP3.LUT R16, R16, 0xfffffffd, RZ, 0xc0, !PT ;  /* 0xfffffffd10107812 */ /* 0x000fe400078ec0ff */
[----:B------:R-:W-:Y:S02]  /*15ed0*/  ISETP.LT.OR P2, PT, R184, 0x2, P2 ;  /* 0x00000002b800780c */ /* 0x000fe40001741670 */
[----:B------:R-:W-:-:S02]  /*15ee0*/  LOP3.LUT R17, R17, 0xfffffdff, RZ, 0xc0, !PT ;  /* 0xfffffdff11117812 */ /* 0x000fc400078ec0ff */
[----:B------:R-:W-:Y:S02]  /*15ef0*/  FSEL R24, R24, -INF , !P2 ;  /* 0xff80000018187808 */ /* 0x000fe40005000000 */
[----:B------:R-:W-:Y:S02]  /*15f00*/  ISETP.GT.AND P2, PT, R119, 0x8, !P3 ;  /* 0x000000087700780c */ /* 0x000fe40005f44270 */
[----:B------:R-:W-:Y:S02]  /*15f10*/  @P3 LOP3.LUT R16, R16, 0x2, RZ, 0xfc, !PT ;  /* 0x0000000210103812 */ /* 0x000fe400078efcff */
        /* <DEDUP_REMOVED lines=9> */
[----:B------:R-:W-:Y:S02]  /*15fb0*/  LOP3.LUT R16, R16, 0xfffffff7, RZ, 0xc0, !PT ;  /* 0xfffffff710107812 */ /* 0x000fe400078ec0ff */
[----:B------:R-:W-:Y:S02]  /*15fc0*/  FSEL R28, R28, -INF , !P2 ;  /* 0xff8000001c1c7808 */ /* 0x000fe40005000000 */
[----:B------:R-:W-:Y:S02]  /*15fd0*/  ISETP.GT.AND P2, PT, R119, 0x10, !P3 ;  /* 0x000000107700780c */ /* 0x000fe40005f44270 */
[----:B------:R-:W-:Y:S02]  /*15fe0*/  IADD3 R185, R185, 0x8, R0 ;  /* 0x00000008b9b97810 */ /* 0x000fe40007ffe000 */
[----:B------:R-:W-:-:S03]  /*15ff0*/  ISETP.LT.OR P2, PT, R184, 0x11, P2 ;  /* 0x00000011b800780c */ /* 0x000fc60001741670 */
[----:B------:R-:W-:Y:S02]  /*16000*/  @P3 LOP3.LUT R16, R16, 0x8, RZ, 0xfc, !PT ;  /* 0x0000000810103812 */ /* 0x000fe400078efcff */
[----:B------:R-:W-:Y:S02]  /*16010*/  ISETP.GE.AND P3, PT, R118, 0x12, PT ;  /* 0x000000127600780c */ /* 0x000fe40003f66270 */
[----:B------:R-:W-:Y:S02]  /*16020*/  LOP3.LUT R16, R16, 0xffffffef, RZ, 0xc0, !PT ;  /* 0xffffffef10107812 */ /* 0x000fe400078ec0ff */
[----:B------:R-:W-:Y:S02]  /*16030*/  FSEL R31, R31, -INF , !P2 ;  /* 0xff8000001f1f7808 */ /* 0x000fe40005000000 */
[----:B------:R-:W-:-:S04]  /*16040*/  ISETP.GT.AND P2, PT, R119, 0x11, !P3 ;  /* 0x000000117700780c */ /* 0x000fc80005f44270 */
[----:B------:R-:W-:-:S03]  /*16050*/  ISETP.LT.OR P2, PT, R184, 0x12, P2 ;  /* 0x00000012b800780c */ /* 0x000fc60001741670 */
[----:B------:R-:W-:Y:S02]  /*16060*/  @P3 LOP3.LUT R16, R16, 0x10, RZ, 0xfc, !PT ;  /* 0x0000001010103812 */ /* 0x000fe400078efcff */
[----:B------:R-:W-:Y:S02]  /*16070*/  ISETP.GE.AND P3, PT, R118, 0x19, PT ;  /* 0x000000197600780c */ /* 0x000fe40003f66270 */
[----:B------:R-:W-:Y:S02]  /*16080*/  FSEL R32, R32, -INF , !P2 ;  /* 0xff80000020207808 */ /* 0x000fe40005000000 */
[----:B------:R-:W-:Y:S02]  /*16090*/  ISETP.GT.AND P2, PT, R119, 0x18, !P3 ;  /* 0x000000187700780c */ /* 0x000fe40005f44270 */
[----:B------:R-:W-:Y:S02]  /*160a0*/  LOP3.LUT R16, R16, 0x7fffffff, RZ, 0xc0, !PT ;  /* 0x7fffffff10107812 */ /* 0x000fe400078ec0ff */
        /* <DEDUP_REMOVED lines=260> */
.L_x_6787:
[----:B------:R-:W-:Y:S02]  /*170f0*/  IMAD.U32 R118, RZ, RZ, UR24 ;  /* 0x00000018ff767e24 */ /* 0x000fe4000f8e00ff */
[----:B------:R-:W-:-:S03]  /*17100*/  IMAD.MOV.U32 R39, RZ, RZ, R227 ;  /* 0x000000ffff277224 */ /* 0x000fc600078e00e3 */
[----:B------:R-:W-:-:S13]  /*17110*/  ISETP.NE.AND P6, PT, R118, 0x1, PT ;  /* 0x000000017600780c */ /* 0x000fda0003fc5270 */
[----:B------:R-:W0:Y:S02]  /*17120*/  @P6 LDC.64 R20, c[0x0][0x9e8] ;  /* 0x00027a00ff146b82 */ /* 0x000e240000000a00 */
[----:B0-----:R-:W-:-:S05]  /*17130*/  @P6 IMAD.HI.U32 R20, R227, R20, RZ ;  /* 0x00000014e3146227 */ /* 0x001fca00078e00ff */
[----:B------:R-:W-:-:S07]  /*17140*/  @P6 SHF.R.U32.HI R39, RZ, R21, R20 ;  /* 0x00000015ff276219 */ /* 0x000fce0000011614 */
.L_x_6788:
[----:B------:R-:W-:Y:S05]  /*17150*/  BSYNC B0 ;  /* 0x0000000000007941 */ /* 0x000fea0003800000 */
.L_x_6786:
[----:B------:R-:W-:-:S05]  /*17160*/  IMAD R114, R39, R118, R114 ;  /* 0x0000007627727224 */ /* 0x000fca00078e0272 */
[----:B------:R-:W-:Y:S02]  /*17170*/  VIADDMNMX R187, R114, R118, R187, PT ;  /* 0x0000007672bb7246 */ /* 0x000fe400038001bb */
[----:B------:R-:W-:-:S07]  /*17180*/  VIMNMX R185, R185, R114, !PT ;  /* 0x00000072b9b97248 */ /* 0x000fce0007fe0100 */
.L_x_6785:
[----:B------:R-:W-:Y:S01]  /*17190*/  ISETP.GT.AND P1, PT, R185, 0x1, !P1 ;  /* 0x00000001b900780c */ /* 0x000fe20004f24270 */
[----:B------:R-:W-:Y:S01]  /*171a0*/  UMOV UR28, UR7 ;  /* 0x00000007001c7c82 */ /* 0x000fe20008000000 */
[----:B------:R-:W-:Y:S01]  /*171b0*/  LOP3.LUT P6, RZ, R17, 0x40, RZ, 0xc0, !PT ;  /* 0x0000004011ff7812 */ /* 0x000fe200078cc0ff */
[----:B------:R-:W-:Y:S01]  /*171c0*/  IMAD.U32 R119, RZ, RZ, UR28 ;  /* 0x0000001cff777e24 */ /* 0x000fe2000f8e00ff */
        /* <DEDUP_REMOVED lines=138> */
[C---:B------:R-:W-:Y:S02]  /*17a70*/  ISETP.LT.OR P1, PT, R187.reuse, 0x52, P1 ;  /* 0x00000052bb00780c */ /* 0x040fe40000f21670 */
[----:B------:R-:W-:Y:S02]  /*17a80*/  ISETP.LT.OR P4, PT, R187, 0xb2, P4 ;  /* 0x000000b2bb00780c */ /* 0x000fe40002781670 */
[----:B------:R-:W-:Y:S02]  /*17a90*/  FSEL R67, R67, -INF , !P1 ;  /* 0xff80000043437808 */ /* 0x000fe40004800000 */
[----:B------:R-:W-:Y:S02]  /*17aa0*/  LOP3.LUT P1, RZ, R16, 0x2000000, RZ, 0xc0, !PT ;  /* 0x0200000010ff7812 */ /* 0x000fe4000782c0ff */
[C---:B------:R-:W-:Y:S02]  /*17ab0*/  ISETP.GT.AND P5, PT, R185.reuse, 0xb8, !P5 ;  /* 0x000000b8b900780c */ /* 0x040fe40006fa4270 */
[----:B------:R-:W-:-:S02]  /*17ac0*/  ISETP.GT.AND P1, PT, R185, 0x58, !P1 ;  /* 0x00000058b900780c */ /* 0x000fc40004f24270 */
[----:B------:R-:W-:Y:S02]  /*17ad0*/  FSEL R110, R110, -INF , !P4 ;  /* 0xff8000006e6e7808 */ /* 0x000fe40006000000 */
[C---:B------:R-:W-:Y:S02]  /*17ae0*/  ISETP.LT.OR P1, PT, R187.reuse, 0x59, P1 ;  /* 0x00000059bb00780c */ /* 0x040fe40000f21670 */
[----:B------:R-:W-:Y:S02]  /*17af0*/  ISETP.LT.OR P5, PT, R187, 0xb9, P5 ;  /* 0x000000b9bb00780c */ /* 0x000fe40002fa1670 */
[----:B------:R-:W-:Y:S02]  /*17b00*/  FSEL R70, R70, -INF , !P1 ;  /* 0xff80000046467808 */ /* 0x000fe40004800000 */
[----:B------:R-:W-:Y:S02]  /*17b10*/  LOP3.LUT P1, RZ, R16, 0x1000000, RZ, 0xc0, !PT ;  /* 0x0100000010ff7812 */ /* 0x000fe4000782c0ff */
[----:B0-----:R-:W-:-:S02]  /*17b20*/  FMNMX.FTZ R20, R39, R20, !PT ;  /* 0x0000001427147209 */ /* 0x001fc40007810000 */
[----:B------:R-:W-:Y:S02]  /*17b30*/  ISETP.GT.AND P1, PT, R185, 0x59, !P1 ;  /* 0x00000059b900780c */ /* 0x000fe40004f24270 */
[----:B------:R-:W-:Y:S02]  /*17b40*/  FSEL R113, R113, -INF , !P5 ;  /* 0xff80000071717808 */ /* 0x000fe40006800000 */
[----:B------:R-:W-:Y:S02]  /*17b50*/  ISETP.LT.OR P1, PT, R187, 0x5a, P1 ;  /* 0x0000005abb00780c */ /* 0x000fe40000f21670 */
[----:B------:R-:W-:Y:S02]  /*17b60*/  ISETP.NE.AND P3, PT, R237, 0x3, PT ;  /* 0x00000003ed00780c */ /* 0x000fe40003f65270 */
        /* <DEDUP_REMOVED lines=82> */
[----:B------:R-:W-:-:S01]  /*18090*/  FFMA.FTZ R25, R20, R119, -8 ;  /* 0xc100000014197423 */ /* 0x000fc20000010077 */
[----:B------:R-:W-:-:S02]  /*180a0*/  FSETP.NEU.FTZ.AND P1, PT, R20, -INF , PT ;  /* 0xff8000001400780b */ /* 0x000fc40003f3d000 */
[----:B------:R-:W-:Y:S02]  /*180b0*/  ISETP.LT.OR P2, PT, R187, 0xba, P2 ;  /* 0x000000babb00780c */ /* 0x000fe40001741670 */
[----:B------:R-:W-:Y:S02]  /*180c0*/  FSEL R21, R25, RZ, P1 ;  /* 0x000000ff19157208 */ /* 0x000fe40000800000 */
[----:B------:R-:W-:-:S03]  /*180d0*/  FSEL R115, R115, -INF , !P2 ;  /* 0xff80000073737808 */ /* 0x000fc60005000000 */
        /* <DEDUP_REMOVED lines=43> */
[----:B------:R-:W-:Y:S02]  /*18390*/  MUFU.EX2 R118, R118 ;  /* 0x0000007600767308 */ /* 0x000fe40000000800 */
[----:B------:R-:W-:-:S04]  /*183a0*/  FMNMX.FTZ R57, R43, R56, !PT ;  /* 0x000000382b397209 */ /* 0x000fc80007810000 */
[----:B------:R-:W-:Y:S02]  /*183b0*/  FMNMX.FTZ R56, R46, R57, !PT ;  /* 0x000000392e387209 */ /* 0x000fe40007810000 */
[----:B------:R-:W-:Y:S02]  /*183c0*/  MUFU.EX2 R25, R25 ;  /* 0x0000001900197308 */ /* 0x000fe40000000800 */
[----:B------:R-:W-:-:S04]  /*183d0*/  FMNMX.FTZ R57, R47, R56, !PT ;  /* 0x000000382f397209 */ /* 0x000fc80007810000 */
[----:B------:R-:W-:Y:S01]  /*183e0*/  FMNMX.FTZ R60, R50, R57, !PT ;  /* 0x00000039323c7209 */ /* 0x000fe20007810000 */
[----:B------:R-:W-:-:S01]  /*183f0*/  FFMA.FTZ R57, R61, UR28, -R21 ;  /* 0x0000001c3d397c23 */ /* 0x000fc20008010815 */
[----:B------:R0:W-:Y:S02]  /*18400*/  MUFU.EX2 R56, R119 ;  /* 0x0000007700387308 */ /* 0x0001e40000000800 */
[----:B------:R-:W-:-:S04]  /*18410*/  FMNMX.FTZ R61, R51, R60, !PT ;  /* 0x0000003c333d7209 */ /* 0x000fc80007810000 */
[----:B------:R-:W-:Y:S02]  /*18420*/  FMNMX.FTZ R60, R54, R61, !PT ;  /* 0x0000003d363c7209 */ /* 0x000fe40007810000 */
[----:B------:R-:W-:Y:S01]  /*18430*/  MUFU.EX2 R24, R24 ;  /* 0x0000001800187308 */ /* 0x000fe20000000800 */
[----:B0-----:R-:W-:-:S01]  /*18440*/  FFMA.FTZ R119, R68, UR28, -R21 ;  /* 0x0000001c44777c23 */ /* 0x001fc20008010815 */
        /* <DEDUP_REMOVED lines=31> */
[----:B0-----:R-:W-:Y:S01]  /*18640*/  FMNMX.FTZ R184, R86, R77, !PT ;  /* 0x0000004d56b87209 */ /* 0x001fe20007810000 */
[----:B------:R-:W-:-:S01]  /*18650*/  FFMA.FTZ R77, R194, UR28, -R21 ;  /* 0x0000001cc24d7c23 */ /* 0x000fc20008010815 */
[----:B------:R-:W-:Y:S02]  /*18660*/  MUFU.EX2 R35, R35 ;  /* 0x0000002300237308 */ /* 0x000fe40000000800 */
[----:B-1----:R-:W-:-:S04]  /*18670*/  FMNMX.FTZ R119, R87, R184, !PT ;  /* 0x000000b857777209 */ /* 0x002fc80007810000 */
        /* <DEDUP_REMOVED lines=21> */
[--C-:B------:R-:W-:Y:S01]  /*187d0*/  FFMA.FTZ R184, R101, UR28, -R21.reuse ;  /* 0x0000001c65b87c23 */ /* 0x100fe20008010815 */
[----:B------:R-:W-:-:S01]  /*187e0*/  FFMA.FTZ R101, R102, UR28, -R21 ;  /* 0x0000001c66657c23 */ /* 0x000fc20008010815 */
[--C-:B------:R-:W-:Y:S01]  /*187f0*/  FFMA.FTZ R102, R107, UR28, -R21.reuse ;  /* 0x0000001c6b667c23 */ /* 0x100fe20008010815 */
[----:B------:R-:W-:-:S01]  /*18800*/  FFMA.FTZ R107, R108, UR28, -R21 ;  /* 0x0000001c6c6b7c23 */ /* 0x000fc20008010815 */
[----:B------:R-:W0:Y:S01]  /*18810*/  SHFL.BFLY PT, R186, R119, 0x2, 0x1f ;  /* 0x0c401f0077ba7f89 */ /* 0x000e2200000e0000 */
[----:B------:R-:W-:-:S01]  /*18820*/  FFMA.FTZ R108, R111, UR28, -R21 ;  /* 0x0000001c6f6c7c23 */ /* 0x000fc20008010815 */
[--C-:B------:R-:W-:Y:S01]  /*18830*/  FFMA.FTZ R111, R112, UR28, -R21.reuse ;  /* 0x0000001c706f7c23 */ /* 0x100fe20008010815 */
[----:B------:R-:W-:-:S01]  /*18840*/  FFMA.FTZ R112, R116, UR28, -R21 ;  /* 0x0000001c74707c23 */ /* 0x000fc20008010815 */
[----:B------:R-:W-:Y:S01]  /*18850*/  FSEL R116, R20, RZ, P1 ;  /* 0x000000ff14747208 */ /* 0x000fe20000800000 */
[----:B------:R-:W-:Y:S04]  /*18860*/  MUFU.EX2 R53, R53 ;  /* 0x0000003500357308 */ /* 0x000fe80000000800 */
[----:B------:R-:W-:-:S04]  /*18870*/  FADD.FTZ R116, -R116, R217 ;  /* 0x000000d974747221 */ /* 0x000fc80000010100 */
[----:B------:R-:W-:Y:S01]  /*18880*/  FMUL.FTZ R116, R116, UR28 ;  /* 0x0000001c74747c20 */ /* 0x000fe20008410000 */
[----:B------:R-:W-:Y:S08]  /*18890*/  MUFU.EX2 R57, R57 ;  /* 0x0000003900397308 */ /* 0x000ff00000000800 */
[----:B------:R1:W2:Y:S01]  /*188a0*/  MUFU.EX2 R117, R116 ;  /* 0x0000007400757308 */ /* 0x0002a20000000800 */
[----:B0-----:R-:W-:-:S05]  /*188b0*/  FMNMX.FTZ R186, R119, R186, !PT ;  /* 0x000000ba77ba7209 */ /* 0x001fca0007810000 */
[----:B------:R-:W0:Y:S02]  /*188c0*/  SHFL.BFLY PT, R119, R186, 0x1, 0x1f ;  /* 0x0c201f00ba777f89 */ /* 0x000e2400000e0000 */
[----:B------:R-:W-:Y:S08]  /*188d0*/  MUFU.EX2 R61, R61 ;  /* 0x0000003d003d7308 */ /* 0x000ff00000000800 */
[----:B------:R-:W-:Y:S08]  /*188e0*/  MUFU.EX2 R65, R65 ;  /* 0x0000004100417308 */ /* 0x000ff00000000800 */
[----:B------:R-:W-:Y:S01]  /*188f0*/  MUFU.EX2 R69, R69 ;  /* 0x0000004500457308 */ /* 0x000fe20000000800 */
[----:B0-----:R-:W-:Y:S01]  /*18900*/  FMNMX.FTZ R21, R186, R119, !PT ;  /* 0x00000077ba157209 */ /* 0x001fe20007810000 */
[----:B------:R-:W-:-:S06]  /*18910*/  IMAD.U32 R186, RZ, RZ, UR28 ;  /* 0x0000001cffba7e24 */ /* 0x000fcc000f8e00ff */
[----:B------:R-:W-:Y:S01]  /*18920*/  MUFU.EX2 R73, R73 ;  /* 0x0000004900497308 */ /* 0x000fe20000000800 */
[C---:B------:R-:W-:Y:S01]  /*18930*/  FSETP.NEU.FTZ.AND P1, PT, R21.reuse, -INF , PT ;  /* 0xff8000001500780b */ /* 0x040fe20003f3d000 */
[----:B------:R-:W-:-:S03]  /*18940*/  FFMA.FTZ R185, R21, R186, -8 ;  /* 0xc100000015b97423 */ /* 0x000fc600000100ba */
[----:B-1----:R-:W-:Y:S02]  /*18950*/  FSEL R116, R21, RZ, P1 ;  /* 0x000000ff15747208 */ /* 0x002fe40000800000 */
[----:B------:R-:W-:Y:S01]  /*18960*/  FSEL R185, R185, RZ, P1 ;  /* 0x000000ffb9b97208 */ /* 0x000fe20000800000 */
[----:B------:R-:W-:Y:S02]  /*18970*/  MUFU.EX2 R76, R193 ;  /* 0x000000c1004c7308 */ /* 0x000fe40000000800 */
[----:B------:R-:W-:-:S02]  /*18980*/  FADD.FTZ R116, -R116, R15 ;  /* 0x0000000f74747221 */ /* 0x000fc40000010100 */
[--C-:B------:R-:W-:Y:S01]  /*18990*/  FFMA.FTZ R186, R70, UR28, -R185.reuse ;  /* 0x0000001c46ba7c23 */ /* 0x100fe200080108b9 */
[----:B------:R-:W-:-:S01]  /*189a0*/  FFMA.FTZ R187, R114, UR28, -R185 ;  /* 0x0000001c72bb7c23 */ /* 0x000fc200080108b9 */
[----:B------:R-:W-:Y:S01]  /*189b0*/  FMUL.FTZ R70, R116, UR28 ;  /* 0x0000001c74467c20 */ /* 0x000fe20008410000 */
        /* <DEDUP_REMOVED lines=10> */
[----:B--2---:R-:W-:Y:S01]  /*18a60*/  FFMA.FTZ R78, R117, R5, R118 ;  /* 0x00000005754e7223 */ /* 0x004fe20000010076 */
[----:B------:R-:W-:-:S01]  /*18a70*/  FFMA.FTZ R37, R37, UR28, -R185 ;  /* 0x0000001c25257c23 */ /* 0x000fc200080108b9 */
[----:B------:R-:W0:Y:S01]  /*18a80*/  MUFU.EX2 R70, R70 ;  /* 0x0000004600467308 */ /* 0x000e220000000800 */
[----:B------:R-:W-:-:S01]  /*18a90*/  FFMA.FTZ R114, R192, UR28, -R185 ;  /* 0x0000001cc0727c23 */ /* 0x000fc200080108b9 */
[----:B------:R-:W-:Y:S01]  /*18aa0*/  FADD.FTZ R189, R25, R78 ;  /* 0x0000004e19bd7221 */ /* 0x000fe20000010000 */
        /* <DEDUP_REMOVED lines=18> */
[----:B------:R-:W-:-:S03]  /*18bd0*/  FFMA.FTZ R67, R67, UR28, -R185 ;  /* 0x0000001c43437c23 */ /* 0x000fc600080108b9 */
[----:B------:R-:W0:Y:S01]  /*18be0*/  MUFU.EX2 R30, R30 ;  /* 0x0000001e001e7308 */ /* 0x000e220000000800 */
[----:B-1----:R-:W-:-:S07]  /*18bf0*/  FADD.FTZ R4, R26, R5 ;  /* 0x000000051a047221 */ /* 0x002fce0000010000 */
[----:B------:R-:W1:Y:S01]  /*18c00*/  MUFU.EX2 R33, R33 ;  /* 0x0000002100217308 */ /* 0x000e620000000800 */
[----:B--2---:R-:W-:-:S07]  /*18c10*/  FADD.FTZ R5, R29, R4 ;  /* 0x000000041d057221 */ /* 0x004fce0000010000 */
[----:B------:R-:W2:Y:S01]  /*18c20*/  MUFU.EX2 R34, R34 ;  /* 0x0000002200227308 */ /* 0x000ea20000000800 */
[----:B0-----:R-:W-:-:S07]  /*18c30*/  FADD.FTZ R4, R30, R5 ;  /* 0x000000051e047221 */ /* 0x001fce0000010000 */
[----:B------:R0:W-:Y:S01]  /*18c40*/  MUFU.EX2 R15, R186 ;  /* 0x000000ba000f7308 */ /* 0x0001e20000000800 */
[----:B-1----:R-:W-:-:S07]  /*18c50*/  FADD.FTZ R5, R33, R4 ;  /* 0x0000000421057221 */ /* 0x002fce0000010000 */
[----:B------:R-:W1:Y:S01]  /*18c60*/  MUFU.EX2 R37, R37 ;  /* 0x0000002500257308 */ /* 0x000e620000000800 */
[----:B0-----:R-:W-:-:S01]  /*18c70*/  FADD.FTZ R186, R24, R189 ;  /* 0x000000bd18ba7221 */ /* 0x001fc20000010000 */
[----:B--2---:R-:W-:-:S03]  /*18c80*/  FADD.FTZ R4, R34, R5 ;  /* 0x0000000522047221 */ /* 0x004fc60000010000 */
[----:B------:R-:W-:-:S03]  /*18c90*/  FADD.FTZ R189, R27, R186 ;  /* 0x000000ba1bbd7221 */ /* 0x000fc60000010000 */
[----:B------:R-:W0:Y:S01]  /*18ca0*/  MUFU.EX2 R114, R114 ;  /* 0x0000007200727308 */ /* 0x000e220000000800 */
[----:B------:R-:W-:-:S04]  /*18cb0*/  FADD.FTZ R80, R28, R189 ;  /* 0x000000bd1c507221 */ /* 0x000fc80000010000 */
[----:B------:R-:W-:Y:S01]  /*18cc0*/  FADD.FTZ R189, R31, R80 ;  /* 0x000000501fbd7221 */ /* 0x000fe20000010000 */
[----:B------:R-:W-:-:S01]  /*18cd0*/  FFMA.FTZ R80, R81, UR28, -R185 ;  /* 0x0000001c51507c23 */ /* 0x000fc200080108b9 */
[----:B------:R-:W-:Y:S01]  /*18ce0*/  FFMA.FTZ R81, R82, UR28, -R185 ;  /* 0x0000001c52517c23 */ /* 0x000fe200080108b9 */
[----:B------:R-:W2:Y:S01]  /*18cf0*/  MUFU.EX2 R42, R42 ;  /* 0x0000002a002a7308 */ /* 0x000ea20000000800 */
[----:B------:R-:W-:-:S01]  /*18d00*/  FADD.FTZ R186, R32, R189 ;  /* 0x000000bd20ba7221 */ /* 0x000fc20000010000 */
[----:B-1----:R-:W-:-:S03]  /*18d10*/  FADD.FTZ R5, R37, R4 ;  /* 0x0000000425057221 */ /* 0x002fc60000010000 */
[----:B------:R-:W-:-:S03]  /*18d20*/  FADD.FTZ R189, R35, R186 ;  /* 0x000000ba23bd7221 */ /* 0x000fc60000010000 */
        /* <DEDUP_REMOVED lines=9> */
[----:B------:R-:W-:Y:S01]  /*18dc0*/  FADD.FTZ R5, R41, R4 ;  /* 0x0000000429057221 */ /* 0x000fe20000010000 */
[----:B------:R-:W-:-:S01]  /*18dd0*/  FFMA.FTZ R82, R83, UR28, -R185 ;  /* 0x0000001c53527c23 */ /* 0x000fc200080108b9 */
[----:B------:R-:W-:Y:S02]  /*18de0*/  FFMA.FTZ R83, R86, UR28, -R185 ;  /* 0x0000001c56537c23 */ /* 0x000fe400080108b9 */
[----:B------:R-:W-:-:S02]  /*18df0*/  FADD.FTZ R4, R44, R5 ;  /* 0x000000052c047221 */ /* 0x000fc40000010000 */
        /* <DEDUP_REMOVED lines=13> */
[----:B0-----:R-:W-:-:S01]  /*18ed0*/  FADD.FTZ R189, R51, R86 ;  /* 0x0000005633bd7221 */ /* 0x001fc20000010000 */
[--C-:B------:R-:W-:Y:S01]  /*18ee0*/  FFMA.FTZ R86, R87, UR28, -R185.reuse ;  /* 0x0000001c57567c23 */ /* 0x100fe200080108b9 */
[----:B------:R-:W-:-:S01]  /*18ef0*/  FFMA.FTZ R87, R90, UR28, -R185 ;  /* 0x0000001c5a577c23 */ /* 0x000fc200080108b9 */
[----:B------:R-:W-:-:S04]  /*18f00*/  FADD.FTZ R5, R57, R4 ;  /* 0x0000000439057221 */ /* 0x000fc80000010000 */
[----:B------:R-:W0:Y:S01]  /*18f10*/  MUFU.EX2 R58, R58 ;  /* 0x0000003a003a7308 */ /* 0x000e220000000800 */
[----:B--2---:R-:W-:-:S01]  /*18f20*/  FADD.FTZ R186, R54, R189 ;  /* 0x000000bd36ba7221 */ /* 0x004fc20000010000 */
[----:B------:R-:W-:-:S04]  /*18f30*/  FADD.FTZ R4, R60, R5 ;  /* 0x000000053c047221 */ /* 0x000fc80000010000 */
[----:B------:R-:W-:Y:S02]  /*18f40*/  FADD.FTZ R5, R61, R4 ;  /* 0x000000043d057221 */ /* 0x000fe40000010000 */
[----:B------:R-:W2:Y:S01]  /*18f50*/  MUFU.EX2 R59, R59 ;  /* 0x0000003b003b7308 */ /* 0x000ea20000000800 */
[----:B-1----:R-:W-:-:S07]  /*18f60*/  FADD.FTZ R189, R55, R186 ;  /* 0x000000ba37bd7221 */ /* 0x002fce0000010000 */
[----:B------:R-:W1:Y:S01]  /*18f70*/  MUFU.EX2 R62, R62 ;  /* 0x0000003e003e7308 */ /* 0x000e620000000800 */
[----:B0-----:R-:W-:-:S07]  /*18f80*/  FADD.FTZ R90, R58, R189 ;  /* 0x000000bd3a5a7221 */ /* 0x001fce0000010000 */
[----:B------:R-:W0:Y:S01]  /*18f90*/  MUFU.EX2 R63, R63 ;  /* 0x0000003f003f7308 */ /* 0x000e220000000800 */
[----:B--2---:R-:W-:-:S01]  /*18fa0*/  FADD.FTZ R189, R59, R90 ;  /* 0x0000005a3bbd7221 */ /* 0x004fc20000010000 */
[--C-:B------:R-:W-:Y:S01]  /*18fb0*/  FFMA.FTZ R90, R91, UR28, -R185.reuse ;  /* 0x0000001c5b5a7c23 */ /* 0x100fe200080108b9 */
[----:B------:R-:W-:-:S05]  /*18fc0*/  FFMA.FTZ R91, R94, UR28, -R185 ;  /* 0x0000001c5e5b7c23 */ /* 0x000fca00080108b9 */
[----:B------:R-:W2:Y:S01]  /*18fd0*/  MUFU.EX2 R66, R66 ;  /* 0x0000004200427308 */ /* 0x000ea20000000800 */
[----:B-1----:R-:W-:-:S07]  /*18fe0*/  FADD.FTZ R186, R62, R189 ;  /* 0x000000bd3eba7221 */ /* 0x002fce0000010000 */
[----:B------:R-:W1:Y:S01]  /*18ff0*/  MUFU.EX2 R67, R67 ;  /* 0x0000004300437308 */ /* 0x000e620000000800 */
[----:B0-----:R-:W-:-:S01]  /*19000*/  FADD.FTZ R189, R63, R186 ;  /* 0x000000ba3fbd7221 */ /* 0x001fc20000010000 */
[----:B------:R-:W-:-:S06]  /*19010*/  FADD.FTZ R186, R64, R5 ;  /* 0x0000000540ba7221 */ /* 0x000fcc0000010000 */
[----:B------:R-:W0:Y:S01]  /*19020*/  MUFU.EX2 R116, R116 ;  /* 0x0000007400747308 */ /* 0x000e220000000800 */
[----:B--2---:R-:W-:-:S01]  /*19030*/  FADD.FTZ R94, R66, R189 ;  /* 0x000000bd425e7221 */ /* 0x004fc20000010000 */
[----:B------:R-:W-:-:S06]  /*19040*/  FADD.FTZ R189, R65, R186 ;  /* 0x000000ba41bd7221 */ /* 0x000fcc0000010000 */
[----:B------:R-:W2:Y:S01]  /*19050*/  MUFU.EX2 R71, R71 ;  /* 0x0000004700477308 */ /* 0x000ea20000000800 */
[----:B-1----:R-:W-:-:S01]  /*19060*/  FADD.FTZ R4, R67, R94 ;  /* 0x0000005e43047221 */ /* 0x002fc20000010000 */
[--C-:B------:R-:W-:Y:S01]  /*19070*/  FFMA.FTZ R94, R95, UR28, -R185.reuse ;  /* 0x0000001c5f5e7c23 */ /* 0x100fe200080108b9 */
[----:B------:R-:W-:-:S01]  /*19080*/  FFMA.FTZ R95, R98, UR28, -R185 ;  /* 0x0000001c625f7c23 */ /* 0x000fc200080108b9 */
[----:B------:R-:W-:Y:S01]  /*19090*/  FADD.FTZ R98, R68, R189 ;  /* 0x000000bd44627221 */ /* 0x000fe20000010000 */
[----:B------:R-:W-:-:S03]  /*190a0*/  FADD.FTZ R5, R15, R4 ;  /* 0x000000040f057221 */ /* 0x000fc60000010000 */
[----:B------:R-:W1:Y:S01]  /*190b0*/  MUFU.EX2 R74, R74 ;  /* 0x0000004a004a7308 */ /* 0x000e620000000800 */
[----:B0-----:R-:W-:-:S01]  /*190c0*/  FADD.FTZ R4, R116, R5 ;  /* 0x0000000574047221 */ /* 0x001fc20000010000 */
[----:B------:R-:W-:Y:S01]  /*190d0*/  FADD.FTZ R189, R69, R98 ;  /* 0x0000006245bd7221 */ /* 0x000fe20000010000 */
[----:B------:R-:W-:-:S03]  /*190e0*/  FFMA.FTZ R98, R100, UR28, -R185 ;  /* 0x0000001c64627c23 */ /* 0x000fc600080108b9 */
        /* <DEDUP_REMOVED lines=44> */
[----:B------:R-:W-:-:S01]  /*193b0*/  FFMA.FTZ R109, R110, UR28, -R185 ;  /* 0x0000001c6e6d7c23 */ /* 0x000fc200080108b9 */
[--C-:B------:R-:W-:Y:S01]  /*193c0*/  FFMA.FTZ R110, R113, UR28, -R185.reuse ;  /* 0x0000001c716e7c23 */ /* 0x100fe200080108b9 */
[----:B------:R-:W-:-:S03]  /*193d0*/  FFMA.FTZ R113, R115, UR28, -R185 ;  /* 0x0000001c73717c23 */ /* 0x000fc600080108b9 */
        /* <DEDUP_REMOVED lines=50> */
.L_x_6789:
[----:B------:R-:W-:Y:S01]  /*19700*/  F2FP.SATFINITE.E4M3.F32.PACK_AB_MERGE_C R15, R116, R15, RZ ;  /* 0x0000000f740f723e */ /* 0x000fe200048070ff */
[-C--:B------:R-:W-:Y:S01]  /*19710*/  FMUL.FTZ R120, R120, R117.reuse ;  /* 0x0000007578787220 */ /* 0x080fe20000410000 */
        /* <DEDUP_REMOVED lines=117> */
[----:B0-----:R-:W-:Y:S02]  /*19e70*/  IMAD.MOV.U32 R15, RZ, RZ, R21 ;  /* 0x000000ffff0f7224 */ /* 0x001fe400078e0015 */
[----:B------:R-:W-:Y:S02]  /*19e80*/  IMAD.MOV.U32 R217, RZ, RZ, R20 ;  /* 0x000000ffffd97224 */ /* 0x000fe400078e0014 */
[----:B------:R-:W-:Y:S02]  /*19e90*/  IMAD.MOV.U32 R210, RZ, RZ, R229 ;  /* 0x000000ffffd27224 */ /* 0x000fe400078e00e5 */
[----:B------:R-:W-:Y:S01]  /*19ea0*/  IMAD.MOV.U32 R208, RZ, RZ, R228 ;  /* 0x000000ffffd07224 */ /* 0x000fe200078e00e4 */
[----:B------:R-:W-:Y:S06]  /*19eb0*/  @P1 BRA `(.L_x_6790) ;  /* 0xffffffa800741947 */ /* 0x000fec000383ffff */
[----:B------:R-:W-:Y:S02]  /*19ec0*/  IMAD.MOV.U32 R15, RZ, RZ, R21 ;  /* 0x000000ffff0f7224 */ /* 0x000fe400078e0015 */
[----:B------:R-:W-:Y:S02]  /*19ed0*/  IMAD.MOV.U32 R217, RZ, RZ, R20 ;  /* 0x000000ffffd97224 */ /* 0x000fe400078e0014 */
[----:B------:R-:W-:Y:S02]  /*19ee0*/  IMAD.MOV.U32 R208, RZ, RZ, R228 ;  /* 0x000000ffffd07224 */ /* 0x000fe400078e00e4 */
[----:B------:R-:W-:-:S07]  /*19ef0*/  IMAD.MOV.U32 R210, RZ, RZ, R229 ;  /* 0x000000ffffd27224 */ /* 0x000fce00078e00e5 */
.L_x_6771:
[----:B------:R-:W0:Y:S01]  /*19f00*/  LDC R229, c[0x0][0x9e4] ;  /* 0x00027900ffe57b82 */ /* 0x000e220000000800 */
[----:B------:R-:W-:Y:S01]  /*19f10*/  ULDC UR8, c[0x0][0x9dc] ;  /* 0x0002770000087ab9 */ /* 0x000fe20000000800 */
[----:B------:R-:W-:Y:S01]  /*19f20*/  LOP3.LUT R17, R17, 0xffffefff, RZ, 0xc0, !PT ;  /* 0xffffefff11117812 */ /* 0x000fe200078ec0ff */
[----:B------:R-:W-:Y:S01]  /*19f30*/  VIADD R20, R223, -UR8 ;  /* 0x80000008df147c36 */ /* 0x000fe20008000000 */
[----:B0-----:R-:W-:-:S13]  /*19f40*/  ISETP.GE.AND P1, PT, R229, 0x1, PT ;  /* 0x00000001e500780c */ /* 0x001fda0003f26270 */
[----:B------:R-:W-:Y:S01]  /*19f50*/  @P1 LOP3.LUT R17, R17, 0x1000, RZ, 0xfc, !PT ;  /* 0x0000100011111812 */ /* 0x000fe200078efcff */
        /* <DEDUP_REMOVED lines=11> */
.L_x_6793:
[----:B------:R-:W-:-:S13]  /*1a010*/  ISETP.NE.AND P1, PT, R229, 0x1, PT ;  /* 0x00000001e500780c */ /* 0x000fda0003f25270 */
[----:B------:R-:W0:Y:S02]  /*1a020*/  @P1 LDC.64 R24, c[0x0][0x9e8] ;  /* 0x00027a00ff181b82 */ /* 0x000e240000000a00 */
[----:B0-----:R-:W-:-:S05]  /*1a030*/  @P1 IMAD.HI.U32 R24, R223, R24, RZ ;  /* 0x00000018df181227 */ /* 0x001fca00078e00ff */
[----:B------:R-:W-:-:S07]  /*1a040*/  @P1 SHF.R.U32.HI R223, RZ, R25, R24 ;  /* 0x00000019ffdf1219 */ /* 0x000fce0000011618 */
.L_x_6794:
[----:B------:R-:W-:Y:S05]  /*1a050*/  BSYNC B0 ;  /* 0x0000000000007941 */ /* 0x000fea0003800000 */
.L_x_6792:
[----:B------:R-:W-:-:S05]  /*1a060*/  IMAD R223, R223, R229, RZ ;  /* 0x000000e5dfdf7224 */ /* 0x000fca00078e02ff */
[----:B------:R-:W-:-:S07]  /*1a070*/  VIMNMX R20, R20, R223, !PT ;  /* 0x000000df14147248 */ /* 0x000fce0007fe0100 */
.L_x_6791:
        /* <DEDUP_REMOVED lines=9> */
[----:B------:R-:W-:Y:S02]  /*1a110*/  IMAD.MOV.U32 R20, RZ, RZ, R210 ;  /* 0x000000ffff147224 */ /* 0x000fe400078e00d2 */
[----:B------:R-:W-:-:S07]  /*1a120*/  IMAD.MOV.U32 R227, RZ, RZ, R208 ;  /* 0x000000ffffe37224 */ /* 0x000fce00078e00d0 */
.L_x_6806:
        /* <DEDUP_REMOVED lines=11> */
.L_x_6797:
[----:B------:R-:W-:Y:S01]  /*1a1e0*/  IMAD R15, R208, 0x8, R18 ;  /* 0x00000008d00f7824 */ /* 0x000fe200078e0212 */
[----:B------:R-:W-:-:S04]  /*1a1f0*/  SHF.L.U32 R24, R210, 0x1f, RZ ;  /* 0x0000001fd2187819 */ /* 0x000fc800000006ff */
[----:B------:R0:W1:Y:S01]  /*1a200*/  SYNCS.PHASECHK.TRANS64.TRYWAIT P2, [R15+URZ+0x28830], R24 ;  /* 0x028830180f0075a7 */ /* 0x000062000804017f */
[----:B------:R-:W-:Y:S05]  /*1a210*/  @!P3 BRA `(.L_x_6798) ;  /* 0x000000000004b947 */ /* 0x000fea0003800000 */
[----:B------:R-:W-:Y:S01]  /*1a220*/  BPT.TRAP 0x1 ;  /* 0x000000040000795c */ /* 0x000fe20000300000 */
.L_x_6798:
[----:B------:R-:W-:Y:S04]  /*1a230*/  BSSY B0, `(.L_x_6796) ;  /* 0x0000004000007945 */ /* 0x000fe80003800000 */
[----:B-1----:R-:W-:Y:S05]  /*1a240*/  @P2 BRA `(.L_x_6799) ;  /* 0x0000000000082947 */ /* 0x002fea0003800000 */
[----:B------:R-:W1:Y:S02]  /*1a250*/  SYNCS.PHASECHK.TRANS64.TRYWAIT P2, [R15+URZ+0x28830], R24 ;  /* 0x028830180f0075a7 */ /* 0x000e64000804017f */
[----:B-1----:R-:W-:Y:S05]  /*1a260*/  @!P2 BRA `(.L_x_6800) ;  /* 0x0000013400f8a947 */ /* 0x002fea0003800000 */
.L_x_6799:
[----:B------:R-:W-:Y:S05]  /*1a270*/  BSYNC B0 ;  /* 0x0000000000007941 */ /* 0x000fea0003800000 */
.L_x_6796:
[----:B01----:R-:W0:Y:S01]  /*1a280*/  S2R R15, SR_TID.X ;  /* 0x00000000000f7919 */ /* 0x003e220000002100 */
[----:B------:R-:W-:Y:S05]  /*1a290*/  WARPSYNC.ALL ;  /* 0x0000000000007948 */ /* 0x000fea0003800000 */
[----:B------:R-:W-:Y:S01]  /*1a2a0*/  IMAD R24, R208, 0x600, R14 ;  /* 0x00000600d0187824 */ /* 0x000fe200078e020e */
[----:B------:R-:W-:Y:S01]  /*1a2b0*/  R2UR UR8, R6 ;  /* 0x00000000060872ca */ /* 0x000fe200000e0000 */
[----:B------:R-:W-:Y:S01]  /*1a2c0*/  IMAD.MOV.U32 R25, RZ, RZ, 0x40000040 ;  /* 0x40000040ff197424 */ /* 0x000fe200078e00ff */
[----:B------:R-:W-:Y:S01]  /*1a2d0*/  R2UR UR9, R7 ;  /* 0x00000000070972ca */ /* 0x000fe200000e0000 */
[C---:B------:R-:W-:Y:S01]  /*1a2e0*/  VIADD R26, R24.reuse, 0x2 ;  /* 0x00000002181a7836 */ /* 0x040fe20000000000 */
[C---:B------:R-:W-:Y:S01]  /*1a2f0*/  R2UR UR10, R24.reuse ;  /* 0x00000000180a72ca */ /* 0x040fe200000e0000 */
[C---:B------:R-:W-:Y:S01]  /*1a300*/  VIADD R28, R24.reuse, 0x4 ;  /* 0x00000004181c7836 */ /* 0x040fe20000000000 */
[----:B------:R-:W-:Y:S01]  /*1a310*/  R2UR UR11, R25 ;  /* 0x00000000190b72ca */ /* 0x000fe200000e0000 */
[----:B------:R-:W-:Y:S01]  /*1a320*/  VIADD R24, R24, 0x6 ;  /* 0x0000000618187836 */ /* 0x000fe20000000000 */
        /* <DEDUP_REMOVED lines=11> */
[----:B0-----:R-:W-:Y:S02]  /*1a3e0*/  SHF.R.U32.HI R15, RZ, 0x7, R15 ;  /* 0x00000007ff0f7819 */ /* 0x001fe4000001160f */
[----:B------:R-:W-:Y:S02]  /*1a3f0*/  R2UR UR17, R11 ;  /* 0x000000000b1172ca */ /* 0x000fe400000e0000 */
[----:B------:R-:W-:Y:S01]  /*1a400*/  R2UR UR20, R8 ;  /* 0x00000000081472ca */ /* 0x000fe200000e0000 */
[----:B------:R-:W-:Y:S01]  /*1a410*/  VIADD R15, R15, 0x8 ;  /* 0x000000080f0f7836 */ /* 0x000fe20000000000 */
[----:B------:R-:W-:-:S04]  /*1a420*/  R2UR UR21, R9 ;  /* 0x00000000091572ca */ /* 0x000fc800000e0000 */
        /* <DEDUP_REMOVED lines=14> */
[----:B------:R-:W-:-:S13]  /*1a510*/  ISETP.NE.AND P2, PT, R237, 0x3, PT ;  /* 0x00000003ed00780c */ /* 0x000fda0003f45270 */
[----:B------:R-:W-:Y:S05]  /*1a520*/  @!P2 BRA `(.L_x_6802) ;  /* 0x000000000004a947 */ /* 0x000fea0003800000 */
[----:B------:R-:W-:Y:S01]  /*1a530*/  BPT.TRAP 0x1 ;  /* 0x000000040000795c */ /* 0x000fe20000300000 */
.L_x_6802:
[----:B------:R-:W-:Y:S01]  /*1a540*/  SHF.L.U32 R15, R20, 0x1f, RZ ;  /* 0x0000001f140f7819 */ /* 0x000fe200000006ff */
[----:B------:R-:W-:-:S04]  /*1a550*/  IMAD R20, R227, 0x8, R18 ;  /* 0x00000008e3147824 */ /* 0x000fc800078e0212 */
[----:B------:R0:W1:Y:S01]  /*1a560*/  SYNCS.PHASECHK.TRANS64.TRYWAIT P1, [R20+URZ+0x28850], R15 ;  /* 0x0288500f140075a7 */ /* 0x000062000802017f */
[----:B------:R-:W-:Y:S05]  /*1a570*/  @!P2 BRA `(.L_x_6803) ;  /* 0x000000000004a947 */ /* 0x000fea0003800000 */
[----:B------:R-:W-:Y:S01]  /*1a580*/  BPT.TRAP 0x1 ;  /* 0x000000040000795c */ /* 0x000fe20000300000 */
.L_x_6803:
[----:B-1----:R-:W-:Y:S05]  /*1a590*/  @P1 BRA `(.L_x_6801) ;  /* 0x0000000000081947 */ /* 0x002fea0003800000 */
[----:B------:R-:W1:Y:S02]  /*1a5a0*/  SYNCS.PHASECHK.TRANS64.TRYWAIT P1, [R20+URZ+0x28850], R15 ;  /* 0x0288500f140075a7 */ /* 0x000e64000802017f */
[----:B-1----:R-:W-:Y:S05]  /*1a5b0*/  @!P1 BRA `(.L_x_6804) ;  /* 0x0000013400389947 */ /* 0x002fea0003800000 */
.L_x_6801:
[----:B------:R-:W2:Y:S01]  /*1a5c0*/  S2R R217, SR_TID.X ;  /* 0x0000000000d97919 */ /* 0x000ea20000002100 */
[----:B------:R-:W-:Y:S05]  /*1a5d0*/  WARPSYNC.ALL ;  /* 0x0000000000007948 */ /* 0x000fea0003800000 */
[----:B--2---:R-:W-:-:S04]  /*1a5e0*/  SHF.R.U32.HI R217, RZ, 0x7, R217 ;  /* 0x00000007ffd97819 */ /* 0x004fc800000116d9 */
[----:B------:R-:W-:Y:S01]  /*1a5f0*/  IADD3 R228, -R217, 0xb, RZ ;  /* 0x0000000bd9e47810 */ /* 0x000fe20007ffe1ff */
[----:B01----:R-:W-:Y:S01]  /*1a600*/  VIADD R15, R18, 0x400 ;  /* 0x00000400120f7836 */ /* 0x003fe20000000000 */
[----:B------:R-:W-:Y:S01]  /*1a610*/  WARPGROUP.ARRIVE ;  /* 0x00000000000079c5 */ /* 0x000fe20000000000 */
[----:B------:R-:W-:Y:S02]  /*1a620*/  IMAD.MOV.U32 R21, RZ, RZ, -0x7fffffe0 ;  /* 0x80000020ff157424 */ /* 0x000fe400078e00ff */
[C---:B------:R-:W-:Y:S01]  /*1a630*/  FMUL.FTZ R24, R2.reuse, R24 ;  /* 0x0000001802187220 */ /* 0x040fe20000410000 */
[C---:B------:R-:W-:Y:S01]  /*1a640*/  FMUL.FTZ R26, R2.reuse, R26 ;  /* 0x0000001a021a7220 */ /* 0x040fe20000410000 */
[----:B------:R-:W-:Y:S01]  /*1a650*/  SHF.R.U32.HI R15, RZ, 0x4, R15 ;  /* 0x00000004ff0f7819 */ /* 0x000fe2000001160f */
[C---:B------:R-:W-:Y:S01]  /*1a660*/  FMUL.FTZ R33, R2.reuse, R33 ;  /* 0x0000002102217220 */ /* 0x040fe20000410000 */
[----:B------:R-:W-:Y:S01]  /*1a670*/  R2UR UR11, R21 ;  /* 0x00000000150b72ca */ /* 0x000fe200000e0000 */
[C---:B------:R-:W-:Y:S01]  /*1a680*/  FMUL.FTZ R21, R2.reuse, R25 ;  /* 0x0000001902157220 */ /* 0x040fe20000410000 */
[----:B------:R-:W-:Y:S01]  /*1a690*/  LOP3.LUT R15, R15, 0x3fff, RZ, 0xc0, !PT ;  /* 0x00003fff0f0f7812 */ /* 0x000fe200078ec0ff */
[C---:B------:R-:W-:Y:S01]  /*1a6a0*/  FMUL.FTZ R25, R2.reuse, R27 ;  /* 0x0000001b02197220 */ /* 0x040fe20000410000 */
[C---:B------:R-:W-:Y:S01]  /*1a6b0*/  FMUL.FTZ R27, R2.reuse, R28 ;  /* 0x0000001c021b7220 */ /* 0x040fe20000410000 */
[----:B------:R-:W0:Y:S01]  /*1a6c0*/  MUFU.TANH R24, R24 ;  /* 0x0000001800187308 */ /* 0x000e220000002400 */
[----:B------:R-:W-:Y:S01]  /*1a6d0*/  LOP3.LUT R15, R15, 0x10000, RZ, 0xfc, !PT ;  /* 0x000100000f0f7812 */ /* 0x000fe200078efcff */
[C---:B------:R-:W-:Y:S01]  /*1a6e0*/  FMUL.FTZ R28, R2.reuse, R29 ;  /* 0x0000001d021c7220 */ /* 0x040fe20000410000 */
[C---:B------:R-:W-:Y:S01]  /*1a6f0*/  FMUL.FTZ R29, R2.reuse, R30 ;  /* 0x0000001e021d7220 */ /* 0x040fe20000410000 */
[C---:B------:R-:W-:Y:S01]  /*1a700*/  FMUL.FTZ R30, R2.reuse, R31 ;  /* 0x0000001f021e7220 */ /* 0x040fe20000410000 */
[----:B------:R-:W-:Y:S01]  /*1a710*/  FMUL.FTZ R31, R2, R32 ;  /* 0x00000020021f7220 */ /* 0x000fe20000410000 */
[----:B------:R-:W-:-:S02]  /*1a720*/  IMAD R20, R227, 0x600, R15 ;  /* 0x00000600e3147824 */ /* 0x000fc400078e020f */
[C---:B------:R-:W-:Y:S01]  /*1a730*/  FMUL.FTZ R32, R2.reuse, R34 ;  /* 0x0000002202207220 */ /* 0x040fe20000410000 */
[----:B------:R-:W1:Y:S01]  /*1a740*/  MUFU.TANH R21, R21 ;  /* 0x0000001500157308 */ /* 0x000e620000002400 */
[C---:B------:R-:W-:Y:S01]  /*1a750*/  FMUL.FTZ R34, R2.reuse, R35 ;  /* 0x0000002302227220 */ /* 0x040fe20000410000 */
[----:B------:R-:W-:Y:S01]  /*1a760*/  FMUL.FTZ R35, R2, R36 ;  /* 0x0000002402237220 */ /* 0x000fe20000410000 */
[----:B------:R-:W-:Y:S01]  /*1a770*/  R2UR UR10, R20 ;  /* 0x00000000140a72ca */ /* 0x000fe200000e0000 */
        /* <DEDUP_REMOVED lines=10> */
[----:B------:R-:W-:Y:S01]  /*1a820*/  FMUL.FTZ R45, R2, R46 ;  /* 0x0000002e022d7220 */ /* 0x000fe20000410000 */
[----:B0-----:R-:W-:Y:S01]  /*1a830*/  FMNMX.FTZ R46, R24, R223, !PT ;  /* 0x000000df182e7209 */ /* 0x001fe20007810000 */
[----:B------:R-:W-:Y:S01]  /*1a840*/  QGMMA.64x128x32.F32.E4M3.E4M3 R120, R204, gdesc[UR8], R120, gsb0 ;  /* 0x01e00008cc787df3 */ /* 0x000fe20008000878 */
        /* <DEDUP_REMOVED lines=82> */
[----:B------:R-:W-:Y:S01]  /*1ad70*/  FMUL.FTZ R117, R2, R117 ;  /* 0x0000007502757220 */ /* 0x000fe20000410000 */
[----:B------:R-:W-:Y:S01]  /*1ad80*/  UMOV UR28, UR6 ;  /* 0x00000006001c7c82 */ /* 0x000fe20008000000 */
[----:B------:R-:W-:-:S04]  /*1ad90*/  ISETP.NE.AND P1, PT, R237, 0x3, PT ;  /* 0x00000003ed00780c */ /* 0x000fc80003f25270 */
[----:B------:R-:W5:Y:S08]  /*1ada0*/  MUFU.TANH R37, R37 ;  /* 0x0000002500257308 */ /* 0x000f700000002400 */
[----:B------:R-:W5:Y:S08]  /*1adb0*/  MUFU.TANH R39, R39 ;  /* 0x0000002700277308 */ /* 0x000f700000002400 */
[----:B------:R-:W5:Y:S08]  /*1adc0*/  MUFU.TANH R38, R38 ;  /* 0x0000002600267308 */ /* 0x000f700000002400 */
[----:B------:R-:W5:Y:S08]  /*1add0*/  MUFU.TANH R40, R40 ;  /* 0x0000002800287308 */ /* 0x000f700000002400 */
[----:B------:R-:W5:Y:S08]  /*1ade0*/  MUFU.TANH R41, R41 ;  /* 0x0000002900297308 */ /* 0x000f700000002400 */
[----:B------:R-:W5:Y:S08]  /*1adf0*/  MUFU.TANH R43, R43 ;  /* 0x0000002b002b7308 */ /* 0x000f700000002400 */
[----:B------:R-:W5:Y:S01]  /*1ae00*/  MUFU.TANH R42, R42 ;  /* 0x0000002a002a7308 */ /* 0x000f620000002400 */
[----:B------:R-:W-:-:S02]  /*1ae10*/  WARPGROUP.DEPBAR.LE gsb0, 0x0 ;  /* 0x00008000000079c5 */ /* 0x000fc40000010000 */
[----:B------:R-:W-:Y:S01]  /*1ae20*/  VIADD R204, R20, 0x2 ;  /* 0x0000000214cc7836 */ /* 0x000fe20000000000 */
[----:B------:R-:W-:Y:S01]  /*1ae30*/  WARPGROUP.ARRIVE ;  /* 0x00000000000079c5 */ /* 0x000fe20000000000 */
[----:B------:R-:W-:-:S03]  /*1ae40*/  IMAD.MOV.U32 R205, RZ, RZ, -0x7fffffe0 ;  /* 0x80000020ffcd7424 */ /* 0x000fc600078e00ff */
[----:B------:R-:W5:Y:S01]  /*1ae50*/  MUFU.TANH R44, R44 ;  /* 0x0000002c002c7308 */ /* 0x000f620000002400 */
[----:B------:R-:W-:Y:S02]  /*1ae60*/  R2UR UR10, R204 ;  /* 0x00000000cc0a72ca */ /* 0x000fe400000e0000 */
[----:B------:R-:W-:-:S05]  /*1ae70*/  R2UR UR11, R205 ;  /* 0x00000000cd0b72ca */ /* 0x000fca00000e0000 */
[----:B------:R-:W5:Y:S08]  /*1ae80*/  MUFU.TANH R45, R45 ;  /* 0x0000002d002d7308 */ /* 0x000f700000002400 */
[----:B------:R-:W5:Y:S01]  /*1ae90*/  MUFU.TANH R48, R48 ;  /* 0x0000003000307308 */ /* 0x000f620000002400 */
[----:B------:R-:W-:Y:S07]  /*1aea0*/  QGMMA.64x128x32.F32.E4M3.E4M3 R120, R200, gdesc[UR8], R120, gsb0 ;  /* 0x01e00008c8787df3 */ /* 0x000fee0008000878 */
        /* <DEDUP_REMOVED lines=18> */
[----:B------:R-:W-:Y:S01]  /*1afd0*/  VIADD R200, R20, 0x200 ;  /* 0x0000020014c87836 */ /* 0x000fe20000000000 */
[----:B------:R-:W-:Y:S01]  /*1afe0*/  WARPGROUP.ARRIVE ;  /* 0x00000000000079c5 */ /* 0x000fe20000000000 */
[----:B------:R-:W-:-:S03]  /*1aff0*/  IMAD.MOV.U32 R201, RZ, RZ, -0x7fffffe0 ;  /* 0x80000020ffc97424 */ /* 0x000fc600078e00ff */
[----:B------:R-:W-:Y:S01]  /*1b000*/  MUFU.TANH R67, R67 ;  /* 0x0000004300437308 */ /* 0x000fe20000002400 */
[----:B------:R-:W-:Y:S02]  /*1b010*/  R2UR UR10, R200 ;  /* 0x00000000c80a72ca */ /* 0x000fe400000e0000 */
[----:B------:R-:W-:-:S05]  /*1b020*/  R2UR UR11, R201 ;  /* 0x00000000c90b72ca */ /* 0x000fca00000e0000 */
[----:B------:R-:W-:Y:S08]  /*1b030*/  MUFU.TANH R65, R65 ;  /* 0x0000004100417308 */ /* 0x000ff00000002400 */
[----:B------:R-:W-:Y:S01]  /*1b040*/  MUFU.TANH R70, R70 ;  /* 0x0000004600467308 */ /* 0x000fe20000002400 */
        /* <DEDUP_REMOVED lines=46> */
[----:B-1----:R-:W-:Y:S01]  /*1b330*/  FMNMX.FTZ R194, R21, R46, !PT ;  /* 0x0000002e15c27209 */ /* 0x002fe20007810000 */
[----:B------:R-:W-:Y:S01]  /*1b340*/  FMUL.FTZ R192, R2, R47 ;  /* 0x0000002f02c07220 */ /* 0x000fe20000410000 */
[----:B--2---:R-:W-:-:S03]  /*1b350*/  FMNMX.FTZ R46, R26, R225, !PT ;  /* 0x000000e11a2e7209 */ /* 0x004fc60007810000 */
[----:B------:R-:W-:Y:S01]  /*1b360*/  MUFU.TANH R107, R107 ;  /* 0x0000006b006b7308 */ /* 0x000fe20000002400 */
[----:B0-----:R-:W-:Y:S01]  /*1b370*/  FMNMX.FTZ R15, R27, R194, !PT ;  /* 0x000000c21b0f7209 */ /* 0x001fe20007810000 */
[----:B------:R-:W-:Y:S01]  /*1b380*/  WARPGROUP.ARRIVE ;  /* 0x00000000000079c5 */ /* 0x000fe20000000000 */
[----:B---3--:R-:W-:Y:S02]  /*1b390*/  FMNMX.FTZ R46, R25, R46, !PT ;  /* 0x0000002e192e7209 */ /* 0x008fe40007810000 */
[----:B----4-:R-:W-:Y:S02]  /*1b3a0*/  FMNMX.FTZ R194, R28, R15, !PT ;  /* 0x0000000f1cc27209 */ /* 0x010fe40007810000 */
[----:B-----5:R-:W-:Y:S01]  /*1b3b0*/  FMNMX.FTZ R15, R29, R46, !PT ;  /* 0x0000002e1d0f7209 */ /* 0x020fe20007810000 */
[----:B------:R-:W0:Y:S01]  /*1b3c0*/  MUFU.TANH R192, R192 ;  /* 0x000000c000c07308 */ /* 0x000e220000002400 */
[----:B------:R-:W-:Y:S02]  /*1b3d0*/  FMNMX.FTZ R194, R31, R194, !PT ;  /* 0x000000c21fc27209 */ /* 0x000fe40007810000 */
[----:B------:R-:W-:-:S02]  /*1b3e0*/  FMNMX.FTZ R15, R30, R15, !PT ;  /* 0x0000000f1e0f7209 */ /* 0x000fc40007810000 */
[----:B------:R-:W-:Y:S02]  /*1b3f0*/  FMNMX.FTZ R194, R33, R194, !PT ;  /* 0x000000c221c27209 */ /* 0x000fe40007810000 */
[----:B------:R-:W-:Y:S01]  /*1b400*/  FMNMX.FTZ R15, R32, R15, !PT ;  /* 0x0000000f200f7209 */ /* 0x000fe20007810000 */
[----:B------:R-:W1:Y:S01]  /*1b410*/  MUFU.TANH R105, R105 ;  /* 0x0000006900697308 */ /* 0x000e620000002400 */
        /* <DEDUP_REMOVED lines=9> */
[----:B------:R-:W2:Y:S01]  /*1b4b0*/  MUFU.TANH R108, R108 ;  /* 0x0000006c006c7308 */ /* 0x000ea20000002400 */
[----:B------:R-:W-:Y:S02]  /*1b4c0*/  FMNMX.FTZ R47, R43, R194, !PT ;  /* 0x000000c22b2f7209 */ /* 0x000fe40007810000 */
[----:B------:R-:W-:Y:S02]  /*1b4d0*/  FMNMX.FTZ R46, R42, R15, !PT ;  /* 0x0000000f2a2e7209 */ /* 0x000fe40007810000 */
[----:B------:R-:W-:-:S02]  /*1b4e0*/  FMNMX.FTZ R47, R44, R47, !PT ;  /* 0x0000002f2c2f7209 */ /* 0x000fc40007810000 */
[----:B------:R-:W-:Y:S01]  /*1b4f0*/  FMNMX.FTZ R15, R45, R46, !PT ;  /* 0x0000002e2d0f7209 */ /* 0x000fe20007810000 */
[----:B------:R-:W-:Y:S01]  /*1b500*/  MUFU.TANH R111, R111 ;  /* 0x0000006f006f7308 */ /* 0x000fe20000002400 */
        /* <DEDUP_REMOVED lines=24> */
[----:B------:R-:W4:Y:S01]  /*1b690*/  MUFU.TANH R113, R113 ;  /* 0x0000007100717308 */ /* 0x000f220000002400 */
        /* <DEDUP_REMOVED lines=23> */
[----:B------:R-:W-:Y:S02]  /*1b810*/  FMNMX.FTZ R46, R86, R15, !PT ;  /* 0x0000000f562e7209 */ /* 0x000fe40007810000 */
[----:B------:R-:W-:-:S02]  /*1b820*/  FMNMX.FTZ R194, R88, R47, !PT ;  /* 0x0000002f58c27209 */ /* 0x000fc40007810000 */
[----:B------:R-:W-:Y:S02]  /*1b830*/  FMNMX.FTZ R15, R87, R46, !PT ;  /* 0x0000002e570f7209 */ /* 0x000fe40007810000 */
        /* <DEDUP_REMOVED lines=16> */
[----:B-1----:R-:W-:-:S02]  /*1b940*/  FMNMX.FTZ R47, R105, R194, !PT ;  /* 0x000000c2692f7209 */ /* 0x002fc40007810000 */
[----:B------:R-:W-:Y:S02]  /*1b950*/  FMNMX.FTZ R46, R106, R15, !PT ;  /* 0x0000000f6a2e7209 */ /* 0x000fe40007810000 */
[----:B--2---:R-:W-:Y:S02]  /*1b960*/  FMNMX.FTZ R194, R108, R47, !PT ;  /* 0x0000002f6cc27209 */ /* 0x004fe40007810000 */
[----:B------:R-:W-:Y:S02]  /*1b970*/  FMNMX.FTZ R15, R107, R46, !PT ;  /* 0x0000002e6b0f7209 */ /* 0x000fe40007810000 */
[----:B0-----:R-:W-:Y:S02]  /*1b980*/  FMNMX.FTZ R47, R109, R194, !PT ;  /* 0x000000c26d2f7209 */ /* 0x001fe40007810000 */
[----:B------:R-:W-:Y:S02]  /*1b990*/  FMNMX.FTZ R46, R110, R15, !PT ;  /* 0x0000000f6e2e7209 */ /* 0x000fe40007810000 */
[----:B---3--:R-:W-:-:S02]  /*1b9a0*/  FMNMX.FTZ R194, R112, R47, !PT ;  /* 0x0000002f70c27209 */ /* 0x008fc40007810000 */
[----:B------:R-:W-:Y:S02]  /*1b9b0*/  FMNMX.FTZ R15, R111, R46, !PT ;  /* 0x0000002e6f0f7209 */ /* 0x000fe40007810000 */
[----:B----4-:R-:W-:Y:S02]  /*1b9c0*/  FMNMX.FTZ R47, R113, R194, !PT ;  /* 0x000000c2712f7209 */ /* 0x010fe40007810000 */
[----:B------:R-:W-:Y:S02]  /*1b9d0*/  FMNMX.FTZ R46, R114, R15, !PT ;  /* 0x0000000f722e7209 */ /* 0x000fe40007810000 */
[----:B-----5:R-:W-:Y:S01]  /*1b9e0*/  FMNMX.FTZ R194, R116, R47, !PT ;  /* 0x0000002f74c27209 */ /* 0x020fe20007810000 */
[----:B------:R-:W-:Y:S01]  /*1b9f0*/  IMAD.MOV.U32 R47, RZ, RZ, -0x7fffffe0 ;  /* 0x80000020ff2f7424 */ /* 0x000fe200078e00ff */
[----:B------:R-:W-:Y:S02]  /*1ba00*/  FMNMX.FTZ R15, R115, R46, !PT ;  /* 0x0000002e730f7209 */ /* 0x000fe40007810000 */
[----:B------:R-:W-:-:S02]  /*1ba10*/  FMNMX.FTZ R194, R117, R194, !PT ;  /* 0x000000c275c27209 */ /* 0x000fc40007810000 */
[----:B------:R-:W-:Y:S02]  /*1ba20*/  FMNMX.FTZ R46, R118, R15, !PT ;  /* 0x0000000f762e7209 */ /* 0x000fe40007810000 */
[----:B------:R-:W-:Y:S01]  /*1ba30*/  R2UR UR11, R47 ;  /* 0x000000002f0b72ca */ /* 0x000fe200000e0000 */
[----:B------:R-:W0:Y:S01]  /*1ba40*/  SHFL.BFLY PT, R15, R194, 0x2, 0x1f ;  /* 0x0c401f00c20f7f89 */ /* 0x000e2200000e0000 */
[----:B------:R-:W-:Y:S01]  /*1ba50*/  FMNMX.FTZ R193, R119, R46, !PT ;  /* 0x0000002e77c17209 */ /* 0x000fe20007810000 */
[----:B------:R-:W-:-:S04]  /*1ba60*/  VIADD R46, R20, 0x400 ;  /* 0x00000400142e7836 */ /* 0x000fc80000000000 */
[----:B------:R-:W1:Y:S01]  /*1ba70*/  SHFL.BFLY PT, R196, R193, 0x2, 0x1f ;  /* 0x0c401f00c1c47f89 */ /* 0x000e6200000e0000 */
[----:B------:R-:W-:-:S13]  /*1ba80*/  R2UR UR10, R46 ;  /* 0x000000002e0a72ca */ /* 0x000fda00000e0000 */
[----:B------:R-:W-:Y:S01]  /*1ba90*/  QGMMA.64x128x32.F32.E4M3.E4M3 R120, R188, gdesc[UR8], R120, gsb0 ;  /* 0x01e00008bc787df3 */ /* 0x000fe20008000878 */
[----:B0-----:R-:W-:Y:S01]  /*1baa0*/  FMNMX.FTZ R195, R194, R15, !PT ;  /* 0x0000000fc2c37209 */ /* 0x001fe20007810000 */
[----:B------:R-:W-:-:S04]  /*1bab0*/  IMAD.U32 R194, RZ, RZ, UR28 ;  /* 0x0000001cffc27e24 */ /* 0x000fc8000f8e00ff */
[----:B------:R-:W0:Y:S01]  /*1bac0*/  SHFL.BFLY PT, R46, R195, 0x1, 0x1f ;  /* 0x0c201f00c32e7f89 */ /* 0x000e2200000e0000 */
[----:B-1----:R-:W-:-:S05]  /*1bad0*/  FMNMX.FTZ R196, R193, R196, !PT ;  /* 0x000000c4c1c47209 */ /* 0x002fca0007810000 */
[----:B------:R-:W1:Y:S01]  /*1bae0*/  SHFL.BFLY PT, R15, R196, 0x1, 0x1f ;  /* 0x0c201f00c40f7f89 */ /* 0x000e6200000e0000 */
[----:B0-----:R-:W-:-:S05]  /*1baf0*/  FMNMX.FTZ R217, R195, R46, !PT ;  /* 0x0000002ec3d97209 */ /* 0x001fca0007810000 */
[----:B------:R-:W-:Y:S01]  /*1bb00*/  FADD.FTZ R46, -R217, R223 ;  /* 0x000000dfd92e7221 */ /* 0x000fe20000010100 */
[----:B-1----:R-:W-:-:S03]  /*1bb10*/  FMNMX.FTZ R15, R196, R15, !PT ;  /* 0x0000000fc40f7209 */ /* 0x002fc60007810000 */
[----:B------:R-:W-:Y:S02]  /*1bb20*/  FMUL.FTZ R46, R46, UR28 ;  /* 0x0000001c2e2e7c20 */ /* 0x000fe40008410000 */
[----:B------:R-:W-:-:S04]  /*1bb30*/  FADD.FTZ R47, -R15, R225 ;  /* 0x000000e10f2f7221 */ /* 0x000fc80000010100 */
[----:B------:R-:W-:Y:S01]  /*1bb40*/  FMUL.FTZ R47, R47, UR28 ;  /* 0x0000001c2f2f7c20 */ /* 0x000fe20008410000 */
[----:B------:R-:W-:Y:S08]  /*1bb50*/  MUFU.EX2 R46, R46 ;  /* 0x0000002e002e7308 */ /* 0x000ff00000000800 */
[----:B------:R-:W-:Y:S01]  /*1bb60*/  MUFU.EX2 R47, R47 ;  /* 0x0000002f002f7308 */ /* 0x000fe20000000800 */
[----:B------:R-:W-:-:S02]  /*1bb70*/  WARPGROUP.DEPBAR.LE gsb0, 0x0 ;  /* 0x00008000000079c5 */ /* 0x000fc40000010000 */
[----:B------:R-:W-:Y:S01]  /*1bb80*/  IMAD.U32 R188, RZ, RZ, UR28 ;  /* 0x0000001cffbc7e24 */ /* 0x000fe2000f8e00ff */
[----:B------:R-:W-:-:S03]  /*1bb90*/  WARPGROUP.ARRIVE ;  /* 0x00000000000079c5 */ /* 0x000fc60000000000 */
        /* <DEDUP_REMOVED lines=22> */
[----:B------:R-:W-:-:S01]  /*1bd00*/  FFMA.FTZ R113, R15, R194, -8 ;  /* 0xc10000000f717423 */ /* 0x000fc200000100c2 */
[--C-:B------:R-:W-:Y:S01]  /*1bd10*/  FFMA.FTZ R24, R21, UR28, -R188.reuse ;  /* 0x0000001c15187c23 */ /* 0x100fe200080108bc */
[----:B------:R-:W-:-:S01]  /*1bd20*/  FFMA.FTZ R21, R27, UR28, -R188 ;  /* 0x0000001c1b157c23 */ /* 0x000fc200080108bc */
[--C-:B------:R-:W-:Y:S01]  /*1bd30*/  FFMA.FTZ R27, R31, UR28, -R188.reuse ;  /* 0x0000001c1f1b7c23 */ /* 0x100fe200080108bc */
[----:B------:R-:W-:-:S01]  /*1bd40*/  FFMA.FTZ R31, R35, UR28, -R188 ;  /* 0x0000001c231f7c23 */ /* 0x000fc200080108bc */
[----:B------:R-:W-:Y:S01]  /*1bd50*/  FFMA.FTZ R26, R26, UR28, -R113 ;  /* 0x0000001c1a1a7c23 */ /* 0x000fe20008010871 */
[----:B------:R-:W-:-:S01]  /*1bd60*/  FFMA.FTZ R35, R43, UR28, -R188 ;  /* 0x0000001c2b237c23 */ /* 0x000fc200080108bc */
[--C-:B------:R-:W-:Y:S01]  /*1bd70*/  FFMA.FTZ R43, R52, UR28, -R188.reuse ;  /* 0x0000001c342b7c23 */ /* 0x100fe200080108bc */
[----:B------:R-:W-:-:S01]  /*1bd80*/  FFMA.FTZ R52, R53, UR28, -R188 ;  /* 0x0000001c35347c23 */ /* 0x000fc200080108bc */
[----:B------:R-:W-:Y:S01]  /*1bd90*/  FFMA.FTZ R53, R60, UR28, -R188 ;  /* 0x0000001c3c357c23 */ /* 0x000fe200080108bc */
[----:B------:R-:W-:-:S01]  /*1bda0*/  FFMA.FTZ R25, R25, UR28, -R113 ;  /* 0x0000001c19197c23 */ /* 0x000fc20008010871 */
        /* <DEDUP_REMOVED lines=12> */
[----:B------:R-:W-:Y:S01]  /*1be70*/  FFMA.FTZ R30, R30, UR28, -R113 ;  /* 0x0000001c1e1e7c23 */ /* 0x000fe20008010871 */
[----:B------:R-:W-:-:S01]  /*1be80*/  FFMA.FTZ R92, R93, UR28, -R188 ;  /* 0x0000001c5d5c7c23 */ /* 0x000fc200080108bc */
[--C-:B------:R-:W-:Y:S01]  /*1be90*/  FFMA.FTZ R93, R100, UR28, -R188.reuse ;  /* 0x0000001c645d7c23 */ /* 0x100fe200080108bc */
[----:B------:R-:W-:-:S01]  /*1bea0*/  FFMA.FTZ R100, R101, UR28, -R188 ;  /* 0x0000001c65647c23 */ /* 0x000fc200080108bc */
[----:B------:R-:W2:Y:S01]  /*1beb0*/  MUFU.EX2 R24, R24 ;  /* 0x0000001800187308 */ /* 0x000ea20000000800 */
[----:B------:R-:W-:-:S01]  /*1bec0*/  FFMA.FTZ R101, R108, UR28, -R188 ;  /* 0x0000001c6c657c23 */ /* 0x000fc200080108bc */
[----:B------:R-:W-:Y:S01]  /*1bed0*/  FFMA.FTZ R32, R32, UR28, -R113 ;  /* 0x0000001c20207c23 */ /* 0x000fe20008010871 */
[----:B------:R-:W-:-:S01]  /*1bee0*/  FFMA.FTZ R108, R109, UR28, -R188 ;  /* 0x0000001c6d6c7c23 */ /* 0x000fc200080108bc */
[--C-:B------:R-:W-:Y:S01]  /*1bef0*/  FFMA.FTZ R109, R116, UR28, -R188.reuse ;  /* 0x0000001c746d7c23 */ /* 0x100fe200080108bc */
[----:B------:R-:W-:-:S01]  /*1bf00*/  FFMA.FTZ R116, R117, UR28, -R188 ;  /* 0x0000001c75747c23 */ /* 0x000fc200080108bc */
[----:B------:R-:W-:Y:S01]  /*1bf10*/  FFMA.FTZ R117, R34, UR28, -R113 ;  /* 0x0000001c22757c23 */ /* 0x000fe20008010871 */
[----:B0-----:R-:W-:-:S01]  /*1bf20*/  FFMA.FTZ R5, R46, R5, R189 ;  /* 0x000000052e057223 */ /* 0x001fc200000100bd */
        /* <DEDUP_REMOVED lines=108> */
[----:B------:R-:W-:-:S05]  /*1c5f0*/  VIADD R4, R20, 0x402 ;  /* 0x0000040214047836 */ /* 0x000fca0000000000 */
[----:B------:R-:W-:Y:S01]  /*1c600*/  R2UR UR10, R4 ;  /* 0x00000000040a72ca */ /* 0x000fe200000e0000 */
        /* <DEDUP_REMOVED lines=8> */
[----:B------:R-:W-:-:S05]  /*1c690*/  IMAD.MOV.U32 R5, RZ, RZ, -0x7fffffe0 ;  /* 0x80000020ff057424 */ /* 0x000fca00078e00ff */
[----:B------:R-:W-:Y:S01]  /*1c6a0*/  R2UR UR11, R5 ;  /* 0x00000000050b72ca */ /* 0x000fe200000e0000 */
[----:B------:R-:W0:Y:S01]  /*1c6b0*/  MUFU.EX2 R64, R64 ;  /* 0x0000004000407308 */ /* 0x000e220000000800 */
[----:B-1----:R-:W-:-:S07]  /*1c6c0*/  FADD.FTZ R20, R60, R191 ;  /* 0x000000bf3c147221 */ /* 0x002fce0000010000 */
[----:B------:R-:W1:Y:S01]  /*1c6d0*/  MUFU.EX2 R67, R67 ;  /* 0x0000004300437308 */ /* 0x000e620000000800 */
[----:B--2---:R-:W-:-:S01]  /*1c6e0*/  FADD.FTZ R191, R57, R20 ;  /* 0x0000001439bf7221 */ /* 0x004fc20000010000 */
[----:B------:R-:W-:Y:S02]  /*1c6f0*/  FFMA.FTZ R20, R98, UR28, -R113 ;  /* 0x0000001c62147c23 */ /* 0x000fe40008010871 */
[----:B------:R-:W-:Y:S04]  /*1c700*/  QGMMA.64x128x32.F32.E4M3.E4M3 R120, R184, gdesc[UR8], R120, gsb0 ;  /* 0x01e00008b8787df3 */ /* 0x000fe80008000878 */
        /* <DEDUP_REMOVED lines=14> */
[----:B------:R-:W-:-:S06]  /*1c7f0*/  FFMA.FTZ R98, R102, UR28, -R113 ;  /* 0x0000001c66627c23 */ /* 0x000fcc0008010871 */
        /* <DEDUP_REMOVED lines=15> */
[----:B------:R-:W-:Y:S08]  /*1c8f0*/  MUFU.EX2 R77, R77 ;  /* 0x0000004d004d7308 */ /* 0x000ff00000000800 */
[----:B------:R-:W1:Y:S01]  /*1c900*/  MUFU.EX2 R86, R86 ;  /* 0x0000005600567308 */ /* 0x000e620000000800 */
[----:B0-----:R-:W-:-:S01]  /*1c910*/  FADD.FTZ R5, R83, R4 ;  /* 0x0000000453057221 */ /* 0x001fc20000010000 */
[----:B------:R-:W-:-:S02]  /*1c920*/  WARPGROUP.DEPBAR.LE gsb0, 0x0 ;  /* 0x00008000000079c5 */ /* 0x000fc40000010000 */
[----:B------:R-:W-:-:S04]  /*1c930*/  FADD.FTZ R185, R69, R102 ;  /* 0x0000006645b97221 */ /* 0x000fc80000010000 */
[----:B------:R-:W0:Y:S01]  /*1c940*/  MUFU.EX2 R84, R84 ;  /* 0x0000005400547308 */ /* 0x000e220000000800 */
[----:B------:R-:W-:-:S04]  /*1c950*/  FADD.FTZ R102, R76, R185 ;  /* 0x000000b94c667221 */ /* 0x000fc80000010000 */
[----:B------:R-:W-:Y:S01]  /*1c960*/  FADD.FTZ R185, R73, R102 ;  /* 0x0000006649b97221 */ /* 0x000fe20000010000 */
[----:B------:R-:W-:-:S02]  /*1c970*/  FFMA.FTZ R102, R106, UR28, -R113 ;  /* 0x0000001c6a667c23 */ /* 0x000fc40008010871 */
[----:B------:R-:W2:Y:S01]  /*1c980*/  MUFU.EX2 R87, R87 ;  /* 0x0000005700577308 */ /* 0x000ea20000000800 */
[----:B------:R-:W-:-:S01]  /*1c990*/  FADD.FTZ R106, R80, R185 ;  /* 0x000000b9506a7221 */ /* 0x000fc20000010000 */
[----:B-1----:R-:W-:-:S03]  /*1c9a0*/  FADD.FTZ R4, R86, R5 ;  /* 0x0000000556047221 */ /* 0x002fc60000010000 */
[----:B------:R-:W-:-:S03]  /*1c9b0*/  FADD.FTZ R185, R77, R106 ;  /* 0x0000006a4db97221 */ /* 0x000fc60000010000 */
[----:B------:R-:W1:Y:S01]  /*1c9c0*/  MUFU.EX2 R81, R81 ;  /* 0x0000005100517308 */ /* 0x000e620000000800 */
[----:B0-----:R-:W-:-:S07]  /*1c9d0*/  FADD.FTZ R106, R84, R185 ;  /* 0x000000b9546a7221 */ /* 0x001fce0000010000 */
[----:B------:R-:W0:Y:S01]  /*1c9e0*/  MUFU.EX2 R90, R90 ;  /* 0x0000005a005a7308 */ /* 0x000e220000000800 */
[----:B--2---:R-:W-:-:S07]  /*1c9f0*/  FADD.FTZ R5, R87, R4 ;  /* 0x0000000457057221 */ /* 0x004fce0000010000 */
        /* <DEDUP_REMOVED lines=35> */
[----:B-1----:R-:W-:-:S01]  /*1cc30*/  FADD.FTZ R5, R103, R4 ;  /* 0x0000000467057221 */ /* 0x002fc20000010000 */
[----:B------:R-:W-:-:S04]  /*1cc40*/  @!P0 IMAD R4, R208, 0x8, R18 ;  /* 0x00000008d0048824 */ /* 0x000fc800078e0212 */
[----:B------:R-:W-:Y:S02]  /*1cc50*/  @!P0 VIADD R4, R4, 0x28840 ;  /* 0x0002884004048836 */ /* 0x000fe40000000000 */
[----:B------:R-:W1:Y:S01]  /*1cc60*/  MUFU.EX2 R104, R104 ;  /* 0x0000006800687308 */ /* 0x000e620000000800 */
[----:B0-----:R-:W-:-:S02]  /*1cc70*/  FADD.FTZ R185, R97, R184 ;  /* 0x000000b861b97221 */ /* 0x001fc40000010000 */
[----:B------:R-:W-:Y:S01]  /*1cc80*/  @!P0 PRMT R4, RZ, 0x654, R4 ;  /* 0x00000654ff048816 */ /* 0x000fe20000000004 */
[----:B------:R0:W-:Y:S06]  /*1cc90*/  BAR.ARV R228, 0x100 ;  /* 0x000400e40000751d */ /* 0x0001ec0000002000 */
[----:B------:R-:W3:Y:S01]  /*1cca0*/  MUFU.EX2 R107, R107 ;  /* 0x0000006b006b7308 */ /* 0x000ee20000000800 */
[----:B--2---:R-:W-:-:S01]  /*1ccb0*/  FADD.FTZ R118, R102, R5 ;  /* 0x0000000566767221 */ /* 0x004fc20000010000 */
[----:B------:R2:W-:Y:S01]  /*1ccc0*/  @!P0 SYNCS.ARRIVE.TRANS64.RED.A1T0 RZ, [R4+URZ], RZ ;  /* 0x000000ff04ff89a7 */ /* 0x0005e2000810043f */
[----:B-1----:R-:W-:-:S05]  /*1ccd0*/  FADD.FTZ R184, R104, R185 ;  /* 0x000000b968b87221 */ /* 0x002fca0000010000 */
[----:B------:R-:W1:Y:S08]  /*1cce0*/  MUFU.EX2 R101, R101 ;  /* 0x0000006500657308 */ /* 0x000e700000000800 */
[----:B------:R-:W4:Y:S01]  /*1ccf0*/  MUFU.EX2 R106, R106 ;  /* 0x0000006a006a7308 */ /* 0x000f220000000800 */
[----:B---3--:R-:W-:-:S07]  /*1cd00*/  FADD.FTZ R5, R107, R118 ;  /* 0x000000766b057221 */ /* 0x008fce0000010000 */
[----:B------:R-:W2:Y:S01]  /*1cd10*/  MUFU.EX2 R108, R108 ;  /* 0x0000006c006c7308 */ /* 0x000ea20000000800 */
[----:B-1----:R-:W-:-:S07]  /*1cd20*/  FADD.FTZ R119, R101, R184 ;  /* 0x000000b865777221 */ /* 0x002fce0000010000 */
        /* <DEDUP_REMOVED lines=18> */
[----:B---3--:R-:W-:-:S03]  /*1ce50*/  FADD.FTZ R5, R116, R119 ;  /* 0x0000007774057221 */ /* 0x008fc60000010000 */
[----:B--2---:R-:W-:Y:S01]  /*1ce60*/  FADD.FTZ R4, R113, R4 ;  /* 0x0000000471047221 */ /* 0x004fe20000010000 */
[----:B0-----:R-:W-:Y:S06]  /*1ce70*/  @!P1 BRA `(.L_x_6805) ;  /* 0x0000000000049947 */ /* 0x001fec0003800000 */
[----:B------:R-:W-:Y:S01]  /*1ce80*/  BPT.TRAP 0x1 ;  /* 0x000000040000795c */ /* 0x000fe20000300000 */
.L_x_6805:
        /* <DEDUP_REMOVED lines=124> */
.L_x_6795:
[----:B------:R-:W-:-:S13]  /*1d650*/  ISETP.GE.AND P1, PT, R3, R218, PT ;  /* 0x000000da0300720c */ /* 0x000fda0003f26270 */
[----:B------:R-:W-:Y:S05]  /*1d660*/  @!P1 BRA `(.L_x_6807) ;  /* 0x0000005400b09947 */ /* 0x000fea0003800000 */
[----:B------:R-:W-:Y:S02]  /*1d670*/  VIADD R227, R0, 0x8 ;  /* 0x0000000800e37836 */ /* 0x000fe40000000000 */
[----:B------:R-:W-:Y:S02]  /*1d680*/  IMAD.MOV.U32 R223, RZ, RZ, R15 ;  /* 0x000000ffffdf7224 */ /* 0x000fe400078e000f */
[----:B------:R-:W-:Y:S01]  /*1d690*/  IMAD.MOV.U32 R225, RZ, RZ, R217 ;  /* 0x000000ffffe17224 */ /* 0x000fe200078e00d9 */
[----:B------:R-:W-:Y:S01]  /*1d6a0*/  IADD3 R227, R227, R212, -R213 ;  /* 0x000000d4e3e37210 */ /* 0x000fe20007ffe8d5 */
[----:B------:R-:W-:Y:S02]  /*1d6b0*/  IMAD.MOV.U32 R20, RZ, RZ, R210 ;  /* 0x000000ffff147224 */ /* 0x000fe400078e00d2 */
[----:B------:R-:W-:-:S07]  /*1d6c0*/  IMAD.MOV.U32 R226, RZ, RZ, R208 ;  /* 0x000000ffffe27224 */ /* 0x000fce00078e00d0 */
.L_x_6826:
        /* <DEDUP_REMOVED lines=11> */
.L_x_6809:
[----:B------:R-:W-:Y:S01]  /*1d780*/  IMAD R15, R208, 0x8, R18 ;  /* 0x00000008d00f7824 */ /* 0x000fe200078e0212 */
[----:B------:R-:W-:-:S04]  /*1d790*/  SHF.L.U32 R24, R210, 0x1f, RZ ;  /* 0x0000001fd2187819 */ /* 0x000fc800000006ff */
[----:B------:R0:W1:Y:S01]  /*1d7a0*/  SYNCS.PHASECHK.TRANS64.TRYWAIT P2, [R15+URZ+0x28830], R24 ;  /* 0x028830180f0075a7 */ /* 0x000062000804017f */
[----:B------:R-:W-:Y:S05]  /*1d7b0*/  @!P3 BRA `(.L_x_6810) ;  /* 0x000000000004b947 */ /* 0x000fea0003800000 */
[----:B------:R-:W-:Y:S01]  /*1d7c0*/  BPT.TRAP 0x1 ;  /* 0x000000040000795c */ /* 0x000fe20000300000 */
.L_x_6810:
[----:B------:R-:W-:Y:S04]  /*1d7d0*/  BSSY B0, `(.L_x_6808) ;  /* 0x0000004000007945 */ /* 0x000fe80003800000 */
[----:B-1----:R-:W-:Y:S05]  /*1d7e0*/  @P2 BRA `(.L_x_6811) ;  /* 0x0000000000082947 */ /* 0x002fea0003800000 */
[----:B------:R-:W1:Y:S02]  /*1d7f0*/  SYNCS.PHASECHK.TRANS64.TRYWAIT P2, [R15+URZ+0x28830], R24 ;  /* 0x028830180f0075a7 */ /* 0x000e64000804017f */
[----:B-1----:R-:W-:Y:S05]  /*1d800*/  @!P2 BRA `(.L_x_6812) ;  /* 0x0000010000b8a947 */ /* 0x002fea0003800000 */
.L_x_6811:
[----:B------:R-:W-:Y:S05]  /*1d810*/  BSYNC B0 ;  /* 0x0000000000007941 */ /* 0x000fea0003800000 */
.L_x_6808:
        /* <DEDUP_REMOVED lines=44> */
.L_x_6814:
[----:B------:R-:W-:Y:S01]  /*1dae0*/  SHF.L.U32 R15, R20, 0x1f, RZ ;  /* 0x0000001f140f7819 */ /* 0x000fe200000006ff */
[----:B------:R-:W-:-:S04]  /*1daf0*/  IMAD R20, R226, 0x8, R18 ;  /* 0x00000008e2147824 */ /* 0x000fc800078e0212 */
[----:B------:R0:W1:Y:S01]  /*1db00*/  SYNCS.PHASECHK.TRANS64.TRYWAIT P1, [R20+URZ+0x28850], R15 ;  /* 0x0288500f140075a7 */ /* 0x000062000802017f */
[----:B------:R-:W-:Y:S05]  /*1db10*/  @!P2 BRA `(.L_x_6815) ;  /* 0x000000000004a947 */ /* 0x000fea0003800000 */
[----:B------:R-:W-:Y:S01]  /*1db20*/  BPT.TRAP 0x1 ;  /* 0x000000040000795c */ /* 0x000fe20000300000 */
.L_x_6815:
[----:B-1----:R-:W-:Y:S05]  /*1db30*/  @P1 BRA `(.L_x_6813) ;  /* 0x0000000000081947 */ /* 0x002fea0003800000 */
[----:B------:R-:W1:Y:S02]  /*1db40*/  SYNCS.PHASECHK.TRANS64.TRYWAIT P1, [R20+URZ+0x28850], R15 ;  /* 0x0288500f140075a7 */ /* 0x000e64000802017f */
[----:B-1----:R-:W-:Y:S05]  /*1db50*/  @!P1 BRA `(.L_x_6816) ;  /* 0x000000fc00f89947 */ /* 0x002fea0003800000 */
.L_x_6813:
        /* <DEDUP_REMOVED lines=9> */
[C---:B------:R-:W-:Y:S01]  /*1dbf0*/  FMUL.FTZ R21, R2.reuse, R26 ;  /* 0x0000001a02157220 */ /* 0x040fe20000410000 */
        /* <DEDUP_REMOVED lines=27> */
[----:B0-----:R-:W-:Y:S01]  /*1ddb0*/  SHF.R.U32.HI R217, RZ, 0x7, R217 ;  /* 0x00000007ffd97819 */ /* 0x001fe200000116d9 */
        /* <DEDUP_REMOVED lines=43> */
[----:B------:R-:W-:Y:S01]  /*1e070*/  ISETP.GE.AND P1, PT, R229, 0x1, PT ;  /* 0x00000001e500780c */ /* 0x000fe20003f26270 */
        /* <DEDUP_REMOVED lines=75> */
[----:B------:R-:W-:Y:S01]  /*1e530*/  QGMMA.64x128x32.F32.E4M3.E4M3 R120, R192, gdesc[UR8], R120, gsb0 ;  /* 0x01e00008c0787df3 */ /* 0x000fe20008000878 */
[----:B------:R-:W-:Y:S01]  /*1e540*/  R2UR UR10, R26 ;  /* 0x000000001a0a72ca */ /* 0x000fe200000e0000 */
[----:B------:R-:W-:Y:S01]  /*1e550*/  VIADD R26, R20, 0x402 ;  /* 0x00000402141a7836 */ /* 0x000fe20000000000 */
[----:B------:R-:W-:Y:S01]  /*1e560*/  R2UR UR11, R27 ;  /* 0x000000001b0b72ca */ /* 0x000fe200000e0000 */
[----:B------:R-:W-:-:S03]  /*1e570*/  IMAD.MOV.U32 R27, RZ, RZ, -0x7fffffe0 ;  /* 0x80000020ff1b7424 */ /* 0x000fc600078e00ff */
        /* <DEDUP_REMOVED lines=24> */
[----:B------:R-:W-:Y:S01]  /*1e700*/  FMUL.FTZ R104, R2, R107 ;  /* 0x0000006b02687220 */ /* 0x000fe20000410000 */
[----:B------:R-:W-:-:S02]  /*1e710*/  @!P0 IMAD R26, R208, 0x8, R18 ;  /* 0x00000008d01a8824 */ /* 0x000fc400078e0212 */
[C---:B------:R-:W-:Y:S01]  /*1e720*/  FMUL.FTZ R107, R2.reuse, R108 ;  /* 0x0000006c026b7220 */ /* 0x040fe20000410000 */
[C---:B------:R-:W-:Y:S01]  /*1e730*/  FMUL.FTZ R108, R2.reuse, R109 ;  /* 0x0000006d026c7220 */ /* 0x040fe20000410000 */
[C---:B------:R-:W-:Y:S01]  /*1e740*/  FMUL.FTZ R109, R2.reuse, R114 ;  /* 0x00000072026d7220 */ /* 0x040fe20000410000 */
[----:B------:R-:W-:Y:S01]  /*1e750*/  FMUL.FTZ R192, R2, R81 ;  /* 0x0000005102c07220 */ /* 0x000fe20000410000 */
[----:B------:R-:W-:Y:S02]  /*1e760*/  @!P0 VIADD R114, R26, 0x28840 ;  /* 0x000288401a728836 */ /* 0x000fe40000000000 */
[C---:B------:R-:W-:Y:S01]  /*1e770*/  FMUL.FTZ R81, R2.reuse, R82 ;  /* 0x0000005202517220 */ /* 0x040fe20000410000 */
[C---:B------:R-:W-:Y:S01]  /*1e780*/  FMUL.FTZ R82, R2.reuse, R83 ;  /* 0x0000005302527220 */ /* 0x040fe20000410000 */
[C---:B------:R-:W-:Y:S01]  /*1e790*/  FMUL.FTZ R83, R2.reuse, R86 ;  /* 0x0000005602537220 */ /* 0x040fe20000410000 */
[----:B------:R-:W-:Y:S01]  /*1e7a0*/  IADD3 R27, -R217, 0xb, RZ ;  /* 0x0000000bd91b7810 */ /* 0x000fe20007ffe1ff */
        /* <DEDUP_REMOVED lines=45> */
[----:B------:R-:W-:Y:S01]  /*1ea80*/  FMUL.FTZ R184, R2, R116 ;  /* 0x0000007402b87220 */ /* 0x000fe20000410000 */
[----:B------:R-:W-:Y:S01]  /*1ea90*/  IMAD R116, R3, -0xc0, RZ ;  /* 0xffffff4003747824 */ /* 0x000fe200078e02ff */
[----:B------:R0:W-:Y:S06]  /*1eaa0*/  BAR.ARV R27, 0x100 ;  /* 0x0004001b0000751d */ /* 0x0001ec0000002000 */
[----:B------:R5:W-:Y:S01]  /*1eab0*/  @!P0 SYNCS.ARRIVE.TRANS64.RED.A1T0 RZ, [R114+URZ], RZ ;  /* 0x000000ff72ff89a7 */ /* 0x000be2000810043f */
[----:B------:R-:W-:Y:S01]  /*1eac0*/  IADD3 R26, R116, 0x1, R212 ;  /* 0x00000001741a7810 */ /* 0x000fe20007ffe0d4 */
[----:B------:R-:W0:Y:S01]  /*1ead0*/  MUFU.TANH R184, R184 ;  /* 0x000000b800b87308 */ /* 0x000e220000002400 */
[----:B------:R-:W-:-:S03]  /*1eae0*/  IMAD R115, R215, -0x2, R116 ;  /* 0xfffffffed7737824 */ /* 0x000fc600078e0274 */
[----:B------:R-:W-:Y:S02]  /*1eaf0*/  IMAD.IADD R26, R26, 0x1, -R213 ;  /* 0x000000011a1a7824 */ /* 0x000fe400078e0ad5 */
[----:B-----5:R-:W-:Y:S02]  /*1eb00*/  FMUL.FTZ R114, R2, R119 ;  /* 0x0000007702727220 */ /* 0x020fe40000410000 */
[----:B------:R-:W-:-:S04]  /*1eb10*/  IMAD R26, R215, -0x2, R26 ;  /* 0xfffffffed71a7824 */ /* 0x000fc800078e021a */
[----:B------:R-:W0:Y:S01]  /*1eb20*/  MUFU.TANH R114, R114 ;  /* 0x0000007200727308 */ /* 0x000e220000002400 */
[C---:B------:R-:W-:Y:S02]  /*1eb30*/  VIADD R187, R26.reuse, UR25 ;  /* 0x000000191abb7c36 */ /* 0x040fe40008000000 */
[----:B------:R-:W-:Y:S02]  /*1eb40*/  VIADD R185, R26, UR27 ;  /* 0x0000001b1ab97c36 */ /* 0x000fe40008000000 */
[C---:B------:R-:W-:Y:S02]  /*1eb50*/  IMAD.IADD R119, R0.reuse, 0x1, R187 ;  /* 0x0000000100777824 */ /* 0x040fe400078e02bb */
        /* <DEDUP_REMOVED lines=10> */
[----:B0-----:R-:W-:-:S04]  /*1ec00*/  @P1 IMAD.HI.U32 R188, R189, R26, RZ ;  /* 0x0000001abdbc1227 */ /* 0x001fc800078e00ff */
[----:B------:R-:W-:Y:S01]  /*1ec10*/  IMAD.MOV.U32 R26, RZ, RZ, R189 ;  /* 0x000000ffff1a7224 */ /* 0x000fe200078e00bd */
[----:B------:R-:W-:-:S04]  /*1ec20*/  @P1 SHF.R.U32.HI R26, RZ, R27, R188 ;  /* 0x0000001bff1a1219 */ /* 0x000fc800000116bc */
[----:B------:R-:W-:Y:S01]  /*1ec30*/  LOP3.LUT R26, RZ, R26, RZ, 0x33, !PT ;  /* 0x0000001aff1a7212 */ /* 0x000fe200078e33ff */
[----:B------:R-:W-:Y:S06]  /*1ec40*/  BRA `(.L_x_6820) ;  /* 0x0000000000187947 */ /* 0x000fec0003800000 */
.L_x_6819:
[----:B------:R-:W-:-:S05]  /*1ec50*/  IMAD.U32 R186, RZ, RZ, UR4 ;  /* 0x00000004ffba7e24 */ /* 0x000fca000f8e00ff */
[----:B------:R-:W-:-:S13]  /*1ec60*/  ISETP.NE.AND P1, PT, R186, 0x1, PT ;  /* 0x00000001ba00780c */ /* 0x000fda0003f25270 */
[----:B0-----:R-:W0:Y:S02]  /*1ec70*/  @P1 LDC.64 R26, c[0x0][0x9e8] ;  /* 0x00027a00ff1a1b82 */ /* 0x001e240000000a00 */
[----:B0-----:R-:W-:-:S04]  /*1ec80*/  @P1 IMAD.HI.U32 R188, R189, R26, RZ ;  /* 0x0000001abdbc1227 */ /* 0x001fc800078e00ff */
[----:B------:R-:W-:Y:S01]  /*1ec90*/  IMAD.MOV.U32 R26, RZ, RZ, R189 ;  /* 0x000000ffff1a7224 */ /* 0x000fe200078e00bd */
[----:B------:R-:W-:-:S07]  /*1eca0*/  @P1 SHF.R.U32.HI R26, RZ, R27, R188 ;  /* 0x0000001bff1a1219 */ /* 0x000fce00000116bc */
.L_x_6820:
[----:B------:R-:W-:Y:S05]  /*1ecb0*/  BSYNC B0 ;  /* 0x0000000000007941 */ /* 0x000fea0003800000 */
.L_x_6818:
[----:B------:R-:W-:-:S05]  /*1ecc0*/  IMAD R26, R26, R186, R115 ;  /* 0x000000ba1a1a7224 */ /* 0x000fca00078e0273 */
[----:B------:R-:W-:Y:S02]  /*1ecd0*/  VIADDMNMX R119, R26, R186, R119, PT ;  /* 0x000000ba1a777246 */ /* 0x000fe40003800177 */
[----:B------:R-:W-:-:S07]  /*1ece0*/  VIMNMX R118, R118, R26, !PT ;  /* 0x0000001a76767248 */ /* 0x000fce0007fe0100 */
.L_x_6817:
        /* <DEDUP_REMOVED lines=19> */
[----:B0-----:R-:W-:Y:S02]  /*1ee20*/  FSEL R29, R29, -INF , !P2 ;  /* 0xff8000001d1d7808 */ /* 0x001fe40005000000 */
        /* <DEDUP_REMOVED lines=275> */
.L_x_6823:
[----:B------:R-:W-:-:S05]  /*1ff60*/  IMAD.U32 R118, RZ, RZ, UR4 ;  /* 0x00000004ff767e24 */ /* 0x000fca000f8e00ff */
[----:B------:R-:W-:-:S13]  /*1ff70*/  ISETP.NE.AND P6, PT, R118, 0x1, PT ;  /* 0x000000017600780c */ /* 0x000fda0003fc5270 */
[----:B------:R-:W0:Y:S02]  /*1ff80*/  @P6 LDC.64 R26, c[0x0][0x9e8] ;  /* 0x00027a00ff1a6b82 */ /* 0x000e240000000a00 */
[----:B0-----:R-:W-:-:S04]  /*1ff90*/  @P6 IMAD.HI.U32 R116, R227, R26, RZ ;  /* 0x0000001ae3746227 */ /* 0x001fc800078e00ff */
[----:B------:R-:W-:Y:S01]  /*1ffa0*/  IMAD.MOV.U32 R26, RZ, RZ, R227 ;  /* 0x000000ffff1a7224 */ /* 0x000fe200078e00e3 */
[----:B------:R-:W-:-:S07]  /*1ffb0*/  @P6 SHF.R.U32.HI R26, RZ, R27, R116 ;  /* 0x0000001bff1a6219 */ /* 0x000fce0000011674 */
.L_x_6824:
[----:B------:R-:W-:Y:S05]  /*1ffc0*/  BSYNC B0 ;  /* 0x0000000000007941 */ /* 0x000fea0003800000 */
.L_x_6822:
[----:B------:R-:W-:-:S05]  /*1ffd0*/  IMAD R26, R26, R118, R115 ;  /* 0x000000761a1a7224 */ /* 0x000fca00078e0273 */
[----:B------:R-:W-:Y:S02]  /*1ffe0*/  VIADDMNMX R187, R26, R118, R187, PT ;  /* 0x000000761abb7246 */ /* 0x000fe400038001bb */
[----:B------:R-:W-:-:S07]  /*1fff0*/  VIMNMX R185, R185, R26, !PT ;  /* 0x0000001ab9b97248 */ /* 0x000fce0007fe0100 */
.L_x_6821:
[----:B------:R-:W-:Y:S01]  /*20000*/  ISETP.GT.AND P1, PT, R185, 0x1, !P1 ;  /* 0x00000001b900780c */ /* 0x000fe20004f24270 */
[----:B------:R-:W-:Y:S01]  /*20010*/  UMOV UR28, UR5 ;  /* 0x00000005001c7c82 */ /* 0x000fe20008000000 */
[----:B------:R-:W-:Y:S01]  /*20020*/  LOP3.LUT P6, RZ, R17, 0x40, RZ, 0xc0, !PT ;  /* 0x0000004011ff7812 */ /* 0x000fe200078cc0ff */
[----:B------:R-:W-:Y:S01]  /*20030*/  IMAD.U32 R116, RZ, RZ, UR28 ;  /* 0x0000001cff747e24 */ /* 0x000fe2000f8e00ff */
[----:B------:R-:W-:Y:S01]  /*20040*/  ISETP.LT.OR P1, PT, R187, 0x2, P1 ;  /* 0x00000002bb00780c */ /* 0x000fe20000f21670 */
[----:B------:R-:W-:Y:S01]  /*20050*/  IMAD.U32 R188, RZ, RZ, UR28 ;  /* 0x0000001cffbc7e24 */ /* 0x000fe2000f8e00ff */
        /* <DEDUP_REMOVED lines=267> */
[----:B------:R-:W-:-:S03]  /*21110*/  FFMA.FTZ R49, R53, UR28, -R15 ;  /* 0x0000001c35317c23 */ /* 0x000fc6000801080f */
[----:B------:R-:W-:Y:S02]  /*21120*/  FMNMX.FTZ R53, R35, R52, !PT ;  /* 0x0000003423357209 */ /* 0x000fe40007810000 */
[----:B------:R-:W-:Y:S01]  /*21130*/  MUFU.EX2 R116, R116 ;  /* 0x0000007400747308 */ /* 0x000fe20000000800 */
[----:B0-----:R-:W-:-:S01]  /*21140*/  FFMA.FTZ R115, R60, UR28, -R15 ;  /* 0x0000001c3c737c23 */ /* 0x001fc2000801080f */
[----:B------:R-:W-:-:S04]  /*21150*/  FMNMX.FTZ R52, R38, R53, !PT ;  /* 0x0000003526347209 */ /* 0x000fc80007810000 */
[----:B------:R-:W-:Y:S02]  /*21160*/  FMNMX.FTZ R53, R39, R52, !PT ;  /* 0x0000003427357209 */ /* 0x000fe40007810000 */
[----:B------:R0:W-:Y:S02]  /*21170*/  MUFU.EX2 R52, R118 ;  /* 0x0000007600347308 */ /* 0x0001e40000000800 */
        /* <DEDUP_REMOVED lines=42> */
[----:B------:R1:W-:Y:S02]  /*21420*/  MUFU.EX2 R73, R119 ;  /* 0x0000007700497308 */ /* 0x0003e40000000800 */
[----:B------:R-:W-:-:S04]  /*21430*/  FMNMX.FTZ R76, R83, R76, !PT ;  /* 0x0000004c534c7209 */ /* 0x000fc80007810000 */
[----:B------:R-:W-:Y:S02]  /*21440*/  FMNMX.FTZ R77, R85, R76, !PT ;  /* 0x0000004c554d7209 */ /* 0x000fe40007810000 */
[----:B------:R-:W-:Y:S02]  /*21450*/  MUFU.EX2 R76, R118 ;  /* 0x00000076004c7308 */ /* 0x000fe40000000800 */
[----:B------:R-:W-:Y:S01]  /*21460*/  FMNMX.FTZ R80, R86, R77, !PT ;  /* 0x0000004d56507209 */ /* 0x000fe20007810000 */
[----:B------:R-:W-:-:S03]  /*21470*/  FFMA.FTZ R77, R192, UR28, -R15 ;  /* 0x0000001cc04d7c23 */ /* 0x000fc6000801080f */
[----:B0-----:R-:W-:Y:S02]  /*21480*/  FMNMX.FTZ R115, R87, R80, !PT ;  /* 0x0000005057737209 */ /* 0x001fe40007810000 */
[----:B------:R-:W-:Y:S02]  /*21490*/  MUFU.EX2 R32, R32 ;  /* 0x0000002000207308 */ /* 0x000fe40000000800 */
[----:B------:R-:W-:-:S04]  /*214a0*/  FMNMX.FTZ R80, R90, R115, !PT ;  /* 0x000000735a507209 */ /* 0x000fc80007810000 */
[----:B------:R-:W-:Y:S02]  /*214b0*/  FMNMX.FTZ R115, R91, R80, !PT ;  /* 0x000000505b737209 */ /* 0x000fe40007810000 */
[----:B------:R0:W-:Y:S02]  /*214c0*/  MUFU.EX2 R80, R186 ;  /* 0x000000ba00507308 */ /* 0x0001e40000000800 */
[----:B------:R-:W-:Y:S01]  /*214d0*/  FMNMX.FTZ R84, R94, R115, !PT ;  /* 0x000000735e547209 */ /* 0x000fe20007810000 */
[----:B------:R-:W-:-:S03]  /*214e0*/  FFMA.FTZ R115, R193, UR28, -R15 ;  /* 0x0000001cc1737c23 */ /* 0x000fc6000801080f */
[----:B-1----:R-:W-:Y:S01]  /*214f0*/  FMNMX.FTZ R119, R95, R84, !PT ;  /* 0x000000545f777209 */ /* 0x002fe20007810000 */
[----:B------:R-:W-:-:S01]  /*21500*/  FFMA.FTZ R84, R88, UR28, -R15 ;  /* 0x0000001c58547c23 */ /* 0x000fc2000801080f */
[----:B------:R-:W-:Y:S01]  /*21510*/  MUFU.EX2 R33, R33 ;  /* 0x0000002100217308 */ /* 0x000fe20000000800 */
[----:B0-----:R-:W-:-:S01]  /*21520*/  FFMA.FTZ R186, R117, UR28, -R15 ;  /* 0x0000001c75ba7c23 */ /* 0x001fc2000801080f */
[----:B------:R-:W-:-:S04]  /*21530*/  FMNMX.FTZ R119, R98, R119, !PT ;  /* 0x0000007762777209 */ /* 0x000fc80007810000 */
        /* <DEDUP_REMOVED lines=23> */
[----:B------:R-:W-:Y:S01]  /*216b0*/  FSEL R184, R217, RZ, P1 ;  /* 0x000000ffd9b87208 */ /* 0x000fe20000800000 */
[----:B------:R-:W-:Y:S02]  /*216c0*/  MUFU.EX2 R41, R41 ;  /* 0x0000002900297308 */ /* 0x000fe40000000800 */
[----:B------:R-:W0:Y:S02]  /*216d0*/  SHFL.BFLY PT, R118, R119, 0x2, 0x1f ;  /* 0x0c401f0077767f89 */ /* 0x000e2400000e0000 */
[----:B------:R-:W-:-:S04]  /*216e0*/  FADD.FTZ R184, -R184, R225 ;  /* 0x000000e1b8b87221 */ /* 0x000fc80000010100 */
[----:B------:R-:W-:Y:S01]  /*216f0*/  FMUL.FTZ R117, R184, UR28 ;  /* 0x0000001cb8757c20 */ /* 0x000fe20008410000 */
[----:B------:R-:W-:Y:S08]  /*21700*/  MUFU.EX2 R44, R44 ;  /* 0x0000002c002c7308 */ /* 0x000ff00000000800 */
[----:B------:R-:W1:Y:S08]  /*21710*/  MUFU.EX2 R117, R117 ;  /* 0x0000007500757308 */ /* 0x000e700000000800 */
[----:B------:R-:W-:Y:S01]  /*21720*/  MUFU.EX2 R45, R45 ;  /* 0x0000002d002d7308 */ /* 0x000fe20000000800 */
[----:B0-----:R-:W-:-:S05]  /*21730*/  FMNMX.FTZ R118, R119, R118, !PT ;  /* 0x0000007677767209 */ /* 0x001fca0007810000 */
[----:B------:R-:W0:Y:S02]  /*21740*/  SHFL.BFLY PT, R119, R118, 0x1, 0x1f ;  /* 0x0c201f0076777f89 */ /* 0x000e2400000e0000 */
[----:B------:R-:W-:Y:S08]  /*21750*/  MUFU.EX2 R49, R49 ;  /* 0x0000003100317308 */ /* 0x000ff00000000800 */
[----:B------:R-:W-:Y:S08]  /*21760*/  MUFU.EX2 R53, R53 ;  /* 0x0000003500357308 */ /* 0x000ff00000000800 */
[----:B------:R-:W-:Y:S01]  /*21770*/  MUFU.EX2 R57, R57 ;  /* 0x0000003900397308 */ /* 0x000fe20000000800 */
[----:B0-----:R-:W-:-:S07]  /*21780*/  FMNMX.FTZ R15, R118, R119, !PT ;  /* 0x00000077760f7209 */ /* 0x001fce0007810000 */
[----:B------:R0:W-:Y:S01]  /*21790*/  MUFU.EX2 R118, R186 ;  /* 0x000000ba00767308 */ /* 0x0001e20000000800 */
[C---:B------:R-:W-:Y:S01]  /*217a0*/  FSETP.NEU.FTZ.AND P1, PT, R15.reuse, -INF , PT ;  /* 0xff8000000f00780b */ /* 0x040fe20003f3d000 */
[----:B------:R-:W-:-:S03]  /*217b0*/  FFMA.FTZ R119, R15, R188, -8 ;  /* 0xc10000000f777423 */ /* 0x000fc600000100bc */
[----:B------:R-:W-:Y:S02]  /*217c0*/  FSEL R184, R15, RZ, P1 ;  /* 0x000000ff0fb87208 */ /* 0x000fe40000800000 */
[----:B------:R-:W-:Y:S01]  /*217d0*/  FSEL R119, R119, RZ, P1 ;  /* 0x000000ff77777208 */ /* 0x000fe20000800000 */
[----:B------:R-:W-:Y:S02]  /*217e0*/  MUFU.EX2 R61, R61 ;  /* 0x0000003d003d7308 */ /* 0x000fe40000000800 */
[----:B------:R-:W-:-:S02]  /*217f0*/  FADD.FTZ R184, -R184, R223 ;  /* 0x000000dfb8b87221 */ /* 0x000fc40000010100 */
        /* <DEDUP_REMOVED lines=28> */
[----:B------:R-:W-:Y:S01]  /*219c0*/  FFMA.FTZ R75, R78, UR28, -R119 ;  /* 0x0000001c4e4b7c23 */ /* 0x000fe20008010877 */
[----:B-1----:R-:W-:-:S01]  /*219d0*/  FFMA.FTZ R78, R117, R5, R116 ;  /* 0x00000005754e7223 */ /* 0x002fc20000010074 */
[--C-:B------:R-:W-:Y:S01]  /*219e0*/  FFMA.FTZ R82, R82, UR28, -R119.reuse ;  /* 0x0000001c52527c23 */ /* 0x100fe20008010877 */
[----:B------:R-:W-:-:S01]  /*219f0*/  FFMA.FTZ R20, R20, UR28, -R119 ;  /* 0x0000001c14147c23 */ /* 0x000fc20008010877 */
[----:B------:R-:W1:Y:S01]  /*21a00*/  MUFU.EX2 R70, R70 ;  /* 0x0000004600467308 */ /* 0x000e620000000800 */
[----:B------:R-:W-:-:S01]  /*21a10*/  FADD.FTZ R187, R21, R78 ;  /* 0x0000004e15bb7221 */ /* 0x000fc20000010000 */
[--C-:B------:R-:W-:Y:S01]  /*21a20*/  FFMA.FTZ R78, R79, UR28, -R119.reuse ;  /* 0x0000001c4f4e7c23 */ /* 0x100fe20008010877 */
[----:B------:R-:W-:-:S02]  /*21a30*/  FFMA.FTZ R79, R81, UR28, -R119 ;  /* 0x0000001c514f7c23 */ /* 0x000fc40008010877 */
[----:B0-----:R-:W-:-:S03]  /*21a40*/  FADD.FTZ R186, R24, R187 ;  /* 0x000000bb18ba7221 */ /* 0x001fc60000010000 */
[----:B------:R-:W0:Y:S01]  /*21a50*/  MUFU.EX2 R26, R26 ;  /* 0x0000001a001a7308 */ /* 0x000e220000000800 */
[----:B------:R-:W-:-:S04]  /*21a60*/  FADD.FTZ R187, R27, R186 ;  /* 0x000000ba1bbb7221 */ /* 0x000fc80000010000 */
[----:B------:R-:W-:-:S03]  /*21a70*/  FADD.FTZ R186, R28, R187 ;  /* 0x000000bb1cba7221 */ /* 0x000fc60000010000 */
[----:B------:R-:W2:Y:S01]  /*21a80*/  MUFU.EX2 R25, R25 ;  /* 0x0000001900197308 */ /* 0x000ea20000000800 */
[----:B-1----:R-:W-:-:S01]  /*21a90*/  FFMA.FTZ R5, R70, R4, R185 ;  /* 0x0000000446057223 */ /* 0x002fc200000100b9 */
        /* <DEDUP_REMOVED lines=9> */
[----:B------:R-:W-:Y:S01]  /*21b30*/  FADD.FTZ R83, R37, R186 ;  /* 0x000000ba25537221 */ /* 0x000fe20000010000 */
[----:B------:R-:W-:-:S03]  /*21b40*/  FFMA.FTZ R186, R85, UR28, -R119 ;  /* 0x0000001c55ba7c23 */ /* 0x000fc60008010877 */
[----:B------:R-:W-:Y:S01]  /*21b50*/  FADD.FTZ R188, R40, R83 ;  /* 0x0000005328bc7221 */ /* 0x000fe20000010000 */
[----:B------:R-:W-:-:S01]  /*21b60*/  FFMA.FTZ R83, R86, UR28, -R119 ;  /* 0x0000001c56537c23 */ /* 0x000fc20008010877 */
[----:B------:R-:W2:Y:S01]  /*21b70*/  MUFU.EX2 R34, R34 ;  /* 0x0000002200227308 */ /* 0x000ea20000000800 */
[----:B-1----:R-:W-:-:S01]  /*21b80*/  FADD.FTZ R4, R30, R5 ;  /* 0x000000051e047221 */ /* 0x002fc20000010000 */
[----:B------:R-:W-:-:S04]  /*21b90*/  FADD.FTZ R85, R41, R188 ;  /* 0x000000bc29557221 */ /* 0x000fc80000010000 */
[----:B------:R-:W-:Y:S02]  /*21ba0*/  FADD.FTZ R86, R44, R85 ;  /* 0x000000552c567221 */ /* 0x000fe40000010000 */
[----:B------:R-:W1:Y:S01]  /*21bb0*/  MUFU.EX2 R35, R35 ;  /* 0x0000002300237308 */ /* 0x000e620000000800 */
[----:B0-----:R-:W-:-:S01]  /*21bc0*/  FADD.FTZ R5, R31, R4 ;  /* 0x000000041f057221 */ /* 0x001fc20000010000 */
[----:B------:R-:W-:Y:S01]  /*21bd0*/  FADD.FTZ R85, R45, R86 ;  /* 0x000000562d557221 */ /* 0x000fe20000010000 */
[----:B------:R-:W-:-:S03]  /*21be0*/  FFMA.FTZ R86, R87, UR28, -R119 ;  /* 0x0000001c57567c23 */ /* 0x000fc60008010877 */
[----:B------:R-:W-:Y:S01]  /*21bf0*/  FADD.FTZ R188, R48, R85 ;  /* 0x0000005530bc7221 */ /* 0x000fe20000010000 */
[----:B------:R-:W-:-:S01]  /*21c00*/  FFMA.FTZ R85, R90, UR28, -R119 ;  /* 0x0000001c5a557c23 */ /* 0x000fc20008010877 */
        /* <DEDUP_REMOVED lines=50> */
[----:B------:R-:W-:-:S03]  /*21f30*/  FADD.FTZ R98, R68, R95 ;  /* 0x0000005f44627221 */ /* 0x000fc60000010000 */
[----:B------:R-:W2:Y:S01]  /*21f40*/  MUFU.EX2 R69, R69 ;  /* 0x0000004500457308 */ /* 0x000ea20000000800 */
[----:B-1----:R-:W-:-:S07]  /*21f50*/  FADD.FTZ R4, R184, R5 ;  /* 0x00000005b8047221 */ /* 0x002fce0000010000 */
[----:B------:R-:W1:Y:S01]  /*21f60*/  MUFU.EX2 R74, R74 ;  /* 0x0000004a004a7308 */ /* 0x000e620000000800 */
[----:B0-----:R-:W-:-:S07]  /*21f70*/  FADD.FTZ R5, R71, R4 ;  /* 0x0000000447057221 */ /* 0x001fce0000010000 */
[----:B------:R-:W0:Y:S01]  /*21f80*/  MUFU.EX2 R75, R75 ;  /* 0x0000004b004b7308 */ /* 0x000e220000000800 */
[----:B--2---:R-:W-:-:S04]  /*21f90*/  FADD.FTZ R95, R69, R98 ;  /* 0x00000062455f7221 */ /* 0x004fc80000010000 */
[----:B------:R-:W-:Y:S01]  /*21fa0*/  FADD.FTZ R98, R72, R95 ;  /* 0x0000005f48627221 */ /* 0x000fe20000010000 */
[----:B------:R-:W-:-:S02]  /*21fb0*/  FFMA.FTZ R95, R103, UR28, -R119 ;  /* 0x0000001c675f7c23 */ /* 0x000fc40008010877 */
[----:B------:R-:W2:Y:S01]  /*21fc0*/  MUFU.EX2 R78, R78 ;  /* 0x0000004e004e7308 */ /* 0x000ea20000000800 */
[----:B-1----:R-:W-:-:S01]  /*21fd0*/  FADD.FTZ R4, R74, R5 ;  /* 0x000000054a047221 */ /* 0x002fc20000010000 */
[----:B------:R-:W-:-:S04]  /*21fe0*/  FADD.FTZ R187, R73, R98 ;  /* 0x0000006249bb7221 */ /* 0x000fc80000010000 */
        /* <DEDUP_REMOVED lines=9> */
[----:B------:R-:W-:-:S03]  /*22080*/  FFMA.FTZ R98, R104, UR28, -R119 ;  /* 0x0000001c68627c23 */ /* 0x000fc60008010877 */
[----:B------:R-:W-:Y:S01]  /*22090*/  FADD.FTZ R104, R80, R103 ;  /* 0x0000006750687221 */ /* 0x000fe20000010000 */
[----:B------:R-:W-:-:S02]  /*220a0*/  FFMA.FTZ R103, R105, UR28, -R119 ;  /* 0x0000001c69677c23 */ /* 0x000fc40008010877 */
        /* <DEDUP_REMOVED lines=70> */
[----:B0-----:R-:W-:-:S04]  /*22510*/  FADD.FTZ R5, R113, R112 ;  /* 0x0000007071057221 */ /* 0x001fc80000010000 */
[----:B------:R-:W-:Y:S01]  /*22520*/  FADD.FTZ R5, R118, R5 ;  /* 0x0000000576057221 */ /* 0x000fe20000010000 */
[----:B--2---:R-:W-:-:S04]  /*22530*/  FADD.FTZ R119, R109, R4 ;  /* 0x000000046d777221 */ /* 0x004fc80000010000 */
[----:B-1----:R-:W-:Y:S01]  /*22540*/  FADD.FTZ R4, R110, R119 ;  /* 0x000000776e047221 */ /* 0x002fe20000010000 */
[----:B------:R-:W-:Y:S06]  /*22550*/  @!P3 BRA `(.L_x_6825) ;  /* 0x000000000004b947 */ /* 0x000fec0003800000 */
[----:B------:R-:W-:Y:S01]  /*22560*/  BPT.TRAP 0x1 ;  /* 0x000000040000795c */ /* 0x000fe20000300000 */
.L_x_6825:
[----:B------:R-:W-:Y:S01]  /*22570*/  F2FP.SATFINITE.E4M3.F32.PACK_AB_MERGE_C R24, R27, R24, RZ ;  /* 0x000000181b18723e */ /* 0x000fe200048070ff */
[----:B------:R-:W-:Y:S01]  /*22580*/  FMUL.FTZ R120, R120, R117 ;  /* 0x0000007578787220 */ /* 0x000fe20000410000 */
[----:B------:R-:W-:Y:S01]  /*22590*/  F2FP.SATFINITE.E4M3.F32.PACK_AB_MERGE_C R91, R20, R91, RZ ;  /* 0x0000005b145b723e */ /* 0x000fe200048070ff */
        /* <DEDUP_REMOVED lines=118> */
[----:B0-----:R-:W-:Y:S02]  /*22d00*/  IMAD.MOV.U32 R20, RZ, RZ, R210 ;  /* 0x000000ffff147224 */ /* 0x001fe400078e00d2 */
[----:B------:R-:W-:Y:S01]  /*22d10*/  IMAD.MOV.U32 R226, RZ, RZ, R208 ;  /* 0x000000ffffe27224 */ /* 0x000fe200078e00d0 */
[----:B------:R-:W-:Y:S06]  /*22d20*/  @P1 BRA `(.L_x_6826) ;  /* 0xffffffa800681947 */ /* 0x000fec000383ffff */
.L_x_6807:
[----:B------:R-:W-:Y:S01]  /*22d30*/  ISETP.NE.AND P1, PT, R237, 0x3, PT ;  /* 0x00000003ed00780c */ /* 0x000fe20003f25270 */
[----:B------:R-:W-:Y:S05]  /*22d40*/  WARPSYNC.ALL ;  /* 0x0000000000007948 */ /* 0x000fea0003800000 */
[----:B------:R-:W-:Y:S07]  /*22d50*/  BAR.ARV 0x8, 0x120 ;  /* 0x0204800000007b1d */ /* 0x000fee0000002000 */
[----:B------:R-:W-:Y:S05]  /*22d60*/  @!P1 BRA `(.L_x_6827) ;  /* 0x0000000000049947 */ /* 0x000fea0003800000 */
[----:B------:R-:W-:Y:S01]  /*22d70*/  BPT.TRAP 0x1 ;  /* 0x000000040000795c */ /* 0x000fe20000300000 */
.L_x_6827:
[----:B------:R-:W-:Y:S01]  /*22d80*/  IMAD R11, R208, 0x8, R18 ;  /* 0x00000008d00b7824 */ /* 0x000fe200078e0212 */
[----:B------:R-:W-:-:S04]  /*22d90*/  SHF.L.U32 R0, R210, 0x1f, RZ ;  /* 0x0000001fd2007819 */ /* 0x000fc800000006ff */
[----:B------:R0:W1:Y:S01]  /*22da0*/  SYNCS.PHASECHK.TRANS64.TRYWAIT P0, [R11+URZ+0x28850], R0 ;  /* 0x028850000b0075a7 */ /* 0x000062000800017f */
[----:B------:R-:W-:Y:S05]  /*22db0*/  @!P1 BRA `(.L_x_6828) ;  /* 0x0000000000049947 */ /* 0x000fea0003800000 */
[----:B------:R-:W-:Y:S01]  /*22dc0*/  BPT.TRAP 0x1 ;  /* 0x000000040000795c */ /* 0x000fe20000300000 */
.L_x_6828:
[----:B------:R-:W-:-:S05]  /*22dd0*/  VIADD R18, R18, 0x400 ;  /* 0x0000040012127836 */ /* 0x000fca0000000000 */
[----:B------:R-:W-:-:S04]  /*22de0*/  SHF.R.U32.HI R18, RZ, 0x4, R18 ;  /* 0x00000004ff127819 */ /* 0x000fc80000011612 */
[----:B------:R-:W-:-:S04]  /*22df0*/  LOP3.LUT R18, R18, 0x3fff, RZ, 0xc0, !PT ;  /* 0x00003fff12127812 */ /* 0x000fc800078ec0ff */
[----:B------:R-:W-:Y:S01]  /*22e00*/  LOP3.LUT R3, R18, 0x10000, RZ, 0xfc, !PT ;  /* 0x0001000012037812 */ /* 0x000fe200078efcff */
[----:B-1----:R-:W-:Y:S06]  /*22e10*/  @P0 BRA `(.L_x_6829) ;  /* 0x0000000000080947 */ /* 0x002fec0003800000 */
[----:B------:R-:W1:Y:S02]  /*22e20*/  SYNCS.PHASECHK.TRANS64.TRYWAIT P0, [R11+URZ+0x28850], R0 ;  /* 0x028850000b0075a7 */ /* 0x000e64000800017f */
[----:B-1----:R-:W-:Y:S05]  /*22e30*/  @!P0 BRA `(.L_x_6830) ;  /* 0x000000ac00548947 */ /* 0x002fea0003800000 */
.L_x_6829:
        /* <DEDUP_REMOVED lines=9> */
[----:B------:R-:W-:-:S04]  /*22ed0*/  ISETP.NE.U32.AND P0, PT, RZ, UR4, PT ;  /* 0x00000004ff007c0c */ /* 0x000fc8000bf05070 */
[----:B------:R-:W-:-:S07]  /*22ee0*/  ISETP.NE.AND.EX P0, PT, RZ, UR5, PT, P0 ;  /* 0x00000005ff007c0c */ /* 0x000fce000bf05300 */
[----:B------:R-:W-:Y:S01]  /*22ef0*/  QGMMA.64x128x32.F32.E4M3.E4M3 R120, R204, gdesc[UR4], R120, gsb0 ;  /* 0x01e00004cc787df3 */ /* 0x000fe20008000878 */
[----:B------:R-:W-:Y:S01]  /*22f00*/  R2UR UR6, R6 ;  /* 0x00000000060672ca */ /* 0x000fe200000e0000 */
[----:B------:R-:W-:Y:S01]  /*22f10*/  VIADD R6, R2, 0x200 ;  /* 0x0000020002067836 */ /* 0x000fe20000000000 */
[----:B------:R-:W-:Y:S01]  /*22f20*/  R2UR UR7, R7 ;  /* 0x00000000070772ca */ /* 0x000fe200000e0000 */
[----:B------:R-:W-:Y:S02]  /*22f30*/  IMAD.MOV.U32 R7, RZ, RZ, -0x7fffffe0 ;  /* 0x80000020ff077424 */ /* 0x000fe400078e00ff */
[----:B------:R-:W2:Y:S01]  /*22f40*/  @P0 LDC.64 R8, c[0x0][0x9d0] ;  /* 0x00027400ff080b82 */ /* 0x000ea20000000a00 */
[----:B------:R-:W-:Y:S02]  /*22f50*/  @P0 SHF.R.S32.HI R3, RZ, 0x1f, R219 ;  /* 0x0000001fff030819 */ /* 0x000fe400000114db */
[----:B------:R-:W-:Y:S01]  /*22f60*/  @P0 SHF.R.S32.HI R13, RZ, 0x1f, R231 ;  /* 0x0000001fff0d0819 */ /* 0x000fe200000114e7 */
[----:B------:R-:W-:-:S02]  /*22f70*/  WARPGROUP.DEPBAR.LE gsb0, 0x0 ;  /* 0x00008000000079c5 */ /* 0x000fc40000010000 */
[----:B------:R-:W-:-:S06]  /*22f80*/  WARPGROUP.ARRIVE ;  /* 0x00000000000079c5 */ /* 0x000fcc0000000000 */
[----:B------:R-:W-:Y:S01]  /*22f90*/  QGMMA.64x128x32.F32.E4M3.E4M3 R120, R200, gdesc[UR4], R120, gsb0 ;  /* 0x01e00004c8787df3 */ /* 0x000fe20008000878 */
        /* <DEDUP_REMOVED lines=11> */
[C---:B------:R-:W-:Y:S01]  /*23050*/  @P0 LEA R8, P1, R6.reuse, UR4, 0x2 ;  /* 0x0000000406080c11 */ /* 0x040fe2000f8210ff */
[----:B------:R-:W-:Y:S02]  /*23060*/  WARPGROUP.DEPBAR.LE gsb0, 0x0 ;  /* 0x00008000000079c5 */ /* 0x000fe40000010000 */
[----:B------:R-:W-:Y:S01]  /*23070*/  WARPGROUP.ARRIVE ;  /* 0x00000000000079c5 */ /* 0x000fe20000000000 */
[----:B------:R-:W-:Y:S01]  /*23080*/  @P0 LEA.HI.X R9, R6, UR5, R3, 0x2, P1 ;  /* 0x0000000506090c11 */ /* 0x000fe200088f1403 */
[----:B------:R-:W-:Y:S02]  /*23090*/  VIADD R6, R2, 0x202 ;  /* 0x0000020202067836 */ /* 0x000fe40000000000 */
[----:B------:R-:W-:Y:S02]  /*230a0*/  IMAD.MOV.U32 R0, RZ, RZ, 0x3f800000 ;  /* 0x3f800000ff007424 */ /* 0x000fe400078e00ff */
[----:B------:R-:W-:Y:S01]  /*230b0*/  QGMMA.64x128x32.F32.E4M3.E4M3 R120, R196, gdesc[UR4], R120, gsb0 ;  /* 0x01e00004c4787df3 */ /* 0x000fe20008000878 */
[----:B------:R-:W-:Y:S01]  /*230c0*/  IMAD.MOV.U32 R7, RZ, RZ, -0x7fffffe0 ;  /* 0x80000020ff077424 */ /* 0x000fe200078e00ff */
[----:B------:R-:W-:-:S02]  /*230d0*/  R2UR UR6, R6 ;  /* 0x00000000060672ca */ /* 0x000fc400000e0000 */
[----:B------:R0:W2:Y:S02]  /*230e0*/  @P0 LDG.E R0, desc[UR38][R8.64] ;  /* 0x0000002608000981 */ /* 0x0000a4000c1e1900 */
        /* <DEDUP_REMOVED lines=8> */
[----:B------:R-:W-:Y:S02]  /*23170*/  VIADD R2, R2, 0x402 ;  /* 0x0000040202027836 */ /* 0x000fe40000000000 */
[----:B------:R-:W-:Y:S01]  /*23180*/  IMAD.MOV.U32 R3, RZ, RZ, -0x7fffffe0 ;  /* 0x80000020ff037424 */ /* 0x000fe200078e00ff */
        /* <DEDUP_REMOVED lines=25> */
[----:B------:R-:W0:Y:S01]  /*23320*/  @P1 MUFU.LG2 R4, R5 ;  /* 0x0000000500041308 */ /* 0x000e220000000c00 */
[----:B------:R-:W-:-:S07]  /*23330*/  ISETP.NE.AND P3, PT, R237, 0x3, PT ;  /* 0x00000003ed00780c */ /* 0x000fce0003f65270 */
[----:B------:R-:W1:Y:S08]  /*23340*/  @P2 MUFU.LG2 R6, R10 ;  /* 0x0000000a00062308 */ /* 0x000e700000000c00 */
[----:B------:R-:W3:Y:S01]  /*23350*/  @P0 MUFU.RCP R7, R9 ;  /* 0x0000000900070308 */ /* 0x000ee20000001000 */
[----:B------:R-:W-:Y:S02]  /*23360*/  IMAD.U32 R2, RZ, RZ, UR28 ;  /* 0x0000001cff027e24 */ /* 0x000fe4000f8e00ff */
[----:B------:R-:W-:-:S02]  /*23370*/  IMAD.U32 R13, RZ, RZ, UR28 ;  /* 0x0000001cff0d7e24 */ /* 0x000fc4000f8e00ff */
        /* <DEDUP_REMOVED lines=13> */
.L_x_6831:
        /* <DEDUP_REMOVED lines=75> */
.L_x_6709:
[----:B------:R-:W0:Y:S01]  /*23900*/  S2R R86, SR_TID.X ;  /* 0x0000000000567919 */ /* 0x000e220000002100 */
[----:B------:R-:W-:Y:S05]  /*23910*/  WARPSYNC.ALL ;  /* 0x0000000000007948 */ /* 0x000fea0003800000 */
[----:B0-----:R-:W-:-:S05]  /*23920*/  VIADD R70, R86, 0xffffff80 ;  /* 0xffffff8056467836 */ /* 0x001fca0000000000 */
[----:B------:R-:W-:-:S04]  /*23930*/  SHF.R.S32.HI R77, RZ, 0x1f, R70 ;  /* 0x0000001fff4d7819 */ /* 0x000fc80000011446 */
[----:B------:R-:W-:-:S04]  /*23940*/  LEA.HI R76, R77, R70, RZ, 0x3 ;  /* 0x000000464d4c7211 */ /* 0x000fc800078f18ff */
[----:B------:R-:W-:Y:S02]  /*23950*/  LOP3.LUT R3, R76, 0x1ffffff8, RZ, 0xc0, !PT ;  /* 0x1ffffff84c037812 */ /* 0x000fe400078ec0ff */
[----:B------:R-:W-:-:S03]  /*23960*/  SHF.R.S32.HI R76, RZ, 0x3, R76 ;  /* 0x00000003ff4c7819 */ /* 0x000fc6000001144c */
[----:B------:R-:W-:-:S04]  /*23970*/  IMAD.IADD R3, R70, 0x1, -R3 ;  /* 0x0000000146037824 */ /* 0x000fc800078e0a03 */
[----:B------:R-:W-:Y:S01]  /*23980*/  IMAD.SHL.U32 R68, R3, 0x8, RZ ;  /* 0x0000000803447824 */ /* 0x000fe200078e00ff */
        /* <DEDUP_REMOVED lines=9> */
[----:B------:R-:W-:Y:S01]  /*23a20*/  IMAD.SHL.U32 R0, R86, 0x4, RZ ;  /* 0x0000000456007824 */ /* 0x000fe200078e00ff */
[----:B------:R-:W-:-:S04]  /*23a30*/  ULDC.64 UR4, c[0x4][0xa8] ;  /* 0x01002a0000047ab9 */ /* 0x000fc80000000a00 */
[----:B------:R-:W-:-:S04]  /*23a40*/  LOP3.LUT R0, R0, 0xc, RZ, 0xc0, !PT ;  /* 0x0000000c00007812 */ /* 0x000fc800078ec0ff */
[----:B------:R-:W-:-:S05]  /*23a50*/  IADD3 R2, P0, R0, UR4, RZ ;  /* 0x0000000400027c10 */ /* 0x000fca000ff1e0ff */
[----:B------:R-:W-:-:S05]  /*23a60*/  IMAD.X R3, RZ, RZ, UR5, P0 ;  /* 0x00000005ff037e24 */ /* 0x000fca00080e06ff */
[----:B------:R2:W3:Y:S01]  /*23a70*/  LDG.E.CONSTANT R0, desc[UR38][R2.64] ;  /* 0x0000002602007981 */ /* 0x0004e2000c1e9900 */
[----:B------:R-:W-:Y:S01]  /*23a80*/  F2FP.BF16.F32.PACK_AB R59, R150, R27 ;  /* 0x0000001b963b723e */ /* 0x000fe200000010ff */
[----:B------:R-:W-:Y:S01]  /*23a90*/  UMOV UR4, 0xffffffff ;  /* 0xffffffff00047882 */ /* 0x000fe20000000000 */
[----:B------:R-:W-:Y:S01]  /*23aa0*/  F2FP.BF16.F32.PACK_AB R63, R158, R21 ;  /* 0x000000159e3f723e */ /* 0x000fe200000010ff */
[----:B------:R-:W4:Y:S01]  /*23ab0*/  S2R R43, SR_SWINHI ;  /* 0x00000000002b7919 */ /* 0x000f220000002f00 */
[----:B------:R-:W-:Y:S02]  /*23ac0*/  F2FP.BF16.F32.PACK_AB R54, R175, R4 ;  /* 0x00000004af36723e */ /* 0x000fe400000010ff */
[----:B-----5:R-:W-:Y:S02]  /*23ad0*/  F2FP.BF16.F32.PACK_AB R71, R174, R9 ;  /* 0x00000009ae47723e */ /* 0x020fe400000010ff */
[----:B------:R-:W-:Y:S02]  /*23ae0*/  F2FP.BF16.F32.PACK_AB R75, R182, R7 ;  /* 0x00000007b64b723e */ /* 0x000fe400000010ff */
[----:B--2---:R-:W-:-:S02]  /*23af0*/  LEA.HI R2, R77, R70, RZ, 0x4 ;  /* 0x000000464d027211 */ /* 0x004fc400078f20ff */
[----:B------:R-:W-:Y:S02]  /*23b00*/  F2FP.BF16.F32.PACK_AB R51, R134, R35 ;  /* 0x000000238633723e */ /* 0x000fe400000010ff */
[----:B------:R-:W-:Y:S02]  /*23b10*/  SHF.R.S32.HI R27, RZ, 0x4, R2 ;  /* 0x00000004ff1b7819 */ /* 0x000fe40000011402 */
[C---:B------:R-:W-:Y:S02]  /*23b20*/  LOP3.LUT R3, R2.reuse, 0x3fffff0, RZ, 0xc0, !PT ;  /* 0x03fffff002037812 */ /* 0x040fe400078ec0ff */
[----:B------:R-:W-:Y:S02]  /*23b30*/  LEA.HI R21, R2, R27, RZ, 0x1 ;  /* 0x0000001b02157211 */ /* 0x000fe400078f08ff */
[----:B------:R-:W-:Y:S01]  /*23b40*/  F2FP.BF16.F32.PACK_AB R56, R181, R8 ;  /* 0x00000008b538723e */ /* 0x000fe200000010ff */
[----:B------:R-:W-:Y:S01]  /*23b50*/  IMAD.IADD R3, R70, 0x1, -R3 ;  /* 0x0000000146037824 */ /* 0x000fe200078e0a03 */
[----:B------:R-:W-:-:S02]  /*23b60*/  LOP3.LUT R2, R21, 0x1ffffffe, RZ, 0xc0, !PT ;  /* 0x1ffffffe15027812 */ /* 0x000fc400078ec0ff */
[----:B------:R-:W-:Y:S01]  /*23b70*/  F2FP.BF16.F32.PACK_AB R58, R183, R6 ;  /* 0x00000006b73a723e */ /* 0x000fe200000010ff */
[----:B------:R-:W-:Y:S01]  /*23b80*/  IMAD R3, R3, 0x40, R222 ;  /* 0x0000004003037824 */ /* 0x000fe200078e02de */
[----:B------:R-:W-:Y:S01]  /*23b90*/  F2FP.BF16.F32.PACK_AB R35, R164, R15 ;  /* 0x0000000fa423723e */ /* 0x000fe200000010ff */
[----:B------:R-:W-:Y:S01]  /*23ba0*/  IMAD.IADD R2, R27, 0x1, -R2 ;  /* 0x000000011b027824 */ /* 0x000fe200078e0a02 */
[----:B------:R-:W-:Y:S02]  /*23bb0*/  F2FP.BF16.F32.PACK_AB R48, R165, R14 ;  /* 0x0000000ea530723e */ /* 0x000fe400000010ff */
[----:B------:R-:W-:Y:S01]  /*23bc0*/  F2FP.BF16.F32.PACK_AB R47, R126, R39 ;  /* 0x000000277e2f723e */ /* 0x000fe200000010ff */
[----:B------:R-:W-:Y:S01]  /*23bd0*/  IMAD R3, R2, 0x8, R3 ;  /* 0x0000000802037824 */ /* 0x000fe200078e0203 */
        /* <DEDUP_REMOVED lines=26> */
[----:B------:R-:W-:Y:S02]  /*23d80*/  F2FP.BF16.F32.PACK_AB R46, R159, R20 ;  /* 0x000000149f2e723e */ /* 0x000fe400000010ff */
[----:B------:R-:W-:Y:S02]  /*23d90*/  F2FP.BF16.F32.PACK_AB R52, R173, R10 ;  /* 0x0000000aad34723e */ /* 0x000fe400000010ff */
[----:B------:R-:W-:-:S02]  /*23da0*/  LOP3.LUT R14, R14, R15, RZ, 0x3c, !PT ;  /* 0x0000000f0e0e7212 */ /* 0x000fc400078e3cff */
        /* <DEDUP_REMOVED lines=10> */
[----:B------:R-:W-:Y:S02]  /*23e50*/  LOP3.LUT P0, R2, R86, 0x3, RZ, 0xc0, !PT ;  /* 0x0000000356027812 */ /* 0x000fe4000780c0ff */
        /* <DEDUP_REMOVED lines=12> */
[----:B------:R-:W-:Y:S02]  /*23f20*/  ISETP.EQ.OR P0, PT, R2, 0x3, !P0 ;  /* 0x000000030200780c */ /* 0x000fe40004702670 */
        /* <DEDUP_REMOVED lines=12> */
[----:B------:R-:W-:Y:S02]  /*23ff0*/  SEL R3, R40, R41, P0 ;  /* 0x0000002928037207 */ /* 0x000fe40000000000 */
        /* <DEDUP_REMOVED lines=41> */
[----:B------:R-:W4:Y:S01]  /*24290*/  SHFL.IDX PT, R20, R39, R2, 0x1c1f ;  /* 0x001c1f0227147589 */ /* 0x000f2200000e0000 */
[----:B------:R-:W-:Y:S02]  /*242a0*/  SEL R43, R56, R43, P0 ;  /* 0x0000002b382b7207 */ /* 0x000fe40000000000 */
[----:B------:R-:W-:Y:S01]  /*242b0*/  SEL R47, R38, R47, P0 ;  /* 0x0000002f262f7207 */ /* 0x000fe20000000000 */
[----:B------:R-:W-:Y:S01]  /*242c0*/  SHFL.IDX PT, R57, R57, R0, 0x1c1f ;  /* 0x001c1f0039397589 */ /* 0x000fe200000e0000 */
[----:B------:R-:W-:-:S02]  /*242d0*/  SEL R51, R34, R51, P0 ;  /* 0x0000003322337207 */ /* 0x000fc40000000000 */
[----:B------:R-:W-:Y:S01]  /*242e0*/  SEL R55, R30, R55, P0 ;  /* 0x000000371e377207 */ /* 0x000fe20000000000 */
[----:B------:R-:W5:Y:S01]  /*242f0*/  SHFL.IDX PT, R34, R29, R0, 0x1c1f ;  /* 0x001c1f001d227589 */ /* 0x000f6200000e0000 */
[----:B------:R-:W-:Y:S02]  /*24300*/  SEL R63, R46, R63, P0 ;  /* 0x0000003f2e3f7207 */ /* 0x000fe40000000000 */
[----:B------:R-:W-:Y:S01]  /*24310*/  SEL R67, R50, R67, P0 ;  /* 0x0000004332437207 */ /* 0x000fe20000000000 */
[----:B------:R-:W0:Y:S01]  /*24320*/  SHFL.IDX PT, R30, R25, R0, 0x1c1f ;  /* 0x001c1f00191e7589 */ /* 0x000e2200000e0000 */
[----:B------:R-:W-:Y:S02]  /*24330*/  SEL R71, R54, R71, P0 ;  /* 0x0000004736477207 */ /* 0x000fe40000000000 */
[----:B------:R-:W-:Y:S01]  /*24340*/  SEL R73, R75, R58, P0 ;  /* 0x0000003a4b497207 */ /* 0x000fe20000000000 */
[----:B------:R-:W1:Y:S01]  /*24350*/  SHFL.IDX PT, R38, R33, R0, 0x1c1f ;  /* 0x001c1f0021267589 */ /* 0x000e6200000e0000 */
[----:B------:R-:W-:-:S02]  /*24360*/  SEL R75, R58, R75, P0 ;  /* 0x0000004b3a4b7207 */ /* 0x000fc40000000000 */
[----:B--2---:R-:W-:Y:S01]  /*24370*/  SEL R8, R10, R7, P0 ;  /* 0x000000070a087207 */ /* 0x004fe20000000000 */
[----:B------:R-:W2:Y:S01]  /*24380*/  SHFL.IDX PT, R48, R59, R2, 0x1c1f ;  /* 0x001c1f023b307589 */ /* 0x000ea200000e0000 */
[----:B------:R-:W-:Y:S02]  /*24390*/  SEL R4, R6, R3, P0 ;  /* 0x0000000306047207 */ /* 0x000fe40000000000 */
[----:B------:R-:W-:Y:S01]  /*243a0*/  SEL R10, R7, R10, P0 ;  /* 0x0000000a070a7207 */ /* 0x000fe20000000000 */
[----:B------:R-:W-:Y:S01]  /*243b0*/  SHFL.IDX PT, R41, R41, R0, 0x1c1f ;  /* 0x001c1f0029297589 */ /* 0x000fe200000e0000 */
[----:B---3--:R-:W-:Y:S02]  /*243c0*/  SEL R24, R26, R21, P0 ;  /* 0x000000151a187207 */ /* 0x008fe40000000000 */
[----:B----4-:R-:W-:Y:S01]  /*243d0*/  SEL R56, R37, R20, P0 ;  /* 0x0000001425387207 */ /* 0x010fe20000000000 */
[----:B------:R-:W3:Y:S01]  /*243e0*/  SHFL.IDX PT, R40, R43, R2, 0x1c1f ;  /* 0x001c1f022b287589 */ /* 0x000ee200000e0000 */
[----:B------:R-:W-:Y:S01]  /*243f0*/  SEL R58, R20, R37, P0 ;  /* 0x00000025143a7207 */ /* 0x000fe20000000000 */
[----:B------:R-:W-:Y:S01]  /*24400*/  IMAD.MOV.U32 R20, RZ, RZ, RZ ;  /* 0x000000ffff147224 */ /* 0x000fe200078e00ff */
[----:B------:R-:W-:Y:S01]  /*24410*/  SEL R6, R3, R6, P0 ;  /* 0x0000000603067207 */ /* 0x000fe20000000000 */
[----:B------:R-:W-:Y:S01]  /*24420*/  SHFL.IDX PT, R45, R45, R0, 0x1c1f ;  /* 0x001c1f002d2d7589 */ /* 0x000fe200000e0000 */
[----:B-----5:R-:W-:-:S02]  /*24430*/  SEL R32, R34, R31, P0 ;  /* 0x0000001f22207207 */ /* 0x020fc40000000000 */
[----:B------:R-:W-:Y:S01]  /*24440*/  SEL R34, R31, R34, P0 ;  /* 0x000000221f227207 */ /* 0x000fe20000000000 */
[----:B------:R-:W-:Y:S01]  /*24450*/  SHFL.IDX PT, R49, R49, R0, 0x1c1f ;  /* 0x001c1f0031317589 */ /* 0x000fe200000e0000 */
[----:B0-----:R-:W-:Y:S02]  /*24460*/  SEL R28, R30, R27, P0 ;  /* 0x0000001b1e1c7207 */ /* 0x001fe40000000000 */
[----:B------:R-:W-:Y:S01]  /*24470*/  SEL R30, R27, R30, P0 ;  /* 0x0000001e1b1e7207 */ /* 0x000fe20000000000 */
[----:B------:R-:W-:Y:S01]  /*24480*/  SHFL.IDX PT, R53, R53, R0, 0x1c1f ;  /* 0x001c1f0035357589 */ /* 0x000fe200000e0000 */
[----:B-1----:R-:W-:Y:S02]  /*24490*/  SEL R36, R38, R35, P0 ;  /* 0x0000002326247207 */ /* 0x002fe40000000000 */
[----:B------:R-:W-:Y:S01]  /*244a0*/  SEL R38, R35, R38, P0 ;  /* 0x0000002623267207 */ /* 0x000fe20000000000 */
[----:B------:R-:W-:Y:S01]  /*244b0*/  SHFL.IDX PT, R61, R61, R0, 0x1c1f ;  /* 0x001c1f003d3d7589 */ /* 0x000fe200000e0000 */
[----:B--2---:R-:W-:-:S02]  /*244c0*/  SEL R29, R57, R48, P0 ;  /* 0x00000030391d7207 */ /* 0x004fc40000000000 */
[----:B------:R-:W-:Y:S01]  /*244d0*/  SEL R31, R48, R57, P0 ;  /* 0x00000039301f7207 */ /* 0x000fe20000000000 */
[----:B------:R-:W-:Y:S01]  /*244e0*/  SHFL.IDX PT, R65, R65, R0, 0x1c1f ;  /* 0x001c1f0041417589 */ /* 0x000fe200000e0000 */
[----:B------:R-:W-:-:S03]  /*244f0*/  SEL R26, R21, R26, P0 ;  /* 0x0000001a151a7207 */ /* 0x000fc60000000000 */
[----:B------:R-:W-:Y:S01]  /*24500*/  SHFL.IDX PT, R69, R69, R0, 0x1c1f ;  /* 0x001c1f0045457589 */ /* 0x000fe200000e0000 */
[----:B---3--:R-:W-:Y:S02]  /*24510*/  SEL R60, R41, R40, P0 ;  /* 0x00000028293c7207 */ /* 0x008fe40000000000 */
[----:B------:R-:W-:Y:S01]  /*24520*/  SEL R62, R40, R41, P0 ;  /* 0x00000029283e7207 */ /* 0x000fe20000000000 */
[----:B------:R-:W0:Y:S04]  /*24530*/  SHFL.IDX PT, R42, R47, R2, 0x1c1f ;  /* 0x001c1f022f2a7589 */ /* 0x000e2800000e0000 */
[----:B------:R-:W1:Y:S04]  /*24540*/  SHFL.IDX PT, R44, R51, R2, 0x1c1f ;  /* 0x001c1f02332c7589 */ /* 0x000e6800000e0000 */
[----:B------:R-:W2:Y:S04]  /*24550*/  SHFL.IDX PT, R46, R55, R2, 0x1c1f ;  /* 0x001c1f02372e7589 */ /* 0x000ea800000e0000 */
[----:B------:R-:W3:Y:S04]  /*24560*/  SHFL.IDX PT, R50, R63, R2, 0x1c1f ;  /* 0x001c1f023f327589 */ /* 0x000ee800000e0000 */
[----:B------:R-:W4:Y:S04]  /*24570*/  SHFL.IDX PT, R52, R67, R2, 0x1c1f ;  /* 0x001c1f0243347589 */ /* 0x000f2800000e0000 */
[----:B------:R-:W5:Y:S04]  /*24580*/  SHFL.IDX PT, R54, R71, R2, 0x1c1f ;  /* 0x001c1f0247367589 */ /* 0x000f6800000e0000 */
[----:B------:R3:W5:Y:S01]  /*24590*/  SHFL.IDX PT, R73, R73, R0, 0x1c1f ;  /* 0x001c1f0049497589 */ /* 0x00076200000e0000 */
        /* <DEDUP_REMOVED lines=11> */
[----:B-----5:R-:W-:Y:S02]  /*24650*/  SEL R57, R69, R54, P0 ;  /* 0x0000003645397207 */ /* 0x020fe40000000000 */
[----:B------:R-:W-:-:S07]  /*24660*/  SEL R59, R54, R69, P0 ;  /* 0x00000045363b7207 */ /* 0x000fce0000000000 */
.L_x_7079:
        /* <DEDUP_REMOVED lines=12> */
[----:B------:R2:W-:Y:S01]  /*24730*/  STSM.16.M88.4 [R84], R8 ;  /* 0x0000000854007844 */ /* 0x0005e20000000200 */
[----:B0-----:R-:W-:-:S03]  /*24740*/  IMAD.WIDE R12, R234, 0x4, R2 ;  /* 0x00000004ea0c7825 */ /* 0x001fc600078e0202 */
[----:B------:R0:W-:Y:S04]  /*24750*/  STSM.16.M88.4 [R83], R24 ;  /* 0x0000001853007844 */ /* 0x0001e80000000200 */
[----:B------:R-:W3:Y:S01]  /*24760*/  @P0 LDC.64 R2, c[0x0][0xbe0] ;  /* 0x0002f800ff020b82 */ /* 0x000ee20000000a00 */
[----:B------:R0:W-:Y:S04]  /*24770*/  STSM.16.M88.4 [R82], R28 ;  /* 0x0000001c52007844 */ /* 0x0001e80000000200 */
[----:B------:R0:W-:Y:S04]  /*24780*/  STSM.16.M88.4 [R81], R32 ;  /* 0x0000002051007844 */ /* 0x0001e80000000200 */
[----:B------:R0:W-:Y:S04]  /*24790*/  STSM.16.M88.4 [R80], R36 ;  /* 0x0000002450007844 */ /* 0x0001e80000000200 */
[----:B------:R0:W-:Y:S04]  /*247a0*/  STSM.16.M88.4 [R74], R56 ;  /* 0x000000384a007844 */ /* 0x0001e80000000200 */
[----:B------:R0:W-:Y:S01]  /*247b0*/  STSM.16.M88.4 [R72], R60 ;  /* 0x0000003c48007844 */ /* 0x0001e20000000200 */
[----:B------:R-:W-:Y:S01]  /*247c0*/  BAR.SYNC.DEFER_BLOCKING 0x1, 0x100 ;  /* 0x0044000000007b1d */ /* 0x000fe20000010000 */
[----:B---3--:R-:W-:-:S05]  /*247d0*/  @P0 IMAD.WIDE R2, R234, 0x4, R2 ;  /* 0x00000004ea020825 */ /* 0x008fca00078e0202 */
[----:B------:R-:W-:Y:S02]  /*247e0*/  ULDC UR4, c[0x0][0xa88] ;  /* 0x0002a20000047ab9 */ /* 0x000fe40000000800 */
[----:B------:R-:W-:Y:S01]  /*247f0*/  IMAD.U32 R45, RZ, RZ, UR4 ;  /* 0x00000004ff2d7e24 */ /* 0x000fe2000f8e00ff */
[----:B------:R0:W5:Y:S01]  /*24800*/  @P1 LDG.E R20, desc[UR38][R12.64] ;  /* 0x000000260c141981 */ /* 0x000162000c1e1900 */
[----:B-1----:R-:W-:-:S04]  /*24810*/  LEA.HI R4, R77, R70, RZ, 0x7 ;  /* 0x000000464d047211 */ /* 0x002fc800078f38ff */
[----:B------:R0:W5:Y:S01]  /*24820*/  @P0 LDG.E R45, desc[UR38][R2.64] ;  /* 0x00000026022d0981 */ /* 0x000162000c1e1900 */
[----:B------:R-:W-:-:S05]  /*24830*/  LOP3.LUT R5, R4, 0xffffff80, RZ, 0xc0, !PT ;  /* 0xffffff8004057812 */ /* 0x000fca00078ec0ff */
[----:B------:R-:W-:Y:S01]  /*24840*/  IMAD.IADD R70, R70, 0x1, -R5 ;  /* 0x0000000146467824 */ /* 0x000fe200078e0a05 */
[----:B------:R-:W-:-:S04]  /*24850*/  SHF.R.S32.HI R5, RZ, 0x7, R4 ;  /* 0x00000007ff057819 */ /* 0x000fc80000011404 */
[----:B------:R-:W-:-:S04]  /*24860*/  SHF.R.S32.HI R7, RZ, 0x1f, R70 ;  /* 0x0000001fff077819 */ /* 0x000fc80000011446 */
[----:B------:R-:W-:-:S04]  /*24870*/  LEA.HI R0, R7, R70, RZ, 0x2 ;  /* 0x0000004607007211 */ /* 0x000fc800078f10ff */
[--C-:B------:R-:W-:Y:S02]  /*24880*/  SHF.R.S32.HI R6, RZ, 0x2, R0.reuse ;  /* 0x00000002ff067819 */ /* 0x100fe40000011400 */
[----:B--2---:R-:W-:-:S04]  /*24890*/  SHF.R.S32.HI R9, RZ, 0x1f, R0 ;  /* 0x0000001fff097819 */ /* 0x004fc80000011400 */
[----:B------:R-:W-:Y:S01]  /*248a0*/  LEA.HI R9, R9, R6, RZ, 0x3 ;  /* 0x0000000609097211 */ /* 0x000fe200078f18ff */
[----:B0-----:R-:W-:Y:S06]  /*248b0*/  @P0 BRA `(.L_x_6835) ;  /* 0x0000000000100947 */ /* 0x001fec0003800000 */
[----:B------:R-:W-:Y:S05]  /*248c0*/  @!P1 BRA `(.L_x_6835) ;  /* 0x00000000000c9947 */ /* 0x000fea0003800000 */
[----:B------:R-:W2:Y:S04]  /*248d0*/  LDG.E R0, desc[UR38][R12.64] ;  /* 0x000000260c007981 */ /* 0x000ea8000c1e1900 */
[----:B-----5:R-:W2:Y:S02]  /*248e0*/  LDG.E R45, desc[UR38][R12.64+0x4] ;  /* 0x000004260c2d7981 */ /* 0x020ea4000c1e1900 */
[----:B--2---:R-:W-:-:S07]  /*248f0*/  IMAD.IADD R45, R45, 0x1, -R0 ;  /* 0x000000012d2d7824 */ /* 0x004fce00078e0a00 */
.L_x_6835:
[----:B------:R-:W-:Y:S01]  /*24900*/  SHF.R.S32.HI R47, RZ, 0x1f, R232 ;  /* 0x0000001fff2f7819 */ /* 0x000fe200000114e8 */
[----:B------:R-:W-:Y:S01]  /*24910*/  ULDC.64 UR4, c[0x0][0xb70] ;  /* 0x0002dc0000047ab9 */ /* 0x000fe20000000a00 */
[----:B------:R-:W-:Y:S02]  /*24920*/  LEA.HI R4, R4, R5, RZ, 0x1 ;  /* 0x0000000504047211 */ /* 0x000fe400078f08ff */
[----:B------:R-:W-:Y:S01]  /*24930*/  LOP3.LUT R9, R9, 0xfffffff8, RZ, 0xc0, !PT ;  /* 0xfffffff809097812 */ /* 0x000fe200078ec0ff */
[----:B------:R-:W-:Y:S01]  /*24940*/  IMAD R3, R47, UR4, RZ ;  /* 0x000000042f037c24 */ /* 0x000fe2000f8e02ff */
[----:B------:R-:W-:Y:S02]  /*24950*/  LEA.HI R7, R7, R70, RZ, 0x5 ;  /* 0x0000004607077211 */ /* 0x000fe400078f28ff */
[----:B-----5:R-:W-:Y:S01]  /*24960*/  SHF.R.S32.HI R21, RZ, 0x1f, R20 ;  /* 0x0000001fff157819 */ /* 0x020fe20000011414 */
[----:B------:R-:W-:Y:S01]  /*24970*/  IMAD.IADD R9, R6, 0x1, -R9 ;  /* 0x0000000106097824 */ /* 0x000fe200078e0a09 */
[----:B------:R-:W-:-:S02]  /*24980*/  LOP3.LUT R4, R4, 0x3fffffe, RZ, 0xc0, !PT ;  /* 0x03fffffe04047812 */ /* 0x000fc400078ec0ff */
[----:B------:R-:W-:Y:S01]  /*24990*/  SHF.R.S32.HI R0, RZ, 0x5, R7 ;  /* 0x00000005ff007819 */ /* 0x000fe20000011407 */
[C---:B------:R-:W-:Y:S01]  /*249a0*/  IMAD R7, R232.reuse, UR5, R3 ;  /* 0x00000005e8077c24 */ /* 0x040fe2000f8e0203 */
[----:B------:R-:W-:Y:S01]  /*249b0*/  SHF.R.S32.HI R44, RZ, 0x1f, R234 ;  /* 0x0000001fff2c7819 */ /* 0x000fe200000114ea */
[----:B------:R-:W-:Y:S01]  /*249c0*/  IMAD.WIDE.U32 R2, R232, UR4, R20 ;  /* 0x00000004e8027c25 */ /* 0x000fe2000f8e0014 */
[----:B------:R-:W-:Y:S01]  /*249d0*/  SEL R49, R234, RZ, !P1 ;  /* 0x000000ffea317207 */ /* 0x000fe20004800000 */
[----:B------:R-:W-:Y:S01]  /*249e0*/  ULDC.64 UR4, c[0x0][0xb78] ;  /* 0x0002de0000047ab9 */ /* 0x000fe20000000a00 */
[----:B------:R-:W-:Y:S01]  /*249f0*/  SEL R44, R44, RZ, !P1 ;  /* 0x000000ff2c2c7207 */ /* 0x000fe20004800000 */
[----:B------:R-:W-:Y:S01]  /*24a00*/  IMAD.IADD R4, R5, 0x1, -R4 ;  /* 0x0000000105047824 */ /* 0x000fe200078e0a04 */
[----:B------:R-:W-:Y:S01]  /*24a10*/  LOP3.LUT P0, RZ, R70, 0x3, RZ, 0xc0, !PT ;  /* 0x0000000346ff7812 */ /* 0x000fe2000780c0ff */
[----:B------:R-:W-:Y:S02]  /*24a20*/  IMAD R9, R0, 0x10, R9 ;  /* 0x0000001000097824 */ /* 0x000fe400078e0209 */
[----:B------:R-:W-:-:S02]  /*24a30*/  IMAD.IADD R3, R3, 0x1, R7 ;  /* 0x0000000103037824 */ /* 0x000fc400078e0207 */
[----:B------:R-:W-:Y:S02]  /*24a40*/  IMAD R9, R4, 0x40, R9 ;  /* 0x0000004004097824 */ /* 0x000fe400078e0209 */
[----:B------:R-:W-:Y:S02]  /*24a50*/  IMAD R5, R76, 0x40, R68 ;  /* 0x000000404c057824 */ /* 0x000fe400078e0244 */
[----:B------:R-:W-:Y:S02]  /*24a60*/  IMAD R0, R44, UR4, RZ ;  /* 0x000000042c007c24 */ /* 0x000fe4000f8e02ff */
[----:B------:R-:W-:Y:S02]  /*24a70*/  IMAD R6, R236, 0x80, R9 ;  /* 0x00000080ec067824 */ /* 0x000fe400078e0209 */
[----:B------:R-:W-:-:S04]  /*24a80*/  IMAD.WIDE.U32 R2, R49, UR4, R2 ;  /* 0x0000000431027c25 */ /* 0x000fc8000f8e0002 */
[----:B------:R-:W-:Y:S01]  /*24a90*/  IMAD.WIDE R78, R5, 0x2, R78 ;  /* 0x00000002054e7825 */ /* 0x000fe200078e024e */
[----:B------:R-:W-:-:S03]  /*24aa0*/  SHF.R.S32.HI R5, RZ, 0x1f, R6 ;  /* 0x0000001fff057819 */ /* 0x000fc60000011406 */
[----:B------:R-:W-:Y:S01]  /*24ab0*/  IMAD R4, R49, UR5, R0 ;  /* 0x0000000531047c24 */ /* 0x000fe2000f8e0200 */
[----:B------:R-:W-:Y:S01]  /*24ac0*/  IADD3 R0, P1, R6, R2, RZ ;  /* 0x0000000206007210 */ /* 0x000fe20007f3e0ff */
[----:B------:R-:W-:Y:S01]  /*24ad0*/  ULDC.64 UR4, c[0x0][0xb40] ;  /* 0x0002d00000047ab9 */ /* 0x000fe20000000a00 */
[C---:B------:R-:W-:Y:S02]  /*24ae0*/  IADD3 R13, P3, R78.reuse, 0x1000, RZ ;  /* 0x000010004e0d7810 */ /* 0x040fe40007f7e0ff */
[----:B------:R-:W-:Y:S02]  /*24af0*/  IADD3.X R3, R5, R3, R4, P1, !PT ;  /* 0x0000000305037210 */ /* 0x000fe40000ffe404 */
[C---:B------:R-:W-:Y:S02]  /*24b00*/  IADD3 R5, P2, R78.reuse, 0x3000, RZ ;  /* 0x000030004e057810 */ /* 0x040fe40007f5e0ff */
[----:B------:R-:W-:Y:S02]  /*24b10*/  IADD3 R9, P1, R78, 0x2000, RZ ;  /* 0x000020004e097810 */ /* 0x000fe40007f3e0ff */
[----:B------:R-:W-:-:S02]  /*24b20*/  LOP3.LUT R12, R13, 0x380, RZ, 0xc0, !PT ;  /* 0x000003800d0c7812 */ /* 0x000fc400078ec0ff */
[----:B------:R-:W-:Y:S02]  /*24b30*/  LOP3.LUT R4, R5, 0x380, RZ, 0xc0, !PT ;  /* 0x0000038005047812 */ /* 0x000fe400078ec0ff */
[----:B------:R-:W-:Y:S02]  /*24b40*/  LOP3.LUT R8, R9, 0x380, RZ, 0xc0, !PT ;  /* 0x0000038009087812 */ /* 0x000fe400078ec0ff */
[----:B------:R-:W-:Y:S02]  /*24b50*/  SHF.R.U64 R12, R12, 0x3, RZ ;  /* 0x000000030c0c7819 */ /* 0x000fe400000012ff */
[----:B------:R-:W-:Y:S02]  /*24b60*/  LEA R2, P4, R0, UR4, 0x2 ;  /* 0x0000000400027c11 */ /* 0x000fe4000f8810ff */
[----:B------:R-:W-:Y:S02]  /*24b70*/  SHF.R.U64 R4, R4, 0x3, RZ ;  /* 0x0000000304047819 */ /* 0x000fe400000012ff */
[----:B------:R-:W-:-:S02]  /*24b80*/  SHF.R.U64 R8, R8, 0x3, RZ ;  /* 0x0000000308087819 */ /* 0x000fc400000012ff */
[----:B------:R-:W-:Y:S01]  /*24b90*/  LOP3.LUT R12, R12, R13, RZ, 0x3c, !PT ;  /* 0x0000000d0c0c7212 */ /* 0x000fe200078e3cff */
[----:B------:R-:W-:Y:S01]  /*24ba0*/  IMAD.X R13, RZ, RZ, R79, P3 ;  /* 0x000000ffff0d7224 */ /* 0x000fe200018e064f */
[----:B------:R-:W-:Y:S01]  /*24bb0*/  LEA.HI.X R3, R0, UR5, R3, 0x2, P4 ;  /* 0x0000000500037c11 */ /* 0x000fe2000a0f1403 */
[----:B------:R-:W-:Y:S01]  /*24bc0*/  VIADD R0, R6, 0x8 ;  /* 0x0000000806007836 */ /* 0x000fe20000000000 */
[----:B------:R-:W-:Y:S01]  /*24bd0*/  LOP3.LUT R4, R4, R5, RZ, 0x3c, !PT ;  /* 0x0000000504047212 */ /* 0x000fe200078e3cff */
[----:B------:R-:W-:Y:S01]  /*24be0*/  IMAD.X R5, RZ, RZ, R79, P2 ;  /* 0x000000ffff057224 */ /* 0x000fe200010e064f */
[C---:B------:R-:W-:Y:S01]  /*24bf0*/  IADD3 R41, P5, R78.reuse, 0x4000, RZ ;  /* 0x000040004e297810 */ /* 0x040fe20007fbe0ff */
[----:B------:R-:W-:Y:S01]  /*24c00*/  ULDC.64 UR4, c[0x0][0xaa0] ;  /* 0x0002a80000047ab9 */ /* 0x000fe20000000a00 */
[C---:B------:R-:W-:Y:S02]  /*24c10*/  IADD3 R37, P4, R78.reuse, 0x5000, RZ ;  /* 0x000050004e257810 */ /* 0x040fe40007f9e0ff */
[----:B------:R-:W-:-:S02]  /*24c20*/  IADD3 R33, P3, R78, 0x6000, RZ ;  /* 0x000060004e217810 */ /* 0x000fc40007f7e0ff */
[----:B------:R-:W-:Y:S01]  /*24c30*/  LOP3.LUT R8, R8, R9, RZ, 0x3c, !PT ;  /* 0x0000000908087212 */ /* 0x000fe200078e3cff */
[--C-:B------:R-:W-:Y:S01]  /*24c40*/  IMAD.X R9, RZ, RZ, R79.reuse, P1 ;  /* 0x000000ffff097224 */ /* 0x100fe200008e064f */
[----:B------:R-:W-:Y:S02]  /*24c50*/  IADD3 R7, P2, R78, 0x7000, RZ ;  /* 0x000070004e077810 */ /* 0x000fe40007f5e0ff */
[----:B------:R-:W-:Y:S02]  /*24c60*/  ISETP.GE.OR P1, PT, R6, R45, P0 ;  /* 0x0000002d0600720c */ /* 0x000fe40000726670 */
[----:B------:R-:W-:Y:S01]  /*24c70*/  LOP3.LUT R40, R41, 0x380, RZ, 0xc0, !PT ;  /* 0x0000038029287812 */ /* 0x000fe200078ec0ff */
[----:B------:R-:W-:Y:S01]  /*24c80*/  IMAD.X R25, RZ, RZ, R79, P2 ;  /* 0x000000ffff197224 */ /* 0x000fe200010e064f */
[----:B------:R-:W-:Y:S02]  /*24c90*/  LOP3.LUT R36, R37, 0x380, RZ, 0xc0, !PT ;  /* 0x0000038025247812 */ /* 0x000fe400078ec0ff */
[----:B------:R-:W-:-:S02]  /*24ca0*/  LOP3.LUT R32, R33, 0x380, RZ, 0xc0, !PT ;  /* 0x0000038021207812 */ /* 0x000fc400078ec0ff */
[----:B------:R-:W-:Y:S02]  /*24cb0*/  ISETP.GE.OR P0, PT, R0, R45, P0 ;  /* 0x0000002d0000720c */ /* 0x000fe40000706670 */
[----:B------:R-:W-:Y:S02]  /*24cc0*/  LOP3.LUT R0, R7, 0x380, RZ, 0xc0, !PT ;  /* 0x0000038007007812 */ /* 0x000fe400078ec0ff */
[----:B------:R-:W-:Y:S01]  /*24cd0*/  LOP3.LUT R11, R78, 0x380, RZ, 0xc0, !PT ;  /* 0x000003804e0b7812 */ /* 0x000fe200078ec0ff */
[----:B------:R-:W-:Y:S01]  /*24ce0*/  @!P1 STG.E desc[UR38][R2.64], R66 ;  /* 0x0000004202009986 */ /* 0x000fe2000c101926 */
[----:B------:R-:W-:Y:S02]  /*24cf0*/  SHF.R.U64 R40, R40, 0x3, RZ ;  /* 0x0000000328287819 */ /* 0x000fe400000012ff */
[----:B------:R-:W-:Y:S02]  /*24d00*/  SHF.R.U64 R36, R36, 0x3, RZ ;  /* 0x0000000324247819 */ /* 0x000fe400000012ff */
[----:B------:R-:W-:-:S02]  /*24d10*/  SHF.R.U64 R32, R32, 0x3, RZ ;  /* 0x0000000320207819 */ /* 0x000fc400000012ff */
        /* <DEDUP_REMOVED lines=20> */
[----:B------:R-:W-:Y:S01]  /*24e60*/  IMAD R21, R21, UR4, RZ ;  /* 0x0000000415157c24 */ /* 0x000fe2000f8e02ff */
[----:B------:R-:W-:Y:S01]  /*24e70*/  @!PT LDS RZ, [RZ] ;  /* 0x00000000fffff984 */ /* 0x000fe20000000800 */
[----:B------:R-:W-:Y:S01]  /*24e80*/  @!PT LDS RZ, [RZ] ;  /* 0x00000000fffff984 */ /* 0x000fe20000000800 */
[----:B------:R-:W-:Y:S01]  /*24e90*/  @!PT LDS RZ, [RZ] ;  /* 0x00000000fffff984 */ /* 0x000fe20000000800 */
[----:B------:R-:W-:Y:S01]  /*24ea0*/  @!PT LDS RZ, [RZ] ;  /* 0x00000000fffff984 */ /* 0x000fe20000000800 */
[----:B------:R2:W-:Y:S06]  /*24eb0*/  MEMBAR.ALL.CTA ;  /* 0x0000000000007992 */ /* 0x0005ec0000008000 */
[----:B--2---:R-:W2:Y:S01]  /*24ec0*/  FENCE.VIEW.ASYNC.S ;  /* 0x00000000000073c6 */ /* 0x004ea20000000000 */
[----:B0-----:R-:W-:-:S04]  /*24ed0*/  IMAD.WIDE.U32 R2, R20, UR4, R68 ;  /* 0x0000000414027c25 */ /* 0x001fc8000f8e0044 */
[----:B------:R-:W-:Y:S01]  /*24ee0*/  IMAD R21, R20, UR5, R21 ;  /* 0x0000000514157c24 */ /* 0x000fe2000f8e0215 */
[----:B------:R-:W-:Y:S01]  /*24ef0*/  ULDC.64 UR4, c[0x0][0xae0] ;  /* 0x0002b80000047ab9 */ /* 0x000fe20000000a00 */
[----:B------:R-:W-:Y:S02]  /*24f00*/  IMAD R45, R236, -0x80, R45 ;  /* 0xffffff80ec2d7824 */ /* 0x000fe400078e022d */
[C---:B------:R-:W-:Y:S02]  /*24f10*/  VIADD R0, R76.reuse, 0x20 ;  /* 0x000000204c007836 */ /* 0x040fe40000000000 */
[----:B------:R-:W-:Y:S01]  /*24f20*/  IMAD.IADD R3, R3, 0x1, R21 ;  /* 0x0000000103037824 */ /* 0x000fe200078e0215 */
[CC--:B------:R-:W-:Y:S01]  /*24f30*/  ISETP.GE.AND P3, PT, R76.reuse, R45.reuse, PT ;  /* 0x0000002d4c00720c */ /* 0x0c0fe20003f66270 */
[----:B------:R-:W-:Y:S02]  /*24f40*/  IMAD R47, R47, UR4, RZ ;  /* 0x000000042f2f7c24 */ /* 0x000fe4000f8e02ff */
[----:B------:R-:W-:Y:S01]  /*24f50*/  VIADD R20, R76, 0x40 ;  /* 0x000000404c147836 */ /* 0x000fe20000000000 */
[----:B------:R-:W-:Y:S01]  /*24f60*/  ISETP.GE.AND P0, PT, R0, R45, PT ;  /* 0x0000002d0000720c */ /* 0x000fe20003f06270 */
[----:B------:R-:W-:-:S02]  /*24f70*/  IMAD R47, R232, UR5, R47 ;  /* 0x00000005e82f7c24 */ /* 0x000fc4000f8e022f */
[----:B------:R-:W-:Y:S01]  /*24f80*/  IMAD.WIDE.U32 R2, R232, UR4, R2 ;  /* 0x00000004e8027c25 */ /* 0x000fe2000f8e0002 */
[----:B------:R-:W-:Y:S01]  /*24f90*/  ULDC.64 UR4, c[0x0][0xae8] ;  /* 0x0002ba0000047ab9 */ /* 0x000fe20000000a00 */
[-C--:B------:R-:W-:Y:S02]  /*24fa0*/  ISETP.GE.AND P1, PT, R20, R45.reuse, PT ;  /* 0x0000002d1400720c */ /* 0x080fe40003f26270 */
[----:B------:R-:W-:Y:S02]  /*24fb0*/  VIADD R0, R18, 0x28820 ;  /* 0x0002882012007836 */ /* 0x000fe40000000000 */
[----:B------:R-:W-:Y:S02]  /*24fc0*/  VIADD R21, R76, 0x60 ;  /* 0x000000604c157836 */ /* 0x000fe40000000000 */
[----:B------:R-:W-:Y:S01]  /*24fd0*/  IMAD R20, R44, UR4, RZ ;  /* 0x000000042c147c24 */ /* 0x000fe2000f8e02ff */
[----:B------:R-:W-:Y:S01]  /*24fe0*/  PRMT R0, RZ, 0x654, R0 ;  /* 0x00000654ff007816 */ /* 0x000fe20000000000 */
[----:B------:R-:W-:Y:S01]  /*24ff0*/  IMAD.IADD R3, R3, 0x1, R47 ;  /* 0x0000000103037824 */ /* 0x000fe200078e022f */
[----:B------:R-:W-:Y:S01]  /*25000*/  ISETP.GE.AND P2, PT, R21, R45, PT ;  /* 0x0000002d1500720c */ /* 0x000fe20003f46270 */
[C---:B------:R-:W-:Y:S01]  /*25010*/  IMAD R45, R49.reuse, UR5, R20 ;  /* 0x00000005312d7c24 */ /* 0x040fe2000f8e0214 */
[----:B------:R-:W-:Y:S01]  /*25020*/  SHF.R.S32.HI R77, RZ, 0x1f, R76 ;  /* 0x0000001fff4d7819 */ /* 0x000fe2000001144c */
[----:B------:R-:W-:Y:S01]  /*25030*/  IMAD.WIDE.U32 R20, R49, UR4, R2 ;  /* 0x0000000431147c25 */ /* 0x000fe2000f8e0002 */
[----:B--2---:R1:W-:Y:S01]  /*25040*/  SYNCS.ARRIVE.TRANS64.RED.A1T0 RZ, [R0+URZ], RZ ;  /* 0x000000ff00ff79a7 */ /* 0x0043e2000810043f */
[----:B------:R-:W-:Y:S02]  /*25050*/  BSSY B1, `(.L_x_6836) ;  /* 0x0000014000017945 */ /* 0x000fe40003800000 */
[----:B------:R-:W-:-:S04]  /*25060*/  IMAD.WIDE R76, R236, 0x80, R76 ;  /* 0x00000080ec4c7825 */ /* 0x000fc800078e024c */
[----:B------:R-:W-:Y:S01]  /*25070*/  IMAD.IADD R47, R21, 0x1, R45 ;  /* 0x00000001152f7824 */ /* 0x000fe200078e022d */
[----:B-1----:R-:W-:Y:S06]  /*25080*/  @P3 BRA `(.L_x_6837) ;  /* 0x0000000000403947 */ /* 0x002fec0003800000 */
        /* <DEDUP_REMOVED lines=16> */
.L_x_6837:
[----:B------:R-:W-:Y:S05]  /*25190*/  BSYNC B1 ;  /* 0x0000000000017941 */ /* 0x000fea0003800000 */
.L_x_6836:
[----:B------:R-:W-:Y:S04]  /*251a0*/  BSSY B1, `(.L_x_6838) ;  /* 0x0000014000017945 */ /* 0x000fe80003800000 */
[----:B------:R-:W-:Y:S05]  /*251b0*/  @P0 BRA `(.L_x_6839) ;  /* 0x0000000000480947 */ /* 0x000fea0003800000 */
[----:B0----5:R-:W-:Y:S01]  /*251c0*/  IADD3 R29, P0, R76, 0x20, RZ ;  /* 0x000000204c1d7810 */ /* 0x021fe20007f1e0ff */
        /* <DEDUP_REMOVED lines=17> */
.L_x_6839:
[----:B------:R-:W-:Y:S05]  /*252e0*/  BSYNC B1 ;  /* 0x0000000000017941 */ /* 0x000fea0003800000 */
.L_x_6838:
[----:B------:R-:W-:Y:S04]  /*252f0*/  BSSY B1, `(.L_x_6840) ;  /* 0x0000014000017945 */ /* 0x000fe80003800000 */
[----:B------:R-:W-:Y:S05]  /*25300*/  @P1 BRA `(.L_x_6841) ;  /* 0x0000000000481947 */ /* 0x000fea0003800000 */
[----:B-1---5:R-:W-:Y:S01]  /*25310*/  IADD3 R13, P0, R76, 0x40, RZ ;  /* 0x000000404c0d7810 */ /* 0x022fe20007f1e0ff */
        /* <DEDUP_REMOVED lines=17> */
.L_x_6841:
[----:B------:R-:W-:Y:S05]  /*25430*/  BSYNC B1 ;  /* 0x0000000000017941 */ /* 0x000fea0003800000 */
.L_x_6840:
[----:B------:R-:W-:Y:S05]  /*25440*/  @P2 BRA `(.L_x_6842) ;  /* 0x0000000800c02947 */ /* 0x000fea0003800000 */
[----:B--2--5:R-:W-:Y:S01]  /*25450*/  IADD3 R9, P0, R76, 0x60, RZ ;  /* 0x000000604c097810 */ /* 0x024fe20007f1e0ff */
        /* <DEDUP_REMOVED lines=19> */
.L_x_6833:
        /* <DEDUP_REMOVED lines=21> */
.L_x_6843:
        /* <DEDUP_REMOVED lines=8> */
[----:B------:R-:W-:-:S04]  /*25760*/  IMAD R0, R236, 0x80, R86 ;  /* 0x00000080ec007824 */ /* 0x000fc800078e0256 */
[----:B------:R-:W-:-:S05]  /*25770*/  VIADD R0, R0, 0xffffff80 ;  /* 0xffffff8000007836 */ /* 0x000fca0000000000 */
[----:B------:R-:W-:-:S13]  /*25780*/  ISETP.GE.AND P0, PT, R0, R7, PT ;  /* 0x000000070000720c */ /* 0x000fda0003f06270 */
[----:B------:R-:W-:Y:S05]  /*25790*/  @P0 BRA `(.L_x_6845) ;  /* 0x0000000000440947 */ /* 0x000fea0003800000 */
[----:B---3--:R-:W-:Y:S01]  /*257a0*/  IADD3 R2, P0, R0, R9, RZ ;  /* 0x0000000900027210 */ /* 0x008fe20007f1e0ff */
        /* <DEDUP_REMOVED lines=16> */
.L_x_6845:
[----:B------:R-:W-:Y:S05]  /*258b0*/  BSYNC B1 ;  /* 0x0000000000017941 */ /* 0x000fea0003800000 */
.L_x_6844:
[----:B------:R-:W-:Y:S01]  /*258c0*/  ULDC.64 UR4, c[0x0][0xaa0] ;  /* 0x0002a80000047ab9 */ /* 0x000fe20000000a00 */
[----:B------:R-:W-:Y:S01]  /*258d0*/  IMAD R7, R236, -0x80, R7 ;  /* 0xffffff80ec077824 */ /* 0x000fe200078e0207 */
[----:B------:R-:W-:Y:S01]  /*258e0*/  SHF.R.S32.HI R77, RZ, 0x1f, R76 ;  /* 0x0000001fff4d7819 */ /* 0x000fe2000001144c */
[----:B------:R-:W-:Y:S01]  /*258f0*/  IMAD R0, R6, UR4, RZ ;  /* 0x0000000406007c24 */ /* 0x000fe2000f8e02ff */
[----:B------:R-:W-:Y:S01]  /*25900*/  BSSY B1, `(.L_x_6846) ;  /* 0x0000027000017945 */ /* 0x000fe20003800000 */
[----:B--23--:R-:W-:Y:S01]  /*25910*/  IMAD.WIDE.U32 R2, R9, UR4, R68 ;  /* 0x0000000409027c25 */ /* 0x00cfe2000f8e0044 */
[----:B------:R-:W-:-:S03]  /*25920*/  ISETP.GE.AND P3, PT, R76, R7, PT ;  /* 0x000000074c00720c */ /* 0x000fc60003f66270 */
[----:B------:R-:W-:Y:S01]  /*25930*/  IMAD R9, R9, UR5, R0 ;  /* 0x0000000509097c24 */ /* 0x000fe2000f8e0200 */
[----:B------:R-:W-:Y:S01]  /*25940*/  ULDC.64 UR4, c[0x0][0xae0] ;  /* 0x0002b80000047ab9 */ /* 0x000fe20000000a00 */
[----:B------:R-:W-:Y:S02]  /*25950*/  VIADD R0, R76, 0x20 ;  /* 0x000000204c007836 */ /* 0x000fe40000000000 */
[----:B------:R-:W-:Y:S02]  /*25960*/  IMAD.IADD R3, R3, 0x1, R9 ;  /* 0x0000000103037824 */ /* 0x000fe400078e0209 */
[----:B------:R-:W-:Y:S01]  /*25970*/  IMAD R5, R8, UR4, RZ ;  /* 0x0000000408057c24 */ /* 0x000fe2000f8e02ff */
[----:B------:R-:W-:Y:S01]  /*25980*/  ISETP.GE.AND P2, PT, R0, R7, PT ;  /* 0x000000070000720c */ /* 0x000fe20003f46270 */
        /* <DEDUP_REMOVED lines=11> */
[----:B------:R-:W-:-:S04]  /*25a40*/  IMAD.WIDE R76, R236, 0x80, R76 ;  /* 0x00000080ec4c7825 */ /* 0x000fc800078e024c */
[----:B------:R-:W-:Y:S01]  /*25a50*/  IMAD.IADD R9, R5, 0x1, R7 ;  /* 0x0000000105097824 */ /* 0x000fe200078e0207 */
        /* <DEDUP_REMOVED lines=17> */
.L_x_6847:
[----:B------:R-:W-:Y:S05]  /*25b70*/  BSYNC B1 ;  /* 0x0000000000017941 */ /* 0x000fea0003800000 */
.L_x_6846:
[----:B------:R-:W-:Y:S04]  /*25b80*/  BSSY B1, `(.L_x_6848) ;  /* 0x0000014000017945 */ /* 0x000fe80003800000 */
[----:B------:R-:W-:Y:S05]  /*25b90*/  @P2 BRA `(.L_x_6849) ;  /* 0x0000000000482947 */ /* 0x000fea0003800000 */
[----:B--2---:R-:W-:Y:S01]  /*25ba0*/  IADD3 R7, P2, R76, 0x20, RZ ;  /* 0x000000204c077810 */ /* 0x004fe20007f5e0ff */
        /* <DEDUP_REMOVED lines=17> */
.L_x_6849:
[----:B------:R-:W-:Y:S05]  /*25cc0*/  BSYNC B1 ;  /* 0x0000000000017941 */ /* 0x000fea0003800000 */
.L_x_6848:
[----:B------:R-:W-:Y:S04]  /*25cd0*/  BSSY B1, `(.L_x_6850) ;  /* 0x0000014000017945 */ /* 0x000fe80003800000 */
[----:B------:R-:W-:Y:S05]  /*25ce0*/  @P0 BRA `(.L_x_6851) ;  /* 0x0000000000480947 */ /* 0x000fea0003800000 */
[----:B--23--:R-:W-:Y:S01]  /*25cf0*/  IADD3 R7, P0, R76, 0x40, RZ ;  /* 0x000000404c077810 */ /* 0x00cfe20007f1e0ff */
        /* <DEDUP_REMOVED lines=17> */
.L_x_6851:
[----:B------:R-:W-:Y:S05]  /*25e10*/  BSYNC B1 ;  /* 0x0000000000017941 */ /* 0x000fea0003800000 */
.L_x_6850:
        /* <DEDUP_REMOVED lines=19> */
.L_x_6842:
[----:B------:R-:W-:Y:S05]  /*25f50*/  BSYNC B0 ;  /* 0x0000000000007941 */ /* 0x000fea0003800000 */
.L_x_6832:
[----:B------:R-:W-:Y:S02]  /*25f60*/  ULDC UR4, c[0x0][0xc14] ;  /* 0x0003050000047ab9 */ /* 0x000fe40000000800 */
[----:B-1----:R-:W-:-:S13]  /*25f70*/  ISETP.GE.AND P0, PT, R219, UR4, PT ;  /* 0x00000004db007c0c */ /* 0x002fda000bf06270 */
[----:B------:R-:W-:Y:S05]  /*25f80*/  @!P0 BRA `(.L_x_6852) ;  /* 0xfffffdac00b48947 */ /* 0x000fea000383ffff */
[----:B------:R-:W-:Y:S05]  /*25f90*/  BRA `(.L_x_6617) ;  /* 0x0000006c00447947 */ /* 0x000fea0003800000 */
.L_x_6615:
[----:B------:R-:W-:-:S08]  /*25fa0*/  NOP ;  /* 0x0000000000007918 */ /* 0x000fd00000000000 */
[----:B------:R-:W0:-:S00]  /*25fb0*/  USETMAXREG.DEALLOC.CTAPOOL 0x18 ;  /* 0x00000018000079c8 */ /* 0x000e0000080e0500 */
        /* <DEDUP_REMOVED lines=16> */
.L_x_6853:
[----:B------:R-:W0:Y:S01]  /*260c0*/  S2R R0, SR_TID.X ;  /* 0x0000000000007919 */ /* 0x000e220000002100 */
        /* <DEDUP_REMOVED lines=41> */
.L_x_6859:
        /* <DEDUP_REMOVED lines=13> */
.L_x_6858:
[----:B------:R-:W-:Y:S05]  /*26430*/  BSYNC B0 ;  /* 0x0000000000007941 */ /* 0x000fea0003800000 */
.L_x_6857:
        /* <DEDUP_REMOVED lines=21> */
.L_x_6855:
        /* <DEDUP_REMOVED lines=21> */
.L_x_6860:
        /* <DEDUP_REMOVED lines=59> */
.L_x_6856:
[----:B------:R-:W-:Y:S01]  /*26a90*/  IMAD.U32 R2, RZ, RZ, UR6 ;  /* 0x00000006ff027e24 */ /* 0x000fe2000f8e00ff */
[----:B------:R0:W-:Y:S04]  /*26aa0*/  STL [R1+0x4], RZ ;  /* 0x000004ff01007387 */ /* 0x0001e80000100800 */
[----:B------:R0:W-:Y:S04]  /*26ab0*/  STL [R1+0x8], RZ ;  /* 0x000008ff01007387 */ /* 0x0001e80000100800 */
[----:B------:R0:W-:Y:S02]  /*26ac0*/  STL [R1], R2 ;  /* 0x0000000201007387 */ /* 0x0001e40000100800 */
.L_x_6861:
        /* <DEDUP_REMOVED lines=10> */
.L_x_6854:
        /* <DEDUP_REMOVED lines=12> */
[----:B--2---:R-:W0:Y:S01]  /*26c30*/  S2R R4, SR_TID.X ;  /* 0x0000000000047919 */ /* 0x004e220000002100 */
[----:B------:R-:W-:Y:S01]  /*26c40*/  ULOP3.LUT UR41, UR36, 0x2, URZ, 0xfc, !UPT ;  /* 0x0000000224297892 */ /* 0x000fe2000f8efc3f */
[----:B------:R-:W-:Y:S01]  /*26c50*/  ULDC UR40, c[0x0][0xc] ;  /* 0x0000030000287ab9 */ /* 0x000fe20000000800 */
[----:B------:R-:W-:Y:S01]  /*26c60*/  STL [R1+0x3c], RZ ;  /* 0x00003cff01007387 */ /* 0x000fe20000100800 */
[----:B-1----:R-:W-:Y:S01]  /*26c70*/  LOP3.LUT R0, R0, 0x7f, RZ, 0xc0, !PT ;  /* 0x0000007f00007812 */ /* 0x002fe200078ec0ff */
[C---:B0-----:R-:W-:Y:S01]  /*26c80*/  IMAD.SHL.U32 R2, R4.reuse, 0x40, RZ ;  /* 0x0000004004027824 */ /* 0x041fe200078e00ff */
[----:B------:R-:W-:-:S03]  /*26c90*/  LOP3.LUT P0, RZ, R4, 0x4, RZ, 0xc0, !PT ;  /* 0x0000000404ff7812 */ /* 0x000fc6000780c0ff */
[----:B------:R-:W-:Y:S02]  /*26ca0*/  IMAD.SHL.U32 R0, R0, 0x20, RZ ;  /* 0x0000002000007824 */ /* 0x000fe400078e00ff */
[----:B------:R-:W-:-:S03]  /*26cb0*/  IMAD.SHL.U32 R19, R4, 0x80, RZ ;  /* 0x0000008004137824 */ /* 0x000fc600078e00ff */
[----:B------:R-:W-:Y:S02]  /*26cc0*/  LOP3.LUT R3, R0, 0xc00, RZ, 0xc0, !PT ;  /* 0x00000c0000037812 */ /* 0x000fe400078ec0ff */
[----:B------:R-:W-:Y:S02]  /*26cd0*/  LOP3.LUT R0, R19, 0x380, RZ, 0xc0, !PT ;  /* 0x0000038013007812 */ /* 0x000fe400078ec0ff */
[----:B------:R-:W-:Y:S02]  /*26ce0*/  LOP3.LUT R5, R3, 0x40, R2, 0xf8, !PT ;  /* 0x0000004003057812 */ /* 0x000fe400078ef802 */
[----:B------:R-:W-:Y:S02]  /*26cf0*/  SHF.R.U32.HI R3, RZ, 0x1, R4 ;  /* 0x00000001ff037819 */ /* 0x000fe40000011604 */
        /* <DEDUP_REMOVED lines=10> */
[----:B------:R-:W-:Y:S01]  /*26da0*/  LOP3.LUT R18, R5, R2, RZ, 0xfc, !PT ;  /* 0x0000000205127212 */ /* 0x000fe200078efcff */
[C---:B------:R-:W-:Y:S01]  /*26db0*/  VIADD R2, R19.reuse, 0x40 ;  /* 0x0000004013027836 */ /* 0x040fe20000000000 */
[----:B------:R-:W-:Y:S01]  /*26dc0*/  SEL R3, R0, 0xffffffe0, !P0 ;  /* 0xffffffe000037807 */ /* 0x000fe20004000000 */
[----:B------:R-:W-:Y:S02]  /*26dd0*/  @P0 VIADD R2, R19, 0xffffffc0 ;  /* 0xffffffc013020836 */ /* 0x000fe40000000000 */
[----:B------:R-:W-:-:S03]  /*26de0*/  IMAD.MOV.U32 R0, RZ, RZ, 0x1 ;  /* 0x00000001ff007424 */ /* 0x000fc600078e00ff */
[----:B------:R0:W-:Y:S04]  /*26df0*/  STL [R1+0x34], R2 ;  /* 0x0000340201007387 */ /* 0x0001e80000100800 */
[----:B------:R1:W-:Y:S04]  /*26e00*/  STL [R1+0x1c], R0 ;  /* 0x00001c0001007387 */ /* 0x0003e80000100800 */
[----:B------:R2:W-:Y:S01]  /*26e10*/  STL [R1+0x14], RZ ;  /* 0x000014ff01007387 */ /* 0x0005e20000100800 */
[----:B0-----:R-:W-:-:S03]  /*26e20*/  IMAD.MOV.U32 R2, RZ, RZ, 0x1 ;  /* 0x00000001ff027424 */ /* 0x001fc600078e00ff */
[----:B------:R2:W-:Y:S01]  /*26e30*/  STL [R1+0x10], RZ ;  /* 0x000010ff01007387 */ /* 0x0005e20000100800 */
[----:B-1----:R-:W-:-:S03]  /*26e40*/  LOP3.LUT R0, R18, 0x1000, RZ, 0xfc, !PT ;  /* 0x0000100012007812 */ /* 0x002fc600078efcff */
[----:B------:R2:W-:Y:S04]  /*26e50*/  STL [R1+0x18], R2 ;  /* 0x0000180201007387 */ /* 0x0005e80000100800 */
.L_x_6975:
[----:B------:R-:W3:Y:S01]  /*26e60*/  LDL R17, [R1+0xc] ;  /* 0x00000c0001117983 */ /* 0x000ee20000100800 */
[----:B------:R-:W-:Y:S05]  /*26e70*/  YIELD ;  /* 0x0000000000007946 */ /* 0x000fea0003800000 */
[----:B------:R-:W-:Y:S01]  /*26e80*/  ULDC.64 UR4, c[0x0][0xa28] ;  /* 0x00028a0000047ab9 */ /* 0x000fe20000000a00 */
[----:B----4-:R-:W-:Y:S01]  /*26e90*/  IMAD.MOV.U32 R6, RZ, RZ, RZ ;  /* 0x000000ffff067224 */ /* 0x010fe200078e00ff */
[----:B------:R-:W-:Y:S01]  /*26ea0*/  ISETP.NE.U32.AND P0, PT, RZ, UR4, PT ;  /* 0x00000004ff007c0c */ /* 0x000fe2000bf05070 */
[----:B------:R-:W0:Y:S01]  /*26eb0*/  LDC.64 R12, c[0x0][0xa00] ;  /* 0x00028000ff0c7b82 */ /* 0x000e220000000a00 */
[----:B------:R-:W-:Y:S01]  /*26ec0*/  IMAD.MOV.U32 R0, RZ, RZ, RZ ;  /* 0x000000ffff007224 */ /* 0x000fe200078e00ff */
[----:B------:R-:W-:Y:S01]  /*26ed0*/  ULDC.64 UR6, c[0x0][0xa08] ;  /* 0x0002820000067ab9 */ /* 0x000fe20000000a00 */
[----:B------:R-:W-:Y:S01]  /*26ee0*/  ISETP.NE.AND.EX P0, PT, RZ, UR5, PT, P0 ;  /* 0x00000005ff007c0c */ /* 0x000fe2000bf05300 */
[----:B------:R-:W-:Y:S01]  /*26ef0*/  ULDC.64 UR4, c[0x0][0xa18] ;  /* 0x0002860000047ab9 */ /* 0x000fe20000000a00 */
[----:B------:R-:W-:-:S03]  /*26f00*/  ULDC.64 UR8, c[0x0][0xa10] ;  /* 0x0002840000087ab9 */ /* 0x000fc60000000a00 */
[----:B------:R-:W1:Y:S08]  /*26f10*/  LDC.64 R4, c[0x0][0xa08] ;  /* 0x00028200ff047b82 */ /* 0x000e700000000a00 */
[----:B--2---:R-:W3:Y:S02]  /*26f20*/  @P0 LDC.64 R2, c[0x0][0xa28] ;  /* 0x00028a00ff020b82 */ /* 0x004ee40000000a00 */
[----:B---3--:R-:W-:-:S05]  /*26f30*/  @P0 IMAD.WIDE R2, R17, 0x4, R2 ;  /* 0x0000000411020825 */ /* 0x008fca00078e0202 */
[----:B------:R2:W5:Y:S01]  /*26f40*/  @P0 LDG.E R6, desc[UR38][R2.64] ;  /* 0x0000002602060981 */ /* 0x000562000c1e1900 */
[----:B------:R-:W-:Y:S01]  /*26f50*/  ISETP.NE.U32.AND P0, PT, RZ, UR4, PT ;  /* 0x00000004ff007c0c */ /* 0x000fe2000bf05070 */
[----:B0-----:R-:W-:Y:S01]  /*26f60*/  IMAD.WIDE R12, R17, 0x4, R12 ;  /* 0x00000004110c7825 */ /* 0x001fe200078e020c */
[----:B------:R-:W-:Y:S02]  /*26f70*/  ISETP.NE.U32.AND P2, PT, RZ, UR6, PT ;  /* 0x00000006ff007c0c */ /* 0x000fe4000bf45070 */
[----:B------:R-:W-:Y:S01]  /*26f80*/  ISETP.NE.AND.EX P0, PT, RZ, UR5, PT, P0 ;  /* 0x00000005ff007c0c */ /* 0x000fe2000bf05300 */
[----:B------:R-:W-:Y:S01]  /*26f90*/  ULDC.64 UR4, c[0x0][0xa00] ;  /* 0x0002800000047ab9 */ /* 0x000fe20000000a00 */
[----:B------:R-:W-:Y:S01]  /*26fa0*/  ISETP.NE.U32.AND P4, PT, RZ, UR8, PT ;  /* 0x00000008ff007c0c */ /* 0x000fe2000bf85070 */
[----:B------:R-:W-:Y:S01]  /*26fb0*/  IMAD.MOV.U32 R10, RZ, RZ, RZ ;  /* 0x000000ffff0a7224 */ /* 0x000fe200078e00ff */
[----:B------:R-:W-:Y:S01]  /*26fc0*/  ISETP.NE.U32.AND P1, PT, RZ, UR4, PT ;  /* 0x00000004ff007c0c */ /* 0x000fe2000bf25070 */
[----:B--2---:R-:W0:Y:S01]  /*26fd0*/  LDC.64 R2, c[0x0][0xa10] ;  /* 0x00028400ff027b82 */ /* 0x004e220000000a00 */
[----:B------:R-:W-:-:S02]  /*26fe0*/  IMAD.MOV.U32 R9, RZ, RZ, RZ ;  /* 0x000000ffff097224 */ /* 0x000fc400078e00ff */
[----:B------:R-:W-:Y:S01]  /*26ff0*/  ISETP.NE.AND.EX P3, PT, RZ, UR5, PT, P1 ;  /* 0x00000005ff007c0c */ /* 0x000fe2000bf65310 */
[----:B-1----:R-:W-:Y:S01]  /*27000*/  IMAD.WIDE R4, R17, 0x4, R4 ;  /* 0x0000000411047825 */ /* 0x002fe200078e0204 */
[----:B------:R-:W-:Y:S02]  /*27010*/  ISETP.NE.AND.EX P1, PT, RZ, UR7, PT, P2 ;  /* 0x00000007ff007c0c */ /* 0x000fe4000bf25320 */
[----:B------:R-:W-:Y:S01]  /*27020*/  ISETP.NE.AND.EX P2, PT, RZ, UR9, PT, P4 ;  /* 0x00000009ff007c0c */ /* 0x000fe2000bf45340 */
[----:B------:R-:W1:Y:S08]  /*27030*/  @P0 LDC.64 R14, c[0x0][0xa18] ;  /* 0x00028600ff0e0b82 */ /* 0x000e700000000a00 */
[----:B------:R-:W2:Y:S01]  /*27040*/  @P3 LDG.E R0, desc[UR38][R12.64] ;  /* 0x000000260c003981 */ /* 0x000ea2000c1e1900 */
[----:B------:R-:W-:-:S03]  /*27050*/  ULDC UR4, c[0x0][0x288] ;  /* 0x0000a20000047ab9 */ /* 0x000fc60000000800 */
[----:B------:R3:W5:Y:S01]  /*27060*/  @P1 LDG.E R10, desc[UR38][R4.64] ;  /* 0x00000026040a1981 */ /* 0x000762000c1e1900 */
[----:B0-----:R-:W-:-:S05]  /*27070*/  IMAD.WIDE R2, R17, 0x4, R2 ;  /* 0x0000000411027825 */ /* 0x001fca00078e0202 */
[----:B------:R3:W5:Y:S01]  /*27080*/  @P2 LDG.E R9, desc[UR38][R2.64] ;  /* 0x0000002602092981 */ /* 0x000762000c1e1900 */
[----:B-1----:R-:W-:-:S03]  /*27090*/  @P0 IMAD.WIDE R14, R17, 0x4, R14 ;  /* 0x00000004110e0825 */ /* 0x002fc600078e020e */
[----:B--2---:R0:W-:Y:S02]  /*270a0*/  STL [R1+0x20], R0 ;  /* 0x0000200001007387 */ /* 0x0041e40000100800 */
[----:B0-----:R-:W-:Y:S01]  /*270b0*/  IMAD.U32 R0, RZ, RZ, UR4 ;  /* 0x00000004ff007e24 */ /* 0x001fe2000f8e00ff */
        /* <DEDUP_REMOVED lines=11> */
[----:B---3--:R-:W-:Y:S06]  /*27170*/  @P0 BRA `(.L_x_6863) ;  /* 0x0000000000100947 */ /* 0x008fec0003800000 */
[----:B------:R-:W-:Y:S05]  /*27180*/  @!P3 BRA `(.L_x_6863) ;  /* 0x00000000000cb947 */ /* 0x000fea0003800000 */
[----:B------:R-:W2:Y:S04]  /*27190*/  LDG.E R11, desc[UR38][R12.64] ;  /* 0x000000260c0b7981 */ /* 0x000ea8000c1e1900 */
[----:B-----5:R-:W2:Y:S02]  /*271a0*/  LDG.E R0, desc[UR38][R12.64+0x4] ;  /* 0x000004260c007981 */ /* 0x020ea4000c1e1900 */
[----:B--2---:R-:W-:-:S07]  /*271b0*/  IMAD.IADD R0, R0, 0x1, -R11 ;  /* 0x0000000100007824 */ /* 0x004fce00078e0a0b */
.L_x_6863:
        /* <DEDUP_REMOVED lines=10> */
.L_x_6864:
[----:B------:R-:W-:Y:S05]  /*27260*/  @!P1 BRA `(.L_x_6865) ;  /* 0x00000000000c9947 */ /* 0x000fea0003800000 */
[----:B------:R-:W2:Y:S04]  /*27270*/  LDG.E R7, desc[UR38][R4.64] ;  /* 0x0000002604077981 */ /* 0x000ea8000c1e1900 */
[----:B------:R-:W2:Y:S02]  /*27280*/  LDG.E R4, desc[UR38][R4.64+0x4] ;  /* 0x0000042604047981 */ /* 0x000ea4000c1e1900 */
[----:B--2---:R-:W-:-:S07]  /*27290*/  IMAD.IADD R7, R4, 0x1, -R7 ;  /* 0x0000000104077824 */ /* 0x004fce00078e0a07 */
.L_x_6865:
[----:B0-----:R-:W2:Y:S04]  /*272a0*/  @P2 LDG.E R4, desc[UR38][R2.64] ;  /* 0x0000002602042981 */ /* 0x001ea8000c1e1900 */
[----:B------:R-:W3:Y:S04]  /*272b0*/  LDL R10, [R1+0x4] ;  /* 0x00000400010a7983 */ /* 0x000ee80000100800 */
[----:B------:R-:W2:Y:S01]  /*272c0*/  @P2 LDG.E R2, desc[UR38][R2.64+0x4] ;  /* 0x0000042602022981 */ /* 0x000ea2000c1e1900 */
[----:B-----5:R-:W-:Y:S02]  /*272d0*/  IMAD.IADD R7, R7, 0x1, -R6 ;  /* 0x0000000107077824 */ /* 0x020fe400078e0a06 */
[----:B--2---:R-:W-:-:S04]  /*272e0*/  @P2 IMAD.IADD R8, R2, 0x1, -R4 ;  /* 0x0000000102082824 */ /* 0x004fc800078e0a04 */
[----:B------:R-:W-:-:S04]  /*272f0*/  IMAD.IADD R17, R7, 0x1, R8 ;  /* 0x0000000107117824 */ /* 0x000fc800078e0208 */
[----:B------:R-:W-:-:S04]  /*27300*/  VIADD R21, R17, 0xbf ;  /* 0x000000bf11157836 */ /* 0x000fc80000000000 */
[----:B------:R-:W-:-:S05]  /*27310*/  IMAD.HI R21, R21, 0x2aaaaaab, RZ ;  /* 0x2aaaaaab15157827 */ /* 0x000fca00078e02ff */
[----:B------:R-:W-:-:S04]  /*27320*/  SHF.R.U32.HI R2, RZ, 0x1f, R21 ;  /* 0x0000001fff027819 */ /* 0x000fc80000011615 */
[----:B------:R-:W-:Y:S02]  /*27330*/  LEA.HI.SX32 R21, R21, R2, 0x1b ;  /* 0x0000000215157211 */ /* 0x000fe400078fdaff */
[----:B------:R-:W0:Y:S01]  /*27340*/  LDC.64 R2, c[0x0][0x9e0] ;  /* 0x00027800ff027b82 */ /* 0x000e220000000a00 */
[----:B---3--:R-:W-:-:S04]  /*27350*/  LEA R20, R10, 0x80, 0x7 ;  /* 0x000000800a147811 */ /* 0x008fc800078e38ff */
[----:B------:R-:W-:Y:S02]  /*27360*/  IADD3 R20, R17, R20, -R0 ;  /* 0x0000001411147210 */ /* 0x000fe40007ffe800 */
[----:B0-----:R-:W-:-:S03]  /*27370*/  ISETP.GE.AND P1, PT, R3, 0x1, PT ;  /* 0x000000010300780c */ /* 0x001fc60003f26270 */
[----:B------:R-:W-:-:S10]  /*27380*/  IMAD.IADD R6, R20, 0x1, R2 ;  /* 0x0000000114067824 */ /* 0x000fd400078e0202 */
        /* <DEDUP_REMOVED lines=12> */
.L_x_6868:
[----:B------:R-:W-:-:S13]  /*27450*/  ISETP.NE.AND P0, PT, R3, 0x1, PT ;  /* 0x000000010300780c */ /* 0x000fda0003f05270 */
[----:B------:R-:W0:Y:S02]  /*27460*/  @P0 LDC.64 R4, c[0x0][0x9e8] ;  /* 0x00027a00ff040b82 */ /* 0x000e240000000a00 */
[----:B0-----:R-:W-:-:S05]  /*27470*/  @P0 IMAD.HI.U32 R4, R2, R4, RZ ;  /* 0x0000000402040227 */ /* 0x001fca00078e00ff */
[----:B------:R-:W-:-:S07]  /*27480*/  @P0 SHF.R.U32.HI R2, RZ, R5, R4 ;  /* 0x00000005ff020219 */ /* 0x000fce0000011604 */
.L_x_6869:
[----:B------:R-:W-:Y:S05]  /*27490*/  BSYNC B0 ;  /* 0x0000000000007941 */ /* 0x000fea0003800000 */
.L_x_6867:
[----:B------:R-:W-:-:S05]  /*274a0*/  IMAD R2, R2, R3, R3 ;  /* 0x0000000302027224 */ /* 0x000fca00078e0203 */
[----:B------:R-:W-:-:S07]  /*274b0*/  VIMNMX R6, R6, R2, PT ;  /* 0x0000000206067248 */ /* 0x000fce0003fe0100 */
.L_x_6866:
        /* <DEDUP_REMOVED lines=15> */
.L_x_6872:
[----:B------:R-:W-:Y:S01]  /*275b0*/  ISETP.NE.AND P0, PT, R3, 0x1, PT ;  /* 0x000000010300780c */ /* 0x000fe20003f05270 */
[----:B------:R-:W-:-:S12]  /*275c0*/  IMAD.MOV.U32 R0, RZ, RZ, R17 ;  /* 0x000000ffff007224 */ /* 0x000fd800078e0011 */
[----:B------:R-:W0:Y:S02]  /*275d0*/  @P0 LDC.64 R4, c[0x0][0x9e8] ;  /* 0x00027a00ff040b82 */ /* 0x000e240000000a00 */
[----:B0-----:R-:W-:-:S05]  /*275e0*/  @P0 IMAD.HI.U32 R4, R17, R4, RZ ;  /* 0x0000000411040227 */ /* 0x001fca00078e00ff */
[----:B------:R-:W-:-:S07]  /*275f0*/  @P0 SHF.R.U32.HI R0, RZ, R5, R4 ;  /* 0x00000005ff000219 */ /* 0x000fce0000011604 */
.L_x_6873:
[----:B------:R-:W-:Y:S05]  /*27600*/  BSYNC B0 ;  /* 0x0000000000007941 */ /* 0x000fea0003800000 */
.L_x_6871:
[----:B------:R-:W-:-:S05]  /*27610*/  IMAD R3, R0, R3, RZ ;  /* 0x0000000300037224 */ /* 0x000fca00078e02ff */
[----:B------:R-:W-:-:S07]  /*27620*/  VIMNMX R2, R2, R3, !PT ;  /* 0x0000000302027248 */ /* 0x000fce0007fe0100 */
.L_x_6870:
[----:B------:R-:W-:Y:S01]  /*27630*/  VIADD R6, R6, 0xbf ;  /* 0x000000bf06067836 */ /* 0x000fe20000000000 */
[----:B------:R-:W-:Y:S01]  /*27640*/  BSSY B0, `(.L_x_6874) ;  /* 0x00000fa000007945 */ /* 0x000fe20003800000 */
        /* <DEDUP_REMOVED lines=23> */
[----:B------:R-:W2:Y:S01]  /*277c0*/  LDL R4, [R1+0xc] ;  /* 0x00000c0001047983 */ /* 0x000ea20000100800 */
[----:B------:R-:W0:Y:S03]  /*277d0*/  LDC R0, c[0x0][0x428] ;  /* 0x00010a00ff007b82 */ /* 0x000e260000000800 */
[----:B------:R-:W3:Y:S01]  /*277e0*/  LDL R10, [R1+0x8] ;  /* 0x00000800010a7983 */ /* 0x000ee20000100800 */
[----:B------:R-:W-:Y:S01]  /*277f0*/  UMOV UR4, 0xffffffff ;  /* 0xffffffff00047882 */ /* 0x000fe20000000000 */
[----:B0-----:R-:W-:-:S13]  /*27800*/  ISETP.NE.AND P0, PT, R0, 0x1, PT ;  /* 0x000000010000780c */ /* 0x001fda0003f05270 */
[----:B------:R-:W3:Y:S01]  /*27810*/  @P0 LDC R0, c[0x0][0x42c] ;  /* 0x00010b00ff000b82 */ /* 0x000ee20000000800 */
[----:B--2---:R-:W-:-:S07]  /*27820*/  IMAD.MOV.U32 R5, RZ, RZ, R4 ;  /* 0x000000ffff057224 */ /* 0x004fce00078e0004 */
[----:B------:R-:W0:Y:S01]  /*27830*/  @P0 LDC R4, c[0x0][0x430] ;  /* 0x00010c00ff040b82 */ /* 0x000e220000000800 */
[----:B---3--:R-:W-:-:S04]  /*27840*/  @P0 IMAD.HI.U32 R0, R10, R0, RZ ;  /* 0x000000000a000227 */ /* 0x008fc800078e00ff */
        /* <DEDUP_REMOVED lines=8> */
.L_x_7082:
[----:B-1----:R-:W-:Y:S02]  /*278d0*/  ISETP.NE.AND P0, PT, R14, RZ, PT ;  /* 0x000000ff0e00720c */ /* 0x002fe40003f05270 */
[----:B------:R-:W-:-:S11]  /*278e0*/  PLOP3.LUT P6, PT, PT, PT, PT, 0x8, 0x0 ;  /* 0x000000000000781c */ /* 0x000fd60003fce170 */
[----:B------:R-:W-:Y:S05]  /*278f0*/  @P0 BRA `(.L_x_6877) ;  /* 0x00000000000c0947 */ /* 0x000fea0003800000 */
[----:B------:R-:W-:-:S03]  /*27900*/  UMOV UR4, 0xffffffff ;  /* 0xffffffff00047882 */ /* 0x000fc60000000000 */
[----:B------:R-:W-:Y:S05]  /*27910*/  BRA.DIV UR4, `(.L_x_6878) ;  /* 0x0000007204dc7947 */ /* 0x000fea000b800000 */
[----:B------:R-:W-:-:S13]  /*27920*/  ELECT P6, URZ, PT ;  /* 0x00000000003f782f */ /* 0x000fda00038c0000 */
.L_x_6877:
        /* <DEDUP_REMOVED lines=12> */
.L_x_7085:
[----:B------:R-:W-:Y:S05]  /*279f0*/  BSYNC B1 ;  /* 0x0000000000017941 */ /* 0x000fea0003800000 */
.L_x_6879:
        /* <DEDUP_REMOVED lines=12> */
.L_x_7086:
[----:B------:R-:W-:Y:S05]  /*27ac0*/  BSYNC B2 ;  /* 0x0000000000027941 */ /* 0x000fea0003800000 */
.L_x_6883:
        /* <DEDUP_REMOVED lines=9> */
.L_x_6886:
[----:B------:R-:W-:Y:S05]  /*27b60*/  BSYNC B2 ;  /* 0x0000000000027941 */ /* 0x000fea0003800000 */
.L_x_6885:
[----:B------:R-:W2:Y:S01]  /*27b70*/  LDL R5, [R1+0x14] ;  /* 0x0000140001057983 */ /* 0x000ea20000100800 */
[----:B------:R-:W-:Y:S01]  /*27b80*/  IMAD.MOV.U32 R13, RZ, RZ, RZ ;  /* 0x000000ffff0d7224 */ /* 0x000fe200078e00ff */
[----:B------:R-:W-:Y:S01]  /*27b90*/  UIADD3 UR4, UP0, UR42, 0x570, URZ ;  /* 0x000005702a047890 */ /* 0x000fe2000ff1e03f */
[----:B0-----:R-:W-:Y:S01]  /*27ba0*/  IMAD R4, R7, 0xc0, R9 ;  /* 0x000000c007047824 */ /* 0x001fe200078e0209 */
        /* <DEDUP_REMOVED lines=9> */
.L_x_6887:
        /* <DEDUP_REMOVED lines=13> */
.L_x_7087:
[----:B------:R-:W-:Y:S05]  /*27d10*/  BSYNC B2 ;  /* 0x0000000000027941 */ /* 0x000fea0003800000 */
.L_x_6888:
        /* <DEDUP_REMOVED lines=11> */
.L_x_6891:
[----:B------:R-:W-:Y:S05]  /*27dd0*/  BSYNC B2 ;  /* 0x0000000000027941 */ /* 0x000fea0003800000 */
.L_x_6890:
        /* <DEDUP_REMOVED lines=8> */
.L_x_6892:
        /* <DEDUP_REMOVED lines=10> */
.L_x_6882:
[----:B------:R-:W-:Y:S05]  /*27f00*/  BSYNC B1 ;  /* 0x0000000000017941 */ /* 0x000fea0003800000 */
.L_x_6881:
        /* <DEDUP_REMOVED lines=16> */
.L_x_6905:
        /* <DEDUP_REMOVED lines=13> */
.L_x_7088:
[----:B------:R-:W-:Y:S05]  /*280e0*/  BSYNC B2 ;  /* 0x0000000000027941 */ /* 0x000fea0003800000 */
.L_x_6895:
        /* <DEDUP_REMOVED lines=9> */
.L_x_6898:
[----:B------:R-:W-:Y:S05]  /*28180*/  BSYNC B2 ;  /* 0x0000000000027941 */ /* 0x000fea0003800000 */
.L_x_6897:
[----:B------:R-:W2:Y:S01]  /*28190*/  LDL R8, [R1+0x14] ;  /* 0x0000140001087983 */ /* 0x000ea20000100800 */
[----:B------:R-:W-:Y:S01]  /*281a0*/  IMAD.MOV.U32 R12, RZ, RZ, RZ ;  /* 0x000000ffff0c7224 */ /* 0x000fe200078e00ff */
[----:B------:R-:W-:Y:S01]  /*281b0*/  UIADD3 UR4, UP0, UR42, 0x570, URZ ;  /* 0x000005702a047890 */ /* 0x000fe2000ff1e03f */
[----:B------:R-:W-:Y:S01]  /*281c0*/  PLOP3.LUT P1, PT, PT, PT, PT, 0x80, 0x0 ;  /* 0x000000000000781c */ /* 0x000fe20003f2f070 */
[----:B------:R-:W-:Y:S01]  /*281d0*/  VIADD R9, R6, 0x28890 ;  /* 0x0002889006097836 */ /* 0x000fe20000000000 */
[----:B------:R-:W-:Y:S01]  /*281e0*/  UMOV UR6, 0x0 ;  /* 0x0000000000067882 */ /* 0x000fe20000000000 */
[----:B------:R-:W-:Y:S01]  /*281f0*/  R2UR UR10, R12 ;  /* 0x000000000c0a72ca */ /* 0x000fe200000e0000 */
[----:B------:R-:W-:Y:S01]  /*28200*/  UIADD3.X UR5, URZ, UR43, URZ, UP0, !UPT ;  /* 0x0000002b3f057290 */ /* 0x000fe200087fe43f */
[----:B------:R-:W-:Y:S01]  /*28210*/  UMOV UR7, 0x12f00000 ;  /* 0x12f0000000077882 */ /* 0x000fe20000000000 */
[----:B--2---:R-:W-:-:S04]  /*28220*/  IMAD R8, R8, 0x6000, R11 ;  /* 0x0000600008087824 */ /* 0x004fc800078e020b */
[----:B------:R-:W-:-:S08]  /*28230*/  VIADD R10, R8, 0x1c400 ;  /* 0x0001c400080a7836 */ /* 0x000fd00000000000 */
.L_x_6899:
        /* <DEDUP_REMOVED lines=13> */
.L_x_7089:
[----:B------:R-:W-:Y:S05]  /*28310*/  BSYNC B2 ;  /* 0x0000000000027941 */ /* 0x000fea0003800000 */
.L_x_6900:
        /* <DEDUP_REMOVED lines=11> */
.L_x_6903:
[----:B------:R-:W-:Y:S05]  /*283d0*/  BSYNC B2 ;  /* 0x0000000000027941 */ /* 0x000fea0003800000 */
.L_x_6902:
        /* <DEDUP_REMOVED lines=8> */
.L_x_6904:
        /* <DEDUP_REMOVED lines=10> */
.L_x_6894:
[----:B------:R-:W-:Y:S05]  /*28500*/  BSYNC B1 ;  /* 0x0000000000017941 */ /* 0x000fea0003800000 */
.L_x_6893:
        /* <DEDUP_REMOVED lines=13> */
.L_x_6875:
[----:B------:R-:W-:Y:S05]  /*285e0*/  BSYNC B0 ;  /* 0x0000000000007941 */ /* 0x000fea0003800000 */
.L_x_6874:
        /* <DEDUP_REMOVED lines=17> */
.L_x_6908:
[----:B------:R-:W-:-:S13]  /*28700*/  ISETP.NE.AND P1, PT, R3, 0x1, PT ;  /* 0x000000010300780c */ /* 0x000fda0003f25270 */
[----:B------:R-:W1:Y:S02]  /*28710*/  @P1 LDC.64 R4, c[0x0][0x9e8] ;  /* 0x00027a00ff041b82 */ /* 0x000e640000000a00 */
[----:B-1----:R-:W-:-:S05]  /*28720*/  @P1 IMAD.HI.U32 R4, R0, R4, RZ ;  /* 0x0000000400041227 */ /* 0x002fca00078e00ff */
[----:B------:R-:W-:-:S07]  /*28730*/  @P1 SHF.R.U32.HI R0, RZ, R5, R4 ;  /* 0x00000005ff001219 */ /* 0x000fce0000011604 */
.L_x_6909:
[----:B------:R-:W-:Y:S05]  /*28740*/  BSYNC B0 ;  /* 0x0000000000007941 */ /* 0x000fea0003800000 */
.L_x_6907:
[----:B------:R-:W-:-:S05]  /*28750*/  IMAD R0, R0, R3, R3 ;  /* 0x0000000300007224 */ /* 0x000fca00078e0203 */
[----:B------:R-:W-:-:S07]  /*28760*/  VIMNMX R2, R2, R0, PT ;  /* 0x0000000002027248 */ /* 0x000fce0003fe0100 */
.L_x_6906:
[----:B------:R-:W-:Y:S01]  /*28770*/  VIADD R2, R2, 0xbf ;  /* 0x000000bf02027836 */ /* 0x000fe20000000000 */
[----:B------:R-:W-:-:S03]  /*28780*/  ULDC UR4, c[0x0][0x9dc] ;  /* 0x0002770000047ab9 */ /* 0x000fc60000000800 */
[----:B------:R-:W-:-:S05]  /*28790*/  IMAD.HI R2, R2, 0x2aaaaaab, RZ ;  /* 0x2aaaaaab02027827 */ /* 0x000fca00078e02ff */
[----:B------:R-:W-:-:S04]  /*287a0*/  SHF.R.U32.HI R0, RZ, 0x1f, R2 ;  /* 0x0000001fff007819 */ /* 0x000fc80000011602 */
[----:B------:R-:W-:-:S04]  /*287b0*/  LEA.HI.SX32 R0, R2, R0, 0x1b ;  /* 0x0000000002007211 */ /* 0x000fc800078fdaff */
[----:B0-----:R-:W-:Y:S01]  /*287c0*/  VIMNMX R6, R21, R0, PT ;  /* 0x0000000015067248 */ /* 0x001fe20003fe0100 */
        /* <DEDUP_REMOVED lines=13> */
.L_x_6912:
[----:B------:R-:W-:-:S13]  /*288a0*/  ISETP.NE.AND P0, PT, R3, 0x1, PT ;  /* 0x000000010300780c */ /* 0x000fda0003f05270 */
[----:B------:R-:W1:Y:S02]  /*288b0*/  @P0 LDC.64 R4, c[0x0][0x9e8] ;  /* 0x00027a00ff040b82 */ /* 0x000e640000000a00 */
[----:B-1----:R-:W-:-:S05]  /*288c0*/  @P0 IMAD.HI.U32 R4, R17, R4, RZ ;  /* 0x0000000411040227 */ /* 0x002fca00078e00ff */
[----:B------:R-:W-:-:S07]  /*288d0*/  @P0 SHF.R.U32.HI R17, RZ, R5, R4 ;  /* 0x00000005ff110219 */ /* 0x000fce0000011604 */
.L_x_6913:
[----:B------:R-:W-:Y:S05]  /*288e0*/  BSYNC B0 ;  /* 0x0000000000007941 */ /* 0x000fea0003800000 */
.L_x_6911:
[----:B------:R-:W-:-:S05]  /*288f0*/  IMAD R3, R17, R3, RZ ;  /* 0x0000000311037224 */ /* 0x000fca00078e02ff */
[----:B------:R-:W-:-:S07]  /*28900*/  VIMNMX R0, R0, R3, !PT ;  /* 0x0000000300007248 */ /* 0x000fce0007fe0100 */
.L_x_6910:
        /* <DEDUP_REMOVED lines=24> */
[----:B------:R3:W-:Y:S01]  /*28a90*/  STL [R1], R0 ;  /* 0x0000000001007387 */ /* 0x0007e20000100800 */
[----:B------:R-:W-:Y:S05]  /*28aa0*/  BRA `(.L_x_6916) ;  /* 0x00000030001c7947 */ /* 0x000fea0003800000 */
.L_x_6915:
        /* <DEDUP_REMOVED lines=13> */
[----:B------:R-:W-:Y:S02]  /*28b80*/  IMAD.U32 R5, RZ, RZ, UR7 ;  /* 0x00000007ff057e24 */ /* 0x000fe4000f8e00ff */
[----:B0-----:R-:W-:Y:S02]  /*28b90*/  IMAD.U32 R6, RZ, RZ, UR8 ;  /* 0x00000008ff067e24 */ /* 0x001fe4000f8e00ff */
        /* <DEDUP_REMOVED lines=8> */
.L_x_6917:
[----:B------:R-:W-:Y:S01]  /*28c20*/  VIADD R17, R17, 0xc400 ;  /* 0x0000c40011117836 */ /* 0x000fe20000000000 */
[----:B------:R-:W-:-:S04]  /*28c30*/  LOP3.LUT R16, R16, 0xfffffffe, RZ, 0xc0, !PT ;  /* 0xfffffffe10107812 */ /* 0x000fc800078ec0ff */
        /* <DEDUP_REMOVED lines=19> */
.L_x_6918:
[----:B------:R-:W2:Y:S02]  /*28d70*/  LDL R2, [R1+0x24] ;  /* 0x0000240001027983 */ /* 0x000ea40000100800 */
        /* <DEDUP_REMOVED lines=19> */
.L_x_6919:
        /* <DEDUP_REMOVED lines=18> */
.L_x_6920:
[----:B------:R-:W2:Y:S01]  /*28fd0*/  LDL.LU R3, [R1+0x20] ;  /* 0x0000200001037983 */ /* 0x000ea20000300800 */
[----:B------:R-:W1:Y:S01]  /*28fe0*/  LDC R0, c[0x0][0x428] ;  /* 0x00010a00ff007b82 */ /* 0x000e620000000800 */
[----:B------:R-:W-:Y:S02]  /*28ff0*/  ULDC.64 UR4, c[0x0][0x9f8] ;  /* 0x00027e0000047ab9 */ /* 0x000fe40000000a00 */
[----:B------:R-:W2:Y:S04]  /*29000*/  LDL.LU R2, [R1+0x4] ;  /* 0x0000040001027983 */ /* 0x000ea80000300800 */
[----:B------:R-:W3:Y:S04]  /*29010*/  LDL R5, [R1+0x8] ;  /* 0x0000080001057983 */ /* 0x000ee80000100800 */
[----:B------:R-:W0:Y:S01]  /*29020*/  LDL R17, [R1+0xc] ;  /* 0x00000c0001117983 */ /* 0x000e220000100800 */
[----:B-1----:R-:W-:Y:S01]  /*29030*/  ISETP.NE.AND P0, PT, R0, 0x1, PT ;  /* 0x000000010000780c */ /* 0x002fe20003f05270 */
[----:B--2---:R-:W-:-:S12]  /*29040*/  IMAD R4, R2, 0x80, R3 ;  /* 0x0000008002047824 */ /* 0x004fd800078e0203 */
[----:B------:R-:W1:Y:S01]  /*29050*/  @P0 LDC R2, c[0x0][0x42c] ;  /* 0x00010b00ff020b82 */ /* 0x000e620000000800 */
[----:B---3--:R-:W-:Y:S02]  /*29060*/  IMAD.MOV.U32 R0, RZ, RZ, R5 ;  /* 0x000000ffff007224 */ /* 0x008fe400078e0005 */
[----:B0-----:R-:W-:-:S05]  /*29070*/  IMAD.MOV.U32 R6, RZ, RZ, R17 ;  /* 0x000000ffff067224 */ /* 0x001fca00078e0011 */
[----:B------:R-:W0:Y:S01]  /*29080*/  @P0 LDC R3, c[0x0][0x430] ;  /* 0x00010c00ff030b82 */ /* 0x000e220000000800 */
[----:B-1----:R-:W-:Y:S02]  /*29090*/  @P0 IMAD.HI.U32 R2, R5, R2, RZ ;  /* 0x0000000205020227 */ /* 0x002fe400078e00ff */
[----:B------:R-:W1:Y:S03]  /*290a0*/  S2R R5, SR_TID.X ;  /* 0x0000000000057919 */ /* 0x000e660000002100 */
[----:B0-----:R-:W-:Y:S02]  /*290b0*/  @P0 SHF.R.U32.HI R0, RZ, R3, R2 ;  /* 0x00000003ff000219 */ /* 0x001fe40000011602 */
[----:B------:R-:W-:-:S04]  /*290c0*/  ISETP.NE.U32.AND P0, PT, RZ, UR4, PT ;  /* 0x00000004ff007c0c */ /* 0x000fc8000bf05070 */
[----:B------:R-:W-:Y:S01]  /*290d0*/  ISETP.NE.AND.EX P0, PT, RZ, UR5, PT, P0 ;  /* 0x00000005ff007c0c */ /* 0x000fe2000bf05300 */
[----:B------:R-:W-:-:S12]  /*290e0*/  ULDC.64 UR4, c[0x0][0xa00] ;  /* 0x0002800000047ab9 */ /* 0x000fd80000000a00 */
[----:B------:R-:W0:Y:S01]  /*290f0*/  @P0 LDC.64 R2, c[0x0][0x9f8] ;  /* 0x00027e00ff020b82 */ /* 0x000e220000000a00 */
[----:B-1----:R-:W-:Y:S01]  /*29100*/  LOP3.LUT R5, R5, 0x7f, RZ, 0xc0, !PT ;  /* 0x0000007f05057812 */ /* 0x002fe200078ec0ff */
        /* <DEDUP_REMOVED lines=12> */
.L_x_6921:
        /* <DEDUP_REMOVED lines=11> */
[----:B------:R-:W2:Y:S01]  /*29280*/  LDL R17, [R1+0x20] ;  /* 0x0000200001117983 */ /* 0x000ea20000100800 */
[----:B0-----:R-:W0:Y:S01]  /*29290*/  LDC.64 R6, c[0x0][0x3f8] ;  /* 0x0000fe00ff067b82 */ /* 0x001e220000000a00 */
        /* <DEDUP_REMOVED lines=12> */
.L_x_7092:
[----:B-1----:R-:W-:Y:S02]  /*29360*/  ISETP.NE.AND P0, PT, R14, RZ, PT ;  /* 0x000000ff0e00720c */ /* 0x002fe40003f05270 */
[----:B------:R-:W-:-:S11]  /*29370*/  PLOP3.LUT P6, PT, PT, PT, PT, 0x8, 0x0 ;  /* 0x000000000000781c */ /* 0x000fd60003fce170 */
[----:B------:R-:W-:Y:S05]  /*29380*/  @P0 BRA `(.L_x_6923) ;  /* 0x0000000400c80947 */ /* 0x000fea0003800000 */
[----:B------:R-:W-:-:S03]  /*29390*/  UMOV UR4, 0xffffffff ;  /* 0xffffffff00047882 */ /* 0x000fc60000000000 */
[----:B------:R-:W-:Y:S05]  /*293a0*/  BRA.DIV UR4, `(.L_x_6924) ;  /* 0x0000005a04f07947 */ /* 0x000fea000b800000 */
[----:B------:R-:W-:-:S13]  /*293b0*/  ELECT P6, URZ, PT ;  /* 0x00000000003f782f */ /* 0x000fda00038c0000 */
.L_x_7095:
        /* <DEDUP_REMOVED lines=18> */
[----:B------:R-:W-:-:S03]  /*294e0*/  IMAD.WIDE.U32 R10, R17, UR4, R10 ;  /* 0x00000004110a7c25 */ /* 0x000fc6000f8e000a */
[----:B------:R-:W-:Y:S01]  /*294f0*/  LEA R6, P0, R10, R6, 0x2 ;  /* 0x000000060a067211 */ /* 0x000fe200078010ff */
[----:B--2---:R-:W-:-:S04]  /*29500*/  IMAD R5, R12, UR4, RZ ;  /* 0x000000040c057c24 */ /* 0x004fc8000f8e02ff */
[----:B------:R-:W-:-:S04]  /*29510*/  IMAD R2, R17, UR5, R5 ;  /* 0x0000000511027c24 */ /* 0x000fc8000f8e0205 */
[----:B------:R-:W-:-:S05]  /*29520*/  IMAD.IADD R2, R11, 0x1, R2 ;  /* 0x000000010b027824 */ /* 0x000fca00078e0202 */
[----:B------:R-:W-:-:S05]  /*29530*/  LEA.HI.X R7, R10, R7, R2, 0x2, P0 ;  /* 0x000000070a077211 */ /* 0x000fca00000f1402 */
[----:B------:R0:W5:Y:S02]  /*29540*/  LDG.E R2, desc[UR38][R6.64] ;  /* 0x0000002606027981 */ /* 0x000164000c1e1900 */
.L_x_6926:
        /* <DEDUP_REMOVED lines=12> */
.L_x_7096:
        /* <DEDUP_REMOVED lines=8> */
.L_x_6928:
        /* <DEDUP_REMOVED lines=22> */
.L_x_7097:
        /* <DEDUP_REMOVED lines=8> */
.L_x_6930:
        /* <DEDUP_REMOVED lines=14> */
.L_x_6925:
[----:B------:R-:W2:Y:S01]  /*29950*/  LDL.LU R6, [R1+0x8] ;  /* 0x0000080001067983 */ /* 0x000ea20000300800 */
[----:B01----:R-:W-:Y:S01]  /*29960*/  MOV R7, 0x400 ;  /* 0x0000040000077802 */ /* 0x003fe20000000f00 */
[----:B------:R-:W0:Y:S01]  /*29970*/  S2R R8, SR_CgaCtaId ;  /* 0x0000000000087919 */ /* 0x000e220000008800 */
[----:B------:R-:W-:Y:S05]  /*29980*/  WARPSYNC.ALL ;  /* 0x0000000000007948 */ /* 0x000fea0003800000 */
[----:B------:R-:W-:Y:S01]  /*29990*/  BAR.SYNC.DEFER_BLOCKING 0x8, 0x120 ;  /* 0x0204800000007b1d */ /* 0x000fe20000010000 */
        /* <DEDUP_REMOVED lines=8> */
[----:B------:R-:W-:Y:S01]  /*29a20*/  UMOV UR6, 0x0 ;  /* 0x0000000000067882 */ /* 0x000fe20000000000 */
[----:B------:R-:W-:Y:S01]  /*29a30*/  UMOV UR7, 0x12f00000 ;  /* 0x12f0000000077882 */ /* 0x000fe20000000000 */
[----:B------:R-:W-:Y:S01]  /*29a40*/  UMOV UR10, URZ ;  /* 0x0000003f000a7c82 */ /* 0x000fe20008000000 */
[----:B------:R1:W-:Y:S08]  /*29a50*/  @P0 SYNCS.ARRIVE.TRANS64 RZ, [R7+URZ+0x28800], R5 ;  /* 0x0288000507ff09a7 */ /* 0x0003f0000800003f */
[----:B------:R-:W-:-:S02]  /*29a60*/  UIADD3 UR8, UR9, 0x18400, URZ ;  /* 0x0001840009087890 */ /* 0x000fc4000fffe03f */
[----:B------:R-:W-:Y:S01]  /*29a70*/  UIADD3 UR9, UR9, 0x28800, URZ ;  /* 0x0002880009097890 */ /* 0x000fe2000fffe03f */
[----:B--2---:R-:W-:-:S13]  /*29a80*/  @P0 R2UR UR12, R6 ;  /* 0x00000000060c02ca */ /* 0x004fda00000e0000 */
[----:B------:R1:W-:Y:S02]  /*29a90*/  UTMALDG.4D [UR8], [UR4], desc[UR6] ;  /* 0x00000608040075b4 */ /* 0x0003e40008019000 */
[----:B-1----:R-:W-:Y:S01]  /*29aa0*/  NOP ;  /* 0x0000000000007918 */ /* 0x002fe20000000000 */
.L_x_6923:
        /* <DEDUP_REMOVED lines=13> */
.L_x_7098:
[----:B------:R-:W-:Y:S05]  /*29b80*/  BSYNC B0 ;  /* 0x0000000000007941 */ /* 0x000fea0003800000 */
.L_x_6931:
[----:B------:R-:W2:Y:S04]  /*29b90*/  LDL.LU R5, [R1+0x38] ;  /* 0x0000380001057983 */ /* 0x000ea80000300800 */
[----:B0-----:R-:W3:Y:S01]  /*29ba0*/  LDL R4, [R1+0x2c] ;  /* 0x00002c0001047983 */ /* 0x001ee20000100800 */
[----:B--2---:R-:W-:-:S05]  /*29bb0*/  VIADD R17, R5, 0xfffffffe ;  /* 0xfffffffe05117836 */ /* 0x004fca0000000000 */
[----:B---3--:R-:W-:-:S13]  /*29bc0*/  ISETP.GE.AND P0, PT, R17, R4, PT ;  /* 0x000000041100720c */ /* 0x008fda0003f06270 */
[----:B------:R-:W-:Y:S05]  /*29bd0*/  @!P0 BRA `(.L_x_6933) ;  /* 0x0000001000b48947 */ /* 0x000fea0003800000 */
[----:B------:R0:W5:Y:S04]  /*29be0*/  LDL.LU R6, [R1+0x10] ;  /* 0x0000100001067983 */ /* 0x0001680000300800 */
[----:B------:R0:W5:Y:S02]  /*29bf0*/  LDL.LU R7, [R1+0x18] ;  /* 0x0000180001077983 */ /* 0x0001640000300800 */
.L_x_6953:
        /* <DEDUP_REMOVED lines=34> */
.L_x_6936:
        /* <DEDUP_REMOVED lines=11> */
.L_x_7099:
[----:B------:R-:W-:Y:S05]  /*29ed0*/  BSYNC B1 ;  /* 0x0000000000017941 */ /* 0x000fea0003800000 */
.L_x_6937:
        /* <DEDUP_REMOVED lines=9> */
.L_x_6940:
[----:B------:R-:W-:Y:S05]  /*29f70*/  BSYNC B1 ;  /* 0x0000000000017941 */ /* 0x000fea0003800000 */
.L_x_6939:
        /* <DEDUP_REMOVED lines=16> */
.L_x_6941:
        /* <DEDUP_REMOVED lines=13> */
.L_x_7100:
[----:B------:R-:W-:Y:S05]  /*2a150*/  BSYNC B1 ;  /* 0x0000000000017941 */ /* 0x000fea0003800000 */
.L_x_6942:
        /* <DEDUP_REMOVED lines=11> */
.L_x_6945:
[----:B------:R-:W-:Y:S05]  /*2a210*/  BSYNC B1 ;  /* 0x0000000000017941 */ /* 0x000fea0003800000 */
.L_x_6944:
[----:B------:R-:W-:Y:S01]  /*2a220*/  R2UR UR10, R11 ;  /* 0x000000000b0a72ca */ /* 0x000fe200000e0000 */
[----:B------:R-:W-:Y:S01]  /*2a230*/  UIADD3 UR4, UP0, UR42, 0x370, URZ ;  /* 0x000003702a047890 */ /* 0x000fe2000ff1e03f */
[----:B------:R-:W-:Y:S01]  /*2a240*/  R2UR UR6, R12 ;  /* 0x000000000c0672ca */ /* 0x000fe200000e0000 */
[----:B------:R-:W-:Y:S01]  /*2a250*/  VIADD R3, R3, 0x1c400 ;  /* 0x0001c40003037836 */ /* 0x000fe20000000000 */
[----:B------:R-:W-:Y:S01]  /*2a260*/  R2UR UR7, R13 ;  /* 0x000000000d0772ca */ /* 0x000fe200000e0000 */
[----:B-12---:R-:W-:Y:S01]  /*2a270*/  VIADD R5, R5, 0x28830 ;  /* 0x0002883005057836 */ /* 0x006fe20000000000 */
[----:B------:R-:W-:Y:S01]  /*2a280*/  PLOP3.LUT P0, PT, PT, PT, PT, 0x80, 0x0 ;  /* 0x000000000000781c */ /* 0x000fe20003f0f070 */
[----:B------:R-:W-:-:S12]  /*2a290*/  UIADD3.X UR5, URZ, UR43, URZ, UP0, !UPT ;  /* 0x0000002b3f057290 */ /* 0x000fd800087fe43f */
.L_x_6946:
        /* <DEDUP_REMOVED lines=10> */
.L_x_6935:
[----:B------:R-:W-:Y:S05]  /*2a340*/  BSYNC B0 ;  /* 0x0000000000007941 */ /* 0x000fea0003800000 */
.L_x_6934:
[----:B------:R-:W-:-:S06]  /*2a350*/  UISETP.NE.AND UP0, UPT, UR37, 0x3, UPT ;  /* 0x000000032500788c */ /* 0x000fcc000bf05270 */
[----:B------:R-:W-:-:S13]  /*2a360*/  PLOP3.LUT P0, PT, PT, PT, UP0, 0x80, 0x0 ;  /* 0x000000000000781c */ /* 0x000fda0003f0f008 */
[----:B------:R-:W-:Y:S05]  /*2a370*/  @!P0 BRA `(.L_x_6947) ;  /* 0x0000000000048947 */ /* 0x000fea0003800000 */
[----:B------:R-:W-:Y:S01]  /*2a380*/  BPT.TRAP 0x1 ;  /* 0x000000040000795c */ /* 0x000fe20000300000 */
.L_x_6947:
        /* <DEDUP_REMOVED lines=11> */
.L_x_7101:
[----:B------:R-:W-:Y:S05]  /*2a440*/  BSYNC B0 ;  /* 0x0000000000007941 */ /* 0x000fea0003800000 */
.L_x_6948:
[----:B------:R-:W-:Y:S05]  /*2a450*/  @!P0 BRA `(.L_x_6950) ;  /* 0x0000000000048947 */ /* 0x000fea0003800000 */
[----:B------:R-:W-:Y:S01]  /*2a460*/  BPT.TRAP 0x1 ;  /* 0x000000040000795c */ /* 0x000fe20000300000 */
.L_x_6950:
[----:B------:R-:W-:Y:S01]  /*2a470*/  SHF.L.U32 R4, R7, 0x1f, RZ ;  /* 0x0000001f07047819 */ /* 0x000fe200000006ff */
[----:B--2---:R-:W-:-:S03]  /*2a480*/  IMAD R3, R6, 0x6000, RZ ;  /* 0x0000600006037824 */ /* 0x004fc600078e02ff */
[----:B------:R-:W2:Y:S02]  /*2a490*/  SYNCS.PHASECHK.TRANS64.TRYWAIT P2, [R21+URZ+0x28860], R4 ;  /* 0x02886004150075a7 */ /* 0x000ea4000804017f */
[----:B--2---:R-:W-:Y:S05]  /*2a4a0*/  @!P2 BRA `(.L_x_6951) ;  /* 0x0000004c0054a947 */ /* 0x004fea0003800000 */
.L_x_7102:
[----:B------:R-:W3:Y:S04]  /*2a4b0*/  LDL R12, [R1+0x34] ;  /* 0x00003400010c7983 */ /* 0x000ee80000100800 */
[----:B------:R-:W-:Y:S04]  /*2a4c0*/  STL [R1+0x44], R2 ;  /* 0x0000440201007387 */ /* 0x000fe80000100800 */
[----:B------:R4:W-:Y:S04]  /*2a4d0*/  STL [R1+0x40], R0 ;  /* 0x0000400001007387 */ /* 0x0009e80000100800 */
[----:B----4-:R-:W4:Y:S01]  /*2a4e0*/  LDL R0, [R1+0x24] ;  /* 0x0000240001007983 */ /* 0x010f220000100800 */
[----:B--2---:R-:W-:Y:S01]  /*2a4f0*/  LOP3.LUT R4, R3, R19, RZ, 0xfc, !PT ;  /* 0x0000001303047212 */ /* 0x004fe200078efcff */
[----:B------:R-:W-:Y:S05]  /*2a500*/  WARPSYNC.ALL ;  /* 0x0000000000007948 */ /* 0x000fea0003800000 */
[----:B------:R-:W2:Y:S01]  /*2a510*/  S2R R14, SR_CgaCtaId ;  /* 0x00000000000e7919 */ /* 0x000ea20000008800 */
[----:B------:R-:W-:Y:S01]  /*2a520*/  MOV R13, 0x400 ;  /* 0x00000400000d7802 */ /* 0x000fe20000000f00 */
[----:B------:R-:W-:-:S03]  /*2a530*/  IMAD.MOV.U32 R2, RZ, RZ, 0x20 ;  /* 0x00000020ff027424 */ /* 0x000fc600078e00ff */
[----:B--2---:R-:W-:Y:S02]  /*2a540*/  LEA R13, R14, R13, 0x18 ;  /* 0x0000000d0e0d7211 */ /* 0x004fe400078ec0ff */
[----:B------:R-:W2:Y:S03]  /*2a550*/  S2R R14, SR_TID.X ;  /* 0x00000000000e7919 */ /* 0x000ea60000002100 */
[----:B------:R-:W-:Y:S01]  /*2a560*/  VIADD R13, R13, 0x400 ;  /* 0x000004000d0d7836 */ /* 0x000fe20000000000 */
[----:B--2---:R-:W-:-:S04]  /*2a570*/  LOP3.LUT P2, RZ, R14, 0x4, RZ, 0xc0, !PT ;  /* 0x000000040eff7812 */ /* 0x004fc8000784c0ff */
[----:B------:R-:W-:-:S05]  /*2a580*/  SEL R2, R2, 0xffffffe0, !P2 ;  /* 0xffffffe002027807 */ /* 0x000fca0005000000 */
[--C-:B------:R-:W-:Y:S02]  /*2a590*/  IMAD.IADD R2, R2, 0x1, R3.reuse ;  /* 0x0000000102027824 */ /* 0x100fe400078e0203 */
[C---:B----4-:R-:W-:Y:S01]  /*2a5a0*/  IMAD.IADD R4, R0.reuse, 0x1, R4 ;  /* 0x0000000100047824 */ /* 0x050fe200078e0204 */
[----:B---3--:R-:W-:Y:S02]  /*2a5b0*/  IADD3 R20, R0, R12, R3 ;  /* 0x0000000c00147210 */ /* 0x008fe40007ffe003 */
[----:B------:R-:W-:-:S03]  /*2a5c0*/  LOP3.LUT R12, R3, R18, RZ, 0xfc, !PT ;  /* 0x00000012030c7212 */ /* 0x000fc600078efcff */
[----:B------:R-:W2:Y:S02]  /*2a5d0*/  LDSM.16.MT88.4 R4, [R4+0xc400] ;  /* 0x00c400000404783b */ /* 0x000ea40000004200 */
[----:B------:R-:W-:Y:S01]  /*2a5e0*/  IMAD.IADD R12, R13, 0x1, R12 ;  /* 0x000000010d0c7824 */ /* 0x000fe200078e020c */
[C-C-:B--2---:R-:W-:Y:S02]  /*2a5f0*/  PRMT R8, R4.reuse, 0x6420, R5.reuse ;  /* 0x0000642004087816 */ /* 0x144fe40000000005 */
[----:B-1----:R-:W-:Y:S02]  /*2a600*/  PRMT R9, R4, 0x7531, R5 ;  /* 0x0000753104097816 */ /* 0x002fe40000000005 */
[C-C-:B------:R-:W-:Y:S02]  /*2a610*/  PRMT R10, R6.reuse, 0x6420, R7.reuse ;  /* 0x00006420060a7816 */ /* 0x140fe40000000007 */
[----:B------:R-:W-:Y:S02]  /*2a620*/  PRMT R11, R6, 0x7531, R7 ;  /* 0x00007531060b7816 */ /* 0x000fe40000000007 */
[----:B------:R-:W1:Y:S04]  /*2a630*/  LDSM.16.MT88.4 R4, [R20+0xc400] ;  /* 0x00c400001404783b */ /* 0x000e680000004200 */
[----:B------:R1:W-:Y:S02]  /*2a640*/  STSM.16.M88.4 [R12], R8 ;  /* 0x000000080c007844 */ /* 0x0003e40000000200 */
[----:B-1----:R-:W-:-:S02]  /*2a650*/  PRMT R8, R4, 0x6420, R5 ;  /* 0x0000642004087816 */ /* 0x002fc40000000005 */
[----:B------:R-:W-:Y:S01]  /*2a660*/  PRMT R9, R4, 0x7531, R5 ;  /* 0x0000753104097816 */ /* 0x000fe20000000005 */
[----:B------:R-:W-:Y:S01]  /*2a670*/  VIADD R4, R3, 0x1000 ;  /* 0x0000100003047836 */ /* 0x000fe20000000000 */
[C-C-:B------:R-:W-:Y:S02]  /*2a680*/  PRMT R10, R6.reuse, 0x6420, R7.reuse ;  /* 0x00006420060a7816 */ /* 0x140fe40000000007 */
[----:B------:R-:W-:Y:S02]  /*2a690*/  PRMT R11, R6, 0x7531, R7 ;  /* 0x00007531060b7816 */ /* 0x000fe40000000007 */
[C---:B------:R-:W-:Y:S02]  /*2a6a0*/  LOP3.LUT R5, R4.reuse, R18, RZ, 0xfc, !PT ;  /* 0x0000001204057212 */ /* 0x040fe400078efcff */
[----:B------:R-:W-:-:S03]  /*2a6b0*/  LOP3.LUT R4, R4, R19, RZ, 0xfc, !PT ;  /* 0x0000001304047212 */ /* 0x000fc600078efcff */
[----:B------:R-:W-:Y:S02]  /*2a6c0*/  IMAD.IADD R5, R13, 0x1, R5 ;  /* 0x000000010d057824 */ /* 0x000fe400078e0205 */
[----:B------:R-:W-:-:S03]  /*2a6d0*/  IMAD.IADD R4, R0, 0x1, R4 ;  /* 0x0000000100047824 */ /* 0x000fc600078e0204 */
[----:B------:R1:W-:Y:S04]  /*2a6e0*/  STSM.16.M88.4 [R5], R8 ;  /* 0x0000000805007844 */ /* 0x0003e80000000200 */
[----:B------:R-:W2:Y:S01]  /*2a6f0*/  LDSM.16.MT88.4 R4, [R4+0xc400] ;  /* 0x00c400000404783b */ /* 0x000ea20000004200 */
[----:B-1----:R-:W-:-:S05]  /*2a700*/  IMAD.MOV.U32 R11, RZ, RZ, R13 ;  /* 0x000000ffff0b7224 */ /* 0x002fca00078e000d */
[----:B------:R-:W-:Y:S02]  /*2a710*/  IADD3 R2, R11, R2, R18 ;  /* 0x000000020b027210 */ /* 0x000fe40007ffe012 */
[C-C-:B--2---:R-:W-:Y:S02]  /*2a720*/  PRMT R12, R4.reuse, 0x6420, R5.reuse ;  /* 0x00006420040c7816 */ /* 0x144fe40000000005 */
[----:B------:R-:W-:Y:S02]  /*2a730*/  PRMT R13, R4, 0x7531, R5 ;  /* 0x00007531040d7816 */ /* 0x000fe40000000005 */
[C-C-:B------:R-:W-:Y:S02]  /*2a740*/  PRMT R14, R6.reuse, 0x6420, R7.reuse ;  /* 0x00006420060e7816 */ /* 0x140fe40000000007 */
[----:B------:R-:W-:Y:S02]  /*2a750*/  PRMT R15, R6, 0x7531, R7 ;  /* 0x00007531060f7816 */ /* 0x000fe40000000007 */
[----:B------:R-:W1:Y:S04]  /*2a760*/  LDSM.16.MT88.4 R4, [R20+0xd400] ;  /* 0x00d400001404783b */ /* 0x000e680000004200 */
[----:B------:R2:W-:Y:S02]  /*2a770*/  STSM.16.M88.4 [R2], R12 ;  /* 0x0000000c02007844 */ /* 0x0005e40000000200 */
[----:B--2---:R-:W-:-:S02]  /*2a780*/  IMAD.MOV.U32 R14, RZ, RZ, R11 ;  /* 0x000000ffff0e7224 */ /* 0x004fc400078e000b */
[----:B------:R-:W2:Y:S01]  /*2a790*/  S2R R11, SR_TID.X ;  /* 0x00000000000b7919 */ /* 0x000ea20000002100 */
[----:B------:R-:W-:Y:S02]  /*2a7a0*/  IMAD.MOV.U32 R13, RZ, RZ, 0x20 ;  /* 0x00000020ff0d7424 */ /* 0x000fe400078e00ff */
[----:B------:R-:W-:Y:S01]  /*2a7b0*/  IMAD.MOV.U32 R15, RZ, RZ, R0 ;  /* 0x000000ffff0f7224 */ /* 0x000fe200078e0000 */
[----:B------:R-:W-:Y:S02]  /*2a7c0*/  LOP3.LUT R0, R18, 0x1000, RZ, 0xfc, !PT ;  /* 0x0000100012007812 */ /* 0x000fe400078efcff */
[C-C-:B-1----:R-:W-:Y:S02]  /*2a7d0*/  PRMT R8, R4.reuse, 0x6420, R5.reuse ;  /* 0x0000642004087816 */ /* 0x142fe40000000005 */
[----:B------:R-:W-:Y:S02]  /*2a7e0*/  PRMT R9, R4, 0x7531, R5 ;  /* 0x0000753104097816 */ /* 0x000fe40000000005 */
[----:B------:R-:W-:-:S02]  /*2a7f0*/  PRMT R10, R6, 0x6420, R7 ;  /* 0x00006420060a7816 */ /* 0x000fc40000000007 */
[----:B--2---:R-:W-:Y:S02]  /*2a800*/  LOP3.LUT P2, RZ, R11, 0x4, RZ, 0xc0, !PT ;  /* 0x000000040bff7812 */ /* 0x004fe4000784c0ff */
[----:B------:R-:W-:Y:S02]  /*2a810*/  PRMT R11, R6, 0x7531, R7 ;  /* 0x00007531060b7816 */ /* 0x000fe40000000007 */
[----:B------:R-:W-:-:S05]  /*2a820*/  SEL R13, R13, 0xffffffe0, !P2 ;  /* 0xffffffe00d0d7807 */ /* 0x000fca0005000000 */
[----:B------:R-:W-:-:S05]  /*2a830*/  IMAD.IADD R13, R13, 0x1, R3 ;  /* 0x000000010d0d7824 */ /* 0x000fca00078e0203 */
[----:B------:R-:W-:-:S05]  /*2a840*/  IADD3 R0, R14, R0, R13 ;  /* 0x000000000e007210 */ /* 0x000fca0007ffe00d */
[----:B------:R1:W-:Y:S02]  /*2a850*/  STSM.16.M88.4 [R0], R8 ;  /* 0x0000000800007844 */ /* 0x0003e40000000200 */
[----:B-1----:R-:W-:Y:S02]  /*2a860*/  VIADD R8, R3, 0x2000 ;  /* 0x0000200003087836 */ /* 0x002fe40000000000 */
[----:B------:R-:W-:Y:S02]  /*2a870*/  IMAD.MOV.U32 R11, RZ, RZ, R15 ;  /* 0x000000ffff0b7224 */ /* 0x000fe400078e000f */
[----:B------:R-:W-:Y:S01]  /*2a880*/  IMAD.MOV.U32 R10, RZ, RZ, R14 ;  /* 0x000000ffff0a7224 */ /* 0x000fe200078e000e */
[C---:B------:R-:W-:Y:S02]  /*2a890*/  LOP3.LUT R4, R8.reuse, R19, RZ, 0xfc, !PT ;  /* 0x0000001308047212 */ /* 0x040fe400078efcff */
[----:B------:R-:W-:-:S03]  /*2a8a0*/  LOP3.LUT R8, R8, R18, RZ, 0xfc, !PT ;  /* 0x0000001208087212 */ /* 0x000fc600078efcff */
[----:B------:R-:W-:Y:S02]  /*2a8b0*/  IMAD.IADD R4, R11, 0x1, R4 ;  /* 0x000000010b047824 */ /* 0x000fe400078e0204 */
[----:B------:R-:W-:-:S04]  /*2a8c0*/  IMAD.IADD R8, R10, 0x1, R8 ;  /* 0x000000010a087824 */ /* 0x000fc800078e0208 */
[----:B------:R-:W1:Y:S02]  /*2a8d0*/  LDSM.16.MT88.4 R4, [R4+0xc400] ;  /* 0x00c400000404783b */ /* 0x000e640000004200 */
[C-C-:B-1----:R-:W-:Y:S02]  /*2a8e0*/  PRMT R12, R4.reuse, 0x6420, R5.reuse ;  /* 0x00006420040c7816 */ /* 0x142fe40000000005 */
[----:B------:R-:W-:Y:S02]  /*2a8f0*/  PRMT R13, R4, 0x7531, R5 ;  /* 0x00007531040d7816 */ /* 0x000fe40000000005 */
[C-C-:B------:R-:W-:Y:S02]  /*2a900*/  PRMT R14, R6.reuse, 0x6420, R7.reuse ;  /* 0x00006420060e7816 */ /* 0x140fe40000000007 */
[----:B------:R-:W-:Y:S02]  /*2a910*/  PRMT R15, R6, 0x7531, R7 ;  /* 0x00007531060f7816 */ /* 0x000fe40000000007 */
[----:B------:R-:W1:Y:S04]  /*2a920*/  LDSM.16.MT88.4 R4, [R20+0xe400] ;  /* 0x00e400001404783b */ /* 0x000e680000004200 */
[----:B------:R2:W-:Y:S02]  /*2a930*/  STSM.16.M88.4 [R8], R12 ;  /* 0x0000000c08007844 */ /* 0x0005e40000000200 */
[----:B--2---:R-:W-:-:S02]  /*2a940*/  IMAD.MOV.U32 R14, RZ, RZ, R10 ;  /* 0x000000ffff0e7224 */ /* 0x004fc400078e000a */
[----:B------:R-:W-:Y:S01]  /*2a950*/  IMAD.MOV.U32 R15, RZ, RZ, R11 ;  /* 0x000000ffff0f7224 */ /* 0x000fe200078e000b */
[C-C-:B-1----:R-:W-:Y:S02]  /*2a960*/  PRMT R8, R4.reuse, 0x6420, R5.reuse ;  /* 0x0000642004087816 */ /* 0x142fe40000000005 */
[----:B------:R-:W-:Y:S01]  /*2a970*/  PRMT R9, R4, 0x7531, R5 ;  /* 0x0000753104097816 */ /* 0x000fe20000000005 */
[----:B------:R-:W-:Y:S01]  /*2a980*/  VIADD R4, R3, 0x3000 ;  /* 0x0000300003047836 */ /* 0x000fe20000000000 */
[C-C-:B------:R-:W-:Y:S02]  /*2a990*/  PRMT R10, R6.reuse, 0x6420, R7.reuse ;  /* 0x00006420060a7816 */ /* 0x140fe40000000007 */
[----:B------:R-:W-:Y:S02]  /*2a9a0*/  PRMT R11, R6, 0x7531, R7 ;  /* 0x00007531060b7816 */ /* 0x000fe40000000007 */
[C---:B------:R-:W-:Y:S02]  /*2a9b0*/  LOP3.LUT R5, R4.reuse, R18, RZ, 0xfc, !PT ;  /* 0x0000001204057212 */ /* 0x040fe400078efcff */
[----:B------:R-:W-:-:S03]  /*2a9c0*/  LOP3.LUT R4, R4, R19, RZ, 0xfc, !PT ;  /* 0x0000001304047212 */ /* 0x000fc600078efcff */
[----:B------:R-:W-:-:S05]  /*2a9d0*/  IMAD.IADD R5, R14, 0x1, R5 ;  /* 0x000000010e057824 */ /* 0x000fca00078e0205 */
[----:B------:R1:W-:Y:S02]  /*2a9e0*/  STSM.16.M88.4 [R5], R8 ;  /* 0x0000000805007844 */ /* 0x0003e40000000200 */
[----:B-1----:R-:W-:Y:S02]  /*2a9f0*/  IMAD.MOV.U32 R11, RZ, RZ, R15 ;  /* 0x000000ffff0b7224 */ /* 0x002fe400078e000f */
[----:B------:R-:W-:Y:S02]  /*2aa00*/  IMAD.MOV.U32 R10, RZ, RZ, R14 ;  /* 0x000000ffff0a7224 */ /* 0x000fe400078e000e */
[----:B------:R-:W-:-:S06]  /*2aa10*/  IMAD.IADD R4, R11, 0x1, R4 ;  /* 0x000000010b047824 */ /* 0x000fcc00078e0204 */
[----:B------:R-:W1:Y:S02]  /*2aa20*/  LDSM.16.MT88.4 R4, [R4+0xc400] ;  /* 0x00c400000404783b */ /* 0x000e640000004200 */
[C-C-:B-1----:R-:W-:Y:S02]  /*2aa30*/  PRMT R12, R4.reuse, 0x6420, R5.reuse ;  /* 0x00006420040c7816 */ /* 0x142fe40000000005 */
[----:B------:R-:W-:Y:S02]  /*2aa40*/  PRMT R13, R4, 0x7531, R5 ;  /* 0x00007531040d7816 */ /* 0x000fe40000000005 */
[C-C-:B------:R-:W-:Y:S02]  /*2aa50*/  PRMT R14, R6.reuse, 0x6420, R7.reuse ;  /* 0x00006420060e7816 */ /* 0x140fe40000000007 */
[----:B------:R-:W-:Y:S02]  /*2aa60*/  PRMT R15, R6, 0x7531, R7 ;  /* 0x00007531060f7816 */ /* 0x000fe40000000007 */
[----:B------:R-:W1:Y:S04]  /*2aa70*/  LDSM.16.MT88.4 R4, [R20+0xf400] ;  /* 0x00f400001404783b */ /* 0x000e680000004200 */
[----:B------:R2:W-:Y:S02]  /*2aa80*/  STSM.16.M88.4 [R2+0x2000], R12 ;  /* 0x0020000c02007844 */ /* 0x0005e40000000200 */
[----:B--2---:R-:W-:-:S02]  /*2aa90*/  IMAD.MOV.U32 R14, RZ, RZ, R10 ;  /* 0x000000ffff0e7224 */ /* 0x004fc400078e000a */
[----:B------:R-:W-:Y:S01]  /*2aaa0*/  IMAD.MOV.U32 R15, RZ, RZ, R11 ;  /* 0x000000ffff0f7224 */ /* 0x000fe200078e000b */
[C-C-:B-1----:R-:W-:Y:S02]  /*2aab0*/  PRMT R8, R4.reuse, 0x6420, R5.reuse ;  /* 0x0000642004087816 */ /* 0x142fe40000000005 */
[----:B------:R-:W-:Y:S02]  /*2aac0*/  PRMT R9, R4, 0x7531, R5 ;  /* 0x0000753104097816 */ /* 0x000fe40000000005 */
[C-C-:B------:R-:W-:Y:S02]  /*2aad0*/  PRMT R10, R6.reuse, 0x6420, R7.reuse ;  /* 0x00006420060a7816 */ /* 0x140fe40000000007 */
[----:B------:R-:W-:-:S05]  /*2aae0*/  PRMT R11, R6, 0x7531, R7 ;  /* 0x00007531060b7816 */ /* 0x000fca0000000007 */
[----:B------:R1:W-:Y:S02]  /*2aaf0*/  STSM.16.M88.4 [R0+0x2000], R8 ;  /* 0x0020000800007844 */ /* 0x0003e40000000200 */
[C---:B-1----:R-:W-:Y:S02]  /*2ab00*/  VIADD R8, R3.reuse, 0x4000 ;  /* 0x0000400003087836 */ /* 0x042fe40000000000 */
[----:B------:R-:W-:Y:S02]  /*2ab10*/  IMAD.MOV.U32 R11, RZ, RZ, R15 ;  /* 0x000000ffff0b7224 */ /* 0x000fe400078e000f */
[----:B------:R-:W-:Y:S01]  /*2ab20*/  IMAD.MOV.U32 R10, RZ, RZ, R14 ;  /* 0x000000ffff0a7224 */ /* 0x000fe200078e000e */
[C---:B------:R-:W-:Y:S01]  /*2ab30*/  LOP3.LUT R4, R8.reuse, R19, RZ, 0xfc, !PT ;  /* 0x0000001308047212 */ /* 0x040fe200078efcff */
[----:B------:R-:W-:Y:S01]  /*2ab40*/  VIADD R3, R3, 0x5000 ;  /* 0x0000500003037836 */ /* 0x000fe20000000000 */
        /* <DEDUP_REMOVED lines=13> */
[----:B------:R-:W-:Y:S02]  /*2ac20*/  PRMT R9, R4, 0x7531, R5 ;  /* 0x0000753104097816 */ /* 0x000fe40000000005 */
[C---:B------:R-:W-:Y:S02]  /*2ac30*/  LOP3.LUT R4, R3.reuse, R18, RZ, 0xfc, !PT ;  /* 0x0000001203047212 */ /* 0x040fe400078efcff */
[----:B------:R-:W-:Y:S02]  /*2ac40*/  LOP3.LUT R3, R3, R19, RZ, 0xfc, !PT ;  /* 0x0000001303037212 */ /* 0x000fe400078efcff */
[--C-:B------:R-:W-:Y:S01]  /*2ac50*/  PRMT R10, R6, 0x6420, R7.reuse ;  /* 0x00006420060a7816 */ /* 0x100fe20000000007 */
[----:B------:R-:W-:Y:S01]  /*2ac60*/  IMAD.IADD R4, R14, 0x1, R4 ;  /* 0x000000010e047824 */ /* 0x000fe200078e0204 */
[----:B------:R-:W-:Y:S01]  /*2ac70*/  PRMT R11, R6, 0x7531, R7 ;  /* 0x00007531060b7816 */ /* 0x000fe20000000007 */
[----:B------:R-:W-:-:S04]  /*2ac80*/  IMAD.IADD R3, R15, 0x1, R3 ;  /* 0x000000010f037824 */ /* 0x000fc800078e0203 */
[----:B------:R-:W-:Y:S04]  /*2ac90*/  STSM.16.M88.4 [R4], R8 ;  /* 0x0000000804007844 */ /* 0x000fe80000000200 */
[----:B------:R-:W1:Y:S02]  /*2aca0*/  LDSM.16.MT88.4 R4, [R3+0xc400] ;  /* 0x00c400000304783b */ /* 0x000e640000004200 */
[C-C-:B-1----:R-:W-:Y:S02]  /*2acb0*/  PRMT R12, R4.reuse, 0x6420, R5.reuse ;  /* 0x00006420040c7816 */ /* 0x142fe40000000005 */
[----:B------:R-:W-:Y:S02]  /*2acc0*/  PRMT R13, R4, 0x7531, R5 ;  /* 0x00007531040d7816 */ /* 0x000fe40000000005 */
[----:B------:R-:W-:-:S02]  /*2acd0*/  PRMT R14, R6, 0x6420, R7 ;  /* 0x00006420060e7816 */ /* 0x000fc40000000007 */
[----:B------:R-:W-:Y:S02]  /*2ace0*/  PRMT R15, R6, 0x7531, R7 ;  /* 0x00007531060f7816 */ /* 0x000fe40000000007 */
[----:B------:R-:W1:Y:S04]  /*2acf0*/  LDSM.16.MT88.4 R4, [R20+0x11400] ;  /* 0x011400001404783b */ /* 0x000e680000004200 */
[----:B------:R2:W-:Y:S04]  /*2ad00*/  STSM.16.M88.4 [R2+0x4000], R12 ;  /* 0x0040000c02007844 */ /* 0x0005e80000000200 */
[----:B--2---:R2:W5:Y:S01]  /*2ad10*/  LDL.LU R2, [R1+0x44] ;  /* 0x0000440001027983 */ /* 0x0045620000300800 */
        /* <DEDUP_REMOVED lines=10> */
[----:B---3--:R-:W3:Y:S04]  /*2adc0*/  FENCE.VIEW.ASYNC.S ;  /* 0x00000000000073c6 */ /* 0x008ee80000000000 */
[----:B-1----:R2:W5:Y:S01]  /*2add0*/  LDL.LU R0, [R1+0x40] ;  /* 0x0000400001007983 */ /* 0x0025620000300800 */
[----:B------:R-:W-:Y:S05]  /*2ade0*/  @!P0 BRA `(.L_x_6952) ;  /* 0x0000000000048947 */ /* 0x000fea0003800000 */
[----:B------:R-:W-:Y:S01]  /*2adf0*/  BPT.TRAP 0x1 ;  /* 0x000000040000795c */ /* 0x000fe20000300000 */
.L_x_6952:
[----:B------:R-:W4:Y:S01]  /*2ae00*/  LDL R3, [R1+0x2c] ;  /* 0x00002c0001037983 */ /* 0x000f220000100800 */
[----:B---3--:R1:W-:Y:S03]  /*2ae10*/  SYNCS.ARRIVE.TRANS64.A1T0 RZ, [R21+URZ+0x28850], RZ ;  /* 0x028850ff15ff79a7 */ /* 0x0083e6000810003f */
[----:B------:R3:W5:Y:S04]  /*2ae20*/  LDL R6, [R1+0x10] ;  /* 0x0000100001067983 */ /* 0x0007680000100800 */
[----:B------:R3:W5:Y:S01]  /*2ae30*/  LDL R7, [R1+0x18] ;  /* 0x0000180001077983 */ /* 0x0007620000100800 */
[----:B-1----:R-:W-:-:S05]  /*2ae40*/  @!P1 VIADD R21, R21, 0x28880 ;  /* 0x0002888015159836 */ /* 0x002fca0000000000 */
[----:B------:R-:W-:Y:S01]  /*2ae50*/  @!P1 PRMT R21, RZ, 0x654, R21 ;  /* 0x00000654ff159816 */ /* 0x000fe20000000015 */
[----:B------:R-:W-:Y:S06]  /*2ae60*/  BAR.SYNC.DEFER_BLOCKING 0x2, 0x80 ;  /* 0x0082000000007b1d */ /* 0x000fec0000010000 */
[----:B------:R3:W-:Y:S01]  /*2ae70*/  @!P1 SYNCS.ARRIVE.TRANS64.RED.A1T0 RZ, [R21+URZ], RZ ;  /* 0x000000ff15ff99a7 */ /* 0x0007e2000810043f */
[C---:B----4-:R-:W-:Y:S01]  /*2ae80*/  ISETP.GT.AND P0, PT, R17.reuse, R3, PT ;  /* 0x000000031100720c */ /* 0x050fe20003f04270 */
[----:B------:R-:W-:-:S12]  /*2ae90*/  VIADD R17, R17, 0xffffffff ;  /* 0xffffffff11117836 */ /* 0x000fd80000000000 */
[----:B---3--:R-:W-:Y:S05]  /*2aea0*/  @P0 BRA `(.L_x_6953) ;  /* 0xffffffec00540947 */ /* 0x008fea000383ffff */
.L_x_6933:
[----:B------:R-:W-:Y:S04]  /*2aeb0*/  BSSY B0, `(.L_x_6954) ;  /* 0x000000f000007945 */ /* 0x000fe80003800000 */
[----:B------:R-:W-:Y:S05]  /*2aec0*/  @P1 BRA `(.L_x_6955) ;  /* 0x0000000000341947 */ /* 0x000fea0003800000 */
[----:B------:R-:W1:Y:S01]  /*2aed0*/  S2R R3, SR_LANEID ;  /* 0x0000000000037919 */ /* 0x000e620000000000 */
[----:B------:R-:W-:Y:S02]  /*2aee0*/  VOTEU.ANY UR4, UPT, PT ;  /* 0x0000000000047886 */ /* 0x000fe400038e0100 */
[----:B-----5:R-:W1:Y:S08]  /*2aef0*/  FLO.U32 R0, UR4 ;  /* 0x0000000400007d00 */ /* 0x020e7000080e0000 */
[----:B------:R-:W3:Y:S01]  /*2af00*/  POPC R5, UR4 ;  /* 0x0000000400057d09 */ /* 0x000ee20008000000 */
[----:B-1----:R-:W-:-:S02]  /*2af10*/  ISETP.EQ.U32.AND P0, PT, R0, R3, PT ;  /* 0x000000030000720c */ /* 0x002fc40003f02070 */
[----:B------:R-:W3:Y:S11]  /*2af20*/  LDC.64 R2, c[0x0][0xc38] ;  /* 0x00030e00ff027b82 */ /* 0x000ef60000000a00 */
[----:B---3--:R-:W3:Y:S01]  /*2af30*/  @P0 ATOMG.E.ADD.STRONG.GPU PT, R3, desc[UR38][R2.64], R5 ;  /* 0x00000005020309a8 */ /* 0x008ee200081ee1e6 */
[----:B------:R-:W1:Y:S02]  /*2af40*/  S2R R4, SR_LTMASK ;  /* 0x0000000000047919 */ /* 0x000e640000003900 */
[----:B-1----:R-:W-:-:S04]  /*2af50*/  LOP3.LUT R4, R4, UR4, RZ, 0xc0, !PT ;  /* 0x0000000404047c12 */ /* 0x002fc8000f8ec0ff */
[----:B------:R-:W1:Y:S01]  /*2af60*/  POPC R7, R4 ;  /* 0x0000000400077309 */ /* 0x000e620000000000 */
[----:B---3--:R-:W1:Y:S02]  /*2af70*/  SHFL.IDX PT, R0, R3, R0, 0x1f ;  /* 0x00001f0003007589 */ /* 0x008e6400000e0000 */
[----:B-1----:R-:W-:-:S05]  /*2af80*/  IADD3 R0, R0, UR40, R7 ;  /* 0x0000002800007c10 */ /* 0x002fca000fffe007 */
[----:B------:R1:W-:Y:S02]  /*2af90*/  STL [R1], R0 ;  /* 0x0000000001007387 */ /* 0x0003e40000100800 */
.L_x_6955:
[----:B------:R-:W-:Y:S05]  /*2afa0*/  BSYNC B0 ;  /* 0x0000000000007941 */ /* 0x000fea0003800000 */
.L_x_6954:
[----:B------:R-:W-:-:S06]  /*2afb0*/  UISETP.NE.AND UP0, UPT, UR37, 0x3, UPT ;  /* 0x000000032500788c */ /* 0x000fcc000bf05270 */
[----:B------:R-:W-:-:S13]  /*2afc0*/  PLOP3.LUT P0, PT, PT, PT, UP0, 0x80, 0x0 ;  /* 0x000000000000781c */ /* 0x000fda0003f0f008 */
[----:B------:R-:W-:Y:S05]  /*2afd0*/  @!P0 BRA `(.L_x_6956) ;  /* 0x0000000000048947 */ /* 0x000fea0003800000 */
[----:B------:R-:W-:Y:S01]  /*2afe0*/  BPT.TRAP 0x1 ;  /* 0x000000040000795c */ /* 0x000fe20000300000 */
.L_x_6956:
[----:B------:R-:W3:Y:S04]  /*2aff0*/  LDL R3, [R1+0x18] ;  /* 0x0000180001037983 */ /* 0x000ee80000100800 */
[----:B-----5:R-:W4:Y:S01]  /*2b000*/  LDL R2, [R1+0x10] ;  /* 0x0000100001027983 */ /* 0x020f220000100800 */
[----:B------:R-:W-:Y:S01]  /*2b010*/  MOV R4, 0x400 ;  /* 0x0000040000047802 */ /* 0x000fe20000000f00 */
[----:B-1----:R-:W-:Y:S01]  /*2b020*/  IMAD.U32 R0, RZ, RZ, UR41 ;  /* 0x00000029ff007e24 */ /* 0x002fe2000f8e00ff */
[----:B------:R-:W-:Y:S01]  /*2b030*/  BSSY B0, `(.L_x_6957) ;  /* 0x0000009000007945 */ /* 0x000fe20003800000 */
[----:B------:R-:W1:Y:S03]  /*2b040*/  S2R R5, SR_CgaCtaId ;  /* 0x0000000000057919 */ /* 0x000e660000008800 */
[----:B------:R-:W-:-:S02]  /*2b050*/  ISETP.NE.AND P2, PT, R0, 0x3, PT ;  /* 0x000000030000780c */ /* 0x000fc40003f45270 */
[----:B-1----:R-:W-:Y:S02]  /*2b060*/  LEA R4, R5, R4, 0x18 ;  /* 0x0000000405047211 */ /* 0x002fe400078ec0ff */
[----:B---3--:R-:W-:-:S04]  /*2b070*/  LOP3.LUT R3, R3, 0x1, RZ, 0x3c, !PT ;  /* 0x0000000103037812 */ /* 0x008fc800078e3cff */
[----:B------:R-:W-:Y:S01]  /*2b080*/  SHF.L.U32 R3, R3, 0x1f, RZ ;  /* 0x0000001f03037819 */ /* 0x000fe200000006ff */
[----:B----4-:R-:W-:-:S04]  /*2b090*/  IMAD R0, R2, 0x8, R4 ;  /* 0x0000000802007824 */ /* 0x010fc800078e0204 */
[----:B------:R-:W1:Y:S02]  /*2b0a0*/  SYNCS.PHASECHK.TRANS64.TRYWAIT P0, [R0+URZ+0x28870], R3 ;  /* 0x02887003000075a7 */ /* 0x000e64000800017f */
[----:B-1----:R-:W-:Y:S05]  /*2b0b0*/  @!P0 BRA `(.L_x_6958) ;  /* 0x0000004000648947 */ /* 0x002fea0003800000 */
.L_x_7103:
[----:B------:R-:W-:Y:S05]  /*2b0c0*/  BSYNC B0 ;  /* 0x0000000000007941 */ /* 0x000fea0003800000 */
.L_x_6957:
[----:B------:R-:W-:Y:S05]  /*2b0d0*/  @!P2 BRA `(.L_x_6959) ;  /* 0x000000000004a947 */ /* 0x000fea0003800000 */
[----:B------:R-:W-:Y:S01]  /*2b0e0*/  BPT.TRAP 0x1 ;  /* 0x000000040000795c */ /* 0x000fe20000300000 */
.L_x_6959:
[----:B------:R-:W1:Y:S02]  /*2b0f0*/  LDL R2, [R1+0x18] ;  /* 0x0000180001027983 */ /* 0x000e640000100800 */
[----:B-1----:R-:W-:-:S04]  /*2b100*/  SHF.L.U32 R3, R2, 0x1f, RZ ;  /* 0x0000001f02037819 */ /* 0x002fc800000006ff */
[----:B------:R-:W1:Y:S02]  /*2b110*/  SYNCS.PHASECHK.TRANS64.TRYWAIT P0, [R0+URZ+0x28860], R3 ;  /* 0x02886003000075a7 */ /* 0x000e64000800017f */
[----:B-1----:R-:W-:Y:S05]  /*2b120*/  @!P0 BRA `(.L_x_6960) ;  /* 0x00000040005c8947 */ /* 0x002fea0003800000 */
.L_x_7104:
[----:B------:R-:W3:Y:S04]  /*2b130*/  LDL R2, [R1+0x10] ;  /* 0x0000100001027983 */ /* 0x000ee80000100800 */
[----:B-1----:R-:W4:Y:S01]  /*2b140*/  LDL R3, [R1+0x34] ;  /* 0x0000340001037983 */ /* 0x002f220000100800 */
[----:B------:R-:W-:Y:S01]  /*2b150*/  MOV R13, 0x400 ;  /* 0x00000400000d7802 */ /* 0x000fe20000000f00 */
[----:B------:R-:W-:Y:S05]  /*2b160*/  WARPSYNC.ALL ;  /* 0x0000000000007948 */ /* 0x000fea0003800000 */
[----:B------:R-:W1:Y:S01]  /*2b170*/  S2R R14, SR_CgaCtaId ;  /* 0x00000000000e7919 */ /* 0x000e620000008800 */
[----:B------:R-:W-:Y:S01]  /*2b180*/  MOV R15, 0x400 ;  /* 0x00000400000f7802 */ /* 0x000fe20000000f00 */
[----:B------:R-:W5:Y:S01]  /*2b190*/  S2R R17, SR_CgaCtaId ;  /* 0x0000000000117919 */ /* 0x000f620000008800 */
[----:B-1----:R-:W-:-:S02]  /*2b1a0*/  LEA R13, R14, R13, 0x18 ;  /* 0x0000000d0e0d7211 */ /* 0x002fc400078ec0ff */
[----:B------:R-:W1:Y:S01]  /*2b1b0*/  S2R R14, SR_TID.X ;  /* 0x00000000000e7919 */ /* 0x000e620000002100 */
[----:B-----5:R-:W-:Y:S01]  /*2b1c0*/  LEA R15, R17, R15, 0x18 ;  /* 0x0000000f110f7211 */ /* 0x020fe200078ec0ff */
[----:B------:R-:W-:-:S04]  /*2b1d0*/  IMAD.MOV.U32 R17, RZ, RZ, 0x20 ;  /* 0x00000020ff117424 */ /* 0x000fc800078e00ff */
[----:B------:R-:W-:Y:S01]  /*2b1e0*/  VIADD R15, R15, 0x400 ;  /* 0x000004000f0f7836 */ /* 0x000fe20000000000 */
[----:B-1----:R-:W-:-:S04]  /*2b1f0*/  LOP3.LUT P0, RZ, R14, 0x4, RZ, 0xc0, !PT ;  /* 0x000000040eff7812 */ /* 0x002fc8000780c0ff */
[----:B------:R-:W-:Y:S01]  /*2b200*/  SEL R17, R17, 0xffffffe0, !P0 ;  /* 0xffffffe011117807 */ /* 0x000fe20004000000 */
[----:B---3--:R-:W-:-:S05]  /*2b210*/  IMAD R20, R2, 0x6000, RZ ;  /* 0x0000600002147824 */ /* 0x008fca00078e02ff */
[----:B------:R-:W-:-:S05]  /*2b220*/  LOP3.LUT R2, R20, R19, RZ, 0xfc, !PT ;  /* 0x0000001314027212 */ /* 0x000fca00078efcff */
[C---:B------:R-:W-:Y:S01]  /*2b230*/  IMAD.IADD R12, R13.reuse, 0x1, R2 ;  /* 0x000000010d0c7824 */ /* 0x040fe200078e0202 */
[----:B----4-:R-:W-:Y:S02]  /*2b240*/  IADD3 R2, R13, R3, R20 ;  /* 0x000000030d027210 */ /* 0x010fe40007ffe014 */
[----:B------:R-:W-:Y:S02]  /*2b250*/  LOP3.LUT R3, R20, R18, RZ, 0xfc, !PT ;  /* 0x0000001214037212 */ /* 0x000fe400078efcff */
[----:B------:R-:W1:Y:S03]  /*2b260*/  LDSM.16.MT88.4 R4, [R12+0xc400] ;  /* 0x00c400000c04783b */ /* 0x000e660000004200 */
[----:B------:R-:W-:Y:S01]  /*2b270*/  IMAD.IADD R3, R15, 0x1, R3 ;  /* 0x000000010f037824 */ /* 0x000fe200078e0203 */
[C-C-:B-1----:R-:W-:Y:S02]  /*2b280*/  PRMT R8, R4.reuse, 0x6420, R5.reuse ;  /* 0x0000642004087816 */ /* 0x142fe40000000005 */
[----:B------:R-:W-:-:S02]  /*2b290*/  PRMT R9, R4, 0x7531, R5 ;  /* 0x0000753104097816 */ /* 0x000fc40000000005 */
        /* <DEDUP_REMOVED lines=15> */
[----:B------:R-:W-:Y:S02]  /*2b390*/  IMAD.IADD R4, R11, 0x1, R4 ;  /* 0x000000010b047824 */ /* 0x000fe400078e0204 */
[----:B------:R-:W-:-:S04]  /*2b3a0*/  IMAD.IADD R3, R17, 0x1, R20 ;  /* 0x0000000111037824 */ /* 0x000fc800078e0214 */
[----:B------:R-:W1:Y:S01]  /*2b3b0*/  LDSM.16.MT88.4 R4, [R4+0xc400] ;  /* 0x00c400000404783b */ /* 0x000e620000004200 */
[----:B------:R-:W-:Y:S02]  /*2b3c0*/  IADD3 R17, R10, R3, R18 ;  /* 0x000000030a117210 */ /* 0x000fe40007ffe012 */
[C-C-:B-1----:R-:W-:Y:S02]  /*2b3d0*/  PRMT R12, R4.reuse, 0x6420, R5.reuse ;  /* 0x00006420040c7816 */ /* 0x142fe40000000005 */
[----:B------:R-:W-:Y:S02]  /*2b3e0*/  PRMT R13, R4, 0x7531, R5 ;  /* 0x00007531040d7816 */ /* 0x000fe40000000005 */
[C-C-:B------:R-:W-:Y:S02]  /*2b3f0*/  PRMT R14, R6.reuse, 0x6420, R7.reuse ;  /* 0x00006420060e7816 */ /* 0x140fe40000000007 */
[----:B------:R-:W-:Y:S02]  /*2b400*/  PRMT R15, R6, 0x7531, R7 ;  /* 0x00007531060f7816 */ /* 0x000fe40000000007 */
[----:B------:R-:W1:Y:S04]  /*2b410*/  LDSM.16.MT88.4 R4, [R2+0xd400] ;  /* 0x00d400000204783b */ /* 0x000e680000004200 */
[----:B------:R3:W-:Y:S02]  /*2b420*/  STSM.16.M88.4 [R17], R12 ;  /* 0x0000000c11007844 */ /* 0x0007e40000000200 */
[----:B---3--:R-:W-:Y:S01]  /*2b430*/  IMAD.MOV.U32 R14, RZ, RZ, R10 ;  /* 0x000000ffff0e7224 */ /* 0x008fe200078e000a */
[----:B------:R-:W-:Y:S01]  /*2b440*/  LOP3.LUT R13, R18, 0x1000, RZ, 0xfc, !PT ;  /* 0x00001000120d7812 */ /* 0x000fe200078efcff */
[----:B------:R-:W-:-:S03]  /*2b450*/  IMAD.MOV.U32 R15, RZ, RZ, R11 ;  /* 0x000000ffff0f7224 */ /* 0x000fc600078e000b */
[----:B------:R-:W-:Y:S02]  /*2b460*/  IADD3 R3, R14, R13, R3 ;  /* 0x0000000d0e037210 */ /* 0x000fe40007ffe003 */
[C-C-:B-1----:R-:W-:Y:S02]  /*2b470*/  PRMT R8, R4.reuse, 0x6420, R5.reuse ;  /* 0x0000642004087816 */ /* 0x142fe40000000005 */
[----:B------:R-:W-:Y:S02]  /*2b480*/  PRMT R9, R4, 0x7531, R5 ;  /* 0x0000753104097816 */ /* 0x000fe40000000005 */
[C-C-:B------:R-:W-:Y:S02]  /*2b490*/  PRMT R10, R6.reuse, 0x6420, R7.reuse ;  /* 0x00006420060a7816 */ /* 0x140fe40000000007 */
[----:B------:R-:W-:-:S05]  /*2b4a0*/  PRMT R11, R6, 0x7531, R7 ;  /* 0x00007531060b7816 */ /* 0x000fca0000000007 */
        /* <DEDUP_REMOVED lines=15> */
[----:B---3--:R-:W-:-:S02]  /*2b5a0*/  IMAD.MOV.U32 R14, RZ, RZ, R10 ;  /* 0x000000ffff0e7224 */ /* 0x008fc400078e000a */
[----:B------:R-:W-:Y:S01]  /*2b5b0*/  IMAD.MOV.U32 R15, RZ, RZ, R11 ;  /* 0x000000ffff0f7224 */ /* 0x000fe200078e000b */
        /* <DEDUP_REMOVED lines=8> */
[----:B-1----:R-:W-:Y:S01]  /*2b640*/  LOP3.LUT R4, R5, R19, RZ, 0xfc, !PT ;  /* 0x0000001305047212 */ /* 0x002fe200078efcff */
[----:B------:R-:W-:Y:S02]  /*2b650*/  IMAD.MOV.U32 R11, RZ, RZ, R15 ;  /* 0x000000ffff0b7224 */ /* 0x000fe400078e000f */
        /* <DEDUP_REMOVED lines=9> */
[----:B---3--:R-:W-:-:S02]  /*2b6f0*/  IMAD.MOV.U32 R14, RZ, RZ, R10 ;  /* 0x000000ffff0e7224 */ /* 0x008fc400078e000a */
[----:B------:R-:W-:Y:S01]  /*2b700*/  IMAD.MOV.U32 R15, RZ, RZ, R11 ;  /* 0x000000ffff0f7224 */ /* 0x000fe200078e000b */
[C-C-:B-1----:R-:W-:Y:S02]  /*2b710*/  PRMT R8, R4.reuse, 0x6420, R5.reuse ;  /* 0x0000642004087816 */ /* 0x142fe40000000005 */
[----:B------:R-:W-:Y:S02]  /*2b720*/  PRMT R9, R4, 0x7531, R5 ;  /* 0x0000753104097816 */ /* 0x000fe40000000005 */
[C-C-:B------:R-:W-:Y:S02]  /*2b730*/  PRMT R10, R6.reuse, 0x6420, R7.reuse ;  /* 0x00006420060a7816 */ /* 0x140fe40000000007 */
[----:B------:R-:W-:-:S05]  /*2b740*/  PRMT R11, R6, 0x7531, R7 ;  /* 0x00007531060b7816 */ /* 0x000fca0000000007 */
[----:B------:R1:W-:Y:S02]  /*2b750*/  STSM.16.M88.4 [R3+0x2000], R8 ;  /* 0x0020000803007844 */ /* 0x0003e40000000200 */
[----:B-1----:R-:W-:Y:S02]  /*2b760*/  VIADD R8, R20, 0x4000 ;  /* 0x0000400014087836 */ /* 0x002fe40000000000 */
[----:B------:R-:W-:Y:S02]  /*2b770*/  IMAD.MOV.U32 R11, RZ, RZ, R15 ;  /* 0x000000ffff0b7224 */ /* 0x000fe400078e000f */
[----:B------:R-:W-:Y:S01]  /*2b780*/  IMAD.MOV.U32 R10, RZ, RZ, R14 ;  /* 0x000000ffff0a7224 */ /* 0x000fe200078e000e */
[----:B------:R-:W-:Y:S01]  /*2b790*/  LOP3.LUT R4, R8, R19, RZ, 0xfc, !PT ;  /* 0x0000001308047212 */ /* 0x000fe200078efcff */
        /* <DEDUP_REMOVED lines=22> */
[----:B------:R-:W1:Y:S04]  /*2b900*/  LDSM.16.MT88.4 R8, [R20+0xc400] ;  /* 0x00c400001408783b */ /* 0x000e680000004200 */
[----:B------:R-:W3:Y:S01]  /*2b910*/  LDSM.16.MT88.4 R4, [R2+0x11400] ;  /* 0x011400000204783b */ /* 0x000ee20000004200 */
[C-C-:B-1----:R-:W-:Y:S02]  /*2b920*/  PRMT R12, R8.reuse, 0x6420, R9.reuse ;  /* 0x00006420080c7816 */ /* 0x142fe40000000009 */
[----:B------:R-:W-:-:S02]  /*2b930*/  PRMT R13, R8, 0x7531, R9 ;  /* 0x00007531080d7816 */ /* 0x000fc40000000009 */
[C-C-:B------:R-:W-:Y:S02]  /*2b940*/  PRMT R14, R10.reuse, 0x6420, R11.reuse ;  /* 0x000064200a0e7816 */ /* 0x140fe4000000000b */
[----:B------:R-:W-:Y:S02]  /*2b950*/  PRMT R15, R10, 0x7531, R11 ;  /* 0x000075310a0f7816 */ /* 0x000fe4000000000b */
[C-C-:B---3--:R-:W-:Y:S02]  /*2b960*/  PRMT R8, R4.reuse, 0x6420, R5.reuse ;  /* 0x0000642004087816 */ /* 0x148fe40000000005 */
[----:B------:R-:W-:Y:S01]  /*2b970*/  PRMT R9, R4, 0x7531, R5 ;  /* 0x0000753104097816 */ /* 0x000fe20000000005 */
[----:B------:R1:W-:Y:S01]  /*2b980*/  STSM.16.M88.4 [R17+0x4000], R12 ;  /* 0x0040000c11007844 */ /* 0x0003e20000000200 */
        /* <DEDUP_REMOVED lines=11> */
.L_x_6961:
[----:B------:R-:W4:Y:S01]  /*2ba40*/  LDL.LU R4, [R1+0x10] ;  /* 0x0000100001047983 */ /* 0x000f220000300800 */
[----:B---3--:R4:W-:Y:S03]  /*2ba50*/  SYNCS.ARRIVE.TRANS64.A1T0 RZ, [R0+URZ+0x28850], RZ ;  /* 0x028850ff00ff79a7 */ /* 0x0089e6000810003f */
[----:B-1----:R-:W3:Y:S01]  /*2ba60*/  LDL.LU R3, [R1+0x18] ;  /* 0x0000180001037983 */ /* 0x002ee20000300800 */
[----:B------:R-:W-:-:S05]  /*2ba70*/  @!P1 VIADD R2, R0, 0x28880 ;  /* 0x0002888000029836 */ /* 0x000fca0000000000 */
[----:B------:R-:W-:Y:S01]  /*2ba80*/  @!P1 PRMT R2, RZ, 0x654, R2 ;  /* 0x00000654ff029816 */ /* 0x000fe20000000002 */
[----:B------:R-:W-:Y:S06]  /*2ba90*/  BAR.SYNC.DEFER_BLOCKING 0x2, 0x80 ;  /* 0x0082000000007b1d */ /* 0x000fec0000010000 */
[----:B------:R1:W-:Y:S01]  /*2baa0*/  @!P1 SYNCS.ARRIVE.TRANS64.RED.A1T0 RZ, [R2+URZ], RZ ;  /* 0x000000ff02ff99a7 */ /* 0x0003e2000810043f */
[----:B----4-:R-:W-:-:S05]  /*2bab0*/  VIADD R0, R4, 0x1 ;  /* 0x0000000104007836 */ /* 0x010fca0000000000 */
[----:B------:R-:W-:-:S04]  /*2bac0*/  ISETP.NE.AND P0, PT, R0, 0x2, PT ;  /* 0x000000020000780c */ /* 0x000fc80003f05270 */
[----:B-1----:R-:W-:Y:S02]  /*2bad0*/  SEL R2, RZ, 0x1, P0 ;  /* 0x00000001ff027807 */ /* 0x002fe40000000000 */
[----:B------:R-:W-:Y:S02]  /*2bae0*/  SEL R0, R0, RZ, P0 ;  /* 0x000000ff00007207 */ /* 0x000fe40000000000 */
[----:B---3--:R-:W-:-:S03]  /*2baf0*/  LOP3.LUT R3, R3, R2, RZ, 0x3c, !PT ;  /* 0x0000000203037212 */ /* 0x008fc600078e3cff */
[----:B------:R1:W-:Y:S04]  /*2bb00*/  STL [R1+0x10], R0 ;  /* 0x0000100001007387 */ /* 0x0003e80000100800 */
[----:B------:R1:W-:Y:S02]  /*2bb10*/  STL [R1+0x18], R3 ;  /* 0x0000180301007387 */ /* 0x0003e40000100800 */
.L_x_6916:
[----:B------:R-:W-:Y:S05]  /*2bb20*/  BSYNC B6 ;  /* 0x0000000000067941 */ /* 0x000fea0003800000 */
.L_x_6914:
[----:B------:R-:W-:-:S13]  /*2bb30*/  LOP3.LUT P0, RZ, R16, 0x2, RZ, 0xc0, !PT ;  /* 0x0000000210ff7812 */ /* 0x000fda000780c0ff */
[----:B------:R-:W-:Y:S05]  /*2bb40*/  @!P0 BRA `(.L_x_6962) ;  /* 0x0000000000288947 */ /* 0x000fea0003800000 */
[----:B------:R-:W-:Y:S05]  /*2bb50*/  WARPSYNC.ALL ;  /* 0x0000000000007948 */ /* 0x000fea0003800000 */
[----:B------:R-:W4:Y:S08]  /*2bb60*/  S2UR UR5, SR_CgaCtaId ;  /* 0x00000000000579c3 */ /* 0x000f300000008800 */
[----:B------:R-:W-:Y:S06]  /*2bb70*/  BAR.SYNC.DEFER_BLOCKING 0x5, 0x180 ;  /* 0x0146000000007b1d */ /* 0x000fec0000010000 */
[----:B------:R-:W-:-:S02]  /*2bb80*/  UMOV UR4, 0x400 ;  /* 0x0000040000047882 */ /* 0x000fc40000000000 */
[----:B----4-:R-:W-:-:S09]  /*2bb90*/  ULEA UR4, UR5, UR4, 0x18 ;  /* 0x0000000405047291 */ /* 0x010fd2000f8ec03f */
[----:B0-----:R-:W0:Y:S04]  /*2bba0*/  LDS.128 R4, [UR4+0x288d0] ;  /* 0x0288d004ff047984 */ /* 0x001e280008000c00 */
[----:B0-----:R4:W-:Y:S04]  /*2bbb0*/  STL.64 [R1], R4 ;  /* 0x0000000401007387 */ /* 0x0019e80000100a00 */
[----:B------:R4:W-:Y:S01]  /*2bbc0*/  STL.64 [R1+0x8], R6 ;  /* 0x0000080601007387 */ /* 0x0009e20000100a00 */
[----:B------:R-:W-:Y:S06]  /*2bbd0*/  BAR.ARV 0x4, 0x180 ;  /* 0x0106000000007b1d */ /* 0x000fec0000002000 */
[----:B------:R-:W-:Y:S05]  /*2bbe0*/  BRA `(.L_x_6963) ;  /* 0x0000000c00187947 */ /* 0x000fea0003800000 */
.L_x_6962:
[----:B-1-3--:R-:W1:Y:S01]  /*2bbf0*/  S2R R0, SR_TID.X ;  /* 0x0000000000007919 */ /* 0x00ae620000002100 */
[----:B------:R-:W-:Y:S01]  /*2bc00*/  UMOV UR4, 0xffffffff ;  /* 0xffffffff00047882 */ /* 0x000fe20000000000 */
[----:B-1----:R-:W-:-:S04]  /*2bc10*/  LOP3.LUT R8, R0, 0x1f, RZ, 0xc0, !PT ;  /* 0x0000001f00087812 */ /* 0x002fc800078ec0ff */
[----:B------:R-:W-:Y:S01]  /*2bc20*/  ISETP.NE.AND P0, PT, R8, 0x1f, PT ;  /* 0x0000001f0800780c */ /* 0x000fe20003f05270 */
[----:B------:R-:W-:-:S12]  /*2bc30*/  BRA.DIV UR4, `(.L_x_6964) ;  /* 0x0000003604ac7947 */ /* 0x000fd8000b800000 */
[----:B------:R-:W3:Y:S01]  /*2bc40*/  LDL.LU R4, [R1] ;  /* 0x0000000001047983 */ /* 0x000ee20000300800 */
[----:B------:R-:W-:-:S03]  /*2bc50*/  ULDC UR4, c[0x0][0xc14] ;  /* 0x0003050000047ab9 */ /* 0x000fc60000000800 */
[----:B------:R-:W4:Y:S02]  /*2bc60*/  LDL R3, [R1+0xc] ;  /* 0x00000c0001037983 */ /* 0x000f240000100800 */
[----:B----4-:R-:W-:-:S05]  /*2bc70*/  IMAD.IADD R5, R3, 0x1, R8 ;  /* 0x0000000103057824 */ /* 0x010fca00078e0208 */
[----:B------:R-:W-:-:S13]  /*2bc80*/  ISETP.GE.OR P1, PT, R5, UR4, !P0 ;  /* 0x0000000405007c0c */ /* 0x000fda000c726670 */
[----:B------:R-:W1:Y:S02]  /*2bc90*/  @!P1 LDC.64 R2, c[0x0][0xc58] ;  /* 0x00031600ff029b82 */ /* 0x000e640000000a00 */
[----:B-1----:R-:W-:-:S06]  /*2bca0*/  @!P1 IMAD.WIDE R2, R5, 0x4, R2 ;  /* 0x0000000405029825 */ /* 0x002fcc00078e0202 */
[----:B------:R1:W4:Y:S01]  /*2bcb0*/  @!P1 LDG.E R3, desc[UR38][R2.64] ;  /* 0x0000002602039981 */ /* 0x000322000c1e1900 */
[C---:B------:R-:W-:Y:S02]  /*2bcc0*/  ISETP.GE.U32.AND P2, PT, R8.reuse, 0x2, PT ;  /* 0x000000020800780c */ /* 0x040fe40003f46070 */
[C---:B------:R-:W-:Y:S01]  /*2bcd0*/  ISETP.GE.U32.AND P3, PT, R8.reuse, 0x4, PT ;  /* 0x000000040800780c */ /* 0x040fe20003f66070 */
[----:B---3--:R-:W-:Y:S01]  /*2bce0*/  SHFL.IDX PT, R0, R4, RZ, 0x1f ;  /* 0x00001fff04007589 */ /* 0x008fe200000e0000 */
[C---:B------:R-:W-:Y:S02]  /*2bcf0*/  ISETP.GE.U32.AND P4, PT, R8.reuse, 0x8, PT ;  /* 0x000000080800780c */ /* 0x040fe40003f86070 */
[C---:B------:R-:W-:Y:S01]  /*2bd00*/  ISETP.GE.U32.AND P5, PT, R8.reuse, 0x10, PT ;  /* 0x000000100800780c */ /* 0x040fe20003fa6070 */
[----:B-1----:R-:W-:Y:S02]  /*2bd10*/  IMAD.MOV.U32 R2, RZ, RZ, RZ ;  /* 0x000000ffff027224 */ /* 0x002fe400078e00ff */
[----:B----4-:R-:W-:Y:S01]  /*2bd20*/  @!P1 IMAD.MOV.U32 R2, RZ, RZ, R3 ;  /* 0x000000ffff029224 */ /* 0x010fe200078e0003 */
[----:B------:R-:W-:-:S04]  /*2bd30*/  ISETP.NE.AND P1, PT, R8, RZ, PT ;  /* 0x000000ff0800720c */ /* 0x000fc80003f25270 */
[----:B------:R-:W1:Y:S02]  /*2bd40*/  SHFL.UP PT, R14, R2, 0x1, RZ ;  /* 0x04200000020e7989 */ /* 0x000e6400000e00ff */
[----:B-1----:R-:W-:-:S05]  /*2bd50*/  SEL R5, R14, RZ, P1 ;  /* 0x000000ff0e057207 */ /* 0x002fca0000800000 */
[----:B------:R-:W-:Y:S02]  /*2bd60*/  IMAD.IADD R3, R2, 0x1, R5 ;  /* 0x0000000102037824 */ /* 0x000fe400078e0205 */
[----:B------:R-:W-:Y:S04]  /*2bd70*/  SHFL.IDX PT, R5, R4, 0x1, 0x1f ;  /* 0x00201f0004057f89 */ /* 0x000fe800000e0000 */
        /* <DEDUP_REMOVED lines=9> */
[----:B------:R-:W0:Y:S02]  /*2be10*/  SHFL.UP PT, R14, R3, 0x10, RZ ;  /* 0x06000000030e7989 */ /* 0x000e2400000e00ff */
[----:B0-----:R-:W-:-:S05]  /*2be20*/  SEL R6, R14, RZ, P5 ;  /* 0x000000ff0e067207 */ /* 0x001fca0002800000 */
[----:B------:R-:W-:-:S05]  /*2be30*/  IMAD.IADD R6, R3, 0x1, R6 ;  /* 0x0000000103067824 */ /* 0x000fca00078e0206 */
[----:B------:R0:W1:Y:S02]  /*2be40*/  SHFL.IDX PT, R14, R6, 0x1f, 0x1f ;  /* 0x03e01f00060e7f89 */ /* 0x00006400000e0000 */
.L_x_7114:
[----:B------:R-:W-:Y:S02]  /*2be50*/  ULDC UR4, c[0x0][0xc10] ;  /* 0x0003040000047ab9 */ /* 0x000fe40000000800 */
[----:B------:R-:W-:-:S04]  /*2be60*/  IMAD.U32 R4, RZ, RZ, UR4 ;  /* 0x00000004ff047e24 */ /* 0x000fc8000f8e00ff */
[----:B-1----:R-:W-:-:S04]  /*2be70*/  IMAD R9, R14, R4, RZ ;  /* 0x000000040e097224 */ /* 0x002fc800078e02ff */
[----:B------:R-:W-:-:S05]  /*2be80*/  IMAD.IADD R5, R5, 0x1, R9 ;  /* 0x0000000105057824 */ /* 0x000fca00078e0209 */
[----:B------:R-:W-:-:S13]  /*2be90*/  ISETP.GT.AND P6, PT, R5, R0, PT ;  /* 0x000000000500720c */ /* 0x000fda0003fc4270 */
[----:B------:R-:W-:Y:S05]  /*2bea0*/  @P6 BRA `(.L_x_6965) ;  /* 0x0000000000a46947 */ /* 0x000fea0003800000 */
.L_x_6970:
[----:B------:R-:W3:Y:S01]  /*2beb0*/  LDL.LU R2, [R1+0xc] ;  /* 0x00000c0001027983 */ /* 0x000ee20000300800 */
[----:B------:R-:W1:Y:S01]  /*2bec0*/  LDC R3, c[0x0][0xc14] ;  /* 0x00030500ff037b82 */ /* 0x000e620000000800 */
[----:B---3--:R-:W-:-:S05]  /*2bed0*/  VIADD R2, R2, 0x1f ;  /* 0x0000001f02027836 */ /* 0x008fca0000000000 */
[----:B-1----:R-:W-:-:S13]  /*2bee0*/  ISETP.GE.AND P6, PT, R2, R3, PT ;  /* 0x000000030200720c */ /* 0x002fda0003fc6270 */
[----:B------:R-:W-:Y:S05]  /*2bef0*/  @P6 BRA `(.L_x_6966) ;  /* 0x0000000400ec6947 */ /* 0x000fea0003800000 */
[----:B------:R-:W1:Y:S01]  /*2bf00*/  S2R R4, SR_TID.X ;  /* 0x0000000000047919 */ /* 0x000e620000002100 */
[----:B------:R-:W-:Y:S01]  /*2bf10*/  BSSY B0, `(.L_x_6967) ;  /* 0x000000a000007945 */ /* 0x000fe20003800000 */
[----:B------:R3:W-:Y:S01]  /*2bf20*/  STL [R1+0xc], R2 ;  /* 0x00000c0201007387 */ /* 0x0007e20000100800 */
[----:B-1----:R-:W-:-:S05]  /*2bf30*/  LOP3.LUT R4, R4, 0x1f, RZ, 0xc0, !PT ;  /* 0x0000001f04047812 */ /* 0x002fca00078ec0ff */
[----:B------:R-:W-:Y:S02]  /*2bf40*/  IMAD.IADD R7, R2, 0x1, R4 ;  /* 0x0000000102077824 */ /* 0x000fe400078e0204 */
[----:B---3--:R-:W-:-:S03]  /*2bf50*/  IMAD.MOV.U32 R2, RZ, RZ, RZ ;  /* 0x000000ffff027224 */ /* 0x008fc600078e00ff */
[----:B------:R-:W-:-:S13]  /*2bf60*/  ISETP.GE.OR P6, PT, R7, R3, !P0 ;  /* 0x000000030700720c */ /* 0x000fda00047c6670 */
[----:B------:R-:W-:Y:S05]  /*2bf70*/  @P6 BRA `(.L_x_6968) ;  /* 0x00000000000c6947 */ /* 0x000fea0003800000 */
[----:B------:R-:W1:Y:S02]  /*2bf80*/  LDC.64 R2, c[0x0][0xc58] ;  /* 0x00031600ff027b82 */ /* 0x000e640000000a00 */
[----:B-1----:R-:W-:-:S06]  /*2bf90*/  IMAD.WIDE R2, R7, 0x4, R2 ;  /* 0x0000000407027825 */ /* 0x002fcc00078e0202 */
[----:B------:R1:W5:Y:S02]  /*2bfa0*/  LDG.E R2, desc[UR38][R2.64] ;  /* 0x0000002602027981 */ /* 0x000364000c1e1900 */
.L_x_6968:
[----:B------:R-:W-:Y:S05]  /*2bfb0*/  BSYNC B0 ;  /* 0x0000000000007941 */ /* 0x000fea0003800000 */
.L_x_6967:
[----:B------:R-:W-:-:S03]  /*2bfc0*/  UMOV UR4, 0xffffffff ;  /* 0xffffffff00047882 */ /* 0x000fc60000000000 */
[----:B------:R-:W-:Y:S05]  /*2bfd0*/  BRA.DIV UR4, `(.L_x_6969) ;  /* 0x0000003604f07947 */ /* 0x000fea000b800000 */
[----:B-----5:R-:W1:Y:S02]  /*2bfe0*/  SHFL.UP PT, R14, R2, 0x1, RZ ;  /* 0x04200000020e7989 */ /* 0x020e6400000e00ff */
        /* <DEDUP_REMOVED lines=15> */
.L_x_7122:
[----:B------:R-:W-:Y:S02]  /*2c0e0*/  ULDC UR4, c[0x0][0xc10] ;  /* 0x0003040000047ab9 */ /* 0x000fe40000000800 */
[----:B------:R-:W-:-:S04]  /*2c0f0*/  IMAD.U32 R4, RZ, RZ, UR4 ;  /* 0x00000004ff047e24 */ /* 0x000fc8000f8e00ff */
[----:B-1----:R-:W-:-:S04]  /*2c100*/  IMAD R9, R14, R4, RZ ;  /* 0x000000040e097224 */ /* 0x002fc800078e02ff */
[----:B------:R-:W-:-:S05]  /*2c110*/  IMAD.IADD R5, R9, 0x1, R5 ;  /* 0x0000000109057824 */ /* 0x000fca00078e0205 */
[----:B------:R-:W-:-:S13]  /*2c120*/  ISETP.GT.AND P6, PT, R5, R0, PT ;  /* 0x000000000500720c */ /* 0x000fda0003fc4270 */
[----:B------:R-:W-:Y:S05]  /*2c130*/  @!P6 BRA `(.L_x_6970) ;  /* 0xfffffffc005ce947 */ /* 0x000fea000383ffff */
.L_x_6965:
[----:B------:R-:W-:Y:S01]  /*2c140*/  IMAD.IADD R9, R5, 0x1, -R9 ;  /* 0x0000000105097824 */ /* 0x000fe200078e0a09 */
[----:B------:R-:W-:-:S03]  /*2c150*/  UMOV UR4, 0xffffffff ;  /* 0xffffffff00047882 */ /* 0x000fc60000000000 */
[----:B------:R-:W-:-:S05]  /*2c160*/  IMAD R3, R6, R4, R9 ;  /* 0x0000000406037224 */ /* 0x000fca00078e0209 */
[----:B------:R-:W-:Y:S01]  /*2c170*/  ISETP.GT.AND P6, PT, R3, R0, PT ;  /* 0x000000000300720c */ /* 0x000fe20003fc4270 */
[----:B------:R-:W-:-:S12]  /*2c180*/  BRA.DIV UR4, `(.L_x_6971) ;  /* 0x0000003a04447947 */ /* 0x000fd8000b800000 */
[----:B------:R-:W-:-:S04]  /*2c190*/  VOTE.ANY R3, PT, !P6 ;  /* 0x0000000000037806 */ /* 0x000fc800070e0100 */
[----:B------:R-:W1:Y:S02]  /*2c1a0*/  POPC R5, R3 ;  /* 0x0000000300057309 */ /* 0x000e640000000000 */
[----:B-1----:R1:W3:Y:S02]  /*2c1b0*/  SHFL.IDX PT, R7, R2, R5, 0x1f ;  /* 0x00001f0502077589 */ /* 0x0022e400000e0000 */
.L_x_7126:
[----:B------:R-:W-:Y:S01]  /*2c1c0*/  ISETP.NE.AND P0, PT, R3, RZ, PT ;  /* 0x000000ff0300720c */ /* 0x000fe20003f05270 */
[----:B-1----:R-:W-:-:S12]  /*2c1d0*/  IMAD.MOV.U32 R2, RZ, RZ, RZ ;  /* 0x000000ffff027224 */ /* 0x002fd800078e00ff */
[----:B------:R-:W-:Y:S05]  /*2c1e0*/  @!P0 BRA `(.L_x_6972) ;  /* 0x0000000000108947 */ /* 0x000fea0003800000 */
[----:B------:R-:W-:Y:S01]  /*2c1f0*/  UMOV UR4, 0xffffffff ;  /* 0xffffffff00047882 */ /* 0x000fe20000000000 */
[----:B------:R-:W-:Y:S02]  /*2c200*/  VIADD R12, R5, 0xffffffff ;  /* 0xffffffff050c7836 */ /* 0x000fe40000000000 */
[----:B------:R-:W-:Y:S05]  /*2c210*/  BRA.DIV UR4, `(.L_x_6973) ;  /* 0x0000003a04687947 */ /* 0x000fea000b800000 */
[----:B------:R1:W4:Y:S02]  /*2c220*/  SHFL.IDX PT, R2, R6, R12, 0x1f ;  /* 0x00001f0c06027589 */ /* 0x00032400000e0000 */
.L_x_6972:
[----:B------:R-:W5:Y:S01]  /*2c230*/  LDL.LU R3, [R1+0xc] ;  /* 0x00000c0001037983 */ /* 0x000f620000300800 */
[----:B------:R-:W0:Y:S01]  /*2c240*/  LDC.64 R10, c[0x0][0xc68] ;  /* 0x00031a00ff0a7b82 */ /* 0x000e220000000a00 */
[----:B-----5:R-:W-:-:S04]  /*2c250*/  IMAD.IADD R3, R5, 0x1, R3 ;  /* 0x0000000105037824 */ /* 0x020fc800078e0203 */
[----:B0-----:R-:W-:Y:S01]  /*2c260*/  IMAD.WIDE R10, R3, 0x4, R10 ;  /* 0x00000004030a7825 */ /* 0x001fe200078e020a */
[----:B------:R0:W-:Y:S04]  /*2c270*/  STL [R1+0xc], R3 ;  /* 0x00000c0301007387 */ /* 0x0001e80000100800 */
[----:B-1----:R-:W3:Y:S01]  /*2c280*/  LDG.E R6, desc[UR38][R10.64] ;  /* 0x000000260a067981 */ /* 0x002ee2000c1e1900 */
[----:B----4-:R-:W-:-:S04]  /*2c290*/  IMAD R12, R2, R4, R9 ;  /* 0x00000004020c7224 */ /* 0x010fc800078e0209 */
[----:B------:R-:W-:Y:S01]  /*2c2a0*/  IMAD.IADD R0, R0, 0x1, -R12 ;  /* 0x0000000100007824 */ /* 0x000fe200078e0a0c */
[----:B------:R1:W-:Y:S01]  /*2c2b0*/  STL [R1], R12 ;  /* 0x0000000c01007387 */ /* 0x0003e20000100800 */
[----:B---3--:R-:W-:-:S05]  /*2c2c0*/  IMAD R5, R7, R6, RZ ;  /* 0x0000000607057224 */ /* 0x008fca00078e02ff */
[----:B------:R-:W-:-:S04]  /*2c2d0*/  IABS R8, R5 ;  /* 0x0000000500087213 */ /* 0x000fc80000000000 */
[----:B0-----:R-:W0:Y:S08]  /*2c2e0*/  I2F.RP R3, R8 ;  /* 0x0000000800037306 */ /* 0x001e300000209400 */
        /* <DEDUP_REMOVED lines=60> */
.L_x_6966:
[----:B------:R-:W-:Y:S01]  /*2c6b0*/  UMOV UR4, URZ ;  /* 0x0000003f00047c82 */ /* 0x000fe20008000000 */
[----:B------:R-:W-:Y:S01]  /*2c6c0*/  ULDC UR6, c[0x0][0xc14] ;  /* 0x0003050000067ab9 */ /* 0x000fe20000000800 */
[----:B------:R-:W-:Y:S01]  /*2c6d0*/  UMOV UR5, URZ ;  /* 0x0000003f00057c82 */ /* 0x000fe20008000000 */
[----:B------:R1:W-:Y:S01]  /*2c6e0*/  STL [R1], R0 ;  /* 0x0000000001007387 */ /* 0x0003e20000100800 */
[----:B------:R-:W-:Y:S02]  /*2c6f0*/  IMAD.U32 R3, RZ, RZ, UR4 ;  /* 0x00000004ff037e24 */ /* 0x000fe4000f8e00ff */
[----:B------:R-:W-:-:S03]  /*2c700*/  IMAD.U32 R2, RZ, RZ, UR5 ;  /* 0x00000005ff027e24 */ /* 0x000fc6000f8e00ff */
[----:B------:R3:W-:Y:S01]  /*2c710*/  STL [R1+0x4], R3 ;  /* 0x0000040301007387 */ /* 0x0007e20000100800 */
[----:B-1----:R-:W-:-:S05]  /*2c720*/  IMAD.U32 R0, RZ, RZ, UR6 ;  /* 0x00000006ff007e24 */ /* 0x002fca000f8e00ff */
[----:B------:R3:W-:Y:S04]  /*2c730*/  STL [R1+0xc], R0 ;  /* 0x00000c0001007387 */ /* 0x0007e80000100800 */
[----:B------:R3:W-:Y:S02]  /*2c740*/  STL [R1+0x8], R2 ;  /* 0x0000080201007387 */ /* 0x0007e40000100800 */
.L_x_6974:
[----:B-1-3--:R-:W0:Y:S04]  /*2c750*/  LDL R3, [R1+0x8] ;  /* 0x0000080001037983 */ /* 0x00ae280000100800 */
[----:B------:R-:W3:Y:S04]  /*2c760*/  LDL R2, [R1+0xc] ;  /* 0x00000c0001027983 */ /* 0x000ee80000100800 */
[----:B------:R-:W4:Y:S04]  /*2c770*/  LDL R4, [R1] ;  /* 0x0000000001047983 */ /* 0x000f280000100800 */
[----:B------:R-:W4:Y:S01]  /*2c780*/  LDL R5, [R1+0x4] ;  /* 0x0000040001057983 */ /* 0x000f220000100800 */
[----:B------:R-:W-:Y:S05]  /*2c790*/  WARPSYNC.ALL ;  /* 0x0000000000007948 */ /* 0x000fea0003800000 */
[----:B------:R-:W1:Y:S02]  /*2c7a0*/  S2R R0, SR_TID.X ;  /* 0x0000000000007919 */ /* 0x000e640000002100 */
[----:B-1----:R-:W-:Y:S01]  /*2c7b0*/  LOP3.LUT R0, R0, 0x1f, RZ, 0xc0, !PT ;  /* 0x0000001f00007812 */ /* 0x002fe200078ec0ff */
[----:B------:R-:W-:Y:S03]  /*2c7c0*/  BAR.SYNC.DEFER_BLOCKING 0x4, 0x180 ;  /* 0x0106000000007b1d */ /* 0x000fe60000010000 */
[----:B------:R-:W-:-:S13]  /*2c7d0*/  ISETP.NE.AND P0, PT, R0, RZ, PT ;  /* 0x000000ff0000720c */ /* 0x000fda0003f05270 */
[----:B------:R-:W-:Y:S01]  /*2c7e0*/  @!P0 MOV R0, 0x400 ;  /* 0x0000040000008802 */ /* 0x000fe20000000f00 */
[----:B0-----:R-:W-:Y:S02]  /*2c7f0*/  IMAD.MOV.U32 R6, RZ, RZ, R3 ;  /* 0x000000ffff067224 */ /* 0x001fe400078e0003 */
[----:B------:R-:W0:Y:S01]  /*2c800*/  @!P0 S2R R3, SR_CgaCtaId ;  /* 0x0000000000038919 */ /* 0x000e220000008800 */
[----:B---3--:R-:W-:Y:S01]  /*2c810*/  IMAD.MOV.U32 R7, RZ, RZ, R2 ;  /* 0x000000ffff077224 */ /* 0x008fe200078e0002 */
[----:B0-----:R-:W-:-:S05]  /*2c820*/  @!P0 LEA R0, R3, R0, 0x18 ;  /* 0x0000000003008211 */ /* 0x001fca00078ec0ff */
[----:B----4-:R0:W-:Y:S01]  /*2c830*/  @!P0 STS.128 [R0+0x288d0], R4 ;  /* 0x0288d00400008388 */ /* 0x0101e20000000c00 */
[----:B------:R-:W-:Y:S06]  /*2c840*/  BAR.ARV 0x5, 0x180 ;  /* 0x0146000000007b1d */ /* 0x000fec0000002000 */
.L_x_6963:
[----:B01-3--:R-:W3:Y:S01]  /*2c850*/  LDL R0, [R1+0xc] ;  /* 0x00000c0001007983 */ /* 0x00bee20000100800 */
[----:B------:R-:W-:Y:S02]  /*2c860*/  ULDC UR4, c[0x0][0xc14] ;  /* 0x0003050000047ab9 */ /* 0x000fe40000000800 */
[----:B---3--:R-:W-:-:S13]  /*2c870*/  ISETP.GE.AND P0, PT, R0, UR4, PT ;  /* 0x0000000400007c0c */ /* 0x008fda000bf06270 */
[----:B------:R-:W-:Y:S05]  /*2c880*/  @!P0 BRA `(.L_x_6975) ;  /* 0xffffffa400748947 */ /* 0x000fea000383ffff */
[----:B------:R-:W-:Y:S05]  /*2c890*/  BSYNC B7 ;  /* 0x0000000000077941 */ /* 0x000fea0003800000 */
.L_x_6862:
[----:B-1----:R-:W3:Y:S01]  /*2c8a0*/  LDL.LU R0, [R1+0x3c] ;  /* 0x00003c0001007983 */ /* 0x002ee20000300800 */
[----:B------:R-:W-:Y:S01]  /*2c8b0*/  BSSY B0, `(.L_x_6976) ;  /* 0x000000b000007945 */ /* 0x000fe20003800000 */
[----:B--2-4-:R-:W1:Y:S01]  /*2c8c0*/  S2R R5, SR_CgaCtaId ;  /* 0x0000000000057919 */ /* 0x014e620000008800 */
        /* <DEDUP_REMOVED lines=9> */
.L_x_7129:
[----:B------:R-:W-:Y:S05]  /*2c960*/  BSYNC B0 ;  /* 0x0000000000007941 */ /* 0x000fea0003800000 */
.L_x_6976:
[----:B------:R-:W-:-:S03]  /*2c970*/  UMOV UR4, 0xffffffff ;  /* 0xffffffff00047882 */ /* 0x000fc60000000000 */
[----:B------:R-:W-:Y:S05]  /*2c980*/  BRA.DIV UR4, `(.L_x_6978) ;  /* 0x0000003204c87947 */ /* 0x000fea000b800000 */
[----:B------:R-:W1:Y:S02]  /*2c990*/  S2R R2, SR_TID.X ;  /* 0x0000000000027919 */ /* 0x000e640000002100 */
[----:B-1----:R-:W-:-:S04]  /*2c9a0*/  SHF.R.U32.HI R2, RZ, 0x5, R2 ;  /* 0x00000005ff027819 */ /* 0x002fc80000011602 */
[----:B------:R-:W-:-:S05]  /*2c9b0*/  LOP3.LUT R2, R2, 0x3, RZ, 0xc0, !PT ;  /* 0x0000000302027812 */ /* 0x000fca00078ec0ff */
[----:B------:R1:W2:Y:S02]  /*2c9c0*/  SHFL.IDX PT, R14, R2, RZ, 0x1f ;  /* 0x00001fff020e7589 */ /* 0x0002a400000e0000 */
.L_x_7132:
[----:B--2---:R-:W-:-:S13]  /*2c9d0*/  ISETP.NE.AND P0, PT, R14, RZ, PT ;  /* 0x000000ff0e00720c */ /* 0x004fda0003f05270 */
[----:B------:R-:W-:Y:S05]  /*2c9e0*/  @P0 BRA `(.L_x_6617) ;  /* 0x0000000000b00947 */ /* 0x000fea0003800000 */
[----:B------:R-:W-:-:S03]  /*2c9f0*/  UMOV UR4, 0xffffffff ;  /* 0xffffffff00047882 */ /* 0x000fc60000000000 */
[----:B------:R-:W-:Y:S05]  /*2ca00*/  BRA.DIV UR4, `(.L_x_6979) ;  /* 0x0000003204dc7947 */ /* 0x000fea000b800000 */
[----:B------:R-:W-:-:S13]  /*2ca10*/  ELECT P6, URZ, PT ;  /* 0x00000000003f782f */ /* 0x000fda00038c0000 */
.L_x_7135:
[----:B------:R-:W-:Y:S05]  /*2ca20*/  @!P6 BRA `(.L_x_6617) ;  /* 0x0000000000a0e947 */ /* 0x000fea0003800000 */
[----:B------:R-:W-:-:S06]  /*2ca30*/  ULOP3.LUT UR4, UR36, 0x2, URZ, 0xfc, !UPT ;  /* 0x0000000224047892 */ /* 0x000fcc000f8efc3f */
[----:B-1----:R-:W-:-:S05]  /*2ca40*/  IMAD.U32 R2, RZ, RZ, UR4 ;  /* 0x00000004ff027e24 */ /* 0x002fca000f8e00ff */
[----:B------:R-:W-:-:S13]  /*2ca50*/  ISETP.NE.AND P0, PT, R2, 0x3, PT ;  /* 0x000000030200780c */ /* 0x000fda0003f05270 */
[----:B------:R-:W-:Y:S05]  /*2ca60*/  @!P0 BRA `(.L_x_6980) ;  /* 0x0000000000048947 */ /* 0x000fea0003800000 */
[----:B------:R-:W-:Y:S01]  /*2ca70*/  BPT.TRAP 0x1 ;  /* 0x000000040000795c */ /* 0x000fe20000300000 */
.L_x_6980:
        /* <DEDUP_REMOVED lines=14> */
.L_x_7136:
[----:B------:R-:W1:Y:S02]  /*2cb60*/  SYNCS.PHASECHK.TRANS64.TRYWAIT P1, [R7+URZ], R2 ;  /* 0x00000002070075a7 */ /* 0x000e64000802017f */
[----:B-1----:R-:W-:Y:S05]  /*2cb70*/  @!P1 BRA `(.L_x_6982) ;  /* 0x0000003000b49947 */ /* 0x002fea0003800000 */
.L_x_7137:
[----:B------:R-:W-:Y:S05]  /*2cb80*/  @!P0 BRA `(.L_x_6983) ;  /* 0x0000000000048947 */ /* 0x000fea0003800000 */
[----:B------:R-:W-:Y:S01]  /*2cb90*/  BPT.TRAP 0x1 ;  /* 0x000000040000795c */ /* 0x000fe20000300000 */
.L_x_6983:
[----:B------:R-:W2:Y:S02]  /*2cba0*/  LDL.LU R4, [R1+0x10] ;  /* 0x0000100001047983 */ /* 0x000ea40000300800 */
[----:B--2---:R-:W-:-:S04]  /*2cbb0*/  IMAD R4, R4, 0x8, R0 ;  /* 0x0000000804047824 */ /* 0x004fc800078e0200 */
[----:B------:R-:W2:Y:S02]  /*2cbc0*/  SYNCS.PHASECHK.TRANS64.TRYWAIT P1, [R4+URZ+0x28860], R5 ;  /* 0x02886005040075a7 */ /* 0x000ea4000802017f */
[----:B--2---:R-:W-:Y:S05]  /*2cbd0*/  @!P1 BRA `(.L_x_6984) ;  /* 0x0000003000b09947 */ /* 0x004fea0003800000 */
.L_x_7138:
[----:B------:R-:W-:Y:S05]  /*2cbe0*/  @!P0 BRA `(.L_x_6985) ;  /* 0x0000000000048947 */ /* 0x000fea0003800000 */
[----:B------:R-:W-:Y:S01]  /*2cbf0*/  BPT.TRAP 0x1 ;  /* 0x000000040000795c */ /* 0x000fe20000300000 */
.L_x_6985:
[----:B------:R-:W-:-:S04]  /*2cc00*/  IMAD R3, R3, 0x8, R0 ;  /* 0x0000000803037824 */ /* 0x000fc800078e0200 */
[----:B------:R-:W3:Y:S02]  /*2cc10*/  SYNCS.PHASECHK.TRANS64.TRYWAIT P1, [R3+URZ+0x28860], R2 ;  /* 0x02886002030075a7 */ /* 0x000ee4000802017f */
[----:B---3--:R-:W-:Y:S05]  /*2cc20*/  @!P1 BRA `(.L_x_6986) ;  /* 0x0000003000b09947 */ /* 0x008fea0003800000 */
.L_x_7139:
[----:B------:R-:W-:Y:S05]  /*2cc30*/  @!P0 BRA `(.L_x_6987) ;  /* 0x0000000000048947 */ /* 0x000fea0003800000 */
[----:B------:R-:W-:Y:S01]  /*2cc40*/  BPT.TRAP 0x1 ;  /* 0x000000040000795c */ /* 0x000fe20000300000 */
.L_x_6987:
[----:B------:R-:W4:Y:S02]  /*2cc50*/  SYNCS.PHASECHK.TRANS64.TRYWAIT P0, [R4+URZ+0x28880], R5 ;  /* 0x02888005040075a7 */ /* 0x000f24000800017f */
[----:B----4-:R-:W-:Y:S05]  /*2cc60*/  @!P0 BRA `(.L_x_6988) ;  /* 0x0000003000b48947 */ /* 0x010fea0003800000 */
.L_x_6989:
[----:B------:R0:W0:Y:S02]  /*2cc70*/  SYNCS.PHASECHK.TRANS64.TRYWAIT P0, [R3+URZ+0x28880], R2 ;  /* 0x02888002030075a7 */ /* 0x000024000800017f */
[----:B0-----:R-:W-:Y:S05]  /*2cc80*/  @!P0 NANOSLEEP.SYNCS 0x989680 ;  /* 0x009896800000895d */ /* 0x001fea0003900000 */
[----:B------:R-:W0:Y:S02]  /*2cc90*/  @!P0 SYNCS.PHASECHK.TRANS64 P0, [R3+URZ+0x28880], R2 ;  /* 0x02888002030085a7 */ /* 0x000e24000800007f */
[----:B0-----:R-:W-:Y:S05]  /*2cca0*/  @!P0 BRA `(.L_x_6989) ;  /* 0xfffffffc00f08947 */ /* 0x001fea000383ffff */
.L_x_6617:
[----:B------:R-:W-:Y:S05]  /*2ccb0*/  BSYNC B8 ;  /* 0x0000000000087941 */ /* 0x000fea0003800000 */
.L_x_6614:
[----:B------:R-:W-:Y:S05]  /*2ccc0*/  EXIT ;  /* 0x000000000000794d */ /* 0x000fea0003800000 */
.L_x_6645:
[----:B0-----:R0:W2:Y:S02]  /*2ccd0*/  SYNCS.PHASECHK.TRANS64.TRYWAIT P6, [R112+URZ+0x28890], R131 ;  /* 0x02889083700075a7 */ /* 0x0010a400080c017f */
[----:B--2---:R-:W-:Y:S05]  /*2cce0*/  @!P6 NANOSLEEP.SYNCS 0x989680 ;  /* 0x009896800000e95d */ /* 0x004fea0003900000 */
[----:B------:R-:W2:Y:S02]  /*2ccf0*/  @!P6 SYNCS.PHASECHK.TRANS64 P6, [R112+URZ+0x28890], R131 ;  /* 0x028890837000e5a7 */ /* 0x000ea400080c007f */
[----:B--2---:R-:W-:Y:S05]  /*2cd00*/  @!P6 BRA `(.L_x_6645) ;  /* 0xfffffffc00f0e947 */ /* 0x004fea000383ffff */
[----:B------:R-:W-:Y:S05]  /*2cd10*/  BRA `(.L_x_6990) ;  /* 0xfffffd5c00cc7947 */ /* 0x000fea000383ffff */
.L_x_6671:
[----:B0-----:R0:W1:Y:S02]  /*2cd20*/  SYNCS.PHASECHK.TRANS64.TRYWAIT P3, [R112+URZ+0x28890], R131 ;  /* 0x02889083700075a7 */ /* 0x001064000806017f */
[----:B-1----:R-:W-:Y:S05]  /*2cd30*/  @!P3 NANOSLEEP.SYNCS 0x989680 ;  /* 0x009896800000b95d */ /* 0x002fea0003900000 */
[----:B------:R-:W1:Y:S02]  /*2cd40*/  @!P3 SYNCS.PHASECHK.TRANS64 P3, [R112+URZ+0x28890], R131 ;  /* 0x028890837000b5a7 */ /* 0x000e64000806007f */
[----:B-1----:R-:W-:Y:S05]  /*2cd50*/  @!P3 BRA `(.L_x_6671) ;  /* 0xfffffffc00f0b947 */ /* 0x002fea000383ffff */
[----:B------:R-:W-:Y:S05]  /*2cd60*/  BRA `(.L_x_6991) ;  /* 0xfffffd9000947947 */ /* 0x000fea000383ffff */
.L_x_6684:
[----:B0-----:R0:W1:Y:S02]  /*2cd70*/  SYNCS.PHASECHK.TRANS64.TRYWAIT P2, [R112+URZ+0x28890], R131 ;  /* 0x02889083700075a7 */ /* 0x001064000804017f */
[----:B-1----:R-:W-:Y:S05]  /*2cd80*/  @!P2 NANOSLEEP.SYNCS 0x989680 ;  /* 0x009896800000a95d */ /* 0x002fea0003900000 */
[----:B------:R-:W1:Y:S02]  /*2cd90*/  @!P2 SYNCS.PHASECHK.TRANS64 P2, [R112+URZ+0x28890], R131 ;  /* 0x028890837000a5a7 */ /* 0x000e64000804007f */
[----:B-1----:R-:W-:Y:S05]  /*2cda0*/  @!P2 BRA `(.L_x_6684) ;  /* 0xfffffffc00f0a947 */ /* 0x002fea000383ffff */
[----:B------:R-:W-:Y:S05]  /*2cdb0*/  BRA `(.L_x_6992) ;  /* 0xfffffdc0008c7947 */ /* 0x000fea000383ffff */
.L_x_6692:
[----:B--2---:R2:W3:Y:S02]  /*2cdc0*/  SYNCS.PHASECHK.TRANS64.TRYWAIT P3, [R112+URZ+0x288b0], R131 ;  /* 0x0288b083700075a7 */ /* 0x0044e4000806017f */
[----:B---3--:R-:W-:Y:S05]  /*2cdd0*/  @!P3 NANOSLEEP.SYNCS 0x989680 ;  /* 0x009896800000b95d */ /* 0x008fea0003900000 */
[----:B------:R-:W3:Y:S02]  /*2cde0*/  @!P3 SYNCS.PHASECHK.TRANS64 P3, [R112+URZ+0x288b0], R131 ;  /* 0x0288b0837000b5a7 */ /* 0x000ee4000806007f */
[----:B---3--:R-:W-:Y:S05]  /*2cdf0*/  @!P3 BRA `(.L_x_6692) ;  /* 0xfffffffc00f0b947 */ /* 0x008fea000383ffff */
[----:B------:R-:W-:Y:S05]  /*2ce00*/  BRA `(.L_x_6993) ;  /* 0xfffffdc400e47947 */ /* 0x000fea000383ffff */
.L_x_6710:
        /* <DEDUP_REMOVED lines=8> */
.L_x_6995:
[----:B------:R-:W-:Y:S05]  /*2ce90*/  BSYNC B0 ;  /* 0x0000000000007941 */ /* 0x000fea0003800000 */
.L_x_6994:
[----:B------:R-:W-:Y:S01]  /*2cea0*/  IMAD.MOV.U32 R216, RZ, RZ, R14 ;  /* 0x000000ffffd87224 */ /* 0x000fe200078e000e */
[----:B------:R-:W-:Y:S06]  /*2ceb0*/  BRA `(.L_x_6996) ;  /* 0xfffffdd000fc7947 */ /* 0x000fec000383ffff */
.L_x_6726:
[----:B------:R-:W-:Y:S01]  /*2cec0*/  BSSY B1, `(.L_x_6997) ;  /* 0x0000008000017945 */ /* 0x000fe20003800000 */
[----:B------:R-:W-:Y:S02]  /*2ced0*/  IMAD.MOV.U32 R13, RZ, RZ, R5 ;  /* 0x000000ffff0d7224 */ /* 0x000fe400078e0005 */
[----:B------:R-:W-:Y:S02]  /*2cee0*/  IMAD.MOV.U32 R12, RZ, RZ, RZ ;  /* 0x000000ffff0c7224 */ /* 0x000fe400078e00ff */
[----:B------:R-:W-:Y:S02]  /*2cef0*/  IMAD.MOV.U32 R11, RZ, RZ, 0x1c1f ;  /* 0x00001c1fff0b7424 */ /* 0x000fe400078e00ff */
[----:B-12---:R-:W-:-:S07]  /*2cf00*/  IMAD.MOV.U32 R15, RZ, RZ, -0x1 ;  /* 0xffffffffff0f7424 */ /* 0x006fce00078e00ff */
[----:B0----5:R-:W-:Y:S05]  /*2cf10*/  WARPSYNC.COLLECTIVE R15, `(.L_x_6998) ;  /* 0x000000000f087348 */ /* 0x021fea0003c00000 */
[----:B------:R1:W2:Y:S02]  /*2cf20*/  SHFL.IDX P6, R14, R13, R12, R11 ;  /* 0x0000000c0d0e7389 */ /* 0x0002a400000c000b */
[----:B012--5:R-:W-:Y:S01]  /*2cf30*/  ENDCOLLECTIVE ;  /* 0x000000000000791b */ /* 0x027fe20003800000 */
.L_x_6998:
[----:B------:R-:W-:Y:S05]  /*2cf40*/  BSYNC B1 ;  /* 0x0000000000017941 */ /* 0x000fea0003800000 */
.L_x_6997:
[----:B------:R-:W-:Y:S05]  /*2cf50*/  BRA `(.L_x_6999) ;  /* 0xfffffde000bc7947 */ /* 0x000fea000383ffff */
.L_x_6727:
        /* <DEDUP_REMOVED lines=8> */
.L_x_7001:
[----:B------:R-:W-:Y:S05]  /*2cfe0*/  BSYNC B1 ;  /* 0x0000000000017941 */ /* 0x000fea0003800000 */
.L_x_7000:
[----:B------:R-:W-:Y:S05]  /*2cff0*/  BRA `(.L_x_7002) ;  /* 0xfffffde0009c7947 */ /* 0x000fea000383ffff */
.L_x_6728:
        /* <DEDUP_REMOVED lines=8> */
.L_x_7004:
[----:B------:R-:W-:Y:S05]  /*2d080*/  BSYNC B1 ;  /* 0x0000000000017941 */ /* 0x000fea0003800000 */
.L_x_7003:
[----:B------:R-:W-:Y:S05]  /*2d090*/  BRA `(.L_x_7005) ;  /* 0xfffffde0007c7947 */ /* 0x000fea000383ffff */
.L_x_6729:
        /* <DEDUP_REMOVED lines=8> */
.L_x_7007:
[----:B------:R-:W-:Y:S05]  /*2d120*/  BSYNC B1 ;  /* 0x0000000000017941 */ /* 0x000fea0003800000 */
.L_x_7006:
[----:B------:R-:W-:Y:S05]  /*2d130*/  BRA `(.L_x_7008) ;  /* 0xfffffde0005c7947 */ /* 0x000fea000383ffff */
.L_x_6730:
[----:B------:R-:W-:Y:S01]  /*2d140*/  BSSY B1, `(.L_x_7009) ;  /* 0x0000008000017945 */ /* 0x000fe20003800000 */
[----:B------:R-:W-:Y:S02]  /*2d150*/  IMAD.MOV.U32 R13, RZ, RZ, R5 ;  /* 0x000000ffff0d7224 */ /* 0x000fe400078e0005 */
[----:B------:R-:W-:Y:S02]  /*2d160*/  IMAD.MOV.U32 R12, RZ, RZ, 0x1 ;  /* 0x00000001ff0c7424 */ /* 0x000fe400078e00ff */
[----:B------:R-:W-:Y:S02]  /*2d170*/  IMAD.MOV.U32 R11, RZ, RZ, 0x1c1f ;  /* 0x00001c1fff0b7424 */ /* 0x000fe400078e00ff */
[----:B-12---:R-:W-:-:S07]  /*2d180*/  IMAD.MOV.U32 R15, RZ, RZ, -0x1 ;  /* 0xffffffffff0f7424 */ /* 0x006fce00078e00ff */
[----:B0----5:R-:W-:Y:S05]  /*2d190*/  WARPSYNC.COLLECTIVE R15, `(.L_x_7010) ;  /* 0x000000000f087348 */ /* 0x021fea0003c00000 */
[----:B------:R1:W2:Y:S02]  /*2d1a0*/  SHFL.IDX P6, R14, R13, R12, R11 ;  /* 0x0000000c0d0e7389 */ /* 0x0002a400000c000b */
[----:B012--5:R-:W-:Y:S01]  /*2d1b0*/  ENDCOLLECTIVE ;  /* 0x000000000000791b */ /* 0x027fe20003800000 */
.L_x_7010:
[----:B------:R-:W-:Y:S05]  /*2d1c0*/  BSYNC B1 ;  /* 0x0000000000017941 */ /* 0x000fea0003800000 */
.L_x_7009:
[----:B------:R-:W-:Y:S05]  /*2d1d0*/  BRA `(.L_x_7011) ;  /* 0xfffffde0003c7947 */ /* 0x000fea000383ffff */
.L_x_6731:
        /* <DEDUP_REMOVED lines=8> */
.L_x_7013:
[----:B------:R-:W-:Y:S05]  /*2d260*/  BSYNC B1 ;  /* 0x0000000000017941 */ /* 0x000fea0003800000 */
.L_x_7012:
[----:B------:R-:W-:Y:S05]  /*2d270*/  BRA `(.L_x_7014) ;  /* 0xfffffde0001c7947 */ /* 0x000fea000383ffff */
.L_x_6732:
        /* <DEDUP_REMOVED lines=8> */
.L_x_7016:
[----:B------:R-:W-:Y:S05]  /*2d300*/  BSYNC B1 ;  /* 0x0000000000017941 */ /* 0x000fea0003800000 */
.L_x_7015:
[----:B------:R-:W-:Y:S05]  /*2d310*/  BRA `(.L_x_7017) ;  /* 0xfffffddc00fc7947 */ /* 0x000fea000383ffff */
.L_x_6733:
        /* <DEDUP_REMOVED lines=8> */
.L_x_7019:
[----:B------:R-:W-:Y:S05]  /*2d3a0*/  BSYNC B1 ;  /* 0x0000000000017941 */ /* 0x000fea0003800000 */
.L_x_7018:
[----:B------:R-:W-:Y:S05]  /*2d3b0*/  BRA `(.L_x_7020) ;  /* 0xfffffddc00dc7947 */ /* 0x000fea000383ffff */
.L_x_6735:
[----:B---3--:R3:W4:Y:S02]  /*2d3c0*/  SYNCS.PHASECHK.TRANS64.TRYWAIT P2, [R18+URZ+0x28800], R5 ;  /* 0x02880005120075a7 */ /* 0x008724000804017f */
[----:B----4-:R-:W-:Y:S05]  /*2d3d0*/  @!P2 NANOSLEEP.SYNCS 0x989680 ;  /* 0x009896800000a95d */ /* 0x010fea0003900000 */
[----:B------:R-:W4:Y:S02]  /*2d3e0*/  @!P2 SYNCS.PHASECHK.TRANS64 P2, [R18+URZ+0x28800], R5 ;  /* 0x028800051200a5a7 */ /* 0x000f24000804007f */
[----:B----4-:R-:W-:Y:S05]  /*2d3f0*/  @!P2 BRA `(.L_x_6735) ;  /* 0xfffffffc00f0a947 */ /* 0x010fea000383ffff */
[----:B------:R-:W-:Y:S05]  /*2d400*/  BRA `(.L_x_7021) ;  /* 0xfffffde0000c7947 */ /* 0x000fea000383ffff */
.L_x_6743:
        /* <DEDUP_REMOVED lines=8> */
.L_x_7023:
[----:B------:R-:W-:Y:S05]  /*2d490*/  BSYNC B1 ;  /* 0x0000000000017941 */ /* 0x000fea0003800000 */
.L_x_7022:
[----:B------:R-:W-:Y:S05]  /*2d4a0*/  BRA `(.L_x_7024) ;  /* 0xfffffe0000a87947 */ /* 0x000fea000383ffff */
.L_x_6744:
        /* <DEDUP_REMOVED lines=8> */
.L_x_7026:
[----:B------:R-:W-:Y:S05]  /*2d530*/  BSYNC B1 ;  /* 0x0000000000017941 */ /* 0x000fea0003800000 */
.L_x_7025:
[----:B------:R-:W-:Y:S05]  /*2d540*/  BRA `(.L_x_7027) ;  /* 0xfffffe0000887947 */ /* 0x000fea000383ffff */
.L_x_6745:
        /* <DEDUP_REMOVED lines=8> */
.L_x_7029:
[----:B------:R-:W-:Y:S05]  /*2d5d0*/  BSYNC B1 ;  /* 0x0000000000017941 */ /* 0x000fea0003800000 */
.L_x_7028:
[----:B------:R-:W-:Y:S05]  /*2d5e0*/  BRA `(.L_x_7030) ;  /* 0xfffffe0000687947 */ /* 0x000fea000383ffff */
.L_x_6746:
        /* <DEDUP_REMOVED lines=8> */
.L_x_7032:
[----:B------:R-:W-:Y:S05]  /*2d670*/  BSYNC B1 ;  /* 0x0000000000017941 */ /* 0x000fea0003800000 */
.L_x_7031:
[----:B------:R-:W-:Y:S05]  /*2d680*/  BRA `(.L_x_7033) ;  /* 0xfffffe0000487947 */ /* 0x000fea000383ffff */
.L_x_6747:
        /* <DEDUP_REMOVED lines=8> */
.L_x_7035:
[----:B------:R-:W-:Y:S05]  /*2d710*/  BSYNC B1 ;  /* 0x0000000000017941 */ /* 0x000fea0003800000 */
.L_x_7034:
[----:B------:R-:W-:Y:S05]  /*2d720*/  BRA `(.L_x_7036) ;  /* 0xfffffe0000287947 */ /* 0x000fea000383ffff */
.L_x_6748:
        /* <DEDUP_REMOVED lines=8> */
.L_x_7038:
[----:B------:R-:W-:Y:S05]  /*2d7b0*/  BSYNC B1 ;  /* 0x0000000000017941 */ /* 0x000fea0003800000 */
.L_x_7037:
[----:B------:R-:W-:Y:S05]  /*2d7c0*/  BRA `(.L_x_7039) ;  /* 0xfffffe0000087947 */ /* 0x000fea000383ffff */
.L_x_6749:
        /* <DEDUP_REMOVED lines=8> */
.L_x_7041:
[----:B------:R-:W-:Y:S05]  /*2d850*/  BSYNC B1 ;  /* 0x0000000000017941 */ /* 0x000fea0003800000 */
.L_x_7040:
[----:B------:R-:W-:Y:S05]  /*2d860*/  BRA `(.L_x_7042) ;  /* 0xfffffdfc00e87947 */ /* 0x000fea000383ffff */
.L_x_6750:
        /* <DEDUP_REMOVED lines=8> */
.L_x_7044:
[----:B------:R-:W-:Y:S05]  /*2d8f0*/  BSYNC B1 ;  /* 0x0000000000017941 */ /* 0x000fea0003800000 */
.L_x_7043:
[----:B------:R-:W-:Y:S05]  /*2d900*/  BRA `(.L_x_7045) ;  /* 0xfffffdfc00c87947 */ /* 0x000fea000383ffff */
.L_x_6752:
[----:B-1----:R1:W2:Y:S02]  /*2d910*/  SYNCS.PHASECHK.TRANS64.TRYWAIT P1, [R18+URZ+0x28800], R3 ;  /* 0x02880003120075a7 */ /* 0x0022a4000802017f */
[----:B--2---:R-:W-:Y:S05]  /*2d920*/  @!P1 NANOSLEEP.SYNCS 0x989680 ;  /* 0x009896800000995d */ /* 0x004fea0003900000 */
[----:B------:R-:W2:Y:S02]  /*2d930*/  @!P1 SYNCS.PHASECHK.TRANS64 P1, [R18+URZ+0x28800], R3 ;  /* 0x02880003120095a7 */ /* 0x000ea4000802007f */
[----:B--2---:R-:W-:Y:S05]  /*2d940*/  @!P1 BRA `(.L_x_6752) ;  /* 0xfffffffc00f09947 */ /* 0x004fea000383ffff */
[----:B------:R-:W-:Y:S05]  /*2d950*/  BRA `(.L_x_7046) ;  /* 0xfffffdfc00e07947 */ /* 0x000fea000383ffff */
.L_x_6758:
[----:B-1----:R1:W2:Y:S02]  /*2d960*/  SYNCS.PHASECHK.TRANS64.TRYWAIT P1, [R127+URZ+0x28830], R0 ;  /* 0x028830007f0075a7 */ /* 0x0022a4000802017f */
[----:B--2---:R-:W-:Y:S05]  /*2d970*/  @!P1 NANOSLEEP.SYNCS 0x989680 ;  /* 0x009896800000995d */ /* 0x004fea0003900000 */
[----:B------:R-:W2:Y:S02]  /*2d980*/  @!P1 SYNCS.PHASECHK.TRANS64 P1, [R127+URZ+0x28830], R0 ;  /* 0x028830007f0095a7 */ /* 0x000ea4000802007f */
[----:B--2---:R-:W-:Y:S05]  /*2d990*/  @!P1 BRA `(.L_x_6758) ;  /* 0xfffffffc00f09947 */ /* 0x004fea000383ffff */
[----:B------:R-:W-:Y:S05]  /*2d9a0*/  BRA `(.L_x_6757) ;  /* 0xfffffe2000447947 */ /* 0x000fea000383ffff */
.L_x_6776:
[----:B-1----:R1:W2:Y:S02]  /*2d9b0*/  SYNCS.PHASECHK.TRANS64.TRYWAIT P2, [R21+URZ+0x28830], R20 ;  /* 0x02883014150075a7 */ /* 0x0022a4000804017f */
[----:B--2---:R-:W-:Y:S05]  /*2d9c0*/  @!P2 NANOSLEEP.SYNCS 0x989680 ;  /* 0x009896800000a95d */ /* 0x004fea0003900000 */
[----:B------:R-:W2:Y:S02]  /*2d9d0*/  @!P2 SYNCS.PHASECHK.TRANS64 P2, [R21+URZ+0x28830], R20 ;  /* 0x028830141500a5a7 */ /* 0x000ea4000804007f */
[----:B--2---:R-:W-:Y:S05]  /*2d9e0*/  @!P2 BRA `(.L_x_6776) ;  /* 0xfffffffc00f0a947 */ /* 0x004fea000383ffff */
[----:B------:R-:W-:Y:S05]  /*2d9f0*/  BRA `(.L_x_6775) ;  /* 0xfffffe6c00f47947 */ /* 0x000fea000383ffff */
.L_x_6780:
[----:B-1----:R1:W2:Y:S02]  /*2da00*/  SYNCS.PHASECHK.TRANS64.TRYWAIT P1, [R21+URZ+0x28850], R20 ;  /* 0x02885014150075a7 */ /* 0x0022a4000802017f */
[----:B--2---:R-:W-:Y:S05]  /*2da10*/  @!P1 NANOSLEEP.SYNCS 0x989680 ;  /* 0x009896800000995d */ /* 0x004fea0003900000 */
[----:B------:R-:W2:Y:S02]  /*2da20*/  @!P1 SYNCS.PHASECHK.TRANS64 P1, [R21+URZ+0x28850], R20 ;  /* 0x02885014150095a7 */ /* 0x000ea4000802007f */
[----:B--2---:R-:W-:Y:S05]  /*2da30*/  @!P1 BRA `(.L_x_6780) ;  /* 0xfffffffc00f09947 */ /* 0x004fea000383ffff */
[----:B------:R-:W-:Y:S05]  /*2da40*/  BRA `(.L_x_6777) ;  /* 0xfffffe7000b47947 */ /* 0x000fea000383ffff */
.L_x_6800:
[----:B-1----:R1:W2:Y:S02]  /*2da50*/  SYNCS.PHASECHK.TRANS64.TRYWAIT P2, [R15+URZ+0x28830], R24 ;  /* 0x028830180f0075a7 */ /* 0x0022a4000804017f */
[----:B--2---:R-:W-:Y:S05]  /*2da60*/  @!P2 NANOSLEEP.SYNCS 0x989680 ;  /* 0x009896800000a95d */ /* 0x004fea0003900000 */
[----:B------:R-:W2:Y:S02]  /*2da70*/  @!P2 SYNCS.PHASECHK.TRANS64 P2, [R15+URZ+0x28830], R24 ;  /* 0x028830180f00a5a7 */ /* 0x000ea4000804007f */
[----:B--2---:R-:W-:Y:S05]  /*2da80*/  @!P2 BRA `(.L_x_6800) ;  /* 0xfffffffc00f0a947 */ /* 0x004fea000383ffff */
[----:B------:R-:W-:Y:S05]  /*2da90*/  BRA `(.L_x_6799) ;  /* 0xfffffec400f47947 */ /* 0x000fea000383ffff */
.L_x_6804:
[----:B-1----:R1:W2:Y:S02]  /*2daa0*/  SYNCS.PHASECHK.TRANS64.TRYWAIT P1, [R20+URZ+0x28850], R15 ;  /* 0x0288500f140075a7 */ /* 0x0022a4000802017f */
[----:B--2---:R-:W-:Y:S05]  /*2dab0*/  @!P1 NANOSLEEP.SYNCS 0x989680 ;  /* 0x009896800000995d */ /* 0x004fea0003900000 */
[----:B------:R-:W2:Y:S02]  /*2dac0*/  @!P1 SYNCS.PHASECHK.TRANS64 P1, [R20+URZ+0x28850], R15 ;  /* 0x0288500f140095a7 */ /* 0x000ea4000802007f */
[----:B--2---:R-:W-:Y:S05]  /*2dad0*/  @!P1 BRA `(.L_x_6804) ;  /* 0xfffffffc00f09947 */ /* 0x004fea000383ffff */
[----:B------:R-:W-:Y:S05]  /*2dae0*/  BRA `(.L_x_6801) ;  /* 0xfffffec800b47947 */ /* 0x000fea000383ffff */
.L_x_6812:
[----:B-1----:R1:W2:Y:S02]  /*2daf0*/  SYNCS.PHASECHK.TRANS64.TRYWAIT P2, [R15+URZ+0x28830], R24 ;  /* 0x028830180f0075a7 */ /* 0x0022a4000804017f */
[----:B--2---:R-:W-:Y:S05]  /*2db00*/  @!P2 NANOSLEEP.SYNCS 0x989680 ;  /* 0x009896800000a95d */ /* 0x004fea0003900000 */
[----:B------:R-:W2:Y:S02]  /*2db10*/  @!P2 SYNCS.PHASECHK.TRANS64 P2, [R15+URZ+0x28830], R24 ;  /* 0x028830180f00a5a7 */ /* 0x000ea4000804007f */
[----:B--2---:R-:W-:Y:S05]  /*2db20*/  @!P2 BRA `(.L_x_6812) ;  /* 0xfffffffc00f0a947 */ /* 0x004fea000383ffff */
[----:B------:R-:W-:Y:S05]  /*2db30*/  BRA `(.L_x_6811) ;  /* 0xfffffefc00347947 */ /* 0x000fea000383ffff */
.L_x_6816:
[----:B-1----:R1:W2:Y:S02]  /*2db40*/  SYNCS.PHASECHK.TRANS64.TRYWAIT P1, [R20+URZ+0x28850], R15 ;  /* 0x0288500f140075a7 */ /* 0x0022a4000802017f */
[----:B--2---:R-:W-:Y:S05]  /*2db50*/  @!P1 NANOSLEEP.SYNCS 0x989680 ;  /* 0x009896800000995d */ /* 0x004fea0003900000 */
[----:B------:R-:W2:Y:S02]  /*2db60*/  @!P1 SYNCS.PHASECHK.TRANS64 P1, [R20+URZ+0x28850], R15 ;  /* 0x0288500f140095a7 */ /* 0x000ea4000802007f */
[----:B--2---:R-:W-:Y:S05]  /*2db70*/  @!P1 BRA `(.L_x_6816) ;  /* 0xfffffffc00f09947 */ /* 0x004fea000383ffff */
[----:B------:R-:W-:Y:S05]  /*2db80*/  BRA `(.L_x_6813) ;  /* 0xfffffefc00f47947 */ /* 0x000fea000383ffff */
.L_x_6830:
[----:B-1----:R1:W2:Y:S02]  /*2db90*/  SYNCS.PHASECHK.TRANS64.TRYWAIT P0, [R11+URZ+0x28850], R0 ;  /* 0x028850000b0075a7 */ /* 0x0022a4000800017f */
[----:B--2---:R-:W-:Y:S05]  /*2dba0*/  @!P0 NANOSLEEP.SYNCS 0x989680 ;  /* 0x009896800000895d */ /* 0x004fea0003900000 */
[----:B------:R-:W2:Y:S02]  /*2dbb0*/  @!P0 SYNCS.PHASECHK.TRANS64 P0, [R11+URZ+0x28850], R0 ;  /* 0x028850000b0085a7 */ /* 0x000ea4000800007f */
[----:B--2---:R-:W-:Y:S05]  /*2dbc0*/  @!P0 BRA `(.L_x_6830) ;  /* 0xfffffffc00f08947 */ /* 0x004fea000383ffff */
[----:B------:R-:W-:Y:S05]  /*2dbd0*/  BRA `(.L_x_6829) ;  /* 0xffffff5000987947 */ /* 0x000fea000383ffff */
.L_x_6834:
[----:B------:R-:W-:Y:S01]  /*2dbe0*/  IMAD.MOV.U32 R12, RZ, RZ, R0 ;  /* 0x000000ffff0c7224 */ /* 0x000fe200078e0000 */
[----:B------:R-:W-:Y:S01]  /*2dbf0*/  SEL R5, R37, R36, P0 ;  /* 0x0000002425057207 */ /* 0x000fe20000000000 */
[----:B------:R-:W-:Y:S01]  /*2dc00*/  IMAD.MOV.U32 R11, RZ, RZ, 0x1c1f ;  /* 0x00001c1fff0b7424 */ /* 0x000fe200078e00ff */
[----:B------:R-:W-:Y:S01]  /*2dc10*/  SEL R7, R36, R37, P0 ;  /* 0x0000002524077207 */ /* 0x000fe20000000000 */
[----:B------:R-:W-:Y:S01]  /*2dc20*/  IMAD.MOV.U32 R15, RZ, RZ, -0x1 ;  /* 0xffffffffff0f7424 */ /* 0x000fe200078e00ff */
[----:B------:R-:W-:Y:S02]  /*2dc30*/  SEL R9, R33, R32, P0 ;  /* 0x0000002021097207 */ /* 0x000fe40000000000 */
[----:B------:R-:W-:-:S07]  /*2dc40*/  SEL R21, R32, R33, P0 ;  /* 0x0000002120157207 */ /* 0x000fce0000000000 */
[----:B01----:R-:W-:Y:S05]  /*2dc50*/  WARPSYNC.COLLECTIVE R15, `(.L_x_7047) ;  /* 0x000000000f087348 */ /* 0x003fea0003c00000 */
[----:B------:R2:W3:Y:S02]  /*2dc60*/  SHFL.IDX P6, R14, R13, R12, R11 ;  /* 0x0000000c0d0e7389 */ /* 0x0004e400000c000b */
[----:B0123--:R-:W-:Y:S01]  /*2dc70*/  ENDCOLLECTIVE ;  /* 0x000000000000791b */ /* 0x00ffe20003800000 */
.L_x_7047:
        /* <DEDUP_REMOVED lines=19> */
.L_x_7048:
        /* <DEDUP_REMOVED lines=19> */
.L_x_7049:
        /* <DEDUP_REMOVED lines=8> */
.L_x_7050:
[----:B------:R-:W-:Y:S02]  /*2df60*/  IMAD.MOV.U32 R13, RZ, RZ, R9 ;  /* 0x000000ffff0d7224 */ /* 0x000fe400078e0009 */
[----:B------:R-:W-:Y:S02]  /*2df70*/  IMAD.MOV.U32 R12, RZ, RZ, R0 ;  /* 0x000000ffff0c7224 */ /* 0x000fe400078e0000 */
[----:B------:R-:W-:-:S07]  /*2df80*/  IMAD.MOV.U32 R7, RZ, RZ, R14 ;  /* 0x000000ffff077224 */ /* 0x000fce00078e000e */
[----:B------:R-:W-:Y:S05]  /*2df90*/  WARPSYNC.COLLECTIVE R15, `(.L_x_7051) ;  /* 0x000000000f087348 */ /* 0x000fea0003c00000 */
[----:B------:R0:W1:Y:S02]  /*2dfa0*/  SHFL.IDX P6, R14, R13, R12, R11 ;  /* 0x0000000c0d0e7389 */ /* 0x00006400000c000b */
[----:B01----:R-:W-:Y:S01]  /*2dfb0*/  ENDCOLLECTIVE ;  /* 0x000000000000791b */ /* 0x003fe20003800000 */
.L_x_7051:
        /* <DEDUP_REMOVED lines=8> */
.L_x_7052:
[----:B------:R-:W-:Y:S02]  /*2e040*/  IMAD.MOV.U32 R13, RZ, RZ, R25 ;  /* 0x000000ffff0d7224 */ /* 0x000fe400078e0019 */
[----:B------:R-:W-:Y:S02]  /*2e050*/  IMAD.MOV.U32 R12, RZ, RZ, R0 ;  /* 0x000000ffff0c7224 */ /* 0x000fe400078e0000 */
[----:B------:R-:W-:-:S07]  /*2e060*/  IMAD.MOV.U32 R21, RZ, RZ, R14 ;  /* 0x000000ffff157224 */ /* 0x000fce00078e000e */
[----:B------:R-:W-:Y:S05]  /*2e070*/  WARPSYNC.COLLECTIVE R15, `(.L_x_7053) ;  /* 0x000000000f087348 */ /* 0x000fea0003c00000 */
[----:B------:R0:W1:Y:S02]  /*2e080*/  SHFL.IDX P6, R14, R13, R12, R11 ;  /* 0x0000000c0d0e7389 */ /* 0x00006400000c000b */
[----:B01----:R-:W-:Y:S01]  /*2e090*/  ENDCOLLECTIVE ;  /* 0x000000000000791b */ /* 0x003fe20003800000 */
.L_x_7053:
        /* <DEDUP_REMOVED lines=8> */
.L_x_7054:
[----:B------:R-:W-:Y:S02]  /*2e120*/  IMAD.MOV.U32 R13, RZ, RZ, R29 ;  /* 0x000000ffff0d7224 */ /* 0x000fe400078e001d */
[----:B------:R-:W-:Y:S02]  /*2e130*/  IMAD.MOV.U32 R12, RZ, RZ, R0 ;  /* 0x000000ffff0c7224 */ /* 0x000fe400078e0000 */
[----:B------:R-:W-:-:S07]  /*2e140*/  IMAD.MOV.U32 R27, RZ, RZ, R14 ;  /* 0x000000ffff1b7224 */ /* 0x000fce00078e000e */
[----:B------:R-:W-:Y:S05]  /*2e150*/  WARPSYNC.COLLECTIVE R15, `(.L_x_7055) ;  /* 0x000000000f087348 */ /* 0x000fea0003c00000 */
[----:B------:R0:W1:Y:S02]  /*2e160*/  SHFL.IDX P6, R14, R13, R12, R11 ;  /* 0x0000000c0d0e7389 */ /* 0x00006400000c000b */
[----:B01----:R-:W-:Y:S01]  /*2e170*/  ENDCOLLECTIVE ;  /* 0x000000000000791b */ /* 0x003fe20003800000 */
.L_x_7055:
        /* <DEDUP_REMOVED lines=8> */
.L_x_7056:
[----:B------:R-:W-:Y:S02]  /*2e200*/  IMAD.MOV.U32 R13, RZ, RZ, R33 ;  /* 0x000000ffff0d7224 */ /* 0x000fe400078e0021 */
[----:B------:R-:W-:Y:S02]  /*2e210*/  IMAD.MOV.U32 R12, RZ, RZ, R0 ;  /* 0x000000ffff0c7224 */ /* 0x000fe400078e0000 */
[----:B------:R-:W-:-:S07]  /*2e220*/  IMAD.MOV.U32 R31, RZ, RZ, R14 ;  /* 0x000000ffff1f7224 */ /* 0x000fce00078e000e */
[----:B------:R-:W-:Y:S05]  /*2e230*/  WARPSYNC.COLLECTIVE R15, `(.L_x_7057) ;  /* 0x000000000f087348 */ /* 0x000fea0003c00000 */
[----:B------:R0:W1:Y:S02]  /*2e240*/  SHFL.IDX P6, R14, R13, R12, R11 ;  /* 0x0000000c0d0e7389 */ /* 0x00006400000c000b */
[----:B01----:R-:W-:Y:S01]  /*2e250*/  ENDCOLLECTIVE ;  /* 0x000000000000791b */ /* 0x003fe20003800000 */
.L_x_7057:
        /* <DEDUP_REMOVED lines=8> */
.L_x_7058:
[----:B------:R-:W-:Y:S02]  /*2e2e0*/  IMAD.MOV.U32 R13, RZ, RZ, R37 ;  /* 0x000000ffff0d7224 */ /* 0x000fe400078e0025 */
[----:B------:R-:W-:Y:S02]  /*2e2f0*/  IMAD.MOV.U32 R12, RZ, RZ, R0 ;  /* 0x000000ffff0c7224 */ /* 0x000fe400078e0000 */
[----:B------:R-:W-:-:S07]  /*2e300*/  IMAD.MOV.U32 R35, RZ, RZ, R14 ;  /* 0x000000ffff237224 */ /* 0x000fce00078e000e */
[----:B------:R-:W-:Y:S05]  /*2e310*/  WARPSYNC.COLLECTIVE R15, `(.L_x_7059) ;  /* 0x000000000f087348 */ /* 0x000fea0003c00000 */
[----:B------:R0:W1:Y:S02]  /*2e320*/  SHFL.IDX P6, R14, R13, R12, R11 ;  /* 0x0000000c0d0e7389 */ /* 0x00006400000c000b */
[----:B01----:R-:W-:Y:S01]  /*2e330*/  ENDCOLLECTIVE ;  /* 0x000000000000791b */ /* 0x003fe20003800000 */
.L_x_7059:
        /* <DEDUP_REMOVED lines=8> */
.L_x_7060:
[----:B------:R-:W-:Y:S02]  /*2e3c0*/  IMAD.MOV.U32 R13, RZ, RZ, R41 ;  /* 0x000000ffff0d7224 */ /* 0x000fe400078e0029 */
[----:B------:R-:W-:Y:S02]  /*2e3d0*/  IMAD.MOV.U32 R12, RZ, RZ, R0 ;  /* 0x000000ffff0c7224 */ /* 0x000fe400078e0000 */
[----:B------:R-:W-:-:S07]  /*2e3e0*/  IMAD.MOV.U32 R20, RZ, RZ, R14 ;  /* 0x000000ffff147224 */ /* 0x000fce00078e000e */
[----:B------:R-:W-:Y:S05]  /*2e3f0*/  WARPSYNC.COLLECTIVE R15, `(.L_x_7061) ;  /* 0x000000000f087348 */ /* 0x000fea0003c00000 */
[----:B------:R0:W1:Y:S02]  /*2e400*/  SHFL.IDX P6, R14, R13, R12, R11 ;  /* 0x0000000c0d0e7389 */ /* 0x00006400000c000b */
[----:B01----:R-:W-:Y:S01]  /*2e410*/  ENDCOLLECTIVE ;  /* 0x000000000000791b */ /* 0x003fe20003800000 */
.L_x_7061:
[----:B------:R-:W-:Y:S02]  /*2e420*/  SEL R56, R37, R20, P0 ;  /* 0x0000001425387207 */ /* 0x000fe40000000000 */
[----:B------:R-:W-:Y:S01]  /*2e430*/  SEL R58, R20, R37, P0 ;  /* 0x00000025143a7207 */ /* 0x000fe20000000000 */
[----:B------:R-:W-:Y:S02]  /*2e440*/  IMAD.MOV.U32 R20, RZ, RZ, RZ ;  /* 0x000000ffff147224 */ /* 0x000fe400078e00ff */
[----:B------:R-:W-:Y:S02]  /*2e450*/  IMAD.MOV.U32 R13, RZ, RZ, R43 ;  /* 0x000000ffff0d7224 */ /* 0x000fe400078e002b */
[----:B------:R-:W-:Y:S02]  /*2e460*/  IMAD.MOV.U32 R12, RZ, RZ, R2 ;  /* 0x000000ffff0c7224 */ /* 0x000fe400078e0002 */
[----:B------:R-:W-:-:S07]  /*2e470*/  IMAD.MOV.U32 R41, RZ, RZ, R14 ;  /* 0x000000ffff297224 */ /* 0x000fce00078e000e */
[----:B------:R-:W-:Y:S05]  /*2e480*/  WARPSYNC.COLLECTIVE R15, `(.L_x_7062) ;  /* 0x000000000f087348 */ /* 0x000fea0003c00000 */
[----:B------:R0:W1:Y:S02]  /*2e490*/  SHFL.IDX P6, R14, R13, R12, R11 ;  /* 0x0000000c0d0e7389 */ /* 0x00006400000c000b */
[----:B01----:R-:W-:Y:S01]  /*2e4a0*/  ENDCOLLECTIVE ;  /* 0x000000000000791b */ /* 0x003fe20003800000 */
.L_x_7062:
[----:B------:R-:W-:Y:S02]  /*2e4b0*/  IMAD.MOV.U32 R13, RZ, RZ, R45 ;  /* 0x000000ffff0d7224 */ /* 0x000fe400078e002d */
[----:B------:R-:W-:Y:S02]  /*2e4c0*/  IMAD.MOV.U32 R12, RZ, RZ, R0 ;  /* 0x000000ffff0c7224 */ /* 0x000fe400078e0000 */
[----:B------:R-:W-:-:S07]  /*2e4d0*/  IMAD.MOV.U32 R40, RZ, RZ, R14 ;  /* 0x000000ffff287224 */ /* 0x000fce00078e000e */
[----:B------:R-:W-:Y:S05]  /*2e4e0*/  WARPSYNC.COLLECTIVE R15, `(.L_x_7063) ;  /* 0x000000000f087348 */ /* 0x000fea0003c00000 */
[----:B------:R0:W1:Y:S02]  /*2e4f0*/  SHFL.IDX P6, R14, R13, R12, R11 ;  /* 0x0000000c0d0e7389 */ /* 0x00006400000c000b */
[----:B01----:R-:W-:Y:S01]  /*2e500*/  ENDCOLLECTIVE ;  /* 0x000000000000791b */ /* 0x003fe20003800000 */
.L_x_7063:
        /* <DEDUP_REMOVED lines=8> */
.L_x_7064:
[----:B------:R-:W-:Y:S02]  /*2e590*/  IMAD.MOV.U32 R13, RZ, RZ, R49 ;  /* 0x000000ffff0d7224 */ /* 0x000fe400078e0031 */
[----:B------:R-:W-:Y:S02]  /*2e5a0*/  IMAD.MOV.U32 R12, RZ, RZ, R0 ;  /* 0x000000ffff0c7224 */ /* 0x000fe400078e0000 */
[----:B------:R-:W-:-:S07]  /*2e5b0*/  IMAD.MOV.U32 R42, RZ, RZ, R14 ;  /* 0x000000ffff2a7224 */ /* 0x000fce00078e000e */
[----:B------:R-:W-:Y:S05]  /*2e5c0*/  WARPSYNC.COLLECTIVE R15, `(.L_x_7065) ;  /* 0x000000000f087348 */ /* 0x000fea0003c00000 */
[----:B------:R0:W1:Y:S02]  /*2e5d0*/  SHFL.IDX P6, R14, R13, R12, R11 ;  /* 0x0000000c0d0e7389 */ /* 0x00006400000c000b */
[----:B01----:R-:W-:Y:S01]  /*2e5e0*/  ENDCOLLECTIVE ;  /* 0x000000000000791b */ /* 0x003fe20003800000 */
.L_x_7065:
        /* <DEDUP_REMOVED lines=8> */
.L_x_7066:
[----:B------:R-:W-:Y:S02]  /*2e670*/  IMAD.MOV.U32 R13, RZ, RZ, R53 ;  /* 0x000000ffff0d7224 */ /* 0x000fe400078e0035 */
[----:B------:R-:W-:Y:S02]  /*2e680*/  IMAD.MOV.U32 R12, RZ, RZ, R0 ;  /* 0x000000ffff0c7224 */ /* 0x000fe400078e0000 */
[----:B------:R-:W-:-:S07]  /*2e690*/  IMAD.MOV.U32 R44, RZ, RZ, R14 ;  /* 0x000000ffff2c7224 */ /* 0x000fce00078e000e */
[----:B------:R-:W-:Y:S05]  /*2e6a0*/  WARPSYNC.COLLECTIVE R15, `(.L_x_7067) ;  /* 0x000000000f087348 */ /* 0x000fea0003c00000 */
[----:B------:R0:W1:Y:S02]  /*2e6b0*/  SHFL.IDX P6, R14, R13, R12, R11 ;  /* 0x0000000c0d0e7389 */ /* 0x00006400000c000b */
[----:B01----:R-:W-:Y:S01]  /*2e6c0*/  ENDCOLLECTIVE ;  /* 0x000000000000791b */ /* 0x003fe20003800000 */
.L_x_7067:
[----:B------:R-:W-:Y:S01]  /*2e6d0*/  SEL R9, R49, R44, P0 ;  /* 0x0000002c31097207 */ /* 0x000fe20000000000 */
[----:B------:R-:W-:Y:S02]  /*2e6e0*/  IMAD.MOV.U32 R13, RZ, RZ, R55 ;  /* 0x000000ffff0d7224 */ /* 0x000fe400078e0037 */
[----:B------:R-:W-:Y:S02]  /*2e6f0*/  IMAD.MOV.U32 R12, RZ, RZ, R2 ;  /* 0x000000ffff0c7224 */ /* 0x000fe400078e0002 */
[----:B------:R-:W-:-:S07]  /*2e700*/  IMAD.MOV.U32 R53, RZ, RZ, R14 ;  /* 0x000000ffff357224 */ /* 0x000fce00078e000e */
[----:B------:R-:W-:Y:S05]  /*2e710*/  WARPSYNC.COLLECTIVE R15, `(.L_x_7068) ;  /* 0x000000000f087348 */ /* 0x000fea0003c00000 */
[----:B------:R0:W1:Y:S02]  /*2e720*/  SHFL.IDX P6, R14, R13, R12, R11 ;  /* 0x0000000c0d0e7389 */ /* 0x00006400000c000b */
[----:B01----:R-:W-:Y:S01]  /*2e730*/  ENDCOLLECTIVE ;  /* 0x000000000000791b */ /* 0x003fe20003800000 */
.L_x_7068:
[----:B------:R-:W-:Y:S02]  /*2e740*/  IMAD.MOV.U32 R13, RZ, RZ, R57 ;  /* 0x000000ffff0d7224 */ /* 0x000fe400078e0039 */
[----:B------:R-:W-:Y:S02]  /*2e750*/  IMAD.MOV.U32 R12, RZ, RZ, R0 ;  /* 0x000000ffff0c7224 */ /* 0x000fe400078e0000 */
[----:B------:R-:W-:-:S07]  /*2e760*/  IMAD.MOV.U32 R46, RZ, RZ, R14 ;  /* 0x000000ffff2e7224 */ /* 0x000fce00078e000e */
[----:B------:R-:W-:Y:S05]  /*2e770*/  WARPSYNC.COLLECTIVE R15, `(.L_x_7069) ;  /* 0x000000000f087348 */ /* 0x000fea0003c00000 */
[----:B------:R0:W1:Y:S02]  /*2e780*/  SHFL.IDX P6, R14, R13, R12, R11 ;  /* 0x0000000c0d0e7389 */ /* 0x00006400000c000b */
[----:B01----:R-:W-:Y:S01]  /*2e790*/  ENDCOLLECTIVE ;  /* 0x000000000000791b */ /* 0x003fe20003800000 */
.L_x_7069:
        /* <DEDUP_REMOVED lines=8> */
.L_x_7070:
[----:B------:R-:W-:Y:S02]  /*2e820*/  IMAD.MOV.U32 R13, RZ, RZ, R61 ;  /* 0x000000ffff0d7224 */ /* 0x000fe400078e003d */
[----:B------:R-:W-:Y:S02]  /*2e830*/  IMAD.MOV.U32 R12, RZ, RZ, R0 ;  /* 0x000000ffff0c7224 */ /* 0x000fe400078e0000 */
[----:B------:R-:W-:-:S07]  /*2e840*/  IMAD.MOV.U32 R48, RZ, RZ, R14 ;  /* 0x000000ffff307224 */ /* 0x000fce00078e000e */
[----:B------:R-:W-:Y:S05]  /*2e850*/  WARPSYNC.COLLECTIVE R15, `(.L_x_7071) ;  /* 0x000000000f087348 */ /* 0x000fea0003c00000 */
[----:B------:R0:W1:Y:S02]  /*2e860*/  SHFL.IDX P6, R14, R13, R12, R11 ;  /* 0x0000000c0d0e7389 */ /* 0x00006400000c000b */
[----:B01----:R-:W-:Y:S01]  /*2e870*/  ENDCOLLECTIVE ;  /* 0x000000000000791b */ /* 0x003fe20003800000 */
.L_x_7071:
        /* <DEDUP_REMOVED lines=8> */
.L_x_7072:
[----:B------:R-:W-:Y:S02]  /*2e900*/  IMAD.MOV.U32 R13, RZ, RZ, R65 ;  /* 0x000000ffff0d7224 */ /* 0x000fe400078e0041 */
[----:B------:R-:W-:Y:S02]  /*2e910*/  IMAD.MOV.U32 R12, RZ, RZ, R0 ;  /* 0x000000ffff0c7224 */ /* 0x000fe400078e0000 */
[----:B------:R-:W-:-:S07]  /*2e920*/  IMAD.MOV.U32 R50, RZ, RZ, R14 ;  /* 0x000000ffff327224 */ /* 0x000fce00078e000e */
[----:B------:R-:W-:Y:S05]  /*2e930*/  WARPSYNC.COLLECTIVE R15, `(.L_x_7073) ;  /* 0x000000000f087348 */ /* 0x000fea0003c00000 */
[----:B------:R0:W1:Y:S02]  /*2e940*/  SHFL.IDX P6, R14, R13, R12, R11 ;  /* 0x0000000c0d0e7389 */ /* 0x00006400000c000b */
[----:B01----:R-:W-:Y:S01]  /*2e950*/  ENDCOLLECTIVE ;  /* 0x000000000000791b */ /* 0x003fe20003800000 */
.L_x_7073:
        /* <DEDUP_REMOVED lines=8> */
.L_x_7074:
[----:B------:R-:W-:Y:S02]  /*2e9e0*/  IMAD.MOV.U32 R13, RZ, RZ, R69 ;  /* 0x000000ffff0d7224 */ /* 0x000fe400078e0045 */
[----:B------:R-:W-:Y:S02]  /*2e9f0*/  IMAD.MOV.U32 R12, RZ, RZ, R0 ;  /* 0x000000ffff0c7224 */ /* 0x000fe400078e0000 */
[----:B------:R-:W-:-:S07]  /*2ea00*/  IMAD.MOV.U32 R52, RZ, RZ, R14 ;  /* 0x000000ffff347224 */ /* 0x000fce00078e000e */
[----:B------:R-:W-:Y:S05]  /*2ea10*/  WARPSYNC.COLLECTIVE R15, `(.L_x_7075) ;  /* 0x000000000f087348 */ /* 0x000fea0003c00000 */
[----:B------:R0:W1:Y:S02]  /*2ea20*/  SHFL.IDX P6, R14, R13, R12, R11 ;  /* 0x0000000c0d0e7389 */ /* 0x00006400000c000b */
[----:B01----:R-:W-:Y:S01]  /*2ea30*/  ENDCOLLECTIVE ;  /* 0x000000000000791b */ /* 0x003fe20003800000 */
.L_x_7075:
        /* <DEDUP_REMOVED lines=8> */
.L_x_7076:
[----:B------:R-:W-:Y:S02]  /*2eac0*/  IMAD.MOV.U32 R13, RZ, RZ, R73 ;  /* 0x000000ffff0d7224 */ /* 0x000fe400078e0049 */
[----:B------:R-:W-:Y:S02]  /*2ead0*/  IMAD.MOV.U32 R12, RZ, RZ, R0 ;  /* 0x000000ffff0c7224 */ /* 0x000fe400078e0000 */
[----:B------:R-:W-:-:S07]  /*2eae0*/  IMAD.MOV.U32 R54, RZ, RZ, R14 ;  /* 0x000000ffff367224 */ /* 0x000fce00078e000e */
[----:B------:R-:W-:Y:S05]  /*2eaf0*/  WARPSYNC.COLLECTIVE R15, `(.L_x_7077) ;  /* 0x000000000f087348 */ /* 0x000fea0003c00000 */
[----:B------:R0:W1:Y:S02]  /*2eb00*/  SHFL.IDX P6, R14, R13, R12, R11 ;  /* 0x0000000c0d0e7389 */ /* 0x00006400000c000b */
[----:B01----:R-:W-:Y:S01]  /*2eb10*/  ENDCOLLECTIVE ;  /* 0x000000000000791b */ /* 0x003fe20003800000 */
.L_x_7077:
        /* <DEDUP_REMOVED lines=8> */
.L_x_7078:
[----:B------:R-:W-:Y:S01]  /*2eba0*/  SEL R11, R44, R49, P0 ;  /* 0x000000312c0b7207 */ /* 0x000fe20000000000 */
[----:B------:R-:W-:Y:S06]  /*2ebb0*/  BRA `(.L_x_7079) ;  /* 0xffffff5800ac7947 */ /* 0x000fec000383ffff */
.L_x_6876:
        /* <DEDUP_REMOVED lines=11> */
.L_x_7081:
[----:B------:R-:W-:Y:S05]  /*2ec70*/  BSYNC B1 ;  /* 0x0000000000017941 */ /* 0x000fea0003800000 */
.L_x_7080:
[----:B------:R-:W-:Y:S05]  /*2ec80*/  BRA `(.L_x_7082) ;  /* 0xffffff8c00107947 */ /* 0x000fea000383ffff */
.L_x_6878:
[----:B------:R-:W-:Y:S01]  /*2ec90*/  BSSY B1, `(.L_x_7083) ;  /* 0x0000006000017945 */ /* 0x000fe20003800000 */
[----:B------:R-:W-:-:S07]  /*2eca0*/  IMAD.MOV.U32 R15, RZ, RZ, -0x1 ;  /* 0xffffffffff0f7424 */ /* 0x000fce00078e00ff */
[----:B0-----:R-:W-:Y:S05]  /*2ecb0*/  WARPSYNC.COLLECTIVE R15, `(.L_x_7084) ;  /* 0x000000000f0c7348 */ /* 0x001fea0003c00000 */
[----:B------:R-:W-:Y:S02]  /*2ecc0*/  ELECT P6, UR62, PT ;  /* 0x00000000003e782f */ /* 0x000fe400038c0000 */
[----:B------:R-:W-:Y:S01]  /*2ecd0*/  MOV R14, UR62 ;  /* 0x0000003e000e7c02 */ /* 0x000fe20008000f00 */
[----:B0-----:R-:W-:Y:S10]  /*2ece0*/  ENDCOLLECTIVE ;  /* 0x000000000000791b */ /* 0x001ff40003800000 */
.L_x_7084:
[----:B------:R-:W-:Y:S05]  /*2ecf0*/  BSYNC B1 ;  /* 0x0000000000017941 */ /* 0x000fea0003800000 */
.L_x_7083:
[----:B------:R-:W-:Y:S05]  /*2ed00*/  BRA `(.L_x_6877) ;  /* 0xffffff8c00087947 */ /* 0x000fea000383ffff */
.L_x_6880:
[----:B0-----:R0:W1:Y:S02]  /*2ed10*/  SYNCS.PHASECHK.TRANS64.TRYWAIT P0, [R11+URZ+0x28820], R4 ;  /* 0x028820040b0075a7 */ /* 0x001064000800017f */
[----:B-1----:R-:W-:Y:S05]  /*2ed20*/  @!P0 NANOSLEEP.SYNCS 0x989680 ;  /* 0x009896800000895d */ /* 0x002fea0003900000 */
[----:B------:R-:W1:Y:S02]  /*2ed30*/  @!P0 SYNCS.PHASECHK.TRANS64 P0, [R11+URZ+0x28820], R4 ;  /* 0x028820040b0085a7 */ /* 0x000e64000800007f */
[----:B-1----:R-:W-:Y:S05]  /*2ed40*/  @!P0 BRA `(.L_x_6880) ;  /* 0xfffffffc00f08947 */ /* 0x002fea000383ffff */
[----:B------:R-:W-:Y:S05]  /*2ed50*/  BRA `(.L_x_7085) ;  /* 0xffffff8c00247947 */ /* 0x000fea000383ffff */
.L_x_6884:
[----:B-1----:R1:W2:Y:S02]  /*2ed60*/  SYNCS.PHASECHK.TRANS64.TRYWAIT P0, [R8+URZ+0x288a0], R10 ;  /* 0x0288a00a080075a7 */ /* 0x0022a4000800017f */
[----:B--2---:R-:W-:Y:S05]  /*2ed70*/  @!P0 NANOSLEEP.SYNCS 0x989680 ;  /* 0x009896800000895d */ /* 0x004fea0003900000 */
[----:B------:R-:W2:Y:S02]  /*2ed80*/  @!P0 SYNCS.PHASECHK.TRANS64 P0, [R8+URZ+0x288a0], R10 ;  /* 0x0288a00a080085a7 */ /* 0x000ea4000800007f */
[----:B--2---:R-:W-:Y:S05]  /*2ed90*/  @!P0 BRA `(.L_x_6884) ;  /* 0xfffffffc00f08947 */ /* 0x004fea000383ffff */
[----:B------:R-:W-:Y:S05]  /*2eda0*/  BRA `(.L_x_7086) ;  /* 0xffffff8c00447947 */ /* 0x000fea000383ffff */
.L_x_6889:
[----:B0-----:R0:W2:Y:S02]  /*2edb0*/  SYNCS.PHASECHK.TRANS64.TRYWAIT P0, [R8+URZ+0x288c0], R10 ;  /* 0x0288c00a080075a7 */ /* 0x0010a4000800017f */
[----:B--2---:R-:W-:Y:S05]  /*2edc0*/  @!P0 NANOSLEEP.SYNCS 0x989680 ;  /* 0x009896800000895d */ /* 0x004fea0003900000 */
[----:B------:R-:W2:Y:S02]  /*2edd0*/  @!P0 SYNCS.PHASECHK.TRANS64 P0, [R8+URZ+0x288c0], R10 ;  /* 0x0288c00a080085a7 */ /* 0x000ea4000800007f */
[----:B--2---:R-:W-:Y:S05]  /*2ede0*/  @!P0 BRA `(.L_x_6889) ;  /* 0xfffffffc00f08947 */ /* 0x004fea000383ffff */
[----:B------:R-:W-:Y:S05]  /*2edf0*/  BRA `(.L_x_7087) ;  /* 0xffffff8c00c47947 */ /* 0x000fea000383ffff */
.L_x_6896:
[----:B0-----:R0:W1:Y:S02]  /*2ee00*/  SYNCS.PHASECHK.TRANS64.TRYWAIT P1, [R6+URZ+0x288a0], R7 ;  /* 0x0288a007060075a7 */ /* 0x001064000802017f */
[----:B-1----:R-:W-:Y:S05]  /*2ee10*/  @!P1 NANOSLEEP.SYNCS 0x989680 ;  /* 0x009896800000995d */ /* 0x002fea0003900000 */
[----:B------:R-:W1:Y:S02]  /*2ee20*/  @!P1 SYNCS.PHASECHK.TRANS64 P1, [R6+URZ+0x288a0], R7 ;  /* 0x0288a007060095a7 */ /* 0x000e64000802007f */
[----:B-1----:R-:W-:Y:S05]  /*2ee30*/  @!P1 BRA `(.L_x_6896) ;  /* 0xfffffffc00f09947 */ /* 0x002fea000383ffff */
[----:B------:R-:W-:Y:S05]  /*2ee40*/  BRA `(.L_x_7088) ;  /* 0xffffff9000a47947 */ /* 0x000fea000383ffff */
.L_x_6901:
[----:B-1----:R1:W2:Y:S02]  /*2ee50*/  SYNCS.PHASECHK.TRANS64.TRYWAIT P1, [R6+URZ+0x288c0], R7 ;  /* 0x0288c007060075a7 */ /* 0x0022a4000802017f */
[----:B--2---:R-:W-:Y:S05]  /*2ee60*/  @!P1 NANOSLEEP.SYNCS 0x989680 ;  /* 0x009896800000995d */ /* 0x004fea0003900000 */
[----:B------:R-:W2:Y:S02]  /*2ee70*/  @!P1 SYNCS.PHASECHK.TRANS64 P1, [R6+URZ+0x288c0], R7 ;  /* 0x0288c007060095a7 */ /* 0x000ea4000802007f */
[----:B--2---:R-:W-:Y:S05]  /*2ee80*/  @!P1 BRA `(.L_x_6901) ;  /* 0xfffffffc00f09947 */ /* 0x004fea000383ffff */
[----:B------:R-:W-:Y:S05]  /*2ee90*/  BRA `(.L_x_7089) ;  /* 0xffffff94001c7947 */ /* 0x000fea000383ffff */
.L_x_6922:
[----:B0-----:R-:W0:Y:S01]  /*2eea0*/  S2R R5, SR_TID.X ;  /* 0x0000000000057919 */ /* 0x001e220000002100 */
        /* <DEDUP_REMOVED lines=10> */
.L_x_7091:
[----:B------:R-:W-:Y:S05]  /*2ef50*/  BSYNC B0 ;  /* 0x0000000000007941 */ /* 0x000fea0003800000 */
.L_x_7090:
[----:B------:R-:W-:Y:S05]  /*2ef60*/  BRA `(.L_x_7092) ;  /* 0xffffffa000fc7947 */ /* 0x000fea000383ffff */
.L_x_6924:
[----:B------:R-:W-:Y:S01]  /*2ef70*/  BSSY B0, `(.L_x_7093) ;  /* 0x0000006000007945 */ /* 0x000fe20003800000 */
[----:B------:R-:W-:-:S07]  /*2ef80*/  IMAD.MOV.U32 R15, RZ, RZ, -0x1 ;  /* 0xffffffffff0f7424 */ /* 0x000fce00078e00ff */
[----:B0-----:R-:W-:Y:S05]  /*2ef90*/  WARPSYNC.COLLECTIVE R15, `(.L_x_7094) ;  /* 0x000000000f0c7348 */ /* 0x001fea0003c00000 */
[----:B------:R-:W-:Y:S02]  /*2efa0*/  ELECT P6, UR62, PT ;  /* 0x00000000003e782f */ /* 0x000fe400038c0000 */
[----:B------:R-:W-:Y:S01]  /*2efb0*/  MOV R14, UR62 ;  /* 0x0000003e000e7c02 */ /* 0x000fe20008000f00 */
[----:B0-----:R-:W-:Y:S10]  /*2efc0*/  ENDCOLLECTIVE ;  /* 0x000000000000791b */ /* 0x001ff40003800000 */
.L_x_7094:
[----:B------:R-:W-:Y:S05]  /*2efd0*/  BSYNC B0 ;  /* 0x0000000000007941 */ /* 0x000fea0003800000 */
.L_x_7093:
[----:B------:R-:W-:Y:S05]  /*2efe0*/  BRA `(.L_x_7095) ;  /* 0xffffffa000f47947 */ /* 0x000fea000383ffff */
.L_x_6927:
[----:B0-----:R0:W1:Y:S02]  /*2eff0*/  SYNCS.PHASECHK.TRANS64.TRYWAIT P2, [R5+URZ+0x28880], R7 ;  /* 0x02888007050075a7 */ /* 0x001064000804017f */
[----:B-1----:R-:W-:Y:S05]  /*2f000*/  @!P2 NANOSLEEP.SYNCS 0x989680 ;  /* 0x009896800000a95d */ /* 0x002fea0003900000 */
[----:B------:R-:W1:Y:S02]  /*2f010*/  @!P2 SYNCS.PHASECHK.TRANS64 P2, [R5+URZ+0x28880], R7 ;  /* 0x028880070500a5a7 */ /* 0x000e64000804007f */
[----:B-1----:R-:W-:Y:S05]  /*2f020*/  @!P2 BRA `(.L_x_6927) ;  /* 0xfffffffc00f0a947 */ /* 0x002fea000383ffff */
[----:B------:R-:W-:Y:S05]  /*2f030*/  BRA `(.L_x_7096) ;  /* 0xffffffa400747947 */ /* 0x000fea000383ffff */
.L_x_6929:
[----:B-1----:R1:W2:Y:S02]  /*2f040*/  SYNCS.PHASECHK.TRANS64.TRYWAIT P2, [R5+URZ+0x28840], R7 ;  /* 0x02884007050075a7 */ /* 0x0022a4000804017f */
[----:B--2---:R-:W-:Y:S05]  /*2f050*/  @!P2 NANOSLEEP.SYNCS 0x989680 ;  /* 0x009896800000a95d */ /* 0x004fea0003900000 */
[----:B------:R-:W2:Y:S02]  /*2f060*/  @!P2 SYNCS.PHASECHK.TRANS64 P2, [R5+URZ+0x28840], R7 ;  /* 0x028840070500a5a7 */ /* 0x000ea4000804007f */
[----:B--2---:R-:W-:Y:S05]  /*2f070*/  @!P2 BRA `(.L_x_6929) ;  /* 0xfffffffc00f0a947 */ /* 0x004fea000383ffff */
[----:B------:R-:W-:Y:S05]  /*2f080*/  BRA `(.L_x_7097) ;  /* 0xffffffa400d87947 */ /* 0x000fea000383ffff */
.L_x_6932:
        /* <DEDUP_REMOVED lines=8> */
.L_x_6938:
[----:B--2---:R2:W3:Y:S02]  /*2f110*/  SYNCS.PHASECHK.TRANS64.TRYWAIT P0, [R5+URZ+0x28880], R4 ;  /* 0x02888004050075a7 */ /* 0x0044e4000800017f */
[----:B---3--:R-:W-:Y:S05]  /*2f120*/  @!P0 NANOSLEEP.SYNCS 0x989680 ;  /* 0x009896800000895d */ /* 0x008fea0003900000 */
[----:B------:R-:W3:Y:S02]  /*2f130*/  @!P0 SYNCS.PHASECHK.TRANS64 P0, [R5+URZ+0x28880], R4 ;  /* 0x02888004050085a7 */ /* 0x000ee4000800007f */
[----:B---3--:R-:W-:Y:S05]  /*2f140*/  @!P0 BRA `(.L_x_6938) ;  /* 0xfffffffc00f08947 */ /* 0x008fea000383ffff */
[----:B------:R-:W-:Y:S05]  /*2f150*/  BRA `(.L_x_7099) ;  /* 0xffffffac005c7947 */ /* 0x000fea000383ffff */
.L_x_6943:
[----:B-1----:R1:W3:Y:S02]  /*2f160*/  SYNCS.PHASECHK.TRANS64.TRYWAIT P0, [R5+URZ+0x28840], R4 ;  /* 0x02884004050075a7 */ /* 0x0022e4000800017f */
[----:B---3--:R-:W-:Y:S05]  /*2f170*/  @!P0 NANOSLEEP.SYNCS 0x989680 ;  /* 0x009896800000895d */ /* 0x008fea0003900000 */
[----:B------:R-:W3:Y:S02]  /*2f180*/  @!P0 SYNCS.PHASECHK.TRANS64 P0, [R5+URZ+0x28840], R4 ;  /* 0x02884004050085a7 */ /* 0x000ee4000800007f */
[----:B---3--:R-:W-:Y:S05]  /*2f190*/  @!P0 BRA `(.L_x_6943) ;  /* 0xfffffffc00f08947 */ /* 0x008fea000383ffff */
[----:B------:R-:W-:Y:S05]  /*2f1a0*/  BRA `(.L_x_7100) ;  /* 0xffffffac00e87947 */ /* 0x000fea000383ffff */
.L_x_6949:
[----:B--2---:R2:W3:Y:S02]  /*2f1b0*/  SYNCS.PHASECHK.TRANS64.TRYWAIT P2, [R21+URZ+0x28870], R3 ;  /* 0x02887003150075a7 */ /* 0x0044e4000804017f */
[----:B---3--:R-:W-:Y:S05]  /*2f1c0*/  @!P2 NANOSLEEP.SYNCS 0x989680 ;  /* 0x009896800000a95d */ /* 0x008fea0003900000 */
[----:B------:R-:W3:Y:S02]  /*2f1d0*/  @!P2 SYNCS.PHASECHK.TRANS64 P2, [R21+URZ+0x28870], R3 ;  /* 0x028870031500a5a7 */ /* 0x000ee4000804007f */
[----:B---3--:R-:W-:Y:S05]  /*2f1e0*/  @!P2 BRA `(.L_x_6949) ;  /* 0xfffffffc00f0a947 */ /* 0x008fea000383ffff */
[----:B------:R-:W-:Y:S05]  /*2f1f0*/  BRA `(.L_x_7101) ;  /* 0xffffffb000907947 */ /* 0x000fea000383ffff */
.L_x_6951:
[----:B--2---:R2:W3:Y:S02]  /*2f200*/  SYNCS.PHASECHK.TRANS64.TRYWAIT P2, [R21+URZ+0x28860], R4 ;  /* 0x02886004150075a7 */ /* 0x0044e4000804017f */
[----:B---3--:R-:W-:Y:S05]  /*2f210*/  @!P2 NANOSLEEP.SYNCS 0x989680 ;  /* 0x009896800000a95d */ /* 0x008fea0003900000 */
[----:B------:R-:W3:Y:S02]  /*2f220*/  @!P2 SYNCS.PHASECHK.TRANS64 P2, [R21+URZ+0x28860], R4 ;  /* 0x028860041500a5a7 */ /* 0x000ee4000804007f */
[----:B---3--:R-:W-:Y:S05]  /*2f230*/  @!P2 BRA `(.L_x_6951) ;  /* 0xfffffffc00f0a947 */ /* 0x008fea000383ffff */
[----:B------:R-:W-:Y:S05]  /*2f240*/  BRA `(.L_x_7102) ;  /* 0xffffffb000987947 */ /* 0x000fea000383ffff */
.L_x_6958:
[----:B-1----:R1:W3:Y:S02]  /*2f250*/  SYNCS.PHASECHK.TRANS64.TRYWAIT P0, [R0+URZ+0x28870], R3 ;  /* 0x02887003000075a7 */ /* 0x0022e4000800017f */
[----:B---3--:R-:W-:Y:S05]  /*2f260*/  @!P0 NANOSLEEP.SYNCS 0x989680 ;  /* 0x009896800000895d */ /* 0x008fea0003900000 */
[----:B------:R-:W3:Y:S02]  /*2f270*/  @!P0 SYNCS.PHASECHK.TRANS64 P0, [R0+URZ+0x28870], R3 ;  /* 0x02887003000085a7 */ /* 0x000ee4000800007f */
[----:B---3--:R-:W-:Y:S05]  /*2f280*/  @!P0 BRA `(.L_x_6958) ;  /* 0xfffffffc00f08947 */ /* 0x008fea000383ffff */
[----:B------:R-:W-:Y:S05]  /*2f290*/  BRA `(.L_x_7103) ;  /* 0xffffffbc00887947 */ /* 0x000fea000383ffff */
.L_x_6960:
[----:B-1----:R1:W3:Y:S02]  /*2f2a0*/  SYNCS.PHASECHK.TRANS64.TRYWAIT P0, [R0+URZ+0x28860], R3 ;  /* 0x02886003000075a7 */ /* 0x0022e4000800017f */
[----:B---3--:R-:W-:Y:S05]  /*2f2b0*/  @!P0 NANOSLEEP.SYNCS 0x989680 ;  /* 0x009896800000895d */ /* 0x008fea0003900000 */
[----:B------:R-:W3:Y:S02]  /*2f2c0*/  @!P0 SYNCS.PHASECHK.TRANS64 P0, [R0+URZ+0x28860], R3 ;  /* 0x02886003000085a7 */ /* 0x000ee4000800007f */
[----:B---3--:R-:W-:Y:S05]  /*2f2d0*/  @!P0 BRA `(.L_x_6960) ;  /* 0xfffffffc00f08947 */ /* 0x008fea000383ffff */
[----:B------:R-:W-:Y:S05]  /*2f2e0*/  BRA `(.L_x_7104) ;  /* 0xffffffbc00907947 */ /* 0x000fea000383ffff */
.L_x_6964:
[----:B------:R-:W3:Y:S01]  /*2f2f0*/  LDL R3, [R1] ;  /* 0x0000000001037983 */ /* 0x000ee20000100800 */
[----:B------:R-:W-:Y:S01]  /*2f300*/  BSSY B0, `(.L_x_7105) ;  /* 0x0000008000007945 */ /* 0x000fe20003800000 */
[----:B------:R-:W-:Y:S02]  /*2f310*/  IMAD.MOV.U32 R12, RZ, RZ, RZ ;  /* 0x000000ffff0c7224 */ /* 0x000fe400078e00ff */
[----:B------:R-:W-:Y:S02]  /*2f320*/  IMAD.MOV.U32 R11, RZ, RZ, 0x1f ;  /* 0x0000001fff0b7424 */ /* 0x000fe400078e00ff */
[----:B------:R-:W-:Y:S02]  /*2f330*/  IMAD.MOV.U32 R15, RZ, RZ, -0x1 ;  /* 0xffffffffff0f7424 */ /* 0x000fe400078e00ff */
[----:B---3--:R-:W-:-:S07]  /*2f340*/  IMAD.MOV.U32 R13, RZ, RZ, R3 ;  /* 0x000000ffff0d7224 */ /* 0x008fce00078e0003 */
[----:B0-2---:R-:W-:Y:S05]  /*2f350*/  WARPSYNC.COLLECTIVE R15, `(.L_x_7106) ;  /* 0x000000000f087348 */ /* 0x005fea0003c00000 */
[----:B------:R1:W3:Y:S02]  /*2f360*/  SHFL.IDX P6, R14, R13, R12, R11 ;  /* 0x0000000c0d0e7389 */ /* 0x0002e400000c000b */
[----:B0123--:R-:W-:Y:S01]  /*2f370*/  ENDCOLLECTIVE ;  /* 0x000000000000791b */ /* 0x00ffe20003800000 */
.L_x_7106:
[----:B------:R-:W-:Y:S05]  /*2f380*/  BSYNC B0 ;  /* 0x0000000000007941 */ /* 0x000fea0003800000 */
.L_x_7105:
[----:B------:R0:W5:Y:S01]  /*2f390*/  LDL R2, [R1+0xc] ;  /* 0x00000c0001027983 */ /* 0x0001620000100800 */
[----:B------:R-:W-:Y:S02]  /*2f3a0*/  IMAD.MOV.U32 R13, RZ, RZ, R3 ;  /* 0x000000ffff0d7224 */ /* 0x000fe400078e0003 */
[----:B------:R-:W-:Y:S02]  /*2f3b0*/  IMAD.MOV.U32 R12, RZ, RZ, 0x1 ;  /* 0x00000001ff0c7424 */ /* 0x000fe400078e00ff */
[----:B------:R-:W-:Y:S02]  /*2f3c0*/  IMAD.MOV.U32 R11, RZ, RZ, 0x1f ;  /* 0x0000001fff0b7424 */ /* 0x000fe400078e00ff */
[----:B------:R-:W-:Y:S02]  /*2f3d0*/  IMAD.MOV.U32 R15, RZ, RZ, -0x1 ;  /* 0xffffffffff0f7424 */ /* 0x000fe400078e00ff */
[----:B0-----:R-:W-:-:S07]  /*2f3e0*/  IMAD.MOV.U32 R0, RZ, RZ, R14 ;  /* 0x000000ffff007224 */ /* 0x001fce00078e000e */
[----:B-----5:R-:W-:Y:S05]  /*2f3f0*/  WARPSYNC.COLLECTIVE R15, `(.L_x_7107) ;  /* 0x000000000f087348 */ /* 0x020fea0003c00000 */
[----:B------:R0:W1:Y:S02]  /*2f400*/  SHFL.IDX P6, R14, R13, R12, R11 ;  /* 0x0000000c0d0e7389 */ /* 0x00006400000c000b */
[----:B01---5:R-:W-:Y:S01]  /*2f410*/  ENDCOLLECTIVE ;  /* 0x000000000000791b */ /* 0x023fe20003800000 */
.L_x_7107:
        /* <DEDUP_REMOVED lines=19> */
.L_x_7108:
[----:B------:R-:W-:Y:S01]  /*2f550*/  IMAD.MOV.U32 R12, RZ, RZ, 0x2 ;  /* 0x00000002ff0c7424 */ /* 0x000fe200078e00ff */
[----:B------:R-:W-:-:S05]  /*2f560*/  SEL R7, R14, RZ, P1 ;  /* 0x000000ff0e077207 */ /* 0x000fca0000800000 */
[----:B------:R-:W-:-:S04]  /*2f570*/  IMAD.IADD R3, R2, 0x1, R7 ;  /* 0x0000000102037824 */ /* 0x000fc800078e0207 */
[----:B------:R-:W-:-:S07]  /*2f580*/  IMAD.MOV.U32 R13, RZ, RZ, R3 ;  /* 0x000000ffff0d7224 */ /* 0x000fce00078e0003 */
[----:B------:R-:W-:Y:S05]  /*2f590*/  WARPSYNC.COLLECTIVE R15, `(.L_x_7109) ;  /* 0x000000000f087348 */ /* 0x000fea0003c00000 */
[----:B------:R0:W1:Y:S02]  /*2f5a0*/  SHFL.UP P6, R14, R13, R12, R11 ;  /* 0x0400000c0d0e7389 */ /* 0x00006400000c000b */
[----:B01----:R-:W-:Y:S01]  /*2f5b0*/  ENDCOLLECTIVE ;  /* 0x000000000000791b */ /* 0x003fe20003800000 */
.L_x_7109:
[----:B------:R-:W-:Y:S01]  /*2f5c0*/  IMAD.MOV.U32 R12, RZ, RZ, 0x4 ;  /* 0x00000004ff0c7424 */ /* 0x000fe200078e00ff */
[----:B------:R-:W-:-:S05]  /*2f5d0*/  SEL R14, R14, RZ, P2 ;  /* 0x000000ff0e0e7207 */ /* 0x000fca0001000000 */
[----:B------:R-:W-:-:S04]  /*2f5e0*/  IMAD.IADD R3, R3, 0x1, R14 ;  /* 0x0000000103037824 */ /* 0x000fc800078e020e */
[----:B------:R-:W-:-:S07]  /*2f5f0*/  IMAD.MOV.U32 R13, RZ, RZ, R3 ;  /* 0x000000ffff0d7224 */ /* 0x000fce00078e0003 */
[----:B------:R-:W-:Y:S05]  /*2f600*/  WARPSYNC.COLLECTIVE R15, `(.L_x_7110) ;  /* 0x000000000f087348 */ /* 0x000fea0003c00000 */
[----:B------:R0:W1:Y:S02]  /*2f610*/  SHFL.UP P6, R14, R13, R12, R11 ;  /* 0x0400000c0d0e7389 */ /* 0x00006400000c000b */
[----:B01----:R-:W-:Y:S01]  /*2f620*/  ENDCOLLECTIVE ;  /* 0x000000000000791b */ /* 0x003fe20003800000 */
.L_x_7110:
[----:B------:R-:W-:Y:S01]  /*2f630*/  IMAD.MOV.U32 R12, RZ, RZ, 0x8 ;  /* 0x00000008ff0c7424 */ /* 0x000fe200078e00ff */
[----:B------:R-:W-:-:S05]  /*2f640*/  SEL R14, R14, RZ, P3 ;  /* 0x000000ff0e0e7207 */ /* 0x000fca0001800000 */
[----:B------:R-:W-:-:S04]  /*2f650*/  IMAD.IADD R3, R3, 0x1, R14 ;  /* 0x0000000103037824 */ /* 0x000fc800078e020e */
[----:B------:R-:W-:-:S07]  /*2f660*/  IMAD.MOV.U32 R13, RZ, RZ, R3 ;  /* 0x000000ffff0d7224 */ /* 0x000fce00078e0003 */
[----:B------:R-:W-:Y:S05]  /*2f670*/  WARPSYNC.COLLECTIVE R15, `(.L_x_7111) ;  /* 0x000000000f087348 */ /* 0x000fea0003c00000 */
[----:B------:R0:W1:Y:S02]  /*2f680*/  SHFL.UP P6, R14, R13, R12, R11 ;  /* 0x0400000c0d0e7389 */ /* 0x00006400000c000b */
[----:B01----:R-:W-:Y:S01]  /*2f690*/  ENDCOLLECTIVE ;  /* 0x000000000000791b */ /* 0x003fe20003800000 */
.L_x_7111:
[----:B------:R-:W-:Y:S01]  /*2f6a0*/  IMAD.MOV.U32 R12, RZ, RZ, 0x10 ;  /* 0x00000010ff0c7424 */ /* 0x000fe200078e00ff */
[----:B------:R-:W-:-:S05]  /*2f6b0*/  SEL R14, R14, RZ, P4 ;  /* 0x000000ff0e0e7207 */ /* 0x000fca0002000000 */
[----:B------:R-:W-:-:S04]  /*2f6c0*/  IMAD.IADD R3, R3, 0x1, R14 ;  /* 0x0000000103037824 */ /* 0x000fc800078e020e */
[----:B------:R-:W-:-:S07]  /*2f6d0*/  IMAD.MOV.U32 R13, RZ, RZ, R3 ;  /* 0x000000ffff0d7224 */ /* 0x000fce00078e0003 */
[----:B------:R-:W-:Y:S05]  /*2f6e0*/  WARPSYNC.COLLECTIVE R15, `(.L_x_7112) ;  /* 0x000000000f087348 */ /* 0x000fea0003c00000 */
[----:B------:R0:W1:Y:S02]  /*2f6f0*/  SHFL.UP P6, R14, R13, R12, R11 ;  /* 0x0400000c0d0e7389 */ /* 0x00006400000c000b */
[----:B01----:R-:W-:Y:S01]  /*2f700*/  ENDCOLLECTIVE ;  /* 0x000000000000791b */ /* 0x003fe20003800000 */
.L_x_7112:
        /* <DEDUP_REMOVED lines=8> */
.L_x_7113:
[----:B------:R-:W-:Y:S05]  /*2f790*/  BRA `(.L_x_7114) ;  /* 0xffffffc400ac7947 */ /* 0x000fea000383ffff */
.L_x_6969:
[----:B------:R-:W-:Y:S01]  /*2f7a0*/  BSSY B0, `(.L_x_7115) ;  /* 0x0000008000007945 */ /* 0x000fe20003800000 */
[----:B-----5:R-:W-:Y:S02]  /*2f7b0*/  IMAD.MOV.U32 R13, RZ, RZ, R2 ;  /* 0x000000ffff0d7224 */ /* 0x020fe400078e0002 */
[----:B------:R-:W-:Y:S02]  /*2f7c0*/  IMAD.MOV.U32 R12, RZ, RZ, 0x1 ;  /* 0x00000001ff0c7424 */ /* 0x000fe400078e00ff */
[----:B------:R-:W-:Y:S02]  /*2f7d0*/  IMAD.MOV.U32 R11, RZ, RZ, RZ ;  /* 0x000000ffff0b7224 */ /* 0x000fe400078e00ff */
[----:B------:R-:W-:-:S07]  /*2f7e0*/  IMAD.MOV.U32 R15, RZ, RZ, -0x1 ;  /* 0xffffffffff0f7424 */ /* 0x000fce00078e00ff */
[----:B012---:R-:W-:Y:S05]  /*2f7f0*/  WARPSYNC.COLLECTIVE R15, `(.L_x_7116) ;  /* 0x000000000f087348 */ /* 0x007fea0003c00000 */
[----:B------:R3:W4:Y:S02]  /*2f800*/  SHFL.UP P6, R14, R13, R12, R11 ;  /* 0x0400000c0d0e7389 */ /* 0x00072400000c000b */
[----:B01234-:R-:W-:Y:S01]  /*2f810*/  ENDCOLLECTIVE ;  /* 0x000000000000791b */ /* 0x01ffe20003800000 */
.L_x_7116:
[----:B------:R-:W-:Y:S05]  /*2f820*/  BSYNC B0 ;  /* 0x0000000000007941 */ /* 0x000fea0003800000 */
.L_x_7115:
        /* <DEDUP_REMOVED lines=9> */
.L_x_7117:
[----:B------:R-:W-:Y:S01]  /*2f8c0*/  IMAD.MOV.U32 R12, RZ, RZ, 0x4 ;  /* 0x00000004ff0c7424 */ /* 0x000fe200078e00ff */
[----:B------:R-:W-:-:S05]  /*2f8d0*/  SEL R14, R14, RZ, P2 ;  /* 0x000000ff0e0e7207 */ /* 0x000fca0001000000 */
[----:B------:R-:W-:-:S04]  /*2f8e0*/  IMAD.IADD R3, R3, 0x1, R14 ;  /* 0x0000000103037824 */ /* 0x000fc800078e020e */
[----:B------:R-:W-:-:S07]  /*2f8f0*/  IMAD.MOV.U32 R13, RZ, RZ, R3 ;  /* 0x000000ffff0d7224 */ /* 0x000fce00078e0003 */
[----:B------:R-:W-:Y:S05]  /*2f900*/  WARPSYNC.COLLECTIVE R15, `(.L_x_7118) ;  /* 0x000000000f087348 */ /* 0x000fea0003c00000 */
[----:B------:R0:W1:Y:S02]  /*2f910*/  SHFL.UP P6, R14, R13, R12, R11 ;  /* 0x0400000c0d0e7389 */ /* 0x00006400000c000b */
[----:B01----:R-:W-:Y:S01]  /*2f920*/  ENDCOLLECTIVE ;  /* 0x000000000000791b */ /* 0x003fe20003800000 */
.L_x_7118:
[----:B------:R-:W-:Y:S01]  /*2f930*/  IMAD.MOV.U32 R12, RZ, RZ, 0x8 ;  /* 0x00000008ff0c7424 */ /* 0x000fe200078e00ff */
[----:B------:R-:W-:-:S05]  /*2f940*/  SEL R14, R14, RZ, P3 ;  /* 0x000000ff0e0e7207 */ /* 0x000fca0001800000 */
[----:B------:R-:W-:-:S04]  /*2f950*/  IMAD.IADD R3, R3, 0x1, R14 ;  /* 0x0000000103037824 */ /* 0x000fc800078e020e */
[----:B------:R-:W-:-:S07]  /*2f960*/  IMAD.MOV.U32 R13, RZ, RZ, R3 ;  /* 0x000000ffff0d7224 */ /* 0x000fce00078e0003 */
[----:B------:R-:W-:Y:S05]  /*2f970*/  WARPSYNC.COLLECTIVE R15, `(.L_x_7119) ;  /* 0x000000000f087348 */ /* 0x000fea0003c00000 */
[----:B------:R0:W1:Y:S02]  /*2f980*/  SHFL.UP P6, R14, R13, R12, R11 ;  /* 0x0400000c0d0e7389 */ /* 0x00006400000c000b */
[----:B01----:R-:W-:Y:S01]  /*2f990*/  ENDCOLLECTIVE ;  /* 0x000000000000791b */ /* 0x003fe20003800000 */
.L_x_7119:
[----:B------:R-:W-:Y:S01]  /*2f9a0*/  IMAD.MOV.U32 R12, RZ, RZ, 0x10 ;  /* 0x00000010ff0c7424 */ /* 0x000fe200078e00ff */
[----:B------:R-:W-:-:S05]  /*2f9b0*/  SEL R14, R14, RZ, P4 ;  /* 0x000000ff0e0e7207 */ /* 0x000fca0002000000 */
[----:B------:R-:W-:-:S04]  /*2f9c0*/  IMAD.IADD R3, R3, 0x1, R14 ;  /* 0x0000000103037824 */ /* 0x000fc800078e020e */
[----:B------:R-:W-:-:S07]  /*2f9d0*/  IMAD.MOV.U32 R13, RZ, RZ, R3 ;  /* 0x000000ffff0d7224 */ /* 0x000fce00078e0003 */
[----:B------:R-:W-:Y:S05]  /*2f9e0*/  WARPSYNC.COLLECTIVE R15, `(.L_x_7120) ;  /* 0x000000000f087348 */ /* 0x000fea0003c00000 */
[----:B------:R0:W1:Y:S02]  /*2f9f0*/  SHFL.UP P6, R14, R13, R12, R11 ;  /* 0x0400000c0d0e7389 */ /* 0x00006400000c000b */
[----:B01----:R-:W-:Y:S01]  /*2fa00*/  ENDCOLLECTIVE ;  /* 0x000000000000791b */ /* 0x003fe20003800000 */
.L_x_7120:
        /* <DEDUP_REMOVED lines=8> */
.L_x_7121:
[----:B------:R-:W-:Y:S05]  /*2fa90*/  BRA `(.L_x_7122) ;  /* 0xffffffc400907947 */ /* 0x000fea000383ffff */
.L_x_6971:
[----:B------:R-:W-:Y:S01]  /*2faa0*/  BSSY B0, `(.L_x_7123) ;  /* 0x0000006000007945 */ /* 0x000fe20003800000 */
[----:B------:R-:W-:Y:S01]  /*2fab0*/  PLOP3.LUT P6, PT, P6, PT, PT, 0x8, 0x0 ;  /* 0x000000000000781c */ /* 0x000fe200037ce170 */
[----:B------:R-:W-:-:S12]  /*2fac0*/  IMAD.MOV.U32 R15, RZ, RZ, -0x1 ;  /* 0xffffffffff0f7424 */ /* 0x000fd800078e00ff */
[----:B0-2---:R-:W-:Y:S05]  /*2fad0*/  WARPSYNC.COLLECTIVE R15, `(.L_x_7124) ;  /* 0x000000000f087348 */ /* 0x005fea0003c00000 */
[----:B------:R-:W-:Y:S01]  /*2fae0*/  VOTE.ANY R14, PT, P6 ;  /* 0x00000000000e7806 */ /* 0x000fe200030e0100 */
[----:B0-2---:R-:W-:Y:S06]  /*2faf0*/  ENDCOLLECTIVE ;  /* 0x000000000000791b */ /* 0x005fec0003800000 */
.L_x_7124:
[----:B------:R-:W-:Y:S05]  /*2fb00*/  BSYNC B0 ;  /* 0x0000000000007941 */ /* 0x000fea0003800000 */
.L_x_7123:
        /* <DEDUP_REMOVED lines=9> */
.L_x_7125:
[----:B------:R-:W-:Y:S01]  /*2fba0*/  IMAD.MOV.U32 R7, RZ, RZ, R14 ;  /* 0x000000ffff077224 */ /* 0x000fe200078e000e */
[----:B------:R-:W-:Y:S06]  /*2fbb0*/  BRA `(.L_x_7126) ;  /* 0xffffffc400807947 */ /* 0x000fec000383ffff */
.L_x_6973:
[----:B------:R-:W-:Y:S01]  /*2fbc0*/  BSSY B0, `(.L_x_7127) ;  /* 0x0000007000007945 */ /* 0x000fe20003800000 */
[----:B------:R-:W-:Y:S02]  /*2fbd0*/  IMAD.MOV.U32 R13, RZ, RZ, R6 ;  /* 0x000000ffff0d7224 */ /* 0x000fe400078e0006 */
[----:B------:R-:W-:Y:S02]  /*2fbe0*/  IMAD.MOV.U32 R11, RZ, RZ, 0x1f ;  /* 0x0000001fff0b7424 */ /* 0x000fe400078e00ff */
[----:B------:R-:W-:-:S07]  /*2fbf0*/  IMAD.MOV.U32 R15, RZ, RZ, -0x1 ;  /* 0xffffffffff0f7424 */ /* 0x000fce00078e00ff */
[----:B0-23--:R-:W-:Y:S05]  /*2fc00*/  WARPSYNC.COLLECTIVE R15, `(.L_x_7128) ;  /* 0x000000000f087348 */ /* 0x00dfea0003c00000 */
[----:B------:R1:W4:Y:S02]  /*2fc10*/  SHFL.IDX P6, R14, R13, R12, R11 ;  /* 0x0000000c0d0e7389 */ /* 0x00032400000c000b */
[----:B01234-:R-:W-:Y:S01]  /*2fc20*/  ENDCOLLECTIVE ;  /* 0x000000000000791b */ /* 0x01ffe20003800000 */
.L_x_7128:
[----:B------:R-:W-:Y:S05]  /*2fc30*/  BSYNC B0 ;  /* 0x0000000000007941 */ /* 0x000fea0003800000 */
.L_x_7127:
[----:B------:R-:W-:Y:S01]  /*2fc40*/  IMAD.MOV.U32 R2, RZ, RZ, R14 ;  /* 0x000000ffff027224 */ /* 0x000fe200078e000e */
[----:B------:R-:W-:Y:S06]  /*2fc50*/  BRA `(.L_x_6972) ;  /* 0xffffffc400747947 */ /* 0x000fec000383ffff */
.L_x_6977:
[----:B0-----:R0:W1:Y:S02]  /*2fc60*/  SYNCS.PHASECHK.TRANS64.TRYWAIT P0, [R0+URZ+0x28820], R3 ;  /* 0x02882003000075a7 */ /* 0x001064000800017f */
[----:B-1----:R-:W-:Y:S05]  /*2fc70*/  @!P0 NANOSLEEP.SYNCS 0x989680 ;  /* 0x009896800000895d */ /* 0x002fea0003900000 */
[----:B------:R-:W1:Y:S02]  /*2fc80*/  @!P0 SYNCS.PHASECHK.TRANS64 P0, [R0+URZ+0x28820], R3 ;  /* 0x02882003000085a7 */ /* 0x000e64000800007f */
[----:B-1----:R-:W-:Y:S05]  /*2fc90*/  @!P0 BRA `(.L_x_6977) ;  /* 0xfffffffc00f08947 */ /* 0x002fea000383ffff */
[----:B------:R-:W-:Y:S05]  /*2fca0*/  BRA `(.L_x_7129) ;  /* 0xffffffcc002c7947 */ /* 0x000fea000383ffff */
.L_x_6978:
        /* <DEDUP_REMOVED lines=11> */
.L_x_7131:
[----:B------:R-:W-:Y:S05]  /*2fd60*/  BSYNC B0 ;  /* 0x0000000000007941 */ /* 0x000fea0003800000 */
.L_x_7130:
[----:B------:R-:W-:Y:S05]  /*2fd70*/  BRA `(.L_x_7132) ;  /* 0xffffffcc00147947 */ /* 0x000fea000383ffff */
.L_x_6979:
[----:B------:R-:W-:Y:S01]  /*2fd80*/  BSSY B0, `(.L_x_7133) ;  /* 0x0000006000007945 */ /* 0x000fe20003800000 */
[----:B------:R-:W-:-:S07]  /*2fd90*/  IMAD.MOV.U32 R15, RZ, RZ, -0x1 ;  /* 0xffffffffff0f7424 */ /* 0x000fce00078e00ff */
[----:B01----:R-:W-:Y:S05]  /*2fda0*/  WARPSYNC.COLLECTIVE R15, `(.L_x_7134) ;  /* 0x000000000f0c7348 */ /* 0x003fea0003c00000 */
[----:B------:R-:W-:Y:S02]  /*2fdb0*/  ELECT P6, UR62, PT ;  /* 0x00000000003e782f */ /* 0x000fe400038c0000 */
[----:B------:R-:W-:Y:S01]  /*2fdc0*/  MOV R14, UR62 ;  /* 0x0000003e000e7c02 */ /* 0x000fe20008000f00 */
[----:B01----:R-:W-:Y:S10]  /*2fdd0*/  ENDCOLLECTIVE ;  /* 0x000000000000791b */ /* 0x003ff40003800000 */
.L_x_7134:
[----:B------:R-:W-:Y:S05]  /*2fde0*/  BSYNC B0 ;  /* 0x0000000000007941 */ /* 0x000fea0003800000 */
.L_x_7133:
[----:B------:R-:W-:Y:S05]  /*2fdf0*/  BRA `(.L_x_7135) ;  /* 0xffffffcc00087947 */ /* 0x000fea000383ffff */
.L_x_6981:
[----:B0-----:R0:W1:Y:S02]  /*2fe00*/  SYNCS.PHASECHK.TRANS64.TRYWAIT P1, [R6+URZ], R5 ;  /* 0x00000005060075a7 */ /* 0x001064000802017f */
[----:B-1----:R-:W-:Y:S05]  /*2fe10*/  @!P1 NANOSLEEP.SYNCS 0x989680 ;  /* 0x009896800000995d */ /* 0x002fea0003900000 */
[----:B------:R-:W1:Y:S02]  /*2fe20*/  @!P1 SYNCS.PHASECHK.TRANS64 P1, [R6+URZ], R5 ;  /* 0x00000005060095a7 */ /* 0x000e64000802007f */
[----:B-1----:R-:W-:Y:S05]  /*2fe30*/  @!P1 BRA `(.L_x_6981) ;  /* 0xfffffffc00f09947 */ /* 0x002fea000383ffff */
[----:B------:R-:W-:Y:S05]  /*2fe40*/  BRA `(.L_x_7136) ;  /* 0xffffffcc00447947 */ /* 0x000fea000383ffff */
.L_x_6982:
[----:B-1----:R1:W2:Y:S02]  /*2fe50*/  SYNCS.PHASECHK.TRANS64.TRYWAIT P1, [R7+URZ], R2 ;  /* 0x00000002070075a7 */ /* 0x0022a4000802017f */
[----:B--2---:R-:W-:Y:S05]  /*2fe60*/  @!P1 NANOSLEEP.SYNCS 0x989680 ;  /* 0x009896800000995d */ /* 0x004fea0003900000 */
[----:B------:R-:W2:Y:S02]  /*2fe70*/  @!P1 SYNCS.PHASECHK.TRANS64 P1, [R7+URZ], R2 ;  /* 0x00000002070095a7 */ /* 0x000ea4000802007f */
[----:B--2---:R-:W-:Y:S05]  /*2fe80*/  @!P1 BRA `(.L_x_6982) ;  /* 0xfffffffc00f09947 */ /* 0x004fea000383ffff */
[----:B------:R-:W-:Y:S05]  /*2fe90*/  BRA `(.L_x_7137) ;  /* 0xffffffcc00387947 */ /* 0x000fea000383ffff */
.L_x_6984:
[----:B--2---:R2:W3:Y:S02]  /*2fea0*/  SYNCS.PHASECHK.TRANS64.TRYWAIT P1, [R4+URZ+0x28860], R5 ;  /* 0x02886005040075a7 */ /* 0x0044e4000802017f */
[----:B---3--:R-:W-:Y:S05]  /*2feb0*/  @!P1 NANOSLEEP.SYNCS 0x989680 ;  /* 0x009896800000995d */ /* 0x008fea0003900000 */
[----:B------:R-:W3:Y:S02]  /*2fec0*/  @!P1 SYNCS.PHASECHK.TRANS64 P1, [R4+URZ+0x28860], R5 ;  /* 0x02886005040095a7 */ /* 0x000ee4000802007f */
[----:B---3--:R-:W-:Y:S05]  /*2fed0*/  @!P1 BRA `(.L_x_6984) ;  /* 0xfffffffc00f09947 */ /* 0x008fea000383ffff */
[----:B------:R-:W-:Y:S05]  /*2fee0*/  BRA `(.L_x_7138) ;  /* 0xffffffcc003c7947 */ /* 0x000fea000383ffff */
.L_x_6986:
[----:B---3--:R3:W4:Y:S02]  /*2fef0*/  SYNCS.PHASECHK.TRANS64.TRYWAIT P1, [R3+URZ+0x28860], R2 ;  /* 0x02886002030075a7 */ /* 0x008724000802017f */
[----:B----4-:R-:W-:Y:S05]  /*2ff00*/  @!P1 NANOSLEEP.SYNCS 0x989680 ;  /* 0x009896800000995d */ /* 0x010fea0003900000 */
[----:B------:R-:W4:Y:S02]  /*2ff10*/  @!P1 SYNCS.PHASECHK.TRANS64 P1, [R3+URZ+0x28860], R2 ;  /* 0x02886002030095a7 */ /* 0x000f24000802007f */
[----:B----4-:R-:W-:Y:S05]  /*2ff20*/  @!P1 BRA `(.L_x_6986) ;  /* 0xfffffffc00f09947 */ /* 0x010fea000383ffff */
[----:B------:R-:W-:Y:S05]  /*2ff30*/  BRA `(.L_x_7139) ;  /* 0xffffffcc003c7947 */ /* 0x000fea000383ffff */
.L_x_6988:
[----:B----4-:R4:W0:Y:S02]  /*2ff40*/  SYNCS.PHASECHK.TRANS64.TRYWAIT P0, [R4+URZ+0x28880], R5 ;  /* 0x02888005040075a7 */ /* 0x010824000800017f */
[----:B0-----:R-:W-:Y:S05]  /*2ff50*/  @!P0 NANOSLEEP.SYNCS 0x989680 ;  /* 0x009896800000895d */ /* 0x001fea0003900000 */
[----:B------:R-:W0:Y:S02]  /*2ff60*/  @!P0 SYNCS.PHASECHK.TRANS64 P0, [R4+URZ+0x28880], R5 ;  /* 0x02888005040085a7 */ /* 0x000e24000800007f */
[----:B0-----:R-:W-:Y:S05]  /*2ff70*/  @!P0 BRA `(.L_x_6988) ;  /* 0xfffffffc00f08947 */ /* 0x001fea000383ffff */
[----:B------:R-:W-:Y:S05]  /*2ff80*/  BRA `(.L_x_6989) ;  /* 0xffffffcc00387947 */ /* 0x000fea000383ffff */
.L_x_7140:
        /* <DEDUP_REMOVED lines=15> */
.L_x_12358:


//--------------------- .text._ZN7cutlass13device_kernelIN5flash11enable_sm90INS1_16FlashAttnFwdSm90INS1_25CollectiveMainloopFwdSm90ILi2EN4cute5tupleIJNS5_1CILi1EEES8_S8_EEENS6_IJNS7_ILi128EEENS7_ILi224EEESA_EEELi128ENS_12float_e4m3_tEfNS_4arch4Sm90ELb1ELb0ELb1ELb0ELb0ELb0ELb0ELb1ELb1ELb0ELb0ELb0EEENS1_21CollectiveEpilogueFwdINS6_IJSA_SA_SB_EEES9_NS_10bfloat16_tESF_Li256ELb0ELb0ELb0ELb1EEENS1_30DynamicPersistentTileSchedulerILi256ELi128ELb0ELb0ELb1EEEEEEEEEvNT_6ParamsE --------------------------
	.section	.text._ZN7cutlass13device_kernelIN5flash11enable_sm90INS1_16FlashAttnFwdSm90INS1_25CollectiveMainloopFwdSm90ILi2EN4cute5tupleIJNS5_1CILi1EEES8_S8_EEENS6_IJNS7_ILi128EEENS7_ILi224EEESA_EEELi128ENS_12float_e4m3_tEfNS_4arch4Sm90ELb1ELb0ELb1ELb0ELb0ELb0ELb0ELb1ELb1ELb0ELb0ELb0EEENS1_21CollectiveEpilogueFwdINS6_IJSA_SA_SB_EEES9_NS_10bfloat16_tESF_Li256ELb0ELb0ELb0ELb1EEENS1_30DynamicPersistentTileSchedulerILi256ELi128ELb0ELb0ELb1EEEEEEEEEvNT_6ParamsE,"ax",@progbits
	.align	128
.text._ZN7cutlass13device_kernelIN5flash11enable_sm90INS1_16FlashAttnFwdSm90INS1_25CollectiveMainloopFwdSm90ILi2EN4cute5tupleIJNS5_1CILi1EEES8_S8_EEENS6_IJNS7_ILi128EEENS7_ILi224EEESA_EEELi128ENS_12float_e4m3_tEfNS_4arch4Sm90ELb1ELb0ELb1ELb0ELb0ELb0ELb0ELb1ELb1ELb0ELb0ELb0EEENS1_21CollectiveEpilogueFwdINS6_IJSA_SA_SB_EEES9_NS_10bfloat16_tESF_Li256ELb0ELb0ELb0ELb1EEENS1_30DynamicPersistentTileSchedulerILi256ELi128ELb0ELb0ELb1EEEEEEEEEvNT_6ParamsE:
        .type           _ZN7cutlass13device_kernelIN5flash11enable_sm90INS1_16FlashAttnFwdSm90INS1_25CollectiveMainloopFwdSm90ILi2EN4cute5tupleIJNS5_1CILi1EEES8_S8_EEENS6_IJNS7_ILi128EEENS7_ILi224EEESA_EEELi128ENS_12float_e4m3_tEfNS_4arch4Sm90ELb1ELb0ELb1ELb0ELb0ELb0ELb0ELb1ELb1ELb0ELb0ELb0EEENS1_21CollectiveEpilogueFwdINS6_IJSA_SA_SB_EEES9_NS_10bfloat16_tESF_Li256ELb0ELb0ELb0ELb1EEENS1_30DynamicPersistentTileSchedulerILi256ELi128ELb0ELb0ELb1EEEEEEEEEvNT_6ParamsE,@function
        .size           _ZN7cutlass13device_kernelIN5flash11enable_sm90INS1_16FlashAttnFwdSm90INS1_25CollectiveMainloopFwdSm90ILi2EN4cute5tupleIJNS5_1CILi1EEES8_S8_EEENS6_IJNS7_ILi128EEENS7_ILi224EEESA_EEELi128ENS_12float_e4m3_tEfNS_4arch4Sm90ELb1ELb0ELb1ELb0ELb0ELb0ELb0ELb1ELb1ELb0ELb0ELb0EEENS1_21CollectiveEpilogueFwdINS6_IJSA_SA_SB_EEES9_NS_10bfloat16_tESF_Li256ELb0ELb0ELb0ELb1EEENS1_30DynamicPersistentTileSchedulerILi256ELi128ELb0ELb0ELb1EEEEEEEEEvNT_6ParamsE,(.L_x_12359 - _ZN7cutlass13device_kernelIN5flash11enable_sm90INS1_16FlashAttnFwdSm90INS1_25CollectiveMainloopFwdSm90ILi2EN4cute5tupleIJNS5_1CILi1EEES8_S8_EEENS6_IJNS7_ILi128EEENS7_ILi224EEESA_EEELi128ENS_12float_e4m3_tEfNS_4arch4Sm90ELb1ELb0ELb1ELb0ELb0ELb0ELb0ELb1ELb1ELb0ELb0ELb0EEENS1_21CollectiveEpilogueFwdINS6_IJSA_SA_SB_EEES9_NS_10bfloat16_tESF_Li256ELb0ELb0ELb0ELb1EEENS1_30DynamicPersistentTileSchedulerILi256ELi128ELb0ELb0ELb1EEEEEEEEEvNT_6ParamsE)
        .other          _ZN7cutlass13device_kernelIN5flash11enable_sm90INS1_16FlashAttnFwdSm90INS1_25CollectiveMainloopFwdSm90ILi2EN4cute5tupleIJNS5_1CILi1EEES8_S8_EEENS6_IJNS7_ILi128EEENS7_ILi224EEESA_EEELi128ENS_12float_e4m3_tEfNS_4arch4Sm90ELb1ELb0ELb1ELb0ELb0ELb0ELb0ELb1ELb1ELb0ELb0ELb0EEENS1_21CollectiveEpilogueFwdINS6_IJSA_SA_SB_EEES9_NS_10bfloat16_tESF_Li256ELb0ELb0ELb0ELb1EEENS1_30DynamicPersistentTileSchedulerILi256ELi128ELb0ELb0ELb1EEEEEEEEEvNT_6ParamsE,@"STO_CUDA_ENTRY STV_DEFAULT"
_ZN7cutlass13device_kernelIN5flash11enable_sm90INS1_16FlashAttnFwdSm90INS1_25CollectiveMainloopFwdSm90ILi2EN4cute5tupleIJNS5_1CILi1EEES8_S8_EEENS6_IJNS7_ILi128EEENS7_ILi224EEESA_EEELi128ENS_12float_e4m3_tEfNS_4arch4Sm90ELb1ELb0ELb1ELb0ELb0ELb0ELb0ELb1ELb1ELb0ELb0ELb0EEENS1_21CollectiveEpilogueFwdINS6_IJSA_SA_SB_EEES9_NS_10bfloat16_tESF_Li256ELb0ELb0ELb0ELb1EEENS1_30DynamicPersistentTileSchedulerILi256ELi128ELb0ELb0ELb1EEEEEEEEEvNT_6ParamsE:
        /* <DEDUP_REMOVED lines=23> */
.L_x_7142:
[----:B------:R-:W-:Y:S05]  /*0170*/  BSYNC B0 ;  /* 0x0000000000007941 */ /* 0x000fea0003800000 */
.L_x_7141:
        /* <DEDUP_REMOVED lines=36> */
.L_x_7143:
        /* <DEDUP_REMOVED lines=22> */
.L_x_7144:
        /* <DEDUP_REMOVED lines=18> */
.L_x_7145:
        /* <DEDUP_REMOVED lines=22> */
.L_x_7146:
        /* <DEDUP_REMOVED lines=22> */
.L_x_7147:
        /* <DEDUP_REMOVED lines=8> */
.L_x_7149:
        /* <DEDUP_REMOVED lines=69> */
.L_x_7199:
        /* <DEDUP_REMOVED lines=20> */
.L_x_7150:
[----:B------:R-:W-:Y:S01]  /*0f10*/  ULDC UR6, c[0x0][0xdc4] ;  /* 0x0003710000067ab9 */ /* 0x000fe20000000800 */
[----:B------:R-:W-:Y:S01]  /*0f20*/  UMOV UR39, UR7 ;  /* 0x0000000700277c82 */ /* 0x000fe20008000000 */
[----:B------:R-:W-:-:S11]  /*0f30*/  UISETP.NE.AND UP0, UPT, UR6, 0x1, UPT ;  /* 0x000000010600788c */ /* 0x000fd6000bf05270 */
[----:B------:R-:W-:Y:S02]  /*0f40*/  @UP0 ULDC.64 UR10, c[0x0][0xdc8] ;  /* 0x00037200000a0ab9 */ /* 0x000fe40000000a00 */
[----:B------:R-:W-:-:S04]  /*0f50*/  UIMAD.WIDE.U32 UR4, UR7, UR10, URZ ;  /* 0x0000000a070472a5 */ /* 0x000fc8000f8e003f */
[----:B------:R-:W-:-:S04]  /*0f60*/  @UP0 USHF.R.U32.HI UR39, URZ, UR11, UR5 ;  /* 0x0000000b3f270299 */ /* 0x000fc80008011605 */
[----:B------:R-:W-:-:S12]  /*0f70*/  UIMAD UR4, UR39, UR6, URZ ;  /* 0x00000006270472a4 */ /* 0x000fd8000f8e023f */
.L_x_7151:
[----:B------:R-:W1:Y:S01]  /*0f80*/  LDC R72, c[0x0][0x2e0] ;  /* 0x0000b800ff487b82 */ /* 0x000e620000000800 */
[----:B------:R-:W-:Y:S01]  /*0f90*/  ULDC.64 UR10, c[0x0][0x3f8] ;  /* 0x0000fe00000a7ab9 */ /* 0x000fe20000000a00 */
[----:B------:R-:W-:Y:S01]  /*0fa0*/  ULDC UR6, c[0x0][0x404] ;  /* 0x0001010000067ab9 */ /* 0x000fe20000000800 */
[----:B------:R-:W-:Y:S01]  /*0fb0*/  UISETP.NE.U32.AND UP0, UPT, UR10, URZ, UPT ;  /* 0x0000003f0a00728c */ /* 0x000fe2000bf05070 */
[----:B------:R-:W-:Y:S01]  /*0fc0*/  IMAD.MOV.U32 R4, RZ, RZ, RZ ;  /* 0x000000ffff047224 */ /* 0x000fe200078e00ff */
[----:B------:R-:W-:Y:S01]  /*0fd0*/  ULOP3.LUT UR5, URZ, UR39, URZ, 0x33, !UPT ;  /* 0x000000273f057292 */ /* 0x000fe2000f8e333f */
[----:B------:R-:W-:Y:S01]  /*0fe0*/  IMAD.MOV.U32 R87, RZ, RZ, RZ ;  /* 0x000000ffff577224 */ /* 0x000fe200078e00ff */
        /* <DEDUP_REMOVED lines=19> */
[----:B------:R-:W-:Y:S02]  /*1120*/  CS2R R26, SRZ ;  /* 0x00000000001a7805 */ /* 0x000fe4000001ff00 */
[----:B------:R-:W-:Y:S01]  /*1130*/  CS2R R32, SRZ ;  /* 0x0000000000207805 */ /* 0x000fe2000001ff00 */
[----:B------:R-:W-:Y:S01]  /*1140*/  VIADD R5, R72, 0xdf ;  /* 0x000000df48057836 */ /* 0x000fe20000000000 */
[----:B------:R-:W-:Y:S01]  /*1150*/  @UP1 ULDC UR4, c[0x0][0xdbc] ;  /* 0x00036f0000041ab9 */ /* 0x000fe20000000800 */
[----:B------:R-:W-:Y:S01]  /*1160*/  @UP1 ULDC UR7, c[0x0][0xdc0] ;  /* 0x0003700000071ab9 */ /* 0x000fe20000000800 */
[----:B------:R-:W-:Y:S01]  /*1170*/  UIMAD.WIDE.U32 UR4, UR8, UR4, URZ ;  /* 0x00000004080472a5 */ /* 0x000fe2000f8e003f */
[----:B--2---:R-:W-:Y:S01]  /*1180*/  ISETP.NE.AND P0, PT, R0, 0x1, PT ;  /* 0x000000010000780c */ /* 0x004fe20003f05270 */
[----:B------:R-:W-:Y:S01]  /*1190*/  IMAD.HI R4, R5, -0x6db6db6d, R4 ;  /* 0x9249249305047827 */ /* 0x000fe200078e0204 */
[----:B------:R-:W-:Y:S01]  /*11a0*/  UMOV UR44, UR8 ;  /* 0x00000008002c7c82 */ /* 0x000fe20008000000 */
[----:B------:R-:W-:Y:S01]  /*11b0*/  @UP1 USHF.R.U32.HI UR44, URZ, UR7, UR5 ;  /* 0x000000073f2c1299 */ /* 0x000fe20008011605 */
[----:B------:R-:W-:-:S02]  /*11c0*/  CS2R R30, SRZ ;  /* 0x00000000001e7805 */ /* 0x000fc4000001ff00 */
[----:B------:R-:W-:Y:S02]  /*11d0*/  CS2R R36, SRZ ;  /* 0x0000000000247805 */ /* 0x000fe4000001ff00 */
[----:B------:R-:W-:Y:S01]  /*11e0*/  CS2R R34, SRZ ;  /* 0x0000000000227805 */ /* 0x000fe2000001ff00 */
[----:B------:R-:W-:Y:S01]  /*11f0*/  UIADD3 UR4, -UR44, URZ, URZ ;  /* 0x0000003f2c047290 */ /* 0x000fe2000fffe13f */
[----:B---3--:R-:W-:Y:S02]  /*1200*/  IADD3 R6, R72, 0x15f, -R3 ;  /* 0x0000015f48067810 */ /* 0x008fe40007ffe803 */
[----:B------:R-:W-:Y:S02]  /*1210*/  CS2R R40, SRZ ;  /* 0x0000000000287805 */ /* 0x000fe4000001ff00 */
[----:B------:R-:W-:Y:S01]  /*1220*/  SHF.R.U32.HI R3, RZ, 0x1f, R4 ;  /* 0x0000001fff037819 */ /* 0x000fe20000011604 */
[----:B------:R-:W-:Y:S01]  /*1230*/  UIMAD UR43, UR43, UR4, UR8 ;  /* 0x000000042b2b72a4 */ /* 0x000fe2000f8e0208 */
[----:B------:R-:W-:Y:S01]  /*1240*/  CS2R R38, SRZ ;  /* 0x0000000000267805 */ /* 0x000fe2000001ff00 */
[----:B------:R-:W-:Y:S01]  /*1250*/  VIADD R7, R6, UR42 ;  /* 0x0000002a06077c36 */ /* 0x000fe20008000000 */
[----:B------:R-:W1:Y:S01]  /*1260*/  @P0 LDC R0, c[0x0][0x42c] ;  /* 0x00010b00ff000b82 */ /* 0x000e620000000800 */
[----:B------:R-:W-:Y:S01]  /*1270*/  IMAD.MOV.U32 R6, RZ, RZ, RZ ;  /* 0x000000ffff067224 */ /* 0x000fe200078e00ff */
[----:B------:R-:W-:Y:S01]  /*1280*/  LEA.HI.SX32 R3, R4, R3, 0x19 ;  /* 0x0000000304037211 */ /* 0x000fe200078fcaff */
[----:B------:R-:W-:Y:S01]  /*1290*/  IMAD.U32 R229, RZ, RZ, UR43 ;  /* 0x0000002bffe57e24 */ /* 0x000fe2000f8e00ff */
[----:B------:R-:W-:Y:S01]  /*12a0*/  CS2R R44, SRZ ;  /* 0x00000000002c7805 */ /* 0x000fe2000001ff00 */
[----:B------:R-:W-:Y:S01]  /*12b0*/  IMAD.HI R6, R7, -0x6db6db6d, R6 ;  /* 0x9249249307067827 */ /* 0x000fe200078e0206 */
[----:B------:R-:W-:-:S02]  /*12c0*/  CS2R R42, SRZ ;  /* 0x00000000002a7805 */ /* 0x000fc4000001ff00 */
[----:B------:R-:W-:Y:S01]  /*12d0*/  CS2R R48, SRZ ;  /* 0x0000000000307805 */ /* 0x000fe2000001ff00 */
[----:B------:R-:W2:Y:S01]  /*12e0*/  @P0 LDC R9, c[0x0][0x430] ;  /* 0x00010c00ff090b82 */ /* 0x000ea20000000800 */
[----:B------:R-:W-:Y:S02]  /*12f0*/  CS2R R46, SRZ ;  /* 0x00000000002e7805 */ /* 0x000fe4000001ff00 */
[----:B------:R-:W-:Y:S02]  /*1300*/  SHF.R.U32.HI R5, RZ, 0x1f, R6 ;  /* 0x0000001fff057819 */ /* 0x000fe40000011606 */
[----:B------:R-:W-:Y:S02]  /*1310*/  CS2R R88, SRZ ;  /* 0x0000000000587805 */ /* 0x000fe4000001ff00 */
[----:B------:R-:W-:Y:S02]  /*1320*/  CS2R R52, SRZ ;  /* 0x0000000000347805 */ /* 0x000fe4000001ff00 */
[----:B------:R-:W-:-:S02]  /*1330*/  CS2R R90, SRZ ;  /* 0x00000000005a7805 */ /* 0x000fc4000001ff00 */
[----:B------:R-:W-:Y:S02]  /*1340*/  LEA.HI.SX32 R6, R6, R5, 0x19 ;  /* 0x0000000506067211 */ /* 0x000fe400078fcaff */
[----:B------:R-:W-:Y:S02]  /*1350*/  CS2R R56, SRZ ;  /* 0x0000000000387805 */ /* 0x000fe4000001ff00 */
[----:B------:R-:W-:Y:S02]  /*1360*/  CS2R R92, SRZ ;  /* 0x00000000005c7805 */ /* 0x000fe4000001ff00 */
[----:B------:R-:W-:Y:S02]  /*1370*/  CS2R R60, SRZ ;  /* 0x00000000003c7805 */ /* 0x000fe4000001ff00 */
[----:B------:R-:W-:Y:S01]  /*1380*/  VIMNMX R73, R3, R6, PT ;  /* 0x0000000603497248 */ /* 0x000fe20003fe0100 */
[----:B------:R-:W-:Y:S01]  /*1390*/  IMAD.MOV.U32 R3, RZ, RZ, RZ ;  /* 0x000000ffff037224 */ /* 0x000fe200078e00ff */
        /* <DEDUP_REMOVED lines=8> */
[----:B------:R-:W-:Y:S01]  /*1420*/  CS2R R76, SRZ ;  /* 0x00000000004c7805 */ /* 0x000fe2000001ff00 */
[----:B------:R-:W-:Y:S01]  /*1430*/  IMAD.MOV.U32 R100, RZ, RZ, RZ ;  /* 0x000000ffff647224 */ /* 0x000fe200078e00ff */
[----:B--2---:R-:W-:Y:S01]  /*1440*/  @P0 SHF.R.U32.HI R229, RZ, R9, R0 ;  /* 0x00000009ffe50219 */ /* 0x004fe20000011600 */
[----:B------:R-:W-:Y:S01]  /*1450*/  IMAD.MOV.U32 R0, RZ, RZ, RZ ;  /* 0x000000ffff007224 */ /* 0x000fe200078e00ff */
[----:B------:R-:W-:Y:S02]  /*1460*/  PLOP3.LUT P0, PT, PT, PT, PT, 0x80, 0x0 ;  /* 0x000000000000781c */ /* 0x000fe40003f0f070 */
[----:B------:R-:W-:Y:S01]  /*1470*/  CS2R R8, SRZ ;  /* 0x0000000000087805 */ /* 0x000fe2000001ff00 */
[----:B------:R-:W-:Y:S10]  /*1480*/  @!P1 BRA `(.L_x_7152) ;  /* 0x000000f800049947 */ /* 0x000ff40003800000 */
        /* <DEDUP_REMOVED lines=28> */
.L_x_7153:
        /* <DEDUP_REMOVED lines=49> */
.L_x_7269:
[----:B------:R-:W-:Y:S05]  /*1960*/  @!P1 BRA `(.L_x_7155) ;  /* 0x0000000000049947 */ /* 0x000fea0003800000 */
[----:B------:R-:W-:Y:S01]  /*1970*/  BPT.TRAP 0x1 ;  /* 0x000000040000795c */ /* 0x000fe20000300000 */
.L_x_7155:
[----:B-1----:R-:W-:Y:S01]  /*1980*/  IMAD.U32 R3, RZ, RZ, UR48 ;  /* 0x00000030ff037e24 */ /* 0x002fe2000f8e00ff */
[----:B------:R-:W-:-:S04]  /*1990*/  SHF.L.U32 R4, R2, 0x1f, RZ ;  /* 0x0000001f02047819 */ /* 0x000fc800000006ff */
[----:B------:R-:W-:-:S04]  /*19a0*/  LEA R3, R3, UR37, 0x3 ;  /* 0x0000002503037c11 */ /* 0x000fc8000f8e18ff */
[----:B------:R1:W2:Y:S01]  /*19b0*/  SYNCS.PHASECHK.TRANS64.TRYWAIT P0, [R3+URZ+0x2e830], R4 ;  /* 0x02e83004030075a7 */ /* 0x0002a2000800017f */
[----:B------:R-:W-:Y:S05]  /*19c0*/  @!P1 BRA `(.L_x_7156) ;  /* 0x0000000000049947 */ /* 0x000fea0003800000 */
[----:B------:R-:W-:Y:S01]  /*19d0*/  BPT.TRAP 0x1 ;  /* 0x000000040000795c */ /* 0x000fe20000300000 */
.L_x_7156:
[----:B--2---:R-:W-:Y:S05]  /*19e0*/  @P0 BRA `(.L_x_7157) ;  /* 0x0000000000080947 */ /* 0x004fea0003800000 */
[----:B------:R-:W2:Y:S02]  /*19f0*/  SYNCS.PHASECHK.TRANS64.TRYWAIT P0, [R3+URZ+0x2e830], R4 ;  /* 0x02e83004030075a7 */ /* 0x000ea4000800017f */
[----:B--2---:R-:W-:Y:S05]  /*1a00*/  @!P0 BRA `(.L_x_7158) ;  /* 0x0000014000e48947 */ /* 0x004fea0003800000 */
.L_x_7157:
[----:B------:R-:W3:Y:S01]  /*1a10*/  S2R R6, SR_TID.X ;  /* 0x0000000000067919 */ /* 0x000ee20000002100 */
[----:B------:R-:W-:Y:S01]  /*1a20*/  UIADD3 UR4, UR37, 0x20400, URZ ;  /* 0x0002040025047890 */ /* 0x000fe2000fffe03f */
[----:B------:R-:W-:-:S03]  /*1a30*/  IMAD.MOV.U32 R87, RZ, RZ, RZ ;  /* 0x000000ffff577224 */ /* 0x000fc600078e00ff */
[----:B------:R-:W-:-:S04]  /*1a40*/  USHF.R.U32.HI UR4, URZ, 0x4, UR4 ;  /* 0x000000043f047899 */ /* 0x000fc80008011604 */
[----:B------:R-:W-:-:S06]  /*1a50*/  ULOP3.LUT UR4, UR4, 0x3fff, URZ, 0xc0, !UPT ;  /* 0x00003fff04047892 */ /* 0x000fcc000f8ec03f */
[----:B------:R-:W-:Y:S01]  /*1a60*/  IMAD.U32 R5, RZ, RZ, UR4 ;  /* 0x00000004ff057e24 */ /* 0x000fe2000f8e00ff */
        /* <DEDUP_REMOVED lines=8> */
[----:B------:R-:W-:Y:S01]  /*1af0*/  UMOV UR5, UR17 ;  /* 0x0000001100057c82 */ /* 0x000fe20008000000 */
[----:B------:R-:W-:Y:S01]  /*1b00*/  UMOV UR7, 0x40000040 ;  /* 0x4000004000077882 */ /* 0x000fe20000000000 */
[----:B------:R-:W-:-:S04]  /*1b10*/  UIADD3 UR11, UR16, 0x2, URZ ;  /* 0x00000002100b7890 */ /* 0x000fc8000fffe03f */
[----:B-12---:R-:W-:Y:S01]  /*1b20*/  @!P0 VIADD R3, R3, 0x2e840 ;  /* 0x0002e84003038836 */ /* 0x006fe20000000000 */
[----:B------:R-:W-:Y:S01]  /*1b30*/  UMOV UR4, UR16 ;  /* 0x0000001000047c82 */ /* 0x000fe20008000000 */
[----:B------:R-:W-:Y:S01]  /*1b40*/  UIADD3 UR14, UR16, 0x6, URZ ;  /* 0x00000006100e7890 */ /* 0x000fe2000fffe03f */
[----:B------:R-:W-:Y:S01]  /*1b50*/  UMOV UR13, 0x40000040 ;  /* 0x40000040000d7882 */ /* 0x000fe20000000000 */
[----:B------:R-:W-:Y:S01]  /*1b60*/  UIMAD UR18, UR48, 0x700, UR18 ;  /* 0x00000700301278a4 */ /* 0x000fe2000f8e0212 */
[----:B------:R-:W-:Y:S01]  /*1b70*/  @!P0 PRMT R3, RZ, 0x654, R3 ;  /* 0x00000654ff038816 */ /* 0x000fe20000000003 */
[----:B------:R-:W-:Y:S02]  /*1b80*/  UMOV UR15, 0x40000040 ;  /* 0x40000040000f7882 */ /* 0x000fe40000000000 */
[----:B------:R-:W-:Y:S02]  /*1b90*/  UIADD3 UR6, UR18, 0x100, URZ ;  /* 0x0000010012067890 */ /* 0x000fe4000fffe03f */
[----:B------:R-:W-:-:S02]  /*1ba0*/  UIADD3 UR8, UR18, 0x200, URZ ;  /* 0x0000020012087890 */ /* 0x000fc4000fffe03f */
[----:B------:R-:W-:Y:S02]  /*1bb0*/  UIADD3 UR9, UR18, 0x300, URZ ;  /* 0x0000030012097890 */ /* 0x000fe4000fffe03f */
[----:B------:R-:W-:Y:S01]  /*1bc0*/  QGMMA.64x32x32.F32.E4M3.E4M3 R136, gdesc[UR16], RZ, !UPT, gsb0 ;  /* 0x00600000108879f3 */ /* 0x000fe2000c0008ff */
[----:B------:R-:W-:Y:S02]  /*1bd0*/  UIADD3 UR10, UR18, 0x400, URZ ;  /* 0x00000400120a7890 */ /* 0x000fe4000fffe03f */
[----:B------:R-:W-:Y:S02]  /*1be0*/  UIADD3 UR12, UR18, 0x404, URZ ;  /* 0x00000404120c7890 */ /* 0x000fe4000fffe03f */
[----:B------:R-:W-:Y:S01]  /*1bf0*/  UIADD3 UR19, UR18, 0x6, URZ ;  /* 0x0000000612137890 */ /* 0x000fe2000fffe03f */
[----:B------:R-:W-:Y:S02]  /*1c00*/  WARPGROUP.DEPBAR.LE gsb0, 0x0 ;  /* 0x00008000000079c5 */ /* 0x000fe40000010000 */
[----:B------:R-:W-:-:S06]  /*1c10*/  WARPGROUP.ARRIVE ;  /* 0x00000000000079c5 */ /* 0x000fcc0000000000 */
[----:B------:R-:W-:Y:S01]  /*1c20*/  QGMMA.64x32x32.F32.E4M3.E4M3 R120, gdesc[UR4], RZ, !UPT, gsb0 ;  /* 0x00600000047879f3 */ /* 0x000fe2000c0008ff */
[----:B------:R-:W-:Y:S01]  /*1c30*/  UMOV UR4, UR16 ;  /* 0x0000001000047c82 */ /* 0x000fe20008000000 */
[----:B------:R-:W-:Y:S01]  /*1c40*/  UMOV UR5, UR17 ;  /* 0x0000001100057c82 */ /* 0x000fe20008000000 */
[----:B------:R-:W-:Y:S01]  /*1c50*/  UMOV UR6, UR8 ;  /* 0x0000000800067c82 */ /* 0x000fe20008000000 */
[----:B------:R-:W-:Y:S01]  /*1c60*/  UMOV UR7, 0x40000040 ;  /* 0x4000004000077882 */ /* 0x000fe20000000000 */
        /* <DEDUP_REMOVED lines=112> */
[----:B------:R-:W-:Y:S01]  /*2370*/  ULDC UR6, c[0x0][0x988] ;  /* 0x0002620000067ab9 */ /* 0x000fe20000000800 */
        /* <DEDUP_REMOVED lines=102> */
[----:B------:R-:W1:Y:S01]  /*29e0*/  LDC R93, c[0x0][0x288] ;  /* 0x0000a200ff5d7b82 */ /* 0x000e620000000800 */
[C---:B------:R-:W-:Y:S01]  /*29f0*/  FMUL.FTZ R91, R0.reuse, R95 ;  /* 0x0000005f005b7220 */ /* 0x040fe20000410000 */
[C---:B------:R-:W-:Y:S01]  /*2a00*/  FMUL.FTZ R95, R0.reuse, R102 ;  /* 0x00000066005f7220 */ /* 0x040fe20000410000 */
[----:B------:R-:W-:Y:S01]  /*2a10*/  QGMMA.64x32x32.F32.E4M3.E4M3 R56, gdesc[UR12], R56, gsb0 ;  /* 0x006000000c3879f3 */ /* 0x000fe20008000838 */
[C---:B------:R-:W-:Y:S01]  /*2a20*/  FMUL.FTZ R114, R0.reuse, R96 ;  /* 0x0000006000727220 */ /* 0x040fe20000410000 */
[C---:B------:R-:W-:Y:S01]  /*2a30*/  FMUL.FTZ R96, R0.reuse, R103 ;  /* 0x0000006700607220 */ /* 0x040fe20000410000 */
[C---:B------:R-:W-:Y:S01]  /*2a40*/  FMUL.FTZ R85, R0.reuse, R90 ;  /* 0x0000005a00557220 */ /* 0x040fe20000410000 */
[C---:B------:R-:W-:Y:S01]  /*2a50*/  FMUL.FTZ R90, R0.reuse, R94 ;  /* 0x0000005e005a7220 */ /* 0x040fe20000410000 */
[C---:B------:R-:W-:Y:S01]  /*2a60*/  FMUL.FTZ R115, R0.reuse, R97 ;  /* 0x0000006100737220 */ /* 0x040fe20000410000 */
[----:B------:R-:W-:Y:S01]  /*2a70*/  FMUL.FTZ R94, R0, R99 ;  /* 0x00000063005e7220 */ /* 0x000fe20000410000 */
[----:B------:R-:W-:-:S02]  /*2a80*/  VIADD R99, R228, UR42 ;  /* 0x0000002ae4637c36 */ /* 0x000fc40008000000 */
[C---:B------:R-:W-:Y:S01]  /*2a90*/  FMUL.FTZ R144, R0.reuse, R88 ;  /* 0x0000005800907220 */ /* 0x040fe20000410000 */
[C---:B------:R-:W-:Y:S01]  /*2aa0*/  FMUL.FTZ R112, R0.reuse, R92 ;  /* 0x0000005c00707220 */ /* 0x040fe20000410000 */
[C---:B------:R-:W-:Y:S01]  /*2ab0*/  FMUL.FTZ R92, R0.reuse, R98 ;  /* 0x00000062005c7220 */ /* 0x040fe20000410000 */
[----:B------:R-:W-:Y:S01]  /*2ac0*/  UIADD3 UR14, UR18, 0x506, URZ ;  /* 0x00000506120e7890 */ /* 0x000fe2000fffe03f */
[C---:B------:R-:W-:Y:S01]  /*2ad0*/  FMUL.FTZ R98, R0.reuse, R101 ;  /* 0x0000006500627220 */ /* 0x040fe20000410000 */
[----:B------:R-:W-:Y:S01]  /*2ae0*/  UMOV UR15, 0x40000040 ;  /* 0x40000040000f7882 */ /* 0x000fe20000000000 */
        /* <DEDUP_REMOVED lines=9> */
[C---:B------:R-:W-:Y:S01]  /*2b80*/  FMUL.FTZ R102, R0.reuse, R56 ;  /* 0x0000003800667220 */ /* 0x040fe20000410000 */
[C---:B------:R-:W-:Y:S01]  /*2b90*/  FMUL.FTZ R56, R0.reuse, R58 ;  /* 0x0000003a00387220 */ /* 0x040fe20000410000 */
[----:B------:R-:W-:Y:S02]  /*2ba0*/  IMAD R58, R73, -0xe0, R72 ;  /* 0xffffff20493a7824 */ /* 0x000fe400078e0248 */
[C---:B------:R-:W-:Y:S01]  /*2bb0*/  FMUL.FTZ R103, R0.reuse, R60 ;  /* 0x0000003c00677220 */ /* 0x040fe20000410000 */
[C---:B------:R-:W-:Y:S01]  /*2bc0*/  FMUL.FTZ R116, R0.reuse, R61 ;  /* 0x0000003d00747220 */ /* 0x040fe20000410000 */
[----:B------:R-:W-:Y:S01]  /*2bd0*/  FMUL.FTZ R101, R0, R57 ;  /* 0x0000003900657220 */ /* 0x000fe20000410000 */
[----:B------:R-:W-:Y:S01]  /*2be0*/  VIADD R60, R58, 0xe0 ;  /* 0x000000e03a3c7836 */ /* 0x000fe20000000000 */
[----:B-1----:R-:W-:Y:S01]  /*2bf0*/  IADD3 R128, -R93, 0xe1, R58 ;  /* 0x000000e15d807810 */ /* 0x002fe20007ffe13a */
[----:B------:R-:W-:Y:S01]  /*2c00*/  FMUL.FTZ R57, R0, R59 ;  /* 0x0000003b00397220 */ /* 0x000fe20000410000 */
[----:B------:R-:W-:Y:S01]  /*2c10*/  WARPGROUP.ARRIVE ;  /* 0x00000000000079c5 */ /* 0x000fe20000000000 */
[----:B------:R-:W-:-:S02]  /*2c20*/  IMAD R97, R17, -0x2, R60 ;  /* 0xfffffffe11617824 */ /* 0x000fc400078e023c */
[C---:B------:R-:W-:Y:S01]  /*2c30*/  FMUL.FTZ R59, R0.reuse, R63 ;  /* 0x0000003f003b7220 */ /* 0x040fe20000410000 */
[----:B------:R-:W-:Y:S01]  /*2c40*/  IMAD R128, R17, -0x2, R128 ;  /* 0xfffffffe11807824 */ /* 0x000fe200078e0280 */
[----:B------:R-:W1:Y:S01]  /*2c50*/  MUFU.TANH R114, R114 ;  /* 0x0000007200727308 */ /* 0x000e620000002400 */
[C---:B------:R-:W-:Y:S01]  /*2c60*/  FMUL.FTZ R117, R0.reuse, R64 ;  /* 0x0000004000757220 */ /* 0x040fe20000410000 */
[----:B------:R-:W-:Y:S01]  /*2c70*/  QGMMA.64x32x32.F32.E4M3.E4M3 R40, gdesc[UR12], R40, gsb0 ;  /* 0x006000000c2879f3 */ /* 0x000fe20008000828 */
[----:B------:R-:W-:Y:S01]  /*2c80*/  UIADD3 UR14, UR18, 0x606, URZ ;  /* 0x00000606120e7890 */ /* 0x000fe2000fffe03f */
[----:B------:R-:W-:Y:S01]  /*2c90*/  VIADDMNMX R88, R99, R128, R97, PT ;  /* 0x0000008063587246 */ /* 0x000fe20003800161 */
[----:B------:R-:W-:Y:S01]  /*2ca0*/  UMOV UR15, 0x40000040 ;  /* 0x40000040000f7882 */ /* 0x000fe20000000000 */
[C---:B------:R-:W-:Y:S01]  /*2cb0*/  FMUL.FTZ R58, R0.reuse, R62 ;  /* 0x0000003e003a7220 */ /* 0x040fe20000410000 */
[----:B------:R-:W-:Y:S01]  /*2cc0*/  FMUL.FTZ R65, R0, R65 ;  /* 0x0000004100417220 */ /* 0x000fe20000410000 */
[C---:B------:R-:W-:Y:S01]  /*2cd0*/  ISETP.GT.AND P2, PT, R88.reuse, RZ, PT ;  /* 0x000000ff5800720c */ /* 0x040fe20003f44270 */
[----:B------:R-:W1:Y:S01]  /*2ce0*/  MUFU.TANH R115, R115 ;  /* 0x0000007300737308 */ /* 0x000e620000002400 */
[----:B------:R-:W-:Y:S01]  /*2cf0*/  ISETP.GT.AND P6, PT, R88, 0x1, PT ;  /* 0x000000015800780c */ /* 0x000fe20003fc4270 */
[----:B------:R-:W-:Y:S01]  /*2d00*/  FMUL.FTZ R62, R0, R70 ;  /* 0x00000046003e7220 */ /* 0x000fe20000410000 */
[----:B------:R-:W-:Y:S01]  /*2d10*/  ISETP.GT.AND P5, PT, R88, 0x8, PT ;  /* 0x000000085800780c */ /* 0x000fe20003fa4270 */
[----:B------:R-:W-:Y:S01]  /*2d20*/  FMUL.FTZ R68, R0, R68 ;  /* 0x0000004400447220 */ /* 0x000fe20000410000 */
[----:B------:R-:W-:Y:S01]  /*2d30*/  FSEL R152, R152, -INF , P2 ;  /* 0xff80000098987808 */ /* 0x000fe20001000000 */
[----:B------:R-:W-:Y:S01]  /*2d40*/  FMUL.FTZ R69, R0, R69 ;  /* 0x0000004500457220 */ /* 0x000fe20000410000 */
[----:B--2---:R-:W-:Y:S01]  /*2d50*/  FSEL R132, R136, -INF , P6 ;  /* 0xff80000088847808 */ /* 0x004fe20003000000 */
[----:B------:R-:W2:Y:S01]  /*2d60*/  MUFU.TANH R100, R100 ;  /* 0x0000006400647308 */ /* 0x000ea20000002400 */
[----:B------:R-:W-:Y:S01]  /*2d70*/  ISETP.GT.AND P4, PT, R88, 0x9, PT ;  /* 0x000000095800780c */ /* 0x000fe20003f84270 */
[----:B------:R-:W-:Y:S01]  /*2d80*/  FMUL.FTZ R60, R0, R66 ;  /* 0x00000042003c7220 */ /* 0x000fe20000410000 */
[----:B---3--:R-:W-:-:S02]  /*2d90*/  FSEL R130, R137, -INF , P5 ;  /* 0xff80000089827808 */ /* 0x008fc40002800000 */
[----:B------:R-:W-:Y:S02]  /*2da0*/  FMNMX.FTZ R61, R152, R132, !PT ;  /* 0x00000084983d7209 */ /* 0x000fe40007810000 */
[----:B------:R-:W-:Y:S01]  /*2db0*/  ISETP.GT.AND P3, PT, R88, 0x10, PT ;  /* 0x000000105800780c */ /* 0x000fe20003f64270 */
[----:B------:R-:W3:Y:S01]  /*2dc0*/  MUFU.TANH R98, R98 ;  /* 0x0000006200627308 */ /* 0x000ee20000002400 */
[----:B----4-:R-:W-:Y:S02]  /*2dd0*/  FSEL R134, R138, -INF , P4 ;  /* 0xff8000008a867808 */ /* 0x010fe40002000000 */
[----:B------:R-:W-:Y:S01]  /*2de0*/  FMNMX.FTZ R63, R130, R61, !PT ;  /* 0x0000003d823f7209 */ /* 0x000fe20007810000 */
[----:B------:R-:W-:Y:S01]  /*2df0*/  FMUL.FTZ R61, R0, R67 ;  /* 0x00000043003d7220 */ /* 0x000fe20000410000 */
[----:B------:R-:W-:Y:S02]  /*2e00*/  ISETP.GT.AND P2, PT, R88, 0x11, PT ;  /* 0x000000115800780c */ /* 0x000fe40003f44270 */
[----:B-----5:R-:W-:Y:S01]  /*2e10*/  FSEL R146, R140, -INF , P3 ;  /* 0xff8000008c927808 */ /* 0x020fe20001800000 */
[----:B------:R-:W4:Y:S01]  /*2e20*/  MUFU.TANH R102, R102 ;  /* 0x0000006600667308 */ /* 0x000f220000002400 */
[----:B------:R-:W-:-:S02]  /*2e30*/  FMNMX.FTZ R63, R134, R63, !PT ;  /* 0x0000003f863f7209 */ /* 0x000fc40007810000 */
[----:B------:R-:W-:Y:S02]  /*2e40*/  ISETP.GT.AND P6, PT, R88, 0x18, PT ;  /* 0x000000185800780c */ /* 0x000fe40003fc4270 */
[----:B------:R-:W-:Y:S02]  /*2e50*/  FSEL R150, R139, -INF , P2 ;  /* 0xff8000008b967808 */ /* 0x000fe40001000000 */
[----:B------:R-:W-:Y:S01]  /*2e60*/  FMNMX.FTZ R67, R146, R63, !PT ;  /* 0x0000003f92437209 */ /* 0x000fe20007810000 */
[----:B------:R-:W-:Y:S01]  /*2e70*/  FMUL.FTZ R63, R0, R71 ;  /* 0x00000047003f7220 */ /* 0x000fe20000410000 */
[----:B------:R-:W-:Y:S01]  /*2e80*/  ISETP.GT.AND P2, PT, R88, 0x19, PT ;  /* 0x000000195800780c */ /* 0x000fe20003f44270 */
[----:B------:R-:W5:Y:S01]  /*2e90*/  MUFU.TANH R101, R101 ;  /* 0x0000006500657308 */ /* 0x000f620000002400 */
[----:B------:R-:W-:Y:S02]  /*2ea0*/  FSEL R166, R142, -INF , P6 ;  /* 0xff8000008ea67808 */ /* 0x000fe40003000000 */
[----:B------:R-:W-:-:S02]  /*2eb0*/  FMNMX.FTZ R67, R150, R67, !PT ;  /* 0x0000004396437209 */ /* 0x000fc40007810000 */
[----:B------:R-:W-:Y:S02]  /*2ec0*/  ISETP.GT.AND P3, PT, R88, 0x20, PT ;  /* 0x000000205800780c */ /* 0x000fe40003f64270 */
[----:B------:R-:W-:Y:S01]  /*2ed0*/  FSEL R170, R141, -INF , P2 ;  /* 0xff8000008daa7808 */ /* 0x000fe20001000000 */
[----:B------:R-:W5:Y:S01]  /*2ee0*/  MUFU.TANH R103, R103 ;  /* 0x0000006700677308 */ /* 0x000f620000002400 */
[----:B------:R-:W-:Y:S02]  /*2ef0*/  FMNMX.FTZ R67, R166, R67, !PT ;  /* 0x00000043a6437209 */ /* 0x000fe40007810000 */
[----:B------:R-:W-:Y:S02]  /*2f00*/  ISETP.GT.AND P2, PT, R88, 0x21, PT ;  /* 0x000000215800780c */ /* 0x000fe40003f44270 */
[----:B------:R-:W-:Y:S02]  /*2f10*/  FSEL R174, R120, -INF , P3 ;  /* 0xff80000078ae7808 */ /* 0x000fe40001800000 */
[----:B------:R-:W-:Y:S01]  /*2f20*/  FMNMX.FTZ R71, R170, R67, !PT ;  /* 0x00000043aa477209 */ /* 0x000fe20007810000 */
[----:B------:R-:W5:Y:S01]  /*2f30*/  MUFU.TANH R116, R116 ;  /* 0x0000007400747308 */ /* 0x000f620000002400 */
        /* <DEDUP_REMOVED lines=8> */
[----:B------:R-:W-:Y:S01]  /*2fc0*/  FMUL.FTZ R44, R0, R44 ;  /* 0x0000002c002c7220 */ /* 0x000fe20000410000 */
[----:B------:R-:W-:Y:S01]  /*2fd0*/  FMNMX.FTZ R71, R178, R71, !PT ;  /* 0x00000047b2477209 */ /* 0x000fe20007810000 */
[----:B------:R-:W-:Y:S01]  /*2fe0*/  QGMMA.64x32x32.F32.E4M3.E4M3 R24, gdesc[UR12], R24, gsb0 ;  /* 0x006000000c1879f3 */ /* 0x000fe20008000818 */
[----:B------:R-:W-:Y:S01]  /*2ff0*/  ISETP.GT.AND P3, PT, R88, 0x30, PT ;  /* 0x000000305800780c */ /* 0x000fe20003f64270 */
[----:B------:R-:W-:Y:S01]  /*3000*/  FMUL.FTZ R41, R0, R41 ;  /* 0x0000002900297220 */ /* 0x000fe20000410000 */
[----:B------:R-:W-:Y:S01]  /*3010*/  FSEL R180, R123, -INF , P2 ;  /* 0xff8000007bb47808 */ /* 0x000fe20001000000 */
[----:B------:R-:W5:Y:S01]  /*3020*/  MUFU.TANH R117, R117 ;  /* 0x0000007500757308 */ /* 0x000f620000002400 */
[----:B------:R-:W-:Y:S01]  /*3030*/  FMNMX.FTZ R71, R176, R71, !PT ;  /* 0x00000047b0477209 */ /* 0x000fe20007810000 */
[----:B------:R-:W-:Y:S01]  /*3040*/  FMUL.FTZ R70, R0, R52 ;  /* 0x0000003400467220 */ /* 0x000fe20000410000 */
[----:B------:R-:W-:Y:S01]  /*3050*/  ISETP.GT.AND P2, PT, R88, 0x31, PT ;  /* 0x000000315800780c */ /* 0x000fe20003f44270 */
[C---:B------:R-:W-:Y:S01]  /*3060*/  FMUL.FTZ R45, R0.reuse, R45 ;  /* 0x0000002d002d7220 */ /* 0x040fe20000410000 */
[----:B------:R-:W-:Y:S01]  /*3070*/  FSEL R184, R125, -INF , P3 ;  /* 0xff8000007db87808 */ /* 0x000fe20001800000 */
[----:B------:R-:W-:Y:S01]  /*3080*/  FMUL.FTZ R49, R0, R49 ;  /* 0x0000003100317220 */ /* 0x000fe20000410000 */
[----:B------:R-:W-:Y:S01]  /*3090*/  FMNMX.FTZ R71, R180, R71, !PT ;  /* 0x00000047b4477209 */ /* 0x000fe20007810000 */
[----:B------:R-:W5:Y:S01]  /*30a0*/  MUFU.TANH R65, R65 ;  /* 0x0000004100417308 */ /* 0x000f620000002400 */
[----:B------:R-:W-:Y:S01]  /*30b0*/  ISETP.GT.AND P3, PT, R88, 0x38, PT ;  /* 0x000000385800780c */ /* 0x000fe20003f64270 */
[----:B------:R-:W-:Y:S01]  /*30c0*/  FMUL.FTZ R53, R0, R53 ;  /* 0x0000003500357220 */ /* 0x000fe20000410000 */
[----:B------:R-:W-:-:S02]  /*30d0*/  FSEL R186, R124, -INF , P2 ;  /* 0xff8000007cba7808 */ /* 0x000fc40001000000 */
[----:B------:R-:W-:Y:S02]  /*30e0*/  FMNMX.FTZ R71, R184, R71, !PT ;  /* 0x00000047b8477209 */ /* 0x000fe40007810000 */
[----:B------:R-:W-:Y:S01]  /*30f0*/  ISETP.GT.AND P2, PT, R88, 0x39, PT ;  /* 0x000000395800780c */ /* 0x000fe20003f44270 */
[----:B------:R-:W5:Y:S01]  /*3100*/  MUFU.TANH R67, R68 ;  /* 0x0000004400437308 */ /* 0x000f620000002400 */
[----:B------:R-:W-:Y:S02]  /*3110*/  FSEL R182, R127, -INF , P3 ;  /* 0xff8000007fb67808 */ /* 0x000fe40001800000 */
[----:B------:R-:W-:Y:S02]  /*3120*/  FMNMX.FTZ R71, R186, R71, !PT ;  /* 0x00000047ba477209 */ /* 0x000fe40007810000 */
[----:B------:R-:W-:Y:S02]  /*3130*/  ISETP.GT.AND P4, PT, R88, 0x40, PT ;  /* 0x000000405800780c */ /* 0x000fe40003f84270 */
[----:B------:R-:W-:Y:S01]  /*3140*/  FSEL R172, R126, -INF , P2 ;  /* 0xff8000007eac7808 */ /* 0x000fe20001000000 */
[----:B------:R-:W5:Y:S01]  /*3150*/  MUFU.TANH R69, R69 ;  /* 0x0000004500457308 */ /* 0x000f620000002400 */
[----:B------:R-:W-:-:S02]  /*3160*/  FMNMX.FTZ R71, R182, R71, !PT ;  /* 0x00000047b6477209 */ /* 0x000fc40007810000 */
[----:B------:R-:W-:Y:S02]  /*3170*/  ISETP.GT.AND P3, PT, R88, 0x41, PT ;  /* 0x000000415800780c */ /* 0x000fe40003f64270 */
[----:B------:R-:W-:Y:S02]  /*3180*/  FSEL R168, R104, -INF , P4 ;  /* 0xff80000068a87808 */ /* 0x000fe40002000000 */
[----:B------:R-:W-:Y:S01]  /*3190*/  FMNMX.FTZ R119, R172, R71, !PT ;  /* 0x00000047ac777209 */ /* 0x000fe20007810000 */
[----:B------:R1:W-:Y:S01]  /*31a0*/  MUFU.TANH R104, R41 ;  /* 0x0000002900687308 */ /* 0x0003e20000002400 */
[----:B------:R-:W-:Y:S02]  /*31b0*/  ISETP.GT.AND P2, PT, R88, 0x48, PT ;  /* 0x000000485800780c */ /* 0x000fe40003f44270 */
[----:B------:R-:W-:Y:S01]  /*31c0*/  FSEL R164, R105, -INF , P3 ;  /* 0xff80000069a47808 */ /* 0x000fe20001800000 */
[----:B------:R-:W-:Y:S01]  /*31d0*/  FMUL.FTZ R105, R0, R51 ;  /* 0x0000003300697220 */ /* 0x000fe20000410000 */
[----:B------:R-:W-:-:S02]  /*31e0*/  FMNMX.FTZ R119, R168, R119, !PT ;  /* 0x00000077a8777209 */ /* 0x000fc40007810000 */
[----:B------:R-:W-:Y:S01]  /*31f0*/  ISETP.GT.AND P4, PT, R88, 0x49, PT ;  /* 0x000000495800780c */ /* 0x000fe20003f84270 */
[----:B------:R2:W5:Y:S01]  /*3200*/  MUFU.TANH R71, R40 ;  /* 0x0000002800477308 */ /* 0x0005620000002400 */
[----:B------:R-:W-:Y:S01]  /*3210*/  FSEL R162, R106, -INF , P2 ;  /* 0xff8000006aa27808 */ /* 0x000fe20001000000 */
[----:B-1----:R-:W-:Y:S01]  /*3220*/  FMUL.FTZ R41, R0, R43 ;  /* 0x0000002b00297220 */ /* 0x002fe20000410000 */
[----:B------:R-:W-:Y:S01]  /*3230*/  FMNMX.FTZ R119, R164, R119, !PT ;  /* 0x00000077a4777209 */ /* 0x000fe20007810000 */
[----:B------:R-:W-:Y:S01]  /*3240*/  FMUL.FTZ R43, R0, R48 ;  /* 0x00000030002b7220 */ /* 0x000fe20000410000 */
[----:B------:R-:W-:Y:S02]  /*3250*/  ISETP.GT.AND P3, PT, R88, 0x50, PT ;  /* 0x000000505800780c */ /* 0x000fe40003f64270 */
[----:B------:R-:W-:Y:S01]  /*3260*/  FSEL R160, R107, -INF , P4 ;  /* 0xff8000006ba07808 */ /* 0x000fe20002000000 */
[----:B------:R1:W5:Y:S01]  /*3270*/  MUFU.TANH R106, R44 ;  /* 0x0000002c006a7308 */ /* 0x0003620000002400 */
[----:B------:R-:W-:Y:S01]  /*3280*/  FMNMX.FTZ R119, R162, R119, !PT ;  /* 0x00000077a2777209 */ /* 0x000fe20007810000 */
[----:B--2---:R-:W-:Y:S01]  /*3290*/  FMUL.FTZ R40, R0, R42 ;  /* 0x0000002a00287220 */ /* 0x004fe20000410000 */
[----:B------:R-:W-:-:S02]  /*32a0*/  ISETP.GT.AND P2, PT, R88, 0x51, PT ;  /* 0x000000515800780c */ /* 0x000fc40003f44270 */
[----:B------:R-:W-:Y:S02]  /*32b0*/  FSEL R158, R108, -INF , P3 ;  /* 0xff8000006c9e7808 */ /* 0x000fe40001800000 */
[----:B------:R-:W-:Y:S01]  /*32c0*/  FMNMX.FTZ R119, R160, R119, !PT ;  /* 0x00000077a0777209 */ /* 0x000fe20007810000 */
[----:B------:R-:W-:Y:S02]  /*32d0*/  WARPGROUP.DEPBAR.LE gsb0, 0x0 ;  /* 0x00008000000079c5 */ /* 0x000fe40000010000 */
[----:B------:R-:W-:Y:S01]  /*32e0*/  ISETP.GT.AND P4, PT, R88, 0x58, PT ;  /* 0x000000585800780c */ /* 0x000fe20003f84270 */
[----:B------:R-:W2:Y:S01]  /*32f0*/  MUFU.TANH R45, R45 ;  /* 0x0000002d002d7308 */ /* 0x000ea20000002400 */
[----:B------:R-:W-:Y:S01]  /*3300*/  FSEL R156, R109, -INF , P2 ;  /* 0xff8000006d9c7808 */ /* 0x000fe20001000000 */
[----:B------:R-:W-:Y:S01]  /*3310*/  FMUL.FTZ R25, R0, R25 ;  /* 0x0000001900197220 */ /* 0x000fe20000410000 */
[----:B------:R-:W-:Y:S01]  /*3320*/  FMNMX.FTZ R119, R158, R119, !PT ;  /* 0x000000779e777209 */ /* 0x000fe20007810000 */
[----:B------:R-:W-:Y:S01]  /*3330*/  FMUL.FTZ R29, R0, R29 ;  /* 0x0000001d001d7220 */ /* 0x000fe20000410000 */
[----:B------:R-:W-:Y:S01]  /*3340*/  ISETP.GT.AND P2, PT, R88, 0x59, PT ;  /* 0x000000595800780c */ /* 0x000fe20003f44270 */
[----:B------:R-:W-:Y:S01]  /*3350*/  FMUL.FTZ R33, R0, R33 ;  /* 0x0000002100217220 */ /* 0x000fe20000410000 */
[----:B------:R-:W-:Y:S01]  /*3360*/  FSEL R154, R111, -INF , P4 ;  /* 0xff8000006f9a7808 */ /* 0x000fe20002000000 */
[----:B------:R-:W2:Y:S01]  /*3370*/  MUFU.TANH R43, R43 ;  /* 0x0000002b002b7308 */ /* 0x000ea20000002400 */
[----:B------:R-:W-:Y:S01]  /*3380*/  FMNMX.FTZ R119, R156, R119, !PT ;  /* 0x000000779c777209 */ /* 0x000fe20007810000 */
[----:B------:R-:W-:Y:S01]  /*3390*/  FMUL.FTZ R37, R0, R37 ;  /* 0x0000002500257220 */ /* 0x000fe20000410000 */
[----:B------:R-:W-:Y:S01]  /*33a0*/  ISETP.GT.AND P3, PT, R88, 0x60, PT ;  /* 0x000000605800780c */ /* 0x000fe20003f64270 */
[----:B------:R-:W-:Y:S01]  /*33b0*/  FMUL.FTZ R111, R0, R27 ;  /* 0x0000001b006f7220 */ /* 0x000fe20000410000 */
[----:B------:R-:W-:Y:S01]  /*33c0*/  FSEL R148, R110, -INF , P2 ;  /* 0xff8000006e947808 */ /* 0x000fe20001000000 */
[----:B------:R-:W-:Y:S01]  /*33d0*/  FMUL.FTZ R27, R0, R34 ;  /* 0x00000022001b7220 */ /* 0x000fe20000410000 */
[----:B------:R-:W-:Y:S01]  /*33e0*/  FMNMX.FTZ R119, R154, R119, !PT ;  /* 0x000000779a777209 */ /* 0x000fe20007810000 */
[----:B------:R-:W2:Y:S01]  /*33f0*/  MUFU.TANH R49, R49 ;  /* 0x0000003100317308 */ /* 0x000ea20000002400 */
[----:B------:R-:W-:Y:S01]  /*3400*/  ISETP.GT.AND P2, PT, R88, 0x61, PT ;  /* 0x000000615800780c */ /* 0x000fe20003f44270 */
[----:B------:R-:W-:Y:S01]  /*3410*/  FMUL.FTZ R34, R0, R35 ;  /* 0x0000002300227220 */ /* 0x000fe20000410000 */
[----:B------:R-:W-:Y:S01]  /*3420*/  FSEL R144, R144, -INF , P3 ;  /* 0xff80000090907808 */ /* 0x000fe20001800000 */
[----:B------:R-:W-:Y:S01]  /*3430*/  FMUL.FTZ R107, R0, R26 ;  /* 0x0000001a006b7220 */ /* 0x000fe20000410000 */
        /* <DEDUP_REMOVED lines=9> */
[----:B------:R2:W-:Y:S01]  /*34d0*/  @!P0 SYNCS.ARRIVE.TRANS64.RED.A1T0 RZ, [R3+URZ], RZ ;  /* 0x000000ff03ff89a7 */ /* 0x0005e2000810043f */
[----:B------:R-:W-:Y:S01]  /*34e0*/  FSEL R140, R112, -INF , P3 ;  /* 0xff800000708c7808 */ /* 0x000fe20001800000 */
[----:B------:R-:W-:Y:S01]  /*34f0*/  MUFU.TANH R89, R89 ;  /* 0x0000005900597308 */ /* 0x000fe20000002400 */
[----:B------:R-:W-:-:S02]  /*3500*/  FMNMX.FTZ R119, R142, R119, !PT ;  /* 0x000000778e777209 */ /* 0x000fc40007810000 */
[----:B------:R-:W-:Y:S02]  /*3510*/  ISETP.GT.AND P3, PT, R88, 0x70, PT ;  /* 0x000000705800780c */ /* 0x000fe40003f64270 */
[----:B------:R-:W-:Y:S02]  /*3520*/  FSEL R138, R113, -INF , P2 ;  /* 0xff800000718a7808 */ /* 0x000fe40001000000 */
[----:B------:R-:W-:Y:S01]  /*3530*/  FMNMX.FTZ R119, R140, R119, !PT ;  /* 0x000000778c777209 */ /* 0x000fe20007810000 */
[----:B------:R2:W2:Y:S01]  /*3540*/  MUFU.TANH R112, R70 ;  /* 0x0000004600707308 */ /* 0x0004a20000002400 */
[----:B------:R-:W-:Y:S02]  /*3550*/  ISETP.GT.AND P2, PT, R88, 0x71, PT ;  /* 0x000000715800780c */ /* 0x000fe40003f44270 */
[----:B------:R-:W-:Y:S02]  /*3560*/  FSEL R136, R114, -INF , P3 ;  /* 0xff80000072887808 */ /* 0x000fe40001800000 */
[----:B------:R-:W-:-:S02]  /*3570*/  FMNMX.FTZ R119, R138, R119, !PT ;  /* 0x000000778a777209 */ /* 0x000fc40007810000 */
[----:B------:R-:W-:Y:S01]  /*3580*/  ISETP.GT.AND P3, PT, R88, 0x78, PT ;  /* 0x000000785800780c */ /* 0x000fe20003f64270 */
[----:B------:R-:W2:Y:S01]  /*3590*/  MUFU.TANH R25, R25 ;  /* 0x0000001900197308 */ /* 0x000ea20000002400 */
[----:B------:R-:W-:Y:S02]  /*35a0*/  FSEL R42, R115, -INF , P2 ;  /* 0xff800000732a7808 */ /* 0x000fe40001000000 */
[----:B------:R-:W-:Y:S02]  /*35b0*/  FMNMX.FTZ R119, R136, R119, !PT ;  /* 0x0000007788777209 */ /* 0x000fe40007810000 */
[----:B------:R-:W-:Y:S02]  /*35c0*/  ISETP.GT.AND P2, PT, R88, 0x79, PT ;  /* 0x000000795800780c */ /* 0x000fe40003f44270 */
[----:B-1----:R-:W-:Y:S01]  /*35d0*/  FSEL R44, R100, -INF , P3 ;  /* 0xff800000642c7808 */ /* 0x002fe20001800000 */
[----:B------:R-:W-:Y:S01]  /*35e0*/  MUFU.TANH R29, R29 ;  /* 0x0000001d001d7308 */ /* 0x000fe20000002400 */
[----:B------:R-:W-:-:S02]  /*35f0*/  FMNMX.FTZ R119, R42, R119, !PT ;  /* 0x000000772a777209 */ /* 0x000fc40007810000 */
[----:B------:R-:W-:Y:S02]  /*3600*/  ISETP.GT.AND P3, PT, R88, 0x80, PT ;  /* 0x000000805800780c */ /* 0x000fe40003f64270 */
[----:B---3--:R-:W-:Y:S02]  /*3610*/  FSEL R48, R98, -INF , P2 ;  /* 0xff80000062307808 */ /* 0x008fe40001000000 */
[----:B------:R-:W-:Y:S01]  /*3620*/  FMNMX.FTZ R119, R44, R119, !PT ;  /* 0x000000772c777209 */ /* 0x000fe20007810000 */
[----:B------:R-:W-:Y:S01]  /*3630*/  MUFU.TANH R33, R33 ;  /* 0x0000002100217308 */ /* 0x000fe20000002400 */
[----:B------:R-:W-:Y:S02]  /*3640*/  ISETP.GT.AND P2, PT, R88, 0x81, PT ;  /* 0x000000815800780c */ /* 0x000fe40003f44270 */
[----:B----4-:R-:W-:Y:S02]  /*3650*/  FSEL R52, R102, -INF , P3 ;  /* 0xff80000066347808 */ /* 0x010fe40001800000 */
[----:B------:R-:W-:-:S02]  /*3660*/  FMNMX.FTZ R119, R48, R119, !PT ;  /* 0x0000007730777209 */ /* 0x000fc40007810000 */
[----:B------:R-:W-:Y:S01]  /*3670*/  ISETP.GT.AND P3, PT, R88, 0x88, PT ;  /* 0x000000885800780c */ /* 0x000fe20003f64270 */
[----:B------:R-:W-:Y:S01]  /*3680*/  MUFU.TANH R37, R37 ;  /* 0x0000002500257308 */ /* 0x000fe20000002400 */
[----:B-----5:R-:W-:Y:S01]  /*3690*/  FSEL R64, R101, -INF , P2 ;  /* 0xff80000065407808 */ /* 0x020fe20001000000 */
[----:B------:R-:W-:Y:S01]  /*36a0*/  FMUL.FTZ R101, R0, R47 ;  /* 0x0000002f00657220 */ /* 0x000fe20000410000 */
[----:B------:R-:W-:Y:S02]  /*36b0*/  FMNMX.FTZ R119, R52, R119, !PT ;  /* 0x0000007734777209 */ /* 0x000fe40007810000 */
[----:B------:R-:W-:Y:S02]  /*36c0*/  ISETP.GT.AND P2, PT, R88, 0x89, PT ;  /* 0x000000895800780c */ /* 0x000fe40003f44270 */
[----:B------:R-:W-:Y:S01]  /*36d0*/  FSEL R66, R103, -INF , P3 ;  /* 0xff80000067427808 */ /* 0x000fe20001800000 */
[----:B------:R-:W-:Y:S01]  /*36e0*/  MUFU.TANH R6, R6 ;  /* 0x0000000600067308 */ /* 0x000fe20000002400 */
[----:B------:R-:W-:Y:S01]  /*36f0*/  FMNMX.FTZ R119, R64, R119, !PT ;  /* 0x0000007740777209 */ /* 0x000fe20007810000 */
[----:B------:R-:W-:Y:S01]  /*3700*/  FMUL.FTZ R103, R0, R54 ;  /* 0x0000003600677220 */ /* 0x000fe20000410000 */
[----:B------:R-:W-:-:S02]  /*3710*/  ISETP.GT.AND P3, PT, R88, 0x90, PT ;  /* 0x000000905800780c */ /* 0x000fc40003f64270 */
[----:B------:R-:W-:Y:S02]  /*3720*/  FSEL R68, R116, -INF , P2 ;  /* 0xff80000074447808 */ /* 0x000fe40001000000 */
[----:B------:R-:W-:Y:S01]  /*3730*/  FMNMX.FTZ R119, R66, R119, !PT ;  /* 0x0000007742777209 */ /* 0x000fe20007810000 */
[----:B------:R-:W-:Y:S01]  /*3740*/  MUFU.TANH R4, R4 ;  /* 0x0000000400047308 */ /* 0x000fe20000002400 */
[----:B------:R-:W-:Y:S02]  /*3750*/  ISETP.GT.AND P2, PT, R88, 0x91, PT ;  /* 0x000000915800780c */ /* 0x000fe40003f44270 */
[----:B------:R-:W-:Y:S02]  /*3760*/  FSEL R24, R117, -INF , P3 ;  /* 0xff80000075187808 */ /* 0x000fe40001800000 */
[----:B------:R-:W-:Y:S02]  /*3770*/  FMNMX.FTZ R119, R68, R119, !PT ;  /* 0x0000007744777209 */ /* 0x000fe40007810000 */
[----:B------:R-:W-:Y:S01]  /*3780*/  ISETP.GT.AND P3, PT, R88, 0x98, PT ;  /* 0x000000985800780c */ /* 0x000fe20003f64270 */
[----:B------:R-:W-:Y:S01]  /*3790*/  MUFU.TANH R7, R7 ;  /* 0x0000000700077308 */ /* 0x000fe20000002400 */
[----:B--2---:R-:W-:Y:S01]  /*37a0*/  FSEL R70, R65, -INF , P2 ;  /* 0xff80000041467808 */ /* 0x004fe20001000000 */
[----:B------:R-:W-:Y:S01]  /*37b0*/  FMUL.FTZ R65, R0, R28 ;  /* 0x0000001c00417220 */ /* 0x000fe20000410000 */
[----:B------:R-:W-:-:S02]  /*37c0*/  FMNMX.FTZ R119, R24, R119, !PT ;  /* 0x0000007718777209 */ /* 0x000fc40007810000 */
[----:B------:R-:W-:Y:S02]  /*37d0*/  ISETP.GT.AND P2, PT, R88, 0x99, PT ;  /* 0x000000995800780c */ /* 0x000fe40003f44270 */
        /* <DEDUP_REMOVED lines=14> */
[----:B------:R-:W-:Y:S02]  /*38c0*/  FSEL R28, R104, -INF , P2 ;  /* 0xff800000681c7808 */ /* 0x000fe40001000000 */
[----:B------:R-:W-:Y:S02]  /*38d0*/  FMNMX.FTZ R119, R102, R119, !PT ;  /* 0x0000007766777209 */ /* 0x000fe40007810000 */
[----:B------:R-:W-:-:S02]  /*38e0*/  ISETP.GT.AND P2, PT, R88, 0xa9, PT ;  /* 0x000000a95800780c */ /* 0x000fc40003f44270 */
[----:B------:R-:W-:Y:S01]  /*38f0*/  FSEL R106, R106, -INF , P3 ;  /* 0xff8000006a6a7808 */ /* 0x000fe20001800000 */
        /* <DEDUP_REMOVED lines=12> */
[----:B------:R-:W2:Y:S01]  /*39c0*/  MUFU.TANH R45, R45 ;  /* 0x0000002d002d7308 */ /* 0x000ea20000002400 */
[----:B------:R-:W-:Y:S02]  /*39d0*/  FSEL R32, R49, -INF , P2 ;  /* 0xff80000031207808 */ /* 0x000fe40001000000 */
[----:B------:R-:W-:Y:S02]  /*39e0*/  FMNMX.FTZ R119, R108, R119, !PT ;  /* 0x000000776c777209 */ /* 0x000fe40007810000 */
[----:B------:R-:W-:-:S02]  /*39f0*/  ISETP.GT.AND P2, PT, R88, 0xb9, PT ;  /* 0x000000b95800780c */ /* 0x000fc40003f44270 */
[----:B------:R-:W-:Y:S01]  /*3a00*/  FSEL R112, R112, -INF , P3 ;  /* 0xff80000070707808 */ /* 0x000fe20001800000 */
[----:B------:R-:W3:Y:S01]  /*3a10*/  MUFU.TANH R43, R43 ;  /* 0x0000002b002b7308 */ /* 0x000ee20000002400 */
[----:B------:R-:W-:Y:S02]  /*3a20*/  FMNMX.FTZ R119, R32, R119, !PT ;  /* 0x0000007720777209 */ /* 0x000fe40007810000 */
[----:B------:R-:W-:Y:S02]  /*3a30*/  ISETP.GT.AND P3, PT, R88, 0xc0, PT ;  /* 0x000000c05800780c */ /* 0x000fe40003f64270 */
[----:B------:R-:W-:Y:S02]  /*3a40*/  FSEL R110, R53, -INF , P2 ;  /* 0xff800000356e7808 */ /* 0x000fe40001000000 */
[----:B------:R-:W-:Y:S01]  /*3a50*/  FMNMX.FTZ R119, R112, R119, !PT ;  /* 0x0000007770777209 */ /* 0x000fe20007810000 */
[----:B------:R-:W4:Y:S01]  /*3a60*/  MUFU.TANH R12, R12 ;  /* 0x0000000c000c7308 */ /* 0x000f220000002400 */
[----:B------:R-:W-:-:S02]  /*3a70*/  ISETP.GT.AND P2, PT, R88, 0xc1, PT ;  /* 0x000000c15800780c */ /* 0x000fc40003f44270 */
[----:B------:R-:W-:Y:S01]  /*3a80*/  FSEL R114, R89, -INF , P3 ;  /* 0xff80000059727808 */ /* 0x000fe20001800000 */
[----:B------:R-:W-:Y:S01]  /*3a90*/  IMAD.U32 R89, RZ, RZ, UR6 ;  /* 0x00000006ff597e24 */ /* 0x000fe2000f8e00ff */
[----:B------:R-:W-:Y:S02]  /*3aa0*/  FMNMX.FTZ R119, R110, R119, !PT ;  /* 0x000000776e777209 */ /* 0x000fe40007810000 */
[----:B------:R-:W-:Y:S01]  /*3ab0*/  ISETP.GT.AND P3, PT, R88, 0xc8, PT ;  /* 0x000000c85800780c */ /* 0x000fe20003f64270 */
[----:B------:R-:W5:Y:S01]  /*3ac0*/  MUFU.TANH R13, R13 ;  /* 0x0000000d000d7308 */ /* 0x000f620000002400 */
[----:B------:R-:W-:Y:S01]  /*3ad0*/  FSEL R36, R25, -INF , P2 ;  /* 0xff80000019247808 */ /* 0x000fe20001000000 */
[----:B------:R-:W-:Y:S01]  /*3ae0*/  FMUL.FTZ R25, R0, R30 ;  /* 0x0000001e00197220 */ /* 0x000fe20000410000 */
[----:B------:R-:W-:Y:S02]  /*3af0*/  FMNMX.FTZ R119, R114, R119, !PT ;  /* 0x0000007772777209 */ /* 0x000fe40007810000 */
[----:B------:R-:W-:-:S02]  /*3b00*/  ISETP.GT.AND P2, PT, R88, 0xc9, PT ;  /* 0x000000c95800780c */ /* 0x000fc40003f44270 */
[----:B-1----:R-:W-:Y:S01]  /*3b10*/  FSEL R118, R65, -INF , P3 ;  /* 0xff80000041767808 */ /* 0x002fe20001800000 */
[----:B------:R-:W1:Y:S01]  /*3b20*/  MUFU.TANH R14, R14 ;  /* 0x0000000e000e7308 */ /* 0x000e620000002400 */
[----:B------:R-:W-:Y:S02]  /*3b30*/  FMNMX.FTZ R119, R36, R119, !PT ;  /* 0x0000007724777209 */ /* 0x000fe40007810000 */
[----:B------:R-:W-:Y:S02]  /*3b40*/  ISETP.GT.AND P3, PT, R88, 0xd0, PT ;  /* 0x000000d05800780c */ /* 0x000fe40003f64270 */
[----:B------:R-:W-:Y:S01]  /*3b50*/  FSEL R116, R29, -INF , P2 ;  /* 0xff8000001d747808 */ /* 0x000fe20001000000 */
[----:B------:R-:W-:Y:S01]  /*3b60*/  FMUL.FTZ R29, R0, R31 ;  /* 0x0000001f001d7220 */ /* 0x000fe20000410000 */
[----:B------:R-:W-:Y:S01]  /*3b70*/  FMNMX.FTZ R119, R118, R119, !PT ;  /* 0x0000007776777209 */ /* 0x000fe20007810000 */
[----:B------:R-:W1:Y:S01]  /*3b80*/  MUFU.TANH R15, R15 ;  /* 0x0000000f000f7308 */ /* 0x000e620000002400 */
[----:B------:R-:W-:-:S02]  /*3b90*/  ISETP.GT.AND P2, PT, R88, 0xd1, PT ;  /* 0x000000d15800780c */ /* 0x000fc40003f44270 */
[----:B--2---:R-:W-:Y:S02]  /*3ba0*/  FSEL R120, R45, -INF , P3 ;  /* 0xff8000002d787808 */ /* 0x004fe40001800000 */
[----:B------:R-:W-:Y:S02]  /*3bb0*/  FMNMX.FTZ R119, R116, R119, !PT ;  /* 0x0000007774777209 */ /* 0x000fe40007810000 */
[----:B------:R-:W-:Y:S01]  /*3bc0*/  ISETP.GT.AND P3, PT, R88, 0xd8, PT ;  /* 0x000000d85800780c */ /* 0x000fe20003f64270 */
[----:B------:R-:W2:Y:S01]  /*3bd0*/  MUFU.TANH R20, R20 ;  /* 0x0000001400147308 */ /* 0x000ea20000002400 */
[----:B------:R-:W-:Y:S02]  /*3be0*/  FSEL R46, R33, -INF , P2 ;  /* 0xff800000212e7808 */ /* 0x000fe40001000000 */
[----:B------:R-:W-:Y:S02]  /*3bf0*/  FMNMX.FTZ R119, R120, R119, !PT ;  /* 0x0000007778777209 */ /* 0x000fe40007810000 */
[----:B------:R-:W-:-:S02]  /*3c00*/  ISETP.GT.AND P2, PT, R88, 0xd9, PT ;  /* 0x000000d95800780c */ /* 0x000fc40003f44270 */
[----:B---3--:R-:W-:Y:S01]  /*3c10*/  FSEL R122, R43, -INF , P3 ;  /* 0xff8000002b7a7808 */ /* 0x008fe20001800000 */
[----:B------:R-:W3:Y:S01]  /*3c20*/  MUFU.TANH R21, R21 ;  /* 0x0000001500157308 */ /* 0x000ee20000002400 */
[----:B------:R-:W-:Y:S02]  /*3c30*/  FMNMX.FTZ R119, R46, R119, !PT ;  /* 0x000000772e777209 */ /* 0x000fe40007810000 */
[----:B------:R-:W-:Y:S01]  /*3c40*/  FSEL R124, R37, -INF , P2 ;  /* 0xff800000257c7808 */ /* 0x000fe20001000000 */
[----:B------:R-:W-:Y:S01]  /*3c50*/  FMUL.FTZ R37, R0, R38 ;  /* 0x0000002600257220 */ /* 0x000fe20000410000 */
[----:B------:R-:W-:Y:S02]  /*3c60*/  FMNMX.FTZ R119, R122, R119, !PT ;  /* 0x000000777a777209 */ /* 0x000fe40007810000 */
[----:B------:R-:W-:Y:S01]  /*3c70*/  IADD3 R128, R128, 0x8, R99 ;  /* 0x0000000880807810 */ /* 0x000fe20007ffe063 */
[----:B------:R-:W3:Y:S01]  /*3c80*/  MUFU.TANH R74, R74 ;  /* 0x0000004a004a7308 */ /* 0x000ee20000002400 */
[----:B------:R-:W-:-:S02]  /*3c90*/  FMNMX.FTZ R119, R124, R119, !PT ;  /* 0x000000777c777209 */ /* 0x000fc40007810000 */
[----:B------:R-:W-:-:S03]  /*3ca0*/  VIMNMX R97, R97, R128, PT ;  /* 0x0000008061617248 */ /* 0x000fc60003fe0100 */
[----:B------:R-:W4:Y:S01]  /*3cb0*/  SHFL.BFLY PT, R50, R119, 0x2, 0x1f ;  /* 0x0c401f0077327f89 */ /* 0x000f2200000e0000 */
[C---:B------:R-:W-:Y:S01]  /*3cc0*/  ISETP.GT.AND P3, PT, R97.reuse, 0x1, PT ;  /* 0x000000016100780c */ /* 0x040fe20003f64270 */
[----:B------:R-:W3:Y:S01]  /*3cd0*/  MUFU.TANH R75, R75 ;  /* 0x0000004b004b7308 */ /* 0x000ee20000002400 */
[C---:B------:R-:W-:Y:S02]  /*3ce0*/  ISETP.GT.AND P4, PT, R97.reuse, 0x8, PT ;  /* 0x000000086100780c */ /* 0x040fe40003f84270 */
[----:B------:R-:W-:Y:S02]  /*3cf0*/  FSEL R4, R4, -INF , P3 ;  /* 0xff80000004047808 */ /* 0x000fe40001800000 */
[----:B------:R-:W-:-:S03]  /*3d00*/  ISETP.GT.AND P3, PT, R97, 0x10, PT ;  /* 0x000000106100780c */ /* 0x000fc60003f64270 */
[----:B------:R-:W3:Y:S01]  /*3d10*/  MUFU.TANH R76, R76 ;  /* 0x0000004c004c7308 */ /* 0x000ee20000002400 */
[----:B------:R-:W-:Y:S02]  /*3d20*/  FSEL R10, R10, -INF , P3 ;  /* 0xff8000000a0a7808 */ /* 0x000fe40001800000 */
[----:B------:R-:W-:-:S05]  /*3d30*/  ISETP.GT.AND P3, PT, R97, 0x18, PT ;  /* 0x000000186100780c */ /* 0x000fca0003f64270 */
[----:B------:R-:W3:Y:S01]  /*3d40*/  MUFU.TANH R77, R77 ;  /* 0x0000004d004d7308 */ /* 0x000ee20000002400 */
[----:B----4-:R-:W-:-:S07]  /*3d50*/  FMNMX.FTZ R50, R119, R50, !PT ;  /* 0x0000003277327209 */ /* 0x010fce0007810000 */
[----:B------:R-:W4:Y:S01]  /*3d60*/  MUFU.TANH R78, R78 ;  /* 0x0000004e004e7308 */ /* 0x000f220000002400 */
[----:B------:R-:W5:Y:S07]  /*3d70*/  SHFL.BFLY PT, R33, R50, 0x1, 0x1f ;  /* 0x0c201f0032217f89 */ /* 0x000f6e00000e0000 */
[----:B------:R-:W4:Y:S08]  /*3d80*/  MUFU.TANH R79, R79 ;  /* 0x0000004f004f7308 */ /* 0x000f300000002400 */
[----:B------:R-:W4:Y:S08]  /*3d90*/  MUFU.TANH R80, R80 ;  /* 0x0000005000507308 */ /* 0x000f300000002400 */
[----:B------:R-:W4:Y:S01]  /*3da0*/  MUFU.TANH R81, R81 ;  /* 0x0000005100517308 */ /* 0x000f220000002400 */
        /* <DEDUP_REMOVED lines=29> */
[----:B------:R-:W5:Y:S01]  /*3f80*/  MUFU.TANH R84, R84 ;  /* 0x0000005400547308 */ /* 0x000f620000002400 */
[----:B------:R-:W-:Y:S01]  /*3f90*/  FSEL R150, R11, -INF , P3 ;  /* 0xff8000000b967808 */ /* 0x000fe20001800000 */
[--C-:B------:R-:W-:Y:S01]  /*3fa0*/  FFMA.FTZ R11, R162, R89, -R33.reuse ;  /* 0x00000059a20b7223 */ /* 0x100fe20000010821 */
[----:B------:R-:W-:Y:S01]  /*3fb0*/  FMNMX.FTZ R7, R146, R7, !PT ;  /* 0x0000000792077209 */ /* 0x000fe20007810000 */
[-CC-:B------:R-:W-:Y:S01]  /*3fc0*/  FFMA.FTZ R55, R144, R89.reuse, -R33.reuse ;  /* 0x0000005990377223 */ /* 0x180fe20000010821 */
[C---:B------:R-:W-:Y:S01]  /*3fd0*/  ISETP.GT.AND P3, PT, R97.reuse, 0x20, PT ;  /* 0x000000206100780c */ /* 0x040fe20003f64270 */
[--C-:B------:R-:W-:Y:S01]  /*3fe0*/  FFMA.FTZ R65, R140, R89, -R33.reuse ;  /* 0x000000598c417223 */ /* 0x100fe20000010821 */
[----:B------:R-:W-:Y:S01]  /*3ff0*/  FSEL R12, R12, -INF , P2 ;  /* 0xff8000000c0c7808 */ /* 0x000fe20001000000 */
[----:B------:R-:W5:Y:S01]  /*4000*/  MUFU.TANH R85, R85 ;  /* 0x0000005500557308 */ /* 0x000f620000002400 */
[----:B------:R-:W-:Y:S01]  /*4010*/  FMNMX.FTZ R7, R150, R7, !PT ;  /* 0x0000000796077209 */ /* 0x000fe20007810000 */
[-CC-:B------:R-:W-:Y:S01]  /*4020*/  FFMA.FTZ R47, R174, R89.reuse, -R33.reuse ;  /* 0x00000059ae2f7223 */ /* 0x180fe20000010821 */
[----:B------:R-:W-:Y:S01]  /*4030*/  ISETP.GT.AND P2, PT, R97, 0x21, PT ;  /* 0x000000216100780c */ /* 0x000fe20003f44270 */
[-CC-:B------:R-:W-:Y:S01]  /*4040*/  FFMA.FTZ R67, R136, R89.reuse, -R33.reuse ;  /* 0x0000005988437223 */ /* 0x180fe20000010821 */
[----:B------:R-:W-:Y:S01]  /*4050*/  FSEL R152, R13, -INF , P3 ;  /* 0xff8000000d987808 */ /* 0x000fe20001800000 */
[--C-:B------:R-:W-:Y:S01]  /*4060*/  FFMA.FTZ R49, R176, R89, -R33.reuse ;  /* 0x00000059b0317223 */ /* 0x100fe20000010821 */
[----:B------:R-:W-:Y:S01]  /*4070*/  FMNMX.FTZ R7, R12, R7, !PT ;  /* 0x000000070c077209 */ /* 0x000fe20007810000 */
[----:B------:R-:W5:Y:S01]  /*4080*/  MUFU.TANH R86, R86 ;  /* 0x0000005600567308 */ /* 0x000f620000002400 */
[C---:B------:R-:W-:Y:S01]  /*4090*/  ISETP.GT.AND P3, PT, R97.reuse, 0x28, PT ;  /* 0x000000286100780c */ /* 0x040fe20003f64270 */
[-CC-:B------:R-:W-:Y:S01]  /*40a0*/  FFMA.FTZ R13, R48, R89.reuse, -R33.reuse ;  /* 0x00000059300d7223 */ /* 0x180fe20000010821 */
[----:B-1----:R-:W-:Y:S01]  /*40b0*/  FSEL R162, R14, -INF , P2 ;  /* 0xff8000000ea27808 */ /* 0x002fe20001000000 */
[--C-:B------:R-:W-:Y:S01]  /*40c0*/  FFMA.FTZ R14, R160, R89, -R33.reuse ;  /* 0x00000059a00e7223 */ /* 0x100fe20000010821 */
[----:B------:R-:W-:Y:S01]  /*40d0*/  FMNMX.FTZ R7, R152, R7, !PT ;  /* 0x0000000798077209 */ /* 0x000fe20007810000 */
[-CC-:B------:R-:W-:Y:S01]  /*40e0*/  FFMA.FTZ R48, R52, R89.reuse, -R33.reuse ;  /* 0x0000005934307223 */ /* 0x180fe20000010821 */
[----:B------:R-:W-:Y:S01]  /*40f0*/  ISETP.GT.AND P2, PT, R97, 0x29, PT ;  /* 0x000000296100780c */ /* 0x000fe20003f44270 */
[----:B------:R-:W1:Y:S01]  /*4100*/  MUFU.TANH R90, R90 ;  /* 0x0000005a005a7308 */ /* 0x000e620000002400 */
[----:B------:R-:W-:Y:S01]  /*4110*/  FSEL R164, R15, -INF , P3 ;  /* 0xff8000000fa47808 */ /* 0x000fe20001800000 */
[--C-:B------:R-:W-:Y:S01]  /*4120*/  FFMA.FTZ R15, R158, R89, -R33.reuse ;  /* 0x000000599e0f7223 */ /* 0x100fe20000010821 */
[----:B------:R-:W-:Y:S01]  /*4130*/  FMNMX.FTZ R7, R162, R7, !PT ;  /* 0x00000007a2077209 */ /* 0x000fe20007810000 */
[-CC-:B------:R-:W-:Y:S01]  /*4140*/  FFMA.FTZ R54, R178, R89.reuse, -R33.reuse ;  /* 0x00000059b2367223 */ /* 0x180fe20000010821 */
[C---:B------:R-:W-:Y:S01]  /*4150*/  ISETP.GT.AND P3, PT, R97.reuse, 0x30, PT ;  /* 0x000000306100780c */ /* 0x040fe20003f64270 */
[-CC-:B------:R-:W-:Y:S01]  /*4160*/  FFMA.FTZ R126, R180, R89.reuse, -R33.reuse ;  /* 0x00000059b47e7223 */ /* 0x180fe20000010821 */
[----:B--2---:R-:W-:Y:S01]  /*4170*/  FSEL R160, R20, -INF , P2 ;  /* 0xff80000014a07808 */ /* 0x004fe20001000000 */
[--C-:B------:R-:W-:Y:S01]  /*4180*/  FFMA.FTZ R20, R156, R89, -R33.reuse ;  /* 0x000000599c147223 */ /* 0x100fe20000010821 */
[----:B------:R-:W-:Y:S01]  /*4190*/  FMNMX.FTZ R7, R164, R7, !PT ;  /* 0x00000007a4077209 */ /* 0x000fe20007810000 */
[----:B------:R-:W2:Y:S01]  /*41a0*/  MUFU.TANH R91, R91 ;  /* 0x0000005b005b7308 */ /* 0x000ea20000002400 */
[----:B------:R-:W-:Y:S01]  /*41b0*/  ISETP.GT.AND P2, PT, R97, 0x31, PT ;  /* 0x000000316100780c */ /* 0x000fe20003f44270 */
[-CC-:B------:R-:W-:Y:S01]  /*41c0*/  FFMA.FTZ R182, R182, R89.reuse, -R33.reuse ;  /* 0x00000059b6b67223 */ /* 0x180fe20000010821 */
[----:B---3--:R-:W-:Y:S01]  /*41d0*/  FSEL R166, R21, -INF , P3 ;  /* 0xff80000015a67808 */ /* 0x008fe20001800000 */
[--C-:B------:R-:W-:Y:S01]  /*41e0*/  FFMA.FTZ R21, R154, R89, -R33.reuse ;  /* 0x000000599a157223 */ /* 0x100fe20000010821 */
[----:B------:R-:W-:Y:S01]  /*41f0*/  FMNMX.FTZ R7, R160, R7, !PT ;  /* 0x00000007a0077209 */ /* 0x000fe20007810000 */
[-CC-:B------:R-:W-:Y:S01]  /*4200*/  FFMA.FTZ R51, R184, R89.reuse, -R33.reuse ;  /* 0x00000059b8337223 */ /* 0x180fe20000010821 */
[C---:B------:R-:W-:Y:S01]  /*4210*/  ISETP.GT.AND P3, PT, R97.reuse, 0x38, PT ;  /* 0x000000386100780c */ /* 0x040fe20003f64270 */
[----:B------:R-:W3:Y:S01]  /*4220*/  MUFU.TANH R92, R92 ;  /* 0x0000005c005c7308 */ /* 0x000ee20000002400 */
[----:B------:R-:W-:Y:S01]  /*4230*/  FSEL R158, R74, -INF , P2 ;  /* 0xff8000004a9e7808 */ /* 0x000fe20001000000 */
[--C-:B------:R-:W-:Y:S01]  /*4240*/  FFMA.FTZ R74, R148, R89, -R33.reuse ;  /* 0x00000059944a7223 */ /* 0x100fe20000010821 */
[----:B------:R-:W-:Y:S01]  /*4250*/  FMNMX.FTZ R7, R166, R7, !PT ;  /* 0x00000007a6077209 */ /* 0x000fe20007810000 */
[-CC-:B------:R-:W-:Y:S01]  /*4260*/  FFMA.FTZ R186, R186, R89.reuse, -R33.reuse ;  /* 0x00000059baba7223 */ /* 0x180fe20000010821 */
[----:B------:R-:W-:Y:S01]  /*4270*/  ISETP.GT.AND P2, PT, R97, 0x39, PT ;  /* 0x000000396100780c */ /* 0x000fe20003f44270 */
[--C-:B------:R-:W-:Y:S01]  /*4280*/  FFMA.FTZ R42, R42, R89, -R33.reuse ;  /* 0x000000592a2a7223 */ /* 0x100fe20000010821 */
[----:B------:R-:W-:Y:S01]  /*4290*/  FSEL R168, R75, -INF , P3 ;  /* 0xff8000004ba87808 */ /* 0x000fe20001800000 */
[----:B------:R-:W3:Y:S01]  /*42a0*/  MUFU.TANH R94, R94 ;  /* 0x0000005e005e7308 */ /* 0x000ee20000002400 */
[----:B------:R-:W-:Y:S01]  /*42b0*/  FMNMX.FTZ R7, R158, R7, !PT ;  /* 0x000000079e077209 */ /* 0x000fe20007810000 */
[-CC-:B------:R-:W-:Y:S01]  /*42c0*/  FFMA.FTZ R44, R44, R89.reuse, -R33.reuse ;  /* 0x000000592c2c7223 */ /* 0x180fe20000010821 */
[C---:B------:R-:W-:Y:S01]  /*42d0*/  ISETP.GT.AND P3, PT, R97.reuse, 0x40, PT ;  /* 0x000000406100780c */ /* 0x040fe20003f64270 */
[-CC-:B------:R-:W-:Y:S01]  /*42e0*/  FFMA.FTZ R24, R24, R89.reuse, -R33.reuse ;  /* 0x0000005918187223 */ /* 0x180fe20000010821 */
[----:B------:R-:W-:Y:S01]  /*42f0*/  FSEL R156, R76, -INF , P2 ;  /* 0xff8000004c9c7808 */ /* 0x000fe20001000000 */
[--C-:B------:R-:W-:Y:S01]  /*4300*/  FFMA.FTZ R76, R142, R89, -R33.reuse ;  /* 0x000000598e4c7223 */ /* 0x100fe20000010821 */
[----:B------:R-:W-:Y:S01]  /*4310*/  FMNMX.FTZ R7, R168, R7, !PT ;  /* 0x00000007a8077209 */ /* 0x000fe20007810000 */
[----:B------:R-:W3:Y:S01]  /*4320*/  MUFU.TANH R95, R95 ;  /* 0x0000005f005f7308 */ /* 0x000ee20000002400 */
[----:B------:R-:W-:Y:S01]  /*4330*/  ISETP.GT.AND P2, PT, R97, 0x41, PT ;  /* 0x000000416100780c */ /* 0x000fe20003f44270 */
[-CC-:B------:R-:W-:Y:S01]  /*4340*/  FFMA.FTZ R28, R28, R89.reuse, -R33.reuse ;  /* 0x000000591c1c7223 */ /* 0x180fe20000010821 */
[----:B------:R-:W-:Y:S01]  /*4350*/  FSEL R170, R77, -INF , P3 ;  /* 0xff8000004daa7808 */ /* 0x000fe20001800000 */
[--C-:B------:R-:W-:Y:S01]  /*4360*/  FFMA.FTZ R32, R32, R89, -R33.reuse ;  /* 0x0000005920207223 */ /* 0x100fe20000010821 */
[----:B------:R-:W-:Y:S01]  /*4370*/  FMNMX.FTZ R7, R156, R7, !PT ;  /* 0x000000079c077209 */ /* 0x000fe20007810000 */
[-CC-:B------:R-:W-:Y:S01]  /*4380*/  FFMA.FTZ R36, R36, R89.reuse, -R33.reuse ;  /* 0x0000005924247223 */ /* 0x180fe20000010821 */
[C---:B------:R-:W-:Y:S01]  /*4390*/  ISETP.GT.AND P3, PT, R97.reuse, 0x48, PT ;  /* 0x000000486100780c */ /* 0x040fe20003f64270 */
[----:B------:R-:W3:Y:S01]  /*43a0*/  MUFU.TANH R96, R96 ;  /* 0x0000006000607308 */ /* 0x000ee20000002400 */
[----:B----4-:R-:W-:Y:S01]  /*43b0*/  FSEL R154, R78, -INF , P2 ;  /* 0xff8000004e9a7808 */ /* 0x010fe20001000000 */
[--C-:B------:R-:W-:Y:S01]  /*43c0*/  FFMA.FTZ R78, R138, R89, -R33.reuse ;  /* 0x000000598a4e7223 */ /* 0x100fe20000010821 */
[----:B------:R-:W-:Y:S01]  /*43d0*/  FMNMX.FTZ R7, R170, R7, !PT ;  /* 0x00000007aa077209 */ /* 0x000fe20007810000 */
[-CC-:B------:R-:W-:Y:S01]  /*43e0*/  FFMA.FTZ R46, R46, R89.reuse, -R33.reuse ;  /* 0x000000592e2e7223 */ /* 0x180fe20000010821 */
[----:B------:R-:W-:Y:S01]  /*43f0*/  ISETP.GT.AND P2, PT, R97, 0x49, PT ;  /* 0x000000496100780c */ /* 0x000fe20003f44270 */
[----:B------:R-:W-:Y:S01]  /*4400*/  FFMA.FTZ R75, R122, R89, -R33 ;  /* 0x000000597a4b7223 */ /* 0x000fe20000010821 */
[----:B------:R-:W-:Y:S01]  /*4410*/  FSEL R172, R79, -INF , P3 ;  /* 0xff8000004fac7808 */ /* 0x000fe20001800000 */
[----:B------:R-:W4:Y:S01]  /*4420*/  MUFU.TANH R56, R56 ;  /* 0x0000003800387308 */ /* 0x000f220000002400 */
[----:B------:R-:W-:-:S02]  /*4430*/  FMNMX.FTZ R7, R154, R7, !PT ;  /* 0x000000079a077209 */ /* 0x000fc40007810000 */
[C---:B------:R-:W-:Y:S02]  /*4440*/  ISETP.GT.AND P3, PT, R97.reuse, 0x50, PT ;  /* 0x000000506100780c */ /* 0x040fe40003f64270 */
[----:B------:R-:W-:Y:S02]  /*4450*/  FSEL R80, R80, -INF , P2 ;  /* 0xff80000050507808 */ /* 0x000fe40001000000 */
[----:B------:R-:W-:Y:S01]  /*4460*/  FMNMX.FTZ R7, R172, R7, !PT ;  /* 0x00000007ac077209 */ /* 0x000fe20007810000 */
[----:B------:R-:W4:Y:S01]  /*4470*/  MUFU.TANH R57, R57 ;  /* 0x0000003900397308 */ /* 0x000f220000002400 */
[----:B------:R-:W-:Y:S02]  /*4480*/  ISETP.GT.AND P2, PT, R97, 0x51, PT ;  /* 0x000000516100780c */ /* 0x000fe40003f44270 */
[----:B------:R-:W-:Y:S02]  /*4490*/  FSEL R148, R81, -INF , P3 ;  /* 0xff80000051947808 */ /* 0x000fe40001800000 */
[----:B------:R-:W-:-:S02]  /*44a0*/  FMNMX.FTZ R7, R80, R7, !PT ;  /* 0x0000000750077209 */ /* 0x000fc40007810000 */
[C---:B------:R-:W-:Y:S01]  /*44b0*/  ISETP.GT.AND P3, PT, R97.reuse, 0x58, PT ;  /* 0x000000586100780c */ /* 0x040fe20003f64270 */
[----:B------:R-:W4:Y:S01]  /*44c0*/  MUFU.TANH R58, R58 ;  /* 0x0000003a003a7308 */ /* 0x000f220000002400 */
[----:B-----5:R-:W-:Y:S02]  /*44d0*/  FSEL R82, R82, -INF , P2 ;  /* 0xff80000052527808 */ /* 0x020fe40001000000 */
[----:B------:R-:W-:Y:S02]  /*44e0*/  FMNMX.FTZ R7, R148, R7, !PT ;  /* 0x0000000794077209 */ /* 0x000fe40007810000 */
[----:B------:R-:W-:Y:S02]  /*44f0*/  ISETP.GT.AND P2, PT, R97, 0x59, PT ;  /* 0x000000596100780c */ /* 0x000fe40003f44270 */
[----:B------:R-:W-:Y:S01]  /*4500*/  FSEL R144, R83, -INF , P3 ;  /* 0xff80000053907808 */ /* 0x000fe20001800000 */
[----:B------:R-:W5:Y:S01]  /*4510*/  MUFU.TANH R59, R59 ;  /* 0x0000003b003b7308 */ /* 0x000f620000002400 */
[----:B------:R-:W-:-:S02]  /*4520*/  FMNMX.FTZ R7, R82, R7, !PT ;  /* 0x0000000752077209 */ /* 0x000fc40007810000 */
[C---:B------:R-:W-:Y:S02]  /*4530*/  ISETP.GT.AND P3, PT, R97.reuse, 0x60, PT ;  /* 0x000000606100780c */ /* 0x040fe40003f64270 */
[----:B------:R-:W-:Y:S02]  /*4540*/  FSEL R84, R84, -INF , P2 ;  /* 0xff80000054547808 */ /* 0x000fe40001000000 */
[----:B------:R-:W-:Y:S01]  /*4550*/  FMNMX.FTZ R7, R144, R7, !PT ;  /* 0x0000000790077209 */ /* 0x000fe20007810000 */
[----:B------:R-:W5:Y:S01]  /*4560*/  MUFU.TANH R60, R60 ;  /* 0x0000003c003c7308 */ /* 0x000f620000002400 */
[----:B------:R-:W-:Y:S02]  /*4570*/  ISETP.GT.AND P2, PT, R97, 0x61, PT ;  /* 0x000000616100780c */ /* 0x000fe40003f44270 */
[----:B------:R-:W-:Y:S02]  /*4580*/  FSEL R142, R85, -INF , P3 ;  /* 0xff800000558e7808 */ /* 0x000fe40001800000 */
[----:B------:R-:W-:-:S02]  /*4590*/  FMNMX.FTZ R7, R84, R7, !PT ;  /* 0x0000000754077209 */ /* 0x000fc40007810000 */
[C---:B------:R-:W-:Y:S01]  /*45a0*/  ISETP.GT.AND P3, PT, R97.reuse, 0x68, PT ;  /* 0x000000686100780c */ /* 0x040fe20003f64270 */
[----:B------:R-:W5:Y:S01]  /*45b0*/  MUFU.TANH R61, R61 ;  /* 0x0000003d003d7308 */ /* 0x000f620000002400 */
[----:B------:R-:W-:Y:S02]  /*45c0*/  FSEL R86, R86, -INF , P2 ;  /* 0xff80000056567808 */ /* 0x000fe40001000000 */
[----:B------:R-:W-:Y:S02]  /*45d0*/  FMNMX.FTZ R7, R142, R7, !PT ;  /* 0x000000078e077209 */ /* 0x000fe40007810000 */
[----:B------:R-:W-:Y:S02]  /*45e0*/  ISETP.GT.AND P2, PT, R97, 0x69, PT ;  /* 0x000000696100780c */ /* 0x000fe40003f44270 */
[----:B-1----:R-:W-:Y:S01]  /*45f0*/  FSEL R140, R90, -INF , P3 ;  /* 0xff8000005a8c7808 */ /* 0x002fe20001800000 */
[----:B------:R-:W1:Y:S01]  /*4600*/  MUFU.TANH R62, R62 ;  /* 0x0000003e003e7308 */ /* 0x000e620000002400 */
[----:B------:R-:W-:-:S02]  /*4610*/  FMNMX.FTZ R7, R86, R7, !PT ;  /* 0x0000000756077209 */ /* 0x000fc40007810000 */
[----:B------:R-:W-:Y:S02]  /*4620*/  ISETP.GT.AND P3, PT, R97, 0x70, PT ;  /* 0x000000706100780c */ /* 0x000fe40003f64270 */
[----:B--2---:R-:W-:Y:S02]  /*4630*/  FSEL R138, R91, -INF , P2 ;  /* 0xff8000005b8a7808 */ /* 0x004fe40001000000 */
[----:B------:R-:W-:Y:S01]  /*4640*/  FMNMX.FTZ R7, R140, R7, !PT ;  /* 0x000000078c077209 */ /* 0x000fe20007810000 */
[----:B------:R-:W2:Y:S01]  /*4650*/  MUFU.TANH R63, R63 ;  /* 0x0000003f003f7308 */ /* 0x000ea20000002400 */
[----:B------:R-:W-:Y:S02]  /*4660*/  ISETP.GT.AND P2, PT, R97, 0x71, PT ;  /* 0x000000716100780c */ /* 0x000fe40003f44270 */
[----:B---3--:R-:W-:Y:S02]  /*4670*/  FSEL R174, R92, -INF , P3 ;  /* 0xff8000005cae7808 */ /* 0x008fe40001800000 */
[----:B------:R-:W-:-:S02]  /*4680*/  FMNMX.FTZ R7, R138, R7, !PT ;  /* 0x000000078a077209 */ /* 0x000fc40007810000 */
[C---:B------:R-:W-:Y:S01]  /*4690*/  ISETP.GT.AND P3, PT, R97.reuse, 0x78, PT ;  /* 0x000000786100780c */ /* 0x040fe20003f64270 */
[----:B------:R-:W3:Y:S01]  /*46a0*/  MUFU.TANH R40, R40 ;  /* 0x0000002800287308 */ /* 0x000ee20000002400 */
[----:B------:R-:W-:Y:S02]  /*46b0*/  FSEL R94, R94, -INF , P2 ;  /* 0xff8000005e5e7808 */ /* 0x000fe40001000000 */
[----:B------:R-:W-:Y:S02]  /*46c0*/  FMNMX.FTZ R7, R174, R7, !PT ;  /* 0x00000007ae077209 */ /* 0x000fe40007810000 */
[----:B------:R-:W-:Y:S02]  /*46d0*/  ISETP.GT.AND P2, PT, R97, 0x79, PT ;  /* 0x000000796100780c */ /* 0x000fe40003f44270 */
[----:B------:R-:W-:Y:S01]  /*46e0*/  FSEL R92, R95, -INF , P3 ;  /* 0xff8000005f5c7808 */ /* 0x000fe20001800000 */
[----:B------:R-:W3:Y:S01]  /*46f0*/  MUFU.TANH R41, R41 ;  /* 0x0000002900297308 */ /* 0x000ee20000002400 */
[----:B------:R-:W-:-:S02]  /*4700*/  FMNMX.FTZ R7, R94, R7, !PT ;  /* 0x000000075e077209 */ /* 0x000fc40007810000 */
[C---:B------:R-:W-:Y:S02]  /*4710*/  ISETP.GT.AND P3, PT, R97.reuse, 0x80, PT ;  /* 0x000000806100780c */ /* 0x040fe40003f64270 */
[----:B------:R-:W-:Y:S02]  /*4720*/  FSEL R96, R96, -INF , P2 ;  /* 0xff80000060607808 */ /* 0x000fe40001000000 */
[----:B------:R-:W-:Y:S01]  /*4730*/  FMNMX.FTZ R7, R92, R7, !PT ;  /* 0x000000075c077209 */ /* 0x000fe20007810000 */
[----:B------:R-:W3:Y:S01]  /*4740*/  MUFU.TANH R69, R69 ;  /* 0x0000004500457308 */ /* 0x000ee20000002400 */
[----:B------:R-:W-:Y:S02]  /*4750*/  ISETP.GT.AND P2, PT, R97, 0x81, PT ;  /* 0x000000816100780c */ /* 0x000fe40003f44270 */
[----:B----4-:R-:W-:Y:S02]  /*4760*/  FSEL R56, R56, -INF , P3 ;  /* 0xff80000038387808 */ /* 0x010fe40001800000 */
[----:B------:R-:W-:-:S02]  /*4770*/  FMNMX.FTZ R7, R96, R7, !PT ;  /* 0x0000000760077209 */ /* 0x000fc40007810000 */
[----:B------:R-:W-:Y:S01]  /*4780*/  ISETP.GT.AND P3, PT, R97, 0x88, PT ;  /* 0x000000886100780c */ /* 0x000fe20003f64270 */
[----:B------:R-:W4:Y:S01]  /*4790*/  MUFU.TANH R101, R101 ;  /* 0x0000006500657308 */ /* 0x000f220000002400 */
[----:B------:R-:W-:Y:S01]  /*47a0*/  FSEL R136, R57, -INF , P2 ;  /* 0xff80000039887808 */ /* 0x000fe20001000000 */
[----:B------:R-:W-:Y:S01]  /*47b0*/  FFMA.FTZ R57, R64, R89, -R33 ;  /* 0x0000005940397223 */ /* 0x000fe20000010821 */
[----:B------:R-:W-:Y:S02]  /*47c0*/  FMNMX.FTZ R7, R56, R7, !PT ;  /* 0x0000000738077209 */ /* 0x000fe40007810000 */
[----:B------:R-:W-:Y:S02]  /*47d0*/  ISETP.GT.AND P2, PT, R97, 0x89, PT ;  /* 0x000000896100780c */ /* 0x000fe40003f44270 */
[----:B------:R-:W-:Y:S01]  /*47e0*/  FSEL R58, R58, -INF , P3 ;  /* 0xff8000003a3a7808 */ /* 0x000fe20001800000 */
[----:B------:R-:W4:Y:S01]  /*47f0*/  MUFU.TANH R71, R71 ;  /* 0x0000004700477308 */ /* 0x000f220000002400 */
[----:B------:R-:W-:-:S02]  /*4800*/  FMNMX.FTZ R7, R136, R7, !PT ;  /* 0x0000000788077209 */ /* 0x000fc40007810000 */
[----:B------:R-:W-:Y:S02]  /*4810*/  ISETP.GT.AND P3, PT, R97, 0x90, PT ;  /* 0x000000906100780c */ /* 0x000fe40003f64270 */
[----:B-----5:R-:W-:Y:S02]  /*4820*/  FSEL R176, R59, -INF , P2 ;  /* 0xff8000003bb07808 */ /* 0x020fe40001000000 */
[----:B------:R-:W-:Y:S01]  /*4830*/  FMNMX.FTZ R7, R58, R7, !PT ;  /* 0x000000073a077209 */ /* 0x000fe20007810000 */
[----:B------:R-:W5:Y:S01]  /*4840*/  MUFU.TANH R105, R105 ;  /* 0x0000006900697308 */ /* 0x000f620000002400 */
[----:B------:R-:W-:Y:S02]  /*4850*/  ISETP.GT.AND P2, PT, R97, 0x91, PT ;  /* 0x000000916100780c */ /* 0x000fe40003f44270 */
[----:B------:R-:W-:Y:S02]  /*4860*/  FSEL R60, R60, -INF , P3 ;  /* 0xff8000003c3c7808 */ /* 0x000fe40001800000 */
[----:B------:R-:W-:-:S02]  /*4870*/  FMNMX.FTZ R7, R176, R7, !PT ;  /* 0x00000007b0077209 */ /* 0x000fc40007810000 */
[----:B------:R-:W-:Y:S01]  /*4880*/  ISETP.GT.AND P3, PT, R97, 0x98, PT ;  /* 0x000000986100780c */ /* 0x000fe20003f64270 */
[----:B------:R-:W5:Y:S01]  /*4890*/  MUFU.TANH R103, R103 ;  /* 0x0000006700677308 */ /* 0x000f620000002400 */
[----:B------:R-:W-:Y:S01]  /*48a0*/  FSEL R52, R61, -INF , P2 ;  /* 0xff8000003d347808 */ /* 0x000fe20001000000 */
[--C-:B------:R-:W-:Y:S01]  /*48b0*/  FFMA.FTZ R61, R70, R89, -R33.reuse ;  /* 0x00000059463d7223 */ /* 0x100fe20000010821 */
[----:B------:R-:W-:Y:S01]  /*48c0*/  FMNMX.FTZ R7, R60, R7, !PT ;  /* 0x000000073c077209 */ /* 0x000fe20007810000 */
[----:B------:R-:W-:Y:S01]  /*48d0*/  FFMA.FTZ R70, R100, R89, -R33 ;  /* 0x0000005964467223 */ /* 0x000fe20000010821 */
[----:B------:R-:W-:Y:S02]  /*48e0*/  ISETP.GT.AND P2, PT, R97, 0x99, PT ;  /* 0x000000996100780c */ /* 0x000fe40003f44270 */
[----:B-1----:R-:W-:Y:S01]  /*48f0*/  FSEL R62, R62, -INF , P3 ;  /* 0xff8000003e3e7808 */ /* 0x002fe20001800000 */
[----:B------:R-:W1:Y:S01]  /*4900*/  MUFU.TANH R109, R109 ;  /* 0x0000006d006d7308 */ /* 0x000e620000002400 */
[----:B------:R-:W-:-:S02]  /*4910*/  FMNMX.FTZ R7, R52, R7, !PT ;  /* 0x0000000734077209 */ /* 0x000fc40007810000 */
[----:B------:R-:W-:Y:S02]  /*4920*/  ISETP.GT.AND P3, PT, R97, 0xa0, PT ;  /* 0x000000a06100780c */ /* 0x000fe40003f64270 */
[----:B--2---:R-:W-:Y:S01]  /*4930*/  FSEL R64, R63, -INF , P2 ;  /* 0xff8000003f407808 */ /* 0x004fe20001000000 */
[--C-:B------:R-:W-:Y:S01]  /*4940*/  FFMA.FTZ R63, R98, R89, -R33.reuse ;  /* 0x00000059623f7223 */ /* 0x100fe20000010821 */
[----:B------:R-:W-:Y:S01]  /*4950*/  FMNMX.FTZ R7, R62, R7, !PT ;  /* 0x000000073e077209 */ /* 0x000fe20007810000 */
[----:B------:R-:W2:Y:S01]  /*4960*/  MUFU.TANH R107, R107 ;  /* 0x0000006b006b7308 */ /* 0x000ea20000002400 */
[----:B------:R-:W-:Y:S02]  /*4970*/  ISETP.GT.AND P2, PT, R97, 0xa1, PT ;  /* 0x000000a16100780c */ /* 0x000fe40003f44270 */
[----:B---3--:R-:W-:Y:S01]  /*4980*/  FSEL R178, R40, -INF , P3 ;  /* 0xff80000028b27808 */ /* 0x008fe20001800000 */
[----:B------:R-:W-:-:S01]  /*4990*/  FFMA.FTZ R40, R66, R89, -R33 ;  /* 0x0000005942287223 */ /* 0x000fc20000010821 */
[----:B------:R-:W-:-:S02]  /*49a0*/  FMNMX.FTZ R7, R64, R7, !PT ;  /* 0x0000000740077209 */ /* 0x000fc40007810000 */
[----:B------:R-:W-:Y:S01]  /*49b0*/  ISETP.GT.AND P3, PT, R97, 0xa8, PT ;  /* 0x000000a86100780c */ /* 0x000fe20003f64270 */
[----:B------:R3:W-:Y:S01]  /*49c0*/  MUFU.EX2 R6, R182 ;  /* 0x000000b600067308 */ /* 0x0007e20000000800 */
[----:B------:R-:W-:Y:S01]  /*49d0*/  FSEL R66, R41, -INF , P2 ;  /* 0xff80000029427808 */ /* 0x000fe20001000000 */
[--C-:B------:R-:W-:Y:S01]  /*49e0*/  FFMA.FTZ R41, R68, R89, -R33.reuse ;  /* 0x0000005944297223 */ /* 0x100fe20000010821 */
[----:B------:R-:W-:Y:S02]  /*49f0*/  FMNMX.FTZ R7, R178, R7, !PT ;  /* 0x00000007b2077209 */ /* 0x000fe40007810000 */
[----:B------:R-:W-:Y:S02]  /*4a00*/  ISETP.GT.AND P2, PT, R97, 0xa9, PT ;  /* 0x000000a96100780c */ /* 0x000fe40003f44270 */
[----:B------:R-:W-:Y:S01]  /*4a10*/  FSEL R180, R69, -INF , P3 ;  /* 0xff80000045b47808 */ /* 0x000fe20001800000 */
[----:B------:R-:W2:Y:S01]  /*4a20*/  MUFU.TANH R111, R111 ;  /* 0x0000006f006f7308 */ /* 0x000ea20000002400 */
[----:B------:R-:W-:Y:S01]  /*4a30*/  FMNMX.FTZ R7, R66, R7, !PT ;  /* 0x0000000742077209 */ /* 0x000fe20007810000 */
[----:B------:R-:W-:Y:S01]  /*4a40*/  FFMA.FTZ R69, R118, R89, -R33 ;  /* 0x0000005976457223 */ /* 0x000fe20000010821 */
[----:B------:R-:W-:-:S02]  /*4a50*/  ISETP.GT.AND P3, PT, R97, 0xb0, PT ;  /* 0x000000b06100780c */ /* 0x000fc40003f64270 */
[----:B----4-:R-:W-:Y:S02]  /*4a60*/  FSEL R68, R101, -INF , P2 ;  /* 0xff80000065447808 */ /* 0x010fe40001000000 */
[----:B------:R-:W-:Y:S01]  /*4a70*/  FMNMX.FTZ R7, R180, R7, !PT ;  /* 0x00000007b4077209 */ /* 0x000fe20007810000 */
[----:B------:R-:W4:Y:S01]  /*4a80*/  MUFU.TANH R25, R25 ;  /* 0x0000001900197308 */ /* 0x000f220000002400 */
[----:B------:R-:W-:Y:S02]  /*4a90*/  ISETP.GT.AND P2, PT, R97, 0xb1, PT ;  /* 0x000000b16100780c */ /* 0x000fe40003f44270 */
[----:B---3--:R-:W-:Y:S01]  /*4aa0*/  FSEL R182, R71, -INF , P3 ;  /* 0xff80000047b67808 */ /* 0x008fe20001800000 */
[----:B------:R-:W-:-:S01]  /*4ab0*/  FFMA.FTZ R71, R120, R89, -R33 ;  /* 0x0000005978477223 */ /* 0x000fc20000010821 */
[----:B------:R-:W-:Y:S02]  /*4ac0*/  FMNMX.FTZ R7, R68, R7, !PT ;  /* 0x0000000744077209 */ /* 0x000fe40007810000 */
[----:B------:R-:W-:Y:S01]  /*4ad0*/  ISETP.GT.AND P3, PT, R97, 0xb8, PT ;  /* 0x000000b86100780c */ /* 0x000fe20003f64270 */
[----:B------:R3:W-:Y:S01]  /*4ae0*/  MUFU.EX2 R128, R186 ;  /* 0x000000ba00807308 */ /* 0x0007e20000000800 */
[----:B-----5:R-:W-:-:S02]  /*4af0*/  FSEL R184, R105, -INF , P2 ;  /* 0xff80000069b87808 */ /* 0x020fc40001000000 */
[----:B------:R-:W-:Y:S02]  /*4b00*/  FMNMX.FTZ R7, R182, R7, !PT ;  /* 0x00000007b6077209 */ /* 0x000fe40007810000 */
[----:B------:R-:W-:Y:S02]  /*4b10*/  ISETP.GT.AND P2, PT, R97, 0xb9, PT ;  /* 0x000000b96100780c */ /* 0x000fe40003f44270 */
[----:B------:R-:W-:Y:S01]  /*4b20*/  FMNMX.FTZ R7, R184, R7, !PT ;  /* 0x00000007b8077209 */ /* 0x000fe20007810000 */
[----:B------:R-:W5:Y:S01]  /*4b30*/  MUFU.TANH R29, R29 ;  /* 0x0000001d001d7308 */ /* 0x000f620000002400 */
[----:B---3--:R-:W-:Y:S02]  /*4b40*/  FSEL R186, R103, -INF , P3 ;  /* 0xff80000067ba7808 */ /* 0x008fe40001800000 */
[----:B------:R-:W-:Y:S02]  /*4b50*/  ISETP.GT.AND P3, PT, R97, 0xc0, PT ;  /* 0x000000c06100780c */ /* 0x000fe40003f64270 */
[----:B-1----:R-:W-:-:S02]  /*4b60*/  FSEL R188, R109, -INF , P2 ;  /* 0xff8000006dbc7808 */ /* 0x002fc40001000000 */
[----:B------:R-:W-:Y:S01]  /*4b70*/  FMNMX.FTZ R7, R186, R7, !PT ;  /* 0x00000007ba077209 */ /* 0x000fe20007810000 */
[----:B------:R-:W1:Y:S01]  /*4b80*/  MUFU.TANH R27, R27 ;  /* 0x0000001b001b7308 */ /* 0x000e620000002400 */
[----:B------:R-:W-:Y:S02]  /*4b90*/  ISETP.GT.AND P2, PT, R97, 0xc1, PT ;  /* 0x000000c16100780c */ /* 0x000fe40003f44270 */
[----:B--2---:R-:W-:Y:S02]  /*4ba0*/  FSEL R190, R107, -INF , P3 ;  /* 0xff8000006bbe7808 */ /* 0x004fe40001800000 */
[----:B------:R-:W-:Y:S02]  /*4bb0*/  FMNMX.FTZ R7, R188, R7, !PT ;  /* 0x00000007bc077209 */ /* 0x000fe40007810000 */
[----:B------:R-:W-:Y:S01]  /*4bc0*/  ISETP.GT.AND P3, PT, R97, 0xc8, PT ;  /* 0x000000c86100780c */ /* 0x000fe20003f64270 */
[----:B------:R-:W2:Y:S01]  /*4bd0*/  MUFU.TANH R34, R34 ;  /* 0x0000002200227308 */ /* 0x000ea20000002400 */
[----:B------:R-:W-:-:S02]  /*4be0*/  FSEL R98, R111, -INF , P2 ;  /* 0xff8000006f627808 */ /* 0x000fc40001000000 */
[----:B------:R-:W-:Y:S02]  /*4bf0*/  FMNMX.FTZ R7, R190, R7, !PT ;  /* 0x00000007be077209 */ /* 0x000fe40007810000 */
[----:B------:R-:W-:Y:S02]  /*4c00*/  ISETP.GT.AND P2, PT, R97, 0xc9, PT ;  /* 0x000000c96100780c */ /* 0x000fe40003f44270 */
[----:B----4-:R-:W-:Y:S01]  /*4c10*/  FSEL R192, R25, -INF , P3 ;  /* 0xff80000019c07808 */ /* 0x010fe20001800000 */
[----:B------:R-:W3:Y:S01]  /*4c20*/  MUFU.TANH R37, R37 ;  /* 0x0000002500257308 */ /* 0x000ee20000002400 */
[----:B------:R-:W-:Y:S01]  /*4c30*/  FMNMX.FTZ R7, R98, R7, !PT ;  /* 0x0000000762077209 */ /* 0x000fe20007810000 */
[-CC-:B------:R-:W-:Y:S01]  /*4c40*/  FFMA.FTZ R25, R102, R89.reuse, -R33.reuse ;  /* 0x0000005966197223 */ /* 0x180fe20000010821 */
[----:B------:R-:W-:Y:S02]  /*4c50*/  ISETP.GT.AND P3, PT, R97, 0xd0, PT ;  /* 0x000000d06100780c */ /* 0x000fe40003f64270 */
[----:B-----5:R-:W-:Y:S01]  /*4c60*/  FSEL R100, R29, -INF , P2 ;  /* 0xff8000001d647808 */ /* 0x020fe20001000000 */
[----:B------:R-:W-:-:S01]  /*4c70*/  FFMA.FTZ R29, R108, R89, -R33 ;  /* 0x000000596c1d7223 */ /* 0x000fc20000010821 */
[----:B------:R-:W-:Y:S01]  /*4c80*/  FMNMX.FTZ R7, R192, R7, !PT ;  /* 0x00000007c0077209 */ /* 0x000fe20007810000 */
[----:B------:R-:W4:Y:S01]  /*4c90*/  MUFU.TANH R39, R39 ;  /* 0x0000002700277308 */ /* 0x000f220000002400 */
[----:B------:R-:W-:Y:S01]  /*4ca0*/  ISETP.GT.AND P2, PT, R97, 0xd1, PT ;  /* 0x000000d16100780c */ /* 0x000fe20003f44270 */
[-CC-:B------:R-:W-:Y:S01]  /*4cb0*/  FFMA.FTZ R108, R124, R89.reuse, -R33.reuse ;  /* 0x000000597c6c7223 */ /* 0x180fe20000010821 */
[----:B-1----:R-:W-:Y:S01]  /*4cc0*/  FSEL R194, R27, -INF , P3 ;  /* 0xff8000001bc27808 */ /* 0x002fe20001800000 */
[--C-:B------:R-:W-:Y:S01]  /*4cd0*/  FFMA.FTZ R27, R106, R89, -R33.reuse ;  /* 0x000000596a1b7223 */ /* 0x100fe20000010821 */
[----:B------:R-:W-:Y:S01]  /*4ce0*/  FMNMX.FTZ R7, R100, R7, !PT ;  /* 0x0000000764077209 */ /* 0x000fe20007810000 */
[-CC-:B------:R-:W-:Y:S01]  /*4cf0*/  FFMA.FTZ R106, R116, R89.reuse, -R33.reuse ;  /* 0x00000059746a7223 */ /* 0x180fe20000010821 */
[C---:B------:R-:W-:Y:S01]  /*4d00*/  ISETP.GT.AND P3, PT, R97.reuse, 0xd8, PT ;  /* 0x000000d86100780c */ /* 0x040fe20003f64270 */
[----:B------:R-:W-:Y:S01]  /*4d10*/  MUFU.EX2 R59, R13 ;  /* 0x0000000d003b7308 */ /* 0x000fe20000000800 */
[----:B--2---:R-:W-:Y:S01]  /*4d20*/  FSEL R102, R34, -INF , P2 ;  /* 0xff80000022667808 */ /* 0x004fe20001000000 */
[--C-:B------:R-:W-:Y:S01]  /*4d30*/  FFMA.FTZ R34, R104, R89, -R33.reuse ;  /* 0x0000005968227223 */ /* 0x100fe20000010821 */
[----:B------:R-:W-:Y:S01]  /*4d40*/  FMNMX.FTZ R7, R194, R7, !PT ;  /* 0x00000007c2077209 */ /* 0x000fe20007810000 */
[----:B------:R-:W-:Y:S01]  /*4d50*/  FFMA.FTZ R104, R110, R89, -R33 ;  /* 0x000000596e687223 */ /* 0x000fe20000010821 */
[----:B------:R-:W-:-:S02]  /*4d60*/  ISETP.GT.AND P2, PT, R97, 0xd9, PT ;  /* 0x000000d96100780c */ /* 0x000fc40003f44270 */
[----:B---3--:R-:W-:Y:S01]  /*4d70*/  FSEL R196, R37, -INF , P3 ;  /* 0xff80000025c47808 */ /* 0x008fe20001800000 */
[----:B------:R-:W-:-:S01]  /*4d80*/  FFMA.FTZ R37, R112, R89, -R33 ;  /* 0x0000005970257223 */ /* 0x000fc20000010821 */
[----:B------:R-:W-:Y:S01]  /*4d90*/  FMNMX.FTZ R7, R102, R7, !PT ;  /* 0x0000000766077209 */ /* 0x000fe20007810000 */
[----:B------:R-:W-:Y:S01]  /*4da0*/  MUFU.EX2 R26, R26 ;  /* 0x0000001a001a7308 */ /* 0x000fe20000000800 */
[----:B----4-:R-:W-:Y:S01]  /*4db0*/  FSEL R198, R39, -INF , P2 ;  /* 0xff80000027c67808 */ /* 0x010fe20001000000 */
[----:B------:R-:W-:Y:S01]  /*4dc0*/  FFMA.FTZ R39, R114, R89, -R33 ;  /* 0x0000005972277223 */ /* 0x000fe20000010821 */
[----:B------:R-:W-:-:S04]  /*4dd0*/  FMNMX.FTZ R7, R196, R7, !PT ;  /* 0x00000007c4077209 */ /* 0x000fc80007810000 */
[----:B------:R-:W-:Y:S01]  /*4de0*/  FMNMX.FTZ R7, R198, R7, !PT ;  /* 0x00000007c6077209 */ /* 0x000fe20007810000 */
[----:B------:R-:W1:Y:S04]  /*4df0*/  MUFU.EX2 R31, R31 ;  /* 0x0000001f001f7308 */ /* 0x000e680000000800 */
[----:B------:R-:W2:Y:S04]  /*4e00*/  SHFL.BFLY PT, R90, R7, 0x2, 0x1f ;  /* 0x0c401f00075a7f89 */ /* 0x000ea800000e0000 */
[----:B------:R-:W-:Y:S08]  /*4e10*/  MUFU.EX2 R30, R30 ;  /* 0x0000001e001e7308 */ /* 0x000ff00000000800 */
[----:B------:R-:W3:Y:S01]  /*4e20*/  MUFU.EX2 R35, R35 ;  /* 0x0000002300237308 */ /* 0x000ee20000000800 */
[----:B-1----:R-:W-:-:S07]  /*4e30*/  FADD.FTZ R3, R26, R31 ;  /* 0x0000001f1a037221 */ /* 0x002fce0000010000 */
[----:B------:R-:W-:Y:S01]  /*4e40*/  MUFU.EX2 R38, R38 ;  /* 0x0000002600267308 */ /* 0x000fe20000000800 */
[----:B--2---:R-:W-:-:S07]  /*4e50*/  FMNMX.FTZ R13, R7, R90, !PT ;  /* 0x0000005a070d7209 */ /* 0x004fce0007810000 */
[----:B------:R-:W-:Y:S01]  /*4e60*/  MUFU.EX2 R43, R43 ;  /* 0x0000002b002b7308 */ /* 0x000fe20000000800 */
[----:B------:R-:W1:Y:S01]  /*4e70*/  SHFL.BFLY PT, R90, R13, 0x1, 0x1f ;  /* 0x0c201f000d5a7f89 */ /* 0x000e6200000e0000 */
[----:B---3--:R-:W-:-:S04]  /*4e80*/  F2FP.SATFINITE.E4M3.F32.PACK_AB_MERGE_C R224, R35, R30, RZ ;  /* 0x0000001e23e0723e */ /* 0x008fc800048070ff */
[----:B------:R-:W-:Y:S01]  /*4e90*/  F2FP.SATFINITE.E4M3.F32.PACK_AB_MERGE_C R224, R31, R26, R224 ;  /* 0x0000001a1fe0723e */ /* 0x000fe200048070e0 */
[----:B------:R-:W-:Y:S01]  /*4ea0*/  IMAD.MOV.U32 R26, RZ, RZ, R87 ;  /* 0x000000ffff1a7224 */ /* 0x000fe200078e0057 */
[----:B------:R-:W-:Y:S08]  /*4eb0*/  MUFU.EX2 R45, R45 ;  /* 0x0000002d002d7308 */ /* 0x000ff00000000800 */
[----:B------:R-:W2:Y:S08]  /*4ec0*/  MUFU.EX2 R50, R50 ;  /* 0x0000003200327308 */ /* 0x000eb00000000800 */
[----:B------:R-:W-:Y:S01]  /*4ed0*/  MUFU.EX2 R47, R47 ;  /* 0x0000002f002f7308 */ /* 0x000fe20000000800 */
[----:B-1----:R-:W-:-:S02]  /*4ee0*/  FMNMX.FTZ R90, R13, R90, !PT ;  /* 0x0000005a0d5a7209 */ /* 0x002fc40007810000 */
[----:B------:R-:W-:Y:S02]  /*4ef0*/  IADD3 R13, -R93, UR42, R72 ;  /* 0x0000002a5d0d7c10 */ /* 0x000fe4000fffe148 */
[C---:B------:R-:W-:Y:S01]  /*4f00*/  FSETP.NEU.FTZ.AND P2, PT, R90.reuse, -INF , PT ;  /* 0xff8000005a00780b */ /* 0x040fe20003f5d000 */
[----:B------:R-:W-:Y:S02]  /*4f10*/  FFMA.FTZ R77, R90, R89, -8 ;  /* 0xc10000005a4d7423 */ /* 0x000fe40000010059 */
[----:B------:R-:W-:Y:S01]  /*4f20*/  MUFU.EX2 R54, R54 ;  /* 0x0000003600367308 */ /* 0x000fe20000000800 */
[----:B--2---:R-:W-:Y:S02]  /*4f30*/  F2FP.SATFINITE.E4M3.F32.PACK_AB_MERGE_C R226, R50, R45, RZ ;  /* 0x0000002d32e2723e */ /* 0x004fe400048070ff */
[----:B------:R-:W-:Y:S02]  /*4f40*/  FSEL R77, R77, RZ, P2 ;  /* 0x000000ff4d4d7208 */ /* 0x000fe40001000000 */
[----:B------:R-:W-:-:S03]  /*4f50*/  F2FP.SATFINITE.E4M3.F32.PACK_AB_MERGE_C R226, R43, R38, R226 ;  /* 0x000000262be2723e */ /* 0x000fc600048070e2 */
[-CC-:B------:R-:W-:Y:S01]  /*4f60*/  FFMA.FTZ R33, R130, R89.reuse, -R77.reuse ;  /* 0x0000005982217223 */ /* 0x180fe2000001084d */
[----:B------:R-:W-:-:S01]  /*4f70*/  FFMA.FTZ R4, R4, R89, -R77 ;  /* 0x0000005904047223 */ /* 0x000fc2000001084d */
[-CC-:B------:R-:W-:Y:S01]  /*4f80*/  FFMA.FTZ R81, R132, R89.reuse, -R77.reuse ;  /* 0x0000005984517223 */ /* 0x180fe2000001084d */
[----:B------:R-:W-:-:S01]  /*4f90*/  FFMA.FTZ R112, R134, R89, -R77 ;  /* 0x0000005986707223 */ /* 0x000fc2000001084d */
[-CC-:B------:R-:W-:Y:S01]  /*4fa0*/  FFMA.FTZ R116, R12, R89.reuse, -R77.reuse ;  /* 0x000000590c747223 */ /* 0x180fe2000001084d */
[----:B------:R-:W-:Y:S01]  /*4fb0*/  IMAD.MOV.U32 R12, RZ, RZ, RZ ;  /* 0x000000ffff0c7224 */ /* 0x000fe200078e00ff */
[----:B------:R-:W-:Y:S01]  /*4fc0*/  MUFU.EX2 R33, R33 ;  /* 0x0000002100217308 */ /* 0x000fe20000000800 */
[----:B------:R-:W-:-:S01]  /*4fd0*/  FFMA.FTZ R10, R10, R89, -R77 ;  /* 0x000000590a0a7223 */ /* 0x000fc2000001084d */
[----:B------:R-:W-:Y:S01]  /*4fe0*/  FFMA.FTZ R79, R146, R89, -R77 ;  /* 0x00000059924f7223 */ /* 0x000fe2000001084d */
[----:B------:R-:W-:-:S04]  /*4ff0*/  IMAD.HI R7, R13, -0x6db6db6d, R12 ;  /* 0x924924930d077827 */ /* 0x000fc800078e020c */
[-CC-:B------:R-:W-:Y:S01]  /*5000*/  FFMA.FTZ R91, R150, R89.reuse, -R77.reuse ;  /* 0x00000059965b7223 */ /* 0x180fe2000001084d */
[----:B------:R-:W-:-:S01]  /*5010*/  FFMA.FTZ R12, R92, R89, -R77 ;  /* 0x000000595c0c7223 */ /* 0x000fc2000001084d */
[----:B------:R-:W-:Y:S01]  /*5020*/  FADD.FTZ R92, R30, R3 ;  /* 0x000000031e5c7221 */ /* 0x000fe20000010000 */
[----:B------:R-:W-:-:S01]  /*5030*/  FFMA.FTZ R83, R152, R89, -R77 ;  /* 0x0000005998537223 */ /* 0x000fc2000001084d */
[----:B------:R-:W1:Y:S01]  /*5040*/  MUFU.EX2 R4, R4 ;  /* 0x0000000400047308 */ /* 0x000e620000000800 */
[----:B------:R-:W-:Y:S01]  /*5050*/  SHF.R.U32.HI R72, RZ, 0x1f, R7 ;  /* 0x0000001fff487819 */ /* 0x000fe20000011607 */
[----:B------:R-:W-:Y:S01]  /*5060*/  FADD.FTZ R111, R35, R92 ;  /* 0x0000005c236f7221 */ /* 0x000fe20000010000 */
[----:B------:R-:W-:-:S01]  /*5070*/  FFMA.FTZ R110, R162, R89, -R77 ;  /* 0x00000059a26e7223 */ /* 0x000fc2000001084d */
[-CC-:B------:R-:W-:Y:S01]  /*5080*/  FFMA.FTZ R97, R164, R89.reuse, -R77.reuse ;  /* 0x00000059a4617223 */ /* 0x180fe2000001084d */
[----:B------:R-:W-:Y:S01]  /*5090*/  LEA.HI.SX32 R7, R7, R72, 0x19 ;  /* 0x0000004807077211 */ /* 0x000fe200078fcaff */
        /* <DEDUP_REMOVED lines=28> */
[----:B------:R-:W-:Y:S01]  /*5260*/  F2FP.SATFINITE.E4M3.F32.PACK_AB_MERGE_C R225, R112, R81, RZ ;  /* 0x0000005170e1723e */ /* 0x000fe200048070ff */
[----:B------:R-:W-:-:S01]  /*5270*/  FFMA.FTZ R84, R174, R89, -R77 ;  /* 0x00000059ae547223 */ /* 0x000fc2000001084d */
[-CC-:B------:R-:W-:Y:S01]  /*5280*/  FFMA.FTZ R94, R94, R89.reuse, -R77.reuse ;  /* 0x000000595e5e7223 */ /* 0x180fe2000001084d */
[----:B------:R-:W-:-:S01]  /*5290*/  FFMA.FTZ R96, R96, R89, -R77 ;  /* 0x0000005960607223 */ /* 0x000fc2000001084d */
[----:B------:R-:W-:Y:S01]  /*52a0*/  FFMA.FTZ R3, R56, R89, -R77 ;  /* 0x0000005938037223 */ /* 0x000fe2000001084d */
[----:B------:R-:W-:Y:S01]  /*52b0*/  VIADD R132, R73, 0xfffffffe ;  /* 0xfffffffe49847836 */ /* 0x000fe20000000000 */
[----:B------:R-:W3:Y:S01]  /*52c0*/  MUFU.EX2 R91, R91 ;  /* 0x0000005b005b7308 */ /* 0x000ee20000000800 */
        /* <DEDUP_REMOVED lines=9> */
[----:B------:R-:W-:Y:S01]  /*5360*/  F2FP.SATFINITE.E4M3.F32.PACK_AB_MERGE_C R225, R4, R33, R225 ;  /* 0x0000002104e1723e */ /* 0x000fe200048070e1 */
[----:B------:R-:W-:-:S01]  /*5370*/  FFMA.FTZ R62, R62, R89, -R77 ;  /* 0x000000593e3e7223 */ /* 0x000fc2000001084d */
[-CC-:B------:R-:W-:Y:S01]  /*5380*/  FFMA.FTZ R178, R178, R89.reuse, -R77.reuse ;  /* 0x00000059b2b27223 */ /* 0x180fe2000001084d */
[----:B------:R-:W-:-:S01]  /*5390*/  FFMA.FTZ R66, R66, R89, -R77 ;  /* 0x0000005942427223 */ /* 0x000fc2000001084d */
[-CC-:B------:R-:W-:Y:S01]  /*53a0*/  FFMA.FTZ R180, R180, R89.reuse, -R77.reuse ;  /* 0x00000059b4b47223 */ /* 0x180fe2000001084d */
[----:B------:R-:W-:-:S01]  /*53b0*/  FFMA.FTZ R68, R68, R89, -R77 ;  /* 0x0000005944447223 */ /* 0x000fc2000001084d */
        /* <DEDUP_REMOVED lines=20> */
[----:B------:R-:W-:Y:S01]  /*5500*/  VIMNMX R7, RZ, R7, !PT ;  /* 0x00000007ff077248 */ /* 0x000fe20007fe0100 */
[--C-:B------:R-:W-:Y:S01]  /*5510*/  IMAD.MOV.U32 R50, RZ, RZ, R87.reuse ;  /* 0x000000ffff327224 */ /* 0x100fe200078e0057 */
[----:B------:R-:W-:Y:S01]  /*5520*/  F2FP.SATFINITE.E4M3.F32.PACK_AB_MERGE_C R227, R116, R91, RZ ;  /* 0x0000005b74e3723e */ /* 0x000fe200048070ff */
[----:B------:R-:W-:Y:S01]  /*5530*/  IMAD.MOV.U32 R38, RZ, RZ, R87 ;  /* 0x000000ffff267224 */ /* 0x000fe200078e0057 */
[----:B------:R-:W2:Y:S01]  /*5540*/  MUFU.EX2 R97, R97 ;  /* 0x0000006100617308 */ /* 0x000ea20000000800 */
[----:B---3--:R-:W-:-:S01]  /*5550*/  FADD.FTZ R72, R110, R115 ;  /* 0x000000736e487221 */ /* 0x008fc20000010000 */
[----:B------:R-:W-:-:S02]  /*5560*/  ISETP.GE.AND P2, PT, R132, R7, PT ;  /* 0x000000078400720c */ /* 0x000fc40003f46270 */
[----:B------:R-:W-:Y:S02]  /*5570*/  R2UR UR41, R132 ;  /* 0x00000000842972ca */ /* 0x000fe400000e0000 */
[----:B------:R-:W-:Y:S01]  /*5580*/  F2FP.SATFINITE.E4M3.F32.PACK_AB_MERGE_C R227, R79, R10, R227 ;  /* 0x0000000a4fe3723e */ /* 0x000fe200048070e3 */
[----:B------:R-:W-:Y:S01]  /*5590*/  IMAD.MOV.U32 R79, RZ, RZ, R87 ;  /* 0x000000ffff4f7224 */ /* 0x000fe200078e0057 */
[----:B------:R-:W3:Y:S01]  /*55a0*/  MUFU.EX2 R126, R126 ;  /* 0x0000007e007e7308 */ /* 0x000ee20000000800 */
[----:B-1----:R-:W-:-:S07]  /*55b0*/  FADD.FTZ R113, R49, R52 ;  /* 0x0000003431717221 */ /* 0x002fce0000010000 */
[----:B------:R-:W1:Y:S01]  /*55c0*/  MUFU.EX2 R120, R120 ;  /* 0x0000007800787308 */ /* 0x000e620000000800 */
[----:B--2---:R-:W-:-:S07]  /*55d0*/  FADD.FTZ R115, R97, R72 ;  /* 0x0000004861737221 */ /* 0x004fce0000010000 */
[----:B------:R-:W2:Y:S01]  /*55e0*/  MUFU.EX2 R51, R51 ;  /* 0x0000003300337308 */ /* 0x000ea20000000800 */
[----:B---3--:R-:W-:-:S01]  /*55f0*/  FADD.FTZ R72, R126, R113 ;  /* 0x000000717e487221 */ /* 0x008fc20000010000 */
[----:B------:R-:W-:-:S04]  /*5600*/  F2FP.SATFINITE.E4M3.F32.PACK_AB_MERGE_C R220, R126, R49, RZ ;  /* 0x000000317edc723e */ /* 0x000fc800048070ff */
[----:B------:R-:W-:Y:S01]  /*5610*/  F2FP.SATFINITE.E4M3.F32.PACK_AB_MERGE_C R220, R54, R47, R220 ;  /* 0x0000002f36dc723e */ /* 0x000fe200048070dc */
[----:B------:R-:W-:Y:S01]  /*5620*/  IMAD.MOV.U32 R54, RZ, RZ, R87 ;  /* 0x000000ffff367224 */ /* 0x000fe200078e0057 */
[----:B------:R-:W3:Y:S01]  /*5630*/  MUFU.EX2 R85, R85 ;  /* 0x0000005500557308 */ /* 0x000ee20000000800 */
[----:B-1----:R-:W-:-:S01]  /*5640*/  FADD.FTZ R92, R120, R115 ;  /* 0x00000073785c7221 */ /* 0x002fc20000010000 */
[----:B------:R-:W-:Y:S01]  /*5650*/  F2FP.SATFINITE.E4M3.F32.PACK_AB_MERGE_C R221, R120, R97, RZ ;  /* 0x0000006178dd723e */ /* 0x000fe200048070ff */
[----:B------:R-:W-:-:S03]  /*5660*/  IMAD.MOV.U32 R47, RZ, RZ, R87 ;  /* 0x000000ffff2f7224 */ /* 0x000fc600078e0057 */
[----:B------:R-:W-:Y:S01]  /*5670*/  F2FP.SATFINITE.E4M3.F32.PACK_AB_MERGE_C R221, R110, R83, R221 ;  /* 0x000000536edd723e */ /* 0x000fe200048070dd */
[----:B------:R-:W-:Y:S01]  /*5680*/  IMAD.MOV.U32 R83, RZ, RZ, R87 ;  /* 0x000000ffff537224 */ /* 0x000fe200078e0057 */
[----:B------:R-:W1:Y:S01]  /*5690*/  MUFU.EX2 R114, R114 ;  /* 0x0000007200727308 */ /* 0x000e620000000800 */
[----:B--2---:R-:W-:-:S04]  /*56a0*/  FADD.FTZ R113, R51, R72 ;  /* 0x0000004833717221 */ /* 0x004fc80000010000 */
[----:B------:R-:W-:-:S03]  /*56b0*/  FADD.FTZ R113, R128, R113 ;  /* 0x0000007180717221 */ /* 0x000fc60000010000 */
[----:B------:R-:W2:Y:S01]  /*56c0*/  MUFU.EX2 R101, R101 ;  /* 0x0000006500657308 */ /* 0x000ea20000000800 */
[----:B---3--:R-:W-:-:S01]  /*56d0*/  FADD.FTZ R115, R85, R92 ;  /* 0x0000005c55737221 */ /* 0x008fc20000010000 */
[----:B------:R-:W-:-:S06]  /*56e0*/  FADD.FTZ R92, R6, R113 ;  /* 0x00000071065c7221 */ /* 0x000fcc0000010000 */
[----:B------:R-:W3:Y:S01]  /*56f0*/  MUFU.EX2 R53, R53 ;  /* 0x0000003500357308 */ /* 0x000ee20000000800 */
[----:B-1----:R-:W-:-:S07]  /*5700*/  FADD.FTZ R72, R114, R115 ;  /* 0x0000007372487221 */ /* 0x002fce0000010000 */
[----:B------:R-:W1:Y:S01]  /*5710*/  MUFU.EX2 R122, R122 ;  /* 0x0000007a007a7308 */ /* 0x000e620000000800 */
[----:B--2---:R-:W-:-:S07]  /*5720*/  FADD.FTZ R113, R101, R72 ;  /* 0x0000004865717221 */ /* 0x004fce0000010000 */
[----:B------:R-:W2:Y:S01]  /*5730*/  MUFU.EX2 R8, R8 ;  /* 0x0000000800087308 */ /* 0x000ea20000000800 */
[----:B---3--:R-:W-:-:S01]  /*5740*/  FADD.FTZ R115, R53, R92 ;  /* 0x0000005c35737221 */ /* 0x008fc20000010000 */
[----:B------:R-:W-:Y:S01]  /*5750*/  F2FP.SATFINITE.E4M3.F32.PACK_AB_MERGE_C R222, R53, R6, RZ ;  /* 0x0000000635de723e */ /* 0x000fe200048070ff */
[----:B------:R-:W-:-:S03]  /*5760*/  IMAD.MOV.U32 R53, RZ, RZ, R87 ;  /* 0x000000ffff357224 */ /* 0x000fc600078e0057 */
[----:B------:R-:W-:Y:S01]  /*5770*/  F2FP.SATFINITE.E4M3.F32.PACK_AB_MERGE_C R222, R128, R51, R222 ;  /* 0x0000003380de723e */ /* 0x000fe200048070de */
[----:B------:R-:W-:Y:S01]  /*5780*/  IMAD.MOV.U32 R51, RZ, RZ, R87 ;  /* 0x000000ffff337224 */ /* 0x000fe200078e0057 */
[----:B------:R-:W-:Y:S01]  /*5790*/  MUFU.EX2 R95, R95 ;  /* 0x0000005f005f7308 */ /* 0x000fe20000000800 */
[----:B-1----:R-:W-:-:S04]  /*57a0*/  F2FP.SATFINITE.E4M3.F32.PACK_AB_MERGE_C R223, R122, R101, RZ ;  /* 0x000000657adf723e */ /* 0x002fc800048070ff */
[----:B------:R-:W-:Y:S01]  /*57b0*/  F2FP.SATFINITE.E4M3.F32.PACK_AB_MERGE_C R223, R114, R85, R223 ;  /* 0x0000005572df723e */ /* 0x000fe200048070df */
[----:B------:R-:W-:Y:S02]  /*57c0*/  IMAD.MOV.U32 R85, RZ, RZ, R87 ;  /* 0x000000ffff557224 */ /* 0x000fe400078e0057 */
        /* <DEDUP_REMOVED lines=9> */
[----:B------:R3:W-:Y:S01]  /*5860*/  MUFU.EX2 R52, R60 ;  /* 0x0000003c00347308 */ /* 0x0007e20000000800 */
[----:B-1----:R-:W-:-:S01]  /*5870*/  FADD.FTZ R72, R14, R115 ;  /* 0x000000730e487221 */ /* 0x002fc20000010000 */
[----:B------:R-:W-:-:S04]  /*5880*/  F2FP.SATFINITE.E4M3.F32.PACK_AB_MERGE_C R216, R14, R11, RZ ;  /* 0x0000000b0ed8723e */ /* 0x000fc800048070ff */
[----:B------:R-:W-:Y:S02]  /*5890*/  F2FP.SATFINITE.E4M3.F32.PACK_AB_MERGE_C R216, R9, R8, R216 ;  /* 0x0000000809d8723e */ /* 0x000fe400048070d8 */
[----:B------:R-:W1:Y:S01]  /*58a0*/  MUFU.EX2 R15, R15 ;  /* 0x0000000f000f7308 */ /* 0x000e620000000800 */
[----:B---3--:R-:W-:-:S01]  /*58b0*/  FADD.FTZ R60, R122, R113 ;  /* 0x000000717a3c7221 */ /* 0x008fc20000010000 */
[----:B--2---:R-:W-:-:S03]  /*58c0*/  F2FP.SATFINITE.E4M3.F32.PACK_AB_MERGE_C R217, R124, R105, RZ ;  /* 0x000000697cd9723e */ /* 0x004fc600048070ff */
[----:B------:R-:W-:Y:S01]  /*58d0*/  FADD.FTZ R113, R95, R60 ;  /* 0x0000003c5f717221 */ /* 0x000fe20000010000 */
[C---:B------:R-:W-:Y:S02]  /*58e0*/  F2FP.SATFINITE.E4M3.F32.PACK_AB_MERGE_C R217, R118.reuse, R95, R217 ;  /* 0x0000005f76d9723e */ /* 0x040fe400048070d9 */
[----:B------:R-:W2:Y:S01]  /*58f0*/  MUFU.EX2 R80, R80 ;  /* 0x0000005000507308 */ /* 0x000ea20000000800 */
[----:B------:R-:W-:-:S04]  /*5900*/  FADD.FTZ R60, R118, R113 ;  /* 0x00000071763c7221 */ /* 0x000fc80000010000 */
[----:B------:R-:W-:-:S03]  /*5910*/  FADD.FTZ R117, R105, R60 ;  /* 0x0000003c69757221 */ /* 0x000fc60000010000 */
[----:B------:R-:W-:Y:S01]  /*5920*/  MUFU.EX2 R20, R20 ;  /* 0x0000001400147308 */ /* 0x000fe20000000800 */
[----:B------:R-:W-:-:S01]  /*5930*/  FADD.FTZ R117, R124, R117 ;  /* 0x000000757c757221 */ /* 0x000fc20000010000 */
[----:B-1----:R-:W-:Y:S01]  /*5940*/  FADD.FTZ R115, R15, R72 ;  /* 0x000000480f737221 */ /* 0x002fe20000010000 */
[----:B------:R-:W-:-:S05]  /*5950*/  IMAD.MOV.U32 R72, RZ, RZ, R87 ;  /* 0x000000ffff487224 */ /* 0x000fca00078e0057 */
        /* <DEDUP_REMOVED lines=8> */
[----:B------:R-:W-:Y:S08]  /*59e0*/  MUFU.EX2 R55, R55 ;  /* 0x0000003700377308 */ /* 0x000ff00000000800 */
[----:B------:R-:W2:Y:S01]  /*59f0*/  MUFU.EX2 R82, R82 ;  /* 0x0000005200527308 */ /* 0x000ea20000000800 */
[----:B-1----:R-:W-:-:S01]  /*5a00*/  FADD.FTZ R81, R130, R81 ;  /* 0x0000005182517221 */ /* 0x002fc20000010000 */
[----:B------:R-:W-:-:S04]  /*5a10*/  F2FP.SATFINITE.E4M3.F32.PACK_AB_MERGE_C R107, R130, R107, RZ ;  /* 0x0000006b826b723e */ /* 0x000fc800048070ff */
[----:B------:R-:W-:Y:S01]  /*5a20*/  F2FP.SATFINITE.E4M3.F32.PACK_AB_MERGE_C R219, R99, R80, R107 ;  /* 0x0000005063db723e */ /* 0x000fe2000480706b */
[----:B------:R-:W-:Y:S01]  /*5a30*/  IMAD.MOV.U32 R80, RZ, RZ, R87 ;  /* 0x000000ffff507224 */ /* 0x000fe200078e0057 */
[----:B------:R-:W1:Y:S08]  /*5a40*/  MUFU.EX2 R76, R76 ;  /* 0x0000004c004c7308 */ /* 0x000e700000000800 */
[----:B------:R3:W-:Y:S01]  /*5a50*/  MUFU.EX2 R113, R64 ;  /* 0x0000004000717308 */ /* 0x0007e20000000800 */
[----:B--2---:R-:W-:-:S01]  /*5a60*/  FADD.FTZ R6, R82, R81 ;  /* 0x0000005152067221 */ /* 0x004fc20000010000 */
[----:B------:R-:W-:-:S06]  /*5a70*/  IMAD.MOV.U32 R81, RZ, RZ, R87 ;  /* 0x000000ffff517224 */ /* 0x000fcc00078e0057 */
[----:B------:R-:W2:Y:S01]  /*5a80*/  MUFU.EX2 R103, R103 ;  /* 0x0000006700677308 */ /* 0x000ea20000000800 */
[----:B---3--:R-:W-:-:S04]  /*5a90*/  FADD.FTZ R64, R20, R115 ;  /* 0x0000007314407221 */ /* 0x008fc80000010000 */
[----:B------:R-:W-:Y:S01]  /*5aa0*/  FADD.FTZ R45, R21, R64 ;  /* 0x00000040152d7221 */ /* 0x000fe20000010000 */
[----:B------:R-:W-:Y:S02]  /*5ab0*/  IMAD.MOV.U32 R64, RZ, RZ, R87 ;  /* 0x000000ffff407224 */ /* 0x000fe400078e0057 */
[----:B------:R-:W3:Y:S01]  /*5ac0*/  MUFU.EX2 R65, R65 ;  /* 0x0000004100417308 */ /* 0x000ee20000000800 */
[----:B------:R-:W-:-:S01]  /*5ad0*/  FADD.FTZ R30, R74, R45 ;  /* 0x0000002d4a1e7221 */ /* 0x000fc20000010000 */
[----:B------:R-:W-:-:S03]  /*5ae0*/  F2FP.SATFINITE.E4M3.F32.PACK_AB_MERGE_C R74, R74, R21, RZ ;  /* 0x000000154a4a723e */ /* 0x000fc600048070ff */
[----:B------:R-:W-:Y:S01]  /*5af0*/  FADD.FTZ R45, R55, R30 ;  /* 0x0000001e372d7221 */ /* 0x000fe20000010000 */
[----:B------:R-:W-:Y:S01]  /*5b00*/  F2FP.SATFINITE.E4M3.F32.PACK_AB_MERGE_C R218, R20, R15, R74 ;  /* 0x0000000f14da723e */ /* 0x000fe2000480704a */
[----:B------:R-:W-:Y:S01]  /*5b10*/  IMAD.MOV.U32 R74, RZ, RZ, R87 ;  /* 0x000000ffff4a7224 */ /* 0x000fe200078e0057 */
[----:B------:R-:W4:Y:S01]  /*5b20*/  MUFU.EX2 R86, R86 ;  /* 0x0000005600567308 */ /* 0x000f220000000800 */
[----:B-1----:R-:W-:-:S01]  /*5b30*/  FADD.FTZ R30, R76, R45 ;  /* 0x0000002d4c1e7221 */ /* 0x002fc20000010000 */
[----:B--2---:R-:W-:-:S06]  /*5b40*/  FADD.FTZ R45, R103, R6 ;  /* 0x00000006672d7221 */ /* 0x004fcc0000010000 */
[----:B------:R-:W1:Y:S01]  /*5b50*/  MUFU.EX2 R78, R78 ;  /* 0x0000004e004e7308 */ /* 0x000e620000000800 */
[----:B---3--:R-:W-:-:S01]  /*5b60*/  FADD.FTZ R49, R65, R30 ;  /* 0x0000001e41317221 */ /* 0x008fc20000010000 */
[----:B------:R-:W-:-:S06]  /*5b70*/  IMAD.MOV.U32 R30, RZ, RZ, R87 ;  /* 0x000000ffff1e7224 */ /* 0x000fcc00078e0057 */
[----:B------:R-:W2:Y:S01]  /*5b80*/  MUFU.EX2 R109, R109 ;  /* 0x0000006d006d7308 */ /* 0x000ea20000000800 */
[----:B----4-:R-:W-:-:S07]  /*5b90*/  FADD.FTZ R6, R86, R45 ;  /* 0x0000002d56067221 */ /* 0x010fce0000010000 */
[----:B------:R-:W3:Y:S01]  /*5ba0*/  MUFU.EX2 R67, R67 ;  /* 0x0000004300437308 */ /* 0x000ee20000000800 */
[----:B-1----:R-:W-:-:S01]  /*5bb0*/  FADD.FTZ R14, R78, R49 ;  /* 0x000000314e0e7221 */ /* 0x002fc20000010000 */
[----:B------:R-:W-:Y:S01]  /*5bc0*/  F2FP.SATFINITE.E4M3.F32.PACK_AB_MERGE_C R65, R78, R65, RZ ;  /* 0x000000414e41723e */ /* 0x000fe200048070ff */
[--C-:B------:R-:W-:Y:S02]  /*5bd0*/  IMAD.MOV.U32 R78, RZ, RZ, R87.reuse ;  /* 0x000000ffff4e7224 */ /* 0x100fe400078e0057 */
[----:B------:R-:W-:Y:S01]  /*5be0*/  IMAD.MOV.U32 R49, RZ, RZ, R87 ;  /* 0x000000ffff317224 */ /* 0x000fe200078e0057 */
[----:B------:R-:W-:Y:S01]  /*5bf0*/  F2FP.SATFINITE.E4M3.F32.PACK_AB_MERGE_C R212, R76, R55, R65 ;  /* 0x000000374cd4723e */ /* 0x000fe20004807041 */
[----:B------:R-:W-:Y:S01]  /*5c00*/  IMAD.MOV.U32 R76, RZ, RZ, R87 ;  /* 0x000000ffff4c7224 */ /* 0x000fe200078e0057 */
[----:B------:R-:W1:Y:S01]  /*5c10*/  MUFU.EX2 R84, R84 ;  /* 0x0000005400547308 */ /* 0x000e620000000800 */
[----:B--2---:R-:W-:-:S01]  /*5c20*/  FADD.FTZ R21, R109, R6 ;  /* 0x000000066d157221 */ /* 0x004fc20000010000 */
[----:B------:R-:W-:Y:S01]  /*5c30*/  F2FP.SATFINITE.E4M3.F32.PACK_AB_MERGE_C R86, R109, R86, RZ ;  /* 0x000000566d56723e */ /* 0x000fe200048070ff */
[----:B------:R-:W-:-:S02]  /*5c40*/  IMAD.MOV.U32 R65, RZ, RZ, R87 ;  /* 0x000000ffff417224 */ /* 0x000fc400078e0057 */
[--C-:B------:R-:W-:Y:S01]  /*5c50*/  IMAD.MOV.U32 R55, RZ, RZ, R87.reuse ;  /* 0x000000ffff377224 */ /* 0x100fe200078e0057 */
[----:B------:R-:W-:Y:S01]  /*5c60*/  F2FP.SATFINITE.E4M3.F32.PACK_AB_MERGE_C R213, R103, R82, R86 ;  /* 0x0000005267d5723e */ /* 0x000fe20004807056 */
[----:B------:R-:W-:Y:S01]  /*5c70*/  IMAD.MOV.U32 R86, RZ, RZ, R87 ;  /* 0x000000ffff567224 */ /* 0x000fe200078e0057 */
[----:B------:R-:W2:Y:S01]  /*5c80*/  MUFU.EX2 R42, R42 ;  /* 0x0000002a002a7308 */ /* 0x000ea20000000800 */
[----:B---3--:R-:W-:-:S01]  /*5c90*/  FADD.FTZ R45, R67, R14 ;  /* 0x0000000e432d7221 */ /* 0x008fc20000010000 */
[----:B------:R-:W-:-:S06]  /*5ca0*/  IMAD.MOV.U32 R82, RZ, RZ, R87 ;  /* 0x000000ffff527224 */ /* 0x000fcc00078e0057 */
        /* <DEDUP_REMOVED lines=8> */
[C---:B------:R-:W-:Y:S01]  /*5d30*/  F2FP.SATFINITE.E4M3.F32.PACK_AB_MERGE_C R44, R59.reuse, R44, RZ ;  /* 0x0000002c3b2c723e */ /* 0x040fe200048070ff */
[--C-:B------:R-:W-:Y:S02]  /*5d40*/  IMAD.MOV.U32 R45, RZ, RZ, R87.reuse ;  /* 0x000000ffff2d7224 */ /* 0x100fe400078e0057 */
[----:B------:R-:W-:Y:S01]  /*5d50*/  FADD.FTZ R59, R59, R6 ;  /* 0x000000063b3b7221 */ /* 0x000fe20000010000 */
[----:B------:R-:W-:Y:S01]  /*5d60*/  F2FP.SATFINITE.E4M3.F32.PACK_AB_MERGE_C R214, R42, R67, R44 ;  /* 0x000000432ad6723e */ /* 0x000fe2000480702c */
[----:B------:R-:W-:Y:S01]  /*5d70*/  IMAD.MOV.U32 R67, RZ, RZ, R87 ;  /* 0x000000ffff437224 */ /* 0x000fe200078e0057 */
[----:B------:R-:W1:Y:S01]  /*5d80*/  MUFU.EX2 R48, R48 ;  /* 0x0000003000307308 */ /* 0x000e620000000800 */
[----:B--2---:R-:W-:-:S01]  /*5d90*/  FADD.FTZ R4, R12, R31 ;  /* 0x0000001f0c047221 */ /* 0x004fc20000010000 */
[----:B------:R-:W-:-:S02]  /*5da0*/  IMAD.MOV.U32 R44, RZ, RZ, R87 ;  /* 0x000000ffff2c7224 */ /* 0x000fc400078e0057 */
[----:B------:R-:W-:-:S04]  /*5db0*/  IMAD.MOV.U32 R42, RZ, RZ, R87 ;  /* 0x000000ffff2a7224 */ /* 0x000fc800078e0057 */
[----:B------:R-:W2:Y:S01]  /*5dc0*/  MUFU.EX2 R3, R3 ;  /* 0x0000000300037308 */ /* 0x000ea20000000800 */
[----:B---3--:R-:W-:-:S01]  /*5dd0*/  FADD.FTZ R4, R73, R4 ;  /* 0x0000000449047221 */ /* 0x008fc20000010000 */
[----:B------:R-:W-:Y:S01]  /*5de0*/  F2FP.SATFINITE.E4M3.F32.PACK_AB_MERGE_C R12, R73, R12, RZ ;  /* 0x0000000c490c723e */ /* 0x000fe200048070ff */
[----:B------:R-:W-:-:S03]  /*5df0*/  IMAD.MOV.U32 R73, RZ, RZ, R87 ;  /* 0x000000ffff497224 */ /* 0x000fc600078e0057 */
[----:B------:R-:W-:Y:S01]  /*5e00*/  F2FP.SATFINITE.E4M3.F32.PACK_AB_MERGE_C R215, R13, R84, R12 ;  /* 0x000000540dd7723e */ /* 0x000fe2000480700c */
[----:B------:R-:W-:Y:S01]  /*5e10*/  IMAD.MOV.U32 R84, RZ, RZ, R87 ;  /* 0x000000ffff547224 */ /* 0x000fe200078e0057 */
        /* <DEDUP_REMOVED lines=13> */
[----:B------:R-:W-:-:S06]  /*5ef0*/  IMAD.MOV.U32 R43, RZ, RZ, R87 ;  /* 0x000000ffff2b7224 */ /* 0x000fcc00078e0057 */
[----:B------:R-:W3:Y:S01]  /*5f00*/  MUFU.EX2 R24, R24 ;  /* 0x0000001800187308 */ /* 0x000ee20000000800 */
[C---:B-1----:R-:W-:Y:S01]  /*5f10*/  F2FP.SATFINITE.E4M3.F32.PACK_AB_MERGE_C R40, R41.reuse, R40, RZ ;  /* 0x000000282928723e */ /* 0x042fe200048070ff */
[----:B------:R-:W-:-:S03]  /*5f20*/  FADD.FTZ R41, R41, R4 ;  /* 0x0000000429297221 */ /* 0x000fc60000010000 */
[----:B------:R-:W-:Y:S01]  /*5f30*/  F2FP.SATFINITE.E4M3.F32.PACK_AB_MERGE_C R208, R57, R48, R40 ;  /* 0x0000003039d0723e */ /* 0x000fe20004807028 */
[--C-:B------:R-:W-:Y:S02]  /*5f40*/  IMAD.MOV.U32 R57, RZ, RZ, R87.reuse ;  /* 0x000000ffff397224 */ /* 0x100fe400078e0057 */
[----:B------:R-:W1:Y:S01]  /*5f50*/  MUFU.EX2 R61, R61 ;  /* 0x0000003d003d7308 */ /* 0x000e620000000800 */
[C---:B--2---:R-:W-:Y:S01]  /*5f60*/  F2FP.SATFINITE.E4M3.F32.PACK_AB_MERGE_C R58, R111.reuse, R58, RZ ;  /* 0x0000003a6f3a723e */ /* 0x044fe200048070ff */
[----:B------:R-:W-:Y:S01]  /*5f70*/  FADD.FTZ R111, R111, R6 ;  /* 0x000000066f6f7221 */ /* 0x000fe20000010000 */
[----:B------:R-:W-:Y:S02]  /*5f80*/  IMAD.MOV.U32 R48, RZ, RZ, R87 ;  /* 0x000000ffff307224 */ /* 0x000fe400078e0057 */
[----:B------:R-:W-:Y:S01]  /*5f90*/  F2FP.SATFINITE.E4M3.F32.PACK_AB_MERGE_C R209, R56, R3, R58 ;  /* 0x0000000338d1723e */ /* 0x000fe2000480703a */
[----:B------:R-:W-:-:S01]  /*5fa0*/  FADD.FTZ R6, R52, R111 ;  /* 0x0000006f34067221 */ /* 0x000fc20000010000 */
[----:B------:R-:W-:Y:S01]  /*5fb0*/  IMAD.MOV.U32 R58, RZ, RZ, R87 ;  /* 0x000000ffff3a7224 */ /* 0x000fe200078e0057 */
[----:B------:R-:W2:Y:S01]  /*5fc0*/  MUFU.EX2 R93, R93 ;  /* 0x0000005d005d7308 */ /* 0x000ea20000000800 */
[----:B---3--:R-:W-:-:S01]  /*5fd0*/  FADD.FTZ R4, R24, R41 ;  /* 0x0000002918047221 */ /* 0x008fc20000010000 */
[----:B------:R-:W-:-:S02]  /*5fe0*/  IMAD.MOV.U32 R56, RZ, RZ, R87 ;  /* 0x000000ffff387224 */ /* 0x000fc400078e0057 */
[----:B------:R-:W-:-:S04]  /*5ff0*/  IMAD.MOV.U32 R40, RZ, RZ, R87 ;  /* 0x000000ffff287224 */ /* 0x000fc800078e0057 */
        /* <DEDUP_REMOVED lines=12> */
[----:B------:R-:W1:Y:S01]  /*60c0*/  MUFU.EX2 R60, R178 ;  /* 0x000000b2003c7308 */ /* 0x000e620000000800 */
[C---:B--2---:R-:W-:Y:S01]  /*60d0*/  F2FP.SATFINITE.E4M3.F32.PACK_AB_MERGE_C R63, R70.reuse, R63, RZ ;  /* 0x0000003f463f723e */ /* 0x044fe200048070ff */
[----:B------:R-:W-:Y:S01]  /*60e0*/  FADD.FTZ R70, R70, R41 ;  /* 0x0000002946467221 */ /* 0x000fe20000010000 */
[----:B------:R-:W-:Y:S02]  /*60f0*/  IMAD.MOV.U32 R52, RZ, RZ, R87 ;  /* 0x000000ffff347224 */ /* 0x000fe400078e0057 */
[----:B------:R-:W-:Y:S01]  /*6100*/  F2FP.SATFINITE.E4M3.F32.PACK_AB_MERGE_C R210, R61, R24, R63 ;  /* 0x000000183dd2723e */ /* 0x000fe2000480703f */
[----:B------:R-:W-:Y:S02]  /*6110*/  IMAD.MOV.U32 R63, RZ, RZ, R87 ;  /* 0x000000ffff3f7224 */ /* 0x000fe400078e0057 */
[----:B------:R-:W2:Y:S01]  /*6120*/  MUFU.EX2 R28, R28 ;  /* 0x0000001c001c7308 */ /* 0x000ea20000000800 */
[----:B---3--:R-:W-:-:S01]  /*6130*/  FADD.FTZ R33, R25, R70 ;  /* 0x0000004619217221 */ /* 0x008fc20000010000 */
[----:B------:R-:W-:-:S02]  /*6140*/  IMAD.MOV.U32 R70, RZ, RZ, R87 ;  /* 0x000000ffff467224 */ /* 0x000fc400078e0057 */
[--C-:B------:R-:W-:Y:S02]  /*6150*/  IMAD.MOV.U32 R61, RZ, RZ, R87.reuse ;  /* 0x000000ffff3d7224 */ /* 0x100fe400078e0057 */
[----:B------:R-:W-:Y:S02]  /*6160*/  IMAD.MOV.U32 R24, RZ, RZ, R87 ;  /* 0x000000ffff187224 */ /* 0x000fe400078e0057 */
[----:B------:R3:W4:Y:S01]  /*6170*/  MUFU.EX2 R35, R66 ;  /* 0x0000004200237308 */ /* 0x0007220000000800 */
[----:B-1----:R-:W-:-:S07]  /*6180*/  FADD.FTZ R4, R60, R113 ;  /* 0x000000713c047221 */ /* 0x002fce0000010000 */
[----:B------:R-:W1:Y:S01]  /*6190*/  MUFU.EX2 R27, R27 ;  /* 0x0000001b001b7308 */ /* 0x000e620000000800 */
[----:B--2---:R-:W-:-:S01]  /*61a0*/  FADD.FTZ R6, R28, R33 ;  /* 0x000000211c067221 */ /* 0x004fc20000010000 */
[----:B---3--:R-:W-:-:S06]  /*61b0*/  IMAD.MOV.U32 R66, RZ, RZ, R87 ;  /* 0x000000ffff427224 */ /* 0x008fcc00078e0057 */
[----:B------:R-:W2:Y:S01]  /*61c0*/  MUFU.EX2 R180, R180 ;  /* 0x000000b400b47308 */ /* 0x000ea20000000800 */
[----:B----4-:R-:W-:-:S07]  /*61d0*/  FADD.FTZ R33, R35, R4 ;  /* 0x0000000423217221 */ /* 0x010fce0000010000 */
[----:B------:R-:W3:Y:S01]  /*61e0*/  MUFU.EX2 R34, R34 ;  /* 0x0000002200227308 */ /* 0x000ee20000000800 */
[----:B-1----:R-:W-:-:S07]  /*61f0*/  FADD.FTZ R41, R27, R6 ;  /* 0x000000061b297221 */ /* 0x002fce0000010000 */
[----:B------:R1:W4:Y:S01]  /*6200*/  MUFU.EX2 R11, R68 ;  /* 0x00000044000b7308 */ /* 0x0003220000000800 */
[----:B--2---:R-:W-:-:S01]  /*6210*/  FADD.FTZ R4, R180, R33 ;  /* 0x00000021b4047221 */ /* 0x004fc20000010000 */
[----:B------:R-:W-:-:S06]  /*6220*/  IMAD.MOV.U32 R33, RZ, RZ, R87 ;  /* 0x000000ffff217224 */ /* 0x000fcc00078e0057 */
[----:B------:R-:W2:Y:S01]  /*6230*/  MUFU.EX2 R29, R29 ;  /* 0x0000001d001d7308 */ /* 0x000ea20000000800 */
[C---:B---3--:R-:W-:Y:S01]  /*6240*/  F2FP.SATFINITE.E4M3.F32.PACK_AB_MERGE_C R8, R34.reuse, R27, RZ ;  /* 0x0000001b2208723e */ /* 0x048fe200048070ff */
[----:B------:R-:W-:Y:S01]  /*6250*/  FADD.FTZ R34, R34, R41 ;  /* 0x0000002922227221 */ /* 0x000fe20000010000 */
[--C-:B-1----:R-:W-:Y:S02]  /*6260*/  IMAD.MOV.U32 R68, RZ, RZ, R87.reuse ;  /* 0x000000ffff447224 */ /* 0x102fe400078e0057 */
[----:B------:R-:W-:Y:S01]  /*6270*/  F2FP.SATFINITE.E4M3.F32.PACK_AB_MERGE_C R204, R28, R25, R8 ;  /* 0x000000191ccc723e */ /* 0x000fe20004807008 */
[--C-:B------:R-:W-:Y:S02]  /*6280*/  IMAD.MOV.U32 R41, RZ, RZ, R87.reuse ;  /* 0x000000ffff297224 */ /* 0x100fe400078e0057 */
[----:B------:R-:W1:Y:S01]  /*6290*/  MUFU.EX2 R182, R182 ;  /* 0x000000b600b67308 */ /* 0x000e620000000800 */
[C---:B----4-:R-:W-:Y:S01]  /*62a0*/  F2FP.SATFINITE.E4M3.F32.PACK_AB_MERGE_C R180, R11.reuse, R180, RZ ;  /* 0x000000b40bb4723e */ /* 0x050fe200048070ff */
[----:B------:R-:W-:Y:S01]  /*62b0*/  FADD.FTZ R11, R11, R4 ;  /* 0x000000040b0b7221 */ /* 0x000fe20000010000 */
[----:B------:R-:W-:-:S02]  /*62c0*/  IMAD.MOV.U32 R28, RZ, RZ, R87 ;  /* 0x000000ffff1c7224 */ /* 0x000fc400078e0057 */
[----:B------:R-:W-:Y:S01]  /*62d0*/  F2FP.SATFINITE.E4M3.F32.PACK_AB_MERGE_C R205, R35, R60, R180 ;  /* 0x0000003c23cd723e */ /* 0x000fe200048070b4 */
[----:B------:R-:W-:Y:S02]  /*62e0*/  IMAD.MOV.U32 R60, RZ, RZ, R87 ;  /* 0x000000ffff3c7224 */ /* 0x000fe400078e0057 */
        /* <DEDUP_REMOVED lines=16> */
[C---:B--2---:R-:W-:Y:S01]  /*63f0*/  F2FP.SATFINITE.E4M3.F32.PACK_AB_MERGE_C R37, R104.reuse, R37, RZ ;  /* 0x000000256825723e */ /* 0x044fe200048070ff */
[----:B------:R-:W-:Y:S01]  /*6400*/  FADD.FTZ R104, R104, R27 ;  /* 0x0000001b68687221 */ /* 0x000fe20000010000 */
[----:B------:R-:W-:Y:S02]  /*6410*/  IMAD.MOV.U32 R27, RZ, RZ, R87 ;  /* 0x000000ffff1b7224 */ /* 0x000fe400078e0057 */
[----:B------:R-:W-:Y:S01]  /*6420*/  F2FP.SATFINITE.E4M3.F32.PACK_AB_MERGE_C R206, R32, R29, R37 ;  /* 0x0000001d20ce723e */ /* 0x000fe20004807025 */
[--C-:B------:R-:W-:Y:S02]  /*6430*/  IMAD.MOV.U32 R37, RZ, RZ, R87.reuse ;  /* 0x000000ffff257224 */ /* 0x100fe400078e0057 */
[----:B------:R-:W2:Y:S01]  /*6440*/  MUFU.EX2 R190, R190 ;  /* 0x000000be00be7308 */ /* 0x000ea20000000800 */
[C---:B-1----:R-:W-:Y:S01]  /*6450*/  F2FP.SATFINITE.E4M3.F32.PACK_AB_MERGE_C R186, R31.reuse, R186, RZ ;  /* 0x000000ba1fba723e */ /* 0x042fe200048070ff */
[----:B------:R-:W-:Y:S01]  /*6460*/  FADD.FTZ R31, R31, R4 ;  /* 0x000000041f1f7221 */ /* 0x000fe20000010000 */
[----:B------:R-:W-:-:S02]  /*6470*/  IMAD.MOV.U32 R32, RZ, RZ, R87 ;  /* 0x000000ffff207224 */ /* 0x000fc400078e0057 */
[----:B------:R-:W-:Y:S01]  /*6480*/  F2FP.SATFINITE.E4M3.F32.PACK_AB_MERGE_C R207, R21, R182, R186 ;  /* 0x000000b615cf723e */ /* 0x000fe200048070ba */
[----:B------:R-:W-:Y:S02]  /*6490*/  IMAD.MOV.U32 R29, RZ, RZ, R87 ;  /* 0x000000ffff1d7224 */ /* 0x000fe400078e0057 */
[----:B------:R-:W1:Y:S01]  /*64a0*/  MUFU.EX2 R36, R36 ;  /* 0x0000002400247308 */ /* 0x000e620000000800 */
[----:B---3--:R-:W-:-:S07]  /*64b0*/  FADD.FTZ R3, R39, R104 ;  /* 0x0000006827037221 */ /* 0x008fce0000010000 */
[----:B------:R-:W3:Y:S01]  /*64c0*/  MUFU.EX2 R9, R98 ;  /* 0x0000006200097308 */ /* 0x000ee20000000800 */
[----:B--2---:R-:W-:-:S01]  /*64d0*/  FADD.FTZ R4, R190, R31 ;  /* 0x0000001fbe047221 */ /* 0x004fc20000010000 */
[----:B------:R-:W-:-:S06]  /*64e0*/  IMAD.MOV.U32 R31, RZ, RZ, R87 ;  /* 0x000000ffff1f7224 */ /* 0x000fcc00078e0057 */
        /* <DEDUP_REMOVED lines=12> */
[--C-:B------:R-:W-:Y:S02]  /*65b0*/  IMAD.MOV.U32 R69, RZ, RZ, R87.reuse ;  /* 0x000000ffff457224 */ /* 0x100fe400078e0057 */
[----:B------:R-:W3:Y:S01]  /*65c0*/  MUFU.EX2 R194, R194 ;  /* 0x000000c200c27308 */ /* 0x000ee20000000800 */
[C---:B--2---:R-:W-:Y:S01]  /*65d0*/  F2FP.SATFINITE.E4M3.F32.PACK_AB_MERGE_C R192, R15.reuse, R192, RZ ;  /* 0x000000c00fc0723e */ /* 0x044fe200048070ff */
[----:B------:R-:W-:Y:S01]  /*65e0*/  FADD.FTZ R15, R15, R4 ;  /* 0x000000040f0f7221 */ /* 0x000fe20000010000 */
[--C-:B------:R-:W-:Y:S02]  /*65f0*/  IMAD.MOV.U32 R39, RZ, RZ, R87.reuse ;  /* 0x000000ffff277224 */ /* 0x100fe400078e0057 */
[----:B------:R-:W-:Y:S01]  /*6600*/  F2FP.SATFINITE.E4M3.F32.PACK_AB_MERGE_C R201, R9, R190, R192 ;  /* 0x000000be09c9723e */ /* 0x000fe200048070c0 */
[----:B------:R-:W-:Y:S02]  /*6610*/  IMAD.MOV.U32 R36, RZ, RZ, R87 ;  /* 0x000000ffff247224 */ /* 0x000fe400078e0057 */
        /* <DEDUP_REMOVED lines=9> */
[----:B------:R-:W1:Y:S01]  /*66b0*/  MUFU.EX2 R77, R77 ;  /* 0x0000004d004d7308 */ /* 0x000e620000000800 */
[----:B--2---:R-:W-:Y:S01]  /*66c0*/  F2FP.SATFINITE.E4M3.F32.PACK_AB_MERGE_C R4, R108, R75, RZ ;  /* 0x0000004b6c04723e */ /* 0x004fe200048070ff */
[----:B------:R-:W-:-:S03]  /*66d0*/  FADD.FTZ R75, R75, R6 ;  /* 0x000000064b4b7221 */ /* 0x000fc60000010000 */
[----:B------:R-:W-:Y:S01]  /*66e0*/  F2FP.SATFINITE.E4M3.F32.PACK_AB_MERGE_C R202, R46, R71, R4 ;  /* 0x000000472eca723e */ /* 0x000fe20004807004 */
[----:B------:R-:W-:-:S01]  /*66f0*/  FADD.FTZ R4, R108, R75 ;  /* 0x0000004b6c047221 */ /* 0x000fc20000010000 */
[--C-:B------:R-:W-:Y:S02]  /*6700*/  IMAD.MOV.U32 R75, RZ, RZ, R87.reuse ;  /* 0x000000ffff4b7224 */ /* 0x100fe400078e0057 */
[--C-:B------:R-:W-:Y:S02]  /*6710*/  IMAD.MOV.U32 R71, RZ, RZ, R87.reuse ;  /* 0x000000ffff477224 */ /* 0x100fe400078e0057 */
[----:B------:R-:W-:Y:S01]  /*6720*/  IMAD.MOV.U32 R46, RZ, RZ, R87 ;  /* 0x000000ffff2e7224 */ /* 0x000fe200078e0057 */
[----:B-1----:R-:W-:Y:S01]  /*6730*/  F2FP.SATFINITE.E4M3.F32.PACK_AB_MERGE_C R8, R77, R196, RZ ;  /* 0x000000c44d08723e */ /* 0x002fe200048070ff */
[----:B------:R-:W-:-:S03]  /*6740*/  FADD.FTZ R196, R196, R3 ;  /* 0x00000003c4c47221 */ /* 0x000fc60000010000 */
[----:B------:R-:W-:Y:S01]  /*6750*/  F2FP.SATFINITE.E4M3.F32.PACK_AB_MERGE_C R203, R11, R194, R8 ;  /* 0x000000c20bcb723e */ /* 0x000fe20004807008 */
[----:B------:R-:W-:-:S01]  /*6760*/  FADD.FTZ R3, R77, R196 ;  /* 0x000000c44d037221 */ /* 0x000fc20000010000 */
[----:B------:R-:W-:Y:S01]  /*6770*/  IMAD.MOV.U32 R77, RZ, RZ, R87 ;  /* 0x000000ffff4d7224 */ /* 0x000fe200078e0057 */
        /* <DEDUP_REMOVED lines=37> */
[----:B------:R-:W-:Y:S01]  /*69d0*/  UMOV UR55, UR48 ;  /* 0x0000003000377c82 */ /* 0x000fe20008000000 */
[----:B------:R-:W-:Y:S01]  /*69e0*/  ULDC UR45, c[0x0][0x404] ;  /* 0x00010100002d7ab9 */ /* 0x000fe20000000800 */
[----:B------:R-:W-:Y:S01]  /*69f0*/  ULDC UR41, c[0x0][0x2e0] ;  /* 0x0000b80000297ab9 */ /* 0x000fe20000000800 */
[----:B------:R-:W-:-:S05]  /*6a00*/  ULDC.64 UR6, c[0x0][0x3f8] ;  /* 0x0000fe0000067ab9 */ /* 0x000fca0000000a00 */
.L_x_7169:
[----:B------:R-:W-:Y:S01]  /*6a10*/  ISETP.NE.AND P3, PT, RZ, UR38, PT ;  /* 0x00000026ff007c0c */ /* 0x000fe2000bf65270 */
[----:B------:R-:W-:-:S04]  /*6a20*/  UISETP.NE.AND UP0, UPT, UR55, 0x1, UPT ;  /* 0x000000013700788c */ /* 0x000fc8000bf05270 */
[----:B------:R-:W-:-:S06]  /*6a30*/  USEL UR10, URZ, 0x1, UP0 ;  /* 0x000000013f0a7887 */ /* 0x000fcc0008000000 */
[----:B------:R-:W-:Y:S02]  /*6a40*/  LOP3.LUT R2, R9, UR10, RZ, 0x3c, !PT ;  /* 0x0000000a09027c12 */ /* 0x000fe4000f8e3cff */
[----:B------:R-:W-:Y:S05]  /*6a50*/  @P3 BRA `(.L_x_7160) ;  /* 0x0000000000343947 */ /* 0x000fea0003800000 */
[----:B------:R-:W-:Y:S05]  /*6a60*/  @!P1 BRA `(.L_x_7161) ;  /* 0x0000000000049947 */ /* 0x000fea0003800000 */
[----:B------:R-:W-:Y:S01]  /*6a70*/  BPT.TRAP 0x1 ;  /* 0x000000040000795c */ /* 0x000fe20000300000 */
.L_x_7161:
        /* <DEDUP_REMOVED lines=8> */
.L_x_7162:
[----:B--2---:R-:W-:Y:S05]  /*6b00*/  @P2 BRA `(.L_x_7160) ;  /* 0x0000000000082947 */ /* 0x004fea0003800000 */
[----:B------:R-:W2:Y:S02]  /*6b10*/  SYNCS.PHASECHK.TRANS64.TRYWAIT P2, [UR10+0x2e830], R10 ;  /* 0x02e8300aff0075a7 */ /* 0x000ea4000804014a */
[----:B--2---:R-:W-:Y:S05]  /*6b20*/  @!P2 BRA `(.L_x_7163) ;  /* 0x000000f000b0a947 */ /* 0x004fea0003800000 */
.L_x_7160:
[----:B--2---:R-:W2:Y:S01]  /*6b30*/  S2R R11, SR_TID.X ;  /* 0x00000000000b7919 */ /* 0x004ea20000002100 */
[----:B------:R-:W-:Y:S01]  /*6b40*/  R2UR UR56, R5 ;  /* 0x00000000053872ca */ /* 0x000fe200000e0000 */
        /* <DEDUP_REMOVED lines=15> */
[----:B------:R-:W-:Y:S01]  /*6c40*/  UIADD3 UR30, UR56, 0x300, URZ ;  /* 0x00000300381e7890 */ /* 0x000fe2000fffe03f */
[----:B------:R-:W-:Y:S01]  /*6c50*/  UMOV UR29, UR17 ;  /* 0x00000011001d7c82 */ /* 0x000fe20008000000 */
[----:B------:R-:W-:Y:S01]  /*6c60*/  UMOV UR31, 0x40000040 ;  /* 0x40000040001f7882 */ /* 0x000fe20000000000 */
[----:B------:R-:W-:Y:S01]  /*6c70*/  UIADD3 UR34, UR56, 0x400, URZ ;  /* 0x0000040038227890 */ /* 0x000fe2000fffe03f */
[----:B------:R-:W-:Y:S01]  /*6c80*/  UMOV UR32, UR16 ;  /* 0x0000001000207c82 */ /* 0x000fe20008000000 */
[----:B------:R-:W-:Y:S01]  /*6c90*/  UMOV UR33, UR17 ;  /* 0x0000001100217c82 */ /* 0x000fe20008000000 */
[----:B------:R-:W-:Y:S01]  /*6ca0*/  UMOV UR35, 0x40000040 ;  /* 0x4000004000237882 */ /* 0x000fe20000000000 */
[----:B--2---:R-:W-:Y:S01]  /*6cb0*/  SHF.R.U32.HI R11, RZ, 0x7, R11 ;  /* 0x00000007ff0b7819 */ /* 0x004fe2000001160b */
[----:B------:R-:W-:-:S02]  /*6cc0*/  UIADD3 UR10, UR56, 0x600, URZ ;  /* 0x00000600380a7890 */ /* 0x000fc4000fffe03f */
[----:B------:R-:W-:Y:S02]  /*6cd0*/  UIADD3 UR50, UR56, 0x402, URZ ;  /* 0x0000040238327890 */ /* 0x000fe4000fffe03f */
[----:B-1----:R-:W-:Y:S01]  /*6ce0*/  VIADD R10, R11, 0x8 ;  /* 0x000000080b0a7836 */ /* 0x002fe20000000000 */
[----:B------:R-:W-:Y:S01]  /*6cf0*/  UMOV UR48, UR4 ;  /* 0x0000000400307c82 */ /* 0x000fe20008000000 */
[----:B------:R-:W-:Y:S01]  /*6d00*/  UMOV UR49, UR5 ;  /* 0x0000000500317c82 */ /* 0x000fe20008000000 */
[----:B------:R-:W-:Y:S01]  /*6d10*/  UMOV UR51, 0x40000040 ;  /* 0x4000004000337882 */ /* 0x000fe20000000000 */
[----:B------:R-:W-:Y:S01]  /*6d20*/  UMOV UR11, 0x40000040 ;  /* 0x40000040000b7882 */ /* 0x000fe20000000000 */
[----:B------:R1:W-:Y:S01]  /*6d30*/  BAR.SYNC.DEFER_BLOCKING R10, 0x100 ;  /* 0x0004000a0000751d */ /* 0x0003e20000010000 */
[----:B------:R-:W-:-:S05]  /*6d40*/  UIADD3 UR14, UR56, 0x604, URZ ;  /* 0x00000604380e7890 */ /* 0x000fca000fffe03f */
[----:B------:R-:W-:Y:S01]  /*6d50*/  UMOV UR15, 0x40000040 ;  /* 0x40000040000f7882 */ /* 0x000fe20000000000 */
        /* <DEDUP_REMOVED lines=159> */
.L_x_7165:
[----:B------:R-:W-:Y:S01]  /*7750*/  ULEA UR10, UR55, UR37, 0x3 ;  /* 0x00000025370a7291 */ /* 0x000fe2000f8e183f */
[----:B------:R-:W-:-:S08]  /*7760*/  SHF.L.U32 R9, R9, 0x1f, RZ ;  /* 0x0000001f09097819 */ /* 0x000fd000000006ff */
[----:B------:R1:W2:Y:S01]  /*7770*/  SYNCS.PHASECHK.TRANS64.TRYWAIT P2, [UR10+0x2e850], R9 ;  /* 0x02e85009ff0075a7 */ /* 0x0002a2000804014a */
[----:B------:R-:W-:Y:S05]  /*7780*/  @!P1 BRA `(.L_x_7166) ;  /* 0x0000000000049947 */ /* 0x000fea0003800000 */
[----:B------:R-:W-:Y:S01]  /*7790*/  BPT.TRAP 0x1 ;  /* 0x000000040000795c */ /* 0x000fe20000300000 */
.L_x_7166:
[----:B--2---:R-:W-:Y:S05]  /*77a0*/  @P2 BRA `(.L_x_7164) ;  /* 0x0000000000082947 */ /* 0x004fea0003800000 */
[----:B------:R-:W2:Y:S02]  /*77b0*/  SYNCS.PHASECHK.TRANS64.TRYWAIT P2, [UR10+0x2e850], R9 ;  /* 0x02e85009ff0075a7 */ /* 0x000ea4000804014a */
[----:B--2---:R-:W-:Y:S05]  /*77c0*/  @!P2 BRA `(.L_x_7167) ;  /* 0x000000e400a0a947 */ /* 0x004fea0003800000 */
.L_x_7164:
[----:B------:R-:W-:Y:S01]  /*77d0*/  UIADD3 UR10, UR37, 0x400, URZ ;  /* 0x00000400250a7890 */ /* 0x000fe2000fffe03f */
[----:B------:R-:W-:Y:S01]  /*77e0*/  WARPGROUP.ARRIVE ;  /* 0x00000000000079c5 */ /* 0x000fe20000000000 */
[----:B------:R-:W-:Y:S01]  /*77f0*/  UMOV UR11, 0xc0000010 ;  /* 0xc0000010000b7882 */ /* 0x000fe20000000000 */
[C---:B------:R-:W-:Y:S01]  /*7800*/  FMUL.FTZ R21, R0.reuse, R192 ;  /* 0x000000c000157220 */ /* 0x040fe20000410000 */
[----:B------:R-:W-:Y:S01]  /*7810*/  USHF.R.U32.HI UR10, URZ, 0x4, UR10 ;  /* 0x000000043f0a7899 */ /* 0x000fe2000801160a */
[----:B------:R-:W3:Y:S01]  /*7820*/  LDC R192, c[0x0][0x288] ;  /* 0x0000a200ffc07b82 */ /* 0x000ee20000000800 */
[----:B------:R-:W-:Y:S01]  /*7830*/  UISETP.NE.U32.AND UP0, UPT, UR6, URZ, UPT ;  /* 0x0000003f0600728c */ /* 0x000fe2000bf05070 */
[C---:B-12---:R-:W-:Y:S01]  /*7840*/  FMUL.FTZ R9, R0.reuse, R184 ;  /* 0x000000b800097220 */ /* 0x046fe20000410000 */
[----:B------:R-:W-:Y:S01]  /*7850*/  ULOP3.LUT UR10, UR10, 0x3fff, URZ, 0xc0, !UPT ;  /* 0x00003fff0a0a7892 */ /* 0x000fe2000f8ec03f */
[C---:B------:R-:W-:Y:S01]  /*7860*/  FMUL.FTZ R10, R0.reuse, R185 ;  /* 0x000000b9000a7220 */ /* 0x040fe20000410000 */
[----:B------:R-:W-:Y:S01]  /*7870*/  UISETP.NE.AND.EX UP0, UPT, UR7, URZ, UPT, UP0 ;  /* 0x0000003f0700728c */ /* 0x000fe2000bf05300 */
[C---:B------:R-:W-:Y:S01]  /*7880*/  FMUL.FTZ R13, R0.reuse, R188 ;  /* 0x000000bc000d7220 */ /* 0x040fe20000410000 */
[----:B------:R-:W-:Y:S01]  /*7890*/  ULOP3.LUT UR10, UR10, 0x10000, URZ, 0xfc, !UPT ;  /* 0x000100000a0a7892 */ /* 0x000fe2000f8efc3f */
[----:B------:R-:W1:Y:S01]  /*78a0*/  MUFU.TANH R9, R9 ;  /* 0x0000000900097308 */ /* 0x000e620000002400 */
[C---:B------:R-:W-:Y:S01]  /*78b0*/  FMUL.FTZ R20, R0.reuse, R191 ;  /* 0x000000bf00147220 */ /* 0x040fe20000410000 */
[C---:B------:R-:W-:Y:S01]  /*78c0*/  FMUL.FTZ R14, R0.reuse, R189 ;  /* 0x000000bd000e7220 */ /* 0x040fe20000410000 */
[----:B------:R-:W-:Y:S01]  /*78d0*/  UIMAD UR14, UR55, 0x700, UR10 ;  /* 0x00000700370e78a4 */ /* 0x000fe2000f8e020a */
[C---:B------:R-:W-:Y:S01]  /*78e0*/  FMUL.FTZ R184, R0.reuse, R193 ;  /* 0x000000c100b87220 */ /* 0x040fe20000410000 */
[C---:B------:R-:W-:Y:S01]  /*78f0*/  FMUL.FTZ R12, R0.reuse, R187 ;  /* 0x000000bb000c7220 */ /* 0x040fe20000410000 */
[C---:B------:R-:W-:Y:S01]  /*7900*/  FMUL.FTZ R187, R0.reuse, R196 ;  /* 0x000000c400bb7220 */ /* 0x040fe20000410000 */
[C---:B------:R-:W-:Y:S01]  /*7910*/  FMUL.FTZ R11, R0.reuse, R186 ;  /* 0x000000ba000b7220 */ /* 0x040fe20000410000 */
[----:B------:R-:W2:Y:S01]  /*7920*/  MUFU.TANH R10, R10 ;  /* 0x0000000a000a7308 */ /* 0x000ea20000002400 */
[C---:B------:R-:W-:Y:S01]  /*7930*/  FMUL.FTZ R186, R0.reuse, R195 ;  /* 0x000000c300ba7220 */ /* 0x040fe20000410000 */
[----:B------:R-:W-:Y:S01]  /*7940*/  UMOV UR10, UR14 ;  /* 0x0000000e000a7c82 */ /* 0x000fe20008000000 */
[C---:B------:R-:W-:Y:S01]  /*7950*/  FMUL.FTZ R188, R0.reuse, R197 ;  /* 0x000000c500bc7220 */ /* 0x040fe20000410000 */
[----:B------:R-:W-:Y:S01]  /*7960*/  QGMMA.64x128x32.F32.E4M3.E4M3 R24, R224, gdesc[UR8], R24, gsb0 ;  /* 0x01e00008e0187df3 */ /* 0x000fe20008000818 */
[----:B------:R-:W-:Y:S01]  /*7970*/  UIADD3 UR10, UR14, 0x100, URZ ;  /* 0x000001000e0a7890 */ /* 0x000fe2000fffe03f */
[C---:B------:R-:W-:Y:S01]  /*7980*/  FMUL.FTZ R185, R0.reuse, R194 ;  /* 0x000000c200b97220 */ /* 0x040fe20000410000 */
[----:B------:R-:W-:Y:S01]  /*7990*/  UMOV UR11, 0xc0000010 ;  /* 0xc0000010000b7882 */ /* 0x000fe20000000000 */
        /* <DEDUP_REMOVED lines=87> */
[----:B------:R-:W-:Y:S01]  /*7f10*/  FMUL.FTZ R102, R0, R102 ;  /* 0x0000006600667220 */ /* 0x000fe20000410000 */
[----:B------:R-:W5:Y:S01]  /*7f20*/  MUFU.TANH R177, R177 ;  /* 0x000000b100b17308 */ /* 0x000f620000002400 */
[----:B------:R-:W-:-:S07]  /*7f30*/  UMOV UR15, 0xc0000010 ;  /* 0xc0000010000f7882 */ /* 0x000fce0000000000 */
        /* <DEDUP_REMOVED lines=12> */
[----:B------:R-:W-:Y:S01]  /*8000*/  FMUL.FTZ R113, R0, R116 ;  /* 0x0000007400717220 */ /* 0x000fe20000410000 */
[----:B------:R-:W-:Y:S01]  /*8010*/  QGMMA.64x128x32.F32.E4M3.E4M3 R24, R220, gdesc[UR8], R24, gsb0 ;  /* 0x01e00008dc187df3 */ /* 0x000fe20008000818 */
[----:B------:R-:W-:Y:S02]  /*8020*/  UIMAD UR10, UR40, -0xe0, UR42 ;  /* 0xffffff20280a78a4 */ /* 0x000fe4000f8e022a */
[----:B------:R-:W5:Y:S01]  /*8030*/  S2R R227, SR_TID.X ;  /* 0x0000000000e37919 */ /* 0x000f620000002100 */
[----:B------:R-:W-:-:S02]  /*8040*/  USEL UR11, UR45, 0x1, UP0 ;  /* 0x000000012d0b7887 */ /* 0x000fc40008000000 */
[----:B------:R-:W-:Y:S01]  /*8050*/  UIADD3 UR10, UR10, 0x1, URZ ;  /* 0x000000010a0a7890 */ /* 0x000fe2000fffe03f */
[----:B------:R-:W5:Y:S03]  /*8060*/  MUFU.TANH R161, R161 ;  /* 0x000000a100a17308 */ /* 0x000f660000002400 */
[----:B------:R-:W-:-:S03]  /*8070*/  UIMAD UR10, UR11, UR41, UR10 ;  /* 0x000000290b0a72a4 */ /* 0x000fc6000f8e020a */
[----:B------:R-:W-:Y:S02]  /*8080*/  UMOV UR11, 0xc0000010 ;  /* 0xc0000010000b7882 */ /* 0x000fe40000000000 */
[----:B------:R-:W5:Y:S01]  /*8090*/  MUFU.TANH R164, R164 ;  /* 0x000000a400a47308 */ /* 0x000f620000002400 */
[----:B---3--:R-:W-:Y:S01]  /*80a0*/  IADD3 R192, -R192, UR10, RZ ;  /* 0x0000000ac0c07c10 */ /* 0x008fe2000fffe1ff */
[----:B------:R-:W-:-:S04]  /*80b0*/  UIADD3 UR10, UR14, 0x200, URZ ;  /* 0x000002000e0a7890 */ /* 0x000fc8000fffe03f */
[----:B------:R-:W-:Y:S02]  /*80c0*/  IMAD R191, R17, -0x2, R192 ;  /* 0xfffffffe11bf7824 */ /* 0x000fe400078e02c0 */
[C---:B------:R-:W-:Y:S01]  /*80d0*/  FMUL.FTZ R192, R0.reuse, R128 ;  /* 0x0000008000c07220 */ /* 0x040fe20000410000 */
[C---:B------:R-:W-:Y:S01]  /*80e0*/  FMUL.FTZ R128, R0.reuse, R129 ;  /* 0x0000008100807220 */ /* 0x040fe20000410000 */
[----:B------:R-:W-:Y:S01]  /*80f0*/  FMUL.FTZ R129, R0, R130 ;  /* 0x0000008200817220 */ /* 0x000fe20000410000 */
[----:B------:R-:W-:Y:S01]  /*8100*/  IMAD.IADD R191, R228, 0x1, R191 ;  /* 0x00000001e4bf7824 */ /* 0x000fe200078e02bf */
[----:B------:R-:W3:Y:S04]  /*8110*/  MUFU.TANH R165, R165 ;  /* 0x000000a500a57308 */ /* 0x000ee80000002400 */
[----:B------:R-:W-:-:S02]  /*8120*/  ISETP.GT.AND P2, PT, R191, RZ, PT ;  /* 0x000000ffbf00720c */ /* 0x000fc40003f44270 */
[----:B------:R-:W-:Y:S02]  /*8130*/  ISETP.GT.AND P3, PT, R191, 0x1, PT ;  /* 0x00000001bf00780c */ /* 0x000fe40003f64270 */
[----:B-1----:R-:W-:Y:S01]  /*8140*/  FSEL R193, R9, -INF , P2 ;  /* 0xff80000009c17808 */ /* 0x002fe20001000000 */
[----:B------:R-:W1:Y:S01]  /*8150*/  MUFU.TANH R136, R136 ;  /* 0x0000008800887308 */ /* 0x000e620000002400 */
[----:B------:R-:W-:Y:S02]  /*8160*/  ISETP.GT.AND P2, PT, R191, 0x8, PT ;  /* 0x00000008bf00780c */ /* 0x000fe40003f44270 */
[----:B--2---:R-:W-:Y:S02]  /*8170*/  FSEL R10, R10, -INF , P3 ;  /* 0xff8000000a0a7808 */ /* 0x004fe40001800000 */
[----:B------:R-:W-:Y:S02]  /*8180*/  FMNMX.FTZ R195, R193, R6, !PT ;  /* 0x00000006c1c37209 */ /* 0x000fe40007810000 */
[----:B------:R-:W-:Y:S01]  /*8190*/  ISETP.GT.AND P3, PT, R191, 0x9, PT ;  /* 0x00000009bf00780c */ /* 0x000fe20003f64270 */
[----:B------:R2:W-:Y:S01]  /*81a0*/  MUFU.TANH R9, R192 ;  /* 0x000000c000097308 */ /* 0x0005e20000002400 */
[----:B----4-:R-:W-:-:S02]  /*81b0*/  FSEL R13, R13, -INF , P2 ;  /* 0xff8000000d0d7808 */ /* 0x010fc40001000000 */
[----:B------:R-:W-:Y:S02]  /*81c0*/  FMNMX.FTZ R194, R10, R195, !PT ;  /* 0x000000c30ac27209 */ /* 0x000fe40007810000 */
[----:B------:R-:W-:Y:S02]  /*81d0*/  ISETP.GT.AND P2, PT, R191, 0x10, PT ;  /* 0x00000010bf00780c */ /* 0x000fe40003f44270 */
[----:B-----5:R-:W-:Y:S01]  /*81e0*/  FSEL R14, R14, -INF , P3 ;  /* 0xff8000000e0e7808 */ /* 0x020fe20001800000 */
[----:B------:R-:W4:Y:S01]  /*81f0*/  MUFU.TANH R137, R137 ;  /* 0x0000008900897308 */ /* 0x000f220000002400 */
[----:B------:R-:W-:Y:S02]  /*8200*/  FMNMX.FTZ R195, R13, R194, !PT ;  /* 0x000000c20dc37209 */ /* 0x000fe40007810000 */
[----:B------:R-:W-:Y:S02]  /*8210*/  ISETP.GT.AND P3, PT, R191, 0x11, PT ;  /* 0x00000011bf00780c */ /* 0x000fe40003f64270 */
[----:B------:R-:W-:-:S02]  /*8220*/  FSEL R21, R21, -INF , P2 ;  /* 0xff80000015157808 */ /* 0x000fc40001000000 */
[----:B------:R-:W-:Y:S01]  /*8230*/  FMNMX.FTZ R130, R14, R195, !PT ;  /* 0x000000c30e827209 */ /* 0x000fe20007810000 */
[----:B------:R-:W5:Y:S01]  /*8240*/  MUFU.TANH R140, R140 ;  /* 0x0000008c008c7308 */ /* 0x000f620000002400 */
[----:B------:R-:W-:Y:S02]  /*8250*/  ISETP.GT.AND P2, PT, R191, 0x18, PT ;  /* 0x00000018bf00780c */ /* 0x000fe40003f44270 */
[----:B------:R-:W-:Y:S02]  /*8260*/  FSEL R184, R184, -INF , P3 ;  /* 0xff800000b8b87808 */ /* 0x000fe40001800000 */
[----:B------:R-:W-:Y:S01]  /*8270*/  FMNMX.FTZ R195, R21, R130, !PT ;  /* 0x0000008215c37209 */ /* 0x000fe20007810000 */
[C---:B------:R-:W-:Y:S01]  /*8280*/  FMUL.FTZ R130, R0.reuse, R131 ;  /* 0x0000008300827220 */ /* 0x040fe20000410000 */
[----:B------:R-:W-:Y:S01]  /*8290*/  ISETP.GT.AND P3, PT, R191, 0x19, PT ;  /* 0x00000019bf00780c */ /* 0x000fe20003f64270 */
[C---:B------:R-:W-:Y:S01]  /*82a0*/  FMUL.FTZ R131, R0.reuse, R132 ;  /* 0x0000008400837220 */ /* 0x040fe20000410000 */
[----:B------:R-:W-:Y:S01]  /*82b0*/  FSEL R187, R187, -INF , P2 ;  /* 0xff800000bbbb7808 */ /* 0x000fe20001000000 */
[----:B------:R-:W-:Y:S01]  /*82c0*/  FMUL.FTZ R132, R0, R133 ;  /* 0x0000008500847220 */ /* 0x000fe20000410000 */
[----:B--2---:R-:W-:Y:S01]  /*82d0*/  FMNMX.FTZ R192, R184, R195, !PT ;  /* 0x000000c3b8c07209 */ /* 0x004fe20007810000 */
[----:B------:R-:W2:Y:S01]  /*82e0*/  MUFU.TANH R141, R141 ;  /* 0x0000008d008d7308 */ /* 0x000ea20000002400 */
[----:B------:R-:W-:-:S02]  /*82f0*/  ISETP.GT.AND P2, PT, R191, 0x20, PT ;  /* 0x00000020bf00780c */ /* 0x000fc40003f44270 */
[----:B------:R-:W-:Y:S02]  /*8300*/  FSEL R188, R188, -INF , P3 ;  /* 0xff800000bcbc7808 */ /* 0x000fe40001800000 */
[----:B------:R-:W-:Y:S02]  /*8310*/  FMNMX.FTZ R195, R187, R192, !PT ;  /* 0x000000c0bbc37209 */ /* 0x000fe40007810000 */
[C---:B------:R-:W-:Y:S01]  /*8320*/  ISETP.GT.AND P3, PT, R191.reuse, 0x21, PT ;  /* 0x00000021bf00780c */ /* 0x040fe20003f64270 */
[----:B------:R-:W2:Y:S01]  /*8330*/  MUFU.TANH R144, R144 ;  /* 0x0000009000907308 */ /* 0x000ea20000002400 */
[----:B------:R-:W-:Y:S02]  /*8340*/  FSEL R168, R168, -INF , P2 ;  /* 0xff800000a8a87808 */ /* 0x000fe40001000000 */
[----:B------:R-:W-:Y:S02]  /*8350*/  FMNMX.FTZ R195, R188, R195, !PT ;  /* 0x000000c3bcc37209 */ /* 0x000fe40007810000 */
[----:B------:R-:W-:-:S02]  /*8360*/  ISETP.GT.AND P2, PT, R191, 0x28, PT ;  /* 0x00000028bf00780c */ /* 0x000fc40003f44270 */
[----:B------:R-:W-:Y:S01]  /*8370*/  FSEL R169, R169, -INF , P3 ;  /* 0xff800000a9a97808 */ /* 0x000fe20001800000 */
[----:B------:R-:W2:Y:S01]  /*8380*/  MUFU.TANH R145, R145 ;  /* 0x0000009100917308 */ /* 0x000ea20000002400 */
[----:B------:R-:W-:Y:S02]  /*8390*/  FMNMX.FTZ R192, R168, R195, !PT ;  /* 0x000000c3a8c07209 */ /* 0x000fe40007810000 */
[----:B------:R-:W-:Y:S02]  /*83a0*/  ISETP.GT.AND P3, PT, R191, 0x29, PT ;  /* 0x00000029bf00780c */ /* 0x000fe40003f64270 */
[----:B------:R-:W-:Y:S02]  /*83b0*/  FSEL R172, R172, -INF , P2 ;  /* 0xff800000acac7808 */ /* 0x000fe40001000000 */
[----:B------:R-:W-:Y:S01]  /*83c0*/  FMNMX.FTZ R133, R169, R192, !PT ;  /* 0x000000c0a9857209 */ /* 0x000fe20007810000 */
[----:B------:R-:W2:Y:S01]  /*83d0*/  MUFU.TANH R148, R148 ;  /* 0x0000009400947308 */ /* 0x000ea20000002400 */
[----:B------:R-:W-:-:S02]  /*83e0*/  ISETP.GT.AND P2, PT, R191, 0x30, PT ;  /* 0x00000030bf00780c */ /* 0x000fc40003f44270 */
[----:B------:R-:W-:Y:S02]  /*83f0*/  FSEL R173, R173, -INF , P3 ;  /* 0xff800000adad7808 */ /* 0x000fe40001800000 */
[----:B------:R-:W-:Y:S01]  /*8400*/  FMNMX.FTZ R192, R172, R133, !PT ;  /* 0x00000085acc07209 */ /* 0x000fe20007810000 */
[C---:B------:R-:W-:Y:S01]  /*8410*/  FMUL.FTZ R133, R0.reuse, R134 ;  /* 0x0000008600857220 */ /* 0x040fe20000410000 */
[----:B------:R-:W-:Y:S01]  /*8420*/  ISETP.GT.AND P3, PT, R191, 0x31, PT ;  /* 0x00000031bf00780c */ /* 0x000fe20003f64270 */
[----:B------:R-:W-:Y:S01]  /*8430*/  FMUL.FTZ R134, R0, R135 ;  /* 0x0000008700867220 */ /* 0x000fe20000410000 */
[----:B------:R-:W-:Y:S01]  /*8440*/  FSEL R176, R176, -INF , P2 ;  /* 0xff800000b0b07808 */ /* 0x000fe20001000000 */
[----:B------:R-:W2:Y:S01]  /*8450*/  MUFU.TANH R149, R149 ;  /* 0x0000009500957308 */ /* 0x000ea20000002400 */
[----:B------:R-:W-:Y:S02]  /*8460*/  FMNMX.FTZ R195, R173, R192, !PT ;  /* 0x000000c0adc37209 */ /* 0x000fe40007810000 */
[----:B------:R-:W-:-:S02]  /*8470*/  ISETP.GT.AND P2, PT, R191, 0x38, PT ;  /* 0x00000038bf00780c */ /* 0x000fc40003f44270 */
[----:B------:R-:W-:Y:S02]  /*8480*/  FSEL R177, R177, -INF , P3 ;  /* 0xff800000b1b17808 */ /* 0x000fe40001800000 */
[----:B------:R-:W-:Y:S01]  /*8490*/  FMNMX.FTZ R192, R176, R195, !PT ;  /* 0x000000c3b0c07209 */ /* 0x000fe20007810000 */
[----:B------:R-:W2:Y:S01]  /*84a0*/  MUFU.TANH R120, R120 ;  /* 0x0000007800787308 */ /* 0x000ea20000002400 */
[----:B------:R-:W-:Y:S02]  /*84b0*/  ISETP.GT.AND P3, PT, R191, 0x39, PT ;  /* 0x00000039bf00780c */ /* 0x000fe40003f64270 */
[----:B------:R-:W-:Y:S02]  /*84c0*/  FSEL R180, R180, -INF , P2 ;  /* 0xff800000b4b47808 */ /* 0x000fe40001000000 */
[----:B------:R-:W-:Y:S02]  /*84d0*/  FMNMX.FTZ R135, R177, R192, !PT ;  /* 0x000000c0b1877209 */ /* 0x000fe40007810000 */
[----:B------:R-:W-:Y:S01]  /*84e0*/  ISETP.GT.AND P2, PT, R191, 0x40, PT ;  /* 0x00000040bf00780c */ /* 0x000fe20003f44270 */
[----:B------:R-:W2:Y:S01]  /*84f0*/  MUFU.TANH R121, R121 ;  /* 0x0000007900797308 */ /* 0x000ea20000002400 */
[----:B------:R-:W-:-:S02]  /*8500*/  FSEL R181, R181, -INF , P3 ;  /* 0xff800000b5b57808 */ /* 0x000fc40001800000 */
[----:B------:R-:W-:Y:S02]  /*8510*/  FMNMX.FTZ R192, R180, R135, !PT ;  /* 0x00000087b4c07209 */ /* 0x000fe40007810000 */
[----:B------:R-:W-:Y:S02]  /*8520*/  ISETP.GT.AND P3, PT, R191, 0x41, PT ;  /* 0x00000041bf00780c */ /* 0x000fe40003f64270 */
[----:B------:R-:W-:Y:S01]  /*8530*/  FSEL R152, R152, -INF , P2 ;  /* 0xff80000098987808 */ /* 0x000fe20001000000 */
[----:B------:R-:W2:Y:S01]  /*8540*/  MUFU.TANH R124, R124 ;  /* 0x0000007c007c7308 */ /* 0x000ea20000002400 */
[----:B------:R-:W-:Y:S02]  /*8550*/  FMNMX.FTZ R135, R181, R192, !PT ;  /* 0x000000c0b5877209 */ /* 0x000fe40007810000 */
[----:B------:R-:W-:Y:S02]  /*8560*/  ISETP.GT.AND P2, PT, R191, 0x48, PT ;  /* 0x00000048bf00780c */ /* 0x000fe40003f44270 */
[----:B------:R-:W-:-:S02]  /*8570*/  FSEL R153, R153, -INF , P3 ;  /* 0xff80000099997808 */ /* 0x000fc40001800000 */
[----:B------:R-:W-:Y:S01]  /*8580*/  FMNMX.FTZ R192, R152, R135, !PT ;  /* 0x0000008798c07209 */ /* 0x000fe20007810000 */
[----:B------:R-:W2:Y:S01]  /*8590*/  MUFU.TANH R125, R125 ;  /* 0x0000007d007d7308 */ /* 0x000ea20000002400 */
[----:B------:R-:W-:Y:S02]  /*85a0*/  ISETP.GT.AND P3, PT, R191, 0x49, PT ;  /* 0x00000049bf00780c */ /* 0x000fe40003f64270 */
[----:B------:R-:W-:Y:S02]  /*85b0*/  FSEL R156, R156, -INF , P2 ;  /* 0xff8000009c9c7808 */ /* 0x000fe40001000000 */
[----:B------:R-:W-:Y:S01]  /*85c0*/  FMNMX.FTZ R135, R153, R192, !PT ;  /* 0x000000c099877209 */ /* 0x000fe20007810000 */
[----:B------:R-:W-:Y:S02]  /*85d0*/  WARPGROUP.DEPBAR.LE gsb0, 0x0 ;  /* 0x00008000000079c5 */ /* 0x000fe40000010000 */
[----:B------:R-:W-:Y:S01]  /*85e0*/  WARPGROUP.ARRIVE ;  /* 0x00000000000079c5 */ /* 0x000fe20000000000 */
[----:B------:R-:W-:Y:S01]  /*85f0*/  ISETP.GT.AND P2, PT, R191, 0x50, PT ;  /* 0x00000050bf00780c */ /* 0x000fe20003f44270 */
[----:B------:R-:W-:Y:S01]  /*8600*/  FMUL.FTZ R222, R0, R108 ;  /* 0x0000006c00de7220 */ /* 0x000fe20000410000 */
[----:B------:R-:W-:Y:S01]  /*8610*/  FSEL R157, R157, -INF , P3 ;  /* 0xff8000009d9d7808 */ /* 0x000fe20001800000 */
[----:B------:R-:W2:Y:S01]  /*8620*/  MUFU.TANH R128, R128 ;  /* 0x0000008000807308 */ /* 0x000ea20000002400 */
[----:B------:R-:W-:Y:S01]  /*8630*/  FMNMX.FTZ R192, R156, R135, !PT ;  /* 0x000000879cc07209 */ /* 0x000fe20007810000 */
[----:B------:R-:W-:Y:S01]  /*8640*/  QGMMA.64x128x32.F32.E4M3.E4M3 R24, R216, gdesc[UR8], R24, gsb0 ;  /* 0x01e00008d8187df3 */ /* 0x000fe20008000818 */
[----:B------:R-:W-:Y:S01]  /*8650*/  ISETP.GT.AND P3, PT, R191, 0x51, PT ;  /* 0x00000051bf00780c */ /* 0x000fe20003f64270 */
[----:B------:R-:W-:Y:S01]  /*8660*/  UIADD3 UR10, UR14, 0x300, URZ ;  /* 0x000003000e0a7890 */ /* 0x000fe2000fffe03f */
[----:B------:R-:W-:Y:S01]  /*8670*/  FSEL R160, R160, -INF , P2 ;  /* 0xff800000a0a07808 */ /* 0x000fe20001000000 */
[----:B------:R-:W-:Y:S01]  /*8680*/  UMOV UR11, 0xc0000010 ;  /* 0xc0000010000b7882 */ /* 0x000fe20000000000 */
[----:B------:R-:W-:Y:S01]  /*8690*/  FMNMX.FTZ R135, R157, R192, !PT ;  /* 0x000000c09d877209 */ /* 0x000fe20007810000 */
        /* <DEDUP_REMOVED lines=9> */
[----:B---3--:R-:W-:Y:S01]  /*8730*/  FSEL R194, R165, -INF , P3 ;  /* 0xff800000a5c27808 */ /* 0x008fe20001800000 */
[----:B------:R-:W3:Y:S01]  /*8740*/  MUFU.TANH R104, R104 ;  /* 0x0000006800687308 */ /* 0x000ee20000002400 */
[----:B------:R-:W-:Y:S02]  /*8750*/  FMNMX.FTZ R135, R164, R135, !PT ;  /* 0x00000087a4877209 */ /* 0x000fe40007810000 */
[C---:B------:R-:W-:Y:S02]  /*8760*/  ISETP.GT.AND P3, PT, R191.reuse, 0x61, PT ;  /* 0x00000061bf00780c */ /* 0x040fe40003f64270 */
[----:B-1----:R-:W-:Y:S02]  /*8770*/  FSEL R136, R136, -INF , P2 ;  /* 0xff80000088887808 */ /* 0x002fe40001000000 */
[----:B------:R-:W-:Y:S01]  /*8780*/  FMNMX.FTZ R135, R194, R135, !PT ;  /* 0x00000087c2877209 */ /* 0x000fe20007810000 */
[----:B------:R-:W1:Y:S01]  /*8790*/  MUFU.TANH R105, R105 ;  /* 0x0000006900697308 */ /* 0x000e620000002400 */
[----:B------:R-:W-:-:S02]  /*87a0*/  ISETP.GT.AND P2, PT, R191, 0x68, PT ;  /* 0x00000068bf00780c */ /* 0x000fc40003f44270 */
[----:B----4-:R-:W-:Y:S02]  /*87b0*/  FSEL R108, R137, -INF , P3 ;  /* 0xff800000896c7808 */ /* 0x010fe40001800000 */
[----:B------:R-:W-:Y:S02]  /*87c0*/  FMNMX.FTZ R135, R136, R135, !PT ;  /* 0x0000008788877209 */ /* 0x000fe40007810000 */
[C---:B------:R-:W-:Y:S01]  /*87d0*/  ISETP.GT.AND P3, PT, R191.reuse, 0x69, PT ;  /* 0x00000069bf00780c */ /* 0x040fe20003f64270 */
[----:B------:R-:W4:Y:S01]  /*87e0*/  MUFU.TANH R222, R222 ;  /* 0x000000de00de7308 */ /* 0x000f220000002400 */
[----:B-----5:R-:W-:Y:S02]  /*87f0*/  FSEL R140, R140, -INF , P2 ;  /* 0xff8000008c8c7808 */ /* 0x020fe40001000000 */
[----:B------:R-:W-:Y:S02]  /*8800*/  FMNMX.FTZ R135, R108, R135, !PT ;  /* 0x000000876c877209 */ /* 0x000fe40007810000 */
[----:B------:R-:W-:-:S02]  /*8810*/  ISETP.GT.AND P2, PT, R191, 0x70, PT ;  /* 0x00000070bf00780c */ /* 0x000fc40003f44270 */
[----:B--2---:R-:W-:Y:S01]  /*8820*/  FSEL R196, R141, -INF , P3 ;  /* 0xff8000008dc47808 */ /* 0x004fe20001800000 */
[----:B------:R-:W2:Y:S01]  /*8830*/  MUFU.TANH R224, R224 ;  /* 0x000000e000e07308 */ /* 0x000ea20000002400 */
[----:B------:R-:W-:Y:S02]  /*8840*/  FMNMX.FTZ R135, R140, R135, !PT ;  /* 0x000000878c877209 */ /* 0x000fe40007810000 */
[C---:B------:R-:W-:Y:S02]  /*8850*/  ISETP.GT.AND P3, PT, R191.reuse, 0x71, PT ;  /* 0x00000071bf00780c */ /* 0x040fe40003f64270 */
[----:B------:R-:W-:Y:S02]  /*8860*/  FSEL R144, R144, -INF , P2 ;  /* 0xff80000090907808 */ /* 0x000fe40001000000 */
[----:B------:R-:W-:Y:S01]  /*8870*/  FMNMX.FTZ R135, R196, R135, !PT ;  /* 0x00000087c4877209 */ /* 0x000fe20007810000 */
[----:B------:R-:W5:Y:S01]  /*8880*/  MUFU.TANH R109, R109 ;  /* 0x0000006d006d7308 */ /* 0x000f620000002400 */
[----:B------:R-:W-:-:S02]  /*8890*/  ISETP.GT.AND P2, PT, R191, 0x78, PT ;  /* 0x00000078bf00780c */ /* 0x000fc40003f44270 */
[----:B------:R-:W-:Y:S02]  /*88a0*/  FSEL R112, R145, -INF , P3 ;  /* 0xff80000091707808 */ /* 0x000fe40001800000 */
[----:B------:R-:W-:Y:S02]  /*88b0*/  FMNMX.FTZ R135, R144, R135, !PT ;  /* 0x0000008790877209 */ /* 0x000fe40007810000 */
[C---:B------:R-:W-:Y:S01]  /*88c0*/  ISETP.GT.AND P3, PT, R191.reuse, 0x79, PT ;  /* 0x00000079bf00780c */ /* 0x040fe20003f64270 */
[----:B------:R-:W5:Y:S01]  /*88d0*/  MUFU.TANH R226, R226 ;  /* 0x000000e200e27308 */ /* 0x000f620000002400 */
[----:B------:R-:W-:Y:S02]  /*88e0*/  FSEL R148, R148, -INF , P2 ;  /* 0xff80000094947808 */ /* 0x000fe40001000000 */
[----:B------:R-:W-:Y:S02]  /*88f0*/  FMNMX.FTZ R135, R112, R135, !PT ;  /* 0x0000008770877209 */ /* 0x000fe40007810000 */
[----:B------:R-:W-:-:S02]  /*8900*/  ISETP.GT.AND P2, PT, R191, 0x80, PT ;  /* 0x00000080bf00780c */ /* 0x000fc40003f44270 */
[----:B------:R-:W-:Y:S01]  /*8910*/  FSEL R198, R149, -INF , P3 ;  /* 0xff80000095c67808 */ /* 0x000fe20001800000 */
[----:B------:R-:W5:Y:S01]  /*8920*/  MUFU.TANH R113, R113 ;  /* 0x0000007100717308 */ /* 0x000f620000002400 */
[----:B------:R-:W-:Y:S02]  /*8930*/  FMNMX.FTZ R135, R148, R135, !PT ;  /* 0x0000008794877209 */ /* 0x000fe40007810000 */
[C---:B------:R-:W-:Y:S02]  /*8940*/  ISETP.GT.AND P3, PT, R191.reuse, 0x81, PT ;  /* 0x00000081bf00780c */ /* 0x040fe40003f64270 */
[----:B------:R-:W-:Y:S02]  /*8950*/  FSEL R120, R120, -INF , P2 ;  /* 0xff80000078787808 */ /* 0x000fe40001000000 */
[----:B------:R-:W-:Y:S01]  /*8960*/  FMNMX.FTZ R135, R198, R135, !PT ;  /* 0x00000087c6877209 */ /* 0x000fe20007810000 */
[----:B------:R-:W5:Y:S01]  /*8970*/  MUFU.TANH R117, R117 ;  /* 0x0000007500757308 */ /* 0x000f620000002400 */
[----:B------:R-:W-:-:S02]  /*8980*/  ISETP.GT.AND P2, PT, R191, 0x88, PT ;  /* 0x00000088bf00780c */ /* 0x000fc40003f44270 */
[----:B------:R-:W-:Y:S01]  /*8990*/  FSEL R116, R121, -INF , P3 ;  /* 0xff80000079747808 */ /* 0x000fe20001800000 */
[----:B------:R-:W-:Y:S01]  /*89a0*/  FMUL.FTZ R121, R0, R92 ;  /* 0x0000005c00797220 */ /* 0x000fe20000410000 */
[----:B------:R-:W-:Y:S02]  /*89b0*/  FMNMX.FTZ R135, R120, R135, !PT ;  /* 0x0000008778877209 */ /* 0x000fe40007810000 */
[C---:B------:R-:W-:Y:S01]  /*89c0*/  ISETP.GT.AND P3, PT, R191.reuse, 0x89, PT ;  /* 0x00000089bf00780c */ /* 0x040fe20003f64270 */
[----:B------:R-:W5:Y:S01]  /*89d0*/  MUFU.TANH R88, R88 ;  /* 0x0000005800587308 */ /* 0x000f620000002400 */
[----:B------:R-:W-:Y:S02]  /*89e0*/  FSEL R124, R124, -INF , P2 ;  /* 0xff8000007c7c7808 */ /* 0x000fe40001000000 */
[----:B------:R-:W-:Y:S02]  /*89f0*/  FMNMX.FTZ R135, R116, R135, !PT ;  /* 0x0000008774877209 */ /* 0x000fe40007810000 */
[----:B------:R-:W-:-:S02]  /*8a00*/  ISETP.GT.AND P2, PT, R191, 0x90, PT ;  /* 0x00000090bf00780c */ /* 0x000fc40003f44270 */
[----:B------:R-:W-:Y:S01]  /*8a10*/  FMNMX.FTZ R135, R124, R135, !PT ;  /* 0x000000877c877209 */ /* 0x000fe20007810000 */
[----:B------:R-:W5:Y:S01]  /*8a20*/  MUFU.TANH R89, R89 ;  /* 0x0000005900597308 */ /* 0x000f620000002400 */
[----:B------:R-:W-:-:S07]  /*8a30*/  SHF.R.U32.HI R227, RZ, 0x7, R227 ;  /* 0x00000007ffe37819 */ /* 0x000fce00000116e3 */
[----:B------:R-:W5:Y:S08]  /*8a40*/  MUFU.TANH R121, R121 ;  /* 0x0000007900797308 */ /* 0x000f700000002400 */
[----:B------:R-:W-:Y:S08]  /*8a50*/  MUFU.TANH R11, R11 ;  /* 0x0000000b000b7308 */ /* 0x000ff00000002400 */
[----:B------:R-:W-:Y:S08]  /*8a60*/  MUFU.TANH R12, R12 ;  /* 0x0000000c000c7308 */ /* 0x000ff00000002400 */
[----:B------:R-:W-:Y:S08]  /*8a70*/  MUFU.TANH R15, R15 ;  /* 0x0000000f000f7308 */ /* 0x000ff00000002400 */
[----:B------:R-:W-:Y:S01]  /*8a80*/  MUFU.TANH R20, R20 ;  /* 0x0000001400147308 */ /* 0x000fe20000002400 */
[----:B------:R-:W-:-:S02]  /*8a90*/  WARPGROUP.DEPBAR.LE gsb0, 0x0 ;  /* 0x00008000000079c5 */ /* 0x000fc40000010000 */
[----:B------:R-:W-:Y:S01]  /*8aa0*/  FSEL R216, R125, -INF , P3 ;  /* 0xff8000007dd87808 */ /* 0x000fe20001800000 */
[----:B------:R-:W-:Y:S01]  /*8ab0*/  FMUL.FTZ R125, R0, R96 ;  /* 0x00000060007d7220 */ /* 0x000fe20000410000 */
[----:B------:R-:W-:-:S03]  /*8ac0*/  ISETP.GT.AND P3, PT, R191, 0x91, PT ;  /* 0x00000091bf00780c */ /* 0x000fc60003f64270 */
[----:B------:R-:W-:Y:S01]  /*8ad0*/  MUFU.TANH R185, R185 ;  /* 0x000000b900b97308 */ /* 0x000fe20000002400 */
[----:B------:R-:W-:Y:S01]  /*8ae0*/  FSEL R218, R9, -INF , P2 ;  /* 0xff80000009da7808 */ /* 0x000fe20001000000 */
[----:B------:R-:W-:Y:S01]  /*8af0*/  WARPGROUP.ARRIVE ;  /* 0x00000000000079c5 */ /* 0x000fe20000000000 */
[----:B------:R-:W-:Y:S02]  /*8b00*/  FMNMX.FTZ R135, R216, R135, !PT ;  /* 0x00000087d8877209 */ /* 0x000fe40007810000 */
[C---:B------:R-:W-:Y:S02]  /*8b10*/  ISETP.GT.AND P2, PT, R191.reuse, 0x98, PT ;  /* 0x00000098bf00780c */ /* 0x040fe40003f44270 */
[----:B------:R-:W-:Y:S01]  /*8b20*/  FSEL R128, R128, -INF , P3 ;  /* 0xff80000080807808 */ /* 0x000fe20001800000 */
[----:B------:R-:W-:Y:S01]  /*8b30*/  MUFU.TANH R186, R186 ;  /* 0x000000ba00ba7308 */ /* 0x000fe20000002400 */
[----:B------:R-:W-:Y:S01]  /*8b40*/  FMNMX.FTZ R135, R218, R135, !PT ;  /* 0x00000087da877209 */ /* 0x000fe20007810000 */
[----:B------:R-:W-:Y:S01]  /*8b50*/  QGMMA.64x128x32.F32.E4M3.E4M3 R24, R212, gdesc[UR8], R24, gsb0 ;  /* 0x01e00008d4187df3 */ /* 0x000fe20008000818 */
[----:B------:R-:W-:Y:S01]  /*8b60*/  ISETP.GT.AND P3, PT, R191, 0x99, PT ;  /* 0x00000099bf00780c */ /* 0x000fe20003f64270 */
[----:B------:R-:W-:Y:S01]  /*8b70*/  UIADD3 UR10, UR14, 0x400, URZ ;  /* 0x000004000e0a7890 */ /* 0x000fe2000fffe03f */
[----:B------:R-:W-:Y:S01]  /*8b80*/  FSEL R220, R131, -INF , P2 ;  /* 0xff80000083dc7808 */ /* 0x000fe20001000000 */
[----:B------:R-:W-:Y:S01]  /*8b90*/  FMUL.FTZ R131, R0, R97 ;  /* 0x0000006100837220 */ /* 0x000fe20000410000 */
[----:B------:R-:W-:Y:S01]  /*8ba0*/  FMNMX.FTZ R135, R128, R135, !PT ;  /* 0x0000008780877209 */ /* 0x000fe20007810000 */
[----:B------:R-:W-:Y:S01]  /*8bb0*/  MUFU.TANH R189, R189 ;  /* 0x000000bd00bd7308 */ /* 0x000fe20000002400 */
[----:B------:R-:W-:Y:S01]  /*8bc0*/  ISETP.GT.AND P2, PT, R191, 0xa0, PT ;  /* 0x000000a0bf00780c */ /* 0x000fe20003f44270 */
[----:B------:R-:W-:Y:S01]  /*8bd0*/  UMOV UR11, 0xc0000010 ;  /* 0xc0000010000b7882 */ /* 0x000fe20000000000 */
[----:B------:R-:W-:-:S02]  /*8be0*/  FSEL R132, R132, -INF , P3 ;  /* 0xff80000084847808 */ /* 0x000fc40001800000 */
[----:B------:R-:W-:Y:S02]  /*8bf0*/  FMNMX.FTZ R135, R220, R135, !PT ;  /* 0x00000087dc877209 */ /* 0x000fe40007810000 */
[C---:B------:R-:W-:Y:S01]  /*8c00*/  ISETP.GT.AND P3, PT, R191.reuse, 0xa1, PT ;  /* 0x000000a1bf00780c */ /* 0x040fe20003f64270 */
[----:B------:R-:W-:Y:S01]  /*8c10*/  MUFU.TANH R190, R190 ;  /* 0x000000be00be7308 */ /* 0x000fe20000002400 */
[----:B---3--:R-:W-:Y:S02]  /*8c20*/  FSEL R104, R104, -INF , P2 ;  /* 0xff80000068687808 */ /* 0x008fe40001000000 */
[----:B------:R-:W-:Y:S02]  /*8c30*/  FMNMX.FTZ R135, R132, R135, !PT ;  /* 0x0000008784877209 */ /* 0x000fe40007810000 */
[----:B------:R-:W-:Y:S02]  /*8c40*/  ISETP.GT.AND P2, PT, R191, 0xa8, PT ;  /* 0x000000a8bf00780c */ /* 0x000fe40003f44270 */
[----:B-1----:R-:W-:Y:S01]  /*8c50*/  FSEL R92, R105, -INF , P3 ;  /* 0xff800000695c7808 */ /* 0x002fe20001800000 */
[----:B------:R-:W-:Y:S01]  /*8c60*/  FMUL.FTZ R105, R0, R93 ;  /* 0x0000005d00697220 */ /* 0x000fe20000410000 */
[----:B------:R-:W-:Y:S01]  /*8c70*/  FMNMX.FTZ R135, R104, R135, !PT ;  /* 0x0000008768877209 */ /* 0x000fe20007810000 */
[----:B------:R-:W-:Y:S01]  /*8c80*/  MUFU.TANH R170, R170 ;  /* 0x000000aa00aa7308 */ /* 0x000fe20000002400 */
[----:B------:R-:W-:-:S02]  /*8c90*/  ISETP.GT.AND P3, PT, R191, 0xa9, PT ;  /* 0x000000a9bf00780c */ /* 0x000fc40003f64270 */
[----:B----4-:R-:W-:Y:S02]  /*8ca0*/  FSEL R222, R222, -INF , P2 ;  /* 0xff800000dede7808 */ /* 0x010fe40001000000 */
[----:B------:R-:W-:Y:S02]  /*8cb0*/  FMNMX.FTZ R135, R92, R135, !PT ;  /* 0x000000875c877209 */ /* 0x000fe40007810000 */
[C---:B------:R-:W-:Y:S01]  /*8cc0*/  ISETP.GT.AND P2, PT, R191.reuse, 0xb0, PT ;  /* 0x000000b0bf00780c */ /* 0x040fe20003f44270 */
[----:B------:R-:W1:Y:S01]  /*8cd0*/  MUFU.TANH R105, R105 ;  /* 0x0000006900697308 */ /* 0x000e620000002400 */
[----:B--2---:R-:W-:Y:S02]  /*8ce0*/  FSEL R224, R224, -INF , P3 ;  /* 0xff800000e0e07808 */ /* 0x004fe40001800000 */
[----:B------:R-:W-:Y:S02]  /*8cf0*/  FMNMX.FTZ R135, R222, R135, !PT ;  /* 0x00000087de877209 */ /* 0x000fe40007810000 */
[----:B------:R-:W-:-:S02]  /*8d00*/  ISETP.GT.AND P3, PT, R191, 0xb1, PT ;  /* 0x000000b1bf00780c */ /* 0x000fc40003f64270 */
[----:B-----5:R-:W-:Y:S01]  /*8d10*/  FSEL R96, R109, -INF , P2 ;  /* 0xff8000006d607808 */ /* 0x020fe20001000000 */
[----:B------:R-:W-:Y:S01]  /*8d20*/  MUFU.TANH R171, R171 ;  /* 0x000000ab00ab7308 */ /* 0x000fe20000002400 */
[----:B------:R-:W-:Y:S02]  /*8d30*/  FMNMX.FTZ R135, R224, R135, !PT ;  /* 0x00000087e0877209 */ /* 0x000fe40007810000 */
[C---:B------:R-:W-:Y:S02]  /*8d40*/  ISETP.GT.AND P2, PT, R191.reuse, 0xb8, PT ;  /* 0x000000b8bf00780c */ /* 0x040fe40003f44270 */
[----:B------:R-:W-:Y:S02]  /*8d50*/  FSEL R226, R226, -INF , P3 ;  /* 0xff800000e2e27808 */ /* 0x000fe40001800000 */
[----:B------:R-:W-:Y:S01]  /*8d60*/  FMNMX.FTZ R135, R96, R135, !PT ;  /* 0x0000008760877209 */ /* 0x000fe20007810000 */
[----:B------:R-:W2:Y:S01]  /*8d70*/  MUFU.TANH R109, R125 ;  /* 0x0000007d006d7308 */ /* 0x000ea20000002400 */
[----:B------:R-:W-:-:S02]  /*8d80*/  ISETP.GT.AND P3, PT, R191, 0xb9, PT ;  /* 0x000000b9bf00780c */ /* 0x000fc40003f64270 */
[----:B------:R-:W-:Y:S02]  /*8d90*/  FSEL R9, R113, -INF , P2 ;  /* 0xff80000071097808 */ /* 0x000fe40001000000 */
[----:B------:R-:W-:Y:S02]  /*8da0*/  FMNMX.FTZ R135, R226, R135, !PT ;  /* 0x00000087e2877209 */ /* 0x000fe40007810000 */
[----:B------:R-:W-:Y:S01]  /*8db0*/  ISETP.GT.AND P2, PT, R191, 0xc0, PT ;  /* 0x000000c0bf00780c */ /* 0x000fe20003f44270 */
[----:B------:R-:W3:Y:S01]  /*8dc0*/  MUFU.TANH R113, R131 ;  /* 0x0000008300717308 */ /* 0x000ee20000002400 */
[----:B------:R-:W-:Y:S01]  /*8dd0*/  FSEL R93, R117, -INF , P3 ;  /* 0xff800000755d7808 */ /* 0x000fe20001800000 */
[----:B------:R-:W-:Y:S01]  /*8de0*/  FMUL.FTZ R117, R0, R100 ;  /* 0x0000006400757220 */ /* 0x000fe20000410000 */
[----:B------:R-:W-:Y:S02]  /*8df0*/  FMNMX.FTZ R135, R9, R135, !PT ;  /* 0x0000008709877209 */ /* 0x000fe40007810000 */
[----:B------:R-:W-:-:S02]  /*8e00*/  ISETP.GT.AND P3, PT, R191, 0xc1, PT ;  /* 0x000000c1bf00780c */ /* 0x000fc40003f64270 */
[----:B------:R-:W-:Y:S01]  /*8e10*/  FSEL R100, R88, -INF , P2 ;  /* 0xff80000058647808 */ /* 0x000fe20001000000 */
[----:B------:R4:W5:Y:S01]  /*8e20*/  MUFU.TANH R125, R117 ;  /* 0x00000075007d7308 */ /* 0x0009620000002400 */
        /* <DEDUP_REMOVED lines=10> */
[----:B------:R-:W5:Y:S01]  /*8ed0*/  MUFU.TANH R89, R89 ;  /* 0x0000005900597308 */ /* 0x000f620000002400 */
[----:B-1----:R-:W-:Y:S02]  /*8ee0*/  FSEL R105, R105, -INF , P3 ;  /* 0xff80000069697808 */ /* 0x002fe40001800000 */
[----:B----4-:R-:W-:Y:S01]  /*8ef0*/  FMNMX.FTZ R117, R101, R88, !PT ;  /* 0x0000005865757209 */ /* 0x010fe20007810000 */
[----:B------:R-:W-:Y:S01]  /*8f00*/  FMUL.FTZ R88, R0, R110 ;  /* 0x0000006e00587220 */ /* 0x000fe20000410000 */
[----:B------:R-:W-:-:S02]  /*8f10*/  ISETP.GT.AND P3, PT, R191, 0xd1, PT ;  /* 0x000000d1bf00780c */ /* 0x000fc40003f64270 */
[----:B--2---:R-:W-:Y:S01]  /*8f20*/  FSEL R110, R109, -INF , P2 ;  /* 0xff8000006d6e7808 */ /* 0x004fe20001000000 */
[----:B------:R-:W-:Y:S01]  /*8f30*/  MUFU.TANH R175, R175 ;  /* 0x000000af00af7308 */ /* 0x000fe20000002400 */
[----:B------:R-:W-:Y:S02]  /*8f40*/  FMNMX.FTZ R117, R105, R117, !PT ;  /* 0x0000007569757209 */ /* 0x000fe40007810000 */
[----:B------:R-:W-:Y:S02]  /*8f50*/  ISETP.GT.AND P2, PT, R191, 0xd8, PT ;  /* 0x000000d8bf00780c */ /* 0x000fe40003f44270 */
[----:B---3--:R-:W-:Y:S02]  /*8f60*/  FSEL R113, R113, -INF , P3 ;  /* 0xff80000071717808 */ /* 0x008fe40001800000 */
[----:B------:R-:W-:Y:S01]  /*8f70*/  FMNMX.FTZ R121, R110, R117, !PT ;  /* 0x000000756e797209 */ /* 0x000fe20007810000 */
[----:B------:R-:W-:Y:S01]  /*8f80*/  FMUL.FTZ R117, R0, R111 ;  /* 0x0000006f00757220 */ /* 0x000fe20000410000 */
[----:B-----5:R-:W-:Y:S01]  /*8f90*/  FSEL R111, R125, -INF , P2 ;  /* 0xff8000007d6f7808 */ /* 0x020fe20001000000 */
[----:B------:R1:W-:Y:S01]  /*8fa0*/  MUFU.TANH R109, R88 ;  /* 0x00000058006d7308 */ /* 0x0003e20000002400 */
[C---:B------:R-:W-:Y:S01]  /*8fb0*/  ISETP.GT.AND P3, PT, R191.reuse, 0xd9, PT ;  /* 0x000000d9bf00780c */ /* 0x040fe20003f64270 */
[----:B------:R-:W-:Y:S01]  /*8fc0*/  VIADD R191, R191, 0x8 ;  /* 0x00000008bfbf7836 */ /* 0x000fe20000000000 */
[----:B------:R-:W-:-:S02]  /*8fd0*/  FMNMX.FTZ R125, R113, R121, !PT ;  /* 0x00000079717d7209 */ /* 0x000fc40007810000 */
[----:B------:R-:W-:Y:S02]  /*8fe0*/  FSEL R121, R89, -INF , P3 ;  /* 0xff80000059797808 */ /* 0x000fe40001800000 */
[----:B------:R-:W-:Y:S01]  /*8ff0*/  FMNMX.FTZ R125, R111, R125, !PT ;  /* 0x0000007d6f7d7209 */ /* 0x000fe20007810000 */
[----:B------:R-:W2:Y:S01]  /*9000*/  LDC R89, c[0x0][0x988] ;  /* 0x00026200ff597b82 */ /* 0x000ea20000000800 */
[----:B------:R-:W-:Y:S01]  /*9010*/  ISETP.GT.AND P5, PT, R191, RZ, PT ;  /* 0x000000ffbf00720c */ /* 0x000fe20003fa4270 */
[----:B------:R-:W-:Y:S01]  /*9020*/  MUFU.TANH R178, R178 ;  /* 0x000000b200b27308 */ /* 0x000fe20000002400 */
[----:B------:R-:W-:Y:S02]  /*9030*/  FMNMX.FTZ R125, R121, R125, !PT ;  /* 0x0000007d797d7209 */ /* 0x000fe40007810000 */
[----:B------:R-:W-:Y:S02]  /*9040*/  ISETP.GT.AND P6, PT, R191, 0x1, PT ;  /* 0x00000001bf00780c */ /* 0x000fe40003fc4270 */
[----:B------:R-:W-:Y:S01]  /*9050*/  FSEL R11, R11, -INF , P5 ;  /* 0xff8000000b0b7808 */ /* 0x000fe20002800000 */
[----:B-1----:R-:W1:Y:S01]  /*9060*/  SHFL.BFLY PT, R88, R125, 0x2, 0x1f ;  /* 0x0c401f007d587f89 */ /* 0x002e6200000e0000 */
[----:B------:R-:W-:Y:S01]  /*9070*/  ISETP.GT.AND P3, PT, R191, 0x8, PT ;  /* 0x00000008bf00780c */ /* 0x000fe20003f64270 */
[----:B------:R-:W3:Y:S01]  /*9080*/  MUFU.TANH R179, R179 ;  /* 0x000000b300b37308 */ /* 0x000ee20000002400 */
[----:B------:R-:W-:-:S02]  /*9090*/  FSEL R12, R12, -INF , P6 ;  /* 0xff8000000c0c7808 */ /* 0x000fc40003000000 */
[----:B------:R-:W-:Y:S02]  /*90a0*/  FMNMX.FTZ R161, R11, R8, !PT ;  /* 0x000000080ba17209 */ /* 0x000fe40007810000 */
[----:B------:R-:W-:Y:S02]  /*90b0*/  ISETP.GT.AND P4, PT, R191, 0x9, PT ;  /* 0x00000009bf00780c */ /* 0x000fe40003f84270 */
[----:B------:R-:W-:Y:S01]  /*90c0*/  FSEL R15, R15, -INF , P3 ;  /* 0xff8000000f0f7808 */ /* 0x000fe20001800000 */
[----:B------:R-:W4:Y:S01]  /*90d0*/  MUFU.TANH R182, R182 ;  /* 0x000000b600b67308 */ /* 0x000f220000002400 */
[----:B------:R-:W-:Y:S02]  /*90e0*/  FMNMX.FTZ R161, R12, R161, !PT ;  /* 0x000000a10ca17209 */ /* 0x000fe40007810000 */
[----:B------:R-:W-:Y:S02]  /*90f0*/  ISETP.GT.AND P5, PT, R191, 0x10, PT ;  /* 0x00000010bf00780c */ /* 0x000fe40003fa4270 */
[----:B------:R-:W-:-:S02]  /*9100*/  FSEL R20, R20, -INF , P4 ;  /* 0xff80000014147808 */ /* 0x000fc40002000000 */
[----:B------:R-:W-:Y:S01]  /*9110*/  FMNMX.FTZ R165, R15, R161, !PT ;  /* 0x000000a10fa57209 */ /* 0x000fe20007810000 */
[----:B------:R-:W-:Y:S01]  /*9120*/  MUFU.TANH R183, R183 ;  /* 0x000000b700b77308 */ /* 0x000fe20000002400 */
[C---:B------:R-:W-:Y:S02]  /*9130*/  ISETP.GT.AND P6, PT, R191.reuse, 0x11, PT ;  /* 0x00000011bf00780c */ /* 0x040fe40003fc4270 */
[----:B------:R-:W-:Y:S02]  /*9140*/  FMNMX.FTZ R165, R20, R165, !PT ;  /* 0x000000a514a57209 */ /* 0x000fe40007810000 */
[----:B------:R-:W-:Y:S02]  /*9150*/  ISETP.GT.AND P3, PT, R191, 0x18, PT ;  /* 0x00000018bf00780c */ /* 0x000fe40003f64270 */
[----:B-1----:R-:W-:Y:S01]  /*9160*/  FMNMX.FTZ R131, R125, R88, !PT ;  /* 0x000000587d837209 */ /* 0x002fe20007810000 */
[----:B------:R-:W-:Y:S01]  /*9170*/  FMUL.FTZ R125, R0, R103 ;  /* 0x00000067007d7220 */ /* 0x000fe20000410000 */
[----:B------:R-:W-:Y:S01]  /*9180*/  FSEL R186, R186, -INF , P6 ;  /* 0xff800000baba7808 */ /* 0x000fe20003000000 */
[----:B------:R-:W-:Y:S01]  /*9190*/  MUFU.TANH R154, R154 ;  /* 0x0000009a009a7308 */ /* 0x000fe20000002400 */
[----:B------:R-:W-:Y:S01]  /*91a0*/  ISETP.GT.AND P4, PT, R191, 0x19, PT ;  /* 0x00000019bf00780c */ /* 0x000fe20003f84270 */
[----:B------:R-:W1:Y:S01]  /*91b0*/  SHFL.BFLY PT, R88, R131, 0x1, 0x1f ;  /* 0x0c201f0083587f89 */ /* 0x000e6200000e0000 */
[----:B------:R-:W-:Y:S01]  /*91c0*/  FSEL R189, R189, -INF , P3 ;  /* 0xff800000bdbd7808 */ /* 0x000fe20001800000 */
[----:B------:R-:W-:-:S02]  /*91d0*/  WARPGROUP.DEPBAR.LE gsb0, 0x0 ;  /* 0x00008000000079c5 */ /* 0x000fc40000010000 */
[----:B------:R-:W-:Y:S01]  /*91e0*/  FSEL R190, R190, -INF , P4 ;  /* 0xff800000bebe7808 */ /* 0x000fe20002000000 */
[----:B------:R-:W-:Y:S01]  /*91f0*/  WARPGROUP.ARRIVE ;  /* 0x00000000000079c5 */ /* 0x000fe20000000000 */
[C---:B------:R-:W-:Y:S01]  /*9200*/  ISETP.GT.AND P6, PT, R191.reuse, 0x21, PT ;  /* 0x00000021bf00780c */ /* 0x040fe20003fc4270 */
[----:B------:R-:W5:Y:S01]  /*9210*/  MUFU.TANH R155, R155 ;  /* 0x0000009b009b7308 */ /* 0x000f620000002400 */
[----:B------:R-:W-:Y:S02]  /*9220*/  ISETP.GT.AND P3, PT, R191, 0x28, PT ;  /* 0x00000028bf00780c */ /* 0x000fe40003f64270 */
[----:B------:R-:W-:Y:S01]  /*9230*/  FSEL R171, R171, -INF , P6 ;  /* 0xff800000abab7808 */ /* 0x000fe20003000000 */
[----:B------:R-:W-:Y:S01]  /*9240*/  QGMMA.64x128x32.F32.E4M3.E4M3 R24, R208, gdesc[UR8], R24, gsb0 ;  /* 0x01e00008d0187df3 */ /* 0x000fe20008000818 */
[C---:B------:R-:W-:Y:S01]  /*9250*/  ISETP.GT.AND P4, PT, R191.reuse, 0x29, PT ;  /* 0x00000029bf00780c */ /* 0x040fe20003f84270 */
[----:B------:R-:W-:Y:S01]  /*9260*/  UIADD3 UR10, UR14, 0x500, URZ ;  /* 0x000005000e0a7890 */ /* 0x000fe2000fffe03f */
[----:B------:R-:W-:Y:S01]  /*9270*/  FSEL R174, R174, -INF , P3 ;  /* 0xff800000aeae7808 */ /* 0x000fe20001800000 */
[----:B------:R-:W5:Y:S01]  /*9280*/  MUFU.TANH R158, R158 ;  /* 0x0000009e009e7308 */ /* 0x000f620000002400 */
[C---:B------:R-:W-:Y:S01]  /*9290*/  ISETP.GT.AND P6, PT, R191.reuse, 0x31, PT ;  /* 0x00000031bf00780c */ /* 0x040fe20003fc4270 */
[----:B------:R-:W-:Y:S01]  /*92a0*/  UMOV UR11, 0xc0000010 ;  /* 0xc0000010000b7882 */ /* 0x000fe20000000000 */
[----:B------:R-:W-:Y:S01]  /*92b0*/  ISETP.GT.AND P3, PT, R191, 0x38, PT ;  /* 0x00000038bf00780c */ /* 0x000fe20003f64270 */
[----:B------:R-:W-:Y:S01]  /*92c0*/  UIADD3 UR14, UR14, 0x600, URZ ;  /* 0x000006000e0e7890 */ /* 0x000fe2000fffe03f */
[----:B---3--:R-:W-:-:S02]  /*92d0*/  FSEL R179, R179, -INF , P6 ;  /* 0xff800000b3b37808 */ /* 0x008fc40003000000 */
[----:B----4-:R-:W-:Y:S01]  /*92e0*/  FSEL R182, R182, -INF , P3 ;  /* 0xff800000b6b67808 */ /* 0x010fe20001800000 */
[----:B------:R-:W-:Y:S01]  /*92f0*/  MUFU.TANH R159, R159 ;  /* 0x0000009f009f7308 */ /* 0x000fe20000002400 */
[----:B-1----:R-:W-:Y:S02]  /*9300*/  FMNMX.FTZ R88, R131, R88, !PT ;  /* 0x0000005883587209 */ /* 0x002fe40007810000 */
[----:B------:R-:W-:Y:S02]  /*9310*/  ISETP.GT.AND P6, PT, R191, 0x41, PT ;  /* 0x00000041bf00780c */ /* 0x000fe40003fc4270 */
[C---:B------:R-:W-:Y:S01]  /*9320*/  FSETP.NEU.FTZ.AND P2, PT, R88.reuse, -INF , PT ;  /* 0xff8000005800780b */ /* 0x040fe20003f5d000 */
[----:B--2---:R-:W-:-:S01]  /*9330*/  FFMA.FTZ R131, R88, R89, -8 ;  /* 0xc100000058837423 */ /* 0x004fc20000010059 */
[----:B------:R-:W-:Y:S01]  /*9340*/  ISETP.GT.AND P3, PT, R191, 0x48, PT ;  /* 0x00000048bf00780c */ /* 0x000fe20003f64270 */
[----:B------:R-:W1:Y:S01]  /*9350*/  MUFU.TANH R162, R162 ;  /* 0x000000a200a27308 */ /* 0x000e620000002400 */
[----:B-----5:R-:W-:-:S02]  /*9360*/  FSEL R155, R155, -INF , P6 ;  /* 0xff8000009b9b7808 */ /* 0x020fc40003000000 */
[----:B------:R-:W-:Y:S02]  /*9370*/  FSEL R103, R131, RZ, P2 ;  /* 0x000000ff83677208 */ /* 0x000fe40001000000 */
[----:B------:R-:W-:Y:S02]  /*9380*/  FSEL R158, R158, -INF , P3 ;  /* 0xff8000009e9e7808 */ /* 0x000fe40001800000 */
[----:B------:R-:W-:Y:S01]  /*9390*/  ISETP.GT.AND P6, PT, R191, 0x51, PT ;  /* 0x00000051bf00780c */ /* 0x000fe20003fc4270 */
        /* <DEDUP_REMOVED lines=10> */
[----:B------:R2:W-:Y:S01]  /*9440*/  MUFU.EX2 R161, R169 ;  /* 0x000000a900a17308 */ /* 0x0005e20000000800 */
[----:B------:R-:W-:Y:S01]  /*9450*/  FMNMX.FTZ R165, R186, R165, !PT ;  /* 0x000000a5baa57209 */ /* 0x000fe20007810000 */
[-CC-:B------:R-:W-:Y:S01]  /*9460*/  FFMA.FTZ R145, R176, R89.reuse, -R103.reuse ;  /* 0x00000059b0917223 */ /* 0x180fe20000010867 */
[----:B------:R-:W-:Y:S01]  /*9470*/  ISETP.GT.AND P5, PT, R191, 0x30, PT ;  /* 0x00000030bf00780c */ /* 0x000fe20003fa4270 */
[--C-:B------:R-:W-:Y:S01]  /*9480*/  FFMA.FTZ R176, R177, R89, -R103.reuse ;  /* 0x00000059b1b07223 */ /* 0x100fe20000010867 */
[----:B------:R-:W-:Y:S01]  /*9490*/  FMNMX.FTZ R165, R189, R165, !PT ;  /* 0x000000a5bda57209 */ /* 0x000fe20007810000 */
[--C-:B------:R-:W-:Y:S01]  /*94a0*/  FFMA.FTZ R177, R108, R89, -R103.reuse ;  /* 0x000000596cb17223 */ /* 0x100fe20000010867 */
[----:B------:R-:W-:Y:S01]  /*94b0*/  FSEL R178, R178, -INF , P5 ;  /* 0xff800000b2b27808 */ /* 0x000fe20002800000 */
[----:B------:R-:W3:Y:S01]  /*94c0*/  MUFU.TANH R163, R163 ;  /* 0x000000a300a37308 */ /* 0x000ee20000002400 */
[----:B------:R-:W-:Y:S01]  /*94d0*/  FMNMX.FTZ R165, R190, R165, !PT ;  /* 0x000000a5bea57209 */ /* 0x000fe20007810000 */
[-CC-:B------:R-:W-:Y:S01]  /*94e0*/  FFMA.FTZ R149, R180, R89.reuse, -R103.reuse ;  /* 0x00000059b4957223 */ /* 0x180fe20000010867 */
[----:B------:R-:W-:Y:S01]  /*94f0*/  ISETP.GT.AND P5, PT, R191, 0x40, PT ;  /* 0x00000040bf00780c */ /* 0x000fe20003fa4270 */
[--C-:B------:R-:W-:Y:S01]  /*9500*/  FFMA.FTZ R180, R181, R89, -R103.reuse ;  /* 0x00000059b5b47223 */ /* 0x100fe20000010867 */
[----:B------:R-:W-:Y:S01]  /*9510*/  FMNMX.FTZ R192, R170, R165, !PT ;  /* 0x000000a5aac07209 */ /* 0x000fe20007810000 */
[-CC-:B------:R-:W-:Y:S01]  /*9520*/  FFMA.FTZ R181, R224, R89.reuse, -R103.reuse ;  /* 0x00000059e0b57223 */ /* 0x180fe20000010867 */
[----:B------:R-:W-:Y:S01]  /*9530*/  FSEL R154, R154, -INF , P5 ;  /* 0xff8000009a9a7808 */ /* 0x000fe20002800000 */
[----:B------:R4:W-:Y:S01]  /*9540*/  MUFU.EX2 R165, R173 ;  /* 0x000000ad00a57308 */ /* 0x0009e20000000800 */
[----:B--2---:R-:W-:Y:S01]  /*9550*/  FMNMX.FTZ R169, R171, R192, !PT ;  /* 0x000000c0aba97209 */ /* 0x004fe20007810000 */
[-CC-:B------:R-:W-:Y:S01]  /*9560*/  FFMA.FTZ R131, R193, R89.reuse, -R103.reuse ;  /* 0x00000059c1837223 */ /* 0x180fe20000010867 */
[----:B------:R-:W-:Y:S01]  /*9570*/  FSEL R192, R175, -INF , P4 ;  /* 0xff800000afc07808 */ /* 0x000fe20002000000 */
[--C-:B------:R-:W-:Y:S01]  /*9580*/  FFMA.FTZ R175, R194, R89, -R103.reuse ;  /* 0x00000059c2af7223 */ /* 0x100fe20000010867 */
[----:B------:R-:W-:Y:S01]  /*9590*/  FMNMX.FTZ R169, R174, R169, !PT ;  /* 0x000000a9aea97209 */ /* 0x000fe20007810000 */
[--C-:B------:R-:W-:Y:S01]  /*95a0*/  FFMA.FTZ R10, R10, R89, -R103.reuse ;  /* 0x000000590a0a7223 */ /* 0x100fe20000010867 */
[----:B------:R-:W-:Y:S01]  /*95b0*/  ISETP.GT.AND P4, PT, R191, 0x39, PT ;  /* 0x00000039bf00780c */ /* 0x000fe20003f84270 */
[----:B------:R-:W2:Y:S01]  /*95c0*/  MUFU.TANH R166, R166 ;  /* 0x000000a600a67308 */ /* 0x000ea20000002400 */
[----:B------:R-:W-:Y:S01]  /*95d0*/  FMNMX.FTZ R169, R192, R169, !PT ;  /* 0x000000a9c0a97209 */ /* 0x000fe20007810000 */
[-CC-:B------:R-:W-:Y:S01]  /*95e0*/  FFMA.FTZ R13, R13, R89.reuse, -R103.reuse ;  /* 0x000000590d0d7223 */ /* 0x180fe20000010867 */
[----:B------:R-:W-:Y:S01]  /*95f0*/  ISETP.GT.AND P5, PT, R191, 0x50, PT ;  /* 0x00000050bf00780c */ /* 0x000fe20003fa4270 */
[--C-:B------:R-:W-:Y:S01]  /*9600*/  FFMA.FTZ R14, R14, R89, -R103.reuse ;  /* 0x000000590e0e7223 */ /* 0x100fe20000010867 */
[----:B------:R-:W-:Y:S01]  /*9610*/  FMNMX.FTZ R194, R178, R169, !PT ;  /* 0x000000a9b2c27209 */ /* 0x000fe20007810000 */
[-CC-:B------:R-:W-:Y:S01]  /*9620*/  FFMA.FTZ R21, R21, R89.reuse, -R103.reuse ;  /* 0x0000005915157223 */ /* 0x180fe20000010867 */
[----:B-1----:R-:W-:Y:S01]  /*9630*/  FSEL R162, R162, -INF , P5 ;  /* 0xff800000a2a27808 */ /* 0x002fe20002800000 */
[----:B------:R1:W-:Y:S01]  /*9640*/  MUFU.EX2 R169, R175 ;  /* 0x000000af00a97308 */ /* 0x0003e20000000800 */
[----:B----4-:R-:W-:Y:S01]  /*9650*/  FMNMX.FTZ R173, R179, R194, !PT ;  /* 0x000000c2b3ad7209 */ /* 0x010fe20007810000 */
[-CC-:B------:R-:W-:Y:S01]  /*9660*/  FFMA.FTZ R121, R121, R89.reuse, -R103.reuse ;  /* 0x0000005979797223 */ /* 0x180fe20000010867 */
[----:B------:R-:W-:Y:S01]  /*9670*/  FSEL R194, R183, -INF , P4 ;  /* 0xff800000b7c27808 */ /* 0x000fe20002000000 */
[--C-:B------:R-:W-:Y:S01]  /*9680*/  FFMA.FTZ R184, R184, R89, -R103.reuse ;  /* 0x00000059b8b87223 */ /* 0x100fe20000010867 */
[----:B------:R-:W-:Y:S01]  /*9690*/  FMNMX.FTZ R173, R182, R173, !PT ;  /* 0x000000adb6ad7209 */ /* 0x000fe20007810000 */
[--C-:B------:R-:W-:Y:S01]  /*96a0*/  FFMA.FTZ R135, R187, R89, -R103.reuse ;  /* 0x00000059bb877223 */ /* 0x100fe20000010867 */
[C---:B------:R-:W-:Y:S01]  /*96b0*/  ISETP.GT.AND P4, PT, R191.reuse, 0x49, PT ;  /* 0x00000049bf00780c */ /* 0x040fe20003f84270 */
[----:B------:R-:W4:Y:S01]  /*96c0*/  MUFU.TANH R167, R167 ;  /* 0x000000a700a77308 */ /* 0x000f220000002400 */
[----:B------:R-:W-:Y:S01]  /*96d0*/  FMNMX.FTZ R173, R194, R173, !PT ;  /* 0x000000adc2ad7209 */ /* 0x000fe20007810000 */
[-CC-:B------:R-:W-:Y:S01]  /*96e0*/  FFMA.FTZ R188, R188, R89.reuse, -R103.reuse ;  /* 0x00000059bcbc7223 */ /* 0x180fe20000010867 */
[----:B------:R-:W-:Y:S01]  /*96f0*/  ISETP.GT.AND P3, PT, R191, 0x58, PT ;  /* 0x00000058bf00780c */ /* 0x000fe20003f64270 */
[--C-:B------:R-:W-:Y:S01]  /*9700*/  FFMA.FTZ R152, R152, R89, -R103.reuse ;  /* 0x0000005998987223 */ /* 0x100fe20000010867 */
[----:B------:R-:W-:Y:S01]  /*9710*/  FMNMX.FTZ R108, R154, R173, !PT ;  /* 0x000000ad9a6c7209 */ /* 0x000fe20007810000 */
[-CC-:B------:R-:W-:Y:S01]  /*9720*/  FFMA.FTZ R153, R153, R89.reuse, -R103.reuse ;  /* 0x0000005999997223 */ /* 0x180fe20000010867 */
[----:B---3--:R-:W-:Y:S01]  /*9730*/  FSEL R163, R163, -INF , P6 ;  /* 0xff800000a3a37808 */ /* 0x008fe20003000000 */
[----:B------:R-:W3:Y:S01]  /*9740*/  MUFU.TANH R138, R138 ;  /* 0x0000008a008a7308 */ /* 0x000ee20000002400 */
[----:B-1----:R-:W-:Y:S01]  /*9750*/  FMNMX.FTZ R175, R155, R108, !PT ;  /* 0x0000006c9baf7209 */ /* 0x002fe20007810000 */
[-CC-:B------:R-:W-:Y:S01]  /*9760*/  FFMA.FTZ R157, R157, R89.reuse, -R103.reuse ;  /* 0x000000599d9d7223 */ /* 0x180fe20000010867 */
[----:B------:R-:W-:Y:S01]  /*9770*/  FSEL R108, R159, -INF , P4 ;  /* 0xff8000009f6c7808 */ /* 0x000fe20002000000 */
[--C-:B------:R-:W-:Y:S01]  /*9780*/  FFMA.FTZ R159, R196, R89, -R103.reuse ;  /* 0x00000059c49f7223 */ /* 0x100fe20000010867 */
[----:B------:R-:W-:Y:S01]  /*9790*/  FMNMX.FTZ R175, R158, R175, !PT ;  /* 0x000000af9eaf7209 */ /* 0x000fe20007810000 */
[--C-:B------:R-:W-:Y:S01]  /*97a0*/  FFMA.FTZ R160, R160, R89, -R103.reuse ;  /* 0x00000059a0a07223 */ /* 0x100fe20000010867 */
[C---:B------:R-:W-:Y:S01]  /*97b0*/  ISETP.GT.AND P4, PT, R191.reuse, 0x59, PT ;  /* 0x00000059bf00780c */ /* 0x040fe20003f84270 */
[----:B------:R-:W1:Y:S01]  /*97c0*/  MUFU.TANH R139, R139 ;  /* 0x0000008b008b7308 */ /* 0x000e620000002400 */
[----:B------:R-:W-:Y:S01]  /*97d0*/  FMNMX.FTZ R175, R108, R175, !PT ;  /* 0x000000af6caf7209 */ /* 0x000fe20007810000 */
[-CC-:B------:R-:W-:Y:S01]  /*97e0*/  FFMA.FTZ R164, R164, R89.reuse, -R103.reuse ;  /* 0x00000059a4a47223 */ /* 0x180fe20000010867 */
[----:B--2---:R-:W-:Y:S01]  /*97f0*/  FSEL R166, R166, -INF , P3 ;  /* 0xff800000a6a67808 */ /* 0x004fe20001800000 */
[--C-:B------:R-:W-:Y:S01]  /*9800*/  FFMA.FTZ R136, R136, R89, -R103.reuse ;  /* 0x0000005988887223 */ /* 0x100fe20000010867 */
[----:B------:R-:W-:Y:S01]  /*9810*/  FMNMX.FTZ R196, R162, R175, !PT ;  /* 0x000000afa2c47209 */ /* 0x000fe20007810000 */
[-CC-:B------:R-:W-:Y:S01]  /*9820*/  FFMA.FTZ R140, R140, R89.reuse, -R103.reuse ;  /* 0x000000598c8c7223 */ /* 0x180fe20000010867 */
[----:B------:R-:W-:Y:S01]  /*9830*/  ISETP.GT.AND P5, PT, R191, 0x60, PT ;  /* 0x00000060bf00780c */ /* 0x000fe20003fa4270 */
[----:B------:R-:W2:Y:S01]  /*9840*/  MUFU.TANH R142, R142 ;  /* 0x0000008e008e7308 */ /* 0x000ea20000002400 */
[----:B------:R-:W-:Y:S01]  /*9850*/  FMNMX.FTZ R175, R163, R196, !PT ;  /* 0x000000c4a3af7209 */ /* 0x000fe20007810000 */
[-CC-:B------:R-:W-:Y:S01]  /*9860*/  FFMA.FTZ R144, R144, R89.reuse, -R103.reuse ;  /* 0x0000005990907223 */ /* 0x180fe20000010867 */
[----:B----4-:R-:W-:Y:S01]  /*9870*/  FSEL R196, R167, -INF , P4 ;  /* 0xff800000a7c47808 */ /* 0x010fe20002000000 */
[--C-:B------:R-:W-:Y:S01]  /*9880*/  FFMA.FTZ R167, R112, R89, -R103.reuse ;  /* 0x0000005970a77223 */ /* 0x100fe20000010867 */
[----:B------:R-:W-:Y:S01]  /*9890*/  FMNMX.FTZ R175, R166, R175, !PT ;  /* 0x000000afa6af7209 */ /* 0x000fe20007810000 */
[-CC-:B------:R-:W-:Y:S01]  /*98a0*/  FFMA.FTZ R198, R198, R89.reuse, -R103.reuse ;  /* 0x00000059c6c67223 */ /* 0x180fe20000010867 */
[C---:B------:R-:W-:Y:S01]  /*98b0*/  ISETP.GT.AND P6, PT, R191.reuse, 0x61, PT ;  /* 0x00000061bf00780c */ /* 0x040fe20003fc4270 */
[----:B------:R-:W4:Y:S01]  /*98c0*/  MUFU.TANH R143, R143 ;  /* 0x0000008f008f7308 */ /* 0x000f220000002400 */
        /* <DEDUP_REMOVED lines=9> */
[----:B------:R-:W-:Y:S01]  /*9960*/  FFMA.FTZ R9, R9, R89, -R103 ;  /* 0x0000005909097223 */ /* 0x000fe20000010867 */
[----:B------:R-:W-:-:S02]  /*9970*/  ISETP.GT.AND P4, PT, R191, 0x69, PT ;  /* 0x00000069bf00780c */ /* 0x000fc40003f84270 */
[----:B--2---:R-:W-:Y:S02]  /*9980*/  FSEL R142, R142, -INF , P3 ;  /* 0xff8000008e8e7808 */ /* 0x004fe40001800000 */
[----:B------:R-:W-:Y:S01]  /*9990*/  FMNMX.FTZ R175, R139, R112, !PT ;  /* 0x000000708baf7209 */ /* 0x000fe20007810000 */
[----:B------:R-:W2:Y:S01]  /*99a0*/  MUFU.TANH R147, R147 ;  /* 0x0000009300937308 */ /* 0x000ea20000002400 */
[----:B------:R-:W-:Y:S02]  /*99b0*/  ISETP.GT.AND P5, PT, R191, 0x70, PT ;  /* 0x00000070bf00780c */ /* 0x000fe40003fa4270 */
[----:B----4-:R-:W-:Y:S01]  /*99c0*/  FSEL R112, R143, -INF , P4 ;  /* 0xff8000008f707808 */ /* 0x010fe20002000000 */
[----:B------:R-:W-:-:S01]  /*99d0*/  FFMA.FTZ R143, R148, R89, -R103 ;  /* 0x00000059948f7223 */ /* 0x000fc20000010867 */
[----:B------:R-:W-:Y:S02]  /*99e0*/  FMNMX.FTZ R175, R142, R175, !PT ;  /* 0x000000af8eaf7209 */ /* 0x000fe40007810000 */
[----:B------:R-:W-:Y:S01]  /*99f0*/  ISETP.GT.AND P6, PT, R191, 0x71, PT ;  /* 0x00000071bf00780c */ /* 0x000fe20003fc4270 */
[----:B------:R-:W3:Y:S01]  /*9a00*/  MUFU.TANH R150, R150 ;  /* 0x0000009600967308 */ /* 0x000ee20000002400 */
[----:B-1----:R-:W-:-:S02]  /*9a10*/  FSEL R146, R146, -INF , P5 ;  /* 0xff80000092927808 */ /* 0x002fc40002800000 */
[----:B------:R-:W-:Y:S02]  /*9a20*/  FMNMX.FTZ R175, R112, R175, !PT ;  /* 0x000000af70af7209 */ /* 0x000fe40007810000 */
[----:B------:R-:W-:Y:S02]  /*9a30*/  ISETP.GT.AND P3, PT, R191, 0x78, PT ;  /* 0x00000078bf00780c */ /* 0x000fe40003f64270 */
[----:B------:R-:W-:Y:S01]  /*9a40*/  FMNMX.FTZ R175, R146, R175, !PT ;  /* 0x000000af92af7209 */ /* 0x000fe20007810000 */
[----:B------:R-:W1:Y:S01]  /*9a50*/  MUFU.TANH R151, R151 ;  /* 0x0000009700977308 */ /* 0x000e620000002400 */
[----:B--2---:R-:W-:Y:S01]  /*9a60*/  FSEL R148, R147, -INF , P6 ;  /* 0xff80000093947808 */ /* 0x004fe20003000000 */
[----:B------:R-:W-:Y:S01]  /*9a70*/  FFMA.FTZ R147, R116, R89, -R103 ;  /* 0x0000005974937223 */ /* 0x000fe20000010867 */
[----:B------:R-:W-:Y:S01]  /*9a80*/  ISETP.GT.AND P4, PT, R191, 0x79, PT ;  /* 0x00000079bf00780c */ /* 0x000fe20003f84270 */
[----:B------:R-:W-:Y:S02]  /*9a90*/  WARPGROUP.DEPBAR.LE gsb0, 0x0 ;  /* 0x00008000000079c5 */ /* 0x000fe40000010000 */
[----:B------:R-:W-:Y:S01]  /*9aa0*/  FMNMX.FTZ R175, R148, R175, !PT ;  /* 0x000000af94af7209 */ /* 0x000fe20007810000 */
[----:B------:R-:W-:Y:S01]  /*9ab0*/  WARPGROUP.ARRIVE ;  /* 0x00000000000079c5 */ /* 0x000fe20000000000 */
[----:B------:R-:W2:Y:S01]  /*9ac0*/  MUFU.TANH R122, R122 ;  /* 0x0000007a007a7308 */ /* 0x000ea20000002400 */
[----:B---3--:R-:W-:-:S02]  /*9ad0*/  FSEL R150, R150, -INF , P3 ;  /* 0xff80000096967808 */ /* 0x008fc40001800000 */
[C---:B------:R-:W-:Y:S02]  /*9ae0*/  ISETP.GT.AND P5, PT, R191.reuse, 0x80, PT ;  /* 0x00000080bf00780c */ /* 0x040fe40003fa4270 */
[----:B------:R-:W-:Y:S01]  /*9af0*/  FMNMX.FTZ R175, R150, R175, !PT ;  /* 0x000000af96af7209 */ /* 0x000fe20007810000 */
[----:B------:R-:W-:Y:S01]  /*9b00*/  QGMMA.64x128x32.F32.E4M3.E4M3 R24, R204, gdesc[UR8], R24, gsb0 ;  /* 0x01e00008cc187df3 */ /* 0x000fe20008000818 */
[----:B------:R-:W-:Y:S01]  /*9b10*/  ISETP.GT.AND P6, PT, R191, 0x81, PT ;  /* 0x00000081bf00780c */ /* 0x000fe20003fc4270 */
[----:B------:R-:W3:Y:S01]  /*9b20*/  MUFU.TANH R123, R123 ;  /* 0x0000007b007b7308 */ /* 0x000ee20000002400 */
[----:B-1----:R-:W-:Y:S02]  /*9b30*/  FSEL R151, R151, -INF , P4 ;  /* 0xff80000097977808 */ /* 0x002fe40002000000 */
[----:B------:R-:W-:Y:S02]  /*9b40*/  ISETP.GT.AND P3, PT, R191, 0x88, PT ;  /* 0x00000088bf00780c */ /* 0x000fe40003f64270 */
[----:B------:R-:W-:-:S02]  /*9b50*/  FMNMX.FTZ R175, R151, R175, !PT ;  /* 0x000000af97af7209 */ /* 0x000fc40007810000 */
[C---:B------:R-:W-:Y:S01]  /*9b60*/  ISETP.GT.AND P4, PT, R191.reuse, 0x89, PT ;  /* 0x00000089bf00780c */ /* 0x040fe20003f84270 */
[----:B------:R-:W1:Y:S01]  /*9b70*/  MUFU.TANH R126, R126 ;  /* 0x0000007e007e7308 */ /* 0x000e620000002400 */
[----:B--2---:R-:W-:Y:S02]  /*9b80*/  FSEL R122, R122, -INF , P5 ;  /* 0xff8000007a7a7808 */ /* 0x004fe40002800000 */
[----:B------:R-:W-:Y:S02]  /*9b90*/  ISETP.GT.AND P5, PT, R191, 0x90, PT ;  /* 0x00000090bf00780c */ /* 0x000fe40003fa4270 */
[----:B------:R-:W-:-:S03]  /*9ba0*/  FMNMX.FTZ R116, R122, R175, !PT ;  /* 0x000000af7a747209 */ /* 0x000fc60007810000 */
[----:B------:R-:W2:Y:S01]  /*9bb0*/  MUFU.TANH R127, R127 ;  /* 0x0000007f007f7308 */ /* 0x000ea20000002400 */
[----:B---3--:R-:W-:Y:S02]  /*9bc0*/  FSEL R123, R123, -INF , P6 ;  /* 0xff8000007b7b7808 */ /* 0x008fe40003000000 */
[----:B------:R-:W-:Y:S02]  /*9bd0*/  ISETP.GT.AND P6, PT, R191, 0x91, PT ;  /* 0x00000091bf00780c */ /* 0x000fe40003fc4270 */
[----:B------:R-:W-:-:S03]  /*9be0*/  FMNMX.FTZ R175, R123, R116, !PT ;  /* 0x000000747baf7209 */ /* 0x000fc60007810000 */
[----:B------:R-:W3:Y:S01]  /*9bf0*/  MUFU.TANH R129, R129 ;  /* 0x0000008100817308 */ /* 0x000ee20000002400 */
[----:B-1----:R-:W-:Y:S02]  /*9c00*/  FSEL R126, R126, -INF , P3 ;  /* 0xff8000007e7e7808 */ /* 0x002fe40001800000 */
[----:B------:R-:W-:Y:S02]  /*9c10*/  ISETP.GT.AND P3, PT, R191, 0x98, PT ;  /* 0x00000098bf00780c */ /* 0x000fe40003f64270 */
[----:B------:R-:W-:-:S03]  /*9c20*/  FMNMX.FTZ R175, R126, R175, !PT ;  /* 0x000000af7eaf7209 */ /* 0x000fc60007810000 */
[----:B------:R-:W1:Y:S01]  /*9c30*/  MUFU.TANH R130, R130 ;  /* 0x0000008200827308 */ /* 0x000e620000002400 */
[----:B--2---:R-:W-:Y:S01]  /*9c40*/  FSEL R116, R127, -INF , P4 ;  /* 0xff8000007f747808 */ /* 0x004fe20002000000 */
[----:B------:R-:W-:Y:S01]  /*9c50*/  FFMA.FTZ R127, R124, R89, -R103 ;  /* 0x000000597c7f7223 */ /* 0x000fe20000010867 */
[----:B------:R-:W-:Y:S02]  /*9c60*/  ISETP.GT.AND P4, PT, R191, 0x99, PT ;  /* 0x00000099bf00780c */ /* 0x000fe40003f84270 */
[----:B------:R-:W-:-:S03]  /*9c70*/  FMNMX.FTZ R175, R116, R175, !PT ;  /* 0x000000af74af7209 */ /* 0x000fc60007810000 */
[----:B------:R-:W2:Y:S01]  /*9c80*/  MUFU.TANH R133, R133 ;  /* 0x0000008500857308 */ /* 0x000ea20000002400 */
[----:B---3--:R-:W-:Y:S01]  /*9c90*/  FSEL R124, R129, -INF , P5 ;  /* 0xff800000817c7808 */ /* 0x008fe20002800000 */
[----:B------:R-:W-:Y:S01]  /*9ca0*/  FFMA.FTZ R129, R216, R89, -R103 ;  /* 0x00000059d8817223 */ /* 0x000fe20000010867 */
        /* <DEDUP_REMOVED lines=21> */
[-CC-:B------:R-:W-:Y:S01]  /*9e00*/  FFMA.FTZ R107, R128, R89.reuse, -R103.reuse ;  /* 0x00000059806b7223 */ /* 0x180fe20000010867 */
[----:B------:R-:W-:Y:S01]  /*9e10*/  FSEL R128, R109, -INF , P3 ;  /* 0xff8000006d807808 */ /* 0x000fe20001800000 */
[----:B------:R-:W-:Y:S01]  /*9e20*/  FFMA.FTZ R109, R220, R89, -R103 ;  /* 0x00000059dc6d7223 */ /* 0x000fe20000010867 */
[----:B------:R-:W-:Y:S02]  /*9e30*/  FMNMX.FTZ R175, R218, R175, !PT ;  /* 0x000000afdaaf7209 */ /* 0x000fe40007810000 */
[----:B------:R-:W-:Y:S01]  /*9e40*/  ISETP.GT.AND P6, PT, R191, 0xb1, PT ;  /* 0x000000b1bf00780c */ /* 0x000fe20003fc4270 */
[----:B------:R-:W2:Y:S01]  /*9e50*/  MUFU.TANH R115, R115 ;  /* 0x0000007300737308 */ /* 0x000ea20000002400 */
[----:B---3--:R-:W-:Y:S02]  /*9e60*/  FSEL R117, R117, -INF , P4 ;  /* 0xff80000075757808 */ /* 0x008fe40002000000 */
[----:B------:R-:W-:-:S02]  /*9e70*/  FMNMX.FTZ R220, R128, R175, !PT ;  /* 0x000000af80dc7209 */ /* 0x000fc40007810000 */
[----:B------:R-:W-:Y:S02]  /*9e80*/  ISETP.GT.AND P3, PT, R191, 0xb8, PT ;  /* 0x000000b8bf00780c */ /* 0x000fe40003f64270 */
[----:B------:R-:W-:Y:S01]  /*9e90*/  FMNMX.FTZ R175, R117, R220, !PT ;  /* 0x000000dc75af7209 */ /* 0x000fe20007810000 */
[----:B------:R-:W-:Y:S01]  /*9ea0*/  MUFU.TANH R118, R118 ;  /* 0x0000007600767308 */ /* 0x000fe20000002400 */
[----:B-1----:R-:W-:Y:S02]  /*9eb0*/  FSEL R114, R114, -INF , P5 ;  /* 0xff80000072727808 */ /* 0x002fe40002800000 */
[C---:B------:R-:W-:Y:S02]  /*9ec0*/  ISETP.GT.AND P4, PT, R191.reuse, 0xb9, PT ;  /* 0x000000b9bf00780c */ /* 0x040fe40003f84270 */
[----:B------:R-:W-:Y:S02]  /*9ed0*/  FMNMX.FTZ R175, R114, R175, !PT ;  /* 0x000000af72af7209 */ /* 0x000fe40007810000 */
[----:B------:R-:W-:Y:S01]  /*9ee0*/  ISETP.GT.AND P5, PT, R191, 0xc0, PT ;  /* 0x000000c0bf00780c */ /* 0x000fe20003fa4270 */
[----:B------:R-:W1:Y:S01]  /*9ef0*/  MUFU.TANH R119, R119 ;  /* 0x0000007700777308 */ /* 0x000e620000002400 */
[----:B--2---:R-:W-:-:S02]  /*9f00*/  FSEL R220, R115, -INF , P6 ;  /* 0xff80000073dc7808 */ /* 0x004fc40003000000 */
[----:B------:R-:W-:Y:S02]  /*9f10*/  ISETP.GT.AND P6, PT, R191, 0xc1, PT ;  /* 0x000000c1bf00780c */ /* 0x000fe40003fc4270 */
[----:B------:R-:W-:-:S03]  /*9f20*/  FMNMX.FTZ R175, R220, R175, !PT ;  /* 0x000000afdcaf7209 */ /* 0x000fc60007810000 */
[----:B------:R-:W2:Y:S08]  /*9f30*/  MUFU.TANH R90, R90 ;  /* 0x0000005a005a7308 */ /* 0x000eb00000002400 */
[----:B------:R-:W3:Y:S01]  /*9f40*/  MUFU.TANH R91, R91 ;  /* 0x0000005b005b7308 */ /* 0x000ee20000002400 */
[----:B-1----:R-:W-:Y:S02]  /*9f50*/  FSEL R119, R119, -INF , P4 ;  /* 0xff80000077777808 */ /* 0x002fe40002000000 */
[----:B------:R-:W-:-:S05]  /*9f60*/  ISETP.GT.AND P4, PT, R191, 0xc9, PT ;  /* 0x000000c9bf00780c */ /* 0x000fca0003f84270 */
[----:B------:R1:W-:Y:S01]  /*9f70*/  MUFU.EX2 R173, R177 ;  /* 0x000000b100ad7308 */ /* 0x0003e20000000800 */
[----:B--2---:R-:W-:Y:S02]  /*9f80*/  FSEL R115, R90, -INF , P5 ;  /* 0xff8000005a737808 */ /* 0x004fe40002800000 */
[----:B------:R-:W-:-:S05]  /*9f90*/  ISETP.GT.AND P5, PT, R191, 0xd0, PT ;  /* 0x000000d0bf00780c */ /* 0x000fca0003fa4270 */
[----:B------:R-:W2:Y:S01]  /*9fa0*/  MUFU.TANH R94, R94 ;  /* 0x0000005e005e7308 */ /* 0x000ea20000002400 */
[----:B-1----:R-:W-:-:S01]  /*9fb0*/  FFMA.FTZ R177, R132, R89, -R103 ;  /* 0x0000005984b17223 */ /* 0x002fc20000010867 */
[----:B------:R-:W-:Y:S02]  /*9fc0*/  FSEL R132, R118, -INF , P3 ;  /* 0xff80000076847808 */ /* 0x000fe40001800000 */
[----:B------:R-:W-:Y:S01]  /*9fd0*/  ISETP.GT.AND P3, PT, R191, 0xc8, PT ;  /* 0x000000c8bf00780c */ /* 0x000fe20003f64270 */
[----:B------:R-:W-:Y:S02]  /*9fe0*/  WARPGROUP.DEPBAR.LE gsb0, 0x0 ;  /* 0x00008000000079c5 */ /* 0x000fe40000010000 */
[----:B------:R-:W-:Y:S01]  /*9ff0*/  FMNMX.FTZ R175, R132, R175, !PT ;  /* 0x000000af84af7209 */ /* 0x000fe20007810000 */
[----:B------:R-:W1:Y:S01]  /*a000*/  MUFU.TANH R95, R95 ;  /* 0x0000005f005f7308 */ /* 0x000e620000002400 */
[----:B---3--:R-:W-:Y:S01]  /*a010*/  FSEL R91, R91, -INF , P6 ;  /* 0xff8000005b5b7808 */ /* 0x008fe20003000000 */
[----:B------:R-:W-:Y:S01]  /*a020*/  WARPGROUP.ARRIVE ;  /* 0x00000000000079c5 */ /* 0x000fe20000000000 */
[----:B------:R-:W-:Y:S01]  /*a030*/  FMNMX.FTZ R90, R119, R175, !PT ;  /* 0x000000af775a7209 */ /* 0x000fe20007810000 */
[----:B------:R-:W-:Y:S01]  /*a040*/  FFMA.FTZ R175, R92, R89, -R103 ;  /* 0x000000595caf7223 */ /* 0x000fe20000010867 */
[----:B------:R-:W-:-:S02]  /*a050*/  ISETP.GT.AND P6, PT, R191, 0xd1, PT ;  /* 0x000000d1bf00780c */ /* 0x000fc40003fc4270 */
[----:B------:R-:W-:Y:S01]  /*a060*/  FMNMX.FTZ R90, R115, R90, !PT ;  /* 0x0000005a735a7209 */ /* 0x000fe20007810000 */
[----:B------:R-:W3:Y:S01]  /*a070*/  MUFU.TANH R98, R98 ;  /* 0x0000006200627308 */ /* 0x000ee20000002400 */
[----:B--2---:R-:W-:Y:S01]  /*a080*/  FSEL R94, R94, -INF , P3 ;  /* 0xff8000005e5e7808 */ /* 0x004fe20001800000 */
[----:B------:R-:W-:Y:S01]  /*a090*/  QGMMA.64x128x32.F32.E4M3.E4M3 R24, R200, gdesc[UR12], R24, gsb0 ;  /* 0x01e0000cc8187df3 */ /* 0x000fe20008000818 */
[----:B------:R-:W-:-:S05]  /*a0a0*/  ISETP.GT.AND P3, PT, R191, 0xd8, PT ;  /* 0x000000d8bf00780c */ /* 0x000fca0003f64270 */
[----:B------:R-:W2:Y:S01]  /*a0b0*/  MUFU.TANH R99, R99 ;  /* 0x0000006300637308 */ /* 0x000ea20000002400 */
[----:B-1----:R-:W-:Y:S01]  /*a0c0*/  FSEL R92, R95, -INF , P4 ;  /* 0xff8000005f5c7808 */ /* 0x002fe20002000000 */
[----:B------:R-:W-:Y:S01]  /*a0d0*/  FFMA.FTZ R95, R222, R89, -R103 ;  /* 0x00000059de5f7223 */ /* 0x000fe20000010867 */
[----:B------:R-:W-:-:S05]  /*a0e0*/  ISETP.GT.AND P4, PT, R191, 0xd9, PT ;  /* 0x000000d9bf00780c */ /* 0x000fca0003f84270 */
[----:B------:R-:W1:Y:S01]  /*a0f0*/  MUFU.TANH R102, R102 ;  /* 0x0000006600667308 */ /* 0x000e620000002400 */
[----:B---3--:R-:W-:-:S07]  /*a100*/  FSEL R98, R98, -INF , P5 ;  /* 0xff80000062627808 */ /* 0x008fce0002800000 */
[----:B------:R3:W-:Y:S01]  /*a110*/  MUFU.EX2 R118, R177 ;  /* 0x000000b100767308 */ /* 0x0007e20000000800 */
[----:B--2---:R-:W-:Y:S01]  /*a120*/  FSEL R222, R99, -INF , P6 ;  /* 0xff80000063de7808 */ /* 0x004fe20003000000 */
[-CC-:B------:R-:W-:Y:S01]  /*a130*/  FFMA.FTZ R99, R226, R89.reuse, -R103.reuse ;  /* 0x00000059e2637223 */ /* 0x180fe20000010867 */
[----:B------:R-:W-:-:S01]  /*a140*/  FFMA.FTZ R226, R93, R89, -R103 ;  /* 0x000000595de27223 */ /* 0x000fc20000010867 */
[-CC-:B------:R-:W-:Y:S01]  /*a150*/  FFMA.FTZ R93, R100, R89.reuse, -R103.reuse ;  /* 0x00000059645d7223 */ /* 0x180fe20000010867 */
[----:B------:R-:W-:-:S01]  /*a160*/  FFMA.FTZ R100, R97, R89, -R103 ;  /* 0x0000005961647223 */ /* 0x000fc20000010867 */
[-CC-:B------:R-:W-:Y:S01]  /*a170*/  FFMA.FTZ R97, R101, R89.reuse, -R103.reuse ;  /* 0x0000005965617223 */ /* 0x180fe20000010867 */
[----:B------:R-:W-:-:S01]  /*a180*/  FFMA.FTZ R101, R105, R89, -R103 ;  /* 0x0000005969657223 */ /* 0x000fc20000010867 */
[----:B------:R-:W2:Y:S01]  /*a190*/  MUFU.TANH R125, R125 ;  /* 0x0000007d007d7308 */ /* 0x000ea20000002400 */
[----:B---3--:R-:W-:Y:S01]  /*a1a0*/  FMNMX.FTZ R177, R91, R90, !PT ;  /* 0x0000005a5bb17209 */ /* 0x008fe20007810000 */
[-CC-:B------:R-:W-:Y:S01]  /*a1b0*/  FFMA.FTZ R105, R110, R89.reuse, -R103.reuse ;  /* 0x000000596e697223 */ /* 0x180fe20000010867 */
[----:B-1----:R-:W-:Y:S01]  /*a1c0*/  FSEL R224, R102, -INF , P3 ;  /* 0xff80000066e07808 */ /* 0x002fe20001800000 */
[----:B------:R-:W-:Y:S01]  /*a1d0*/  FFMA.FTZ R110, R113, R89, -R103 ;  /* 0x00000059716e7223 */ /* 0x000fe20000010867 */
[----:B------:R-:W-:-:S03]  /*a1e0*/  FMNMX.FTZ R177, R94, R177, !PT ;  /* 0x000000b15eb17209 */ /* 0x000fc60007810000 */
[----:B------:R1:W-:Y:S01]  /*a1f0*/  MUFU.EX2 R102, R181 ;  /* 0x000000b500667308 */ /* 0x0003e20000000800 */
[----:B------:R-:W-:-:S04]  /*a200*/  FMNMX.FTZ R177, R92, R177, !PT ;  /* 0x000000b15cb17209 */ /* 0x000fc80007810000 */
[----:B------:R-:W-:-:S03]  /*a210*/  FMNMX.FTZ R177, R98, R177, !PT ;  /* 0x000000b162b17209 */ /* 0x000fc60007810000 */
[----:B------:R-:W-:Y:S01]  /*a220*/  MUFU.EX2 R131, R131 ;  /* 0x0000008300837308 */ /* 0x000fe20000000800 */
[----:B------:R-:W-:Y:S01]  /*a230*/  FMNMX.FTZ R177, R222, R177, !PT ;  /* 0x000000b1deb17209 */ /* 0x000fe20007810000 */
[----:B-1----:R-:W-:Y:S01]  /*a240*/  FFMA.FTZ R181, R111, R89, -R103 ;  /* 0x000000596fb57223 */ /* 0x002fe20000010867 */
[----:B--2---:R-:W-:Y:S02]  /*a250*/  FSEL R125, R125, -INF , P4 ;  /* 0xff8000007d7d7808 */ /* 0x004fe40002000000 */
[----:B------:R-:W-:Y:S02]  /*a260*/  FMNMX.FTZ R90, R224, R177, !PT ;  /* 0x000000b1e05a7209 */ /* 0x000fe40007810000 */
[----:B------:R-:W-:Y:S01]  /*a270*/  FSEL R111, R88, RZ, P2 ;  /* 0x000000ff586f7208 */ /* 0x000fe20001000000 */
[----:B------:R-:W-:Y:S01]  /*a280*/  MUFU.EX2 R10, R10 ;  /* 0x0000000a000a7308 */ /* 0x000fe20000000800 */
[----:B------:R-:W-:-:S03]  /*a290*/  FMNMX.FTZ R90, R125, R90, !PT ;  /* 0x0000005a7d5a7209 */ /* 0x000fc60007810000 */
[----:B------:R-:W-:Y:S02]  /*a2a0*/  FADD.FTZ R6, -R111, R6 ;  /* 0x000000066f067221 */ /* 0x000fe40000010100 */
[----:B------:R-:W1:Y:S02]  /*a2b0*/  SHFL.BFLY PT, R177, R90, 0x2, 0x1f ;  /* 0x0c401f005ab17f89 */ /* 0x000e6400000e0000 */
[----:B------:R-:W-:Y:S01]  /*a2c0*/  FMUL.FTZ R6, R6, R89 ;  /* 0x0000005906067220 */ /* 0x000fe20000410000 */
[----:B------:R-:W-:Y:S08]  /*a2d0*/  MUFU.EX2 R13, R13 ;  /* 0x0000000d000d7308 */ /* 0x000ff00000000800 */
[----:B------:R-:W2:Y:S08]  /*a2e0*/  MUFU.EX2 R6, R6 ;  /* 0x0000000600067308 */ /* 0x000eb00000000800 */
[----:B------:R-:W3:Y:S01]  /*a2f0*/  MUFU.EX2 R14, R14 ;  /* 0x0000000e000e7308 */ /* 0x000ee20000000800 */
[----:B-1----:R-:W-:-:S07]  /*a300*/  FMNMX.FTZ R177, R90, R177, !PT ;  /* 0x000000b15ab17209 */ /* 0x002fce0007810000 */
[----:B------:R1:W-:Y:S01]  /*a310*/  MUFU.EX2 R111, R121 ;  /* 0x00000079006f7308 */ /* 0x0003e20000000800 */
[----:B--2---:R-:W-:-:S01]  /*a320*/  FFMA.FTZ R195, R6, R4, R131 ;  /* 0x0000000406c37223 */ /* 0x004fc20000010083 */
[----:B------:R-:W2:Y:S06]  /*a330*/  SHFL.BFLY PT, R90, R177, 0x1, 0x1f ;  /* 0x0c201f00b15a7f89 */ /* 0x000eac00000e0000 */
[----:B------:R-:W4:Y:S08]  /*a340*/  MUFU.EX2 R21, R21 ;  /* 0x0000001500157308 */ /* 0x000f300000000800 */
[----:B------:R-:W5:Y:S08]  /*a350*/  MUFU.EX2 R184, R184 ;  /* 0x000000b800b87308 */ /* 0x000f700000000800 */
[----:B------:R-:W5:Y:S01]  /*a360*/  MUFU.EX2 R135, R135 ;  /* 0x0000008700877308 */ /* 0x000f620000000800 */
[----:B--2---:R-:W-:-:S04]  /*a370*/  FMNMX.FTZ R90, R177, R90, !PT ;  /* 0x0000005ab15a7209 */ /* 0x004fc80007810000 */
[C---:B------:R-:W-:Y:S01]  /*a380*/  FSETP.NEU.FTZ.AND P2, PT, R90.reuse, -INF , PT ;  /* 0xff8000005a00780b */ /* 0x040fe20003f5d000 */
[----:B------:R-:W-:-:S02]  /*a390*/  FFMA.FTZ R113, R90, R89, -8 ;  /* 0xc10000005a717423 */ /* 0x000fc40000010059 */
[----:B------:R-:W2:Y:S03]  /*a3a0*/  MUFU.EX2 R188, R188 ;  /* 0x000000bc00bc7308 */ /* 0x000ea60000000800 */
        /* <DEDUP_REMOVED lines=14> */
[----:B------:R-:W-:Y:S01]  /*a490*/  MUFU.EX2 R212, R212 ;  /* 0x000000d400d47308 */ /* 0x000fe20000000800 */
[----:B-1----:R-:W-:-:S01]  /*a4a0*/  FFMA.FTZ R121, R186, R89, -R113 ;  /* 0x00000059ba797223 */ /* 0x002fc20000010871 */
[-CC-:B------:R-:W-:Y:S01]  /*a4b0*/  FFMA.FTZ R191, R112, R89.reuse, -R113.reuse ;  /* 0x0000005970bf7223 */ /* 0x180fe20000010871 */
[-C--:B------:R-:W-:Y:S01]  /*a4c0*/  FMUL.FTZ R189, R142, R89.reuse ;  /* 0x000000598ebd7220 */ /* 0x080fe20000410000 */
        /* <DEDUP_REMOVED lines=9> */
[----:B---3--:R-:W-:-:S01]  /*a560*/  FADD.FTZ R146, R14, R195 ;  /* 0x000000c30e927221 */ /* 0x008fc20000010000 */
[-CC-:B------:R-:W-:Y:S01]  /*a570*/  FFMA.FTZ R179, R179, R89.reuse, -R113.reuse ;  /* 0x00000059b3b37223 */ /* 0x180fe20000010871 */
[----:B------:R-:W-:-:S01]  /*a580*/  FFMA.FTZ R182, R182, R89, -R113 ;  /* 0x00000059b6b67223 */ /* 0x000fc20000010871 */
[----:B------:R-:W1:Y:S01]  /*a590*/  MUFU.EX2 R189, R189 ;  /* 0x000000bd00bd7308 */ /* 0x000e620000000800 */
[----:B----4-:R-:W-:-:S01]  /*a5a0*/  FADD.FTZ R195, R21, R146 ;  /* 0x0000009215c37221 */ /* 0x010fc20000010000 */
[-CC-:B------:R-:W-:Y:S01]  /*a5b0*/  FFMA.FTZ R183, R194, R89.reuse, -R113.reuse ;  /* 0x00000059c2b77223 */ /* 0x180fe20000010871 */
[----:B------:R-:W-:-:S01]  /*a5c0*/  FFMA.FTZ R154, R154, R89, -R113 ;  /* 0x000000599a9a7223 */ /* 0x000fc20000010871 */
[----:B------:R-:W-:Y:S01]  /*a5d0*/  FFMA.FTZ R155, R155, R89, -R113 ;  /* 0x000000599b9b7223 */ /* 0x000fe20000010871 */
[----:B-----5:R-:W-:-:S01]  /*a5e0*/  FADD.FTZ R146, R184, R195 ;  /* 0x000000c3b8927221 */ /* 0x020fc20000010000 */
[-CC-:B------:R-:W-:Y:S01]  /*a5f0*/  FFMA.FTZ R158, R158, R89.reuse, -R113.reuse ;  /* 0x000000599e9e7223 */ /* 0x180fe20000010871 */
[----:B------:R-:W-:-:S01]  /*a600*/  FFMA.FTZ R163, R163, R89, -R113 ;  /* 0x00000059a3a37223 */ /* 0x000fc20000010871 */
[----:B------:R-:W3:Y:S01]  /*a610*/  MUFU.EX2 R12, R12 ;  /* 0x0000000c000c7308 */ /* 0x000ee20000000800 */
[----:B------:R-:W-:-:S01]  /*a620*/  FADD.FTZ R195, R135, R146 ;  /* 0x0000009287c37221 */ /* 0x000fc20000010000 */
[-CC-:B------:R-:W-:Y:S01]  /*a630*/  FFMA.FTZ R187, R196, R89.reuse, -R113.reuse ;  /* 0x00000059c4bb7223 */ /* 0x180fe20000010871 */
[----:B------:R-:W-:-:S01]  /*a640*/  FFMA.FTZ R138, R138, R89, -R113 ;  /* 0x000000598a8a7223 */ /* 0x000fc20000010871 */
[----:B------:R-:W-:Y:S01]  /*a650*/  FFMA.FTZ R139, R139, R89, -R113 ;  /* 0x000000598b8b7223 */ /* 0x000fe20000010871 */
[----:B--2---:R-:W-:-:S01]  /*a660*/  FADD.FTZ R146, R188, R195 ;  /* 0x000000c3bc927221 */ /* 0x004fc20000010000 */
[-CC-:B------:R-:W-:Y:S01]  /*a670*/  FFMA.FTZ R193, R148, R89.reuse, -R113.reuse ;  /* 0x0000005994c17223 */ /* 0x180fe20000010871 */
[----:B------:R-:W-:-:S01]  /*a680*/  FFMA.FTZ R142, R150, R89, -R113 ;  /* 0x00000059968e7223 */ /* 0x000fc20000010871 */
[----:B------:R-:W2:Y:S01]  /*a690*/  MUFU.EX2 R15, R15 ;  /* 0x0000000f000f7308 */ /* 0x000ea20000000800 */
[----:B-1----:R-:W-:-:S01]  /*a6a0*/  FFMA.FTZ R4, R189, R3, R212 ;  /* 0x00000003bd047223 */ /* 0x002fc200000100d4 */
[----:B------:R-:W-:Y:S01]  /*a6b0*/  FADD.FTZ R195, R137, R146 ;  /* 0x0000009289c37221 */ /* 0x000fe20000010000 */
[----:B------:R-:W-:-:S01]  /*a6c0*/  FFMA.FTZ R151, R151, R89, -R113 ;  /* 0x0000005997977223 */ /* 0x000fc20000010871 */
[----:B------:R-:W-:Y:S01]  /*a6d0*/  FFMA.FTZ R122, R122, R89, -R113 ;  /* 0x000000597a7a7223 */ /* 0x000fe20000010871 */
[----:B------:R-:W-:-:S01]  /*a6e0*/  FADD.FTZ R3, R11, R4 ;  /* 0x000000040b037221 */ /* 0x000fc20000010000 */
        /* <DEDUP_REMOVED lines=8> */
[----:B------:R-:W-:-:S02]  /*a770*/  WARPGROUP.DEPBAR.LE gsb0, 0x0 ;  /* 0x00008000000079c5 */ /* 0x000fc40000010000 */
[----:B------:R-:W3:Y:S01]  /*a780*/  MUFU.EX2 R121, R121 ;  /* 0x0000007900797308 */ /* 0x000ee20000000800 */
[----:B--2---:R-:W-:-:S01]  /*a790*/  FADD.FTZ R3, R15, R4 ;  /* 0x000000040f037221 */ /* 0x004fc20000010000 */
[-CC-:B------:R-:W-:Y:S01]  /*a7a0*/  FFMA.FTZ R119, R119, R89.reuse, -R113.reuse ;  /* 0x0000005977777223 */ /* 0x180fe20000010871 */
[----:B------:R-:W-:-:S01]  /*a7b0*/  FFMA.FTZ R115, R115, R89, -R113 ;  /* 0x0000005973737223 */ /* 0x000fc20000010871 */
[----:B------:R-:W-:-:S04]  /*a7c0*/  FFMA.FTZ R92, R92, R89, -R113 ;  /* 0x000000595c5c7223 */ /* 0x000fc80000010871 */
        /* <DEDUP_REMOVED lines=10> */
[----:B------:R3:W-:Y:S01]  /*a870*/  MUFU.EX2 R103, R181 ;  /* 0x000000b500677308 */ /* 0x0007e20000000800 */
[----:B--2---:R-:W-:-:S01]  /*a880*/  FADD.FTZ R146, R168, R195 ;  /* 0x000000c3a8927221 */ /* 0x004fc20000010000 */
[-CC-:B------:R-:W-:Y:S01]  /*a890*/  FFMA.FTZ R195, R116, R89.reuse, -R113.reuse ;  /* 0x0000005974c37223 */ /* 0x180fe20000010871 */
[----:B------:R-:W-:-:S05]  /*a8a0*/  FFMA.FTZ R116, R124, R89, -R113 ;  /* 0x000000597c747223 */ /* 0x000fca0000010871 */
[----:B------:R-:W2:Y:S01]  /*a8b0*/  MUFU.EX2 R141, R141 ;  /* 0x0000008d008d7308 */ /* 0x000ea20000000800 */
[----:B---3--:R-:W-:-:S01]  /*a8c0*/  FFMA.FTZ R181, R192, R89, -R113 ;  /* 0x00000059c0b57223 */ /* 0x008fc20000010871 */
[----:B-1----:R-:W-:-:S06]  /*a8d0*/  FADD.FTZ R3, R171, R4 ;  /* 0x00000004ab037221 */ /* 0x002fcc0000010000 */
        /* <DEDUP_REMOVED lines=11> */
[----:B------:R-:W-:-:S05]  /*a990*/  IMAD.U32 R146, RZ, RZ, UR54 ;  /* 0x00000036ff927e24 */ /* 0x000fca000f8e00ff */
[----:B------:R-:W-:Y:S01]  /*a9a0*/  @!P0 LEA R146, R146, UR37, 0x3 ;  /* 0x0000002592928c11 */ /* 0x000fe2000f8e18ff */
[----:B------:R-:W1:Y:S01]  /*a9b0*/  MUFU.EX2 R179, R179 ;  /* 0x000000b300b37308 */ /* 0x000e620000000800 */
[----:B---3--:R-:W-:-:S07]  /*a9c0*/  FADD.FTZ R4, R178, R3 ;  /* 0x00000003b2047221 */ /* 0x008fce0000010000 */
[----:B------:R-:W3:Y:S01]  /*a9d0*/  MUFU.EX2 R149, R149 ;  /* 0x0000009500957308 */ /* 0x000ee20000000800 */
[----:B--2---:R-:W-:-:S01]  /*a9e0*/  FADD.FTZ R124, R176, R197 ;  /* 0x000000c5b07c7221 */ /* 0x004fc20000010000 */
[----:B------:R-:W-:-:S06]  /*a9f0*/  FFMA.FTZ R197, R130, R89, -R113 ;  /* 0x0000005982c57223 */ /* 0x000fcc0000010871 */
[----:B------:R-:W2:Y:S01]  /*aa00*/  MUFU.EX2 R182, R182 ;  /* 0x000000b600b67308 */ /* 0x000ea20000000800 */
[----:B-1----:R-:W-:-:S07]  /*aa10*/  FADD.FTZ R3, R179, R4 ;  /* 0x00000004b3037221 */ /* 0x002fce0000010000 */
[----:B------:R-:W1:Y:S01]  /*aa20*/  MUFU.EX2 R180, R180 ;  /* 0x000000b400b47308 */ /* 0x000e620000000800 */
[----:B---3--:R-:W-:-:S01]  /*aa30*/  FADD.FTZ R199, R149, R124 ;  /* 0x0000007c95c77221 */ /* 0x008fc20000010000 */
[----:B------:R-:W-:-:S06]  /*aa40*/  FFMA.FTZ R124, R216, R89, -R113 ;  /* 0x00000059d87c7223 */ /* 0x000fcc0000010871 */
        /* <DEDUP_REMOVED lines=12> */
[----:B---3--:R-:W-:-:S04]  /*ab10*/  FADD.FTZ R4, R153, R4 ;  /* 0x0000000499047221 */ /* 0x008fc80000010000 */
        /* <DEDUP_REMOVED lines=11> */
[----:B------:R-:W-:-:S03]  /*abd0*/  FADD.FTZ R3, R165, R4 ;  /* 0x00000004a5037221 */ /* 0x000fc60000010000 */
[----:B------:R-:W1:Y:S01]  /*abe0*/  MUFU.EX2 R164, R164 ;  /* 0x000000a400a47308 */ /* 0x000e620000000800 */
[----:B---3--:R-:W-:-:S01]  /*abf0*/  FADD.FTZ R130, R108, R205 ;  /* 0x000000cd6c827221 */ /* 0x008fc20000010000 */
[----:B------:R-:W-:-:S06]  /*ac00*/  FFMA.FTZ R205, R218, R89, -R113 ;  /* 0x00000059dacd7223 */ /* 0x000fcc0000010871 */
[----:B------:R-:W3:Y:S01]  /*ac10*/  MUFU.EX2 R162, R162 ;  /* 0x000000a200a27308 */ /* 0x000ee20000000800 */
[----:B--2---:R-:W-:-:S07]  /*ac20*/  FADD.FTZ R207, R163, R130 ;  /* 0x00000082a3cf7221 */ /* 0x004fce0000010000 */
[----:B------:R-:W2:Y:S01]  /*ac30*/  MUFU.EX2 R187, R187 ;  /* 0x000000bb00bb7308 */ /* 0x000ea20000000800 */
[----:B-1----:R-:W-:-:S04]  /*ac40*/  FADD.FTZ R4, R164, R3 ;  /* 0x00000003a4047221 */ /* 0x002fc80000010000 */
[----:B------:R-:W-:-:S03]  /*ac50*/  FADD.FTZ R3, R169, R4 ;  /* 0x00000004a9037221 */ /* 0x000fc60000010000 */
        /* <DEDUP_REMOVED lines=66> */
[----:B------:R-:W-:Y:S01]  /*b080*/  FADD.FTZ R3, R118, R91 ;  /* 0x0000005b76037221 */ /* 0x000fe20000010000 */
[----:B------:R-:W-:-:S05]  /*b090*/  FFMA.FTZ R91, R94, R89, -R113 ;  /* 0x000000595e5b7223 */ /* 0x000fca0000010871 */
        /* <DEDUP_REMOVED lines=19> */
[----:B---3--:R-:W-:-:S01]  /*b1d0*/  FADD.FTZ R4, R96, R201 ;  /* 0x000000c960047221 */ /* 0x008fc20000010000 */
[----:B------:R-:W-:-:S06]  /*b1e0*/  FFMA.FTZ R201, R222, R89, -R113 ;  /* 0x00000059dec97223 */ /* 0x000fcc0000010871 */
[----:B------:R-:W3:Y:S01]  /*b1f0*/  MUFU.EX2 R207, R207 ;  /* 0x000000cf00cf7308 */ /* 0x000ee20000000800 */
[----:B--2---:R-:W-:-:S01]  /*b200*/  FADD.FTZ R98, R114, R3 ;  /* 0x0000000372627221 */ /* 0x004fc20000010000 */
[----:B------:R-:W-:-:S05]  /*b210*/  IADD3 R3, -R227, 0xb, RZ ;  /* 0x0000000be3037810 */ /* 0x000fca0007ffe1ff */
[----:B------:R2:W-:Y:S06]  /*b220*/  BAR.ARV R3, 0x100 ;  /* 0x000400030000751d */ /* 0x0005ec0000002000 */
[----:B------:R-:W4:Y:S01]  /*b230*/  MUFU.EX2 R9, R9 ;  /* 0x0000000900097308 */ /* 0x000f220000000800 */
[----:B-1----:R-:W-:-:S01]  /*b240*/  FADD.FTZ R4, R99, R4 ;  /* 0x0000000463047221 */ /* 0x002fc20000010000 */
[----:B--2---:R-:W-:Y:S02]  /*b250*/  @!P0 VIADD R3, R146, 0x2e840 ;  /* 0x0002e84092038836 */ /* 0x004fe40000000000 */
[----:B---3--:R-:W-:-:S01]  /*b260*/  FADD.FTZ R203, R207, R98 ;  /* 0x00000062cfcb7221 */ /* 0x008fc20000010000 */
        /* <DEDUP_REMOVED lines=35> */
[----:B------:R-:W-:-:S03]  /*b4a0*/  FADD.FTZ R134, R103, R134 ;  /* 0x0000008667867221 */ /* 0x000fc60000010000 */
[----:B------:R-:W3:Y:S01]  /*b4b0*/  MUFU.EX2 R113, R113 ;  /* 0x0000007100717308 */ /* 0x000ee20000000800 */
[----:B--2---:R-:W-:-:S01]  /*b4c0*/  FADD.FTZ R3, R201, R4 ;  /* 0x00000004c9037221 */ /* 0x004fc20000010000 */
[----:B------:R-:W-:-:S03]  /*b4d0*/  FADD.FTZ R4, R111, R134 ;  /* 0x000000866f047221 */ /* 0x000fc60000010000 */
[----:B-1----:R-:W-:-:S04]  /*b4e0*/  FADD.FTZ R146, R98, R3 ;  /* 0x0000000362927221 */ /* 0x002fc80000010000 */
[----:B---3--:R-:W-:Y:S01]  /*b4f0*/  FADD.FTZ R3, R113, R146 ;  /* 0x0000009271037221 */ /* 0x008fe20000010000 */
[----:B------:R-:W-:Y:S06]  /*b500*/  @!P1 BRA `(.L_x_7168) ;  /* 0x0000000000049947 */ /* 0x000fec0003800000 */
[----:B------:R-:W-:Y:S01]  /*b510*/  BPT.TRAP 0x1 ;  /* 0x000000040000795c */ /* 0x000fe20000300000 */
.L_x_7168:
        /* <DEDUP_REMOVED lines=13> */
[----:B------:R-:W-:Y:S01]  /*b5f0*/  F2FP.SATFINITE.E4M3.F32.PACK_AB_MERGE_C R91, R132, R115, R91 ;  /* 0x00000073845b723e */ /* 0x000fe2000480705b */
        /* <DEDUP_REMOVED lines=121> */
.L_x_7159:
[----:B------:R-:W-:-:S13]  /*bd90*/  ISETP.LE.AND P2, PT, RZ, UR41, PT ;  /* 0x00000029ff007c0c */ /* 0x000fda000bf43270 */
[----:B------:R-:W-:Y:S05]  /*bda0*/  @!P2 BRA `(.L_x_7170) ;  /* 0x0000004000f4a947 */ /* 0x000fea0003800000 */
[----:B------:R-:W-:Y:S01]  /*bdb0*/  IMAD.MOV.U32 R7, RZ, RZ, R90 ;  /* 0x000000ffff077224 */ /* 0x000fe200078e005a */
[----:B------:R-:W-:Y:S01]  /*bdc0*/  UMOV UR40, UR48 ;  /* 0x0000003000287c82 */ /* 0x000fe20008000000 */
[----:B------:R-:W-:Y:S02]  /*bdd0*/  IMAD.MOV.U32 R6, RZ, RZ, R88 ;  /* 0x000000ffff067224 */ /* 0x000fe400078e0058 */
[----:B------:R-:W-:-:S07]  /*bde0*/  IMAD.MOV.U32 R8, RZ, RZ, R2 ;  /* 0x000000ffff087224 */ /* 0x000fce00078e0002 */
.L_x_7180:
        /* <DEDUP_REMOVED lines=9> */
.L_x_7172:
[----:B------:R-:W-:Y:S01]  /*be80*/  ULEA UR6, UR48, UR37, 0x3 ;  /* 0x0000002530067291 */ /* 0x000fe2000f8e183f */
[----:B------:R-:W-:-:S08]  /*be90*/  SHF.L.U32 R9, R2, 0x1f, RZ ;  /* 0x0000001f02097819 */ /* 0x000fd000000006ff */
[----:B------:R1:W2:Y:S01]  /*bea0*/  SYNCS.PHASECHK.TRANS64.TRYWAIT P2, [UR6+0x2e830], R9 ;  /* 0x02e83009ff0075a7 */ /* 0x0002a20008040146 */
[----:B------:R-:W-:Y:S05]  /*beb0*/  @!P1 BRA `(.L_x_7173) ;  /* 0x0000000000049947 */ /* 0x000fea0003800000 */
[----:B------:R-:W-:Y:S01]  /*bec0*/  BPT.TRAP 0x1 ;  /* 0x000000040000795c */ /* 0x000fe20000300000 */
.L_x_7173:
[----:B--2---:R-:W-:Y:S05]  /*bed0*/  @P2 BRA `(.L_x_7171) ;  /* 0x0000000000082947 */ /* 0x004fea0003800000 */
[----:B------:R-:W2:Y:S02]  /*bee0*/  SYNCS.PHASECHK.TRANS64.TRYWAIT P2, [UR6+0x2e830], R9 ;  /* 0x02e83009ff0075a7 */ /* 0x000ea40008040146 */
[----:B--2---:R-:W-:Y:S05]  /*bef0*/  @!P2 BRA `(.L_x_7174) ;  /* 0x0000009c00eca947 */ /* 0x004fea0003800000 */
.L_x_7171:
[----:B--2---:R-:W2:Y:S01]  /*bf00*/  S2R R10, SR_TID.X ;  /* 0x00000000000a7919 */ /* 0x004ea20000002100 */
[----:B------:R-:W-:Y:S01]  /*bf10*/  R2UR UR45, R5 ;  /* 0x00000000052d72ca */ /* 0x000fe200000e0000 */
[----:B------:R-:W-:Y:S01]  /*bf20*/  UMOV UR19, 0x40000040 ;  /* 0x4000004000137882 */ /* 0x000fe20000000000 */
[----:B------:R-:W-:Y:S01]  /*bf30*/  UMOV UR20, UR16 ;  /* 0x0000001000147c82 */ /* 0x000fe20008000000 */
[----:B------:R-:W-:Y:S01]  /*bf40*/  UMOV UR21, UR17 ;  /* 0x0000001100157c82 */ /* 0x000fe20008000000 */
        /* <DEDUP_REMOVED lines=9> */
[----:B------:R-:W-:Y:S01]  /*bfe0*/  UIMAD UR45, UR48, 0x700, UR45 ;  /* 0x00000700302d78a4 */ /* 0x000fe2000f8e022d */
[----:B------:R-:W-:Y:S01]  /*bff0*/  UMOV UR35, 0x40000040 ;  /* 0x4000004000237882 */ /* 0x000fe20000000000 */
[----:B------:R-:W-:-:S02]  /*c000*/  UMOV UR7, 0x40000040 ;  /* 0x4000004000077882 */ /* 0x000fc40000000000 */
[----:B------:R-:W-:Y:S02]  /*c010*/  UIADD3 UR22, UR45, 0x100, URZ ;  /* 0x000001002d167890 */ /* 0x000fe4000fffe03f */
[----:B------:R-:W-:Y:S02]  /*c020*/  UIADD3 UR26, UR45, 0x200, URZ ;  /* 0x000002002d1a7890 */ /* 0x000fe4000fffe03f */
[----:B------:R-:W-:Y:S01]  /*c030*/  UMOV UR18, UR45 ;  /* 0x0000002d00127c82 */ /* 0x000fe20008000000 */
[----:B------:R-:W-:Y:S02]  /*c040*/  UIADD3 UR30, UR45, 0x300, URZ ;  /* 0x000003002d1e7890 */ /* 0x000fe4000fffe03f */
[----:B------:R-:W-:Y:S02]  /*c050*/  UIADD3 UR34, UR45, 0x400, URZ ;  /* 0x000004002d227890 */ /* 0x000fe4000fffe03f */
[----:B------:R-:W-:Y:S02]  /*c060*/  UIADD3 UR6, UR45, 0x600, URZ ;  /* 0x000006002d067890 */ /* 0x000fe4000fffe03f */
[----:B------:R-:W-:Y:S01]  /*c070*/  UIADD3 UR10, UR45, 0x602, URZ ;  /* 0x000006022d0a7890 */ /* 0x000fe2000fffe03f */
[----:B------:R-:W-:Y:S01]  /*c080*/  UMOV UR11, 0x40000040 ;  /* 0x40000040000b7882 */ /* 0x000fe20000000000 */
[----:B--2---:R-:W-:Y:S01]  /*c090*/  SHF.R.U32.HI R10, RZ, 0x7, R10 ;  /* 0x00000007ff0a7819 */ /* 0x004fe2000001160a */
[----:B------:R-:W-:Y:S01]  /*c0a0*/  UIADD3 UR14, UR45, 0x6, URZ ;  /* 0x000000062d0e7890 */ /* 0x000fe2000fffe03f */
[----:B------:R-:W-:-:S03]  /*c0b0*/  UMOV UR15, 0x40000040 ;  /* 0x40000040000f7882 */ /* 0x000fc60000000000 */
        /* <DEDUP_REMOVED lines=157> */
.L_x_7176:
[----:B------:R-:W-:Y:S01]  /*ca90*/  ULEA UR6, UR40, UR37, 0x3 ;  /* 0x0000002528067291 */ /* 0x000fe2000f8e183f */
[----:B------:R-:W-:-:S08]  /*caa0*/  SHF.L.U32 R8, R8, 0x1f, RZ ;  /* 0x0000001f08087819 */ /* 0x000fd000000006ff */
[----:B------:R1:W2:Y:S01]  /*cab0*/  SYNCS.PHASECHK.TRANS64.TRYWAIT P2, [UR6+0x2e850], R8 ;  /* 0x02e85008ff0075a7 */ /* 0x0002a20008040146 */
[----:B------:R-:W-:Y:S05]  /*cac0*/  @!P1 BRA `(.L_x_7177) ;  /* 0x0000000000049947 */ /* 0x000fea0003800000 */
[----:B------:R-:W-:Y:S01]  /*cad0*/  BPT.TRAP 0x1 ;  /* 0x000000040000795c */ /* 0x000fe20000300000 */
.L_x_7177:
[----:B--2---:R-:W-:Y:S05]  /*cae0*/  @P2 BRA `(.L_x_7175) ;  /* 0x0000000000082947 */ /* 0x004fea0003800000 */
[----:B------:R-:W2:Y:S02]  /*caf0*/  SYNCS.PHASECHK.TRANS64.TRYWAIT P2, [UR6+0x2e850], R8 ;  /* 0x02e85008ff0075a7 */ /* 0x000ea40008040146 */
[----:B--2---:R-:W-:Y:S05]  /*cb00*/  @!P2 BRA `(.L_x_7178) ;  /* 0x000000940000a947 */ /* 0x004fea0003800000 */
.L_x_7175:
[----:B------:R-:W-:Y:S01]  /*cb10*/  UIADD3 UR6, UR37, 0x400, URZ ;  /* 0x0000040025067890 */ /* 0x000fe2000fffe03f */
[----:B------:R-:W-:Y:S01]  /*cb20*/  WARPGROUP.ARRIVE ;  /* 0x00000000000079c5 */ /* 0x000fe20000000000 */
[----:B------:R-:W-:Y:S01]  /*cb30*/  UMOV UR7, 0xc0000010 ;  /* 0xc000001000077882 */ /* 0x000fe20000000000 */
[----:B------:R-:W-:Y:S01]  /*cb40*/  UMOV UR11, 0xc0000010 ;  /* 0xc0000010000b7882 */ /* 0x000fe20000000000 */
[----:B------:R-:W-:Y:S01]  /*cb50*/  USHF.R.U32.HI UR6, URZ, 0x4, UR6 ;  /* 0x000000043f067899 */ /* 0x000fe20008011606 */
[C---:B--2---:R-:W-:Y:S01]  /*cb60*/  FMUL.FTZ R9, R0.reuse, R184 ;  /* 0x000000b800097220 */ /* 0x044fe20000410000 */
[C---:B------:R-:W-:Y:S01]  /*cb70*/  FMUL.FTZ R10, R0.reuse, R186 ;  /* 0x000000ba000a7220 */ /* 0x040fe20000410000 */
[C---:B-1----:R-:W-:Y:S01]  /*cb80*/  FMUL.FTZ R8, R0.reuse, R185 ;  /* 0x000000b900087220 */ /* 0x042fe20000410000 */
        /* <DEDUP_REMOVED lines=141> */
[----:B------:R-:W-:-:S06]  /*d460*/  UMOV UR7, 0xc0000010 ;  /* 0xc000001000077882 */ /* 0x000fcc0000000000 */
[----:B------:R-:W1:Y:S01]  /*d470*/  MUFU.TANH R194, R194 ;  /* 0x000000c200c27308 */ /* 0x000e620000002400 */
[----:B--2---:R-:W-:-:S07]  /*d480*/  FMNMX.FTZ R171, R168, R171, !PT ;  /* 0x000000aba8ab7209 */ /* 0x004fce0007810000 */
[----:B------:R-:W2:Y:S01]  /*d490*/  MUFU.TANH R196, R196 ;  /* 0x000000c400c47308 */ /* 0x000ea20000002400 */
[----:B---3--:R-:W-:Y:S01]  /*d4a0*/  FMNMX.FTZ R173, R170, R173, !PT ;  /* 0x000000adaaad7209 */ /* 0x008fe20007810000 */
[----:B------:R-:W-:Y:S02]  /*d4b0*/  WARPGROUP.DEPBAR.LE gsb0, 0x0 ;  /* 0x00008000000079c5 */ /* 0x000fe40000010000 */
[----:B------:R-:W-:Y:S01]  /*d4c0*/  WARPGROUP.ARRIVE ;  /* 0x00000000000079c5 */ /* 0x000fe20000000000 */
[----:B------:R-:W-:-:S03]  /*d4d0*/  FMUL.FTZ R224, R0, R179 ;  /* 0x000000b300e07220 */ /* 0x000fc60000410000 */
[----:B------:R-:W3:Y:S01]  /*d4e0*/  MUFU.TANH R172, R172 ;  /* 0x000000ac00ac7308 */ /* 0x000ee20000002400 */
[----:B-1----:R-:W-:Y:S01]  /*d4f0*/  FMNMX.FTZ R171, R194, R171, !PT ;  /* 0x000000abc2ab7209 */ /* 0x002fe20007810000 */
[----:B------:R-:W-:Y:S01]  /*d500*/  FMUL.FTZ R226, R0, R181 ;  /* 0x000000b500e27220 */ /* 0x000fe20000410000 */
[----:B------:R-:W1:Y:S01]  /*d510*/  S2R R227, SR_TID.X ;  /* 0x0000000000e37919 */ /* 0x000e620000002100 */
[----:B------:R-:W-:Y:S01]  /*d520*/  QGMMA.64x128x32.F32.E4M3.E4M3 R24, R220, gdesc[UR8], R24, gsb0 ;  /* 0x01e00008dc187df3 */ /* 0x000fe20008000818 */
[----:B------:R-:W-:Y:S01]  /*d530*/  UIADD3 UR10, UR6, 0x200, URZ ;  /* 0x00000200060a7890 */ /* 0x000fe2000fffe03f */
[----:B------:R-:W-:Y:S02]  /*d540*/  UMOV UR11, 0xc0000010 ;  /* 0xc0000010000b7882 */ /* 0x000fe40000000000 */
[----:B------:R-:W4:Y:S01]  /*d550*/  MUFU.TANH R174, R174 ;  /* 0x000000ae00ae7308 */ /* 0x000f220000002400 */
[----:B--2---:R-:W-:-:S07]  /*d560*/  FMNMX.FTZ R173, R196, R173, !PT ;  /* 0x000000adc4ad7209 */ /* 0x004fce0007810000 */
[----:B------:R-:W2:Y:S01]  /*d570*/  MUFU.TANH R198, R198 ;  /* 0x000000c600c67308 */ /* 0x000ea20000002400 */
[----:B---3--:R-:W-:-:S07]  /*d580*/  FMNMX.FTZ R171, R172, R171, !PT ;  /* 0x000000abacab7209 */ /* 0x008fce0007810000 */
[----:B------:R-:W3:Y:S01]  /*d590*/  MUFU.TANH R176, R176 ;  /* 0x000000b000b07308 */ /* 0x000ee20000002400 */
[----:B----4-:R-:W-:-:S07]  /*d5a0*/  FMNMX.FTZ R173, R174, R173, !PT ;  /* 0x000000adaead7209 */ /* 0x010fce0007810000 */
[----:B------:R-:W-:Y:S01]  /*d5b0*/  MUFU.TANH R178, R178 ;  /* 0x000000b200b27308 */ /* 0x000fe20000002400 */
[----:B--2---:R-:W-:Y:S02]  /*d5c0*/  FMNMX.FTZ R171, R198, R171, !PT ;  /* 0x000000abc6ab7209 */ /* 0x004fe40007810000 */
[----:B-1----:R-:W-:-:S05]  /*d5d0*/  SHF.R.U32.HI R227, RZ, 0x7, R227 ;  /* 0x00000007ffe37819 */ /* 0x002fca00000116e3 */
[----:B------:R-:W-:Y:S01]  /*d5e0*/  MUFU.TANH R224, R224 ;  /* 0x000000e000e07308 */ /* 0x000fe20000002400 */
[----:B---3--:R-:W-:-:S07]  /*d5f0*/  FMNMX.FTZ R171, R176, R171, !PT ;  /* 0x000000abb0ab7209 */ /* 0x008fce0007810000 */
        /* <DEDUP_REMOVED lines=14> */
[----:B------:R-:W-:Y:S01]  /*d6e0*/  WARPGROUP.ARRIVE ;  /* 0x00000000000079c5 */ /* 0x000fe20000000000 */
[C---:B------:R-:W-:Y:S01]  /*d6f0*/  FMUL.FTZ R220, R0.reuse, R175 ;  /* 0x000000af00dc7220 */ /* 0x040fe20000410000 */
[----:B------:R-:W-:-:S03]  /*d700*/  FMUL.FTZ R222, R0, R177 ;  /* 0x000000b100de7220 */ /* 0x000fc60000410000 */
[----:B------:R-:W-:Y:S01]  /*d710*/  MUFU.TANH R162, R162 ;  /* 0x000000a200a27308 */ /* 0x000fe20000002400 */
[----:B------:R-:W-:Y:S01]  /*d720*/  QGMMA.64x128x32.F32.E4M3.E4M3 R24, R216, gdesc[UR8], R24, gsb0 ;  /* 0x01e00008d8187df3 */ /* 0x000fe20008000818 */
[----:B------:R-:W-:Y:S01]  /*d730*/  UIADD3 UR10, UR6, 0x300, URZ ;  /* 0x00000300060a7890 */ /* 0x000fe2000fffe03f */
[----:B------:R-:W-:-:S05]  /*d740*/  UMOV UR11, 0xc0000010 ;  /* 0xc0000010000b7882 */ /* 0x000fca0000000000 */
[----:B------:R-:W1:Y:S08]  /*d750*/  MUFU.TANH R220, R220 ;  /* 0x000000dc00dc7308 */ /* 0x000e700000002400 */
[----:B------:R-:W2:Y:S08]  /*d760*/  MUFU.TANH R222, R222 ;  /* 0x000000de00de7308 */ /* 0x000eb00000002400 */
[----:B------:R-:W3:Y:S01]  /*d770*/  MUFU.TANH R161, R161 ;  /* 0x000000a100a17308 */ /* 0x000ee20000002400 */
[----:B-1----:R-:W-:-:S04]  /*d780*/  FMNMX.FTZ R173, R220, R173, !PT ;  /* 0x000000addcad7209 */ /* 0x002fc80007810000 */
[----:B------:R-:W-:-:S03]  /*d790*/  FMNMX.FTZ R173, R178, R173, !PT ;  /* 0x000000adb2ad7209 */ /* 0x000fc60007810000 */
[----:B------:R-:W1:Y:S01]  /*d7a0*/  MUFU.TANH R163, R163 ;  /* 0x000000a300a37308 */ /* 0x000e620000002400 */
[----:B--2---:R-:W-:Y:S02]  /*d7b0*/  FMNMX.FTZ R171, R222, R171, !PT ;  /* 0x000000abdeab7209 */ /* 0x004fe40007810000 */
[----:B------:R-:W-:Y:S02]  /*d7c0*/  FMNMX.FTZ R173, R224, R173, !PT ;  /* 0x000000ade0ad7209 */ /* 0x000fe40007810000 */
[----:B------:R-:W-:Y:S02]  /*d7d0*/  FMNMX.FTZ R171, R180, R171, !PT ;  /* 0x000000abb4ab7209 */ /* 0x000fe40007810000 */
[----:B------:R-:W-:Y:S01]  /*d7e0*/  FMNMX.FTZ R173, R182, R173, !PT ;  /* 0x000000adb6ad7209 */ /* 0x000fe20007810000 */
[----:B------:R-:W2:Y:S01]  /*d7f0*/  MUFU.TANH R164, R164 ;  /* 0x000000a400a47308 */ /* 0x000ea20000002400 */
[----:B------:R-:W-:Y:S02]  /*d800*/  FMNMX.FTZ R171, R226, R171, !PT ;  /* 0x000000abe2ab7209 */ /* 0x000fe40007810000 */
[----:B------:R-:W-:-:S02]  /*d810*/  FMNMX.FTZ R173, R169, R173, !PT ;  /* 0x000000ada9ad7209 */ /* 0x000fc40007810000 */
[----:B------:R-:W-:Y:S02]  /*d820*/  FMNMX.FTZ R171, R152, R171, !PT ;  /* 0x000000ab98ab7209 */ /* 0x000fe40007810000 */
        /* <DEDUP_REMOVED lines=9> */
[----:B------:R-:W-:Y:S01]  /*d8c0*/  FMNMX.FTZ R175, R160, R171, !PT ;  /* 0x000000aba0af7209 */ /* 0x000fe20007810000 */
[----:B------:R-:W-:Y:S01]  /*d8d0*/  FMUL.FTZ R171, R0, R88 ;  /* 0x0000005800ab7220 */ /* 0x000fe20000410000 */
[----:B------:R-:W-:Y:S01]  /*d8e0*/  FMNMX.FTZ R88, R162, R173, !PT ;  /* 0x000000ada2587209 */ /* 0x000fe20007810000 */
[----:B------:R-:W5:Y:S01]  /*d8f0*/  MUFU.TANH R167, R167 ;  /* 0x000000a700a77308 */ /* 0x000f620000002400 */
[----:B---3--:R-:W-:Y:S01]  /*d900*/  FMNMX.FTZ R175, R161, R175, !PT ;  /* 0x000000afa1af7209 */ /* 0x008fe20007810000 */
[----:B------:R-:W-:Y:S01]  /*d910*/  FMUL.FTZ R173, R0, R89 ;  /* 0x0000005900ad7220 */ /* 0x000fe20000410000 */
[----:B-1----:R-:W-:Y:S02]  /*d920*/  FMNMX.FTZ R177, R163, R88, !PT ;  /* 0x00000058a3b17209 */ /* 0x002fe40007810000 */
[----:B--2---:R-:W-:Y:S01]  /*d930*/  FMNMX.FTZ R88, R164, R175, !PT ;  /* 0x000000afa4587209 */ /* 0x004fe20007810000 */
[----:B------:R-:W-:Y:S01]  /*d940*/  FMUL.FTZ R175, R0, R90 ;  /* 0x0000005a00af7220 */ /* 0x000fe20000410000 */
[----:B----4-:R-:W-:Y:S01]  /*d950*/  FMNMX.FTZ R177, R166, R177, !PT ;  /* 0x000000b1a6b17209 */ /* 0x010fe20007810000 */
[----:B------:R-:W1:Y:S01]  /*d960*/  MUFU.TANH R136, R136 ;  /* 0x0000008800887308 */ /* 0x000e620000002400 */
[----:B-----5:R-:W-:-:S07]  /*d970*/  FMNMX.FTZ R89, R165, R88, !PT ;  /* 0x00000058a5597209 */ /* 0x020fce0007810000 */
[----:B------:R-:W2:Y:S01]  /*d980*/  MUFU.TANH R138, R138 ;  /* 0x0000008a008a7308 */ /* 0x000ea20000002400 */
[----:B------:R-:W-:-:S07]  /*d990*/  FMNMX.FTZ R177, R167, R177, !PT ;  /* 0x000000b1a7b17209 */ /* 0x000fce0007810000 */
        /* <DEDUP_REMOVED lines=15> */
[----:B------:R-:W-:Y:S02]  /*da90*/  WARPGROUP.DEPBAR.LE gsb0, 0x0 ;  /* 0x00008000000079c5 */ /* 0x000fe40000010000 */
[----:B------:R-:W-:Y:S01]  /*daa0*/  WARPGROUP.ARRIVE ;  /* 0x00000000000079c5 */ /* 0x000fe20000000000 */
[----:B--2---:R-:W-:-:S04]  /*dab0*/  FMNMX.FTZ R177, R143, R90, !PT ;  /* 0x0000005a8fb17209 */ /* 0x004fc80007810000 */
[----:B------:R-:W2:Y:S01]  /*dac0*/  MUFU.TANH R145, R145 ;  /* 0x0000009100917308 */ /* 0x000ea20000002400 */
[----:B------:R-:W-:Y:S01]  /*dad0*/  QGMMA.64x128x32.F32.E4M3.E4M3 R24, R212, gdesc[UR8], R24, gsb0 ;  /* 0x01e00008d4187df3 */ /* 0x000fe20008000818 */
[----:B---3--:R-:W-:Y:S01]  /*dae0*/  FMNMX.FTZ R88, R144, R89, !PT ;  /* 0x0000005990587209 */ /* 0x008fe20007810000 */
        /* <DEDUP_REMOVED lines=36> */
[----:B------:R-:W-:-:S06]  /*dd30*/  WARPGROUP.DEPBAR.LE gsb0, 0x0 ;  /* 0x00008000000079c5 */ /* 0x000fcc0000010000 */
[----:B------:R-:W2:Y:S01]  /*dd40*/  MUFU.TANH R132, R132 ;  /* 0x0000008400847308 */ /* 0x000ea20000002400 */
[----:B---3--:R-:W-:Y:S01]  /*dd50*/  FMNMX.FTZ R89, R129, R88, !PT ;  /* 0x0000005881597209 */ /* 0x008fe20007810000 */
[----:B------:R-:W-:-:S06]  /*dd60*/  WARPGROUP.ARRIVE ;  /* 0x00000000000079c5 */ /* 0x000fcc0000000000 */
[----:B------:R-:W3:Y:S01]  /*dd70*/  MUFU.TANH R134, R134 ;  /* 0x0000008600867308 */ /* 0x000ee20000002400 */
[----:B-1----:R-:W-:Y:S01]  /*dd80*/  FMNMX.FTZ R177, R131, R90, !PT ;  /* 0x0000005a83b17209 */ /* 0x002fe20007810000 */
[----:B------:R-:W-:Y:S01]  /*dd90*/  QGMMA.64x128x32.F32.E4M3.E4M3 R24, R208, gdesc[UR8], R24, gsb0 ;  /* 0x01e00008d0187df3 */ /* 0x000fe20008000818 */
[----:B------:R-:W-:Y:S01]  /*dda0*/  UIADD3 UR10, UR6, 0x500, URZ ;  /* 0x00000500060a7890 */ /* 0x000fe2000fffe03f */
[----:B------:R-:W-:Y:S01]  /*ddb0*/  UMOV UR11, 0xc0000010 ;  /* 0xc0000010000b7882 */ /* 0x000fe20000000000 */
[----:B------:R-:W-:-:S03]  /*ddc0*/  UIADD3 UR6, UR6, 0x600, URZ ;  /* 0x0000060006067890 */ /* 0x000fc6000fffe03f */
        /* <DEDUP_REMOVED lines=40> */
[----:B------:R-:W-:Y:S06]  /*e050*/  QGMMA.64x128x32.F32.E4M3.E4M3 R24, R204, gdesc[UR8], R24, gsb0 ;  /* 0x01e00008cc187df3 */ /* 0x000fec0008000818 */
        /* <DEDUP_REMOVED lines=28> */
[----:B------:R-:W1:Y:S05]  /*e220*/  LDC R89, c[0x0][0x988] ;  /* 0x00026200ff597b82 */ /* 0x000e6a0000000800 */
[----:B------:R-:W4:Y:S01]  /*e230*/  MUFU.TANH R103, R103 ;  /* 0x0000006700677308 */ /* 0x000f220000002400 */
[----:B--2---:R-:W-:Y:S02]  /*e240*/  FMNMX.FTZ R90, R102, R177, !PT ;  /* 0x000000b1665a7209 */ /* 0x004fe40007810000 */
[----:B---3--:R-:W-:-:S05]  /*e250*/  FMNMX.FTZ R177, R101, R88, !PT ;  /* 0x0000005865b17209 */ /* 0x008fca0007810000 */
[----:B------:R-:W2:Y:S01]  /*e260*/  SHFL.BFLY PT, R88, R177, 0x2, 0x1f ;  /* 0x0c401f00b1587f89 */ /* 0x000ea200000e0000 */
[----:B----4-:R-:W-:-:S05]  /*e270*/  FMNMX.FTZ R179, R103, R90, !PT ;  /* 0x0000005a67b37209 */ /* 0x010fca0007810000 */
[----:B------:R-:W3:Y:S01]  /*e280*/  SHFL.BFLY PT, R90, R179, 0x2, 0x1f ;  /* 0x0c401f00b35a7f89 */ /* 0x000ee200000e0000 */
[----:B------:R-:W-:Y:S02]  /*e290*/  WARPGROUP.DEPBAR.LE gsb0, 0x0 ;  /* 0x00008000000079c5 */ /* 0x000fe40000010000 */
[----:B------:R-:W-:-:S06]  /*e2a0*/  WARPGROUP.ARRIVE ;  /* 0x00000000000079c5 */ /* 0x000fcc0000000000 */
[----:B------:R-:W-:Y:S01]  /*e2b0*/  QGMMA.64x128x32.F32.E4M3.E4M3 R24, R200, gdesc[UR4], R24, gsb0 ;  /* 0x01e00004c8187df3 */ /* 0x000fe20008000818 */
[----:B--2---:R-:W-:-:S05]  /*e2c0*/  FMNMX.FTZ R181, R177, R88, !PT ;  /* 0x00000058b1b57209 */ /* 0x004fca0007810000 */
[----:B------:R-:W2:Y:S01]  /*e2d0*/  SHFL.BFLY PT, R88, R181, 0x1, 0x1f ;  /* 0x0c201f00b5587f89 */ /* 0x000ea200000e0000 */
[----:B---3--:R-:W-:-:S05]  /*e2e0*/  FMNMX.FTZ R183, R179, R90, !PT ;  /* 0x0000005ab3b77209 */ /* 0x008fca0007810000 */
[----:B------:R-:W3:Y:S01]  /*e2f0*/  SHFL.BFLY PT, R90, R183, 0x1, 0x1f ;  /* 0x0c201f00b75a7f89 */ /* 0x000ee200000e0000 */
[----:B--2---:R-:W-:-:S05]  /*e300*/  FMNMX.FTZ R88, R181, R88, !PT ;  /* 0x00000058b5587209 */ /* 0x004fca0007810000 */
[C---:B------:R-:W-:Y:S01]  /*e310*/  FADD.FTZ R6, -R88.reuse, R6 ;  /* 0x0000000658067221 */ /* 0x040fe20000010100 */
[----:B-1----:R-:W-:-:S01]  /*e320*/  FFMA.FTZ R216, R88, R89, -8 ;  /* 0xc100000058d87423 */ /* 0x002fc20000010059 */
[----:B---3--:R-:W-:Y:S02]  /*e330*/  FMNMX.FTZ R90, R183, R90, !PT ;  /* 0x0000005ab75a7209 */ /* 0x008fe40007810000 */
[-C--:B------:R-:W-:Y:S01]  /*e340*/  FMUL.FTZ R177, R6, R89.reuse ;  /* 0x0000005906b17220 */ /* 0x080fe20000410000 */
[-CC-:B------:R-:W-:Y:S01]  /*e350*/  FFMA.FTZ R218, R9, R89.reuse, -R216.reuse ;  /* 0x0000005909da7223 */ /* 0x180fe200000108d8 */
[----:B------:R-:W-:-:S01]  /*e360*/  FFMA.FTZ R9, R8, R89, -R216 ;  /* 0x0000005908097223 */ /* 0x000fc200000108d8 */
[----:B------:R-:W-:Y:S01]  /*e370*/  FFMA.FTZ R8, R12, R89, -R216 ;  /* 0x000000590c087223 */ /* 0x000fe200000108d8 */
[----:B------:R-:W-:-:S01]  /*e380*/  FADD.FTZ R6, -R90, R7 ;  /* 0x000000075a067221 */ /* 0x000fc20000010100 */
[-CC-:B------:R-:W-:Y:S01]  /*e390*/  FFMA.FTZ R12, R20, R89.reuse, -R216.reuse ;  /* 0x00000059140c7223 */ /* 0x180fe200000108d8 */
[----:B------:R1:W-:Y:S01]  /*e3a0*/  MUFU.EX2 R7, R177 ;  /* 0x000000b100077308 */ /* 0x0003e20000000800 */
[----:B------:R-:W-:-:S01]  /*e3b0*/  FFMA.FTZ R20, R186, R89, -R216 ;  /* 0x00000059ba147223 */ /* 0x000fc200000108d8 */
[-CC-:B------:R-:W-:Y:S01]  /*e3c0*/  FFMA.FTZ R186, R173, R89.reuse, -R216.reuse ;  /* 0x00000059adba7223 */ /* 0x180fe200000108d8 */
[-C--:B------:R-:W-:Y:S01]  /*e3d0*/  FMUL.FTZ R6, R6, R89.reuse ;  /* 0x0000005906067220 */ /* 0x080fe20000410000 */
[-CC-:B------:R-:W-:Y:S01]  /*e3e0*/  FFMA.FTZ R13, R13, R89.reuse, -R216.reuse ;  /* 0x000000590d0d7223 */ /* 0x180fe200000108d8 */
[----:B------:R-:W-:-:S01]  /*e3f0*/  FFMA.FTZ R21, R21, R89, -R216 ;  /* 0x0000005915157223 */ /* 0x000fc200000108d8 */
[-CC-:B------:R-:W-:Y:S01]  /*e400*/  FFMA.FTZ R168, R168, R89.reuse, -R216.reuse ;  /* 0x00000059a8a87223 */ /* 0x180fe200000108d8 */
[----:B------:R-:W-:-:S01]  /*e410*/  FFMA.FTZ R179, R194, R89, -R216 ;  /* 0x00000059c2b37223 */ /* 0x000fc200000108d8 */
[----:B------:R-:W2:Y:S01]  /*e420*/  MUFU.EX2 R218, R218 ;  /* 0x000000da00da7308 */ /* 0x000ea20000000800 */
[----:B-1----:R-:W-:-:S01]  /*e430*/  FFMA.FTZ R177, R188, R89, -R216 ;  /* 0x00000059bcb17223 */ /* 0x002fc200000108d8 */
[-C--:B------:R-:W-:Y:S01]  /*e440*/  FFMA.FTZ R188, R90, R89.reuse, -8 ;  /* 0xc10000005abc7423 */ /* 0x080fe20000010059 */
        /* <DEDUP_REMOVED lines=14> */
[----:B--2---:R-:W-:-:S01]  /*e530*/  FFMA.FTZ R4, R7, R4, R218 ;  /* 0x0000000407047223 */ /* 0x004fc200000100da */
[-CC-:B------:R-:W-:Y:S01]  /*e540*/  FFMA.FTZ R189, R196, R89.reuse, -R188.reuse ;  /* 0x00000059c4bd7223 */ /* 0x180fe200000108bc */
[----:B------:R-:W-:-:S01]  /*e550*/  FFMA.FTZ R174, R174, R89, -R188 ;  /* 0x00000059aeae7223 */ /* 0x000fc200000108bc */
[-CC-:B------:R-:W-:Y:S01]  /*e560*/  FFMA.FTZ R191, R220, R89.reuse, -R188.reuse ;  /* 0x00000059dcbf7223 */ /* 0x180fe200000108bc */
[----:B------:R-:W-:-:S01]  /*e570*/  FFMA.FTZ R178, R178, R89, -R188 ;  /* 0x00000059b2b27223 */ /* 0x000fc200000108bc */
[-C--:B------:R-:W-:Y:S01]  /*e580*/  FFMA.FTZ R183, R222, R89.reuse, -R216 ;  /* 0x00000059deb77223 */ /* 0x080fe200000108d8 */
        /* <DEDUP_REMOVED lines=95> */
[-CC-:B------:R-:W-:Y:S01]  /*eb80*/  FFMA.FTZ R93, R93, R89.reuse, -R216.reuse ;  /* 0x000000595d5d7223 */ /* 0x180fe200000108d8 */
[----:B------:R-:W-:-:S01]  /*eb90*/  FFMA.FTZ R96, R96, R89, -R216 ;  /* 0x0000005960607223 */ /* 0x000fc200000108d8 */
[----:B------:R-:W2:Y:S01]  /*eba0*/  MUFU.EX2 R177, R177 ;  /* 0x000000b100b17308 */ /* 0x000ea20000000800 */
[----:B---3--:R-:W-:-:S01]  /*ebb0*/  FADD.FTZ R192, R20, R195 ;  /* 0x000000c314c07221 */ /* 0x008fc20000010000 */
[-CC-:B------:R-:W-:Y:S01]  /*ebc0*/  FFMA.FTZ R97, R97, R89.reuse, -R216.reuse ;  /* 0x0000005961617223 */ /* 0x180fe200000108d8 */
[----:B------:R-:W-:-:S01]  /*ebd0*/  FFMA.FTZ R100, R100, R89, -R216 ;  /* 0x0000005964647223 */ /* 0x000fc200000108d8 */
[----:B------:R-:W-:Y:S01]  /*ebe0*/  IADD3 R196, -R227, 0xb, RZ ;  /* 0x0000000be3c47810 */ /* 0x000fe20007ffe1ff */
[----:B------:R-:W-:-:S01]  /*ebf0*/  FFMA.FTZ R101, R101, R89, -R216 ;  /* 0x0000005965657223 */ /* 0x000fc200000108d8 */
[----:B------:R-:W-:-:S02]  /*ec00*/  WARPGROUP.DEPBAR.LE gsb0, 0x0 ;  /* 0x00008000000079c5 */ /* 0x000fc40000010000 */
        /* <DEDUP_REMOVED lines=126> */
[-CC-:B------:R-:W-:Y:S01]  /*f3f0*/  FFMA.FTZ R192, R91, R89.reuse, -R188.reuse ;  /* 0x000000595bc07223 */ /* 0x180fe200000108bc */
        /* <DEDUP_REMOVED lines=36> */
[----:B------:R-:W-:-:S01]  /*f640*/  FFMA.FTZ R99, R102, R89, -R188 ;  /* 0x0000005966637223 */ /* 0x000fc200000108bc */
[----:B------:R-:W-:-:S04]  /*f650*/  FFMA.FTZ R102, R103, R89, -R188 ;  /* 0x0000005967667223 */ /* 0x000fc800000108bc */
[----:B------:R-:W1:Y:S01]  /*f660*/  MUFU.EX2 R117, R117 ;  /* 0x0000007500757308 */ /* 0x000e620000000800 */
[----:B--2---:R-:W-:-:S01]  /*f670*/  FADD.FTZ R4, R116, R3 ;  /* 0x0000000374047221 */ /* 0x004fc20000010000 */
[----:B------:R-:W-:-:S05]  /*f680*/  IMAD.U32 R3, RZ, RZ, UR48 ;  /* 0x00000030ff037e24 */ /* 0x000fca000f8e00ff */
[----:B------:R-:W-:Y:S01]  /*f690*/  @!P0 LEA R3, R3, UR37, 0x3 ;  /* 0x0000002503038c11 */ /* 0x000fe2000f8e18ff */
[----:B------:R-:W2:Y:S01]  /*f6a0*/  MUFU.EX2 R119, R119 ;  /* 0x0000007700777308 */ /* 0x000ea20000000800 */
[----:B---3--:R-:W-:-:S03]  /*f6b0*/  FADD.FTZ R194, R118, R195 ;  /* 0x000000c376c27221 */ /* 0x008fc60000010000 */
[----:B------:R-:W-:-:S04]  /*f6c0*/  @!P0 VIADD R3, R3, 0x2e840 ;  /* 0x0002e84003038836 */ /* 0x000fc80000000000 */
[----:B------:R-:W3:Y:S01]  /*f6d0*/  MUFU.EX2 R171, R171 ;  /* 0x000000ab00ab7308 */ /* 0x000ee20000000800 */
[----:B-1----:R-:W-:-:S01]  /*f6e0*/  FADD.FTZ R4, R117, R4 ;  /* 0x0000000475047221 */ /* 0x002fc20000010000 */
[----:B------:R-:W-:Y:S01]  /*f6f0*/  @!P0 PRMT R3, RZ, 0x654, R3 ;  /* 0x00000654ff038816 */ /* 0x000fe20000000003 */
[----:B------:R1:W-:Y:S06]  /*f700*/  BAR.ARV R196, 0x100 ;  /* 0x000400c40000751d */ /* 0x0003ec0000002000 */
[----:B------:R-:W4:Y:S01]  /*f710*/  MUFU.EX2 R175, R175 ;  /* 0x000000af00af7308 */ /* 0x000f220000000800 */
[----:B--2---:R-:W-:-:S01]  /*f720*/  FADD.FTZ R194, R119, R194 ;  /* 0x000000c277c27221 */ /* 0x004fc20000010000 */
[----:B------:R2:W-:Y:S06]  /*f730*/  @!P0 SYNCS.ARRIVE.TRANS64.RED.A1T0 RZ, [R3+URZ], RZ ;  /* 0x000000ff03ff89a7 */ /* 0x0005ec000810043f */
[----:B------:R-:W5:Y:S01]  /*f740*/  MUFU.EX2 R186, R186 ;  /* 0x000000ba00ba7308 */ /* 0x000f620000000800 */
[----:B---3--:R-:W-:-:S07]  /*f750*/  FADD.FTZ R195, R171, R4 ;  /* 0x00000004abc37221 */ /* 0x008fce0000010000 */
[----:B------:R-:W3:Y:S01]  /*f760*/  MUFU.EX2 R192, R192 ;  /* 0x000000c000c07308 */ /* 0x000ee20000000800 */
[----:B----4-:R-:W-:-:S07]  /*f770*/  FADD.FTZ R197, R175, R194 ;  /* 0x000000c2afc57221 */ /* 0x010fce0000010000 */
[----:B------:R-:W4:Y:S01]  /*f780*/  MUFU.EX2 R92, R92 ;  /* 0x0000005c005c7308 */ /* 0x000f220000000800 */
[----:B-----5:R-:W-:-:S07]  /*f790*/  FADD.FTZ R195, R186, R195 ;  /* 0x000000c3bac37221 */ /* 0x020fce0000010000 */
[----:B------:R-:W5:Y:S01]  /*f7a0*/  MUFU.EX2 R91, R91 ;  /* 0x0000005b005b7308 */ /* 0x000f620000000800 */
[----:B---3--:R-:W-:-:S07]  /*f7b0*/  FADD.FTZ R4, R192, R197 ;  /* 0x000000c5c0047221 */ /* 0x008fce0000010000 */
[----:B------:R-:W2:Y:S01]  /*f7c0*/  MUFU.EX2 R93, R93 ;  /* 0x0000005d005d7308 */ /* 0x000ea20000000800 */
[----:B----4-:R-:W-:-:S07]  /*f7d0*/  FADD.FTZ R188, R92, R195 ;  /* 0x000000c35cbc7221 */ /* 0x010fce0000010000 */
[----:B------:R-:W3:Y:S01]  /*f7e0*/  MUFU.EX2 R94, R94 ;  /* 0x0000005e005e7308 */ /* 0x000ee20000000800 */
[----:B-----5:R-:W-:-:S07]  /*f7f0*/  FADD.FTZ R103, R91, R4 ;  /* 0x000000045b677221 */ /* 0x020fce0000010000 */
[----:B------:R-:W4:Y:S01]  /*f800*/  MUFU.EX2 R96, R96 ;  /* 0x0000006000607308 */ /* 0x000f220000000800 */
[----:B--2---:R-:W-:-:S07]  /*f810*/  FADD.FTZ R3, R93, R188 ;  /* 0x000000bc5d037221 */ /* 0x004fce0000010000 */
        /* <DEDUP_REMOVED lines=14> */
[----:B----4-:R-:W-:-:S03]  /*f900*/  FADD.FTZ R4, R101, R188 ;  /* 0x000000bc65047221 */ /* 0x010fc60000010000 */
[----:B--2---:R-:W-:Y:S01]  /*f910*/  FADD.FTZ R3, R102, R3 ;  /* 0x0000000366037221 */ /* 0x004fe20000010000 */
[----:B-1----:R-:W-:Y:S06]  /*f920*/  @!P1 BRA `(.L_x_7179) ;  /* 0x0000000000049947 */ /* 0x002fec0003800000 */
[----:B------:R-:W-:Y:S01]  /*f930*/  BPT.TRAP 0x1 ;  /* 0x000000040000795c */ /* 0x000fe20000300000 */
.L_x_7179:
        /* <DEDUP_REMOVED lines=132> */
.L_x_7170:
[----:B------:R-:W-:Y:S06]  /*10180*/  BAR.ARV 0x8, 0x120 ;  /* 0x0204800000007b1d */ /* 0x000fec0000002000 */
[----:B------:R-:W-:Y:S05]  /*10190*/  @!P1 BRA `(.L_x_7181) ;  /* 0x0000000000049947 */ /* 0x000fea0003800000 */
[----:B------:R-:W-:Y:S01]  /*101a0*/  BPT.TRAP 0x1 ;  /* 0x000000040000795c */ /* 0x000fe20000300000 */
.L_x_7181:
[----:B------:R-:W-:Y:S01]  /*101b0*/  ULEA UR5, UR48, UR37, 0x3 ;  /* 0x0000002530057291 */ /* 0x000fe2000f8e183f */
[----:B------:R-:W-:-:S08]  /*101c0*/  SHF.L.U32 R0, R2, 0x1f, RZ ;  /* 0x0000001f02007819 */ /* 0x000fd000000006ff */
[----:B------:R1:W2:Y:S01]  /*101d0*/  SYNCS.PHASECHK.TRANS64.TRYWAIT P0, [UR5+0x2e850], R0 ;  /* 0x02e85000ff0075a7 */ /* 0x0002a20008000145 */
[----:B------:R-:W-:Y:S05]  /*101e0*/  @!P1 BRA `(.L_x_7182) ;  /* 0x0000000000049947 */ /* 0x000fea0003800000 */
[----:B------:R-:W-:Y:S01]  /*101f0*/  BPT.TRAP 0x1 ;  /* 0x000000040000795c */ /* 0x000fe20000300000 */
.L_x_7182:
[----:B--2---:R-:W-:Y:S05]  /*10200*/  @P0 BRA `(.L_x_7183) ;  /* 0x0000000000080947 */ /* 0x004fea0003800000 */
[----:B------:R-:W2:Y:S02]  /*10210*/  SYNCS.PHASECHK.TRANS64.TRYWAIT P0, [UR5+0x2e850], R0 ;  /* 0x02e85000ff0075a7 */ /* 0x000ea40008000145 */
[----:B--2---:R-:W-:Y:S05]  /*10220*/  @!P0 BRA `(.L_x_7184) ;  /* 0x0000005c00508947 */ /* 0x004fea0003800000 */
.L_x_7183:
        /* <DEDUP_REMOVED lines=93> */
.L_x_7185:
        /* <DEDUP_REMOVED lines=74> */
.L_x_7152:
        /* <DEDUP_REMOVED lines=42> */
[----:B------:R-:W-:Y:S01]  /*10f40*/  LOP3.LUT R4, R4, 0xc, RZ, 0xc0, !PT ;  /* 0x0000000c04047812 */ /* 0x000fe200078ec0ff */
[----:B------:R-:W1:Y:S01]  /*10f50*/  LDC.64 R84, c[0x0][0xb78] ;  /* 0x0002de00ff547b82 */ /* 0x000e620000000a00 */
[----:B------:R-:W-:Y:S01]  /*10f60*/  F2FP.BF16.F32.PACK_AB R33, R33, R36 ;  /* 0x000000242121723e */ /* 0x000fe200000010ff */
[----:B------:R-:W-:Y:S01]  /*10f70*/  ULDC.64 UR8, c[0x0][0xb70] ;  /* 0x0002dc0000087ab9 */ /* 0x000fe20000000a00 */
[----:B------:R-:W-:Y:S01]  /*10f80*/  IADD3 R4, P0, R4, UR6, RZ ;  /* 0x0000000604047c10 */ /* 0x000fe2000ff1e0ff */
[----:B------:R-:W-:-:S04]  /*10f90*/  ULDC UR10, c[0x0][0xa88] ;  /* 0x0002a200000a7ab9 */ /* 0x000fc80000000800 */
[----:B------:R-:W-:-:S05]  /*10fa0*/  IMAD.X R5, RZ, RZ, UR7, P0 ;  /* 0x00000007ff057e24 */ /* 0x000fca00080e06ff */
[----:B------:R2:W3:Y:S01]  /*10fb0*/  LDG.E.CONSTANT R50, desc[UR46][R4.64] ;  /* 0x0000002e04327981 */ /* 0x0004e2000c1e9900 */
[----:B------:R-:W-:Y:S01]  /*10fc0*/  IADD3 R15, P6, R18, 0x40, RZ ;  /* 0x00000040120f7810 */ /* 0x000fe20007fde0ff */
[----:B------:R-:W-:Y:S01]  /*10fd0*/  VIADD R87, R228, UR42 ;  /* 0x0000002ae4577c36 */ /* 0x000fe20008000000 */
[----:B------:R-:W-:Y:S01]  /*10fe0*/  BAR.SYNC.DEFER_BLOCKING 0x1, 0x100 ;  /* 0x0044000000007b1d */ /* 0x000fe20000010000 */
[----:B------:R-:W-:Y:S01]  /*10ff0*/  IADD3 R13, P3, R18, 0x60, RZ ;  /* 0x00000060120d7810 */ /* 0x000fe20007f7e0ff */
[----:B------:R-:W-:Y:S01]  /*11000*/  UIMAD UR5, UR5, UR8, URZ ;  /* 0x00000008050572a4 */ /* 0x000fe2000f8e023f */
[----:B------:R-:W-:Y:S01]  /*11010*/  F2FP.BF16.F32.PACK_AB R27, R26, R27 ;  /* 0x0000001b1a1b723e */ /* 0x000fe200000010ff */
[----:B------:R-:W-:Y:S01]  /*11020*/  UIMAD.WIDE.U32 UR6, UR43, UR8, URZ ;  /* 0x000000082b0672a5 */ /* 0x000fe2000f8e003f */
[----:B------:R-:W-:Y:S01]  /*11030*/  LOP3.LUT R12, R13, 0x380, RZ, 0xc0, !PT ;  /* 0x000003800d0c7812 */ /* 0x000fe200078ec0ff */
[----:B------:R-:W-:Y:S01]  /*11040*/  UIMAD UR5, UR43, UR9, UR5 ;  /* 0x000000092b0572a4 */ /* 0x000fe2000f8e0205 */
[----:B--2---:R-:W-:-:S02]  /*11050*/  LOP3.LUT P0, R4, R51, 0x3, RZ, 0xc0, !PT ;  /* 0x0000000333047812 */ /* 0x004fc4000780c0ff */
[----:B------:R-:W-:Y:S01]  /*11060*/  SHF.R.U64 R12, R12, 0x3, RZ ;  /* 0x000000030c0c7819 */ /* 0x000fe200000012ff */
[----:B------:R-:W-:Y:S01]  /*11070*/  UIADD3 UR5, UR7, UR5, URZ ;  /* 0x0000000507057290 */ /* 0x000fe2000fffe03f */
[----:B------:R-:W-:Y:S01]  /*11080*/  ISETP.EQ.OR P0, PT, R4, 0x3, !P0 ;  /* 0x000000030400780c */ /* 0x000fe20004702670 */
[----:B------:R-:W-:Y:S01]  /*11090*/  VIADD R4, R87, 0x8 ;  /* 0x0000000857047836 */ /* 0x000fe20000000000 */
[----:B------:R-:W-:Y:S01]  /*110a0*/  LOP3.LUT R12, R12, R13, RZ, 0x3c, !PT ;  /* 0x0000000d0c0c7212 */ /* 0x000fe200078e3cff */
[----:B------:R-:W-:Y:S01]  /*110b0*/  IMAD.X R13, RZ, RZ, R19, P3 ;  /* 0x000000ffff0d7224 */ /* 0x000fe200018e0613 */
[----:B------:R-:W-:Y:S02]  /*110c0*/  SEL R77, R21, R14, P0 ;  /* 0x0000000e154d7207 */ /* 0x000fe40000000000 */
[----:B------:R-:W-:Y:S02]  /*110d0*/  SEL R79, R14, R21, P0 ;  /* 0x000000150e4f7207 */ /* 0x000fe40000000000 */
[----:B------:R-:W-:-:S02]  /*110e0*/  LOP3.LUT R14, R15, 0x380, RZ, 0xc0, !PT ;  /* 0x000003800f0e7812 */ /* 0x000fc400078ec0ff */
[----:B------:R-:W-:Y:S02]  /*110f0*/  SEL R51, R25, R20, P0 ;  /* 0x0000001419337207 */ /* 0x000fe40000000000 */
[----:B------:R-:W-:Y:S02]  /*11100*/  SHF.R.U64 R14, R14, 0x3, RZ ;  /* 0x000000030e0e7819 */ /* 0x000fe400000012ff */
[----:B------:R-:W-:Y:S02]  /*11110*/  SEL R55, R20, R25, P0 ;  /* 0x0000001914377207 */ /* 0x000fe40000000000 */
[----:B------:R-:W-:Y:S01]  /*11120*/  LOP3.LUT R14, R14, R15, RZ, 0x3c, !PT ;  /* 0x0000000f0e0e7212 */ /* 0x000fe200078e3cff */
[----:B------:R-:W-:Y:S01]  /*11130*/  IMAD.X R15, RZ, RZ, R19, P6 ;  /* 0x000000ffff0f7224 */ /* 0x000fe200030e0613 */
[----:B------:R-:W-:Y:S02]  /*11140*/  IADD3 R7, P6, R18, 0x4040, RZ ;  /* 0x0000404012077810 */ /* 0x000fe40007fde0ff */
[----:B------:R-:W-:-:S02]  /*11150*/  SEL R57, R11, R8, P0 ;  /* 0x000000080b397207 */ /* 0x000fc40000000000 */
[----:B------:R-:W-:Y:S02]  /*11160*/  SEL R59, R8, R11, P0 ;  /* 0x0000000b083b7207 */ /* 0x000fe40000000000 */
[C---:B------:R-:W-:Y:S02]  /*11170*/  LOP3.LUT R25, R18.reuse, 0x380, RZ, 0xc0, !PT ;  /* 0x0000038012197812 */ /* 0x040fe400078ec0ff */
[----:B------:R-:W-:Y:S02]  /*11180*/  IADD3 R11, P4, R18, 0x4000, RZ ;  /* 0x00004000120b7810 */ /* 0x000fe40007f9e0ff */
[----:B------:R-:W-:Y:S02]  /*11190*/  SEL R81, R9, R6, P0 ;  /* 0x0000000609517207 */ /* 0x000fe40000000000 */
[----:B------:R-:W-:Y:S02]  /*111a0*/  SEL R83, R6, R9, P0 ;  /* 0x0000000906537207 */ /* 0x000fe40000000000 */
[----:B------:R-:W-:-:S02]  /*111b0*/  IADD3 R21, P5, R18, 0x20, RZ ;  /* 0x0000002012157810 */ /* 0x000fc40007fbe0ff */
[----:B------:R-:W-:Y:S02]  /*111c0*/  LOP3.LUT R6, R7, 0x380, RZ, 0xc0, !PT ;  /* 0x0000038007067812 */ /* 0x000fe400078ec0ff */
[----:B------:R-:W-:Y:S02]  /*111d0*/  SHF.R.U64 R25, R25, 0x3, RZ ;  /* 0x0000000319197819 */ /* 0x000fe400000012ff */
[----:B------:R-:W-:Y:S02]  /*111e0*/  LOP3.LUT R10, R11, 0x380, RZ, 0xc0, !PT ;  /* 0x000003800b0a7812 */ /* 0x000fe400078ec0ff */
[----:B------:R-:W-:Y:S02]  /*111f0*/  LOP3.LUT R20, R21, 0x380, RZ, 0xc0, !PT ;  /* 0x0000038015147812 */ /* 0x000fe400078ec0ff */
[----:B------:R-:W-:Y:S02]  /*11200*/  SHF.R.U64 R6, R6, 0x3, RZ ;  /* 0x0000000306067819 */ /* 0x000fe400000012ff */
[----:B------:R-:W-:Y:S01]  /*11210*/  LOP3.LUT R24, R25, R18, RZ, 0x3c, !PT ;  /* 0x0000001219187212 */ /* 0x000fe200078e3cff */
[----:B------:R-:W-:Y:S01]  /*11220*/  IMAD.MOV.U32 R25, RZ, RZ, R19 ;  /* 0x000000ffff197224 */ /* 0x000fe200078e0013 */
[----:B------:R-:W-:-:S02]  /*11230*/  SHF.R.U64 R10, R10, 0x3, RZ ;  /* 0x000000030a0a7819 */ /* 0x000fc400000012ff */
[----:B------:R-:W-:Y:S02]  /*11240*/  SEL R63, R76, R69, P0 ;  /* 0x000000454c3f7207 */ /* 0x000fe40000000000 */
[----:B------:R-:W-:Y:S02]  /*11250*/  MOV R60, R14 ;  /* 0x0000000e003c7202 */ /* 0x000fe40000000f00 */
[----:B------:R-:W-:Y:S02]  /*11260*/  SEL R69, R69, R76, P0 ;  /* 0x0000004c45457207 */ /* 0x000fe40000000000 */
[----:B------:R-:W-:Y:S02]  /*11270*/  SHF.R.U64 R20, R20, 0x3, RZ ;  /* 0x0000000314147819 */ /* 0x000fe400000012ff */
[----:B------:R-:W-:Y:S01]  /*11280*/  LOP3.LUT R6, R6, R7, RZ, 0x3c, !PT ;  /* 0x0000000706067212 */ /* 0x000fe200078e3cff */
[----:B------:R-:W-:Y:S01]  /*11290*/  IMAD.X R7, RZ, RZ, R19, P6 ;  /* 0x000000ffff077224 */ /* 0x000fe200030e0613 */
[----:B------:R-:W-:-:S02]  /*112a0*/  SEL R29, R99, R98, P0 ;  /* 0x00000062631d7207 */ /* 0x000fc40000000000 */
[----:B------:R-:W-:Y:S02]  /*112b0*/  SEL R99, R98, R99, P0 ;  /* 0x0000006362637207 */ /* 0x000fe40000000000 */
[----:B------:R-:W-:Y:S02]  /*112c0*/  SEL R65, R64, R61, P0 ;  /* 0x0000003d40417207 */ /* 0x000fe40000000000 */
[----:B------:R-:W-:Y:S01]  /*112d0*/  LOP3.LUT R10, R10, R11, RZ, 0x3c, !PT ;  /* 0x0000000b0a0a7212 */ /* 0x000fe200078e3cff */
[----:B------:R-:W-:Y:S01]  /*112e0*/  IMAD.X R11, RZ, RZ, R19, P4 ;  /* 0x000000ffff0b7224 */ /* 0x000fe200020e0613 */
[----:B------:R-:W-:Y:S02]  /*112f0*/  SEL R31, R95, R94, P0 ;  /* 0x0000005e5f1f7207 */ /* 0x000fe40000000000 */
[----:B------:R-:W-:Y:S02]  /*11300*/  SEL R61, R61, R64, P0 ;  /* 0x000000403d3d7207 */ /* 0x000fe40000000000 */
[----:B------:R-:W-:-:S02]  /*11310*/  SEL R95, R94, R95, P0 ;  /* 0x0000005f5e5f7207 */ /* 0x000fc40000000000 */
[----:B------:R-:W-:Y:S01]  /*11320*/  LOP3.LUT R20, R20, R21, RZ, 0x3c, !PT ;  /* 0x0000001514147212 */ /* 0x000fe200078e3cff */
[----:B------:R-:W-:Y:S01]  /*11330*/  IMAD.X R21, RZ, RZ, R19, P5 ;  /* 0x000000ffff157224 */ /* 0x000fe200028e0613 */
[----:B------:R-:W-:Y:S02]  /*11340*/  MOV R64, R24 ;  /* 0x0000001800407202 */ /* 0x000fe40000000f00 */
        /* <DEDUP_REMOVED lines=8> */
[----:B------:R-:W-:Y:S02]  /*113d0*/  MOV R54, R6 ;  /* 0x0000000600367202 */ /* 0x000fe40000000f00 */
[----:B------:R-:W-:-:S02]  /*113e0*/  SEL R41, R40, R41, P0 ;  /* 0x0000002928297207 */ /* 0x000fc40000000000 */
[----:B------:R-:W-:Y:S02]  /*113f0*/  SEL R43, R43, R46, P0 ;  /* 0x0000002e2b2b7207 */ /* 0x000fe40000000000 */
[----:B------:R-:W-:Y:S02]  /*11400*/  SEL R73, R38, R35, P0 ;  /* 0x0000002326497207 */ /* 0x000fe40000000000 */
[----:B------:R-:W-:Y:S02]  /*11410*/  SEL R35, R35, R38, P0 ;  /* 0x0000002623237207 */ /* 0x000fe40000000000 */
[----:B------:R-:W-:Y:S02]  /*11420*/  MOV R15, R10 ;  /* 0x0000000a000f7202 */ /* 0x000fe40000000f00 */
[----:B------:R-:W-:Y:S02]  /*11430*/  LOP3.LUT P1, RZ, R233, 0x3, RZ, 0xc0, !PT ;  /* 0x00000003e9ff7812 */ /* 0x000fe4000782c0ff */
[----:B------:R-:W-:-:S02]  /*11440*/  SEL R47, R33, R32, P0 ;  /* 0x00000020212f7207 */ /* 0x000fc40000000000 */
[----:B------:R-:W-:Y:S02]  /*11450*/  SEL R75, R30, R27, P0 ;  /* 0x0000001b1e4b7207 */ /* 0x000fe40000000000 */
[----:B------:R-:W-:Y:S02]  /*11460*/  IADD3 R5, P3, R18, 0x4060, RZ ;  /* 0x0000406012057810 */ /* 0x000fe40007f7e0ff */
[----:B------:R-:W-:Y:S02]  /*11470*/  MOV R62, R20 ;  /* 0x00000014003e7202 */ /* 0x000fe40000000f00 */
[----:B------:R-:W-:Y:S02]  /*11480*/  SEL R33, R32, R33, P0 ;  /* 0x0000002120217207 */ /* 0x000fe40000000000 */
[----:B------:R-:W-:Y:S02]  /*11490*/  SEL R27, R27, R30, P0 ;  /* 0x0000001e1b1b7207 */ /* 0x000fe40000000000 */
[----:B------:R-:W-:-:S02]  /*114a0*/  ISETP.GE.OR P2, PT, R4, UR10, P1 ;  /* 0x0000000a04007c0c */ /* 0x000fc40008f46670 */
[----:B------:R-:W-:Y:S02]  /*114b0*/  IADD3 R9, P5, R18, 0x4020, RZ ;  /* 0x0000402012097810 */ /* 0x000fe40007fbe0ff */
[----:B------:R-:W-:Y:S02]  /*114c0*/  LOP3.LUT R4, R5, 0x380, RZ, 0xc0, !PT ;  /* 0x0000038005047812 */ /* 0x000fe400078ec0ff */
[----:B------:R-:W-:Y:S02]  /*114d0*/  LOP3.LUT R8, R9, 0x380, RZ, 0xc0, !PT ;  /* 0x0000038009087812 */ /* 0x000fe400078ec0ff */
[----:B------:R-:W-:Y:S02]  /*114e0*/  SHF.R.U64 R4, R4, 0x3, RZ ;  /* 0x0000000304047819 */ /* 0x000fe400000012ff */
[----:B------:R-:W-:Y:S01]  /*114f0*/  MOV R58, R12 ;  /* 0x0000000c003a7202 */ /* 0x000fe20000000f00 */
[----:B------:R-:W-:Y:S01]  /*11500*/  IMAD.U32 R13, RZ, RZ, UR7 ;  /* 0x00000007ff0d7e24 */ /* 0x000fe2000f8e00ff */
[----:B------:R-:W-:Y:S01]  /*11510*/  SHF.R.U64 R8, R8, 0x3, RZ ;  /* 0x0000000308087819 */ /* 0x000fe200000012ff */
[----:B------:R-:W-:Y:S01]  /*11520*/  IMAD.U32 R13, RZ, RZ, UR5 ;  /* 0x00000005ff0d7e24 */ /* 0x000fe2000f8e00ff */
[----:B------:R-:W-:Y:S01]  /*11530*/  LOP3.LUT R4, R4, R5, RZ, 0x3c, !PT ;  /* 0x0000000504047212 */ /* 0x000fe200078e3cff */
[--C-:B------:R-:W-:Y:S01]  /*11540*/  IMAD.X R5, RZ, RZ, R19.reuse, P3 ;  /* 0x000000ffff057224 */ /* 0x100fe200018e0613 */
[----:B------:R-:W-:Y:S01]  /*11550*/  USHF.R.S32.HI UR5, URZ, 0x1f, UR44 ;  /* 0x0000001f3f057899 */ /* 0x000fe2000801142c */
[----:B------:R-:W-:Y:S01]  /*11560*/  LOP3.LUT R8, R8, R9, RZ, 0x3c, !PT ;  /* 0x0000000908087212 */ /* 0x000fe200078e3cff */
[----:B------:R-:W-:Y:S01]  /*11570*/  IMAD.X R9, RZ, RZ, R19, P5 ;  /* 0x000000ffff097224 */ /* 0x000fe200028e0613 */
[----:B------:R-:W-:Y:S01]  /*11580*/  ISETP.GE.OR P1, PT, R87, UR10, P1 ;  /* 0x0000000a57007c0c */ /* 0x000fe20008f26670 */
[----:B------:R-:W-:Y:S01]  /*11590*/  IMAD.U32 R12, RZ, RZ, UR6 ;  /* 0x00000006ff0c7e24 */ /* 0x000fe2000f8e00ff */
[----:B------:R-:W-:Y:S01]  /*115a0*/  MOV R21, R4 ;  /* 0x0000000400157202 */ /* 0x000fe20000000f00 */
[----:B------:R-:W-:Y:S01]  /*115b0*/  ULDC.64 UR6, c[0x0][0xb40] ;  /* 0x0002d00000067ab9 */ /* 0x000fe20000000a00 */
[----:B------:R-:W-:Y:S01]  /*115c0*/  MOV R56, R8 ;  /* 0x0000000800387202 */ /* 0x000fe20000000f00 */
[----:B-1----:R-:W-:Y:S01]  /*115d0*/  IMAD.WIDE.U32 R12, R84, UR44, R12 ;  /* 0x0000002c540c7c25 */ /* 0x002fe2000f8e000c */
        /* <DEDUP_REMOVED lines=11> */
[----:B------:R-:W-:Y:S01]  /*11690*/  SHFL.IDX PT, R37, R37, R50, 0x1c1f ;  /* 0x001c1f3225257589 */ /* 0x000fe200000e0000 */
[----:B------:R-:W-:-:S03]  /*116a0*/  IMAD R24, R84, UR5, RZ ;  /* 0x0000000554187c24 */ /* 0x000fc6000f8e02ff */
[----:B------:R-:W-:Y:S01]  /*116b0*/  SHFL.IDX PT, R39, R39, R50, 0x1c1f ;  /* 0x001c1f3227277589 */ /* 0x000fe200000e0000 */
[----:B--2---:R-:W-:Y:S02]  /*116c0*/  SEL R4, R29, R6, P0 ;  /* 0x000000061d047207 */ /* 0x004fe40000000000 */
[----:B------:R-:W-:Y:S01]  /*116d0*/  SEL R6, R6, R29, P0 ;  /* 0x0000001d06067207 */ /* 0x000fe20000000000 */
[----:B------:R-:W-:Y:S04]  /*116e0*/  SHFL.IDX PT, R67, R67, R50, 0x1c1f ;  /* 0x001c1f3243437589 */ /* 0x000fe800000e0000 */
[----:B------:R-:W1:Y:S01]  /*116f0*/  SHFL.IDX PT, R20, R91, R14, 0x1c1f ;  /* 0x001c1f0e5b147589 */ /* 0x000e6200000e0000 */
[----:B---3--:R-:W-:Y:S02]  /*11700*/  SEL R8, R31, R10, P0 ;  /* 0x0000000a1f087207 */ /* 0x008fe40000000000 */
[----:B------:R-:W-:Y:S01]  /*11710*/  SEL R10, R10, R31, P0 ;  /* 0x0000001f0a0a7207 */ /* 0x000fe20000000000 */
[----:B------:R-:W2:Y:S04]  /*11720*/  SHFL.IDX PT, R28, R49, R14, 0x1c1f ;  /* 0x001c1f0e311c7589 */ /* 0x000ea800000e0000 */
[----:B------:R-:W3:Y:S01]  /*11730*/  SHFL.IDX PT, R42, R53, R14, 0x1c1f ;  /* 0x001c1f0e352a7589 */ /* 0x000ee200000e0000 */
[----:B----4-:R-:W-:-:S02]  /*11740*/  SEL R9, R65, R26, P0 ;  /* 0x0000001a41097207 */ /* 0x010fc40000000000 */
[----:B------:R-:W-:Y:S01]  /*11750*/  SEL R11, R26, R65, P0 ;  /* 0x000000411a0b7207 */ /* 0x000fe20000000000 */
[----:B------:R-:W-:Y:S04]  /*11760*/  SHFL.IDX PT, R45, R45, R50, 0x1c1f ;  /* 0x001c1f322d2d7589 */ /* 0x000fe800000e0000 */
[----:B------:R-:W-:Y:S04]  /*11770*/  SHFL.IDX PT, R71, R71, R50, 0x1c1f ;  /* 0x001c1f3247477589 */ /* 0x000fe800000e0000 */
[----:B------:R4:W5:Y:S04]  /*11780*/  SHFL.IDX PT, R30, R41, R14, 0x1c1f ;  /* 0x001c1f0e291e7589 */ /* 0x00096800000e0000 */
[----:B------:R-:W5:Y:S01]  /*11790*/  SHFL.IDX PT, R44, R43, R14, 0x1c1f ;  /* 0x001c1f0e2b2c7589 */ /* 0x000f6200000e0000 */
[----:B-1----:R-:W-:-:S03]  /*117a0*/  SEL R26, R20, R37, P0 ;  /* 0x00000025141a7207 */ /* 0x002fc60000000000 */
[----:B------:R-:W-:Y:S01]  /*117b0*/  SHFL.IDX PT, R73, R73, R50, 0x1c1f ;  /* 0x001c1f3249497589 */ /* 0x000fe200000e0000 */
[----:B--2---:R-:W-:Y:S01]  /*117c0*/  SEL R32, R39, R28, P0 ;  /* 0x0000001c27207207 */ /* 0x004fe20000000000 */
[----:B----4-:R-:W-:Y:S01]  /*117d0*/  IMAD R41, R85, UR44, R24 ;  /* 0x0000002c55297c24 */ /* 0x010fe2000f8e0218 */
[----:B------:R-:W-:Y:S01]  /*117e0*/  SEL R24, R37, R20, P0 ;  /* 0x0000001425187207 */ /* 0x000fe20000000000 */
[----:B------:R1:W2:Y:S01]  /*117f0*/  SHFL.IDX PT, R46, R35, R14, 0x1c1f ;  /* 0x001c1f0e232e7589 */ /* 0x0002a200000e0000 */
[----:B------:R-:W-:Y:S02]  /*11800*/  SEL R34, R28, R39, P0 ;  /* 0x000000271c227207 */ /* 0x000fe40000000000 */
[----:B---3--:R-:W-:Y:S01]  /*11810*/  SEL R25, R67, R42, P0 ;  /* 0x0000002a43197207 */ /* 0x008fe20000000000 */
[----:B------:R-:W-:Y:S04]  /*11820*/  SHFL.IDX PT, R47, R47, R50, 0x1c1f ;  /* 0x001c1f322f2f7589 */ /* 0x000fe800000e0000 */
[----:B------:R3:W-:Y:S04]  /*11830*/  SHFL.IDX PT, R36, R33, R14, 0x1c1f ;  /* 0x001c1f0e21247589 */ /* 0x0007e800000e0000 */
[----:B------:R-:W-:Y:S01]  /*11840*/  SHFL.IDX PT, R51, R51, R50, 0x1c1f ;  /* 0x001c1f3233337589 */ /* 0x000fe200000e0000 */
[----:B-----5:R-:W-:-:S02]  /*11850*/  SEL R28, R45, R30, P0 ;  /* 0x0000001e2d1c7207 */ /* 0x020fc40000000000 */
[----:B------:R-:W-:Y:S01]  /*11860*/  SEL R30, R30, R45, P0 ;  /* 0x0000002d1e1e7207 */ /* 0x000fe20000000000 */
[----:B------:R-:W-:Y:S01]  /*11870*/  SHFL.IDX PT, R57, R57, R50, 0x1c1f ;  /* 0x001c1f3239397589 */ /* 0x000fe200000e0000 */
[----:B-1----:R-:W-:Y:S02]  /*11880*/  SEL R35, R44, R71, P0 ;  /* 0x000000472c237207 */ /* 0x002fe40000000000 */
[----:B---3--:R-:W-:Y:S01]  /*11890*/  SEL R33, R71, R44, P0 ;  /* 0x0000002c47217207 */ /* 0x008fe20000000000 */
[----:B------:R-:W-:Y:S04]  /*118a0*/  SHFL.IDX PT, R75, R75, R50, 0x1c1f ;  /* 0x001c1f324b4b7589 */ /* 0x000fe800000e0000 */
[----:B------:R-:W-:Y:S01]  /*118b0*/  SHFL.IDX PT, R77, R77, R50, 0x1c1f ;  /* 0x001c1f324d4d7589 */ /* 0x000fe200000e0000 */
[----:B--2---:R-:W-:-:S02]  /*118c0*/  SEL R29, R73, R46, P0 ;  /* 0x0000002e491d7207 */ /* 0x004fc40000000000 */
[----:B------:R-:W-:Y:S01]  /*118d0*/  SEL R31, R46, R73, P0 ;  /* 0x000000492e1f7207 */ /* 0x000fe20000000000 */
[----:B------:R-:W-:Y:S04]  /*118e0*/  SHFL.IDX PT, R81, R81, R50, 0x1c1f ;  /* 0x001c1f3251517589 */ /* 0x000fe800000e0000 */
[----:B------:R-:W-:Y:S04]  /*118f0*/  SHFL.IDX PT, R38, R55, R14, 0x1c1f ;  /* 0x001c1f0e37267589 */ /* 0x000fe800000e0000 */
[----:B------:R1:W-:Y:S04]  /*11900*/  SHFL.IDX PT, R48, R27, R14, 0x1c1f ;  /* 0x001c1f0e1b307589 */ /* 0x0003e800000e0000 */
[----:B------:R-:W2:Y:S04]  /*11910*/  SHFL.IDX PT, R50, R79, R14, 0x1c1f ;  /* 0x001c1f0e4f327589 */ /* 0x000ea800000e0000 */
[----:B------:R-:W3:Y:S01]  /*11920*/  SHFL.IDX PT, R40, R59, R14, 0x1c1f ;  /* 0x001c1f0e3b287589 */ /* 0x000ee200000e0000 */
[----:B-1----:R-:W-:-:S03]  /*11930*/  SEL R27, R42, R67, P0 ;  /* 0x000000432a1b7207 */ /* 0x002fc60000000000 */
[----:B------:R-:W1:Y:S04]  /*11940*/  SHFL.IDX PT, R52, R83, R14, 0x1c1f ;  /* 0x001c1f0e53347589 */ /* 0x000e6800000e0000 */
[----:B------:R4:W-:Y:S04]  /*11950*/  STSM.16.M88.4 [R64], R4 ;  /* 0x0000000440007844 */ /* 0x0009e80000000200 */
[----:B------:R5:W-:Y:S04]  /*11960*/  STSM.16.M88.4 [R62], R8 ;  /* 0x000000083e007844 */ /* 0x000be80000000200 */
[----:B------:R-:W-:Y:S04]  /*11970*/  STSM.16.M88.4 [R60], R24 ;  /* 0x000000183c007844 */ /* 0x000fe80000000200 */
[----:B------:R-:W-:Y:S01]  /*11980*/  STSM.16.M88.4 [R58], R32 ;  /* 0x000000203a007844 */ /* 0x000fe20000000200 */
[----:B--2---:R-:W-:-:S02]  /*11990*/  SEL R37, R77, R50, P0 ;  /* 0x000000324d257207 */ /* 0x004fc40000000000 */
[----:B------:R-:W-:Y:S01]  /*119a0*/  SEL R39, R50, R77, P0 ;  /* 0x0000004d32277207 */ /* 0x000fe20000000000 */
[----:B------:R2:W-:Y:S01]  /*119b0*/  STSM.16.M88.4 [R15], R28 ;  /* 0x0000001c0f007844 */ /* 0x0005e20000000200 */
[----:B----4-:R-:W-:Y:S02]  /*119c0*/  SHF.R.S32.HI R5, RZ, 0x1f, R87 ;  /* 0x0000001fff057819 */ /* 0x010fe40000011457 */
[----:B------:R-:W-:Y:S02]  /*119d0*/  IADD3 R6, P3, R87, R12, RZ ;  /* 0x0000000c57067210 */ /* 0x000fe40007f7e0ff */
[----:B-----5:R-:W-:Y:S02]  /*119e0*/  SEL R8, R47, R36, P0 ;  /* 0x000000242f087207 */ /* 0x020fe40000000000 */
[----:B------:R-:W-:Y:S02]  /*119f0*/  SEL R10, R36, R47, P0 ;  /* 0x0000002f240a7207 */ /* 0x000fe40000000000 */
[----:B------:R-:W-:-:S02]  /*11a00*/  SEL R36, R51, R38, P0 ;  /* 0x0000002633247207 */ /* 0x000fc40000000000 */
[----:B------:R-:W-:Y:S02]  /*11a10*/  SEL R9, R75, R48, P0 ;  /* 0x000000304b097207 */ /* 0x000fe40000000000 */
[----:B------:R-:W-:Y:S02]  /*11a20*/  SEL R11, R48, R75, P0 ;  /* 0x0000004b300b7207 */ /* 0x000fe40000000000 */
[----:B------:R-:W-:Y:S02]  /*11a30*/  IADD3.X R5, R5, R13, R41, P3, !PT ;  /* 0x0000000d05057210 */ /* 0x000fe40001ffe429 */
[----:B------:R-:W-:Y:S01]  /*11a40*/  SEL R38, R38, R51, P0 ;  /* 0x0000003326267207 */ /* 0x000fe20000000000 */
[----:B------:R-:W-:Y:S01]  /*11a50*/  STSM.16.M88.4 [R56], R8 ;  /* 0x0000000838007844 */ /* 0x000fe20000000200 */
[----:B---3--:R-:W-:Y:S02]  /*11a60*/  SEL R12, R57, R40, P0 ;  /* 0x00000028390c7207 */ /* 0x008fe40000000000 */
[----:B------:R-:W-:Y:S01]  /*11a70*/  SEL R14, R40, R57, P0 ;  /* 0x00000039280e7207 */ /* 0x000fe20000000000 */
[----:B------:R-:W-:Y:S01]  /*11a80*/  STSM.16.M88.4 [R54], R36 ;  /* 0x0000002436007844 */ /* 0x000fe20000000200 */
[----:B-1----:R-:W-:-:S02]  /*11a90*/  SEL R13, R81, R52, P0 ;  /* 0x00000034510d7207 */ /* 0x002fc40000000000 */
[----:B--2---:R-:W-:Y:S02]  /*11aa0*/  SEL R15, R52, R81, P0 ;  /* 0x00000051340f7207 */ /* 0x004fe40000000000 */
[----:B------:R-:W-:-:S03]  /*11ab0*/  LEA R4, P3, R6, UR6, 0x2 ;  /* 0x0000000606047c11 */ /* 0x000fc6000f8610ff */
[----:B------:R-:W-:Y:S01]  /*11ac0*/  STSM.16.M88.4 [R21], R12 ;  /* 0x0000000c15007844 */ /* 0x000fe20000000200 */
        /* <DEDUP_REMOVED lines=29> */
.L_x_7189:
[----:B------:R-:W-:Y:S05]  /*11ca0*/  BSYNC B0 ;  /* 0x0000000000007941 */ /* 0x000fea0003800000 */
.L_x_7188:
[----:B------:R-:W-:Y:S05]  /*11cb0*/  BRA `(.L_x_7187) ;  /* 0x00000008001c7947 */ /* 0x000fea0003800000 */
.L_x_7186:
        /* <DEDUP_REMOVED lines=31> */
.L_x_7191:
[----:B------:R-:W-:Y:S05]  /*11eb0*/  BSYNC B0 ;  /* 0x0000000000007941 */ /* 0x000fea0003800000 */
.L_x_7190:
        /* <DEDUP_REMOVED lines=39> */
.L_x_7193:
[----:B------:R-:W-:Y:S05]  /*12130*/  BSYNC B0 ;  /* 0x0000000000007941 */ /* 0x000fea0003800000 */
.L_x_7192:
        /* <DEDUP_REMOVED lines=20> */
.L_x_7195:
[----:B------:R-:W-:Y:S05]  /*12280*/  BSYNC B0 ;  /* 0x0000000000007941 */ /* 0x000fea0003800000 */
.L_x_7194:
        /* <DEDUP_REMOVED lines=20> */
.L_x_7197:
[----:B------:R-:W-:Y:S05]  /*123d0*/  BSYNC B0 ;  /* 0x0000000000007941 */ /* 0x000fea0003800000 */
.L_x_7196:
        /* <DEDUP_REMOVED lines=20> */
.L_x_7198:
[----:B------:R-:W-:Y:S05]  /*12520*/  BSYNC B0 ;  /* 0x0000000000007941 */ /* 0x000fea0003800000 */
.L_x_7187:
[----:B-1----:R-:W1:Y:S02]  /*12530*/  LDC R0, c[0x0][0xda8] ;  /* 0x00036a00ff007b82 */ /* 0x002e640000000800 */
[----:B-1----:R-:W-:-:S13]  /*12540*/  ISETP.LE.AND P0, PT, R0, UR4, PT ;  /* 0x0000000400007c0c */ /* 0x002fda000bf03270 */
[----:B------:R-:W-:Y:S05]  /*12550*/  @!P0 BRA `(.L_x_7199) ;  /* 0xfffffee8001c8947 */ /* 0x000fea000383ffff */
[----:B------:R-:W-:Y:S05]  /*12560*/  EXIT ;  /* 0x000000000000794d */ /* 0x000fea0003800000 */
.L_x_7148:
[----:B------:R-:W-:-:S08]  /*12570*/  NOP ;  /* 0x0000000000007918 */ /* 0x000fd00000000000 */
[----:B---3--:R-:W1:-:S00]  /*12580*/  USETMAXREG.DEALLOC.CTAPOOL 0x18 ;  /* 0x00000018000079c8 */ /* 0x008e4000080e0500 */
        /* <DEDUP_REMOVED lines=14> */
[----:B------:R-:W3:Y:S01]  /*12670*/  LDL R7, [R1+0x2c] ;  /* 0x00002c0001077983 */ /* 0x000ee20000100800 */
[----:B--2---:R-:W1:Y:S01]  /*12680*/  S2R R2, SR_TID.X ;  /* 0x0000000000027919 */ /* 0x004e620000002100 */
[----:B------:R-:W2:Y:S01]  /*12690*/  S2R R8, SR_TID.X ;  /* 0x0000000000087919 */ /* 0x000ea20000002100 */
[----:B-1----:R-:W-:Y:S01]  /*126a0*/  LOP3.LUT R2, R2, 0x7f, RZ, 0xc0, !PT ;  /* 0x0000007f02027812 */ /* 0x002fe200078ec0ff */
[C---:B--2---:R-:W-:Y:S02]  /*126b0*/  IMAD.SHL.U32 R0, R8.reuse, 0x80, RZ ;  /* 0x0000008008007824 */ /* 0x044fe400078e00ff */
        /* <DEDUP_REMOVED lines=14> */
[----:B------:R-:W-:Y:S01]  /*127a0*/  LOP3.LUT R2, R3, 0xc00, R0, 0xf8, !PT ;  /* 0x00000c0003027812 */ /* 0x000fe200078ef800 */
[----:B------:R-:W-:Y:S01]  /*127b0*/  IMAD.MOV.U32 R0, RZ, RZ, 0x40 ;  /* 0x00000040ff007424 */ /* 0x000fe200078e00ff */
[----:B------:R-:W-:Y:S01]  /*127c0*/  LOP3.LUT P0, RZ, R8, 0x4, RZ, 0xc0, !PT ;  /* 0x0000000408ff7812 */ /* 0x000fe2000780c0ff */
[----:B------:R3:W-:Y:S01]  /*127d0*/  STL [R1+0x1c], R4 ;  /* 0x00001c0401007387 */ /* 0x0007e20000100800 */
[----:B------:R-:W-:Y:S02]  /*127e0*/  IMAD.U32 R5, RZ, RZ, UR4 ;  /* 0x00000004ff057e24 */ /* 0x000fe4000f8e00ff */
[----:B------:R-:W-:Y:S01]  /*127f0*/  SEL R0, R0, 0xffffffc0, !P0 ;  /* 0xffffffc000007807 */ /* 0x000fe20004000000 */
[----:B------:R-:W-:Y:S04]  /*12800*/  STL [R1], R2 ;  /* 0x0000000201007387 */ /* 0x000fe80000100800 */
[----:B------:R-:W-:Y:S01]  /*12810*/  STL [R1+0x24], R5 ;  /* 0x0000240501007387 */ /* 0x000fe20000100800 */
[----:B------:R-:W-:Y:S01]  /*12820*/  IMAD.IADD R0, R0, 0x1, R2 ;  /* 0x0000000100007824 */ /* 0x000fe200078e0202 */
[----:B------:R-:W-:Y:S01]  /*12830*/  ULDC UR42, c[0x0][0xc] ;  /* 0x00000300002a7ab9 */ /* 0x000fe20000000800 */
[----:B------:R-:W-:Y:S01]  /*12840*/  ULDC.64 UR44, c[0x0][0x198] ;  /* 0x00006600002c7ab9 */ /* 0x000fe20000000a00 */
[----:B---3--:R-:W-:-:S02]  /*12850*/  LOP3.LUT R4, R7, 0x1, RZ, 0xfc, !PT ;  /* 0x0000000107047812 */ /* 0x008fc400078efcff */
[----:B------:R-:W-:-:S03]  /*12860*/  LOP3.LUT R3, R7, 0x2, RZ, 0xfc, !PT ;  /* 0x0000000207037812 */ /* 0x000fc600078efcff */
[----:B------:R-:W-:Y:S04]  /*12870*/  STL [R1+0x34], R4 ;  /* 0x0000340401007387 */ /* 0x000fe80000100800 */
[----:B------:R1:W-:Y:S04]  /*12880*/  STL [R1+0x28], R3 ;  /* 0x0000280301007387 */ /* 0x0003e80000100800 */
[----:B------:R2:W-:Y:S01]  /*12890*/  STL [R1+0x8], RZ ;  /* 0x000008ff01007387 */ /* 0x0005e20000100800 */
[----:B-1----:R-:W-:-:S03]  /*128a0*/  IMAD.MOV.U32 R3, RZ, RZ, 0x1 ;  /* 0x00000001ff037424 */ /* 0x002fc600078e00ff */
[----:B------:R2:W-:Y:S04]  /*128b0*/  STL [R1+0x30], RZ ;  /* 0x000030ff01007387 */ /* 0x0005e80000100800 */
[----:B------:R2:W-:Y:S04]  /*128c0*/  STL [R1+0xc], R3 ;  /* 0x00000c0301007387 */ /* 0x0005e80000100800 */
[----:B------:R2:W-:Y:S02]  /*128d0*/  STL [R1+0x20], R0 ;  /* 0x0000200001007387 */ /* 0x0005e40000100800 */
.L_x_7252:
[----:B-1----:R-:W3:Y:S01]  /*128e0*/  LDL R2, [R1+0x24] ;  /* 0x0000240001027983 */ /* 0x002ee20000100800 */
[----:B------:R-:W-:Y:S01]  /*128f0*/  ULDC UR9, c[0x0][0xdd0] ;  /* 0x0003740000097ab9 */ /* 0x000fe20000000800 */
[----:B--2---:R-:W1:Y:S01]  /*12900*/  LDC R0, c[0x0][0xde8] ;  /* 0x00037a00ff007b82 */ /* 0x004e620000000800 */
        /* <DEDUP_REMOVED lines=19> */
.L_x_7201:
[----:B------:R-:W-:Y:S01]  /*12a40*/  ULDC UR7, c[0x0][0xdc4] ;  /* 0x0003710000077ab9 */ /* 0x000fe20000000800 */
[----:B------:R-:W-:Y:S01]  /*12a50*/  UMOV UR6, UR9 ;  /* 0x0000000900067c82 */ /* 0x000fe20008000000 */
[----:B------:R-:W-:-:S11]  /*12a60*/  UISETP.NE.AND UP0, UPT, UR7, 0x1, UPT ;  /* 0x000000010700788c */ /* 0x000fd6000bf05270 */
[----:B------:R-:W-:Y:S02]  /*12a70*/  @UP0 ULDC.64 UR10, c[0x0][0xdc8] ;  /* 0x00037200000a0ab9 */ /* 0x000fe40000000a00 */
[----:B------:R-:W-:-:S04]  /*12a80*/  UIMAD.WIDE.U32 UR4, UR9, UR10, URZ ;  /* 0x0000000a090472a5 */ /* 0x000fc8000f8e003f */
[----:B------:R-:W-:-:S04]  /*12a90*/  @UP0 USHF.R.U32.HI UR6, URZ, UR11, UR5 ;  /* 0x0000000b3f060299 */ /* 0x000fc80008011605 */
[----:B------:R-:W-:-:S12]  /*12aa0*/  UIMAD UR4, UR6, UR7, URZ ;  /* 0x00000007060472a4 */ /* 0x000fd8000f8e023f */
.L_x_7202:
[----:B------:R-:W-:Y:S01]  /*12ab0*/  ULDC.64 UR12, c[0x0][0x3f8] ;  /* 0x0000fe00000c7ab9 */ /* 0x000fe20000000a00 */
[----:B------:R-:W-:Y:S01]  /*12ac0*/  ULOP3.LUT UR5, URZ, UR6, URZ, 0x33, !UPT ;  /* 0x000000063f057292 */ /* 0x000fe2000f8e333f */
[----:B------:R-:W-:Y:S01]  /*12ad0*/  BSSY B6, `(.L_x_7203) ;  /* 0x00002c7000067945 */ /* 0x000fe20003800000 */
[----:B------:R-:W-:Y:S01]  /*12ae0*/  UISETP.NE.U32.AND UP0, UPT, UR12, URZ, UPT ;  /* 0x0000003f0c00728c */ /* 0x000fe2000bf05070 */
[----:B------:R-:W-:Y:S01]  /*12af0*/  ULDC UR6, c[0x0][0xdac] ;  /* 0x00036b0000067ab9 */ /* 0x000fe20000000800 */
[----:B------:R-:W-:Y:S02]  /*12b00*/  ULDC UR7, c[0x0][0x404] ;  /* 0x0001010000077ab9 */ /* 0x000fe40000000800 */
[----:B------:R-:W-:Y:S02]  /*12b10*/  UISETP.NE.AND.EX UP0, UPT, UR13, URZ, UPT, UP0 ;  /* 0x0000003f0d00728c */ /* 0x000fe4000bf05300 */
[----:B------:R-:W-:Y:S02]  /*12b20*/  UIADD3 UR5, UR5, UR6, URZ ;  /* 0x0000000605057290 */ /* 0x000fe4000fffe03f */
[----:B------:R-:W-:-:S02]  /*12b30*/  USEL UR7, UR7, 0x1, UP0 ;  /* 0x0000000107077887 */ /* 0x000fc40008000000 */
[----:B------:R-:W-:Y:S01]  /*12b40*/  USHF.L.U32 UR37, UR5, 0x7, URZ ;  /* 0x0000000705257899 */ /* 0x000fe2000800063f */
[----:B------:R-:W-:Y:S01]  /*12b50*/  ULDC UR10, c[0x0][0x2e0] ;  /* 0x0000b800000a7ab9 */ /* 0x000fe20000000800 */
[----:B------:R-:W-:Y:S01]  /*12b60*/  ULDC UR6, c[0x0][0x288] ;  /* 0x0000a20000067ab9 */ /* 0x000fe20000000800 */
[----:B------:R-:W-:Y:S02]  /*12b70*/  UIMAD UR5, UR7, UR10, 0xdf ;  /* 0x000000df070574a4 */ /* 0x000fe4000f8e020a */
[----:B------:R-:W-:Y:S02]  /*12b80*/  UIADD3 UR6, UR37, 0x15f, -UR6 ;  /* 0x0000015f25067890 */ /* 0x000fe4000fffe806 */
[----:B------:R-:W-:Y:S02]  /*12b90*/  UIADD3 UR9, UR9, -UR4, URZ ;  /* 0x8000000409097290 */ /* 0x000fe4000fffe03f */
[----:B------:R-:W-:Y:S01]  /*12ba0*/  UIMAD UR7, UR7, UR10, UR6 ;  /* 0x0000000a070772a4 */ /* 0x000fe2000f8e0206 */
[----:B------:R-:W-:-:S02]  /*12bb0*/  UMOV UR4, URZ ;  /* 0x0000003f00047c82 */ /* 0x000fc40008000000 */
[----:B------:R-:W-:Y:S01]  /*12bc0*/  UMOV UR6, URZ ;  /* 0x0000003f00067c82 */ /* 0x000fe20008000000 */
[----:B------:R-:W-:Y:S01]  /*12bd0*/  UIMAD.WIDE UR4, UR5, -0x6db6db6d, UR4 ;  /* 0x92492493050478a5 */ /* 0x000fe2000f8e0204 */
[----:B------:R-:W-:Y:S01]  /*12be0*/  ULDC UR10, c[0x0][0xdc4] ;  /* 0x00037100000a7ab9 */ /* 0x000fe20000000800 */
[----:B------:R-:W-:Y:S02]  /*12bf0*/  UIMAD.WIDE UR6, UR7, -0x6db6db6d, UR6 ;  /* 0x92492493070678a5 */ /* 0x000fe4000f8e0206 */
[----:B------:R-:W-:Y:S02]  /*12c00*/  UIMAD UR10, UR8, UR10, UR9 ;  /* 0x0000000a080a72a4 */ /* 0x000fe4000f8e0209 */
[----:B------:R-:W-:Y:S01]  /*12c10*/  USHF.R.U32.HI UR6, URZ, 0x1f, UR7 ;  /* 0x0000001f3f067899 */ /* 0x000fe20008011607 */
[----:B------:R-:W-:Y:S01]  /*12c20*/  UMOV UR8, UR5 ;  /* 0x0000000500087c82 */ /* 0x000fe20008000000 */
[----:B------:R-:W-:Y:S01]  /*12c30*/  ULDC UR11, c[0x0][0xdb8] ;  /* 0x00036e00000b7ab9 */ /* 0x000fe20000000800 */
[----:B------:R-:W-:-:S02]  /*12c40*/  USHF.R.U32.HI UR9, URZ, 0x1f, UR8 ;  /* 0x0000001f3f097899 */ /* 0x000fc40008011608 */
[----:B------:R-:W-:Y:S02]  /*12c50*/  ULEA.HI.SX32 UR6, UR7, UR6, 0x19 ;  /* 0x0000000607067291 */ /* 0x000fe4000f8fca3f */
[----:B------:R-:W-:Y:S02]  /*12c60*/  ULEA.HI.SX32 UR9, UR8, UR9, 0x19 ;  /* 0x0000000908097291 */ /* 0x000fe4000f8fca3f */
[----:B------:R-:W-:Y:S02]  /*12c70*/  UISETP.NE.AND UP1, UPT, UR11, 0x1, UPT ;  /* 0x000000010b00788c */ /* 0x000fe4000bf25270 */
        /* <DEDUP_REMOVED lines=29> */
.L_x_7204:
        /* <DEDUP_REMOVED lines=23> */
.L_x_7206:
        /* <DEDUP_REMOVED lines=20> */
.L_x_7207:
        /* <DEDUP_REMOVED lines=20> */
.L_x_7208:
        /* <DEDUP_REMOVED lines=18> */
.L_x_7209:
        /* <DEDUP_REMOVED lines=30> */
[----:B--2---:R-:W-:Y:S01]  /*13540*/  SHF.R.S32.HI R9, RZ, 0x1f, R8 ;  /* 0x0000001fff097819 */ /* 0x004fe20000011408 */
[----:B------:R3:W-:Y:S01]  /*13550*/  STL [R1+0x10], R8 ;  /* 0x0000100801007387 */ /* 0x0007e20000100800 */
[----:B------:R-:W-:-:S03]  /*13560*/  SEL R0, R8, RZ, !P1 ;  /* 0x000000ff08007207 */ /* 0x000fc60004800000 */
[----:B------:R3:W-:Y:S01]  /*13570*/  STL [R1+0x18], R9 ;  /* 0x0000180901007387 */ /* 0x0007e20000100800 */
[----:B------:R-:W-:Y:S05]  /*13580*/  BRA.DIV UR6, `(.L_x_7210) ;  /* 0x0000002a06907947 */ /* 0x000fea000b800000 */
[----:B------:R1:W2:Y:S02]  /*13590*/  SHFL.IDX PT, R14, R17, RZ, 0x1f ;  /* 0x00001fff110e7589 */ /* 0x0002a400000e0000 */
.L_x_7271:
        /* <DEDUP_REMOVED lines=8> */
.L_x_7274:
        /* <DEDUP_REMOVED lines=20> */
.L_x_7214:
[----:B--2---:R-:W2:Y:S04]  /*13760*/  LDL R3, [R1+0x8] ;  /* 0x0000080001037983 */ /* 0x004ea80000100800 */
[----:B------:R-:W3:Y:S01]  /*13770*/  LDL R2, [R1+0xc] ;  /* 0x00000c0001027983 */ /* 0x000ee20000100800 */
[----:B------:R-:W-:Y:S02]  /*13780*/  ISETP.NE.AND P0, PT, R16, RZ, PT ;  /* 0x000000ff1000720c */ /* 0x000fe40003f05270 */
[----:B--2---:R-:W-:Y:S02]  /*13790*/  LEA R4, R3, UR40, 0x3 ;  /* 0x0000002803047c11 */ /* 0x004fe4000f8e18ff */
[----:B---3--:R-:W-:-:S04]  /*137a0*/  SHF.L.U32 R3, R2, 0x1f, RZ ;  /* 0x0000001f02037819 */ /* 0x008fc800000006ff */
[----:B------:R-:W2:Y:S02]  /*137b0*/  SYNCS.PHASECHK.TRANS64.TRYWAIT P3, [R4+URZ+0x2e880], R3 ;  /* 0x02e88003040075a7 */ /* 0x000ea4000806017f */
[----:B--2---:R-:W-:Y:S05]  /*137c0*/  @!P3 BRA `(.L_x_7215) ;  /* 0x000000280040b947 */ /* 0x004fea0003800000 */
.L_x_7275:
        /* <DEDUP_REMOVED lines=8> */
.L_x_7216:
        /* <DEDUP_REMOVED lines=20> */
.L_x_7276:
        /* <DEDUP_REMOVED lines=8> */
.L_x_7218:
        /* <DEDUP_REMOVED lines=15> */
.L_x_7213:
        /* <DEDUP_REMOVED lines=17> */
.L_x_7211:
        /* <DEDUP_REMOVED lines=10> */
.L_x_7277:
[----:B---3--:R-:W-:Y:S05]  /*13cb0*/  BSYNC B0 ;  /* 0x0000000000007941 */ /* 0x008fea0003800000 */
.L_x_7219:
[----:B------:R-:W-:-:S06]  /*13cc0*/  UISETP.GE.AND UP0, UPT, UR41, 0x2, UPT ;  /* 0x000000022900788c */ /* 0x000fcc000bf06270 */
[----:B------:R-:W-:-:S13]  /*13cd0*/  PLOP3.LUT P0, PT, PT, PT, UP0, 0x80, 0x0 ;  /* 0x000000000000781c */ /* 0x000fda0003f0f008 */
[----:B------:R-:W-:Y:S05]  /*13ce0*/  @!P0 BRA `(.L_x_7221) ;  /* 0x0000001000248947 */ /* 0x000fea0003800000 */
[----:B------:R3:W5:Y:S01]  /*13cf0*/  LDL.LU R6, [R1+0xc] ;  /* 0x00000c0001067983 */ /* 0x0007620000300800 */
[----:B------:R-:W-:-:S03]  /*13d00*/  UIADD3 UR4, UR41, -0x2, URZ ;  /* 0xfffffffe29047890 */ /* 0x000fc6000fffe03f */
[----:B------:R3:W5:Y:S03]  /*13d10*/  LDL.LU R7, [R1+0x8] ;  /* 0x0000080001077983 */ /* 0x0007660000300800 */
[----:B------:R-:W-:-:S07]  /*13d20*/  IMAD.U32 R21, RZ, RZ, UR4 ;  /* 0x00000004ff157e24 */ /* 0x000fce000f8e00ff */
.L_x_7241:
[----:B--2--5:R-:W-:Y:S01]  /*13d30*/  VIADD R3, R7, 0x1 ;  /* 0x0000000107037836 */ /* 0x024fe20000000000 */
[----:B------:R-:W-:Y:S05]  /*13d40*/  YIELD ;  /* 0x0000000000007946 */ /* 0x000fea0003800000 */
[----:B------:R-:W-:Y:S01]  /*13d50*/  ISETP.NE.AND P0, PT, R3, 0x2, PT ;  /* 0x000000020300780c */ /* 0x000fe20003f05270 */
[----:B------:R-:W-:Y:S03]  /*13d60*/  BSSY B0, `(.L_x_7222) ;  /* 0x000006b000007945 */ /* 0x000fe60003800000 */
[----:B----4-:R-:W-:-:S02]  /*13d70*/  SEL R2, RZ, 0x1, P0 ;  /* 0x00000001ff027807 */ /* 0x010fc40000000000 */
        /* <DEDUP_REMOVED lines=27> */
.L_x_7224:
        /* <DEDUP_REMOVED lines=8> */
.L_x_7278:
[----:B------:R-:W-:Y:S05]  /*13fb0*/  BSYNC B1 ;  /* 0x0000000000017941 */ /* 0x000fea0003800000 */
.L_x_7225:
        /* <DEDUP_REMOVED lines=9> */
.L_x_7228:
[----:B------:R-:W-:Y:S05]  /*14050*/  BSYNC B1 ;  /* 0x0000000000017941 */ /* 0x000fea0003800000 */
.L_x_7227:
[----:B------:R-:W4:Y:S04]  /*14060*/  LDL R5, [R1+0x14] ;  /* 0x0000140001057983 */ /* 0x000f280000100800 */
[----:B------:R-:W3:Y:S01]  /*14070*/  LDL R2, [R1+0x8] ;  /* 0x0000080001027983 */ /* 0x000ee20000100800 */
[----:B--2---:R-:W-:Y:S01]  /*14080*/  IMAD.MOV.U32 R10, RZ, RZ, RZ ;  /* 0x000000ffff0a7224 */ /* 0x004fe200078e00ff */
        /* <DEDUP_REMOVED lines=8> */
[----:B---3--:R-:W-:Y:S02]  /*14110*/  IMAD R2, R2, 0x7000, R5 ;  /* 0x0000700002027824 */ /* 0x008fe400078e0205 */
[----:B------:R-:W-:Y:S02]  /*14120*/  IMAD R5, R8, 0xe0, RZ ;  /* 0x000000e008057824 */ /* 0x000fe400078e02ff */
[----:B------:R-:W-:Y:S02]  /*14130*/  VIADD R8, R4, 0x2e870 ;  /* 0x0002e87004087836 */ /* 0x000fe40000000000 */
[----:B------:R-:W-:-:S07]  /*14140*/  VIADD R9, R2, 0xe400 ;  /* 0x0000e40002097836 */ /* 0x000fce0000000000 */
.L_x_7229:
        /* <DEDUP_REMOVED lines=12> */
.L_x_7279:
[----:B------:R-:W-:Y:S05]  /*14210*/  BSYNC B1 ;  /* 0x0000000000017941 */ /* 0x000fea0003800000 */
.L_x_7230:
        /* <DEDUP_REMOVED lines=11> */
.L_x_7233:
[----:B------:R-:W-:Y:S05]  /*142d0*/  BSYNC B1 ;  /* 0x0000000000017941 */ /* 0x000fea0003800000 */
.L_x_7232:
        /* <DEDUP_REMOVED lines=10> */
.L_x_7234:
        /* <DEDUP_REMOVED lines=9> */
.L_x_7223:
[----:B------:R-:W-:Y:S05]  /*14410*/  BSYNC B0 ;  /* 0x0000000000007941 */ /* 0x000fea0003800000 */
.L_x_7222:
[----:B------:R-:W4:Y:S02]  /*14420*/  LDL R3, [R1+0x34] ;  /* 0x0000340001037983 */ /* 0x000f240000100800 */
[----:B----4-:R-:W-:-:S13]  /*14430*/  ISETP.NE.AND P0, PT, R3, 0x3, PT ;  /* 0x000000030300780c */ /* 0x010fda0003f05270 */
[----:B------:R-:W-:Y:S05]  /*14440*/  @!P0 BRA `(.L_x_7235) ;  /* 0x0000000000048947 */ /* 0x000fea0003800000 */
[----:B------:R-:W-:Y:S01]  /*14450*/  BPT.TRAP 0x1 ;  /* 0x000000040000795c */ /* 0x000fe20000300000 */
.L_x_7235:
[----:B------:R-:W4:Y:S01]  /*14460*/  LDL R3, [R1+0x28] ;  /* 0x0000280001037983 */ /* 0x000f220000100800 */
[----:B------:R-:W-:Y:S01]  /*14470*/  LOP3.LUT R2, R6, 0x1, RZ, 0x3c, !PT ;  /* 0x0000000106027812 */ /* 0x000fe200078e3cff */
[----:B------:R-:W-:Y:S01]  /*14480*/  BSSY B0, `(.L_x_7236) ;  /* 0x0000007000007945 */ /* 0x000fe20003800000 */
[----:B------:R-:W-:Y:S02]  /*14490*/  LEA R4, R7, UR40, 0x3 ;  /* 0x0000002807047c11 */ /* 0x000fe4000f8e18ff */
[----:B------:R-:W-:-:S03]  /*144a0*/  SHF.L.U32 R2, R2, 0x1f, RZ ;  /* 0x0000001f02027819 */ /* 0x000fc600000006ff */
[----:B------:R1:W-:Y:S01]  /*144b0*/  STL [R1+0x4], R4 ;  /* 0x0000040401007387 */ /* 0x0003e20000100800 */
[----:B------:R-:W5:Y:S01]  /*144c0*/  SYNCS.PHASECHK.TRANS64.TRYWAIT P3, [R4+URZ+0x2e870], R2 ;  /* 0x02e87002040075a7 */ /* 0x000f62000806017f */
[----:B----4-:R-:W-:Y:S01]  /*144d0*/  ISETP.NE.AND P0, PT, R3, 0x3, PT ;  /* 0x000000030300780c */ /* 0x010fe20003f05270 */
[----:B-1---5:R-:W-:-:S12]  /*144e0*/  @!P3 BRA `(.L_x_7237) ;  /* 0x0000001c0060b947 */ /* 0x022fd80003800000 */
.L_x_7280:
[----:B------:R-:W-:Y:S05]  /*144f0*/  BSYNC B0 ;  /* 0x0000000000007941 */ /* 0x000fea0003800000 */
.L_x_7236:
[----:B------:R-:W-:Y:S05]  /*14500*/  @!P0 BRA `(.L_x_7238) ;  /* 0x0000000000048947 */ /* 0x000fea0003800000 */
[----:B------:R-:W-:Y:S01]  /*14510*/  BPT.TRAP 0x1 ;  /* 0x000000040000795c */ /* 0x000fe20000300000 */
.L_x_7238:
[----:B-1----:R-:W4:Y:S01]  /*14520*/  LDL R3, [R1+0x4] ;  /* 0x0000040001037983 */ /* 0x002f220000100800 */
[----:B------:R-:W-:-:S04]  /*14530*/  SHF.L.U32 R2, R6, 0x1f, RZ ;  /* 0x0000001f06027819 */ /* 0x000fc800000006ff */
[----:B----4-:R1:W4:Y:S02]  /*14540*/  SYNCS.PHASECHK.TRANS64.TRYWAIT P3, [R3+URZ+0x2e860], R2 ;  /* 0x02e86002030075a7 */ /* 0x010324000806017f */
[----:B-1----:R-:W-:Y:S01]  /*14550*/  IMAD R3, R7, 0x7000, RZ ;  /* 0x0000700007037824 */ /* 0x002fe200078e02ff */
[----:B----4-:R-:W-:Y:S06]  /*14560*/  @!P3 BRA `(.L_x_7239) ;  /* 0x0000001c0058b947 */ /* 0x010fec0003800000 */
.L_x_7281:
[----:B------:R-:W1:Y:S04]  /*14570*/  LDL R16, [R1] ;  /* 0x0000000001107983 */ /* 0x000e680000100800 */
[----:B------:R-:W4:Y:S04]  /*14580*/  LDL R14, [R1+0x20] ;  /* 0x00002000010e7983 */ /* 0x000f280000100800 */
[----:B------:R-:W5:Y:S01]  /*14590*/  LDL R13, [R1+0x1c] ;  /* 0x00001c00010d7983 */ /* 0x000f620000100800 */
[----:B------:R-:W-:Y:S05]  /*145a0*/  WARPSYNC.ALL ;  /* 0x0000000000007948 */ /* 0x000fea0003800000 */
[----:B------:R-:W-:-:S04]  /*145b0*/  IMAD.U32 R12, RZ, RZ, UR40 ;  /* 0x00000028ff0c7e24 */ /* 0x000fc8000f8e00ff */
[----:B------:R-:W-:Y:S01]  /*145c0*/  VIADD R12, R12, 0x400 ;  /* 0x000004000c0c7836 */ /* 0x000fe20000000000 */
[----:B-1----:R-:W-:-:S06]  /*145d0*/  LOP3.LUT R4, R3, R16, RZ, 0xfc, !PT ;  /* 0x0000001003047212 */ /* 0x002fcc00078efcff */
[----:B------:R-:W1:Y:S01]  /*145e0*/  LDSM.16.MT88.4 R4, [R4+UR40+0xe400] ;  /* 0x00e400280404783b */ /* 0x000e620008004200 */
[----:B----4-:R-:W-:Y:S02]  /*145f0*/  IADD3 R20, R14, UR40, R3 ;  /* 0x000000280e147c10 */ /* 0x010fe4000fffe003 */
[C-C-:B-1----:R-:W-:Y:S02]  /*14600*/  PRMT R8, R4.reuse, 0x6420, R5.reuse ;  /* 0x0000642004087816 */ /* 0x142fe40000000005 */
[----:B--2---:R-:W-:Y:S02]  /*14610*/  PRMT R9, R4, 0x7531, R5 ;  /* 0x0000753104097816 */ /* 0x004fe40000000005 */
        /* <DEDUP_REMOVED lines=107> */
.L_x_7240:
        /* <DEDUP_REMOVED lines=11> */
.L_x_7221:
[----:B--2-4-:R-:W2:Y:S01]  /*14d80*/  LDL R2, [R1+0x34] ;  /* 0x0000340001027983 */ /* 0x014ea20000100800 */
[----:B------:R-:W-:Y:S01]  /*14d90*/  BSSY B0, `(.L_x_7242) ;  /* 0x0000010000007945 */ /* 0x000fe20003800000 */
[----:B--2---:R-:W-:-:S03]  /*14da0*/  ISETP.NE.AND P1, PT, R2, 0x3, PT ;  /* 0x000000030200780c */ /* 0x004fc60003f25270 */
[----:B------:R-:W-:Y:S10]  /*14db0*/  @P2 BRA `(.L_x_7243) ;  /* 0x0000000000342947 */ /* 0x000ff40003800000 */
[----:B------:R-:W2:Y:S01]  /*14dc0*/  S2R R5, SR_LANEID ;  /* 0x0000000000057919 */ /* 0x000ea20000000000 */
[----:B------:R-:W-:Y:S01]  /*14dd0*/  VOTEU.ANY UR4, UPT, PT ;  /* 0x0000000000047886 */ /* 0x000fe200038e0100 */
[----:B------:R-:W4:Y:S01]  /*14de0*/  LDC.64 R2, c[0x0][0xdf0] ;  /* 0x00037c00ff027b82 */ /* 0x000f220000000a00 */
[----:B------:R-:W2:Y:S02]  /*14df0*/  FLO.U32 R0, UR4 ;  /* 0x0000000400007d00 */ /* 0x000ea400080e0000 */
[----:B--2---:R-:W-:-:S06]  /*14e00*/  ISETP.EQ.U32.AND P0, PT, R0, R5, PT ;  /* 0x000000050000720c */ /* 0x004fcc0003f02070 */
[----:B------:R-:W4:Y:S07]  /*14e10*/  POPC R5, UR4 ;  /* 0x0000000400057d09 */ /* 0x000f2e0008000000 */
[----:B----4-:R-:W2:Y:S01]  /*14e20*/  @P0 ATOMG.E.ADD.STRONG.GPU PT, R3, desc[UR46][R2.64], R5 ;  /* 0x00000005020309a8 */ /* 0x010ea200081ee1ee */
[----:B------:R-:W4:Y:S02]  /*14e30*/  S2R R4, SR_LTMASK ;  /* 0x0000000000047919 */ /* 0x000f240000003900 */
[----:B----4-:R-:W-:-:S04]  /*14e40*/  LOP3.LUT R4, R4, UR4, RZ, 0xc0, !PT ;  /* 0x0000000404047c12 */ /* 0x010fc8000f8ec0ff */
[----:B-----5:R-:W4:Y:S01]  /*14e50*/  POPC R7, R4 ;  /* 0x0000000400077309 */ /* 0x020f220000000000 */
[----:B--2---:R-:W4:Y:S02]  /*14e60*/  SHFL.IDX PT, R0, R3, R0, 0x1f ;  /* 0x00001f0003007589 */ /* 0x004f2400000e0000 */
[----:B----4-:R-:W-:-:S05]  /*14e70*/  IADD3 R0, R0, UR42, R7 ;  /* 0x0000002a00007c10 */ /* 0x010fca000fffe007 */
[----:B------:R2:W-:Y:S02]  /*14e80*/  STL [R1+0x24], R0 ;  /* 0x0000240001007387 */ /* 0x0005e40000100800 */
.L_x_7243:
[----:B------:R-:W-:Y:S05]  /*14e90*/  BSYNC B0 ;  /* 0x0000000000007941 */ /* 0x000fea0003800000 */
.L_x_7242:
[----:B------:R-:W-:Y:S05]  /*14ea0*/  @!P1 BRA `(.L_x_7244) ;  /* 0x0000000000049947 */ /* 0x000fea0003800000 */
[----:B------:R-:W-:Y:S01]  /*14eb0*/  BPT.TRAP 0x1 ;  /* 0x000000040000795c */ /* 0x000fe20000300000 */
.L_x_7244:
[----:B------:R-:W4:Y:S04]  /*14ec0*/  LDL R3, [R1+0xc] ;  /* 0x00000c0001037983 */ /* 0x000f280000100800 */
[----:B------:R-:W3:Y:S04]  /*14ed0*/  LDL R2, [R1+0x8] ;  /* 0x0000080001027983 */ /* 0x000ee80000100800 */
[----:B--2---:R-:W2:Y:S01]  /*14ee0*/  LDL R0, [R1+0x28] ;  /* 0x0000280001007983 */ /* 0x004ea20000100800 */
[----:B------:R-:W-:Y:S01]  /*14ef0*/  BSSY B0, `(.L_x_7245) ;  /* 0x0000007000007945 */ /* 0x000fe20003800000 */
[----:B----4-:R-:W-:-:S04]  /*14f00*/  LOP3.LUT R3, R3, 0x1, RZ, 0x3c, !PT ;  /* 0x0000000103037812 */ /* 0x010fc800078e3cff */
[----:B------:R-:W-:Y:S02]  /*14f10*/  SHF.L.U32 R3, R3, 0x1f, RZ ;  /* 0x0000001f03037819 */ /* 0x000fe400000006ff */
[----:B---3--:R-:W-:Y:S02]  /*14f20*/  LEA R20, R2, UR40, 0x3 ;  /* 0x0000002802147c11 */ /* 0x008fe4000f8e18ff */
[----:B--2---:R-:W-:Y:S02]  /*14f30*/  ISETP.NE.AND P1, PT, R0, 0x3, PT ;  /* 0x000000030000780c */ /* 0x004fe40003f25270 */
[----:B------:R-:W2:Y:S02]  /*14f40*/  SYNCS.PHASECHK.TRANS64.TRYWAIT P0, [R20+URZ+0x2e870], R3 ;  /* 0x02e87003140075a7 */ /* 0x000ea4000800017f */
[----:B--2---:R-:W-:Y:S09]  /*14f50*/  @!P0 BRA `(.L_x_7246) ;  /* 0x0000001000f48947 */ /* 0x004ff20003800000 */
.L_x_7282:
[----:B------:R-:W-:Y:S05]  /*14f60*/  BSYNC B0 ;  /* 0x0000000000007941 */ /* 0x000fea0003800000 */
.L_x_7245:
[----:B------:R-:W-:Y:S05]  /*14f70*/  @!P1 BRA `(.L_x_7247) ;  /* 0x0000000000049947 */ /* 0x000fea0003800000 */
[----:B------:R-:W-:Y:S01]  /*14f80*/  BPT.TRAP 0x1 ;  /* 0x000000040000795c */ /* 0x000fe20000300000 */
.L_x_7247:
[----:B------:R-:W2:Y:S02]  /*14f90*/  LDL R0, [R1+0xc] ;  /* 0x00000c0001007983 */ /* 0x000ea40000100800 */
[----:B--2---:R-:W-:-:S04]  /*14fa0*/  SHF.L.U32 R3, R0, 0x1f, RZ ;  /* 0x0000001f00037819 */ /* 0x004fc800000006ff */
[----:B------:R-:W2:Y:S02]  /*14fb0*/  SYNCS.PHASECHK.TRANS64.TRYWAIT P0, [R20+URZ+0x2e860], R3 ;  /* 0x02e86003140075a7 */ /* 0x000ea4000800017f */
[----:B--2---:R-:W-:Y:S05]  /*14fc0*/  @!P0 BRA `(.L_x_7248) ;  /* 0x0000001000ec8947 */ /* 0x004fea0003800000 */
.L_x_7283:
        /* <DEDUP_REMOVED lines=105> */
.L_x_7249:
        /* <DEDUP_REMOVED lines=14> */
.L_x_7205:
[----:B------:R-:W-:Y:S05]  /*15740*/  BSYNC B6 ;  /* 0x0000000000067941 */ /* 0x000fea0003800000 */
.L_x_7203:
        /* <DEDUP_REMOVED lines=12> */
.L_x_7250:
        /* <DEDUP_REMOVED lines=11> */
.L_x_7251:
[----:B--2---:R-:W2:Y:S01]  /*158c0*/  LDL R0, [R1+0x24] ;  /* 0x0000240001007983 */ /* 0x004ea20000100800 */
[----:B------:R-:W-:Y:S02]  /*158d0*/  ULDC UR4, c[0x0][0xda8] ;  /* 0x00036a0000047ab9 */ /* 0x000fe40000000800 */
[----:B--2---:R-:W-:-:S13]  /*158e0*/  ISETP.GE.AND P0, PT, R0, UR4, PT ;  /* 0x0000000400007c0c */ /* 0x004fda000bf06270 */
[----:B------:R-:W-:Y:S05]  /*158f0*/  @!P0 BRA `(.L_x_7252) ;  /* 0xffffffcc00f88947 */ /* 0x000fea000383ffff */
.L_x_7200:
        /* <DEDUP_REMOVED lines=12> */
.L_x_7284:
[----:B------:R-:W-:Y:S05]  /*159c0*/  BSYNC B0 ;  /* 0x0000000000007941 */ /* 0x000fea0003800000 */
.L_x_7253:
[----:B------:R-:W-:-:S03]  /*159d0*/  UMOV UR4, 0xffffffff ;  /* 0xffffffff00047882 */ /* 0x000fc60000000000 */
[----:B------:R-:W-:Y:S05]  /*159e0*/  BRA.DIV UR4, `(.L_x_7255) ;  /* 0x0000000a048c7947 */ /* 0x000fea000b800000 */
[----:B------:R-:W2:Y:S02]  /*159f0*/  S2R R2, SR_TID.X ;  /* 0x0000000000027919 */ /* 0x000ea40000002100 */
[----:B--2---:R-:W-:-:S04]  /*15a00*/  SHF.R.U32.HI R2, RZ, 0x5, R2 ;  /* 0x00000005ff027819 */ /* 0x004fc80000011602 */
[----:B------:R-:W-:-:S05]  /*15a10*/  LOP3.LUT R2, R2, 0x3, RZ, 0xc0, !PT ;  /* 0x0000000302027812 */ /* 0x000fca00078ec0ff */
[----:B------:R2:W3:Y:S02]  /*15a20*/  SHFL.IDX PT, R14, R2, RZ, 0x1f ;  /* 0x00001fff020e7589 */ /* 0x0004e400000e0000 */
.L_x_7287:
[----:B---3--:R-:W-:Y:S01]  /*15a30*/  ISETP.NE.AND P0, PT, R14, RZ, PT ;  /* 0x000000ff0e00720c */ /* 0x008fe20003f05270 */
[----:B------:R-:W-:-:S12]  /*15a40*/  BSSY B0, `(.L_x_7256) ;  /* 0x000002e000007945 */ /* 0x000fd80003800000 */
[----:B------:R-:W-:Y:S05]  /*15a50*/  @P0 BRA `(.L_x_7257) ;  /* 0x0000000000b00947 */ /* 0x000fea0003800000 */
[----:B------:R-:W-:-:S03]  /*15a60*/  UMOV UR4, 0xffffffff ;  /* 0xffffffff00047882 */ /* 0x000fc60000000000 */
[----:B------:R-:W-:Y:S05]  /*15a70*/  BRA.DIV UR4, `(.L_x_7258) ;  /* 0x0000000a049c7947 */ /* 0x000fea000b800000 */
[----:B------:R-:W-:-:S13]  /*15a80*/  ELECT P6, URZ, PT ;  /* 0x00000000003f782f */ /* 0x000fda00038c0000 */
.L_x_7290:
[----:B------:R-:W-:Y:S05]  /*15a90*/  @!P6 BRA `(.L_x_7257) ;  /* 0x0000000000a0e947 */ /* 0x000fea0003800000 */
[----:B--2---:R-:W2:Y:S02]  /*15aa0*/  LDL.LU R2, [R1+0x2c] ;  /* 0x00002c0001027983 */ /* 0x004ea40000300800 */
[----:B--2---:R-:W-:-:S04]  /*15ab0*/  LOP3.LUT R2, R2, 0x2, RZ, 0xfc, !PT ;  /* 0x0000000202027812 */ /* 0x004fc800078efcff */
[----:B------:R-:W-:-:S13]  /*15ac0*/  ISETP.NE.AND P0, PT, R2, 0x3, PT ;  /* 0x000000030200780c */ /* 0x000fda0003f05270 */
[----:B------:R-:W-:Y:S05]  /*15ad0*/  @!P0 BRA `(.L_x_7259) ;  /* 0x0000000000048947 */ /* 0x000fea0003800000 */
[----:B------:R-:W-:Y:S01]  /*15ae0*/  BPT.TRAP 0x1 ;  /* 0x000000040000795c */ /* 0x000fe20000300000 */
.L_x_7259:
        /* <DEDUP_REMOVED lines=14> */
.L_x_7291:
[----:B------:R-:W2:Y:S02]  /*15bd0*/  SYNCS.PHASECHK.TRANS64.TRYWAIT P1, [R7+URZ], R2 ;  /* 0x00000002070075a7 */ /* 0x000ea4000802017f */
[----:B--2---:R-:W-:Y:S05]  /*15be0*/  @!P1 BRA `(.L_x_7261) ;  /* 0x0000000800749947 */ /* 0x004fea0003800000 */
.L_x_7292:
[----:B------:R-:W-:Y:S05]  /*15bf0*/  @!P0 BRA `(.L_x_7262) ;  /* 0x0000000000048947 */ /* 0x000fea0003800000 */
[----:B------:R-:W-:Y:S01]  /*15c00*/  BPT.TRAP 0x1 ;  /* 0x000000040000795c */ /* 0x000fe20000300000 */
.L_x_7262:
[----:B------:R-:W3:Y:S02]  /*15c10*/  LDL.LU R4, [R1+0x8] ;  /* 0x0000080001047983 */ /* 0x000ee40000300800 */
[----:B---3--:R-:W-:-:S04]  /*15c20*/  IMAD R4, R4, 0x8, R0 ;  /* 0x0000000804047824 */ /* 0x008fc800078e0200 */
[----:B------:R-:W3:Y:S02]  /*15c30*/  SYNCS.PHASECHK.TRANS64.TRYWAIT P1, [R4+URZ+0x2e860], R5 ;  /* 0x02e86005040075a7 */ /* 0x000ee4000802017f */
[----:B---3--:R-:W-:Y:S05]  /*15c40*/  @!P1 BRA `(.L_x_7263) ;  /* 0x0000000800709947 */ /* 0x008fea0003800000 */
.L_x_7293:
[----:B------:R-:W-:Y:S05]  /*15c50*/  @!P0 BRA `(.L_x_7264) ;  /* 0x0000000000048947 */ /* 0x000fea0003800000 */
[----:B------:R-:W-:Y:S01]  /*15c60*/  BPT.TRAP 0x1 ;  /* 0x000000040000795c */ /* 0x000fe20000300000 */
.L_x_7264:
[----:B------:R-:W-:-:S04]  /*15c70*/  IMAD R3, R3, 0x8, R0 ;  /* 0x0000000803037824 */ /* 0x000fc800078e0200 */
[----:B------:R-:W4:Y:S02]  /*15c80*/  SYNCS.PHASECHK.TRANS64.TRYWAIT P1, [R3+URZ+0x2e860], R2 ;  /* 0x02e86002030075a7 */ /* 0x000f24000802017f */
[----:B----4-:R-:W-:Y:S05]  /*15c90*/  @!P1 BRA `(.L_x_7265) ;  /* 0x0000000800709947 */ /* 0x010fea0003800000 */
.L_x_7294:
[----:B------:R-:W-:Y:S05]  /*15ca0*/  @!P0 BRA `(.L_x_7266) ;  /* 0x0000000000048947 */ /* 0x000fea0003800000 */
[----:B------:R-:W-:Y:S01]  /*15cb0*/  BPT.TRAP 0x1 ;  /* 0x000000040000795c */ /* 0x000fe20000300000 */
.L_x_7266:
[----:B------:R-:W5:Y:S02]  /*15cc0*/  SYNCS.PHASECHK.TRANS64.TRYWAIT P0, [R4+URZ+0x2e880], R5 ;  /* 0x02e88005040075a7 */ /* 0x000f64000800017f */
[----:B-----5:R-:W-:Y:S05]  /*15cd0*/  @!P0 BRA `(.L_x_7267) ;  /* 0x0000000800748947 */ /* 0x020fea0003800000 */
.L_x_7268:
[----:B------:R1:W1:Y:S02]  /*15ce0*/  SYNCS.PHASECHK.TRANS64.TRYWAIT P0, [R3+URZ+0x2e880], R2 ;  /* 0x02e88002030075a7 */ /* 0x000264000800017f */
[----:B-1----:R-:W-:Y:S05]  /*15cf0*/  @!P0 NANOSLEEP.SYNCS 0x989680 ;  /* 0x009896800000895d */ /* 0x002fea0003900000 */
[----:B------:R-:W1:Y:S02]  /*15d00*/  @!P0 SYNCS.PHASECHK.TRANS64 P0, [R3+URZ+0x2e880], R2 ;  /* 0x02e88002030085a7 */ /* 0x000e64000800007f */
[----:B-1----:R-:W-:Y:S05]  /*15d10*/  @!P0 BRA `(.L_x_7268) ;  /* 0xfffffffc00f08947 */ /* 0x002fea000383ffff */
.L_x_7257:
[----:B------:R-:W-:Y:S05]  /*15d20*/  BSYNC B0 ;  /* 0x0000000000007941 */ /* 0x000fea0003800000 */
.L_x_7256:
[----:B------:R-:W-:Y:S05]  /*15d30*/  EXIT ;  /* 0x000000000000794d */ /* 0x000fea0003800000 */
.L_x_7154:
[----:B-1----:R-:W-:-:S04]  /*15d40*/  IMAD.U32 R3, RZ, RZ, UR37 ;  /* 0x00000025ff037e24 */ /* 0x002fc8000f8e00ff */
[----:B------:R1:W2:Y:S03]  /*15d50*/  SYNCS.PHASECHK.TRANS64.TRYWAIT P0, [R3+URZ+0x2e800], R4 ;  /* 0x02e80004030075a7 */ /* 0x0002a6000800017f */
[----:B--2---:R-:W-:Y:S05]  /*15d60*/  @!P0 NANOSLEEP.SYNCS 0x989680 ;  /* 0x009896800000895d */ /* 0x004fea0003900000 */
[----:B------:R-:W2:Y:S02]  /*15d70*/  @!P0 SYNCS.PHASECHK.TRANS64 P0, [R3+URZ+0x2e800], R4 ;  /* 0x02e80004030085a7 */ /* 0x000ea4000800007f */
[----:B--2---:R-:W-:Y:S05]  /*15d80*/  @!P0 BRA `(.L_x_7154) ;  /* 0xfffffffc00ec8947 */ /* 0x004fea000383ffff */
[----:B------:R-:W-:Y:S05]  /*15d90*/  BRA `(.L_x_7269) ;  /* 0xfffffeb800f07947 */ /* 0x000fea000383ffff */
.L_x_7158:
[----:B--2---:R2:W3:Y:S02]  /*15da0*/  SYNCS.PHASECHK.TRANS64.TRYWAIT P0, [R3+URZ+0x2e830], R4 ;  /* 0x02e83004030075a7 */ /* 0x0044e4000800017f */
[----:B---3--:R-:W-:Y:S05]  /*15db0*/  @!P0 NANOSLEEP.SYNCS 0x989680 ;  /* 0x009896800000895d */ /* 0x008fea0003900000 */
[----:B------:R-:W3:Y:S02]  /*15dc0*/  @!P0 SYNCS.PHASECHK.TRANS64 P0, [R3+URZ+0x2e830], R4 ;  /* 0x02e83004030085a7 */ /* 0x000ee4000800007f */
[----:B---3--:R-:W-:Y:S05]  /*15dd0*/  @!P0 BRA `(.L_x_7158) ;  /* 0xfffffffc00f08947 */ /* 0x008fea000383ffff */
[----:B------:R-:W-:Y:S05]  /*15de0*/  BRA `(.L_x_7157) ;  /* 0xfffffebc00087947 */ /* 0x000fea000383ffff */
.L_x_7163:
[----:B--2---:R-:W-:-:S04]  /*15df0*/  IMAD.U32 R11, RZ, RZ, UR10 ;  /* 0x0000000aff0b7e24 */ /* 0x004fc8000f8e00ff */
[----:B------:R2:W3:Y:S03]  /*15e00*/  SYNCS.PHASECHK.TRANS64.TRYWAIT P2, [R11+URZ+0x2e830], R10 ;  /* 0x02e8300a0b0075a7 */ /* 0x0004e6000804017f */
[----:B---3--:R-:W-:Y:S05]  /*15e10*/  @!P2 NANOSLEEP.SYNCS 0x989680 ;  /* 0x009896800000a95d */ /* 0x008fea0003900000 */
[----:B------:R-:W3:Y:S02]  /*15e20*/  @!P2 SYNCS.PHASECHK.TRANS64 P2, [R11+URZ+0x2e830], R10 ;  /* 0x02e8300a0b00a5a7 */ /* 0x000ee4000804007f */
[----:B---3--:R-:W-:Y:S05]  /*15e30*/  @!P2 BRA `(.L_x_7163) ;  /* 0xfffffffc00eca947 */ /* 0x008fea000383ffff */
[----:B------:R-:W-:Y:S05]  /*15e40*/  BRA `(.L_x_7160) ;  /* 0xffffff0c00387947 */ /* 0x000fea000383ffff */
.L_x_7167:
[----:B--2---:R-:W-:-:S04]  /*15e50*/  IMAD.U32 R10, RZ, RZ, UR10 ;  /* 0x0000000aff0a7e24 */ /* 0x004fc8000f8e00ff */
[----:B------:R2:W3:Y:S03]  /*15e60*/  SYNCS.PHASECHK.TRANS64.TRYWAIT P2, [R10+URZ+0x2e850], R9 ;  /* 0x02e850090a0075a7 */ /* 0x0004e6000804017f */
[----:B---3--:R-:W-:Y:S05]  /*15e70*/  @!P2 NANOSLEEP.SYNCS 0x989680 ;  /* 0x009896800000a95d */ /* 0x008fea0003900000 */
[----:B------:R-:W3:Y:S02]  /*15e80*/  @!P2 SYNCS.PHASECHK.TRANS64 P2, [R10+URZ+0x2e850], R9 ;  /* 0x02e850090a00a5a7 */ /* 0x000ee4000804007f */
[----:B---3--:R-:W-:Y:S05]  /*15e90*/  @!P2 BRA `(.L_x_7167) ;  /* 0xfffffffc00eca947 */ /* 0x008fea000383ffff */
[----:B------:R-:W-:Y:S05]  /*15ea0*/  BRA `(.L_x_7164) ;  /* 0xffffff1800487947 */ /* 0x000fea000383ffff */
.L_x_7174:
[----:B--2---:R-:W-:-:S04]  /*15eb0*/  IMAD.U32 R10, RZ, RZ, UR6 ;  /* 0x00000006ff0a7e24 */ /* 0x004fc8000f8e00ff */
[----:B------:R2:W3:Y:S03]  /*15ec0*/  SYNCS.PHASECHK.TRANS64.TRYWAIT P2, [R10+URZ+0x2e830], R9 ;  /* 0x02e830090a0075a7 */ /* 0x0004e6000804017f */
[----:B---3--:R-:W-:Y:S05]  /*15ed0*/  @!P2 NANOSLEEP.SYNCS 0x989680 ;  /* 0x009896800000a95d */ /* 0x008fea0003900000 */
[----:B------:R-:W3:Y:S02]  /*15ee0*/  @!P2 SYNCS.PHASECHK.TRANS64 P2, [R10+URZ+0x2e830], R9 ;  /* 0x02e830090a00a5a7 */ /* 0x000ee4000804007f */
[----:B---3--:R-:W-:Y:S05]  /*15ef0*/  @!P2 BRA `(.L_x_7174) ;  /* 0xfffffffc00eca947 */ /* 0x008fea000383ffff */
[----:B------:R-:W-:Y:S05]  /*15f00*/  BRA `(.L_x_7171) ;  /* 0xffffff5c00fc7947 */ /* 0x000fea000383ffff */
.L_x_7178:
[----:B--2---:R-:W-:-:S04]  /*15f10*/  IMAD.U32 R9, RZ, RZ, UR6 ;  /* 0x00000006ff097e24 */ /* 0x004fc8000f8e00ff */
[----:B------:R2:W3:Y:S03]  /*15f20*/  SYNCS.PHASECHK.TRANS64.TRYWAIT P2, [R9+URZ+0x2e850], R8 ;  /* 0x02e85008090075a7 */ /* 0x0004e6000804017f */
[----:B---3--:R-:W-:Y:S05]  /*15f30*/  @!P2 NANOSLEEP.SYNCS 0x989680 ;  /* 0x009896800000a95d */ /* 0x008fea0003900000 */
[----:B------:R-:W3:Y:S02]  /*15f40*/  @!P2 SYNCS.PHASECHK.TRANS64 P2, [R9+URZ+0x2e850], R8 ;  /* 0x02e850080900a5a7 */ /* 0x000ee4000804007f */
[----:B---3--:R-:W-:Y:S05]  /*15f50*/  @!P2 BRA `(.L_x_7178) ;  /* 0xfffffffc00eca947 */ /* 0x008fea000383ffff */
[----:B------:R-:W-:Y:S05]  /*15f60*/  BRA `(.L_x_7175) ;  /* 0xffffff6800e87947 */ /* 0x000fea000383ffff */
.L_x_7184:
[----:B--2---:R-:W-:-:S04]  /*15f70*/  IMAD.U32 R5, RZ, RZ, UR5 ;  /* 0x00000005ff057e24 */ /* 0x004fc8000f8e00ff */
[----:B------:R2:W3:Y:S03]  /*15f80*/  SYNCS.PHASECHK.TRANS64.TRYWAIT P0, [R5+URZ+0x2e850], R0 ;  /* 0x02e85000050075a7 */ /* 0x0004e6000800017f */
[----:B---3--:R-:W-:Y:S05]  /*15f90*/  @!P0 NANOSLEEP.SYNCS 0x989680 ;  /* 0x009896800000895d */ /* 0x008fea0003900000 */
[----:B------:R-:W3:Y:S02]  /*15fa0*/  @!P0 SYNCS.PHASECHK.TRANS64 P0, [R5+URZ+0x2e850], R0 ;  /* 0x02e85000050085a7 */ /* 0x000ee4000800007f */
[----:B---3--:R-:W-:Y:S05]  /*15fb0*/  @!P0 BRA `(.L_x_7184) ;  /* 0xfffffffc00ec8947 */ /* 0x008fea000383ffff */
[----:B------:R-:W-:Y:S05]  /*15fc0*/  BRA `(.L_x_7183) ;  /* 0xffffffa000987947 */ /* 0x000fea000383ffff */
.L_x_7210:
[----:B------:R-:W-:Y:S02]  /*15fd0*/  IMAD.MOV.U32 R13, RZ, RZ, R17 ;  /* 0x000000ffff0d7224 */ /* 0x000fe400078e0011 */
[----:B------:R-:W-:Y:S02]  /*15fe0*/  IMAD.MOV.U32 R12, RZ, RZ, RZ ;  /* 0x000000ffff0c7224 */ /* 0x000fe400078e00ff */
[----:B------:R-:W-:Y:S02]  /*15ff0*/  IMAD.MOV.U32 R11, RZ, RZ, 0x1f ;  /* 0x0000001fff0b7424 */ /* 0x000fe400078e00ff */
[----:B------:R-:W-:-:S07]  /*16000*/  IMAD.MOV.U32 R15, RZ, RZ, -0x1 ;  /* 0xffffffffff0f7424 */ /* 0x000fce00078e00ff */
[----:B---3--:R-:W-:Y:S05]  /*16010*/  WARPSYNC.COLLECTIVE R15, `(.L_x_7270) ;  /* 0x000000000f087348 */ /* 0x008fea0003c00000 */
[----:B------:R1:W2:Y:S02]  /*16020*/  SHFL.IDX P6, R14, R13, R12, R11 ;  /* 0x0000000c0d0e7389 */ /* 0x0002a400000c000b */
[----:B-123--:R-:W-:Y:S01]  /*16030*/  ENDCOLLECTIVE ;  /* 0x000000000000791b */ /* 0x00efe20003800000 */
.L_x_7270:
[----:B------:R-:W-:Y:S05]  /*16040*/  BRA `(.L_x_7271) ;  /* 0xffffffd400547947 */ /* 0x000fea000383ffff */
.L_x_7212:
[----:B------:R-:W-:Y:S01]  /*16050*/  BSSY B0, `(.L_x_7272) ;  /* 0x0000006000007945 */ /* 0x000fe20003800000 */
[----:B------:R-:W-:-:S07]  /*16060*/  IMAD.MOV.U32 R15, RZ, RZ, -0x1 ;  /* 0xffffffffff0f7424 */ /* 0x000fce00078e00ff */
[----:B-1----:R-:W-:Y:S05]  /*16070*/  WARPSYNC.COLLECTIVE R15, `(.L_x_7273) ;  /* 0x000000000f0c7348 */ /* 0x002fea0003c00000 */
[----:B------:R-:W-:Y:S02]  /*16080*/  ELECT P6, UR62, PT ;  /* 0x00000000003e782f */ /* 0x000fe400038c0000 */
[----:B------:R-:W-:Y:S01]  /*16090*/  MOV R14, UR62 ;  /* 0x0000003e000e7c02 */ /* 0x000fe20008000f00 */
[----:B-1----:R-:W-:Y:S10]  /*160a0*/  ENDCOLLECTIVE ;  /* 0x000000000000791b */ /* 0x002ff40003800000 */
.L_x_7273:
[----:B------:R-:W-:Y:S05]  /*160b0*/  BSYNC B0 ;  /* 0x0000000000007941 */ /* 0x000fea0003800000 */
.L_x_7272:
[----:B------:R-:W-:Y:S05]  /*160c0*/  BRA `(.L_x_7274) ;  /* 0xffffffd400547947 */ /* 0x000fea000383ffff */
.L_x_7215:
[----:B--2---:R2:W3:Y:S02]  /*160d0*/  SYNCS.PHASECHK.TRANS64.TRYWAIT P3, [R4+URZ+0x2e880], R3 ;  /* 0x02e88003040075a7 */ /* 0x0044e4000806017f */
[----:B---3--:R-:W-:Y:S05]  /*160e0*/  @!P3 NANOSLEEP.SYNCS 0x989680 ;  /* 0x009896800000b95d */ /* 0x008fea0003900000 */
[----:B------:R-:W3:Y:S02]  /*160f0*/  @!P3 SYNCS.PHASECHK.TRANS64 P3, [R4+URZ+0x2e880], R3 ;  /* 0x02e880030400b5a7 */ /* 0x000ee4000806007f */
[----:B---3--:R-:W-:Y:S05]  /*16100*/  @!P3 BRA `(.L_x_7215) ;  /* 0xfffffffc00f0b947 */ /* 0x008fea000383ffff */
[----:B------:R-:W-:Y:S05]  /*16110*/  BRA `(.L_x_7275) ;  /* 0xffffffd400ac7947 */ /* 0x000fea000383ffff */
.L_x_7217:
[----:B---3--:R3:W4:Y:S02]  /*16120*/  SYNCS.PHASECHK.TRANS64.TRYWAIT P3, [R4+URZ+0x2e840], R3 ;  /* 0x02e84003040075a7 */ /* 0x008724000806017f */
[----:B----4-:R-:W-:Y:S05]  /*16130*/  @!P3 NANOSLEEP.SYNCS 0x989680 ;  /* 0x009896800000b95d */ /* 0x010fea0003900000 */
[----:B------:R-:W4:Y:S02]  /*16140*/  @!P3 SYNCS.PHASECHK.TRANS64 P3, [R4+URZ+0x2e840], R3 ;  /* 0x02e840030400b5a7 */ /* 0x000f24000806007f */
[----:B----4-:R-:W-:Y:S05]  /*16150*/  @!P3 BRA `(.L_x_7217) ;  /* 0xfffffffc00f0b947 */ /* 0x010fea000383ffff */
[----:B------:R-:W-:Y:S05]  /*16160*/  BRA `(.L_x_7276) ;  /* 0xffffffd800087947 */ /* 0x000fea000383ffff */
.L_x_7220:
[----:B--2---:R-:W-:-:S04]  /*16170*/  IMAD.U32 R3, RZ, RZ, UR40 ;  /* 0x00000028ff037e24 */ /* 0x004fc8000f8e00ff */
[----:B------:R2:W4:Y:S03]  /*16180*/  SYNCS.PHASECHK.TRANS64.TRYWAIT P0, [R3+URZ+0x2e820], R2 ;  /* 0x02e82002030075a7 */ /* 0x000526000800017f */
[----:B----4-:R-:W-:Y:S05]  /*16190*/  @!P0 NANOSLEEP.SYNCS 0x989680 ;  /* 0x009896800000895d */ /* 0x010fea0003900000 */
[----:B------:R-:W4:Y:S02]  /*161a0*/  @!P0 SYNCS.PHASECHK.TRANS64 P0, [R3+URZ+0x2e820], R2 ;  /* 0x02e82002030085a7 */ /* 0x000f24000800007f */
[----:B----4-:R-:W-:Y:S05]  /*161b0*/  @!P0 BRA `(.L_x_7220) ;  /* 0xfffffffc00ec8947 */ /* 0x010fea000383ffff */
[----:B------:R-:W-:Y:S05]  /*161c0*/  BRA `(.L_x_7277) ;  /* 0xffffffd800b87947 */ /* 0x000fea000383ffff */
.L_x_7226:
[----:B-1----:R1:W4:Y:S02]  /*161d0*/  SYNCS.PHASECHK.TRANS64.TRYWAIT P0, [R4+URZ+0x2e880], R3 ;  /* 0x02e88003040075a7 */ /* 0x002324000800017f */
[----:B----4-:R-:W-:Y:S05]  /*161e0*/  @!P0 NANOSLEEP.SYNCS 0x989680 ;  /* 0x009896800000895d */ /* 0x010fea0003900000 */
[----:B------:R-:W4:Y:S02]  /*161f0*/  @!P0 SYNCS.PHASECHK.TRANS64 P0, [R4+URZ+0x2e880], R3 ;  /* 0x02e88003040085a7 */ /* 0x000f24000800007f */
[----:B----4-:R-:W-:Y:S05]  /*16200*/  @!P0 BRA `(.L_x_7226) ;  /* 0xfffffffc00f08947 */ /* 0x010fea000383ffff */
[----:B------:R-:W-:Y:S05]  /*16210*/  BRA `(.L_x_7278) ;  /* 0xffffffdc00647947 */ /* 0x000fea000383ffff */
.L_x_7231:
[----:B--2---:R2:W3:Y:S02]  /*16220*/  SYNCS.PHASECHK.TRANS64.TRYWAIT P0, [R4+URZ+0x2e840], R3 ;  /* 0x02e84003040075a7 */ /* 0x0044e4000800017f */
[----:B---3--:R-:W-:Y:S05]  /*16230*/  @!P0 NANOSLEEP.SYNCS 0x989680 ;  /* 0x009896800000895d */ /* 0x008fea0003900000 */
[----:B------:R-:W3:Y:S02]  /*16240*/  @!P0 SYNCS.PHASECHK.TRANS64 P0, [R4+URZ+0x2e840], R3 ;  /* 0x02e84003040085a7 */ /* 0x000ee4000800007f */
[----:B---3--:R-:W-:Y:S05]  /*16250*/  @!P0 BRA `(.L_x_7231) ;  /* 0xfffffffc00f08947 */ /* 0x008fea000383ffff */
[----:B------:R-:W-:Y:S05]  /*16260*/  BRA `(.L_x_7279) ;  /* 0xffffffdc00e87947 */ /* 0x000fea000383ffff */
.L_x_7237:
[----:B-1----:R-:W4:Y:S02]  /*16270*/  LDL R3, [R1+0x4] ;  /* 0x0000040001037983 */ /* 0x002f240000100800 */
[----:B----4-:R1:W4:Y:S02]  /*16280*/  SYNCS.PHASECHK.TRANS64.TRYWAIT P3, [R3+URZ+0x2e870], R2 ;  /* 0x02e87002030075a7 */ /* 0x010324000806017f */
[----:B----4-:R-:W-:Y:S05]  /*16290*/  @!P3 NANOSLEEP.SYNCS 0x989680 ;  /* 0x009896800000b95d */ /* 0x010fea0003900000 */
[----:B------:R-:W4:Y:S02]  /*162a0*/  @!P3 SYNCS.PHASECHK.TRANS64 P3, [R3+URZ+0x2e870], R2 ;  /* 0x02e870020300b5a7 */ /* 0x000f24000806007f */
[----:B----4-:R-:W-:Y:S05]  /*162b0*/  @!P3 BRA `(.L_x_7237) ;  /* 0xfffffffc00ecb947 */ /* 0x010fea000383ffff */
[----:B------:R-:W-:Y:S05]  /*162c0*/  BRA `(.L_x_7280) ;  /* 0xffffffe000887947 */ /* 0x000fea000383ffff */
.L_x_7239:
[----:B-1----:R-:W4:Y:S02]  /*162d0*/  LDL R4, [R1+0x4] ;  /* 0x0000040001047983 */ /* 0x002f240000100800 */
[----:B----4-:R1:W4:Y:S02]  /*162e0*/  SYNCS.PHASECHK.TRANS64.TRYWAIT P3, [R4+URZ+0x2e860], R2 ;  /* 0x02e86002040075a7 */ /* 0x010324000806017f */
[----:B----4-:R-:W-:Y:S05]  /*162f0*/  @!P3 NANOSLEEP.SYNCS 0x989680 ;  /* 0x009896800000b95d */ /* 0x010fea0003900000 */
[----:B------:R-:W4:Y:S02]  /*16300*/  @!P3 SYNCS.PHASECHK.TRANS64 P3, [R4+URZ+0x2e860], R2 ;  /* 0x02e860020400b5a7 */ /* 0x000f24000806007f */
[----:B----4-:R-:W-:Y:S05]  /*16310*/  @!P3 BRA `(.L_x_7239) ;  /* 0xfffffffc00ecb947 */ /* 0x010fea000383ffff */
[----:B------:R-:W-:Y:S05]  /*16320*/  BRA `(.L_x_7281) ;  /* 0xffffffe000907947 */ /* 0x000fea000383ffff */
.L_x_7246:
[----:B--2---:R2:W3:Y:S02]  /*16330*/  SYNCS.PHASECHK.TRANS64.TRYWAIT P0, [R20+URZ+0x2e870], R3 ;  /* 0x02e87003140075a7 */ /* 0x0044e4000800017f */
[----:B---3--:R-:W-:Y:S05]  /*16340*/  @!P0 NANOSLEEP.SYNCS 0x989680 ;  /* 0x009896800000895d */ /* 0x008fea0003900000 */
[----:B------:R-:W3:Y:S02]  /*16350*/  @!P0 SYNCS.PHASECHK.TRANS64 P0, [R20+URZ+0x2e870], R3 ;  /* 0x02e87003140085a7 */ /* 0x000ee4000800007f */
[----:B---3--:R-:W-:Y:S05]  /*16360*/  @!P0 BRA `(.L_x_7246) ;  /* 0xfffffffc00f08947 */ /* 0x008fea000383ffff */
[----:B------:R-:W-:Y:S05]  /*16370*/  BRA `(.L_x_7282) ;  /* 0xffffffe800f87947 */ /* 0x000fea000383ffff */
.L_x_7248:
[----:B--2---:R2:W3:Y:S02]  /*16380*/  SYNCS.PHASECHK.TRANS64.TRYWAIT P0, [R20+URZ+0x2e860], R3 ;  /* 0x02e86003140075a7 */ /* 0x0044e4000800017f */
[----:B---3--:R-:W-:Y:S05]  /*16390*/  @!P0 NANOSLEEP.SYNCS 0x989680 ;  /* 0x009896800000895d */ /* 0x008fea0003900000 */
[----:B------:R-:W3:Y:S02]  /*163a0*/  @!P0 SYNCS.PHASECHK.TRANS64 P0, [R20+URZ+0x2e860], R3 ;  /* 0x02e86003140085a7 */ /* 0x000ee4000800007f */
[----:B---3--:R-:W-:Y:S05]  /*163b0*/  @!P0 BRA `(.L_x_7248) ;  /* 0xfffffffc00f08947 */ /* 0x008fea000383ffff */
[----:B------:R-:W-:Y:S05]  /*163c0*/  BRA `(.L_x_7283) ;  /* 0xffffffec00007947 */ /* 0x000fea000383ffff */
.L_x_7254:
[----:B-1----:R1:W2:Y:S02]  /*163d0*/  SYNCS.PHASECHK.TRANS64.TRYWAIT P0, [R0+URZ+0x2e820], R3 ;  /* 0x02e82003000075a7 */ /* 0x0022a4000800017f */
[----:B--2---:R-:W-:Y:S05]  /*163e0*/  @!P0 NANOSLEEP.SYNCS 0x989680 ;  /* 0x009896800000895d */ /* 0x004fea0003900000 */
[----:B------:R-:W2:Y:S02]  /*163f0*/  @!P0 SYNCS.PHASECHK.TRANS64 P0, [R0+URZ+0x2e820], R3 ;  /* 0x02e82003000085a7 */ /* 0x000ea4000800007f */
[----:B--2---:R-:W-:Y:S05]  /*16400*/  @!P0 BRA `(.L_x_7254) ;  /* 0xfffffffc00f08947 */ /* 0x004fea000383ffff */
[----:B------:R-:W-:Y:S05]  /*16410*/  BRA `(.L_x_7284) ;  /* 0xfffffff400687947 */ /* 0x000fea000383ffff */
.L_x_7255:
        /* <DEDUP_REMOVED lines=11> */
.L_x_7286:
[----:B------:R-:W-:Y:S05]  /*164d0*/  BSYNC B0 ;  /* 0x0000000000007941 */ /* 0x000fea0003800000 */
.L_x_7285:
[----:B------:R-:W-:Y:S05]  /*164e0*/  BRA `(.L_x_7287) ;  /* 0xfffffff400507947 */ /* 0x000fea000383ffff */
.L_x_7258:
[----:B------:R-:W-:Y:S01]  /*164f0*/  BSSY B1, `(.L_x_7288) ;  /* 0x0000006000017945 */ /* 0x000fe20003800000 */
[----:B------:R-:W-:-:S07]  /*16500*/  IMAD.MOV.U32 R15, RZ, RZ, -0x1 ;  /* 0xffffffffff0f7424 */ /* 0x000fce00078e00ff */
[----:B-12---:R-:W-:Y:S05]  /*16510*/  WARPSYNC.COLLECTIVE R15, `(.L_x_7289) ;  /* 0x000000000f0c7348 */ /* 0x006fea0003c00000 */
[----:B------:R-:W-:Y:S02]  /*16520*/  ELECT P6, UR62, PT ;  /* 0x00000000003e782f */ /* 0x000fe400038c0000 */
[----:B------:R-:W-:Y:S01]  /*16530*/  MOV R14, UR62 ;  /* 0x0000003e000e7c02 */ /* 0x000fe20008000f00 */
[----:B-12---:R-:W-:Y:S10]  /*16540*/  ENDCOLLECTIVE ;  /* 0x000000000000791b */ /* 0x006ff40003800000 */
.L_x_7289:
[----:B------:R-:W-:Y:S05]  /*16550*/  BSYNC B1 ;  /* 0x0000000000017941 */ /* 0x000fea0003800000 */
.L_x_7288:
[----:B------:R-:W-:Y:S05]  /*16560*/  BRA `(.L_x_7290) ;  /* 0xfffffff400487947 */ /* 0x000fea000383ffff */
.L_x_7260:
[----:B-1----:R1:W2:Y:S02]  /*16570*/  SYNCS.PHASECHK.TRANS64.TRYWAIT P1, [R6+URZ], R5 ;  /* 0x00000005060075a7 */ /* 0x0022a4000802017f */
[----:B--2---:R-:W-:Y:S05]  /*16580*/  @!P1 NANOSLEEP.SYNCS 0x989680 ;  /* 0x009896800000995d */ /* 0x004fea0003900000 */
[----:B------:R-:W2:Y:S02]  /*16590*/  @!P1 SYNCS.PHASECHK.TRANS64 P1, [R6+URZ], R5 ;  /* 0x00000005060095a7 */ /* 0x000ea4000802007f */
[----:B--2---:R-:W-:Y:S05]  /*165a0*/  @!P1 BRA `(.L_x_7260) ;  /* 0xfffffffc00f09947 */ /* 0x004fea000383ffff */
[----:B------:R-:W-:Y:S05]  /*165b0*/  BRA `(.L_x_7291) ;  /* 0xfffffff400847947 */ /* 0x000fea000383ffff */
.L_x_7261:
[----:B--2---:R2:W3:Y:S02]  /*165c0*/  SYNCS.PHASECHK.TRANS64.TRYWAIT P1, [R7+URZ], R2 ;  /* 0x00000002070075a7 */ /* 0x0044e4000802017f */
[----:B---3--:R-:W-:Y:S05]  /*165d0*/  @!P1 NANOSLEEP.SYNCS 0x989680 ;  /* 0x009896800000995d */ /* 0x008fea0003900000 */
[----:B------:R-:W3:Y:S02]  /*165e0*/  @!P1 SYNCS.PHASECHK.TRANS64 P1, [R7+URZ], R2 ;  /* 0x00000002070095a7 */ /* 0x000ee4000802007f */
[----:B---3--:R-:W-:Y:S05]  /*165f0*/  @!P1 BRA `(.L_x_7261) ;  /* 0xfffffffc00f09947 */ /* 0x008fea000383ffff */
[----:B------:R-:W-:Y:S05]  /*16600*/  BRA `(.L_x_7292) ;  /* 0xfffffff400787947 */ /* 0x000fea000383ffff */
.L_x_7263:
[----:B---3--:R3:W4:Y:S02]  /*16610*/  SYNCS.PHASECHK.TRANS64.TRYWAIT P1, [R4+URZ+0x2e860], R5 ;  /* 0x02e86005040075a7 */ /* 0x008724000802017f */
[----:B----4-:R-:W-:Y:S05]  /*16620*/  @!P1 NANOSLEEP.SYNCS 0x989680 ;  /* 0x009896800000995d */ /* 0x010fea0003900000 */
[----:B------:R-:W4:Y:S02]  /*16630*/  @!P1 SYNCS.PHASECHK.TRANS64 P1, [R4+URZ+0x2e860], R5 ;  /* 0x02e86005040095a7 */ /* 0x000f24000802007f */
[----:B----4-:R-:W-:Y:S05]  /*16640*/  @!P1 BRA `(.L_x_7263) ;  /* 0xfffffffc00f09947 */ /* 0x010fea000383ffff */
[----:B------:R-:W-:Y:S05]  /*16650*/  BRA `(.L_x_7293) ;  /* 0xfffffff4007c7947 */ /* 0x000fea000383ffff */
.L_x_7265:
[----:B----4-:R4:W1:Y:S02]  /*16660*/  SYNCS.PHASECHK.TRANS64.TRYWAIT P1, [R3+URZ+0x2e860], R2 ;  /* 0x02e86002030075a7 */ /* 0x010864000802017f */
[----:B-1----:R-:W-:Y:S05]  /*16670*/  @!P1 NANOSLEEP.SYNCS 0x989680 ;  /* 0x009896800000995d */ /* 0x002fea0003900000 */
[----:B------:R-:W1:Y:S02]  /*16680*/  @!P1 SYNCS.PHASECHK.TRANS64 P1, [R3+URZ+0x2e860], R2 ;  /* 0x02e86002030095a7 */ /* 0x000e64000802007f */
[----:B-1----:R-:W-:Y:S05]  /*16690*/  @!P1 BRA `(.L_x_7265) ;  /* 0xfffffffc00f09947 */ /* 0x002fea000383ffff */
[----:B------:R-:W-:Y:S05]  /*166a0*/  BRA `(.L_x_7294) ;  /* 0xfffffff4007c7947 */ /* 0x000fea000383ffff */
.L_x_7267:
[----:B------:R1:W1:Y:S02]  /*166b0*/  SYNCS.PHASECHK.TRANS64.TRYWAIT P0, [R4+URZ+0x2e880], R5 ;  /* 0x02e88005040075a7 */ /* 0x000264000800017f */
[----:B-1----:R-:W-:Y:S05]  /*166c0*/  @!P0 NANOSLEEP.SYNCS 0x989680 ;  /* 0x009896800000895d */ /* 0x002fea0003900000 */
[----:B------:R-:W1:Y:S02]  /*166d0*/  @!P0 SYNCS.PHASECHK.TRANS64 P0, [R4+URZ+0x2e880], R5 ;  /* 0x02e88005040085a7 */ /* 0x000e64000800007f */
[----:B-1----:R-:W-:Y:S05]  /*166e0*/  @!P0 BRA `(.L_x_7267) ;  /* 0xfffffffc00f08947 */ /* 0x002fea000383ffff */
[----:B------:R-:W-:Y:S05]  /*166f0*/  BRA `(.L_x_7268) ;  /* 0xfffffff400787947 */ /* 0x000fea000383ffff */
.L_x_7295:
        /* <DEDUP_REMOVED lines=16> */
.L_x_12359:


//--------------------- .text._ZN7cutlass13device_kernelIN5flash11enable_sm90INS1_16FlashAttnFwdSm90INS1_25CollectiveMainloopFwdSm90ILi2EN4cute5tupleIJNS5_1CILi1EEES8_S8_EEENS6_IJNS7_ILi128EEENS7_ILi224EEESA_EEELi128ENS_12float_e4m3_tEfNS_4arch4Sm90ELb1ELb0ELb1ELb1ELb0ELb0ELb0ELb1ELb1ELb0ELb0ELb0EEENS1_21CollectiveEpilogueFwdINS6_IJSA_SA_SB_EEES9_NS_10bfloat16_tESF_Li256ELb1ELb0ELb0ELb1EEENS1_36VarlenDynamicPersistentTileSchedulerILi128ELi224ELi256ELi128ELb0ELb0ELb1ELb1ELb1ELb1EEEEEEEEEvNT_6ParamsE --------------------------
	.section	.text._ZN7cutlass13device_kernelIN5flash11enable_sm90INS1_16FlashAttnFwdSm90INS1_25CollectiveMainloopFwdSm90ILi2EN4cute5tupleIJNS5_1CILi1EEES8_S8_EEENS6_IJNS7_ILi128EEENS7_ILi224EEESA_EEELi128ENS_12float_e4m3_tEfNS_4arch4Sm90ELb1ELb0ELb1ELb1ELb0ELb0ELb0ELb1ELb1ELb0ELb0ELb0EEENS1_21CollectiveEpilogueFwdINS6_IJSA_SA_SB_EEES9_NS_10bfloat16_tESF_Li256ELb1ELb0ELb0ELb1EEENS1_36VarlenDynamicPersistentTileSchedulerILi128ELi224ELi256ELi128ELb0ELb0ELb1ELb1ELb1ELb1EEEEEEEEEvNT_6ParamsE,"ax",@progbits
	.align	128
.text._ZN7cutlass13device_kernelIN5flash11enable_sm90INS1_16FlashAttnFwdSm90INS1_25CollectiveMainloopFwdSm90ILi2EN4cute5tupleIJNS5_1CILi1EEES8_S8_EEENS6_IJNS7_ILi128EEENS7_ILi224EEESA_EEELi128ENS_12float_e4m3_tEfNS_4arch4Sm90ELb1ELb0ELb1ELb1ELb0ELb0ELb0ELb1ELb1ELb0ELb0ELb0EEENS1_21CollectiveEpilogueFwdINS6_IJSA_SA_SB_EEES9_NS_10bfloat16_tESF_Li256ELb1ELb0ELb0ELb1EEENS1_36VarlenDynamicPersistentTileSchedulerILi128ELi224ELi256ELi128ELb0ELb0ELb1ELb1ELb1ELb1EEEEEEEEEvNT_6ParamsE:
        .type           _ZN7cutlass13device_kernelIN5flash11enable_sm90INS1_16FlashAttnFwdSm90INS1_25CollectiveMainloopFwdSm90ILi2EN4cute5tupleIJNS5_1CILi1EEES8_S8_EEENS6_IJNS7_ILi128EEENS7_ILi224EEESA_EEELi128ENS_12float_e4m3_tEfNS_4arch4Sm90ELb1ELb0ELb1ELb1ELb0ELb0ELb0ELb1ELb1ELb0ELb0ELb0EEENS1_21CollectiveEpilogueFwdINS6_IJSA_SA_SB_EEES9_NS_10bfloat16_tESF_Li256ELb1ELb0ELb0ELb1EEENS1_36VarlenDynamicPersistentTileSchedulerILi128ELi224ELi256ELi128ELb0ELb0ELb1ELb1ELb1ELb1EEEEEEEEEvNT_6ParamsE,@function
        .size           _ZN7cutlass13device_kernelIN5flash11enable_sm90INS1_16FlashAttnFwdSm90INS1_25CollectiveMainloopFwdSm90ILi2EN4cute5tupleIJNS5_1CILi1EEES8_S8_EEENS6_IJNS7_ILi128EEENS7_ILi224EEESA_EEELi128ENS_12float_e4m3_tEfNS_4arch4Sm90ELb1ELb0ELb1ELb1ELb0ELb0ELb0ELb1ELb1ELb0ELb0ELb0EEENS1_21CollectiveEpilogueFwdINS6_IJSA_SA_SB_EEES9_NS_10bfloat16_tESF_Li256ELb1ELb0ELb0ELb1EEENS1_36VarlenDynamicPersistentTileSchedulerILi128ELi224ELi256ELi128ELb0ELb0ELb1ELb1ELb1ELb1EEEEEEEEEvNT_6ParamsE,(.L_x_12360 - _ZN7cutlass13device_kernelIN5flash11enable_sm90INS1_16FlashAttnFwdSm90INS1_25CollectiveMainloopFwdSm90ILi2EN4cute5tupleIJNS5_1CILi1EEES8_S8_EEENS6_IJNS7_ILi128EEENS7_ILi224EEESA_EEELi128ENS_12float_e4m3_tEfNS_4arch4Sm90ELb1ELb0ELb1ELb1ELb0ELb0ELb0ELb1ELb1ELb0ELb0ELb0EEENS1_21CollectiveEpilogueFwdINS6_IJSA_SA_SB_EEES9_NS_10bfloat16_tESF_Li256ELb1ELb0ELb0ELb1EEENS1_36VarlenDynamicPersistentTileSchedulerILi128ELi224ELi256ELi128ELb0ELb0ELb1ELb1ELb1ELb1EEEEEEEEEvNT_6ParamsE)
        .other          _ZN7cutlass13device_kernelIN5flash11enable_sm90INS1_16FlashAttnFwdSm90INS1_25CollectiveMainloopFwdSm90ILi2EN4cute5tupleIJNS5_1CILi1EEES8_S8_EEENS6_IJNS7_ILi128EEENS7_ILi224EEESA_EEELi128ENS_12float_e4m3_tEfNS_4arch4Sm90ELb1ELb0ELb1ELb1ELb0ELb0ELb0ELb1ELb1ELb0ELb0ELb0EEENS1_21CollectiveEpilogueFwdINS6_IJSA_SA_SB_EEES9_NS_10bfloat16_tESF_Li256ELb1ELb0ELb0ELb1EEENS1_36VarlenDynamicPersistentTileSchedulerILi128ELi224ELi256ELi128ELb0ELb0ELb1ELb1ELb1ELb1EEEEEEEEEvNT_6ParamsE,@"STO_CUDA_ENTRY STV_DEFAULT"
_ZN7cutlass13device_kernelIN5flash11enable_sm90INS1_16FlashAttnFwdSm90INS1_25CollectiveMainloopFwdSm90ILi2EN4cute5tupleIJNS5_1CILi1EEES8_S8_EEENS6_IJNS7_ILi128EEENS7_ILi224EEESA_EEELi128ENS_12float_e4m3_tEfNS_4arch4Sm90ELb1ELb0ELb1ELb1ELb0ELb0ELb0ELb1ELb1ELb0ELb0ELb0EEENS1_21CollectiveEpilogueFwdINS6_IJSA_SA_SB_EEES9_NS_10bfloat16_tESF_Li256ELb1ELb0ELb0ELb1EEENS1_36VarlenDynamicPersistentTileSchedulerILi128ELi224ELi256ELi128ELb0ELb0ELb1ELb1ELb1ELb1EEEEEEEEEvNT_6ParamsE:
        /* <DEDUP_REMOVED lines=21> */
.L_x_7297:
[----:B------:R-:W-:Y:S05]  /*0150*/  BSYNC B0 ;  /* 0x0000000000007941 */ /* 0x000fea0003800000 */
.L_x_7296:
        /* <DEDUP_REMOVED lines=41> */
.L_x_7298:
        /* <DEDUP_REMOVED lines=22> */
.L_x_7299:
        /* <DEDUP_REMOVED lines=18> */
.L_x_7300:
        /* <DEDUP_REMOVED lines=22> */
.L_x_7301:
        /* <DEDUP_REMOVED lines=22> */
.L_x_7302:
[----:B------:R-:W-:Y:S01]  /*0930*/  PLOP3.LUT P0, PT, PT, PT, UP0, 0x80, 0x0 ;  /* 0x000000000000781c */ /* 0x000fe20003f0f008 */
[----:B------:R-:W-:Y:S01]  /*0940*/  UMOV UR40, 0x1 ;  /* 0x0000000100287882 */ /* 0x000fe20000000000 */
[----:B------:R-:W-:Y:S01]  /*0950*/  NOP ;  /* 0x0000000000007918 */ /* 0x000fe20000000000 */
[----:B------:R-:W-:Y:S01]  /*0960*/  USEL UR40, UR40, 0x2, !UP0 ;  /* 0x0000000228287887 */ /* 0x000fe2000c000000 */
[----:B------:R-:W-:Y:S01]  /*0970*/  ULDC.64 UR52, c[0x0][0x208] ;  /* 0x0000820000347ab9 */ /* 0x000fe20000000a00 */
[----:B012-4-:R-:W-:Y:S08]  /*0980*/  BAR.SYNC.DEFER_BLOCKING 0x0 ;  /* 0x0000000000007b1d */ /* 0x017ff00000010000 */
[----:B------:R-:W-:Y:S05]  /*0990*/  @!P0 BRA `(.L_x_7303) ;  /* 0x0000012800ac8947 */ /* 0x000fea0003800000 */
.L_x_7304:
        /* <DEDUP_REMOVED lines=63> */
.L_x_7361:
        /* <DEDUP_REMOVED lines=51> */
.L_x_7305:
        /* <DEDUP_REMOVED lines=10> */
.L_x_7306:
        /* <DEDUP_REMOVED lines=13> */
.L_x_7307:
[----:B------:R-:W-:Y:S01]  /*1230*/  UIADD3 UR48, -UR48, UR6, URZ ;  /* 0x0000000630307290 */ /* 0x000fe2000fffe13f */
[----:B------:R-:W-:Y:S01]  /*1240*/  PLOP3.LUT P0, PT, PT, PT, PT, 0x80, 0x0 ;  /* 0x000000000000781c */ /* 0x000fe20003f0f070 */
[----:B------:R-:W-:Y:S01]  /*1250*/  UMOV UR4, URZ ;  /* 0x0000003f00047c82 */ /* 0x000fe20008000000 */
[----:B------:R-:W-:Y:S01]  /*1260*/  ULDC UR8, c[0x0][0x428] ;  /* 0x00010a0000087ab9 */ /* 0x000fe20000000800 */
[----:B------:R-:W-:Y:S01]  /*1270*/  UIADD3 UR6, UR48, 0x15f, -UR49 ;  /* 0x0000015f30067890 */ /* 0x000fe2000fffe831 */
[----:B------:R-:W-:Y:S01]  /*1280*/  IMAD.MOV.U32 R0, RZ, RZ, RZ ;  /* 0x000000ffff007224 */ /* 0x000fe200078e00ff */
[----:B------:R-:W-:Y:S01]  /*1290*/  UIADD3 UR5, UR48, 0xdf, URZ ;  /* 0x000000df30057890 */ /* 0x000fe2000fffe03f */
[----:B------:R-:W-:Y:S01]  /*12a0*/  IMAD.MOV.U32 R2, RZ, RZ, RZ ;  /* 0x000000ffff027224 */ /* 0x000fe200078e00ff */
[----:B------:R-:W-:Y:S01]  /*12b0*/  ULEA UR7, UR50, UR6, 0x7 ;  /* 0x0000000632077291 */ /* 0x000fe2000f8e383f */
[----:B------:R-:W-:Y:S01]  /*12c0*/  IMAD.MOV.U32 R87, RZ, RZ, RZ ;  /* 0x000000ffff577224 */ /* 0x000fe200078e00ff */
[----:B------:R-:W-:Y:S01]  /*12d0*/  UIMAD.WIDE UR4, UR5, -0x6db6db6d, UR4 ;  /* 0x92492493050478a5 */ /* 0x000fe2000f8e0204 */
[----:B------:R-:W-:Y:S01]  /*12e0*/  CS2R R6, SRZ ;  /* 0x0000000000067805 */ /* 0x000fe2000001ff00 */
[----:B------:R-:W-:Y:S01]  /*12f0*/  UMOV UR6, URZ ;  /* 0x0000003f00067c82 */ /* 0x000fe20008000000 */
[----:B------:R-:W-:Y:S01]  /*1300*/  UISETP.NE.AND UP0, UPT, UR8, 0x1, UPT ;  /* 0x000000010800788c */ /* 0x000fe2000bf05270 */
[----:B------:R-:W-:Y:S01]  /*1310*/  CS2R R8, SRZ ;  /* 0x0000000000087805 */ /* 0x000fe2000001ff00 */
[----:B------:R-:W-:Y:S01]  /*1320*/  UIMAD.WIDE UR6, UR7, -0x6db6db6d, UR6 ;  /* 0x92492493070678a5 */ /* 0x000fe2000f8e0206 */
        /* <DEDUP_REMOVED lines=9> */
[----:B------:R-:W-:Y:S01]  /*13c0*/  @UP0 ULDC UR5, c[0x0][0x42c] ;  /* 0x00010b0000050ab9 */ /* 0x000fe20000000800 */
[----:B------:R-:W-:Y:S01]  /*13d0*/  CS2R R28, SRZ ;  /* 0x00000000001c7805 */ /* 0x000fe2000001ff00 */
        /* <DEDUP_REMOVED lines=10> */
[----:B------:R-:W-:Y:S01]  /*1480*/  @UP0 ULDC UR6, c[0x0][0x430] ;  /* 0x00010c0000060ab9 */ /* 0x000fe20000000800 */
[----:B------:R-:W-:Y:S01]  /*1490*/  CS2R R38, SRZ ;  /* 0x0000000000267805 */ /* 0x000fe2000001ff00 */
[----:B------:R-:W-:Y:S01]  /*14a0*/  @UP0 USHF.R.U32.HI UR44, URZ, UR6, UR5 ;  /* 0x000000063f2c0299 */ /* 0x000fe20008011605 */
[----:B------:R-:W-:-:S02]  /*14b0*/  CS2R R48, SRZ ;  /* 0x0000000000307805 */ /* 0x000fc4000001ff00 */
[----:B------:R-:W-:Y:S02]  /*14c0*/  PLOP3.LUT P1, PT, PT, PT, UP1, 0x80, 0x0 ;  /* 0x000000000000781c */ /* 0x000fe40003f2f018 */
[----:B------:R-:W-:Y:S02]  /*14d0*/  CS2R R42, SRZ ;  /* 0x00000000002a7805 */ /* 0x000fe4000001ff00 */
[----:B------:R-:W-:Y:S01]  /*14e0*/  CS2R R88, SRZ ;  /* 0x0000000000587805 */ /* 0x000fe2000001ff00 */
[----:B------:R-:W-:Y:S01]  /*14f0*/  IMAD.MOV.U32 R50, RZ, RZ, RZ ;  /* 0x000000ffff327224 */ /* 0x000fe200078e00ff */
        /* <DEDUP_REMOVED lines=45> */
.L_x_7309:
[----:B------:R-:W-:Y:S01]  /*17d0*/  ULDC.64 UR6, c[0x0][0x990] ;  /* 0x0002640000067ab9 */ /* 0x000fe20000000a00 */
[----:B------:R-:W-:Y:S01]  /*17e0*/  ULDC.64 UR4, c[0x0][0x998] ;  /* 0x0002660000047ab9 */ /* 0x000fe20000000a00 */
[----:B------:R-:W-:Y:S01]  /*17f0*/  UISETP.NE.U32.AND UP0, UPT, UR6, URZ, UPT ;  /* 0x0000003f0600728c */ /* 0x000fe2000bf05070 */
[----:B------:R-:W-:Y:S01]  /*1800*/  IMAD.MOV.U32 R7, RZ, RZ, 0x3f800000 ;  /* 0x3f800000ff077424 */ /* 0x000fe200078e00ff */
[----:B------:R-:W-:Y:S01]  /*1810*/  UISETP.NE.U32.AND UP1, UPT, UR4, URZ, UPT ;  /* 0x0000003f0400728c */ /* 0x000fe2000bf25070 */
[----:B------:R-:W-:Y:S01]  /*1820*/  MOV R0, 0x3f800000 ;  /* 0x3f80000000007802 */ /* 0x000fe20000000f00 */
        /* <DEDUP_REMOVED lines=48> */
.L_x_7448:
[----:B------:R-:W-:Y:S05]  /*1b30*/  @!P0 BRA `(.L_x_7311) ;  /* 0x0000000000048947 */ /* 0x000fea0003800000 */
[----:B------:R-:W-:Y:S01]  /*1b40*/  BPT.TRAP 0x1 ;  /* 0x000000040000795c */ /* 0x000fe20000300000 */
.L_x_7311:
[----:B------:R-:W-:Y:S02]  /*1b50*/  IMAD.U32 R2, RZ, RZ, UR54 ;  /* 0x00000036ff027e24 */ /* 0x000fe4000f8e00ff */
[----:B0-----:R-:W-:-:S03]  /*1b60*/  IMAD.U32 R3, RZ, RZ, UR45 ;  /* 0x0000002dff037e24 */ /* 0x001fc6000f8e00ff */
[----:B------:R-:W-:Y:S02]  /*1b70*/  LEA R2, R2, UR41, 0x3 ;  /* 0x0000002902027c11 */ /* 0x000fe4000f8e18ff */
[----:B------:R-:W-:-:S04]  /*1b80*/  SHF.L.U32 R3, R3, 0x1f, RZ ;  /* 0x0000001f03037819 */ /* 0x000fc800000006ff */
[----:B------:R0:W1:Y:S01]  /*1b90*/  SYNCS.PHASECHK.TRANS64.TRYWAIT P1, [R2+URZ+0x2e830], R3 ;  /* 0x02e83003020075a7 */ /* 0x000062000802017f */
[----:B------:R-:W-:Y:S05]  /*1ba0*/  @!P0 BRA `(.L_x_7312) ;  /* 0x0000000000048947 */ /* 0x000fea0003800000 */
[----:B------:R-:W-:Y:S01]  /*1bb0*/  BPT.TRAP 0x1 ;  /* 0x000000040000795c */ /* 0x000fe20000300000 */
.L_x_7312:
[----:B-1----:R-:W-:Y:S05]  /*1bc0*/  @P1 BRA `(.L_x_7313) ;  /* 0x0000000000081947 */ /* 0x002fea0003800000 */
[----:B------:R-:W1:Y:S02]  /*1bd0*/  SYNCS.PHASECHK.TRANS64.TRYWAIT P1, [R2+URZ+0x2e830], R3 ;  /* 0x02e83003020075a7 */ /* 0x000e64000802017f */
[----:B-1----:R-:W-:Y:S05]  /*1be0*/  @!P1 BRA `(.L_x_7314) ;  /* 0x0000016800449947 */ /* 0x002fea0003800000 */
.L_x_7313:
[----:B------:R-:W2:Y:S01]  /*1bf0*/  S2R R5, SR_TID.X ;  /* 0x0000000000057919 */ /* 0x000ea20000002100 */
[----:B------:R-:W-:Y:S01]  /*1c00*/  UIADD3 UR4, UR41, 0x20400, URZ ;  /* 0x0002040029047890 */ /* 0x000fe2000fffe03f */
[----:B------:R-:W-:-:S03]  /*1c10*/  IMAD.MOV.U32 R87, RZ, RZ, RZ ;  /* 0x000000ffff577224 */ /* 0x000fc600078e00ff */
[----:B------:R-:W-:-:S04]  /*1c20*/  USHF.R.U32.HI UR4, URZ, 0x4, UR4 ;  /* 0x000000043f047899 */ /* 0x000fc80008011604 */
[----:B------:R-:W-:-:S06]  /*1c30*/  ULOP3.LUT UR4, UR4, 0x3fff, URZ, 0xc0, !UPT ;  /* 0x00003fff04047892 */ /* 0x000fcc000f8ec03f */
[----:B------:R-:W-:Y:S01]  /*1c40*/  IMAD.U32 R4, RZ, RZ, UR4 ;  /* 0x00000004ff047e24 */ /* 0x000fe2000f8e00ff */
[----:B------:R-:W-:Y:S05]  /*1c50*/  WARPSYNC.ALL ;  /* 0x0000000000007948 */ /* 0x000fea0003800000 */
[----:B------:R-:W-:Y:S02]  /*1c60*/  LOP3.LUT R4, R4, 0x10000, RZ, 0xfc, !PT ;  /* 0x0001000004047812 */ /* 0x000fe400078efcff */
[----:B--2---:R-:W-:Y:S02]  /*1c70*/  LOP3.LUT P1, RZ, R5, 0x7f, RZ, 0xc0, !PT ;  /* 0x0000007f05ff7812 */ /* 0x004fe4000782c0ff */
[----:B------:R-:W-:Y:S01]  /*1c80*/  R2UR UR20, R4 ;  /* 0x00000000041472ca */ /* 0x000fe200000e0000 */
[----:B------:R-:W-:Y:S01]  /*1c90*/  ULOP3.LUT UR12, UR55, 0x10000, URZ, 0xfc, !UPT ;  /* 0x00010000370c7892 */ /* 0x000fe2000f8efc3f */
[----:B------:R-:W-:Y:S01]  /*1ca0*/  WARPGROUP.ARRIVE ;  /* 0x00000000000079c5 */ /* 0x000fe20000000000 */
[----:B------:R-:W-:Y:S01]  /*1cb0*/  UMOV UR17, 0x40000040 ;  /* 0x4000004000117882 */ /* 0x000fe20000000000 */
[----:B------:R-:W-:Y:S01]  /*1cc0*/  UMOV UR19, 0x40000040 ;  /* 0x4000004000137882 */ /* 0x000fe20000000000 */
[----:B------:R-:W-:-:S02]  /*1cd0*/  UIADD3 UR7, UR12, 0x2, URZ ;  /* 0x000000020c077890 */ /* 0x000fc4000fffe03f */
[----:B------:R-:W-:Y:S02]  /*1ce0*/  UIADD3 UR11, UR12, 0x4, URZ ;  /* 0x000000040c0b7890 */ /* 0x000fe4000fffe03f */
[----:B------:R-:W-:Y:S01]  /*1cf0*/  UMOV UR16, UR12 ;  /* 0x0000000c00107c82 */ /* 0x000fe20008000000 */
[----:B------:R-:W-:Y:S01]  /*1d00*/  UIADD3 UR14, UR12, 0x6, URZ ;  /* 0x000000060c0e7890 */ /* 0x000fe2000fffe03f */
[----:B------:R-:W-:Y:S02]  /*1d10*/  UMOV UR13, 0x40000040 ;  /* 0x40000040000d7882 */ /* 0x000fe40000000000 */
[----:B------:R-:W-:Y:S01]  /*1d20*/  UIMAD UR20, UR54, 0x700, UR20 ;  /* 0x00000700361478a4 */ /* 0x000fe2000f8e0214 */
[----:B------:R-:W-:Y:S01]  /*1d30*/  UMOV UR15, 0x40000040 ;  /* 0x40000040000f7882 */ /* 0x000fe20000000000 */
[----:B------:R-:W-:Y:S02]  /*1d40*/  UIADD3 UR55, UR51, -0x2, URZ ;  /* 0xfffffffe33377890 */ /* 0x000fe4000fffe03f */
        /* <DEDUP_REMOVED lines=116> */
[----:B------:R-:W-:Y:S01]  /*2490*/  UIMAD UR6, UR51, -0xe0, UR48 ;  /* 0xffffff20330678a4 */ /* 0x000fe2000f8e0230 */
[----:B------:R-:W-:Y:S02]  /*24a0*/  WARPGROUP.DEPBAR.LE gsb0, 0x0 ;  /* 0x00008000000079c5 */ /* 0x000fe40000010000 */
[----:B------:R-:W-:-:S06]  /*24b0*/  WARPGROUP.ARRIVE ;  /* 0x00000000000079c5 */ /* 0x000fcc0000000000 */
[----:B------:R-:W-:Y:S01]  /*24c0*/  QGMMA.64x32x32.F32.E4M3.E4M3 R40, gdesc[UR8], R40, gsb0 ;  /* 0x00600000082879f3 */ /* 0x000fe20008000828 */
[----:B------:R-:W-:Y:S01]  /*24d0*/  UMOV UR10, UR7 ;  /* 0x00000007000a7c82 */ /* 0x000fe20008000000 */
[----:B------:R-:W-:Y:S01]  /*24e0*/  UMOV UR11, 0x40000040 ;  /* 0x40000040000b7882 */ /* 0x000fe20000000000 */
[----:B------:R-:W-:Y:S02]  /*24f0*/  UIADD3 UR7, UR6, 0xe0, URZ ;  /* 0x000000e006077890 */ /* 0x000fe4000fffe03f */
[----:B------:R-:W-:Y:S01]  /*2500*/  UIADD3 UR6, -UR49, 0xe1, UR6 ;  /* 0x000000e131067890 */ /* 0x000fe2000fffe106 */
        /* <DEDUP_REMOVED lines=13> */
[C---:B01----:R-:W-:Y:S01]  /*25e0*/  FMUL.FTZ R3, R0.reuse, R138 ;  /* 0x0000008a00037220 */ /* 0x043fe20000410000 */
        /* <DEDUP_REMOVED lines=18> */
[----:B------:R-:W2:Y:S08]  /*2710*/  MUFU.TANH R138, R138 ;  /* 0x0000008a008a7308 */ /* 0x000eb00000002400 */
        /* <DEDUP_REMOVED lines=14> */
[----:B------:R-:W5:Y:S01]  /*2800*/  MUFU.TANH R120, R120 ;  /* 0x0000007800787308 */ /* 0x000f620000002400 */
[----:B------:R-:W-:Y:S01]  /*2810*/  UMOV UR15, 0x40000040 ;  /* 0x40000040000f7882 */ /* 0x000fe20000000000 */
        /* <DEDUP_REMOVED lines=54> */
[----:B------:R-:W-:Y:S02]  /*2b80*/  IMAD.U32 R92, RZ, RZ, UR7 ;  /* 0x00000007ff5c7e24 */ /* 0x000fe4000f8e00ff */
[C---:B------:R-:W-:Y:S01]  /*2b90*/  FMUL.FTZ R113, R0.reuse, R93 ;  /* 0x0000005d00717220 */ /* 0x040fe20000410000 */
[C---:B------:R-:W-:Y:S01]  /*2ba0*/  FMUL.FTZ R84, R0.reuse, R94 ;  /* 0x0000005e00547220 */ /* 0x040fe20000410000 */
[----:B------:R-:W-:Y:S01]  /*2bb0*/  FMUL.FTZ R116, R0, R88 ;  /* 0x0000005800747220 */ /* 0x000fe20000410000 */
[----:B------:R-:W-:-:S02]  /*2bc0*/  IMAD R92, R17, -0x2, R92 ;  /* 0xfffffffe115c7824 */ /* 0x000fc400078e025c */
[C---:B------:R-:W-:Y:S01]  /*2bd0*/  FMUL.FTZ R85, R0.reuse, R95 ;  /* 0x0000005f00557220 */ /* 0x040fe20000410000 */
[C---:B------:R-:W-:Y:S01]  /*2be0*/  FMUL.FTZ R95, R0.reuse, R96 ;  /* 0x00000060005f7220 */ /* 0x040fe20000410000 */
[C---:B------:R-:W-:Y:S01]  /*2bf0*/  FMUL.FTZ R96, R0.reuse, R97 ;  /* 0x0000006100607220 */ /* 0x040fe20000410000 */
[C---:B------:R-:W-:Y:S01]  /*2c00*/  FMUL.FTZ R97, R0.reuse, R101 ;  /* 0x0000006500617220 */ /* 0x040fe20000410000 */
[----:B------:R-:W-:Y:S01]  /*2c10*/  UIADD3 UR14, UR20, 0x506, URZ ;  /* 0x00000506140e7890 */ /* 0x000fe2000fffe03f */
[C---:B------:R-:W-:Y:S01]  /*2c20*/  FMUL.FTZ R82, R0.reuse, R91 ;  /* 0x0000005b00527220 */ /* 0x040fe20000410000 */
        /* <DEDUP_REMOVED lines=13> */
[C---:B------:R-:W-:Y:S01]  /*2d00*/  FMUL.FTZ R56, R0.reuse, R58 ;  /* 0x0000003a00387220 */ /* 0x040fe20000410000 */
[C---:B------:R-:W-:Y:S01]  /*2d10*/  FMUL.FTZ R57, R0.reuse, R59 ;  /* 0x0000003b00397220 */ /* 0x040fe20000410000 */
[----:B------:R-:W-:Y:S02]  /*2d20*/  IMAD.U32 R58, RZ, RZ, UR6 ;  /* 0x00000006ff3a7e24 */ /* 0x000fe4000f8e00ff */
[C---:B------:R-:W-:Y:S01]  /*2d30*/  FMUL.FTZ R101, R0.reuse, R61 ;  /* 0x0000003d00657220 */ /* 0x040fe20000410000 */
[----:B------:R-:W-:Y:S01]  /*2d40*/  IMAD.U32 R59, RZ, RZ, UR50 ;  /* 0x00000032ff3b7e24 */ /* 0x000fe2000f8e00ff */
[----:B------:R-:W-:Y:S01]  /*2d50*/  WARPGROUP.ARRIVE ;  /* 0x00000000000079c5 */ /* 0x000fe20000000000 */
[----:B------:R-:W-:Y:S02]  /*2d60*/  IMAD R93, R17, -0x2, R58 ;  /* 0xfffffffe115d7824 */ /* 0x000fe400078e023a */
[----:B------:R-:W-:Y:S01]  /*2d70*/  FMUL.FTZ R103, R0, R60 ;  /* 0x0000003c00677220 */ /* 0x000fe20000410000 */
[----:B------:R-:W-:-:S02]  /*2d80*/  IMAD R94, R59, 0x80, R22 ;  /* 0x000000803b5e7824 */ /* 0x000fc400078e0216 */
[C---:B------:R-:W-:Y:S01]  /*2d90*/  FMUL.FTZ R59, R0.reuse, R63 ;  /* 0x0000003f003b7220 */ /* 0x040fe20000410000 */
[----:B------:R-:W-:Y:S01]  /*2da0*/  FMUL.FTZ R60, R0, R66 ;  /* 0x00000042003c7220 */ /* 0x000fe20000410000 */
[----:B------:R-:W-:Y:S01]  /*2db0*/  QGMMA.64x32x32.F32.E4M3.E4M3 R40, gdesc[UR12], R40, gsb0 ;  /* 0x006000000c2879f3 */ /* 0x000fe20008000828 */
[----:B------:R-:W-:Y:S01]  /*2dc0*/  UIADD3 UR14, UR20, 0x606, URZ ;  /* 0x00000606140e7890 */ /* 0x000fe2000fffe03f */
[----:B------:R-:W-:Y:S01]  /*2dd0*/  VIADDMNMX R88, R94, R93, R92, PT ;  /* 0x0000005d5e587246 */ /* 0x000fe2000380015c */
[----:B------:R-:W-:Y:S01]  /*2de0*/  UMOV UR15, 0x40000040 ;  /* 0x40000040000f7882 */ /* 0x000fe20000000000 */
[----:B------:R-:W5:Y:S01]  /*2df0*/  MUFU.TANH R96, R96 ;  /* 0x0000006000607308 */ /* 0x000f620000002400 */
        /* <DEDUP_REMOVED lines=10> */
[----:B------:R-:W-:Y:S01]  /*2ea0*/  FMUL.FTZ R58, R0, R62 ;  /* 0x0000003e003a7220 */ /* 0x000fe20000410000 */
[----:B------:R-:W-:Y:S01]  /*2eb0*/  ISETP.GT.AND P4, PT, R88, 0x9, PT ;  /* 0x000000095800780c */ /* 0x000fe20003f84270 */
[----:B------:R-:W-:Y:S01]  /*2ec0*/  FMUL.FTZ R62, R0, R70 ;  /* 0x00000046003e7220 */ /* 0x000fe20000410000 */
[----:B--2---:R-:W-:Y:S01]  /*2ed0*/  FSEL R138, R138, -INF , P5 ;  /* 0xff8000008a8a7808 */ /* 0x004fe20002800000 */
[----:B------:R-:W-:Y:S01]  /*2ee0*/  UIADD3 UR6, UR48, -UR49, URZ ;  /* 0x8000003130067290 */ /* 0x000fe2000fffe03f */
[----:B------:R-:W-:Y:S01]  /*2ef0*/  FMNMX.FTZ R61, R136, R118, !PT ;  /* 0x00000076883d7209 */ /* 0x000fe20007810000 */
[----:B------:R-:W1:Y:S01]  /*2f00*/  MUFU.TANH R97, R97 ;  /* 0x0000006100617308 */ /* 0x000e620000002400 */
[----:B------:R-:W-:Y:S01]  /*2f10*/  ISETP.GT.AND P3, PT, R88, 0x10, PT ;  /* 0x000000105800780c */ /* 0x000fe20003f64270 */
[----:B------:R-:W-:Y:S01]  /*2f20*/  ULEA UR7, UR50, UR6, 0x7 ;  /* 0x0000000632077291 */ /* 0x000fe2000f8e383f */
[----:B---3--:R-:W-:-:S02]  /*2f30*/  FSEL R128, R139, -INF , P4 ;  /* 0xff8000008b807808 */ /* 0x008fc40002000000 */
[----:B------:R-:W-:Y:S01]  /*2f40*/  FMNMX.FTZ R63, R138, R61, !PT ;  /* 0x0000003d8a3f7209 */ /* 0x000fe20007810000 */
[----:B------:R-:W-:Y:S01]  /*2f50*/  FMUL.FTZ R61, R0, R67 ;  /* 0x00000043003d7220 */ /* 0x000fe20000410000 */
[----:B------:R-:W-:Y:S01]  /*2f60*/  ISETP.GT.AND P2, PT, R88, 0x11, PT ;  /* 0x000000115800780c */ /* 0x000fe20003f44270 */
[----:B------:R-:W2:Y:S01]  /*2f70*/  MUFU.TANH R100, R100 ;  /* 0x0000006400647308 */ /* 0x000ea20000002400 */
[----:B----4-:R-:W-:Y:S01]  /*2f80*/  FSEL R140, R140, -INF , P3 ;  /* 0xff8000008c8c7808 */ /* 0x010fe20001800000 */
[----:B------:R-:W-:Y:S01]  /*2f90*/  UMOV UR6, URZ ;  /* 0x0000003f00067c82 */ /* 0x000fe20008000000 */
[----:B------:R-:W-:Y:S01]  /*2fa0*/  FMNMX.FTZ R63, R128, R63, !PT ;  /* 0x0000003f803f7209 */ /* 0x000fe20007810000 */
[----:B------:R-:W-:Y:S01]  /*2fb0*/  UIMAD.WIDE UR6, UR7, -0x6db6db6d, UR6 ;  /* 0x92492493070678a5 */ /* 0x000fe2000f8e0206 */
[----:B------:R-:W-:Y:S02]  /*2fc0*/  ISETP.GT.AND P6, PT, R88, 0x18, PT ;  /* 0x000000185800780c */ /* 0x000fe40003fc4270 */
[----:B-----5:R-:W-:Y:S01]  /*2fd0*/  FSEL R130, R141, -INF , P2 ;  /* 0xff8000008d827808 */ /* 0x020fe20001000000 */
[----:B------:R-:W3:Y:S01]  /*2fe0*/  MUFU.TANH R99, R99 ;  /* 0x0000006300637308 */ /* 0x000ee20000002400 */
[----:B------:R-:W-:Y:S01]  /*2ff0*/  FMNMX.FTZ R67, R140, R63, !PT ;  /* 0x0000003f8c437209 */ /* 0x000fe20007810000 */
[----:B------:R-:W-:Y:S01]  /*3000*/  FMUL.FTZ R63, R0, R71 ;  /* 0x00000047003f7220 */ /* 0x000fe20000410000 */
[----:B------:R-:W-:Y:S01]  /*3010*/  ISETP.GT.AND P2, PT, R88, 0x19, PT ;  /* 0x000000195800780c */ /* 0x000fe20003f44270 */
[----:B------:R-:W-:Y:S01]  /*3020*/  USHF.R.U32.HI UR6, URZ, 0x1f, UR7 ;  /* 0x0000001f3f067899 */ /* 0x000fe20008011607 */
[----:B------:R-:W-:-:S02]  /*3030*/  FSEL R66, R143, -INF , P6 ;  /* 0xff8000008f427808 */ /* 0x000fc40003000000 */
[----:B------:R-:W-:Y:S01]  /*3040*/  FMNMX.FTZ R67, R130, R67, !PT ;  /* 0x0000004382437209 */ /* 0x000fe20007810000 */
[----:B------:R-:W4:Y:S01]  /*3050*/  MUFU.TANH R103, R103 ;  /* 0x0000006700677308 */ /* 0x000f220000002400 */
[----:B------:R-:W-:Y:S01]  /*3060*/  ISETP.GT.AND P3, PT, R88, 0x20, PT ;  /* 0x000000205800780c */ /* 0x000fe20003f64270 */
[----:B------:R-:W-:Y:S01]  /*3070*/  ULEA.HI.SX32 UR6, UR7, UR6, 0x19 ;  /* 0x0000000607067291 */ /* 0x000fe2000f8fca3f */
[----:B------:R-:W-:Y:S02]  /*3080*/  FSEL R148, R142, -INF , P2 ;  /* 0xff8000008e947808 */ /* 0x000fe40001000000 */
[----:B------:R-:W-:Y:S01]  /*3090*/  FMNMX.FTZ R67, R66, R67, !PT ;  /* 0x0000004342437209 */ /* 0x000fe20007810000 */
[----:B------:R-:W-:Y:S01]  /*30a0*/  UISETP.LT.AND UP0, UPT, URZ, UR6, UPT ;  /* 0x000000063f00728c */ /* 0x000fe2000bf01270 */
[----:B------:R-:W-:Y:S01]  /*30b0*/  ISETP.GT.AND P2, PT, R88, 0x21, PT ;  /* 0x000000215800780c */ /* 0x000fe20003f44270 */
[----:B------:R-:W5:Y:S01]  /*30c0*/  MUFU.TANH R101, R101 ;  /* 0x0000006500657308 */ /* 0x000f620000002400 */
[----:B------:R-:W-:Y:S01]  /*30d0*/  FSEL R150, R120, -INF , P3 ;  /* 0xff80000078967808 */ /* 0x000fe20001800000 */
[----:B------:R-:W-:Y:S01]  /*30e0*/  USEL UR51, URZ, UR6, !UP0 ;  /* 0x000000063f337287 */ /* 0x000fe2000c000000 */
[----:B------:R-:W-:-:S02]  /*30f0*/  FMNMX.FTZ R71, R148, R67, !PT ;  /* 0x0000004394477209 */ /* 0x000fc40007810000 */
[----:B------:R-:W-:Y:S01]  /*3100*/  ISETP.GT.AND P3, PT, R88, 0x28, PT ;  /* 0x000000285800780c */ /* 0x000fe20003f64270 */
[----:B------:R-:W-:Y:S01]  /*3110*/  UISETP.GE.AND UP0, UPT, UR55, UR51, UPT ;  /* 0x000000333700728c */ /* 0x000fe2000bf06270 */
[----:B------:R-:W-:Y:S01]  /*3120*/  FSEL R156, R121, -INF , P2 ;  /* 0xff800000799c7808 */ /* 0x000fe20001000000 */
[----:B------:R-:W-:Y:S02]  /*3130*/  WARPGROUP.DEPBAR.LE gsb0, 0x0 ;  /* 0x00008000000079c5 */ /* 0x000fe40000010000 */
[----:B------:R-:W-:Y:S01]  /*3140*/  FMNMX.FTZ R71, R150, R71, !PT ;  /* 0x0000004796477209 */ /* 0x000fe20007810000 */
[----:B------:R-:W-:Y:S01]  /*3150*/  WARPGROUP.ARRIVE ;  /* 0x00000000000079c5 */ /* 0x000fe20000000000 */
[----:B------:R-:W-:Y:S01]  /*3160*/  ISETP.GT.AND P2, PT, R88, 0x29, PT ;  /* 0x000000295800780c */ /* 0x000fe20003f44270 */
[----:B------:R-:W5:Y:S01]  /*3170*/  MUFU.TANH R64, R64 ;  /* 0x0000004000407308 */ /* 0x000f620000002400 */
        /* <DEDUP_REMOVED lines=11> */
[----:B------:R-:W-:Y:S01]  /*3230*/  FMUL.FTZ R45, R0, R45 ;  /* 0x0000002d002d7220 */ /* 0x000fe20000410000 */
[----:B------:R-:W-:Y:S01]  /*3240*/  FSEL R162, R124, -INF , P3 ;  /* 0xff8000007ca27808 */ /* 0x000fe20001800000 */
[----:B------:R-:W-:Y:S01]  /*3250*/  FMUL.FTZ R48, R0, R48 ;  /* 0x0000003000307220 */ /* 0x000fe20000410000 */
[----:B------:R-:W-:Y:S01]  /*3260*/  FMNMX.FTZ R71, R158, R71, !PT ;  /* 0x000000479e477209 */ /* 0x000fe20007810000 */
[----:B------:R-:W5:Y:S01]  /*3270*/  MUFU.TANH R67, R68 ;  /* 0x0000004400437308 */ /* 0x000f620000002400 */
[----:B------:R-:W-:Y:S01]  /*3280*/  ISETP.GT.AND P3, PT, R88, 0x38, PT ;  /* 0x000000385800780c */ /* 0x000fe20003f64270 */
[C---:B------:R-:W-:Y:S01]  /*3290*/  FMUL.FTZ R49, R0.reuse, R49 ;  /* 0x0000003100317220 */ /* 0x040fe20000410000 */
[----:B------:R-:W-:Y:S01]  /*32a0*/  FSEL R160, R125, -INF , P2 ;  /* 0xff8000007da07808 */ /* 0x000fe20001000000 */
[----:B------:R-:W-:Y:S01]  /*32b0*/  FMUL.FTZ R52, R0, R52 ;  /* 0x0000003400347220 */ /* 0x000fe20000410000 */
[----:B------:R-:W-:Y:S01]  /*32c0*/  FMNMX.FTZ R71, R162, R71, !PT ;  /* 0x00000047a2477209 */ /* 0x000fe20007810000 */
[----:B------:R-:W-:Y:S01]  /*32d0*/  FMUL.FTZ R53, R0, R53 ;  /* 0x0000003500357220 */ /* 0x000fe20000410000 */
[----:B------:R-:W-:Y:S01]  /*32e0*/  ISETP.GT.AND P2, PT, R88, 0x39, PT ;  /* 0x000000395800780c */ /* 0x000fe20003f44270 */
[----:B------:R-:W5:Y:S01]  /*32f0*/  MUFU.TANH R69, R69 ;  /* 0x0000004500457308 */ /* 0x000f620000002400 */
        /* <DEDUP_REMOVED lines=19> */
[----:B------:R1:W5:Y:S01]  /*3430*/  MUFU.TANH R105, R41 ;  /* 0x0000002900697308 */ /* 0x0003620000002400 */
[----:B------:R-:W-:Y:S01]  /*3440*/  FMNMX.FTZ R115, R134, R115, !PT ;  /* 0x0000007386737209 */ /* 0x000fe20007810000 */
[----:B0-----:R-:W-:Y:S01]  /*3450*/  FMUL.FTZ R40, R0, R42 ;  /* 0x0000002a00287220 */ /* 0x001fe20000410000 */
[----:B------:R-:W-:Y:S02]  /*3460*/  ISETP.GT.AND P2, PT, R88, 0x51, PT ;  /* 0x000000515800780c */ /* 0x000fe40003f44270 */
[----:B------:R-:W-:-:S02]  /*3470*/  FSEL R126, R108, -INF , P3 ;  /* 0xff8000006c7e7808 */ /* 0x000fc40001800000 */
[----:B------:R-:W-:Y:S01]  /*3480*/  FMNMX.FTZ R115, R132, R115, !PT ;  /* 0x0000007384737209 */ /* 0x000fe20007810000 */
[----:B------:R-:W-:Y:S02]  /*3490*/  WARPGROUP.DEPBAR.LE gsb0, 0x0 ;  /* 0x00008000000079c5 */ /* 0x000fe40000010000 */
[----:B------:R-:W-:Y:S01]  /*34a0*/  ISETP.GT.AND P4, PT, R88, 0x58, PT ;  /* 0x000000585800780c */ /* 0x000fe20003f84270 */
[C---:B-1----:R-:W-:Y:S01]  /*34b0*/  FMUL.FTZ R41, R0.reuse, R43 ;  /* 0x0000002b00297220 */ /* 0x042fe20000410000 */
[----:B------:R-:W-:Y:S01]  /*34c0*/  FSEL R124, R109, -INF , P2 ;  /* 0xff8000006d7c7808 */ /* 0x000fe20001000000 */
[----:B------:R-:W-:Y:S01]  /*34d0*/  FMUL.FTZ R43, R0, R24 ;  /* 0x00000018002b7220 */ /* 0x000fe20000410000 */
[----:B------:R-:W-:Y:S01]  /*34e0*/  FMNMX.FTZ R115, R126, R115, !PT ;  /* 0x000000737e737209 */ /* 0x000fe20007810000 */
[----:B------:R-:W0:Y:S01]  /*34f0*/  MUFU.TANH R48, R48 ;  /* 0x0000003000307308 */ /* 0x000e220000002400 */
[----:B------:R-:W-:Y:S01]  /*3500*/  ISETP.GT.AND P2, PT, R88, 0x59, PT ;  /* 0x000000595800780c */ /* 0x000fe20003f44270 */
[----:B------:R-:W-:Y:S01]  /*3510*/  FMUL.FTZ R109, R0, R31 ;  /* 0x0000001f006d7220 */ /* 0x000fe20000410000 */
[----:B------:R-:W-:Y:S01]  /*3520*/  FSEL R122, R110, -INF , P4 ;  /* 0xff8000006e7a7808 */ /* 0x000fe20002000000 */
[----:B------:R-:W-:Y:S01]  /*3530*/  FMUL.FTZ R107, R0, R30 ;  /* 0x0000001e006b7220 */ /* 0x000fe20000410000 */
[----:B------:R-:W-:Y:S01]  /*3540*/  FMNMX.FTZ R115, R124, R115, !PT ;  /* 0x000000737c737209 */ /* 0x000fe20007810000 */
[----:B------:R-:W-:Y:S01]  /*3550*/  FMUL.FTZ R117, R0, R38 ;  /* 0x0000002600757220 */ /* 0x000fe20000410000 */
[----:B------:R-:W-:Y:S01]  /*3560*/  ISETP.GT.AND P3, PT, R88, 0x60, PT ;  /* 0x000000605800780c */ /* 0x000fe20003f64270 */
[----:B------:R-:W1:Y:S01]  /*3570*/  MUFU.TANH R49, R49 ;  /* 0x0000003100317308 */ /* 0x000e620000002400 */
[----:B------:R-:W-:Y:S01]  /*3580*/  FSEL R120, R111, -INF , P2 ;  /* 0xff8000006f787808 */ /* 0x000fe20001000000 */
[----:B------:R-:W-:Y:S01]  /*3590*/  FMUL.FTZ R111, R0, R35 ;  /* 0x00000023006f7220 */ /* 0x000fe20000410000 */
[----:B------:R-:W-:-:S02]  /*35a0*/  FMNMX.FTZ R115, R122, R115, !PT ;  /* 0x000000737a737209 */ /* 0x000fc40007810000 */
[----:B------:R-:W-:Y:S02]  /*35b0*/  ISETP.GT.AND P2, PT, R88, 0x61, PT ;  /* 0x000000615800780c */ /* 0x000fe40003f44270 */
[----:B------:R-:W-:Y:S01]  /*35c0*/  FSEL R116, R116, -INF , P3 ;  /* 0xff80000074747808 */ /* 0x000fe20001800000 */
[----:B------:R-:W1:Y:S01]  /*35d0*/  MUFU.TANH R52, R52 ;  /* 0x0000003400347308 */ /* 0x000e620000002400 */
[----:B------:R-:W-:Y:S02]  /*35e0*/  FMNMX.FTZ R115, R120, R115, !PT ;  /* 0x0000007378737209 */ /* 0x000fe40007810000 */
[----:B------:R-:W-:Y:S02]  /*35f0*/  ISETP.GT.AND P3, PT, R88, 0x68, PT ;  /* 0x000000685800780c */ /* 0x000fe40003f64270 */
[----:B------:R-:W-:Y:S02]  /*3600*/  FSEL R114, R114, -INF , P2 ;  /* 0xff80000072727808 */ /* 0x000fe40001000000 */
[----:B------:R-:W-:Y:S01]  /*3610*/  FMNMX.FTZ R115, R116, R115, !PT ;  /* 0x0000007374737209 */ /* 0x000fe20007810000 */
[----:B------:R-:W1:Y:S01]  /*3620*/  MUFU.TANH R53, R53 ;  /* 0x0000003500357308 */ /* 0x000e620000002400 */
        /* <DEDUP_REMOVED lines=10> */
[----:B------:R-:W-:Y:S01]  /*36d0*/  FMUL.FTZ R95, R0, R33 ;  /* 0x00000021005f7220 */ /* 0x000fe20000410000 */
        /* <DEDUP_REMOVED lines=8> */
[----:B------:R-:W-:Y:S02]  /*3760*/  FMNMX.FTZ R115, R106, R115, !PT ;  /* 0x000000736a737209 */ /* 0x000fe40007810000 */
[----:B------:R-:W-:Y:S02]  /*3770*/  ISETP.GT.AND P3, PT, R88, 0x80, PT ;  /* 0x000000805800780c */ /* 0x000fe40003f64270 */
[----:B------:R-:W-:Y:S01]  /*3780*/  FSEL R102, R97, -INF , P2 ;  /* 0xff80000061667808 */ /* 0x000fe20001000000 */
[----:B------:R-:W-:Y:S01]  /*3790*/  FMUL.FTZ R97, R0, R36 ;  /* 0x0000002400617220 */ /* 0x000fe20000410000 */
[----:B------:R-:W-:Y:S01]  /*37a0*/  FMNMX.FTZ R115, R104, R115, !PT ;  /* 0x0000007368737209 */ /* 0x000fe20007810000 */
[----:B------:R-:W-:Y:S01]  /*37b0*/  MUFU.TANH R6, R6 ;  /* 0x0000000600067308 */ /* 0x000fe20000002400 */
[----:B------:R-:W-:Y:S02]  /*37c0*/  ISETP.GT.AND P2, PT, R88, 0x81, PT ;  /* 0x000000815800780c */ /* 0x000fe40003f44270 */
[----:B--2---:R-:W-:-:S02]  /*37d0*/  FSEL R100, R100, -INF , P3 ;  /* 0xff80000064647808 */ /* 0x004fc40001800000 */
[----:B------:R-:W-:Y:S02]  /*37e0*/  FMNMX.FTZ R115, R102, R115, !PT ;  /* 0x0000007366737209 */ /* 0x000fe40007810000 */
[----:B------:R-:W-:Y:S01]  /*37f0*/  ISETP.GT.AND P3, PT, R88, 0x88, PT ;  /* 0x000000885800780c */ /* 0x000fe20003f64270 */
[----:B------:R-:W-:Y:S01]  /*3800*/  MUFU.TANH R97, R97 ;  /* 0x0000006100617308 */ /* 0x000fe20000002400 */
[----:B---3--:R-:W-:Y:S01]  /*3810*/  FSEL R98, R99, -INF , P2 ;  /* 0xff80000063627808 */ /* 0x008fe20001000000 */
[----:B------:R-:W-:Y:S01]  /*3820*/  FMUL.FTZ R99, R0, R55 ;  /* 0x0000003700637220 */ /* 0x000fe20000410000 */
[----:B------:R-:W-:Y:S02]  /*3830*/  FMNMX.FTZ R115, R100, R115, !PT ;  /* 0x0000007364737209 */ /* 0x000fe40007810000 */
[----:B------:R-:W-:Y:S02]  /*3840*/  ISETP.GT.AND P2, PT, R88, 0x89, PT ;  /* 0x000000895800780c */ /* 0x000fe40003f44270 */
[----:B----4-:R-:W-:Y:S01]  /*3850*/  FSEL R96, R103, -INF , P3 ;  /* 0xff80000067607808 */ /* 0x010fe20001800000 */
[----:B------:R-:W-:Y:S01]  /*3860*/  FMUL.FTZ R103, R0, R27 ;  /* 0x0000001b00677220 */ /* 0x000fe20000410000 */
[----:B------:R-:W-:Y:S01]  /*3870*/  FMNMX.FTZ R115, R98, R115, !PT ;  /* 0x0000007362737209 */ /* 0x000fe20007810000 */
[----:B------:R-:W-:Y:S01]  /*3880*/  MUFU.TANH R7, R7 ;  /* 0x0000000700077308 */ /* 0x000fe20000002400 */
[----:B------:R-:W-:-:S02]  /*3890*/  ISETP.GT.AND P3, PT, R88, 0x90, PT ;  /* 0x000000905800780c */ /* 0x000fc40003f64270 */
[----:B-----5:R-:W-:Y:S01]  /*38a0*/  FSEL R70, R101, -INF , P2 ;  /* 0xff80000065467808 */ /* 0x020fe20001000000 */
        /* <DEDUP_REMOVED lines=8> */
[----:B------:R-:W-:Y:S01]  /*3930*/  FMUL.FTZ R65, R0, R25 ;  /* 0x0000001900417220 */ /* 0x000fe20000410000 */
[----:B------:R-:W-:Y:S01]  /*3940*/  FMNMX.FTZ R115, R68, R115, !PT ;  /* 0x0000007344737209 */ /* 0x000fe20007810000 */
[----:B------:R2:W3:Y:S01]  /*3950*/  MUFU.TANH R64, R43 ;  /* 0x0000002b00407308 */ /* 0x0004e20000002400 */
[----:B------:R-:W-:Y:S02]  /*3960*/  ISETP.GT.AND P2, PT, R88, 0x99, PT ;  /* 0x000000995800780c */ /* 0x000fe40003f44270 */
[----:B------:R-:W-:Y:S01]  /*3970*/  FSEL R24, R67, -INF , P3 ;  /* 0xff80000043187808 */ /* 0x000fe20001800000 */
[----:B------:R-:W-:Y:S01]  /*3980*/  FMUL.FTZ R67, R0, R28 ;  /* 0x0000001c00437220 */ /* 0x000fe20000410000 */
[----:B------:R-:W-:Y:S02]  /*3990*/  FMNMX.FTZ R115, R42, R115, !PT ;  /* 0x000000732a737209 */ /* 0x000fe40007810000 */
[----:B------:R-:W-:Y:S01]  /*39a0*/  ISETP.GT.AND P3, PT, R88, 0xa0, PT ;  /* 0x000000a05800780c */ /* 0x000fe20003f64270 */
[----:B------:R-:W4:Y:S01]  /*39b0*/  MUFU.TANH R65, R65 ;  /* 0x0000004100417308 */ /* 0x000f220000002400 */
[----:B------:R-:W-:-:S02]  /*39c0*/  FSEL R25, R69, -INF , P2 ;  /* 0xff80000045197808 */ /* 0x000fc40001000000 */
[----:B------:R-:W-:Y:S01]  /*39d0*/  FMNMX.FTZ R164, R24, R115, !PT ;  /* 0x0000007318a47209 */ /* 0x000fe20007810000 */
[----:B------:R-:W-:Y:S01]  /*39e0*/  FMUL.FTZ R115, R0, R39 ;  /* 0x0000002700737220 */ /* 0x000fe20000410000 */
[C---:B------:R-:W-:Y:S02]  /*39f0*/  ISETP.GT.AND P2, PT, R88.reuse, 0xa1, PT ;  /* 0x000000a15800780c */ /* 0x040fe40003f44270 */
[----:B------:R-:W-:Y:S01]  /*3a00*/  FSEL R28, R71, -INF , P3 ;  /* 0xff800000471c7808 */ /* 0x000fe20001800000 */
[----:B------:R-:W5:Y:S01]  /*3a10*/  MUFU.TANH R67, R67 ;  /* 0x0000004300437308 */ /* 0x000f620000002400 */
[----:B------:R-:W-:Y:S02]  /*3a20*/  FMNMX.FTZ R69, R25, R164, !PT ;  /* 0x000000a419457209 */ /* 0x000fe40007810000 */
        /* <DEDUP_REMOVED lines=10> */
[----:B------:R-:W-:Y:S01]  /*3ad0*/  FSEL R29, R45, -INF , P2 ;  /* 0xff8000002d1d7808 */ /* 0x000fe20001000000 */
[----:B------:R-:W2:Y:S01]  /*3ae0*/  MUFU.TANH R69, R69 ;  /* 0x0000004500457308 */ /* 0x000ea20000002400 */
[----:B------:R-:W-:Y:S01]  /*3af0*/  FMNMX.FTZ R164, R44, R71, !PT ;  /* 0x000000472ca47209 */ /* 0x000fe20007810000 */
[----:B------:R-:W-:Y:S01]  /*3b00*/  FMUL.FTZ R71, R0, R32 ;  /* 0x0000002000477220 */ /* 0x000fe20000410000 */
[----:B------:R-:W-:Y:S02]  /*3b10*/  ISETP.GT.AND P2, PT, R88, 0xb1, PT ;  /* 0x000000b15800780c */ /* 0x000fe40003f44270 */
[----:B0-----:R-:W-:-:S02]  /*3b20*/  FSEL R45, R48, -INF , P3 ;  /* 0xff800000302d7808 */ /* 0x001fc40001800000 */
[----:B------:R-:W-:Y:S01]  /*3b30*/  FMNMX.FTZ R164, R29, R164, !PT ;  /* 0x000000a41da47209 */ /* 0x000fe20007810000 */
[----:B------:R-:W0:Y:S01]  /*3b40*/  MUFU.TANH R71, R71 ;  /* 0x0000004700477308 */ /* 0x000e220000002400 */
[----:B-1----:R-:W-:Y:S02]  /*3b50*/  FSEL R32, R49, -INF , P2 ;  /* 0xff80000031207808 */ /* 0x002fe40001000000 */
[C---:B------:R-:W-:Y:S02]  /*3b60*/  ISETP.GT.AND P3, PT, R88.reuse, 0xb8, PT ;  /* 0x000000b85800780c */ /* 0x040fe40003f64270 */
[----:B------:R-:W-:Y:S02]  /*3b70*/  FMNMX.FTZ R49, R45, R164, !PT ;  /* 0x000000a42d317209 */ /* 0x000fe40007810000 */
[----:B------:R-:W-:Y:S01]  /*3b80*/  ISETP.GT.AND P2, PT, R88, 0xb9, PT ;  /* 0x000000b95800780c */ /* 0x000fe20003f44270 */
[----:B------:R-:W-:Y:S01]  /*3b90*/  MUFU.TANH R11, R11 ;  /* 0x0000000b000b7308 */ /* 0x000fe20000002400 */
[----:B------:R-:W-:-:S02]  /*3ba0*/  FSEL R48, R52, -INF , P3 ;  /* 0xff80000034307808 */ /* 0x000fc40001800000 */
[----:B------:R-:W-:Y:S02]  /*3bb0*/  FMNMX.FTZ R49, R32, R49, !PT ;  /* 0x0000003120317209 */ /* 0x000fe40007810000 */
[----:B------:R-:W-:Y:S02]  /*3bc0*/  ISETP.GT.AND P3, PT, R88, 0xc0, PT ;  /* 0x000000c05800780c */ /* 0x000fe40003f64270 */
[----:B------:R-:W-:Y:S01]  /*3bd0*/  FSEL R33, R53, -INF , P2 ;  /* 0xff80000035217808 */ /* 0x000fe20001000000 */
[----:B------:R-:W-:Y:S01]  /*3be0*/  MUFU.TANH R10, R10 ;  /* 0x0000000a000a7308 */ /* 0x000fe20000002400 */
[----:B------:R-:W-:Y:S02]  /*3bf0*/  FMNMX.FTZ R52, R48, R49, !PT ;  /* 0x0000003130347209 */ /* 0x000fe40007810000 */
[----:B------:R-:W-:Y:S02]  /*3c00*/  ISETP.GT.AND P2, PT, R88, 0xc1, PT ;  /* 0x000000c15800780c */ /* 0x000fe40003f44270 */
[----:B---3--:R-:W-:Y:S01]  /*3c10*/  FSEL R49, R64, -INF , P3 ;  /* 0xff80000040317808 */ /* 0x008fe20001800000 */
[----:B------:R-:W-:Y:S01]  /*3c20*/  FMUL.FTZ R64, R0, R37 ;  /* 0x0000002500407220 */ /* 0x000fe20000410000 */
[----:B------:R-:W-:Y:S01]  /*3c30*/  FMNMX.FTZ R52, R33, R52, !PT ;  /* 0x0000003421347209 */ /* 0x000fe20007810000 */
[----:B------:R-:W-:Y:S01]  /*3c40*/  MUFU.TANH R12, R12 ;  /* 0x0000000c000c7308 */ /* 0x000fe20000002400 */
[----:B----4-:R-:W-:-:S02]  /*3c50*/  FSEL R36, R65, -INF , P2 ;  /* 0xff80000041247808 */ /* 0x010fc40001000000 */
[C---:B------:R-:W-:Y:S02]  /*3c60*/  ISETP.GT.AND P3, PT, R88.reuse, 0xc8, PT ;  /* 0x000000c85800780c */ /* 0x040fe40003f64270 */
[----:B------:R-:W-:Y:S02]  /*3c70*/  FMNMX.FTZ R65, R49, R52, !PT ;  /* 0x0000003431417209 */ /* 0x000fe40007810000 */
[----:B------:R-:W-:Y:S01]  /*3c80*/  ISETP.GT.AND P2, PT, R88, 0xc9, PT ;  /* 0x000000c95800780c */ /* 0x000fe20003f44270 */
[----:B------:R-:W1:Y:S01]  /*3c90*/  MUFU.TANH R64, R64 ;  /* 0x0000004000407308 */ /* 0x000e620000002400 */
[----:B-----5:R-:W-:Y:S02]  /*3ca0*/  FSEL R53, R67, -INF , P3 ;  /* 0xff80000043357808 */ /* 0x020fe40001800000 */
[----:B------:R-:W-:Y:S02]  /*3cb0*/  FMNMX.FTZ R164, R36, R65, !PT ;  /* 0x0000004124a47209 */ /* 0x000fe40007810000 */
[----:B------:R-:W-:-:S02]  /*3cc0*/  ISETP.GT.AND P3, PT, R88, 0xd0, PT ;  /* 0x000000d05800780c */ /* 0x000fc40003f64270 */
[----:B--2---:R-:W-:Y:S01]  /*3cd0*/  FSEL R52, R69, -INF , P2 ;  /* 0xff80000045347808 */ /* 0x004fe20001000000 */
[----:B------:R-:W-:Y:S01]  /*3ce0*/  FMUL.FTZ R69, R0, R46 ;  /* 0x0000002e00457220 */ /* 0x000fe20000410000 */
[----:B------:R-:W-:Y:S01]  /*3cf0*/  FMNMX.FTZ R37, R53, R164, !PT ;  /* 0x000000a435257209 */ /* 0x000fe20007810000 */
[----:B------:R-:W2:Y:S01]  /*3d00*/  MUFU.TANH R13, R13 ;  /* 0x0000000d000d7308 */ /* 0x000ea20000002400 */
[----:B------:R-:W-:Y:S02]  /*3d10*/  ISETP.GT.AND P2, PT, R88, 0xd1, PT ;  /* 0x000000d15800780c */ /* 0x000fe40003f44270 */
[----:B0-----:R-:W-:Y:S01]  /*3d20*/  FSEL R46, R71, -INF , P3 ;  /* 0xff800000472e7808 */ /* 0x001fe20001800000 */
[----:B------:R-:W-:Y:S01]  /*3d30*/  FMUL.FTZ R71, R0, R47 ;  /* 0x0000002f00477220 */ /* 0x000fe20000410000 */
[----:B------:R-:W-:Y:S02]  /*3d40*/  FMNMX.FTZ R65, R52, R37, !PT ;  /* 0x0000002534417209 */ /* 0x000fe40007810000 */
[----:B------:R-:W-:Y:S01]  /*3d50*/  ISETP.GT.AND P3, PT, R88, 0xd8, PT ;  /* 0x000000d85800780c */ /* 0x000fe20003f64270 */
[----:B------:R-:W0:Y:S01]  /*3d60*/  MUFU.TANH R14, R14 ;  /* 0x0000000e000e7308 */ /* 0x000e220000002400 */
[----:B------:R-:W-:Y:S01]  /*3d70*/  FSEL R37, R95, -INF , P2 ;  /* 0xff8000005f257808 */ /* 0x000fe20001000000 */
[----:B------:R-:W-:Y:S01]  /*3d80*/  FMUL.FTZ R95, R0, R51 ;  /* 0x00000033005f7220 */ /* 0x000fe20000410000 */
[----:B------:R-:W-:-:S02]  /*3d90*/  FMNMX.FTZ R164, R46, R65, !PT ;  /* 0x000000412ea47209 */ /* 0x000fc40007810000 */
[----:B------:R-:W-:Y:S02]  /*3da0*/  ISETP.GT.AND P2, PT, R88, 0xd9, PT ;  /* 0x000000d95800780c */ /* 0x000fe40003f44270 */
[----:B------:R-:W-:Y:S01]  /*3db0*/  FSEL R47, R97, -INF , P3 ;  /* 0xff800000612f7808 */ /* 0x000fe20001800000 */
[----:B------:R-:W-:Y:S01]  /*3dc0*/  FMUL.FTZ R97, R0, R50 ;  /* 0x0000003200617220 */ /* 0x000fe20000410000 */
[----:B------:R-:W-:Y:S01]  /*3dd0*/  FMNMX.FTZ R164, R37, R164, !PT ;  /* 0x000000a425a47209 */ /* 0x000fe20007810000 */
[----:B------:R-:W3:Y:S01]  /*3de0*/  MUFU.TANH R15, R15 ;  /* 0x0000000f000f7308 */ /* 0x000ee20000002400 */
[----:B-1----:R-:W-:Y:S02]  /*3df0*/  FSEL R64, R64, -INF , P2 ;  /* 0xff80000040407808 */ /* 0x002fe40001000000 */
[----:B------:R-:W-:Y:S02]  /*3e00*/  FMNMX.FTZ R65, R47, R164, !PT ;  /* 0x000000a42f417209 */ /* 0x000fe40007810000 */
[----:B------:R-:W-:-:S02]  /*3e10*/  IADD3 R131, R93, 0x8, R94 ;  /* 0x000000085d837810 */ /* 0x000fc40007ffe05e */
[----:B------:R-:W-:Y:S01]  /*3e20*/  FMNMX.FTZ R65, R64, R65, !PT ;  /* 0x0000004140417209 */ /* 0x000fe20007810000 */
[----:B------:R-:W1:Y:S01]  /*3e30*/  MUFU.TANH R20, R20 ;  /* 0x0000001400147308 */ /* 0x000e620000002400 */
[----:B------:R-:W-:-:S03]  /*3e40*/  VIMNMX R131, R92, R131, PT ;  /* 0x000000835c837248 */ /* 0x000fc60003fe0100 */
[----:B------:R-:W4:Y:S01]  /*3e50*/  SHFL.BFLY PT, R50, R65, 0x2, 0x1f ;  /* 0x0c401f0041327f89 */ /* 0x000f2200000e0000 */
[C---:B------:R-:W-:Y:S02]  /*3e60*/  ISETP.GT.AND P3, PT, R131.reuse, 0x1, PT ;  /* 0x000000018300780c */ /* 0x040fe40003f64270 */
[----:B------:R-:W-:Y:S01]  /*3e70*/  ISETP.GT.AND P4, PT, R131, 0x8, PT ;  /* 0x000000088300780c */ /* 0x000fe20003f84270 */
[----:B------:R-:W5:Y:S01]  /*3e80*/  MUFU.TANH R21, R21 ;  /* 0x0000001500157308 */ /* 0x000f620000002400 */
[----:B------:R-:W-:Y:S02]  /*3e90*/  FSEL R119, R5, -INF , P3 ;  /* 0xff80000005777808 */ /* 0x000fe40001800000 */
[----:B------:R-:W-:Y:S02]  /*3ea0*/  FSEL R94, R6, -INF , P4 ;  /* 0xff800000065e7808 */ /* 0x000fe40002000000 */
[----:B------:R-:W-:-:S03]  /*3eb0*/  ISETP.GT.AND P3, PT, R131, 0x10, PT ;  /* 0x000000108300780c */ /* 0x000fc60003f64270 */
[----:B------:R-:W5:Y:S08]  /*3ec0*/  MUFU.TANH R72, R72 ;  /* 0x0000004800487308 */ /* 0x000f700000002400 */
[----:B------:R-:W5:Y:S01]  /*3ed0*/  MUFU.TANH R73, R73 ;  /* 0x0000004900497308 */ /* 0x000f620000002400 */
[----:B----4-:R-:W-:-:S07]  /*3ee0*/  FMNMX.FTZ R50, R65, R50, !PT ;  /* 0x0000003241327209 */ /* 0x010fce0007810000 */
[----:B------:R-:W4:Y:S01]  /*3ef0*/  MUFU.TANH R74, R74 ;  /* 0x0000004a004a7308 */ /* 0x000f220000002400 */
[----:B------:R-:W2:Y:S07]  /*3f00*/  SHFL.BFLY PT, R27, R50, 0x1, 0x1f ;  /* 0x0c201f00321b7f89 */ /* 0x000eae00000e0000 */
[----:B------:R-:W4:Y:S08]  /*3f10*/  MUFU.TANH R75, R75 ;  /* 0x0000004b004b7308 */ /* 0x000f300000002400 */
[----:B------:R-:W4:Y:S08]  /*3f20*/  MUFU.TANH R76, R76 ;  /* 0x0000004c004c7308 */ /* 0x000f300000002400 */
[----:B------:R-:W4:Y:S01]  /*3f30*/  MUFU.TANH R77, R77 ;  /* 0x0000004d004d7308 */ /* 0x000f220000002400 */
[----:B--2---:R-:W-:Y:S01]  /*3f40*/  FMNMX.FTZ R88, R50, R27, !PT ;  /* 0x0000001b32587209 */ /* 0x004fe20007810000 */
[----:B------:R-:W-:-:S03]  /*3f50*/  IMAD.U32 R27, RZ, RZ, UR10 ;  /* 0x0000000aff1b7e24 */ /* 0x000fc6000f8e00ff */
[C---:B------:R-:W-:Y:S01]  /*3f60*/  FSETP.NEU.FTZ.AND P2, PT, R88.reuse, -INF , PT ;  /* 0xff8000005800780b */ /* 0x040fe20003f5d000 */
[----:B------:R-:W-:-:S02]  /*3f70*/  FFMA.FTZ R27, R88, R27, -8 ;  /* 0xc1000000581b7423 */ /* 0x000fc4000001001b */
[----:B------:R-:W2:Y:S03]  /*3f80*/  MUFU.TANH R79, R79 ;  /* 0x0000004f004f7308 */ /* 0x000ea60000002400 */
[----:B------:R-:W-:Y:S02]  /*3f90*/  FSEL R27, R27, RZ, P2 ;  /* 0x000000ff1b1b7208 */ /* 0x000fe40001000000 */
        /* <DEDUP_REMOVED lines=8> */
[----:B------:R-:W-:Y:S01]  /*4020*/  FSEL R93, R7, -INF , P2 ;  /* 0xff800000075d7808 */ /* 0x000fe20001000000 */
[--C-:B------:R-:W-:Y:S01]  /*4030*/  FFMA.FTZ R112, R112, UR10, -R27.reuse ;  /* 0x0000000a70707c23 */ /* 0x100fe2000801081b */
[----:B------:R-:W-:Y:S01]  /*4040*/  FMNMX.FTZ R128, R94, R5, !PT ;  /* 0x000000055e807209 */ /* 0x000fe20007810000 */
[--C-:B------:R-:W-:Y:S01]  /*4050*/  FFMA.FTZ R26, R136, UR10, -R27.reuse ;  /* 0x0000000a881a7c23 */ /* 0x100fe2000801081b */
[----:B------:R-:W-:Y:S01]  /*4060*/  ISETP.GT.AND P2, PT, R131, 0x11, PT ;  /* 0x000000118300780c */ /* 0x000fe20003f44270 */
[--C-:B------:R-:W-:Y:S01]  /*4070*/  FFMA.FTZ R38, R66, UR10, -R27.reuse ;  /* 0x0000000a42267c23 */ /* 0x100fe2000801081b */
[----:B------:R-:W-:Y:S01]  /*4080*/  FSEL R118, R8, -INF , P3 ;  /* 0xff80000008767808 */ /* 0x000fe20001800000 */
[----:B------:R-:W2:Y:S01]  /*4090*/  MUFU.TANH R80, R80 ;  /* 0x0000005000507308 */ /* 0x000ea20000002400 */
[----:B------:R-:W-:Y:S01]  /*40a0*/  FMNMX.FTZ R5, R93, R128, !PT ;  /* 0x000000805d057209 */ /* 0x000fe20007810000 */
[--C-:B------:R-:W-:Y:S01]  /*40b0*/  FFMA.FTZ R30, R138, UR10, -R27.reuse ;  /* 0x0000000a8a1e7c23 */ /* 0x100fe2000801081b */
[----:B------:R-:W-:Y:S01]  /*40c0*/  ISETP.GT.AND P3, PT, R131, 0x18, PT ;  /* 0x000000188300780c */ /* 0x000fe20003f64270 */
[--C-:B------:R-:W-:Y:S01]  /*40d0*/  FFMA.FTZ R34, R140, UR10, -R27.reuse ;  /* 0x0000000a8c227c23 */ /* 0x100fe2000801081b */
[----:B------:R-:W-:Y:S01]  /*40e0*/  FSEL R121, R9, -INF , P2 ;  /* 0xff80000009797808 */ /* 0x000fe20001000000 */
        /* <DEDUP_REMOVED lines=9> */
[----:B------:R-:W-:Y:S01]  /*4180*/  FSEL R125, R10, -INF , P2 ;  /* 0xff8000000a7d7808 */ /* 0x000fe20001000000 */
[----:B------:R-:W2:Y:S01]  /*4190*/  MUFU.TANH R83, R83 ;  /* 0x0000005300537308 */ /* 0x000ea20000002400 */
[----:B------:R-:W-:Y:S01]  /*41a0*/  ISETP.GT.AND P3, PT, R131, 0x20, PT ;  /* 0x000000208300780c */ /* 0x000fe20003f64270 */
        /* <DEDUP_REMOVED lines=15> */
[C---:B------:R-:W-:Y:S01]  /*42a0*/  ISETP.GT.AND P2, PT, R131.reuse, 0x29, PT ;  /* 0x000000298300780c */ /* 0x040fe20003f44270 */
[--C-:B------:R-:W-:Y:S01]  /*42b0*/  FFMA.FTZ R144, R144, UR10, -R27.reuse ;  /* 0x0000000a90907c23 */ /* 0x100fe2000801081b */
[----:B0-----:R-:W-:Y:S01]  /*42c0*/  FSEL R129, R14, -INF , P3 ;  /* 0xff8000000e817808 */ /* 0x001fe20001800000 */
[--C-:B------:R-:W-:Y:S01]  /*42d0*/  FFMA.FTZ R142, R142, UR10, -R27.reuse ;  /* 0x0000000a8e8e7c23 */ /* 0x100fe2000801081b */
[----:B------:R-:W-:Y:S01]  /*42e0*/  FMNMX.FTZ R10, R128, R9, !PT ;  /* 0x00000009800a7209 */ /* 0x000fe20007810000 */
[--C-:B------:R-:W-:Y:S01]  /*42f0*/  FFMA.FTZ R7, R134, UR10, -R27.reuse ;  /* 0x0000000a86077c23 */ /* 0x100fe2000801081b */
[----:B------:R-:W-:Y:S01]  /*4300*/  ISETP.GT.AND P3, PT, R131, 0x30, PT ;  /* 0x000000308300780c */ /* 0x000fe20003f64270 */
[----:B------:R-:W0:Y:S01]  /*4310*/  MUFU.TANH R85, R85 ;  /* 0x0000005500557308 */ /* 0x000e220000002400 */
[----:B---3--:R-:W-:Y:S01]  /*4320*/  FSEL R15, R15, -INF , P2 ;  /* 0xff8000000f0f7808 */ /* 0x008fe20001000000 */
[--C-:B------:R-:W-:Y:S01]  /*4330*/  FFMA.FTZ R132, R132, UR10, -R27.reuse ;  /* 0x0000000a84847c23 */ /* 0x100fe2000801081b */
        /* <DEDUP_REMOVED lines=15> */
[----:B------:R3:W-:Y:S01]  /*4430*/  MUFU.EX2 R9, R13 ;  /* 0x0000000d00097308 */ /* 0x0007e20000000800 */
        /* <DEDUP_REMOVED lines=12> */
[----:B----4-:R-:W-:Y:S01]  /*4500*/  FSEL R124, R74, -INF , P3 ;  /* 0xff8000004a7c7808 */ /* 0x010fe20001800000 */
[--C-:B------:R-:W-:Y:S01]  /*4510*/  FFMA.FTZ R46, R46, UR10, -R27.reuse ;  /* 0x0000000a2e2e7c23 */ /* 0x100fe2000801081b */
[----:B------:R-:W-:Y:S01]  /*4520*/  FMNMX.FTZ R11, R73, R14, !PT ;  /* 0x0000000e490b7209 */ /* 0x000fe20007810000 */
[----:B------:R-:W4:Y:S01]  /*4530*/  MUFU.TANH R90, R90 ;  /* 0x0000005a005a7308 */ /* 0x000f220000002400 */
[----:B------:R-:W-:Y:S01]  /*4540*/  ISETP.GT.AND P3, PT, R131, 0x48, PT ;  /* 0x000000488300780c */ /* 0x000fe20003f64270 */
[--C-:B------:R-:W-:Y:S01]  /*4550*/  FFMA.FTZ R37, R37, UR10, -R27.reuse ;  /* 0x0000000a25257c23 */ /* 0x100fe2000801081b */
[----:B------:R-:W-:Y:S01]  /*4560*/  FSEL R75, R75, -INF , P2 ;  /* 0xff8000004b4b7808 */ /* 0x000fe20001000000 */
[----:B------:R-:W-:Y:S01]  /*4570*/  FFMA.FTZ R47, R47, UR10, -R27 ;  /* 0x0000000a2f2f7c23 */ /* 0x000fe2000801081b */
[----:B------:R-:W-:-:S02]  /*4580*/  FMNMX.FTZ R14, R124, R11, !PT ;  /* 0x0000000b7c0e7209 */ /* 0x000fc40007810000 */
[----:B------:R-:W-:Y:S01]  /*4590*/  ISETP.GT.AND P2, PT, R131, 0x49, PT ;  /* 0x000000498300780c */ /* 0x000fe20003f44270 */
[----:B------:R-:W4:Y:S01]  /*45a0*/  MUFU.TANH R91, R91 ;  /* 0x0000005b005b7308 */ /* 0x000f220000002400 */
[----:B------:R-:W-:Y:S02]  /*45b0*/  FSEL R76, R76, -INF , P3 ;  /* 0xff8000004c4c7808 */ /* 0x000fe40001800000 */
[----:B---3--:R-:W-:Y:S01]  /*45c0*/  FMNMX.FTZ R13, R75, R14, !PT ;  /* 0x0000000e4b0d7209 */ /* 0x008fe20007810000 */
[----:B------:R-:W-:-:S01]  /*45d0*/  FFMA.FTZ R14, R120, UR10, -R27 ;  /* 0x0000000a780e7c23 */ /* 0x000fc2000801081b */
[----:B------:R-:W-:Y:S02]  /*45e0*/  ISETP.GT.AND P3, PT, R131, 0x50, PT ;  /* 0x000000508300780c */ /* 0x000fe40003f64270 */
[----:B------:R-:W-:Y:S01]  /*45f0*/  FSEL R122, R77, -INF , P2 ;  /* 0xff8000004d7a7808 */ /* 0x000fe20001000000 */
[----:B------:R-:W3:Y:S01]  /*4600*/  MUFU.TANH R56, R56 ;  /* 0x0000003800387308 */ /* 0x000ee20000002400 */
[----:B------:R-:W-:-:S02]  /*4610*/  FMNMX.FTZ R13, R76, R13, !PT ;  /* 0x0000000d4c0d7209 */ /* 0x000fc40007810000 */
[----:B------:R-:W-:Y:S02]  /*4620*/  ISETP.GT.AND P2, PT, R131, 0x51, PT ;  /* 0x000000518300780c */ /* 0x000fe40003f44270 */
[----:B--2---:R-:W-:Y:S02]  /*4630*/  FSEL R120, R79, -INF , P3 ;  /* 0xff8000004f787808 */ /* 0x004fe40001800000 */
[----:B------:R-:W-:Y:S01]  /*4640*/  FMNMX.FTZ R13, R122, R13, !PT ;  /* 0x0000000d7a0d7209 */ /* 0x000fe20007810000 */
[----:B------:R2:W-:Y:S01]  /*4650*/  MUFU.EX2 R11, R20 ;  /* 0x00000014000b7308 */ /* 0x0005e20000000800 */
[----:B------:R-:W-:Y:S02]  /*4660*/  ISETP.GT.AND P3, PT, R131, 0x58, PT ;  /* 0x000000588300780c */ /* 0x000fe40003f64270 */
[----:B------:R-:W-:Y:S02]  /*4670*/  FSEL R78, R78, -INF , P2 ;  /* 0xff8000004e4e7808 */ /* 0x000fe40001000000 */
[----:B------:R-:W-:-:S02]  /*4680*/  FMNMX.FTZ R77, R120, R13, !PT ;  /* 0x0000000d784d7209 */ /* 0x000fc40007810000 */
[C---:B------:R-:W-:Y:S01]  /*4690*/  ISETP.GT.AND P2, PT, R131.reuse, 0x59, PT ;  /* 0x000000598300780c */ /* 0x040fe20003f44270 */
[----:B------:R-:W3:Y:S01]  /*46a0*/  MUFU.TANH R57, R57 ;  /* 0x0000003900397308 */ /* 0x000ee20000002400 */
[----:B------:R-:W-:Y:S01]  /*46b0*/  FSEL R80, R80, -INF , P3 ;  /* 0xff80000050507808 */ /* 0x000fe20001800000 */
[--C-:B--2---:R-:W-:Y:S01]  /*46c0*/  FFMA.FTZ R20, R114, UR10, -R27.reuse ;  /* 0x0000000a72147c23 */ /* 0x104fe2000801081b */
[----:B------:R-:W-:Y:S01]  /*46d0*/  FMNMX.FTZ R77, R78, R77, !PT ;  /* 0x0000004d4e4d7209 */ /* 0x000fe20007810000 */
[----:B------:R-:W-:Y:S01]  /*46e0*/  FFMA.FTZ R114, R110, UR10, -R27 ;  /* 0x0000000a6e727c23 */ /* 0x000fe2000801081b */
[----:B------:R-:W-:Y:S02]  /*46f0*/  ISETP.GT.AND P3, PT, R131, 0x60, PT ;  /* 0x000000608300780c */ /* 0x000fe40003f64270 */
[----:B------:R-:W-:Y:S01]  /*4700*/  FSEL R81, R81, -INF , P2 ;  /* 0xff80000051517808 */ /* 0x000fe20001000000 */
[----:B------:R-:W2:Y:S01]  /*4710*/  MUFU.TANH R58, R58 ;  /* 0x0000003a003a7308 */ /* 0x000ea20000002400 */
[----:B------:R-:W-:-:S02]  /*4720*/  FMNMX.FTZ R72, R80, R77, !PT ;  /* 0x0000004d50487209 */ /* 0x000fc40007810000 */
[----:B------:R-:W-:Y:S02]  /*4730*/  ISETP.GT.AND P2, PT, R131, 0x61, PT ;  /* 0x000000618300780c */ /* 0x000fe40003f44270 */
[----:B------:R-:W-:Y:S02]  /*4740*/  FSEL R83, R83, -INF , P3 ;  /* 0xff80000053537808 */ /* 0x000fe40001800000 */
[----:B------:R-:W-:Y:S01]  /*4750*/  FMNMX.FTZ R72, R81, R72, !PT ;  /* 0x0000004851487209 */ /* 0x000fe20007810000 */
[----:B------:R-:W2:Y:S01]  /*4760*/  MUFU.TANH R59, R59 ;  /* 0x0000003b003b7308 */ /* 0x000ea20000002400 */
[----:B------:R-:W-:Y:S02]  /*4770*/  ISETP.GT.AND P3, PT, R131, 0x68, PT ;  /* 0x000000688300780c */ /* 0x000fe40003f64270 */
[----:B------:R-:W-:Y:S02]  /*4780*/  FSEL R82, R82, -INF , P2 ;  /* 0xff80000052527808 */ /* 0x000fe40001000000 */
[----:B------:R-:W-:-:S02]  /*4790*/  FMNMX.FTZ R77, R83, R72, !PT ;  /* 0x00000048534d7209 */ /* 0x000fc40007810000 */
[C---:B------:R-:W-:Y:S01]  /*47a0*/  ISETP.GT.AND P2, PT, R131.reuse, 0x69, PT ;  /* 0x000000698300780c */ /* 0x040fe20003f44270 */
[----:B------:R1:W-:Y:S01]  /*47b0*/  MUFU.EX2 R72, R112 ;  /* 0x0000007000487308 */ /* 0x0003e20000000800 */
[----:B------:R-:W-:Y:S02]  /*47c0*/  FSEL R84, R84, -INF , P3 ;  /* 0xff80000054547808 */ /* 0x000fe40001800000 */
[----:B------:R-:W-:Y:S02]  /*47d0*/  FMNMX.FTZ R77, R82, R77, !PT ;  /* 0x0000004d524d7209 */ /* 0x000fe40007810000 */
[----:B------:R-:W-:Y:S02]  /*47e0*/  ISETP.GT.AND P3, PT, R131, 0x70, PT ;  /* 0x000000708300780c */ /* 0x000fe40003f64270 */
[----:B0-----:R-:W-:Y:S01]  /*47f0*/  FSEL R85, R85, -INF , P2 ;  /* 0xff80000055557808 */ /* 0x001fe20001000000 */
[----:B------:R-:W0:Y:S01]  /*4800*/  MUFU.TANH R60, R60 ;  /* 0x0000003c003c7308 */ /* 0x000e220000002400 */
[----:B------:R-:W-:Y:S01]  /*4810*/  FMNMX.FTZ R74, R84, R77, !PT ;  /* 0x0000004d544a7209 */ /* 0x000fe20007810000 */
[----:B-1----:R-:W-:Y:S01]  /*4820*/  FFMA.FTZ R112, R106, UR10, -R27 ;  /* 0x0000000a6a707c23 */ /* 0x002fe2000801081b */
[----:B------:R-:W-:-:S02]  /*4830*/  ISETP.GT.AND P2, PT, R131, 0x71, PT ;  /* 0x000000718300780c */ /* 0x000fc40003f44270 */
[----:B------:R-:W-:Y:S02]  /*4840*/  FSEL R86, R86, -INF , P3 ;  /* 0xff80000056567808 */ /* 0x000fe40001800000 */
[----:B------:R-:W-:Y:S01]  /*4850*/  FMNMX.FTZ R79, R85, R74, !PT ;  /* 0x0000004a554f7209 */ /* 0x000fe20007810000 */
[----:B------:R-:W-:Y:S01]  /*4860*/  FFMA.FTZ R74, R108, UR10, -R27 ;  /* 0x0000000a6c4a7c23 */ /* 0x000fe2000801081b */
[----:B------:R-:W-:Y:S01]  /*4870*/  ISETP.GT.AND P3, PT, R131, 0x78, PT ;  /* 0x000000788300780c */ /* 0x000fe20003f64270 */
[----:B------:R-:W1:Y:S01]  /*4880*/  MUFU.TANH R61, R61 ;  /* 0x0000003d003d7308 */ /* 0x000e620000002400 */
[----:B-----5:R-:W-:Y:S02]  /*4890*/  FSEL R110, R89, -INF , P2 ;  /* 0xff800000596e7808 */ /* 0x020fe40001000000 */
[----:B------:R-:W-:Y:S02]  /*48a0*/  FMNMX.FTZ R79, R86, R79, !PT ;  /* 0x0000004f564f7209 */ /* 0x000fe40007810000 */
[----:B------:R-:W-:-:S02]  /*48b0*/  ISETP.GT.AND P2, PT, R131, 0x79, PT ;  /* 0x000000798300780c */ /* 0x000fc40003f44270 */
[----:B----4-:R-:W-:Y:S01]  /*48c0*/  FSEL R90, R90, -INF , P3 ;  /* 0xff8000005a5a7808 */ /* 0x010fe20001800000 */
[----:B------:R-:W4:Y:S01]  /*48d0*/  MUFU.TANH R62, R62 ;  /* 0x0000003e003e7308 */ /* 0x000f220000002400 */
[----:B------:R-:W-:Y:S02]  /*48e0*/  FMNMX.FTZ R79, R110, R79, !PT ;  /* 0x0000004f6e4f7209 */ /* 0x000fe40007810000 */
[----:B------:R-:W-:Y:S02]  /*48f0*/  ISETP.GT.AND P3, PT, R131, 0x80, PT ;  /* 0x000000808300780c */ /* 0x000fe40003f64270 */
[----:B------:R-:W-:Y:S02]  /*4900*/  FSEL R91, R91, -INF , P2 ;  /* 0xff8000005b5b7808 */ /* 0x000fe40001000000 */
[----:B------:R-:W-:Y:S01]  /*4910*/  FMNMX.FTZ R106, R90, R79, !PT ;  /* 0x0000004f5a6a7209 */ /* 0x000fe20007810000 */
[----:B------:R-:W5:Y:S01]  /*4920*/  MUFU.TANH R63, R63 ;  /* 0x0000003f003f7308 */ /* 0x000f620000002400 */
[----:B------:R-:W-:-:S02]  /*4930*/  ISETP.GT.AND P2, PT, R131, 0x81, PT ;  /* 0x000000818300780c */ /* 0x000fc40003f44270 */
[----:B---3--:R-:W-:Y:S01]  /*4940*/  FSEL R108, R56, -INF , P3 ;  /* 0xff800000386c7808 */ /* 0x008fe20001800000 */
[----:B------:R-:W-:-:S01]  /*4950*/  FFMA.FTZ R56, R104, UR10, -R27 ;  /* 0x0000000a68387c23 */ /* 0x000fc2000801081b */
[----:B------:R-:W-:Y:S02]  /*4960*/  FMNMX.FTZ R89, R91, R106, !PT ;  /* 0x0000006a5b597209 */ /* 0x000fe40007810000 */
[----:B------:R-:W-:Y:S01]  /*4970*/  ISETP.GT.AND P3, PT, R131, 0x88, PT ;  /* 0x000000888300780c */ /* 0x000fe20003f64270 */
[----:B------:R-:W3:Y:S01]  /*4980*/  MUFU.TANH R40, R40 ;  /* 0x0000002800287308 */ /* 0x000ee20000002400 */
[----:B------:R-:W-:Y:S01]  /*4990*/  FSEL R106, R57, -INF , P2 ;  /* 0xff800000396a7808 */ /* 0x000fe20001000000 */
[----:B------:R-:W-:Y:S01]  /*49a0*/  FFMA.FTZ R57, R100, UR10, -R27 ;  /* 0x0000000a64397c23 */ /* 0x000fe2000801081b */
[----:B------:R-:W-:Y:S02]  /*49b0*/  FMNMX.FTZ R89, R108, R89, !PT ;  /* 0x000000596c597209 */ /* 0x000fe40007810000 */
[----:B------:R-:W-:-:S02]  /*49c0*/  ISETP.GT.AND P2, PT, R131, 0x89, PT ;  /* 0x000000898300780c */ /* 0x000fc40003f44270 */
[----:B--2---:R-:W-:Y:S01]  /*49d0*/  FSEL R58, R58, -INF , P3 ;  /* 0xff8000003a3a7808 */ /* 0x004fe20001800000 */
[----:B------:R-:W2:Y:S01]  /*49e0*/  MUFU.TANH R41, R41 ;  /* 0x0000002900297308 */ /* 0x000ea20000002400 */
[----:B------:R-:W-:Y:S02]  /*49f0*/  FMNMX.FTZ R89, R106, R89, !PT ;  /* 0x000000596a597209 */ /* 0x000fe40007810000 */
[----:B------:R-:W-:Y:S02]  /*4a00*/  ISETP.GT.AND P3, PT, R131, 0x90, PT ;  /* 0x000000908300780c */ /* 0x000fe40003f64270 */
[----:B------:R-:W-:Y:S01]  /*4a10*/  FSEL R104, R59, -INF , P2 ;  /* 0xff8000003b687808 */ /* 0x000fe20001000000 */
[--C-:B------:R-:W-:Y:S01]  /*4a20*/  FFMA.FTZ R59, R102, UR10, -R27.reuse ;  /* 0x0000000a663b7c23 */ /* 0x100fe2000801081b */
[----:B------:R-:W-:Y:S01]  /*4a30*/  FMNMX.FTZ R89, R58, R89, !PT ;  /* 0x000000593a597209 */ /* 0x000fe20007810000 */
[----:B------:R-:W2:Y:S01]  /*4a40*/  MUFU.TANH R69, R69 ;  /* 0x0000004500457308 */ /* 0x000ea20000002400 */
[----:B------:R-:W-:Y:S01]  /*4a50*/  ISETP.GT.AND P2, PT, R131, 0x91, PT ;  /* 0x000000918300780c */ /* 0x000fe20003f44270 */
[----:B------:R-:W-:Y:S01]  /*4a60*/  FFMA.FTZ R102, R98, UR10, -R27 ;  /* 0x0000000a62667c23 */ /* 0x000fe2000801081b */
[----:B0-----:R-:W-:-:S02]  /*4a70*/  FSEL R60, R60, -INF , P3 ;  /* 0xff8000003c3c7808 */ /* 0x001fc40001800000 */
[----:B------:R-:W-:Y:S02]  /*4a80*/  FMNMX.FTZ R89, R104, R89, !PT ;  /* 0x0000005968597209 */ /* 0x000fe40007810000 */
[----:B------:R-:W-:Y:S01]  /*4a90*/  ISETP.GT.AND P3, PT, R131, 0x98, PT ;  /* 0x000000988300780c */ /* 0x000fe20003f64270 */
[----:B------:R-:W0:Y:S01]  /*4aa0*/  MUFU.TANH R71, R71 ;  /* 0x0000004700477308 */ /* 0x000e220000002400 */
[----:B-1----:R-:W-:Y:S02]  /*4ab0*/  FSEL R61, R61, -INF , P2 ;  /* 0xff8000003d3d7808 */ /* 0x002fe40001000000 */
[----:B------:R-:W-:Y:S02]  /*4ac0*/  FMNMX.FTZ R100, R60, R89, !PT ;  /* 0x000000593c647209 */ /* 0x000fe40007810000 */
[----:B------:R-:W-:Y:S02]  /*4ad0*/  ISETP.GT.AND P2, PT, R131, 0x99, PT ;  /* 0x000000998300780c */ /* 0x000fe40003f44270 */
[----:B----4-:R-:W-:Y:S01]  /*4ae0*/  FSEL R62, R62, -INF , P3 ;  /* 0xff8000003e3e7808 */ /* 0x010fe20001800000 */
[----:B------:R-:W1:Y:S01]  /*4af0*/  MUFU.TANH R97, R97 ;  /* 0x0000006100617308 */ /* 0x000e620000002400 */
[----:B------:R-:W-:-:S02]  /*4b00*/  FMNMX.FTZ R89, R61, R100, !PT ;  /* 0x000000643d597209 */ /* 0x000fc40007810000 */
[----:B------:R-:W-:Y:S02]  /*4b10*/  ISETP.GT.AND P3, PT, R131, 0xa0, PT ;  /* 0x000000a08300780c */ /* 0x000fe40003f64270 */
[----:B-----5:R-:W-:Y:S02]  /*4b20*/  FSEL R63, R63, -INF , P2 ;  /* 0xff8000003f3f7808 */ /* 0x020fe40001000000 */
[----:B------:R-:W-:Y:S01]  /*4b30*/  FMNMX.FTZ R100, R62, R89, !PT ;  /* 0x000000593e647209 */ /* 0x000fe20007810000 */
[----:B------:R-:W-:Y:S01]  /*4b40*/  MUFU.TANH R95, R95 ;  /* 0x0000005f005f7308 */ /* 0x000fe20000002400 */
[----:B------:R-:W-:Y:S02]  /*4b50*/  ISETP.GT.AND P2, PT, R131, 0xa1, PT ;  /* 0x000000a18300780c */ /* 0x000fe40003f44270 */
[----:B---3--:R-:W-:Y:S02]  /*4b60*/  FSEL R98, R40, -INF , P3 ;  /* 0xff80000028627808 */ /* 0x008fe40001800000 */
[----:B------:R-:W-:-:S02]  /*4b70*/  FMNMX.FTZ R89, R63, R100, !PT ;  /* 0x000000643f597209 */ /* 0x000fc40007810000 */
[----:B------:R-:W-:Y:S01]  /*4b80*/  ISETP.GT.AND P3, PT, R131, 0xa8, PT ;  /* 0x000000a88300780c */ /* 0x000fe20003f64270 */
[----:B------:R-:W3:Y:S01]  /*4b90*/  MUFU.TANH R101, R101 ;  /* 0x0000006500657308 */ /* 0x000ee20000002400 */
[----:B--2---:R-:W-:Y:S01]  /*4ba0*/  FSEL R100, R41, -INF , P2 ;  /* 0xff80000029647808 */ /* 0x004fe20001000000 */
[----:B------:R-:W-:Y:S01]  /*4bb0*/  FFMA.FTZ R41, R96, UR10, -R27 ;  /* 0x0000000a60297c23 */ /* 0x000fe2000801081b */
[----:B------:R-:W-:Y:S02]  /*4bc0*/  FMNMX.FTZ R89, R98, R89, !PT ;  /* 0x0000005962597209 */ /* 0x000fe40007810000 */
[----:B------:R-:W-:Y:S02]  /*4bd0*/  ISETP.GT.AND P2, PT, R131, 0xa9, PT ;  /* 0x000000a98300780c */ /* 0x000fe40003f44270 */
[----:B------:R-:W-:Y:S01]  /*4be0*/  FSEL R69, R69, -INF , P3 ;  /* 0xff80000045457808 */ /* 0x000fe20001800000 */
[----:B------:R-:W2:Y:S01]  /*4bf0*/  MUFU.TANH R99, R99 ;  /* 0x0000006300637308 */ /* 0x000ea20000002400 */
[----:B------:R-:W-:-:S02]  /*4c00*/  FMNMX.FTZ R96, R100, R89, !PT ;  /* 0x0000005964607209 */ /* 0x000fc40007810000 */
[----:B------:R-:W-:Y:S02]  /*4c10*/  ISETP.GT.AND P3, PT, R131, 0xb0, PT ;  /* 0x000000b08300780c */ /* 0x000fe40003f64270 */
[----:B0-----:R-:W-:Y:S02]  /*4c20*/  FSEL R71, R71, -INF , P2 ;  /* 0xff80000047477808 */ /* 0x001fe40001000000 */
[----:B------:R-:W-:Y:S01]  /*4c30*/  FMNMX.FTZ R96, R69, R96, !PT ;  /* 0x0000006045607209 */ /* 0x000fe20007810000 */
[----:B------:R-:W0:Y:S01]  /*4c40*/  MUFU.TANH R105, R105 ;  /* 0x0000006900697308 */ /* 0x000e220000002400 */
[----:B------:R-:W-:Y:S02]  /*4c50*/  ISETP.GT.AND P2, PT, R131, 0xb1, PT ;  /* 0x000000b18300780c */ /* 0x000fe40003f44270 */
[----:B-1----:R-:W-:Y:S02]  /*4c60*/  FSEL R97, R97, -INF , P3 ;  /* 0xff80000061617808 */ /* 0x002fe40001800000 */
[----:B------:R-:W-:-:S03]  /*4c70*/  ISETP.GT.AND P3, PT, R131, 0xb8, PT ;  /* 0x000000b88300780c */ /* 0x000fc60003f64270 */
[----:B------:R1:W-:Y:S01]  /*4c80*/  MUFU.EX2 R40, R102 ;  /* 0x0000006600287308 */ /* 0x0003e20000000800 */
[----:B---3--:R-:W-:Y:S02]  /*4c90*/  FSEL R101, R101, -INF , P3 ;  /* 0xff80000065657808 */ /* 0x008fe40001800000 */
[----:B------:R-:W-:-:S05]  /*4ca0*/  ISETP.GT.AND P3, PT, R131, 0xc0, PT ;  /* 0x000000c08300780c */ /* 0x000fca0003f64270 */
[----:B------:R-:W3:Y:S01]  /*4cb0*/  MUFU.TANH R103, R103 ;  /* 0x0000006700677308 */ /* 0x000ee20000002400 */
[----:B-1----:R-:W-:Y:S02]  /*4cc0*/  FMNMX.FTZ R102, R71, R96, !PT ;  /* 0x0000006047667209 */ /* 0x002fe40007810000 */
[----:B------:R-:W-:Y:S01]  /*4cd0*/  FSEL R96, R95, -INF , P2 ;  /* 0xff8000005f607808 */ /* 0x000fe20001000000 */
[----:B------:R-:W-:-:S01]  /*4ce0*/  FFMA.FTZ R95, R42, UR10, -R27 ;  /* 0x0000000a2a5f7c23 */ /* 0x000fc2000801081b */
[----:B------:R-:W-:Y:S01]  /*4cf0*/  FMNMX.FTZ R89, R97, R102, !PT ;  /* 0x0000006661597209 */ /* 0x000fe20007810000 */
[----:B------:R-:W-:-:S01]  /*4d00*/  FFMA.FTZ R42, R44, UR10, -R27 ;  /* 0x0000000a2c2a7c23 */ /* 0x000fc2000801081b */
        /* <DEDUP_REMOVED lines=10> */
[----:B0-----:R-:W-:Y:S01]  /*4db0*/  FSEL R105, R105, -INF , P3 ;  /* 0xff80000069697808 */ /* 0x001fe20001800000 */
[--C-:B------:R-:W-:Y:S01]  /*4dc0*/  FFMA.FTZ R48, R49, UR10, -R27.reuse ;  /* 0x0000000a31307c23 */ /* 0x100fe2000801081b */
[----:B------:R-:W-:Y:S01]  /*4dd0*/  FMNMX.FTZ R102, R99, R102, !PT ;  /* 0x0000006663667209 */ /* 0x000fe20007810000 */
[--C-:B------:R-:W-:Y:S01]  /*4de0*/  FFMA.FTZ R49, R36, UR10, -R27.reuse ;  /* 0x0000000a24317c23 */ /* 0x100fe2000801081b */
[----:B------:R-:W-:Y:S01]  /*4df0*/  ISETP.GT.AND P3, PT, R131, 0xc8, PT ;  /* 0x000000c88300780c */ /* 0x000fe20003f64270 */
[--C-:B------:R-:W-:Y:S01]  /*4e00*/  FFMA.FTZ R36, R53, UR10, -R27.reuse ;  /* 0x0000000a35247c23 */ /* 0x100fe2000801081b */
[----:B---3--:R-:W-:Y:S01]  /*4e10*/  FSEL R103, R103, -INF , P2 ;  /* 0xff80000067677808 */ /* 0x008fe20001000000 */
[----:B------:R-:W0:Y:S01]  /*4e20*/  MUFU.TANH R113, R113 ;  /* 0x0000007100717308 */ /* 0x000e220000002400 */
[----:B------:R-:W-:Y:S01]  /*4e30*/  FMNMX.FTZ R102, R105, R102, !PT ;  /* 0x0000006669667209 */ /* 0x000fe20007810000 */
[--C-:B------:R-:W-:Y:S01]  /*4e40*/  FFMA.FTZ R53, R52, UR10, -R27.reuse ;  /* 0x0000000a34357c23 */ /* 0x100fe2000801081b */
[----:B------:R-:W-:Y:S01]  /*4e50*/  ISETP.GT.AND P2, PT, R131, 0xc9, PT ;  /* 0x000000c98300780c */ /* 0x000fe20003f44270 */
[----:B------:R-:W-:Y:S01]  /*4e60*/  FFMA.FTZ R52, R64, UR10, -R27 ;  /* 0x0000000a40347c23 */ /* 0x000fe2000801081b */
        /* <DEDUP_REMOVED lines=16> */
[----:B------:R1:W-:Y:S01]  /*4f70*/  MUFU.EX2 R79, R112 ;  /* 0x00000070004f7308 */ /* 0x0003e20000000800 */
[----:B--2---:R-:W-:-:S04]  /*4f80*/  FSEL R117, R117, -INF , P3 ;  /* 0xff80000075757808 */ /* 0x004fc80001800000 */
[----:B------:R-:W-:-:S03]  /*4f90*/  FMNMX.FTZ R102, R117, R102, !PT ;  /* 0x0000006675667209 */ /* 0x000fc60007810000 */
[----:B------:R-:W-:Y:S01]  /*4fa0*/  MUFU.EX2 R26, R26 ;  /* 0x0000001a001a7308 */ /* 0x000fe20000000800 */
[----:B0-----:R-:W-:-:S04]  /*4fb0*/  FSEL R115, R115, -INF , P2 ;  /* 0xff80000073737808 */ /* 0x001fc80001000000 */
[----:B------:R-:W-:-:S03]  /*4fc0*/  FMNMX.FTZ R102, R115, R102, !PT ;  /* 0x0000006673667209 */ /* 0x000fc60007810000 */
[----:B------:R-:W-:Y:S02]  /*4fd0*/  MUFU.EX2 R31, R31 ;  /* 0x0000001f001f7308 */ /* 0x000fe40000000800 */
[----:B------:R-:W1:Y:S06]  /*4fe0*/  SHFL.BFLY PT, R89, R102, 0x2, 0x1f ;  /* 0x0c401f0066597f89 */ /* 0x000e6c00000e0000 */
[----:B------:R-:W-:Y:S08]  /*4ff0*/  MUFU.EX2 R30, R30 ;  /* 0x0000001e001e7308 */ /* 0x000ff00000000800 */
[----:B------:R-:W0:Y:S08]  /*5000*/  MUFU.EX2 R35, R35 ;  /* 0x0000002300237308 */ /* 0x000e300000000800 */
[----:B------:R-:W-:Y:S01]  /*5010*/  MUFU.EX2 R34, R34 ;  /* 0x0000002200227308 */ /* 0x000fe20000000800 */
[----:B-1----:R-:W-:Y:S01]  /*5020*/  FMNMX.FTZ R112, R102, R89, !PT ;  /* 0x0000005966707209 */ /* 0x002fe20007810000 */
[----:B------:R-:W-:-:S04]  /*5030*/  IMAD.U32 R102, RZ, RZ, UR10 ;  /* 0x0000000aff667e24 */ /* 0x000fc8000f8e00ff */
[----:B------:R-:W1:Y:S02]  /*5040*/  SHFL.BFLY PT, R89, R112, 0x1, 0x1f ;  /* 0x0c201f0070597f89 */ /* 0x000e6400000e0000 */
[----:B------:R2:W-:Y:S01]  /*5050*/  MUFU.EX2 R77, R114 ;  /* 0x00000072004d7308 */ /* 0x0005e20000000800 */
[----:B0-----:R-:W-:-:S04]  /*5060*/  F2FP.SATFINITE.E4M3.F32.PACK_AB_MERGE_C R224, R35, R30, RZ ;  /* 0x0000001e23e0723e */ /* 0x001fc800048070ff */
[----:B------:R-:W-:-:S03]  /*5070*/  F2FP.SATFINITE.E4M3.F32.PACK_AB_MERGE_C R224, R31, R26, R224 ;  /* 0x0000001a1fe0723e */ /* 0x000fc600048070e0 */
[----:B------:R-:W-:Y:S08]  /*5080*/  MUFU.EX2 R39, R39 ;  /* 0x0000002700277308 */ /* 0x000ff00000000800 */
[----:B------:R0:W-:Y:S01]  /*5090*/  MUFU.EX2 R13, R116 ;  /* 0x00000074000d7308 */ /* 0x0001e20000000800 */
[----:B-1----:R-:W-:-:S07]  /*50a0*/  FMNMX.FTZ R89, R112, R89, !PT ;  /* 0x0000005970597209 */ /* 0x002fce0007810000 */
[----:B------:R-:W-:Y:S01]  /*50b0*/  MUFU.EX2 R38, R38 ;  /* 0x0000002600267308 */ /* 0x000fe20000000800 */
[C---:B------:R-:W-:Y:S01]  /*50c0*/  FSETP.NEU.FTZ.AND P2, PT, R89.reuse, -INF , PT ;  /* 0xff8000005900780b */ /* 0x040fe20003f5d000 */
[----:B------:R-:W-:-:S06]  /*50d0*/  FFMA.FTZ R102, R89, R102, -8 ;  /* 0xc100000059667423 */ /* 0x000fcc0000010066 */
        /* <DEDUP_REMOVED lines=12> */
[----:B--2---:R-:W-:-:S01]  /*51a0*/  FFMA.FTZ R114, R123, UR10, -R102 ;  /* 0x0000000a7b727c23 */ /* 0x004fc20008010866 */
[--C-:B------:R-:W-:Y:S01]  /*51b0*/  FFMA.FTZ R125, R126, UR10, -R102.reuse ;  /* 0x0000000a7e7d7c23 */ /* 0x100fe20008010866 */
[----:B------:R-:W-:-:S01]  /*51c0*/  FFMA.FTZ R75, R83, UR10, -R102 ;  /* 0x0000000a534b7c23 */ /* 0x000fc20008010866 */
[--C-:B0-----:R-:W-:Y:S01]  /*51d0*/  FFMA.FTZ R116, R21, UR10, -R102.reuse ;  /* 0x0000000a15747c23 */ /* 0x101fe20008010866 */
        /* <DEDUP_REMOVED lines=18> */
[----:B0-----:R-:W-:-:S01]  /*5300*/  FADD.FTZ R91, R27, R64 ;  /* 0x000000401b5b7221 */ /* 0x001fc20000010000 */
[----:B------:R-:W-:Y:S01]  /*5310*/  FFMA.FTZ R123, R129, UR10, -R102 ;  /* 0x0000000a817b7c23 */ /* 0x000fe20008010866 */
[----:B------:R-:W-:-:S02]  /*5320*/  @!P1 VIADD R83, R2, 0x2e840 ;  /* 0x0002e84002539836 */ /* 0x000fc40000000000 */
[--C-:B------:R-:W-:Y:S01]  /*5330*/  FFMA.FTZ R108, R108, UR10, -R102.reuse ;  /* 0x0000000a6c6c7c23 */ /* 0x100fe20008010866 */
[----:B------:R-:W-:-:S01]  /*5340*/  FFMA.FTZ R128, R15, UR10, -R102 ;  /* 0x0000000a0f807c23 */ /* 0x000fc20008010866 */
[--C-:B------:R-:W-:Y:S01]  /*5350*/  FFMA.FTZ R15, R130, UR10, -R102.reuse ;  /* 0x0000000a820f7c23 */ /* 0x100fe20008010866 */
[----:B------:R-:W-:-:S01]  /*5360*/  FFMA.FTZ R106, R106, UR10, -R102 ;  /* 0x0000000a6a6a7c23 */ /* 0x000fc20008010866 */
[----:B------:R-:W0:Y:S01]  /*5370*/  MUFU.EX2 R92, R92 ;  /* 0x0000005c005c7308 */ /* 0x000e220000000800 */
[----:B-1----:R-:W-:-:S01]  /*5380*/  FADD.FTZ R90, R94, R91 ;  /* 0x0000005b5e5a7221 */ /* 0x002fc20000010000 */
[----:B------:R-:W-:Y:S01]  /*5390*/  FADD.FTZ R91, R35, R86 ;  /* 0x00000056235b7221 */ /* 0x000fe20000010000 */
[----:B------:R-:W-:Y:S01]  /*53a0*/  @!P1 PRMT R83, RZ, 0x654, R83 ;  /* 0x00000654ff539816 */ /* 0x000fe20000000053 */
[--C-:B------:R-:W-:Y:S01]  /*53b0*/  FFMA.FTZ R58, R58, UR10, -R102.reuse ;  /* 0x0000000a3a3a7c23 */ /* 0x100fe20008010866 */
[----:B------:R-:W-:-:S01]  /*53c0*/  FFMA.FTZ R104, R104, UR10, -R102 ;  /* 0x0000000a68687c23 */ /* 0x000fc20008010866 */
[----:B------:R-:W-:Y:S01]  /*53d0*/  FADD.FTZ R86, R34, R91 ;  /* 0x0000005b22567221 */ /* 0x000fe20000010000 */
[----:B------:R1:W-:Y:S01]  /*53e0*/  @!P1 SYNCS.ARRIVE.TRANS64.RED.A1T0 RZ, [R83+URZ], RZ ;  /* 0x000000ff53ff99a7 */ /* 0x0003e2000810043f */
[----:B------:R-:W3:Y:S01]  /*53f0*/  MUFU.EX2 R93, R93 ;  /* 0x0000005d005d7308 */ /* 0x000ee20000000800 */
[----:B--2---:R-:W-:-:S01]  /*5400*/  FADD.FTZ R135, R131, R90 ;  /* 0x0000005a83877221 */ /* 0x004fc20000010000 */
[----:B------:R-:W-:Y:S01]  /*5410*/  FADD.FTZ R91, R39, R86 ;  /* 0x00000056275b7221 */ /* 0x000fe20000010000 */
[----:B------:R-:W-:-:S01]  /*5420*/  FFMA.FTZ R86, R60, UR10, -R102 ;  /* 0x0000000a3c567c23 */ /* 0x000fc20008010866 */
[--C-:B------:R-:W-:Y:S01]  /*5430*/  FFMA.FTZ R127, R122, UR10, -R102.reuse ;  /* 0x0000000a7a7f7c23 */ /* 0x100fe20008010866 */
[----:B------:R-:W-:-:S01]  /*5440*/  FFMA.FTZ R129, R81, UR10, -R102 ;  /* 0x0000000a51817c23 */ /* 0x000fc20008010866 */
[--C-:B------:R-:W-:Y:S01]  /*5450*/  FFMA.FTZ R84, R84, UR10, -R102.reuse ;  /* 0x0000000a54547c23 */ /* 0x100fe20008010866 */
[----:B------:R-:W-:-:S01]  /*5460*/  FFMA.FTZ R81, R110, UR10, -R102 ;  /* 0x0000000a6e517c23 */ /* 0x000fc20008010866 */
[----:B------:R-:W-:Y:S01]  /*5470*/  MUFU.EX2 R114, R114 ;  /* 0x0000007200727308 */ /* 0x000fe20000000800 */
        /* <DEDUP_REMOVED lines=24> */
[----:B------:R-:W-:Y:S01]  /*5600*/  F2FP.SATFINITE.E4M3.F32.PACK_AB_MERGE_C R225, R131, R94, RZ ;  /* 0x0000005e83e1723e */ /* 0x000fe200048070ff */
[----:B------:R-:W-:Y:S01]  /*5610*/  IMAD.MOV.U32 R31, RZ, RZ, R87 ;  /* 0x000000ffff1f7224 */ /* 0x000fe200078e0057 */
[----:B------:R-:W-:-:S02]  /*5620*/  F2FP.SATFINITE.E4M3.F32.PACK_AB_MERGE_C R226, R51, R38, RZ ;  /* 0x0000002633e2723e */ /* 0x000fc400048070ff */
[----:B0-----:R-:W-:Y:S02]  /*5630*/  F2FP.SATFINITE.E4M3.F32.PACK_AB_MERGE_C R227, R121, R114, RZ ;  /* 0x0000007279e3723e */ /* 0x001fe400048070ff */
[----:B------:R-:W-:Y:S01]  /*5640*/  F2FP.SATFINITE.E4M3.F32.PACK_AB_MERGE_C R225, R64, R27, R225 ;  /* 0x0000001b40e1723e */ /* 0x000fe200048070e1 */
[----:B------:R-:W-:Y:S01]  /*5650*/  MUFU.EX2 R55, R55 ;  /* 0x0000003700377308 */ /* 0x000fe20000000800 */
[----:B------:R-:W-:Y:S01]  /*5660*/  F2FP.SATFINITE.E4M3.F32.PACK_AB_MERGE_C R226, R39, R34, R226 ;  /* 0x0000002227e2723e */ /* 0x000fe200048070e2 */
[----:B------:R-:W-:Y:S01]  /*5670*/  IMAD.MOV.U32 R64, RZ, RZ, R87 ;  /* 0x000000ffff407224 */ /* 0x000fe200078e0057 */
[----:B------:R-:W-:Y:S01]  /*5680*/  F2FP.SATFINITE.E4M3.F32.PACK_AB_MERGE_C R227, R93, R92, R227 ;  /* 0x0000005c5de3723e */ /* 0x000fe200048070e3 */
[--C-:B------:R-:W-:Y:S02]  /*5690*/  IMAD.MOV.U32 R39, RZ, RZ, R87.reuse ;  /* 0x000000ffff277224 */ /* 0x100fe400078e0057 */
[--C-:B------:R-:W-:Y:S02]  /*56a0*/  IMAD.MOV.U32 R34, RZ, RZ, R87.reuse ;  /* 0x000000ffff227224 */ /* 0x100fe400078e0057 */
[----:B------:R-:W0:Y:S01]  /*56b0*/  MUFU.EX2 R119, R119 ;  /* 0x0000007700777308 */ /* 0x000e220000000800 */
[----:B------:R-:W-:-:S07]  /*56c0*/  IMAD.MOV.U32 R27, RZ, RZ, R87 ;  /* 0x000000ffff1b7224 */ /* 0x000fce00078e0057 */
[----:B------:R-:W-:Y:S08]  /*56d0*/  MUFU.EX2 R54, R54 ;  /* 0x0000003600367308 */ /* 0x000ff00000000800 */
[----:B------:R-:W-:Y:S08]  /*56e0*/  MUFU.EX2 R123, R123 ;  /* 0x0000007b007b7308 */ /* 0x000ff00000000800 */
[----:B------:R3:W-:Y:S08]  /*56f0*/  MUFU.EX2 R2, R108 ;  /* 0x0000006c00027308 */ /* 0x0007f00000000800 */
[----:B------:R-:W4:Y:S01]  /*5700*/  MUFU.EX2 R65, R65 ;  /* 0x0000004100417308 */ /* 0x000f220000000800 */
[----:B---3--:R-:W-:-:S04]  /*5710*/  FADD.FTZ R108, R114, R135 ;  /* 0x00000087726c7221 */ /* 0x008fc80000010000 */
[----:B------:R-:W-:-:S03]  /*5720*/  FADD.FTZ R135, R121, R108 ;  /* 0x0000006c79877221 */ /* 0x000fc60000010000 */
[----:B------:R-:W3:Y:S01]  /*5730*/  MUFU.EX2 R128, R128 ;  /* 0x0000008000807308 */ /* 0x000ee20000000800 */
[----:B--2---:R-:W-:-:S04]  /*5740*/  FADD.FTZ R108, R112, R135 ;  /* 0x00000087706c7221 */ /* 0x004fc80000010000 */
[----:B0-----:R-:W-:-:S03]  /*5750*/  FADD.FTZ R108, R119, R108 ;  /* 0x0000006c776c7221 */ /* 0x001fc60000010000 */
[----:B-1----:R0:W-:Y:S01]  /*5760*/  MUFU.EX2 R83, R106 ;  /* 0x0000006a00537308 */ /* 0x0021e20000000800 */
[----:B----4-:R-:W-:-:S04]  /*5770*/  F2FP.SATFINITE.E4M3.F32.PACK_AB_MERGE_C R220, R65, R54, RZ ;  /* 0x0000003641dc723e */ /* 0x010fc800048070ff */
[----:B------:R-:W-:-:S03]  /*5780*/  F2FP.SATFINITE.E4M3.F32.PACK_AB_MERGE_C R220, R55, R50, R220 ;  /* 0x0000003237dc723e */ /* 0x000fc600048070dc */
[----:B------:R-:W-:Y:S01]  /*5790*/  MUFU.EX2 R66, R66 ;  /* 0x0000004200427308 */ /* 0x000fe20000000800 */
[----:B0-----:R-:W-:-:S01]  /*57a0*/  FADD.FTZ R106, R50, R91 ;  /* 0x0000005b326a7221 */ /* 0x001fc20000010000 */
[----:B---3--:R-:W-:Y:S01]  /*57b0*/  F2FP.SATFINITE.E4M3.F32.PACK_AB_MERGE_C R221, R128, R123, RZ ;  /* 0x0000007b80dd723e */ /* 0x008fe200048070ff */
[----:B------:R-:W-:Y:S02]  /*57c0*/  IMAD.MOV.U32 R50, RZ, RZ, R87 ;  /* 0x000000ffff327224 */ /* 0x000fe400078e0057 */
[----:B------:R-:W-:Y:S01]  /*57d0*/  FADD.FTZ R91, R55, R106 ;  /* 0x0000006a375b7221 */ /* 0x000fe20000010000 */
[----:B------:R-:W-:Y:S01]  /*57e0*/  F2FP.SATFINITE.E4M3.F32.PACK_AB_MERGE_C R221, R119, R112, R221 ;  /* 0x0000007077dd723e */ /* 0x000fe200048070dd */
[----:B------:R-:W-:Y:S01]  /*57f0*/  IMAD.MOV.U32 R55, RZ, RZ, R87 ;  /* 0x000000ffff377224 */ /* 0x000fe200078e0057 */
[----:B------:R-:W0:Y:S08]  /*5800*/  MUFU.EX2 R15, R15 ;  /* 0x0000000f000f7308 */ /* 0x000e300000000800 */
[----:B------:R-:W-:Y:S08]  /*5810*/  MUFU.EX2 R67, R67 ;  /* 0x0000004300437308 */ /* 0x000ff00000000800 */
[----:B------:R-:W1:Y:S08]  /*5820*/  MUFU.EX2 R116, R116 ;  /* 0x0000007400747308 */ /* 0x000e700000000800 */
[----:B------:R2:W-:Y:S08]  /*5830*/  MUFU.EX2 R60, R58 ;  /* 0x0000003a003c7308 */ /* 0x0005f00000000800 */
[----:B------:R-:W-:Y:S01]  /*5840*/  MUFU.EX2 R3, R3 ;  /* 0x0000000300037308 */ /* 0x000fe20000000800 */
[----:B--2---:R-:W-:-:S01]  /*5850*/  FADD.FTZ R58, R54, R91 ;  /* 0x0000005b363a7221 */ /* 0x004fc20000010000 */
[----:B------:R-:W-:Y:S01]  /*5860*/  FFMA.FTZ R91, R69, UR10, -R102 ;  /* 0x0000000a455b7c23 */ /* 0x000fe20008010866 */
[----:B------:R-:W-:-:S01]  /*5870*/  FADD.FTZ R69, R123, R108 ;  /* 0x0000006c7b457221 */ /* 0x000fc20000010000 */
[----:B------:R-:W-:Y:S01]  /*5880*/  FFMA.FTZ R102, R115, UR10, -R102 ;  /* 0x0000000a73667c23 */ /* 0x000fe20008010866 */
[----:B------:R-:W-:-:S01]  /*5890*/  FADD.FTZ R135, R65, R58 ;  /* 0x0000003a41877221 */ /* 0x000fc20000010000 */
[----:B------:R-:W-:-:S02]  /*58a0*/  IMAD.MOV.U32 R65, RZ, RZ, R87 ;  /* 0x000000ffff417224 */ /* 0x000fc400078e0057 */
[----:B------:R-:W-:-:S01]  /*58b0*/  FADD.FTZ R106, R128, R69 ;  /* 0x00000045806a7221 */ /* 0x000fc20000010000 */
[----:B------:R-:W-:Y:S01]  /*58c0*/  MUFU.EX2 R125, R125 ;  /* 0x0000007d007d7308 */ /* 0x000fe20000000800 */
[----:B------:R-:W-:Y:S02]  /*58d0*/  IMAD.MOV.U32 R54, RZ, RZ, R87 ;  /* 0x000000ffff367224 */ /* 0x000fe400078e0057 */
[----:B0-----:R-:W-:-:S04]  /*58e0*/  FADD.FTZ R69, R15, R106 ;  /* 0x0000006a0f457221 */ /* 0x001fc80000010000 */
[----:B-1----:R-:W-:Y:S01]  /*58f0*/  FADD.FTZ R106, R116, R69 ;  /* 0x00000045746a7221 */ /* 0x002fe20000010000 */
[----:B------:R-:W0:Y:S08]  /*5900*/  MUFU.EX2 R6, R6 ;  /* 0x0000000600067308 */ /* 0x000e300000000800 */
[----:B------:R-:W1:Y:S08]  /*5910*/  MUFU.EX2 R126, R126 ;  /* 0x0000007e007e7308 */ /* 0x000e700000000800 */
[----:B------:R-:W-:Y:S01]  /*5920*/  MUFU.EX2 R5, R144 ;  /* 0x0000009000057308 */ /* 0x000fe20000000800 */
[----:B0-----:R-:W-:-:S04]  /*5930*/  F2FP.SATFINITE.E4M3.F32.PACK_AB_MERGE_C R222, R6, R3, RZ ;  /* 0x0000000306de723e */ /* 0x001fc800048070ff */
[----:B------:R-:W-:-:S03]  /*5940*/  F2FP.SATFINITE.E4M3.F32.PACK_AB_MERGE_C R222, R67, R66, R222 ;  /* 0x0000004243de723e */ /* 0x000fc600048070de */
[----:B------:R0:W-:Y:S01]  /*5950*/  MUFU.EX2 R63, R104 ;  /* 0x00000068003f7308 */ /* 0x0001e20000000800 */
[----:B-1----:R-:W-:-:S04]  /*5960*/  F2FP.SATFINITE.E4M3.F32.PACK_AB_MERGE_C R223, R126, R125, RZ ;  /* 0x0000007d7edf723e */ /* 0x002fc800048070ff */
[----:B------:R-:W-:-:S03]  /*5970*/  F2FP.SATFINITE.E4M3.F32.PACK_AB_MERGE_C R223, R116, R15, R223 ;  /* 0x0000000f74df723e */ /* 0x000fc600048070df */
[----:B------:R-:W1:Y:S01]  /*5980*/  MUFU.EX2 R21, R21 ;  /* 0x0000001500157308 */ /* 0x000e620000000800 */
[----:B0-----:R-:W-:-:S01]  /*5990*/  FADD.FTZ R104, R66, R135 ;  /* 0x0000008742687221 */ /* 0x001fc20000010000 */
[----:B------:R-:W-:Y:S01]  /*59a0*/  FADD.FTZ R135, R125, R106 ;  /* 0x0000006a7d877221 */ /* 0x000fe20000010000 */
[----:B------:R-:W-:Y:S02]  /*59b0*/  IMAD.MOV.U32 R66, RZ, RZ, R87 ;  /* 0x000000ffff427224 */ /* 0x000fe400078e0057 */
[----:B------:R-:W-:Y:S01]  /*59c0*/  FADD.FTZ R104, R67, R104 ;  /* 0x0000006843687221 */ /* 0x000fe20000010000 */
[----:B------:R-:W-:Y:S02]  /*59d0*/  MOV R67, R87 ;  /* 0x0000005700437202 */ /* 0x000fe40000000f00 */
[----:B------:R-:W-:Y:S01]  /*59e0*/  MUFU.EX2 R8, R142 ;  /* 0x0000008e00087308 */ /* 0x000fe20000000800 */
[----:B------:R-:W-:-:S01]  /*59f0*/  FADD.FTZ R69, R3, R104 ;  /* 0x0000006803457221 */ /* 0x000fc20000010000 */
[----:B------:R-:W-:-:S06]  /*5a00*/  FADD.FTZ R104, R126, R135 ;  /* 0x000000877e687221 */ /* 0x000fcc0000010000 */
[----:B------:R-:W0:Y:S01]  /*5a10*/  MUFU.EX2 R118, R118 ;  /* 0x0000007600767308 */ /* 0x000e220000000800 */
[----:B-1----:R-:W-:-:S07]  /*5a20*/  FADD.FTZ R137, R21, R104 ;  /* 0x0000006815897221 */ /* 0x002fce0000010000 */
[----:B------:R-:W1:Y:S08]  /*5a30*/  MUFU.EX2 R7, R7 ;  /* 0x0000000700077308 */ /* 0x000e700000000800 */
[----:B------:R-:W2:Y:S01]  /*5a40*/  MUFU.EX2 R124, R124 ;  /* 0x0000007c007c7308 */ /* 0x000ea20000000800 */
[----:B0-----:R-:W-:-:S07]  /*5a50*/  FADD.FTZ R137, R118, R137 ;  /* 0x0000008976897221 */ /* 0x001fce0000010000 */
[----:B------:R-:W0:Y:S08]  /*5a60*/  MUFU.EX2 R10, R132 ;  /* 0x00000084000a7308 */ /* 0x000e300000000800 */
[----:B------:R3:W-:Y:S08]  /*5a70*/  MUFU.EX2 R58, R86 ;  /* 0x00000056003a7308 */ /* 0x0007f00000000800 */
[----:B------:R-:W4:Y:S01]  /*5a80*/  MUFU.EX2 R127, R127 ;  /* 0x0000007f007f7308 */ /* 0x000f220000000800 */
[----:B---3--:R-:W-:-:S04]  /*5a90*/  FADD.FTZ R86, R6, R69 ;  /* 0x0000004506567221 */ /* 0x008fc80000010000 */
[----:B------:R-:W-:-:S03]  /*5aa0*/  FADD.FTZ R135, R5, R86 ;  /* 0x0000005605877221 */ /* 0x000fc60000010000 */
[----:B------:R-:W3:Y:S01]  /*5ab0*/  MUFU.EX2 R73, R73 ;  /* 0x0000004900497308 */ /* 0x000ee20000000800 */
[----:B------:R-:W-:-:S04]  /*5ac0*/  FADD.FTZ R86, R8, R135 ;  /* 0x0000008708567221 */ /* 0x000fc80000010000 */
[----:B-1----:R-:W-:Y:S01]  /*5ad0*/  FADD.FTZ R135, R7, R86 ;  /* 0x0000005607877221 */ /* 0x002fe20000010000 */
[----:B--2---:R-:W-:-:S02]  /*5ae0*/  FADD.FTZ R86, R124, R137 ;  /* 0x000000897c567221 */ /* 0x004fc40000010000 */
[----:B------:R-:W1:Y:S01]  /*5af0*/  MUFU.EX2 R12, R12 ;  /* 0x0000000c000c7308 */ /* 0x000e620000000800 */
[----:B0-----:R-:W-:-:S01]  /*5b00*/  FADD.FTZ R104, R10, R135 ;  /* 0x000000870a687221 */ /* 0x001fc20000010000 */
[C---:B----4-:R-:W-:Y:S01]  /*5b10*/  FADD.FTZ R86, R127.reuse, R86 ;  /* 0x000000567f567221 */ /* 0x050fe20000010000 */
[----:B------:R-:W-:Y:S02]  /*5b20*/  F2FP.SATFINITE.E4M3.F32.PACK_AB_MERGE_C R124, R127, R124, RZ ;  /* 0x0000007c7f7c723e */ /* 0x000fe400048070ff */
[----:B------:R-:W-:Y:S02]  /*5b30*/  FADD.FTZ R115, R9, R104 ;  /* 0x0000006809737221 */ /* 0x000fe40000010000 */
[----:B------:R-:W-:Y:S01]  /*5b40*/  F2FP.SATFINITE.E4M3.F32.PACK_AB_MERGE_C R217, R118, R21, R124 ;  /* 0x0000001576d9723e */ /* 0x000fe2000480707c */
[----:B------:R-:W0:Y:S01]  /*5b50*/  MUFU.EX2 R76, R76 ;  /* 0x0000004c004c7308 */ /* 0x000e220000000800 */
[----:B---3--:R-:W-:-:S01]  /*5b60*/  FADD.FTZ R131, R73, R86 ;  /* 0x0000005649837221 */ /* 0x008fc20000010000 */
[----:B------:R-:W-:-:S06]  /*5b70*/  IMAD.MOV.U32 R86, RZ, RZ, R87 ;  /* 0x000000ffff567224 */ /* 0x000fcc00078e0057 */
[----:B------:R-:W2:Y:S01]  /*5b80*/  MUFU.EX2 R120, R120 ;  /* 0x0000007800787308 */ /* 0x000ea20000000800 */
[----:B-1----:R-:W-:-:S04]  /*5b90*/  FADD.FTZ R30, R12, R115 ;  /* 0x000000730c1e7221 */ /* 0x002fc80000010000 */
[----:B------:R-:W-:-:S03]  /*5ba0*/  FADD.FTZ R51, R11, R30 ;  /* 0x0000001e0b337221 */ /* 0x000fc60000010000 */
[----:B------:R-:W1:Y:S01]  /*5bb0*/  MUFU.EX2 R14, R14 ;  /* 0x0000000e000e7308 */ /* 0x000e620000000800 */
[----:B0-----:R-:W-:-:S07]  /*5bc0*/  FADD.FTZ R131, R76, R131 ;  /* 0x000000834c837221 */ /* 0x001fce0000010000 */
[----:B------:R-:W0:Y:S01]  /*5bd0*/  MUFU.EX2 R129, R129 ;  /* 0x0000008100817308 */ /* 0x000e220000000800 */
[----:B--2---:R-:W-:-:S07]  /*5be0*/  FADD.FTZ R30, R120, R131 ;  /* 0x00000083781e7221 */ /* 0x004fce0000010000 */
[----:B------:R-:W2:Y:S01]  /*5bf0*/  MUFU.EX2 R75, R75 ;  /* 0x0000004b004b7308 */ /* 0x000ea20000000800 */
[----:B-1----:R-:W-:-:S01]  /*5c00*/  FADD.FTZ R38, R14, R51 ;  /* 0x000000330e267221 */ /* 0x002fc20000010000 */
[----:B------:R-:W-:-:S03]  /*5c10*/  F2FP.SATFINITE.E4M3.F32.PACK_AB_MERGE_C R11, R14, R11, RZ ;  /* 0x0000000b0e0b723e */ /* 0x000fc600048070ff */
[----:B------:R-:W-:Y:S01]  /*5c20*/  FADD.FTZ R51, R13, R38 ;  /* 0x000000260d337221 */ /* 0x000fe20000010000 */
[----:B------:R-:W-:Y:S01]  /*5c30*/  F2FP.SATFINITE.E4M3.F32.PACK_AB_MERGE_C R218, R12, R9, R11 ;  /* 0x000000090cda723e */ /* 0x000fe2000480700b */
[----:B------:R-:W-:Y:S01]  /*5c40*/  IMAD.MOV.U32 R38, RZ, RZ, R87 ;  /* 0x000000ffff267224 */ /* 0x000fe200078e0057 */
[----:B------:R-:W1:Y:S01]  /*5c50*/  MUFU.EX2 R20, R20 ;  /* 0x0000001400147308 */ /* 0x000e620000000800 */
[----:B0-----:R-:W-:-:S01]  /*5c60*/  FADD.FTZ R30, R129, R30 ;  /* 0x0000001e811e7221 */ /* 0x001fc20000010000 */
[----:B------:R-:W-:-:S04]  /*5c70*/  F2FP.SATFINITE.E4M3.F32.PACK_AB_MERGE_C R120, R129, R120, RZ ;  /* 0x000000788178723e */ /* 0x000fc800048070ff */
[----:B------:R-:W-:Y:S01]  /*5c80*/  F2FP.SATFINITE.E4M3.F32.PACK_AB_MERGE_C R219, R76, R73, R120 ;  /* 0x000000494cdb723e */ /* 0x000fe20004807078 */
[----:B------:R-:W-:Y:S01]  /*5c90*/  IMAD.MOV.U32 R76, RZ, RZ, R87 ;  /* 0x000000ffff4c7224 */ /* 0x000fe200078e0057 */
[----:B------:R-:W0:Y:S01]  /*5ca0*/  MUFU.EX2 R78, R78 ;  /* 0x0000004e004e7308 */ /* 0x000e220000000800 */
[----:B--2---:R-:W-:-:S01]  /*5cb0*/  FADD.FTZ R3, R75, R30 ;  /* 0x0000001e4b037221 */ /* 0x004fc20000010000 */
[----:B------:R-:W-:Y:S01]  /*5cc0*/  F2FP.SATFINITE.E4M3.F32.PACK_AB_MERGE_C R30, R10, R7, RZ ;  /* 0x000000070a1e723e */ /* 0x000fe200048070ff */
[----:B------:R-:W-:-:S03]  /*5cd0*/  IMAD.MOV.U32 R73, RZ, RZ, R87 ;  /* 0x000000ffff497224 */ /* 0x000fc600078e0057 */
[----:B------:R-:W-:Y:S02]  /*5ce0*/  F2FP.SATFINITE.E4M3.F32.PACK_AB_MERGE_C R216, R8, R5, R30 ;  /* 0x0000000508d8723e */ /* 0x000fe4000480701e */
[----:B------:R-:W2:Y:S01]  /*5cf0*/  MUFU.EX2 R84, R84 ;  /* 0x0000005400547308 */ /* 0x000ea20000000800 */
[----:B-1----:R-:W-:-:S01]  /*5d00*/  FADD.FTZ R51, R20, R51 ;  /* 0x0000003314337221 */ /* 0x002fc20000010000 */
[----:B------:R-:W-:-:S03]  /*5d10*/  MOV R30, R87 ;  /* 0x00000057001e7202 */ /* 0x000fc60000000f00 */
[----:B------:R-:W-:Y:S01]  /*5d20*/  FADD.FTZ R10, R72, R51 ;  /* 0x00000033480a7221 */ /* 0x000fe20000010000 */
[----:B------:R-:W-:Y:S01]  /*5d30*/  F2FP.SATFINITE.E4M3.F32.PACK_AB_MERGE_C R72, R77, R72, RZ ;  /* 0x000000484d48723e */ /* 0x000fe200048070ff */
[----:B------:R-:W-:Y:S01]  /*5d40*/  IMAD.MOV.U32 R51, RZ, RZ, R87 ;  /* 0x000000ffff337224 */ /* 0x000fe200078e0057 */
[----:B------:R-:W1:Y:S01]  /*5d50*/  MUFU.EX2 R133, R133 ;  /* 0x0000008500857308 */ /* 0x000e620000000800 */
[----:B0-----:R-:W-:-:S01]  /*5d60*/  FADD.FTZ R3, R78, R3 ;  /* 0x000000034e037221 */ /* 0x001fc20000010000 */
[----:B------:R-:W-:Y:S01]  /*5d70*/  F2FP.SATFINITE.E4M3.F32.PACK_AB_MERGE_C R212, R20, R13, R72 ;  /* 0x0000000d14d4723e */ /* 0x000fe20004807048 */
[----:B------:R-:W-:-:S05]  /*5d80*/  IMAD.MOV.U32 R72, RZ, RZ, R87 ;  /* 0x000000ffff487224 */ /* 0x000fca00078e0057 */
[----:B------:R-:W0:Y:S01]  /*5d90*/  MUFU.EX2 R74, R74 ;  /* 0x0000004a004a7308 */ /* 0x000e220000000800 */
[----:B--2---:R-:W-:-:S01]  /*5da0*/  FADD.FTZ R14, R84, R3 ;  /* 0x00000003540e7221 */ /* 0x004fc20000010000 */
[----:B------:R-:W-:Y:S01]  /*5db0*/  FADD.FTZ R3, R77, R10 ;  /* 0x0000000a4d037221 */ /* 0x000fe20000010000 */
[----:B------:R-:W-:-:S05]  /*5dc0*/  IMAD.MOV.U32 R77, RZ, RZ, R87 ;  /* 0x000000ffff4d7224 */ /* 0x000fca00078e0057 */
[----:B------:R-:W2:Y:S01]  /*5dd0*/  MUFU.EX2 R80, R80 ;  /* 0x0000005000507308 */ /* 0x000ea20000000800 */
[----:B-1----:R-:W-:-:S01]  /*5de0*/  FADD.FTZ R7, R133, R14 ;  /* 0x0000000e85077221 */ /* 0x002fc20000010000 */
[----:B------:R-:W-:-:S04]  /*5df0*/  F2FP.SATFINITE.E4M3.F32.PACK_AB_MERGE_C R84, R133, R84, RZ ;  /* 0x000000548554723e */ /* 0x000fc800048070ff */
[----:B------:R-:W-:Y:S01]  /*5e00*/  F2FP.SATFINITE.E4M3.F32.PACK_AB_MERGE_C R213, R78, R75, R84 ;  /* 0x0000004b4ed5723e */ /* 0x000fe20004807054 */
[----:B------:R-:W-:Y:S01]  /*5e10*/  IMAD.MOV.U32 R84, RZ, RZ, R87 ;  /* 0x000000ffff547224 */ /* 0x000fe200078e0057 */
[----:B------:R-:W1:Y:S01]  /*5e20*/  MUFU.EX2 R81, R81 ;  /* 0x0000005100517308 */ /* 0x000e620000000800 */
[----:B0-----:R-:W-:-:S01]  /*5e30*/  FADD.FTZ R10, R74, R3 ;  /* 0x000000034a0a7221 */ /* 0x001fc20000010000 */
[--C-:B------:R-:W-:Y:S02]  /*5e40*/  IMAD.MOV.U32 R78, RZ, RZ, R87.reuse ;  /* 0x000000ffff4e7224 */ /* 0x100fe400078e0057 */
[----:B------:R-:W-:Y:S02]  /*5e50*/  IMAD.MOV.U32 R75, RZ, RZ, R87 ;  /* 0x000000ffff4b7224 */ /* 0x000fe400078e0057 */
[----:B------:R-:W-:Y:S02]  /*5e60*/  FADD.FTZ R3, R79, R10 ;  /* 0x0000000a4f037221 */ /* 0x000fe40000010000 */
        /* <DEDUP_REMOVED lines=10> */
[----:B------:R-:W-:Y:S01]  /*5f10*/  F2FP.SATFINITE.E4M3.F32.PACK_AB_MERGE_C R56, R59, R56, RZ ;  /* 0x000000383b38723e */ /* 0x000fe200048070ff */
[----:B------:R-:W-:-:S03]  /*5f20*/  IMAD.MOV.U32 R59, RZ, RZ, R87 ;  /* 0x000000ffff3b7224 */ /* 0x000fc600078e0057 */
[----:B------:R-:W-:Y:S01]  /*5f30*/  F2FP.SATFINITE.E4M3.F32.PACK_AB_MERGE_C R214, R79, R74, R56 ;  /* 0x0000004a4fd6723e */ /* 0x000fe20004807038 */
[--C-:B------:R-:W-:Y:S01]  /*5f40*/  IMAD.MOV.U32 R79, RZ, RZ, R87.reuse ;  /* 0x000000ffff4f7224 */ /* 0x100fe200078e0057 */
[----:B------:R-:W1:Y:S01]  /*5f50*/  MUFU.EX2 R41, R41 ;  /* 0x0000002900297308 */ /* 0x000e620000000800 */
[C---:B0-----:R-:W-:Y:S01]  /*5f60*/  F2FP.SATFINITE.E4M3.F32.PACK_AB_MERGE_C R82, R85.reuse, R82, RZ ;  /* 0x000000525552723e */ /* 0x041fe200048070ff */
[----:B------:R-:W-:Y:S01]  /*5f70*/  FADD.FTZ R85, R85, R14 ;  /* 0x0000000e55557221 */ /* 0x000fe20000010000 */
[----:B------:R-:W-:Y:S02]  /*5f80*/  IMAD.MOV.U32 R74, RZ, RZ, R87 ;  /* 0x000000ffff4a7224 */ /* 0x000fe400078e0057 */
[----:B------:R-:W-:Y:S01]  /*5f90*/  F2FP.SATFINITE.E4M3.F32.PACK_AB_MERGE_C R215, R81, R80, R82 ;  /* 0x0000005051d7723e */ /* 0x000fe20004807052 */
[----:B------:R-:W-:-:S01]  /*5fa0*/  FADD.FTZ R14, R2, R85 ;  /* 0x00000055020e7221 */ /* 0x000fc20000010000 */
[----:B------:R-:W-:Y:S01]  /*5fb0*/  IMAD.MOV.U32 R85, RZ, RZ, R87 ;  /* 0x000000ffff557224 */ /* 0x000fe200078e0057 */
[----:B------:R-:W0:Y:S01]  /*5fc0*/  MUFU.EX2 R70, R70 ;  /* 0x0000004600467308 */ /* 0x000e220000000800 */
[----:B--2---:R-:W-:-:S01]  /*5fd0*/  FADD.FTZ R3, R57, R10 ;  /* 0x0000000a39037221 */ /* 0x004fc20000010000 */
[----:B------:R-:W-:-:S02]  /*5fe0*/  IMAD.MOV.U32 R82, RZ, RZ, R87 ;  /* 0x000000ffff527224 */ /* 0x000fc400078e0057 */
[----:B------:R-:W-:Y:S02]  /*5ff0*/  IMAD.MOV.U32 R81, RZ, RZ, R87 ;  /* 0x000000ffff517224 */ /* 0x000fe400078e0057 */
[----:B------:R-:W-:Y:S01]  /*6000*/  FADD.FTZ R26, R40, R3 ;  /* 0x00000003281a7221 */ /* 0x000fe20000010000 */
[----:B------:R-:W-:-:S01]  /*6010*/  FADD.FTZ R3, R83, R14 ;  /* 0x0000000e53037221 */ /* 0x000fc20000010000 */
[----:B------:R-:W-:Y:S01]  /*6020*/  IMAD.MOV.U32 R80, RZ, RZ, R87 ;  /* 0x000000ffff507224 */ /* 0x000fe200078e0057 */
[----:B------:R-:W2:Y:S01]  /*6030*/  MUFU.EX2 R68, R68 ;  /* 0x0000004400447308 */ /* 0x000ea20000000800 */
[----:B-1----:R-:W-:-:S01]  /*6040*/  FADD.FTZ R7, R41, R26 ;  /* 0x0000001a29077221 */ /* 0x002fc20000010000 */
[----:B------:R-:W-:Y:S01]  /*6050*/  FADD.FTZ R14, R60, R3 ;  /* 0x000000033c0e7221 */ /* 0x000fe20000010000 */
[C---:B------:R-:W-:Y:S01]  /*6060*/  F2FP.SATFINITE.E4M3.F32.PACK_AB_MERGE_C R60, R63.reuse, R60, RZ ;  /* 0x0000003c3f3c723e */ /* 0x040fe200048070ff */
[----:B------:R-:W-:Y:S02]  /*6070*/  IMAD.MOV.U32 R56, RZ, RZ, R87 ;  /* 0x000000ffff387224 */ /* 0x000fe400078e0057 */
[----:B------:R-:W-:-:S01]  /*6080*/  FADD.FTZ R63, R63, R14 ;  /* 0x0000000e3f3f7221 */ /* 0x000fc20000010000 */
[----:B------:R-:W-:Y:S01]  /*6090*/  F2FP.SATFINITE.E4M3.F32.PACK_AB_MERGE_C R209, R83, R2, R60 ;  /* 0x0000000253d1723e */ /* 0x000fe2000480703c */
[----:B------:R-:W1:Y:S01]  /*60a0*/  MUFU.EX2 R95, R95 ;  /* 0x0000005f005f7308 */ /* 0x000e620000000800 */
[----:B0-----:R-:W-:-:S01]  /*60b0*/  FADD.FTZ R7, R70, R7 ;  /* 0x0000000746077221 */ /* 0x001fc20000010000 */
[----:B------:R-:W-:Y:S01]  /*60c0*/  FADD.FTZ R26, R58, R63 ;  /* 0x0000003f3a1a7221 */ /* 0x000fe20000010000 */
[----:B------:R-:W-:Y:S01]  /*60d0*/  F2FP.SATFINITE.E4M3.F32.PACK_AB_MERGE_C R41, R70, R41, RZ ;  /* 0x000000294629723e */ /* 0x000fe200048070ff */
[----:B------:R-:W-:-:S02]  /*60e0*/  IMAD.MOV.U32 R83, RZ, RZ, R87 ;  /* 0x000000ffff537224 */ /* 0x000fc400078e0057 */
[----:B------:R-:W-:Y:S01]  /*60f0*/  IMAD.MOV.U32 R70, RZ, RZ, R87 ;  /* 0x000000ffff467224 */ /* 0x000fe200078e0057 */
[----:B------:R-:W-:Y:S01]  /*6100*/  F2FP.SATFINITE.E4M3.F32.PACK_AB_MERGE_C R208, R40, R57, R41 ;  /* 0x0000003928d0723e */ /* 0x000fe20004807029 */
        /* <DEDUP_REMOVED lines=8> */
[----:B------:R-:W-:-:S04]  /*6190*/  IMAD.MOV.U32 R40, RZ, RZ, R87 ;  /* 0x000000ffff287224 */ /* 0x000fc800078e0057 */
[----:B------:R-:W1:Y:S01]  /*61a0*/  MUFU.EX2 R69, R62 ;  /* 0x0000003e00457308 */ /* 0x000e620000000800 */
[----:B0-----:R-:W-:-:S07]  /*61b0*/  FADD.FTZ R26, R61, R26 ;  /* 0x0000001a3d1a7221 */ /* 0x001fce0000010000 */
[----:B------:R-:W0:Y:S01]  /*61c0*/  MUFU.EX2 R25, R25 ;  /* 0x0000001900197308 */ /* 0x000e220000000800 */
[----:B--2---:R-:W-:-:S07]  /*61d0*/  FADD.FTZ R8, R24, R3 ;  /* 0x0000000318087221 */ /* 0x004fce0000010000 */
[----:B------:R-:W2:Y:S01]  /*61e0*/  MUFU.EX2 R90, R90 ;  /* 0x0000005a005a7308 */ /* 0x000ea20000000800 */
[----:B-1----:R-:W-:-:S01]  /*61f0*/  FADD.FTZ R3, R69, R26 ;  /* 0x0000001a45037221 */ /* 0x002fc20000010000 */
[----:B------:R-:W-:-:S06]  /*6200*/  IMAD.MOV.U32 R26, RZ, RZ, R87 ;  /* 0x000000ffff1a7224 */ /* 0x000fcc00078e0057 */
[----:B------:R-:W1:Y:S01]  /*6210*/  MUFU.EX2 R28, R28 ;  /* 0x0000001c001c7308 */ /* 0x000e620000000800 */
[C---:B0-----:R-:W-:Y:S01]  /*6220*/  F2FP.SATFINITE.E4M3.F32.PACK_AB_MERGE_C R24, R25.reuse, R24, RZ ;  /* 0x000000181918723e */ /* 0x041fe200048070ff */
[----:B------:R-:W-:-:S03]  /*6230*/  FADD.FTZ R25, R25, R8 ;  /* 0x0000000819197221 */ /* 0x000fc60000010000 */
[----:B------:R-:W-:Y:S01]  /*6240*/  F2FP.SATFINITE.E4M3.F32.PACK_AB_MERGE_C R210, R95, R68, R24 ;  /* 0x000000445fd2723e */ /* 0x000fe20004807018 */
[----:B------:R-:W-:Y:S02]  /*6250*/  IMAD.MOV.U32 R68, RZ, RZ, R87 ;  /* 0x000000ffff447224 */ /* 0x000fe400078e0057 */
[----:B------:R-:W0:Y:S01]  /*6260*/  MUFU.EX2 R62, R98 ;  /* 0x00000062003e7308 */ /* 0x000e220000000800 */
        /* <DEDUP_REMOVED lines=9> */
[----:B------:R-:W-:Y:S02]  /*6300*/  IMAD.MOV.U32 R25, RZ, RZ, R87 ;  /* 0x000000ffff197224 */ /* 0x000fe400078e0057 */
        /* <DEDUP_REMOVED lines=8> */
[----:B------:R0:W3:Y:S01]  /*6390*/  MUFU.EX2 R6, R71 ;  /* 0x0000004700067308 */ /* 0x0000e20000000800 */
[----:B--2---:R-:W-:-:S07]  /*63a0*/  FADD.FTZ R3, R91, R12 ;  /* 0x0000000c5b037221 */ /* 0x004fce0000010000 */
[----:B------:R-:W2:Y:S01]  /*63b0*/  MUFU.EX2 R44, R44 ;  /* 0x0000002c002c7308 */ /* 0x000ea20000000800 */
[C---:B-1----:R-:W-:Y:S01]  /*63c0*/  F2FP.SATFINITE.E4M3.F32.PACK_AB_MERGE_C R42, R29.reuse, R42, RZ ;  /* 0x0000002a1d2a723e */ /* 0x042fe200048070ff */
[----:B------:R-:W-:Y:S01]  /*63d0*/  FADD.FTZ R29, R29, R20 ;  /* 0x000000141d1d7221 */ /* 0x000fe20000010000 */
[--C-:B0-----:R-:W-:Y:S02]  /*63e0*/  IMAD.MOV.U32 R71, RZ, RZ, R87.reuse ;  /* 0x000000ffff477224 */ /* 0x101fe400078e0057 */
[----:B------:R-:W-:Y:S01]  /*63f0*/  F2FP.SATFINITE.E4M3.F32.PACK_AB_MERGE_C R204, R43, R28, R42 ;  /* 0x0000001c2bcc723e */ /* 0x000fe2000480702a */
[----:B------:R-:W-:Y:S02]  /*6400*/  IMAD.MOV.U32 R43, RZ, RZ, R87 ;  /* 0x000000ffff2b7224 */ /* 0x000fe400078e0057 */
[----:B------:R-:W0:Y:S01]  /*6410*/  MUFU.EX2 R97, R97 ;  /* 0x0000006100617308 */ /* 0x000e220000000800 */
[C---:B---3--:R-:W-:Y:S01]  /*6420*/  F2FP.SATFINITE.E4M3.F32.PACK_AB_MERGE_C R91, R6.reuse, R91, RZ ;  /* 0x0000005b065b723e */ /* 0x048fe200048070ff */
[----:B------:R-:W-:Y:S01]  /*6430*/  FADD.FTZ R6, R6, R3 ;  /* 0x0000000306067221 */ /* 0x000fe20000010000 */
[----:B------:R-:W-:-:S02]  /*6440*/  IMAD.MOV.U32 R42, RZ, RZ, R87 ;  /* 0x000000ffff2a7224 */ /* 0x000fc400078e0057 */
[----:B------:R-:W-:Y:S01]  /*6450*/  F2FP.SATFINITE.E4M3.F32.PACK_AB_MERGE_C R205, R35, R62, R91 ;  /* 0x0000003e23cd723e */ /* 0x000fe2000480705b */
[----:B------:R-:W-:Y:S02]  /*6460*/  IMAD.MOV.U32 R62, RZ, RZ, R87 ;  /* 0x000000ffff3e7224 */ /* 0x000fe400078e0057 */
[----:B------:R-:W1:Y:S01]  /*6470*/  MUFU.EX2 R45, R45 ;  /* 0x0000002d002d7308 */ /* 0x000e620000000800 */
[----:B--2---:R-:W-:-:S01]  /*6480*/  FADD.FTZ R12, R44, R29 ;  /* 0x0000001d2c0c7221 */ /* 0x004fc20000010000 */
[--C-:B------:R-:W-:Y:S02]  /*6490*/  IMAD.MOV.U32 R35, RZ, RZ, R87.reuse ;  /* 0x000000ffff237224 */ /* 0x100fe400078e0057 */
[--C-:B------:R-:W-:Y:S02]  /*64a0*/  IMAD.MOV.U32 R29, RZ, RZ, R87.reuse ;  /* 0x000000ffff1d7224 */ /* 0x100fe400078e0057 */
[----:B------:R-:W-:Y:S02]  /*64b0*/  IMAD.MOV.U32 R28, RZ, RZ, R87 ;  /* 0x000000ffff1c7224 */ /* 0x000fe400078e0057 */
        /* <DEDUP_REMOVED lines=11> */
[C---:B--2---:R-:W-:Y:S01]  /*6570*/  F2FP.SATFINITE.E4M3.F32.PACK_AB_MERGE_C R32, R33.reuse, R32, RZ ;  /* 0x000000202120723e */ /* 0x044fe200048070ff */
[----:B------:R-:W-:-:S03]  /*6580*/  FADD.FTZ R33, R33, R20 ;  /* 0x0000001421217221 */ /* 0x000fc60000010000 */
[----:B------:R-:W-:Y:S01]  /*6590*/  F2FP.SATFINITE.E4M3.F32.PACK_AB_MERGE_C R206, R45, R44, R32 ;  /* 0x0000002c2dce723e */ /* 0x000fe20004807020 */
[----:B------:R-:W-:Y:S02]  /*65a0*/  IMAD.MOV.U32 R45, RZ, RZ, R87 ;  /* 0x000000ffff2d7224 */ /* 0x000fe400078e0057 */
        /* <DEDUP_REMOVED lines=8> */
[----:B------:R-:W-:-:S06]  /*6630*/  IMAD.MOV.U32 R33, RZ, RZ, R87 ;  /* 0x000000ffff217224 */ /* 0x000fcc00078e0057 */
        /* <DEDUP_REMOVED lines=16> */
[C---:B--2---:R-:W-:Y:S01]  /*6740*/  F2FP.SATFINITE.E4M3.F32.PACK_AB_MERGE_C R107, R8.reuse, R107, RZ ;  /* 0x0000006b086b723e */ /* 0x044fe200048070ff */
[----:B------:R-:W-:Y:S01]  /*6750*/  FADD.FTZ R8, R8, R3 ;  /* 0x0000000308087221 */ /* 0x000fe20000010000 */
[----:B------:R-:W-:Y:S02]  /*6760*/  IMAD.MOV.U32 R48, RZ, RZ, R87 ;  /* 0x000000ffff307224 */ /* 0x000fe400078e0057 */
[----:B------:R-:W-:Y:S01]  /*6770*/  F2FP.SATFINITE.E4M3.F32.PACK_AB_MERGE_C R201, R14, R105, R107 ;  /* 0x000000690ec9723e */ /* 0x000fe2000480706b */
[----:B------:R-:W-:Y:S02]  /*6780*/  IMAD.MOV.U32 R36, RZ, RZ, R87 ;  /* 0x000000ffff247224 */ /* 0x000fe400078e0057 */
[----:B------:R-:W2:Y:S01]  /*6790*/  MUFU.EX2 R37, R37 ;  /* 0x0000002500257308 */ /* 0x000ea20000000800 */
[----:B0-----:R-:W-:-:S01]  /*67a0*/  FADD.FTZ R2, R46, R53 ;  /* 0x000000352e027221 */ /* 0x001fc20000010000 */
[----:B------:R-:W-:-:S06]  /*67b0*/  IMAD.MOV.U32 R53, RZ, RZ, R87 ;  /* 0x000000ffff357224 */ /* 0x000fcc00078e0057 */
[----:B------:R-:W0:Y:S01]  /*67c0*/  MUFU.EX2 R6, R111 ;  /* 0x0000006f00067308 */ /* 0x000e220000000800 */
[----:B-1----:R-:W-:-:S07]  /*67d0*/  FADD.FTZ R3, R113, R8 ;  /* 0x0000000871037221 */ /* 0x002fce0000010000 */
[----:B------:R-:W1:Y:S01]  /*67e0*/  MUFU.EX2 R47, R47 ;  /* 0x0000002f002f7308 */ /* 0x000e620000000800 */
[----:B--2---:R-:W-:-:S07]  /*67f0*/  FADD.FTZ R2, R37, R2 ;  /* 0x0000000225027221 */ /* 0x004fce0000010000 */
[----:B------:R-:W2:Y:S01]  /*6800*/  MUFU.EX2 R52, R52 ;  /* 0x0000003400347308 */ /* 0x000ea20000000800 */
[----:B0-----:R-:W-:-:S07]  /*6810*/  FADD.FTZ R8, R6, R3 ;  /* 0x0000000306087221 */ /* 0x001fce0000010000 */
[----:B------:R-:W-:Y:S01]  /*6820*/  MUFU.EX2 R117, R117 ;  /* 0x0000007500757308 */ /* 0x000fe20000000800 */
[----:B-1----:R-:W-:-:S07]  /*6830*/  FADD.FTZ R3, R47, R2 ;  /* 0x000000022f037221 */ /* 0x002fce0000010000 */
[----:B------:R-:W0:Y:S01]  /*6840*/  MUFU.EX2 R102, R102 ;  /* 0x0000006600667308 */ /* 0x000e220000000800 */
[C---:B--2---:R-:W-:Y:S01]  /*6850*/  F2FP.SATFINITE.E4M3.F32.PACK_AB_MERGE_C R5, R52.reuse, R47, RZ ;  /* 0x0000002f3405723e */ /* 0x044fe200048070ff */
[----:B------:R-:W-:Y:S01]  /*6860*/  FADD.FTZ R3, R52, R3 ;  /* 0x0000000334037221 */ /* 0x000fe20000010000 */
[----:B------:R-:W-:Y:S02]  /*6870*/  IMAD.MOV.U32 R52, RZ, RZ, R87 ;  /* 0x000000ffff347224 */ /* 0x000fe400078e0057 */
[----:B------:R-:W-:Y:S01]  /*6880*/  F2FP.SATFINITE.E4M3.F32.PACK_AB_MERGE_C R202, R37, R46, R5 ;  /* 0x0000002e25ca723e */ /* 0x000fe20004807005 */
[--C-:B------:R-:W-:Y:S02]  /*6890*/  IMAD.MOV.U32 R47, RZ, RZ, R87.reuse ;  /* 0x000000ffff2f7224 */ /* 0x100fe400078e0057 */
[--C-:B------:R-:W-:Y:S02]  /*68a0*/  IMAD.MOV.U32 R46, RZ, RZ, R87.reuse ;  /* 0x000000ffff2e7224 */ /* 0x100fe400078e0057 */
[----:B------:R-:W-:Y:S01]  /*68b0*/  IMAD.MOV.U32 R37, RZ, RZ, R87 ;  /* 0x000000ffff257224 */ /* 0x000fe200078e0057 */
[----:B0-----:R-:W-:Y:S01]  /*68c0*/  F2FP.SATFINITE.E4M3.F32.PACK_AB_MERGE_C R7, R102, R117, RZ ;  /* 0x000000756607723e */ /* 0x001fe200048070ff */
        /* <DEDUP_REMOVED lines=40> */
[----:B------:R-:W-:-:S05]  /*6b50*/  ULDC UR54, c[0x0][0x988] ;  /* 0x0002620000367ab9 */ /* 0x000fca0000000800 */
.L_x_7325:
[----:B------:R-:W-:Y:S01]  /*6b60*/  ISETP.NE.AND P3, PT, RZ, UR43, PT ;  /* 0x0000002bff007c0c */ /* 0x000fe2000bf65270 */
[----:B------:R-:W-:-:S04]  /*6b70*/  UISETP.NE.AND UP0, UPT, UR57, 0x1, UPT ;  /* 0x000000013900788c */ /* 0x000fc8000bf05270 */
[----:B------:R-:W-:-:S04]  /*6b80*/  USEL UR45, URZ, 0x1, UP0 ;  /* 0x000000013f2d7887 */ /* 0x000fc80008000000 */
[----:B------:R-:W-:-:S04]  /*6b90*/  ULOP3.LUT UR45, UR58, UR45, URZ, 0x3c, !UPT ;  /* 0x0000002d3a2d7292 */ /* 0x000fc8000f8e3c3f */
[----:B------:R-:W-:Y:S08]  /*6ba0*/  @P3 BRA `(.L_x_7316) ;  /* 0x0000000000383947 */ /* 0x000ff00003800000 */
[----:B------:R-:W-:Y:S05]  /*6bb0*/  @!P0 BRA `(.L_x_7317) ;  /* 0x0000000000048947 */ /* 0x000fea0003800000 */
[----:B------:R-:W-:Y:S01]  /*6bc0*/  BPT.TRAP 0x1 ;  /* 0x000000040000795c */ /* 0x000fe20000300000 */
.L_x_7317:
        /* <DEDUP_REMOVED lines=9> */
.L_x_7318:
[----:B-1----:R-:W-:Y:S05]  /*6c60*/  @P2 BRA `(.L_x_7316) ;  /* 0x0000000000082947 */ /* 0x002fea0003800000 */
[----:B------:R-:W1:Y:S02]  /*6c70*/  SYNCS.PHASECHK.TRANS64.TRYWAIT P2, [UR6+0x2e830], R7 ;  /* 0x02e83007ff0075a7 */ /* 0x000e640008040146 */
[----:B-1----:R-:W-:Y:S05]  /*6c80*/  @!P2 BRA `(.L_x_7319) ;  /* 0x000001180030a947 */ /* 0x002fea0003800000 */
.L_x_7316:
        /* <DEDUP_REMOVED lines=186> */
.L_x_7321:
[----:B------:R-:W-:Y:S01]  /*7830*/  ULEA UR6, UR57, UR41, 0x3 ;  /* 0x0000002939067291 */ /* 0x000fe2000f8e183f */
[----:B------:R-:W-:-:S05]  /*7840*/  IMAD.U32 R7, RZ, RZ, UR58 ;  /* 0x0000003aff077e24 */ /* 0x000fca000f8e00ff */
[----:B------:R-:W-:-:S04]  /*7850*/  SHF.L.U32 R7, R7, 0x1f, RZ ;  /* 0x0000001f07077819 */ /* 0x000fc800000006ff */
[----:B------:R0:W1:Y:S01]  /*7860*/  SYNCS.PHASECHK.TRANS64.TRYWAIT P2, [UR6+0x2e850], R7 ;  /* 0x02e85007ff0075a7 */ /* 0x0000620008040146 */
[----:B------:R-:W-:Y:S05]  /*7870*/  @!P0 BRA `(.L_x_7322) ;  /* 0x0000000000048947 */ /* 0x000fea0003800000 */
[----:B------:R-:W-:Y:S01]  /*7880*/  BPT.TRAP 0x1 ;  /* 0x000000040000795c */ /* 0x000fe20000300000 */
.L_x_7322:
[----:B-1----:R-:W-:Y:S05]  /*7890*/  @P2 BRA `(.L_x_7320) ;  /* 0x0000000000082947 */ /* 0x002fea0003800000 */
[----:B------:R-:W1:Y:S02]  /*78a0*/  SYNCS.PHASECHK.TRANS64.TRYWAIT P2, [UR6+0x2e850], R7 ;  /* 0x02e85007ff0075a7 */ /* 0x000e640008040146 */
[----:B-1----:R-:W-:Y:S05]  /*78b0*/  @!P2 BRA `(.L_x_7323) ;  /* 0x0000010c003ca947 */ /* 0x002fea0003800000 */
.L_x_7320:
[----:B------:R-:W-:Y:S01]  /*78c0*/  USHF.L.U32 UR10, UR50, 0x7, URZ ;  /* 0x00000007320a7899 */ /* 0x000fe2000800063f */
[C---:B01----:R-:W-:Y:S01]  /*78d0*/  FMUL.FTZ R7, R0.reuse, R184 ;  /* 0x000000b800077220 */ /* 0x043fe20000410000 */
[C---:B------:R-:W-:Y:S01]  /*78e0*/  FMUL.FTZ R8, R0.reuse, R185 ;  /* 0x000000b900087220 */ /* 0x040fe20000410000 */
[C---:B------:R-:W-:Y:S01]  /*78f0*/  FMUL.FTZ R13, R0.reuse, R190 ;  /* 0x000000be000d7220 */ /* 0x040fe20000410000 */
[----:B------:R-:W-:Y:S01]  /*7900*/  UIMAD UR10, UR55, -0xe0, UR10 ;  /* 0xffffff20370a78a4 */ /* 0x000fe2000f8e020a */
[----:B------:R-:W-:Y:S02]  /*7910*/  IMAD.MOV.U32 R190, RZ, RZ, -0x2 ;  /* 0xfffffffeffbe7424 */ /* 0x000fe400078e00ff */
[C---:B------:R-:W-:Y:S01]  /*7920*/  FMUL.FTZ R11, R0.reuse, R188 ;  /* 0x000000bc000b7220 */ /* 0x040fe20000410000 */
[----:B------:R-:W0:Y:S01]  /*7930*/  MUFU.TANH R7, R7 ;  /* 0x0000000700077308 */ /* 0x000e220000002400 */
[----:B------:R-:W-:Y:S01]  /*7940*/  UIADD3 UR10, UR10, 0x1, UR48 ;  /* 0x000000010a0a7890 */ /* 0x000fe2000fffe030 */
[C---:B------:R-:W-:Y:S01]  /*7950*/  FMUL.FTZ R12, R0.reuse, R189 ;  /* 0x000000bd000c7220 */ /* 0x040fe20000410000 */
[C---:B------:R-:W-:Y:S01]  /*7960*/  FMUL.FTZ R15, R0.reuse, R192 ;  /* 0x000000c0000f7220 */ /* 0x040fe20000410000 */
[C---:B------:R-:W-:Y:S01]  /*7970*/  FMUL.FTZ R20, R0.reuse, R193 ;  /* 0x000000c100147220 */ /* 0x040fe20000410000 */
[----:B------:R-:W-:Y:S01]  /*7980*/  UIADD3 UR10, UR10, -UR49, URZ ;  /* 0x800000310a0a7290 */ /* 0x000fe2000fffe03f */
[C---:B------:R-:W-:Y:S01]  /*7990*/  FMUL.FTZ R185, R0.reuse, R196 ;  /* 0x000000c400b97220 */ /* 0x040fe20000410000 */
[C---:B------:R-:W-:Y:S01]  /*79a0*/  FMUL.FTZ R14, R0.reuse, R191 ;  /* 0x000000bf000e7220 */ /* 0x040fe20000410000 */
[----:B------:R-:W1:Y:S01]  /*79b0*/  MUFU.TANH R8, R8 ;  /* 0x0000000800087308 */ /* 0x000e620000002400 */
[C---:B------:R-:W-:Y:S01]  /*79c0*/  FMUL.FTZ R9, R0.reuse, R186 ;  /* 0x000000ba00097220 */ /* 0x040fe20000410000 */
[----:B------:R-:W-:Y:S01]  /*79d0*/  FMUL.FTZ R186, R0, R197 ;  /* 0x000000c500ba7220 */ /* 0x000fe20000410000 */
[----:B------:R-:W-:-:S02]  /*79e0*/  IMAD R189, R17, R190, UR10 ;  /* 0x0000000a11bd7e24 */ /* 0x000fc4000f8e02be */
[C---:B------:R-:W-:Y:S01]  /*79f0*/  FMUL.FTZ R190, R0.reuse, R128 ;  /* 0x0000008000be7220 */ /* 0x040fe20000410000 */
[C---:B------:R-:W-:Y:S01]  /*7a00*/  FMUL.FTZ R168, R0.reuse, R168 ;  /* 0x000000a800a87220 */ /* 0x040fe20000410000 */
[----:B------:R-:W-:Y:S01]  /*7a10*/  FMUL.FTZ R169, R0, R169 ;  /* 0x000000a900a97220 */ /* 0x000fe20000410000 */
[----:B------:R-:W-:Y:S01]  /*7a20*/  IMAD.IADD R189, R22, 0x1, R189 ;  /* 0x0000000116bd7824 */ /* 0x000fe200078e02bd */
[----:B------:R-:W2:Y:S01]  /*7a30*/  MUFU.TANH R11, R11 ;  /* 0x0000000b000b7308 */ /* 0x000ea20000002400 */
[C---:B------:R-:W-:Y:S01]  /*7a40*/  FMUL.FTZ R172, R0.reuse, R172 ;  /* 0x000000ac00ac7220 */ /* 0x040fe20000410000 */
[C---:B------:R-:W-:Y:S01]  /*7a50*/  FMUL.FTZ R173, R0.reuse, R173 ;  /* 0x000000ad00ad7220 */ /* 0x040fe20000410000 */
[C---:B------:R-:W-:Y:S01]  /*7a60*/  FMUL.FTZ R176, R0.reuse, R176 ;  /* 0x000000b000b07220 */ /* 0x040fe20000410000 */
[C---:B------:R-:W-:Y:S01]  /*7a70*/  ISETP.GT.AND P2, PT, R189.reuse, RZ, PT ;  /* 0x000000ffbd00720c */ /* 0x040fe20003f44270 */
[C---:B------:R-:W-:Y:S01]  /*7a80*/  FMUL.FTZ R177, R0.reuse, R177 ;  /* 0x000000b100b17220 */ /* 0x040fe20000410000 */
[----:B------:R-:W-:Y:S01]  /*7a90*/  ISETP.GT.AND P3, PT, R189, 0x1, PT ;  /* 0x00000001bd00780c */ /* 0x000fe20003f64270 */
[C---:B------:R-:W-:Y:S01]  /*7aa0*/  FMUL.FTZ R180, R0.reuse, R180 ;  /* 0x000000b400b47220 */ /* 0x040fe20000410000 */
[----:B------:R-:W3:Y:S01]  /*7ab0*/  MUFU.TANH R12, R12 ;  /* 0x0000000c000c7308 */ /* 0x000ee20000002400 */
[----:B0-----:R-:W-:Y:S01]  /*7ac0*/  FSEL R128, R7, -INF , P2 ;  /* 0xff80000007807808 */ /* 0x001fe20001000000 */
[C---:B------:R-:W-:Y:S01]  /*7ad0*/  FMUL.FTZ R181, R0.reuse, R181 ;  /* 0x000000b500b57220 */ /* 0x040fe20000410000 */
[C---:B------:R-:W-:Y:S01]  /*7ae0*/  ISETP.GT.AND P2, PT, R189.reuse, 0x8, PT ;  /* 0x00000008bd00780c */ /* 0x040fe20003f44270 */
[----:B------:R-:W-:Y:S01]  /*7af0*/  FMUL.FTZ R152, R0, R152 ;  /* 0x0000009800987220 */ /* 0x000fe20000410000 */
[----:B-1----:R-:W-:Y:S01]  /*7b00*/  FSEL R8, R8, -INF , P3 ;  /* 0xff80000008087808 */ /* 0x002fe20001800000 */
[----:B------:R-:W-:Y:S01]  /*7b10*/  FMUL.FTZ R153, R0, R153 ;  /* 0x0000009900997220 */ /* 0x000fe20000410000 */
[----:B------:R-:W-:Y:S01]  /*7b20*/  FMNMX.FTZ R191, R128, R5, !PT ;  /* 0x0000000580bf7209 */ /* 0x000fe20007810000 */
[----:B------:R-:W0:Y:S01]  /*7b30*/  MUFU.TANH R15, R15 ;  /* 0x0000000f000f7308 */ /* 0x000e220000002400 */
[----:B------:R-:W-:Y:S01]  /*7b40*/  ISETP.GT.AND P3, PT, R189, 0x9, PT ;  /* 0x00000009bd00780c */ /* 0x000fe20003f64270 */
[C---:B------:R-:W-:Y:S01]  /*7b50*/  FMUL.FTZ R156, R0.reuse, R156 ;  /* 0x0000009c009c7220 */ /* 0x040fe20000410000 */
[----:B--2---:R-:W-:Y:S01]  /*7b60*/  FSEL R11, R11, -INF , P2 ;  /* 0xff8000000b0b7808 */ /* 0x004fe20001000000 */
[----:B------:R-:W-:Y:S01]  /*7b70*/  FMUL.FTZ R157, R0, R157 ;  /* 0x0000009d009d7220 */ /* 0x000fe20000410000 */
[----:B------:R-:W-:Y:S01]  /*7b80*/  FMNMX.FTZ R192, R8, R191, !PT ;  /* 0x000000bf08c07209 */ /* 0x000fe20007810000 */
[----:B------:R-:W-:Y:S01]  /*7b90*/  FMUL.FTZ R160, R0, R160 ;  /* 0x000000a000a07220 */ /* 0x000fe20000410000 */
[----:B------:R-:W-:Y:S01]  /*7ba0*/  ISETP.GT.AND P2, PT, R189, 0x10, PT ;  /* 0x00000010bd00780c */ /* 0x000fe20003f44270 */
[----:B------:R-:W1:Y:S01]  /*7bb0*/  MUFU.TANH R20, R20 ;  /* 0x0000001400147308 */ /* 0x000e620000002400 */
[----:B---3--:R-:W-:Y:S01]  /*7bc0*/  FSEL R12, R12, -INF , P3 ;  /* 0xff8000000c0c7808 */ /* 0x008fe20001800000 */
[C---:B------:R-:W-:Y:S01]  /*7bd0*/  FMUL.FTZ R161, R0.reuse, R161 ;  /* 0x000000a100a17220 */ /* 0x040fe20000410000 */
[----:B------:R-:W-:Y:S01]  /*7be0*/  FMNMX.FTZ R191, R11, R192, !PT ;  /* 0x000000c00bbf7209 */ /* 0x000fe20007810000 */
[C---:B------:R-:W-:Y:S01]  /*7bf0*/  FMUL.FTZ R164, R0.reuse, R164 ;  /* 0x000000a400a47220 */ /* 0x040fe20000410000 */
[----:B------:R-:W-:Y:S01]  /*7c00*/  ISETP.GT.AND P3, PT, R189, 0x11, PT ;  /* 0x00000011bd00780c */ /* 0x000fe20003f64270 */
[C---:B------:R-:W-:Y:S01]  /*7c10*/  FMUL.FTZ R165, R0.reuse, R165 ;  /* 0x000000a500a57220 */ /* 0x040fe20000410000 */
[----:B------:R-:W-:Y:S01]  /*7c20*/  UIADD3 UR6, UR41, 0x400, URZ ;  /* 0x0000040029067890 */ /* 0x000fe2000fffe03f */
[----:B------:R-:W2:Y:S01]  /*7c30*/  MUFU.TANH R185, R185 ;  /* 0x000000b900b97308 */ /* 0x000ea20000002400 */
[----:B0-----:R-:W-:Y:S01]  /*7c40*/  FSEL R15, R15, -INF , P2 ;  /* 0xff8000000f0f7808 */ /* 0x001fe20001000000 */
[C---:B------:R-:W-:Y:S01]  /*7c50*/  FMUL.FTZ R136, R0.reuse, R136 ;  /* 0x0000008800887220 */ /* 0x040fe20000410000 */
[C---:B------:R-:W-:Y:S01]  /*7c60*/  ISETP.GT.AND P2, PT, R189.reuse, 0x18, PT ;  /* 0x00000018bd00780c */ /* 0x040fe20003f44270 */
[----:B------:R-:W-:Y:S01]  /*7c70*/  USHF.R.U32.HI UR6, URZ, 0x4, UR6 ;  /* 0x000000043f067899 */ /* 0x000fe20008011606 */
[C---:B------:R-:W-:Y:S01]  /*7c80*/  FMUL.FTZ R137, R0.reuse, R137 ;  /* 0x0000008900897220 */ /* 0x040fe20000410000 */
[C---:B------:R-:W-:Y:S01]  /*7c90*/  FMUL.FTZ R140, R0.reuse, R140 ;  /* 0x0000008c008c7220 */ /* 0x040fe20000410000 */
[----:B------:R-:W-:Y:S01]  /*7ca0*/  FMUL.FTZ R141, R0, R141 ;  /* 0x0000008d008d7220 */ /* 0x000fe20000410000 */
[----:B------:R-:W0:Y:S01]  /*7cb0*/  MUFU.TANH R186, R186 ;  /* 0x000000ba00ba7308 */ /* 0x000e220000002400 */
[----:B-1----:R-:W-:Y:S01]  /*7cc0*/  FSEL R20, R20, -INF , P3 ;  /* 0xff80000014147808 */ /* 0x002fe20001800000 */
[----:B------:R-:W-:Y:S01]  /*7cd0*/  ULOP3.LUT UR6, UR6, 0x3fff, URZ, 0xc0, !UPT ;  /* 0x00003fff06067892 */ /* 0x000fe2000f8ec03f */
[----:B------:R-:W-:Y:S01]  /*7ce0*/  ISETP.GT.AND P3, PT, R189, 0x19, PT ;  /* 0x00000019bd00780c */ /* 0x000fe20003f64270 */
[----:B------:R-:W-:Y:S01]  /*7cf0*/  WARPGROUP.ARRIVE ;  /* 0x00000000000079c5 */ /* 0x000fe20000000000 */
[C---:B------:R-:W-:Y:S01]  /*7d00*/  FMUL.FTZ R144, R0.reuse, R144 ;  /* 0x0000009000907220 */ /* 0x040fe20000410000 */
[----:B------:R-:W-:Y:S01]  /*7d10*/  ULOP3.LUT UR6, UR6, 0x10000, URZ, 0xfc, !UPT ;  /* 0x0001000006067892 */ /* 0x000fe2000f8efc3f */
[C---:B------:R-:W-:Y:S01]  /*7d20*/  FMUL.FTZ R145, R0.reuse, R145 ;  /* 0x0000009100917220 */ /* 0x040fe20000410000 */
[----:B------:R-:W1:Y:S01]  /*7d30*/  MUFU.TANH R168, R168 ;  /* 0x000000a800a87308 */ /* 0x000e620000002400 */
[----:B--2---:R-:W-:Y:S01]  /*7d40*/  FSEL R185, R185, -INF , P2 ;  /* 0xff800000b9b97808 */ /* 0x004fe20001000000 */
[----:B------:R-:W-:Y:S01]  /*7d50*/  UIMAD UR11, UR57, 0x700, UR6 ;  /* 0x00000700390b78a4 */ /* 0x000fe2000f8e0206 */
[C---:B------:R-:W-:Y:S01]  /*7d60*/  ISETP.GT.AND P2, PT, R189.reuse, 0x20, PT ;  /* 0x00000020bd00780c */ /* 0x040fe20003f44270 */
[----:B------:R-:W-:Y:S01]  /*7d70*/  UMOV UR7, 0xc0000010 ;  /* 0xc000001000077882 */ /* 0x000fe20000000000 */
[C---:B------:R-:W-:Y:S01]  /*7d80*/  FMUL.FTZ R148, R0.reuse, R148 ;  /* 0x0000009400947220 */ /* 0x040fe20000410000 */
[C---:B------:R-:W-:Y:S01]  /*7d90*/  FMUL.FTZ R149, R0.reuse, R149 ;  /* 0x0000009500957220 */ /* 0x040fe20000410000 */
[----:B------:R-:W-:Y:S01]  /*7da0*/  FMUL.FTZ R120, R0, R120 ;  /* 0x0000007800787220 */ /* 0x000fe20000410000 */
[----:B------:R2:W-:Y:S01]  /*7db0*/  MUFU.TANH R7, R190 ;  /* 0x000000be00077308 */ /* 0x0005e20000002400 */
[----:B0-----:R-:W-:Y:S01]  /*7dc0*/  FSEL R186, R186, -INF , P3 ;  /* 0xff800000baba7808 */ /* 0x001fe20001800000 */
[----:B------:R-:W-:Y:S01]  /*7dd0*/  UMOV UR6, UR11 ;  /* 0x0000000b00067c82 */ /* 0x000fe20008000000 */
[----:B------:R-:W-:Y:S01]  /*7de0*/  ISETP.GT.AND P3, PT, R189, 0x21, PT ;  /* 0x00000021bd00780c */ /* 0x000fe20003f64270 */
[----:B------:R-:W-:Y:S01]  /*7df0*/  QGMMA.64x128x32.F32.E4M3.E4M3 R24, R224, gdesc[UR4], R24, gsb0 ;  /* 0x01e00004e0187df3 */ /* 0x000fe20008000818 */
[C---:B------:R-:W-:Y:S01]  /*7e00*/  FMUL.FTZ R121, R0.reuse, R121 ;  /* 0x0000007900797220 */ /* 0x040fe20000410000 */
[C---:B------:R-:W-:Y:S01]  /*7e10*/  FMUL.FTZ R124, R0.reuse, R124 ;  /* 0x0000007c007c7220 */ /* 0x040fe20000410000 */
[----:B------:R-:W-:Y:S01]  /*7e20*/  FMUL.FTZ R125, R0, R125 ;  /* 0x0000007d007d7220 */ /* 0x000fe20000410000 */
[----:B------:R-:W0:Y:S01]  /*7e30*/  MUFU.TANH R169, R169 ;  /* 0x000000a900a97308 */ /* 0x000e220000002400 */
[----:B--2---:R-:W-:Y:S01]  /*7e40*/  FMNMX.FTZ R190, R12, R191, !PT ;  /* 0x000000bf0cbe7209 */ /* 0x004fe20007810000 */
[----:B------:R-:W-:Y:S01]  /*7e50*/  FMUL.FTZ R129, R0, R129 ;  /* 0x0000008100817220 */ /* 0x000fe20000410000 */
[----:B-1----:R-:W-:Y:S01]  /*7e60*/  FSEL R168, R168, -INF , P2 ;  /* 0xff800000a8a87808 */ /* 0x002fe20001000000 */
[C---:B------:R-:W-:Y:S01]  /*7e70*/  FMUL.FTZ R132, R0.reuse, R132 ;  /* 0x0000008400847220 */ /* 0x040fe20000410000 */
[----:B------:R-:W-:Y:S01]  /*7e80*/  FMNMX.FTZ R191, R15, R190, !PT ;  /* 0x000000be0fbf7209 */ /* 0x000fe20007810000 */
[----:B------:R-:W-:Y:S01]  /*7e90*/  FMUL.FTZ R133, R0, R133 ;  /* 0x0000008500857220 */ /* 0x000fe20000410000 */
[----:B------:R-:W-:Y:S01]  /*7ea0*/  ISETP.GT.AND P2, PT, R189, 0x28, PT ;  /* 0x00000028bd00780c */ /* 0x000fe20003f44270 */
[----:B------:R-:W1:Y:S01]  /*7eb0*/  MUFU.TANH R172, R172 ;  /* 0x000000ac00ac7308 */ /* 0x000e620000002400 */
[----:B------:R-:W-:Y:S01]  /*7ec0*/  FMNMX.FTZ R190, R20, R191, !PT ;  /* 0x000000bf14be7209 */ /* 0x000fe20007810000 */
[C---:B------:R-:W-:Y:S01]  /*7ed0*/  FMUL.FTZ R104, R0.reuse, R104 ;  /* 0x0000006800687220 */ /* 0x040fe20000410000 */
[C---:B------:R-:W-:Y:S01]  /*7ee0*/  FMUL.FTZ R105, R0.reuse, R105 ;  /* 0x0000006900697220 */ /* 0x040fe20000410000 */
[C---:B------:R-:W-:Y:S01]  /*7ef0*/  FMUL.FTZ R108, R0.reuse, R108 ;  /* 0x0000006c006c7220 */ /* 0x040fe20000410000 */
[----:B------:R-:W-:Y:S01]  /*7f00*/  FMNMX.FTZ R191, R185, R190, !PT ;  /* 0x000000beb9bf7209 */ /* 0x000fe20007810000 */
[C---:B------:R-:W-:Y:S01]  /*7f10*/  FMUL.FTZ R109, R0.reuse, R109 ;  /* 0x0000006d006d7220 */ /* 0x040fe20000410000 */
[----:B------:R-:W-:Y:S01]  /*7f20*/  FMUL.FTZ R112, R0, R112 ;  /* 0x0000007000707220 */ /* 0x000fe20000410000 */
[----:B------:R-:W2:Y:S01]  /*7f30*/  MUFU.TANH R173, R173 ;  /* 0x000000ad00ad7308 */ /* 0x000ea20000002400 */
[----:B------:R-:W-:Y:S01]  /*7f40*/  FMNMX.FTZ R191, R186, R191, !PT ;  /* 0x000000bfbabf7209 */ /* 0x000fe20007810000 */
[C---:B------:R-:W-:Y:S01]  /*7f50*/  FMUL.FTZ R113, R0.reuse, R113 ;  /* 0x0000007100717220 */ /* 0x040fe20000410000 */
[----:B0-----:R-:W-:Y:S01]  /*7f60*/  FSEL R169, R169, -INF , P3 ;  /* 0xff800000a9a97808 */ /* 0x001fe20001800000 */
[----:B------:R-:W-:Y:S01]  /*7f70*/  FMUL.FTZ R116, R0, R116 ;  /* 0x0000007400747220 */ /* 0x000fe20000410000 */
[----:B------:R-:W-:Y:S01]  /*7f80*/  FMNMX.FTZ R190, R168, R191, !PT ;  /* 0x000000bfa8be7209 */ /* 0x000fe20007810000 */
[----:B------:R-:W-:Y:S01]  /*7f90*/  FMUL.FTZ R117, R0, R117 ;  /* 0x0000007500757220 */ /* 0x000fe20000410000 */
[----:B------:R-:W-:Y:S01]  /*7fa0*/  ISETP.GT.AND P3, PT, R189, 0x29, PT ;  /* 0x00000029bd00780c */ /* 0x000fe20003f64270 */
[----:B------:R-:W0:Y:S01]  /*7fb0*/  MUFU.TANH R176, R176 ;  /* 0x000000b000b07308 */ /* 0x000e220000002400 */
[----:B-1----:R-:W-:Y:S01]  /*7fc0*/  FSEL R172, R172, -INF , P2 ;  /* 0xff800000acac7808 */ /* 0x002fe20001000000 */
[C---:B------:R-:W-:Y:S01]  /*7fd0*/  FMUL.FTZ R88, R0.reuse, R88 ;  /* 0x0000005800587220 */ /* 0x040fe20000410000 */
[----:B------:R-:W-:Y:S01]  /*7fe0*/  FMNMX.FTZ R191, R169, R190, !PT ;  /* 0x000000bea9bf7209 */ /* 0x000fe20007810000 */
[C---:B------:R-:W-:Y:S01]  /*7ff0*/  FMUL.FTZ R193, R0.reuse, R96 ;  /* 0x0000006000c17220 */ /* 0x040fe20000410000 */
[----:B------:R-:W-:Y:S01]  /*8000*/  ISETP.GT.AND P2, PT, R189, 0x30, PT ;  /* 0x00000030bd00780c */ /* 0x000fe20003f44270 */
[----:B------:R-:W-:Y:S01]  /*8010*/  FMUL.FTZ R21, R0, R194 ;  /* 0x000000c200157220 */ /* 0x000fe20000410000 */
[----:B------:R-:W-:Y:S01]  /*8020*/  FMNMX.FTZ R190, R172, R191, !PT ;  /* 0x000000bfacbe7209 */ /* 0x000fe20007810000 */
[----:B------:R-:W1:Y:S01]  /*8030*/  MUFU.TANH R177, R177 ;  /* 0x000000b100b17308 */ /* 0x000e620000002400 */
[----:B--2---:R-:W-:Y:S01]  /*8040*/  FSEL R173, R173, -INF , P3 ;  /* 0xff800000adad7808 */ /* 0x004fe20001800000 */
[----:B------:R-:W-:Y:S01]  /*8050*/  UIADD3 UR6, UR11, 0x100, URZ ;  /* 0x000001000b067890 */ /* 0x000fe2000fffe03f */
[----:B------:R-:W-:Y:S01]  /*8060*/  ISETP.GT.AND P3, PT, R189, 0x31, PT ;  /* 0x00000031bd00780c */ /* 0x000fe20003f64270 */
[----:B------:R-:W-:Y:S01]  /*8070*/  UMOV UR7, 0xc0000010 ;  /* 0xc000001000077882 */ /* 0x000fe20000000000 */
[----:B------:R-:W-:Y:S01]  /*8080*/  FMNMX.FTZ R191, R173, R190, !PT ;  /* 0x000000beadbf7209 */ /* 0x000fe20007810000 */
[----:B------:R-:W-:Y:S01]  /*8090*/  FMUL.FTZ R10, R0, R187 ;  /* 0x000000bb000a7220 */ /* 0x000fe20000410000 */
[----:B------:R-:W-:Y:S01]  /*80a0*/  UMOV UR10, UR54 ;  /* 0x00000036000a7c82 */ /* 0x000fe20008000000 */
[----:B------:R-:W2:Y:S01]  /*80b0*/  MUFU.TANH R180, R180 ;  /* 0x000000b400b47308 */ /* 0x000ea20000002400 */
[----:B0-----:R-:W-:Y:S01]  /*80c0*/  FSEL R176, R176, -INF , P2 ;  /* 0xff800000b0b07808 */ /* 0x001fe20001000000 */
[C---:B------:R-:W-:Y:S01]  /*80d0*/  FMUL.FTZ R184, R0.reuse, R195 ;  /* 0x000000c300b87220 */ /* 0x040fe20000410000 */
[----:B------:R-:W-:Y:S01]  /*80e0*/  ISETP.GT.AND P2, PT, R189, 0x38, PT ;  /* 0x00000038bd00780c */ /* 0x000fe20003f44270 */
[----:B------:R-:W-:Y:S01]  /*80f0*/  FMUL.FTZ R187, R0, R198 ;  /* 0x000000c600bb7220 */ /* 0x000fe20000410000 */
[----:B------:R-:W-:Y:S01]  /*8100*/  FMNMX.FTZ R190, R176, R191, !PT ;  /* 0x000000bfb0be7209 */ /* 0x000fe20007810000 */
[C---:B------:R-:W-:Y:S01]  /*8110*/  FMUL.FTZ R188, R0.reuse, R199 ;  /* 0x000000c700bc7220 */ /* 0x040fe20000410000 */
[C---:B------:R-:W-:Y:S01]  /*8120*/  FMUL.FTZ R170, R0.reuse, R170 ;  /* 0x000000aa00aa7220 */ /* 0x040fe20000410000 */
[----:B------:R-:W0:Y:S01]  /*8130*/  MUFU.TANH R181, R181 ;  /* 0x000000b500b57308 */ /* 0x000e220000002400 */
[----:B-1----:R-:W-:Y:S01]  /*8140*/  FSEL R177, R177, -INF , P3 ;  /* 0xff800000b1b17808 */ /* 0x002fe20001800000 */
[C---:B------:R-:W-:Y:S01]  /*8150*/  FMUL.FTZ R171, R0.reuse, R171 ;  /* 0x000000ab00ab7220 */ /* 0x040fe20000410000 */
[----:B------:R-:W-:Y:S01]  /*8160*/  ISETP.GT.AND P3, PT, R189, 0x39, PT ;  /* 0x00000039bd00780c */ /* 0x000fe20003f64270 */
[C---:B------:R-:W-:Y:S01]  /*8170*/  FMUL.FTZ R174, R0.reuse, R174 ;  /* 0x000000ae00ae7220 */ /* 0x040fe20000410000 */
[----:B------:R-:W-:Y:S01]  /*8180*/  FMNMX.FTZ R191, R177, R190, !PT ;  /* 0x000000beb1bf7209 */ /* 0x000fe20007810000 */
[C---:B------:R-:W-:Y:S01]  /*8190*/  FMUL.FTZ R175, R0.reuse, R175 ;  /* 0x000000af00af7220 */ /* 0x040fe20000410000 */
[----:B------:R-:W-:Y:S01]  /*81a0*/  FMUL.FTZ R178, R0, R178 ;  /* 0x000000b200b27220 */ /* 0x000fe20000410000 */
[----:B------:R-:W1:Y:S01]  /*81b0*/  MUFU.TANH R152, R152 ;  /* 0x0000009800987308 */ /* 0x000e620000002400 */
[----:B--2---:R-:W-:Y:S01]  /*81c0*/  FSEL R180, R180, -INF , P2 ;  /* 0xff800000b4b47808 */ /* 0x004fe20001000000 */
[C---:B------:R-:W-:Y:S01]  /*81d0*/  FMUL.FTZ R179, R0.reuse, R179 ;  /* 0x000000b300b37220 */ /* 0x040fe20000410000 */
[----:B------:R-:W-:Y:S01]  /*81e0*/  ISETP.GT.AND P2, PT, R189, 0x40, PT ;  /* 0x00000040bd00780c */ /* 0x000fe20003f44270 */
[----:B------:R-:W-:Y:S01]  /*81f0*/  FMUL.FTZ R182, R0, R182 ;  /* 0x000000b600b67220 */ /* 0x000fe20000410000 */
        /* <DEDUP_REMOVED lines=26> */
[----:B------:R-:W-:Y:S01]  /*83a0*/  FMUL.FTZ R146, R0, R146 ;  /* 0x0000009200927220 */ /* 0x000fe20000410000 */
        /* <DEDUP_REMOVED lines=50> */
[----:B------:R-:W-:-:S02]  /*86d0*/  WARPGROUP.DEPBAR.LE gsb0, 0x0 ;  /* 0x00008000000079c5 */ /* 0x000fc40000010000 */
[----:B------:R-:W-:Y:S01]  /*86e0*/  ISETP.GT.AND P2, PT, R189, 0x68, PT ;  /* 0x00000068bd00780c */ /* 0x000fe20003f44270 */
[----:B------:R-:W-:Y:S01]  /*86f0*/  WARPGROUP.ARRIVE ;  /* 0x00000000000079c5 */ /* 0x000fe20000000000 */
[----:B------:R-:W-:Y:S02]  /*8700*/  FMNMX.FTZ R190, R136, R191, !PT ;  /* 0x000000bf88be7209 */ /* 0x000fe40007810000 */
[----:B------:R-:W0:Y:S01]  /*8710*/  MUFU.TANH R141, R141 ;  /* 0x0000008d008d7308 */ /* 0x000e220000002400 */
[----:B-1----:R-:W-:Y:S02]  /*8720*/  FSEL R137, R137, -INF , P3 ;  /* 0xff80000089897808 */ /* 0x002fe40001800000 */
[----:B------:R-:W-:Y:S01]  /*8730*/  ISETP.GT.AND P3, PT, R189, 0x69, PT ;  /* 0x00000069bd00780c */ /* 0x000fe20003f64270 */
[----:B------:R-:W-:Y:S01]  /*8740*/  QGMMA.64x128x32.F32.E4M3.E4M3 R24, R220, gdesc[UR4], R24, gsb0 ;  /* 0x01e00004dc187df3 */ /* 0x000fe20008000818 */
[----:B------:R-:W-:Y:S01]  /*8750*/  FMNMX.FTZ R191, R137, R190, !PT ;  /* 0x000000be89bf7209 */ /* 0x000fe20007810000 */
[----:B------:R-:W-:-:S02]  /*8760*/  UIADD3 UR6, UR11, 0x200, URZ ;  /* 0x000002000b067890 */ /* 0x000fc4000fffe03f */
        /* <DEDUP_REMOVED lines=36> */
[----:B------:R-:W-:Y:S01]  /*89b0*/  FMNMX.FTZ R190, R124, R191, !PT ;  /* 0x000000bf7cbe7209 */ /* 0x000fe20007810000 */
[----:B------:R-:W-:Y:S01]  /*89c0*/  FMUL.FTZ R191, R0, R92 ;  /* 0x0000005c00bf7220 */ /* 0x000fe20000410000 */
[----:B------:R-:W-:Y:S01]  /*89d0*/  FSEL R7, R7, -INF , P2 ;  /* 0xff80000007077808 */ /* 0x000fe20001000000 */
[----:B------:R-:W1:Y:S01]  /*89e0*/  MUFU.TANH R132, R132 ;  /* 0x0000008400847308 */ /* 0x000e620000002400 */
[----:B--2---:R-:W-:Y:S02]  /*89f0*/  FSEL R125, R125, -INF , P3 ;  /* 0xff8000007d7d7808 */ /* 0x004fe40001800000 */
[----:B------:R-:W-:-:S02]  /*8a00*/  ISETP.GT.AND P3, PT, R189, 0x91, PT ;  /* 0x00000091bd00780c */ /* 0x000fc40003f64270 */
[----:B------:R-:W-:Y:S02]  /*8a10*/  FMNMX.FTZ R190, R125, R190, !PT ;  /* 0x000000be7dbe7209 */ /* 0x000fe40007810000 */
[----:B------:R-:W-:Y:S01]  /*8a20*/  ISETP.GT.AND P2, PT, R189, 0x98, PT ;  /* 0x00000098bd00780c */ /* 0x000fe20003f44270 */
[----:B------:R-:W2:Y:S01]  /*8a30*/  MUFU.TANH R133, R133 ;  /* 0x0000008500857308 */ /* 0x000ea20000002400 */
[----:B0-----:R-:W-:Y:S02]  /*8a40*/  FSEL R129, R129, -INF , P3 ;  /* 0xff80000081817808 */ /* 0x001fe40001800000 */
[----:B------:R-:W-:Y:S01]  /*8a50*/  FMNMX.FTZ R192, R7, R190, !PT ;  /* 0x000000be07c07209 */ /* 0x000fe20007810000 */
[----:B------:R-:W-:Y:S01]  /*8a60*/  FMUL.FTZ R190, R0, R89 ;  /* 0x0000005900be7220 */ /* 0x000fe20000410000 */
[----:B------:R-:W-:Y:S02]  /*8a70*/  ISETP.GT.AND P3, PT, R189, 0x99, PT ;  /* 0x00000099bd00780c */ /* 0x000fe40003f64270 */
[----:B------:R-:W-:Y:S01]  /*8a80*/  FMNMX.FTZ R89, R129, R192, !PT ;  /* 0x000000c081597209 */ /* 0x000fe20007810000 */
[----:B------:R-:W0:Y:S01]  /*8a90*/  MUFU.TANH R104, R104 ;  /* 0x0000006800687308 */ /* 0x000e220000002400 */
[----:B-1----:R-:W-:-:S02]  /*8aa0*/  FSEL R132, R132, -INF , P2 ;  /* 0xff80000084847808 */ /* 0x002fc40001000000 */
        /* <DEDUP_REMOVED lines=13> */
[----:B------:R-:W-:-:S05]  /*8b80*/  ISETP.GT.AND P3, PT, R189, 0xa9, PT ;  /* 0x000000a9bd00780c */ /* 0x000fca0003f64270 */
[----:B------:R-:W1:Y:S01]  /*8b90*/  MUFU.TANH R112, R112 ;  /* 0x0000007000707308 */ /* 0x000e620000002400 */
[----:B--2---:R-:W-:Y:S02]  /*8ba0*/  FSEL R89, R108, -INF , P2 ;  /* 0xff8000006c597808 */ /* 0x004fe40001000000 */
[----:B------:R-:W-:Y:S02]  /*8bb0*/  FMNMX.FTZ R108, R105, R92, !PT ;  /* 0x0000005c696c7209 */ /* 0x000fe40007810000 */
[----:B------:R-:W-:Y:S02]  /*8bc0*/  ISETP.GT.AND P2, PT, R189, 0xb0, PT ;  /* 0x000000b0bd00780c */ /* 0x000fe40003f44270 */
[----:B------:R-:W-:Y:S01]  /*8bd0*/  FMNMX.FTZ R93, R89, R108, !PT ;  /* 0x0000006c595d7209 */ /* 0x000fe20007810000 */
[----:B------:R-:W2:Y:S01]  /*8be0*/  MUFU.TANH R113, R113 ;  /* 0x0000007100717308 */ /* 0x000ea20000002400 */
[----:B0-----:R-:W-:Y:S02]  /*8bf0*/  FSEL R92, R109, -INF , P3 ;  /* 0xff8000006d5c7808 */ /* 0x001fe40001800000 */
[----:B------:R-:W-:-:S02]  /*8c00*/  ISETP.GT.AND P3, PT, R189, 0xb1, PT ;  /* 0x000000b1bd00780c */ /* 0x000fc40003f64270 */
[----:B------:R-:W-:-:S03]  /*8c10*/  FMNMX.FTZ R109, R92, R93, !PT ;  /* 0x0000005d5c6d7209 */ /* 0x000fc60007810000 */
[----:B------:R-:W0:Y:S01]  /*8c20*/  MUFU.TANH R116, R116 ;  /* 0x0000007400747308 */ /* 0x000e220000002400 */
[----:B-1----:R-:W-:Y:S01]  /*8c30*/  FSEL R96, R112, -INF , P2 ;  /* 0xff80000070607808 */ /* 0x002fe20001000000 */
[----:B------:R-:W-:Y:S01]  /*8c40*/  FMUL.FTZ R112, R0, R97 ;  /* 0x0000006100707220 */ /* 0x000fe20000410000 */
[----:B------:R-:W-:Y:S01]  /*8c50*/  ISETP.GT.AND P2, PT, R189, 0xb8, PT ;  /* 0x000000b8bd00780c */ /* 0x000fe20003f44270 */
[----:B------:R-:W-:Y:S02]  /*8c60*/  WARPGROUP.DEPBAR.LE gsb0, 0x0 ;  /* 0x00008000000079c5 */ /* 0x000fe40000010000 */
[----:B------:R-:W-:Y:S01]  /*8c70*/  FMNMX.FTZ R108, R96, R109, !PT ;  /* 0x0000006d606c7209 */ /* 0x000fe20007810000 */
[----:B------:R-:W-:Y:S01]  /*8c80*/  WARPGROUP.ARRIVE ;  /* 0x00000000000079c5 */ /* 0x000fe20000000000 */
[----:B------:R-:W1:Y:S01]  /*8c90*/  MUFU.TANH R117, R117 ;  /* 0x0000007500757308 */ /* 0x000e620000002400 */
[----:B--2---:R-:W-:Y:S01]  /*8ca0*/  FSEL R93, R113, -INF , P3 ;  /* 0xff800000715d7808 */ /* 0x004fe20001800000 */
[----:B------:R-:W-:Y:S01]  /*8cb0*/  FMUL.FTZ R113, R0, R100 ;  /* 0x0000006400717220 */ /* 0x000fe20000410000 */
[----:B------:R-:W-:-:S02]  /*8cc0*/  ISETP.GT.AND P3, PT, R189, 0xb9, PT ;  /* 0x000000b9bd00780c */ /* 0x000fc40003f64270 */
[----:B------:R-:W-:Y:S01]  /*8cd0*/  FMNMX.FTZ R194, R93, R108, !PT ;  /* 0x0000006c5dc27209 */ /* 0x000fe20007810000 */
[----:B------:R-:W-:Y:S01]  /*8ce0*/  QGMMA.64x128x32.F32.E4M3.E4M3 R24, R216, gdesc[UR4], R24, gsb0 ;  /* 0x01e00004d8187df3 */ /* 0x000fe20008000818 */
[----:B------:R-:W-:Y:S01]  /*8cf0*/  UIADD3 UR6, UR11, 0x300, URZ ;  /* 0x000003000b067890 */ /* 0x000fe2000fffe03f */
[----:B------:R-:W2:Y:S01]  /*8d00*/  MUFU.TANH R88, R88 ;  /* 0x0000005800587308 */ /* 0x000ea20000002400 */
[----:B0-----:R-:W-:Y:S01]  /*8d10*/  FSEL R97, R116, -INF , P2 ;  /* 0xff80000074617808 */ /* 0x001fe20001000000 */
[----:B------:R-:W-:Y:S01]  /*8d20*/  UMOV UR7, 0xc0000010 ;  /* 0xc000001000077882 */ /* 0x000fe20000000000 */
        /* <DEDUP_REMOVED lines=8> */
[----:B------:R-:W-:-:S05]  /*8db0*/  ISETP.GT.AND P2, PT, R189, 0xc8, PT ;  /* 0x000000c8bd00780c */ /* 0x000fca0003f44270 */
[----:B------:R-:W2:Y:S01]  /*8dc0*/  MUFU.TANH R192, R192 ;  /* 0x000000c000c07308 */ /* 0x000ea20000002400 */
[----:B0-----:R-:W-:Y:S02]  /*8dd0*/  FSEL R109, R190, -INF , P3 ;  /* 0xff800000be6d7808 */ /* 0x001fe40001800000 */
[----:B------:R-:W-:-:S05]  /*8de0*/  ISETP.GT.AND P3, PT, R189, 0xc9, PT ;  /* 0x000000c9bd00780c */ /* 0x000fca0003f64270 */
[----:B------:R-:W0:Y:S08]  /*8df0*/  MUFU.TANH R193, R193 ;  /* 0x000000c100c17308 */ /* 0x000e300000002400 */
[----:B------:R3:W4:Y:S08]  /*8e00*/  MUFU.TANH R116, R112 ;  /* 0x0000007000747308 */ /* 0x0007300000002400 */
[----:B------:R5:W4:Y:S01]  /*8e10*/  MUFU.TANH R88, R113 ;  /* 0x0000007100587308 */ /* 0x000b220000002400 */
[----:B---3--:R-:W-:Y:S01]  /*8e20*/  FMNMX.FTZ R112, R100, R117, !PT ;  /* 0x0000007564707209 */ /* 0x008fe20007810000 */
[----:B------:R-:W-:Y:S01]  /*8e30*/  FMUL.FTZ R117, R0, R101 ;  /* 0x0000006500757220 */ /* 0x000fe20000410000 */
[----:B-1----:R-:W-:-:S02]  /*8e40*/  FSEL R101, R191, -INF , P2 ;  /* 0xff800000bf657808 */ /* 0x002fc40001000000 */
[----:B------:R-:W-:Y:S02]  /*8e50*/  FMNMX.FTZ R194, R109, R112, !PT ;  /* 0x000000706dc27209 */ /* 0x000fe40007810000 */
[----:B------:R-:W-:Y:S01]  /*8e60*/  ISETP.GT.AND P2, PT, R189, 0xd0, PT ;  /* 0x000000d0bd00780c */ /* 0x000fe20003f44270 */
[----:B------:R1:W3:Y:S01]  /*8e70*/  MUFU.TANH R190, R117 ;  /* 0x0000007500be7308 */ /* 0x0002e20000002400 */
[----:B--2---:R-:W-:Y:S01]  /*8e80*/  FSEL R112, R192, -INF , P3 ;  /* 0xff800000c0707808 */ /* 0x004fe20001800000 */
[----:B-----5:R-:W-:Y:S01]  /*8e90*/  FMUL.FTZ R113, R0, R110 ;  /* 0x0000006e00717220 */ /* 0x020fe20000410000 */
[----:B------:R-:W-:Y:S02]  /*8ea0*/  FMNMX.FTZ R191, R101, R194, !PT ;  /* 0x000000c265bf7209 */ /* 0x000fe40007810000 */
[----:B------:R-:W-:Y:S02]  /*8eb0*/  ISETP.GT.AND P3, PT, R189, 0xd1, PT ;  /* 0x000000d1bd00780c */ /* 0x000fe40003f64270 */
[----:B0-----:R-:W-:Y:S01]  /*8ec0*/  FSEL R110, R193, -INF , P2 ;  /* 0xff800000c16e7808 */ /* 0x001fe20001000000 */
[----:B------:R-:W0:Y:S01]  /*8ed0*/  MUFU.TANH R9, R9 ;  /* 0x0000000900097308 */ /* 0x000e220000002400 */
[----:B------:R-:W-:Y:S01]  /*8ee0*/  FMNMX.FTZ R191, R112, R191, !PT ;  /* 0x000000bf70bf7209 */ /* 0x000fe20007810000 */
[----:B-1----:R-:W-:Y:S01]  /*8ef0*/  FMUL.FTZ R117, R0, R111 ;  /* 0x0000006f00757220 */ /* 0x002fe20000410000 */
[----:B------:R-:W-:-:S02]  /*8f00*/  ISETP.GT.AND P2, PT, R189, 0xd8, PT ;  /* 0x000000d8bd00780c */ /* 0x000fc40003f44270 */
[----:B----4-:R-:W-:Y:S02]  /*8f10*/  FSEL R116, R116, -INF , P3 ;  /* 0xff80000074747808 */ /* 0x010fe40001800000 */
[----:B------:R-:W-:Y:S01]  /*8f20*/  FMNMX.FTZ R191, R110, R191, !PT ;  /* 0x000000bf6ebf7209 */ /* 0x000fe20007810000 */
[----:B------:R-:W1:Y:S01]  /*8f30*/  MUFU.TANH R10, R10 ;  /* 0x0000000a000a7308 */ /* 0x000e620000002400 */
[----:B------:R-:W-:Y:S02]  /*8f40*/  FSEL R111, R88, -INF , P2 ;  /* 0xff800000586f7808 */ /* 0x000fe40001000000 */
[C---:B------:R-:W-:Y:S01]  /*8f50*/  ISETP.GT.AND P3, PT, R189.reuse, 0xd9, PT ;  /* 0x000000d9bd00780c */ /* 0x040fe20003f64270 */
[----:B------:R-:W-:Y:S01]  /*8f60*/  VIADD R189, R189, 0x8 ;  /* 0x00000008bdbd7836 */ /* 0x000fe20000000000 */
[----:B------:R-:W-:Y:S02]  /*8f70*/  FMNMX.FTZ R88, R116, R191, !PT ;  /* 0x000000bf74587209 */ /* 0x000fe40007810000 */
[----:B---3--:R-:W-:Y:S01]  /*8f80*/  FSEL R190, R190, -INF , P3 ;  /* 0xff800000bebe7808 */ /* 0x008fe20001800000 */
[----:B------:R-:W2:Y:S01]  /*8f90*/  MUFU.TANH R13, R13 ;  /* 0x0000000d000d7308 */ /* 0x000ea20000002400 */
[----:B------:R-:W-:-:S02]  /*8fa0*/  FMNMX.FTZ R191, R111, R88, !PT ;  /* 0x000000586fbf7209 */ /* 0x000fc40007810000 */
[C---:B------:R-:W-:Y:S02]  /*8fb0*/  ISETP.GT.AND P3, PT, R189.reuse, RZ, PT ;  /* 0x000000ffbd00720c */ /* 0x040fe40003f64270 */
[----:B------:R-:W-:Y:S02]  /*8fc0*/  FMNMX.FTZ R191, R190, R191, !PT ;  /* 0x000000bfbebf7209 */ /* 0x000fe40007810000 */
[----:B------:R-:W-:Y:S01]  /*8fd0*/  ISETP.GT.AND P4, PT, R189, 0x1, PT ;  /* 0x00000001bd00780c */ /* 0x000fe20003f84270 */
[----:B------:R-:W3:Y:S01]  /*8fe0*/  MUFU.TANH R14, R14 ;  /* 0x0000000e000e7308 */ /* 0x000ee20000002400 */
[----:B0-----:R-:W-:Y:S01]  /*8ff0*/  FSEL R9, R9, -INF , P3 ;  /* 0xff80000009097808 */ /* 0x001fe20001800000 */
[----:B------:R-:W0:Y:S01]  /*9000*/  SHFL.BFLY PT, R88, R191, 0x2, 0x1f ;  /* 0x0c401f00bf587f89 */ /* 0x000e2200000e0000 */
[----:B------:R-:W-:Y:S02]  /*9010*/  ISETP.GT.AND P3, PT, R189, 0x8, PT ;  /* 0x00000008bd00780c */ /* 0x000fe40003f64270 */
[----:B-1----:R-:W-:-:S02]  /*9020*/  FSEL R10, R10, -INF , P4 ;  /* 0xff8000000a0a7808 */ /* 0x002fc40002000000 */
[----:B------:R-:W-:Y:S01]  /*9030*/  FMNMX.FTZ R195, R9, R6, !PT ;  /* 0x0000000609c37209 */ /* 0x000fe20007810000 */
[----:B------:R-:W1:Y:S01]  /*9040*/  MUFU.TANH R21, R21 ;  /* 0x0000001500157308 */ /* 0x000e620000002400 */
[----:B------:R-:W-:Y:S02]  /*9050*/  ISETP.GT.AND P4, PT, R189, 0x9, PT ;  /* 0x00000009bd00780c */ /* 0x000fe40003f84270 */
[----:B--2---:R-:W-:Y:S02]  /*9060*/  FSEL R13, R13, -INF , P3 ;  /* 0xff8000000d0d7808 */ /* 0x004fe40001800000 */
[----:B------:R-:W-:-:S03]  /*9070*/  ISETP.GT.AND P3, PT, R189, 0x10, PT ;  /* 0x00000010bd00780c */ /* 0x000fc60003f64270 */
[----:B------:R-:W2:Y:S01]  /*9080*/  MUFU.TANH R184, R184 ;  /* 0x000000b800b87308 */ /* 0x000ea20000002400 */
[----:B---3--:R-:W-:Y:S02]  /*9090*/  FSEL R14, R14, -INF , P4 ;  /* 0xff8000000e0e7808 */ /* 0x008fe40002000000 */
[----:B------:R-:W-:-:S05]  /*90a0*/  ISETP.GT.AND P4, PT, R189, 0x11, PT ;  /* 0x00000011bd00780c */ /* 0x000fca0003f84270 */
[----:B------:R-:W3:Y:S01]  /*90b0*/  MUFU.TANH R187, R187 ;  /* 0x000000bb00bb7308 */ /* 0x000ee20000002400 */
[----:B-1----:R-:W-:Y:S02]  /*90c0*/  FSEL R21, R21, -INF , P3 ;  /* 0xff80000015157808 */ /* 0x002fe40001800000 */
[----:B0-----:R-:W-:Y:S02]  /*90d0*/  FMNMX.FTZ R88, R191, R88, !PT ;  /* 0x00000058bf587209 */ /* 0x001fe40007810000 */
[----:B------:R-:W-:-:S03]  /*90e0*/  ISETP.GT.AND P3, PT, R189, 0x18, PT ;  /* 0x00000018bd00780c */ /* 0x000fc60003f64270 */
[----:B------:R-:W0:Y:S01]  /*90f0*/  SHFL.BFLY PT, R191, R88, 0x1, 0x1f ;  /* 0x0c201f0058bf7f89 */ /* 0x000e2200000e0000 */
[----:B------:R-:W1:Y:S01]  /*9100*/  MUFU.TANH R188, R188 ;  /* 0x000000bc00bc7308 */ /* 0x000e620000002400 */
[----:B--2---:R-:W-:Y:S02]  /*9110*/  FSEL R184, R184, -INF , P4 ;  /* 0xff800000b8b87808 */ /* 0x004fe40002000000 */
[----:B------:R-:W-:-:S05]  /*9120*/  ISETP.GT.AND P4, PT, R189, 0x19, PT ;  /* 0x00000019bd00780c */ /* 0x000fca0003f84270 */
[----:B------:R-:W2:Y:S01]  /*9130*/  MUFU.TANH R170, R170 ;  /* 0x000000aa00aa7308 */ /* 0x000ea20000002400 */
[----:B---3--:R-:W-:Y:S02]  /*9140*/  FSEL R187, R187, -INF , P3 ;  /* 0xff800000bbbb7808 */ /* 0x008fe40001800000 */
[----:B------:R-:W-:-:S05]  /*9150*/  ISETP.GT.AND P3, PT, R189, 0x20, PT ;  /* 0x00000020bd00780c */ /* 0x000fca0003f64270 */
[----:B------:R-:W3:Y:S01]  /*9160*/  MUFU.TANH R171, R171 ;  /* 0x000000ab00ab7308 */ /* 0x000ee20000002400 */
[----:B-1----:R-:W-:Y:S02]  /*9170*/  FSEL R188, R188, -INF , P4 ;  /* 0xff800000bcbc7808 */ /* 0x002fe40002000000 */
[----:B------:R-:W-:Y:S01]  /*9180*/  ISETP.GT.AND P4, PT, R189, 0x21, PT ;  /* 0x00000021bd00780c */ /* 0x000fe20003f84270 */
[----:B------:R-:W-:Y:S02]  /*9190*/  WARPGROUP.DEPBAR.LE gsb0, 0x0 ;  /* 0x00008000000079c5 */ /* 0x000fe40000010000 */
[----:B------:R-:W-:Y:S01]  /*91a0*/  WARPGROUP.ARRIVE ;  /* 0x00000000000079c5 */ /* 0x000fe20000000000 */
[----:B0-----:R-:W-:Y:S01]  /*91b0*/  FMNMX.FTZ R88, R88, R191, !PT ;  /* 0x000000bf58587209 */ /* 0x001fe20007810000 */
[----:B------:R-:W-:Y:S01]  /*91c0*/  IMAD.U32 R191, RZ, RZ, UR10 ;  /* 0x0000000affbf7e24 */ /* 0x000fe2000f8e00ff */
[----:B------:R-:W0:Y:S01]  /*91d0*/  MUFU.TANH R174, R174 ;  /* 0x000000ae00ae7308 */ /* 0x000e220000002400 */
[----:B--2---:R-:W-:-:S02]  /*91e0*/  FSEL R170, R170, -INF , P3 ;  /* 0xff800000aaaa7808 */ /* 0x004fc40001800000 */
[C---:B------:R-:W-:Y:S01]  /*91f0*/  FFMA.FTZ R192, R88.reuse, R191, -8 ;  /* 0xc100000058c07423 */ /* 0x040fe200000100bf */
[----:B------:R-:W-:Y:S01]  /*9200*/  FSETP.NEU.FTZ.AND P2, PT, R88, -INF , PT ;  /* 0xff8000005800780b */ /* 0x000fe20003f5d000 */
[----:B------:R-:W-:Y:S01]  /*9210*/  FMUL.FTZ R191, R0, R103 ;  /* 0x0000006700bf7220 */ /* 0x000fe20000410000 */
[----:B------:R-:W-:Y:S01]  /*9220*/  ISETP.GT.AND P3, PT, R189, 0x28, PT ;  /* 0x00000028bd00780c */ /* 0x000fe20003f64270 */
[----:B------:R-:W-:Y:S01]  /*9230*/  QGMMA.64x128x32.F32.E4M3.E4M3 R24, R212, gdesc[UR4], R24, gsb0 ;  /* 0x01e00004d4187df3 */ /* 0x000fe20008000818 */
[----:B------:R-:W-:Y:S01]  /*9240*/  FSEL R103, R192, RZ, P2 ;  /* 0x000000ffc0677208 */ /* 0x000fe20001000000 */
[----:B------:R-:W1:Y:S01]  /*9250*/  MUFU.TANH R175, R175 ;  /* 0x000000af00af7308 */ /* 0x000e620000002400 */
[----:B---3--:R-:W-:Y:S01]  /*9260*/  FSEL R171, R171, -INF , P4 ;  /* 0xff800000abab7808 */ /* 0x008fe20002000000 */
[----:B------:R-:W-:Y:S01]  /*9270*/  UIADD3 UR6, UR11, 0x400, URZ ;  /* 0x000004000b067890 */ /* 0x000fe2000fffe03f */
[----:B------:R-:W-:Y:S01]  /*9280*/  ISETP.GT.AND P4, PT, R189, 0x29, PT ;  /* 0x00000029bd00780c */ /* 0x000fe20003f84270 */
        /* <DEDUP_REMOVED lines=8> */
[----:B------:R-:W2:Y:S01]  /*9310*/  MUFU.TANH R178, R178 ;  /* 0x000000b200b27308 */ /* 0x000ea20000002400 */
[----:B0-----:R-:W-:Y:S01]  /*9320*/  FSEL R174, R174, -INF , P3 ;  /* 0xff800000aeae7808 */ /* 0x001fe20001800000 */
[--C-:B------:R-:W-:Y:S01]  /*9330*/  FFMA.FTZ R192, R129, UR10, -R103.reuse ;  /* 0x0000000a81c07c23 */ /* 0x100fe20008010867 */
[----:B------:R-:W-:Y:S01]  /*9340*/  FMNMX.FTZ R195, R13, R186, !PT ;  /* 0x000000ba0dc37209 */ /* 0x000fe20007810000 */
[--C-:B------:R-:W-:Y:S01]  /*9350*/  FFMA.FTZ R194, R132, UR10, -R103.reuse ;  /* 0x0000000a84c27c23 */ /* 0x100fe20008010867 */
[----:B------:R-:W-:Y:S01]  /*9360*/  ISETP.GT.AND P3, PT, R189, 0x30, PT ;  /* 0x00000030bd00780c */ /* 0x000fe20003f64270 */
[----:B------:R-:W-:Y:S01]  /*9370*/  UMOV UR7, 0xc0000010 ;  /* 0xc000001000077882 */ /* 0x000fe20000000000 */
[----:B------:R-:W-:Y:S01]  /*9380*/  FMNMX.FTZ R186, R14, R195, !PT ;  /* 0x000000c30eba7209 */ /* 0x000fe20007810000 */
[----:B------:R-:W0:Y:S01]  /*9390*/  MUFU.TANH R179, R179 ;  /* 0x000000b300b37308 */ /* 0x000e220000002400 */
[----:B-1----:R-:W-:Y:S01]  /*93a0*/  FSEL R175, R175, -INF , P4 ;  /* 0xff800000afaf7808 */ /* 0x002fe20002000000 */
[--C-:B------:R-:W-:Y:S01]  /*93b0*/  FFMA.FTZ R128, R128, UR10, -R103.reuse ;  /* 0x0000000a80807c23 */ /* 0x100fe20008010867 */
[----:B------:R-:W-:Y:S01]  /*93c0*/  FMNMX.FTZ R195, R21, R186, !PT ;  /* 0x000000ba15c37209 */ /* 0x000fe20007810000 */
[--C-:B------:R-:W-:Y:S01]  /*93d0*/  FFMA.FTZ R168, R168, UR10, -R103.reuse ;  /* 0x0000000aa8a87c23 */ /* 0x100fe20008010867 */
[----:B------:R-:W-:Y:S01]  /*93e0*/  ISETP.GT.AND P4, PT, R189, 0x31, PT ;  /* 0x00000031bd00780c */ /* 0x000fe20003f84270 */
[--C-:B------:R-:W-:Y:S01]  /*93f0*/  FFMA.FTZ R169, R169, UR10, -R103.reuse ;  /* 0x0000000aa9a97c23 */ /* 0x100fe20008010867 */
[----:B------:R-:W-:Y:S01]  /*9400*/  FMNMX.FTZ R186, R184, R195, !PT ;  /* 0x000000c3b8ba7209 */ /* 0x000fe20007810000 */
[----:B------:R-:W1:Y:S01]  /*9410*/  MUFU.TANH R182, R182 ;  /* 0x000000b600b67308 */ /* 0x000e620000002400 */
[----:B--2---:R-:W-:Y:S01]  /*9420*/  FSEL R178, R178, -INF , P3 ;  /* 0xff800000b2b27808 */ /* 0x004fe20001800000 */
[--C-:B------:R-:W-:Y:S01]  /*9430*/  FFMA.FTZ R172, R172, UR10, -R103.reuse ;  /* 0x0000000aacac7c23 */ /* 0x100fe20008010867 */
[----:B------:R-:W-:Y:S01]  /*9440*/  FMNMX.FTZ R195, R187, R186, !PT ;  /* 0x000000babbc37209 */ /* 0x000fe20007810000 */
[--C-:B------:R-:W-:Y:S01]  /*9450*/  FFMA.FTZ R173, R173, UR10, -R103.reuse ;  /* 0x0000000aadad7c23 */ /* 0x100fe20008010867 */
[----:B------:R-:W-:Y:S01]  /*9460*/  ISETP.GT.AND P3, PT, R189, 0x38, PT ;  /* 0x00000038bd00780c */ /* 0x000fe20003f64270 */
        /* <DEDUP_REMOVED lines=8> */
[--C-:B------:R-:W-:Y:S01]  /*94f0*/  FFMA.FTZ R181, R181, UR10, -R103.reuse ;  /* 0x0000000ab5b57c23 */ /* 0x100fe20008010867 */
        /* <DEDUP_REMOVED lines=36> */
[----:B------:R-:W-:Y:S01]  /*9740*/  ISETP.GT.AND P3, PT, R189, 0x50, PT ;  /* 0x00000050bd00780c */ /* 0x000fe20003f64270 */
[--C-:B------:R-:W-:Y:S01]  /*9750*/  FFMA.FTZ R145, R145, UR10, -R103.reuse ;  /* 0x0000000a91917c23 */ /* 0x100fe20008010867 */
        /* <DEDUP_REMOVED lines=12> */
[----:B-1----:R-:W-:Y:S01]  /*9820*/  FSEL R162, R162, -INF , P3 ;  /* 0xff800000a2a27808 */ /* 0x002fe20001800000 */
[--C-:B------:R-:W-:Y:S01]  /*9830*/  FFMA.FTZ R7, R7, UR10, -R103.reuse ;  /* 0x0000000a07077c23 */ /* 0x100fe20008010867 */
[----:B------:R-:W-:Y:S01]  /*9840*/  ISETP.GT.AND P3, PT, R189, 0x58, PT ;  /* 0x00000058bd00780c */ /* 0x000fe20003f64270 */
[--C-:B------:R-:W-:Y:S01]  /*9850*/  FFMA.FTZ R133, R133, UR10, -R103.reuse ;  /* 0x0000000a85857c23 */ /* 0x100fe20008010867 */
[----:B------:R-:W-:Y:S01]  /*9860*/  FMNMX.FTZ R186, R162, R195, !PT ;  /* 0x000000c3a2ba7209 */ /* 0x000fe20007810000 */
[--C-:B------:R-:W-:Y:S01]  /*9870*/  FFMA.FTZ R105, R105, UR10, -R103.reuse ;  /* 0x0000000a69697c23 */ /* 0x100fe20008010867 */
[----:B------:R-:W-:-:S01]  /*9880*/  FFMA.FTZ R93, R93, UR10, -R103 ;  /* 0x0000000a5d5d7c23 */ /* 0x000fc20008010867 */
        /* <DEDUP_REMOVED lines=10> */
[----:B------:R-:W-:Y:S01]  /*9930*/  FFMA.FTZ R111, R111, UR10, -R103 ;  /* 0x0000000a6f6f7c23 */ /* 0x000fe20008010867 */
        /* <DEDUP_REMOVED lines=15> */
[----:B-1----:R-:W-:Y:S01]  /*9a30*/  FSEL R142, R142, -INF , P3 ;  /* 0xff8000008e8e7808 */ /* 0x002fe20001800000 */
[----:B------:R-:W-:Y:S02]  /*9a40*/  WARPGROUP.DEPBAR.LE gsb0, 0x0 ;  /* 0x00008000000079c5 */ /* 0x000fe40000010000 */
[----:B------:R-:W-:Y:S01]  /*9a50*/  ISETP.GT.AND P3, PT, R189, 0x70, PT ;  /* 0x00000070bd00780c */ /* 0x000fe20003f64270 */
[----:B------:R-:W-:Y:S01]  /*9a60*/  WARPGROUP.ARRIVE ;  /* 0x00000000000079c5 */ /* 0x000fe20000000000 */
[----:B------:R-:W-:Y:S02]  /*9a70*/  FMNMX.FTZ R186, R142, R195, !PT ;  /* 0x000000c38eba7209 */ /* 0x000fe40007810000 */
[----:B------:R-:W1:Y:S01]  /*9a80*/  MUFU.TANH R147, R147 ;  /* 0x0000009300937308 */ /* 0x000e620000002400 */
[----:B--2---:R-:W-:Y:S02]  /*9a90*/  FSEL R143, R143, -INF , P4 ;  /* 0xff8000008f8f7808 */ /* 0x004fe40002000000 */
[----:B------:R-:W-:Y:S01]  /*9aa0*/  ISETP.GT.AND P4, PT, R189, 0x71, PT ;  /* 0x00000071bd00780c */ /* 0x000fe20003f84270 */
[----:B------:R-:W-:Y:S01]  /*9ab0*/  QGMMA.64x128x32.F32.E4M3.E4M3 R24, R208, gdesc[UR4], R24, gsb0 ;  /* 0x01e00004d0187df3 */ /* 0x000fe20008000818 */
[----:B------:R-:W-:Y:S01]  /*9ac0*/  FMNMX.FTZ R195, R143, R186, !PT ;  /* 0x000000ba8fc37209 */ /* 0x000fe20007810000 */
[----:B------:R-:W-:-:S02]  /*9ad0*/  UIADD3 UR6, UR11, 0x500, URZ ;  /* 0x000005000b067890 */ /* 0x000fc4000fffe03f */
        /* <DEDUP_REMOVED lines=71> */
[----:B------:R-:W-:Y:S02]  /*9f50*/  WARPGROUP.DEPBAR.LE gsb0, 0x0 ;  /* 0x00008000000079c5 */ /* 0x000fe40000010000 */
[----:B------:R-:W-:Y:S01]  /*9f60*/  ISETP.GT.AND P4, PT, R189, 0xb9, PT ;  /* 0x000000b9bd00780c */ /* 0x000fe20003f84270 */
[----:B------:R-:W-:Y:S01]  /*9f70*/  WARPGROUP.ARRIVE ;  /* 0x00000000000079c5 */ /* 0x000fe20000000000 */
[----:B------:R-:W-:Y:S02]  /*9f80*/  FMNMX.FTZ R195, R115, R186, !PT ;  /* 0x000000ba73c37209 */ /* 0x000fe40007810000 */
[----:B------:R-:W2:Y:S01]  /*9f90*/  MUFU.TANH R90, R90 ;  /* 0x0000005a005a7308 */ /* 0x000ea20000002400 */
[----:B0-----:R-:W-:Y:S02]  /*9fa0*/  FSEL R132, R118, -INF , P3 ;  /* 0xff80000076847808 */ /* 0x001fe40001800000 */
[----:B------:R-:W-:Y:S01]  /*9fb0*/  ISETP.GT.AND P3, PT, R189, 0xc0, PT ;  /* 0x000000c0bd00780c */ /* 0x000fe20003f64270 */
[----:B------:R-:W-:Y:S01]  /*9fc0*/  QGMMA.64x128x32.F32.E4M3.E4M3 R24, R204, gdesc[UR4], R24, gsb0 ;  /* 0x01e00004cc187df3 */ /* 0x000fe20008000818 */
[----:B------:R-:W-:Y:S01]  /*9fd0*/  FMNMX.FTZ R186, R132, R195, !PT ;  /* 0x000000c384ba7209 */ /* 0x000fe20007810000 */
[----:B------:R-:W-:-:S02]  /*9fe0*/  UIADD3 UR6, UR11, 0x600, URZ ;  /* 0x000006000b067890 */ /* 0x000fc4000fffe03f */
[----:B------:R-:W0:Y:S01]  /*9ff0*/  MUFU.TANH R91, R91 ;  /* 0x0000005b005b7308 */ /* 0x000e220000002400 */
[----:B-1----:R-:W-:Y:S01]  /*a000*/  FSEL R119, R119, -INF , P4 ;  /* 0xff80000077777808 */ /* 0x002fe20002000000 */
[----:B------:R-:W-:Y:S01]  /*a010*/  UMOV UR7, 0xc0000010 ;  /* 0xc000001000077882 */ /* 0x000fe20000000000 */
[----:B------:R-:W-:Y:S02]  /*a020*/  ISETP.GT.AND P4, PT, R189, 0xc1, PT ;  /* 0x000000c1bd00780c */ /* 0x000fe40003f84270 */
[----:B------:R-:W-:-:S03]  /*a030*/  FMNMX.FTZ R195, R119, R186, !PT ;  /* 0x000000ba77c37209 */ /* 0x000fc60007810000 */
[----:B------:R-:W-:Y:S01]  /*a040*/  MUFU.TANH R94, R94 ;  /* 0x0000005e005e7308 */ /* 0x000fe20000002400 */
[----:B--2---:R-:W-:Y:S02]  /*a050*/  FSEL R90, R90, -INF , P3 ;  /* 0xff8000005a5a7808 */ /* 0x004fe40001800000 */
[----:B------:R-:W-:Y:S02]  /*a060*/  ISETP.GT.AND P3, PT, R189, 0xc8, PT ;  /* 0x000000c8bd00780c */ /* 0x000fe40003f64270 */
[----:B------:R-:W-:-:S03]  /*a070*/  FMNMX.FTZ R186, R90, R195, !PT ;  /* 0x000000c35aba7209 */ /* 0x000fc60007810000 */
[----:B------:R-:W1:Y:S01]  /*a080*/  MUFU.TANH R95, R95 ;  /* 0x0000005f005f7308 */ /* 0x000e620000002400 */
[----:B0-----:R-:W-:Y:S02]  /*a090*/  FSEL R91, R91, -INF , P4 ;  /* 0xff8000005b5b7808 */ /* 0x001fe40002000000 */
[----:B------:R-:W-:Y:S02]  /*a0a0*/  ISETP.GT.AND P4, PT, R189, 0xc9, PT ;  /* 0x000000c9bd00780c */ /* 0x000fe40003f84270 */
[----:B------:R-:W-:-:S03]  /*a0b0*/  FMNMX.FTZ R195, R91, R186, !PT ;  /* 0x000000ba5bc37209 */ /* 0x000fc60007810000 */
[----:B------:R-:W0:Y:S08]  /*a0c0*/  MUFU.TANH R98, R98 ;  /* 0x0000006200627308 */ /* 0x000e300000002400 */
[----:B------:R-:W2:Y:S01]  /*a0d0*/  MUFU.TANH R99, R99 ;  /* 0x0000006300637308 */ /* 0x000ea20000002400 */
[----:B-1----:R-:W-:Y:S02]  /*a0e0*/  FSEL R95, R95, -INF , P4 ;  /* 0xff8000005f5f7808 */ /* 0x002fe40002000000 */
[----:B------:R-:W-:-:S05]  /*a0f0*/  ISETP.GT.AND P4, PT, R189, 0xd1, PT ;  /* 0x000000d1bd00780c */ /* 0x000fca0003f84270 */
[----:B------:R1:W-:Y:S08]  /*a100*/  MUFU.EX2 R114, R192 ;  /* 0x000000c000727308 */ /* 0x0003f00000000800 */
[----:B------:R-:W3:Y:S01]  /*a110*/  MUFU.TANH R102, R102 ;  /* 0x0000006600667308 */ /* 0x000ee20000002400 */
[----:B-1----:R-:W-:-:S01]  /*a120*/  FFMA.FTZ R192, R104, UR10, -R103 ;  /* 0x0000000a68c07c23 */ /* 0x002fc20008010867 */
[----:B------:R-:W-:-:S02]  /*a130*/  FSEL R104, R94, -INF , P3 ;  /* 0xff8000005e687808 */ /* 0x000fc40001800000 */
[----:B------:R-:W-:Y:S02]  /*a140*/  ISETP.GT.AND P3, PT, R189, 0xd0, PT ;  /* 0x000000d0bd00780c */ /* 0x000fe40003f64270 */
[----:B------:R-:W-:Y:S02]  /*a150*/  FMNMX.FTZ R186, R104, R195, !PT ;  /* 0x000000c368ba7209 */ /* 0x000fe40007810000 */
[----:B------:R-:W1:Y:S01]  /*a160*/  MUFU.TANH R191, R191 ;  /* 0x000000bf00bf7308 */ /* 0x000e620000002400 */
[----:B0-----:R-:W-:Y:S02]  /*a170*/  FSEL R98, R98, -INF , P3 ;  /* 0xff80000062627808 */ /* 0x001fe40001800000 */
[----:B------:R-:W-:Y:S02]  /*a180*/  FMNMX.FTZ R195, R95, R186, !PT ;  /* 0x000000ba5fc37209 */ /* 0x000fe40007810000 */
[----:B------:R-:W-:Y:S02]  /*a190*/  ISETP.GT.AND P3, PT, R189, 0xd8, PT ;  /* 0x000000d8bd00780c */ /* 0x000fe40003f64270 */
[----:B--2---:R-:W-:Y:S01]  /*a1a0*/  FSEL R99, R99, -INF , P4 ;  /* 0xff80000063637808 */ /* 0x004fe20002000000 */
[----:B------:R0:W-:Y:S01]  /*a1b0*/  MUFU.EX2 R94, R192 ;  /* 0x000000c0005e7308 */ /* 0x0001e20000000800 */
[----:B------:R-:W-:Y:S01]  /*a1c0*/  ISETP.GT.AND P4, PT, R189, 0xd9, PT ;  /* 0x000000d9bd00780c */ /* 0x000fe20003f84270 */
[----:B------:R-:W-:Y:S01]  /*a1d0*/  FFMA.FTZ R189, R92, UR10, -R103 ;  /* 0x0000000a5cbd7c23 */ /* 0x000fe20008010867 */
[----:B---3--:R-:W-:-:S05]  /*a1e0*/  FSEL R186, R102, -INF , P3 ;  /* 0xff80000066ba7808 */ /* 0x008fca0001800000 */
[----:B------:R2:W-:Y:S01]  /*a1f0*/  MUFU.EX2 R118, R194 ;  /* 0x000000c200767308 */ /* 0x0005e20000000800 */
[----:B0-----:R-:W-:Y:S01]  /*a200*/  FMNMX.FTZ R192, R98, R195, !PT ;  /* 0x000000c362c07209 */ /* 0x001fe20007810000 */
[----:B------:R-:W-:Y:S01]  /*a210*/  FFMA.FTZ R195, R116, UR10, -R103 ;  /* 0x0000000a74c37c23 */ /* 0x000fe20008010867 */
[----:B-1----:R-:W-:Y:S01]  /*a220*/  FSEL R191, R191, -INF , P4 ;  /* 0xff800000bfbf7808 */ /* 0x002fe20002000000 */
[----:B------:R-:W-:-:S04]  /*a230*/  IMAD.U32 R116, RZ, RZ, UR10 ;  /* 0x0000000aff747e24 */ /* 0x000fc8000f8e00ff */
[----:B------:R-:W-:Y:S01]  /*a240*/  MUFU.EX2 R128, R128 ;  /* 0x0000008000807308 */ /* 0x000fe20000000800 */
[----:B--2---:R-:W-:-:S01]  /*a250*/  FFMA.FTZ R194, R89, UR10, -R103 ;  /* 0x0000000a59c27c23 */ /* 0x004fc20008010867 */
        /* <DEDUP_REMOVED lines=9> */
[----:B------:R-:W-:Y:S01]  /*a2f0*/  FSEL R112, R88, RZ, P2 ;  /* 0x000000ff58707208 */ /* 0x000fe20001000000 */
[----:B------:R-:W-:Y:S01]  /*a300*/  FFMA.FTZ R103, R190, UR10, -R103 ;  /* 0x0000000abe677c23 */ /* 0x000fe20008010867 */
        /* <DEDUP_REMOVED lines=9> */
[----:B------:R-:W-:Y:S01]  /*a3a0*/  MUFU.EX2 R15, R15 ;  /* 0x0000000f000f7308 */ /* 0x000fe20000000800 */
[----:B------:R-:W-:-:S02]  /*a3b0*/  WARPGROUP.DEPBAR.LE gsb0, 0x0 ;  /* 0x00008000000079c5 */ /* 0x000fc40000010000 */
[----:B------:R-:W-:-:S05]  /*a3c0*/  WARPGROUP.ARRIVE ;  /* 0x00000000000079c5 */ /* 0x000fca0000000000 */
[----:B------:R-:W-:Y:S01]  /*a3d0*/  MUFU.EX2 R20, R20 ;  /* 0x0000001400147308 */ /* 0x000fe20000000800 */
[----:B------:R-:W-:Y:S01]  /*a3e0*/  QGMMA.64x128x32.F32.E4M3.E4M3 R24, R200, gdesc[UR4], R24, gsb0 ;  /* 0x01e00004c8187df3 */ /* 0x000fe20008000818 */
[----:B0-----:R-:W-:Y:S01]  /*a3f0*/  FMNMX.FTZ R89, R192, R89, !PT ;  /* 0x00000059c0597209 */ /* 0x001fe20007810000 */
[----:B-1----:R-:W-:-:S03]  /*a400*/  FFMA.FTZ R192, R5, R3, R128 ;  /* 0x0000000305c07223 */ /* 0x002fc60000010080 */
[C---:B------:R-:W-:Y:S01]  /*a410*/  FSETP.NEU.FTZ.AND P2, PT, R89.reuse, -INF , PT ;  /* 0xff8000005900780b */ /* 0x040fe20003f5d000 */
[----:B------:R-:W-:-:S01]  /*a420*/  FFMA.FTZ R116, R89, R116, -8 ;  /* 0xc100000059747423 */ /* 0x000fc20000010074 */
[----:B------:R-:W-:Y:S04]  /*a430*/  MUFU.EX2 R185, R185 ;  /* 0x000000b900b97308 */ /* 0x000fe80000000800 */
[----:B------:R-:W-:-:S04]  /*a440*/  FSEL R116, R116, RZ, P2 ;  /* 0x000000ff74747208 */ /* 0x000fc80001000000 */
[----:B------:R-:W-:Y:S01]  /*a450*/  MUFU.EX2 R168, R168 ;  /* 0x000000a800a87308 */ /* 0x000fe20000000800 */
[----:B------:R-:W-:-:S01]  /*a460*/  FFMA.FTZ R103, R187, UR10, -R116 ;  /* 0x0000000abb677c23 */ /* 0x000fc20008010874 */
[----:B------:R-:W-:Y:S01]  /*a470*/  FSEL R187, R89, RZ, P2 ;  /* 0x000000ff59bb7208 */ /* 0x000fe20001000000 */
[----:B------:R-:W-:-:S01]  /*a480*/  FFMA.FTZ R190, R142, UR10, -R116 ;  /* 0x0000000a8ebe7c23 */ /* 0x000fc20008010874 */
[--C-:B------:R-:W-:Y:S01]  /*a490*/  FFMA.FTZ R9, R9, UR10, -R116.reuse ;  /* 0x0000000a09097c23 */ /* 0x100fe20008010874 */
[----:B------:R-:W-:-:S01]  /*a4a0*/  FFMA.FTZ R10, R10, UR10, -R116 ;  /* 0x0000000a0a0a7c23 */ /* 0x000fc20008010874 */
[----:B------:R-:W-:Y:S01]  /*a4b0*/  FFMA.FTZ R13, R13, UR10, -R116 ;  /* 0x0000000a0d0d7c23 */ /* 0x000fe20008010874 */
[----:B------:R-:W-:-:S01]  /*a4c0*/  FADD.FTZ R187, -R187, R6 ;  /* 0x00000006bbbb7221 */ /* 0x000fc20000010100 */
[--C-:B------:R-:W-:Y:S01]  /*a4d0*/  FFMA.FTZ R14, R14, UR10, -R116.reuse ;  /* 0x0000000a0e0e7c23 */ /* 0x100fe20008010874 */
[----:B------:R-:W-:-:S01]  /*a4e0*/  FFMA.FTZ R21, R21, UR10, -R116 ;  /* 0x0000000a15157c23 */ /* 0x000fc20008010874 */
[----:B------:R-:W-:Y:S01]  /*a4f0*/  MUFU.EX2 R9, R9 ;  /* 0x0000000900097308 */ /* 0x000fe20000000800 */
[----:B------:R-:W-:Y:S01]  /*a500*/  FMUL.FTZ R142, R187, UR10 ;  /* 0x0000000abb8e7c20 */ /* 0x000fe20008410000 */
[----:B------:R-:W-:Y:S01]  /*a510*/  FFMA.FTZ R184, R184, UR10, -R116 ;  /* 0x0000000ab8b87c23 */ /* 0x000fe20008010874 */
[----:B------:R-:W-:-:S01]  /*a520*/  FADD.FTZ R187, R193, R192 ;  /* 0x000000c0c1bb7221 */ /* 0x000fc20000010000 */
        /* <DEDUP_REMOVED lines=50> */
[----:B------:R-:W-:-:S02]  /*a850*/  FFMA.FTZ R99, R99, UR10, -R116 ;  /* 0x0000000a63637c23 */ /* 0x000fc40008010874 */
        /* <DEDUP_REMOVED lines=8> */
[----:B------:R-:W-:-:S03]  /*a8e0*/  FADD.FTZ R187, R15, R190 ;  /* 0x000000be0fbb7221 */ /* 0x000fc60000010000 */
        /* <DEDUP_REMOVED lines=79> */
[----:B------:R-:W-:-:S02]  /*ade0*/  FFMA.FTZ R117, R129, UR10, -R116 ;  /* 0x0000000a81757c23 */ /* 0x000fc40008010874 */
[----:B------:R-:W-:-:S03]  /*adf0*/  FADD.FTZ R192, R6, R187 ;  /* 0x000000bb06c07221 */ /* 0x000fc60000010000 */
        /* <DEDUP_REMOVED lines=10> */
[----:B------:R-:W-:-:S05]  /*aea0*/  IMAD.U32 R187, RZ, RZ, UR56 ;  /* 0x00000038ffbb7e24 */ /* 0x000fca000f8e00ff */
[----:B------:R-:W-:Y:S01]  /*aeb0*/  @!P1 LEA R187, R187, UR41, 0x3 ;  /* 0x00000029bbbb9c11 */ /* 0x000fe2000f8e18ff */
[----:B------:R-:W2:Y:S01]  /*aec0*/  MUFU.EX2 R148, R148 ;  /* 0x0000009400947308 */ /* 0x000ea20000000800 */
[----:B-1----:R-:W-:-:S07]  /*aed0*/  FADD.FTZ R3, R145, R2 ;  /* 0x0000000291037221 */ /* 0x002fce0000010000 */
[----:B------:R-:W-:Y:S01]  /*aee0*/  MUFU.EX2 R150, R150 ;  /* 0x0000009600967308 */ /* 0x000fe20000000800 */
[----:B0-----:R-:W-:-:S01]  /*aef0*/  FADD.FTZ R129, R147, R192 ;  /* 0x000000c093817221 */ /* 0x001fc20000010000 */
[--C-:B------:R-:W-:Y:S01]  /*af00*/  FFMA.FTZ R192, R115, UR10, -R116.reuse ;  /* 0x0000000a73c07c23 */ /* 0x100fe20008010874 */
[----:B------:R-:W-:-:S05]  /*af10*/  FFMA.FTZ R115, R132, UR10, -R116 ;  /* 0x0000000a84737c23 */ /* 0x000fca0008010874 */
[----:B------:R-:W0:Y:S01]  /*af20*/  MUFU.EX2 R149, R149 ;  /* 0x0000009500957308 */ /* 0x000e220000000800 */
[----:B--2---:R-:W-:-:S07]  /*af30*/  FADD.FTZ R2, R148, R3 ;  /* 0x0000000394027221 */ /* 0x004fce0000010000 */
        /* <DEDUP_REMOVED lines=9> */
[----:B------:R0:W-:Y:S08]  /*afd0*/  MUFU.EX2 R102, R194 ;  /* 0x000000c200667308 */ /* 0x0001f00000000800 */
[----:B------:R-:W2:Y:S01]  /*afe0*/  MUFU.EX2 R126, R126 ;  /* 0x0000007e007e7308 */ /* 0x000ea20000000800 */
[----:B0-----:R-:W-:-:S01]  /*aff0*/  FADD.FTZ R194, R150, R129 ;  /* 0x0000008196c27221 */ /* 0x001fc20000010000 */
[----:B-1----:R-:W-:-:S03]  /*b000*/  FADD.FTZ R2, R124, R3 ;  /* 0x000000037c027221 */ /* 0x002fc60000010000 */
[----:B------:R-:W-:-:S03]  /*b010*/  FADD.FTZ R129, R151, R194 ;  /* 0x000000c297817221 */ /* 0x000fc60000010000 */
[----:B------:R-:W0:Y:S01]  /*b020*/  MUFU.EX2 R125, R125 ;  /* 0x0000007d007d7308 */ /* 0x000e220000000800 */
[----:B------:R-:W-:-:S04]  /*b030*/  FADD.FTZ R132, R122, R129 ;  /* 0x000000817a847221 */ /* 0x000fc80000010000 */
[----:B------:R-:W-:Y:S01]  /*b040*/  FADD.FTZ R129, R123, R132 ;  /* 0x000000847b817221 */ /* 0x000fe20000010000 */
        /* <DEDUP_REMOVED lines=8> */
[----:B--2---:R-:W-:-:S04]  /*b0d0*/  FADD.FTZ R119, R7, R2 ;  /* 0x0000000207777221 */ /* 0x004fc80000010000 */
[----:B------:R-:W-:-:S03]  /*b0e0*/  FADD.FTZ R119, R114, R119 ;  /* 0x0000007772777221 */ /* 0x000fc60000010000 */
        /* <DEDUP_REMOVED lines=40> */
[--C-:B------:R-:W-:Y:S01]  /*b370*/  FFMA.FTZ R119, R186, UR10, -R116.reuse ;  /* 0x0000000aba777c23 */ /* 0x100fe20008010874 */
[----:B------:R-:W-:-:S05]  /*b380*/  FFMA.FTZ R116, R191, UR10, -R116 ;  /* 0x0000000abf747c23 */ /* 0x000fca0008010874 */
        /* <DEDUP_REMOVED lines=37> */
.L_x_7324:
        /* <DEDUP_REMOVED lines=133> */
[----:B------:R-:W-:Y:S01]  /*be30*/  UMOV UR54, UR56 ;  /* 0x0000003800367c82 */ /* 0x000fe20008000000 */
[----:B------:R-:W-:-:S05]  /*be40*/  UMOV UR55, UR7 ;  /* 0x0000000700377c82 */ /* 0x000fca0008000000 */
.L_x_7315:
[----:B------:R-:W-:-:S13]  /*be50*/  ISETP.LE.AND P2, PT, RZ, UR55, PT ;  /* 0x00000037ff007c0c */ /* 0x000fda000bf43270 */
[----:B------:R-:W-:Y:S05]  /*be60*/  @!P2 BRA `(.L_x_7326) ;  /* 0x00000044000ca947 */ /* 0x000fea0003800000 */
[----:B------:R-:W-:Y:S01]  /*be70*/  IMAD.MOV.U32 R6, RZ, RZ, R89 ;  /* 0x000000ffff067224 */ /* 0x000fe200078e0059 */
[----:B------:R-:W-:Y:S01]  /*be80*/  UMOV UR50, UR45 ;  /* 0x0000002d00327c82 */ /* 0x000fe20008000000 */
[----:B------:R-:W-:Y:S01]  /*be90*/  IMAD.MOV.U32 R5, RZ, RZ, R88 ;  /* 0x000000ffff057224 */ /* 0x000fe200078e0058 */
[----:B------:R-:W-:Y:S01]  /*bea0*/  UMOV UR49, UR54 ;  /* 0x0000003600317c82 */ /* 0x000fe20008000000 */
[----:B------:R-:W-:-:S05]  /*beb0*/  ULDC UR48, c[0x0][0x988] ;  /* 0x0002620000307ab9 */ /* 0x000fca0000000800 */
.L_x_7336:
[----:B------:R-:W-:Y:S01]  /*bec0*/  ISETP.NE.AND P3, PT, RZ, UR43, PT ;  /* 0x0000002bff007c0c */ /* 0x000fe2000bf65270 */
[----:B------:R-:W-:-:S04]  /*bed0*/  UISETP.NE.AND UP0, UPT, UR49, 0x1, UPT ;  /* 0x000000013100788c */ /* 0x000fc8000bf05270 */
[----:B------:R-:W-:-:S04]  /*bee0*/  USEL UR45, URZ, 0x1, UP0 ;  /* 0x000000013f2d7887 */ /* 0x000fc80008000000 */
[----:B------:R-:W-:-:S04]  /*bef0*/  ULOP3.LUT UR45, UR50, UR45, URZ, 0x3c, !UPT ;  /* 0x0000002d322d7292 */ /* 0x000fc8000f8e3c3f */
[----:B------:R-:W-:Y:S08]  /*bf00*/  @P3 BRA `(.L_x_7327) ;  /* 0x0000000000383947 */ /* 0x000ff00003800000 */
[----:B------:R-:W-:Y:S05]  /*bf10*/  @!P0 BRA `(.L_x_7328) ;  /* 0x0000000000048947 */ /* 0x000fea0003800000 */
[----:B------:R-:W-:Y:S01]  /*bf20*/  BPT.TRAP 0x1 ;  /* 0x000000040000795c */ /* 0x000fe20000300000 */
.L_x_7328:
        /* <DEDUP_REMOVED lines=9> */
.L_x_7329:
[----:B-1----:R-:W-:Y:S05]  /*bfc0*/  @P2 BRA `(.L_x_7327) ;  /* 0x0000000000082947 */ /* 0x002fea0003800000 */
[----:B------:R-:W1:Y:S02]  /*bfd0*/  SYNCS.PHASECHK.TRANS64.TRYWAIT P2, [UR6+0x2e830], R7 ;  /* 0x02e83007ff0075a7 */ /* 0x000e640008040146 */
[----:B-1----:R-:W-:Y:S05]  /*bfe0*/  @!P2 BRA `(.L_x_7330) ;  /* 0x000000c40088a947 */ /* 0x002fea0003800000 */
.L_x_7327:
        /* <DEDUP_REMOVED lines=186> */
.L_x_7332:
[----:B------:R-:W-:Y:S01]  /*cb90*/  ULEA UR6, UR49, UR41, 0x3 ;  /* 0x0000002931067291 */ /* 0x000fe2000f8e183f */
[----:B------:R-:W-:-:S05]  /*cba0*/  IMAD.U32 R7, RZ, RZ, UR50 ;  /* 0x00000032ff077e24 */ /* 0x000fca000f8e00ff */
[----:B------:R-:W-:-:S04]  /*cbb0*/  SHF.L.U32 R7, R7, 0x1f, RZ ;  /* 0x0000001f07077819 */ /* 0x000fc800000006ff */
[----:B------:R0:W1:Y:S01]  /*cbc0*/  SYNCS.PHASECHK.TRANS64.TRYWAIT P2, [UR6+0x2e850], R7 ;  /* 0x02e85007ff0075a7 */ /* 0x0000620008040146 */
[----:B------:R-:W-:Y:S05]  /*cbd0*/  @!P0 BRA `(.L_x_7333) ;  /* 0x0000000000048947 */ /* 0x000fea0003800000 */
[----:B------:R-:W-:Y:S01]  /*cbe0*/  BPT.TRAP 0x1 ;  /* 0x000000040000795c */ /* 0x000fe20000300000 */
.L_x_7333:
[----:B-1----:R-:W-:Y:S05]  /*cbf0*/  @P2 BRA `(.L_x_7331) ;  /* 0x0000000000082947 */ /* 0x002fea0003800000 */
[----:B------:R-:W1:Y:S02]  /*cc00*/  SYNCS.PHASECHK.TRANS64.TRYWAIT P2, [UR6+0x2e850], R7 ;  /* 0x02e85007ff0075a7 */ /* 0x000e640008040146 */
[----:B-1----:R-:W-:Y:S05]  /*cc10*/  @!P2 BRA `(.L_x_7334) ;  /* 0x000000b80094a947 */ /* 0x002fea0003800000 */
.L_x_7331:
        /* <DEDUP_REMOVED lines=27> */
[----:B------:R-:W2:Y:S01]  /*cdd0*/  MUFU.TANH R7, R7 ;  /* 0x0000000700077308 */ /* 0x000ea20000002400 */
[----:B------:R-:W-:Y:S01]  /*cde0*/  UMOV UR7, 0xc0000010 ;  /* 0xc000001000077882 */ /* 0x000fe20000000000 */
[----:B0-----:R-:W-:Y:S01]  /*cdf0*/  FMNMX.FTZ R190, R8, R5, !PT ;  /* 0x0000000508be7209 */ /* 0x001fe20007810000 */
[C---:B------:R-:W-:Y:S01]  /*ce00*/  FMUL.FTZ R188, R0.reuse, R199 ;  /* 0x000000c700bc7220 */ /* 0x040fe20000410000 */
[C---:B------:R-:W-:Y:S01]  /*ce10*/  FMUL.FTZ R168, R0.reuse, R168 ;  /* 0x000000a800a87220 */ /* 0x040fe20000410000 */
[C---:B------:R-:W-:Y:S01]  /*ce20*/  FMUL.FTZ R170, R0.reuse, R170 ;  /* 0x000000aa00aa7220 */ /* 0x040fe20000410000 */
[C---:B------:R-:W-:Y:S01]  /*ce30*/  FMUL.FTZ R169, R0.reuse, R169 ;  /* 0x000000a900a97220 */ /* 0x040fe20000410000 */
        /* <DEDUP_REMOVED lines=123> */
[----:B------:R-:W-:-:S06]  /*d5f0*/  UMOV UR10, UR48 ;  /* 0x00000030000a7c82 */ /* 0x000fcc0008000000 */
        /* <DEDUP_REMOVED lines=89> */
[----:B------:R-:W-:Y:S02]  /*db90*/  WARPGROUP.DEPBAR.LE gsb0, 0x0 ;  /* 0x00008000000079c5 */ /* 0x000fe40000010000 */
[----:B------:R-:W-:Y:S01]  /*dba0*/  WARPGROUP.ARRIVE ;  /* 0x00000000000079c5 */ /* 0x000fe20000000000 */
[----:B-1----:R-:W-:-:S04]  /*dbb0*/  FMNMX.FTZ R191, R143, R192, !PT ;  /* 0x000000c08fbf7209 */ /* 0x002fc80007810000 */
        /* <DEDUP_REMOVED lines=125> */
[----:B------:R-:W-:Y:S02]  /*e390*/  WARPGROUP.DEPBAR.LE gsb0, 0x0 ;  /* 0x00008000000079c5 */ /* 0x000fe40000010000 */
[----:B------:R-:W-:Y:S01]  /*e3a0*/  WARPGROUP.ARRIVE ;  /* 0x00000000000079c5 */ /* 0x000fe20000000000 */
[----:B-1----:R-:W-:-:S05]  /*e3b0*/  FMNMX.FTZ R191, R88, R89, !PT ;  /* 0x0000005958bf7209 */ /* 0x002fca0007810000 */
[----:B------:R-:W-:Y:S01]  /*e3c0*/  QGMMA.64x128x32.F32.E4M3.E4M3 R24, R200, gdesc[UR4], R24, gsb0 ;  /* 0x01e00004c8187df3 */ /* 0x000fe20008000818 */
[----:B------:R-:W1:Y:S01]  /*e3d0*/  SHFL.BFLY PT, R194, R191, 0x1, 0x1f ;  /* 0x0c201f00bfc27f89 */ /* 0x000e6200000e0000 */
[----:B0-----:R-:W-:-:S05]  /*e3e0*/  FMNMX.FTZ R193, R192, R193, !PT ;  /* 0x000000c1c0c17209 */ /* 0x001fca0007810000 */
[----:B------:R-:W0:Y:S01]  /*e3f0*/  SHFL.BFLY PT, R196, R193, 0x1, 0x1f ;  /* 0x0c201f00c1c47f89 */ /* 0x000e2200000e0000 */
[----:B-1----:R-:W-:Y:S01]  /*e400*/  FMNMX.FTZ R88, R191, R194, !PT ;  /* 0x000000c2bf587209 */ /* 0x002fe20007810000 */
[----:B------:R-:W-:Y:S01]  /*e410*/  IMAD.U32 R191, RZ, RZ, UR10 ;  /* 0x0000000affbf7e24 */ /* 0x000fe2000f8e00ff */
[----:B------:R-:W-:-:S03]  /*e420*/  IADD3 R194, -R23, 0xb, RZ ;  /* 0x0000000b17c27810 */ /* 0x000fc60007ffe1ff */
        /* <DEDUP_REMOVED lines=84> */
[----:B------:R-:W-:Y:S01]  /*e970*/  FFMA.FTZ R101, R101, UR10, -R191 ;  /* 0x0000000a65657c23 */ /* 0x000fe200080108bf */
[----:B0-----:R-:W-:-:S01]  /*e980*/  FADD.FTZ R191, R7, R188 ;  /* 0x000000bc07bf7221 */ /* 0x001fc20000010000 */
        /* <DEDUP_REMOVED lines=60> */
[----:B------:R-:W-:-:S06]  /*ed50*/  WARPGROUP.DEPBAR.LE gsb0, 0x0 ;  /* 0x00008000000079c5 */ /* 0x000fcc0000010000 */
        /* <DEDUP_REMOVED lines=160> */
[----:B------:R-:W-:Y:S01]  /*f760*/  FFMA.FTZ R98, R99, UR10, -R189 ;  /* 0x0000000a63627c23 */ /* 0x000fe200080108bd */
[----:B------:R-:W-:-:S05]  /*f770*/  IMAD.U32 R99, RZ, RZ, UR54 ;  /* 0x00000036ff637e24 */ /* 0x000fca000f8e00ff */
        /* <DEDUP_REMOVED lines=8> */
[----:B------:R-:W-:Y:S01]  /*f800*/  @!P1 LEA R188, R99, UR41, 0x3 ;  /* 0x0000002963bc9c11 */ /* 0x000fe2000f8e18ff */
[----:B------:R-:W-:-:S05]  /*f810*/  FFMA.FTZ R99, R102, UR10, -R189 ;  /* 0x0000000a66637c23 */ /* 0x000fca00080108bd */
[----:B------:R-:W1:Y:S01]  /*f820*/  MUFU.EX2 R190, R190 ;  /* 0x000000be00be7308 */ /* 0x000e620000000800 */
[----:B--2---:R-:W-:-:S01]  /*f830*/  FADD.FTZ R195, R185, R2 ;  /* 0x00000002b9c37221 */ /* 0x004fc20000010000 */
[----:B------:R-:W-:-:S05]  /*f840*/  @!P1 VIADD R2, R188, 0x2e840 ;  /* 0x0002e840bc029836 */ /* 0x000fca0000000000 */
[----:B------:R-:W-:Y:S01]  /*f850*/  @!P1 PRMT R2, RZ, 0x654, R2 ;  /* 0x00000654ff029816 */ /* 0x000fe20000000002 */
[----:B------:R-:W2:Y:S01]  /*f860*/  MUFU.EX2 R91, R91 ;  /* 0x0000005b005b7308 */ /* 0x000ea20000000800 */
[----:B0-----:R-:W-:-:S01]  /*f870*/  FADD.FTZ R102, R90, R3 ;  /* 0x000000035a667221 */ /* 0x001fc20000010000 */
[----:B------:R0:W-:Y:S06]  /*f880*/  BAR.ARV R194, 0x100 ;  /* 0x000400c20000751d */ /* 0x0001ec0000002000 */
[----:B------:R-:W3:Y:S01]  /*f890*/  MUFU.EX2 R92, R92 ;  /* 0x0000005c005c7308 */ /* 0x000ee20000000800 */
[----:B-1----:R-:W-:-:S01]  /*f8a0*/  FADD.FTZ R195, R190, R195 ;  /* 0x000000c3bec37221 */ /* 0x002fc20000010000 */
[----:B------:R1:W-:Y:S06]  /*f8b0*/  @!P1 SYNCS.ARRIVE.TRANS64.RED.A1T0 RZ, [R2+URZ], RZ ;  /* 0x000000ff02ff99a7 */ /* 0x0003ec000810043f */
[----:B------:R-:W4:Y:S01]  /*f8c0*/  MUFU.EX2 R94, R94 ;  /* 0x0000005e005e7308 */ /* 0x000f220000000800 */
[----:B--2---:R-:W-:-:S07]  /*f8d0*/  FADD.FTZ R3, R91, R102 ;  /* 0x000000665b037221 */ /* 0x004fce0000010000 */
[----:B------:R-:W2:Y:S01]  /*f8e0*/  MUFU.EX2 R93, R93 ;  /* 0x0000005d005d7308 */ /* 0x000ea20000000800 */
[----:B---3--:R-:W-:-:S07]  /*f8f0*/  FADD.FTZ R102, R92, R195 ;  /* 0x000000c35c667221 */ /* 0x008fce0000010000 */
[----:B------:R-:W3:Y:S01]  /*f900*/  MUFU.EX2 R191, R191 ;  /* 0x000000bf00bf7308 */ /* 0x000ee20000000800 */
[----:B----4-:R-:W-:-:S07]  /*f910*/  FADD.FTZ R188, R94, R3 ;  /* 0x000000035ebc7221 */ /* 0x010fce0000010000 */
        /* <DEDUP_REMOVED lines=16> */
[----:B-1----:R-:W-:-:S03]  /*fa20*/  FADD.FTZ R3, R101, R102 ;  /* 0x0000006665037221 */ /* 0x002fc60000010000 */
[----:B--2---:R-:W-:Y:S01]  /*fa30*/  FADD.FTZ R2, R103, R2 ;  /* 0x0000000267027221 */ /* 0x004fe20000010000 */
[----:B0-----:R-:W-:Y:S06]  /*fa40*/  @!P0 BRA `(.L_x_7335) ;  /* 0x0000000000048947 */ /* 0x001fec0003800000 */
[----:B------:R-:W-:Y:S01]  /*fa50*/  BPT.TRAP 0x1 ;  /* 0x000000040000795c */ /* 0x000fe20000300000 */
.L_x_7335:
        /* <DEDUP_REMOVED lines=132> */
.L_x_7326:
[----:B------:R-:W-:Y:S06]  /*102a0*/  BAR.ARV 0x8, 0x120 ;  /* 0x0204800000007b1d */ /* 0x000fec0000002000 */
[----:B------:R-:W-:Y:S05]  /*102b0*/  @!P0 BRA `(.L_x_7337) ;  /* 0x0000000000048947 */ /* 0x000fea0003800000 */
[----:B------:R-:W-:Y:S01]  /*102c0*/  BPT.TRAP 0x1 ;  /* 0x000000040000795c */ /* 0x000fe20000300000 */
.L_x_7337:
[----:B------:R-:W-:Y:S01]  /*102d0*/  ULEA UR4, UR54, UR41, 0x3 ;  /* 0x0000002936047291 */ /* 0x000fe2000f8e183f */
[----:B------:R-:W-:-:S05]  /*102e0*/  IMAD.U32 R0, RZ, RZ, UR45 ;  /* 0x0000002dff007e24 */ /* 0x000fca000f8e00ff */
[----:B------:R-:W-:-:S04]  /*102f0*/  SHF.L.U32 R0, R0, 0x1f, RZ ;  /* 0x0000001f00007819 */ /* 0x000fc800000006ff */
[----:B------:R0:W1:Y:S01]  /*10300*/  SYNCS.PHASECHK.TRANS64.TRYWAIT P1, [UR4+0x2e850], R0 ;  /* 0x02e85000ff0075a7 */ /* 0x0000620008020144 */
[----:B------:R-:W-:Y:S05]  /*10310*/  @!P0 BRA `(.L_x_7338) ;  /* 0x0000000000048947 */ /* 0x000fea0003800000 */
[----:B------:R-:W-:Y:S01]  /*10320*/  BPT.TRAP 0x1 ;  /* 0x000000040000795c */ /* 0x000fe20000300000 */
.L_x_7338:
[----:B-1----:R-:W-:Y:S05]  /*10330*/  @P1 BRA `(.L_x_7339) ;  /* 0x0000000000081947 */ /* 0x002fea0003800000 */
[----:B------:R-:W1:Y:S02]  /*10340*/  SYNCS.PHASECHK.TRANS64.TRYWAIT P1, [UR4+0x2e850], R0 ;  /* 0x02e85000ff0075a7 */ /* 0x000e640008020144 */
[----:B-1----:R-:W-:Y:S05]  /*10350*/  @!P1 BRA `(.L_x_7340) ;  /* 0x0000008000dc9947 */ /* 0x002fea0003800000 */
.L_x_7339:
        /* <DEDUP_REMOVED lines=12> */
[----:B------:R-:W-:Y:S01]  /*10420*/  @UP0 ULDC.64 UR14, c[0x0][0x9c8] ;  /* 0x00027200000e0ab9 */ /* 0x000fe20000000a00 */
[----:B------:R-:W-:Y:S01]  /*10430*/  @UP0 USHF.R.S32.HI UR9, URZ, 0x1f, UR44 ;  /* 0x0000001f3f090899 */ /* 0x000fe2000801142c */
[----:B------:R-:W-:Y:S01]  /*10440*/  UMOV UR6, UR5 ;  /* 0x0000000500067c82 */ /* 0x000fe20008000000 */
[----:B------:R-:W-:Y:S01]  /*10450*/  @UP0 UIMAD UR8, UR37, UR14, URZ ;  /* 0x0000000e250802a4 */ /* 0x000fe2000f8e023f */
[----:B------:R-:W-:Y:S01]  /*10460*/  QGMMA.64x128x32.F32.E4M3.E4M3 R24, R224, gdesc[UR4], R24, gsb0 ;  /* 0x01e00004e0187df3 */ /* 0x000fe20008000818 */
[----:B------:R-:W-:Y:S01]  /*10470*/  UIADD3 UR6, UR5, 0x100, URZ ;  /* 0x0000010005067890 */ /* 0x000fe2000fffe03f */
[----:B------:R-:W-:Y:S01]  /*10480*/  UMOV UR7, 0xc0000010 ;  /* 0xc000001000077882 */ /* 0x000fe20000000000 */
[----:B------:R-:W-:Y:S01]  /*10490*/  @UP0 UIMAD UR8, UR36, UR15, UR8 ;  /* 0x0000000f240802a4 */ /* 0x000fe2000f8e0208 */
        /* <DEDUP_REMOVED lines=13> */
[----:B------:R-:W-:-:S03]  /*10570*/  @UP0 UIMAD.WIDE.U32 UR6, UR36, UR14, URZ ;  /* 0x0000000e240602a5 */ /* 0x000fc6000f8e003f */
        /* <DEDUP_REMOVED lines=8> */
[----:B------:R-:W-:Y:S01]  /*10600*/  UIADD3 UR6, UR5, 0x400, URZ ;  /* 0x0000040005067890 */ /* 0x000fe2000fffe03f */
[----:B------:R-:W-:Y:S01]  /*10610*/  IMAD.U32 R4, RZ, RZ, UR8 ;  /* 0x00000008ff047e24 */ /* 0x000fe2000f8e00ff */
[----:B------:R-:W-:Y:S02]  /*10620*/  UMOV UR7, 0xc0000010 ;  /* 0xc000001000077882 */ /* 0x000fe40000000000 */
[----:B-1----:R-:W-:-:S05]  /*10630*/  IMAD.U32 R5, RZ, RZ, UR9 ;  /* 0x00000009ff057e24 */ /* 0x002fca000f8e00ff */
[----:B------:R1:W2:Y:S01]  /*10640*/  @P1 LDG.E R6, desc[UR52][R4.64] ;  /* 0x0000003404061981 */ /* 0x0002a2000c1e1900 */
[----:B------:R-:W-:Y:S02]  /*10650*/  WARPGROUP.DEPBAR.LE gsb0, 0x0 ;  /* 0x00008000000079c5 */ /* 0x000fe40000010000 */
[----:B------:R-:W-:-:S06]  /*10660*/  WARPGROUP.ARRIVE ;  /* 0x00000000000079c5 */ /* 0x000fcc0000000000 */
[----:B------:R-:W-:Y:S01]  /*10670*/  QGMMA.64x128x32.F32.E4M3.E4M3 R24, R208, gdesc[UR4], R24, gsb0 ;  /* 0x01e00004d0187df3 */ /* 0x000fe20008000818 */
[----:B------:R-:W-:Y:S01]  /*10680*/  UIADD3 UR6, UR5, 0x500, URZ ;  /* 0x0000050005067890 */ /* 0x000fe2000fffe03f */
[----:B------:R-:W-:Y:S01]  /*10690*/  UMOV UR7, 0xc0000010 ;  /* 0xc000001000077882 */ /* 0x000fe20000000000 */
[----:B0-----:R-:W0:Y:S04]  /*106a0*/  SHFL.BFLY PT, R0, R3, 0x2, 0x1f ;  /* 0x0c401f0003007f89 */ /* 0x001e2800000e0000 */
[----:B------:R-:W3:Y:S01]  /*106b0*/  SHFL.BFLY PT, R7, R2, 0x2, 0x1f ;  /* 0x0c401f0002077f89 */ /* 0x000ee200000e0000 */
[----:B------:R-:W-:Y:S02]  /*106c0*/  WARPGROUP.DEPBAR.LE gsb0, 0x0 ;  /* 0x00008000000079c5 */ /* 0x000fe40000010000 */
[----:B------:R-:W-:-:S06]  /*106d0*/  WARPGROUP.ARRIVE ;  /* 0x00000000000079c5 */ /* 0x000fcc0000000000 */
[----:B------:R-:W-:Y:S01]  /*106e0*/  QGMMA.64x128x32.F32.E4M3.E4M3 R24, R204, gdesc[UR4], R24, gsb0 ;  /* 0x01e00004cc187df3 */ /* 0x000fe20008000818 */
[----:B------:R-:W-:Y:S01]  /*106f0*/  UIADD3 UR6, UR5, 0x600, URZ ;  /* 0x0000060005067890 */ /* 0x000fe2000fffe03f */
[----:B------:R-:W-:Y:S01]  /*10700*/  UMOV UR7, 0xc0000010 ;  /* 0xc000001000077882 */ /* 0x000fe20000000000 */
[----:B0-----:R-:W-:-:S01]  /*10710*/  FADD.FTZ R0, R0, R3 ;  /* 0x0000000300007221 */ /* 0x001fc20000010000 */
[----:B---3--:R-:W-:-:S04]  /*10720*/  FADD.FTZ R7, R7, R2 ;  /* 0x0000000207077221 */ /* 0x008fc80000010000 */
[----:B-1----:R-:W0:Y:S04]  /*10730*/  SHFL.BFLY PT, R5, R0, 0x1, 0x1f ;  /* 0x0c201f0000057f89 */ /* 0x002e2800000e0000 */
[----:B------:R-:W1:Y:S01]  /*10740*/  SHFL.BFLY PT, R4, R7, 0x1, 0x1f ;  /* 0x0c201f0007047f89 */ /* 0x000e6200000e0000 */
[----:B------:R-:W-:Y:S01]  /*10750*/  MOV R3, RZ ;  /* 0x000000ff00037202 */ /* 0x000fe20000000f00 */
        /* <DEDUP_REMOVED lines=31> */
.L_x_7341:
        /* <DEDUP_REMOVED lines=74> */
.L_x_7308:
        /* <DEDUP_REMOVED lines=31> */
[----:B0-----:R-:W0:Y:S01]  /*10fe0*/  S2R R4, SR_SWINHI ;  /* 0x0000000000047919 */ /* 0x001e220000002f00 */
[----:B------:R-:W-:Y:S01]  /*10ff0*/  LOP3.LUT P0, R5, R51, 0x3, RZ, 0xc0, !PT ;  /* 0x0000000333057812 */ /* 0x000fe2000780c0ff */
[----:B------:R-:W-:Y:S01]  /*11000*/  ULEA UR4, UP2, UR36, UR4, 0x2 ;  /* 0x0000000424047291 */ /* 0x000fe2000f84103f */
[----:B------:R-:W-:Y:S01]  /*11010*/  F2FP.BF16.F32.PACK_AB R25, R25, R28 ;  /* 0x0000001c1919723e */ /* 0x000fe200000010ff */
[----:B------:R-:W-:Y:S01]  /*11020*/  UISETP.NE.AND.EX UP0, UPT, UR5, URZ, UPT, UP0 ;  /* 0x0000003f0500728c */ /* 0x000fe2000bf05300 */
[----:B------:R-:W-:Y:S01]  /*11030*/  ISETP.EQ.OR P0, PT, R5, 0x3, !P0 ;  /* 0x000000030500780c */ /* 0x000fe20004702670 */
[----:B------:R-:W-:Y:S01]  /*11040*/  ULEA.HI.X UR6, UR36, UR5, UR37, 0x2, UP2 ;  /* 0x0000000524067291 */ /* 0x000fe200090f1425 */
[----:B------:R-:W-:-:S02]  /*11050*/  F2FP.BF16.F32.PACK_AB R20, R15, R20 ;  /* 0x000000140f14723e */ /* 0x000fc400000010ff */
[----:B------:R-:W-:Y:S02]  /*11060*/  SEL R59, R11, R8, P0 ;  /* 0x000000080b3b7207 */ /* 0x000fe40000000000 */
[----:B------:R-:W-:Y:S02]  /*11070*/  SEL R61, R8, R11, P0 ;  /* 0x0000000b083d7207 */ /* 0x000fe40000000000 */
[----:B------:R-:W-:Y:S02]  /*11080*/  SEL R85, R10, R87, P0 ;  /* 0x000000570a557207 */ /* 0x000fe40000000000 */
[----:B------:R-:W-:Y:S02]  /*11090*/  SEL R87, R87, R10, P0 ;  /* 0x0000000a57577207 */ /* 0x000fe40000000000 */
[----:B------:R-:W-:Y:S02]  /*110a0*/  F2FP.BF16.F32.PACK_AB R52, R52, R89 ;  /* 0x000000593434723e */ /* 0x000fe400000010ff */
[----:B------:R-:W-:-:S02]  /*110b0*/  F2FP.BF16.F32.PACK_AB R50, R50, R53 ;  /* 0x000000353232723e */ /* 0x000fc400000010ff */
[----:B------:R-:W-:Y:S02]  /*110c0*/  SEL R81, R21, R14, P0 ;  /* 0x0000000e15517207 */ /* 0x000fe40000000000 */
[----:B------:R-:W-:Y:S02]  /*110d0*/  SEL R83, R14, R21, P0 ;  /* 0x000000150e537207 */ /* 0x000fe40000000000 */
[----:B------:R-:W-:Y:S02]  /*110e0*/  SEL R53, R25, R20, P0 ;  /* 0x0000001419357207 */ /* 0x000fe40000000000 */
[----:B------:R-:W-:Y:S02]  /*110f0*/  SEL R55, R20, R25, P0 ;  /* 0x0000001914377207 */ /* 0x000fe40000000000 */
[----:B------:R-:W-:Y:S02]  /*11100*/  F2FP.BF16.F32.PACK_AB R100, R100, R101 ;  /* 0x000000656464723e */ /* 0x000fe400000010ff */
[----:B------:R-:W-:-:S02]  /*11110*/  F2FP.BF16.F32.PACK_AB R99, R98, R99 ;  /* 0x000000636263723e */ /* 0x000fc400000010ff */
[----:B------:R-:W-:Y:S02]  /*11120*/  MOV R8, R3 ;  /* 0x0000000300087202 */ /* 0x000fe40000000f00 */
[----:B0-----:R-:W-:Y:S02]  /*11130*/  MOV R9, R4 ;  /* 0x0000000400097202 */ /* 0x001fe40000000f00 */
[----:B------:R-:W-:Y:S02]  /*11140*/  F2FP.BF16.F32.PACK_AB R65, R64, R65 ;  /* 0x000000414041723e */ /* 0x000fe400000010ff */
[----:B------:R-:W-:Y:S01]  /*11150*/  F2FP.BF16.F32.PACK_AB R32, R29, R32 ;  /* 0x000000201d20723e */ /* 0x000fe200000010ff */
[----:B------:R-:W-:Y:S01]  /*11160*/  IMAD.WIDE R4, R230, 0x2, R8 ;  /* 0x00000002e6047825 */ /* 0x000fe200078e0208 */
[----:B------:R-:W-:Y:S02]  /*11170*/  SEL R29, R100, R99, P0 ;  /* 0x00000063641d7207 */ /* 0x000fe40000000000 */
[----:B------:R-:W-:-:S02]  /*11180*/  SEL R99, R99, R100, P0 ;  /* 0x0000006463637207 */ /* 0x000fc40000000000 */
[C---:B------:R-:W-:Y:S02]  /*11190*/  IADD3 R93, P1, R4.reuse, 0x40, RZ ;  /* 0x00000040045d7810 */ /* 0x040fe40007f3e0ff */
[C---:B------:R-:W-:Y:S02]  /*111a0*/  IADD3 R97, P2, R4.reuse, 0x60, RZ ;  /* 0x0000006004617810 */ /* 0x040fe40007f5e0ff */
[----:B------:R-:W-:Y:S01]  /*111b0*/  LOP3.LUT R10, R93, 0x380, RZ, 0xc0, !PT ;  /* 0x000003805d0a7812 */ /* 0x000fe200078ec0ff */
[--C-:B------:R-:W-:Y:S01]  /*111c0*/  IMAD.X R25, RZ, RZ, R5.reuse, P1 ;  /* 0x000000ffff197224 */ /* 0x100fe200008e0605 */
[----:B------:R-:W-:Y:S01]  /*111d0*/  IADD3 R103, P4, R4, 0x4020, RZ ;  /* 0x0000402004677810 */ /* 0x000fe20007f9e0ff */
[--C-:B------:R-:W-:Y:S01]  /*111e0*/  IMAD.X R21, RZ, RZ, R5.reuse, P2 ;  /* 0x000000ffff157224 */ /* 0x100fe200010e0605 */
[----:B------:R-:W-:Y:S02]  /*111f0*/  SHF.R.U64 R10, R10, 0x3, RZ ;  /* 0x000000030a0a7819 */ /* 0x000fe400000012ff */
[----:B------:R-:W-:Y:S01]  /*11200*/  IADD3 R105, P5, R4, 0x4040, RZ ;  /* 0x0000404004697810 */ /* 0x000fe20007fbe0ff */
[----:B------:R-:W-:Y:S01]  /*11210*/  IMAD.X R13, RZ, RZ, R5, P4 ;  /* 0x000000ffff0d7224 */ /* 0x000fe200020e0605 */
[----:B------:R-:W-:-:S02]  /*11220*/  LOP3.LUT R12, R97, 0x380, RZ, 0xc0, !PT ;  /* 0x00000380610c7812 */ /* 0x000fc400078ec0ff */
[----:B------:R-:W-:Y:S01]  /*11230*/  LOP3.LUT R24, R10, R93, RZ, 0x3c, !PT ;  /* 0x0000005d0a187212 */ /* 0x000fe200078e3cff */
[----:B------:R-:W-:Y:S01]  /*11240*/  IMAD.X R11, RZ, RZ, R5, P5 ;  /* 0x000000ffff0b7224 */ /* 0x000fe200028e0605 */
[----:B------:R-:W-:Y:S02]  /*11250*/  LOP3.LUT R10, R103, 0x380, RZ, 0xc0, !PT ;  /* 0x00000380670a7812 */ /* 0x000fe400078ec0ff */
[----:B------:R-:W-:Y:S02]  /*11260*/  SHF.R.U64 R12, R12, 0x3, RZ ;  /* 0x000000030c0c7819 */ /* 0x000fe400000012ff */
[----:B------:R-:W-:Y:S02]  /*11270*/  LOP3.LUT R28, R105, 0x380, RZ, 0xc0, !PT ;  /* 0x00000380691c7812 */ /* 0x000fe400078ec0ff */
[----:B------:R-:W-:Y:S02]  /*11280*/  IADD3 R89, P6, R4, 0x20, RZ ;  /* 0x0000002004597810 */ /* 0x000fe40007fde0ff */
[----:B------:R-:W-:-:S02]  /*11290*/  SHF.R.U64 R10, R10, 0x3, RZ ;  /* 0x000000030a0a7819 */ /* 0x000fc400000012ff */
[----:B------:R-:W-:Y:S02]  /*112a0*/  LOP3.LUT R20, R12, R97, RZ, 0x3c, !PT ;  /* 0x000000610c147212 */ /* 0x000fe400078e3cff */
[----:B------:R-:W-:Y:S02]  /*112b0*/  SHF.R.U64 R28, R28, 0x3, RZ ;  /* 0x000000031c1c7819 */ /* 0x000fe400000012ff */
[----:B------:R-:W-:Y:S02]  /*112c0*/  LOP3.LUT R6, R89, 0x380, RZ, 0xc0, !PT ;  /* 0x0000038059067812 */ /* 0x000fe400078ec0ff */
[----:B------:R-:W-:Y:S02]  /*112d0*/  LOP3.LUT R12, R10, R103, RZ, 0x3c, !PT ;  /* 0x000000670a0c7212 */ /* 0x000fe400078e3cff */
[----:B------:R-:W-:Y:S02]  /*112e0*/  LOP3.LUT R10, R28, R105, RZ, 0x3c, !PT ;  /* 0x000000691c0a7212 */ /* 0x000fe400078e3cff */
[----:B------:R-:W-:-:S02]  /*112f0*/  MOV R64, R20 ;  /* 0x0000001400407202 */ /* 0x000fc40000000f00 */
[----:B------:R-:W-:Y:S02]  /*11300*/  F2FP.BF16.F32.PACK_AB R30, R30, R31 ;  /* 0x0000001f1e1e723e */ /* 0x000fe400000010ff */
[----:B------:R-:W-:Y:S02]  /*11310*/  F2FP.BF16.F32.PACK_AB R27, R26, R27 ;  /* 0x0000001b1a1b723e */ /* 0x000fe400000010ff */
[----:B------:R-:W-:Y:S02]  /*11320*/  SHF.R.U64 R6, R6, 0x3, RZ ;  /* 0x0000000306067819 */ /* 0x000fe400000012ff */
[----:B------:R-:W-:Y:S02]  /*11330*/  IADD3 R101, P3, R4, 0x4000, RZ ;  /* 0x0000400004657810 */ /* 0x000fe40007f7e0ff */
[----:B------:R-:W-:Y:S02]  /*11340*/  MOV R58, R10 ;  /* 0x0000000a003a7202 */ /* 0x000fe40000000f00 */
[----:B------:R-:W-:Y:S01]  /*11350*/  F2FP.BF16.F32.PACK_AB R76, R76, R77 ;  /* 0x0000004d4c4c723e */ /* 0x000fe200000010ff */
[----:B------:R-:W-:Y:S01]  /*11360*/  IMAD.X R15, RZ, RZ, R5, P3 ;  /* 0x000000ffff0f7224 */ /* 0x000fe200018e0605 */
[----:B------:R-:W-:-:S02]  /*11370*/  SEL R77, R30, R27, P0 ;  /* 0x0000001b1e4d7207 */ /* 0x000fc40000000000 */
[----:B------:R-:W-:Y:S01]  /*11380*/  SEL R79, R27, R30, P0 ;  /* 0x0000001e1b4f7207 */ /* 0x000fe20000000000 */
[----:B------:R-:W-:Y:S01]  /*11390*/  IMAD.X R27, RZ, RZ, R5, P6 ;  /* 0x000000ffff1b7224 */ /* 0x000fe200030e0605 */
[----:B------:R-:W-:Y:S02]  /*113a0*/  LOP3.LUT R26, R6, R89, RZ, 0x3c, !PT ;  /* 0x00000059061a7212 */ /* 0x000fe400078e3cff */
[----:B------:R-:W-:Y:S02]  /*113b0*/  LOP3.LUT R6, R101, 0x380, RZ, 0xc0, !PT ;  /* 0x0000038065067812 */ /* 0x000fe400078ec0ff */
[----:B------:R-:W-:Y:S02]  /*113c0*/  IADD3 R107, P6, R4, 0x4060, RZ ;  /* 0x00004060046b7810 */ /* 0x000fe40007fde0ff */
[----:B------:R-:W-:Y:S02]  /*113d0*/  F2FP.BF16.F32.PACK_AB R73, R72, R73 ;  /* 0x000000494849723e */ /* 0x000fe400000010ff */
[----:B------:R-:W-:-:S02]  /*113e0*/  F2FP.BF16.F32.PACK_AB R95, R94, R95 ;  /* 0x0000005f5e5f723e */ /* 0x000fc400000010ff */
[----:B------:R-:W-:Y:S02]  /*113f0*/  SHF.R.U64 R6, R6, 0x3, RZ ;  /* 0x0000000306067819 */ /* 0x000fe400000012ff */
[----:B------:R-:W-:Y:S02]  /*11400*/  F2FP.BF16.F32.PACK_AB R68, R68, R69 ;  /* 0x000000454444723e */ /* 0x000fe400000010ff */
[----:B------:R-:W-:Y:S02]  /*11410*/  LOP3.LUT R30, R107, 0x380, RZ, 0xc0, !PT ;  /* 0x000003806b1e7812 */ /* 0x000fe400078ec0ff */
[----:B------:R-:W-:Y:S02]  /*11420*/  LOP3.LUT R7, R4, 0x380, RZ, 0xc0, !PT ;  /* 0x0000038004077812 */ /* 0x000fe400078ec0ff */
[----:B------:R-:W-:Y:S02]  /*11430*/  SEL R31, R96, R95, P0 ;  /* 0x0000005f601f7207 */ /* 0x000fe40000000000 */
[----:B------:R-:W-:-:S02]  /*11440*/  SEL R63, R76, R73, P0 ;  /* 0x000000494c3f7207 */ /* 0x000fc40000000000 */
[----:B------:R-:W-:Y:S02]  /*11450*/  LOP3.LUT R14, R6, R101, RZ, 0x3c, !PT ;  /* 0x00000065060e7212 */ /* 0x000fe400078e3cff */
[----:B------:R-:W-:Y:S02]  /*11460*/  F2FP.BF16.F32.PACK_AB R91, R90, R91 ;  /* 0x0000005b5a5b723e */ /* 0x000fe400000010ff */
[----:B------:R-:W-:Y:S02]  /*11470*/  F2FP.BF16.F32.PACK_AB R57, R56, R57 ;  /* 0x000000393839723e */ /* 0x000fe400000010ff */
[----:B------:R-:W-:Y:S02]  /*11480*/  SEL R95, R95, R96, P0 ;  /* 0x000000605f5f7207 */ /* 0x000fe40000000000 */
[----:B------:R-:W-:Y:S02]  /*11490*/  SEL R73, R73, R76, P0 ;  /* 0x0000004c49497207 */ /* 0x000fe40000000000 */
[----:B------:R-:W-:-:S02]  /*114a0*/  SEL R67, R68, R65, P0 ;  /* 0x0000004144437207 */ /* 0x000fc40000000000 */
[----:B------:R-:W-:Y:S02]  /*114b0*/  SHF.R.U64 R30, R30, 0x3, RZ ;  /* 0x000000031e1e7819 */ /* 0x000fe400000012ff */
[----:B------:R-:W-:Y:S02]  /*114c0*/  F2FP.BF16.F32.PACK_AB R49, R49, R88 ;  /* 0x000000583131723e */ /* 0x000fe400000010ff */
[----:B------:R-:W-:Y:S02]  /*114d0*/  SEL R65, R65, R68, P0 ;  /* 0x0000004441417207 */ /* 0x000fe40000000000 */
[----:B------:R-:W-:Y:S02]  /*114e0*/  F2FP.BF16.F32.PACK_AB R43, R42, R43 ;  /* 0x0000002b2a2b723e */ /* 0x000fe400000010ff */
[----:B------:R-:W-:Y:S02]  /*114f0*/  F2FP.BF16.F32.PACK_AB R41, R41, R48 ;  /* 0x000000302929723e */ /* 0x000fe400000010ff */
[----:B------:R-:W-:-:S02]  /*11500*/  F2FP.BF16.F32.PACK_AB R38, R38, R39 ;  /* 0x000000272626723e */ /* 0x000fc400000010ff */
[----:B------:R-:W-:Y:S02]  /*11510*/  F2FP.BF16.F32.PACK_AB R40, R37, R40 ;  /* 0x000000282528723e */ /* 0x000fe400000010ff */
[----:B------:R-:W-:Y:S02]  /*11520*/  F2FP.BF16.F32.PACK_AB R35, R34, R35 ;  /* 0x000000232223723e */ /* 0x000fe400000010ff */
[----:B------:R-:W-:Y:S02]  /*11530*/  F2FP.BF16.F32.PACK_AB R33, R33, R36 ;  /* 0x000000242121723e */ /* 0x000fe400000010ff */
[----:B------:R-:W-:Y:S02]  /*11540*/  SHF.R.U64 R7, R7, 0x3, RZ ;  /* 0x0000000307077819 */ /* 0x000fe400000012ff */
[----:B------:R-:W-:Y:S02]  /*11550*/  SEL R37, R92, R91, P0 ;  /* 0x0000005b5c257207 */ /* 0x000fe40000000000 */
[----:B------:R-:W-:-:S02]  /*11560*/  SEL R69, R60, R57, P0 ;  /* 0x000000393c457207 */ /* 0x000fc40000000000 */
[----:B------:R-:W-:Y:S02]  /*11570*/  MOV R62, R14 ;  /* 0x0000000e003e7202 */ /* 0x000fe40000000f00 */
[----:B------:R-:W-:Y:S02]  /*11580*/  SEL R91, R91, R92, P0 ;  /* 0x0000005c5b5b7207 */ /* 0x000fe40000000000 */
[----:B------:R-:W-:Y:S02]  /*11590*/  SEL R39, R52, R49, P0 ;  /* 0x0000003134277207 */ /* 0x000fe40000000000 */
[----:B------:R-:W-:Y:S02]  /*115a0*/  SEL R57, R57, R60, P0 ;  /* 0x0000003c39397207 */ /* 0x000fe40000000000 */
[----:B------:R-:W-:Y:S02]  /*115b0*/  LOP3.LUT R6, R30, R107, RZ, 0x3c, !PT ;  /* 0x0000006b1e067212 */ /* 0x000fe400078e3cff */
        /* <DEDUP_REMOVED lines=11> */
[----:B------:R-:W-:Y:S02]  /*11670*/  MOV R50, R24 ;  /* 0x0000001800327202 */ /* 0x000fe40000000f00 */
[----:B------:R-:W-:Y:S02]  /*11680*/  MOV R27, R26 ;  /* 0x0000001a001b7202 */ /* 0x000fe40000000f00 */
[----:B------:R-:W-:-:S02]  /*11690*/  MOV R48, R4 ;  /* 0x0000000400307202 */ /* 0x000fc40000000f00 */
        /* <DEDUP_REMOVED lines=9> */
[----:B------:R-:W2:Y:S04]  /*11730*/  SHFL.IDX PT, R28, R73, R20, 0x1c1f ;  /* 0x001c1f14491c7589 */ /* 0x000ea800000e0000 */
[----:B------:R-:W-:Y:S04]  /*11740*/  SHFL.IDX PT, R67, R67, R44, 0x1c1f ;  /* 0x001c1f2c43437589 */ /* 0x000fe800000e0000 */
[----:B------:R-:W3:Y:S01]  /*11750*/  SHFL.IDX PT, R30, R65, R20, 0x1c1f ;  /* 0x001c1f14411e7589 */ /* 0x000ee200000e0000 */
[----:B0-----:R-:W-:-:S02]  /*11760*/  SEL R4, R29, R10, P0 ;  /* 0x0000000a1d047207 */ /* 0x001fc40000000000 */
[----:B------:R-:W-:Y:S01]  /*11770*/  SEL R6, R10, R29, P0 ;  /* 0x0000001d0a067207 */ /* 0x000fe20000000000 */
[----:B------:R-:W-:Y:S04]  /*11780*/  SHFL.IDX PT, R37, R37, R44, 0x1c1f ;  /* 0x001c1f2c25257589 */ /* 0x000fe800000e0000 */
[----:B------:R-:W-:Y:S01]  /*11790*/  SHFL.IDX PT, R69, R69, R44, 0x1c1f ;  /* 0x001c1f2c45457589 */ /* 0x000fe200000e0000 */
[----:B-1----:R-:W-:Y:S02]  /*117a0*/  SEL R12, R31, R14, P0 ;  /* 0x0000000e1f0c7207 */ /* 0x002fe40000000000 */
[----:B------:R-:W-:Y:S01]  /*117b0*/  SEL R14, R14, R31, P0 ;  /* 0x0000001f0e0e7207 */ /* 0x000fe20000000000 */
[----:B------:R-:W0:Y:S04]  /*117c0*/  SHFL.IDX PT, R24, R91, R20, 0x1c1f ;  /* 0x001c1f145b187589 */ /* 0x000e2800000e0000 */
[----:B------:R-:W1:Y:S01]  /*117d0*/  SHFL.IDX PT, R42, R57, R20, 0x1c1f ;  /* 0x001c1f14392a7589 */ /* 0x000e6200000e0000 */
[----:B--2---:R-:W-:-:S02]  /*117e0*/  SEL R5, R63, R28, P0 ;  /* 0x0000001c3f057207 */ /* 0x004fc40000000000 */
[----:B------:R-:W-:Y:S01]  /*117f0*/  SEL R7, R28, R63, P0 ;  /* 0x0000003f1c077207 */ /* 0x000fe20000000000 */
[----:B------:R-:W-:Y:S01]  /*11800*/  BAR.SYNC.DEFER_BLOCKING 0x1, 0x100 ;  /* 0x0044000000007b1d */ /* 0x000fe20000010000 */
[----:B---3--:R-:W-:Y:S02]  /*11810*/  SEL R13, R67, R30, P0 ;  /* 0x0000001e430d7207 */ /* 0x008fe40000000000 */
[----:B------:R-:W-:-:S03]  /*11820*/  SEL R15, R30, R67, P0 ;  /* 0x000000431e0f7207 */ /* 0x000fc60000000000 */
[----:B------:R-:W-:Y:S04]  /*11830*/  SHFL.IDX PT, R39, R39, R44, 0x1c1f ;  /* 0x001c1f2c27277589 */ /* 0x000fe800000e0000 */
[----:B------:R-:W2:Y:S04]  /*11840*/  SHFL.IDX PT, R26, R49, R20, 0x1c1f ;  /* 0x001c1f14311a7589 */ /* 0x000ea800000e0000 */
[----:B------:R-:W-:Y:S01]  /*11850*/  SHFL.IDX PT, R45, R45, R44, 0x1c1f ;  /* 0x001c1f2c2d2d7589 */ /* 0x000fe200000e0000 */
[----:B0-----:R-:W-:Y:S02]  /*11860*/  SEL R28, R37, R24, P0 ;  /* 0x00000018251c7207 */ /* 0x001fe40000000000 */
[----:B------:R-:W-:Y:S01]  /*11870*/  SEL R30, R24, R37, P0 ;  /* 0x00000025181e7207 */ /* 0x000fe20000000000 */
[----:B------:R-:W-:Y:S01]  /*11880*/  SHFL.IDX PT, R51, R51, R44, 0x1c1f ;  /* 0x001c1f2c33337589 */ /* 0x000fe200000e0000 */
[----:B-1----:R-:W-:-:S02]  /*11890*/  SEL R29, R69, R42, P0 ;  /* 0x0000002a451d7207 */ /* 0x002fc40000000000 */
[----:B------:R-:W-:Y:S01]  /*118a0*/  SEL R31, R42, R69, P0 ;  /* 0x000000452a1f7207 */ /* 0x000fe20000000000 */
[----:B------:R-:W-:Y:S04]  /*118b0*/  SHFL.IDX PT, R53, R53, R44, 0x1c1f ;  /* 0x001c1f2c35357589 */ /* 0x000fe800000e0000 */
[----:B------:R-:W-:Y:S04]  /*118c0*/  SHFL.IDX PT, R59, R59, R44, 0x1c1f ;  /* 0x001c1f2c3b3b7589 */ /* 0x000fe800000e0000 */
[----:B------:R-:W-:Y:S04]  /*118d0*/  SHFL.IDX PT, R71, R71, R44, 0x1c1f ;  /* 0x001c1f2c47477589 */ /* 0x000fe800000e0000 */
[----:B------:R-:W-:Y:S01]  /*118e0*/  SHFL.IDX PT, R75, R75, R44, 0x1c1f ;  /* 0x001c1f2c4b4b7589 */ /* 0x000fe200000e0000 */
[----:B--2---:R-:W-:-:S02]  /*118f0*/  SEL R24, R39, R26, P0 ;  /* 0x0000001a27187207 */ /* 0x004fc40000000000 */
[----:B------:R-:W-:Y:S01]  /*11900*/  SEL R26, R26, R39, P0 ;  /* 0x000000271a1a7207 */ /* 0x000fe20000000000 */
[----:B------:R-:W-:Y:S04]  /*11910*/  SHFL.IDX PT, R77, R77, R44, 0x1c1f ;  /* 0x001c1f2c4d4d7589 */ /* 0x000fe800000e0000 */
[----:B------:R-:W-:Y:S04]  /*11920*/  SHFL.IDX PT, R81, R81, R44, 0x1c1f ;  /* 0x001c1f2c51517589 */ /* 0x000fe800000e0000 */
[----:B------:R-:W-:Y:S04]  /*11930*/  SHFL.IDX PT, R85, R85, R44, 0x1c1f ;  /* 0x001c1f2c55557589 */ /* 0x000fe800000e0000 */
[----:B------:R-:W0:Y:S04]  /*11940*/  SHFL.IDX PT, R46, R43, R20, 0x1c1f ;  /* 0x001c1f142b2e7589 */ /* 0x000e2800000e0000 */
[----:B------:R-:W1:Y:S04]  /*11950*/  SHFL.IDX PT, R32, R41, R20, 0x1c1f ;  /* 0x001c1f1429207589 */ /* 0x000e6800000e0000 */
[----:B------:R-:W2:Y:S04]  /*11960*/  SHFL.IDX PT, R44, R35, R20, 0x1c1f ;  /* 0x001c1f14232c7589 */ /* 0x000ea800000e0000 */
[----:B------:R-:W-:Y:S04]  /*11970*/  SHFL.IDX PT, R10, R33, R20, 0x1c1f ;  /* 0x001c1f14210a7589 */ /* 0x000fe800000e0000 */
[----:B------:R-:W3:Y:S04]  /*11980*/  SHFL.IDX PT, R34, R55, R20, 0x1c1f ;  /* 0x001c1f1437227589 */ /* 0x000ee800000e0000 */
[----:B------:R-:W-:Y:S04]  /*11990*/  SHFL.IDX PT, R52, R79, R20, 0x1c1f ;  /* 0x001c1f144f347589 */ /* 0x000fe800000e0000 */
        /* <DEDUP_REMOVED lines=8> */
[----:B------:R0:W-:Y:S04]  /*11a20*/  STSM.16.M88.4 [R48], R4 ;  /* 0x0000000430007844 */ /* 0x0001e80000000200 */
[----:B------:R2:W-:Y:S01]  /*11a30*/  STSM.16.M88.4 [R27], R12 ;  /* 0x0000000c1b007844 */ /* 0x0005e20000000200 */
[----:B---3--:R-:W-:-:S02]  /*11a40*/  SEL R32, R53, R34, P0 ;  /* 0x0000002235207207 */ /* 0x008fc40000000000 */
[----:B------:R-:W-:Y:S01]  /*11a50*/  SEL R34, R34, R53, P0 ;  /* 0x0000003522227207 */ /* 0x000fe20000000000 */
[----:B------:R3:W-:Y:S01]  /*11a60*/  STSM.16.M88.4 [R50], R28 ;  /* 0x0000001c32007844 */ /* 0x0007e20000000200 */
[----:B----4-:R-:W-:Y:S02]  /*11a70*/  SEL R33, R81, R54, P0 ;  /* 0x0000003651217207 */ /* 0x010fe40000000000 */
[----:B------:R-:W-:Y:S02]  /*11a80*/  SEL R35, R54, R81, P0 ;  /* 0x0000005136237207 */ /* 0x000fe40000000000 */
[----:B0-----:R-:W-:Y:S01]  /*11a90*/  SEL R48, R59, R40, P0 ;  /* 0x000000283b307207 */ /* 0x001fe20000000000 */
[----:B------:R-:W-:Y:S01]  /*11aa0*/  IMAD.U32 R4, RZ, RZ, UR4 ;  /* 0x00000004ff047e24 */ /* 0x000fe2000f8e00ff */
[----:B------:R-:W-:Y:S01]  /*11ab0*/  @UP1 ULDC.64 UR4, c[0x0][0xbe0] ;  /* 0x0002f80000041ab9 */ /* 0x000fe20000000a00 */
[----:B------:R-:W-:Y:S01]  /*11ac0*/  IMAD.U32 R5, RZ, RZ, UR6 ;  /* 0x00000006ff057e24 */ /* 0x000fe2000f8e00ff */
[----:B--2---:R-:W-:Y:S01]  /*11ad0*/  SEL R27, R46, R71, P0 ;  /* 0x000000472e1b7207 */ /* 0x004fe20000000000 */
[----:B------:R-:W-:Y:S01]  /*11ae0*/  @UP1 UIMAD.WIDE UR4, UR36, 0x4, UR4 ;  /* 0x00000004240418a5 */ /* 0x000fe2000f8e0204 */
[----:B------:R-:W-:-:S02]  /*11af0*/  SEL R12, R51, R10, P0 ;  /* 0x0000000a330c7207 */ /* 0x000fc40000000000 */
[----:B------:R-:W-:Y:S01]  /*11b00*/  SEL R14, R10, R51, P0 ;  /* 0x000000330a0e7207 */ /* 0x000fe20000000000 */
[----:B------:R0:W-:Y:S01]  /*11b10*/  STSM.16.M88.4 [R64], R24 ;  /* 0x0000001840007844 */ /* 0x0001e20000000200 */
[----:B------:R-:W-:Y:S02]  /*11b20*/  SEL R13, R77, R52, P0 ;  /* 0x000000344d0d7207 */ /* 0x000fe40000000000 */
[----:B------:R-:W-:Y:S01]  /*11b30*/  SEL R15, R52, R77, P0 ;  /* 0x0000004d340f7207 */ /* 0x000fe20000000000 */
[----:B------:R0:W-:Y:S01]  /*11b40*/  STSM.16.M88.4 [R62], R36 ;  /* 0x000000243e007844 */ /* 0x0001e20000000200 */
[----:B---3--:R-:W-:Y:S02]  /*11b50*/  SEL R50, R40, R59, P0 ;  /* 0x0000003b28327207 */ /* 0x008fe40000000000 */
[----:B-1----:R-:W-:Y:S01]  /*11b60*/  SEL R49, R85, R56, P0 ;  /* 0x0000003855317207 */ /* 0x002fe20000000000 */
[----:B------:R0:W-:Y:S01]  /*11b70*/  STSM.16.M88.4 [R60], R12 ;  /* 0x0000000c3c007844 */ /* 0x0001e20000000200 */
[----:B------:R-:W-:-:S02]  /*11b80*/  SEL R51, R56, R85, P0 ;  /* 0x0000005538337207 */ /* 0x000fc40000000000 */
[----:B------:R-:W-:Y:S01]  /*11b90*/  PLOP3.LUT P0, PT, PT, PT, UP1, 0x80, 0x0 ;  /* 0x000000000000781c */ /* 0x000fe20003f0f018 */
        /* <DEDUP_REMOVED lines=21> */
.L_x_7344:
[----:B------:R-:W-:Y:S01]  /*11cf0*/  USHF.R.S32.HI UR12, URZ, 0x1f, UR38 ;  /* 0x0000001f3f0c7899 */ /* 0x000fe20008011426 */
[----:B------:R-:W-:Y:S01]  /*11d00*/  IMAD.U32 R5, RZ, RZ, UR42 ;  /* 0x0000002aff057e24 */ /* 0x000fe2000f8e00ff */
[----:B------:R-:W-:Y:S01]  /*11d10*/  ULDC.64 UR10, c[0x0][0xb70] ;  /* 0x0002dc00000a7ab9 */ /* 0x000fe20000000a00 */
[----:B------:R-:W-:Y:S01]  /*11d20*/  USHF.R.S32.HI UR5, URZ, 0x1f, UR4 ;  /* 0x0000001f3f057899 */ /* 0x000fe20008011404 */
[C---:B------:R-:W-:Y:S01]  /*11d30*/  IADD3 R13, P2, R8.reuse, 0x2000, RZ ;  /* 0x00002000080d7810 */ /* 0x040fe20007f5e0ff */
[----:B------:R-:W-:Y:S01]  /*11d40*/  UIMAD UR9, UR12, UR10, URZ ;  /* 0x0000000a0c0972a4 */ /* 0x000fe2000f8e023f */
[----:B------:R-:W-:Y:S01]  /*11d50*/  IMAD R10, R5, 0x80, R22 ;  /* 0x00000080050a7824 */ /* 0x000fe200078e0216 */
[----:B------:R-:W-:Y:S01]  /*11d60*/  UIMAD.WIDE.U32 UR6, UR38, UR10, UR4 ;  /* 0x0000000a260672a5 */ /* 0x000fe2000f8e0004 */
[----:B------:R-:W-:Y:S01]  /*11d70*/  IADD3 R7, P6, R8, 0x3000, RZ ;  /* 0x0000300008077810 */ /* 0x000fe20007fde0ff */
[----:B------:R-:W-:Y:S01]  /*11d80*/  UIMAD UR9, UR38, UR11, UR9 ;  /* 0x0000000b260972a4 */ /* 0x000fe2000f8e0209 */
[----:B------:R-:W-:Y:S01]  /*11d90*/  LOP3.LUT R12, R13, 0x380, RZ, 0xc0, !PT ;  /* 0x000003800d0c7812 */ /* 0x000fe200078ec0ff */
[----:B------:R-:W-:Y:S01]  /*11da0*/  USEL UR37, UR37, URZ, !UP0 ;  /* 0x0000003f25257287 */ /* 0x000fe2000c000000 */
[----:B------:R-:W-:Y:S01]  /*11db0*/  SHF.R.S32.HI R5, RZ, 0x1f, R10 ;  /* 0x0000001fff057819 */ /* 0x000fe2000001140a */
[----:B------:R-:W-:Y:S01]  /*11dc0*/  ULDC.64 UR10, c[0x0][0xb78] ;  /* 0x0002de00000a7ab9 */ /* 0x000fe20000000a00 */
[----:B------:R-:W-:Y:S01]  /*11dd0*/  UIADD3 UR7, UR7, UR9, URZ ;  /* 0x0000000907077290 */ /* 0x000fe2000fffe03f */
[----:B------:R-:W-:Y:S01]  /*11de0*/  LOP3.LUT R4, R7, 0x380, RZ, 0xc0, !PT ;  /* 0x0000038007047812 */ /* 0x000fe200078ec0ff */
[----:B------:R-:W-:Y:S01]  /*11df0*/  USEL UR36, UR36, URZ, !UP0 ;  /* 0x0000003f24247287 */ /* 0x000fe2000c000000 */
[----:B------:R-:W-:Y:S01]  /*11e00*/  LOP3.LUT R28, R29, 0x380, RZ, 0xc0, !PT ;  /* 0x000003801d1c7812 */ /* 0x000fe200078ec0ff */
[----:B------:R-:W-:Y:S01]  /*11e10*/  UIMAD UR9, UR37, UR10, URZ ;  /* 0x0000000a250972a4 */ /* 0x000fe2000f8e023f */
[----:B------:R-:W-:Y:S01]  /*11e20*/  SHF.R.U64 R12, R12, 0x3, RZ ;  /* 0x000000030c0c7819 */ /* 0x000fe200000012ff */
[----:B------:R-:W-:Y:S01]  /*11e30*/  UIMAD.WIDE.U32 UR6, UR36, UR10, UR6 ;  /* 0x0000000a240672a5 */ /* 0x000fe2000f8e0006 */
[----:B------:R-:W-:Y:S01]  /*11e40*/  SHF.R.U64 R4, R4, 0x3, RZ ;  /* 0x0000000304047819 */ /* 0x000fe200000012ff */
[----:B------:R-:W-:Y:S01]  /*11e50*/  UIMAD UR9, UR36, UR11, UR9 ;  /* 0x0000000b240972a4 */ /* 0x000fe2000f8e0209 */
[----:B------:R-:W-:-:S02]  /*11e60*/  SHF.R.U64 R28, R28, 0x3, RZ ;  /* 0x000000031c1c7819 */ /* 0x000fc400000012ff */
[----:B------:R-:W-:Y:S01]  /*11e70*/  LOP3.LUT R12, R12, R13, RZ, 0x3c, !PT ;  /* 0x0000000d0c0c7212 */ /* 0x000fe200078e3cff */
[----:B------:R-:W-:Y:S01]  /*11e80*/  IMAD.X R13, RZ, RZ, R9, P2 ;  /* 0x000000ffff0d7224 */ /* 0x000fe200010e0609 */
[----:B------:R-:W-:Y:S01]  /*11e90*/  IADD3 R6, P0, R10, UR6, RZ ;  /* 0x000000060a067c10 */ /* 0x000fe2000ff1e0ff */
[----:B------:R-:W-:Y:S01]  /*11ea0*/  IMAD.U32 R14, RZ, RZ, UR9 ;  /* 0x00000009ff0e7e24 */ /* 0x000fe2000f8e00ff */
[----:B------:R-:W-:Y:S02]  /*11eb0*/  IADD3 R37, P5, R8, 0x4000, RZ ;  /* 0x0000400008257810 */ /* 0x000fe40007fbe0ff */
[----:B------:R-:W-:Y:S02]  /*11ec0*/  LOP3.LUT R4, R4, R7, RZ, 0x3c, !PT ;  /* 0x0000000704047212 */ /* 0x000fe400078e3cff */
[----:B------:R-:W-:Y:S01]  /*11ed0*/  IADD3.X R5, R5, UR7, R14, P0, !PT ;  /* 0x0000000705057c10 */ /* 0x000fe200087fe40e */
[----:B------:R-:W-:Y:S01]  /*11ee0*/  ULDC.64 UR6, c[0x0][0xb40] ;  /* 0x0002d00000067ab9 */ /* 0x000fe20000000a00 */
[----:B------:R-:W-:-:S02]  /*11ef0*/  IADD3 R41, P4, R8, 0x5000, RZ ;  /* 0x0000500008297810 */ /* 0x000fc40007f9e0ff */
[----:B------:R-:W-:Y:S02]  /*11f00*/  LEA R44, P0, R6, UR6, 0x2 ;  /* 0x00000006062c7c11 */ /* 0x000fe4000f8010ff */
[----:B------:R-:W-:Y:S02]  /*11f10*/  IADD3 R25, P3, R8, 0x6000, RZ ;  /* 0x0000600008197810 */ /* 0x000fe40007f7e0ff */
[----:B------:R-:W-:Y:S01]  /*11f20*/  LEA.HI.X R45, R6, UR7, R5, 0x2, P0 ;  /* 0x00000007062d7c11 */ /* 0x000fe200080f1405 */
[----:B------:R-:W-:Y:S01]  /*11f30*/  VIADD R5, R10, 0x8 ;  /* 0x000000080a057836 */ /* 0x000fe20000000000 */
[----:B------:R-:W-:Y:S01]  /*11f40*/  LOP3.LUT P0, RZ, R228, 0x3, RZ, 0xc0, !PT ;  /* 0x00000003e4ff7812 */ /* 0x000fe2000780c0ff */
[----:B------:R-:W-:Y:S01]  /*11f50*/  ULDC.64 UR6, c[0x0][0xaa0] ;  /* 0x0002a80000067ab9 */ /* 0x000fe20000000a00 */
[----:B------:R-:W-:Y:S02]  /*11f60*/  IADD3 R7, P2, R8, 0x7000, RZ ;  /* 0x0000700008077810 */ /* 0x000fe40007f5e0ff */
[----:B------:R-:W-:Y:S01]  /*11f70*/  LOP3.LUT R28, R28, R29, RZ, 0x3c, !PT ;  /* 0x0000001d1c1c7212 */ /* 0x000fe200078e3cff */
[----:B------:R-:W-:Y:S01]  /*11f80*/  IMAD.X R29, RZ, RZ, R9, P1 ;  /* 0x000000ffff1d7224 */ /* 0x000fe200008e0609 */
[----:B------:R-:W-:-:S02]  /*11f90*/  LOP3.LUT R36, R37, 0x380, RZ, 0xc0, !PT ;  /* 0x0000038025247812 */ /* 0x000fc400078ec0ff */
[----:B------:R-:W-:Y:S02]  /*11fa0*/  LOP3.LUT R40, R41, 0x380, RZ, 0xc0, !PT ;  /* 0x0000038029287812 */ /* 0x000fe400078ec0ff */
[----:B------:R-:W-:Y:S02]  /*11fb0*/  LOP3.LUT R24, R25, 0x380, RZ, 0xc0, !PT ;  /* 0x0000038019187812 */ /* 0x000fe400078ec0ff */
[----:B------:R-:W-:Y:S01]  /*11fc0*/  LOP3.LUT R33, R8, 0x380, RZ, 0xc0, !PT ;  /* 0x0000038008217812 */ /* 0x000fe200078ec0ff */
[----:B------:R-:W-:Y:S01]  /*11fd0*/  UIMAD UR5, UR5, UR6, URZ ;  /* 0x00000006050572a4 */ /* 0x000fe2000f8e023f */
[----:B------:R-:W-:Y:S01]  /*11fe0*/  ISETP.GE.OR P1, PT, R10, UR8, P0 ;  /* 0x000000080a007c0c */ /* 0x000fe20008726670 */
[--C-:B------:R-:W-:Y:S01]  /*11ff0*/  IMAD.X R11, RZ, RZ, R9.reuse, P2 ;  /* 0x000000ffff0b7224 */ /* 0x100fe200010e0609 */
[----:B------:R-:W-:Y:S01]  /*12000*/  ISETP.GE.OR P0, PT, R5, UR8, P0 ;  /* 0x0000000805007c0c */ /* 0x000fe20008706670 */
[----:B------:R-:W-:Y:S01]  /*12010*/  IMAD.X R5, RZ, RZ, R9, P6 ;  /* 0x000000ffff057224 */ /* 0x000fe200030e0609 */
[----:B------:R-:W-:-:S02]  /*12020*/  LOP3.LUT R6, R7, 0x380, RZ, 0xc0, !PT ;  /* 0x0000038007067812 */ /* 0x000fc400078ec0ff */
[----:B------:R-:W-:Y:S02]  /*12030*/  SHF.R.U64 R36, R36, 0x3, RZ ;  /* 0x0000000324247819 */ /* 0x000fe400000012ff */
[----:B------:R-:W-:Y:S02]  /*12040*/  SHF.R.U64 R40, R40, 0x3, RZ ;  /* 0x0000000328287819 */ /* 0x000fe400000012ff */
[----:B------:R-:W-:Y:S02]  /*12050*/  SHF.R.U64 R24, R24, 0x3, RZ ;  /* 0x0000000318187819 */ /* 0x000fe400000012ff */
[----:B------:R-:W-:Y:S01]  /*12060*/  SHF.R.U64 R33, R33, 0x3, RZ ;  /* 0x0000000321217819 */ /* 0x000fe200000012ff */
[----:B------:R-:W-:Y:S01]  /*12070*/  IMAD.U32 R19, RZ, RZ, UR6 ;  /* 0x00000006ff137e24 */ /* 0x000fe2000f8e00ff */
[----:B------:R-:W-:Y:S01]  /*12080*/  SHF.R.U64 R6, R6, 0x3, RZ ;  /* 0x0000000306067819 */ /* 0x000fe200000012ff */
[----:B------:R-:W-:Y:S01]  /*12090*/  IMAD.MOV.U32 R20, RZ, RZ, R16 ;  /* 0x000000ffff147224 */ /* 0x000fe200078e0010 */
        /* <DEDUP_REMOVED lines=8> */
[----:B------:R-:W-:-:S02]  /*12120*/  LOP3.LUT R10, R6, R7, RZ, 0x3c, !PT ;  /* 0x00000007060a7212 */ /* 0x000fc400078e3cff */
[----:B------:R-:W-:Y:S01]  /*12130*/  SHF.R.S32.HI R21, RZ, 0x1f, R16 ;  /* 0x0000001fff157819 */ /* 0x000fe20000011410 */
[----:B------:R-:W-:Y:S01]  /*12140*/  UIMAD UR5, UR4, UR7, UR5 ;  /* 0x00000007040572a4 */ /* 0x000fe2000f8e0205 */
[----:B------:R-:W-:Y:S02]  /*12150*/  @!P1 STG.E desc[UR52][R44.64], R2 ;  /* 0x000000022c009986 */ /* 0x000fe4000c101934 */
[----:B------:R-:W-:Y:S01]  /*12160*/  ULDC.64 UR6, c[0x0][0xae0] ;  /* 0x0002b80000067ab9 */ /* 0x000fe20000000a00 */
[----:B------:R-:W-:Y:S01]  /*12170*/  IMAD.WIDE.U32 R20, R19, UR4, R20 ;  /* 0x0000000413147c25 */ /* 0x000fe2000f8e0014 */
[----:B------:R0:W-:Y:S01]  /*12180*/  @!P0 STG.E desc[UR52][R44.64+0x20], R0 ;  /* 0x000020002c008986 */ /* 0x0001e2000c101934 */
        /* <DEDUP_REMOVED lines=11> */
[----:B------:R-:W-:-:S02]  /*12240*/  UIMAD UR4, UR38, UR7, UR4 ;  /* 0x00000007260472a4 */ /* 0x000fc4000f8e0204 */
[----:B------:R-:W-:Y:S01]  /*12250*/  IMAD.WIDE.U32 R20, R19, UR38, R20 ;  /* 0x0000002613147c25 */ /* 0x000fe2000f8e0014 */
[----:B------:R-:W-:Y:S01]  /*12260*/  UIMAD UR8, UR42, -0x80, UR8 ;  /* 0xffffff802a0878a4 */ /* 0x000fe2000f8e0208 */
[----:B------:R-:W-:Y:S01]  /*12270*/  @!PT LDS RZ, [RZ] ;  /* 0x00000000fffff984 */ /* 0x000fe20000000800 */
[----:B------:R-:W-:Y:S01]  /*12280*/  @!PT LDS RZ, [RZ] ;  /* 0x00000000fffff984 */ /* 0x000fe20000000800 */
[----:B------:R-:W-:Y:S01]  /*12290*/  @!PT LDS RZ, [RZ] ;  /* 0x00000000fffff984 */ /* 0x000fe20000000800 */
[----:B------:R-:W-:Y:S01]  /*122a0*/  @!PT LDS RZ, [RZ] ;  /* 0x00000000fffff984 */ /* 0x000fe20000000800 */
[----:B------:R1:W-:Y:S06]  /*122b0*/  MEMBAR.ALL.CTA ;  /* 0x0000000000007992 */ /* 0x0003ec0000008000 */
[----:B-1----:R-:W1:Y:S01]  /*122c0*/  FENCE.VIEW.ASYNC.S ;  /* 0x00000000000073c6 */ /* 0x002e620000000000 */
[C---:B0-----:R-:W-:Y:S01]  /*122d0*/  IADD3 R0, R18.reuse, 0x20, RZ ;  /* 0x0000002012007810 */ /* 0x041fe20007ffe0ff */
[----:B------:R-:W-:Y:S01]  /*122e0*/  VIADD R3, R3, 0x2e820 ;  /* 0x0002e82003037836 */ /* 0x000fe20000000000 */
[----:B------:R-:W-:Y:S01]  /*122f0*/  BSSY B1, `(.L_x_7345) ;  /* 0x0000024000017945 */ /* 0x000fe20003800000 */
[----:B------:R-:W-:Y:S01]  /*12300*/  VIADD R21, R21, UR4 ;  /* 0x0000000415157c36 */ /* 0x000fe20008000000 */
[----:B------:R-:W-:Y:S01]  /*12310*/  ULDC.64 UR4, c[0x0][0xae8] ;  /* 0x0002ba0000047ab9 */ /* 0x000fe20000000a00 */
[C---:B------:R-:W-:Y:S01]  /*12320*/  ISETP.GE.AND P2, PT, R18.reuse, UR8, PT ;  /* 0x0000000812007c0c */ /* 0x040fe2000bf46270 */
[----:B------:R-:W-:Y:S01]  /*12330*/  IMAD.U32 R45, RZ, RZ, UR4 ;  /* 0x00000004ff2d7e24 */ /* 0x000fe2000f8e00ff */
[----:B------:R-:W-:Y:S01]  /*12340*/  UIMAD UR4, UR37, UR4, URZ ;  /* 0x00000004250472a4 */ /* 0x000fe2000f8e023f */
[----:B------:R-:W-:Y:S01]  /*12350*/  VIADD R19, R18, 0x60 ;  /* 0x0000006012137836 */ /* 0x000fe20000000000 */
[----:B------:R-:W-:Y:S01]  /*12360*/  PRMT R3, RZ, 0x654, R3 ;  /* 0x00000654ff037816 */ /* 0x000fe20000000003 */
[----:B------:R-:W-:Y:S01]  /*12370*/  IMAD.WIDE.U32 R44, R45, UR36, R20 ;  /* 0x000000242d2c7c25 */ /* 0x000fe2000f8e0014 */
[----:B------:R-:W-:Y:S01]  /*12380*/  UIMAD UR4, UR36, UR5, UR4 ;  /* 0x00000005240472a4 */ /* 0x000fe2000f8e0204 */
[----:B------:R-:W-:-:S02]  /*12390*/  ISETP.GE.AND P4, PT, R0, UR8, PT ;  /* 0x0000000800007c0c */ /* 0x000fc4000bf86270 */
[----:B------:R-:W-:Y:S01]  /*123a0*/  ISETP.GE.AND P1, PT, R19, UR8, PT ;  /* 0x0000000813007c0c */ /* 0x000fe2000bf26270 */
[----:B------:R-:W-:Y:S01]  /*123b0*/  VIADD R2, R18, 0x40 ;  /* 0x0000004012027836 */ /* 0x000fe20000000000 */
[--C-:B------:R-:W-:Y:S01]  /*123c0*/  SHF.R.S32.HI R19, RZ, 0x1f, R18.reuse ;  /* 0x0000001fff137819 */ /* 0x100fe20000011412 */
[----:B------:R-:W-:Y:S02]  /*123d0*/  IMAD.U32 R49, RZ, RZ, UR42 ;  /* 0x0000002aff317e24 */ /* 0x000fe4000f8e00ff */
[----:B------:R-:W-:Y:S01]  /*123e0*/  VIADD R51, R45, UR4 ;  /* 0x000000042d337c36 */ /* 0x000fe20008000000 */
[----:B------:R-:W-:Y:S01]  /*123f0*/  ISETP.GE.AND P0, PT, R2, UR8, PT ;  /* 0x0000000802007c0c */ /* 0x000fe2000bf06270 */
[----:B------:R-:W-:Y:S01]  /*12400*/  IMAD.WIDE R20, R49, 0x80, R18 ;  /* 0x0000008031147825 */ /* 0x000fe200078e0212 */
[----:B-1----:R0:W-:Y:S01]  /*12410*/  SYNCS.ARRIVE.TRANS64.RED.A1T0 RZ, [R3+URZ], RZ ;  /* 0x000000ff03ff79a7 */ /* 0x0021e2000810043f */
[----:B------:R-:W-:Y:S10]  /*12420*/  @P2 BRA `(.L_x_7346) ;  /* 0x0000000000402947 */ /* 0x000ff40003800000 */
        /* <DEDUP_REMOVED lines=16> */
.L_x_7346:
[----:B------:R-:W-:Y:S05]  /*12530*/  BSYNC B1 ;  /* 0x0000000000017941 */ /* 0x000fea0003800000 */
.L_x_7345:
[----:B------:R-:W-:Y:S04]  /*12540*/  BSSY B1, `(.L_x_7347) ;  /* 0x0000014000017945 */ /* 0x000fe80003800000 */
[----:B------:R-:W-:Y:S05]  /*12550*/  @P4 BRA `(.L_x_7348) ;  /* 0x0000000000484947 */ /* 0x000fea0003800000 */
[----:B-1---5:R-:W-:Y:S01]  /*12560*/  IADD3 R33, P2, R20, 0x20, RZ ;  /* 0x0000002014217810 */ /* 0x022fe20007f5e0ff */
        /* <DEDUP_REMOVED lines=17> */
.L_x_7348:
[----:B------:R-:W-:Y:S05]  /*12680*/  BSYNC B1 ;  /* 0x0000000000017941 */ /* 0x000fea0003800000 */
.L_x_7347:
[----:B------:R-:W-:Y:S04]  /*12690*/  BSSY B1, `(.L_x_7349) ;  /* 0x0000014000017945 */ /* 0x000fe80003800000 */
[----:B------:R-:W-:Y:S05]  /*126a0*/  @P0 BRA `(.L_x_7350) ;  /* 0x0000000000480947 */ /* 0x000fea0003800000 */
[----:B--2--5:R-:W-:Y:S01]  /*126b0*/  IADD3 R29, P0, R20, 0x40, RZ ;  /* 0x00000040141d7810 */ /* 0x024fe20007f1e0ff */
        /* <DEDUP_REMOVED lines=17> */
.L_x_7350:
[----:B------:R-:W-:Y:S05]  /*127d0*/  BSYNC B1 ;  /* 0x0000000000017941 */ /* 0x000fea0003800000 */
.L_x_7349:
        /* <DEDUP_REMOVED lines=21> */
.L_x_7343:
        /* <DEDUP_REMOVED lines=29> */
.L_x_7352:
        /* <DEDUP_REMOVED lines=21> */
[----:B------:R-:W-:Y:S02]  /*12c50*/  UIMAD UR6, UR37, UR8, URZ ;  /* 0x00000008250672a4 */ /* 0x000fe4000f8e023f */
[----:B------:R-:W-:Y:S01]  /*12c60*/  IMAD.U32 R5, RZ, RZ, UR8 ;  /* 0x00000008ff057e24 */ /* 0x000fe2000f8e00ff */
[----:B------:R-:W-:Y:S01]  /*12c70*/  IADD3 R3, R3, UR5, RZ ;  /* 0x0000000503037c10 */ /* 0x000fe2000fffe0ff */
[----:B------:R-:W-:Y:S02]  /*12c80*/  UIMAD UR6, UR36, UR9, UR6 ;  /* 0x00000009240672a4 */ /* 0x000fe4000f8e0206 */
[----:B------:R-:W-:Y:S01]  /*12c90*/  IMAD.WIDE.U32 R2, R5, UR36, R2 ;  /* 0x0000002405027c25 */ /* 0x000fe2000f8e0002 */
[----:B------:R-:W-:-:S03]  /*12ca0*/  ULDC.64 UR8, c[0x0][0xb40] ;  /* 0x0002d00000087ab9 */ /* 0x000fc60000000a00 */
[----:B------:R-:W-:Y:S01]  /*12cb0*/  VIADD R3, R3, UR6 ;  /* 0x0000000603037c36 */ /* 0x000fe20008000000 */
[----:B------:R-:W-:-:S04]  /*12cc0*/  LEA R4, P0, R2, UR8, 0x2 ;  /* 0x0000000802047c11 */ /* 0x000fc8000f8010ff */
[----:B------:R-:W-:Y:S01]  /*12cd0*/  LEA.HI.X R5, R2, UR9, R3, 0x2, P0 ;  /* 0x0000000902057c11 */ /* 0x000fe200080f1403 */
[----:B------:R-:W-:-:S05]  /*12ce0*/  IMAD.MOV.U32 R3, RZ, RZ, -0x800000 ;  /* 0xff800000ff037424 */ /* 0x000fca00078e00ff */
[----:B------:R0:W-:Y:S03]  /*12cf0*/  STG.E desc[UR52][R4.64], R3 ;  /* 0x0000000304007986 */ /* 0x0001e6000c101934 */
.L_x_7354:
[----:B------:R-:W-:Y:S05]  /*12d00*/  BSYNC B1 ;  /* 0x0000000000017941 */ /* 0x000fea0003800000 */
.L_x_7353:
        /* <DEDUP_REMOVED lines=49> */
.L_x_7356:
[----:B------:R-:W-:Y:S05]  /*13020*/  BSYNC B1 ;  /* 0x0000000000017941 */ /* 0x000fea0003800000 */
.L_x_7355:
        /* <DEDUP_REMOVED lines=20> */
.L_x_7358:
[----:B------:R-:W-:Y:S05]  /*13170*/  BSYNC B1 ;  /* 0x0000000000017941 */ /* 0x000fea0003800000 */
.L_x_7357:
        /* <DEDUP_REMOVED lines=20> */
.L_x_7360:
[----:B------:R-:W-:Y:S05]  /*132c0*/  BSYNC B1 ;  /* 0x0000000000017941 */ /* 0x000fea0003800000 */
.L_x_7359:
        /* <DEDUP_REMOVED lines=19> */
.L_x_7351:
[----:B------:R-:W-:Y:S05]  /*13400*/  BSYNC B0 ;  /* 0x0000000000007941 */ /* 0x000fea0003800000 */
.L_x_7342:
[----:B------:R-:W-:Y:S02]  /*13410*/  ULDC UR4, c[0x0][0xc14] ;  /* 0x0003050000047ab9 */ /* 0x000fe40000000800 */
[----:B------:R-:W-:-:S13]  /*13420*/  ISETP.GE.AND P0, PT, R47, UR4, PT ;  /* 0x000000042f007c0c */ /* 0x000fda000bf06270 */
[----:B------:R-:W-:Y:S05]  /*13430*/  @!P0 BRA `(.L_x_7361) ;  /* 0xfffffed800548947 */ /* 0x000fea000383ffff */
[----:B------:R-:W-:Y:S05]  /*13440*/  EXIT ;  /* 0x000000000000794d */ /* 0x000fea0003800000 */
.L_x_7303:
        /* <DEDUP_REMOVED lines=20> */
.L_x_7362:
        /* <DEDUP_REMOVED lines=41> */
.L_x_7368:
        /* <DEDUP_REMOVED lines=14> */
.L_x_7367:
[----:B------:R-:W-:Y:S05]  /*13900*/  BSYNC B0 ;  /* 0x0000000000007941 */ /* 0x000fea0003800000 */
.L_x_7366:
        /* <DEDUP_REMOVED lines=22> */
.L_x_7364:
        /* <DEDUP_REMOVED lines=25> */
.L_x_7369:
        /* <DEDUP_REMOVED lines=36> */
[----:B------:R-:W-:Y:S01]  /*13e40*/  IMAD.HI.U32 R2, R3, R11, R2 ;  /* 0x0000000b03027227 */ /* 0x000fe200078e0002 */
[----:B------:R-:W-:-:S05]  /*13e50*/  IADD3 R3, RZ, -R10, RZ ;  /* 0x8000000aff037210 */ /* 0x000fca0007ffe0ff */
        /* <DEDUP_REMOVED lines=20> */
.L_x_7365:
[----:B------:R0:W-:Y:S01]  /*13fa0*/  STL [R1+0x20], R0 ;  /* 0x0000200001007387 */ /* 0x0001e20000100800 */
[----:B------:R-:W-:-:S03]  /*13fb0*/  UMOV UR38, URZ ;  /* 0x0000003f00267c82 */ /* 0x000fc60008000000 */
[----:B------:R0:W-:Y:S02]  /*13fc0*/  STL [R1+0x24], RZ ;  /* 0x000024ff01007387 */ /* 0x0001e40000100800 */
.L_x_7370:
        /* <DEDUP_REMOVED lines=11> */
.L_x_7363:
        /* <DEDUP_REMOVED lines=35> */
[----:B------:R0:W-:Y:S04]  /*142b0*/  STL [R1+0x28], R4 ;  /* 0x0000280401007387 */ /* 0x0001e80000100800 */
[----:B------:R-:W-:Y:S01]  /*142c0*/  IMAD.IADD R0, R0, 0x1, R2 ;  /* 0x0000000100007824 */ /* 0x000fe200078e0202 */
[----:B------:R0:W-:Y:S04]  /*142d0*/  STL [R1], R2 ;  /* 0x0000000201007387 */ /* 0x0001e80000100800 */
[----:B------:R0:W-:Y:S04]  /*142e0*/  STL [R1+0x8], RZ ;  /* 0x000008ff01007387 */ /* 0x0001e80000100800 */
[----:B------:R0:W-:Y:S04]  /*142f0*/  STL [R1+0xc], R3 ;  /* 0x00000c0301007387 */ /* 0x0001e80000100800 */
[----:B------:R0:W-:Y:S04]  /*14300*/  STL [R1+0x30], RZ ;  /* 0x000030ff01007387 */ /* 0x0001e80000100800 */
[----:B------:R0:W-:Y:S02]  /*14310*/  STL [R1+0x2c], R0 ;  /* 0x00002c0001007387 */ /* 0x0001e40000100800 */
.L_x_7431:
[----:B------:R-:W-:Y:S01]  /*14320*/  ULDC.64 UR4, c[0x0][0xc60] ;  /* 0x0003180000047ab9 */ /* 0x000fe20000000a00 */
[----:B------:R-:W-:Y:S01]  /*14330*/  ULDC.64 UR10, c[0x0][0xa00] ;  /* 0x00028000000a7ab9 */ /* 0x000fe20000000a00 */
[----:B------:R-:W-:Y:S01]  /*14340*/  UIMAD.WIDE UR4, UR48, 0x4, UR4 ;  /* 0x00000004300478a5 */ /* 0x000fe2000f8e0204 */
[----:B------:R-:W-:Y:S01]  /*14350*/  ULDC.64 UR6, c[0x0][0xa18] ;  /* 0x0002860000067ab9 */ /* 0x000fe20000000a00 */
[----:B------:R-:W-:-:S04]  /*14360*/  ULDC.64 UR12, c[0x0][0xa08] ;  /* 0x00028200000c7ab9 */ /* 0x000fc80000000a00 */
[----:B0-----:R-:W-:Y:S02]  /*14370*/  IMAD.U32 R2, RZ, RZ, UR4 ;  /* 0x00000004ff027e24 */ /* 0x001fe4000f8e00ff */
[----:B------:R-:W-:Y:S01]  /*14380*/  IMAD.U32 R3, RZ, RZ, UR5 ;  /* 0x00000005ff037e24 */ /* 0x000fe2000f8e00ff */
[----:B------:R-:W-:-:S04]  /*14390*/  ULDC.64 UR4, c[0x0][0xa28] ;  /* 0x00028a0000047ab9 */ /* 0x000fc80000000a00 */
[----:B--2---:R-:W2:Y:S01]  /*143a0*/  LDG.E R2, desc[UR52][R2.64] ;  /* 0x0000003402027981 */ /* 0x004ea2000c1e1900 */
        /* <DEDUP_REMOVED lines=18> */
[----:B------:R0:W5:Y:S01]  /*144d0*/  @P0 LDG.E R0, desc[UR52][R2.64] ;  /* 0x0000003402000981 */ /* 0x000162000c1e1900 */
        /* <DEDUP_REMOVED lines=20> */
[----:B-1----:R-:W-:Y:S05]  /*14620*/  @P2 BRA `(.L_x_7372) ;  /* 0x0000000000102947 */ /* 0x002fea0003800000 */
[----:B------:R-:W-:Y:S05]  /*14630*/  @!P0 BRA `(.L_x_7372) ;  /* 0x00000000000c8947 */ /* 0x000fea0003800000 */
[----:B-----5:R-:W2:Y:S04]  /*14640*/  LDG.E R8, desc[UR52][R2.64] ;  /* 0x0000003402087981 */ /* 0x020ea8000c1e1900 */
[----:B0-----:R-:W2:Y:S02]  /*14650*/  LDG.E R7, desc[UR52][R2.64+0x4] ;  /* 0x0000043402077981 */ /* 0x001ea4000c1e1900 */
[----:B--2---:R-:W-:-:S07]  /*14660*/  IMAD.IADD R8, R7, 0x1, -R8 ;  /* 0x0000000107087824 */ /* 0x004fce00078e0a08 */
.L_x_7372:
[----:B0----5:R-:W-:Y:S01]  /*14670*/  IADD3 R2, R9, R0, RZ ;  /* 0x0000000009027210 */ /* 0x021fe20007ffe0ff */
        /* <DEDUP_REMOVED lines=16> */
[----:B------:R-:W-:-:S06]  /*14780*/  IMAD.U32 R3, RZ, RZ, UR5 ;  /* 0x00000005ff037e24 */ /* 0x000fcc000f8e00ff */
[----:B------:R0:W5:Y:S01]  /*14790*/  LDG.E R3, desc[UR52][R2.64] ;  /* 0x0000003402037981 */ /* 0x000162000c1e1900 */
[----:B------:R-:W-:Y:S05]  /*147a0*/  BRA `(.L_x_7374) ;  /* 0x0000000000107947 */ /* 0x000fea0003800000 */
.L_x_7373:
[----:B------:R-:W-:Y:S05]  /*147b0*/  @!P1 BRA `(.L_x_7374) ;  /* 0x00000000000c9947 */ /* 0x000fea0003800000 */
[----:B------:R-:W2:Y:S04]  /*147c0*/  LDG.E R2, desc[UR52][R4.64] ;  /* 0x0000003404027981 */ /* 0x000ea8000c1e1900 */
[----:B------:R-:W2:Y:S02]  /*147d0*/  LDG.E R3, desc[UR52][R4.64+0x4] ;  /* 0x0000043404037981 */ /* 0x000ea4000c1e1900 */
[----:B--2---:R-:W-:-:S07]  /*147e0*/  IMAD.IADD R3, R3, 0x1, -R2 ;  /* 0x0000000103037824 */ /* 0x004fce00078e0a02 */
.L_x_7374:
[----:B------:R-:W0:Y:S01]  /*147f0*/  LDL R19, [R1+0x24] ;  /* 0x0000240001137983 */ /* 0x000e220000100800 */
[----:B-----5:R-:W-:Y:S01]  /*14800*/  IMAD.IADD R5, R3, 0x1, -R0 ;  /* 0x0000000103057824 */ /* 0x020fe200078e0a00 */
[----:B------:R-:W-:Y:S01]  /*14810*/  BSSY B6, `(.L_x_7375) ;  /* 0x00002bd000067945 */ /* 0x000fe20003800000 */
[----:B------:R-:W-:Y:S01]  /*14820*/  IMAD.MOV.U32 R4, RZ, RZ, RZ ;  /* 0x000000ffff047224 */ /* 0x000fe200078e00ff */
[----:B0-----:R-:W-:-:S04]  /*14830*/  LEA R2, R19, 0x15f, 0x7 ;  /* 0x0000015f13027811 */ /* 0x001fc800078e38ff */
[C---:B------:R-:W-:Y:S01]  /*14840*/  IADD3 R3, R5.reuse, R2, -R8 ;  /* 0x0000000205037210 */ /* 0x040fe20007ffe808 */
[----:B------:R-:W-:Y:S02]  /*14850*/  VIADD R5, R5, 0xdf ;  /* 0x000000df05057836 */ /* 0x000fe40000000000 */
[----:B------:R-:W-:Y:S02]  /*14860*/  IMAD.MOV.U32 R2, RZ, RZ, RZ ;  /* 0x000000ffff027224 */ /* 0x000fe400078e00ff */
[----:B------:R-:W-:-:S04]  /*14870*/  IMAD.HI R4, R5, -0x6db6db6d, R4 ;  /* 0x9249249305047827 */ /* 0x000fc800078e0204 */
[----:B------:R-:W-:Y:S01]  /*14880*/  IMAD.HI R2, R3, -0x6db6db6d, R2 ;  /* 0x9249249303027827 */ /* 0x000fe200078e0202 */
[----:B------:R-:W-:-:S04]  /*14890*/  SHF.R.U32.HI R3, RZ, 0x1f, R4 ;  /* 0x0000001fff037819 */ /* 0x000fc80000011604 */
[----:B------:R-:W-:Y:S02]  /*148a0*/  SHF.R.U32.HI R5, RZ, 0x1f, R2 ;  /* 0x0000001fff057819 */ /* 0x000fe40000011602 */
[----:B------:R-:W-:Y:S02]  /*148b0*/  LEA.HI.SX32 R3, R4, R3, 0x19 ;  /* 0x0000000304037211 */ /* 0x000fe400078fcaff */
[----:B------:R-:W-:-:S04]  /*148c0*/  LEA.HI.SX32 R16, R2, R5, 0x19 ;  /* 0x0000000502107211 */ /* 0x000fc800078fcaff */
        /* <DEDUP_REMOVED lines=21> */
.L_x_7376:
        /* <DEDUP_REMOVED lines=23> */
.L_x_7378:
        /* <DEDUP_REMOVED lines=20> */
.L_x_7379:
        /* <DEDUP_REMOVED lines=9> */
[----:B------:R-:W-:Y:S01]  /*14d60*/  MOV R8, 0x70 ;  /* 0x0000007000087802 */ /* 0x000fe20000000f00 */
[----:B------:R-:W0:Y:S01]  /*14d70*/  LDC.64 R2, c[0x4][R2] ;  /* 0x0100000002027b82 */ /* 0x000e220000000a00 */
[----:B------:R-:W-:Y:S02]  /*14d80*/  IMAD.U32 R5, RZ, RZ, UR7 ;  /* 0x00000007ff057e24 */ /* 0x000fe4000f8e00ff */
[----:B------:R-:W-:Y:S02]  /*14d90*/  IMAD.U32 R6, RZ, RZ, UR8 ;  /* 0x00000008ff067e24 */ /* 0x000fe4000f8e00ff */
[----:B------:R-:W-:-:S02]  /*14da0*/  IMAD.U32 R7, RZ, RZ, UR9 ;  /* 0x00000009ff077e24 */ /* 0x000fc4000f8e00ff */
[----:B------:R-:W-:Y:S02]  /*14db0*/  IMAD.U32 R10, RZ, RZ, UR4 ;  /* 0x00000004ff0a7e24 */ /* 0x000fe4000f8e00ff */
[----:B------:R-:W-:Y:S02]  /*14dc0*/  IMAD.U32 R11, RZ, RZ, UR5 ;  /* 0x00000005ff0b7e24 */ /* 0x000fe4000f8e00ff */
[----:B------:R-:W-:Y:S02]  /*14dd0*/  IMAD.MOV.U32 R12, RZ, RZ, 0x1 ;  /* 0x00000001ff0c7424 */ /* 0x000fe400078e00ff */
[----:B------:R-:W-:-:S07]  /*14de0*/  IMAD.MOV.U32 R13, RZ, RZ, RZ ;  /* 0x000000ffff0d7224 */ /* 0x000fce00078e00ff */
[----:B------:R-:W-:-:S07]  /*14df0*/  LEPC R20, `(.L_x_7380) ;  /* 0x000000001014794e */ /* 0x000fce0000000000 */
[----:B0-----:R-:W-:Y:S05]  /*14e00*/  CALL.ABS.NOINC R2 ;  /* 0x0000000002007343 */ /* 0x001fea0003c00000 */
.L_x_7380:
        /* <DEDUP_REMOVED lines=18> */
.L_x_7381:
[----:B------:R-:W0:Y:S01]  /*14f30*/  LDC R0, c[0x0][0x428] ;  /* 0x00010a00ff007b82 */ /* 0x000e220000000800 */
[----:B------:R-:W-:Y:S01]  /*14f40*/  ULDC.64 UR4, c[0x0][0x9f8] ;  /* 0x00027e0000047ab9 */ /* 0x000fe20000000a00 */
[----:B------:R-:W-:Y:S01]  /*14f50*/  IMAD.U32 R2, RZ, RZ, UR38 ;  /* 0x00000026ff027e24 */ /* 0x000fe2000f8e00ff */
[----:B------:R-:W-:Y:S01]  /*14f60*/  UISETP.NE.U32.AND UP0, UPT, UR4, URZ, UPT ;  /* 0x0000003f0400728c */ /* 0x000fe2000bf05070 */
[----:B------:R-:W-:Y:S01]  /*14f70*/  IMAD.U32 R10, RZ, RZ, UR45 ;  /* 0x0000002dff0a7e24 */ /* 0x000fe2000f8e00ff */
[----:B------:R-:W1:Y:S01]  /*14f80*/  S2R R4, SR_TID.X ;  /* 0x0000000000047919 */ /* 0x000e620000002100 */
[----:B------:R-:W-:Y:S01]  /*14f90*/  IMAD R7, R19, 0x80, R18 ;  /* 0x0000008013077824 */ /* 0x000fe200078e0212 */
[----:B------:R-:W-:Y:S01]  /*14fa0*/  UISETP.NE.AND.EX UP0, UPT, UR5, URZ, UPT, UP0 ;  /* 0x0000003f0500728c */ /* 0x000fe2000bf05300 */
[----:B------:R-:W-:-:S05]  /*14fb0*/  ULDC.64 UR6, c[0x0][0xa08] ;  /* 0x0002820000067ab9 */ /* 0x000fca0000000a00 */
        /* <DEDUP_REMOVED lines=13> */
[----:B------:R0:W2:Y:S01]  /*15090*/  @P1 LDG.E R10, desc[UR52][R2.64] ;  /* 0x00000034020a1981 */ /* 0x0000a2000c1e1900 */
[----:B------:R-:W-:Y:S01]  /*150a0*/  ISETP.NE.AND P1, PT, R17, RZ, PT ;  /* 0x000000ff1100720c */ /* 0x000fe20003f25270 */
[----:B------:R-:W-:Y:S01]  /*150b0*/  UMOV UR36, URZ ;  /* 0x0000003f00247c82 */ /* 0x000fe20008000000 */
[----:B------:R-:W-:Y:S02]  /*150c0*/  ISETP.NE.U32.AND P0, PT, RZ, UR4, PT ;  /* 0x00000004ff007c0c */ /* 0x000fe4000bf05070 */
[----:B------:R-:W-:Y:S02]  /*150d0*/  R2UR UR37, R7 ;  /* 0x00000000072572ca */ /* 0x000fe400000e0000 */
[----:B------:R-:W-:Y:S02]  /*150e0*/  ISETP.NE.AND.EX P0, PT, RZ, UR5, PT, P0 ;  /* 0x00000005ff007c0c */ /* 0x000fe4000bf05300 */
[----:B------:R-:W-:Y:S01]  /*150f0*/  SHF.R.U32.HI R4, RZ, 0x5, R4 ;  /* 0x00000005ff047819 */ /* 0x000fe20000011604 */
[----:B0-----:R-:W0:Y:S01]  /*15100*/  LDC.64 R2, c[0x0][0x3f8] ;  /* 0x0000fe00ff027b82 */ /* 0x001e220000000a00 */
[----:B------:R-:W-:-:S02]  /*15110*/  SEL R8, RZ, UR45, P0 ;  /* 0x0000002dff087c07 */ /* 0x000fc40008000000 */
[----:B------:R-:W-:Y:S01]  /*15120*/  LOP3.LUT R4, R4, 0x3, RZ, 0xc0, !PT ;  /* 0x0000000304047812 */ /* 0x000fe200078ec0ff */
[----:B------:R-:W-:Y:S01]  /*15130*/  VOTEU.ALL UP1, P1 ;  /* 0x00000000003f7886 */ /* 0x000fe20000820000 */
[----:B------:R-:W-:-:S04]  /*15140*/  R2UR UR39, R8 ;  /* 0x00000000082772ca */ /* 0x000fc800000e0000 */
[----:B------:R-:W-:-:S04]  /*15150*/  @!UP1 UIADD3 UR4, UP0, UR50, 0x270, URZ ;  /* 0x0000027032049890 */ /* 0x000fc8000ff1e03f */
[----:B------:R-:W-:-:S09]  /*15160*/  @!UP1 UIADD3.X UR5, URZ, UR51, URZ, UP0, !UPT ;  /* 0x000000333f059290 */ /* 0x000fd200087fe43f */
[----:B------:R1:W-:Y:S01]  /*15170*/  @!UP1 UTMAPF.L2.4D [UR36], [UR4] ;  /* 0x00000024040095b8 */ /* 0x0003e20008018000 */
[----:B0-----:R-:W-:Y:S01]  /*15180*/  LOP3.LUT P0, RZ, R2, UR6, RZ, 0xfc, !PT ;  /* 0x0000000602ff7c12 */ /* 0x001fe2000f80fcff */
[----:B------:R-:W-:-:S03]  /*15190*/  UMOV UR6, 0xffffffff ;  /* 0xffffffff00067882 */ /* 0x000fc60000000000 */
[----:B------:R-:W-:Y:S02]  /*151a0*/  LOP3.LUT P0, RZ, R3, UR7, RZ, 0xfc, P0 ;  /* 0x0000000703ff7c12 */ /* 0x000fe4000800fcff */
[----:B--2---:R-:W-:Y:S01]  /*151b0*/  SHF.R.S32.HI R19, RZ, 0x1f, R10 ;  /* 0x0000001fff137819 */ /* 0x004fe2000001140a */
[----:B------:R1:W-:Y:S01]  /*151c0*/  STL [R1+0x10], R10 ;  /* 0x0000100a01007387 */ /* 0x0003e20000100800 */
[----:B------:R-:W-:-:S03]  /*151d0*/  SEL R0, R10, RZ, !P0 ;  /* 0x000000ff0a007207 */ /* 0x000fc60004000000 */
[----:B------:R1:W-:Y:S01]  /*151e0*/  STL [R1+0x18], R19 ;  /* 0x0000181301007387 */ /* 0x0003e20000100800 */
[----:B------:R-:W-:Y:S05]  /*151f0*/  BRA.DIV UR6, `(.L_x_7382) ;  /* 0x00000036064c7947 */ /* 0x000fea000b800000 */
[----:B------:R0:W2:Y:S02]  /*15200*/  SHFL.IDX PT, R14, R4, RZ, 0x1f ;  /* 0x00001fff040e7589 */ /* 0x0000a400000e0000 */
.L_x_7450:
[----:B--2---:R-:W-:Y:S02]  /*15210*/  ISETP.NE.AND P0, PT, R14, RZ, PT ;  /* 0x000000ff0e00720c */ /* 0x004fe40003f05270 */
[----:B------:R-:W-:-:S11]  /*15220*/  PLOP3.LUT P6, PT, PT, PT, PT, 0x8, 0x0 ;  /* 0x000000000000781c */ /* 0x000fd60003fce170 */
[----:B------:R-:W-:Y:S05]  /*15230*/  @P0 BRA `(.L_x_7383) ;  /* 0x0000000400980947 */ /* 0x000fea0003800000 */
[----:B-1----:R-:W-:Y:S01]  /*15240*/  UMOV UR4, 0xffffffff ;  /* 0xffffffff00047882 */ /* 0x002fe20000000000 */
[----:B------:R-:W-:Y:S02]  /*15250*/  VIADD R6, R16, 0xffffffff ;  /* 0xffffffff10067836 */ /* 0x000fe40000000000 */
[----:B------:R-:W-:Y:S05]  /*15260*/  BRA.DIV UR4, `(.L_x_7384) ;  /* 0x0000003604507947 */ /* 0x000fea000b800000 */
[----:B------:R-:W-:-:S13]  /*15270*/  ELECT P6, URZ, PT ;  /* 0x00000000003f782f */ /* 0x000fda00038c0000 */
.L_x_7453:
        /* <DEDUP_REMOVED lines=22> */
.L_x_7386:
[----:B-1----:R-:W0:Y:S04]  /*153e0*/  LDL R3, [R1+0x8] ;  /* 0x0000080001037983 */ /* 0x002e280000100800 */
[----:B------:R-:W2:Y:S01]  /*153f0*/  LDL R2, [R1+0xc] ;  /* 0x00000c0001027983 */ /* 0x000ea20000100800 */
[----:B------:R-:W-:Y:S02]  /*15400*/  ISETP.NE.AND P0, PT, R17, RZ, PT ;  /* 0x000000ff1100720c */ /* 0x000fe40003f05270 */
[----:B0-----:R-:W-:Y:S02]  /*15410*/  LEA R4, R3, UR41, 0x3 ;  /* 0x0000002903047c11 */ /* 0x001fe4000f8e18ff */
[----:B--2---:R-:W-:-:S04]  /*15420*/  SHF.L.U32 R3, R2, 0x1f, RZ ;  /* 0x0000001f02037819 */ /* 0x004fc800000006ff */
[----:B------:R-:W0:Y:S02]  /*15430*/  SYNCS.PHASECHK.TRANS64.TRYWAIT P2, [R4+URZ+0x2e880], R3 ;  /* 0x02e88003040075a7 */ /* 0x000e24000804017f */
[----:B0-----:R-:W-:Y:S05]  /*15440*/  @!P2 BRA `(.L_x_7387) ;  /* 0x0000003000f8a947 */ /* 0x001fea0003800000 */
.L_x_7454:
        /* <DEDUP_REMOVED lines=8> */
.L_x_7388:
        /* <DEDUP_REMOVED lines=21> */
.L_x_7455:
        /* <DEDUP_REMOVED lines=8> */
.L_x_7390:
        /* <DEDUP_REMOVED lines=14> */
[----:B-1----:R-:W-:Y:S01]  /*15780*/  NOP ;  /* 0x0000000000007918 */ /* 0x002fe20000000000 */
.L_x_7385:
        /* <DEDUP_REMOVED lines=17> */
.L_x_7383:
        /* <DEDUP_REMOVED lines=10> */
.L_x_7456:
[----:B-1----:R-:W-:Y:S05]  /*15940*/  BSYNC B0 ;  /* 0x0000000000007941 */ /* 0x002fea0003800000 */
.L_x_7391:
[----:B------:R-:W-:-:S13]  /*15950*/  ISETP.GE.AND P0, PT, R16, 0x2, PT ;  /* 0x000000021000780c */ /* 0x000fda0003f06270 */
[----:B------:R-:W-:Y:S05]  /*15960*/  @!P0 BRA `(.L_x_7393) ;  /* 0x00000010002c8947 */ /* 0x000fea0003800000 */
[----:B------:R1:W5:Y:S01]  /*15970*/  LDL.LU R6, [R1+0xc] ;  /* 0x00000c0001067983 */ /* 0x0003620000300800 */
[----:B------:R-:W-:-:S03]  /*15980*/  VIADD R21, R16, 0xfffffffe ;  /* 0xfffffffe10157836 */ /* 0x000fc60000000000 */
[----:B------:R1:W5:Y:S04]  /*15990*/  LDL.LU R7, [R1+0x8] ;  /* 0x0000080001077983 */ /* 0x0003680000300800 */
.L_x_7413:
        /* <DEDUP_REMOVED lines=18> */
[----:B0-----:R-:W2:Y:S01]  /*15ac0*/  LDL R4, [R1+0x10] ;  /* 0x0000100001047983 */ /* 0x001ea20000100800 */
[----:B----4-:R-:W-:-:S13]  /*15ad0*/  ISETP.NE.AND P0, PT, R8, 0x1, PT ;  /* 0x000000010800780c */ /* 0x010fda0003f05270 */
[----:B------:R-:W0:Y:S02]  /*15ae0*/  @P0 LDC.64 R2, c[0x0][0x420] ;  /* 0x00010800ff020b82 */ /* 0x000e240000000a00 */
[----:B0-----:R-:W-:-:S04]  /*15af0*/  @P0 IMAD.HI.U32 R0, R21, R2, RZ ;  /* 0x0000000215000227 */ /* 0x001fc800078e00ff */
        /* <DEDUP_REMOVED lines=12> */
.L_x_7396:
        /* <DEDUP_REMOVED lines=8> */
.L_x_7457:
[----:B------:R-:W-:Y:S05]  /*15c40*/  BSYNC B1 ;  /* 0x0000000000017941 */ /* 0x000fea0003800000 */
.L_x_7397:
        /* <DEDUP_REMOVED lines=9> */
.L_x_7400:
[----:B------:R-:W-:Y:S05]  /*15ce0*/  BSYNC B1 ;  /* 0x0000000000017941 */ /* 0x000fea0003800000 */
.L_x_7399:
        /* <DEDUP_REMOVED lines=10> */
[----:B--2---:R-:W-:-:S02]  /*15d90*/  R2UR UR12, R9 ;  /* 0x00000000090c72ca */ /* 0x004fc400000e0000 */
[----:B------:R-:W-:-:S05]  /*15da0*/  MOV R9, UR41 ;  /* 0x0000002900097c02 */ /* 0x000fca0008000f00 */
[----:B---3--:R-:W-:Y:S02]  /*15db0*/  IMAD R2, R2, 0x7000, R9 ;  /* 0x0000700002027824 */ /* 0x008fe400078e0209 */
[----:B----4-:R-:W-:Y:S02]  /*15dc0*/  IMAD R5, R8, 0xe0, R5 ;  /* 0x000000e008057824 */ /* 0x010fe400078e0205 */
[----:B------:R-:W-:Y:S02]  /*15dd0*/  VIADD R8, R4, 0x2e870 ;  /* 0x0002e87004087836 */ /* 0x000fe40000000000 */
[----:B------:R-:W-:-:S07]  /*15de0*/  VIADD R9, R2, 0xe400 ;  /* 0x0000e40002097836 */ /* 0x000fce0000000000 */
.L_x_7401:
        /* <DEDUP_REMOVED lines=12> */
.L_x_7458:
[----:B------:R-:W-:Y:S05]  /*15eb0*/  BSYNC B1 ;  /* 0x0000000000017941 */ /* 0x000fea0003800000 */
.L_x_7402:
        /* <DEDUP_REMOVED lines=11> */
.L_x_7405:
[----:B------:R-:W-:Y:S05]  /*15f70*/  BSYNC B1 ;  /* 0x0000000000017941 */ /* 0x000fea0003800000 */
.L_x_7404:
        /* <DEDUP_REMOVED lines=10> */
.L_x_7406:
        /* <DEDUP_REMOVED lines=9> */
.L_x_7395:
[----:B------:R-:W-:Y:S05]  /*160b0*/  BSYNC B0 ;  /* 0x0000000000007941 */ /* 0x000fea0003800000 */
.L_x_7394:
[----:B------:R-:W-:-:S06]  /*160c0*/  UISETP.NE.AND UP0, UPT, UR42, 0x3, UPT ;  /* 0x000000032a00788c */ /* 0x000fcc000bf05270 */
[----:B------:R-:W-:-:S13]  /*160d0*/  PLOP3.LUT P0, PT, PT, PT, UP0, 0x80, 0x0 ;  /* 0x000000000000781c */ /* 0x000fda0003f0f008 */
[----:B------:R-:W-:Y:S05]  /*160e0*/  @!P0 BRA `(.L_x_7407) ;  /* 0x0000000000048947 */ /* 0x000fea0003800000 */
[----:B------:R-:W-:Y:S01]  /*160f0*/  BPT.TRAP 0x1 ;  /* 0x000000040000795c */ /* 0x000fe20000300000 */
.L_x_7407:
        /* <DEDUP_REMOVED lines=9> */
.L_x_7459:
[----:B------:R-:W-:Y:S05]  /*16190*/  BSYNC B0 ;  /* 0x0000000000007941 */ /* 0x000fea0003800000 */
.L_x_7408:
[----:B------:R-:W-:Y:S05]  /*161a0*/  @!P0 BRA `(.L_x_7410) ;  /* 0x0000000000048947 */ /* 0x000fea0003800000 */
[----:B------:R-:W-:Y:S01]  /*161b0*/  BPT.TRAP 0x1 ;  /* 0x000000040000795c */ /* 0x000fe20000300000 */
.L_x_7410:
[----:B---3--:R-:W3:Y:S01]  /*161c0*/  LDL R3, [R1+0x4] ;  /* 0x0000040001037983 */ /* 0x008ee20000100800 */
[----:B------:R-:W-:-:S04]  /*161d0*/  SHF.L.U32 R2, R6, 0x1f, RZ ;  /* 0x0000001f06027819 */ /* 0x000fc800000006ff */
[----:B---3--:R3:W4:Y:S02]  /*161e0*/  SYNCS.PHASECHK.TRANS64.TRYWAIT P2, [R3+URZ+0x2e860], R2 ;  /* 0x02e86002030075a7 */ /* 0x008724000804017f */
[----:B---3--:R-:W-:Y:S01]  /*161f0*/  IMAD R3, R7, 0x7000, RZ ;  /* 0x0000700007037824 */ /* 0x008fe200078e02ff */
[----:B----4-:R-:W-:Y:S06]  /*16200*/  @!P2 BRA `(.L_x_7411) ;  /* 0x000000280008a947 */ /* 0x010fec0003800000 */
.L_x_7460:
[----:B------:R-:W0:Y:S04]  /*16210*/  LDL R16, [R1] ;  /* 0x0000000001107983 */ /* 0x000e280000100800 */
[----:B------:R-:W3:Y:S04]  /*16220*/  LDL R14, [R1+0x2c] ;  /* 0x00002c00010e7983 */ /* 0x000ee80000100800 */
[----:B------:R-:W4:Y:S01]  /*16230*/  LDL R13, [R1+0x28] ;  /* 0x00002800010d7983 */ /* 0x000f220000100800 */
[----:B------:R-:W-:Y:S05]  /*16240*/  WARPSYNC.ALL ;  /* 0x0000000000007948 */ /* 0x000fea0003800000 */
[----:B------:R-:W-:-:S04]  /*16250*/  IMAD.U32 R12, RZ, RZ, UR41 ;  /* 0x00000029ff0c7e24 */ /* 0x000fc8000f8e00ff */
[----:B------:R-:W-:Y:S01]  /*16260*/  VIADD R12, R12, 0x400 ;  /* 0x000004000c0c7836 */ /* 0x000fe20000000000 */
[----:B0-----:R-:W-:-:S06]  /*16270*/  LOP3.LUT R4, R3, R16, RZ, 0xfc, !PT ;  /* 0x0000001003047212 */ /* 0x001fcc00078efcff */
[----:B------:R-:W0:Y:S01]  /*16280*/  LDSM.16.MT88.4 R4, [R4+UR41+0xe400] ;  /* 0x00e400290404783b */ /* 0x000e220008004200 */
[----:B---3--:R-:W-:Y:S02]  /*16290*/  IADD3 R20, R14, UR41, R3 ;  /* 0x000000290e147c10 */ /* 0x008fe4000fffe003 */
[C-C-:B0-----:R-:W-:Y:S02]  /*162a0*/  PRMT R8, R4.reuse, 0x6420, R5.reuse ;  /* 0x0000642004087816 */ /* 0x141fe40000000005 */
[----:B--2---:R-:W-:Y:S02]  /*162b0*/  PRMT R9, R4, 0x7531, R5 ;  /* 0x0000753104097816 */ /* 0x004fe40000000005 */
[C-C-:B------:R-:W-:Y:S02]  /*162c0*/  PRMT R10, R6.reuse, 0x6420, R7.reuse ;  /* 0x00006420060a7816 */ /* 0x140fe40000000007 */
[----:B------:R-:W-:Y:S02]  /*162d0*/  PRMT R11, R6, 0x7531, R7 ;  /* 0x00007531060b7816 */ /* 0x000fe40000000007 */
[----:B------:R-:W0:Y:S01]  /*162e0*/  LDSM.16.MT88.4 R4, [R20+0xe400] ;  /* 0x00e400001404783b */ /* 0x000e220000004200 */
[----:B----4-:R-:W-:-:S05]  /*162f0*/  IADD3 R2, R12, R3, R13 ;  /* 0x000000030c027210 */ /* 0x010fca0007ffe00d */
[----:B------:R-:W-:Y:S01]  /*16300*/  STSM.16.M88.4 [R2], R8 ;  /* 0x0000000802007844 */ /* 0x000fe20000000200 */
[C-C-:B0-----:R-:W-:Y:S02]  /*16310*/  PRMT R12, R4.reuse, 0x6420, R5.reuse ;  /* 0x00006420040c7816 */ /* 0x141fe40000000005 */
[----:B------:R-:W-:Y:S02]  /*16320*/  PRMT R13, R4, 0x7531, R5 ;  /* 0x00007531040d7816 */ /* 0x000fe40000000005 */
[C-C-:B------:R-:W-:Y:S02]  /*16330*/  PRMT R14, R6.reuse, 0x6420, R7.reuse ;  /* 0x00006420060e7816 */ /* 0x140fe40000000007 */
[----:B------:R-:W-:Y:S01]  /*16340*/  PRMT R15, R6, 0x7531, R7 ;  /* 0x00007531060f7816 */ /* 0x000fe20000000007 */
[----:B------:R-:W-:-:S04]  /*16350*/  VIADD R4, R3, 0x1000 ;  /* 0x0000100003047836 */ /* 0x000fc80000000000 */
[----:B------:R0:W-:Y:S02]  /*16360*/  STSM.16.M88.4 [R2+0x800], R12 ;  /* 0x0008000c02007844 */ /* 0x0001e40000000200 */
[----:B0-----:R-:W-:-:S05]  /*16370*/  IMAD.MOV.U32 R15, RZ, RZ, R16 ;  /* 0x000000ffff0f7224 */ /* 0x001fca00078e0010 */
[----:B------:R-:W-:-:S05]  /*16380*/  LOP3.LUT R4, R4, R15, RZ, 0xfc, !PT ;  /* 0x0000000f04047212 */ /* 0x000fca00078efcff */
[----:B------:R-:W0:Y:S02]  /*16390*/  LDSM.16.MT88.4 R8, [R4+UR41+0xe400] ;  /* 0x00e400290408783b */ /* 0x000e240008004200 */
[C-C-:B0-----:R-:W-:Y:S02]  /*163a0*/  PRMT R4, R8.reuse, 0x6420, R9.reuse ;  /* 0x0000642008047816 */ /* 0x141fe40000000009 */
[----:B------:R-:W-:Y:S02]  /*163b0*/  PRMT R5, R8, 0x7531, R9 ;  /* 0x0000753108057816 */ /* 0x000fe40000000009 */
[C-C-:B------:R-:W-:Y:S02]  /*163c0*/  PRMT R6, R10.reuse, 0x6420, R11.reuse ;  /* 0x000064200a067816 */ /* 0x140fe4000000000b */
[----:B------:R-:W-:Y:S02]  /*163d0*/  PRMT R7, R10, 0x7531, R11 ;  /* 0x000075310a077816 */ /* 0x000fe4000000000b */
[----:B------:R-:W0:Y:S04]  /*163e0*/  LDSM.16.MT88.4 R8, [R20+0xf400] ;  /* 0x00f400001408783b */ /* 0x000e280000004200 */
[----:B------:R2:W-:Y:S02]  /*163f0*/  STSM.16.M88.4 [R2+0x1000], R4 ;  /* 0x0010000402007844 */ /* 0x0005e40000000200 */
[----:B--2---:R-:W-:Y:S01]  /*16400*/  VIADD R4, R3, 0x2000 ;  /* 0x0000200003047836 */ /* 0x004fe20000000000 */
[----:B0-----:R-:W-:-:S02]  /*16410*/  PRMT R16, R8, 0x6420, R9 ;  /* 0x0000642008107816 */ /* 0x001fc40000000009 */
[----:B------:R-:W-:Y:S02]  /*16420*/  PRMT R17, R8, 0x7531, R9 ;  /* 0x0000753108117816 */ /* 0x000fe40000000009 */
[C-C-:B------:R-:W-:Y:S02]  /*16430*/  PRMT R18, R10.reuse, 0x6420, R11.reuse ;  /* 0x000064200a127816 */ /* 0x140fe4000000000b */
[----:B------:R-:W-:-:S05]  /*16440*/  PRMT R19, R10, 0x7531, R11 ;  /* 0x000075310a137816 */ /* 0x000fca000000000b */
        /* <DEDUP_REMOVED lines=48> */
[----:B------:R-:W0:Y:S01]  /*16750*/  LDSM.16.MT88.4 R8, [R4+UR41+0xe400] ;  /* 0x00e400290408783b */ /* 0x000e220008004200 */
[----:B------:R-:W-:Y:S01]  /*16760*/  VIADD R3, R3, 0x6000 ;  /* 0x0000600003037836 */ /* 0x000fe20000000000 */
[C-C-:B0-----:R-:W-:Y:S02]  /*16770*/  PRMT R4, R8.reuse, 0x6420, R9.reuse ;  /* 0x0000642008047816 */ /* 0x141fe40000000009 */
[----:B------:R-:W-:Y:S02]  /*16780*/  PRMT R5, R8, 0x7531, R9 ;  /* 0x0000753108057816 */ /* 0x000fe40000000009 */
[C-C-:B------:R-:W-:Y:S02]  /*16790*/  PRMT R6, R10.reuse, 0x6420, R11.reuse ;  /* 0x000064200a067816 */ /* 0x140fe4000000000b */
[----:B------:R-:W-:Y:S02]  /*167a0*/  PRMT R7, R10, 0x7531, R11 ;  /* 0x000075310a077816 */ /* 0x000fe4000000000b */
[----:B------:R-:W0:Y:S01]  /*167b0*/  LDSM.16.MT88.4 R8, [R20+0x13400] ;  /* 0x013400001408783b */ /* 0x000e220000004200 */
[----:B------:R-:W-:-:S03]  /*167c0*/  LOP3.LUT R3, R3, R15, RZ, 0xfc, !PT ;  /* 0x0000000f03037212 */ /* 0x000fc600078efcff */
[----:B------:R-:W-:Y:S01]  /*167d0*/  STSM.16.M88.4 [R2+0x5000], R4 ;  /* 0x0050000402007844 */ /* 0x000fe20000000200 */
        /* <DEDUP_REMOVED lines=11> */
[----:B------:R0:W-:Y:S02]  /*16890*/  STSM.16.M88.4 [R2+0x6000], R4 ;  /* 0x0060000402007844 */ /* 0x0001e40000000200 */
[C-C-:B0-----:R-:W-:Y:S02]  /*168a0*/  PRMT R4, R8.reuse, 0x6420, R9.reuse ;  /* 0x0000642008047816 */ /* 0x141fe40000000009 */
        /* <DEDUP_REMOVED lines=12> */
.L_x_7412:
[----:B0-----:R-:W2:Y:S01]  /*16970*/  LDL.LU R2, [R1+0x4] ;  /* 0x0000040001027983 */ /* 0x001ea20000300800 */
[C---:B------:R-:W-:Y:S01]  /*16980*/  ISETP.GT.AND P0, PT, R21.reuse, RZ, PT ;  /* 0x000000ff1500720c */ /* 0x040fe20003f04270 */
[----:B------:R-:W-:Y:S02]  /*16990*/  VIADD R21, R21, 0xffffffff ;  /* 0xffffffff15157836 */ /* 0x000fe40000000000 */
[----:B------:R3:W5:Y:S04]  /*169a0*/  LDL R6, [R1+0xc] ;  /* 0x00000c0001067983 */ /* 0x0007680000100800 */
[----:B------:R3:W5:Y:S01]  /*169b0*/  LDL R7, [R1+0x8] ;  /* 0x0000080001077983 */ /* 0x0007620000100800 */
[----:B--2---:R0:W-:Y:S02]  /*169c0*/  SYNCS.ARRIVE.TRANS64.A1T0 RZ, [R2+URZ+0x2e850], RZ ;  /* 0x02e850ff02ff79a7 */ /* 0x0041e4000810003f */
[----:B0-----:R-:W-:-:S05]  /*169d0*/  @!P1 VIADD R2, R2, 0x2e880 ;  /* 0x0002e88002029836 */ /* 0x001fca0000000000 */
[----:B------:R-:W-:Y:S01]  /*169e0*/  @!P1 PRMT R2, RZ, 0x654, R2 ;  /* 0x00000654ff029816 */ /* 0x000fe20000000002 */
[----:B------:R-:W-:Y:S06]  /*169f0*/  BAR.SYNC.DEFER_BLOCKING 0x2, 0x80 ;  /* 0x0082000000007b1d */ /* 0x000fec0000010000 */
[----:B------:R3:W-:Y:S01]  /*16a00*/  @!P1 SYNCS.ARRIVE.TRANS64.RED.A1T0 RZ, [R2+URZ], RZ ;  /* 0x000000ff02ff99a7 */ /* 0x0007e2000810043f */
[----:B------:R-:W-:Y:S05]  /*16a10*/  @P0 BRA `(.L_x_7413) ;  /* 0xffffffec00e00947 */ /* 0x000fea000383ffff */
.L_x_7393:
        /* <DEDUP_REMOVED lines=9> */
[----:B0-----:R-:W0:Y:S02]  /*16ab0*/  S2R R4, SR_LTMASK ;  /* 0x0000000000047919 */ /* 0x001e240000003900 */
[----:B0-----:R-:W-:-:S04]  /*16ac0*/  LOP3.LUT R4, R4, UR4, RZ, 0xc0, !PT ;  /* 0x0000000404047c12 */ /* 0x001fc8000f8ec0ff */
[----:B-----5:R-:W0:Y:S01]  /*16ad0*/  POPC R7, R4 ;  /* 0x0000000400077309 */ /* 0x020e220000000000 */
[----:B--2---:R-:W0:Y:S02]  /*16ae0*/  SHFL.IDX PT, R0, R3, R0, 0x1f ;  /* 0x00001f0003007589 */ /* 0x004e2400000e0000 */
[----:B0-----:R-:W-:-:S05]  /*16af0*/  IADD3 R0, R0, UR46, R7 ;  /* 0x0000002e00007c10 */ /* 0x001fca000fffe007 */
[----:B------:R4:W-:Y:S02]  /*16b00*/  STL [R1+0x20], R0 ;  /* 0x0000200001007387 */ /* 0x0009e40000100800 */
.L_x_7415:
[----:B------:R-:W-:Y:S05]  /*16b10*/  BSYNC B0 ;  /* 0x0000000000007941 */ /* 0x000fea0003800000 */
.L_x_7414:
[----:B------:R-:W-:-:S06]  /*16b20*/  UISETP.NE.AND UP0, UPT, UR42, 0x3, UPT ;  /* 0x000000032a00788c */ /* 0x000fcc000bf05270 */
[----:B------:R-:W-:-:S13]  /*16b30*/  PLOP3.LUT P0, PT, PT, PT, UP0, 0x80, 0x0 ;  /* 0x000000000000781c */ /* 0x000fda0003f0f008 */
[----:B------:R-:W-:Y:S05]  /*16b40*/  @!P0 BRA `(.L_x_7416) ;  /* 0x0000000000048947 */ /* 0x000fea0003800000 */
[----:B------:R-:W-:Y:S01]  /*16b50*/  BPT.TRAP 0x1 ;  /* 0x000000040000795c */ /* 0x000fe20000300000 */
.L_x_7416:
        /* <DEDUP_REMOVED lines=10> */
.L_x_7461:
[----:B------:R-:W-:Y:S05]  /*16c00*/  BSYNC B0 ;  /* 0x0000000000007941 */ /* 0x000fea0003800000 */
.L_x_7417:
[----:B------:R-:W-:Y:S05]  /*16c10*/  @!P2 BRA `(.L_x_7419) ;  /* 0x000000000004a947 */ /* 0x000fea0003800000 */
[----:B------:R-:W-:Y:S01]  /*16c20*/  BPT.TRAP 0x1 ;  /* 0x000000040000795c */ /* 0x000fe20000300000 */
.L_x_7419:
[----:B------:R-:W2:Y:S02]  /*16c30*/  LDL R0, [R1+0xc] ;  /* 0x00000c0001007983 */ /* 0x000ea40000100800 */
[----:B--2---:R-:W-:-:S04]  /*16c40*/  SHF.L.U32 R3, R0, 0x1f, RZ ;  /* 0x0000001f00037819 */ /* 0x004fc800000006ff */
[----:B------:R-:W2:Y:S02]  /*16c50*/  SYNCS.PHASECHK.TRANS64.TRYWAIT P0, [R20+URZ+0x2e860], R3 ;  /* 0x02e86003140075a7 */ /* 0x000ea4000800017f */
[----:B--2---:R-:W-:Y:S05]  /*16c60*/  @!P0 BRA `(.L_x_7420) ;  /* 0x0000001c009c8947 */ /* 0x004fea0003800000 */
.L_x_7462:
        /* <DEDUP_REMOVED lines=11> */
[----:B-----5:R-:W0:Y:S01]  /*16d20*/  LDSM.16.MT88.4 R4, [R2+UR41+0xe400] ;  /* 0x00e400290204783b */ /* 0x020e220008004200 */
        /* <DEDUP_REMOVED lines=93> */
.L_x_7421:
[----:B------:R-:W3:Y:S01]  /*17300*/  LDL.LU R2, [R1+0x8] ;  /* 0x0000080001027983 */ /* 0x000ee20000300800 */
[----:B0-----:R-:W-:Y:S03]  /*17310*/  SYNCS.ARRIVE.TRANS64.A1T0 RZ, [R20+URZ+0x2e850], RZ ;  /* 0x02e850ff14ff79a7 */ /* 0x001fe6000810003f */
        /* <DEDUP_REMOVED lines=12> */
.L_x_7377:
[----:B------:R-:W-:Y:S05]  /*173e0*/  BSYNC B6 ;  /* 0x0000000000067941 */ /* 0x000fea0003800000 */
.L_x_7375:
[----:B0-2---:R-:W2:Y:S02]  /*173f0*/  LDL R0, [R1+0x34] ;  /* 0x0000340001007983 */ /* 0x005ea40000100800 */
        /* <DEDUP_REMOVED lines=14> */
.L_x_7422:
        /* <DEDUP_REMOVED lines=27> */
[----:B------:R-:W0:Y:S03]  /*17690*/  LDC R4, c[0x0][0xc10] ;  /* 0x00030400ff047b82 */ /* 0x000e260000000800 */
[----:B------:R-:W2:Y:S02]  /*176a0*/  SHFL.UP PT, R3, R2, 0x8, RZ ;  /* 0x0500000002037989 */ /* 0x000ea400000e00ff */
[----:B--2---:R-:W-:-:S05]  /*176b0*/  SEL R3, R3, RZ, P4 ;  /* 0x000000ff03037207 */ /* 0x004fca0002000000 */
[----:B------:R-:W-:-:S05]  /*176c0*/  IMAD.IADD R3, R2, 0x1, R3 ;  /* 0x0000000102037824 */ /* 0x000fca00078e0203 */
[----:B------:R-:W2:Y:S04]  /*176d0*/  SHFL.UP PT, R0, R3, 0x10, RZ ;  /* 0x0600000003007989 */ /* 0x000ea800000e00ff */
[----:B------:R-:W-:Y:S01]  /*176e0*/  SHFL.IDX PT, R9, R6, 0x1, 0x1f ;  /* 0x00201f0006097f89 */ /* 0x000fe200000e0000 */
[----:B--2---:R-:W-:-:S05]  /*176f0*/  SEL R0, R0, RZ, P5 ;  /* 0x000000ff00007207 */ /* 0x004fca0002800000 */
[----:B------:R-:W-:-:S05]  /*17700*/  IMAD.IADD R8, R3, 0x1, R0 ;  /* 0x0000000103087824 */ /* 0x000fca00078e0200 */
[----:B------:R-:W0:Y:S04]  /*17710*/  SHFL.IDX PT, R7, R8, 0x1f, 0x1f ;  /* 0x03e01f0008077f89 */ /* 0x000e2800000e0000 */
[----:B------:R-:W2:Y:S01]  /*17720*/  SHFL.IDX PT, R0, R6, RZ, 0x1f ;  /* 0x00001fff06007589 */ /* 0x000ea200000e0000 */
[----:B0-----:R-:W-:-:S04]  /*17730*/  IMAD R2, R7, R4, RZ ;  /* 0x0000000407027224 */ /* 0x001fc800078e02ff */
[----:B------:R-:W-:-:S05]  /*17740*/  IMAD.IADD R7, R9, 0x1, R2 ;  /* 0x0000000109077824 */ /* 0x000fca00078e0202 */
[----:B--2---:R-:W-:-:S13]  /*17750*/  ISETP.GT.AND P6, PT, R7, R0, PT ;  /* 0x000000000700720c */ /* 0x004fda0003fc4270 */
[----:B------:R-:W-:Y:S05]  /*17760*/  @P6 BRA `(.L_x_7424) ;  /* 0x0000000000906947 */ /* 0x000fea0003800000 */
.L_x_7428:
        /* <DEDUP_REMOVED lines=14> */
.L_x_7427:
[----:B------:R-:W-:Y:S05]  /*17850*/  BSYNC B0 ;  /* 0x0000000000007941 */ /* 0x000fea0003800000 */
.L_x_7426:
        /* <DEDUP_REMOVED lines=21> */
.L_x_7424:
        /* <DEDUP_REMOVED lines=19> */
[----:B------:R-:W-:-:S05]  /*17ae0*/  IMAD.U32 R3, RZ, RZ, UR4 ;  /* 0x00000004ff037e24 */ /* 0x000fca000f8e00ff */
[----:B------:R0:W2:Y:S02]  /*17af0*/  SHFL.IDX PT, R2, R8, R3, 0x1f ;  /* 0x00001f0308027589 */ /* 0x0000a400000e0000 */
.L_x_7429:
[----:B0-----:R-:W0:Y:S01]  /*17b00*/  I2F.RP R8, R10 ;  /* 0x0000000a00087306 */ /* 0x001e220000209400 */
[----:B--2---:R-:W-:Y:S02]  /*17b10*/  IMAD R12, R2, R4, R7 ;  /* 0x00000004020c7224 */ /* 0x004fe400078e0207 */
[----:B------:R-:W-:-:S03]  /*17b20*/  IMAD.MOV.U32 R2, RZ, RZ, RZ ;  /* 0x000000ffff027224 */ /* 0x000fc600078e00ff */
[----:B------:R2:W-:Y:S02]  /*17b30*/  STL [R1+0x20], R12 ;  /* 0x0000200c01007387 */ /* 0x0005e40000100800 */
[----:B0-----:R-:W0:Y:S02]  /*17b40*/  MUFU.RCP R8, R8 ;  /* 0x0000000800087308 */ /* 0x001e240000001000 */
[----:B0-----:R-:W-:-:S06]  /*17b50*/  VIADD R11, R8, 0xffffffe ;  /* 0x0ffffffe080b7836 */ /* 0x001fcc0000000000 */
[----:B------:R-:W0:Y:S02]  /*17b60*/  F2I.FTZ.U32.TRUNC.NTZ R3, R11 ;  /* 0x0000000b00037305 */ /* 0x000e24000021f000 */
[----:B0-----:R-:W-:-:S04]  /*17b70*/  IMAD.MOV R7, RZ, RZ, -R3 ;  /* 0x000000ffff077224 */ /* 0x001fc800078e0a03 */
        /* <DEDUP_REMOVED lines=26> */
[----:B------:R-:W0:Y:S03]  /*17d20*/  I2F.RP R9, R8 ;  /* 0x0000000800097306 */ /* 0x000e260000209400 */
[----:B------:R-:W-:-:S05]  /*17d30*/  IMAD.MOV R6, RZ, RZ, -R6 ;  /* 0x000000ffff067224 */ /* 0x000fca00078e0a06 */
[----:B0-----:R-:W0:Y:S02]  /*17d40*/  MUFU.RCP R9, R9 ;  /* 0x0000000900097308 */ /* 0x001e240000001000 */
[----:B0-----:R-:W-:-:S06]  /*17d50*/  VIADD R10, R9, 0xffffffe ;  /* 0x0ffffffe090a7836 */ /* 0x001fcc0000000000 */
[----:B------:R-:W0:Y:S02]  /*17d60*/  F2I.FTZ.U32.TRUNC.NTZ R3, R10 ;  /* 0x0000000a00037305 */ /* 0x000e24000021f000 */
[----:B0-----:R-:W-:-:S04]  /*17d70*/  IMAD.MOV R11, RZ, RZ, -R3 ;  /* 0x000000ffff0b7224 */ /* 0x001fc800078e0a03 */
        /* <DEDUP_REMOVED lines=23> */
.L_x_7425:
[----:B------:R0:W-:Y:S01]  /*17ef0*/  STL [R1+0x20], R0 ;  /* 0x0000200001007387 */ /* 0x0001e20000100800 */
[----:B------:R-:W-:Y:S01]  /*17f00*/  ULDC UR48, c[0x0][0xc14] ;  /* 0x0003050000307ab9 */ /* 0x000fe20000000800 */
[----:B------:R-:W-:Y:S02]  /*17f10*/  UMOV UR38, URZ ;  /* 0x0000003f00267c82 */ /* 0x000fe40008000000 */
[----:B------:R0:W-:Y:S03]  /*17f20*/  STL [R1+0x24], RZ ;  /* 0x000024ff01007387 */ /* 0x0001e60000100800 */
.L_x_7430:
[----:B------:R-:W3:Y:S04]  /*17f30*/  LDL R3, [R1+0x20] ;  /* 0x0000200001037983 */ /* 0x000ee80000100800 */
[----:B------:R-:W4:Y:S01]  /*17f40*/  LDL R2, [R1+0x24] ;  /* 0x0000240001027983 */ /* 0x000f220000100800 */
[----:B------:R-:W-:Y:S02]  /*17f50*/  IMAD.U32 R6, RZ, RZ, UR38 ;  /* 0x00000026ff067e24 */ /* 0x000fe4000f8e00ff */
[----:B------:R-:W-:Y:S01]  /*17f60*/  IMAD.U32 R7, RZ, RZ, UR48 ;  /* 0x00000030ff077e24 */ /* 0x000fe2000f8e00ff */
[----:B0-2---:R-:W0:Y:S02]  /*17f70*/  S2R R0, SR_TID.X ;  /* 0x0000000000007919 */ /* 0x005e240000002100 */
[----:B0-----:R-:W-:Y:S01]  /*17f80*/  LOP3.LUT R0, R0, 0x1f, RZ, 0xc0, !PT ;  /* 0x0000001f00007812 */ /* 0x001fe200078ec0ff */
[----:B------:R-:W-:Y:S03]  /*17f90*/  BAR.SYNC.DEFER_BLOCKING 0x4, 0x180 ;  /* 0x0106000000007b1d */ /* 0x000fe60000010000 */
[----:B------:R-:W-:-:S13]  /*17fa0*/  ISETP.NE.AND P0, PT, R0, RZ, PT ;  /* 0x000000ff0000720c */ /* 0x000fda0003f05270 */
[----:B------:R-:W-:Y:S01]  /*17fb0*/  @!P0 MOV R0, 0x400 ;  /* 0x0000040000008802 */ /* 0x000fe20000000f00 */
[----:B---3--:R-:W-:Y:S02]  /*17fc0*/  IMAD.MOV.U32 R4, RZ, RZ, R3 ;  /* 0x000000ffff047224 */ /* 0x008fe400078e0003 */
[----:B------:R-:W0:Y:S01]  /*17fd0*/  @!P0 S2R R3, SR_CgaCtaId ;  /* 0x0000000000038919 */ /* 0x000e220000008800 */
[----:B----4-:R-:W-:Y:S01]  /*17fe0*/  IMAD.MOV.U32 R5, RZ, RZ, R2 ;  /* 0x000000ffff057224 */ /* 0x010fe200078e0002 */
[----:B0-----:R-:W-:-:S05]  /*17ff0*/  @!P0 LEA R0, R3, R0, 0x18 ;  /* 0x0000000003008211 */ /* 0x001fca00078ec0ff */
[----:B------:R0:W-:Y:S01]  /*18000*/  @!P0 STS.128 [R0+0x2e8d0], R4 ;  /* 0x02e8d00400008388 */ /* 0x0001e20000000c00 */
[----:B------:R-:W-:Y:S06]  /*18010*/  BAR.ARV 0x5, 0x180 ;  /* 0x0146000000007b1d */ /* 0x000fec0000002000 */
.L_x_7423:
[----:B------:R-:W-:Y:S02]  /*18020*/  ULDC UR4, c[0x0][0xc14] ;  /* 0x0003050000047ab9 */ /* 0x000fe40000000800 */
[----:B------:R-:W-:-:S06]  /*18030*/  UISETP.GE.AND UP0, UPT, UR48, UR4, UPT ;  /* 0x000000043000728c */ /* 0x000fcc000bf06270 */
[----:B------:R-:W-:-:S13]  /*18040*/  PLOP3.LUT P0, PT, PT, PT, UP0, 0x80, 0x0 ;  /* 0x000000000000781c */ /* 0x000fda0003f0f008 */
[----:B------:R-:W-:Y:S05]  /*18050*/  @!P0 BRA `(.L_x_7431) ;  /* 0xffffffc000b08947 */ /* 0x000fea000383ffff */
.L_x_7371:
        /* <DEDUP_REMOVED lines=12> */
.L_x_7463:
[----:B------:R-:W-:Y:S05]  /*18120*/  BSYNC B0 ;  /* 0x0000000000007941 */ /* 0x000fea0003800000 */
.L_x_7432:
[----:B------:R-:W-:-:S03]  /*18130*/  UMOV UR4, 0xffffffff ;  /* 0xffffffff00047882 */ /* 0x000fc60000000000 */
[----:B------:R-:W-:Y:S05]  /*18140*/  BRA.DIV UR4, `(.L_x_7434) ;  /* 0x0000000a048c7947 */ /* 0x000fea000b800000 */
[----:B------:R-:W1:Y:S02]  /*18150*/  S2R R2, SR_TID.X ;  /* 0x0000000000027919 */ /* 0x000e640000002100 */
[----:B-1----:R-:W-:-:S04]  /*18160*/  SHF.R.U32.HI R2, RZ, 0x5, R2 ;  /* 0x00000005ff027819 */ /* 0x002fc80000011602 */
[----:B------:R-:W-:-:S05]  /*18170*/  LOP3.LUT R2, R2, 0x3, RZ, 0xc0, !PT ;  /* 0x0000000302027812 */ /* 0x000fca00078ec0ff */
[----:B------:R1:W2:Y:S02]  /*18180*/  SHFL.IDX PT, R14, R2, RZ, 0x1f ;  /* 0x00001fff020e7589 */ /* 0x0002a400000e0000 */
.L_x_7466:
[----:B--2---:R-:W-:Y:S01]  /*18190*/  ISETP.NE.AND P0, PT, R14, RZ, PT ;  /* 0x000000ff0e00720c */ /* 0x004fe20003f05270 */
[----:B------:R-:W-:-:S12]  /*181a0*/  BSSY B0, `(.L_x_7435) ;  /* 0x000002e000007945 */ /* 0x000fd80003800000 */
[----:B------:R-:W-:Y:S05]  /*181b0*/  @P0 BRA `(.L_x_7436) ;  /* 0x0000000000b00947 */ /* 0x000fea0003800000 */
[----:B------:R-:W-:-:S03]  /*181c0*/  UMOV UR4, 0xffffffff ;  /* 0xffffffff00047882 */ /* 0x000fc60000000000 */
[----:B------:R-:W-:Y:S05]  /*181d0*/  BRA.DIV UR4, `(.L_x_7437) ;  /* 0x0000000a049c7947 */ /* 0x000fea000b800000 */
[----:B------:R-:W-:-:S13]  /*181e0*/  ELECT P6, URZ, PT ;  /* 0x00000000003f782f */ /* 0x000fda00038c0000 */
.L_x_7469:
[----:B------:R-:W-:Y:S05]  /*181f0*/  @!P6 BRA `(.L_x_7436) ;  /* 0x0000000000a0e947 */ /* 0x000fea0003800000 */
[----:B------:R-:W-:-:S06]  /*18200*/  ULOP3.LUT UR4, UR40, 0x2, URZ, 0xfc, !UPT ;  /* 0x0000000228047892 */ /* 0x000fcc000f8efc3f */
[----:B-1----:R-:W-:-:S05]  /*18210*/  IMAD.U32 R2, RZ, RZ, UR4 ;  /* 0x00000004ff027e24 */ /* 0x002fca000f8e00ff */
[----:B------:R-:W-:-:S13]  /*18220*/  ISETP.NE.AND P0, PT, R2, 0x3, PT ;  /* 0x000000030200780c */ /* 0x000fda0003f05270 */
[----:B------:R-:W-:Y:S05]  /*18230*/  @!P0 BRA `(.L_x_7438) ;  /* 0x0000000000048947 */ /* 0x000fea0003800000 */
[----:B------:R-:W-:Y:S01]  /*18240*/  BPT.TRAP 0x1 ;  /* 0x000000040000795c */ /* 0x000fe20000300000 */
.L_x_7438:
        /* <DEDUP_REMOVED lines=14> */
.L_x_7470:
[----:B------:R-:W1:Y:S02]  /*18330*/  SYNCS.PHASECHK.TRANS64.TRYWAIT P1, [R7+URZ], R2 ;  /* 0x00000002070075a7 */ /* 0x000e64000802017f */
[----:B-1----:R-:W-:Y:S05]  /*18340*/  @!P1 BRA `(.L_x_7440) ;  /* 0x0000000800749947 */ /* 0x002fea0003800000 */
.L_x_7471:
[----:B------:R-:W-:Y:S05]  /*18350*/  @!P0 BRA `(.L_x_7441) ;  /* 0x0000000000048947 */ /* 0x000fea0003800000 */
[----:B------:R-:W-:Y:S01]  /*18360*/  BPT.TRAP 0x1 ;  /* 0x000000040000795c */ /* 0x000fe20000300000 */
.L_x_7441:
[----:B------:R-:W2:Y:S02]  /*18370*/  LDL.LU R4, [R1+0x8] ;  /* 0x0000080001047983 */ /* 0x000ea40000300800 */
[----:B--2---:R-:W-:-:S04]  /*18380*/  IMAD R4, R4, 0x8, R0 ;  /* 0x0000000804047824 */ /* 0x004fc800078e0200 */
[----:B------:R-:W2:Y:S02]  /*18390*/  SYNCS.PHASECHK.TRANS64.TRYWAIT P1, [R4+URZ+0x2e860], R5 ;  /* 0x02e86005040075a7 */ /* 0x000ea4000802017f */
[----:B--2---:R-:W-:Y:S05]  /*183a0*/  @!P1 BRA `(.L_x_7442) ;  /* 0x0000000800709947 */ /* 0x004fea0003800000 */
.L_x_7472:
[----:B------:R-:W-:Y:S05]  /*183b0*/  @!P0 BRA `(.L_x_7443) ;  /* 0x0000000000048947 */ /* 0x000fea0003800000 */
[----:B------:R-:W-:Y:S01]  /*183c0*/  BPT.TRAP 0x1 ;  /* 0x000000040000795c */ /* 0x000fe20000300000 */
.L_x_7443:
[----:B------:R-:W-:-:S04]  /*183d0*/  IMAD R3, R3, 0x8, R0 ;  /* 0x0000000803037824 */ /* 0x000fc800078e0200 */
[----:B------:R-:W3:Y:S02]  /*183e0*/  SYNCS.PHASECHK.TRANS64.TRYWAIT P1, [R3+URZ+0x2e860], R2 ;  /* 0x02e86002030075a7 */ /* 0x000ee4000802017f */
[----:B---3--:R-:W-:Y:S05]  /*183f0*/  @!P1 BRA `(.L_x_7444) ;  /* 0x0000000800709947 */ /* 0x008fea0003800000 */
.L_x_7473:
[----:B------:R-:W-:Y:S05]  /*18400*/  @!P0 BRA `(.L_x_7445) ;  /* 0x0000000000048947 */ /* 0x000fea0003800000 */
[----:B------:R-:W-:Y:S01]  /*18410*/  BPT.TRAP 0x1 ;  /* 0x000000040000795c */ /* 0x000fe20000300000 */
.L_x_7445:
[----:B------:R-:W4:Y:S02]  /*18420*/  SYNCS.PHASECHK.TRANS64.TRYWAIT P0, [R4+URZ+0x2e880], R5 ;  /* 0x02e88005040075a7 */ /* 0x000f24000800017f */
[----:B----4-:R-:W-:Y:S05]  /*18430*/  @!P0 BRA `(.L_x_7446) ;  /* 0x0000000800748947 */ /* 0x010fea0003800000 */
.L_x_7447:
[----:B------:R0:W0:Y:S02]  /*18440*/  SYNCS.PHASECHK.TRANS64.TRYWAIT P0, [R3+URZ+0x2e880], R2 ;  /* 0x02e88002030075a7 */ /* 0x000024000800017f */
[----:B0-----:R-:W-:Y:S05]  /*18450*/  @!P0 NANOSLEEP.SYNCS 0x989680 ;  /* 0x009896800000895d */ /* 0x001fea0003900000 */
[----:B------:R-:W0:Y:S02]  /*18460*/  @!P0 SYNCS.PHASECHK.TRANS64 P0, [R3+URZ+0x2e880], R2 ;  /* 0x02e88002030085a7 */ /* 0x000e24000800007f */
[----:B0-----:R-:W-:Y:S05]  /*18470*/  @!P0 BRA `(.L_x_7447) ;  /* 0xfffffffc00f08947 */ /* 0x001fea000383ffff */
.L_x_7436:
[----:B------:R-:W-:Y:S05]  /*18480*/  BSYNC B0 ;  /* 0x0000000000007941 */ /* 0x000fea0003800000 */
.L_x_7435:
[----:B------:R-:W-:Y:S05]  /*18490*/  EXIT ;  /* 0x000000000000794d */ /* 0x000fea0003800000 */
.L_x_7310:
[----:B0-----:R-:W-:-:S04]  /*184a0*/  IMAD.U32 R3, RZ, RZ, UR41 ;  /* 0x00000029ff037e24 */ /* 0x001fc8000f8e00ff */
[----:B------:R0:W1:Y:S03]  /*184b0*/  SYNCS.PHASECHK.TRANS64.TRYWAIT P1, [R3+URZ+0x2e800], R6 ;  /* 0x02e80006030075a7 */ /* 0x000066000802017f */
[----:B-1----:R-:W-:Y:S05]  /*184c0*/  @!P1 NANOSLEEP.SYNCS 0x989680 ;  /* 0x009896800000995d */ /* 0x002fea0003900000 */
[----:B------:R-:W1:Y:S02]  /*184d0*/  @!P1 SYNCS.PHASECHK.TRANS64 P1, [R3+URZ+0x2e800], R6 ;  /* 0x02e80006030095a7 */ /* 0x000e64000802007f */
[----:B-1----:R-:W-:Y:S05]  /*184e0*/  @!P1 BRA `(.L_x_7310) ;  /* 0xfffffffc00ec9947 */ /* 0x002fea000383ffff */
[----:B------:R-:W-:Y:S05]  /*184f0*/  BRA `(.L_x_7448) ;  /* 0xfffffe94008c7947 */ /* 0x000fea000383ffff */
.L_x_7314:
[----:B-1----:R1:W2:Y:S02]  /*18500*/  SYNCS.PHASECHK.TRANS64.TRYWAIT P1, [R2+URZ+0x2e830], R3 ;  /* 0x02e83003020075a7 */ /* 0x0022a4000802017f */
[----:B--2---:R-:W-:Y:S05]  /*18510*/  @!P1 NANOSLEEP.SYNCS 0x989680 ;  /* 0x009896800000995d */ /* 0x004fea0003900000 */
[----:B------:R-:W2:Y:S02]  /*18520*/  @!P1 SYNCS.PHASECHK.TRANS64 P1, [R2+URZ+0x2e830], R3 ;  /* 0x02e83003020095a7 */ /* 0x000ea4000802007f */
[----:B--2---:R-:W-:Y:S05]  /*18530*/  @!P1 BRA `(.L_x_7314) ;  /* 0xfffffffc00f09947 */ /* 0x004fea000383ffff */
[----:B------:R-:W-:Y:S05]  /*18540*/  BRA `(.L_x_7313) ;  /* 0xfffffe9400a87947 */ /* 0x000fea000383ffff */
.L_x_7319:
[----:B-1----:R-:W-:-:S04]  /*18550*/  IMAD.U32 R8, RZ, RZ, UR6 ;  /* 0x00000006ff087e24 */ /* 0x002fc8000f8e00ff */
[----:B------:R1:W2:Y:S03]  /*18560*/  SYNCS.PHASECHK.TRANS64.TRYWAIT P2, [R8+URZ+0x2e830], R7 ;  /* 0x02e83007080075a7 */ /* 0x0002a6000804017f */
[----:B--2---:R-:W-:Y:S05]  /*18570*/  @!P2 NANOSLEEP.SYNCS 0x989680 ;  /* 0x009896800000a95d */ /* 0x004fea0003900000 */
[----:B------:R-:W2:Y:S02]  /*18580*/  @!P2 SYNCS.PHASECHK.TRANS64 P2, [R8+URZ+0x2e830], R7 ;  /* 0x02e830070800a5a7 */ /* 0x000ea4000804007f */
[----:B--2---:R-:W-:Y:S05]  /*18590*/  @!P2 BRA `(.L_x_7319) ;  /* 0xfffffffc00eca947 */ /* 0x004fea000383ffff */
[----:B------:R-:W-:Y:S05]  /*185a0*/  BRA `(.L_x_7316) ;  /* 0xfffffee400b87947 */ /* 0x000fea000383ffff */
.L_x_7323:
[----:B-1----:R-:W-:-:S04]  /*185b0*/  IMAD.U32 R8, RZ, RZ, UR6 ;  /* 0x00000006ff087e24 */ /* 0x002fc8000f8e00ff */
[----:B------:R1:W2:Y:S03]  /*185c0*/  SYNCS.PHASECHK.TRANS64.TRYWAIT P2, [R8+URZ+0x2e850], R7 ;  /* 0x02e85007080075a7 */ /* 0x0002a6000804017f */
[----:B--2---:R-:W-:Y:S05]  /*185d0*/  @!P2 NANOSLEEP.SYNCS 0x989680 ;  /* 0x009896800000a95d */ /* 0x004fea0003900000 */
[----:B------:R-:W2:Y:S02]  /*185e0*/  @!P2 SYNCS.PHASECHK.TRANS64 P2, [R8+URZ+0x2e850], R7 ;  /* 0x02e850070800a5a7 */ /* 0x000ea4000804007f */
[----:B--2---:R-:W-:Y:S05]  /*185f0*/  @!P2 BRA `(.L_x_7323) ;  /* 0xfffffffc00eca947 */ /* 0x004fea000383ffff */
[----:B------:R-:W-:Y:S05]  /*18600*/  BRA `(.L_x_7320) ;  /* 0xfffffef000ac7947 */ /* 0x000fea000383ffff */
.L_x_7330:
[----:B-1----:R-:W-:-:S04]  /*18610*/  IMAD.U32 R8, RZ, RZ, UR6 ;  /* 0x00000006ff087e24 */ /* 0x002fc8000f8e00ff */
[----:B------:R1:W2:Y:S03]  /*18620*/  SYNCS.PHASECHK.TRANS64.TRYWAIT P2, [R8+URZ+0x2e830], R7 ;  /* 0x02e83007080075a7 */ /* 0x0002a6000804017f */
[----:B--2---:R-:W-:Y:S05]  /*18630*/  @!P2 NANOSLEEP.SYNCS 0x989680 ;  /* 0x009896800000a95d */ /* 0x004fea0003900000 */
[----:B------:R-:W2:Y:S02]  /*18640*/  @!P2 SYNCS.PHASECHK.TRANS64 P2, [R8+URZ+0x2e830], R7 ;  /* 0x02e830070800a5a7 */ /* 0x000ea4000804007f */
[----:B--2---:R-:W-:Y:S05]  /*18650*/  @!P2 BRA `(.L_x_7330) ;  /* 0xfffffffc00eca947 */ /* 0x004fea000383ffff */
[----:B------:R-:W-:Y:S05]  /*18660*/  BRA `(.L_x_7327) ;  /* 0xffffff3800607947 */ /* 0x000fea000383ffff */
.L_x_7334:
[----:B-1----:R-:W-:-:S04]  /*18670*/  IMAD.U32 R8, RZ, RZ, UR6 ;  /* 0x00000006ff087e24 */ /* 0x002fc8000f8e00ff */
[----:B------:R1:W2:Y:S03]  /*18680*/  SYNCS.PHASECHK.TRANS64.TRYWAIT P2, [R8+URZ+0x2e850], R7 ;  /* 0x02e85007080075a7 */ /* 0x0002a6000804017f */
[----:B--2---:R-:W-:Y:S05]  /*18690*/  @!P2 NANOSLEEP.SYNCS 0x989680 ;  /* 0x009896800000a95d */ /* 0x004fea0003900000 */
[----:B------:R-:W2:Y:S02]  /*186a0*/  @!P2 SYNCS.PHASECHK.TRANS64 P2, [R8+URZ+0x2e850], R7 ;  /* 0x02e850070800a5a7 */ /* 0x000ea4000804007f */
[----:B--2---:R-:W-:Y:S05]  /*186b0*/  @!P2 BRA `(.L_x_7334) ;  /* 0xfffffffc00eca947 */ /* 0x004fea000383ffff */
[----:B------:R-:W-:Y:S05]  /*186c0*/  BRA `(.L_x_7331) ;  /* 0xffffff4400547947 */ /* 0x000fea000383ffff */
.L_x_7340:
[----:B-1----:R-:W-:-:S04]  /*186d0*/  IMAD.U32 R5, RZ, RZ, UR4 ;  /* 0x00000004ff057e24 */ /* 0x002fc8000f8e00ff */
[----:B------:R1:W2:Y:S03]  /*186e0*/  SYNCS.PHASECHK.TRANS64.TRYWAIT P1, [R5+URZ+0x2e850], R0 ;  /* 0x02e85000050075a7 */ /* 0x0002a6000802017f */
[----:B--2---:R-:W-:Y:S05]  /*186f0*/  @!P1 NANOSLEEP.SYNCS 0x989680 ;  /* 0x009896800000995d */ /* 0x004fea0003900000 */
[----:B------:R-:W2:Y:S02]  /*18700*/  @!P1 SYNCS.PHASECHK.TRANS64 P1, [R5+URZ+0x2e850], R0 ;  /* 0x02e85000050095a7 */ /* 0x000ea4000802007f */
[----:B--2---:R-:W-:Y:S05]  /*18710*/  @!P1 BRA `(.L_x_7340) ;  /* 0xfffffffc00ec9947 */ /* 0x004fea000383ffff */
[----:B------:R-:W-:Y:S05]  /*18720*/  BRA `(.L_x_7339) ;  /* 0xffffff7c000c7947 */ /* 0x000fea000383ffff */
.L_x_7382:
[----:B------:R-:W-:Y:S02]  /*18730*/  IMAD.MOV.U32 R13, RZ, RZ, R4 ;  /* 0x000000ffff0d7224 */ /* 0x000fe400078e0004 */
[----:B------:R-:W-:Y:S02]  /*18740*/  IMAD.MOV.U32 R12, RZ, RZ, RZ ;  /* 0x000000ffff0c7224 */ /* 0x000fe400078e00ff */
[----:B------:R-:W-:Y:S02]  /*18750*/  IMAD.MOV.U32 R11, RZ, RZ, 0x1f ;  /* 0x0000001fff0b7424 */ /* 0x000fe400078e00ff */
[----:B------:R-:W-:-:S07]  /*18760*/  IMAD.MOV.U32 R15, RZ, RZ, -0x1 ;  /* 0xffffffffff0f7424 */ /* 0x000fce00078e00ff */
[----:B-1----:R-:W-:Y:S05]  /*18770*/  WARPSYNC.COLLECTIVE R15, `(.L_x_7449) ;  /* 0x000000000f087348 */ /* 0x002fea0003c00000 */
[----:B------:R0:W2:Y:S02]  /*18780*/  SHFL.IDX P6, R14, R13, R12, R11 ;  /* 0x0000000c0d0e7389 */ /* 0x0000a400000c000b */
[----:B012---:R-:W-:Y:S01]  /*18790*/  ENDCOLLECTIVE ;  /* 0x000000000000791b */ /* 0x007fe20003800000 */
.L_x_7449:
[----:B------:R-:W-:Y:S05]  /*187a0*/  BRA `(.L_x_7450) ;  /* 0xffffffc800987947 */ /* 0x000fea000383ffff */
.L_x_7384:
[----:B------:R-:W-:Y:S01]  /*187b0*/  BSSY B0, `(.L_x_7451) ;  /* 0x0000006000007945 */ /* 0x000fe20003800000 */
[----:B------:R-:W-:-:S07]  /*187c0*/  IMAD.MOV.U32 R15, RZ, RZ, -0x1 ;  /* 0xffffffffff0f7424 */ /* 0x000fce00078e00ff */
[----:B0-----:R-:W-:Y:S05]  /*187d0*/  WARPSYNC.COLLECTIVE R15, `(.L_x_7452) ;  /* 0x000000000f0c7348 */ /* 0x001fea0003c00000 */
[----:B------:R-:W-:Y:S02]  /*187e0*/  ELECT P6, UR62, PT ;  /* 0x00000000003e782f */ /* 0x000fe400038c0000 */
[----:B------:R-:W-:Y:S01]  /*187f0*/  MOV R14, UR62 ;  /* 0x0000003e000e7c02 */ /* 0x000fe20008000f00 */
[----:B0-----:R-:W-:Y:S10]  /*18800*/  ENDCOLLECTIVE ;  /* 0x000000000000791b */ /* 0x001ff40003800000 */
.L_x_7452:
[----:B------:R-:W-:Y:S05]  /*18810*/  BSYNC B0 ;  /* 0x0000000000007941 */ /* 0x000fea0003800000 */
.L_x_7451:
[----:B------:R-:W-:Y:S05]  /*18820*/  BRA `(.L_x_7453) ;  /* 0xffffffc800947947 */ /* 0x000fea000383ffff */
.L_x_7387:
[----:B0-----:R0:W1:Y:S02]  /*18830*/  SYNCS.PHASECHK.TRANS64.TRYWAIT P2, [R4+URZ+0x2e880], R3 ;  /* 0x02e88003040075a7 */ /* 0x001064000804017f */
[----:B-1----:R-:W-:Y:S05]  /*18840*/  @!P2 NANOSLEEP.SYNCS 0x989680 ;  /* 0x009896800000a95d */ /* 0x002fea0003900000 */
[----:B------:R-:W1:Y:S02]  /*18850*/  @!P2 SYNCS.PHASECHK.TRANS64 P2, [R4+URZ+0x2e880], R3 ;  /* 0x02e880030400a5a7 */ /* 0x000e64000804007f */
[----:B-1----:R-:W-:Y:S05]  /*18860*/  @!P2 BRA `(.L_x_7387) ;  /* 0xfffffffc00f0a947 */ /* 0x002fea000383ffff */
[----:B------:R-:W-:Y:S05]  /*18870*/  BRA `(.L_x_7454) ;  /* 0xffffffc800f47947 */ /* 0x000fea000383ffff */
.L_x_7389:
[----:B-1----:R1:W2:Y:S02]  /*18880*/  SYNCS.PHASECHK.TRANS64.TRYWAIT P2, [R4+URZ+0x2e840], R3 ;  /* 0x02e84003040075a7 */ /* 0x0022a4000804017f */
[----:B--2---:R-:W-:Y:S05]  /*18890*/  @!P2 NANOSLEEP.SYNCS 0x989680 ;  /* 0x009896800000a95d */ /* 0x004fea0003900000 */
[----:B------:R-:W2:Y:S02]  /*188a0*/  @!P2 SYNCS.PHASECHK.TRANS64 P2, [R4+URZ+0x2e840], R3 ;  /* 0x02e840030400a5a7 */ /* 0x000ea4000804007f */
[----:B--2---:R-:W-:Y:S05]  /*188b0*/  @!P2 BRA `(.L_x_7389) ;  /* 0xfffffffc00f0a947 */ /* 0x004fea000383ffff */
[----:B------:R-:W-:Y:S05]  /*188c0*/  BRA `(.L_x_7455) ;  /* 0xffffffcc00547947 */ /* 0x000fea000383ffff */
.L_x_7392:
[----:B--2---:R-:W-:-:S04]  /*188d0*/  IMAD.U32 R3, RZ, RZ, UR41 ;  /* 0x00000029ff037e24 */ /* 0x004fc8000f8e00ff */
[----:B------:R2:W3:Y:S03]  /*188e0*/  SYNCS.PHASECHK.TRANS64.TRYWAIT P0, [R3+URZ+0x2e820], R2 ;  /* 0x02e82002030075a7 */ /* 0x0004e6000800017f */
[----:B---3--:R-:W-:Y:S05]  /*188f0*/  @!P0 NANOSLEEP.SYNCS 0x989680 ;  /* 0x009896800000895d */ /* 0x008fea0003900000 */
[----:B------:R-:W3:Y:S02]  /*18900*/  @!P0 SYNCS.PHASECHK.TRANS64 P0, [R3+URZ+0x2e820], R2 ;  /* 0x02e82002030085a7 */ /* 0x000ee4000800007f */
[----:B---3--:R-:W-:Y:S05]  /*18910*/  @!P0 BRA `(.L_x_7392) ;  /* 0xfffffffc00ec8947 */ /* 0x008fea000383ffff */
[----:B------:R-:W-:Y:S05]  /*18920*/  BRA `(.L_x_7456) ;  /* 0xffffffd000047947 */ /* 0x000fea000383ffff */
.L_x_7398:
[----:B0-----:R0:W3:Y:S02]  /*18930*/  SYNCS.PHASECHK.TRANS64.TRYWAIT P0, [R4+URZ+0x2e880], R3 ;  /* 0x02e88003040075a7 */ /* 0x0010e4000800017f */
[----:B---3--:R-:W-:Y:S05]  /*18940*/  @!P0 NANOSLEEP.SYNCS 0x989680 ;  /* 0x009896800000895d */ /* 0x008fea0003900000 */
[----:B------:R-:W3:Y:S02]  /*18950*/  @!P0 SYNCS.PHASECHK.TRANS64 P0, [R4+URZ+0x2e880], R3 ;  /* 0x02e88003040085a7 */ /* 0x000ee4000800007f */
[----:B---3--:R-:W-:Y:S05]  /*18960*/  @!P0 BRA `(.L_x_7398) ;  /* 0xfffffffc00f08947 */ /* 0x008fea000383ffff */
[----:B------:R-:W-:Y:S05]  /*18970*/  BRA `(.L_x_7457) ;  /* 0xffffffd000b07947 */ /* 0x000fea000383ffff */
.L_x_7403:
[----:B--2---:R2:W3:Y:S02]  /*18980*/  SYNCS.PHASECHK.TRANS64.TRYWAIT P0, [R4+URZ+0x2e840], R3 ;  /* 0x02e84003040075a7 */ /* 0x0044e4000800017f */
[----:B---3--:R-:W-:Y:S05]  /*18990*/  @!P0 NANOSLEEP.SYNCS 0x989680 ;  /* 0x009896800000895d */ /* 0x008fea0003900000 */
[----:B------:R-:W3:Y:S02]  /*189a0*/  @!P0 SYNCS.PHASECHK.TRANS64 P0, [R4+URZ+0x2e840], R3 ;  /* 0x02e84003040085a7 */ /* 0x000ee4000800007f */
[----:B---3--:R-:W-:Y:S05]  /*189b0*/  @!P0 BRA `(.L_x_7403) ;  /* 0xfffffffc00f08947 */ /* 0x008fea000383ffff */
[----:B------:R-:W-:Y:S05]  /*189c0*/  BRA `(.L_x_7458) ;  /* 0xffffffd400387947 */ /* 0x000fea000383ffff */
.L_x_7409:
[----:B---3--:R-:W3:Y:S02]  /*189d0*/  LDL R3, [R1+0x4] ;  /* 0x0000040001037983 */ /* 0x008ee40000100800 */
[----:B---3--:R3:W4:Y:S02]  /*189e0*/  SYNCS.PHASECHK.TRANS64.TRYWAIT P2, [R3+URZ+0x2e870], R2 ;  /* 0x02e87002030075a7 */ /* 0x008724000804017f */
[----:B----4-:R-:W-:Y:S05]  /*189f0*/  @!P2 NANOSLEEP.SYNCS 0x989680 ;  /* 0x009896800000a95d */ /* 0x010fea0003900000 */
[----:B------:R-:W4:Y:S02]  /*18a00*/  @!P2 SYNCS.PHASECHK.TRANS64 P2, [R3+URZ+0x2e870], R2 ;  /* 0x02e870020300a5a7 */ /* 0x000f24000804007f */
[----:B----4-:R-:W-:Y:S05]  /*18a10*/  @!P2 BRA `(.L_x_7409) ;  /* 0xfffffffc00eca947 */ /* 0x010fea000383ffff */
[----:B------:R-:W-:Y:S05]  /*18a20*/  BRA `(.L_x_7459) ;  /* 0xffffffd400d87947 */ /* 0x000fea000383ffff */
.L_x_7411:
[----:B0-----:R-:W3:Y:S02]  /*18a30*/  LDL R4, [R1+0x4] ;  /* 0x0000040001047983 */ /* 0x001ee40000100800 */
[----:B---3--:R0:W3:Y:S02]  /*18a40*/  SYNCS.PHASECHK.TRANS64.TRYWAIT P2, [R4+URZ+0x2e860], R2 ;  /* 0x02e86002040075a7 */ /* 0x0080e4000804017f */
[----:B---3--:R-:W-:Y:S05]  /*18a50*/  @!P2 NANOSLEEP.SYNCS 0x989680 ;  /* 0x009896800000a95d */ /* 0x008fea0003900000 */
[----:B------:R-:W3:Y:S02]  /*18a60*/  @!P2 SYNCS.PHASECHK.TRANS64 P2, [R4+URZ+0x2e860], R2 ;  /* 0x02e860020400a5a7 */ /* 0x000ee4000804007f */
[----:B---3--:R-:W-:Y:S05]  /*18a70*/  @!P2 BRA `(.L_x_7411) ;  /* 0xfffffffc00eca947 */ /* 0x008fea000383ffff */
[----:B------:R-:W-:Y:S05]  /*18a80*/  BRA `(.L_x_7460) ;  /* 0xffffffd400e07947 */ /* 0x000fea000383ffff */
.L_x_7418:
[----:B--2---:R2:W3:Y:S02]  /*18a90*/  SYNCS.PHASECHK.TRANS64.TRYWAIT P0, [R20+URZ+0x2e870], R3 ;  /* 0x02e87003140075a7 */ /* 0x0044e4000800017f */
[----:B---3--:R-:W-:Y:S05]  /*18aa0*/  @!P0 NANOSLEEP.SYNCS 0x989680 ;  /* 0x009896800000895d */ /* 0x008fea0003900000 */
[----:B------:R-:W3:Y:S02]  /*18ab0*/  @!P0 SYNCS.PHASECHK.TRANS64 P0, [R20+URZ+0x2e870], R3 ;  /* 0x02e87003140085a7 */ /* 0x000ee4000800007f */
[----:B---3--:R-:W-:Y:S05]  /*18ac0*/  @!P0 BRA `(.L_x_7418) ;  /* 0xfffffffc00f08947 */ /* 0x008fea000383ffff */
[----:B------:R-:W-:Y:S05]  /*18ad0*/  BRA `(.L_x_7461) ;  /* 0xffffffe000487947 */ /* 0x000fea000383ffff */
.L_x_7420:
[----:B--2---:R2:W3:Y:S02]  /*18ae0*/  SYNCS.PHASECHK.TRANS64.TRYWAIT P0, [R20+URZ+0x2e860], R3 ;  /* 0x02e86003140075a7 */ /* 0x0044e4000800017f */
[----:B---3--:R-:W-:Y:S05]  /*18af0*/  @!P0 NANOSLEEP.SYNCS 0x989680 ;  /* 0x009896800000895d */ /* 0x008fea0003900000 */
[----:B------:R-:W3:Y:S02]  /*18b00*/  @!P0 SYNCS.PHASECHK.TRANS64 P0, [R20+URZ+0x2e860], R3 ;  /* 0x02e86003140085a7 */ /* 0x000ee4000800007f */
[----:B---3--:R-:W-:Y:S05]  /*18b10*/  @!P0 BRA `(.L_x_7420) ;  /* 0xfffffffc00f08947 */ /* 0x008fea000383ffff */
[----:B------:R-:W-:Y:S05]  /*18b20*/  BRA `(.L_x_7462) ;  /* 0xffffffe000507947 */ /* 0x000fea000383ffff */
.L_x_7433:
[----:B0-----:R0:W1:Y:S02]  /*18b30*/  SYNCS.PHASECHK.TRANS64.TRYWAIT P0, [R0+URZ+0x2e820], R3 ;  /* 0x02e82003000075a7 */ /* 0x001064000800017f */
[----:B-1----:R-:W-:Y:S05]  /*18b40*/  @!P0 NANOSLEEP.SYNCS 0x989680 ;  /* 0x009896800000895d */ /* 0x002fea0003900000 */
[----:B------:R-:W1:Y:S02]  /*18b50*/  @!P0 SYNCS.PHASECHK.TRANS64 P0, [R0+URZ+0x2e820], R3 ;  /* 0x02e82003000085a7 */ /* 0x000e64000800007f */
[----:B-1----:R-:W-:Y:S05]  /*18b60*/  @!P0 BRA `(.L_x_7433) ;  /* 0xfffffffc00f08947 */ /* 0x002fea000383ffff */
[----:B------:R-:W-:Y:S05]  /*18b70*/  BRA `(.L_x_7463) ;  /* 0xfffffff400687947 */ /* 0x000fea000383ffff */
.L_x_7434:
        /* <DEDUP_REMOVED lines=11> */
.L_x_7465:
[----:B------:R-:W-:Y:S05]  /*18c30*/  BSYNC B0 ;  /* 0x0000000000007941 */ /* 0x000fea0003800000 */
.L_x_7464:
[----:B------:R-:W-:Y:S05]  /*18c40*/  BRA `(.L_x_7466) ;  /* 0xfffffff400507947 */ /* 0x000fea000383ffff */
.L_x_7437:
[----:B------:R-:W-:Y:S01]  /*18c50*/  BSSY B1, `(.L_x_7467) ;  /* 0x0000006000017945 */ /* 0x000fe20003800000 */
[----:B------:R-:W-:-:S07]  /*18c60*/  IMAD.MOV.U32 R15, RZ, RZ, -0x1 ;  /* 0xffffffffff0f7424 */ /* 0x000fce00078e00ff */
[----:B01----:R-:W-:Y:S05]  /*18c70*/  WARPSYNC.COLLECTIVE R15, `(.L_x_7468) ;  /* 0x000000000f0c7348 */ /* 0x003fea0003c00000 */
[----:B------:R-:W-:Y:S02]  /*18c80*/  ELECT P6, UR62, PT ;  /* 0x00000000003e782f */ /* 0x000fe400038c0000 */
[----:B------:R-:W-:Y:S01]  /*18c90*/  MOV R14, UR62 ;  /* 0x0000003e000e7c02 */ /* 0x000fe20008000f00 */
[----:B01----:R-:W-:Y:S10]  /*18ca0*/  ENDCOLLECTIVE ;  /* 0x000000000000791b */ /* 0x003ff40003800000 */
.L_x_7468:
[----:B------:R-:W-:Y:S05]  /*18cb0*/  BSYNC B1 ;  /* 0x0000000000017941 */ /* 0x000fea0003800000 */
.L_x_7467:
[----:B------:R-:W-:Y:S05]  /*18cc0*/  BRA `(.L_x_7469) ;  /* 0xfffffff400487947 */ /* 0x000fea000383ffff */
.L_x_7439:
[----:B0-----:R0:W1:Y:S02]  /*18cd0*/  SYNCS.PHASECHK.TRANS64.TRYWAIT P1, [R6+URZ], R5 ;  /* 0x00000005060075a7 */ /* 0x001064000802017f */
[----:B-1----:R-:W-:Y:S05]  /*18ce0*/  @!P1 NANOSLEEP.SYNCS 0x989680 ;  /* 0x009896800000995d */ /* 0x002fea0003900000 */
[----:B------:R-:W1:Y:S02]  /*18cf0*/  @!P1 SYNCS.PHASECHK.TRANS64 P1, [R6+URZ], R5 ;  /* 0x00000005060095a7 */ /* 0x000e64000802007f */
[----:B-1----:R-:W-:Y:S05]  /*18d00*/  @!P1 BRA `(.L_x_7439) ;  /* 0xfffffffc00f09947 */ /* 0x002fea000383ffff */
[----:B------:R-:W-:Y:S05]  /*18d10*/  BRA `(.L_x_7470) ;  /* 0xfffffff400847947 */ /* 0x000fea000383ffff */
.L_x_7440:
[----:B-1----:R1:W2:Y:S02]  /*18d20*/  SYNCS.PHASECHK.TRANS64.TRYWAIT P1, [R7+URZ], R2 ;  /* 0x00000002070075a7 */ /* 0x0022a4000802017f */
[----:B--2---:R-:W-:Y:S05]  /*18d30*/  @!P1 NANOSLEEP.SYNCS 0x989680 ;  /* 0x009896800000995d */ /* 0x004fea0003900000 */
[----:B------:R-:W2:Y:S02]  /*18d40*/  @!P1 SYNCS.PHASECHK.TRANS64 P1, [R7+URZ], R2 ;  /* 0x00000002070095a7 */ /* 0x000ea4000802007f */
[----:B--2---:R-:W-:Y:S05]  /*18d50*/  @!P1 BRA `(.L_x_7440) ;  /* 0xfffffffc00f09947 */ /* 0x004fea000383ffff */
[----:B------:R-:W-:Y:S05]  /*18d60*/  BRA `(.L_x_7471) ;  /* 0xfffffff400787947 */ /* 0x000fea000383ffff */
.L_x_7442:
[----:B--2---:R2:W3:Y:S02]  /*18d70*/  SYNCS.PHASECHK.TRANS64.TRYWAIT P1, [R4+URZ+0x2e860], R5 ;  /* 0x02e86005040075a7 */ /* 0x0044e4000802017f */
[----:B---3--:R-:W-:Y:S05]  /*18d80*/  @!P1 NANOSLEEP.SYNCS 0x989680 ;  /* 0x009896800000995d */ /* 0x008fea0003900000 */
[----:B------:R-:W3:Y:S02]  /*18d90*/  @!P1 SYNCS.PHASECHK.TRANS64 P1, [R4+URZ+0x2e860], R5 ;  /* 0x02e86005040095a7 */ /* 0x000ee4000802007f */
[----:B---3--:R-:W-:Y:S05]  /*18da0*/  @!P1 BRA `(.L_x_7442) ;  /* 0xfffffffc00f09947 */ /* 0x008fea000383ffff */
[----:B------:R-:W-:Y:S05]  /*18db0*/  BRA `(.L_x_7472) ;  /* 0xfffffff4007c7947 */ /* 0x000fea000383ffff */
.L_x_7444:
[----:B---3--:R3:W4:Y:S02]  /*18dc0*/  SYNCS.PHASECHK.TRANS64.TRYWAIT P1, [R3+URZ+0x2e860], R2 ;  /* 0x02e86002030075a7 */ /* 0x008724000802017f */
[----:B----4-:R-:W-:Y:S05]  /*18dd0*/  @!P1 NANOSLEEP.SYNCS 0x989680 ;  /* 0x009896800000995d */ /* 0x010fea0003900000 */
[----:B------:R-:W4:Y:S02]  /*18de0*/  @!P1 SYNCS.PHASECHK.TRANS64 P1, [R3+URZ+0x2e860], R2 ;  /* 0x02e86002030095a7 */ /* 0x000f24000802007f */
[----:B----4-:R-:W-:Y:S05]  /*18df0*/  @!P1 BRA `(.L_x_7444) ;  /* 0xfffffffc00f09947 */ /* 0x010fea000383ffff */
[----:B------:R-:W-:Y:S05]  /*18e00*/  BRA `(.L_x_7473) ;  /* 0xfffffff4007c7947 */ /* 0x000fea000383ffff */
.L_x_7446:
[----:B----4-:R4:W0:Y:S02]  /*18e10*/  SYNCS.PHASECHK.TRANS64.TRYWAIT P0, [R4+URZ+0x2e880], R5 ;  /* 0x02e88005040075a7 */ /* 0x010824000800017f */
[----:B0-----:R-:W-:Y:S05]  /*18e20*/  @!P0 NANOSLEEP.SYNCS 0x989680 ;  /* 0x009896800000895d */ /* 0x001fea0003900000 */
[----:B------:R-:W0:Y:S02]  /*18e30*/  @!P0 SYNCS.PHASECHK.TRANS64 P0, [R4+URZ+0x2e880], R5 ;  /* 0x02e88005040085a7 */ /* 0x000e24000800007f */
[----:B0-----:R-:W-:Y:S05]  /*18e40*/  @!P0 BRA `(.L_x_7446) ;  /* 0xfffffffc00f08947 */ /* 0x001fea000383ffff */
[----:B------:R-:W-:Y:S05]  /*18e50*/  BRA `(.L_x_7447) ;  /* 0xfffffff400787947 */ /* 0x000fea000383ffff */
.L_x_7474:
        /* <DEDUP_REMOVED lines=10> */
.L_x_12360:


//--------------------- .text._ZN7cutlass13device_kernelIN5flash11enable_sm90INS1_16FlashAttnFwdSm90INS1_25CollectiveMainloopFwdSm90ILi2EN4cute5tupleIJNS5_1CILi1EEES8_S8_EEENS6_IJNS7_ILi128EEENS7_ILi224EEESA_EEELi128ENS_12float_e4m3_tEfNS_4arch4Sm90ELb1ELb0ELb1ELb1ELb0ELb1ELb0ELb1ELb1ELb0ELb0ELb0EEENS1_21CollectiveEpilogueFwdINS6_IJSA_SA_SB_EEES9_NS_10bfloat16_tESF_Li256ELb1ELb0ELb0ELb1EEENS1_36VarlenDynamicPersistentTileSchedulerILi128ELi224ELi256ELi128ELb0ELb0ELb1ELb1ELb1ELb1EEEEEEEEEvNT_6ParamsE --------------------------
	.section	.text._ZN7cutlass13device_kernelIN5flash11enable_sm90INS1_16FlashAttnFwdSm90INS1_25CollectiveMainloopFwdSm90ILi2EN4cute5tupleIJNS5_1CILi1EEES8_S8_EEENS6_IJNS7_ILi128EEENS7_ILi224EEESA_EEELi128ENS_12float_e4m3_tEfNS_4arch4Sm90ELb1ELb0ELb1ELb1ELb0ELb1ELb0ELb1ELb1ELb0ELb0ELb0EEENS1_21CollectiveEpilogueFwdINS6_IJSA_SA_SB_EEES9_NS_10bfloat16_tESF_Li256ELb1ELb0ELb0ELb1EEENS1_36VarlenDynamicPersistentTileSchedulerILi128ELi224ELi256ELi128ELb0ELb0ELb1ELb1ELb1ELb1EEEEEEEEEvNT_6ParamsE,"ax",@progbits
	.align	128
.text._ZN7cutlass13device_kernelIN5flash11enable_sm90INS1_16FlashAttnFwdSm90INS1_25CollectiveMainloopFwdSm90ILi2EN4cute5tupleIJNS5_1CILi1EEES8_S8_EEENS6_IJNS7_ILi128EEENS7_ILi224EEESA_EEELi128ENS_12float_e4m3_tEfNS_4arch4Sm90ELb1ELb0ELb1ELb1ELb0ELb1ELb0ELb1ELb1ELb0ELb0ELb0EEENS1_21CollectiveEpilogueFwdINS6_IJSA_SA_SB_EEES9_NS_10bfloat16_tESF_Li256ELb1ELb0ELb0ELb1EEENS1_36VarlenDynamicPersistentTileSchedulerILi128ELi224ELi256ELi128ELb0ELb0ELb1ELb1ELb1ELb1EEEEEEEEEvNT_6ParamsE:
        .type           _ZN7cutlass13device_kernelIN5flash11enable_sm90INS1_16FlashAttnFwdSm90INS1_25CollectiveMainloopFwdSm90ILi2EN4cute5tupleIJNS5_1CILi1EEES8_S8_EEENS6_IJNS7_ILi128EEENS7_ILi224EEESA_EEELi128ENS_12float_e4m3_tEfNS_4arch4Sm90ELb1ELb0ELb1ELb1ELb0ELb1ELb0ELb1ELb1ELb0ELb0ELb0EEENS1_21CollectiveEpilogueFwdINS6_IJSA_SA_SB_EEES9_NS_10bfloat16_tESF_Li256ELb1ELb0ELb0ELb1EEENS1_36VarlenDynamicPersistentTileSchedulerILi128ELi224ELi256ELi128ELb0ELb0ELb1ELb1ELb1ELb1EEEEEEEEEvNT_6ParamsE,@function
        .size           _ZN7cutlass13device_kernelIN5flash11enable_sm90INS1_16FlashAttnFwdSm90INS1_25CollectiveMainloopFwdSm90ILi2EN4cute5tupleIJNS5_1CILi1EEES8_S8_EEENS6_IJNS7_ILi128EEENS7_ILi224EEESA_EEELi128ENS_12float_e4m3_tEfNS_4arch4Sm90ELb1ELb0ELb1ELb1ELb0ELb1ELb0ELb1ELb1ELb0ELb0ELb0EEENS1_21CollectiveEpilogueFwdINS6_IJSA_SA_SB_EEES9_NS_10bfloat16_tESF_Li256ELb1ELb0ELb0ELb1EEENS1_36VarlenDynamicPersistentTileSchedulerILi128ELi224ELi256ELi128ELb0ELb0ELb1ELb1ELb1ELb1EEEEEEEEEvNT_6ParamsE,(.L_x_12361 - _ZN7cutlass13device_kernelIN5flash11enable_sm90INS1_16FlashAttnFwdSm90INS1_25CollectiveMainloopFwdSm90ILi2EN4cute5tupleIJNS5_1CILi1EEES8_S8_EEENS6_IJNS7_ILi128EEENS7_ILi224EEESA_EEELi128ENS_12float_e4m3_tEfNS_4arch4Sm90ELb1ELb0ELb1ELb1ELb0ELb1ELb0ELb1ELb1ELb0ELb0ELb0EEENS1_21CollectiveEpilogueFwdINS6_IJSA_SA_SB_EEES9_NS_10bfloat16_tESF_Li256ELb1ELb0ELb0ELb1EEENS1_36VarlenDynamicPersistentTileSchedulerILi128ELi224ELi256ELi128ELb0ELb0ELb1ELb1ELb1ELb1EEEEEEEEEvNT_6ParamsE)
        .other          _ZN7cutlass13device_kernelIN5flash11enable_sm90INS1_16FlashAttnFwdSm90INS1_25CollectiveMainloopFwdSm90ILi2EN4cute5tupleIJNS5_1CILi1EEES8_S8_EEENS6_IJNS7_ILi128EEENS7_ILi224EEESA_EEELi128ENS_12float_e4m3_tEfNS_4arch4Sm90ELb1ELb0ELb1ELb1ELb0ELb1ELb0ELb1ELb1ELb0ELb0ELb0EEENS1_21CollectiveEpilogueFwdINS6_IJSA_SA_SB_EEES9_NS_10bfloat16_tESF_Li256ELb1ELb0ELb0ELb1EEENS1_36VarlenDynamicPersistentTileSchedulerILi128ELi224ELi256ELi128ELb0ELb0ELb1ELb1ELb1ELb1EEEEEEEEEvNT_6ParamsE,@"STO_CUDA_ENTRY STV_DEFAULT"
_ZN7cutlass13device_kernelIN5flash11enable_sm90INS1_16FlashAttnFwdSm90INS1_25CollectiveMainloopFwdSm90ILi2EN4cute5tupleIJNS5_1CILi1EEES8_S8_EEENS6_IJNS7_ILi128EEENS7_ILi224EEESA_EEELi128ENS_12float_e4m3_tEfNS_4arch4Sm90ELb1ELb0ELb1ELb1ELb0ELb1ELb0ELb1ELb1ELb0ELb0ELb0EEENS1_21CollectiveEpilogueFwdINS6_IJSA_SA_SB_EEES9_NS_10bfloat16_tESF_Li256ELb1ELb0ELb0ELb1EEENS1_36VarlenDynamicPersistentTileSchedulerILi128ELi224ELi256ELi128ELb0ELb0ELb1ELb1ELb1ELb1EEEEEEEEEvNT_6ParamsE:
        /* <DEDUP_REMOVED lines=27> */
.L_x_7476:
[----:B------:R-:W-:Y:S05]  /*01b0*/  BSYNC B0 ;  /* 0x0000000000007941 */ /* 0x000fea0003800000 */
.L_x_7475:
        /* <DEDUP_REMOVED lines=41> */
.L_x_7477:
        /* <DEDUP_REMOVED lines=22> */
.L_x_7478:
        /* <DEDUP_REMOVED lines=18> */
.L_x_7479:
        /* <DEDUP_REMOVED lines=22> */
.L_x_7480:
        /* <DEDUP_REMOVED lines=22> */
.L_x_7481:
        /* <DEDUP_REMOVED lines=10> */
.L_x_7484:
        /* <DEDUP_REMOVED lines=22> */
[----:B------:R-:W-:Y:S01]  /*0b90*/  IMAD.MOV.U32 R17, RZ, RZ, RZ ;  /* 0x000000ffff117224 */ /* 0x000fe200078e00ff */
[----:B------:R-:W-:Y:S01]  /*0ba0*/  MOV R231, RZ ;  /* 0x000000ff00e77202 */ /* 0x000fe20000000f00 */
[----:B------:R-:W-:Y:S01]  /*0bb0*/  IMAD.MOV.U32 R237, RZ, RZ, RZ ;  /* 0x000000ffffed7224 */ /* 0x000fe200078e00ff */
[----:B------:R-:W0:Y:S01]  /*0bc0*/  S2R R0, SR_TID.X ;  /* 0x0000000000007919 */ /* 0x000e220000002100 */
[----:B------:R-:W-:Y:S02]  /*0bd0*/  IMAD.MOV.U32 R136, RZ, RZ, RZ ;  /* 0x000000ffff887224 */ /* 0x000fe400078e00ff */
[----:B0-----:R-:W-:-:S05]  /*0be0*/  VIADD R11, R0, 0xffffff80 ;  /* 0xffffff80000b7836 */ /* 0x001fca0000000000 */
        /* <DEDUP_REMOVED lines=11> */
[CC--:B------:R-:W-:Y:S02]  /*0ca0*/  LEA.HI R8, R7.reuse, R9.reuse, RZ, 0x2 ;  /* 0x0000000907087211 */ /* 0x0c0fe400078f10ff */
[----:B------:R-:W-:-:S02]  /*0cb0*/  LEA.HI R7, R7, R9, RZ, 0x5 ;  /* 0x0000000907077211 */ /* 0x000fc400078f28ff */
[--C-:B------:R-:W-:Y:S02]  /*0cc0*/  SHF.R.S32.HI R5, RZ, 0x2, R8.reuse ;  /* 0x00000002ff057819 */ /* 0x100fe40000011408 */
[----:B------:R-:W-:Y:S02]  /*0cd0*/  SHF.R.S32.HI R4, RZ, 0x1f, R8 ;  /* 0x0000001fff047819 */ /* 0x000fe40000011408 */
[----:B------:R-:W-:Y:S02]  /*0ce0*/  SHF.R.S32.HI R7, RZ, 0x5, R7 ;  /* 0x00000005ff077819 */ /* 0x000fe40000011407 */
[----:B------:R-:W-:Y:S02]  /*0cf0*/  LEA.HI R4, R4, R5, RZ, 0x3 ;  /* 0x0000000504047211 */ /* 0x000fe400078f18ff */
[----:B------:R-:W-:Y:S02]  /*0d00*/  LOP3.LUT R2, R2, 0x3fffffe, RZ, 0xc0, !PT ;  /* 0x03fffffe02027812 */ /* 0x000fe400078ec0ff */
[----:B------:R-:W-:-:S02]  /*0d10*/  LOP3.LUT R10, R4, 0xfffffff8, RZ, 0xc0, !PT ;  /* 0xfffffff8040a7812 */ /* 0x000fc400078ec0ff */
[----:B------:R-:W-:Y:S01]  /*0d20*/  LEA.HI R4, R0, R11, RZ, 0x5 ;  /* 0x0000000b00047211 */ /* 0x000fe200078f28ff */
[----:B------:R-:W-:Y:S01]  /*0d30*/  IMAD.IADD R2, R12, 0x1, -R2 ;  /* 0x000000010c027824 */ /* 0x000fe200078e0a02 */
[----:B------:R-:W-:Y:S01]  /*0d40*/  LOP3.LUT R8, R8, 0x7ffffffc, RZ, 0xc0, !PT ;  /* 0x7ffffffc08087812 */ /* 0x000fe200078ec0ff */
[----:B------:R-:W-:Y:S02]  /*0d50*/  IMAD.IADD R10, R5, 0x1, -R10 ;  /* 0x00000001050a7824 */ /* 0x000fe400078e0a0a */
[----:B------:R-:W-:Y:S01]  /*0d60*/  IMAD.SHL.U32 R5, R4, 0x20, RZ ;  /* 0x0000002004057824 */ /* 0x000fe200078e00ff */
[----:B------:R-:W-:Y:S01]  /*0d70*/  LOP3.LUT R4, R3, 0x3fffff0, RZ, 0xc0, !PT ;  /* 0x03fffff003047812 */ /* 0x000fe200078ec0ff */
[----:B------:R-:W-:Y:S01]  /*0d80*/  IMAD R7, R7, 0x10, R10 ;  /* 0x0000001007077824 */ /* 0x000fe200078e020a */
[----:B------:R-:W-:Y:S02]  /*0d90*/  LEA.HI R3, R3, R6, RZ, 0x1 ;  /* 0x0000000603037211 */ /* 0x000fe400078f08ff */
[----:B------:R-:W-:Y:S01]  /*0da0*/  LOP3.LUT R13, R5, 0xfffffc00, RZ, 0xc0, !PT ;  /* 0xfffffc00050d7812 */ /* 0x000fe200078ec0ff */
[----:B------:R-:W-:Y:S01]  /*0db0*/  IMAD.IADD R4, R11, 0x1, -R4 ;  /* 0x000000010b047824 */ /* 0x000fe200078e0a04 */
[----:B------:R-:W-:Y:S01]  /*0dc0*/  LOP3.LUT R3, R3, 0x1ffffffe, RZ, 0xc0, !PT ;  /* 0x1ffffffe03037812 */ /* 0x000fe200078ec0ff */
[----:B------:R-:W-:-:S02]  /*0dd0*/  IMAD R2, R2, 0x40, R7 ;  /* 0x0000004002027824 */ /* 0x000fc400078e0207 */
[----:B------:R-:W-:Y:S01]  /*0de0*/  IMAD R4, R4, 0x40, R13 ;  /* 0x0000004004047824 */ /* 0x000fe200078e020d */
[----:B------:R-:W-:-:S05]  /*0df0*/  IADD3 R3, R6, -R3, RZ ;  /* 0x8000000306037210 */ /* 0x000fca0007ffe0ff */
[----:B------:R-:W-:Y:S02]  /*0e00*/  IMAD R3, R3, 0x8, R4 ;  /* 0x0000000803037824 */ /* 0x000fe400078e0204 */
[----:B------:R-:W-:Y:S01]  /*0e10*/  IMAD.U32 R4, RZ, RZ, UR4 ;  /* 0x00000004ff047e24 */ /* 0x000fe2000f8e00ff */
[----:B------:R-:W-:Y:S02]  /*0e20*/  UMOV UR4, URZ ;  /* 0x0000003f00047c82 */ /* 0x000fe40008000000 */
[----:B------:R0:W-:Y:S04]  /*0e30*/  STL [R1+0xb0], R3 ;  /* 0x0000b00301007387 */ /* 0x0001e80000100800 */
[----:B------:R1:W-:Y:S04]  /*0e40*/  STL [R1+0x80], R2 ;  /* 0x0000800201007387 */ /* 0x0003e80000100800 */
[----:B------:R2:W-:Y:S01]  /*0e50*/  STL [R1+0x5c], R4 ;  /* 0x00005c0401007387 */ /* 0x0005e20000100800 */
[----:B0-----:R-:W-:-:S02]  /*0e60*/  LEA.HI R3, R0, R11, RZ, 0x2 ;  /* 0x0000000b00037211 */ /* 0x001fc400078f10ff */
[----:B-1----:R-:W-:Y:S02]  /*0e70*/  LEA.HI R2, R0, R11, RZ, 0x3 ;  /* 0x0000000b00027211 */ /* 0x002fe400078f18ff */
[--C-:B------:R-:W-:Y:S02]  /*0e80*/  SHF.R.S32.HI R228, RZ, 0x2, R3.reuse ;  /* 0x00000002ffe47819 */ /* 0x100fe40000011403 */
[----:B------:R-:W-:Y:S02]  /*0e90*/  LOP3.LUT R0, R2, 0x1ffffff8, RZ, 0xc0, !PT ;  /* 0x1ffffff802007812 */ /* 0x000fe400078ec0ff */
[----:B--2---:R-:W-:Y:S01]  /*0ea0*/  LOP3.LUT R4, R3, 0xfffffffc, RZ, 0xc0, !PT ;  /* 0xfffffffc03047812 */ /* 0x004fe200078ec0ff */
[----:B------:R-:W-:Y:S01]  /*0eb0*/  VIADD R12, R228, 0x40 ;  /* 0x00000040e40c7836 */ /* 0x000fe20000000000 */
[----:B------:R-:W-:Y:S01]  /*0ec0*/  SHF.R.S32.HI R6, RZ, 0x3, R2 ;  /* 0x00000003ff067819 */ /* 0x000fe20000011402 */
[C---:B------:R-:W-:Y:S01]  /*0ed0*/  IMAD.IADD R0, R11.reuse, 0x1, -R0 ;  /* 0x000000010b007824 */ /* 0x040fe200078e0a00 */
[----:B------:R-:W-:Y:S01]  /*0ee0*/  SHF.R.S32.HI R3, RZ, 0x1f, R3 ;  /* 0x0000001fff037819 */ /* 0x000fe20000011403 */
[----:B------:R-:W-:Y:S01]  /*0ef0*/  IMAD.IADD R13, R11, 0x1, -R4 ;  /* 0x000000010b0d7824 */ /* 0x000fe200078e0a04 */
[----:B------:R-:W-:Y:S01]  /*0f00*/  SHF.R.S32.HI R2, RZ, 0x1f, R228 ;  /* 0x0000001fff027819 */ /* 0x000fe200000114e4 */
[----:B------:R-:W-:Y:S01]  /*0f10*/  IMAD.SHL.U32 R0, R0, 0x8, RZ ;  /* 0x0000000800007824 */ /* 0x000fe200078e00ff */
[----:B------:R-:W-:Y:S01]  /*0f20*/  SHF.R.S32.HI R2, RZ, 0x1f, R12 ;  /* 0x0000001fff027819 */ /* 0x000fe2000001140c */
[C---:B------:R-:W-:Y:S01]  /*0f30*/  VIADD R11, R228.reuse, 0x80 ;  /* 0x00000080e40b7836 */ /* 0x040fe20000000000 */
[----:B------:R0:W-:Y:S01]  /*0f40*/  STL [R1+0x70], R6 ;  /* 0x0000700601007387 */ /* 0x0001e20000100800 */
[----:B------:R-:W-:Y:S01]  /*0f50*/  LEA.HI R3, R3, R228, RZ, 0x3 ;  /* 0x000000e403037211 */ /* 0x000fe200078f18ff */
[----:B------:R-:W-:Y:S01]  /*0f60*/  VIADD R10, R228, 0xc0 ;  /* 0x000000c0e40a7836 */ /* 0x000fe20000000000 */
[----:B------:R-:W-:Y:S01]  /*0f70*/  LEA.HI R2, R2, R12, RZ, 0x3 ;  /* 0x0000000c02027211 */ /* 0x000fe200078f18ff */
[----:B------:R1:W-:Y:S01]  /*0f80*/  STL [R1+0x68], R0 ;  /* 0x0000680001007387 */ /* 0x0003e20000100800 */
[----:B------:R-:W-:Y:S01]  /*0f90*/  LOP3.LUT R3, R3, 0xfffffff8, RZ, 0xc0, !PT ;  /* 0xfffffff803037812 */ /* 0x000fe200078ec0ff */
[----:B------:R-:W-:Y:S01]  /*0fa0*/  IMAD.SHL.U32 R4, R11, 0x80, RZ ;  /* 0x000000800b047824 */ /* 0x000fe200078e00ff */
[----:B------:R-:W-:Y:S01]  /*0fb0*/  SHF.R.S32.HI R5, RZ, 0x1f, R11 ;  /* 0x0000001fff057819 */ /* 0x000fe2000001140b */
[----:B------:R-:W-:Y:S01]  /*0fc0*/  IMAD.SHL.U32 R2, R2, 0x80, RZ ;  /* 0x0000008002027824 */ /* 0x000fe200078e00ff */
[----:B------:R-:W-:Y:S01]  /*0fd0*/  SHF.R.S32.HI R7, RZ, 0x1f, R10 ;  /* 0x0000001fff077819 */ /* 0x000fe2000001140a */
[----:B0-----:R-:W-:Y:S01]  /*0fe0*/  IMAD.SHL.U32 R6, R10, 0x80, RZ ;  /* 0x000000800a067824 */ /* 0x001fe200078e00ff */
[----:B------:R-:W-:Y:S01]  /*0ff0*/  SHF.L.U32 R18, R13, 0x4, RZ ;  /* 0x000000040d127819 */ /* 0x000fe200000006ff */
[----:B------:R-:W-:Y:S01]  /*1000*/  IMAD.IADD R229, R228, 0x1, -R3 ;  /* 0x00000001e4e57824 */ /* 0x000fe200078e0a03 */
[----:B------:R-:W-:Y:S01]  /*1010*/  LEA.HI R5, R5, R11, RZ, 0x3 ;  /* 0x0000000b05057211 */ /* 0x000fe200078f18ff */
[----:B-1----:R-:W-:Y:S01]  /*1020*/  IMAD.SHL.U32 R0, R12, 0x80, RZ ;  /* 0x000000800c007824 */ /* 0x002fe200078e00ff */
[----:B------:R-:W-:Y:S01]  /*1030*/  LEA.HI R7, R7, R10, RZ, 0x3 ;  /* 0x0000000a07077211 */ /* 0x000fe200078f18ff */
[----:B------:R-:W-:Y:S01]  /*1040*/  IMAD.SHL.U32 R22, R13, 0x8, RZ ;  /* 0x000000080d167824 */ /* 0x000fe200078e00ff */
[----:B------:R-:W-:Y:S01]  /*1050*/  LOP3.LUT R3, R6, 0x380, RZ, 0xc0, !PT ;  /* 0x0000038006037812 */ /* 0x000fe200078ec0ff */
[----:B------:R-:W-:Y:S01]  /*1060*/  IMAD.SHL.U32 R5, R5, 0x80, RZ ;  /* 0x0000008005057824 */ /* 0x000fe200078e00ff */
[----:B------:R-:W-:Y:S01]  /*1070*/  LOP3.LUT R0, R0, 0x380, RZ, 0xc0, !PT ;  /* 0x0000038000007812 */ /* 0x000fe200078ec0ff */
[----:B------:R-:W-:Y:S01]  /*1080*/  IMAD.SHL.U32 R7, R7, 0x80, RZ ;  /* 0x0000008007077824 */ /* 0x000fe200078e00ff */
[----:B------:R-:W-:Y:S01]  /*1090*/  LOP3.LUT R2, R2, 0xfffffc00, RZ, 0xc0, !PT ;  /* 0xfffffc0002027812 */ /* 0x000fe200078ec0ff */
[----:B------:R-:W-:Y:S01]  /*10a0*/  VIADD R230, R22, 0x20 ;  /* 0x0000002016e67836 */ /* 0x000fe20000000000 */
[----:B------:R-:W-:-:S02]  /*10b0*/  SHF.R.U32.HI R3, RZ, 0x3, R0 ;  /* 0x00000003ff037819 */ /* 0x000fc40000011600 */
[----:B------:R-:W-:Y:S01]  /*10c0*/  LOP3.LUT R0, R0, 0x70, R18, 0xf8, !PT ;  /* 0x0000007000007812 */ /* 0x000fe200078ef812 */
[----:B------:R0:W-:Y:S01]  /*10d0*/  STL [R1+0x78], R2 ;  /* 0x0000780201007387 */ /* 0x0001e20000100800 */
[----:B------:R-:W-:Y:S02]  /*10e0*/  LOP3.LUT R4, R4, 0x380, RZ, 0xc0, !PT ;  /* 0x0000038004047812 */ /* 0x000fe400078ec0ff */
[----:B------:R-:W-:Y:S02]  /*10f0*/  LOP3.LUT R3, R2, R0, R3, 0xf6, !PT ;  /* 0x0000000002037212 */ /* 0x000fe400078ef603 */
[----:B------:R-:W-:Y:S02]  /*1100*/  LOP3.LUT R4, R5, 0xfffffc00, RZ, 0xc0, !PT ;  /* 0xfffffc0005047812 */ /* 0x000fe400078ec0ff */
[----:B------:R-:W-:Y:S02]  /*1110*/  LOP3.LUT R0, R7, 0xfffffc00, RZ, 0xc0, !PT ;  /* 0xfffffc0007007812 */ /* 0x000fe400078ec0ff */
[----:B------:R-:W-:-:S02]  /*1120*/  SHF.R.S32.HI R13, RZ, 0x1f, R12 ;  /* 0x0000001fff0d7819 */ /* 0x000fc4000001140c */
[----:B0-----:R-:W-:Y:S02]  /*1130*/  IADD3 R2, R9, -R8, RZ ;  /* 0x8000000809027210 */ /* 0x001fe40007ffe0ff */
[----:B------:R-:W-:-:S03]  /*1140*/  SHF.R.S32.HI R19, RZ, 0x1f, R18 ;  /* 0x0000001fff137819 */ /* 0x000fc60000011412 */
[----:B------:R0:W-:Y:S04]  /*1150*/  STL [R1+0x7c], R2 ;  /* 0x00007c0201007387 */ /* 0x0001e80000100800 */
[----:B------:R-:W-:Y:S04]  /*1160*/  STL [R1+0x88], R4 ;  /* 0x0000880401007387 */ /* 0x000fe80000100800 */
[----:B------:R1:W-:Y:S01]  /*1170*/  STL [R1+0x84], R0 ;  /* 0x0000840001007387 */ /* 0x0003e20000100800 */
[----:B0-----:R-:W-:-:S05]  /*1180*/  IMAD.IADD R2, R16, 0x1, R3 ;  /* 0x0000000110027824 */ /* 0x001fca00078e0203 */
[----:B------:R0:W-:Y:S01]  /*1190*/  STL [R1+0xac], R2 ;  /* 0x0000ac0201007387 */ /* 0x0001e20000100800 */
[----:B-1----:R-:W-:-:S05]  /*11a0*/  IMAD.U32 R0, RZ, RZ, UR4 ;  /* 0x00000004ff007e24 */ /* 0x002fca000f8e00ff */
[----:B------:R0:W-:Y:S02]  /*11b0*/  STL [R1+0xa8], R0 ;  /* 0x0000a80001007387 */ /* 0x0001e40000100800 */
.L_x_7678:
[----:B0-----:R-:W0:Y:S02]  /*11c0*/  LDC.64 R2, c[0x0][0xc60] ;  /* 0x00031800ff027b82 */ /* 0x001e240000000a00 */
        /* <DEDUP_REMOVED lines=14> */
[C---:B-1-34-:R-:W-:Y:S01]  /*12b0*/  @P1 LEA R4, P2, R0.reuse, UR4, 0x2 ;  /* 0x0000000400041c11 */ /* 0x05afe2000f8410ff */
        /* <DEDUP_REMOVED lines=12> */
[----:B------:R-:W-:Y:S04]  /*1380*/  STL [R1+0x98], R30 ;  /* 0x0000981e01007387 */ /* 0x000fe80000100800 */
[----:B------:R1:W5:Y:S05]  /*1390*/  @P0 LDG.E R29, desc[UR60][R8.64] ;  /* 0x0000003c081d0981 */ /* 0x00036a000c1e1900 */
[----:B0-----:R-:W-:Y:S01]  /*13a0*/  @P2 IADD3 R6, P1, R30, UR8, RZ ;  /* 0x000000081e062c10 */ /* 0x001fe2000ff3e0ff */
[----:B------:R-:W-:Y:S01]  /*13b0*/  UISETP.NE.U32.AND UP0, UPT, UR4, URZ, UPT ;  /* 0x0000003f0400728c */ /* 0x000fe2000bf05070 */
[----:B------:R-:W-:Y:S02]  /*13c0*/  STL [R1+0x9c], R28 ;  /* 0x00009c1c01007387 */ /* 0x000fe40000100800 */
[----:B------:R-:W-:Y:S01]  /*13d0*/  @P2 IADD3.X R7, R28, UR9, RZ, P1, !PT ;  /* 0x000000091c072c10 */ /* 0x000fe20008ffe4ff */
[----:B------:R-:W-:-:S04]  /*13e0*/  ULDC UR4, c[0x0][0x404] ;  /* 0x0001010000047ab9 */ /* 0x000fc80000000800 */
[----:B------:R-:W2:Y:S01]  /*13f0*/  @P2 LDG.E R2, desc[UR60][R6.64] ;  /* 0x0000003c06022981 */ /* 0x000ea2000c1e1900 */
[----:B------:R-:W-:-:S03]  /*1400*/  UISETP.NE.AND.EX UP0, UPT, UR5, URZ, UPT, UP0 ;  /* 0x0000003f0500728c */ /* 0x000fc6000bf05300 */
[----:B------:R-:W-:Y:S01]  /*1410*/  ULDC UR5, c[0x0][0x2e0] ;  /* 0x0000b80000057ab9 */ /* 0x000fe20000000800 */
[----:B------:R-:W-:-:S04]  /*1420*/  USEL UR4, UR4, 0x1, UP0 ;  /* 0x0000000104047887 */ /* 0x000fc80008000000 */
[----:B------:R-:W-:-:S03]  /*1430*/  UIMAD UR4, UR4, UR5, URZ ;  /* 0x00000005040472a4 */ /* 0x000fc6000f8e023f */
[----:B------:R-:W-:-:S03]  /*1440*/  ULDC UR5, c[0x0][0x338] ;  /* 0x0000ce0000057ab9 */ /* 0x000fc60000000800 */
[----:B------:R-:W-:Y:S01]  /*1450*/  IMAD.U32 R26, RZ, RZ, UR4 ;  /* 0x00000004ff1a7e24 */ /* 0x000fe2000f8e00ff */
[----:B------:R-:W-:Y:S01]  /*1460*/  MOV R27, R0 ;  /* 0x00000000001b7202 */ /* 0x000fe20000000f00 */
[----:B--2---:R0:W-:Y:S01]  /*1470*/  STL [R1+0x60], R2 ;  /* 0x0000600201007387 */ /* 0x0041e20000100800 */
[----:B------:R-:W-:Y:S02]  /*1480*/  IMAD.MOV.U32 R12, RZ, RZ, R2 ;  /* 0x000000ffff0c7224 */ /* 0x000fe400078e0002 */
[----:B0-----:R-:W-:Y:S01]  /*1490*/  IMAD.U32 R2, RZ, RZ, UR5 ;  /* 0x00000005ff027e24 */ /* 0x001fe2000f8e00ff */
        /* <DEDUP_REMOVED lines=11> */
.L_x_7486:
[----:B------:R-:W-:Y:S01]  /*1550*/  ULDC.64 UR4, c[0x0][0xa20] ;  /* 0x0002880000047ab9 */ /* 0x000fe20000000a00 */
[----:B------:R1:W-:Y:S01]  /*1560*/  STL [R1+0xa4], R233 ;  /* 0x0000a4e901007387 */ /* 0x0003e20000100800 */
[----:B------:R-:W-:-:S03]  /*1570*/  ISETP.NE.U32.AND P1, PT, RZ, UR4, PT ;  /* 0x00000004ff007c0c */ /* 0x000fc6000bf25070 */
[----:B------:R1:W-:Y:S01]  /*1580*/  STL [R1+0x94], R234 ;  /* 0x000094ea01007387 */ /* 0x0003e20000100800 */
[----:B------:R-:W-:-:S13]  /*1590*/  ISETP.NE.AND.EX P1, PT, RZ, UR5, PT, P1 ;  /* 0x00000005ff007c0c */ /* 0x000fda000bf25310 */
[----:B-1----:R-:W-:Y:S05]  /*15a0*/  @!P1 BRA `(.L_x_7487) ;  /* 0x0000000000109947 */ /* 0x002fea0003800000 */
[----:B------:R-:W-:-:S04]  /*15b0*/  IADD3 R4, P0, R30, UR4, RZ ;  /* 0x000000041e047c10 */ /* 0x000fc8000ff1e0ff */
[----:B------:R-:W-:-:S05]  /*15c0*/  IADD3.X R5, R28, UR5, RZ, P0, !PT ;  /* 0x000000051c057c10 */ /* 0x000fca00087fe4ff */
[----:B------:R1:W5:Y:S01]  /*15d0*/  LDG.E R26, desc[UR60][R4.64] ;  /* 0x0000003c041a7981 */ /* 0x000362000c1e1900 */
[----:B------:R-:W-:Y:S05]  /*15e0*/  BRA `(.L_x_7488) ;  /* 0x0000000000107947 */ /* 0x000fea0003800000 */
.L_x_7487:
[----:B------:R-:W-:Y:S05]  /*15f0*/  @!P0 BRA `(.L_x_7488) ;  /* 0x00000000000c8947 */ /* 0x000fea0003800000 */
[----:B------:R-:W2:Y:S04]  /*1600*/  LDG.E R5, desc[UR60][R8.64] ;  /* 0x0000003c08057981 */ /* 0x000ea8000c1e1900 */
[----:B------:R-:W2:Y:S02]  /*1610*/  LDG.E R26, desc[UR60][R8.64+0x4] ;  /* 0x0000043c081a7981 */ /* 0x000ea4000c1e1900 */
[----:B--2---:R-:W-:-:S07]  /*1620*/  IMAD.IADD R26, R26, 0x1, -R5 ;  /* 0x000000011a1a7824 */ /* 0x004fce00078e0a05 */
.L_x_7488:
[----:B------:R-:W-:Y:S02]  /*1630*/  ULDC.64 UR4, c[0x0][0xa10] ;  /* 0x0002840000047ab9 */ /* 0x000fe40000000a00 */
[----:B------:R-:W-:-:S04]  /*1640*/  ISETP.NE.U32.AND P0, PT, RZ, UR4, PT ;  /* 0x00000004ff007c0c */ /* 0x000fc8000bf05070 */
[----:B------:R-:W-:Y:S01]  /*1650*/  ISETP.NE.AND.EX P0, PT, RZ, UR5, PT, P0 ;  /* 0x00000005ff007c0c */ /* 0x000fe2000bf05300 */
[----:B-----5:R-:W-:Y:S01]  /*1660*/  IMAD.IADD R11, R26, 0x1, -R3 ;  /* 0x000000011a0b7824 */ /* 0x020fe200078e0a03 */
[----:B------:R-:W-:Y:S01]  /*1670*/  LEA R8, R233, 0x15f, 0x7 ;  /* 0x0000015fe9087811 */ /* 0x000fe200078e38ff */
[----:B------:R-:W-:-:S10]  /*1680*/  ULDC.64 UR4, c[0x0][0xa30] ;  /* 0x00028c0000047ab9 */ /* 0x000fd40000000a00 */
[----:B-1----:R-:W1:Y:S02]  /*1690*/  @P0 LDC.64 R4, c[0x0][0xa10] ;  /* 0x00028400ff040b82 */ /* 0x002e640000000a00 */
[----:B-1----:R-:W-:-:S05]  /*16a0*/  @P0 IMAD.WIDE R4, R27, 0x4, R4 ;  /* 0x000000041b040825 */ /* 0x002fca00078e0204 */
[----:B------:R-:W2:Y:S04]  /*16b0*/  @P0 LDG.E R0, desc[UR60][R4.64] ;  /* 0x0000003c04000981 */ /* 0x000ea8000c1e1900 */
[----:B------:R1:W2:Y:S01]  /*16c0*/  @P0 LDG.E R9, desc[UR60][R4.64+0x4] ;  /* 0x0000043c04090981 */ /* 0x0002a2000c1e1900 */
[----:B------:R-:W-:Y:S01]  /*16d0*/  ISETP.NE.U32.AND P1, PT, RZ, UR4, PT ;  /* 0x00000004ff007c0c */ /* 0x000fe2000bf25070 */
[----:B------:R-:W-:-:S03]  /*16e0*/  IMAD.MOV.U32 R121, RZ, RZ, R26 ;  /* 0x000000ffff797224 */ /* 0x000fc600078e001a */
[----:B------:R-:W-:Y:S02]  /*16f0*/  ISETP.NE.AND.EX P1, PT, RZ, UR5, PT, P1 ;  /* 0x00000005ff007c0c */ /* 0x000fe4000bf25310 */
[----:B-1----:R-:W-:-:S11]  /*1700*/  MOV R4, RZ ;  /* 0x000000ff00047202 */ /* 0x002fd60000000f00 */
[----:B------:R-:W-:-:S04]  /*1710*/  @P1 IADD3 R6, P2, R30, UR4, RZ ;  /* 0x000000041e061c10 */ /* 0x000fc8000ff5e0ff */
[----:B------:R-:W-:-:S05]  /*1720*/  @P1 IADD3.X R7, R28, UR5, RZ, P2, !PT ;  /* 0x000000051c071c10 */ /* 0x000fca00097fe4ff */
[----:B------:R1:W5:Y:S01]  /*1730*/  @P1 LDG.E R121, desc[UR60][R6.64] ;  /* 0x0000003c06791981 */ /* 0x000362000c1e1900 */
[----:B--2---:R-:W-:Y:S02]  /*1740*/  @P0 IMAD.IADD R2, R9, 0x1, -R0 ;  /* 0x0000000109020824 */ /* 0x004fe400078e0a00 */
[----:B------:R-:W-:Y:S02]  /*1750*/  IMAD.MOV R0, RZ, RZ, -R11 ;  /* 0x000000ffff007224 */ /* 0x000fe400078e0a0b */
[----:B------:R-:W-:-:S03]  /*1760*/  IMAD.IADD R10, R11, 0x1, R2 ;  /* 0x000000010b0a7824 */ /* 0x000fc600078e0202 */
[----:B------:R-:W-:Y:S01]  /*1770*/  VIMNMX R0, RZ, R0, !PT ;  /* 0x00000000ff007248 */ /* 0x000fe20007fe0100 */
[C---:B------:R-:W-:Y:S01]  /*1780*/  VIADD R5, R10.reuse, 0xdf ;  /* 0x000000df0a057836 */ /* 0x040fe20000000000 */
[----:B------:R-:W-:Y:S01]  /*1790*/  IADD3 R9, R10, R8, -R12 ;  /* 0x000000080a097210 */ /* 0x000fe20007ffe80c */
[----:B------:R-:W-:Y:S01]  /*17a0*/  IMAD.MOV.U32 R8, RZ, RZ, RZ ;  /* 0x000000ffff087224 */ /* 0x000fe200078e00ff */
[----:B------:R-:W-:Y:S01]  /*17b0*/  SHF.R.U32.HI R24, RZ, 0x5, R0 ;  /* 0x00000005ff187819 */ /* 0x000fe20000011600 */
[----:B------:R-:W-:Y:S01]  /*17c0*/  IMAD.HI R4, R5, -0x6db6db6d, R4 ;  /* 0x9249249305047827 */ /* 0x000fe200078e0204 */
[----:B------:R1:W-:Y:S03]  /*17d0*/  STL [R1+0x6c], R10 ;  /* 0x00006c0a01007387 */ /* 0x0003e60000100800 */
[----:B------:R-:W-:Y:S01]  /*17e0*/  IMAD.HI R8, R9, -0x6db6db6d, R8 ;  /* 0x9249249309087827 */ /* 0x000fe200078e0208 */
[----:B------:R-:W-:-:S03]  /*17f0*/  SHF.R.U32.HI R137, RZ, 0x1f, R4 ;  /* 0x0000001fff897819 */ /* 0x000fc60000011604 */
[----:B------:R-:W-:Y:S01]  /*1800*/  IMAD.WIDE.U32 R24, R24, 0x24924925, RZ ;  /* 0x2492492518187825 */ /* 0x000fe200078e00ff */
[----:B------:R-:W-:Y:S02]  /*1810*/  SHF.R.U32.HI R3, RZ, 0x1f, R8 ;  /* 0x0000001fff037819 */ /* 0x000fe40000011608 */
[----:B------:R-:W-:Y:S01]  /*1820*/  LEA.HI.SX32 R137, R4, R137, 0x19 ;  /* 0x0000008904897211 */ /* 0x000fe200078fcaff */
[----:B------:R-:W-:Y:S01]  /*1830*/  IMAD.MOV.U32 R24, RZ, RZ, R25 ;  /* 0x000000ffff187224 */ /* 0x000fe200078e0019 */
[----:B------:R-:W-:-:S03]  /*1840*/  LEA.HI.SX32 R8, R8, R3, 0x19 ;  /* 0x0000000308087211 */ /* 0x000fc600078fcaff */
[----:B------:R-:W-:Y:S01]  /*1850*/  IMAD.MOV.U32 R25, RZ, RZ, R24 ;  /* 0x000000ffff197224 */ /* 0x000fe200078e0018 */
[----:B------:R-:W-:-:S05]  /*1860*/  VIMNMX R8, R137, R8, PT ;  /* 0x0000000889087248 */ /* 0x000fca0003fe0100 */
        /* <DEDUP_REMOVED lines=10> */
[----:B-1----:R-:W-:Y:S05]  /*1910*/  @!P1 BRA `(.L_x_7489) ;  /* 0x000000ac00e49947 */ /* 0x002fea0003800000 */
        /* <DEDUP_REMOVED lines=16> */
[----:B0-----:R-:W-:Y:S02]  /*1a20*/  IMAD.MOV.U32 R12, RZ, RZ, 0x1 ;  /* 0x00000001ff0c7424 */ /* 0x001fe400078e00ff */
[----:B-1----:R-:W-:-:S07]  /*1a30*/  IMAD.MOV.U32 R13, RZ, RZ, RZ ;  /* 0x000000ffff0d7224 */ /* 0x002fce00078e00ff */
[----:B------:R-:W-:-:S07]  /*1a40*/  LEPC R20, `(.L_x_7491) ;  /* 0x000000001014794e */ /* 0x000fce0000000000 */
[----:B--2--5:R-:W-:Y:S05]  /*1a50*/  CALL.ABS.NOINC R14 ;  /* 0x000000000e007343 */ /* 0x024fea0003c00000 */
.L_x_7491:
[----:B------:R-:W-:Y:S05]  /*1a60*/  BSYNC B6 ;  /* 0x0000000000067941 */ /* 0x000fea0003800000 */
.L_x_7490:
        /* <DEDUP_REMOVED lines=20> */
.L_x_7493:
[----:B------:R-:W-:Y:S05]  /*1bb0*/  BSYNC B6 ;  /* 0x0000000000067941 */ /* 0x000fea0003800000 */
.L_x_7492:
[----:B------:R-:W-:Y:S01]  /*1bc0*/  ULDC.64 UR4, c[0x0][0x9f8] ;  /* 0x00027e0000047ab9 */ /* 0x000fe20000000a00 */
[----:B------:R-:W2:Y:S01]  /*1bd0*/  LDL R52, [R1+0x78] ;  /* 0x0000780001347983 */ /* 0x000ea20000100800 */
[----:B------:R-:W-:Y:S01]  /*1be0*/  ISETP.NE.U32.AND P0, PT, RZ, UR4, PT ;  /* 0x00000004ff007c0c */ /* 0x000fe2000bf05070 */
[----:B------:R-:W1:Y:S08]  /*1bf0*/  LDC R0, c[0x0][0x428] ;  /* 0x00010a00ff007b82 */ /* 0x000e700000000800 */
[----:B------:R-:W3:Y:S01]  /*1c00*/  LDC.64 R42, c[0x0][0x2f0] ;  /* 0x0000bc00ff2a7b82 */ /* 0x000ee20000000a00 */
[----:B------:R-:W-:Y:S01]  /*1c10*/  ISETP.NE.AND.EX P0, PT, RZ, UR5, PT, P0 ;  /* 0x00000005ff007c0c */ /* 0x000fe2000bf05300 */
[----:B------:R-:W4:Y:S01]  /*1c20*/  LDL R50, [R1+0x88] ;  /* 0x0000880001327983 */ /* 0x000f220000100800 */
[----:B------:R-:W-:Y:S01]  /*1c30*/  IADD3 R101, R29, R26, RZ ;  /* 0x0000001a1d657210 */ /* 0x000fe20007ffe0ff */
[----:B------:R-:W-:-:S02]  /*1c40*/  ULDC.64 UR6, c[0x0][0xa08] ;  /* 0x0002820000067ab9 */ /* 0x000fc40000000a00 */
[----:B------:R-:W4:Y:S02]  /*1c50*/  LDL R48, [R1+0x84] ;  /* 0x0000840001307983 */ /* 0x000f240000100800 */
[----:B------:R-:W0:Y:S06]  /*1c60*/  LDC.64 R98, c[0x0][0x3e8] ;  /* 0x0000fa00ff627b82 */ /* 0x000e2c0000000a00 */
[----:B------:R-:W-:Y:S01]  /*1c70*/  @P0 IADD3 R4, P1, R30, UR4, RZ ;  /* 0x000000041e040c10 */ /* 0x000fe2000ff3e0ff */
[----:B------:R-:W0:Y:S01]  /*1c80*/  S2R R20, SR_TID.X ;  /* 0x0000000000147919 */ /* 0x000e220000002100 */
[----:B------:R-:W0:Y:S02]  /*1c90*/  LDC R21, c[0x0][0x3d4] ;  /* 0x0000f500ff157b82 */ /* 0x000e240000000800 */
[----:B------:R-:W-:Y:S01]  /*1ca0*/  @P0 IADD3.X R5, R28, UR5, RZ, P1, !PT ;  /* 0x000000051c050c10 */ /* 0x000fe20008ffe4ff */
[----:B------:R-:W-:-:S04]  /*1cb0*/  ULDC.64 UR4, c[0x0][0x2f8] ;  /* 0x0000be0000047ab9 */ /* 0x000fc80000000a00 */
[----:B------:R3:W2:Y:S01]  /*1cc0*/  @P0 LDG.E R27, desc[UR60][R4.64] ;  /* 0x0000003c041b0981 */ /* 0x0006a2000c1e1900 */
[----:B-1----:R-:W-:Y:S01]  /*1cd0*/  ISETP.NE.AND P0, PT, R0, 0x1, PT ;  /* 0x000000010000780c */ /* 0x002fe20003f05270 */
[----:B------:R-:W1:Y:S01]  /*1ce0*/  LDC.64 R28, c[0x0][0x3d8] ;  /* 0x0000f600ff1c7b82 */ /* 0x000e620000000a00 */
[----:B------:R-:W-:Y:S01]  /*1cf0*/  SHF.R.S32.HI R37, RZ, 0x1f, R101 ;  /* 0x0000001fff257819 */ /* 0x000fe20000011465 */
[----:B------:R-:W-:Y:S01]  /*1d00*/  VIADD R15, R228, 0xc0 ;  /* 0x000000c0e40f7836 */ /* 0x000fe20000000000 */
[----:B------:R-:W-:Y:S02]  /*1d10*/  SHF.R.S32.HI R14, RZ, 0x1f, R228 ;  /* 0x0000001fff0e7819 */ /* 0x000fe400000114e4 */
[----:B------:R-:W-:Y:S01]  /*1d20*/  SHF.R.S32.HI R23, RZ, 0x1f, R22 ;  /* 0x0000001fff177819 */ /* 0x000fe20000011416 */
[-C--:B---3--:R-:W-:Y:S01]  /*1d30*/  IMAD R6, R37, R42.reuse, RZ ;  /* 0x0000002a25067224 */ /* 0x088fe200078e02ff */
[C---:B------:R-:W-:Y:S01]  /*1d40*/  SHF.L.U64.HI R105, R42.reuse, 0x6, R43 ;  /* 0x000000062a697819 */ /* 0x040fe2000001022b */
[----:B------:R-:W-:Y:S01]  /*1d50*/  IMAD.WIDE.U32 R4, R101, R42, RZ ;  /* 0x0000002a65047225 */ /* 0x000fe200078e00ff */
[----:B------:R-:W-:-:S02]  /*1d60*/  SHF.L.U32 R104, R42, 0x6, RZ ;  /* 0x000000062a687819 */ /* 0x000fc400000006ff */
[----:B------:R-:W-:Y:S01]  /*1d70*/  SHF.R.S32.HI R122, RZ, 0x1f, R15 ;  /* 0x0000001fff7a7819 */ /* 0x000fe2000001140f */
[----:B------:R-:W3:Y:S01]  /*1d80*/  @P0 LDC R3, c[0x0][0x42c] ;  /* 0x00010b00ff030b82 */ /* 0x000ee20000000800 */
[----:B------:R-:W-:Y:S01]  /*1d90*/  IMAD R15, R43, 0xe0, RZ ;  /* 0x000000e02b0f7824 */ /* 0x000fe200078e02ff */
[C---:B------:R-:W-:Y:S01]  /*1da0*/  IADD3 R41, R228.reuse, 0xc0, RZ ;  /* 0x000000c0e4297810 */ /* 0x040fe20007ffe0ff */
[----:B0-----:R-:W-:Y:S01]  /*1db0*/  IMAD.WIDE.U32 R10, R228, R98, R18 ;  /* 0x00000062e40a7225 */ /* 0x001fe200078e0012 */
[----:B------:R-:W-:-:S03]  /*1dc0*/  ISETP.GE.AND P2, PT, R18, R21, PT ;  /* 0x000000151200720c */ /* 0x000fc60003f46270 */
[C---:B------:R-:W-:Y:S01]  /*1dd0*/  VIADD R39, R228.reuse, 0x40 ;  /* 0x00000040e4277836 */ /* 0x040fe20000000000 */
[----:B------:R-:W0:Y:S01]  /*1de0*/  @P0 LDC R7, c[0x0][0x430] ;  /* 0x00010c00ff070b82 */ /* 0x000e220000000800 */
[-C--:B------:R-:W-:Y:S01]  /*1df0*/  IMAD.WIDE.U32 R132, R228, R42.reuse, R104 ;  /* 0x0000002ae4847225 */ /* 0x080fe200078e0068 */
[----:B------:R-:W-:Y:S02]  /*1e00*/  SHF.R.U32.HI R13, RZ, 0x7, R20 ;  /* 0x00000007ff0d7819 */ /* 0x000fe40000011614 */
[----:B-1----:R-:W-:Y:S01]  /*1e10*/  SHF.L.U64.HI R12, R28, 0x6, R29 ;  /* 0x000000061c0c7819 */ /* 0x002fe2000001021d */
[----:B------:R-:W-:Y:S01]  /*1e20*/  VIADD R20, R228, 0x80 ;  /* 0x00000080e4147836 */ /* 0x000fe20000000000 */
[C---:B------:R-:W-:Y:S01]  /*1e30*/  ISETP.NE.AND P6, PT, R13.reuse, 0x1, PT ;  /* 0x000000010d00780c */ /* 0x040fe20003fc5270 */
[----:B------:R-:W-:Y:S02]  /*1e40*/  VIADD R131, R13, 0x8 ;  /* 0x000000080d837836 */ /* 0x000fe40000000000 */
[----:B------:R-:W-:Y:S01]  /*1e50*/  IMAD R13, R14, R42, RZ ;  /* 0x0000002a0e0d7224 */ /* 0x000fe200078e02ff */
[----:B------:R-:W-:Y:S01]  /*1e60*/  SHF.R.S32.HI R123, RZ, 0x1f, R20 ;  /* 0x0000001fff7b7819 */ /* 0x000fe20000011414 */
[----:B------:R-:W-:-:S02]  /*1e70*/  VIADD R36, R228, 0x80 ;  /* 0x00000080e4247836 */ /* 0x000fc40000000000 */
[----:B------:R-:W-:Y:S02]  /*1e80*/  IMAD R31, R228, R43, R13 ;  /* 0x0000002be41f7224 */ /* 0x000fe400078e020d */
[----:B------:R-:W-:-:S04]  /*1e90*/  IMAD.WIDE.U32 R92, R28, 0xe0, RZ ;  /* 0x000000e01c5c7825 */ /* 0x000fc800078e00ff */
[----:B---3--:R-:W-:-:S04]  /*1ea0*/  @P0 IMAD.HI.U32 R0, R234, R3, RZ ;  /* 0x00000003ea000227 */ /* 0x008fc800078e00ff */
[----:B------:R-:W-:Y:S01]  /*1eb0*/  IMAD.MOV.U32 R3, RZ, RZ, R234 ;  /* 0x000000ffff037224 */ /* 0x000fe200078e00ea */
[----:B0-----:R-:W-:Y:S01]  /*1ec0*/  @P0 SHF.R.U32.HI R3, RZ, R7, R0 ;  /* 0x00000007ff030219 */ /* 0x001fe20000011600 */
[----:B------:R-:W-:Y:S01]  /*1ed0*/  IMAD R7, R101, R43, R6 ;  /* 0x0000002b65077224 */ /* 0x000fe200078e0206 */
[----:B------:R-:W-:Y:S01]  /*1ee0*/  ISETP.NE.U32.AND P0, PT, RZ, UR6, PT ;  /* 0x00000006ff007c0c */ /* 0x000fe2000bf05070 */
[----:B------:R-:W-:Y:S01]  /*1ef0*/  IMAD.SHL.U32 R39, R39, 0x80, RZ ;  /* 0x0000008027277824 */ /* 0x000fe200078e00ff */
[----:B------:R-:W-:Y:S01]  /*1f00*/  SHF.R.S32.HI R6, RZ, 0x1f, R3 ;  /* 0x0000001fff067819 */ /* 0x000fe20000011403 */
[----:B------:R-:W-:Y:S01]  /*1f10*/  IMAD.IADD R5, R5, 0x1, R7 ;  /* 0x0000000105057824 */ /* 0x000fe200078e0207 */
[----:B------:R-:W-:Y:S01]  /*1f20*/  ISETP.NE.AND.EX P0, PT, RZ, UR7, PT, P0 ;  /* 0x00000007ff007c0c */ /* 0x000fe2000bf05300 */
[----:B------:R-:W-:Y:S02]  /*1f30*/  IMAD.SHL.U32 R120, R21, 0x2, RZ ;  /* 0x0000000215787824 */ /* 0x000fe400078e00ff */
[----:B------:R-:W-:-:S02]  /*1f40*/  IMAD R0, R6, UR4, RZ ;  /* 0x0000000406007c24 */ /* 0x000fc4000f8e02ff */
[----:B------:R-:W-:-:S04]  /*1f50*/  IMAD.WIDE.U32 R4, R3, UR4, R4 ;  /* 0x0000000403047c25 */ /* 0x000fc8000f8e0004 */
[----:B------:R-:W-:Y:S01]  /*1f60*/  IMAD R7, R3, UR5, R0 ;  /* 0x0000000503077c24 */ /* 0x000fe2000f8e0200 */
[----:B------:R-:W-:Y:S01]  /*1f70*/  ULDC.64 UR4, c[0x0][0x300] ;  /* 0x0000c00000047ab9 */ /* 0x000fe20000000a00 */
[----:B------:R-:W-:Y:S02]  /*1f80*/  IMAD.MOV.U32 R96, RZ, RZ, R10 ;  /* 0x000000ffff607224 */ /* 0x000fe400078e000a */
[----:B------:R-:W-:Y:S01]  /*1f90*/  IMAD.IADD R5, R5, 0x1, R7 ;  /* 0x0000000105057824 */ /* 0x000fe200078e0207 */
[----:B------:R-:W-:Y:S01]  /*1fa0*/  LOP3.LUT R39, R39, 0x380, RZ, 0xc0, !PT ;  /* 0x0000038027277812 */ /* 0x000fe200078ec0ff */
[----:B------:R-:W-:Y:S02]  /*1fb0*/  IMAD.SHL.U32 R41, R41, 0x80, RZ ;  /* 0x0000008029297824 */ /* 0x000fe400078e00ff */
[----:B------:R-:W-:Y:S02]  /*1fc0*/  IMAD.SHL.U32 R36, R36, 0x80, RZ ;  /* 0x0000008024247824 */ /* 0x000fe400078e00ff */
[----:B------:R-:W-:Y:S01]  /*1fd0*/  IMAD.WIDE.U32 R102, R228, R42, R18 ;  /* 0x0000002ae4667225 */ /* 0x000fe200078e0012 */
[----:B------:R-:W-:-:S02]  /*1fe0*/  LOP3.LUT R41, R41, 0x380, RZ, 0xc0, !PT ;  /* 0x0000038029297812 */ /* 0x000fc400078ec0ff */
[----:B------:R-:W-:Y:S01]  /*1ff0*/  LOP3.LUT R36, R36, 0x380, RZ, 0xc0, !PT ;  /* 0x0000038024247812 */ /* 0x000fe200078ec0ff */
[----:B------:R-:W-:Y:S01]  /*2000*/  IMAD.SHL.U32 R10, R28, 0x40, RZ ;  /* 0x000000401c0a7824 */ /* 0x000fe200078e00ff */
[----:B------:R-:W-:Y:S01]  /*2010*/  SHF.R.U32.HI R138, RZ, 0x3, R41 ;  /* 0x00000003ff8a7819 */ /* 0x000fe20000011629 */
[----:B------:R-:W-:Y:S01]  /*2020*/  IMAD R111, R99, 0xe0, RZ ;  /* 0x000000e0636f7824 */ /* 0x000fe200078e02ff */
[----:B------:R-:W-:Y:S01]  /*2030*/  SHF.R.U32.HI R139, RZ, 0x3, R36 ;  /* 0x00000003ff8b7819 */ /* 0x000fe20000011624 */
[----:B------:R-:W-:-:S04]  /*2040*/  IMAD.WIDE.U32 R124, R42, 0xe0, RZ ;  /* 0x000000e02a7c7825 */ /* 0x000fc800078e00ff */
[----:B------:R-:W-:Y:S01]  /*2050*/  IMAD.IADD R15, R125, 0x1, R15 ;  /* 0x000000017d0f7824 */ /* 0x000fe200078e020f */
[----:B--2---:R-:W-:Y:S02]  /*2060*/  SHF.R.S32.HI R0, RZ, 0x1f, R27 ;  /* 0x0000001fff007819 */ /* 0x004fe4000001141b */
[----:B------:R-:W-:Y:S02]  /*2070*/  SEL R7, R27, RZ, !P0 ;  /* 0x000000ff1b077207 */ /* 0x000fe40004000000 */
[----:B------:R-:W-:Y:S02]  /*2080*/  SEL R8, R0, RZ, !P0 ;  /* 0x000000ff00087207 */ /* 0x000fe40004000000 */
[----:B------:R-:W-:Y:S01]  /*2090*/  IADD3 R100, P0, R228, R101, RZ ;  /* 0x00000065e4647210 */ /* 0x000fe20007f1e0ff */
[----:B------:R-:W-:Y:S01]  /*20a0*/  IMAD.WIDE.U32 R44, R7, UR4, R4 ;  /* 0x00000004072c7c25 */ /* 0x000fe2000f8e0004 */
[----:B------:R-:W-:-:S03]  /*20b0*/  SHF.L.U64.HI R27, R42, 0x7, R43 ;  /* 0x000000072a1b7819 */ /* 0x000fc6000001022b */
        /* <DEDUP_REMOVED lines=10> */
[----:B------:R-:W-:Y:S02]  /*2160*/  IMAD R3, R8, UR4, RZ ;  /* 0x0000000408037c24 */ /* 0x000fe4000f8e02ff */
[----:B------:R-:W-:Y:S02]  /*2170*/  IMAD R91, R228, R29, R0 ;  /* 0x0000001de45b7224 */ /* 0x000fe400078e0200 */
[----:B------:R-:W-:Y:S02]  /*2180*/  IMAD R0, R14, R98, RZ ;  /* 0x000000620e007224 */ /* 0x000fe400078e02ff */
[----:B------:R-:W0:Y:S01]  /*2190*/  S2R R14, SR_TID.X ;  /* 0x00000000000e7919 */ /* 0x000e220000002100 */
[----:B------:R-:W-:Y:S01]  /*21a0*/  IMAD R51, R7, UR5, R3 ;  /* 0x0000000507337c24 */ /* 0x000fe2000f8e0203 */
[----:B------:R-:W-:Y:S01]  /*21b0*/  SEL R3, R21, RZ, P2 ;  /* 0x000000ff15037207 */ /* 0x000fe20001000000 */
[----:B------:R-:W-:-:S02]  /*21c0*/  IMAD.IADD R47, R5, 0x1, R47 ;  /* 0x00000001052f7824 */ /* 0x000fc400078e022f */
[----:B------:R-:W-:Y:S01]  /*21d0*/  IMAD.MOV.U32 R46, RZ, RZ, R4 ;  /* 0x000000ffff2e7224 */ /* 0x000fe200078e0004 */
[----:B------:R-:W-:Y:S01]  /*21e0*/  IADD3 R3, R18, R3, RZ ;  /* 0x0000000312037210 */ /* 0x000fe20007ffe0ff */
[----:B------:R-:W-:-:S04]  /*21f0*/  IMAD.WIDE.U32 R8, R228, R28, R18 ;  /* 0x0000001ce4087225 */ /* 0x000fc800078e0012 */
[----:B------:R-:W-:-:S04]  /*2200*/  IMAD.WIDE.U32 R46, R7, UR4, R46 ;  /* 0x00000004072e7c25 */ /* 0x000fc8000f8e002e */
[----:B------:R-:W-:Y:S01]  /*2210*/  VIADD R43, R228, 0x40 ;  /* 0x00000040e42b7836 */ /* 0x000fe20000000000 */
[----:B------:R-:W-:Y:S01]  /*2220*/  IADD3 R20, P0, R104, R132, RZ ;  /* 0x0000008468147210 */ /* 0x000fe20007f1e0ff */
[----:B------:R-:W-:Y:S01]  /*2230*/  IMAD.WIDE.U32 R6, R228, R98, R22 ;  /* 0x00000062e4067225 */ /* 0x000fe200078e0016 */
[----:B------:R-:W-:-:S03]  /*2240*/  ULDC UR4, c[0x0][0x2e4] ;  /* 0x0000b90000047ab9 */ /* 0x000fc60000000800 */
[----:B------:R-:W-:Y:S01]  /*2250*/  IMAD R97, R228, R99, R0 ;  /* 0x00000063e4617224 */ /* 0x000fe200078e0200 */
[----:B------:R-:W-:Y:S01]  /*2260*/  P2R R0, PR, RZ, 0x4 ;  /* 0x00000004ff007803 */ /* 0x000fe20000000000 */
[----:B------:R-:W-:Y:S01]  /*2270*/  IMAD.MOV.U32 R90, RZ, RZ, R8 ;  /* 0x000000ffff5a7224 */ /* 0x000fe200078e0008 */
[----:B------:R-:W-:Y:S01]  /*2280*/  SHF.R.S32.HI R8, RZ, 0x1f, R3 ;  /* 0x0000001fff087819 */ /* 0x000fe20000011403 */
[----:B------:R-:W-:Y:S01]  /*2290*/  IMAD.IADD R95, R7, 0x1, R97 ;  /* 0x00000001075f7824 */ /* 0x000fe200078e0261 */
[----:B-----5:R-:W-:Y:S01]  /*22a0*/  SHF.R.S32.HI R7, RZ, 0x1f, R121 ;  /* 0x0000001fff077819 */ /* 0x020fe20000011479 */
[----:B------:R-:W-:Y:S01]  /*22b0*/  IMAD.MOV.U32 R94, RZ, RZ, R6 ;  /* 0x000000ffff5e7224 */ /* 0x000fe200078e0006 */
[----:B------:R-:W-:Y:S01]  /*22c0*/  LEA.HI R38, R8, R3, RZ, 0x4 ;  /* 0x0000000308267211 */ /* 0x000fe200078f20ff */
[----:B------:R-:W-:Y:S01]  /*22d0*/  IMAD.SHL.U32 R3, R229, 0x80, RZ ;  /* 0x00000080e5037824 */ /* 0x000fe200078e00ff */
[----:B------:R-:W-:Y:S01]  /*22e0*/  SHF.L.U64.HI R8, R98, 0x6, R99 ;  /* 0x0000000662087819 */ /* 0x000fe20000010263 */
[----:B------:R-:W-:-:S02]  /*22f0*/  IMAD R6, R7, R28, RZ ;  /* 0x0000001c07067224 */ /* 0x000fc400078e02ff */
[----:B------:R-:W-:Y:S01]  /*2300*/  IMAD.WIDE.U32 R4, R228, R28, R22 ;  /* 0x0000001ce4047225 */ /* 0x000fe200078e0016 */
[----:B------:R-:W-:-:S03]  /*2310*/  LOP3.LUT R3, R3, 0x380, RZ, 0xc0, !PT ;  /* 0x0000038003037812 */ /* 0x000fc600078ec0ff */
[----:B0-----:R-:W-:Y:S02]  /*2320*/  VIADD R30, R14, 0xffffff80 ;  /* 0xffffff800e1e7836 */ /* 0x001fe40000000000 */
[----:B------:R-:W-:Y:S01]  /*2330*/  IMAD.IADD R97, R97, 0x1, R11 ;  /* 0x0000000161617824 */ /* 0x000fe200078e020b */
[----:B------:R-:W-:Y:S01]  /*2340*/  SHF.L.U64.HI R11, R28, 0x7, R29 ;  /* 0x000000071c0b7819 */ /* 0x000fe2000001021d */
[----:B------:R-:W-:Y:S02]  /*2350*/  IMAD.SHL.U32 R43, R43, 0x80, RZ ;  /* 0x000000802b2b7824 */ /* 0x000fe400078e00ff */
[----:B------:R-:W-:Y:S01]  /*2360*/  IMAD R33, R121, R29, R6 ;  /* 0x0000001d79217224 */ /* 0x000fe200078e0206 */
[----:B------:R-:W-:Y:S01]  /*2370*/  SHF.R.U32.HI R26, RZ, 0x3, R3 ;  /* 0x00000003ff1a7819 */ /* 0x000fe20000011603 */
[----:B------:R-:W-:Y:S01]  /*2380*/  IMAD R29, R29, 0xe0, RZ ;  /* 0x000000e01d1d7824 */ /* 0x000fe200078e02ff */
[----:B------:R-:W-:Y:S01]  /*2390*/  LOP3.LUT R13, R3, 0x30, R18, 0xf8, !PT ;  /* 0x00000030030d7812 */ /* 0x000fe200078ef812 */
[----:B------:R-:W-:Y:S01]  /*23a0*/  IMAD.IADD R5, R5, 0x1, R91 ;  /* 0x0000000105057824 */ /* 0x000fe200078e025b */
[----:B------:R-:W-:Y:S01]  /*23b0*/  SHF.R.S32.HI R53, RZ, 0x1f, R30 ;  /* 0x0000001fff357819 */ /* 0x000fe2000001141e */
[----:B------:R-:W-:Y:S01]  /*23c0*/  IMAD.IADD R21, R31, 0x1, R133 ;  /* 0x000000011f157824 */ /* 0x000fe200078e0285 */
[----:B------:R-:W-:Y:S01]  /*23d0*/  LOP3.LUT R43, R43, 0x380, RZ, 0xc0, !PT ;  /* 0x000003802b2b7812 */ /* 0x000fe200078ec0ff */
[----:B------:R-:W-:-:S02]  /*23e0*/  IMAD.IADD R91, R91, 0x1, R9 ;  /* 0x000000015b5b7824 */ /* 0x000fc400078e0209 */
[----:B------:R-:W-:Y:S02]  /*23f0*/  IMAD R6, R7, R98, RZ ;  /* 0x0000006207067224 */ /* 0x000fe400078e02ff */
[----:B------:R-:W-:Y:S01]  /*2400*/  IMAD.IADD R112, R93, 0x1, R29 ;  /* 0x000000015d707824 */ /* 0x000fe200078e021d */
[----:B------:R-:W-:Y:S01]  /*2410*/  LOP3.LUT R29, R13, R26, RZ, 0x3c, !PT ;  /* 0x0000001a0d1d7212 */ /* 0x000fe200078e3cff */
[----:B------:R-:W-:Y:S01]  /*2420*/  IMAD.X R14, R21, 0x1, R105, P0 ;  /* 0x00000001150e7824 */ /* 0x000fe200000e0669 */
[----:B------:R-:W-:Y:S01]  /*2430*/  LEA.HI R53, R53, R30, RZ, 0x5 ;  /* 0x0000001e35357211 */ /* 0x000fe200078f28ff */
[----:B------:R-:W-:Y:S01]  /*2440*/  IMAD.WIDE.U32 R88, R121, R28, R4 ;  /* 0x0000001c79587225 */ /* 0x000fe200078e0004 */
[----:B------:R-:W-:Y:S02]  /*2450*/  IADD3 R13, P0, R20, R104, RZ ;  /* 0x00000068140d7210 */ /* 0x000fe40007f1e0ff */
[----:B------:R-:W-:Y:S01]  /*2460*/  LOP3.LUT R39, R39, 0x70, R38, 0xf8, !PT ;  /* 0x0000007027277812 */ /* 0x000fe200078ef826 */
[----:B------:R-:W-:Y:S01]  /*2470*/  IMAD.WIDE.U32 R90, R121, R28, R90 ;  /* 0x0000001c795a7225 */ /* 0x000fe200078e005a */
[----:B------:R-:W-:-:S03]  /*2480*/  SHF.R.U32.HI R43, RZ, 0x3, R43 ;  /* 0x00000003ff2b7819 */ /* 0x000fc6000001162b */
[-C--:B------:R-:W-:Y:S01]  /*2490*/  IMAD.WIDE.U32 R94, R121, R98.reuse, R94 ;  /* 0x00000062795e7225 */ /* 0x080fe200078e005e */
[--C-:B------:R-:W-:Y:S02]  /*24a0*/  LOP3.LUT R40, R36, 0x70, R38.reuse, 0xf8, !PT ;  /* 0x0000007024287812 */ /* 0x100fe400078ef826 */
[----:B------:R-:W-:Y:S01]  /*24b0*/  LOP3.LUT R37, R3, 0x70, R38, 0xf8, !PT ;  /* 0x0000007003257812 */ /* 0x000fe200078ef826 */
[C---:B------:R-:W-:Y:S02]  /*24c0*/  IMAD R35, R121.reuse, R99, R6 ;  /* 0x0000006379237224 */ /* 0x040fe400078e0206 */
[----:B------:R-:W-:Y:S01]  /*24d0*/  IMAD.WIDE.U32 R96, R121, R98, R96 ;  /* 0x0000006279607225 */ /* 0x000fe200078e0060 */
[----:B------:R-:W-:Y:S02]  /*24e0*/  LOP3.LUT R115, R39, R43, RZ, 0x3c, !PT ;  /* 0x0000002b27737212 */ /* 0x000fe400078e3cff */
[----:B------:R-:W-:Y:S01]  /*24f0*/  LOP3.LUT R41, R41, 0x70, R38, 0xf8, !PT ;  /* 0x0000007029297812 */ /* 0x000fe200078ef826 */
[----:B------:R-:W-:Y:S01]  /*2500*/  IMAD.SHL.U32 R9, R28, 0x80, RZ ;  /* 0x000000801c097824 */ /* 0x000fe200078e00ff */
[----:B------:R-:W-:Y:S01]  /*2510*/  SHF.L.U64.HI R7, R98, 0x7, R99 ;  /* 0x0000000762077819 */ /* 0x000fe20000010263 */
[----:B------:R-:W-:Y:S01]  /*2520*/  IMAD.IADD R28, R103, 0x1, R31 ;  /* 0x00000001671c7824 */ /* 0x000fe200078e021f */
[----:B------:R-:W-:Y:S01]  /*2530*/  IADD3 R34, R35, R97, RZ ;  /* 0x0000006123227210 */ /* 0x000fe20007ffe0ff */
[----:B------:R-:W-:-:S02]  /*2540*/  IMAD.IADD R31, R89, 0x1, R33 ;  /* 0x00000001591f7824 */ /* 0x000fc400078e0221 */
[----:B------:R-:W-:Y:S01]  /*2550*/  IMAD.IADD R32, R33, 0x1, R91 ;  /* 0x0000000121207824 */ /* 0x000fe200078e025b */
[----:B------:R-:W-:Y:S01]  /*2560*/  LOP3.LUT R36, R38, 0xfffffff0, RZ, 0xc0, !PT ;  /* 0xfffffff026247812 */ /* 0x000fe200078ec0ff */
[----:B------:R-:W-:Y:S02]  /*2570*/  IMAD.SHL.U32 R53, R53, 0x20, RZ ;  /* 0x0000002035357824 */ /* 0x000fe400078e00ff */
[----:B------:R-:W-:Y:S01]  /*2580*/  IMAD.X R30, R14, 0x1, R105, P0 ;  /* 0x000000010e1e7824 */ /* 0x000fe200000e0669 */
[----:B------:R-:W-:Y:S01]  /*2590*/  IADD3 R39, P0, R44, R102, RZ ;  /* 0x000000662c277210 */ /* 0x000fe20007f1e0ff */
[----:B------:R-:W-:Y:S01]  /*25a0*/  IMAD.IADD R33, R95, 0x1, R35 ;  /* 0x000000015f217824 */ /* 0x000fe200078e0223 */
[----:B------:R-:W-:Y:S01]  /*25b0*/  SHF.R.S32.HI R35, RZ, 0x4, R38 ;  /* 0x00000004ff237819 */ /* 0x000fe20000011426 */
[----:B------:R-:W-:Y:S01]  /*25c0*/  IMAD.IADD R38, R45, 0x1, R49 ;  /* 0x000000012d267824 */ /* 0x000fe200078e0231 */
[----:B------:R-:W-:Y:S01]  /*25d0*/  LOP3.LUT R53, R53, 0xfffffc00, RZ, 0xc0, !PT ;  /* 0xfffffc0035357812 */ /* 0x000fe200078ec0ff */
[C---:B------:R-:W-:Y:S01]  /*25e0*/  IMAD.SHL.U32 R6, R98.reuse, 0x40, RZ ;  /* 0x0000004062067824 */ /* 0x040fe200078e00ff */
[----:B------:R-:W-:Y:S01]  /*25f0*/  LOP3.LUT R119, R37, R26, RZ, 0x3c, !PT ;  /* 0x0000001a25777212 */ /* 0x000fe200078e3cff */
[----:B------:R-:W-:Y:S01]  /*2600*/  IMAD.SHL.U32 R5, R98, 0x80, RZ ;  /* 0x0000008062057824 */ /* 0x000fe200078e00ff */
[----:B------:R-:W-:Y:S01]  /*2610*/  LOP3.LUT R114, R40, R139, RZ, 0x3c, !PT ;  /* 0x0000008b28727212 */ /* 0x000fe200078e3cff */
[----:B------:R-:W-:Y:S01]  /*2620*/  IMAD.WIDE.U32 R98, R98, 0xe0, RZ ;  /* 0x000000e062627825 */ /* 0x000fe200078e00ff */
[----:B------:R-:W-:-:S02]  /*2630*/  LOP3.LUT R113, R41, R138, RZ, 0x3c, !PT ;  /* 0x0000008a29717212 */ /* 0x000fc400078e3cff */
[----:B------:R-:W-:Y:S01]  /*2640*/  IADD3 R43, P2, R39, 0x40, RZ ;  /* 0x00000040272b7810 */ /* 0x000fe20007f5e0ff */
[----:B------:R-:W-:Y:S01]  /*2650*/  VIADD R4, R18, 0x40 ;  /* 0x0000004012047836 */ /* 0x000fe20000000000 */
[----:B------:R-:W-:Y:S01]  /*2660*/  IADD3 R40, P3, R44, 0x40, RZ ;  /* 0x000000402c287810 */ /* 0x000fe20007f7e0ff */
[----:B------:R-:W-:Y:S01]  /*2670*/  IMAD.X R41, R28, 0x1, R38, P0 ;  /* 0x000000011c297824 */ /* 0x000fe200000e0626 */
[----:B------:R-:W-:Y:S01]  /*2680*/  IADD3 R111, R99, R111, RZ ;  /* 0x0000006f636f7210 */ /* 0x000fe20007ffe0ff */
[C---:B------:R-:W-:Y:S01]  /*2690*/  IMAD.IADD R29, R53.reuse, 0x1, R29 ;  /* 0x00000001351d7824 */ /* 0x040fe200078e021d */
[----:B------:R-:W-:Y:S01]  /*26a0*/  SHF.R.S32.HI R37, RZ, 0x1f, R36 ;  /* 0x0000001fff257819 */ /* 0x000fe20000011424 */
[----:B------:R-:W-:Y:S01]  /*26b0*/  IMAD.IADD R119, R53, 0x1, R119 ;  /* 0x0000000135777824 */ /* 0x000fe200078e0277 */
[----:B------:R-:W-:Y:S01]  /*26c0*/  ISETP.GE.AND P0, PT, R18, UR4, PT ;  /* 0x0000000412007c0c */ /* 0x000fe2000bf06270 */
[----:B------:R-:W-:Y:S01]  /*26d0*/  IMAD.IADD R115, R52, 0x1, R115 ;  /* 0x0000000134737824 */ /* 0x000fe200078e0273 */
[----:B------:R-:W-:Y:S01]  /*26e0*/  @!P6 BAR.SYNC.DEFER_BLOCKING 0x9, 0x100 ;  /* 0x024400000000eb1d */ /* 0x000fe20000010000 */
[----:B------:R-:W-:Y:S01]  /*26f0*/  ISETP.GE.AND P1, PT, R4, UR4, PT ;  /* 0x0000000404007c0c */ /* 0x000fe2000bf26270 */
[----:B----4-:R-:W-:Y:S01]  /*2700*/  IMAD.IADD R114, R50, 0x1, R114 ;  /* 0x0000000132727824 */ /* 0x010fe200078e0272 */
[----:B------:R-:W-:Y:S01]  /*2710*/  IADD3.X R106, RZ, R38, RZ, P3, !PT ;  /* 0x00000026ff6a7210 */ /* 0x000fe20001ffe4ff */
[----:B------:R-:W-:-:S02]  /*2720*/  IMAD.IADD R113, R48, 0x1, R113 ;  /* 0x0000000130717824 */ /* 0x000fc400078e0271 */
[----:B------:R-:W-:Y:S02]  /*2730*/  IMAD.X R107, RZ, RZ, R41, P2 ;  /* 0x000000ffff6b7224 */ /* 0x000fe400010e0629 */
[----:B------:R-:W-:-:S07]  /*2740*/  IMAD.IADD R108, R47, 0x1, R51 ;  /* 0x000000012f6c7824 */ /* 0x000fce00078e0233 */
.L_x_7577:
        /* <DEDUP_REMOVED lines=52> */
.L_x_7498:
[----:B------:R-:W-:Y:S05]  /*2a90*/  BSYNC B1 ;  /* 0x0000000000017941 */ /* 0x000fea0003800000 */
.L_x_7497:
        /* <DEDUP_REMOVED lines=37> */
.L_x_7500:
[----:B------:R-:W-:Y:S05]  /*2cf0*/  BSYNC B1 ;  /* 0x0000000000017941 */ /* 0x000fea0003800000 */
.L_x_7499:
        /* <DEDUP_REMOVED lines=25> */
.L_x_7502:
[----:B------:R-:W-:Y:S05]  /*2e90*/  BSYNC B1 ;  /* 0x0000000000017941 */ /* 0x000fea0003800000 */
.L_x_7501:
        /* <DEDUP_REMOVED lines=12> */
[----:B------:R-:W-:-:S03]  /*2f60*/  IADD3 R48, P5, P6, R88, UR4, R48 ;  /* 0x0000000458307c10 */ /* 0x000fc6000febe030 */
[----:B------:R-:W-:-:S05]  /*2f70*/  IMAD.IADD R52, R49, 0x1, R53 ;  /* 0x0000000131347824 */ /* 0x000fca00078e0235 */
[----:B------:R-:W-:Y:S01]  /*2f80*/  IADD3.X R49, R31, UR5, R52, P5, P6 ;  /* 0x000000051f317c10 */ /* 0x000fe2000afec434 */
[----:B------:R-:W-:Y:S01]  /*2f90*/  ULDC.64 UR4, c[0x0][0x3e0] ;  /* 0x0000f80000047ab9 */ /* 0x000fe20000000a00 */
[----:B------:R-:W0:Y:S02]  /*2fa0*/  LDC.64 R52, c[0x0][0x3e8] ;  /* 0x0000fa00ff347b82 */ /* 0x000e240000000a00 */
        /* <DEDUP_REMOVED lines=13> */
.L_x_7504:
[----:B------:R-:W-:Y:S05]  /*3080*/  BSYNC B1 ;  /* 0x0000000000017941 */ /* 0x000fea0003800000 */
.L_x_7503:
[----:B0-----:R-:W2:Y:S01]  /*3090*/  LDL R48, [R1+0x5c] ;  /* 0x00005c0001307983 */ /* 0x001ea20000100800 */
[----:B------:R-:W-:Y:S01]  /*30a0*/  IMAD.MOV.U32 R150, RZ, RZ, R78 ;  /* 0x000000ffff967224 */ /* 0x000fe200078e004e */
[----:B------:R-:W-:Y:S01]  /*30b0*/  MOV R153, R82 ;  /* 0x0000005200997202 */ /* 0x000fe20000000f00 */
[----:B-----5:R-:W-:Y:S01]  /*30c0*/  IMAD.MOV.U32 R143, RZ, RZ, R68 ;  /* 0x000000ffff8f7224 */ /* 0x020fe200078e0044 */
[----:B------:R-:W-:Y:S01]  /*30d0*/  MOV R85, R52 ;  /* 0x0000003400557202 */ /* 0x000fe20000000f00 */
        /* <DEDUP_REMOVED lines=15> */
.L_x_7505:
[----:B------:R-:W-:Y:S01]  /*31d0*/  IMAD R109, R17, 0x8, R16 ;  /* 0x00000008116d7824 */ /* 0x000fe200078e0210 */
[----:B------:R-:W-:Y:S01]  /*31e0*/  SHF.L.U32 R130, R237, 0x1f, RZ ;  /* 0x0000001fed827819 */ /* 0x000fe200000006ff */
[----:B------:R-:W-:Y:S03]  /*31f0*/  BSSY B1, `(.L_x_7506) ;  /* 0x0000003000017945 */ /* 0x000fe60003800000 */
[----:B------:R-:W0:Y:S02]  /*3200*/  SYNCS.PHASECHK.TRANS64.TRYWAIT P6, [R109+URZ+0x2e890], R130 ;  /* 0x02e890826d0075a7 */ /* 0x000e2400080c017f */
[----:B0-----:R-:W-:Y:S05]  /*3210*/  @!P6 BRA `(.L_x_7507) ;  /* 0x00000290008ce947 */ /* 0x001fea0003800000 */
.L_x_7800:
[----:B------:R-:W-:Y:S05]  /*3220*/  BSYNC B1 ;  /* 0x0000000000017941 */ /* 0x000fea0003800000 */
.L_x_7506:
        /* <DEDUP_REMOVED lines=70> */
[----:B------:R-:W-:Y:S02]  /*3690*/  F2FP.F16.E4M3.UNPACK_B R155, R51.H1 ;  /* 0x00000033ff9b723e */ /* 0x000fe400030006ff */
[----:B------:R-:W-:-:S02]  /*36a0*/  F2FP.SATFINITE.E4M3.F32.PACK_AB_MERGE_C R148, R162, R161, RZ ;  /* 0x000000a1a294723e */ /* 0x000fc400048070ff */
[----:B------:R-:W-:Y:S01]  /*36b0*/  F2FP.SATFINITE.E4M3.F32.PACK_AB_MERGE_C R153, R154, R153, RZ ;  /* 0x000000999a99723e */ /* 0x000fe200048070ff */
[--C-:B------:R-:W-:Y:S01]  /*36c0*/  HADD2.F32 R156, -RZ, R155.reuse.H0_H0 ;  /* 0x2000009bff9c7230 */ /* 0x100fe20000004100 */
[-C--:B------:R-:W-:Y:S01]  /*36d0*/  F2FP.F16.E4M3.UNPACK_B R161, R81.reuse.H1 ;  /* 0x00000051ffa1723e */ /* 0x080fe200030006ff */
[----:B------:R-:W-:Y:S01]  /*36e0*/  HADD2.F32 R155, -RZ, R155.H1_H1 ;  /* 0x3000009bff9b7230 */ /* 0x000fe20000004100 */
[----:B------:R-:W-:Y:S02]  /*36f0*/  F2FP.F16.E4M3.UNPACK_B R154, R50.H1 ;  /* 0x00000032ff9a723e */ /* 0x000fe400030006ff */
[----:B------:R-:W-:Y:S01]  /*3700*/  F2FP.F16.E4M3.UNPACK_B R160, R81 ;  /* 0x00000051ffa0723e */ /* 0x000fe200020006ff */
[----:B------:R-:W-:Y:S01]  /*3710*/  HADD2.F32 R163, -RZ, R161.H1_H1 ;  /* 0x300000a1ffa37230 */ /* 0x000fe20000004100 */
[-C--:B------:R-:W-:Y:S01]  /*3720*/  F2FP.F16.E4M3.UNPACK_B R157, R80.reuse ;  /* 0x00000050ff9d723e */ /* 0x080fe200020006ff */
[----:B------:R-:W-:Y:S01]  /*3730*/  HADD2.F32 R81, -RZ, R154.H1_H1 ;  /* 0x3000009aff517230 */ /* 0x000fe20000004100 */
[----:B------:R-:W-:Y:S01]  /*3740*/  F2FP.F16.E4M3.UNPACK_B R158, R80.H1 ;  /* 0x00000050ff9e723e */ /* 0x000fe200030006ff */
[----:B------:R-:W-:-:S02]  /*3750*/  HADD2.F32 R162, -RZ, R160.H1_H1 ;  /* 0x300000a0ffa27230 */ /* 0x000fc40000004100 */
[-C--:B------:R-:W-:Y:S01]  /*3760*/  FMUL.FTZ R165, R155, R163.reuse ;  /* 0x000000a39ba57220 */ /* 0x080fe20000410000 */
[----:B------:R-:W-:Y:S02]  /*3770*/  HADD2.F32 R154, -RZ, R154.H0_H0 ;  /* 0x2000009aff9a7230 */ /* 0x000fe40000004100 */
[----:B------:R-:W-:Y:S01]  /*3780*/  FMUL.FTZ R164, R156, R163 ;  /* 0x000000a39ca47220 */ /* 0x000fe20000410000 */
[----:B------:R-:W-:Y:S02]  /*3790*/  HADD2.F32 R80, -RZ, R157.H1_H1 ;  /* 0x3000009dff507230 */ /* 0x000fe40000004100 */
[-C--:B------:R-:W-:Y:S01]  /*37a0*/  FMUL.FTZ R163, R81, R162.reuse ;  /* 0x000000a251a37220 */ /* 0x080fe20000410000 */
[----:B------:R-:W-:Y:S01]  /*37b0*/  F2FP.F16.E4M3.UNPACK_B R51, R51 ;  /* 0x00000033ff33723e */ /* 0x000fe200020006ff */
[C---:B------:R-:W-:Y:S01]  /*37c0*/  FMUL.FTZ R162, R154.reuse, R162 ;  /* 0x000000a29aa27220 */ /* 0x040fe20000410000 */
[----:B------:R-:W-:Y:S01]  /*37d0*/  F2FP.F16.E4M3.UNPACK_B R50, R50 ;  /* 0x00000032ff32723e */ /* 0x000fe200020006ff */
[----:B------:R-:W-:Y:S01]  /*37e0*/  FFMA.FTZ R163, R154, R80, -R163 ;  /* 0x000000509aa37223 */ /* 0x000fe200000108a3 */
[----:B------:R-:W-:-:S02]  /*37f0*/  HADD2.F32 R159, -RZ, R158.H1_H1 ;  /* 0x3000009eff9f7230 */ /* 0x000fc40000004100 */
[----:B------:R-:W-:Y:S01]  /*3800*/  FFMA.FTZ R162, R81, R80, R162 ;  /* 0x0000005051a27223 */ /* 0x000fe200000100a2 */
[--C-:B------:R-:W-:Y:S01]  /*3810*/  HADD2.F32 R80, -RZ, R51.reuse.H0_H0 ;  /* 0x20000033ff507230 */ /* 0x100fe20000004100 */
[----:B------:R-:W-:Y:S01]  /*3820*/  F2FP.SATFINITE.E4M3.F32.PACK_AB_MERGE_C R49, R49, R48, R148 ;  /* 0x000000303131723e */ /* 0x000fe20004807094 */
[----:B------:R-:W-:Y:S02]  /*3830*/  HADD2.F32 R81, -RZ, R51.H1_H1 ;  /* 0x30000033ff517230 */ /* 0x000fe40000004100 */
[-C--:B------:R-:W-:Y:S01]  /*3840*/  FFMA.FTZ R165, R156, R159.reuse, -R165 ;  /* 0x0000009f9ca57223 */ /* 0x080fe200000108a5 */
[--C-:B------:R-:W-:Y:S02]  /*3850*/  HADD2.F32 R51, -RZ, R50.reuse.H0_H0 ;  /* 0x20000032ff337230 */ /* 0x100fe40000004100 */
[----:B------:R-:W-:Y:S01]  /*3860*/  FFMA.FTZ R164, R155, R159, R164 ;  /* 0x0000009f9ba47223 */ /* 0x000fe200000100a4 */
[----:B------:R-:W-:Y:S01]  /*3870*/  HADD2.F32 R161, -RZ, R161.H0_H0 ;  /* 0x200000a1ffa17230 */ /* 0x000fe20000004100 */
[----:B------:R-:W-:Y:S01]  /*3880*/  F2FP.SATFINITE.E4M3.F32.PACK_AB_MERGE_C R162, R162, R163, RZ ;  /* 0x000000a3a2a2723e */ /* 0x000fe200048070ff */
[----:B------:R-:W-:Y:S01]  /*3890*/  HADD2.F32 R50, -RZ, R50.H1_H1 ;  /* 0x30000032ff327230 */ /* 0x000fe20000004100 */
[----:B------:R-:W-:Y:S01]  /*38a0*/  F2FP.SATFINITE.E4M3.F32.PACK_AB_MERGE_C R48, R83, R82, R153 ;  /* 0x000000525330723e */ /* 0x000fe20004807099 */
[----:B------:R-:W-:-:S02]  /*38b0*/  HADD2.F32 R160, -RZ, R160.H0_H0 ;  /* 0x200000a0ffa07230 */ /* 0x000fc40000004100 */
        /* <DEDUP_REMOVED lines=10> */
[----:B------:R-:W-:-:S04]  /*3960*/  F2FP.SATFINITE.E4M3.F32.PACK_AB_MERGE_C R164, R164, R165, RZ ;  /* 0x000000a5a4a4723e */ /* 0x000fc800048070ff */
[----:B------:R-:W-:Y:S02]  /*3970*/  F2FP.SATFINITE.E4M3.F32.PACK_AB_MERGE_C R50, R155, R154, R162 ;  /* 0x0000009a9b32723e */ /* 0x000fe400048070a2 */
[----:B------:R-:W-:-:S07]  /*3980*/  F2FP.SATFINITE.E4M3.F32.PACK_AB_MERGE_C R51, R156, R159, R164 ;  /* 0x0000009f9c33723e */ /* 0x000fce00048070a4 */
.L_x_7513:
[----:B------:R-:W-:Y:S05]  /*3990*/  BSYNC B3 ;  /* 0x0000000000037941 */ /* 0x000fea0003800000 */
.L_x_7512:
[----:B------:R-:W-:Y:S02]  /*39a0*/  ULDC.64 UR4, c[0x0][0x2d8] ;  /* 0x0000b60000047ab9 */ /* 0x000fe40000000a00 */
[----:B------:R-:W-:-:S04]  /*39b0*/  IADD3 R80, P2, P6, R151, UR4, R44 ;  /* 0x0000000497507c10 */ /* 0x000fc8000fe5e02c */
[----:B------:R-:W-:-:S05]  /*39c0*/  IADD3.X R81, R149, UR5, R38, P2, P6 ;  /* 0x0000000595517c10 */ /* 0x000fca00097ec426 */
[----:B--2---:R1:W-:Y:S04]  /*39d0*/  STG.E.128 desc[UR60][R80.64], R48 ;  /* 0x0000003050007986 */ /* 0x0043e8000c101d3c */
.L_x_7511:
[----:B------:R-:W-:Y:S05]  /*39e0*/  BSYNC B2 ;  /* 0x0000000000027941 */ /* 0x000fea0003800000 */
.L_x_7510:
[----:B------:R-:W-:Y:S05]  /*39f0*/  @P1 BRA `(.L_x_7509) ;  /* 0x0000000400e01947 */ /* 0x000fea0003800000 */
[----:B------:R-:W-:Y:S01]  /*3a00*/  LOP3.LUT P2, RZ, R229, 0x4, RZ, 0xc0, !PT ;  /* 0x00000004e5ff7812 */ /* 0x000fe2000784c0ff */
[C---:B-1----:R-:W-:Y:S01]  /*3a10*/  VIADD R49, R152.reuse, 0x40 ;  /* 0x0000004098317836 */ /* 0x042fe20000000000 */
[----:B------:R-:W-:Y:S11]  /*3a20*/  BSSY B2, `(.L_x_7514) ;  /* 0x0000071000027945 */ /* 0x000ff60003800000 */
[----:B------:R-:W-:Y:S01]  /*3a30*/  @P2 VIADD R49, R152, 0xffffffc0 ;  /* 0xffffffc098312836 */ /* 0x000fe20000000000 */
[----:B------:R-:W-:-:S03]  /*3a40*/  ISETP.GE.AND P2, PT, R230, R128, PT ;  /* 0x00000080e600720c */ /* 0x000fc60003f46270 */
[----:B------:R-:W-:-:S06]  /*3a50*/  IMAD.IADD R49, R16, 0x1, R49 ;  /* 0x0000000110317824 */ /* 0x000fcc00078e0231 */
[----:B------:R-:W1:Y:S04]  /*3a60*/  LDS.128 R48, [R49+0x20400] ;  /* 0x0204000031307984 */ /* 0x000e680000000c00 */
[----:B------:R-:W-:Y:S05]  /*3a70*/  @P2 BRA `(.L_x_7515) ;  /* 0x0000000400ac2947 */ /* 0x000fea0003800000 */
        /* <DEDUP_REMOVED lines=11> */
[----:B------:R-:W-:Y:S01]  /*3b30*/  IMAD.SHL.U32 R80, R80, 0x100, RZ ;  /* 0x0000010050507824 */ /* 0x000fe200078e00ff */
[----:B------:R-:W-:Y:S01]  /*3b40*/  SHF.L.U32 R82, R82, 0x10, RZ ;  /* 0x0000001052527819 */ /* 0x000fe200000006ff */
[----:B-1----:R-:W-:Y:S01]  /*3b50*/  IMAD.MOV.U32 R78, RZ, RZ, R48 ;  /* 0x000000ffff4e7224 */ /* 0x002fe200078e0030 */
        /* <DEDUP_REMOVED lines=33> */
[--C-:B------:R-:W-:Y:S02]  /*3d70*/  HADD2.F32 R79, -RZ, R78.reuse.H0_H0 ;  /* 0x2000004eff4f7230 */ /* 0x100fe40000004100 */
[-C--:B------:R-:W-:Y:S01]  /*3d80*/  FMUL.FTZ R153, R81, R83.reuse ;  /* 0x0000005351997220 */ /* 0x080fe20000410000 */
[----:B------:R-:W-:Y:S02]  /*3d90*/  HADD2.F32 R80, -RZ, R78.H1_H1 ;  /* 0x3000004eff507230 */ /* 0x000fe40000004100 */
[----:B------:R-:W-:Y:S01]  /*3da0*/  FMUL.FTZ R154, R82, R83 ;  /* 0x00000053529a7220 */ /* 0x000fe20000410000 */
[----:B------:R-:W-:Y:S01]  /*3db0*/  HADD2.F32 R78, -RZ, R134.H1_H1 ;  /* 0x30000086ff4e7230 */ /* 0x000fe20000004100 */
[----:B------:R-:W-:Y:S01]  /*3dc0*/  F2FP.SATFINITE.E4M3.F32.PACK_AB_MERGE_C R49, R49, R48, R161 ;  /* 0x000000303131723e */ /* 0x000fe200048070a1 */
[----:B------:R-:W-:-:S02]  /*3dd0*/  HADD2.F32 R150, -RZ, R150.H0_H0 ;  /* 0x20000096ff967230 */ /* 0x000fc40000004100 */
[----:B------:R-:W-:Y:S02]  /*3de0*/  HADD2.F32 R134, -RZ, R134.H0_H0 ;  /* 0x20000086ff867230 */ /* 0x000fe40000004100 */
[-C--:B------:R-:W-:Y:S01]  /*3df0*/  FFMA.FTZ R154, R81, R78.reuse, -R154 ;  /* 0x0000004e519a7223 */ /* 0x080fe2000001089a */
[----:B------:R-:W-:Y:S01]  /*3e00*/  FFMA.FTZ R153, R82, R78, R153 ;  /* 0x0000004e52997223 */ /* 0x000fe20000010099 */
[CC--:B------:R-:W-:Y:S01]  /*3e10*/  FMUL.FTZ R148, R80.reuse, R150.reuse ;  /* 0x0000009650947220 */ /* 0x0c0fe20000410000 */
[C---:B------:R-:W-:Y:S01]  /*3e20*/  FMUL.FTZ R83, R79.reuse, R150 ;  /* 0x000000964f537220 */ /* 0x040fe20000410000 */
[----:B------:R-:W-:Y:S02]  /*3e30*/  F2FP.F16.E4M3.UNPACK_B R81, R51.H1 ;  /* 0x00000033ff51723e */ /* 0x000fe400030006ff */
[----:B------:R-:W-:Y:S01]  /*3e40*/  FFMA.FTZ R78, R79, R134, -R148 ;  /* 0x000000864f4e7223 */ /* 0x000fe20000010894 */
[----:B------:R-:W-:Y:S01]  /*3e50*/  F2FP.SATFINITE.E4M3.F32.PACK_AB_MERGE_C R160, R153, R154, RZ ;  /* 0x0000009a99a0723e */ /* 0x000fe200048070ff */
[----:B------:R-:W-:Y:S01]  /*3e60*/  FFMA.FTZ R79, R80, R134, R83 ;  /* 0x00000086504f7223 */ /* 0x000fe20000010053 */
[-C--:B------:R-:W-:Y:S01]  /*3e70*/  F2FP.F16.E4M3.UNPACK_B R153, R77.reuse.H1 ;  /* 0x0000004dff99723e */ /* 0x080fe200030006ff */
[--C-:B------:R-:W-:Y:S01]  /*3e80*/  HADD2.F32 R82, -RZ, R81.reuse.H0_H0 ;  /* 0x20000051ff527230 */ /* 0x100fe20000004100 */
[----:B------:R-:W-:Y:S01]  /*3e90*/  F2FP.F16.E4M3.UNPACK_B R80, R50.H1 ;  /* 0x00000032ff50723e */ /* 0x000fe200030006ff */
[----:B------:R-:W-:Y:S01]  /*3ea0*/  HADD2.F32 R81, -RZ, R81.H1_H1 ;  /* 0x30000051ff517230 */ /* 0x000fe20000004100 */
        /* <DEDUP_REMOVED lines=25> */
[----:B------:R-:W-:-:S02]  /*4040*/  HADD2.F32 R50, -RZ, R50.H1_H1 ;  /* 0x30000032ff327230 */ /* 0x000fc40000004100 */
[----:B------:R-:W-:Y:S02]  /*4050*/  HADD2.F32 R150, -RZ, R150.H0_H0 ;  /* 0x20000096ff967230 */ /* 0x000fe40000004100 */
        /* <DEDUP_REMOVED lines=13> */
.L_x_7515:
[----:B------:R-:W-:Y:S05]  /*4130*/  BSYNC B2 ;  /* 0x0000000000027941 */ /* 0x000fea0003800000 */
.L_x_7514:
[----:B------:R-:W-:Y:S02]  /*4140*/  ULDC.64 UR4, c[0x0][0x2d8] ;  /* 0x0000b60000047ab9 */ /* 0x000fe40000000a00 */
[----:B------:R-:W-:-:S04]  /*4150*/  IADD3 R76, P2, P6, R40, UR4, R151 ;  /* 0x00000004284c7c10 */ /* 0x000fc8000fe5e097 */
[----:B------:R-:W-:-:S05]  /*4160*/  IADD3.X R77, R106, UR5, R149, P2, P6 ;  /* 0x000000056a4d7c10 */ /* 0x000fca00097ec495 */
[----:B-1----:R2:W-:Y:S04]  /*4170*/  STG.E.128 desc[UR60][R76.64], R48 ;  /* 0x000000304c007986 */ /* 0x0025e8000c101d3c */
.L_x_7509:
[----:B------:R-:W-:Y:S05]  /*4180*/  BSYNC B1 ;  /* 0x0000000000017941 */ /* 0x000fea0003800000 */
.L_x_7508:
[----:B------:R-:W-:Y:S04]  /*4190*/  BSSY B1, `(.L_x_7516) ;  /* 0x00000f4000017945 */ /* 0x000fe80003800000 */
[----:B------:R-:W-:Y:S05]  /*41a0*/  @P3 BRA `(.L_x_7517) ;  /* 0x0000000c00c83947 */ /* 0x000fea0003800000 */
[----:B------:R-:W-:Y:S01]  /*41b0*/  IADD3 R79, P2, P3, R132, R126, R18 ;  /* 0x0000007e844f7210 */ /* 0x000fe20007b5e012 */
[----:B------:R-:W-:Y:S03]  /*41c0*/  BSSY B2, `(.L_x_7518) ;  /* 0x0000077000027945 */ /* 0x000fe60003800000 */
[----:B--2---:R-:W-:Y:S01]  /*41d0*/  IADD3.X R77, R21, R129, R19, P2, P3 ;  /* 0x00000081154d7210 */ /* 0x004fe200017e6413 */
[----:B------:R-:W-:Y:S08]  /*41e0*/  @P0 BRA `(.L_x_7519) ;  /* 0x0000000400d00947 */ /* 0x000ff00003800000 */
[----:B-1----:R1:W2:Y:S01]  /*41f0*/  LDS.128 R48, [R117+0x22400] ;  /* 0x0224000075307984 */ /* 0x0022a20000000c00 */
[----:B------:R-:W-:Y:S01]  /*4200*/  ISETP.GE.AND P2, PT, R22, R128, PT ;  /* 0x000000801600720c */ /* 0x000fe20003f46270 */
[----:B------:R-:W-:-:S12]  /*4210*/  BSSY B3, `(.L_x_7520) ;  /* 0x000006d000037945 */ /* 0x000fd80003800000 */
[----:B-1----:R-:W-:Y:S05]  /*4220*/  @P2 BRA `(.L_x_7521) ;  /* 0x0000000400ac2947 */ /* 0x002fea0003800000 */
        /* <DEDUP_REMOVED lines=10> */
[----:B------:R-:W-:Y:S01]  /*42d0*/  PRMT R74, R74, 0x654, R73 ;  /* 0x000006544a4a7816 */ /* 0x000fe20000000049 */
[----:B--2---:R-:W-:Y:S01]  /*42e0*/  IMAD.MOV.U32 R73, RZ, RZ, R48 ;  /* 0x000000ffff497224 */ /* 0x004fe200078e0030 */
[----:B------:R-:W-:Y:S02]  /*42f0*/  PRMT R72, R83, 0x654, R72 ;  /* 0x0000065453487816 */ /* 0x000fe40000000048 */
[----:B------:R-:W-:Y:S01]  /*4300*/  LOP3.LUT R74, R74, 0xff00, R81, 0xf8, !PT ;  /* 0x0000ff004a4a7812 */ /* 0x000fe200078ef851 */
[----:B------:R-:W-:Y:S01]  /*4310*/  IMAD.U32 R81, R76, 0x10000, RZ ;  /* 0x000100004c517824 */ /* 0x000fe200078e00ff */
[----:B------:R-:W-:-:S02]  /*4320*/  F2FP.F16.E4M3.UNPACK_B R48, R49 ;  /* 0x00000031ff30723e */ /* 0x000fc400020006ff */
        /* <DEDUP_REMOVED lines=12> */
[--C-:B------:R-:W-:Y:S01]  /*43f0*/  HADD2.F32 R81, -RZ, R78.reuse.H0_H0 ;  /* 0x2000004eff517230 */ /* 0x100fe20000004100 */
        /* <DEDUP_REMOVED lines=10> */
[-C--:B------:R-:W-:Y:S01]  /*44a0*/  F2FP.F16.E4M3.UNPACK_B R74, R73.reuse.H1 ;  /* 0x00000049ff4a723e */ /* 0x080fe200030006ff */
[-C--:B------:R-:W-:Y:S01]  /*44b0*/  FFMA.FTZ R148, R75, R78.reuse, -R134 ;  /* 0x0000004e4b947223 */ /* 0x080fe20000010886 */
[----:B------:R-:W-:Y:S01]  /*44c0*/  F2FP.F16.E4M3.UNPACK_B R73, R73 ;  /* 0x00000049ff49723e */ /* 0x000fe200020006ff */
[----:B------:R-:W-:Y:S01]  /*44d0*/  FFMA.FTZ R151, R76, R78, R83 ;  /* 0x0000004e4c977223 */ /* 0x000fe20000010053 */
[----:B------:R-:W-:-:S02]  /*44e0*/  HADD2.F32 R80, -RZ, R146.H1_H1 ;  /* 0x30000092ff507230 */ /* 0x000fc40000004100 */
[--C-:B------:R-:W-:Y:S02]  /*44f0*/  HADD2.F32 R75, -RZ, R74.reuse.H0_H0 ;  /* 0x2000004aff4b7230 */ /* 0x100fe40000004100 */
[----:B------:R-:W-:Y:S01]  /*4500*/  HADD2.F32 R76, -RZ, R74.H1_H1 ;  /* 0x3000004aff4c7230 */ /* 0x000fe20000004100 */
[----:B------:R-:W-:Y:S01]  /*4510*/  F2FP.SATFINITE.E4M3.F32.PACK_AB_MERGE_C R154, R151, R148, RZ ;  /* 0x00000094979a723e */ /* 0x000fe200048070ff */
        /* <DEDUP_REMOVED lines=12> */
[----:B------:R-:W-:Y:S02]  /*45e0*/  F2FP.F16.E4M3.UNPACK_B R78, R72 ;  /* 0x00000048ff4e723e */ /* 0x000fe400020006ff */
[----:B------:R-:W-:Y:S01]  /*45f0*/  F2FP.SATFINITE.E4M3.F32.PACK_AB_MERGE_C R153, R83, R134, RZ ;  /* 0x000000865399723e */ /* 0x000fe200048070ff */
        /* <DEDUP_REMOVED lines=10> */
[----:B------:R-:W-:Y:S01]  /*46a0*/  F2FP.F16.E4M3.UNPACK_B R51, R51 ;  /* 0x00000033ff33723e */ /* 0x000fe200020006ff */
[----:B------:R-:W-:Y:S02]  /*46b0*/  HADD2.F32 R81, -RZ, R80.H1_H1 ;  /* 0x30000050ff517230 */ /* 0x000fe40000004100 */
[----:B------:R-:W-:Y:S01]  /*46c0*/  FMUL.FTZ R72, R76, R145 ;  /* 0x000000914c487220 */ /* 0x000fe20000410000 */
[----:B------:R-:W-:-:S02]  /*46d0*/  HADD2.F32 R74, -RZ, R73.H1_H1 ;  /* 0x30000049ff4a7230 */ /* 0x000fc40000004100 */
[C---:B------:R-:W-:Y:S01]  /*46e0*/  FMUL.FTZ R145, R75.reuse, R145 ;  /* 0x000000914b917220 */ /* 0x040fe20000410000 */
[----:B------:R-:W-:Y:S02]  /*46f0*/  HADD2.F32 R134, -RZ, R82.H1_H1 ;  /* 0x30000052ff867230 */ /* 0x000fe40000004100 */
[-C--:B------:R-:W-:Y:S01]  /*4700*/  FFMA.FTZ R150, R75, R81.reuse, -R72 ;  /* 0x000000514b967223 */ /* 0x080fe20000010848 */
[----:B------:R-:W-:Y:S01]  /*4710*/  HADD2.F32 R73, -RZ, R73.H0_H0 ;  /* 0x20000049ff497230 */ /* 0x000fe20000004100 */
[----:B------:R-:W-:Y:S01]  /*4720*/  F2FP.F16.E4M3.UNPACK_B R50, R50 ;  /* 0x00000032ff32723e */ /* 0x000fe200020006ff */
[----:B------:R-:W-:Y:S02]  /*4730*/  HADD2.F32 R72, -RZ, R78.H1_H1 ;  /* 0x3000004eff487230 */ /* 0x000fe40000004100 */
[-C--:B------:R-:W-:Y:S01]  /*4740*/  FMUL.FTZ R148, R74, R134.reuse ;  /* 0x000000864a947220 */ /* 0x080fe20000410000 */
[----:B------:R-:W-:Y:S01]  /*4750*/  FFMA.FTZ R151, R76, R81, R145 ;  /* 0x000000514c977223 */ /* 0x000fe20000010091 */
[----:B------:R-:W-:Y:S01]  /*4760*/  FMUL.FTZ R75, R73, R134 ;  /* 0x00000086494b7220 */ /* 0x000fe20000410000 */
[----:B------:R-:W-:-:S02]  /*4770*/  HADD2.F32 R83, -RZ, R83.H0_H0 ;  /* 0x20000053ff537230 */ /* 0x000fc40000004100 */
[-C--:B------:R-:W-:Y:S01]  /*4780*/  FFMA.FTZ R148, R73, R72.reuse, -R148 ;  /* 0x0000004849947223 */ /* 0x080fe20000010894 */
[--C-:B------:R-:W-:Y:S02]  /*4790*/  HADD2.F32 R73, -RZ, R51.reuse.H1_H1 ;  /* 0x30000033ff497230 */ /* 0x100fe40000004100 */
[----:B------:R-:W-:Y:S01]  /*47a0*/  FFMA.FTZ R81, R74, R72, R75 ;  /* 0x000000484a517223 */ /* 0x000fe2000001004b */
[----:B------:R-:W-:Y:S01]  /*47b0*/  HADD2.F32 R72, -RZ, R51.H0_H0 ;  /* 0x20000033ff487230 */ /* 0x000fe20000004100 */
[----:B------:R-:W-:Y:S01]  /*47c0*/  F2FP.SATFINITE.E4M3.F32.PACK_AB_MERGE_C R150, R151, R150, RZ ;  /* 0x000000969796723e */ /* 0x000fe200048070ff */
[--C-:B------:R-:W-:Y:S02]  /*47d0*/  HADD2.F32 R51, -RZ, R50.reuse.H0_H0 ;  /* 0x20000032ff337230 */ /* 0x100fe40000004100 */
[-C--:B------:R-:W-:Y:S01]  /*47e0*/  FMUL.FTZ R145, R73, R83.reuse ;  /* 0x0000005349917220 */ /* 0x080fe20000410000 */
[----:B------:R-:W-:Y:S02]  /*47f0*/  HADD2.F32 R50, -RZ, R50.H1_H1 ;  /* 0x30000032ff327230 */ /* 0x000fe40000004100 */
[----:B------:R-:W-:Y:S01]  /*4800*/  FMUL.FTZ R76, R72, R83 ;  /* 0x00000053484c7220 */ /* 0x000fe20000410000 */
[----:B------:R-:W-:Y:S01]  /*4810*/  HADD2.F32 R82, -RZ, R82.H0_H0 ;  /* 0x20000052ff527230 */ /* 0x000fe20000004100 */
[----:B------:R-:W-:Y:S01]  /*4820*/  F2FP.SATFINITE.E4M3.F32.PACK_AB_MERGE_C R81, R81, R148, RZ ;  /* 0x000000945151723e */ /* 0x000fe200048070ff */
[----:B------:R-:W-:Y:S01]  /*4830*/  HADD2.F32 R80, -RZ, R80.H0_H0 ;  /* 0x20000050ff507230 */ /* 0x000fe20000004100 */
[----:B------:R-:W-:Y:S01]  /*4840*/  F2FP.SATFINITE.E4M3.F32.PACK_AB_MERGE_C R48, R149, R146, R153 ;  /* 0x000000929530723e */ /* 0x000fe20004807099 */
[----:B------:R-:W-:-:S02]  /*4850*/  HADD2.F32 R78, -RZ, R78.H0_H0 ;  /* 0x2000004eff4e7230 */ /* 0x000fc40000004100 */
        /* <DEDUP_REMOVED lines=8> */
.L_x_7521:
[----:B------:R-:W-:Y:S05]  /*48e0*/  BSYNC B3 ;  /* 0x0000000000037941 */ /* 0x000fea0003800000 */
.L_x_7520:
[----:B------:R-:W-:Y:S02]  /*48f0*/  ULDC.64 UR4, c[0x0][0x2d8] ;  /* 0x0000b60000047ab9 */ /* 0x000fe40000000a00 */
[----:B------:R-:W-:-:S04]  /*4900*/  IADD3 R72, P2, P3, R79, UR4, R44 ;  /* 0x000000044f487c10 */ /* 0x000fc8000fb5e02c */
[----:B------:R-:W-:-:S05]  /*4910*/  IADD3.X R73, R77, UR5, R38, P2, P3 ;  /* 0x000000054d497c10 */ /* 0x000fca00097e6426 */
[----:B--2---:R2:W-:Y:S04]  /*4920*/  STG.E.128 desc[UR60][R72.64], R48 ;  /* 0x0000003048007986 */ /* 0x0045e8000c101d3c */
.L_x_7519:
[----:B------:R-:W-:Y:S05]  /*4930*/  BSYNC B2 ;  /* 0x0000000000027941 */ /* 0x000fea0003800000 */
.L_x_7518:
[----:B------:R-:W-:Y:S05]  /*4940*/  @P1 BRA `(.L_x_7517) ;  /* 0x0000000400e01947 */ /* 0x000fea0003800000 */
[----:B------:R-:W-:Y:S01]  /*4950*/  LOP3.LUT P2, RZ, R229, 0x4, RZ, 0xc0, !PT ;  /* 0x00000004e5ff7812 */ /* 0x000fe2000784c0ff */
[C---:B-12---:R-:W-:Y:S01]  /*4960*/  VIADD R49, R152.reuse, 0x40 ;  /* 0x0000004098317836 */ /* 0x046fe20000000000 */
[----:B------:R-:W-:Y:S11]  /*4970*/  BSSY B2, `(.L_x_7522) ;  /* 0x0000071000027945 */ /* 0x000ff60003800000 */
[----:B------:R-:W-:Y:S01]  /*4980*/  @P2 VIADD R49, R152, 0xffffffc0 ;  /* 0xffffffc098312836 */ /* 0x000fe20000000000 */
        /* <DEDUP_REMOVED lines=13> */
[----:B------:R-:W-:Y:S02]  /*4a60*/  PRMT R72, R72, 0x654, R69 ;  /* 0x0000065448487816 */ /* 0x000fe40000000045 */
[----:B------:R-:W-:Y:S01]  /*4a70*/  PRMT R70, R75, 0x654, R68 ;  /* 0x000006544b467816 */ /* 0x000fe20000000044 */
[----:B-1----:R-:W-:Y:S01]  /*4a80*/  IMAD.MOV.U32 R68, RZ, RZ, R48 ;  /* 0x000000ffff447224 */ /* 0x002fe200078e0030 */
        /* <DEDUP_REMOVED lines=78> */
[----:B------:R-:W-:Y:S01]  /*4f70*/  FMUL.FTZ R80, R68, R75 ;  /* 0x0000004b44507220 */ /* 0x000fe20000410000 */
[----:B------:R-:W-:-:S02]  /*4f80*/  HADD2.F32 R50, -RZ, R50.H1_H1 ;  /* 0x30000032ff327230 */ /* 0x000fc40000004100 */
[----:B------:R-:W-:Y:S01]  /*4f90*/  FMUL.FTZ R73, R69, R75 ;  /* 0x0000004b45497220 */ /* 0x000fe20000410000 */
[----:B------:R-:W-:Y:S01]  /*4fa0*/  HADD2.F32 R78, -RZ, R78.H0_H0 ;  /* 0x2000004eff4e7230 */ /* 0x000fe20000004100 */
[----:B------:R-:W-:Y:S01]  /*4fb0*/  F2FP.SATFINITE.E4M3.F32.PACK_AB_MERGE_C R76, R76, R83, RZ ;  /* 0x000000534c4c723e */ /* 0x000fe200048070ff */
        /* <DEDUP_REMOVED lines=11> */
[----:B------:R-:W-:-:S07]  /*5070*/  F2FP.SATFINITE.E4M3.F32.PACK_AB_MERGE_C R50, R71, R70, R76 ;  /* 0x000000464732723e */ /* 0x000fce000480704c */
.L_x_7523:
[----:B------:R-:W-:Y:S05]  /*5080*/  BSYNC B2 ;  /* 0x0000000000027941 */ /* 0x000fea0003800000 */
.L_x_7522:
[----:B------:R-:W-:Y:S02]  /*5090*/  ULDC.64 UR4, c[0x0][0x2d8] ;  /* 0x0000b60000047ab9 */ /* 0x000fe40000000a00 */
[----:B------:R-:W-:-:S04]  /*50a0*/  IADD3 R68, P2, P3, R40, UR4, R79 ;  /* 0x0000000428447c10 */ /* 0x000fc8000fb5e04f */
[----:B------:R-:W-:-:S05]  /*50b0*/  IADD3.X R69, R106, UR5, R77, P2, P3 ;  /* 0x000000056a457c10 */ /* 0x000fca00097e644d */
[----:B-1----:R3:W-:Y:S04]  /*50c0*/  STG.E.128 desc[UR60][R68.64], R48 ;  /* 0x0000003044007986 */ /* 0x0027e8000c101d3c */
.L_x_7517:
[----:B------:R-:W-:Y:S05]  /*50d0*/  BSYNC B1 ;  /* 0x0000000000017941 */ /* 0x000fea0003800000 */
.L_x_7516:
[----:B------:R-:W-:Y:S01]  /*50e0*/  ISETP.NE.AND P2, PT, R147, RZ, PT ;  /* 0x000000ff9300720c */ /* 0x000fe20003f45270 */
[----:B------:R-:W-:-:S12]  /*50f0*/  BSSY B1, `(.L_x_7524) ;  /* 0x00000f4000017945 */ /* 0x000fd80003800000 */
[----:B------:R-:W-:Y:S05]  /*5100*/  @P2 BRA `(.L_x_7525) ;  /* 0x0000000c00c82947 */ /* 0x000fea0003800000 */
[----:B------:R-:W-:Y:S01]  /*5110*/  IADD3 R71, P2, P3, R20, R126, R18 ;  /* 0x0000007e14477210 */ /* 0x000fe20007b5e012 */
[----:B------:R-:W-:Y:S03]  /*5120*/  BSSY B2, `(.L_x_7526) ;  /* 0x0000077000027945 */ /* 0x000fe60003800000 */
[----:B---3--:R-:W-:Y:S01]  /*5130*/  IADD3.X R69, R14, R129, R19, P2, P3 ;  /* 0x000000810e457210 */ /* 0x008fe200017e6413 */
        /* <DEDUP_REMOVED lines=40> */
[C---:B------:R-:W-:Y:S01]  /*53c0*/  FMUL.FTZ R73, R67.reuse, R74 ;  /* 0x0000004a43497220 */ /* 0x040fe20000410000 */
[----:B------:R-:W-:Y:S01]  /*53d0*/  F2FP.F16.E4M3.UNPACK_B R65, R64.H1 ;  /* 0x00000040ff41723e */ /* 0x000fe200030006ff */
[C---:B------:R-:W-:Y:S01]  /*53e0*/  FMUL.FTZ R74, R66.reuse, R74 ;  /* 0x0000004a424a7220 */ /* 0x040fe20000410000 */
[----:B------:R-:W-:Y:S01]  /*53f0*/  F2FP.F16.E4M3.UNPACK_B R64, R64 ;  /* 0x00000040ff40723e */ /* 0x000fe200020006ff */
[----:B------:R-:W-:Y:S01]  /*5400*/  FFMA.FTZ R76, R66, R68, -R73 ;  /* 0x00000044424c7223 */ /* 0x000fe20000010849 */
[----:B------:R-:W-:Y:S01]  /*5410*/  FFMA.FTZ R48, R48, R70, -R77 ;  /* 0x0000004630307223 */ /* 0x000fe2000001084d */
[----:B------:R-:W-:Y:S01]  /*5420*/  FFMA.FTZ R79, R67, R68, R74 ;  /* 0x00000044434f7223 */ /* 0x000fe2000001004a */
[----:B------:R-:W-:Y:S01]  /*5430*/  F2FP.F16.E4M3.UNPACK_B R141, R141 ;  /* 0x0000008dff8d723e */ /* 0x000fe200020006ff */
[----:B------:R-:W-:-:S02]  /*5440*/  HADD2.F32 R66, -RZ, R65.H0_H0 ;  /* 0x20000041ff427230 */ /* 0x000fc40000004100 */
[----:B------:R-:W-:Y:S01]  /*5450*/  HADD2.F32 R67, -RZ, R65.H1_H1 ;  /* 0x30000041ff437230 */ /* 0x000fe20000004100 */
[----:B------:R-:W-:Y:S01]  /*5460*/  F2FP.SATFINITE.E4M3.F32.PACK_AB_MERGE_C R83, R79, R76, RZ ;  /* 0x0000004c4f53723e */ /* 0x000fe200048070ff */
[----:B------:R-:W-:Y:S02]  /*5470*/  HADD2.F32 R70, -RZ, R142.H1_H1 ;  /* 0x3000008eff467230 */ /* 0x000fe40000004100 */
[----:B------:R-:W-:Y:S01]  /*5480*/  HADD2.F32 R65, -RZ, R64.H0_H0 ;  /* 0x20000040ff417230 */ /* 0x000fe20000004100 */
[----:B------:R-:W-:Y:S01]  /*5490*/  F2FP.SATFINITE.E4M3.F32.PACK_AB_MERGE_C R49, R49, R48, R83 ;  /* 0x000000303131723e */ /* 0x000fe20004807053 */
[----:B------:R-:W-:Y:S02]  /*54a0*/  HADD2.F32 R142, -RZ, R142.H0_H0 ;  /* 0x2000008eff8e7230 */ /* 0x000fe40000004100 */
[-C--:B------:R-:W-:Y:S01]  /*54b0*/  FMUL.FTZ R77, R67, R70.reuse ;  /* 0x00000046434d7220 */ /* 0x080fe20000410000 */
[----:B------:R-:W-:Y:S02]  /*54c0*/  HADD2.F32 R64, -RZ, R64.H1_H1 ;  /* 0x30000040ff407230 */ /* 0x000fe40000004100 */
[----:B------:R-:W-:Y:S01]  /*54d0*/  FMUL.FTZ R74, R66, R70 ;  /* 0x00000046424a7220 */ /* 0x000fe20000410000 */
[----:B------:R-:W-:-:S02]  /*54e0*/  HADD2.F32 R68, -RZ, R141.H1_H1 ;  /* 0x3000008dff447230 */ /* 0x000fc40000004100 */
[-C--:B------:R-:W-:Y:S01]  /*54f0*/  FMUL.FTZ R73, R65, R142.reuse ;  /* 0x0000008e41497220 */ /* 0x080fe20000410000 */
[----:B------:R-:W-:Y:S02]  /*5500*/  HADD2.F32 R141, -RZ, R141.H0_H0 ;  /* 0x2000008dff8d7230 */ /* 0x000fe40000004100 */
[----:B------:R-:W-:Y:S01]  /*5510*/  FMUL.FTZ R70, R64, R142 ;  /* 0x0000008e40467220 */ /* 0x000fe20000410000 */
[-C--:B------:R-:W-:Y:S01]  /*5520*/  FFMA.FTZ R66, R66, R68.reuse, -R77 ;  /* 0x0000004442427223 */ /* 0x080fe2000001084d */
[----:B------:R-:W-:Y:S02]  /*5530*/  FFMA.FTZ R67, R67, R68, R74 ;  /* 0x0000004443437223 */ /* 0x000fe4000001004a */
[-C--:B------:R-:W-:Y:S01]  /*5540*/  FFMA.FTZ R77, R65, R141.reuse, -R70 ;  /* 0x0000008d414d7223 */ /* 0x080fe20000010846 */
[----:B------:R-:W-:Y:S01]  /*5550*/  FFMA.FTZ R78, R64, R141, R73 ;  /* 0x0000008d404e7223 */ /* 0x000fe20000010049 */
[----:B------:R-:W-:Y:S02]  /*5560*/  F2FP.F16.E4M3.UNPACK_B R65, R51.H1 ;  /* 0x00000033ff41723e */ /* 0x000fe400030006ff */
[----:B------:R-:W-:-:S02]  /*5570*/  F2FP.F16.E4M3.UNPACK_B R73, R75.H1 ;  /* 0x0000004bff49723e */ /* 0x000fc400030006ff */
        /* <DEDUP_REMOVED lines=44> */
.L_x_7529:
[----:B------:R-:W-:Y:S05]  /*5840*/  BSYNC B3 ;  /* 0x0000000000037941 */ /* 0x000fea0003800000 */
.L_x_7528:
[----:B------:R-:W-:Y:S02]  /*5850*/  ULDC.64 UR4, c[0x0][0x2d8] ;  /* 0x0000b60000047ab9 */ /* 0x000fe40000000a00 */
[----:B------:R-:W-:-:S04]  /*5860*/  IADD3 R64, P2, P3, R71, UR4, R44 ;  /* 0x0000000447407c10 */ /* 0x000fc8000fb5e02c */
[----:B------:R-:W-:-:S05]  /*5870*/  IADD3.X R65, R69, UR5, R38, P2, P3 ;  /* 0x0000000545417c10 */ /* 0x000fca00097e6426 */
[----:B--2---:R3:W-:Y:S04]  /*5880*/  STG.E.128 desc[UR60][R64.64], R48 ;  /* 0x0000003040007986 */ /* 0x0047e8000c101d3c */
.L_x_7527:
[----:B------:R-:W-:Y:S05]  /*5890*/  BSYNC B2 ;  /* 0x0000000000027941 */ /* 0x000fea0003800000 */
.L_x_7526:
        /* <DEDUP_REMOVED lines=22> */
[----:B-1----:R-:W-:Y:S01]  /*5a00*/  IMAD.MOV.U32 R60, RZ, RZ, R48 ;  /* 0x000000ffff3c7224 */ /* 0x002fe200078e0030 */
[----:B------:R-:W-:Y:S02]  /*5a10*/  LOP3.LUT R63, R63, 0xff00, R64, 0xf8, !PT ;  /* 0x0000ff003f3f7812 */ /* 0x000fe400078ef840 */
[----:B------:R-:W-:Y:S01]  /*5a20*/  LOP3.LUT R61, R61, 0xff00, R62, 0xf8, !PT ;  /* 0x0000ff003d3d7812 */ /* 0x000fe200078ef83e */
[----:B------:R-:W-:Y:S01]  /*5a30*/  IMAD.U32 R62, R67, 0x10000, RZ ;  /* 0x00010000433e7824 */ /* 0x000fe200078e00ff */
[----:B------:R-:W-:-:S02]  /*5a40*/  F2FP.F16.E4M3.UNPACK_B R48, R49 ;  /* 0x00000031ff30723e */ /* 0x000fc400020006ff */
        /* <DEDUP_REMOVED lines=89> */
.L_x_7531:
[----:B------:R-:W-:Y:S05]  /*5fe0*/  BSYNC B2 ;  /* 0x0000000000027941 */ /* 0x000fea0003800000 */
.L_x_7530:
[----:B------:R-:W-:Y:S02]  /*5ff0*/  ULDC.64 UR4, c[0x0][0x2d8] ;  /* 0x0000b60000047ab9 */ /* 0x000fe40000000a00 */
[----:B------:R-:W-:-:S04]  /*6000*/  IADD3 R60, P2, P3, R40, UR4, R71 ;  /* 0x00000004283c7c10 */ /* 0x000fc8000fb5e047 */
[----:B------:R-:W-:-:S05]  /*6010*/  IADD3.X R61, R106, UR5, R69, P2, P3 ;  /* 0x000000056a3d7c10 */ /* 0x000fca00097e6445 */
[----:B-1----:R4:W-:Y:S04]  /*6020*/  STG.E.128 desc[UR60][R60.64], R48 ;  /* 0x000000303c007986 */ /* 0x0029e8000c101d3c */
.L_x_7525:
[----:B------:R-:W-:Y:S05]  /*6030*/  BSYNC B1 ;  /* 0x0000000000017941 */ /* 0x000fea0003800000 */
.L_x_7524:
        /* <DEDUP_REMOVED lines=17> */
[----:B--2---:R-:W-:Y:S01]  /*6150*/  MOV R58, R51 ;  /* 0x00000033003a7202 */ /* 0x004fe20000000f00 */
[----:B------:R-:W-:Y:S01]  /*6160*/  IMAD.SHL.U32 R51, R63, 0x100, RZ ;  /* 0x000001003f337824 */ /* 0x000fe200078e00ff */
[----:B------:R-:W-:Y:S02]  /*6170*/  PRMT R57, R64, 0x654, R57 ;  /* 0x0000065440397816 */ /* 0x000fe40000000039 */
[----:B------:R-:W-:Y:S02]  /*6180*/  SHF.R.U32.HI R62, RZ, 0x10, R59 ;  /* 0x00000010ff3e7819 */ /* 0x000fe4000001163b */
        /* <DEDUP_REMOVED lines=95> */
.L_x_7536:
[----:B------:R-:W-:Y:S05]  /*6780*/  BSYNC B2 ;  /* 0x0000000000027941 */ /* 0x000fea0003800000 */
.L_x_7535:
[----:B------:R-:W-:Y:S02]  /*6790*/  ULDC.64 UR4, c[0x0][0x2d8] ;  /* 0x0000b60000047ab9 */ /* 0x000fe40000000a00 */
[----:B------:R-:W-:-:S04]  /*67a0*/  IADD3 R56, P2, P3, R127, UR4, R44 ;  /* 0x000000047f387c10 */ /* 0x000fc8000fb5e02c */
[----:B------:R-:W-:-:S05]  /*67b0*/  IADD3.X R57, R129, UR5, R38, P2, P3 ;  /* 0x0000000581397c10 */ /* 0x000fca00097e6426 */
[----:B--2---:R1:W-:Y:S04]  /*67c0*/  STG.E.128 desc[UR60][R56.64], R48 ;  /* 0x0000003038007986 */ /* 0x0043e8000c101d3c */
.L_x_7534:
[----:B------:R-:W-:Y:S05]  /*67d0*/  BSYNC B1 ;  /* 0x0000000000017941 */ /* 0x000fea0003800000 */
.L_x_7533:
[----:B------:R-:W-:Y:S05]  /*67e0*/  @P1 BRA `(.L_x_7532) ;  /* 0x0000005400cc1947 */ /* 0x000fea0003800000 */
[----:B------:R-:W-:Y:S01]  /*67f0*/  LOP3.LUT P2, RZ, R229, 0x4, RZ, 0xc0, !PT ;  /* 0x00000004e5ff7812 */ /* 0x000fe2000784c0ff */
[C---:B-1234-:R-:W-:Y:S01]  /*6800*/  VIADD R49, R152.reuse, 0x40 ;  /* 0x0000004098317836 */ /* 0x05efe20000000000 */
[----:B------:R-:W-:Y:S11]  /*6810*/  BSSY B1, `(.L_x_7537) ;  /* 0x0000071000017945 */ /* 0x000ff60003800000 */
        /* <DEDUP_REMOVED lines=9> */
[--C-:B------:R-:W-:Y:S02]  /*68b0*/  SHF.R.U32.HI R61, RZ, 0x18, R53.reuse ;  /* 0x00000018ff3d7819 */ /* 0x100fe40000011635 */
[----:B------:R-:W-:Y:S02]  /*68c0*/  SHF.R.U32.HI R60, RZ, 0x10, R53 ;  /* 0x00000010ff3c7819 */ /* 0x000fe40000011635 */
[----:B------:R-:W-:-:S02]  /*68d0*/  SHF.R.U32.HI R59, RZ, 0x10, R55 ;  /* 0x00000010ff3b7819 */ /* 0x000fc40000011637 */
[----:B------:R-:W-:Y:S01]  /*68e0*/  LOP3.LUT R56, R55, 0xff0000ff, RZ, 0xc0, !PT ;  /* 0xff0000ff37387812 */ /* 0x000fe200078ec0ff */
[----:B------:R-:W-:Y:S01]  /*68f0*/  IMAD.SHL.U32 R55, R57, 0x100, RZ ;  /* 0x0000010039377824 */ /* 0x000fe200078e00ff */
[----:B------:R-:W-:Y:S01]  /*6900*/  MOV R53, R50 ;  /* 0x0000003200357202 */ /* 0x000fe20000000f00 */
[----:B------:R-:W-:Y:S01]  /*6910*/  IMAD.SHL.U32 R50, R58, 0x100, RZ ;  /* 0x000001003a327824 */ /* 0x000fe200078e00ff */
        /* <DEDUP_REMOVED lines=96> */
.L_x_7538:
[----:B------:R-:W-:Y:S05]  /*6f20*/  BSYNC B1 ;  /* 0x0000000000017941 */ /* 0x000fea0003800000 */
.L_x_7537:
[----:B------:R-:W-:Y:S02]  /*6f30*/  ULDC.64 UR4, c[0x0][0x2d8] ;  /* 0x0000b60000047ab9 */ /* 0x000fe40000000a00 */
[----:B------:R-:W-:-:S04]  /*6f40*/  IADD3 R52, P2, P3, R40, UR4, R127 ;  /* 0x0000000428347c10 */ /* 0x000fc8000fb5e07f */
[----:B------:R-:W-:-:S05]  /*6f50*/  IADD3.X R53, R106, UR5, R129, P2, P3 ;  /* 0x000000056a357c10 */ /* 0x000fca00097e6481 */
[----:B-1----:R1:W-:Y:S01]  /*6f60*/  STG.E.128 desc[UR60][R52.64], R48 ;  /* 0x0000003034007986 */ /* 0x0023e2000c101d3c */
[----:B------:R-:W-:Y:S05]  /*6f70*/  BRA `(.L_x_7532) ;  /* 0x0000004c00e87947 */ /* 0x000fea0003800000 */
.L_x_7496:
[----:B------:R-:W2:Y:S01]  /*6f80*/  LDL R52, [R1+0x5c] ;  /* 0x00005c0001347983 */ /* 0x000ea20000100800 */
[C---:B------:R-:W-:Y:S01]  /*6f90*/  ISETP.GE.AND P5, PT, R228.reuse, R118, PT ;  /* 0x00000076e400720c */ /* 0x040fe20003fa6270 */
[C---:B------:R-:W-:Y:S01]  /*6fa0*/  VIADD R60, R228.reuse, 0x40 ;  /* 0x00000040e43c7836 */ /* 0x040fe20000000000 */
[----:B------:R-:W-:Y:S01]  /*6fb0*/  P2R R61, PR, RZ, 0x1 ;  /* 0x00000001ff3d7803 */ /* 0x000fe20000000000 */
[----:B------:R-:W-:Y:S01]  /*6fc0*/  VIADD R62, R228, 0x80 ;  /* 0x00000080e43e7836 */ /* 0x000fe20000000000 */
[----:B------:R-:W-:-:S13]  /*6fd0*/  ISETP.GE.OR P5, PT, R18, R128, P5 ;  /* 0x000000801200720c */ /* 0x000fda0002fa6670 */
        /* <DEDUP_REMOVED lines=14> */
[----:B------:R-:W-:Y:S01]  /*70c0*/  @!P2 IMAD.MOV.U32 R49, RZ, RZ, R135 ;  /* 0x000000ffff31a224 */ /* 0x000fe200078e0087 */
[----:B------:R-:W-:-:S06]  /*70d0*/  @!P2 MOV R51, R109 ;  /* 0x0000006d0033a202 */ /* 0x000fcc0000000f00 */
        /* <DEDUP_REMOVED lines=70> */
[----:B------:R-:W-:Y:S02]  /*7540*/  IMAD.MOV.U32 R152, RZ, RZ, R62 ;  /* 0x000000ffff987224 */ /* 0x000fe400078e003e */
[----:B------:R-:W-:Y:S02]  /*7550*/  IMAD.MOV.U32 R153, RZ, RZ, R60 ;  /* 0x000000ffff997224 */ /* 0x000fe400078e003c */
[----:B------:R-:W-:Y:S02]  /*7560*/  IMAD.MOV.U32 R150, RZ, RZ, R58 ;  /* 0x000000ffff967224 */ /* 0x000fe400078e003a */
[----:B------:R-:W-:-:S02]  /*7570*/  IMAD.MOV.U32 R151, RZ, RZ, R56 ;  /* 0x000000ffff977224 */ /* 0x000fc400078e0038 */
[----:B------:R-:W-:Y:S02]  /*7580*/  IMAD.MOV.U32 R146, RZ, RZ, R66 ;  /* 0x000000ffff927224 */ /* 0x000fe400078e0042 */
[----:B------:R-:W-:Y:S01]  /*7590*/  IMAD.MOV.U32 R147, RZ, RZ, R64 ;  /* 0x000000ffff937224 */ /* 0x000fe200078e0040 */
[----:B------:R-:W-:Y:S01]  /*75a0*/  MOV R148, R70 ;  /* 0x0000004600947202 */ /* 0x000fe20000000f00 */
[----:B------:R-:W-:Y:S01]  /*75b0*/  IMAD.MOV.U32 R149, RZ, RZ, R68 ;  /* 0x000000ffff957224 */ /* 0x000fe200078e0044 */
[----:B------:R-:W-:Y:S06]  /*75c0*/  @!P5 BRA `(.L_x_7539) ;  /* 0x000000000004d947 */ /* 0x000fec0003800000 */
[----:B------:R-:W-:Y:S01]  /*75d0*/  BPT.TRAP 0x1 ;  /* 0x000000040000795c */ /* 0x000fe20000300000 */
.L_x_7539:
        /* <DEDUP_REMOVED lines=9> */
.L_x_7801:
[----:B------:R-:W-:Y:S05]  /*7670*/  BSYNC B1 ;  /* 0x0000000000017941 */ /* 0x000fea0003800000 */
.L_x_7540:
        /* <DEDUP_REMOVED lines=12> */
[----:B------:R-:W-:-:S04]  /*7740*/  IADD3 R155, R155, R135, RZ ;  /* 0x000000879b9b7210 */ /* 0x000fc80007ffe0ff */
[----:B------:R-:W-:Y:S01]  /*7750*/  IADD3.X R161, R38, R155, R37, P3, P4 ;  /* 0x0000009b26a17210 */ /* 0x000fe20001fe8425 */
[----:B-1----:R-:W-:Y:S01]  /*7760*/  VIADD R83, R81, 0xffffff80 ;  /* 0xffffff8051537836 */ /* 0x002fe20000000000 */
[----:B------:R-:W-:-:S04]  /*7770*/  SHF.R.S32.HI R81, RZ, 0x1f, R80 ;  /* 0x0000001fff517819 */ /* 0x000fc80000011450 */
[----:B------:R-:W-:Y:S02]  /*7780*/  LEA.HI R80, R81, R80, RZ, 0x5 ;  /* 0x0000005051507211 */ /* 0x000fe400078f28ff */
[----:B------:R-:W-:Y:S02]  /*7790*/  SHF.R.S32.HI R82, RZ, 0x1f, R83 ;  /* 0x0000001fff527819 */ /* 0x000fe40000011453 */
[----:B------:R-:W-:Y:S02]  /*77a0*/  LEA.HI.SX32 R80, R80, R35, 0x1b ;  /* 0x0000002350507211 */ /* 0x000fe400078fdaff */
[----:B------:R-:W-:-:S03]  /*77b0*/  LEA.HI R82, R82, R83, RZ, 0x5 ;  /* 0x0000005352527211 */ /* 0x000fc600078f28ff */
[----:B------:R-:W-:Y:S02]  /*77c0*/  IMAD.SHL.U32 R157, R80, 0x10, RZ ;  /* 0x00000010509d7824 */ /* 0x000fe400078e00ff */
[----:B------:R-:W-:-:S03]  /*77d0*/  IMAD.SHL.U32 R82, R82, 0x20, RZ ;  /* 0x0000002052527824 */ /* 0x000fc600078e00ff */
[----:B------:R-:W-:Y:S02]  /*77e0*/  LOP3.LUT R81, R3, 0x70, R157, 0xf8, !PT ;  /* 0x0000007003517812 */ /* 0x000fe400078ef89d */
[----:B------:R-:W-:Y:S02]  /*77f0*/  LOP3.LUT R82, R82, 0xfffffc00, RZ, 0xc0, !PT ;  /* 0xfffffc0052527812 */ /* 0x000fe400078ec0ff */
        /* <DEDUP_REMOVED lines=19> */
[----:B------:R-:W-:Y:S01]  /*7930*/  SHF.R.U32.HI R167, RZ, 0x8, R51 ;  /* 0x00000008ffa77819 */ /* 0x000fe20000011633 */
[----:B------:R-:W-:Y:S01]  /*7940*/  IMAD.U32 R49, R49, 0x10000, RZ ;  /* 0x0001000031317824 */ /* 0x000fe200078e00ff */
[----:B------:R-:W-:Y:S02]  /*7950*/  SHF.R.U32.HI R165, RZ, 0x18, R55 ;  /* 0x00000018ffa57819 */ /* 0x000fe40000011637 */
[----:B------:R-:W-:-:S02]  /*7960*/  LOP3.LUT R164, R55, 0xff, RZ, 0xc0, !PT ;  /* 0x000000ff37a47812 */ /* 0x000fc400078ec0ff */
[----:B------:R-:W-:Y:S02]  /*7970*/  SHF.R.U32.HI R169, RZ, 0x18, R51 ;  /* 0x00000018ffa97819 */ /* 0x000fe40000011633 */
[----:B------:R-:W-:Y:S02]  /*7980*/  LOP3.LUT R54, R51, 0xff, RZ, 0xc0, !PT ;  /* 0x000000ff33367812 */ /* 0x000fe400078ec0ff */
[----:B------:R-:W-:Y:S01]  /*7990*/  LOP3.LUT R52, R52, 0xff00, R53, 0xf8, !PT ;  /* 0x0000ff0034347812 */ /* 0x000fe200078ef835 */
[----:B------:R-:W-:Y:S01]  /*79a0*/  IMAD.U32 R53, R50, 0x10000, RZ ;  /* 0x0001000032357824 */ /* 0x000fe200078e00ff */
[----:B------:R-:W-:Y:S02]  /*79b0*/  SHF.R.U32.HI R48, RZ, 0x10, R51 ;  /* 0x00000010ff307819 */ /* 0x000fe40000011633 */
[--C-:B------:R-:W-:Y:S02]  /*79c0*/  SHF.R.U32.HI R168, RZ, 0x8, R55.reuse ;  /* 0x00000008ffa87819 */ /* 0x100fe40000011637 */
[----:B------:R-:W-:Y:S01]  /*79d0*/  SHF.R.U32.HI R51, RZ, 0x10, R55 ;  /* 0x00000010ff337819 */ /* 0x000fe20000011637 */
[----:B------:R-:W-:Y:S01]  /*79e0*/  IMAD.SHL.U32 R55, R167, 0x100, RZ ;  /* 0x00000100a7377824 */ /* 0x000fe200078e00ff */
[----:B------:R-:W-:Y:S01]  /*79f0*/  PRMT R165, R165, 0x654, R164 ;  /* 0x00000654a5a57816 */ /* 0x000fe200000000a4 */
[----:B------:R-:W-:Y:S01]  /*7a00*/  IMAD.SHL.U32 R168, R168, 0x100, RZ ;  /* 0x00000100a8a87824 */ /* 0x000fe200078e00ff */
[----:B------:R-:W-:Y:S01]  /*7a10*/  PRMT R54, R169, 0x654, R54 ;  /* 0x00000654a9367816 */ /* 0x000fe20000000036 */
        /* <DEDUP_REMOVED lines=8> */
[----:B--2---:R-:W-:-:S02]  /*7aa0*/  F2FP.F16.E4M3.UNPACK_B R55, R84.H1 ;  /* 0x00000054ff37723e */ /* 0x004fc400030006ff */
[----:B-1----:R-:W-:Y:S02]  /*7ab0*/  F2FP.F16.E4M3.UNPACK_B R54, R80.H1 ;  /* 0x00000050ff36723e */ /* 0x002fe400030006ff */
[----:B------:R-:W-:Y:S01]  /*7ac0*/  LOP3.LUT R48, R162, 0xff0000, R53, 0xf8, !PT ;  /* 0x00ff0000a2307812 */ /* 0x000fe200078ef835 */
        /* <DEDUP_REMOVED lines=17> */
[----:B------:R-:W-:Y:S02]  /*7be0*/  F2FP.F16.E4M3.UNPACK_B R84, R84 ;  /* 0x00000054ff54723e */ /* 0x000fe400020006ff */
[----:B------:R-:W-:-:S02]  /*7bf0*/  F2FP.F16.E4M3.UNPACK_B R159, R80 ;  /* 0x00000050ff9f723e */ /* 0x000fc400020006ff */
[----:B------:R-:W-:Y:S01]  /*7c00*/  LOP3.LUT R49, R168, 0xff0000, R167, 0xf8, !PT ;  /* 0x00ff0000a8317812 */ /* 0x000fe200078ef8a7 */
        /* <DEDUP_REMOVED lines=10> */
[----:B------:R-:W-:Y:S01]  /*7cb0*/  FMUL.FTZ R167, R80, R167 ;  /* 0x000000a750a77220 */ /* 0x000fe20000410000 */
[----:B------:R-:W-:Y:S01]  /*7cc0*/  HADD2.F32 R163, -RZ, R84.H1_H1 ;  /* 0x30000054ffa37230 */ /* 0x000fe20000004100 */
[----:B------:R-:W-:Y:S01]  /*7cd0*/  F2FP.F16.E4M3.UNPACK_B R168, R158.H1 ;  /* 0x0000009effa8723e */ /* 0x000fe200030006ff */
[----:B------:R-:W-:Y:S02]  /*7ce0*/  HADD2.F32 R159, -RZ, R159.H1_H1 ;  /* 0x3000009fff9f7230 */ /* 0x000fe40000004100 */
[-C--:B------:R-:W-:Y:S01]  /*7cf0*/  FFMA.FTZ R84, R160, R165.reuse, R167 ;  /* 0x000000a5a0547223 */ /* 0x080fe200000100a7 */
[----:B------:R-:W-:Y:S02]  /*7d00*/  HADD2.F32 R162, -RZ, R164.H1_H1 ;  /* 0x300000a4ffa27230 */ /* 0x000fe40000004100 */
[----:B------:R-:W-:Y:S01]  /*7d10*/  FMUL.FTZ R160, R163, R166 ;  /* 0x000000a6a3a07220 */ /* 0x000fe20000410000 */
[----:B------:R-:W-:Y:S01]  /*7d20*/  F2FP.F16.E4M3.UNPACK_B R164, R86.H1 ;  /* 0x00000056ffa4723e */ /* 0x000fe200030006ff */
[C---:B------:R-:W-:Y:S01]  /*7d30*/  FMUL.FTZ R166, R159.reuse, R166 ;  /* 0x000000a69fa67220 */ /* 0x040fe20000410000 */
[----:B------:R-:W-:Y:S01]  /*7d40*/  FFMA.FTZ R80, R80, R165, -R169 ;  /* 0x000000a550507223 */ /* 0x000fe200000108a9 */
        /* <DEDUP_REMOVED lines=16> */
[----:B------:R-:W-:Y:S02]  /*7e50*/  HADD2.F32 R167, -RZ, R167.H1_H1 ;  /* 0x300000a7ffa77230 */ /* 0x000fe40000004100 */
[----:B------:R-:W-:Y:S01]  /*7e60*/  FFMA.FTZ R162, R165, R168, R170 ;  /* 0x000000a8a5a27223 */ /* 0x000fe200000100aa */
[-C--:B------:R-:W-:Y:S01]  /*7e70*/  FMUL.FTZ R169, R166, R171.reuse ;  /* 0x000000aba6a97220 */ /* 0x080fe20000410000 */
[----:B------:R-:W-:Y:S01]  /*7e80*/  F2FP.F16.E4M3.UNPACK_B R165, R158 ;  /* 0x0000009effa5723e */ /* 0x000fe200020006ff */
[C---:B------:R-:W-:Y:S01]  /*7e90*/  FMUL.FTZ R171, R164.reuse, R171 ;  /* 0x000000aba4ab7220 */ /* 0x040fe20000410000 */
[----:B------:R-:W-:Y:S01]  /*7ea0*/  F2FP.F16.E4M3.UNPACK_B R158, R86 ;  /* 0x00000056ff9e723e */ /* 0x000fe200020006ff */
[-C--:B------:R-:W-:Y:S01]  /*7eb0*/  FFMA.FTZ R177, R164, R167.reuse, -R169 ;  /* 0x000000a7a4b17223 */ /* 0x080fe200000108a9 */
[----:B------:R-:W-:Y:S01]  /*7ec0*/  F2FP.F16.E4M3.UNPACK_B R164, R156 ;  /* 0x0000009cffa4723e */ /* 0x000fe200020006ff */
[----:B------:R-:W-:Y:S01]  /*7ed0*/  FFMA.FTZ R179, R166, R167, R171 ;  /* 0x000000a7a6b37223 */ /* 0x000fe200000100ab */
[--C-:B------:R-:W-:Y:S01]  /*7ee0*/  HADD2.F32 R169, -RZ, R165.reuse.H0_H0 ;  /* 0x200000a5ffa97230 */ /* 0x100fe20000004100 */
[----:B------:R-:W-:Y:S01]  /*7ef0*/  F2FP.SATFINITE.E4M3.F32.PACK_AB_MERGE_C R52, R55, R52, RZ ;  /* 0x000000343734723e */ /* 0x000fe200048070ff */
[----:B------:R-:W-:Y:S01]  /*7f00*/  HADD2.F32 R156, -RZ, R158.H0_H0 ;  /* 0x2000009eff9c7230 */ /* 0x000fe20000004100 */
[----:B------:R-:W-:Y:S01]  /*7f10*/  F2FP.F16.E4M3.UNPACK_B R54, R85 ;  /* 0x00000055ff36723e */ /* 0x000fe200020006ff */
[----:B------:R-:W-:Y:S01]  /*7f20*/  HADD2.F32 R171, -RZ, R165.H1_H1 ;  /* 0x300000a5ffab7230 */ /* 0x000fe20000004100 */
[----:B------:R-:W-:Y:S01]  /*7f30*/  F2FP.F16.E4M3.UNPACK_B R55, R51 ;  /* 0x00000033ff37723e */ /* 0x000fe200020006ff */
        /* <DEDUP_REMOVED lines=10> */
[----:B------:R-:W-:Y:S01]  /*7fe0*/  F2FP.F16.E4M3.UNPACK_B R53, R81 ;  /* 0x00000051ff35723e */ /* 0x000fe200020006ff */
[-C--:B------:R-:W-:Y:S01]  /*7ff0*/  FFMA.FTZ R173, R86, R165.reuse, -R173 ;  /* 0x000000a556ad7223 */ /* 0x080fe200000108ad */
[----:B------:R-:W-:Y:S01]  /*8000*/  FFMA.FTZ R86, R156, R165, R169 ;  /* 0x000000a59c567223 */ /* 0x000fe200000100a9 */
[-C--:B------:R-:W-:Y:S01]  /*8010*/  FFMA.FTZ R171, R158, R167.reuse, R171 ;  /* 0x000000a79eab7223 */ /* 0x080fe200000100ab */
[----:B------:R-:W-:Y:S01]  /*8020*/  FFMA.FTZ R82, R82, R167, -R175 ;  /* 0x000000a752527223 */ /* 0x000fe200000108af */
[----:B------:R-:W-:Y:S01]  /*8030*/  F2FP.SATFINITE.E4M3.F32.PACK_AB_MERGE_C R80, R159, R80, R52 ;  /* 0x000000509f50723e */ /* 0x000fe20004807034 */
[----:B------:R-:W-:Y:S01]  /*8040*/  HADD2.F32 R156, -RZ, R54.H0_H0 ;  /* 0x20000036ff9c7230 */ /* 0x000fe20000004100 */
[----:B------:R-:W-:Y:S01]  /*8050*/  F2FP.F16.E4M3.UNPACK_B R158, R50 ;  /* 0x00000032ff9e723e */ /* 0x000fe200020006ff */
[----:B------:R-:W-:Y:S01]  /*8060*/  HADD2.F32 R163, -RZ, R55.H0_H0 ;  /* 0x20000037ffa37230 */ /* 0x000fe20000004100 */
[----:B------:R-:W-:Y:S01]  /*8070*/  F2FP.SATFINITE.E4M3.F32.PACK_AB_MERGE_C R160, R177, R160, RZ ;  /* 0x000000a0b1a0723e */ /* 0x000fe200048070ff */
[----:B------:R-:W-:Y:S01]  /*8080*/  HADD2.F32 R52, -RZ, R53.H0_H0 ;  /* 0x20000035ff347230 */ /* 0x000fe20000004100 */
[----:B------:R-:W-:Y:S01]  /*8090*/  F2FP.F16.E4M3.UNPACK_B R85, R85.H1 ;  /* 0x00000055ff55723e */ /* 0x000fe200030006ff */
        /* <DEDUP_REMOVED lines=17> */
[----:B------:R-:W-:Y:S01]  /*81b0*/  F2FP.SATFINITE.E4M3.F32.PACK_AB_MERGE_C R162, R179, R162, RZ ;  /* 0x000000a2b3a2723e */ /* 0x000fe200048070ff */
[----:B------:R-:W-:-:S02]  /*81c0*/  HADD2.F32 R160, -RZ, R159.H0_H0 ;  /* 0x2000009fffa07230 */ /* 0x000fc40000004100 */
[----:B------:R-:W-:Y:S01]  /*81d0*/  FFMA.FTZ R54, R54, R158, R163 ;  /* 0x0000009e36367223 */ /* 0x000fe200000100a3 */
[----:B------:R-:W-:Y:S01]  /*81e0*/  HADD2.F32 R51, -RZ, R81.H0_H0 ;  /* 0x20000051ff337230 */ /* 0x000fe20000004100 */
[----:B------:R-:W-:Y:S01]  /*81f0*/  F2FP.SATFINITE.E4M3.F32.PACK_AB_MERGE_C R86, R171, R86, R162 ;  /* 0x00000056ab56723e */ /* 0x000fe200048070a2 */
[----:B------:R-:W-:Y:S02]  /*8200*/  HADD2.F32 R158, -RZ, R85.H1_H1 ;  /* 0x30000055ff9e7230 */ /* 0x000fe40000004100 */
[-C--:B------:R-:W-:Y:S01]  /*8210*/  FMUL.FTZ R162, R156, R160.reuse ;  /* 0x000000a09ca27220 */ /* 0x080fe20000410000 */
[--C-:B------:R-:W-:Y:S02]  /*8220*/  HADD2.F32 R85, -RZ, R50.reuse.H0_H0 ;  /* 0x20000032ff557230 */ /* 0x100fe40000004100 */
[----:B------:R-:W-:Y:S01]  /*8230*/  FMUL.FTZ R163, R51, R160 ;  /* 0x000000a033a37220 */ /* 0x000fe20000410000 */
[----:B------:R-:W-:Y:S01]  /*8240*/  HADD2.F32 R81, -RZ, R81.H1_H1 ;  /* 0x30000051ff517230 */ /* 0x000fe20000004100 */
[-C--:B------:R-:W-:Y:S01]  /*8250*/  F2FP.F16.E4M3.UNPACK_B R168, R49.reuse.H1 ;  /* 0x00000031ffa8723e */ /* 0x080fe200030006ff */
[----:B------:R-:W-:Y:S01]  /*8260*/  HADD2.F32 R159, -RZ, R159.H1_H1 ;  /* 0x3000009fff9f7230 */ /* 0x000fe20000004100 */
[----:B------:R-:W-:Y:S01]  /*8270*/  F2FP.F16.E4M3.UNPACK_B R167, R49 ;  /* 0x00000031ffa7723e */ /* 0x000fe200020006ff */
[----:B------:R-:W-:-:S02]  /*8280*/  HADD2.F32 R160, -RZ, R50.H1_H1 ;  /* 0x30000032ffa07230 */ /* 0x000fc40000004100 */
[-C--:B------:R-:W-:Y:S01]  /*8290*/  FFMA.FTZ R50, R51, R85.reuse, -R162 ;  /* 0x0000005533327223 */ /* 0x080fe200000108a2 */
[----:B------:R-:W-:Y:S01]  /*82a0*/  FFMA.FTZ R51, R156, R85, R163 ;  /* 0x000000559c337223 */ /* 0x000fe200000100a3 */
[CC--:B------:R-:W-:Y:S01]  /*82b0*/  FMUL.FTZ R164, R158.reuse, R159.reuse ;  /* 0x0000009f9ea47220 */ /* 0x0c0fe20000410000 */
[C---:B------:R-:W-:Y:S01]  /*82c0*/  FMUL.FTZ R163, R81.reuse, R159 ;  /* 0x0000009f51a37220 */ /* 0x040fe20000410000 */
[----:B------:R-:W-:Y:S01]  /*82d0*/  F2FP.F16.E4M3.UNPACK_B R85, R83 ;  /* 0x00000053ff55723e */ /* 0x000fe200020006ff */
[--C-:B------:R-:W-:Y:S02]  /*82e0*/  HADD2.F32 R169, -RZ, R168.reuse.H0_H0 ;  /* 0x200000a8ffa97230 */ /* 0x100fe40000004100 */
[-C--:B------:R-:W-:Y:S01]  /*82f0*/  FFMA.FTZ R81, R81, R160.reuse, -R164 ;  /* 0x000000a051517223 */ /* 0x080fe200000108a4 */
[----:B------:R-:W-:Y:S01]  /*8300*/  FFMA.FTZ R156, R158, R160, R163 ;  /* 0x000000a09e9c7223 */ /* 0x000fe200000100a3 */
[----:B------:R-:W-:Y:S01]  /*8310*/  F2FP.F16.E4M3.UNPACK_B R160, R87.H1 ;  /* 0x00000057ffa0723e */ /* 0x000fe200030006ff */
[----:B------:R-:W-:Y:S01]  /*8320*/  HADD2.F32 R168, -RZ, R168.H1_H1 ;  /* 0x300000a8ffa87230 */ /* 0x000fe20000004100 */
[----:B------:R-:W-:-:S02]  /*8330*/  F2FP.F16.E4M3.UNPACK_B R83, R83.H1 ;  /* 0x00000053ff53723e */ /* 0x000fc400030006ff */
[----:B------:R-:W-:Y:S01]  /*8340*/  F2FP.F16.E4M3.UNPACK_B R159, R87 ;  /* 0x00000057ff9f723e */ /* 0x000fe200020006ff */
[----:B------:R-:W-:Y:S01]  /*8350*/  HADD2.F32 R163, -RZ, R160.H0_H0 ;  /* 0x200000a0ffa37230 */ /* 0x000fe20000004100 */
[-C--:B------:R-:W-:Y:S01]  /*8360*/  F2FP.F16.E4M3.UNPACK_B R165, R48.reuse.H1 ;  /* 0x00000030ffa5723e */ /* 0x080fe200030006ff */
[----:B------:R-:W-:Y:S01]  /*8370*/  HADD2.F32 R158, -RZ, R83.H0_H0 ;  /* 0x20000053ff9e7230 */ /* 0x000fe20000004100 */
[----:B------:R-:W-:Y:S01]  /*8380*/  F2FP.F16.E4M3.UNPACK_B R164, R48 ;  /* 0x00000030ffa4723e */ /* 0x000fe200020006ff */
[----:B------:R-:W-:Y:S02]  /*8390*/  HADD2.F32 R162, -RZ, R159.H0_H0 ;  /* 0x2000009fffa27230 */ /* 0x000fe40000004100 */
[-C--:B------:R-:W-:Y:S01]  /*83a0*/  FMUL.FTZ R173, R163, R169.reuse ;  /* 0x000000a9a3ad7220 */ /* 0x080fe20000410000 */
[----:B------:R-:W-:Y:S02]  /*83b0*/  HADD2.F32 R48, -RZ, R167.H0_H0 ;  /* 0x200000a7ff307230 */ /* 0x000fe40000004100 */
[----:B------:R-:W-:Y:S01]  /*83c0*/  FMUL.FTZ R172, R158, R169 ;  /* 0x000000a99eac7220 */ /* 0x000fe20000410000 */
[----:B------:R-:W-:Y:S01]  /*83d0*/  HADD2.F32 R166, -RZ, R165.H0_H0 ;  /* 0x200000a5ffa67230 */ /* 0x000fe20000004100 */
[----:B------:R-:W-:Y:S01]  /*83e0*/  F2FP.SATFINITE.E4M3.F32.PACK_AB_MERGE_C R50, R81, R50, RZ ;  /* 0x000000325132723e */ /* 0x000fe200048070ff */
[----:B------:R-:W-:-:S02]  /*83f0*/  HADD2.F32 R87, -RZ, R85.H0_H0 ;  /* 0x20000055ff577230 */ /* 0x000fc40000004100 */
[----:B------:R-:W-:Y:S01]  /*8400*/  FMUL.FTZ R170, R162, R48 ;  /* 0x00000030a2aa7220 */ /* 0x000fe20000410000 */
[----:B------:R-:W-:Y:S02]  /*8410*/  HADD2.F32 R49, -RZ, R164.H0_H0 ;  /* 0x200000a4ff317230 */ /* 0x000fe40000004100 */
[----:B------:R-:W-:Y:S01]  /*8420*/  FFMA.FTZ R173, R158, R166, -R173 ;  /* 0x000000a69ead7223 */ /* 0x000fe200000108ad */
[----:B------:R-:W-:Y:S02]  /*8430*/  HADD2.F32 R160, -RZ, R160.H1_H1 ;  /* 0x300000a0ffa07230 */ /* 0x000fe40000004100 */
[----:B------:R-:W-:Y:S01]  /*8440*/  FMUL.FTZ R171, R87, R48 ;  /* 0x0000003057ab7220 */ /* 0x000fe20000410000 */
[----:B------:R-:W-:Y:S02]  /*8450*/  HADD2.F32 R83, -RZ, R83.H1_H1 ;  /* 0x30000053ff537230 */ /* 0x000fe40000004100 */
[----:B------:R-:W-:Y:S01]  /*8460*/  FFMA.FTZ R172, R163, R166, R172 ;  /* 0x000000a6a3ac7223 */ /* 0x000fe200000100ac */
[----:B------:R-:W-:-:S02]  /*8470*/  HADD2.F32 R159, -RZ, R159.H1_H1 ;  /* 0x3000009fff9f7230 */ /* 0x000fc40000004100 */
[-C--:B------:R-:W-:Y:S01]  /*8480*/  FFMA.FTZ R48, R87, R49.reuse, -R170 ;  /* 0x0000003157307223 */ /* 0x080fe200000108aa */
[----:B------:R-:W-:Y:S02]  /*8490*/  HADD2.F32 R158, -RZ, R167.H1_H1 ;  /* 0x300000a7ff9e7230 */ /* 0x000fe40000004100 */
[-C--:B------:R-:W-:Y:S01]  /*84a0*/  FMUL.FTZ R166, R160, R168.reuse ;  /* 0x000000a8a0a67220 */ /* 0x080fe20000410000 */
[----:B------:R-:W-:Y:S02]  /*84b0*/  HADD2.F32 R165, -RZ, R165.H1_H1 ;  /* 0x300000a5ffa57230 */ /* 0x000fe40000004100 */
[----:B------:R-:W-:Y:S01]  /*84c0*/  FMUL.FTZ R87, R83, R168 ;  /* 0x000000a853577220 */ /* 0x000fe20000410000 */
[----:B------:R-:W-:Y:S02]  /*84d0*/  HADD2.F32 R85, -RZ, R85.H1_H1 ;  /* 0x30000055ff557230 */ /* 0x000fe40000004100 */
[----:B------:R-:W-:Y:S01]  /*84e0*/  FFMA.FTZ R49, R162, R49, R171 ;  /* 0x00000031a2317223 */ /* 0x000fe200000100ab */
[----:B------:R-:W-:-:S02]  /*84f0*/  HADD2.F32 R164, -RZ, R164.H1_H1 ;  /* 0x300000a4ffa47230 */ /* 0x000fc40000004100 */
[-C--:B------:R-:W-:Y:S01]  /*8500*/  FMUL.FTZ R162, R159, R158.reuse ;  /* 0x0000009e9fa27220 */ /* 0x080fe20000410000 */
[-C--:B------:R-:W-:Y:S01]  /*8510*/  FFMA.FTZ R166, R83, R165.reuse, -R166 ;  /* 0x000000a553a67223 */ /* 0x080fe200000108a6 */
[C---:B------:R-:W-:Y:S01]  /*8520*/  FMUL.FTZ R158, R85.reuse, R158 ;  /* 0x0000009e559e7220 */ /* 0x040fe20000410000 */
[----:B------:R-:W-:Y:S01]  /*8530*/  FFMA.FTZ R87, R160, R165, R87 ;  /* 0x000000a5a0577223 */ /* 0x000fe20000010057 */
[-C--:B------:R-:W-:Y:S01]  /*8540*/  FFMA.FTZ R85, R85, R164.reuse, -R162 ;  /* 0x000000a455557223 */ /* 0x080fe200000108a2 */
[----:B------:R-:W-:Y:S01]  /*8550*/  F2FP.SATFINITE.E4M3.F32.PACK_AB_MERGE_C R51, R156, R51, RZ ;  /* 0x000000339c33723e */ /* 0x000fe200048070ff */
[----:B------:R-:W-:Y:S01]  /*8560*/  FFMA.FTZ R158, R159, R164, R158 ;  /* 0x000000a49f9e7223 */ /* 0x000fe2000001009e */
[----:B------:R-:W-:Y:S02]  /*8570*/  F2FP.SATFINITE.E4M3.F32.PACK_AB_MERGE_C R166, R166, R173, RZ ;  /* 0x000000ada6a6723e */ /* 0x000fe400048070ff */
[----:B------:R-:W-:Y:S02]  /*8580*/  F2FP.SATFINITE.E4M3.F32.PACK_AB_MERGE_C R87, R87, R172, RZ ;  /* 0x000000ac5757723e */ /* 0x000fe400048070ff */
[----:B------:R-:W-:-:S02]  /*8590*/  F2FP.SATFINITE.E4M3.F32.PACK_AB_MERGE_C R83, R85, R48, R166 ;  /* 0x000000305553723e */ /* 0x000fc400048070a6 */
[----:B------:R-:W-:Y:S02]  /*85a0*/  F2FP.SATFINITE.E4M3.F32.PACK_AB_MERGE_C R81, R55, R52, R50 ;  /* 0x000000343751723e */ /* 0x000fe40004807032 */
[----:B------:R-:W-:Y:S02]  /*85b0*/  F2FP.SATFINITE.E4M3.F32.PACK_AB_MERGE_C R85, R54, R53, R51 ;  /* 0x000000353655723e */ /* 0x000fe40004807033 */
[----:B------:R-:W-:-:S07]  /*85c0*/  F2FP.SATFINITE.E4M3.F32.PACK_AB_MERGE_C R87, R158, R49, R87 ;  /* 0x000000319e57723e */ /* 0x000fce0004807057 */
.L_x_7545:
[----:B------:R-:W-:Y:S05]  /*85d0*/  BSYNC B2 ;  /* 0x0000000000027941 */ /* 0x000fea0003800000 */
.L_x_7544:
        /* <DEDUP_REMOVED lines=11> */
.L_x_7543:
[----:B------:R-:W-:Y:S05]  /*8690*/  BSYNC B1 ;  /* 0x0000000000017941 */ /* 0x000fea0003800000 */
.L_x_7542:
[----:B-1----:R-:W-:Y:S01]  /*86a0*/  VIADD R49, R228, 0x40 ;  /* 0x00000040e4317836 */ /* 0x002fe20000000000 */
[----:B------:R-:W-:Y:S04]  /*86b0*/  BSSY B1, `(.L_x_7546) ;  /* 0x000010b000017945 */ /* 0x000fe80003800000 */
[----:B------:R-:W-:-:S13]  /*86c0*/  ISETP.GE.OR P3, PT, R49, R118, P0 ;  /* 0x000000763100720c */ /* 0x000fda0000766670 */
[----:B------:R-:W-:Y:S05]  /*86d0*/  @P3 BRA `(.L_x_7547) ;  /* 0x0000001000203947 */ /* 0x000fea0003800000 */
[----:B------:R-:W3:Y:S01]  /*86e0*/  LDL R50, [R1+0x78] ;  /* 0x0000780001327983 */ /* 0x000ee20000100800 */
[----:B------:R-:W-:-:S05]  /*86f0*/  VIADD R48, R228, 0x40 ;  /* 0x00000040e4307836 */ /* 0x000fca0000000000 */
[----:B------:R-:W-:Y:S02]  /*8700*/  SHF.R.S32.HI R48, RZ, 0x1f, R48 ;  /* 0x0000001fff307819 */ /* 0x000fe40000011430 */
[----:B------:R-:W-:-:S03]  /*8710*/  ISETP.NE.AND P6, PT, R0, RZ, PT ;  /* 0x000000ff0000720c */ /* 0x000fc60003fc5270 */
[----:B--2---:R-:W-:-:S04]  /*8720*/  IMAD R48, R48, R128, RZ ;  /* 0x0000008030307224 */ /* 0x004fc800078e02ff */
[C---:B------:R-:W-:Y:S01]  /*8730*/  IMAD R83, R49.reuse, R129, R48 ;  /* 0x0000008131537224 */ /* 0x040fe200078e0230 */
[----:B------:R-:W-:Y:S01]  /*8740*/  SEL R48, R120, R145, !P6 ;  /* 0x0000009178307207 */ /* 0x000fe20007000000 */
[----:B------:R-:W-:-:S03]  /*8750*/  IMAD.WIDE.U32 R80, R49, R128, R126 ;  /* 0x0000008031507225 */ /* 0x000fc600078e007e */
[----:B------:R-:W-:Y:S01]  /*8760*/  SHF.R.S32.HI R49, RZ, 0x1f, R48 ;  /* 0x0000001fff317819 */ /* 0x000fe20000011430 */
[C---:B------:R-:W-:Y:S01]  /*8770*/  VIADD R52, R228.reuse, 0x40 ;  /* 0x00000040e4347836 */ /* 0x040fe20000000000 */
[----:B------:R-:W-:Y:S02]  /*8780*/  IADD3 R51, R228, 0x40, RZ ;  /* 0x00000040e4337810 */ /* 0x000fe40007ffe0ff */
[----:B------:R-:W-:Y:S01]  /*8790*/  LEA.HI R48, R49, R48, RZ, 0x5 ;  /* 0x0000003031307211 */ /* 0x000fe200078f28ff */
[----:B------:R-:W-:Y:S02]  /*87a0*/  IMAD.SHL.U32 R52, R52, 0x80, RZ ;  /* 0x0000008034347824 */ /* 0x000fe400078e00ff */
[----:B------:R-:W-:Y:S01]  /*87b0*/  IMAD.SHL.U32 R51, R51, 0x80, RZ ;  /* 0x0000008033337824 */ /* 0x000fe200078e00ff */
[----:B------:R-:W-:Y:S02]  /*87c0*/  LEA.HI.SX32 R48, R48, R35, 0x1b ;  /* 0x0000002330307211 */ /* 0x000fe400078fdaff */
[----:B------:R-:W-:-:S02]  /*87d0*/  LOP3.LUT R52, R52, 0x380, RZ, 0xc0, !PT ;  /* 0x0000038034347812 */ /* 0x000fc400078ec0ff */
[----:B------:R-:W-:Y:S01]  /*87e0*/  LOP3.LUT R51, R51, 0x380, RZ, 0xc0, !PT ;  /* 0x0000038033337812 */ /* 0x000fe200078ec0ff */
[----:B------:R-:W-:-:S03]  /*87f0*/  IMAD.SHL.U32 R85, R48, 0x10, RZ ;  /* 0x0000001030557824 */ /* 0x000fc600078e00ff */
[----:B------:R-:W-:Y:S02]  /*8800*/  SHF.R.U32.HI R51, RZ, 0x3, R51 ;  /* 0x00000003ff337819 */ /* 0x000fe40000011633 */
[----:B------:R-:W-:-:S04]  /*8810*/  LOP3.LUT R48, R52, 0x70, R85, 0xf8, !PT ;  /* 0x0000007034307812 */ /* 0x000fc800078ef855 */
[----:B------:R-:W-:Y:S01]  /*8820*/  LOP3.LUT R48, R48, R51, RZ, 0x3c, !PT ;  /* 0x0000003330307212 */ /* 0x000fe200078e3cff */
[----:B------:R-:W-:-:S04]  /*8830*/  IMAD R49, R17, 0x7000, R115 ;  /* 0x0000700011317824 */ /* 0x000fc800078e0273 */
[----:B------:R-:W-:Y:S01]  /*8840*/  IMAD.IADD R49, R16, 0x1, R49 ;  /* 0x0000000110317824 */ /* 0x000fe200078e0231 */
[----:B------:R-:W-:Y:S01]  /*8850*/  IADD3 R82, P3, P4, R44, R80, R36 ;  /* 0x000000502c527210 */ /* 0x000fe20007c7e024 */
[----:B------:R-:W-:Y:S01]  /*8860*/  IMAD.IADD R83, R81, 0x1, R83 ;  /* 0x0000000151537824 */ /* 0x000fe200078e0253 */
[----:B------:R-:W-:Y:S04]  /*8870*/  BSSY B2, `(.L_x_7548) ;  /* 0x00000e3000027945 */ /* 0x000fe80003800000 */
[----:B------:R-:W-:Y:S01]  /*8880*/  IADD3.X R86, R38, R83, R37, P3, P4 ;  /* 0x0000005326567210 */ /* 0x000fe20001fe8425 */
        /* <DEDUP_REMOVED lines=14> */
[----:B------:R-:W-:Y:S02]  /*8970*/  SHF.R.U32.HI R158, RZ, 0x10, R59 ;  /* 0x00000010ff9e7819 */ /* 0x000fe4000001163b */
[----:B------:R-:W-:Y:S02]  /*8980*/  LOP3.LUT R84, R59, 0xff, RZ, 0xc0, !PT ;  /* 0x000000ff3b547812 */ /* 0x000fe400078ec0ff */
[----:B------:R-:W-:Y:S02]  /*8990*/  SHF.R.U32.HI R135, RZ, 0x8, R63 ;  /* 0x00000008ff877819 */ /* 0x000fe4000001163f */
[----:B------:R-:W-:Y:S02]  /*89a0*/  SHF.R.U32.HI R59, RZ, 0x18, R59 ;  /* 0x00000018ff3b7819 */ /* 0x000fe4000001163b */
[----:B------:R-:W-:Y:S01]  /*89b0*/  SHF.R.U32.HI R156, RZ, 0x10, R63 ;  /* 0x00000010ff9c7819 */ /* 0x000fe2000001163f */
[----:B------:R-:W-:Y:S01]  /*89c0*/  IMAD.SHL.U32 R62, R135, 0x100, RZ ;  /* 0x00000100873e7824 */ /* 0x000fe200078e00ff */
[----:B------:R-:W-:-:S02]  /*89d0*/  LOP3.LUT R134, R63, 0xff, RZ, 0xc0, !PT ;  /* 0x000000ff3f867812 */ /* 0x000fc400078ec0ff */
[----:B------:R-:W-:Y:S02]  /*89e0*/  SHF.R.U32.HI R63, RZ, 0x18, R63 ;  /* 0x00000018ff3f7819 */ /* 0x000fe4000001163f */
[--C-:B------:R-:W-:Y:S02]  /*89f0*/  SHF.R.U32.HI R155, RZ, 0x8, R61.reuse ;  /* 0x00000008ff9b7819 */ /* 0x100fe4000001163d */
[----:B------:R-:W-:Y:S01]  /*8a00*/  LOP3.LUT R49, R49, 0xff00, R48, 0xf8, !PT ;  /* 0x0000ff0031317812 */ /* 0x000fe200078ef830 */
[----:B------:R-:W-:Y:S01]  /*8a10*/  IMAD.SHL.U32 R48, R157, 0x100, RZ ;  /* 0x000001009d307824 */ /* 0x000fe200078e00ff */
[--C-:B------:R-:W-:Y:S02]  /*8a20*/  SHF.R.U32.HI R58, RZ, 0x10, R61.reuse ;  /* 0x00000010ff3a7819 */ /* 0x100fe4000001163d */
[----:B------:R-:W-:Y:S02]  /*8a30*/  LOP3.LUT R87, R61, 0xff, RZ, 0xc0, !PT ;  /* 0x000000ff3d577812 */ /* 0x000fe400078ec0ff */
[----:B------:R-:W-:Y:S01]  /*8a40*/  SHF.R.U32.HI R154, RZ, 0x18, R61 ;  /* 0x00000018ff9a7819 */ /* 0x000fe2000001163d */
[----:B--2---:R-:W-:Y:S01]  /*8a50*/  IMAD.MOV.U32 R61, RZ, RZ, R52 ;  /* 0x000000ffff3d7224 */ /* 0x004fe200078e0034 */
[----:B------:R-:W-:Y:S01]  /*8a60*/  PRMT R59, R59, 0x654, R84 ;  /* 0x000006543b3b7816 */ /* 0x000fe20000000054 */
[----:B------:R-:W-:Y:S01]  /*8a70*/  IMAD.SHL.U32 R52, R155, 0x100, RZ ;  /* 0x000001009b347824 */ /* 0x000fe200078e00ff */
[----:B------:R-:W-:-:S02]  /*8a80*/  PRMT R63, R63, 0x654, R134 ;  /* 0x000006543f3f7816 */ /* 0x000fc40000000086 */
[----:B------:R-:W-:Y:S01]  /*8a90*/  SHF.R.U32.HI R161, RZ, 0x10, R57 ;  /* 0x00000010ffa17819 */ /* 0x000fe20000011639 */
[----:B------:R-:W-:Y:S01]  /*8aa0*/  IMAD.MOV.U32 R57, RZ, RZ, R50 ;  /* 0x000000ffff397224 */ /* 0x000fe200078e0032 */
[----:B------:R-:W-:Y:S02]  /*8ab0*/  PRMT R87, R154, 0x654, R87 ;  /* 0x000006549a577816 */ /* 0x000fe40000000057 */
[----:B------:R-:W-:Y:S01]  /*8ac0*/  LOP3.LUT R59, R59, 0xff00, R48, 0xf8, !PT ;  /* 0x0000ff003b3b7812 */ /* 0x000fe200078ef830 */
[----:B------:R-:W-:Y:S01]  /*8ad0*/  IMAD.U32 R48, R158, 0x10000, RZ ;  /* 0x000100009e307824 */ /* 0x000fe200078e00ff */
[----:B------:R-:W-:Y:S01]  /*8ae0*/  LOP3.LUT R154, R63, 0xff00, R62, 0xf8, !PT ;  /* 0x0000ff003f9a7812 */ /* 0x000fe200078ef83e */
[----:B------:R-:W-:Y:S01]  /*8af0*/  IMAD.U32 R50, R161, 0x10000, RZ ;  /* 0x00010000a1327824 */ /* 0x000fe200078e00ff */
[----:B------:R-:W-:Y:S02]  /*8b00*/  F2FP.F16.E4M3.UNPACK_B R135, R153.H1 ;  /* 0x00000099ff87723e */ /* 0x000fe400030006ff */
[----:B------:R-:W-:-:S02]  /*8b10*/  F2FP.F16.E4M3.UNPACK_B R84, R61.H1 ;  /* 0x0000003dff54723e */ /* 0x000fc400030006ff */
[----:B------:R-:W-:Y:S02]  /*8b20*/  F2FP.F16.E4M3.UNPACK_B R62, R60.H1 ;  /* 0x0000003cff3e723e */ /* 0x000fe400030006ff */
[----:B------:R-:W-:Y:S01]  /*8b30*/  LOP3.LUT R155, R87, 0xff00, R52, 0xf8, !PT ;  /* 0x0000ff00579b7812 */ /* 0x000fe200078ef834 */
[----:B------:R-:W-:Y:S01]  /*8b40*/  HADD2.F32 R52, -RZ, R135.H0_H0 ;  /* 0x20000087ff347230 */ /* 0x000fe20000004100 */
[----:B------:R-:W-:Y:S01]  /*8b50*/  F2FP.F16.E4M3.UNPACK_B R87, R151.H1 ;  /* 0x00000097ff57723e */ /* 0x000fe200030006ff */
[----:B------:R-:W-:Y:S01]  /*8b60*/  HADD2.F32 R63, -RZ, R84.H0_H0 ;  /* 0x20000054ff3f7230 */ /* 0x000fe20000004100 */
[----:B------:R-:W-:Y:S01]  /*8b70*/  LOP3.LUT R48, R59, 0xff0000, R48, 0xf8, !PT ;  /* 0x00ff00003b307812 */ /* 0x000fe200078ef830 */
[----:B------:R-:W-:Y:S01]  /*8b80*/  HADD2.F32 R59, -RZ, R62.H0_H0 ;  /* 0x2000003eff3b7230 */ /* 0x000fe20000004100 */
[----:B------:R-:W-:Y:S01]  /*8b90*/  LOP3.LUT R50, R49, 0xff0000, R50, 0xf8, !PT ;  /* 0x00ff000031327812 */ /* 0x000fe200078ef832 */
[----:B------:R-:W-:Y:S01]  /*8ba0*/  IMAD.U32 R49, R156, 0x10000, RZ ;  /* 0x000100009c317824 */ /* 0x000fe200078e00ff */
[----:B------:R-:W-:Y:S01]  /*8bb0*/  SHF.L.U32 R58, R58, 0x10, RZ ;  /* 0x000000103a3a7819 */ /* 0x000fe200000006ff */
[----:B------:R-:W-:-:S02]  /*8bc0*/  HADD2.F32 R134, -RZ, R87.H0_H0 ;  /* 0x20000057ff867230 */ /* 0x000fc40000004100 */
[-C--:B------:R-:W-:Y:S01]  /*8bd0*/  FMUL.FTZ R156, R63, R52.reuse ;  /* 0x000000343f9c7220 */ /* 0x080fe20000410000 */
[----:B------:R-:W-:Y:S01]  /*8be0*/  FMUL.FTZ R158, R59, R52 ;  /* 0x000000343b9e7220 */ /* 0x000fe20000410000 */
[----:B------:R-:W-:Y:S02]  /*8bf0*/  LOP3.LUT R52, R155, 0xff0000, R58, 0xf8, !PT ;  /* 0x00ff00009b347812 */ /* 0x000fe400078ef83a */
        /* <DEDUP_REMOVED lines=10> */
[----:B------:R-:W-:Y:S01]  /*8ca0*/  F2FP.F16.E4M3.UNPACK_B R84, R60 ;  /* 0x0000003cff54723e */ /* 0x000fe200020006ff */
[----:B------:R-:W-:-:S02]  /*8cb0*/  HADD2.F32 R155, -RZ, R153.H0_H0 ;  /* 0x20000099ff9b7230 */ /* 0x000fc40000004100 */
[-C--:B------:R-:W-:Y:S01]  /*8cc0*/  FMUL.FTZ R156, R63, R134.reuse ;  /* 0x000000863f9c7220 */ /* 0x080fe20000410000 */
[----:B------:R-:W-:Y:S02]  /*8cd0*/  HADD2.F32 R153, -RZ, R153.H1_H1 ;  /* 0x30000099ff997230 */ /* 0x000fe40000004100 */
[----:B------:R-:W-:Y:S01]  /*8ce0*/  FMUL.FTZ R60, R135, R134 ;  /* 0x00000086873c7220 */ /* 0x000fe20000410000 */
[----:B------:R-:W-:Y:S02]  /*8cf0*/  HADD2.F32 R134, -RZ, R87.H0_H0 ;  /* 0x20000057ff867230 */ /* 0x000fe40000004100 */
[----:B------:R-:W-:Y:S02]  /*8d00*/  HADD2.F32 R62, -RZ, R84.H0_H0 ;  /* 0x20000054ff3e7230 */ /* 0x000fe40000004100 */
[-C--:B------:R-:W-:Y:S01]  /*8d10*/  FFMA.FTZ R61, R63, R154.reuse, -R60 ;  /* 0x0000009a3f3d7223 */ /* 0x080fe2000001083c */
[----:B------:R-:W-:Y:S01]  /*8d20*/  FFMA.FTZ R60, R135, R154, R156 ;  /* 0x0000009a873c7223 */ /* 0x000fe2000001009c */
[----:B------:R-:W-:-:S02]  /*8d30*/  HADD2.F32 R63, -RZ, R151.H0_H0 ;  /* 0x20000097ff3f7230 */ /* 0x000fc40000004100 */
[-C--:B------:R-:W-:Y:S01]  /*8d40*/  FMUL.FTZ R157, R134, R155.reuse ;  /* 0x0000009b869d7220 */ /* 0x080fe20000410000 */
[----:B------:R-:W-:Y:S02]  /*8d50*/  HADD2.F32 R135, -RZ, R87.H1_H1 ;  /* 0x30000057ff877230 */ /* 0x000fe40000004100 */
[C---:B------:R-:W-:Y:S01]  /*8d60*/  FMUL.FTZ R155, R62.reuse, R155 ;  /* 0x0000009b3e9b7220 */ /* 0x040fe20000410000 */
[----:B------:R-:W-:Y:S01]  /*8d70*/  HADD2.F32 R84, -RZ, R84.H1_H1 ;  /* 0x30000054ff547230 */ /* 0x000fe20000004100 */
[----:B------:R-:W-:Y:S01]  /*8d80*/  F2FP.F16.E4M3.UNPACK_B R156, R152.H1 ;  /* 0x00000098ff9c723e */ /* 0x000fe200030006ff */
[----:B------:R-:W-:Y:S01]  /*8d90*/  HADD2.F32 R154, -RZ, R151.H1_H1 ;  /* 0x30000097ff9a7230 */ /* 0x000fe20000004100 */
[----:B------:R-:W-:Y:S01]  /*8da0*/  F2FP.F16.E4M3.UNPACK_B R151, R54.H1 ;  /* 0x00000036ff97723e */ /* 0x000fe200030006ff */
[-C--:B------:R-:W-:Y:S01]  /*8db0*/  FFMA.FTZ R62, R62, R63.reuse, -R157 ;  /* 0x0000003f3e3e7223 */ /* 0x080fe2000001089d */
[----:B------:R-:W-:Y:S01]  /*8dc0*/  FFMA.FTZ R63, R134, R63, R155 ;  /* 0x0000003f863f7223 */ /* 0x000fe2000001009b */
[-C--:B------:R-:W-:Y:S01]  /*8dd0*/  FMUL.FTZ R87, R135, R153.reuse ;  /* 0x0000009987577220 */ /* 0x080fe20000410000 */
        /* <DEDUP_REMOVED lines=24> */
[----:B------:R-:W-:Y:S02]  /*8f60*/  HADD2.F32 R153, -RZ, R152.H0_H0 ;  /* 0x20000098ff997230 */ /* 0x000fe40000004100 */
[----:B------:R-:W-:Y:S01]  /*8f70*/  FFMA.FTZ R159, R151, R155, R156 ;  /* 0x0000009b979f7223 */ /* 0x000fe2000001009c */
[----:B------:R-:W-:Y:S01]  /*8f80*/  HADD2.F32 R54, -RZ, R57.H0_H0 ;  /* 0x20000039ff367230 */ /* 0x000fe20000004100 */
[----:B------:R-:W-:Y:S01]  /*8f90*/  F2FP.SATFINITE.E4M3.F32.PACK_AB_MERGE_C R58, R61, R58, RZ ;  /* 0x0000003a3d3a723e */ /* 0x000fe200048070ff */
[----:B------:R-:W-:Y:S01]  /*8fa0*/  HADD2.F32 R135, -RZ, R134.H0_H0 ;  /* 0x20000086ff877230 */ /* 0x000fe20000004100 */
[----:B------:R-:W-:Y:S01]  /*8fb0*/  F2FP.SATFINITE.E4M3.F32.PACK_AB_MERGE_C R60, R60, R59, RZ ;  /* 0x0000003b3c3c723e */ /* 0x000fe200048070ff */
[----:B------:R-:W-:-:S02]  /*8fc0*/  HADD2.F32 R152, -RZ, R152.H1_H1 ;  /* 0x30000098ff987230 */ /* 0x000fc40000004100 */
[CC--:B------:R-:W-:Y:S01]  /*8fd0*/  FMUL.FTZ R154, R54.reuse, R153.reuse ;  /* 0x00000099369a7220 */ /* 0x0c0fe20000410000 */
[----:B------:R-:W-:Y:S02]  /*8fe0*/  HADD2.F32 R57, -RZ, R57.H1_H1 ;  /* 0x30000039ff397230 */ /* 0x000fe40000004100 */
[----:B------:R-:W-:Y:S01]  /*8ff0*/  FMUL.FTZ R155, R135, R153 ;  /* 0x00000099879b7220 */ /* 0x000fe20000410000 */
[----:B------:R-:W-:Y:S01]  /*9000*/  HADD2.F32 R151, -RZ, R150.H0_H0 ;  /* 0x20000096ff977230 */ /* 0x000fe20000004100 */
[----:B------:R-:W-:Y:S01]  /*9010*/  F2FP.SATFINITE.E4M3.F32.PACK_AB_MERGE_C R59, R87, R62, R58 ;  /* 0x0000003e573b723e */ /* 0x000fe2000480703a */
[----:B------:R-:W-:Y:S02]  /*9020*/  HADD2.F32 R134, -RZ, R134.H1_H1 ;  /* 0x30000086ff867230 */ /* 0x000fe40000004100 */
[----:B------:R-:W-:Y:S01]  /*9030*/  FMUL.FTZ R153, R57, R152 ;  /* 0x0000009839997220 */ /* 0x000fe20000410000 */
[----:B------:R-:W-:Y:S01]  /*9040*/  HADD2.F32 R150, -RZ, R150.H1_H1 ;  /* 0x30000096ff967230 */ /* 0x000fe20000004100 */
[----:B------:R-:W-:Y:S01]  /*9050*/  F2FP.F16.E4M3.UNPACK_B R62, R52 ;  /* 0x00000034ff3e723e */ /* 0x000fe200020006ff */
[----:B------:R-:W-:Y:S01]  /*9060*/  FFMA.FTZ R155, R54, R151, -R155 ;  /* 0x00000097369b7223 */ /* 0x000fe2000001089b */
[C---:B------:R-:W-:Y:S01]  /*9070*/  FMUL.FTZ R156, R134.reuse, R152 ;  /* 0x00000098869c7220 */ /* 0x040fe20000410000 */
[----:B------:R-:W-:Y:S01]  /*9080*/  F2FP.F16.E4M3.UNPACK_B R61, R56 ;  /* 0x00000038ff3d723e */ /* 0x000fe200020006ff */
        /* <DEDUP_REMOVED lines=26> */
[--C-:B------:R-:W-:Y:S01]  /*9230*/  HADD2.F32 R87, -RZ, R84.reuse.H0_H0 ;  /* 0x20000054ff577230 */ /* 0x100fe20000004100 */
[----:B------:R-:W-:Y:S01]  /*9240*/  F2FP.F16.E4M3.UNPACK_B R50, R50.H1 ;  /* 0x00000032ff32723e */ /* 0x000fe200030006ff */
[--C-:B------:R-:W-:Y:S01]  /*9250*/  HADD2.F32 R134, -RZ, R135.reuse.H0_H0 ;  /* 0x20000087ff867230 */ /* 0x100fe20000004100 */
[----:B------:R-:W-:Y:S01]  /*9260*/  F2FP.SATFINITE.E4M3.F32.PACK_AB_MERGE_C R158, R159, R158, RZ ;  /* 0x0000009e9f9e723e */ /* 0x000fe200048070ff */
[----:B------:R-:W-:Y:S01]  /*9270*/  HADD2.F32 R84, -RZ, R84.H1_H1 ;  /* 0x30000054ff547230 */ /* 0x000fe20000004100 */
[----:B------:R-:W-:Y:S01]  /*9280*/  F2FP.SATFINITE.E4M3.F32.PACK_AB_MERGE_C R57, R157, R160, RZ ;  /* 0x000000a09d39723e */ /* 0x000fe200048070ff */
        /* <DEDUP_REMOVED lines=8> */
[----:B------:R-:W-:Y:S01]  /*9310*/  F2FP.SATFINITE.E4M3.F32.PACK_AB_MERGE_C R54, R153, R54, R158 ;  /* 0x000000369936723e */ /* 0x000fe2000480709e */
[-C--:B------:R-:W-:Y:S01]  /*9320*/  FFMA.FTZ R50, R62, R56.reuse, -R151 ;  /* 0x000000383e327223 */ /* 0x080fe20000010897 */
[----:B------:R-:W-:Y:S01]  /*9330*/  FFMA.FTZ R56, R87, R56, R150 ;  /* 0x0000003857387223 */ /* 0x000fe20000010096 */
[-C--:B------:R-:W-:Y:S01]  /*9340*/  FFMA.FTZ R157, R63, R134.reuse, -R152 ;  /* 0x000000863f9d7223 */ /* 0x080fe20000010898 */
[----:B------:R-:W-:Y:S01]  /*9350*/  F2FP.F16.E4M3.UNPACK_B R62, R51 ;  /* 0x00000033ff3e723e */ /* 0x000fe200020006ff */
[----:B------:R-:W-:Y:S01]  /*9360*/  FFMA.FTZ R159, R84, R134, R135 ;  /* 0x00000086549f7223 */ /* 0x000fe20000010087 */
[----:B------:R-:W-:-:S02]  /*9370*/  F2FP.F16.E4M3.UNPACK_B R87, R55 ;  /* 0x00000037ff57723e */ /* 0x000fc400020006ff */
[----:B------:R-:W-:Y:S02]  /*9380*/  F2FP.F16.E4M3.UNPACK_B R152, R49 ;  /* 0x00000031ff98723e */ /* 0x000fe400020006ff */
[----:B------:R-:W-:Y:S01]  /*9390*/  F2FP.F16.E4M3.UNPACK_B R84, R55.H1 ;  /* 0x00000037ff54723e */ /* 0x000fe200030006ff */
[----:B------:R-:W-:Y:S01]  /*93a0*/  HADD2.F32 R55, -RZ, R62.H0_H0 ;  /* 0x2000003eff377230 */ /* 0x000fe20000004100 */
[----:B------:R-:W-:Y:S01]  /*93b0*/  F2FP.F16.E4M3.UNPACK_B R153, R49.H1 ;  /* 0x00000031ff99723e */ /* 0x000fe200030006ff */
[----:B------:R-:W-:Y:S01]  /*93c0*/  HADD2.F32 R134, -RZ, R87.H0_H0 ;  /* 0x20000057ff867230 */ /* 0x000fe20000004100 */
[----:B------:R-:W-:Y:S01]  /*93d0*/  F2FP.F16.E4M3.UNPACK_B R51, R51.H1 ;  /* 0x00000033ff33723e */ /* 0x000fe200030006ff */
[----:B------:R-:W-:Y:S01]  /*93e0*/  HADD2.F32 R154, -RZ, R152.H0_H0 ;  /* 0x20000098ff9a7230 */ /* 0x000fe20000004100 */
[----:B------:R-:W-:Y:S01]  /*93f0*/  F2FP.SATFINITE.E4M3.F32.PACK_AB_MERGE_C R57, R156, R155, R57 ;  /* 0x0000009b9c39723e */ /* 0x000fe20004807039 */
[----:B------:R-:W-:Y:S01]  /*9400*/  HADD2.F32 R155, -RZ, R153.H0_H0 ;  /* 0x20000099ff9b7230 */ /* 0x000fe20000004100 */
[-C--:B------:R-:W-:Y:S01]  /*9410*/  F2FP.F16.E4M3.UNPACK_B R49, R48.reuse ;  /* 0x00000030ff31723e */ /* 0x080fe200020006ff */
[----:B------:R-:W-:Y:S01]  /*9420*/  HADD2.F32 R63, -RZ, R51.H0_H0 ;  /* 0x20000033ff3f7230 */ /* 0x000fe20000004100 */
[----:B------:R-:W-:Y:S01]  /*9430*/  F2FP.F16.E4M3.UNPACK_B R135, R48.H1 ;  /* 0x00000030ff87723e */ /* 0x000fe200030006ff */
[----:B------:R-:W-:-:S02]  /*9440*/  HADD2.F32 R48, -RZ, R84.H0_H0 ;  /* 0x20000054ff307230 */ /* 0x000fc40000004100 */
[-C--:B------:R-:W-:Y:S01]  /*9450*/  FMUL.FTZ R156, R134, R154.reuse ;  /* 0x0000009a869c7220 */ /* 0x080fe20000410000 */
[----:B------:R-:W-:Y:S01]  /*9460*/  FMUL.FTZ R161, R55, R154 ;  /* 0x0000009a37a17220 */ /* 0x000fe20000410000 */
[----:B------:R-:W-:Y:S01]  /*9470*/  HADD2.F32 R84, -RZ, R84.H1_H1 ;  /* 0x30000054ff547230 */ /* 0x000fe20000004100 */
[----:B------:R-:W-:Y:S01]  /*9480*/  F2FP.SATFINITE.E4M3.F32.PACK_AB_MERGE_C R50, R157, R50, RZ ;  /* 0x000000329d32723e */ /* 0x000fe200048070ff */
[----:B------:R-:W-:Y:S02]  /*9490*/  HADD2.F32 R151, -RZ, R135.H0_H0 ;  /* 0x20000087ff977230 */ /* 0x000fe40000004100 */
[-C--:B------:R-:W-:Y:S01]  /*94a0*/  FMUL.FTZ R154, R48, R155.reuse ;  /* 0x0000009b309a7220 */ /* 0x080fe20000410000 */
[----:B------:R-:W-:Y:S01]  /*94b0*/  FMUL.FTZ R155, R63, R155 ;  /* 0x0000009b3f9b7220 */ /* 0x000fe20000410000 */
[----:B------:R-:W-:Y:S01]  /*94c0*/  HADD2.F32 R153, -RZ, R153.H1_H1 ;  /* 0x30000099ff997230 */ /* 0x000fe20000004100 */
[----:B------:R-:W-:Y:S01]  /*94d0*/  F2FP.SATFINITE.E4M3.F32.PACK_AB_MERGE_C R56, R159, R56, RZ ;  /* 0x000000389f38723e */ /* 0x000fe200048070ff */
[----:B------:R-:W-:-:S02]  /*94e0*/  HADD2.F32 R51, -RZ, R51.H1_H1 ;  /* 0x30000033ff337230 */ /* 0x000fc40000004100 */
[----:B------:R-:W-:Y:S01]  /*94f0*/  FFMA.FTZ R155, R48, R151, R155 ;  /* 0x00000097309b7223 */ /* 0x000fe2000001009b */
[----:B------:R-:W-:Y:S02]  /*9500*/  HADD2.F32 R150, -RZ, R49.H0_H0 ;  /* 0x20000031ff967230 */ /* 0x000fe40000004100 */
[-C--:B------:R-:W-:Y:S01]  /*9510*/  FMUL.FTZ R48, R84, R153.reuse ;  /* 0x0000009954307220 */ /* 0x080fe20000410000 */
[----:B------:R-:W-:Y:S02]  /*9520*/  HADD2.F32 R87, -RZ, R87.H1_H1 ;  /* 0x30000057ff577230 */ /* 0x000fe40000004100 */
[----:B------:R-:W-:Y:S01]  /*9530*/  FMUL.FTZ R153, R51, R153 ;  /* 0x0000009933997220 */ /* 0x000fe20000410000 */
[----:B------:R-:W-:Y:S02]  /*9540*/  HADD2.F32 R152, -RZ, R152.H1_H1 ;  /* 0x30000098ff987230 */ /* 0x000fe40000004100 */
[----:B------:R-:W-:Y:S01]  /*9550*/  FFMA.FTZ R156, R55, R150, -R156 ;  /* 0x00000096379c7223 */ /* 0x000fe2000001089c */
[----:B------:R-:W-:-:S02]  /*9560*/  HADD2.F32 R135, -RZ, R135.H1_H1 ;  /* 0x30000087ff877230 */ /* 0x000fc40000004100 */
[----:B------:R-:W-:Y:S01]  /*9570*/  FFMA.FTZ R154, R63, R151, -R154 ;  /* 0x000000973f9a7223 */ /* 0x000fe2000001089a */
[----:B------:R-:W-:Y:S02]  /*9580*/  HADD2.F32 R62, -RZ, R62.H1_H1 ;  /* 0x3000003eff3e7230 */ /* 0x000fe40000004100 */
[-C--:B------:R-:W-:Y:S01]  /*9590*/  FMUL.FTZ R55, R87, R152.reuse ;  /* 0x0000009857377220 */ /* 0x080fe20000410000 */
[----:B------:R-:W-:Y:S02]  /*95a0*/  HADD2.F32 R49, -RZ, R49.H1_H1 ;  /* 0x30000031ff317230 */ /* 0x000fe40000004100 */
[-C--:B------:R-:W-:Y:S01]  /*95b0*/  FFMA.FTZ R51, R51, R135.reuse, -R48 ;  /* 0x0000008733337223 */ /* 0x080fe20000010830 */
[----:B------:R-:W-:Y:S01]  /*95c0*/  FFMA.FTZ R84, R84, R135, R153 ;  /* 0x0000008754547223 */ /* 0x000fe20000010099 */
[----:B------:R-:W-:Y:S01]  /*95d0*/  FMUL.FTZ R152, R62, R152 ;  /* 0x000000983e987220 */ /* 0x000fe20000410000 */
[----:B------:R-:W-:Y:S01]  /*95e0*/  FFMA.FTZ R161, R134, R150, R161 ;  /* 0x0000009686a17223 */ /* 0x000fe200000100a1 */
[-C--:B------:R-:W-:Y:S01]  /*95f0*/  FFMA.FTZ R55, R62, R49.reuse, -R55 ;  /* 0x000000313e377223 */ /* 0x080fe20000010837 */
[----:B------:R-:W-:Y:S01]  /*9600*/  F2FP.SATFINITE.E4M3.F32.PACK_AB_MERGE_C R51, R51, R154, RZ ;  /* 0x0000009a3333723e */ /* 0x000fe200048070ff */
[----:B------:R-:W-:Y:S01]  /*9610*/  FFMA.FTZ R152, R87, R49, R152 ;  /* 0x0000003157987223 */ /* 0x000fe20000010098 */
[----:B------:R-:W-:Y:S01]  /*9620*/  F2FP.SATFINITE.E4M3.F32.PACK_AB_MERGE_C R84, R84, R155, RZ ;  /* 0x0000009b5454723e */ /* 0x000fe200048070ff */
[----:B------:R-:W-:Y:S01]  /*9630*/  IMAD.MOV.U32 R48, RZ, RZ, R59 ;  /* 0x000000ffff307224 */ /* 0x000fe200078e003b */
[----:B------:R-:W-:Y:S01]  /*9640*/  F2FP.SATFINITE.E4M3.F32.PACK_AB_MERGE_C R49, R53, R60, R50 ;  /* 0x0000003c3531723e */ /* 0x000fe20004807032 */
[----:B------:R-:W-:Y:S01]  /*9650*/  IMAD.MOV.U32 R50, RZ, RZ, R57 ;  /* 0x000000ffff327224 */ /* 0x000fe200078e0039 */
[----:B------:R-:W-:-:S02]  /*9660*/  F2FP.SATFINITE.E4M3.F32.PACK_AB_MERGE_C R51, R55, R156, R51 ;  /* 0x0000009c3733723e */ /* 0x000fc40004807033 */
[----:B------:R-:W-:Y:S01]  /*9670*/  F2FP.SATFINITE.E4M3.F32.PACK_AB_MERGE_C R53, R52, R61, R56 ;  /* 0x0000003d3435723e */ /* 0x000fe20004807038 */
[----:B------:R-:W-:Y:S01]  /*9680*/  IMAD.MOV.U32 R52, RZ, RZ, R58 ;  /* 0x000000ffff347224 */ /* 0x000fe200078e003a */
[----:B------:R-:W-:-:S07]  /*9690*/  F2FP.SATFINITE.E4M3.F32.PACK_AB_MERGE_C R55, R152, R161, R84 ;  /* 0x000000a19837723e */ /* 0x000fce0004807054 */
.L_x_7549:
[----:B------:R-:W-:Y:S05]  /*96a0*/  BSYNC B2 ;  /* 0x0000000000027941 */ /* 0x000fea0003800000 */
.L_x_7548:
        /* <DEDUP_REMOVED lines=11> */
.L_x_7547:
[----:B------:R-:W-:Y:S05]  /*9760*/  BSYNC B1 ;  /* 0x0000000000017941 */ /* 0x000fea0003800000 */
.L_x_7546:
        /* <DEDUP_REMOVED lines=13> */
[----:B------:R-:W-:Y:S01]  /*9840*/  IMAD.IADD R59, R57, 0x1, R59 ;  /* 0x00000001393b7824 */ /* 0x000fe200078e023b */
[----:B------:R-:W-:Y:S01]  /*9850*/  SHF.R.S32.HI R49, RZ, 0x1f, R48 ;  /* 0x0000001fff317819 */ /* 0x000fe20000011430 */
[----:B------:R-:W-:-:S03]  /*9860*/  IMAD.SHL.U32 R51, R51, 0x80, RZ ;  /* 0x0000008033337824 */ /* 0x000fc600078e00ff */
[----:B------:R-:W-:Y:S01]  /*9870*/  LEA.HI R48, R49, R48, RZ, 0x5 ;  /* 0x0000003031307211 */ /* 0x000fe200078f28ff */
[----:B------:R-:W-:Y:S01]  /*9880*/  IMAD R49, R17, 0x7000, R114 ;  /* 0x0000700011317824 */ /* 0x000fe200078e0272 */
[----:B------:R-:W-:Y:S02]  /*9890*/  LOP3.LUT R51, R51, 0x380, RZ, 0xc0, !PT ;  /* 0x0000038033337812 */ /* 0x000fe400078ec0ff */
[----:B------:R-:W-:Y:S01]  /*98a0*/  LEA.HI.SX32 R48, R48, R35, 0x1b ;  /* 0x0000002330307211 */ /* 0x000fe200078fdaff */
[----:B------:R-:W-:Y:S01]  /*98b0*/  IMAD.IADD R49, R16, 0x1, R49 ;  /* 0x0000000110317824 */ /* 0x000fe200078e0231 */
[----:B------:R-:W-:Y:S02]  /*98c0*/  IADD3.X R80, R38, R59, R37, P3, P4 ;  /* 0x0000003b26507210 */ /* 0x000fe40001fe8425 */
[----:B------:R-:W-:-:S04]  /*98d0*/  SHF.L.U32 R61, R48, 0x4, RZ ;  /* 0x00000004303d7819 */ /* 0x000fc800000006ff */
[----:B------:R-:W-:-:S04]  /*98e0*/  LOP3.LUT R48, R51, 0x70, R61, 0xf8, !PT ;  /* 0x0000007033307812 */ /* 0x000fc800078ef83d */
        /* <DEDUP_REMOVED lines=9> */
[--C-:B------:R-:W-:Y:S01]  /*9980*/  SHF.R.U32.HI R150, RZ, 0x18, R65.reuse ;  /* 0x00000018ff967819 */ /* 0x100fe20000011641 */
[----:B------:R-:W-:Y:S01]  /*9990*/  IMAD.MOV.U32 R62, RZ, RZ, R50 ;  /* 0x000000ffff3e7224 */ /* 0x000fe200078e0032 */
[----:B------:R-:W-:Y:S02]  /*99a0*/  LOP3.LUT R63, R65, 0xff, RZ, 0xc0, !PT ;  /* 0x000000ff413f7812 */ /* 0x000fe400078ec0ff */
[----:B------:R-:W-:Y:S01]  /*99b0*/  SHF.R.U32.HI R134, RZ, 0x10, R65 ;  /* 0x00000010ff867819 */ /* 0x000fe20000011641 */
[----:B------:R-:W-:Y:S01]  /*99c0*/  IMAD.MOV.U32 R65, RZ, RZ, R48 ;  /* 0x000000ffff417224 */ /* 0x000fe200078e0030 */
[--C-:B------:R-:W-:Y:S01]  /*99d0*/  SHF.R.U32.HI R85, RZ, 0x18, R69.reuse ;  /* 0x00000018ff557819 */ /* 0x100fe20000011645 */
[----:B------:R-:W-:Y:S01]  /*99e0*/  IMAD.SHL.U32 R48, R135, 0x100, RZ ;  /* 0x0000010087307824 */ /* 0x000fe200078e00ff */
[----:B------:R-:W-:Y:S01]  /*99f0*/  LOP3.LUT R66, R69, 0xff, RZ, 0xc0, !PT ;  /* 0x000000ff45427812 */ /* 0x000fe200078ec0ff */
[----:B------:R-:W-:Y:S01]  /*9a00*/  IMAD.U32 R49, R134, 0x10000, RZ ;  /* 0x0001000086317824 */ /* 0x000fe200078e00ff */
[----:B------:R-:W-:-:S02]  /*9a10*/  SHF.R.U32.HI R82, RZ, 0x8, R69 ;  /* 0x00000008ff527819 */ /* 0x000fc40000011645 */
[----:B------:R-:W-:Y:S02]  /*9a20*/  SHF.R.U32.HI R81, RZ, 0x10, R69 ;  /* 0x00000010ff517819 */ /* 0x000fe40000011645 */
[--C-:B------:R-:W-:Y:S02]  /*9a30*/  SHF.R.U32.HI R69, RZ, 0x18, R71.reuse ;  /* 0x00000018ff457819 */ /* 0x100fe40000011647 */
[----:B------:R-:W-:Y:S01]  /*9a40*/  LOP3.LUT R68, R71, 0xff, RZ, 0xc0, !PT ;  /* 0x000000ff47447812 */ /* 0x000fe200078ec0ff */
[----:B------:R-:W-:Y:S01]  /*9a50*/  IMAD.U32 R81, R81, 0x10000, RZ ;  /* 0x0001000051517824 */ /* 0x000fe200078e00ff */
[----:B------:R-:W-:Y:S02]  /*9a60*/  SHF.R.U32.HI R70, RZ, 0x8, R71 ;  /* 0x00000008ff467819 */ /* 0x000fe40000011647 */
[----:B------:R-:W-:Y:S02]  /*9a70*/  PRMT R63, R150, 0x654, R63 ;  /* 0x00000654963f7816 */ /* 0x000fe4000000003f */
[----:B------:R-:W-:-:S02]  /*9a80*/  SHF.R.U32.HI R87, RZ, 0x18, R67 ;  /* 0x00000018ff577819 */ /* 0x000fc40000011643 */
[----:B------:R-:W-:Y:S02]  /*9a90*/  LOP3.LUT R64, R67, 0xff, RZ, 0xc0, !PT ;  /* 0x000000ff43407812 */ /* 0x000fe400078ec0ff */
[----:B------:R-:W-:Y:S02]  /*9aa0*/  SHF.R.U32.HI R86, RZ, 0x8, R67 ;  /* 0x00000008ff567819 */ /* 0x000fe40000011643 */
[----:B------:R-:W-:Y:S01]  /*9ab0*/  SHF.R.U32.HI R83, RZ, 0x10, R71 ;  /* 0x00000010ff537819 */ /* 0x000fe20000011647 */
[----:B------:R-:W-:Y:S01]  /*9ac0*/  IMAD.SHL.U32 R71, R70, 0x100, RZ ;  /* 0x0000010046477824 */ /* 0x000fe200078e00ff */
[----:B------:R-:W-:Y:S01]  /*9ad0*/  PRMT R68, R69, 0x654, R68 ;  /* 0x0000065445447816 */ /* 0x000fe20000000044 */
[----:B------:R-:W-:Y:S01]  /*9ae0*/  IMAD.SHL.U32 R69, R82, 0x100, RZ ;  /* 0x0000010052457824 */ /* 0x000fe200078e00ff */
[----:B------:R-:W-:Y:S01]  /*9af0*/  SHF.R.U32.HI R84, RZ, 0x10, R67 ;  /* 0x00000010ff547819 */ /* 0x000fe20000011643 */
[----:B--2---:R-:W-:Y:S01]  /*9b00*/  IMAD.MOV.U32 R67, RZ, RZ, R52 ;  /* 0x000000ffff437224 */ /* 0x004fe200078e0034 */
[----:B------:R-:W-:Y:S01]  /*9b10*/  LOP3.LUT R48, R63, 0xff00, R48, 0xf8, !PT ;  /* 0x0000ff003f307812 */ /* 0x000fe200078ef830 */
[----:B------:R-:W-:Y:S01]  /*9b20*/  IMAD.U32 R83, R83, 0x10000, RZ ;  /* 0x0001000053537824 */ /* 0x000fe200078e00ff */
[----:B------:R-:W-:-:S02]  /*9b30*/  PRMT R66, R85, 0x654, R66 ;  /* 0x0000065455427816 */ /* 0x000fc40000000042 */
[----:B------:R-:W-:Y:S02]  /*9b40*/  PRMT R64, R87, 0x654, R64 ;  /* 0x0000065457407816 */ /* 0x000fe40000000040 */
[----:B------:R-:W-:Y:S02]  /*9b50*/  SHF.L.U32 R63, R86, 0x8, RZ ;  /* 0x00000008563f7819 */ /* 0x000fe400000006ff */
        /* <DEDUP_REMOVED lines=8> */
[----:B------:R-:W-:Y:S01]  /*9be0*/  LOP3.LUT R49, R63, 0xff0000, R48, 0xf8, !PT ;  /* 0x00ff00003f317812 */ /* 0x000fe200078ef830 */
[----:B------:R-:W-:Y:S01]  /*9bf0*/  HADD2.F32 R48, -RZ, R71.H0_H0 ;  /* 0x20000047ff307230 */ /* 0x000fe20000004100 */
[----:B------:R-:W-:Y:S01]  /*9c00*/  F2FP.F16.E4M3.UNPACK_B R69, R147.H1 ;  /* 0x00000093ff45723e */ /* 0x000fe200030006ff */
[----:B------:R-:W-:Y:S01]  /*9c10*/  HADD2.F32 R64, -RZ, R68.H0_H0 ;  /* 0x20000044ff407230 */ /* 0x000fe20000004100 */
[----:B------:R-:W-:Y:S01]  /*9c20*/  LOP3.LUT R52, R52, 0xff0000, R81, 0xf8, !PT ;  /* 0x00ff000034347812 */ /* 0x000fe200078ef851 */
[----:B------:R-:W-:Y:S01]  /*9c30*/  HADD2.F32 R63, -RZ, R66.H0_H0 ;  /* 0x20000042ff3f7230 */ /* 0x000fe20000004100 */
[----:B------:R-:W-:Y:S01]  /*9c40*/  F2FP.F16.E4M3.UNPACK_B R149, R149 ;  /* 0x00000095ff95723e */ /* 0x000fe200020006ff */
[----:B------:R-:W-:-:S02]  /*9c50*/  HADD2.F32 R70, -RZ, R69.H0_H0 ;  /* 0x20000045ff467230 */ /* 0x000fc40000004100 */
[CC--:B------:R-:W-:Y:S01]  /*9c60*/  FMUL.FTZ R84, R64.reuse, R48.reuse ;  /* 0x0000003040547220 */ /* 0x0c0fe20000410000 */
[----:B------:R-:W-:Y:S02]  /*9c70*/  HADD2.F32 R81, -RZ, R69.H1_H1 ;  /* 0x30000045ff517230 */ /* 0x000fe40000004100 */
[C---:B------:R-:W-:Y:S01]  /*9c80*/  FMUL.FTZ R85, R63.reuse, R48 ;  /* 0x000000303f557220 */ /* 0x040fe20000410000 */
[----:B------:R-:W-:Y:S02]  /*9c90*/  HADD2.F32 R66, -RZ, R66.H1_H1 ;  /* 0x30000042ff427230 */ /* 0x000fe40000004100 */
[-C--:B------:R-:W-:Y:S01]  /*9ca0*/  FFMA.FTZ R63, R63, R70.reuse, -R84 ;  /* 0x000000463f3f7223 */ /* 0x080fe20000010854 */
[----:B------:R-:W-:Y:S01]  /*9cb0*/  F2FP.F16.E4M3.UNPACK_B R69, R65 ;  /* 0x00000041ff45723e */ /* 0x000fe200020006ff */
[----:B------:R-:W-:Y:S01]  /*9cc0*/  FFMA.FTZ R64, R64, R70, R85 ;  /* 0x0000004640407223 */ /* 0x000fe20000010055 */
[----:B------:R-:W-:Y:S01]  /*9cd0*/  HADD2.F32 R70, -RZ, R71.H1_H1 ;  /* 0x30000047ff467230 */ /* 0x000fe20000004100 */
[----:B------:R-:W-:Y:S01]  /*9ce0*/  LOP3.LUT R48, R82, 0xff0000, R83, 0xf8, !PT ;  /* 0x00ff000052307812 */ /* 0x000fe200078ef853 */
        /* <DEDUP_REMOVED lines=42> */
[-C--:B------:R-:W-:Y:S01]  /*9f90*/  FMUL.FTZ R134, R81, R84.reuse ;  /* 0x0000005451867220 */ /* 0x080fe20000410000 */
[----:B------:R-:W-:Y:S01]  /*9fa0*/  FFMA.FTZ R82, R82, R71, R85 ;  /* 0x0000004752527223 */ /* 0x000fe20000010055 */
[C---:B------:R-:W-:Y:S01]  /*9fb0*/  FMUL.FTZ R84, R69.reuse, R84 ;  /* 0x0000005445547220 */ /* 0x040fe20000410000 */
[----:B------:R-:W-:Y:S02]  /*9fc0*/  HADD2.F32 R71, -RZ, R146.H0_H0 ;  /* 0x20000092ff477230 */ /* 0x000fe40000004100 */
[----:B------:R-:W-:Y:S01]  /*9fd0*/  FFMA.FTZ R134, R69, R70, -R134 ;  /* 0x0000004645867223 */ /* 0x000fe20000010886 */
[----:B------:R-:W-:Y:S01]  /*9fe0*/  F2FP.F16.E4M3.UNPACK_B R69, R54 ;  /* 0x00000036ff45723e */ /* 0x000fe200020006ff */
[----:B------:R-:W-:Y:S01]  /*9ff0*/  FFMA.FTZ R147, R81, R70, R84 ;  /* 0x0000004651937223 */ /* 0x000fe20000010054 */
[--C-:B------:R-:W-:Y:S01]  /*a000*/  HADD2.F32 R81, -RZ, R148.reuse.H0_H0 ;  /* 0x20000094ff517230 */ /* 0x100fe20000004100 */
[----:B------:R-:W-:Y:S01]  /*a010*/  F2FP.SATFINITE.E4M3.F32.PACK_AB_MERGE_C R65, R65, R64, RZ ;  /* 0x000000404141723e */ /* 0x000fe200048070ff */
[----:B------:R-:W-:Y:S01]  /*a020*/  HADD2.F32 R148, -RZ, R148.H1_H1 ;  /* 0x30000094ff947230 */ /* 0x000fe20000004100 */
[----:B------:R-:W-:Y:S01]  /*a030*/  F2FP.F16.E4M3.UNPACK_B R66, R60 ;  /* 0x0000003cff42723e */ /* 0x000fe200020006ff */
[--C-:B------:R-:W-:Y:S01]  /*a040*/  HADD2.F32 R70, -RZ, R69.reuse.H0_H0 ;  /* 0x20000045ff467230 */ /* 0x100fe20000004100 */
[----:B------:R-:W-:Y:S01]  /*a050*/  F2FP.SATFINITE.E4M3.F32.PACK_AB_MERGE_C R64, R86, R67, R63 ;  /* 0x000000435640723e */ /* 0x000fe2000480703f */
[----:B------:R-:W-:Y:S01]  /*a060*/  HADD2.F32 R54, -RZ, R62.H0_H0 ;  /* 0x2000003eff367230 */ /* 0x000fe20000004100 */
[----:B------:R-:W-:Y:S01]  /*a070*/  F2FP.SATFINITE.E4M3.F32.PACK_AB_MERGE_C R63, R87, R68, R65 ;  /* 0x00000044573f723e */ /* 0x000fe20004807041 */
[----:B------:R-:W-:-:S02]  /*a080*/  HADD2.F32 R69, -RZ, R69.H1_H1 ;  /* 0x30000045ff457230 */ /* 0x000fc40000004100 */
[-C--:B------:R-:W-:Y:S01]  /*a090*/  FMUL.FTZ R83, R70, R81.reuse ;  /* 0x0000005146537220 */ /* 0x080fe20000410000 */
[----:B------:R-:W-:Y:S02]  /*a0a0*/  HADD2.F32 R62, -RZ, R62.H1_H1 ;  /* 0x3000003eff3e7230 */ /* 0x000fe40000004100 */
[C---:B------:R-:W-:Y:S01]  /*a0b0*/  FMUL.FTZ R81, R54.reuse, R81 ;  /* 0x0000005136517220 */ /* 0x040fe20000410000 */
[----:B------:R-:W-:Y:S02]  /*a0c0*/  HADD2.F32 R146, -RZ, R146.H1_H1 ;  /* 0x30000092ff927230 */ /* 0x000fe40000004100 */
[CC--:B------:R-:W-:Y:S01]  /*a0d0*/  FMUL.FTZ R85, R69.reuse, R148.reuse ;  /* 0x0000009445557220 */ /* 0x0c0fe20000410000 */
[-C--:B------:R-:W-:Y:S01]  /*a0e0*/  FFMA.FTZ R83, R54, R71.reuse, -R83 ;  /* 0x0000004736537223 */ /* 0x080fe20000010853 */
[----:B------:R-:W-:Y:S01]  /*a0f0*/  FMUL.FTZ R148, R62, R148 ;  /* 0x000000943e947220 */ /* 0x000fe20000410000 */
[----:B------:R-:W-:Y:S01]  /*a100*/  FFMA.FTZ R54, R70, R71, R81 ;  /* 0x0000004746367223 */ /* 0x000fe20000010051 */
[----:B------:R-:W-:Y:S01]  /*a110*/  FFMA.FTZ R62, R62, R146, -R85 ;  /* 0x000000923e3e7223 */ /* 0x000fe20000010855 */
[----:B------:R-:W-:Y:S01]  /*a120*/  F2FP.F16.E4M3.UNPACK_B R81, R52 ;  /* 0x00000034ff51723e */ /* 0x000fe200020006ff */
[----:B------:R-:W-:Y:S01]  /*a130*/  FFMA.FTZ R85, R69, R146, R148 ;  /* 0x0000009245557223 */ /* 0x000fe20000010094 */
[----:B------:R-:W-:Y:S01]  /*a140*/  F2FP.F16.E4M3.UNPACK_B R69, R53 ;  /* 0x00000035ff45723e */ /* 0x000fe200020006ff */
[----:B------:R-:W-:Y:S01]  /*a150*/  HADD2.F32 R65, -RZ, R66.H0_H0 ;  /* 0x20000042ff417230 */ /* 0x000fe20000004100 */
[----:B------:R-:W-:Y:S01]  /*a160*/  F2FP.SATFINITE.E4M3.F32.PACK_AB_MERGE_C R82, R147, R82, RZ ;  /* 0x000000529352723e */ /* 0x000fe200048070ff */
[----:B------:R-:W-:Y:S01]  /*a170*/  HADD2.F32 R68, -RZ, R81.H0_H0 ;  /* 0x20000051ff447230 */ /* 0x000fe20000004100 */
[----:B------:R-:W-:Y:S01]  /*a180*/  F2FP.F16.E4M3.UNPACK_B R71, R50 ;  /* 0x00000032ff47723e */ /* 0x000fe200020006ff */
[--C-:B------:R-:W-:Y:S01]  /*a190*/  HADD2.F32 R67, -RZ, R69.reuse.H0_H0 ;  /* 0x20000045ff437230 */ /* 0x100fe20000004100 */
[----:B------:R-:W-:Y:S01]  /*a1a0*/  F2FP.SATFINITE.E4M3.F32.PACK_AB_MERGE_C R134, R134, R135, RZ ;  /* 0x000000878686723e */ /* 0x000fe200048070ff */
[----:B------:R-:W-:-:S02]  /*a1b0*/  HADD2.F32 R70, -RZ, R69.H1_H1 ;  /* 0x30000045ff467230 */ /* 0x000fc40000004100 */
[----:B------:R-:W-:Y:S01]  /*a1c0*/  FMUL.FTZ R86, R65, R68 ;  /* 0x0000004441567220 */ /* 0x000fe20000410000 */
[----:B------:R-:W-:Y:S01]  /*a1d0*/  F2FP.SATFINITE.E4M3.F32.PACK_AB_MERGE_C R54, R85, R54, R82 ;  /* 0x000000365536723e */ /* 0x000fe20004807052 */
[----:B------:R-:W-:Y:S01]  /*a1e0*/  FMUL.FTZ R84, R67, R68 ;  /* 0x0000004443547220 */ /* 0x000fe20000410000 */
[----:B------:R-:W-:Y:S01]  /*a1f0*/  HADD2.F32 R81, -RZ, R81.H1_H1 ;  /* 0x30000051ff517230 */ /* 0x000fe20000004100 */
[----:B------:R-:W-:Y:S01]  /*a200*/  F2FP.SATFINITE.E4M3.F32.PACK_AB_MERGE_C R62, R62, R83, R134 ;  /* 0x000000533e3e723e */ /* 0x000fe20004807086 */
[----:B------:R-:W-:Y:S01]  /*a210*/  HADD2.F32 R68, -RZ, R66.H1_H1 ;  /* 0x30000042ff447230 */ /* 0x000fe20000004100 */
[----:B------:R-:W-:Y:S01]  /*a220*/  F2FP.F16.E4M3.UNPACK_B R69, R53.H1 ;  /* 0x00000035ff45723e */ /* 0x000fe200030006ff */
[--C-:B------:R-:W-:Y:S02]  /*a230*/  HADD2.F32 R82, -RZ, R71.reuse.H0_H0 ;  /* 0x20000047ff527230 */ /* 0x100fe40000004100 */
[----:B------:R-:W-:Y:S01]  /*a240*/  FMUL.FTZ R83, R70, R81 ;  /* 0x0000005146537220 */ /* 0x000fe20000410000 */
[----:B------:R-:W-:-:S02]  /*a250*/  HADD2.F32 R71, -RZ, R71.H1_H1 ;  /* 0x30000047ff477230 */ /* 0x000fc40000004100 */
[C---:B------:R-:W-:Y:S01]  /*a260*/  FMUL.FTZ R85, R68.reuse, R81 ;  /* 0x0000005144557220 */ /* 0x040fe20000410000 */
[----:B------:R-:W-:Y:S01]  /*a270*/  F2FP.F16.E4M3.UNPACK_B R81, R52.H1 ;  /* 0x00000034ff51723e */ /* 0x000fe200030006ff */
[----:B------:R-:W-:Y:S01]  /*a280*/  FFMA.FTZ R66, R67, R82, R86 ;  /* 0x0000005243427223 */ /* 0x000fe20000010056 */
[----:B------:R-:W-:Y:S01]  /*a290*/  F2FP.F16.E4M3.UNPACK_B R67, R60.H1 ;  /* 0x0000003cff43723e */ /* 0x000fe200030006ff */
[-C--:B------:R-:W-:Y:S01]  /*a2a0*/  FFMA.FTZ R60, R68, R71.reuse, -R83 ;  /* 0x00000047443c7223 */ /* 0x080fe20000010853 */
[----:B------:R-:W-:Y:S01]  /*a2b0*/  FFMA.FTZ R65, R65, R82, -R84 ;  /* 0x0000005241417223 */ /* 0x000fe20000010854 */
[----:B------:R-:W-:Y:S01]  /*a2c0*/  HADD2.F32 R68, -RZ, R69.H0_H0 ;  /* 0x20000045ff447230 */ /* 0x000fe20000004100 */
[----:B------:R-:W-:Y:S01]  /*a2d0*/  F2FP.F16.E4M3.UNPACK_B R50, R50.H1 ;  /* 0x00000032ff32723e */ /* 0x000fe200030006ff */
[----:B------:R-:W-:Y:S02]  /*a2e0*/  HADD2.F32 R83, -RZ, R81.H0_H0 ;  /* 0x20000051ff537230 */ /* 0x000fe40000004100 */
[----:B------:R-:W-:Y:S01]  /*a2f0*/  FFMA.FTZ R53, R70, R71, R85 ;  /* 0x0000004746357223 */ /* 0x000fe20000010055 */
        /* <DEDUP_REMOVED lines=15> */
[-C--:B------:R-:W-:Y:S01]  /*a3f0*/  F2FP.F16.E4M3.UNPACK_B R83, R48.reuse.H1 ;  /* 0x00000030ff53723e */ /* 0x080fe200030006ff */
[----:B------:R-:W-:Y:S01]  /*a400*/  FFMA.FTZ R86, R52, R71, -R81 ;  /* 0x0000004734567223 */ /* 0x000fe20000010851 */
[----:B------:R-:W-:Y:S01]  /*a410*/  F2FP.F16.E4M3.UNPACK_B R51, R51.H1 ;  /* 0x00000033ff33723e */ /* 0x000fe200030006ff */
[----:B------:R-:W-:Y:S01]  /*a420*/  HADD2.F32 R52, -RZ, R50.H0_H0 ;  /* 0x20000032ff347230 */ /* 0x000fe20000004100 */
[----:B------:R-:W-:Y:S01]  /*a430*/  F2FP.F16.E4M3.UNPACK_B R82, R48 ;  /* 0x00000030ff52723e */ /* 0x000fe200020006ff */
[--C-:B------:R-:W-:Y:S01]  /*a440*/  HADD2.F32 R48, -RZ, R68.reuse.H0_H0 ;  /* 0x20000044ff307230 */ /* 0x100fe20000004100 */
[----:B------:R-:W-:Y:S01]  /*a450*/  F2FP.F16.E4M3.UNPACK_B R70, R49 ;  /* 0x00000031ff46723e */ /* 0x000fe200020006ff */
[----:B------:R-:W-:Y:S01]  /*a460*/  HADD2.F32 R85, -RZ, R83.H0_H0 ;  /* 0x20000053ff557230 */ /* 0x000fe20000004100 */
[----:B------:R-:W-:Y:S01]  /*a470*/  F2FP.F16.E4M3.UNPACK_B R67, R55 ;  /* 0x00000037ff43723e */ /* 0x000fe200020006ff */
[----:B------:R-:W-:Y:S01]  /*a480*/  HADD2.F32 R55, -RZ, R51.H0_H0 ;  /* 0x20000033ff377230 */ /* 0x000fe20000004100 */
[----:B------:R-:W-:Y:S01]  /*a490*/  F2FP.F16.E4M3.UNPACK_B R49, R49.H1 ;  /* 0x00000031ff31723e */ /* 0x000fe200030006ff */
[----:B------:R-:W-:-:S02]  /*a4a0*/  HADD2.F32 R68, -RZ, R68.H1_H1 ;  /* 0x30000044ff447230 */ /* 0x000fc40000004100 */
[-C--:B------:R-:W-:Y:S01]  /*a4b0*/  FMUL.FTZ R146, R48, R85.reuse ;  /* 0x0000005530927220 */ /* 0x080fe20000410000 */
[----:B------:R-:W-:Y:S02]  /*a4c0*/  HADD2.F32 R83, -RZ, R83.H1_H1 ;  /* 0x30000053ff537230 */ /* 0x000fe40000004100 */
[----:B------:R-:W-:Y:S01]  /*a4d0*/  FMUL.FTZ R85, R55, R85 ;  /* 0x0000005537557220 */ /* 0x000fe20000410000 */
[----:B------:R-:W-:Y:S01]  /*a4e0*/  HADD2.F32 R81, -RZ, R49.H0_H0 ;  /* 0x20000031ff517230 */ /* 0x000fe20000004100 */
[----:B------:R-:W-:Y:S01]  /*a4f0*/  F2FP.SATFINITE.E4M3.F32.PACK_AB_MERGE_C R86, R135, R86, RZ ;  /* 0x000000568756723e */ /* 0x000fe200048070ff */
[----:B------:R-:W-:Y:S01]  /*a500*/  HADD2.F32 R51, -RZ, R51.H1_H1 ;  /* 0x30000033ff337230 */ /* 0x000fe20000004100 */
[----:B------:R-:W-:Y:S01]  /*a510*/  F2FP.SATFINITE.E4M3.F32.PACK_AB_MERGE_C R87, R134, R87, RZ ;  /* 0x000000578657723e */ /* 0x000fe200048070ff */
[----:B------:R-:W-:Y:S02]  /*a520*/  HADD2.F32 R69, -RZ, R67.H0_H0 ;  /* 0x20000043ff457230 */ /* 0x000fe40000004100 */
[----:B------:R-:W-:Y:S01]  /*a530*/  FFMA.FTZ R85, R48, R81, R85 ;  /* 0x0000005130557223 */ /* 0x000fe20000010055 */
[----:B------:R-:W-:-:S02]  /*a540*/  HADD2.F32 R84, -RZ, R82.H0_H0 ;  /* 0x20000052ff547230 */ /* 0x000fc40000004100 */
[-C--:B------:R-:W-:Y:S01]  /*a550*/  FMUL.FTZ R48, R68, R83.reuse ;  /* 0x0000005344307220 */ /* 0x080fe20000410000 */
[----:B------:R-:W-:Y:S02]  /*a560*/  HADD2.F32 R67, -RZ, R67.H1_H1 ;  /* 0x30000043ff437230 */ /* 0x000fe40000004100 */
[----:B------:R-:W-:Y:S01]  /*a570*/  FMUL.FTZ R83, R51, R83 ;  /* 0x0000005333537220 */ /* 0x000fe20000410000 */
[----:B------:R-:W-:Y:S02]  /*a580*/  HADD2.F32 R82, -RZ, R82.H1_H1 ;  /* 0x30000052ff527230 */ /* 0x000fe40000004100 */
[----:B------:R-:W-:Y:S01]  /*a590*/  FFMA.FTZ R146, R55, R81, -R146 ;  /* 0x0000005137927223 */ /* 0x000fe20000010892 */
[----:B------:R-:W-:Y:S02]  /*a5a0*/  HADD2.F32 R49, -RZ, R49.H1_H1 ;  /* 0x30000031ff317230 */ /* 0x000fe40000004100 */
[----:B------:R-:W-:Y:S01]  /*a5b0*/  FMUL.FTZ R147, R69, R84 ;  /* 0x0000005445937220 */ /* 0x000fe20000410000 */
[----:B------:R-:W-:-:S02]  /*a5c0*/  HADD2.F32 R50, -RZ, R50.H1_H1 ;  /* 0x30000032ff327230 */ /* 0x000fc40000004100 */
[----:B------:R-:W-:Y:S01]  /*a5d0*/  FMUL.FTZ R55, R67, R82 ;  /* 0x0000005243377220 */ /* 0x000fe20000410000 */
[--C-:B------:R-:W-:Y:S02]  /*a5e0*/  HADD2.F32 R71, -RZ, R70.reuse.H0_H0 ;  /* 0x20000046ff477230 */ /* 0x100fe40000004100 */
[-C--:B------:R-:W-:Y:S01]  /*a5f0*/  FFMA.FTZ R51, R51, R49.reuse, -R48 ;  /* 0x0000003133337223 */ /* 0x080fe20000010830 */
[----:B------:R-:W-:Y:S02]  /*a600*/  HADD2.F32 R70, -RZ, R70.H1_H1 ;  /* 0x30000046ff467230 */ /* 0x000fe40000004100 */
[----:B------:R-:W-:Y:S01]  /*a610*/  FMUL.FTZ R84, R52, R84 ;  /* 0x0000005434547220 */ /* 0x000fe20000410000 */
[----:B------:R-:W-:Y:S01]  /*a620*/  FMUL.FTZ R82, R50, R82 ;  /* 0x0000005232527220 */ /* 0x000fe20000410000 */
[----:B------:R-:W-:Y:S01]  /*a630*/  FFMA.FTZ R68, R68, R49, R83 ;  /* 0x0000003144447223 */ /* 0x000fe20000010053 */
[-C--:B------:R-:W-:Y:S01]  /*a640*/  FFMA.FTZ R147, R52, R71.reuse, -R147 ;  /* 0x0000004734937223 */ /* 0x080fe20000010893 */
[-C--:B------:R-:W-:Y:S01]  /*a650*/  FFMA.FTZ R50, R50, R70.reuse, -R55 ;  /* 0x0000004632327223 */ /* 0x080fe20000010837 */
[----:B------:R-:W-:Y:S01]  /*a660*/  FFMA.FTZ R84, R69, R71, R84 ;  /* 0x0000004745547223 */ /* 0x000fe20000010054 */
[----:B------:R-:W-:Y:S01]  /*a670*/  FFMA.FTZ R67, R67, R70, R82 ;  /* 0x0000004643437223 */ /* 0x000fe20000010052 */
[----:B------:R-:W-:Y:S01]  /*a680*/  F2FP.SATFINITE.E4M3.F32.PACK_AB_MERGE_C R51, R51, R146, RZ ;  /* 0x000000923333723e */ /* 0x000fe200048070ff */
[----:B------:R-:W-:Y:S01]  /*a690*/  IMAD.MOV.U32 R48, RZ, RZ, R64 ;  /* 0x000000ffff307224 */ /* 0x000fe200078e0040 */
[----:B------:R-:W-:Y:S01]  /*a6a0*/  F2FP.SATFINITE.E4M3.F32.PACK_AB_MERGE_C R68, R68, R85, RZ ;  /* 0x000000554444723e */ /* 0x000fe200048070ff */
[----:B------:R-:W-:Y:S01]  /*a6b0*/  IMAD.MOV.U32 R52, RZ, RZ, R63 ;  /* 0x000000ffff347224 */ /* 0x000fe200078e003f */
[----:B------:R-:W-:-:S02]  /*a6c0*/  F2FP.SATFINITE.E4M3.F32.PACK_AB_MERGE_C R51, R50, R147, R51 ;  /* 0x000000933233723e */ /* 0x000fc40004807033 */
[----:B------:R-:W-:Y:S02]  /*a6d0*/  F2FP.SATFINITE.E4M3.F32.PACK_AB_MERGE_C R49, R60, R65, R86 ;  /* 0x000000413c31723e */ /* 0x000fe40004807056 */
[----:B------:R-:W-:Y:S02]  /*a6e0*/  F2FP.SATFINITE.E4M3.F32.PACK_AB_MERGE_C R53, R53, R66, R87 ;  /* 0x000000423535723e */ /* 0x000fe40004807057 */
[----:B------:R-:W-:Y:S02]  /*a6f0*/  F2FP.SATFINITE.E4M3.F32.PACK_AB_MERGE_C R55, R67, R84, R68 ;  /* 0x000000544337723e */ /* 0x000fe40004807044 */
[----:B------:R-:W-:-:S07]  /*a700*/  MOV R50, R62 ;  /* 0x0000003e00327202 */ /* 0x000fce0000000f00 */
.L_x_7553:
[----:B------:R-:W-:Y:S05]  /*a710*/  BSYNC B2 ;  /* 0x0000000000027941 */ /* 0x000fea0003800000 */
.L_x_7552:
        /* <DEDUP_REMOVED lines=11> */
.L_x_7551:
[----:B------:R-:W-:Y:S05]  /*a7d0*/  BSYNC B1 ;  /* 0x0000000000017941 */ /* 0x000fea0003800000 */
.L_x_7550:
        /* <DEDUP_REMOVED lines=8> */
[----:B------:R-:W-:Y:S01]  /*a860*/  IMAD.IADD R61, R127, 0x1, R61 ;  /* 0x000000017f3d7824 */ /* 0x000fe200078e023d */
[----:B------:R-:W-:Y:S01]  /*a870*/  IADD3 R59, P3, P4, R44, R126, R36 ;  /* 0x0000007e2c3b7210 */ /* 0x000fe20007c7e024 */
[----:B------:R-:W-:Y:S01]  /*a880*/  VIADD R49, R228, 0xc0 ;  /* 0x000000c0e4317836 */ /* 0x000fe20000000000 */
[----:B------:R-:W-:Y:S01]  /*a890*/  ISETP.NE.AND P6, PT, R0, RZ, PT ;  /* 0x000000ff0000720c */ /* 0x000fe20003fc5270 */
[----:B------:R-:W-:Y:S01]  /*a8a0*/  BSSY B1, `(.L_x_7554) ;  /* 0x00000ef000017945 */ /* 0x000fe20003800000 */
[----:B------:R-:W-:Y:S01]  /*a8b0*/  IADD3.X R48, R38, R61, R37, P3, P4 ;  /* 0x0000003d26307210 */ /* 0x000fe20001fe8425 */
[----:B------:R-:W-:Y:S01]  /*a8c0*/  IMAD.SHL.U32 R49, R49, 0x80, RZ ;  /* 0x0000008031317824 */ /* 0x000fe200078e00ff */
[----:B------:R-:W-:-:S04]  /*a8d0*/  SEL R145, R120, R145, !P6 ;  /* 0x0000009178917207 */ /* 0x000fc80007000000 */
[----:B------:R-:W-:Y:S02]  /*a8e0*/  LOP3.LUT R49, R49, 0x380, RZ, 0xc0, !PT ;  /* 0x0000038031317812 */ /* 0x000fe400078ec0ff */
[----:B-1----:R-:W-:-:S05]  /*a8f0*/  IADD3 R58, P3, R59, R56, RZ ;  /* 0x000000383b3a7210 */ /* 0x002fca0007f7e0ff */
[----:B------:R-:W-:Y:S01]  /*a900*/  IMAD.X R59, R48, 0x1, R57, P3 ;  /* 0x00000001303b7824 */ /* 0x000fe200018e0639 */
[----:B------:R-:W-:-:S04]  /*a910*/  SHF.R.S32.HI R48, RZ, 0x1f, R145 ;  /* 0x0000001fff307819 */ /* 0x000fc80000011491 */
[----:B------:R-:W-:-:S04]  /*a920*/  LEA.HI R48, R48, R145, RZ, 0x5 ;  /* 0x0000009130307211 */ /* 0x000fc800078f28ff */
[----:B------:R-:W-:-:S05]  /*a930*/  LEA.HI.SX32 R48, R48, R35, 0x1b ;  /* 0x0000002330307211 */ /* 0x000fca00078fdaff */
[----:B------:R-:W-:-:S05]  /*a940*/  IMAD.SHL.U32 R63, R48, 0x10, RZ ;  /* 0x00000010303f7824 */ /* 0x000fca00078e00ff */
[----:B------:R-:W-:-:S04]  /*a950*/  LOP3.LUT R49, R49, 0x70, R63, 0xf8, !PT ;  /* 0x0000007031317812 */ /* 0x000fc800078ef83f */
[----:B------:R-:W-:-:S05]  /*a960*/  LOP3.LUT R49, R49, R138, RZ, 0x3c, !PT ;  /* 0x0000008a31317212 */ /* 0x000fca00078e3cff */
[----:B--2---:R-:W-:Y:S02]  /*a970*/  IMAD.IADD R48, R50, 0x1, R49 ;  /* 0x0000000132307824 */ /* 0x004fe400078e0231 */
[C---:B------:R-:W-:Y:S02]  /*a980*/  IMAD R49, R17.reuse, 0x7000, R113 ;  /* 0x0000700011317824 */ /* 0x040fe400078e0271 */
[----:B------:R-:W-:Y:S02]  /*a990*/  IMAD R51, R17, 0x7000, R48 ;  /* 0x0000700011337824 */ /* 0x000fe400078e0230 */
[----:B------:R-:W-:-:S03]  /*a9a0*/  IMAD.IADD R49, R16, 0x1, R49 ;  /* 0x0000000110317824 */ /* 0x000fc600078e0231 */
[----:B------:R-:W-:-:S03]  /*a9b0*/  IADD3 R52, R16, R51, RZ ;  /* 0x0000003310347210 */ /* 0x000fc60007ffe0ff */
        /* <DEDUP_REMOVED lines=8> */
[----:B------:R-:W-:Y:S01]  /*aa40*/  IMAD.SHL.U32 R48, R80, 0x100, RZ ;  /* 0x0000010050307824 */ /* 0x000fe200078e00ff */
[----:B------:R-:W-:Y:S01]  /*aa50*/  SHF.R.U32.HI R76, RZ, 0x8, R75 ;  /* 0x00000008ff4c7819 */ /* 0x000fe2000001164b */
[----:B--2---:R-:W-:Y:S01]  /*aa60*/  IMAD.MOV.U32 R69, RZ, RZ, R52 ;  /* 0x000000ffff457224 */ /* 0x004fe200078e0034 */
[----:B------:R-:W-:Y:S02]  /*aa70*/  SHF.R.U32.HI R71, RZ, 0x8, R77 ;  /* 0x00000008ff477819 */ /* 0x000fe4000001164d */
[----:B------:R-:W-:Y:S01]  /*aa80*/  PRMT R65, R65, 0x654, R62 ;  /* 0x0000065441417816 */ /* 0x000fe2000000003e */
[----:B------:R-:W-:Y:S01]  /*aa90*/  IMAD.MOV.U32 R62, RZ, RZ, R54 ;  /* 0x000000ffff3e7224 */ /* 0x000fe200078e0036 */
[----:B------:R-:W-:Y:S01]  /*aaa0*/  SHF.R.U32.HI R81, RZ, 0x10, R73 ;  /* 0x00000010ff517819 */ /* 0x000fe20000011649 */
[----:B------:R-:W-:Y:S01]  /*aab0*/  IMAD.SHL.U32 R50, R71, 0x100, RZ ;  /* 0x0000010047327824 */ /* 0x000fe200078e00ff */
[----:B------:R-:W-:-:S02]  /*aac0*/  LOP3.LUT R64, R75, 0xff, RZ, 0xc0, !PT ;  /* 0x000000ff4b407812 */ /* 0x000fc400078ec0ff */
[----:B------:R-:W-:Y:S02]  /*aad0*/  SHF.R.U32.HI R67, RZ, 0x18, R75 ;  /* 0x00000018ff437819 */ /* 0x000fe4000001164b */
[----:B------:R-:W-:Y:S02]  /*aae0*/  LOP3.LUT R68, R77, 0xff, RZ, 0xc0, !PT ;  /* 0x000000ff4d447812 */ /* 0x000fe400078ec0ff */
[----:B------:R-:W-:Y:S02]  /*aaf0*/  SHF.R.U32.HI R73, RZ, 0x18, R77 ;  /* 0x00000018ff497819 */ /* 0x000fe4000001164d */
[----:B------:R-:W-:Y:S01]  /*ab00*/  LOP3.LUT R65, R65, 0xff00, R48, 0xf8, !PT ;  /* 0x0000ff0041417812 */ /* 0x000fe200078ef830 */
[----:B------:R-:W-:Y:S01]  /*ab10*/  IMAD.SHL.U32 R48, R76, 0x100, RZ ;  /* 0x000001004c307824 */ /* 0x000fe200078e00ff */
[----:B------:R-:W-:Y:S02]  /*ab20*/  SHF.R.U32.HI R70, RZ, 0x8, R79 ;  /* 0x00000008ff467819 */ /* 0x000fe4000001164f */
[----:B------:R-:W-:-:S02]  /*ab30*/  PRMT R67, R67, 0x654, R64 ;  /* 0x0000065443437816 */ /* 0x000fc40000000040 */
[----:B------:R-:W-:Y:S01]  /*ab40*/  PRMT R73, R73, 0x654, R68 ;  /* 0x0000065449497816 */ /* 0x000fe20000000044 */
[----:B------:R-:W-:Y:S01]  /*ab50*/  IMAD.SHL.U32 R54, R70, 0x100, RZ ;  /* 0x0000010046367824 */ /* 0x000fe200078e00ff */
[----:B------:R-:W-:Y:S02]  /*ab60*/  SHF.R.U32.HI R78, RZ, 0x10, R75 ;  /* 0x00000010ff4e7819 */ /* 0x000fe4000001164b */
[----:B------:R-:W-:Y:S02]  /*ab70*/  LOP3.LUT R71, R67, 0xff00, R48, 0xf8, !PT ;  /* 0x0000ff0043477812 */ /* 0x000fe400078ef830 */
[----:B------:R-:W-:Y:S01]  /*ab80*/  LOP3.LUT R75, R73, 0xff00, R50, 0xf8, !PT ;  /* 0x0000ff00494b7812 */ /* 0x000fe200078ef832 */
[----:B------:R-:W-:Y:S01]  /*ab90*/  IMAD.U32 R48, R78, 0x10000, RZ ;  /* 0x000100004e307824 */ /* 0x000fe200078e00ff */
[----:B------:R-:W-:Y:S02]  /*aba0*/  SHF.L.U32 R52, R81, 0x10, RZ ;  /* 0x0000001051347819 */ /* 0x000fe400000006ff */
[----:B------:R-:W-:-:S02]  /*abb0*/  F2FP.F16.E4M3.UNPACK_B R73, R143.H1 ;  /* 0x0000008fff49723e */ /* 0x000fc400030006ff */
[----:B------:R-:W-:Y:S02]  /*abc0*/  F2FP.F16.E4M3.UNPACK_B R70, R69.H1 ;  /* 0x00000045ff46723e */ /* 0x000fe400030006ff */
[----:B------:R-:W-:Y:S01]  /*abd0*/  F2FP.F16.E4M3.UNPACK_B R67, R66.H1 ;  /* 0x00000042ff43723e */ /* 0x000fe200030006ff */
[----:B------:R-:W-:Y:S01]  /*abe0*/  HADD2.F32 R50, -RZ, R73.H0_H0 ;  /* 0x20000049ff327230 */ /* 0x000fe20000004100 */
[----:B------:R-:W-:Y:S02]  /*abf0*/  SHF.R.U32.HI R74, RZ, 0x10, R77 ;  /* 0x00000010ff4a7819 */ /* 0x000fe4000001164d */
[----:B------:R-:W-:Y:S01]  /*ac00*/  SHF.R.U32.HI R72, RZ, 0x10, R79 ;  /* 0x00000010ff487819 */ /* 0x000fe2000001164f */
[----:B------:R-:W-:Y:S01]  /*ac10*/  HADD2.F32 R64, -RZ, R67.H0_H0 ;  /* 0x20000043ff407230 */ /* 0x000fe20000004100 */
[----:B------:R-:W-:Y:S02]  /*ac20*/  LOP3.LUT R77, R79, 0xff0000ff, RZ, 0xc0, !PT ;  /* 0xff0000ff4f4d7812 */ /* 0x000fe400078ec0ff */
[----:B------:R-:W-:Y:S01]  /*ac30*/  LOP3.LUT R52, R65, 0xff0000, R52, 0xf8, !PT ;  /* 0x00ff000041347812 */ /* 0x000fe200078ef834 */
[----:B------:R-:W-:Y:S01]  /*ac40*/  HADD2.F32 R65, -RZ, R70.H0_H0 ;  /* 0x20000046ff417230 */ /* 0x000fe20000004100 */
[----:B------:R-:W-:Y:S01]  /*ac50*/  F2FP.F16.E4M3.UNPACK_B R68, R141.H1 ;  /* 0x0000008dff44723e */ /* 0x000fe200030006ff */
[----:B------:R-:W-:Y:S01]  /*ac60*/  IMAD.U32 R72, R72, 0x10000, RZ ;  /* 0x0001000048487824 */ /* 0x000fe200078e00ff */
[----:B------:R-:W-:Y:S01]  /*ac70*/  LOP3.LUT R77, R77, 0xff00, R54, 0xf8, !PT ;  /* 0x0000ff004d4d7812 */ /* 0x000fe200078ef836 */
[----:B------:R-:W-:Y:S01]  /*ac80*/  IMAD.U32 R54, R74, 0x10000, RZ ;  /* 0x000100004a367824 */ /* 0x000fe200078e00ff */
[----:B------:R-:W-:Y:S01]  /*ac90*/  LOP3.LUT R48, R71, 0xff0000, R48, 0xf8, !PT ;  /* 0x00ff000047307812 */ /* 0x000fe200078ef830 */
[----:B------:R-:W-:-:S02]  /*aca0*/  HADD2.F32 R71, -RZ, R68.H0_H0 ;  /* 0x20000044ff477230 */ /* 0x000fc40000004100 */
[-C--:B------:R-:W-:Y:S01]  /*acb0*/  FMUL.FTZ R79, R65, R50.reuse ;  /* 0x00000032414f7220 */ /* 0x080fe20000410000 */
[C---:B------:R-:W-:Y:S01]  /*acc0*/  FMUL.FTZ R74, R64.reuse, R50 ;  /* 0x00000032404a7220 */ /* 0x040fe20000410000 */
        /* <DEDUP_REMOVED lines=172> */
.L_x_7555:
[----:B------:R-:W-:Y:S05]  /*b790*/  BSYNC B1 ;  /* 0x0000000000017941 */ /* 0x000fea0003800000 */
.L_x_7554:
        /* <DEDUP_REMOVED lines=10> */
.L_x_7495:
[----:B------:R-:W2:Y:S02]  /*b840*/  LDL R48, [R1+0x5c] ;  /* 0x00005c0001307983 */ /* 0x000ea40000100800 */
[----:B--2---:R-:W-:-:S13]  /*b850*/  R2UR UR4, R48 ;  /* 0x00000000300472ca */ /* 0x004fda00000e0000 */
[----:B------:R-:W-:-:S06]  /*b860*/  UISETP.NE.AND UP0, UPT, UR4, 0x3, UPT ;  /* 0x000000030400788c */ /* 0x000fcc000bf05270 */
[----:B------:R-:W-:-:S13]  /*b870*/  PLOP3.LUT P5, PT, PT, PT, UP0, 0x80, 0x0 ;  /* 0x000000000000781c */ /* 0x000fda0003faf008 */
[----:B------:R-:W-:Y:S05]  /*b880*/  @!P5 BRA `(.L_x_7556) ;  /* 0x000000000004d947 */ /* 0x000fea0003800000 */
[----:B------:R-:W-:Y:S01]  /*b890*/  BPT.TRAP 0x1 ;  /* 0x000000040000795c */ /* 0x000fe20000300000 */
.L_x_7556:
        /* <DEDUP_REMOVED lines=9> */
.L_x_7802:
[----:B------:R-:W-:Y:S05]  /*b930*/  BSYNC B1 ;  /* 0x0000000000017941 */ /* 0x000fea0003800000 */
.L_x_7557:
        /* <DEDUP_REMOVED lines=22> */
.L_x_7560:
[----:B------:R-:W-:Y:S05]  /*baa0*/  BSYNC B1 ;  /* 0x0000000000017941 */ /* 0x000fea0003800000 */
.L_x_7559:
[----:B-12---:R-:W-:Y:S01]  /*bab0*/  VIADD R48, R228, 0x40 ;  /* 0x00000040e4307836 */ /* 0x006fe20000000000 */
[----:B------:R-:W-:Y:S04]  /*bac0*/  BSSY B1, `(.L_x_7561) ;  /* 0x0000015000017945 */ /* 0x000fe80003800000 */
[----:B------:R-:W-:-:S13]  /*bad0*/  ISETP.GE.AND P2, PT, R48, R118, PT ;  /* 0x000000763000720c */ /* 0x000fda0003f46270 */
[----:B------:R-:W-:Y:S05]  /*bae0*/  @P2 BRA `(.L_x_7562) ;  /* 0x0000000000482947 */ /* 0x000fea0003800000 */
[----:B------:R-:W1:Y:S01]  /*baf0*/  @!P0 LDS.128 R48, [R117+0x22400] ;  /* 0x0224000075308984 */ /* 0x000e620000000c00 */
        /* <DEDUP_REMOVED lines=17> */
.L_x_7562:
[----:B------:R-:W-:Y:S05]  /*bc10*/  BSYNC B1 ;  /* 0x0000000000017941 */ /* 0x000fea0003800000 */
.L_x_7561:
[----:B-12---:R-:W-:Y:S01]  /*bc20*/  VIADD R48, R228, 0x80 ;  /* 0x00000080e4307836 */ /* 0x006fe20000000000 */
[----:B------:R-:W-:Y:S04]  /*bc30*/  BSSY B1, `(.L_x_7563) ;  /* 0x0000015000017945 */ /* 0x000fe80003800000 */
[----:B------:R-:W-:-:S13]  /*bc40*/  ISETP.GE.AND P2, PT, R48, R118, PT ;  /* 0x000000763000720c */ /* 0x000fda0003f46270 */
[----:B------:R-:W-:Y:S05]  /*bc50*/  @P2 BRA `(.L_x_7564) ;  /* 0x0000000000482947 */ /* 0x000fea0003800000 */
[----:B------:R-:W1:Y:S01]  /*bc60*/  @!P0 LDS.128 R48, [R117+0x24400] ;  /* 0x0244000075308984 */ /* 0x000e620000000c00 */
[----:B------:R-:W2:Y:S01]  /*bc70*/  @!P0 LDC.64 R54, c[0x0][0x2d8] ;  /* 0x0000b600ff368b82 */ /* 0x000ea20000000a00 */
[----:B------:R-:W-:-:S05]  /*bc80*/  LEA R58, P2, R42, R52, 0x7 ;  /* 0x000000342a3a7211 */ /* 0x000fca00078438ff */
        /* <DEDUP_REMOVED lines=15> */
.L_x_7564:
[----:B------:R-:W-:Y:S05]  /*bd80*/  BSYNC B1 ;  /* 0x0000000000017941 */ /* 0x000fea0003800000 */
.L_x_7563:
[----:B-12---:R-:W-:-:S05]  /*bd90*/  VIADD R48, R228, 0xc0 ;  /* 0x000000c0e4307836 */ /* 0x006fca0000000000 */
[----:B------:R-:W-:-:S13]  /*bda0*/  ISETP.GE.AND P2, PT, R48, R118, PT ;  /* 0x000000763000720c */ /* 0x000fda0003f46270 */
[----:B------:R-:W-:Y:S05]  /*bdb0*/  @P2 BRA `(.L_x_7532) ;  /* 0x0000000000582947 */ /* 0x000fea0003800000 */
[----:B------:R-:W1:Y:S01]  /*bdc0*/  LDC.64 R50, c[0x0][0x2f0] ;  /* 0x0000bc00ff327b82 */ /* 0x000e620000000a00 */
[----:B------:R-:W-:Y:S02]  /*bdd0*/  IMAD.MOV.U32 R54, RZ, RZ, R52 ;  /* 0x000000ffff367224 */ /* 0x000fe400078e0034 */
[----:B------:R-:W-:-:S05]  /*bde0*/  IMAD.MOV.U32 R55, RZ, RZ, R56 ;  /* 0x000000ffff377224 */ /* 0x000fca00078e0038 */
[----:B------:R-:W2:Y:S01]  /*bdf0*/  @!P0 LDC.64 R48, c[0x0][0x2d8] ;  /* 0x0000b600ff308b82 */ /* 0x000ea20000000a00 */
[----:B-1----:R-:W-:-:S04]  /*be00*/  IMAD.WIDE.U32 R54, R50, 0xc0, R54 ;  /* 0x000000c032367825 */ /* 0x002fc800078e0036 */
[----:B------:R-:W-:Y:S01]  /*be10*/  IMAD R51, R51, 0xc0, RZ ;  /* 0x000000c033337824 */ /* 0x000fe200078e02ff */
[----:B--2---:R-:W-:-:S04]  /*be20*/  @!P0 IADD3 R52, P2, P3, R54, R48, R39 ;  /* 0x0000003036348210 */ /* 0x004fc80007b5e027 */
[----:B------:R-:W-:-:S04]  /*be30*/  IADD3 R56, R55, R51, RZ ;  /* 0x0000003337387210 */ /* 0x000fc80007ffe0ff */
        /* <DEDUP_REMOVED lines=14> */
.L_x_7532:
[----:B------:R-:W-:Y:S05]  /*bf20*/  BSYNC B0 ;  /* 0x0000000000007941 */ /* 0x000fea0003800000 */
.L_x_7494:
        /* <DEDUP_REMOVED lines=17> */
.L_x_7566:
[----:B------:R-:W-:Y:S05]  /*c040*/  BSYNC B0 ;  /* 0x0000000000007941 */ /* 0x000fea0003800000 */
.L_x_7565:
[----:B------:R-:W2:Y:S01]  /*c050*/  SYNCS.PHASECHK.TRANS64.TRYWAIT P3, [R109+URZ+0x2e8b0], R130 ;  /* 0x02e8b0826d0075a7 */ /* 0x000ea2000806017f */
[----:B------:R-:W-:Y:S01]  /*c060*/  ULDC.64 UR38, c[0x0][0x318] ;  /* 0x0000c60000267ab9 */ /* 0x000fe20000000a00 */
[----:B------:R-:W-:Y:S01]  /*c070*/  ULDC.64 UR36, c[0x0][0x308] ;  /* 0x0000c20000247ab9 */ /* 0x000fe20000000a00 */
[----:B------:R-:W-:Y:S04]  /*c080*/  BSSY B0, `(.L_x_7567) ;  /* 0x0000002000007945 */ /* 0x000fe80003800000 */
[----:B--2---:R-:W-:Y:S05]  /*c090*/  @!P3 BRA `(.L_x_7568) ;  /* 0x000002040028b947 */ /* 0x004fea0003800000 */
.L_x_7803:
[----:B------:R-:W-:Y:S05]  /*c0a0*/  BSYNC B0 ;  /* 0x0000000000007941 */ /* 0x000fea0003800000 */
.L_x_7567:
        /* <DEDUP_REMOVED lines=17> */
[----:B------:R-:W-:Y:S01]  /*c1c0*/  @P4 VIADD R56, R116, 0xffffffc0 ;  /* 0xffffffc074384836 */ /* 0x000fe20000000000 */
[----:B------:R-:W-:-:S04]  /*c1d0*/  ISETP.GE.AND P4, PT, R18, UR4, PT ;  /* 0x0000000412007c0c */ /* 0x000fc8000bf86270 */
[----:B------:R-:W-:-:S09]  /*c1e0*/  @!P3 IADD3 R56, R16, R56, RZ ;  /* 0x000000381038b210 */ /* 0x000fd20007ffe0ff */
[----:B------:R-:W1:Y:S04]  /*c1f0*/  @!P4 LDS.128 R48, [R117+0xe400] ;  /* 0x00e400007530c984 */ /* 0x000e680000000c00 */
[----:B-1----:R-:W-:Y:S04]  /*c200*/  @!P4 STG.E.128 desc[UR60][R54.64], R48 ;  /* 0x000000303600c986 */ /* 0x002fe8000c101d3c */
[----:B------:R-:W1:Y:S04]  /*c210*/  @!P3 LDS.128 R48, [R56+0xe400] ;  /* 0x00e400003830b984 */ /* 0x000e680000000c00 */
[----:B-1----:R3:W-:Y:S02]  /*c220*/  @!P3 STG.E.128 desc[UR60][R54.64+0x40], R48 ;  /* 0x000040303600b986 */ /* 0x0027e4000c101d3c */
.L_x_7570:
[----:B------:R-:W-:Y:S05]  /*c230*/  BSYNC B0 ;  /* 0x0000000000007941 */ /* 0x000fea0003800000 */
.L_x_7569:
        /* <DEDUP_REMOVED lines=26> */
.L_x_7572:
[----:B------:R-:W-:Y:S05]  /*c3e0*/  BSYNC B0 ;  /* 0x0000000000007941 */ /* 0x000fea0003800000 */
.L_x_7571:
        /* <DEDUP_REMOVED lines=26> */
.L_x_7574:
[----:B------:R-:W-:Y:S05]  /*c590*/  BSYNC B0 ;  /* 0x0000000000007941 */ /* 0x000fea0003800000 */
.L_x_7573:
        /* <DEDUP_REMOVED lines=16> */
[----:B------:R-:W-:-:S03]  /*c6a0*/  @P4 IADD3 R54, R116, -0x40, RZ ;  /* 0xffffffc074364810 */ /* 0x000fc60007ffe0ff */
        /* <DEDUP_REMOVED lines=9> */
.L_x_7576:
[----:B------:R-:W-:Y:S05]  /*c740*/  BSYNC B0 ;  /* 0x0000000000007941 */ /* 0x000fea0003800000 */
.L_x_7575:
        /* <DEDUP_REMOVED lines=22> */
.L_x_7489:
[----:B------:R-:W2:Y:S01]  /*c8b0*/  LDL R3, [R1+0x60] ;  /* 0x0000600001037983 */ /* 0x000ea20000100800 */
[----:B------:R-:W1:Y:S03]  /*c8c0*/  LDC R0, c[0x0][0x428] ;  /* 0x00010a00ff007b82 */ /* 0x000e660000000800 */
[----:B------:R-:W2:Y:S01]  /*c8d0*/  LDL R2, [R1+0x6c] ;  /* 0x00006c0001027983 */ /* 0x000ea20000100800 */
[----:B------:R-:W-:Y:S01]  /*c8e0*/  IMAD.MOV.U32 R50, RZ, RZ, R234 ;  /* 0x000000ffff327224 */ /* 0x000fe200078e00ea */
[----:B------:R-:W-:Y:S02]  /*c8f0*/  PLOP3.LUT P1, PT, PT, PT, PT, 0x80, 0x0 ;  /* 0x000000000000781c */ /* 0x000fe40003f2f070 */
[----:B------:R-:W-:Y:S02]  /*c900*/  CS2R R90, SRZ ;  /* 0x00000000005a7805 */ /* 0x000fe4000001ff00 */
[----:B------:R-:W-:-:S02]  /*c910*/  MOV R87, RZ ;  /* 0x000000ff00577202 */ /* 0x000fc40000000f00 */
[----:B------:R-:W-:Y:S02]  /*c920*/  CS2R R6, SRZ ;  /* 0x0000000000067805 */ /* 0x000fe4000001ff00 */
        /* <DEDUP_REMOVED lines=15> */
[----:B-1----:R-:W-:Y:S02]  /*ca20*/  ISETP.NE.AND P2, PT, R0, 0x1, PT ;  /* 0x000000010000780c */ /* 0x002fe40003f45270 */
        /* <DEDUP_REMOVED lines=12> */
[----:B------:R-:W0:Y:S01]  /*caf0*/  @P2 LDC R5, c[0x0][0x42c] ;  /* 0x00010b00ff052b82 */ /* 0x000e220000000800 */
[----:B------:R-:W-:-:S02]  /*cb00*/  IMAD.MOV.U32 R68, RZ, RZ, RZ ;  /* 0x000000ffff447224 */ /* 0x000fc400078e00ff */
[----:B------:R-:W-:Y:S02]  /*cb10*/  IMAD.MOV.U32 R101, RZ, RZ, RZ ;  /* 0x000000ffff657224 */ /* 0x000fe400078e00ff */
[----:B------:R-:W-:-:S03]  /*cb20*/  IMAD.MOV.U32 R72, RZ, RZ, RZ ;  /* 0x000000ffff487224 */ /* 0x000fc600078e00ff */
[----:B------:R-:W1:Y:S01]  /*cb30*/  @P2 LDC R0, c[0x0][0x430] ;  /* 0x00010c00ff002b82 */ /* 0x000e620000000800 */
[----:B0-----:R-:W-:-:S05]  /*cb40*/  @P2 IMAD.HI.U32 R5, R234, R5, RZ ;  /* 0x00000005ea052227 */ /* 0x001fca00078e00ff */
[----:B-1----:R-:W-:Y:S02]  /*cb50*/  @P2 SHF.R.U32.HI R50, RZ, R0, R5 ;  /* 0x00000000ff322219 */ /* 0x002fe40000011605 */
[----:B------:R-:W-:-:S03]  /*cb60*/  CS2R R4, SRZ ;  /* 0x0000000000047805 */ /* 0x000fc6000001ff00 */
[----:B------:R0:W-:Y:S01]  /*cb70*/  STL [R1+0x90], R50 ;  /* 0x0000903201007387 */ /* 0x0001e20000100800 */
[----:B--2---:R-:W-:-:S05]  /*cb80*/  IADD3 R2, R2, 0x15f, -R3 ;  /* 0x0000015f02027810 */ /* 0x004fca0007ffe803 */
[----:B------:R-:W-:Y:S02]  /*cb90*/  IMAD R3, R233, 0x80, R2 ;  /* 0x00000080e9037824 */ /* 0x000fe400078e0202 */
[----:B------:R-:W-:-:S04]  /*cba0*/  IMAD.MOV.U32 R2, RZ, RZ, RZ ;  /* 0x000000ffff027224 */ /* 0x000fc800078e00ff */
[----:B------:R-:W-:-:S05]  /*cbb0*/  IMAD.HI R2, R3, -0x6db6db6d, R2 ;  /* 0x9249249303027827 */ /* 0x000fca00078e0202 */
[----:B------:R-:W-:-:S04]  /*cbc0*/  SHF.R.U32.HI R3, RZ, 0x1f, R2 ;  /* 0x0000001fff037819 */ /* 0x000fc80000011602 */
[----:B------:R-:W-:-:S04]  /*cbd0*/  LEA.HI.SX32 R2, R2, R3, 0x19 ;  /* 0x0000000302027211 */ /* 0x000fc800078fcaff */
[----:B------:R-:W-:-:S04]  /*cbe0*/  VIMNMX R137, R137, R2, PT ;  /* 0x0000000289897248 */ /* 0x000fc80003fe0100 */
[----:B------:R-:W-:Y:S01]  /*cbf0*/  ISETP.GE.AND P2, PT, R137, 0x1, PT ;  /* 0x000000018900780c */ /* 0x000fe20003f46270 */
[----:B0-----:R-:W-:-:S12]  /*cc00*/  @P0 BRA `(.L_x_7578) ;  /* 0x00000000000c0947 */ /* 0x001fd80003800000 */
[----:B------:R-:W0:Y:S01]  /*cc10*/  FENCE.VIEW.ASYNC.G ;  /* 0x00000000000073c6 */ /* 0x000e220000000100 */
[----:B------:R-:W-:Y:S05]  /*cc20*/  WARPSYNC.ALL ;  /* 0x0000000000007948 */ /* 0x000fea0003800000 */
[----:B0-----:R-:W-:Y:S06]  /*cc30*/  BAR.ARV 0xc, 0x180 ;  /* 0x0306000000007b1d */ /* 0x001fec0000002000 */
.L_x_7578:
        /* <DEDUP_REMOVED lines=9> */
[----:B------:R-:W-:-:S06]  /*ccd0*/  SHF.R.S32.HI R0, RZ, 0x7, R0 ;  /* 0x00000007ff007819 */ /* 0x000fcc0000011400 */
[----:B------:R-:W0:Y:S04]  /*cce0*/  SHFL.IDX PT, R0, R0, RZ, 0x1f ;  /* 0x00001fff00007589 */ /* 0x000e2800000e0000 */
[----:B0-----:R1:W-:Y:S02]  /*ccf0*/  STL [R1+0x54], R0 ;  /* 0x0000540001007387 */ /* 0x0013e40000100800 */
.L_x_7806:
        /* <DEDUP_REMOVED lines=24> */
[----:B-1----:R-:W-:-:S07]  /*ce80*/  IMAD.MOV.U32 R12, RZ, RZ, 0x1 ;  /* 0x00000001ff0c7424 */ /* 0x002fce00078e00ff */
[----:B------:R-:W-:-:S07]  /*ce90*/  LEPC R20, `(.L_x_7582) ;  /* 0x000000001014794e */ /* 0x000fce0000000000 */
[----:B0-2--5:R-:W-:Y:S05]  /*cea0*/  CALL.ABS.NOINC R2 ;  /* 0x0000000002007343 */ /* 0x025fea0003c00000 */
.L_x_7582:
[----:B------:R-:W-:Y:S05]  /*ceb0*/  BSYNC B6 ;  /* 0x0000000000067941 */ /* 0x000fea0003800000 */
.L_x_7581:
        /* <DEDUP_REMOVED lines=17> */
[----:B------:R-:W-:Y:S01]  /*cfd0*/  @P0 IMAD.IADD R3, R3, 0x1, R9 ;  /* 0x0000000103030824 */ /* 0x000fe200078e0209 */
[----:B------:R-:W-:Y:S01]  /*cfe0*/  @P1 SHF.R.S32.HI R9, RZ, 0x1f, R50 ;  /* 0x0000001fff091819 */ /* 0x000fe20000011432 */
[C---:B------:R-:W-:Y:S02]  /*cff0*/  @P1 IMAD R11, R20.reuse, R11, R4 ;  /* 0x0000000b140b1224 */ /* 0x040fe400078e0204 */
[----:B------:R-:W-:-:S04]  /*d000*/  @P1 IMAD.WIDE.U32 R4, R20, R10, RZ ;  /* 0x0000000a14041225 */ /* 0x000fc800078e00ff */
[----:B----4-:R-:W-:Y:S02]  /*d010*/  @P0 IMAD R0, R7, R12, RZ ;  /* 0x0000000c07000224 */ /* 0x010fe400078e02ff */
[----:B0-----:R-:W-:Y:S02]  /*d020*/  @P1 IMAD R6, R9, R14, RZ ;  /* 0x0000000e09061224 */ /* 0x001fe400078e02ff */
[----:B------:R-:W-:Y:S02]  /*d030*/  @P1 IMAD.IADD R5, R5, 0x1, R11 ;  /* 0x0000000105051824 */ /* 0x000fe400078e020b */
        /* <DEDUP_REMOVED lines=32> */
.L_x_7586:
[----:B-1----:R1:W2:Y:S02]  /*d240*/  SYNCS.PHASECHK.TRANS64.TRYWAIT P0, [R16+URZ+0x2e800], R3 ;  /* 0x02e80003100075a7 */ /* 0x0022a4000800017f */
[----:B--2---:R-:W-:Y:S05]  /*d250*/  @!P0 NANOSLEEP.SYNCS 0x989680 ;  /* 0x009896800000895d */ /* 0x004fea0003900000 */
[----:B------:R-:W2:Y:S02]  /*d260*/  @!P0 SYNCS.PHASECHK.TRANS64 P0, [R16+URZ+0x2e800], R3 ;  /* 0x02e80003100085a7 */ /* 0x000ea4000800007f */
[----:B--2---:R-:W-:Y:S05]  /*d270*/  @!P0 BRA `(.L_x_7586) ;  /* 0xfffffffc00f08947 */ /* 0x004fea000383ffff */
.L_x_7585:
[----:B------:R-:W-:Y:S05]  /*d280*/  BSYNC B0 ;  /* 0x0000000000007941 */ /* 0x000fea0003800000 */
.L_x_7584:
[----:B------:R-:W-:Y:S05]  /*d290*/  BRA `(.L_x_7587) ;  /* 0x0000005000a47947 */ /* 0x000fea0003800000 */
.L_x_7583:
[----:B------:R-:W0:Y:S01]  /*d2a0*/  LDC.64 R12, c[0x0][0x3d8] ;  /* 0x0000f600ff0c7b82 */ /* 0x000e220000000a00 */
[----:B-----5:R-:W-:Y:S01]  /*d2b0*/  SHF.R.S32.HI R3, RZ, 0x1f, R121 ;  /* 0x0000001fff037819 */ /* 0x020fe20000011479 */
[----:B------:R-:W-:Y:S01]  /*d2c0*/  IMAD.MOV.U32 R6, RZ, RZ, R18 ;  /* 0x000000ffff067224 */ /* 0x000fe200078e0012 */
[----:B------:R-:W-:Y:S01]  /*d2d0*/  MOV R7, R19 ;  /* 0x0000001300077202 */ /* 0x000fe20000000f00 */
[--C-:B------:R-:W-:Y:S01]  /*d2e0*/  IMAD.MOV.U32 R4, RZ, RZ, R22.reuse ;  /* 0x000000ffff047224 */ /* 0x100fe200078e0016 */
[----:B------:R-:W-:Y:S01]  /*d2f0*/  SHF.R.S32.HI R5, RZ, 0x1f, R22 ;  /* 0x0000001fff057819 */ /* 0x000fe20000011416 */
[----:B------:R-:W-:Y:S01]  /*d300*/  BSSY B6, `(.L_x_7588) ;  /* 0x0000031000067945 */ /* 0x000fe20003800000 */
[----:B------:R-:W-:Y:S01]  /*d310*/  LOP3.LUT P0, RZ, R25, 0x3ff, RZ, 0xc0, !PT ;  /* 0x000003ff19ff7812 */ /* 0x000fe2000780c0ff */
[----:B------:R-:W1:Y:S01]  /*d320*/  LDC.64 R14, c[0x0][0x3e8] ;  /* 0x0000fa00ff0e7b82 */ /* 0x000e620000000a00 */
[----:B------:R-:W-:Y:S01]  /*d330*/  SHF.R.S32.HI R24, RZ, 0x1f, R228 ;  /* 0x0000001fff187819 */ /* 0x000fe200000114e4 */
[-C--:B0-----:R-:W-:Y:S01]  /*d340*/  IMAD R0, R3, R12.reuse, RZ ;  /* 0x0000000c03007224 */ /* 0x081fe200078e02ff */
[----:B------:R-:W-:Y:S01]  /*d350*/  SHF.L.U64.HI R50, R12, 0x6, R13 ;  /* 0x000000060c327819 */ /* 0x000fe2000001020d */
[----:B------:R-:W-:-:S04]  /*d360*/  IMAD.WIDE.U32 R8, R228, R12, R6 ;  /* 0x0000000ce4087225 */ /* 0x000fc800078e0006 */
[----:B------:R-:W-:Y:S02]  /*d370*/  IMAD R21, R24, R12, RZ ;  /* 0x0000000c18157224 */ /* 0x000fe400078e02ff */
[-C--:B-1----:R-:W-:Y:S01]  /*d380*/  IMAD R20, R3, R14.reuse, RZ ;  /* 0x0000000e03147224 */ /* 0x082fe200078e02ff */
[----:B------:R-:W-:Y:S01]  /*d390*/  SHF.L.U64.HI R54, R14, 0x6, R15 ;  /* 0x000000060e367819 */ /* 0x000fe2000001020f */
[----:B------:R-:W-:-:S04]  /*d3a0*/  IMAD.WIDE.U32 R10, R228, R14, R6 ;  /* 0x0000000ee40a7225 */ /* 0x000fc800078e0006 */
[----:B------:R-:W-:-:S04]  /*d3b0*/  IMAD.WIDE.U32 R6, R228, R12, R4 ;  /* 0x0000000ce4067225 */ /* 0x000fc800078e0004 */
[----:B------:R-:W-:-:S04]  /*d3c0*/  IMAD.WIDE.U32 R40, R121, R12, RZ ;  /* 0x0000000c79287225 */ /* 0x000fc800078e00ff */
[----:B------:R-:W-:Y:S01]  /*d3d0*/  IMAD R3, R24, R14, RZ ;  /* 0x0000000e18037224 */ /* 0x000fe200078e02ff */
[-C--:B------:R-:W-:Y:S01]  /*d3e0*/  IADD3 R24, P3, R8, R40.reuse, RZ ;  /* 0x0000002808187210 */ /* 0x080fe20007f7e0ff */
[C---:B------:R-:W-:Y:S01]  /*d3f0*/  IMAD R47, R121.reuse, R13, R0 ;  /* 0x0000000d792f7224 */ /* 0x040fe200078e0200 */
[----:B------:R-:W-:Y:S01]  /*d400*/  IADD3 R42, P1, R6, R40, RZ ;  /* 0x00000028062a7210 */ /* 0x000fe20007f3e0ff */
[C---:B------:R-:W-:Y:S02]  /*d410*/  IMAD R49, R121.reuse, R15, R20 ;  /* 0x0000000f79317224 */ /* 0x040fe400078e0214 */
[----:B------:R-:W-:-:S04]  /*d420*/  IMAD.WIDE.U32 R38, R121, R14, RZ ;  /* 0x0000000e79267225 */ /* 0x000fc800078e00ff */
[----:B------:R-:W-:Y:S01]  /*d430*/  IMAD.WIDE.U32 R4, R228, R14, R4 ;  /* 0x0000000ee4047225 */ /* 0x000fe200078e0004 */
[----:B------:R-:W-:-:S03]  /*d440*/  IADD3 R26, P4, R10, R38, RZ ;  /* 0x000000260a1a7210 */ /* 0x000fc60007f9e0ff */
[----:B------:R-:W-:Y:S01]  /*d450*/  IMAD R21, R228, R13, R21 ;  /* 0x0000000de4157224 */ /* 0x000fe200078e0215 */
[----:B------:R-:W-:Y:S01]  /*d460*/  IADD3 R44, P2, R4, R38, RZ ;  /* 0x00000026042c7210 */ /* 0x000fe20007f5e0ff */
[----:B------:R-:W-:Y:S02]  /*d470*/  IMAD R3, R228, R15, R3 ;  /* 0x0000000fe4037224 */ /* 0x000fe400078e0203 */
[----:B------:R-:W-:Y:S02]  /*d480*/  IMAD.IADD R47, R47, 0x1, R41 ;  /* 0x000000012f2f7824 */ /* 0x000fe400078e0229 */
[----:B------:R-:W-:Y:S02]  /*d490*/  IMAD.IADD R49, R49, 0x1, R39 ;  /* 0x0000000131317824 */ /* 0x000fe400078e0227 */
[----:B------:R-:W-:Y:S01]  /*d4a0*/  IMAD.SHL.U32 R52, R12, 0x40, RZ ;  /* 0x000000400c347824 */ /* 0x000fe200078e00ff */
[C---:B------:R-:W-:Y:S01]  /*d4b0*/  IADD3.X R43, R47.reuse, R7, R21, P1, !PT ;  /* 0x000000072f2b7210 */ /* 0x040fe20000ffe415 */
[----:B------:R-:W-:Y:S01]  /*d4c0*/  IMAD.SHL.U32 R56, R14, 0x40, RZ ;  /* 0x000000400e387824 */ /* 0x000fe200078e00ff */
[----:B------:R-:W-:-:S02]  /*d4d0*/  IADD3.X R25, R47, R21, R9, P3, !PT ;  /* 0x000000152f197210 */ /* 0x000fc40001ffe409 */
[C---:B------:R-:W-:Y:S02]  /*d4e0*/  IADD3.X R45, R49.reuse, R5, R3, P2, !PT ;  /* 0x00000005312d7210 */ /* 0x040fe400017fe403 */
[----:B------:R-:W-:Y:S01]  /*d4f0*/  IADD3.X R27, R49, R3, R11, P4, !PT ;  /* 0x00000003311b7210 */ /* 0x000fe200027fe40b */
        /* <DEDUP_REMOVED lines=17> */
.L_x_7589:
[----:B------:R-:W-:Y:S05]  /*d610*/  BSYNC B6 ;  /* 0x0000000000067941 */ /* 0x000fea0003800000 */
.L_x_7588:
[----:B------:R-:W2:Y:S01]  /*d620*/  LDL R20, [R1+0x60] ;  /* 0x0000600001147983 */ /* 0x000ea20000100800 */
        /* <DEDUP_REMOVED lines=15> */
[----:B------:R-:W-:-:S03]  /*d720*/  IMAD.IADD R3, R7, 0x1, R9 ;  /* 0x0000000107037824 */ /* 0x000fc600078e0209 */
[----:B------:R-:W-:Y:S02]  /*d730*/  SHF.L.U64.HI R46, R4, 0x7, R5 ;  /* 0x00000007042e7819 */ /* 0x000fe40000010205 */
[----:B------:R-:W-:Y:S01]  /*d740*/  SHF.L.U64.HI R48, R6, 0x7, R3 ;  /* 0x0000000706307819 */ /* 0x000fe20000010203 */
[----:B--2---:R-:W-:-:S05]  /*d750*/  IMAD R0, R233, -0x80, R20 ;  /* 0xffffff80e9007824 */ /* 0x004fca00078e0214 */
[----:B------:R-:W-:Y:S01]  /*d760*/  VIMNMX R55, R0, 0x80, PT ;  /* 0x0000008000377848 */ /* 0x000fe20003fe0100 */
[----:B------:R-:W-:Y:S06]  /*d770*/  @!P0 BRA `(.L_x_7591) ;  /* 0x0000002400d08947 */ /* 0x000fec0003800000 */
[----:B------:R-:W0:Y:S01]  /*d780*/  LDC R0, c[0x0][0x428] ;  /* 0x00010a00ff007b82 */ /* 0x000e220000000800 */
[----:B------:R-:W1:Y:S01]  /*d790*/  S2R R20, SR_TID.X ;  /* 0x0000000000147919 */ /* 0x000e620000002100 */
[----:B------:R-:W-:Y:S01]  /*d7a0*/  ISETP.GE.AND P0, PT, R228, R55, PT ;  /* 0x00000037e400720c */ /* 0x000fe20003f06270 */
[----:B------:R-:W-:Y:S01]  /*d7b0*/  BSSY B1, `(.L_x_7592) ;  /* 0x000002e000017945 */ /* 0x000fe20003800000 */
[----:B------:R-:W-:Y:S01]  /*d7c0*/  IMAD.MOV.U32 R5, RZ, RZ, R47 ;  /* 0x000000ffff057224 */ /* 0x000fe200078e002f */
[----:B------:R-:W-:Y:S01]  /*d7d0*/  MOV R7, R49 ;  /* 0x0000003100077202 */ /* 0x000fe20000000f00 */
[----:B------:R-:W-:Y:S01]  /*d7e0*/  IMAD.MOV.U32 R6, RZ, RZ, R38 ;  /* 0x000000ffff067224 */ /* 0x000fe200078e0026 */
[----:B------:R-:W-:Y:S02]  /*d7f0*/  CS2R R28, SRZ ;  /* 0x00000000001c7805 */ /* 0x000fe4000001ff00 */
[----:B------:R-:W-:Y:S02]  /*d800*/  CS2R R34, SRZ ;  /* 0x0000000000227805 */ /* 0x000fe4000001ff00 */
[----:B------:R-:W-:-:S02]  /*d810*/  CS2R R30, SRZ ;  /* 0x00000000001e7805 */ /* 0x000fc4000001ff00 */
[----:B------:R-:W-:Y:S02]  /*d820*/  CS2R R24, SRZ ;  /* 0x0000000000187805 */ /* 0x000fe4000001ff00 */
[----:B------:R-:W-:Y:S02]  /*d830*/  CS2R R26, SRZ ;  /* 0x00000000001a7805 */ /* 0x000fe4000001ff00 */
[----:B------:R-:W-:Y:S02]  /*d840*/  CS2R R32, SRZ ;  /* 0x0000000000207805 */ /* 0x000fe4000001ff00 */
[----:B0-----:R-:W-:Y:S01]  /*d850*/  ISETP.NE.AND P2, PT, R0, 0x1, PT ;  /* 0x000000010000780c */ /* 0x001fe20003f45270 */
[----:B------:R-:W-:Y:S02]  /*d860*/  IMAD R0, R233, 0x80, R228 ;  /* 0x00000080e9007824 */ /* 0x000fe400078e02e4 */
[----:B-1----:R-:W-:-:S10]  /*d870*/  VIADD R20, R20, 0xffffff80 ;  /* 0xffffff8014147836 */ /* 0x002fd40000000000 */
[----:B------:R-:W0:Y:S01]  /*d880*/  @P2 LDC R4, c[0x0][0x42c] ;  /* 0x00010b00ff042b82 */ /* 0x000e220000000800 */
[----:B------:R-:W-:-:S04]  /*d890*/  SHF.R.S32.HI R21, RZ, 0x1f, R20 ;  /* 0x0000001fff157819 */ /* 0x000fc80000011414 */
[----:B------:R-:W-:-:S03]  /*d8a0*/  LEA.HI R21, R21, R20, RZ, 0x2 ;  /* 0x0000001415157211 */ /* 0x000fc600078f10ff */
[----:B------:R-:W1:Y:S01]  /*d8b0*/  @P2 LDC R9, c[0x0][0x430] ;  /* 0x00010c00ff092b82 */ /* 0x000e620000000800 */
[----:B------:R-:W-:-:S05]  /*d8c0*/  LOP3.LUT R21, R21, 0xfffffffc, RZ, 0xc0, !PT ;  /* 0xfffffffc15157812 */ /* 0x000fca00078ec0ff */
[----:B------:R-:W-:Y:S02]  /*d8d0*/  IMAD.IADD R21, R20, 0x1, -R21 ;  /* 0x0000000114157824 */ /* 0x000fe400078e0a15 */
[----:B------:R-:W-:Y:S02]  /*d8e0*/  VIADD R20, R228, 0x40 ;  /* 0x00000040e4147836 */ /* 0x000fe40000000000 */
[----:B------:R-:W-:-:S03]  /*d8f0*/  IMAD R3, R21, 0x40, R0 ;  /* 0x0000004015037824 */ /* 0x000fc600078e0200 */
[----:B------:R-:W-:Y:S02]  /*d900*/  ISETP.GE.AND P1, PT, R20, R55, PT ;  /* 0x000000371400720c */ /* 0x000fe40003f26270 */
[----:B------:R-:W-:Y:S01]  /*d910*/  CS2R R20, SRZ ;  /* 0x0000000000147805 */ /* 0x000fe2000001ff00 */
[----:B0-----:R-:W-:-:S04]  /*d920*/  @P2 IMAD.HI.U32 R0, R3, R4, RZ ;  /* 0x0000000403002227 */ /* 0x001fc800078e00ff */
[----:B------:R-:W-:Y:S01]  /*d930*/  IMAD.MOV.U32 R4, RZ, RZ, R40 ;  /* 0x000000ffff047224 */ /* 0x000fe200078e0028 */
[----:B-1----:R-:W-:Y:S02]  /*d940*/  @P2 SHF.R.U32.HI R3, RZ, R9, R0 ;  /* 0x00000009ff032219 */ /* 0x002fe40000011600 */
[----:B------:R-:W-:Y:S02]  /*d950*/  CS2R R8, SRZ ;  /* 0x0000000000087805 */ /* 0x000fe4000001ff00 */
[----:B------:R-:W-:Y:S01]  /*d960*/  SHF.R.S32.HI R37, RZ, 0x1f, R3 ;  /* 0x0000001fff257819 */ /* 0x000fe20000011403 */
[----:B------:R-:W-:Y:S06]  /*d970*/  @P0 BRA `(.L_x_7593) ;  /* 0x0000000000440947 */ /* 0x000fec0003800000 */
        /* <DEDUP_REMOVED lines=17> */
.L_x_7593:
[----:B------:R-:W-:Y:S05]  /*da90*/  BSYNC B1 ;  /* 0x0000000000017941 */ /* 0x000fea0003800000 */
.L_x_7592:
[----:B------:R-:W-:Y:S04]  /*daa0*/  BSSY B1, `(.L_x_7594) ;  /* 0x0000017000017945 */ /* 0x000fe80003800000 */
[----:B------:R-:W-:Y:S05]  /*dab0*/  @P1 BRA `(.L_x_7595) ;  /* 0x0000000000541947 */ /* 0x000fea0003800000 */
[----:B0-----:R-:W-:Y:S01]  /*dac0*/  IADD3 R38, P4, P5, R44, R56, R53 ;  /* 0x000000382c267210 */ /* 0x001fe20007d9e035 */
[----:B------:R-:W-:Y:S01]  /*dad0*/  ULDC UR4, c[0x0][0x3d4] ;  /* 0x0000f50000047ab9 */ /* 0x000fe20000000800 */
[----:B------:R-:W-:Y:S01]  /*dae0*/  IADD3 R14, P2, P3, R42, R52, R51 ;  /* 0x000000342a0e7210 */ /* 0x000fe20007b5e033 */
[----:B------:R-:W-:Y:S01]  /*daf0*/  ULDC.64 UR6, c[0x0][0x3c8] ;  /* 0x0000f20000067ab9 */ /* 0x000fe20000000a00 */
[----:B------:R-:W-:Y:S01]  /*db00*/  IADD3.X R0, R45, R54, R48, P4, P5 ;  /* 0x000000362d007210 */ /* 0x000fe200027ea430 */
[----:B------:R-:W-:Y:S01]  /*db10*/  ULDC.64 UR8, c[0x0][0x3e0] ;  /* 0x0000f80000087ab9 */ /* 0x000fe20000000a00 */
[----:B------:R-:W-:Y:S02]  /*db20*/  ISETP.GE.AND P4, PT, R22, UR4, PT ;  /* 0x0000000416007c0c */ /* 0x000fe4000bf86270 */
[----:B------:R-:W-:Y:S02]  /*db30*/  CS2R R24, SRZ ;  /* 0x0000000000187805 */ /* 0x000fe4000001ff00 */
[----:B------:R-:W-:-:S02]  /*db40*/  ISETP.GE.AND P5, PT, R230, UR4, PT ;  /* 0x00000004e6007c0c */ /* 0x000fc4000bfa6270 */
[----:B------:R-:W-:Y:S02]  /*db50*/  CS2R R26, SRZ ;  /* 0x00000000001a7805 */ /* 0x000fe4000001ff00 */
[----:B------:R-:W-:Y:S02]  /*db60*/  IADD3.X R8, R43, R50, R46, P2, P3 ;  /* 0x000000322b087210 */ /* 0x000fe400017e642e */
[----:B------:R-:W-:Y:S02]  /*db70*/  CS2R R20, SRZ ;  /* 0x0000000000147805 */ /* 0x000fe4000001ff00 */
[----:B------:R-:W-:Y:S02]  /*db80*/  IADD3 R14, P2, R14, UR6, RZ ;  /* 0x000000060e0e7c10 */ /* 0x000fe4000ff5e0ff */
[----:B------:R-:W-:Y:S02]  /*db90*/  IADD3 R38, P3, R38, UR8, RZ ;  /* 0x0000000826267c10 */ /* 0x000fe4000ff7e0ff */
[----:B------:R-:W-:-:S02]  /*dba0*/  IADD3.X R15, R8, UR7, RZ, P2, !PT ;  /* 0x00000007080f7c10 */ /* 0x000fc400097fe4ff */
[----:B------:R-:W-:Y:S02]  /*dbb0*/  CS2R R8, SRZ ;  /* 0x0000000000087805 */ /* 0x000fe4000001ff00 */
[----:B------:R-:W-:Y:S01]  /*dbc0*/  IADD3.X R39, R0, UR9, RZ, P3, !PT ;  /* 0x0000000900277c10 */ /* 0x000fe20009ffe4ff */
[----:B------:R1:W5:Y:S04]  /*dbd0*/  @!P4 LDG.E.64 R24, desc[UR60][R14.64] ;  /* 0x0000003c0e18c981 */ /* 0x000368000c1e1b00 */
[----:B------:R1:W5:Y:S04]  /*dbe0*/  @!P5 LDG.E.64 R8, desc[UR60][R14.64+0x20] ;  /* 0x0000203c0e08d981 */ /* 0x000368000c1e1b00 */
[----:B------:R1:W5:Y:S04]  /*dbf0*/  @!P4 LDG.E.64 R26, desc[UR60][R38.64] ;  /* 0x0000003c261ac981 */ /* 0x000368000c1e1b00 */
[----:B------:R1:W5:Y:S02]  /*dc00*/  @!P5 LDG.E.64 R20, desc[UR60][R38.64+0x20] ;  /* 0x0000203c2614d981 */ /* 0x000364000c1e1b00 */
.L_x_7595:
[----:B------:R-:W-:Y:S05]  /*dc10*/  BSYNC B1 ;  /* 0x0000000000017941 */ /* 0x000fea0003800000 */
.L_x_7594:
        /* <DEDUP_REMOVED lines=14> */
.L_x_7809:
[----:B------:R-:W-:-:S03]  /*dd00*/  UMOV UR4, 0xffffffff ;  /* 0xffffffff00047882 */ /* 0x000fc60000000000 */
[----:B------:R-:W-:Y:S05]  /*dd10*/  BRA.DIV UR4, `(.L_x_7597) ;  /* 0x000001ea04847947 */ /* 0x000fea000b800000 */
.L_x_7812:
[----:B------:R-:W-:-:S03]  /*dd20*/  UMOV UR4, 0xffffffff ;  /* 0xffffffff00047882 */ /* 0x000fc60000000000 */
[----:B------:R-:W-:Y:S05]  /*dd30*/  BRA.DIV UR4, `(.L_x_7598) ;  /* 0x000001ea04a47947 */ /* 0x000fea000b800000 */
.L_x_7815:
[----:B------:R-:W-:-:S03]  /*dd40*/  UMOV UR4, 0xffffffff ;  /* 0xffffffff00047882 */ /* 0x000fc60000000000 */
[----:B------:R-:W-:Y:S05]  /*dd50*/  BRA.DIV UR4, `(.L_x_7599) ;  /* 0x000001ea04c47947 */ /* 0x000fea000b800000 */
.L_x_7818:
[----:B------:R-:W-:-:S03]  /*dd60*/  UMOV UR4, 0xffffffff ;  /* 0xffffffff00047882 */ /* 0x000fc60000000000 */
[----:B------:R-:W-:Y:S05]  /*dd70*/  BRA.DIV UR4, `(.L_x_7600) ;  /* 0x000001ea04e47947 */ /* 0x000fea000b800000 */
.L_x_7821:
[----:B------:R-:W-:-:S03]  /*dd80*/  UMOV UR4, 0xffffffff ;  /* 0xffffffff00047882 */ /* 0x000fc60000000000 */
[----:B------:R-:W-:Y:S05]  /*dd90*/  BRA.DIV UR4, `(.L_x_7601) ;  /* 0x000001ee04047947 */ /* 0x000fea000b800000 */
.L_x_7824:
[----:B------:R-:W-:-:S03]  /*dda0*/  UMOV UR4, 0xffffffff ;  /* 0xffffffff00047882 */ /* 0x000fc60000000000 */
[----:B------:R-:W-:Y:S05]  /*ddb0*/  BRA.DIV UR4, `(.L_x_7602) ;  /* 0x000001ee04247947 */ /* 0x000fea000b800000 */
.L_x_7827:
[----:B------:R-:W-:-:S03]  /*ddc0*/  UMOV UR4, 0xffffffff ;  /* 0xffffffff00047882 */ /* 0x000fc60000000000 */
[----:B------:R-:W-:Y:S05]  /*ddd0*/  BRA.DIV UR4, `(.L_x_7603) ;  /* 0x000001ee04447947 */ /* 0x000fea000b800000 */
.L_x_7830:
[----:B------:R-:W2:Y:S01]  /*dde0*/  LDL R0, [R1+0xa8] ;  /* 0x0000a80001007983 */ /* 0x000ea20000100800 */
[----:B------:R-:W-:Y:S01]  /*ddf0*/  BSSY B1, `(.L_x_7604) ;  /* 0x0000018000017945 */ /* 0x000fe20003800000 */
[----:B------:R-:W-:Y:S02]  /*de00*/  LOP3.LUT P3, RZ, R229, 0x4, RZ, 0xc0, !PT ;  /* 0x00000004e5ff7812 */ /* 0x000fe4000786c0ff */
[----:B--2---:R-:W-:Y:S02]  /*de10*/  R2UR UR5, R0 ;  /* 0x00000000000572ca */ /* 0x004fe400000e0000 */
[----:B------:R-:W2:Y:S11]  /*de20*/  S2R R0, SR_TID.X ;  /* 0x0000000000007919 */ /* 0x000eb60000002100 */
[----:B------:R-:W-:-:S04]  /*de30*/  ULEA.HI UR4, UR5, UR5, URZ, 0x1 ;  /* 0x0000000505047291 */ /* 0x000fc8000f8f083f */
[----:B------:R-:W-:-:S04]  /*de40*/  ULOP3.LUT UR4, UR4, 0xfffffffe, URZ, 0xc0, !UPT ;  /* 0xfffffffe04047892 */ /* 0x000fc8000f8ec03f */
[----:B------:R-:W-:-:S06]  /*de50*/  UIADD3 UR4, UR5, -UR4, URZ ;  /* 0x8000000405047290 */ /* 0x000fcc000fffe03f */
[----:B------:R-:W-:-:S05]  /*de60*/  IMAD.U32 R5, RZ, RZ, UR4 ;  /* 0x00000004ff057e24 */ /* 0x000fca000f8e00ff */
[----:B------:R-:W-:Y:S01]  /*de70*/  SHF.L.U32 R5, R5, 0x1f, RZ ;  /* 0x0000001f05057819 */ /* 0x000fe200000006ff */
[----:B--2---:R-:W-:-:S03]  /*de80*/  VIADD R6, R0, 0xffffff80 ;  /* 0xffffff8000067836 */ /* 0x004fc60000000000 */
[----:B------:R-:W2:Y:S01]  /*de90*/  SYNCS.PHASECHK.TRANS64.TRYWAIT P2, [R16+URZ+0x2e800], R5 ;  /* 0x02e80005100075a7 */ /* 0x000ea2000804017f */
[----:B------:R-:W-:Y:S01]  /*dea0*/  IMAD.SHL.U32 R0, R229, 0x80, RZ ;  /* 0x00000080e5007824 */ /* 0x000fe200078e00ff */
[----:B------:R-:W-:-:S04]  /*deb0*/  SHF.R.S32.HI R4, RZ, 0x1f, R6 ;  /* 0x0000001fff047819 */ /* 0x000fc80000011406 */
[----:B------:R-:W-:Y:S02]  /*dec0*/  LOP3.LUT R3, R0, 0x380, RZ, 0xc0, !PT ;  /* 0x0000038000037812 */ /* 0x000fe400078ec0ff */
[----:B------:R-:W-:Y:S02]  /*ded0*/  LEA.HI R4, R4, R6, RZ, 0x5 ;  /* 0x0000000604047211 */ /* 0x000fe400078f28ff */
[----:B------:R-:W-:Y:S02]  /*dee0*/  LOP3.LUT R0, R3, 0x30, R18, 0xf8, !PT ;  /* 0x0000003003007812 */ /* 0x000fe400078ef812 */
[----:B------:R-:W-:Y:S01]  /*def0*/  SHF.R.U32.HI R3, RZ, 0x3, R3 ;  /* 0x00000003ff037819 */ /* 0x000fe20000011603 */
[----:B------:R-:W-:-:S03]  /*df00*/  IMAD.SHL.U32 R4, R4, 0x20, RZ ;  /* 0x0000002004047824 */ /* 0x000fc600078e00ff */
[----:B------:R-:W-:Y:S02]  /*df10*/  LOP3.LUT R3, R0, R3, RZ, 0x3c, !PT ;  /* 0x0000000300037212 */ /* 0x000fe400078e3cff */
[----:B------:R-:W-:-:S04]  /*df20*/  LOP3.LUT R4, R4, 0xfffffc00, RZ, 0xc0, !PT ;  /* 0xfffffc0004047812 */ /* 0x000fc800078ec0ff */
[----:B------:R-:W-:-:S05]  /*df30*/  IADD3 R3, R16, R3, R4 ;  /* 0x0000000310037210 */ /* 0x000fca0007ffe004 */
[C---:B------:R-:W-:Y:S02]  /*df40*/  VIADD R4, R3.reuse, 0x1c400 ;  /* 0x0001c40003047836 */ /* 0x040fe40000000000 */
[----:B------:R-:W-:Y:S01]  /*df50*/  VIADD R0, R3, 0x1c440 ;  /* 0x0001c44003007836 */ /* 0x000fe20000000000 */
[----:B--2---:R-:W-:Y:S06]  /*df60*/  @!P2 BRA `(.L_x_7605) ;  /* 0x000001ec0008a947 */ /* 0x004fec0003800000 */
.L_x_7831:
[----:B------:R-:W-:Y:S05]  /*df70*/  BSYNC B1 ;  /* 0x0000000000017941 */ /* 0x000fea0003800000 */
.L_x_7604:
[----:B------:R-:W-:Y:S01]  /*df80*/  BSSY B1, `(.L_x_7606) ;  /* 0x00000fa000017945 */ /* 0x000fe20003800000 */
[----:B------:R-:W-:-:S03]  /*df90*/  @P3 VIADD R0, R4, 0xffffffc0 ;  /* 0xffffffc004003836 */ /* 0x000fc60000000000 */
[----:B------:R-:W-:Y:S05]  /*dfa0*/  @P0 BRA `(.L_x_7607) ;  /* 0x0000000c00dc0947 */ /* 0x000fea0003800000 */
[----:B--2---:R-:W2:Y:S01]  /*dfb0*/  LDC R5, c[0x0][0x3d4] ;  /* 0x0000f500ff057b82 */ /* 0x004ea20000000800 */
[----:B------:R-:W-:Y:S01]  /*dfc0*/  BSSY B2, `(.L_x_7608) ;  /* 0x000007a000027945 */ /* 0x000fe20003800000 */
[-C--:B--2---:R-:W-:Y:S02]  /*dfd0*/  ISETP.GE.AND P0, PT, R22, R5.reuse, PT ;  /* 0x000000051600720c */ /* 0x084fe40003f06270 */
[----:B------:R-:W-:-:S11]  /*dfe0*/  ISETP.GE.AND P2, PT, R230, R5, PT ;  /* 0x00000005e600720c */ /* 0x000fd60003f46270 */
[----:B------:R-:W-:Y:S05]  /*dff0*/  @P0 BRA `(.L_x_7609) ;  /* 0x0000000400d80947 */ /* 0x000fea0003800000 */
[----:B------:R-:W2:Y:S01]  /*e000*/  LDS.128 R4, [R3+0x1c400] ;  /* 0x01c4000003047984 */ /* 0x000ea20000000c00 */
[----:B-----5:R-:W-:Y:S02]  /*e010*/  SHF.R.U32.HI R10, RZ, 0x8, R34 ;  /* 0x00000008ff0a7819 */ /* 0x020fe40000011622 */
[----:B------:R-:W-:Y:S02]  /*e020*/  SHF.R.U32.HI R12, RZ, 0x8, R35 ;  /* 0x00000008ff0c7819 */ /* 0x000fe40000011623 */
[----:B------:R-:W-:Y:S02]  /*e030*/  LOP3.LUT R11, R34, 0xff, RZ, 0xc0, !PT ;  /* 0x000000ff220b7812 */ /* 0x000fe400078ec0ff */
[----:B------:R-:W-:Y:S02]  /*e040*/  LOP3.LUT R13, R35, 0xff, RZ, 0xc0, !PT ;  /* 0x000000ff230d7812 */ /* 0x000fe400078ec0ff */
[----:B------:R-:W-:Y:S02]  /*e050*/  LOP3.LUT R10, R10, 0xff, RZ, 0xc0, !PT ;  /* 0x000000ff0a0a7812 */ /* 0x000fe400078ec0ff */
[----:B------:R-:W-:-:S02]  /*e060*/  LOP3.LUT R12, R12, 0xff, RZ, 0xc0, !PT ;  /* 0x000000ff0c0c7812 */ /* 0x000fc400078ec0ff */
[----:B01----:R-:W-:Y:S02]  /*e070*/  SHF.R.U32.HI R14, RZ, 0x8, R33 ;  /* 0x00000008ff0e7819 */ /* 0x003fe40000011621 */
        /* <DEDUP_REMOVED lines=20> */
[----:B--2---:R-:W-:Y:S02]  /*e1c0*/  F2FP.F16.E4M3.UNPACK_B R10, R6.H1 ;  /* 0x00000006ff0a723e */ /* 0x004fe400030006ff */
        /* <DEDUP_REMOVED lines=89> */
.L_x_7609:
[----:B------:R-:W-:Y:S05]  /*e760*/  BSYNC B2 ;  /* 0x0000000000027941 */ /* 0x000fea0003800000 */
.L_x_7608:
[----:B------:R-:W-:Y:S05]  /*e770*/  @P2 BRA `(.L_x_7607) ;  /* 0x0000000400e82947 */ /* 0x000fea0003800000 */
[----:B--2---:R-:W2:Y:S01]  /*e780*/  LDS.128 R4, [R0] ;  /* 0x0000000000047984 */ /* 0x004ea20000000c00 */
[----:B-----5:R-:W-:Y:S02]  /*e790*/  SHF.R.U32.HI R11, RZ, 0x8, R28 ;  /* 0x00000008ff0b7819 */ /* 0x020fe4000001161c */
[----:B------:R-:W-:Y:S02]  /*e7a0*/  SHF.R.U32.HI R13, RZ, 0x8, R29 ;  /* 0x00000008ff0d7819 */ /* 0x000fe4000001161d */
[----:B------:R-:W-:Y:S02]  /*e7b0*/  SHF.R.U32.HI R33, RZ, 0x8, R31 ;  /* 0x00000008ff217819 */ /* 0x000fe4000001161f */
[----:B01----:R-:W-:Y:S02]  /*e7c0*/  SHF.R.U32.HI R15, RZ, 0x8, R30 ;  /* 0x00000008ff0f7819 */ /* 0x003fe4000001161e */
        /* <DEDUP_REMOVED lines=27> */
[----:B--2---:R-:W-:Y:S02]  /*e980*/  F2FP.F16.E4M3.UNPACK_B R10, R6.H1 ;  /* 0x00000006ff0a723e */ /* 0x004fe400030006ff */
        /* <DEDUP_REMOVED lines=88> */
[----:B------:R3:W-:Y:S02]  /*ef10*/  STS.128 [R0], R4 ;  /* 0x0000000400007388 */ /* 0x0007e40000000c00 */
.L_x_7607:
[----:B------:R-:W-:Y:S05]  /*ef20*/  BSYNC B1 ;  /* 0x0000000000017941 */ /* 0x000fea0003800000 */
.L_x_7606:
[----:B------:R-:W-:Y:S05]  /*ef30*/  @P1 BRA `(.L_x_7610) ;  /* 0x0000003400581947 */ /* 0x000fea0003800000 */
[----:B--23--:R-:W2:Y:S01]  /*ef40*/  LDC R5, c[0x0][0x3d4] ;  /* 0x0000f500ff057b82 */ /* 0x00cea20000000800 */
[----:B------:R-:W-:Y:S01]  /*ef50*/  BSSY B1, `(.L_x_7611) ;  /* 0x000007e000017945 */ /* 0x000fe20003800000 */
[-C--:B--2---:R-:W-:Y:S02]  /*ef60*/  ISETP.GE.AND P0, PT, R22, R5.reuse, PT ;  /* 0x000000051600720c */ /* 0x084fe40003f06270 */
[----:B------:R-:W-:-:S11]  /*ef70*/  ISETP.GE.AND P1, PT, R230, R5, PT ;  /* 0x00000005e600720c */ /* 0x000fd60003f26270 */
[----:B------:R-:W-:Y:S05]  /*ef80*/  @P0 BRA `(.L_x_7612) ;  /* 0x0000000400e80947 */ /* 0x000fea0003800000 */
[----:B------:R-:W2:Y:S01]  /*ef90*/  LDS.128 R4, [R3+0x1e400] ;  /* 0x01e4000003047984 */ /* 0x000ea20000000c00 */
        /* <DEDUP_REMOVED lines=121> */
.L_x_7612:
[----:B------:R-:W-:Y:S05]  /*f730*/  BSYNC B1 ;  /* 0x0000000000017941 */ /* 0x000fea0003800000 */
.L_x_7611:
[----:B------:R-:W-:Y:S05]  /*f740*/  @P1 BRA `(.L_x_7610) ;  /* 0x0000002c00541947 */ /* 0x000fea0003800000 */
[----:B--2---:R-:W2:Y:S01]  /*f750*/  LDS.128 R4, [R0+0x2000] ;  /* 0x0020000000047984 */ /* 0x004ea20000000c00 */
[----:B-----5:R-:W-:Y:S02]  /*f760*/  SHF.R.U32.HI R3, RZ, 0x8, R8 ;  /* 0x00000008ff037819 */ /* 0x020fe40000011608 */
[----:B------:R-:W-:Y:S02]  /*f770*/  SHF.R.U32.HI R11, RZ, 0x8, R9 ;  /* 0x00000008ff0b7819 */ /* 0x000fe40000011609 */
[----:B------:R-:W-:Y:S02]  /*f780*/  LOP3.LUT R10, R8, 0xff, RZ, 0xc0, !PT ;  /* 0x000000ff080a7812 */ /* 0x000fe400078ec0ff */
[----:B------:R-:W-:Y:S02]  /*f790*/  LOP3.LUT R3, R3, 0xff, RZ, 0xc0, !PT ;  /* 0x000000ff03037812 */ /* 0x000fe400078ec0ff */
[----:B01----:R-:W-:Y:S02]  /*f7a0*/  SHF.R.U32.HI R14, RZ, 0x8, R21 ;  /* 0x00000008ff0e7819 */ /* 0x003fe40000011615 */
        /* <DEDUP_REMOVED lines=20> */
[----:B--2---:R-:W-:-:S02]  /*f8f0*/  F2FP.F16.E4M3.UNPACK_B R3, R6.H1 ;  /* 0x00000006ff03723e */ /* 0x004fc400030006ff */
        /* <DEDUP_REMOVED lines=92> */
.L_x_7591:
[----:B------:R-:W0:Y:S01]  /*fec0*/  LDC R21, c[0x0][0x3d4] ;  /* 0x0000f500ff157b82 */ /* 0x000e220000000800 */
[C---:B------:R-:W-:Y:S01]  /*fed0*/  VIADD R57, R228.reuse, 0x40 ;  /* 0x00000040e4397836 */ /* 0x040fe20000000000 */
[-C--:B------:R-:W-:Y:S01]  /*fee0*/  ISETP.GE.AND P1, PT, R228, R55.reuse, PT ;  /* 0x00000037e400720c */ /* 0x080fe20003f26270 */
[----:B------:R-:W-:Y:S01]  /*fef0*/  ULDC.64 UR4, c[0x0][0x3c8] ;  /* 0x0000f20000047ab9 */ /* 0x000fe20000000a00 */
[----:B------:R-:W-:Y:S01]  /*ff00*/  ULDC.64 UR6, c[0x0][0x3e0] ;  /* 0x0000f80000067ab9 */ /* 0x000fe20000000a00 */
[----:B------:R-:W-:Y:S02]  /*ff10*/  CS2R R4, SRZ ;  /* 0x0000000000047805 */ /* 0x000fe4000001ff00 */
[----:B------:R-:W-:Y:S02]  /*ff20*/  ISETP.GE.AND P0, PT, R57, R55, PT ;  /* 0x000000373900720c */ /* 0x000fe40003f06270 */
[----:B------:R-:W-:Y:S02]  /*ff30*/  CS2R R6, SRZ ;  /* 0x0000000000067805 */ /* 0x000fe4000001ff00 */
[----:B0-----:R-:W-:-:S02]  /*ff40*/  ISETP.GE.OR P0, PT, R18, R21, P0 ;  /* 0x000000151200720c */ /* 0x001fc40000706670 */
[----:B------:R-:W-:-:S11]  /*ff50*/  ISETP.GE.OR P1, PT, R18, R21, P1 ;  /* 0x000000151200720c */ /* 0x000fd60000f26670 */
[----:B------:R-:W0:Y:S01]  /*ff60*/  @!P0 LDC.64 R30, c[0x0][0x3e0] ;  /* 0x0000f800ff1e8b82 */ /* 0x000e220000000a00 */
[C-C-:B------:R-:W-:Y:S02]  /*ff70*/  @!P0 IADD3 R43, P4, P5, R24.reuse, R52, R51.reuse ;  /* 0x00000034182b8210 */ /* 0x140fe40007d9e033 */
[----:B------:R-:W-:Y:S02]  /*ff80*/  @!P1 IADD3 R8, P2, P3, R24, UR4, R51 ;  /* 0x0000000418089c10 */ /* 0x000fe4000fb5e033 */
[C-C-:B------:R-:W-:Y:S02]  /*ff90*/  @!P0 IADD3.X R20, R25.reuse, R50, R46.reuse, P4, P5 ;  /* 0x0000003219148210 */ /* 0x140fe400027ea42e */
[----:B------:R-:W-:Y:S01]  /*ffa0*/  @!P1 IADD3.X R9, R25, UR5, R46, P2, P3 ;  /* 0x0000000519099c10 */ /* 0x000fe200097e642e */
[----:B------:R-:W1:Y:S01]  /*ffb0*/  @!P0 LDC.64 R28, c[0x0][0x3c8] ;  /* 0x0000f200ff1c8b82 */ /* 0x000e620000000a00 */
[C-C-:B------:R-:W-:Y:S02]  /*ffc0*/  @!P1 IADD3 R14, P2, P3, R26.reuse, UR6, R53.reuse ;  /* 0x000000061a0e9c10 */ /* 0x140fe4000fb5e035 */
[----:B------:R-:W-:Y:S01]  /*ffd0*/  @!P0 IADD3 R45, P4, P5, R26, R56, R53 ;  /* 0x000000381a2d8210 */ /* 0x000fe20007d9e035 */
[----:B------:R-:W2:Y:S01]  /*ffe0*/  S2R R3, SR_TID.X ;  /* 0x0000000000037919 */ /* 0x000ea20000002100 */
[----:B------:R-:W-:-:S02]  /*fff0*/  @!P1 IADD3.X R15, R27, UR7, R48, P2, P3 ;  /* 0x000000071b0f9c10 */ /* 0x000fc400097e6430 */
[----:B------:R-:W-:Y:S02]  /*10000*/  @!P0 IADD3.X R0, R27, R54, R48, P4, P5 ;  /* 0x000000361b008210 */ /* 0x000fe400027ea430 */
[----:B------:R-:W-:Y:S02]  /*10010*/  CS2R R32, SRZ ;  /* 0x0000000000207805 */ /* 0x000fe4000001ff00 */
[----:B------:R-:W-:Y:S01]  /*10020*/  CS2R R34, SRZ ;  /* 0x0000000000227805 */ /* 0x000fe2000001ff00 */
[----:B------:R3:W5:Y:S01]  /*10030*/  @!P1 LDG.E.128 R4, desc[UR60][R8.64] ;  /* 0x0000003c08049981 */ /* 0x000762000c1e1d00 */
[----:B0-----:R-:W-:-:S05]  /*10040*/  @!P0 IADD3 R44, P3, R45, R30, RZ ;  /* 0x0000001e2d2c8210 */ /* 0x001fca0007f7e0ff */
[----:B------:R-:W-:Y:S02]  /*10050*/  @!P0 IMAD.X R45, R0, 0x1, R31, P3 ;  /* 0x00000001002d8824 */ /* 0x000fe400018e061f */
[----:B------:R-:W0:Y:S01]  /*10060*/  LDC R0, c[0x0][0x428] ;  /* 0x00010a00ff007b82 */ /* 0x000e220000000800 */
[----:B-1----:R-:W-:Y:S02]  /*10070*/  @!P0 IADD3 R42, P2, R43, R28, RZ ;  /* 0x0000001c2b2a8210 */ /* 0x002fe40007f5e0ff */
[----:B------:R-:W-:Y:S01]  /*10080*/  CS2R R30, SRZ ;  /* 0x00000000001e7805 */ /* 0x000fe2000001ff00 */
[----:B------:R-:W5:Y:S02]  /*10090*/  @!P0 LDG.E.128 R32, desc[UR60][R44.64] ;  /* 0x0000003c2c208981 */ /* 0x000f64000c1e1d00 */
[----:B------:R-:W-:Y:S01]  /*100a0*/  @!P0 IMAD.X R43, R20, 0x1, R29, P2 ;  /* 0x00000001142b8824 */ /* 0x000fe200010e061d */
[----:B------:R-:W-:-:S06]  /*100b0*/  CS2R R28, SRZ ;  /* 0x00000000001c7805 */ /* 0x000fcc000001ff00 */
[----:B------:R-:W5:Y:S01]  /*100c0*/  @!P0 LDG.E.128 R28, desc[UR60][R42.64] ;  /* 0x0000003c2a1c8981 */ /* 0x000f62000c1e1d00 */
[----:B--2---:R-:W-:Y:S01]  /*100d0*/  VIADD R3, R3, 0xffffff80 ;  /* 0xffffff8003037836 */ /* 0x004fe20000000000 */
[----:B0-----:R-:W-:-:S04]  /*100e0*/  ISETP.NE.AND P0, PT, R0, 0x1, PT ;  /* 0x000000010000780c */ /* 0x001fc80003f05270 */
[----:B------:R-:W-:-:S04]  /*100f0*/  SHF.R.S32.HI R37, RZ, 0x1f, R3 ;  /* 0x0000001fff257819 */ /* 0x000fc80000011403 */
[----:B------:R-:W-:-:S05]  /*10100*/  LEA.HI R37, R37, R3, RZ, 0x2 ;  /* 0x0000000325257211 */ /* 0x000fca00078f10ff */
[----:B------:R-:W0:Y:S01]  /*10110*/  @P0 LDC R0, c[0x0][0x42c] ;  /* 0x00010b00ff000b82 */ /* 0x000e220000000800 */
[----:B------:R-:W-:-:S07]  /*10120*/  LOP3.LUT R37, R37, 0xfffffffc, RZ, 0xc0, !PT ;  /* 0xfffffffc25257812 */ /* 0x000fce00078ec0ff */
[----:B---3--:R-:W1:Y:S01]  /*10130*/  @P0 LDC R9, c[0x0][0x430] ;  /* 0x00010c00ff090b82 */ /* 0x008e620000000800 */
[----:B------:R-:W-:Y:S02]  /*10140*/  IMAD.IADD R37, R3, 0x1, -R37 ;  /* 0x0000000103257824 */ /* 0x000fe400078e0a25 */
[----:B------:R-:W-:-:S05]  /*10150*/  IMAD R3, R233, 0x80, R228 ;  /* 0x00000080e9037824 */ /* 0x000fca00078e02e4 */
[----:B------:R-:W-:Y:S02]  /*10160*/  LEA R3, R37, R3, 0x6 ;  /* 0x0000000325037211 */ /* 0x000fe400078e30ff */
[----:B------:R-:W-:Y:S02]  /*10170*/  CS2R R24, SRZ ;  /* 0x0000000000187805 */ /* 0x000fe4000001ff00 */
[----:B------:R-:W-:Y:S01]  /*10180*/  CS2R R26, SRZ ;  /* 0x00000000001a7805 */ /* 0x000fe2000001ff00 */
[----:B0-----:R-:W-:-:S05]  /*10190*/  @P0 IMAD.HI.U32 R0, R3, R0, RZ ;  /* 0x0000000003000227 */ /* 0x001fca00078e00ff */
[----:B------:R0:W5:Y:S01]  /*101a0*/  @!P1 LDG.E.128 R24, desc[UR60][R14.64] ;  /* 0x0000003c0e189981 */ /* 0x000162000c1e1d00 */
[----:B------:R-:W-:Y:S01]  /*101b0*/  IMAD.MOV.U32 R8, RZ, RZ, R40 ;  /* 0x000000ffff087224 */ /* 0x000fe200078e0028 */
[----:B-1----:R-:W-:Y:S01]  /*101c0*/  @P0 SHF.R.U32.HI R3, RZ, R9, R0 ;  /* 0x00000009ff030219 */ /* 0x002fe20000011600 */
[----:B------:R-:W-:-:S03]  /*101d0*/  IMAD.MOV.U32 R9, RZ, RZ, R47 ;  /* 0x000000ffff097224 */ /* 0x000fc600078e002f */
[----:B------:R-:W-:Y:S01]  /*101e0*/  SHF.R.S32.HI R37, RZ, 0x1f, R3 ;  /* 0x0000001fff257819 */ /* 0x000fe20000011403 */
[----:B0-----:R-:W-:Y:S02]  /*101f0*/  IMAD.MOV.U32 R14, RZ, RZ, R38 ;  /* 0x000000ffff0e7224 */ /* 0x001fe400078e0026 */
        /* <DEDUP_REMOVED lines=13> */
.L_x_7834:
[----:B------:R-:W-:-:S03]  /*102d0*/  UMOV UR4, 0xffffffff ;  /* 0xffffffff00047882 */ /* 0x000fc60000000000 */
[----:B------:R-:W-:Y:S05]  /*102e0*/  BRA.DIV UR4, `(.L_x_7614) ;  /* 0x000001ca04647947 */ /* 0x000fea000b800000 */
.L_x_7837:
[----:B------:R-:W-:-:S03]  /*102f0*/  UMOV UR4, 0xffffffff ;  /* 0xffffffff00047882 */ /* 0x000fc60000000000 */
[----:B------:R-:W-:Y:S05]  /*10300*/  BRA.DIV UR4, `(.L_x_7615) ;  /* 0x000001ca04847947 */ /* 0x000fea000b800000 */
.L_x_7840:
[----:B------:R-:W-:-:S03]  /*10310*/  UMOV UR4, 0xffffffff ;  /* 0xffffffff00047882 */ /* 0x000fc60000000000 */
[----:B------:R-:W-:Y:S05]  /*10320*/  BRA.DIV UR4, `(.L_x_7616) ;  /* 0x000001ca04a47947 */ /* 0x000fea000b800000 */
.L_x_7843:
[----:B------:R-:W-:-:S03]  /*10330*/  UMOV UR4, 0xffffffff ;  /* 0xffffffff00047882 */ /* 0x000fc60000000000 */
[----:B------:R-:W-:Y:S05]  /*10340*/  BRA.DIV UR4, `(.L_x_7617) ;  /* 0x000001ca04c47947 */ /* 0x000fea000b800000 */
.L_x_7846:
[----:B------:R-:W-:-:S03]  /*10350*/  UMOV UR4, 0xffffffff ;  /* 0xffffffff00047882 */ /* 0x000fc60000000000 */
[----:B------:R-:W-:Y:S05]  /*10360*/  BRA.DIV UR4, `(.L_x_7618) ;  /* 0x000001ca04e47947 */ /* 0x000fea000b800000 */
.L_x_7849:
[----:B------:R-:W-:-:S03]  /*10370*/  UMOV UR4, 0xffffffff ;  /* 0xffffffff00047882 */ /* 0x000fc60000000000 */
[----:B------:R-:W-:Y:S05]  /*10380*/  BRA.DIV UR4, `(.L_x_7619) ;  /* 0x000001ce04047947 */ /* 0x000fea000b800000 */
.L_x_7852:
[----:B------:R-:W-:-:S03]  /*10390*/  UMOV UR4, 0xffffffff ;  /* 0xffffffff00047882 */ /* 0x000fc60000000000 */
[----:B------:R-:W-:Y:S05]  /*103a0*/  BRA.DIV UR4, `(.L_x_7620) ;  /* 0x000001ce04247947 */ /* 0x000fea000b800000 */
.L_x_7855:
[----:B------:R-:W2:Y:S01]  /*103b0*/  LDL R0, [R1+0xa8] ;  /* 0x0000a80001007983 */ /* 0x000ea20000100800 */
[----:B------:R-:W-:Y:S01]  /*103c0*/  ISETP.GE.AND P0, PT, R18, R21, PT ;  /* 0x000000151200720c */ /* 0x000fe20003f06270 */
[----:B------:R-:W-:Y:S03]  /*103d0*/  BSSY B1, `(.L_x_7621) ;  /* 0x000000b000017945 */ /* 0x000fe60003800000 */
[-C--:B------:R-:W-:Y:S02]  /*103e0*/  ISETP.GE.OR P2, PT, R228, R55.reuse, P0 ;  /* 0x00000037e400720c */ /* 0x080fe40000746670 */
[----:B------:R-:W-:Y:S02]  /*103f0*/  ISETP.GE.OR P0, PT, R57, R55, P0 ;  /* 0x000000373900720c */ /* 0x000fe40000706670 */
[----:B--2---:R-:W-:-:S13]  /*10400*/  R2UR UR5, R0 ;  /* 0x00000000000572ca */ /* 0x004fda00000e0000 */
[----:B------:R-:W-:-:S04]  /*10410*/  ULEA.HI UR4, UR5, UR5, URZ, 0x1 ;  /* 0x0000000505047291 */ /* 0x000fc8000f8f083f */
[----:B------:R-:W-:-:S04]  /*10420*/  ULOP3.LUT UR4, UR4, 0xfffffffe, URZ, 0xc0, !UPT ;  /* 0xfffffffe04047892 */ /* 0x000fc8000f8ec03f */
[----:B------:R-:W-:-:S06]  /*10430*/  UIADD3 UR4, UR5, -UR4, URZ ;  /* 0x8000000405047290 */ /* 0x000fcc000fffe03f */
[----:B------:R-:W-:-:S05]  /*10440*/  IMAD.U32 R3, RZ, RZ, UR4 ;  /* 0x00000004ff037e24 */ /* 0x000fca000f8e00ff */
[----:B------:R-:W-:-:S04]  /*10450*/  SHF.L.U32 R3, R3, 0x1f, RZ ;  /* 0x0000001f03037819 */ /* 0x000fc800000006ff */
[----:B------:R-:W0:Y:S02]  /*10460*/  SYNCS.PHASECHK.TRANS64.TRYWAIT P1, [R16+URZ+0x2e800], R3 ;  /* 0x02e80003100075a7 */ /* 0x000e24000802017f */
[----:B0-----:R-:W-:Y:S05]  /*10470*/  @!P1 BRA `(.L_x_7622) ;  /* 0x000001cc00189947 */ /* 0x001fea0003800000 */
.L_x_7856:
[----:B------:R-:W-:Y:S05]  /*10480*/  BSYNC B1 ;  /* 0x0000000000017941 */ /* 0x000fea0003800000 */
.L_x_7621:
[----:B------:R-:W-:Y:S04]  /*10490*/  BSSY B1, `(.L_x_7623) ;  /* 0x0000106000017945 */ /* 0x000fe80003800000 */
[----:B------:R-:W-:Y:S05]  /*104a0*/  @P2 BRA `(.L_x_7624) ;  /* 0x0000001000102947 */ /* 0x000fea0003800000 */
[----:B------:R-:W1:Y:S01]  /*104b0*/  S2R R14, SR_TID.X ;  /* 0x00000000000e7919 */ /* 0x000e620000002100 */
[----:B0----5:R-:W-:Y:S02]  /*104c0*/  SHF.R.U32.HI R3, RZ, 0x8, R4 ;  /* 0x00000008ff037819 */ /* 0x021fe40000011604 */
        /* <DEDUP_REMOVED lines=14> */
[----:B------:R-:W-:Y:S01]  /*105b0*/  LOP3.LUT R8, R3, 0x380, RZ, 0xc0, !PT ;  /* 0x0000038003087812 */ /* 0x000fe200078ec0ff */
[----:B------:R-:W-:Y:S01]  /*105c0*/  IMAD.IADD R3, R18, 0x1, R21 ;  /* 0x0000000112037824 */ /* 0x000fe200078e0215 */
[----:B------:R-:W-:Y:S01]  /*105d0*/  LOP3.LUT R12, R0, 0xff, RZ, 0xc0, !PT ;  /* 0x000000ff000c7812 */ /* 0x000fe200078ec0ff */
[----:B-1----:R-:W-:Y:S01]  /*105e0*/  VIADD R14, R14, 0xffffff80 ;  /* 0xffffff800e0e7836 */ /* 0x002fe20000000000 */
[----:B------:R-:W-:Y:S02]  /*105f0*/  LOP3.LUT R9, R7, 0xff, RZ, 0xc0, !PT ;  /* 0x000000ff07097812 */ /* 0x000fe400078ec0ff */
[----:B------:R-:W-:Y:S02]  /*10600*/  LOP3.LUT R10, R10, 0xff, RZ, 0xc0, !PT ;  /* 0x000000ff0a0a7812 */ /* 0x000fe400078ec0ff */
[----:B------:R-:W-:-:S02]  /*10610*/  SHF.R.S32.HI R38, RZ, 0x1f, R14 ;  /* 0x0000001fff267819 */ /* 0x000fc4000001140e */
[----:B------:R-:W-:Y:S02]  /*10620*/  LOP3.LUT R0, R8, 0x70, R18, 0xf8, !PT ;  /* 0x0000007008007812 */ /* 0x000fe400078ef812 */
[----:B------:R-:W-:Y:S02]  /*10630*/  LEA.HI R38, R38, R14, RZ, 0x5 ;  /* 0x0000000e26267211 */ /* 0x000fe400078f28ff */
[----:B------:R-:W-:Y:S02]  /*10640*/  SHF.R.U32.HI R13, RZ, 0x3, R8 ;  /* 0x00000003ff0d7819 */ /* 0x000fe40000011608 */
[----:B------:R-:W-:Y:S02]  /*10650*/  SHF.L.U32 R38, R38, 0x5, RZ ;  /* 0x0000000526267819 */ /* 0x000fe400000006ff */
[----:B------:R-:W-:Y:S02]  /*10660*/  LOP3.LUT R8, R8, 0x70, R3, 0xf8, !PT ;  /* 0x0000007008087812 */ /* 0x000fe400078ef803 */
[----:B------:R-:W-:-:S02]  /*10670*/  LOP3.LUT R11, R24, 0xff, RZ, 0xc0, !PT ;  /* 0x000000ff180b7812 */ /* 0x000fc400078ec0ff */
[----:B------:R-:W-:Y:S02]  /*10680*/  PRMT R43, R10, 0x7604, R9 ;  /* 0x000076040a2b7816 */ /* 0x000fe40000000009 */
[-C--:B------:R-:W-:Y:S02]  /*10690*/  LOP3.LUT R3, R0, R13.reuse, RZ, 0x3c, !PT ;  /* 0x0000000d00037212 */ /* 0x080fe400078e3cff */
[----:B------:R-:W-:Y:S02]  /*106a0*/  LOP3.LUT R38, R38, 0xfffffc00, RZ, 0xc0, !PT ;  /* 0xfffffc0026267812 */ /* 0x000fe400078ec0ff */
[----:B------:R-:W-:Y:S02]  /*106b0*/  SHF.R.U32.HI R9, RZ, 0x8, R25 ;  /* 0x00000008ff097819 */ /* 0x000fe40000011619 */
[----:B------:R-:W-:Y:S02]  /*106c0*/  PRMT R45, R12, 0x7604, R11 ;  /* 0x000076040c2d7816 */ /* 0x000fe4000000000b */
[----:B------:R-:W-:-:S02]  /*106d0*/  LOP3.LUT R13, R8, R13, RZ, 0x3c, !PT ;  /* 0x0000000d080d7212 */ /* 0x000fc400078e3cff */
[----:B------:R-:W-:Y:S02]  /*106e0*/  IADD3 R0, R16, R3, R38 ;  /* 0x0000000310007210 */ /* 0x000fe40007ffe026 */
[----:B------:R-:W-:Y:S02]  /*106f0*/  LOP3.LUT R12, R25, 0xff, RZ, 0xc0, !PT ;  /* 0x000000ff190c7812 */ /* 0x000fe400078ec0ff */
[----:B------:R-:W-:Y:S02]  /*10700*/  SHF.R.U32.HI R8, RZ, 0x8, R26 ;  /* 0x00000008ff087819 */ /* 0x000fe4000001161a */
[----:B------:R-:W-:Y:S02]  /*10710*/  LOP3.LUT R3, R9, 0xff, RZ, 0xc0, !PT ;  /* 0x000000ff09037812 */ /* 0x000fe400078ec0ff */
[----:B------:R-:W-:Y:S02]  /*10720*/  LOP3.LUT R14, R26, 0xff, RZ, 0xc0, !PT ;  /* 0x000000ff1a0e7812 */ /* 0x000fe400078ec0ff */
[----:B------:R-:W-:-:S02]  /*10730*/  LOP3.LUT R15, R8, 0xff, RZ, 0xc0, !PT ;  /* 0x000000ff080f7812 */ /* 0x000fc400078ec0ff */
[----:B------:R-:W-:Y:S01]  /*10740*/  PRMT R47, R3, 0x7604, R12 ;  /* 0x00007604032f7816 */ /* 0x000fe2000000000c */
[----:B------:R-:W-:Y:S01]  /*10750*/  LDS.128 R8, [R0+0x1c400] ;  /* 0x01c4000000087984 */ /* 0x000fe20000000c00 */
[----:B------:R-:W-:Y:S02]  /*10760*/  IADD3 R3, R16, R13, R38 ;  /* 0x0000000d10037210 */ /* 0x000fe40007ffe026 */
[----:B------:R-:W-:Y:S02]  /*10770*/  PRMT R49, R15, 0x7604, R14 ;  /* 0x000076040f317816 */ /* 0x000fe4000000000e */
[----:B------:R-:W-:Y:S01]  /*10780*/  SHF.R.U32.HI R38, RZ, 0x10, R5 ;  /* 0x00000010ff267819 */ /* 0x000fe20000011605 */
[----:B------:R-:W0:Y:S01]  /*10790*/  LDS.128 R12, [R3+0x1c400] ;  /* 0x01c40000030c7984 */ /* 0x000e220000000c00 */
[----:B------:R-:W-:Y:S02]  /*107a0*/  SHF.R.U32.HI R51, RZ, 0x8, R27 ;  /* 0x00000008ff337819 */ /* 0x000fe4000001161b */
[----:B------:R-:W-:-:S02]  /*107b0*/  LOP3.LUT R38, R38, 0xff, RZ, 0xc0, !PT ;  /* 0x000000ff26267812 */ /* 0x000fc400078ec0ff */
[----:B------:R-:W-:Y:S02]  /*107c0*/  SHF.R.U32.HI R40, RZ, 0x10, R6 ;  /* 0x00000010ff287819 */ /* 0x000fe40000011606 */
[----:B------:R-:W-:Y:S02]  /*107d0*/  LOP3.LUT R20, R27, 0xff, RZ, 0xc0, !PT ;  /* 0x000000ff1b147812 */ /* 0x000fe400078ec0ff */
[----:B------:R-:W-:Y:S02]  /*107e0*/  LOP3.LUT R51, R51, 0xff, RZ, 0xc0, !PT ;  /* 0x000000ff33337812 */ /* 0x000fe400078ec0ff */
[----:B------:R-:W-:Y:S02]  /*107f0*/  PRMT R39, R38, 0x7054, R39 ;  /* 0x0000705426277816 */ /* 0x000fe40000000027 */
[----:B------:R-:W-:Y:S02]  /*10800*/  SHF.R.U32.HI R38, RZ, 0x10, R25 ;  /* 0x00000010ff267819 */ /* 0x000fe40000011619 */
[----:B------:R-:W-:-:S02]  /*10810*/  SHF.R.U32.HI R42, RZ, 0x10, R7 ;  /* 0x00000010ff2a7819 */ /* 0x000fc40000011607 */
        /* <DEDUP_REMOVED lines=8> */
[----:B------:R-:W-:Y:S02]  /*108a0*/  PRMT R47, R38, 0x7054, R47 ;  /* 0x00007054262f7816 */ /* 0x000fe4000000002f */
[----:B------:R-:W-:Y:S02]  /*108b0*/  PRMT R43, R42, 0x7054, R43 ;  /* 0x000070542a2b7816 */ /* 0x000fe4000000002b */
[----:B------:R-:W-:Y:S02]  /*108c0*/  SHF.R.U32.HI R42, RZ, 0x10, R27 ;  /* 0x00000010ff2a7819 */ /* 0x000fe4000001161b */
[----:B------:R-:W-:-:S02]  /*108d0*/  LOP3.LUT R40, R40, 0xff, RZ, 0xc0, !PT ;  /* 0x000000ff28287812 */ /* 0x000fc400078ec0ff */
[----:B------:R-:W-:Y:S02]  /*108e0*/  PRMT R37, R20, 0x7054, R37 ;  /* 0x0000705414257816 */ /* 0x000fe40000000025 */
[----:B------:R-:W-:Y:S02]  /*108f0*/  LOP3.LUT R39, R39, 0xff000000, R5, 0xf8, !PT ;  /* 0xff00000027277812 */ /* 0x000fe400078ef805 */
[----:B------:R-:W-:Y:S02]  /*10900*/  SHF.R.U32.HI R20, RZ, 0x10, R24 ;  /* 0x00000010ff147819 */ /* 0x000fe40000011618 */
[----:B------:R-:W-:Y:S02]  /*10910*/  LOP3.LUT R47, R47, 0xff000000, R25, 0xf8, !PT ;  /* 0xff0000002f2f7812 */ /* 0x000fe400078ef819 */
[----:B------:R-:W-:Y:S02]  /*10920*/  LOP3.LUT R42, R42, 0xff, RZ, 0xc0, !PT ;  /* 0x000000ff2a2a7812 */ /* 0x000fe400078ec0ff */
[----:B------:R-:W-:-:S02]  /*10930*/  PRMT R49, R40, 0x7054, R49 ;  /* 0x0000705428317816 */ /* 0x000fc40000000031 */
[----:B------:R-:W-:Y:S02]  /*10940*/  F2FP.F16.E4M3.UNPACK_B R40, R39.H1 ;  /* 0x00000027ff28723e */ /* 0x000fe400030006ff */
[----:B0-----:R-:W-:Y:S02]  /*10950*/  F2FP.F16.E4M3.UNPACK_B R25, R13.H1 ;  /* 0x0000000dff19723e */ /* 0x001fe400030006ff */
[----:B------:R-:W-:Y:S02]  /*10960*/  LOP3.LUT R20, R20, 0xff, RZ, 0xc0, !PT ;  /* 0x000000ff14147812 */ /* 0x000fe400078ec0ff */
[----:B------:R-:W-:Y:S02]  /*10970*/  F2FP.F16.E4M3.UNPACK_B R44, R47.H1 ;  /* 0x0000002fff2c723e */ /* 0x000fe400030006ff */
[----:B------:R-:W-:Y:S02]  /*10980*/  PRMT R51, R42, 0x7054, R51 ;  /* 0x000070542a337816 */ /* 0x000fe40000000033 */
[----:B------:R-:W-:-:S02]  /*10990*/  F2FP.F16.E4M3.UNPACK_B R5, R9 ;  /* 0x00000009ff05723e */ /* 0x000fc400020006ff */
[----:B------:R-:W-:Y:S01]  /*109a0*/  LOP3.LUT R42, R41, 0xff000000, R6, 0xf8, !PT ;  /* 0xff000000292a7812 */ /* 0x000fe200078ef806 */
[----:B------:R-:W-:Y:S01]  /*109b0*/  HADD2.F32 R41, -RZ, R40.H0_H0 ;  /* 0x20000028ff297230 */ /* 0x000fe20000004100 */
[----:B------:R-:W-:Y:S01]  /*109c0*/  LOP3.LUT R46, R49, 0xff000000, R26, 0xf8, !PT ;  /* 0xff000000312e7812 */ /* 0x000fe200078ef81a */
[----:B------:R-:W-:Y:S01]  /*109d0*/  HADD2.F32 R26, -RZ, R25.H0_H0 ;  /* 0x20000019ff1a7230 */ /* 0x000fe20000004100 */
[----:B------:R-:W-:Y:S01]  /*109e0*/  F2FP.F16.E4M3.UNPACK_B R9, R9.H1 ;  /* 0x00000009ff09723e */ /* 0x000fe200030006ff */
[----:B------:R-:W-:Y:S01]  /*109f0*/  HADD2.F32 R49, -RZ, R44.H0_H0 ;  /* 0x2000002cff317230 */ /* 0x000fe20000004100 */
[----:B------:R-:W-:Y:S01]  /*10a00*/  PRMT R45, R20, 0x7054, R45 ;  /* 0x00007054142d7816 */ /* 0x000fe2000000002d */
[----:B------:R-:W-:Y:S02]  /*10a10*/  HADD2.F32 R40, -RZ, R40.H1_H1 ;  /* 0x30000028ff287230 */ /* 0x000fe40000004100 */
[C---:B------:R-:W-:Y:S01]  /*10a20*/  FMUL.FTZ R48, R26.reuse, R41 ;  /* 0x000000291a307220 */ /* 0x040fe20000410000 */
[----:B------:R-:W-:Y:S01]  /*10a30*/  HADD2.F32 R6, -RZ, R9.H0_H0 ;  /* 0x20000009ff067230 */ /* 0x000fe20000004100 */
[----:B------:R-:W-:Y:S01]  /*10a40*/  LOP3.LUT R45, R45, 0xff000000, R24, 0xf8, !PT ;  /* 0xff0000002d2d7812 */ /* 0x000fe200078ef818 */
[----:B------:R-:W-:Y:S01]  /*10a50*/  FMUL.FTZ R53, R26, R49 ;  /* 0x000000311a357220 */ /* 0x000fe20000410000 */
[----:B------:R-:W-:Y:S01]  /*10a60*/  F2FP.F16.E4M3.UNPACK_B R24, R13 ;  /* 0x0000000dff18723e */ /* 0x000fe200020006ff */
[----:B------:R-:W-:Y:S01]  /*10a70*/  HADD2.F32 R44, -RZ, R44.H1_H1 ;  /* 0x3000002cff2c7230 */ /* 0x000fe20000004100 */
[----:B------:R-:W-:Y:S01]  /*10a80*/  F2FP.F16.E4M3.UNPACK_B R47, R47 ;  /* 0x0000002fff2f723e */ /* 0x000fe200020006ff */
[C---:B------:R-:W-:Y:S01]  /*10a90*/  FFMA.FTZ R50, R6.reuse, R49, R48 ;  /* 0x0000003106327223 */ /* 0x040fe20000010030 */
[----:B------:R-:W-:Y:S01]  /*10aa0*/  F2FP.F16.E4M3.UNPACK_B R39, R39 ;  /* 0x00000027ff27723e */ /* 0x000fe200020006ff */
[----:B------:R-:W-:Y:S01]  /*10ab0*/  HADD2.F32 R25, -RZ, R25.H1_H1 ;  /* 0x30000019ff197230 */ /* 0x000fe20000004100 */
[----:B------:R-:W-:Y:S01]  /*10ac0*/  LOP3.LUT R38, R37, 0xff000000, R4, 0xf8, !PT ;  /* 0xff00000025267812 */ /* 0x000fe200078ef804 */
[----:B------:R-:W-:Y:S01]  /*10ad0*/  FFMA.FTZ R53, R6, R41, -R53 ;  /* 0x0000002906357223 */ /* 0x000fe20000010835 */
[----:B------:R-:W-:Y:S01]  /*10ae0*/  LOP3.LUT R51, R51, 0xff000000, R27, 0xf8, !PT ;  /* 0xff00000033337812 */ /* 0x000fe200078ef81b */
[----:B------:R-:W-:Y:S01]  /*10af0*/  HADD2.F32 R49, -RZ, R47.H0_H0 ;  /* 0x2000002fff317230 */ /* 0x000fe20000004100 */
[-C--:B------:R-:W-:Y:S01]  /*10b00*/  F2FP.F16.E4M3.UNPACK_B R27, R15.reuse ;  /* 0x0000000fff1b723e */ /* 0x080fe200020006ff */
[----:B------:R-:W-:Y:S01]  /*10b10*/  HADD2.F32 R41, -RZ, R39.H0_H0 ;  /* 0x20000027ff297230 */ /* 0x000fe20000004100 */
[----:B------:R-:W-:Y:S01]  /*10b20*/  F2FP.F16.E4M3.UNPACK_B R37, R15.H1 ;  /* 0x0000000fff25723e */ /* 0x000fe200030006ff */
[C---:B------:R-:W-:Y:S01]  /*10b30*/  FMUL.FTZ R48, R25.reuse, R44 ;  /* 0x0000002c19307220 */ /* 0x040fe20000410000 */
[----:B------:R-:W-:Y:S01]  /*10b40*/  F2FP.F16.E4M3.UNPACK_B R15, R14 ;  /* 0x0000000eff0f723e */ /* 0x000fe200020006ff */
[----:B------:R-:W-:Y:S01]  /*10b50*/  FMUL.FTZ R55, R25, R40 ;  /* 0x0000002819377220 */ /* 0x000fe20000410000 */
[----:B------:R-:W-:Y:S01]  /*10b60*/  F2FP.F16.E4M3.UNPACK_B R26, R14.H1 ;  /* 0x0000000eff1a723e */ /* 0x000fe200030006ff */
[----:B------:R-:W-:Y:S01]  /*10b70*/  HADD2.F32 R14, -RZ, R24.H0_H0 ;  /* 0x20000018ff0e7230 */ /* 0x000fe20000004100 */
[----:B------:R-:W-:Y:S01]  /*10b80*/  LOP3.LUT R43, R43, 0xff000000, R7, 0xf8, !PT ;  /* 0xff0000002b2b7812 */ /* 0x000fe200078ef807 */
[----:B------:R-:W-:Y:S01]  /*10b90*/  HADD2.F32 R9, -RZ, R9.H1_H1 ;  /* 0x30000009ff097230 */ /* 0x000fe20000004100 */
[----:B------:R-:W-:Y:S01]  /*10ba0*/  F2FP.F16.E4M3.UNPACK_B R20, R11 ;  /* 0x0000000bff14723e */ /* 0x000fe200020006ff */
[----:B------:R-:W-:-:S02]  /*10bb0*/  HADD2.F32 R6, -RZ, R5.H0_H0 ;  /* 0x20000005ff067230 */ /* 0x000fc40000004100 */
[C---:B------:R-:W-:Y:S01]  /*10bc0*/  FMUL.FTZ R25, R14.reuse, R49 ;  /* 0x000000310e197220 */ /* 0x040fe20000410000 */
[----:B------:R-:W-:Y:S01]  /*10bd0*/  FMUL.FTZ R14, R14, R41 ;  /* 0x000000290e0e7220 */ /* 0x000fe20000410000 */
[C---:B------:R-:W-:Y:S01]  /*10be0*/  FFMA.FTZ R52, R9.reuse, R40, -R48 ;  /* 0x0000002809347223 */ /* 0x040fe20000010830 */
[----:B------:R-:W-:Y:S01]  /*10bf0*/  F2FP.F16.E4M3.UNPACK_B R40, R51.H1 ;  /* 0x00000033ff28723e */ /* 0x000fe200030006ff */
[----:B------:R-:W-:Y:S01]  /*10c00*/  FFMA.FTZ R55, R9, R44, R55 ;  /* 0x0000002c09377223 */ /* 0x000fe20000010037 */
[C---:B------:R-:W-:Y:S01]  /*10c10*/  FFMA.FTZ R49, R6.reuse, R49, R14 ;  /* 0x0000003106317223 */ /* 0x040fe2000001000e */
[----:B------:R-:W-:Y:S01]  /*10c20*/  F2FP.F16.E4M3.UNPACK_B R14, R43.H1 ;  /* 0x0000002bff0e723e */ /* 0x000fe200030006ff */
[----:B------:R-:W-:Y:S01]  /*10c30*/  FFMA.FTZ R44, R6, R41, -R25 ;  /* 0x00000029062c7223 */ /* 0x000fe20000010819 */
[----:B------:R-:W-:Y:S01]  /*10c40*/  F2FP.F16.E4M3.UNPACK_B R11, R11.H1 ;  /* 0x0000000bff0b723e */ /* 0x000fe200030006ff */
[----:B------:R-:W-:Y:S01]  /*10c50*/  HADD2.F32 R47, -RZ, R47.H1_H1 ;  /* 0x3000002fff2f7230 */ /* 0x000fe20000004100 */
[----:B------:R-:W-:Y:S01]  /*10c60*/  F2FP.F16.E4M3.UNPACK_B R51, R51 ;  /* 0x00000033ff33723e */ /* 0x000fe200020006ff */
        /* <DEDUP_REMOVED lines=8> */
[----:B------:R-:W-:Y:S01]  /*10cf0*/  HADD2.F32 R25, -RZ, R14.H0_H0 ;  /* 0x2000000eff197230 */ /* 0x000fe20000004100 */
[----:B------:R-:W-:Y:S01]  /*10d00*/  F2FP.F16.E4M3.UNPACK_B R12, R12.H1 ;  /* 0x0000000cff0c723e */ /* 0x000fe200030006ff */
[----:B------:R-:W-:Y:S02]  /*10d10*/  HADD2.F32 R5, -RZ, R5.H1_H1 ;  /* 0x30000005ff057230 */ /* 0x000fe40000004100 */
[C---:B------:R-:W-:Y:S01]  /*10d20*/  FMUL.FTZ R57, R9.reuse, R41 ;  /* 0x0000002909397220 */ /* 0x040fe20000410000 */
        /* <DEDUP_REMOVED lines=9> */
[----:B------:R-:W-:Y:S01]  /*10dc0*/  HADD2.F32 R24, -RZ, R51.H0_H0 ;  /* 0x20000033ff187230 */ /* 0x000fe20000004100 */
[----:B------:R-:W-:Y:S01]  /*10dd0*/  F2FP.F16.E4M3.UNPACK_B R8, R8.H1 ;  /* 0x00000008ff08723e */ /* 0x000fe200030006ff */
[----:B------:R-:W-:Y:S02]  /*10de0*/  HADD2.F32 R6, -RZ, R27.H0_H0 ;  /* 0x2000001bff067230 */ /* 0x000fe40000004100 */
[----:B------:R-:W-:Y:S01]  /*10df0*/  FMUL.FTZ R56, R37, R40 ;  /* 0x0000002825387220 */ /* 0x000fe20000410000 */
        /* <DEDUP_REMOVED lines=8> */
[----:B------:R-:W-:Y:S01]  /*10e80*/  F2FP.F16.E4M3.UNPACK_B R14, R45.H1 ;  /* 0x0000002dff0e723e */ /* 0x000fe200030006ff */
[-C--:B------:R-:W-:Y:S01]  /*10e90*/  FMUL.FTZ R25, R6, R9.reuse ;  /* 0x0000000906197220 */ /* 0x080fe20000410000 */
[----:B------:R-:W-:Y:S01]  /*10ea0*/  FFMA.FTZ R60, R11, R40, R37 ;  /* 0x000000280b3c7223 */ /* 0x000fe20000010025 */
[C---:B------:R-:W-:Y:S01]  /*10eb0*/  FFMA.FTZ R54, R5.reuse, R9, -R54 ;  /* 0x0000000905367223 */ /* 0x040fe20000010836 */
[----:B------:R-:W-:Y:S01]  /*10ec0*/  F2FP.F16.E4M3.UNPACK_B R9, R38.H1 ;  /* 0x00000026ff09723e */ /* 0x000fe200030006ff */
[----:B------:R-:W-:Y:S01]  /*10ed0*/  FFMA.FTZ R47, R5, R24, R25 ;  /* 0x00000018052f7223 */ /* 0x000fe20000010019 */
[----:B------:R-:W-:Y:S01]  /*10ee0*/  HADD2.F32 R24, -RZ, R14.H0_H0 ;  /* 0x2000000eff187230 */ /* 0x000fe20000004100 */
[----:B------:R-:W-:Y:S01]  /*10ef0*/  F2FP.F16.E4M3.UNPACK_B R45, R45 ;  /* 0x0000002dff2d723e */ /* 0x000fe200020006ff */
[----:B------:R-:W-:Y:S01]  /*10f00*/  HADD2.F32 R6, -RZ, R12.H0_H0 ;  /* 0x2000000cff067230 */ /* 0x000fe20000004100 */
[----:B------:R-:W-:Y:S01]  /*10f10*/  F2FP.F16.E4M3.UNPACK_B R38, R38 ;  /* 0x00000026ff26723e */ /* 0x000fe200020006ff */
[----:B------:R-:W-:Y:S01]  /*10f20*/  HADD2.F32 R11, -RZ, R9.H0_H0 ;  /* 0x20000009ff0b7230 */ /* 0x000fe20000004100 */
[----:B------:R-:W-:Y:S01]  /*10f30*/  F2FP.F16.E4M3.UNPACK_B R10, R10.H1 ;  /* 0x0000000aff0a723e */ /* 0x000fe200030006ff */
[----:B------:R-:W-:-:S02]  /*10f40*/  HADD2.F32 R5, -RZ, R8.H0_H0 ;  /* 0x20000008ff057230 */ /* 0x000fc40000004100 */
[CC--:B------:R-:W-:Y:S01]  /*10f50*/  FMUL.FTZ R40, R6.reuse, R24.reuse ;  /* 0x0000001806287220 */ /* 0x0c0fe20000410000 */
[----:B------:R-:W-:Y:S02]  /*10f60*/  HADD2.F32 R51, -RZ, R51.H1_H1 ;  /* 0x30000033ff337230 */ /* 0x000fe40000004100 */
[-C--:B------:R-:W-:Y:S01]  /*10f70*/  FMUL.FTZ R25, R6, R11.reuse ;  /* 0x0000000b06197220 */ /* 0x080fe20000410000 */
[----:B------:R-:W-:Y:S02]  /*10f80*/  HADD2.F32 R27, -RZ, R27.H1_H1 ;  /* 0x3000001bff1b7230 */ /* 0x000fe40000004100 */
[C---:B------:R-:W-:Y:S01]  /*10f90*/  FFMA.FTZ R40, R5.reuse, R11, -R40 ;  /* 0x0000000b05287223 */ /* 0x040fe20000010828 */
[----:B------:R-:W-:Y:S02]  /*10fa0*/  HADD2.F32 R12, -RZ, R12.H1_H1 ;  /* 0x3000000cff0c7230 */ /* 0x000fe40000004100 */
[----:B------:R-:W-:Y:S01]  /*10fb0*/  FFMA.FTZ R24, R5, R24, R25 ;  /* 0x0000001805187223 */ /* 0x000fe20000010019 */
[----:B------:R-:W-:-:S02]  /*10fc0*/  HADD2.F32 R5, -RZ, R14.H1_H1 ;  /* 0x3000000eff057230 */ /* 0x000fc40000004100 */
[C---:B------:R-:W-:Y:S01]  /*10fd0*/  FMUL.FTZ R37, R27.reuse, R51 ;  /* 0x000000331b257220 */ /* 0x040fe20000410000 */
[----:B------:R-:W-:Y:S01]  /*10fe0*/  HADD2.F32 R9, -RZ, R9.H1_H1 ;  /* 0x30000009ff097230 */ /* 0x000fe20000004100 */
[----:B------:R-:W-:Y:S01]  /*10ff0*/  F2FP.SATFINITE.E4M3.F32.PACK_AB_MERGE_C R59, R60, R59, RZ ;  /* 0x0000003b3c3b723e */ /* 0x000fe200048070ff */
[----:B------:R-:W-:Y:S02]  /*11000*/  HADD2.F32 R43, -RZ, R43.H1_H1 ;  /* 0x3000002bff2b7230 */ /* 0x000fe40000004100 */
[C---:B------:R-:W-:Y:S01]  /*11010*/  FMUL.FTZ R25, R12.reuse, R5 ;  /* 0x000000050c197220 */ /* 0x040fe20000410000 */
[----:B------:R-:W-:Y:S02]  /*11020*/  HADD2.F32 R20, -RZ, R20.H1_H1 ;  /* 0x30000014ff147230 */ /* 0x000fe40000004100 */
[----:B------:R-:W-:Y:S01]  /*11030*/  FMUL.FTZ R12, R12, R9 ;  /* 0x000000090c0c7220 */ /* 0x000fe20000410000 */
[----:B------:R-:W-:Y:S02]  /*11040*/  HADD2.F32 R8, -RZ, R8.H1_H1 ;  /* 0x30000008ff087230 */ /* 0x000fe40000004100 */
[----:B------:R-:W-:Y:S01]  /*11050*/  FMUL.FTZ R56, R27, R43 ;  /* 0x0000002b1b387220 */ /* 0x000fe20000410000 */
[----:B------:R-:W-:-:S02]  /*11060*/  HADD2.F32 R11, -RZ, R45.H0_H0 ;  /* 0x2000002dff0b7230 */ /* 0x000fc40000004100 */
[----:B------:R-:W-:Y:S01]  /*11070*/  FFMA.FTZ R57, R20, R43, -R37 ;  /* 0x0000002b14397223 */ /* 0x000fe20000010825 */
[--C-:B------:R-:W-:Y:S02]  /*11080*/  HADD2.F32 R6, -RZ, R13.reuse.H0_H0 ;  /* 0x2000000dff067230 */ /* 0x100fe40000004100 */
[C---:B------:R-:W-:Y:S01]  /*11090*/  FFMA.FTZ R27, R8.reuse, R9, -R25 ;  /* 0x00000009081b7223 */ /* 0x040fe20000010819 */
[----:B------:R-:W-:Y:S01]  /*110a0*/  FFMA.FTZ R37, R8, R5, R12 ;  /* 0x0000000508257223 */ /* 0x000fe2000001000c */
        /* <DEDUP_REMOVED lines=11> */
[----:B------:R-:W-:Y:S01]  /*11160*/  FFMA.FTZ R20, R5, R11, R6 ;  /* 0x0000000b05147223 */ /* 0x000fe20000010006 */
[----:B------:R-:W-:Y:S01]  /*11170*/  F2FP.F16.E4M3.UNPACK_B R6, R42.H1 ;  /* 0x0000002aff06723e */ /* 0x000fe200030006ff */
[C---:B------:R-:W-:Y:S01]  /*11180*/  FMUL.FTZ R8, R13.reuse, R38 ;  /* 0x000000260d087220 */ /* 0x040fe20000410000 */
[----:B------:R-:W-:Y:S01]  /*11190*/  FMUL.FTZ R9, R13, R45 ;  /* 0x0000002d0d097220 */ /* 0x000fe20000410000 */
[----:B------:R-:W-:Y:S01]  /*111a0*/  HADD2.F32 R11, -RZ, R12.H0_H0 ;  /* 0x2000000cff0b7230 */ /* 0x000fe20000004100 */
[----:B------:R-:W-:Y:S01]  /*111b0*/  F2FP.F16.E4M3.UNPACK_B R46, R46 ;  /* 0x0000002eff2e723e */ /* 0x000fe200020006ff */
[----:B------:R-:W-:-:S02]  /*111c0*/  HADD2.F32 R5, -RZ, R26.H0_H0 ;  /* 0x2000001aff057230 */ /* 0x000fc40000004100 */
[C---:B------:R-:W-:Y:S01]  /*111d0*/  FFMA.FTZ R45, R4.reuse, R45, R8 ;  /* 0x0000002d042d7223 */ /* 0x040fe20000010008 */
[----:B------:R-:W-:Y:S01]  /*111e0*/  FFMA.FTZ R25, R4, R38, -R9 ;  /* 0x0000002604197223 */ /* 0x000fe20000010809 */
[--C-:B------:R-:W-:Y:S01]  /*111f0*/  HADD2.F32 R8, -RZ, R6.reuse.H0_H0 ;  /* 0x20000006ff087230 */ /* 0x100fe20000004100 */
[----:B------:R-:W-:Y:S01]  /*11200*/  F2FP.F16.E4M3.UNPACK_B R42, R42 ;  /* 0x0000002aff2a723e */ /* 0x000fe200020006ff */
[----:B------:R-:W-:Y:S02]  /*11210*/  HADD2.F32 R9, -RZ, R6.H1_H1 ;  /* 0x30000006ff097230 */ /* 0x000fe40000004100 */
[C---:B------:R-:W-:Y:S01]  /*11220*/  FMUL.FTZ R41, R5.reuse, R11 ;  /* 0x0000000b05297220 */ /* 0x040fe20000410000 */
[----:B------:R-:W-:Y:S02]  /*11230*/  HADD2.F32 R26, -RZ, R26.H1_H1 ;  /* 0x3000001aff1a7230 */ /* 0x000fe40000004100 */
[----:B------:R-:W-:Y:S01]  /*11240*/  FMUL.FTZ R5, R5, R8 ;  /* 0x0000000805057220 */ /* 0x000fe20000410000 */
[----:B------:R-:W-:-:S02]  /*11250*/  HADD2.F32 R4, -RZ, R10.H0_H0 ;  /* 0x2000000aff047230 */ /* 0x000fc40000004100 */
[----:B------:R-:W-:Y:S02]  /*11260*/  HADD2.F32 R13, -RZ, R12.H1_H1 ;  /* 0x3000000cff0d7230 */ /* 0x000fe40000004100 */
[----:B------:R-:W-:Y:S01]  /*11270*/  FMUL.FTZ R6, R26, R9 ;  /* 0x000000091a067220 */ /* 0x000fe20000410000 */
[----:B------:R-:W-:Y:S02]  /*11280*/  HADD2.F32 R10, -RZ, R10.H1_H1 ;  /* 0x3000000aff0a7230 */ /* 0x000fe40000004100 */
[C---:B------:R-:W-:Y:S01]  /*11290*/  FFMA.FTZ R41, R4.reuse, R8, -R41 ;  /* 0x0000000804297223 */ /* 0x040fe20000010829 */
[----:B------:R-:W-:Y:S01]  /*112a0*/  FFMA.FTZ R11, R4, R11, R5 ;  /* 0x0000000b040b7223 */ /* 0x000fe20000010005 */
[----:B------:R-:W-:Y:S02]  /*112b0*/  HADD2.F32 R8, -RZ, R46.H0_H0 ;  /* 0x2000002eff087230 */ /* 0x000fe40000004100 */
[-C--:B------:R-:W-:Y:S01]  /*112c0*/  FMUL.FTZ R43, R26, R13.reuse ;  /* 0x0000000d1a2b7220 */ /* 0x080fe20000410000 */
[----:B------:R-:W-:Y:S01]  /*112d0*/  FFMA.FTZ R38, R10, R13, R6 ;  /* 0x0000000d0a267223 */ /* 0x000fe20000010006 */
[----:B------:R-:W-:-:S02]  /*112e0*/  HADD2.F32 R5, -RZ, R15.H0_H0 ;  /* 0x2000000fff057230 */ /* 0x000fc40000004100 */
[----:B------:R-:W-:Y:S02]  /*112f0*/  HADD2.F32 R6, -RZ, R42.H0_H0 ;  /* 0x2000002aff067230 */ /* 0x000fe40000004100 */
[----:B------:R-:W-:Y:S01]  /*11300*/  FFMA.FTZ R26, R10, R9, -R43 ;  /* 0x000000090a1a7223 */ /* 0x000fe2000001082b */
        /* <DEDUP_REMOVED lines=30> */
.L_x_7624:
[----:B------:R-:W-:Y:S05]  /*114f0*/  BSYNC B1 ;  /* 0x0000000000017941 */ /* 0x000fea0003800000 */
.L_x_7623:
[----:B------:R-:W-:Y:S05]  /*11500*/  @P0 BRA `(.L_x_7610) ;  /* 0x0000000c00e40947 */ /* 0x000fea0003800000 */
[----:B-1----:R-:W2:Y:S04]  /*11510*/  LDL R9, [R1+0x78] ;  /* 0x0000780001097983 */ /* 0x002ea80000100800 */
[----:B------:R-:W3:Y:S01]  /*11520*/  LDL R51, [R1+0xac] ;  /* 0x0000ac0001337983 */ /* 0x000ee20000100800 */
[----:B-----5:R-:W-:Y:S01]  /*11530*/  SHF.R.U32.HI R0, RZ, 0x8, R28 ;  /* 0x00000008ff007819 */ /* 0x020fe2000001161c */
[----:B------:R-:W-:Y:S01]  /*11540*/  VIADD R8, R228, 0x40 ;  /* 0x00000040e4087836 */ /* 0x000fe20000000000 */
[----:B0-----:R-:W-:Y:S01]  /*11550*/  LOP3.LUT R3, R28, 0xff, RZ, 0xc0, !PT ;  /* 0x000000ff1c037812 */ /* 0x001fe200078ec0ff */
[----:B------:R-:W-:Y:S01]  /*11560*/  IMAD.IADD R21, R18, 0x1, R21 ;  /* 0x0000000112157824 */ /* 0x000fe200078e0215 */
[----:B------:R-:W-:Y:S01]  /*11570*/  LOP3.LUT R0, R0, 0xff, RZ, 0xc0, !PT ;  /* 0x000000ff00007812 */ /* 0x000fe200078ec0ff */
[----:B------:R-:W-:Y:S01]  /*11580*/  IMAD.SHL.U32 R8, R8, 0x80, RZ ;  /* 0x0000008008087824 */ /* 0x000fe200078e00ff */
[----:B------:R-:W-:-:S02]  /*11590*/  SHF.R.U32.HI R4, RZ, 0x8, R29 ;  /* 0x00000008ff047819 */ /* 0x000fc4000001161d */
[----:B------:R-:W-:Y:S02]  /*115a0*/  PRMT R13, R0, 0x7604, R3 ;  /* 0x00007604000d7816 */ /* 0x000fe40000000003 */
[----:B------:R-:W-:Y:S02]  /*115b0*/  SHF.R.U32.HI R0, RZ, 0x8, R30 ;  /* 0x00000008ff007819 */ /* 0x000fe4000001161e */
[----:B------:R-:W-:Y:S02]  /*115c0*/  LOP3.LUT R3, R30, 0xff, RZ, 0xc0, !PT ;  /* 0x000000ff1e037812 */ /* 0x000fe400078ec0ff */
[----:B------:R-:W-:Y:S02]  /*115d0*/  LOP3.LUT R0, R0, 0xff, RZ, 0xc0, !PT ;  /* 0x000000ff00007812 */ /* 0x000fe400078ec0ff */
[----:B------:R-:W-:Y:S02]  /*115e0*/  LOP3.LUT R8, R8, 0x380, RZ, 0xc0, !PT ;  /* 0x0000038008087812 */ /* 0x000fe400078ec0ff */
[----:B------:R-:W-:-:S02]  /*115f0*/  PRMT R15, R0, 0x7604, R3 ;  /* 0x00007604000f7816 */ /* 0x000fc40000000003 */
[----:B------:R-:W-:Y:S01]  /*11600*/  LOP3.LUT R0, R8, 0x70, R21, 0xf8, !PT ;  /* 0x0000007008007812 */ /* 0x000fe200078ef815 */
[----:B------:R-:W-:Y:S01]  /*11610*/  VIADD R8, R228, 0x40 ;  /* 0x00000040e4087836 */ /* 0x000fe20000000000 */
[----:B------:R-:W-:Y:S02]  /*11620*/  LOP3.LUT R5, R29, 0xff, RZ, 0xc0, !PT ;  /* 0x000000ff1d057812 */ /* 0x000fe400078ec0ff */
[----:B------:R-:W-:Y:S01]  /*11630*/  LOP3.LUT R4, R4, 0xff, RZ, 0xc0, !PT ;  /* 0x000000ff04047812 */ /* 0x000fe200078ec0ff */
[----:B------:R-:W-:Y:S01]  /*11640*/  IMAD.SHL.U32 R8, R8, 0x80, RZ ;  /* 0x0000008008087824 */ /* 0x000fe200078e00ff */
[----:B------:R-:W-:Y:S02]  /*11650*/  SHF.R.U32.HI R6, RZ, 0x8, R32 ;  /* 0x00000008ff067819 */ /* 0x000fe40000011620 */
[----:B------:R-:W-:Y:S02]  /*11660*/  PRMT R12, R4, 0x7604, R5 ;  /* 0x00007604040c7816 */ /* 0x000fe40000000005 */
[----:B------:R-:W-:-:S02]  /*11670*/  LOP3.LUT R8, R8, 0x380, RZ, 0xc0, !PT ;  /* 0x0000038008087812 */ /* 0x000fc400078ec0ff */
[----:B------:R-:W-:Y:S02]  /*11680*/  SHF.R.U32.HI R4, RZ, 0x8, R31 ;  /* 0x00000008ff047819 */ /* 0x000fe4000001161f */
[----:B------:R-:W-:Y:S02]  /*11690*/  SHF.R.U32.HI R8, RZ, 0x3, R8 ;  /* 0x00000003ff087819 */ /* 0x000fe40000011608 */
[----:B------:R-:W-:Y:S02]  /*116a0*/  LOP3.LUT R5, R31, 0xff, RZ, 0xc0, !PT ;  /* 0x000000ff1f057812 */ /* 0x000fe400078ec0ff */
[----:B------:R-:W-:Y:S02]  /*116b0*/  LOP3.LUT R3, R0, R8, RZ, 0x3c, !PT ;  /* 0x0000000800037212 */ /* 0x000fe400078e3cff */
[----:B------:R-:W-:Y:S02]  /*116c0*/  SHF.R.U32.HI R8, RZ, 0x8, R33 ;  /* 0x00000008ff087819 */ /* 0x000fe40000011621 */
[----:B------:R-:W-:-:S02]  /*116d0*/  LOP3.LUT R7, R32, 0xff, RZ, 0xc0, !PT ;  /* 0x000000ff20077812 */ /* 0x000fc400078ec0ff */
[----:B------:R-:W-:Y:S02]  /*116e0*/  LOP3.LUT R4, R4, 0xff, RZ, 0xc0, !PT ;  /* 0x000000ff04047812 */ /* 0x000fe400078ec0ff */
[----:B------:R-:W-:Y:S02]  /*116f0*/  LOP3.LUT R6, R6, 0xff, RZ, 0xc0, !PT ;  /* 0x000000ff06067812 */ /* 0x000fe400078ec0ff */
[----:B------:R-:W-:Y:S02]  /*11700*/  PRMT R14, R4, 0x7604, R5 ;  /* 0x00007604040e7816 */ /* 0x000fe40000000005 */
[----:B------:R-:W-:Y:S02]  /*11710*/  PRMT R25, R6, 0x7604, R7 ;  /* 0x0000760406197816 */ /* 0x000fe40000000007 */
[----:B------:R-:W-:Y:S02]  /*11720*/  SHF.R.U32.HI R26, RZ, 0x8, R35 ;  /* 0x00000008ff1a7819 */ /* 0x000fe40000011623 */
[----:B------:R-:W-:-:S02]  /*11730*/  LOP3.LUT R20, R33, 0xff, RZ, 0xc0, !PT ;  /* 0x000000ff21147812 */ /* 0x000fc400078ec0ff */
[----:B------:R-:W-:Y:S02]  /*11740*/  LOP3.LUT R27, R35, 0xff, RZ, 0xc0, !PT ;  /* 0x000000ff231b7812 */ /* 0x000fe400078ec0ff */
[----:B------:R-:W-:Y:S02]  /*11750*/  LOP3.LUT R26, R26, 0xff, RZ, 0xc0, !PT ;  /* 0x000000ff1a1a7812 */ /* 0x000fe400078ec0ff */
[----:B------:R-:W-:Y:S02]  /*11760*/  SHF.R.U32.HI R21, RZ, 0x8, R34 ;  /* 0x00000008ff157819 */ /* 0x000fe40000011622 */
[----:B------:R-:W-:Y:S02]  /*11770*/  PRMT R26, R26, 0x7604, R27 ;  /* 0x000076041a1a7816 */ /* 0x000fe4000000001b */
[----:B------:R-:W-:Y:S02]  /*11780*/  SHF.R.U32.HI R27, RZ, 0x10, R33 ;  /* 0x00000010ff1b7819 */ /* 0x000fe40000011621 */
        /* <DEDUP_REMOVED lines=9> */
[----:B------:R-:W-:-:S02]  /*11820*/  SHF.L.U32 R41, R41, 0x10, RZ ;  /* 0x0000001029297819 */ /* 0x000fc400000006ff */
[----:B------:R-:W-:Y:S02]  /*11830*/  LOP3.LUT R30, R15, 0xff000000, R30, 0xf8, !PT ;  /* 0xff0000000f1e7812 */ /* 0x000fe400078ef81e */
[----:B------:R-:W-:Y:S02]  /*11840*/  LOP3.LUT R21, R14, 0xff0000, R21, 0xf8, !PT ;  /* 0x00ff00000e157812 */ /* 0x000fe400078ef815 */
[----:B------:R-:W-:Y:S02]  /*11850*/  LOP3.LUT R41, R26, 0xff0000, R41, 0xf8, !PT ;  /* 0x00ff00001a297812 */ /* 0x000fe400078ef829 */
[--C-:B------:R-:W-:Y:S02]  /*11860*/  LOP3.LUT R25, R25, 0xff0000, R32.reuse, 0xf8, !PT ;  /* 0x00ff000019197812 */ /* 0x100fe400078ef820 */
[----:B------:R-:W-:Y:S02]  /*11870*/  LOP3.LUT R41, R41, 0xff000000, R35, 0xf8, !PT ;  /* 0xff00000029297812 */ /* 0x000fe400078ef823 */
[----:B------:R-:W-:-:S02]  /*11880*/  LOP3.LUT R32, R25, 0xff000000, R32, 0xf8, !PT ;  /* 0xff00000019207812 */ /* 0x000fc400078ef820 */
[----:B--2---:R-:W-:Y:S02]  /*11890*/  IADD3 R0, R16, R3, R9 ;  /* 0x0000000310007210 */ /* 0x004fe40007ffe009 */
[----:B------:R-:W-:Y:S01]  /*118a0*/  LOP3.LUT R3, R8, 0xff, RZ, 0xc0, !PT ;  /* 0x000000ff08037812 */ /* 0x000fe200078ec0ff */
[----:B---3--:R-:W0:Y:S03]  /*118b0*/  LDS.128 R4, [R51+0x1c400] ;  /* 0x01c4000033047984 */ /* 0x008e260000000c00 */
[----:B------:R-:W-:Y:S01]  /*118c0*/  PRMT R20, R3, 0x7604, R20 ;  /* 0x0000760403147816 */ /* 0x000fe20000000014 */
[----:B------:R-:W1:Y:S01]  /*118d0*/  LDS.128 R8, [R0+0x1c400] ;  /* 0x01c4000000087984 */ /* 0x000e620000000c00 */
[----:B------:R-:W-:Y:S02]  /*118e0*/  SHF.R.U32.HI R3, RZ, 0x10, R29 ;  /* 0x00000010ff037819 */ /* 0x000fe4000001161d */
[----:B------:R-:W-:-:S02]  /*118f0*/  LOP3.LUT R39, R20, 0xff0000, R27, 0xf8, !PT ;  /* 0x00ff000014277812 */ /* 0x000fc400078ef81b */
[----:B------:R-:W-:Y:S01]  /*11900*/  LOP3.LUT R27, R13, 0xff000000, R28, 0xf8, !PT ;  /* 0xff0000000d1b7812 */ /* 0x000fe200078ef81c */
[----:B------:R-:W-:Y:S01]  /*11910*/  IMAD.U32 R3, R3, 0x10000, RZ ;  /* 0x0001000003037824 */ /* 0x000fe200078e00ff */
[----:B------:R-:W-:-:S04]  /*11920*/  LOP3.LUT R39, R39, 0xff000000, R33, 0xf8, !PT ;  /* 0xff00000027277812 */ /* 0x000fc800078ef821 */
[----:B------:R-:W-:Y:S02]  /*11930*/  LOP3.LUT R3, R12, 0xff0000, R3, 0xf8, !PT ;  /* 0x00ff00000c037812 */ /* 0x000fe400078ef803 */
[----:B------:R-:W-:Y:S02]  /*11940*/  F2FP.F16.E4M3.UNPACK_B R33, R39 ;  /* 0x00000027ff21723e */ /* 0x000fe400020006ff */
[----:B------:R-:W-:Y:S02]  /*11950*/  LOP3.LUT R28, R3, 0xff000000, R29, 0xf8, !PT ;  /* 0xff000000031c7812 */ /* 0x000fe400078ef81d */
[----:B------:R-:W-:Y:S01]  /*11960*/  LOP3.LUT R3, R37, 0xff0000, R34, 0xf8, !PT ;  /* 0x00ff000025037812 */ /* 0x000fe200078ef822 */
[--C-:B------:R-:W-:Y:S01]  /*11970*/  HADD2.F32 R35, -RZ, R33.reuse.H0_H0 ;  /* 0x20000021ff237230 */ /* 0x100fe20000004100 */
[----:B------:R-:W-:Y:S01]  /*11980*/  F2FP.F16.E4M3.UNPACK_B R29, R28 ;  /* 0x0000001cff1d723e */ /* 0x000fe200020006ff */
[----:B------:R-:W-:Y:S01]  /*11990*/  HADD2.F32 R33, -RZ, R33.H1_H1 ;  /* 0x30000021ff217230 */ /* 0x000fe20000004100 */
[----:B------:R-:W-:-:S02]  /*119a0*/  LOP3.LUT R37, R21, 0xff000000, R31, 0xf8, !PT ;  /* 0xff00000015257812 */ /* 0x000fc400078ef81f */
[----:B------:R-:W-:Y:S01]  /*119b0*/  F2FP.F16.E4M3.UNPACK_B R39, R39.H1 ;  /* 0x00000027ff27723e */ /* 0x000fe200030006ff */
[--C-:B------:R-:W-:Y:S01]  /*119c0*/  HADD2.F32 R31, -RZ, R29.reuse.H0_H0 ;  /* 0x2000001dff1f7230 */ /* 0x100fe20000004100 */
[----:B------:R-:W-:Y:S01]  /*119d0*/  F2FP.F16.E4M3.UNPACK_B R28, R28.H1 ;  /* 0x0000001cff1c723e */ /* 0x000fe200030006ff */
[----:B------:R-:W-:Y:S01]  /*119e0*/  HADD2.F32 R29, -RZ, R29.H1_H1 ;  /* 0x3000001dff1d7230 */ /* 0x000fe20000004100 */
[----:B------:R-:W-:Y:S02]  /*119f0*/  LOP3.LUT R34, R3, 0xff000000, R34, 0xf8, !PT ;  /* 0xff00000003227812 */ /* 0x000fe400078ef822 */
[----:B0-----:R-:W-:Y:S02]  /*11a00*/  F2FP.F16.E4M3.UNPACK_B R12, R5 ;  /* 0x00000005ff0c723e */ /* 0x001fe400020006ff */
[----:B------:R-:W-:Y:S02]  /*11a10*/  F2FP.F16.E4M3.UNPACK_B R14, R7 ;  /* 0x00000007ff0e723e */ /* 0x000fe400020006ff */
[----:B-1----:R-:W-:-:S02]  /*11a20*/  F2FP.F16.E4M3.UNPACK_B R20, R9 ;  /* 0x00000009ff14723e */ /* 0x002fc400020006ff */
[----:B------:R-:W-:Y:S02]  /*11a30*/  F2FP.F16.E4M3.UNPACK_B R15, R7.H1 ;  /* 0x00000007ff0f723e */ /* 0x000fe400030006ff */
[-C--:B------:R-:W-:Y:S01]  /*11a40*/  F2FP.F16.E4M3.UNPACK_B R7, R6.reuse ;  /* 0x00000006ff07723e */ /* 0x080fe200020006ff */
[----:B------:R-:W-:Y:S01]  /*11a50*/  HADD2.F32 R24, -RZ, R20.H0_H0 ;  /* 0x20000014ff187230 */ /* 0x000fe20000004100 */
[----:B------:R-:W-:Y:S01]  /*11a60*/  F2FP.F16.E4M3.UNPACK_B R13, R6.H1 ;  /* 0x00000006ff0d723e */ /* 0x000fe200030006ff */
[----:B------:R-:W-:Y:S01]  /*11a70*/  HADD2.F32 R6, -RZ, R12.H0_H0 ;  /* 0x2000000cff067230 */ /* 0x000fe20000004100 */
[----:B------:R-:W-:Y:S01]  /*11a80*/  F2FP.F16.E4M3.UNPACK_B R21, R9.H1 ;  /* 0x00000009ff15723e */ /* 0x000fe200030006ff */
[----:B------:R-:W-:Y:S02]  /*11a90*/  HADD2.F32 R20, -RZ, R20.H1_H1 ;  /* 0x30000014ff147230 */ /* 0x000fe40000004100 */
[C---:B------:R-:W-:Y:S01]  /*11aa0*/  FMUL.FTZ R38, R24.reuse, R31 ;  /* 0x0000001f18267220 */ /* 0x040fe20000410000 */
[----:B------:R-:W-:Y:S01]  /*11ab0*/  F2FP.F16.E4M3.UNPACK_B R25, R11 ;  /* 0x0000000bff19723e */ /* 0x000fe200020006ff */
[----:B------:R-:W-:Y:S01]  /*11ac0*/  FMUL.FTZ R43, R24, R35 ;  /* 0x00000023182b7220 */ /* 0x000fe20000410000 */
[----:B------:R-:W-:Y:S01]  /*11ad0*/  F2FP.F16.E4M3.UNPACK_B R26, R11.H1 ;  /* 0x0000000bff1a723e */ /* 0x000fe200030006ff */
[C---:B------:R-:W-:Y:S01]  /*11ae0*/  FFMA.FTZ R38, R6.reuse, R35, R38 ;  /* 0x0000002306267223 */ /* 0x040fe20000010026 */
[----:B------:R-:W-:Y:S01]  /*11af0*/  F2FP.F16.E4M3.UNPACK_B R5, R5.H1 ;  /* 0x00000005ff05723e */ /* 0x000fe200030006ff */
[----:B------:R-:W-:Y:S01]  /*11b00*/  HADD2.F32 R35, -RZ, R39.H0_H0 ;  /* 0x20000027ff237230 */ /* 0x000fe20000004100 */
[-C--:B------:R-:W-:Y:S01]  /*11b10*/  F2FP.F16.E4M3.UNPACK_B R11, R10.reuse ;  /* 0x0000000aff0b723e */ /* 0x080fe200020006ff */
[----:B------:R-:W-:Y:S01]  /*11b20*/  FFMA.FTZ R43, R6, R31, -R43 ;  /* 0x0000001f062b7223 */ /* 0x000fe2000001082b */
[----:B------:R-:W-:Y:S01]  /*11b30*/  F2FP.F16.E4M3.UNPACK_B R24, R10.H1 ;  /* 0x0000000aff18723e */ /* 0x000fe200030006ff */
[----:B------:R-:W-:-:S02]  /*11b40*/  HADD2.F32 R10, -RZ, R21.H0_H0 ;  /* 0x20000015ff0a7230 */ /* 0x000fc40000004100 */
[C---:B------:R-:W-:Y:S01]  /*11b50*/  FMUL.FTZ R45, R20.reuse, R33 ;  /* 0x00000021142d7220 */ /* 0x040fe20000410000 */
[----:B------:R-:W-:Y:S02]  /*11b60*/  HADD2.F32 R12, -RZ, R12.H1_H1 ;  /* 0x3000000cff0c7230 */ /* 0x000fe40000004100 */
[----:B------:R-:W-:Y:S01]  /*11b70*/  FMUL.FTZ R20, R20, R29 ;  /* 0x0000001d14147220 */ /* 0x000fe20000410000 */
[----:B------:R-:W-:Y:S02]  /*11b80*/  HADD2.F32 R31, -RZ, R28.H0_H0 ;  /* 0x2000001cff1f7230 */ /* 0x000fe40000004100 */
[----:B------:R-:W-:Y:S01]  /*11b90*/  FMUL.FTZ R47, R10, R35 ;  /* 0x000000230a2f7220 */ /* 0x000fe20000410000 */
[----:B------:R-:W-:Y:S02]  /*11ba0*/  HADD2.F32 R6, -RZ, R5.H0_H0 ;  /* 0x20000005ff067230 */ /* 0x000fe40000004100 */
[C---:B------:R-:W-:Y:S01]  /*11bb0*/  FFMA.FTZ R40, R12.reuse, R29, -R45 ;  /* 0x0000001d0c287223 */ /* 0x040fe2000001082d */
[----:B------:R-:W-:Y:S01]  /*11bc0*/  FFMA.FTZ R45, R12, R33, R20 ;  /* 0x000000210c2d7223 */ /* 0x000fe20000010014 */
[----:B------:R-:W-:Y:S01]  /*11bd0*/  FMUL.FTZ R10, R10, R31 ;  /* 0x0000001f0a0a7220 */ /* 0x000fe20000410000 */
        /* <DEDUP_REMOVED lines=33> */
[----:B------:R-:W-:Y:S02]  /*11df0*/  HADD2.F32 R5, -RZ, R15.H0_H0 ;  /* 0x2000000fff057230 */ /* 0x000fe40000004100 */
[C---:B------:R-:W-:Y:S01]  /*11e00*/  FMUL.FTZ R21, R25.reuse, R31 ;  /* 0x0000001f19157220 */ /* 0x040fe20000410000 */
[----:B------:R-:W-:Y:S02]  /*11e10*/  HADD2.F32 R14, -RZ, R14.H1_H1 ;  /* 0x3000000eff0e7230 */ /* 0x000fe40000004100 */
[----:B------:R-:W-:Y:S01]  /*11e20*/  FMUL.FTZ R46, R25, R12 ;  /* 0x0000000c192e7220 */ /* 0x000fe20000410000 */
[-C--:B------:R-:W-:Y:S01]  /*11e30*/  FMUL.FTZ R25, R6, R10.reuse ;  /* 0x0000000a06197220 */ /* 0x080fe20000410000 */
[----:B------:R-:W-:Y:S01]  /*11e40*/  FFMA.FTZ R48, R5, R10, -R48 ;  /* 0x0000000a05307223 */ /* 0x000fe20000010830 */
[----:B------:R-:W-:Y:S01]  /*11e50*/  F2FP.F16.E4M3.UNPACK_B R10, R27.H1 ;  /* 0x0000001bff0a723e */ /* 0x000fe200030006ff */
[C---:B------:R-:W-:Y:S01]  /*11e60*/  FFMA.FTZ R44, R14.reuse, R12, -R21 ;  /* 0x0000000c0e2c7223 */ /* 0x040fe20000010815 */
[----:B------:R-:W-:Y:S01]  /*11e70*/  FFMA.FTZ R46, R14, R31, R46 ;  /* 0x0000001f0e2e7223 */ /* 0x000fe2000001002e */
[----:B------:R-:W-:Y:S01]  /*11e80*/  F2FP.F16.E4M3.UNPACK_B R14, R32.H1 ;  /* 0x00000020ff0e723e */ /* 0x000fe200030006ff */
[----:B------:R-:W-:-:S02]  /*11e90*/  HADD2.F32 R37, -RZ, R37.H1_H1 ;  /* 0x30000025ff257230 */ /* 0x000fc40000004100 */
[----:B------:R-:W-:Y:S01]  /*11ea0*/  FFMA.FTZ R49, R5, R20, R25 ;  /* 0x0000001405317223 */ /* 0x000fe20000010019 */
[----:B------:R-:W-:Y:S01]  /*11eb0*/  HADD2.F32 R41, -RZ, R41.H1_H1 ;  /* 0x30000029ff297230 */ /* 0x000fe20000004100 */
[----:B------:R-:W-:Y:S01]  /*11ec0*/  F2FP.F16.E4M3.UNPACK_B R32, R32 ;  /* 0x00000020ff20723e */ /* 0x000fe200020006ff */
[----:B------:R-:W-:Y:S01]  /*11ed0*/  HADD2.F32 R26, -RZ, R26.H1_H1 ;  /* 0x3000001aff1a7230 */ /* 0x000fe20000004100 */
[----:B------:R-:W-:Y:S01]  /*11ee0*/  F2FP.F16.E4M3.UNPACK_B R27, R27 ;  /* 0x0000001bff1b723e */ /* 0x000fe200020006ff */
[----:B------:R-:W-:Y:S02]  /*11ef0*/  HADD2.F32 R6, -RZ, R8.H0_H0 ;  /* 0x20000008ff067230 */ /* 0x000fe40000004100 */
[----:B------:R-:W-:Y:S02]  /*11f00*/  HADD2.F32 R12, -RZ, R10.H0_H0 ;  /* 0x2000000aff0c7230 */ /* 0x000fe40000004100 */
[----:B------:R-:W-:Y:S01]  /*11f10*/  FMUL.FTZ R50, R26, R41 ;  /* 0x000000291a327220 */ /* 0x000fe20000410000 */
[----:B------:R-:W-:-:S02]  /*11f20*/  HADD2.F32 R20, -RZ, R14.H0_H0 ;  /* 0x2000000eff147230 */ /* 0x000fc40000004100 */
[-C--:B------:R-:W-:Y:S01]  /*11f30*/  FMUL.FTZ R52, R26, R37.reuse ;  /* 0x000000251a347220 */ /* 0x080fe20000410000 */
[----:B------:R-:W-:Y:S02]  /*11f40*/  HADD2.F32 R15, -RZ, R15.H1_H1 ;  /* 0x3000000fff0f7230 */ /* 0x000fe40000004100 */
[C---:B------:R-:W-:Y:S01]  /*11f50*/  FMUL.FTZ R21, R6.reuse, R12 ;  /* 0x0000000c06157220 */ /* 0x040fe20000410000 */
[----:B------:R-:W-:Y:S02]  /*11f60*/  HADD2.F32 R5, -RZ, R4.H0_H0 ;  /* 0x20000004ff057230 */ /* 0x000fe40000004100 */
[-C--:B------:R-:W-:Y:S01]  /*11f70*/  FMUL.FTZ R26, R6, R20.reuse ;  /* 0x00000014061a7220 */ /* 0x080fe20000410000 */
[----:B------:R-:W-:Y:S02]  /*11f80*/  HADD2.F32 R8, -RZ, R8.H1_H1 ;  /* 0x30000008ff087230 */ /* 0x000fe40000004100 */
[C---:B------:R-:W-:Y:S01]  /*11f90*/  FFMA.FTZ R37, R15.reuse, R37, -R50 ;  /* 0x000000250f257223 */ /* 0x040fe20000010832 */
[----:B------:R-:W-:Y:S01]  /*11fa0*/  FFMA.FTZ R52, R15, R41, R52 ;  /* 0x000000290f347223 */ /* 0x000fe20000010034 */
[----:B------:R-:W-:Y:S01]  /*11fb0*/  FFMA.FTZ R20, R5, R20, R21 ;  /* 0x0000001405147223 */ /* 0x000fe20000010015 */
[----:B------:R-:W-:-:S02]  /*11fc0*/  HADD2.F32 R21, -RZ, R14.H1_H1 ;  /* 0x3000000eff157230 */ /* 0x000fc40000004100 */
[----:B------:R-:W-:Y:S01]  /*11fd0*/  FFMA.FTZ R26, R5, R12, -R26 ;  /* 0x0000000c051a7223 */ /* 0x000fe2000001081a */
[----:B------:R-:W-:Y:S01]  /*11fe0*/  HADD2.F32 R15, -RZ, R10.H1_H1 ;  /* 0x3000000aff0f7230 */ /* 0x000fe20000004100 */
[----:B------:R-:W-:Y:S01]  /*11ff0*/  F2FP.F16.E4M3.UNPACK_B R10, R34.H1 ;  /* 0x00000022ff0a723e */ /* 0x000fe200030006ff */
[----:B------:R-:W-:Y:S02]  /*12000*/  HADD2.F32 R4, -RZ, R4.H1_H1 ;  /* 0x30000004ff047230 */ /* 0x000fe40000004100 */
[C---:B------:R-:W-:Y:S01]  /*12010*/  FMUL.FTZ R25, R8.reuse, R21 ;  /* 0x0000001508197220 */ /* 0x040fe20000410000 */
[----:B------:R-:W-:Y:S02]  /*12020*/  HADD2.F32 R5, -RZ, R9.H0_H0 ;  /* 0x20000009ff057230 */ /* 0x000fe40000004100 */
[-C--:B------:R-:W-:Y:S01]  /*12030*/  FMUL.FTZ R6, R8, R15.reuse ;  /* 0x0000000f08067220 */ /* 0x080fe20000410000 */
[--C-:B------:R-:W-:Y:S02]  /*12040*/  HADD2.F32 R8, -RZ, R32.reuse.H0_H0 ;  /* 0x20000020ff087230 */ /* 0x100fe40000004100 */
[----:B------:R-:W-:Y:S01]  /*12050*/  FFMA.FTZ R25, R4, R15, -R25 ;  /* 0x0000000f04197223 */ /* 0x000fe20000010819 */
[----:B------:R-:W-:-:S02]  /*12060*/  HADD2.F32 R32, -RZ, R32.H1_H1 ;  /* 0x30000020ff207230 */ /* 0x000fc40000004100 */
[----:B------:R-:W-:Y:S01]  /*12070*/  FFMA.FTZ R29, R4, R21, R6 ;  /* 0x00000015041d7223 */ /* 0x000fe20000010006 */
[----:B------:R-:W-:Y:S02]  /*12080*/  HADD2.F32 R6, -RZ, R27.H0_H0 ;  /* 0x2000001bff067230 */ /* 0x000fe40000004100 */
[C---:B------:R-:W-:Y:S01]  /*12090*/  FMUL.FTZ R15, R5.reuse, R8 ;  /* 0x00000008050f7220 */ /* 0x040fe20000410000 */
[----:B------:R-:W-:Y:S01]  /*120a0*/  HADD2.F32 R4, -RZ, R3.H0_H0 ;  /* 0x20000003ff047230 */ /* 0x000fe20000004100 */
[----:B------:R-:W-:Y:S01]  /*120b0*/  F2FP.F16.E4M3.UNPACK_B R34, R34 ;  /* 0x00000022ff22723e */ /* 0x000fe200020006ff */
[----:B------:R-:W-:Y:S02]  /*120c0*/  HADD2.F32 R9, -RZ, R9.H1_H1 ;  /* 0x30000009ff097230 */ /* 0x000fe40000004100 */
[-C--:B------:R-:W-:Y:S01]  /*120d0*/  FMUL.FTZ R5, R5, R6.reuse ;  /* 0x0000000605057220 */ /* 0x080fe20000410000 */
[----:B------:R-:W-:Y:S02]  /*120e0*/  HADD2.F32 R3, -RZ, R3.H1_H1 ;  /* 0x30000003ff037230 */ /* 0x000fe40000004100 */
[----:B------:R-:W-:Y:S01]  /*120f0*/  FFMA.FTZ R15, R4, R6, -R15 ;  /* 0x00000006040f7223 */ /* 0x000fe2000001080f */
[----:B------:R-:W-:-:S02]  /*12100*/  HADD2.F32 R6, -RZ, R27.H1_H1 ;  /* 0x3000001bff067230 */ /* 0x000fc40000004100 */
[C---:B------:R-:W-:Y:S01]  /*12110*/  FMUL.FTZ R14, R9.reuse, R32 ;  /* 0x00000020090e7220 */ /* 0x040fe20000410000 */
[----:B------:R-:W-:Y:S01]  /*12120*/  FFMA.FTZ R12, R4, R8, R5 ;  /* 0x00000008040c7223 */ /* 0x000fe20000010005 */
[----:B------:R-:W-:Y:S01]  /*12130*/  F2FP.F16.E4M3.UNPACK_B R5, R30.H1 ;  /* 0x0000001eff05723e */ /* 0x000fe200030006ff */
[----:B------:R-:W-:Y:S02]  /*12140*/  HADD2.F32 R8, -RZ, R10.H0_H0 ;  /* 0x2000000aff087230 */ /* 0x000fe40000004100 */
[-C--:B------:R-:W-:Y:S01]  /*12150*/  FMUL.FTZ R9, R9, R6.reuse ;  /* 0x0000000609097220 */ /* 0x080fe20000410000 */
[----:B------:R-:W-:Y:S02]  /*12160*/  HADD2.F32 R4, -RZ, R24.H0_H0 ;  /* 0x20000018ff047230 */ /* 0x000fe40000004100 */
        /* <DEDUP_REMOVED lines=9> */
[----:B------:R-:W-:Y:S01]  /*12200*/  HADD2.F32 R5, -RZ, R5.H1_H1 ;  /* 0x30000005ff057230 */ /* 0x000fe20000004100 */
[----:B------:R-:W-:Y:S01]  /*12210*/  F2FP.F16.E4M3.UNPACK_B R30, R30 ;  /* 0x0000001eff1e723e */ /* 0x000fe200020006ff */
[----:B------:R-:W-:Y:S02]  /*12220*/  HADD2.F32 R13, -RZ, R13.H1_H1 ;  /* 0x3000000dff0d7230 */ /* 0x000fe40000004100 */
[C---:B------:R-:W-:Y:S01]  /*12230*/  FMUL.FTZ R6, R24.reuse, R10 ;  /* 0x0000000a18067220 */ /* 0x040fe20000410000 */
[----:B------:R-:W-:Y:S01]  /*12240*/  FMUL.FTZ R9, R24, R5 ;  /* 0x0000000518097220 */ /* 0x000fe20000410000 */
[----:B------:R-:W-:-:S02]  /*12250*/  FFMA.FTZ R24, R3, R8, R4 ;  /* 0x0000000803187223 */ /* 0x000fc40000010004 */
[C---:B------:R-:W-:Y:S01]  /*12260*/  FFMA.FTZ R27, R13.reuse, R5, -R6 ;  /* 0x000000050d1b7223 */ /* 0x040fe20000010806 */
[----:B------:R-:W-:Y:S02]  /*12270*/  HADD2.F32 R5, -RZ, R30.H0_H0 ;  /* 0x2000001eff057230 */ /* 0x000fe40000004100 */
[----:B------:R-:W-:Y:S01]  /*12280*/  FFMA.FTZ R31, R13, R10, R9 ;  /* 0x0000000a0d1f7223 */ /* 0x000fe20000010009 */
[--C-:B------:R-:W-:Y:S02]  /*12290*/  HADD2.F32 R6, -RZ, R34.reuse.H0_H0 ;  /* 0x20000022ff067230 */ /* 0x100fe40000004100 */
[--C-:B------:R-:W-:Y:S01]  /*122a0*/  HADD2.F32 R4, -RZ, R11.reuse.H0_H0 ;  /* 0x2000000bff047230 */ /* 0x100fe20000004100 */
[----:B------:R-:W-:Y:S01]  /*122b0*/  F2FP.SATFINITE.E4M3.F32.PACK_AB_MERGE_C R27, R27, R32, RZ ;  /* 0x000000201b1b723e */ /* 0x000fe200048070ff */
        /* <DEDUP_REMOVED lines=30> */
.L_x_7610:
[----:B------:R-:W-:Y:S05]  /*124a0*/  BSYNC B0 ;  /* 0x0000000000007941 */ /* 0x000fea0003800000 */
.L_x_7590:
        /* <DEDUP_REMOVED lines=8> */
.L_x_7587:
[----:B0--34-:R-:W3:Y:S02]  /*12530*/  LDL R0, [R1+0x5c] ;  /* 0x00005c0001007983 */ /* 0x019ee40000100800 */
[----:B---3--:R-:W-:-:S13]  /*12540*/  R2UR UR4, R0 ;  /* 0x00000000000472ca */ /* 0x008fda00000e0000 */
[----:B------:R-:W-:-:S05]  /*12550*/  IMAD.U32 R0, RZ, RZ, UR4 ;  /* 0x00000004ff007e24 */ /* 0x000fca000f8e00ff */
[----:B------:R-:W-:-:S13]  /*12560*/  ISETP.NE.AND P1, PT, R0, 0x3, PT ;  /* 0x000000030000780c */ /* 0x000fda0003f25270 */
[----:B------:R-:W-:Y:S05]  /*12570*/  @!P1 BRA `(.L_x_7625) ;  /* 0x0000000000049947 */ /* 0x000fea0003800000 */
[----:B------:R-:W-:Y:S01]  /*12580*/  BPT.TRAP 0x1 ;  /* 0x000000040000795c */ /* 0x000fe20000300000 */
.L_x_7625:
[----:B------:R-:W-:Y:S01]  /*12590*/  IMAD R0, R136, 0x8, R16 ;  /* 0x0000000888007824 */ /* 0x000fe200078e0210 */
[----:B--2--5:R-:W-:-:S04]  /*125a0*/  SHF.L.U32 R7, R231, 0x1f, RZ ;  /* 0x0000001fe7077819 */ /* 0x024fc800000006ff */
[----:B------:R0:W2:Y:S01]  /*125b0*/  SYNCS.PHASECHK.TRANS64.TRYWAIT P0, [R0+URZ+0x2e830], R7 ;  /* 0x02e83007000075a7 */ /* 0x0000a2000800017f */
[----:B------:R-:W-:Y:S05]  /*125c0*/  @!P1 BRA `(.L_x_7626) ;  /* 0x0000000000049947 */ /* 0x000fea0003800000 */
[----:B------:R-:W-:Y:S01]  /*125d0*/  BPT.TRAP 0x1 ;  /* 0x000000040000795c */ /* 0x000fe20000300000 */
.L_x_7626:
[----:B-1----:R-:W-:Y:S01]  /*125e0*/  VIADD R3, R16, 0x20400 ;  /* 0x0002040010037836 */ /* 0x002fe20000000000 */
[----:B------:R-:W-:Y:S01]  /*125f0*/  LOP3.LUT R4, R36, 0x10000, RZ, 0xfc, !PT ;  /* 0x0001000024047812 */ /* 0x000fe200078efcff */
[----:B------:R-:W-:-:S03]  /*12600*/  IMAD.MOV.U32 R5, RZ, RZ, 0x40000040 ;  /* 0x40000040ff057424 */ /* 0x000fc600078e00ff */
[----:B------:R-:W-:-:S04]  /*12610*/  SHF.R.U32.HI R3, RZ, 0x4, R3 ;  /* 0x00000004ff037819 */ /* 0x000fc80000011603 */
[----:B------:R-:W-:-:S04]  /*12620*/  LOP3.LUT R3, R3, 0x3fff, RZ, 0xc0, !PT ;  /* 0x00003fff03037812 */ /* 0x000fc800078ec0ff */
[----:B------:R-:W-:-:S05]  /*12630*/  LOP3.LUT R3, R3, 0x10000, RZ, 0xfc, !PT ;  /* 0x0001000003037812 */ /* 0x000fca00078efcff */
[----:B------:R1:W-:Y:S01]  /*12640*/  STL [R1+0x58], R3 ;  /* 0x0000580301007387 */ /* 0x0003e20000100800 */
[----:B--2---:R-:W-:Y:S05]  /*12650*/  @P0 BRA `(.L_x_7627) ;  /* 0x0000000000080947 */ /* 0x004fea0003800000 */
[----:B------:R-:W2:Y:S02]  /*12660*/  SYNCS.PHASECHK.TRANS64.TRYWAIT P0, [R0+URZ+0x2e830], R7 ;  /* 0x02e83007000075a7 */ /* 0x000ea4000800017f */
[----:B--2---:R-:W-:Y:S05]  /*12670*/  @!P0 BRA `(.L_x_7628) ;  /* 0x000001a800ac8947 */ /* 0x004fea0003800000 */
.L_x_7627:
[----:B-1----:R-:W3:Y:S01]  /*12680*/  LDL R3, [R1+0x58] ;  /* 0x0000580001037983 */ /* 0x002ee20000100800 */
[----:B------:R-:W-:Y:S01]  /*12690*/  IMAD.MOV.U32 R13, RZ, RZ, 0x40000040 ;  /* 0x40000040ff0d7424 */ /* 0x000fe200078e00ff */
[----:B------:R-:W-:Y:S05]  /*126a0*/  WARPSYNC.ALL ;  /* 0x0000000000007948 */ /* 0x000fea0003800000 */
[C---:B------:R-:W-:Y:S01]  /*126b0*/  R2UR UR4, R4.reuse ;  /* 0x00000000040472ca */ /* 0x040fe200000e0000 */
[----:B------:R-:W4:Y:S01]  /*126c0*/  LDL R139, [R1+0x6c] ;  /* 0x00006c00018b7983 */ /* 0x000f220000100800 */
[----:B------:R-:W-:Y:S02]  /*126d0*/  R2UR UR5, R5 ;  /* 0x00000000050572ca */ /* 0x000fe400000e0000 */
[----:B------:R-:W-:Y:S01]  /*126e0*/  R2UR UR7, R13 ;  /* 0x000000000d0772ca */ /* 0x000fe200000e0000 */
[----:B------:R-:W-:Y:S01]  /*126f0*/  WARPGROUP.ARRIVE ;  /* 0x00000000000079c5 */ /* 0x000fe20000000000 */
[----:B0-2---:R-:W-:Y:S01]  /*12700*/  MOV R7, 0x40000040 ;  /* 0x4000004000077802 */ /* 0x005fe20000000f00 */
[----:B------:R-:W-:Y:S01]  /*12710*/  IMAD.MOV.U32 R9, RZ, RZ, 0x40000040 ;  /* 0x40000040ff097424 */ /* 0x000fe200078e00ff */
[----:B------:R-:W-:Y:S01]  /*12720*/  R2UR UR8, R4 ;  /* 0x00000000040872ca */ /* 0x000fe200000e0000 */
[----:B------:R-:W2:Y:S01]  /*12730*/  LDL R141, [R1+0x60] ;  /* 0x00006000018d7983 */ /* 0x000ea20000100800 */
[----:B------:R-:W-:-:S02]  /*12740*/  R2UR UR9, R5 ;  /* 0x00000000050972ca */ /* 0x000fc400000e0000 */
[----:B------:R-:W-:Y:S01]  /*12750*/  R2UR UR11, R9 ;  /* 0x00000000090b72ca */ /* 0x000fe200000e0000 */
[----:B------:R-:W-:Y:S01]  /*12760*/  IMAD.MOV.U32 R11, RZ, RZ, 0x40000040 ;  /* 0x40000040ff0b7424 */ /* 0x000fe200078e00ff */
[C---:B------:R-:W-:Y:S01]  /*12770*/  R2UR UR12, R4.reuse ;  /* 0x00000000040c72ca */ /* 0x040fe200000e0000 */
[----:B------:R-:W5:Y:S01]  /*12780*/  LDL R145, [R1+0x80] ;  /* 0x0000800001917983 */ /* 0x000f620000100800 */
[----:B------:R-:W-:Y:S02]  /*12790*/  R2UR UR13, R5 ;  /* 0x00000000050d72ca */ /* 0x000fe400000e0000 */
[----:B------:R-:W-:Y:S01]  /*127a0*/  R2UR UR15, R11 ;  /* 0x000000000b0f72ca */ /* 0x000fe200000e0000 */
[----:B------:R-:W5:Y:S01]  /*127b0*/  LDL R143, [R1+0x7c] ;  /* 0x00007c00018f7983 */ /* 0x000f620000100800 */
        /* <DEDUP_REMOVED lines=10> */
[----:B------:R-:W-:-:S10]  /*12860*/  WARPGROUP.ARRIVE ;  /* 0x00000000000079c5 */ /* 0x000fd40000000000 */
[----:B------:R-:W-:Y:S01]  /*12870*/  QGMMA.64x32x32.F32.E4M3.E4M3 R104, gdesc[UR4], RZ, !UPT, gsb0 ;  /* 0x00600000046879f3 */ /* 0x000fe2000c0008ff */
[----:B------:R-:W-:-:S05]  /*12880*/  VIADD R8, R12, 0x200 ;  /* 0x000002000c087836 */ /* 0x000fca0000000000 */
        /* <DEDUP_REMOVED lines=101> */
[----:B------:R-:W-:Y:S01]  /*12ee0*/  MOV R15, 0x40000040 ;  /* 0x40000040000f7802 */ /* 0x000fe20000000f00 */
[----:B------:R-:W-:Y:S02]  /*12ef0*/  VIADD R8, R4, 0x4 ;  /* 0x0000000404087836 */ /* 0x000fe40000000000 */
        /* <DEDUP_REMOVED lines=110> */
[----:B----4-:R-:W-:Y:S02]  /*135e0*/  IMAD R14, R137, -0xe0, R139 ;  /* 0xffffff20890e7824 */ /* 0x010fe400078e028b */
        /* <DEDUP_REMOVED lines=13> */
[----:B--2---:R-:W-:Y:S01]  /*136c0*/  IADD3 R74, -R141, 0xe1, R14 ;  /* 0x000000e18d4a7810 */ /* 0x004fe20007ffe10e */
[C---:B------:R-:W-:Y:S01]  /*136d0*/  FMUL.FTZ R21, R2.reuse, R124 ;  /* 0x0000007c02157220 */ /* 0x040fe20000410000 */
[C---:B------:R-:W-:Y:S01]  /*136e0*/  FMUL.FTZ R111, R2.reuse, R91 ;  /* 0x0000005b026f7220 */ /* 0x040fe20000410000 */
[C---:B------:R-:W-:Y:S01]  /*136f0*/  FMUL.FTZ R124, R2.reuse, R129 ;  /* 0x00000081027c7220 */ /* 0x040fe20000410000 */
[C---:B------:R-:W-:Y:S01]  /*13700*/  FMUL.FTZ R91, R2.reuse, R103 ;  /* 0x00000067025b7220 */ /* 0x040fe20000410000 */
[C---:B------:R-:W-:Y:S01]  /*13710*/  FMUL.FTZ R129, R2.reuse, R126 ;  /* 0x0000007e02817220 */ /* 0x040fe20000410000 */
[C---:B------:R-:W-:Y:S01]  /*13720*/  FMUL.FTZ R103, R2.reuse, R75 ;  /* 0x0000004b02677220 */ /* 0x040fe20000410000 */
[----:B------:R-:W-:Y:S01]  /*13730*/  FMUL.FTZ R148, R2, R78 ;  /* 0x0000004e02947220 */ /* 0x000fe20000410000 */
[----:B------:R-:W-:Y:S01]  /*13740*/  IADD3 R75, R14, 0xe0, RZ ;  /* 0x000000e00e4b7810 */ /* 0x000fe20007ffe0ff */
[----:B------:R-:W0:Y:S01]  /*13750*/  MUFU.TANH R133, R133 ;  /* 0x0000008500857308 */ /* 0x000e220000002400 */
[----:B-----5:R-:W-:-:S02]  /*13760*/  IMAD R74, R143, -0x2, R74 ;  /* 0xfffffffe8f4a7824 */ /* 0x020fc400078e024a */
[----:B------:R-:W-:Y:S01]  /*13770*/  FMUL.FTZ R123, R2, R127 ;  /* 0x0000007f027b7220 */ /* 0x000fe20000410000 */
[----:B------:R-:W-:Y:S02]  /*13780*/  VIADD R14, R12, 0x506 ;  /* 0x000005060c0e7836 */ /* 0x000fe40000000000 */
[C---:B------:R-:W-:Y:S01]  /*13790*/  FMUL.FTZ R150, R2.reuse, R82 ;  /* 0x0000005202967220 */ /* 0x040fe20000410000 */
[----:B------:R-:W-:Y:S01]  /*137a0*/  IMAD.MOV.U32 R15, RZ, RZ, 0x40000040 ;  /* 0x40000040ff0f7424 */ /* 0x000fe200078e00ff */
[----:B------:R-:W1:Y:S01]  /*137b0*/  MUFU.TANH R132, R132 ;  /* 0x0000008400847308 */ /* 0x000e620000002400 */
[----:B------:R-:W-:Y:S02]  /*137c0*/  IMAD R75, R143, -0x2, R75 ;  /* 0xfffffffe8f4b7824 */ /* 0x000fe400078e024b */
[----:B------:R-:W-:Y:S01]  /*137d0*/  FMUL.FTZ R127, R2, R130 ;  /* 0x00000082027f7220 */ /* 0x000fe20000410000 */
[----:B------:R-:W-:Y:S01]  /*137e0*/  R2UR UR6, R14 ;  /* 0x000000000e0672ca */ /* 0x000fe200000e0000 */
[----:B------:R-:W-:Y:S01]  /*137f0*/  FMUL.FTZ R146, R2, R79 ;  /* 0x0000004f02927220 */ /* 0x000fe20000410000 */
[----:B------:R-:W-:-:S02]  /*13800*/  R2UR UR7, R15 ;  /* 0x000000000f0772ca */ /* 0x000fc400000e0000 */
[----:B------:R-:W2:Y:S01]  /*13810*/  MUFU.TANH R129, R129 ;  /* 0x0000008100817308 */ /* 0x000ea20000002400 */
[----:B------:R-:W-:Y:S02]  /*13820*/  R2UR UR4, R6 ;  /* 0x00000000060472ca */ /* 0x000fe400000e0000 */
[----:B------:R-:W-:Y:S01]  /*13830*/  R2UR UR5, R7 ;  /* 0x00000000070572ca */ /* 0x000fe200000e0000 */
[----:B------:R-:W-:-:S04]  /*13840*/  FMUL.FTZ R126, R2, R131 ;  /* 0x00000083027e7220 */ /* 0x000fc80000410000 */
[----:B------:R-:W-:Y:S01]  /*13850*/  MUFU.TANH R123, R123 ;  /* 0x0000007b007b7308 */ /* 0x000fe20000002400 */
[----:B------:R-:W-:Y:S02]  /*13860*/  WARPGROUP.DEPBAR.LE gsb0, 0x0 ;  /* 0x00008000000079c5 */ /* 0x000fe40000010000 */
[C---:B------:R-:W-:Y:S01]  /*13870*/  FMUL.FTZ R78, R2.reuse, R65 ;  /* 0x00000041024e7220 */ /* 0x040fe20000410000 */
[----:B------:R-:W-:Y:S02]  /*13880*/  IMAD R65, R233, 0x80, R145 ;  /* 0x00000080e9417824 */ /* 0x000fe400078e0291 */
[----:B------:R-:W-:-:S03]  /*13890*/  FMUL.FTZ R82, R2, R68 ;  /* 0x0000004402527220 */ /* 0x000fc60000410000 */
[----:B------:R-:W-:Y:S01]  /*138a0*/  IADD3 R68, R74, 0x8, R65 ;  /* 0x000000084a447810 */ /* 0x000fe20007ffe041 */
[----:B------:R-:W3:Y:S03]  /*138b0*/  MUFU.TANH R127, R127 ;  /* 0x0000007f007f7308 */ /* 0x000ee60000002400 */
[----:B------:R-:W-:Y:S01]  /*138c0*/  VIMNMX R79, R75, R68, PT ;  /* 0x000000444b4f7248 */ /* 0x000fe20003fe0100 */
[C---:B------:R-:W-:Y:S01]  /*138d0*/  FMUL.FTZ R122, R2.reuse, R134 ;  /* 0x00000086027a7220 */ /* 0x040fe20000410000 */
[----:B------:R-:W-:Y:S02]  /*138e0*/  WARPGROUP.ARRIVE ;  /* 0x00000000000079c5 */ /* 0x000fe40000000000 */
[C---:B------:R-:W-:Y:S02]  /*138f0*/  ISETP.GT.AND P2, PT, R79.reuse, RZ, PT ;  /* 0x000000ff4f00720c */ /* 0x040fe40003f44270 */
[C---:B------:R-:W-:Y:S01]  /*13900*/  ISETP.GT.AND P3, PT, R79.reuse, 0x1, PT ;  /* 0x000000014f00780c */ /* 0x040fe20003f64270 */
[----:B------:R-:W4:Y:S01]  /*13910*/  MUFU.TANH R126, R126 ;  /* 0x0000007e007e7308 */ /* 0x000f220000002400 */
[----:B------:R-:W-:Y:S01]  /*13920*/  ISETP.GT.AND P4, PT, R79, 0x8, PT ;  /* 0x000000084f00780c */ /* 0x000fe20003f84270 */
[C---:B------:R-:W-:Y:S01]  /*13930*/  FMUL.FTZ R13, R2.reuse, R135 ;  /* 0x00000087020d7220 */ /* 0x040fe20000410000 */
[----:B0-----:R-:W-:Y:S01]  /*13940*/  FSEL R68, R133, -INF , P2 ;  /* 0xff80000085447808 */ /* 0x001fe20001000000 */
[----:B------:R-:W-:Y:S01]  /*13950*/  FMUL.FTZ R15, R2, R69 ;  /* 0x00000045020f7220 */ /* 0x000fe20000410000 */
[----:B-1----:R-:W-:Y:S01]  /*13960*/  FSEL R132, R132, -INF , P3 ;  /* 0xff80000084847808 */ /* 0x002fe20001800000 */
[C---:B------:R-:W-:Y:S01]  /*13970*/  FMUL.FTZ R152, R2.reuse, R87 ;  /* 0x0000005702987220 */ /* 0x040fe20000410000 */
[C---:B------:R-:W-:Y:S01]  /*13980*/  FMUL.FTZ R69, R2.reuse, R58 ;  /* 0x0000003a02457220 */ /* 0x040fe20000410000 */
[----:B------:R-:W0:Y:S01]  /*13990*/  MUFU.TANH R122, R122 ;  /* 0x0000007a007a7308 */ /* 0x000e220000002400 */
[----:B------:R-:W-:Y:S01]  /*139a0*/  QGMMA.64x32x32.F32.E4M3.E4M3 R40, gdesc[UR4], R40, gsb0 ;  /* 0x00600000042879f3 */ /* 0x000fe20008000828 */
[----:B------:R-:W-:Y:S01]  /*139b0*/  ISETP.GT.AND P5, PT, R79, 0x9, PT ;  /* 0x000000094f00780c */ /* 0x000fe20003fa4270 */
[----:B------:R-:W-:Y:S01]  /*139c0*/  FMUL.FTZ R130, R2, R106 ;  /* 0x0000006a02827220 */ /* 0x000fe20000410000 */
[----:B--2---:R-:W-:-:S02]  /*139d0*/  FSEL R58, R129, -INF , P4 ;  /* 0xff800000813a7808 */ /* 0x004fc40002000000 */
[----:B------:R-:W-:Y:S02]  /*139e0*/  FMNMX.FTZ R87, R68, R132, !PT ;  /* 0x0000008444577209 */ /* 0x000fe40007810000 */
[----:B------:R-:W1:Y:S01]  /*139f0*/  MUFU.TANH R13, R13 ;  /* 0x0000000d000d7308 */ /* 0x000e620000002400 */
[----:B------:R-:W-:Y:S01]  /*13a00*/  ISETP.GT.AND P0, PT, R79, 0x10, PT ;  /* 0x000000104f00780c */ /* 0x000fe20003f04270 */
[----:B------:R-:W-:Y:S01]  /*13a10*/  FMUL.FTZ R107, R2, R107 ;  /* 0x0000006b026b7220 */ /* 0x000fe20000410000 */
[----:B------:R-:W-:Y:S01]  /*13a20*/  FMNMX.FTZ R87, R58, R87, !PT ;  /* 0x000000573a577209 */ /* 0x000fe20007810000 */
[C---:B------:R-:W-:Y:S01]  /*13a30*/  FMUL.FTZ R106, R2.reuse, R88 ;  /* 0x00000058026a7220 */ /* 0x040fe20000410000 */
[----:B------:R-:W-:-:S03]  /*13a40*/  FMUL.FTZ R88, R2, R95 ;  /* 0x0000005f02587220 */ /* 0x000fc60000410000 */
[----:B------:R2:W-:Y:S01]  /*13a50*/  MUFU.TANH R14, R82 ;  /* 0x00000052000e7308 */ /* 0x0005e20000002400 */
[----:B------:R-:W-:Y:S01]  /*13a60*/  FMUL.FTZ R95, R2, R102 ;  /* 0x00000066025f7220 */ /* 0x000fe20000410000 */
[----:B------:R-:W-:Y:S02]  /*13a70*/  ISETP.GT.AND P2, PT, R79, 0x11, PT ;  /* 0x000000114f00780c */ /* 0x000fe40003f44270 */
[----:B---3--:R-:W-:Y:S02]  /*13a80*/  FSEL R102, R127, -INF , P0 ;  /* 0xff8000007f667808 */ /* 0x008fe40000000000 */
[----:B--2---:R-:W-:Y:S02]  /*13a90*/  FSEL R82, R123, -INF , P5 ;  /* 0xff8000007b527808 */ /* 0x004fe40002800000 */
[----:B------:R-:W2:Y:S02]  /*13aa0*/  MUFU.TANH R130, R130 ;  /* 0x0000008200827308 */ /* 0x000ea40000002400 */
[----:B------:R-:W-:-:S02]  /*13ab0*/  FMNMX.FTZ R87, R82, R87, !PT ;  /* 0x0000005752577209 */ /* 0x000fc40007810000 */
[C---:B------:R-:W-:Y:S02]  /*13ac0*/  ISETP.GT.AND P0, PT, R79.reuse, 0x18, PT ;  /* 0x000000184f00780c */ /* 0x040fe40003f04270 */
[----:B----4-:R-:W-:Y:S02]  /*13ad0*/  FSEL R126, R126, -INF , P2 ;  /* 0xff8000007e7e7808 */ /* 0x010fe40001000000 */
[----:B------:R-:W3:Y:S01]  /*13ae0*/  MUFU.TANH R107, R107 ;  /* 0x0000006b006b7308 */ /* 0x000ee20000002400 */
[----:B------:R-:W-:Y:S01]  /*13af0*/  FMNMX.FTZ R87, R102, R87, !PT ;  /* 0x0000005766577209 */ /* 0x000fe20007810000 */
[----:B------:R-:W-:Y:S01]  /*13b00*/  FMUL.FTZ R142, R2, R114 ;  /* 0x00000072028e7220 */ /* 0x000fe20000410000 */
[C---:B------:R-:W-:Y:S02]  /*13b10*/  ISETP.GT.AND P2, PT, R79.reuse, 0x19, PT ;  /* 0x000000194f00780c */ /* 0x040fe40003f44270 */
[----:B0-----:R-:W-:Y:S02]  /*13b20*/  FSEL R122, R122, -INF , P0 ;  /* 0xff8000007a7a7808 */ /* 0x001fe40000000000 */
[----:B------:R-:W-:Y:S01]  /*13b30*/  FMNMX.FTZ R87, R126, R87, !PT ;  /* 0x000000577e577209 */ /* 0x000fe20007810000 */
[----:B------:R-:W0:Y:S01]  /*13b40*/  MUFU.TANH R138, R138 ;  /* 0x0000008a008a7308 */ /* 0x000e220000002400 */
[----:B------:R-:W-:Y:S01]  /*13b50*/  ISETP.GT.AND P0, PT, R79, 0x20, PT ;  /* 0x000000204f00780c */ /* 0x000fe20003f04270 */
[----:B------:R-:W-:Y:S01]  /*13b60*/  FMUL.FTZ R144, R2, R115 ;  /* 0x0000007302907220 */ /* 0x000fe20000410000 */
[----:B-1----:R-:W-:-:S02]  /*13b70*/  FSEL R114, R13, -INF , P2 ;  /* 0xff8000000d727808 */ /* 0x002fc40001000000 */
[----:B------:R-:W-:-:S03]  /*13b80*/  FMNMX.FTZ R87, R122, R87, !PT ;  /* 0x000000577a577209 */ /* 0x000fc60007810000 */
[----:B------:R-:W1:Y:S01]  /*13b90*/  MUFU.TANH R140, R140 ;  /* 0x0000008c008c7308 */ /* 0x000e620000002400 */
[----:B------:R-:W-:Y:S01]  /*13ba0*/  FMUL.FTZ R134, R2, R118 ;  /* 0x0000007602867220 */ /* 0x000fe20000410000 */
[C---:B------:R-:W-:Y:S02]  /*13bb0*/  ISETP.GT.AND P2, PT, R79.reuse, 0x21, PT ;  /* 0x000000214f00780c */ /* 0x040fe40003f44270 */
[----:B--2---:R-:W-:Y:S02]  /*13bc0*/  FSEL R118, R130, -INF , P0 ;  /* 0xff80000082767808 */ /* 0x004fe40000000000 */
[----:B------:R-:W-:Y:S02]  /*13bd0*/  FMNMX.FTZ R87, R114, R87, !PT ;  /* 0x0000005772577209 */ /* 0x000fe40007810000 */
[----:B------:R-:W2:Y:S01]  /*13be0*/  MUFU.TANH R142, R142 ;  /* 0x0000008e008e7308 */ /* 0x000ea20000002400 */
[----:B------:R-:W-:Y:S02]  /*13bf0*/  ISETP.GT.AND P3, PT, R79, 0x28, PT ;  /* 0x000000284f00780c */ /* 0x000fe40003f64270 */
[----:B---3--:R-:W-:-:S02]  /*13c00*/  FSEL R130, R107, -INF , P2 ;  /* 0xff8000006b827808 */ /* 0x008fc40001000000 */
        /* <DEDUP_REMOVED lines=15> */
[----:B------:R-:W-:Y:S02]  /*13d00*/  ISETP.GT.AND P2, PT, R79, 0x38, PT ;  /* 0x000000384f00780c */ /* 0x000fe40003f44270 */
[----:B---3--:R-:W-:Y:S02]  /*13d10*/  FSEL R144, R144, -INF , P0 ;  /* 0xff80000090907808 */ /* 0x008fe40000000000 */
        /* <DEDUP_REMOVED lines=8> */
[----:B------:R-:W-:Y:S01]  /*13da0*/  VIADD R12, R12, 0x606 ;  /* 0x000006060c0c7836 */ /* 0x000fe20000000000 */
[----:B-1----:R-:W-:Y:S02]  /*13db0*/  FSEL R110, R110, -INF , P0 ;  /* 0xff8000006e6e7808 */ /* 0x002fe40000000000 */
[----:B------:R-:W-:-:S03]  /*13dc0*/  FMNMX.FTZ R87, R134, R87, !PT ;  /* 0x0000005786577209 */ /* 0x000fc60007810000 */
[----:B------:R-:W1:Y:S01]  /*13dd0*/  MUFU.TANH R88, R88 ;  /* 0x0000005800587308 */ /* 0x000e620000002400 */
[----:B------:R-:W-:Y:S01]  /*13de0*/  ISETP.GT.AND P2, PT, R79, 0x41, PT ;  /* 0x000000414f00780c */ /* 0x000fe20003f44270 */
[----:B------:R-:W-:Y:S01]  /*13df0*/  IMAD.MOV.U32 R13, RZ, RZ, 0x40000040 ;  /* 0x40000040ff0d7424 */ /* 0x000fe200078e00ff */
[----:B--2---:R-:W-:Y:S02]  /*13e00*/  FSEL R94, R119, -INF , P3 ;  /* 0xff800000775e7808 */ /* 0x004fe40001800000 */
[----:B------:R-:W-:-:S03]  /*13e10*/  FMNMX.FTZ R87, R110, R87, !PT ;  /* 0x000000576e577209 */ /* 0x000fc60007810000 */
[----:B------:R-:W2:Y:S01]  /*13e20*/  MUFU.TANH R98, R98 ;  /* 0x0000006200627308 */ /* 0x000ea20000002400 */
[----:B------:R-:W-:Y:S01]  /*13e30*/  R2UR UR6, R12 ;  /* 0x000000000c0672ca */ /* 0x000fe200000e0000 */
[----:B------:R-:W-:Y:S02]  /*13e40*/  WARPGROUP.DEPBAR.LE gsb0, 0x0 ;  /* 0x00008000000079c5 */ /* 0x000fe40000010000 */
[----:B------:R-:W-:Y:S01]  /*13e50*/  FMUL.FTZ R12, R2, R40 ;  /* 0x00000028020c7220 */ /* 0x000fe20000410000 */
[----:B------:R-:W-:Y:S02]  /*13e60*/  ISETP.GT.AND P0, PT, R79, 0x48, PT ;  /* 0x000000484f00780c */ /* 0x000fe40003f04270 */
[----:B---3--:R-:W-:Y:S01]  /*13e70*/  FSEL R40, R111, -INF , P2 ;  /* 0xff8000006f287808 */ /* 0x008fe20001000000 */
[----:B------:R-:W3:Y:S01]  /*13e80*/  MUFU.TANH R90, R90 ;  /* 0x0000005a005a7308 */ /* 0x000ee20000002400 */
[----:B------:R-:W-:Y:S01]  /*13e90*/  FMNMX.FTZ R87, R94, R87, !PT ;  /* 0x000000575e577209 */ /* 0x000fe20007810000 */
[C---:B------:R-:W-:Y:S01]  /*13ea0*/  FMUL.FTZ R156, R2.reuse, R59 ;  /* 0x0000003b029c7220 */ /* 0x040fe20000410000 */
[----:B------:R-:W-:Y:S01]  /*13eb0*/  R2UR UR7, R13 ;  /* 0x000000000d0772ca */ /* 0x000fe200000e0000 */
[----:B------:R-:W-:Y:S01]  /*13ec0*/  FMUL.FTZ R59, R2, R66 ;  /* 0x00000042023b7220 */ /* 0x000fe20000410000 */
[----:B------:R-:W-:-:S02]  /*13ed0*/  R2UR UR4, R6 ;  /* 0x00000000060472ca */ /* 0x000fc400000e0000 */
[----:B------:R-:W-:Y:S01]  /*13ee0*/  R2UR UR5, R7 ;  /* 0x00000000070572ca */ /* 0x000fe200000e0000 */
[----:B------:R-:W4:Y:S01]  /*13ef0*/  MUFU.TANH R95, R95 ;  /* 0x0000005f005f7308 */ /* 0x000f220000002400 */
[----:B------:R-:W-:Y:S02]  /*13f00*/  ISETP.GT.AND P3, PT, R79, 0x49, PT ;  /* 0x000000494f00780c */ /* 0x000fe40003f64270 */
[----:B0-----:R-:W-:Y:S02]  /*13f10*/  FSEL R66, R115, -INF , P0 ;  /* 0xff80000073427808 */ /* 0x001fe40000000000 */
[----:B------:R-:W-:Y:S01]  /*13f20*/  FMNMX.FTZ R87, R40, R87, !PT ;  /* 0x0000005728577209 */ /* 0x000fe20007810000 */
[----:B------:R-:W-:Y:S01]  /*13f30*/  FMUL.FTZ R158, R2, R62 ;  /* 0x0000003e029e7220 */ /* 0x000fe20000410000 */
[C---:B------:R-:W-:Y:S01]  /*13f40*/  ISETP.GT.AND P2, PT, R79.reuse, 0x50, PT ;  /* 0x000000504f00780c */ /* 0x040fe20003f44270 */
[----:B------:R-:W0:Y:S01]  /*13f50*/  MUFU.TANH R91, R91 ;  /* 0x0000005b005b7308 */ /* 0x000e220000002400 */
[----:B-1----:R-:W-:Y:S01]  /*13f60*/  FSEL R62, R88, -INF , P3 ;  /* 0xff800000583e7808 */ /* 0x002fe20001800000 */
[----:B------:R-:W-:Y:S01]  /*13f70*/  WARPGROUP.ARRIVE ;  /* 0x00000000000079c5 */ /* 0x000fe20000000000 */
[----:B------:R-:W-:Y:S01]  /*13f80*/  FMNMX.FTZ R87, R66, R87, !PT ;  /* 0x0000005742577209 */ /* 0x000fe20007810000 */
[----:B------:R-:W-:Y:S01]  /*13f90*/  FMUL.FTZ R164, R2, R70 ;  /* 0x0000004602a47220 */ /* 0x000fe20000410000 */
[----:B------:R-:W-:-:S02]  /*13fa0*/  ISETP.GT.AND P0, PT, R79, 0x51, PT ;  /* 0x000000514f00780c */ /* 0x000fc40003f04270 */
[----:B--2---:R-:W-:Y:S01]  /*13fb0*/  FSEL R70, R98, -INF , P2 ;  /* 0xff80000062467808 */ /* 0x004fe20001000000 */
[----:B------:R-:W1:Y:S01]  /*13fc0*/  MUFU.TANH R99, R99 ;  /* 0x0000006300637308 */ /* 0x000e620000002400 */
[----:B------:R-:W-:Y:S01]  /*13fd0*/  FMNMX.FTZ R87, R62, R87, !PT ;  /* 0x000000573e577209 */ /* 0x000fe20007810000 */
[----:B------:R-:W-:Y:S01]  /*13fe0*/  FMUL.FTZ R13, R2, R42 ;  /* 0x0000002a020d7220 */ /* 0x000fe20000410000 */
[----:B------:R-:W-:Y:S01]  /*13ff0*/  QGMMA.64x32x32.F32.E4M3.E4M3 R24, gdesc[UR4], R24, gsb0 ;  /* 0x00600000041879f3 */ /* 0x000fe20008000818 */
[----:B------:R-:W-:-:S04]  /*14000*/  ISETP.GT.AND P3, PT, R79, 0x58, PT ;  /* 0x000000584f00780c */ /* 0x000fc80003f64270 */
[----:B------:R-:W2:Y:S01]  /*14010*/  MUFU.TANH R103, R103 ;  /* 0x0000006700677308 */ /* 0x000ea20000002400 */
[----:B---3--:R-:W-:Y:S01]  /*14020*/  FSEL R42, R90, -INF , P0 ;  /* 0xff8000005a2a7808 */ /* 0x008fe20000000000 */
[----:B------:R-:W-:Y:S01]  /*14030*/  FMUL.FTZ R154, R2, R86 ;  /* 0x00000056029a7220 */ /* 0x000fe20000410000 */
[----:B------:R-:W-:-:S05]  /*14040*/  FMNMX.FTZ R87, R70, R87, !PT ;  /* 0x0000005746577209 */ /* 0x000fca0007810000 */
[----:B------:R-:W3:Y:S01]  /*14050*/  MUFU.TANH R148, R148 ;  /* 0x0000009400947308 */ /* 0x000ee20000002400 */
[----:B------:R-:W-:Y:S01]  /*14060*/  ISETP.GT.AND P0, PT, R79, 0x59, PT ;  /* 0x000000594f00780c */ /* 0x000fe20003f04270 */
[C---:B------:R-:W-:Y:S01]  /*14070*/  FMUL.FTZ R83, R2.reuse, R83 ;  /* 0x0000005302537220 */ /* 0x040fe20000410000 */
[----:B----4-:R-:W-:Y:S01]  /*14080*/  FSEL R90, R95, -INF , P3 ;  /* 0xff8000005f5a7808 */ /* 0x010fe20001800000 */
[----:B------:R-:W-:Y:S01]  /*14090*/  FMUL.FTZ R160, R2, R63 ;  /* 0x0000003f02a07220 */ /* 0x000fe20000410000 */
[----:B------:R-:W-:-:S03]  /*140a0*/  FMNMX.FTZ R87, R42, R87, !PT ;  /* 0x000000572a577209 */ /* 0x000fc60007810000 */
[----:B------:R-:W4:Y:S01]  /*140b0*/  MUFU.TANH R146, R146 ;  /* 0x0000009200927308 */ /* 0x000f220000002400 */
[----:B------:R-:W-:-:S07]  /*140c0*/  ISETP.GT.AND P2, PT, R79, 0x60, PT ;  /* 0x000000604f00780c */ /* 0x000fce0003f44270 */
[----:B------:R-:W5:Y:S01]  /*140d0*/  MUFU.TANH R150, R150 ;  /* 0x0000009600967308 */ /* 0x000f620000002400 */
[----:B0-----:R-:W-:-:S07]  /*140e0*/  FSEL R86, R91, -INF , P0 ;  /* 0xff8000005b567808 */ /* 0x001fce0000000000 */
[----:B------:R-:W-:Y:S01]  /*140f0*/  MUFU.TANH R152, R152 ;  /* 0x0000009800987308 */ /* 0x000fe20000002400 */
[----:B------:R-:W-:Y:S01]  /*14100*/  FMNMX.FTZ R87, R90, R87, !PT ;  /* 0x000000575a577209 */ /* 0x000fe20007810000 */
[C---:B------:R-:W-:Y:S01]  /*14110*/  FMUL.FTZ R63, R2.reuse, R46 ;  /* 0x0000002e023f7220 */ /* 0x040fe20000410000 */
[----:B------:R-:W-:Y:S01]  /*14120*/  ISETP.GT.AND P0, PT, R79, 0x61, PT ;  /* 0x000000614f00780c */ /* 0x000fe20003f04270 */
[----:B------:R-:W-:Y:S01]  /*14130*/  FMUL.FTZ R162, R2, R67 ;  /* 0x0000004302a27220 */ /* 0x000fe20000410000 */
[----:B-1----:R-:W-:-:S03]  /*14140*/  FSEL R46, R99, -INF , P2 ;  /* 0xff800000632e7808 */ /* 0x002fc60001000000 */
[----:B------:R-:W-:Y:S01]  /*14150*/  MUFU.TANH R69, R69 ;  /* 0x0000004500457308 */ /* 0x000fe20000002400 */
[----:B------:R-:W-:Y:S01]  /*14160*/  FMNMX.FTZ R87, R86, R87, !PT ;  /* 0x0000005756577209 */ /* 0x000fe20007810000 */
[C---:B------:R-:W-:Y:S01]  /*14170*/  FMUL.FTZ R166, R2.reuse, R71 ;  /* 0x0000004702a67220 */ /* 0x040fe20000410000 */
[----:B------:R-:W-:Y:S01]  /*14180*/  ISETP.GT.AND P2, PT, R79, 0x68, PT ;  /* 0x000000684f00780c */ /* 0x000fe20003f44270 */
[C---:B------:R-:W-:Y:S01]  /*14190*/  FMUL.FTZ R43, R2.reuse, R43 ;  /* 0x0000002b022b7220 */ /* 0x040fe20000410000 */
[----:B--2---:R-:W-:Y:S01]  /*141a0*/  FSEL R98, R103, -INF , P0 ;  /* 0xff80000067627808 */ /* 0x004fe20000000000 */
[----:B------:R-:W-:Y:S01]  /*141b0*/  FMUL.FTZ R47, R2, R47 ;  /* 0x0000002f022f7220 */ /* 0x000fe20000410000 */
[----:B------:R-:W-:Y:S01]  /*141c0*/  FMNMX.FTZ R87, R46, R87, !PT ;  /* 0x000000572e577209 */ /* 0x000fe20007810000 */
[----:B------:R-:W0:Y:S01]  /*141d0*/  MUFU.TANH R83, R83 ;  /* 0x0000005300537308 */ /* 0x000e220000002400 */
[----:B------:R-:W-:Y:S01]  /*141e0*/  ISETP.GT.AND P0, PT, R79, 0x69, PT ;  /* 0x000000694f00780c */ /* 0x000fe20003f04270 */
[----:B------:R-:W-:Y:S01]  /*141f0*/  FMUL.FTZ R51, R2, R51 ;  /* 0x0000003302337220 */ /* 0x000fe20000410000 */
[----:B---3--:R-:W-:Y:S01]  /*14200*/  FSEL R148, R148, -INF , P2 ;  /* 0xff80000094947808 */ /* 0x008fe20001000000 */
[----:B------:R-:W-:Y:S01]  /*14210*/  FMUL.FTZ R55, R2, R55 ;  /* 0x0000003702377220 */ /* 0x000fe20000410000 */
[----:B------:R-:W-:Y:S01]  /*14220*/  FMNMX.FTZ R87, R98, R87, !PT ;  /* 0x0000005762577209 */ /* 0x000fe20007810000 */
[----:B------:R-:W-:-:S02]  /*14230*/  ULDC UR4, c[0x0][0x988] ;  /* 0x0002620000047ab9 */ /* 0x000fc40000000800 */
[----:B------:R-:W1:Y:S01]  /*14240*/  MUFU.TANH R154, R154 ;  /* 0x0000009a009a7308 */ /* 0x000e620000002400 */
[C---:B------:R-:W-:Y:S02]  /*14250*/  ISETP.GT.AND P2, PT, R79.reuse, 0x70, PT ;  /* 0x000000704f00780c */ /* 0x040fe40003f44270 */
[----:B----4-:R-:W-:Y:S02]  /*14260*/  FSEL R146, R146, -INF , P0 ;  /* 0xff80000092927808 */ /* 0x010fe40000000000 */
[----:B------:R-:W-:Y:S02]  /*14270*/  FMNMX.FTZ R87, R148, R87, !PT ;  /* 0x0000005794577209 */ /* 0x000fe40007810000 */
[C---:B------:R-:W-:Y:S02]  /*14280*/  ISETP.GT.AND P0, PT, R79.reuse, 0x71, PT ;  /* 0x000000714f00780c */ /* 0x040fe40003f04270 */
[----:B-----5:R-:W-:Y:S02]  /*14290*/  FSEL R150, R150, -INF , P2 ;  /* 0xff80000096967808 */ /* 0x020fe40001000000 */
[----:B------:R-:W-:Y:S01]  /*142a0*/  FMNMX.FTZ R87, R146, R87, !PT ;  /* 0x0000005792577209 */ /* 0x000fe20007810000 */
[----:B------:R-:W2:Y:S01]  /*142b0*/  MUFU.TANH R156, R156 ;  /* 0x0000009c009c7308 */ /* 0x000ea20000002400 */
[----:B------:R-:W-:Y:S01]  /*142c0*/  FMUL.FTZ R67, R2, R50 ;  /* 0x0000003202437220 */ /* 0x000fe20000410000 */
[----:B------:R-:W-:-:S02]  /*142d0*/  ISETP.GT.AND P2, PT, R79, 0x78, PT ;  /* 0x000000784f00780c */ /* 0x000fc40003f44270 */
[----:B0-----:R-:W-:Y:S02]  /*142e0*/  FSEL R50, R83, -INF , P0 ;  /* 0xff80000053327808 */ /* 0x001fe40000000000 */
[----:B------:R-:W-:Y:S02]  /*142f0*/  FMNMX.FTZ R87, R150, R87, !PT ;  /* 0x0000005796577209 */ /* 0x000fe40007810000 */
[----:B------:R-:W0:Y:S01]  /*14300*/  MUFU.TANH R158, R158 ;  /* 0x0000009e009e7308 */ /* 0x000e220000002400 */
[C---:B------:R-:W-:Y:S02]  /*14310*/  ISETP.GT.AND P0, PT, R79.reuse, 0x79, PT ;  /* 0x000000794f00780c */ /* 0x040fe40003f04270 */
[----:B-1----:R-:W-:Y:S02]  /*14320*/  FSEL R154, R154, -INF , P2 ;  /* 0xff8000009a9a7808 */ /* 0x002fe40001000000 */
[----:B------:R-:W-:Y:S02]  /*14330*/  FMNMX.FTZ R87, R50, R87, !PT ;  /* 0x0000005732577209 */ /* 0x000fe40007810000 */
[----:B------:R-:W-:Y:S01]  /*14340*/  ISETP.GT.AND P2, PT, R79, 0x80, PT ;  /* 0x000000804f00780c */ /* 0x000fe20003f44270 */
[----:B------:R-:W1:Y:S01]  /*14350*/  MUFU.TANH R160, R160 ;  /* 0x000000a000a07308 */ /* 0x000e620000002400 */
[----:B------:R-:W-:-:S02]  /*14360*/  FSEL R152, R152, -INF , P0 ;  /* 0xff80000098987808 */ /* 0x000fc40000000000 */
[----:B------:R-:W-:Y:S01]  /*14370*/  FMNMX.FTZ R87, R154, R87, !PT ;  /* 0x000000579a577209 */ /* 0x000fe20007810000 */
[----:B------:R-:W-:Y:S01]  /*14380*/  FMUL.FTZ R71, R2, R54 ;  /* 0x0000003602477220 */ /* 0x000fe20000410000 */
[----:B------:R-:W-:Y:S02]  /*14390*/  ISETP.GT.AND P0, PT, R79, 0x81, PT ;  /* 0x000000814f00780c */ /* 0x000fe40003f04270 */
[----:B------:R-:W-:Y:S01]  /*143a0*/  FSEL R54, R69, -INF , P2 ;  /* 0xff80000045367808 */ /* 0x000fe20001000000 */
[----:B------:R-:W3:Y:S01]  /*143b0*/  MUFU.TANH R59, R59 ;  /* 0x0000003b003b7308 */ /* 0x000ee20000002400 */
[----:B------:R-:W-:Y:S02]  /*143c0*/  FMNMX.FTZ R87, R152, R87, !PT ;  /* 0x0000005798577209 */ /* 0x000fe40007810000 */
[----:B------:R-:W-:Y:S02]  /*143d0*/  ISETP.GT.AND P2, PT, R79, 0x88, PT ;  /* 0x000000884f00780c */ /* 0x000fe40003f44270 */
[----:B--2---:R-:W-:-:S02]  /*143e0*/  FSEL R156, R156, -INF , P0 ;  /* 0xff8000009c9c7808 */ /* 0x004fc40000000000 */
[----:B------:R-:W-:Y:S01]  /*143f0*/  FMNMX.FTZ R87, R54, R87, !PT ;  /* 0x0000005736577209 */ /* 0x000fe20007810000 */
[----:B------:R-:W2:Y:S01]  /*14400*/  MUFU.TANH R162, R162 ;  /* 0x000000a200a27308 */ /* 0x000ea20000002400 */
        /* <DEDUP_REMOVED lines=8> */
[----:B------:R-:W-:Y:S02]  /*14490*/  WARPGROUP.DEPBAR.LE gsb0, 0x0 ;  /* 0x00008000000079c5 */ /* 0x000fe40000010000 */
[----:B------:R-:W-:Y:S01]  /*144a0*/  FMUL.FTZ R69, R2, R26 ;  /* 0x0000001a02457220 */ /* 0x000fe20000410000 */
[----:B------:R-:W-:Y:S02]  /*144b0*/  ISETP.GT.AND P0, PT, R79, 0x91, PT ;  /* 0x000000914f00780c */ /* 0x000fe40003f04270 */
[----:B---3--:R-:W-:Y:S02]  /*144c0*/  FSEL R26, R59, -INF , P2 ;  /* 0xff8000003b1a7808 */ /* 0x008fe40001000000 */
[----:B------:R-:W3:Y:S01]  /*144d0*/  MUFU.TANH R13, R13 ;  /* 0x0000000d000d7308 */ /* 0x000ee20000002400 */
[----:B------:R-:W-:Y:S02]  /*144e0*/  FMNMX.FTZ R87, R160, R87, !PT ;  /* 0x00000057a0577209 */ /* 0x000fe40007810000 */
[----:B------:R-:W-:-:S02]  /*144f0*/  ISETP.GT.AND P2, PT, R79, 0x98, PT ;  /* 0x000000984f00780c */ /* 0x000fc40003f44270 */
[----:B--2---:R-:W-:Y:S02]  /*14500*/  FSEL R162, R162, -INF , P0 ;  /* 0xff800000a2a27808 */ /* 0x004fe40000000000 */
        /* <DEDUP_REMOVED lines=10> */
[----:B------:R-:W-:Y:S01]  /*145b0*/  FMUL.FTZ R59, R2, R30 ;  /* 0x0000001e023b7220 */ /* 0x000fe20000410000 */
[----:B------:R-:W-:Y:S02]  /*145c0*/  ISETP.GT.AND P0, PT, R79, 0xa1, PT ;  /* 0x000000a14f00780c */ /* 0x000fe40003f04270 */
[----:B---3--:R-:W-:Y:S02]  /*145d0*/  FSEL R30, R13, -INF , P2 ;  /* 0xff8000000d1e7808 */ /* 0x008fe40001000000 */
[----:B------:R-:W-:Y:S02]  /*145e0*/  FMNMX.FTZ R87, R166, R87, !PT ;  /* 0x00000057a6577209 */ /* 0x000fe40007810000 */
[----:B------:R-:W3:Y:S01]  /*145f0*/  MUFU.TANH R67, R67 ;  /* 0x0000004300437308 */ /* 0x000ee20000002400 */
[----:B------:R-:W-:Y:S02]  /*14600*/  ISETP.GT.AND P2, PT, R79, 0xa8, PT ;  /* 0x000000a84f00780c */ /* 0x000fe40003f44270 */
[----:B--2---:R-:W-:-:S02]  /*14610*/  FSEL R168, R43, -INF , P0 ;  /* 0xff8000002ba87808 */ /* 0x004fc40000000000 */
[----:B------:R-:W-:-:S03]  /*14620*/  FMNMX.FTZ R87, R30, R87, !PT ;  /* 0x000000571e577209 */ /* 0x000fc60007810000 */
[----:B------:R-:W2:Y:S01]  /*14630*/  MUFU.TANH R51, R51 ;  /* 0x0000003300337308 */ /* 0x000ea20000002400 */
[----:B------:R-:W-:Y:S02]  /*14640*/  ISETP.GT.AND P0, PT, R79, 0xa9, PT ;  /* 0x000000a94f00780c */ /* 0x000fe40003f04270 */
        /* <DEDUP_REMOVED lines=8> */
[----:B------:R-:W-:Y:S02]  /*146d0*/  ISETP.GT.AND P0, PT, R79, 0xb1, PT ;  /* 0x000000b14f00780c */ /* 0x000fe40003f04270 */
[----:B---3--:R-:W-:Y:S02]  /*146e0*/  FSEL R174, R67, -INF , P2 ;  /* 0xff80000043ae7808 */ /* 0x008fe40001000000 */
[----:B------:R-:W-:-:S03]  /*146f0*/  FMNMX.FTZ R87, R172, R87, !PT ;  /* 0x00000057ac577209 */ /* 0x000fc60007810000 */
[----:B------:R-:W3:Y:S01]  /*14700*/  MUFU.TANH R69, R69 ;  /* 0x0000004500457308 */ /* 0x000ee20000002400 */
[C---:B------:R-:W-:Y:S01]  /*14710*/  FMUL.FTZ R13, R2.reuse, R34 ;  /* 0x00000022020d7220 */ /* 0x040fe20000410000 */
[----:B------:R-:W-:Y:S01]  /*14720*/  ISETP.GT.AND P2, PT, R79, 0xb8, PT ;  /* 0x000000b84f00780c */ /* 0x000fe20003f44270 */
[----:B------:R-:W-:Y:S01]  /*14730*/  FMUL.FTZ R31, R2, R31 ;  /* 0x0000001f021f7220 */ /* 0x000fe20000410000 */
[----:B--2---:R-:W-:Y:S02]  /*14740*/  FSEL R34, R51, -INF , P0 ;  /* 0xff80000033227808 */ /* 0x004fe40000000000 */
[----:B------:R-:W-:Y:S02]  /*14750*/  FMNMX.FTZ R87, R174, R87, !PT ;  /* 0x00000057ae577209 */ /* 0x000fe40007810000 */
[----:B------:R-:W2:Y:S01]  /*14760*/  MUFU.TANH R27, R27 ;  /* 0x0000001b001b7308 */ /* 0x000ea20000002400 */
[----:B------:R-:W-:Y:S02]  /*14770*/  ISETP.GT.AND P0, PT, R79, 0xb9, PT ;  /* 0x000000b94f00780c */ /* 0x000fe40003f04270 */
[----:B0-----:R-:W-:-:S02]  /*14780*/  FSEL R178, R71, -INF , P2 ;  /* 0xff80000047b27808 */ /* 0x001fc40001000000 */
        /* <DEDUP_REMOVED lines=9> */
[----:B---3--:R-:W-:Y:S02]  /*14820*/  FSEL R180, R69, -INF , P2 ;  /* 0xff80000045b47808 */ /* 0x008fe40001000000 */
[----:B------:R-:W-:-:S03]  /*14830*/  FMNMX.FTZ R87, R176, R87, !PT ;  /* 0x00000057b0577209 */ /* 0x000fc60007810000 */
[----:B------:R-:W3:Y:S01]  /*14840*/  MUFU.TANH R13, R13 ;  /* 0x0000000d000d7308 */ /* 0x000ee20000002400 */
[----:B------:R-:W-:Y:S01]  /*14850*/  ISETP.GT.AND P2, PT, R79, 0xc8, PT ;  /* 0x000000c84f00780c */ /* 0x000fe20003f44270 */
[----:B------:R-:W-:Y:S01]  /*14860*/  FMUL.FTZ R39, R2, R39 ;  /* 0x0000002702277220 */ /* 0x000fe20000410000 */
[----:B--2---:R-:W-:Y:S02]  /*14870*/  FSEL R38, R27, -INF , P0 ;  /* 0xff8000001b267808 */ /* 0x004fe40000000000 */
[----:B------:R-:W-:-:S03]  /*14880*/  FMNMX.FTZ R87, R180, R87, !PT ;  /* 0x00000057b4577209 */ /* 0x000fc60007810000 */
        /* <DEDUP_REMOVED lines=10> */
[----:B---3--:R-:W-:Y:S02]  /*14930*/  FSEL R186, R13, -INF , P2 ;  /* 0xff8000000dba7808 */ /* 0x008fe40001000000 */
[----:B------:R-:W-:Y:S01]  /*14940*/  FMNMX.FTZ R87, R182, R87, !PT ;  /* 0x00000057b6577209 */ /* 0x000fe20007810000 */
[----:B------:R-:W-:Y:S01]  /*14950*/  FMUL.FTZ R27, R2, R44 ;  /* 0x0000002c021b7220 */ /* 0x000fe20000410000 */
[----:B------:R-:W-:Y:S02]  /*14960*/  ISETP.GT.AND P2, PT, R79, 0xd8, PT ;  /* 0x000000d84f00780c */ /* 0x000fe40003f44270 */
[----:B--2---:R-:W-:Y:S02]  /*14970*/  FSEL R44, R35, -INF , P0 ;  /* 0xff800000232c7808 */ /* 0x004fe40000000000 */
[----:B------:R-:W-:-:S02]  /*14980*/  FMNMX.FTZ R87, R186, R87, !PT ;  /* 0x00000057ba577209 */ /* 0x000fc40007810000 */
[----:B------:R-:W-:Y:S02]  /*14990*/  ISETP.GT.AND P0, PT, R79, 0xd9, PT ;  /* 0x000000d94f00780c */ /* 0x000fe40003f04270 */
[----:B0-----:R-:W-:Y:S02]  /*149a0*/  FSEL R190, R43, -INF , P2 ;  /* 0xff8000002bbe7808 */ /* 0x001fe40001000000 */
[----:B------:R-:W-:Y:S02]  /*149b0*/  FMNMX.FTZ R87, R44, R87, !PT ;  /* 0x000000572c577209 */ /* 0x000fe40007810000 */
[----:B-1----:R-:W-:Y:S02]  /*149c0*/  FSEL R188, R39, -INF , P0 ;  /* 0xff80000027bc7808 */ /* 0x002fe40000000000 */
[----:B------:R-:W-:-:S04]  /*149d0*/  FMNMX.FTZ R87, R190, R87, !PT ;  /* 0x00000057be577209 */ /* 0x000fc80007810000 */
[----:B------:R-:W-:Y:S01]  /*149e0*/  FMNMX.FTZ R87, R188, R87, !PT ;  /* 0x00000057bc577209 */ /* 0x000fe20007810000 */
[----:B------:R-:W-:-:S04]  /*149f0*/  FMUL.FTZ R35, R2, R48 ;  /* 0x0000003002237220 */ /* 0x000fc80000410000 */
[----:B------:R-:W0:Y:S02]  /*14a00*/  SHFL.BFLY PT, R48, R87, 0x2, 0x1f ;  /* 0x0c401f0057307f89 */ /* 0x000e2400000e0000 */
[----:B0-----:R-:W-:-:S05]  /*14a10*/  FMNMX.FTZ R48, R87, R48, !PT ;  /* 0x0000003057307209 */ /* 0x001fca0007810000 */
[----:B------:R-:W0:Y:S01]  /*14a20*/  SHFL.BFLY PT, R13, R48, 0x1, 0x1f ;  /* 0x0c201f00300d7f89 */ /* 0x000e2200000e0000 */
[----:B------:R-:W1:Y:S08]  /*14a30*/  MUFU.TANH R3, R3 ;  /* 0x0000000300037308 */ /* 0x000e700000002400 */
[----:B------:R-:W2:Y:S01]  /*14a40*/  MUFU.TANH R20, R20 ;  /* 0x0000001400147308 */ /* 0x000ea20000002400 */
[----:B------:R-:W-:Y:S01]  /*14a50*/  FMUL.FTZ R51, R2, R37 ;  /* 0x0000002502337220 */ /* 0x000fe20000410000 */
[----:B------:R-:W-:-:S06]  /*14a60*/  VIADDMNMX R65, R65, R74, R75, PT ;  /* 0x0000004a41417246 */ /* 0x000fcc000380014b */
[----:B------:R-:W3:Y:S01]  /*14a70*/  MUFU.TANH R21, R21 ;  /* 0x0000001500157308 */ /* 0x000ee20000002400 */
[----:B0-----:R-:W-:Y:S01]  /*14a80*/  FMNMX.FTZ R88, R48, R13, !PT ;  /* 0x0000000d30587209 */ /* 0x001fe20007810000 */
[----:B------:R-:W-:Y:S02]  /*14a90*/  IMAD.U32 R13, RZ, RZ, UR4 ;  /* 0x00000004ff0d7e24 */ /* 0x000fe4000f8e00ff */
[----:B------:R-:W-:Y:S01]  /*14aa0*/  FMUL.FTZ R48, R2, R36 ;  /* 0x0000002402307220 */ /* 0x000fe20000410000 */
[C---:B------:R-:W-:Y:S01]  /*14ab0*/  FSETP.NEU.FTZ.AND P0, PT, R88.reuse, -INF , PT ;  /* 0xff8000005800780b */ /* 0x040fe20003f1d000 */
[----:B------:R-:W-:-:S02]  /*14ac0*/  FFMA.FTZ R36, R88, R13, -8 ;  /* 0xc100000058247423 */ /* 0x000fc4000001000d */
[----:B------:R-:W0:Y:S01]  /*14ad0*/  MUFU.TANH R120, R120 ;  /* 0x0000007800787308 */ /* 0x000e220000002400 */
[----:B------:R-:W-:Y:S02]  /*14ae0*/  ISETP.GT.AND P2, PT, R65, 0x1, PT ;  /* 0x000000014100780c */ /* 0x000fe40003f44270 */
[----:B------:R-:W-:-:S02]  /*14af0*/  FSEL R37, R36, RZ, P0 ;  /* 0x000000ff24257208 */ /* 0x000fc40000000000 */
[----:B------:R-:W-:-:S03]  /*14b00*/  ISETP.GT.AND P0, PT, R65, RZ, PT ;  /* 0x000000ff4100720c */ /* 0x000fc60003f04270 */
[----:B------:R-:W4:Y:S01]  /*14b10*/  MUFU.TANH R121, R121 ;  /* 0x0000007900797308 */ /* 0x000f220000002400 */
[----:B------:R-:W-:-:S01]  /*14b20*/  FFMA.FTZ R36, R68, R13, -R37 ;  /* 0x0000000d44247223 */ /* 0x000fc20000010825 */
[-CC-:B------:R-:W-:Y:S01]  /*14b30*/  FFMA.FTZ R68, R114, R13.reuse, -R37.reuse ;  /* 0x0000000d72447223 */ /* 0x180fe20000010825 */
[----:B------:R-:W-:Y:S02]  /*14b40*/  ISETP.GT.AND P3, PT, R65, 0x8, PT ;  /* 0x000000084100780c */ /* 0x000fe40003f64270 */
[----:B-1----:R-:W-:Y:S02]  /*14b50*/  FSEL R114, R3, -INF , P0 ;  /* 0xff80000003727808 */ /* 0x002fe40000000000 */
[----:B--2---:R-:W-:Y:S01]  /*14b60*/  FSEL R20, R20, -INF , P2 ;  /* 0xff80000014147808 */ /* 0x004fe20001000000 */
[----:B------:R-:W1:Y:S01]  /*14b70*/  MUFU.TANH R124, R124 ;  /* 0x0000007c007c7308 */ /* 0x000e620000002400 */
[----:B------:R-:W-:-:S01]  /*14b80*/  FFMA.FTZ R59, R118, R13, -R37 ;  /* 0x0000000d763b7223 */ /* 0x000fc20000010825 */
[----:B---3--:R-:W-:Y:S01]  /*14b90*/  FSEL R118, R21, -INF , P3 ;  /* 0xff80000015767808 */ /* 0x008fe20001800000 */
[----:B------:R-:W-:Y:S01]  /*14ba0*/  FMUL.FTZ R104, R2, R104 ;  /* 0x0000006802687220 */ /* 0x000fe20000410000 */
[----:B------:R-:W-:-:S02]  /*14bb0*/  ISETP.GT.AND P0, PT, R65, 0x9, PT ;  /* 0x000000094100780c */ /* 0x000fc40003f04270 */
[----:B------:R-:W-:Y:S02]  /*14bc0*/  FMNMX.FTZ R21, R114, R20, !PT ;  /* 0x0000001472157209 */ /* 0x000fe40007810000 */
[----:B------:R-:W2:Y:S01]  /*14bd0*/  MUFU.TANH R125, R125 ;  /* 0x0000007d007d7308 */ /* 0x000ea20000002400 */
[----:B------:R-:W-:Y:S01]  /*14be0*/  ISETP.GT.AND P2, PT, R65, 0x10, PT ;  /* 0x000000104100780c */ /* 0x000fe20003f44270 */
[----:B------:R-:W-:Y:S01]  /*14bf0*/  FMUL.FTZ R105, R2, R105 ;  /* 0x0000006902697220 */ /* 0x000fe20000410000 */
[----:B0-----:R-:W-:Y:S02]  /*14c00*/  FSEL R120, R120, -INF , P0 ;  /* 0xff80000078787808 */ /* 0x001fe40000000000 */
[----:B------:R-:W-:-:S03]  /*14c10*/  FMNMX.FTZ R21, R118, R21, !PT ;  /* 0x0000001576157209 */ /* 0x000fc60007810000 */
[----:B------:R-:W0:Y:S01]  /*14c20*/  MUFU.TANH R128, R128 ;  /* 0x0000008000807308 */ /* 0x000e220000002400 */
[----:B------:R-:W-:-:S01]  /*14c30*/  FFMA.FTZ R55, R122, R13, -R37 ;  /* 0x0000000d7a377223 */ /* 0x000fc20000010825 */
[----:B------:R-:W-:Y:S01]  /*14c40*/  ISETP.GT.AND P0, PT, R65, 0x11, PT ;  /* 0x000000114100780c */ /* 0x000fe20003f04270 */
[----:B------:R-:W-:Y:S01]  /*14c50*/  FMUL.FTZ R108, R2, R108 ;  /* 0x0000006c026c7220 */ /* 0x000fe20000410000 */
[----:B----4-:R-:W-:Y:S02]  /*14c60*/  FSEL R122, R121, -INF , P2 ;  /* 0xff800000797a7808 */ /* 0x010fe40001000000 */
[----:B------:R-:W-:Y:S02]  /*14c70*/  FMNMX.FTZ R69, R120, R21, !PT ;  /* 0x0000001578457209 */ /* 0x000fe40007810000 */
[----:B------:R-:W3:Y:S01]  /*14c80*/  MUFU.TANH R104, R104 ;  /* 0x0000006800687308 */ /* 0x000ee20000002400 */
[----:B------:R-:W-:Y:S01]  /*14c90*/  ISETP.GT.AND P2, PT, R65, 0x18, PT ;  /* 0x000000184100780c */ /* 0x000fe20003f44270 */
[----:B------:R-:W-:Y:S01]  /*14ca0*/  FMUL.FTZ R109, R2, R109 ;  /* 0x0000006d026d7220 */ /* 0x000fe20000410000 */
[----:B-1----:R-:W-:-:S02]  /*14cb0*/  FSEL R124, R124, -INF , P0 ;  /* 0xff8000007c7c7808 */ /* 0x002fc40000000000 */
[----:B------:R-:W-:-:S03]  /*14cc0*/  FMNMX.FTZ R69, R122, R69, !PT ;  /* 0x000000457a457209 */ /* 0x000fc60007810000 */
[----:B------:R-:W1:Y:S01]  /*14cd0*/  MUFU.TANH R105, R105 ;  /* 0x0000006900697308 */ /* 0x000e620000002400 */
[----:B------:R-:W-:-:S01]  /*14ce0*/  FFMA.FTZ R71, R94, R13, -R37 ;  /* 0x0000000d5e477223 */ /* 0x000fc20000010825 */
[----:B------:R-:W-:Y:S01]  /*14cf0*/  ISETP.GT.AND P0, PT, R65, 0x19, PT ;  /* 0x000000194100780c */ /* 0x000fe20003f04270 */
[----:B------:R-:W-:Y:S01]  /*14d00*/  FMUL.FTZ R112, R2, R112 ;  /* 0x0000007002707220 */ /* 0x000fe20000410000 */
[----:B--2---:R-:W-:Y:S02]  /*14d10*/  FSEL R94, R125, -INF , P2 ;  /* 0xff8000007d5e7808 */ /* 0x004fe40001000000 */
[----:B------:R-:W-:Y:S02]  /*14d20*/  FMNMX.FTZ R69, R124, R69, !PT ;  /* 0x000000457c457209 */ /* 0x000fe40007810000 */
[----:B------:R-:W2:Y:S01]  /*14d30*/  MUFU.TANH R108, R108 ;  /* 0x0000006c006c7308 */ /* 0x000ea20000002400 */
[----:B------:R-:W-:Y:S01]  /*14d40*/  ISETP.GT.AND P2, PT, R65, 0x20, PT ;  /* 0x000000204100780c */ /* 0x000fe20003f44270 */
[----:B------:R-:W-:Y:S01]  /*14d50*/  FMUL.FTZ R113, R2, R113 ;  /* 0x0000007102717220 */ /* 0x000fe20000410000 */
[----:B0-----:R-:W-:-:S02]  /*14d60*/  FSEL R128, R128, -INF , P0 ;  /* 0xff80000080807808 */ /* 0x001fc40000000000 */
[----:B------:R-:W-:-:S03]  /*14d70*/  FMNMX.FTZ R69, R94, R69, !PT ;  /* 0x000000455e457209 */ /* 0x000fc60007810000 */
[----:B------:R-:W0:Y:S01]  /*14d80*/  MUFU.TANH R109, R109 ;  /* 0x0000006d006d7308 */ /* 0x000e220000002400 */
[----:B------:R-:W-:Y:S01]  /*14d90*/  ISETP.GT.AND P0, PT, R65, 0x21, PT ;  /* 0x000000214100780c */ /* 0x000fe20003f04270 */
[----:B------:R-:W-:Y:S01]  /*14da0*/  FMUL.FTZ R116, R2, R116 ;  /* 0x0000007402747220 */ /* 0x000fe20000410000 */
[----:B---3--:R-:W-:Y:S01]  /*14db0*/  FSEL R104, R104, -INF , P2 ;  /* 0xff80000068687808 */ /* 0x008fe20001000000 */
[----:B------:R-:W-:Y:S01]  /*14dc0*/  FMUL.FTZ R39, R2, R49 ;  /* 0x0000003102277220 */ /* 0x000fe20000410000 */
[----:B------:R-:W-:-:S03]  /*14dd0*/  FMNMX.FTZ R69, R128, R69, !PT ;  /* 0x0000004580457209 */ /* 0x000fc60007810000 */
[----:B------:R-:W3:Y:S01]  /*14de0*/  MUFU.TANH R112, R112 ;  /* 0x0000007000707308 */ /* 0x000ee20000002400 */
[----:B------:R-:W-:-:S01]  /*14df0*/  FFMA.FTZ R49, R58, R13, -R37 ;  /* 0x0000000d3a317223 */ /* 0x000fc20000010825 */
[--C-:B------:R-:W-:Y:S01]  /*14e00*/  FFMA.FTZ R58, R126, R13, -R37.reuse ;  /* 0x0000000d7e3a7223 */ /* 0x100fe20000010825 */
[----:B------:R-:W-:Y:S01]  /*14e10*/  ISETP.GT.AND P2, PT, R65, 0x28, PT ;  /* 0x000000284100780c */ /* 0x000fe20003f44270 */
[----:B------:R-:W-:Y:S01]  /*14e20*/  FMUL.FTZ R117, R2, R117 ;  /* 0x0000007502757220 */ /* 0x000fe20000410000 */
[----:B-1----:R-:W-:Y:S02]  /*14e30*/  FSEL R126, R105, -INF , P0 ;  /* 0xff800000697e7808 */ /* 0x002fe40000000000 */
[----:B------:R-:W-:Y:S01]  /*14e40*/  FMNMX.FTZ R69, R104, R69, !PT ;  /* 0x0000004568457209 */ /* 0x000fe20007810000 */
[----:B------:R-:W1:Y:S01]  /*14e50*/  MUFU.TANH R113, R113 ;  /* 0x0000007100717308 */ /* 0x000e620000002400 */
[----:B------:R-:W-:Y:S02]  /*14e60*/  ISETP.GT.AND P0, PT, R65, 0x29, PT ;  /* 0x000000294100780c */ /* 0x000fe40003f04270 */
[----:B--2---:R-:W-:Y:S01]  /*14e70*/  FSEL R108, R108, -INF , P2 ;  /* 0xff8000006c6c7808 */ /* 0x004fe20001000000 */
[----:B------:R-:W-:-:S04]  /*14e80*/  FFMA.FTZ R75, R62, R13, -R37 ;  /* 0x0000000d3e4b7223 */ /* 0x000fc80000010825 */
[----:B------:R-:W2:Y:S01]  /*14e90*/  MUFU.TANH R116, R116 ;  /* 0x0000007400747308 */ /* 0x000ea20000002400 */
[----:B------:R-:W-:Y:S01]  /*14ea0*/  ISETP.GT.AND P2, PT, R65, 0x30, PT ;  /* 0x000000304100780c */ /* 0x000fe20003f44270 */
[----:B------:R-:W-:Y:S01]  /*14eb0*/  FMUL.FTZ R89, R2, R89 ;  /* 0x0000005902597220 */ /* 0x000fe20000410000 */
[----:B0-----:R-:W-:-:S05]  /*14ec0*/  FSEL R62, R109, -INF , P0 ;  /* 0xff8000006d3e7808 */ /* 0x001fca0000000000 */
[----:B------:R0:W-:Y:S01]  /*14ed0*/  MUFU.EX2 R21, R71 ;  /* 0x0000004700157308 */ /* 0x0001e20000000800 */
[----:B------:R-:W-:Y:S02]  /*14ee0*/  ISETP.GT.AND P0, PT, R65, 0x31, PT ;  /* 0x000000314100780c */ /* 0x000fe40003f04270 */
[----:B0-----:R-:W-:-:S05]  /*14ef0*/  FMNMX.FTZ R71, R126, R69, !PT ;  /* 0x000000457e477209 */ /* 0x001fca0007810000 */
[----:B------:R-:W0:Y:S01]  /*14f00*/  MUFU.TANH R117, R117 ;  /* 0x0000007500757308 */ /* 0x000e220000002400 */
[----:B------:R-:W-:Y:S01]  /*14f10*/  FMNMX.FTZ R71, R108, R71, !PT ;  /* 0x000000476c477209 */ /* 0x000fe20007810000 */
        /* <DEDUP_REMOVED lines=12> */
[----:B------:R-:W-:Y:S01]  /*14fe0*/  ISETP.GT.AND P0, PT, R65, 0x39, PT ;  /* 0x000000394100780c */ /* 0x000fe20003f04270 */
[----:B------:R-:W-:Y:S01]  /*14ff0*/  FMUL.FTZ R96, R2, R96 ;  /* 0x0000006002607220 */ /* 0x000fe20000410000 */
        /* <DEDUP_REMOVED lines=12> */
[----:B---3--:R-:W-:Y:S02]  /*150c0*/  FSEL R106, R106, -INF , P2 ;  /* 0xff8000006a6a7808 */ /* 0x008fe40001000000 */
[----:B------:R-:W-:-:S03]  /*150d0*/  FMNMX.FTZ R79, R42, R75, !PT ;  /* 0x0000004b2a4f7209 */ /* 0x000fc60007810000 */
[----:B------:R-:W3:Y:S01]  /*150e0*/  MUFU.TANH R96, R96 ;  /* 0x0000006000607308 */ /* 0x000ee20000002400 */
[----:B------:R-:W-:-:S01]  /*150f0*/  FFMA.FTZ R87, R90, R13, -R37 ;  /* 0x0000000d5a577223 */ /* 0x000fc20000010825 */
[----:B------:R-:W-:Y:S01]  /*15100*/  ISETP.GT.AND P2, PT, R65, 0x48, PT ;  /* 0x000000484100780c */ /* 0x000fe20003f44270 */
[----:B------:R-:W-:Y:S01]  /*15110*/  FMUL.FTZ R101, R2, R101 ;  /* 0x0000006502657220 */ /* 0x000fe20000410000 */
[----:B-1----:R-:W-:Y:S02]  /*15120*/  FSEL R90, R89, -INF , P0 ;  /* 0xff800000595a7808 */ /* 0x002fe40000000000 */
[----:B------:R-:W-:Y:S02]  /*15130*/  FMNMX.FTZ R79, R106, R79, !PT ;  /* 0x0000004f6a4f7209 */ /* 0x000fe40007810000 */
[----:B------:R-:W-:Y:S01]  /*15140*/  MUFU.TANH R97, R97 ;  /* 0x0000006100617308 */ /* 0x000fe20000002400 */
[----:B------:R-:W-:Y:S01]  /*15150*/  ISETP.GT.AND P0, PT, R65, 0x49, PT ;  /* 0x000000494100780c */ /* 0x000fe20003f04270 */
[----:B------:R-:W-:Y:S01]  /*15160*/  FMUL.FTZ R72, R2, R72 ;  /* 0x0000004802487220 */ /* 0x000fe20000410000 */
[----:B--2---:R-:W-:-:S02]  /*15170*/  FSEL R92, R92, -INF , P2 ;  /* 0xff8000005c5c7808 */ /* 0x004fc40001000000 */
[----:B------:R-:W-:-:S03]  /*15180*/  FMNMX.FTZ R79, R90, R79, !PT ;  /* 0x0000004f5a4f7209 */ /* 0x000fc60007810000 */
[----:B------:R-:W1:Y:S01]  /*15190*/  MUFU.TANH R100, R100 ;  /* 0x0000006400647308 */ /* 0x000e620000002400 */
[----:B------:R-:W-:-:S01]  /*151a0*/  FFMA.FTZ R47, R132, R13, -R37 ;  /* 0x0000000d842f7223 */ /* 0x000fc20000010825 */
[----:B------:R-:W-:Y:S01]  /*151b0*/  ISETP.GT.AND P2, PT, R65, 0x50, PT ;  /* 0x000000504100780c */ /* 0x000fe20003f44270 */
[----:B------:R-:W-:Y:S01]  /*151c0*/  FMUL.FTZ R73, R2, R73 ;  /* 0x0000004902497220 */ /* 0x000fe20000410000 */
[----:B0-----:R-:W-:Y:S02]  /*151d0*/  FSEL R132, R93, -INF , P0 ;  /* 0xff8000005d847808 */ /* 0x001fe40000000000 */
[----:B------:R-:W-:Y:S02]  /*151e0*/  FMNMX.FTZ R79, R92, R79, !PT ;  /* 0x0000004f5c4f7209 */ /* 0x000fe40007810000 */
[----:B------:R-:W0:Y:S01]  /*151f0*/  MUFU.TANH R101, R101 ;  /* 0x0000006500657308 */ /* 0x000e220000002400 */
[----:B------:R-:W-:-:S01]  /*15200*/  FFMA.FTZ R134, R134, R13, -R37 ;  /* 0x0000000d86867223 */ /* 0x000fc20000010825 */
[----:B------:R-:W-:Y:S01]  /*15210*/  ISETP.GT.AND P0, PT, R65, 0x51, PT ;  /* 0x000000514100780c */ /* 0x000fe20003f04270 */
[----:B------:R-:W-:Y:S01]  /*15220*/  FMUL.FTZ R76, R2, R76 ;  /* 0x0000004c024c7220 */ /* 0x000fe20000410000 */
[----:B---3--:R-:W-:-:S02]  /*15230*/  FSEL R96, R96, -INF , P2 ;  /* 0xff80000060607808 */ /* 0x008fc40001000000 */
[----:B------:R-:W-:Y:S02]  /*15240*/  FMNMX.FTZ R79, R132, R79, !PT ;  /* 0x0000004f844f7209 */ /* 0x000fe40007810000 */
[----:B------:R-:W2:Y:S01]  /*15250*/  MUFU.TANH R72, R72 ;  /* 0x0000004800487308 */ /* 0x000ea20000002400 */
[----:B------:R-:W-:Y:S01]  /*15260*/  ISETP.GT.AND P2, PT, R65, 0x58, PT ;  /* 0x000000584100780c */ /* 0x000fe20003f44270 */
[----:B------:R-:W-:Y:S01]  /*15270*/  FMUL.FTZ R77, R2, R77 ;  /* 0x0000004d024d7220 */ /* 0x000fe20000410000 */
[----:B------:R-:W-:-:S05]  /*15280*/  FMNMX.FTZ R79, R96, R79, !PT ;  /* 0x0000004f604f7209 */ /* 0x000fca0007810000 */
[----:B------:R-:W3:Y:S01]  /*15290*/  MUFU.TANH R73, R73 ;  /* 0x0000004900497308 */ /* 0x000ee20000002400 */
[----:B-1----:R-:W-:Y:S01]  /*152a0*/  FSEL R100, R100, -INF , P2 ;  /* 0xff80000064647808 */ /* 0x002fe20001000000 */
[----:B------:R-:W-:-:S06]  /*152b0*/  FMUL.FTZ R80, R2, R80 ;  /* 0x0000005002507220 */ /* 0x000fcc0000410000 */
[----:B------:R1:W-:Y:S01]  /*152c0*/  MUFU.EX2 R3, R134 ;  /* 0x0000008600037308 */ /* 0x0003e20000000800 */
[----:B------:R-:W-:Y:S02]  /*152d0*/  ISETP.GT.AND P2, PT, R65, 0x60, PT ;  /* 0x000000604100780c */ /* 0x000fe40003f44270 */
[----:B-1----:R-:W-:-:S05]  /*152e0*/  FSEL R134, R97, -INF , P0 ;  /* 0xff80000061867808 */ /* 0x002fca0000000000 */
[----:B------:R-:W1:Y:S01]  /*152f0*/  MUFU.TANH R76, R76 ;  /* 0x0000004c004c7308 */ /* 0x000e620000002400 */
[----:B------:R-:W-:Y:S01]  /*15300*/  ISETP.GT.AND P0, PT, R65, 0x59, PT ;  /* 0x000000594100780c */ /* 0x000fe20003f04270 */
[----:B------:R-:W-:-:S06]  /*15310*/  FMUL.FTZ R81, R2, R81 ;  /* 0x0000005102517220 */ /* 0x000fcc0000410000 */
[----:B------:R4:W-:Y:S01]  /*15320*/  MUFU.EX2 R71, R83 ;  /* 0x0000005300477308 */ /* 0x0009e20000000800 */
[----:B------:R-:W-:-:S01]  /*15330*/  FFMA.FTZ R63, R138, R13, -R37 ;  /* 0x0000000d8a3f7223 */ /* 0x000fc20000010825 */
[----:B----4-:R-:W-:-:S06]  /*15340*/  FMNMX.FTZ R83, R134, R79, !PT ;  /* 0x0000004f86537209 */ /* 0x010fcc0007810000 */
[----:B------:R4:W-:Y:S01]  /*15350*/  MUFU.EX2 R75, R87 ;  /* 0x00000057004b7308 */ /* 0x0009e20000000800 */
[----:B------:R-:W-:-:S07]  /*15360*/  FMNMX.FTZ R83, R100, R83, !PT ;  /* 0x0000005364537209 */ /* 0x000fce0007810000 */
[----:B------:R-:W5:Y:S01]  /*15370*/  MUFU.TANH R77, R77 ;  /* 0x0000004d004d7308 */ /* 0x000f620000002400 */
[----:B----4-:R-:W-:-:S01]  /*15380*/  FFMA.FTZ R87, R98, R13, -R37 ;  /* 0x0000000d62577223 */ /* 0x010fc20000010825 */
[----:B0-----:R-:W-:Y:S01]  /*15390*/  FSEL R98, R101, -INF , P0 ;  /* 0xff80000065627808 */ /* 0x001fe20000000000 */
[C---:B------:R-:W-:Y:S01]  /*153a0*/  FMUL.FTZ R31, R2.reuse, R45 ;  /* 0x0000002d021f7220 */ /* 0x040fe20000410000 */
[----:B------:R-:W-:Y:S01]  /*153b0*/  ISETP.GT.AND P0, PT, R65, 0x61, PT ;  /* 0x000000614100780c */ /* 0x000fe20003f04270 */
[----:B------:R-:W-:Y:S01]  /*153c0*/  FMUL.FTZ R84, R2, R84 ;  /* 0x0000005402547220 */ /* 0x000fe20000410000 */
[----:B--2---:R-:W-:Y:S02]  /*153d0*/  FSEL R138, R72, -INF , P2 ;  /* 0xff800000488a7808 */ /* 0x004fe40001000000 */
[----:B------:R-:W0:Y:S01]  /*153e0*/  MUFU.TANH R80, R80 ;  /* 0x0000005000507308 */ /* 0x000e220000002400 */
[----:B------:R-:W-:Y:S01]  /*153f0*/  FMNMX.FTZ R83, R98, R83, !PT ;  /* 0x0000005362537209 */ /* 0x000fe20007810000 */
[----:B------:R-:W-:Y:S01]  /*15400*/  FMUL.FTZ R45, R2, R53 ;  /* 0x00000035022d7220 */ /* 0x000fe20000410000 */
[----:B------:R-:W-:-:S01]  /*15410*/  FFMA.FTZ R53, R102, R13, -R37 ;  /* 0x0000000d66357223 */ /* 0x000fc20000010825 */
[----:B------:R-:W-:Y:S01]  /*15420*/  FFMA.FTZ R102, R140, R13, -R37 ;  /* 0x0000000d8c667223 */ /* 0x000fe20000010825 */
[----:B------:R-:W-:Y:S01]  /*15430*/  ISETP.GT.AND P2, PT, R65, 0x68, PT ;  /* 0x000000684100780c */ /* 0x000fe20003f44270 */
[----:B------:R-:W-:Y:S01]  /*15440*/  FMUL.FTZ R85, R2, R85 ;  /* 0x0000005502557220 */ /* 0x000fe20000410000 */
[----:B---3--:R-:W-:Y:S01]  /*15450*/  FSEL R140, R73, -INF , P0 ;  /* 0xff800000498c7808 */ /* 0x008fe20000000000 */
[----:B------:R-:W-:Y:S01]  /*15460*/  MUFU.TANH R81, R81 ;  /* 0x0000005100517308 */ /* 0x000fe20000002400 */
[----:B------:R-:W-:Y:S01]  /*15470*/  FMNMX.FTZ R83, R138, R83, !PT ;  /* 0x000000538a537209 */ /* 0x000fe20007810000 */
[----:B------:R-:W-:Y:S01]  /*15480*/  FMUL.FTZ R56, R2, R56 ;  /* 0x0000003802387220 */ /* 0x000fe20000410000 */
[----:B------:R-:W-:-:S02]  /*15490*/  ISETP.GT.AND P0, PT, R65, 0x69, PT ;  /* 0x000000694100780c */ /* 0x000fc40003f04270 */
[----:B-1----:R-:W-:Y:S02]  /*154a0*/  FSEL R76, R76, -INF , P2 ;  /* 0xff8000004c4c7808 */ /* 0x002fe40001000000 */
[----:B------:R-:W-:Y:S01]  /*154b0*/  FMNMX.FTZ R83, R140, R83, !PT ;  /* 0x000000538c537209 */ /* 0x000fe20007810000 */
[----:B------:R-:W1:Y:S01]  /*154c0*/  MUFU.TANH R84, R84 ;  /* 0x0000005400547308 */ /* 0x000e620000002400 */
[----:B------:R-:W-:-:S01]  /*154d0*/  FFMA.FTZ R67, R142, R13, -R37 ;  /* 0x0000000d8e437223 */ /* 0x000fc20000010825 */
[----:B------:R-:W-:Y:S01]  /*154e0*/  ISETP.GT.AND P2, PT, R65, 0x70, PT ;  /* 0x000000704100780c */ /* 0x000fe20003f44270 */
[----:B------:R-:W-:Y:S01]  /*154f0*/  FMUL.FTZ R57, R2, R57 ;  /* 0x0000003902397220 */ /* 0x000fe20000410000 */
[----:B-----5:R-:W-:Y:S02]  /*15500*/  FSEL R142, R77, -INF , P0 ;  /* 0xff8000004d8e7808 */ /* 0x020fe40000000000 */
[----:B------:R-:W-:Y:S02]  /*15510*/  FMNMX.FTZ R83, R76, R83, !PT ;  /* 0x000000534c537209 */ /* 0x000fe40007810000 */
[----:B------:R-:W2:Y:S01]  /*15520*/  MUFU.TANH R85, R85 ;  /* 0x0000005500557308 */ /* 0x000ea20000002400 */
[----:B------:R-:W-:-:S01]  /*15530*/  FFMA.FTZ R144, R144, R13, -R37 ;  /* 0x0000000d90907223 */ /* 0x000fc20000010825 */
[----:B------:R-:W-:Y:S01]  /*15540*/  ISETP.GT.AND P0, PT, R65, 0x71, PT ;  /* 0x000000714100780c */ /* 0x000fe20003f04270 */
[----:B------:R-:W-:Y:S01]  /*15550*/  FMUL.FTZ R60, R2, R60 ;  /* 0x0000003c023c7220 */ /* 0x000fe20000410000 */
[----:B0-----:R-:W-:-:S02]  /*15560*/  FSEL R80, R80, -INF , P2 ;  /* 0xff80000050507808 */ /* 0x001fc40001000000 */
[----:B------:R-:W-:Y:S02]  /*15570*/  FMNMX.FTZ R83, R142, R83, !PT ;  /* 0x000000538e537209 */ /* 0x000fe40007810000 */
[----:B------:R-:W0:Y:S01]  /*15580*/  MUFU.TANH R56, R56 ;  /* 0x0000003800387308 */ /* 0x000e220000002400 */
[----:B------:R-:W-:Y:S01]  /*15590*/  ISETP.GT.AND P2, PT, R65, 0x78, PT ;  /* 0x000000784100780c */ /* 0x000fe20003f44270 */
[----:B------:R-:W-:Y:S01]  /*155a0*/  FMUL.FTZ R61, R2, R61 ;  /* 0x0000003d023d7220 */ /* 0x000fe20000410000 */
[----:B------:R-:W-:-:S05]  /*155b0*/  FMNMX.FTZ R83, R80, R83, !PT ;  /* 0x0000005350537209 */ /* 0x000fca0007810000 */
[----:B------:R-:W3:Y:S01]  /*155c0*/  MUFU.TANH R57, R57 ;  /* 0x0000003900397308 */ /* 0x000ee20000002400 */
[----:B-1----:R-:W-:Y:S01]  /*155d0*/  FSEL R84, R84, -INF , P2 ;  /* 0xff80000054547808 */ /* 0x002fe20001000000 */
[----:B------:R-:W-:-:S06]  /*155e0*/  FMUL.FTZ R64, R2, R64 ;  /* 0x0000004002407220 */ /* 0x000fcc0000410000 */
[----:B------:R1:W-:Y:S01]  /*155f0*/  MUFU.EX2 R74, R144 ;  /* 0x00000090004a7308 */ /* 0x0003e20000000800 */
[----:B------:R-:W-:-:S01]  /*15600*/  FFMA.FTZ R73, R146, R13, -R37 ;  /* 0x0000000d92497223 */ /* 0x000fc20000010825 */
[----:B-1----:R-:W-:-:S06]  /*15610*/  FSEL R144, R81, -INF , P0 ;  /* 0xff80000051907808 */ /* 0x002fcc0000000000 */
[----:B------:R-:W1:Y:S01]  /*15620*/  MUFU.TANH R60, R60 ;  /* 0x0000003c003c7308 */ /* 0x000e620000002400 */
[C---:B------:R-:W-:Y:S02]  /*15630*/  ISETP.GT.AND P0, PT, R65.reuse, 0x79, PT ;  /* 0x000000794100780c */ /* 0x040fe40003f04270 */
[----:B------:R-:W-:Y:S02]  /*15640*/  FMNMX.FTZ R83, R144, R83, !PT ;  /* 0x0000005390537209 */ /* 0x000fe40007810000 */
[----:B------:R-:W-:Y:S02]  /*15650*/  ISETP.GT.AND P2, PT, R65, 0x80, PT ;  /* 0x000000804100780c */ /* 0x000fe40003f44270 */
[----:B--2---:R-:W-:Y:S01]  /*15660*/  FSEL R146, R85, -INF , P0 ;  /* 0xff80000055927808 */ /* 0x004fe20000000000 */
[----:B------:R-:W2:Y:S01]  /*15670*/  MUFU.TANH R61, R61 ;  /* 0x0000003d003d7308 */ /* 0x000ea20000002400 */
[----:B------:R-:W-:Y:S02]  /*15680*/  FMNMX.FTZ R83, R84, R83, !PT ;  /* 0x0000005354537209 */ /* 0x000fe40007810000 */
[----:B------:R-:W-:-:S02]  /*15690*/  ISETP.GT.AND P0, PT, R65, 0x81, PT ;  /* 0x000000814100780c */ /* 0x000fc40003f04270 */
[----:B0-----:R-:W-:Y:S02]  /*156a0*/  FSEL R56, R56, -INF , P2 ;  /* 0xff80000038387808 */ /* 0x001fe40001000000 */
[----:B------:R-:W-:Y:S01]  /*156b0*/  FMNMX.FTZ R83, R146, R83, !PT ;  /* 0x0000005392537209 */ /* 0x000fe20007810000 */
[----:B------:R-:W0:Y:S01]  /*156c0*/  MUFU.TANH R64, R64 ;  /* 0x0000004000407308 */ /* 0x000e220000002400 */
[----:B------:R-:W-:-:S01]  /*156d0*/  FFMA.FTZ R72, R148, R13, -R37 ;  /* 0x0000000d94487223 */ /* 0x000fc20000010825 */
[----:B------:R-:W-:Y:S02]  /*156e0*/  ISETP.GT.AND P2, PT, R65, 0x88, PT ;  /* 0x000000884100780c */ /* 0x000fe40003f44270 */
[----:B---3--:R-:W-:Y:S02]  /*156f0*/  FSEL R148, R57, -INF , P0 ;  /* 0xff80000039947808 */ /* 0x008fe40000000000 */
[----:B------:R-:W-:Y:S02]  /*15700*/  FMNMX.FTZ R83, R56, R83, !PT ;  /* 0x0000005338537209 */ /* 0x000fe40007810000 */
[----:B------:R-:W3:Y:S01]  /*15710*/  MUFU.TANH R78, R78 ;  /* 0x0000004e004e7308 */ /* 0x000ee20000002400 */
[----:B------:R-:W-:-:S02]  /*15720*/  ISETP.GT.AND P0, PT, R65, 0x89, PT ;  /* 0x000000894100780c */ /* 0x000fc40003f04270 */
[----:B-1----:R-:W-:Y:S02]  /*15730*/  FSEL R60, R60, -INF , P2 ;  /* 0xff8000003c3c7808 */ /* 0x002fe40001000000 */
[----:B------:R-:W-:Y:S01]  /*15740*/  FMNMX.FTZ R83, R148, R83, !PT ;  /* 0x0000005394537209 */ /* 0x000fe20007810000 */
[----:B------:R-:W-:Y:S01]  /*15750*/  FFMA.FTZ R77, R150, R13, -R37 ;  /* 0x0000000d964d7223 */ /* 0x000fe20000010825 */
[----:B------:R-:W-:Y:S01]  /*15760*/  ISETP.GT.AND P2, PT, R65, 0x90, PT ;  /* 0x000000904100780c */ /* 0x000fe20003f44270 */
[----:B------:R-:W1:Y:S01]  /*15770*/  MUFU.TANH R15, R15 ;  /* 0x0000000f000f7308 */ /* 0x000e620000002400 */
[----:B--2---:R-:W-:Y:S01]  /*15780*/  FSEL R150, R61, -INF , P0 ;  /* 0xff8000003d967808 */ /* 0x004fe20000000000 */
[----:B------:R-:W-:Y:S01]  /*15790*/  FMUL.FTZ R41, R2, R41 ;  /* 0x0000002902297220 */ /* 0x000fe20000410000 */
[----:B------:R-:W-:Y:S02]  /*157a0*/  FMNMX.FTZ R83, R60, R83, !PT ;  /* 0x000000533c537209 */ /* 0x000fe40007810000 */
[----:B------:R-:W-:-:S02]  /*157b0*/  ISETP.GT.AND P0, PT, R65, 0x91, PT ;  /* 0x000000914100780c */ /* 0x000fc40003f04270 */
[----:B0-----:R-:W-:Y:S01]  /*157c0*/  FSEL R64, R64, -INF , P2 ;  /* 0xff80000040407808 */ /* 0x001fe20001000000 */
[----:B------:R-:W0:Y:S01]  /*157d0*/  MUFU.TANH R12, R12 ;  /* 0x0000000c000c7308 */ /* 0x000e220000002400 */
[----:B------:R-:W-:Y:S01]  /*157e0*/  FMNMX.FTZ R83, R150, R83, !PT ;  /* 0x0000005396537209 */ /* 0x000fe20007810000 */
[----:B------:R-:W-:Y:S01]  /*157f0*/  FFMA.FTZ R154, R154, R13, -R37 ;  /* 0x0000000d9a9a7223 */ /* 0x000fe20000010825 */
[C---:B------:R-:W-:Y:S02]  /*15800*/  ISETP.GT.AND P2, PT, R65.reuse, 0x98, PT ;  /* 0x000000984100780c */ /* 0x040fe40003f44270 */
[----:B---3--:R-:W-:Y:S02]  /*15810*/  FSEL R78, R78, -INF , P0 ;  /* 0xff8000004e4e7808 */ /* 0x008fe40000000000 */
[----:B------:R-:W-:Y:S01]  /*15820*/  FMNMX.FTZ R83, R64, R83, !PT ;  /* 0x0000005340537209 */ /* 0x000fe20007810000 */
[----:B------:R-:W2:Y:S01]  /*15830*/  MUFU.TANH R41, R41 ;  /* 0x0000002900297308 */ /* 0x000ea20000002400 */
[----:B------:R-:W-:-:S02]  /*15840*/  ISETP.GT.AND P0, PT, R65, 0x99, PT ;  /* 0x000000994100780c */ /* 0x000fc40003f04270 */
[----:B------:R-:W-:Y:S01]  /*15850*/  FMNMX.FTZ R83, R78, R83, !PT ;  /* 0x000000534e537209 */ /* 0x000fe20007810000 */
[----:B------:R-:W-:-:S04]  /*15860*/  FFMA.FTZ R61, R156, R13, -R37 ;  /* 0x0000000d9c3d7223 */ /* 0x000fc80000010825 */
[----:B------:R-:W3:Y:S01]  /*15870*/  MUFU.TANH R27, R27 ;  /* 0x0000001b001b7308 */ /* 0x000ee20000002400 */
[----:B-1----:R-:W-:-:S07]  /*15880*/  FSEL R156, R15, -INF , P0 ;  /* 0xff8000000f9c7808 */ /* 0x002fce0000000000 */
[----:B------:R1:W-:Y:S01]  /*15890*/  MUFU.EX2 R57, R154 ;  /* 0x0000009a00397308 */ /* 0x0003e20000000800 */
[----:B------:R-:W-:Y:S02]  /*158a0*/  ISETP.GT.AND P0, PT, R65, 0xa1, PT ;  /* 0x000000a14100780c */ /* 0x000fe40003f04270 */
[----:B-1----:R-:W-:-:S05]  /*158b0*/  FSEL R154, R14, -INF , P2 ;  /* 0xff8000000e9a7808 */ /* 0x002fca0001000000 */
[----:B------:R-:W1:Y:S01]  /*158c0*/  MUFU.TANH R31, R31 ;  /* 0x0000001f001f7308 */ /* 0x000e620000002400 */
[----:B------:R-:W-:Y:S02]  /*158d0*/  ISETP.GT.AND P2, PT, R65, 0xa0, PT ;  /* 0x000000a04100780c */ /* 0x000fe40003f44270 */
[----:B------:R-:W-:Y:S02]  /*158e0*/  FMNMX.FTZ R83, R154, R83, !PT ;  /* 0x000000539a537209 */ /* 0x000fe40007810000 */
[----:B0-----:R-:W-:Y:S02]  /*158f0*/  FSEL R12, R12, -INF , P2 ;  /* 0xff8000000c0c7808 */ /* 0x001fe40001000000 */
[----:B------:R-:W-:Y:S01]  /*15900*/  FMNMX.FTZ R83, R156, R83, !PT ;  /* 0x000000539c537209 */ /* 0x000fe20007810000 */
[----:B------:R-:W0:Y:S01]  /*15910*/  MUFU.TANH R35, R35 ;  /* 0x0000002300237308 */ /* 0x000e220000002400 */
[----:B------:R-:W-:-:S01]  /*15920*/  FFMA.FTZ R14, R158, R13, -R37 ;  /* 0x0000000d9e0e7223 */ /* 0x000fc20000010825 */
[----:B------:R-:W-:-:S02]  /*15930*/  ISETP.GT.AND P2, PT, R65, 0xa8, PT ;  /* 0x000000a84100780c */ /* 0x000fc40003f44270 */
[----:B--2---:R-:W-:Y:S02]  /*15940*/  FSEL R158, R41, -INF , P0 ;  /* 0xff800000299e7808 */ /* 0x004fe40000000000 */
[----:B------:R-:W-:Y:S02]  /*15950*/  FMNMX.FTZ R83, R12, R83, !PT ;  /* 0x000000530c537209 */ /* 0x000fe40007810000 */
[----:B------:R-:W2:Y:S01]  /*15960*/  MUFU.TANH R39, R39 ;  /* 0x0000002700277308 */ /* 0x000ea20000002400 */
[----:B------:R-:W-:Y:S01]  /*15970*/  ISETP.GT.AND P0, PT, R65, 0xa9, PT ;  /* 0x000000a94100780c */ /* 0x000fe20003f04270 */
[----:B------:R-:W-:Y:S01]  /*15980*/  FMUL.FTZ R24, R2, R24 ;  /* 0x0000001802187220 */ /* 0x000fe20000410000 */
[----:B---3--:R-:W-:Y:S02]  /*15990*/  FSEL R192, R27, -INF , P2 ;  /* 0xff8000001bc07808 */ /* 0x008fe40001000000 */
[----:B------:R-:W-:-:S03]  /*159a0*/  FMNMX.FTZ R83, R158, R83, !PT ;  /* 0x000000539e537209 */ /* 0x000fc60007810000 */
[----:B------:R-:W3:Y:S01]  /*159b0*/  MUFU.TANH R43, R43 ;  /* 0x0000002b002b7308 */ /* 0x000ee20000002400 */
[----:B------:R-:W-:Y:S01]  /*159c0*/  ISETP.GT.AND P2, PT, R65, 0xb0, PT ;  /* 0x000000b04100780c */ /* 0x000fe20003f44270 */
[----:B------:R-:W-:Y:S01]  /*159d0*/  FMUL.FTZ R25, R2, R25 ;  /* 0x0000001902197220 */ /* 0x000fe20000410000 */
[----:B-1----:R-:W-:Y:S02]  /*159e0*/  FSEL R194, R31, -INF , P0 ;  /* 0xff8000001fc27808 */ /* 0x002fe40000000000 */
[----:B------:R-:W-:-:S03]  /*159f0*/  FMNMX.FTZ R83, R192, R83, !PT ;  /* 0x00000053c0537209 */ /* 0x000fc60007810000 */
[----:B------:R-:W1:Y:S01]  /*15a00*/  MUFU.TANH R45, R45 ;  /* 0x0000002d002d7308 */ /* 0x000e620000002400 */
[----:B------:R-:W-:Y:S01]  /*15a10*/  ISETP.GT.AND P0, PT, R65, 0xb1, PT ;  /* 0x000000b14100780c */ /* 0x000fe20003f04270 */
[----:B------:R-:W-:Y:S01]  /*15a20*/  FMUL.FTZ R28, R2, R28 ;  /* 0x0000001c021c7220 */ /* 0x000fe20000410000 */
[----:B0-----:R-:W-:Y:S02]  /*15a30*/  FSEL R196, R35, -INF , P2 ;  /* 0xff80000023c47808 */ /* 0x001fe40001000000 */
[----:B------:R-:W-:-:S03]  /*15a40*/  FMNMX.FTZ R83, R194, R83, !PT ;  /* 0x00000053c2537209 */ /* 0x000fc60007810000 */
[----:B------:R-:W0:Y:S01]  /*15a50*/  MUFU.TANH R24, R24 ;  /* 0x0000001800187308 */ /* 0x000e220000002400 */
        /* <DEDUP_REMOVED lines=15> */
[----:B------:R-:W1:Y:S01]  /*15b50*/  MUFU.TANH R29, R29 ;  /* 0x0000001d001d7308 */ /* 0x000e620000002400 */
[----:B------:R-:W-:Y:S02]  /*15b60*/  ISETP.GT.AND P0, PT, R65, 0xc1, PT ;  /* 0x000000c14100780c */ /* 0x000fe40003f04270 */
[----:B0-----:R-:W-:-:S02]  /*15b70*/  FSEL R202, R24, -INF , P2 ;  /* 0xff80000018ca7808 */ /* 0x001fc40001000000 */
[----:B------:R-:W-:-:S03]  /*15b80*/  FMNMX.FTZ R83, R162, R83, !PT ;  /* 0x00000053a2537209 */ /* 0x000fc60007810000 */
[----:B------:R-:W0:Y:S01]  /*15b90*/  MUFU.TANH R32, R32 ;  /* 0x0000002000207308 */ /* 0x000e220000002400 */
[----:B------:R-:W-:-:S01]  /*15ba0*/  FFMA.FTZ R24, R164, R13, -R37 ;  /* 0x0000000da4187223 */ /* 0x000fc20000010825 */
[----:B------:R-:W-:Y:S02]  /*15bb0*/  ISETP.GT.AND P2, PT, R65, 0xc8, PT ;  /* 0x000000c84100780c */ /* 0x000fe40003f44270 */
[----:B--2---:R-:W-:Y:S02]  /*15bc0*/  FSEL R164, R25, -INF , P0 ;  /* 0xff80000019a47808 */ /* 0x004fe40000000000 */
[----:B------:R-:W-:Y:S02]  /*15bd0*/  FMNMX.FTZ R83, R202, R83, !PT ;  /* 0x00000053ca537209 */ /* 0x000fe40007810000 */
[----:B------:R-:W2:Y:S01]  /*15be0*/  MUFU.TANH R33, R33 ;  /* 0x0000002100217308 */ /* 0x000ea20000002400 */
[----:B------:R-:W-:Y:S02]  /*15bf0*/  ISETP.GT.AND P0, PT, R65, 0xc9, PT ;  /* 0x000000c94100780c */ /* 0x000fe40003f04270 */
[----:B---3--:R-:W-:-:S02]  /*15c00*/  FSEL R28, R28, -INF , P2 ;  /* 0xff8000001c1c7808 */ /* 0x008fc40001000000 */
[----:B------:R-:W-:-:S03]  /*15c10*/  FMNMX.FTZ R83, R164, R83, !PT ;  /* 0x00000053a4537209 */ /* 0x000fc60007810000 */
[----:B------:R-:W3:Y:S01]  /*15c20*/  MUFU.TANH R48, R48 ;  /* 0x0000003000307308 */ /* 0x000ee20000002400 */
[----:B------:R-:W-:-:S01]  /*15c30*/  FFMA.FTZ R25, R166, R13, -R37 ;  /* 0x0000000da6197223 */ /* 0x000fc20000010825 */
[----:B------:R-:W-:Y:S02]  /*15c40*/  ISETP.GT.AND P2, PT, R65, 0xd0, PT ;  /* 0x000000d04100780c */ /* 0x000fe40003f44270 */
[----:B-1----:R-:W-:Y:S02]  /*15c50*/  FSEL R166, R29, -INF , P0 ;  /* 0xff8000001da67808 */ /* 0x002fe40000000000 */
[----:B------:R-:W-:Y:S02]  /*15c60*/  FMNMX.FTZ R83, R28, R83, !PT ;  /* 0x000000531c537209 */ /* 0x000fe40007810000 */
[----:B------:R-:W1:Y:S01]  /*15c70*/  MUFU.TANH R51, R51 ;  /* 0x0000003300337308 */ /* 0x000e620000002400 */
[----:B------:R-:W-:Y:S02]  /*15c80*/  ISETP.GT.AND P0, PT, R65, 0xd1, PT ;  /* 0x000000d14100780c */ /* 0x000fe40003f04270 */
[----:B0-----:R-:W-:-:S02]  /*15c90*/  FSEL R32, R32, -INF , P2 ;  /* 0xff80000020207808 */ /* 0x001fc40001000000 */
[----:B------:R-:W-:Y:S02]  /*15ca0*/  FMNMX.FTZ R83, R166, R83, !PT ;  /* 0x00000053a6537209 */ /* 0x000fe40007810000 */
[----:B------:R-:W-:Y:S02]  /*15cb0*/  ISETP.GT.AND P2, PT, R65, 0xd8, PT ;  /* 0x000000d84100780c */ /* 0x000fe40003f44270 */
[----:B--2---:R-:W-:Y:S02]  /*15cc0*/  FSEL R204, R33, -INF , P0 ;  /* 0xff80000021cc7808 */ /* 0x004fe40000000000 */
[----:B------:R-:W-:Y:S02]  /*15cd0*/  FMNMX.FTZ R83, R32, R83, !PT ;  /* 0x0000005320537209 */ /* 0x000fe40007810000 */
[----:B------:R-:W-:Y:S02]  /*15ce0*/  ISETP.GT.AND P0, PT, R65, 0xd9, PT ;  /* 0x000000d94100780c */ /* 0x000fe40003f04270 */
[----:B---3--:R-:W-:-:S02]  /*15cf0*/  FSEL R206, R48, -INF , P2 ;  /* 0xff80000030ce7808 */ /* 0x008fc40001000000 */
[----:B------:R-:W-:Y:S02]  /*15d00*/  FMNMX.FTZ R83, R204, R83, !PT ;  /* 0x00000053cc537209 */ /* 0x000fe40007810000 */
[----:B-1----:R-:W-:Y:S02]  /*15d10*/  FSEL R208, R51, -INF , P0 ;  /* 0xff80000033d07808 */ /* 0x002fe40000000000 */
[----:B------:R-:W-:-:S04]  /*15d20*/  FMNMX.FTZ R83, R206, R83, !PT ;  /* 0x00000053ce537209 */ /* 0x000fc80007810000 */
[----:B------:R-:W-:Y:S01]  /*15d30*/  FMNMX.FTZ R83, R208, R83, !PT ;  /* 0x00000053d0537209 */ /* 0x000fe20007810000 */
[----:B------:R0:W-:Y:S04]  /*15d40*/  MUFU.EX2 R41, R14 ;  /* 0x0000000e00297308 */ /* 0x0001e80000000800 */
[----:B0-----:R-:W0:Y:S02]  /*15d50*/  SHFL.BFLY PT, R14, R83, 0x2, 0x1f ;  /* 0x0c401f00530e7f89 */ /* 0x001e2400000e0000 */
[----:B0-----:R-:W-:-:S05]  /*15d60*/  FMNMX.FTZ R14, R83, R14, !PT ;  /* 0x0000000e530e7209 */ /* 0x001fca0007810000 */
[----:B------:R-:W0:Y:S01]  /*15d70*/  SHFL.BFLY PT, R89, R14, 0x1, 0x1f ;  /* 0x0c201f000e597f89 */ /* 0x000e2200000e0000 */
[----:B------:R-:W-:-:S01]  /*15d80*/  FFMA.FTZ R29, R30, R13, -R37 ;  /* 0x0000000d1e1d7223 */ /* 0x000fc20000010825 */
[-CC-:B------:R-:W-:Y:S01]  /*15d90*/  FFMA.FTZ R30, R168, R13.reuse, -R37.reuse ;  /* 0x0000000da81e7223 */ /* 0x180fe20000010825 */
[----:B------:R-:W-:-:S01]  /*15da0*/  FFMA.FTZ R31, R170, R13, -R37 ;  /* 0x0000000daa1f7223 */ /* 0x000fc20000010825 */
[-CC-:B------:R-:W-:Y:S01]  /*15db0*/  FFMA.FTZ R110, R110, R13.reuse, -R37.reuse ;  /* 0x0000000d6e6e7223 */ /* 0x180fe20000010825 */
[----:B------:R-:W-:-:S01]  /*15dc0*/  FFMA.FTZ R40, R40, R13, -R37 ;  /* 0x0000000d28287223 */ /* 0x000fc20000010825 */
[----:B------:R-:W-:Y:S01]  /*15dd0*/  FFMA.FTZ R66, R66, R13, -R37 ;  /* 0x0000000d42427223 */ /* 0x000fe20000010825 */
[----:B0-----:R-:W-:Y:S01]  /*15de0*/  FMNMX.FTZ R89, R14, R89, !PT ;  /* 0x000000590e597209 */ /* 0x001fe20007810000 */
[----:B------:R-:W-:Y:S02]  /*15df0*/  IMAD.IADD R14, R139, 0x1, -R141 ;  /* 0x000000018b0e7824 */ /* 0x000fe400078e0a8d */
[----:B------:R-:W0:Y:S01]  /*15e00*/  S2R R139, SR_TID.X ;  /* 0x00000000008b7919 */ /* 0x000e220000002100 */
[C---:B------:R-:W-:Y:S01]  /*15e10*/  FSETP.NEU.FTZ.AND P0, PT, R89.reuse, -INF , PT ;  /* 0xff8000005900780b */ /* 0x040fe20003f1d000 */
[-C--:B------:R-:W-:Y:S01]  /*15e20*/  FFMA.FTZ R95, R89, R13.reuse, -8 ;  /* 0xc1000000595f7423 */ /* 0x080fe2000001000d */
[----:B------:R-:W-:-:S04]  /*15e30*/  FFMA.FTZ R70, R70, R13, -R37 ;  /* 0x0000000d46467223 */ /* 0x000fc80000010825 */
[----:B------:R-:W-:Y:S01]  /*15e40*/  FSEL R95, R95, RZ, P0 ;  /* 0x000000ff5f5f7208 */ /* 0x000fe20000000000 */
        /* <DEDUP_REMOVED lines=20> */
[----:B------:R-:W-:-:S01]  /*15f90*/  FFMA.FTZ R37, R114, R13, -R95 ;  /* 0x0000000d72257223 */ /* 0x000fc2000001085f */
[-CC-:B------:R-:W-:Y:S01]  /*15fa0*/  FFMA.FTZ R20, R20, R13.reuse, -R95.reuse ;  /* 0x0000000d14147223 */ /* 0x180fe2000001085f */
[----:B------:R-:W-:Y:S01]  /*15fb0*/  MUFU.EX2 R36, R36 ;  /* 0x0000002400247308 */ /* 0x000fe20000000800 */
[----:B------:R-:W-:-:S07]  /*15fc0*/  FFMA.FTZ R97, R118, R13, -R95 ;  /* 0x0000000d76617223 */ /* 0x000fce000001085f */
[----:B------:R-:W1:Y:S01]  /*15fd0*/  MUFU.EX2 R47, R47 ;  /* 0x0000002f002f7308 */ /* 0x000e620000000800 */
[----:B------:R-:W-:-:S07]  /*15fe0*/  FFMA.FTZ R118, R120, R13, -R95 ;  /* 0x0000000d78767223 */ /* 0x000fce000001085f */
[----:B------:R-:W2:Y:S01]  /*15ff0*/  MUFU.EX2 R49, R49 ;  /* 0x0000003100317308 */ /* 0x000ea20000000800 */
[----:B------:R-:W-:-:S01]  /*16000*/  FFMA.FTZ R65, R122, R13, -R95 ;  /* 0x0000000d7a417223 */ /* 0x000fc2000001085f */
[----:B------:R-:W-:-:S06]  /*16010*/  IMAD R15, R233, 0x80, R14 ;  /* 0x00000080e90f7824 */ /* 0x000fcc00078e020e */
[----:B------:R-:W-:Y:S01]  /*16020*/  MUFU.EX2 R37, R37 ;  /* 0x0000002500257308 */ /* 0x000fe20000000800 */
[----:B------:R-:W-:-:S07]  /*16030*/  IMAD.MOV.U32 R14, RZ, RZ, RZ ;  /* 0x000000ffff0e7224 */ /* 0x000fce00078e00ff */
[----:B------:R-:W3:Y:S01]  /*16040*/  MUFU.EX2 R20, R20 ;  /* 0x0000001400147308 */ /* 0x000ee20000000800 */
[----:B0-----:R-:W-:-:S07]  /*16050*/  LOP3.LUT R131, R139, 0x7f, RZ, 0xc0, !PT ;  /* 0x0000007f8b837812 */ /* 0x001fce00078ec0ff */
[----:B------:R-:W0:Y:S01]  /*16060*/  MUFU.EX2 R52, R52 ;  /* 0x0000003400347308 */ /* 0x000e220000000800 */
[----:B------:R-:W-:-:S07]  /*16070*/  FFMA.FTZ R114, R124, R13, -R95 ;  /* 0x0000000d7c727223 */ /* 0x000fce000001085f */
[----:B------:R-:W4:Y:S01]  /*16080*/  MUFU.EX2 R97, R97 ;  /* 0x0000006100617308 */ /* 0x000f220000000800 */
[----:B------:R-:W-:-:S01]  /*16090*/  FFMA.FTZ R107, R98, R13, -R95 ;  /* 0x0000000d626b7223 */ /* 0x000fc2000001085f */
[----:B------:R-:W-:-:S06]  /*160a0*/  ISETP.NE.AND P0, PT, R131, RZ, PT ;  /* 0x000000ff8300720c */ /* 0x000fcc0003f05270 */
[----:B------:R-:W5:Y:S01]  /*160b0*/  MUFU.EX2 R53, R53 ;  /* 0x0000003500357308 */ /* 0x000f620000000800 */
[----:B------:R-:W-:-:S01]  /*160c0*/  FFMA.FTZ R99, R94, R13, -R95 ;  /* 0x0000000d5e637223 */ /* 0x000fc2000001085f */
[----:B------:R-:W-:-:S06]  /*160d0*/  FFMA.FTZ R98, R76, R13, -R95 ;  /* 0x0000000d4c627223 */ /* 0x000fcc000001085f */
[----:B------:R1:W-:Y:S01]  /*160e0*/  MUFU.EX2 R79, R87 ;  /* 0x00000057004f7308 */ /* 0x0003e20000000800 */
[----:B------:R-:W-:-:S07]  /*160f0*/  FFMA.FTZ R76, R80, R13, -R95 ;  /* 0x0000000d504c7223 */ /* 0x000fce000001085f */
[----:B------:R-:W5:Y:S01]  /*16100*/  MUFU.EX2 R118, R118 ;  /* 0x0000007600767308 */ /* 0x000f620000000800 */
[----:B-1----:R-:W-:-:S01]  /*16110*/  FFMA.FTZ R87, R96, R13, -R95 ;  /* 0x0000000d60577223 */ /* 0x002fc2000001085f */
[----:B------:R-:W-:Y:S01]  /*16120*/  FFMA.FTZ R96, R100, R13, -R95 ;  /* 0x0000000d64607223 */ /* 0x000fe2000001085f */
[----:B------:R-:W-:-:S04]  /*16130*/  IMAD.HI R100, R15, -0x6db6db6d, R14 ;  /* 0x924924930f647827 */ /* 0x000fc800078e020e */
[----:B------:R-:W-:Y:S01]  /*16140*/  FADD.FTZ R14, R36, R47 ;  /* 0x0000002f240e7221 */ /* 0x000fe20000010000 */
[----:B------:R-:W1:Y:S01]  /*16150*/  MUFU.EX2 R58, R58 ;  /* 0x0000003a003a7308 */ /* 0x000e620000000800 */
[----:B------:R-:W-:-:S02]  /*16160*/  FFMA.FTZ R80, R84, R13, -R95 ;  /* 0x0000000d54507223 */ /* 0x000fc4000001085f */
[----:B--2---:R-:W-:Y:S01]  /*16170*/  FADD.FTZ R113, R49, R14 ;  /* 0x0000000e31717221 */ /* 0x004fe20000010000 */
[----:B---3--:R-:W-:-:S04]  /*16180*/  FADD.FTZ R84, R37, R20 ;  /* 0x0000001425547221 */ /* 0x008fc80000010000 */
[----:B------:R-:W2:Y:S01]  /*16190*/  MUFU.EX2 R65, R65 ;  /* 0x0000004100417308 */ /* 0x000ea20000000800 */
[----:B------:R-:W-:-:S01]  /*161a0*/  FFMA.FTZ R120, R128, R13, -R95 ;  /* 0x0000000d80787223 */ /* 0x000fc2000001085f */
[----:B------:R-:W-:Y:S01]  /*161b0*/  SHF.R.U32.HI R115, RZ, 0x1f, R100 ;  /* 0x0000001fff737819 */ /* 0x000fe20000011664 */
[----:B------:R-:W-:-:S05]  /*161c0*/  FFMA.FTZ R15, R56, R13, -R95 ;  /* 0x0000000d380f7223 */ /* 0x000fca000001085f */
[----:B------:R-:W3:Y:S01]  /*161d0*/  MUFU.EX2 R55, R55 ;  /* 0x0000003700377308 */ /* 0x000ee20000000800 */
[----:B0-----:R-:W-:-:S01]  /*161e0*/  FADD.FTZ R56, R52, R113 ;  /* 0x0000007134387221 */ /* 0x001fc20000010000 */
[----:B----4-:R-:W-:-:S06]  /*161f0*/  FADD.FTZ R113, R97, R84 ;  /* 0x0000005461717221 */ /* 0x010fcc0000010000 */
[----:B------:R-:W0:Y:S01]  /*16200*/  MUFU.EX2 R114, R114 ;  /* 0x0000007200727308 */ /* 0x000e220000000800 */
[----:B------:R-:W-:-:S01]  /*16210*/  FFMA.FTZ R81, R104, R13, -R95 ;  /* 0x0000000d68517223 */ /* 0x000fc2000001085f */
[----:B------:R-:W-:Y:S01]  /*16220*/  LEA.HI.SX32 R14, R100, R115, 0x19 ;  /* 0x00000073640e7211 */ /* 0x000fe200078fcaff */
[----:B-----5:R-:W-:-:S05]  /*16230*/  FADD.FTZ R115, R53, R56 ;  /* 0x0000003835737221 */ /* 0x020fca0000010000 */
[----:B------:R-:W-:Y:S01]  /*16240*/  MUFU.EX2 R68, R68 ;  /* 0x0000004400447308 */ /* 0x000fe20000000800 */
[----:B------:R-:W-:-:S01]  /*16250*/  FADD.FTZ R84, R118, R113 ;  /* 0x0000007176547221 */ /* 0x000fc20000010000 */
[----:B------:R-:W-:-:S06]  /*16260*/  FFMA.FTZ R94, R126, R13, -R95 ;  /* 0x0000000d7e5e7223 */ /* 0x000fcc000001085f */
[----:B------:R-:W4:Y:S01]  /*16270*/  MUFU.EX2 R99, R99 ;  /* 0x0000006300637308 */ /* 0x000f220000000800 */
[----:B------:R-:W-:Y:S01]  /*16280*/  @!P0 IADD3 R0, R0, 0x2e840, RZ ;  /* 0x0002e84000008810 */ /* 0x000fe20007ffe0ff */
[----:B-1----:R-:W-:-:S06]  /*16290*/  FADD.FTZ R100, R58, R115 ;  /* 0x000000733a647221 */ /* 0x002fcc0000010000 */
[----:B------:R-:W1:Y:S01]  /*162a0*/  MUFU.EX2 R59, R59 ;  /* 0x0000003b003b7308 */ /* 0x000e620000000800 */
[----:B--2---:R-:W-:-:S01]  /*162b0*/  FADD.FTZ R113, R65, R84 ;  /* 0x0000005441717221 */ /* 0x004fc20000010000 */
[----:B------:R-:W-:-:S06]  /*162c0*/  FFMA.FTZ R101, R108, R13, -R95 ;  /* 0x0000000d6c657223 */ /* 0x000fcc000001085f */
[----:B------:R-:W2:Y:S01]  /*162d0*/  MUFU.EX2 R120, R120 ;  /* 0x0000007800787308 */ /* 0x000ea20000000800 */
[----:B------:R-:W-:Y:S01]  /*162e0*/  @!P0 PRMT R56, RZ, 0x654, R0 ;  /* 0x00000654ff388816 */ /* 0x000fe20000000000 */
[----:B---3--:R-:W-:-:S06]  /*162f0*/  FADD.FTZ R117, R55, R100 ;  /* 0x0000006437757221 */ /* 0x008fcc0000010000 */
[----:B------:R-:W3:Y:S01]  /*16300*/  MUFU.EX2 R82, R82 ;  /* 0x0000005200527308 */ /* 0x000ee20000000800 */
[----:B0-----:R-:W-:-:S01]  /*16310*/  FADD.FTZ R84, R114, R113 ;  /* 0x0000007172547221 */ /* 0x001fc20000010000 */
[----:B------:R-:W-:Y:S01]  /*16320*/  FFMA.FTZ R104, R62, R13, -R95 ;  /* 0x0000000d3e687223 */ /* 0x000fe2000001085f */
[----:B------:R0:W-:Y:S05]  /*16330*/  @!P0 SYNCS.ARRIVE.TRANS64.RED.A1T0 RZ, [R56+URZ], RZ ;  /* 0x000000ff38ff89a7 */ /* 0x0001ea000810043f */
[----:B------:R-:W5:Y:S01]  /*16340*/  MUFU.EX2 R81, R81 ;  /* 0x0000005100517308 */ /* 0x000f620000000800 */
[----:B----4-:R-:W-:-:S01]  /*16350*/  FADD.FTZ R113, R99, R84 ;  /* 0x0000005463717221 */ /* 0x010fc20000010000 */
[----:B0-----:R-:W-:-:S06]  /*16360*/  FFMA.FTZ R56, R60, R13, -R95 ;  /* 0x0000000d3c387223 */ /* 0x001fcc000001085f */
[----:B------:R-:W0:Y:S01]  /*16370*/  MUFU.EX2 R63, R63 ;  /* 0x0000003f003f7308 */ /* 0x000e220000000800 */
[----:B------:R-:W-:-:S01]  /*16380*/  FADD.FTZ R60, R68, R117 ;  /* 0x00000075443c7221 */ /* 0x000fc20000010000 */
[----:B------:R-:W-:-:S06]  /*16390*/  FFMA.FTZ R62, R112, R13, -R95 ;  /* 0x0000000d703e7223 */ /* 0x000fcc000001085f */
[----:B------:R-:W4:Y:S01]  /*163a0*/  MUFU.EX2 R94, R94 ;  /* 0x0000005e005e7308 */ /* 0x000f220000000800 */
[----:B-1----:R-:W-:-:S01]  /*163b0*/  FADD.FTZ R117, R59, R60 ;  /* 0x0000003c3b757221 */ /* 0x002fc20000010000 */
[----:B--2---:R-:W-:-:S06]  /*163c0*/  FADD.FTZ R84, R120, R113 ;  /* 0x0000007178547221 */ /* 0x004fcc0000010000 */
[----:B------:R-:W1:Y:S01]  /*163d0*/  MUFU.EX2 R102, R102 ;  /* 0x0000006600667308 */ /* 0x000e620000000800 */
[----:B------:R-:W-:-:S07]  /*163e0*/  FFMA.FTZ R83, R130, R13, -R95 ;  /* 0x0000000d82537223 */ /* 0x000fce000001085f */
[----:B------:R-:W2:Y:S01]  /*163f0*/  MUFU.EX2 R101, R101 ;  /* 0x0000006500657308 */ /* 0x000ea20000000800 */
[----:B------:R-:W-:-:S01]  /*16400*/  FFMA.FTZ R113, R78, R13, -R95 ;  /* 0x0000000d4e717223 */ /* 0x000fc2000001085f */
[----:B---3--:R-:W-:-:S06]  /*16410*/  FADD.FTZ R78, R82, R117 ;  /* 0x00000075524e7221 */ /* 0x008fcc0000010000 */
[----:B------:R-:W3:Y:S01]  /*16420*/  MUFU.EX2 R67, R67 ;  /* 0x0000004300437308 */ /* 0x000ee20000000800 */
[----:B-----5:R-:W-:-:S01]  /*16430*/  FADD.FTZ R119, R81, R84 ;  /* 0x0000005451777221 */ /* 0x020fc20000010000 */
[----:B------:R-:W-:-:S06]  /*16440*/  FFMA.FTZ R103, R116, R13, -R95 ;  /* 0x0000000d74677223 */ /* 0x000fcc000001085f */
[----:B------:R-:W5:Y:S01]  /*16450*/  MUFU.EX2 R104, R104 ;  /* 0x0000006800687308 */ /* 0x000f620000000800 */
[----:B0-----:R-:W-:-:S01]  /*16460*/  FADD.FTZ R121, R63, R78 ;  /* 0x0000004e3f797221 */ /* 0x001fc20000010000 */
[----:B----4-:R-:W-:-:S06]  /*16470*/  FADD.FTZ R84, R94, R119 ;  /* 0x000000775e547221 */ /* 0x010fcc0000010000 */
[----:B------:R-:W0:Y:S01]  /*16480*/  MUFU.EX2 R62, R62 ;  /* 0x0000003e003e7308 */ /* 0x000e220000000800 */
[----:B------:R-:W-:-:S01]  /*16490*/  FFMA.FTZ R108, R42, R13, -R95 ;  /* 0x0000000d2a6c7223 */ /* 0x000fc2000001085f */
[----:B-1----:R-:W-:Y:S01]  /*164a0*/  FADD.FTZ R100, R102, R121 ;  /* 0x0000007966647221 */ /* 0x002fe20000010000 */
[----:B--2---:R-:W-:-:S05]  /*164b0*/  FADD.FTZ R119, R101, R84 ;  /* 0x0000005465777221 */ /* 0x004fca0000010000 */
[----:B------:R-:W1:Y:S01]  /*164c0*/  MUFU.EX2 R83, R83 ;  /* 0x0000005300537308 */ /* 0x000e620000000800 */
[----:B------:R-:W-:-:S01]  /*164d0*/  FFMA.FTZ R42, R106, R13, -R95 ;  /* 0x0000000d6a2a7223 */ /* 0x000fc2000001085f */
[----:B---3--:R-:W-:-:S06]  /*164e0*/  FADD.FTZ R121, R67, R100 ;  /* 0x0000006443797221 */ /* 0x008fcc0000010000 */
[----:B------:R-:W2:Y:S01]  /*164f0*/  MUFU.EX2 R110, R110 ;  /* 0x0000006e006e7308 */ /* 0x000ea20000000800 */
[----:B-----5:R-:W-:-:S01]  /*16500*/  FADD.FTZ R119, R104, R119 ;  /* 0x0000007768777221 */ /* 0x020fc20000010000 */
[----:B------:R-:W-:-:S06]  /*16510*/  FFMA.FTZ R85, R90, R13, -R95 ;  /* 0x0000000d5a557223 */ /* 0x000fcc000001085f */
[----:B------:R-:W3:Y:S01]  /*16520*/  MUFU.EX2 R103, R103 ;  /* 0x0000006700677308 */ /* 0x000ee20000000800 */
[----:B------:R-:W-:-:S01]  /*16530*/  FADD.FTZ R100, R74, R121 ;  /* 0x000000794a647221 */ /* 0x000fc20000010000 */
[----:B0-----:R-:W-:-:S06]  /*16540*/  FADD.FTZ R84, R62, R119 ;  /* 0x000000773e547221 */ /* 0x001fcc0000010000 */
[----:B------:R-:W0:Y:S01]  /*16550*/  MUFU.EX2 R108, R108 ;  /* 0x0000006c006c7308 */ /* 0x000e220000000800 */
[----:B------:R-:W-:-:S01]  /*16560*/  FFMA.FTZ R105, R92, R13, -R95 ;  /* 0x0000000d5c697223 */ /* 0x000fc2000001085f */
[----:B------:R-:W-:Y:S01]  /*16570*/  FFMA.FTZ R64, R64, R13, -R95 ;  /* 0x0000000d40407223 */ /* 0x000fe2000001085f */
[----:B------:R-:W-:-:S05]  /*16580*/  FADD.FTZ R119, R3, R100 ;  /* 0x0000006403777221 */ /* 0x000fca0000010000 */
[----:B------:R-:W4:Y:S01]  /*16590*/  MUFU.EX2 R40, R40 ;  /* 0x0000002800287308 */ /* 0x000f220000000800 */
[----:B-1----:R-:W-:-:S01]  /*165a0*/  FADD.FTZ R84, R83, R84 ;  /* 0x0000005453547221 */ /* 0x002fc20000010000 */
[----:B------:R-:W-:-:S06]  /*165b0*/  FFMA.FTZ R106, R132, R13, -R95 ;  /* 0x0000000d846a7223 */ /* 0x000fcc000001085f */
[----:B------:R-:W1:Y:S01]  /*165c0*/  MUFU.EX2 R42, R42 ;  /* 0x0000002a002a7308 */ /* 0x000e620000000800 */
[----:B------:R-:W-:-:S07]  /*165d0*/  FFMA.FTZ R78, R12, R13, -R95 ;  /* 0x0000000d0c4e7223 */ /* 0x000fce000001085f */
[----:B------:R-:W5:Y:S08]  /*165e0*/  MUFU.EX2 R66, R66 ;  /* 0x0000004200427308 */ /* 0x000f700000000800 */
[----:B------:R-:W5:Y:S01]  /*165f0*/  MUFU.EX2 R85, R85 ;  /* 0x0000005500557308 */ /* 0x000f620000000800 */
[----:B------:R-:W-:-:S07]  /*16600*/  FFMA.FTZ R90, R134, R13, -R95 ;  /* 0x0000000d865a7223 */ /* 0x000fce000001085f */
[----:B------:R2:W-:Y:S08]  /*16610*/  MUFU.EX2 R12, R64 ;  /* 0x00000040000c7308 */ /* 0x0005f00000000800 */
[----:B------:R-:W5:Y:S01]  /*16620*/  MUFU.EX2 R105, R105 ;  /* 0x0000006900697308 */ /* 0x000f620000000800 */
[----:B--2---:R-:W-:-:S01]  /*16630*/  FADD.FTZ R64, R110, R119 ;  /* 0x000000776e407221 */ /* 0x004fc20000010000 */
[----:B---3--:R-:W-:-:S03]  /*16640*/  FADD.FTZ R119, R103, R84 ;  /* 0x0000005467777221 */ /* 0x008fc60000010000 */
[----:B------:R-:W-:Y:S01]  /*16650*/  FADD.FTZ R121, R21, R64 ;  /* 0x0000004015797221 */ /* 0x000fe20000010000 */
[----:B0-----:R-:W-:-:S02]  /*16660*/  FADD.FTZ R119, R108, R119 ;  /* 0x000000776c777221 */ /* 0x001fc40000010000 */
[----:B------:R-:W0:Y:S01]  /*16670*/  MUFU.EX2 R70, R70 ;  /* 0x0000004600467308 */ /* 0x000e220000000800 */
[----:B------:R-:W-:-:S01]  /*16680*/  FFMA.FTZ R64, R28, R13, -R95 ;  /* 0x0000000d1c407223 */ /* 0x000fc2000001085f */
[----:B----4-:R-:W-:Y:S01]  /*16690*/  FADD.FTZ R121, R40, R121 ;  /* 0x0000007928797221 */ /* 0x010fe20000010000 */
[----:B-1----:R-:W-:-:S05]  /*166a0*/  FADD.FTZ R28, R42, R119 ;  /* 0x000000772a1c7221 */ /* 0x002fca0000010000 */
[----:B------:R-:W1:Y:S01]  /*166b0*/  MUFU.EX2 R106, R106 ;  /* 0x0000006a006a7308 */ /* 0x000e620000000800 */
[----:B-----5:R-:W-:-:S01]  /*166c0*/  FADD.FTZ R84, R66, R121 ;  /* 0x0000007942547221 */ /* 0x020fc20000010000 */
[----:B------:R-:W-:-:S06]  /*166d0*/  FADD.FTZ R28, R85, R28 ;  /* 0x0000001c551c7221 */ /* 0x000fcc0000010000 */
[----:B------:R-:W2:Y:S01]  /*166e0*/  MUFU.EX2 R87, R87 ;  /* 0x0000005700577308 */ /* 0x000ea20000000800 */
[----:B------:R-:W-:-:S01]  /*166f0*/  FADD.FTZ R121, R69, R84 ;  /* 0x0000005445797221 */ /* 0x000fc20000010000 */
[----:B------:R-:W-:-:S06]  /*16700*/  FADD.FTZ R119, R105, R28 ;  /* 0x0000001c69777221 */ /* 0x000fcc0000010000 */
[----:B------:R-:W3:Y:S01]  /*16710*/  MUFU.EX2 R90, R90 ;  /* 0x0000005a005a7308 */ /* 0x000ee20000000800 */
[----:B------:R-:W-:-:S01]  /*16720*/  FFMA.FTZ R91, R138, R13, -R95 ;  /* 0x0000000d8a5b7223 */ /* 0x000fc2000001085f */
[----:B0-----:R-:W-:-:S06]  /*16730*/  FADD.FTZ R100, R70, R121 ;  /* 0x0000007946647221 */ /* 0x001fcc0000010000 */
[----:B------:R-:W0:Y:S01]  /*16740*/  MUFU.EX2 R86, R86 ;  /* 0x0000005600567308 */ /* 0x000e220000000800 */
[----:B-1----:R-:W-:-:S01]  /*16750*/  FADD.FTZ R84, R106, R119 ;  /* 0x000000776a547221 */ /* 0x002fc20000010000 */
[----:B------:R-:W-:-:S06]  /*16760*/  FFMA.FTZ R92, R140, R13, -R95 ;  /* 0x0000000d8c5c7223 */ /* 0x000fcc000001085f */
[----:B------:R-:W1:Y:S01]  /*16770*/  MUFU.EX2 R96, R96 ;  /* 0x0000006000607308 */ /* 0x000e620000000800 */
[----:B------:R-:W-:-:S01]  /*16780*/  FADD.FTZ R100, R71, R100 ;  /* 0x0000006447647221 */ /* 0x000fc20000010000 */
[----:B--2---:R-:W-:-:S06]  /*16790*/  FADD.FTZ R119, R87, R84 ;  /* 0x0000005457777221 */ /* 0x004fcc0000010000 */
[----:B------:R-:W2:Y:S01]  /*167a0*/  MUFU.EX2 R46, R46 ;  /* 0x0000002e002e7308 */ /* 0x000ea20000000800 */
[----:B------:R-:W-:-:S07]  /*167b0*/  F2FP.SATFINITE.E4M3.F32.PACK_AB_MERGE_C R227, R68, R55, RZ ;  /* 0x0000003744e3723e */ /* 0x000fce00048070ff */
[----:B------:R-:W4:Y:S01]  /*167c0*/  MUFU.EX2 R107, R107 ;  /* 0x0000006b006b7308 */ /* 0x000f220000000800 */
[----:B------:R-:W-:-:S01]  /*167d0*/  FADD.FTZ R55, R75, R100 ;  /* 0x000000644b377221 */ /* 0x000fc20000010000 */
[----:B---3--:R-:W-:-:S06]  /*167e0*/  FADD.FTZ R119, R90, R119 ;  /* 0x000000775a777221 */ /* 0x008fcc0000010000 */
[----:B------:R-:W3:Y:S01]  /*167f0*/  MUFU.EX2 R91, R91 ;  /* 0x0000005b005b7308 */ /* 0x000ee20000000800 */
[----:B------:R-:W-:-:S01]  /*16800*/  FFMA.FTZ R109, R142, R13, -R95 ;  /* 0x0000000d8e6d7223 */ /* 0x000fc2000001085f */
[----:B------:R-:W-:Y:S01]  /*16810*/  F2FP.SATFINITE.E4M3.F32.PACK_AB_MERGE_C R225, R52, R49, RZ ;  /* 0x0000003134e1723e */ /* 0x000fe200048070ff */
[----:B0-----:R-:W-:-:S05]  /*16820*/  FADD.FTZ R55, R86, R55 ;  /* 0x0000003756377221 */ /* 0x001fca0000010000 */
[----:B------:R-:W0:Y:S01]  /*16830*/  MUFU.EX2 R72, R72 ;  /* 0x0000004800487308 */ /* 0x000e220000000800 */
[----:B-1----:R-:W-:-:S07]  /*16840*/  FADD.FTZ R52, R96, R119 ;  /* 0x0000007760347221 */ /* 0x002fce0000010000 */
[----:B------:R-:W1:Y:S01]  /*16850*/  MUFU.EX2 R92, R92 ;  /* 0x0000005c005c7308 */ /* 0x000e620000000800 */
[----:B------:R-:W-:Y:S01]  /*16860*/  F2FP.SATFINITE.E4M3.F32.PACK_AB_MERGE_C R217, R69, R66, RZ ;  /* 0x0000004245d9723e */ /* 0x000fe200048070ff */
[----:B--2---:R-:W-:-:S06]  /*16870*/  FADD.FTZ R66, R46, R55 ;  /* 0x000000372e427221 */ /* 0x004fcc0000010000 */
[----:B------:R-:W2:Y:S01]  /*16880*/  MUFU.EX2 R73, R73 ;  /* 0x0000004900497308 */ /* 0x000ea20000000800 */
[----:B----4-:R-:W-:-:S01]  /*16890*/  FADD.FTZ R52, R107, R52 ;  /* 0x000000346b347221 */ /* 0x010fc20000010000 */
[----:B------:R-:W-:-:S06]  /*168a0*/  FFMA.FTZ R93, R144, R13, -R95 ;  /* 0x0000000d905d7223 */ /* 0x000fcc000001085f */
[----:B------:R-:W4:Y:S01]  /*168b0*/  MUFU.EX2 R98, R98 ;  /* 0x0000006200627308 */ /* 0x000f220000000800 */
[----:B------:R-:W-:Y:S01]  /*168c0*/  F2FP.SATFINITE.E4M3.F32.PACK_AB_MERGE_C R221, R102, R63, RZ ;  /* 0x0000003f66dd723e */ /* 0x000fe200048070ff */
[----:B------:R-:W-:-:S06]  /*168d0*/  FADD.FTZ R63, R79, R66 ;  /* 0x000000424f3f7221 */ /* 0x000fcc0000010000 */
[----:B------:R-:W5:Y:S01]  /*168e0*/  MUFU.EX2 R77, R77 ;  /* 0x0000004d004d7308 */ /* 0x000f620000000800 */
[----:B---3--:R-:W-:-:S07]  /*168f0*/  FADD.FTZ R55, R91, R52 ;  /* 0x000000345b377221 */ /* 0x008fce0000010000 */
[----:B------:R-:W3:Y:S01]  /*16900*/  MUFU.EX2 R109, R109 ;  /* 0x0000006d006d7308 */ /* 0x000ee20000000800 */
[----:B0-----:R-:W-:-:S01]  /*16910*/  FADD.FTZ R52, R72, R63 ;  /* 0x0000003f48347221 */ /* 0x001fc20000010000 */
[----:B-1----:R-:W-:-:S06]  /*16920*/  FADD.FTZ R55, R92, R55 ;  /* 0x000000375c377221 */ /* 0x002fcc0000010000 */
[----:B------:R-:W0:Y:S01]  /*16930*/  MUFU.EX2 R50, R50 ;  /* 0x0000003200327308 */ /* 0x000e220000000800 */
[----:B------:R-:W-:-:S07]  /*16940*/  FFMA.FTZ R111, R146, R13, -R95 ;  /* 0x0000000d926f7223 */ /* 0x000fce000001085f */
[----:B------:R-:W1:Y:S01]  /*16950*/  MUFU.EX2 R76, R76 ;  /* 0x0000004c004c7308 */ /* 0x000e620000000800 */
[C---:B--2---:R-:W-:Y:S01]  /*16960*/  F2FP.SATFINITE.E4M3.F32.PACK_AB_MERGE_C R213, R73.reuse, R72, RZ ;  /* 0x0000004849d5723e */ /* 0x044fe200048070ff */
[----:B------:R-:W-:Y:S01]  /*16970*/  FADD.FTZ R72, R73, R52 ;  /* 0x0000003449487221 */ /* 0x000fe20000010000 */
[----:B----4-:R-:W-:-:S05]  /*16980*/  FADD.FTZ R68, R98, R55 ;  /* 0x0000003762447221 */ /* 0x010fca0000010000 */
[----:B------:R-:W2:Y:S01]  /*16990*/  MUFU.EX2 R93, R93 ;  /* 0x0000005d005d7308 */ /* 0x000ea20000000800 */
[----:B-----5:R-:W-:-:S01]  /*169a0*/  FADD.FTZ R63, R77, R72 ;  /* 0x000000484d3f7221 */ /* 0x020fc20000010000 */
[----:B---3--:R-:W-:-:S06]  /*169b0*/  FADD.FTZ R55, R109, R68 ;  /* 0x000000446d377221 */ /* 0x008fcc0000010000 */
[----:B------:R-:W3:Y:S08]  /*169c0*/  MUFU.EX2 R152, R152 ;  /* 0x0000009800987308 */ /* 0x000ef00000000800 */
[----:B------:R-:W4:Y:S01]  /*169d0*/  MUFU.EX2 R80, R80 ;  /* 0x0000005000507308 */ /* 0x000f220000000800 */
[----:B------:R-:W-:-:S01]  /*169e0*/  FFMA.FTZ R148, R148, R13, -R95 ;  /* 0x0000000d94947223 */ /* 0x000fc2000001085f */
[----:B0-----:R-:W-:-:S06]  /*169f0*/  FADD.FTZ R72, R50, R63 ;  /* 0x0000003f32487221 */ /* 0x001fcc0000010000 */
[----:B------:R-:W0:Y:S01]  /*16a00*/  MUFU.EX2 R54, R54 ;  /* 0x0000003600367308 */ /* 0x000e220000000800 */
[----:B-1----:R-:W-:-:S07]  /*16a10*/  FADD.FTZ R68, R76, R55 ;  /* 0x000000374c447221 */ /* 0x002fce0000010000 */
[----:B------:R-:W1:Y:S01]  /*16a20*/  MUFU.EX2 R111, R111 ;  /* 0x0000006f006f7308 */ /* 0x000e620000000800 */
[----:B------:R-:W-:-:S01]  /*16a30*/  FADD.FTZ R69, R57, R72 ;  /* 0x0000004839457221 */ /* 0x000fc20000010000 */
[----:B------:R-:W-:-:S06]  /*16a40*/  FFMA.FTZ R115, R150, R13, -R95 ;  /* 0x0000000d96737223 */ /* 0x000fcc000001085f */
[----:B------:R-:W5:Y:S01]  /*16a50*/  MUFU.EX2 R61, R61 ;  /* 0x0000003d003d7308 */ /* 0x000f620000000800 */
[----:B--2---:R-:W-:-:S07]  /*16a60*/  FADD.FTZ R63, R93, R68 ;  /* 0x000000445d3f7221 */ /* 0x004fce0000010000 */
[----:B------:R-:W2:Y:S01]  /*16a70*/  MUFU.EX2 R15, R15 ;  /* 0x0000000f000f7308 */ /* 0x000ea20000000800 */
[----:B------:R-:W-:Y:S01]  /*16a80*/  F2FP.SATFINITE.E4M3.F32.PACK_AB_MERGE_C R225, R47, R36, R225 ;  /* 0x000000242fe1723e */ /* 0x000fe200048070e1 */
[----:B---3--:R-:W-:Y:S01]  /*16a90*/  FADD.FTZ R69, R152, R69 ;  /* 0x0000004598457221 */ /* 0x008fe20000010000 */
[----:B----4-:R-:W-:-:S05]  /*16aa0*/  FADD.FTZ R36, R80, R63 ;  /* 0x0000003f50247221 */ /* 0x010fca0000010000 */
[----:B------:R-:W3:Y:S01]  /*16ab0*/  MUFU.EX2 R0, R148 ;  /* 0x0000009400007308 */ /* 0x000ee20000000800 */
[----:B0-----:R-:W-:-:S01]  /*16ac0*/  FADD.FTZ R68, R54, R69 ;  /* 0x0000004536447221 */ /* 0x001fc20000010000 */
[----:B-1----:R-:W-:-:S06]  /*16ad0*/  FADD.FTZ R36, R111, R36 ;  /* 0x000000246f247221 */ /* 0x002fcc0000010000 */
[----:B------:R-:W0:Y:S08]  /*16ae0*/  MUFU.EX2 R160, R160 ;  /* 0x000000a000a07308 */ /* 0x000e300000000800 */
[----:B------:R-:W1:Y:S01]  /*16af0*/  MUFU.EX2 R56, R56 ;  /* 0x0000003800387308 */ /* 0x000e620000000800 */
[----:B------:R-:W-:Y:S01]  /*16b00*/  F2FP.SATFINITE.E4M3.F32.PACK_AB_MERGE_C R227, R58, R53, R227 ;  /* 0x000000353ae3723e */ /* 0x000fe200048070e3 */
[----:B-----5:R-:W-:-:S06]  /*16b10*/  FADD.FTZ R68, R61, R68 ;  /* 0x000000443d447221 */ /* 0x020fcc0000010000 */
[----:B------:R-:W4:Y:S01]  /*16b20*/  MUFU.EX2 R26, R26 ;  /* 0x0000001a001a7308 */ /* 0x000f220000000800 */
[----:B--2---:R-:W-:-:S07]  /*16b30*/  FADD.FTZ R53, R15, R36 ;  /* 0x000000240f357221 */ /* 0x004fce0000010000 */
[----:B------:R-:W2:Y:S01]  /*16b40*/  MUFU.EX2 R115, R115 ;  /* 0x0000007300737308 */ /* 0x000ea20000000800 */
[----:B------:R-:W-:-:S01]  /*16b50*/  FFMA.FTZ R60, R154, R13, -R95 ;  /* 0x0000000d9a3c7223 */ /* 0x000fc2000001085f */
[----:B------:R-:W-:Y:S01]  /*16b60*/  F2FP.SATFINITE.E4M3.F32.PACK_AB_MERGE_C R215, R152, R57, RZ ;  /* 0x0000003998d7723e */ /* 0x000fe200048070ff */
[----:B------:R-:W-:-:S05]  /*16b70*/  FADD.FTZ R57, R41, R68 ;  /* 0x0000004429397221 */ /* 0x000fca0000010000 */
[----:B------:R-:W5:Y:S01]  /*16b80*/  MUFU.EX2 R27, R27 ;  /* 0x0000001b001b7308 */ /* 0x000f620000000800 */
[----:B------:R-:W-:-:S01]  /*16b90*/  FFMA.FTZ R117, R156, R13, -R95 ;  /* 0x0000000d9c757223 */ /* 0x000fc2000001085f */
[----:B---3--:R-:W-:Y:S01]  /*16ba0*/  FADD.FTZ R53, R0, R53 ;  /* 0x0000003500357221 */ /* 0x008fe20000010000 */
[----:B0-----:R-:W-:-:S05]  /*16bb0*/  FADD.FTZ R57, R160, R57 ;  /* 0x00000039a0397221 */ /* 0x001fca0000010000 */
[----:B------:R-:W0:Y:S01]  /*16bc0*/  MUFU.EX2 R24, R24 ;  /* 0x0000001800187308 */ /* 0x000e220000000800 */
[----:B-1----:R-:W-:-:S07]  /*16bd0*/  FADD.FTZ R36, R56, R53 ;  /* 0x0000003538247221 */ /* 0x002fce0000010000 */
[----:B------:R-:W1:Y:S01]  /*16be0*/  MUFU.EX2 R113, R113 ;  /* 0x0000007100717308 */ /* 0x000e620000000800 */
[----:B------:R-:W-:Y:S01]  /*16bf0*/  F2FP.SATFINITE.E4M3.F32.PACK_AB_MERGE_C R217, R40, R21, R217 ;  /* 0x0000001528d9723e */ /* 0x000fe200048070d9 */
[----:B----4-:R-:W-:Y:S01]  /*16c00*/  FADD.FTZ R40, R26, R57 ;  /* 0x000000391a287221 */ /* 0x010fe20000010000 */
[----:B--2---:R-:W-:-:S05]  /*16c10*/  F2FP.SATFINITE.E4M3.F32.PACK_AB_MERGE_C R56, R115, R56, RZ ;  /* 0x000000387338723e */ /* 0x004fca00048070ff */
[----:B------:R-:W2:Y:S01]  /*16c20*/  MUFU.EX2 R25, R25 ;  /* 0x0000001900197308 */ /* 0x000ea20000000800 */
[----:B------:R-:W-:-:S07]  /*16c30*/  FADD.FTZ R115, R115, R36 ;  /* 0x0000002473737221 */ /* 0x000fce0000010000 */
[----:B------:R-:W3:Y:S01]  /*16c40*/  MUFU.EX2 R60, R60 ;  /* 0x0000003c003c7308 */ /* 0x000ee20000000800 */
[----:B------:R-:W-:Y:S01]  /*16c50*/  F2FP.SATFINITE.E4M3.F32.PACK_AB_MERGE_C R209, R160, R41, RZ ;  /* 0x00000029a0d1723e */ /* 0x000fe200048070ff */
[----:B------:R-:W-:Y:S01]  /*16c60*/  FFMA.FTZ R158, R158, R13, -R95 ;  /* 0x0000000d9e9e7223 */ /* 0x000fe2000001085f */
[----:B-----5:R-:W-:-:S05]  /*16c70*/  FADD.FTZ R41, R27, R40 ;  /* 0x000000281b297221 */ /* 0x020fca0000010000 */
[----:B------:R-:W4:Y:S01]  /*16c80*/  MUFU.EX2 R117, R117 ;  /* 0x0000007500757308 */ /* 0x000f220000000800 */
[----:B------:R-:W-:-:S01]  /*16c90*/  FADD.FTZ R36, R12, R115 ;  /* 0x000000730c247221 */ /* 0x000fc20000010000 */
[----:B------:R-:W-:Y:S01]  /*16ca0*/  FFMA.FTZ R192, R192, R13, -R95 ;  /* 0x0000000dc0c07223 */ /* 0x000fe2000001085f */
[----:B0-----:R-:W-:-:S05]  /*16cb0*/  FADD.FTZ R40, R24, R41 ;  /* 0x0000002918287221 */ /* 0x001fca0000010000 */
[----:B------:R-:W0:Y:S01]  /*16cc0*/  MUFU.EX2 R29, R29 ;  /* 0x0000001d001d7308 */ /* 0x000e220000000800 */
[----:B-1----:R-:W-:-:S07]  /*16cd0*/  FADD.FTZ R41, R113, R36 ;  /* 0x0000002471297221 */ /* 0x002fce0000010000 */
[----:B------:R-:W1:Y:S01]  /*16ce0*/  MUFU.EX2 R28, R78 ;  /* 0x0000004e001c7308 */ /* 0x000e620000000800 */
[----:B------:R-:W-:Y:S01]  /*16cf0*/  F2FP.SATFINITE.E4M3.F32.PACK_AB_MERGE_C R223, R110, R3, RZ ;  /* 0x000000036edf723e */ /* 0x000fe200048070ff */
[----:B------:R-:W-:Y:S01]  /*16d00*/  FFMA.FTZ R194, R194, R13, -R95 ;  /* 0x0000000dc2c27223 */ /* 0x000fe2000001085f */
[----:B--2---:R-:W-:-:S05]  /*16d10*/  F2FP.SATFINITE.E4M3.F32.PACK_AB_MERGE_C R211, R25, R24, RZ ;  /* 0x0000001819d3723e */ /* 0x004fca00048070ff */
[----:B------:R-:W2:Y:S01]  /*16d20*/  MUFU.EX2 R30, R30 ;  /* 0x0000001e001e7308 */ /* 0x000ea20000000800 */
[----:B---3--:R-:W-:-:S07]  /*16d30*/  FADD.FTZ R24, R60, R41 ;  /* 0x000000293c187221 */ /* 0x008fce0000010000 */
[----:B------:R-:W3:Y:S01]  /*16d40*/  MUFU.EX2 R49, R158 ;  /* 0x0000009e00317308 */ /* 0x000ee20000000800 */
[----:B------:R-:W-:-:S01]  /*16d50*/  FFMA.FTZ R196, R196, R13, -R95 ;  /* 0x0000000dc4c47223 */ /* 0x000fc2000001085f */
[----:B------:R-:W-:-:S06]  /*16d60*/  FADD.FTZ R40, R25, R40 ;  /* 0x0000002819287221 */ /* 0x000fcc0000010000 */
[----:B------:R-:W-:Y:S01]  /*16d70*/  MUFU.EX2 R31, R31 ;  /* 0x0000001f001f7308 */ /* 0x000fe20000000800 */
[----:B----4-:R-:W-:-:S07]  /*16d80*/  F2FP.SATFINITE.E4M3.F32.PACK_AB_MERGE_C R60, R117, R60, RZ ;  /* 0x0000003c753c723e */ /* 0x010fce00048070ff */
[----:B------:R-:W4:Y:S01]  /*16d90*/  MUFU.EX2 R48, R48 ;  /* 0x0000003000307308 */ /* 0x000f220000000800 */
[----:B------:R-:W-:-:S07]  /*16da0*/  FADD.FTZ R117, R117, R24 ;  /* 0x0000001875757221 */ /* 0x000fce0000010000 */
[----:B------:R-:W5:Y:S01]  /*16db0*/  MUFU.EX2 R3, R192 ;  /* 0x000000c000037308 */ /* 0x000f620000000800 */
[----:B------:R-:W-:-:S01]  /*16dc0*/  FFMA.FTZ R198, R198, R13, -R95 ;  /* 0x0000000dc6c67223 */ /* 0x000fc2000001085f */
[----:B0-----:R-:W-:Y:S01]  /*16dd0*/  FADD.FTZ R25, R29, R40 ;  /* 0x000000281d197221 */ /* 0x001fe20000010000 */
[----:B-1----:R-:W-:-:S05]  /*16de0*/  FADD.FTZ R24, R28, R117 ;  /* 0x000000751c187221 */ /* 0x002fca0000010000 */
[----:B------:R-:W0:Y:S01]  /*16df0*/  MUFU.EX2 R66, R194 ;  /* 0x000000c200427308 */ /* 0x000e220000000800 */
[----:B------:R-:W-:-:S01]  /*16e00*/  FFMA.FTZ R200, R200, R13, -R95 ;  /* 0x0000000dc8c87223 */ /* 0x000fc2000001085f */
[----:B------:R-:W-:-:S06]  /*16e10*/  F2FP.SATFINITE.E4M3.F32.PACK_AB_MERGE_C R211, R27, R26, R211 ;  /* 0x0000001a1bd3723e */ /* 0x000fcc00048070d3 */
[----:B------:R-:W-:Y:S01]  /*16e20*/  MUFU.EX2 R35, R35 ;  /* 0x0000002300237308 */ /* 0x000fe20000000800 */
[----:B--2---:R-:W-:-:S07]  /*16e30*/  FADD.FTZ R26, R30, R25 ;  /* 0x000000191e1a7221 */ /* 0x004fce0000010000 */
[----:B------:R-:W1:Y:S01]  /*16e40*/  MUFU.EX2 R168, R168 ;  /* 0x000000a800a87308 */ /* 0x000e620000000800 */
[----:B---3--:R-:W-:-:S07]  /*16e50*/  FADD.FTZ R24, R49, R24 ;  /* 0x0000001831187221 */ /* 0x008fce0000010000 */
[----:B------:R-:W2:Y:S01]  /*16e60*/  MUFU.EX2 R33, R33 ;  /* 0x0000002100217308 */ /* 0x000ea20000000800 */
[----:B------:R-:W-:-:S07]  /*16e70*/  FFMA.FTZ R162, R162, R13, -R95 ;  /* 0x0000000da2a27223 */ /* 0x000fce000001085f */
[----:B------:R-:W3:Y:S01]  /*16e80*/  MUFU.EX2 R52, R196 ;  /* 0x000000c400347308 */ /* 0x000ee20000000800 */
[----:B----4-:R-:W-:Y:S01]  /*16e90*/  F2FP.SATFINITE.E4M3.F32.PACK_AB_MERGE_C R205, R48, R31, RZ ;  /* 0x0000001f30cd723e */ /* 0x010fe200048070ff */
[----:B------:R-:W-:-:S06]  /*16ea0*/  FADD.FTZ R31, R31, R26 ;  /* 0x0000001a1f1f7221 */ /* 0x000fcc0000010000 */
[----:B------:R-:W4:Y:S01]  /*16eb0*/  MUFU.EX2 R34, R34 ;  /* 0x0000002200227308 */ /* 0x000f220000000800 */
[----:B-----5:R-:W-:-:S01]  /*16ec0*/  FADD.FTZ R27, R3, R24 ;  /* 0x00000018031b7221 */ /* 0x020fc20000010000 */
[----:B------:R-:W-:-:S06]  /*16ed0*/  FFMA.FTZ R202, R202, R13, -R95 ;  /* 0x0000000dcaca7223 */ /* 0x000fcc000001085f */
[----:B------:R-:W5:Y:S01]  /*16ee0*/  MUFU.EX2 R55, R198 ;  /* 0x000000c600377308 */ /* 0x000f620000000800 */
[----:B------:R-:W-:Y:S01]  /*16ef0*/  F2FP.SATFINITE.E4M3.F32.PACK_AB_MERGE_C R224, R118, R97, RZ ;  /* 0x0000006176e0723e */ /* 0x000fe200048070ff */
[----:B------:R-:W-:Y:S01]  /*16f00*/  FADD.FTZ R48, R48, R31 ;  /* 0x0000001f30307221 */ /* 0x000fe20000010000 */
[----:B0-----:R-:W-:-:S05]  /*16f10*/  FADD.FTZ R27, R66, R27 ;  /* 0x0000001b421b7221 */ /* 0x001fca0000010000 */
[----:B------:R-:W0:Y:S01]  /*16f20*/  MUFU.EX2 R200, R200 ;  /* 0x000000c800c87308 */ /* 0x000e220000000800 */
[----:B------:R-:W-:Y:S01]  /*16f30*/  F2FP.SATFINITE.E4M3.F32.PACK_AB_MERGE_C R24, R66, R3, RZ ;  /* 0x000000034218723e */ /* 0x000fe200048070ff */
[----:B------:R-:W-:Y:S01]  /*16f40*/  FFMA.FTZ R164, R164, R13, -R95 ;  /* 0x0000000da4a47223 */ /* 0x000fe2000001085f */
[----:B-1----:R-:W-:-:S05]  /*16f50*/  F2FP.SATFINITE.E4M3.F32.PACK_AB_MERGE_C R207, R168, R35, RZ ;  /* 0x00000023a8cf723e */ /* 0x002fca00048070ff */
[----:B------:R-:W1:Y:S01]  /*16f60*/  MUFU.EX2 R47, R162 ;  /* 0x000000a2002f7308 */ /* 0x000e620000000800 */
[----:B------:R-:W-:Y:S01]  /*16f70*/  F2FP.SATFINITE.E4M3.F32.PACK_AB_MERGE_C R224, R20, R37, R224 ;  /* 0x0000002514e0723e */ /* 0x000fe200048070e0 */
[----:B--2---:R-:W-:Y:S01]  /*16f80*/  FADD.FTZ R3, R33, R48 ;  /* 0x0000003021037221 */ /* 0x004fe20000010000 */
[----:B---3--:R-:W-:-:S05]  /*16f90*/  FADD.FTZ R20, R52, R27 ;  /* 0x0000001b34147221 */ /* 0x008fca0000010000 */
[----:B------:R-:W-:Y:S01]  /*16fa0*/  MUFU.EX2 R43, R43 ;  /* 0x0000002b002b7308 */ /* 0x000fe20000000800 */
[C---:B----4-:R-:W-:Y:S01]  /*16fb0*/  F2FP.SATFINITE.E4M3.F32.PACK_AB_MERGE_C R207, R34.reuse, R33, R207 ;  /* 0x0000002122cf723e */ /* 0x050fe200048070cf */
[----:B------:R-:W-:-:S06]  /*16fc0*/  FADD.FTZ R34, R34, R3 ;  /* 0x0000000322227221 */ /* 0x000fcc0000010000 */
[----:B------:R-:W2:Y:S01]  /*16fd0*/  MUFU.EX2 R170, R170 ;  /* 0x000000aa00aa7308 */ /* 0x000ea20000000800 */
[----:B------:R-:W-:-:S01]  /*16fe0*/  FFMA.FTZ R166, R166, R13, -R95 ;  /* 0x0000000da6a67223 */ /* 0x000fc2000001085f */
[----:B-----5:R-:W-:-:S06]  /*16ff0*/  FADD.FTZ R27, R55, R20 ;  /* 0x00000014371b7221 */ /* 0x020fcc0000010000 */
[----:B------:R-:W3:Y:S08]  /*17000*/  MUFU.EX2 R39, R39 ;  /* 0x0000002700277308 */ /* 0x000ef00000000800 */
[----:B------:R-:W4:Y:S01]  /*17010*/  MUFU.EX2 R202, R202 ;  /* 0x000000ca00ca7308 */ /* 0x000f220000000800 */
[----:B------:R-:W-:-:S07]  /*17020*/  FADD.FTZ R35, R35, R34 ;  /* 0x0000002223237221 */ /* 0x000fce0000010000 */
[----:B------:R-:W5:Y:S01]  /*17030*/  MUFU.EX2 R38, R38 ;  /* 0x0000002600267308 */ /* 0x000f620000000800 */
[----:B0-----:R-:W-:-:S07]  /*17040*/  FADD.FTZ R20, R200, R27 ;  /* 0x0000001bc8147221 */ /* 0x001fce0000010000 */
[----:B------:R-:W0:Y:S01]  /*17050*/  MUFU.EX2 R21, R164 ;  /* 0x000000a400157308 */ /* 0x000e220000000800 */
[----:B------:R-:W-:-:S01]  /*17060*/  FADD.FTZ R168, R168, R35 ;  /* 0x00000023a8a87221 */ /* 0x000fc20000010000 */
[----:B-1----:R-:W-:Y:S01]  /*17070*/  F2FP.SATFINITE.E4M3.F32.PACK_AB_MERGE_C R200, R47, R200, RZ ;  /* 0x000000c82fc8723e */ /* 0x002fe200048070ff */
[----:B------:R-:W-:-:S05]  /*17080*/  FFMA.FTZ R32, R32, R13, -R95 ;  /* 0x0000000d20207223 */ /* 0x000fca000001085f */
[----:B------:R-:W1:Y:S01]  /*17090*/  MUFU.EX2 R64, R64 ;  /* 0x0000004000407308 */ /* 0x000e620000000800 */
[----:B------:R-:W-:-:S01]  /*170a0*/  FADD.FTZ R47, R47, R20 ;  /* 0x000000142f2f7221 */ /* 0x000fc20000010000 */
[----:B--2---:R-:W-:-:S06]  /*170b0*/  F2FP.SATFINITE.E4M3.F32.PACK_AB_MERGE_C R26, R170, R43, RZ ;  /* 0x0000002baa1a723e */ /* 0x004fcc00048070ff */
[----:B------:R-:W2:Y:S01]  /*170c0*/  MUFU.EX2 R25, R166 ;  /* 0x000000a600197308 */ /* 0x000ea20000000800 */
[----:B---3--:R-:W-:-:S01]  /*170d0*/  FADD.FTZ R27, R39, R168 ;  /* 0x000000a8271b7221 */ /* 0x008fc20000010000 */
[----:B----4-:R-:W-:Y:S01]  /*170e0*/  FADD.FTZ R20, R202, R47 ;  /* 0x0000002fca147221 */ /* 0x010fe20000010000 */
[----:B------:R-:W-:-:S01]  /*170f0*/  FFMA.FTZ R204, R204, R13, -R95 ;  /* 0x0000000dcccc7223 */ /* 0x000fc2000001085f */
[-CC-:B------:R-:W-:Y:S01]  /*17100*/  FFMA.FTZ R206, R206, R13.reuse, -R95.reuse ;  /* 0x0000000dcece7223 */ /* 0x180fe2000001085f */
[----:B------:R-:W-:-:S01]  /*17110*/  FFMA.FTZ R95, R208, R13, -R95 ;  /* 0x0000000dd05f7223 */ /* 0x000fc2000001085f */
[C---:B-----5:R-:W-:Y:S02]  /*17120*/  F2FP.SATFINITE.E4M3.F32.PACK_AB_MERGE_C R201, R38.reuse, R39, R26 ;  /* 0x0000002726c9723e */ /* 0x060fe4000480701a */
[----:B------:R-:W-:Y:S01]  /*17130*/  MUFU.EX2 R51, R51 ;  /* 0x0000003300337308 */ /* 0x000fe20000000800 */
[----:B------:R-:W-:-:S01]  /*17140*/  FADD.FTZ R38, R38, R27 ;  /* 0x0000001b26267221 */ /* 0x000fc20000010000 */
[----:B0-----:R-:W-:-:S06]  /*17150*/  FADD.FTZ R27, R21, R20 ;  /* 0x00000014151b7221 */ /* 0x001fcc0000010000 */
[----:B------:R-:W-:Y:S01]  /*17160*/  MUFU.EX2 R234, R234 ;  /* 0x000000ea00ea7308 */ /* 0x000fe20000000800 */
[----:B------:R-:W-:-:S07]  /*17170*/  F2FP.SATFINITE.E4M3.F32.PACK_AB_MERGE_C R208, R0, R15, R56 ;  /* 0x0000000f00d0723e */ /* 0x000fce0004807038 */
[----:B------:R-:W0:Y:S01]  /*17180*/  MUFU.EX2 R45, R45 ;  /* 0x0000002d002d7308 */ /* 0x000e220000000800 */
[----:B-1----:R-:W-:-:S07]  /*17190*/  FADD.FTZ R0, R64, R27 ;  /* 0x0000001b40007221 */ /* 0x002fce0000010000 */
[----:B------:R-:W1:Y:S01]  /*171a0*/  MUFU.EX2 R32, R32 ;  /* 0x0000002000207308 */ /* 0x000e620000000800 */
[----:B--2---:R-:W-:Y:S01]  /*171b0*/  F2FP.SATFINITE.E4M3.F32.PACK_AB_MERGE_C R64, R25, R64, RZ ;  /* 0x000000401940723e */ /* 0x004fe200048070ff */
[----:B------:R-:W-:Y:S01]  /*171c0*/  FADD.FTZ R43, R43, R38 ;  /* 0x000000262b2b7221 */ /* 0x000fe20000010000 */
[----:B------:R-:W-:-:S05]  /*171d0*/  VIMNMX R112, RZ, R14, !PT ;  /* 0x0000000eff707248 */ /* 0x000fca0007fe0100 */
[----:B------:R-:W2:Y:S01]  /*171e0*/  MUFU.EX2 R44, R44 ;  /* 0x0000002c002c7308 */ /* 0x000ea20000000800 */
[----:B------:R-:W-:-:S07]  /*171f0*/  F2FP.SATFINITE.E4M3.F32.PACK_AB_MERGE_C R202, R21, R202, R64 ;  /* 0x000000ca15ca723e */ /* 0x000fce0004807040 */
[----:B------:R-:W3:Y:S01]  /*17200*/  MUFU.EX2 R3, R204 ;  /* 0x000000cc00037308 */ /* 0x000ee20000000800 */
[----:B------:R-:W-:-:S01]  /*17210*/  FADD.FTZ R170, R170, R43 ;  /* 0x0000002baaaa7221 */ /* 0x000fc20000010000 */
[----:B------:R-:W-:-:S06]  /*17220*/  VIADD R21, R137, 0xfffffffe ;  /* 0xfffffffe89157836 */ /* 0x000fcc0000000000 */
[----:B------:R-:W-:Y:S01]  /*17230*/  MUFU.EX2 R206, R206 ;  /* 0x000000ce00ce7308 */ /* 0x000fe20000000800 */
[----:B------:R4:W-:Y:S07]  /*17240*/  STL [R1+0x50], R112 ;  /* 0x0000507001007387 */ /* 0x0009ee0000100800 */
[----:B------:R-:W5:Y:S01]  /*17250*/  MUFU.EX2 R95, R95 ;  /* 0x0000005f005f7308 */ /* 0x000f620000000800 */
[----:B------:R-:W-:-:S01]  /*17260*/  FADD.FTZ R25, R25, R0 ;  /* 0x0000000019197221 */ /* 0x000fc20000010000 */
[----:B------:R-:W-:Y:S01]  /*17270*/  F2FP.SATFINITE.E4M3.F32.PACK_AB_MERGE_C R210, R113, R12, R60 ;  /* 0x0000000c71d2723e */ /* 0x000fe2000480703c */
[----:B0-----:R-:W-:-:S01]  /*17280*/  FADD.FTZ R15, R45, R170 ;  /* 0x000000aa2d0f7221 */ /* 0x001fc20000010000 */
[----:B------:R-:W-:Y:S01]  /*17290*/  F2FP.SATFINITE.E4M3.F32.PACK_AB_MERGE_C R12, R234, R51, RZ ;  /* 0x00000033ea0c723e */ /* 0x000fe200048070ff */
[----:B-1----:R-:W-:-:S01]  /*172a0*/  FADD.FTZ R0, R32, R25 ;  /* 0x0000001920007221 */ /* 0x002fc20000010000 */
[----:B------:R-:W-:-:S02]  /*172b0*/  ISETP.GE.AND P0, PT, R21, R112, PT ;  /* 0x000000701500720c */ /* 0x000fc40003f06270 */
[C---:B--2---:R-:W-:Y:S01]  /*172c0*/  F2FP.SATFINITE.E4M3.F32.PACK_AB_MERGE_C R203, R44.reuse, R45, R12 ;  /* 0x0000002d2ccb723e */ /* 0x044fe2000480700c */
[----:B------:R-:W-:Y:S01]  /*172d0*/  FADD.FTZ R44, R44, R15 ;  /* 0x0000000f2c2c7221 */ /* 0x000fe20000010000 */
[----:B---3--:R-:W-:-:S01]  /*172e0*/  FADD.FTZ R15, R3, R0 ;  /* 0x00000000030f7221 */ /* 0x008fc20000010000 */
[----:B------:R-:W-:Y:S02]  /*172f0*/  F2FP.SATFINITE.E4M3.F32.PACK_AB_MERGE_C R96, R107, R96, RZ ;  /* 0x000000606b60723e */ /* 0x000fe400048070ff */
[----:B------:R-:W-:Y:S02]  /*17300*/  F2FP.SATFINITE.E4M3.F32.PACK_AB_MERGE_C R200, R55, R52, R200 ;  /* 0x0000003437c8723e */ /* 0x000fe400048070c8 */
[----:B-----5:R-:W-:Y:S01]  /*17310*/  F2FP.SATFINITE.E4M3.F32.PACK_AB_MERGE_C R0, R95, R206, RZ ;  /* 0x000000ce5f00723e */ /* 0x020fe200048070ff */
[----:B------:R-:W-:-:S01]  /*17320*/  FADD.FTZ R206, R206, R15 ;  /* 0x0000000fcece7221 */ /* 0x000fc20000010000 */
[----:B------:R-:W-:Y:S01]  /*17330*/  F2FP.SATFINITE.E4M3.F32.PACK_AB_MERGE_C R218, R90, R87, R96 ;  /* 0x000000575ada723e */ /* 0x000fe20004807060 */
[----:B------:R-:W-:-:S01]  /*17340*/  FADD.FTZ R51, R51, R44 ;  /* 0x0000002c33337221 */ /* 0x000fc20000010000 */
[----:B------:R-:W-:Y:S01]  /*17350*/  F2FP.SATFINITE.E4M3.F32.PACK_AB_MERGE_C R219, R86, R75, RZ ;  /* 0x0000004b56db723e */ /* 0x000fe200048070ff */
[----:B------:R-:W-:Y:S01]  /*17360*/  IMAD.MOV.U32 R87, RZ, RZ, RZ ;  /* 0x000000ffff577224 */ /* 0x000fe200078e00ff */
[----:B------:R-:W-:-:S02]  /*17370*/  F2FP.SATFINITE.E4M3.F32.PACK_AB_MERGE_C R226, R120, R99, RZ ;  /* 0x0000006378e2723e */ /* 0x000fc400048070ff */
[----:B------:R-:W-:Y:S02]  /*17380*/  F2FP.SATFINITE.E4M3.F32.PACK_AB_MERGE_C R220, R104, R101, RZ ;  /* 0x0000006568dc723e */ /* 0x000fe400048070ff */
[----:B------:R-:W-:Y:S02]  /*17390*/  F2FP.SATFINITE.E4M3.F32.PACK_AB_MERGE_C R103, R108, R103, RZ ;  /* 0x000000676c67723e */ /* 0x000fe400048070ff */
[----:B------:R-:W-:Y:S02]  /*173a0*/  F2FP.SATFINITE.E4M3.F32.PACK_AB_MERGE_C R105, R106, R105, RZ ;  /* 0x000000696a69723e */ /* 0x000fe400048070ff */
[----:B------:R-:W-:Y:S02]  /*173b0*/  F2FP.SATFINITE.E4M3.F32.PACK_AB_MERGE_C R80, R111, R80, RZ ;  /* 0x000000506f50723e */ /* 0x000fe400048070ff */
[----:B------:R-:W-:Y:S01]  /*173c0*/  F2FP.SATFINITE.E4M3.F32.PACK_AB_MERGE_C R0, R3, R32, R0 ;  /* 0x000000200300723e */ /* 0x000fe20004807000 */
[----:B------:R-:W-:Y:S01]  /*173d0*/  FADD.FTZ R235, R95, R206 ;  /* 0x000000ce5feb7221 */ /* 0x000fe20000010000 */
[----:B------:R-:W-:Y:S01]  /*173e0*/  F2FP.SATFINITE.E4M3.F32.PACK_AB_MERGE_C R98, R109, R98, RZ ;  /* 0x000000626d62723e */ /* 0x000fe200048070ff */
[----:B------:R-:W-:Y:S01]  /*173f0*/  IMAD.MOV.U32 R206, RZ, RZ, R200 ;  /* 0x000000ffffce7224 */ /* 0x000fe200078e00c8 */
[----:B------:R-:W-:Y:S01]  /*17400*/  F2FP.SATFINITE.E4M3.F32.PACK_AB_MERGE_C R221, R82, R59, R221 ;  /* 0x0000003b52dd723e */ /* 0x000fe200048070dd */
[----:B------:R-:W-:Y:S01]  /*17410*/  FADD.FTZ R234, R234, R51 ;  /* 0x00000033eaea7221 */ /* 0x000fe20000010000 */
        /* <DEDUP_REMOVED lines=76> */
[----:B------:R-:W-:Y:S02]  /*178e0*/  IMAD.MOV.U32 R24, RZ, RZ, R87 ;  /* 0x000000ffff187224 */ /* 0x000fe400078e0057 */
[----:B------:R-:W-:Y:S01]  /*178f0*/  IMAD.MOV.U32 R202, RZ, RZ, R0 ;  /* 0x000000ffffca7224 */ /* 0x000fe200078e0000 */
[----:B----4-:R-:W-:Y:S06]  /*17900*/  @!P0 BRA `(.L_x_7629) ;  /* 0x00000060000c8947 */ /* 0x010fec0003800000 */
        /* <DEDUP_REMOVED lines=36> */
.L_x_7640:
        /* <DEDUP_REMOVED lines=9> */
.L_x_7631:
        /* <DEDUP_REMOVED lines=8> */
.L_x_7632:
[----:B------:R-:W-:Y:S04]  /*17c60*/  BSSY B0, `(.L_x_7630) ;  /* 0x0000004000007945 */ /* 0x000fe80003800000 */
[----:B-1----:R-:W-:Y:S05]  /*17c70*/  @P2 BRA `(.L_x_7633) ;  /* 0x0000000000082947 */ /* 0x002fea0003800000 */
[----:B------:R-:W1:Y:S02]  /*17c80*/  SYNCS.PHASECHK.TRANS64.TRYWAIT P2, [R3+URZ+0x2e830], R12 ;  /* 0x02e8300c030075a7 */ /* 0x000e64000804017f */
[----:B-1----:R-:W-:Y:S05]  /*17c90*/  @!P2 BRA `(.L_x_7634) ;  /* 0x000001540038a947 */ /* 0x002fea0003800000 */
.L_x_7633:
[----:B------:R-:W-:Y:S05]  /*17ca0*/  BSYNC B0 ;  /* 0x0000000000007941 */ /* 0x000fea0003800000 */
.L_x_7630:
[----:B01----:R-:W2:Y:S01]  /*17cb0*/  LDL R12, [R1+0x58] ;  /* 0x00005800010c7983 */ /* 0x003ea20000100800 */
[----:B------:R-:W-:Y:S05]  /*17cc0*/  WARPSYNC.ALL ;  /* 0x0000000000007948 */ /* 0x000fea0003800000 */
[----:B------:R-:W0:Y:S01]  /*17cd0*/  S2R R3, SR_TID.X ;  /* 0x0000000000037919 */ /* 0x000e220000002100 */
[----:B------:R-:W-:Y:S01]  /*17ce0*/  IMAD.MOV.U32 R15, RZ, RZ, 0x40000040 ;  /* 0x40000040ff0f7424 */ /* 0x000fe200078e00ff */
[----:B------:R-:W-:Y:S01]  /*17cf0*/  MOV R89, 0x40000040 ;  /* 0x4000004000597802 */ /* 0x000fe20000000f00 */
[----:B------:R-:W-:Y:S01]  /*17d00*/  IMAD.MOV.U32 R91, RZ, RZ, 0x40000040 ;  /* 0x40000040ff5b7424 */ /* 0x000fe200078e00ff */
[----:B------:R-:W-:Y:S01]  /*17d10*/  STL [R1+0xf4], R30 ;  /* 0x0000f41e01007387 */ /* 0x000fe20000100800 */
[----:B------:R-:W-:Y:S01]  /*17d20*/  IMAD.MOV.U32 R13, RZ, RZ, 0x40000040 ;  /* 0x40000040ff0d7424 */ /* 0x000fe200078e00ff */
[----:B------:R-:W-:-:S02]  /*17d30*/  R2UR UR35, R15 ;  /* 0x000000000f2372ca */ /* 0x000fc400000e0000 */
[----:B------:R-:W-:Y:S01]  /*17d40*/  R2UR UR17, R91 ;  /* 0x000000005b1172ca */ /* 0x000fe200000e0000 */
[----:B------:R-:W-:Y:S01]  /*17d50*/  STL [R1+0xf0], R29 ;  /* 0x0000f01d01007387 */ /* 0x000fe20000100800 */
[----:B------:R-:W-:Y:S01]  /*17d60*/  R2UR UR19, R13 ;  /* 0x000000000d1372ca */ /* 0x000fe200000e0000 */
[----:B------:R-:W-:Y:S01]  /*17d70*/  IMAD.MOV.U32 R13, RZ, RZ, 0x40000040 ;  /* 0x40000040ff0d7424 */ /* 0x000fe200078e00ff */
[----:B------:R-:W-:Y:S01]  /*17d80*/  R2UR UR43, R89 ;  /* 0x00000000592b72ca */ /* 0x000fe200000e0000 */
[----:B------:R-:W-:Y:S01]  /*17d90*/  STL [R1+0xec], R28 ;  /* 0x0000ec1c01007387 */ /* 0x000fe20000100800 */
[----:B------:R-:W-:Y:S02]  /*17da0*/  R2UR UR25, R15 ;  /* 0x000000000f1972ca */ /* 0x000fe400000e0000 */
[C---:B------:R-:W-:Y:S01]  /*17db0*/  R2UR UR5, R89.reuse ;  /* 0x00000000590572ca */ /* 0x040fe200000e0000 */
[----:B------:R-:W-:Y:S01]  /*17dc0*/  STL [R1+0xe8], R27 ;  /* 0x0000e81b01007387 */ /* 0x000fe20000100800 */
[----:B------:R-:W-:-:S02]  /*17dd0*/  R2UR UR7, R89 ;  /* 0x00000000590772ca */ /* 0x000fc400000e0000 */
[----:B------:R-:W-:Y:S01]  /*17de0*/  R2UR UR9, R91 ;  /* 0x000000005b0972ca */ /* 0x000fe200000e0000 */
[----:B------:R1:W-:Y:S01]  /*17df0*/  STL [R1+0xe4], R26 ;  /* 0x0000e41a01007387 */ /* 0x0003e20000100800 */
[----:B------:R-:W-:Y:S02]  /*17e00*/  R2UR UR11, R15 ;  /* 0x000000000f0b72ca */ /* 0x000fe400000e0000 */
[C---:B------:R-:W-:Y:S01]  /*17e10*/  R2UR UR59, R89.reuse ;  /* 0x00000000593b72ca */ /* 0x040fe200000e0000 */
[----:B------:R-:W-:Y:S01]  /*17e20*/  STL [R1+0xe0], R25 ;  /* 0x0000e01901007387 */ /* 0x000fe20000100800 */
[----:B------:R-:W-:Y:S02]  /*17e30*/  R2UR UR29, R89 ;  /* 0x00000000591d72ca */ /* 0x000fe400000e0000 */
[----:B------:R-:W-:Y:S01]  /*17e40*/  R2UR UR13, R15 ;  /* 0x000000000f0d72ca */ /* 0x000fe200000e0000 */
[----:B------:R3:W-:Y:S01]  /*17e50*/  STL [R1+0xdc], R24 ;  /* 0x0000dc1801007387 */ /* 0x0007e20000100800 */
[----:B------:R-:W-:-:S02]  /*17e60*/  R2UR UR15, R91 ;  /* 0x000000005b0f72ca */ /* 0x000fc400000e0000 */
[----:B0-----:R-:W-:Y:S01]  /*17e70*/  SHF.R.U32.HI R14, RZ, 0x7, R3 ;  /* 0x00000007ff0e7819 */ /* 0x001fe20000011603 */
[----:B------:R-:W-:Y:S01]  /*17e80*/  VIADD R3, R232, 0x1 ;  /* 0x00000001e8037836 */ /* 0x000fe20000000000 */
[----:B------:R-:W-:Y:S01]  /*17e90*/  STL [R1+0xd8], R23 ;  /* 0x0000d81701007387 */ /* 0x000fe20000100800 */
[----:B-1----:R-:W-:Y:S01]  /*17ea0*/  MOV R26, UR43 ;  /* 0x0000002b001a7c02 */ /* 0x002fe20008000f00 */
[----:B------:R-:W-:Y:S01]  /*17eb0*/  UMOV UR43, UR25 ;  /* 0x00000019002b7c82 */ /* 0x000fe20008000000 */
[----:B------:R-:W-:Y:S01]  /*17ec0*/  VIADD R92, R14, 0x8 ;  /* 0x000000080e5c7836 */ /* 0x000fe20000000000 */
[C---:B------:R-:W-:Y:S01]  /*17ed0*/  ISETP.NE.AND P2, PT, R3.reuse, 0x2, PT ;  /* 0x000000020300780c */ /* 0x040fe20003f45270 */
[----:B------:R0:W-:Y:S01]  /*17ee0*/  STL [R1+0xd4], R22 ;  /* 0x0000d41601007387 */ /* 0x0001e20000100800 */
[----:B---3--:R-:W-:Y:S01]  /*17ef0*/  MOV R24, UR35 ;  /* 0x0000002300187c02 */ /* 0x008fe20008000f00 */
[----:B------:R-:W-:Y:S01]  /*17f00*/  UMOV UR35, UR17 ;  /* 0x0000001100237c82 */ /* 0x000fe20008000000 */
[----:B------:R-:W-:Y:S01]  /*17f10*/  SEL R3, R3, RZ, P2 ;  /* 0x000000ff03037207 */ /* 0x000fe20001000000 */
[----:B------:R1:W-:Y:S01]  /*17f20*/  BAR.SYNC.DEFER_BLOCKING R92, 0x100 ;  /* 0x0004005c0000751d */ /* 0x0003e20000010000 */
[----:B------:R-:W-:-:S02]  /*17f30*/  R2UR UR17, R5 ;  /* 0x00000000051172ca */ /* 0x000fc400000e0000 */
[----:B------:R-:W-:Y:S02]  /*17f40*/  MOV R94, UR43 ;  /* 0x0000002b005e7c02 */ /* 0x000fe40008000f00 */
[----:B------:R-:W-:Y:S01]  /*17f50*/  MOV R96, UR35 ;  /* 0x0000002300607c02 */ /* 0x000fe20008000f00 */
[----:B------:R-:W-:Y:S01]  /*17f60*/  UMOV UR43, UR5 ;  /* 0x00000005002b7c82 */ /* 0x000fe20008000000 */
[C---:B------:R-:W-:Y:S01]  /*17f70*/  R2UR UR5, R5.reuse ;  /* 0x00000000050572ca */ /* 0x040fe200000e0000 */
[----:B------:R-:W-:Y:S01]  /*17f80*/  UMOV UR35, UR9 ;  /* 0x0000000900237c82 */ /* 0x000fe20008000000 */
[----:B------:R-:W-:Y:S01]  /*17f90*/  R2UR UR9, R5 ;  /* 0x00000000050972ca */ /* 0x000fe200000e0000 */
[----:B------:R-:W-:Y:S01]  /*17fa0*/  STL [R1+0xd0], R21 ;  /* 0x0000d01501007387 */ /* 0x000fe20000100800 */
[----:B0-----:R-:W-:Y:S01]  /*17fb0*/  MOV R22, UR59 ;  /* 0x0000003b00167c02 */ /* 0x001fe20008000f00 */
[----:B------:R-:W-:Y:S01]  /*17fc0*/  UMOV UR59, UR29 ;  /* 0x0000001d003b7c82 */ /* 0x000fe20008000000 */
[----:B------:R-:W-:Y:S01]  /*17fd0*/  R2UR UR31, R15 ;  /* 0x000000000f1f72ca */ /* 0x000fe200000e0000 */
[----:B------:R-:W-:Y:S01]  /*17fe0*/  STL [R1+0xcc], R20 ;  /* 0x0000cc1401007387 */ /* 0x000fe20000100800 */
[----:B------:R-:W-:Y:S01]  /*17ff0*/  MOV R30, UR59 ;  /* 0x0000003b001e7c02 */ /* 0x000fe20008000f00 */
[----:B------:R-:W-:Y:S01]  /*18000*/  UMOV UR59, UR13 ;  /* 0x0000000d003b7c82 */ /* 0x000fe20008000000 */
[----:B------:R-:W-:Y:S01]  /*18010*/  R2UR UR13, R5 ;  /* 0x00000000050d72ca */ /* 0x000fe200000e0000 */
[----:B------:R-:W-:Y:S01]  /*18020*/  STL [R1+0xc8], R19 ;  /* 0x0000c81301007387 */ /* 0x000fe20000100800 */
[----:B------:R-:W-:-:S02]  /*18030*/  R2UR UR21, R89 ;  /* 0x00000000591572ca */ /* 0x000fc400000e0000 */
[----:B------:R-:W-:Y:S01]  /*18040*/  R2UR UR23, R89 ;  /* 0x00000000591772ca */ /* 0x000fe200000e0000 */
[----:B------:R0:W-:Y:S01]  /*18050*/  STL [R1+0xc4], R18 ;  /* 0x0000c41201007387 */ /* 0x0001e20000100800 */
[----:B------:R-:W-:Y:S01]  /*18060*/  R2UR UR27, R15 ;  /* 0x000000000f1b72ca */ /* 0x000fe200000e0000 */
[----:B------:R-:W-:Y:S01]  /*18070*/  WARPGROUP.ARRIVE ;  /* 0x00000000000079c5 */ /* 0x000fe20000000000 */
[----:B------:R-:W-:Y:S01]  /*18080*/  R2UR UR25, R5 ;  /* 0x00000000051972ca */ /* 0x000fe200000e0000 */
[----:B------:R3:W-:Y:S01]  /*18090*/  STL [R1+0xc0], R17 ;  /* 0x0000c01101007387 */ /* 0x0007e20000100800 */
[C---:B------:R-:W-:Y:S02]  /*180a0*/  R2UR UR47, R15.reuse ;  /* 0x000000000f2f72ca */ /* 0x040fe400000e0000 */
[----:B------:R-:W-:Y:S01]  /*180b0*/  R2UR UR55, R15 ;  /* 0x000000000f3772ca */ /* 0x000fe200000e0000 */
[----:B------:R-:W-:Y:S01]  /*180c0*/  IMAD.MOV.U32 R15, RZ, RZ, 0x40000040 ;  /* 0x40000040ff0f7424 */ /* 0x000fe200078e00ff */
[----:B------:R-:W-:Y:S01]  /*180d0*/  R2UR UR51, R89 ;  /* 0x00000000593372ca */ /* 0x000fe200000e0000 */
[----:B------:R-:W-:Y:S01]  /*180e0*/  IMAD.MOV.U32 R89, RZ, RZ, 0x40000040 ;  /* 0x40000040ff597424 */ /* 0x000fe200078e00ff */
[----:B0-----:R-:W-:Y:S01]  /*180f0*/  MOV R18, UR39 ;  /* 0x0000002700127c02 */ /* 0x001fe20008000f00 */
[----:B------:R0:W-:Y:S01]  /*18100*/  STL [R1+0xbc], R16 ;  /* 0x0000bc1001007387 */ /* 0x0001e20000100800 */
[----:B------:R-:W-:-:S02]  /*18110*/  R2UR UR39, R91 ;  /* 0x000000005b2772ca */ /* 0x000fc400000e0000 */
[----:B---3--:R-:W-:Y:S01]  /*18120*/  MOV R17, UR38 ;  /* 0x0000002600117c02 */ /* 0x008fe20008000f00 */
[----:B------:R3:W-:Y:S01]  /*18130*/  STL [R1+0xb8], R2 ;  /* 0x0000b80201007387 */ /* 0x0007e20000100800 */
[----:B------:R-:W-:Y:S02]  /*18140*/  R2UR UR40, R4 ;  /* 0x00000000042872ca */ /* 0x000fe400000e0000 */
[----:B------:R-:W-:Y:S02]  /*18150*/  R2UR UR41, R5 ;  /* 0x00000000052972ca */ /* 0x000fe400000e0000 */
[C---:B------:R-:W-:Y:S02]  /*18160*/  R2UR UR32, R10.reuse ;  /* 0x000000000a2072ca */ /* 0x040fe400000e0000 */
[----:B------:R-:W-:Y:S02]  /*18170*/  R2UR UR33, R11 ;  /* 0x000000000b2172ca */ /* 0x000fe400000e0000 */
[----:B------:R-:W-:-:S02]  /*18180*/  R2UR UR56, R10 ;  /* 0x000000000a3872ca */ /* 0x000fc400000e0000 */
[----:B------:R-:W-:Y:S01]  /*18190*/  MOV R20, UR39 ;  /* 0x0000002700147c02 */ /* 0x000fe20008000f00 */
[----:B------:R-:W-:Y:S01]  /*181a0*/  UMOV UR39, UR31 ;  /* 0x0000001f00277c82 */ /* 0x000fe20008000000 */
[----:B------:R-:W-:Y:S02]  /*181b0*/  R2UR UR31, R13 ;  /* 0x000000000d1f72ca */ /* 0x000fe400000e0000 */
[----:B------:R-:W-:Y:S01]  /*181c0*/  MOV R28, UR39 ;  /* 0x00000027001c7c02 */ /* 0x000fe20008000f00 */
[----:B------:R-:W-:Y:S01]  /*181d0*/  UMOV UR39, UR21 ;  /* 0x0000001500277c82 */ /* 0x000fe20008000000 */
[----:B------:R-:W-:Y:S02]  /*181e0*/  R2UR UR21, R5 ;  /* 0x00000000051572ca */ /* 0x000fe400000e0000 */
[----:B------:R-:W-:Y:S02]  /*181f0*/  R2UR UR57, R11 ;  /* 0x000000000b3972ca */ /* 0x000fe400000e0000 */
[----:B0-----:R-:W-:-:S02]  /*18200*/  MOV R16, UR37 ;  /* 0x0000002500107c02 */ /* 0x001fc40008000f00 */
[----:B---3--:R-:W-:Y:S02]  /*18210*/  MOV R2, UR36 ;  /* 0x0000002400027c02 */ /* 0x008fe40008000f00 */
[----:B------:R-:W-:Y:S02]  /*18220*/  R2UR UR36, R10 ;  /* 0x000000000a2472ca */ /* 0x000fe400000e0000 */
[----:B------:R-:W-:Y:S01]  /*18230*/  R2UR UR37, R11 ;  /* 0x000000000b2572ca */ /* 0x000fe200000e0000 */
[----:B--2---:R-:W-:-:S04]  /*18240*/  IMAD R12, R3, 0x700, R12 ;  /* 0x00000700030c7824 */ /* 0x004fc800078e020c */
        /* <DEDUP_REMOVED lines=23> */
[----:B------:R-:W-:Y:S01]  /*183c0*/  VIADD R88, R12, 0x202 ;  /* 0x000002020c587836 */ /* 0x000fe20000000000 */
[----:B------:R-:W-:Y:S02]  /*183d0*/  R2UR UR38, R90 ;  /* 0x000000005a2672ca */ /* 0x000fe400000e0000 */
[----:B------:R-:W-:Y:S01]  /*183e0*/  R2UR UR30, R14 ;  /* 0x000000000e1e72ca */ /* 0x000fe200000e0000 */
[----:B------:R-:W-:Y:S01]  /*183f0*/  VIADD R14, R12, 0x204 ;  /* 0x000002040c0e7836 */ /* 0x000fe20000000000 */
[----:B------:R-:W-:Y:S01]  /*18400*/  R2UR UR20, R88 ;  /* 0x00000000581472ca */ /* 0x000fe200000e0000 */
[----:B------:R-:W-:-:S03]  /*18410*/  VIADD R88, R12, 0x502 ;  /* 0x000005020c587836 */ /* 0x000fc60000000000 */
[----:B------:R-:W-:Y:S01]  /*18420*/  R2UR UR34, R14 ;  /* 0x000000000e2272ca */ /* 0x000fe200000e0000 */
[----:B------:R-:W-:Y:S01]  /*18430*/  VIADD R14, R12, 0x404 ;  /* 0x000004040c0e7836 */ /* 0x000fe20000000000 */
[----:B------:R-:W-:Y:S01]  /*18440*/  R2UR UR28, R88 ;  /* 0x00000000581c72ca */ /* 0x000fe200000e0000 */
[----:B------:R-:W-:Y:S02]  /*18450*/  VIADD R88, R12, 0x104 ;  /* 0x000001040c587836 */ /* 0x000fe40000000000 */
[----:B------:R-:W-:Y:S02]  /*18460*/  MOV R19, UR38 ;  /* 0x0000002600137c02 */ /* 0x000fe40008000f00 */
[----:B------:R-:W-:Y:S01]  /*18470*/  UMOV UR38, UR30 ;  /* 0x0000001e00267c82 */ /* 0x000fe20008000000 */
[----:B------:R-:W-:Y:S01]  /*18480*/  R2UR UR58, R88 ;  /* 0x00000000583a72ca */ /* 0x000fe200000e0000 */
[----:B------:R-:W-:Y:S01]  /*18490*/  VIADD R88, R12, 0x304 ;  /* 0x000003040c587836 */ /* 0x000fe20000000000 */
[----:B------:R-:W-:Y:S01]  /*184a0*/  MOV R27, UR38 ;  /* 0x00000026001b7c02 */ /* 0x000fe20008000f00 */
[----:B------:R-:W-:Y:S01]  /*184b0*/  UMOV UR38, UR20 ;  /* 0x0000001400267c82 */ /* 0x000fe20008000000 */
[----:B------:R-:W-:-:S02]  /*184c0*/  R2UR UR20, R4 ;  /* 0x00000000041472ca */ /* 0x000fc400000e0000 */
[----:B------:R-:W-:Y:S01]  /*184d0*/  MOV R23, UR34 ;  /* 0x0000002200177c02 */ /* 0x000fe20008000f00 */
[----:B------:R-:W-:Y:S01]  /*184e0*/  UMOV UR34, UR16 ;  /* 0x0000001000227c82 */ /* 0x000fe20008000000 */
[----:B------:R-:W-:Y:S02]  /*184f0*/  R2UR UR16, R4 ;  /* 0x00000000041072ca */ /* 0x000fe400000e0000 */
[----:B------:R-:W-:Y:S02]  /*18500*/  R2UR UR42, R88 ;  /* 0x00000000582a72ca */ /* 0x000fe400000e0000 */
[----:B------:R-:W-:Y:S01]  /*18510*/  MOV R95, UR34 ;  /* 0x00000022005f7c02 */ /* 0x000fe20008000f00 */
[----:B------:R-:W-:Y:S01]  /*18520*/  UMOV UR34, UR8 ;  /* 0x0000000800227c82 */ /* 0x000fe20008000000 */
[----:B------:R-:W-:Y:S02]  /*18530*/  R2UR UR8, R4 ;  /* 0x00000000040872ca */ /* 0x000fe400000e0000 */
[----:B------:R-:W-:Y:S01]  /*18540*/  MOV R21, UR58 ;  /* 0x0000003a00157c02 */ /* 0x000fe20008000f00 */
[----:B------:R-:W-:Y:S01]  /*18550*/  UMOV UR58, UR28 ;  /* 0x0000001c003a7c82 */ /* 0x000fe20008000000 */
[----:B------:R-:W-:Y:S01]  /*18560*/  R2UR UR46, R14 ;  /* 0x000000000e2e72ca */ /* 0x000fe200000e0000 */
[----:B------:R-:W-:Y:S01]  /*18570*/  VIADD R14, R12, 0x604 ;  /* 0x000006040c0e7836 */ /* 0x000fe20000000000 */
[----:B------:R-:W-:Y:S01]  /*18580*/  MOV R29, UR58 ;  /* 0x0000003a001d7c02 */ /* 0x000fe20008000f00 */
[----:B------:R-:W-:Y:S01]  /*18590*/  QGMMA.64x32x32.F32.E4M3.E4M3 R184, gdesc[UR16], RZ, !UPT, gsb0 ;  /* 0x0060000010b879f3 */ /* 0x000fe2000c0008ff */
[----:B------:R-:W-:Y:S01]  /*185a0*/  UMOV UR58, UR12 ;  /* 0x0000000c003a7c82 */ /* 0x000fe20008000000 */
[----:B------:R-:W-:Y:S01]  /*185b0*/  MOV R25, UR42 ;  /* 0x0000002a00197c02 */ /* 0x000fe20008000f00 */
[----:B------:R-:W-:Y:S01]  /*185c0*/  UMOV UR42, UR24 ;  /* 0x00000018002a7c82 */ /* 0x000fe20008000000 */
[----:B------:R-:W-:-:S02]  /*185d0*/  R2UR UR12, R4 ;  /* 0x00000000040c72ca */ /* 0x000fc400000e0000 */
[----:B------:R-:W-:Y:S01]  /*185e0*/  MOV R93, UR42 ;  /* 0x0000002a005d7c02 */ /* 0x000fe20008000f00 */
[----:B------:R-:W-:Y:S01]  /*185f0*/  UMOV UR42, UR4 ;  /* 0x00000004002a7c82 */ /* 0x000fe20008000000 */
[C---:B------:R-:W-:Y:S02]  /*18600*/  R2UR UR4, R4.reuse ;  /* 0x00000000040472ca */ /* 0x040fe400000e0000 */
[----:B------:R-:W-:Y:S01]  /*18610*/  R2UR UR24, R4 ;  /* 0x00000000041872ca */ /* 0x000fe200000e0000 */
[----:B------:R-:W-:Y:S01]  /*18620*/  IMAD.MOV.U32 R13, RZ, RZ, R93 ;  /* 0x000000ffff0d7224 */ /* 0x000fe200078e005d */
[----:B------:R-:W-:Y:S02]  /*18630*/  IADD3 R88, R12, 0x504, RZ ;  /* 0x000005040c587810 */ /* 0x000fe40007ffe0ff */
[----:B------:R-:W-:Y:S01]  /*18640*/  R2UR UR54, R14 ;  /* 0x000000000e3672ca */ /* 0x000fe200000e0000 */
[----:B------:R-:W-:Y:S01]  /*18650*/  VIADD R14, R12, 0x106 ;  /* 0x000001060c0e7836 */ /* 0x000fe20000000000 */
[----:B------:R-:W-:Y:S01]  /*18660*/  R2UR UR50, R88 ;  /* 0x00000000583272ca */ /* 0x000fe200000e0000 */
[----:B------:R-:W-:Y:S01]  /*18670*/  VIADD R88, R12, 0x6 ;  /* 0x000000060c587836 */ /* 0x000fe20000000000 */
[----:B------:R-:W-:-:S02]  /*18680*/  WARPGROUP.DEPBAR.LE gsb0, 0x0 ;  /* 0x00008000000079c5 */ /* 0x000fc40000010000 */
        /* <DEDUP_REMOVED lines=11> */
[----:B------:R-:W-:Y:S01]  /*18740*/  R2UR UR11, R15 ;  /* 0x000000000f0b72ca */ /* 0x000fe200000e0000 */
[----:B------:R-:W-:-:S03]  /*18750*/  IMAD.MOV.U32 R15, RZ, RZ, 0x40000040 ;  /* 0x40000040ff0f7424 */ /* 0x000fc600078e00ff */
[----:B------:R-:W-:Y:S01]  /*18760*/  R2UR UR18, R14 ;  /* 0x000000000e1272ca */ /* 0x000fe200000e0000 */
[----:B------:R-:W-:Y:S01]  /*18770*/  VIADD R14, R12, 0x506 ;  /* 0x000005060c0e7836 */ /* 0x000fe20000000000 */
[----:B------:R-:W-:Y:S01]  /*18780*/  R2UR UR19, R15 ;  /* 0x000000000f1372ca */ /* 0x000fe200000e0000 */
[----:B------:R-:W-:Y:S01]  /*18790*/  IMAD.MOV.U32 R15, RZ, RZ, 0x40000040 ;  /* 0x40000040ff0f7424 */ /* 0x000fe200078e00ff */
[----:B------:R-:W-:Y:S02]  /*187a0*/  WARPGROUP.DEPBAR.LE gsb0, 0x0 ;  /* 0x00008000000079c5 */ /* 0x000fe40000010000 */
[----:B------:R-:W-:-:S06]  /*187b0*/  WARPGROUP.ARRIVE ;  /* 0x00000000000079c5 */ /* 0x000fcc0000000000 */
[----:B------:R-:W-:Y:S01]  /*187c0*/  QGMMA.64x32x32.F32.E4M3.E4M3 R136, gdesc[UR12], RZ, !UPT, gsb0 ;  /* 0x006000000c8879f3 */ /* 0x000fe2000c0008ff */
[----:B------:R-:W-:Y:S02]  /*187d0*/  R2UR UR14, R88 ;  /* 0x00000000580e72ca */ /* 0x000fe400000e0000 */
[C---:B------:R-:W-:Y:S01]  /*187e0*/  IADD3 R88, R12.reuse, 0x406, RZ ;  /* 0x000004060c587810 */ /* 0x040fe20007ffe0ff */
[----:B------:R-:W-:Y:S01]  /*187f0*/  VIADD R12, R12, 0x606 ;  /* 0x000006060c0c7836 */ /* 0x000fe20000000000 */
[----:B------:R-:W-:Y:S01]  /*18800*/  R2UR UR15, R89 ;  /* 0x00000000590f72ca */ /* 0x000fe200000e0000 */
[----:B------:R-:W-:-:S03]  /*18810*/  IMAD.MOV.U32 R89, RZ, RZ, 0x40000040 ;  /* 0x40000040ff597424 */ /* 0x000fc600078e00ff */
[----:B------:R-:W-:Y:S02]  /*18820*/  R2UR UR30, R12 ;  /* 0x000000000c1e72ca */ /* 0x000fe400000e0000 */
[----:B------:R-:W-:Y:S01]  /*18830*/  MOV R12, R94 ;  /* 0x0000005e000c7202 */ /* 0x000fe20000000f00 */
        /* <DEDUP_REMOVED lines=8> */
[----:B------:R-:W-:Y:S01]  /*188c0*/  R2UR UR26, R14 ;  /* 0x000000000e1a72ca */ /* 0x000fe200000e0000 */
[----:B------:R-:W-:Y:S01]  /*188d0*/  IMAD.MOV.U32 R14, RZ, RZ, R96 ;  /* 0x000000ffff0e7224 */ /* 0x000fe200078e0060 */
[----:B------:R-:W-:Y:S01]  /*188e0*/  R2UR UR27, R15 ;  /* 0x000000000f1b72ca */ /* 0x000fe200000e0000 */
[----:B------:R-:W-:Y:S01]  /*188f0*/  IMAD.MOV.U32 R15, RZ, RZ, R95 ;  /* 0x000000ffff0f7224 */ /* 0x000fe200078e005f */
[----:B------:R-:W-:Y:S02]  /*18900*/  WARPGROUP.DEPBAR.LE gsb0, 0x0 ;  /* 0x00008000000079c5 */ /* 0x000fe40000010000 */
[----:B-1----:R-:W-:-:S06]  /*18910*/  WARPGROUP.ARRIVE ;  /* 0x00000000000079c5 */ /* 0x002fcc0000000000 */
[----:B------:R-:W-:Y:S01]  /*18920*/  QGMMA.64x32x32.F32.E4M3.E4M3 R88, gdesc[UR40], RZ, !UPT, gsb0 ;  /* 0x00600000285879f3 */ /* 0x000fe2000c0008ff */
        /* <DEDUP_REMOVED lines=106> */
[----:B------:R-:W-:Y:S02]  /*18fd0*/  R2UR UR38, R17 ;  /* 0x00000000112672ca */ /* 0x000fe400000e0000 */
[----:B------:R-:W-:Y:S01]  /*18fe0*/  R2UR UR37, R16 ;  /* 0x00000000102572ca */ /* 0x000fe200000e0000 */
[----:B------:R0:W5:Y:S01]  /*18ff0*/  LDL.LU R17, [R1+0xc0] ;  /* 0x0000c00001117983 */ /* 0x0001620000300800 */
[----:B------:R-:W-:-:S03]  /*19000*/  R2UR UR36, R2 ;  /* 0x00000000022472ca */ /* 0x000fc600000e0000 */
[----:B------:R0:W5:Y:S04]  /*19010*/  LDL.LU R16, [R1+0xbc] ;  /* 0x0000bc0001107983 */ /* 0x0001680000300800 */
        /* <DEDUP_REMOVED lines=23> */
[----:B------:R-:W-:Y:S03]  /*19190*/  QGMMA.64x32x32.F32.E4M3.E4M3 R88, gdesc[UR28], R88, gsb0 ;  /* 0x006000001c5879f3 */ /* 0x000fe60008000858 */
[----:B------:R-:W-:Y:S02]  /*191a0*/  WARPGROUP.DEPBAR.LE gsb0, 0x0 ;  /* 0x00008000000079c5 */ /* 0x000fe40000010000 */
[----:B0-----:R-:W-:Y:S05]  /*191b0*/  @P0 BRA `(.L_x_7635) ;  /* 0x0000000000280947 */ /* 0x001fea0003800000 */
[----:B------:R-:W-:Y:S05]  /*191c0*/  @!P1 BRA `(.L_x_7636) ;  /* 0x0000000000049947 */ /* 0x000fea0003800000 */
[----:B------:R-:W-:Y:S01]  /*191d0*/  BPT.TRAP 0x1 ;  /* 0x000000040000795c */ /* 0x000fe20000300000 */
.L_x_7636:
[----:B------:R-:W-:Y:S01]  /*191e0*/  SHF.L.U32 R12, R236, 0x1f, RZ ;  /* 0x0000001fec0c7819 */ /* 0x000fe200000006ff */
[----:B-----5:R-:W-:-:S04]  /*191f0*/  IMAD R13, R232, 0x8, R16 ;  /* 0x00000008e80d7824 */ /* 0x020fc800078e0210 */
[----:B------:R0:W1:Y:S01]  /*19200*/  SYNCS.PHASECHK.TRANS64.TRYWAIT P0, [R13+URZ+0x2e850], R12 ;  /* 0x02e8500c0d0075a7 */ /* 0x000062000800017f */
[----:B------:R-:W-:Y:S05]  /*19210*/  @!P1 BRA `(.L_x_7637) ;  /* 0x0000000000049947 */ /* 0x000fea0003800000 */
[----:B------:R-:W-:Y:S01]  /*19220*/  BPT.TRAP 0x1 ;  /* 0x000000040000795c */ /* 0x000fe20000300000 */
.L_x_7637:
[----:B-1----:R-:W-:Y:S05]  /*19230*/  @P0 BRA `(.L_x_7635) ;  /* 0x0000000000080947 */ /* 0x002fea0003800000 */
[----:B------:R-:W1:Y:S02]  /*19240*/  SYNCS.PHASECHK.TRANS64.TRYWAIT P0, [R13+URZ+0x2e850], R12 ;  /* 0x02e8500c0d0075a7 */ /* 0x000e64000800017f */
[----:B-1----:R-:W-:Y:S05]  /*19250*/  @!P0 BRA `(.L_x_7638) ;  /* 0x0000013c00dc8947 */ /* 0x002fea0003800000 */
.L_x_7635:
[----:B01---5:R-:W-:Y:S01]  /*19260*/  VIADD R12, R16, 0x400 ;  /* 0x00000400100c7836 */ /* 0x023fe20000000000 */
[----:B------:R-:W-:Y:S05]  /*19270*/  WARPSYNC.ALL ;  /* 0x0000000000007948 */ /* 0x000fea0003800000 */
[----:B------:R-:W-:Y:S01]  /*19280*/  SHF.R.U32.HI R12, RZ, 0x4, R12 ;  /* 0x00000004ff0c7819 */ /* 0x000fe2000001160c */
[----:B------:R-:W-:Y:S01]  /*19290*/  IMAD.MOV.U32 R13, RZ, RZ, -0x3ffffff0 ;  /* 0xc0000010ff0d7424 */ /* 0x000fe200078e00ff */
[----:B------:R-:W-:Y:S01]  /*192a0*/  WARPGROUP.ARRIVE ;  /* 0x00000000000079c5 */ /* 0x000fe20000000000 */
[----:B------:R-:W-:Y:S01]  /*192b0*/  IMAD.MOV.U32 R15, RZ, RZ, -0x3ffffff0 ;  /* 0xc0000010ff0f7424 */ /* 0x000fe200078e00ff */
        /* <DEDUP_REMOVED lines=28> */
[----:B------:R-:W-:Y:S01]  /*19480*/  VIADD R14, R12, 0x100 ;  /* 0x000001000c0e7836 */ /* 0x000fe20000000000 */
[----:B------:R-:W-:Y:S01]  /*19490*/  R2UR UR7, R15 ;  /* 0x000000000f0772ca */ /* 0x000fe200000e0000 */
[C---:B------:R-:W-:Y:S01]  /*194a0*/  FMUL.FTZ R141, R2.reuse, R141 ;  /* 0x0000008d028d7220 */ /* 0x040fe20000410000 */
[C---:B------:R-:W-:Y:S01]  /*194b0*/  FMUL.FTZ R144, R2.reuse, R144 ;  /* 0x0000009002907220 */ /* 0x040fe20000410000 */
[----:B------:R-:W-:Y:S01]  /*194c0*/  FMUL.FTZ R145, R2, R145 ;  /* 0x0000009102917220 */ /* 0x000fe20000410000 */
[----:B------:R-:W-:Y:S01]  /*194d0*/  R2UR UR6, R14 ;  /* 0x000000000e0672ca */ /* 0x000fe200000e0000 */
[----:B------:R-:W-:-:S02]  /*194e0*/  VIADD R14, R12, 0x200 ;  /* 0x000002000c0e7836 */ /* 0x000fc40000000000 */
        /* <DEDUP_REMOVED lines=51> */
[----:B------:R-:W-:Y:S01]  /*19820*/  ULDC UR4, c[0x0][0x988] ;  /* 0x0002620000047ab9 */ /* 0x000fe20000000800 */
[----:B------:R-:W-:-:S02]  /*19830*/  WARPGROUP.DEPBAR.LE gsb0, 0x0 ;  /* 0x00008000000079c5 */ /* 0x000fc40000010000 */
[----:B------:R-:W-:Y:S01]  /*19840*/  WARPGROUP.ARRIVE ;  /* 0x00000000000079c5 */ /* 0x000fe20000000000 */
[----:B------:R-:W2:Y:S04]  /*19850*/  LDL R224, [R1+0x6c] ;  /* 0x00006c0001e07983 */ /* 0x000ea80000100800 */
[----:B------:R-:W3:Y:S01]  /*19860*/  LDL R225, [R1+0x60] ;  /* 0x0000600001e17983 */ /* 0x000ee20000100800 */
[----:B------:R-:W-:Y:S03]  /*19870*/  QGMMA.64x128x32.F32.E4M3.E4M3 R24, R220, gdesc[UR4], R24, gsb0 ;  /* 0x01e00004dc187df3 */ /* 0x000fe60008000818 */
[----:B------:R-:W4:Y:S04]  /*19880*/  LDL R226, [R1+0x7c] ;  /* 0x00007c0001e27983 */ /* 0x000f280000100800 */
[----:B------:R-:W4:Y:S01]  /*19890*/  LDL R227, [R1+0x80] ;  /* 0x0000800001e37983 */ /* 0x000f220000100800 */
[----:B------:R-:W-:Y:S01]  /*198a0*/  R2UR UR6, R14 ;  /* 0x000000000e0672ca */ /* 0x000fe200000e0000 */
[----:B------:R-:W-:Y:S01]  /*198b0*/  FMUL.FTZ R13, R2, R184 ;  /* 0x000000b8020d7220 */ /* 0x000fe20000410000 */
[----:B------:R-:W-:Y:S01]  /*198c0*/  R2UR UR7, R15 ;  /* 0x000000000f0772ca */ /* 0x000fe200000e0000 */
[----:B------:R-:W-:Y:S01]  /*198d0*/  IMAD.MOV.U32 R15, RZ, RZ, -0x3ffffff0 ;  /* 0xc0000010ff0f7424 */ /* 0x000fe200078e00ff */
[----:B------:R-:W-:Y:S01]  /*198e0*/  IADD3 R14, R12, 0x300, RZ ;  /* 0x000003000c0e7810 */ /* 0x000fe20007ffe0ff */
        /* <DEDUP_REMOVED lines=71> */
[----:B------:R-:W-:-:S02]  /*19d60*/  IMAD.MOV.U32 R121, RZ, RZ, -0x3ffffff0 ;  /* 0xc0000010ff797424 */ /* 0x000fc400078e00ff */
[C---:B------:R-:W-:Y:S01]  /*19d70*/  FMUL.FTZ R194, R2.reuse, R197 ;  /* 0x000000c502c27220 */ /* 0x040fe20000410000 */
[----:B------:R-:W-:Y:S01]  /*19d80*/  FMUL.FTZ R197, R2, R120 ;  /* 0x0000007802c57220 */ /* 0x000fe20000410000 */
[----:B------:R-:W-:Y:S01]  /*19d90*/  VIADD R120, R12, 0x500 ;  /* 0x000005000c787836 */ /* 0x000fe20000000000 */
        /* <DEDUP_REMOVED lines=21> */
[----:B------:R-:W-:Y:S01]  /*19ef0*/  IMAD.SHL.U32 R121, R233, 0x80, RZ ;  /* 0x00000080e9797824 */ /* 0x000fe200078e00ff */
[----:B------:R-:W-:Y:S01]  /*19f00*/  R2UR UR6, R120 ;  /* 0x00000000780672ca */ /* 0x000fe200000e0000 */
[----:B------:R-:W-:-:S03]  /*19f10*/  FMUL.FTZ R120, R2, R124 ;  /* 0x0000007c02787220 */ /* 0x000fc60000410000 */
[----:B------:R-:W-:Y:S01]  /*19f20*/  MUFU.TANH R195, R195 ;  /* 0x000000c300c37308 */ /* 0x000fe20000002400 */
[----:B------:R-:W-:-:S05]  /*19f30*/  IMAD R124, R21, -0xe0, R121 ;  /* 0xffffff20157c7824 */ /* 0x000fca00078e0279 */
[----:B--2---:R-:W-:Y:S02]  /*19f40*/  IADD3 R124, R124, 0x1, R224 ;  /* 0x000000017c7c7810 */ /* 0x004fe40007ffe0e0 */
[----:B------:R3:W-:Y:S08]  /*19f50*/  MUFU.TANH R121, R125 ;  /* 0x0000007d00797308 */ /* 0x0007f00000002400 */
[----:B------:R-:W2:Y:S01]  /*19f60*/  MUFU.TANH R120, R120 ;  /* 0x0000007800787308 */ /* 0x000ea20000002400 */
[----:B---3--:R-:W-:-:S04]  /*19f70*/  IMAD.IADD R125, R124, 0x1, -R225 ;  /* 0x000000017c7d7824 */ /* 0x008fc800078e0ae1 */
[----:B----4-:R-:W-:-:S03]  /*19f80*/  IMAD R125, R226, -0x2, R125 ;  /* 0xfffffffee27d7824 */ /* 0x010fc600078e027d */
[----:B------:R3:W-:Y:S01]  /*19f90*/  MUFU.TANH R124, R126 ;  /* 0x0000007e007c7308 */ /* 0x0007e20000002400 */
[----:B------:R-:W-:Y:S02]  /*19fa0*/  IMAD.IADD R125, R227, 0x1, R125 ;  /* 0x00000001e37d7824 */ /* 0x000fe400078e027d */
[----:B------:R-:W4:Y:S03]  /*19fb0*/  S2R R227, SR_TID.X ;  /* 0x0000000000e37919 */ /* 0x000f260000002100 */
[C---:B------:R-:W-:Y:S02]  /*19fc0*/  ISETP.GT.AND P0, PT, R125.reuse, RZ, PT ;  /* 0x000000ff7d00720c */ /* 0x040fe40003f04270 */
[----:B------:R-:W-:Y:S01]  /*19fd0*/  ISETP.GT.AND P2, PT, R125, 0x1, PT ;  /* 0x000000017d00780c */ /* 0x000fe20003f44270 */
[----:B---3--:R-:W-:Y:S01]  /*19fe0*/  FMUL.FTZ R126, R2, R127 ;  /* 0x0000007f027e7220 */ /* 0x008fe20000410000 */
[----:B0-----:R-:W-:Y:S01]  /*19ff0*/  FSEL R127, R13, -INF , P0 ;  /* 0xff8000000d7f7808 */ /* 0x001fe20000000000 */
[----:B------:R-:W-:Y:S01]  /*1a000*/  MUFU.TANH R196, R196 ;  /* 0x000000c400c47308 */ /* 0x000fe20000002400 */
[----:B------:R-:W-:-:S02]  /*1a010*/  ISETP.GT.AND P0, PT, R125, 0x8, PT ;  /* 0x000000087d00780c */ /* 0x000fc40003f04270 */
[----:B-1----:R-:W-:Y:S02]  /*1a020*/  FSEL R14, R14, -INF , P2 ;  /* 0xff8000000e0e7808 */ /* 0x002fe40001000000 */
[----:B------:R-:W-:Y:S02]  /*1a030*/  ISETP.GT.AND P2, PT, R125, 0x9, PT ;  /* 0x000000097d00780c */ /* 0x000fe40003f44270 */
[----:B------:R-:W-:Y:S01]  /*1a040*/  FSEL R185, R185, -INF , P0 ;  /* 0xff800000b9b97808 */ /* 0x000fe20000000000 */
[----:B------:R0:W1:Y:S01]  /*1a050*/  MUFU.TANH R13, R128 ;  /* 0x00000080000d7308 */ /* 0x0000620000002400 */
[C---:B------:R-:W-:Y:S02]  /*1a060*/  ISETP.GT.AND P0, PT, R125.reuse, 0x10, PT ;  /* 0x000000107d00780c */ /* 0x040fe40003f04270 */
[----:B------:R-:W-:Y:S02]  /*1a070*/  FSEL R186, R186, -INF , P2 ;  /* 0xff800000baba7808 */ /* 0x000fe40001000000 */
[----:B------:R-:W-:-:S02]  /*1a080*/  ISETP.GT.AND P2, PT, R125, 0x11, PT ;  /* 0x000000117d00780c */ /* 0x000fc40003f44270 */
[----:B------:R-:W-:Y:S01]  /*1a090*/  FSEL R189, R189, -INF , P0 ;  /* 0xff800000bdbd7808 */ /* 0x000fe20000000000 */
[----:B------:R-:W-:Y:S01]  /*1a0a0*/  MUFU.TANH R170, R170 ;  /* 0x000000aa00aa7308 */ /* 0x000fe20000002400 */
[----:B0-----:R-:W-:Y:S02]  /*1a0b0*/  FMNMX.FTZ R128, R127, R20, !PT ;  /* 0x000000147f807209 */ /* 0x001fe40007810000 */
[----:B------:R-:W-:Y:S02]  /*1a0c0*/  ISETP.GT.AND P0, PT, R125, 0x18, PT ;  /* 0x000000187d00780c */ /* 0x000fe40003f04270 */
[----:B------:R-:W-:Y:S02]  /*1a0d0*/  FMNMX.FTZ R199, R14, R128, !PT ;  /* 0x000000800ec77209 */ /* 0x000fe40007810000 */
[----:B------:R-:W-:Y:S01]  /*1a0e0*/  FSEL R190, R190, -INF , P2 ;  /* 0xff800000bebe7808 */ /* 0x000fe20001000000 */
[----:B------:R0:W3:Y:S01]  /*1a0f0*/  MUFU.TANH R128, R129 ;  /* 0x0000008100807308 */ /* 0x0000e20000002400 */
[----:B------:R-:W-:-:S02]  /*1a100*/  FMNMX.FTZ R199, R185, R199, !PT ;  /* 0x000000c7b9c77209 */ /* 0x000fc40007810000 */
[----:B------:R-:W-:Y:S02]  /*1a110*/  ISETP.GT.AND P2, PT, R125, 0x19, PT ;  /* 0x000000197d00780c */ /* 0x000fe40003f44270 */
[----:B------:R-:W-:Y:S02]  /*1a120*/  FMNMX.FTZ R199, R186, R199, !PT ;  /* 0x000000c7bac77209 */ /* 0x000fe40007810000 */
[----:B------:R-:W-:Y:S01]  /*1a130*/  FSEL R193, R193, -INF , P0 ;  /* 0xff800000c1c17808 */ /* 0x000fe20000000000 */
[----:B------:R-:W-:Y:S01]  /*1a140*/  MUFU.TANH R171, R171 ;  /* 0x000000ab00ab7308 */ /* 0x000fe20000002400 */
[----:B------:R-:W-:Y:S01]  /*1a150*/  FMNMX.FTZ R199, R189, R199, !PT ;  /* 0x000000c7bdc77209 */ /* 0x000fe20007810000 */
[C---:B0-----:R-:W-:Y:S01]  /*1a160*/  FMUL.FTZ R129, R2.reuse, R130 ;  /* 0x0000008202817220 */ /* 0x041fe20000410000 */
[----:B------:R-:W-:Y:S01]  /*1a170*/  ISETP.GT.AND P0, PT, R125, 0x20, PT ;  /* 0x000000207d00780c */ /* 0x000fe20003f04270 */
[----:B------:R-:W-:Y:S01]  /*1a180*/  FMUL.FTZ R130, R2, R131 ;  /* 0x0000008302827220 */ /* 0x000fe20000410000 */
[----:B------:R-:W-:Y:S01]  /*1a190*/  FMNMX.FTZ R199, R190, R199, !PT ;  /* 0x000000c7bec77209 */ /* 0x000fe20007810000 */
[----:B------:R-:W-:Y:S01]  /*1a1a0*/  FMUL.FTZ R131, R2, R132 ;  /* 0x0000008402837220 */ /* 0x000fe20000410000 */
[----:B------:R-:W-:Y:S01]  /*1a1b0*/  FSEL R194, R194, -INF , P2 ;  /* 0xff800000c2c27808 */ /* 0x000fe20001000000 */
[C---:B------:R-:W-:Y:S01]  /*1a1c0*/  FMUL.FTZ R132, R2.reuse, R133 ;  /* 0x0000008502847220 */ /* 0x040fe20000410000 */
[----:B------:R-:W-:Y:S01]  /*1a1d0*/  FMNMX.FTZ R199, R193, R199, !PT ;  /* 0x000000c7c1c77209 */ /* 0x000fe20007810000 */
[----:B------:R-:W-:Y:S01]  /*1a1e0*/  FMUL.FTZ R133, R2, R134 ;  /* 0x0000008602857220 */ /* 0x000fe20000410000 */
[C---:B------:R-:W-:Y:S01]  /*1a1f0*/  ISETP.GT.AND P2, PT, R125.reuse, 0x21, PT ;  /* 0x000000217d00780c */ /* 0x040fe20003f44270 */
[----:B------:R-:W0:Y:S01]  /*1a200*/  MUFU.TANH R131, R131 ;  /* 0x0000008300837308 */ /* 0x000e220000002400 */
[----:B------:R-:W-:Y:S01]  /*1a210*/  FSEL R168, R168, -INF , P0 ;  /* 0xff800000a8a87808 */ /* 0x000fe20000000000 */
[----:B------:R-:W-:Y:S01]  /*1a220*/  FMUL.FTZ R134, R2, R135 ;  /* 0x0000008702867220 */ /* 0x000fe20000410000 */
[----:B------:R-:W-:Y:S01]  /*1a230*/  FMNMX.FTZ R199, R194, R199, !PT ;  /* 0x000000c7c2c77209 */ /* 0x000fe20007810000 */
[----:B------:R-:W-:Y:S01]  /*1a240*/  FMUL.FTZ R135, R2, R88 ;  /* 0x0000005802877220 */ /* 0x000fe20000410000 */
[----:B------:R-:W-:-:S02]  /*1a250*/  ISETP.GT.AND P0, PT, R125, 0x28, PT ;  /* 0x000000287d00780c */ /* 0x000fc40003f04270 */
[----:B------:R-:W-:Y:S01]  /*1a260*/  FSEL R169, R169, -INF , P2 ;  /* 0xff800000a9a97808 */ /* 0x000fe20001000000 */
[----:B------:R-:W4:Y:S01]  /*1a270*/  MUFU.TANH R132, R132 ;  /* 0x0000008400847308 */ /* 0x000f220000002400 */
[----:B------:R-:W-:Y:S02]  /*1a280*/  FMNMX.FTZ R199, R168, R199, !PT ;  /* 0x000000c7a8c77209 */ /* 0x000fe40007810000 */
[----:B------:R-:W-:Y:S02]  /*1a290*/  ISETP.GT.AND P2, PT, R125, 0x29, PT ;  /* 0x000000297d00780c */ /* 0x000fe40003f44270 */
[----:B------:R-:W-:Y:S02]  /*1a2a0*/  FSEL R172, R172, -INF , P0 ;  /* 0xff800000acac7808 */ /* 0x000fe40000000000 */
[----:B------:R-:W-:Y:S01]  /*1a2b0*/  FMNMX.FTZ R199, R169, R199, !PT ;  /* 0x000000c7a9c77209 */ /* 0x000fe20007810000 */
[----:B------:R-:W-:Y:S01]  /*1a2c0*/  MUFU.TANH R174, R174 ;  /* 0x000000ae00ae7308 */ /* 0x000fe20000002400 */
[----:B------:R-:W-:-:S02]  /*1a2d0*/  ISETP.GT.AND P0, PT, R125, 0x30, PT ;  /* 0x000000307d00780c */ /* 0x000fc40003f04270 */
[----:B------:R-:W-:Y:S02]  /*1a2e0*/  FSEL R173, R173, -INF , P2 ;  /* 0xff800000adad7808 */ /* 0x000fe40001000000 */
        /* <DEDUP_REMOVED lines=23> */
[----:B------:R-:W-:Y:S01]  /*1a460*/  FMNMX.FTZ R199, R152, R199, !PT ;  /* 0x000000c798c77209 */ /* 0x000fe20007810000 */
[----:B------:R-:W-:Y:S02]  /*1a470*/  WARPGROUP.DEPBAR.LE gsb0, 0x0 ;  /* 0x00008000000079c5 */ /* 0x000fe40000010000 */
[----:B------:R-:W-:Y:S01]  /*1a480*/  ISETP.GT.AND P2, PT, R125, 0x49, PT ;  /* 0x000000497d00780c */ /* 0x000fe20003f44270 */
[----:B------:R-:W-:Y:S01]  /*1a490*/  WARPGROUP.ARRIVE ;  /* 0x00000000000079c5 */ /* 0x000fe20000000000 */
[----:B------:R-:W-:Y:S02]  /*1a4a0*/  FSEL R156, R156, -INF , P0 ;  /* 0xff8000009c9c7808 */ /* 0x000fe40000000000 */
[----:B------:R-:W-:Y:S01]  /*1a4b0*/  FMNMX.FTZ R199, R153, R199, !PT ;  /* 0x000000c799c77209 */ /* 0x000fe20007810000 */
[----:B------:R-:W-:Y:S01]  /*1a4c0*/  MUFU.TANH R154, R154 ;  /* 0x0000009a009a7308 */ /* 0x000fe20000002400 */
[----:B------:R-:W-:Y:S01]  /*1a4d0*/  ISETP.GT.AND P0, PT, R125, 0x50, PT ;  /* 0x000000507d00780c */ /* 0x000fe20003f04270 */
[----:B------:R-:W-:Y:S01]  /*1a4e0*/  QGMMA.64x128x32.F32.E4M3.E4M3 R24, R204, gdesc[UR4], R24, gsb0 ;  /* 0x01e00004cc187df3 */ /* 0x000fe20008000818 */
[----:B------:R-:W-:-:S02]  /*1a4f0*/  FSEL R157, R157, -INF , P2 ;  /* 0xff8000009d9d7808 */ /* 0x000fc40001000000 */
[----:B------:R-:W-:Y:S02]  /*1a500*/  FMNMX.FTZ R199, R156, R199, !PT ;  /* 0x000000c79cc77209 */ /* 0x000fe40007810000 */
[----:B------:R-:W-:Y:S01]  /*1a510*/  ISETP.GT.AND P2, PT, R125, 0x51, PT ;  /* 0x000000517d00780c */ /* 0x000fe20003f44270 */
[----:B------:R-:W-:Y:S01]  /*1a520*/  MUFU.TANH R155, R155 ;  /* 0x0000009b009b7308 */ /* 0x000fe20000002400 */
[----:B------:R-:W-:Y:S02]  /*1a530*/  FSEL R160, R160, -INF , P0 ;  /* 0xff800000a0a07808 */ /* 0x000fe40000000000 */
[----:B------:R-:W-:Y:S02]  /*1a540*/  FMNMX.FTZ R199, R157, R199, !PT ;  /* 0x000000c79dc77209 */ /* 0x000fe40007810000 */
[----:B------:R-:W-:Y:S02]  /*1a550*/  ISETP.GT.AND P0, PT, R125, 0x58, PT ;  /* 0x000000587d00780c */ /* 0x000fe40003f04270 */
[----:B------:R-:W-:Y:S01]  /*1a560*/  FSEL R161, R161, -INF , P2 ;  /* 0xff800000a1a17808 */ /* 0x000fe20001000000 */
[----:B------:R-:W-:Y:S01]  /*1a570*/  MUFU.TANH R158, R158 ;  /* 0x0000009e009e7308 */ /* 0x000fe20000002400 */
[----:B------:R-:W-:-:S02]  /*1a580*/  FMNMX.FTZ R199, R160, R199, !PT ;  /* 0x000000c7a0c77209 */ /* 0x000fc40007810000 */
[----:B------:R-:W-:Y:S02]  /*1a590*/  ISETP.GT.AND P2, PT, R125, 0x59, PT ;  /* 0x000000597d00780c */ /* 0x000fe40003f44270 */
[----:B------:R-:W-:Y:S02]  /*1a5a0*/  FSEL R164, R164, -INF , P0 ;  /* 0xff800000a4a47808 */ /* 0x000fe40000000000 */
[----:B------:R-:W-:Y:S01]  /*1a5b0*/  FMNMX.FTZ R199, R161, R199, !PT ;  /* 0x000000c7a1c77209 */ /* 0x000fe20007810000 */
[----:B------:R-:W-:Y:S01]  /*1a5c0*/  MUFU.TANH R159, R159 ;  /* 0x0000009f009f7308 */ /* 0x000fe20000002400 */
[----:B------:R-:W-:Y:S02]  /*1a5d0*/  ISETP.GT.AND P0, PT, R125, 0x60, PT ;  /* 0x000000607d00780c */ /* 0x000fe40003f04270 */
[----:B------:R-:W-:Y:S02]  /*1a5e0*/  FSEL R165, R165, -INF , P2 ;  /* 0xff800000a5a57808 */ /* 0x000fe40001000000 */
[----:B------:R-:W-:-:S02]  /*1a5f0*/  FMNMX.FTZ R199, R164, R199, !PT ;  /* 0x000000c7a4c77209 */ /* 0x000fc40007810000 */
        /* <DEDUP_REMOVED lines=38> */
[C---:B------:R-:W-:Y:S02]  /*1a860*/  ISETP.GT.AND P2, PT, R125.reuse, 0x89, PT ;  /* 0x000000897d00780c */ /* 0x040fe40003f44270 */
[----:B--2---:R-:W-:Y:S02]  /*1a870*/  FSEL R120, R120, -INF , P0 ;  /* 0xff80000078787808 */ /* 0x004fe40000000000 */
[----:B------:R-:W-:Y:S01]  /*1a880*/  FMNMX.FTZ R199, R198, R199, !PT ;  /* 0x000000c7c6c77209 */ /* 0x000fe20007810000 */
[----:B------:R-:W-:Y:S01]  /*1a890*/  MUFU.TANH R146, R146 ;  /* 0x0000009200927308 */ /* 0x000fe20000002400 */
[----:B------:R-:W-:Y:S02]  /*1a8a0*/  ISETP.GT.AND P0, PT, R125, 0x90, PT ;  /* 0x000000907d00780c */ /* 0x000fe40003f04270 */
[----:B------:R-:W-:Y:S02]  /*1a8b0*/  FSEL R121, R121, -INF , P2 ;  /* 0xff80000079797808 */ /* 0x000fe40001000000 */
[----:B------:R-:W-:-:S02]  /*1a8c0*/  FMNMX.FTZ R199, R120, R199, !PT ;  /* 0x000000c778c77209 */ /* 0x000fc40007810000 */
[----:B------:R-:W-:Y:S01]  /*1a8d0*/  ISETP.GT.AND P2, PT, R125, 0x91, PT ;  /* 0x000000917d00780c */ /* 0x000fe20003f44270 */
[----:B------:R-:W-:Y:S01]  /*1a8e0*/  MUFU.TANH R147, R147 ;  /* 0x0000009300937308 */ /* 0x000fe20000002400 */
[----:B-1----:R-:W-:Y:S02]  /*1a8f0*/  FSEL R88, R13, -INF , P0 ;  /* 0xff8000000d587808 */ /* 0x002fe40000000000 */
[----:B------:R-:W-:Y:S02]  /*1a900*/  FMNMX.FTZ R199, R121, R199, !PT ;  /* 0x000000c779c77209 */ /* 0x000fe40007810000 */
[----:B------:R-:W-:Y:S02]  /*1a910*/  ISETP.GT.AND P0, PT, R125, 0x98, PT ;  /* 0x000000987d00780c */ /* 0x000fe40003f04270 */
[----:B---3--:R-:W-:Y:S01]  /*1a920*/  FSEL R128, R128, -INF , P2 ;  /* 0xff80000080807808 */ /* 0x008fe20001000000 */
[----:B------:R1:W2:Y:S01]  /*1a930*/  MUFU.TANH R13, R135 ;  /* 0x00000087000d7308 */ /* 0x0002a20000002400 */
[----:B------:R-:W-:-:S02]  /*1a940*/  FMNMX.FTZ R199, R88, R199, !PT ;  /* 0x000000c758c77209 */ /* 0x000fc40007810000 */
[----:B------:R-:W-:Y:S02]  /*1a950*/  ISETP.GT.AND P2, PT, R125, 0x99, PT ;  /* 0x000000997d00780c */ /* 0x000fe40003f44270 */
[----:B0-----:R-:W-:Y:S02]  /*1a960*/  FSEL R131, R131, -INF , P0 ;  /* 0xff80000083837808 */ /* 0x001fe40000000000 */
[----:B------:R-:W-:Y:S01]  /*1a970*/  FMNMX.FTZ R199, R128, R199, !PT ;  /* 0x000000c780c77209 */ /* 0x000fe20007810000 */
[----:B------:R-:W-:Y:S01]  /*1a980*/  MUFU.TANH R150, R150 ;  /* 0x0000009600967308 */ /* 0x000fe20000002400 */
[----:B------:R-:W-:Y:S01]  /*1a990*/  ISETP.GT.AND P0, PT, R125, 0xa0, PT ;  /* 0x000000a07d00780c */ /* 0x000fe20003f04270 */
[----:B-1----:R-:W-:Y:S01]  /*1a9a0*/  FMUL.FTZ R135, R2, R100 ;  /* 0x0000006402877220 */ /* 0x002fe20000410000 */
[----:B----4-:R-:W-:Y:S02]  /*1a9b0*/  FSEL R132, R132, -INF , P2 ;  /* 0xff80000084847808 */ /* 0x010fe40001000000 */
[----:B------:R-:W-:-:S02]  /*1a9c0*/  FMNMX.FTZ R199, R131, R199, !PT ;  /* 0x000000c783c77209 */ /* 0x000fc40007810000 */
[C---:B------:R-:W-:Y:S01]  /*1a9d0*/  ISETP.GT.AND P2, PT, R125.reuse, 0xa1, PT ;  /* 0x000000a17d00780c */ /* 0x040fe20003f44270 */
        /* <DEDUP_REMOVED lines=10> */
[----:B------:R-:W-:Y:S02]  /*1aa80*/  WARPGROUP.DEPBAR.LE gsb0, 0x0 ;  /* 0x00008000000079c5 */ /* 0x000fe40000010000 */
[----:B------:R-:W-:Y:S01]  /*1aa90*/  ISETP.GT.AND P0, PT, R125, 0xb0, PT ;  /* 0x000000b07d00780c */ /* 0x000fe20003f04270 */
[----:B------:R-:W-:Y:S01]  /*1aaa0*/  MUFU.TANH R123, R123 ;  /* 0x0000007b007b7308 */ /* 0x000fe20000002400 */
[----:B------:R-:W-:Y:S01]  /*1aab0*/  FSEL R109, R109, -INF , P2 ;  /* 0xff8000006d6d7808 */ /* 0x000fe20001000000 */
[----:B------:R-:W-:Y:S01]  /*1aac0*/  WARPGROUP.ARRIVE ;  /* 0x00000000000079c5 */ /* 0x000fe20000000000 */
[----:B------:R-:W-:-:S02]  /*1aad0*/  FMNMX.FTZ R199, R108, R199, !PT ;  /* 0x000000c76cc77209 */ /* 0x000fc40007810000 */
[----:B------:R-:W-:Y:S02]  /*1aae0*/  ISETP.GT.AND P2, PT, R125, 0xb1, PT ;  /* 0x000000b17d00780c */ /* 0x000fe40003f44270 */
        /* <DEDUP_REMOVED lines=15> */
[----:B--2---:R-:W-:Y:S01]  /*1abe0*/  FSEL R100, R13, -INF , P0 ;  /* 0xff8000000d647808 */ /* 0x004fe20000000000 */
[----:B------:R-:W-:Y:S01]  /*1abf0*/  MUFU.TANH R133, R133 ;  /* 0x0000008500857308 */ /* 0x000fe20000002400 */
[----:B------:R-:W-:Y:S02]  /*1ac00*/  FMNMX.FTZ R199, R117, R199, !PT ;  /* 0x000000c775c77209 */ /* 0x000fe40007810000 */
[C---:B------:R-:W-:Y:S02]  /*1ac10*/  ISETP.GT.AND P0, PT, R125.reuse, 0xc8, PT ;  /* 0x000000c87d00780c */ /* 0x040fe40003f04270 */
[----:B------:R-:W-:Y:S02]  /*1ac20*/  FMNMX.FTZ R199, R100, R199, !PT ;  /* 0x000000c764c77209 */ /* 0x000fe40007810000 */
[----:B------:R-:W-:Y:S01]  /*1ac30*/  FSEL R92, R92, -INF , P0 ;  /* 0xff8000005c5c7808 */ /* 0x000fe20000000000 */
[----:B------:R0:W1:Y:S01]  /*1ac40*/  MUFU.TANH R13, R135 ;  /* 0x00000087000d7308 */ /* 0x0000620000002400 */
[----:B------:R-:W-:-:S02]  /*1ac50*/  ISETP.GT.AND P0, PT, R125, 0xd0, PT ;  /* 0x000000d07d00780c */ /* 0x000fc40003f04270 */
[----:B------:R-:W-:Y:S02]  /*1ac60*/  LOP3.LUT R208, R227, 0x7f, RZ, 0xc0, !PT ;  /* 0x0000007fe3d07812 */ /* 0x000fe400078ec0ff */
[----:B------:R-:W2:Y:S03]  /*1ac70*/  S2R R227, SR_TID.X ;  /* 0x0000000000e37919 */ /* 0x000ea60000002100 */
[----:B------:R-:W-:Y:S01]  /*1ac80*/  MUFU.TANH R134, R134 ;  /* 0x0000008600867308 */ /* 0x000fe20000002400 */
[----:B0-----:R-:W-:Y:S01]  /*1ac90*/  FSEL R135, R89, -INF , P2 ;  /* 0xff80000059877808 */ /* 0x001fe20001000000 */
[----:B------:R-:W-:Y:S01]  /*1aca0*/  FMUL.FTZ R89, R2, R101 ;  /* 0x0000006502597220 */ /* 0x000fe20000410000 */
[----:B------:R-:W-:Y:S02]  /*1acb0*/  ISETP.GT.AND P2, PT, R125, 0xc9, PT ;  /* 0x000000c97d00780c */ /* 0x000fe40003f44270 */
[----:B------:R-:W-:-:S02]  /*1acc0*/  FMNMX.FTZ R199, R135, R199, !PT ;  /* 0x000000c787c77209 */ /* 0x000fc40007810000 */
[----:B------:R-:W-:Y:S01]  /*1acd0*/  FSEL R93, R93, -INF , P2 ;  /* 0xff8000005d5d7808 */ /* 0x000fe20001000000 */
[----:B------:R-:W0:Y:S01]  /*1ace0*/  MUFU.TANH R89, R89 ;  /* 0x0000005900597308 */ /* 0x000e220000002400 */
        /* <DEDUP_REMOVED lines=8> */
[C---:B------:R-:W-:Y:S01]  /*1ad70*/  ISETP.GT.AND P2, PT, R125.reuse, 0xd9, PT ;  /* 0x000000d97d00780c */ /* 0x040fe20003f44270 */
[----:B------:R-:W-:Y:S01]  /*1ad80*/  VIADD R125, R125, 0x8 ;  /* 0x000000087d7d7836 */ /* 0x000fe20000000000 */
[----:B-1----:R-:W-:Y:S01]  /*1ad90*/  FSEL R110, R13, -INF , P0 ;  /* 0xff8000000d6e7808 */ /* 0x002fe20000000000 */
[----:B------:R-:W1:Y:S01]  /*1ada0*/  MUFU.TANH R106, R106 ;  /* 0x0000006a006a7308 */ /* 0x000e620000002400 */
[----:B------:R-:W-:Y:S02]  /*1adb0*/  FMNMX.FTZ R13, R97, R199, !PT ;  /* 0x000000c7610d7209 */ /* 0x000fe40007810000 */
[----:B0-----:R-:W-:-:S02]  /*1adc0*/  FSEL R199, R89, -INF , P2 ;  /* 0xff80000059c77808 */ /* 0x001fc40001000000 */
[C---:B------:R-:W-:Y:S02]  /*1add0*/  ISETP.GT.AND P2, PT, R125.reuse, RZ, PT ;  /* 0x000000ff7d00720c */ /* 0x040fe40003f44270 */
[----:B------:R-:W-:Y:S01]  /*1ade0*/  ISETP.GT.AND P3, PT, R125, 0x1, PT ;  /* 0x000000017d00780c */ /* 0x000fe20003f64270 */
[----:B------:R-:W0:Y:S01]  /*1adf0*/  MUFU.TANH R107, R107 ;  /* 0x0000006b006b7308 */ /* 0x000e220000002400 */
[----:B------:R-:W-:Y:S02]  /*1ae00*/  FSEL R15, R15, -INF , P2 ;  /* 0xff8000000f0f7808 */ /* 0x000fe40001000000 */
[----:B------:R-:W-:Y:S02]  /*1ae10*/  ISETP.GT.AND P2, PT, R125, 0x8, PT ;  /* 0x000000087d00780c */ /* 0x000fe40003f44270 */
[----:B------:R-:W-:Y:S02]  /*1ae20*/  FSEL R184, R184, -INF , P3 ;  /* 0xff800000b8b87808 */ /* 0x000fe40001800000 */
[----:B------:R-:W-:Y:S01]  /*1ae30*/  FMNMX.FTZ R205, R15, R0, !PT ;  /* 0x000000000fcd7209 */ /* 0x000fe20007810000 */
[----:B------:R-:W3:Y:S01]  /*1ae40*/  MUFU.TANH R111, R111 ;  /* 0x0000006f006f7308 */ /* 0x000ee20000002400 */
[----:B------:R-:W-:-:S02]  /*1ae50*/  ISETP.GT.AND P3, PT, R125, 0x9, PT ;  /* 0x000000097d00780c */ /* 0x000fc40003f64270 */
[----:B------:R-:W-:Y:S02]  /*1ae60*/  FSEL R187, R187, -INF , P2 ;  /* 0xff800000bbbb7808 */ /* 0x000fe40001000000 */
[----:B------:R-:W-:Y:S02]  /*1ae70*/  FMNMX.FTZ R205, R184, R205, !PT ;  /* 0x000000cdb8cd7209 */ /* 0x000fe40007810000 */
[----:B------:R-:W-:Y:S01]  /*1ae80*/  ISETP.GT.AND P2, PT, R125, 0x10, PT ;  /* 0x000000107d00780c */ /* 0x000fe20003f44270 */
[----:B------:R-:W4:Y:S01]  /*1ae90*/  MUFU.TANH R114, R114 ;  /* 0x0000007200727308 */ /* 0x000f220000002400 */
        /* <DEDUP_REMOVED lines=58> */
[----:B------:R-:W-:Y:S02]  /*1b240*/  ISETP.GT.AND P2, PT, R125, 0x50, PT ;  /* 0x000000507d00780c */ /* 0x000fe40003f44270 */
[----:B------:R-:W-:Y:S02]  /*1b250*/  FSEL R159, R159, -INF , P3 ;  /* 0xff8000009f9f7808 */ /* 0x000fe40001800000 */
[----:B------:R-:W-:Y:S02]  /*1b260*/  FMNMX.FTZ R205, R158, R205, !PT ;  /* 0x000000cd9ecd7209 */ /* 0x000fe40007810000 */
        /* <DEDUP_REMOVED lines=18> */
[----:B------:R-:W-:-:S02]  /*1b390*/  FMNMX.FTZ R13, R110, R13, !PT ;  /* 0x0000000d6e0d7209 */ /* 0x000fc40007810000 */
[----:B------:R-:W-:Y:S02]  /*1b3a0*/  ISETP.GT.AND P3, PT, R125, 0x69, PT ;  /* 0x000000697d00780c */ /* 0x000fe40003f64270 */
[----:B------:R-:W-:Y:S02]  /*1b3b0*/  FSEL R142, R142, -INF , P2 ;  /* 0xff8000008e8e7808 */ /* 0x000fe40001000000 */
[----:B------:R-:W-:Y:S02]  /*1b3c0*/  FMNMX.FTZ R205, R139, R205, !PT ;  /* 0x000000cd8bcd7209 */ /* 0x000fe40007810000 */
[----:B------:R-:W-:Y:S02]  /*1b3d0*/  FMNMX.FTZ R89, R199, R13, !PT ;  /* 0x0000000dc7597209 */ /* 0x000fe40007810000 */
[----:B------:R-:W-:Y:S02]  /*1b3e0*/  ISETP.GT.AND P2, PT, R125, 0x70, PT ;  /* 0x000000707d00780c */ /* 0x000fe40003f44270 */
[----:B------:R-:W-:Y:S01]  /*1b3f0*/  FSEL R143, R143, -INF , P3 ;  /* 0xff8000008f8f7808 */ /* 0x000fe20001800000 */
[----:B------:R-:W1:Y:S01]  /*1b400*/  SHFL.BFLY PT, R13, R89, 0x2, 0x1f ;  /* 0x0c401f00590d7f89 */ /* 0x000e6200000e0000 */
[----:B------:R-:W-:-:S02]  /*1b410*/  FMNMX.FTZ R205, R142, R205, !PT ;  /* 0x000000cd8ecd7209 */ /* 0x000fc40007810000 */
[----:B------:R-:W-:Y:S02]  /*1b420*/  ISETP.GT.AND P3, PT, R125, 0x71, PT ;  /* 0x000000717d00780c */ /* 0x000fe40003f64270 */
[----:B------:R-:W-:Y:S02]  /*1b430*/  FSEL R146, R146, -INF , P2 ;  /* 0xff80000092927808 */ /* 0x000fe40001000000 */
[----:B------:R-:W-:Y:S02]  /*1b440*/  FMNMX.FTZ R205, R143, R205, !PT ;  /* 0x000000cd8fcd7209 */ /* 0x000fe40007810000 */
[----:B------:R-:W-:Y:S02]  /*1b450*/  ISETP.GT.AND P2, PT, R125, 0x78, PT ;  /* 0x000000787d00780c */ /* 0x000fe40003f44270 */
[----:B------:R-:W-:Y:S02]  /*1b460*/  FSEL R147, R147, -INF , P3 ;  /* 0xff80000093937808 */ /* 0x000fe40001800000 */
        /* <DEDUP_REMOVED lines=16> */
[----:B-1----:R-:W-:Y:S02]  /*1b570*/  FMNMX.FTZ R13, R89, R13, !PT ;  /* 0x0000000d590d7209 */ /* 0x002fe40007810000 */
        /* <DEDUP_REMOVED lines=16> */
[C---:B------:R-:W-:Y:S02]  /*1b680*/  ISETP.GT.AND P3, PT, R125.reuse, 0xa1, PT ;  /* 0x000000a17d00780c */ /* 0x040fe40003f64270 */
[----:B------:R-:W-:Y:S02]  /*1b690*/  FSEL R106, R106, -INF , P2 ;  /* 0xff8000006a6a7808 */ /* 0x000fe40001000000 */
[----:B------:R-:W-:Y:S02]  /*1b6a0*/  FMNMX.FTZ R205, R134, R205, !PT ;  /* 0x000000cd86cd7209 */ /* 0x000fe40007810000 */
[----:B------:R-:W-:Y:S02]  /*1b6b0*/  ISETP.GT.AND P2, PT, R125, 0xa8, PT ;  /* 0x000000a87d00780c */ /* 0x000fe40003f44270 */
[----:B0-----:R-:W-:Y:S02]  /*1b6c0*/  FSEL R107, R107, -INF , P3 ;  /* 0xff8000006b6b7808 */ /* 0x001fe40001800000 */
[----:B------:R-:W-:-:S02]  /*1b6d0*/  FMNMX.FTZ R205, R106, R205, !PT ;  /* 0x000000cd6acd7209 */ /* 0x000fc40007810000 */
[----:B-1----:R-:W-:Y:S02]  /*1b6e0*/  FMNMX.FTZ R89, R13, R89, !PT ;  /* 0x000000590d597209 */ /* 0x002fe40007810000 */
[----:B------:R-:W-:Y:S02]  /*1b6f0*/  MOV R13, UR4 ;  /* 0x00000004000d7c02 */ /* 0x000fe40008000f00 */
[----:B------:R-:W-:Y:S02]  /*1b700*/  ISETP.GT.AND P3, PT, R125, 0xa9, PT ;  /* 0x000000a97d00780c */ /* 0x000fe40003f64270 */
[----:B------:R-:W-:Y:S01]  /*1b710*/  FSEL R96, R96, -INF , P2 ;  /* 0xff80000060607808 */ /* 0x000fe20001000000 */
[----:B------:R-:W-:-:S01]  /*1b720*/  FFMA.FTZ R204, R89, R13, -8 ;  /* 0xc100000059cc7423 */ /* 0x000fc2000001000d */
[----:B------:R-:W-:Y:S02]  /*1b730*/  FMNMX.FTZ R206, R107, R205, !PT ;  /* 0x000000cd6bce7209 */ /* 0x000fe40007810000 */
[----:B------:R-:W-:-:S02]  /*1b740*/  ISETP.GT.AND P2, PT, R125, 0xb0, PT ;  /* 0x000000b07d00780c */ /* 0x000fc40003f44270 */
[----:B---3--:R-:W-:Y:S02]  /*1b750*/  FSEL R111, R111, -INF , P3 ;  /* 0xff8000006f6f7808 */ /* 0x008fe40001800000 */
[----:B------:R-:W-:Y:S02]  /*1b760*/  FMNMX.FTZ R206, R96, R206, !PT ;  /* 0x000000ce60ce7209 */ /* 0x000fe40007810000 */
[----:B------:R-:W-:Y:S02]  /*1b770*/  FSETP.NEU.FTZ.AND P0, PT, R89, -INF , PT ;  /* 0xff8000005900780b */ /* 0x000fe40003f1d000 */
[----:B------:R-:W-:Y:S02]  /*1b780*/  ISETP.GT.AND P3, PT, R125, 0xb1, PT ;  /* 0x000000b17d00780c */ /* 0x000fe40003f64270 */
[----:B----4-:R-:W-:Y:S02]  /*1b790*/  FSEL R114, R114, -INF , P2 ;  /* 0xff80000072727808 */ /* 0x010fe40001000000 */
[----:B------:R-:W-:-:S02]  /*1b7a0*/  FMNMX.FTZ R206, R111, R206, !PT ;  /* 0x000000ce6fce7209 */ /* 0x000fc40007810000 */
[----:B------:R-:W-:Y:S02]  /*1b7b0*/  FSEL R204, R204, RZ, P0 ;  /* 0x000000ffcccc7208 */ /* 0x000fe40000000000 */
[----:B------:R-:W-:Y:S02]  /*1b7c0*/  ISETP.GT.AND P2, PT, R125, 0xb8, PT ;  /* 0x000000b87d00780c */ /* 0x000fe40003f44270 */
[----:B--2---:R-:W-:Y:S01]  /*1b7d0*/  FSEL R115, R115, -INF , P3 ;  /* 0xff80000073737808 */ /* 0x004fe20001800000 */
[----:B------:R-:W-:-:S01]  /*1b7e0*/  FFMA.FTZ R88, R88, R13, -R204 ;  /* 0x0000000d58587223 */ /* 0x000fc200000108cc */
[----:B------:R-:W-:Y:S01]  /*1b7f0*/  FMNMX.FTZ R206, R114, R206, !PT ;  /* 0x000000ce72ce7209 */ /* 0x000fe20007810000 */
[----:B------:R-:W-:-:S01]  /*1b800*/  FFMA.FTZ R127, R127, R13, -R204 ;  /* 0x0000000d7f7f7223 */ /* 0x000fc200000108cc */
[----:B------:R-:W-:Y:S01]  /*1b810*/  ISETP.GT.AND P3, PT, R125, 0xb9, PT ;  /* 0x000000b97d00780c */ /* 0x000fe20003f64270 */
[----:B------:R0:W-:Y:S01]  /*1b820*/  MUFU.EX2 R205, R88 ;  /* 0x0000005800cd7308 */ /* 0x0001e20000000800 */
[----:B------:R-:W-:Y:S01]  /*1b830*/  FSEL R118, R118, -INF , P2 ;  /* 0xff80000076767808 */ /* 0x000fe20001000000 */
[-CC-:B------:R-:W-:Y:S01]  /*1b840*/  FFMA.FTZ R14, R14, R13.reuse, -R204.reuse ;  /* 0x0000000d0e0e7223 */ /* 0x180fe200000108cc */
[----:B------:R-:W-:Y:S01]  /*1b850*/  FMNMX.FTZ R206, R115, R206, !PT ;  /* 0x000000ce73ce7209 */ /* 0x000fe20007810000 */
[-CC-:B------:R-:W-:Y:S01]  /*1b860*/  FFMA.FTZ R185, R185, R13.reuse, -R204.reuse ;  /* 0x0000000db9b97223 */ /* 0x180fe200000108cc */
[----:B------:R-:W-:Y:S01]  /*1b870*/  ISETP.GT.AND P2, PT, R125, 0xc0, PT ;  /* 0x000000c07d00780c */ /* 0x000fe20003f44270 */
[-CC-:B------:R-:W-:Y:S01]  /*1b880*/  FFMA.FTZ R186, R186, R13.reuse, -R204.reuse ;  /* 0x0000000dbaba7223 */ /* 0x180fe200000108cc */
[----:B------:R-:W-:Y:S01]  /*1b890*/  FMNMX.FTZ R206, R118, R206, !PT ;  /* 0x000000ce76ce7209 */ /* 0x000fe20007810000 */
[----:B------:R-:W-:Y:S01]  /*1b8a0*/  MUFU.EX2 R127, R127 ;  /* 0x0000007f007f7308 */ /* 0x000fe20000000800 */
[----:B0-----:R-:W-:-:S01]  /*1b8b0*/  FFMA.FTZ R88, R131, R13, -R204 ;  /* 0x0000000d83587223 */ /* 0x001fc200000108cc */
[----:B------:R-:W-:Y:S01]  /*1b8c0*/  FSEL R131, R119, -INF , P3 ;  /* 0xff80000077837808 */ /* 0x000fe20001800000 */
[----:B------:R-:W-:-:S01]  /*1b8d0*/  FFMA.FTZ R189, R189, R13, -R204 ;  /* 0x0000000dbdbd7223 */ /* 0x000fc200000108cc */
[----:B------:R-:W-:Y:S01]  /*1b8e0*/  ISETP.GT.AND P3, PT, R125, 0xc1, PT ;  /* 0x000000c17d00780c */ /* 0x000fe20003f64270 */
[----:B------:R-:W-:-:S01]  /*1b8f0*/  FFMA.FTZ R190, R190, R13, -R204 ;  /* 0x0000000dbebe7223 */ /* 0x000fc200000108cc */
[----:B------:R-:W-:Y:S01]  /*1b900*/  FSEL R90, R90, -INF , P2 ;  /* 0xff8000005a5a7808 */ /* 0x000fe20001000000 */
[----:B------:R-:W-:-:S01]  /*1b910*/  FFMA.FTZ R193, R193, R13, -R204 ;  /* 0x0000000dc1c17223 */ /* 0x000fc200000108cc */
[----:B------:R-:W-:Y:S01]  /*1b920*/  FMNMX.FTZ R206, R131, R206, !PT ;  /* 0x000000ce83ce7209 */ /* 0x000fe20007810000 */
[----:B------:R0:W-:Y:S01]  /*1b930*/  MUFU.EX2 R119, R88 ;  /* 0x0000005800777308 */ /* 0x0001e20000000800 */
[----:B------:R-:W-:Y:S01]  /*1b940*/  ISETP.GT.AND P2, PT, R125, 0xc8, PT ;  /* 0x000000c87d00780c */ /* 0x000fe20003f44270 */
[-CC-:B------:R-:W-:Y:S01]  /*1b950*/  FFMA.FTZ R194, R194, R13.reuse, -R204.reuse ;  /* 0x0000000dc2c27223 */ /* 0x180fe200000108cc */
[----:B------:R-:W-:Y:S01]  /*1b960*/  FMNMX.FTZ R206, R90, R206, !PT ;  /* 0x000000ce5ace7209 */ /* 0x000fe20007810000 */
[-CC-:B------:R-:W-:Y:S01]  /*1b970*/  FFMA.FTZ R168, R168, R13.reuse, -R204.reuse ;  /* 0x0000000da8a87223 */ /* 0x180fe200000108cc */
[----:B------:R-:W-:Y:S01]  /*1b980*/  FSEL R94, R94, -INF , P2 ;  /* 0xff8000005e5e7808 */ /* 0x000fe20001000000 */
[-CC-:B------:R-:W-:Y:S01]  /*1b990*/  FFMA.FTZ R169, R169, R13.reuse, -R204.reuse ;  /* 0x0000000da9a97223 */ /* 0x180fe200000108cc */
[----:B------:R-:W-:Y:S01]  /*1b9a0*/  ISETP.GT.AND P2, PT, R125, 0xd0, PT ;  /* 0x000000d07d00780c */ /* 0x000fe20003f44270 */
[----:B------:R-:W-:Y:S01]  /*1b9b0*/  MUFU.EX2 R14, R14 ;  /* 0x0000000e000e7308 */ /* 0x000fe20000000800 */
[----:B0-----:R-:W-:-:S01]  /*1b9c0*/  FFMA.FTZ R88, R132, R13, -R204 ;  /* 0x0000000d84587223 */ /* 0x001fc200000108cc */
[----:B------:R-:W-:Y:S01]  /*1b9d0*/  FSEL R132, R91, -INF , P3 ;  /* 0xff8000005b847808 */ /* 0x000fe20001800000 */
[----:B------:R-:W-:-:S01]  /*1b9e0*/  FFMA.FTZ R172, R172, R13, -R204 ;  /* 0x0000000dacac7223 */ /* 0x000fc200000108cc */
[----:B------:R-:W-:Y:S01]  /*1b9f0*/  ISETP.GT.AND P3, PT, R125, 0xc9, PT ;  /* 0x000000c97d00780c */ /* 0x000fe20003f64270 */
[----:B------:R-:W-:-:S01]  /*1ba00*/  FFMA.FTZ R173, R173, R13, -R204 ;  /* 0x0000000dadad7223 */ /* 0x000fc200000108cc */
[----:B------:R-:W-:Y:S01]  /*1ba10*/  FMNMX.FTZ R206, R132, R206, !PT ;  /* 0x000000ce84ce7209 */ /* 0x000fe20007810000 */
[----:B------:R-:W-:-:S01]  /*1ba20*/  FFMA.FTZ R176, R176, R13, -R204 ;  /* 0x0000000db0b07223 */ /* 0x000fc200000108cc */
[----:B------:R0:W-:Y:S01]  /*1ba30*/  MUFU.EX2 R91, R88 ;  /* 0x00000058005b7308 */ /* 0x0001e20000000800 */
[----:B------:R-:W-:Y:S01]  /*1ba40*/  FSEL R98, R98, -INF , P2 ;  /* 0xff80000062627808 */ /* 0x000fe20001000000 */
[-CC-:B------:R-:W-:Y:S01]  /*1ba50*/  FFMA.FTZ R177, R177, R13.reuse, -R204.reuse ;  /* 0x0000000db1b17223 */ /* 0x180fe200000108cc */
[----:B------:R-:W-:Y:S01]  /*1ba60*/  FMNMX.FTZ R206, R94, R206, !PT ;  /* 0x000000ce5ece7209 */ /* 0x000fe20007810000 */
[-CC-:B------:R-:W-:Y:S01]  /*1ba70*/  FFMA.FTZ R180, R180, R13.reuse, -R204.reuse ;  /* 0x0000000db4b47223 */ /* 0x180fe200000108cc */
[----:B------:R-:W-:Y:S01]  /*1ba80*/  ISETP.GT.AND P2, PT, R125, 0xd8, PT ;  /* 0x000000d87d00780c */ /* 0x000fe20003f44270 */
[-CC-:B------:R-:W-:Y:S01]  /*1ba90*/  FFMA.FTZ R181, R181, R13.reuse, -R204.reuse ;  /* 0x0000000db5b57223 */ /* 0x180fe200000108cc */
[----:B------:R-:W-:-:S01]  /*1baa0*/  FFMA.FTZ R152, R152, R13, -R204 ;  /* 0x0000000d98987223 */ /* 0x000fc200000108cc */
        /* <DEDUP_REMOVED lines=13> */
[----:B------:R-:W-:-:S01]  /*1bb80*/  FFMA.FTZ R164, R164, R13, -R204 ;  /* 0x0000000da4a47223 */ /* 0x000fc200000108cc */
        /* <DEDUP_REMOVED lines=35> */
[----:B0-----:R-:W-:Y:S01]  /*1bdc0*/  FMNMX.FTZ R88, R102, R206, !PT ;  /* 0x000000ce66587209 */ /* 0x001fe20007810000 */
[----:B------:R-:W-:-:S03]  /*1bdd0*/  FFMA.FTZ R206, R93, R13, -R204 ;  /* 0x0000000d5dce7223 */ /* 0x000fc600000108cc */
[----:B------:R-:W-:-:S03]  /*1bde0*/  FMNMX.FTZ R88, R108, R88, !PT ;  /* 0x000000586c587209 */ /* 0x000fc60007810000 */
[----:B------:R-:W-:Y:S02]  /*1bdf0*/  MUFU.EX2 R193, R193 ;  /* 0x000000c100c17308 */ /* 0x000fe40000000800 */
[----:B------:R-:W0:Y:S06]  /*1be00*/  SHFL.BFLY PT, R125, R88, 0x2, 0x1f ;  /* 0x0c401f00587d7f89 */ /* 0x000e2c00000e0000 */
[----:B------:R-:W-:Y:S08]  /*1be10*/  MUFU.EX2 R194, R194 ;  /* 0x000000c200c27308 */ /* 0x000ff00000000800 */
[----:B------:R-:W-:Y:S08]  /*1be20*/  MUFU.EX2 R168, R168 ;  /* 0x000000a800a87308 */ /* 0x000ff00000000800 */
[----:B------:R-:W-:Y:S01]  /*1be30*/  MUFU.EX2 R169, R169 ;  /* 0x000000a900a97308 */ /* 0x000fe20000000800 */
[----:B0-----:R-:W-:Y:S01]  /*1be40*/  FMNMX.FTZ R88, R88, R125, !PT ;  /* 0x0000007d58587209 */ /* 0x001fe20007810000 */
[-CC-:B------:R-:W-:Y:S01]  /*1be50*/  FFMA.FTZ R125, R135, R13.reuse, -R204.reuse ;  /* 0x0000000d877d7223 */ /* 0x180fe200000108cc */
[----:B------:R-:W-:-:S01]  /*1be60*/  FFMA.FTZ R135, R92, R13, -R204 ;  /* 0x0000000d5c877223 */ /* 0x000fc200000108cc */
[----:B------:R-:W-:-:S02]  /*1be70*/  FSEL R92, R89, RZ, P0 ;  /* 0x000000ff595c7208 */ /* 0x000fc40000000000 */
[----:B------:R-:W0:Y:S02]  /*1be80*/  SHFL.BFLY PT, R207, R88, 0x1, 0x1f ;  /* 0x0c201f0058cf7f89 */ /* 0x000e2400000e0000 */
[----:B------:R-:W-:Y:S01]  /*1be90*/  MUFU.EX2 R172, R172 ;  /* 0x000000ac00ac7308 */ /* 0x000fe20000000800 */
[----:B------:R-:W-:-:S04]  /*1bea0*/  FADD.FTZ R92, -R92, R20 ;  /* 0x000000145c5c7221 */ /* 0x000fc80000010100 */
[----:B------:R-:W-:-:S03]  /*1beb0*/  FMUL.FTZ R20, R92, R13 ;  /* 0x0000000d5c147220 */ /* 0x000fc60000410000 */
[----:B------:R-:W-:Y:S08]  /*1bec0*/  MUFU.EX2 R173, R173 ;  /* 0x000000ad00ad7308 */ /* 0x000ff00000000800 */
[----:B------:R-:W1:Y:S01]  /*1bed0*/  MUFU.EX2 R20, R20 ;  /* 0x0000001400147308 */ /* 0x000e620000000800 */
[----:B0-----:R-:W-:-:S07]  /*1bee0*/  FMNMX.FTZ R88, R88, R207, !PT ;  /* 0x000000cf58587209 */ /* 0x001fce0007810000 */
[----:B------:R-:W-:Y:S01]  /*1bef0*/  MUFU.EX2 R176, R176 ;  /* 0x000000b000b07308 */ /* 0x000fe20000000800 */
[C---:B------:R-:W-:Y:S01]  /*1bf00*/  FSETP.NEU.FTZ.AND P0, PT, R88.reuse, -INF , PT ;  /* 0xff8000005800780b */ /* 0x040fe20003f1d000 */
[----:B------:R-:W-:-:S03]  /*1bf10*/  FFMA.FTZ R204, R88, R13, -8 ;  /* 0xc100000058cc7423 */ /* 0x000fc6000001000d */
[----:B------:R-:W-:-:S03]  /*1bf20*/  FSEL R92, R88, RZ, P0 ;  /* 0x000000ff585c7208 */ /* 0x000fc60000000000 */
[----:B------:R-:W-:Y:S01]  /*1bf30*/  MUFU.EX2 R177, R177 ;  /* 0x000000b100b17308 */ /* 0x000fe20000000800 */
[----:B-1----:R-:W-:-:S01]  /*1bf40*/  FFMA.FTZ R235, R20, R235, R127 ;  /* 0x000000eb14eb7223 */ /* 0x002fc2000001007f */
[----:B------:R-:W-:Y:S01]  /*1bf50*/  FSEL R204, R204, RZ, P0 ;  /* 0x000000ffcccc7208 */ /* 0x000fe20000000000 */
[----:B------:R-:W-:-:S02]  /*1bf60*/  FADD.FTZ R92, -R92, R0 ;  /* 0x000000005c5c7221 */ /* 0x000fc40000010100 */
[----:B------:R-:W-:Y:S01]  /*1bf70*/  FADD.FTZ R235, R14, R235 ;  /* 0x000000eb0eeb7221 */ /* 0x000fe20000010000 */
[----:B------:R-:W-:Y:S01]  /*1bf80*/  ISETP.NE.AND P0, PT, R208, RZ, PT ;  /* 0x000000ffd000720c */ /* 0x000fe20003f05270 */
[-CC-:B------:R-:W-:Y:S01]  /*1bf90*/  FFMA.FTZ R15, R15, R13.reuse, -R204.reuse ;  /* 0x0000000d0f0f7223 */ /* 0x180fe200000108cc */
[-C--:B------:R-:W-:Y:S01]  /*1bfa0*/  FMUL.FTZ R92, R92, R13.reuse ;  /* 0x0000000d5c5c7220 */ /* 0x080fe20000410000 */
[----:B------:R-:W-:Y:S01]  /*1bfb0*/  FADD.FTZ R235, R185, R235 ;  /* 0x000000ebb9eb7221 */ /* 0x000fe20000010000 */
[----:B------:R-:W-:-:S01]  /*1bfc0*/  FFMA.FTZ R184, R184, R13, -R204 ;  /* 0x0000000db8b87223 */ /* 0x000fc200000108cc */
[-CC-:B------:R-:W-:Y:S01]  /*1bfd0*/  FFMA.FTZ R207, R142, R13.reuse, -R204.reuse ;  /* 0x0000000d8ecf7223 */ /* 0x180fe200000108cc */
[----:B------:R-:W-:-:S01]  /*1bfe0*/  FFMA.FTZ R187, R187, R13, -R204 ;  /* 0x0000000dbbbb7223 */ /* 0x000fc200000108cc */
[----:B------:R-:W-:Y:S01]  /*1bff0*/  FADD.FTZ R235, R186, R235 ;  /* 0x000000ebbaeb7221 */ /* 0x000fe20000010000 */
[----:B------:R-:W-:Y:S01]  /*1c000*/  MUFU.EX2 R15, R15 ;  /* 0x0000000f000f7308 */ /* 0x000fe20000000800 */
[----:B------:R-:W-:-:S01]  /*1c010*/  FFMA.FTZ R188, R188, R13, -R204 ;  /* 0x0000000dbcbc7223 */ /* 0x000fc200000108cc */
[----:B------:R-:W-:Y:S01]  /*1c020*/  FFMA.FTZ R191, R191, R13, -R204 ;  /* 0x0000000dbfbf7223 */ /* 0x000fe200000108cc */
[----:B------:R-:W-:-:S01]  /*1c030*/  FADD.FTZ R235, R189, R235 ;  /* 0x000000ebbdeb7221 */ /* 0x000fc20000010000 */
[-CC-:B------:R-:W-:Y:S01]  /*1c040*/  FFMA.FTZ R192, R192, R13.reuse, -R204.reuse ;  /* 0x0000000dc0c07223 */ /* 0x180fe200000108cc */
[----:B------:R-:W-:-:S01]  /*1c050*/  FFMA.FTZ R195, R195, R13, -R204 ;  /* 0x0000000dc3c37223 */ /* 0x000fc200000108cc */
[----:B------:R-:W-:Y:S01]  /*1c060*/  FFMA.FTZ R196, R196, R13, -R204 ;  /* 0x0000000dc4c47223 */ /* 0x000fe200000108cc */
[----:B------:R-:W-:-:S01]  /*1c070*/  FADD.FTZ R235, R190, R235 ;  /* 0x000000ebbeeb7221 */ /* 0x000fc20000010000 */
[----:B------:R-:W0:Y:S01]  /*1c080*/  MUFU.EX2 R142, R92 ;  /* 0x0000005c008e7308 */ /* 0x000e220000000800 */
[----:B------:R-:W-:-:S01]  /*1c090*/  FFMA.FTZ R170, R170, R13, -R204 ;  /* 0x0000000daaaa7223 */ /* 0x000fc200000108cc */
[----:B------:R-:W-:Y:S01]  /*1c0a0*/  FFMA.FTZ R171, R171, R13, -R204 ;  /* 0x0000000dabab7223 */ /* 0x000fe200000108cc */
[----:B------:R-:W-:-:S01]  /*1c0b0*/  FADD.FTZ R235, R193, R235 ;  /* 0x000000ebc1eb7221 */ /* 0x000fc20000010000 */
[-CC-:B------:R-:W-:Y:S01]  /*1c0c0*/  FFMA.FTZ R174, R174, R13.reuse, -R204.reuse ;  /* 0x0000000daeae7223 */ /* 0x180fe200000108cc */
[----:B------:R-:W-:-:S01]  /*1c0d0*/  FFMA.FTZ R175, R175, R13, -R204 ;  /* 0x0000000dafaf7223 */ /* 0x000fc200000108cc */
[----:B------:R-:W-:Y:S01]  /*1c0e0*/  FFMA.FTZ R178, R178, R13, -R204 ;  /* 0x0000000db2b27223 */ /* 0x000fe200000108cc */
[----:B------:R-:W-:-:S01]  /*1c0f0*/  FADD.FTZ R235, R194, R235 ;  /* 0x000000ebc2eb7221 */ /* 0x000fc20000010000 */
[----:B------:R-:W1:Y:S01]  /*1c100*/  MUFU.EX2 R184, R184 ;  /* 0x000000b800b87308 */ /* 0x000e620000000800 */
[----:B------:R-:W-:-:S01]  /*1c110*/  FFMA.FTZ R179, R179, R13, -R204 ;  /* 0x0000000db3b37223 */ /* 0x000fc200000108cc */
[----:B------:R-:W-:Y:S01]  /*1c120*/  FFMA.FTZ R182, R182, R13, -R204 ;  /* 0x0000000db6b67223 */ /* 0x000fe200000108cc */
[----:B------:R-:W-:-:S01]  /*1c130*/  FADD.FTZ R235, R168, R235 ;  /* 0x000000eba8eb7221 */ /* 0x000fc20000010000 */
[-CC-:B------:R-:W-:Y:S01]  /*1c140*/  FFMA.FTZ R183, R183, R13.reuse, -R204.reuse ;  /* 0x0000000db7b77223 */ /* 0x180fe200000108cc */
[----:B------:R-:W-:-:S01]  /*1c150*/  FFMA.FTZ R154, R154, R13, -R204 ;  /* 0x0000000d9a9a7223 */ /* 0x000fc200000108cc */
[----:B------:R-:W-:Y:S01]  /*1c160*/  FFMA.FTZ R155, R155, R13, -R204 ;  /* 0x0000000d9b9b7223 */ /* 0x000fe200000108cc */
[----:B------:R-:W-:-:S01]  /*1c170*/  FADD.FTZ R235, R169, R235 ;  /* 0x000000eba9eb7221 */ /* 0x000fc20000010000 */
[----:B------:R-:W2:Y:S01]  /*1c180*/  MUFU.EX2 R187, R187 ;  /* 0x000000bb00bb7308 */ /* 0x000ea20000000800 */
[----:B0-----:R-:W-:-:S01]  /*1c190*/  FFMA.FTZ R234, R142, R234, R15 ;  /* 0x000000ea8eea7223 */ /* 0x001fc2000001000f */
[----:B------:R-:W-:Y:S01]  /*1c1a0*/  FFMA.FTZ R158, R158, R13, -R204 ;  /* 0x0000000d9e9e7223 */ /* 0x000fe200000108cc */
[----:B------:R-:W-:-:S01]  /*1c1b0*/  FADD.FTZ R235, R172, R235 ;  /* 0x000000ebaceb7221 */ /* 0x000fc20000010000 */
[-CC-:B------:R-:W-:Y:S01]  /*1c1c0*/  FFMA.FTZ R159, R159, R13.reuse, -R204.reuse ;  /* 0x0000000d9f9f7223 */ /* 0x180fe200000108cc */
[----:B------:R-:W-:-:S01]  /*1c1d0*/  FFMA.FTZ R162, R162, R13, -R204 ;  /* 0x0000000da2a27223 */ /* 0x000fc200000108cc */
[----:B------:R-:W-:Y:S01]  /*1c1e0*/  FFMA.FTZ R163, R163, R13, -R204 ;  /* 0x0000000da3a37223 */ /* 0x000fe200000108cc */
[----:B------:R-:W-:-:S01]  /*1c1f0*/  FADD.FTZ R235, R173, R235 ;  /* 0x000000ebadeb7221 */ /* 0x000fc20000010000 */
[----:B------:R-:W0:Y:S01]  /*1c200*/  MUFU.EX2 R188, R188 ;  /* 0x000000bc00bc7308 */ /* 0x000e220000000800 */
        /* <DEDUP_REMOVED lines=9> */
[----:B------:R-:W-:-:S02]  /*1c2a0*/  VIADD R92, R12, 0x600 ;  /* 0x000006000c5c7836 */ /* 0x000fc40000000000 */
[----:B------:R-:W-:-:S01]  /*1c2b0*/  FFMA.FTZ R143, R143, R13, -R204 ;  /* 0x0000000d8f8f7223 */ /* 0x000fc200000108cc */
[-CC-:B------:R-:W-:Y:S01]  /*1c2c0*/  FFMA.FTZ R12, R114, R13.reuse, -R204.reuse ;  /* 0x0000000d720c7223 */ /* 0x180fe200000108cc */
[----:B------:R-:W-:-:S01]  /*1c2d0*/  FFMA.FTZ R146, R146, R13, -R204 ;  /* 0x0000000d92927223 */ /* 0x000fc200000108cc */
[----:B------:R-:W-:Y:S01]  /*1c2e0*/  FFMA.FTZ R147, R147, R13, -R204 ;  /* 0x0000000d93937223 */ /* 0x000fe200000108cc */
[----:B------:R-:W-:Y:S01]  /*1c2f0*/  R2UR UR6, R92 ;  /* 0x000000005c0672ca */ /* 0x000fe200000e0000 */
        /* <DEDUP_REMOVED lines=34> */
[----:B------:R-:W-:-:S06]  /*1c520*/  SHF.R.U32.HI R208, RZ, 0x7, R227 ;  /* 0x00000007ffd07819 */ /* 0x000fcc00000116e3 */
        /* <DEDUP_REMOVED lines=62> */
[----:B------:R-:W-:-:S05]  /*1c910*/  IMAD.MOV.U32 R93, RZ, RZ, -0x3ffffff0 ;  /* 0xc0000010ff5d7424 */ /* 0x000fca00078e00ff */
[----:B------:R-:W-:Y:S01]  /*1c920*/  R2UR UR7, R93 ;  /* 0x000000005d0772ca */ /* 0x000fe200000e0000 */
[----:B------:R-:W2:Y:S01]  /*1c930*/  MUFU.EX2 R138, R138 ;  /* 0x0000008a008a7308 */ /* 0x000ea20000000800 */
[----:B0-----:R-:W-:-:S01]  /*1c940*/  FADD.FTZ R234, R166, R234 ;  /* 0x000000eaa6ea7221 */ /* 0x001fc20000010000 */
[----:B------:R-:W-:-:S06]  /*1c950*/  FFMA.FTZ R93, R132, R13, -R204 ;  /* 0x0000000d845d7223 */ /* 0x000fcc00000108cc */
[----:B------:R-:W0:Y:S01]  /*1c960*/  MUFU.EX2 R139, R139 ;  /* 0x0000008b008b7308 */ /* 0x000e220000000800 */
[----:B-1----:R-:W-:-:S03]  /*1c970*/  FADD.FTZ R234, R167, R234 ;  /* 0x000000eaa7ea7221 */ /* 0x002fc60000010000 */
[----:B------:R-:W-:Y:S04]  /*1c980*/  QGMMA.64x128x32.F32.E4M3.E4M3 R24, R200, gdesc[UR4], R24, gsb0 ;  /* 0x01e00004c8187df3 */ /* 0x000fe80008000818 */
        /* <DEDUP_REMOVED lines=37> */
[----:B------:R-:W-:Y:S02]  /*1cbe0*/  WARPGROUP.DEPBAR.LE gsb0, 0x0 ;  /* 0x00008000000079c5 */ /* 0x000fe40000010000 */
[----:B------:R-:W-:-:S04]  /*1cbf0*/  @!P0 IMAD R200, R3, 0x8, R16 ;  /* 0x0000000803c88824 */ /* 0x000fc800078e0210 */
[----:B------:R-:W1:Y:S01]  /*1cc00*/  MUFU.EX2 R133, R133 ;  /* 0x0000008500857308 */ /* 0x000e620000000800 */
[----:B--2---:R-:W-:-:S01]  /*1cc10*/  FADD.FTZ R114, R128, R114 ;  /* 0x0000007280727221 */ /* 0x004fc20000010000 */
[----:B------:R-:W-:-:S03]  /*1cc20*/  @!P0 VIADD R200, R200, 0x2e840 ;  /* 0x0002e840c8c88836 */ /* 0x000fc60000000000 */
[----:B------:R-:W-:Y:S02]  /*1cc30*/  FADD.FTZ R114, R119, R114 ;  /* 0x0000007277727221 */ /* 0x000fe40000010000 */
[----:B------:R-:W-:Y:S01]  /*1cc40*/  @!P0 PRMT R200, RZ, 0x654, R200 ;  /* 0x00000654ffc88816 */ /* 0x000fe200000000c8 */
        /* <DEDUP_REMOVED lines=46> */
[----:B------:R-:W-:-:S05]  /*1cf30*/  IADD3 R114, -R208, 0xb, RZ ;  /* 0x0000000bd0727810 */ /* 0x000fca0007ffe1ff */
[----:B------:R2:W-:Y:S06]  /*1cf40*/  BAR.ARV R114, 0x100 ;  /* 0x000400720000751d */ /* 0x0005ec0000002000 */
[----:B------:R-:W3:Y:S01]  /*1cf50*/  MUFU.EX2 R104, R104 ;  /* 0x0000006800687308 */ /* 0x000ee20000000800 */
[----:B0-----:R-:W-:-:S01]  /*1cf60*/  FADD.FTZ R132, R94, R132 ;  /* 0x000000845e847221 */ /* 0x001fc20000010000 */
[----:B------:R2:W-:Y:S01]  /*1cf70*/  @!P0 SYNCS.ARRIVE.TRANS64.RED.A1T0 RZ, [R200+URZ], RZ ;  /* 0x000000ffc8ff89a7 */ /* 0x0005e2000810043f */
[----:B-1----:R-:W-:-:S05]  /*1cf80*/  FADD.FTZ R118, R206, R118 ;  /* 0x00000076ce767221 */ /* 0x002fca0000010000 */
[----:B------:R-:W0:Y:S08]  /*1cf90*/  MUFU.EX2 R101, R101 ;  /* 0x0000006500657308 */ /* 0x000e300000000800 */
        /* <DEDUP_REMOVED lines=13> */
[----:B---3--:R-:W-:-:S01]  /*1d070*/  FADD.FTZ R132, R102, R132 ;  /* 0x0000008466847221 */ /* 0x008fc20000010000 */
[----:B0-----:R-:W-:-:S03]  /*1d080*/  FADD.FTZ R235, R199, R118 ;  /* 0x00000076c7eb7221 */ /* 0x001fc60000010000 */
[----:B-1----:R-:W-:Y:S01]  /*1d090*/  FADD.FTZ R234, R108, R132 ;  /* 0x000000846cea7221 */ /* 0x002fe20000010000 */
[----:B--2---:R-:W-:Y:S06]  /*1d0a0*/  @!P1 BRA `(.L_x_7639) ;  /* 0x0000000000049947 */ /* 0x004fec0003800000 */
[----:B------:R-:W-:Y:S01]  /*1d0b0*/  BPT.TRAP 0x1 ;  /* 0x000000040000795c */ /* 0x000fe20000300000 */
.L_x_7639:
[----:B------:R-:W2:Y:S04]  /*1d0c0*/  LDL R0, [R1+0x64] ;  /* 0x0000640001007983 */ /* 0x000ea80000100800 */
[----:B------:R-:W3:Y:S01]  /*1d0d0*/  LDL R118, [R1+0x50] ;  /* 0x0000500001767983 */ /* 0x000ee20000100800 */
[----:B------:R-:W-:Y:S02]  /*1d0e0*/  F2FP.SATFINITE.E4M3.F32.PACK_AB_MERGE_C R91, R91, R119, RZ ;  /* 0x000000775b5b723e */ /* 0x000fe400048070ff */
        /* <DEDUP_REMOVED lines=119> */
[----:B--2---:R-:W-:Y:S01]  /*1d860*/  R2UR UR4, R0 ;  /* 0x00000000000472ca */ /* 0x004fe200000e0000 */
[----:B------:R-:W-:Y:S01]  /*1d870*/  IMAD R0, R232, 0x8, R16 ;  /* 0x00000008e8007824 */ /* 0x000fe200078e0210 */
[----:B---3--:R-:W-:-:S03]  /*1d880*/  ISETP.GT.AND P0, PT, R21, R118, PT ;  /* 0x000000761500720c */ /* 0x008fc60003f04270 */
[----:B------:R-:W-:-:S08]  /*1d890*/  VIADD R0, R0, 0x2e860 ;  /* 0x0002e86000007836 */ /* 0x000fd00000000000 */
[----:B------:R-:W-:-:S05]  /*1d8a0*/  IMAD.U32 R114, RZ, RZ, UR4 ;  /* 0x00000004ff727e24 */ /* 0x000fca000f8e00ff */
[----:B------:R-:W-:-:S04]  /*1d8b0*/  PRMT R0, R114, 0x654, R0 ;  /* 0x0000065472007816 */ /* 0x000fc80000000000 */
[----:B------:R0:W-:Y:S01]  /*1d8c0*/  SYNCS.ARRIVE.TRANS64.RED.A1T0 RZ, [R0+URZ], RZ ;  /* 0x000000ff00ff79a7 */ /* 0x0001e2000810043f */
[----:B------:R-:W-:Y:S01]  /*1d8d0*/  IADD3 R21, R21, -0x1, RZ ;  /* 0xffffffff15157810 */ /* 0x000fe20007ffe0ff */
[----:B------:R-:W-:Y:S01]  /*1d8e0*/  IMAD.MOV.U32 R232, RZ, RZ, R3 ;  /* 0x000000ffffe87224 */ /* 0x000fe200078e0003 */
[----:B0-----:R-:W-:-:S04]  /*1d8f0*/  F2FP.SATFINITE.E4M3.F32.PACK_AB_MERGE_C R0, R109, R103, RZ ;  /* 0x000000676d00723e */ /* 0x001fc800048070ff */
[----:B------:R-:W-:Y:S01]  /*1d900*/  F2FP.SATFINITE.E4M3.F32.PACK_AB_MERGE_C R204, R99, R95, R0 ;  /* 0x0000005f63cc723e */ /* 0x000fe20004807000 */
[----:B------:R-:W-:Y:S01]  /*1d910*/  IMAD.MOV.U32 R0, RZ, RZ, R88 ;  /* 0x000000ffff007224 */ /* 0x000fe200078e0058 */
[----:B------:R-:W-:Y:S06]  /*1d920*/  @P0 BRA `(.L_x_7640) ;  /* 0xffffffa000880947 */ /* 0x000fec000383ffff */
[----:B------:R-:W-:-:S07]  /*1d930*/  IMAD.MOV.U32 R136, RZ, RZ, R3 ;  /* 0x000000ffff887224 */ /* 0x000fce00078e0003 */
.L_x_7629:
[----:B------:R-:W-:-:S13]  /*1d940*/  ISETP.GE.AND P0, PT, R21, RZ, PT ;  /* 0x000000ff1500720c */ /* 0x000fda0003f06270 */
[----:B------:R-:W-:Y:S05]  /*1d950*/  @!P0 BRA `(.L_x_7641) ;  /* 0x0000004c00c88947 */ /* 0x000fea0003800000 */
[----:B------:R-:W-:Y:S01]  /*1d960*/  IMAD.MOV.U32 R0, RZ, RZ, R88 ;  /* 0x000000ffff007224 */ /* 0x000fe200078e0058 */
[----:B------:R-:W-:Y:S01]  /*1d970*/  MOV R232, R136 ;  /* 0x0000008800e87202 */ /* 0x000fe20000000f00 */
[----:B------:R-:W-:Y:S02]  /*1d980*/  IMAD.MOV.U32 R20, RZ, RZ, R89 ;  /* 0x000000ffff147224 */ /* 0x000fe400078e0059 */
[----:B------:R-:W-:-:S07]  /*1d990*/  IMAD.MOV.U32 R233, RZ, RZ, R231 ;  /* 0x000000ffffe97224 */ /* 0x000fce00078e00e7 */
.L_x_7652:
        /* <DEDUP_REMOVED lines=9> */
.L_x_7643:
        /* <DEDUP_REMOVED lines=8> */
.L_x_7644:
[----:B------:R-:W-:Y:S04]  /*1dab0*/  BSSY B0, `(.L_x_7642) ;  /* 0x0000004000007945 */ /* 0x000fe80003800000 */
[----:B-1----:R-:W-:Y:S05]  /*1dac0*/  @P2 BRA `(.L_x_7645) ;  /* 0x0000000000082947 */ /* 0x002fea0003800000 */
[----:B------:R-:W1:Y:S02]  /*1dad0*/  SYNCS.PHASECHK.TRANS64.TRYWAIT P2, [R3+URZ+0x2e830], R12 ;  /* 0x02e8300c030075a7 */ /* 0x000e64000804017f */
[----:B-1----:R-:W-:Y:S05]  /*1dae0*/  @!P2 BRA `(.L_x_7646) ;  /* 0x000000f400cca947 */ /* 0x002fea0003800000 */
.L_x_7645:
[----:B------:R-:W-:Y:S05]  /*1daf0*/  BSYNC B0 ;  /* 0x0000000000007941 */ /* 0x000fea0003800000 */
.L_x_7642:
[----:B01----:R-:W2:Y:S01]  /*1db00*/  LDL R12, [R1+0x58] ;  /* 0x00005800010c7983 */ /* 0x003ea20000100800 */
[----:B------:R-:W-:Y:S05]  /*1db10*/  WARPSYNC.ALL ;  /* 0x0000000000007948 */ /* 0x000fea0003800000 */
[----:B------:R-:W0:Y:S01]  /*1db20*/  S2R R3, SR_TID.X ;  /* 0x0000000000037919 */ /* 0x000e220000002100 */
[----:B------:R-:W-:Y:S01]  /*1db30*/  MOV R15, 0x40000040 ;  /* 0x40000040000f7802 */ /* 0x000fe20000000f00 */
[----:B------:R-:W-:Y:S01]  /*1db40*/  IMAD.MOV.U32 R91, RZ, RZ, 0x40000040 ;  /* 0x40000040ff5b7424 */ /* 0x000fe200078e00ff */
[----:B------:R-:W-:Y:S01]  /*1db50*/  R2UR UR40, R4 ;  /* 0x00000000042872ca */ /* 0x000fe200000e0000 */
[----:B------:R-:W-:Y:S01]  /*1db60*/  STL [R1+0xf0], R29 ;  /* 0x0000f01d01007387 */ /* 0x000fe20000100800 */
[----:B------:R-:W-:Y:S01]  /*1db70*/  R2UR UR35, R15 ;  /* 0x000000000f2372ca */ /* 0x000fe200000e0000 */
[----:B------:R-:W-:Y:S01]  /*1db80*/  IMAD.MOV.U32 R13, RZ, RZ, 0x40000040 ;  /* 0x40000040ff0d7424 */ /* 0x000fe200078e00ff */
[----:B------:R-:W-:Y:S01]  /*1db90*/  R2UR UR17, R91 ;  /* 0x000000005b1172ca */ /* 0x000fe200000e0000 */
[----:B------:R-:W-:Y:S01]  /*1dba0*/  STL [R1+0xec], R28 ;  /* 0x0000ec1c01007387 */ /* 0x000fe20000100800 */
[----:B------:R-:W-:Y:S01]  /*1dbb0*/  IMAD.MOV.U32 R89, RZ, RZ, 0x40000040 ;  /* 0x40000040ff597424 */ /* 0x000fe200078e00ff */
[----:B------:R-:W-:Y:S01]  /*1dbc0*/  R2UR UR5, R15 ;  /* 0x000000000f0572ca */ /* 0x000fe200000e0000 */
[----:B------:R-:W-:Y:S01]  /*1dbd0*/  IMAD.MOV.U32 R93, RZ, RZ, 0x40000040 ;  /* 0x40000040ff5d7424 */ /* 0x000fe200078e00ff */
        /* <DEDUP_REMOVED lines=8> */
[C---:B------:R-:W-:Y:S01]  /*1dc60*/  R2UR UR11, R89.reuse ;  /* 0x00000000590b72ca */ /* 0x040fe200000e0000 */
[----:B------:R-:W-:Y:S01]  /*1dc70*/  STL [R1+0xdc], R24 ;  /* 0x0000dc1801007387 */ /* 0x000fe20000100800 */
[----:B------:R-:W-:-:S02]  /*1dc80*/  R2UR UR59, R89 ;  /* 0x00000000593b72ca */ /* 0x000fc400000e0000 */
[----:B------:R-:W-:Y:S01]  /*1dc90*/  R2UR UR29, R15 ;  /* 0x000000000f1d72ca */ /* 0x000fe200000e0000 */
[----:B------:R3:W-:Y:S01]  /*1dca0*/  STL [R1+0xd8], R23 ;  /* 0x0000d81701007387 */ /* 0x0007e20000100800 */
[----:B------:R-:W-:Y:S02]  /*1dcb0*/  R2UR UR13, R89 ;  /* 0x00000000590d72ca */ /* 0x000fe400000e0000 */
[----:B-1----:R-:W-:Y:S01]  /*1dcc0*/  MOV R25, UR43 ;  /* 0x0000002b00197c02 */ /* 0x002fe20008000f00 */
[----:B------:R-:W-:Y:S01]  /*1dcd0*/  STL [R1+0xd4], R22 ;  /* 0x0000d41601007387 */ /* 0x000fe20000100800 */
[----:B0-----:R-:W-:Y:S01]  /*1dce0*/  SHF.R.U32.HI R14, RZ, 0x7, R3 ;  /* 0x00000007ff0e7819 */ /* 0x001fe20000011603 */
[----:B------:R-:W-:Y:S01]  /*1dcf0*/  VIADD R3, R232, 0x1 ;  /* 0x00000001e8037836 */ /* 0x000fe20000000000 */
[----:B------:R-:W-:Y:S01]  /*1dd00*/  UMOV UR43, UR25 ;  /* 0x00000019002b7c82 */ /* 0x000fe20008000000 */
[----:B------:R0:W-:Y:S01]  /*1dd10*/  STL [R1+0xd0], R21 ;  /* 0x0000d01501007387 */ /* 0x0001e20000100800 */
[----:B------:R-:W-:Y:S01]  /*1dd20*/  MOV R95, UR43 ;  /* 0x0000002b005f7c02 */ /* 0x000fe20008000f00 */
[----:B------:R-:W-:Y:S01]  /*1dd30*/  VIADD R92, R14, 0x8 ;  /* 0x000000080e5c7836 */ /* 0x000fe20000000000 */
[C---:B------:R-:W-:Y:S01]  /*1dd40*/  ISETP.NE.AND P2, PT, R3.reuse, 0x2, PT ;  /* 0x000000020300780c */ /* 0x040fe20003f45270 */
[----:B------:R-:W-:Y:S01]  /*1dd50*/  UMOV UR43, UR5 ;  /* 0x00000005002b7c82 */ /* 0x000fe20008000000 */
[----:B---3--:R-:W-:Y:S01]  /*1dd60*/  MOV R23, UR35 ;  /* 0x0000002300177c02 */ /* 0x008fe20008000f00 */
[----:B------:R-:W-:Y:S01]  /*1dd70*/  UMOV UR35, UR17 ;  /* 0x0000001100237c82 */ /* 0x000fe20008000000 */
[----:B------:R-:W-:Y:S01]  /*1dd80*/  SEL R3, R3, RZ, P2 ;  /* 0x000000ff03037207 */ /* 0x000fe20001000000 */
[----:B------:R1:W-:Y:S01]  /*1dd90*/  BAR.SYNC.DEFER_BLOCKING R92, 0x100 ;  /* 0x0004005c0000751d */ /* 0x0003e20000010000 */
[----:B------:R-:W-:-:S02]  /*1dda0*/  R2UR UR17, R5 ;  /* 0x00000000051172ca */ /* 0x000fc400000e0000 */
[C---:B------:R-:W-:Y:S02]  /*1ddb0*/  R2UR UR5, R5.reuse ;  /* 0x00000000050572ca */ /* 0x040fe400000e0000 */
[----:B------:R-:W-:Y:S01]  /*1ddc0*/  MOV R97, UR35 ;  /* 0x0000002300617c02 */ /* 0x000fe20008000f00 */
        /* <DEDUP_REMOVED lines=12> */
[C---:B------:R-:W-:Y:S01]  /*1de90*/  R2UR UR21, R15.reuse ;  /* 0x000000000f1572ca */ /* 0x040fe200000e0000 */
[----:B------:R0:W-:Y:S01]  /*1dea0*/  STL [R1+0xc0], R17 ;  /* 0x0000c01101007387 */ /* 0x0001e20000100800 */
[----:B------:R-:W-:Y:S02]  /*1deb0*/  R2UR UR23, R15 ;  /* 0x000000000f1772ca */ /* 0x000fe400000e0000 */
[----:B------:R-:W-:Y:S01]  /*1dec0*/  R2UR UR27, R89 ;  /* 0x00000000591b72ca */ /* 0x000fe200000e0000 */
[----:B------:R-:W-:Y:S01]  /*1ded0*/  WARPGROUP.ARRIVE ;  /* 0x00000000000079c5 */ /* 0x000fe20000000000 */
[----:B------:R3:W-:Y:S01]  /*1dee0*/  STL [R1+0xbc], R16 ;  /* 0x0000bc1001007387 */ /* 0x0007e20000100800 */
[----:B------:R-:W-:Y:S02]  /*1def0*/  R2UR UR25, R5 ;  /* 0x00000000051972ca */ /* 0x000fe400000e0000 */
[----:B------:R-:W-:Y:S01]  /*1df00*/  R2UR UR47, R15 ;  /* 0x000000000f2f72ca */ /* 0x000fe200000e0000 */
[----:B------:R4:W-:Y:S01]  /*1df10*/  STL [R1+0xb8], R2 ;  /* 0x0000b80201007387 */ /* 0x0009e20000100800 */
[----:B0-----:R-:W-:-:S02]  /*1df20*/  MOV R17, UR39 ;  /* 0x0000002700117c02 */ /* 0x001fc40008000f00 */
[----:B------:R-:W-:Y:S02]  /*1df30*/  R2UR UR39, R93 ;  /* 0x000000005d2772ca */ /* 0x000fe400000e0000 */
[----:B------:R-:W-:Y:S01]  /*1df40*/  R2UR UR55, R15 ;  /* 0x000000000f3772ca */ /* 0x000fe200000e0000 */
[----:B------:R-:W-:Y:S01]  /*1df50*/  IMAD.MOV.U32 R15, RZ, RZ, 0x40000040 ;  /* 0x40000040ff0f7424 */ /* 0x000fe200078e00ff */
[----:B---3--:R-:W-:Y:S02]  /*1df60*/  MOV R16, UR38 ;  /* 0x0000002600107c02 */ /* 0x008fe40008000f00 */
[----:B------:R-:W-:Y:S01]  /*1df70*/  R2UR UR51, R89 ;  /* 0x00000000593372ca */ /* 0x000fe200000e0000 */
[----:B------:R-:W-:Y:S01]  /*1df80*/  IMAD.MOV.U32 R89, RZ, RZ, 0x40000040 ;  /* 0x40000040ff597424 */ /* 0x000fe200078e00ff */
[----:B------:R-:W-:Y:S02]  /*1df90*/  R2UR UR41, R5 ;  /* 0x00000000052972ca */ /* 0x000fe400000e0000 */
[----:B------:R-:W-:-:S02]  /*1dfa0*/  MOV R13, 0x40000040 ;  /* 0x40000040000d7802 */ /* 0x000fc40000000f00 */
[----:B------:R-:W-:Y:S02]  /*1dfb0*/  R2UR UR32, R10 ;  /* 0x000000000a2072ca */ /* 0x000fe400000e0000 */
[----:B------:R-:W-:Y:S01]  /*1dfc0*/  MOV R19, UR39 ;  /* 0x0000002700137c02 */ /* 0x000fe20008000f00 */
[----:B------:R-:W-:Y:S01]  /*1dfd0*/  UMOV UR39, UR31 ;  /* 0x0000001f00277c82 */ /* 0x000fe20008000000 */
[----:B------:R-:W-:Y:S02]  /*1dfe0*/  R2UR UR31, R13 ;  /* 0x000000000d1f72ca */ /* 0x000fe400000e0000 */
[----:B------:R-:W-:Y:S01]  /*1dff0*/  MOV R27, UR39 ;  /* 0x00000027001b7c02 */ /* 0x000fe20008000f00 */
[----:B------:R-:W-:Y:S01]  /*1e000*/  UMOV UR39, UR21 ;  /* 0x0000001500277c82 */ /* 0x000fe20008000000 */
[----:B------:R-:W-:Y:S02]  /*1e010*/  R2UR UR21, R5 ;  /* 0x00000000051572ca */ /* 0x000fe400000e0000 */
[----:B------:R-:W-:-:S02]  /*1e020*/  R2UR UR33, R11 ;  /* 0x000000000b2172ca */ /* 0x000fc400000e0000 */
[C---:B------:R-:W-:Y:S02]  /*1e030*/  R2UR UR56, R10.reuse ;  /* 0x000000000a3872ca */ /* 0x040fe400000e0000 */
[C---:B------:R-:W-:Y:S02]  /*1e040*/  R2UR UR57, R11.reuse ;  /* 0x000000000b3972ca */ /* 0x040fe400000e0000 */
[----:B----4-:R-:W-:Y:S02]  /*1e050*/  MOV R2, UR37 ;  /* 0x0000002500027c02 */ /* 0x010fe40008000f00 */
[----:B------:R-:W-:Y:S02]  /*1e060*/  MOV R236, UR36 ;  /* 0x0000002400ec7c02 */ /* 0x000fe40008000f00 */
        /* <DEDUP_REMOVED lines=22> */
[----:B-1----:R-:W-:Y:S01]  /*1e1d0*/  VIADD R92, R12, 0x4 ;  /* 0x000000040c5c7836 */ /* 0x002fe20000000000 */
[----:B------:R-:W-:Y:S01]  /*1e1e0*/  R2UR UR12, R88 ;  /* 0x00000000580c72ca */ /* 0x000fe200000e0000 */
[----:B------:R-:W-:Y:S01]  /*1e1f0*/  VIADD R90, R12, 0x602 ;  /* 0x000006020c5a7836 */ /* 0x000fe20000000000 */
[----:B------:R-:W-:Y:S01]  /*1e200*/  R2UR UR20, R14 ;  /* 0x000000000e1472ca */ /* 0x000fe200000e0000 */
[C---:B------:R-:W-:Y:S01]  /*1e210*/  VIADD R14, R12.reuse, 0x502 ;  /* 0x000005020c0e7836 */ /* 0x040fe20000000000 */
[----:B------:R-:W-:-:S02]  /*1e220*/  IADD3 R88, R12, 0x302, RZ ;  /* 0x000003020c587810 */ /* 0x000fc40007ffe0ff */
[----:B------:R-:W-:Y:S02]  /*1e230*/  R2UR UR38, R92 ;  /* 0x000000005c2672ca */ /* 0x000fe400000e0000 */
[----:B------:R-:W-:Y:S01]  /*1e240*/  R2UR UR28, R14 ;  /* 0x000000000e1c72ca */ /* 0x000fe200000e0000 */
[----:B------:R-:W-:Y:S01]  /*1e250*/  VIADD R14, R12, 0x204 ;  /* 0x000002040c0e7836 */ /* 0x000fe20000000000 */
[----:B------:R-:W-:Y:S01]  /*1e260*/  R2UR UR24, R88 ;  /* 0x00000000581872ca */ /* 0x000fe200000e0000 */
[----:B------:R-:W-:Y:S01]  /*1e270*/  VIADD R88, R12, 0x104 ;  /* 0x000001040c587836 */ /* 0x000fe20000000000 */
[----:B------:R-:W-:Y:S02]  /*1e280*/  R2UR UR30, R90 ;  /* 0x000000005a1e72ca */ /* 0x000fe400000e0000 */
[----:B------:R-:W-:Y:S02]  /*1e290*/  R2UR UR34, R14 ;  /* 0x000000000e2272ca */ /* 0x000fe400000e0000 */
[----:B------:R-:W-:Y:S01]  /*1e2a0*/  R2UR UR58, R88 ;  /* 0x00000000583a72ca */ /* 0x000fe200000e0000 */
[C---:B------:R-:W-:Y:S01]  /*1e2b0*/  VIADD R88, R12.reuse, 0x304 ;  /* 0x000003040c587836 */ /* 0x040fe20000000000 */
[----:B------:R-:W-:-:S02]  /*1e2c0*/  IADD3 R14, R12, 0x404, RZ ;  /* 0x000004040c0e7810 */ /* 0x000fc40007ffe0ff */
[----:B------:R-:W-:Y:S02]  /*1e2d0*/  MOV R18, UR38 ;  /* 0x0000002600127c02 */ /* 0x000fe40008000f00 */
[----:B------:R-:W-:Y:S01]  /*1e2e0*/  R2UR UR42, R88 ;  /* 0x00000000582a72ca */ /* 0x000fe200000e0000 */
[----:B------:R-:W-:Y:S01]  /*1e2f0*/  VIADD R88, R12, 0x504 ;  /* 0x000005040c587836 */ /* 0x000fe20000000000 */
[----:B------:R-:W-:Y:S01]  /*1e300*/  R2UR UR46, R14 ;  /* 0x000000000e2e72ca */ /* 0x000fe200000e0000 */
[----:B------:R-:W-:Y:S01]  /*1e310*/  UMOV UR38, UR30 ;  /* 0x0000001e00267c82 */ /* 0x000fe20008000000 */
[----:B------:R-:W-:Y:S01]  /*1e320*/  VIADD R14, R12, 0x604 ;  /* 0x000006040c0e7836 */ /* 0x000fe20000000000 */
[----:B------:R-:W-:Y:S01]  /*1e330*/  MOV R22, UR34 ;  /* 0x0000002200167c02 */ /* 0x000fe20008000f00 */
[----:B------:R-:W-:Y:S01]  /*1e340*/  UMOV UR34, UR16 ;  /* 0x0000001000227c82 */ /* 0x000fe20008000000 */
[C---:B------:R-:W-:Y:S02]  /*1e350*/  R2UR UR16, R4.reuse ;  /* 0x00000000041072ca */ /* 0x040fe400000e0000 */
[----:B------:R-:W-:Y:S01]  /*1e360*/  MOV R96, UR34 ;  /* 0x0000002200607c02 */ /* 0x000fe20008000f00 */
[----:B------:R-:W-:Y:S01]  /*1e370*/  UMOV UR34, UR8 ;  /* 0x0000000800227c82 */ /* 0x000fe20008000000 */
[----:B------:R-:W-:-:S02]  /*1e380*/  R2UR UR8, R4 ;  /* 0x00000000040872ca */ /* 0x000fc400000e0000 */
        /* <DEDUP_REMOVED lines=18> */
[----:B------:R-:W-:Y:S01]  /*1e4b0*/  R2UR UR54, R14 ;  /* 0x000000000e3672ca */ /* 0x000fe200000e0000 */
[----:B------:R-:W-:Y:S01]  /*1e4c0*/  VIADD R14, R12, 0x106 ;  /* 0x000001060c0e7836 */ /* 0x000fe20000000000 */
[----:B------:R-:W-:Y:S02]  /*1e4d0*/  WARPGROUP.DEPBAR.LE gsb0, 0x0 ;  /* 0x00008000000079c5 */ /* 0x000fe40000010000 */
[----:B------:R-:W-:-:S06]  /*1e4e0*/  WARPGROUP.ARRIVE ;  /* 0x00000000000079c5 */ /* 0x000fcc0000000000 */
[----:B------:R-:W-:Y:S01]  /*1e4f0*/  QGMMA.64x32x32.F32.E4M3.E4M3 R168, gdesc[UR4], RZ, !UPT, gsb0 ;  /* 0x0060000004a879f3 */ /* 0x000fe2000c0008ff */
[----:B------:R-:W-:Y:S01]  /*1e500*/  R2UR UR6, R88 ;  /* 0x00000000580672ca */ /* 0x000fe200000e0000 */
[----:B------:R-:W-:Y:S01]  /*1e510*/  VIADD R88, R12, 0x206 ;  /* 0x000002060c587836 */ /* 0x000fe20000000000 */
[----:B------:R-:W-:Y:S02]  /*1e520*/  R2UR UR7, R89 ;  /* 0x00000000590772ca */ /* 0x000fe400000e0000 */
[----:B------:R-:W-:Y:S01]  /*1e530*/  MOV R89, 0x40000040 ;  /* 0x4000004000597802 */ /* 0x000fe20000000f00 */
        /* <DEDUP_REMOVED lines=15> */
[C---:B------:R-:W-:Y:S01]  /*1e630*/  VIADD R88, R12.reuse, 0x406 ;  /* 0x000004060c587836 */ /* 0x040fe20000000000 */
[----:B------:R-:W-:Y:S01]  /*1e640*/  R2UR UR15, R89 ;  /* 0x00000000590f72ca */ /* 0x000fe200000e0000 */
[----:B------:R-:W-:Y:S02]  /*1e650*/  VIADD R12, R12, 0x606 ;  /* 0x000006060c0c7836 */ /* 0x000fe40000000000 */
[----:B------:R-:W-:-:S03]  /*1e660*/  IMAD.MOV.U32 R89, RZ, RZ, 0x40000040 ;  /* 0x40000040ff597424 */ /* 0x000fc600078e00ff */
        /* <DEDUP_REMOVED lines=125> */
[----:B------:R0:W5:Y:S04]  /*1ee40*/  LDL.LU R16, [R1+0xbc] ;  /* 0x0000bc0001107983 */ /* 0x0001680000300800 */
[----:B------:R0:W5:Y:S01]  /*1ee50*/  LDL.LU R2, [R1+0xb8] ;  /* 0x0000b80001027983 */ /* 0x0001620000300800 */
[----:B------:R-:W-:-:S02]  /*1ee60*/  WARPGROUP.DEPBAR.LE gsb0, 0x0 ;  /* 0x00008000000079c5 */ /* 0x000fc40000010000 */
        /* <DEDUP_REMOVED lines=23> */
[----:B------:R-:W-:Y:S02]  /*1efe0*/  WARPGROUP.DEPBAR.LE gsb0, 0x0 ;  /* 0x00008000000079c5 */ /* 0x000fe40000010000 */
[----:B0-----:R-:W-:Y:S11]  /*1eff0*/  @P0 BRA `(.L_x_7647) ;  /* 0x0000000000280947 */ /* 0x001ff60003800000 */
[----:B------:R-:W-:Y:S05]  /*1f000*/  @!P1 BRA `(.L_x_7648) ;  /* 0x0000000000049947 */ /* 0x000fea0003800000 */
[----:B------:R-:W-:Y:S01]  /*1f010*/  BPT.TRAP 0x1 ;  /* 0x000000040000795c */ /* 0x000fe20000300000 */
.L_x_7648:
[----:B------:R-:W-:Y:S01]  /*1f020*/  SHF.L.U32 R12, R233, 0x1f, RZ ;  /* 0x0000001fe90c7819 */ /* 0x000fe200000006ff */
[----:B-----5:R-:W-:-:S04]  /*1f030*/  IMAD R13, R232, 0x8, R16 ;  /* 0x00000008e80d7824 */ /* 0x020fc800078e0210 */
[----:B------:R0:W1:Y:S01]  /*1f040*/  SYNCS.PHASECHK.TRANS64.TRYWAIT P0, [R13+URZ+0x2e850], R12 ;  /* 0x02e8500c0d0075a7 */ /* 0x000062000800017f */
[----:B------:R-:W-:Y:S05]  /*1f050*/  @!P1 BRA `(.L_x_7649) ;  /* 0x0000000000049947 */ /* 0x000fea0003800000 */
[----:B------:R-:W-:Y:S01]  /*1f060*/  BPT.TRAP 0x1 ;  /* 0x000000040000795c */ /* 0x000fe20000300000 */
.L_x_7649:
[----:B-1----:R-:W-:Y:S05]  /*1f070*/  @P0 BRA `(.L_x_7647) ;  /* 0x0000000000080947 */ /* 0x002fea0003800000 */
[----:B------:R-:W1:Y:S02]  /*1f080*/  SYNCS.PHASECHK.TRANS64.TRYWAIT P0, [R13+URZ+0x2e850], R12 ;  /* 0x02e8500c0d0075a7 */ /* 0x000e64000800017f */
[----:B-1----:R-:W-:Y:S05]  /*1f090*/  @!P0 BRA `(.L_x_7650) ;  /* 0x000000e000748947 */ /* 0x002fea0003800000 */
.L_x_7647:
        /* <DEDUP_REMOVED lines=33> */
[----:B------:R-:W-:Y:S01]  /*1f2b0*/  QGMMA.64x128x32.F32.E4M3.E4M3 R24, R224, gdesc[UR4], R24, gsb0 ;  /* 0x01e00004e0187df3 */ /* 0x000fe20008000818 */
[----:B------:R-:W-:Y:S01]  /*1f2c0*/  R2UR UR6, R14 ;  /* 0x000000000e0672ca */ /* 0x000fe200000e0000 */
[----:B------:R-:W-:Y:S01]  /*1f2d0*/  VIADD R14, R12, 0x200 ;  /* 0x000002000c0e7836 */ /* 0x000fe20000000000 */
[----:B------:R-:W-:Y:S01]  /*1f2e0*/  R2UR UR7, R15 ;  /* 0x000000000f0772ca */ /* 0x000fe200000e0000 */
[----:B------:R-:W-:Y:S01]  /*1f2f0*/  MUFU.TANH R171, R171 ;  /* 0x000000ab00ab7308 */ /* 0x000fe20000002400 */
        /* <DEDUP_REMOVED lines=88> */
[----:B------:R-:W-:Y:S01]  /*1f880*/  ULDC UR4, c[0x0][0x988] ;  /* 0x0002620000047ab9 */ /* 0x000fe20000000800 */
[----:B------:R-:W0:Y:S06]  /*1f890*/  S2R R233, SR_TID.X ;  /* 0x0000000000e97919 */ /* 0x000e2c0000002100 */
[----:B------:R-:W-:Y:S08]  /*1f8a0*/  MUFU.TANH R183, R183 ;  /* 0x000000b700b77308 */ /* 0x000ff00000002400 */
[----:B------:R-:W-:Y:S08]  /*1f8b0*/  MUFU.TANH R152, R152 ;  /* 0x0000009800987308 */ /* 0x000ff00000002400 */
[----:B------:R-:W-:Y:S08]  /*1f8c0*/  MUFU.TANH R154, R154 ;  /* 0x0000009a009a7308 */ /* 0x000ff00000002400 */
[----:B------:R-:W-:Y:S01]  /*1f8d0*/  MUFU.TANH R153, R153 ;  /* 0x0000009900997308 */ /* 0x000fe20000002400 */
[----:B0-----:R-:W-:-:S04]  /*1f8e0*/  LOP3.LUT R233, R233, 0x7f, RZ, 0xc0, !PT ;  /* 0x0000007fe9e97812 */ /* 0x001fc800078ec0ff */
[----:B------:R-:W-:-:S03]  /*1f8f0*/  ISETP.NE.AND P0, PT, R233, RZ, PT ;  /* 0x000000ffe900720c */ /* 0x000fc60003f05270 */
[----:B------:R-:W-:Y:S01]  /*1f900*/  MUFU.TANH R155, R155 ;  /* 0x0000009b009b7308 */ /* 0x000fe20000002400 */
[----:B------:R-:W0:Y:S07]  /*1f910*/  S2R R233, SR_TID.X ;  /* 0x0000000000e97919 */ /* 0x000e2e0000002100 */
[----:B------:R-:W-:Y:S01]  /*1f920*/  MUFU.TANH R156, R156 ;  /* 0x0000009c009c7308 */ /* 0x000fe20000002400 */
[----:B------:R-:W-:Y:S02]  /*1f930*/  WARPGROUP.DEPBAR.LE gsb0, 0x0 ;  /* 0x00008000000079c5 */ /* 0x000fe40000010000 */
        /* <DEDUP_REMOVED lines=8> */
[----:B------:R-:W-:Y:S01]  /*1f9c0*/  MUFU.TANH R159, R159 ;  /* 0x0000009f009f7308 */ /* 0x000fe20000002400 */
[----:B0-----:R-:W-:-:S07]  /*1f9d0*/  SHF.R.U32.HI R233, RZ, 0x7, R233 ;  /* 0x00000007ffe97819 */ /* 0x001fce00000116e9 */
        /* <DEDUP_REMOVED lines=47> */
[C---:B------:R-:W-:Y:S01]  /*1fcd0*/  FMUL.FTZ R184, R2.reuse, R186 ;  /* 0x000000ba02b87220 */ /* 0x040fe20000410000 */
[----:B------:R-:W-:Y:S01]  /*1fce0*/  R2UR UR7, R15 ;  /* 0x000000000f0772ca */ /* 0x000fe200000e0000 */
        /* <DEDUP_REMOVED lines=45> */
[----:B------:R-:W-:Y:S01]  /*1ffc0*/  MUFU.TANH R131, R131 ;  /* 0x0000008300837308 */ /* 0x000fe20000002400 */
[----:B--2---:R-:W-:-:S04]  /*1ffd0*/  FMNMX.FTZ R13, R195, R13, !PT ;  /* 0x0000000dc30d7209 */ /* 0x004fc80007810000 */
[----:B------:R-:W-:Y:S01]  /*1ffe0*/  FMNMX.FTZ R13, R168, R13, !PT ;  /* 0x0000000da80d7209 */ /* 0x000fe20007810000 */
[----:B------:R-:W-:Y:S02]  /*1fff0*/  WARPGROUP.DEPBAR.LE gsb0, 0x0 ;  /* 0x00008000000079c5 */ /* 0x000fe40000010000 */
[----:B------:R-:W-:Y:S01]  /*20000*/  WARPGROUP.ARRIVE ;  /* 0x00000000000079c5 */ /* 0x000fe20000000000 */
[----:B0-----:R-:W-:Y:S01]  /*20010*/  FMNMX.FTZ R199, R197, R199, !PT ;  /* 0x000000c7c5c77209 */ /* 0x001fe20007810000 */
[----:B------:R-:W0:Y:S01]  /*20020*/  MUFU.TANH R132, R132 ;  /* 0x0000008400847308 */ /* 0x000e220000002400 */
[----:B------:R-:W-:Y:S02]  /*20030*/  FMNMX.FTZ R13, R169, R13, !PT ;  /* 0x0000000da90d7209 */ /* 0x000fe40007810000 */
[----:B------:R-:W-:Y:S01]  /*20040*/  FMNMX.FTZ R199, R170, R199, !PT ;  /* 0x000000c7aac77209 */ /* 0x000fe20007810000 */
[----:B------:R-:W-:Y:S01]  /*20050*/  QGMMA.64x128x32.F32.E4M3.E4M3 R24, R208, gdesc[UR4], R24, gsb0 ;  /* 0x01e00004d0187df3 */ /* 0x000fe20008000818 */
[----:B------:R-:W-:-:S02]  /*20060*/  FMNMX.FTZ R13, R172, R13, !PT ;  /* 0x0000000dac0d7209 */ /* 0x000fc40007810000 */
[----:B------:R-:W-:Y:S01]  /*20070*/  FMNMX.FTZ R199, R171, R199, !PT ;  /* 0x000000c7abc77209 */ /* 0x000fe20007810000 */
[----:B------:R-:W-:Y:S01]  /*20080*/  MUFU.TANH R134, R134 ;  /* 0x0000008600867308 */ /* 0x000fe20000002400 */
[----:B------:R-:W-:Y:S02]  /*20090*/  FMNMX.FTZ R13, R173, R13, !PT ;  /* 0x0000000dad0d7209 */ /* 0x000fe40007810000 */
[----:B------:R-:W-:Y:S02]  /*200a0*/  FMNMX.FTZ R199, R174, R199, !PT ;  /* 0x000000c7aec77209 */ /* 0x000fe40007810000 */
[----:B------:R-:W-:Y:S02]  /*200b0*/  FMNMX.FTZ R13, R176, R13, !PT ;  /* 0x0000000db00d7209 */ /* 0x000fe40007810000 */
[----:B------:R-:W-:Y:S01]  /*200c0*/  FMNMX.FTZ R199, R175, R199, !PT ;  /* 0x000000c7afc77209 */ /* 0x000fe20007810000 */
[----:B------:R-:W1:Y:S01]  /*200d0*/  MUFU.TANH R133, R133 ;  /* 0x0000008500857308 */ /* 0x000e620000002400 */
        /* <DEDUP_REMOVED lines=19> */
[----:B------:R-:W3:Y:S01]  /*20210*/  MUFU.TANH R105, R105 ;  /* 0x0000006900697308 */ /* 0x000ee20000002400 */
[----:B------:R-:W-:Y:S02]  /*20220*/  FMNMX.FTZ R13, R161, R13, !PT ;  /* 0x0000000da10d7209 */ /* 0x000fe40007810000 */
[----:B------:R-:W-:Y:S01]  /*20230*/  FMNMX.FTZ R88, R162, R199, !PT ;  /* 0x000000c7a2587209 */ /* 0x000fe20007810000 */
[----:B------:R-:W-:Y:S01]  /*20240*/  FMUL.FTZ R199, R2, R89 ;  /* 0x0000005902c77220 */ /* 0x000fe20000410000 */
        /* <DEDUP_REMOVED lines=40> */
[----:B0-----:R-:W-:Y:S02]  /*204d0*/  FMNMX.FTZ R13, R132, R13, !PT ;  /* 0x0000000d840d7209 */ /* 0x001fe40007810000 */
[----:B------:R-:W-:Y:S01]  /*204e0*/  FMNMX.FTZ R88, R131, R88, !PT ;  /* 0x0000005883587209 */ /* 0x000fe20007810000 */
[----:B------:R-:W-:Y:S01]  /*204f0*/  MUFU.TANH R115, R115 ;  /* 0x0000007300737308 */ /* 0x000fe20000002400 */
[----:B-1----:R-:W-:Y:S02]  /*20500*/  FMNMX.FTZ R13, R133, R13, !PT ;  /* 0x0000000d850d7209 */ /* 0x002fe40007810000 */
[----:B------:R-:W-:Y:S02]  /*20510*/  FMNMX.FTZ R88, R134, R88, !PT ;  /* 0x0000005886587209 */ /* 0x000fe40007810000 */
[----:B--2---:R-:W-:-:S02]  /*20520*/  FMNMX.FTZ R13, R104, R13, !PT ;  /* 0x0000000d680d7209 */ /* 0x004fc40007810000 */
[----:B------:R-:W-:Y:S01]  /*20530*/  FMNMX.FTZ R88, R135, R88, !PT ;  /* 0x0000005887587209 */ /* 0x000fe20007810000 */
[----:B------:R-:W0:Y:S01]  /*20540*/  MUFU.TANH R116, R116 ;  /* 0x0000007400747308 */ /* 0x000e220000002400 */
[----:B---3--:R-:W-:Y:S02]  /*20550*/  FMNMX.FTZ R13, R105, R13, !PT ;  /* 0x0000000d690d7209 */ /* 0x008fe40007810000 */
[----:B------:R-:W-:Y:S02]  /*20560*/  FMNMX.FTZ R88, R106, R88, !PT ;  /* 0x000000586a587209 */ /* 0x000fe40007810000 */
[----:B----4-:R-:W-:Y:S02]  /*20570*/  FMNMX.FTZ R13, R108, R13, !PT ;  /* 0x0000000d6c0d7209 */ /* 0x010fe40007810000 */
[----:B------:R-:W-:Y:S01]  /*20580*/  FMNMX.FTZ R88, R107, R88, !PT ;  /* 0x000000586b587209 */ /* 0x000fe20007810000 */
[----:B------:R-:W1:Y:S01]  /*20590*/  MUFU.TANH R118, R118 ;  /* 0x0000007600767308 */ /* 0x000e620000002400 */
[----:B------:R-:W-:-:S02]  /*205a0*/  FMNMX.FTZ R13, R109, R13, !PT ;  /* 0x0000000d6d0d7209 */ /* 0x000fc40007810000 */
[----:B------:R-:W-:Y:S02]  /*205b0*/  FMNMX.FTZ R88, R110, R88, !PT ;  /* 0x000000586e587209 */ /* 0x000fe40007810000 */
[----:B------:R-:W-:Y:S02]  /*205c0*/  FMNMX.FTZ R13, R112, R13, !PT ;  /* 0x0000000d700d7209 */ /* 0x000fe40007810000 */
[----:B------:R-:W-:Y:S01]  /*205d0*/  FMNMX.FTZ R88, R111, R88, !PT ;  /* 0x000000586f587209 */ /* 0x000fe20007810000 */
[----:B------:R-:W2:Y:S01]  /*205e0*/  MUFU.TANH R117, R117 ;  /* 0x0000007500757308 */ /* 0x000ea20000002400 */
[----:B------:R-:W-:Y:S01]  /*205f0*/  FMNMX.FTZ R13, R113, R13, !PT ;  /* 0x0000000d710d7209 */ /* 0x000fe20007810000 */
[----:B------:R-:W-:Y:S02]  /*20600*/  WARPGROUP.DEPBAR.LE gsb0, 0x0 ;  /* 0x00008000000079c5 */ /* 0x000fe40000010000 */
[----:B------:R-:W-:Y:S01]  /*20610*/  FMNMX.FTZ R88, R114, R88, !PT ;  /* 0x0000005872587209 */ /* 0x000fe20007810000 */
[----:B------:R-:W-:Y:S01]  /*20620*/  WARPGROUP.ARRIVE ;  /* 0x00000000000079c5 */ /* 0x000fe20000000000 */
[----:B0-----:R-:W-:-:S02]  /*20630*/  FMNMX.FTZ R13, R116, R13, !PT ;  /* 0x0000000d740d7209 */ /* 0x001fc40007810000 */
[----:B------:R-:W0:Y:S01]  /*20640*/  MUFU.TANH R119, R119 ;  /* 0x0000007700777308 */ /* 0x000e220000002400 */
[----:B------:R-:W-:-:S04]  /*20650*/  FMNMX.FTZ R88, R115, R88, !PT ;  /* 0x0000005873587209 */ /* 0x000fc80007810000 */
[----:B-1----:R-:W-:-:S03]  /*20660*/  FMNMX.FTZ R88, R118, R88, !PT ;  /* 0x0000005876587209 */ /* 0x002fc60007810000 */
        /* <DEDUP_REMOVED lines=34> */
[----:B-1----:R-:W-:-:S05]  /*20890*/  FMNMX.FTZ R13, R103, R88, !PT ;  /* 0x00000058670d7209 */ /* 0x002fca0007810000 */
[----:B------:R-:W1:Y:S01]  /*208a0*/  SHFL.BFLY PT, R88, R13, 0x2, 0x1f ;  /* 0x0c401f000d587f89 */ /* 0x000e6200000e0000 */
[----:B0-----:R-:W-:Y:S01]  /*208b0*/  FMNMX.FTZ R209, R209, R89, !PT ;  /* 0x00000059d1d17209 */ /* 0x001fe20007810000 */
[----:B------:R-:W-:-:S04]  /*208c0*/  IMAD.MOV.U32 R89, RZ, RZ, -0x3ffffff0 ;  /* 0xc0000010ff597424 */ /* 0x000fc800078e00ff */
[----:B------:R-:W0:Y:S01]  /*208d0*/  SHFL.BFLY PT, R210, R209, 0x1, 0x1f ;  /* 0x0c201f00d1d27f89 */ /* 0x000e2200000e0000 */
[----:B------:R-:W-:Y:S02]  /*208e0*/  R2UR UR7, R89 ;  /* 0x00000000590772ca */ /* 0x000fe400000e0000 */
[----:B-1----:R-:W-:Y:S01]  /*208f0*/  FMNMX.FTZ R13, R13, R88, !PT ;  /* 0x000000580d0d7209 */ /* 0x002fe20007810000 */
[----:B------:R-:W-:-:S04]  /*20900*/  VIADD R88, R12, 0x500 ;  /* 0x000005000c587836 */ /* 0x000fc80000000000 */
[----:B------:R-:W1:Y:S01]  /*20910*/  SHFL.BFLY PT, R208, R13, 0x1, 0x1f ;  /* 0x0c201f000dd07f89 */ /* 0x000e6200000e0000 */
[----:B------:R-:W-:-:S13]  /*20920*/  R2UR UR6, R88 ;  /* 0x00000000580672ca */ /* 0x000fda00000e0000 */
[----:B------:R-:W-:Y:S01]  /*20930*/  QGMMA.64x128x32.F32.E4M3.E4M3 R24, R204, gdesc[UR4], R24, gsb0 ;  /* 0x01e00004cc187df3 */ /* 0x000fe20008000818 */
[----:B0-----:R-:W-:-:S05]  /*20940*/  FMNMX.FTZ R89, R209, R210, !PT ;  /* 0x000000d2d1597209 */ /* 0x001fca0007810000 */
[----:B------:R-:W-:Y:S01]  /*20950*/  FADD.FTZ R20, -R89, R20 ;  /* 0x0000001459147221 */ /* 0x000fe20000010100 */
[----:B-1----:R-:W-:Y:S01]  /*20960*/  FMNMX.FTZ R88, R13, R208, !PT ;  /* 0x000000d00d587209 */ /* 0x002fe20007810000 */
[----:B------:R-:W-:-:S04]  /*20970*/  IMAD.U32 R13, RZ, RZ, UR4 ;  /* 0x00000004ff0d7e24 */ /* 0x000fc8000f8e00ff */
[----:B------:R-:W-:Y:S01]  /*20980*/  FMUL.FTZ R20, R20, R13 ;  /* 0x0000000d14147220 */ /* 0x000fe20000410000 */
[----:B------:R-:W-:-:S05]  /*20990*/  FADD.FTZ R208, -R88, R0 ;  /* 0x0000000058d07221 */ /* 0x000fca0000010100 */
[----:B------:R-:W-:Y:S01]  /*209a0*/  MUFU.EX2 R20, R20 ;  /* 0x0000001400147308 */ /* 0x000fe20000000800 */
[----:B------:R-:W-:Y:S02]  /*209b0*/  WARPGROUP.DEPBAR.LE gsb0, 0x0 ;  /* 0x00008000000079c5 */ /* 0x000fe40000010000 */
[-C--:B------:R-:W-:Y:S01]  /*209c0*/  FFMA.FTZ R206, R89, R13.reuse, -8 ;  /* 0xc100000059ce7423 */ /* 0x080fe2000001000d */
[-C--:B------:R-:W-:Y:S01]  /*209d0*/  FMUL.FTZ R204, R208, R13.reuse ;  /* 0x0000000dd0cc7220 */ /* 0x080fe20000410000 */
[----:B------:R-:W-:Y:S02]  /*209e0*/  WARPGROUP.ARRIVE ;  /* 0x00000000000079c5 */ /* 0x000fe40000000000 */
[----:B------:R-:W-:-:S01]  /*209f0*/  FFMA.FTZ R14, R14, R13, -R206 ;  /* 0x0000000d0e0e7223 */ /* 0x000fc200000108ce */
[-CC-:B------:R-:W-:Y:S01]  /*20a00*/  FFMA.FTZ R15, R15, R13.reuse, -R206.reuse ;  /* 0x0000000d0f0f7223 */ /* 0x180fe200000108ce */
[----:B------:R-:W-:-:S01]  /*20a10*/  FFMA.FTZ R186, R186, R13, -R206 ;  /* 0x0000000dbaba7223 */ /* 0x000fc200000108ce */
[-CC-:B------:R-:W-:Y:S01]  /*20a20*/  FFMA.FTZ R187, R187, R13.reuse, -R206.reuse ;  /* 0x0000000dbbbb7223 */ /* 0x180fe200000108ce */
[----:B------:R-:W-:-:S01]  /*20a30*/  FFMA.FTZ R190, R190, R13, -R206 ;  /* 0x0000000dbebe7223 */ /* 0x000fc200000108ce */
[-CC-:B------:R-:W-:Y:S01]  /*20a40*/  FFMA.FTZ R191, R191, R13.reuse, -R206.reuse ;  /* 0x0000000dbfbf7223 */ /* 0x180fe200000108ce */
        /* <DEDUP_REMOVED lines=59> */
[----:B------:R-:W4:Y:S01]  /*20e00*/  MUFU.EX2 R194, R194 ;  /* 0x000000c200c27308 */ /* 0x000f220000000800 */
[----:B--2---:R-:W-:-:S01]  /*20e10*/  FADD.FTZ R235, R186, R235 ;  /* 0x000000ebbaeb7221 */ /* 0x004fc20000010000 */
[----:B------:R-:W-:-:S02]  /*20e20*/  VIADD R92, R12, 0x600 ;  /* 0x000006000c5c7836 */ /* 0x000fc40000000000 */
[----:B------:R-:W-:-:S01]  /*20e30*/  FFMA.FTZ R184, R184, R13, -R206 ;  /* 0x0000000db8b87223 */ /* 0x000fc200000108ce */
[----:B------:R-:W-:Y:S01]  /*20e40*/  FFMA.FTZ R185, R185, R13, -R206 ;  /* 0x0000000db9b97223 */ /* 0x000fe200000108ce */
[----:B0-----:R-:W-:-:S01]  /*20e50*/  FADD.FTZ R235, R187, R235 ;  /* 0x000000ebbbeb7221 */ /* 0x001fc20000010000 */
[-CC-:B------:R-:W-:Y:S01]  /*20e60*/  FFMA.FTZ R188, R188, R13.reuse, -R206.reuse ;  /* 0x0000000dbcbc7223 */ /* 0x180fe200000108ce */
[----:B------:R-:W-:-:S01]  /*20e70*/  FFMA.FTZ R189, R189, R13, -R206 ;  /* 0x0000000dbdbd7223 */ /* 0x000fc200000108ce */
[----:B------:R-:W0:Y:S01]  /*20e80*/  MUFU.EX2 R195, R195 ;  /* 0x000000c300c37308 */ /* 0x000e220000000800 */
[----:B-1----:R-:W-:-:S01]  /*20e90*/  FADD.FTZ R235, R190, R235 ;  /* 0x000000ebbeeb7221 */ /* 0x002fc20000010000 */
        /* <DEDUP_REMOVED lines=10> */
[-CC-:B------:R-:W-:Y:S01]  /*20f40*/  FFMA.FTZ R175, R175, R13.reuse, -R206.reuse ;  /* 0x0000000dafaf7223 */ /* 0x180fe200000108ce */
[----:B------:R-:W-:-:S01]  /*20f50*/  FFMA.FTZ R178, R178, R13, -R206 ;  /* 0x0000000db2b27223 */ /* 0x000fc200000108ce */
[-CC-:B------:R-:W-:Y:S01]  /*20f60*/  FFMA.FTZ R179, R179, R13.reuse, -R206.reuse ;  /* 0x0000000db3b37223 */ /* 0x180fe200000108ce */
[----:B------:R-:W-:-:S01]  /*20f70*/  FFMA.FTZ R182, R182, R13, -R206 ;  /* 0x0000000db6b67223 */ /* 0x000fc200000108ce */
[----:B------:R-:W-:Y:S01]  /*20f80*/  MUFU.EX2 R204, R204 ;  /* 0x000000cc00cc7308 */ /* 0x000fe20000000800 */
        /* <DEDUP_REMOVED lines=19> */
[----:B------:R-:W-:Y:S01]  /*210c0*/  R2UR UR6, R92 ;  /* 0x000000005c0672ca */ /* 0x000fe200000e0000 */
        /* <DEDUP_REMOVED lines=25> */
[----:B------:R-:W-:-:S02]  /*21260*/  FFMA.FTZ R91, R91, R13, -R206 ;  /* 0x0000000d5b5b7223 */ /* 0x000fc400000108ce */
        /* <DEDUP_REMOVED lines=82> */
[----:B------:R-:W-:-:S04]  /*21790*/  MOV R93, 0xc0000010 ;  /* 0xc0000010005d7802 */ /* 0x000fc80000000f00 */
[----:B------:R-:W-:Y:S01]  /*217a0*/  R2UR UR7, R93 ;  /* 0x000000005d0772ca */ /* 0x000fe200000e0000 */
[----:B------:R-:W-:-:S01]  /*217b0*/  FFMA.FTZ R93, R94, R13, -R206 ;  /* 0x0000000d5e5d7223 */ /* 0x000fc200000108ce */
[----:B------:R-:W1:Y:S01]  /*217c0*/  MUFU.EX2 R138, R138 ;  /* 0x0000008a008a7308 */ /* 0x000e620000000800 */
[----:B--2---:R-:W-:-:S01]  /*217d0*/  FADD.FTZ R234, R166, R234 ;  /* 0x000000eaa6ea7221 */ /* 0x004fc20000010000 */
[-CC-:B------:R-:W-:Y:S01]  /*217e0*/  FFMA.FTZ R94, R95, R13.reuse, -R206.reuse ;  /* 0x0000000d5f5e7223 */ /* 0x180fe200000108ce */
[----:B------:R-:W-:-:S01]  /*217f0*/  FFMA.FTZ R95, R98, R13, -R206 ;  /* 0x0000000d625f7223 */ /* 0x000fc200000108ce */
[-CC-:B------:R-:W-:Y:S01]  /*21800*/  FFMA.FTZ R98, R99, R13.reuse, -R206.reuse ;  /* 0x0000000d63627223 */ /* 0x180fe200000108ce */
[----:B------:R-:W-:-:S01]  /*21810*/  FFMA.FTZ R99, R102, R13, -R206 ;  /* 0x0000000d66637223 */ /* 0x000fc200000108ce */
[----:B------:R-:W-:Y:S01]  /*21820*/  FFMA.FTZ R102, R103, R13, -R206 ;  /* 0x0000000d67667223 */ /* 0x000fe200000108ce */
[----:B------:R-:W-:Y:S01]  /*21830*/  IADD3 R103, -R233, 0xb, RZ ;  /* 0x0000000be9677810 */ /* 0x000fe20007ffe1ff */
[----:B------:R-:W2:Y:S01]  /*21840*/  MUFU.EX2 R139, R139 ;  /* 0x0000008b008b7308 */ /* 0x000ea20000000800 */
[----:B0-----:R-:W-:-:S02]  /*21850*/  FADD.FTZ R234, R167, R234 ;  /* 0x000000eaa7ea7221 */ /* 0x001fc40000010000 */
[----:B------:R-:W-:Y:S05]  /*21860*/  QGMMA.64x128x32.F32.E4M3.E4M3 R24, R200, gdesc[UR4], R24, gsb0 ;  /* 0x01e00004c8187df3 */ /* 0x000fea0008000818 */
        /* <DEDUP_REMOVED lines=36> */
[----:B------:R-:W-:Y:S02]  /*21ab0*/  WARPGROUP.DEPBAR.LE gsb0, 0x0 ;  /* 0x00008000000079c5 */ /* 0x000fe40000010000 */
[----:B------:R-:W-:-:S04]  /*21ac0*/  @!P0 IMAD R200, R3, 0x8, R16 ;  /* 0x0000000803c88824 */ /* 0x000fc800078e0210 */
[----:B------:R-:W0:Y:S01]  /*21ad0*/  MUFU.EX2 R131, R131 ;  /* 0x0000008300837308 */ /* 0x000e220000000800 */
[----:B-1----:R-:W-:-:S01]  /*21ae0*/  FADD.FTZ R234, R130, R234 ;  /* 0x000000ea82ea7221 */ /* 0x002fc20000010000 */
[----:B------:R-:W-:-:S05]  /*21af0*/  @!P0 VIADD R200, R200, 0x2e840 ;  /* 0x0002e840c8c88836 */ /* 0x000fca0000000000 */
[----:B------:R-:W-:Y:S01]  /*21b00*/  @!P0 PRMT R200, RZ, 0x654, R200 ;  /* 0x00000654ffc88816 */ /* 0x000fe200000000c8 */
[----:B------:R-:W1:Y:S01]  /*21b10*/  MUFU.EX2 R132, R132 ;  /* 0x0000008400847308 */ /* 0x000e620000000800 */
[----:B--2---:R-:W-:-:S01]  /*21b20*/  FADD.FTZ R114, R129, R114 ;  /* 0x0000007281727221 */ /* 0x004fc20000010000 */
[----:B------:R2:W-:Y:S06]  /*21b30*/  BAR.ARV R103, 0x100 ;  /* 0x000400670000751d */ /* 0x0005ec0000002000 */
[----:B------:R-:W3:Y:S01]  /*21b40*/  MUFU.EX2 R134, R134 ;  /* 0x0000008600867308 */ /* 0x000ee20000000800 */
[----:B0-----:R-:W-:-:S01]  /*21b50*/  FADD.FTZ R234, R131, R234 ;  /* 0x000000ea83ea7221 */ /* 0x001fc20000010000 */
[----:B------:R2:W-:Y:S06]  /*21b60*/  @!P0 SYNCS.ARRIVE.TRANS64.RED.A1T0 RZ, [R200+URZ], RZ ;  /* 0x000000ffc8ff89a7 */ /* 0x0005ec000810043f */
        /* <DEDUP_REMOVED lines=67> */
[----:B-1----:R-:W-:-:S01]  /*21fa0*/  FADD.FTZ R118, R99, R118 ;  /* 0x0000007663767221 */ /* 0x002fc20000010000 */
[----:B---3--:R-:W-:-:S03]  /*21fb0*/  FADD.FTZ R235, R101, R114 ;  /* 0x0000007265eb7221 */ /* 0x008fc60000010000 */
[----:B0-----:R-:W-:Y:S01]  /*21fc0*/  FADD.FTZ R234, R102, R118 ;  /* 0x0000007666ea7221 */ /* 0x001fe20000010000 */
[----:B--2---:R-:W-:Y:S06]  /*21fd0*/  @!P1 BRA `(.L_x_7651) ;  /* 0x0000000000049947 */ /* 0x004fec0003800000 */
[----:B------:R-:W-:Y:S01]  /*21fe0*/  BPT.TRAP 0x1 ;  /* 0x000000040000795c */ /* 0x000fe20000300000 */
.L_x_7651:
[----:B------:R-:W2:Y:S01]  /*21ff0*/  LDL R0, [R1+0x64] ;  /* 0x0000640001007983 */ /* 0x000ea20000100800 */
[----:B------:R-:W-:Y:S01]  /*22000*/  ISETP.GT.AND P0, PT, R21, RZ, PT ;  /* 0x000000ff1500720c */ /* 0x000fe20003f04270 */
[----:B------:R-:W-:Y:S01]  /*22010*/  FMUL.FTZ R24, R24, R20 ;  /* 0x0000001418187220 */ /* 0x000fe20000410000 */
        /* <DEDUP_REMOVED lines=123> */
[----:B------:R-:W-:Y:S02]  /*227d0*/  MOV R233, R231 ;  /* 0x000000e700e97202 */ /* 0x000fe40000000f00 */
[----:B--2---:R-:W-:Y:S01]  /*227e0*/  R2UR UR4, R0 ;  /* 0x00000000000472ca */ /* 0x004fe200000e0000 */
[----:B------:R-:W-:Y:S02]  /*227f0*/  IMAD R0, R232, 0x8, R16 ;  /* 0x00000008e8007824 */ /* 0x000fe400078e0210 */
[----:B------:R-:W-:Y:S02]  /*22800*/  IMAD.MOV.U32 R232, RZ, RZ, R3 ;  /* 0x000000ffffe87224 */ /* 0x000fe400078e0003 */
[----:B------:R-:W-:-:S08]  /*22810*/  VIADD R0, R0, 0x2e860 ;  /* 0x0002e86000007836 */ /* 0x000fd00000000000 */
[----:B------:R-:W-:-:S05]  /*22820*/  IMAD.U32 R103, RZ, RZ, UR4 ;  /* 0x00000004ff677e24 */ /* 0x000fca000f8e00ff */
[----:B------:R-:W-:-:S04]  /*22830*/  PRMT R0, R103, 0x654, R0 ;  /* 0x0000065467007816 */ /* 0x000fc80000000000 */
[----:B------:R0:W-:Y:S02]  /*22840*/  SYNCS.ARRIVE.TRANS64.RED.A1T0 RZ, [R0+URZ], RZ ;  /* 0x000000ff00ff79a7 */ /* 0x0001e4000810043f */
[----:B0-----:R-:W-:Y:S01]  /*22850*/  IMAD.MOV.U32 R0, RZ, RZ, R88 ;  /* 0x000000ffff007224 */ /* 0x001fe200078e0058 */
[----:B------:R-:W-:Y:S06]  /*22860*/  @P0 BRA `(.L_x_7652) ;  /* 0xffffffb0004c0947 */ /* 0x000fec000383ffff */
[----:B------:R-:W-:-:S07]  /*22870*/  IMAD.MOV.U32 R136, RZ, RZ, R3 ;  /* 0x000000ffff887224 */ /* 0x000fce00078e0003 */
.L_x_7641:
[----:B------:R-:W-:Y:S05]  /*22880*/  WARPSYNC.ALL ;  /* 0x0000000000007948 */ /* 0x000fea0003800000 */
[----:B------:R-:W-:Y:S06]  /*22890*/  BAR.ARV 0x8, 0x120 ;  /* 0x0204800000007b1d */ /* 0x000fec0000002000 */
[----:B------:R-:W-:Y:S05]  /*228a0*/  @!P1 BRA `(.L_x_7653) ;  /* 0x0000000000049947 */ /* 0x000fea0003800000 */
[----:B------:R-:W-:Y:S01]  /*228b0*/  BPT.TRAP 0x1 ;  /* 0x000000040000795c */ /* 0x000fe20000300000 */
.L_x_7653:
[----:B------:R-:W-:Y:S01]  /*228c0*/  IMAD R11, R136, 0x8, R16 ;  /* 0x00000008880b7824 */ /* 0x000fe200078e0210 */
[----:B------:R-:W-:-:S04]  /*228d0*/  SHF.L.U32 R0, R231, 0x1f, RZ ;  /* 0x0000001fe7007819 */ /* 0x000fc800000006ff */
[----:B------:R0:W1:Y:S01]  /*228e0*/  SYNCS.PHASECHK.TRANS64.TRYWAIT P0, [R11+URZ+0x2e850], R0 ;  /* 0x02e850000b0075a7 */ /* 0x000062000800017f */
[----:B------:R-:W-:Y:S05]  /*228f0*/  @!P1 BRA `(.L_x_7654) ;  /* 0x0000000000049947 */ /* 0x000fea0003800000 */
[----:B------:R-:W-:Y:S01]  /*22900*/  BPT.TRAP 0x1 ;  /* 0x000000040000795c */ /* 0x000fe20000300000 */
.L_x_7654:
[----:B------:R-:W-:-:S05]  /*22910*/  VIADD R16, R16, 0x400 ;  /* 0x0000040010107836 */ /* 0x000fca0000000000 */
[----:B------:R-:W-:-:S04]  /*22920*/  SHF.R.U32.HI R16, RZ, 0x4, R16 ;  /* 0x00000004ff107819 */ /* 0x000fc80000011610 */
[----:B------:R-:W-:-:S04]  /*22930*/  LOP3.LUT R16, R16, 0x3fff, RZ, 0xc0, !PT ;  /* 0x00003fff10107812 */ /* 0x000fc800078ec0ff */
[----:B------:R-:W-:Y:S01]  /*22940*/  LOP3.LUT R3, R16, 0x10000, RZ, 0xfc, !PT ;  /* 0x0001000010037812 */ /* 0x000fe200078efcff */
[----:B-1----:R-:W-:Y:S06]  /*22950*/  @P0 BRA `(.L_x_7655) ;  /* 0x0000000000080947 */ /* 0x002fec0003800000 */
[----:B------:R-:W1:Y:S02]  /*22960*/  SYNCS.PHASECHK.TRANS64.TRYWAIT P0, [R11+URZ+0x2e850], R0 ;  /* 0x02e850000b0075a7 */ /* 0x000e64000800017f */
[----:B-1----:R-:W-:Y:S05]  /*22970*/  @!P0 BRA `(.L_x_7656) ;  /* 0x000000a800508947 */ /* 0x002fea0003800000 */
.L_x_7655:
        /* <DEDUP_REMOVED lines=37> */
[-C--:B----4-:R-:W-:Y:S01]  /*22bd0*/  @P0 IMAD R0, R9, R6.reuse, RZ ;  /* 0x0000000609000224 */ /* 0x090fe200078e02ff */
[----:B------:R-:W-:Y:S01]  /*22be0*/  MOV R9, 0xc0000010 ;  /* 0xc000001000097802 */ /* 0x000fe20000000f00 */
[----:B------:R-:W-:Y:S02]  /*22bf0*/  @P0 IMAD.IADD R5, R5, 0x1, R3 ;  /* 0x0000000105050824 */ /* 0x000fe400078e0203 */
[C---:B------:R-:W-:Y:S02]  /*22c00*/  @P0 IMAD R3, R8.reuse, R7, R0 ;  /* 0x0000000708030224 */ /* 0x040fe400078e0200 */
[----:B------:R-:W-:-:S04]  /*22c10*/  @P0 IMAD.WIDE.U32 R4, R8, R6, R4 ;  /* 0x0000000608040225 */ /* 0x000fc800078e0004 */
[----:B------:R-:W-:Y:S01]  /*22c20*/  VIADD R8, R2, 0x400 ;  /* 0x0000040002087836 */ /* 0x000fe20000000000 */
[----:B------:R-:W-:Y:S01]  /*22c30*/  @P0 LEA R6, P2, R4, UR4, 0x2 ;  /* 0x0000000404060c11 */ /* 0x000fe2000f8410ff */
[----:B------:R-:W-:Y:S02]  /*22c40*/  @P0 IMAD.IADD R3, R5, 0x1, R3 ;  /* 0x0000000105030824 */ /* 0x000fe400078e0203 */
[----:B------:R-:W-:-:S03]  /*22c50*/  IMAD.MOV.U32 R0, RZ, RZ, 0x3f800000 ;  /* 0x3f800000ff007424 */ /* 0x000fc600078e00ff */
        /* <DEDUP_REMOVED lines=25> */
[----:B------:R-:W1:Y:S04]  /*22df0*/  SHFL.BFLY PT, R3, R4, 0x1, 0x1f ;  /* 0x0c201f0004037f89 */ /* 0x000e6800000e0000 */
[----:B------:R-:W3:Y:S01]  /*22e00*/  SHFL.BFLY PT, R2, R5, 0x1, 0x1f ;  /* 0x0c201f0005027f89 */ /* 0x000ee200000e0000 */
[----:B-1----:R-:W-:-:S01]  /*22e10*/  FADD.FTZ R8, R4, R3 ;  /* 0x0000000304087221 */ /* 0x002fc20000010000 */
[----:B---3--:R-:W-:-:S04]  /*22e20*/  FADD.FTZ R10, R5, R2 ;  /* 0x00000002050a7221 */ /* 0x008fc80000010000 */
[C---:B------:R-:W-:Y:S01]  /*22e30*/  FSETP.NE.FTZ.AND P0, PT, R8.reuse, RZ, PT ;  /* 0x000000ff0800720b */ /* 0x040fe20003f15000 */
[----:B------:R-:W-:Y:S01]  /*22e40*/  FMUL.FTZ R12, R8, 0.00390625 ;  /* 0x3b800000080c7820 */ /* 0x000fe20000410000 */
[----:B0-----:R-:W-:Y:S01]  /*22e50*/  FMUL.FTZ R6, R10, 0.00390625 ;  /* 0x3b8000000a067820 */ /* 0x001fe20000410000 */
        /* <DEDUP_REMOVED lines=25> */
.L_x_7657:
        /* <DEDUP_REMOVED lines=67> */
[----:B--2---:R-:W-:Y:S02]  /*23420*/  R2UR UR4, R0 ;  /* 0x00000000000472ca */ /* 0x004fe400000e0000 */
[----:B------:R-:W-:Y:S01]  /*23430*/  IADD3 R0, R11, 0x2e860, RZ ;  /* 0x0002e8600b007810 */ /* 0x000fe20007ffe0ff */
        /* <DEDUP_REMOVED lines=12> */
.L_x_7579:
[----:B------:R-:W-:Y:S05]  /*23500*/  WARPSYNC.ALL ;  /* 0x0000000000007948 */ /* 0x000fea0003800000 */
[----:B------:R-:W1:Y:S08]  /*23510*/  S2UR UR5, SR_CgaCtaId ;  /* 0x00000000000579c3 */ /* 0x000e700000008800 */
[----:B------:R-:W-:Y:S06]  /*23520*/  BAR.SYNC.DEFER_BLOCKING 0x5, 0x180 ;  /* 0x0146000000007b1d */ /* 0x000fec0000010000 */
[----:B------:R-:W-:Y:S01]  /*23530*/  UMOV UR4, 0x400 ;  /* 0x0000040000047882 */ /* 0x000fe20000000000 */
[----:B------:R-:W-:Y:S01]  /*23540*/  BSSY B0, `(.L_x_7658) ;  /* 0x0000262000007945 */ /* 0x000fe20003800000 */
[----:B-1----:R-:W-:Y:S01]  /*23550*/  IMAD.U32 R0, RZ, RZ, UR5 ;  /* 0x00000005ff007e24 */ /* 0x002fe2000f8e00ff */
[----:B------:R-:W-:-:S04]  /*23560*/  ULEA UR4, UR5, UR4, 0x18 ;  /* 0x0000000405047291 */ /* 0x000fc8000f8ec03f */
[----:B------:R1:W-:Y:S02]  /*23570*/  STL [R1+0x64], R0 ;  /* 0x0000640001007387 */ /* 0x0003e40000100800 */
[----:B------:R-:W-:-:S05]  /*23580*/  IMAD.U32 R16, RZ, RZ, UR4 ;  /* 0x00000004ff107e24 */ /* 0x000fca000f8e00ff */
[----:B------:R1:W2:Y:S01]  /*23590*/  LDS.128 R232, [R16+0x2e8d0] ;  /* 0x02e8d00010e87984 */ /* 0x0002a20000000c00 */
[----:B------:R-:W-:Y:S06]  /*235a0*/  BAR.ARV 0x4, 0x180 ;  /* 0x0106000000007b1d */ /* 0x000fec0000002000 */
[----:B------:R-:W-:Y:S05]  /*235b0*/  @P1 BRA `(.L_x_7659) ;  /* 0x0000001800c41947 */ /* 0x000fea0003800000 */
[----:B------:R-:W1:Y:S01]  /*235c0*/  S2R R58, SR_TID.X ;  /* 0x00000000003a7919 */ /* 0x000e620000002100 */
[----:B------:R-:W-:Y:S01]  /*235d0*/  ULDC.64 UR4, c[0x4][0xa8] ;  /* 0x01002a0000047ab9 */ /* 0x000fe20000000a00 */
[----:B------:R-:W3:Y:S01]  /*235e0*/  LDL R54, [R1+0xb0] ;  /* 0x0000b00001367983 */ /* 0x000ee20000100800 */
[----:B-1----:R-:W-:-:S05]  /*235f0*/  IMAD.SHL.U32 R0, R58, 0x4, RZ ;  /* 0x000000043a007824 */ /* 0x002fca00078e00ff */
[----:B------:R-:W-:-:S04]  /*23600*/  LOP3.LUT R0, R0, 0xc, RZ, 0xc0, !PT ;  /* 0x0000000c00007812 */ /* 0x000fc800078ec0ff */
[----:B------:R-:W-:-:S05]  /*23610*/  IADD3 R2, P0, R0, UR4, RZ ;  /* 0x0000000400027c10 */ /* 0x000fca000ff1e0ff */
[----:B0-----:R-:W-:-:S05]  /*23620*/  IMAD.X R3, RZ, RZ, UR5, P0 ;  /* 0x00000005ff037e24 */ /* 0x001fca00080e06ff */
[----:B------:R0:W4:Y:S01]  /*23630*/  LDG.E.CONSTANT R0, desc[UR60][R2.64] ;  /* 0x0000003c02007981 */ /* 0x000122000c1e9900 */
[----:B------:R-:W-:Y:S01]  /*23640*/  F2FP.BF16.F32.PACK_AB R68, R61, R68 ;  /* 0x000000443d44723e */ /* 0x000fe200000010ff */
[----:B------:R-:W-:Y:S01]  /*23650*/  UMOV UR4, 0xffffffff ;  /* 0xffffffff00047882 */ /* 0x000fe20000000000 */
[----:B------:R-:W-:Y:S01]  /*23660*/  F2FP.BF16.F32.PACK_AB R50, R53, R60 ;  /* 0x0000003c3532723e */ /* 0x000fe200000010ff */
[----:B------:R-:W1:Y:S01]  /*23670*/  S2R R63, SR_SWINHI ;  /* 0x00000000003f7919 */ /* 0x000e620000002f00 */
        /* <DEDUP_REMOVED lines=17> */
[----:B-1----:R-:W-:Y:S02]  /*23790*/  MOV R61, R63 ;  /* 0x0000003f003d7202 */ /* 0x002fe40000000f00 */
[----:B0-----:R-:W-:Y:S02]  /*237a0*/  LOP3.LUT P0, R2, R58, 0x3, RZ, 0xc0, !PT ;  /* 0x000000033a027812 */ /* 0x001fe4000780c0ff */
        /* <DEDUP_REMOVED lines=17> */
[----:B---3--:R-:W-:-:S03]  /*238c0*/  IMAD.WIDE R4, R54, 0x2, R60 ;  /* 0x0000000236047825 */ /* 0x008fc600078e023c */
        /* <DEDUP_REMOVED lines=9> */
[----:B------:R-:W-:Y:S01]  /*23960*/  IMAD.X R7, RZ, RZ, R5, P5 ;  /* 0x000000ffff077224 */ /* 0x000fe200028e0605 */
[----:B------:R-:W-:Y:S02]  /*23970*/  LOP3.LUT R8, R8, R9, RZ, 0x3c, !PT ;  /* 0x0000000908087212 */ /* 0x000fe400078e3cff */
[----:B------:R-:W-:Y:S02]  /*23980*/  SHF.R.U64 R14, R14, 0x3, RZ ;  /* 0x000000030e0e7819 */ /* 0x000fe400000012ff */
[----:B------:R-:W-:-:S02]  /*23990*/  IADD3.X R9, RZ, R5, RZ, P1, !PT ;  /* 0x00000005ff097210 */ /* 0x000fc40000ffe4ff */
[C---:B------:R-:W-:Y:S02]  /*239a0*/  IADD3 R11, P2, R4.reuse, 0x4020, RZ ;  /* 0x00004020040b7810 */ /* 0x040fe40007f5e0ff */
[C---:B------:R-:W-:Y:S02]  /*239b0*/  IADD3 R21, P4, R4.reuse, 0x60, RZ ;  /* 0x0000006004157810 */ /* 0x040fe40007f9e0ff */
[C---:B------:R-:W-:Y:S02]  /*239c0*/  IADD3 R25, P5, R4.reuse, 0x40, RZ ;  /* 0x0000004004197810 */ /* 0x040fe40007fbe0ff */
[----:B------:R-:W-:Y:S02]  /*239d0*/  IADD3 R27, P1, R4, 0x20, RZ ;  /* 0x00000020041b7810 */ /* 0x000fe40007f3e0ff */
[----:B------:R-:W-:Y:S02]  /*239e0*/  LOP3.LUT R14, R14, R15, RZ, 0x3c, !PT ;  /* 0x0000000f0e0e7212 */ /* 0x000fe400078e3cff */
        /* <DEDUP_REMOVED lines=28> */
[----:B----4-:R-:W-:Y:S01]  /*23bb0*/  LOP3.LUT R2, R0, 0x2, RZ, 0x3c, !PT ;  /* 0x0000000200027812 */ /* 0x010fe200078e3cff */
        /* <DEDUP_REMOVED lines=29> */
[----:B------:R-:W3:Y:S01]  /*23d90*/  SHFL.IDX PT, R26, R9, R0, 0x1c1f ;  /* 0x001c1f00091a7589 */ /* 0x000ee200000e0000 */
        /* <DEDUP_REMOVED lines=14> */
[----:B------:R-:W2:Y:S01]  /*23e80*/  SHFL.IDX PT, R30, R25, R0, 0x1c1f ;  /* 0x001c1f00191e7589 */ /* 0x000ea200000e0000 */
[----:B------:R-:W-:-:S02]  /*23e90*/  SEL R77, R42, R77, P0 ;  /* 0x0000004d2a4d7207 */ /* 0x000fc40000000000 */
[----:B0-----:R-:W-:Y:S01]  /*23ea0*/  SEL R8, R10, R7, P0 ;  /* 0x000000070a087207 */ /* 0x001fe20000000000 */
[----:B------:R-:W0:Y:S01]  /*23eb0*/  SHFL.IDX PT, R34, R29, R0, 0x1c1f ;  /* 0x001c1f001d227589 */ /* 0x000e2200000e0000 */
[----:B-1----:R-:W-:Y:S02]  /*23ec0*/  SEL R36, R38, R35, P0 ;  /* 0x0000002326247207 */ /* 0x002fe40000000000 */
[----:B------:R-:W-:Y:S01]  /*23ed0*/  SEL R4, R6, R3, P0 ;  /* 0x0000000306047207 */ /* 0x000fe20000000000 */
[----:B------:R-:W-:Y:S01]  /*23ee0*/  SHFL.IDX PT, R41, R41, R0, 0x1c1f ;  /* 0x001c1f0029297589 */ /* 0x000fe200000e0000 */
[----:B------:R-:W-:Y:S02]  /*23ef0*/  SEL R10, R7, R10, P0 ;  /* 0x0000000a070a7207 */ /* 0x000fe40000000000 */
[----:B---3--:R-:W-:Y:S01]  /*23f00*/  SEL R24, R26, R21, P0 ;  /* 0x000000151a187207 */ /* 0x008fe20000000000 */
[----:B------:R-:W1:Y:S01]  /*23f10*/  SHFL.IDX PT, R40, R43, R2, 0x1c1f ;  /* 0x001c1f022b287589 */ /* 0x000e6200000e0000 */
[----:B------:R-:W-:-:S02]  /*23f20*/  SEL R38, R35, R38, P0 ;  /* 0x0000002623267207 */ /* 0x000fc40000000000 */
[----:B----4-:R-:W-:Y:S01]  /*23f30*/  SEL R12, R37, R20, P0 ;  /* 0x00000014250c7207 */ /* 0x010fe20000000000 */
[----:B------:R-:W-:Y:S01]  /*23f40*/  SHFL.IDX PT, R45, R45, R0, 0x1c1f ;  /* 0x001c1f002d2d7589 */ /* 0x000fe200000e0000 */
[----:B------:R-:W-:Y:S02]  /*23f50*/  SEL R14, R20, R37, P0 ;  /* 0x00000025140e7207 */ /* 0x000fe40000000000 */
[----:B------:R-:W-:Y:S01]  /*23f60*/  SEL R6, R3, R6, P0 ;  /* 0x0000000603067207 */ /* 0x000fe20000000000 */
[----:B------:R-:W-:Y:S01]  /*23f70*/  SHFL.IDX PT, R53, R53, R0, 0x1c1f ;  /* 0x001c1f0035357589 */ /* 0x000fe200000e0000 */
[----:B--2---:R-:W-:Y:S02]  /*23f80*/  SEL R9, R49, R48, P0 ;  /* 0x0000003031097207 */ /* 0x004fe40000000000 */
        /* <DEDUP_REMOVED lines=33> */
.L_x_7889:
        /* <DEDUP_REMOVED lines=40> */
.L_x_7661:
        /* <DEDUP_REMOVED lines=17> */
[----:B------:R-:W-:Y:S01]  /*24530*/  LOP3.LUT R12, R12, R13, RZ, 0x3c, !PT ;  /* 0x0000000d0c0c7212 */ /* 0x000fe200078e3cff */
[----:B------:R-:W-:Y:S01]  /*24540*/  IMAD.X R13, RZ, RZ, R61, P1 ;  /* 0x000000ffff0d7224 */ /* 0x000fe200008e063d */
        /* <DEDUP_REMOVED lines=13> */
[----:B------:R-:W-:-:S03]  /*24620*/  SHF.R.U64 R24, R24, 0x3, RZ ;  /* 0x0000000318187819 */ /* 0x000fc600000012ff */
[----:B------:R-:W-:Y:S01]  /*24630*/  IMAD R7, R50, 0x80, R6 ;  /* 0x0000008032077824 */ /* 0x000fe200078e0206 */
[----:B------:R-:W-:Y:S01]  /*24640*/  LOP3.LUT R24, R24, R25, RZ, 0x3c, !PT ;  /* 0x0000001918187212 */ /* 0x000fe200078e3cff */
[----:B------:R-:W0:Y:S01]  /*24650*/  S2R R6, SR_TID.X ;  /* 0x0000000000067919 */ /* 0x000e220000002100 */
[----:B------:R-:W-:Y:S02]  /*24660*/  IMAD R4, R46, UR4, RZ ;  /* 0x000000042e047c24 */ /* 0x000fe4000f8e02ff */
[----:B------:R-:W-:Y:S02]  /*24670*/  IMAD.X R25, RZ, RZ, R61, P2 ;  /* 0x000000ffff197224 */ /* 0x000fe400010e063d */
[----:B------:R-:W-:Y:S01]  /*24680*/  IMAD R5, R54, UR5, R4 ;  /* 0x0000000536057c24 */ /* 0x000fe2000f8e0204 */
[----:B------:R-:W-:Y:S02]  /*24690*/  ULDC.64 UR4, c[0x0][0xb78] ;  /* 0x0002de0000047ab9 */ /* 0x000fe40000000a00 */
[----:B------:R-:W-:-:S02]  /*246a0*/  IMAD R4, R47, UR4, RZ ;  /* 0x000000042f047c24 */ /* 0x000fc4000f8e02ff */
[----:B------:R-:W-:Y:S01]  /*246b0*/  IMAD.IADD R3, R3, 0x1, R5 ;  /* 0x0000000103037824 */ /* 0x000fe200078e0205 */
[----:B------:R-:W-:Y:S01]  /*246c0*/  SHF.R.S32.HI R5, RZ, 0x1f, R7 ;  /* 0x0000001fff057819 */ /* 0x000fe20000011407 */
[C---:B------:R-:W-:Y:S02]  /*246d0*/  IMAD R4, R51.reuse, UR5, R4 ;  /* 0x0000000533047c24 */ /* 0x040fe4000f8e0204 */
[----:B------:R-:W-:Y:S01]  /*246e0*/  IMAD.WIDE.U32 R2, R51, UR4, R2 ;  /* 0x0000000433027c25 */ /* 0x000fe2000f8e0002 */
[----:B------:R-:W-:Y:S02]  /*246f0*/  ULDC.64 UR4, c[0x0][0xb40] ;  /* 0x0002d00000047ab9 */ /* 0x000fe40000000a00 */
[----:B------:R-:W-:-:S04]  /*24700*/  IADD3 R2, P4, R7, R2, RZ ;  /* 0x0000000207027210 */ /* 0x000fc80007f9e0ff */
[----:B------:R-:W-:Y:S02]  /*24710*/  IADD3.X R5, R5, R3, R4, P4, !PT ;  /* 0x0000000305057210 */ /* 0x000fe400027fe404 */
[C---:B------:R-:W-:Y:S02]  /*24720*/  LEA R44, P5, R2.reuse, UR4, 0x2 ;  /* 0x00000004022c7c11 */ /* 0x040fe4000f8a10ff */
[----:B------:R-:W-:Y:S02]  /*24730*/  IADD3 R3, R7, 0x8, RZ ;  /* 0x0000000807037810 */ /* 0x000fe40007ffe0ff */
[----:B------:R-:W-:Y:S01]  /*24740*/  LEA.HI.X R45, R2, UR5, R5, 0x2, P5 ;  /* 0x00000005022d7c11 */ /* 0x000fe2000a8f1405 */
[----:B------:R-:W-:Y:S01]  /*24750*/  ULDC.64 UR4, c[0x0][0xaa0] ;  /* 0x0002a80000047ab9 */ /* 0x000fe20000000a00 */
[----:B------:R-:W-:Y:S01]  /*24760*/  IADD3 R33, P4, R60, 0x5000, RZ ;  /* 0x000050003c217810 */ /* 0x000fe20007f9e0ff */
[----:B0-----:R-:W-:Y:S01]  /*24770*/  VIADD R10, R6, 0xffffff80 ;  /* 0xffffff80060a7836 */ /* 0x001fe20000000000 */
[----:B------:R-:W-:-:S02]  /*24780*/  IADD3 R37, P5, R60, 0x6000, RZ ;  /* 0x000060003c257810 */ /* 0x000fc40007fbe0ff */
[C---:B------:R-:W-:Y:S02]  /*24790*/  LOP3.LUT R2, R60.reuse, 0x380, RZ, 0xc0, !PT ;  /* 0x000003803c027812 */ /* 0x040fe400078ec0ff */
[----:B------:R-:W-:Y:S02]  /*247a0*/  SHF.R.S32.HI R6, RZ, 0x1f, R10 ;  /* 0x0000001fff067819 */ /* 0x000fe4000001140a */
[----:B------:R-:W-:Y:S02]  /*247b0*/  IADD3 R5, P2, R60, 0x7000, RZ ;  /* 0x000070003c057810 */ /* 0x000fe40007f5e0ff */
[----:B------:R-:W-:Y:S02]  /*247c0*/  LEA.HI R6, R6, R10, RZ, 0x7 ;  /* 0x0000000a06067211 */ /* 0x000fe400078f38ff */
[----:B------:R-:W-:Y:S01]  /*247d0*/  LOP3.LUT R32, R33, 0x380, RZ, 0xc0, !PT ;  /* 0x0000038021207812 */ /* 0x000fe200078ec0ff */
[----:B------:R-:W-:Y:S01]  /*247e0*/  IMAD.X R41, RZ, RZ, R61, P2 ;  /* 0x000000ffff297224 */ /* 0x000fe200010e063d */
[----:B------:R-:W-:-:S02]  /*247f0*/  LOP3.LUT R6, R6, 0xffffff80, RZ, 0xc0, !PT ;  /* 0xffffff8006067812 */ /* 0x000fc400078ec0ff */
[----:B------:R-:W-:Y:S02]  /*24800*/  LOP3.LUT R36, R37, 0x380, RZ, 0xc0, !PT ;  /* 0x0000038025247812 */ /* 0x000fe400078ec0ff */
[----:B------:R-:W-:Y:S01]  /*24810*/  SHF.R.U64 R32, R32, 0x3, RZ ;  /* 0x0000000320207819 */ /* 0x000fe200000012ff */
[----:B------:R-:W-:Y:S01]  /*24820*/  IMAD.IADD R6, R10, 0x1, -R6 ;  /* 0x000000010a067824 */ /* 0x000fe200078e0a06 */
[----:B------:R-:W-:Y:S02]  /*24830*/  SHF.R.U64 R36, R36, 0x3, RZ ;  /* 0x0000000324247819 */ /* 0x000fe400000012ff */
[----:B------:R-:W-:Y:S01]  /*24840*/  LOP3.LUT R32, R32, R33, RZ, 0x3c, !PT ;  /* 0x0000002120207212 */ /* 0x000fe200078e3cff */
[--C-:B------:R-:W-:Y:S01]  /*24850*/  IMAD.X R33, RZ, RZ, R61.reuse, P4 ;  /* 0x000000ffff217224 */ /* 0x100fe200020e063d */
[----:B------:R-:W-:Y:S02]  /*24860*/  LOP3.LUT P0, RZ, R6, 0x3, RZ, 0xc0, !PT ;  /* 0x0000000306ff7812 */ /* 0x000fe4000780c0ff */
[----:B------:R-:W-:Y:S01]  /*24870*/  LOP3.LUT R36, R36, R37, RZ, 0x3c, !PT ;  /* 0x0000002524247212 */ /* 0x000fe200078e3cff */
[----:B------:R-:W-:Y:S01]  /*24880*/  IMAD.X R37, RZ, RZ, R61, P5 ;  /* 0x000000ffff257224 */ /* 0x000fe200028e063d */
[----:B------:R-:W-:-:S02]  /*24890*/  ISETP.GE.OR P1, PT, R7, R0, P0 ;  /* 0x000000000700720c */ /* 0x000fc40000726670 */
[----:B------:R-:W-:Y:S02]  /*248a0*/  ISETP.GE.OR P0, PT, R3, R0, P0 ;  /* 0x000000000300720c */ /* 0x000fe40000706670 */
[----:B------:R-:W-:Y:S02]  /*248b0*/  SHF.R.U64 R3, R2, 0x3, RZ ;  /* 0x0000000302037819 */ /* 0x000fe400000012ff */
[----:B------:R-:W-:Y:S02]  /*248c0*/  LOP3.LUT R2, R5, 0x380, RZ, 0xc0, !PT ;  /* 0x0000038005027812 */ /* 0x000fe400078ec0ff */
[----:B------:R-:W-:Y:S02]  /*248d0*/  LOP3.LUT R60, R3, R60, RZ, 0x3c, !PT ;  /* 0x0000003c033c7212 */ /* 0x000fe400078e3cff */
[----:B------:R-:W-:Y:S01]  /*248e0*/  SHF.R.U64 R2, R2, 0x3, RZ ;  /* 0x0000000302027819 */ /* 0x000fe200000012ff */
[----:B------:R-:W-:Y:S02]  /*248f0*/  IMAD R20, R21, UR4, RZ ;  /* 0x0000000415147c24 */ /* 0x000fe4000f8e02ff */
[----:B------:R-:W-:Y:S01]  /*24900*/  @!P1 STG.E desc[UR60][R44.64], R91 ;  /* 0x0000005b2c009986 */ /* 0x000fe2000c10193c */
[----:B------:R-:W-:Y:S01]  /*24910*/  LOP3.LUT R40, R2, R5, RZ, 0x3c, !PT ;  /* 0x0000000502287212 */ /* 0x000fe200078e3cff */
[--C-:B------:R-:W-:Y:S01]  /*24920*/  IMAD.MOV.U32 R2, RZ, RZ, R48.reuse ;  /* 0x000000ffff027224 */ /* 0x100fe200078e0030 */
[----:B------:R-:W-:Y:S01]  /*24930*/  SHF.R.S32.HI R3, RZ, 0x1f, R48 ;  /* 0x0000001fff037819 */ /* 0x000fe20000011430 */
[----:B------:R0:W-:Y:S04]  /*24940*/  @!P0 STG.E desc[UR60][R44.64+0x20], R90 ;  /* 0x0000205a2c008986 */ /* 0x0001e8000c10193c */
[----:B------:R1:W5:Y:S01]  /*24950*/  LD.E.128 R4, desc[UR60][R60.64] ;  /* 0x0000003c3c047980 */ /* 0x000362000c101d00 */
[----:B------:R-:W-:-:S03]  /*24960*/  IMAD.WIDE.U32 R2, R49, UR4, R2 ;  /* 0x0000000431027c25 */ /* 0x000fc6000f8e0002 */
[----:B------:R-:W5:Y:S01]  /*24970*/  LD.E.128 R8, desc[UR60][R8.64] ;  /* 0x0000003c08087980 */ /* 0x000f62000c101d00 */
[----:B------:R-:W-:Y:S01]  /*24980*/  IMAD R49, R49, UR5, R20 ;  /* 0x0000000531317c24 */ /* 0x000fe2000f8e0214 */
[----:B------:R-:W-:Y:S02]  /*24990*/  ULDC.64 UR4, c[0x0][0xae0] ;  /* 0x0002b80000047ab9 */ /* 0x000fe40000000a00 */
[----:B------:R-:W5:Y:S04]  /*249a0*/  LD.E.128 R12, desc[UR60][R12.64] ;  /* 0x0000003c0c0c7980 */ /* 0x000f68000c101d00 */
[----:B------:R-:W5:Y:S04]  /*249b0*/  LD.E.128 R24, desc[UR60][R24.64] ;  /* 0x0000003c18187980 */ /* 0x000f68000c101d00 */
[----:B------:R-:W5:Y:S04]  /*249c0*/  LD.E.128 R28, desc[UR60][R28.64] ;  /* 0x0000003c1c1c7980 */ /* 0x000f68000c101d00 */
[----:B------:R-:W5:Y:S04]  /*249d0*/  LD.E.128 R32, desc[UR60][R32.64] ;  /* 0x0000003c20207980 */ /* 0x000f68000c101d00 */
[----:B------:R-:W5:Y:S04]  /*249e0*/  LD.E.128 R36, desc[UR60][R36.64] ;  /* 0x0000003c24247980 */ /* 0x000f68000c101d00 */
[----:B------:R-:W5:Y:S01]  /*249f0*/  LD.E.128 R40, desc[UR60][R40.64] ;  /* 0x0000003c28287980 */ /* 0x000f62000c101d00 */
[----:B------:R-:W-:-:S02]  /*24a00*/  IMAD.IADD R3, R3, 0x1, R49 ;  /* 0x0000000103037824 */ /* 0x000fc400078e0231 */
[----:B------:R-:W-:Y:S01]  /*24a10*/  IMAD R49, R50, -0x80, R0 ;  /* 0xffffff8032317824 */ /* 0x000fe200078e0200 */
[----:B------:R-:W-:Y:S01]  /*24a20*/  @!PT LDS RZ, [RZ] ;  /* 0x00000000fffff984 */ /* 0x000fe20000000800 */
[----:B------:R-:W-:Y:S01]  /*24a30*/  @!PT LDS RZ, [RZ] ;  /* 0x00000000fffff984 */ /* 0x000fe20000000800 */
[----:B------:R-:W-:Y:S01]  /*24a40*/  @!PT LDS RZ, [RZ] ;  /* 0x00000000fffff984 */ /* 0x000fe20000000800 */
[----:B------:R-:W-:Y:S01]  /*24a50*/  @!PT LDS RZ, [RZ] ;  /* 0x00000000fffff984 */ /* 0x000fe20000000800 */
[----:B------:R2:W-:Y:S06]  /*24a60*/  MEMBAR.ALL.CTA ;  /* 0x0000000000007992 */ /* 0x0005ec0000008000 */
[----:B--2---:R-:W2:Y:S01]  /*24a70*/  FENCE.VIEW.ASYNC.S ;  /* 0x00000000000073c6 */ /* 0x004ea20000000000 */
[----:B------:R-:W-:Y:S01]  /*24a80*/  IADD3 R0, R52, 0x40, RZ ;  /* 0x0000004034007810 */ /* 0x000fe20007ffe0ff */
[----:B0-----:R-:W-:Y:S01]  /*24a90*/  IMAD R44, R46, UR4, RZ ;  /* 0x000000042e2c7c24 */ /* 0x001fe2000f8e02ff */
[CC--:B------:R-:W-:Y:S01]  /*24aa0*/  ISETP.GE.AND P3, PT, R52.reuse, R49.reuse, PT ;  /* 0x000000313400720c */ /* 0x0c0fe20003f66270 */
[----:B------:R-:W-:Y:S01]  /*24ab0*/  VIADD R20, R52, 0x20 ;  /* 0x0000002034147836 */ /* 0x000fe20000000000 */
[----:B------:R-:W-:Y:S01]  /*24ac0*/  ISETP.GE.AND P1, PT, R0, R49, PT ;  /* 0x000000310000720c */ /* 0x000fe20003f26270 */
[----:B------:R-:W-:-:S02]  /*24ad0*/  IMAD R45, R54, UR5, R44 ;  /* 0x00000005362d7c24 */ /* 0x000fc4000f8e022c */
[----:B------:R-:W-:Y:S01]  /*24ae0*/  IMAD.WIDE.U32 R2, R54, UR4, R2 ;  /* 0x0000000436027c25 */ /* 0x000fe2000f8e0002 */
[----:B------:R-:W-:Y:S01]  /*24af0*/  ULDC.64 UR4, c[0x0][0xae8] ;  /* 0x0002ba0000047ab9 */ /* 0x000fe20000000a00 */
[----:B------:R-:W-:Y:S02]  /*24b00*/  ISETP.GE.AND P0, PT, R20, R49, PT ;  /* 0x000000311400720c */ /* 0x000fe40003f06270 */
[----:B------:R-:W-:Y:S02]  /*24b10*/  VIADD R0, R16, 0x2e820 ;  /* 0x0002e82010007836 */ /* 0x000fe40000000000 */
[----:B------:R-:W-:Y:S02]  /*24b20*/  IMAD.IADD R3, R3, 0x1, R45 ;  /* 0x0000000103037824 */ /* 0x000fe400078e022d */
[----:B------:R-:W-:Y:S01]  /*24b30*/  IMAD R20, R47, UR4, RZ ;  /* 0x000000042f147c24 */ /* 0x000fe2000f8e02ff */
[----:B------:R-:W-:Y:S01]  /*24b40*/  PRMT R0, RZ, 0x654, R0 ;  /* 0x00000654ff007816 */ /* 0x000fe20000000000 */
[----:B------:R-:W-:-:S02]  /*24b50*/  VIADD R21, R52, 0x60 ;  /* 0x0000006034157836 */ /* 0x000fc40000000000 */
[C---:B------:R-:W-:Y:S02]  /*24b60*/  IMAD R47, R51.reuse, UR5, R20 ;  /* 0x00000005332f7c24 */ /* 0x040fe4000f8e0214 */
[----:B------:R-:W-:Y:S01]  /*24b70*/  IMAD.WIDE.U32 R44, R51, UR4, R2 ;  /* 0x00000004332c7c25 */ /* 0x000fe2000f8e0002 */
[----:B--2---:R1:W-:Y:S01]  /*24b80*/  SYNCS.ARRIVE.TRANS64.RED.A1T0 RZ, [R0+URZ], RZ ;  /* 0x000000ff00ff79a7 */ /* 0x0043e2000810043f */
[----:B------:R-:W-:Y:S02]  /*24b90*/  ISETP.GE.AND P2, PT, R21, R49, PT ;  /* 0x000000311500720c */ /* 0x000fe40003f46270 */
        /* <DEDUP_REMOVED lines=19> */
.L_x_7663:
[----:B------:R-:W-:Y:S05]  /*24cd0*/  BSYNC B1 ;  /* 0x0000000000017941 */ /* 0x000fea0003800000 */
.L_x_7662:
[----:B------:R-:W-:Y:S04]  /*24ce0*/  BSSY B1, `(.L_x_7664) ;  /* 0x0000014000017945 */ /* 0x000fe80003800000 */
[----:B------:R-:W-:Y:S05]  /*24cf0*/  @P0 BRA `(.L_x_7665) ;  /* 0x0000000000480947 */ /* 0x000fea0003800000 */
[----:B0----5:R-:W-:Y:S01]  /*24d00*/  IADD3 R5, P0, R20, 0x20, RZ ;  /* 0x0000002014057810 */ /* 0x021fe20007f1e0ff */
        /* <DEDUP_REMOVED lines=17> */
.L_x_7665:
[----:B------:R-:W-:Y:S05]  /*24e20*/  BSYNC B1 ;  /* 0x0000000000017941 */ /* 0x000fea0003800000 */
.L_x_7664:
[----:B------:R-:W-:Y:S04]  /*24e30*/  BSSY B1, `(.L_x_7666) ;  /* 0x0000014000017945 */ /* 0x000fe80003800000 */
[----:B------:R-:W-:Y:S05]  /*24e40*/  @P1 BRA `(.L_x_7667) ;  /* 0x0000000000481947 */ /* 0x000fea0003800000 */
[----:B01---5:R-:W-:Y:S01]  /*24e50*/  IADD3 R5, P0, R20, 0x40, RZ ;  /* 0x0000004014057810 */ /* 0x023fe20007f1e0ff */
        /* <DEDUP_REMOVED lines=17> */
.L_x_7667:
[----:B------:R-:W-:Y:S05]  /*24f70*/  BSYNC B1 ;  /* 0x0000000000017941 */ /* 0x000fea0003800000 */
.L_x_7666:
[----:B------:R-:W-:Y:S05]  /*24f80*/  @P2 BRA `(.L_x_7668) ;  /* 0x0000000800f42947 */ /* 0x000fea0003800000 */
[----:B012--5:R-:W-:Y:S01]  /*24f90*/  IADD3 R5, P0, R20, 0x60, RZ ;  /* 0x0000006014057810 */ /* 0x027fe20007f1e0ff */
        /* <DEDUP_REMOVED lines=19> */
.L_x_7659:
[----:B------:R-:W3:Y:S01]  /*250d0*/  LDL.LU R4, [R1+0x98] ;  /* 0x0000980001047983 */ /* 0x000ee20000300800 */
[----:B------:R-:W-:-:S03]  /*250e0*/  ULDC.64 UR4, c[0x0][0xbd8] ;  /* 0x0002f60000047ab9 */ /* 0x000fc60000000a00 */
[----:B-1----:R-:W0:Y:S01]  /*250f0*/  LDL.LU R0, [R1+0x9c] ;  /* 0x00009c0001007983 */ /* 0x002e220000300800 */
[----:B------:R-:W-:Y:S01]  /*25100*/  ISETP.NE.U32.AND P0, PT, RZ, UR4, PT ;  /* 0x00000004ff007c0c */ /* 0x000fe2000bf05070 */
[----:B------:R-:W-:-:S03]  /*25110*/  IMAD.MOV.U32 R7, RZ, RZ, RZ ;  /* 0x000000ffff077224 */ /* 0x000fc600078e00ff */
[----:B------:R-:W-:Y:S02]  /*25120*/  ISETP.NE.AND.EX P0, PT, RZ, UR5, PT, P0 ;  /* 0x00000005ff007c0c */ /* 0x000fe4000bf05300 */
[----:B---3--:R-:W-:-:S04]  /*25130*/  IADD3 R2, P1, R4, UR4, RZ ;  /* 0x0000000404027c10 */ /* 0x008fc8000ff3e0ff */
[----:B0-----:R-:W-:Y:S01]  /*25140*/  IADD3.X R3, R0, UR5, RZ, P1, !PT ;  /* 0x0000000500037c10 */ /* 0x001fe20008ffe4ff */
[----:B------:R-:W-:Y:S02]  /*25150*/  ULDC.64 UR4, c[0x0][0xbe0] ;  /* 0x0002f80000047ab9 */ /* 0x000fe40000000a00 */
[----:B------:R-:W-:-:S04]  /*25160*/  ISETP.NE.U32.AND P1, PT, RZ, UR4, PT ;  /* 0x00000004ff007c0c */ /* 0x000fc8000bf25070 */
[----:B------:R0:W5:Y:S01]  /*25170*/  @P0 LDG.E R7, desc[UR60][R2.64] ;  /* 0x0000003c02070981 */ /* 0x000162000c1e1900 */
[----:B------:R-:W-:Y:S01]  /*25180*/  ISETP.NE.AND.EX P1, PT, RZ, UR5, PT, P1 ;  /* 0x00000005ff007c0c */ /* 0x000fe2000bf25310 */
[----:B------:R-:W1:-:S12]  /*25190*/  S2R R6, SR_TID.X ;  /* 0x0000000000067919 */ /* 0x000e580000002100 */
[----:B------:R-:W-:Y:S01]  /*251a0*/  @P1 IADD3 R4, P2, R4, UR4, RZ ;  /* 0x0000000404041c10 */ /* 0x000fe2000ff5e0ff */
[----:B------:R-:W-:-:S03]  /*251b0*/  ULDC UR4, c[0x0][0xa88] ;  /* 0x0002a20000047ab9 */ /* 0x000fc60000000800 */
[----:B------:R-:W-:Y:S01]  /*251c0*/  @P1 IADD3.X R5, R0, UR5, RZ, P2, !PT ;  /* 0x0000000500051c10 */ /* 0x000fe200097fe4ff */
[----:B------:R-:W-:-:S06]  /*251d0*/  IMAD.U32 R0, RZ, RZ, UR4 ;  /* 0x00000004ff007e24 */ /* 0x000fcc000f8e00ff */
[----:B------:R0:W5:Y:S01]  /*251e0*/  @P1 LDG.E R0, desc[UR60][R4.64] ;  /* 0x0000003c04001981 */ /* 0x000162000c1e1900 */
[----:B-1----:R-:W-:-:S05]  /*251f0*/  VIADD R6, R6, 0xffffff80 ;  /* 0xffffff8006067836 */ /* 0x002fca0000000000 */
[----:B------:R-:W-:Y:S01]  /*25200*/  ISETP.GT.AND P2, PT, R6, 0x7f, PT ;  /* 0x0000007f0600780c */ /* 0x000fe20003f44270 */
[----:B0-----:R-:W-:-:S12]  /*25210*/  @P1 BRA `(.L_x_7669) ;  /* 0x0000000000101947 */ /* 0x001fd80003800000 */
[----:B------:R-:W-:Y:S05]  /*25220*/  @!P0 BRA `(.L_x_7669) ;  /* 0x00000000000c8947 */ /* 0x000fea0003800000 */
[----:B------:R-:W3:Y:S04]  /*25230*/  LDG.E R5, desc[UR60][R2.64] ;  /* 0x0000003c02057981 */ /* 0x000ee8000c1e1900 */
[----:B-----5:R-:W3:Y:S02]  /*25240*/  LDG.E R0, desc[UR60][R2.64+0x4] ;  /* 0x0000043c02007981 */ /* 0x020ee4000c1e1900 */
[----:B---3--:R-:W-:-:S07]  /*25250*/  IADD3 R0, -R5, R0, RZ ;  /* 0x0000000005007210 */ /* 0x008fce0007ffe1ff */
.L_x_7669:
[----:B------:R-:W3:Y:S04]  /*25260*/  LDL.LU R3, [R1+0x8c] ;  /* 0x00008c0001037983 */ /* 0x000ee80000300800 */
[----:B------:R-:W4:Y:S04]  /*25270*/  LDL.LU R2, [R1+0xa0] ;  /* 0x0000a00001027983 */ /* 0x000f280000300800 */
[----:B------:R-:W2:Y:S04]  /*25280*/  LDL R13, [R1+0x94] ;  /* 0x00009400010d7983 */ /* 0x000ea80000100800 */
[----:B------:R-:W2:Y:S04]  /*25290*/  LDL R12, [R1+0x68] ;  /* 0x00006800010c7983 */ /* 0x000ea80000100800 */
[----:B------:R0:W5:Y:S01]  /*252a0*/  LDL R14, [R1+0xa4] ;  /* 0x0000a400010e7983 */ /* 0x0001620000100800 */
[----:B------:R-:W-:Y:S01]  /*252b0*/  BSSY B1, `(.L_x_7670) ;  /* 0x000001d000017945 */ /* 0x000fe20003800000 */
[----:B-----5:R-:W-:-:S02]  /*252c0*/  SHF.R.S32.HI R6, RZ, 0x1f, R7 ;  /* 0x0000001fff067819 */ /* 0x020fc40000011407 */
[----:B---3--:R-:W-:Y:S02]  /*252d0*/  SEL R11, R3, RZ, !P0 ;  /* 0x000000ff030b7207 */ /* 0x008fe40004000000 */
[----:B----4-:R-:W-:Y:S02]  /*252e0*/  SEL R9, R2, RZ, !P0 ;  /* 0x000000ff02097207 */ /* 0x010fe40004000000 */
[----:B--2---:R-:W-:Y:S02]  /*252f0*/  SHF.R.S32.HI R8, RZ, 0x1f, R13 ;  /* 0x0000001fff087819 */ /* 0x004fe4000001140d */
[----:B------:R-:W-:Y:S01]  /*25300*/  SHF.R.S32.HI R10, RZ, 0x1f, R12 ;  /* 0x0000001fff0a7819 */ /* 0x000fe2000001140c */
[----:B0-----:R-:W-:Y:S06]  /*25310*/  @P2 BRA `(.L_x_7671) ;  /* 0x0000000000582947 */ /* 0x001fec0003800000 */
[----:B------:R-:W0:Y:S02]  /*25320*/  S2R R2, SR_TID.X ;  /* 0x0000000000027919 */ /* 0x000e240000002100 */
[----:B0-----:R-:W-:-:S04]  /*25330*/  IMAD R2, R14, 0x80, R2 ;  /* 0x000000800e027824 */ /* 0x001fc800078e0202 */
        /* <DEDUP_REMOVED lines=20> */
.L_x_7671:
[----:B------:R-:W-:Y:S05]  /*25480*/  BSYNC B1 ;  /* 0x0000000000017941 */ /* 0x000fea0003800000 */
.L_x_7670:
[----:B------:R-:W2:Y:S01]  /*25490*/  LDL.64 R20, [R1+0x70] ;  /* 0x0000700001147983 */ /* 0x000ea20000100a00 */
        /* <DEDUP_REMOVED lines=18> */
[----:B------:R-:W-:Y:S01]  /*255c0*/  IMAD.IADD R11, R5, 0x1, R9 ;  /* 0x00000001050b7824 */ /* 0x000fe200078e0209 */
[C---:B--2---:R-:W-:Y:S01]  /*255d0*/  IADD3 R7, R20.reuse, 0x20, RZ ;  /* 0x0000002014077810 */ /* 0x044fe20007ffe0ff */
[C---:B------:R-:W-:Y:S01]  /*255e0*/  VIADD R13, R20.reuse, 0x40 ;  /* 0x00000040140d7836 */ /* 0x040fe20000000000 */
[CC--:B------:R-:W-:Y:S02]  /*255f0*/  ISETP.GE.AND P3, PT, R20.reuse, R6.reuse, PT ;  /* 0x000000061400720c */ /* 0x0c0fe40003f66270 */
[-C--:B------:R-:W-:Y:S01]  /*25600*/  ISETP.GE.AND P2, PT, R7, R6.reuse, PT ;  /* 0x000000060700720c */ /* 0x080fe20003f46270 */
[----:B------:R-:W-:Y:S01]  /*25610*/  VIADD R7, R20, 0x60 ;  /* 0x0000006014077836 */ /* 0x000fe20000000000 */
[----:B------:R-:W-:-:S04]  /*25620*/  ISETP.GE.AND P0, PT, R13, R6, PT ;  /* 0x000000060d00720c */ /* 0x000fc80003f06270 */
[----:B------:R-:W-:Y:S01]  /*25630*/  ISETP.GE.AND P1, PT, R7, R6, PT ;  /* 0x000000060700720c */ /* 0x000fe20003f26270 */
[--C-:B------:R-:W-:Y:S01]  /*25640*/  IMAD.MOV.U32 R6, RZ, RZ, R20.reuse ;  /* 0x000000ffff067224 */ /* 0x100fe200078e0014 */
[----:B------:R-:W-:-:S03]  /*25650*/  SHF.R.S32.HI R7, RZ, 0x1f, R20 ;  /* 0x0000001fff077819 */ /* 0x000fc60000011414 */
[----:B------:R-:W-:Y:S01]  /*25660*/  IMAD.WIDE R6, R14, 0x80, R6 ;  /* 0x000000800e067825 */ /* 0x000fe200078e0206 */
[----:B------:R-:W-:Y:S07]  /*25670*/  @P3 BRA `(.L_x_7673) ;  /* 0x0000000000403947 */ /* 0x000fee0003800000 */
        /* <DEDUP_REMOVED lines=16> */
.L_x_7673:
[----:B------:R-:W-:Y:S05]  /*25780*/  BSYNC B1 ;  /* 0x0000000000017941 */ /* 0x000fea0003800000 */
.L_x_7672:
        /* <DEDUP_REMOVED lines=20> */
.L_x_7675:
[----:B------:R-:W-:Y:S05]  /*258d0*/  BSYNC B1 ;  /* 0x0000000000017941 */ /* 0x000fea0003800000 */
.L_x_7674:
[----:B------:R-:W-:Y:S04]  /*258e0*/  BSSY B1, `(.L_x_7676) ;  /* 0x0000014000017945 */ /* 0x000fe80003800000 */
[----:B------:R-:W-:Y:S05]  /*258f0*/  @P0 BRA `(.L_x_7677) ;  /* 0x0000000000480947 */ /* 0x000fea0003800000 */
[----:B01----:R-:W-:Y:S01]  /*25900*/  IADD3 R9, P0, R6, 0x40, RZ ;  /* 0x0000004006097810 */ /* 0x003fe20007f1e0ff */
        /* <DEDUP_REMOVED lines=17> */
.L_x_7677:
[----:B------:R-:W-:Y:S05]  /*25a20*/  BSYNC B1 ;  /* 0x0000000000017941 */ /* 0x000fea0003800000 */
.L_x_7676:
        /* <DEDUP_REMOVED lines=19> */
.L_x_7668:
[----:B------:R-:W-:Y:S05]  /*25b60*/  BSYNC B0 ;  /* 0x0000000000007941 */ /* 0x000fea0003800000 */
.L_x_7658:
[----:B------:R-:W-:Y:S02]  /*25b70*/  ULDC UR4, c[0x0][0xc14] ;  /* 0x0003050000047ab9 */ /* 0x000fe40000000800 */
[----:B------:R-:W-:-:S13]  /*25b80*/  ISETP.GE.AND P0, PT, R235, UR4, PT ;  /* 0x00000004eb007c0c */ /* 0x000fda000bf06270 */
[----:B------:R-:W-:Y:S05]  /*25b90*/  @!P0 BRA `(.L_x_7678) ;  /* 0xfffffdb400888947 */ /* 0x000fea000383ffff */
[----:B------:R-:W-:Y:S05]  /*25ba0*/  BRA `(.L_x_7485) ;  /* 0x0000006800207947 */ /* 0x000fea0003800000 */
.L_x_7483:
[----:B------:R-:W-:-:S08]  /*25bb0*/  NOP ;  /* 0x0000000000007918 */ /* 0x000fd00000000000 */
[----:B0-----:R-:W0:-:S00]  /*25bc0*/  USETMAXREG.DEALLOC.CTAPOOL 0x18 ;  /* 0x00000018000079c8 */ /* 0x001e0000080e0500 */
        /* <DEDUP_REMOVED lines=16> */
.L_x_7679:
        /* <DEDUP_REMOVED lines=42> */
.L_x_7685:
        /* <DEDUP_REMOVED lines=12> */
.L_x_7684:
[----:B------:R-:W-:Y:S05]  /*26030*/  BSYNC B0 ;  /* 0x0000000000007941 */ /* 0x000fea0003800000 */
.L_x_7683:
        /* <DEDUP_REMOVED lines=21> */
.L_x_7681:
[----:B------:R-:W-:-:S04]  /*26190*/  IMAD.IADD R7, R6, 0x1, -R7 ;  /* 0x0000000106077824 */ /* 0x000fc800078e0a07 */
[----:B------:R-:W-:-:S05]  /*261a0*/  IMAD R2, R4, UR5, R7 ;  /* 0x0000000504027c24 */ /* 0x000fca000f8e0207 */
[----:B------:R-:W-:Y:S02]  /*261b0*/  ISETP.GT.AND P0, PT, R2, UR6, PT ;  /* 0x0000000602007c0c */ /* 0x000fe4000bf04270 */
[----:B------:R-:W0:Y:S11]  /*261c0*/  LDC.64 R2, c[0x0][0xc68] ;  /* 0x00031a00ff027b82 */ /* 0x000e360000000a00 */
[----:B------:R-:W-:-:S04]  /*261d0*/  VOTE.ANY R11, PT, !P0 ;  /* 0x00000000000b7806 */ /* 0x000fc800040e0100 */
[----:B------:R-:W1:Y:S02]  /*261e0*/  POPC R6, R11 ;  /* 0x0000000b00067309 */ /* 0x000e640000000000 */
[----:B-1----:R-:W-:-:S05]  /*261f0*/  IADD3 R19, R6, UR4, RZ ;  /* 0x0000000406137c10 */ /* 0x002fca000fffe0ff */
        /* <DEDUP_REMOVED lines=13> */
.L_x_7686:
[----:B-1----:R-:W-:Y:S01]  /*262d0*/  IMAD.MOV R2, RZ, RZ, -R3 ;  /* 0x000000ffff027224 */ /* 0x002fe200078e0a03 */
[----:B--2---:R-:W-:Y:S01]  /*262e0*/  IABS R4, R8 ;  /* 0x0000000800047213 */ /* 0x004fe20000000000 */
[----:B---3--:R-:W-:Y:S02]  /*262f0*/  IMAD R16, R16, UR5, R7 ;  /* 0x0000000510107c24 */ /* 0x008fe4000f8e0207 */
[----:B------:R-:W-:Y:S02]  /*26300*/  IMAD R7, R2, R9, RZ ;  /* 0x0000000902077224 */ /* 0x000fe400078e02ff */
[----:B------:R-:W-:Y:S02]  /*26310*/  IMAD.MOV.U32 R2, RZ, RZ, RZ ;  /* 0x000000ffff027224 */ /* 0x000fe400078e00ff */
[----:B------:R-:W-:Y:S02]  /*26320*/  IMAD.MOV R4, RZ, RZ, -R4 ;  /* 0x000000ffff047224 */ /* 0x000fe400078e0a04 */
[----:B------:R-:W-:Y:S01]  /*26330*/  IMAD.HI.U32 R2, R3, R7, R2 ;  /* 0x0000000703027227 */ /* 0x000fe200078e0002 */
[----:B------:R-:W-:-:S04]  /*26340*/  IADD3 R7, -R16, UR6, RZ ;  /* 0x0000000610077c10 */ /* 0x000fc8000fffe1ff */
[----:B------:R-:W-:-:S05]  /*26350*/  IABS R3, R7 ;  /* 0x0000000700037213 */ /* 0x000fca0000000000 */
        /* <DEDUP_REMOVED lines=9> */
[----:B------:R-:W-:-:S05]  /*263f0*/  @P0 VIADD R2, R2, 0x1 ;  /* 0x0000000102020836 */ /* 0x000fca0000000000 */
[----:B------:R-:W-:-:S05]  /*26400*/  MOV R9, R2 ;  /* 0x0000000200097202 */ /* 0x000fca0000000f00 */
[----:B------:R-:W-:Y:S01]  /*26410*/  @!P2 IMAD.MOV R9, RZ, RZ, -R9 ;  /* 0x000000ffff09a224 */ /* 0x000fe200078e0a09 */
[----:B------:R-:W-:-:S05]  /*26420*/  @!P1 LOP3.LUT R9, RZ, R8, RZ, 0x33, !PT ;  /* 0x00000008ff099212 */ /* 0x000fca00078e33ff */
[----:B------:R-:W-:Y:S02]  /*26430*/  IMAD R4, R10, R9, RZ ;  /* 0x000000090a047224 */ /* 0x000fe400078e02ff */
[----:B------:R-:W-:Y:S02]  /*26440*/  IMAD.MOV R9, RZ, RZ, -R9 ;  /* 0x000000ffff097224 */ /* 0x000fe400078e0a09 */
[----:B------:R-:W-:Y:S02]  /*26450*/  IMAD.MOV R3, RZ, RZ, -R4 ;  /* 0x000000ffff037224 */ /* 0x000fe400078e0a04 */
[----:B------:R-:W-:-:S03]  /*26460*/  IMAD R7, R8, R9, R7 ;  /* 0x0000000908077224 */ /* 0x000fc600078e0207 */
[----:B------:R-:W-:Y:S01]  /*26470*/  VIADDMNMX R10, R3, UR5, R10, PT ;  /* 0x00000005030a7c46 */ /* 0x000fe2000b80010a */
[----:B------:R-:W-:Y:S01]  /*26480*/  IMAD.IADD R4, R7, 0x1, R4 ;  /* 0x0000000107047824 */ /* 0x000fe200078e0204 */
[----:B------:R-:W-:Y:S02]  /*26490*/  IABS R8, R7 ;  /* 0x0000000700087213 */ /* 0x000fe40000000000 */
        /* <DEDUP_REMOVED lines=9> */
[-C--:B------:R-:W-:Y:S02]  /*26530*/  IABS R9, R10.reuse ;  /* 0x0000000a00097213 */ /* 0x080fe40000000000 */
[----:B------:R-:W-:-:S03]  /*26540*/  LOP3.LUT R2, R7, R10, RZ, 0x3c, !PT ;  /* 0x0000000a07027212 */ /* 0x000fc600078e3cff */
[----:B------:R-:W-:Y:S01]  /*26550*/  IMAD.MOV R9, RZ, RZ, -R9 ;  /* 0x000000ffff097224 */ /* 0x000fe200078e0a09 */
[----:B------:R-:W-:Y:S01]  /*26560*/  ISETP.GE.AND P2, PT, R2, RZ, PT ;  /* 0x000000ff0200720c */ /* 0x000fe20003f46270 */
[----:B------:R-:W-:-:S04]  /*26570*/  IMAD.HI.U32 R3, R3, R8, RZ ;  /* 0x0000000803037227 */ /* 0x000fc800078e00ff */
[----:B------:R-:W-:-:S05]  /*26580*/  IMAD R9, R3, R9, R8 ;  /* 0x0000000903097224 */ /* 0x000fca00078e0208 */
[----:B------:R-:W-:-:S13]  /*26590*/  ISETP.GT.U32.AND P1, PT, R6, R9, PT ;  /* 0x000000090600720c */ /* 0x000fda0003f24070 */
[----:B------:R-:W-:Y:S01]  /*265a0*/  @!P1 IMAD.IADD R9, R9, 0x1, -R6 ;  /* 0x0000000109099824 */ /* 0x000fe200078e0a06 */
[----:B------:R-:W-:Y:S02]  /*265b0*/  @!P1 IADD3 R3, R3, 0x1, RZ ;  /* 0x0000000103039810 */ /* 0x000fe40007ffe0ff */
        /* <DEDUP_REMOVED lines=10> */
.L_x_7682:
[----:B------:R-:W-:Y:S02]  /*26660*/  IMAD.MOV.U32 R17, RZ, RZ, RZ ;  /* 0x000000ffff117224 */ /* 0x000fe400078e00ff */
[----:B------:R-:W-:Y:S02]  /*26670*/  IMAD.U32 R16, RZ, RZ, UR6 ;  /* 0x00000006ff107e24 */ /* 0x000fe4000f8e00ff */
[----:B------:R-:W-:-:S07]  /*26680*/  IMAD.MOV.U32 R18, RZ, RZ, RZ ;  /* 0x000000ffff127224 */ /* 0x000fce00078e00ff */
.L_x_7687:
[----:B------:R-:W-:-:S13]  /*26690*/  ISETP.NE.AND P0, PT, R0, RZ, PT ;  /* 0x000000ff0000720c */ /* 0x000fda0003f05270 */
[----:B------:R-:W1:Y:S01]  /*266a0*/  @!P0 S2R R3, SR_CgaCtaId ;  /* 0x0000000000038919 */ /* 0x000e620000008800 */
[----:B------:R-:W-:-:S04]  /*266b0*/  @!P0 MOV R0, 0x400 ;  /* 0x0000040000008802 */ /* 0x000fc80000000f00 */
[----:B-1----:R-:W-:-:S05]  /*266c0*/  @!P0 LEA R0, R3, R0, 0x18 ;  /* 0x0000000003008211 */ /* 0x002fca00078ec0ff */
[----:B------:R2:W-:Y:S01]  /*266d0*/  @!P0 STS.128 [R0+0x2e8d0], R16 ;  /* 0x02e8d01000008388 */ /* 0x0005e20000000c00 */
[----:B------:R-:W-:Y:S06]  /*266e0*/  BAR.ARV 0x5, 0x180 ;  /* 0x0146000000007b1d */ /* 0x000fec0000002000 */
.L_x_7680:
[----:B--2---:R-:W-:Y:S01]  /*266f0*/  MOV R0, 0x1 ;  /* 0x0000000100007802 */ /* 0x004fe20000000f00 */
        /* <DEDUP_REMOVED lines=9> */
[----:B0-----:R-:W-:-:S05]  /*26790*/  LOP3.LUT R0, R0, 0x7f, RZ, 0xc0, !PT ;  /* 0x0000007f00007812 */ /* 0x001fca00078ec0ff */
[----:B------:R-:W-:Y:S02]  /*267a0*/  IMAD.SHL.U32 R0, R0, 0x10, RZ ;  /* 0x0000001000007824 */ /* 0x000fe400078e00ff */
[----:B-1----:R-:W-:-:S03]  /*267b0*/  IMAD.SHL.U32 R4, R6, 0x20, RZ ;  /* 0x0000002006047824 */ /* 0x002fc600078e00ff */
[----:B------:R-:W-:Y:S01]  /*267c0*/  LOP3.LUT R3, R0, 0x600, RZ, 0xc0, !PT ;  /* 0x0000060000037812 */ /* 0x000fe200078ec0ff */
[----:B------:R-:W-:-:S03]  /*267d0*/  IMAD.SHL.U32 R0, R6, 0x80, RZ ;  /* 0x0000008006007824 */ /* 0x000fc600078e00ff */
[----:B------:R-:W-:Y:S02]  /*267e0*/  LOP3.LUT R5, R3, 0x60, R4, 0xf8, !PT ;  /* 0x0000006003057812 */ /* 0x000fe400078ef804 */
[----:B------:R-:W-:Y:S02]  /*267f0*/  SHF.R.U32.HI R3, RZ, 0x1, R6 ;  /* 0x00000001ff037819 */ /* 0x000fe40000011606 */
[----:B------:R-:W-:Y:S02]  /*26800*/  LOP3.LUT R5, R5, 0x100, R4, 0xf8, !PT ;  /* 0x0000010005057812 */ /* 0x000fe400078ef804 */
[----:B------:R-:W-:Y:S02]  /*26810*/  LOP3.LUT R4, R4, 0x80, RZ, 0xc0, !PT ;  /* 0x0000008004047812 */ /* 0x000fe400078ec0ff */
[C---:B------:R-:W-:Y:S01]  /*26820*/  LOP3.LUT P0, RZ, R6.reuse, 0x4, RZ, 0xc0, !PT ;  /* 0x0000000406ff7812 */ /* 0x040fe2000780c0ff */
[----:B------:R-:W-:Y:S01]  /*26830*/  IMAD.SHL.U32 R7, R6, 0x4, RZ ;  /* 0x0000000406077824 */ /* 0x000fe200078e00ff */
[----:B------:R-:W-:-:S04]  /*26840*/  LOP3.LUT R4, R4, 0x10, R6, 0xf8, !PT ;  /* 0x0000001004047812 */ /* 0x000fc800078ef806 */
        /* <DEDUP_REMOVED lines=36> */
.L_x_7785:
[----:B0-----:R-:W0:Y:S02]  /*26a90*/  LDC.64 R2, c[0x0][0xc60] ;  /* 0x00031800ff027b82 */ /* 0x001e240000000a00 */
[----:B0-----:R-:W-:-:S05]  /*26aa0*/  IMAD.WIDE R2, R19, 0x4, R2 ;  /* 0x0000000413027825 */ /* 0x001fca00078e0202 */
[----:B--2---:R-:W2:Y:S01]  /*26ab0*/  LDG.E R12, desc[UR60][R2.64] ;  /* 0x0000003c020c7981 */ /* 0x004ea2000c1e1900 */
[----:B------:R-:W-:Y:S05]  /*26ac0*/  YIELD ;  /* 0x0000000000007946 */ /* 0x000fea0003800000 */
[----:B------:R-:W-:Y:S01]  /*26ad0*/  ULDC.64 UR4, c[0x0][0xa28] ;  /* 0x00028a0000047ab9 */ /* 0x000fe20000000a00 */
[----:B------:R-:W-:Y:S01]  /*26ae0*/  MOV R0, RZ ;  /* 0x000000ff00007202 */ /* 0x000fe20000000f00 */
[----:B------:R-:W-:Y:S01]  /*26af0*/  IMAD.MOV.U32 R8, RZ, RZ, RZ ;  /* 0x000000ffff087224 */ /* 0x000fe200078e00ff */
[----:B------:R-:W-:Y:S01]  /*26b00*/  ISETP.NE.U32.AND P0, PT, RZ, UR4, PT ;  /* 0x00000004ff007c0c */ /* 0x000fe2000bf05070 */
[----:B------:R-:W-:Y:S01]  /*26b10*/  ULDC.64 UR6, c[0x0][0xa08] ;  /* 0x0002820000067ab9 */ /* 0x000fe20000000a00 */
[----:B------:R-:W-:Y:S01]  /*26b20*/  ULDC.64 UR8, c[0x0][0xa10] ;  /* 0x0002840000087ab9 */ /* 0x000fe20000000a00 */
[----:B------:R-:W-:Y:S01]  /*26b30*/  IMAD.MOV.U32 R11, RZ, RZ, RZ ;  /* 0x000000ffff0b7224 */ /* 0x000fe200078e00ff */
[----:B------:R-:W-:Y:S01]  /*26b40*/  ISETP.NE.AND.EX P0, PT, RZ, UR5, PT, P0 ;  /* 0x00000005ff007c0c */ /* 0x000fe2000bf05300 */
[----:B------:R-:W-:Y:S01]  /*26b50*/  IMAD.MOV.U32 R20, RZ, RZ, RZ ;  /* 0x000000ffff147224 */ /* 0x000fe200078e00ff */
[----:B------:R-:W-:Y:S01]  /*26b60*/  ULDC.64 UR10, c[0x0][0xa18] ;  /* 0x00028600000a7ab9 */ /* 0x000fe20000000a00 */
[----:B--2---:R-:W-:Y:S01]  /*26b70*/  SHF.R.S32.HI R4, RZ, 0x1f, R12 ;  /* 0x0000001fff047819 */ /* 0x004fe2000001140c */
[----:B------:R-:W-:-:S09]  /*26b80*/  IMAD.SHL.U32 R14, R12, 0x4, RZ ;  /* 0x000000040c0e7824 */ /* 0x000fd200078e00ff */
[C---:B------:R-:W-:Y:S01]  /*26b90*/  @P0 LEA R2, P1, R12.reuse, UR4, 0x2 ;  /* 0x000000040c020c11 */ /* 0x040fe2000f8210ff */
[----:B------:R-:W-:Y:S03]  /*26ba0*/  STL [R1+0x1c], R12 ;  /* 0x00001c0c01007387 */ /* 0x000fe60000100800 */
[C-C-:B------:R-:W-:Y:S01]  /*26bb0*/  @P0 LEA.HI.X R3, R12.reuse, UR5, R4.reuse, 0x2, P1 ;  /* 0x000000050c030c11 */ /* 0x140fe200088f1404 */
[----:B------:R-:W-:Y:S02]  /*26bc0*/  ULDC.64 UR4, c[0x0][0xa00] ;  /* 0x0002800000047ab9 */ /* 0x000fe40000000a00 */
[----:B------:R-:W-:Y:S02]  /*26bd0*/  ISETP.NE.U32.AND P2, PT, RZ, UR4, PT ;  /* 0x00000004ff007c0c */ /* 0x000fe4000bf45070 */
[----:B------:R0:W5:Y:S01]  /*26be0*/  @P0 LDG.E R0, desc[UR60][R2.64] ;  /* 0x0000003c02000981 */ /* 0x000162000c1e1900 */
[----:B------:R-:W-:-:S02]  /*26bf0*/  SHF.L.U64.HI R13, R12, 0x2, R4 ;  /* 0x000000020c0d7819 */ /* 0x000fc40000010204 */
[----:B------:R-:W-:Y:S01]  /*26c00*/  ISETP.NE.AND.EX P2, PT, RZ, UR5, PT, P2 ;  /* 0x00000005ff007c0c */ /* 0x000fe2000bf45320 */
[----:B------:R-:W-:Y:S01]  /*26c10*/  STL [R1+0x40], R14 ;  /* 0x0000400e01007387 */ /* 0x000fe20000100800 */
[----:B------:R-:W-:Y:S02]  /*26c20*/  ISETP.NE.U32.AND P0, PT, RZ, UR6, PT ;  /* 0x00000006ff007c0c */ /* 0x000fe4000bf05070 */
[----:B------:R-:W-:Y:S01]  /*26c30*/  ISETP.NE.U32.AND P1, PT, RZ, UR8, PT ;  /* 0x00000008ff007c0c */ /* 0x000fe2000bf25070 */
[----:B------:R-:W-:Y:S01]  /*26c40*/  STL [R1+0x44], R13 ;  /* 0x0000440d01007387 */ /* 0x000fe20000100800 */
[----:B------:R-:W-:Y:S02]  /*26c50*/  ISETP.NE.AND.EX P0, PT, RZ, UR7, PT, P0 ;  /* 0x00000007ff007c0c */ /* 0x000fe4000bf05300 */
[----:B0-----:R-:W-:Y:S02]  /*26c60*/  IADD3 R2, P4, R14, UR4, RZ ;  /* 0x000000040e027c10 */ /* 0x001fe4000ff9e0ff */
[----:B------:R-:W-:-:S02]  /*26c70*/  ISETP.NE.AND.EX P1, PT, RZ, UR9, PT, P1 ;  /* 0x00000009ff007c0c */ /* 0x000fc4000bf25310 */
[C---:B------:R-:W-:Y:S02]  /*26c80*/  IADD3.X R3, R13.reuse, UR5, RZ, P4, !PT ;  /* 0x000000050d037c10 */ /* 0x040fe4000a7fe4ff */
[C---:B------:R-:W-:Y:S02]  /*26c90*/  IADD3 R6, P5, R14.reuse, UR6, RZ ;  /* 0x000000060e067c10 */ /* 0x040fe4000ffbe0ff */
[----:B------:R-:W-:Y:S01]  /*26ca0*/  IADD3 R4, P4, R14, UR8, RZ ;  /* 0x000000080e047c10 */ /* 0x000fe2000ff9e0ff */
[----:B------:R-:W2:Y:S01]  /*26cb0*/  @P2 LDG.E R8, desc[UR60][R2.64] ;  /* 0x0000003c02082981 */ /* 0x000ea2000c1e1900 */
[C---:B------:R-:W-:Y:S02]  /*26cc0*/  IADD3.X R7, R13.reuse, UR7, RZ, P5, !PT ;  /* 0x000000070d077c10 */ /* 0x040fe4000affe4ff */
[----:B------:R-:W-:Y:S02]  /*26cd0*/  IADD3.X R5, R13, UR9, RZ, P4, !PT ;  /* 0x000000090d057c10 */ /* 0x000fe4000a7fe4ff */
[----:B------:R-:W-:Y:S01]  /*26ce0*/  ISETP.NE.U32.AND P3, PT, RZ, UR10, PT ;  /* 0x0000000aff007c0c */ /* 0x000fe2000bf65070 */
[----:B------:R-:W5:Y:S01]  /*26cf0*/  @P0 LDG.E R11, desc[UR60][R6.64] ;  /* 0x0000003c060b0981 */ /* 0x000f62000c1e1900 */
[----:B------:R-:W-:-:S02]  /*26d00*/  ULDC UR4, c[0x0][0x288] ;  /* 0x0000a20000047ab9 */ /* 0x000fc40000000800 */
[----:B------:R-:W-:Y:S01]  /*26d10*/  ISETP.NE.AND.EX P3, PT, RZ, UR11, PT, P3 ;  /* 0x0000000bff007c0c */ /* 0x000fe2000bf65330 */
[----:B------:R-:W5:Y:S01]  /*26d20*/  @P1 LDG.E R20, desc[UR60][R4.64] ;  /* 0x0000003c04141981 */ /* 0x000f62000c1e1900 */
[----:B------:R-:W-:Y:S01]  /*26d30*/  IMAD.U32 R10, RZ, RZ, UR4 ;  /* 0x00000004ff0a7e24 */ /* 0x000fe2000f8e00ff */
[----:B------:R-:W-:Y:S02]  /*26d40*/  ULDC.64 UR4, c[0x0][0x3f8] ;  /* 0x0000fe0000047ab9 */ /* 0x000fe40000000a00 */
        /* <DEDUP_REMOVED lines=18> */
.L_x_7689:
        /* <DEDUP_REMOVED lines=10> */
.L_x_7690:
[----:B------:R-:W-:Y:S05]  /*26f10*/  @!P0 BRA `(.L_x_7691) ;  /* 0x00000000000c8947 */ /* 0x000fea0003800000 */
[----:B------:R-:W2:Y:S04]  /*26f20*/  LDG.E R9, desc[UR60][R6.64] ;  /* 0x0000003c06097981 */ /* 0x000ea8000c1e1900 */
[----:B------:R-:W2:Y:S02]  /*26f30*/  LDG.E R6, desc[UR60][R6.64+0x4] ;  /* 0x0000043c06067981 */ /* 0x000ea4000c1e1900 */
[----:B--2---:R-:W-:-:S07]  /*26f40*/  IMAD.IADD R9, R6, 0x1, -R9 ;  /* 0x0000000106097824 */ /* 0x004fce00078e0a09 */
.L_x_7691:
[----:B0-----:R-:W2:Y:S01]  /*26f50*/  @P1 LDG.E R2, desc[UR60][R4.64] ;  /* 0x0000003c04021981 */ /* 0x001ea2000c1e1900 */
[----:B-----5:R-:W-:-:S03]  /*26f60*/  IMAD.IADD R0, R9, 0x1, -R0 ;  /* 0x0000000109007824 */ /* 0x020fc600078e0a00 */
[----:B------:R-:W2:Y:S01]  /*26f70*/  @P1 LDG.E R4, desc[UR60][R4.64+0x4] ;  /* 0x0000043c04041981 */ /* 0x000ea2000c1e1900 */
[----:B------:R-:W-:Y:S01]  /*26f80*/  BSSY B0, `(.L_x_7692) ;  /* 0x00000ff000007945 */ /* 0x000fe20003800000 */
[----:B--2---:R-:W-:Y:S01]  /*26f90*/  @P1 IMAD.IADD R8, R4, 0x1, -R2 ;  /* 0x0000000104081824 */ /* 0x004fe200078e0a02 */
[----:B------:R-:W-:-:S03]  /*26fa0*/  LEA R2, R17, 0x15f, 0x7 ;  /* 0x0000015f11027811 */ /* 0x000fc600078e38ff */
[----:B------:R-:W-:-:S04]  /*26fb0*/  IMAD.IADD R4, R0, 0x1, R8 ;  /* 0x0000000100047824 */ /* 0x000fc800078e0208 */
[C---:B------:R-:W-:Y:S01]  /*26fc0*/  VIADD R5, R4.reuse, 0xdf ;  /* 0x000000df04057836 */ /* 0x040fe20000000000 */
[----:B------:R-:W-:Y:S01]  /*26fd0*/  IADD3 R3, R4, R2, -R10 ;  /* 0x0000000204037210 */ /* 0x000fe20007ffe80a */
[----:B------:R-:W-:Y:S02]  /*26fe0*/  IMAD.MOV.U32 R4, RZ, RZ, RZ ;  /* 0x000000ffff047224 */ /* 0x000fe400078e00ff */
[----:B------:R-:W-:Y:S02]  /*26ff0*/  IMAD.MOV.U32 R2, RZ, RZ, RZ ;  /* 0x000000ffff027224 */ /* 0x000fe400078e00ff */
[----:B------:R-:W-:-:S04]  /*27000*/  IMAD.HI R4, R5, -0x6db6db6d, R4 ;  /* 0x9249249305047827 */ /* 0x000fc800078e0204 */
[----:B------:R-:W-:Y:S01]  /*27010*/  IMAD.HI R2, R3, -0x6db6db6d, R2 ;  /* 0x9249249303027827 */ /* 0x000fe200078e0202 */
[----:B------:R-:W-:-:S04]  /*27020*/  SHF.R.U32.HI R3, RZ, 0x1f, R4 ;  /* 0x0000001fff037819 */ /* 0x000fc80000011604 */
[----:B------:R-:W-:Y:S02]  /*27030*/  LEA.HI.SX32 R4, R4, R3, 0x19 ;  /* 0x0000000304047211 */ /* 0x000fe400078fcaff */
[----:B------:R-:W-:-:S04]  /*27040*/  SHF.R.U32.HI R3, RZ, 0x1f, R2 ;  /* 0x0000001fff037819 */ /* 0x000fc80000011602 */
[----:B------:R-:W-:-:S04]  /*27050*/  LEA.HI.SX32 R2, R2, R3, 0x19 ;  /* 0x0000000302027211 */ /* 0x000fc800078fcaff */
[----:B------:R-:W-:-:S05]  /*27060*/  VIMNMX R6, R4, R2, PT ;  /* 0x0000000204067248 */ /* 0x000fca0003fe0100 */
[--C-:B------:R-:W-:Y:S02]  /*27070*/  IMAD R4, R6, 0xe0, -R0.reuse ;  /* 0x000000e006047824 */ /* 0x100fe400078e0a00 */
[----:B------:R-:W-:-:S03]  /*27080*/  IMAD.MOV R0, RZ, RZ, -R0 ;  /* 0x000000ffff007224 */ /* 0x000fc600078e0a00 */
[----:B------:R-:W-:Y:S02]  /*27090*/  VIMNMX R4, R4, R8, PT ;  /* 0x0000000804047248 */ /* 0x000fe40003fe0100 */
[----:B------:R-:W-:-:S04]  /*270a0*/  VIMNMX R0, RZ, R0, !PT ;  /* 0x00000000ff007248 */ /* 0x000fc80007fe0100 */
[----:B------:R-:W-:Y:S02]  /*270b0*/  ISETP.GT.AND P0, PT, R4, R0, PT ;  /* 0x000000000400720c */ /* 0x000fe40003f04270 */
[----:B------:R-:W-:-:S11]  /*270c0*/  SHF.R.U32.HI R2, RZ, 0x5, R0 ;  /* 0x00000005ff027819 */ /* 0x000fd60000011600 */
[----:B------:R-:W-:Y:S01]  /*270d0*/  @P0 IADD3 R5, R4, 0xdf, RZ ;  /* 0x000000df04050810 */ /* 0x000fe20007ffe0ff */
[----:B------:R-:W-:-:S04]  /*270e0*/  @P0 IMAD.MOV.U32 R4, RZ, RZ, RZ ;  /* 0x000000ffff040224 */ /* 0x000fc800078e00ff */
[----:B------:R-:W-:-:S04]  /*270f0*/  @P0 IMAD.HI R5, R5, -0x6db6db6d, R4 ;  /* 0x9249249305050827 */ /* 0x000fc800078e0204 */
[----:B------:R-:W-:Y:S01]  /*27100*/  IMAD.WIDE.U32 R2, R2, 0x24924925, RZ ;  /* 0x2492492502027825 */ /* 0x000fe200078e00ff */
[----:B------:R-:W-:Y:S01]  /*27110*/  @P0 SHF.R.U32.HI R0, RZ, 0x1f, R5 ;  /* 0x0000001fff000819 */ /* 0x000fe20000011605 */
[----:B------:R0:W-:Y:S02]  /*27120*/  STL [R1+0x48], R6 ;  /* 0x0000480601007387 */ /* 0x0001e40000100800 */
[----:B------:R-:W-:Y:S01]  /*27130*/  IMAD.MOV.U32 R4, RZ, RZ, R3 ;  /* 0x000000ffff047224 */ /* 0x000fe200078e0003 */
        /* <DEDUP_REMOVED lines=18> */
.L_x_7892:
[----:B-1----:R-:W-:Y:S02]  /*27260*/  ISETP.NE.AND P0, PT, R14, RZ, PT ;  /* 0x000000ff0e00720c */ /* 0x002fe40003f05270 */
[----:B------:R-:W-:-:S11]  /*27270*/  PLOP3.LUT P6, PT, PT, PT, PT, 0x8, 0x0 ;  /* 0x000000000000781c */ /* 0x000fd60003fce170 */
[----:B------:R-:W-:Y:S05]  /*27280*/  @P0 BRA `(.L_x_7695) ;  /* 0x00000000000c0947 */ /* 0x000fea0003800000 */
[----:B------:R-:W-:-:S03]  /*27290*/  UMOV UR4, 0xffffffff ;  /* 0xffffffff00047882 */ /* 0x000fc60000000000 */
[----:B------:R-:W-:Y:S05]  /*272a0*/  BRA.DIV UR4, `(.L_x_7696) ;  /* 0x0000007204487947 */ /* 0x000fea000b800000 */
[----:B------:R-:W-:-:S13]  /*272b0*/  ELECT P6, URZ, PT ;  /* 0x00000000003f782f */ /* 0x000fda00038c0000 */
.L_x_7695:
        /* <DEDUP_REMOVED lines=12> */
.L_x_7895:
[----:B------:R-:W-:Y:S05]  /*27380*/  BSYNC B1 ;  /* 0x0000000000017941 */ /* 0x000fea0003800000 */
.L_x_7697:
        /* <DEDUP_REMOVED lines=12> */
.L_x_7896:
[----:B------:R-:W-:Y:S05]  /*27450*/  BSYNC B2 ;  /* 0x0000000000027941 */ /* 0x000fea0003800000 */
.L_x_7701:
        /* <DEDUP_REMOVED lines=9> */
.L_x_7704:
[----:B------:R-:W-:Y:S05]  /*274f0*/  BSYNC B2 ;  /* 0x0000000000027941 */ /* 0x000fea0003800000 */
.L_x_7703:
[----:B------:R-:W2:Y:S01]  /*27500*/  LDL R6, [R1+0xc] ;  /* 0x00000c0001067983 */ /* 0x000ea20000100800 */
[----:B------:R-:W-:Y:S01]  /*27510*/  IMAD.MOV.U32 R12, RZ, RZ, RZ ;  /* 0x000000ffff0c7224 */ /* 0x000fe200078e00ff */
[----:B------:R-:W-:Y:S01]  /*27520*/  UIADD3 UR4, UP0, UR36, 0x570, URZ ;  /* 0x0000057024047890 */ /* 0x000fe2000ff1e03f */
[----:B0-----:R-:W-:Y:S01]  /*27530*/  IMAD R5, R4, 0xe0, R20 ;  /* 0x000000e004057824 */ /* 0x001fe200078e0214 */
[----:B------:R-:W-:Y:S01]  /*27540*/  PLOP3.LUT P0, PT, PT, PT, PT, 0x80, 0x0 ;  /* 0x000000000000781c */ /* 0x000fe20003f0f070 */
[----:B------:R-:W-:Y:S01]  /*27550*/  UMOV UR6, 0x0 ;  /* 0x0000000000067882 */ /* 0x000fe20000000000 */
[----:B------:R-:W-:Y:S01]  /*27560*/  R2UR UR10, R12 ;  /* 0x000000000c0a72ca */ /* 0x000fe200000e0000 */
[----:B------:R-:W-:Y:S01]  /*27570*/  UIADD3.X UR5, URZ, UR37, URZ, UP0, !UPT ;  /* 0x000000253f057290 */ /* 0x000fe200087fe43f */
[----:B------:R-:W-:Y:S01]  /*27580*/  IADD3 R5, R5, -0xe0, RZ ;  /* 0xffffff2005057810 */ /* 0x000fe20007ffe0ff */
[----:B------:R-:W-:Y:S01]  /*27590*/  UMOV UR7, 0x12f00000 ;  /* 0x12f0000000077882 */ /* 0x000fe20000000000 */
[----:B--2---:R-:W-:-:S02]  /*275a0*/  IMAD R10, R6, 0x7000, R11 ;  /* 0x00007000060a7824 */ /* 0x004fc400078e020b */
[----:B------:R-:W-:Y:S02]  /*275b0*/  VIADD R6, R8, 0x2e890 ;  /* 0x0002e89008067836 */ /* 0x000fe40000000000 */
[----:B------:R-:W-:-:S07]  /*275c0*/  VIADD R7, R10, 0x20400 ;  /* 0x000204000a077836 */ /* 0x000fce0000000000 */
.L_x_7705:
        /* <DEDUP_REMOVED lines=13> */
.L_x_7897:
[----:B------:R-:W-:Y:S05]  /*276a0*/  BSYNC B2 ;  /* 0x0000000000027941 */ /* 0x000fea0003800000 */
.L_x_7706:
        /* <DEDUP_REMOVED lines=11> */
.L_x_7709:
[----:B------:R-:W-:Y:S05]  /*27760*/  BSYNC B2 ;  /* 0x0000000000027941 */ /* 0x000fea0003800000 */
.L_x_7708:
        /* <DEDUP_REMOVED lines=8> */
.L_x_7710:
        /* <DEDUP_REMOVED lines=10> */
.L_x_7700:
[----:B------:R-:W-:Y:S05]  /*27890*/  BSYNC B1 ;  /* 0x0000000000017941 */ /* 0x000fea0003800000 */
.L_x_7699:
[----:B01----:R-:W2:Y:S04]  /*278a0*/  LDL.LU R9, [R1+0xc] ;  /* 0x00000c0001097983 */ /* 0x003ea80000300800 */
[----:B------:R-:W3:Y:S01]  /*278b0*/  LDL.LU R8, [R1+0x18] ;  /* 0x0000180001087983 */ /* 0x000ee20000300800 */
[----:B------:R-:W-:Y:S01]  /*278c0*/  PLOP3.LUT P0, PT, PT, PT, PT, 0x8, 0x0 ;  /* 0x000000000000781c */ /* 0x000fe20003f0e170 */
[----:B--2---:R-:W-:-:S05]  /*278d0*/  VIADD R5, R9, 0x1 ;  /* 0x0000000109057836 */ /* 0x004fca0000000000 */
[----:B------:R-:W-:-:S04]  /*278e0*/  ISETP.NE.AND P1, PT, R5, 0x2, PT ;  /* 0x000000020500780c */ /* 0x000fc80003f25270 */
[----:B------:R-:W-:Y:S02]  /*278f0*/  SEL R6, RZ, 0x1, P1 ;  /* 0x00000001ff067807 */ /* 0x000fe40000800000 */
[----:B------:R-:W-:Y:S02]  /*27900*/  SEL R5, R5, RZ, P1 ;  /* 0x000000ff05057207 */ /* 0x000fe40000800000 */
[----:B---3--:R-:W-:Y:S02]  /*27910*/  LOP3.LUT R8, R8, R6, RZ, 0x3c, !PT ;  /* 0x0000000608087212 */ /* 0x008fe400078e3cff */
[----:B------:R-:W-:-:S03]  /*27920*/  IADD3 R6, R4, -0x2, RZ ;  /* 0xfffffffe04067810 */ /* 0x000fc60007ffe0ff */
[----:B------:R0:W-:Y:S01]  /*27930*/  STL [R1+0x18], R8 ;  /* 0x0000180801007387 */ /* 0x0001e20000100800 */
[----:B------:R-:W-:-:S03]  /*27940*/  ISETP.GE.AND P2, PT, R6, R3, PT ;  /* 0x000000030600720c */ /* 0x000fc60003f46270 */
[----:B------:R0:W-:Y:S10]  /*27950*/  STL [R1+0xc], R5 ;  /* 0x00000c0501007387 */ /* 0x0001f40000100800 */
[----:B0-----:R-:W-:Y:S05]  /*27960*/  @!P2 BRA `(.L_x_7693) ;  /* 0x000000040080a947 */ /* 0x001fea0003800000 */
[C---:B------:R-:W-:Y:S02]  /*27970*/  IMAD R5, R4.reuse, 0xe0, R20 ;  /* 0x000000e004057824 */ /* 0x040fe400078e0214 */
[----:B------:R-:W-:Y:S02]  /*27980*/  VIADD R4, R4, 0xffffffff ;  /* 0xffffffff04047836 */ /* 0x000fe40000000000 */
[----:B------:R-:W-:-:S07]  /*27990*/  VIADD R5, R5, 0xfffffe40 ;  /* 0xfffffe4005057836 */ /* 0x000fce0000000000 */
.L_x_7723:
        /* <DEDUP_REMOVED lines=13> */
.L_x_7898:
[----:B------:R-:W-:Y:S05]  /*27a70*/  BSYNC B2 ;  /* 0x0000000000027941 */ /* 0x000fea0003800000 */
.L_x_7713:
        /* <DEDUP_REMOVED lines=9> */
.L_x_7716:
[----:B------:R-:W-:Y:S05]  /*27b10*/  BSYNC B2 ;  /* 0x0000000000027941 */ /* 0x000fea0003800000 */
.L_x_7715:
        /* <DEDUP_REMOVED lines=11> */
.L_x_7717:
        /* <DEDUP_REMOVED lines=13> */
.L_x_7899:
[----:B------:R-:W-:Y:S05]  /*27ca0*/  BSYNC B2 ;  /* 0x0000000000027941 */ /* 0x000fea0003800000 */
.L_x_7718:
        /* <DEDUP_REMOVED lines=11> */
.L_x_7721:
[----:B------:R-:W-:Y:S05]  /*27d60*/  BSYNC B2 ;  /* 0x0000000000027941 */ /* 0x000fea0003800000 */
.L_x_7720:
        /* <DEDUP_REMOVED lines=8> */
.L_x_7722:
        /* <DEDUP_REMOVED lines=10> */
.L_x_7712:
[----:B------:R-:W-:Y:S05]  /*27e90*/  BSYNC B1 ;  /* 0x0000000000017941 */ /* 0x000fea0003800000 */
.L_x_7711:
        /* <DEDUP_REMOVED lines=13> */
.L_x_7693:
[----:B------:R-:W-:Y:S05]  /*27f70*/  BSYNC B0 ;  /* 0x0000000000007941 */ /* 0x000fea0003800000 */
.L_x_7692:
        /* <DEDUP_REMOVED lines=23> */
.L_x_7725:
        /* <DEDUP_REMOVED lines=23> */
.L_x_7727:
        /* <DEDUP_REMOVED lines=15> */
[----:B------:R-:W-:Y:S01]  /*28350*/  MOV R4, UR6 ;  /* 0x0000000600047c02 */ /* 0x000fe20008000f00 */
[----:B------:R-:W-:Y:S01]  /*28360*/  IMAD.U32 R5, RZ, RZ, UR7 ;  /* 0x00000007ff057e24 */ /* 0x000fe2000f8e00ff */
        /* <DEDUP_REMOVED lines=10> */
.L_x_7728:
[----:B0-----:R-:W2:Y:S02]  /*28410*/  LDL R2, [R1+0x14] ;  /* 0x0000140001027983 */ /* 0x001ea40000100800 */
[----:B--2---:R-:W-:-:S04]  /*28420*/  IADD3 R0, R2, 0x400, RZ ;  /* 0x0000040002007810 */ /* 0x004fc80007ffe0ff */
[----:B------:R-:W-:Y:S01]  /*28430*/  LOP3.LUT P0, RZ, R0, 0x9f, RZ, 0xc0, !PT ;  /* 0x0000009f00ff7812 */ /* 0x000fe2000780c0ff */
[----:B------:R0:W-:-:S12]  /*28440*/  STL [R1+0x4c], R0 ;  /* 0x00004c0001007387 */ /* 0x0001d80000100800 */
[----:B0-----:R-:W-:Y:S05]  /*28450*/  @!P0 BRA `(.L_x_7729) ;  /* 0x0000000000408947 */ /* 0x001fea0003800000 */
        /* <DEDUP_REMOVED lines=16> */
.L_x_7729:
        /* <DEDUP_REMOVED lines=19> */
.L_x_7730:
        /* <DEDUP_REMOVED lines=31> */
.L_x_7731:
        /* <DEDUP_REMOVED lines=23> */
.L_x_7902:
[----:B-1----:R-:W-:Y:S02]  /*289f0*/  ISETP.NE.AND P0, PT, R14, RZ, PT ;  /* 0x000000ff0e00720c */ /* 0x002fe40003f05270 */
[----:B------:R-:W-:-:S11]  /*28a00*/  PLOP3.LUT P6, PT, PT, PT, PT, 0x8, 0x0 ;  /* 0x000000000000781c */ /* 0x000fd60003fce170 */
[----:B------:R-:W-:Y:S05]  /*28a10*/  @P0 BRA `(.L_x_7733) ;  /* 0x0000000400c40947 */ /* 0x000fea0003800000 */
[----:B------:R-:W-:-:S03]  /*28a20*/  UMOV UR4, 0xffffffff ;  /* 0xffffffff00047882 */ /* 0x000fc60000000000 */
[----:B------:R-:W-:Y:S05]  /*28a30*/  BRA.DIV UR4, `(.L_x_7734) ;  /* 0x0000005e041c7947 */ /* 0x000fea000b800000 */
[----:B------:R-:W-:-:S13]  /*28a40*/  ELECT P6, URZ, PT ;  /* 0x00000000003f782f */ /* 0x000fda00038c0000 */
.L_x_7905:
        /* <DEDUP_REMOVED lines=25> */
.L_x_7736:
        /* <DEDUP_REMOVED lines=12> */
.L_x_7906:
        /* <DEDUP_REMOVED lines=8> */
.L_x_7738:
        /* <DEDUP_REMOVED lines=22> */
.L_x_7907:
        /* <DEDUP_REMOVED lines=8> */
.L_x_7740:
        /* <DEDUP_REMOVED lines=14> */
.L_x_7735:
        /* <DEDUP_REMOVED lines=21> */
.L_x_7733:
        /* <DEDUP_REMOVED lines=13> */
.L_x_7908:
[----:B------:R-:W-:Y:S05]  /*29200*/  BSYNC B0 ;  /* 0x0000000000007941 */ /* 0x000fea0003800000 */
.L_x_7741:
[----:B0-----:R-:W2:Y:S02]  /*29210*/  LDL R4, [R1+0x48] ;  /* 0x0000480001047983 */ /* 0x001ea40000100800 */
[----:B--2---:R-:W-:-:S13]  /*29220*/  ISETP.GE.AND P0, PT, R4, 0x2, PT ;  /* 0x000000020400780c */ /* 0x004fda0003f06270 */
[----:B------:R-:W-:Y:S05]  /*29230*/  @!P0 BRA `(.L_x_7743) ;  /* 0x0000001400048947 */ /* 0x000fea0003800000 */
[----:B------:R0:W5:Y:S01]  /*29240*/  LDL.LU R6, [R1+0x8] ;  /* 0x0000080001067983 */ /* 0x0001620000300800 */
[----:B------:R-:W-:-:S03]  /*29250*/  VIADD R17, R4, 0xfffffffe ;  /* 0xfffffffe04117836 */ /* 0x000fc60000000000 */
[----:B------:R0:W5:Y:S04]  /*29260*/  LDL.LU R7, [R1+0x10] ;  /* 0x0000100001077983 */ /* 0x0001680000300800 */
.L_x_7763:
        /* <DEDUP_REMOVED lines=11> */
[----:B------:R-:W-:Y:S02]  /*29320*/  MOV R8, R17 ;  /* 0x0000001100087202 */ /* 0x000fe40000000f00 */
[----:B------:R-:W-:-:S04]  /*29330*/  ISETP.NE.U32.AND P0, PT, RZ, UR4, PT ;  /* 0x00000004ff007c0c */ /* 0x000fc8000bf05070 */
[----:B------:R-:W-:-:S13]  /*29340*/  ISETP.NE.AND.EX P0, PT, RZ, UR5, PT, P0 ;  /* 0x00000005ff007c0c */ /* 0x000fda000bf05300 */
[----:B------:R-:W-:Y:S05]  /*29350*/  @!P0 BRA `(.L_x_7746) ;  /* 0x0000000000488947 */ /* 0x000fea0003800000 */
[----:B------:R-:W2:Y:S01]  /*29360*/  LDL R11, [R1+0x1c] ;  /* 0x00001c00010b7983 */ /* 0x000ea20000100800 */
[----:B------:R-:W3:Y:S01]  /*29370*/  LDC R5, c[0x0][0x41c] ;  /* 0x00010700ff057b82 */ /* 0x000ee20000000800 */
[----:B------:R-:W-:Y:S01]  /*29380*/  ULDC.64 UR6, c[0x0][0x408] ;  /* 0x0001020000067ab9 */ /* 0x000fe20000000a00 */
[----:B---3--:R-:W-:-:S13]  /*29390*/  ISETP.NE.AND P0, PT, R5, 0x1, PT ;  /* 0x000000010500780c */ /* 0x008fda0003f05270 */
[----:B------:R-:W3:Y:S02]  /*293a0*/  @P0 LDC.64 R2, c[0x0][0x420] ;  /* 0x00010800ff020b82 */ /* 0x000ee40000000a00 */
[----:B---3--:R-:W-:-:S04]  /*293b0*/  @P0 IMAD.HI.U32 R4, R17, R2, RZ ;  /* 0x0000000211040227 */ /* 0x008fc800078e00ff */
[----:B------:R-:W-:Y:S01]  /*293c0*/  IMAD.MOV.U32 R2, RZ, RZ, R17 ;  /* 0x000000ffff027224 */ /* 0x000fe200078e0011 */
[----:B------:R-:W-:-:S04]  /*293d0*/  @P0 SHF.R.U32.HI R2, RZ, R3, R4 ;  /* 0x00000003ff020219 */ /* 0x000fc80000011604 */
[--C-:B------:R-:W-:Y:S01]  /*293e0*/  SHF.R.S32.HI R3, RZ, 0x1f, R2.reuse ;  /* 0x0000001fff037819 */ /* 0x100fe20000011402 */
[--C-:B------:R-:W-:Y:S02]  /*293f0*/  IMAD.MOV R8, RZ, RZ, -R2.reuse ;  /* 0x000000ffff087224 */ /* 0x100fe400078e0a02 */
        /* <DEDUP_REMOVED lines=8> */
.L_x_7746:
        /* <DEDUP_REMOVED lines=11> */
.L_x_7909:
[----:B------:R-:W-:Y:S05]  /*29530*/  BSYNC B1 ;  /* 0x0000000000017941 */ /* 0x000fea0003800000 */
.L_x_7747:
        /* <DEDUP_REMOVED lines=9> */
.L_x_7750:
[----:B------:R-:W-:Y:S05]  /*295d0*/  BSYNC B1 ;  /* 0x0000000000017941 */ /* 0x000fea0003800000 */
.L_x_7749:
        /* <DEDUP_REMOVED lines=16> */
.L_x_7751:
        /* <DEDUP_REMOVED lines=13> */
.L_x_7910:
[----:B------:R-:W-:Y:S05]  /*297b0*/  BSYNC B1 ;  /* 0x0000000000017941 */ /* 0x000fea0003800000 */
.L_x_7752:
        /* <DEDUP_REMOVED lines=11> */
.L_x_7755:
[----:B------:R-:W-:Y:S05]  /*29870*/  BSYNC B1 ;  /* 0x0000000000017941 */ /* 0x000fea0003800000 */
.L_x_7754:
        /* <DEDUP_REMOVED lines=8> */
.L_x_7756:
        /* <DEDUP_REMOVED lines=10> */
.L_x_7745:
[----:B------:R-:W-:Y:S05]  /*299a0*/  BSYNC B0 ;  /* 0x0000000000007941 */ /* 0x000fea0003800000 */
.L_x_7744:
[----:B------:R-:W-:-:S06]  /*299b0*/  UISETP.NE.AND UP0, UPT, UR38, 0x3, UPT ;  /* 0x000000032600788c */ /* 0x000fcc000bf05270 */
[----:B------:R-:W-:-:S13]  /*299c0*/  PLOP3.LUT P0, PT, PT, PT, UP0, 0x80, 0x0 ;  /* 0x000000000000781c */ /* 0x000fda0003f0f008 */
[----:B------:R-:W-:Y:S05]  /*299d0*/  @!P0 BRA `(.L_x_7757) ;  /* 0x0000000000048947 */ /* 0x000fea0003800000 */
[----:B------:R-:W-:Y:S01]  /*299e0*/  BPT.TRAP 0x1 ;  /* 0x000000040000795c */ /* 0x000fe20000300000 */
.L_x_7757:
        /* <DEDUP_REMOVED lines=11> */
.L_x_7911:
[----:B------:R-:W-:Y:S05]  /*29aa0*/  BSYNC B0 ;  /* 0x0000000000007941 */ /* 0x000fea0003800000 */
.L_x_7758:
[----:B------:R-:W-:Y:S05]  /*29ab0*/  @!P0 BRA `(.L_x_7760) ;  /* 0x0000000000048947 */ /* 0x000fea0003800000 */
[----:B------:R-:W-:Y:S01]  /*29ac0*/  BPT.TRAP 0x1 ;  /* 0x000000040000795c */ /* 0x000fe20000300000 */
.L_x_7760:
[----:B------:R-:W-:Y:S01]  /*29ad0*/  SHF.L.U32 R4, R7, 0x1f, RZ ;  /* 0x0000001f07047819 */ /* 0x000fe200000006ff */
[----:B--2---:R-:W-:-:S03]  /*29ae0*/  IMAD R3, R6, 0x7000, RZ ;  /* 0x0000700006037824 */ /* 0x004fc600078e02ff */
[----:B------:R-:W2:Y:S02]  /*29af0*/  SYNCS.PHASECHK.TRANS64.TRYWAIT P2, [R18+URZ+0x2e860], R4 ;  /* 0x02e86004120075a7 */ /* 0x000ea4000804017f */
[----:B--2---:R-:W-:Y:S05]  /*29b00*/  @!P2 BRA `(.L_x_7761) ;  /* 0x0000004c008ca947 */ /* 0x004fea0003800000 */
.L_x_7912:
[----:B------:R-:W3:Y:S04]  /*29b10*/  LDL R12, [R1+0x24] ;  /* 0x00002400010c7983 */ /* 0x000ee80000100800 */
[----:B------:R-:W4:Y:S04]  /*29b20*/  LDL R15, [R1+0x4c] ;  /* 0x00004c00010f7983 */ /* 0x000f280000100800 */
[----:B------:R0:W-:Y:S04]  /*29b30*/  STL [R1+0xbc], R2 ;  /* 0x0000bc0201007387 */ /* 0x0001e80000100800 */
[----:B0-----:R-:W2:Y:S01]  /*29b40*/  LDL R2, [R1+0x4] ;  /* 0x0000040001027983 */ /* 0x001ea20000100800 */
[----:B------:R-:W-:-:S03]  /*29b50*/  MOV R13, 0x400 ;  /* 0x00000400000d7802 */ /* 0x000fc60000000f00 */
[----:B------:R0:W-:Y:S01]  /*29b60*/  STL [R1+0xb8], R0 ;  /* 0x0000b80001007387 */ /* 0x0001e20000100800 */
[----:B------:R-:W1:Y:S03]  /*29b70*/  S2R R14, SR_CgaCtaId ;  /* 0x00000000000e7919 */ /* 0x000e660000008800 */
[----:B0-----:R-:W4:Y:S01]  /*29b80*/  LDL R0, [R1] ;  /* 0x0000000001007983 */ /* 0x001f220000100800 */
[----:B------:R-:W-:Y:S05]  /*29b90*/  WARPSYNC.ALL ;  /* 0x0000000000007948 */ /* 0x000fea0003800000 */
[----:B-1----:R-:W-:-:S02]  /*29ba0*/  LEA R13, R14, R13, 0x18 ;  /* 0x0000000d0e0d7211 */ /* 0x002fc400078ec0ff */
[----:B--2---:R-:W-:-:S05]  /*29bb0*/  LOP3.LUT R4, R3, R2, RZ, 0xfc, !PT ;  /* 0x0000000203047212 */ /* 0x004fca00078efcff */
[----:B------:R-:W-:-:S06]  /*29bc0*/  IMAD.IADD R4, R13, 0x1, R4 ;  /* 0x000000010d047824 */ /* 0x000fcc00078e0204 */
[----:B------:R-:W0:Y:S01]  /*29bd0*/  LDSM.16.MT88.4 R4, [R4+0xe400] ;  /* 0x00e400000404783b */ /* 0x000e220000004200 */
[----:B---3--:R-:W-:Y:S02]  /*29be0*/  IADD3 R20, R13, R12, R3 ;  /* 0x0000000c0d147210 */ /* 0x008fe40007ffe003 */
[----:B----4-:R-:W-:Y:S02]  /*29bf0*/  LOP3.LUT R12, R3, R0, RZ, 0xfc, !PT ;  /* 0x00000000030c7212 */ /* 0x010fe400078efcff */
        /* <DEDUP_REMOVED lines=125> */
[C---:B------:R-:W-:Y:S01]  /*2a3d0*/  LOP3.LUT R4, R8.reuse, R2, RZ, 0xfc, !PT ;  /* 0x0000000208047212 */ /* 0x040fe200078efcff */
[----:B------:R-:W-:Y:S01]  /*2a3e0*/  IMAD.MOV.U32 R11, RZ, RZ, R14 ;  /* 0x000000ffff0b7224 */ /* 0x000fe200078e000e */
[----:B------:R-:W-:Y:S01]  /*2a3f0*/  LOP3.LUT R8, R8, R0, RZ, 0xfc, !PT ;  /* 0x0000000008087212 */ /* 0x000fe200078efcff */
[----:B------:R0:W5:Y:S02]  /*2a400*/  LDL.LU R2, [R1+0xbc] ;  /* 0x0000bc0001027983 */ /* 0x0001640000300800 */
[----:B---3--:R-:W-:Y:S02]  /*2a410*/  IMAD.IADD R4, R15, 0x1, R4 ;  /* 0x000000010f047824 */ /* 0x008fe400078e0204 */
[----:B------:R-:W-:Y:S01]  /*2a420*/  IMAD.IADD R8, R11, 0x1, R8 ;  /* 0x000000010b087824 */ /* 0x000fe200078e0208 */
[----:B------:R0:W5:Y:S04]  /*2a430*/  LDL.LU R0, [R1+0xb8] ;  /* 0x0000b80001007983 */ /* 0x0001680000300800 */
[----:B------:R-:W1:Y:S02]  /*2a440*/  LDSM.16.MT88.4 R4, [R4+0xe400] ;  /* 0x00e400000404783b */ /* 0x000e640000004200 */
[----:B-1----:R-:W-:-:S02]  /*2a450*/  PRMT R12, R4, 0x6420, R5 ;  /* 0x00006420040c7816 */ /* 0x002fc40000000005 */
[----:B------:R-:W-:Y:S02]  /*2a460*/  PRMT R13, R4, 0x7531, R5 ;  /* 0x00007531040d7816 */ /* 0x000fe40000000005 */
[C-C-:B------:R-:W-:Y:S02]  /*2a470*/  PRMT R14, R6.reuse, 0x6420, R7.reuse ;  /* 0x00006420060e7816 */ /* 0x140fe40000000007 */
        /* <DEDUP_REMOVED lines=19> */
.L_x_7762:
[----:B------:R2:W5:Y:S01]  /*2a5b0*/  LDL R6, [R1+0x8] ;  /* 0x0000080001067983 */ /* 0x0005620000100800 */
[----:B-1----:R1:W-:Y:S01]  /*2a5c0*/  SYNCS.ARRIVE.TRANS64.A1T0 RZ, [R18+URZ+0x2e850], RZ ;  /* 0x02e850ff12ff79a7 */ /* 0x0023e2000810003f */
[----:B------:R-:W-:Y:S01]  /*2a5d0*/  BAR.SYNC.DEFER_BLOCKING 0x2, 0x80 ;  /* 0x0082000000007b1d */ /* 0x000fe20000010000 */
[C---:B------:R-:W-:Y:S01]  /*2a5e0*/  ISETP.GT.AND P0, PT, R17.reuse, RZ, PT ;  /* 0x000000ff1100720c */ /* 0x040fe20003f04270 */
[----:B------:R-:W-:Y:S02]  /*2a5f0*/  VIADD R17, R17, 0xffffffff ;  /* 0xffffffff11117836 */ /* 0x000fe40000000000 */
[----:B-1----:R-:W-:Y:S02]  /*2a600*/  @!P1 VIADD R18, R18, 0x2e880 ;  /* 0x0002e88012129836 */ /* 0x002fe40000000000 */
[----:B------:R2:W5:Y:S03]  /*2a610*/  LDL R7, [R1+0x10] ;  /* 0x0000100001077983 */ /* 0x0005660000100800 */
[----:B------:R-:W-:-:S04]  /*2a620*/  @!P1 PRMT R18, RZ, 0x654, R18 ;  /* 0x00000654ff129816 */ /* 0x000fc80000000012 */
[----:B------:R2:W-:Y:S01]  /*2a630*/  @!P1 SYNCS.ARRIVE.TRANS64.RED.A1T0 RZ, [R18+URZ], RZ ;  /* 0x000000ff12ff99a7 */ /* 0x0005e2000810043f */
[----:B------:R-:W-:Y:S05]  /*2a640*/  @P0 BRA `(.L_x_7763) ;  /* 0xffffffec00080947 */ /* 0x000fea000383ffff */
.L_x_7743:
        /* <DEDUP_REMOVED lines=14> */
.L_x_7765:
[----:B------:R-:W-:Y:S05]  /*2a730*/  BSYNC B0 ;  /* 0x0000000000007941 */ /* 0x000fea0003800000 */
.L_x_7764:
[----:B------:R-:W-:-:S06]  /*2a740*/  UISETP.NE.AND UP0, UPT, UR38, 0x3, UPT ;  /* 0x000000032600788c */ /* 0x000fcc000bf05270 */
[----:B------:R-:W-:-:S13]  /*2a750*/  PLOP3.LUT P0, PT, PT, PT, UP0, 0x80, 0x0 ;  /* 0x000000000000781c */ /* 0x000fda0003f0f008 */
[----:B------:R-:W-:Y:S05]  /*2a760*/  @!P0 BRA `(.L_x_7766) ;  /* 0x0000000000048947 */ /* 0x000fea0003800000 */
[----:B------:R-:W-:Y:S01]  /*2a770*/  BPT.TRAP 0x1 ;  /* 0x000000040000795c */ /* 0x000fe20000300000 */
.L_x_7766:
        /* <DEDUP_REMOVED lines=13> */
.L_x_7913:
[----:B------:R-:W-:Y:S05]  /*2a850*/  BSYNC B0 ;  /* 0x0000000000007941 */ /* 0x000fea0003800000 */
.L_x_7767:
[----:B------:R-:W-:Y:S05]  /*2a860*/  @!P2 BRA `(.L_x_7769) ;  /* 0x000000000004a947 */ /* 0x000fea0003800000 */
[----:B------:R-:W-:Y:S01]  /*2a870*/  BPT.TRAP 0x1 ;  /* 0x000000040000795c */ /* 0x000fe20000300000 */
.L_x_7769:
[----:B0-----:R-:W3:Y:S02]  /*2a880*/  LDL R2, [R1+0x10] ;  /* 0x0000100001027983 */ /* 0x001ee40000100800 */
[----:B---3--:R-:W-:-:S04]  /*2a890*/  SHF.L.U32 R2, R2, 0x1f, RZ ;  /* 0x0000001f02027819 */ /* 0x008fc800000006ff */
[----:B------:R-:W0:Y:S02]  /*2a8a0*/  SYNCS.PHASECHK.TRANS64.TRYWAIT P0, [R0+URZ+0x2e860], R2 ;  /* 0x02e86002000075a7 */ /* 0x000e24000800017f */
[----:B0-----:R-:W-:Y:S05]  /*2a8b0*/  @!P0 BRA `(.L_x_7770) ;  /* 0x0000004000488947 */ /* 0x001fea0003800000 */
.L_x_7914:
        /* <DEDUP_REMOVED lines=137> */
[----:B---3--:R-:W-:-:S06]  /*2b150*/  IADD3 R4, R14, R4, RZ ;  /* 0x000000040e047210 */ /* 0x008fcc0007ffe0ff */
        /* <DEDUP_REMOVED lines=22> */
.L_x_7771:
[----:B------:R-:W2:Y:S01]  /*2b2c0*/  LDL.LU R3, [R1+0x10] ;  /* 0x0000100001037983 */ /* 0x000ea20000300800 */
[----:B-1---5:R1:W-:Y:S02]  /*2b2d0*/  SYNCS.ARRIVE.TRANS64.A1T0 RZ, [R0+URZ+0x2e850], RZ ;  /* 0x02e850ff00ff79a7 */ /* 0x0223e4000810003f */
[----:B-1----:R-:W-:-:S05]  /*2b2e0*/  @!P1 VIADD R0, R0, 0x2e880 ;  /* 0x0002e88000009836 */ /* 0x002fca0000000000 */
        /* <DEDUP_REMOVED lines=10> */
.L_x_7726:
[----:B------:R-:W-:Y:S05]  /*2b390*/  BSYNC B6 ;  /* 0x0000000000067941 */ /* 0x000fea0003800000 */
.L_x_7724:
        /* <DEDUP_REMOVED lines=11> */
.L_x_7772:
        /* <DEDUP_REMOVED lines=16> */
[----:B------:R-:W-:Y:S01]  /*2b550*/  SHFL.IDX PT, R4, R16, 0x1, 0x1f ;  /* 0x00201f0010047f89 */ /* 0x000fe200000e0000 */
[----:B-1----:R-:W-:Y:S02]  /*2b560*/  IMAD.MOV.U32 R2, RZ, RZ, RZ ;  /* 0x000000ffff027224 */ /* 0x002fe400078e00ff */
[----:B--2---:R-:W-:Y:S01]  /*2b570*/  @!P1 IMAD.MOV.U32 R2, RZ, RZ, R3 ;  /* 0x000000ffff029224 */ /* 0x004fe200078e0003 */
[----:B------:R-:W-:-:S04]  /*2b580*/  ISETP.NE.AND P1, PT, R6, RZ, PT ;  /* 0x000000ff0600720c */ /* 0x000fc80003f25270 */
        /* <DEDUP_REMOVED lines=15> */
[----:B------:R1:W2:Y:S02]  /*2b680*/  SHFL.IDX PT, R7, R5, 0x1f, 0x1f ;  /* 0x03e01f0005077f89 */ /* 0x0002a400000e0000 */
.L_x_7924:
[----:B------:R-:W-:Y:S01]  /*2b690*/  ULDC UR4, c[0x0][0xc10] ;  /* 0x0003040000047ab9 */ /* 0x000fe20000000800 */
[----:B------:R-:W-:Y:S02]  /*2b6a0*/  IMAD.MOV.U32 R6, RZ, RZ, R5 ;  /* 0x000000ffff067224 */ /* 0x000fe400078e0005 */
[----:B------:R-:W-:-:S04]  /*2b6b0*/  IMAD.U32 R3, RZ, RZ, UR4 ;  /* 0x00000004ff037e24 */ /* 0x000fc8000f8e00ff */
[----:B--2---:R-:W-:-:S04]  /*2b6c0*/  IMAD R7, R7, R3, RZ ;  /* 0x0000000307077224 */ /* 0x004fc800078e02ff */
[----:B------:R-:W-:-:S05]  /*2b6d0*/  IMAD.IADD R4, R4, 0x1, R7 ;  /* 0x0000000104047824 */ /* 0x000fca00078e0207 */
[----:B------:R-:W-:-:S13]  /*2b6e0*/  ISETP.GT.AND P6, PT, R4, R0, PT ;  /* 0x000000000400720c */ /* 0x000fda0003fc4270 */
[----:B------:R-:W-:Y:S05]  /*2b6f0*/  @P6 BRA `(.L_x_7775) ;  /* 0x0000000000a06947 */ /* 0x000fea0003800000 */
.L_x_7780:
[----:B------:R-:W2:Y:S01]  /*2b700*/  LDC R2, c[0x0][0xc14] ;  /* 0x00030500ff027b82 */ /* 0x000ea20000000800 */
[----:B------:R-:W-:-:S05]  /*2b710*/  VIADD R19, R19, 0x1f ;  /* 0x0000001f13137836 */ /* 0x000fca0000000000 */
[----:B--2---:R-:W-:-:S13]  /*2b720*/  ISETP.GE.AND P6, PT, R19, R2, PT ;  /* 0x000000021300720c */ /* 0x004fda0003fc6270 */
[----:B------:R-:W-:Y:S05]  /*2b730*/  @P6 BRA `(.L_x_7776) ;  /* 0x0000000400dc6947 */ /* 0x000fea0003800000 */
[----:B------:R-:W2:Y:S01]  /*2b740*/  S2R R3, SR_TID.X ;  /* 0x0000000000037919 */ /* 0x000ea20000002100 */
[----:B------:R-:W-:Y:S01]  /*2b750*/  BSSY B0, `(.L_x_7777) ;  /* 0x0000009000007945 */ /* 0x000fe20003800000 */
[----:B--2---:R-:W-:-:S05]  /*2b760*/  LOP3.LUT R3, R3, 0x1f, RZ, 0xc0, !PT ;  /* 0x0000001f03037812 */ /* 0x004fca00078ec0ff */
[----:B------:R-:W-:-:S05]  /*2b770*/  IMAD.IADD R3, R19, 0x1, R3 ;  /* 0x0000000113037824 */ /* 0x000fca00078e0203 */
[----:B------:R-:W-:Y:S01]  /*2b780*/  ISETP.GE.OR P6, PT, R3, R2, !P0 ;  /* 0x000000020300720c */ /* 0x000fe200047c6670 */
[----:B------:R-:W-:-:S12]  /*2b790*/  IMAD.MOV.U32 R2, RZ, RZ, RZ ;  /* 0x000000ffff027224 */ /* 0x000fd800078e00ff */
[----:B------:R-:W-:Y:S05]  /*2b7a0*/  @P6 BRA `(.L_x_7778) ;  /* 0x00000000000c6947 */ /* 0x000fea0003800000 */
[----:B------:R-:W2:Y:S02]  /*2b7b0*/  LDC.64 R6, c[0x0][0xc58] ;  /* 0x00031600ff067b82 */ /* 0x000ea40000000a00 */
[----:B--2---:R-:W-:-:S06]  /*2b7c0*/  IMAD.WIDE R2, R3, 0x4, R6 ;  /* 0x0000000403027825 */ /* 0x004fcc00078e0206 */
[----:B------:R2:W5:Y:S02]  /*2b7d0*/  LDG.E R2, desc[UR60][R2.64] ;  /* 0x0000003c02027981 */ /* 0x000564000c1e1900 */
.L_x_7778:
[----:B------:R-:W-:Y:S05]  /*2b7e0*/  BSYNC B0 ;  /* 0x0000000000007941 */ /* 0x000fea0003800000 */
.L_x_7777:
[----:B------:R-:W-:-:S03]  /*2b7f0*/  UMOV UR4, 0xffffffff ;  /* 0xffffffff00047882 */ /* 0x000fc60000000000 */
[----:B------:R-:W-:Y:S05]  /*2b800*/  BRA.DIV UR4, `(.L_x_7779) ;  /* 0x0000003604c47947 */ /* 0x000fea000b800000 */
[----:B--2--5:R-:W2:Y:S02]  /*2b810*/  SHFL.UP PT, R3, R2, 0x1, RZ ;  /* 0x0420000002037989 */ /* 0x024ea400000e00ff */
[----:B--2---:R-:W-:-:S04]  /*2b820*/  SEL R3, R3, RZ, P1 ;  /* 0x000000ff03037207 */ /* 0x004fc80000800000 */
[----:B------:R-:W-:-:S05]  /*2b830*/  IADD3 R3, R2, R3, RZ ;  /* 0x0000000302037210 */ /* 0x000fca0007ffe0ff */
[----:B-1----:R-:W1:Y:S02]  /*2b840*/  SHFL.UP PT, R5, R3, 0x2, RZ ;  /* 0x0440000003057989 */ /* 0x002e6400000e00ff */
        /* <DEDUP_REMOVED lines=11> */
[----:B------:R1:W2:Y:S02]  /*2b900*/  SHFL.IDX PT, R7, R5, 0x1f, 0x1f ;  /* 0x03e01f0005077f89 */ /* 0x0002a400000e0000 */
.L_x_7932:
[----:B------:R-:W-:Y:S02]  /*2b910*/  ULDC UR4, c[0x0][0xc10] ;  /* 0x0003040000047ab9 */ /* 0x000fe40000000800 */
[----:B------:R-:W-:-:S04]  /*2b920*/  IMAD.U32 R3, RZ, RZ, UR4 ;  /* 0x00000004ff037e24 */ /* 0x000fc8000f8e00ff */
[----:B--2---:R-:W-:-:S04]  /*2b930*/  IMAD R7, R7, R3, RZ ;  /* 0x0000000307077224 */ /* 0x004fc800078e02ff */
[----:B------:R-:W-:-:S05]  /*2b940*/  IMAD.IADD R4, R7, 0x1, R4 ;  /* 0x0000000107047824 */ /* 0x000fca00078e0204 */
[----:B------:R-:W-:-:S13]  /*2b950*/  ISETP.GT.AND P6, PT, R4, R0, PT ;  /* 0x000000000400720c */ /* 0x000fda0003fc4270 */
[----:B------:R-:W-:Y:S05]  /*2b960*/  @!P6 BRA `(.L_x_7780) ;  /* 0xfffffffc0064e947 */ /* 0x000fea000383ffff */
[----:B------:R-:W-:-:S07]  /*2b970*/  IMAD.MOV.U32 R6, RZ, RZ, R5 ;  /* 0x000000ffff067224 */ /* 0x000fce00078e0005 */
.L_x_7775:
[----:B------:R-:W-:Y:S01]  /*2b980*/  IMAD.IADD R7, R4, 0x1, -R7 ;  /* 0x0000000104077824 */ /* 0x000fe200078e0a07 */
[----:B------:R-:W-:-:S03]  /*2b990*/  UMOV UR4, 0xffffffff ;  /* 0xffffffff00047882 */ /* 0x000fc60000000000 */
[----:B------:R-:W-:-:S05]  /*2b9a0*/  IMAD R4, R6, R3, R7 ;  /* 0x0000000306047224 */ /* 0x000fca00078e0207 */
[----:B------:R-:W-:Y:S01]  /*2b9b0*/  ISETP.GT.AND P6, PT, R4, R0, PT ;  /* 0x000000000400720c */ /* 0x000fe20003fc4270 */
[----:B------:R-:W-:-:S12]  /*2b9c0*/  BRA.DIV UR4, `(.L_x_7781) ;  /* 0x0000003a042c7947 */ /* 0x000fd8000b800000 */
[----:B-1----:R-:W-:-:S04]  /*2b9d0*/  VOTE.ANY R5, PT, !P6 ;  /* 0x0000000000057806 */ /* 0x002fc800070e0100 */
[----:B------:R-:W1:Y:S02]  /*2b9e0*/  POPC R4, R5 ;  /* 0x0000000500047309 */ /* 0x000e640000000000 */
[----:B-1----:R1:W2:Y:S02]  /*2b9f0*/  SHFL.IDX PT, R17, R2, R4, 0x1f ;  /* 0x00001f0402117589 */ /* 0x0022a400000e0000 */
.L_x_7936:
[----:B------:R-:W-:Y:S02]  /*2ba00*/  ISETP.NE.AND P0, PT, R5, RZ, PT ;  /* 0x000000ff0500720c */ /* 0x000fe40003f05270 */
[----:B------:R-:W-:-:S11]  /*2ba10*/  MOV R16, RZ ;  /* 0x000000ff00107202 */ /* 0x000fd60000000f00 */
[----:B------:R-:W-:Y:S05]  /*2ba20*/  @!P0 BRA `(.L_x_7782) ;  /* 0x0000000000148947 */ /* 0x000fea0003800000 */
[----:B------:R-:W-:Y:S01]  /*2ba30*/  UMOV UR4, 0xffffffff ;  /* 0xffffffff00047882 */ /* 0x000fe20000000000 */
[----:B0-----:R-:W-:Y:S02]  /*2ba40*/  VIADD R12, R4, 0xffffffff ;  /* 0xffffffff040c7836 */ /* 0x001fe40000000000 */
[----:B------:R-:W-:Y:S05]  /*2ba50*/  BRA.DIV UR4, `(.L_x_7783) ;  /* 0x0000003a04507947 */ /* 0x000fea000b800000 */
[----:B------:R0:W3:Y:S02]  /*2ba60*/  SHFL.IDX PT, R6, R6, R12, 0x1f ;  /* 0x00001f0c06067589 */ /* 0x0000e400000e0000 */
.L_x_7939:
[----:B---3--:R-:W-:-:S07]  /*2ba70*/  IMAD.MOV.U32 R16, RZ, RZ, R6 ;  /* 0x000000ffff107224 */ /* 0x008fce00078e0006 */
.L_x_7782:
[----:B0-----:R-:W1:Y:S01]  /*2ba80*/  LDC.64 R8, c[0x0][0xc68] ;  /* 0x00031a00ff087b82 */ /* 0x001e620000000a00 */
[----:B------:R-:W-:-:S04]  /*2ba90*/  IMAD.IADD R19, R4, 0x1, R19 ;  /* 0x0000000104137824 */ /* 0x000fc800078e0213 */
[----:B-1----:R-:W-:-:S05]  /*2baa0*/  IMAD.WIDE R4, R19, 0x4, R8 ;  /* 0x0000000413047825 */ /* 0x002fca00078e0208 */
[----:B------:R-:W2:Y:S01]  /*2bab0*/  LDG.E R2, desc[UR60][R4.64] ;  /* 0x0000003c04027981 */ /* 0x000ea2000c1e1900 */
[----:B------:R-:W-:Y:S02]  /*2bac0*/  IMAD R16, R16, R3, R7 ;  /* 0x0000000310107224 */ /* 0x000fe400078e0207 */
[----:B--2---:R-:W-:-:S05]  /*2bad0*/  IMAD R8, R17, R2, RZ ;  /* 0x0000000211087224 */ /* 0x004fca00078e02ff */
        /* <DEDUP_REMOVED lines=8> */
[----:B------:R-:W-:Y:S02]  /*2bb60*/  IMAD R7, R4, R6, RZ ;  /* 0x0000000604077224 */ /* 0x000fe400078e02ff */
[----:B------:R-:W-:-:S04]  /*2bb70*/  IMAD.MOV.U32 R4, RZ, RZ, RZ ;  /* 0x000000ffff047224 */ /* 0x000fc800078e00ff */
[----:B------:R-:W-:-:S04]  /*2bb80*/  IMAD.HI.U32 R7, R5, R7, R4 ;  /* 0x0000000705077227 */ /* 0x000fc800078e0004 */
[----:B------:R-:W-:-:S05]  /*2bb90*/  IMAD.IADD R4, R0, 0x1, -R16 ;  /* 0x0000000100047824 */ /* 0x000fca00078e0a10 */
        /* <DEDUP_REMOVED lines=22> */
[----:B------:R0:W1:Y:S02]  /*2bd00*/  F2I.FTZ.U32.TRUNC.NTZ R3, R2 ;  /* 0x0000000200037305 */ /* 0x000064000021f000 */
[----:B0-----:R-:W-:Y:S02]  /*2bd10*/  IMAD.MOV.U32 R2, RZ, RZ, RZ ;  /* 0x000000ffff027224 */ /* 0x001fe400078e00ff */
[----:B-1----:R-:W-:-:S04]  /*2bd20*/  IMAD.MOV R0, RZ, RZ, -R3 ;  /* 0x000000ffff007224 */ /* 0x002fc800078e0a03 */
[----:B------:R-:W-:-:S04]  /*2bd30*/  IMAD R0, R0, R6, RZ ;  /* 0x0000000600007224 */ /* 0x000fc800078e02ff */
[----:B------:R-:W-:Y:S01]  /*2bd40*/  IMAD.HI.U32 R8, R3, R0, R2 ;  /* 0x0000000003087227 */ /* 0x000fe200078e0002 */
[----:B------:R-:W-:Y:S02]  /*2bd50*/  IABS R0, R5 ;  /* 0x0000000500007213 */ /* 0x000fe40000000000 */
[----:B------:R-:W-:Y:S02]  /*2bd60*/  IABS R2, R4 ;  /* 0x0000000400027213 */ /* 0x000fe40000000000 */
[----:B------:R-:W-:-:S05]  /*2bd70*/  IADD3 R0, RZ, -R0, RZ ;  /* 0x80000000ff007210 */ /* 0x000fca0007ffe0ff */
        /* <DEDUP_REMOVED lines=19> */
.L_x_7776:
[----:B------:R-:W-:Y:S01]  /*2beb0*/  UMOV UR4, URZ ;  /* 0x0000003f00047c82 */ /* 0x000fe20008000000 */
[----:B------:R-:W-:Y:S01]  /*2bec0*/  UMOV UR5, URZ ;  /* 0x0000003f00057c82 */ /* 0x000fe20008000000 */
[----:B------:R-:W-:Y:S01]  /*2bed0*/  ULDC UR6, c[0x0][0xc14] ;  /* 0x0003050000067ab9 */ /* 0x000fe20000000800 */
[----:B------:R-:W-:Y:S01]  /*2bee0*/  MOV R16, R0 ;  /* 0x0000000000107202 */ /* 0x000fe20000000f00 */
[----:B------:R-:W-:Y:S02]  /*2bef0*/  IMAD.U32 R17, RZ, RZ, UR4 ;  /* 0x00000004ff117e24 */ /* 0x000fe4000f8e00ff */
[----:B------:R-:W-:Y:S02]  /*2bf00*/  IMAD.U32 R18, RZ, RZ, UR5 ;  /* 0x00000005ff127e24 */ /* 0x000fe4000f8e00ff */
[----:B------:R-:W-:-:S07]  /*2bf10*/  IMAD.U32 R19, RZ, RZ, UR6 ;  /* 0x00000006ff137e24 */ /* 0x000fce000f8e00ff */
.L_x_7784:
        /* <DEDUP_REMOVED lines=10> */
.L_x_7773:
[----:B------:R-:W-:Y:S02]  /*2bfc0*/  ULDC UR4, c[0x0][0xc14] ;  /* 0x0003050000047ab9 */ /* 0x000fe40000000800 */
[----:B-1----:R-:W-:-:S13]  /*2bfd0*/  ISETP.GE.AND P0, PT, R19, UR4, PT ;  /* 0x0000000413007c0c */ /* 0x002fda000bf06270 */
[----:B------:R-:W-:Y:S05]  /*2bfe0*/  @!P0 BRA `(.L_x_7785) ;  /* 0xffffffa800a88947 */ /* 0x000fea000383ffff */
[----:B------:R-:W-:Y:S05]  /*2bff0*/  BSYNC B7 ;  /* 0x0000000000077941 */ /* 0x000fea0003800000 */
.L_x_7688:
[----:B--2---:R-:W2:Y:S01]  /*2c000*/  LDL.LU R0, [R1+0x5c] ;  /* 0x00005c0001007983 */ /* 0x004ea20000300800 */
[----:B------:R-:W-:Y:S01]  /*2c010*/  BSSY B0, `(.L_x_7786) ;  /* 0x000000b000007945 */ /* 0x000fe20003800000 */
[----:B------:R-:W1:Y:S01]  /*2c020*/  S2R R5, SR_CgaCtaId ;  /* 0x0000000000057919 */ /* 0x000e620000008800 */
[----:B--2---:R-:W-:-:S05]  /*2c030*/  VIADD R0, R0, 0x1 ;  /* 0x0000000100007836 */ /* 0x004fca0000000000 */
        /* <DEDUP_REMOVED lines=8> */
.L_x_7940:
[----:B------:R-:W-:Y:S05]  /*2c0c0*/  BSYNC B0 ;  /* 0x0000000000007941 */ /* 0x000fea0003800000 */
.L_x_7786:
[----:B------:R-:W-:-:S03]  /*2c0d0*/  UMOV UR4, 0xffffffff ;  /* 0xffffffff00047882 */ /* 0x000fc60000000000 */
[----:B------:R-:W-:Y:S05]  /*2c0e0*/  BRA.DIV UR4, `(.L_x_7788) ;  /* 0x0000003204e87947 */ /* 0x000fea000b800000 */
[----:B------:R-:W1:Y:S02]  /*2c0f0*/  S2R R2, SR_TID.X ;  /* 0x0000000000027919 */ /* 0x000e640000002100 */
[----:B-1----:R-:W-:-:S04]  /*2c100*/  SHF.R.U32.HI R2, RZ, 0x5, R2 ;  /* 0x00000005ff027819 */ /* 0x002fc80000011602 */
[----:B------:R-:W-:-:S05]  /*2c110*/  LOP3.LUT R2, R2, 0x3, RZ, 0xc0, !PT ;  /* 0x0000000302027812 */ /* 0x000fca00078ec0ff */
[----:B------:R1:W2:Y:S02]  /*2c120*/  SHFL.IDX PT, R14, R2, RZ, 0x1f ;  /* 0x00001fff020e7589 */ /* 0x0002a400000e0000 */
.L_x_7943:
[----:B--2---:R-:W-:-:S13]  /*2c130*/  ISETP.NE.AND P0, PT, R14, RZ, PT ;  /* 0x000000ff0e00720c */ /* 0x004fda0003f05270 */
[----:B------:R-:W-:Y:S05]  /*2c140*/  @P0 BRA `(.L_x_7485) ;  /* 0x0000000000b80947 */ /* 0x000fea0003800000 */
[----:B------:R-:W-:-:S03]  /*2c150*/  UMOV UR4, 0xffffffff ;  /* 0xffffffff00047882 */ /* 0x000fc60000000000 */
[----:B------:R-:W-:Y:S05]  /*2c160*/  BRA.DIV UR4, `(.L_x_7789) ;  /* 0x0000003204fc7947 */ /* 0x000fea000b800000 */
[----:B------:R-:W-:-:S13]  /*2c170*/  ELECT P6, URZ, PT ;  /* 0x00000000003f782f */ /* 0x000fda00038c0000 */
.L_x_7946:
        /* <DEDUP_REMOVED lines=8> */
.L_x_7790:
        /* <DEDUP_REMOVED lines=14> */
.L_x_7947:
[----:B------:R-:W1:Y:S02]  /*2c2e0*/  SYNCS.PHASECHK.TRANS64.TRYWAIT P1, [R7+URZ], R2 ;  /* 0x00000002070075a7 */ /* 0x000e64000802017f */
[----:B-1----:R-:W-:Y:S05]  /*2c2f0*/  @!P1 BRA `(.L_x_7792) ;  /* 0x0000003000cc9947 */ /* 0x002fea0003800000 */
.L_x_7948:
[----:B------:R-:W-:Y:S05]  /*2c300*/  @!P0 BRA `(.L_x_7793) ;  /* 0x0000000000048947 */ /* 0x000fea0003800000 */
[----:B------:R-:W-:Y:S01]  /*2c310*/  BPT.TRAP 0x1 ;  /* 0x000000040000795c */ /* 0x000fe20000300000 */
.L_x_7793:
[----:B------:R-:W2:Y:S02]  /*2c320*/  LDL.LU R4, [R1+0x8] ;  /* 0x0000080001047983 */ /* 0x000ea40000300800 */
[----:B--2---:R-:W-:-:S04]  /*2c330*/  IMAD R4, R4, 0x8, R0 ;  /* 0x0000000804047824 */ /* 0x004fc800078e0200 */
[----:B------:R-:W2:Y:S02]  /*2c340*/  SYNCS.PHASECHK.TRANS64.TRYWAIT P1, [R4+URZ+0x2e860], R5 ;  /* 0x02e86005040075a7 */ /* 0x000ea4000802017f */
[----:B--2---:R-:W-:Y:S05]  /*2c350*/  @!P1 BRA `(.L_x_7794) ;  /* 0x0000003000c89947 */ /* 0x004fea0003800000 */
.L_x_7949:
[----:B------:R-:W-:Y:S05]  /*2c360*/  @!P0 BRA `(.L_x_7795) ;  /* 0x0000000000048947 */ /* 0x000fea0003800000 */
[----:B------:R-:W-:Y:S01]  /*2c370*/  BPT.TRAP 0x1 ;  /* 0x000000040000795c */ /* 0x000fe20000300000 */
.L_x_7795:
[----:B------:R-:W-:-:S04]  /*2c380*/  IMAD R3, R3, 0x8, R0 ;  /* 0x0000000803037824 */ /* 0x000fc800078e0200 */
[----:B------:R-:W3:Y:S02]  /*2c390*/  SYNCS.PHASECHK.TRANS64.TRYWAIT P1, [R3+URZ+0x2e860], R2 ;  /* 0x02e86002030075a7 */ /* 0x000ee4000802017f */
[----:B---3--:R-:W-:Y:S05]  /*2c3a0*/  @!P1 BRA `(.L_x_7796) ;  /* 0x0000003000c89947 */ /* 0x008fea0003800000 */
.L_x_7950:
[----:B------:R-:W-:Y:S05]  /*2c3b0*/  @!P0 BRA `(.L_x_7797) ;  /* 0x0000000000048947 */ /* 0x000fea0003800000 */
[----:B------:R-:W-:Y:S01]  /*2c3c0*/  BPT.TRAP 0x1 ;  /* 0x000000040000795c */ /* 0x000fe20000300000 */
.L_x_7797:
[----:B------:R-:W4:Y:S02]  /*2c3d0*/  SYNCS.PHASECHK.TRANS64.TRYWAIT P0, [R4+URZ+0x2e880], R5 ;  /* 0x02e88005040075a7 */ /* 0x000f24000800017f */
[----:B----4-:R-:W-:Y:S05]  /*2c3e0*/  @!P0 BRA `(.L_x_7798) ;  /* 0x0000003000cc8947 */ /* 0x010fea0003800000 */
.L_x_7799:
[----:B------:R0:W0:Y:S02]  /*2c3f0*/  SYNCS.PHASECHK.TRANS64.TRYWAIT P0, [R3+URZ+0x2e880], R2 ;  /* 0x02e88002030075a7 */ /* 0x000024000800017f */
[----:B0-----:R-:W-:Y:S05]  /*2c400*/  @!P0 NANOSLEEP.SYNCS 0x989680 ;  /* 0x009896800000895d */ /* 0x001fea0003900000 */
[----:B------:R-:W0:Y:S02]  /*2c410*/  @!P0 SYNCS.PHASECHK.TRANS64 P0, [R3+URZ+0x2e880], R2 ;  /* 0x02e88002030085a7 */ /* 0x000e24000800007f */
[----:B0-----:R-:W-:Y:S05]  /*2c420*/  @!P0 BRA `(.L_x_7799) ;  /* 0xfffffffc00f08947 */ /* 0x001fea000383ffff */
.L_x_7485:
[----:B------:R-:W-:Y:S05]  /*2c430*/  BSYNC B8 ;  /* 0x0000000000087941 */ /* 0x000fea0003800000 */
.L_x_7482:
[----:B------:R-:W-:Y:S05]  /*2c440*/  EXIT ;  /* 0x000000000000794d */ /* 0x000fea0003800000 */
.L_x_7507:
[----:B0-----:R0:W1:Y:S02]  /*2c450*/  SYNCS.PHASECHK.TRANS64.TRYWAIT P6, [R109+URZ+0x2e890], R130 ;  /* 0x02e890826d0075a7 */ /* 0x00106400080c017f */
[----:B-1----:R-:W-:Y:S05]  /*2c460*/  @!P6 NANOSLEEP.SYNCS 0x989680 ;  /* 0x009896800000e95d */ /* 0x002fea0003900000 */
[----:B------:R-:W1:Y:S02]  /*2c470*/  @!P6 SYNCS.PHASECHK.TRANS64 P6, [R109+URZ+0x2e890], R130 ;  /* 0x02e890826d00e5a7 */ /* 0x000e6400080c007f */
[----:B-1----:R-:W-:Y:S05]  /*2c480*/  @!P6 BRA `(.L_x_7507) ;  /* 0xfffffffc00f0e947 */ /* 0x002fea000383ffff */
[----:B------:R-:W-:Y:S05]  /*2c490*/  BRA `(.L_x_7800) ;  /* 0xfffffd6c00607947 */ /* 0x000fea000383ffff */
.L_x_7541:
[----:B0-----:R0:W1:Y:S02]  /*2c4a0*/  SYNCS.PHASECHK.TRANS64.TRYWAIT P3, [R109+URZ+0x2e890], R130 ;  /* 0x02e890826d0075a7 */ /* 0x001064000806017f */
[----:B-1----:R-:W-:Y:S05]  /*2c4b0*/  @!P3 NANOSLEEP.SYNCS 0x989680 ;  /* 0x009896800000b95d */ /* 0x002fea0003900000 */
[----:B------:R-:W1:Y:S02]  /*2c4c0*/  @!P3 SYNCS.PHASECHK.TRANS64 P3, [R109+URZ+0x2e890], R130 ;  /* 0x02e890826d00b5a7 */ /* 0x000e64000806007f */
[----:B-1----:R-:W-:Y:S05]  /*2c4d0*/  @!P3 BRA `(.L_x_7541) ;  /* 0xfffffffc00f0b947 */ /* 0x002fea000383ffff */
[----:B------:R-:W-:Y:S05]  /*2c4e0*/  BRA `(.L_x_7801) ;  /* 0xfffffdb000607947 */ /* 0x000fea000383ffff */
.L_x_7558:
[----:B0-----:R0:W1:Y:S02]  /*2c4f0*/  SYNCS.PHASECHK.TRANS64.TRYWAIT P2, [R109+URZ+0x2e890], R130 ;  /* 0x02e890826d0075a7 */ /* 0x001064000804017f */
[----:B-1----:R-:W-:Y:S05]  /*2c500*/  @!P2 NANOSLEEP.SYNCS 0x989680 ;  /* 0x009896800000a95d */ /* 0x002fea0003900000 */
[----:B------:R-:W1:Y:S02]  /*2c510*/  @!P2 SYNCS.PHASECHK.TRANS64 P2, [R109+URZ+0x2e890], R130 ;  /* 0x02e890826d00a5a7 */ /* 0x000e64000804007f */
[----:B-1----:R-:W-:Y:S05]  /*2c520*/  @!P2 BRA `(.L_x_7558) ;  /* 0xfffffffc00f0a947 */ /* 0x002fea000383ffff */
[----:B------:R-:W-:Y:S05]  /*2c530*/  BRA `(.L_x_7802) ;  /* 0xfffffdf000fc7947 */ /* 0x000fea000383ffff */
.L_x_7568:
[----:B--2---:R2:W3:Y:S02]  /*2c540*/  SYNCS.PHASECHK.TRANS64.TRYWAIT P3, [R109+URZ+0x2e8b0], R130 ;  /* 0x02e8b0826d0075a7 */ /* 0x0044e4000806017f */
[----:B---3--:R-:W-:Y:S05]  /*2c550*/  @!P3 NANOSLEEP.SYNCS 0x989680 ;  /* 0x009896800000b95d */ /* 0x008fea0003900000 */
[----:B------:R-:W3:Y:S02]  /*2c560*/  @!P3 SYNCS.PHASECHK.TRANS64 P3, [R109+URZ+0x2e8b0], R130 ;  /* 0x02e8b0826d00b5a7 */ /* 0x000ee4000806007f */
[----:B---3--:R-:W-:Y:S05]  /*2c570*/  @!P3 BRA `(.L_x_7568) ;  /* 0xfffffffc00f0b947 */ /* 0x008fea000383ffff */
[----:B------:R-:W-:Y:S05]  /*2c580*/  BRA `(.L_x_7803) ;  /* 0xfffffdf800c47947 */ /* 0x000fea000383ffff */
.L_x_7580:
[----:B------:R-:W0:Y:S01]  /*2c590*/  S2R R2, SR_TID.X ;  /* 0x0000000000027919 */ /* 0x000e220000002100 */
[----:B------:R-:W-:Y:S01]  /*2c5a0*/  BSSY B0, `(.L_x_7804) ;  /* 0x000000c000007945 */ /* 0x000fe20003800000 */
[----:B------:R-:W-:Y:S02]  /*2c5b0*/  IMAD.MOV.U32 R12, RZ, RZ, RZ ;  /* 0x000000ffff0c7224 */ /* 0x000fe400078e00ff */
        /* <DEDUP_REMOVED lines=10> */
.L_x_7805:
[----:B------:R-:W-:Y:S05]  /*2c660*/  BSYNC B0 ;  /* 0x0000000000007941 */ /* 0x000fea0003800000 */
.L_x_7804:
[----:B------:R0:W-:Y:S01]  /*2c670*/  STL [R1+0x54], R14 ;  /* 0x0000540e01007387 */ /* 0x0001e20000100800 */
[----:B------:R-:W-:Y:S05]  /*2c680*/  BRA `(.L_x_7806) ;  /* 0xfffffe04009c7947 */ /* 0x000fea000383ffff */
.L_x_7596:
[----:B------:R-:W-:Y:S01]  /*2c690*/  BSSY B1, `(.L_x_7807) ;  /* 0x0000008000017945 */ /* 0x000fe20003800000 */
[----:B------:R-:W-:Y:S01]  /*2c6a0*/  MOV R13, R5 ;  /* 0x00000005000d7202 */ /* 0x000fe20000000f00 */
[----:B------:R-:W-:Y:S02]  /*2c6b0*/  IMAD.MOV.U32 R12, RZ, RZ, RZ ;  /* 0x000000ffff0c7224 */ /* 0x000fe400078e00ff */
[----:B------:R-:W-:Y:S02]  /*2c6c0*/  IMAD.MOV.U32 R11, RZ, RZ, 0x1c1f ;  /* 0x00001c1fff0b7424 */ /* 0x000fe400078e00ff */
[----:B01----:R-:W-:-:S07]  /*2c6d0*/  IMAD.MOV.U32 R15, RZ, RZ, -0x1 ;  /* 0xffffffffff0f7424 */ /* 0x003fce00078e00ff */
[----:B-----5:R-:W-:Y:S05]  /*2c6e0*/  WARPSYNC.COLLECTIVE R15, `(.L_x_7808) ;  /* 0x000000000f087348 */ /* 0x020fea0003c00000 */
[----:B------:R0:W1:Y:S02]  /*2c6f0*/  SHFL.IDX P6, R14, R13, R12, R11 ;  /* 0x0000000c0d0e7389 */ /* 0x00006400000c000b */
[----:B01---5:R-:W-:Y:S01]  /*2c700*/  ENDCOLLECTIVE ;  /* 0x000000000000791b */ /* 0x023fe20003800000 */
.L_x_7808:
[----:B------:R-:W-:Y:S05]  /*2c710*/  BSYNC B1 ;  /* 0x0000000000017941 */ /* 0x000fea0003800000 */
.L_x_7807:
[----:B------:R-:W-:Y:S05]  /*2c720*/  BRA `(.L_x_7809) ;  /* 0xfffffe1400747947 */ /* 0x000fea000383ffff */
.L_x_7597:
[----:B------:R-:W-:Y:S01]  /*2c730*/  BSSY B1, `(.L_x_7810) ;  /* 0x0000008000017945 */ /* 0x000fe20003800000 */
[----:B------:R-:W-:Y:S02]  /*2c740*/  IMAD.MOV.U32 R13, RZ, RZ, R4 ;  /* 0x000000ffff0d7224 */ /* 0x000fe400078e0004 */
[----:B------:R-:W-:Y:S02]  /*2c750*/  IMAD.MOV.U32 R12, RZ, RZ, RZ ;  /* 0x000000ffff0c7224 */ /* 0x000fe400078e00ff */
[----:B------:R-:W-:Y:S02]  /*2c760*/  IMAD.MOV.U32 R11, RZ, RZ, 0x1c1f ;  /* 0x00001c1fff0b7424 */ /* 0x000fe400078e00ff */
[----:B01----:R-:W-:-:S07]  /*2c770*/  IMAD.MOV.U32 R15, RZ, RZ, -0x1 ;  /* 0xffffffffff0f7424 */ /* 0x003fce00078e00ff */
[----:B-----5:R-:W-:Y:S05]  /*2c780*/  WARPSYNC.COLLECTIVE R15, `(.L_x_7811) ;  /* 0x000000000f087348 */ /* 0x020fea0003c00000 */
[----:B------:R0:W1:Y:S02]  /*2c790*/  SHFL.IDX P6, R14, R13, R12, R11 ;  /* 0x0000000c0d0e7389 */ /* 0x00006400000c000b */
[----:B01---5:R-:W-:Y:S01]  /*2c7a0*/  ENDCOLLECTIVE ;  /* 0x000000000000791b */ /* 0x023fe20003800000 */
.L_x_7811:
[----:B------:R-:W-:Y:S05]  /*2c7b0*/  BSYNC B1 ;  /* 0x0000000000017941 */ /* 0x000fea0003800000 */
.L_x_7810:
[----:B------:R-:W-:Y:S05]  /*2c7c0*/  BRA `(.L_x_7812) ;  /* 0xfffffe1400547947 */ /* 0x000fea000383ffff */
.L_x_7598:
[----:B------:R-:W-:Y:S01]  /*2c7d0*/  BSSY B1, `(.L_x_7813) ;  /* 0x0000008000017945 */ /* 0x000fe20003800000 */
[----:B------:R-:W-:Y:S01]  /*2c7e0*/  IMAD.MOV.U32 R13, RZ, RZ, R3 ;  /* 0x000000ffff0d7224 */ /* 0x000fe200078e0003 */
[----:B------:R-:W-:Y:S01]  /*2c7f0*/  MOV R12, RZ ;  /* 0x000000ff000c7202 */ /* 0x000fe20000000f00 */
[----:B------:R-:W-:Y:S02]  /*2c800*/  IMAD.MOV.U32 R11, RZ, RZ, 0x1c1f ;  /* 0x00001c1fff0b7424 */ /* 0x000fe400078e00ff */
[----:B01----:R-:W-:-:S07]  /*2c810*/  IMAD.MOV.U32 R15, RZ, RZ, -0x1 ;  /* 0xffffffffff0f7424 */ /* 0x003fce00078e00ff */
[----:B-----5:R-:W-:Y:S05]  /*2c820*/  WARPSYNC.COLLECTIVE R15, `(.L_x_7814) ;  /* 0x000000000f087348 */ /* 0x020fea0003c00000 */
[----:B------:R0:W1:Y:S02]  /*2c830*/  SHFL.IDX P6, R14, R13, R12, R11 ;  /* 0x0000000c0d0e7389 */ /* 0x00006400000c000b */
[----:B01---5:R-:W-:Y:S01]  /*2c840*/  ENDCOLLECTIVE ;  /* 0x000000000000791b */ /* 0x023fe20003800000 */
.L_x_7814:
[----:B------:R-:W-:Y:S05]  /*2c850*/  BSYNC B1 ;  /* 0x0000000000017941 */ /* 0x000fea0003800000 */
.L_x_7813:
[----:B------:R-:W-:Y:S05]  /*2c860*/  BRA `(.L_x_7815) ;  /* 0xfffffe1400347947 */ /* 0x000fea000383ffff */
.L_x_7599:
        /* <DEDUP_REMOVED lines=8> */
.L_x_7817:
[----:B------:R-:W-:Y:S05]  /*2c8f0*/  BSYNC B1 ;  /* 0x0000000000017941 */ /* 0x000fea0003800000 */
.L_x_7816:
[----:B------:R-:W-:Y:S05]  /*2c900*/  BRA `(.L_x_7818) ;  /* 0xfffffe1400147947 */ /* 0x000fea000383ffff */
.L_x_7600:
[----:B------:R-:W-:Y:S01]  /*2c910*/  BSSY B1, `(.L_x_7819) ;  /* 0x0000008000017945 */ /* 0x000fe20003800000 */
[----:B------:R-:W-:Y:S01]  /*2c920*/  IMAD.MOV.U32 R13, RZ, RZ, R5 ;  /* 0x000000ffff0d7224 */ /* 0x000fe200078e0005 */
[----:B------:R-:W-:Y:S01]  /*2c930*/  MOV R11, 0x1c1f ;  /* 0x00001c1f000b7802 */ /* 0x000fe20000000f00 */
[----:B------:R-:W-:Y:S02]  /*2c940*/  IMAD.MOV.U32 R12, RZ, RZ, 0x1 ;  /* 0x00000001ff0c7424 */ /* 0x000fe400078e00ff */
[----:B01----:R-:W-:-:S07]  /*2c950*/  IMAD.MOV.U32 R15, RZ, RZ, -0x1 ;  /* 0xffffffffff0f7424 */ /* 0x003fce00078e00ff */
[----:B-----5:R-:W-:Y:S05]  /*2c960*/  WARPSYNC.COLLECTIVE R15, `(.L_x_7820) ;  /* 0x000000000f087348 */ /* 0x020fea0003c00000 */
[----:B------:R0:W1:Y:S02]  /*2c970*/  SHFL.IDX P6, R14, R13, R12, R11 ;  /* 0x0000000c0d0e7389 */ /* 0x00006400000c000b */
[----:B01---5:R-:W-:Y:S01]  /*2c980*/  ENDCOLLECTIVE ;  /* 0x000000000000791b */ /* 0x023fe20003800000 */
.L_x_7820:
[----:B------:R-:W-:Y:S05]  /*2c990*/  BSYNC B1 ;  /* 0x0000000000017941 */ /* 0x000fea0003800000 */
.L_x_7819:
[----:B------:R-:W-:Y:S05]  /*2c9a0*/  BRA `(.L_x_7821) ;  /* 0xfffffe1000f47947 */ /* 0x000fea000383ffff */
.L_x_7601:
[----:B------:R-:W-:Y:S01]  /*2c9b0*/  BSSY B1, `(.L_x_7822) ;  /* 0x0000008000017945 */ /* 0x000fe20003800000 */
[----:B------:R-:W-:Y:S02]  /*2c9c0*/  IMAD.MOV.U32 R13, RZ, RZ, R4 ;  /* 0x000000ffff0d7224 */ /* 0x000fe400078e0004 */
[----:B------:R-:W-:Y:S02]  /*2c9d0*/  IMAD.MOV.U32 R12, RZ, RZ, 0x1 ;  /* 0x00000001ff0c7424 */ /* 0x000fe400078e00ff */
[----:B------:R-:W-:Y:S02]  /*2c9e0*/  IMAD.MOV.U32 R11, RZ, RZ, 0x1c1f ;  /* 0x00001c1fff0b7424 */ /* 0x000fe400078e00ff */
[----:B01----:R-:W-:-:S07]  /*2c9f0*/  IMAD.MOV.U32 R15, RZ, RZ, -0x1 ;  /* 0xffffffffff0f7424 */ /* 0x003fce00078e00ff */
[----:B-----5:R-:W-:Y:S05]  /*2ca00*/  WARPSYNC.COLLECTIVE R15, `(.L_x_7823) ;  /* 0x000000000f087348 */ /* 0x020fea0003c00000 */
[----:B------:R0:W1:Y:S02]  /*2ca10*/  SHFL.IDX P6, R14, R13, R12, R11 ;  /* 0x0000000c0d0e7389 */ /* 0x00006400000c000b */
[----:B01---5:R-:W-:Y:S01]  /*2ca20*/  ENDCOLLECTIVE ;  /* 0x000000000000791b */ /* 0x023fe20003800000 */
.L_x_7823:
[----:B------:R-:W-:Y:S05]  /*2ca30*/  BSYNC B1 ;  /* 0x0000000000017941 */ /* 0x000fea0003800000 */
.L_x_7822:
[----:B------:R-:W-:Y:S05]  /*2ca40*/  BRA `(.L_x_7824) ;  /* 0xfffffe1000d47947 */ /* 0x000fea000383ffff */
.L_x_7602:
[----:B------:R-:W-:Y:S01]  /*2ca50*/  BSSY B1, `(.L_x_7825) ;  /* 0x0000008000017945 */ /* 0x000fe20003800000 */
[----:B------:R-:W-:Y:S01]  /*2ca60*/  IMAD.MOV.U32 R13, RZ, RZ, R3 ;  /* 0x000000ffff0d7224 */ /* 0x000fe200078e0003 */
[----:B01----:R-:W-:Y:S01]  /*2ca70*/  MOV R15, 0xffffffff ;  /* 0xffffffff000f7802 */ /* 0x003fe20000000f00 */
[----:B------:R-:W-:Y:S02]  /*2ca80*/  IMAD.MOV.U32 R12, RZ, RZ, 0x1 ;  /* 0x00000001ff0c7424 */ /* 0x000fe400078e00ff */
[----:B------:R-:W-:-:S07]  /*2ca90*/  IMAD.MOV.U32 R11, RZ, RZ, 0x1c1f ;  /* 0x00001c1fff0b7424 */ /* 0x000fce00078e00ff */
[----:B-----5:R-:W-:Y:S05]  /*2caa0*/  WARPSYNC.COLLECTIVE R15, `(.L_x_7826) ;  /* 0x000000000f087348 */ /* 0x020fea0003c00000 */
[----:B------:R0:W1:Y:S02]  /*2cab0*/  SHFL.IDX P6, R14, R13, R12, R11 ;  /* 0x0000000c0d0e7389 */ /* 0x00006400000c000b */
[----:B01---5:R-:W-:Y:S01]  /*2cac0*/  ENDCOLLECTIVE ;  /* 0x000000000000791b */ /* 0x023fe20003800000 */
.L_x_7826:
[----:B------:R-:W-:Y:S05]  /*2cad0*/  BSYNC B1 ;  /* 0x0000000000017941 */ /* 0x000fea0003800000 */
.L_x_7825:
[----:B------:R-:W-:Y:S05]  /*2cae0*/  BRA `(.L_x_7827) ;  /* 0xfffffe1000b47947 */ /* 0x000fea000383ffff */
.L_x_7603:
        /* <DEDUP_REMOVED lines=8> */
.L_x_7829:
[----:B------:R-:W-:Y:S05]  /*2cb70*/  BSYNC B1 ;  /* 0x0000000000017941 */ /* 0x000fea0003800000 */
.L_x_7828:
[----:B------:R-:W-:Y:S05]  /*2cb80*/  BRA `(.L_x_7830) ;  /* 0xfffffe1000947947 */ /* 0x000fea000383ffff */
.L_x_7605:
[----:B--2---:R2:W3:Y:S02]  /*2cb90*/  SYNCS.PHASECHK.TRANS64.TRYWAIT P2, [R16+URZ+0x2e800], R5 ;  /* 0x02e80005100075a7 */ /* 0x0044e4000804017f */
[----:B---3--:R-:W-:Y:S05]  /*2cba0*/  @!P2 NANOSLEEP.SYNCS 0x989680 ;  /* 0x009896800000a95d */ /* 0x008fea0003900000 */
[----:B------:R-:W3:Y:S02]  /*2cbb0*/  @!P2 SYNCS.PHASECHK.TRANS64 P2, [R16+URZ+0x2e800], R5 ;  /* 0x02e800051000a5a7 */ /* 0x000ee4000804007f */
[----:B---3--:R-:W-:Y:S05]  /*2cbc0*/  @!P2 BRA `(.L_x_7605) ;  /* 0xfffffffc00f0a947 */ /* 0x008fea000383ffff */
[----:B------:R-:W-:Y:S05]  /*2cbd0*/  BRA `(.L_x_7831) ;  /* 0xfffffe1000e47947 */ /* 0x000fea000383ffff */
.L_x_7613:
        /* <DEDUP_REMOVED lines=8> */
.L_x_7833:
[----:B------:R-:W-:Y:S05]  /*2cc60*/  BSYNC B1 ;  /* 0x0000000000017941 */ /* 0x000fea0003800000 */
.L_x_7832:
[----:B------:R-:W-:Y:S05]  /*2cc70*/  BRA `(.L_x_7834) ;  /* 0xfffffe3400947947 */ /* 0x000fea000383ffff */
.L_x_7614:
        /* <DEDUP_REMOVED lines=8> */
.L_x_7836:
[----:B------:R-:W-:Y:S05]  /*2cd00*/  BSYNC B1 ;  /* 0x0000000000017941 */ /* 0x000fea0003800000 */
.L_x_7835:
[----:B------:R-:W-:Y:S05]  /*2cd10*/  BRA `(.L_x_7837) ;  /* 0xfffffe3400747947 */ /* 0x000fea000383ffff */
.L_x_7615:
        /* <DEDUP_REMOVED lines=8> */
.L_x_7839:
[----:B------:R-:W-:Y:S05]  /*2cda0*/  BSYNC B1 ;  /* 0x0000000000017941 */ /* 0x000fea0003800000 */
.L_x_7838:
[----:B------:R-:W-:Y:S05]  /*2cdb0*/  BRA `(.L_x_7840) ;  /* 0xfffffe3400547947 */ /* 0x000fea000383ffff */
.L_x_7616:
        /* <DEDUP_REMOVED lines=8> */
.L_x_7842:
[----:B------:R-:W-:Y:S05]  /*2ce40*/  BSYNC B1 ;  /* 0x0000000000017941 */ /* 0x000fea0003800000 */
.L_x_7841:
[----:B------:R-:W-:Y:S05]  /*2ce50*/  BRA `(.L_x_7843) ;  /* 0xfffffe3400347947 */ /* 0x000fea000383ffff */
.L_x_7617:
        /* <DEDUP_REMOVED lines=8> */
.L_x_7845:
[----:B------:R-:W-:Y:S05]  /*2cee0*/  BSYNC B1 ;  /* 0x0000000000017941 */ /* 0x000fea0003800000 */
.L_x_7844:
[----:B------:R-:W-:Y:S05]  /*2cef0*/  BRA `(.L_x_7846) ;  /* 0xfffffe3400147947 */ /* 0x000fea000383ffff */
.L_x_7618:
        /* <DEDUP_REMOVED lines=8> */
.L_x_7848:
[----:B------:R-:W-:Y:S05]  /*2cf80*/  BSYNC B1 ;  /* 0x0000000000017941 */ /* 0x000fea0003800000 */
.L_x_7847:
[----:B------:R-:W-:Y:S05]  /*2cf90*/  BRA `(.L_x_7849) ;  /* 0xfffffe3000f47947 */ /* 0x000fea000383ffff */
.L_x_7619:
        /* <DEDUP_REMOVED lines=8> */
.L_x_7851:
[----:B------:R-:W-:Y:S05]  /*2d020*/  BSYNC B1 ;  /* 0x0000000000017941 */ /* 0x000fea0003800000 */
.L_x_7850:
[----:B------:R-:W-:Y:S05]  /*2d030*/  BRA `(.L_x_7852) ;  /* 0xfffffe3000d47947 */ /* 0x000fea000383ffff */
.L_x_7620:
        /* <DEDUP_REMOVED lines=8> */
.L_x_7854:
[----:B------:R-:W-:Y:S05]  /*2d0c0*/  BSYNC B1 ;  /* 0x0000000000017941 */ /* 0x000fea0003800000 */
.L_x_7853:
[----:B------:R-:W-:Y:S05]  /*2d0d0*/  BRA `(.L_x_7855) ;  /* 0xfffffe3000b47947 */ /* 0x000fea000383ffff */
.L_x_7622:
[----:B0-----:R0:W1:Y:S02]  /*2d0e0*/  SYNCS.PHASECHK.TRANS64.TRYWAIT P1, [R16+URZ+0x2e800], R3 ;  /* 0x02e80003100075a7 */ /* 0x001064000802017f */
[----:B-1----:R-:W-:Y:S05]  /*2d0f0*/  @!P1 NANOSLEEP.SYNCS 0x989680 ;  /* 0x009896800000995d */ /* 0x002fea0003900000 */
[----:B------:R-:W1:Y:S02]  /*2d100*/  @!P1 SYNCS.PHASECHK.TRANS64 P1, [R16+URZ+0x2e800], R3 ;  /* 0x02e80003100095a7 */ /* 0x000e64000802007f */
[----:B-1----:R-:W-:Y:S05]  /*2d110*/  @!P1 BRA `(.L_x_7622) ;  /* 0xfffffffc00f09947 */ /* 0x002fea000383ffff */
[----:B------:R-:W-:Y:S05]  /*2d120*/  BRA `(.L_x_7856) ;  /* 0xfffffe3000d47947 */ /* 0x000fea000383ffff */
.L_x_7628:
[----:B--2---:R2:W3:Y:S02]  /*2d130*/  SYNCS.PHASECHK.TRANS64.TRYWAIT P0, [R0+URZ+0x2e830], R7 ;  /* 0x02e83007000075a7 */ /* 0x0044e4000800017f */
[----:B---3--:R-:W-:Y:S05]  /*2d140*/  @!P0 NANOSLEEP.SYNCS 0x989680 ;  /* 0x009896800000895d */ /* 0x008fea0003900000 */
[----:B------:R-:W3:Y:S02]  /*2d150*/  @!P0 SYNCS.PHASECHK.TRANS64 P0, [R0+URZ+0x2e830], R7 ;  /* 0x02e83007000085a7 */ /* 0x000ee4000800007f */
[----:B---3--:R-:W-:Y:S05]  /*2d160*/  @!P0 BRA `(.L_x_7628) ;  /* 0xfffffffc00f08947 */ /* 0x008fea000383ffff */
[----:B------:R-:W-:Y:S05]  /*2d170*/  BRA `(.L_x_7627) ;  /* 0xfffffe5400407947 */ /* 0x000fea000383ffff */
.L_x_7634:
[----:B-1----:R1:W2:Y:S02]  /*2d180*/  SYNCS.PHASECHK.TRANS64.TRYWAIT P2, [R3+URZ+0x2e830], R12 ;  /* 0x02e8300c030075a7 */ /* 0x0022a4000804017f */
[----:B--2---:R-:W-:Y:S05]  /*2d190*/  @!P2 NANOSLEEP.SYNCS 0x989680 ;  /* 0x009896800000a95d */ /* 0x004fea0003900000 */
[----:B------:R-:W2:Y:S02]  /*2d1a0*/  @!P2 SYNCS.PHASECHK.TRANS64 P2, [R3+URZ+0x2e830], R12 ;  /* 0x02e8300c0300a5a7 */ /* 0x000ea4000804007f */
[----:B--2---:R-:W-:Y:S05]  /*2d1b0*/  @!P2 BRA `(.L_x_7634) ;  /* 0xfffffffc00f0a947 */ /* 0x004fea000383ffff */
[----:B------:R-:W-:Y:S05]  /*2d1c0*/  BRA `(.L_x_7633) ;  /* 0xfffffea800b47947 */ /* 0x000fea000383ffff */
.L_x_7638:
[----:B-1----:R1:W2:Y:S02]  /*2d1d0*/  SYNCS.PHASECHK.TRANS64.TRYWAIT P0, [R13+URZ+0x2e850], R12 ;  /* 0x02e8500c0d0075a7 */ /* 0x0022a4000800017f */
[----:B--2---:R-:W-:Y:S05]  /*2d1e0*/  @!P0 NANOSLEEP.SYNCS 0x989680 ;  /* 0x009896800000895d */ /* 0x004fea0003900000 */
[----:B------:R-:W2:Y:S02]  /*2d1f0*/  @!P0 SYNCS.PHASECHK.TRANS64 P0, [R13+URZ+0x2e850], R12 ;  /* 0x02e8500c0d0085a7 */ /* 0x000ea4000800007f */
[----:B--2---:R-:W-:Y:S05]  /*2d200*/  @!P0 BRA `(.L_x_7638) ;  /* 0xfffffffc00f08947 */ /* 0x004fea000383ffff */
[----:B------:R-:W-:Y:S05]  /*2d210*/  BRA `(.L_x_7635) ;  /* 0xfffffec000107947 */ /* 0x000fea000383ffff */
.L_x_7646:
[----:B-1----:R1:W2:Y:S02]  /*2d220*/  SYNCS.PHASECHK.TRANS64.TRYWAIT P2, [R3+URZ+0x2e830], R12 ;  /* 0x02e8300c030075a7 */ /* 0x0022a4000804017f */
[----:B--2---:R-:W-:Y:S05]  /*2d230*/  @!P2 NANOSLEEP.SYNCS 0x989680 ;  /* 0x009896800000a95d */ /* 0x004fea0003900000 */
[----:B------:R-:W2:Y:S02]  /*2d240*/  @!P2 SYNCS.PHASECHK.TRANS64 P2, [R3+URZ+0x2e830], R12 ;  /* 0x02e8300c0300a5a7 */ /* 0x000ea4000804007f */
[----:B--2---:R-:W-:Y:S05]  /*2d250*/  @!P2 BRA `(.L_x_7646) ;  /* 0xfffffffc00f0a947 */ /* 0x004fea000383ffff */
[----:B------:R-:W-:Y:S05]  /*2d260*/  BRA `(.L_x_7645) ;  /* 0xffffff0800207947 */ /* 0x000fea000383ffff */
.L_x_7650:
[----:B-1----:R1:W2:Y:S02]  /*2d270*/  SYNCS.PHASECHK.TRANS64.TRYWAIT P0, [R13+URZ+0x2e850], R12 ;  /* 0x02e8500c0d0075a7 */ /* 0x0022a4000800017f */
[----:B--2---:R-:W-:Y:S05]  /*2d280*/  @!P0 NANOSLEEP.SYNCS 0x989680 ;  /* 0x009896800000895d */ /* 0x004fea0003900000 */
[----:B------:R-:W2:Y:S02]  /*2d290*/  @!P0 SYNCS.PHASECHK.TRANS64 P0, [R13+URZ+0x2e850], R12 ;  /* 0x02e8500c0d0085a7 */ /* 0x000ea4000800007f */
[----:B--2---:R-:W-:Y:S05]  /*2d2a0*/  @!P0 BRA `(.L_x_7650) ;  /* 0xfffffffc00f08947 */ /* 0x004fea000383ffff */
[----:B------:R-:W-:Y:S05]  /*2d2b0*/  BRA `(.L_x_7647) ;  /* 0xffffff1c00787947 */ /* 0x000fea000383ffff */
.L_x_7656:
[----:B-1----:R1:W2:Y:S02]  /*2d2c0*/  SYNCS.PHASECHK.TRANS64.TRYWAIT P0, [R11+URZ+0x2e850], R0 ;  /* 0x02e850000b0075a7 */ /* 0x0022a4000800017f */
[----:B--2---:R-:W-:Y:S05]  /*2d2d0*/  @!P0 NANOSLEEP.SYNCS 0x989680 ;  /* 0x009896800000895d */ /* 0x004fea0003900000 */
[----:B------:R-:W2:Y:S02]  /*2d2e0*/  @!P0 SYNCS.PHASECHK.TRANS64 P0, [R11+URZ+0x2e850], R0 ;  /* 0x02e850000b0085a7 */ /* 0x000ea4000800007f */
[----:B--2---:R-:W-:Y:S05]  /*2d2f0*/  @!P0 BRA `(.L_x_7656) ;  /* 0xfffffffc00f08947 */ /* 0x004fea000383ffff */
[----:B------:R-:W-:Y:S05]  /*2d300*/  BRA `(.L_x_7655) ;  /* 0xffffff54009c7947 */ /* 0x000fea000383ffff */
.L_x_7660:
[----:B------:R-:W-:Y:S01]  /*2d310*/  IMAD.MOV.U32 R12, RZ, RZ, R0 ;  /* 0x000000ffff0c7224 */ /* 0x000fe200078e0000 */
[----:B------:R-:W-:Y:S01]  /*2d320*/  SEL R5, R96, R97, P0 ;  /* 0x0000006160057207 */ /* 0x000fe20000000000 */
[----:B------:R-:W-:Y:S01]  /*2d330*/  IMAD.MOV.U32 R11, RZ, RZ, 0x1c1f ;  /* 0x00001c1fff0b7424 */ /* 0x000fe200078e00ff */
[----:B------:R-:W-:Y:S01]  /*2d340*/  SEL R7, R97, R96, P0 ;  /* 0x0000006061077207 */ /* 0x000fe20000000000 */
[----:B------:R-:W-:Y:S01]  /*2d350*/  IMAD.MOV.U32 R15, RZ, RZ, -0x1 ;  /* 0xffffffffff0f7424 */ /* 0x000fe200078e00ff */
[----:B------:R-:W-:Y:S02]  /*2d360*/  SEL R9, R92, R93, P0 ;  /* 0x0000005d5c097207 */ /* 0x000fe40000000000 */
[----:B------:R-:W-:-:S07]  /*2d370*/  SEL R21, R93, R92, P0 ;  /* 0x0000005c5d157207 */ /* 0x000fce0000000000 */
[----:B--2--5:R-:W-:Y:S05]  /*2d380*/  WARPSYNC.COLLECTIVE R15, `(.L_x_7857) ;  /* 0x000000000f087348 */ /* 0x024fea0003c00000 */
[----:B------:R0:W1:Y:S02]  /*2d390*/  SHFL.IDX P6, R14, R13, R12, R11 ;  /* 0x0000000c0d0e7389 */ /* 0x00006400000c000b */
[----:B012--5:R-:W-:Y:S01]  /*2d3a0*/  ENDCOLLECTIVE ;  /* 0x000000000000791b */ /* 0x027fe20003800000 */
.L_x_7857:
        /* <DEDUP_REMOVED lines=19> */
.L_x_7858:
        /* <DEDUP_REMOVED lines=18> */
.L_x_7859:
        /* <DEDUP_REMOVED lines=9> */
.L_x_7860:
[----:B------:R-:W-:Y:S02]  /*2d690*/  IMAD.MOV.U32 R13, RZ, RZ, R9 ;  /* 0x000000ffff0d7224 */ /* 0x000fe400078e0009 */
[----:B------:R-:W-:Y:S02]  /*2d6a0*/  IMAD.MOV.U32 R12, RZ, RZ, R0 ;  /* 0x000000ffff0c7224 */ /* 0x000fe400078e0000 */
[----:B------:R-:W-:-:S07]  /*2d6b0*/  IMAD.MOV.U32 R7, RZ, RZ, R14 ;  /* 0x000000ffff077224 */ /* 0x000fce00078e000e */
[----:B------:R-:W-:Y:S05]  /*2d6c0*/  WARPSYNC.COLLECTIVE R15, `(.L_x_7861) ;  /* 0x000000000f087348 */ /* 0x000fea0003c00000 */
[----:B------:R0:W1:Y:S02]  /*2d6d0*/  SHFL.IDX P6, R14, R13, R12, R11 ;  /* 0x0000000c0d0e7389 */ /* 0x00006400000c000b */
[----:B01----:R-:W-:Y:S01]  /*2d6e0*/  ENDCOLLECTIVE ;  /* 0x000000000000791b */ /* 0x003fe20003800000 */
.L_x_7861:
        /* <DEDUP_REMOVED lines=8> */
.L_x_7862:
[----:B------:R-:W-:Y:S02]  /*2d770*/  IMAD.MOV.U32 R13, RZ, RZ, R25 ;  /* 0x000000ffff0d7224 */ /* 0x000fe400078e0019 */
[----:B------:R-:W-:Y:S02]  /*2d780*/  IMAD.MOV.U32 R12, RZ, RZ, R0 ;  /* 0x000000ffff0c7224 */ /* 0x000fe400078e0000 */
[----:B------:R-:W-:-:S07]  /*2d790*/  IMAD.MOV.U32 R21, RZ, RZ, R14 ;  /* 0x000000ffff157224 */ /* 0x000fce00078e000e */
[----:B------:R-:W-:Y:S05]  /*2d7a0*/  WARPSYNC.COLLECTIVE R15, `(.L_x_7863) ;  /* 0x000000000f087348 */ /* 0x000fea0003c00000 */
[----:B------:R0:W1:Y:S02]  /*2d7b0*/  SHFL.IDX P6, R14, R13, R12, R11 ;  /* 0x0000000c0d0e7389 */ /* 0x00006400000c000b */
[----:B01----:R-:W-:Y:S01]  /*2d7c0*/  ENDCOLLECTIVE ;  /* 0x000000000000791b */ /* 0x003fe20003800000 */
.L_x_7863:
        /* <DEDUP_REMOVED lines=8> */
.L_x_7864:
[----:B------:R-:W-:Y:S01]  /*2d850*/  IMAD.MOV.U32 R13, RZ, RZ, R29 ;  /* 0x000000ffff0d7224 */ /* 0x000fe200078e001d */
[----:B------:R-:W-:Y:S01]  /*2d860*/  MOV R12, R0 ;  /* 0x00000000000c7202 */ /* 0x000fe20000000f00 */
[----:B------:R-:W-:-:S07]  /*2d870*/  IMAD.MOV.U32 R27, RZ, RZ, R14 ;  /* 0x000000ffff1b7224 */ /* 0x000fce00078e000e */
[----:B------:R-:W-:Y:S05]  /*2d880*/  WARPSYNC.COLLECTIVE R15, `(.L_x_7865) ;  /* 0x000000000f087348 */ /* 0x000fea0003c00000 */
[----:B------:R0:W1:Y:S02]  /*2d890*/  SHFL.IDX P6, R14, R13, R12, R11 ;  /* 0x0000000c0d0e7389 */ /* 0x00006400000c000b */
[----:B01----:R-:W-:Y:S01]  /*2d8a0*/  ENDCOLLECTIVE ;  /* 0x000000000000791b */ /* 0x003fe20003800000 */
.L_x_7865:
        /* <DEDUP_REMOVED lines=8> */
.L_x_7866:
[----:B------:R-:W-:Y:S02]  /*2d930*/  IMAD.MOV.U32 R13, RZ, RZ, R33 ;  /* 0x000000ffff0d7224 */ /* 0x000fe400078e0021 */
[----:B------:R-:W-:Y:S02]  /*2d940*/  IMAD.MOV.U32 R12, RZ, RZ, R0 ;  /* 0x000000ffff0c7224 */ /* 0x000fe400078e0000 */
[----:B------:R-:W-:-:S07]  /*2d950*/  IMAD.MOV.U32 R31, RZ, RZ, R14 ;  /* 0x000000ffff1f7224 */ /* 0x000fce00078e000e */
[----:B------:R-:W-:Y:S05]  /*2d960*/  WARPSYNC.COLLECTIVE R15, `(.L_x_7867) ;  /* 0x000000000f087348 */ /* 0x000fea0003c00000 */
[----:B------:R0:W1:Y:S02]  /*2d970*/  SHFL.IDX P6, R14, R13, R12, R11 ;  /* 0x0000000c0d0e7389 */ /* 0x00006400000c000b */
[----:B01----:R-:W-:Y:S01]  /*2d980*/  ENDCOLLECTIVE ;  /* 0x000000000000791b */ /* 0x003fe20003800000 */
.L_x_7867:
        /* <DEDUP_REMOVED lines=8> */
.L_x_7868:
[----:B------:R-:W-:Y:S02]  /*2da10*/  IMAD.MOV.U32 R13, RZ, RZ, R37 ;  /* 0x000000ffff0d7224 */ /* 0x000fe400078e0025 */
[----:B------:R-:W-:Y:S02]  /*2da20*/  IMAD.MOV.U32 R12, RZ, RZ, R0 ;  /* 0x000000ffff0c7224 */ /* 0x000fe400078e0000 */
[----:B------:R-:W-:-:S07]  /*2da30*/  IMAD.MOV.U32 R35, RZ, RZ, R14 ;  /* 0x000000ffff237224 */ /* 0x000fce00078e000e */
[----:B------:R-:W-:Y:S05]  /*2da40*/  WARPSYNC.COLLECTIVE R15, `(.L_x_7869) ;  /* 0x000000000f087348 */ /* 0x000fea0003c00000 */
[----:B------:R0:W1:Y:S02]  /*2da50*/  SHFL.IDX P6, R14, R13, R12, R11 ;  /* 0x0000000c0d0e7389 */ /* 0x00006400000c000b */
[----:B01----:R-:W-:Y:S01]  /*2da60*/  ENDCOLLECTIVE ;  /* 0x000000000000791b */ /* 0x003fe20003800000 */
.L_x_7869:
        /* <DEDUP_REMOVED lines=8> */
.L_x_7870:
[----:B------:R-:W-:Y:S01]  /*2daf0*/  IMAD.MOV.U32 R13, RZ, RZ, R41 ;  /* 0x000000ffff0d7224 */ /* 0x000fe200078e0029 */
[----:B------:R-:W-:Y:S01]  /*2db00*/  MOV R12, R0 ;  /* 0x00000000000c7202 */ /* 0x000fe20000000f00 */
[----:B------:R-:W-:-:S07]  /*2db10*/  IMAD.MOV.U32 R20, RZ, RZ, R14 ;  /* 0x000000ffff147224 */ /* 0x000fce00078e000e */
[----:B------:R-:W-:Y:S05]  /*2db20*/  WARPSYNC.COLLECTIVE R15, `(.L_x_7871) ;  /* 0x000000000f087348 */ /* 0x000fea0003c00000 */
[----:B------:R0:W1:Y:S02]  /*2db30*/  SHFL.IDX P6, R14, R13, R12, R11 ;  /* 0x0000000c0d0e7389 */ /* 0x00006400000c000b */
[----:B01----:R-:W-:Y:S01]  /*2db40*/  ENDCOLLECTIVE ;  /* 0x000000000000791b */ /* 0x003fe20003800000 */
.L_x_7871:
[----:B------:R-:W-:Y:S02]  /*2db50*/  IMAD.MOV.U32 R13, RZ, RZ, R43 ;  /* 0x000000ffff0d7224 */ /* 0x000fe400078e002b */
[----:B------:R-:W-:Y:S02]  /*2db60*/  IMAD.MOV.U32 R12, RZ, RZ, R2 ;  /* 0x000000ffff0c7224 */ /* 0x000fe400078e0002 */
[----:B------:R-:W-:-:S07]  /*2db70*/  IMAD.MOV.U32 R41, RZ, RZ, R14 ;  /* 0x000000ffff297224 */ /* 0x000fce00078e000e */
[----:B------:R-:W-:Y:S05]  /*2db80*/  WARPSYNC.COLLECTIVE R15, `(.L_x_7872) ;  /* 0x000000000f087348 */ /* 0x000fea0003c00000 */
[----:B------:R0:W1:Y:S02]  /*2db90*/  SHFL.IDX P6, R14, R13, R12, R11 ;  /* 0x0000000c0d0e7389 */ /* 0x00006400000c000b */
[----:B01----:R-:W-:Y:S01]  /*2dba0*/  ENDCOLLECTIVE ;  /* 0x000000000000791b */ /* 0x003fe20003800000 */
.L_x_7872:
[----:B------:R-:W-:Y:S02]  /*2dbb0*/  IMAD.MOV.U32 R13, RZ, RZ, R45 ;  /* 0x000000ffff0d7224 */ /* 0x000fe400078e002d */
[----:B------:R-:W-:Y:S02]  /*2dbc0*/  IMAD.MOV.U32 R12, RZ, RZ, R0 ;  /* 0x000000ffff0c7224 */ /* 0x000fe400078e0000 */
[----:B------:R-:W-:-:S07]  /*2dbd0*/  IMAD.MOV.U32 R40, RZ, RZ, R14 ;  /* 0x000000ffff287224 */ /* 0x000fce00078e000e */
[----:B------:R-:W-:Y:S05]  /*2dbe0*/  WARPSYNC.COLLECTIVE R15, `(.L_x_7873) ;  /* 0x000000000f087348 */ /* 0x000fea0003c00000 */
[----:B------:R0:W1:Y:S02]  /*2dbf0*/  SHFL.IDX P6, R14, R13, R12, R11 ;  /* 0x0000000c0d0e7389 */ /* 0x00006400000c000b */
[----:B01----:R-:W-:Y:S01]  /*2dc00*/  ENDCOLLECTIVE ;  /* 0x000000000000791b */ /* 0x003fe20003800000 */
.L_x_7873:
        /* <DEDUP_REMOVED lines=8> */
.L_x_7874:
[----:B------:R-:W-:Y:S02]  /*2dc90*/  IMAD.MOV.U32 R13, RZ, RZ, R49 ;  /* 0x000000ffff0d7224 */ /* 0x000fe400078e0031 */
[----:B------:R-:W-:Y:S02]  /*2dca0*/  IMAD.MOV.U32 R12, RZ, RZ, R0 ;  /* 0x000000ffff0c7224 */ /* 0x000fe400078e0000 */
[----:B------:R-:W-:-:S07]  /*2dcb0*/  IMAD.MOV.U32 R42, RZ, RZ, R14 ;  /* 0x000000ffff2a7224 */ /* 0x000fce00078e000e */
[----:B------:R-:W-:Y:S05]  /*2dcc0*/  WARPSYNC.COLLECTIVE R15, `(.L_x_7875) ;  /* 0x000000000f087348 */ /* 0x000fea0003c00000 */
[----:B------:R0:W1:Y:S02]  /*2dcd0*/  SHFL.IDX P6, R14, R13, R12, R11 ;  /* 0x0000000c0d0e7389 */ /* 0x00006400000c000b */
[----:B01----:R-:W-:Y:S01]  /*2dce0*/  ENDCOLLECTIVE ;  /* 0x000000000000791b */ /* 0x003fe20003800000 */
.L_x_7875:
        /* <DEDUP_REMOVED lines=8> */
.L_x_7876:
[----:B------:R-:W-:Y:S01]  /*2dd70*/  IMAD.MOV.U32 R13, RZ, RZ, R53 ;  /* 0x000000ffff0d7224 */ /* 0x000fe200078e0035 */
[----:B------:R-:W-:Y:S01]  /*2dd80*/  MOV R12, R0 ;  /* 0x00000000000c7202 */ /* 0x000fe20000000f00 */
[----:B------:R-:W-:-:S07]  /*2dd90*/  IMAD.MOV.U32 R48, RZ, RZ, R14 ;  /* 0x000000ffff307224 */ /* 0x000fce00078e000e */
[----:B------:R-:W-:Y:S05]  /*2dda0*/  WARPSYNC.COLLECTIVE R15, `(.L_x_7877) ;  /* 0x000000000f087348 */ /* 0x000fea0003c00000 */
[----:B------:R0:W1:Y:S02]  /*2ddb0*/  SHFL.IDX P6, R14, R13, R12, R11 ;  /* 0x0000000c0d0e7389 */ /* 0x00006400000c000b */
[----:B01----:R-:W-:Y:S01]  /*2ddc0*/  ENDCOLLECTIVE ;  /* 0x000000000000791b */ /* 0x003fe20003800000 */
.L_x_7877:
[----:B------:R-:W-:Y:S01]  /*2ddd0*/  SEL R9, R49, R48, P0 ;  /* 0x0000003031097207 */ /* 0x000fe20000000000 */
[----:B------:R-:W-:Y:S02]  /*2dde0*/  IMAD.MOV.U32 R13, RZ, RZ, R55 ;  /* 0x000000ffff0d7224 */ /* 0x000fe400078e0037 */
[----:B------:R-:W-:Y:S02]  /*2ddf0*/  IMAD.MOV.U32 R12, RZ, RZ, R2 ;  /* 0x000000ffff0c7224 */ /* 0x000fe400078e0002 */
[----:B------:R-:W-:-:S07]  /*2de00*/  IMAD.MOV.U32 R53, RZ, RZ, R14 ;  /* 0x000000ffff357224 */ /* 0x000fce00078e000e */
[----:B------:R-:W-:Y:S05]  /*2de10*/  WARPSYNC.COLLECTIVE R15, `(.L_x_7878) ;  /* 0x000000000f087348 */ /* 0x000fea0003c00000 */
[----:B------:R0:W1:Y:S02]  /*2de20*/  SHFL.IDX P6, R14, R13, R12, R11 ;  /* 0x0000000c0d0e7389 */ /* 0x00006400000c000b */
[----:B01----:R-:W-:Y:S01]  /*2de30*/  ENDCOLLECTIVE ;  /* 0x000000000000791b */ /* 0x003fe20003800000 */
.L_x_7878:
[----:B------:R-:W-:Y:S02]  /*2de40*/  IMAD.MOV.U32 R13, RZ, RZ, R57 ;  /* 0x000000ffff0d7224 */ /* 0x000fe400078e0039 */
[----:B------:R-:W-:Y:S02]  /*2de50*/  IMAD.MOV.U32 R12, RZ, RZ, R0 ;  /* 0x000000ffff0c7224 */ /* 0x000fe400078e0000 */
[----:B------:R-:W-:-:S07]  /*2de60*/  IMAD.MOV.U32 R50, RZ, RZ, R14 ;  /* 0x000000ffff327224 */ /* 0x000fce00078e000e */
[----:B------:R-:W-:Y:S05]  /*2de70*/  WARPSYNC.COLLECTIVE R15, `(.L_x_7879) ;  /* 0x000000000f087348 */ /* 0x000fea0003c00000 */
[----:B------:R0:W1:Y:S02]  /*2de80*/  SHFL.IDX P6, R14, R13, R12, R11 ;  /* 0x0000000c0d0e7389 */ /* 0x00006400000c000b */
[----:B01----:R-:W-:Y:S01]  /*2de90*/  ENDCOLLECTIVE ;  /* 0x000000000000791b */ /* 0x003fe20003800000 */
.L_x_7879:
        /* <DEDUP_REMOVED lines=8> */
.L_x_7880:
[----:B------:R-:W-:Y:S02]  /*2df20*/  IMAD.MOV.U32 R13, RZ, RZ, R63 ;  /* 0x000000ffff0d7224 */ /* 0x000fe400078e003f */
[----:B------:R-:W-:Y:S02]  /*2df30*/  IMAD.MOV.U32 R12, RZ, RZ, R0 ;  /* 0x000000ffff0c7224 */ /* 0x000fe400078e0000 */
[----:B------:R-:W-:-:S07]  /*2df40*/  IMAD.MOV.U32 R52, RZ, RZ, R14 ;  /* 0x000000ffff347224 */ /* 0x000fce00078e000e */
[----:B------:R-:W-:Y:S05]  /*2df50*/  WARPSYNC.COLLECTIVE R15, `(.L_x_7881) ;  /* 0x000000000f087348 */ /* 0x000fea0003c00000 */
[----:B------:R0:W1:Y:S02]  /*2df60*/  SHFL.IDX P6, R14, R13, R12, R11 ;  /* 0x0000000c0d0e7389 */ /* 0x00006400000c000b */
[----:B01----:R-:W-:Y:S01]  /*2df70*/  ENDCOLLECTIVE ;  /* 0x000000000000791b */ /* 0x003fe20003800000 */
.L_x_7881:
        /* <DEDUP_REMOVED lines=8> */
.L_x_7882:
[----:B------:R-:W-:Y:S01]  /*2e000*/  IMAD.MOV.U32 R13, RZ, RZ, R67 ;  /* 0x000000ffff0d7224 */ /* 0x000fe200078e0043 */
[----:B------:R-:W-:Y:S01]  /*2e010*/  MOV R12, R0 ;  /* 0x00000000000c7202 */ /* 0x000fe20000000f00 */
[----:B------:R-:W-:-:S07]  /*2e020*/  IMAD.MOV.U32 R54, RZ, RZ, R14 ;  /* 0x000000ffff367224 */ /* 0x000fce00078e000e */
[----:B------:R-:W-:Y:S05]  /*2e030*/  WARPSYNC.COLLECTIVE R15, `(.L_x_7883) ;  /* 0x000000000f087348 */ /* 0x000fea0003c00000 */
[----:B------:R0:W1:Y:S02]  /*2e040*/  SHFL.IDX P6, R14, R13, R12, R11 ;  /* 0x0000000c0d0e7389 */ /* 0x00006400000c000b */
[----:B01----:R-:W-:Y:S01]  /*2e050*/  ENDCOLLECTIVE ;  /* 0x000000000000791b */ /* 0x003fe20003800000 */
.L_x_7883:
        /* <DEDUP_REMOVED lines=8> */
.L_x_7884:
[----:B------:R-:W-:Y:S02]  /*2e0e0*/  IMAD.MOV.U32 R13, RZ, RZ, R71 ;  /* 0x000000ffff0d7224 */ /* 0x000fe400078e0047 */
[----:B------:R-:W-:Y:S02]  /*2e0f0*/  IMAD.MOV.U32 R12, RZ, RZ, R0 ;  /* 0x000000ffff0c7224 */ /* 0x000fe400078e0000 */
[----:B------:R-:W-:-:S07]  /*2e100*/  IMAD.MOV.U32 R56, RZ, RZ, R14 ;  /* 0x000000ffff387224 */ /* 0x000fce00078e000e */
[----:B------:R-:W-:Y:S05]  /*2e110*/  WARPSYNC.COLLECTIVE R15, `(.L_x_7885) ;  /* 0x000000000f087348 */ /* 0x000fea0003c00000 */
[----:B------:R0:W1:Y:S02]  /*2e120*/  SHFL.IDX P6, R14, R13, R12, R11 ;  /* 0x0000000c0d0e7389 */ /* 0x00006400000c000b */
[----:B01----:R-:W-:Y:S01]  /*2e130*/  ENDCOLLECTIVE ;  /* 0x000000000000791b */ /* 0x003fe20003800000 */
.L_x_7885:
[----:B------:R-:W-:Y:S01]  /*2e140*/  SEL R39, R56, R67, P0 ;  /* 0x0000004338277207 */ /* 0x000fe20000000000 */
[----:B------:R-:W-:Y:S01]  /*2e150*/  IMAD.MOV.U32 R13, RZ, RZ, R73 ;  /* 0x000000ffff0d7224 */ /* 0x000fe200078e0049 */
[----:B------:R-:W-:Y:S01]  /*2e160*/  MOV R12, R2 ;  /* 0x00000002000c7202 */ /* 0x000fe20000000f00 */
[----:B------:R-:W-:-:S07]  /*2e170*/  IMAD.MOV.U32 R71, RZ, RZ, R14 ;  /* 0x000000ffff477224 */ /* 0x000fce00078e000e */
[----:B------:R-:W-:Y:S05]  /*2e180*/  WARPSYNC.COLLECTIVE R15, `(.L_x_7886) ;  /* 0x000000000f087348 */ /* 0x000fea0003c00000 */
[----:B------:R0:W1:Y:S02]  /*2e190*/  SHFL.IDX P6, R14, R13, R12, R11 ;  /* 0x0000000c0d0e7389 */ /* 0x00006400000c000b */
[----:B01----:R-:W-:Y:S01]  /*2e1a0*/  ENDCOLLECTIVE ;  /* 0x000000000000791b */ /* 0x003fe20003800000 */
.L_x_7886:
[----:B------:R-:W-:Y:S02]  /*2e1b0*/  IMAD.MOV.U32 R13, RZ, RZ, R75 ;  /* 0x000000ffff0d7224 */ /* 0x000fe400078e004b */
[----:B------:R-:W-:Y:S02]  /*2e1c0*/  IMAD.MOV.U32 R12, RZ, RZ, R0 ;  /* 0x000000ffff0c7224 */ /* 0x000fe400078e0000 */
[----:B------:R-:W-:-:S07]  /*2e1d0*/  IMAD.MOV.U32 R58, RZ, RZ, R14 ;  /* 0x000000ffff3a7224 */ /* 0x000fce00078e000e */
[----:B------:R-:W-:Y:S05]  /*2e1e0*/  WARPSYNC.COLLECTIVE R15, `(.L_x_7887) ;  /* 0x000000000f087348 */ /* 0x000fea0003c00000 */
[----:B------:R0:W1:Y:S02]  /*2e1f0*/  SHFL.IDX P6, R14, R13, R12, R11 ;  /* 0x0000000c0d0e7389 */ /* 0x00006400000c000b */
[----:B01----:R-:W-:Y:S01]  /*2e200*/  ENDCOLLECTIVE ;  /* 0x000000000000791b */ /* 0x003fe20003800000 */
.L_x_7887:
[----:B------:R-:W-:Y:S02]  /*2e210*/  IMAD.MOV.U32 R13, RZ, RZ, R77 ;  /* 0x000000ffff0d7224 */ /* 0x000fe400078e004d */
[----:B------:R-:W-:Y:S02]  /*2e220*/  IMAD.MOV.U32 R12, RZ, RZ, R2 ;  /* 0x000000ffff0c7224 */ /* 0x000fe400078e0002 */
[----:B------:R-:W-:-:S07]  /*2e230*/  IMAD.MOV.U32 R75, RZ, RZ, R14 ;  /* 0x000000ffff4b7224 */ /* 0x000fce00078e000e */
[----:B------:R-:W-:Y:S05]  /*2e240*/  WARPSYNC.COLLECTIVE R15, `(.L_x_7888) ;  /* 0x000000000f087348 */ /* 0x000fea0003c00000 */
[----:B------:R0:W1:Y:S02]  /*2e250*/  SHFL.IDX P6, R14, R13, R12, R11 ;  /* 0x0000000c0d0e7389 */ /* 0x00006400000c000b */
[----:B01----:R-:W-:Y:S01]  /*2e260*/  ENDCOLLECTIVE ;  /* 0x000000000000791b */ /* 0x003fe20003800000 */
.L_x_7888:
        /* <DEDUP_REMOVED lines=9> */
.L_x_7694:
[----:B------:R-:W0:Y:S01]  /*2e300*/  S2R R6, SR_TID.X ;  /* 0x0000000000067919 */ /* 0x000e220000002100 */
[----:B------:R-:W-:Y:S01]  /*2e310*/  BSSY B1, `(.L_x_7890) ;  /* 0x000000a000017945 */ /* 0x000fe20003800000 */
[----:B------:R-:W-:Y:S02]  /*2e320*/  IMAD.MOV.U32 R12, RZ, RZ, RZ ;  /* 0x000000ffff0c7224 */ /* 0x000fe400078e00ff */
[----:B------:R-:W-:Y:S02]  /*2e330*/  IMAD.MOV.U32 R11, RZ, RZ, 0x1f ;  /* 0x0000001fff0b7424 */ /* 0x000fe400078e00ff */
[----:B------:R-:W-:Y:S01]  /*2e340*/  IMAD.MOV.U32 R15, RZ, RZ, -0x1 ;  /* 0xffffffffff0f7424 */ /* 0x000fe200078e00ff */
[----:B0-----:R-:W-:-:S04]  /*2e350*/  SHF.R.U32.HI R6, RZ, 0x5, R6 ;  /* 0x00000005ff067819 */ /* 0x001fc80000011606 */
[----:B------:R-:W-:-:S04]  /*2e360*/  LOP3.LUT R6, R6, 0x3, RZ, 0xc0, !PT ;  /* 0x0000000306067812 */ /* 0x000fc800078ec0ff */
[----:B------:R-:W-:-:S07]  /*2e370*/  MOV R13, R6 ;  /* 0x00000006000d7202 */ /* 0x000fce0000000f00 */
[----:B------:R-:W-:Y:S05]  /*2e380*/  WARPSYNC.COLLECTIVE R15, `(.L_x_7891) ;  /* 0x000000000f087348 */ /* 0x000fea0003c00000 */
[----:B------:R0:W1:Y:S02]  /*2e390*/  SHFL.IDX P6, R14, R13, R12, R11 ;  /* 0x0000000c0d0e7389 */ /* 0x00006400000c000b */
[----:B01----:R-:W-:Y:S01]  /*2e3a0*/  ENDCOLLECTIVE ;  /* 0x000000000000791b */ /* 0x003fe20003800000 */
.L_x_7891:
[----:B------:R-:W-:Y:S05]  /*2e3b0*/  BSYNC B1 ;  /* 0x0000000000017941 */ /* 0x000fea0003800000 */
.L_x_7890:
[----:B------:R-:W-:Y:S05]  /*2e3c0*/  BRA `(.L_x_7892) ;  /* 0xffffff8c00a47947 */ /* 0x000fea000383ffff */
.L_x_7696:
[----:B------:R-:W-:Y:S01]  /*2e3d0*/  BSSY B1, `(.L_x_7893) ;  /* 0x0000006000017945 */ /* 0x000fe20003800000 */
[----:B------:R-:W-:-:S07]  /*2e3e0*/  IMAD.MOV.U32 R15, RZ, RZ, -0x1 ;  /* 0xffffffffff0f7424 */ /* 0x000fce00078e00ff */
[----:B0-----:R-:W-:Y:S05]  /*2e3f0*/  WARPSYNC.COLLECTIVE R15, `(.L_x_7894) ;  /* 0x000000000f0c7348 */ /* 0x001fea0003c00000 */
[----:B------:R-:W-:Y:S02]  /*2e400*/  ELECT P6, UR62, PT ;  /* 0x00000000003e782f */ /* 0x000fe400038c0000 */
[----:B------:R-:W-:Y:S01]  /*2e410*/  MOV R14, UR62 ;  /* 0x0000003e000e7c02 */ /* 0x000fe20008000f00 */
[----:B0-----:R-:W-:Y:S10]  /*2e420*/  ENDCOLLECTIVE ;  /* 0x000000000000791b */ /* 0x001ff40003800000 */
.L_x_7894:
[----:B------:R-:W-:Y:S05]  /*2e430*/  BSYNC B1 ;  /* 0x0000000000017941 */ /* 0x000fea0003800000 */
.L_x_7893:
[----:B------:R-:W-:Y:S05]  /*2e440*/  BRA `(.L_x_7695) ;  /* 0xffffff8c009c7947 */ /* 0x000fea000383ffff */
.L_x_7698:
[----:B0-----:R0:W1:Y:S02]  /*2e450*/  SYNCS.PHASECHK.TRANS64.TRYWAIT P0, [R11+URZ+0x2e820], R5 ;  /* 0x02e820050b0075a7 */ /* 0x001064000800017f */
[----:B-1----:R-:W-:Y:S05]  /*2e460*/  @!P0 NANOSLEEP.SYNCS 0x989680 ;  /* 0x009896800000895d */ /* 0x002fea0003900000 */
[----:B------:R-:W1:Y:S02]  /*2e470*/  @!P0 SYNCS.PHASECHK.TRANS64 P0, [R11+URZ+0x2e820], R5 ;  /* 0x02e820050b0085a7 */ /* 0x000e64000800007f */
[----:B-1----:R-:W-:Y:S05]  /*2e480*/  @!P0 BRA `(.L_x_7698) ;  /* 0xfffffffc00f08947 */ /* 0x002fea000383ffff */
[----:B------:R-:W-:Y:S05]  /*2e490*/  BRA `(.L_x_7895) ;  /* 0xffffff8c00b87947 */ /* 0x000fea000383ffff */
.L_x_7702:
[----:B-1----:R1:W2:Y:S02]  /*2e4a0*/  SYNCS.PHASECHK.TRANS64.TRYWAIT P0, [R8+URZ+0x2e8a0], R9 ;  /* 0x02e8a009080075a7 */ /* 0x0022a4000800017f */
[----:B--2---:R-:W-:Y:S05]  /*2e4b0*/  @!P0 NANOSLEEP.SYNCS 0x989680 ;  /* 0x009896800000895d */ /* 0x004fea0003900000 */
[----:B------:R-:W2:Y:S02]  /*2e4c0*/  @!P0 SYNCS.PHASECHK.TRANS64 P0, [R8+URZ+0x2e8a0], R9 ;  /* 0x02e8a009080085a7 */ /* 0x000ea4000800007f */
[----:B--2---:R-:W-:Y:S05]  /*2e4d0*/  @!P0 BRA `(.L_x_7702) ;  /* 0xfffffffc00f08947 */ /* 0x004fea000383ffff */
[----:B------:R-:W-:Y:S05]  /*2e4e0*/  BRA `(.L_x_7896) ;  /* 0xffffff8c00d87947 */ /* 0x000fea000383ffff */
.L_x_7707:
[----:B0-----:R0:W2:Y:S02]  /*2e4f0*/  SYNCS.PHASECHK.TRANS64.TRYWAIT P0, [R8+URZ+0x2e8c0], R9 ;  /* 0x02e8c009080075a7 */ /* 0x0010a4000800017f */
[----:B--2---:R-:W-:Y:S05]  /*2e500*/  @!P0 NANOSLEEP.SYNCS 0x989680 ;  /* 0x009896800000895d */ /* 0x004fea0003900000 */
[----:B------:R-:W2:Y:S02]  /*2e510*/  @!P0 SYNCS.PHASECHK.TRANS64 P0, [R8+URZ+0x2e8c0], R9 ;  /* 0x02e8c009080085a7 */ /* 0x000ea4000800007f */
[----:B--2---:R-:W-:Y:S05]  /*2e520*/  @!P0 BRA `(.L_x_7707) ;  /* 0xfffffffc00f08947 */ /* 0x004fea000383ffff */
[----:B------:R-:W-:Y:S05]  /*2e530*/  BRA `(.L_x_7897) ;  /* 0xffffff9000587947 */ /* 0x000fea000383ffff */
.L_x_7714:
[----:B0-----:R0:W1:Y:S02]  /*2e540*/  SYNCS.PHASECHK.TRANS64.TRYWAIT P1, [R6+URZ+0x2e8a0], R7 ;  /* 0x02e8a007060075a7 */ /* 0x001064000802017f */
[----:B-1----:R-:W-:Y:S05]  /*2e550*/  @!P1 NANOSLEEP.SYNCS 0x989680 ;  /* 0x009896800000995d */ /* 0x002fea0003900000 */
[----:B------:R-:W1:Y:S02]  /*2e560*/  @!P1 SYNCS.PHASECHK.TRANS64 P1, [R6+URZ+0x2e8a0], R7 ;  /* 0x02e8a007060095a7 */ /* 0x000e64000802007f */
[----:B-1----:R-:W-:Y:S05]  /*2e570*/  @!P1 BRA `(.L_x_7714) ;  /* 0xfffffffc00f09947 */ /* 0x002fea000383ffff */
[----:B------:R-:W-:Y:S05]  /*2e580*/  BRA `(.L_x_7898) ;  /* 0xffffff9400387947 */ /* 0x000fea000383ffff */
.L_x_7719:
[----:B-1----:R1:W2:Y:S02]  /*2e590*/  SYNCS.PHASECHK.TRANS64.TRYWAIT P1, [R6+URZ+0x2e8c0], R7 ;  /* 0x02e8c007060075a7 */ /* 0x0022a4000802017f */
[----:B--2---:R-:W-:Y:S05]  /*2e5a0*/  @!P1 NANOSLEEP.SYNCS 0x989680 ;  /* 0x009896800000995d */ /* 0x004fea0003900000 */
[----:B------:R-:W2:Y:S02]  /*2e5b0*/  @!P1 SYNCS.PHASECHK.TRANS64 P1, [R6+URZ+0x2e8c0], R7 ;  /* 0x02e8c007060095a7 */ /* 0x000ea4000802007f */
[----:B--2---:R-:W-:Y:S05]  /*2e5c0*/  @!P1 BRA `(.L_x_7719) ;  /* 0xfffffffc00f09947 */ /* 0x004fea000383ffff */
[----:B------:R-:W-:Y:S05]  /*2e5d0*/  BRA `(.L_x_7899) ;  /* 0xffffff9400b07947 */ /* 0x000fea000383ffff */
.L_x_7732:
        /* <DEDUP_REMOVED lines=11> */
.L_x_7901:
[----:B------:R-:W-:Y:S05]  /*2e690*/  BSYNC B0 ;  /* 0x0000000000007941 */ /* 0x000fea0003800000 */
.L_x_7900:
[----:B------:R-:W-:Y:S05]  /*2e6a0*/  BRA `(.L_x_7902) ;  /* 0xffffffa000d07947 */ /* 0x000fea000383ffff */
.L_x_7734:
[----:B------:R-:W-:Y:S01]  /*2e6b0*/  BSSY B0, `(.L_x_7903) ;  /* 0x0000006000007945 */ /* 0x000fe20003800000 */
[----:B------:R-:W-:-:S07]  /*2e6c0*/  MOV R15, 0xffffffff ;  /* 0xffffffff000f7802 */ /* 0x000fce0000000f00 */
[----:B0-----:R-:W-:Y:S05]  /*2e6d0*/  WARPSYNC.COLLECTIVE R15, `(.L_x_7904) ;  /* 0x000000000f0c7348 */ /* 0x001fea0003c00000 */
[----:B------:R-:W-:Y:S02]  /*2e6e0*/  ELECT P6, UR62, PT ;  /* 0x00000000003e782f */ /* 0x000fe400038c0000 */
[----:B------:R-:W-:Y:S01]  /*2e6f0*/  MOV R14, UR62 ;  /* 0x0000003e000e7c02 */ /* 0x000fe20008000f00 */
[----:B0-----:R-:W-:Y:S10]  /*2e700*/  ENDCOLLECTIVE ;  /* 0x000000000000791b */ /* 0x001ff40003800000 */
.L_x_7904:
[----:B------:R-:W-:Y:S05]  /*2e710*/  BSYNC B0 ;  /* 0x0000000000007941 */ /* 0x000fea0003800000 */
.L_x_7903:
[----:B------:R-:W-:Y:S05]  /*2e720*/  BRA `(.L_x_7905) ;  /* 0xffffffa000c87947 */ /* 0x000fea000383ffff */
.L_x_7737:
[----:B0-----:R0:W1:Y:S02]  /*2e730*/  SYNCS.PHASECHK.TRANS64.TRYWAIT P2, [R4+URZ+0x2e880], R7 ;  /* 0x02e88007040075a7 */ /* 0x001064000804017f */
[----:B-1----:R-:W-:Y:S05]  /*2e740*/  @!P2 NANOSLEEP.SYNCS 0x989680 ;  /* 0x009896800000a95d */ /* 0x002fea0003900000 */
[----:B------:R-:W1:Y:S02]  /*2e750*/  @!P2 SYNCS.PHASECHK.TRANS64 P2, [R4+URZ+0x2e880], R7 ;  /* 0x02e880070400a5a7 */ /* 0x000e64000804007f */
[----:B-1----:R-:W-:Y:S05]  /*2e760*/  @!P2 BRA `(.L_x_7737) ;  /* 0xfffffffc00f0a947 */ /* 0x002fea000383ffff */
[----:B------:R-:W-:Y:S05]  /*2e770*/  BRA `(.L_x_7906) ;  /* 0xffffffa400487947 */ /* 0x000fea000383ffff */
.L_x_7739:
[----:B-1----:R1:W2:Y:S02]  /*2e780*/  SYNCS.PHASECHK.TRANS64.TRYWAIT P2, [R4+URZ+0x2e840], R7 ;  /* 0x02e84007040075a7 */ /* 0x0022a4000804017f */
[----:B--2---:R-:W-:Y:S05]  /*2e790*/  @!P2 NANOSLEEP.SYNCS 0x989680 ;  /* 0x009896800000a95d */ /* 0x004fea0003900000 */
[----:B------:R-:W2:Y:S02]  /*2e7a0*/  @!P2 SYNCS.PHASECHK.TRANS64 P2, [R4+URZ+0x2e840], R7 ;  /* 0x02e840070400a5a7 */ /* 0x000ea4000804007f */
[----:B--2---:R-:W-:Y:S05]  /*2e7b0*/  @!P2 BRA `(.L_x_7739) ;  /* 0xfffffffc00f0a947 */ /* 0x004fea000383ffff */
[----:B------:R-:W-:Y:S05]  /*2e7c0*/  BRA `(.L_x_7907) ;  /* 0xffffffa400ac7947 */ /* 0x000fea000383ffff */
.L_x_7742:
        /* <DEDUP_REMOVED lines=8> */
.L_x_7748:
[----:B--2---:R2:W3:Y:S02]  /*2e850*/  SYNCS.PHASECHK.TRANS64.TRYWAIT P0, [R5+URZ+0x2e880], R4 ;  /* 0x02e88004050075a7 */ /* 0x0044e4000800017f */
[----:B---3--:R-:W-:Y:S05]  /*2e860*/  @!P0 NANOSLEEP.SYNCS 0x989680 ;  /* 0x009896800000895d */ /* 0x008fea0003900000 */
[----:B------:R-:W3:Y:S02]  /*2e870*/  @!P0 SYNCS.PHASECHK.TRANS64 P0, [R5+URZ+0x2e880], R4 ;  /* 0x02e88004050085a7 */ /* 0x000ee4000800007f */
[----:B---3--:R-:W-:Y:S05]  /*2e880*/  @!P0 BRA `(.L_x_7748) ;  /* 0xfffffffc00f08947 */ /* 0x008fea000383ffff */
[----:B------:R-:W-:Y:S05]  /*2e890*/  BRA `(.L_x_7909) ;  /* 0xffffffac00247947 */ /* 0x000fea000383ffff */
.L_x_7753:
[----:B-1----:R1:W3:Y:S02]  /*2e8a0*/  SYNCS.PHASECHK.TRANS64.TRYWAIT P0, [R5+URZ+0x2e840], R4 ;  /* 0x02e84004050075a7 */ /* 0x0022e4000800017f */
[----:B---3--:R-:W-:Y:S05]  /*2e8b0*/  @!P0 NANOSLEEP.SYNCS 0x989680 ;  /* 0x009896800000895d */ /* 0x008fea0003900000 */
[----:B------:R-:W3:Y:S02]  /*2e8c0*/  @!P0 SYNCS.PHASECHK.TRANS64 P0, [R5+URZ+0x2e840], R4 ;  /* 0x02e84004050085a7 */ /* 0x000ee4000800007f */
[----:B---3--:R-:W-:Y:S05]  /*2e8d0*/  @!P0 BRA `(.L_x_7753) ;  /* 0xfffffffc00f08947 */ /* 0x008fea000383ffff */
[----:B------:R-:W-:Y:S05]  /*2e8e0*/  BRA `(.L_x_7910) ;  /* 0xffffffac00b07947 */ /* 0x000fea000383ffff */
.L_x_7759:
[----:B--2---:R2:W3:Y:S02]  /*2e8f0*/  SYNCS.PHASECHK.TRANS64.TRYWAIT P2, [R18+URZ+0x2e870], R3 ;  /* 0x02e87003120075a7 */ /* 0x0044e4000804017f */
[----:B---3--:R-:W-:Y:S05]  /*2e900*/  @!P2 NANOSLEEP.SYNCS 0x989680 ;  /* 0x009896800000a95d */ /* 0x008fea0003900000 */
[----:B------:R-:W3:Y:S02]  /*2e910*/  @!P2 SYNCS.PHASECHK.TRANS64 P2, [R18+URZ+0x2e870], R3 ;  /* 0x02e870031200a5a7 */ /* 0x000ee4000804007f */
[----:B---3--:R-:W-:Y:S05]  /*2e920*/  @!P2 BRA `(.L_x_7759) ;  /* 0xfffffffc00f0a947 */ /* 0x008fea000383ffff */
[----:B------:R-:W-:Y:S05]  /*2e930*/  BRA `(.L_x_7911) ;  /* 0xffffffb000587947 */ /* 0x000fea000383ffff */
.L_x_7761:
[----:B--2---:R2:W3:Y:S02]  /*2e940*/  SYNCS.PHASECHK.TRANS64.TRYWAIT P2, [R18+URZ+0x2e860], R4 ;  /* 0x02e86004120075a7 */ /* 0x0044e4000804017f */
[----:B---3--:R-:W-:Y:S05]  /*2e950*/  @!P2 NANOSLEEP.SYNCS 0x989680 ;  /* 0x009896800000a95d */ /* 0x008fea0003900000 */
[----:B------:R-:W3:Y:S02]  /*2e960*/  @!P2 SYNCS.PHASECHK.TRANS64 P2, [R18+URZ+0x2e860], R4 ;  /* 0x02e860041200a5a7 */ /* 0x000ee4000804007f */
[----:B---3--:R-:W-:Y:S05]  /*2e970*/  @!P2 BRA `(.L_x_7761) ;  /* 0xfffffffc00f0a947 */ /* 0x008fea000383ffff */
[----:B------:R-:W-:Y:S05]  /*2e980*/  BRA `(.L_x_7912) ;  /* 0xffffffb000607947 */ /* 0x000fea000383ffff */
.L_x_7768:
[----:B0-----:R0:W1:Y:S02]  /*2e990*/  SYNCS.PHASECHK.TRANS64.TRYWAIT P0, [R0+URZ+0x2e870], R2 ;  /* 0x02e87002000075a7 */ /* 0x001064000800017f */
[----:B-1----:R-:W-:Y:S05]  /*2e9a0*/  @!P0 NANOSLEEP.SYNCS 0x989680 ;  /* 0x009896800000895d */ /* 0x002fea0003900000 */
[----:B------:R-:W1:Y:S02]  /*2e9b0*/  @!P0 SYNCS.PHASECHK.TRANS64 P0, [R0+URZ+0x2e870], R2 ;  /* 0x02e87002000085a7 */ /* 0x000e64000800007f */
[----:B-1----:R-:W-:Y:S05]  /*2e9c0*/  @!P0 BRA `(.L_x_7768) ;  /* 0xfffffffc00f08947 */ /* 0x002fea000383ffff */
[----:B------:R-:W-:Y:S05]  /*2e9d0*/  BRA `(.L_x_7913) ;  /* 0xffffffbc009c7947 */ /* 0x000fea000383ffff */
.L_x_7770:
[----:B0-----:R0:W1:Y:S02]  /*2e9e0*/  SYNCS.PHASECHK.TRANS64.TRYWAIT P0, [R0+URZ+0x2e860], R2 ;  /* 0x02e86002000075a7 */ /* 0x001064000800017f */
[----:B-1----:R-:W-:Y:S05]  /*2e9f0*/  @!P0 NANOSLEEP.SYNCS 0x989680 ;  /* 0x009896800000895d */ /* 0x002fea0003900000 */
[----:B------:R-:W1:Y:S02]  /*2ea00*/  @!P0 SYNCS.PHASECHK.TRANS64 P0, [R0+URZ+0x2e860], R2 ;  /* 0x02e86002000085a7 */ /* 0x000e64000800007f */
[----:B-1----:R-:W-:Y:S05]  /*2ea10*/  @!P0 BRA `(.L_x_7770) ;  /* 0xfffffffc00f08947 */ /* 0x002fea000383ffff */
[----:B------:R-:W-:Y:S05]  /*2ea20*/  BRA `(.L_x_7914) ;  /* 0xffffffbc00a47947 */ /* 0x000fea000383ffff */
.L_x_7774:
[----:B------:R-:W-:Y:S01]  /*2ea30*/  BSSY B0, `(.L_x_7915) ;  /* 0x0000008000007945 */ /* 0x000fe20003800000 */
[----:B------:R-:W-:Y:S02]  /*2ea40*/  IMAD.MOV.U32 R13, RZ, RZ, R16 ;  /* 0x000000ffff0d7224 */ /* 0x000fe400078e0010 */
[----:B0-----:R-:W-:Y:S02]  /*2ea50*/  IMAD.MOV.U32 R12, RZ, RZ, RZ ;  /* 0x000000ffff0c7224 */ /* 0x001fe400078e00ff */
[----:B------:R-:W-:Y:S02]  /*2ea60*/  IMAD.MOV.U32 R11, RZ, RZ, 0x1f ;  /* 0x0000001fff0b7424 */ /* 0x000fe400078e00ff */
[----:B------:R-:W-:-:S07]  /*2ea70*/  IMAD.MOV.U32 R15, RZ, RZ, -0x1 ;  /* 0xffffffffff0f7424 */ /* 0x000fce00078e00ff */
[----:B------:R-:W-:Y:S05]  /*2ea80*/  WARPSYNC.COLLECTIVE R15, `(.L_x_7916) ;  /* 0x000000000f087348 */ /* 0x000fea0003c00000 */
[----:B------:R0:W1:Y:S02]  /*2ea90*/  SHFL.IDX P6, R14, R13, R12, R11 ;  /* 0x0000000c0d0e7389 */ /* 0x00006400000c000b */
[----:B01----:R-:W-:Y:S01]  /*2eaa0*/  ENDCOLLECTIVE ;  /* 0x000000000000791b */ /* 0x003fe20003800000 */
.L_x_7916:
[----:B------:R-:W-:Y:S05]  /*2eab0*/  BSYNC B0 ;  /* 0x0000000000007941 */ /* 0x000fea0003800000 */
.L_x_7915:
[----:B------:R-:W-:Y:S01]  /*2eac0*/  IMAD.MOV.U32 R13, RZ, RZ, R16 ;  /* 0x000000ffff0d7224 */ /* 0x000fe200078e0010 */
[----:B------:R-:W-:Y:S01]  /*2ead0*/  MOV R15, 0xffffffff ;  /* 0xffffffff000f7802 */ /* 0x000fe20000000f00 */
[----:B------:R-:W-:Y:S02]  /*2eae0*/  IMAD.MOV.U32 R12, RZ, RZ, 0x1 ;  /* 0x00000001ff0c7424 */ /* 0x000fe400078e00ff */
[----:B------:R-:W-:Y:S02]  /*2eaf0*/  IMAD.MOV.U32 R11, RZ, RZ, 0x1f ;  /* 0x0000001fff0b7424 */ /* 0x000fe400078e00ff */
[----:B------:R-:W-:Y:S02]  /*2eb00*/  IMAD.IADD R5, R19, 0x1, R6 ;  /* 0x0000000113057824 */ /* 0x000fe400078e0206 */
[----:B------:R-:W-:-:S07]  /*2eb10*/  IMAD.MOV.U32 R0, RZ, RZ, R14 ;  /* 0x000000ffff007224 */ /* 0x000fce00078e000e */
[----:B------:R-:W-:Y:S05]  /*2eb20*/  WARPSYNC.COLLECTIVE R15, `(.L_x_7917) ;  /* 0x000000000f087348 */ /* 0x000fea0003c00000 */
[----:B------:R0:W1:Y:S02]  /*2eb30*/  SHFL.IDX P6, R14, R13, R12, R11 ;  /* 0x0000000c0d0e7389 */ /* 0x00006400000c000b */
[----:B01----:R-:W-:Y:S01]  /*2eb40*/  ENDCOLLECTIVE ;  /* 0x000000000000791b */ /* 0x003fe20003800000 */
.L_x_7917:
        /* <DEDUP_REMOVED lines=18> */
.L_x_7918:
        /* <DEDUP_REMOVED lines=8> */
.L_x_7919:
        /* <DEDUP_REMOVED lines=8> */
.L_x_7920:
        /* <DEDUP_REMOVED lines=8> */
.L_x_7921:
        /* <DEDUP_REMOVED lines=8> */
.L_x_7922:
        /* <DEDUP_REMOVED lines=9> */
.L_x_7923:
[----:B------:R-:W-:Y:S01]  /*2ef00*/  IMAD.MOV.U32 R7, RZ, RZ, R14 ;  /* 0x000000ffff077224 */ /* 0x000fe200078e000e */
[----:B------:R-:W-:Y:S06]  /*2ef10*/  BRA `(.L_x_7924) ;  /* 0xffffffc400dc7947 */ /* 0x000fec000383ffff */
.L_x_7779:
[----:B------:R-:W-:Y:S01]  /*2ef20*/  BSSY B0, `(.L_x_7925) ;  /* 0x0000008000007945 */ /* 0x000fe20003800000 */
[----:B-----5:R-:W-:Y:S02]  /*2ef30*/  IMAD.MOV.U32 R13, RZ, RZ, R2 ;  /* 0x000000ffff0d7224 */ /* 0x020fe400078e0002 */
[----:B0-----:R-:W-:Y:S02]  /*2ef40*/  IMAD.MOV.U32 R12, RZ, RZ, 0x1 ;  /* 0x00000001ff0c7424 */ /* 0x001fe400078e00ff */
[----:B------:R-:W-:Y:S02]  /*2ef50*/  IMAD.MOV.U32 R11, RZ, RZ, RZ ;  /* 0x000000ffff0b7224 */ /* 0x000fe400078e00ff */
[----:B------:R-:W-:-:S07]  /*2ef60*/  IMAD.MOV.U32 R15, RZ, RZ, -0x1 ;  /* 0xffffffffff0f7424 */ /* 0x000fce00078e00ff */
[----:B-12---:R-:W-:Y:S05]  /*2ef70*/  WARPSYNC.COLLECTIVE R15, `(.L_x_7926) ;  /* 0x000000000f087348 */ /* 0x006fea0003c00000 */
[----:B------:R0:W3:Y:S02]  /*2ef80*/  SHFL.UP P6, R14, R13, R12, R11 ;  /* 0x0400000c0d0e7389 */ /* 0x0000e400000c000b */
[----:B0123--:R-:W-:Y:S01]  /*2ef90*/  ENDCOLLECTIVE ;  /* 0x000000000000791b */ /* 0x00ffe20003800000 */
.L_x_7926:
[----:B------:R-:W-:Y:S05]  /*2efa0*/  BSYNC B0 ;  /* 0x0000000000007941 */ /* 0x000fea0003800000 */
.L_x_7925:
[----:B------:R-:W-:Y:S02]  /*2efb0*/  IMAD.MOV.U32 R3, RZ, RZ, R14 ;  /* 0x000000ffff037224 */ /* 0x000fe400078e000e */
[----:B------:R-:W-:Y:S02]  /*2efc0*/  IMAD.MOV.U32 R12, RZ, RZ, 0x2 ;  /* 0x00000002ff0c7424 */ /* 0x000fe400078e00ff */
[----:B------:R-:W-:Y:S01]  /*2efd0*/  IMAD.MOV.U32 R11, RZ, RZ, RZ ;  /* 0x000000ffff0b7224 */ /* 0x000fe200078e00ff */
[----:B------:R-:W-:Y:S01]  /*2efe0*/  SEL R3, R3, RZ, P1 ;  /* 0x000000ff03037207 */ /* 0x000fe20000800000 */
[----:B------:R-:W-:-:S03]  /*2eff0*/  IMAD.MOV.U32 R15, RZ, RZ, -0x1 ;  /* 0xffffffffff0f7424 */ /* 0x000fc600078e00ff */
[----:B------:R-:W-:-:S05]  /*2f000*/  IADD3 R3, R2, R3, RZ ;  /* 0x0000000302037210 */ /* 0x000fca0007ffe0ff */
[----:B------:R-:W-:-:S07]  /*2f010*/  IMAD.MOV.U32 R13, RZ, RZ, R3 ;  /* 0x000000ffff0d7224 */ /* 0x000fce00078e0003 */
[----:B------:R-:W-:Y:S05]  /*2f020*/  WARPSYNC.COLLECTIVE R15, `(.L_x_7927) ;  /* 0x000000000f087348 */ /* 0x000fea0003c00000 */
[----:B------:R0:W1:Y:S02]  /*2f030*/  SHFL.UP P6, R14, R13, R12, R11 ;  /* 0x0400000c0d0e7389 */ /* 0x00006400000c000b */
[----:B01----:R-:W-:Y:S01]  /*2f040*/  ENDCOLLECTIVE ;  /* 0x000000000000791b */ /* 0x003fe20003800000 */
.L_x_7927:
        /* <DEDUP_REMOVED lines=8> */
.L_x_7928:
        /* <DEDUP_REMOVED lines=8> */
.L_x_7929:
        /* <DEDUP_REMOVED lines=8> */
.L_x_7930:
        /* <DEDUP_REMOVED lines=9> */
.L_x_7931:
[----:B------:R-:W-:Y:S01]  /*2f260*/  IMAD.MOV.U32 R7, RZ, RZ, R14 ;  /* 0x000000ffff077224 */ /* 0x000fe200078e000e */
[----:B------:R-:W-:Y:S06]  /*2f270*/  BRA `(.L_x_7932) ;  /* 0xffffffc400a47947 */ /* 0x000fec000383ffff */
.L_x_7781:
[----:B------:R-:W-:Y:S01]  /*2f280*/  BSSY B0, `(.L_x_7933) ;  /* 0x0000006000007945 */ /* 0x000fe20003800000 */
[----:B------:R-:W-:Y:S01]  /*2f290*/  PLOP3.LUT P6, PT, P6, PT, PT, 0x8, 0x0 ;  /* 0x000000000000781c */ /* 0x000fe200037ce170 */
[----:B------:R-:W-:-:S12]  /*2f2a0*/  IMAD.MOV.U32 R15, RZ, RZ, -0x1 ;  /* 0xffffffffff0f7424 */ /* 0x000fd800078e00ff */
[----:B01----:R-:W-:Y:S05]  /*2f2b0*/  WARPSYNC.COLLECTIVE R15, `(.L_x_7934) ;  /* 0x000000000f087348 */ /* 0x003fea0003c00000 */
[----:B------:R-:W-:Y:S01]  /*2f2c0*/  VOTE.ANY R14, PT, P6 ;  /* 0x00000000000e7806 */ /* 0x000fe200030e0100 */
[----:B01----:R-:W-:Y:S06]  /*2f2d0*/  ENDCOLLECTIVE ;  /* 0x000000000000791b */ /* 0x003fec0003800000 */
.L_x_7934:
[----:B------:R-:W-:Y:S05]  /*2f2e0*/  BSYNC B0 ;  /* 0x0000000000007941 */ /* 0x000fea0003800000 */
.L_x_7933:
[----:B------:R-:W-:Y:S01]  /*2f2f0*/  MOV R5, R14 ;  /* 0x0000000e00057202 */ /* 0x000fe20000000f00 */
[----:B------:R-:W-:Y:S02]  /*2f300*/  IMAD.MOV.U32 R13, RZ, RZ, R2 ;  /* 0x000000ffff0d7224 */ /* 0x000fe400078e0002 */
[----:B------:R-:W-:Y:S01]  /*2f310*/  IMAD.MOV.U32 R11, RZ, RZ, 0x1f ;  /* 0x0000001fff0b7424 */ /* 0x000fe200078e00ff */
[----:B------:R-:W0:Y:S01]  /*2f320*/  POPC R4, R5 ;  /* 0x0000000500047309 */ /* 0x000e220000000000 */
[----:B------:R-:W-:Y:S02]  /*2f330*/  IMAD.MOV.U32 R15, RZ, RZ, -0x1 ;  /* 0xffffffffff0f7424 */ /* 0x000fe400078e00ff */
[----:B0-----:R-:W-:-:S07]  /*2f340*/  IMAD.MOV.U32 R12, RZ, RZ, R4 ;  /* 0x000000ffff0c7224 */ /* 0x001fce00078e0004 */
[----:B------:R-:W-:Y:S05]  /*2f350*/  WARPSYNC.COLLECTIVE R15, `(.L_x_7935) ;  /* 0x000000000f087348 */ /* 0x000fea0003c00000 */
[----:B------:R0:W1:Y:S02]  /*2f360*/  SHFL.IDX P6, R14, R13, R12, R11 ;  /* 0x0000000c0d0e7389 */ /* 0x00006400000c000b */
[----:B01----:R-:W-:Y:S01]  /*2f370*/  ENDCOLLECTIVE ;  /* 0x000000000000791b */ /* 0x003fe20003800000 */
.L_x_7935:
[----:B------:R-:W-:Y:S01]  /*2f380*/  IMAD.MOV.U32 R17, RZ, RZ, R14 ;  /* 0x000000ffff117224 */ /* 0x000fe200078e000e */
[----:B------:R-:W-:Y:S06]  /*2f390*/  BRA `(.L_x_7936) ;  /* 0xffffffc400987947 */ /* 0x000fec000383ffff */
.L_x_7783:
[----:B------:R-:W-:Y:S01]  /*2f3a0*/  BSSY B0, `(.L_x_7937) ;  /* 0x0000007000007945 */ /* 0x000fe20003800000 */
[----:B------:R-:W-:Y:S01]  /*2f3b0*/  IMAD.MOV.U32 R13, RZ, RZ, R6 ;  /* 0x000000ffff0d7224 */ /* 0x000fe200078e0006 */
[----:B------:R-:W-:Y:S01]  /*2f3c0*/  MOV R15, 0xffffffff ;  /* 0xffffffff000f7802 */ /* 0x000fe20000000f00 */
[----:B------:R-:W-:-:S07]  /*2f3d0*/  IMAD.MOV.U32 R11, RZ, RZ, 0x1f ;  /* 0x0000001fff0b7424 */ /* 0x000fce00078e00ff */
[----:B-12---:R-:W-:Y:S05]  /*2f3e0*/  WARPSYNC.COLLECTIVE R15, `(.L_x_7938) ;  /* 0x000000000f087348 */ /* 0x006fea0003c00000 */
[----:B------:R0:W3:Y:S02]  /*2f3f0*/  SHFL.IDX P6, R14, R13, R12, R11 ;  /* 0x0000000c0d0e7389 */ /* 0x0000e400000c000b */
[----:B0123--:R-:W-:Y:S01]  /*2f400*/  ENDCOLLECTIVE ;  /* 0x000000000000791b */ /* 0x00ffe20003800000 */
.L_x_7938:
[----:B------:R-:W-:Y:S05]  /*2f410*/  BSYNC B0 ;  /* 0x0000000000007941 */ /* 0x000fea0003800000 */
.L_x_7937:
[----:B------:R-:W-:Y:S01]  /*2f420*/  IMAD.MOV.U32 R6, RZ, RZ, R14 ;  /* 0x000000ffff067224 */ /* 0x000fe200078e000e */
[----:B------:R-:W-:Y:S06]  /*2f430*/  BRA `(.L_x_7939) ;  /* 0xffffffc4008c7947 */ /* 0x000fec000383ffff */
.L_x_7787:
[----:B0-----:R0:W1:Y:S02]  /*2f440*/  SYNCS.PHASECHK.TRANS64.TRYWAIT P0, [R0+URZ+0x2e820], R3 ;  /* 0x02e82003000075a7 */ /* 0x001064000800017f */
[----:B-1----:R-:W-:Y:S05]  /*2f450*/  @!P0 NANOSLEEP.SYNCS 0x989680 ;  /* 0x009896800000895d */ /* 0x002fea0003900000 */
[----:B------:R-:W1:Y:S02]  /*2f460*/  @!P0 SYNCS.PHASECHK.TRANS64 P0, [R0+URZ+0x2e820], R3 ;  /* 0x02e82003000085a7 */ /* 0x000e64000800007f */
[----:B-1----:R-:W-:Y:S05]  /*2f470*/  @!P0 BRA `(.L_x_7787) ;  /* 0xfffffffc00f08947 */ /* 0x002fea000383ffff */
[----:B------:R-:W-:Y:S05]  /*2f480*/  BRA `(.L_x_7940) ;  /* 0xffffffcc000c7947 */ /* 0x000fea000383ffff */
.L_x_7788:
        /* <DEDUP_REMOVED lines=11> */
.L_x_7942:
[----:B------:R-:W-:Y:S05]  /*2f540*/  BSYNC B0 ;  /* 0x0000000000007941 */ /* 0x000fea0003800000 */
.L_x_7941:
[----:B------:R-:W-:Y:S05]  /*2f550*/  BRA `(.L_x_7943) ;  /* 0xffffffc800f47947 */ /* 0x000fea000383ffff */
.L_x_7789:
[----:B------:R-:W-:Y:S01]  /*2f560*/  BSSY B0, `(.L_x_7944) ;  /* 0x0000006000007945 */ /* 0x000fe20003800000 */
[----:B------:R-:W-:-:S07]  /*2f570*/  IMAD.MOV.U32 R15, RZ, RZ, -0x1 ;  /* 0xffffffffff0f7424 */ /* 0x000fce00078e00ff */
[----:B01----:R-:W-:Y:S05]  /*2f580*/  WARPSYNC.COLLECTIVE R15, `(.L_x_7945) ;  /* 0x000000000f0c7348 */ /* 0x003fea0003c00000 */
[----:B------:R-:W-:Y:S02]  /*2f590*/  ELECT P6, UR62, PT ;  /* 0x00000000003e782f */ /* 0x000fe400038c0000 */
[----:B------:R-:W-:Y:S01]  /*2f5a0*/  MOV R14, UR62 ;  /* 0x0000003e000e7c02 */ /* 0x000fe20008000f00 */
[----:B01----:R-:W-:Y:S10]  /*2f5b0*/  ENDCOLLECTIVE ;  /* 0x000000000000791b */ /* 0x003ff40003800000 */
.L_x_7945:
[----:B------:R-:W-:Y:S05]  /*2f5c0*/  BSYNC B0 ;  /* 0x0000000000007941 */ /* 0x000fea0003800000 */
.L_x_7944:
[----:B------:R-:W-:Y:S05]  /*2f5d0*/  BRA `(.L_x_7946) ;  /* 0xffffffc800e87947 */ /* 0x000fea000383ffff */
.L_x_7791:
[----:B0-----:R0:W1:Y:S02]  /*2f5e0*/  SYNCS.PHASECHK.TRANS64.TRYWAIT P1, [R6+URZ], R5 ;  /* 0x00000005060075a7 */ /* 0x001064000802017f */
[----:B-1----:R-:W-:Y:S05]  /*2f5f0*/  @!P1 NANOSLEEP.SYNCS 0x989680 ;  /* 0x009896800000995d */ /* 0x002fea0003900000 */
[----:B------:R-:W1:Y:S02]  /*2f600*/  @!P1 SYNCS.PHASECHK.TRANS64 P1, [R6+URZ], R5 ;  /* 0x00000005060095a7 */ /* 0x000e64000802007f */
[----:B-1----:R-:W-:Y:S05]  /*2f610*/  @!P1 BRA `(.L_x_7791) ;  /* 0xfffffffc00f09947 */ /* 0x002fea000383ffff */
[----:B------:R-:W-:Y:S05]  /*2f620*/  BRA `(.L_x_7947) ;  /* 0xffffffcc002c7947 */ /* 0x000fea000383ffff */
.L_x_7792:
[----:B-1----:R1:W2:Y:S02]  /*2f630*/  SYNCS.PHASECHK.TRANS64.TRYWAIT P1, [R7+URZ], R2 ;  /* 0x00000002070075a7 */ /* 0x0022a4000802017f */
[----:B--2---:R-:W-:Y:S05]  /*2f640*/  @!P1 NANOSLEEP.SYNCS 0x989680 ;  /* 0x009896800000995d */ /* 0x004fea0003900000 */
[----:B------:R-:W2:Y:S02]  /*2f650*/  @!P1 SYNCS.PHASECHK.TRANS64 P1, [R7+URZ], R2 ;  /* 0x00000002070095a7 */ /* 0x000ea4000802007f */
[----:B--2---:R-:W-:Y:S05]  /*2f660*/  @!P1 BRA `(.L_x_7792) ;  /* 0xfffffffc00f09947 */ /* 0x004fea000383ffff */
[----:B------:R-:W-:Y:S05]  /*2f670*/  BRA `(.L_x_7948) ;  /* 0xffffffcc00207947 */ /* 0x000fea000383ffff */
.L_x_7794:
[----:B--2---:R2:W3:Y:S02]  /*2f680*/  SYNCS.PHASECHK.TRANS64.TRYWAIT P1, [R4+URZ+0x2e860], R5 ;  /* 0x02e86005040075a7 */ /* 0x0044e4000802017f */
[----:B---3--:R-:W-:Y:S05]  /*2f690*/  @!P1 NANOSLEEP.SYNCS 0x989680 ;  /* 0x009896800000995d */ /* 0x008fea0003900000 */
[----:B------:R-:W3:Y:S02]  /*2f6a0*/  @!P1 SYNCS.PHASECHK.TRANS64 P1, [R4+URZ+0x2e860], R5 ;  /* 0x02e86005040095a7 */ /* 0x000ee4000802007f */
[----:B---3--:R-:W-:Y:S05]  /*2f6b0*/  @!P1 BRA `(.L_x_7794) ;  /* 0xfffffffc00f09947 */ /* 0x008fea000383ffff */
[----:B------:R-:W-:Y:S05]  /*2f6c0*/  BRA `(.L_x_7949) ;  /* 0xffffffcc00247947 */ /* 0x000fea000383ffff */
.L_x_7796:
[----:B---3--:R3:W4:Y:S02]  /*2f6d0*/  SYNCS.PHASECHK.TRANS64.TRYWAIT P1, [R3+URZ+0x2e860], R2 ;  /* 0x02e86002030075a7 */ /* 0x008724000802017f */
[----:B----4-:R-:W-:Y:S05]  /*2f6e0*/  @!P1 NANOSLEEP.SYNCS 0x989680 ;  /* 0x009896800000995d */ /* 0x010fea0003900000 */
[----:B------:R-:W4:Y:S02]  /*2f6f0*/  @!P1 SYNCS.PHASECHK.TRANS64 P1, [R3+URZ+0x2e860], R2 ;  /* 0x02e86002030095a7 */ /* 0x000f24000802007f */
[----:B----4-:R-:W-:Y:S05]  /*2f700*/  @!P1 BRA `(.L_x_7796) ;  /* 0xfffffffc00f09947 */ /* 0x010fea000383ffff */
[----:B------:R-:W-:Y:S05]  /*2f710*/  BRA `(.L_x_7950) ;  /* 0xffffffcc00247947 */ /* 0x000fea000383ffff */
.L_x_7798:
[----:B----4-:R4:W0:Y:S02]  /*2f720*/  SYNCS.PHASECHK.TRANS64.TRYWAIT P0, [R4+URZ+0x2e880], R5 ;  /* 0x02e88005040075a7 */ /* 0x010824000800017f */
[----:B0-----:R-:W-:Y:S05]  /*2f730*/  @!P0 NANOSLEEP.SYNCS 0x989680 ;  /* 0x009896800000895d */ /* 0x001fea0003900000 */
[----:B------:R-:W0:Y:S02]  /*2f740*/  @!P0 SYNCS.PHASECHK.TRANS64 P0, [R4+URZ+0x2e880], R5 ;  /* 0x02e88005040085a7 */ /* 0x000e24000800007f */
[----:B0-----:R-:W-:Y:S05]  /*2f750*/  @!P0 BRA `(.L_x_7798) ;  /* 0xfffffffc00f08947 */ /* 0x001fea000383ffff */
[----:B------:R-:W-:Y:S05]  /*2f760*/  BRA `(.L_x_7799) ;  /* 0xffffffcc00207947 */ /* 0x000fea000383ffff */
.L_x_7951:
        /* <DEDUP_REMOVED lines=9> */
.L_x_12361:


//--------------------- .text._ZN7cutlass13device_kernelIN5flash11enable_sm90INS1_16FlashAttnFwdSm90INS1_25CollectiveMainloopFwdSm90ILi2EN4cute5tupleIJNS5_1CILi1EEES8_S8_EEENS6_IJNS7_ILi192EEENS7_ILi128EEENS7_ILi96EEEEEELi96ENS_12float_e4m3_tEfNS_4arch4Sm90ELb0ELb0ELb1ELb0ELb0ELb0ELb0ELb1ELb1ELb0ELb0ELb0EEENS1_21CollectiveEpilogueFwdINS6_IJSA_SC_SB_EEES9_NS_10bfloat16_tESG_Li384ELb0ELb0ELb0ELb1EEENS1_29StaticPersistentTileSchedulerILb0EEEEEEEEEvNT_6ParamsE --------------------------
	.section	.text._ZN7cutlass13device_kernelIN5flash11enable_sm90INS1_16FlashAttnFwdSm90INS1_25CollectiveMainloopFwdSm90ILi2EN4cute5tupleIJNS5_1CILi1EEES8_S8_EEENS6_IJNS7_ILi192EEENS7_ILi128EEENS7_ILi96EEEEEELi96ENS_12float_e4m3_tEfNS_4arch4Sm90ELb0ELb0ELb1ELb0ELb0ELb0ELb0ELb1ELb1ELb0ELb0ELb0EEENS1_21CollectiveEpilogueFwdINS6_IJSA_SC_SB_EEES9_NS_10bfloat16_tESG_Li384ELb0ELb0ELb0ELb1EEENS1_29StaticPersistentTileSchedulerILb0EEEEEEEEEvNT_6ParamsE,"ax",@progbits
	.align	128
.text._ZN7cutlass13device_kernelIN5flash11enable_sm90INS1_16FlashAttnFwdSm90INS1_25CollectiveMainloopFwdSm90ILi2EN4cute5tupleIJNS5_1CILi1EEES8_S8_EEENS6_IJNS7_ILi192EEENS7_ILi128EEENS7_ILi96EEEEEELi96ENS_12float_e4m3_tEfNS_4arch4Sm90ELb0ELb0ELb1ELb0ELb0ELb0ELb0ELb1ELb1ELb0ELb0ELb0EEENS1_21CollectiveEpilogueFwdINS6_IJSA_SC_SB_EEES9_NS_10bfloat16_tESG_Li384ELb0ELb0ELb0ELb1EEENS1_29StaticPersistentTileSchedulerILb0EEEEEEEEEvNT_6ParamsE:
        .type           _ZN7cutlass13device_kernelIN5flash11enable_sm90INS1_16FlashAttnFwdSm90INS1_25CollectiveMainloopFwdSm90ILi2EN4cute5tupleIJNS5_1CILi1EEES8_S8_EEENS6_IJNS7_ILi192EEENS7_ILi128EEENS7_ILi96EEEEEELi96ENS_12float_e4m3_tEfNS_4arch4Sm90ELb0ELb0ELb1ELb0ELb0ELb0ELb0ELb1ELb1ELb0ELb0ELb0EEENS1_21CollectiveEpilogueFwdINS6_IJSA_SC_SB_EEES9_NS_10bfloat16_tESG_Li384ELb0ELb0ELb0ELb1EEENS1_29StaticPersistentTileSchedulerILb0EEEEEEEEEvNT_6ParamsE,@function
        .size           _ZN7cutlass13device_kernelIN5flash11enable_sm90INS1_16FlashAttnFwdSm90INS1_25CollectiveMainloopFwdSm90ILi2EN4cute5tupleIJNS5_1CILi1EEES8_S8_EEENS6_IJNS7_ILi192EEENS7_ILi128EEENS7_ILi96EEEEEELi96ENS_12float_e4m3_tEfNS_4arch4Sm90ELb0ELb0ELb1ELb0ELb0ELb0ELb0ELb1ELb1ELb0ELb0ELb0EEENS1_21CollectiveEpilogueFwdINS6_IJSA_SC_SB_EEES9_NS_10bfloat16_tESG_Li384ELb0ELb0ELb0ELb1EEENS1_29StaticPersistentTileSchedulerILb0EEEEEEEEEvNT_6ParamsE,(.L_x_12362 - _ZN7cutlass13device_kernelIN5flash11enable_sm90INS1_16FlashAttnFwdSm90INS1_25CollectiveMainloopFwdSm90ILi2EN4cute5tupleIJNS5_1CILi1EEES8_S8_EEENS6_IJNS7_ILi192EEENS7_ILi128EEENS7_ILi96EEEEEELi96ENS_12float_e4m3_tEfNS_4arch4Sm90ELb0ELb0ELb1ELb0ELb0ELb0ELb0ELb1ELb1ELb0ELb0ELb0EEENS1_21CollectiveEpilogueFwdINS6_IJSA_SC_SB_EEES9_NS_10bfloat16_tESG_Li384ELb0ELb0ELb0ELb1EEENS1_29StaticPersistentTileSchedulerILb0EEEEEEEEEvNT_6ParamsE)
        .other          _ZN7cutlass13device_kernelIN5flash11enable_sm90INS1_16FlashAttnFwdSm90INS1_25CollectiveMainloopFwdSm90ILi2EN4cute5tupleIJNS5_1CILi1EEES8_S8_EEENS6_IJNS7_ILi192EEENS7_ILi128EEENS7_ILi96EEEEEELi96ENS_12float_e4m3_tEfNS_4arch4Sm90ELb0ELb0ELb1ELb0ELb0ELb0ELb0ELb1ELb1ELb0ELb0ELb0EEENS1_21CollectiveEpilogueFwdINS6_IJSA_SC_SB_EEES9_NS_10bfloat16_tESG_Li384ELb0ELb0ELb0ELb1EEENS1_29StaticPersistentTileSchedulerILb0EEEEEEEEEvNT_6ParamsE,@"STO_CUDA_ENTRY STV_DEFAULT"
_ZN7cutlass13device_kernelIN5flash11enable_sm90INS1_16FlashAttnFwdSm90INS1_25CollectiveMainloopFwdSm90ILi2EN4cute5tupleIJNS5_1CILi1EEES8_S8_EEENS6_IJNS7_ILi192EEENS7_ILi128EEENS7_ILi96EEEEEELi96ENS_12float_e4m3_tEfNS_4arch4Sm90ELb0ELb0ELb1ELb0ELb0ELb0ELb0ELb1ELb1ELb0ELb0ELb0EEENS1_21CollectiveEpilogueFwdINS6_IJSA_SC_SB_EEES9_NS_10bfloat16_tESG_Li384ELb0ELb0ELb0ELb1EEENS1_29StaticPersistentTileSchedulerILb0EEEEEEEEEvNT_6ParamsE:
[----:B------:R-:W1:Y:S01]  /*0000*/  LDC R1, c[0x0][0x28] ;  /* 0x00000a00ff017b82 */ /* 0x000e620000000800 */
[----:B------:R-:W2:Y:S01]  /*0010*/  S2R R2, SR_TID.X ;  /* 0x0000000000027919 */ /* 0x000ea20000002100 */
[----:B------:R-:W-:Y:S01]  /*0020*/  ELECT P0, URZ, PT ;  /* 0x00000000003f782f */ /* 0x000fe20003800000 */
[----:B------:R-:W-:Y:S01]  /*0030*/  BSSY B0, `(.L_x_7952) ;  /* 0x0000014000007945 */ /* 0x000fe20003800000 */
[----:B--2---:R-:W-:-:S05]  /*0040*/  SHF.R.U32.HI R0, RZ, 0x5, R2 ;  /* 0x00000005ff007819 */ /* 0x004fca0000011602 */
[----:B------:R-:W2:Y:S02]  /*0050*/  SHFL.IDX PT, R3, R0, RZ, 0x1f ;  /* 0x00001fff00037589 */ /* 0x000ea400000e0000 */
[----:B--2---:R-:W-:Y:S02]  /*0060*/  ISETP.EQ.AND P0, PT, R3, RZ, P0 ;  /* 0x000000ff0300720c */ /* 0x004fe40000702270 */
[----:B------:R-:W-:-:S11]  /*0070*/  SHF.R.U32.HI R3, RZ, 0x7, R2 ;  /* 0x00000007ff037819 */ /* 0x000fd60000011602 */
[----:B-1----:R-:W-:Y:S05]  /*0080*/  @!P0 BRA `(.L_x_7953) ;  /* 0x0000000000388947 */ /* 0x002fea0003800000 */
        /* <DEDUP_REMOVED lines=14> */
.L_x_7953:
[----:B------:R-:W-:Y:S05]  /*0170*/  BSYNC B0 ;  /* 0x0000000000007941 */ /* 0x000fea0003800000 */
.L_x_7952:
        /* <DEDUP_REMOVED lines=37> */
.L_x_7954:
        /* <DEDUP_REMOVED lines=22> */
.L_x_7955:
        /* <DEDUP_REMOVED lines=18> */
.L_x_7956:
        /* <DEDUP_REMOVED lines=22> */
.L_x_7957:
        /* <DEDUP_REMOVED lines=22> */
.L_x_7958:
[----:B------:R-:W-:Y:S01]  /*0910*/  PLOP3.LUT P0, PT, PT, PT, UP0, 0x80, 0x0 ;  /* 0x000000000000781c */ /* 0x000fe20003f0f008 */
[----:B------:R-:W-:Y:S01]  /*0920*/  UMOV UR46, 0x1 ;  /* 0x00000001002e7882 */ /* 0x000fe20000000000 */
[----:B------:R-:W-:Y:S01]  /*0930*/  NOP ;  /* 0x0000000000007918 */ /* 0x000fe20000000000 */
[----:B------:R-:W-:Y:S01]  /*0940*/  USEL UR46, UR46, 0x2, !UP0 ;  /* 0x000000022e2e7887 */ /* 0x000fe2000c000000 */
[----:B------:R-:W-:Y:S01]  /*0950*/  LOP3.LUT R23, R2, 0x7f, RZ, 0xc0, !PT ;  /* 0x0000007f02177812 */ /* 0x000fe200078ec0ff */
[----:B------:R-:W-:Y:S01]  /*0960*/  ULDC.64 UR50, c[0x0][0x208] ;  /* 0x0000820000327ab9 */ /* 0x000fe20000000a00 */
[----:B-123--:R-:W-:Y:S07]  /*0970*/  BAR.SYNC.DEFER_BLOCKING 0x0 ;  /* 0x0000000000007b1d */ /* 0x00efee0000010000 */
[----:B------:R-:W-:Y:S05]  /*0980*/  @!P0 BRA `(.L_x_7959) ;  /* 0x0000006c00888947 */ /* 0x000fea0003800000 */
.L_x_7960:
[----:B------:R-:W-:-:S08]  /*0990*/  NOP ;  /* 0x0000000000007918 */ /* 0x000fd00000000000 */
[----:B------:R-:W1:Y:S02]  /*09a0*/  USETMAXREG.TRY_ALLOC.CTAPOOL UP0, 0xa0 ;  /* 0x000000a0000079c8 */ /* 0x000e640008000600 */
[----:B-1----:R-:W-:-:S13]  /*09b0*/  PLOP3.LUT P0, PT, PT, PT, UP0, 0x80, 0x0 ;  /* 0x000000000000781c */ /* 0x002fda0003f0f008 */
[----:B------:R-:W-:Y:S05]  /*09c0*/  @!P0 BRA `(.L_x_7960) ;  /* 0xfffffffc00f08947 */ /* 0x000fea000383ffff */
[----:B------:R-:W1:Y:S08]  /*09d0*/  S2UR UR39, SR_CTAID.X ;  /* 0x00000000002779c3 */ /* 0x000e700000002500 */
[----:B------:R-:W-:Y:S08]  /*09e0*/  BAR.ARV 0x8, 0x1a0 ;  /* 0x0206800000007b1d */ /* 0x000ff00000002000 */
[----:B------:R-:W1:Y:S02]  /*09f0*/  LDC R0, c[0x0][0xda4] ;  /* 0x00036900ff007b82 */ /* 0x000e640000000800 */
[----:B-1----:R-:W-:-:S13]  /*0a00*/  ISETP.LE.AND P0, PT, R0, UR39, PT ;  /* 0x0000002700007c0c */ /* 0x002fda000bf03270 */
        /* <DEDUP_REMOVED lines=20> */
[----:B------:R-:W-:Y:S01]  /*0b50*/  SHF.R.S32.HI R17, RZ, 0x5, R17 ;  /* 0x00000005ff117819 */ /* 0x000fe20000011411 */
[----:B------:R-:W-:Y:S01]  /*0b60*/  IMAD.IADD R0, R0, 0x1, -R3 ;  /* 0x0000000100007824 */ /* 0x000fe200078e0a03 */
[----:B------:R-:W-:Y:S01]  /*0b70*/  LEA.HI R5, R4, R19, RZ, 0x2 ;  /* 0x0000001304057211 */ /* 0x000fe200078f10ff */
[----:B-1----:R-:W-:Y:S01]  /*0b80*/  ULEA UR48, UR49, UR48, 0x18 ;  /* 0x0000003031307291 */ /* 0x002fe2000f8ec03f */
[----:B------:R-:W-:Y:S01]  /*0b90*/  LOP3.LUT R8, R8, 0x1ffffffe, RZ, 0xc0, !PT ;  /* 0x1ffffffe08087812 */ /* 0x000fe200078ec0ff */
[----:B------:R-:W-:Y:S01]  /*0ba0*/  IMAD R3, R17, 0x10, R0 ;  /* 0x0000001011037824 */ /* 0x000fe200078e0200 */
[----:B------:R-:W-:-:S02]  /*0bb0*/  SHF.R.S32.HI R6, RZ, 0x2, R5 ;  /* 0x00000002ff067819 */ /* 0x000fc40000011405 */
[----:B------:R-:W-:Y:S01]  /*0bc0*/  SHF.R.S32.HI R9, RZ, 0x1f, R5 ;  /* 0x0000001fff097819 */ /* 0x000fe20000011405 */
[----:B------:R-:W-:Y:S01]  /*0bd0*/  IMAD.IADD R8, R7, 0x1, -R8 ;  /* 0x0000000107087824 */ /* 0x000fe200078e0a08 */
[----:B------:R-:W-:Y:S01]  /*0be0*/  SHF.R.S32.HI R22, RZ, 0x7, R22 ;  /* 0x00000007ff167819 */ /* 0x000fe20000011416 */
[----:B------:R-:W-:Y:S01]  /*0bf0*/  UMOV UR4, UR48 ;  /* 0x0000003000047c82 */ /* 0x000fe20008000000 */
[----:B--2---:R-:W-:Y:S01]  /*0c00*/  UMOV UR5, UR6 ;  /* 0x0000000600057c82 */ /* 0x004fe20008000000 */
[----:B------:R-:W-:Y:S01]  /*0c10*/  LEA.HI R9, R9, R6, RZ, 0x3 ;  /* 0x0000000609097211 */ /* 0x000fe200078f18ff */
[----:B------:R-:W-:Y:S02]  /*0c20*/  IMAD R8, R3, 0x4, R8 ;  /* 0x0000000403087824 */ /* 0x000fe400078e0208 */
[----:B------:R-:W-:Y:S01]  /*0c30*/  IMAD.HI R0, R22, 0x55555556, RZ ;  /* 0x5555555616007827 */ /* 0x000fe200078e02ff */
[----:B------:R-:W-:-:S03]  /*0c40*/  LOP3.LUT R9, R9, 0xfffffff8, RZ, 0xc0, !PT ;  /* 0xfffffff809097812 */ /* 0x000fc600078ec0ff */
[----:B------:R-:W-:Y:S01]  /*0c50*/  IMAD.MOV.U32 R7, RZ, RZ, -0x2 ;  /* 0xfffffffeff077424 */ /* 0x000fe200078e00ff */
[----:B------:R-:W-:Y:S01]  /*0c60*/  LEA.HI R3, R0, R0, RZ, 0x1 ;  /* 0x0000000000037211 */ /* 0x000fe200078f08ff */
[----:B------:R-:W-:Y:S01]  /*0c70*/  IMAD.IADD R9, R6, 0x1, -R9 ;  /* 0x0000000106097824 */ /* 0x000fe200078e0a09 */
[----:B------:R-:W-:Y:S01]  /*0c80*/  LEA.HI R6, R4, R19, RZ, 0x5 ;  /* 0x0000001304067211 */ /* 0x000fe200078f28ff */
[----:B------:R-:W-:Y:S01]  /*0c90*/  IMAD.U32 R152, RZ, RZ, UR4 ;  /* 0x00000004ff987e24 */ /* 0x000fe2000f8e00ff */
[----:B------:R-:W-:Y:S01]  /*0ca0*/  LOP3.LUT R4, R5, 0x7ffffffc, RZ, 0xc0, !PT ;  /* 0x7ffffffc05047812 */ /* 0x000fe200078ec0ff */
[----:B------:R-:W-:Y:S01]  /*0cb0*/  IMAD.U32 R153, RZ, RZ, UR5 ;  /* 0x00000005ff997e24 */ /* 0x000fe2000f8e00ff */
[----:B------:R-:W-:Y:S01]  /*0cc0*/  SHF.R.S32.HI R6, RZ, 0x5, R6 ;  /* 0x00000005ff067819 */ /* 0x000fe20000011406 */
[----:B------:R-:W-:Y:S02]  /*0cd0*/  IMAD.SHL.U32 R5, R8, 0x8, RZ ;  /* 0x0000000808057824 */ /* 0x000fe400078e00ff */
[----:B------:R-:W-:-:S02]  /*0ce0*/  IMAD.IADD R4, R19, 0x1, -R4 ;  /* 0x0000000113047824 */ /* 0x000fc400078e0a04 */
[----:B------:R-:W-:Y:S02]  /*0cf0*/  IMAD R3, R3, -0x3, R22 ;  /* 0xfffffffd03037824 */ /* 0x000fe400078e0216 */
[----:B------:R-:W-:Y:S02]  /*0d00*/  IMAD R6, R6, 0x10, R9 ;  /* 0x0000001006067824 */ /* 0x000fe400078e0209 */
[----:B------:R-:W-:Y:S02]  /*0d10*/  IMAD R18, R4, R7, 0x80 ;  /* 0x0000008004127424 */ /* 0x000fe400078e0207 */
[----:B------:R-:W-:-:S04]  /*0d20*/  IMAD.WIDE R152, R5, 0x2, R152 ;  /* 0x0000000205987825 */ /* 0x000fc800078e0298 */
[----:B------:R-:W-:-:S07]  /*0d30*/  IMAD R16, R3, 0x40, R6 ;  /* 0x0000004003107824 */ /* 0x000fce00078e0206 */
.L_x_7985:
[----:B------:R-:W1:Y:S01]  /*0d40*/  SHFL.IDX PT, R0, R22, RZ, 0x1f ;  /* 0x00001fff16007589 */ /* 0x000e6200000e0000 */
[----:B------:R-:W-:Y:S01]  /*0d50*/  ULDC.64 UR4, c[0x0][0x3f8] ;  /* 0x0000fe0000047ab9 */ /* 0x000fe20000000a00 */
[----:B------:R-:W-:Y:S01]  /*0d60*/  ULDC UR43, c[0x0][0xdb4] ;  /* 0x00036d00002b7ab9 */ /* 0x000fe20000000800 */
[----:B------:R-:W-:Y:S02]  /*0d70*/  UISETP.NE.U32.AND UP0, UPT, UR4, URZ, UPT ;  /* 0x0000003f0400728c */ /* 0x000fe4000bf05070 */
[----:B------:R-:W-:Y:S01]  /*0d80*/  UISETP.NE.AND UP2, UPT, UR43, 0x1, UPT ;  /* 0x000000012b00788c */ /* 0x000fe2000bf45270 */
[----:B------:R-:W-:Y:S01]  /*0d90*/  ULDC UR4, c[0x0][0xda8] ;  /* 0x00036a0000047ab9 */ /* 0x000fe20000000800 */
[----:B------:R-:W-:Y:S02]  /*0da0*/  UISETP.NE.AND.EX UP0, UPT, UR5, URZ, UPT, UP0 ;  /* 0x0000003f0500728c */ /* 0x000fe4000bf05300 */
[----:B------:R-:W-:Y:S01]  /*0db0*/  UISETP.NE.AND UP1, UPT, UR4, 0x1, UPT ;  /* 0x000000010400788c */ /* 0x000fe2000bf25270 */
[----:B------:R-:W-:-:S02]  /*0dc0*/  UMOV UR41, UR39 ;  /* 0x0000002700297c82 */ /* 0x000fc40008000000 */
[----:B------:R-:W-:Y:S01]  /*0dd0*/  ULDC UR4, c[0x0][0x428] ;  /* 0x00010a0000047ab9 */ /* 0x000fe20000000800 */
[----:B------:R-:W-:Y:S01]  /*0de0*/  ULDC UR45, c[0x0][0x404] ;  /* 0x00010100002d7ab9 */ /* 0x000fe20000000800 */
[----:B------:R-:W-:Y:S02]  /*0df0*/  UISETP.NE.AND UP3, UPT, UR4, 0x1, UPT ;  /* 0x000000010400788c */ /* 0x000fe4000bf65270 */
[----:B------:R-:W-:Y:S01]  /*0e00*/  UIADD3 UR9, UR48, 0xf000, URZ ;  /* 0x0000f00030097890 */ /* 0x000fe2000fffe03f */
[----:B------:R-:W-:Y:S01]  /*0e10*/  @UP2 ULDC.64 UR10, c[0x0][0xdb8] ;  /* 0x00036e00000a2ab9 */ /* 0x000fe20000000a00 */
[----:B------:R-:W-:Y:S02]  /*0e20*/  USEL UR45, UR45, 0x1, UP0 ;  /* 0x000000012d2d7887 */ /* 0x000fe40008000000 */
[----:B------:R-:W-:Y:S01]  /*0e30*/  @UP1 ULDC UR4, c[0x0][0xdac] ;  /* 0x00036b0000041ab9 */ /* 0x000fe20000000800 */
[----:B------:R-:W-:Y:S01]  /*0e40*/  @UP1 ULDC UR14, c[0x0][0xdb0] ;  /* 0x00036c00000e1ab9 */ /* 0x000fe20000000800 */
[----:B-1----:R-:W-:Y:S01]  /*0e50*/  R2UR UR8, R0 ;  /* 0x00000000000872ca */ /* 0x002fe200000e0000 */
[----:B------:R-:W-:Y:S01]  /*0e60*/  UIMAD.WIDE.U32 UR4, UR39, UR4, URZ ;  /* 0x00000004270472a5 */ /* 0x000fe2000f8e003f */
[----:B------:R-:W-:Y:S01]  /*0e70*/  ULDC UR12, c[0x0][0x2e0] ;  /* 0x0000b800000c7ab9 */ /* 0x000fe20000000800 */
[----:B------:R-:W-:-:S02]  /*0e80*/  ULOP3.LUT UP4, URZ, UR9, 0x3ff, URZ, 0xc0, !UPT ;  /* 0x000003ff093f7892 */ /* 0x000fc4000f88c03f */
[----:B------:R-:W-:Y:S02]  /*0e90*/  @UP1 USHF.R.U32.HI UR41, URZ, UR14, UR5 ;  /* 0x0000000e3f291299 */ /* 0x000fe40008011605 */
[----:B------:R-:W-:Y:S02]  /*0ea0*/  UIMAD UR45, UR45, UR12, URZ ;  /* 0x0000000c2d2d72a4 */ /* 0x000fe4000f8e023f */
[----:B------:R-:W-:Y:S01]  /*0eb0*/  UIMAD.WIDE.U32 UR4, UR41, UR10, URZ ;  /* 0x0000000a290472a5 */ /* 0x000fe2000f8e003f */
[----:B------:R-:W-:Y:S01]  /*0ec0*/  PLOP3.LUT P0, PT, PT, PT, UP4, 0x80, 0x0 ;  /* 0x000000000000781c */ /* 0x000fe20003f0f048 */
[----:B------:R-:W-:Y:S02]  /*0ed0*/  UIADD3 UR4, UR45, 0x7f, URZ ;  /* 0x0000007f2d047890 */ /* 0x000fe4000fffe03f */
[----:B------:R-:W-:Y:S01]  /*0ee0*/  UIMAD.WIDE UR6, UR8, 0x55555556, URZ ;  /* 0x55555556080678a5 */ /* 0x000fe2000f8e023f */
[----:B------:R-:W-:Y:S01]  /*0ef0*/  UMOV UR44, UR41 ;  /* 0x00000029002c7c82 */ /* 0x000fe20008000000 */
[----:B------:R-:W-:-:S02]  /*0f00*/  @UP2 USHF.R.U32.HI UR44, URZ, UR11, UR5 ;  /* 0x0000000b3f2c2299 */ /* 0x000fc40008011605 */
[----:B------:R-:W-:Y:S02]  /*0f10*/  ULEA.HI UR7, UR7, UR7, URZ, 0x1 ;  /* 0x0000000707077291 */ /* 0x000fe4000f8f083f */
[----:B------:R-:W-:Y:S02]  /*0f20*/  UIADD3 UR6, -UR44, URZ, URZ ;  /* 0x0000003f2c067290 */ /* 0x000fe4000fffe13f */
[----:B------:R-:W-:Y:S02]  /*0f30*/  UIMAD UR7, UR7, -0x3, UR8 ;  /* 0xfffffffd070778a4 */ /* 0x000fe4000f8e0208 */
        /* <DEDUP_REMOVED lines=9> */
[----:B------:R-:W-:Y:S02]  /*0fd0*/  USHF.R.S32.HI UR42, URZ, 0x7, UR42 ;  /* 0x000000073f2a7899 */ /* 0x000fe4000801142a */
[----:B------:R-:W-:Y:S02]  /*0fe0*/  ULOP3.LUT UR54, UR7, 0x3fff, URZ, 0xc0, !UPT ;  /* 0x00003fff07367892 */ /* 0x000fe4000f8ec03f */
        /* <DEDUP_REMOVED lines=18> */
.L_x_7961:
        /* <DEDUP_REMOVED lines=39> */
[----:B------:R-:W-:Y:S02]  /*1380*/  MOV R6, UR4 ;  /* 0x0000000400067c02 */ /* 0x000fe40008000f00 */
        /* <DEDUP_REMOVED lines=14> */
.L_x_8046:
[----:B------:R-:W-:Y:S05]  /*1470*/  @!P0 BRA `(.L_x_7963) ;  /* 0x0000000000048947 */ /* 0x000fea0003800000 */
[----:B------:R-:W-:Y:S01]  /*1480*/  BPT.TRAP 0x1 ;  /* 0x000000040000795c */ /* 0x000fe20000300000 */
.L_x_7963:
[----:B------:R-:W-:Y:S02]  /*1490*/  IMAD.U32 R4, RZ, RZ, UR36 ;  /* 0x00000024ff047e24 */ /* 0x000fe4000f8e00ff */
[----:B-1----:R-:W-:-:S03]  /*14a0*/  IMAD.U32 R3, RZ, RZ, UR37 ;  /* 0x00000025ff037e24 */ /* 0x002fc6000f8e00ff */
[----:B------:R-:W-:Y:S02]  /*14b0*/  LEA R4, R4, UR48, 0x3 ;  /* 0x0000003004047c11 */ /* 0x000fe4000f8e18ff */
[----:B------:R-:W-:-:S04]  /*14c0*/  SHF.L.U32 R3, R3, 0x1f, RZ ;  /* 0x0000001f03037819 */ /* 0x000fc800000006ff */
[----:B------:R1:W2:Y:S01]  /*14d0*/  SYNCS.PHASECHK.TRANS64.TRYWAIT P1, [R4+URZ+0x19c30], R3 ;  /* 0x019c3003040075a7 */ /* 0x0002a2000802017f */
[----:B------:R-:W-:Y:S05]  /*14e0*/  @!P0 BRA `(.L_x_7964) ;  /* 0x0000000000048947 */ /* 0x000fea0003800000 */
[----:B------:R-:W-:Y:S01]  /*14f0*/  BPT.TRAP 0x1 ;  /* 0x000000040000795c */ /* 0x000fe20000300000 */
.L_x_7964:
[----:B------:R-:W-:Y:S01]  /*1500*/  LOP3.LUT P2, RZ, R2, 0x7f, RZ, 0xc0, !PT ;  /* 0x0000007f02ff7812 */ /* 0x000fe2000784c0ff */
[----:B------:R-:W-:-:S03]  /*1510*/  IMAD.MOV.U32 R135, RZ, RZ, RZ ;  /* 0x000000ffff877224 */ /* 0x000fc600078e00ff */
[----:B------:R-:W-:Y:S01]  /*1520*/  P2R R5, PR, RZ, 0x4 ;  /* 0x00000004ff057803 */ /* 0x000fe20000000000 */
[----:B--2---:R-:W-:Y:S08]  /*1530*/  @P1 BRA `(.L_x_7965) ;  /* 0x0000000000081947 */ /* 0x004ff00003800000 */
[----:B------:R-:W2:Y:S02]  /*1540*/  SYNCS.PHASECHK.TRANS64.TRYWAIT P1, [R4+URZ+0x19c30], R3 ;  /* 0x019c3003040075a7 */ /* 0x000ea4000802017f */
[----:B--2---:R-:W-:Y:S05]  /*1550*/  @!P1 BRA `(.L_x_7966) ;  /* 0x0000009000149947 */ /* 0x004fea0003800000 */
.L_x_7965:
[----:B------:R-:W-:Y:S05]  /*1560*/  WARPSYNC.ALL ;  /* 0x0000000000007948 */ /* 0x000fea0003800000 */
[----:B------:R-:W-:Y:S01]  /*1570*/  UIADD3 UR4, UR48, 0x13800, URZ ;  /* 0x0001380030047890 */ /* 0x000fe2000fffe03f */
[----:B------:R-:W-:Y:S01]  /*1580*/  WARPGROUP.ARRIVE ;  /* 0x00000000000079c5 */ /* 0x000fe20000000000 */
[----:B------:R-:W-:Y:S01]  /*1590*/  ULOP3.LUT UR12, UR54, 0x10000, URZ, 0xfc, !UPT ;  /* 0x00010000360c7892 */ /* 0x000fe2000f8efc3f */
        /* <DEDUP_REMOVED lines=13> */
[----:B------:R-:W-:Y:S01]  /*1670*/  UIMAD UR14, UR36, 0x300, UR16 ;  /* 0x00000300240e78a4 */ /* 0x000fe2000f8e0210 */
        /* <DEDUP_REMOVED lines=57> */
[C---:B------:R-:W-:Y:S01]  /*1a10*/  FMUL.FTZ R5, R0.reuse, R24 ;  /* 0x0000001800057220 */ /* 0x040fe20000410000 */
[C---:B------:R-:W-:Y:S01]  /*1a20*/  FMUL.FTZ R9, R0.reuse, R26 ;  /* 0x0000001a00097220 */ /* 0x040fe20000410000 */
[C---:B-12---:R-:W-:Y:S01]  /*1a30*/  FMUL.FTZ R3, R0.reuse, R27 ;  /* 0x0000001b00037220 */ /* 0x046fe20000410000 */
        /* <DEDUP_REMOVED lines=9> */
[----:B------:R-:W-:-:S02]  /*1ad0*/  VIADD R33, R18, UR45 ;  /* 0x0000002d12217c36 */ /* 0x000fc40008000000 */
[C---:B------:R-:W-:Y:S01]  /*1ae0*/  FMUL.FTZ R24, R0.reuse, R34 ;  /* 0x0000002200187220 */ /* 0x040fe20000410000 */
[----:B------:R-:W2:Y:S01]  /*1af0*/  MUFU.TANH R9, R9 ;  /* 0x0000000900097308 */ /* 0x000ea20000002400 */
[----:B------:R-:W-:Y:S02]  /*1b00*/  IMAD.U32 R28, RZ, RZ, UR42 ;  /* 0x0000002aff1c7e24 */ /* 0x000fe4000f8e00ff */
[C---:B------:R-:W-:Y:S01]  /*1b10*/  FMUL.FTZ R14, R0.reuse, R37 ;  /* 0x00000025000e7220 */ /* 0x040fe20000410000 */
[C---:B------:R-:W-:Y:S01]  /*1b20*/  FMUL.FTZ R21, R0.reuse, R41 ;  /* 0x0000002900157220 */ /* 0x040fe20000410000 */
[----:B------:R-:W-:Y:S01]  /*1b30*/  FMUL.FTZ R38, R0, R38 ;  /* 0x0000002600267220 */ /* 0x000fe20000410000 */
[----:B------:R-:W-:Y:S02]  /*1b40*/  IMAD R33, R28, -0x80, R33 ;  /* 0xffffff801c217824 */ /* 0x000fe400078e0221 */
[C---:B------:R-:W-:Y:S01]  /*1b50*/  FMUL.FTZ R8, R0.reuse, R29 ;  /* 0x0000001d00087220 */ /* 0x040fe20000410000 */
[C---:B------:R-:W-:Y:S01]  /*1b60*/  FMUL.FTZ R27, R0.reuse, R39 ;  /* 0x00000027001b7220 */ /* 0x040fe20000410000 */
[----:B------:R-:W3:Y:S01]  /*1b70*/  MUFU.TANH R3, R3 ;  /* 0x0000000300037308 */ /* 0x000ee20000002400 */
[C---:B------:R-:W-:Y:S01]  /*1b80*/  FMUL.FTZ R42, R0.reuse, R42 ;  /* 0x0000002a002a7220 */ /* 0x040fe20000410000 */
[C---:B------:R-:W-:Y:S01]  /*1b90*/  ISETP.GT.AND P4, PT, R33.reuse, RZ, PT ;  /* 0x000000ff2100720c */ /* 0x040fe20003f84270 */
[C---:B------:R-:W-:Y:S01]  /*1ba0*/  FMUL.FTZ R43, R0.reuse, R43 ;  /* 0x0000002b002b7220 */ /* 0x040fe20000410000 */
[----:B------:R-:W-:Y:S01]  /*1bb0*/  ISETP.GT.AND P5, PT, R33, 0x1, PT ;  /* 0x000000012100780c */ /* 0x000fe20003fa4270 */
[C---:B------:R-:W-:Y:S01]  /*1bc0*/  FMUL.FTZ R26, R0.reuse, R44 ;  /* 0x0000002c001a7220 */ /* 0x040fe20000410000 */
[----:B-1----:R-:W-:Y:S01]  /*1bd0*/  FSEL R5, R5, -INF , P4 ;  /* 0xff80000005057808 */ /* 0x002fe20002000000 */
[C---:B------:R-:W-:Y:S01]  /*1be0*/  FMUL.FTZ R25, R0.reuse, R45 ;  /* 0x0000002d00197220 */ /* 0x040fe20000410000 */
[----:B------:R-:W1:Y:S01]  /*1bf0*/  MUFU.TANH R6, R6 ;  /* 0x0000000600067308 */ /* 0x000e620000002400 */
[----:B--2---:R-:W-:Y:S01]  /*1c00*/  FSEL R28, R9, -INF , P4 ;  /* 0xff800000091c7808 */ /* 0x004fe20002000000 */
[C---:B------:R-:W-:Y:S01]  /*1c10*/  FMUL.FTZ R44, R0.reuse, R46 ;  /* 0x0000002e002c7220 */ /* 0x040fe20000410000 */
[C---:B------:R-:W-:Y:S01]  /*1c20*/  ISETP.GT.AND P4, PT, R33.reuse, 0x11, PT ;  /* 0x000000112100780c */ /* 0x040fe20003f84270 */
[C---:B------:R-:W-:Y:S01]  /*1c30*/  FMUL.FTZ R34, R0.reuse, R47 ;  /* 0x0000002f00227220 */ /* 0x040fe20000410000 */
[C---:B------:R-:W-:Y:S01]  /*1c40*/  ISETP.GT.AND P1, PT, R33.reuse, 0x8, PT ;  /* 0x000000082100780c */ /* 0x040fe20003f24270 */
[C---:B------:R-:W-:Y:S01]  /*1c50*/  FMUL.FTZ R23, R0.reuse, R40 ;  /* 0x0000002800177220 */ /* 0x040fe20000410000 */
[----:B------:R-:W-:Y:S01]  /*1c60*/  ISETP.GT.AND P3, PT, R33, 0x10, PT ;  /* 0x000000102100780c */ /* 0x000fe20003f64270 */
[----:B------:R-:W2:Y:S01]  /*1c70*/  MUFU.TANH R20, R20 ;  /* 0x0000001400147308 */ /* 0x000ea20000002400 */
[----:B---3--:R-:W-:Y:S01]  /*1c80*/  FSEL R3, R3, -INF , P5 ;  /* 0xff80000003037808 */ /* 0x008fe20002800000 */
[C---:B------:R-:W-:Y:S01]  /*1c90*/  FMUL.FTZ R47, R0.reuse, R50 ;  /* 0x00000032002f7220 */ /* 0x040fe20000410000 */
[C---:B------:R-:W-:Y:S01]  /*1ca0*/  ISETP.GT.AND P2, PT, R33.reuse, 0x9, PT ;  /* 0x000000092100780c */ /* 0x040fe20003f44270 */
[C---:B------:R-:W-:Y:S01]  /*1cb0*/  FMUL.FTZ R46, R0.reuse, R51 ;  /* 0x00000033002e7220 */ /* 0x040fe20000410000 */
[C---:B------:R-:W-:Y:S01]  /*1cc0*/  FMUL.FTZ R30, R0.reuse, R48 ;  /* 0x00000030001e7220 */ /* 0x040fe20000410000 */
[C---:B------:R-:W-:Y:S01]  /*1cd0*/  FMUL.FTZ R51, R0.reuse, R54 ;  /* 0x0000003600337220 */ /* 0x040fe20000410000 */
[----:B------:R-:W-:Y:S01]  /*1ce0*/  FMUL.FTZ R29, R0, R49 ;  /* 0x00000031001d7220 */ /* 0x000fe20000410000 */
[----:B------:R-:W3:Y:S01]  /*1cf0*/  MUFU.TANH R13, R13 ;  /* 0x0000000d000d7308 */ /* 0x000ee20000002400 */
[----:B-1----:R-:W-:Y:S01]  /*1d00*/  FSEL R6, R6, -INF , P5 ;  /* 0xff80000006067808 */ /* 0x002fe20002800000 */
[C---:B------:R-:W-:Y:S01]  /*1d10*/  FMUL.FTZ R49, R0.reuse, R55 ;  /* 0x0000003700317220 */ /* 0x040fe20000410000 */
[----:B------:R-:W-:Y:S01]  /*1d20*/  ISETP.GT.AND P5, PT, R33, 0x18, PT ;  /* 0x000000182100780c */ /* 0x000fe20003fa4270 */
[C---:B------:R-:W-:Y:S01]  /*1d30*/  FMUL.FTZ R35, R0.reuse, R53 ;  /* 0x0000003500237220 */ /* 0x040fe20000410000 */
[C---:B------:R-:W-:Y:S01]  /*1d40*/  FMUL.FTZ R58, R0.reuse, R58 ;  /* 0x0000003a003a7220 */ /* 0x040fe20000410000 */
[C---:B------:R-:W-:Y:S01]  /*1d50*/  FMUL.FTZ R53, R0.reuse, R59 ;  /* 0x0000003b00357220 */ /* 0x040fe20000410000 */
[----:B------:R-:W-:Y:S01]  /*1d60*/  FMUL.FTZ R39, R0, R52 ;  /* 0x0000003400277220 */ /* 0x000fe20000410000 */
[----:B------:R-:W1:Y:S01]  /*1d70*/  MUFU.TANH R11, R11 ;  /* 0x0000000b000b7308 */ /* 0x000e620000002400 */
[----:B--2---:R-:W-:Y:S01]  /*1d80*/  FSEL R37, R20, -INF , P4 ;  /* 0xff80000014257808 */ /* 0x004fe20002000000 */
[----:B------:R-:W-:Y:S01]  /*1d90*/  FMUL.FTZ R50, R0, R61 ;  /* 0x0000003d00327220 */ /* 0x000fe20000410000 */
[----:B------:R-:W-:Y:S01]  /*1da0*/  FMNMX.FTZ R20, R28, R3, !PT ;  /* 0x000000031c147209 */ /* 0x000fe20007810000 */
[C---:B------:R-:W-:Y:S01]  /*1db0*/  FMUL.FTZ R61, R0.reuse, R62 ;  /* 0x0000003e003d7220 */ /* 0x040fe20000410000 */
[C---:B------:R-:W-:Y:S01]  /*1dc0*/  FMUL.FTZ R59, R0.reuse, R63 ;  /* 0x0000003f003b7220 */ /* 0x040fe20000410000 */
[C---:B------:R-:W-:Y:S01]  /*1dd0*/  FMUL.FTZ R54, R0.reuse, R60 ;  /* 0x0000003c00367220 */ /* 0x040fe20000410000 */
[C---:B------:R-:W-:Y:S01]  /*1de0*/  FMUL.FTZ R48, R0.reuse, R56 ;  /* 0x0000003800307220 */ /* 0x040fe20000410000 */
[----:B------:R-:W2:Y:S01]  /*1df0*/  MUFU.TANH R15, R15 ;  /* 0x0000000f000f7308 */ /* 0x000ea20000002400 */
[----:B---3--:R-:W-:Y:S01]  /*1e00*/  FSEL R31, R13, -INF , P1 ;  /* 0xff8000000d1f7808 */ /* 0x008fe20000800000 */
[C---:B------:R-:W-:Y:S01]  /*1e10*/  FMUL.FTZ R60, R0.reuse, R64 ;  /* 0x00000040003c7220 */ /* 0x040fe20000410000 */
[C---:B------:R-:W-:Y:S01]  /*1e20*/  FMUL.FTZ R64, R0.reuse, R66 ;  /* 0x0000004200407220 */ /* 0x040fe20000410000 */
[C---:B------:R-:W-:Y:S01]  /*1e30*/  FMUL.FTZ R63, R0.reuse, R67 ;  /* 0x00000043003f7220 */ /* 0x040fe20000410000 */
[C---:B------:R-:W-:Y:S01]  /*1e40*/  FMUL.FTZ R70, R0.reuse, R70 ;  /* 0x0000004600467220 */ /* 0x040fe20000410000 */
[C---:B------:R-:W-:Y:S01]  /*1e50*/  FMUL.FTZ R71, R0.reuse, R71 ;  /* 0x0000004700477220 */ /* 0x040fe20000410000 */
[C---:B------:R-:W-:Y:S01]  /*1e60*/  FMUL.FTZ R56, R0.reuse, R65 ;  /* 0x0000004100387220 */ /* 0x040fe20000410000 */
[----:B------:R-:W3:Y:S01]  /*1e70*/  MUFU.TANH R12, R12 ;  /* 0x0000000c000c7308 */ /* 0x000ee20000002400 */
        /* <DEDUP_REMOVED lines=10> */
[----:B------:R-:W-:Y:S01]  /*1f20*/  FMNMX.FTZ R15, R31, R20, !PT ;  /* 0x000000141f0f7209 */ /* 0x000fe20007810000 */
[C---:B------:R-:W-:Y:S01]  /*1f30*/  FMUL.FTZ R73, R0.reuse, R73 ;  /* 0x0000004900497220 */ /* 0x040fe20000410000 */
[C---:B------:R-:W-:Y:S01]  /*1f40*/  FMUL.FTZ R83, R0.reuse, R83 ;  /* 0x0000005300537220 */ /* 0x040fe20000410000 */
[C---:B------:R-:W-:Y:S01]  /*1f50*/  FMUL.FTZ R76, R0.reuse, R76 ;  /* 0x0000004c004c7220 */ /* 0x040fe20000410000 */
[----:B------:R-:W-:Y:S01]  /*1f60*/  FMUL.FTZ R86, R0, R86 ;  /* 0x0000005600567220 */ /* 0x000fe20000410000 */
[----:B------:R-:W2:Y:S01]  /*1f70*/  MUFU.TANH R7, R7 ;  /* 0x0000000700077308 */ /* 0x000ea20000002400 */
[----:B---3--:R-:W-:Y:S01]  /*1f80*/  FSEL R32, R12, -INF , P2 ;  /* 0xff8000000c207808 */ /* 0x008fe20001000000 */
[C---:B------:R-:W-:Y:S01]  /*1f90*/  FMUL.FTZ R87, R0.reuse, R87 ;  /* 0x0000005700577220 */ /* 0x040fe20000410000 */
[C---:B------:R-:W-:Y:S01]  /*1fa0*/  FMUL.FTZ R77, R0.reuse, R77 ;  /* 0x0000004d004d7220 */ /* 0x040fe20000410000 */
[----:B------:R-:W-:Y:S01]  /*1fb0*/  FMUL.FTZ R80, R0, R80 ;  /* 0x0000005000507220 */ /* 0x000fe20000410000 */
[----:B------:R-:W-:Y:S01]  /*1fc0*/  FMNMX.FTZ R15, R32, R15, !PT ;  /* 0x0000000f200f7209 */ /* 0x000fe20007810000 */
[C---:B------:R-:W-:Y:S01]  /*1fd0*/  FMUL.FTZ R81, R0.reuse, R81 ;  /* 0x0000005100517220 */ /* 0x040fe20000410000 */
[----:B------:R-:W-:Y:S01]  /*1fe0*/  FMUL.FTZ R84, R0, R84 ;  /* 0x0000005400547220 */ /* 0x000fe20000410000 */
[----:B------:R-:W3:Y:S01]  /*1ff0*/  MUFU.TANH R14, R14 ;  /* 0x0000000e000e7308 */ /* 0x000ee20000002400 */
[----:B-1----:R-:W-:Y:S01]  /*2000*/  FSEL R36, R24, -INF , P3 ;  /* 0xff80000018247808 */ /* 0x002fe20001800000 */
[----:B------:R-:W-:Y:S01]  /*2010*/  FMUL.FTZ R85, R0, R85 ;  /* 0x0000005500557220 */ /* 0x000fe20000410000 */
[----:B------:R-:W-:-:S02]  /*2020*/  ISETP.GT.AND P3, PT, R33, 0x21, PT ;  /* 0x000000212100780c */ /* 0x000fc40003f64270 */
[----:B------:R-:W-:-:S03]  /*2030*/  FMNMX.FTZ R20, R36, R15, !PT ;  /* 0x0000000f24147209 */ /* 0x000fc60007810000 */
[----:B------:R-:W1:Y:S01]  /*2040*/  MUFU.TANH R21, R21 ;  /* 0x0000001500157308 */ /* 0x000e620000002400 */
[----:B--2---:R-:W-:Y:S02]  /*2050*/  FSEL R7, R7, -INF , P1 ;  /* 0xff80000007077808 */ /* 0x004fe40000800000 */
[----:B------:R-:W-:-:S05]  /*2060*/  ISETP.GT.AND P1, PT, R33, 0x19, PT ;  /* 0x000000192100780c */ /* 0x000fca0003f24270 */
[----:B------:R-:W2:Y:S01]  /*2070*/  MUFU.TANH R38, R38 ;  /* 0x0000002600267308 */ /* 0x000ea20000002400 */
[----:B---3--:R-:W-:-:S07]  /*2080*/  FSEL R12, R14, -INF , P1 ;  /* 0xff8000000e0c7808 */ /* 0x008fce0000800000 */
[----:B------:R-:W3:Y:S01]  /*2090*/  MUFU.TANH R8, R8 ;  /* 0x0000000800087308 */ /* 0x000ee20000002400 */
[----:B-1----:R-:W-:Y:S02]  /*20a0*/  FSEL R14, R21, -INF , P3 ;  /* 0xff800000150e7808 */ /* 0x002fe40001800000 */
[----:B------:R-:W-:-:S05]  /*20b0*/  FMNMX.FTZ R21, R37, R20, !PT ;  /* 0x0000001425157209 */ /* 0x000fca0007810000 */
[----:B------:R-:W1:Y:S01]  /*20c0*/  MUFU.TANH R27, R27 ;  /* 0x0000001b001b7308 */ /* 0x000e620000002400 */
[----:B--2---:R-:W-:Y:S02]  /*20d0*/  FSEL R38, R38, -INF , P5 ;  /* 0xff80000026267808 */ /* 0x004fe40002800000 */
[----:B------:R-:W-:Y:S02]  /*20e0*/  ISETP.GT.AND P5, PT, R33, 0x29, PT ;  /* 0x000000292100780c */ /* 0x000fe40003fa4270 */
[----:B------:R-:W-:-:S03]  /*20f0*/  FMNMX.FTZ R21, R38, R21, !PT ;  /* 0x0000001526157209 */ /* 0x000fc60007810000 */
[----:B------:R2:W4:Y:S01]  /*2100*/  MUFU.TANH R41, R42 ;  /* 0x0000002a00297308 */ /* 0x0005220000002400 */
[----:B---3--:R-:W-:Y:S02]  /*2110*/  FSEL R8, R8, -INF , P2 ;  /* 0xff80000008087808 */ /* 0x008fe40001000000 */
[----:B------:R-:W-:-:S05]  /*2120*/  ISETP.GT.AND P2, PT, R33, 0x20, PT ;  /* 0x000000202100780c */ /* 0x000fca0003f44270 */
[----:B------:R-:W3:Y:S01]  /*2130*/  MUFU.TANH R10, R10 ;  /* 0x0000000a000a7308 */ /* 0x000ee20000002400 */
[----:B-1----:R-:W-:Y:S01]  /*2140*/  FSEL R40, R27, -INF , P1 ;  /* 0xff8000001b287808 */ /* 0x002fe20000800000 */
[C---:B--2---:R-:W-:Y:S01]  /*2150*/  FMUL.FTZ R42, R0.reuse, R57 ;  /* 0x00000039002a7220 */ /* 0x044fe20000410000 */
[----:B------:R-:W-:Y:S01]  /*2160*/  ISETP.GT.AND P1, PT, R33, 0x30, PT ;  /* 0x000000302100780c */ /* 0x000fe20003f24270 */
[----:B------:R-:W-:Y:S01]  /*2170*/  FMUL.FTZ R57, R0, R68 ;  /* 0x0000004400397220 */ /* 0x000fe20000410000 */
[----:B------:R-:W-:-:S03]  /*2180*/  FMNMX.FTZ R24, R40, R21, !PT ;  /* 0x0000001528187209 */ /* 0x000fc60007810000 */
[----:B------:R-:W1:Y:S01]  /*2190*/  MUFU.TANH R43, R43 ;  /* 0x0000002b002b7308 */ /* 0x000e620000002400 */
[----:B----4-:R-:W-:-:S04]  /*21a0*/  FSEL R41, R41, -INF , P2 ;  /* 0xff80000029297808 */ /* 0x010fc80001000000 */
[----:B------:R-:W-:-:S03]  /*21b0*/  FMNMX.FTZ R24, R41, R24, !PT ;  /* 0x0000001829187209 */ /* 0x000fc60007810000 */
[----:B------:R-:W2:Y:S01]  /*21c0*/  MUFU.TANH R25, R25 ;  /* 0x0000001900197308 */ /* 0x000ea20000002400 */
[----:B---3--:R-:W-:Y:S02]  /*21d0*/  FSEL R10, R10, -INF , P4 ;  /* 0xff8000000a0a7808 */ /* 0x008fe40002000000 */
[----:B------:R-:W-:-:S05]  /*21e0*/  ISETP.GT.AND P4, PT, R33, 0x28, PT ;  /* 0x000000282100780c */ /* 0x000fca0003f84270 */
[----:B------:R-:W3:Y:S01]  /*21f0*/  MUFU.TANH R44, R44 ;  /* 0x0000002c002c7308 */ /* 0x000ee20000002400 */
[----:B-1----:R-:W-:Y:S02]  /*2200*/  FSEL R43, R43, -INF , P3 ;  /* 0xff8000002b2b7808 */ /* 0x002fe40001800000 */
[----:B------:R-:W-:-:S05]  /*2210*/  ISETP.GT.AND P3, PT, R33, 0x38, PT ;  /* 0x000000382100780c */ /* 0x000fca0003f64270 */
[----:B------:R-:W1:Y:S01]  /*2220*/  MUFU.TANH R26, R26 ;  /* 0x0000001a001a7308 */ /* 0x000e620000002400 */
[----:B--2---:R-:W-:Y:S02]  /*2230*/  FSEL R20, R25, -INF , P5 ;  /* 0xff80000019147808 */ /* 0x004fe40002800000 */
[----:B------:R-:W-:-:S05]  /*2240*/  FMNMX.FTZ R25, R43, R24, !PT ;  /* 0x000000182b197209 */ /* 0x000fca0007810000 */
[----:B------:R-:W2:Y:S01]  /*2250*/  MUFU.TANH R34, R34 ;  /* 0x0000002200227308 */ /* 0x000ea20000002400 */
[----:B---3--:R-:W-:-:S07]  /*2260*/  FSEL R44, R44, -INF , P4 ;  /* 0xff8000002c2c7808 */ /* 0x008fce0002000000 */
[----:B------:R-:W3:Y:S01]  /*2270*/  MUFU.TANH R23, R23 ;  /* 0x0000001700177308 */ /* 0x000ee20000002400 */
[----:B-1----:R-:W-:Y:S02]  /*2280*/  FSEL R15, R26, -INF , P4 ;  /* 0xff8000001a0f7808 */ /* 0x002fe40002000000 */
[----:B------:R-:W-:Y:S02]  /*2290*/  FMNMX.FTZ R26, R44, R25, !PT ;  /* 0x000000192c1a7209 */ /* 0x000fe40007810000 */
[----:B------:R-:W-:-:S03]  /*22a0*/  ISETP.GT.AND P4, PT, R33, 0x39, PT ;  /* 0x000000392100780c */ /* 0x000fc60003f84270 */
[----:B------:R-:W1:Y:S01]  /*22b0*/  MUFU.TANH R47, R47 ;  /* 0x0000002f002f7308 */ /* 0x000e620000002400 */
[----:B--2---:R-:W-:Y:S02]  /*22c0*/  FSEL R45, R34, -INF , P5 ;  /* 0xff800000222d7808 */ /* 0x004fe40002800000 */
[----:B------:R-:W-:Y:S02]  /*22d0*/  ISETP.GT.AND P5, PT, R33, 0x40, PT ;  /* 0x000000402100780c */ /* 0x000fe40003fa4270 */
        /* <DEDUP_REMOVED lines=8> */
[----:B--2---:R-:W-:-:S07]  /*2360*/  FSEL R52, R46, -INF , P2 ;  /* 0xff8000002e347808 */ /* 0x004fce0001000000 */
[----:B------:R-:W2:Y:S01]  /*2370*/  MUFU.TANH R29, R29 ;  /* 0x0000001d001d7308 */ /* 0x000ea20000002400 */
[----:B---3--:R-:W-:Y:S02]  /*2380*/  FSEL R21, R30, -INF , P1 ;  /* 0xff8000001e157808 */ /* 0x008fe40000800000 */
[----:B------:R-:W-:Y:S02]  /*2390*/  FMNMX.FTZ R30, R52, R27, !PT ;  /* 0x0000001b341e7209 */ /* 0x000fe40007810000 */
[----:B------:R-:W-:-:S03]  /*23a0*/  ISETP.GT.AND P1, PT, R33, 0x41, PT ;  /* 0x000000412100780c */ /* 0x000fc60003f24270 */
[----:B------:R-:W3:Y:S01]  /*23b0*/  MUFU.TANH R49, R49 ;  /* 0x0000003100317308 */ /* 0x000ee20000002400 */
[----:B-1----:R-:W-:-:S07]  /*23c0*/  FSEL R51, R51, -INF , P3 ;  /* 0xff80000033337808 */ /* 0x002fce0001800000 */
[----:B------:R-:W1:Y:S01]  /*23d0*/  MUFU.TANH R35, R35 ;  /* 0x0000002300237308 */ /* 0x000e620000002400 */
[----:B--2---:R-:W-:Y:S02]  /*23e0*/  FSEL R23, R29, -INF , P2 ;  /* 0xff8000001d177808 */ /* 0x004fe40001000000 */
[----:B------:R-:W-:Y:S02]  /*23f0*/  FMNMX.FTZ R29, R51, R30, !PT ;  /* 0x0000001e331d7209 */ /* 0x000fe40007810000 */
[----:B------:R-:W-:-:S03]  /*2400*/  ISETP.GT.AND P2, PT, R33, 0x48, PT ;  /* 0x000000482100780c */ /* 0x000fc60003f44270 */
[----:B------:R-:W2:Y:S01]  /*2410*/  MUFU.TANH R58, R58 ;  /* 0x0000003a003a7308 */ /* 0x000ea20000002400 */
[----:B---3--:R-:W-:-:S07]  /*2420*/  FSEL R62, R49, -INF , P4 ;  /* 0xff800000313e7808 */ /* 0x008fce0002000000 */
[----:B------:R-:W3:Y:S01]  /*2430*/  MUFU.TANH R53, R53 ;  /* 0x0000003500357308 */ /* 0x000ee20000002400 */
[----:B-1----:R-:W-:Y:S02]  /*2440*/  FSEL R25, R35, -INF , P4 ;  /* 0xff80000023197808 */ /* 0x002fe40002000000 */
[----:B------:R-:W-:Y:S02]  /*2450*/  FMNMX.FTZ R35, R62, R29, !PT ;  /* 0x0000001d3e237209 */ /* 0x000fe40007810000 */
[----:B------:R-:W-:-:S03]  /*2460*/  ISETP.GT.AND P4, PT, R33, 0x50, PT ;  /* 0x000000502100780c */ /* 0x000fc60003f84270 */
[----:B------:R-:W1:Y:S01]  /*2470*/  MUFU.TANH R39, R39 ;  /* 0x0000002700277308 */ /* 0x000e620000002400 */
[----:B--2---:R-:W-:-:S04]  /*2480*/  FSEL R58, R58, -INF , P5 ;  /* 0xff8000003a3a7808 */ /* 0x004fc80002800000 */
[----:B------:R-:W-:-:S03]  /*2490*/  FMNMX.FTZ R30, R58, R35, !PT ;  /* 0x000000233a1e7209 */ /* 0x000fc60007810000 */
        /* <DEDUP_REMOVED lines=10> */
[----:B------:R-:W-:Y:S02]  /*2540*/  FMNMX.FTZ R42, R61, R34, !PT ;  /* 0x000000223d2a7209 */ /* 0x000fe40007810000 */
[----:B------:R-:W-:-:S03]  /*2550*/  ISETP.GT.AND P1, PT, R33, 0x58, PT ;  /* 0x000000582100780c */ /* 0x000fc60003f24270 */
        /* <DEDUP_REMOVED lines=10> */
[----:B-1----:R-:W-:-:S04]  /*2600*/  FSEL R63, R63, -INF , P5 ;  /* 0xff8000003f3f7808 */ /* 0x002fc80002800000 */
[----:B------:R-:W-:-:S03]  /*2610*/  FMNMX.FTZ R39, R63, R42, !PT ;  /* 0x0000002a3f277209 */ /* 0x000fc60007810000 */
[----:B------:R-:W1:Y:S01]  /*2620*/  MUFU.TANH R70, R70 ;  /* 0x0000004600467308 */ /* 0x000e620000002400 */
[----:B--2---:R-:W-:Y:S02]  /*2630*/  FSEL R29, R54, -INF , P2 ;  /* 0xff800000361d7808 */ /* 0x004fe40001000000 */
[----:B------:R-:W-:-:S05]  /*2640*/  ISETP.GT.AND P2, PT, R33, 0x59, PT ;  /* 0x000000592100780c */ /* 0x000fca0003f44270 */
[----:B------:R-:W2:Y:S01]  /*2650*/  MUFU.TANH R71, R71 ;  /* 0x0000004700477308 */ /* 0x000ea20000002400 */
[----:B---3--:R-:W-:Y:S02]  /*2660*/  FSEL R30, R50, -INF , P3 ;  /* 0xff800000321e7808 */ /* 0x008fe40001800000 */
[----:B------:R-:W-:-:S05]  /*2670*/  ISETP.GT.AND P3, PT, R33, 0x60, PT ;  /* 0x000000602100780c */ /* 0x000fca0003f64270 */
[----:B------:R-:W3:Y:S01]  /*2680*/  MUFU.TANH R60, R60 ;  /* 0x0000003c003c7308 */ /* 0x000ee20000002400 */
[----:B-1----:R-:W-:-:S04]  /*2690*/  FSEL R50, R70, -INF , P1 ;  /* 0xff80000046327808 */ /* 0x002fc80000800000 */
[----:B------:R-:W-:-:S03]  /*26a0*/  FMNMX.FTZ R49, R50, R39, !PT ;  /* 0x0000002732317209 */ /* 0x000fc60007810000 */
[----:B------:R-:W1:Y:S01]  /*26b0*/  MUFU.TANH R56, R56 ;  /* 0x0000003800387308 */ /* 0x000e620000002400 */
[----:B--2---:R-:W-:-:S04]  /*26c0*/  FSEL R54, R71, -INF , P2 ;  /* 0xff80000047367808 */ /* 0x004fc80001000000 */
        /* <DEDUP_REMOVED lines=40> */
[----:B------:R-:W-:Y:S01]  /*2950*/  MUFU.TANH R77, R77 ;  /* 0x0000004d004d7308 */ /* 0x000fe20000002400 */
[----:B-1----:R-:W-:-:S04]  /*2960*/  FSEL R67, R67, -INF , P4 ;  /* 0xff80000043437808 */ /* 0x002fc80002000000 */
[----:B------:R-:W-:-:S03]  /*2970*/  FMNMX.FTZ R33, R67, R70, !PT ;  /* 0x0000004643217209 */ /* 0x000fc60007810000 */
[----:B------:R-:W-:Y:S01]  /*2980*/  MUFU.TANH R80, R80 ;  /* 0x0000005000507308 */ /* 0x000fe20000002400 */
[----:B--2---:R-:W-:-:S04]  /*2990*/  FSEL R68, R68, -INF , P5 ;  /* 0xff80000044447808 */ /* 0x004fc80002800000 */
[----:B------:R-:W-:-:S03]  /*29a0*/  FMNMX.FTZ R33, R68, R33, !PT ;  /* 0x0000002144217209 */ /* 0x000fc60007810000 */
[----:B------:R-:W1:Y:S02]  /*29b0*/  MUFU.TANH R72, R81 ;  /* 0x0000005100487308 */ /* 0x000e640000002400 */
[----:B------:R-:W2:Y:S06]  /*29c0*/  SHFL.BFLY PT, R70, R33, 0x2, 0x1f ;  /* 0x0c401f0021467f89 */ /* 0x000eac00000e0000 */
[----:B------:R-:W3:Y:S08]  /*29d0*/  MUFU.TANH R73, R84 ;  /* 0x0000005400497308 */ /* 0x000ef00000002400 */
[----:B------:R-:W4:Y:S01]  /*29e0*/  MUFU.TANH R75, R85 ;  /* 0x00000055004b7308 */ /* 0x000f220000002400 */
[----:B-1----:R-:W-:-:S02]  /*29f0*/  FSEL R72, R72, -INF , P3 ;  /* 0xff80000048487808 */ /* 0x002fc40001800000 */
[----:B---3--:R-:W-:Y:S02]  /*2a00*/  FSEL R73, R73, -INF , P4 ;  /* 0xff80000049497808 */ /* 0x008fe40002000000 */
[----:B--2---:R-:W-:-:S05]  /*2a10*/  FMNMX.FTZ R70, R33, R70, !PT ;  /* 0x0000004621467209 */ /* 0x004fca0007810000 */
[----:B------:R-:W1:Y:S01]  /*2a20*/  SHFL.BFLY PT, R69, R70, 0x1, 0x1f ;  /* 0x0c201f0046457f89 */ /* 0x000e6200000e0000 */
[----:B----4-:R-:W-:Y:S02]  /*2a30*/  FSEL R75, R75, -INF , P5 ;  /* 0xff8000004b4b7808 */ /* 0x010fe40002800000 */
[----:B-1----:R-:W-:Y:S01]  /*2a40*/  FMNMX.FTZ R74, R70, R69, !PT ;  /* 0x00000045464a7209 */ /* 0x002fe20007810000 */
[----:B------:R-:W-:Y:S01]  /*2a50*/  IMAD.U32 R69, RZ, RZ, UR10 ;  /* 0x0000000aff457e24 */ /* 0x000fe2000f8e00ff */
[----:B------:R-:W-:Y:S02]  /*2a60*/  FMNMX.FTZ R70, R5, R6, !PT ;  /* 0x0000000605467209 */ /* 0x000fe40007810000 */
[C---:B------:R-:W-:Y:S01]  /*2a70*/  FSETP.NEU.FTZ.AND P6, PT, R74.reuse, -INF , PT ;  /* 0xff8000004a00780b */ /* 0x040fe20003fdd000 */
[----:B------:R-:W-:-:S05]  /*2a80*/  FFMA.FTZ R69, R74, R69, -8 ;  /* 0xc10000004a457423 */ /* 0x000fca0000010045 */
[----:B------:R-:W-:Y:S02]  /*2a90*/  FSEL R69, R69, RZ, P6 ;  /* 0x000000ff45457208 */ /* 0x000fe40003000000 */
[----:B------:R-:W-:-:S03]  /*2aa0*/  LOP3.LUT P6, RZ, R2, 0x7f, RZ, 0xc0, !PT ;  /* 0x0000007f02ff7812 */ /* 0x000fc600078cc0ff */
        /* <DEDUP_REMOVED lines=42> */
[----:B------:R-:W-:Y:S01]  /*2d50*/  FMNMX.FTZ R44, R26, R3, !PT ;  /* 0x000000031a2c7209 */ /* 0x000fe20007810000 */
[----:B-1----:R-:W-:-:S03]  /*2d60*/  FADD.FTZ R82, R28, R33 ;  /* 0x000000211c527221 */ /* 0x002fc60000010000 */
        /* <DEDUP_REMOVED lines=8> */
[----:B------:R-:W-:Y:S02]  /*2df0*/  FMNMX.FTZ R3, R39, R70, !PT ;  /* 0x0000004627037209 */ /* 0x000fe40007810000 */
[----:B-1----:R-:W-:Y:S02]  /*2e00*/  F2FP.SATFINITE.E4M3.F32.PACK_AB_MERGE_C R137, R32, R31, RZ ;  /* 0x0000001f2089723e */ /* 0x002fe400048070ff */
[----:B------:R-:W-:Y:S02]  /*2e10*/  FMNMX.FTZ R3, R42, R3, !PT ;  /* 0x000000032a037209 */ /* 0x000fe40007810000 */
[----:B------:R-:W-:Y:S01]  /*2e20*/  F2FP.SATFINITE.E4M3.F32.PACK_AB_MERGE_C R137, R33, R28, R137 ;  /* 0x0000001c2189723e */ /* 0x000fe20004807089 */
        /* <DEDUP_REMOVED lines=9> */
[----:B------:R-:W2:Y:S01]  /*2ec0*/  MUFU.EX2 R71, R71 ;  /* 0x0000004700477308 */ /* 0x000ea20000000800 */
[----:B------:R-:W-:Y:S01]  /*2ed0*/  FMNMX.FTZ R76, R73, R76, !PT ;  /* 0x0000004c494c7209 */ /* 0x000fe20007810000 */
[----:B-1----:R-:W-:-:S03]  /*2ee0*/  FFMA.FTZ R77, R68, UR10, -R69 ;  /* 0x0000000a444d7c23 */ /* 0x002fc60008010845 */
[----:B------:R-:W-:Y:S01]  /*2ef0*/  FMNMX.FTZ R3, R75, R76, !PT ;  /* 0x0000004c4b037209 */ /* 0x000fe20007810000 */
[----:B------:R-:W-:-:S01]  /*2f00*/  FFMA.FTZ R76, R59, UR10, -R69 ;  /* 0x0000000a3b4c7c23 */ /* 0x000fc20008010845 */
[--C-:B------:R-:W-:Y:S01]  /*2f10*/  FFMA.FTZ R59, R64, UR10, -R69.reuse ;  /* 0x0000000a403b7c23 */ /* 0x100fe20008010845 */
[----:B------:R-:W-:-:S01]  /*2f20*/  FFMA.FTZ R64, R63, UR10, -R69 ;  /* 0x0000000a3f407c23 */ /* 0x000fc20008010845 */
[--C-:B------:R-:W-:Y:S01]  /*2f30*/  FFMA.FTZ R63, R54, UR10, -R69.reuse ;  /* 0x0000000a363f7c23 */ /* 0x100fe20008010845 */
[----:B------:R-:W1:Y:S01]  /*2f40*/  SHFL.BFLY PT, R78, R3, 0x2, 0x1f ;  /* 0x0c401f00034e7f89 */ /* 0x000e6200000e0000 */
[----:B------:R-:W-:-:S01]  /*2f50*/  FFMA.FTZ R54, R56, UR10, -R69 ;  /* 0x0000000a38367c23 */ /* 0x000fc20008010845 */
[--C-:B------:R-:W-:Y:S01]  /*2f60*/  FFMA.FTZ R56, R60, UR10, -R69.reuse ;  /* 0x0000000a3c387c23 */ /* 0x100fe20008010845 */
[----:B------:R-:W-:-:S01]  /*2f70*/  FFMA.FTZ R60, R65, UR10, -R69 ;  /* 0x0000000a413c7c23 */ /* 0x000fc20008010845 */
[--C-:B------:R-:W-:Y:S01]  /*2f80*/  FFMA.FTZ R65, R66, UR10, -R69.reuse ;  /* 0x0000000a42417c23 */ /* 0x100fe20008010845 */
[----:B------:R-:W-:-:S01]  /*2f90*/  FFMA.FTZ R66, R67, UR10, -R69 ;  /* 0x0000000a43427c23 */ /* 0x000fc20008010845 */
[----:B------:R-:W-:Y:S01]  /*2fa0*/  MUFU.EX2 R41, R41 ;  /* 0x0000002900297308 */ /* 0x000fe20000000800 */
[----:B--2---:R-:W-:-:S04]  /*2fb0*/  F2FP.SATFINITE.E4M3.F32.PACK_AB_MERGE_C R139, R71, R38, RZ ;  /* 0x00000026478b723e */ /* 0x004fc800048070ff */
[----:B------:R-:W-:-:S03]  /*2fc0*/  F2FP.SATFINITE.E4M3.F32.PACK_AB_MERGE_C R139, R37, R36, R139 ;  /* 0x00000024258b723e */ /* 0x000fc6000480708b */
[----:B------:R-:W-:Y:S08]  /*2fd0*/  MUFU.EX2 R43, R43 ;  /* 0x0000002b002b7308 */ /* 0x000ff00000000800 */
[----:B------:R-:W-:Y:S01]  /*2fe0*/  MUFU.EX2 R45, R45 ;  /* 0x0000002d002d7308 */ /* 0x000fe20000000800 */
[----:B-1----:R-:W-:-:S05]  /*2ff0*/  FMNMX.FTZ R78, R3, R78, !PT ;  /* 0x0000004e034e7209 */ /* 0x002fca0007810000 */
        /* <DEDUP_REMOVED lines=45> */
[----:B------:R-:W-:-:S05]  /*32d0*/  FFMA.FTZ R73, R73, UR10, -R68 ;  /* 0x0000000a49497c23 */ /* 0x000fca0008010844 */
[----:B------:R-:W1:Y:S08]  /*32e0*/  MUFU.EX2 R7, R7 ;  /* 0x0000000700077308 */ /* 0x000e700000000800 */
[----:B------:R4:W-:Y:S08]  /*32f0*/  MUFU.EX2 R67, R77 ;  /* 0x0000004d00437308 */ /* 0x0009f00000000800 */
[----:B------:R-:W5:Y:S01]  /*3300*/  MUFU.EX2 R8, R8 ;  /* 0x0000000800087308 */ /* 0x000f620000000800 */
[----:B----4-:R-:W-:-:S01]  /*3310*/  FFMA.FTZ R77, R11, UR10, -R68 ;  /* 0x0000000a0b4d7c23 */ /* 0x010fc20008010844 */
[----:B------:R-:W-:Y:S01]  /*3320*/  FFMA.FTZ R11, R21, UR10, -R68 ;  /* 0x0000000a150b7c23 */ /* 0x000fe20008010844 */
[----:B--2---:R-:W-:-:S01]  /*3330*/  FADD.FTZ R21, R69, R26 ;  /* 0x0000001a45157221 */ /* 0x004fc20000010000 */
[----:B------:R-:W-:Y:S01]  /*3340*/  FFMA.FTZ R68, R75, UR10, -R68 ;  /* 0x0000000a4b447c23 */ /* 0x000fe20008010844 */
[----:B---3--:R-:W-:-:S02]  /*3350*/  F2FP.SATFINITE.E4M3.F32.PACK_AB_MERGE_C R69, R78, R69, RZ ;  /* 0x000000454e45723e */ /* 0x008fc400048070ff */
[----:B------:R-:W-:Y:S01]  /*3360*/  FADD.FTZ R26, R78, R21 ;  /* 0x000000154e1a7221 */ /* 0x000fe20000010000 */
[----:B------:R2:W-:Y:S01]  /*3370*/  MUFU.EX2 R79, R15 ;  /* 0x0000000f004f7308 */ /* 0x0005e20000000800 */
[----:B------:R-:W-:Y:S02]  /*3380*/  F2FP.SATFINITE.E4M3.F32.PACK_AB_MERGE_C R136, R6, R5, R69 ;  /* 0x000000050688723e */ /* 0x000fe40004807045 */
[----:B-1----:R-:W-:-:S05]  /*3390*/  FADD.FTZ R21, R7, R26 ;  /* 0x0000001a07157221 */ /* 0x002fca0000010000 */
[----:B------:R-:W1:Y:S01]  /*33a0*/  MUFU.EX2 R77, R77 ;  /* 0x0000004d004d7308 */ /* 0x000e620000000800 */
[----:B--2---:R-:W-:-:S01]  /*33b0*/  FADD.FTZ R15, R31, R82 ;  /* 0x000000521f0f7221 */ /* 0x004fc20000010000 */
[----:B-----5:R-:W-:-:S03]  /*33c0*/  FADD.FTZ R26, R8, R21 ;  /* 0x00000015081a7221 */ /* 0x020fc60000010000 */
[----:B------:R-:W-:Y:S01]  /*33d0*/  FADD.FTZ R23, R32, R15 ;  /* 0x0000000f20177221 */ /* 0x000fe20000010000 */
[----:B------:R-:W-:Y:S02]  /*33e0*/  @!P6 VIADD R15, R4, 0x19c40 ;  /* 0x00019c40040fe836 */ /* 0x000fe40000000000 */
[----:B------:R-:W2:Y:S01]  /*33f0*/  MUFU.EX2 R80, R80 ;  /* 0x0000005000507308 */ /* 0x000ea20000000800 */
[----:B------:R-:W-:-:S02]  /*3400*/  FADD.FTZ R82, R36, R23 ;  /* 0x0000001724527221 */ /* 0x000fc40000010000 */
[----:B------:R-:W-:Y:S02]  /*3410*/  @!P6 PRMT R15, RZ, 0x654, R15 ;  /* 0x00000654ff0fe816 */ /* 0x000fe4000000000f */
[----:B------:R-:W-:-:S02]  /*3420*/  FADD.FTZ R23, R37, R82 ;  /* 0x0000005225177221 */ /* 0x000fc40000010000 */
[----:B------:R3:W-:Y:S01]  /*3430*/  @!P6 SYNCS.ARRIVE.TRANS64.RED.A1T0 RZ, [R15+URZ], RZ ;  /* 0x000000ff0fffe9a7 */ /* 0x0007e2000810043f */
[----:B------:R-:W4:Y:S01]  /*3440*/  MUFU.EX2 R9, R9 ;  /* 0x0000000900097308 */ /* 0x000f220000000800 */
[----:B------:R-:W-:-:S01]  /*3450*/  FADD.FTZ R82, R38, R23 ;  /* 0x0000001726527221 */ /* 0x000fc20000010000 */
[----:B-1----:R-:W-:-:S03]  /*3460*/  FADD.FTZ R21, R77, R26 ;  /* 0x0000001a4d157221 */ /* 0x002fc60000010000 */
[----:B------:R-:W-:-:S03]  /*3470*/  FADD.FTZ R23, R71, R82 ;  /* 0x0000005247177221 */ /* 0x000fc60000010000 */
[----:B------:R-:W1:Y:S01]  /*3480*/  MUFU.EX2 R10, R10 ;  /* 0x0000000a000a7308 */ /* 0x000e620000000800 */
[----:B--2---:R-:W-:-:S01]  /*3490*/  FADD.FTZ R26, R80, R21 ;  /* 0x00000015501a7221 */ /* 0x004fc20000010000 */
[----:B------:R-:W-:-:S04]  /*34a0*/  F2FP.SATFINITE.E4M3.F32.PACK_AB_MERGE_C R77, R80, R77, RZ ;  /* 0x0000004d504d723e */ /* 0x000fc800048070ff */
[----:B------:R-:W-:Y:S02]  /*34b0*/  F2FP.SATFINITE.E4M3.F32.PACK_AB_MERGE_C R138, R8, R7, R77 ;  /* 0x00000007088a723e */ /* 0x000fe4000480704d */
[----:B------:R-:W2:Y:S01]  /*34c0*/  MUFU.EX2 R20, R20 ;  /* 0x0000001400147308 */ /* 0x000ea20000000800 */
[----:B----4-:R-:W-:-:S07]  /*34d0*/  FADD.FTZ R21, R9, R26 ;  /* 0x0000001a09157221 */ /* 0x010fce0000010000 */
[----:B------:R4:W-:Y:S01]  /*34e0*/  MUFU.EX2 R4, R34 ;  /* 0x0000002200047308 */ /* 0x0009e20000000800 */
[----:B-1----:R-:W-:-:S04]  /*34f0*/  FADD.FTZ R26, R10, R21 ;  /* 0x000000150a1a7221 */ /* 0x002fc80000010000 */
[----:B------:R-:W-:-:S03]  /*3500*/  FADD.FTZ R21, R79, R26 ;  /* 0x0000001a4f157221 */ /* 0x000fc60000010000 */
[----:B------:R-:W1:Y:S01]  /*3510*/  MUFU.EX2 R11, R11 ;  /* 0x0000000b000b7308 */ /* 0x000e620000000800 */
[----:B----4-:R-:W-:-:S01]  /*3520*/  FADD.FTZ R34, R40, R23 ;  /* 0x0000001728227221 */ /* 0x010fc20000010000 */
[C---:B--2---:R-:W-:Y:S01]  /*3530*/  FADD.FTZ R26, R20.reuse, R21 ;  /* 0x00000015141a7221 */ /* 0x044fe20000010000 */
[----:B------:R-:W-:Y:S02]  /*3540*/  F2FP.SATFINITE.E4M3.F32.PACK_AB_MERGE_C R79, R20, R79, RZ ;  /* 0x0000004f144f723e */ /* 0x000fe400048070ff */
[----:B------:R-:W-:Y:S02]  /*3550*/  FADD.FTZ R34, R41, R34 ;  /* 0x0000002229227221 */ /* 0x000fe40000010000 */
[----:B------:R-:W-:Y:S01]  /*3560*/  F2FP.SATFINITE.E4M3.F32.PACK_AB_MERGE_C R140, R10, R9, R79 ;  /* 0x000000090a8c723e */ /* 0x000fe2000480704f */
[----:B------:R-:W2:Y:S01]  /*3570*/  MUFU.EX2 R12, R12 ;  /* 0x0000000c000c7308 */ /* 0x000ea20000000800 */
[----:B------:R-:W-:-:S01]  /*3580*/  FADD.FTZ R23, R43, R34 ;  /* 0x000000222b177221 */ /* 0x000fc20000010000 */
[----:B------:R-:W-:-:S03]  /*3590*/  F2FP.SATFINITE.E4M3.F32.PACK_AB_MERGE_C R43, R44, R43, RZ ;  /* 0x0000002b2c2b723e */ /* 0x000fc600048070ff */
[----:B------:R-:W-:Y:S01]  /*35a0*/  FADD.FTZ R34, R44, R23 ;  /* 0x000000172c227221 */ /* 0x000fe20000010000 */
[----:B------:R-:W-:Y:S02]  /*35b0*/  F2FP.SATFINITE.E4M3.F32.PACK_AB_MERGE_C R141, R41, R40, R43 ;  /* 0x00000028298d723e */ /* 0x000fe4000480702b */
[----:B------:R-:W4:Y:S01]  /*35c0*/  MUFU.EX2 R24, R24 ;  /* 0x0000001800187308 */ /* 0x000f220000000800 */
[----:B------:R-:W-:-:S01]  /*35d0*/  FADD.FTZ R23, R45, R34 ;  /* 0x000000222d177221 */ /* 0x000fc20000010000 */
[----:B-1----:R-:W-:-:S03]  /*35e0*/  FADD.FTZ R21, R11, R26 ;  /* 0x0000001a0b157221 */ /* 0x002fc60000010000 */
[----:B------:R-:W-:-:S03]  /*35f0*/  FADD.FTZ R26, R52, R23 ;  /* 0x00000017341a7221 */ /* 0x000fc60000010000 */
[----:B------:R-:W1:Y:S01]  /*3600*/  MUFU.EX2 R25, R25 ;  /* 0x0000001900197308 */ /* 0x000e620000000800 */
[----:B--2---:R-:W-:-:S01]  /*3610*/  FADD.FTZ R23, R12, R21 ;  /* 0x000000150c177221 */ /* 0x004fc20000010000 */
[----:B------:R-:W-:Y:S01]  /*3620*/  FADD.FTZ R27, R47, R26 ;  /* 0x0000001a2f1b7221 */ /* 0x000fe20000010000 */
[----:B------:R-:W-:-:S03]  /*3630*/  F2FP.SATFINITE.E4M3.F32.PACK_AB_MERGE_C R47, R70, R47, RZ ;  /* 0x0000002f462f723e */ /* 0x000fc600048070ff */
[----:B------:R-:W-:Y:S01]  /*3640*/  FADD.FTZ R27, R70, R27 ;  /* 0x0000001b461b7221 */ /* 0x000fe20000010000 */
[----:B------:R-:W-:Y:S01]  /*3650*/  F2FP.SATFINITE.E4M3.F32.PACK_AB_MERGE_C R143, R52, R45, R47 ;  /* 0x0000002d348f723e */ /* 0x000fe2000480702f */
[----:B------:R-:W2:Y:S01]  /*3660*/  MUFU.EX2 R13, R13 ;  /* 0x0000000d000d7308 */ /* 0x000ea20000000800 */
[----:B----4-:R-:W-:-:S01]  /*3670*/  FADD.FTZ R26, R24, R23 ;  /* 0x00000017181a7221 */ /* 0x010fc20000010000 */
[----:B------:R-:W-:-:S04]  /*3680*/  FADD.FTZ R32, R58, R27 ;  /* 0x0000001b3a207221 */ /* 0x000fc80000010000 */
[----:B------:R-:W-:Y:S02]  /*3690*/  FADD.FTZ R32, R53, R32 ;  /* 0x0000002035207221 */ /* 0x000fe40000010000 */
[----:B------:R-:W4:Y:S01]  /*36a0*/  MUFU.EX2 R14, R14 ;  /* 0x0000000e000e7308 */ /* 0x000f220000000800 */
[----:B-1----:R-:W-:-:S01]  /*36b0*/  FADD.FTZ R26, R25, R26 ;  /* 0x0000001a191a7221 */ /* 0x002fc20000010000 */
[----:B------:R-:W-:Y:S01]  /*36c0*/  F2FP.SATFINITE.E4M3.F32.PACK_AB_MERGE_C R27, R25, R24, RZ ;  /* 0x00000018191b723e */ /* 0x000fe200048070ff */
[----:B------:R-:W-:-:S03]  /*36d0*/  FADD.FTZ R25, R61, R32 ;  /* 0x000000203d197221 */ /* 0x000fc60000010000 */
[----:B------:R-:W-:Y:S02]  /*36e0*/  F2FP.SATFINITE.E4M3.F32.PACK_AB_MERGE_C R142, R12, R11, R27 ;  /* 0x0000000b0c8e723e */ /* 0x000fe4000480701b */
[----:B------:R-:W1:Y:S01]  /*36f0*/  MUFU.EX2 R29, R29 ;  /* 0x0000001d001d7308 */ /* 0x000e620000000800 */
[----:B--2---:R-:W-:-:S07]  /*3700*/  FADD.FTZ R23, R13, R26 ;  /* 0x0000001a0d177221 */ /* 0x004fce0000010000 */
[----:B------:R-:W2:Y:S01]  /*3710*/  MUFU.EX2 R76, R76 ;  /* 0x0000004c004c7308 */ /* 0x000ea20000000800 */
[----:B----4-:R-:W-:-:S07]  /*3720*/  FADD.FTZ R24, R14, R23 ;  /* 0x000000170e187221 */ /* 0x010fce0000010000 */
[----:B------:R-:W4:Y:S01]  /*3730*/  MUFU.EX2 R30, R30 ;  /* 0x0000001e001e7308 */ /* 0x000f220000000800 */
[----:B-1----:R-:W-:-:S07]  /*3740*/  FADD.FTZ R23, R29, R24 ;  /* 0x000000181d177221 */ /* 0x002fce0000010000 */
[----:B------:R-:W1:Y:S01]  /*3750*/  MUFU.EX2 R59, R59 ;  /* 0x0000003b003b7308 */ /* 0x000e620000000800 */
[C---:B--2---:R-:W-:Y:S01]  /*3760*/  F2FP.SATFINITE.E4M3.F32.PACK_AB_MERGE_C R61, R76.reuse, R61, RZ ;  /* 0x0000003d4c3d723e */ /* 0x044fe200048070ff */
[----:B------:R-:W-:-:S03]  /*3770*/  FADD.FTZ R76, R76, R25 ;  /* 0x000000194c4c7221 */ /* 0x000fc60000010000 */
[----:B------:R-:W-:-:S03]  /*3780*/  F2FP.SATFINITE.E4M3.F32.PACK_AB_MERGE_C R145, R53, R58, R61 ;  /* 0x0000003a3591723e */ /* 0x000fc6000480703d */
[----:B------:R-:W2:Y:S01]  /*3790*/  MUFU.EX2 R64, R64 ;  /* 0x0000004000407308 */ /* 0x000ea20000000800 */
[----:B----4-:R-:W-:-:S01]  /*37a0*/  FADD.FTZ R23, R30, R23 ;  /* 0x000000171e177221 */ /* 0x010fc20000010000 */
[----:B------:R-:W-:-:S03]  /*37b0*/  F2FP.SATFINITE.E4M3.F32.PACK_AB_MERGE_C R29, R30, R29, RZ ;  /* 0x0000001d1e1d723e */ /* 0x000fc600048070ff */
[----:B------:R-:W-:Y:S01]  /*37c0*/  FADD.FTZ R24, R4, R23 ;  /* 0x0000001704187221 */ /* 0x000fe20000010000 */
[----:B------:R-:W-:Y:S02]  /*37d0*/  F2FP.SATFINITE.E4M3.F32.PACK_AB_MERGE_C R144, R14, R13, R29 ;  /* 0x0000000d0e90723e */ /* 0x000fe4000480701d */
[----:B---3--:R-:W3:Y:S01]  /*37e0*/  MUFU.EX2 R15, R35 ;  /* 0x00000023000f7308 */ /* 0x008ee20000000800 */
        /* <DEDUP_REMOVED lines=11> */
[----:B------:R-:W-:-:S03]  /*38a0*/  FADD.FTZ R63, R63, R26 ;  /* 0x0000001a3f3f7221 */ /* 0x000fc60000010000 */
[----:B------:R-:W-:-:S03]  /*38b0*/  F2FP.SATFINITE.E4M3.F32.PACK_AB_MERGE_C R147, R64, R59, R50 ;  /* 0x0000003b4093723e */ /* 0x000fc60004807032 */
        /* <DEDUP_REMOVED lines=14> */
[----:B-1----:R-:W-:Y:S01]  /*39a0*/  F2FP.SATFINITE.E4M3.F32.PACK_AB_MERGE_C R28, R56, R55, RZ ;  /* 0x00000037381c723e */ /* 0x002fe200048070ff */
[----:B------:R-:W-:-:S03]  /*39b0*/  FADD.FTZ R55, R55, R26 ;  /* 0x0000001a37377221 */ /* 0x000fc60000010000 */
[----:B------:R-:W-:Y:S01]  /*39c0*/  F2FP.SATFINITE.E4M3.F32.PACK_AB_MERGE_C R149, R57, R54, R28 ;  /* 0x000000363995723e */ /* 0x000fe2000480701c */
[----:B------:R-:W-:-:S02]  /*39d0*/  FADD.FTZ R55, R56, R55 ;  /* 0x0000003738377221 */ /* 0x000fc40000010000 */
[----:B------:R-:W1:Y:S01]  /*39e0*/  MUFU.EX2 R66, R66 ;  /* 0x0000004200427308 */ /* 0x000e620000000800 */
[----:B--2---:R-:W-:-:S07]  /*39f0*/  FADD.FTZ R5, R49, R24 ;  /* 0x0000001831057221 */ /* 0x004fce0000010000 */
[----:B------:R-:W2:Y:S01]  /*3a00*/  MUFU.EX2 R60, R60 ;  /* 0x0000003c003c7308 */ /* 0x000ea20000000800 */
[----:B---3--:R-:W-:-:S01]  /*3a10*/  FADD.FTZ R5, R20, R5 ;  /* 0x0000000514057221 */ /* 0x008fc20000010000 */
[----:B------:R-:W-:-:S04]  /*3a20*/  F2FP.SATFINITE.E4M3.F32.PACK_AB_MERGE_C R49, R20, R49, RZ ;  /* 0x000000311431723e */ /* 0x000fc800048070ff */
[----:B------:R-:W-:Y:S02]  /*3a30*/  F2FP.SATFINITE.E4M3.F32.PACK_AB_MERGE_C R148, R21, R46, R49 ;  /* 0x0000002e1594723e */ /* 0x000fe40004807031 */
[----:B------:R-:W3:Y:S01]  /*3a40*/  MUFU.EX2 R62, R62 ;  /* 0x0000003e003e7308 */ /* 0x000ee20000000800 */
[----:B-1----:R-:W-:-:S07]  /*3a50*/  F2FP.SATFINITE.E4M3.F32.PACK_AB_MERGE_C R7, R67, R66, RZ ;  /* 0x000000424307723e */ /* 0x002fce00048070ff */
[----:B------:R-:W1:Y:S01]  /*3a60*/  MUFU.EX2 R65, R65 ;  /* 0x0000004100417308 */ /* 0x000e620000000800 */
[----:B--2---:R-:W-:-:S07]  /*3a70*/  FADD.FTZ R8, R60, R55 ;  /* 0x000000373c087221 */ /* 0x004fce0000010000 */
[----:B------:R-:W2:Y:S01]  /*3a80*/  MUFU.EX2 R23, R72 ;  /* 0x0000004800177308 */ /* 0x000ea20000000800 */
[----:B---3--:R-:W-:-:S07]  /*3a90*/  FADD.FTZ R6, R62, R5 ;  /* 0x000000053e067221 */ /* 0x008fce0000010000 */
[----:B------:R-:W-:Y:S01]  /*3aa0*/  MUFU.EX2 R73, R73 ;  /* 0x0000004900497308 */ /* 0x000fe20000000800 */
[C---:B-1----:R-:W-:Y:S01]  /*3ab0*/  F2FP.SATFINITE.E4M3.F32.PACK_AB_MERGE_C R151, R65.reuse, R60, R7 ;  /* 0x0000003c4197723e */ /* 0x042fe20004807007 */
[----:B------:R-:W-:-:S04]  /*3ac0*/  FADD.FTZ R65, R65, R8 ;  /* 0x0000000841417221 */ /* 0x000fc80000010000 */
[----:B------:R-:W-:Y:S02]  /*3ad0*/  FADD.FTZ R66, R66, R65 ;  /* 0x0000004142427221 */ /* 0x000fe40000010000 */
[----:B------:R-:W1:Y:S01]  /*3ae0*/  MUFU.EX2 R68, R68 ;  /* 0x0000004400447308 */ /* 0x000e620000000800 */
[----:B--2---:R-:W-:-:S01]  /*3af0*/  FADD.FTZ R6, R23, R6 ;  /* 0x0000000617067221 */ /* 0x004fc20000010000 */
[----:B------:R-:W-:Y:S01]  /*3b00*/  FADD.FTZ R7, R67, R66 ;  /* 0x0000004243077221 */ /* 0x000fe20000010000 */
[C---:B-1----:R-:W-:Y:S02]  /*3b10*/  F2FP.SATFINITE.E4M3.F32.PACK_AB_MERGE_C R4, R68.reuse, R73, RZ ;  /* 0x000000494404723e */ /* 0x042fe400048070ff */
        /* <DEDUP_REMOVED lines=34> */
.L_x_7977:
[----:B------:R-:W-:-:S04]  /*3d40*/  UISETP.NE.AND UP0, UPT, UR19, 0x1, UPT ;  /* 0x000000011300788c */ /* 0x000fc8000bf05270 */
[----:B------:R-:W-:-:S04]  /*3d50*/  USEL UR37, URZ, 0x1, UP0 ;  /* 0x000000013f257887 */ /* 0x000fc80008000000 */
[----:B------:R-:W-:Y:S01]  /*3d60*/  ULOP3.LUT UR37, UR18, UR37, URZ, 0x3c, !UPT ;  /* 0x0000002512257292 */ /* 0x000fe2000f8e3c3f */
[----:B------:R-:W-:Y:S11]  /*3d70*/  @!P0 BRA `(.L_x_7968) ;  /* 0x0000000000048947 */ /* 0x000ff60003800000 */
[----:B------:R-:W-:Y:S01]  /*3d80*/  BPT.TRAP 0x1 ;  /* 0x000000040000795c */ /* 0x000fe20000300000 */
.L_x_7968:
        /* <DEDUP_REMOVED lines=9> */
.L_x_7969:
[----:B--2---:R-:W-:Y:S05]  /*3e20*/  @P1 BRA `(.L_x_7970) ;  /* 0x0000000000081947 */ /* 0x004fea0003800000 */
[----:B------:R-:W2:Y:S02]  /*3e30*/  SYNCS.PHASECHK.TRANS64.TRYWAIT P1, [UR20+0x19c30], R3 ;  /* 0x019c3003ff0075a7 */ /* 0x000ea40008020154 */
[----:B--2---:R-:W-:Y:S05]  /*3e40*/  @!P1 BRA `(.L_x_7971) ;  /* 0x0000006400ec9947 */ /* 0x004fea0003800000 */
.L_x_7970:
[----:B------:R-:W-:Y:S01]  /*3e50*/  UIMAD UR14, UR36, 0x300, UR16 ;  /* 0x00000300240e78a4 */ /* 0x000fe2000f8e0210 */
[----:B------:R-:W-:Y:S01]  /*3e60*/  WARPGROUP.ARRIVE ;  /* 0x00000000000079c5 */ /* 0x000fe20000000000 */
[----:B------:R-:W-:Y:S01]  /*3e70*/  UMOV UR15, 0xc0000010 ;  /* 0xc0000010000f7882 */ /* 0x000fe20000000000 */
[----:B------:R-:W-:Y:S01]  /*3e80*/  UMOV UR7, 0xc0000010 ;  /* 0xc000001000077882 */ /* 0x000fe20000000000 */
[----:B------:R-:W-:Y:S02]  /*3e90*/  UIADD3 UR6, UR14, 0x100, URZ ;  /* 0x000001000e067890 */ /* 0x000fe4000fffe03f */
[----:B------:R-:W-:Y:S01]  /*3ea0*/  UIADD3 UR10, UR14, 0x200, URZ ;  /* 0x000002000e0a7890 */ /* 0x000fe2000fffe03f */
[----:B------:R-:W-:Y:S02]  /*3eb0*/  UMOV UR11, 0xc0000010 ;  /* 0xc0000010000b7882 */ /* 0x000fe40000000000 */
[----:B------:R-:W-:Y:S03]  /*3ec0*/  QGMMA.64x128x32.F32.E4M3.E4M3 R24, gdesc[UR12], RZ, !UPT, gsb0 ;  /* 0x01e000000c1879f3 */ /* 0x000fe6000c0008ff */
[----:B------:R-:W-:-:S02]  /*3ed0*/  WARPGROUP.DEPBAR.LE gsb0, 0x0 ;  /* 0x00008000000079c5 */ /* 0x000fc40000010000 */
[----:B------:R-:W-:-:S07]  /*3ee0*/  WARPGROUP.ARRIVE ;  /* 0x00000000000079c5 */ /* 0x000fce0000000000 */
[----:B------:R-:W-:Y:S03]  /*3ef0*/  QGMMA.64x128x32.F32.E4M3.E4M3 R24, gdesc[UR4], R24, gsb0 ;  /* 0x01e00000041879f3 */ /* 0x000fe60008000818 */
[----:B------:R-:W-:Y:S02]  /*3f00*/  WARPGROUP.DEPBAR.LE gsb0, 0x0 ;  /* 0x00008000000079c5 */ /* 0x000fe40000010000 */
[----:B------:R-:W-:-:S07]  /*3f10*/  WARPGROUP.ARRIVE ;  /* 0x00000000000079c5 */ /* 0x000fce0000000000 */
[----:B------:R-:W-:Y:S03]  /*3f20*/  QGMMA.64x128x32.F32.E4M3.E4M3 R24, gdesc[UR8], R24, gsb0 ;  /* 0x01e00000081879f3 */ /* 0x000fe60008000818 */
[----:B------:R-:W-:Y:S02]  /*3f30*/  WARPGROUP.DEPBAR.LE gsb0, 0x0 ;  /* 0x00008000000079c5 */ /* 0x000fe40000010000 */
[----:B------:R-:W-:Y:S05]  /*3f40*/  @!P0 BRA `(.L_x_7972) ;  /* 0x0000000000048947 */ /* 0x000fea0003800000 */
[----:B------:R-:W-:Y:S01]  /*3f50*/  BPT.TRAP 0x1 ;  /* 0x000000040000795c */ /* 0x000fe20000300000 */
.L_x_7972:
[----:B------:R-:W-:Y:S01]  /*3f60*/  ULEA UR14, UR19, UR48, 0x3 ;  /* 0x00000030130e7291 */ /* 0x000fe2000f8e183f */
[----:B-12---:R-:W-:-:S05]  /*3f70*/  IMAD.U32 R3, RZ, RZ, UR18 ;  /* 0x00000012ff037e24 */ /* 0x006fca000f8e00ff */
[----:B------:R-:W-:-:S04]  /*3f80*/  SHF.L.U32 R3, R3, 0x1f, RZ ;  /* 0x0000001f03037819 */ /* 0x000fc800000006ff */
[----:B------:R1:W2:Y:S01]  /*3f90*/  SYNCS.PHASECHK.TRANS64.TRYWAIT P1, [UR14+0x19c50], R3 ;  /* 0x019c5003ff0075a7 */ /* 0x0002a2000802014e */
[----:B------:R-:W-:Y:S05]  /*3fa0*/  @!P0 BRA `(.L_x_7973) ;  /* 0x0000000000048947 */ /* 0x000fea0003800000 */
[----:B------:R-:W-:Y:S01]  /*3fb0*/  BPT.TRAP 0x1 ;  /* 0x000000040000795c */ /* 0x000fe20000300000 */
.L_x_7973:
        /* <DEDUP_REMOVED lines=31> */
[----:B----4-:R-:W-:Y:S01]  /*41b0*/  FMNMX.FTZ R64, R10, R5, !PT ;  /* 0x000000050a407209 */ /* 0x010fe20007810000 */
[C---:B------:R-:W-:Y:S01]  /*41c0*/  FMUL.FTZ R56, R0.reuse, R67 ;  /* 0x0000004300387220 */ /* 0x040fe20000410000 */
[C---:B------:R-:W-:Y:S01]  /*41d0*/  FMUL.FTZ R28, R0.reuse, R39 ;  /* 0x00000027001c7220 */ /* 0x040fe20000410000 */
[C---:B------:R-:W-:Y:S01]  /*41e0*/  FMUL.FTZ R33, R0.reuse, R44 ;  /* 0x0000002c00217220 */ /* 0x040fe20000410000 */
[C---:B------:R-:W-:Y:S01]  /*41f0*/  FMUL.FTZ R29, R0.reuse, R40 ;  /* 0x00000028001d7220 */ /* 0x040fe20000410000 */
[C---:B------:R-:W-:Y:S01]  /*4200*/  FMUL.FTZ R44, R0.reuse, R55 ;  /* 0x00000037002c7220 */ /* 0x040fe20000410000 */
[----:B------:R-:W-:Y:S01]  /*4210*/  FMUL.FTZ R55, R0, R66 ;  /* 0x0000004200377220 */ /* 0x000fe20000410000 */
[----:B------:R-:W4:Y:S01]  /*4220*/  MUFU.TANH R12, R12 ;  /* 0x0000000c000c7308 */ /* 0x000f220000002400 */
[----:B-----5:R-:W-:Y:S01]  /*4230*/  FMNMX.FTZ R65, R8, R63, !PT ;  /* 0x0000003f08417209 */ /* 0x020fe20007810000 */
        /* <DEDUP_REMOVED lines=24> */
[----:B------:R-:W-:-:S06]  /*43c0*/  FMUL.FTZ R63, R0, R74 ;  /* 0x0000004a003f7220 */ /* 0x000fcc0000410000 */
[----:B------:R-:W5:Y:S01]  /*43d0*/  MUFU.TANH R20, R20 ;  /* 0x0000001400147308 */ /* 0x000f620000002400 */
[----:B---3--:R-:W-:Y:S01]  /*43e0*/  FMNMX.FTZ R65, R13, R64, !PT ;  /* 0x000000400d417209 */ /* 0x008fe20007810000 */
[----:B------:R-:W-:-:S06]  /*43f0*/  FMUL.FTZ R64, R0, R75 ;  /* 0x0000004b00407220 */ /* 0x000fcc0000410000 */
[----:B------:R-:W3:Y:S01]  /*4400*/  MUFU.TANH R23, R23 ;  /* 0x0000001700177308 */ /* 0x000ee20000002400 */
[----:B----4-:R-:W-:-:S07]  /*4410*/  FMNMX.FTZ R66, R15, R66, !PT ;  /* 0x000000420f427209 */ /* 0x010fce0007810000 */
[----:B------:R-:W4:Y:S01]  /*4420*/  MUFU.TANH R21, R21 ;  /* 0x0000001500157308 */ /* 0x000f220000002400 */
[----:B-----5:R-:W-:Y:S01]  /*4430*/  FMNMX.FTZ R68, R20, R65, !PT ;  /* 0x0000004114447209 */ /* 0x020fe20007810000 */
[----:B------:R-:W-:-:S06]  /*4440*/  FMUL.FTZ R65, R0, R76 ;  /* 0x0000004c00417220 */ /* 0x000fcc0000410000 */
[----:B------:R-:W5:Y:S01]  /*4450*/  MUFU.TANH R24, R24 ;  /* 0x0000001800187308 */ /* 0x000f620000002400 */
[----:B---3--:R-:W-:-:S07]  /*4460*/  FMNMX.FTZ R67, R23, R66, !PT ;  /* 0x0000004217437209 */ /* 0x008fce0007810000 */
[----:B------:R-:W3:Y:S01]  /*4470*/  MUFU.TANH R25, R25 ;  /* 0x0000001900197308 */ /* 0x000ee20000002400 */
[----:B----4-:R-:W-:-:S07]  /*4480*/  FMNMX.FTZ R68, R21, R68, !PT ;  /* 0x0000004415447209 */ /* 0x010fce0007810000 */
[----:B------:R-:W4:Y:S01]  /*4490*/  MUFU.TANH R27, R27 ;  /* 0x0000001b001b7308 */ /* 0x000f220000002400 */
[----:B-----5:R-:W-:-:S07]  /*44a0*/  FMNMX.FTZ R66, R24, R67, !PT ;  /* 0x0000004318427209 */ /* 0x020fce0007810000 */
[----:B------:R-:W5:Y:S01]  /*44b0*/  MUFU.TANH R26, R26 ;  /* 0x0000001a001a7308 */ /* 0x000f620000002400 */
[----:B---3--:R-:W-:-:S07]  /*44c0*/  FMNMX.FTZ R67, R25, R68, !PT ;  /* 0x0000004419437209 */ /* 0x008fce0007810000 */
[----:B------:R-:W3:Y:S01]  /*44d0*/  MUFU.TANH R28, R28 ;  /* 0x0000001c001c7308 */ /* 0x000ee20000002400 */
[----:B----4-:R-:W-:Y:S01]  /*44e0*/  FMNMX.FTZ R69, R27, R66, !PT ;  /* 0x000000421b457209 */ /* 0x010fe20007810000 */
[----:B------:R-:W-:-:S06]  /*44f0*/  FMUL.FTZ R66, R0, R77 ;  /* 0x0000004d00427220 */ /* 0x000fcc0000410000 */
[----:B------:R-:W4:Y:S01]  /*4500*/  MUFU.TANH R29, R29 ;  /* 0x0000001d001d7308 */ /* 0x000f220000002400 */
[----:B-----5:R-:W-:-:S07]  /*4510*/  FMNMX.FTZ R68, R26, R67, !PT ;  /* 0x000000431a447209 */ /* 0x020fce0007810000 */
[----:B------:R-:W5:Y:S01]  /*4520*/  MUFU.TANH R31, R31 ;  /* 0x0000001f001f7308 */ /* 0x000f620000002400 */
[----:B---3--:R-:W-:-:S07]  /*4530*/  FMNMX.FTZ R70, R28, R69, !PT ;  /* 0x000000451c467209 */ /* 0x008fce0007810000 */
[----:B------:R-:W3:Y:S01]  /*4540*/  MUFU.TANH R30, R30 ;  /* 0x0000001e001e7308 */ /* 0x000ee20000002400 */
[----:B----4-:R-:W-:-:S07]  /*4550*/  FMNMX.FTZ R67, R29, R68, !PT ;  /* 0x000000441d437209 */ /* 0x010fce0007810000 */
[----:B------:R-:W4:Y:S01]  /*4560*/  MUFU.TANH R32, R32 ;  /* 0x0000002000207308 */ /* 0x000f220000002400 */
[----:B-----5:R-:W-:-:S07]  /*4570*/  FMNMX.FTZ R69, R31, R70, !PT ;  /* 0x000000461f457209 */ /* 0x020fce0007810000 */
        /* <DEDUP_REMOVED lines=97> */
[----:B----4-:R-:W-:Y:S02]  /*4b90*/  FMNMX.FTZ R79, R75, R74, !PT ;  /* 0x0000004a4b4f7209 */ /* 0x010fe40007810000 */
[----:B-----5:R-:W-:Y:S01]  /*4ba0*/  FMNMX.FTZ R78, R76, R81, !PT ;  /* 0x000000514c4e7209 */ /* 0x020fe20007810000 */
[----:B--2---:R-:W-:Y:S06]  /*4bb0*/  @P1 BRA `(.L_x_7974) ;  /* 0x0000000000081947 */ /* 0x004fec0003800000 */
[----:B------:R-:W2:Y:S02]  /*4bc0*/  SYNCS.PHASECHK.TRANS64.TRYWAIT P1, [UR14+0x19c50], R3 ;  /* 0x019c5003ff0075a7 */ /* 0x000ea4000802014e */
[----:B--2---:R-:W-:Y:S05]  /*4bd0*/  @!P1 BRA `(.L_x_7975) ;  /* 0x0000005800a09947 */ /* 0x004fea0003800000 */
.L_x_7974:
[----:B------:R-:W-:Y:S01]  /*4be0*/  UIADD3 UR6, UR48, 0x3000, URZ ;  /* 0x0000300030067890 */ /* 0x000fe2000fffe03f */
[----:B------:R-:W-:Y:S01]  /*4bf0*/  WARPGROUP.ARRIVE ;  /* 0x00000000000079c5 */ /* 0x000fe20000000000 */
[----:B------:R-:W-:Y:S01]  /*4c00*/  UMOV UR7, 0x40000040 ;  /* 0x4000004000077882 */ /* 0x000fe20000000000 */
[----:B---3--:R-:W-:Y:S01]  /*4c10*/  FMNMX.FTZ R78, R77, R78, !PT ;  /* 0x0000004e4d4e7209 */ /* 0x008fe20007810000 */
[----:B------:R-:W-:Y:S01]  /*4c20*/  USHF.R.U32.HI UR6, URZ, 0x4, UR6 ;  /* 0x000000043f067899 */ /* 0x000fe20008011606 */
[----:B--2---:R-:W2:Y:S01]  /*4c30*/  SHFL.BFLY PT, R74, R79, 0x2, 0x1f ;  /* 0x0c401f004f4a7f89 */ /* 0x004ea200000e0000 */
[----:B------:R-:W-:Y:S01]  /*4c40*/  UMOV UR10, UR17 ;  /* 0x00000011000a7c82 */ /* 0x000fe20008000000 */
[----:B------:R-:W-:Y:S01]  /*4c50*/  LOP3.LUT P1, RZ, R2, 0x7f, RZ, 0xc0, !PT ;  /* 0x0000007f02ff7812 */ /* 0x000fe2000782c0ff */
[----:B------:R-:W-:Y:S01]  /*4c60*/  ULOP3.LUT UR6, UR6, 0x3fff, URZ, 0xc0, !UPT ;  /* 0x00003fff06067892 */ /* 0x000fe2000f8ec03f */
[----:B-1----:R-:W1:Y:S01]  /*4c70*/  SHFL.BFLY PT, R3, R78, 0x2, 0x1f ;  /* 0x0c401f004e037f89 */ /* 0x002e6200000e0000 */
[----:B------:R-:W-:-:S02]  /*4c80*/  IMAD.U32 R82, RZ, RZ, UR10 ;  /* 0x0000000aff527e24 */ /* 0x000fc4000f8e00ff */
[----:B------:R-:W-:-:S04]  /*4c90*/  ULOP3.LUT UR6, UR6, 0x10000, URZ, 0xfc, !UPT ;  /* 0x0001000006067892 */ /* 0x000fc8000f8efc3f */
[----:B------:R-:W-:-:S07]  /*4ca0*/  UIMAD UR11, UR19, 0x300, UR6 ;  /* 0x00000300130b78a4 */ /* 0x000fce000f8e0206 */
[----:B------:R-:W-:Y:S02]  /*4cb0*/  UMOV UR6, UR11 ;  /* 0x0000000b00067c82 */ /* 0x000fe40008000000 */
[----:B------:R-:W-:Y:S01]  /*4cc0*/  QGMMA.64x96x32.F32.E4M3.E4M3 R88, R136, gdesc[UR4], R88, gsb0 ;  /* 0x0160000488587df3 */ /* 0x000fe20008000858 */
[----:B------:R-:W-:Y:S01]  /*4cd0*/  UIADD3 UR6, UR11, 0x2, URZ ;  /* 0x000000020b067890 */ /* 0x000fe2000fffe03f */
[----:B------:R-:W-:Y:S01]  /*4ce0*/  UMOV UR7, 0x40000040 ;  /* 0x4000004000077882 */ /* 0x000fe20000000000 */
[----:B--2---:R-:W-:Y:S02]  /*4cf0*/  FMNMX.FTZ R80, R79, R74, !PT ;  /* 0x0000004a4f507209 */ /* 0x004fe40007810000 */
[----:B-1----:R-:W-:-:S03]  /*4d00*/  FMNMX.FTZ R81, R78, R3, !PT ;  /* 0x000000034e517209 */ /* 0x002fc60007810000 */
[----:B------:R-:W1:Y:S04]  /*4d10*/  SHFL.BFLY PT, R3, R80, 0x1, 0x1f ;  /* 0x0c201f0050037f89 */ /* 0x000e6800000e0000 */
[----:B------:R-:W2:Y:S01]  /*4d20*/  SHFL.BFLY PT, R74, R81, 0x1, 0x1f ;  /* 0x0c201f00514a7f89 */ /* 0x000ea200000e0000 */
[----:B-1----:R-:W-:Y:S02]  /*4d30*/  FMNMX.FTZ R3, R80, R3, !PT ;  /* 0x0000000350037209 */ /* 0x002fe40007810000 */
[----:B--2---:R-:W-:-:S03]  /*4d40*/  FMNMX.FTZ R74, R81, R74, !PT ;  /* 0x0000004a514a7209 */ /* 0x004fc60007810000 */
        /* <DEDUP_REMOVED lines=39> */
[----:B------:R-:W-:Y:S02]  /*4fc0*/  FFMA.FTZ R21, R21, UR10, -R78 ;  /* 0x0000000a15157c23 */ /* 0x000fe4000801084e */
[----:B------:R-:W-:-:S03]  /*4fd0*/  FFMA.FTZ R75, R74, R79, -8 ;  /* 0xc10000004a4b7423 */ /* 0x000fc6000001004f */
        /* <DEDUP_REMOVED lines=12> */
[----:B--2---:R-:W-:Y:S01]  /*50a0*/  FFMA.FTZ R6, R5, R6, R80 ;  /* 0x0000000605067223 */ /* 0x004fe20000010050 */
        /* <DEDUP_REMOVED lines=11> */
[----:B------:R-:W-:-:S02]  /*5160*/  WARPGROUP.DEPBAR.LE gsb0, 0x0 ;  /* 0x00008000000079c5 */ /* 0x000fc40000010000 */
[----:B------:R-:W-:Y:S01]  /*5170*/  WARPGROUP.ARRIVE ;  /* 0x00000000000079c5 */ /* 0x000fe20000000000 */
[----:B------:R-:W3:Y:S01]  /*5180*/  MUFU.EX2 R10, R10 ;  /* 0x0000000a000a7308 */ /* 0x000ee20000000800 */
[----:B-1----:R-:W-:-:S01]  /*5190*/  FFMA.FTZ R7, R4, R7, R79 ;  /* 0x0000000704077223 */ /* 0x002fc2000001004f */
[--C-:B------:R-:W-:Y:S01]  /*51a0*/  FFMA.FTZ R56, R56, UR10, -R75.reuse ;  /* 0x0000000a38387c23 */ /* 0x100fe2000801084b */
[----:B------:R-:W-:-:S01]  /*51b0*/  FFMA.FTZ R60, R60, UR10, -R75 ;  /* 0x0000000a3c3c7c23 */ /* 0x000fc2000801084b */
[--C-:B------:R-:W-:Y:S01]  /*51c0*/  FFMA.FTZ R64, R64, UR10, -R75.reuse ;  /* 0x0000000a40407c23 */ /* 0x100fe2000801084b */
[----:B------:R-:W-:Y:S01]  /*51d0*/  QGMMA.64x96x32.F32.E4M3.E4M3 R88, R140, gdesc[UR4], R88, gsb0 ;  /* 0x016000048c587df3 */ /* 0x000fe20008000858 */
[----:B------:R-:W-:Y:S01]  /*51e0*/  UIADD3 UR6, UR11, 0x4, URZ ;  /* 0x000000040b067890 */ /* 0x000fe2000fffe03f */
[----:B--2---:R-:W-:Y:S01]  /*51f0*/  FADD.FTZ R51, R9, R6 ;  /* 0x0000000609337221 */ /* 0x004fe20000010000 */
[----:B------:R-:W-:Y:S01]  /*5200*/  UMOV UR7, 0x40000040 ;  /* 0x4000004000077882 */ /* 0x000fe20000000000 */
[----:B------:R-:W1:Y:S01]  /*5210*/  MUFU.EX2 R8, R8 ;  /* 0x0000000800087308 */ /* 0x000e620000000800 */
[----:B------:R-:W-:-:S01]  /*5220*/  FFMA.FTZ R68, R68, UR10, -R75 ;  /* 0x0000000a44447c23 */ /* 0x000fc2000801084b */
        /* <DEDUP_REMOVED lines=28> */
[----:B---3--:R-:W-:-:S01]  /*53f0*/  FADD.FTZ R6, R28, R7 ;  /* 0x000000071c067221 */ /* 0x008fc20000010000 */
[----:B------:R-:W-:Y:S02]  /*5400*/  WARPGROUP.DEPBAR.LE gsb0, 0x0 ;  /* 0x00008000000079c5 */ /* 0x000fe40000010000 */
[----:B------:R-:W-:-:S04]  /*5410*/  WARPGROUP.ARRIVE ;  /* 0x00000000000079c5 */ /* 0x000fc80000000000 */
[----:B------:R-:W3:Y:S01]  /*5420*/  MUFU.EX2 R29, R29 ;  /* 0x0000001d001d7308 */ /* 0x000ee20000000800 */
[----:B-1----:R-:W-:-:S01]  /*5430*/  FADD.FTZ R78, R26, R81 ;  /* 0x000000511a4e7221 */ /* 0x002fc20000010000 */
[----:B------:R-:W-:Y:S01]  /*5440*/  QGMMA.64x96x32.F32.E4M3.E4M3 R88, R144, gdesc[UR4], R88, gsb0 ;  /* 0x0160000490587df3 */ /* 0x000fe20008000858 */
[----:B------:R-:W-:Y:S01]  /*5450*/  UIADD3 UR6, UR11, 0x6, URZ ;  /* 0x000000060b067890 */ /* 0x000fe2000fffe03f */
[----:B------:R-:W-:-:S04]  /*5460*/  UMOV UR7, 0x40000040 ;  /* 0x4000004000077882 */ /* 0x000fc80000000000 */
        /* <DEDUP_REMOVED lines=27> */
[----:B--2---:R-:W-:-:S01]  /*5620*/  FADD.FTZ R7, R39, R6 ;  /* 0x0000000627077221 */ /* 0x004fc20000010000 */
[----:B------:R-:W-:Y:S02]  /*5630*/  WARPGROUP.DEPBAR.LE gsb0, 0x0 ;  /* 0x00008000000079c5 */ /* 0x000fe40000010000 */
[----:B------:R-:W-:-:S04]  /*5640*/  WARPGROUP.ARRIVE ;  /* 0x00000000000079c5 */ /* 0x000fc80000000000 */
[----:B------:R-:W2:Y:S01]  /*5650*/  MUFU.EX2 R42, R42 ;  /* 0x0000002a002a7308 */ /* 0x000ea20000000800 */
[----:B---3--:R-:W-:-:S01]  /*5660*/  FADD.FTZ R81, R41, R78 ;  /* 0x0000004e29517221 */ /* 0x008fc20000010000 */
[----:B------:R-:W-:Y:S01]  /*5670*/  QGMMA.64x96x32.F32.E4M3.E4M3 R88, R148, gdesc[UR4], R88, gsb0 ;  /* 0x0160000494587df3 */ /* 0x000fe20008000858 */
        /* <DEDUP_REMOVED lines=30> */
[----:B------:R-:W-:-:S01]  /*5860*/  FFMA.FTZ R75, R77, UR10, -R75 ;  /* 0x0000000a4d4b7c23 */ /* 0x000fc2000801084b */
[----:B------:R-:W-:-:S04]  /*5870*/  WARPGROUP.DEPBAR.LE gsb0, 0x0 ;  /* 0x00008000000079c5 */ /* 0x000fc80000010000 */
[----:B------:R-:W2:Y:S01]  /*5880*/  MUFU.EX2 R60, R60 ;  /* 0x0000003c003c7308 */ /* 0x000ea20000000800 */
[----:B-1----:R-:W-:-:S07]  /*5890*/  FADD.FTZ R7, R55, R6 ;  /* 0x0000000637077221 */ /* 0x002fce0000010000 */
[----:B------:R-:W1:Y:S01]  /*58a0*/  MUFU.EX2 R58, R58 ;  /* 0x0000003a003a7308 */ /* 0x000e620000000800 */
[----:B---3--:R-:W-:-:S01]  /*58b0*/  FADD.FTZ R81, R57, R78 ;  /* 0x0000004e39517221 */ /* 0x008fc20000010000 */
[----:B------:R-:W-:-:S06]  /*58c0*/  IMAD.U32 R78, RZ, RZ, UR20 ;  /* 0x00000014ff4e7e24 */ /* 0x000fcc000f8e00ff */
[----:B------:R-:W3:Y:S01]  /*58d0*/  MUFU.EX2 R59, R59 ;  /* 0x0000003b003b7308 */ /* 0x000ee20000000800 */
[----:B--2---:R-:W-:-:S07]  /*58e0*/  FADD.FTZ R6, R60, R7 ;  /* 0x000000073c067221 */ /* 0x004fce0000010000 */
[----:B------:R-:W2:Y:S01]  /*58f0*/  MUFU.EX2 R61, R61 ;  /* 0x0000003d003d7308 */ /* 0x000ea20000000800 */
[----:B-1----:R-:W-:-:S07]  /*5900*/  FADD.FTZ R76, R58, R81 ;  /* 0x000000513a4c7221 */ /* 0x002fce0000010000 */
[----:B------:R-:W1:Y:S01]  /*5910*/  MUFU.EX2 R64, R64 ;  /* 0x0000004000407308 */ /* 0x000e620000000800 */
[----:B---3--:R-:W-:-:S01]  /*5920*/  FADD.FTZ R7, R59, R6 ;  /* 0x000000063b077221 */ /* 0x008fc20000010000 */
[----:B------:R-:W-:-:S05]  /*5930*/  @!P1 VIADD R6, R78, 0x19c40 ;  /* 0x00019c404e069836 */ /* 0x000fca0000000000 */
[----:B------:R-:W-:Y:S01]  /*5940*/  @!P1 PRMT R6, RZ, 0x654, R6 ;  /* 0x00000654ff069816 */ /* 0x000fe20000000006 */
[----:B------:R-:W3:Y:S01]  /*5950*/  MUFU.EX2 R62, R62 ;  /* 0x0000003e003e7308 */ /* 0x000ee20000000800 */
[----:B--2---:R-:W-:-:S02]  /*5960*/  FADD.FTZ R81, R61, R76 ;  /* 0x0000004c3d517221 */ /* 0x004fc40000010000 */
[----:B------:R2:W-:Y:S05]  /*5970*/  @!P1 SYNCS.ARRIVE.TRANS64.RED.A1T0 RZ, [R6+URZ], RZ ;  /* 0x000000ff06ff99a7 */ /* 0x0005ea000810043f */
        /* <DEDUP_REMOVED lines=26> */
.L_x_7976:
[----:B------:R-:W-:Y:S01]  /*5b20*/  UIADD3 UR6, UR14, 0x19c60, URZ ;  /* 0x00019c600e067890 */ /* 0x000fe2000fffe03f */
[----:B------:R-:W-:Y:S01]  /*5b30*/  ISETP.LT.AND P1, PT, RZ, UR42, PT ;  /* 0x0000002aff007c0c */ /* 0x000fe2000bf21270 */
[----:B------:R-:W-:Y:S01]  /*5b40*/  UIADD3 UR7, UR42, -0x1, URZ ;  /* 0xffffffff2a077890 */ /* 0x000fe2000fffe03f */
[----:B------:R-:W-:Y:S01]  /*5b50*/  F2FP.SATFINITE.E4M3.F32.PACK_AB_MERGE_C R8, R13, R8, RZ ;  /* 0x000000080d08723e */ /* 0x000fe200048070ff */
[----:B------:R-:W-:Y:S01]  /*5b60*/  UPRMT UR6, UR49, 0x654, UR6 ;  /* 0x0000065431067896 */ /* 0x000fe20008000006 */
[----:B------:R-:W-:Y:S01]  /*5b70*/  F2FP.SATFINITE.E4M3.F32.PACK_AB_MERGE_C R11, R14, R11, RZ ;  /* 0x0000000b0e0b723e */ /* 0x000fe200048070ff */
[----:B------:R-:W-:Y:S01]  /*5b80*/  UMOV UR18, UR37 ;  /* 0x0000002500127c82 */ /* 0x000fe20008000000 */
[----:B------:R-:W-:Y:S01]  /*5b90*/  F2FP.SATFINITE.E4M3.F32.PACK_AB_MERGE_C R20, R25, R20, RZ ;  /* 0x000000141914723e */ /* 0x000fe200048070ff */
[----:B------:R-:W-:Y:S01]  /*5ba0*/  UMOV UR19, UR36 ;  /* 0x0000002400137c82 */ /* 0x000fe20008000000 */
[----:B------:R-:W-:Y:S01]  /*5bb0*/  F2FP.SATFINITE.E4M3.F32.PACK_AB_MERGE_C R23, R28, R23, RZ ;  /* 0x000000171c17723e */ /* 0x000fe200048070ff */
[----:B------:R-:W-:Y:S01]  /*5bc0*/  UMOV UR42, UR7 ;  /* 0x00000007002a7c82 */ /* 0x000fe20008000000 */
        /* <DEDUP_REMOVED lines=80> */
.L_x_7967:
[----:B------:R-:W-:Y:S06]  /*60d0*/  BAR.ARV 0x8, 0x1a0 ;  /* 0x0206800000007b1d */ /* 0x000fec0000002000 */
[----:B------:R-:W-:Y:S05]  /*60e0*/  @!P0 BRA `(.L_x_7978) ;  /* 0x0000000000048947 */ /* 0x000fea0003800000 */
[----:B------:R-:W-:Y:S01]  /*60f0*/  BPT.TRAP 0x1 ;  /* 0x000000040000795c */ /* 0x000fe20000300000 */
.L_x_7978:
[----:B------:R-:W-:Y:S01]  /*6100*/  ULEA UR5, UR36, UR48, 0x3 ;  /* 0x0000003024057291 */ /* 0x000fe2000f8e183f */
[----:B------:R-:W-:-:S05]  /*6110*/  IMAD.U32 R0, RZ, RZ, UR37 ;  /* 0x00000025ff007e24 */ /* 0x000fca000f8e00ff */
[----:B------:R-:W-:-:S04]  /*6120*/  SHF.L.U32 R0, R0, 0x1f, RZ ;  /* 0x0000001f00007819 */ /* 0x000fc800000006ff */
[----:B------:R1:W2:Y:S01]  /*6130*/  SYNCS.PHASECHK.TRANS64.TRYWAIT P1, [UR5+0x19c50], R0 ;  /* 0x019c5000ff0075a7 */ /* 0x0002a20008020145 */
[----:B------:R-:W-:Y:S05]  /*6140*/  @!P0 BRA `(.L_x_7979) ;  /* 0x0000000000048947 */ /* 0x000fea0003800000 */
[----:B------:R-:W-:Y:S01]  /*6150*/  BPT.TRAP 0x1 ;  /* 0x000000040000795c */ /* 0x000fe20000300000 */
.L_x_7979:
[----:B--2---:R-:W-:Y:S05]  /*6160*/  @P1 BRA `(.L_x_7980) ;  /* 0x0000000000081947 */ /* 0x004fea0003800000 */
[----:B------:R-:W2:Y:S02]  /*6170*/  SYNCS.PHASECHK.TRANS64.TRYWAIT P1, [UR5+0x19c50], R0 ;  /* 0x019c5000ff0075a7 */ /* 0x000ea40008020145 */
[----:B--2---:R-:W-:Y:S05]  /*6180*/  @!P1 BRA `(.L_x_7981) ;  /* 0x00000044004c9947 */ /* 0x004fea0003800000 */
.L_x_7980:
        /* <DEDUP_REMOVED lines=8> */
[----:B------:R-:W-:Y:S01]  /*6210*/  ULOP3.LUT UR7, UR7, 0x10000, URZ, 0xfc, !UPT ;  /* 0x0001000007077892 */ /* 0x000fe2000f8efc3f */
[----:B------:R-:W-:-:S04]  /*6220*/  PLOP3.LUT P1, PT, PT, PT, UP0, 0x80, 0x0 ;  /* 0x000000000000781c */ /* 0x000fc80003f2f008 */
[----:B------:R-:W-:Y:S01]  /*6230*/  @UP0 USHF.R.S32.HI UR11, URZ, 0x1f, UR44 ;  /* 0x0000001f3f0b0899 */ /* 0x000fe2000801142c */
[----:B------:R-:W-:Y:S01]  /*6240*/  @UP0 ULDC.64 UR14, c[0x0][0x9c8] ;  /* 0x00027200000e0ab9 */ /* 0x000fe20000000a00 */
[----:B------:R-:W-:Y:S02]  /*6250*/  @UP0 ULDC.64 UR16, c[0x0][0x9d0] ;  /* 0x0002740000100ab9 */ /* 0x000fe40000000a00 */
[----:B------:R-:W-:Y:S02]  /*6260*/  @UP0 UIMAD UR6, UR11, UR14, URZ ;  /* 0x0000000e0b0602a4 */ /* 0x000fe4000f8e023f */
[----:B------:R-:W-:Y:S02]  /*6270*/  UIMAD UR11, UR36, 0x300, UR7 ;  /* 0x00000300240b78a4 */ /* 0x000fe4000f8e0207 */
[----:B------:R-:W-:Y:S02]  /*6280*/  @UP0 UIMAD UR6, UR44, UR15, UR6 ;  /* 0x0000000f2c0602a4 */ /* 0x000fe4000f8e0206 */
[----:B------:R-:W-:Y:S01]  /*6290*/  @UP0 UIMAD.WIDE.U32 UR12, UR44, UR14, URZ ;  /* 0x0000000e2c0c02a5 */ /* 0x000fe2000f8e003f */
[----:B------:R-:W-:Y:S01]  /*62a0*/  UMOV UR7, 0x40000040 ;  /* 0x4000004000077882 */ /* 0x000fe20000000000 */
[----:B------:R-:W-:-:S02]  /*62b0*/  @UP0 USHF.R.S32.HI UR14, URZ, 0x1f, UR40 ;  /* 0x0000001f3f0e0899 */ /* 0x000fc40008011428 */
[----:B------:R-:W-:Y:S02]  /*62c0*/  @UP0 UIADD3 UR13, UR13, UR6, URZ ;  /* 0x000000060d0d0290 */ /* 0x000fe4000fffe03f */
[----:B------:R-:W-:Y:S01]  /*62d0*/  @UP0 UIMAD UR14, UR14, UR16, URZ ;  /* 0x000000100e0e02a4 */ /* 0x000fe2000f8e023f */
[----:B------:R-:W-:Y:S01]  /*62e0*/  UMOV UR6, UR11 ;  /* 0x0000000b00067c82 */ /* 0x000fe20008000000 */
[----:B------:R-:W-:Y:S01]  /*62f0*/  @UP0 UIMAD.WIDE.U32 UR12, UR40, UR16, UR12 ;  /* 0x00000010280c02a5 */ /* 0x000fe2000f8e000c */
[----:B------:R-:W-:Y:S01]  /*6300*/  QGMMA.64x96x32.F32.E4M3.E4M3 R88, R136, gdesc[UR4], R88, gsb0 ;  /* 0x0160000488587df3 */ /* 0x000fe20008000858 */
        /* <DEDUP_REMOVED lines=11> */
[----:B------:R-:W-:Y:S01]  /*63c0*/  QGMMA.64x96x32.F32.E4M3.E4M3 R88, R140, gdesc[UR4], R88, gsb0 ;  /* 0x016000048c587df3 */ /* 0x000fe20008000858 */
[----:B------:R-:W-:Y:S01]  /*63d0*/  UIADD3 UR6, UR11, 0x4, URZ ;  /* 0x000000040b067890 */ /* 0x000fe2000fffe03f */
[----:B------:R-:W-:Y:S01]  /*63e0*/  UMOV UR7, 0x40000040 ;  /* 0x4000004000077882 */ /* 0x000fe20000000000 */
[----:B------:R-:W4:Y:S04]  /*63f0*/  SHFL.BFLY PT, R9, R6, 0x2, 0x1f ;  /* 0x0c401f0006097f89 */ /* 0x000f2800000e0000 */
[----:B------:R-:W5:Y:S01]  /*6400*/  SHFL.BFLY PT, R10, R7, 0x2, 0x1f ;  /* 0x0c401f00070a7f89 */ /* 0x000f6200000e0000 */
[----:B------:R-:W-:Y:S02]  /*6410*/  WARPGROUP.DEPBAR.LE gsb0, 0x0 ;  /* 0x00008000000079c5 */ /* 0x000fe40000010000 */
[----:B------:R-:W-:-:S06]  /*6420*/  WARPGROUP.ARRIVE ;  /* 0x00000000000079c5 */ /* 0x000fcc0000000000 */
[----:B------:R-:W-:Y:S01]  /*6430*/  QGMMA.64x96x32.F32.E4M3.E4M3 R88, R144, gdesc[UR4], R88, gsb0 ;  /* 0x0160000490587df3 */ /* 0x000fe20008000858 */
[----:B------:R-:W-:Y:S01]  /*6440*/  UIADD3 UR6, UR11, 0x6, URZ ;  /* 0x000000060b067890 */ /* 0x000fe2000fffe03f */
[----:B------:R-:W-:Y:S01]  /*6450*/  UMOV UR7, 0x40000040 ;  /* 0x4000004000077882 */ /* 0x000fe20000000000 */
        /* <DEDUP_REMOVED lines=11> */
[----:B------:R-:W-:Y:S01]  /*6510*/  FSETP.NE.FTZ.AND P3, PT, R14, RZ, PT ;  /* 0x000000ff0e00720b */ /* 0x000fe20003f75000 */
[----:B------:R-:W-:Y:S02]  /*6520*/  WARPGROUP.DEPBAR.LE gsb0, 0x0 ;  /* 0x00008000000079c5 */ /* 0x000fe40000010000 */
[----:B------:R-:W-:-:S06]  /*6530*/  WARPGROUP.ARRIVE ;  /* 0x00000000000079c5 */ /* 0x000fcc0000000000 */
[----:B------:R-:W-:Y:S01]  /*6540*/  QGMMA.64x96x32.F32.E4M3.E4M3 R88, R148, gdesc[UR4], R88, gsb0 ;  /* 0x0160000494587df3 */ /* 0x000fe20008000858 */
[----:B------:R-:W-:Y:S01]  /*6550*/  @P1 MUFU.RCP R5, R11 ;  /* 0x0000000b00051308 */ /* 0x000fe20000001000 */
[----:B------:R-:W-:Y:S01]  /*6560*/  FSETP.NE.FTZ.AND P1, PT, R12, RZ, PT ;  /* 0x000000ff0c00720b */ /* 0x000fe20003f35000 */
[----:B------:R-:W-:-:S06]  /*6570*/  IMAD.MOV.U32 R9, RZ, RZ, RZ ;  /* 0x000000ffff097224 */ /* 0x000fcc00078e00ff */
[----:B------:R-:W1:Y:S08]  /*6580*/  @P2 MUFU.LG2 R7, R13 ;  /* 0x0000000d00072308 */ /* 0x000e700000000c00 */
[----:B------:R-:W2:Y:S08]  /*6590*/  @P3 MUFU.LG2 R10, R14 ;  /* 0x0000000e000a3308 */ /* 0x000eb00000000c00 */
[----:B------:R-:W4:Y:S01]  /*65a0*/  @P1 MUFU.RCP R9, R12 ;  /* 0x0000000c00091308 */ /* 0x000f220000001000 */
[----:B------:R-:W-:Y:S01]  /*65b0*/  MOV R6, UR10 ;  /* 0x0000000a00067c02 */ /* 0x000fe20008000f00 */
[----:B------:R-:W-:-:S02]  /*65c0*/  IMAD.U32 R20, RZ, RZ, UR10 ;  /* 0x0000000aff147e24 */ /* 0x000fc4000f8e00ff */
[----:B-1----:R-:W-:Y:S02]  /*65d0*/  @P2 FMUL.FTZ R7, R7, 0.69314718246459960938 ;  /* 0x3f31721807072820 */ /* 0x002fe40000410000 */
        /* <DEDUP_REMOVED lines=12> */
.L_x_7982:
[----:B------:R-:W-:Y:S01]  /*66a0*/  IMAD.SHL.U32 R3, R2, 0x4, RZ ;  /* 0x0000000402037824 */ /* 0x000fe200078e00ff */
[----:B------:R-:W-:Y:S01]  /*66b0*/  ULDC.64 UR6, c[0x4][0x70] ;  /* 0x01001c0000067ab9 */ /* 0x000fe20000000a00 */
[-C--:B------:R-:W-:Y:S01]  /*66c0*/  FMUL.FTZ R11, R95, R58.reuse ;  /* 0x0000003a5f0b7220 */ /* 0x080fe20000410000 */
[----:B------:R-:W-:Y:S01]  /*66d0*/  FMUL.FTZ R12, R91, R58 ;  /* 0x0000003a5b0c7220 */ /* 0x000fe20000410000 */
[-C--:B------:R-:W-:Y:S01]  /*66e0*/  FMUL.FTZ R21, R101, R56.reuse ;  /* 0x0000003865157220 */ /* 0x080fe20000410000 */
[----:B------:R-:W-:Y:S01]  /*66f0*/  LOP3.LUT R3, R3, 0xc, RZ, 0xc0, !PT ;  /* 0x0000000c03037812 */ /* 0x000fe200078ec0ff */
[----:B------:R-:W-:Y:S01]  /*6700*/  FMUL.FTZ R24, R97, R56 ;  /* 0x0000003861187220 */ /* 0x000fe20000410000 */
[-C--:B------:R-:W-:Y:S01]  /*6710*/  FMUL.FTZ R51, R134, R58.reuse ;  /* 0x0000003a86337220 */ /* 0x080fe20000410000 */
[----:B------:R-:W-:Y:S01]  /*6720*/  FMUL.FTZ R54, R130, R58 ;  /* 0x0000003a82367220 */ /* 0x000fe20000410000 */
[----:B------:R-:W-:Y:S01]  /*6730*/  IADD3 R6, P0, R3, UR6, RZ ;  /* 0x0000000603067c10 */ /* 0x000fe2000ff1e0ff */
[-C--:B------:R-:W-:Y:S01]  /*6740*/  FMUL.FTZ R13, R100, R56.reuse ;  /* 0x00000038640d7220 */ /* 0x080fe20000410000 */
[----:B------:R-:W-:Y:S01]  /*6750*/  FMUL.FTZ R14, R96, R56 ;  /* 0x00000038600e7220 */ /* 0x000fe20000410000 */
[-C--:B------:R-:W-:Y:S01]  /*6760*/  FMUL.FTZ R15, R102, R58.reuse ;  /* 0x0000003a660f7220 */ /* 0x080fe20000410000 */
[----:B------:R-:W-:Y:S01]  /*6770*/  FMUL.FTZ R20, R98, R58 ;  /* 0x0000003a62147220 */ /* 0x000fe20000410000 */
[----:B------:R-:W-:Y:S01]  /*6780*/  IMAD.X R7, RZ, RZ, UR7, P0 ;  /* 0x00000007ff077e24 */ /* 0x000fe200080e06ff */
[----:B------:R-:W-:Y:S01]  /*6790*/  F2FP.BF16.F32.PACK_AB R11, R11, R12 ;  /* 0x0000000c0b0b723e */ /* 0x000fe200000010ff */
[-C--:B------:R-:W-:Y:S01]  /*67a0*/  FMUL.FTZ R23, R103, R58.reuse ;  /* 0x0000003a67177220 */ /* 0x080fe20000410000 */
[----:B------:R-:W-:Y:S01]  /*67b0*/  FMUL.FTZ R26, R99, R58 ;  /* 0x0000003a631a7220 */ /* 0x000fe20000410000 */
[----:B------:R-:W-:Y:S01]  /*67c0*/  UIADD3 UR42, -UR41, URZ, URZ ;  /* 0x0000003f292a7290 */ /* 0x000fe2000fffe13f */
[----:B------:R1:W2:Y:S01]  /*67d0*/  LDG.E.CONSTANT R3, desc[UR50][R6.64] ;  /* 0x0000003206037981 */ /* 0x0002a2000c1e9900 */
[----:B------:R-:W-:Y:S01]  /*67e0*/  F2FP.BF16.F32.PACK_AB R24, R21, R24 ;  /* 0x000000181518723e */ /* 0x000fe200000010ff */
[----:B------:R-:W-:Y:S01]  /*67f0*/  USHF.R.S32.HI UR6, URZ, 0x1f, UR43 ;  /* 0x0000001f3f067899 */ /* 0x000fe2000801142b */
[----:B------:R-:W-:Y:S01]  /*6800*/  F2FP.BF16.F32.PACK_AB R51, R51, R54 ;  /* 0x000000363333723e */ /* 0x000fe200000010ff */
[----:B------:R-:W-:Y:S01]  /*6810*/  ULDC UR7, c[0x0][0xda8] ;  /* 0x00036a0000077ab9 */ /* 0x000fe20000000800 */
[-C--:B------:R-:W-:Y:S01]  /*6820*/  FMUL.FTZ R9, R93, R56.reuse ;  /* 0x000000385d097220 */ /* 0x080fe20000410000 */
[-C--:B------:R-:W-:Y:S01]  /*6830*/  FMUL.FTZ R10, R89, R56.reuse ;  /* 0x00000038590a7220 */ /* 0x080fe20000410000 */
[-C--:B------:R-:W-:Y:S01]  /*6840*/  FMUL.FTZ R33, R116, R56.reuse ;  /* 0x0000003874217220 */ /* 0x080fe20000410000 */
[----:B------:R-:W-:Y:S01]  /*6850*/  FMUL.FTZ R36, R112, R56 ;  /* 0x0000003870247220 */ /* 0x000fe20000410000 */
[----:B------:R-:W-:Y:S01]  /*6860*/  LOP3.LUT R21, R152, 0x180, RZ, 0xc0, !PT ;  /* 0x0000018098157812 */ /* 0x000fe200078ec0ff */
[-C--:B-1----:R-:W-:Y:S01]  /*6870*/  FMUL.FTZ R6, R94, R58.reuse ;  /* 0x0000003a5e067220 */ /* 0x082fe20000410000 */
[----:B------:R-:W-:Y:S01]  /*6880*/  FMUL.FTZ R7, R90, R58 ;  /* 0x0000003a5a077220 */ /* 0x000fe20000410000 */
[-C--:B------:R-:W-:Y:S01]  /*6890*/  FMUL.FTZ R5, R92, R56.reuse ;  /* 0x000000385c057220 */ /* 0x080fe20000410000 */
[----:B------:R-:W-:Y:S01]  /*68a0*/  FMUL.FTZ R8, R88, R56 ;  /* 0x0000003858087220 */ /* 0x000fe20000410000 */
[----:B------:R-:W-:Y:S01]  /*68b0*/  ULDC.64 UR8, c[0x0][0xb70] ;  /* 0x0002dc0000087ab9 */ /* 0x000fe20000000a00 */
[----:B------:R-:W-:Y:S01]  /*68c0*/  UIMAD UR42, UR7, UR42, UR39 ;  /* 0x0000002a072a72a4 */ /* 0x000fe2000f8e0227 */
[----:B------:R-:W-:Y:S01]  /*68d0*/  F2FP.BF16.F32.PACK_AB R6, R6, R7 ;  /* 0x000000070606723e */ /* 0x000fe200000010ff */
[-C--:B------:R-:W-:Y:S01]  /*68e0*/  FMUL.FTZ R43, R126, R58.reuse ;  /* 0x0000003a7e2b7220 */ /* 0x080fe20000410000 */
[----:B------:R-:W-:Y:S01]  /*68f0*/  LOP3.LUT P0, R7, R2, 0x3, RZ, 0xc0, !PT ;  /* 0x0000000302077812 */ /* 0x000fe2000780c0ff */
[----:B------:R-:W-:Y:S01]  /*6900*/  FMUL.FTZ R46, R122, R58 ;  /* 0x0000003a7a2e7220 */ /* 0x000fe20000410000 */
[----:B------:R-:W-:Y:S01]  /*6910*/  F2FP.BF16.F32.PACK_AB R13, R13, R14 ;  /* 0x0000000e0d0d723e */ /* 0x000fe200000010ff */
[-C--:B------:R-:W-:Y:S01]  /*6920*/  FMUL.FTZ R47, R127, R58.reuse ;  /* 0x0000003a7f2f7220 */ /* 0x080fe20000410000 */
[----:B------:R-:W-:Y:S01]  /*6930*/  ISETP.EQ.OR P0, PT, R7, 0x3, !P0 ;  /* 0x000000030700780c */ /* 0x000fe20004702670 */
[----:B------:R-:W-:Y:S01]  /*6940*/  FMUL.FTZ R50, R123, R58 ;  /* 0x0000003a7b327220 */ /* 0x000fe20000410000 */
[----:B------:R-:W-:Y:S01]  /*6950*/  IADD3 R7, P1, R152, 0x6020, RZ ;  /* 0x0000602098077810 */ /* 0x000fe20007f3e0ff */
[----:B------:R-:W-:Y:S01]  /*6960*/  UIMAD UR6, UR6, UR8, URZ ;  /* 0x00000008060672a4 */ /* 0x000fe2000f8e023f */
[----:B------:R-:W-:Y:S01]  /*6970*/  SEL R54, R6, R11, P0 ;  /* 0x0000000b06367207 */ /* 0x000fe20000000000 */
[----:B------:R-:W-:Y:S01]  /*6980*/  FMUL.FTZ R25, R108, R56 ;  /* 0x000000386c197220 */ /* 0x000fe20000410000 */
[----:B------:R-:W-:Y:S01]  /*6990*/  SEL R60, R11, R6, P0 ;  /* 0x000000060b3c7207 */ /* 0x000fe20000000000 */
[----:B------:R-:W-:Y:S01]  /*69a0*/  FMUL.FTZ R28, R104, R56 ;  /* 0x00000038681c7220 */ /* 0x000fe20000410000 */
[----:B------:R-:W-:Y:S01]  /*69b0*/  LOP3.LUT R6, R7, 0x180, RZ, 0xc0, !PT ;  /* 0x0000018007067812 */ /* 0x000fe200078ec0ff */
[----:B------:R-:W-:Y:S01]  /*69c0*/  FMUL.FTZ R27, R110, R58 ;  /* 0x0000003a6e1b7220 */ /* 0x000fe20000410000 */
[----:B------:R-:W-:Y:S01]  /*69d0*/  F2FP.BF16.F32.PACK_AB R15, R15, R20 ;  /* 0x000000140f0f723e */ /* 0x000fe200000010ff */
[----:B------:R-:W-:Y:S01]  /*69e0*/  FMUL.FTZ R30, R106, R58 ;  /* 0x0000003a6a1e7220 */ /* 0x000fe20000410000 */
[----:B------:R-:W-:Y:S01]  /*69f0*/  F2FP.BF16.F32.PACK_AB R26, R23, R26 ;  /* 0x0000001a171a723e */ /* 0x000fe200000010ff */
[-C--:B------:R-:W-:Y:S01]  /*6a00*/  FMUL.FTZ R45, R125, R56.reuse ;  /* 0x000000387d2d7220 */ /* 0x080fe20000410000 */
[----:B------:R-:W-:Y:S01]  /*6a10*/  SHF.R.U64 R21, R21, 0x3, RZ ;  /* 0x0000000315157819 */ /* 0x000fe200000012ff */
[----:B------:R-:W-:Y:S01]  /*6a20*/  FMUL.FTZ R48, R121, R56 ;  /* 0x0000003879307220 */ /* 0x000fe20000410000 */
[----:B------:R-:W-:Y:S01]  /*6a30*/  F2FP.BF16.F32.PACK_AB R10, R9, R10 ;  /* 0x0000000a090a723e */ /* 0x000fe200000010ff */
[----:B------:R-:W-:Y:S01]  /*6a40*/  UIMAD UR42, UR42, 0xc0, URZ ;  /* 0x000000c02a2a78a4 */ /* 0x000fe2000f8e023f */
[----:B------:R-:W-:Y:S01]  /*6a50*/  F2FP.BF16.F32.PACK_AB R33, R33, R36 ;  /* 0x000000242121723e */ /* 0x000fe200000010ff */
[----:B------:R-:W-:Y:S01]  /*6a60*/  UIMAD.WIDE.U32 UR10, UR43, UR8, URZ ;  /* 0x000000082b0a72a5 */ /* 0x000fe2000f8e003f */
[----:B------:R-:W-:Y:S01]  /*6a70*/  SHF.R.U64 R6, R6, 0x3, RZ ;  /* 0x0000000306067819 */ /* 0x000fe200000012ff */
[----:B------:R-:W-:Y:S01]  /*6a80*/  UIMAD UR6, UR43, UR9, UR6 ;  /* 0x000000092b0672a4 */ /* 0x000fe2000f8e0206 */
[----:B------:R-:W-:Y:S01]  /*6a90*/  F2FP.BF16.F32.PACK_AB R5, R5, R8 ;  /* 0x000000080505723e */ /* 0x000fe200000010ff */
[----:B------:R-:W-:Y:S01]  /*6aa0*/  FMUL.FTZ R29, R109, R56 ;  /* 0x000000386d1d7220 */ /* 0x000fe20000410000 */
[----:B------:R-:W-:Y:S01]  /*6ab0*/  SEL R36, R13, R24, P0 ;  /* 0x000000180d247207 */ /* 0x000fe20000000000 */
[----:B------:R-:W-:Y:S01]  /*6ac0*/  UIADD3 UR6, UR11, UR6, URZ ;  /* 0x000000060b067290 */ /* 0x000fe2000fffe03f */
[----:B------:R-:W-:Y:S01]  /*6ad0*/  SEL R62, R15, R26, P0 ;  /* 0x0000001a0f3e7207 */ /* 0x000fe20000000000 */
[----:B------:R-:W-:Y:S01]  /*6ae0*/  FMUL.FTZ R32, R105, R56 ;  /* 0x0000003869207220 */ /* 0x000fe20000410000 */
[----:B------:R-:W-:Y:S01]  /*6af0*/  IADD3 R9, P2, R152, 0x6000, RZ ;  /* 0x0000600098097810 */ /* 0x000fe20007f5e0ff */
[-C--:B------:R-:W-:Y:S01]  /*6b00*/  FMUL.FTZ R31, R111, R58.reuse ;  /* 0x0000003a6f1f7220 */ /* 0x080fe20000410000 */
[----:B------:R-:W-:Y:S01]  /*6b10*/  SEL R24, R24, R13, P0 ;  /* 0x0000000d18187207 */ /* 0x000fe20000000000 */
[----:B------:R-:W-:Y:S01]  /*6b20*/  FMUL.FTZ R34, R107, R58 ;  /* 0x0000003a6b227220 */ /* 0x000fe20000410000 */
[----:B------:R-:W-:Y:S01]  /*6b30*/  SEL R26, R26, R15, P0 ;  /* 0x0000000f1a1a7207 */ /* 0x000fe20000000000 */
[-C--:B------:R-:W-:Y:S01]  /*6b40*/  FMUL.FTZ R37, R117, R56.reuse ;  /* 0x0000003875257220 */ /* 0x080fe20000410000 */
[----:B------:R-:W-:Y:S01]  /*6b50*/  IADD3 R11, P3, R152, 0x3020, RZ ;  /* 0x00003020980b7810 */ /* 0x000fe20007f7e0ff */
[----:B------:R-:W-:Y:S01]  /*6b60*/  FMUL.FTZ R40, R113, R56 ;  /* 0x0000003871287220 */ /* 0x000fe20000410000 */
[----:B------:R-:W-:Y:S01]  /*6b70*/  F2FP.BF16.F32.PACK_AB R43, R43, R46 ;  /* 0x0000002e2b2b723e */ /* 0x000fe200000010ff */
[----:B------:R-:W-:Y:S01]  /*6b80*/  FMUL.FTZ R41, R124, R56 ;  /* 0x000000387c297220 */ /* 0x000fe20000410000 */
[----:B------:R-:W-:Y:S01]  /*6b90*/  F2FP.BF16.F32.PACK_AB R50, R47, R50 ;  /* 0x000000322f32723e */ /* 0x000fe200000010ff */
[----:B------:R-:W-:Y:S01]  /*6ba0*/  FMUL.FTZ R44, R120, R56 ;  /* 0x00000038782c7220 */ /* 0x000fe20000410000 */
[----:B------:R-:W-:Y:S01]  /*6bb0*/  IADD3 R15, P5, R152, 0x20, RZ ;  /* 0x00000020980f7810 */ /* 0x000fe20007fbe0ff */
[-C--:B------:R-:W-:Y:S01]  /*6bc0*/  FMUL.FTZ R35, R118, R58.reuse ;  /* 0x0000003a76237220 */ /* 0x080fe20000410000 */
[----:B------:R-:W-:Y:S01]  /*6bd0*/  IADD3 R13, P4, R152, 0x3000, RZ ;  /* 0x00003000980d7810 */ /* 0x000fe20007f9e0ff */
[----:B------:R-:W-:Y:S01]  /*6be0*/  FMUL.FTZ R38, R114, R58 ;  /* 0x0000003a72267220 */ /* 0x000fe20000410000 */
[----:B------:R-:W-:Y:S01]  /*6bf0*/  LOP3.LUT R20, R21, R152, RZ, 0x3c, !PT ;  /* 0x0000009815147212 */ /* 0x000fe200078e3cff */
[--C-:B------:R-:W-:Y:S01]  /*6c00*/  IMAD.MOV.U32 R21, RZ, RZ, R153.reuse ;  /* 0x000000ffff157224 */ /* 0x100fe200078e0099 */
[----:B------:R-:W-:Y:S01]  /*6c10*/  F2FP.BF16.F32.PACK_AB R25, R25, R28 ;  /* 0x0000001c1919723e */ /* 0x000fe200000010ff */
[----:B------:R-:W-:Y:S01]  /*6c20*/  FMUL.FTZ R49, R132, R56 ;  /* 0x0000003884317220 */ /* 0x000fe20000410000 */
[----:B------:R-:W-:Y:S01]  /*6c30*/  F2FP.BF16.F32.PACK_AB R27, R27, R30 ;  /* 0x0000001e1b1b723e */ /* 0x000fe200000010ff */
[----:B------:R-:W-:Y:S01]  /*6c40*/  FMUL.FTZ R52, R128, R56 ;  /* 0x0000003880347220 */ /* 0x000fe20000410000 */
[----:B------:R-:W-:Y:S01]  /*6c50*/  LOP3.LUT R6, R6, R7, RZ, 0x3c, !PT ;  /* 0x0000000706067212 */ /* 0x000fe200078e3cff */
[--C-:B------:R-:W-:Y:S01]  /*6c60*/  IMAD.X R7, RZ, RZ, R153.reuse, P1 ;  /* 0x000000ffff077224 */ /* 0x100fe200008e0699 */
[----:B------:R-:W-:Y:S01]  /*6c70*/  F2FP.BF16.F32.PACK_AB R48, R45, R48 ;  /* 0x000000302d30723e */ /* 0x000fe200000010ff */
[----:B------:R-:W-:Y:S01]  /*6c80*/  VIADD R45, R16, UR42 ;  /* 0x0000002a102d7c36 */ /* 0x000fe20008000000 */
[----:B------:R-:W-:Y:S01]  /*6c90*/  SEL R28, R5, R10, P0 ;  /* 0x0000000a051c7207 */ /* 0x000fe20000000000 */
[-C--:B------:R-:W-:Y:S01]  /*6ca0*/  FMUL.FTZ R53, R133, R56.reuse ;  /* 0x0000003885357220 */ /* 0x080fe20000410000 */
[----:B------:R-:W-:Y:S01]  /*6cb0*/  SEL R30, R10, R5, P0 ;  /* 0x000000050a1e7207 */ /* 0x000fe20000000000 */
[----:B------:R-:W-:Y:S01]  /*6cc0*/  VIADD R5, R45, 0x8 ;  /* 0x000000082d057836 */ /* 0x000fe20000000000 */
[----:B------:R-:W-:Y:S01]  /*6cd0*/  LOP3.LUT R8, R9, 0x180, RZ, 0xc0, !PT ;  /* 0x0000018009087812 */ /* 0x000fe200078ec0ff */
[----:B------:R-:W-:Y:S01]  /*6ce0*/  FMUL.FTZ R56, R129, R56 ;  /* 0x0000003881387220 */ /* 0x000fe20000410000 */
[----:B------:R-:W-:Y:S01]  /*6cf0*/  LOP3.LUT R10, R11, 0x180, RZ, 0xc0, !PT ;  /* 0x000001800b0a7812 */ /* 0x000fe200078ec0ff */
[-C--:B------:R-:W-:Y:S01]  /*6d00*/  FMUL.FTZ R39, R119, R58.reuse ;  /* 0x0000003a77277220 */ /* 0x080fe20000410000 */
[----:B------:R-:W-:Y:S01]  /*6d10*/  LOP3.LUT R14, R15, 0x180, RZ, 0xc0, !PT ;  /* 0x000001800f0e7812 */ /* 0x000fe200078ec0ff */
[----:B------:R-:W-:Y:S01]  /*6d20*/  FMUL.FTZ R42, R115, R58 ;  /* 0x0000003a732a7220 */ /* 0x000fe20000410000 */
[----:B------:R-:W-:Y:S01]  /*6d30*/  LOP3.LUT R12, R13, 0x180, RZ, 0xc0, !PT ;  /* 0x000001800d0c7812 */ /* 0x000fe200078ec0ff */
[----:B------:R-:W-:Y:S01]  /*6d40*/  UIADD3 UR5, UR5, 0x19c60, URZ ;  /* 0x00019c6005057890 */ /* 0x000fe2000fffe03f */
[----:B------:R-:W-:Y:S01]  /*6d50*/  SEL R68, R43, R50, P0 ;  /* 0x000000322b447207 */ /* 0x000fe20000000000 */
[-C--:B------:R-:W-:Y:S01]  /*6d60*/  FMUL.FTZ R55, R135, R58.reuse ;  /* 0x0000003a87377220 */ /* 0x080fe20000410000 */
[----:B------:R-:W-:Y:S01]  /*6d70*/  SEL R50, R50, R43, P0 ;  /* 0x0000002b32327207 */ /* 0x000fe20000000000 */
[----:B------:R-:W-:Y:S01]  /*6d80*/  FMUL.FTZ R58, R131, R58 ;  /* 0x0000003a833a7220 */ /* 0x000fe20000410000 */
[----:B------:R-:W-:Y:S01]  /*6d90*/  SHF.R.U64 R8, R8, 0x3, RZ ;  /* 0x0000000308087819 */ /* 0x000fe200000012ff */
[----:B------:R-:W1:Y:S01]  /*6da0*/  LDC.64 R72, c[0x0][0xb78] ;  /* 0x0002de00ff487b82 */ /* 0x000e620000000a00 */
[----:B------:R-:W-:Y:S01]  /*6db0*/  MOV R43, R20 ;  /* 0x00000014002b7202 */ /* 0x000fe20000000f00 */
[----:B------:R-:W-:Y:S01]  /*6dc0*/  UPRMT UR5, UR49, 0x654, UR5 ;  /* 0x0000065431057896 */ /* 0x000fe20008000005 */
[----:B------:R-:W-:Y:S01]  /*6dd0*/  SHF.R.U64 R10, R10, 0x3, RZ ;  /* 0x000000030a0a7819 */ /* 0x000fe200000012ff */
[----:B------:R-:W-:Y:S01]  /*6de0*/  USHF.R.S32.HI UR7, URZ, 0x1f, UR44 ;  /* 0x0000001f3f077899 */ /* 0x000fe2000801142c */
[----:B------:R-:W-:Y:S01]  /*6df0*/  MOV R20, R6 ;  /* 0x0000000600147202 */ /* 0x000fe20000000f00 */
[----:B------:R-:W-:Y:S01]  /*6e00*/  IMAD.U32 R7, RZ, RZ, UR11 ;  /* 0x0000000bff077e24 */ /* 0x000fe2000f8e00ff */
[----:B------:R-:W-:Y:S01]  /*6e10*/  SHF.R.U64 R14, R14, 0x3, RZ ;  /* 0x000000030e0e7819 */ /* 0x000fe200000012ff */
[----:B------:R-:W-:Y:S01]  /*6e20*/  IMAD.U32 R7, RZ, RZ, UR6 ;  /* 0x00000006ff077e24 */ /* 0x000fe2000f8e00ff */
[----:B------:R-:W-:Y:S01]  /*6e30*/  SHF.R.U64 R12, R12, 0x3, RZ ;  /* 0x000000030c0c7819 */ /* 0x000fe200000012ff */
[----:B------:R-:W-:Y:S01]  /*6e40*/  ULDC UR6, c[0x0][0xa88] ;  /* 0x0002a20000067ab9 */ /* 0x000fe20000000800 */
[----:B------:R-:W-:Y:S01]  /*6e50*/  LOP3.LUT P1, RZ, R19, 0x3, RZ, 0xc0, !PT ;  /* 0x0000000313ff7812 */ /* 0x000fe2000782c0ff */
[----:B------:R-:W-:Y:S01]  /*6e60*/  SYNCS.ARRIVE.TRANS64.RED.A1T0 RZ, [UR5], RZ ;  /* 0x000000ffffff79a7 */ /* 0x000fe20008100405 */
[----:B------:R-:W-:Y:S01]  /*6e70*/  F2FP.BF16.F32.PACK_AB R32, R29, R32 ;  /* 0x000000201d20723e */ /* 0x000fe200000010ff */
[----:B------:R-:W-:Y:S01]  /*6e80*/  IMAD.U32 R6, RZ, RZ, UR10 ;  /* 0x0000000aff067e24 */ /* 0x000fe2000f8e00ff */
[----:B------:R-:W-:Y:S01]  /*6e90*/  LOP3.LUT R8, R8, R9, RZ, 0x3c, !PT ;  /* 0x0000000908087212 */ /* 0x000fe200078e3cff */
[--C-:B------:R-:W-:Y:S01]  /*6ea0*/  IMAD.X R9, RZ, RZ, R153.reuse, P2 ;  /* 0x000000ffff097224 */ /* 0x100fe200010e0699 */
[----:B------:R-:W-:Y:S01]  /*6eb0*/  F2FP.BF16.F32.PACK_AB R34, R31, R34 ;  /* 0x000000221f22723e */ /* 0x000fe200000010ff */
[----:B------:R-:W-:Y:S01]  /*6ec0*/  ULDC UR5, c[0x0][0xc] ;  /* 0x0000030000057ab9 */ /* 0x000fe20000000800 */
[----:B------:R-:W-:Y:S01]  /*6ed0*/  LOP3.LUT R10, R10, R11, RZ, 0x3c, !PT ;  /* 0x0000000b0a0a7212 */ /* 0x000fe200078e3cff */
[----:B------:R-:W-:Y:S01]  /*6ee0*/  IMAD.X R11, RZ, RZ, R153, P3 ;  /* 0x000000ffff0b7224 */ /* 0x000fe200018e0699 */
[----:B------:R-:W-:Y:S01]  /*6ef0*/  F2FP.BF16.F32.PACK_AB R35, R35, R38 ;  /* 0x000000262323723e */ /* 0x000fe200000010ff */
[----:B------:R-:W-:Y:S01]  /*6f00*/  UIADD3 UR39, UR5, UR39, URZ ;  /* 0x0000002705277290 */ /* 0x000fe2000fffe03f */
[----:B------:R-:W-:Y:S01]  /*6f10*/  F2FP.BF16.F32.PACK_AB R40, R37, R40 ;  /* 0x000000282528723e */ /* 0x000fe200000010ff */
[----:B-1----:R-:W-:Y:S01]  /*6f20*/  IMAD.WIDE.U32 R6, R72, UR44, R6 ;  /* 0x0000002c48067c25 */ /* 0x002fe2000f8e0006 */
[----:B------:R-:W-:-:S02]  /*6f30*/  F2FP.BF16.F32.PACK_AB R41, R41, R44 ;  /* 0x0000002c2929723e */ /* 0x000fc400000010ff */
[----:B------:R-:W-:Y:S01]  /*6f40*/  LOP3.LUT R14, R14, R15, RZ, 0x3c, !PT ;  /* 0x0000000f0e0e7212 */ /* 0x000fe200078e3cff */
[--C-:B------:R-:W-:Y:S01]  /*6f50*/  IMAD.X R15, RZ, RZ, R153.reuse, P5 ;  /* 0x000000ffff0f7224 */ /* 0x100fe200028e0699 */
[----:B------:R-:W-:Y:S01]  /*6f60*/  LOP3.LUT R12, R12, R13, RZ, 0x3c, !PT ;  /* 0x0000000d0c0c7212 */ /* 0x000fe200078e3cff */
[----:B------:R-:W-:Y:S01]  /*6f70*/  IMAD.X R13, RZ, RZ, R153, P4 ;  /* 0x000000ffff0d7224 */ /* 0x000fe200020e0699 */
[----:B------:R-:W-:Y:S02]  /*6f80*/  ISETP.GE.OR P2, PT, R5, UR6, P1 ;  /* 0x0000000605007c0c */ /* 0x000fe40008f46670 */
[----:B------:R-:W-:Y:S02]  /*6f90*/  SEL R38, R25, R32, P0 ;  /* 0x0000002019267207 */ /* 0x000fe40000000000 */
[----:B------:R-:W-:Y:S02]  /*6fa0*/  SEL R32, R32, R25, P0 ;  /* 0x0000001920207207 */ /* 0x000fe40000000000 */
[----:B------:R-:W-:-:S02]  /*6fb0*/  F2FP.BF16.F32.PACK_AB R49, R49, R52 ;  /* 0x000000343131723e */ /* 0x000fc400000010ff */
[----:B------:R-:W-:Y:S02]  /*6fc0*/  F2FP.BF16.F32.PACK_AB R56, R53, R56 ;  /* 0x000000383538723e */ /* 0x000fe400000010ff */
[----:B------:R-:W-:Y:S02]  /*6fd0*/  SEL R64, R27, R34, P0 ;  /* 0x000000221b407207 */ /* 0x000fe40000000000 */
[----:B------:R-:W-:Y:S02]  /*6fe0*/  F2FP.BF16.F32.PACK_AB R42, R39, R42 ;  /* 0x0000002a272a723e */ /* 0x000fe400000010ff */
[----:B------:R-:W-:Y:S02]  /*6ff0*/  SEL R44, R33, R40, P0 ;  /* 0x00000028212c7207 */ /* 0x000fe40000000000 */
[----:B------:R-:W-:Y:S02]  /*7000*/  SEL R46, R41, R48, P0 ;  /* 0x00000030292e7207 */ /* 0x000fe40000000000 */
[----:B------:R-:W-:-:S02]  /*7010*/  SEL R34, R34, R27, P0 ;  /* 0x0000001b22227207 */ /* 0x000fc40000000000 */
[----:B------:R-:W-:Y:S02]  /*7020*/  SEL R40, R40, R33, P0 ;  /* 0x0000002128287207 */ /* 0x000fe40000000000 */
[----:B------:R-:W-:Y:S02]  /*7030*/  SEL R48, R48, R41, P0 ;  /* 0x0000002930307207 */ /* 0x000fe40000000000 */
[----:B------:R-:W-:Y:S02]  /*7040*/  MOV R39, R10 ;  /* 0x0000000a00277202 */ /* 0x000fe40000000f00 */
[----:B------:R-:W-:Y:S01]  /*7050*/  MOV R37, R8 ;  /* 0x0000000800257202 */ /* 0x000fe20000000f00 */
[----:B------:R-:W-:Y:S01]  /*7060*/  IMAD R8, R72, UR7, RZ ;  /* 0x0000000748087c24 */ /* 0x000fe2000f8e02ff */
[----:B------:R-:W-:Y:S02]  /*7070*/  F2FP.BF16.F32.PACK_AB R58, R55, R58 ;  /* 0x0000003a373a723e */ /* 0x000fe400000010ff */
[----:B------:R-:W-:-:S02]  /*7080*/  MOV R41, R14 ;  /* 0x0000000e00297202 */ /* 0x000fc40000000f00 */
[----:B------:R-:W-:Y:S02]  /*7090*/  MOV R33, R12 ;  /* 0x0000000c00217202 */ /* 0x000fe40000000f00 */
[----:B------:R-:W-:Y:S02]  /*70a0*/  SEL R52, R49, R56, P0 ;  /* 0x0000003831347207 */ /* 0x000fe40000000000 */
[----:B------:R-:W-:Y:S02]  /*70b0*/  SEL R56, R56, R49, P0 ;  /* 0x0000003138387207 */ /* 0x000fe40000000000 */
[----:B------:R-:W-:Y:S02]  /*70c0*/  SEL R66, R35, R42, P0 ;  /* 0x0000002a23427207 */ /* 0x000fe40000000000 */
[----:B------:R-:W-:Y:S02]  /*70d0*/  SEL R42, R42, R35, P0 ;  /* 0x000000232a2a7207 */ /* 0x000fe40000000000 */
[----:B------:R-:W-:-:S02]  /*70e0*/  SEL R70, R51, R58, P0 ;  /* 0x0000003a33467207 */ /* 0x000fc40000000000 */
[----:B------:R-:W-:Y:S02]  /*70f0*/  SEL R58, R58, R51, P0 ;  /* 0x000000333a3a7207 */ /* 0x000fe40000000000 */
[----:B------:R-:W-:Y:S01]  /*7100*/  ISETP.GE.OR P1, PT, R45, UR6, P1 ;  /* 0x000000062d007c0c */ /* 0x000fe20008f26670 */
[----:B------:R-:W-:Y:S01]  /*7110*/  ULDC.64 UR6, c[0x0][0xb40] ;  /* 0x0002d00000067ab9 */ /* 0x000fe20000000a00 */
[----:B--2---:R-:W-:Y:S01]  /*7120*/  LOP3.LUT R5, R3, 0x2, RZ, 0x3c, !PT ;  /* 0x0000000203057812 */ /* 0x004fe200078e3cff */
[----:B------:R-:W-:Y:S04]  /*7130*/  SHFL.IDX PT, R28, R28, R3, 0x1c1f ;  /* 0x001c1f031c1c7589 */ /* 0x000fe800000e0000 */
[----:B------:R-:W-:Y:S04]  /*7140*/  SHFL.IDX PT, R36, R36, R3, 0x1c1f ;  /* 0x001c1f0324247589 */ /* 0x000fe800000e0000 */
[----:B------:R1:W2:Y:S04]  /*7150*/  SHFL.IDX PT, R9, R30, R5, 0x1c1f ;  /* 0x001c1f051e097589 */ /* 0x0002a800000e0000 */
[----:B------:R-:W3:Y:S04]  /*7160*/  SHFL.IDX PT, R11, R24, R5, 0x1c1f ;  /* 0x001c1f05180b7589 */ /* 0x000ee800000e0000 */
[----:B------:R-:W-:Y:S01]  /*7170*/  SHFL.IDX PT, R38, R38, R3, 0x1c1f ;  /* 0x001c1f0326267589 */ /* 0x000fe200000e0000 */
[----:B-1----:R-:W-:-:S03]  /*7180*/  IMAD R30, R73, UR44, R8 ;  /* 0x0000002c491e7c24 */ /* 0x002fc6000f8e0208 */
[----:B------:R-:W-:Y:S04]  /*7190*/  SHFL.IDX PT, R54, R54, R3, 0x1c1f ;  /* 0x001c1f0336367589 */ /* 0x000fe800000e0000 */
[----:B------:R-:W1:Y:S04]  /*71a0*/  SHFL.IDX PT, R13, R32, R5, 0x1c1f ;  /* 0x001c1f05200d7589 */ /* 0x000e6800000e0000 */
[----:B------:R-:W4:Y:S04]  /*71b0*/  SHFL.IDX PT, R15, R60, R5, 0x1c1f ;  /* 0x001c1f053c0f7589 */ /* 0x000f2800000e0000 */
[----:B------:R-:W-:Y:S01]  /*71c0*/  SHFL.IDX PT, R62, R62, R3, 0x1c1f ;  /* 0x001c1f033e3e7589 */ /* 0x000fe200000e0000 */
[----:B--2---:R-:W-:-:S02]  /*71d0*/  SEL R8, R28, R9, P0 ;  /* 0x000000091c087207 */ /* 0x004fc40000000000 */
[----:B------:R-:W-:Y:S01]  /*71e0*/  SEL R10, R9, R28, P0 ;  /* 0x0000001c090a7207 */ /* 0x000fe20000000000 */
[----:B------:R2:W5:Y:S01]  /*71f0*/  SHFL.IDX PT, R25, R26, R5, 0x1c1f ;  /* 0x001c1f051a197589 */ /* 0x00056200000e0000 */
[----:B---3--:R-:W-:Y:S02]  /*7200*/  SEL R12, R36, R11, P0 ;  /* 0x0000000b240c7207 */ /* 0x008fe40000000000 */
[----:B------:R-:W-:Y:S01]  /*7210*/  SEL R14, R11, R36, P0 ;  /* 0x000000240b0e7207 */ /* 0x000fe20000000000 */
[----:B------:R-:W-:Y:S04]  /*7220*/  SHFL.IDX PT, R64, R64, R3, 0x1c1f ;  /* 0x001c1f0340407589 */ /* 0x000fe800000e0000 */
[----:B------:R-:W3:Y:S04]  /*7230*/  SHFL.IDX PT, R27, R34, R5, 0x1c1f ;  /* 0x001c1f05221b7589 */ /* 0x000ee800000e0000 */
[----:B------:R-:W-:Y:S01]  /*7240*/  SHFL.IDX PT, R52, R52, R3, 0x1c1f ;  /* 0x001c1f0334347589 */ /* 0x000fe200000e0000 */
[----:B-1----:R-:W-:-:S02]  /*7250*/  SEL R24, R38, R13, P0 ;  /* 0x0000000d26187207 */ /* 0x002fc40000000000 */
[----:B--2---:R-:W-:Y:S01]  /*7260*/  SEL R26, R13, R38, P0 ;  /* 0x000000260d1a7207 */ /* 0x004fe20000000000 */
[----:B------:R-:W1:Y:S01]  /*7270*/  SHFL.IDX PT, R29, R56, R5, 0x1c1f ;  /* 0x001c1f05381d7589 */ /* 0x000e6200000e0000 */
[----:B----4-:R-:W-:Y:S02]  /*7280*/  SEL R9, R54, R15, P0 ;  /* 0x0000000f36097207 */ /* 0x010fe40000000000 */
[----:B------:R-:W-:Y:S01]  /*7290*/  SEL R11, R15, R54, P0 ;  /* 0x000000360f0b7207 */ /* 0x000fe20000000000 */
[----:B------:R-:W-:Y:S01]  /*72a0*/  BAR.SYNC.DEFER_BLOCKING 0x1, 0x180 ;  /* 0x0046000000007b1d */ /* 0x000fe20000010000 */
[----:B-----5:R-:W-:Y:S02]  /*72b0*/  SEL R13, R62, R25, P0 ;  /* 0x000000193e0d7207 */ /* 0x020fe40000000000 */
[----:B------:R-:W-:-:S03]  /*72c0*/  SEL R15, R25, R62, P0 ;  /* 0x0000003e190f7207 */ /* 0x000fc60000000000 */
[----:B------:R-:W-:Y:S04]  /*72d0*/  SHFL.IDX PT, R44, R44, R3, 0x1c1f ;  /* 0x001c1f032c2c7589 */ /* 0x000fe800000e0000 */
[----:B------:R-:W-:Y:S01]  /*72e0*/  SHFL.IDX PT, R66, R66, R3, 0x1c1f ;  /* 0x001c1f0342427589 */ /* 0x000fe200000e0000 */
[----:B---3--:R-:W-:Y:S02]  /*72f0*/  SEL R25, R64, R27, P0 ;  /* 0x0000001b40197207 */ /* 0x008fe40000000000 */
[----:B------:R-:W-:Y:S01]  /*7300*/  SEL R27, R27, R64, P0 ;  /* 0x000000401b1b7207 */ /* 0x000fe20000000000 */
[----:B------:R-:W2:Y:S04]  /*7310*/  SHFL.IDX PT, R21, R40, R5, 0x1c1f ;  /* 0x001c1f0528157589 */ /* 0x000ea800000e0000 */
[----:B------:R-:W3:Y:S01]  /*7320*/  SHFL.IDX PT, R31, R42, R5, 0x1c1f ;  /* 0x001c1f052a1f7589 */ /* 0x000ee200000e0000 */
[----:B-1----:R-:W-:-:S02]  /*7330*/  SEL R32, R52, R29, P0 ;  /* 0x0000001d34207207 */ /* 0x002fc40000000000 */
[----:B------:R-:W-:Y:S01]  /*7340*/  SEL R34, R29, R52, P0 ;  /* 0x000000341d227207 */ /* 0x000fe20000000000 */
[----:B------:R-:W-:Y:S04]  /*7350*/  SHFL.IDX PT, R46, R46, R3, 0x1c1f ;  /* 0x001c1f032e2e7589 */ /* 0x000fe800000e0000 */
[----:B------:R-:W-:Y:S04]  /*7360*/  SHFL.IDX PT, R68, R68, R3, 0x1c1f ;  /* 0x001c1f0344447589 */ /* 0x000fe800000e0000 */
[----:B------:R-:W1:Y:S04]  /*7370*/  SHFL.IDX PT, R23, R48, R5, 0x1c1f ;  /* 0x001c1f0530177589 */ /* 0x000e6800000e0000 */
[----:B------:R-:W4:Y:S04]  /*7380*/  SHFL.IDX PT, R47, R50, R5, 0x1c1f ;  /* 0x001c1f05322f7589 */ /* 0x000f2800000e0000 */
[----:B------:R5:W-:Y:S01]  /*7390*/  SHFL.IDX PT, R70, R70, R3, 0x1c1f ;  /* 0x001c1f0346467589 */ /* 0x000be200000e0000 */
[----:B--2---:R-:W-:-:S03]  /*73a0*/  SEL R28, R44, R21, P0 ;  /* 0x000000152c1c7207 */ /* 0x004fc60000000000 */
[----:B------:R2:W4:Y:S01]  /*73b0*/  SHFL.IDX PT, R35, R58, R5, 0x1c1f ;  /* 0x001c1f053a237589 */ /* 0x00052200000e0000 */
[----:B---3--:R-:W-:Y:S02]  /*73c0*/  SEL R29, R66, R31, P0 ;  /* 0x0000001f421d7207 */ /* 0x008fe40000000000 */
[----:B------:R-:W-:Y:S01]  /*73d0*/  SEL R31, R31, R66, P0 ;  /* 0x000000421f1f7207 */ /* 0x000fe20000000000 */
[----:B------:R-:W-:Y:S01]  /*73e0*/  STSM.16.M88.4 [R43], R8 ;  /* 0x000000082b007844 */ /* 0x000fe20000000200 */
[----:B-----5:R-:W-:-:S03]  /*73f0*/  SHF.R.S32.HI R3, RZ, 0x1f, R45 ;  /* 0x0000001fff037819 */ /* 0x020fc6000001142d */
[----:B------:R-:W-:Y:S01]  /*7400*/  STSM.16.M88.4 [R41], R12 ;  /* 0x0000000c29007844 */ /* 0x000fe20000000200 */
[----:B--2---:R-:W-:-:S03]  /*7410*/  IADD3 R5, P3, R45, R6, RZ ;  /* 0x000000062d057210 */ /* 0x004fc60007f7e0ff */
[----:B------:R2:W-:Y:S01]  /*7420*/  STSM.16.M88.4 [R33], R24 ;  /* 0x0000001821007844 */ /* 0x0005e20000000200 */
[----:B------:R-:W-:Y:S02]  /*7430*/  IADD3.X R36, R3, R7, R30, P3, !PT ;  /* 0x0000000703247210 */ /* 0x000fe40001ffe41e */
[----:B------:R-:W-:Y:S01]  /*7440*/  SEL R30, R21, R44, P0 ;  /* 0x0000002c151e7207 */ /* 0x000fe20000000000 */
[----:B------:R-:W3:Y:S01]  /*7450*/  SHFL.IDX PT, R3, R17, RZ, 0x1f ;  /* 0x00001fff11037589 */ /* 0x000ee200000e0000 */
[----:B-1----:R-:W-:Y:S02]  /*7460*/  SEL R44, R46, R23, P0 ;  /* 0x000000172e2c7207 */ /* 0x002fe40000000000 */
[----:B----4-:R-:W-:Y:S01]  /*7470*/  SEL R45, R68, R47, P0 ;  /* 0x0000002f442d7207 */ /* 0x010fe20000000000 */
[----:B------:R1:W-:Y:S01]  /*7480*/  STSM.16.M88.4 [R39], R28 ;  /* 0x0000001c27007844 */ /* 0x0003e20000000200 */
[----:B------:R-:W-:Y:S02]  /*7490*/  SEL R46, R23, R46, P0 ;  /* 0x0000002e172e7207 */ /* 0x000fe40000000000 */
[----:B------:R-:W-:-:S02]  /*74a0*/  SEL R47, R47, R68, P0 ;  /* 0x000000442f2f7207 */ /* 0x000fc40000000000 */
[----:B------:R-:W-:Y:S02]  /*74b0*/  LEA R6, P3, R5, UR6, 0x2 ;  /* 0x0000000605067c11 */ /* 0x000fe4000f8610ff */
[----:B--2---:R-:W-:Y:S01]  /*74c0*/  SEL R33, R70, R35, P0 ;  /* 0x0000002346217207 */ /* 0x004fe20000000000 */
[----:B------:R1:W-:Y:S01]  /*74d0*/  STSM.16.M88.4 [R37], R44 ;  /* 0x0000002c25007844 */ /* 0x0003e20000000200 */
[----:B------:R-:W-:Y:S02]  /*74e0*/  SEL R35, R35, R70, P0 ;  /* 0x0000004623237207 */ /* 0x000fe40000000000 */
[----:B------:R-:W-:-:S03]  /*74f0*/  LEA.HI.X R7, R5, UR7, R36, 0x2, P3 ;  /* 0x0000000705077c11 */ /* 0x000fc600098f1424 */
[----:B------:R1:W-:Y:S01]  /*7500*/  STSM.16.M88.4 [R20], R32 ;  /* 0x0000002014007844 */ /* 0x0003e20000000200 */
[----:B------:R2:W-:Y:S06]  /*7510*/  MEMBAR.ALL.CTA ;  /* 0x0000000000007992 */ /* 0x0005ec0000008000 */
[----:B--2---:R-:W2:Y:S02]  /*7520*/  FENCE.VIEW.ASYNC.S ;  /* 0x00000000000073c6 */ /* 0x004ea40000000000 */
[----:B--2---:R-:W-:Y:S06]  /*7530*/  BAR.ARV 0x1, 0x1a0 ;  /* 0x0046800000007b1d */ /* 0x004fec0000002000 */
[----:B---3--:R-:W-:Y:S01]  /*7540*/  ISETP.NE.AND P0, PT, R3, 0xb, PT ;  /* 0x0000000b0300780c */ /* 0x008fe20003f05270 */
        /* <DEDUP_REMOVED lines=27> */
.L_x_7984:
[----:B------:R-:W-:Y:S05]  /*7700*/  BSYNC B0 ;  /* 0x0000000000007941 */ /* 0x000fea0003800000 */
.L_x_7983:
        /* <DEDUP_REMOVED lines=10> */
.L_x_7959:
[----:B------:R-:W-:-:S08]  /*77b0*/  NOP ;  /* 0x0000000000007918 */ /* 0x000fd00000000000 */
[----:B------:R-:W1:-:S00]  /*77c0*/  USETMAXREG.DEALLOC.CTAPOOL 0x20 ;  /* 0x00000020000079c8 */ /* 0x000e4000080e0500 */
[----:B------:R-:W2:Y:S01]  /*77d0*/  S2UR UR49, SR_CTAID.X ;  /* 0x00000000003179c3 */ /* 0x000ea20000002500 */
[----:B------:R-:W-:Y:S01]  /*77e0*/  UMOV UR47, 0x1 ;  /* 0x00000001002f7882 */ /* 0x000fe20000000000 */
[----:B-1----:R-:W-:Y:S01]  /*77f0*/  LOP3.LUT R22, R0, 0x3, RZ, 0xc0, !PT ;  /* 0x0000000300167812 */ /* 0x002fe200078ec0ff */
[----:B------:R-:W-:Y:S02]  /*7800*/  IMAD.MOV.U32 R19, RZ, RZ, RZ ;  /* 0x000000ffff137224 */ /* 0x000fe400078e00ff */
[----:B------:R-:W-:-:S03]  /*7810*/  IMAD.MOV.U32 R16, RZ, RZ, 0x1 ;  /* 0x00000001ff107424 */ /* 0x000fc600078e00ff */
[----:B------:R-:W2:Y:S02]  /*7820*/  LDC R3, c[0x0][0xda4] ;  /* 0x00036900ff037b82 */ /* 0x000ea40000000800 */
[----:B--2---:R-:W-:-:S13]  /*7830*/  ISETP.LE.AND P0, PT, R3, UR49, PT ;  /* 0x0000003103007c0c */ /* 0x004fda000bf03270 */
[----:B------:R-:W-:Y:S05]  /*7840*/  @P0 BRA `(.L_x_7986) ;  /* 0x0000002800700947 */ /* 0x000fea0003800000 */
[--C-:B------:R-:W-:Y:S01]  /*7850*/  SHF.R.U32.HI R5, RZ, 0x1, R2.reuse ;  /* 0x00000001ff057819 */ /* 0x100fe20000011602 */
[C---:B------:R-:W-:Y:S01]  /*7860*/  IMAD.SHL.U32 R3, R2.reuse, 0x20, RZ ;  /* 0x0000002002037824 */ /* 0x040fe200078e00ff */
[C---:B------:R-:W-:Y:S01]  /*7870*/  LOP3.LUT P0, RZ, R2.reuse, 0x4, RZ, 0xc0, !PT ;  /* 0x0000000402ff7812 */ /* 0x040fe2000780c0ff */
[C---:B------:R-:W-:Y:S01]  /*7880*/  IMAD.SHL.U32 R6, R2.reuse, 0x80, RZ ;  /* 0x0000008002067824 */ /* 0x040fe200078e00ff */
[----:B------:R-:W-:Y:S01]  /*7890*/  LOP3.LUT R7, R5, 0x20, RZ, 0xc0, !PT ;  /* 0x0000002005077812 */ /* 0x000fe200078ec0ff */
[C---:B------:R-:W-:Y:S01]  /*78a0*/  IMAD.SHL.U32 R8, R2.reuse, 0x10, RZ ;  /* 0x0000001002087824 */ /* 0x040fe200078e00ff */
[----:B------:R-:W-:Y:S01]  /*78b0*/  LOP3.LUT R4, R3, 0x80, RZ, 0xc0, !PT ;  /* 0x0000008003047812 */ /* 0x000fe200078ec0ff */
[----:B------:R-:W-:Y:S01]  /*78c0*/  IMAD.SHL.U32 R17, R2, 0x4, RZ ;  /* 0x0000000402117824 */ /* 0x000fe200078e00ff */
[----:B------:R-:W-:Y:S01]  /*78d0*/  LOP3.LUT R7, R7, 0x10, R2, 0xf8, !PT ;  /* 0x0000001007077812 */ /* 0x000fe200078ef802 */
[----:B------:R-:W-:Y:S01]  /*78e0*/  IMAD.MOV.U32 R19, RZ, RZ, RZ ;  /* 0x000000ffff137224 */ /* 0x000fe200078e00ff */
[----:B------:R-:W-:Y:S01]  /*78f0*/  LOP3.LUT R4, R4, 0x10, R5, 0xf8, !PT ;  /* 0x0000001004047812 */ /* 0x000fe200078ef805 */
[----:B------:R-:W-:Y:S01]  /*7900*/  IMAD.SHL.U32 R5, R0, 0x800, RZ ;  /* 0x0000080000057824 */ /* 0x000fe200078e00ff */
[----:B------:R-:W-:Y:S01]  /*7910*/  LOP3.LUT R7, R7, 0x380, R6, 0xf8, !PT ;  /* 0x0000038007077812 */ /* 0x000fe200078ef806 */
[----:B------:R-:W-:Y:S01]  /*7920*/  IMAD.SHL.U32 R0, R23, 0x10, RZ ;  /* 0x0000001017007824 */ /* 0x000fe200078e00ff */
[----:B------:R-:W-:Y:S01]  /*7930*/  LOP3.LUT R6, R6, 0x400, RZ, 0xc0, !PT ;  /* 0x0000040006067812 */ /* 0x000fe200078ec0ff */
[----:B------:R-:W-:Y:S01]  /*7940*/  ULDC.64 UR52, c[0x0][0x198] ;  /* 0x0000660000347ab9 */ /* 0x000fe20000000a00 */
[----:B------:R-:W-:Y:S01]  /*7950*/  LOP3.LUT R3, R3, 0x360, RZ, 0xc0, !PT ;  /* 0x0000036003037812 */ /* 0x000fe200078ec0ff */
[----:B------:R-:W-:Y:S01]  /*7960*/  ULOP3.LUT UR43, UR46, 0x1, URZ, 0xfc, !UPT ;  /* 0x000000012e2b7892 */ /* 0x000fe2000f8efc3f */
[----:B------:R-:W-:Y:S01]  /*7970*/  LOP3.LUT R5, R6, 0x800, R5, 0xf8, !PT ;  /* 0x0000080006057812 */ /* 0x000fe200078ef805 */
[----:B------:R-:W-:Y:S01]  /*7980*/  ULOP3.LUT UR48, UR46, 0x2, URZ, 0xfc, !UPT ;  /* 0x000000022e307892 */ /* 0x000fe2000f8efc3f */
[----:B------:R-:W-:Y:S01]  /*7990*/  LOP3.LUT R8, R7, 0x70, R8, 0x78, !PT ;  /* 0x0000007007087812 */ /* 0x000fe200078e7808 */
[----:B------:R-:W-:Y:S01]  /*79a0*/  ULDC UR44, c[0x0][0xc] ;  /* 0x00000300002c7ab9 */ /* 0x000fe20000000800 */
[----:B------:R-:W-:Y:S01]  /*79b0*/  LOP3.LUT R0, R3, 0x400, R0, 0xf8, !PT ;  /* 0x0000040003007812 */ /* 0x000fe200078ef800 */
[----:B------:R-:W-:Y:S01]  /*79c0*/  UMOV UR47, URZ ;  /* 0x0000003f002f7c82 */ /* 0x000fe20008000000 */
[----:B------:R-:W-:-:S02]  /*79d0*/  LOP3.LUT R17, R4, 0x10, R17, 0x78, !PT ;  /* 0x0000001004117812 */ /* 0x000fc400078e7811 */
[----:B------:R-:W-:Y:S02]  /*79e0*/  LOP3.LUT R18, R5, R8, RZ, 0xfc, !PT ;  /* 0x0000000805127212 */ /* 0x000fe400078efcff */
[----:B------:R-:W-:Y:S02]  /*79f0*/  LOP3.LUT R17, R0, R17, RZ, 0xfc, !PT ;  /* 0x0000001100117212 */ /* 0x000fe400078efcff */
[----:B------:R-:W-:Y:S01]  /*7a00*/  LOP3.LUT R26, R2, 0x1f, RZ, 0xc0, !PT ;  /* 0x0000001f021a7812 */ /* 0x000fe200078ec0ff */
[C---:B------:R-:W-:Y:S01]  /*7a10*/  VIADD R25, R18.reuse, 0x40 ;  /* 0x0000004012197836 */ /* 0x040fe20000000000 */
[----:B------:R-:W-:Y:S01]  /*7a20*/  MOV R16, 0x1 ;  /* 0x0000000100107802 */ /* 0x000fe20000000f00 */
[----:B------:R-:W-:Y:S01]  /*7a30*/  @P0 VIADD R25, R18, 0xffffffc0 ;  /* 0xffffffc012190836 */ /* 0x000fe20000000000 */
[C---:B------:R-:W-:Y:S02]  /*7a40*/  LOP3.LUT R24, R17.reuse, 0x1800, RZ, 0xfc, !PT ;  /* 0x0000180011187812 */ /* 0x040fe400078efcff */
[----:B------:R-:W-:-:S07]  /*7a50*/  LOP3.LUT R2, R17, 0x2800, RZ, 0xfc, !PT ;  /* 0x0000280011027812 */ /* 0x000fce00078efcff */
.L_x_8032:
        /* <DEDUP_REMOVED lines=31> */
[----:B--2---:R-:W-:Y:S11]  /*7c50*/  @!P0 BRA `(.L_x_7987) ;  /* 0x0000000000408947 */ /* 0x004ff60003800000 */
[----:B------:R-:W-:Y:S01]  /*7c60*/  MOV R14, 0x0 ;  /* 0x00000000000e7802 */ /* 0x000fe20000000f00 */
[----:B------:R-:W-:Y:S01]  /*7c70*/  ULDC.64 UR4, c[0x4][0x1c8] ;  /* 0x0100720000047ab9 */ /* 0x000fe20000000a00 */
[----:B------:R-:W-:Y:S01]  /*7c80*/  ULDC.64 UR6, c[0x4][0x1d0] ;  /* 0x0100740000067ab9 */ /* 0x000fe20000000a00 */
[----:B------:R-:W-:Y:S02]  /*7c90*/  IMAD.U32 R4, RZ, RZ, UR4 ;  /* 0x00000004ff047e24 */ /* 0x000fe4000f8e00ff */
[----:B------:R-:W-:Y:S01]  /*7ca0*/  IMAD.U32 R5, RZ, RZ, UR5 ;  /* 0x00000005ff057e24 */ /* 0x000fe2000f8e00ff */
[----:B------:R-:W1:Y:S01]  /*7cb0*/  LDC.64 R14, c[0x4][R14] ;  /* 0x010000000e0e7b82 */ /* 0x000e620000000a00 */
[----:B------:R-:W-:Y:S01]  /*7cc0*/  ULDC.64 UR4, c[0x4][0x40] ;  /* 0x0100100000047ab9 */ /* 0x000fe20000000a00 */
        /* <DEDUP_REMOVED lines=9> */
.L_x_7987:
[----:B------:R-:W-:-:S06]  /*7d60*/  UIADD3 UR4, UR40, 0x9000, URZ ;  /* 0x0000900028047890 */ /* 0x000fcc000fffe03f */
[----:B------:R-:W-:-:S05]  /*7d70*/  IMAD.U32 R29, RZ, RZ, UR4 ;  /* 0x00000004ff1d7e24 */ /* 0x000fca000f8e00ff */
[----:B------:R-:W-:-:S04]  /*7d80*/  LOP3.LUT P0, RZ, R29, 0x9f, RZ, 0xc0, !PT ;  /* 0x0000009f1dff7812 */ /* 0x000fc8000780c0ff */
[----:B------:R-:W-:-:S09]  /*7d90*/  P2R R0, PR, RZ, 0x1 ;  /* 0x00000001ff007803 */ /* 0x000fd20000000000 */
[----:B------:R-:W-:Y:S05]  /*7da0*/  @!P0 BRA `(.L_x_7988) ;  /* 0x0000000000408947 */ /* 0x000fea0003800000 */
        /* <DEDUP_REMOVED lines=16> */
.L_x_7988:
[----:B------:R-:W-:-:S05]  /*7eb0*/  IMAD.U32 R28, RZ, RZ, UR40 ;  /* 0x00000028ff1c7e24 */ /* 0x000fca000f8e00ff */
[----:B------:R-:W-:-:S04]  /*7ec0*/  IADD3 R27, R28, 0x3000, RZ ;  /* 0x000030001c1b7810 */ /* 0x000fc80007ffe0ff */
[----:B------:R-:W-:-:S13]  /*7ed0*/  LOP3.LUT P0, RZ, R27, 0x3ff, RZ, 0xc0, !PT ;  /* 0x000003ff1bff7812 */ /* 0x000fda000780c0ff */
        /* <DEDUP_REMOVED lines=17> */
.L_x_7989:
        /* <DEDUP_REMOVED lines=18> */
.L_x_7990:
[----:B------:R-:W-:Y:S01]  /*8110*/  ULDC.64 UR4, c[0x0][0x9f8] ;  /* 0x00027e0000047ab9 */ /* 0x000fe20000000a00 */
[----:B------:R-:W-:Y:S01]  /*8120*/  IMAD.U32 R7, RZ, RZ, UR39 ;  /* 0x00000027ff077e24 */ /* 0x000fe2000f8e00ff */
[----:B------:R-:W-:Y:S01]  /*8130*/  ISETP.NE.U32.AND P0, PT, RZ, UR4, PT ;  /* 0x00000004ff007c0c */ /* 0x000fe2000bf05070 */
[----:B------:R-:W-:Y:S01]  /*8140*/  IMAD.U32 R3, RZ, RZ, UR39 ;  /* 0x00000027ff037e24 */ /* 0x000fe2000f8e00ff */
[----:B------:R-:W1:Y:S02]  /*8150*/  LDC R0, c[0x0][0x428] ;  /* 0x00010a00ff007b82 */ /* 0x000e640000000800 */
[----:B------:R-:W-:-:S13]  /*8160*/  ISETP.NE.AND.EX P0, PT, RZ, UR5, PT, P0 ;  /* 0x00000005ff007c0c */ /* 0x000fda000bf05300 */
[----:B------:R-:W2:Y:S02]  /*8170*/  @P0 LDC.64 R4, c[0x0][0x9f8] ;  /* 0x00027e00ff040b82 */ /* 0x000ea40000000a00 */
[----:B--2---:R-:W-:-:S06]  /*8180*/  @P0 IMAD.WIDE R4, R7, 0x4, R4 ;  /* 0x0000000407040825 */ /* 0x004fcc00078e0204 */
[----:B------:R-:W2:Y:S01]  /*8190*/  LDC R7, c[0x0][0xda8] ;  /* 0x00036a00ff077b82 */ /* 0x000ea20000000800 */
[----:B------:R3:W4:Y:S01]  /*81a0*/  @P0 LDG.E R3, desc[UR50][R4.64] ;  /* 0x0000003204030981 */ /* 0x000722000c1e1900 */
[----:B-1----:R-:W-:Y:S01]  /*81b0*/  ISETP.NE.AND P0, PT, R0, 0x1, PT ;  /* 0x000000010000780c */ /* 0x002fe20003f05270 */
[----:B------:R-:W-:Y:S01]  /*81c0*/  IMAD R8, RZ, RZ, -UR45 ;  /* 0x8000002dff087e24 */ /* 0x000fe2000f8e02ff */
[----:B------:R-:W-:Y:S01]  /*81d0*/  ISETP.NE.AND P2, PT, R23, RZ, PT ;  /* 0x000000ff1700720c */ /* 0x000fe20003f45270 */
[----:B------:R-:W-:Y:S01]  /*81e0*/  UMOV UR36, URZ ;  /* 0x0000003f00247c82 */ /* 0x000fe20008000000 */
[----:B------:R-:W-:Y:S01]  /*81f0*/  UMOV UR4, 0x20 ;  /* 0x0000002000047882 */ /* 0x000fe20000000000 */
[----:B------:R-:W-:Y:S01]  /*8200*/  UMOV UR6, UR38 ;  /* 0x0000002600067c82 */ /* 0x000fe20008000000 */
[----:B------:R-:W-:Y:S01]  /*8210*/  UMOV UR7, UR39 ;  /* 0x0000002700077c82 */ /* 0x000fe20008000000 */
[----:B------:R-:W-:Y:S01]  /*8220*/  UMOV UR8, 0x40 ;  /* 0x0000004000087882 */ /* 0x000fe20000000000 */
[----:B------:R-:W-:Y:S01]  /*8230*/  UMOV UR10, UR38 ;  /* 0x00000026000a7c82 */ /* 0x000fe20008000000 */
[----:B---3--:R-:W1:Y:S01]  /*8240*/  LDC.64 R4, c[0x0][0x3f8] ;  /* 0x0000fe00ff047b82 */ /* 0x008e620000000a00 */
[----:B------:R-:W-:Y:S01]  /*8250*/  UMOV UR11, UR39 ;  /* 0x00000027000b7c82 */ /* 0x000fe20008000000 */
[----:B------:R-:W-:Y:S01]  /*8260*/  UMOV UR14, 0xffffffff ;  /* 0xffffffff000e7882 */ /* 0x000fe20000000000 */
[----:B------:R-:W-:-:S03]  /*8270*/  IMAD.U32 R20, RZ, RZ, UR38 ;  /* 0x00000026ff147e24 */ /* 0x000fc6000f8e00ff */
[----:B------:R-:W-:Y:S02]  /*8280*/  VOTEU.ALL UP1, P2 ;  /* 0x00000000003f7886 */ /* 0x000fe40001020000 */
[----:B------:R-:W3:Y:S01]  /*8290*/  @P0 LDC R0, c[0x0][0x42c] ;  /* 0x00010b00ff000b82 */ /* 0x000ee20000000800 */
[----:B--2---:R-:W-:Y:S02]  /*82a0*/  IMAD R8, R7, R8, UR49 ;  /* 0x0000003107087e24 */ /* 0x004fe4000f8e0208 */
[----:B------:R-:W-:Y:S02]  /*82b0*/  @!UP1 UIADD3 UR12, UP0, UR52, 0x270, URZ ;  /* 0x00000270340c9890 */ /* 0x000fe4000ff1e03f */
[----:B------:R-:W-:-:S03]  /*82c0*/  IMAD R8, R8, 0xc0, RZ ;  /* 0x000000c008087824 */ /* 0x000fc600078e02ff */
[----:B------:R-:W2:Y:S01]  /*82d0*/  @P0 LDC R7, c[0x0][0x430] ;  /* 0x00010c00ff070b82 */ /* 0x000ea20000000800 */
[----:B------:R-:W-:Y:S01]  /*82e0*/  @!UP1 UIADD3.X UR13, URZ, UR53, URZ, UP0, !UPT ;  /* 0x000000353f0d9290 */ /* 0x000fe200087fe43f */
[----:B------:R-:W-:Y:S02]  /*82f0*/  R2UR UR37, R8 ;  /* 0x00000000082572ca */ /* 0x000fe400000e0000 */
[----:B-1----:R-:W-:-:S04]  /*8300*/  ISETP.NE.U32.AND P1, PT, R4, RZ, PT ;  /* 0x000000ff0400720c */ /* 0x002fc80003f25070 */
[----:B------:R-:W-:Y:S01]  /*8310*/  ISETP.NE.AND.EX P1, PT, R5, RZ, PT, P1 ;  /* 0x000000ff0500720c */ /* 0x000fe20003f25310 */
[----:B---3--:R-:W-:-:S06]  /*8320*/  @P0 IMAD.HI.U32 R0, R0, UR38, RZ ;  /* 0x0000002600000c27 */ /* 0x008fcc000f8e00ff */
[----:B------:R-:W-:Y:S01]  /*8330*/  UMOV UR5, UR37 ;  /* 0x0000002500057c82 */ /* 0x000fe20008000000 */
[----:B------:R-:W-:Y:S01]  /*8340*/  UMOV UR9, UR37 ;  /* 0x0000002500097c82 */ /* 0x000fe20008000000 */
[----:B------:R1:W-:Y:S01]  /*8350*/  @!UP1 UTMAPF.L2.4D [UR36], [UR12] ;  /* 0x000000240c0095b8 */ /* 0x0003e20008018000 */
[----:B--2---:R-:W-:Y:S01]  /*8360*/  @P0 SHF.R.U32.HI R20, RZ, R7, R0 ;  /* 0x00000007ff140219 */ /* 0x004fe20000011600 */
[----:B------:R1:W-:Y:S01]  /*8370*/  @!UP1 UTMAPF.L2.4D [UR4], [UR12] ;  /* 0x000000040c0095b8 */ /* 0x0003e20008018000 */
[----:B------:R1:W-:Y:S01]  /*8380*/  @!UP1 UTMAPF.L2.4D [UR8], [UR12] ;  /* 0x000000080c0095b8 */ /* 0x0003e20008018000 */
[----:B----4-:R-:W-:Y:S02]  /*8390*/  SHF.R.S32.HI R0, RZ, 0x1f, R3 ;  /* 0x0000001fff007819 */ /* 0x010fe40000011403 */
[----:B------:R-:W-:Y:S01]  /*83a0*/  SEL R6, R3, RZ, !P1 ;  /* 0x000000ff03067207 */ /* 0x000fe20004800000 */
[----:B-1----:R-:W-:Y:S06]  /*83b0*/  BRA.DIV UR14, `(.L_x_7991) ;  /* 0x000000220ed87947 */ /* 0x002fec000b800000 */
[----:B------:R1:W2:Y:S02]  /*83c0*/  SHFL.IDX PT, R14, R22, RZ, 0x1f ;  /* 0x00001fff160e7589 */ /* 0x0002a400000e0000 */
.L_x_8048:
[----:B--2---:R-:W-:Y:S01]  /*83d0*/  ISETP.NE.AND P0, PT, R14, RZ, PT ;  /* 0x000000ff0e00720c */ /* 0x004fe20003f05270 */
[----:B------:R-:W-:Y:S01]  /*83e0*/  IMAD.MOV.U32 R12, RZ, RZ, R6 ;  /* 0x000000ffff0c7224 */ /* 0x000fe200078e0006 */
[----:B------:R-:W-:-:S11]  /*83f0*/  PLOP3.LUT P6, PT, PT, PT, PT, 0x8, 0x0 ;  /* 0x000000000000781c */ /* 0x000fd60003fce170 */
[----:B------:R-:W-:Y:S05]  /*8400*/  @P0 BRA `(.L_x_7992) ;  /* 0x0000000400f40947 */ /* 0x000fea0003800000 */
[----:B------:R-:W-:-:S06]  /*8410*/  ULEA.HI.SX32 UR4, UR41, 0xffffffff, 0x19 ;  /* 0xffffffff29047891 */ /* 0x000fcc000f8fca3f */
[----:B------:R-:W-:Y:S01]  /*8420*/  MOV R9, UR4 ;  /* 0x0000000400097c02 */ /* 0x000fe20008000f00 */
[----:B------:R-:W-:-:S03]  /*8430*/  UMOV UR4, 0xffffffff ;  /* 0xffffffff00047882 */ /* 0x000fc60000000000 */
[----:B------:R-:W-:Y:S05]  /*8440*/  BRA.DIV UR4, `(.L_x_7993) ;  /* 0x0000002204d47947 */ /* 0x000fea000b800000 */
[----:B------:R-:W-:-:S13]  /*8450*/  ELECT P6, URZ, PT ;  /* 0x00000000003f782f */ /* 0x000fda00038c0000 */
.L_x_8051:
[----:B------:R-:W-:Y:S05]  /*8460*/  @!P6 BRA `(.L_x_7994) ;  /* 0x000000040060e947 */ /* 0x000fea0003800000 */
[----:B------:R-:W-:Y:S01]  /*8470*/  IMAD.MOV.U32 R12, RZ, RZ, R3 ;  /* 0x000000ffff0c7224 */ /* 0x000fe200078e0003 */
[----:B------:R-:W-:Y:S06]  /*8480*/  @!P1 BRA `(.L_x_7995) ;  /* 0x0000000000489947 */ /* 0x000fec0003800000 */
[----:B------:R-:W2:Y:S01]  /*8490*/  LDC R10, c[0x0][0x41c] ;  /* 0x00010700ff0a7b82 */ /* 0x000ea20000000800 */
[----:B------:R-:W-:Y:S01]  /*84a0*/  IMAD.MOV.U32 R11, RZ, RZ, R9 ;  /* 0x000000ffff0b7224 */ /* 0x000fe200078e0009 */
[----:B------:R-:W-:Y:S02]  /*84b0*/  ULDC.64 UR4, c[0x0][0x408] ;  /* 0x0001020000047ab9 */ /* 0x000fe40000000a00 */
[----:B------:R-:W-:-:S04]  /*84c0*/  IMAD R12, R0, UR4, RZ ;  /* 0x00000004000c7c24 */ /* 0x000fc8000f8e02ff */
[----:B------:R-:W-:Y:S01]  /*84d0*/  IMAD R13, R3, UR5, R12 ;  /* 0x00000005030d7c24 */ /* 0x000fe2000f8e020c */
[----:B--2---:R-:W-:-:S13]  /*84e0*/  ISETP.NE.AND P0, PT, R10, 0x1, PT ;  /* 0x000000010a00780c */ /* 0x004fda0003f05270 */
[----:B------:R-:W2:Y:S02]  /*84f0*/  @P0 LDC.64 R6, c[0x0][0x420] ;  /* 0x00010800ff060b82 */ /* 0x000ea40000000a00 */
[----:B--2---:R-:W-:-:S05]  /*8500*/  @P0 IMAD.HI.U32 R6, R9, R6, RZ ;  /* 0x0000000609060227 */ /* 0x004fca00078e00ff */
[----:B------:R-:W-:-:S04]  /*8510*/  @P0 SHF.R.U32.HI R11, RZ, R7, R6 ;  /* 0x00000007ff0b0219 */ /* 0x000fc80000011606 */
[--C-:B------:R-:W-:Y:S01]  /*8520*/  SHF.R.S32.HI R7, RZ, 0x1f, R11.reuse ;  /* 0x0000001fff077819 */ /* 0x100fe2000001140b */
[----:B------:R-:W-:-:S04]  /*8530*/  IMAD.MOV.U32 R6, RZ, RZ, R11 ;  /* 0x000000ffff067224 */ /* 0x000fc800078e000b */
[----:B------:R-:W-:-:S04]  /*8540*/  IMAD.WIDE.U32 R6, R3, UR4, R6 ;  /* 0x0000000403067c25 */ /* 0x000fc8000f8e0006 */
[----:B------:R-:W-:Y:S01]  /*8550*/  IMAD.IADD R7, R7, 0x1, R13 ;  /* 0x0000000107077824 */ /* 0x000fe200078e020d */
[----:B------:R-:W-:-:S04]  /*8560*/  LEA R4, P0, R6, R4, 0x2 ;  /* 0x0000000406047211 */ /* 0x000fc800078010ff */
[----:B------:R-:W-:-:S05]  /*8570*/  LEA.HI.X R5, R6, R5, R7, 0x2, P0 ;  /* 0x0000000506057211 */ /* 0x000fca00000f1407 */
[----:B------:R2:W5:Y:S01]  /*8580*/  LDG.E R12, desc[UR50][R4.64] ;  /* 0x00000032040c7981 */ /* 0x000562000c1e1900 */
[----:B------:R-:W-:-:S04]  /*8590*/  IMAD.MOV R6, RZ, RZ, -R11 ;  /* 0x000000ffff067224 */ /* 0x000fc800078e0a0b */
[----:B------:R-:W-:-:S07]  /*85a0*/  IMAD R9, R10, R6, R9 ;  /* 0x000000060a097224 */ /* 0x000fce00078e0209 */
.L_x_7995:
[----:B------:R-:W-:Y:S02]  /*85b0*/  LEA R7, R19, UR40, 0x3 ;  /* 0x0000002813077c11 */ /* 0x000fe4000f8e18ff */
[----:B--2---:R-:W-:Y:S02]  /*85c0*/  SHF.L.U32 R4, R16, 0x1f, RZ ;  /* 0x0000001f10047819 */ /* 0x004fe400000006ff */
[----:B------:R-:W-:Y:S02]  /*85d0*/  ISETP.NE.AND P0, PT, R23, RZ, PT ;  /* 0x000000ff1700720c */ /* 0x000fe40003f05270 */
[----:B------:R-:W2:Y:S02]  /*85e0*/  SYNCS.PHASECHK.TRANS64.TRYWAIT P3, [R7+URZ+0x19c80], R4 ;  /* 0x019c8004070075a7 */ /* 0x000ea4000806017f */
[----:B--2---:R-:W-:Y:S09]  /*85f0*/  @!P3 BRA `(.L_x_7996) ;  /* 0x000000200088b947 */ /* 0x004ff20003800000 */
.L_x_8052:
[----:B------:R-:W-:Y:S05]  /*8600*/  @P0 BRA `(.L_x_7997) ;  /* 0x0000000000140947 */ /* 0x000fea0003800000 */
[----:B------:R-:W-:Y:S01]  /*8610*/  ISETP.NE.AND P3, PT, R26, RZ, PT ;  /* 0x000000ff1a00720c */ /* 0x000fe20003f65270 */
[----:B------:R-:W-:-:S04]  /*8620*/  IMAD.MOV.U32 R5, RZ, RZ, 0x3000 ;  /* 0x00003000ff057424 */ /* 0x000fc800078e00ff */
[----:B------:R3:W-:Y:S08]  /*8630*/  SYNCS.ARRIVE.TRANS64 RZ, [R7+URZ+0x19c70], R5 ;  /* 0x019c700507ff79a7 */ /* 0x0007f0000800003f */
[----:B------:R-:W-:Y:S05]  /*8640*/  @!P3 BRA `(.L_x_7997) ;  /* 0x000000000004b947 */ /* 0x000fea0003800000 */
[----:B------:R-:W-:Y:S01]  /*8650*/  BPT.TRAP 0x1 ;  /* 0x000000040000795c */ /* 0x000fe20000300000 */
.L_x_7997:
[----:B---3--:R-:W-:Y:S01]  /*8660*/  IMAD R5, R19, 0x3000, R28 ;  /* 0x0000300013057824 */ /* 0x008fe200078e021c */
[----:B------:R-:W-:Y:S01]  /*8670*/  R2UR UR9, R7 ;  /* 0x00000000070972ca */ /* 0x000fe200000e0000 */
[----:B------:R-:W-:Y:S01]  /*8680*/  IMAD.SHL.U32 R9, R9, 0x80, RZ ;  /* 0x0000008009097824 */ /* 0x000fe200078e00ff */
[----:B------:R-:W-:Y:S01]  /*8690*/  UIADD3 UR4, UP0, UR52, 0x470, URZ ;  /* 0x0000047034047890 */ /* 0x000fe2000ff1e03f */
[----:B------:R-:W-:Y:S01]  /*86a0*/  R2UR UR12, R20 ;  /* 0x00000000140c72ca */ /* 0x000fe200000e0000 */
[----:B------:R-:W-:Y:S01]  /*86b0*/  UMOV UR10, URZ ;  /* 0x0000003f000a7c82 */ /* 0x000fe20008000000 */
[----:B------:R-:W-:Y:S01]  /*86c0*/  R2UR UR15, R5 ;  /* 0x00000000050f72ca */ /* 0x000fe200000e0000 */
[----:B------:R-:W-:Y:S01]  /*86d0*/  UIADD3.X UR5, URZ, UR53, URZ, UP0, !UPT ;  /* 0x000000353f057290 */ /* 0x000fe200087fe43f */
[----:B-----5:R-:W-:Y:S01]  /*86e0*/  R2UR UR13, R12 ;  /* 0x000000000c0d72ca */ /* 0x020fe200000e0000 */
[----:B------:R-:W-:Y:S01]  /*86f0*/  UMOV UR6, 0x0 ;  /* 0x0000000000067882 */ /* 0x000fe20000000000 */
[----:B------:R-:W-:Y:S01]  /*8700*/  R2UR UR11, R9 ;  /* 0x00000000090b72ca */ /* 0x000fe200000e0000 */
[----:B------:R-:W-:Y:S01]  /*8710*/  UMOV UR7, 0x14f00000 ;  /* 0x14f0000000077882 */ /* 0x000fe20000000000 */
[----:B------:R-:W-:-:S02]  /*8720*/  UMOV UR16, 0x20 ;  /* 0x0000002000107882 */ /* 0x000fc40000000000 */
[----:B------:R-:W-:-:S05]  /*8730*/  UIADD3 UR9, UR9, 0x19c70, URZ ;  /* 0x00019c7009097890 */ /* 0x000fca000fffe03f */
        /* <DEDUP_REMOVED lines=10> */
[----:B------:R3:W-:Y:S01]  /*87e0*/  UTMALDG.4D [UR8], [UR4], desc[UR6] ;  /* 0x00000608040075b4 */ /* 0x0007e20008019000 */
[----:B------:R-:W4:Y:S02]  /*87f0*/  SYNCS.PHASECHK.TRANS64.TRYWAIT P3, [R7+URZ+0x19c40], R4 ;  /* 0x019c4004070075a7 */ /* 0x000f24000806017f */
[----:B---34-:R-:W-:Y:S05]  /*8800*/  @!P3 BRA `(.L_x_7998) ;  /* 0x000000200018b947 */ /* 0x018fea0003800000 */
.L_x_8053:
[----:B------:R-:W-:Y:S05]  /*8810*/  @P0 BRA `(.L_x_7999) ;  /* 0x0000000000140947 */ /* 0x000fea0003800000 */
[----:B------:R-:W-:Y:S01]  /*8820*/  ISETP.NE.AND P0, PT, R26, RZ, PT ;  /* 0x000000ff1a00720c */ /* 0x000fe20003f05270 */
[----:B--23--:R-:W-:-:S04]  /*8830*/  IMAD.MOV.U32 R4, RZ, RZ, 0x3000 ;  /* 0x00003000ff047424 */ /* 0x00cfc800078e00ff */
[----:B------:R4:W-:Y:S08]  /*8840*/  SYNCS.ARRIVE.TRANS64 RZ, [R7+URZ+0x19c30], R4 ;  /* 0x019c300407ff79a7 */ /* 0x0009f0000800003f */
[----:B------:R-:W-:Y:S05]  /*8850*/  @!P0 BRA `(.L_x_7999) ;  /* 0x0000000000048947 */ /* 0x000fea0003800000 */
[----:B------:R-:W-:Y:S01]  /*8860*/  BPT.TRAP 0x1 ;  /* 0x000000040000795c */ /* 0x000fe20000300000 */
.L_x_7999:
        /* <DEDUP_REMOVED lines=16> */
[----:B-----5:R-:W-:Y:S01]  /*8970*/  UMOV UR8, UR14 ;  /* 0x0000000e00087c82 */ /* 0x020fe20008000000 */
[----:B------:R-:W-:Y:S01]  /*8980*/  UMOV UR10, UR16 ;  /* 0x00000010000a7c82 */ /* 0x000fe20008000000 */
[----:B------:R-:W-:Y:S01]  /*8990*/  UMOV UR14, 0x40 ;  /* 0x00000040000e7882 */ /* 0x000fe20000000000 */
[----:B------:R5:W-:Y:S02]  /*89a0*/  UTMALDG.4D [UR8], [UR4], desc[UR6] ;  /* 0x00000608040075b4 */ /* 0x000be40008019000 */
[----:B-----5:R-:W-:Y:S01]  /*89b0*/  UMOV UR8, UR15 ;  /* 0x0000000f00087c82 */ /* 0x020fe20008000000 */
[----:B------:R-:W-:Y:S02]  /*89c0*/  UMOV UR10, UR14 ;  /* 0x0000000e000a7c82 */ /* 0x000fe40008000000 */
[----:B------:R1:W-:Y:S02]  /*89d0*/  UTMALDG.4D [UR8], [UR4], desc[UR6] ;  /* 0x00000608040075b4 */ /* 0x0003e40008019000 */
[----:B-1----:R-:W-:Y:S01]  /*89e0*/  NOP ;  /* 0x0000000000007918 */ /* 0x002fe20000000000 */
.L_x_7994:
        /* <DEDUP_REMOVED lines=10> */
[----:B--234-:R-:W-:Y:S01]  /*8a90*/  @P0 IMAD.MOV.U32 R4, RZ, RZ, 0x4800 ;  /* 0x00004800ff040424 */ /* 0x01cfe200078e00ff */
        /* <DEDUP_REMOVED lines=20> */
.L_x_7992:
[----:B------:R-:W-:-:S06]  /*8be0*/  ULOP3.LUT UR4, UR47, 0x1, URZ, 0xc, !UPT ;  /* 0x000000012f047892 */ /* 0x000fcc000f8e0c3f */
[----:B------:R-:W-:-:S05]  /*8bf0*/  IMAD.U32 R5, RZ, RZ, UR4 ;  /* 0x00000004ff057e24 */ /* 0x000fca000f8e00ff */
[----:B------:R-:W-:-:S04]  /*8c00*/  SHF.L.U32 R5, R5, 0x1f, RZ ;  /* 0x0000001f05057819 */ /* 0x000fc800000006ff */
[----:B------:R-:W2:Y:S02]  /*8c10*/  SYNCS.PHASECHK.TRANS64.TRYWAIT P0, [UR40+0x19c20], R5 ;  /* 0x019c2005ff0075a7 */ /* 0x000ea40008000168 */
[----:B--2---:R-:W-:Y:S05]  /*8c20*/  @!P0 BRA `(.L_x_8000) ;  /* 0x0000001c00248947 */ /* 0x004fea0003800000 */
.L_x_8054:
[----:B------:R-:W-:-:S06]  /*8c30*/  UISETP.GE.AND UP0, UPT, UR42, 0x81, UPT ;  /* 0x000000812a00788c */ /* 0x000fcc000bf06270 */
[----:B------:R-:W-:-:S13]  /*8c40*/  PLOP3.LUT P0, PT, PT, PT, UP0, 0x80, 0x0 ;  /* 0x000000000000781c */ /* 0x000fda0003f0f008 */
[----:B------:R-:W-:Y:S05]  /*8c50*/  @!P0 BRA `(.L_x_8001) ;  /* 0x0000000c00f08947 */ /* 0x000fea0003800000 */
[----:B------:R-:W-:Y:S01]  /*8c60*/  ULEA.HI.SX32 UR4, UR41, 0xfffffffe, 0x19 ;  /* 0xfffffffe29047891 */ /* 0x000fe2000f8fca3f */
[----:B------:R-:W-:Y:S02]  /*8c70*/  IMAD.MOV.U32 R8, RZ, RZ, R16 ;  /* 0x000000ffff087224 */ /* 0x000fe400078e0010 */
[----:B------:R-:W-:-:S03]  /*8c80*/  IMAD.MOV.U32 R9, RZ, RZ, R19 ;  /* 0x000000ffff097224 */ /* 0x000fc600078e0013 */
[----:B------:R-:W-:-:S07]  /*8c90*/  IMAD.U32 R13, RZ, RZ, UR4 ;  /* 0x00000004ff0d7e24 */ /* 0x000fce000f8e00ff */
.L_x_8025:
[----:B------:R-:W-:Y:S01]  /*8ca0*/  VIADD R19, R9, 0x1 ;  /* 0x0000000109137836 */ /* 0x000fe20000000000 */
[----:B------:R-:W-:Y:S04]  /*8cb0*/  BSSY B0, `(.L_x_8002) ;  /* 0x000009d000007945 */ /* 0x000fe80003800000 */
[----:B------:R-:W-:-:S04]  /*8cc0*/  ISETP.NE.AND P0, PT, R19, 0x2, PT ;  /* 0x000000021300780c */ /* 0x000fc80003f05270 */
[----:B--2---:R-:W-:Y:S02]  /*8cd0*/  SEL R5, RZ, 0x1, P0 ;  /* 0x00000001ff057807 */ /* 0x004fe40000000000 */
[----:B------:R-:W-:Y:S02]  /*8ce0*/  SEL R19, R19, RZ, P0 ;  /* 0x000000ff13137207 */ /* 0x000fe40000000000 */
[----:B------:R-:W-:Y:S01]  /*8cf0*/  LOP3.LUT R16, R8, R5, RZ, 0x3c, !PT ;  /* 0x0000000508107212 */ /* 0x000fe200078e3cff */
[----:B---3--:R-:W-:Y:S06]  /*8d00*/  @!P6 BRA `(.L_x_8003) ;  /* 0x00000008005ce947 */ /* 0x008fec0003800000 */
        /* <DEDUP_REMOVED lines=8> */
[----:B------:R-:W-:Y:S01]  /*8d90*/  @P0 SHF.R.U32.HI R11, RZ, R5, R4 ;  /* 0x00000005ff0b0219 */ /* 0x000fe20000011604 */
[----:B------:R-:W-:-:S03]  /*8da0*/  IMAD R4, R0, UR4, RZ ;  /* 0x0000000400047c24 */ /* 0x000fc6000f8e02ff */
[--C-:B------:R-:W-:Y:S01]  /*8db0*/  SHF.R.S32.HI R5, RZ, 0x1f, R11.reuse ;  /* 0x0000001fff057819 */ /* 0x100fe2000001140b */
[----:B------:R-:W-:Y:S02]  /*8dc0*/  IMAD R15, R3, UR5, R4 ;  /* 0x00000005030f7c24 */ /* 0x000fe4000f8e0204 */
[----:B------:R-:W-:-:S04]  /*8dd0*/  IMAD.MOV.U32 R4, RZ, RZ, R11 ;  /* 0x000000ffff047224 */ /* 0x000fc800078e000b */
[----:B------:R-:W-:Y:S01]  /*8de0*/  IMAD.WIDE.U32 R6, R3, UR4, R4 ;  /* 0x0000000403067c25 */ /* 0x000fe2000f8e0004 */
[----:B------:R-:W-:-:S03]  /*8df0*/  ULDC.64 UR4, c[0x0][0x3f8] ;  /* 0x0000fe0000047ab9 */ /* 0x000fc60000000a00 */
[----:B------:R-:W-:Y:S01]  /*8e00*/  IMAD.IADD R5, R15, 0x1, R7 ;  /* 0x000000010f057824 */ /* 0x000fe200078e0207 */
[----:B------:R-:W-:-:S04]  /*8e10*/  LEA R4, P0, R6, UR4, 0x2 ;  /* 0x0000000406047c11 */ /* 0x000fc8000f8010ff */
[----:B------:R-:W-:-:S05]  /*8e20*/  LEA.HI.X R5, R6, UR5, R5, 0x2, P0 ;  /* 0x0000000506057c11 */ /* 0x000fca00080f1405 */
[----:B------:R2:W5:Y:S01]  /*8e30*/  LDG.E R12, desc[UR50][R4.64] ;  /* 0x00000032040c7981 */ /* 0x000562000c1e1900 */
[----:B------:R-:W-:-:S04]  /*8e40*/  IMAD.MOV R6, RZ, RZ, -R11 ;  /* 0x000000ffff067224 */ /* 0x000fc800078e0a0b */
[----:B------:R-:W-:-:S07]  /*8e50*/  IMAD R10, R10, R6, R13 ;  /* 0x000000060a0a7224 */ /* 0x000fce00078e020d */
.L_x_8004:
[----:B------:R-:W-:Y:S01]  /*8e60*/  LEA R7, R19, UR40, 0x3 ;  /* 0x0000002813077c11 */ /* 0x000fe2000f8e18ff */
[----:B------:R-:W-:Y:S01]  /*8e70*/  BSSY B1, `(.L_x_8005) ;  /* 0x0000005000017945 */ /* 0x000fe20003800000 */
[----:B--2---:R-:W-:Y:S02]  /*8e80*/  SHF.L.U32 R4, R16, 0x1f, RZ ;  /* 0x0000001f10047819 */ /* 0x004fe400000006ff */
[----:B------:R-:W-:Y:S02]  /*8e90*/  ISETP.NE.AND P3, PT, R23, RZ, PT ;  /* 0x000000ff1700720c */ /* 0x000fe40003f65270 */
[----:B------:R-:W2:Y:S02]  /*8ea0*/  SYNCS.PHASECHK.TRANS64.TRYWAIT P0, [R7+URZ+0x19c80], R4 ;  /* 0x019c8004070075a7 */ /* 0x000ea4000800017f */
[----:B--2---:R-:W-:Y:S09]  /*8eb0*/  @!P0 BRA `(.L_x_8006) ;  /* 0x0000001800948947 */ /* 0x004ff20003800000 */
.L_x_8055:
[----:B------:R-:W-:Y:S05]  /*8ec0*/  BSYNC B1 ;  /* 0x0000000000017941 */ /* 0x000fea0003800000 */
.L_x_8005:
[----:B------:R-:W-:Y:S04]  /*8ed0*/  BSSY B1, `(.L_x_8007) ;  /* 0x0000007000017945 */ /* 0x000fe80003800000 */
[----:B------:R-:W-:Y:S05]  /*8ee0*/  @P3 BRA `(.L_x_8008) ;  /* 0x0000000000143947 */ /* 0x000fea0003800000 */
[----:B------:R-:W-:Y:S01]  /*8ef0*/  ISETP.NE.AND P0, PT, R26, RZ, PT ;  /* 0x000000ff1a00720c */ /* 0x000fe20003f05270 */
[----:B------:R-:W-:-:S04]  /*8f00*/  IMAD.MOV.U32 R6, RZ, RZ, 0x3000 ;  /* 0x00003000ff067424 */ /* 0x000fc800078e00ff */
[----:B------:R3:W-:Y:S08]  /*8f10*/  SYNCS.ARRIVE.TRANS64 RZ, [R7+URZ+0x19c70], R6 ;  /* 0x019c700607ff79a7 */ /* 0x0007f0000800003f */
[----:B------:R-:W-:Y:S05]  /*8f20*/  @!P0 BRA `(.L_x_8008) ;  /* 0x0000000000048947 */ /* 0x000fea0003800000 */
[----:B------:R-:W-:Y:S01]  /*8f30*/  BPT.TRAP 0x1 ;  /* 0x000000040000795c */ /* 0x000fe20000300000 */
.L_x_8008:
[----:B------:R-:W-:Y:S05]  /*8f40*/  BSYNC B1 ;  /* 0x0000000000017941 */ /* 0x000fea0003800000 */
.L_x_8007:
[----:B------:R-:W-:Y:S01]  /*8f50*/  IMAD.MOV.U32 R11, RZ, RZ, RZ ;  /* 0x000000ffff0b7224 */ /* 0x000fe200078e00ff */
[----:B------:R-:W-:Y:S01]  /*8f60*/  R2UR UR12, R20 ;  /* 0x00000000140c72ca */ /* 0x000fe200000e0000 */
[----:B---3--:R-:W-:Y:S01]  /*8f70*/  IMAD R6, R19, 0x3000, R28 ;  /* 0x0000300013067824 */ /* 0x008fe200078e021c */
[----:B------:R-:W-:Y:S01]  /*8f80*/  UIADD3 UR4, UP0, UR52, 0x470, URZ ;  /* 0x0000047034047890 */ /* 0x000fe2000ff1e03f */
[----:B------:R-:W-:Y:S01]  /*8f90*/  PLOP3.LUT P0, PT, PT, PT, PT, 0x80, 0x0 ;  /* 0x000000000000781c */ /* 0x000fe20003f0f070 */
[----:B------:R-:W-:Y:S01]  /*8fa0*/  IMAD.SHL.U32 R10, R10, 0x80, RZ ;  /* 0x000000800a0a7824 */ /* 0x000fe200078e00ff */
[----:B------:R-:W-:Y:S01]  /*8fb0*/  R2UR UR10, R11 ;  /* 0x000000000b0a72ca */ /* 0x000fe200000e0000 */
[----:B------:R-:W-:Y:S01]  /*8fc0*/  VIADD R5, R7, 0x19c70 ;  /* 0x00019c7007057836 */ /* 0x000fe20000000000 */
[----:B------:R-:W-:Y:S01]  /*8fd0*/  IADD3 R14, R6, 0x9000, RZ ;  /* 0x00009000060e7810 */ /* 0x000fe20007ffe0ff */
[----:B------:R-:W-:Y:S01]  /*8fe0*/  UIADD3.X UR5, URZ, UR53, URZ, UP0, !UPT ;  /* 0x000000353f057290 */ /* 0x000fe200087fe43f */
[----:B------:R-:W-:Y:S01]  /*8ff0*/  UMOV UR6, 0x0 ;  /* 0x0000000000067882 */ /* 0x000fe20000000000 */
[----:B------:R-:W-:-:S10]  /*9000*/  UMOV UR7, 0x14f00000 ;  /* 0x14f0000000077882 */ /* 0x000fd40000000000 */
.L_x_8009:
        /* <DEDUP_REMOVED lines=16> */
.L_x_8010:
        /* <DEDUP_REMOVED lines=16> */
.L_x_8011:
        /* <DEDUP_REMOVED lines=12> */
.L_x_8056:
[----:B------:R-:W-:Y:S05]  /*92d0*/  BSYNC B1 ;  /* 0x0000000000017941 */ /* 0x000fea0003800000 */
.L_x_8012:
[----:B------:R-:W-:Y:S01]  /*92e0*/  BSSY B1, `(.L_x_8014) ;  /* 0x0000009000017945 */ /* 0x000fe20003800000 */
[----:B--23--:R-:W-:Y:S02]  /*92f0*/  IMAD.MOV.U32 R4, RZ, RZ, 0x0 ;  /* 0x00000000ff047424 */ /* 0x00cfe400078e00ff */
[----:B------:R-:W-:Y:S01]  /*9300*/  IMAD.MOV.U32 R5, RZ, RZ, 0x14f00000 ;  /* 0x14f00000ff057424 */ /* 0x000fe200078e00ff */
[----:B------:R-:W-:Y:S06]  /*9310*/  @P3 BRA `(.L_x_8015) ;  /* 0x0000000000143947 */ /* 0x000fec0003800000 */
[----:B------:R-:W-:Y:S01]  /*9320*/  ISETP.NE.AND P0, PT, R26, RZ, PT ;  /* 0x000000ff1a00720c */ /* 0x000fe20003f05270 */
[----:B------:R-:W-:-:S04]  /*9330*/  IMAD.MOV.U32 R21, RZ, RZ, 0x3000 ;  /* 0x00003000ff157424 */ /* 0x000fc800078e00ff */
[----:B------:R2:W-:Y:S08]  /*9340*/  SYNCS.ARRIVE.TRANS64 RZ, [R7+URZ+0x19c30], R21 ;  /* 0x019c301507ff79a7 */ /* 0x0005f0000800003f */
[----:B------:R-:W-:Y:S05]  /*9350*/  @!P0 BRA `(.L_x_8015) ;  /* 0x0000000000048947 */ /* 0x000fea0003800000 */
[----:B------:R-:W-:Y:S01]  /*9360*/  BPT.TRAP 0x1 ;  /* 0x000000040000795c */ /* 0x000fe20000300000 */
.L_x_8015:
[----:B------:R-:W-:Y:S05]  /*9370*/  BSYNC B1 ;  /* 0x0000000000017941 */ /* 0x000fea0003800000 */
.L_x_8014:
[----:B------:R-:W-:Y:S01]  /*9380*/  R2UR UR6, R4 ;  /* 0x00000000040672ca */ /* 0x000fe200000e0000 */
[----:B------:R-:W-:Y:S01]  /*9390*/  UIADD3 UR4, UP0, UR52, 0x370, URZ ;  /* 0x0000037034047890 */ /* 0x000fe2000ff1e03f */
[----:B------:R-:W-:Y:S01]  /*93a0*/  R2UR UR7, R5 ;  /* 0x00000000050772ca */ /* 0x000fe200000e0000 */
[----:B--2---:R-:W-:Y:S01]  /*93b0*/  VIADD R7, R7, 0x19c30 ;  /* 0x00019c3007077836 */ /* 0x004fe20000000000 */
[----:B------:R-:W-:Y:S01]  /*93c0*/  R2UR UR12, R20 ;  /* 0x00000000140c72ca */ /* 0x000fe200000e0000 */
[----:B------:R-:W-:Y:S01]  /*93d0*/  UIADD3.X UR5, URZ, UR53, URZ, UP0, !UPT ;  /* 0x000000353f057290 */ /* 0x000fe200087fe43f */
[----:B------:R-:W-:Y:S01]  /*93e0*/  R2UR UR10, R11 ;  /* 0x000000000b0a72ca */ /* 0x000fe200000e0000 */
[----:B------:R-:W-:Y:S01]  /*93f0*/  VIADD R11, R6, 0x13800 ;  /* 0x00013800060b7836 */ /* 0x000fe20000000000 */
[----:B------:R-:W-:-:S13]  /*9400*/  PLOP3.LUT P0, PT, PT, PT, PT, 0x80, 0x0 ;  /* 0x000000000000781c */ /* 0x000fda0003f0f070 */
.L_x_8016:
        /* <DEDUP_REMOVED lines=15> */
.L_x_8017:
        /* <DEDUP_REMOVED lines=15> */
.L_x_8018:
        /* <DEDUP_REMOVED lines=9> */
.L_x_8003:
[----:B------:R-:W-:Y:S05]  /*9680*/  BSYNC B0 ;  /* 0x0000000000007941 */ /* 0x000fea0003800000 */
.L_x_8002:
[----:B------:R-:W-:-:S06]  /*9690*/  UISETP.NE.AND UP0, UPT, UR43, 0x3, UPT ;  /* 0x000000032b00788c */ /* 0x000fcc000bf05270 */
[----:B------:R-:W-:-:S13]  /*96a0*/  PLOP3.LUT P0, PT, PT, PT, UP0, 0x80, 0x0 ;  /* 0x000000000000781c */ /* 0x000fda0003f0f008 */
[----:B------:R-:W-:Y:S05]  /*96b0*/  @!P0 BRA `(.L_x_8019) ;  /* 0x0000000000048947 */ /* 0x000fea0003800000 */
[----:B------:R-:W-:Y:S01]  /*96c0*/  BPT.TRAP 0x1 ;  /* 0x000000040000795c */ /* 0x000fe20000300000 */
.L_x_8019:
[----:B------:R-:W-:Y:S01]  /*96d0*/  LOP3.LUT R5, R8, 0x1, RZ, 0x3c, !PT ;  /* 0x0000000108057812 */ /* 0x000fe200078e3cff */
[----:B------:R-:W-:Y:S01]  /*96e0*/  IMAD.U32 R4, RZ, RZ, UR48 ;  /* 0x00000030ff047e24 */ /* 0x000fe2000f8e00ff */
[----:B------:R-:W-:Y:S01]  /*96f0*/  LEA R14, R9, UR40, 0x3 ;  /* 0x00000028090e7c11 */ /* 0x000fe2000f8e18ff */
[----:B------:R-:W-:Y:S01]  /*9700*/  BSSY B0, `(.L_x_8020) ;  /* 0x0000005000007945 */ /* 0x000fe20003800000 */
[----:B------:R-:W-:Y:S02]  /*9710*/  SHF.L.U32 R5, R5, 0x1f, RZ ;  /* 0x0000001f05057819 */ /* 0x000fe400000006ff */
[----:B------:R-:W-:Y:S02]  /*9720*/  ISETP.NE.AND P0, PT, R4, 0x3, PT ;  /* 0x000000030400780c */ /* 0x000fe40003f05270 */
[----:B------:R-:W2:Y:S02]  /*9730*/  SYNCS.PHASECHK.TRANS64.TRYWAIT P3, [R14+URZ+0x19c70], R5 ;  /* 0x019c70050e0075a7 */ /* 0x000ea4000806017f */
[----:B--2---:R-:W-:Y:S09]  /*9740*/  @!P3 BRA `(.L_x_8021) ;  /* 0x000000100098b947 */ /* 0x004ff20003800000 */
.L_x_8057:
[----:B------:R-:W-:Y:S05]  /*9750*/  BSYNC B0 ;  /* 0x0000000000007941 */ /* 0x000fea0003800000 */
.L_x_8020:
[----:B------:R-:W-:Y:S05]  /*9760*/  @!P0 BRA `(.L_x_8022) ;  /* 0x0000000000048947 */ /* 0x000fea0003800000 */
[----:B------:R-:W-:Y:S01]  /*9770*/  BPT.TRAP 0x1 ;  /* 0x000000040000795c */ /* 0x000fe20000300000 */
.L_x_8022:
[----:B--2---:R-:W-:Y:S01]  /*9780*/  SHF.L.U32 R5, R8, 0x1f, RZ ;  /* 0x0000001f08057819 */ /* 0x004fe200000006ff */
[----:B------:R-:W-:-:S03]  /*9790*/  IMAD R15, R9, 0x3000, RZ ;  /* 0x00003000090f7824 */ /* 0x000fc600078e02ff */
[----:B------:R-:W2:Y:S02]  /*97a0*/  SYNCS.PHASECHK.TRANS64.TRYWAIT P3, [R14+URZ+0x19c60], R5 ;  /* 0x019c60050e0075a7 */ /* 0x000ea4000806017f */
[----:B--2---:R-:W-:Y:S05]  /*97b0*/  @!P3 BRA `(.L_x_8023) ;  /* 0x000000100090b947 */ /* 0x004fea0003800000 */
.L_x_8058:
[C---:B------:R-:W-:Y:S01]  /*97c0*/  LOP3.LUT R21, R15.reuse, R17, RZ, 0xfc, !PT ;  /* 0x000000110f157212 */ /* 0x040fe200078efcff */
[----:B------:R-:W-:Y:S05]  /*97d0*/  WARPSYNC.ALL ;  /* 0x0000000000007948 */ /* 0x000fea0003800000 */
[----:B--2---:R2:W3:Y:S02]  /*97e0*/  LDSM.16.MT88.4 R4, [R21+UR40+0x9000] ;  /* 0x009000281504783b */ /* 0x0044e40008004200 */
[----:B--2---:R-:W-:Y:S01]  /*97f0*/  VIADD R21, R15, 0x1000 ;  /* 0x000010000f157836 */ /* 0x004fe20000000000 */
[C-C-:B---3--:R-:W-:Y:S02]  /*9800*/  PRMT R8, R4.reuse, 0x6420, R5.reuse ;  /* 0x0000642004087816 */ /* 0x148fe40000000005 */
[----:B------:R-:W-:-:S02]  /*9810*/  PRMT R9, R4, 0x7531, R5 ;  /* 0x0000753104097816 */ /* 0x000fc40000000005 */
[-C--:B------:R-:W-:Y:S02]  /*9820*/  LOP3.LUT R4, R15, R18.reuse, RZ, 0xfc, !PT ;  /* 0x000000120f047212 */ /* 0x080fe400078efcff */
[C-C-:B------:R-:W-:Y:S02]  /*9830*/  PRMT R10, R6.reuse, 0x6420, R7.reuse ;  /* 0x00006420060a7816 */ /* 0x140fe40000000007 */
[----:B------:R-:W-:Y:S01]  /*9840*/  PRMT R11, R6, 0x7531, R7 ;  /* 0x00007531060b7816 */ /* 0x000fe20000000007 */
[----:B------:R-:W-:Y:S01]  /*9850*/  IMAD.IADD R29, R27, 0x1, R4 ;  /* 0x000000011b1d7824 */ /* 0x000fe200078e0204 */
[C---:B------:R-:W-:Y:S02]  /*9860*/  LOP3.LUT R4, R21.reuse, R17, RZ, 0xfc, !PT ;  /* 0x0000001115047212 */ /* 0x040fe400078efcff */
[----:B------:R-:W-:Y:S02]  /*9870*/  LOP3.LUT R21, R21, R18, RZ, 0xfc, !PT ;  /* 0x0000001215157212 */ /* 0x000fe400078efcff */
[----:B------:R2:W-:Y:S03]  /*9880*/  STSM.16.M88.4 [R29], R8 ;  /* 0x000000081d007844 */ /* 0x0005e60000000200 */
[----:B------:R-:W-:Y:S01]  /*9890*/  IMAD.IADD R21, R27, 0x1, R21 ;  /* 0x000000011b157824 */ /* 0x000fe200078e0215 */
[----:B------:R-:W3:Y:S01]  /*98a0*/  LDSM.16.MT88.4 R4, [R4+UR40+0x9000] ;  /* 0x009000280404783b */ /* 0x000ee20008004200 */
[----:B--2---:R-:W-:Y:S01]  /*98b0*/  VIADD R29, R15, 0x2000 ;  /* 0x000020000f1d7836 */ /* 0x004fe20000000000 */
[----:B---3--:R-:W-:-:S02]  /*98c0*/  PRMT R8, R4, 0x6420, R5 ;  /* 0x0000642004087816 */ /* 0x008fc40000000005 */
[----:B------:R-:W-:Y:S02]  /*98d0*/  PRMT R9, R4, 0x7531, R5 ;  /* 0x0000753104097816 */ /* 0x000fe40000000005 */
[C-C-:B------:R-:W-:Y:S02]  /*98e0*/  PRMT R10, R6.reuse, 0x6420, R7.reuse ;  /* 0x00006420060a7816 */ /* 0x140fe40000000007 */
[----:B------:R-:W-:Y:S02]  /*98f0*/  PRMT R11, R6, 0x7531, R7 ;  /* 0x00007531060b7816 */ /* 0x000fe40000000007 */
[----:B------:R-:W-:-:S03]  /*9900*/  LOP3.LUT R5, R29, R17, RZ, 0xfc, !PT ;  /* 0x000000111d057212 */ /* 0x000fc600078efcff */
[----:B------:R2:W-:Y:S04]  /*9910*/  STSM.16.M88.4 [R21], R8 ;  /* 0x0000000815007844 */ /* 0x0005e80000000200 */
[----:B------:R-:W3:Y:S01]  /*9920*/  LDSM.16.MT88.4 R4, [R5+UR40+0x9000] ;  /* 0x009000280504783b */ /* 0x000ee20008004200 */
[----:B--2---:R-:W-:Y:S02]  /*9930*/  IADD3 R21, R27, R25, R15 ;  /* 0x000000191b157210 */ /* 0x004fe40007ffe00f */
[C-C-:B---3--:R-:W-:Y:S02]  /*9940*/  PRMT R8, R4.reuse, 0x6420, R5.reuse ;  /* 0x0000642004087816 */ /* 0x148fe40000000005 */
[----:B------:R-:W-:Y:S02]  /*9950*/  PRMT R9, R4, 0x7531, R5 ;  /* 0x0000753104097816 */ /* 0x000fe40000000005 */
[----:B------:R-:W-:-:S02]  /*9960*/  LOP3.LUT R4, R29, R18, RZ, 0xfc, !PT ;  /* 0x000000121d047212 */ /* 0x000fc400078efcff */
[C-C-:B------:R-:W-:Y:S02]  /*9970*/  PRMT R10, R6.reuse, 0x6420, R7.reuse ;  /* 0x00006420060a7816 */ /* 0x140fe40000000007 */
[----:B------:R-:W-:Y:S01]  /*9980*/  PRMT R11, R6, 0x7531, R7 ;  /* 0x00007531060b7816 */ /* 0x000fe20000000007 */
[----:B------:R-:W-:Y:S01]  /*9990*/  IMAD.IADD R29, R27, 0x1, R4 ;  /* 0x000000011b1d7824 */ /* 0x000fe200078e0204 */
[----:B------:R-:W-:-:S04]  /*99a0*/  LOP3.LUT R4, R15, 0x800, R17, 0xfe, !PT ;  /* 0x000008000f047812 */ /* 0x000fc800078efe11 */
[----:B------:R-:W-:Y:S04]  /*99b0*/  STSM.16.M88.4 [R29], R8 ;  /* 0x000000081d007844 */ /* 0x000fe80000000200 */
[----:B------:R-:W2:Y:S02]  /*99c0*/  LDSM.16.MT88.4 R4, [R4+UR40+0x9000] ;  /* 0x009000280404783b */ /* 0x000ea40008004200 */
[C-C-:B--2---:R-:W-:Y:S02]  /*99d0*/  PRMT R8, R4.reuse, 0x6420, R5.reuse ;  /* 0x0000642004087816 */ /* 0x144fe40000000005 */
[----:B------:R-:W-:Y:S02]  /*99e0*/  PRMT R9, R4, 0x7531, R5 ;  /* 0x0000753104097816 */ /* 0x000fe40000000005 */
[----:B------:R-:W-:-:S02]  /*99f0*/  PRMT R10, R6, 0x6420, R7 ;  /* 0x00006420060a7816 */ /* 0x000fc40000000007 */
[----:B------:R-:W-:Y:S02]  /*9a00*/  PRMT R11, R6, 0x7531, R7 ;  /* 0x00007531060b7816 */ /* 0x000fe40000000007 */
[----:B------:R-:W-:-:S03]  /*9a10*/  IADD3 R5, R24, UR40, R15 ;  /* 0x0000002818057c10 */ /* 0x000fc6000fffe00f */
[----:B------:R-:W-:Y:S04]  /*9a20*/  STSM.16.M88.4 [R21], R8 ;  /* 0x0000000815007844 */ /* 0x000fe80000000200 */
[----:B------:R-:W2:Y:S02]  /*9a30*/  LDSM.16.MT88.4 R4, [R5+0x9000] ;  /* 0x009000000504783b */ /* 0x000ea40000004200 */
[C-C-:B--2---:R-:W-:Y:S02]  /*9a40*/  PRMT R8, R4.reuse, 0x6420, R5.reuse ;  /* 0x0000642004087816 */ /* 0x144fe40000000005 */
[----:B------:R-:W-:Y:S02]  /*9a50*/  PRMT R9, R4, 0x7531, R5 ;  /* 0x0000753104097816 */ /* 0x000fe40000000005 */
[----:B------:R-:W-:-:S02]  /*9a60*/  PRMT R10, R6, 0x6420, R7 ;  /* 0x00006420060a7816 */ /* 0x000fc40000000007 */
[----:B------:R-:W-:Y:S02]  /*9a70*/  PRMT R11, R6, 0x7531, R7 ;  /* 0x00007531060b7816 */ /* 0x000fe40000000007 */
[----:B------:R-:W-:-:S03]  /*9a80*/  IADD3 R4, R2, UR40, R15 ;  /* 0x0000002802047c10 */ /* 0x000fc6000fffe00f */
        /* <DEDUP_REMOVED lines=15> */
.L_x_8024:
[----:B---3--:R3:W-:Y:S01]  /*9b80*/  SYNCS.ARRIVE.TRANS64.A1T0 RZ, [R14+URZ+0x19c50], RZ ;  /* 0x019c50ff0eff79a7 */ /* 0x0087e2000810003f */
[----:B------:R-:W-:Y:S01]  /*9b90*/  BAR.SYNC.DEFER_BLOCKING 0x2, 0x80 ;  /* 0x0082000000007b1d */ /* 0x000fe20000010000 */
[C---:B------:R-:W-:Y:S01]  /*9ba0*/  ISETP.GT.AND P0, PT, R13.reuse, RZ, PT ;  /* 0x000000ff0d00720c */ /* 0x040fe20003f04270 */
[----:B------:R-:W-:Y:S02]  /*9bb0*/  @!P2 VIADD R4, R14, 0x19c80 ;  /* 0x00019c800e04a836 */ /* 0x000fe40000000000 */
[----:B------:R-:W-:Y:S02]  /*9bc0*/  VIADD R13, R13, 0xffffffff ;  /* 0xffffffff0d0d7836 */ /* 0x000fe40000000000 */
[----:B--2---:R-:W-:Y:S01]  /*9bd0*/  IMAD.MOV.U32 R8, RZ, RZ, R16 ;  /* 0x000000ffff087224 */ /* 0x004fe200078e0010 */
[----:B------:R-:W-:Y:S01]  /*9be0*/  @!P2 PRMT R4, RZ, 0x654, R4 ;  /* 0x00000654ff04a816 */ /* 0x000fe20000000004 */
[----:B------:R-:W-:-:S03]  /*9bf0*/  IMAD.MOV.U32 R9, RZ, RZ, R19 ;  /* 0x000000ffff097224 */ /* 0x000fc600078e0013 */
[----:B------:R3:W-:Y:S03]  /*9c00*/  @!P2 SYNCS.ARRIVE.TRANS64.RED.A1T0 RZ, [R4+URZ], RZ ;  /* 0x000000ff04ffa9a7 */ /* 0x0007e6000810043f */
[----:B------:R-:W-:Y:S05]  /*9c10*/  @P0 BRA `(.L_x_8025) ;  /* 0xfffffff000200947 */ /* 0x000fea000383ffff */
.L_x_8001:
[----:B------:R-:W-:-:S06]  /*9c20*/  UISETP.NE.AND UP0, UPT, UR43, 0x3, UPT ;  /* 0x000000032b00788c */ /* 0x000fcc000bf05270 */
[----:B------:R-:W-:-:S13]  /*9c30*/  PLOP3.LUT P0, PT, PT, PT, UP0, 0x80, 0x0 ;  /* 0x000000000000781c */ /* 0x000fda0003f0f008 */
[----:B------:R-:W-:Y:S05]  /*9c40*/  @!P0 BRA `(.L_x_8026) ;  /* 0x0000000000048947 */ /* 0x000fea0003800000 */
[----:B------:R-:W-:Y:S01]  /*9c50*/  BPT.TRAP 0x1 ;  /* 0x000000040000795c */ /* 0x000fe20000300000 */
.L_x_8026:
[----:B------:R-:W-:Y:S01]  /*9c60*/  LOP3.LUT R3, R16, 0x1, RZ, 0x3c, !PT ;  /* 0x0000000110037812 */ /* 0x000fe200078e3cff */
[----:B---3--:R-:W-:Y:S01]  /*9c70*/  IMAD.U32 R4, RZ, RZ, UR48 ;  /* 0x00000030ff047e24 */ /* 0x008fe2000f8e00ff */
[----:B------:R-:W-:Y:S01]  /*9c80*/  LEA R0, R19, UR40, 0x3 ;  /* 0x0000002813007c11 */ /* 0x000fe2000f8e18ff */
[----:B------:R-:W-:Y:S01]  /*9c90*/  BSSY B0, `(.L_x_8027) ;  /* 0x0000005000007945 */ /* 0x000fe20003800000 */
[----:B------:R-:W-:Y:S02]  /*9ca0*/  SHF.L.U32 R3, R3, 0x1f, RZ ;  /* 0x0000001f03037819 */ /* 0x000fe400000006ff */
[----:B------:R-:W-:Y:S02]  /*9cb0*/  ISETP.NE.AND P1, PT, R4, 0x3, PT ;  /* 0x000000030400780c */ /* 0x000fe40003f25270 */
[----:B------:R-:W3:Y:S02]  /*9cc0*/  SYNCS.PHASECHK.TRANS64.TRYWAIT P0, [R0+URZ+0x19c70], R3 ;  /* 0x019c7003000075a7 */ /* 0x000ee4000800017f */
[----:B---3--:R-:W-:Y:S09]  /*9cd0*/  @!P0 BRA `(.L_x_8028) ;  /* 0x0000000c005c8947 */ /* 0x008ff20003800000 */
.L_x_8059:
[----:B------:R-:W-:Y:S05]  /*9ce0*/  BSYNC B0 ;  /* 0x0000000000007941 */ /* 0x000fea0003800000 */
.L_x_8027:
[----:B------:R-:W-:Y:S05]  /*9cf0*/  @!P1 BRA `(.L_x_8029) ;  /* 0x0000000000049947 */ /* 0x000fea0003800000 */
[----:B------:R-:W-:Y:S01]  /*9d00*/  BPT.TRAP 0x1 ;  /* 0x000000040000795c */ /* 0x000fe20000300000 */
.L_x_8029:
[----:B--2---:R-:W-:Y:S01]  /*9d10*/  SHF.L.U32 R5, R16, 0x1f, RZ ;  /* 0x0000001f10057819 */ /* 0x004fe200000006ff */
[----:B---3--:R-:W-:-:S03]  /*9d20*/  IMAD R3, R19, 0x3000, RZ ;  /* 0x0000300013037824 */ /* 0x008fc600078e02ff */
[----:B------:R-:W2:Y:S02]  /*9d30*/  SYNCS.PHASECHK.TRANS64.TRYWAIT P0, [R0+URZ+0x19c60], R5 ;  /* 0x019c6005000075a7 */ /* 0x000ea4000800017f */
[----:B------:R-:W-:Y:S01]  /*9d40*/  LOP3.LUT R12, R3, R17, RZ, 0xfc, !PT ;  /* 0x00000011030c7212 */ /* 0x000fe200078efcff */
[----:B--2---:R-:W-:Y:S06]  /*9d50*/  @!P0 BRA `(.L_x_8030) ;  /* 0x0000000c00508947 */ /* 0x004fec0003800000 */
.L_x_8060:
[----:B------:R-:W-:Y:S05]  /*9d60*/  WARPSYNC.ALL ;  /* 0x0000000000007948 */ /* 0x000fea0003800000 */
[----:B--2---:R2:W3:Y:S01]  /*9d70*/  LDSM.16.MT88.4 R4, [R12+UR40+0x9000] ;  /* 0x009000280c04783b */ /* 0x0044e20008004200 */
[----:B------:R-:W-:-:S04]  /*9d80*/  IADD3 R14, R3, 0x1000, RZ ;  /* 0x00001000030e7810 */ /* 0x000fc80007ffe0ff */
[C---:B------:R-:W-:Y:S02]  /*9d90*/  LOP3.LUT R15, R14.reuse, R17, RZ, 0xfc, !PT ;  /* 0x000000110e0f7212 */ /* 0x040fe400078efcff */
[----:B------:R-:W-:Y:S01]  /*9da0*/  LOP3.LUT R14, R14, R18, RZ, 0xfc, !PT ;  /* 0x000000120e0e7212 */ /* 0x000fe200078efcff */
[----:B--2---:R-:W-:-:S04]  /*9db0*/  VIADD R12, R3, 0x2000 ;  /* 0x00002000030c7836 */ /* 0x004fc80000000000 */
[----:B------:R-:W-:Y:S01]  /*9dc0*/  IMAD.IADD R14, R27, 0x1, R14 ;  /* 0x000000011b0e7824 */ /* 0x000fe200078e020e */
[C-C-:B---3--:R-:W-:Y:S02]  /*9dd0*/  PRMT R8, R4.reuse, 0x6420, R5.reuse ;  /* 0x0000642004087816 */ /* 0x148fe40000000005 */
[----:B------:R-:W-:Y:S02]  /*9de0*/  PRMT R9, R4, 0x7531, R5 ;  /* 0x0000753104097816 */ /* 0x000fe40000000005 */
[----:B------:R-:W-:Y:S02]  /*9df0*/  LOP3.LUT R4, R3, R18, RZ, 0xfc, !PT ;  /* 0x0000001203047212 */ /* 0x000fe400078efcff */
[C-C-:B------:R-:W-:Y:S02]  /*9e00*/  PRMT R10, R6.reuse, 0x6420, R7.reuse ;  /* 0x00006420060a7816 */ /* 0x140fe40000000007 */
[----:B------:R-:W-:Y:S01]  /*9e10*/  PRMT R11, R6, 0x7531, R7 ;  /* 0x00007531060b7816 */ /* 0x000fe20000000007 */
[----:B------:R-:W-:-:S05]  /*9e20*/  IMAD.IADD R13, R27, 0x1, R4 ;  /* 0x000000011b0d7824 */ /* 0x000fca00078e0204 */
[----:B------:R2:W-:Y:S04]  /*9e30*/  STSM.16.M88.4 [R13], R8 ;  /* 0x000000080d007844 */ /* 0x0005e80000000200 */
[----:B------:R-:W3:Y:S01]  /*9e40*/  LDSM.16.MT88.4 R4, [R15+UR40+0x9000] ;  /* 0x009000280f04783b */ /* 0x000ee20008004200 */
[C---:B--2---:R-:W-:Y:S02]  /*9e50*/  LOP3.LUT R13, R12.reuse, R17, RZ, 0xfc, !PT ;  /* 0x000000110c0d7212 */ /* 0x044fe400078efcff */
[----:B------:R-:W-:-:S05]  /*9e60*/  LOP3.LUT R12, R12, R18, RZ, 0xfc, !PT ;  /* 0x000000120c0c7212 */ /* 0x000fca00078efcff */
[C---:B------:R-:W-:Y:S01]  /*9e70*/  IMAD.IADD R12, R27.reuse, 0x1, R12 ;  /* 0x000000011b0c7824 */ /* 0x040fe200078e020c */
[----:B------:R-:W-:Y:S02]  /*9e80*/  IADD3 R27, R27, R25, R3 ;  /* 0x000000191b1b7210 */ /* 0x000fe40007ffe003 */
[C-C-:B---3--:R-:W-:Y:S02]  /*9e90*/  PRMT R8, R4.reuse, 0x6420, R5.reuse ;  /* 0x0000642004087816 */ /* 0x148fe40000000005 */
[----:B------:R-:W-:Y:S02]  /*9ea0*/  PRMT R9, R4, 0x7531, R5 ;  /* 0x0000753104097816 */ /* 0x000fe40000000005 */
[C-C-:B------:R-:W-:Y:S02]  /*9eb0*/  PRMT R10, R6.reuse, 0x6420, R7.reuse ;  /* 0x00006420060a7816 */ /* 0x140fe40000000007 */
[----:B------:R-:W-:-:S05]  /*9ec0*/  PRMT R11, R6, 0x7531, R7 ;  /* 0x00007531060b7816 */ /* 0x000fca0000000007 */
[----:B------:R-:W-:Y:S04]  /*9ed0*/  STSM.16.M88.4 [R14], R8 ;  /* 0x000000080e007844 */ /* 0x000fe80000000200 */
[----:B------:R2:W3:Y:S02]  /*9ee0*/  LDSM.16.MT88.4 R4, [R13+UR40+0x9000] ;  /* 0x009000280d04783b */ /* 0x0004e40008004200 */
[----:B--2---:R-:W-:Y:S02]  /*9ef0*/  IADD3 R13, R24, UR40, R3 ;  /* 0x00000028180d7c10 */ /* 0x004fe4000fffe003 */
[----:B------:R-:W-:Y:S02]  /*9f00*/  LOP3.LUT R14, R3, 0x800, R17, 0xfe, !PT ;  /* 0x00000800030e7812 */ /* 0x000fe400078efe11 */
[----:B---3--:R-:W-:-:S02]  /*9f10*/  PRMT R8, R4, 0x6420, R5 ;  /* 0x0000642004087816 */ /* 0x008fc40000000005 */
[----:B------:R-:W-:Y:S02]  /*9f20*/  PRMT R9, R4, 0x7531, R5 ;  /* 0x0000753104097816 */ /* 0x000fe40000000005 */
[C-C-:B------:R-:W-:Y:S02]  /*9f30*/  PRMT R10, R6.reuse, 0x6420, R7.reuse ;  /* 0x00006420060a7816 */ /* 0x140fe40000000007 */
[----:B------:R-:W-:-:S05]  /*9f40*/  PRMT R11, R6, 0x7531, R7 ;  /* 0x00007531060b7816 */ /* 0x000fca0000000007 */
[----:B------:R-:W-:Y:S04]  /*9f50*/  STSM.16.M88.4 [R12], R8 ;  /* 0x000000080c007844 */ /* 0x000fe80000000200 */
[----:B------:R-:W2:Y:S02]  /*9f60*/  LDSM.16.MT88.4 R4, [R14+UR40+0x9000] ;  /* 0x009000280e04783b */ /* 0x000ea40008004200 */
[C-C-:B--2---:R-:W-:Y:S02]  /*9f70*/  PRMT R8, R4.reuse, 0x6420, R5.reuse ;  /* 0x0000642004087816 */ /* 0x144fe40000000005 */
[----:B------:R-:W-:Y:S02]  /*9f80*/  PRMT R9, R4, 0x7531, R5 ;  /* 0x0000753104097816 */ /* 0x000fe40000000005 */
[----:B------:R-:W-:-:S02]  /*9f90*/  PRMT R10, R6, 0x6420, R7 ;  /* 0x00006420060a7816 */ /* 0x000fc40000000007 */
[----:B------:R-:W-:-:S05]  /*9fa0*/  PRMT R11, R6, 0x7531, R7 ;  /* 0x00007531060b7816 */ /* 0x000fca0000000007 */
        /* <DEDUP_REMOVED lines=22> */
.L_x_8031:
[----:B------:R-:W4:Y:S01]  /*a110*/  LDC R4, c[0x0][0xda4] ;  /* 0x00036900ff047b82 */ /* 0x000f220000000800 */
[----:B------:R-:W-:Y:S01]  /*a120*/  UIADD3 UR49, UR44, UR49, URZ ;  /* 0x000000312c317290 */ /* 0x000fe2000fffe03f */
[----:B------:R-:W-:Y:S01]  /*a130*/  @!P2 VIADD R3, R0, 0x19c80 ;  /* 0x00019c800003a836 */ /* 0x000fe20000000000 */
[----:B------:R-:W-:Y:S01]  /*a140*/  UIADD3 UR47, UR47, 0x1, URZ ;  /* 0x000000012f2f7890 */ /* 0x000fe2000fffe03f */
[----:B------:R-:W-:-:S03]  /*a150*/  VIADD R19, R19, 0x1 ;  /* 0x0000000113137836 */ /* 0x000fc60000000000 */
[----:B------:R-:W-:Y:S01]  /*a160*/  @!P2 PRMT R3, RZ, 0x654, R3 ;  /* 0x00000654ff03a816 */ /* 0x000fe20000000003 */
[----:B---3--:R-:W-:Y:S01]  /*a170*/  SYNCS.ARRIVE.TRANS64.A1T0 RZ, [R0+URZ+0x19c50], RZ ;  /* 0x019c50ff00ff79a7 */ /* 0x008fe2000810003f */
[----:B------:R-:W-:Y:S01]  /*a180*/  BAR.SYNC.DEFER_BLOCKING 0x2, 0x80 ;  /* 0x0082000000007b1d */ /* 0x000fe20000010000 */
[----:B------:R-:W-:-:S04]  /*a190*/  ISETP.NE.AND P0, PT, R19, 0x2, PT ;  /* 0x000000021300780c */ /* 0x000fc80003f05270 */
[----:B------:R-:W-:Y:S02]  /*a1a0*/  SEL R19, R19, RZ, P0 ;  /* 0x000000ff13137207 */ /* 0x000fe40000000000 */
[----:B----4-:R-:W-:Y:S01]  /*a1b0*/  ISETP.LE.AND P1, PT, R4, UR49, PT ;  /* 0x0000003104007c0c */ /* 0x010fe2000bf23270 */
[----:B------:R3:W-:Y:S02]  /*a1c0*/  @!P2 SYNCS.ARRIVE.TRANS64.RED.A1T0 RZ, [R3+URZ], RZ ;  /* 0x000000ff03ffa9a7 */ /* 0x0007e4000810043f */
[----:B---3--:R-:W-:-:S04]  /*a1d0*/  SEL R3, RZ, 0x1, P0 ;  /* 0x00000001ff037807 */ /* 0x008fc80000000000 */
[----:B------:R-:W-:-:S06]  /*a1e0*/  LOP3.LUT R16, R16, R3, RZ, 0x3c, !PT ;  /* 0x0000000310107212 */ /* 0x000fcc00078e3cff */
[----:B------:R-:W-:Y:S05]  /*a1f0*/  @!P1 BRA `(.L_x_8032) ;  /* 0xffffffd800189947 */ /* 0x000fea000383ffff */
[----:B------:R-:W-:-:S12]  /*a200*/  ULOP3.LUT UR47, UR47, 0x1, URZ, 0xc, !UPT ;  /* 0x000000012f2f7892 */ /* 0x000fd8000f8e0c3f */
.L_x_7986:
[----:B------:R-:W3:Y:S01]  /*a210*/  S2R R3, SR_CgaCtaId ;  /* 0x0000000000037919 */ /* 0x000ee20000008800 */
[----:B------:R-:W-:Y:S01]  /*a220*/  MOV R0, 0x400 ;  /* 0x0000040000007802 */ /* 0x000fe20000000f00 */
[----:B------:R-:W-:-:S03]  /*a230*/  IMAD.U32 R2, RZ, RZ, UR47 ;  /* 0x0000002fff027e24 */ /* 0x000fc6000f8e00ff */
[----:B---3--:R-:W-:Y:S02]  /*a240*/  LEA R6, R3, R0, 0x18 ;  /* 0x0000000003067211 */ /* 0x008fe400078ec0ff */
[----:B------:R-:W-:-:S04]  /*a250*/  SHF.L.U32 R0, R2, 0x1f, RZ ;  /* 0x0000001f02007819 */ /* 0x000fc800000006ff */
[----:B------:R-:W3:Y:S02]  /*a260*/  SYNCS.PHASECHK.TRANS64.TRYWAIT P0, [R6+URZ+0x19c20], R0 ;  /* 0x019c2000060075a7 */ /* 0x000ee4000800017f */
[----:B---3--:R-:W-:Y:S05]  /*a270*/  @!P0 BRA `(.L_x_8033) ;  /* 0x00000008001c8947 */ /* 0x008fea0003800000 */
.L_x_8061:
[----:B-1----:R-:W1:Y:S02]  /*a280*/  SHFL.IDX PT, R22, R22, RZ, 0x1f ;  /* 0x00001fff16167589 */ /* 0x002e6400000e0000 */
[----:B-1----:R-:W-:-:S13]  /*a290*/  ISETP.NE.AND P0, PT, R22, RZ, PT ;  /* 0x000000ff1600720c */ /* 0x002fda0003f05270 */
[----:B------:R-:W-:Y:S05]  /*a2a0*/  @P0 EXIT ;  /* 0x000000000000094d */ /* 0x000fea0003800000 */
[----:B------:R-:W-:Y:S01]  /*a2b0*/  ELECT P0, URZ, PT ;  /* 0x00000000003f782f */ /* 0x000fe20003800000 */
[----:B------:R-:W-:-:S12]  /*a2c0*/  BSSY B0, `(.L_x_8034) ;  /* 0x0000027000007945 */ /* 0x000fd80003800000 */
[----:B------:R-:W-:Y:S05]  /*a2d0*/  @!P0 BRA `(.L_x_8035) ;  /* 0x0000000000948947 */ /* 0x000fea0003800000 */
[----:B------:R-:W-:-:S06]  /*a2e0*/  ULOP3.LUT UR4, UR46, 0x2, URZ, 0xfc, !UPT ;  /* 0x000000022e047892 */ /* 0x000fcc000f8efc3f */
[----:B---3--:R-:W-:-:S05]  /*a2f0*/  IMAD.U32 R0, RZ, RZ, UR4 ;  /* 0x00000004ff007e24 */ /* 0x008fca000f8e00ff */
[----:B------:R-:W-:-:S13]  /*a300*/  ISETP.NE.AND P0, PT, R0, 0x3, PT ;  /* 0x000000030000780c */ /* 0x000fda0003f05270 */
[----:B------:R-:W-:Y:S05]  /*a310*/  @!P0 BRA `(.L_x_8036) ;  /* 0x0000000000048947 */ /* 0x000fea0003800000 */
[----:B------:R-:W-:Y:S01]  /*a320*/  BPT.TRAP 0x1 ;  /* 0x000000040000795c */ /* 0x000fe20000300000 */
.L_x_8036:
[----:B------:R-:W-:Y:S01]  /*a330*/  VIADD R0, R6, 0x19c40 ;  /* 0x00019c4006007836 */ /* 0x000fe20000000000 */
[----:B------:R-:W-:Y:S01]  /*a340*/  SHF.L.U32 R4, R16, 0x1f, RZ ;  /* 0x0000001f10047819 */ /* 0x000fe200000006ff */
[C---:B------:R-:W-:Y:S02]  /*a350*/  VIADD R2, R19.reuse, 0x1 ;  /* 0x0000000113027836 */ /* 0x040fe40000000000 */
[----:B------:R-:W-:-:S03]  /*a360*/  IMAD R5, R19, 0x8, R0 ;  /* 0x0000000813057824 */ /* 0x000fc600078e0200 */
[C---:B------:R-:W-:Y:S01]  /*a370*/  ISETP.NE.AND P2, PT, R2.reuse, 0x2, PT ;  /* 0x000000020200780c */ /* 0x040fe20003f45270 */
[----:B------:R-:W1:Y:S03]  /*a380*/  SYNCS.PHASECHK.TRANS64.TRYWAIT P1, [R5+URZ], R4 ;  /* 0x00000004050075a7 */ /* 0x000e66000802017f */
[----:B------:R-:W-:Y:S02]  /*a390*/  SEL R3, RZ, 0x1, P2 ;  /* 0x00000001ff037807 */ /* 0x000fe40001000000 */
[----:B------:R-:W-:Y:S02]  /*a3a0*/  SEL R7, R2, RZ, P2 ;  /* 0x000000ff02077207 */ /* 0x000fe40001000000 */
[----:B------:R-:W-:-:S03]  /*a3b0*/  LOP3.LUT R3, R16, R3, RZ, 0x3c, !PT ;  /* 0x0000000310037212 */ /* 0x000fc600078e3cff */
[----:B--2---:R-:W-:Y:S01]  /*a3c0*/  IMAD R9, R7, 0x8, R0 ;  /* 0x0000000807097824 */ /* 0x004fe200078e0200 */
[----:B------:R-:W-:Y:S01]  /*a3d0*/  SHF.L.U32 R0, R3, 0x1f, RZ ;  /* 0x0000001f03007819 */ /* 0x000fe200000006ff */
[----:B-1----:R-:W-:Y:S06]  /*a3e0*/  @!P1 BRA `(.L_x_8037) ;  /* 0x0000000400d49947 */ /* 0x002fec0003800000 */
.L_x_8062:
[----:B------:R-:W2:Y:S02]  /*a3f0*/  SYNCS.PHASECHK.TRANS64.TRYWAIT P1, [R9+URZ], R0 ;  /* 0x00000000090075a7 */ /* 0x000ea4000802017f */
[----:B--2---:R-:W-:Y:S05]  /*a400*/  @!P1 BRA `(.L_x_8038) ;  /* 0x0000000400e09947 */ /* 0x004fea0003800000 */
.L_x_8063:
[----:B------:R-:W-:Y:S05]  /*a410*/  @!P0 BRA `(.L_x_8039) ;  /* 0x0000000000048947 */ /* 0x000fea0003800000 */
[----:B------:R-:W-:Y:S01]  /*a420*/  BPT.TRAP 0x1 ;  /* 0x000000040000795c */ /* 0x000fe20000300000 */
.L_x_8039:
[----:B------:R-:W-:-:S04]  /*a430*/  IMAD R19, R19, 0x8, R6 ;  /* 0x0000000813137824 */ /* 0x000fc800078e0206 */
[----:B------:R-:W3:Y:S02]  /*a440*/  SYNCS.PHASECHK.TRANS64.TRYWAIT P1, [R19+URZ+0x19c60], R4 ;  /* 0x019c6004130075a7 */ /* 0x000ee4000802017f */
[----:B---3--:R-:W-:Y:S05]  /*a450*/  @!P1 BRA `(.L_x_8040) ;  /* 0x0000000400e09947 */ /* 0x008fea0003800000 */
.L_x_8064:
[----:B------:R-:W-:Y:S05]  /*a460*/  @!P0 BRA `(.L_x_8041) ;  /* 0x0000000000048947 */ /* 0x000fea0003800000 */
[----:B------:R-:W-:Y:S01]  /*a470*/  BPT.TRAP 0x1 ;  /* 0x000000040000795c */ /* 0x000fe20000300000 */
.L_x_8041:
[----:B------:R-:W-:-:S04]  /*a480*/  IMAD R7, R7, 0x8, R6 ;  /* 0x0000000807077824 */ /* 0x000fc800078e0206 */
[----:B------:R-:W4:Y:S02]  /*a490*/  SYNCS.PHASECHK.TRANS64.TRYWAIT P1, [R7+URZ+0x19c60], R0 ;  /* 0x019c6000070075a7 */ /* 0x000f24000802017f */
[----:B----4-:R-:W-:Y:S05]  /*a4a0*/  @!P1 BRA `(.L_x_8042) ;  /* 0x0000000400e09947 */ /* 0x010fea0003800000 */
.L_x_8065:
[----:B------:R-:W-:Y:S05]  /*a4b0*/  @!P0 BRA `(.L_x_8043) ;  /* 0x0000000000048947 */ /* 0x000fea0003800000 */
[----:B------:R-:W-:Y:S01]  /*a4c0*/  BPT.TRAP 0x1 ;  /* 0x000000040000795c */ /* 0x000fe20000300000 */
.L_x_8043:
[----:B------:R-:W5:Y:S02]  /*a4d0*/  SYNCS.PHASECHK.TRANS64.TRYWAIT P0, [R19+URZ+0x19c80], R4 ;  /* 0x019c8004130075a7 */ /* 0x000f64000800017f */
[----:B-----5:R-:W-:Y:S05]  /*a4e0*/  @!P0 BRA `(.L_x_8044) ;  /* 0x0000000400e48947 */ /* 0x020fea0003800000 */
.L_x_8045:
[----:B------:R1:W1:Y:S02]  /*a4f0*/  SYNCS.PHASECHK.TRANS64.TRYWAIT P0, [R7+URZ+0x19c80], R0 ;  /* 0x019c8000070075a7 */ /* 0x000264000800017f */
[----:B-1----:R-:W-:Y:S05]  /*a500*/  @!P0 NANOSLEEP.SYNCS 0x989680 ;  /* 0x009896800000895d */ /* 0x002fea0003900000 */
[----:B------:R-:W1:Y:S02]  /*a510*/  @!P0 SYNCS.PHASECHK.TRANS64 P0, [R7+URZ+0x19c80], R0 ;  /* 0x019c8000070085a7 */ /* 0x000e64000800007f */
[----:B-1----:R-:W-:Y:S05]  /*a520*/  @!P0 BRA `(.L_x_8045) ;  /* 0xfffffffc00f08947 */ /* 0x002fea000383ffff */
.L_x_8035:
[----:B------:R-:W-:Y:S05]  /*a530*/  BSYNC B0 ;  /* 0x0000000000007941 */ /* 0x000fea0003800000 */
.L_x_8034:
[----:B------:R-:W-:Y:S05]  /*a540*/  EXIT ;  /* 0x000000000000794d */ /* 0x000fea0003800000 */
.L_x_7962:
[----:B-1----:R-:W-:-:S04]  /*a550*/  IMAD.U32 R3, RZ, RZ, UR48 ;  /* 0x00000030ff037e24 */ /* 0x002fc8000f8e00ff */
[----:B------:R1:W2:Y:S03]  /*a560*/  SYNCS.PHASECHK.TRANS64.TRYWAIT P1, [R3+URZ+0x19c00], R8 ;  /* 0x019c0008030075a7 */ /* 0x0002a6000802017f */
[----:B--2---:R-:W-:Y:S05]  /*a570*/  @!P1 NANOSLEEP.SYNCS 0x989680 ;  /* 0x009896800000995d */ /* 0x004fea0003900000 */
[----:B------:R-:W2:Y:S02]  /*a580*/  @!P1 SYNCS.PHASECHK.TRANS64 P1, [R3+URZ+0x19c00], R8 ;  /* 0x019c0008030095a7 */ /* 0x000ea4000802007f */
[----:B--2---:R-:W-:Y:S05]  /*a590*/  @!P1 BRA `(.L_x_7962) ;  /* 0xfffffffc00ec9947 */ /* 0x004fea000383ffff */
[----:B------:R-:W-:Y:S05]  /*a5a0*/  BRA `(.L_x_8046) ;  /* 0xffffff6c00b07947 */ /* 0x000fea000383ffff */
.L_x_7966:
[----:B--2---:R2:W3:Y:S02]  /*a5b0*/  SYNCS.PHASECHK.TRANS64.TRYWAIT P1, [R4+URZ+0x19c30], R3 ;  /* 0x019c3003040075a7 */ /* 0x0044e4000802017f */
[----:B---3--:R-:W-:Y:S05]  /*a5c0*/  @!P1 NANOSLEEP.SYNCS 0x989680 ;  /* 0x009896800000995d */ /* 0x008fea0003900000 */
[----:B------:R-:W3:Y:S02]  /*a5d0*/  @!P1 SYNCS.PHASECHK.TRANS64 P1, [R4+URZ+0x19c30], R3 ;  /* 0x019c3003040095a7 */ /* 0x000ee4000802007f */
[----:B---3--:R-:W-:Y:S05]  /*a5e0*/  @!P1 BRA `(.L_x_7966) ;  /* 0xfffffffc00f09947 */ /* 0x008fea000383ffff */
[----:B------:R-:W-:Y:S05]  /*a5f0*/  BRA `(.L_x_7965) ;  /* 0xffffff6c00d87947 */ /* 0x000fea000383ffff */
.L_x_7971:
[----:B--2---:R-:W-:-:S04]  /*a600*/  IMAD.U32 R8, RZ, RZ, UR20 ;  /* 0x00000014ff087e24 */ /* 0x004fc8000f8e00ff */
[----:B------:R2:W3:Y:S03]  /*a610*/  SYNCS.PHASECHK.TRANS64.TRYWAIT P1, [R8+URZ+0x19c30], R3 ;  /* 0x019c3003080075a7 */ /* 0x0004e6000802017f */
[----:B---3--:R-:W-:Y:S05]  /*a620*/  @!P1 NANOSLEEP.SYNCS 0x989680 ;  /* 0x009896800000995d */ /* 0x008fea0003900000 */
[----:B------:R-:W3:Y:S02]  /*a630*/  @!P1 SYNCS.PHASECHK.TRANS64 P1, [R8+URZ+0x19c30], R3 ;  /* 0x019c3003080095a7 */ /* 0x000ee4000802007f */
[----:B---3--:R-:W-:Y:S05]  /*a640*/  @!P1 BRA `(.L_x_7971) ;  /* 0xfffffffc00ec9947 */ /* 0x008fea000383ffff */
[----:B------:R-:W-:Y:S05]  /*a650*/  BRA `(.L_x_7970) ;  /* 0xffffff9400fc7947 */ /* 0x000fea000383ffff */
.L_x_7975:
[----:B--2---:R-:W-:-:S04]  /*a660*/  IMAD.U32 R74, RZ, RZ, UR14 ;  /* 0x0000000eff4a7e24 */ /* 0x004fc8000f8e00ff */
[----:B------:R2:W4:Y:S03]  /*a670*/  SYNCS.PHASECHK.TRANS64.TRYWAIT P1, [R74+URZ+0x19c50], R3 ;  /* 0x019c50034a0075a7 */ /* 0x000526000802017f */
[----:B----4-:R-:W-:Y:S05]  /*a680*/  @!P1 NANOSLEEP.SYNCS 0x989680 ;  /* 0x009896800000995d */ /* 0x010fea0003900000 */
[----:B------:R-:W4:Y:S02]  /*a690*/  @!P1 SYNCS.PHASECHK.TRANS64 P1, [R74+URZ+0x19c50], R3 ;  /* 0x019c50034a0095a7 */ /* 0x000f24000802007f */
[----:B----4-:R-:W-:Y:S05]  /*a6a0*/  @!P1 BRA `(.L_x_7975) ;  /* 0xfffffffc00ec9947 */ /* 0x010fea000383ffff */
[----:B------:R-:W-:Y:S05]  /*a6b0*/  BRA `(.L_x_7974) ;  /* 0xffffffa400487947 */ /* 0x000fea000383ffff */
.L_x_7981:
[----:B--2---:R-:W-:-:S04]  /*a6c0*/  IMAD.U32 R5, RZ, RZ, UR5 ;  /* 0x00000005ff057e24 */ /* 0x004fc8000f8e00ff */
[----:B------:R2:W3:Y:S03]  /*a6d0*/  SYNCS.PHASECHK.TRANS64.TRYWAIT P1, [R5+URZ+0x19c50], R0 ;  /* 0x019c5000050075a7 */ /* 0x0004e6000802017f */
[----:B---3--:R-:W-:Y:S05]  /*a6e0*/  @!P1 NANOSLEEP.SYNCS 0x989680 ;  /* 0x009896800000995d */ /* 0x008fea0003900000 */
[----:B------:R-:W3:Y:S02]  /*a6f0*/  @!P1 SYNCS.PHASECHK.TRANS64 P1, [R5+URZ+0x19c50], R0 ;  /* 0x019c5000050095a7 */ /* 0x000ee4000802007f */
[----:B---3--:R-:W-:Y:S05]  /*a700*/  @!P1 BRA `(.L_x_7981) ;  /* 0xfffffffc00ec9947 */ /* 0x008fea000383ffff */
[----:B------:R-:W-:Y:S05]  /*a710*/  BRA `(.L_x_7980) ;  /* 0xffffffb8009c7947 */ /* 0x000fea000383ffff */
.L_x_7991:
[----:B------:R-:W-:Y:S02]  /*a720*/  IMAD.MOV.U32 R13, RZ, RZ, R22 ;  /* 0x000000ffff0d7224 */ /* 0x000fe400078e0016 */
[----:B------:R-:W-:Y:S02]  /*a730*/  IMAD.MOV.U32 R12, RZ, RZ, RZ ;  /* 0x000000ffff0c7224 */ /* 0x000fe400078e00ff */
[----:B------:R-:W-:Y:S02]  /*a740*/  IMAD.MOV.U32 R11, RZ, RZ, 0x1f ;  /* 0x0000001fff0b7424 */ /* 0x000fe400078e00ff */
[----:B------:R-:W-:-:S07]  /*a750*/  IMAD.MOV.U32 R15, RZ, RZ, -0x1 ;  /* 0xffffffffff0f7424 */ /* 0x000fce00078e00ff */
[----:B------:R-:W-:Y:S05]  /*a760*/  WARPSYNC.COLLECTIVE R15, `(.L_x_8047) ;  /* 0x000000000f087348 */ /* 0x000fea0003c00000 */
[----:B------:R1:W2:Y:S02]  /*a770*/  SHFL.IDX P6, R14, R13, R12, R11 ;  /* 0x0000000c0d0e7389 */ /* 0x0002a400000c000b */
[----:B-12---:R-:W-:Y:S01]  /*a780*/  ENDCOLLECTIVE ;  /* 0x000000000000791b */ /* 0x006fe20003800000 */
.L_x_8047:
[----:B------:R-:W-:Y:S05]  /*a790*/  BRA `(.L_x_8048) ;  /* 0xffffffdc000c7947 */ /* 0x000fea000383ffff */
.L_x_7993:
[----:B------:R-:W-:Y:S01]  /*a7a0*/  BSSY B0, `(.L_x_8049) ;  /* 0x0000006000007945 */ /* 0x000fe20003800000 */
[----:B------:R-:W-:-:S07]  /*a7b0*/  IMAD.MOV.U32 R15, RZ, RZ, -0x1 ;  /* 0xffffffffff0f7424 */ /* 0x000fce00078e00ff */
[----:B-1----:R-:W-:Y:S05]  /*a7c0*/  WARPSYNC.COLLECTIVE R15, `(.L_x_8050) ;  /* 0x000000000f0c7348 */ /* 0x002fea0003c00000 */
[----:B------:R-:W-:Y:S02]  /*a7d0*/  ELECT P6, UR62, PT ;  /* 0x00000000003e782f */ /* 0x000fe400038c0000 */
[----:B------:R-:W-:Y:S01]  /*a7e0*/  MOV R14, UR62 ;  /* 0x0000003e000e7c02 */ /* 0x000fe20008000f00 */
[----:B-1----:R-:W-:Y:S10]  /*a7f0*/  ENDCOLLECTIVE ;  /* 0x000000000000791b */ /* 0x002ff40003800000 */
.L_x_8050:
[----:B------:R-:W-:Y:S05]  /*a800*/  BSYNC B0 ;  /* 0x0000000000007941 */ /* 0x000fea0003800000 */
.L_x_8049:
[----:B------:R-:W-:Y:S05]  /*a810*/  BRA `(.L_x_8051) ;  /* 0xffffffdc00107947 */ /* 0x000fea000383ffff */
.L_x_7996:
[----:B--2---:R2:W3:Y:S02]  /*a820*/  SYNCS.PHASECHK.TRANS64.TRYWAIT P3, [R7+URZ+0x19c80], R4 ;  /* 0x019c8004070075a7 */ /* 0x0044e4000806017f */
[----:B---3--:R-:W-:Y:S05]  /*a830*/  @!P3 NANOSLEEP.SYNCS 0x989680 ;  /* 0x009896800000b95d */ /* 0x008fea0003900000 */
[----:B------:R-:W3:Y:S02]  /*a840*/  @!P3 SYNCS.PHASECHK.TRANS64 P3, [R7+URZ+0x19c80], R4 ;  /* 0x019c80040700b5a7 */ /* 0x000ee4000806007f */
[----:B---3--:R-:W-:Y:S05]  /*a850*/  @!P3 BRA `(.L_x_7996) ;  /* 0xfffffffc00f0b947 */ /* 0x008fea000383ffff */
[----:B------:R-:W-:Y:S05]  /*a860*/  BRA `(.L_x_8052) ;  /* 0xffffffdc00647947 */ /* 0x000fea000383ffff */
.L_x_7998:
[----:B---3--:R3:W4:Y:S02]  /*a870*/  SYNCS.PHASECHK.TRANS64.TRYWAIT P3, [R7+URZ+0x19c40], R4 ;  /* 0x019c4004070075a7 */ /* 0x008724000806017f */
[----:B----4-:R-:W-:Y:S05]  /*a880*/  @!P3 NANOSLEEP.SYNCS 0x989680 ;  /* 0x009896800000b95d */ /* 0x010fea0003900000 */
[----:B------:R-:W4:Y:S02]  /*a890*/  @!P3 SYNCS.PHASECHK.TRANS64 P3, [R7+URZ+0x19c40], R4 ;  /* 0x019c40040700b5a7 */ /* 0x000f24000806007f */
[----:B----4-:R-:W-:Y:S05]  /*a8a0*/  @!P3 BRA `(.L_x_7998) ;  /* 0xfffffffc00f0b947 */ /* 0x010fea000383ffff */
[----:B------:R-:W-:Y:S05]  /*a8b0*/  BRA `(.L_x_8053) ;  /* 0xffffffdc00d47947 */ /* 0x000fea000383ffff */
.L_x_8000:
[----:B--2---:R2:W3:Y:S02]  /*a8c0*/  SYNCS.PHASECHK.TRANS64.TRYWAIT P0, [R28+URZ+0x19c20], R5 ;  /* 0x019c20051c0075a7 */ /* 0x0044e4000800017f */
[----:B---3--:R-:W-:Y:S05]  /*a8d0*/  @!P0 NANOSLEEP.SYNCS 0x989680 ;  /* 0x009896800000895d */ /* 0x008fea0003900000 */
[----:B------:R-:W3:Y:S02]  /*a8e0*/  @!P0 SYNCS.PHASECHK.TRANS64 P0, [R28+URZ+0x19c20], R5 ;  /* 0x019c20051c0085a7 */ /* 0x000ee4000800007f */
[----:B---3--:R-:W-:Y:S05]  /*a8f0*/  @!P0 BRA `(.L_x_8000) ;  /* 0xfffffffc00f08947 */ /* 0x008fea000383ffff */
[----:B------:R-:W-:Y:S05]  /*a900*/  BRA `(.L_x_8054) ;  /* 0xffffffe000c87947 */ /* 0x000fea000383ffff */
.L_x_8006:
[----:B--2---:R2:W3:Y:S02]  /*a910*/  SYNCS.PHASECHK.TRANS64.TRYWAIT P0, [R7+URZ+0x19c80], R4 ;  /* 0x019c8004070075a7 */ /* 0x0044e4000800017f */
[----:B---3--:R-:W-:Y:S05]  /*a920*/  @!P0 NANOSLEEP.SYNCS 0x989680 ;  /* 0x009896800000895d */ /* 0x008fea0003900000 */
[----:B------:R-:W3:Y:S02]  /*a930*/  @!P0 SYNCS.PHASECHK.TRANS64 P0, [R7+URZ+0x19c80], R4 ;  /* 0x019c8004070085a7 */ /* 0x000ee4000800007f */
[----:B---3--:R-:W-:Y:S05]  /*a940*/  @!P0 BRA `(.L_x_8006) ;  /* 0xfffffffc00f08947 */ /* 0x008fea000383ffff */
[----:B------:R-:W-:Y:S05]  /*a950*/  BRA `(.L_x_8055) ;  /* 0xffffffe400587947 */ /* 0x000fea000383ffff */
.L_x_8013:
[----:B---3--:R3:W4:Y:S02]  /*a960*/  SYNCS.PHASECHK.TRANS64.TRYWAIT P0, [R7+URZ+0x19c40], R4 ;  /* 0x019c4004070075a7 */ /* 0x008724000800017f */
[----:B----4-:R-:W-:Y:S05]  /*a970*/  @!P0 NANOSLEEP.SYNCS 0x989680 ;  /* 0x009896800000895d */ /* 0x010fea0003900000 */
[----:B------:R-:W4:Y:S02]  /*a980*/  @!P0 SYNCS.PHASECHK.TRANS64 P0, [R7+URZ+0x19c40], R4 ;  /* 0x019c4004070085a7 */ /* 0x000f24000800007f */
[----:B----4-:R-:W-:Y:S05]  /*a990*/  @!P0 BRA `(.L_x_8013) ;  /* 0xfffffffc00f08947 */ /* 0x010fea000383ffff */
[----:B------:R-:W-:Y:S05]  /*a9a0*/  BRA `(.L_x_8056) ;  /* 0xffffffe800487947 */ /* 0x000fea000383ffff */
.L_x_8021:
[----:B--2---:R2:W3:Y:S02]  /*a9b0*/  SYNCS.PHASECHK.TRANS64.TRYWAIT P3, [R14+URZ+0x19c70], R5 ;  /* 0x019c70050e0075a7 */ /* 0x0044e4000806017f */
[----:B---3--:R-:W-:Y:S05]  /*a9c0*/  @!P3 NANOSLEEP.SYNCS 0x989680 ;  /* 0x009896800000b95d */ /* 0x008fea0003900000 */
[----:B------:R-:W3:Y:S02]  /*a9d0*/  @!P3 SYNCS.PHASECHK.TRANS64 P3, [R14+URZ+0x19c70], R5 ;  /* 0x019c70050e00b5a7 */ /* 0x000ee4000806007f */
[----:B---3--:R-:W-:Y:S05]  /*a9e0*/  @!P3 BRA `(.L_x_8021) ;  /* 0xfffffffc00f0b947 */ /* 0x008fea000383ffff */
[----:B------:R-:W-:Y:S05]  /*a9f0*/  BRA `(.L_x_8057) ;  /* 0xffffffec00547947 */ /* 0x000fea000383ffff */
.L_x_8023:
[----:B--2---:R2:W3:Y:S02]  /*aa00*/  SYNCS.PHASECHK.TRANS64.TRYWAIT P3, [R14+URZ+0x19c60], R5 ;  /* 0x019c60050e0075a7 */ /* 0x0044e4000806017f */
[----:B---3--:R-:W-:Y:S05]  /*aa10*/  @!P3 NANOSLEEP.SYNCS 0x989680 ;  /* 0x009896800000b95d */ /* 0x008fea0003900000 */
[----:B------:R-:W3:Y:S02]  /*aa20*/  @!P3 SYNCS.PHASECHK.TRANS64 P3, [R14+URZ+0x19c60], R5 ;  /* 0x019c60050e00b5a7 */ /* 0x000ee4000806007f */
[----:B---3--:R-:W-:Y:S05]  /*aa30*/  @!P3 BRA `(.L_x_8023) ;  /* 0xfffffffc00f0b947 */ /* 0x008fea000383ffff */
[----:B------:R-:W-:Y:S05]  /*aa40*/  BRA `(.L_x_8058) ;  /* 0xffffffec005c7947 */ /* 0x000fea000383ffff */
.L_x_8028:
[----:B---3--:R3:W4:Y:S02]  /*aa50*/  SYNCS.PHASECHK.TRANS64.TRYWAIT P0, [R0+URZ+0x19c70], R3 ;  /* 0x019c7003000075a7 */ /* 0x008724000800017f */
[----:B----4-:R-:W-:Y:S05]  /*aa60*/  @!P0 NANOSLEEP.SYNCS 0x989680 ;  /* 0x009896800000895d */ /* 0x010fea0003900000 */
[----:B------:R-:W4:Y:S02]  /*aa70*/  @!P0 SYNCS.PHASECHK.TRANS64 P0, [R0+URZ+0x19c70], R3 ;  /* 0x019c7003000085a7 */ /* 0x000f24000800007f */
[----:B----4-:R-:W-:Y:S05]  /*aa80*/  @!P0 BRA `(.L_x_8028) ;  /* 0xfffffffc00f08947 */ /* 0x010fea000383ffff */
[----:B------:R-:W-:Y:S05]  /*aa90*/  BRA `(.L_x_8059) ;  /* 0xfffffff000907947 */ /* 0x000fea000383ffff */
.L_x_8030:
[----:B--2---:R2:W3:Y:S02]  /*aaa0*/  SYNCS.PHASECHK.TRANS64.TRYWAIT P0, [R0+URZ+0x19c60], R5 ;  /* 0x019c6005000075a7 */ /* 0x0044e4000800017f */
[----:B---3--:R-:W-:Y:S05]  /*aab0*/  @!P0 NANOSLEEP.SYNCS 0x989680 ;  /* 0x009896800000895d */ /* 0x008fea0003900000 */
[----:B------:R-:W3:Y:S02]  /*aac0*/  @!P0 SYNCS.PHASECHK.TRANS64 P0, [R0+URZ+0x19c60], R5 ;  /* 0x019c6005000085a7 */ /* 0x000ee4000800007f */
[----:B---3--:R-:W-:Y:S05]  /*aad0*/  @!P0 BRA `(.L_x_8030) ;  /* 0xfffffffc00f08947 */ /* 0x008fea000383ffff */
[----:B------:R-:W-:Y:S05]  /*aae0*/  BRA `(.L_x_8060) ;  /* 0xfffffff0009c7947 */ /* 0x000fea000383ffff */
.L_x_8033:
[----:B---3--:R3:W4:Y:S02]  /*aaf0*/  SYNCS.PHASECHK.TRANS64.TRYWAIT P0, [R6+URZ+0x19c20], R0 ;  /* 0x019c2000060075a7 */ /* 0x008724000800017f */
[----:B----4-:R-:W-:Y:S05]  /*ab00*/  @!P0 NANOSLEEP.SYNCS 0x989680 ;  /* 0x009896800000895d */ /* 0x010fea0003900000 */
[----:B------:R-:W4:Y:S02]  /*ab10*/  @!P0 SYNCS.PHASECHK.TRANS64 P0, [R6+URZ+0x19c20], R0 ;  /* 0x019c2000060085a7 */ /* 0x000f24000800007f */
[----:B----4-:R-:W-:Y:S05]  /*ab20*/  @!P0 BRA `(.L_x_8033) ;  /* 0xfffffffc00f08947 */ /* 0x010fea000383ffff */
[----:B------:R-:W-:Y:S05]  /*ab30*/  BRA `(.L_x_8061) ;  /* 0xfffffff400d07947 */ /* 0x000fea000383ffff */
.L_x_8037:
[----:B-1----:R1:W2:Y:S02]  /*ab40*/  SYNCS.PHASECHK.TRANS64.TRYWAIT P1, [R5+URZ], R4 ;  /* 0x00000004050075a7 */ /* 0x0022a4000802017f */
[----:B--2---:R-:W-:Y:S05]  /*ab50*/  @!P1 NANOSLEEP.SYNCS 0x989680 ;  /* 0x009896800000995d */ /* 0x004fea0003900000 */
[----:B------:R-:W2:Y:S02]  /*ab60*/  @!P1 SYNCS.PHASECHK.TRANS64 P1, [R5+URZ], R4 ;  /* 0x00000004050095a7 */ /* 0x000ea4000802007f */
[----:B--2---:R-:W-:Y:S05]  /*ab70*/  @!P1 BRA `(.L_x_8037) ;  /* 0xfffffffc00f09947 */ /* 0x004fea000383ffff */
[----:B------:R-:W-:Y:S05]  /*ab80*/  BRA `(.L_x_8062) ;  /* 0xfffffff800187947 */ /* 0x000fea000383ffff */
.L_x_8038:
[----:B--2---:R2:W3:Y:S02]  /*ab90*/  SYNCS.PHASECHK.TRANS64.TRYWAIT P1, [R9+URZ], R0 ;  /* 0x00000000090075a7 */ /* 0x0044e4000802017f */
[----:B---3--:R-:W-:Y:S05]  /*aba0*/  @!P1 NANOSLEEP.SYNCS 0x989680 ;  /* 0x009896800000995d */ /* 0x008fea0003900000 */
[----:B------:R-:W3:Y:S02]  /*abb0*/  @!P1 SYNCS.PHASECHK.TRANS64 P1, [R9+URZ], R0 ;  /* 0x00000000090095a7 */ /* 0x000ee4000802007f */
[----:B---3--:R-:W-:Y:S05]  /*abc0*/  @!P1 BRA `(.L_x_8038) ;  /* 0xfffffffc00f09947 */ /* 0x008fea000383ffff */
[----:B------:R-:W-:Y:S05]  /*abd0*/  BRA `(.L_x_8063) ;  /* 0xfffffff8000c7947 */ /* 0x000fea000383ffff */
.L_x_8040:
[----:B---3--:R3:W4:Y:S02]  /*abe0*/  SYNCS.PHASECHK.TRANS64.TRYWAIT P1, [R19+URZ+0x19c60], R4 ;  /* 0x019c6004130075a7 */ /* 0x008724000802017f */
[----:B----4-:R-:W-:Y:S05]  /*abf0*/  @!P1 NANOSLEEP.SYNCS 0x989680 ;  /* 0x009896800000995d */ /* 0x010fea0003900000 */
[----:B------:R-:W4:Y:S02]  /*ac00*/  @!P1 SYNCS.PHASECHK.TRANS64 P1, [R19+URZ+0x19c60], R4 ;  /* 0x019c6004130095a7 */ /* 0x000f24000802007f */
[----:B----4-:R-:W-:Y:S05]  /*ac10*/  @!P1 BRA `(.L_x_8040) ;  /* 0xfffffffc00f09947 */ /* 0x010fea000383ffff */
[----:B------:R-:W-:Y:S05]  /*ac20*/  BRA `(.L_x_8064) ;  /* 0xfffffff8000c7947 */ /* 0x000fea000383ffff */
.L_x_8042:
[----:B----4-:R4:W1:Y:S02]  /*ac30*/  SYNCS.PHASECHK.TRANS64.TRYWAIT P1, [R7+URZ+0x19c60], R0 ;  /* 0x019c6000070075a7 */ /* 0x010864000802017f */
[----:B-1----:R-:W-:Y:S05]  /*ac40*/  @!P1 NANOSLEEP.SYNCS 0x989680 ;  /* 0x009896800000995d */ /* 0x002fea0003900000 */
[----:B------:R-:W1:Y:S02]  /*ac50*/  @!P1 SYNCS.PHASECHK.TRANS64 P1, [R7+URZ+0x19c60], R0 ;  /* 0x019c6000070095a7 */ /* 0x000e64000802007f */
[----:B-1----:R-:W-:Y:S05]  /*ac60*/  @!P1 BRA `(.L_x_8042) ;  /* 0xfffffffc00f09947 */ /* 0x002fea000383ffff */
[----:B------:R-:W-:Y:S05]  /*ac70*/  BRA `(.L_x_8065) ;  /* 0xfffffff8000c7947 */ /* 0x000fea000383ffff */
.L_x_8044:
[----:B------:R1:W1:Y:S02]  /*ac80*/  SYNCS.PHASECHK.TRANS64.TRYWAIT P0, [R19+URZ+0x19c80], R4 ;  /* 0x019c8004130075a7 */ /* 0x000264000800017f */
[----:B-1----:R-:W-:Y:S05]  /*ac90*/  @!P0 NANOSLEEP.SYNCS 0x989680 ;  /* 0x009896800000895d */ /* 0x002fea0003900000 */
[----:B------:R-:W1:Y:S02]  /*aca0*/  @!P0 SYNCS.PHASECHK.TRANS64 P0, [R19+URZ+0x19c80], R4 ;  /* 0x019c8004130085a7 */ /* 0x000e64000800007f */
[----:B-1----:R-:W-:Y:S05]  /*acb0*/  @!P0 BRA `(.L_x_8044) ;  /* 0xfffffffc00f08947 */ /* 0x002fea000383ffff */
[----:B------:R-:W-:Y:S05]  /*acc0*/  BRA `(.L_x_8045) ;  /* 0xfffffff800087947 */ /* 0x000fea000383ffff */
.L_x_8066:
        /* <DEDUP_REMOVED lines=11> */
.L_x_12362:


//--------------------- .text._ZN7cutlass13device_kernelIN5flash11enable_sm90INS1_16FlashAttnFwdSm90INS1_25CollectiveMainloopFwdSm90ILi2EN4cute5tupleIJNS5_1CILi1EEES8_S8_EEENS6_IJNS7_ILi192EEENS7_ILi128EEENS7_ILi96EEEEEELi96ENS_12float_e4m3_tEfNS_4arch4Sm90ELb0ELb0ELb1ELb1ELb0ELb0ELb0ELb1ELb1ELb0ELb0ELb0EEENS1_21CollectiveEpilogueFwdINS6_IJSA_SC_SB_EEES9_NS_10bfloat16_tESG_Li384ELb1ELb0ELb0ELb1EEENS1_36VarlenDynamicPersistentTileSchedulerILi192ELi128ELi384ELi128ELb0ELb0ELb1ELb0ELb1ELb1EEEEEEEEEvNT_6ParamsE --------------------------
	.section	.text._ZN7cutlass13device_kernelIN5flash11enable_sm90INS1_16FlashAttnFwdSm90INS1_25CollectiveMainloopFwdSm90ILi2EN4cute5tupleIJNS5_1CILi1EEES8_S8_EEENS6_IJNS7_ILi192EEENS7_ILi128EEENS7_ILi96EEEEEELi96ENS_12float_e4m3_tEfNS_4arch4Sm90ELb0ELb0ELb1ELb1ELb0ELb0ELb0ELb1ELb1ELb0ELb0ELb0EEENS1_21CollectiveEpilogueFwdINS6_IJSA_SC_SB_EEES9_NS_10bfloat16_tESG_Li384ELb1ELb0ELb0ELb1EEENS1_36VarlenDynamicPersistentTileSchedulerILi192ELi128ELi384ELi128ELb0ELb0ELb1ELb0ELb1ELb1EEEEEEEEEvNT_6ParamsE,"ax",@progbits
	.align	128
.text._ZN7cutlass13device_kernelIN5flash11enable_sm90INS1_16FlashAttnFwdSm90INS1_25CollectiveMainloopFwdSm90ILi2EN4cute5tupleIJNS5_1CILi1EEES8_S8_EEENS6_IJNS7_ILi192EEENS7_ILi128EEENS7_ILi96EEEEEELi96ENS_12float_e4m3_tEfNS_4arch4Sm90ELb0ELb0ELb1ELb1ELb0ELb0ELb0ELb1ELb1ELb0ELb0ELb0EEENS1_21CollectiveEpilogueFwdINS6_IJSA_SC_SB_EEES9_NS_10bfloat16_tESG_Li384ELb1ELb0ELb0ELb1EEENS1_36VarlenDynamicPersistentTileSchedulerILi192ELi128ELi384ELi128ELb0ELb0ELb1ELb0ELb1ELb1EEEEEEEEEvNT_6ParamsE:
        .type           _ZN7cutlass13device_kernelIN5flash11enable_sm90INS1_16FlashAttnFwdSm90INS1_25CollectiveMainloopFwdSm90ILi2EN4cute5tupleIJNS5_1CILi1EEES8_S8_EEENS6_IJNS7_ILi192EEENS7_ILi128EEENS7_ILi96EEEEEELi96ENS_12float_e4m3_tEfNS_4arch4Sm90ELb0ELb0ELb1ELb1ELb0ELb0ELb0ELb1ELb1ELb0ELb0ELb0EEENS1_21CollectiveEpilogueFwdINS6_IJSA_SC_SB_EEES9_NS_10bfloat16_tESG_Li384ELb1ELb0ELb0ELb1EEENS1_36VarlenDynamicPersistentTileSchedulerILi192ELi128ELi384ELi128ELb0ELb0ELb1ELb0ELb1ELb1EEEEEEEEEvNT_6ParamsE,@function
        .size           _ZN7cutlass13device_kernelIN5flash11enable_sm90INS1_16FlashAttnFwdSm90INS1_25CollectiveMainloopFwdSm90ILi2EN4cute5tupleIJNS5_1CILi1EEES8_S8_EEENS6_IJNS7_ILi192EEENS7_ILi128EEENS7_ILi96EEEEEELi96ENS_12float_e4m3_tEfNS_4arch4Sm90ELb0ELb0ELb1ELb1ELb0ELb0ELb0ELb1ELb1ELb0ELb0ELb0EEENS1_21CollectiveEpilogueFwdINS6_IJSA_SC_SB_EEES9_NS_10bfloat16_tESG_Li384ELb1ELb0ELb0ELb1EEENS1_36VarlenDynamicPersistentTileSchedulerILi192ELi128ELi384ELi128ELb0ELb0ELb1ELb0ELb1ELb1EEEEEEEEEvNT_6ParamsE,(.L_x_12363 - _ZN7cutlass13device_kernelIN5flash11enable_sm90INS1_16FlashAttnFwdSm90INS1_25CollectiveMainloopFwdSm90ILi2EN4cute5tupleIJNS5_1CILi1EEES8_S8_EEENS6_IJNS7_ILi192EEENS7_ILi128EEENS7_ILi96EEEEEELi96ENS_12float_e4m3_tEfNS_4arch4Sm90ELb0ELb0ELb1ELb1ELb0ELb0ELb0ELb1ELb1ELb0ELb0ELb0EEENS1_21CollectiveEpilogueFwdINS6_IJSA_SC_SB_EEES9_NS_10bfloat16_tESG_Li384ELb1ELb0ELb0ELb1EEENS1_36VarlenDynamicPersistentTileSchedulerILi192ELi128ELi384ELi128ELb0ELb0ELb1ELb0ELb1ELb1EEEEEEEEEvNT_6ParamsE)
        .other          _ZN7cutlass13device_kernelIN5flash11enable_sm90INS1_16FlashAttnFwdSm90INS1_25CollectiveMainloopFwdSm90ILi2EN4cute5tupleIJNS5_1CILi1EEES8_S8_EEENS6_IJNS7_ILi192EEENS7_ILi128EEENS7_ILi96EEEEEELi96ENS_12float_e4m3_tEfNS_4arch4Sm90ELb0ELb0ELb1ELb1ELb0ELb0ELb0ELb1ELb1ELb0ELb0ELb0EEENS1_21CollectiveEpilogueFwdINS6_IJSA_SC_SB_EEES9_NS_10bfloat16_tESG_Li384ELb1ELb0ELb0ELb1EEENS1_36VarlenDynamicPersistentTileSchedulerILi192ELi128ELi384ELi128ELb0ELb0ELb1ELb0ELb1ELb1EEEEEEEEEvNT_6ParamsE,@"STO_CUDA_ENTRY STV_DEFAULT"
_ZN7cutlass13device_kernelIN5flash11enable_sm90INS1_16FlashAttnFwdSm90INS1_25CollectiveMainloopFwdSm90ILi2EN4cute5tupleIJNS5_1CILi1EEES8_S8_EEENS6_IJNS7_ILi192EEENS7_ILi128EEENS7_ILi96EEEEEELi96ENS_12float_e4m3_tEfNS_4arch4Sm90ELb0ELb0ELb1ELb1ELb0ELb0ELb0ELb1ELb1ELb0ELb0ELb0EEENS1_21CollectiveEpilogueFwdINS6_IJSA_SC_SB_EEES9_NS_10bfloat16_tESG_Li384ELb1ELb0ELb0ELb1EEENS1_36VarlenDynamicPersistentTileSchedulerILi192ELi128ELi384ELi128ELb0ELb0ELb1ELb0ELb1ELb1EEEEEEEEEvNT_6ParamsE:
[----:B------:R-:W0:Y:S02]  /*0000*/  LDC R1, c[0x0][0x28] ;  /* 0x00000a00ff017b82 */ /* 0x000e240000000800 */
[----:B0-----:R-:W-:Y:S01]  /*0010*/  VIADD R1, R1, 0xfffffff0 ;  /* 0xfffffff001017836 */ /* 0x001fe20000000000 */
[----:B------:R-:W0:Y:S01]  /*0020*/  S2R R3, SR_TID.X ;  /* 0x0000000000037919 */ /* 0x000e220000002100 */
[----:B------:R-:W-:Y:S01]  /*0030*/  ELECT P0, URZ, PT ;  /* 0x00000000003f782f */ /* 0x000fe20003800000 */
[----:B------:R-:W-:Y:S01]  /*0040*/  BSSY B0, `(.L_x_8067) ;  /* 0x0000011000007945 */ /* 0x000fe20003800000 */
[----:B0-----:R-:W-:-:S05]  /*0050*/  SHF.R.U32.HI R0, RZ, 0x5, R3 ;  /* 0x00000005ff007819 */ /* 0x001fca0000011603 */
[----:B------:R-:W0:Y:S02]  /*0060*/  SHFL.IDX PT, R2, R0, RZ, 0x1f ;  /* 0x00001fff00027589 */ /* 0x000e2400000e0000 */
[----:B0-----:R-:W-:Y:S02]  /*0070*/  ISETP.EQ.AND P0, PT, R2, RZ, P0 ;  /* 0x000000ff0200720c */ /* 0x001fe40000702270 */
[----:B------:R-:W-:-:S11]  /*0080*/  SHF.R.U32.HI R2, RZ, 0x7, R3 ;  /* 0x00000007ff027819 */ /* 0x000fd60000011603 */
        /* <DEDUP_REMOVED lines=12> */
.L_x_8068:
[----:B------:R-:W-:Y:S05]  /*0150*/  BSYNC B0 ;  /* 0x0000000000007941 */ /* 0x000fea0003800000 */
.L_x_8067:
        /* <DEDUP_REMOVED lines=41> */
.L_x_8069:
        /* <DEDUP_REMOVED lines=22> */
.L_x_8070:
        /* <DEDUP_REMOVED lines=18> */
.L_x_8071:
        /* <DEDUP_REMOVED lines=22> */
.L_x_8072:
        /* <DEDUP_REMOVED lines=22> */
.L_x_8073:
[----:B------:R-:W-:Y:S01]  /*0930*/  PLOP3.LUT P0, PT, PT, PT, UP0, 0x80, 0x0 ;  /* 0x000000000000781c */ /* 0x000fe20003f0f008 */
[----:B------:R-:W-:Y:S01]  /*0940*/  UMOV UR48, 0x1 ;  /* 0x0000000100307882 */ /* 0x000fe20000000000 */
[----:B------:R-:W-:Y:S01]  /*0950*/  NOP ;  /* 0x0000000000007918 */ /* 0x000fe20000000000 */
[----:B------:R-:W-:Y:S01]  /*0960*/  USEL UR48, UR48, 0x2, !UP0 ;  /* 0x0000000230307887 */ /* 0x000fe2000c000000 */
[----:B------:R-:W-:Y:S01]  /*0970*/  ULDC.64 UR54, c[0x0][0x208] ;  /* 0x0000820000367ab9 */ /* 0x000fe20000000a00 */
[----:B012-4-:R-:W-:Y:S08]  /*0980*/  BAR.SYNC.DEFER_BLOCKING 0x0 ;  /* 0x0000000000007b1d */ /* 0x017ff00000010000 */
[----:B------:R-:W-:Y:S05]  /*0990*/  @!P0 BRA `(.L_x_8074) ;  /* 0x0000008000d48947 */ /* 0x000fea0003800000 */
.L_x_8075:
[----:B------:R-:W-:-:S08]  /*09a0*/  NOP ;  /* 0x0000000000007918 */ /* 0x000fd00000000000 */
[----:B------:R-:W0:Y:S02]  /*09b0*/  USETMAXREG.TRY_ALLOC.CTAPOOL UP0, 0xa0 ;  /* 0x000000a0000079c8 */ /* 0x000e240008000600 */
[----:B0-----:R-:W-:-:S13]  /*09c0*/  PLOP3.LUT P0, PT, PT, PT, UP0, 0x80, 0x0 ;  /* 0x000000000000781c */ /* 0x001fda0003f0f008 */
[----:B------:R-:W-:Y:S05]  /*09d0*/  @!P0 BRA `(.L_x_8075) ;  /* 0xfffffffc00f08947 */ /* 0x000fea000383ffff */
[----:B------:R-:W0:Y:S08]  /*09e0*/  S2UR UR5, SR_CgaCtaId ;  /* 0x00000000000579c3 */ /* 0x000e300000008800 */
[----:B------:R-:W-:Y:S06]  /*09f0*/  BAR.ARV 0x8, 0x1a0 ;  /* 0x0206800000007b1d */ /* 0x000fec0000002000 */
[----:B------:R-:W-:-:S02]  /*0a00*/  UMOV UR4, 0x400 ;  /* 0x0000040000047882 */ /* 0x000fc40000000000 */
[----:B------:R-:W-:Y:S01]  /*0a10*/  BAR.SYNC.DEFER_BLOCKING 0x5, 0x200 ;  /* 0x0148000000007b1d */ /* 0x000fe20000010000 */
[----:B0-----:R-:W-:-:S09]  /*0a20*/  ULEA UR4, UR5, UR4, 0x18 ;  /* 0x0000000405047291 */ /* 0x001fd2000f8ec03f */
[----:B------:R-:W0:Y:S01]  /*0a30*/  LDS.128 R36, [UR4+0x19cd0] ;  /* 0x019cd004ff247984 */ /* 0x000e220008000c00 */
[----:B------:R-:W-:Y:S01]  /*0a40*/  ULDC UR4, c[0x0][0xc14] ;  /* 0x0003050000047ab9 */ /* 0x000fe20000000800 */
[----:B------:R-:W-:Y:S06]  /*0a50*/  BAR.ARV 0x4, 0x200 ;  /* 0x0108000000007b1d */ /* 0x000fec0000002000 */
[----:B0-----:R-:W-:-:S13]  /*0a60*/  ISETP.GE.AND P0, PT, R39, UR4, PT ;  /* 0x0000000427007c0c */ /* 0x001fda000bf06270 */
[----:B------:R-:W-:Y:S05]  /*0a70*/  @P0 EXIT ;  /* 0x000000000000094d */ /* 0x000fea0003800000 */
[----:B------:R-:W0:Y:S01]  /*0a80*/  S2R R0, SR_TID.X ;  /* 0x0000000000007919 */ /* 0x000e220000002100 */
[----:B------:R-:W-:Y:S01]  /*0a90*/  R2UR UR5, R38 ;  /* 0x00000000260572ca */ /* 0x000fe200000e0000 */
[----:B------:R-:W-:Y:S01]  /*0aa0*/  IMAD.MOV.U32 R152, RZ, RZ, -0x2 ;  /* 0xfffffffeff987424 */ /* 0x000fe200078e00ff */
[----:B------:R-:W-:Y:S01]  /*0ab0*/  ULOP3.LUT UR44, UR48, 0x1, URZ, 0xfc, !UPT ;  /* 0x00000001302c7892 */ /* 0x000fe2000f8efc3f */
[----:B------:R-:W-:Y:S01]  /*0ac0*/  UMOV UR38, URZ ;  /* 0x0000003f00267c82 */ /* 0x000fe20008000000 */
[----:B------:R-:W-:Y:S01]  /*0ad0*/  UMOV UR37, URZ ;  /* 0x0000003f00257c82 */ /* 0x000fe20008000000 */
[----:B------:R-:W-:Y:S01]  /*0ae0*/  UMOV UR36, URZ ;  /* 0x0000003f00247c82 */ /* 0x000fe20008000000 */
[----:B0-----:R-:W-:-:S05]  /*0af0*/  VIADD R155, R0, 0xffffff80 ;  /* 0xffffff80009b7836 */ /* 0x001fca0000000000 */
[----:B------:R-:W-:-:S04]  /*0b00*/  SHF.R.S32.HI R0, RZ, 0x1f, R155 ;  /* 0x0000001fff007819 */ /* 0x000fc8000001149b */
[CC--:B------:R-:W-:Y:S02]  /*0b10*/  LEA.HI R23, R0.reuse, R155.reuse, RZ, 0x7 ;  /* 0x0000009b00177211 */ /* 0x0c0fe400078f38ff */
[CC--:B------:R-:W-:Y:S02]  /*0b20*/  LEA.HI R3, R0.reuse, R155.reuse, RZ, 0x5 ;  /* 0x0000009b00037211 */ /* 0x0c0fe400078f28ff */
[----:B------:R-:W-:Y:S02]  /*0b30*/  LOP3.LUT R22, R23, 0xffffff80, RZ, 0xc0, !PT ;  /* 0xffffff8017167812 */ /* 0x000fe400078ec0ff */
[----:B------:R-:W-:Y:S01]  /*0b40*/  LEA.HI R2, R0, R155, RZ, 0x4 ;  /* 0x0000009b00027211 */ /* 0x000fe200078f20ff */
[----:B------:R-:W-:Y:S01]  /*0b50*/  IMAD.SHL.U32 R5, R3, 0x10, RZ ;  /* 0x0000001003057824 */ /* 0x000fe200078e00ff */
[----:B------:R-:W-:Y:S01]  /*0b60*/  SHF.R.S32.HI R23, RZ, 0x7, R23 ;  /* 0x00000007ff177819 */ /* 0x000fe20000011417 */
[----:B------:R-:W-:Y:S01]  /*0b70*/  IMAD.IADD R22, R155, 0x1, -R22 ;  /* 0x000000019b167824 */ /* 0x000fe200078e0a16 */
[----:B------:R-:W-:-:S02]  /*0b80*/  SHF.R.S32.HI R3, RZ, 0x4, R2 ;  /* 0x00000004ff037819 */ /* 0x000fc40000011402 */
[C---:B------:R-:W-:Y:S02]  /*0b90*/  LOP3.LUT R4, R2.reuse, 0x7fffff0, RZ, 0xc0, !PT ;  /* 0x07fffff002047812 */ /* 0x040fe400078ec0ff */
[----:B------:R-:W-:Y:S02]  /*0ba0*/  SHF.R.S32.HI R7, RZ, 0x1f, R22 ;  /* 0x0000001fff077819 */ /* 0x000fe40000011416 */
[----:B------:R-:W-:Y:S01]  /*0bb0*/  LEA.HI R2, R2, R3, RZ, 0x1 ;  /* 0x0000000302027211 */ /* 0x000fe200078f08ff */
[----:B------:R-:W-:Y:S01]  /*0bc0*/  IMAD.IADD R4, R155, 0x1, -R4 ;  /* 0x000000019b047824 */ /* 0x000fe200078e0a04 */
[----:B------:R-:W-:Y:S02]  /*0bd0*/  LEA.HI R6, R7, R22, RZ, 0x2 ;  /* 0x0000001607067211 */ /* 0x000fe400078f10ff */
[----:B------:R-:W-:Y:S02]  /*0be0*/  LOP3.LUT R5, R5, 0xfffffe00, RZ, 0xc0, !PT ;  /* 0xfffffe0005057812 */ /* 0x000fe400078ec0ff */
[----:B------:R-:W-:-:S02]  /*0bf0*/  SHF.R.S32.HI R8, RZ, 0x2, R6 ;  /* 0x00000002ff087819 */ /* 0x000fc40000011406 */
[----:B------:R-:W-:Y:S01]  /*0c00*/  SHF.R.S32.HI R9, RZ, 0x1f, R6 ;  /* 0x0000001fff097819 */ /* 0x000fe20000011406 */
[----:B------:R-:W-:Y:S01]  /*0c10*/  IMAD R5, R4, 0x20, R5 ;  /* 0x0000002004057824 */ /* 0x000fe200078e0205 */
[----:B------:R-:W-:Y:S01]  /*0c20*/  LOP3.LUT R2, R2, 0x1ffffffe, RZ, 0xc0, !PT ;  /* 0x1ffffffe02027812 */ /* 0x000fe200078ec0ff */
[----:B------:R-:W-:Y:S01]  /*0c30*/  IMAD.HI R4, R23, 0x55555556, RZ ;  /* 0x5555555617047827 */ /* 0x000fe200078e02ff */
[----:B------:R-:W-:Y:S02]  /*0c40*/  LEA.HI R9, R9, R8, RZ, 0x3 ;  /* 0x0000000809097211 */ /* 0x000fe400078f18ff */
[----:B------:R-:W-:Y:S01]  /*0c50*/  LEA.HI R7, R7, R22, RZ, 0x5 ;  /* 0x0000001607077211 */ /* 0x000fe200078f28ff */
[----:B------:R-:W-:Y:S01]  /*0c60*/  IMAD.IADD R2, R3, 0x1, -R2 ;  /* 0x0000000103027824 */ /* 0x000fe200078e0a02 */
[----:B------:R-:W-:Y:S02]  /*0c70*/  LOP3.LUT R9, R9, 0xfffffff8, RZ, 0xc0, !PT ;  /* 0xfffffff809097812 */ /* 0x000fe400078ec0ff */
[----:B------:R-:W-:Y:S01]  /*0c80*/  LEA.HI R0, R0, R155, RZ, 0x2 ;  /* 0x0000009b00007211 */ /* 0x000fe200078f10ff */
[----:B------:R-:W-:Y:S01]  /*0c90*/  IMAD R154, R2, 0x8, R5 ;  /* 0x00000008029a7824 */ /* 0x000fe200078e0205 */
[----:B------:R-:W-:Y:S01]  /*0ca0*/  LOP3.LUT R3, R6, 0x7ffffffc, RZ, 0xc0, !PT ;  /* 0x7ffffffc06037812 */ /* 0x000fe200078ec0ff */
[----:B------:R-:W-:Y:S01]  /*0cb0*/  IMAD.IADD R8, R8, 0x1, -R9 ;  /* 0x0000000108087824 */ /* 0x000fe200078e0a09 */
[----:B------:R-:W-:-:S02]  /*0cc0*/  LEA.HI R4, R4, R4, RZ, 0x1 ;  /* 0x0000000404047211 */ /* 0x000fc400078f08ff */
[----:B------:R-:W-:Y:S01]  /*0cd0*/  SHF.R.S32.HI R7, RZ, 0x5, R7 ;  /* 0x00000005ff077819 */ /* 0x000fe20000011407 */
[----:B------:R-:W-:Y:S01]  /*0ce0*/  IMAD.IADD R3, R22, 0x1, -R3 ;  /* 0x0000000116037824 */ /* 0x000fe200078e0a03 */
[----:B------:R-:W-:Y:S01]  /*0cf0*/  LOP3.LUT R2, R0, 0x1ffffffc, RZ, 0xc0, !PT ;  /* 0x1ffffffc00027812 */ /* 0x000fe200078ec0ff */
[----:B------:R-:W-:Y:S01]  /*0d00*/  IMAD R4, R4, -0x3, R23 ;  /* 0xfffffffd04047824 */ /* 0x000fe200078e0217 */
[----:B------:R-:W-:Y:S01]  /*0d10*/  SHF.R.S32.HI R18, RZ, 0x2, R0 ;  /* 0x00000002ff127819 */ /* 0x000fe20000011400 */
[----:B------:R-:W-:Y:S02]  /*0d20*/  IMAD R7, R7, 0x10, R8 ;  /* 0x0000001007077824 */ /* 0x000fe400078e0208 */
[----:B------:R-:W-:Y:S02]  /*0d30*/  IMAD.IADD R2, R155, 0x1, -R2 ;  /* 0x000000019b027824 */ /* 0x000fe400078e0a02 */
[----:B------:R-:W-:Y:S02]  /*0d40*/  IMAD R152, R3, R152, 0x80 ;  /* 0x0000008003987424 */ /* 0x000fe400078e0298 */
[----:B------:R-:W-:-:S02]  /*0d50*/  IMAD R153, R4, 0x40, R7 ;  /* 0x0000004004997824 */ /* 0x000fc400078e0207 */
[----:B------:R-:W-:-:S07]  /*0d60*/  IMAD.SHL.U32 R16, R2, 0x8, RZ ;  /* 0x0000000802107824 */ /* 0x000fce00078e00ff */
.L_x_8111:
        /* <DEDUP_REMOVED lines=19> */
[----:B----45:R-:W-:-:S02]  /*0ea0*/  IMAD.U32 R4, RZ, RZ, UR8 ;  /* 0x00000008ff047e24 */ /* 0x030fc4000f8e00ff */
[----:B------:R-:W-:Y:S01]  /*0eb0*/  IMAD.U32 R3, RZ, RZ, UR7 ;  /* 0x00000007ff037e24 */ /* 0x000fe2000f8e00ff */
[----:B------:R-:W-:Y:S01]  /*0ec0*/  ULDC.64 UR6, c[0x0][0x3f8] ;  /* 0x0000fe0000067ab9 */ /* 0x000fe20000000a00 */
[----:B------:R-:W-:-:S03]  /*0ed0*/  IMAD.U32 R5, RZ, RZ, UR9 ;  /* 0x00000009ff057e24 */ /* 0x000fc6000f8e00ff */
[----:B------:R-:W2:Y:S04]  /*0ee0*/  @P0 LDG.E R2, desc[UR54][R2.64] ;  /* 0x0000003602020981 */ /* 0x000ea8000c1e1900 */
[----:B---3--:R-:W3:Y:S01]  /*0ef0*/  @P1 LDG.E R4, desc[UR54][R4.64] ;  /* 0x0000003604041981 */ /* 0x008ee2000c1e1900 */
        /* <DEDUP_REMOVED lines=16> */
[----:B-1----:R-:W-:Y:S01]  /*1000*/  CS2R R24, SRZ ;  /* 0x0000000000187805 */ /* 0x002fe2000001ff00 */
        /* <DEDUP_REMOVED lines=33> */
.L_x_8076:
[----:B------:R-:W-:Y:S01]  /*1220*/  UIADD3 UR45, -UR4, UR45, URZ ;  /* 0x0000002d042d7290 */ /* 0x000fe2000fffe13f */
[----:B------:R-:W-:Y:S01]  /*1230*/  CS2R R4, SRZ ;  /* 0x0000000000047805 */ /* 0x000fe2000001ff00 */
[----:B------:R-:W-:Y:S01]  /*1240*/  UIMAD.WIDE.U32 UR6, UR5, UR8, URZ ;  /* 0x00000008050672a5 */ /* 0x000fe2000f8e003f */
[----:B------:R-:W-:Y:S01]  /*1250*/  CS2R R56, SRZ ;  /* 0x0000000000387805 */ /* 0x000fe2000001ff00 */
[----:B------:R-:W-:Y:S01]  /*1260*/  UISETP.GE.AND UP1, UPT, UR45, 0x1, UPT ;  /* 0x000000012d00788c */ /* 0x000fe2000bf26270 */
[----:B------:R-:W-:Y:S01]  /*1270*/  CS2R R58, SRZ ;  /* 0x00000000003a7805 */ /* 0x000fe2000001ff00 */
[----:B------:R-:W-:Y:S01]  /*1280*/  UIADD3 UR4, UR45, 0x7f, URZ ;  /* 0x0000007f2d047890 */ /* 0x000fe2000fffe03f */
[----:B------:R-:W-:Y:S01]  /*1290*/  CS2R R60, SRZ ;  /* 0x00000000003c7805 */ /* 0x000fe2000001ff00 */
[----:B------:R-:W-:Y:S01]  /*12a0*/  @UP0 ULDC UR9, c[0x0][0x430] ;  /* 0x00010c0000090ab9 */ /* 0x000fe20000000800 */
[----:B------:R-:W-:Y:S01]  /*12b0*/  UMOV UR42, UR5 ;  /* 0x00000005002a7c82 */ /* 0x000fe20008000000 */
[----:B------:R-:W-:Y:S01]  /*12c0*/  PLOP3.LUT P1, PT, PT, PT, UP1, 0x80, 0x0 ;  /* 0x000000000000781c */ /* 0x000fe20003f2f018 */
[----:B------:R-:W-:Y:S01]  /*12d0*/  USHF.R.S32.HI UR8, URZ, 0x1f, UR4 ;  /* 0x0000001f3f087899 */ /* 0x000fe20008011404 */
[----:B------:R-:W-:Y:S01]  /*12e0*/  IMAD.MOV.U32 R62, RZ, RZ, RZ ;  /* 0x000000ffff3e7224 */ /* 0x000fe200078e00ff */
[----:B------:R-:W-:-:S02]  /*12f0*/  @UP0 USHF.R.U32.HI UR41, URZ, UR9, UR7 ;  /* 0x000000093f290299 */ /* 0x000fc40008011607 */
[----:B------:R-:W-:-:S08]  /*1300*/  ULEA.HI UR8, UR8, UR4, URZ, 0x7 ;  /* 0x0000000408087291 */ /* 0x000fd0000f8f383f */
[----:B------:R-:W-:Y:S05]  /*1310*/  @!P1 BRA `(.L_x_8077) ;  /* 0x0000005c002c9947 */ /* 0x000fea0003800000 */
[----:B------:R-:W0:Y:S01]  /*1320*/  SHFL.IDX PT, R0, R23, RZ, 0x1f ;  /* 0x00001fff17007589 */ /* 0x000e2200000e0000 */
[----:B------:R-:W1:Y:S01]  /*1330*/  S2UR UR9, SR_CgaCtaId ;  /* 0x00000000000979c3 */ /* 0x000e620000008800 */
[----:B------:R-:W-:Y:S01]  /*1340*/  UMOV UR7, 0x400 ;  /* 0x0000040000077882 */ /* 0x000fe20000000000 */
[----:B------:R-:W-:Y:S01]  /*1350*/  USHF.R.S32.HI UR43, URZ, 0x7, UR8 ;  /* 0x000000073f2b7899 */ /* 0x000fe20008011408 */
[----:B0-----:R-:W-:Y:S01]  /*1360*/  R2UR UR6, R0 ;  /* 0x00000000000672ca */ /* 0x001fe200000e0000 */
[----:B-1----:R-:W-:-:S12]  /*1370*/  ULEA UR7, UR9, UR7, 0x18 ;  /* 0x0000000709077291 */ /* 0x002fd8000f8ec03f */
[----:B------:R-:W-:Y:S02]  /*1380*/  UIMAD.WIDE UR4, UR6, 0x55555556, URZ ;  /* 0x55555556060478a5 */ /* 0x000fe4000f8e023f */
[----:B------:R-:W-:Y:S02]  /*1390*/  UIADD3 UR4, UR7, 0xf000, URZ ;  /* 0x0000f00007047890 */ /* 0x000fe4000fffe03f */
[----:B------:R-:W-:Y:S02]  /*13a0*/  ULEA.HI UR5, UR5, UR5, URZ, 0x1 ;  /* 0x0000000505057291 */ /* 0x000fe4000f8f083f */
[----:B------:R-:W-:Y:S02]  /*13b0*/  ULOP3.LUT UP0, URZ, UR4, 0x3ff, URZ, 0xc0, !UPT ;  /* 0x000003ff043f7892 */ /* 0x000fe4000f80c03f */
[----:B------:R-:W-:-:S04]  /*13c0*/  UIMAD UR5, UR5, -0x3, UR6 ;  /* 0xfffffffd050578a4 */ /* 0x000fc8000f8e0206 */
[----:B------:R-:W-:Y:S01]  /*13d0*/  PLOP3.LUT P0, PT, PT, PT, UP0, 0x80, 0x0 ;  /* 0x000000000000781c */ /* 0x000fe20003f0f008 */
[----:B------:R-:W-:-:S04]  /*13e0*/  ULEA UR5, UR5, UR4, 0xb ;  /* 0x0000000405057291 */ /* 0x000fc8000f8e583f */
[----:B------:R-:W-:-:S04]  /*13f0*/  USHF.R.U32.HI UR5, URZ, 0x4, UR5 ;  /* 0x000000043f057899 */ /* 0x000fc80008011605 */
[----:B------:R-:W-:-:S04]  /*1400*/  ULOP3.LUT UR46, UR5, 0x3fff, URZ, 0xc0, !UPT ;  /* 0x00003fff052e7892 */ /* 0x000fc8000f8ec03f */
[----:B------:R-:W-:Y:S08]  /*1410*/  @!P0 BRA `(.L_x_8078) ;  /* 0x0000000000408947 */ /* 0x000ff00003800000 */
        /* <DEDUP_REMOVED lines=16> */
.L_x_8078:
        /* <DEDUP_REMOVED lines=58> */
.L_x_8200:
[----:B------:R-:W-:Y:S05]  /*18c0*/  @!P0 BRA `(.L_x_8080) ;  /* 0x0000000000048947 */ /* 0x000fea0003800000 */
[----:B------:R-:W-:Y:S01]  /*18d0*/  BPT.TRAP 0x1 ;  /* 0x000000040000795c */ /* 0x000fe20000300000 */
.L_x_8080:
[----:B------:R-:W-:Y:S02]  /*18e0*/  IMAD.U32 R5, RZ, RZ, UR36 ;  /* 0x00000024ff057e24 */ /* 0x000fe4000f8e00ff */
[----:B------:R-:W-:Y:S02]  /*18f0*/  IMAD.U32 R6, RZ, RZ, UR37 ;  /* 0x00000025ff067e24 */ /* 0x000fe4000f8e00ff */
[----:B------:R-:W-:-:S03]  /*1900*/  IMAD R4, R5, 0x8, R2 ;  /* 0x0000000805047824 */ /* 0x000fc600078e0202 */
[----:B------:R-:W-:-:S04]  /*1910*/  SHF.L.U32 R5, R6, 0x1f, RZ ;  /* 0x0000001f06057819 */ /* 0x000fc800000006ff */
[----:B------:R1:W2:Y:S01]  /*1920*/  SYNCS.PHASECHK.TRANS64.TRYWAIT P1, [R4+URZ+0x19c30], R5 ;  /* 0x019c3005040075a7 */ /* 0x0002a2000802017f */
[----:B------:R-:W-:Y:S05]  /*1930*/  @!P0 BRA `(.L_x_8081) ;  /* 0x0000000000048947 */ /* 0x000fea0003800000 */
[----:B------:R-:W-:Y:S01]  /*1940*/  BPT.TRAP 0x1 ;  /* 0x000000040000795c */ /* 0x000fe20000300000 */
.L_x_8081:
[----:B------:R-:W3:Y:S01]  /*1950*/  S2R R6, SR_TID.X ;  /* 0x0000000000067919 */ /* 0x000ee20000002100 */
[----:B------:R-:W-:Y:S01]  /*1960*/  IMAD.MOV.U32 R135, RZ, RZ, RZ ;  /* 0x000000ffff877224 */ /* 0x000fe200078e00ff */
[----:B---3--:R-:W-:Y:S01]  /*1970*/  LOP3.LUT P2, RZ, R6, 0x7f, RZ, 0xc0, !PT ;  /* 0x0000007f06ff7812 */ /* 0x008fe2000784c0ff */
[----:B--2---:R-:W-:-:S12]  /*1980*/  @P1 BRA `(.L_x_8082) ;  /* 0x0000000000081947 */ /* 0x004fd80003800000 */
[----:B------:R-:W2:Y:S02]  /*1990*/  SYNCS.PHASECHK.TRANS64.TRYWAIT P1, [R4+URZ+0x19c30], R5 ;  /* 0x019c3005040075a7 */ /* 0x000ea4000802017f */
[----:B--2---:R-:W-:Y:S05]  /*19a0*/  @!P1 BRA `(.L_x_8083) ;  /* 0x000000b800d89947 */ /* 0x004fea0003800000 */
.L_x_8082:
[----:B------:R-:W-:Y:S05]  /*19b0*/  WARPSYNC.ALL ;  /* 0x0000000000007948 */ /* 0x000fea0003800000 */
[----:B------:R-:W-:Y:S01]  /*19c0*/  R2UR UR4, R2 ;  /* 0x00000000020472ca */ /* 0x000fe200000e0000 */
[----:B------:R-:W-:Y:S01]  /*19d0*/  WARPGROUP.ARRIVE ;  /* 0x00000000000079c5 */ /* 0x000fe20000000000 */
[----:B------:R-:W-:Y:S01]  /*19e0*/  UMOV UR5, 0xc0000010 ;  /* 0xc000001000057882 */ /* 0x000fe20000000000 */
[----:B------:R-:W-:Y:S01]  /*19f0*/  UMOV UR7, 0xc0000010 ;  /* 0xc000001000077882 */ /* 0x000fe20000000000 */
[----:B------:R-:W-:Y:S01]  /*1a00*/  UMOV UR9, 0xc0000010 ;  /* 0xc000001000097882 */ /* 0x000fe20000000000 */
[----:B------:R-:W-:Y:S01]  /*1a10*/  UMOV UR11, 0xc0000010 ;  /* 0xc0000010000b7882 */ /* 0x000fe20000000000 */
[----:B------:R-:W-:Y:S01]  /*1a20*/  UMOV UR13, 0xc0000010 ;  /* 0xc0000010000d7882 */ /* 0x000fe20000000000 */
[----:B------:R-:W-:Y:S01]  /*1a30*/  UMOV UR15, 0xc0000010 ;  /* 0xc0000010000f7882 */ /* 0x000fe20000000000 */
[----:B------:R-:W3:Y:S01]  /*1a40*/  S2R R93, SR_TID.X ;  /* 0x00000000005d7919 */ /* 0x000ee20000002100 */
[----:B------:R-:W-:Y:S01]  /*1a50*/  UISETP.GE.AND UP0, UPT, UR45, 0x81, UPT ;  /* 0x000000812d00788c */ /* 0x000fe2000bf06270 */
[----:B------:R-:W-:-:S02]  /*1a60*/  IMAD.MOV.U32 R134, RZ, RZ, R135 ;  /* 0x000000ffff867224 */ /* 0x000fc400078e0087 */
[--C-:B------:R-:W-:Y:S01]  /*1a70*/  IMAD.MOV.U32 R133, RZ, RZ, R135.reuse ;  /* 0x000000ffff857224 */ /* 0x100fe200078e0087 */
[----:B------:R-:W-:Y:S01]  /*1a80*/  UIADD3 UR4, UR4, 0x13800, URZ ;  /* 0x0001380004047890 */ /* 0x000fe2000fffe03f */
[--C-:B------:R-:W-:Y:S02]  /*1a90*/  IMAD.MOV.U32 R132, RZ, RZ, R135.reuse ;  /* 0x000000ffff847224 */ /* 0x100fe400078e0087 */
[--C-:B------:R-:W-:Y:S01]  /*1aa0*/  IMAD.MOV.U32 R131, RZ, RZ, R135.reuse ;  /* 0x000000ffff837224 */ /* 0x100fe200078e0087 */
[----:B------:R-:W-:Y:S01]  /*1ab0*/  USHF.R.U32.HI UR4, URZ, 0x4, UR4 ;  /* 0x000000043f047899 */ /* 0x000fe20008011604 */
[--C-:B------:R-:W-:Y:S02]  /*1ac0*/  IMAD.MOV.U32 R130, RZ, RZ, R135.reuse ;  /* 0x000000ffff827224 */ /* 0x100fe400078e0087 */
[--C-:B------:R-:W-:Y:S01]  /*1ad0*/  IMAD.MOV.U32 R129, RZ, RZ, R135.reuse ;  /* 0x000000ffff817224 */ /* 0x100fe200078e0087 */
[----:B------:R-:W-:Y:S01]  /*1ae0*/  ULOP3.LUT UR4, UR4, 0x3fff, URZ, 0xc0, !UPT ;  /* 0x00003fff04047892 */ /* 0x000fe2000f8ec03f */
[----:B------:R-:W-:-:S02]  /*1af0*/  IMAD.MOV.U32 R128, RZ, RZ, R135 ;  /* 0x000000ffff807224 */ /* 0x000fc400078e0087 */
[--C-:B------:R-:W-:Y:S01]  /*1b00*/  IMAD.MOV.U32 R127, RZ, RZ, R135.reuse ;  /* 0x000000ffff7f7224 */ /* 0x100fe200078e0087 */
[----:B------:R-:W-:Y:S01]  /*1b10*/  ULOP3.LUT UR16, UR4, 0x10000, URZ, 0xfc, !UPT ;  /* 0x0001000004107892 */ /* 0x000fe2000f8efc3f */
[--C-:B------:R-:W-:Y:S01]  /*1b20*/  IMAD.MOV.U32 R126, RZ, RZ, R135.reuse ;  /* 0x000000ffff7e7224 */ /* 0x100fe200078e0087 */
[----:B------:R-:W-:Y:S01]  /*1b30*/  ULOP3.LUT UR4, UR46, 0x10000, URZ, 0xfc, !UPT ;  /* 0x000100002e047892 */ /* 0x000fe2000f8efc3f */
        /* <DEDUP_REMOVED lines=11> */
[--C-:B------:R-:W-:Y:S01]  /*1bf0*/  IMAD.MOV.U32 R120, RZ, RZ, R135.reuse ;  /* 0x000000ffff787224 */ /* 0x100fe200078e0087 */
[----:B------:R-:W-:Y:S01]  /*1c00*/  ULDC UR6, c[0x0][0x988] ;  /* 0x0002620000067ab9 */ /* 0x000fe20000000800 */
        /* <DEDUP_REMOVED lines=41> */
[----:B------:R-:W-:Y:S01]  /*1ea0*/  FMUL.FTZ R20, R0, R36 ;  /* 0x0000002400147220 */ /* 0x000fe20000410000 */
[----:B------:R-:W-:-:S02]  /*1eb0*/  VIADD R36, R152, UR45 ;  /* 0x0000002d98247c36 */ /* 0x000fc40008000000 */
[C---:B-12---:R-:W-:Y:S01]  /*1ec0*/  FMUL.FTZ R5, R0.reuse, R26 ;  /* 0x0000001a00057220 */ /* 0x046fe20000410000 */
[----:B------:R-:W-:Y:S02]  /*1ed0*/  IMAD.U32 R37, RZ, RZ, UR43 ;  /* 0x0000002bff257e24 */ /* 0x000fe4000f8e00ff */
[C---:B------:R-:W-:Y:S01]  /*1ee0*/  FMUL.FTZ R12, R0.reuse, R32 ;  /* 0x00000020000c7220 */ /* 0x040fe20000410000 */
[C---:B0-----:R-:W-:Y:S01]  /*1ef0*/  FMUL.FTZ R11, R0.reuse, R33 ;  /* 0x00000021000b7220 */ /* 0x041fe20000410000 */
[----:B------:R-:W0:Y:S01]  /*1f00*/  MUFU.TANH R7, R7 ;  /* 0x0000000700077308 */ /* 0x000e220000002400 */
[----:B------:R-:W-:Y:S02]  /*1f10*/  IMAD R36, R37, -0x80, R36 ;  /* 0xffffff8025247824 */ /* 0x000fe400078e0224 */
[C---:B------:R-:W-:Y:S01]  /*1f20*/  FMUL.FTZ R28, R0.reuse, R38 ;  /* 0x00000026001c7220 */ /* 0x040fe20000410000 */
[C---:B------:R-:W-:Y:S01]  /*1f30*/  FMUL.FTZ R13, R0.reuse, R31 ;  /* 0x0000001f000d7220 */ /* 0x040fe20000410000 */
[C---:B------:R-:W-:Y:S01]  /*1f40*/  FMUL.FTZ R21, R0.reuse, R35 ;  /* 0x0000002300157220 */ /* 0x040fe20000410000 */
[----:B------:R-:W-:Y:S01]  /*1f50*/  FMUL.FTZ R27, R0, R39 ;  /* 0x00000027001b7220 */ /* 0x000fe20000410000 */
[----:B------:R-:W-:Y:S01]  /*1f60*/  ISETP.GT.AND P4, PT, R36, RZ, PT ;  /* 0x000000ff2400720c */ /* 0x000fe20003f84270 */
[----:B------:R-:W-:Y:S01]  /*1f70*/  FMUL.FTZ R24, R0, R34 ;  /* 0x0000002200187220 */ /* 0x000fe20000410000 */
[----:B------:R-:W1:Y:S01]  /*1f80*/  MUFU.TANH R8, R8 ;  /* 0x0000000800087308 */ /* 0x000e620000002400 */
[----:B------:R-:W-:Y:S01]  /*1f90*/  ISETP.GT.AND P5, PT, R36, 0x1, PT ;  /* 0x000000012400780c */ /* 0x000fe20003fa4270 */
[----:B------:R-:W-:Y:S01]  /*1fa0*/  FMUL.FTZ R25, R0, R40 ;  /* 0x0000002800197220 */ /* 0x000fe20000410000 */
[----:B------:R-:W-:Y:S01]  /*1fb0*/  ISETP.GT.AND P1, PT, R36, 0x8, PT ;  /* 0x000000082400780c */ /* 0x000fe20003f24270 */
[----:B------:R-:W-:Y:S01]  /*1fc0*/  FMUL.FTZ R30, R0, R44 ;  /* 0x0000002c001e7220 */ /* 0x000fe20000410000 */
[----:B----4-:R-:W-:Y:S01]  /*1fd0*/  FSEL R37, R6, -INF , P4 ;  /* 0xff80000006257808 */ /* 0x010fe20002000000 */
[----:B------:R-:W-:Y:S01]  /*1fe0*/  FMUL.FTZ R26, R0, R41 ;  /* 0x00000029001a7220 */ /* 0x000fe20000410000 */
[----:B------:R-:W-:Y:S01]  /*1ff0*/  ISETP.GT.AND P2, PT, R36, 0x9, PT ;  /* 0x000000092400780c */ /* 0x000fe20003f44270 */
[----:B------:R-:W2:Y:S01]  /*2000*/  MUFU.TANH R14, R14 ;  /* 0x0000000e000e7308 */ /* 0x000ea20000002400 */
[----:B0-----:R-:W-:Y:S01]  /*2010*/  FSEL R38, R7, -INF , P5 ;  /* 0xff80000007267808 */ /* 0x001fe20002800000 */
[----:B------:R-:W-:Y:S01]  /*2020*/  FMUL.FTZ R31, R0, R43 ;  /* 0x0000002b001f7220 */ /* 0x000fe20000410000 */
[----:B------:R-:W-:Y:S01]  /*2030*/  ISETP.GT.AND P3, PT, R36, 0x10, PT ;  /* 0x000000102400780c */ /* 0x000fe20003f64270 */
[C---:B------:R-:W-:Y:S01]  /*2040*/  FMUL.FTZ R32, R0.reuse, R42 ;  /* 0x0000002a00207220 */ /* 0x040fe20000410000 */
[C---:B------:R-:W-:Y:S01]  /*2050*/  FMUL.FTZ R29, R0.reuse, R45 ;  /* 0x0000002d001d7220 */ /* 0x040fe20000410000 */
[C---:B------:R-:W-:Y:S01]  /*2060*/  FMUL.FTZ R33, R0.reuse, R48 ;  /* 0x0000003000217220 */ /* 0x040fe20000410000 */
[----:B------:R-:W-:Y:S01]  /*2070*/  FMUL.FTZ R90, R0, R50 ;  /* 0x00000032005a7220 */ /* 0x000fe20000410000 */
[----:B------:R-:W0:Y:S01]  /*2080*/  MUFU.TANH R10, R10 ;  /* 0x0000000a000a7308 */ /* 0x000e220000002400 */
[----:B-1----:R-:W-:Y:S01]  /*2090*/  FSEL R39, R8, -INF , P1 ;  /* 0xff80000008277808 */ /* 0x002fe20000800000 */
[C---:B------:R-:W-:Y:S01]  /*20a0*/  FMUL.FTZ R50, R0.reuse, R51 ;  /* 0x0000003300327220 */ /* 0x040fe20000410000 */
[C---:B------:R-:W-:Y:S01]  /*20b0*/  FMUL.FTZ R34, R0.reuse, R49 ;  /* 0x0000003100227220 */ /* 0x040fe20000410000 */
[C---:B------:R-:W-:Y:S01]  /*20c0*/  FMUL.FTZ R89, R0.reuse, R46 ;  /* 0x0000002e00597220 */ /* 0x040fe20000410000 */
[C---:B------:R-:W-:Y:S01]  /*20d0*/  FMUL.FTZ R88, R0.reuse, R47 ;  /* 0x0000002f00587220 */ /* 0x040fe20000410000 */
[C---:B------:R-:W-:Y:S01]  /*20e0*/  FMUL.FTZ R47, R0.reuse, R52 ;  /* 0x00000034002f7220 */ /* 0x040fe20000410000 */
[----:B------:R-:W-:Y:S01]  /*20f0*/  FMUL.FTZ R35, R0, R53 ;  /* 0x0000003500237220 */ /* 0x000fe20000410000 */
[----:B------:R-:W1:Y:S01]  /*2100*/  MUFU.TANH R15, R15 ;  /* 0x0000000f000f7308 */ /* 0x000e620000002400 */
[----:B--2---:R-:W-:Y:S01]  /*2110*/  FSEL R7, R14, -INF , P1 ;  /* 0xff8000000e077808 */ /* 0x004fe20000800000 */
[----:B------:R-:W-:Y:S01]  /*2120*/  FMUL.FTZ R51, R0, R56 ;  /* 0x0000003800337220 */ /* 0x000fe20000410000 */
[----:B------:R-:W-:Y:S01]  /*2130*/  ISETP.GT.AND P1, PT, R36, 0x19, PT ;  /* 0x000000192400780c */ /* 0x000fe20003f24270 */
[C---:B------:R-:W-:Y:S01]  /*2140*/  FMUL.FTZ R91, R0.reuse, R54 ;  /* 0x00000036005b7220 */ /* 0x040fe20000410000 */
[----:B------:R-:W-:Y:S01]  /*2150*/  FMNMX.FTZ R14, R37, R38, !PT ;  /* 0x00000026250e7209 */ /* 0x000fe20007810000 */
[C---:B------:R-:W-:Y:S01]  /*2160*/  FMUL.FTZ R54, R0.reuse, R55 ;  /* 0x0000003700367220 */ /* 0x040fe20000410000 */
[----:B------:R-:W-:Y:S01]  /*2170*/  FMUL.FTZ R48, R0, R57 ;  /* 0x0000003900307220 */ /* 0x000fe20000410000 */
[----:B------:R-:W2:Y:S01]  /*2180*/  MUFU.TANH R9, R9 ;  /* 0x0000000900097308 */ /* 0x000ea20000002400 */
[----:B0-----:R-:W-:Y:S01]  /*2190*/  FSEL R6, R10, -INF , P5 ;  /* 0xff8000000a067808 */ /* 0x001fe20002800000 */
[----:B------:R-:W-:Y:S01]  /*21a0*/  FMUL.FTZ R55, R0, R60 ;  /* 0x0000003c00377220 */ /* 0x000fe20000410000 */
[----:B------:R-:W-:Y:S01]  /*21b0*/  ISETP.GT.AND P5, PT, R36, 0x18, PT ;  /* 0x000000182400780c */ /* 0x000fe20003fa4270 */
[C---:B------:R-:W-:Y:S01]  /*21c0*/  FMUL.FTZ R52, R0.reuse, R61 ;  /* 0x0000003d00347220 */ /* 0x040fe20000410000 */
[C---:B------:R-:W-:Y:S01]  /*21d0*/  FMUL.FTZ R61, R0.reuse, R62 ;  /* 0x0000003e003d7220 */ /* 0x040fe20000410000 */
[C---:B------:R-:W-:Y:S01]  /*21e0*/  FMUL.FTZ R92, R0.reuse, R58 ;  /* 0x0000003a005c7220 */ /* 0x040fe20000410000 */
[C---:B------:R-:W-:Y:S01]  /*21f0*/  FMUL.FTZ R58, R0.reuse, R64 ;  /* 0x00000040003a7220 */ /* 0x040fe20000410000 */
[----:B------:R-:W0:Y:S01]  /*2200*/  MUFU.TANH R5, R5 ;  /* 0x0000000500057308 */ /* 0x000e220000002400 */
[----:B-1----:R-:W-:Y:S01]  /*2210*/  FSEL R44, R15, -INF , P1 ;  /* 0xff8000000f2c7808 */ /* 0x002fe20000800000 */
        /* <DEDUP_REMOVED lines=24> */
[----:B------:R-:W-:Y:S01]  /*23a0*/  FMUL.FTZ R81, R0, R81 ;  /* 0x0000005100517220 */ /* 0x000fe20000410000 */
[----:B------:R-:W-:Y:S01]  /*23b0*/  FMNMX.FTZ R20, R40, R15, !PT ;  /* 0x0000000f28147209 */ /* 0x000fe20007810000 */
[C---:B------:R-:W-:Y:S01]  /*23c0*/  FMUL.FTZ R78, R0.reuse, R78 ;  /* 0x0000004e004e7220 */ /* 0x040fe20000410000 */
[C---:B------:R-:W-:Y:S01]  /*23d0*/  FMUL.FTZ R84, R0.reuse, R84 ;  /* 0x0000005400547220 */ /* 0x040fe20000410000 */
[C---:B------:R-:W-:Y:S01]  /*23e0*/  FMUL.FTZ R85, R0.reuse, R85 ;  /* 0x0000005500557220 */ /* 0x040fe20000410000 */
[----:B------:R-:W-:Y:S01]  /*23f0*/  FMUL.FTZ R79, R0, R79 ;  /* 0x0000004f004f7220 */ /* 0x000fe20000410000 */
[----:B------:R-:W1:Y:S01]  /*2400*/  MUFU.TANH R13, R13 ;  /* 0x0000000d000d7308 */ /* 0x000e620000002400 */
[----:B--2---:R-:W-:Y:S01]  /*2410*/  FSEL R41, R12, -INF , P3 ;  /* 0xff8000000c297808 */ /* 0x004fe20001800000 */
[C---:B------:R-:W-:Y:S01]  /*2420*/  FMUL.FTZ R82, R0.reuse, R82 ;  /* 0x0000005200527220 */ /* 0x040fe20000410000 */
[C---:B------:R-:W-:Y:S01]  /*2430*/  FMUL.FTZ R83, R0.reuse, R83 ;  /* 0x0000005300537220 */ /* 0x040fe20000410000 */
[C---:B------:R-:W-:Y:S01]  /*2440*/  FMUL.FTZ R86, R0.reuse, R86 ;  /* 0x0000005600567220 */ /* 0x040fe20000410000 */
[----:B------:R-:W-:Y:S01]  /*2450*/  FMNMX.FTZ R15, R41, R20, !PT ;  /* 0x00000014290f7209 */ /* 0x000fe20007810000 */
[----:B------:R-:W-:-:S02]  /*2460*/  FMUL.FTZ R87, R0, R87 ;  /* 0x0000005700577220 */ /* 0x000fc40000410000 */
[----:B------:R-:W2:Y:S01]  /*2470*/  MUFU.TANH R21, R21 ;  /* 0x0000001500157308 */ /* 0x000ea20000002400 */
[----:B0-----:R-:W-:-:S04]  /*2480*/  FSEL R42, R11, -INF , P4 ;  /* 0xff8000000b2a7808 */ /* 0x001fc80002000000 */
[----:B------:R-:W-:-:S03]  /*2490*/  FMNMX.FTZ R20, R42, R15, !PT ;  /* 0x0000000f2a147209 */ /* 0x000fc60007810000 */
[----:B------:R-:W0:Y:S01]  /*24a0*/  MUFU.TANH R24, R24 ;  /* 0x0000001800187308 */ /* 0x000e220000002400 */
[----:B-1----:R-:W-:Y:S02]  /*24b0*/  FSEL R8, R13, -INF , P2 ;  /* 0xff8000000d087808 */ /* 0x002fe40001000000 */
[----:B------:R-:W-:-:S05]  /*24c0*/  ISETP.GT.AND P2, PT, R36, 0x20, PT ;  /* 0x000000202400780c */ /* 0x000fca0003f44270 */
[----:B------:R-:W1:Y:S01]  /*24d0*/  MUFU.TANH R25, R25 ;  /* 0x0000001900197308 */ /* 0x000e620000002400 */
[----:B--2---:R-:W-:Y:S02]  /*24e0*/  FSEL R10, R21, -INF , P4 ;  /* 0xff800000150a7808 */ /* 0x004fe40002000000 */
[----:B------:R-:W-:Y:S02]  /*24f0*/  FMNMX.FTZ R21, R43, R20, !PT ;  /* 0x000000142b157209 */ /* 0x000fe40007810000 */
[----:B------:R-:W-:-:S03]  /*2500*/  ISETP.GT.AND P4, PT, R36, 0x28, PT ;  /* 0x000000282400780c */ /* 0x000fc60003f84270 */
[----:B------:R-:W2:Y:S01]  /*2510*/  MUFU.TANH R26, R26 ;  /* 0x0000001a001a7308 */ /* 0x000ea20000002400 */
[----:B0-----:R-:W-:Y:S02]  /*2520*/  FSEL R9, R24, -INF , P3 ;  /* 0xff80000018097808 */ /* 0x001fe40001800000 */
[----:B------:R-:W-:Y:S02]  /*2530*/  ISETP.GT.AND P3, PT, R36, 0x21, PT ;  /* 0x000000212400780c */ /* 0x000fe40003f64270 */
[----:B------:R-:W-:-:S03]  /*2540*/  FMNMX.FTZ R24, R44, R21, !PT ;  /* 0x000000152c187209 */ /* 0x000fc60007810000 */
[----:B------:R-:W0:Y:S01]  /*2550*/  MUFU.TANH R28, R28 ;  /* 0x0000001c001c7308 */ /* 0x000e220000002400 */
[----:B-1----:R-:W-:-:S04]  /*2560*/  FSEL R45, R25, -INF , P2 ;  /* 0xff800000192d7808 */ /* 0x002fc80001000000 */
        /* <DEDUP_REMOVED lines=26> */
[----:B-1----:R-:W-:-:S07]  /*2710*/  FSEL R24, R50, -INF , P2 ;  /* 0xff80000032187808 */ /* 0x002fce0001000000 */
[----:B------:R-:W1:Y:S01]  /*2720*/  MUFU.TANH R47, R47 ;  /* 0x0000002f002f7308 */ /* 0x000e620000002400 */
[----:B--2---:R-:W-:Y:S02]  /*2730*/  FSEL R50, R34, -INF , P2 ;  /* 0xff80000022327808 */ /* 0x004fe40001000000 */
[----:B------:R-:W-:Y:S02]  /*2740*/  ISETP.GT.AND P2, PT, R36, 0x48, PT ;  /* 0x000000482400780c */ /* 0x000fe40003f44270 */
[----:B------:R-:W-:-:S03]  /*2750*/  FMNMX.FTZ R29, R50, R27, !PT ;  /* 0x0000001b321d7209 */ /* 0x000fc60007810000 */
[----:B------:R-:W2:Y:S01]  /*2760*/  MUFU.TANH R88, R88 ;  /* 0x0000005800587308 */ /* 0x000ea20000002400 */
[----:B0-----:R-:W-:Y:S01]  /*2770*/  FSEL R15, R89, -INF , P4 ;  /* 0xff800000590f7808 */ /* 0x001fe20002000000 */
[----:B------:R-:W-:Y:S01]  /*2780*/  IMAD.MOV.U32 R89, RZ, RZ, R135 ;  /* 0x000000ffff597224 */ /* 0x000fe200078e0087 */
[----:B------:R-:W-:-:S05]  /*2790*/  ISETP.GT.AND P4, PT, R36, 0x39, PT ;  /* 0x000000392400780c */ /* 0x000fca0003f84270 */
[----:B------:R-:W0:Y:S01]  /*27a0*/  MUFU.TANH R35, R35 ;  /* 0x0000002300237308 */ /* 0x000e220000002400 */
[----:B-1----:R-:W-:-:S04]  /*27b0*/  FSEL R62, R47, -INF , P3 ;  /* 0xff8000002f3e7808 */ /* 0x002fc80001800000 */
[----:B------:R-:W-:-:S03]  /*27c0*/  FMNMX.FTZ R30, R62, R29, !PT ;  /* 0x0000001d3e1e7209 */ /* 0x000fc60007810000 */
[----:B------:R-:W1:Y:S01]  /*27d0*/  MUFU.TANH R90, R90 ;  /* 0x0000005a005a7308 */ /* 0x000e620000002400 */
[----:B--2---:R-:W-:Y:S01]  /*27e0*/  FSEL R20, R88, -INF , P5 ;  /* 0xff80000058147808 */ /* 0x004fe20002800000 */
[----:B------:R-:W-:Y:S01]  /*27f0*/  IMAD.MOV.U32 R88, RZ, RZ, R135 ;  /* 0x000000ffff587224 */ /* 0x000fe200078e0087 */
[----:B------:R-:W-:-:S05]  /*2800*/  ISETP.GT.AND P5, PT, R36, 0x40, PT ;  /* 0x000000402400780c */ /* 0x000fca0003fa4270 */
[----:B------:R-:W2:Y:S01]  /*2810*/  MUFU.TANH R51, R51 ;  /* 0x0000003300337308 */ /* 0x000ea20000002400 */
[----:B0-----:R-:W-:-:S04]  /*2820*/  FSEL R65, R35, -INF , P4 ;  /* 0xff80000023417808 */ /* 0x001fc80002000000 */
[----:B------:R-:W-:-:S03]  /*2830*/  FMNMX.FTZ R30, R65, R30, !PT ;  /* 0x0000001e411e7209 */ /* 0x000fc60007810000 */
[----:B------:R-:W0:Y:S01]  /*2840*/  MUFU.TANH R54, R54 ;  /* 0x0000003600367308 */ /* 0x000e220000002400 */
[----:B-1----:R-:W-:Y:S01]  /*2850*/  FSEL R21, R90, -INF , P1 ;  /* 0xff8000005a157808 */ /* 0x002fe20000800000 */
[----:B------:R-:W-:Y:S01]  /*2860*/  IMAD.MOV.U32 R90, RZ, RZ, R135 ;  /* 0x000000ffff5a7224 */ /* 0x000fe200078e0087 */
        /* <DEDUP_REMOVED lines=70> */
[----:B0-----:R-:W-:Y:S01]  /*2cd0*/  FSEL R35, R74, -INF , P3 ;  /* 0xff8000004a237808 */ /* 0x001fe20001800000 */
[----:B------:R-:W-:Y:S01]  /*2ce0*/  IMAD.U32 R74, RZ, RZ, UR6 ;  /* 0x00000006ff4a7e24 */ /* 0x000fe2000f8e00ff */
        /* <DEDUP_REMOVED lines=8> */
[----:B0-----:R-:W-:-:S07]  /*2d70*/  FSEL R68, R81, -INF , P3 ;  /* 0xff80000051447808 */ /* 0x001fce0001800000 */
[----:B------:R-:W0:Y:S01]  /*2d80*/  MUFU.TANH R70, R85 ;  /* 0x0000005500467308 */ /* 0x000e220000002400 */
[----:B-1----:R-:W-:Y:S02]  /*2d90*/  FSEL R48, R48, -INF , P5 ;  /* 0xff80000030307808 */ /* 0x002fe40002800000 */
[----:B------:R-:W-:Y:S02]  /*2da0*/  ISETP.GT.AND P5, PT, R36, 0x79, PT ;  /* 0x000000792400780c */ /* 0x000fe40003fa4270 */
[----:B------:R-:W-:-:S03]  /*2db0*/  FMNMX.FTZ R36, R68, R71, !PT ;  /* 0x0000004744247209 */ /* 0x000fc60007810000 */
[----:B------:R-:W-:Y:S01]  /*2dc0*/  MUFU.TANH R79, R79 ;  /* 0x0000004f004f7308 */ /* 0x000fe20000002400 */
[----:B--2---:R-:W-:-:S04]  /*2dd0*/  FSEL R69, R84, -INF , P4 ;  /* 0xff80000054457808 */ /* 0x004fc80002000000 */
[----:B------:R-:W-:-:S03]  /*2de0*/  FMNMX.FTZ R71, R69, R36, !PT ;  /* 0x0000002445477209 */ /* 0x000fc60007810000 */
[----:B------:R-:W-:Y:S01]  /*2df0*/  MUFU.TANH R82, R82 ;  /* 0x0000005200527308 */ /* 0x000fe20000002400 */
[----:B0-----:R-:W-:-:S04]  /*2e00*/  FSEL R70, R70, -INF , P5 ;  /* 0xff80000046467808 */ /* 0x001fc80002800000 */
[----:B------:R-:W-:-:S03]  /*2e10*/  FMNMX.FTZ R36, R70, R71, !PT ;  /* 0x0000004746247209 */ /* 0x000fc60007810000 */
[----:B------:R-:W0:Y:S02]  /*2e20*/  MUFU.TANH R75, R86 ;  /* 0x00000056004b7308 */ /* 0x000e240000002400 */
[----:B------:R-:W1:Y:S06]  /*2e30*/  SHFL.BFLY PT, R71, R36, 0x2, 0x1f ;  /* 0x0c401f0024477f89 */ /* 0x000e6c00000e0000 */
[----:B------:R-:W2:Y:S01]  /*2e40*/  MUFU.TANH R76, R87 ;  /* 0x00000057004c7308 */ /* 0x000ea20000002400 */
[----:B0-----:R-:W-:Y:S02]  /*2e50*/  FSEL R75, R75, -INF , P4 ;  /* 0xff8000004b4b7808 */ /* 0x001fe40002000000 */
[----:B--2---:R-:W-:-:S02]  /*2e60*/  FSEL R76, R76, -INF , P5 ;  /* 0xff8000004c4c7808 */ /* 0x004fc40002800000 */
[----:B-1----:R-:W-:-:S05]  /*2e70*/  FMNMX.FTZ R72, R36, R71, !PT ;  /* 0x0000004724487209 */ /* 0x002fca0007810000 */
[----:B------:R-:W0:Y:S02]  /*2e80*/  SHFL.BFLY PT, R73, R72, 0x1, 0x1f ;  /* 0x0c201f0048497f89 */ /* 0x000e2400000e0000 */
[----:B0-----:R-:W-:Y:S02]  /*2e90*/  FMNMX.FTZ R73, R72, R73, !PT ;  /* 0x0000004948497209 */ /* 0x001fe40007810000 */
[----:B------:R-:W-:Y:S02]  /*2ea0*/  FMNMX.FTZ R72, R5, R6, !PT ;  /* 0x0000000605487209 */ /* 0x000fe40007810000 */
[C---:B------:R-:W-:Y:S01]  /*2eb0*/  FSETP.NEU.FTZ.AND P6, PT, R73.reuse, -INF , PT ;  /* 0xff8000004900780b */ /* 0x040fe20003fdd000 */
[----:B------:R-:W-:-:S01]  /*2ec0*/  FFMA.FTZ R71, R73, R74, -8 ;  /* 0xc100000049477423 */ /* 0x000fc2000001004a */
[----:B------:R-:W-:Y:S01]  /*2ed0*/  FMNMX.FTZ R77, R7, R72, !PT ;  /* 0x00000048074d7209 */ /* 0x000fe20007810000 */
[----:B------:R-:W0:Y:S03]  /*2ee0*/  MUFU.TANH R74, R83 ;  /* 0x00000053004a7308 */ /* 0x000e260000002400 */
[----:B------:R-:W-:-:S02]  /*2ef0*/  FSEL R71, R71, RZ, P6 ;  /* 0x000000ff47477208 */ /* 0x000fc40003000000 */
[----:B---3--:R-:W-:Y:S01]  /*2f00*/  LOP3.LUT P6, RZ, R93, 0x7f, RZ, 0xc0, !PT ;  /* 0x0000007f5dff7812 */ /* 0x008fe200078cc0ff */
[----:B------:R-:W-:Y:S02]  /*2f10*/  IMAD.MOV.U32 R93, RZ, RZ, R135 ;  /* 0x000000ffff5d7224 */ /* 0x000fe400078e0087 */
[--C-:B------:R-:W-:Y:S01]  /*2f20*/  FFMA.FTZ R36, R37, UR6, -R71.reuse ;  /* 0x0000000625247c23 */ /* 0x100fe20008010847 */
        /* <DEDUP_REMOVED lines=9> */
[----:B0-----:R-:W-:Y:S01]  /*2fc0*/  FSEL R74, R74, -INF , P3 ;  /* 0xff8000004a4a7808 */ /* 0x001fe20001800000 */
[--C-:B------:R-:W-:Y:S01]  /*2fd0*/  FFMA.FTZ R51, R51, UR6, -R71.reuse ;  /* 0x0000000633337c23 */ /* 0x100fe20008010847 */
[----:B------:R-:W-:Y:S01]  /*2fe0*/  FMNMX.FTZ R72, R10, R41, !PT ;  /* 0x000000290a487209 */ /* 0x000fe20007810000 */
[--C-:B------:R-:W-:Y:S01]  /*2ff0*/  FFMA.FTZ R41, R42, UR6, -R71.reuse ;  /* 0x000000062a297c23 */ /* 0x100fe20008010847 */
[----:B------:R-:W-:-:S01]  /*3000*/  FFMA.FTZ R54, R54, UR6, -R71 ;  /* 0x0000000636367c23 */ /* 0x000fc20008010847 */
[----:B------:R0:W-:Y:S01]  /*3010*/  MUFU.EX2 R40, R78 ;  /* 0x0000004e00287308 */ /* 0x0001e20000000800 */
[----:B------:R-:W-:Y:S01]  /*3020*/  FMNMX.FTZ R77, R11, R72, !PT ;  /* 0x000000480b4d7209 */ /* 0x000fe20007810000 */
[--C-:B------:R-:W-:Y:S01]  /*3030*/  FFMA.FTZ R55, R55, UR6, -R71.reuse ;  /* 0x0000000637377c23 */ /* 0x100fe20008010847 */
[----:B------:R-:W-:-:S02]  /*3040*/  FFMA.FTZ R67, R67, UR6, -R71 ;  /* 0x0000000643437c23 */ /* 0x000fc40008010847 */
[----:B------:R-:W-:-:S03]  /*3050*/  FMNMX.FTZ R42, R12, R77, !PT ;  /* 0x0000004d0c2a7209 */ /* 0x000fc60007810000 */
[----:B------:R-:W-:Y:S01]  /*3060*/  MUFU.EX2 R37, R37 ;  /* 0x0000002500257308 */ /* 0x000fe20000000800 */
[----:B------:R-:W-:Y:S01]  /*3070*/  FMNMX.FTZ R43, R13, R42, !PT ;  /* 0x0000002a0d2b7209 */ /* 0x000fe20007810000 */
[----:B0-----:R-:W-:-:S03]  /*3080*/  FFMA.FTZ R78, R45, UR6, -R71 ;  /* 0x000000062d4e7c23 */ /* 0x001fc60008010847 */
[----:B------:R-:W-:Y:S01]  /*3090*/  FMNMX.FTZ R72, R14, R43, !PT ;  /* 0x0000002b0e487209 */ /* 0x000fe20007810000 */
[----:B------:R-:W-:-:S02]  /*30a0*/  FFMA.FTZ R43, R44, UR6, -R71 ;  /* 0x000000062c2b7c23 */ /* 0x000fc40008010847 */
[----:B------:R-:W-:Y:S01]  /*30b0*/  MUFU.EX2 R42, R80 ;  /* 0x00000050002a7308 */ /* 0x000fe20000000800 */
[----:B------:R-:W-:-:S04]  /*30c0*/  FMNMX.FTZ R77, R15, R72, !PT ;  /* 0x000000480f4d7209 */ /* 0x000fc80007810000 */
[----:B------:R-:W-:-:S03]  /*30d0*/  FMNMX.FTZ R44, R20, R77, !PT ;  /* 0x0000004d142c7209 */ /* 0x000fc60007810000 */
[----:B------:R-:W-:Y:S01]  /*30e0*/  MUFU.EX2 R38, R38 ;  /* 0x0000002600267308 */ /* 0x000fe20000000800 */
[----:B------:R-:W-:-:S04]  /*30f0*/  FMNMX.FTZ R45, R21, R44, !PT ;  /* 0x0000002c152d7209 */ /* 0x000fc80007810000 */
[----:B------:R-:W-:Y:S01]  /*3100*/  FMNMX.FTZ R72, R24, R45, !PT ;  /* 0x0000002d18487209 */ /* 0x000fe20007810000 */
[----:B------:R-:W-:-:S02]  /*3110*/  FFMA.FTZ R45, R46, UR6, -R71 ;  /* 0x000000062e2d7c23 */ /* 0x000fc40008010847 */
[----:B------:R0:W-:Y:S01]  /*3120*/  MUFU.EX2 R44, R78 ;  /* 0x0000004e002c7308 */ /* 0x0001e20000000800 */
[----:B------:R-:W-:-:S04]  /*3130*/  FMNMX.FTZ R77, R25, R72, !PT ;  /* 0x00000048194d7209 */ /* 0x000fc80007810000 */
[----:B------:R-:W-:Y:S01]  /*3140*/  FMNMX.FTZ R46, R26, R77, !PT ;  /* 0x0000004d1a2e7209 */ /* 0x000fe20007810000 */
[----:B------:R-:W-:-:S02]  /*3150*/  FFMA.FTZ R77, R49, UR6, -R71 ;  /* 0x00000006314d7c23 */ /* 0x000fc40008010847 */
[----:B------:R-:W1:Y:S01]  /*3160*/  MUFU.EX2 R39, R39 ;  /* 0x0000002700277308 */ /* 0x000e620000000800 */
[----:B------:R-:W-:Y:S01]  /*3170*/  FMNMX.FTZ R49, R27, R46, !PT ;  /* 0x0000002e1b317209 */ /* 0x000fe20007810000 */
[----:B0-----:R-:W-:-:S03]  /*3180*/  FFMA.FTZ R78, R57, UR6, -R71 ;  /* 0x00000006394e7c23 */ /* 0x001fc60008010847 */
[----:B------:R-:W-:Y:S01]  /*3190*/  FMNMX.FTZ R72, R28, R49, !PT ;  /* 0x000000311c487209 */ /* 0x000fe20007810000 */
[----:B------:R-:W-:-:S02]  /*31a0*/  FFMA.FTZ R49, R53, UR6, -R71 ;  /* 0x0000000635317c23 */ /* 0x000fc40008010847 */
[----:B------:R0:W-:Y:S01]  /*31b0*/  MUFU.EX2 R46, R77 ;  /* 0x0000004d002e7308 */ /* 0x0001e20000000800 */
[----:B------:R-:W-:-:S04]  /*31c0*/  FMNMX.FTZ R53, R29, R72, !PT ;  /* 0x000000481d357209 */ /* 0x000fc80007810000 */
[----:B------:R-:W-:-:S03]  /*31d0*/  FMNMX.FTZ R53, R30, R53, !PT ;  /* 0x000000351e357209 */ /* 0x000fc60007810000 */
[----:B------:R-:W-:Y:S01]  /*31e0*/  MUFU.EX2 R41, R41 ;  /* 0x0000002900297308 */ /* 0x000fe20000000800 */
[----:B------:R-:W-:Y:S02]  /*31f0*/  FMNMX.FTZ R72, R32, R53, !PT ;  /* 0x0000003520487209 */ /* 0x000fe40007810000 */
[----:B-1----:R-:W-:Y:S02]  /*3200*/  F2FP.SATFINITE.E4M3.F32.PACK_AB_MERGE_C R148, R39, R38, RZ ;  /* 0x000000262794723e */ /* 0x002fe400048070ff */
[----:B------:R-:W-:Y:S02]  /*3210*/  FMNMX.FTZ R72, R31, R72, !PT ;  /* 0x000000481f487209 */ /* 0x000fe40007810000 */
[----:B------:R-:W-:Y:S01]  /*3220*/  F2FP.SATFINITE.E4M3.F32.PACK_AB_MERGE_C R148, R37, R36, R148 ;  /* 0x000000242594723e */ /* 0x000fe20004807094 */
[----:B------:R1:W-:Y:S01]  /*3230*/  MUFU.EX2 R53, R78 ;  /* 0x0000004e00357308 */ /* 0x0003e20000000800 */
[----:B------:R-:W-:-:S04]  /*3240*/  FMNMX.FTZ R57, R33, R72, !PT ;  /* 0x0000004821397209 */ /* 0x000fc80007810000 */
[----:B------:R-:W-:Y:S01]  /*3250*/  FMNMX.FTZ R72, R34, R57, !PT ;  /* 0x0000003922487209 */ /* 0x000fe20007810000 */
[----:B------:R-:W-:-:S01]  /*3260*/  FFMA.FTZ R57, R62, UR6, -R71 ;  /* 0x000000063e397c23 */ /* 0x000fc20008010847 */
[----:B------:R-:W-:Y:S01]  /*3270*/  FSEL R62, R79, -INF , P1 ;  /* 0xff8000004f3e7808 */ /* 0x000fe20000800000 */
[----:B------:R-:W2:Y:S01]  /*3280*/  MUFU.EX2 R43, R43 ;  /* 0x0000002b002b7308 */ /* 0x000ea20000000800 */
[----:B------:R-:W-:-:S04]  /*3290*/  FMNMX.FTZ R72, R35, R72, !PT ;  /* 0x0000004823487209 */ /* 0x000fc80007810000 */
[----:B0-----:R-:W-:Y:S01]  /*32a0*/  FMNMX.FTZ R77, R47, R72, !PT ;  /* 0x000000482f4d7209 */ /* 0x001fe20007810000 */
[----:B------:R-:W-:-:S01]  /*32b0*/  FFMA.FTZ R72, R65, UR6, -R71 ;  /* 0x0000000641487c23 */ /* 0x000fc20008010847 */
[----:B------:R-:W-:Y:S01]  /*32c0*/  FSEL R65, R82, -INF , P2 ;  /* 0xff80000052417808 */ /* 0x000fe20001000000 */
[----:B------:R-:W-:Y:S01]  /*32d0*/  MUFU.EX2 R45, R45 ;  /* 0x0000002d002d7308 */ /* 0x000fe20000000800 */
[----:B------:R-:W-:-:S04]  /*32e0*/  FMNMX.FTZ R77, R48, R77, !PT ;  /* 0x0000004d304d7209 */ /* 0x000fc80007810000 */
[----:B-1----:R-:W-:-:S03]  /*32f0*/  FMNMX.FTZ R78, R62, R77, !PT ;  /* 0x0000004d3e4e7209 */ /* 0x002fc60007810000 */
[----:B------:R-:W0:Y:S01]  /*3300*/  MUFU.EX2 R49, R49 ;  /* 0x0000003100317308 */ /* 0x000e220000000800 */
[----:B------:R-:W-:Y:S02]  /*3310*/  FMNMX.FTZ R77, R65, R78, !PT ;  /* 0x0000004e414d7209 */ /* 0x000fe40007810000 */
[----:B--2---:R-:W-:Y:S02]  /*3320*/  F2FP.SATFINITE.E4M3.F32.PACK_AB_MERGE_C R150, R43, R42, RZ ;  /* 0x0000002a2b96723e */ /* 0x004fe400048070ff */
[----:B------:R-:W-:Y:S02]  /*3330*/  FMNMX.FTZ R78, R74, R77, !PT ;  /* 0x0000004d4a4e7209 */ /* 0x000fe40007810000 */
[----:B------:R-:W-:Y:S01]  /*3340*/  F2FP.SATFINITE.E4M3.F32.PACK_AB_MERGE_C R150, R41, R40, R150 ;  /* 0x000000282996723e */ /* 0x000fe20004807096 */
        /* <DEDUP_REMOVED lines=10> */
[----:B------:R-:W1:Y:S01]  /*33f0*/  SHFL.BFLY PT, R80, R79, 0x2, 0x1f ;  /* 0x0c401f004f507f89 */ /* 0x000e6200000e0000 */
[----:B------:R-:W-:-:S01]  /*3400*/  FFMA.FTZ R61, R63, UR6, -R71 ;  /* 0x000000063f3d7c23 */ /* 0x000fc20008010847 */
[--C-:B------:R-:W-:Y:S01]  /*3410*/  FFMA.FTZ R63, R66, UR6, -R71.reuse ;  /* 0x00000006423f7c23 */ /* 0x100fe20008010847 */
[----:B------:R-:W-:-:S01]  /*3420*/  FFMA.FTZ R66, R69, UR6, -R71 ;  /* 0x0000000645427c23 */ /* 0x000fc20008010847 */
[----:B------:R-:W-:Y:S01]  /*3430*/  FFMA.FTZ R69, R70, UR6, -R71 ;  /* 0x0000000646457c23 */ /* 0x000fe20008010847 */
[----:B------:R-:W-:Y:S01]  /*3440*/  MUFU.EX2 R57, R57 ;  /* 0x0000003900397308 */ /* 0x000fe20000000800 */
[----:B0-----:R-:W-:-:S04]  /*3450*/  F2FP.SATFINITE.E4M3.F32.PACK_AB_MERGE_C R136, R49, R46, RZ ;  /* 0x0000002e3188723e */ /* 0x001fc800048070ff */
[----:B------:R-:W-:-:S03]  /*3460*/  F2FP.SATFINITE.E4M3.F32.PACK_AB_MERGE_C R136, R45, R44, R136 ;  /* 0x0000002c2d88723e */ /* 0x000fc60004807088 */
[----:B------:R-:W-:Y:S08]  /*3470*/  MUFU.EX2 R72, R72 ;  /* 0x0000004800487308 */ /* 0x000ff00000000800 */
[----:B------:R-:W-:Y:S01]  /*3480*/  MUFU.EX2 R51, R51 ;  /* 0x0000003300337308 */ /* 0x000fe20000000800 */
[----:B-1----:R-:W-:-:S05]  /*3490*/  FMNMX.FTZ R64, R79, R80, !PT ;  /* 0x000000504f407209 */ /* 0x002fca0007810000 */
[----:B------:R-:W0:Y:S02]  /*34a0*/  SHFL.BFLY PT, R79, R64, 0x1, 0x1f ;  /* 0x0c201f00404f7f89 */ /* 0x000e2400000e0000 */
[----:B------:R-:W-:Y:S08]  /*34b0*/  MUFU.EX2 R54, R54 ;  /* 0x0000003600367308 */ /* 0x000ff00000000800 */
[----:B------:R-:W-:Y:S08]  /*34c0*/  MUFU.EX2 R55, R55 ;  /* 0x0000003700377308 */ /* 0x000ff00000000800 */
[----:B------:R-:W-:Y:S01]  /*34d0*/  MUFU.EX2 R78, R78 ;  /* 0x0000004e004e7308 */ /* 0x000fe20000000800 */
[----:B0-----:R-:W-:Y:S01]  /*34e0*/  FMNMX.FTZ R80, R64, R79, !PT ;  /* 0x0000004f40507209 */ /* 0x001fe20007810000 */
[----:B------:R-:W-:-:S02]  /*34f0*/  IMAD.U32 R79, RZ, RZ, UR6 ;  /* 0x00000006ff4f7e24 */ /* 0x000fc4000f8e00ff */
[----:B------:R-:W-:-:S04]  /*3500*/  FFMA.FTZ R64, R68, UR6, -R71 ;  /* 0x0000000644407c23 */ /* 0x000fc80008010847 */
        /* <DEDUP_REMOVED lines=18> */
[----:B------:R-:W-:Y:S01]  /*3630*/  FADD.FTZ R21, R36, R37 ;  /* 0x0000002524157221 */ /* 0x000fe20000010000 */
[----:B------:R-:W-:-:S01]  /*3640*/  FFMA.FTZ R12, R12, UR6, -R68 ;  /* 0x000000060c0c7c23 */ /* 0x000fc20008010844 */
[----:B------:R-:W0:Y:S01]  /*3650*/  MUFU.EX2 R6, R6 ;  /* 0x0000000600067308 */ /* 0x000e220000000800 */
[----:B------:R-:W-:-:S01]  /*3660*/  FFMA.FTZ R10, R14, UR6, -R68 ;  /* 0x000000060e0a7c23 */ /* 0x000fc20008010844 */
[--C-:B------:R-:W-:Y:S01]  /*3670*/  FFMA.FTZ R82, R20, UR6, -R68.reuse ;  /* 0x0000000614527c23 */ /* 0x100fe20008010844 */
[----:B------:R-:W-:-:S01]  /*3680*/  FFMA.FTZ R14, R24, UR6, -R68 ;  /* 0x00000006180e7c23 */ /* 0x000fc20008010844 */
[----:B------:R-:W-:Y:S01]  /*3690*/  FFMA.FTZ R20, R28, UR6, -R68 ;  /* 0x000000061c147c23 */ /* 0x000fe20008010844 */
[----:B------:R-:W-:-:S01]  /*36a0*/  FADD.FTZ R24, R38, R21 ;  /* 0x0000001526187221 */ /* 0x000fc20000010000 */
[----:B------:R-:W-:-:S02]  /*36b0*/  @!P6 VIADD R21, R4, 0x19c40 ;  /* 0x00019c400415e836 */ /* 0x000fc40000000000 */
[----:B------:R-:W-:-:S01]  /*36c0*/  FFMA.FTZ R32, R32, UR6, -R68 ;  /* 0x0000000620207c23 */ /* 0x000fc20008010844 */
[----:B------:R-:W1:Y:S01]  /*36d0*/  MUFU.EX2 R70, R70 ;  /* 0x0000004600467308 */ /* 0x000e620000000800 */
[----:B------:R-:W-:-:S01]  /*36e0*/  FFMA.FTZ R31, R31, UR6, -R68 ;  /* 0x000000061f1f7c23 */ /* 0x000fc20008010844 */
[--C-:B------:R-:W-:Y:S01]  /*36f0*/  FFMA.FTZ R25, R25, UR6, -R68.reuse ;  /* 0x0000000619197c23 */ /* 0x100fe20008010844 */
[----:B------:R-:W-:Y:S01]  /*3700*/  @!P6 PRMT R21, RZ, 0x654, R21 ;  /* 0x00000654ff15e816 */ /* 0x000fe20000000015 */
[--C-:B------:R-:W-:Y:S01]  /*3710*/  FFMA.FTZ R26, R26, UR6, -R68.reuse ;  /* 0x000000061a1a7c23 */ /* 0x100fe20008010844 */
[----:B------:R-:W-:-:S01]  /*3720*/  FFMA.FTZ R29, R29, UR6, -R68 ;  /* 0x000000061d1d7c23 */ /* 0x000fc20008010844 */
[----:B------:R-:W-:Y:S01]  /*3730*/  FFMA.FTZ R30, R30, UR6, -R68 ;  /* 0x000000061e1e7c23 */ /* 0x000fe20008010844 */
[----:B------:R2:W-:Y:S01]  /*3740*/  @!P6 SYNCS.ARRIVE.TRANS64.RED.A1T0 RZ, [R21+URZ], RZ ;  /* 0x000000ff15ffe9a7 */ /* 0x0005e2000810043f */
[----:B------:R-:W3:Y:S01]  /*3750*/  MUFU.EX2 R71, R71 ;  /* 0x0000004700477308 */ /* 0x000ee20000000800 */
        /* <DEDUP_REMOVED lines=9> */
[----:B------:R-:W-:Y:S01]  /*37f0*/  FADD.FTZ R27, R39, R24 ;  /* 0x00000018271b7221 */ /* 0x000fe20000010000 */
[----:B------:R-:W-:-:S01]  /*3800*/  FFMA.FTZ R74, R74, UR6, -R68 ;  /* 0x000000064a4a7c23 */ /* 0x000fc20008010844 */
[----:B------:R-:W-:-:S02]  /*3810*/  FFMA.FTZ R75, R75, UR6, -R68 ;  /* 0x000000064b4b7c23 */ /* 0x000fc40008010844 */
[----:B------:R-:W-:-:S02]  /*3820*/  FADD.FTZ R24, R40, R27 ;  /* 0x0000001b28187221 */ /* 0x000fc40000010000 */
[----:B------:R-:W1:Y:S01]  /*3830*/  MUFU.EX2 R8, R8 ;  /* 0x0000000800087308 */ /* 0x000e620000000800 */
[----:B---3--:R-:W-:-:S01]  /*3840*/  FADD.FTZ R28, R71, R28 ;  /* 0x0000001c471c7221 */ /* 0x008fc20000010000 */
[----:B------:R-:W-:Y:S01]  /*3850*/  FADD.FTZ R81, R41, R24 ;  /* 0x0000001829517221 */ /* 0x000fe20000010000 */
[----:B------:R-:W-:-:S04]  /*3860*/  F2FP.SATFINITE.E4M3.F32.PACK_AB_MERGE_C R70, R71, R70, RZ ;  /* 0x000000464746723e */ /* 0x000fc800048070ff */
[----:B------:R-:W-:Y:S01]  /*3870*/  F2FP.SATFINITE.E4M3.F32.PACK_AB_MERGE_C R149, R6, R5, R70 ;  /* 0x000000050695723e */ /* 0x000fe20004807046 */
[----:B------:R-:W3:Y:S01]  /*3880*/  MUFU.EX2 R11, R11 ;  /* 0x0000000b000b7308 */ /* 0x000ee20000000800 */
[----:B0-----:R-:W-:-:S01]  /*3890*/  FADD.FTZ R27, R7, R28 ;  /* 0x0000001c071b7221 */ /* 0x001fc20000010000 */
[----:B------:R-:W-:-:S04]  /*38a0*/  FADD.FTZ R28, R42, R81 ;  /* 0x000000512a1c7221 */ /* 0x000fc80000010000 */
[----:B------:R-:W-:Y:S02]  /*38b0*/  FADD.FTZ R81, R43, R28 ;  /* 0x0000001c2b517221 */ /* 0x000fe40000010000 */
[----:B------:R-:W0:Y:S01]  /*38c0*/  MUFU.EX2 R12, R12 ;  /* 0x0000000c000c7308 */ /* 0x000e220000000800 */
[----:B-1----:R-:W-:-:S07]  /*38d0*/  FADD.FTZ R24, R8, R27 ;  /* 0x0000001b08187221 */ /* 0x002fce0000010000 */
[----:B------:R-:W1:Y:S01]  /*38e0*/  MUFU.EX2 R9, R9 ;  /* 0x0000000900097308 */ /* 0x000e620000000800 */
[----:B---3--:R-:W-:-:S01]  /*38f0*/  FADD.FTZ R27, R11, R24 ;  /* 0x000000180b1b7221 */ /* 0x008fc20000010000 */
[--C-:B------:R-:W-:Y:S01]  /*3900*/  FFMA.FTZ R24, R35, UR6, -R68.reuse ;  /* 0x0000000623187c23 */ /* 0x100fe20008010844 */
[----:B------:R-:W-:-:S05]  /*3910*/  FFMA.FTZ R68, R76, UR6, -R68 ;  /* 0x000000064c447c23 */ /* 0x000fca0008010844 */
[----:B------:R-:W3:Y:S01]  /*3920*/  MUFU.EX2 R10, R10 ;  /* 0x0000000a000a7308 */ /* 0x000ee20000000800 */
[----:B0-----:R-:W-:-:S07]  /*3930*/  FADD.FTZ R28, R12, R27 ;  /* 0x0000001b0c1c7221 */ /* 0x001fce0000010000 */
[----:B------:R-:W0:Y:S01]  /*3940*/  MUFU.EX2 R79, R79 ;  /* 0x0000004f004f7308 */ /* 0x000e220000000800 */
[----:B-1----:R-:W-:-:S07]  /*3950*/  FADD.FTZ R27, R9, R28 ;  /* 0x0000001c091b7221 */ /* 0x002fce0000010000 */
[----:B------:R-:W1:Y:S01]  /*3960*/  MUFU.EX2 R82, R82 ;  /* 0x0000005200527308 */ /* 0x000e620000000800 */
[----:B---3--:R-:W-:-:S07]  /*3970*/  FADD.FTZ R28, R10, R27 ;  /* 0x0000001b0a1c7221 */ /* 0x008fce0000010000 */
[----:B------:R3:W-:Y:S01]  /*3980*/  MUFU.EX2 R4, R32 ;  /* 0x0000002000047308 */ /* 0x0007e20000000800 */
[----:B0-----:R-:W-:-:S07]  /*3990*/  FADD.FTZ R27, R79, R28 ;  /* 0x0000001c4f1b7221 */ /* 0x001fce0000010000 */
[----:B------:R-:W0:Y:S01]  /*39a0*/  MUFU.EX2 R13, R13 ;  /* 0x0000000d000d7308 */ /* 0x000e220000000800 */
[----:B---3--:R-:W-:-:S01]  /*39b0*/  FADD.FTZ R32, R44, R81 ;  /* 0x000000512c207221 */ /* 0x008fc20000010000 */
[C---:B-1----:R-:W-:Y:S01]  /*39c0*/  FADD.FTZ R28, R82.reuse, R27 ;  /* 0x0000001b521c7221 */ /* 0x042fe20000010000 */
[----:B------:R-:W-:-:S04]  /*39d0*/  F2FP.SATFINITE.E4M3.F32.PACK_AB_MERGE_C R79, R82, R79, RZ ;  /* 0x0000004f524f723e */ /* 0x000fc800048070ff */
[----:B------:R-:W-:Y:S01]  /*39e0*/  F2FP.SATFINITE.E4M3.F32.PACK_AB_MERGE_C R137, R10, R9, R79 ;  /* 0x000000090a89723e */ /* 0x000fe2000480704f */
[----:B--2---:R1:W-:Y:S08]  /*39f0*/  MUFU.EX2 R21, R31 ;  /* 0x0000001f00157308 */ /* 0x0043f00000000800 */
[----:B------:R-:W2:Y:S01]  /*3a00*/  MUFU.EX2 R14, R14 ;  /* 0x0000000e000e7308 */ /* 0x000ea20000000800 */
[----:B-1----:R-:W-:-:S04]  /*3a10*/  FADD.FTZ R31, R45, R32 ;  /* 0x000000202d1f7221 */ /* 0x002fc80000010000 */
[----:B------:R-:W-:Y:S01]  /*3a20*/  FADD.FTZ R32, R46, R31 ;  /* 0x0000001f2e207221 */ /* 0x000fe20000010000 */
[----:B0-----:R-:W-:-:S02]  /*3a30*/  FADD.FTZ R31, R13, R28 ;  /* 0x0000001c0d1f7221 */ /* 0x001fc40000010000 */
[----:B------:R-:W0:Y:S01]  /*3a40*/  MUFU.EX2 R25, R25 ;  /* 0x0000001900197308 */ /* 0x000e220000000800 */
[----:B------:R-:W-:-:S04]  /*3a50*/  FADD.FTZ R32, R49, R32 ;  /* 0x0000002031207221 */ /* 0x000fc80000010000 */
[----:B------:R-:W-:-:S03]  /*3a60*/  FADD.FTZ R27, R53, R32 ;  /* 0x00000020351b7221 */ /* 0x000fc60000010000 */
[----:B------:R-:W1:Y:S01]  /*3a70*/  MUFU.EX2 R26, R26 ;  /* 0x0000001a001a7308 */ /* 0x000e620000000800 */
[----:B------:R-:W-:-:S01]  /*3a80*/  FADD.FTZ R28, R50, R27 ;  /* 0x0000001b321c7221 */ /* 0x000fc20000010000 */
[----:B--2---:R-:W-:-:S03]  /*3a90*/  FADD.FTZ R32, R14, R31 ;  /* 0x0000001f0e207221 */ /* 0x004fc60000010000 */
[----:B------:R-:W-:Y:S01]  /*3aa0*/  FADD.FTZ R27, R57, R28 ;  /* 0x0000001c391b7221 */ /* 0x000fe20000010000 */
[----:B------:R-:W-:Y:S02]  /*3ab0*/  F2FP.SATFINITE.E4M3.F32.PACK_AB_MERGE_C R57, R72, R57, RZ ;  /* 0x000000394839723e */ /* 0x000fe400048070ff */
[----:B------:R-:W2:Y:S01]  /*3ac0*/  MUFU.EX2 R15, R15 ;  /* 0x0000000f000f7308 */ /* 0x000ea20000000800 */
[----:B0-----:R-:W-:-:S01]  /*3ad0*/  FADD.FTZ R31, R25, R32 ;  /* 0x00000020191f7221 */ /* 0x001fc20000010000 */
[----:B------:R-:W-:Y:S01]  /*3ae0*/  FADD.FTZ R72, R72, R27 ;  /* 0x0000001b48487221 */ /* 0x000fe20000010000 */
[----:B------:R-:W-:-:S03]  /*3af0*/  F2FP.SATFINITE.E4M3.F32.PACK_AB_MERGE_C R138, R50, R53, R57 ;  /* 0x00000035328a723e */ /* 0x000fc60004807039 */
[----:B------:R-:W-:Y:S02]  /*3b00*/  FADD.FTZ R27, R51, R72 ;  /* 0x00000048331b7221 */ /* 0x000fe40000010000 */
[----:B------:R-:W0:Y:S01]  /*3b10*/  MUFU.EX2 R20, R20 ;  /* 0x0000001400147308 */ /* 0x000e220000000800 */
[----:B-1----:R-:W-:-:S01]  /*3b20*/  FADD.FTZ R28, R26, R31 ;  /* 0x0000001f1a1c7221 */ /* 0x002fc20000010000 */
[----:B------:R-:W-:Y:S01]  /*3b30*/  F2FP.SATFINITE.E4M3.F32.PACK_AB_MERGE_C R31, R12, R11, RZ ;  /* 0x0000000b0c1f723e */ /* 0x000fe200048070ff */
[----:B------:R-:W-:-:S03]  /*3b40*/  FADD.FTZ R12, R54, R27 ;  /* 0x0000001b360c7221 */ /* 0x000fc60000010000 */
[----:B------:R-:W-:Y:S02]  /*3b50*/  F2FP.SATFINITE.E4M3.F32.PACK_AB_MERGE_C R151, R8, R7, R31 ;  /* 0x000000070897723e */ /* 0x000fe4000480701f */
[----:B------:R-:W1:Y:S01]  /*3b60*/  MUFU.EX2 R29, R29 ;  /* 0x0000001d001d7308 */ /* 0x000e620000000800 */
[----:B--2---:R-:W-:-:S01]  /*3b70*/  FADD.FTZ R11, R15, R28 ;  /* 0x0000001c0f0b7221 */ /* 0x004fc20000010000 */
[----:B------:R-:W-:Y:S01]  /*3b80*/  F2FP.SATFINITE.E4M3.F32.PACK_AB_MERGE_C R28, R26, R25, RZ ;  /* 0x000000191a1c723e */ /* 0x000fe200048070ff */
[----:B------:R-:W-:-:S01]  /*3b90*/  FADD.FTZ R25, R55, R12 ;  /* 0x0000000c37197221 */ /* 0x000fc20000010000 */
[----:B------:R-:W-:Y:S02]  /*3ba0*/  F2FP.SATFINITE.E4M3.F32.PACK_AB_MERGE_C R55, R78, R55, RZ ;  /* 0x000000374e37723e */ /* 0x000fe400048070ff */
[----:B------:R-:W-:Y:S01]  /*3bb0*/  F2FP.SATFINITE.E4M3.F32.PACK_AB_MERGE_C R139, R14, R13, R28 ;  /* 0x0000000d0e8b723e */ /* 0x000fe2000480701c */
[----:B------:R-:W-:Y:S01]  /*3bc0*/  FADD.FTZ R25, R78, R25 ;  /* 0x000000194e197221 */ /* 0x000fe20000010000 */
[----:B------:R-:W2:Y:S01]  /*3bd0*/  MUFU.EX2 R30, R30 ;  /* 0x0000001e001e7308 */ /* 0x000ea20000000800 */
[----:B0-----:R-:W-:-:S01]  /*3be0*/  FADD.FTZ R26, R20, R11 ;  /* 0x0000000b141a7221 */ /* 0x001fc20000010000 */
[----:B------:R-:W-:Y:S01]  /*3bf0*/  F2FP.SATFINITE.E4M3.F32.PACK_AB_MERGE_C R140, R54, R51, R55 ;  /* 0x00000033368c723e */ /* 0x000fe20004807037 */
[----:B------:R-:W-:-:S04]  /*3c00*/  FADD.FTZ R12, R52, R25 ;  /* 0x00000019340c7221 */ /* 0x000fc80000010000 */
[----:B------:R-:W-:Y:S01]  /*3c10*/  FADD.FTZ R25, R77, R12 ;  /* 0x0000000c4d197221 */ /* 0x000fe20000010000 */
[----:B------:R-:W0:Y:S01]  /*3c20*/  MUFU.EX2 R56, R56 ;  /* 0x0000003800387308 */ /* 0x000e220000000800 */
[----:B-1----:R-:W-:-:S07]  /*3c30*/  FADD.FTZ R27, R29, R26 ;  /* 0x0000001a1d1b7221 */ /* 0x002fce0000010000 */
[----:B------:R-:W1:Y:S01]  /*3c40*/  MUFU.EX2 R33, R33 ;  /* 0x0000002100217308 */ /* 0x000e620000000800 */
[----:B--2---:R-:W-:-:S01]  /*3c50*/  FADD.FTZ R27, R30, R27 ;  /* 0x0000001b1e1b7221 */ /* 0x004fc20000010000 */
[----:B------:R-:W-:-:S03]  /*3c60*/  F2FP.SATFINITE.E4M3.F32.PACK_AB_MERGE_C R29, R30, R29, RZ ;  /* 0x0000001d1e1d723e */ /* 0x000fc600048070ff */
[----:B------:R-:W-:Y:S01]  /*3c70*/  FADD.FTZ R26, R4, R27 ;  /* 0x0000001b041a7221 */ /* 0x000fe20000010000 */
[----:B------:R-:W-:Y:S02]  /*3c80*/  F2FP.SATFINITE.E4M3.F32.PACK_AB_MERGE_C R141, R20, R15, R29 ;  /* 0x0000000f148d723e */ /* 0x000fe4000480701d */
[----:B------:R-:W2:Y:S01]  /*3c90*/  MUFU.EX2 R67, R67 ;  /* 0x0000004300437308 */ /* 0x000ea20000000800 */
[----:B------:R-:W-:-:S01]  /*3ca0*/  FADD.FTZ R26, R21, R26 ;  /* 0x0000001a151a7221 */ /* 0x000fc20000010000 */
[----:B0-----:R-:W-:-:S06]  /*3cb0*/  FADD.FTZ R12, R56, R25 ;  /* 0x00000019380c7221 */ /* 0x001fcc0000010000 */
[----:B------:R-:W0:Y:S01]  /*3cc0*/  MUFU.EX2 R34, R34 ;  /* 0x0000002200227308 */ /* 0x000e220000000800 */
[----:B-1----:R-:W-:-:S07]  /*3cd0*/  FADD.FTZ R25, R33, R26 ;  /* 0x0000001a21197221 */ /* 0x002fce0000010000 */
[----:B------:R-:W-:Y:S01]  /*3ce0*/  MUFU.EX2 R60, R60 ;  /* 0x0000003c003c7308 */ /* 0x000fe20000000800 */
[C---:B--2---:R-:W-:Y:S01]  /*3cf0*/  F2FP.SATFINITE.E4M3.F32.PACK_AB_MERGE_C R56, R67.reuse, R56, RZ ;  /* 0x000000384338723e */ /* 0x044fe200048070ff */
[----:B------:R-:W-:-:S03]  /*3d00*/  FADD.FTZ R67, R67, R12 ;  /* 0x0000000c43437221 */ /* 0x000fc60000010000 */
[----:B------:R-:W-:-:S03]  /*3d10*/  F2FP.SATFINITE.E4M3.F32.PACK_AB_MERGE_C R142, R77, R52, R56 ;  /* 0x000000344d8e723e */ /* 0x000fc60004807038 */
[----:B------:R-:W1:Y:S01]  /*3d20*/  MUFU.EX2 R61, R61 ;  /* 0x0000003d003d7308 */ /* 0x000e620000000800 */
[----:B0-----:R-:W-:-:S01]  /*3d30*/  FADD.FTZ R25, R34, R25 ;  /* 0x0000001922197221 */ /* 0x001fc20000010000 */
[----:B------:R-:W-:-:S04]  /*3d40*/  F2FP.SATFINITE.E4M3.F32.PACK_AB_MERGE_C R33, R34, R33, RZ ;  /* 0x000000212221723e */ /* 0x000fc800048070ff */
[----:B------:R-:W-:Y:S02]  /*3d50*/  F2FP.SATFINITE.E4M3.F32.PACK_AB_MERGE_C R143, R21, R4, R33 ;  /* 0x00000004158f723e */ /* 0x000fe40004807021 */
[----:B------:R-:W0:Y:S08]  /*3d60*/  MUFU.EX2 R58, R58 ;  /* 0x0000003a003a7308 */ /* 0x000e300000000800 */
[----:B------:R-:W2:Y:S01]  /*3d70*/  MUFU.EX2 R24, R24 ;  /* 0x0000001800187308 */ /* 0x000ea20000000800 */
[----:B-1----:R-:W-:-:S07]  /*3d80*/  F2FP.SATFINITE.E4M3.F32.PACK_AB_MERGE_C R27, R61, R60, RZ ;  /* 0x0000003c3d1b723e */ /* 0x002fce00048070ff */
[----:B------:R-:W1:Y:S01]  /*3d90*/  MUFU.EX2 R59, R59 ;  /* 0x0000003b003b7308 */ /* 0x000e620000000800 */
[----:B0-----:R-:W-:-:S07]  /*3da0*/  FADD.FTZ R12, R58, R67 ;  /* 0x000000433a0c7221 */ /* 0x001fce0000010000 */
[----:B------:R-:W0:Y:S01]  /*3db0*/  MUFU.EX2 R47, R47 ;  /* 0x0000002f002f7308 */ /* 0x000e220000000800 */
[----:B--2---:R-:W-:-:S07]  /*3dc0*/  FADD.FTZ R26, R24, R25 ;  /* 0x00000019181a7221 */ /* 0x004fce0000010000 */
[----:B------:R-:W2:Y:S01]  /*3dd0*/  MUFU.EX2 R48, R48 ;  /* 0x0000003000307308 */ /* 0x000ea20000000800 */
[C---:B-1----:R-:W-:Y:S01]  /*3de0*/  F2FP.SATFINITE.E4M3.F32.PACK_AB_MERGE_C R144, R59.reuse, R58, R27 ;  /* 0x0000003a3b90723e */ /* 0x042fe2000480701b */
[----:B------:R-:W-:-:S04]  /*3df0*/  FADD.FTZ R59, R59, R12 ;  /* 0x0000000c3b3b7221 */ /* 0x000fc80000010000 */
[----:B------:R-:W-:Y:S02]  /*3e00*/  FADD.FTZ R60, R60, R59 ;  /* 0x0000003b3c3c7221 */ /* 0x000fe40000010000 */
[----:B------:R-:W1:Y:S01]  /*3e10*/  MUFU.EX2 R11, R62 ;  /* 0x0000003e000b7308 */ /* 0x000e620000000800 */
[----:B0-----:R-:W-:-:S01]  /*3e20*/  FADD.FTZ R5, R47, R26 ;  /* 0x0000001a2f057221 */ /* 0x001fc20000010000 */
[----:B------:R-:W-:-:S06]  /*3e30*/  FADD.FTZ R60, R61, R60 ;  /* 0x0000003c3d3c7221 */ /* 0x000fcc0000010000 */
[----:B------:R-:W0:Y:S01]  /*3e40*/  MUFU.EX2 R63, R63 ;  /* 0x0000003f003f7308 */ /* 0x000e220000000800 */
[----:B--2---:R-:W-:-:S07]  /*3e50*/  FADD.FTZ R6, R48, R5 ;  /* 0x0000000530067221 */ /* 0x004fce0000010000 */
[----:B------:R-:W2:Y:S01]  /*3e60*/  MUFU.EX2 R65, R65 ;  /* 0x0000004100417308 */ /* 0x000ea20000000800 */
[----:B-1----:R-:W-:-:S01]  /*3e70*/  FADD.FTZ R6, R11, R6 ;  /* 0x000000060b067221 */ /* 0x002fc20000010000 */
[----:B------:R-:W-:-:S04]  /*3e80*/  F2FP.SATFINITE.E4M3.F32.PACK_AB_MERGE_C R48, R11, R48, RZ ;  /* 0x000000300b30723e */ /* 0x000fc800048070ff */
[----:B------:R-:W-:Y:S02]  /*3e90*/  F2FP.SATFINITE.E4M3.F32.PACK_AB_MERGE_C R145, R47, R24, R48 ;  /* 0x000000182f91723e */ /* 0x000fe40004807030 */
[----:B------:R-:W1:Y:S01]  /*3ea0*/  MUFU.EX2 R64, R64 ;  /* 0x0000004000407308 */ /* 0x000e620000000800 */
[----:B0-----:R-:W-:-:S07]  /*3eb0*/  FADD.FTZ R5, R63, R60 ;  /* 0x0000003c3f057221 */ /* 0x001fce0000010000 */
[----:B------:R-:W0:Y:S01]  /*3ec0*/  MUFU.EX2 R74, R74 ;  /* 0x0000004a004a7308 */ /* 0x000e220000000800 */
[----:B--2---:R-:W-:-:S07]  /*3ed0*/  FADD.FTZ R7, R65, R6 ;  /* 0x0000000641077221 */ /* 0x004fce0000010000 */
[----:B------:R-:W-:Y:S01]  /*3ee0*/  MUFU.EX2 R66, R66 ;  /* 0x0000004200427308 */ /* 0x000fe20000000800 */
[----:B-1----:R-:W-:-:S07]  /*3ef0*/  FADD.FTZ R5, R64, R5 ;  /* 0x0000000540057221 */ /* 0x002fce0000010000 */
[----:B------:R-:W1:Y:S01]  /*3f00*/  MUFU.EX2 R69, R69 ;  /* 0x0000004500457308 */ /* 0x000e620000000800 */
[----:B0-----:R-:W-:-:S07]  /*3f10*/  FADD.FTZ R6, R74, R7 ;  /* 0x000000074a067221 */ /* 0x001fce0000010000 */
[----:B------:R-:W-:Y:S08]  /*3f20*/  MUFU.EX2 R75, R75 ;  /* 0x0000004b004b7308 */ /* 0x000ff00000000800 */
[----:B------:R-:W0:Y:S01]  /*3f30*/  MUFU.EX2 R68, R68 ;  /* 0x0000004400447308 */ /* 0x000e220000000800 */
[----:B-1----:R-:W-:Y:S01]  /*3f40*/  F2FP.SATFINITE.E4M3.F32.PACK_AB_MERGE_C R8, R69, R66, RZ ;  /* 0x000000424508723e */ /* 0x002fe200048070ff */
[----:B------:R-:W-:-:S03]  /*3f50*/  FADD.FTZ R66, R66, R5 ;  /* 0x0000000542427221 */ /* 0x000fc60000010000 */
[----:B------:R-:W-:Y:S01]  /*3f60*/  F2FP.SATFINITE.E4M3.F32.PACK_AB_MERGE_C R146, R64, R63, R8 ;  /* 0x0000003f4092723e */ /* 0x000fe20004807008 */
[----:B------:R-:W-:-:S01]  /*3f70*/  FADD.FTZ R9, R69, R66 ;  /* 0x0000004245097221 */ /* 0x000fc20000010000 */
        /* <DEDUP_REMOVED lines=35> */
.L_x_8094:
[----:B------:R-:W-:-:S04]  /*41b0*/  UISETP.NE.AND UP0, UPT, UR19, 0x1, UPT ;  /* 0x000000011300788c */ /* 0x000fc8000bf05270 */
[----:B------:R-:W-:-:S04]  /*41c0*/  USEL UR37, URZ, 0x1, UP0 ;  /* 0x000000013f257887 */ /* 0x000fc80008000000 */
[----:B------:R-:W-:Y:S01]  /*41d0*/  ULOP3.LUT UR37, UR18, UR37, URZ, 0x3c, !UPT ;  /* 0x0000002512257292 */ /* 0x000fe2000f8e3c3f */
[----:B------:R-:W-:Y:S11]  /*41e0*/  @!P0 BRA `(.L_x_8085) ;  /* 0x0000000000048947 */ /* 0x000ff60003800000 */
[----:B------:R-:W-:Y:S01]  /*41f0*/  BPT.TRAP 0x1 ;  /* 0x000000040000795c */ /* 0x000fe20000300000 */
.L_x_8085:
[----:B------:R-:W0:Y:S01]  /*4200*/  S2UR UR6, SR_CgaCtaId ;  /* 0x00000000000679c3 */ /* 0x000e220000008800 */
[----:B------:R-:W-:Y:S01]  /*4210*/  UIADD3 UR36, UR19, 0x1, URZ ;  /* 0x0000000113247890 */ /* 0x000fe2000fffe03f */
[----:B------:R-:W-:Y:S01]  /*4220*/  MOV R2, 0x400 ;  /* 0x0000040000027802 */ /* 0x000fe20000000f00 */
[----:B------:R-:W-:Y:S02]  /*4230*/  IMAD.U32 R4, RZ, RZ, UR37 ;  /* 0x00000025ff047e24 */ /* 0x000fe4000f8e00ff */
[----:B------:R-:W-:-:S03]  /*4240*/  UISETP.NE.AND UP0, UPT, UR36, 0x2, UPT ;  /* 0x000000022400788c */ /* 0x000fc6000bf05270 */
[----:B------:R-:W-:Y:S01]  /*4250*/  SHF.L.U32 R4, R4, 0x1f, RZ ;  /* 0x0000001f04047819 */ /* 0x000fe200000006ff */
[----:B------:R-:W-:-:S06]  /*4260*/  USEL UR36, UR36, URZ, UP0 ;  /* 0x0000003f24247287 */ /* 0x000fcc0008000000 */
[----:B------:R-:W-:Y:S02]  /*4270*/  IMAD.U32 R5, RZ, RZ, UR36 ;  /* 0x00000024ff057e24 */ /* 0x000fe4000f8e00ff */
[----:B0-----:R-:W-:-:S05]  /*4280*/  IMAD.U32 R3, RZ, RZ, UR6 ;  /* 0x00000006ff037e24 */ /* 0x001fca000f8e00ff */
[----:B------:R-:W-:-:S05]  /*4290*/  LEA R2, R3, R2, 0x18 ;  /* 0x0000000203027211 */ /* 0x000fca00078ec0ff */
[----:B------:R-:W-:-:S04]  /*42a0*/  IMAD R5, R5, 0x8, R2 ;  /* 0x0000000805057824 */ /* 0x000fc800078e0202 */
[----:B------:R0:W1:Y:S01]  /*42b0*/  SYNCS.PHASECHK.TRANS64.TRYWAIT P1, [R5+URZ+0x19c30], R4 ;  /* 0x019c3004050075a7 */ /* 0x000062000802017f */
[----:B------:R-:W-:Y:S05]  /*42c0*/  @!P0 BRA `(.L_x_8086) ;  /* 0x0000000000048947 */ /* 0x000fea0003800000 */
[----:B------:R-:W-:Y:S01]  /*42d0*/  BPT.TRAP 0x1 ;  /* 0x000000040000795c */ /* 0x000fe20000300000 */
.L_x_8086:
[----:B-1----:R-:W-:Y:S05]  /*42e0*/  @P1 BRA `(.L_x_8087) ;  /* 0x0000000000081947 */ /* 0x002fea0003800000 */
[----:B------:R-:W1:Y:S02]  /*42f0*/  SYNCS.PHASECHK.TRANS64.TRYWAIT P1, [R5+URZ+0x19c30], R4 ;  /* 0x019c3004050075a7 */ /* 0x000e64000802017f */
[----:B-1----:R-:W-:Y:S05]  /*4300*/  @!P1 BRA `(.L_x_8088) ;  /* 0x0000009000949947 */ /* 0x002fea0003800000 */
.L_x_8087:
        /* <DEDUP_REMOVED lines=17> */
.L_x_8089:
[----:B------:R-:W-:Y:S01]  /*4420*/  R2UR UR15, R2 ;  /* 0x00000000020f72ca */ /* 0x000fe200000e0000 */
[----:B01----:R-:W-:-:S05]  /*4430*/  IMAD.U32 R4, RZ, RZ, UR18 ;  /* 0x00000012ff047e24 */ /* 0x003fca000f8e00ff */
[----:B------:R-:W-:-:S07]  /*4440*/  SHF.L.U32 R4, R4, 0x1f, RZ ;  /* 0x0000001f04047819 */ /* 0x000fce00000006ff */
[----:B------:R-:W-:-:S09]  /*4450*/  ULEA UR15, UR19, UR15, 0x3 ;  /* 0x0000000f130f7291 */ /* 0x000fd2000f8e183f */
[----:B------:R0:W1:Y:S01]  /*4460*/  SYNCS.PHASECHK.TRANS64.TRYWAIT P1, [UR15+0x19c50], R4 ;  /* 0x019c5004ff0075a7 */ /* 0x000062000802014f */
[----:B------:R-:W-:Y:S05]  /*4470*/  @!P0 BRA `(.L_x_8090) ;  /* 0x0000000000048947 */ /* 0x000fea0003800000 */
[----:B------:R-:W-:Y:S01]  /*4480*/  BPT.TRAP 0x1 ;  /* 0x000000040000795c */ /* 0x000fe20000300000 */
.L_x_8090:
        /* <DEDUP_REMOVED lines=50> */
[----:B------:R-:W-:-:S07]  /*47b0*/  FMUL.FTZ R73, R0, R73 ;  /* 0x0000004900497220 */ /* 0x000fce0000410000 */
        /* <DEDUP_REMOVED lines=48> */
[----:B-1234-:R-:W-:Y:S05]  /*4ac0*/  @P1 BRA `(.L_x_8091) ;  /* 0x0000000000081947 */ /* 0x01efea0003800000 */
[----:B------:R-:W1:Y:S02]  /*4ad0*/  SYNCS.PHASECHK.TRANS64.TRYWAIT P1, [UR15+0x19c50], R4 ;  /* 0x019c5004ff0075a7 */ /* 0x000e64000802014f */
[----:B-1----:R-:W-:Y:S05]  /*4ae0*/  @!P1 BRA `(.L_x_8092) ;  /* 0x0000008800b09947 */ /* 0x002fea0003800000 */
.L_x_8091:
[----:B------:R-:W-:Y:S01]  /*4af0*/  R2UR UR6, R2 ;  /* 0x00000000020672ca */ /* 0x000fe200000e0000 */
[----:B------:R-:W-:Y:S01]  /*4b00*/  WARPGROUP.ARRIVE ;  /* 0x00000000000079c5 */ /* 0x000fe20000000000 */
[----:B------:R-:W-:Y:S01]  /*4b10*/  UMOV UR7, 0x40000040 ;  /* 0x4000004000077882 */ /* 0x000fe20000000000 */
[----:B------:R-:W-:Y:S01]  /*4b20*/  FMNMX.FTZ R67, R11, R6, !PT ;  /* 0x000000060b437209 */ /* 0x000fe20007810000 */
[----:B01----:R0:W-:Y:S01]  /*4b30*/  MUFU.TANH R4, R73 ;  /* 0x0000004900047308 */ /* 0x0031e20000002400 */
[----:B------:R-:W-:Y:S01]  /*4b40*/  FMNMX.FTZ R66, R12, R7, !PT ;  /* 0x000000070c427209 */ /* 0x000fe20007810000 */
[----:B------:R-:W-:Y:S01]  /*4b50*/  FMUL.FTZ R65, R0, R74 ;  /* 0x0000004a00417220 */ /* 0x000fe20000410000 */
[----:B------:R-:W-:Y:S01]  /*4b60*/  FMNMX.FTZ R67, R10, R67, !PT ;  /* 0x000000430a437209 */ /* 0x000fe20007810000 */
[----:B------:R-:W-:Y:S01]  /*4b70*/  UMOV UR11, 0x40000040 ;  /* 0x40000040000b7882 */ /* 0x000fe20000000000 */
[----:B------:R-:W-:Y:S01]  /*4b80*/  FMNMX.FTZ R69, R13, R66, !PT ;  /* 0x000000420d457209 */ /* 0x000fe20007810000 */
[----:B------:R-:W-:Y:S01]  /*4b90*/  FMUL.FTZ R66, R0, R75 ;  /* 0x0000004b00427220 */ /* 0x000fe20000410000 */
[----:B------:R-:W-:Y:S01]  /*4ba0*/  FMNMX.FTZ R68, R14, R67, !PT ;  /* 0x000000430e447209 */ /* 0x000fe20007810000 */
[----:B------:R-:W1:Y:S01]  /*4bb0*/  MUFU.TANH R65, R65 ;  /* 0x0000004100417308 */ /* 0x000e620000002400 */
[----:B------:R-:W-:Y:S01]  /*4bc0*/  UIADD3 UR6, UR6, 0x3000, URZ ;  /* 0x0000300006067890 */ /* 0x000fe2000fffe03f */
[----:B------:R-:W-:-:S02]  /*4bd0*/  FMNMX.FTZ R70, R20, R69, !PT ;  /* 0x0000004514467209 */ /* 0x000fc40007810000 */
[----:B------:R-:W-:Y:S01]  /*4be0*/  FMNMX.FTZ R67, R15, R68, !PT ;  /* 0x000000440f437209 */ /* 0x000fe20007810000 */
[----:B------:R-:W-:Y:S01]  /*4bf0*/  USHF.R.U32.HI UR6, URZ, 0x4, UR6 ;  /* 0x000000043f067899 */ /* 0x000fe20008011606 */
[----:B------:R-:W-:Y:S02]  /*4c00*/  FMNMX.FTZ R69, R21, R70, !PT ;  /* 0x0000004615457209 */ /* 0x000fe40007810000 */
[----:B------:R-:W-:Y:S01]  /*4c10*/  FMNMX.FTZ R68, R24, R67, !PT ;  /* 0x0000004318447209 */ /* 0x000fe20007810000 */
[----:B------:R-:W-:Y:S01]  /*4c20*/  ULOP3.LUT UR6, UR6, 0x3fff, URZ, 0xc0, !UPT ;  /* 0x00003fff06067892 */ /* 0x000fe2000f8ec03f */
[----:B------:R-:W-:Y:S01]  /*4c30*/  FMNMX.FTZ R70, R26, R69, !PT ;  /* 0x000000451a467209 */ /* 0x000fe20007810000 */
[C---:B------:R-:W-:Y:S01]  /*4c40*/  FMUL.FTZ R67, R0.reuse, R76 ;  /* 0x0000004c00437220 */ /* 0x040fe20000410000 */
[----:B------:R-:W-:Y:S01]  /*4c50*/  FMNMX.FTZ R69, R25, R68, !PT ;  /* 0x0000004419457209 */ /* 0x000fe20007810000 */
[----:B------:R-:W-:Y:S01]  /*4c60*/  ULOP3.LUT UR6, UR6, 0x10000, URZ, 0xfc, !UPT ;  /* 0x0001000006067892 */ /* 0x000fe2000f8efc3f */
[----:B------:R-:W-:Y:S01]  /*4c70*/  FMNMX.FTZ R71, R27, R70, !PT ;  /* 0x000000461b477209 */ /* 0x000fe20007810000 */
[----:B------:R-:W-:Y:S01]  /*4c80*/  FMUL.FTZ R68, R0, R77 ;  /* 0x0000004d00447220 */ /* 0x000fe20000410000 */
[----:B------:R-:W-:Y:S01]  /*4c90*/  FMNMX.FTZ R70, R28, R69, !PT ;  /* 0x000000451c467209 */ /* 0x000fe20007810000 */
[----:B------:R-:W-:Y:S01]  /*4ca0*/  UIMAD UR14, UR19, 0x300, UR6 ;  /* 0x00000300130e78a4 */ /* 0x000fe2000f8e0206 */
[----:B------:R-:W-:Y:S01]  /*4cb0*/  FMNMX.FTZ R72, R30, R71, !PT ;  /* 0x000000471e487209 */ /* 0x000fe20007810000 */
[----:B------:R-:W2:Y:S01]  /*4cc0*/  MUFU.TANH R66, R66 ;  /* 0x0000004200427308 */ /* 0x000ea20000002400 */
[----:B------:R-:W-:Y:S01]  /*4cd0*/  FMNMX.FTZ R69, R29, R70, !PT ;  /* 0x000000461d457209 */ /* 0x000fe20007810000 */
[----:B------:R-:W-:Y:S01]  /*4ce0*/  UIADD3 UR10, UR14, 0x2, URZ ;  /* 0x000000020e0a7890 */ /* 0x000fe2000fffe03f */
[----:B------:R-:W-:-:S02]  /*4cf0*/  FMNMX.FTZ R71, R31, R72, !PT ;  /* 0x000000481f477209 */ /* 0x000fc40007810000 */
[----:B------:R-:W-:Y:S01]  /*4d00*/  UMOV UR6, UR14 ;  /* 0x0000000e00067c82 */ /* 0x000fe20008000000 */
[----:B------:R-:W-:Y:S01]  /*4d10*/  FMNMX.FTZ R70, R32, R69, !PT ;  /* 0x0000004520467209 */ /* 0x000fe20007810000 */
[----:B------:R-:W-:Y:S01]  /*4d20*/  QGMMA.64x96x32.F32.E4M3.E4M3 R88, R148, gdesc[UR4], R88, gsb0 ;  /* 0x0160000494587df3 */ /* 0x000fe20008000858 */
[----:B------:R-:W-:Y:S01]  /*4d30*/  FMNMX.FTZ R72, R34, R71, !PT ;  /* 0x0000004722487209 */ /* 0x000fe20007810000 */
[C---:B------:R-:W-:Y:S01]  /*4d40*/  FMUL.FTZ R69, R0.reuse, R78 ;  /* 0x0000004e00457220 */ /* 0x040fe20000410000 */
[----:B------:R-:W-:Y:S01]  /*4d50*/  FMNMX.FTZ R71, R33, R70, !PT ;  /* 0x0000004621477209 */ /* 0x000fe20007810000 */
[----:B------:R-:W-:Y:S01]  /*4d60*/  FMUL.FTZ R70, R0, R79 ;  /* 0x0000004f00467220 */ /* 0x000fe20000410000 */
[----:B0-----:R-:W-:Y:S01]  /*4d70*/  FMNMX.FTZ R73, R35, R72, !PT ;  /* 0x0000004823497209 */ /* 0x001fe20007810000 */
[----:B------:R-:W0:Y:S01]  /*4d80*/  MUFU.TANH R67, R67 ;  /* 0x0000004300437308 */ /* 0x000e220000002400 */
[----:B------:R-:W-:Y:S01]  /*4d90*/  FMNMX.FTZ R72, R36, R71, !PT ;  /* 0x0000004724487209 */ /* 0x000fe20007810000 */
[----:B------:R-:W-:Y:S01]  /*4da0*/  UMOV UR6, UR17 ;  /* 0x0000001100067c82 */ /* 0x000fe20008000000 */
[----:B------:R-:W-:-:S02]  /*4db0*/  FMNMX.FTZ R74, R38, R73, !PT ;  /* 0x00000049264a7209 */ /* 0x000fc40007810000 */
[----:B------:R-:W-:Y:S02]  /*4dc0*/  FMNMX.FTZ R71, R37, R72, !PT ;  /* 0x0000004825477209 */ /* 0x000fe40007810000 */
[----:B------:R-:W-:Y:S01]  /*4dd0*/  FMNMX.FTZ R73, R39, R74, !PT ;  /* 0x0000004a27497209 */ /* 0x000fe20007810000 */
[----:B------:R-:W3:Y:S01]  /*4de0*/  MUFU.TANH R69, R69 ;  /* 0x0000004500457308 */ /* 0x000ee20000002400 */
[----:B------:R-:W-:Y:S01]  /*4df0*/  FMNMX.FTZ R72, R40, R71, !PT ;  /* 0x0000004728487209 */ /* 0x000fe20007810000 */
[----:B------:R-:W-:Y:S01]  /*4e00*/  FMUL.FTZ R71, R0, R80 ;  /* 0x0000005000477220 */ /* 0x000fe20000410000 */
[----:B------:R-:W-:Y:S02]  /*4e10*/  FMNMX.FTZ R74, R42, R73, !PT ;  /* 0x000000492a4a7209 */ /* 0x000fe40007810000 */
[----:B------:R-:W-:Y:S01]  /*4e20*/  FMNMX.FTZ R73, R41, R72, !PT ;  /* 0x0000004829497209 */ /* 0x000fe20007810000 */
[----:B------:R-:W-:Y:S01]  /*4e30*/  FMUL.FTZ R72, R0, R81 ;  /* 0x0000005100487220 */ /* 0x000fe20000410000 */
[----:B------:R-:W-:Y:S01]  /*4e40*/  FMNMX.FTZ R75, R43, R74, !PT ;  /* 0x0000004a2b4b7209 */ /* 0x000fe20007810000 */
[----:B------:R-:W4:Y:S01]  /*4e50*/  MUFU.TANH R68, R68 ;  /* 0x0000004400447308 */ /* 0x000f220000002400 */
[----:B------:R-:W-:-:S02]  /*4e60*/  FMNMX.FTZ R74, R44, R73, !PT ;  /* 0x000000492c4a7209 */ /* 0x000fc40007810000 */
[----:B------:R-:W-:Y:S02]  /*4e70*/  FMNMX.FTZ R76, R46, R75, !PT ;  /* 0x0000004b2e4c7209 */ /* 0x000fe40007810000 */
[----:B------:R-:W-:Y:S01]  /*4e80*/  FMNMX.FTZ R73, R45, R74, !PT ;  /* 0x0000004a2d497209 */ /* 0x000fe20007810000 */
[----:B------:R-:W-:Y:S01]  /*4e90*/  FMUL.FTZ R74, R0, R82 ;  /* 0x00000052004a7220 */ /* 0x000fe20000410000 */
[----:B------:R-:W-:Y:S01]  /*4ea0*/  FMNMX.FTZ R75, R47, R76, !PT ;  /* 0x0000004c2f4b7209 */ /* 0x000fe20007810000 */
[----:B------:R-:W5:Y:S01]  /*4eb0*/  MUFU.TANH R70, R70 ;  /* 0x0000004600467308 */ /* 0x000f620000002400 */
[----:B------:R-:W-:Y:S02]  /*4ec0*/  FMNMX.FTZ R76, R48, R73, !PT ;  /* 0x00000049304c7209 */ /* 0x000fe40007810000 */
[----:B------:R-:W-:Y:S01]  /*4ed0*/  FMNMX.FTZ R78, R50, R75, !PT ;  /* 0x0000004b324e7209 */ /* 0x000fe20007810000 */
[----:B------:R-:W-:Y:S01]  /*4ee0*/  FMUL.FTZ R75, R0, R83 ;  /* 0x00000053004b7220 */ /* 0x000fe20000410000 */
[----:B------:R-:W-:-:S02]  /*4ef0*/  FMNMX.FTZ R73, R49, R76, !PT ;  /* 0x0000004c31497209 */ /* 0x000fc40007810000 */
[----:B------:R-:W-:Y:S01]  /*4f00*/  FMNMX.FTZ R77, R51, R78, !PT ;  /* 0x0000004e334d7209 */ /* 0x000fe20007810000 */
[----:B------:R-:W5:Y:S01]  /*4f10*/  MUFU.TANH R71, R71 ;  /* 0x0000004700477308 */ /* 0x000f620000002400 */
[----:B------:R-:W-:Y:S02]  /*4f20*/  FMNMX.FTZ R76, R52, R73, !PT ;  /* 0x00000049344c7209 */ /* 0x000fe40007810000 */
[----:B------:R-:W-:Y:S02]  /*4f30*/  FMNMX.FTZ R78, R54, R77, !PT ;  /* 0x0000004d364e7209 */ /* 0x000fe40007810000 */
[----:B------:R-:W-:Y:S01]  /*4f40*/  FMNMX.FTZ R73, R53, R76, !PT ;  /* 0x0000004c35497209 */ /* 0x000fe20007810000 */
[----:B------:R-:W-:Y:S01]  /*4f50*/  FMUL.FTZ R76, R0, R84 ;  /* 0x00000054004c7220 */ /* 0x000fe20000410000 */
[----:B------:R-:W-:Y:S01]  /*4f60*/  FMNMX.FTZ R77, R55, R78, !PT ;  /* 0x0000004e374d7209 */ /* 0x000fe20007810000 */
[----:B------:R-:W5:Y:S01]  /*4f70*/  MUFU.TANH R74, R74 ;  /* 0x0000004a004a7308 */ /* 0x000f620000002400 */
[----:B------:R-:W-:-:S02]  /*4f80*/  FMNMX.FTZ R78, R56, R73, !PT ;  /* 0x00000049384e7209 */ /* 0x000fc40007810000 */
[----:B------:R-:W-:Y:S01]  /*4f90*/  FMNMX.FTZ R80, R58, R77, !PT ;  /* 0x0000004d3a507209 */ /* 0x000fe20007810000 */
[----:B------:R-:W-:Y:S01]  /*4fa0*/  FMUL.FTZ R77, R0, R85 ;  /* 0x00000055004d7220 */ /* 0x000fe20000410000 */
[----:B------:R-:W-:Y:S01]  /*4fb0*/  FMNMX.FTZ R73, R57, R78, !PT ;  /* 0x0000004e39497209 */ /* 0x000fe20007810000 */
[----:B------:R-:W-:Y:S01]  /*4fc0*/  IMAD.U32 R85, RZ, RZ, UR6 ;  /* 0x00000006ff557e24 */ /* 0x000fe2000f8e00ff */
        /* <DEDUP_REMOVED lines=9> */
[----:B-1----:R-:W-:Y:S02]  /*5060*/  FMNMX.FTZ R79, R65, R80, !PT ;  /* 0x00000050414f7209 */ /* 0x002fe40007810000 */
[----:B------:R-:W-:Y:S02]  /*5070*/  FMNMX.FTZ R80, R4, R73, !PT ;  /* 0x0000004904507209 */ /* 0x000fe40007810000 */
[----:B--2---:R-:W-:Y:S01]  /*5080*/  FMNMX.FTZ R82, R66, R79, !PT ;  /* 0x0000004f42527209 */ /* 0x004fe20007810000 */
[----:B------:R-:W1:Y:S01]  /*5090*/  MUFU.TANH R76, R76 ;  /* 0x0000004c004c7308 */ /* 0x000e620000002400 */
[----:B0-----:R-:W-:Y:S01]  /*50a0*/  FMNMX.FTZ R73, R67, R80, !PT ;  /* 0x0000005043497209 */ /* 0x001fe20007810000 */
[----:B------:R-:W-:Y:S01]  /*50b0*/  FMUL.FTZ R79, R0, R87 ;  /* 0x00000057004f7220 */ /* 0x000fe20000410000 */
[----:B---3--:R-:W-:Y:S01]  /*50c0*/  FMNMX.FTZ R81, R69, R82, !PT ;  /* 0x0000005245517209 */ /* 0x008fe20007810000 */
[----:B------:R-:W0:Y:S01]  /*50d0*/  S2R R87, SR_TID.X ;  /* 0x0000000000577919 */ /* 0x000e220000002100 */
[----:B----4-:R-:W-:-:S02]  /*50e0*/  FMNMX.FTZ R80, R68, R73, !PT ;  /* 0x0000004944507209 */ /* 0x010fc40007810000 */
[----:B-----5:R-:W-:Y:S01]  /*50f0*/  FMNMX.FTZ R81, R70, R81, !PT ;  /* 0x0000005146517209 */ /* 0x020fe20007810000 */
[----:B------:R-:W2:Y:S01]  /*5100*/  MUFU.TANH R77, R77 ;  /* 0x0000004d004d7308 */ /* 0x000ea20000002400 */
[----:B------:R-:W-:Y:S02]  /*5110*/  FMNMX.FTZ R73, R71, R80, !PT ;  /* 0x0000005047497209 */ /* 0x000fe40007810000 */
[----:B------:R-:W-:Y:S02]  /*5120*/  FMNMX.FTZ R80, R74, R81, !PT ;  /* 0x000000514a507209 */ /* 0x000fe40007810000 */
[----:B------:R-:W-:Y:S02]  /*5130*/  FMNMX.FTZ R73, R72, R73, !PT ;  /* 0x0000004948497209 */ /* 0x000fe40007810000 */
[----:B------:R-:W-:Y:S01]  /*5140*/  FMNMX.FTZ R81, R75, R80, !PT ;  /* 0x000000504b517209 */ /* 0x000fe20007810000 */
[----:B------:R-:W3:Y:S01]  /*5150*/  MUFU.TANH R78, R78 ;  /* 0x0000004e004e7308 */ /* 0x000ee20000002400 */
[----:B-1----:R-:W-:-:S07]  /*5160*/  FMNMX.FTZ R80, R76, R73, !PT ;  /* 0x000000494c507209 */ /* 0x002fce0007810000 */
[----:B------:R-:W1:Y:S01]  /*5170*/  MUFU.TANH R79, R79 ;  /* 0x0000004f004f7308 */ /* 0x000e620000002400 */
[----:B--2---:R-:W-:-:S05]  /*5180*/  FMNMX.FTZ R80, R77, R80, !PT ;  /* 0x000000504d507209 */ /* 0x004fca0007810000 */
[----:B------:R-:W2:Y:S01]  /*5190*/  SHFL.BFLY PT, R73, R80, 0x2, 0x1f ;  /* 0x0c401f0050497f89 */ /* 0x000ea200000e0000 */
[----:B---3--:R-:W-:Y:S02]  /*51a0*/  FMNMX.FTZ R82, R78, R81, !PT ;  /* 0x000000514e527209 */ /* 0x008fe40007810000 */
[----:B0-----:R-:W-:Y:S01]  /*51b0*/  LOP3.LUT P1, RZ, R87, 0x7f, RZ, 0xc0, !PT ;  /* 0x0000007f57ff7812 */ /* 0x001fe2000782c0ff */
[----:B------:R-:W-:Y:S02]  /*51c0*/  WARPGROUP.DEPBAR.LE gsb0, 0x0 ;  /* 0x00008000000079c5 */ /* 0x000fe40000010000 */
[----:B------:R-:W-:Y:S01]  /*51d0*/  WARPGROUP.ARRIVE ;  /* 0x00000000000079c5 */ /* 0x000fe20000000000 */
[----:B-1----:R-:W-:-:S05]  /*51e0*/  FMNMX.FTZ R82, R79, R82, !PT ;  /* 0x000000524f527209 */ /* 0x002fca0007810000 */
[----:B------:R-:W-:Y:S01]  /*51f0*/  QGMMA.64x96x32.F32.E4M3.E4M3 R88, R136, gdesc[UR8], R88, gsb0 ;  /* 0x0160000888587df3 */ /* 0x000fe20008000858 */
[----:B------:R-:W0:Y:S01]  /*5200*/  SHFL.BFLY PT, R83, R82, 0x2, 0x1f ;  /* 0x0c401f0052537f89 */ /* 0x000e2200000e0000 */
[----:B------:R-:W-:Y:S01]  /*5210*/  UIADD3 UR10, UR14, 0x4, URZ ;  /* 0x000000040e0a7890 */ /* 0x000fe2000fffe03f */
[----:B------:R-:W-:Y:S01]  /*5220*/  UMOV UR11, 0x40000040 ;  /* 0x40000040000b7882 */ /* 0x000fe20000000000 */
[----:B--2---:R-:W-:-:S05]  /*5230*/  FMNMX.FTZ R81, R80, R73, !PT ;  /* 0x0000004950517209 */ /* 0x004fca0007810000 */
[----:B------:R-:W1:Y:S01]  /*5240*/  SHFL.BFLY PT, R84, R81, 0x1, 0x1f ;  /* 0x0c201f0051547f89 */ /* 0x000e6200000e0000 */
[----:B0-----:R-:W-:Y:S01]  /*5250*/  FMNMX.FTZ R83, R82, R83, !PT ;  /* 0x0000005352537209 */ /* 0x001fe20007810000 */
[----:B------:R-:W-:-:S04]  /*5260*/  IMAD.U32 R82, RZ, RZ, UR6 ;  /* 0x00000006ff527e24 */ /* 0x000fc8000f8e00ff */
[----:B------:R-:W0:Y:S01]  /*5270*/  SHFL.BFLY PT, R86, R83, 0x1, 0x1f ;  /* 0x0c201f0053567f89 */ /* 0x000e2200000e0000 */
[----:B-1----:R-:W-:-:S05]  /*5280*/  FMNMX.FTZ R73, R81, R84, !PT ;  /* 0x0000005451497209 */ /* 0x002fca0007810000 */
[C---:B------:R-:W-:Y:S01]  /*5290*/  FFMA.FTZ R81, R73.reuse, R82, -8 ;  /* 0xc100000049517423 */ /* 0x040fe20000010052 */
[----:B------:R-:W-:-:S03]  /*52a0*/  FADD.FTZ R6, -R73, R6 ;  /* 0x0000000649067221 */ /* 0x000fc60000010100 */
        /* <DEDUP_REMOVED lines=10> */
[----:B0-----:R-:W-:Y:S01]  /*5350*/  FMNMX.FTZ R80, R83, R86, !PT ;  /* 0x0000005653507209 */ /* 0x001fe20007810000 */
        /* <DEDUP_REMOVED lines=8> */
[----:B------:R-:W0:Y:S01]  /*53e0*/  MUFU.EX2 R6, R6 ;  /* 0x0000000600067308 */ /* 0x000e220000000800 */
[----:B------:R-:W-:-:S01]  /*53f0*/  FFMA.FTZ R32, R32, UR6, -R81 ;  /* 0x0000000620207c23 */ /* 0x000fc20008010851 */
[----:B------:R-:W-:Y:S01]  /*5400*/  FMUL.FTZ R7, R7, UR6 ;  /* 0x0000000607077c20 */ /* 0x000fe20008410000 */
        /* <DEDUP_REMOVED lines=27> */
[----:B------:R-:W-:Y:S01]  /*55c0*/  FFMA.FTZ R77, R77, UR6, -R81 ;  /* 0x000000064d4d7c23 */ /* 0x000fe20008010851 */
        /* <DEDUP_REMOVED lines=15> */
[----:B------:R-:W-:Y:S01]  /*56c0*/  FFMA.FTZ R54, R54, UR6, -R76 ;  /* 0x0000000636367c23 */ /* 0x000fe2000801084c */
[----:B------:R-:W-:-:S02]  /*56d0*/  WARPGROUP.DEPBAR.LE gsb0, 0x0 ;  /* 0x00008000000079c5 */ /* 0x000fc40000010000 */
[----:B------:R-:W-:Y:S01]  /*56e0*/  WARPGROUP.ARRIVE ;  /* 0x00000000000079c5 */ /* 0x000fe20000000000 */
[----:B------:R-:W0:Y:S01]  /*56f0*/  MUFU.EX2 R20, R20 ;  /* 0x0000001400147308 */ /* 0x000e220000000800 */
[----:B--2---:R-:W-:-:S01]  /*5700*/  FADD.FTZ R81, R13, R8 ;  /* 0x000000080d517221 */ /* 0x004fc20000010000 */
[--C-:B------:R-:W-:Y:S01]  /*5710*/  FFMA.FTZ R55, R55, UR6, -R76.reuse ;  /* 0x0000000637377c23 */ /* 0x100fe2000801084c */
[----:B------:R-:W-:-:S01]  /*5720*/  FFMA.FTZ R58, R58, UR6, -R76 ;  /* 0x000000063a3a7c23 */ /* 0x000fc2000801084c */
[--C-:B------:R-:W-:Y:S01]  /*5730*/  FFMA.FTZ R59, R59, UR6, -R76.reuse ;  /* 0x000000063b3b7c23 */ /* 0x100fe2000801084c */
[----:B------:R-:W-:Y:S01]  /*5740*/  QGMMA.64x96x32.F32.E4M3.E4M3 R88, R140, gdesc[UR8], R88, gsb0 ;  /* 0x016000088c587df3 */ /* 0x000fe20008000858 */
[----:B------:R-:W-:Y:S01]  /*5750*/  UIADD3 UR10, UR14, 0x6, URZ ;  /* 0x000000060e0a7890 */ /* 0x000fe2000fffe03f */
[----:B-1----:R-:W-:Y:S01]  /*5760*/  FADD.FTZ R8, R14, R9 ;  /* 0x000000090e087221 */ /* 0x002fe20000010000 */
[----:B------:R-:W1:Y:S01]  /*5770*/  MUFU.EX2 R15, R15 ;  /* 0x0000000f000f7308 */ /* 0x000e620000000800 */
[----:B------:R-:W-:Y:S01]  /*5780*/  UMOV UR11, 0x40000040 ;  /* 0x40000040000b7882 */ /* 0x000fe20000000000 */
        /* <DEDUP_REMOVED lines=37> */
[----:B------:R-:W-:-:S04]  /*59e0*/  WARPGROUP.ARRIVE ;  /* 0x00000000000079c5 */ /* 0x000fc80000000000 */
[----:B------:R-:W0:Y:S01]  /*59f0*/  MUFU.EX2 R36, R36 ;  /* 0x0000002400247308 */ /* 0x000e220000000800 */
[----:B-1----:R-:W-:-:S01]  /*5a00*/  FADD.FTZ R9, R33, R8 ;  /* 0x0000000821097221 */ /* 0x002fc20000010000 */
[----:B------:R-:W-:Y:S06]  /*5a10*/  QGMMA.64x96x32.F32.E4M3.E4M3 R88, R144, gdesc[UR8], R88, gsb0 ;  /* 0x0160000890587df3 */ /* 0x000fec0008000858 */
        /* <DEDUP_REMOVED lines=28> */
[----:B------:R-:W-:-:S06]  /*5be0*/  WARPGROUP.DEPBAR.LE gsb0, 0x0 ;  /* 0x00008000000079c5 */ /* 0x000fcc0000010000 */
        /* <DEDUP_REMOVED lines=28> */
[----:B------:R-:W-:-:S05]  /*5db0*/  @!P1 VIADD R8, R5, 0x19c40 ;  /* 0x00019c4005089836 */ /* 0x000fca0000000000 */
[----:B------:R-:W-:Y:S01]  /*5dc0*/  @!P1 PRMT R8, RZ, 0x654, R8 ;  /* 0x00000654ff089816 */ /* 0x000fe20000000008 */
[----:B------:R-:W2:Y:S01]  /*5dd0*/  MUFU.EX2 R65, R65 ;  /* 0x0000004100417308 */ /* 0x000ea20000000800 */
[----:B0-----:R-:W-:-:S02]  /*5de0*/  FADD.FTZ R82, R63, R82 ;  /* 0x000000523f527221 */ /* 0x001fc40000010000 */
[----:B------:R0:W-:Y:S05]  /*5df0*/  @!P1 SYNCS.ARRIVE.TRANS64.RED.A1T0 RZ, [R8+URZ], RZ ;  /* 0x000000ff08ff99a7 */ /* 0x0001ea000810043f */
        /* <DEDUP_REMOVED lines=12> */
[----:B------:R-:W0:Y:S01]  /*5ec0*/  MUFU.EX2 R68, R68 ;  /* 0x0000004400447308 */ /* 0x000e220000000800 */
[----:B-1----:R-:W-:-:S07]  /*5ed0*/  FADD.FTZ R79, R67, R84 ;  /* 0x00000054434f7221 */ /* 0x002fce0000010000 */
[----:B------:R-:W1:Y:S01]  /*5ee0*/  MUFU.EX2 R74, R74 ;  /* 0x0000004a004a7308 */ /* 0x000e620000000800 */
[----:B--2---:R-:W-:-:S07]  /*5ef0*/  FADD.FTZ R9, R70, R9 ;  /* 0x0000000946097221 */ /* 0x004fce0000010000 */
[----:B------:R-:W2:Y:S01]  /*5f00*/  MUFU.EX2 R71, R71 ;  /* 0x0000004700477308 */ /* 0x000ea20000000800 */
[----:B0-----:R-:W-:-:S07]  /*5f10*/  FADD.FTZ R8, R68, R79 ;  /* 0x0000004f44087221 */ /* 0x001fce0000010000 */
[----:B------:R-:W0:Y:S08]  /*5f20*/  MUFU.EX2 R75, R75 ;  /* 0x0000004b004b7308 */ /* 0x000e300000000800 */
[----:B------:R-:W3:Y:S08]  /*5f30*/  MUFU.EX2 R72, R72 ;  /* 0x0000004800487308 */ /* 0x000ef00000000800 */
[----:B------:R1:W4:Y:S08]  /*5f40*/  MUFU.EX2 R5, R78 ;  /* 0x0000004e00057308 */ /* 0x0003300000000800 */
[----:B------:R-:W5:Y:S01]  /*5f50*/  MUFU.EX2 R77, R77 ;  /* 0x0000004d004d7308 */ /* 0x000f620000000800 */
[----:B-1----:R-:W-:-:S01]  /*5f60*/  FADD.FTZ R78, R74, R9 ;  /* 0x000000094a4e7221 */ /* 0x002fc20000010000 */
[----:B--2---:R-:W-:-:S03]  /*5f70*/  FADD.FTZ R9, R71, R8 ;  /* 0x0000000847097221 */ /* 0x004fc60000010000 */
[----:B0-----:R-:W-:Y:S01]  /*5f80*/  FADD.FTZ R78, R75, R78 ;  /* 0x0000004e4b4e7221 */ /* 0x001fe20000010000 */
[----:B---3--:R-:W-:-:S02]  /*5f90*/  FADD.FTZ R8, R72, R9 ;  /* 0x0000000948087221 */ /* 0x008fc40000010000 */
[----:B------:R-:W0:Y:S01]  /*5fa0*/  MUFU.EX2 R76, R76 ;  /* 0x0000004c004c7308 */ /* 0x000e220000000800 */
[----:B----4-:R-:W-:-:S01]  /*5fb0*/  FADD.FTZ R78, R5, R78 ;  /* 0x0000004e054e7221 */ /* 0x010fc20000010000 */
[----:B-----5:R-:W-:-:S03]  /*5fc0*/  FADD.FTZ R9, R77, R8 ;  /* 0x000000084d097221 */ /* 0x020fc60000010000 */
[----:B0-----:R-:W-:Y:S01]  /*5fd0*/  FADD.FTZ R8, R76, R78 ;  /* 0x0000004e4c087221 */ /* 0x001fe20000010000 */
[----:B------:R-:W-:Y:S06]  /*5fe0*/  @!P0 BRA `(.L_x_8093) ;  /* 0x0000000000048947 */ /* 0x000fec0003800000 */
[----:B------:R-:W-:Y:S01]  /*5ff0*/  BPT.TRAP 0x1 ;  /* 0x000000040000795c */ /* 0x000fe20000300000 */
.L_x_8093:
[----:B------:R-:W-:Y:S01]  /*6000*/  R2UR UR10, R3 ;  /* 0x00000000030a72ca */ /* 0x000fe200000e0000 */
[----:B------:R-:W-:Y:S01]  /*6010*/  UIADD3 UR7, UR15, 0x19c60, URZ ;  /* 0x00019c600f077890 */ /* 0x000fe2000fffe03f */
[----:B------:R-:W-:Y:S01]  /*6020*/  ISETP.LT.AND P1, PT, RZ, UR43, PT ;  /* 0x0000002bff007c0c */ /* 0x000fe2000bf21270 */
        /* <DEDUP_REMOVED lines=8> */
[----:B------:R-:W-:Y:S01]  /*60b0*/  FMUL.FTZ R92, R92, R6 ;  /* 0x000000065c5c7220 */ /* 0x000fe20000410000 */
[----:B------:R-:W-:Y:S01]  /*60c0*/  F2FP.SATFINITE.E4M3.F32.PACK_AB_MERGE_C R36, R37, R36, RZ ;  /* 0x000000242524723e */ /* 0x000fe200048070ff */
[----:B------:R-:W-:Y:S01]  /*60d0*/  UPRMT UR7, UR10, 0x654, UR7 ;  /* 0x000006540a077896 */ /* 0x000fe20008000007 */
[----:B------:R-:W-:Y:S01]  /*60e0*/  F2FP.SATFINITE.E4M3.F32.PACK_AB_MERGE_C R38, R39, R38, RZ ;  /* 0x000000262726723e */ /* 0x000fe200048070ff */
[----:B------:R-:W-:Y:S01]  /*60f0*/  UIADD3 UR10, UR43, -0x1, URZ ;  /* 0xffffffff2b0a7890 */ /* 0x000fe2000fffe03f */
        /* <DEDUP_REMOVED lines=76> */
.L_x_8084:
[----:B------:R-:W-:Y:S06]  /*65c0*/  BAR.ARV 0x8, 0x1a0 ;  /* 0x0206800000007b1d */ /* 0x000fec0000002000 */
[----:B------:R-:W-:Y:S05]  /*65d0*/  @!P0 BRA `(.L_x_8095) ;  /* 0x0000000000048947 */ /* 0x000fea0003800000 */
[----:B------:R-:W-:Y:S01]  /*65e0*/  BPT.TRAP 0x1 ;  /* 0x000000040000795c */ /* 0x000fe20000300000 */
.L_x_8095:
[----:B------:R-:W-:Y:S02]  /*65f0*/  IMAD.U32 R0, RZ, RZ, UR37 ;  /* 0x00000025ff007e24 */ /* 0x000fe4000f8e00ff */
[----:B------:R-:W-:-:S03]  /*6600*/  IMAD.U32 R13, RZ, RZ, UR36 ;  /* 0x00000024ff0d7e24 */ /* 0x000fc6000f8e00ff */
[----:B------:R-:W-:Y:S01]  /*6610*/  SHF.L.U32 R0, R0, 0x1f, RZ ;  /* 0x0000001f00007819 */ /* 0x000fe200000006ff */
[----:B------:R-:W-:-:S04]  /*6620*/  IMAD R13, R13, 0x8, R2 ;  /* 0x000000080d0d7824 */ /* 0x000fc800078e0202 */
[----:B------:R0:W1:Y:S01]  /*6630*/  SYNCS.PHASECHK.TRANS64.TRYWAIT P1, [R13+URZ+0x19c50], R0 ;  /* 0x019c50000d0075a7 */ /* 0x000062000802017f */
[----:B------:R-:W-:Y:S05]  /*6640*/  @!P0 BRA `(.L_x_8096) ;  /* 0x0000000000048947 */ /* 0x000fea0003800000 */
[----:B------:R-:W-:Y:S01]  /*6650*/  BPT.TRAP 0x1 ;  /* 0x000000040000795c */ /* 0x000fe20000300000 */
.L_x_8096:
[----:B------:R-:W-:Y:S01]  /*6660*/  VIADD R2, R2, 0x3000 ;  /* 0x0000300002027836 */ /* 0x000fe20000000000 */
[----:B-1----:R-:W-:Y:S06]  /*6670*/  @P1 BRA `(.L_x_8097) ;  /* 0x0000000000081947 */ /* 0x002fec0003800000 */
[----:B------:R-:W1:Y:S02]  /*6680*/  SYNCS.PHASECHK.TRANS64.TRYWAIT P1, [R13+URZ+0x19c50], R0 ;  /* 0x019c50000d0075a7 */ /* 0x000e64000802017f */
[----:B-1----:R-:W-:Y:S05]  /*6690*/  @!P1 BRA `(.L_x_8098) ;  /* 0x0000006c00dc9947 */ /* 0x002fea0003800000 */
.L_x_8097:
[----:B------:R-:W-:Y:S05]  /*66a0*/  WARPSYNC.ALL ;  /* 0x0000000000007948 */ /* 0x000fea0003800000 */
[----:B------:R-:W-:Y:S01]  /*66b0*/  ULDC.64 UR8, c[0x0][0x9a0] ;  /* 0x0002680000087ab9 */ /* 0x000fe20000000a00 */
[----:B------:R-:W-:Y:S01]  /*66c0*/  SHF.R.U32.HI R2, RZ, 0x4, R2 ;  /* 0x00000004ff027819 */ /* 0x000fe20000011602 */
[----:B------:R-:W-:Y:S01]  /*66d0*/  UISETP.NE.U32.AND UP0, UPT, UR8, URZ, UPT ;  /* 0x0000003f0800728c */ /* 0x000fe2000bf05070 */
[----:B------:R-:W-:Y:S01]  /*66e0*/  IMAD.U32 R5, RZ, RZ, UR36 ;  /* 0x00000024ff057e24 */ /* 0x000fe2000f8e00ff */
[----:B------:R-:W-:Y:S01]  /*66f0*/  WARPGROUP.ARRIVE ;  /* 0x00000000000079c5 */ /* 0x000fe20000000000 */
[----:B------:R-:W-:Y:S01]  /*6700*/  LOP3.LUT R2, R2, 0x3fff, RZ, 0xc0, !PT ;  /* 0x00003fff02027812 */ /* 0x000fe200078ec0ff */
[----:B------:R-:W-:Y:S01]  /*6710*/  UISETP.NE.AND.EX UP0, UPT, UR9, URZ, UPT, UP0 ;  /* 0x0000003f0900728c */ /* 0x000fe2000bf05300 */
[----:B------:R-:W-:-:S02]  /*6720*/  IMAD.MOV.U32 R12, RZ, RZ, 0x3f800000 ;  /* 0x3f800000ff0c7424 */ /* 0x000fc400078e00ff */
[----:B------:R-:W-:-:S03]  /*6730*/  LOP3.LUT R2, R2, 0x10000, RZ, 0xfc, !PT ;  /* 0x0001000002027812 */ /* 0x000fc600078efcff */
[----:B------:R-:W-:Y:S02]  /*6740*/  PLOP3.LUT P1, PT, PT, PT, UP0, 0x80, 0x0 ;  /* 0x000000000000781c */ /* 0x000fe40003f2f008 */
[----:B------:R-:W-:Y:S02]  /*6750*/  IMAD R4, R5, 0x300, R2 ;  /* 0x0000030005047824 */ /* 0x000fe400078e0202 */
[----:B------:R-:W-:Y:S01]  /*6760*/  IMAD.MOV.U32 R5, RZ, RZ, 0x40000040 ;  /* 0x40000040ff057424 */ /* 0x000fe200078e00ff */
[----:B------:R-:W-:Y:S01]  /*6770*/  @UP0 ULDC.64 UR10, c[0x0][0x9c8] ;  /* 0x00027200000a0ab9 */ /* 0x000fe20000000a00 */
[----:B------:R-:W-:Y:S02]  /*6780*/  @UP0 USHF.R.S32.HI UR14, URZ, 0x1f, UR41 ;  /* 0x0000001f3f0e0899 */ /* 0x000fe40008011429 */
[----:B------:R-:W-:Y:S02]  /*6790*/  @UP0 UIMAD UR7, UR39, UR10, URZ ;  /* 0x0000000a270702a4 */ /* 0x000fe4000f8e023f */
[----:B------:R-:W-:Y:S01]  /*67a0*/  @UP0 UIMAD.WIDE.U32 UR4, UR40, UR10, URZ ;  /* 0x0000000a280402a5 */ /* 0x000fe2000f8e003f */
[----:B------:R-:W-:Y:S01]  /*67b0*/  R2UR UR10, R4 ;  /* 0x00000000040a72ca */ /* 0x000fe200000e0000 */
[----:B------:R-:W-:Y:S01]  /*67c0*/  @UP0 UIMAD UR7, UR40, UR11, UR7 ;  /* 0x0000000b280702a4 */ /* 0x000fe2000f8e0207 */
[----:B------:R-:W-:Y:S01]  /*67d0*/  R2UR UR11, R5 ;  /* 0x00000000050b72ca */ /* 0x000fe200000e0000 */
[----:B------:R-:W-:-:S02]  /*67e0*/  @UP0 ULDC.64 UR12, c[0x0][0x9d0] ;  /* 0x00027400000c0ab9 */ /* 0x000fc40000000a00 */
[----:B------:R-:W-:Y:S02]  /*67f0*/  @UP0 UIADD3 UR5, UR5, UR7, URZ ;  /* 0x0000000705050290 */ /* 0x000fe4000fffe03f */
[----:B------:R-:W-:Y:S02]  /*6800*/  @UP0 UIMAD UR7, UR14, UR12, URZ ;  /* 0x0000000c0e0702a4 */ /* 0x000fe4000f8e023f */
[----:B------:R-:W-:Y:S02]  /*6810*/  @UP0 UIMAD.WIDE.U32 UR4, UR41, UR12, UR4 ;  /* 0x0000000c290402a5 */ /* 0x000fe4000f8e0004 */
[----:B------:R-:W-:-:S04]  /*6820*/  @UP0 UIMAD UR7, UR41, UR13, UR7 ;  /* 0x0000000d290702a4 */ /* 0x000fc8000f8e0207 */
[----:B------:R-:W-:Y:S01]  /*6830*/  QGMMA.64x96x32.F32.E4M3.E4M3 R88, R148, gdesc[UR8], R88, gsb0 ;  /* 0x0160000894587df3 */ /* 0x000fe20008000858 */
        /* <DEDUP_REMOVED lines=8> */
[----:B------:R-:W-:-:S03]  /*68c0*/  IMAD.MOV.U32 R7, RZ, RZ, 0x40000040 ;  /* 0x40000040ff077424 */ /* 0x000fc600078e00ff */
[----:B------:R-:W-:Y:S02]  /*68d0*/  R2UR UR10, R6 ;  /* 0x00000000060a72ca */ /* 0x000fe400000e0000 */
[----:B------:R-:W-:Y:S01]  /*68e0*/  R2UR UR11, R7 ;  /* 0x00000000070b72ca */ /* 0x000fe200000e0000 */
[----:B------:R-:W-:Y:S02]  /*68f0*/  VIADD R6, R4, 0x4 ;  /* 0x0000000404067836 */ /* 0x000fe40000000000 */
[----:B------:R-:W-:Y:S01]  /*6900*/  IMAD.MOV.U32 R7, RZ, RZ, 0x40000040 ;  /* 0x40000040ff077424 */ /* 0x000fe200078e00ff */
[----:B------:R-:W-:Y:S02]  /*6910*/  WARPGROUP.DEPBAR.LE gsb0, 0x0 ;  /* 0x00008000000079c5 */ /* 0x000fe40000010000 */
[----:B------:R-:W-:-:S07]  /*6920*/  WARPGROUP.ARRIVE ;  /* 0x00000000000079c5 */ /* 0x000fce0000000000 */
[----:B------:R-:W-:Y:S01]  /*6930*/  QGMMA.64x96x32.F32.E4M3.E4M3 R88, R136, gdesc[UR8], R88, gsb0 ;  /* 0x0160000888587df3 */ /* 0x000fe20008000858 */
[----:B------:R-:W-:Y:S02]  /*6940*/  R2UR UR10, R6 ;  /* 0x00000000060a72ca */ /* 0x000fe400000e0000 */
[----:B------:R-:W-:Y:S01]  /*6950*/  R2UR UR11, R7 ;  /* 0x00000000070b72ca */ /* 0x000fe200000e0000 */
[----:B------:R-:W-:Y:S01]  /*6960*/  VIADD R4, R4, 0x6 ;  /* 0x0000000604047836 */ /* 0x000fe20000000000 */
[----:B01----:R-:W0:Y:S01]  /*6970*/  SHFL.BFLY PT, R0, R9, 0x2, 0x1f ;  /* 0x0c401f0009007f89 */ /* 0x003e2200000e0000 */
[----:B------:R-:W-:-:S03]  /*6980*/  IMAD.MOV.U32 R5, RZ, RZ, 0x40000040 ;  /* 0x40000040ff057424 */ /* 0x000fc600078e00ff */
[----:B------:R-:W1:Y:S01]  /*6990*/  SHFL.BFLY PT, R7, R8, 0x2, 0x1f ;  /* 0x0c401f0008077f89 */ /* 0x000e6200000e0000 */
[----:B------:R-:W-:Y:S02]  /*69a0*/  WARPGROUP.DEPBAR.LE gsb0, 0x0 ;  /* 0x00008000000079c5 */ /* 0x000fe40000010000 */
[----:B------:R-:W-:-:S06]  /*69b0*/  WARPGROUP.ARRIVE ;  /* 0x00000000000079c5 */ /* 0x000fcc0000000000 */
[----:B------:R-:W-:Y:S01]  /*69c0*/  QGMMA.64x96x32.F32.E4M3.E4M3 R88, R140, gdesc[UR8], R88, gsb0 ;  /* 0x016000088c587df3 */ /* 0x000fe20008000858 */
        /* <DEDUP_REMOVED lines=17> */
[----:B------:R0:W-:Y:S01]  /*6ae0*/  @P1 MUFU.RCP R5, R4 ;  /* 0x0000000400051308 */ /* 0x0001e20000001000 */
[----:B------:R-:W-:Y:S01]  /*6af0*/  FSETP.NE.FTZ.AND P1, PT, R10, RZ, PT ;  /* 0x000000ff0a00720b */ /* 0x000fe20003f35000 */
[----:B------:R-:W-:-:S06]  /*6b00*/  IMAD.MOV.U32 R9, RZ, RZ, RZ ;  /* 0x000000ffff097224 */ /* 0x000fcc00078e00ff */
[----:B------:R-:W1:Y:S08]  /*6b10*/  @P2 MUFU.LG2 R6, R6 ;  /* 0x0000000600062308 */ /* 0x000e700000000c00 */
[----:B------:R-:W2:Y:S08]  /*6b20*/  @P3 MUFU.LG2 R8, R8 ;  /* 0x0000000800083308 */ /* 0x000eb00000000c00 */
[----:B------:R-:W4:Y:S01]  /*6b30*/  @P1 MUFU.RCP R9, R10 ;  /* 0x0000000a00091308 */ /* 0x000f220000001000 */
[----:B------:R-:W-:-:S02]  /*6b40*/  IMAD.U32 R7, RZ, RZ, UR6 ;  /* 0x00000006ff077e24 */ /* 0x000fc4000f8e00ff */
[----:B------:R-:W-:Y:S02]  /*6b50*/  IMAD.U32 R14, RZ, RZ, UR6 ;  /* 0x00000006ff0e7e24 */ /* 0x000fe4000f8e00ff */
[----:B0-----:R-:W-:Y:S01]  /*6b60*/  @P2 FMUL.FTZ R4, R7, 0.69314718246459960938 ;  /* 0x3f31721807042820 */ /* 0x001fe20000410000 */
[----:B-1----:R-:W-:Y:S01]  /*6b70*/  @P2 FMUL.FTZ R7, R6, 0.69314718246459960938 ;  /* 0x3f31721806072820 */ /* 0x002fe20000410000 */
        /* <DEDUP_REMOVED lines=11> */
.L_x_8099:
        /* <DEDUP_REMOVED lines=58> */
.L_x_8077:
        /* <DEDUP_REMOVED lines=15> */
[----:B------:R-:W0:Y:S01]  /*70c0*/  S2R R36, SR_SWINHI ;  /* 0x0000000000247919 */ /* 0x000e220000002f00 */
[----:B------:R-:W-:Y:S01]  /*70d0*/  F2FP.BF16.F32.PACK_AB R56, R5, R56 ;  /* 0x000000380538723e */ /* 0x000fe200000010ff */
[----:B------:R-:W-:Y:S02]  /*70e0*/  ULDC.64 UR6, c[0x0][0xbd8] ;  /* 0x0002f60000067ab9 */ /* 0x000fe40000000a00 */
[----:B------:R1:W2:Y:S01]  /*70f0*/  LDG.E.CONSTANT R6, desc[UR54][R6.64] ;  /* 0x0000003606067981 */ /* 0x0002a2000c1e9900 */
[----:B------:R-:W-:Y:S01]  /*7100*/  LOP3.LUT P0, R5, R63, 0x3, RZ, 0xc0, !PT ;  /* 0x000000033f057812 */ /* 0x000fe2000780c0ff */
[----:B------:R-:W-:Y:S01]  /*7110*/  ULEA UR4, UP1, UR40, UR6, 0x2 ;  /* 0x0000000628047291 */ /* 0x000fe2000f82103f */
[----:B------:R-:W-:Y:S01]  /*7120*/  F2FP.BF16.F32.PACK_AB R4, R55, R4 ;  /* 0x000000043704723e */ /* 0x000fe200000010ff */
[----:B------:R-:W-:Y:S01]  /*7130*/  UISETP.NE.U32.AND UP0, UPT, UR6, URZ, UPT ;  /* 0x0000003f0600728c */ /* 0x000fe2000bf05070 */
[----:B------:R-:W-:Y:S01]  /*7140*/  F2FP.BF16.F32.PACK_AB R51, R51, R52 ;  /* 0x000000343333723e */ /* 0x000fe200000010ff */
[----:B------:R-:W-:Y:S01]  /*7150*/  ULEA.HI.X UR6, UR40, UR7, UR39, 0x2, UP1 ;  /* 0x0000000728067291 */ /* 0x000fe200088f1427 */
[----:B------:R-:W-:Y:S01]  /*7160*/  ISETP.EQ.OR P0, PT, R5, 0x3, !P0 ;  /* 0x000000030500780c */ /* 0x000fe20004702670 */
[----:B------:R-:W-:Y:S01]  /*7170*/  UISETP.NE.AND.EX UP0, UPT, UR7, URZ, UPT, UP0 ;  /* 0x0000003f0700728c */ /* 0x000fe2000bf05300 */
        /* <DEDUP_REMOVED lines=8> */
[----:B------:R-:W-:Y:S02]  /*7200*/  F2FP.BF16.F32.PACK_AB R12, R135, R8 ;  /* 0x00000008870c723e */ /* 0x000fe400000010ff */
[----:B------:R-:W-:Y:S02]  /*7210*/  F2FP.BF16.F32.PACK_AB R35, R35, R40 ;  /* 0x000000282323723e */ /* 0x000fe400000010ff */
[----:B------:R-:W-:Y:S02]  /*7220*/  MOV R4, R3 ;  /* 0x0000000300047202 */ /* 0x000fe40000000f00 */
[----:B0-----:R-:W-:Y:S02]  /*7230*/  MOV R5, R36 ;  /* 0x0000002400057202 */ /* 0x001fe40000000f00 */
[----:B------:R-:W-:-:S02]  /*7240*/  SEL R49, R53, R50, P0 ;  /* 0x0000003235317207 */ /* 0x000fc40000000000 */
[----:B------:R-:W-:Y:S01]  /*7250*/  F2FP.BF16.F32.PACK_AB R47, R47, R48 ;  /* 0x000000302f2f723e */ /* 0x000fe200000010ff */
[----:B------:R-:W-:Y:S01]  /*7260*/  IMAD.WIDE R8, R154, 0x2, R4 ;  /* 0x000000029a087825 */ /* 0x000fe200078e0204 */
[----:B------:R-:W-:Y:S02]  /*7270*/  F2FP.BF16.F32.PACK_AB R44, R43, R44 ;  /* 0x0000002c2b2c723e */ /* 0x000fe400000010ff */
[----:B------:R-:W-:Y:S02]  /*7280*/  F2FP.BF16.F32.PACK_AB R27, R27, R28 ;  /* 0x0000001c1b1b723e */ /* 0x000fe400000010ff */
[----:B------:R-:W-:Y:S02]  /*7290*/  F2FP.BF16.F32.PACK_AB R24, R21, R24 ;  /* 0x000000181518723e */ /* 0x000fe400000010ff */
[----:B------:R-:W-:Y:S02]  /*72a0*/  SEL R50, R50, R53, P0 ;  /* 0x0000003532327207 */ /* 0x000fe40000000000 */
[----:B------:R-:W-:-:S02]  /*72b0*/  F2FP.BF16.F32.PACK_AB R13, R13, R14 ;  /* 0x0000000e0d0d723e */ /* 0x000fc400000010ff */
[----:B------:R-:W-:Y:S02]  /*72c0*/  SEL R53, R11, R12, P0 ;  /* 0x0000000c0b357207 */ /* 0x000fe40000000000 */
[----:B------:R-:W-:Y:S02]  /*72d0*/  SEL R52, R12, R11, P0 ;  /* 0x0000000b0c347207 */ /* 0x000fe40000000000 */
[C---:B-1----:R-:W-:Y:S02]  /*72e0*/  LOP3.LUT R7, R8.reuse, 0x180, RZ, 0xc0, !PT ;  /* 0x0000018008077812 */ /* 0x042fe400078ec0ff */
[----:B------:R-:W-:Y:S02]  /*72f0*/  F2FP.BF16.F32.PACK_AB R59, R59, R60 ;  /* 0x0000003c3b3b723e */ /* 0x000fe400000010ff */
[----:B------:R-:W-:Y:S02]  /*7300*/  SEL R43, R35, R32, P0 ;  /* 0x00000020232b7207 */ /* 0x000fe40000000000 */
[----:B------:R-:W-:-:S02]  /*7310*/  IADD3 R12, P5, R8, 0x20, RZ ;  /* 0x00000020080c7810 */ /* 0x000fc40007fbe0ff */
        /* <DEDUP_REMOVED lines=8> */
[----:B------:R-:W-:Y:S02]  /*73a0*/  SEL R34, R10, R13, P0 ;  /* 0x0000000d0a227207 */ /* 0x000fe40000000000 */
[----:B------:R-:W-:Y:S02]  /*73b0*/  SHF.R.U64 R7, R7, 0x3, RZ ;  /* 0x0000000307077819 */ /* 0x000fe400000012ff */
[----:B------:R-:W-:Y:S02]  /*73c0*/  SEL R47, R59, R56, P0 ;  /* 0x000000383b2f7207 */ /* 0x000fe40000000000 */
[----:B------:R-:W-:-:S02]  /*73d0*/  LOP3.LUT R10, R12, 0x180, RZ, 0xc0, !PT ;  /* 0x000001800c0a7812 */ /* 0x000fc400078ec0ff */
[----:B------:R-:W-:Y:S02]  /*73e0*/  F2FP.BF16.F32.PACK_AB R58, R57, R58 ;  /* 0x0000003a393a723e */ /* 0x000fe400000010ff */
[----:B------:R-:W-:Y:S02]  /*73f0*/  SEL R56, R56, R59, P0 ;  /* 0x0000003b38387207 */ /* 0x000fe40000000000 */
[C---:B------:R-:W-:Y:S02]  /*7400*/  IADD3 R14, P4, R8.reuse, 0x3000, RZ ;  /* 0x00003000080e7810 */ /* 0x040fe40007f9e0ff */
[C---:B------:R-:W-:Y:S02]  /*7410*/  IADD3 R55, P3, R8.reuse, 0x3020, RZ ;  /* 0x0000302008377810 */ /* 0x040fe40007f7e0ff */
[C---:B------:R-:W-:Y:S01]  /*7420*/  IADD3 R57, P2, R8.reuse, 0x6000, RZ ;  /* 0x0000600008397810 */ /* 0x040fe20007f5e0ff */
[----:B------:R-:W-:Y:S01]  /*7430*/  IMAD.X R21, RZ, RZ, R9, P4 ;  /* 0x000000ffff157224 */ /* 0x000fe200020e0609 */
[----:B------:R-:W-:-:S02]  /*7440*/  IADD3 R59, P1, R8, 0x6020, RZ ;  /* 0x00006020083b7810 */ /* 0x000fc40007f3e0ff */
[----:B------:R-:W-:Y:S01]  /*7450*/  LOP3.LUT R8, R7, R8, RZ, 0x3c, !PT ;  /* 0x0000000807087212 */ /* 0x000fe200078e3cff */
[--C-:B------:R-:W-:Y:S01]  /*7460*/  IMAD.X R13, RZ, RZ, R9.reuse, P2 ;  /* 0x000000ffff0d7224 */ /* 0x100fe200010e0609 */
[----:B------:R-:W-:Y:S01]  /*7470*/  SHF.R.U64 R7, R10, 0x3, RZ ;  /* 0x000000030a077819 */ /* 0x000fe200000012ff */
[----:B------:R-:W-:Y:S01]  /*7480*/  IMAD.X R11, RZ, RZ, R9, P1 ;  /* 0x000000ffff0b7224 */ /* 0x000fe200008e0609 */
[----:B------:R-:W-:Y:S02]  /*7490*/  F2FP.BF16.F32.PACK_AB R45, R45, R46 ;  /* 0x0000002e2d2d723e */ /* 0x000fe400000010ff */
[----:B------:R-:W-:Y:S02]  /*74a0*/  LOP3.LUT R24, R7, R12, RZ, 0x3c, !PT ;  /* 0x0000000c07187212 */ /* 0x000fe400078e3cff */
[----:B------:R-:W-:Y:S02]  /*74b0*/  LOP3.LUT R7, R14, 0x180, RZ, 0xc0, !PT ;  /* 0x000001800e077812 */ /* 0x000fe400078ec0ff */
[----:B------:R-:W-:-:S02]  /*74c0*/  F2FP.BF16.F32.PACK_AB R30, R29, R30 ;  /* 0x0000001e1d1e723e */ /* 0x000fc400000010ff */
[----:B------:R-:W-:Y:S02]  /*74d0*/  F2FP.BF16.F32.PACK_AB R61, R61, R62 ;  /* 0x0000003e3d3d723e */ /* 0x000fe400000010ff */
[----:B------:R-:W-:Y:S01]  /*74e0*/  F2FP.BF16.F32.PACK_AB R20, R15, R20 ;  /* 0x000000140f14723e */ /* 0x000fe200000010ff */
[----:B------:R-:W-:Y:S01]  /*74f0*/  IMAD.X R15, RZ, RZ, R9, P3 ;  /* 0x000000ffff0f7224 */ /* 0x000fe200018e0609 */
[----:B------:R-:W-:Y:S02]  /*7500*/  SEL R51, R45, R42, P0 ;  /* 0x0000002a2d337207 */ /* 0x000fe40000000000 */
[----:B------:R-:W-:Y:S02]  /*7510*/  SEL R42, R42, R45, P0 ;  /* 0x0000002d2a2a7207 */ /* 0x000fe40000000000 */
[----:B------:R-:W-:Y:S02]  /*7520*/  SHF.R.U64 R7, R7, 0x3, RZ ;  /* 0x0000000307077819 */ /* 0x000fe400000012ff */
[----:B------:R-:W-:-:S02]  /*7530*/  SEL R45, R33, R30, P0 ;  /* 0x0000001e212d7207 */ /* 0x000fc40000000000 */
[----:B------:R-:W-:Y:S02]  /*7540*/  LOP3.LUT R10, R55, 0x180, RZ, 0xc0, !PT ;  /* 0x00000180370a7812 */ /* 0x000fe400078ec0ff */
[----:B------:R-:W-:Y:S02]  /*7550*/  LOP3.LUT R36, R59, 0x180, RZ, 0xc0, !PT ;  /* 0x000001803b247812 */ /* 0x000fe400078ec0ff */
[----:B------:R-:W-:Y:S02]  /*7560*/  SEL R30, R30, R33, P0 ;  /* 0x000000211e1e7207 */ /* 0x000fe40000000000 */
[----:B------:R-:W-:Y:S02]  /*7570*/  SEL R29, R61, R58, P0 ;  /* 0x0000003a3d1d7207 */ /* 0x000fe40000000000 */
[----:B------:R-:W-:Y:S02]  /*7580*/  SEL R33, R25, R20, P0 ;  /* 0x0000001419217207 */ /* 0x000fe40000000000 */
[----:B------:R-:W-:Y:S01]  /*7590*/  SEL R40, R20, R25, P0 ;  /* 0x0000001914287207 */ /* 0x000fe20000000000 */
[----:B------:R-:W-:Y:S01]  /*75a0*/  IMAD.X R25, RZ, RZ, R9, P5 ;  /* 0x000000ffff197224 */ /* 0x000fe200028e0609 */
[----:B------:R-:W-:-:S02]  /*75b0*/  SEL R58, R58, R61, P0 ;  /* 0x0000003d3a3a7207 */ /* 0x000fc40000000000 */
[----:B------:R-:W-:Y:S02]  /*75c0*/  LOP3.LUT R20, R7, R14, RZ, 0x3c, !PT ;  /* 0x0000000e07147212 */ /* 0x000fe400078e3cff */
[----:B------:R-:W-:Y:S02]  /*75d0*/  SHF.R.U64 R10, R10, 0x3, RZ ;  /* 0x000000030a0a7819 */ /* 0x000fe400000012ff */
[----:B------:R-:W-:Y:S02]  /*75e0*/  SHF.R.U64 R36, R36, 0x3, RZ ;  /* 0x0000000324247819 */ /* 0x000fe400000012ff */
[----:B------:R-:W-:Y:S02]  /*75f0*/  LOP3.LUT R14, R10, R55, RZ, 0x3c, !PT ;  /* 0x000000370a0e7212 */ /* 0x000fe400078e3cff */
[----:B------:R-:W-:Y:S02]  /*7600*/  LOP3.LUT R10, R36, R59, RZ, 0x3c, !PT ;  /* 0x0000003b240a7212 */ /* 0x000fe400078e3cff */
[----:B------:R-:W-:-:S02]  /*7610*/  MOV R59, R20 ;  /* 0x00000014003b7202 */ /* 0x000fc40000000f00 */
[----:B------:R-:W-:Y:S02]  /*7620*/  LOP3.LUT R12, R57, 0x180, RZ, 0xc0, !PT ;  /* 0x00000180390c7812 */ /* 0x000fe400078ec0ff */
[----:B------:R-:W-:Y:S02]  /*7630*/  MOV R61, R8 ;  /* 0x00000008003d7202 */ /* 0x000fe40000000f00 */
[----:B------:R-:W-:Y:S02]  /*7640*/  SHF.R.U64 R12, R12, 0x3, RZ ;  /* 0x000000030c0c7819 */ /* 0x000fe400000012ff */
[----:B------:R-:W-:Y:S02]  /*7650*/  MOV R54, R10 ;  /* 0x0000000a00367202 */ /* 0x000fe40000000f00 */
[----:B------:R-:W-:Y:S02]  /*7660*/  LOP3.LUT R12, R12, R57, RZ, 0x3c, !PT ;  /* 0x000000390c0c7212 */ /* 0x000fe400078e3cff */
        /* <DEDUP_REMOVED lines=16> */
[----:B------:R-:W0:Y:S01]  /*7770*/  SHFL.IDX PT, R36, R34, R7, 0x1c1f ;  /* 0x001c1f0722247589 */ /* 0x000e2200000e0000 */
[----:B-1----:R-:W-:Y:S02]  /*7780*/  SEL R9, R47, R56, P0 ;  /* 0x000000382f097207 */ /* 0x002fe40000000000 */
[----:B------:R-:W-:Y:S01]  /*7790*/  SEL R11, R56, R47, P0 ;  /* 0x0000002f380b7207 */ /* 0x000fe20000000000 */
[----:B------:R-:W-:Y:S04]  /*77a0*/  SHFL.IDX PT, R41, R41, R6, 0x1c1f ;  /* 0x001c1f0629297589 */ /* 0x000fe800000e0000 */
[----:B------:R-:W-:Y:S01]  /*77b0*/  SHFL.IDX PT, R43, R43, R6, 0x1c1f ;  /* 0x001c1f062b2b7589 */ /* 0x000fe200000e0000 */
[----:B--2---:R-:W-:-:S02]  /*77c0*/  SEL R12, R31, R26, P0 ;  /* 0x0000001a1f0c7207 */ /* 0x004fc40000000000 */
[----:B------:R-:W-:Y:S01]  /*77d0*/  SEL R14, R26, R31, P0 ;  /* 0x0000001f1a0e7207 */ /* 0x000fe20000000000 */
[----:B------:R-:W-:Y:S04]  /*77e0*/  SHFL.IDX PT, R51, R51, R6, 0x1c1f ;  /* 0x001c1f0633337589 */ /* 0x000fe800000e0000 */
[----:B------:R-:W1:Y:S01]  /*77f0*/  SHFL.IDX PT, R44, R44, R7, 0x1c1f ;  /* 0x001c1f072c2c7589 */ /* 0x000e6200000e0000 */
[----:B---3--:R-:W-:Y:S02]  /*7800*/  SEL R13, R49, R50, P0 ;  /* 0x00000032310d7207 */ /* 0x008fe40000000000 */
[----:B------:R-:W-:Y:S01]  /*7810*/  SEL R15, R50, R49, P0 ;  /* 0x00000031320f7207 */ /* 0x000fe20000000000 */
[----:B------:R-:W2:Y:S04]  /*7820*/  SHFL.IDX PT, R32, R32, R7, 0x1c1f ;  /* 0x001c1f0720207589 */ /* 0x000ea800000e0000 */
[----:B------:R0:W3:Y:S04]  /*7830*/  SHFL.IDX PT, R38, R42, R7, 0x1c1f ;  /* 0x001c1f072a267589 */ /* 0x0000e800000e0000 */
[----:B------:R-:W-:Y:S04]  /*7840*/  SHFL.IDX PT, R35, R35, R6, 0x1c1f ;  /* 0x001c1f0623237589 */ /* 0x000fe800000e0000 */
[----:B------:R-:W-:Y:S01]  /*7850*/  SHFL.IDX PT, R45, R45, R6, 0x1c1f ;  /* 0x001c1f062d2d7589 */ /* 0x000fe200000e0000 */
[----:B0-----:R-:W-:-:S03]  /*7860*/  SEL R42, R36, R27, P0 ;  /* 0x0000001b242a7207 */ /* 0x001fc60000000000 */
[----:B------:R2:W0:Y:S04]  /*7870*/  SHFL.IDX PT, R20, R28, R7, 0x1c1f ;  /* 0x001c1f071c147589 */ /* 0x00042800000e0000 */
[----:B------:R4:W0:Y:S01]  /*7880*/  SHFL.IDX PT, R46, R30, R7, 0x1c1f ;  /* 0x001c1f071e2e7589 */ /* 0x00082200000e0000 */
[----:B-1----:R-:W-:Y:S02]  /*7890*/  SEL R24, R41, R44, P0 ;  /* 0x0000002c29187207 */ /* 0x002fe40000000000 */
[----:B------:R-:W-:Y:S01]  /*78a0*/  SEL R26, R44, R41, P0 ;  /* 0x000000292c1a7207 */ /* 0x000fe20000000000 */
[----:B------:R-:W-:Y:S01]  /*78b0*/  SHFL.IDX PT, R21, R33, R6, 0x1c1f ;  /* 0x001c1f0621157589 */ /* 0x000fe200000e0000 */
[----:B--2---:R-:W-:-:S03]  /*78c0*/  SEL R28, R43, R32, P0 ;  /* 0x000000202b1c7207 */ /* 0x004fc60000000000 */
[----:B------:R1:W2:Y:S01]  /*78d0*/  SHFL.IDX PT, R48, R40, R7, 0x1c1f ;  /* 0x001c1f0728307589 */ /* 0x0002a200000e0000 */
[----:B---3--:R-:W-:Y:S02]  /*78e0*/  SEL R25, R51, R38, P0 ;  /* 0x0000002633197207 */ /* 0x008fe40000000000 */
[----:B----4-:R-:W-:Y:S01]  /*78f0*/  SEL R30, R32, R43, P0 ;  /* 0x0000002b201e7207 */ /* 0x010fe20000000000 */
[----:B------:R3:W-:Y:S04]  /*7900*/  SHFL.IDX PT, R53, R53, R6, 0x1c1f ;  /* 0x001c1f0635357589 */ /* 0x0007e800000e0000 */
[----:B------:R4:W2:Y:S01]  /*7910*/  SHFL.IDX PT, R52, R52, R7, 0x1c1f ;  /* 0x001c1f0734347589 */ /* 0x0008a200000e0000 */
[----:B-1----:R-:W-:Y:S01]  /*7920*/  SEL R40, R27, R36, P0 ;  /* 0x000000241b287207 */ /* 0x002fe20000000000 */
[----:B------:R-:W-:Y:S01]  /*7930*/  BAR.SYNC.DEFER_BLOCKING 0x1, 0x180 ;  /* 0x0046000000007b1d */ /* 0x000fe20000010000 */
[----:B------:R-:W-:Y:S01]  /*7940*/  SEL R27, R38, R51, P0 ;  /* 0x00000033261b7207 */ /* 0x000fe20000000000 */
[----:B---3--:R-:W-:Y:S01]  /*7950*/  IMAD.U32 R6, RZ, RZ, UR4 ;  /* 0x00000004ff067e24 */ /* 0x008fe2000f8e00ff */
[----:B0-----:R-:W-:-:S02]  /*7960*/  SEL R32, R35, R20, P0 ;  /* 0x0000001423207207 */ /* 0x001fc40000000000 */
[----:B------:R-:W-:Y:S01]  /*7970*/  SEL R34, R20, R35, P0 ;  /* 0x0000002314227207 */ /* 0x000fe20000000000 */
[----:B----4-:R-:W-:Y:S01]  /*7980*/  IMAD.U32 R7, RZ, RZ, UR6 ;  /* 0x00000006ff077e24 */ /* 0x010fe2000f8e00ff */
[----:B------:R-:W-:Y:S01]  /*7990*/  SEL R29, R45, R46, P0 ;  /* 0x0000002e2d1d7207 */ /* 0x000fe20000000000 */
[----:B------:R-:W-:Y:S01]  /*79a0*/  ULDC.64 UR6, c[0x0][0xbe0] ;  /* 0x0002f80000067ab9 */ /* 0x000fe20000000a00 */
[----:B------:R-:W-:Y:S02]  /*79b0*/  SEL R31, R46, R45, P0 ;  /* 0x0000002d2e1f7207 */ /* 0x000fe40000000000 */
[----:B--2---:R-:W-:Y:S02]  /*79c0*/  SEL R33, R21, R48, P0 ;  /* 0x0000003015217207 */ /* 0x004fe40000000000 */
[----:B------:R-:W-:Y:S02]  /*79d0*/  SEL R35, R48, R21, P0 ;  /* 0x0000001530237207 */ /* 0x000fe40000000000 */
[----:B------:R-:W-:-:S02]  /*79e0*/  SEL R41, R53, R52, P0 ;  /* 0x0000003435297207 */ /* 0x000fc40000000000 */
[----:B------:R-:W-:Y:S01]  /*79f0*/  SEL R43, R52, R53, P0 ;  /* 0x00000035342b7207 */ /* 0x000fe20000000000 */
[----:B------:R0:W-:Y:S04]  /*7a00*/  STSM.16.M88.4 [R61], R8 ;  /* 0x000000083d007844 */ /* 0x0001e80000000200 */
[----:B------:R1:W-:Y:S04]  /*7a10*/  STSM.16.M88.4 [R60], R12 ;  /* 0x0000000c3c007844 */ /* 0x0003e80000000200 */
[----:B------:R1:W-:Y:S04]  /*7a20*/  STSM.16.M88.4 [R59], R24 ;  /* 0x000000183b007844 */ /* 0x0003e80000000200 */
[----:B------:R1:W-:Y:S04]  /*7a30*/  STSM.16.M88.4 [R57], R28 ;  /* 0x0000001c39007844 */ /* 0x0003e80000000200 */
[----:B------:R1:W-:Y:S04]  /*7a40*/  STSM.16.M88.4 [R55], R32 ;  /* 0x0000002037007844 */ /* 0x0003e80000000200 */
[----:B------:R1:W-:Y:S01]  /*7a50*/  STSM.16.M88.4 [R54], R40 ;  /* 0x0000002836007844 */ /* 0x0003e20000000200 */
[----:B------:R-:W-:Y:S01]  /*7a60*/  UISETP.NE.U32.AND UP1, UPT, UR6, URZ, UPT ;  /* 0x0000003f0600728c */ /* 0x000fe2000bf25070 */
[----:B------:R-:W-:Y:S03]  /*7a70*/  BAR.SYNC.DEFER_BLOCKING 0x1, 0x180 ;  /* 0x0046000000007b1d */ /* 0x000fe60000010000 */
[----:B------:R-:W-:-:S05]  /*7a80*/  UISETP.NE.AND.EX UP1, UPT, UR7, URZ, UPT, UP1 ;  /* 0x0000003f0700728c */ /* 0x000fca000bf25310 */
[----:B------:R-:W2:Y:S01]  /*7a90*/  LDC R36, c[0x0][0xa88] ;  /* 0x0002a200ff247b82 */ /* 0x000ea20000000800 */
[----:B------:R-:W-:-:S05]  /*7aa0*/  PLOP3.LUT P0, PT, PT, PT, UP1, 0x80, 0x0 ;  /* 0x000000000000781c */ /* 0x000fca0003f0f018 */
[----:B------:R-:W-:Y:S02]  /*7ab0*/  @UP1 ULDC.64 UR6, c[0x0][0xbe0] ;  /* 0x0002f80000061ab9 */ /* 0x000fe40000000a00 */
[----:B------:R-:W-:-:S06]  /*7ac0*/  @UP1 UIMAD.WIDE UR6, UR40, 0x4, UR6 ;  /* 0x00000004280618a5 */ /* 0x000fcc000f8e0206 */
[----:B0-----:R-:W-:Y:S02]  /*7ad0*/  IMAD.U32 R10, RZ, RZ, UR6 ;  /* 0x00000006ff0a7e24 */ /* 0x001fe4000f8e00ff */
[----:B------:R-:W-:Y:S01]  /*7ae0*/  IMAD.U32 R11, RZ, RZ, UR7 ;  /* 0x00000007ff0b7e24 */ /* 0x000fe2000f8e00ff */
[----:B------:R-:W3:Y:S01]  /*7af0*/  @P1 LDG.E R8, desc[UR54][R6.64] ;  /* 0x0000003606081981 */ /* 0x000ee2000c1e1900 */
[----:B------:R-:W-:Y:S01]  /*7b00*/  IMAD R9, R18, 0x20, R16 ;  /* 0x0000002012097824 */ /* 0x000fe200078e0210 */
[----:B------:R-:W-:-:S03]  /*7b10*/  UMOV UR4, URZ ;  /* 0x0000003f00047c82 */ /* 0x000fc60008000000 */
[----:B------:R-:W-:Y:S01]  /*7b20*/  IMAD.WIDE R4, R9, 0x2, R4 ;  /* 0x0000000209047825 */ /* 0x000fe200078e0204 */
[----:B--2---:R1:W5:Y:S02]  /*7b30*/  @P0 LDG.E R36, desc[UR54][R10.64] ;  /* 0x000000360a240981 */ /* 0x004364000c1e1900 */
[----:B------:R-:W-:Y:S02]  /*7b40*/  IADD3 R9, P6, R4, 0x1800, RZ ;  /* 0x0000180004097810 */ /* 0x000fe40007fde0ff */
[----:B---3--:R-:W-:Y:S01]  /*7b50*/  @P1 R2UR UR4, R8 ;  /* 0x00000000080412ca */ /* 0x008fe200000e0000 */
[----:B-1----:R-:W-:-:S14]  /*7b60*/  @P0 BRA `(.L_x_8102) ;  /* 0x0000000000100947 */ /* 0x002fdc0003800000 */
[----:B------:R-:W-:Y:S05]  /*7b70*/  @!P1 BRA `(.L_x_8102) ;  /* 0x00000000000c9947 */ /* 0x000fea0003800000 */
[----:B------:R-:W2:Y:S04]  /*7b80*/  LDG.E R11, desc[UR54][R6.64] ;  /* 0x00000036060b7981 */ /* 0x000ea8000c1e1900 */
[----:B-----5:R-:W2:Y:S02]  /*7b90*/  LDG.E R36, desc[UR54][R6.64+0x4] ;  /* 0x0000043606247981 */ /* 0x020ea4000c1e1900 */
[----:B--2---:R-:W-:-:S07]  /*7ba0*/  IMAD.IADD R36, R36, 0x1, -R11 ;  /* 0x0000000124247824 */ /* 0x004fce00078e0a0b */
.L_x_8102:
[----:B------:R-:W-:Y:S01]  /*7bb0*/  LOP3.LUT R6, R9, 0x180, RZ, 0xc0, !PT ;  /* 0x0000018009067812 */ /* 0x000fe200078ec0ff */
[----:B------:R-:W-:Y:S01]  /*7bc0*/  USHF.R.S32.HI UR11, URZ, 0x1f, UR42 ;  /* 0x0000001f3f0b7899 */ /* 0x000fe2000801142a */
[----:B------:R-:W-:Y:S01]  /*7bd0*/  IMAD R11, R17, 0xc0, R153 ;  /* 0x000000c0110b7824 */ /* 0x000fe200078e0299 */
[----:B------:R-:W-:Y:S01]  /*7be0*/  ULDC.64 UR12, c[0x0][0xb70] ;  /* 0x0002dc00000c7ab9 */ /* 0x000fe20000000a00 */
[----:B------:R-:W-:Y:S01]  /*7bf0*/  USHF.R.S32.HI UR9, URZ, 0x1f, UR4 ;  /* 0x0000001f3f097899 */ /* 0x000fe20008011404 */
[----:B------:R-:W-:Y:S01]  /*7c00*/  SHF.R.U64 R6, R6, 0x3, RZ ;  /* 0x0000000306067819 */ /* 0x000fe200000012ff */
[----:B------:R-:W-:Y:S01]  /*7c10*/  UIMAD UR10, UR11, UR12, URZ ;  /* 0x0000000c0b0a72a4 */ /* 0x000fe2000f8e023f */
[----:B------:R-:W-:Y:S01]  /*7c20*/  SHF.R.S32.HI R7, RZ, 0x1f, R11 ;  /* 0x0000001fff077819 */ /* 0x000fe2000001140b */
[----:B------:R-:W-:Y:S01]  /*7c30*/  UMOV UR8, UR4 ;  /* 0x0000000400087c82 */ /* 0x000fe20008000000 */
[----:B------:R-:W-:Y:S01]  /*7c40*/  USEL UR39, UR39, URZ, !UP0 ;  /* 0x0000003f27277287 */ /* 0x000fe2000c000000 */
[----:B------:R-:W-:Y:S01]  /*7c50*/  LOP3.LUT R6, R6, R9, RZ, 0x3c, !PT ;  /* 0x0000000906067212 */ /* 0x000fe200078e3cff */
[----:B------:R-:W-:Y:S01]  /*7c60*/  UIMAD.WIDE.U32 UR6, UR42, UR12, UR8 ;  /* 0x0000000c2a0672a5 */ /* 0x000fe2000f8e0008 */
[----:B------:R-:W-:Y:S01]  /*7c70*/  IADD3 R9, P4, R4, 0x4800, RZ ;  /* 0x0000480004097810 */ /* 0x000fe20007f9e0ff */
[----:B------:R-:W-:Y:S01]  /*7c80*/  UIMAD UR10, UR42, UR13, UR10 ;  /* 0x0000000d2a0a72a4 */ /* 0x000fe2000f8e020a */
[----:B------:R-:W-:Y:S01]  /*7c90*/  LOP3.LUT P0, RZ, R22, 0x3, RZ, 0xc0, !PT ;  /* 0x0000000316ff7812 */ /* 0x000fe2000780c0ff */
[----:B------:R-:W-:Y:S01]  /*7ca0*/  USEL UR40, UR40, URZ, !UP0 ;  /* 0x0000003f28287287 */ /* 0x000fe2000c000000 */
[----:B------:R-:W-:Y:S01]  /*7cb0*/  LOP3.LUT R8, R9, 0x180, RZ, 0xc0, !PT ;  /* 0x0000018009087812 */ /* 0x000fe200078ec0ff */
[----:B------:R-:W-:Y:S01]  /*7cc0*/  ULDC.64 UR12, c[0x0][0xb78] ;  /* 0x0002de00000c7ab9 */ /* 0x000fe20000000a00 */
[----:B------:R-:W-:Y:S01]  /*7cd0*/  UIADD3 UR7, UR7, UR10, URZ ;  /* 0x0000000a07077290 */ /* 0x000fe2000fffe03f */
[----:B------:R-:W-:Y:S01]  /*7ce0*/  IADD3 R29, P5, R4, 0x3000, RZ ;  /* 0x00003000041d7810 */ /* 0x000fe20007fbe0ff */
[----:B------:R-:W-:Y:S01]  /*7cf0*/  UIMAD UR8, UR39, UR12, URZ ;  /* 0x0000000c270872a4 */ /* 0x000fe2000f8e023f */
[----:B------:R-:W-:Y:S01]  /*7d00*/  SHF.R.U64 R8, R8, 0x3, RZ ;  /* 0x0000000308087819 */ /* 0x000fe200000012ff */
[----:B------:R-:W-:Y:S01]  /*7d10*/  UIMAD.WIDE.U32 UR6, UR40, UR12, UR6 ;  /* 0x0000000c280672a5 */ /* 0x000fe2000f8e0006 */
[----:B------:R-:W-:Y:S01]  /*7d20*/  IADD3 R33, P3, R4, 0x6000, RZ ;  /* 0x0000600004217810 */ /* 0x000fe20007f7e0ff */
[----:B------:R-:W-:Y:S01]  /*7d30*/  UIMAD UR8, UR40, UR13, UR8 ;  /* 0x0000000d280872a4 */ /* 0x000fe2000f8e0208 */
[----:B------:R-:W-:-:S02]  /*7d40*/  LOP3.LUT R8, R8, R9, RZ, 0x3c, !PT ;  /* 0x0000000908087212 */ /* 0x000fc400078e3cff */
[----:B------:R-:W-:Y:S01]  /*7d50*/  ULDC.64 UR12, c[0x0][0xb40] ;  /* 0x0002d000000c7ab9 */ /* 0x000fe20000000a00 */
[----:B------:R-:W-:Y:S02]  /*7d60*/  IADD3 R9, P1, R11, UR6, RZ ;  /* 0x000000060b097c10 */ /* 0x000fe4000ff3e0ff */
[----:B------:R-:W-:Y:S01]  /*7d70*/  IMAD.U32 R10, RZ, RZ, UR8 ;  /* 0x00000008ff0a7e24 */ /* 0x000fe2000f8e00ff */
[----:B------:R-:W-:Y:S02]  /*7d80*/  LOP3.LUT R25, R4, 0x180, RZ, 0xc0, !PT ;  /* 0x0000018004197812 */ /* 0x000fe400078ec0ff */
[----:B------:R-:W-:Y:S02]  /*7d90*/  LEA R40, P2, R9, UR12, 0x2 ;  /* 0x0000000c09287c11 */ /* 0x000fe4000f8410ff */
[----:B------:R-:W-:Y:S01]  /*7da0*/  IADD3.X R10, R7, UR7, R10, P1, !PT ;  /* 0x00000007070a7c10 */ /* 0x000fe20008ffe40a */
[C---:B------:R-:W-:Y:S01]  /*7db0*/  VIADD R7, R11.reuse, 0x8 ;  /* 0x000000080b077836 */ /* 0x040fe20000000000 */
[----:B-----5:R-:W-:-:S02]  /*7dc0*/  ISETP.GE.OR P1, PT, R11, R36, P0 ;  /* 0x000000240b00720c */ /* 0x020fc40000726670 */
[----:B------:R-:W-:Y:S01]  /*7dd0*/  LEA.HI.X R41, R9, UR13, R10, 0x2, P2 ;  /* 0x0000000d09297c11 */ /* 0x000fe200090f140a */
[----:B------:R-:W-:Y:S01]  /*7de0*/  ULDC.64 UR12, c[0x0][0xaa0] ;  /* 0x0002a800000c7ab9 */ /* 0x000fe20000000a00 */
[----:B------:R-:W-:Y:S01]  /*7df0*/  IADD3 R11, P2, R4, 0x7800, RZ ;  /* 0x00007800040b7810 */ /* 0x000fe20007f5e0ff */
[--C-:B------:R-:W-:Y:S01]  /*7e00*/  IMAD.MOV.U32 R20, RZ, RZ, R16.reuse ;  /* 0x000000ffff147224 */ /* 0x100fe200078e0010 */
[----:B------:R-:W-:Y:S01]  /*7e10*/  LOP3.LUT R28, R29, 0x180, RZ, 0xc0, !PT ;  /* 0x000001801d1c7812 */ /* 0x000fe200078ec0ff */
[--C-:B------:R-:W-:Y:S01]  /*7e20*/  IMAD.X R9, RZ, RZ, R5.reuse, P4 ;  /* 0x000000ffff097224 */ /* 0x100fe200020e0605 */
[----:B------:R-:W-:Y:S02]  /*7e30*/  LOP3.LUT R32, R33, 0x180, RZ, 0xc0, !PT ;  /* 0x0000018021207812 */ /* 0x000fe400078ec0ff */
[----:B------:R-:W-:Y:S02]  /*7e40*/  SHF.R.U64 R25, R25, 0x3, RZ ;  /* 0x0000000319197819 */ /* 0x000fe400000012ff */
[----:B------:R-:W-:Y:S01]  /*7e50*/  ISETP.GE.OR P0, PT, R7, R36, P0 ;  /* 0x000000240700720c */ /* 0x000fe20000706670 */
[----:B------:R-:W-:Y:S01]  /*7e60*/  UIMAD UR6, UR9, UR12, URZ ;  /* 0x0000000c090672a4 */ /* 0x000fe2000f8e023f */
[----:B------:R-:W-:Y:S01]  /*7e70*/  LOP3.LUT R10, R11, 0x180, RZ, 0xc0, !PT ;  /* 0x000001800b0a7812 */ /* 0x000fe200078ec0ff */
[----:B------:R-:W-:Y:S01]  /*7e80*/  IMAD.U32 R19, RZ, RZ, UR12 ;  /* 0x0000000cff137e24 */ /* 0x000fe2000f8e00ff */
[----:B------:R-:W-:Y:S01]  /*7e90*/  SHF.R.U64 R28, R28, 0x3, RZ ;  /* 0x000000031c1c7819 */ /* 0x000fe200000012ff */
[--C-:B------:R-:W-:Y:S01]  /*7ea0*/  IMAD.X R7, RZ, RZ, R5.reuse, P6 ;  /* 0x000000ffff077224 */ /* 0x100fe200030e0605 */
[----:B------:R-:W-:Y:S01]  /*7eb0*/  SHF.R.U64 R32, R32, 0x3, RZ ;  /* 0x0000000320207819 */ /* 0x000fe200000012ff */
[--C-:B------:R-:W-:Y:S01]  /*7ec0*/  IMAD.X R13, RZ, RZ, R5.reuse, P2 ;  /* 0x000000ffff0d7224 */ /* 0x100fe200010e0605 */
[----:B------:R-:W-:Y:S01]  /*7ed0*/  LOP3.LUT R24, R25, R4, RZ, 0x3c, !PT ;  /* 0x0000000419187212 */ /* 0x000fe200078e3cff */
[----:B------:R-:W-:Y:S01]  /*7ee0*/  IMAD.MOV.U32 R25, RZ, RZ, R5 ;  /* 0x000000ffff197224 */ /* 0x000fe200078e0005 */
[----:B------:R-:W-:Y:S01]  /*7ef0*/  SHF.R.U64 R4, R10, 0x3, RZ ;  /* 0x000000030a047819 */ /* 0x000fe200000012ff */
[----:B------:R-:W-:Y:S01]  /*7f00*/  @!P1 STG.E desc[UR54][R40.64], R0 ;  /* 0x0000000028009986 */ /* 0x000fe2000c101936 */
[----:B------:R-:W-:-:S02]  /*7f10*/  SHF.R.S32.HI R21, RZ, 0x1f, R16 ;  /* 0x0000001fff157819 */ /* 0x000fc40000011410 */
[----:B------:R-:W-:Y:S01]  /*7f20*/  LOP3.LUT R28, R28, R29, RZ, 0x3c, !PT ;  /* 0x0000001d1c1c7212 */ /* 0x000fe200078e3cff */
[--C-:B------:R-:W-:Y:S01]  /*7f30*/  IMAD.X R29, RZ, RZ, R5.reuse, P5 ;  /* 0x000000ffff1d7224 */ /* 0x100fe200028e0605 */
[----:B------:R-:W-:Y:S01]  /*7f40*/  LOP3.LUT R32, R32, R33, RZ, 0x3c, !PT ;  /* 0x0000002120207212 */ /* 0x000fe200078e3cff */
[----:B------:R-:W-:Y:S01]  /*7f50*/  IMAD.X R33, RZ, RZ, R5, P3 ;  /* 0x000000ffff217224 */ /* 0x000fe200018e0605 */
[----:B------:R-:W-:Y:S01]  /*7f60*/  LOP3.LUT R12, R4, R11, RZ, 0x3c, !PT ;  /* 0x0000000b040c7212 */ /* 0x000fe200078e3cff */
[----:B------:R-:W-:Y:S02]  /*7f70*/  UIMAD UR6, UR4, UR13, UR6 ;  /* 0x0000000d040672a4 */ /* 0x000fe4000f8e0206 */
[----:B------:R-:W-:Y:S01]  /*7f80*/  IMAD.WIDE.U32 R20, R19, UR4, R20 ;  /* 0x0000000413147c25 */ /* 0x000fe2000f8e0014 */
[----:B------:R0:W-:Y:S04]  /*7f90*/  @!P0 STG.E desc[UR54][R40.64+0x20], R2 ;  /* 0x0000200228008986 */ /* 0x0001e8000c101936 */
[----:B------:R-:W5:Y:S01]  /*7fa0*/  LD.E.128 R24, desc[UR54][R24.64] ;  /* 0x0000003618187980 */ /* 0x000f62000c101d00 */
[----:B------:R-:W-:Y:S01]  /*7fb0*/  VIADD R21, R21, UR6 ;  /* 0x0000000615157c36 */ /* 0x000fe20008000000 */
[----:B------:R-:W-:-:S02]  /*7fc0*/  ULDC.64 UR6, c[0x0][0xae0] ;  /* 0x0002b80000067ab9 */ /* 0x000fc40000000a00 */
[----:B------:R-:W5:Y:S04]  /*7fd0*/  LD.E.128 R4, desc[UR54][R6.64] ;  /* 0x0000003606047980 */ /* 0x000f68000c101d00 */
[----:B------:R-:W5:Y:S04]  /*7fe0*/  LD.E.128 R28, desc[UR54][R28.64] ;  /* 0x000000361c1c7980 */ /* 0x000f68000c101d00 */
[----:B------:R-:W5:Y:S04]  /*7ff0*/  LD.E.128 R8, desc[UR54][R8.64] ;  /* 0x0000003608087980 */ /* 0x000f68000c101d00 */
[----:B------:R-:W5:Y:S04]  /*8000*/  LD.E.128 R32, desc[UR54][R32.64] ;  /* 0x0000003620207980 */ /* 0x000f68000c101d00 */
[----:B------:R-:W5:Y:S01]  /*8010*/  LD.E.128 R12, desc[UR54][R12.64] ;  /* 0x000000360c0c7980 */ /* 0x000f62000c101d00 */
[----:B------:R-:W-:-:S02]  /*8020*/  UIMAD UR4, UR11, UR6, URZ ;  /* 0x000000060b0472a4 */ /* 0x000fc4000f8e023f */
[----:B0-----:R-:W-:Y:S01]  /*8030*/  IMAD.U32 R41, RZ, RZ, UR6 ;  /* 0x00000006ff297e24 */ /* 0x001fe2000f8e00ff */
[----:B------:R-:W-:Y:S01]  /*8040*/  BSSY B1, `(.L_x_8103) ;  /* 0x000002d000017945 */ /* 0x000fe20003800000 */
[----:B------:R-:W-:Y:S01]  /*8050*/  @!PT LDS RZ, [RZ] ;  /* 0x00000000fffff984 */ /* 0x000fe20000000800 */
[----:B------:R-:W-:Y:S01]  /*8060*/  @!PT LDS RZ, [RZ] ;  /* 0x00000000fffff984 */ /* 0x000fe20000000800 */
[----:B------:R-:W-:Y:S01]  /*8070*/  @!PT LDS RZ, [RZ] ;  /* 0x00000000fffff984 */ /* 0x000fe20000000800 */
[----:B------:R-:W-:Y:S01]  /*8080*/  @!PT LDS RZ, [RZ] ;  /* 0x00000000fffff984 */ /* 0x000fe20000000800 */
[----:B------:R0:W-:Y:S06]  /*8090*/  MEMBAR.ALL.CTA ;  /* 0x0000000000007992 */ /* 0x0001ec0000008000 */
[----:B0-----:R-:W0:Y:S01]  /*80a0*/  FENCE.VIEW.ASYNC.S ;  /* 0x00000000000073c6 */ /* 0x001e220000000000 */
[----:B------:R-:W-:Y:S01]  /*80b0*/  IMAD R36, R17, -0xc0, R36 ;  /* 0xffffff4011247824 */ /* 0x000fe200078e0224 */
[----:B------:R-:W-:Y:S01]  /*80c0*/  UIMAD UR4, UR42, UR7, UR4 ;  /* 0x000000072a0472a4 */ /* 0x000fe2000f8e0204 */
[----:B------:R-:W-:-:S02]  /*80d0*/  VIADD R0, R3, 0x19c20 ;  /* 0x00019c2003007836 */ /* 0x000fc40000000000 */
[----:B------:R-:W-:Y:S01]  /*80e0*/  IMAD.WIDE.U32 R2, R41, UR42, R20 ;  /* 0x0000002a29027c25 */ /* 0x000fe2000f8e0014 */
[CC--:B------:R-:W-:Y:S01]  /*80f0*/  ISETP.GE.AND P0, PT, R18.reuse, R36.reuse, PT ;  /* 0x000000241200720c */ /* 0x0c0fe20003f06270 */
[----:B------:R-:W-:Y:S01]  /*8100*/  ULDC.64 UR6, c[0x0][0xae8] ;  /* 0x0002ba0000067ab9 */ /* 0x000fe20000000a00 */
[----:B------:R-:W-:Y:S01]  /*8110*/  PRMT R0, RZ, 0x654, R0 ;  /* 0x00000654ff007816 */ /* 0x000fe20000000000 */
[----:B------:R-:W-:Y:S01]  /*8120*/  VIADD R3, R3, UR4 ;  /* 0x0000000403037c36 */ /* 0x000fe20008000000 */
[----:B------:R-:W-:Y:S01]  /*8130*/  UIMAD UR4, UR39, UR6, URZ ;  /* 0x00000006270472a4 */ /* 0x000fe2000f8e023f */
[----:B------:R-:W-:Y:S02]  /*8140*/  VIADD R19, R18, 0x60 ;  /* 0x0000006012137836 */ /* 0x000fe40000000000 */
[----:B------:R-:W-:Y:S01]  /*8150*/  IMAD.U32 R41, RZ, RZ, UR6 ;  /* 0x00000006ff297e24 */ /* 0x000fe2000f8e00ff */
[----:B------:R-:W-:Y:S02]  /*8160*/  UIMAD UR4, UR40, UR7, UR4 ;  /* 0x00000007280472a4 */ /* 0x000fe4000f8e0204 */
[----:B------:R-:W-:Y:S01]  /*8170*/  ISETP.GE.AND P3, PT, R19, R36, PT ;  /* 0x000000241300720c */ /* 0x000fe20003f66270 */
[----:B------:R-:W-:Y:S01]  /*8180*/  IMAD.WIDE.U32 R40, R41, UR40, R2 ;  /* 0x0000002829287c25 */ /* 0x000fe2000f8e0002 */
[----:B------:R-:W-:-:S03]  /*8190*/  SHF.R.S32.HI R19, RZ, 0x1f, R18 ;  /* 0x0000001fff137819 */ /* 0x000fc60000011412 */
[----:B------:R-:W-:Y:S02]  /*81a0*/  VIADD R45, R41, UR4 ;  /* 0x00000004292d7c36 */ /* 0x000fe40008000000 */
[----:B------:R-:W-:Y:S01]  /*81b0*/  IMAD.WIDE R20, R17, 0xc0, R18 ;  /* 0x000000c011147825 */ /* 0x000fe200078e0212 */
[----:B0-----:R0:W-:Y:S01]  /*81c0*/  SYNCS.ARRIVE.TRANS64.RED.A1T0 RZ, [R0+URZ], RZ ;  /* 0x000000ff00ff79a7 */ /* 0x0011e2000810043f */
[----:B------:R-:W-:Y:S05]  /*81d0*/  @P0 BRA `(.L_x_8104) ;  /* 0x00000000004c0947 */ /* 0x000fea0003800000 */
[----:B------:R-:W-:Y:S01]  /*81e0*/  ULDC.64 UR6, c[0x0][0xad8] ;  /* 0x0002b60000067ab9 */ /* 0x000fe20000000a00 */
[C---:B0-----:R-:W-:Y:S01]  /*81f0*/  VIADD R0, R16.reuse, 0x20 ;  /* 0x0000002010007836 */ /* 0x041fe20000000000 */
        /* <DEDUP_REMOVED lines=17> */
.L_x_8104:
[----:B------:R-:W-:Y:S05]  /*8310*/  BSYNC B1 ;  /* 0x0000000000017941 */ /* 0x000fea0003800000 */
.L_x_8103:
        /* <DEDUP_REMOVED lines=8> */
[----:B0-----:R-:W-:Y:S02]  /*83a0*/  VIADD R0, R16, 0x20 ;  /* 0x0000002010007836 */ /* 0x001fe40000000000 */
        /* <DEDUP_REMOVED lines=15> */
.L_x_8101:
        /* <DEDUP_REMOVED lines=20> */
[----:B------:R-:W-:Y:S01]  /*85e0*/  ISETP.GT.AND P0, PT, R155, 0xbf, PT ;  /* 0x000000bf9b00780c */ /* 0x000fe20003f04270 */
[----:B------:R-:W-:-:S12]  /*85f0*/  @P2 BRA `(.L_x_8106) ;  /* 0x0000000000102947 */ /* 0x000fd80003800000 */
[----:B------:R-:W-:Y:S05]  /*8600*/  @!P1 BRA `(.L_x_8106) ;  /* 0x00000000000c9947 */ /* 0x000fea0003800000 */
[----:B-1----:R-:W2:Y:S04]  /*8610*/  LDG.E R5, desc[UR54][R2.64] ;  /* 0x0000003602057981 */ /* 0x002ea8000c1e1900 */
[----:B-----5:R-:W2:Y:S02]  /*8620*/  LDG.E R0, desc[UR54][R2.64+0x4] ;  /* 0x0000043602007981 */ /* 0x020ea4000c1e1900 */
[----:B--2---:R-:W-:-:S07]  /*8630*/  IMAD.IADD R0, R0, 0x1, -R5 ;  /* 0x0000000100007824 */ /* 0x004fce00078e0a05 */
.L_x_8106:
        /* <DEDUP_REMOVED lines=31> */
.L_x_8108:
[----:B------:R-:W-:Y:S05]  /*8830*/  BSYNC B1 ;  /* 0x0000000000017941 */ /* 0x000fea0003800000 */
.L_x_8107:
        /* <DEDUP_REMOVED lines=8> */
[--C-:B------:R-:W-:Y:S01]  /*88c0*/  IMAD.MOV.U32 R6, RZ, RZ, R18.reuse ;  /* 0x000000ffff067224 */ /* 0x100fe200078e0012 */
[----:B------:R-:W-:Y:S01]  /*88d0*/  UIMAD UR4, UR7, UR8, URZ ;  /* 0x00000008070472a4 */ /* 0x000fe2000f8e023f */
[----:B------:R-:W-:Y:S01]  /*88e0*/  IMAD.IADD R3, R3, 0x1, R7 ;  /* 0x0000000103037824 */ /* 0x000fe200078e0207 */
[----:B------:R-:W-:Y:S01]  /*88f0*/  SHF.R.S32.HI R7, RZ, 0x1f, R18 ;  /* 0x0000001fff077819 */ /* 0x000fe20000011412 */
[----:B------:R-:W-:Y:S01]  /*8900*/  IMAD.U32 R5, RZ, RZ, UR8 ;  /* 0x00000008ff057e24 */ /* 0x000fe2000f8e00ff */
[----:B------:R-:W-:Y:S01]  /*8910*/  UIMAD UR4, UR42, UR9, UR4 ;  /* 0x000000092a0472a4 */ /* 0x000fe2000f8e0204 */
[----:B------:R-:W-:Y:S02]  /*8920*/  ULDC.64 UR6, c[0x0][0xae8] ;  /* 0x0002ba0000067ab9 */ /* 0x000fe40000000a00 */
[----:B------:R-:W-:-:S04]  /*8930*/  IMAD.WIDE.U32 R2, R5, UR42, R2 ;  /* 0x0000002a05027c25 */ /* 0x000fc8000f8e0002 */
[----:B------:R-:W-:Y:S02]  /*8940*/  IMAD R5, R17, -0xc0, R0 ;  /* 0xffffff4011057824 */ /* 0x000fe400078e0200 */
[----:B------:R-:W-:Y:S01]  /*8950*/  VIADD R3, R3, UR4 ;  /* 0x0000000403037c36 */ /* 0x000fe20008000000 */
[----:B------:R-:W-:Y:S01]  /*8960*/  UIMAD UR4, UR39, UR6, URZ ;  /* 0x00000006270472a4 */ /* 0x000fe2000f8e023f */
[C---:B------:R-:W-:Y:S01]  /*8970*/  VIADD R0, R18.reuse, 0x60 ;  /* 0x0000006012007836 */ /* 0x040fe20000000000 */
[-C--:B------:R-:W-:Y:S01]  /*8980*/  ISETP.GE.AND P0, PT, R18, R5.reuse, PT ;  /* 0x000000051200720c */ /* 0x080fe20003f06270 */
[----:B------:R-:W-:Y:S01]  /*8990*/  IMAD.U32 R9, RZ, RZ, UR6 ;  /* 0x00000006ff097e24 */ /* 0x000fe2000f8e00ff */
[----:B------:R-:W-:Y:S01]  /*89a0*/  UIMAD UR4, UR40, UR7, UR4 ;  /* 0x00000007280472a4 */ /* 0x000fe2000f8e0204 */
[----:B------:R-:W-:Y:S01]  /*89b0*/  IMAD.WIDE R6, R17, 0xc0, R6 ;  /* 0x000000c011067825 */ /* 0x000fe200078e0206 */
[----:B------:R-:W-:-:S03]  /*89c0*/  ISETP.GE.AND P1, PT, R0, R5, PT ;  /* 0x000000050000720c */ /* 0x000fc60003f26270 */
[----:B------:R-:W-:-:S04]  /*89d0*/  IMAD.WIDE.U32 R4, R9, UR40, R2 ;  /* 0x0000002809047c25 */ /* 0x000fc8000f8e0002 */
[----:B------:R-:W-:Y:S02]  /*89e0*/  VIADD R11, R5, UR4 ;  /* 0x00000004050b7c36 */ /* 0x000fe40008000000 */
[----:B------:R-:W-:Y:S05]  /*89f0*/  @P0 BRA `(.L_x_8110) ;  /* 0x00000000004c0947 */ /* 0x000fea0003800000 */
        /* <DEDUP_REMOVED lines=19> */
.L_x_8110:
[----:B------:R-:W-:Y:S05]  /*8b30*/  BSYNC B1 ;  /* 0x0000000000017941 */ /* 0x000fea0003800000 */
.L_x_8109:
        /* <DEDUP_REMOVED lines=22> */
.L_x_8105:
[----:B------:R-:W-:Y:S05]  /*8ca0*/  BSYNC B0 ;  /* 0x0000000000007941 */ /* 0x000fea0003800000 */
.L_x_8100:
[----:B------:R-:W-:Y:S02]  /*8cb0*/  ULDC UR4, c[0x0][0xc14] ;  /* 0x0003050000047ab9 */ /* 0x000fe40000000800 */
[----:B------:R-:W-:-:S13]  /*8cc0*/  ISETP.GE.AND P0, PT, R39, UR4, PT ;  /* 0x0000000427007c0c */ /* 0x000fda000bf06270 */
[----:B------:R-:W-:Y:S05]  /*8cd0*/  @!P0 BRA `(.L_x_8111) ;  /* 0xffffff8000248947 */ /* 0x000fea000383ffff */
[----:B------:R-:W-:Y:S05]  /*8ce0*/  EXIT ;  /* 0x000000000000794d */ /* 0x000fea0003800000 */
.L_x_8074:
        /* <DEDUP_REMOVED lines=13> */
[----:B------:R-:W1:Y:S02]  /*8dc0*/  LDS.128 R24, [UR4+0x19cd0] ;  /* 0x019cd004ff187984 */ /* 0x000e640008000c00 */
[----:B-1----:R-:W-:Y:S02]  /*8dd0*/  R2UR UR51, R27 ;  /* 0x000000001b3372ca */ /* 0x002fe400000e0000 */
[----:B------:R-:W-:Y:S01]  /*8de0*/  R2UR UR38, R26 ;  /* 0x000000001a2672ca */ /* 0x000fe200000e0000 */
[----:B------:R-:W-:Y:S06]  /*8df0*/  BAR.ARV 0x4, 0x200 ;  /* 0x0108000000007b1d */ /* 0x000fec0000002000 */
[----:B------:R-:W-:Y:S08]  /*8e00*/  BRA `(.L_x_8113) ;  /* 0x0000000800187947 */ /* 0x000ff00003800000 */
.L_x_8112:
        /* <DEDUP_REMOVED lines=32> */
[----:B------:R-:W1:Y:S02]  /*9010*/  SHFL.IDX PT, R6, R8, 0x1f, 0x1f ;  /* 0x03e01f0008067f89 */ /* 0x000e6400000e0000 */
[----:B-1----:R-:W-:-:S04]  /*9020*/  IMAD R6, R6, R9, RZ ;  /* 0x0000000906067224 */ /* 0x002fc800078e02ff */
[----:B------:R-:W-:Y:S01]  /*9030*/  IMAD.MOV.U32 R3, RZ, RZ, R6 ;  /* 0x000000ffff037224 */ /* 0x000fe200078e0006 */
[----:B0-----:R-:W-:-:S13]  /*9040*/  ISETP.GT.AND P6, PT, R6, R7, PT ;  /* 0x000000070600720c */ /* 0x001fda0003fc4270 */
[----:B------:R-:W-:Y:S05]  /*9050*/  @P6 BRA `(.L_x_8114) ;  /* 0x0000000000a06947 */ /* 0x000fea0003800000 */
[----:B------:R-:W-:Y:S01]  /*9060*/  IMAD.MOV.U32 R6, RZ, RZ, R3 ;  /* 0x000000ffff067224 */ /* 0x000fe200078e0003 */
[----:B------:R-:W-:Y:S01]  /*9070*/  UMOV UR51, URZ ;  /* 0x0000003f00337c82 */ /* 0x000fe20008000000 */
[----:B------:R-:W-:Y:S01]  /*9080*/  ULDC UR6, c[0x0][0xc14] ;  /* 0x0003050000067ab9 */ /* 0x000fe20000000800 */
[----:B------:R-:W-:-:S05]  /*9090*/  ULDC UR5, c[0x0][0xc14] ;  /* 0x0003050000057ab9 */ /* 0x000fca0000000800 */
.L_x_8118:
        /* <DEDUP_REMOVED lines=14> */
.L_x_8117:
[----:B------:R-:W-:Y:S05]  /*9180*/  BSYNC B0 ;  /* 0x0000000000007941 */ /* 0x000fea0003800000 */
.L_x_8116:
        /* <DEDUP_REMOVED lines=21> */
.L_x_8114:
        /* <DEDUP_REMOVED lines=17> */
.L_x_8119:
[----:B01----:R-:W-:Y:S01]  /*93f0*/  IMAD.MOV R2, RZ, RZ, -R3 ;  /* 0x000000ffff027224 */ /* 0x003fe200078e0a03 */
[----:B------:R-:W-:Y:S01]  /*9400*/  UIADD3 UR51, UR4, UR51, URZ ;  /* 0x0000003304337290 */ /* 0x000fe2000fffe03f */
[----:B---3--:R-:W-:Y:S02]  /*9410*/  IMAD R24, R24, R9, R11 ;  /* 0x0000000918187224 */ /* 0x008fe400078e020b */
[----:B------:R-:W-:Y:S01]  /*9420*/  IMAD.MOV.U32 R11, RZ, RZ, R2 ;  /* 0x000000ffff0b7224 */ /* 0x000fe200078e0002 */
[----:B------:R-:W-:Y:S01]  /*9430*/  IABS R2, R4 ;  /* 0x0000000400027213 */ /* 0x000fe20000000000 */
[----:B------:R-:W-:Y:S02]  /*9440*/  IMAD.IADD R9, R7, 0x1, -R24 ;  /* 0x0000000107097824 */ /* 0x000fe400078e0a18 */
[----:B------:R-:W-:Y:S02]  /*9450*/  IMAD R7, R11, R6, RZ ;  /* 0x000000060b077224 */ /* 0x000fe400078e02ff */
[----:B------:R-:W-:Y:S01]  /*9460*/  IMAD.MOV R10, RZ, RZ, -R2 ;  /* 0x000000ffff0a7224 */ /* 0x000fe200078e0a02 */
[----:B--2---:R-:W-:Y:S01]  /*9470*/  IABS R8, R9 ;  /* 0x0000000900087213 */ /* 0x004fe20000000000 */
[----:B------:R-:W-:-:S04]  /*9480*/  IMAD.MOV.U32 R2, RZ, RZ, RZ ;  /* 0x000000ffff027224 */ /* 0x000fc800078e00ff */
[----:B------:R-:W-:-:S04]  /*9490*/  IMAD.HI.U32 R2, R3, R7, R2 ;  /* 0x0000000703027227 */ /* 0x000fc800078e0002 */
[----:B------:R-:W-:Y:S02]  /*94a0*/  IMAD.MOV.U32 R3, RZ, RZ, R8 ;  /* 0x000000ffff037224 */ /* 0x000fe400078e0008 */
        /* <DEDUP_REMOVED lines=15> */
[----:B------:R-:W-:Y:S01]  /*95a0*/  IMAD R25, R4, R25, R9 ;  /* 0x0000001904197224 */ /* 0x000fe200078e0209 */
[----:B------:R-:W-:Y:S09]  /*95b0*/  BRA `(.L_x_8120) ;  /* 0x00000000000c7947 */ /* 0x000ff20003800000 */
.L_x_8115:
[----:B------:R-:W-:Y:S01]  /*95c0*/  IMAD.MOV.U32 R24, RZ, RZ, R7 ;  /* 0x000000ffff187224 */ /* 0x000fe200078e0007 */
[----:B------:R-:W-:Y:S01]  /*95d0*/  UMOV UR38, URZ ;  /* 0x0000003f00267c82 */ /* 0x000fe20008000000 */
[----:B------:R-:W-:-:S07]  /*95e0*/  IMAD.MOV.U32 R25, RZ, RZ, RZ ;  /* 0x000000ffff197224 */ /* 0x000fce00078e00ff */
.L_x_8120:
[----:B------:R-:W-:Y:S01]  /*95f0*/  ISETP.NE.AND P0, PT, R5, RZ, PT ;  /* 0x000000ff0500720c */ /* 0x000fe20003f05270 */
[----:B------:R-:W-:Y:S02]  /*9600*/  IMAD.U32 R26, RZ, RZ, UR38 ;  /* 0x00000026ff1a7e24 */ /* 0x000fe4000f8e00ff */
[----:B------:R-:W-:-:S10]  /*9610*/  IMAD.U32 R27, RZ, RZ, UR51 ;  /* 0x00000033ff1b7e24 */ /* 0x000fd4000f8e00ff */
[----:B------:R-:W0:Y:S01]  /*9620*/  @!P0 S2R R3, SR_CgaCtaId ;  /* 0x0000000000038919 */ /* 0x000e220000008800 */
[----:B------:R-:W-:-:S04]  /*9630*/  @!P0 MOV R2, 0x400 ;  /* 0x0000040000028802 */ /* 0x000fc80000000f00 */
[----:B0-----:R-:W-:-:S05]  /*9640*/  @!P0 LEA R2, R3, R2, 0x18 ;  /* 0x0000000203028211 */ /* 0x001fca00078ec0ff */
[----:B------:R1:W-:Y:S01]  /*9650*/  @!P0 STS.128 [R2+0x19cd0], R24 ;  /* 0x019cd01802008388 */ /* 0x0003e20000000c00 */
[----:B------:R-:W-:Y:S06]  /*9660*/  BAR.ARV 0x5, 0x200 ;  /* 0x0148000000007b1d */ /* 0x000fec0000002000 */
.L_x_8113:
[----:B------:R-:W-:Y:S01]  /*9670*/  ULDC UR4, c[0x0][0xc14] ;  /* 0x0003050000047ab9 */ /* 0x000fe20000000800 */
[----:B------:R2:W-:Y:S01]  /*9680*/  STL [R1+0x4], RZ ;  /* 0x000004ff01007387 */ /* 0x0005e20000100800 */
[----:B------:R-:W-:Y:S01]  /*9690*/  UISETP.GE.AND UP0, UPT, UR51, UR4, UPT ;  /* 0x000000043300728c */ /* 0x000fe2000bf06270 */
[----:B------:R-:W-:Y:S02]  /*96a0*/  IMAD.MOV.U32 R19, RZ, RZ, 0x1 ;  /* 0x00000001ff137424 */ /* 0x000fe400078e00ff */
[----:B------:R-:W-:-:S03]  /*96b0*/  IMAD.MOV.U32 R17, RZ, RZ, RZ ;  /* 0x000000ffff117224 */ /* 0x000fc600078e00ff */
[----:B------:R-:W-:-:S13]  /*96c0*/  PLOP3.LUT P0, PT, PT, PT, UP0, 0x80, 0x0 ;  /* 0x000000000000781c */ /* 0x000fda0003f0f008 */
[----:B--2---:R-:W-:Y:S05]  /*96d0*/  @P0 BRA `(.L_x_8121) ;  /* 0x0000003800740947 */ /* 0x004fea0003800000 */
[----:B------:R-:W2:Y:S01]  /*96e0*/  S2R R8, SR_TID.X ;  /* 0x0000000000087919 */ /* 0x000ea20000002100 */
[----:B------:R-:W-:Y:S01]  /*96f0*/  IMAD.SHL.U32 R9, R0, 0x800, RZ ;  /* 0x0000080000097824 */ /* 0x000fe200078e00ff */
[----:B------:R-:W-:Y:S01]  /*9700*/  ULOP3.LUT UR41, UR48, 0x1, URZ, 0xfc, !UPT ;  /* 0x0000000130297892 */ /* 0x000fe2000f8efc3f */
[----:B------:R-:W-:Y:S01]  /*9710*/  IMAD.MOV.U32 R19, RZ, RZ, 0x1 ;  /* 0x00000001ff137424 */ /* 0x000fe200078e00ff */
[----:B------:R-:W3:Y:S01]  /*9720*/  S2R R7, SR_TID.X ;  /* 0x0000000000077919 */ /* 0x000ee20000002100 */
[----:B------:R-:W-:Y:S01]  /*9730*/  IMAD.MOV.U32 R17, RZ, RZ, RZ ;  /* 0x000000ffff117224 */ /* 0x000fe200078e00ff */
[----:B------:R-:W-:Y:S01]  /*9740*/  ULOP3.LUT UR50, UR48, 0x2, URZ, 0xfc, !UPT ;  /* 0x0000000230327892 */ /* 0x000fe2000f8efc3f */
[----:B------:R4:W-:Y:S01]  /*9750*/  STL [R1+0x4], RZ ;  /* 0x000004ff01007387 */ /* 0x0009e20000100800 */
[----:B------:R-:W-:Y:S01]  /*9760*/  ULDC UR49, c[0x0][0xc] ;  /* 0x0000030000317ab9 */ /* 0x000fe20000000800 */
[----:B------:R-:W-:Y:S01]  /*9770*/  ULDC.64 UR52, c[0x0][0x198] ;  /* 0x0000660000347ab9 */ /* 0x000fe20000000a00 */
[----:B--2---:R-:W-:Y:S01]  /*9780*/  SHF.R.U32.HI R4, RZ, 0x1, R8 ;  /* 0x00000001ff047819 */ /* 0x004fe20000011608 */
[C---:B01----:R-:W-:Y:S01]  /*9790*/  IMAD.SHL.U32 R2, R8.reuse, 0x20, RZ ;  /* 0x0000002008027824 */ /* 0x043fe200078e00ff */
[C---:B------:R-:W-:Y:S01]  /*97a0*/  LOP3.LUT P0, RZ, R8.reuse, 0x4, RZ, 0xc0, !PT ;  /* 0x0000000408ff7812 */ /* 0x040fe2000780c0ff */
[----:B------:R-:W-:Y:S01]  /*97b0*/  IMAD.SHL.U32 R6, R8, 0x80, RZ ;  /* 0x0000008008067824 */ /* 0x000fe200078e00ff */
[----:B------:R-:W-:Y:S01]  /*97c0*/  LOP3.LUT R5, R4, 0x20, RZ, 0xc0, !PT ;  /* 0x0000002004057812 */ /* 0x000fe200078ec0ff */
[----:B------:R-:W-:Y:S01]  /*97d0*/  IMAD.SHL.U32 R0, R8, 0x10, RZ ;  /* 0x0000001008007824 */ /* 0x000fe200078e00ff */
[----:B---3--:R-:W-:-:S02]  /*97e0*/  LOP3.LUT R10, R7, 0x7f, RZ, 0xc0, !PT ;  /* 0x0000007f070a7812 */ /* 0x008fc400078ec0ff */
[----:B------:R-:W-:Y:S02]  /*97f0*/  LOP3.LUT R7, R5, 0x10, R8, 0xf8, !PT ;  /* 0x0000001005077812 */ /* 0x000fe400078ef808 */
[----:B------:R-:W-:Y:S01]  /*9800*/  LOP3.LUT R3, R2, 0x80, RZ, 0xc0, !PT ;  /* 0x0000008002037812 */ /* 0x000fe200078ec0ff */
[----:B------:R-:W-:Y:S01]  /*9810*/  IMAD.SHL.U32 R5, R10, 0x10, RZ ;  /* 0x000000100a057824 */ /* 0x000fe200078e00ff */
[----:B------:R-:W-:Y:S02]  /*9820*/  LOP3.LUT R7, R7, 0x380, R6, 0xf8, !PT ;  /* 0x0000038007077812 */ /* 0x000fe400078ef806 */
[----:B------:R-:W-:Y:S01]  /*9830*/  LOP3.LUT R3, R3, 0x10, R4, 0xf8, !PT ;  /* 0x0000001003037812 */ /* 0x000fe200078ef804 */
[----:B------:R-:W-:Y:S01]  /*9840*/  IMAD.SHL.U32 R4, R8, 0x4, RZ ;  /* 0x0000000408047824 */ /* 0x000fe200078e00ff */
[----:B------:R-:W-:Y:S02]  /*9850*/  LOP3.LUT R6, R6, 0x400, RZ, 0xc0, !PT ;  /* 0x0000040006067812 */ /* 0x000fe400078ec0ff */
[----:B------:R-:W-:-:S02]  /*9860*/  LOP3.LUT R2, R2, 0x360, RZ, 0xc0, !PT ;  /* 0x0000036002027812 */ /* 0x000fc400078ec0ff */
[----:B------:R-:W-:Y:S02]  /*9870*/  LOP3.LUT R6, R6, 0x800, R9, 0xf8, !PT ;  /* 0x0000080006067812 */ /* 0x000fe400078ef809 */
[----:B------:R-:W-:Y:S02]  /*9880*/  LOP3.LUT R7, R7, 0x70, R0, 0x78, !PT ;  /* 0x0000007007077812 */ /* 0x000fe400078e7800 */
[----:B------:R-:W-:Y:S02]  /*9890*/  LOP3.LUT R2, R2, 0x400, R5, 0xf8, !PT ;  /* 0x0000040002027812 */ /* 0x000fe400078ef805 */
[----:B------:R-:W-:Y:S02]  /*98a0*/  LOP3.LUT R3, R3, 0x10, R4, 0x78, !PT ;  /* 0x0000001003037812 */ /* 0x000fe400078e7804 */
[----:B------:R-:W-:Y:S02]  /*98b0*/  LOP3.LUT R22, R6, R7, RZ, 0xfc, !PT ;  /* 0x0000000706167212 */ /* 0x000fe400078efcff */
[----:B------:R-:W-:-:S03]  /*98c0*/  LOP3.LUT R18, R2, R3, RZ, 0xfc, !PT ;  /* 0x0000000302127212 */ /* 0x000fc600078efcff */
[----:B------:R-:W-:Y:S01]  /*98d0*/  VIADD R23, R22, 0x40 ;  /* 0x0000004016177836 */ /* 0x000fe20000000000 */
[----:B------:R-:W-:Y:S01]  /*98e0*/  LOP3.LUT R29, R18, 0x1800, RZ, 0xfc, !PT ;  /* 0x00001800121d7812 */ /* 0x000fe200078efcff */
[----:B------:R-:W-:Y:S01]  /*98f0*/  @P0 VIADD R23, R22, 0xffffffc0 ;  /* 0xffffffc016170836 */ /* 0x000fe20000000000 */
[----:B----4-:R-:W-:-:S07]  /*9900*/  LOP3.LUT R28, R18, 0x2800, RZ, 0xfc, !PT ;  /* 0x00002800121c7812 */ /* 0x010fce00078efcff */
.L_x_8183:
[----:B------:R-:W-:Y:S01]  /*9910*/  ULDC.64 UR4, c[0x0][0xc60] ;  /* 0x0003180000047ab9 */ /* 0x000fe20000000a00 */
[----:B------:R-:W-:Y:S01]  /*9920*/  ULDC.64 UR12, c[0x0][0xa20] ;  /* 0x00028800000c7ab9 */ /* 0x000fe20000000a00 */
[----:B------:R-:W-:Y:S01]  /*9930*/  UIMAD.WIDE UR4, UR51, 0x4, UR4 ;  /* 0x00000004330478a5 */ /* 0x000fe2000f8e0204 */
[----:B------:R-:W-:Y:S01]  /*9940*/  ULDC.64 UR8, c[0x0][0xa00] ;  /* 0x0002800000087ab9 */ /* 0x000fe20000000a00 */
[----:B------:R-:W-:Y:S01]  /*9950*/  ULDC.64 UR10, c[0x0][0xa08] ;  /* 0x00028200000a7ab9 */ /* 0x000fe20000000a00 */
[----:B0-----:R-:W-:Y:S01]  /*9960*/  IMAD.MOV.U32 R8, RZ, RZ, RZ ;  /* 0x000000ffff087224 */ /* 0x001fe200078e00ff */
[----:B------:R-:W-:Y:S02]  /*9970*/  ULDC UR43, c[0x0][0x2e0] ;  /* 0x0000b800002b7ab9 */ /* 0x000fe40000000800 */
[----:B------:R-:W-:Y:S02]  /*9980*/  IMAD.U32 R2, RZ, RZ, UR4 ;  /* 0x00000004ff027e24 */ /* 0x000fe4000f8e00ff */
[----:B------:R-:W-:Y:S01]  /*9990*/  IMAD.U32 R3, RZ, RZ, UR5 ;  /* 0x00000005ff037e24 */ /* 0x000fe2000f8e00ff */
[----:B------:R-:W-:-:S04]  /*99a0*/  ULDC.64 UR4, c[0x0][0xa28] ;  /* 0x00028a0000047ab9 */ /* 0x000fc80000000a00 */
[----:B------:R-:W2:Y:S01]  /*99b0*/  LDG.E R2, desc[UR54][R2.64] ;  /* 0x0000003602027981 */ /* 0x000ea2000c1e1900 */
[----:B------:R-:W-:Y:S01]  /*99c0*/  UISETP.NE.U32.AND UP0, UPT, UR4, URZ, UPT ;  /* 0x0000003f0400728c */ /* 0x000fe2000bf05070 */
[----:B------:R-:W-:Y:S01]  /*99d0*/  ISETP.NE.U32.AND P0, PT, RZ, UR10, PT ;  /* 0x0000000aff007c0c */ /* 0x000fe2000bf05070 */
[----:B------:R-:W-:Y:S02]  /*99e0*/  UISETP.NE.U32.AND UP1, UPT, UR12, URZ, UPT ;  /* 0x0000003f0c00728c */ /* 0x000fe4000bf25070 */
[----:B------:R-:W-:Y:S01]  /*99f0*/  UISETP.NE.AND.EX UP0, UPT, UR5, URZ, UPT, UP0 ;  /* 0x0000003f0500728c */ /* 0x000fe2000bf05300 */
[----:B------:R-:W-:Y:S01]  /*9a00*/  ISETP.NE.AND.EX P0, PT, RZ, UR11, PT, P0 ;  /* 0x0000000bff007c0c */ /* 0x000fe2000bf05300 */
[----:B------:R-:W-:Y:S02]  /*9a10*/  UISETP.NE.AND.EX UP1, UPT, UR13, URZ, UPT, UP1 ;  /* 0x0000003f0d00728c */ /* 0x000fe4000bf25310 */
[----:B------:R-:W-:Y:S02]  /*9a20*/  UISETP.NE.U32.AND UP2, UPT, UR8, URZ, UPT ;  /* 0x0000003f0800728c */ /* 0x000fe4000bf45070 */
[----:B------:R-:W-:-:S02]  /*9a30*/  PLOP3.LUT P1, PT, PT, PT, UP0, 0x80, 0x0 ;  /* 0x000000000000781c */ /* 0x000fc40003f2f008 */
[----:B------:R-:W-:Y:S01]  /*9a40*/  UISETP.NE.AND.EX UP2, UPT, UR9, URZ, UPT, UP2 ;  /* 0x0000003f0900728c */ /* 0x000fe2000bf45320 */
[----:B------:R-:W-:-:S05]  /*9a50*/  PLOP3.LUT P3, PT, PT, PT, UP1, 0x80, 0x0 ;  /* 0x000000000000781c */ /* 0x000fca0003f6f018 */
[----:B------:R-:W-:Y:S02]  /*9a60*/  PLOP3.LUT P2, PT, PT, PT, UP2, 0x80, 0x0 ;  /* 0x000000000000781c */ /* 0x000fe40003f4f028 */
[----:B--2---:R-:W-:-:S13]  /*9a70*/  R2UR UR47, R2 ;  /* 0x00000000022f72ca */ /* 0x004fda00000e0000 */
[----:B------:R-:W-:Y:S02]  /*9a80*/  USHF.R.S32.HI UR14, URZ, 0x1f, UR47 ;  /* 0x0000001f3f0e7899 */ /* 0x000fe4000801142f */
[----:B------:R-:W-:Y:S02]  /*9a90*/  @UP0 ULEA UR4, UP3, UR47, UR4, 0x2 ;  /* 0x000000042f040291 */ /* 0x000fe4000f86103f */
[----:B------:R-:W-:Y:S02]  /*9aa0*/  USHF.L.U32 UR45, UR47, 0x2, URZ ;  /* 0x000000022f2d7899 */ /* 0x000fe4000800063f */
[----:B------:R-:W-:Y:S02]  /*9ab0*/  @UP0 ULEA.HI.X UR5, UR47, UR5, UR14, 0x2, UP3 ;  /* 0x000000052f050291 */ /* 0x000fe400098f140e */
[----:B------:R-:W-:Y:S01]  /*9ac0*/  UIADD3 UR7, UP0, UR45, UR10, URZ ;  /* 0x0000000a2d077290 */ /* 0x000fe2000ff1e03f */
[----:B------:R-:W-:Y:S01]  /*9ad0*/  IMAD.U32 R2, RZ, RZ, UR4 ;  /* 0x00000004ff027e24 */ /* 0x000fe2000f8e00ff */
[----:B------:R-:W-:-:S02]  /*9ae0*/  USHF.L.U64.HI UR46, UR47, 0x2, UR14 ;  /* 0x000000022f2e7899 */ /* 0x000fc4000801020e */
[----:B------:R-:W-:Y:S01]  /*9af0*/  IMAD.U32 R3, RZ, RZ, UR5 ;  /* 0x00000005ff037e24 */ /* 0x000fe2000f8e00ff */
[----:B------:R-:W-:Y:S02]  /*9b00*/  @UP1 UIADD3 UR6, UP3, UR45, UR12, URZ ;  /* 0x0000000c2d061290 */ /* 0x000fe4000ff7e03f */
[----:B------:R-:W-:Y:S02]  /*9b10*/  UIADD3.X UR5, UR46, UR11, URZ, UP0, !UPT ;  /* 0x0000000b2e057290 */ /* 0x000fe400087fe43f */
[----:B-1----:R0:W2:Y:S01]  /*9b20*/  @P1 LDG.E R0, desc[UR54][R2.64] ;  /* 0x0000003602001981 */ /* 0x0020a2000c1e1900 */
[----:B------:R-:W-:Y:S01]  /*9b30*/  @UP2 ULEA UR4, UP0, UR47, UR8, 0x2 ;  /* 0x000000082f042291 */ /* 0x000fe2000f80103f */
[----:B------:R-:W-:Y:S02]  /*9b40*/  IMAD.U32 R4, RZ, RZ, UR6 ;  /* 0x00000006ff047e24 */ /* 0x000fe4000f8e00ff */
[----:B0-----:R-:W-:Y:S01]  /*9b50*/  IMAD.U32 R2, RZ, RZ, UR7 ;  /* 0x00000007ff027e24 */ /* 0x001fe2000f8e00ff */
[----:B------:R-:W-:Y:S01]  /*9b60*/  @UP1 UIADD3.X UR7, UR46, UR13, URZ, UP3, !UPT ;  /* 0x0000000d2e071290 */ /* 0x000fe20009ffe43f */
[----:B------:R-:W-:Y:S01]  /*9b70*/  IMAD.U32 R3, RZ, RZ, UR5 ;  /* 0x00000005ff037e24 */ /* 0x000fe2000f8e00ff */
[----:B------:R-:W-:-:S04]  /*9b80*/  @UP2 ULEA.HI.X UR5, UR47, UR9, UR14, 0x2, UP0 ;  /* 0x000000092f052291 */ /* 0x000fc800080f140e */
[----:B------:R-:W-:Y:S01]  /*9b90*/  IMAD.U32 R5, RZ, RZ, UR7 ;  /* 0x00000007ff057e24 */ /* 0x000fe2000f8e00ff */
[----:B------:R-:W3:Y:S04]  /*9ba0*/  @P0 LDG.E R6, desc[UR54][R2.64] ;  /* 0x0000003602060981 */ /* 0x000ee8000c1e1900 */
[----:B------:R0:W4:Y:S02]  /*9bb0*/  @P3 LDG.E R7, desc[UR54][R4.64] ;  /* 0x0000003604073981 */ /* 0x000124000c1e1900 */
[----:B0-----:R-:W-:Y:S02]  /*9bc0*/  IMAD.U32 R4, RZ, RZ, UR4 ;  /* 0x00000004ff047e24 */ /* 0x001fe4000f8e00ff */
[----:B------:R-:W-:Y:S01]  /*9bd0*/  IMAD.U32 R5, RZ, RZ, UR5 ;  /* 0x00000005ff057e24 */ /* 0x000fe2000f8e00ff */
[----:B------:R-:W-:-:S04]  /*9be0*/  ULDC.64 UR4, c[0x0][0x3f8] ;  /* 0x0000fe0000047ab9 */ /* 0x000fc80000000a00 */
[----:B------:R-:W5:Y:S01]  /*9bf0*/  @P2 LDG.E R8, desc[UR54][R4.64] ;  /* 0x0000003604082981 */ /* 0x000f62000c1e1900 */
[----:B------:R-:W-:-:S04]  /*9c00*/  UISETP.NE.U32.AND UP0, UPT, UR4, URZ, UPT ;  /* 0x0000003f0400728c */ /* 0x000fc8000bf05070 */
[----:B------:R-:W-:-:S03]  /*9c10*/  UISETP.NE.AND.EX UP0, UPT, UR5, URZ, UPT, UP0 ;  /* 0x0000003f0500728c */ /* 0x000fc6000bf05300 */
[----:B------:R-:W-:Y:S02]  /*9c20*/  ULDC UR5, c[0x0][0x404] ;  /* 0x0001010000057ab9 */ /* 0x000fe40000000800 */
[----:B------:R-:W-:-:S04]  /*9c30*/  USEL UR5, UR5, 0x1, UP0 ;  /* 0x0000000105057887 */ /* 0x000fc80008000000 */
[----:B------:R-:W-:Y:S01]  /*9c40*/  UIMAD UR43, UR5, UR43, URZ ;  /* 0x0000002b052b72a4 */ /* 0x000fe2000f8e023f */
[----:B------:R-:W-:Y:S01]  /*9c50*/  UMOV UR44, URZ ;  /* 0x0000003f002c7c82 */ /* 0x000fe20008000000 */
[----:B------:R-:W-:Y:S01]  /*9c60*/  UMOV UR4, URZ ;  /* 0x0000003f00047c82 */ /* 0x000fe20008000000 */
[----:B--2---:R-:W-:Y:S02]  /*9c70*/  @P1 R2UR UR44, R0 ;  /* 0x00000000002c12ca */ /* 0x004fe400000e0000 */
[----:B---3--:R-:W-:Y:S02]  /*9c80*/  @P0 R2UR UR4, R6 ;  /* 0x00000000060402ca */ /* 0x008fe400000e0000 */
[----:B----4-:R-:W-:Y:S01]  /*9c90*/  @P3 R2UR UR43, R7 ;  /* 0x00000000072b32ca */ /* 0x010fe200000e0000 */
[----:B-----5:R0:W-:Y:S01]  /*9ca0*/  STL [R1], R8 ;  /* 0x0000000801007387 */ /* 0x0201e20000100800 */
[----:B------:R-:W-:-:S13]  /*9cb0*/  @P3 BRA `(.L_x_8122) ;  /* 0x0000000000183947 */ /* 0x000fda0003800000 */
[----:B------:R-:W-:Y:S05]  /*9cc0*/  @!P0 BRA `(.L_x_8122) ;  /* 0x0000000000148947 */ /* 0x000fea0003800000 */
[----:B------:R-:W2:Y:S04]  /*9cd0*/  LDG.E R4, desc[UR54][R2.64] ;  /* 0x0000003602047981 */ /* 0x000ea8000c1e1900 */
[----:B------:R-:W3:Y:S01]  /*9ce0*/  LDG.E R0, desc[UR54][R2.64+0x4] ;  /* 0x0000043602007981 */ /* 0x000ee2000c1e1900 */
[----:B--2---:R-:W-:Y:S02]  /*9cf0*/  R2UR UR5, R4 ;  /* 0x00000000040572ca */ /* 0x004fe400000e0000 */
[----:B---3--:R-:W-:-:S13]  /*9d00*/  R2UR UR43, R0 ;  /* 0x00000000002b72ca */ /* 0x008fda00000e0000 */
[----:B------:R-:W-:-:S12]  /*9d10*/  UIADD3 UR43, -UR5, UR43, URZ ;  /* 0x0000002b052b7290 */ /* 0x000fd8000fffe13f */
.L_x_8122:
[----:B------:R-:W-:Y:S01]  /*9d20*/  UIADD3 UR43, -UR44, UR43, URZ ;  /* 0x0000002b2c2b7290 */ /* 0x000fe2000fffe13f */
[----:B------:R-:W-:Y:S01]  /*9d30*/  BSSY B6, `(.L_x_8123) ;  /* 0x000029e000067945 */ /* 0x000fe20003800000 */
[----:B------:R-:W-:Y:S02]  /*9d40*/  UIADD3 UR44, UR4, UR44, URZ ;  /* 0x0000002c042c7290 */ /* 0x000fe4000fffe03f */
[----:B------:R-:W-:Y:S02]  /*9d50*/  UIADD3 UR42, UR43, 0x7f, URZ ;  /* 0x0000007f2b2a7890 */ /* 0x000fe4000fffe03f */
[----:B------:R-:W-:Y:S02]  /*9d60*/  ISETP.LT.AND P0, PT, RZ, UR43, PT ;  /* 0x0000002bff007c0c */ /* 0x000fe4000bf01270 */
[----:B------:R-:W-:-:S04]  /*9d70*/  USHF.R.S32.HI UR5, URZ, 0x1f, UR42 ;  /* 0x0000001f3f057899 */ /* 0x000fc8000801142a */
[----:B------:R-:W-:-:S07]  /*9d80*/  ULEA.HI UR42, UR5, UR42, URZ, 0x7 ;  /* 0x0000002a052a7291 */ /* 0x000fce000f8f383f */
        /* <DEDUP_REMOVED lines=13> */
[----:B-1----:R-:W-:-:S04]  /*9e60*/  LOP3.LUT R4, R4, UR4, RZ, 0xc0, !PT ;  /* 0x0000000404047c12 */ /* 0x002fc8000f8ec0ff */
[----:B------:R-:W1:Y:S01]  /*9e70*/  POPC R7, R4 ;  /* 0x0000000400077309 */ /* 0x000e620000000000 */
[----:B--2---:R-:W1:Y:S02]  /*9e80*/  SHFL.IDX PT, R0, R3, R0, 0x1f ;  /* 0x00001f0003007589 */ /* 0x004e6400000e0000 */
[----:B-1----:R-:W-:Y:S01]  /*9e90*/  IADD3 R24, R0, UR49, R7 ;  /* 0x0000003100187c10 */ /* 0x002fe2000fffe007 */
[----:B------:R-:W-:Y:S06]  /*9ea0*/  BRA `(.L_x_8125) ;  /* 0x0000002800187947 */ /* 0x000fec0003800000 */
.L_x_8124:
        /* <DEDUP_REMOVED lines=18> */
[----:B0-----:R-:W-:Y:S02]  /*9fd0*/  IMAD.MOV.U32 R8, RZ, RZ, 0x70 ;  /* 0x00000070ff087424 */ /* 0x001fe400078e00ff */
[----:B------:R-:W-:Y:S02]  /*9fe0*/  IMAD.MOV.U32 R12, RZ, RZ, 0x1 ;  /* 0x00000001ff0c7424 */ /* 0x000fe400078e00ff */
[----:B------:R-:W-:-:S07]  /*9ff0*/  IMAD.MOV.U32 R13, RZ, RZ, RZ ;  /* 0x000000ffff0d7224 */ /* 0x000fce00078e00ff */
[----:B------:R-:W-:-:S07]  /*a000*/  LEPC R20, `(.L_x_8126) ;  /* 0x000000001014794e */ /* 0x000fce0000000000 */
[----:B-1----:R-:W-:Y:S05]  /*a010*/  CALL.ABS.NOINC R2 ;  /* 0x0000000002007343 */ /* 0x002fea0003c00000 */
.L_x_8126:
        /* <DEDUP_REMOVED lines=20> */
.L_x_8127:
        /* <DEDUP_REMOVED lines=20> */
.L_x_8128:
        /* <DEDUP_REMOVED lines=18> */
.L_x_8129:
[----:B------:R-:W-:Y:S01]  /*a3c0*/  ULDC.64 UR4, c[0x0][0x9f8] ;  /* 0x00027e0000047ab9 */ /* 0x000fe20000000a00 */
[----:B------:R-:W2:Y:S01]  /*a3d0*/  LDL.LU R21, [R1] ;  /* 0x0000000001157983 */ /* 0x000ea20000300800 */
[----:B------:R-:W-:Y:S01]  /*a3e0*/  UISETP.NE.U32.AND UP0, UPT, UR4, URZ, UPT ;  /* 0x0000003f0400728c */ /* 0x000fe2000bf05070 */
[----:B------:R-:W-:Y:S01]  /*a3f0*/  IMAD.U32 R20, RZ, RZ, UR47 ;  /* 0x0000002fff147e24 */ /* 0x000fe2000f8e00ff */
[----:B------:R-:W1:Y:S01]  /*a400*/  LDC R0, c[0x0][0x428] ;  /* 0x00010a00ff007b82 */ /* 0x000e620000000800 */
[----:B------:R-:W3:Y:S01]  /*a410*/  S2R R4, SR_TID.X ;  /* 0x0000000000047919 */ /* 0x000ee20000002100 */
[----:B------:R-:W-:Y:S01]  /*a420*/  UISETP.NE.AND.EX UP0, UPT, UR5, URZ, UPT, UP0 ;  /* 0x0000003f0500728c */ /* 0x000fe2000bf05300 */
[----:B------:R-:W-:Y:S01]  /*a430*/  IMAD.U32 R16, RZ, RZ, UR38 ;  /* 0x00000026ff107e24 */ /* 0x000fe2000f8e00ff */
[----:B------:R-:W-:-:S04]  /*a440*/  ULDC.64 UR14, c[0x0][0xa08] ;  /* 0x00028200000e7ab9 */ /* 0x000fc80000000a00 */
[----:B------:R-:W-:-:S05]  /*a450*/  PLOP3.LUT P0, PT, PT, PT, UP0, 0x80, 0x0 ;  /* 0x000000000000781c */ /* 0x000fca0003f0f008 */
[----:B------:R-:W-:-:S04]  /*a460*/  @UP0 UIADD3 UR4, UP1, UR45, UR4, URZ ;  /* 0x000000042d040290 */ /* 0x000fc8000ff3e03f */
[----:B------:R-:W-:Y:S02]  /*a470*/  @UP0 UIADD3.X UR5, UR46, UR5, URZ, UP1, !UPT ;  /* 0x000000052e050290 */ /* 0x000fe40008ffe43f */
[----:B------:R-:W-:-:S04]  /*a480*/  IMAD.U32 R2, RZ, RZ, UR4 ;  /* 0x00000004ff027e24 */ /* 0x000fc8000f8e00ff */
[----:B------:R-:W-:Y:S01]  /*a490*/  IMAD.U32 R3, RZ, RZ, UR5 ;  /* 0x00000005ff037e24 */ /* 0x000fe2000f8e00ff */
[----:B------:R-:W-:-:S04]  /*a4a0*/  ULDC.64 UR4, c[0x0][0xa00] ;  /* 0x0002800000047ab9 */ /* 0x000fc80000000a00 */
[----:B------:R4:W5:Y:S01]  /*a4b0*/  @P0 LDG.E R20, desc[UR54][R2.64] ;  /* 0x0000003602140981 */ /* 0x000962000c1e1900 */
[----:B-1----:R-:W-:Y:S01]  /*a4c0*/  ISETP.NE.AND P0, PT, R0, 0x1, PT ;  /* 0x000000010000780c */ /* 0x002fe20003f05270 */
[----:B------:R-:W-:Y:S01]  /*a4d0*/  UMOV UR36, URZ ;  /* 0x0000003f00247c82 */ /* 0x000fe20008000000 */
[----:B------:R-:W-:Y:S01]  /*a4e0*/  UMOV UR6, UR38 ;  /* 0x0000002600067c82 */ /* 0x000fe20008000000 */
[----:B------:R-:W-:Y:S01]  /*a4f0*/  UMOV UR8, 0x40 ;  /* 0x0000004000087882 */ /* 0x000fe20000000000 */
[----:B---3--:R-:W-:Y:S01]  /*a500*/  LOP3.LUT R10, R4, 0x7f, RZ, 0xc0, !PT ;  /* 0x0000007f040a7812 */ /* 0x008fe200078ec0ff */
[----:B------:R-:W-:Y:S01]  /*a510*/  UMOV UR10, UR38 ;  /* 0x00000026000a7c82 */ /* 0x000fe20008000000 */
[----:B------:R-:W-:Y:S02]  /*a520*/  SHF.R.U32.HI R4, RZ, 0x5, R4 ;  /* 0x00000005ff047819 */ /* 0x000fe40000011604 */
[----:B------:R-:W-:Y:S01]  /*a530*/  ISETP.NE.AND P1, PT, R10, RZ, PT ;  /* 0x000000ff0a00720c */ /* 0x000fe20003f25270 */
[----:B----4-:R-:W1:Y:S01]  /*a540*/  LDC.64 R2, c[0x0][0x3f8] ;  /* 0x0000fe00ff027b82 */ /* 0x010e620000000a00 */
[----:B------:R-:W-:-:S07]  /*a550*/  LOP3.LUT R4, R4, 0x3, RZ, 0xc0, !PT ;  /* 0x0000000304047812 */ /* 0x000fce00078ec0ff */
[----:B------:R-:W3:Y:S04]  /*a560*/  @P0 LDC R0, c[0x0][0x42c] ;  /* 0x00010b00ff000b82 */ /* 0x000ee80000000800 */
[----:B------:R-:W-:-:S04]  /*a570*/  VOTEU.ALL UP1, P1 ;  /* 0x00000000003f7886 */ /* 0x000fc80000820000 */
[----:B------:R-:W4:Y:S01]  /*a580*/  @P0 LDC R5, c[0x0][0x430] ;  /* 0x00010c00ff050b82 */ /* 0x000f220000000800 */
[----:B------:R-:W-:-:S04]  /*a590*/  @!UP1 UIADD3 UR12, UP0, UR52, 0x270, URZ ;  /* 0x00000270340c9890 */ /* 0x000fc8000ff1e03f */
[----:B------:R-:W-:Y:S01]  /*a5a0*/  @!UP1 UIADD3.X UR13, URZ, UR53, URZ, UP0, !UPT ;  /* 0x000000353f0d9290 */ /* 0x000fe200087fe43f */
[----:B---3--:R-:W-:-:S05]  /*a5b0*/  @P0 IMAD.HI.U32 R0, R0, UR38, RZ ;  /* 0x0000002600000c27 */ /* 0x008fca000f8e00ff */
[----:B----4-:R-:W-:Y:S02]  /*a5c0*/  @P0 SHF.R.U32.HI R16, RZ, R5, R0 ;  /* 0x00000005ff100219 */ /* 0x010fe40000011600 */
[----:B------:R-:W-:Y:S01]  /*a5d0*/  ISETP.NE.U32.AND P0, PT, RZ, UR4, PT ;  /* 0x00000004ff007c0c */ /* 0x000fe2000bf05070 */
[----:B------:R-:W-:-:S03]  /*a5e0*/  UMOV UR4, 0x20 ;  /* 0x0000002000047882 */ /* 0x000fc60000000000 */
[----:B------:R-:W-:-:S04]  /*a5f0*/  ISETP.NE.AND.EX P0, PT, RZ, UR5, PT, P0 ;  /* 0x00000005ff007c0c */ /* 0x000fc8000bf05300 */
[----:B------:R-:W-:Y:S02]  /*a600*/  SEL R6, RZ, UR47, P0 ;  /* 0x0000002fff067c07 */ /* 0x000fe40008000000 */
[----:B-1----:R-:W-:Y:S01]  /*a610*/  LOP3.LUT P0, RZ, R2, UR14, RZ, 0xfc, !PT ;  /* 0x0000000e02ff7c12 */ /* 0x002fe2000f80fcff */
[----:B------:R-:W-:Y:S01]  /*a620*/  UMOV UR14, 0xffffffff ;  /* 0xffffffff000e7882 */ /* 0x000fe20000000000 */
[----:B------:R-:W-:Y:S02]  /*a630*/  R2UR UR39, R6 ;  /* 0x00000000062772ca */ /* 0x000fe400000e0000 */
[----:B------:R-:W-:-:S11]  /*a640*/  LOP3.LUT P0, RZ, R3, UR15, RZ, 0xfc, P0 ;  /* 0x0000000f03ff7c12 */ /* 0x000fd6000800fcff */
[----:B------:R-:W-:Y:S01]  /*a650*/  UMOV UR7, UR39 ;  /* 0x0000002700077c82 */ /* 0x000fe20008000000 */
[----:B------:R-:W-:Y:S01]  /*a660*/  UMOV UR11, UR39 ;  /* 0x00000027000b7c82 */ /* 0x000fe20008000000 */
[----:B--2---:R-:W-:-:S05]  /*a670*/  IMAD R25, R25, 0xc0, R21 ;  /* 0x000000c019197824 */ /* 0x004fca00078e0215 */
[----:B------:R-:W-:-:S13]  /*a680*/  R2UR UR37, R25 ;  /* 0x00000000192572ca */ /* 0x000fda00000e0000 */
[----:B------:R-:W-:Y:S01]  /*a690*/  UMOV UR5, UR37 ;  /* 0x0000002500057c82 */ /* 0x000fe20008000000 */
[----:B------:R-:W-:Y:S01]  /*a6a0*/  UMOV UR9, UR37 ;  /* 0x0000002500097c82 */ /* 0x000fe20008000000 */
[----:B------:R1:W-:Y:S01]  /*a6b0*/  @!UP1 UTMAPF.L2.4D [UR36], [UR12] ;  /* 0x000000240c0095b8 */ /* 0x0003e20008018000 */
[----:B------:R1:W-:Y:S01]  /*a6c0*/  @!UP1 UTMAPF.L2.4D [UR4], [UR12] ;  /* 0x000000040c0095b8 */ /* 0x0003e20008018000 */
[----:B-----5:R-:W-:Y:S02]  /*a6d0*/  SHF.R.S32.HI R21, RZ, 0x1f, R20 ;  /* 0x0000001fff157819 */ /* 0x020fe40000011414 */
[----:B------:R-:W-:Y:S01]  /*a6e0*/  SEL R0, R20, RZ, !P0 ;  /* 0x000000ff14007207 */ /* 0x000fe20004000000 */
[----:B------:R1:W-:Y:S02]  /*a6f0*/  @!UP1 UTMAPF.L2.4D [UR8], [UR12] ;  /* 0x000000080c0095b8 */ /* 0x0003e40008018000 */
[----:B-1----:R-:W-:Y:S05]  /*a700*/  BRA.DIV UR14, `(.L_x_8130) ;  /* 0x0000002e0ed47947 */ /* 0x002fea000b800000 */
[----:B------:R1:W2:Y:S02]  /*a710*/  SHFL.IDX PT, R14, R4, RZ, 0x1f ;  /* 0x00001fff040e7589 */ /* 0x0002a400000e0000 */
.L_x_8202:
[----:B--2---:R-:W-:Y:S02]  /*a720*/  ISETP.NE.AND P0, PT, R14, RZ, PT ;  /* 0x000000ff0e00720c */ /* 0x004fe40003f05270 */
[----:B------:R-:W-:-:S11]  /*a730*/  PLOP3.LUT P6, PT, PT, PT, PT, 0x8, 0x0 ;  /* 0x000000000000781c */ /* 0x000fd60003fce170 */
[----:B------:R-:W-:Y:S05]  /*a740*/  @P0 BRA `(.L_x_8131) ;  /* 0x0000000800040947 */ /* 0x000fea0003800000 */
[----:B------:R-:W-:-:S06]  /*a750*/  ULEA.HI.SX32 UR4, UR42, 0xffffffff, 0x19 ;  /* 0xffffffff2a047891 */ /* 0x000fcc000f8fca3f */
[----:B------:R-:W-:Y:S01]  /*a760*/  IMAD.U32 R7, RZ, RZ, UR4 ;  /* 0x00000004ff077e24 */ /* 0x000fe2000f8e00ff */
[----:B------:R-:W-:-:S03]  /*a770*/  UMOV UR4, 0xffffffff ;  /* 0xffffffff00047882 */ /* 0x000fc60000000000 */
[----:B------:R-:W-:Y:S05]  /*a780*/  BRA.DIV UR4, `(.L_x_8132) ;  /* 0x0000002e04d47947 */ /* 0x000fea000b800000 */
[----:B------:R-:W-:-:S13]  /*a790*/  ELECT P6, URZ, PT ;  /* 0x00000000003f782f */ /* 0x000fda00038c0000 */
.L_x_8205:
[----:B------:R-:W-:Y:S05]  /*a7a0*/  @!P6 BRA `(.L_x_8133) ;  /* 0x000000040070e947 */ /* 0x000fea0003800000 */
[----:B------:R-:W-:-:S04]  /*a7b0*/  ISETP.NE.U32.AND P0, PT, R2, RZ, PT ;  /* 0x000000ff0200720c */ /* 0x000fc80003f05070 */
[----:B------:R-:W-:-:S13]  /*a7c0*/  ISETP.NE.AND.EX P0, PT, R3, RZ, PT, P0 ;  /* 0x000000ff0300720c */ /* 0x000fda0003f05300 */
[----:B------:R-:W-:Y:S05]  /*a7d0*/  @!P0 BRA `(.L_x_8134) ;  /* 0x0000000000448947 */ /* 0x000fea0003800000 */
[----:B0-----:R-:W0:Y:S01]  /*a7e0*/  LDC R8, c[0x0][0x41c] ;  /* 0x00010700ff087b82 */ /* 0x001e220000000800 */
[----:B------:R-:W-:Y:S02]  /*a7f0*/  ULDC.64 UR4, c[0x0][0x408] ;  /* 0x0001020000047ab9 */ /* 0x000fe40000000a00 */
[----:B------:R-:W-:-:S04]  /*a800*/  IMAD R9, R21, UR4, RZ ;  /* 0x0000000415097c24 */ /* 0x000fc8000f8e02ff */
[----:B------:R-:W-:Y:S01]  /*a810*/  IMAD R9, R20, UR5, R9 ;  /* 0x0000000514097c24 */ /* 0x000fe2000f8e0209 */
[----:B0-----:R-:W-:-:S13]  /*a820*/  ISETP.NE.AND P0, PT, R8, 0x1, PT ;  /* 0x000000010800780c */ /* 0x001fda0003f05270 */
[----:B-1----:R-:W0:Y:S02]  /*a830*/  @P0 LDC.64 R4, c[0x0][0x420] ;  /* 0x00010800ff040b82 */ /* 0x002e240000000a00 */
[----:B0-----:R-:W-:-:S04]  /*a840*/  @P0 IMAD.HI.U32 R0, R7, R4, RZ ;  /* 0x0000000407000227 */ /* 0x001fc800078e00ff */
[----:B------:R-:W-:Y:S01]  /*a850*/  IMAD.MOV.U32 R4, RZ, RZ, R7 ;  /* 0x000000ffff047224 */ /* 0x000fe200078e0007 */
[----:B------:R-:W-:-:S04]  /*a860*/  @P0 SHF.R.U32.HI R4, RZ, R5, R0 ;  /* 0x00000005ff040219 */ /* 0x000fc80000011600 */
[--C-:B------:R-:W-:Y:S01]  /*a870*/  SHF.R.S32.HI R5, RZ, 0x1f, R4.reuse ;  /* 0x0000001fff057819 */ /* 0x100fe20000011404 */
[--C-:B------:R-:W-:Y:S02]  /*a880*/  IMAD.MOV R0, RZ, RZ, -R4.reuse ;  /* 0x000000ffff007224 */ /* 0x100fe400078e0a04 */
[----:B------:R-:W-:-:S04]  /*a890*/  IMAD.WIDE.U32 R4, R20, UR4, R4 ;  /* 0x0000000414047c25 */ /* 0x000fc8000f8e0004 */
[----:B------:R-:W-:Y:S01]  /*a8a0*/  IMAD R7, R8, R0, R7 ;  /* 0x0000000008077224 */ /* 0x000fe200078e0207 */
[----:B------:R-:W-:Y:S01]  /*a8b0*/  LEA R2, P0, R4, R2, 0x2 ;  /* 0x0000000204027211 */ /* 0x000fe200078010ff */
[----:B------:R-:W-:-:S05]  /*a8c0*/  IMAD.IADD R0, R5, 0x1, R9 ;  /* 0x0000000105007824 */ /* 0x000fca00078e0209 */
[----:B------:R-:W-:-:S05]  /*a8d0*/  LEA.HI.X R3, R4, R3, R0, 0x2, P0 ;  /* 0x0000000304037211 */ /* 0x000fca00000f1400 */
[----:B------:R2:W5:Y:S02]  /*a8e0*/  LDG.E R0, desc[UR54][R2.64] ;  /* 0x0000003602007981 */ /* 0x000564000c1e1900 */
.L_x_8134:
[----:B------:R-:W-:Y:S02]  /*a8f0*/  LEA R5, R17, UR40, 0x3 ;  /* 0x0000002811057c11 */ /* 0x000fe4000f8e18ff */
[----:B--2---:R-:W-:Y:S02]  /*a900*/  SHF.L.U32 R2, R19, 0x1f, RZ ;  /* 0x0000001f13027819 */ /* 0x004fe400000006ff */
[----:B------:R-:W-:Y:S02]  /*a910*/  ISETP.NE.AND P0, PT, R10, RZ, PT ;  /* 0x000000ff0a00720c */ /* 0x000fe40003f05270 */
[----:B------:R-:W2:Y:S02]  /*a920*/  SYNCS.PHASECHK.TRANS64.TRYWAIT P2, [R5+URZ+0x19c80], R2 ;  /* 0x019c8002050075a7 */ /* 0x000ea4000804017f */
[----:B--2---:R-:W-:Y:S09]  /*a930*/  @!P2 BRA `(.L_x_8135) ;  /* 0x0000002c0088a947 */ /* 0x004ff20003800000 */
.L_x_8206:
        /* <DEDUP_REMOVED lines=8> */
.L_x_8136:
[----:B------:R-:W-:Y:S01]  /*a9c0*/  IMAD R3, R17, 0x3000, R26 ;  /* 0x0000300011037824 */ /* 0x000fe200078e021a */
[----:B------:R-:W-:Y:S01]  /*a9d0*/  R2UR UR9, R5 ;  /* 0x00000000050972ca */ /* 0x000fe200000e0000 */
[----:B------:R-:W-:Y:S01]  /*a9e0*/  UIADD3 UR4, UP0, UR52, 0x470, URZ ;  /* 0x0000047034047890 */ /* 0x000fe2000ff1e03f */
[----:B------:R-:W-:Y:S01]  /*a9f0*/  LEA R7, R7, UR44, 0x7 ;  /* 0x0000002c07077c11 */ /* 0x000fe2000f8e38ff */
[----:B------:R-:W-:Y:S01]  /*aa00*/  UMOV UR10, URZ ;  /* 0x0000003f000a7c82 */ /* 0x000fe20008000000 */
[----:B------:R-:W-:Y:S01]  /*aa10*/  R2UR UR15, R3 ;  /* 0x00000000030f72ca */ /* 0x000fe200000e0000 */
[----:B------:R-:W-:Y:S01]  /*aa20*/  UIADD3.X UR5, URZ, UR53, URZ, UP0, !UPT ;  /* 0x000000353f057290 */ /* 0x000fe200087fe43f */
[----:B------:R-:W-:Y:S01]  /*aa30*/  R2UR UR12, R16 ;  /* 0x00000000100c72ca */ /* 0x000fe200000e0000 */
[----:B------:R-:W-:Y:S01]  /*aa40*/  UMOV UR6, 0x0 ;  /* 0x0000000000067882 */ /* 0x000fe20000000000 */
[----:B-----5:R-:W-:Y:S01]  /*aa50*/  R2UR UR13, R0 ;  /* 0x00000000000d72ca */ /* 0x020fe200000e0000 */
[----:B------:R-:W-:Y:S01]  /*aa60*/  UMOV UR7, 0x14f00000 ;  /* 0x14f0000000077882 */ /* 0x000fe20000000000 */
[----:B------:R-:W-:Y:S01]  /*aa70*/  R2UR UR11, R7 ;  /* 0x00000000070b72ca */ /* 0x000fe200000e0000 */
[----:B------:R-:W-:-:S02]  /*aa80*/  UMOV UR16, 0x20 ;  /* 0x0000002000107882 */ /* 0x000fc40000000000 */
[----:B------:R-:W-:-:S04]  /*aa90*/  UIADD3 UR9, UR9, 0x19c70, URZ ;  /* 0x00019c7009097890 */ /* 0x000fc8000fffe03f */
        /* <DEDUP_REMOVED lines=13> */
.L_x_8207:
[----:B------:R-:W-:Y:S05]  /*ab70*/  @P0 BRA `(.L_x_8138) ;  /* 0x00000000001c0947 */ /* 0x000fea0003800000 */
[----:B-1----:R-:W1:Y:S01]  /*ab80*/  S2R R4, SR_TID.X ;  /* 0x0000000000047919 */ /* 0x002e620000002100 */
[----:B--23--:R-:W-:-:S04]  /*ab90*/  IMAD.MOV.U32 R2, RZ, RZ, 0x3000 ;  /* 0x00003000ff027424 */ /* 0x00cfc800078e00ff */
[----:B------:R4:W-:Y:S01]  /*aba0*/  SYNCS.ARRIVE.TRANS64 RZ, [R5+URZ+0x19c30], R2 ;  /* 0x019c300205ff79a7 */ /* 0x0009e2000800003f */
[----:B-1----:R-:W-:-:S04]  /*abb0*/  LOP3.LUT R4, R4, 0x1f, RZ, 0xc0, !PT ;  /* 0x0000001f04047812 */ /* 0x002fc800078ec0ff */
[----:B------:R-:W-:-:S13]  /*abc0*/  ISETP.NE.AND P0, PT, R4, RZ, PT ;  /* 0x000000ff0400720c */ /* 0x000fda0003f05270 */
[----:B----4-:R-:W-:Y:S05]  /*abd0*/  @!P0 BRA `(.L_x_8138) ;  /* 0x0000000000048947 */ /* 0x010fea0003800000 */
[----:B------:R-:W-:Y:S01]  /*abe0*/  BPT.TRAP 0x1 ;  /* 0x000000040000795c */ /* 0x000fe20000300000 */
.L_x_8138:
        /* <DEDUP_REMOVED lines=16> */
[----:B----4-:R-:W-:Y:S01]  /*acf0*/  UMOV UR8, UR14 ;  /* 0x0000000e00087c82 */ /* 0x010fe20008000000 */
[----:B------:R-:W-:Y:S01]  /*ad00*/  UMOV UR10, UR16 ;  /* 0x00000010000a7c82 */ /* 0x000fe20008000000 */
[----:B------:R-:W-:Y:S01]  /*ad10*/  UMOV UR14, 0x40 ;  /* 0x00000040000e7882 */ /* 0x000fe20000000000 */
[----:B------:R4:W-:Y:S02]  /*ad20*/  UTMALDG.4D [UR8], [UR4], desc[UR6] ;  /* 0x00000608040075b4 */ /* 0x0009e40008019000 */
[----:B----4-:R-:W-:Y:S01]  /*ad30*/  UMOV UR8, UR15 ;  /* 0x0000000f00087c82 */ /* 0x010fe20008000000 */
[----:B------:R-:W-:Y:S02]  /*ad40*/  UMOV UR10, UR14 ;  /* 0x0000000e000a7c82 */ /* 0x000fe40008000000 */
[----:B------:R4:W-:Y:S02]  /*ad50*/  UTMALDG.4D [UR8], [UR4], desc[UR6] ;  /* 0x00000608040075b4 */ /* 0x0009e40008019000 */
[----:B----4-:R-:W-:Y:S01]  /*ad60*/  NOP ;  /* 0x0000000000007918 */ /* 0x010fe20000000000 */
.L_x_8133:
        /* <DEDUP_REMOVED lines=10> */
[----:B--23--:R-:W-:Y:S01]  /*ae10*/  @P0 IMAD.MOV.U32 R2, RZ, RZ, 0x4800 ;  /* 0x00004800ff020424 */ /* 0x00cfe200078e00ff */
        /* <DEDUP_REMOVED lines=20> */
.L_x_8131:
[----:B------:R-:W2:Y:S01]  /*af60*/  LDL.LU R3, [R1+0x4] ;  /* 0x0000040001037983 */ /* 0x000ea20000300800 */
[----:B------:R-:W-:Y:S01]  /*af70*/  BSSY B0, `(.L_x_8139) ;  /* 0x0000009000007945 */ /* 0x000fe20003800000 */
[----:B--2---:R-:W-:-:S05]  /*af80*/  VIADD R3, R3, 0x1 ;  /* 0x0000000103037836 */ /* 0x004fca0000000000 */
[----:B------:R-:W-:Y:S01]  /*af90*/  LEA.HI R2, R3, R3, RZ, 0x1 ;  /* 0x0000000303027211 */ /* 0x000fe200078f08ff */
[----:B------:R2:W-:Y:S03]  /*afa0*/  STL [R1+0x4], R3 ;  /* 0x0000040301007387 */ /* 0x0005e60000100800 */
[----:B------:R-:W-:-:S05]  /*afb0*/  LOP3.LUT R2, R2, 0xfffffffe, RZ, 0xc0, !PT ;  /* 0xfffffffe02027812 */ /* 0x000fca00078ec0ff */
[----:B------:R-:W-:-:S05]  /*afc0*/  IMAD.IADD R2, R3, 0x1, -R2 ;  /* 0x0000000103027824 */ /* 0x000fca00078e0a02 */
[----:B--2---:R-:W-:-:S04]  /*afd0*/  SHF.L.U32 R3, R2, 0x1f, RZ ;  /* 0x0000001f02037819 */ /* 0x004fc800000006ff */
[----:B------:R-:W2:Y:S02]  /*afe0*/  SYNCS.PHASECHK.TRANS64.TRYWAIT P0, [UR40+0x19c20], R3 ;  /* 0x019c2003ff0075a7 */ /* 0x000ea40008000168 */
[----:B--2---:R-:W-:Y:S05]  /*aff0*/  @!P0 BRA `(.L_x_8140) ;  /* 0x0000002800008947 */ /* 0x004fea0003800000 */
.L_x_8208:
[----:B------:R-:W-:Y:S05]  /*b000*/  BSYNC B0 ;  /* 0x0000000000007941 */ /* 0x000fea0003800000 */
.L_x_8139:
[----:B------:R-:W-:-:S06]  /*b010*/  UISETP.GE.AND UP0, UPT, UR43, 0x81, UPT ;  /* 0x000000812b00788c */ /* 0x000fcc000bf06270 */
[----:B------:R-:W-:-:S13]  /*b020*/  PLOP3.LUT P0, PT, PT, PT, UP0, 0x80, 0x0 ;  /* 0x000000000000781c */ /* 0x000fda0003f0f008 */
[----:B------:R-:W-:Y:S05]  /*b030*/  @!P0 BRA `(.L_x_8141) ;  /* 0x0000001000148947 */ /* 0x000fea0003800000 */
[----:B------:R-:W-:Y:S01]  /*b040*/  ULEA.HI.SX32 UR4, UR42, 0xfffffffe, 0x19 ;  /* 0xfffffffe2a047891 */ /* 0x000fe2000f8fca3f */
[----:B0-----:R-:W-:Y:S02]  /*b050*/  IMAD.MOV.U32 R8, RZ, RZ, R19 ;  /* 0x000000ffff087224 */ /* 0x001fe400078e0013 */
[----:B--2---:R-:W-:-:S03]  /*b060*/  IMAD.MOV.U32 R3, RZ, RZ, R17 ;  /* 0x000000ffff037224 */ /* 0x004fc600078e0011 */
[----:B------:R-:W-:-:S07]  /*b070*/  IMAD.U32 R2, RZ, RZ, UR4 ;  /* 0x00000004ff027e24 */ /* 0x000fce000f8e00ff */
.L_x_8165:
        /* <DEDUP_REMOVED lines=9> */
[----:B-1----:R-:W-:Y:S01]  /*b110*/  IMAD.MOV.U32 R4, RZ, RZ, R2 ;  /* 0x000000ffff047224 */ /* 0x002fe200078e0002 */
[----:B------:R-:W-:-:S04]  /*b120*/  ISETP.NE.U32.AND P0, PT, RZ, UR4, PT ;  /* 0x00000004ff007c0c */ /* 0x000fc8000bf05070 */
[----:B------:R-:W-:-:S13]  /*b130*/  ISETP.NE.AND.EX P0, PT, RZ, UR5, PT, P0 ;  /* 0x00000005ff007c0c */ /* 0x000fda000bf05300 */
[----:B------:R-:W-:Y:S05]  /*b140*/  @!P0 BRA `(.L_x_8144) ;  /* 0x0000000000488947 */ /* 0x000fea0003800000 */
[----:B------:R-:W0:Y:S01]  /*b150*/  LDC R9, c[0x0][0x41c] ;  /* 0x00010700ff097b82 */ /* 0x000e220000000800 */
[----:B------:R-:W-:Y:S01]  /*b160*/  IMAD.MOV.U32 R10, RZ, RZ, R2 ;  /* 0x000000ffff0a7224 */ /* 0x000fe200078e0002 */
[----:B------:R-:W-:Y:S02]  /*b170*/  ULDC.64 UR6, c[0x0][0x408] ;  /* 0x0001020000067ab9 */ /* 0x000fe40000000a00 */
[----:B------:R-:W-:-:S04]  /*b180*/  IMAD R7, R21, UR6, RZ ;  /* 0x0000000615077c24 */ /* 0x000fc8000f8e02ff */
[----:B------:R-:W-:Y:S01]  /*b190*/  IMAD R7, R20, UR7, R7 ;  /* 0x0000000714077c24 */ /* 0x000fe2000f8e0207 */
[----:B0-----:R-:W-:-:S13]  /*b1a0*/  ISETP.NE.AND P0, PT, R9, 0x1, PT ;  /* 0x000000010900780c */ /* 0x001fda0003f05270 */
[----:B------:R-:W0:Y:S02]  /*b1b0*/  @P0 LDC.64 R4, c[0x0][0x420] ;  /* 0x00010800ff040b82 */ /* 0x000e240000000a00 */
[----:B0-----:R-:W-:-:S05]  /*b1c0*/  @P0 IMAD.HI.U32 R4, R2, R4, RZ ;  /* 0x0000000402040227 */ /* 0x001fca00078e00ff */
[----:B------:R-:W-:-:S04]  /*b1d0*/  @P0 SHF.R.U32.HI R10, RZ, R5, R4 ;  /* 0x00000005ff0a0219 */ /* 0x000fc80000011604 */
[--C-:B------:R-:W-:Y:S01]  /*b1e0*/  SHF.R.S32.HI R5, RZ, 0x1f, R10.reuse ;  /* 0x0000001fff057819 */ /* 0x100fe2000001140a */
[----:B------:R-:W-:-:S04]  /*b1f0*/  IMAD.MOV.U32 R4, RZ, RZ, R10 ;  /* 0x000000ffff047224 */ /* 0x000fc800078e000a */
[----:B------:R-:W-:-:S04]  /*b200*/  IMAD.WIDE.U32 R4, R20, UR6, R4 ;  /* 0x0000000614047c25 */ /* 0x000fc8000f8e0004 */
[----:B------:R-:W-:Y:S01]  /*b210*/  IMAD.IADD R5, R7, 0x1, R5 ;  /* 0x0000000107057824 */ /* 0x000fe200078e0205 */
[----:B------:R-:W-:-:S04]  /*b220*/  LEA R6, P0, R4, UR4, 0x2 ;  /* 0x0000000404067c11 */ /* 0x000fc8000f8010ff */
[----:B------:R-:W-:-:S05]  /*b230*/  LEA.HI.X R7, R4, UR5, R5, 0x2, P0 ;  /* 0x0000000504077c11 */ /* 0x000fca00080f1405 */
[----:B------:R0:W5:Y:S01]  /*b240*/  LDG.E R0, desc[UR54][R6.64] ;  /* 0x0000003606007981 */ /* 0x000162000c1e1900 */
[----:B------:R-:W-:-:S04]  /*b250*/  IMAD.MOV R4, RZ, RZ, -R10 ;  /* 0x000000ffff047224 */ /* 0x000fc800078e0a0a */
[----:B------:R-:W-:-:S07]  /*b260*/  IMAD R4, R9, R4, R2 ;  /* 0x0000000409047224 */ /* 0x000fce00078e0202 */
.L_x_8144:
[----:B------:R-:W-:Y:S01]  /*b270*/  LEA R10, R17, UR40, 0x3 ;  /* 0x00000028110a7c11 */ /* 0x000fe2000f8e18ff */
[----:B------:R-:W1:Y:S01]  /*b280*/  S2R R5, SR_TID.X ;  /* 0x0000000000057919 */ /* 0x000e620000002100 */
[----:B------:R-:W-:Y:S01]  /*b290*/  SHF.L.U32 R13, R19, 0x1f, RZ ;  /* 0x0000001f130d7819 */ /* 0x000fe200000006ff */
[----:B------:R-:W-:Y:S03]  /*b2a0*/  BSSY B1, `(.L_x_8145) ;  /* 0x0000005000017945 */ /* 0x000fe60003800000 */
[----:B------:R-:W2:Y:S01]  /*b2b0*/  SYNCS.PHASECHK.TRANS64.TRYWAIT P0, [R10+URZ+0x19c80], R13 ;  /* 0x019c800d0a0075a7 */ /* 0x000ea2000800017f */
[----:B-1----:R-:W-:-:S04]  /*b2c0*/  LOP3.LUT R5, R5, 0x7f, RZ, 0xc0, !PT ;  /* 0x0000007f05057812 */ /* 0x002fc800078ec0ff */
[----:B------:R-:W-:Y:S01]  /*b2d0*/  ISETP.NE.AND P2, PT, R5, RZ, PT ;  /* 0x000000ff0500720c */ /* 0x000fe20003f45270 */
[----:B--2---:R-:W-:-:S12]  /*b2e0*/  @!P0 BRA `(.L_x_8146) ;  /* 0x0000002400588947 */ /* 0x004fd80003800000 */
.L_x_8209:
[----:B------:R-:W-:Y:S05]  /*b2f0*/  BSYNC B1 ;  /* 0x0000000000017941 */ /* 0x000fea0003800000 */
.L_x_8145:
        /* <DEDUP_REMOVED lines=9> */
.L_x_8148:
[----:B------:R-:W-:Y:S05]  /*b390*/  BSYNC B1 ;  /* 0x0000000000017941 */ /* 0x000fea0003800000 */
.L_x_8147:
[----:B------:R-:W-:Y:S01]  /*b3a0*/  IMAD.MOV.U32 R9, RZ, RZ, RZ ;  /* 0x000000ffff097224 */ /* 0x000fe200078e00ff */
[----:B------:R-:W-:Y:S01]  /*b3b0*/  R2UR UR12, R16 ;  /* 0x00000000100c72ca */ /* 0x000fe200000e0000 */
[----:B0-----:R-:W-:Y:S01]  /*b3c0*/  IMAD R7, R17, 0x3000, R26 ;  /* 0x0000300011077824 */ /* 0x001fe200078e021a */
[----:B------:R-:W-:Y:S01]  /*b3d0*/  UIADD3 UR4, UP0, UR52, 0x470, URZ ;  /* 0x0000047034047890 */ /* 0x000fe2000ff1e03f */
[----:B------:R-:W-:Y:S01]  /*b3e0*/  LEA R6, R4, UR44, 0x7 ;  /* 0x0000002c04067c11 */ /* 0x000fe2000f8e38ff */
[----:B------:R-:W-:Y:S01]  /*b3f0*/  VIADD R5, R10, 0x19c70 ;  /* 0x00019c700a057836 */ /* 0x000fe20000000000 */
[----:B------:R-:W-:Y:S01]  /*b400*/  R2UR UR10, R9 ;  /* 0x00000000090a72ca */ /* 0x000fe200000e0000 */
[----:B------:R-:W-:Y:S01]  /*b410*/  VIADD R4, R7, 0x9000 ;  /* 0x0000900007047836 */ /* 0x000fe20000000000 */
[----:B------:R-:W-:Y:S01]  /*b420*/  PLOP3.LUT P0, PT, PT, PT, PT, 0x80, 0x0 ;  /* 0x000000000000781c */ /* 0x000fe20003f0f070 */
[----:B------:R-:W-:Y:S01]  /*b430*/  UIADD3.X UR5, URZ, UR53, URZ, UP0, !UPT ;  /* 0x000000353f057290 */ /* 0x000fe200087fe43f */
[----:B------:R-:W-:Y:S01]  /*b440*/  UMOV UR6, 0x0 ;  /* 0x0000000000067882 */ /* 0x000fe20000000000 */
[----:B------:R-:W-:-:S10]  /*b450*/  UMOV UR7, 0x14f00000 ;  /* 0x14f0000000077882 */ /* 0x000fd40000000000 */
.L_x_8149:
        /* <DEDUP_REMOVED lines=16> */
.L_x_8150:
        /* <DEDUP_REMOVED lines=16> */
.L_x_8151:
        /* <DEDUP_REMOVED lines=12> */
.L_x_8210:
[----:B------:R-:W-:Y:S05]  /*b720*/  BSYNC B1 ;  /* 0x0000000000017941 */ /* 0x000fea0003800000 */
.L_x_8152:
        /* <DEDUP_REMOVED lines=11> */
.L_x_8155:
[----:B------:R-:W-:Y:S05]  /*b7e0*/  BSYNC B1 ;  /* 0x0000000000017941 */ /* 0x000fea0003800000 */
.L_x_8154:
[----:B------:R-:W-:Y:S01]  /*b7f0*/  R2UR UR6, R4 ;  /* 0x00000000040672ca */ /* 0x000fe200000e0000 */
[----:B------:R-:W-:Y:S01]  /*b800*/  UIADD3 UR4, UP0, UR52, 0x370, URZ ;  /* 0x0000037034047890 */ /* 0x000fe2000ff1e03f */
[----:B------:R-:W-:Y:S01]  /*b810*/  R2UR UR7, R5 ;  /* 0x00000000050772ca */ /* 0x000fe200000e0000 */
[----:B01----:R-:W-:Y:S01]  /*b820*/  VIADD R10, R10, 0x19c30 ;  /* 0x00019c300a0a7836 */ /* 0x003fe20000000000 */
[----:B------:R-:W-:Y:S01]  /*b830*/  R2UR UR12, R16 ;  /* 0x00000000100c72ca */ /* 0x000fe200000e0000 */
[----:B------:R-:W-:Y:S01]  /*b840*/  UIADD3.X UR5, URZ, UR53, URZ, UP0, !UPT ;  /* 0x000000353f057290 */ /* 0x000fe200087fe43f */
[----:B------:R-:W-:Y:S01]  /*b850*/  R2UR UR10, R9 ;  /* 0x00000000090a72ca */ /* 0x000fe200000e0000 */
[----:B------:R-:W-:Y:S01]  /*b860*/  VIADD R9, R7, 0x13800 ;  /* 0x0001380007097836 */ /* 0x000fe20000000000 */
[----:B------:R-:W-:-:S13]  /*b870*/  PLOP3.LUT P0, PT, PT, PT, PT, 0x80, 0x0 ;  /* 0x000000000000781c */ /* 0x000fda0003f0f070 */
.L_x_8156:
        /* <DEDUP_REMOVED lines=15> */
.L_x_8157:
        /* <DEDUP_REMOVED lines=15> */
.L_x_8158:
        /* <DEDUP_REMOVED lines=9> */
.L_x_8143:
[----:B------:R-:W-:Y:S05]  /*baf0*/  BSYNC B0 ;  /* 0x0000000000007941 */ /* 0x000fea0003800000 */
.L_x_8142:
[----:B------:R-:W-:-:S06]  /*bb00*/  UISETP.NE.AND UP0, UPT, UR41, 0x3, UPT ;  /* 0x000000032900788c */ /* 0x000fcc000bf05270 */
[----:B------:R-:W-:-:S13]  /*bb10*/  PLOP3.LUT P0, PT, PT, PT, UP0, 0x80, 0x0 ;  /* 0x000000000000781c */ /* 0x000fda0003f0f008 */
[----:B------:R-:W-:Y:S05]  /*bb20*/  @!P0 BRA `(.L_x_8159) ;  /* 0x0000000000048947 */ /* 0x000fea0003800000 */
[----:B------:R-:W-:Y:S01]  /*bb30*/  BPT.TRAP 0x1 ;  /* 0x000000040000795c */ /* 0x000fe20000300000 */
.L_x_8159:
[----:B------:R-:W-:Y:S01]  /*bb40*/  LOP3.LUT R5, R8, 0x1, RZ, 0x3c, !PT ;  /* 0x0000000108057812 */ /* 0x000fe200078e3cff */
[----:B-1----:R-:W-:Y:S01]  /*bb50*/  IMAD.U32 R4, RZ, RZ, UR50 ;  /* 0x00000032ff047e24 */ /* 0x002fe2000f8e00ff */
[----:B------:R-:W-:Y:S01]  /*bb60*/  LEA R12, R3, UR40, 0x3 ;  /* 0x00000028030c7c11 */ /* 0x000fe2000f8e18ff */
[----:B------:R-:W-:Y:S01]  /*bb70*/  BSSY B0, `(.L_x_8160) ;  /* 0x0000005000007945 */ /* 0x000fe20003800000 */
[----:B------:R-:W-:Y:S02]  /*bb80*/  SHF.L.U32 R5, R5, 0x1f, RZ ;  /* 0x0000001f05057819 */ /* 0x000fe400000006ff */
[----:B------:R-:W-:Y:S02]  /*bb90*/  ISETP.NE.AND P0, PT, R4, 0x3, PT ;  /* 0x000000030400780c */ /* 0x000fe40003f05270 */
[----:B------:R-:W0:Y:S02]  /*bba0*/  SYNCS.PHASECHK.TRANS64.TRYWAIT P2, [R12+URZ+0x19c70], R5 ;  /* 0x019c70050c0075a7 */ /* 0x000e24000804017f */
[----:B0-----:R-:W-:Y:S09]  /*bbb0*/  @!P2 BRA `(.L_x_8161) ;  /* 0x0000001c004ca947 */ /* 0x001ff20003800000 */
.L_x_8211:
[----:B------:R-:W-:Y:S05]  /*bbc0*/  BSYNC B0 ;  /* 0x0000000000007941 */ /* 0x000fea0003800000 */
.L_x_8160:
[----:B------:R-:W-:Y:S05]  /*bbd0*/  @!P0 BRA `(.L_x_8162) ;  /* 0x0000000000048947 */ /* 0x000fea0003800000 */
[----:B------:R-:W-:Y:S01]  /*bbe0*/  BPT.TRAP 0x1 ;  /* 0x000000040000795c */ /* 0x000fe20000300000 */
.L_x_8162:
[----:B0-----:R-:W-:Y:S01]  /*bbf0*/  SHF.L.U32 R5, R8, 0x1f, RZ ;  /* 0x0000001f08057819 */ /* 0x001fe200000006ff */
[----:B------:R-:W-:-:S03]  /*bc00*/  IMAD R3, R3, 0x3000, RZ ;  /* 0x0000300003037824 */ /* 0x000fc600078e02ff */
[----:B------:R-:W0:Y:S02]  /*bc10*/  SYNCS.PHASECHK.TRANS64.TRYWAIT P2, [R12+URZ+0x19c60], R5 ;  /* 0x019c60050c0075a7 */ /* 0x000e24000804017f */
[----:B0-----:R-:W-:Y:S05]  /*bc20*/  @!P2 BRA `(.L_x_8163) ;  /* 0x0000001c0044a947 */ /* 0x001fea0003800000 */
.L_x_8212:
[C---:B------:R-:W-:Y:S01]  /*bc30*/  LOP3.LUT R14, R3.reuse, R18, RZ, 0xfc, !PT ;  /* 0x00000012030e7212 */ /* 0x040fe200078efcff */
[----:B------:R-:W-:Y:S05]  /*bc40*/  WARPSYNC.ALL ;  /* 0x0000000000007948 */ /* 0x000fea0003800000 */
[----:B0-----:R-:W0:Y:S01]  /*bc50*/  LDSM.16.MT88.4 R4, [R14+UR40+0x9000] ;  /* 0x009000280e04783b */ /* 0x001e220008004200 */
[----:B------:R-:W-:-:S05]  /*bc60*/  VIADD R13, R3, 0x1000 ;  /* 0x00001000030d7836 */ /* 0x000fca0000000000 */
[----:B------:R-:W-:Y:S02]  /*bc70*/  LOP3.LUT R25, R13, R18, RZ, 0xfc, !PT ;  /* 0x000000120d197212 */ /* 0x000fe400078efcff */
[C-C-:B0-----:R-:W-:Y:S02]  /*bc80*/  PRMT R8, R4.reuse, 0x6420, R5.reuse ;  /* 0x0000642004087816 */ /* 0x141fe40000000005 */
[----:B------:R-:W-:Y:S02]  /*bc90*/  PRMT R9, R4, 0x7531, R5 ;  /* 0x0000753104097816 */ /* 0x000fe40000000005 */
[----:B------:R-:W-:Y:S02]  /*bca0*/  LOP3.LUT R4, R3, R22, RZ, 0xfc, !PT ;  /* 0x0000001603047212 */ /* 0x000fe400078efcff */
[C-C-:B------:R-:W-:Y:S02]  /*bcb0*/  PRMT R10, R6.reuse, 0x6420, R7.reuse ;  /* 0x00006420060a7816 */ /* 0x140fe40000000007 */
[----:B------:R-:W-:Y:S01]  /*bcc0*/  PRMT R11, R6, 0x7531, R7 ;  /* 0x00007531060b7816 */ /* 0x000fe20000000007 */
[----:B------:R-:W-:-:S05]  /*bcd0*/  IMAD.IADD R15, R27, 0x1, R4 ;  /* 0x000000011b0f7824 */ /* 0x000fca00078e0204 */
[----:B------:R-:W-:Y:S04]  /*bce0*/  STSM.16.M88.4 [R15], R8 ;  /* 0x000000080f007844 */ /* 0x000fe80000000200 */
[----:B------:R-:W0:Y:S02]  /*bcf0*/  LDSM.16.MT88.4 R4, [R25+UR40+0x9000] ;  /* 0x009000281904783b */ /* 0x000e240008004200 */
[C-C-:B0-----:R-:W-:Y:S02]  /*bd00*/  PRMT R8, R4.reuse, 0x6420, R5.reuse ;  /* 0x0000642004087816 */ /* 0x141fe40000000005 */
[----:B------:R-:W-:Y:S02]  /*bd10*/  PRMT R9, R4, 0x7531, R5 ;  /* 0x0000753104097816 */ /* 0x000fe40000000005 */
[----:B------:R-:W-:Y:S01]  /*bd20*/  LOP3.LUT R4, R13, R22, RZ, 0xfc, !PT ;  /* 0x000000160d047212 */ /* 0x000fe200078efcff */
[----:B------:R-:W-:Y:S01]  /*bd30*/  VIADD R13, R3, 0x2000 ;  /* 0x00002000030d7836 */ /* 0x000fe20000000000 */
[----:B------:R-:W-:-:S02]  /*bd40*/  PRMT R10, R6, 0x6420, R7 ;  /* 0x00006420060a7816 */ /* 0x000fc40000000007 */
[----:B------:R-:W-:Y:S01]  /*bd50*/  PRMT R11, R6, 0x7531, R7 ;  /* 0x00007531060b7816 */ /* 0x000fe20000000007 */
[----:B------:R-:W-:Y:S01]  /*bd60*/  IMAD.IADD R14, R27, 0x1, R4 ;  /* 0x000000011b0e7824 */ /* 0x000fe200078e0204 */
[----:B------:R-:W-:-:S04]  /*bd70*/  LOP3.LUT R15, R13, R18, RZ, 0xfc, !PT ;  /* 0x000000120d0f7212 */ /* 0x000fc800078efcff */
[----:B------:R-:W-:Y:S04]  /*bd80*/  STSM.16.M88.4 [R14], R8 ;  /* 0x000000080e007844 */ /* 0x000fe80000000200 */
[----:B------:R0:W1:Y:S02]  /*bd90*/  LDSM.16.MT88.4 R4, [R15+UR40+0x9000] ;  /* 0x009000280f04783b */ /* 0x0000640008004200 */
[----:B0-----:R-:W-:Y:S02]  /*bda0*/  IADD3 R15, R29, UR40, R3 ;  /* 0x000000281d0f7c10 */ /* 0x001fe4000fffe003 */
[----:B------:R-:W-:Y:S02]  /*bdb0*/  LOP3.LUT R14, R3, 0x800, R18, 0xfe, !PT ;  /* 0x00000800030e7812 */ /* 0x000fe400078efe12 */
[----:B-1----:R-:W-:-:S02]  /*bdc0*/  PRMT R8, R4, 0x6420, R5 ;  /* 0x0000642004087816 */ /* 0x002fc40000000005 */
[----:B------:R-:W-:Y:S02]  /*bdd0*/  PRMT R9, R4, 0x7531, R5 ;  /* 0x0000753104097816 */ /* 0x000fe40000000005 */
[----:B------:R-:W-:Y:S02]  /*bde0*/  LOP3.LUT R4, R13, R22, RZ, 0xfc, !PT ;  /* 0x000000160d047212 */ /* 0x000fe400078efcff */
[C-C-:B------:R-:W-:Y:S02]  /*bdf0*/  PRMT R10, R6.reuse, 0x6420, R7.reuse ;  /* 0x00006420060a7816 */ /* 0x140fe40000000007 */
[----:B------:R-:W-:Y:S01]  /*be00*/  PRMT R11, R6, 0x7531, R7 ;  /* 0x00007531060b7816 */ /* 0x000fe20000000007 */
[C---:B------:R-:W-:Y:S01]  /*be10*/  IMAD.IADD R25, R27.reuse, 0x1, R4 ;  /* 0x000000011b197824 */ /* 0x040fe200078e0204 */
[----:B------:R-:W-:-:S04]  /*be20*/  IADD3 R13, R27, R23, R3 ;  /* 0x000000171b0d7210 */ /* 0x000fc80007ffe003 */
[----:B------:R-:W-:Y:S04]  /*be30*/  STSM.16.M88.4 [R25], R8 ;  /* 0x0000000819007844 */ /* 0x000fe80000000200 */
[----:B------:R-:W0:Y:S02]  /*be40*/  LDSM.16.MT88.4 R4, [R14+UR40+0x9000] ;  /* 0x009000280e04783b */ /* 0x000e240008004200 */
[C-C-:B0-----:R-:W-:Y:S02]  /*be50*/  PRMT R8, R4.reuse, 0x6420, R5.reuse ;  /* 0x0000642004087816 */ /* 0x141fe40000000005 */
[----:B------:R-:W-:Y:S02]  /*be60*/  PRMT R9, R4, 0x7531, R5 ;  /* 0x0000753104097816 */ /* 0x000fe40000000005 */
[----:B------:R-:W-:-:S02]  /*be70*/  PRMT R10, R6, 0x6420, R7 ;  /* 0x00006420060a7816 */ /* 0x000fc40000000007 */
[----:B------:R-:W-:-:S05]  /*be80*/  PRMT R11, R6, 0x7531, R7 ;  /* 0x00007531060b7816 */ /* 0x000fca0000000007 */
        /* <DEDUP_REMOVED lines=22> */
.L_x_8164:
[----:B-1----:R-:W-:Y:S01]  /*bff0*/  SYNCS.ARRIVE.TRANS64.A1T0 RZ, [R12+URZ+0x19c50], RZ ;  /* 0x019c50ff0cff79a7 */ /* 0x002fe2000810003f */
[----:B------:R-:W-:Y:S01]  /*c000*/  BAR.SYNC.DEFER_BLOCKING 0x2, 0x80 ;  /* 0x0082000000007b1d */ /* 0x000fe20000010000 */
[----:B------:R-:W-:Y:S01]  /*c010*/  ISETP.GT.AND P0, PT, R2, RZ, PT ;  /* 0x000000ff0200720c */ /* 0x000fe20003f04270 */
[----:B------:R-:W-:Y:S02]  /*c020*/  @!P1 VIADD R3, R12, 0x19c80 ;  /* 0x00019c800c039836 */ /* 0x000fe40000000000 */
[----:B------:R-:W-:Y:S02]  /*c030*/  VIADD R2, R2, 0xffffffff ;  /* 0xffffffff02027836 */ /* 0x000fe40000000000 */
[----:B0-----:R-:W-:Y:S01]  /*c040*/  IMAD.MOV.U32 R8, RZ, RZ, R19 ;  /* 0x000000ffff087224 */ /* 0x001fe200078e0013 */
[----:B------:R-:W-:-:S04]  /*c050*/  @!P1 PRMT R3, RZ, 0x654, R3 ;  /* 0x00000654ff039816 */ /* 0x000fc80000000003 */
[----:B------:R0:W-:Y:S02]  /*c060*/  @!P1 SYNCS.ARRIVE.TRANS64.RED.A1T0 RZ, [R3+URZ], RZ ;  /* 0x000000ff03ff99a7 */ /* 0x0001e4000810043f */
[----:B0-----:R-:W-:Y:S01]  /*c070*/  IMAD.MOV.U32 R3, RZ, RZ, R17 ;  /* 0x000000ffff037224 */ /* 0x001fe200078e0011 */
[----:B------:R-:W-:Y:S06]  /*c080*/  @P0 BRA `(.L_x_8165) ;  /* 0xffffffec00fc0947 */ /* 0x000fec000383ffff */
.L_x_8141:
[----:B------:R-:W-:Y:S04]  /*c090*/  BSSY B0, `(.L_x_8166) ;  /* 0x000000e000007945 */ /* 0x000fe80003800000 */
[----:B------:R-:W-:Y:S05]  /*c0a0*/  @P1 BRA `(.L_x_8167) ;  /* 0x0000000000301947 */ /* 0x000fea0003800000 */
[----:B------:R-:W3:Y:S01]  /*c0b0*/  S2R R7, SR_LANEID ;  /* 0x0000000000077919 */ /* 0x000ee20000000000 */
[----:B------:R-:W-:Y:S01]  /*c0c0*/  VOTEU.ANY UR4, UPT, PT ;  /* 0x0000000000047886 */ /* 0x000fe200038e0100 */
[----:B--2---:R-:W2:Y:S01]  /*c0d0*/  LDC.64 R2, c[0x0][0xc38] ;  /* 0x00030e00ff027b82 */ /* 0x004ea20000000a00 */
[----:B------:R-:W3:Y:S08]  /*c0e0*/  FLO.U32 R0, UR4 ;  /* 0x0000000400007d00 */ /* 0x000ef000080e0000 */
[----:B------:R-:W2:Y:S01]  /*c0f0*/  POPC R5, UR4 ;  /* 0x0000000400057d09 */ /* 0x000ea20008000000 */
[----:B---3--:R-:W-:-:S13]  /*c100*/  ISETP.EQ.U32.AND P0, PT, R0, R7, PT ;  /* 0x000000070000720c */ /* 0x008fda0003f02070 */
[----:B--2---:R-:W2:Y:S01]  /*c110*/  @P0 ATOMG.E.ADD.STRONG.GPU PT, R3, desc[UR54][R2.64], R5 ;  /* 0x00000005020309a8 */ /* 0x004ea200081ee1f6 */
[----:B-1----:R-:W1:Y:S02]  /*c120*/  S2R R4, SR_LTMASK ;  /* 0x0000000000047919 */ /* 0x002e640000003900 */
[----:B-1----:R-:W-:-:S04]  /*c130*/  LOP3.LUT R4, R4, UR4, RZ, 0xc0, !PT ;  /* 0x0000000404047c12 */ /* 0x002fc8000f8ec0ff */
[----:B------:R-:W1:Y:S01]  /*c140*/  POPC R7, R4 ;  /* 0x0000000400077309 */ /* 0x000e620000000000 */
[----:B--2---:R-:W1:Y:S02]  /*c150*/  SHFL.IDX PT, R0, R3, R0, 0x1f ;  /* 0x00001f0003007589 */ /* 0x004e6400000e0000 */
[----:B-1----:R-:W-:-:S07]  /*c160*/  IADD3 R24, R0, UR49, R7 ;  /* 0x0000003100187c10 */ /* 0x002fce000fffe007 */
.L_x_8167:
[----:B------:R-:W-:Y:S05]  /*c170*/  BSYNC B0 ;  /* 0x0000000000007941 */ /* 0x000fea0003800000 */
.L_x_8166:
[----:B------:R-:W-:-:S06]  /*c180*/  UISETP.NE.AND UP0, UPT, UR41, 0x3, UPT ;  /* 0x000000032900788c */ /* 0x000fcc000bf05270 */
[----:B------:R-:W-:-:S13]  /*c190*/  PLOP3.LUT P0, PT, PT, PT, UP0, 0x80, 0x0 ;  /* 0x000000000000781c */ /* 0x000fda0003f0f008 */
[----:B------:R-:W-:Y:S05]  /*c1a0*/  @!P0 BRA `(.L_x_8168) ;  /* 0x0000000000048947 */ /* 0x000fea0003800000 */
[----:B------:R-:W-:Y:S01]  /*c1b0*/  BPT.TRAP 0x1 ;  /* 0x000000040000795c */ /* 0x000fe20000300000 */
.L_x_8168:
[----:B--2---:R-:W-:Y:S01]  /*c1c0*/  LOP3.LUT R3, R19, 0x1, RZ, 0x3c, !PT ;  /* 0x0000000113037812 */ /* 0x004fe200078e3cff */
[----:B------:R-:W-:Y:S01]  /*c1d0*/  IMAD.U32 R0, RZ, RZ, UR50 ;  /* 0x00000032ff007e24 */ /* 0x000fe2000f8e00ff */
[----:B------:R-:W-:Y:S01]  /*c1e0*/  LEA R2, R17, UR40, 0x3 ;  /* 0x0000002811027c11 */ /* 0x000fe2000f8e18ff */
[----:B------:R-:W-:Y:S01]  /*c1f0*/  BSSY B0, `(.L_x_8169) ;  /* 0x0000005000007945 */ /* 0x000fe20003800000 */
[----:B------:R-:W-:Y:S02]  /*c200*/  SHF.L.U32 R3, R3, 0x1f, RZ ;  /* 0x0000001f03037819 */ /* 0x000fe400000006ff */
[----:B------:R-:W-:Y:S02]  /*c210*/  ISETP.NE.AND P2, PT, R0, 0x3, PT ;  /* 0x000000030000780c */ /* 0x000fe40003f45270 */
[----:B------:R-:W2:Y:S02]  /*c220*/  SYNCS.PHASECHK.TRANS64.TRYWAIT P0, [R2+URZ+0x19c70], R3 ;  /* 0x019c7003020075a7 */ /* 0x000ea4000800017f */
[----:B--2---:R-:W-:Y:S09]  /*c230*/  @!P0 BRA `(.L_x_8170) ;  /* 0x0000001400d48947 */ /* 0x004ff20003800000 */
.L_x_8213:
[----:B------:R-:W-:Y:S05]  /*c240*/  BSYNC B0 ;  /* 0x0000000000007941 */ /* 0x000fea0003800000 */
.L_x_8169:
[----:B------:R-:W-:Y:S05]  /*c250*/  @!P2 BRA `(.L_x_8171) ;  /* 0x000000000004a947 */ /* 0x000fea0003800000 */
[----:B------:R-:W-:Y:S01]  /*c260*/  BPT.TRAP 0x1 ;  /* 0x000000040000795c */ /* 0x000fe20000300000 */
.L_x_8171:
[----:B--2---:R-:W-:Y:S01]  /*c270*/  SHF.L.U32 R3, R19, 0x1f, RZ ;  /* 0x0000001f13037819 */ /* 0x004fe200000006ff */
[----:B------:R-:W-:-:S03]  /*c280*/  IMAD R0, R17, 0x3000, RZ ;  /* 0x0000300011007824 */ /* 0x000fc600078e02ff */
[----:B------:R-:W2:Y:S02]  /*c290*/  SYNCS.PHASECHK.TRANS64.TRYWAIT P0, [R2+URZ+0x19c60], R3 ;  /* 0x019c6003020075a7 */ /* 0x000ea4000800017f */
[----:B--2---:R-:W-:Y:S05]  /*c2a0*/  @!P0 BRA `(.L_x_8172) ;  /* 0x0000001400cc8947 */ /* 0x004fea0003800000 */
.L_x_8214:
[C---:B--2---:R-:W-:Y:S01]  /*c2b0*/  LOP3.LUT R3, R0.reuse, R18, RZ, 0xfc, !PT ;  /* 0x0000001200037212 */ /* 0x044fe200078efcff */
[----:B------:R-:W-:Y:S05]  /*c2c0*/  WARPSYNC.ALL ;  /* 0x0000000000007948 */ /* 0x000fea0003800000 */
[----:B-1----:R-:W0:Y:S01]  /*c2d0*/  LDSM.16.MT88.4 R4, [R3+UR40+0x9000] ;  /* 0x009000280304783b */ /* 0x002e220008004200 */
        /* <DEDUP_REMOVED lines=57> */
.L_x_8173:
[----:B-1----:R-:W-:Y:S01]  /*c670*/  SYNCS.ARRIVE.TRANS64.A1T0 RZ, [R2+URZ+0x19c50], RZ ;  /* 0x019c50ff02ff79a7 */ /* 0x002fe2000810003f */
[----:B------:R-:W-:Y:S02]  /*c680*/  @!P1 VIADD R0, R2, 0x19c80 ;  /* 0x00019c8002009836 */ /* 0x000fe40000000000 */
[----:B------:R-:W-:-:S03]  /*c690*/  VIADD R17, R17, 0x1 ;  /* 0x0000000111117836 */ /* 0x000fc60000000000 */
[----:B------:R-:W-:Y:S01]  /*c6a0*/  @!P1 PRMT R0, RZ, 0x654, R0 ;  /* 0x00000654ff009816 */ /* 0x000fe20000000000 */
[----:B------:R-:W-:Y:S01]  /*c6b0*/  BAR.SYNC.DEFER_BLOCKING 0x2, 0x80 ;  /* 0x0082000000007b1d */ /* 0x000fe20000010000 */
[----:B------:R-:W-:-:S04]  /*c6c0*/  ISETP.NE.AND P0, PT, R17, 0x2, PT ;  /* 0x000000021100780c */ /* 0x000fc80003f05270 */
[----:B------:R-:W-:Y:S01]  /*c6d0*/  SEL R17, R17, RZ, P0 ;  /* 0x000000ff11117207 */ /* 0x000fe20000000000 */
[----:B------:R1:W-:Y:S02]  /*c6e0*/  @!P1 SYNCS.ARRIVE.TRANS64.RED.A1T0 RZ, [R0+URZ], RZ ;  /* 0x000000ff00ff99a7 */ /* 0x0003e4000810043f */
[----:B-1----:R-:W-:-:S04]  /*c6f0*/  SEL R0, RZ, 0x1, P0 ;  /* 0x00000001ff007807 */ /* 0x002fc80000000000 */
[----:B------:R-:W-:-:S07]  /*c700*/  LOP3.LUT R19, R19, R0, RZ, 0x3c, !PT ;  /* 0x0000000013137212 */ /* 0x000fce00078e3cff */
.L_x_8125:
[----:B------:R-:W-:Y:S05]  /*c710*/  BSYNC B6 ;  /* 0x0000000000067941 */ /* 0x000fea0003800000 */
.L_x_8123:
[----:B------:R-:W2:Y:S02]  /*c720*/  LDL R0, [R1+0x8] ;  /* 0x0000080001007983 */ /* 0x000ea40000100800 */
[----:B--2---:R-:W-:-:S13]  /*c730*/  ISETP.NE.AND P0, PT, R0, RZ, PT ;  /* 0x000000ff0000720c */ /* 0x004fda0003f05270 */
[----:B------:R-:W-:Y:S05]  /*c740*/  @!P0 BRA `(.L_x_8174) ;  /* 0x0000000000248947 */ /* 0x000fea0003800000 */
[----:B------:R-:W1:Y:S08]  /*c750*/  S2UR UR5, SR_CgaCtaId ;  /* 0x00000000000579c3 */ /* 0x000e700000008800 */
[----:B------:R-:W-:Y:S06]  /*c760*/  BAR.SYNC.DEFER_BLOCKING 0x5, 0x200 ;  /* 0x0148000000007b1d */ /* 0x000fec0000010000 */
[----:B------:R-:W-:-:S02]  /*c770*/  UMOV UR4, 0x400 ;  /* 0x0000040000047882 */ /* 0x000fc40000000000 */
[----:B-1----:R-:W-:-:S09]  /*c780*/  ULEA UR4, UR5, UR4, 0x18 ;  /* 0x0000000405047291 */ /* 0x002fd2000f8ec03f */
[----:B0-----:R-:W0:Y:S02]  /*c790*/  LDS.128 R24, [UR4+0x19cd0] ;  /* 0x019cd004ff187984 */ /* 0x001e240008000c00 */
[----:B0-----:R-:W-:Y:S02]  /*c7a0*/  R2UR UR51, R27 ;  /* 0x000000001b3372ca */ /* 0x001fe400000e0000 */
[----:B------:R-:W-:Y:S01]  /*c7b0*/  R2UR UR38, R26 ;  /* 0x000000001a2672ca */ /* 0x000fe200000e0000 */
[----:B------:R-:W-:Y:S06]  /*c7c0*/  BAR.ARV 0x4, 0x200 ;  /* 0x0108000000007b1d */ /* 0x000fec0000002000 */
[----:B------:R-:W-:Y:S08]  /*c7d0*/  BRA `(.L_x_8175) ;  /* 0x0000000800247947 */ /* 0x000ff00003800000 */
.L_x_8174:
[----:B------:R-:W0:Y:S01]  /*c7e0*/  S2R R0, SR_TID.X ;  /* 0x0000000000007919 */ /* 0x000e220000002100 */
[----:B------:R-:W-:Y:S01]  /*c7f0*/  ULDC UR4, c[0x0][0xc14] ;  /* 0x0003050000047ab9 */ /* 0x000fe20000000800 */
[----:B0-----:R-:W-:Y:S01]  /*c800*/  LOP3.LUT R8, R0, 0x1f, RZ, 0xc0, !PT ;  /* 0x0000001f00087812 */ /* 0x001fe200078ec0ff */
[----:B------:R-:W-:-:S03]  /*c810*/  IMAD.MOV.U32 R0, RZ, RZ, RZ ;  /* 0x000000ffff007224 */ /* 0x000fc600078e00ff */
[C---:B------:R-:W-:Y:S01]  /*c820*/  ISETP.NE.AND P0, PT, R8.reuse, 0x1f, PT ;  /* 0x0000001f0800780c */ /* 0x040fe20003f05270 */
[----:B------:R-:W-:-:S05]  /*c830*/  VIADD R5, R8, UR51 ;  /* 0x0000003308057c36 */ /* 0x000fca0008000000 */
        /* <DEDUP_REMOVED lines=16> */
[----:B------:R-:W-:Y:S04]  /*c940*/  SHFL.IDX PT, R5, R24, RZ, 0x1f ;  /* 0x00001fff18057589 */ /* 0x000fe800000e0000 */
        /* <DEDUP_REMOVED lines=15> */
[----:B------:R-:W-:Y:S05]  /*ca40*/  @P6 BRA `(.L_x_8176) ;  /* 0x0000000000906947 */ /* 0x000fea0003800000 */
.L_x_8180:
[----:B------:R-:W-:-:S04]  /*ca50*/  UIADD3 UR51, UR51, 0x1f, URZ ;  /* 0x0000001f33337890 */ /* 0x000fc8000fffe03f */
[----:B------:R-:W-:-:S06]  /*ca60*/  UISETP.GE.AND UP0, UPT, UR51, UR4, UPT ;  /* 0x000000043300728c */ /* 0x000fcc000bf06270 */
[----:B------:R-:W-:-:S13]  /*ca70*/  PLOP3.LUT P6, PT, PT, PT, UP0, 0x40, 0x0 ;  /* 0x000000000000781c */ /* 0x000fda0003fce808 */
[----:B------:R-:W-:Y:S05]  /*ca80*/  @!P6 BRA `(.L_x_8177) ;  /* 0x000000040034e947 */ /* 0x000fea0003800000 */
[----:B------:R-:W0:Y:S01]  /*ca90*/  S2R R0, SR_TID.X ;  /* 0x0000000000007919 */ /* 0x000e220000002100 */
[----:B------:R-:W-:Y:S01]  /*caa0*/  BSSY B0, `(.L_x_8178) ;  /* 0x0000009000007945 */ /* 0x000fe20003800000 */
[----:B0-----:R-:W-:-:S05]  /*cab0*/  LOP3.LUT R0, R0, 0x1f, RZ, 0xc0, !PT ;  /* 0x0000001f00007812 */ /* 0x001fca00078ec0ff */
[----:B------:R-:W-:Y:S02]  /*cac0*/  VIADD R7, R0, UR51 ;  /* 0x0000003300077c36 */ /* 0x000fe40008000000 */
[----:B------:R-:W-:-:S03]  /*cad0*/  IMAD.MOV.U32 R0, RZ, RZ, RZ ;  /* 0x000000ffff007224 */ /* 0x000fc600078e00ff */
[----:B------:R-:W-:-:S13]  /*cae0*/  ISETP.GE.OR P6, PT, R7, UR4, !P0 ;  /* 0x0000000407007c0c */ /* 0x000fda000c7c6670 */
[----:B------:R-:W-:Y:S05]  /*caf0*/  @P6 BRA `(.L_x_8179) ;  /* 0x00000000000c6947 */ /* 0x000fea0003800000 */
[----:B------:R-:W0:Y:S02]  /*cb00*/  LDC.64 R2, c[0x0][0xc58] ;  /* 0x00031600ff027b82 */ /* 0x000e240000000a00 */
[----:B0-----:R-:W-:-:S05]  /*cb10*/  IMAD.WIDE R2, R7, 0x4, R2 ;  /* 0x0000000407027825 */ /* 0x001fca00078e0202 */
[----:B------:R0:W5:Y:S02]  /*cb20*/  LDG.E R0, desc[UR54][R2.64] ;  /* 0x0000003602007981 */ /* 0x000164000c1e1900 */
.L_x_8179:
[----:B------:R-:W-:Y:S05]  /*cb30*/  BSYNC B0 ;  /* 0x0000000000007941 */ /* 0x000fea0003800000 */
.L_x_8178:
        /* <DEDUP_REMOVED lines=21> */
.L_x_8176:
        /* <DEDUP_REMOVED lines=18> */
.L_x_8181:
[--C-:B-12---:R-:W-:Y:S01]  /*cdb0*/  IMAD.MOV R3, RZ, RZ, -R9.reuse ;  /* 0x000000ffff037224 */ /* 0x106fe200078e0a09 */
[----:B------:R-:W-:Y:S01]  /*cdc0*/  UIADD3 UR51, UR4, UR51, URZ ;  /* 0x0000003304337290 */ /* 0x000fe2000fffe03f */
[----:B---3--:R-:W-:Y:S02]  /*cdd0*/  IMAD R24, R7, R2, R24 ;  /* 0x0000000207187224 */ /* 0x008fe400078e0218 */
[----:B------:R-:W-:Y:S02]  /*cde0*/  IMAD R6, R3, R4, RZ ;  /* 0x0000000403067224 */ /* 0x000fe400078e02ff */
[----:B------:R-:W-:Y:S02]  /*cdf0*/  IMAD.MOV.U32 R2, RZ, RZ, RZ ;  /* 0x000000ffff027224 */ /* 0x000fe400078e00ff */
[----:B------:R-:W-:Y:S02]  /*ce00*/  IMAD.MOV.U32 R3, RZ, RZ, R9 ;  /* 0x000000ffff037224 */ /* 0x000fe400078e0009 */
[----:B------:R-:W-:-:S02]  /*ce10*/  IMAD.IADD R25, R5, 0x1, -R24 ;  /* 0x0000000105197824 */ /* 0x000fc400078e0a18 */
[----:B------:R-:W-:Y:S01]  /*ce20*/  IMAD.HI.U32 R9, R9, R6, R2 ;  /* 0x0000000609097227 */ /* 0x000fe200078e0002 */
[----:B------:R-:W-:Y:S02]  /*ce30*/  IABS R3, R0 ;  /* 0x0000000000037213 */ /* 0x000fe40000000000 */
[----:B------:R-:W-:-:S03]  /*ce40*/  IABS R2, R25 ;  /* 0x0000001900027213 */ /* 0x000fc60000000000 */
[----:B------:R-:W-:Y:S02]  /*ce50*/  IMAD.MOV R3, RZ, RZ, -R3 ;  /* 0x000000ffff037224 */ /* 0x000fe400078e0a03 */
        /* <DEDUP_REMOVED lines=14> */
[----:B------:R-:W-:Y:S01]  /*cf40*/  IMAD R25, R0, R9, R25 ;  /* 0x0000000900197224 */ /* 0x000fe200078e0219 */
[----:B------:R-:W-:Y:S09]  /*cf50*/  BRA `(.L_x_8182) ;  /* 0x0000000000107947 */ /* 0x000ff20003800000 */
.L_x_8177:
[----:B------:R-:W-:Y:S01]  /*cf60*/  IMAD.MOV.U32 R24, RZ, RZ, R5 ;  /* 0x000000ffff187224 */ /* 0x000fe200078e0005 */
[----:B------:R-:W-:Y:S01]  /*cf70*/  ULDC UR51, c[0x0][0xc14] ;  /* 0x0003050000337ab9 */ /* 0x000fe20000000800 */
[----:B------:R-:W-:Y:S01]  /*cf80*/  IMAD.MOV.U32 R25, RZ, RZ, RZ ;  /* 0x000000ffff197224 */ /* 0x000fe200078e00ff */
[----:B------:R-:W-:-:S06]  /*cf90*/  UMOV UR38, URZ ;  /* 0x0000003f00267c82 */ /* 0x000fcc0008000000 */
.L_x_8182:
[----:B------:R-:W1:Y:S01]  /*cfa0*/  S2R R0, SR_TID.X ;  /* 0x0000000000007919 */ /* 0x000e620000002100 */
[----:B------:R-:W-:Y:S02]  /*cfb0*/  IMAD.U32 R6, RZ, RZ, UR38 ;  /* 0x00000026ff067e24 */ /* 0x000fe4000f8e00ff */
[----:B------:R-:W-:Y:S01]  /*cfc0*/  IMAD.U32 R7, RZ, RZ, UR51 ;  /* 0x00000033ff077e24 */ /* 0x000fe2000f8e00ff */
[----:B------:R-:W-:Y:S01]  /*cfd0*/  BAR.SYNC.DEFER_BLOCKING 0x4, 0x200 ;  /* 0x0108000000007b1d */ /* 0x000fe20000010000 */
[----:B------:R-:W-:Y:S02]  /*cfe0*/  IMAD.MOV.U32 R4, RZ, RZ, R24 ;  /* 0x000000ffff047224 */ /* 0x000fe400078e0018 */
[----:B------:R-:W-:Y:S01]  /*cff0*/  IMAD.MOV.U32 R5, RZ, RZ, R25 ;  /* 0x000000ffff057224 */ /* 0x000fe200078e0019 */
[----:B-1----:R-:W-:-:S04]  /*d000*/  LOP3.LUT R0, R0, 0x1f, RZ, 0xc0, !PT ;  /* 0x0000001f00007812 */ /* 0x002fc800078ec0ff */
[----:B------:R-:W-:-:S13]  /*d010*/  ISETP.NE.AND P0, PT, R0, RZ, PT ;  /* 0x000000ff0000720c */ /* 0x000fda0003f05270 */
[----:B------:R-:W1:Y:S01]  /*d020*/  @!P0 S2R R3, SR_CgaCtaId ;  /* 0x0000000000038919 */ /* 0x000e620000008800 */
[----:B------:R-:W-:-:S04]  /*d030*/  @!P0 MOV R0, 0x400 ;  /* 0x0000040000008802 */ /* 0x000fc80000000f00 */
[----:B-1----:R-:W-:-:S05]  /*d040*/  @!P0 LEA R0, R3, R0, 0x18 ;  /* 0x0000000003008211 */ /* 0x002fca00078ec0ff */
[----:B------:R1:W-:Y:S01]  /*d050*/  @!P0 STS.128 [R0+0x19cd0], R4 ;  /* 0x019cd00400008388 */ /* 0x0003e20000000c00 */
[----:B------:R-:W-:Y:S06]  /*d060*/  BAR.ARV 0x5, 0x200 ;  /* 0x0148000000007b1d */ /* 0x000fec0000002000 */
.L_x_8175:
[----:B------:R-:W-:Y:S02]  /*d070*/  ULDC UR4, c[0x0][0xc14] ;  /* 0x0003050000047ab9 */ /* 0x000fe40000000800 */
[----:B------:R-:W-:-:S06]  /*d080*/  UISETP.GE.AND UP0, UPT, UR51, UR4, UPT ;  /* 0x000000043300728c */ /* 0x000fcc000bf06270 */
[----:B------:R-:W-:-:S13]  /*d090*/  PLOP3.LUT P0, PT, PT, PT, UP0, 0x80, 0x0 ;  /* 0x000000000000781c */ /* 0x000fda0003f0f008 */
[----:B------:R-:W-:Y:S05]  /*d0a0*/  @!P0 BRA `(.L_x_8183) ;  /* 0xffffffc800188947 */ /* 0x000fea000383ffff */
.L_x_8121:
[----:B-1----:R-:W2:Y:S01]  /*d0b0*/  LDL.LU R0, [R1+0x4] ;  /* 0x0000040001007983 */ /* 0x002ea20000300800 */
[----:B------:R-:W-:Y:S01]  /*d0c0*/  BSSY B0, `(.L_x_8184) ;  /* 0x000000b000007945 */ /* 0x000fe20003800000 */
[----:B------:R-:W1:Y:S01]  /*d0d0*/  S2R R5, SR_CgaCtaId ;  /* 0x0000000000057919 */ /* 0x000e620000008800 */
[----:B--2---:R-:W-:-:S05]  /*d0e0*/  VIADD R0, R0, 0x1 ;  /* 0x0000000100007836 */ /* 0x004fca0000000000 */
[----:B0-----:R-:W-:-:S04]  /*d0f0*/  LEA.HI R2, R0, R0, RZ, 0x1 ;  /* 0x0000000000027211 */ /* 0x001fc800078f08ff */
[----:B------:R-:W-:Y:S02]  /*d100*/  LOP3.LUT R3, R2, 0xfffffffe, RZ, 0xc0, !PT ;  /* 0xfffffffe02037812 */ /* 0x000fe400078ec0ff */
[----:B------:R-:W-:-:S03]  /*d110*/  MOV R2, 0x400 ;  /* 0x0000040000027802 */ /* 0x000fc60000000f00 */
[----:B------:R-:W-:Y:S01]  /*d120*/  IMAD.IADD R0, R0, 0x1, -R3 ;  /* 0x0000000100007824 */ /* 0x000fe200078e0a03 */
[----:B-1----:R-:W-:-:S04]  /*d130*/  LEA R8, R5, R2, 0x18 ;  /* 0x0000000205087211 */ /* 0x002fc800078ec0ff */
[----:B------:R-:W-:-:S04]  /*d140*/  SHF.L.U32 R0, R0, 0x1f, RZ ;  /* 0x0000001f00007819 */ /* 0x000fc800000006ff */
[----:B------:R-:W0:Y:S02]  /*d150*/  SYNCS.PHASECHK.TRANS64.TRYWAIT P0, [R8+URZ+0x19c20], R0 ;  /* 0x019c2000080075a7 */ /* 0x000e24000800017f */
[----:B0-----:R-:W-:Y:S05]  /*d160*/  @!P0 BRA `(.L_x_8185) ;  /* 0x0000000800308947 */ /* 0x001fea0003800000 */
.L_x_8215:
[----:B------:R-:W-:Y:S05]  /*d170*/  BSYNC B0 ;  /* 0x0000000000007941 */ /* 0x000fea0003800000 */
.L_x_8184:
[----:B------:R-:W-:-:S03]  /*d180*/  UMOV UR4, 0xffffffff ;  /* 0xffffffff00047882 */ /* 0x000fc60000000000 */
[----:B------:R-:W-:Y:S05]  /*d190*/  BRA.DIV UR4, `(.L_x_8186) ;  /* 0x0000000a04387947 */ /* 0x000fea000b800000 */
[----:B0-----:R-:W0:Y:S02]  /*d1a0*/  S2R R0, SR_TID.X ;  /* 0x0000000000007919 */ /* 0x001e240000002100 */
[----:B0-----:R-:W-:-:S04]  /*d1b0*/  SHF.R.U32.HI R0, RZ, 0x5, R0 ;  /* 0x00000005ff007819 */ /* 0x001fc80000011600 */
[----:B------:R-:W-:-:S05]  /*d1c0*/  LOP3.LUT R0, R0, 0x3, RZ, 0xc0, !PT ;  /* 0x0000000300007812 */ /* 0x000fca00078ec0ff */
[----:B------:R0:W1:Y:S02]  /*d1d0*/  SHFL.IDX PT, R14, R0, RZ, 0x1f ;  /* 0x00001fff000e7589 */ /* 0x00006400000e0000 */
.L_x_8218:
[----:B-1----:R-:W-:Y:S01]  /*d1e0*/  ISETP.NE.AND P0, PT, R14, RZ, PT ;  /* 0x000000ff0e00720c */ /* 0x002fe20003f05270 */
[----:B------:R-:W-:-:S12]  /*d1f0*/  BSSY B0, `(.L_x_8187) ;  /* 0x000002b000007945 */ /* 0x000fd80003800000 */
[----:B------:R-:W-:Y:S05]  /*d200*/  @P0 BRA `(.L_x_8188) ;  /* 0x0000000000a40947 */ /* 0x000fea0003800000 */
[----:B------:R-:W-:-:S03]  /*d210*/  UMOV UR4, 0xffffffff ;  /* 0xffffffff00047882 */ /* 0x000fc60000000000 */
[----:B------:R-:W-:Y:S05]  /*d220*/  BRA.DIV UR4, `(.L_x_8189) ;  /* 0x0000000a04487947 */ /* 0x000fea000b800000 */
[----:B------:R-:W-:-:S13]  /*d230*/  ELECT P6, URZ, PT ;  /* 0x00000000003f782f */ /* 0x000fda00038c0000 */
.L_x_8221:
[----:B------:R-:W-:Y:S05]  /*d240*/  @!P6 BRA `(.L_x_8188) ;  /* 0x000000000094e947 */ /* 0x000fea0003800000 */
[----:B------:R-:W-:-:S06]  /*d250*/  ULOP3.LUT UR4, UR48, 0x2, URZ, 0xfc, !UPT ;  /* 0x0000000230047892 */ /* 0x000fcc000f8efc3f */
[----:B0-----:R-:W-:-:S05]  /*d260*/  IMAD.U32 R0, RZ, RZ, UR4 ;  /* 0x00000004ff007e24 */ /* 0x001fca000f8e00ff */
[----:B------:R-:W-:-:S13]  /*d270*/  ISETP.NE.AND P0, PT, R0, 0x3, PT ;  /* 0x000000030000780c */ /* 0x000fda0003f05270 */
[----:B------:R-:W-:Y:S05]  /*d280*/  @!P0 BRA `(.L_x_8190) ;  /* 0x0000000000048947 */ /* 0x000fea0003800000 */
[----:B------:R-:W-:Y:S01]  /*d290*/  BPT.TRAP 0x1 ;  /* 0x000000040000795c */ /* 0x000fe20000300000 */
.L_x_8190:
[----:B------:R-:W-:Y:S01]  /*d2a0*/  VIADD R0, R8, 0x19c40 ;  /* 0x00019c4008007836 */ /* 0x000fe20000000000 */
[----:B------:R-:W-:Y:S01]  /*d2b0*/  SHF.L.U32 R3, R19, 0x1f, RZ ;  /* 0x0000001f13037819 */ /* 0x000fe200000006ff */
[C---:B------:R-:W-:Y:S02]  /*d2c0*/  VIADD R2, R17.reuse, 0x1 ;  /* 0x0000000111027836 */ /* 0x040fe40000000000 */
[----:B------:R-:W-:-:S03]  /*d2d0*/  IMAD R6, R17, 0x8, R0 ;  /* 0x0000000811067824 */ /* 0x000fc600078e0200 */
        /* <DEDUP_REMOVED lines=8> */
.L_x_8222:
[----:B------:R-:W1:Y:S02]  /*d360*/  SYNCS.PHASECHK.TRANS64.TRYWAIT P1, [R7+URZ], R0 ;  /* 0x00000000070075a7 */ /* 0x000e64000802017f */
[----:B-1----:R-:W-:Y:S05]  /*d370*/  @!P1 BRA `(.L_x_8192) ;  /* 0x0000000800289947 */ /* 0x002fea0003800000 */
.L_x_8223:
[----:B------:R-:W-:Y:S05]  /*d380*/  @!P0 BRA `(.L_x_8193) ;  /* 0x0000000000048947 */ /* 0x000fea0003800000 */
[----:B------:R-:W-:Y:S01]  /*d390*/  BPT.TRAP 0x1 ;  /* 0x000000040000795c */ /* 0x000fe20000300000 */
.L_x_8193:
[----:B------:R-:W-:-:S04]  /*d3a0*/  IMAD R2, R17, 0x8, R8 ;  /* 0x0000000811027824 */ /* 0x000fc800078e0208 */
[----:B------:R-:W2:Y:S02]  /*d3b0*/  SYNCS.PHASECHK.TRANS64.TRYWAIT P1, [R2+URZ+0x19c60], R3 ;  /* 0x019c6003020075a7 */ /* 0x000ea4000802017f */
[----:B--2---:R-:W-:Y:S05]  /*d3c0*/  @!P1 BRA `(.L_x_8194) ;  /* 0x0000000800289947 */ /* 0x004fea0003800000 */
.L_x_8224:
[----:B------:R-:W-:Y:S05]  /*d3d0*/  @!P0 BRA `(.L_x_8195) ;  /* 0x0000000000048947 */ /* 0x000fea0003800000 */
[----:B------:R-:W-:Y:S01]  /*d3e0*/  BPT.TRAP 0x1 ;  /* 0x000000040000795c */ /* 0x000fe20000300000 */
.L_x_8195:
[----:B------:R-:W-:-:S04]  /*d3f0*/  IMAD R5, R5, 0x8, R8 ;  /* 0x0000000805057824 */ /* 0x000fc800078e0208 */
[----:B------:R-:W3:Y:S02]  /*d400*/  SYNCS.PHASECHK.TRANS64.TRYWAIT P1, [R5+URZ+0x19c60], R0 ;  /* 0x019c6000050075a7 */ /* 0x000ee4000802017f */
[----:B---3--:R-:W-:Y:S05]  /*d410*/  @!P1 BRA `(.L_x_8196) ;  /* 0x0000000800289947 */ /* 0x008fea0003800000 */
.L_x_8225:
[----:B------:R-:W-:Y:S05]  /*d420*/  @!P0 BRA `(.L_x_8197) ;  /* 0x0000000000048947 */ /* 0x000fea0003800000 */
[----:B------:R-:W-:Y:S01]  /*d430*/  BPT.TRAP 0x1 ;  /* 0x000000040000795c */ /* 0x000fe20000300000 */
.L_x_8197:
[----:B------:R-:W4:Y:S02]  /*d440*/  SYNCS.PHASECHK.TRANS64.TRYWAIT P0, [R2+URZ+0x19c80], R3 ;  /* 0x019c8003020075a7 */ /* 0x000f24000800017f */
[----:B----4-:R-:W-:Y:S05]  /*d450*/  @!P0 BRA `(.L_x_8198) ;  /* 0x00000008002c8947 */ /* 0x010fea0003800000 */
.L_x_8199:
[----:B------:R0:W0:Y:S02]  /*d460*/  SYNCS.PHASECHK.TRANS64.TRYWAIT P0, [R5+URZ+0x19c80], R0 ;  /* 0x019c8000050075a7 */ /* 0x000024000800017f */
[----:B0-----:R-:W-:Y:S05]  /*d470*/  @!P0 NANOSLEEP.SYNCS 0x989680 ;  /* 0x009896800000895d */ /* 0x001fea0003900000 */
[----:B------:R-:W0:Y:S02]  /*d480*/  @!P0 SYNCS.PHASECHK.TRANS64 P0, [R5+URZ+0x19c80], R0 ;  /* 0x019c8000050085a7 */ /* 0x000e24000800007f */
[----:B0-----:R-:W-:Y:S05]  /*d490*/  @!P0 BRA `(.L_x_8199) ;  /* 0xfffffffc00f08947 */ /* 0x001fea000383ffff */
.L_x_8188:
[----:B------:R-:W-:Y:S05]  /*d4a0*/  BSYNC B0 ;  /* 0x0000000000007941 */ /* 0x000fea0003800000 */
.L_x_8187:
[----:B------:R-:W-:Y:S05]  /*d4b0*/  EXIT ;  /* 0x000000000000794d */ /* 0x000fea0003800000 */
.L_x_8079:
[----:B0-----:R0:W1:Y:S02]  /*d4c0*/  SYNCS.PHASECHK.TRANS64.TRYWAIT P1, [R2+URZ+0x19c00], R11 ;  /* 0x019c000b020075a7 */ /* 0x001064000802017f */
[----:B-1----:R-:W-:Y:S05]  /*d4d0*/  @!P1 NANOSLEEP.SYNCS 0x989680 ;  /* 0x009896800000995d */ /* 0x002fea0003900000 */
[----:B------:R-:W1:Y:S02]  /*d4e0*/  @!P1 SYNCS.PHASECHK.TRANS64 P1, [R2+URZ+0x19c00], R11 ;  /* 0x019c000b020095a7 */ /* 0x000e64000802007f */
[----:B-1----:R-:W-:Y:S05]  /*d4f0*/  @!P1 BRA `(.L_x_8079) ;  /* 0xfffffffc00f09947 */ /* 0x002fea000383ffff */
[----:B------:R-:W-:Y:S05]  /*d500*/  BRA `(.L_x_8200) ;  /* 0xffffff4000ec7947 */ /* 0x000fea000383ffff */
.L_x_8083:
[----:B--2---:R2:W3:Y:S02]  /*d510*/  SYNCS.PHASECHK.TRANS64.TRYWAIT P1, [R4+URZ+0x19c30], R5 ;  /* 0x019c3005040075a7 */ /* 0x0044e4000802017f */
[----:B---3--:R-:W-:Y:S05]  /*d520*/  @!P1 NANOSLEEP.SYNCS 0x989680 ;  /* 0x009896800000995d */ /* 0x008fea0003900000 */
[----:B------:R-:W3:Y:S02]  /*d530*/  @!P1 SYNCS.PHASECHK.TRANS64 P1, [R4+URZ+0x19c30], R5 ;  /* 0x019c3005040095a7 */ /* 0x000ee4000802007f */
[----:B---3--:R-:W-:Y:S05]  /*d540*/  @!P1 BRA `(.L_x_8083) ;  /* 0xfffffffc00f09947 */ /* 0x008fea000383ffff */
[----:B------:R-:W-:Y:S05]  /*d550*/  BRA `(.L_x_8082) ;  /* 0xffffff4400147947 */ /* 0x000fea000383ffff */
.L_x_8088:
[----:B-1----:R1:W2:Y:S02]  /*d560*/  SYNCS.PHASECHK.TRANS64.TRYWAIT P1, [R5+URZ+0x19c30], R4 ;  /* 0x019c3004050075a7 */ /* 0x0022a4000802017f */
[----:B--2---:R-:W-:Y:S05]  /*d570*/  @!P1 NANOSLEEP.SYNCS 0x989680 ;  /* 0x009896800000995d */ /* 0x004fea0003900000 */
[----:B------:R-:W2:Y:S02]  /*d580*/  @!P1 SYNCS.PHASECHK.TRANS64 P1, [R5+URZ+0x19c30], R4 ;  /* 0x019c3004050095a7 */ /* 0x000ea4000802007f */
[----:B--2---:R-:W-:Y:S05]  /*d590*/  @!P1 BRA `(.L_x_8088) ;  /* 0xfffffffc00f09947 */ /* 0x004fea000383ffff */
[----:B------:R-:W-:Y:S05]  /*d5a0*/  BRA `(.L_x_8087) ;  /* 0xffffff6c00587947 */ /* 0x000fea000383ffff */
.L_x_8092:
[----:B-1----:R-:W-:-:S04]  /*d5b0*/  IMAD.U32 R65, RZ, RZ, UR15 ;  /* 0x0000000fff417e24 */ /* 0x002fc8000f8e00ff */
[----:B------:R1:W2:Y:S03]  /*d5c0*/  SYNCS.PHASECHK.TRANS64.TRYWAIT P1, [R65+URZ+0x19c50], R4 ;  /* 0x019c5004410075a7 */ /* 0x0002a6000802017f */
[----:B--2---:R-:W-:Y:S05]  /*d5d0*/  @!P1 NANOSLEEP.SYNCS 0x989680 ;  /* 0x009896800000995d */ /* 0x004fea0003900000 */
[----:B------:R-:W2:Y:S02]  /*d5e0*/  @!P1 SYNCS.PHASECHK.TRANS64 P1, [R65+URZ+0x19c50], R4 ;  /* 0x019c5004410095a7 */ /* 0x000ea4000802007f */
[----:B--2---:R-:W-:Y:S05]  /*d5f0*/  @!P1 BRA `(.L_x_8092) ;  /* 0xfffffffc00ec9947 */ /* 0x004fea000383ffff */
[----:B------:R-:W-:Y:S05]  /*d600*/  BRA `(.L_x_8091) ;  /* 0xffffff7400387947 */ /* 0x000fea000383ffff */
.L_x_8098:
[----:B-1----:R1:W2:Y:S02]  /*d610*/  SYNCS.PHASECHK.TRANS64.TRYWAIT P1, [R13+URZ+0x19c50], R0 ;  /* 0x019c50000d0075a7 */ /* 0x0022a4000802017f */
[----:B--2---:R-:W-:Y:S05]  /*d620*/  @!P1 NANOSLEEP.SYNCS 0x989680 ;  /* 0x009896800000995d */ /* 0x004fea0003900000 */
[----:B------:R-:W2:Y:S02]  /*d630*/  @!P1 SYNCS.PHASECHK.TRANS64 P1, [R13+URZ+0x19c50], R0 ;  /* 0x019c50000d0095a7 */ /* 0x000ea4000802007f */
[----:B--2---:R-:W-:Y:S05]  /*d640*/  @!P1 BRA `(.L_x_8098) ;  /* 0xfffffffc00f09947 */ /* 0x004fea000383ffff */
[----:B------:R-:W-:Y:S05]  /*d650*/  BRA `(.L_x_8097) ;  /* 0xffffff9000107947 */ /* 0x000fea000383ffff */
.L_x_8130:
[----:B------:R-:W-:Y:S02]  /*d660*/  IMAD.MOV.U32 R13, RZ, RZ, R4 ;  /* 0x000000ffff0d7224 */ /* 0x000fe400078e0004 */
[----:B------:R-:W-:Y:S02]  /*d670*/  IMAD.MOV.U32 R12, RZ, RZ, RZ ;  /* 0x000000ffff0c7224 */ /* 0x000fe400078e00ff */
[----:B------:R-:W-:Y:S02]  /*d680*/  IMAD.MOV.U32 R11, RZ, RZ, 0x1f ;  /* 0x0000001fff0b7424 */ /* 0x000fe400078e00ff */
[----:B------:R-:W-:-:S07]  /*d690*/  IMAD.MOV.U32 R15, RZ, RZ, -0x1 ;  /* 0xffffffffff0f7424 */ /* 0x000fce00078e00ff */
[----:B0-----:R-:W-:Y:S05]  /*d6a0*/  WARPSYNC.COLLECTIVE R15, `(.L_x_8201) ;  /* 0x000000000f087348 */ /* 0x001fea0003c00000 */
[----:B------:R1:W2:Y:S02]  /*d6b0*/  SHFL.IDX P6, R14, R13, R12, R11 ;  /* 0x0000000c0d0e7389 */ /* 0x0002a400000c000b */
[----:B012---:R-:W-:Y:S01]  /*d6c0*/  ENDCOLLECTIVE ;  /* 0x000000000000791b */ /* 0x007fe20003800000 */
.L_x_8201:
[----:B------:R-:W-:Y:S05]  /*d6d0*/  BRA `(.L_x_8202) ;  /* 0xffffffd000107947 */ /* 0x000fea000383ffff */
.L_x_8132:
[----:B------:R-:W-:Y:S01]  /*d6e0*/  BSSY B0, `(.L_x_8203) ;  /* 0x0000006000007945 */ /* 0x000fe20003800000 */
[----:B------:R-:W-:-:S07]  /*d6f0*/  IMAD.MOV.U32 R15, RZ, RZ, -0x1 ;  /* 0xffffffffff0f7424 */ /* 0x000fce00078e00ff */
[----:B01----:R-:W-:Y:S05]  /*d700*/  WARPSYNC.COLLECTIVE R15, `(.L_x_8204) ;  /* 0x000000000f0c7348 */ /* 0x003fea0003c00000 */
[----:B------:R-:W-:Y:S02]  /*d710*/  ELECT P6, UR62, PT ;  /* 0x00000000003e782f */ /* 0x000fe400038c0000 */
[----:B------:R-:W-:Y:S01]  /*d720*/  MOV R14, UR62 ;  /* 0x0000003e000e7c02 */ /* 0x000fe20008000f00 */
[----:B01----:R-:W-:Y:S10]  /*d730*/  ENDCOLLECTIVE ;  /* 0x000000000000791b */ /* 0x003ff40003800000 */
.L_x_8204:
[----:B------:R-:W-:Y:S05]  /*d740*/  BSYNC B0 ;  /* 0x0000000000007941 */ /* 0x000fea0003800000 */
.L_x_8203:
[----:B------:R-:W-:Y:S05]  /*d750*/  BRA `(.L_x_8205) ;  /* 0xffffffd000107947 */ /* 0x000fea000383ffff */
.L_x_8135:
[----:B--2---:R2:W3:Y:S02]  /*d760*/  SYNCS.PHASECHK.TRANS64.TRYWAIT P2, [R5+URZ+0x19c80], R2 ;  /* 0x019c8002050075a7 */ /* 0x0044e4000804017f */
[----:B---3--:R-:W-:Y:S05]  /*d770*/  @!P2 NANOSLEEP.SYNCS 0x989680 ;  /* 0x009896800000a95d */ /* 0x008fea0003900000 */
[----:B------:R-:W3:Y:S02]  /*d780*/  @!P2 SYNCS.PHASECHK.TRANS64 P2, [R5+URZ+0x19c80], R2 ;  /* 0x019c80020500a5a7 */ /* 0x000ee4000804007f */
[----:B---3--:R-:W-:Y:S05]  /*d790*/  @!P2 BRA `(.L_x_8135) ;  /* 0xfffffffc00f0a947 */ /* 0x008fea000383ffff */
[----:B------:R-:W-:Y:S05]  /*d7a0*/  BRA `(.L_x_8206) ;  /* 0xffffffd000647947 */ /* 0x000fea000383ffff */
.L_x_8137:
[----:B---3--:R3:W4:Y:S02]  /*d7b0*/  SYNCS.PHASECHK.TRANS64.TRYWAIT P2, [R5+URZ+0x19c40], R2 ;  /* 0x019c4002050075a7 */ /* 0x008724000804017f */
[----:B----4-:R-:W-:Y:S05]  /*d7c0*/  @!P2 NANOSLEEP.SYNCS 0x989680 ;  /* 0x009896800000a95d */ /* 0x010fea0003900000 */
[----:B------:R-:W4:Y:S02]  /*d7d0*/  @!P2 SYNCS.PHASECHK.TRANS64 P2, [R5+URZ+0x19c40], R2 ;  /* 0x019c40020500a5a7 */ /* 0x000f24000804007f */
[----:B----4-:R-:W-:Y:S05]  /*d7e0*/  @!P2 BRA `(.L_x_8137) ;  /* 0xfffffffc00f0a947 */ /* 0x010fea000383ffff */
[----:B------:R-:W-:Y:S05]  /*d7f0*/  BRA `(.L_x_8207) ;  /* 0xffffffd000dc7947 */ /* 0x000fea000383ffff */
.L_x_8140:
[----:B--2---:R2:W3:Y:S02]  /*d800*/  SYNCS.PHASECHK.TRANS64.TRYWAIT P0, [R26+URZ+0x19c20], R3 ;  /* 0x019c20031a0075a7 */ /* 0x0044e4000800017f */
[----:B---3--:R-:W-:Y:S05]  /*d810*/  @!P0 NANOSLEEP.SYNCS 0x989680 ;  /* 0x009896800000895d */ /* 0x008fea0003900000 */
[----:B------:R-:W3:Y:S02]  /*d820*/  @!P0 SYNCS.PHASECHK.TRANS64 P0, [R26+URZ+0x19c20], R3 ;  /* 0x019c20031a0085a7 */ /* 0x000ee4000800007f */
[----:B---3--:R-:W-:Y:S05]  /*d830*/  @!P0 BRA `(.L_x_8140) ;  /* 0xfffffffc00f08947 */ /* 0x008fea000383ffff */
[----:B------:R-:W-:Y:S05]  /*d840*/  BRA `(.L_x_8208) ;  /* 0xffffffd400ec7947 */ /* 0x000fea000383ffff */
.L_x_8146:
[----:B-1----:R1:W2:Y:S02]  /*d850*/  SYNCS.PHASECHK.TRANS64.TRYWAIT P0, [R10+URZ+0x19c80], R13 ;  /* 0x019c800d0a0075a7 */ /* 0x0022a4000800017f */
[----:B--2---:R-:W-:Y:S05]  /*d860*/  @!P0 NANOSLEEP.SYNCS 0x989680 ;  /* 0x009896800000895d */ /* 0x004fea0003900000 */
[----:B------:R-:W2:Y:S02]  /*d870*/  @!P0 SYNCS.PHASECHK.TRANS64 P0, [R10+URZ+0x19c80], R13 ;  /* 0x019c800d0a0085a7 */ /* 0x000ea4000800007f */
[----:B--2---:R-:W-:Y:S05]  /*d880*/  @!P0 BRA `(.L_x_8146) ;  /* 0xfffffffc00f08947 */ /* 0x004fea000383ffff */
[----:B------:R-:W-:Y:S05]  /*d890*/  BRA `(.L_x_8209) ;  /* 0xffffffd800947947 */ /* 0x000fea000383ffff */
.L_x_8153:
[----:B0-----:R0:W2:Y:S02]  /*d8a0*/  SYNCS.PHASECHK.TRANS64.TRYWAIT P0, [R10+URZ+0x19c40], R13 ;  /* 0x019c400d0a0075a7 */ /* 0x0010a4000800017f */
[----:B--2---:R-:W-:Y:S05]  /*d8b0*/  @!P0 NANOSLEEP.SYNCS 0x989680 ;  /* 0x009896800000895d */ /* 0x004fea0003900000 */
[----:B------:R-:W2:Y:S02]  /*d8c0*/  @!P0 SYNCS.PHASECHK.TRANS64 P0, [R10+URZ+0x19c40], R13 ;  /* 0x019c400d0a0085a7 */ /* 0x000ea4000800007f */
[----:B--2---:R-:W-:Y:S05]  /*d8d0*/  @!P0 BRA `(.L_x_8153) ;  /* 0xfffffffc00f08947 */ /* 0x004fea000383ffff */
[----:B------:R-:W-:Y:S05]  /*d8e0*/  BRA `(.L_x_8210) ;  /* 0xffffffdc008c7947 */ /* 0x000fea000383ffff */
.L_x_8161:
[----:B0-----:R0:W1:Y:S02]  /*d8f0*/  SYNCS.PHASECHK.TRANS64.TRYWAIT P2, [R12+URZ+0x19c70], R5 ;  /* 0x019c70050c0075a7 */ /* 0x001064000804017f */
[----:B-1----:R-:W-:Y:S05]  /*d900*/  @!P2 NANOSLEEP.SYNCS 0x989680 ;  /* 0x009896800000a95d */ /* 0x002fea0003900000 */
[----:B------:R-:W1:Y:S02]  /*d910*/  @!P2 SYNCS.PHASECHK.TRANS64 P2, [R12+URZ+0x19c70], R5 ;  /* 0x019c70050c00a5a7 */ /* 0x000e64000804007f */
[----:B-1----:R-:W-:Y:S05]  /*d920*/  @!P2 BRA `(.L_x_8161) ;  /* 0xfffffffc00f0a947 */ /* 0x002fea000383ffff */
[----:B------:R-:W-:Y:S05]  /*d930*/  BRA `(.L_x_8211) ;  /* 0xffffffe000a07947 */ /* 0x000fea000383ffff */
.L_x_8163:
[----:B0-----:R0:W1:Y:S02]  /*d940*/  SYNCS.PHASECHK.TRANS64.TRYWAIT P2, [R12+URZ+0x19c60], R5 ;  /* 0x019c60050c0075a7 */ /* 0x001064000804017f */
[----:B-1----:R-:W-:Y:S05]  /*d950*/  @!P2 NANOSLEEP.SYNCS 0x989680 ;  /* 0x009896800000a95d */ /* 0x002fea0003900000 */
[----:B------:R-:W1:Y:S02]  /*d960*/  @!P2 SYNCS.PHASECHK.TRANS64 P2, [R12+URZ+0x19c60], R5 ;  /* 0x019c60050c00a5a7 */ /* 0x000e64000804007f */
[----:B-1----:R-:W-:Y:S05]  /*d970*/  @!P2 BRA `(.L_x_8163) ;  /* 0xfffffffc00f0a947 */ /* 0x002fea000383ffff */
[----:B------:R-:W-:Y:S05]  /*d980*/  BRA `(.L_x_8212) ;  /* 0xffffffe000a87947 */ /* 0x000fea000383ffff */
.L_x_8170:
[----:B--2---:R2:W3:Y:S02]  /*d990*/  SYNCS.PHASECHK.TRANS64.TRYWAIT P0, [R2+URZ+0x19c70], R3 ;  /* 0x019c7003020075a7 */ /* 0x0044e4000800017f */
[----:B---3--:R-:W-:Y:S05]  /*d9a0*/  @!P0 NANOSLEEP.SYNCS 0x989680 ;  /* 0x009896800000895d */ /* 0x008fea0003900000 */
[----:B------:R-:W3:Y:S02]  /*d9b0*/  @!P0 SYNCS.PHASECHK.TRANS64 P0, [R2+URZ+0x19c70], R3 ;  /* 0x019c7003020085a7 */ /* 0x000ee4000800007f */
[----:B---3--:R-:W-:Y:S05]  /*d9c0*/  @!P0 BRA `(.L_x_8170) ;  /* 0xfffffffc00f08947 */ /* 0x008fea000383ffff */
[----:B------:R-:W-:Y:S05]  /*d9d0*/  BRA `(.L_x_8213) ;  /* 0xffffffe800187947 */ /* 0x000fea000383ffff */
.L_x_8172:
[----:B--2---:R2:W3:Y:S02]  /*d9e0*/  SYNCS.PHASECHK.TRANS64.TRYWAIT P0, [R2+URZ+0x19c60], R3 ;  /* 0x019c6003020075a7 */ /* 0x0044e4000800017f */
[----:B---3--:R-:W-:Y:S05]  /*d9f0*/  @!P0 NANOSLEEP.SYNCS 0x989680 ;  /* 0x009896800000895d */ /* 0x008fea0003900000 */
[----:B------:R-:W3:Y:S02]  /*da00*/  @!P0 SYNCS.PHASECHK.TRANS64 P0, [R2+URZ+0x19c60], R3 ;  /* 0x019c6003020085a7 */ /* 0x000ee4000800007f */
[----:B---3--:R-:W-:Y:S05]  /*da10*/  @!P0 BRA `(.L_x_8172) ;  /* 0xfffffffc00f08947 */ /* 0x008fea000383ffff */
[----:B------:R-:W-:Y:S05]  /*da20*/  BRA `(.L_x_8214) ;  /* 0xffffffe800207947 */ /* 0x000fea000383ffff */
.L_x_8185:
[----:B0-----:R0:W1:Y:S02]  /*da30*/  SYNCS.PHASECHK.TRANS64.TRYWAIT P0, [R8+URZ+0x19c20], R0 ;  /* 0x019c2000080075a7 */ /* 0x001064000800017f */
[----:B-1----:R-:W-:Y:S05]  /*da40*/  @!P0 NANOSLEEP.SYNCS 0x989680 ;  /* 0x009896800000895d */ /* 0x002fea0003900000 */
[----:B------:R-:W1:Y:S02]  /*da50*/  @!P0 SYNCS.PHASECHK.TRANS64 P0, [R8+URZ+0x19c20], R0 ;  /* 0x019c2000080085a7 */ /* 0x000e64000800007f */
[----:B-1----:R-:W-:Y:S05]  /*da60*/  @!P0 BRA `(.L_x_8185) ;  /* 0xfffffffc00f08947 */ /* 0x002fea000383ffff */
[----:B------:R-:W-:Y:S05]  /*da70*/  BRA `(.L_x_8215) ;  /* 0xfffffff400bc7947 */ /* 0x000fea000383ffff */
.L_x_8186:
        /* <DEDUP_REMOVED lines=11> */
.L_x_8217:
[----:B------:R-:W-:Y:S05]  /*db30*/  BSYNC B0 ;  /* 0x0000000000007941 */ /* 0x000fea0003800000 */
.L_x_8216:
[----:B------:R-:W-:Y:S05]  /*db40*/  BRA `(.L_x_8218) ;  /* 0xfffffff400a47947 */ /* 0x000fea000383ffff */
.L_x_8189:
[----:B------:R-:W-:Y:S01]  /*db50*/  BSSY B1, `(.L_x_8219) ;  /* 0x0000006000017945 */ /* 0x000fe20003800000 */
[----:B------:R-:W-:-:S07]  /*db60*/  IMAD.MOV.U32 R15, RZ, RZ, -0x1 ;  /* 0xffffffffff0f7424 */ /* 0x000fce00078e00ff */
[----:B0-----:R-:W-:Y:S05]  /*db70*/  WARPSYNC.COLLECTIVE R15, `(.L_x_8220) ;  /* 0x000000000f0c7348 */ /* 0x001fea0003c00000 */
[----:B------:R-:W-:Y:S02]  /*db80*/  ELECT P6, UR62, PT ;  /* 0x00000000003e782f */ /* 0x000fe400038c0000 */
[----:B------:R-:W-:Y:S01]  /*db90*/  MOV R14, UR62 ;  /* 0x0000003e000e7c02 */ /* 0x000fe20008000f00 */
[----:B0-----:R-:W-:Y:S10]  /*dba0*/  ENDCOLLECTIVE ;  /* 0x000000000000791b */ /* 0x001ff40003800000 */
.L_x_8220:
[----:B------:R-:W-:Y:S05]  /*dbb0*/  BSYNC B1 ;  /* 0x0000000000017941 */ /* 0x000fea0003800000 */
.L_x_8219:
[----:B------:R-:W-:Y:S05]  /*dbc0*/  BRA `(.L_x_8221) ;  /* 0xfffffff4009c7947 */ /* 0x000fea000383ffff */
.L_x_8191:
[----:B0-----:R0:W1:Y:S02]  /*dbd0*/  SYNCS.PHASECHK.TRANS64.TRYWAIT P1, [R6+URZ], R3 ;  /* 0x00000003060075a7 */ /* 0x001064000802017f */
[----:B-1----:R-:W-:Y:S05]  /*dbe0*/  @!P1 NANOSLEEP.SYNCS 0x989680 ;  /* 0x009896800000995d */ /* 0x002fea0003900000 */
[----:B------:R-:W1:Y:S02]  /*dbf0*/  @!P1 SYNCS.PHASECHK.TRANS64 P1, [R6+URZ], R3 ;  /* 0x00000003060095a7 */ /* 0x000e64000802007f */
[----:B-1----:R-:W-:Y:S05]  /*dc00*/  @!P1 BRA `(.L_x_8191) ;  /* 0xfffffffc00f09947 */ /* 0x002fea000383ffff */
[----:B------:R-:W-:Y:S05]  /*dc10*/  BRA `(.L_x_8222) ;  /* 0xfffffff400d07947 */ /* 0x000fea000383ffff */
.L_x_8192:
[----:B-1----:R1:W2:Y:S02]  /*dc20*/  SYNCS.PHASECHK.TRANS64.TRYWAIT P1, [R7+URZ], R0 ;  /* 0x00000000070075a7 */ /* 0x0022a4000802017f */
[----:B--2---:R-:W-:Y:S05]  /*dc30*/  @!P1 NANOSLEEP.SYNCS 0x989680 ;  /* 0x009896800000995d */ /* 0x004fea0003900000 */
[----:B------:R-:W2:Y:S02]  /*dc40*/  @!P1 SYNCS.PHASECHK.TRANS64 P1, [R7+URZ], R0 ;  /* 0x00000000070095a7 */ /* 0x000ea4000802007f */
[----:B--2---:R-:W-:Y:S05]  /*dc50*/  @!P1 BRA `(.L_x_8192) ;  /* 0xfffffffc00f09947 */ /* 0x004fea000383ffff */
[----:B------:R-:W-:Y:S05]  /*dc60*/  BRA `(.L_x_8223) ;  /* 0xfffffff400c47947 */ /* 0x000fea000383ffff */
.L_x_8194:
[----:B--2---:R2:W3:Y:S02]  /*dc70*/  SYNCS.PHASECHK.TRANS64.TRYWAIT P1, [R2+URZ+0x19c60], R3 ;  /* 0x019c6003020075a7 */ /* 0x0044e4000802017f */
[----:B---3--:R-:W-:Y:S05]  /*dc80*/  @!P1 NANOSLEEP.SYNCS 0x989680 ;  /* 0x009896800000995d */ /* 0x008fea0003900000 */
[----:B------:R-:W3:Y:S02]  /*dc90*/  @!P1 SYNCS.PHASECHK.TRANS64 P1, [R2+URZ+0x19c60], R3 ;  /* 0x019c6003020095a7 */ /* 0x000ee4000802007f */
[----:B---3--:R-:W-:Y:S05]  /*dca0*/  @!P1 BRA `(.L_x_8194) ;  /* 0xfffffffc00f09947 */ /* 0x008fea000383ffff */
[----:B------:R-:W-:Y:S05]  /*dcb0*/  BRA `(.L_x_8224) ;  /* 0xfffffff400c47947 */ /* 0x000fea000383ffff */
.L_x_8196:
[----:B---3--:R3:W4:Y:S02]  /*dcc0*/  SYNCS.PHASECHK.TRANS64.TRYWAIT P1, [R5+URZ+0x19c60], R0 ;  /* 0x019c6000050075a7 */ /* 0x008724000802017f */
[----:B----4-:R-:W-:Y:S05]  /*dcd0*/  @!P1 NANOSLEEP.SYNCS 0x989680 ;  /* 0x009896800000995d */ /* 0x010fea0003900000 */
[----:B------:R-:W4:Y:S02]  /*dce0*/  @!P1 SYNCS.PHASECHK.TRANS64 P1, [R5+URZ+0x19c60], R0 ;  /* 0x019c6000050095a7 */ /* 0x000f24000802007f */
[----:B----4-:R-:W-:Y:S05]  /*dcf0*/  @!P1 BRA `(.L_x_8196) ;  /* 0xfffffffc00f09947 */ /* 0x010fea000383ffff */
[----:B------:R-:W-:Y:S05]  /*dd00*/  BRA `(.L_x_8225) ;  /* 0xfffffff400c47947 */ /* 0x000fea000383ffff */
.L_x_8198:
[----:B----4-:R4:W0:Y:S02]  /*dd10*/  SYNCS.PHASECHK.TRANS64.TRYWAIT P0, [R2+URZ+0x19c80], R3 ;  /* 0x019c8003020075a7 */ /* 0x010824000800017f */
[----:B0-----:R-:W-:Y:S05]  /*dd20*/  @!P0 NANOSLEEP.SYNCS 0x989680 ;  /* 0x009896800000895d */ /* 0x001fea0003900000 */
[----:B------:R-:W0:Y:S02]  /*dd30*/  @!P0 SYNCS.PHASECHK.TRANS64 P0, [R2+URZ+0x19c80], R3 ;  /* 0x019c8003020085a7 */ /* 0x000e24000800007f */
[----:B0-----:R-:W-:Y:S05]  /*dd40*/  @!P0 BRA `(.L_x_8198) ;  /* 0xfffffffc00f08947 */ /* 0x001fea000383ffff */
[----:B------:R-:W-:Y:S05]  /*dd50*/  BRA `(.L_x_8199) ;  /* 0xfffffff400c07947 */ /* 0x000fea000383ffff */
.L_x_8226:
        /* <DEDUP_REMOVED lines=10> */
.L_x_12363:


//--------------------- .text._ZN7cutlass13device_kernelIN5flash11enable_sm90INS1_16FlashAttnFwdSm90INS1_25CollectiveMainloopFwdSm90ILi2EN4cute5tupleIJNS5_1CILi1EEES8_S8_EEENS6_IJNS7_ILi192EEENS7_ILi128EEENS7_ILi96EEEEEELi96ENS_12float_e4m3_tEfNS_4arch4Sm90ELb0ELb0ELb1ELb1ELb0ELb1ELb0ELb1ELb1ELb0ELb0ELb0EEENS1_21CollectiveEpilogueFwdINS6_IJSA_SC_SB_EEES9_NS_10bfloat16_tESG_Li384ELb1ELb0ELb0ELb1EEENS1_36VarlenDynamicPersistentTileSchedulerILi192ELi128ELi384ELi128ELb0ELb0ELb1ELb0ELb1ELb1EEEEEEEEEvNT_6ParamsE --------------------------
	.section	.text._ZN7cutlass13device_kernelIN5flash11enable_sm90INS1_16FlashAttnFwdSm90INS1_25CollectiveMainloopFwdSm90ILi2EN4cute5tupleIJNS5_1CILi1EEES8_S8_EEENS6_IJNS7_ILi192EEENS7_ILi128EEENS7_ILi96EEEEEELi96ENS_12float_e4m3_tEfNS_4arch4Sm90ELb0ELb0ELb1ELb1ELb0ELb1ELb0ELb1ELb1ELb0ELb0ELb0EEENS1_21CollectiveEpilogueFwdINS6_IJSA_SC_SB_EEES9_NS_10bfloat16_tESG_Li384ELb1ELb0ELb0ELb1EEENS1_36VarlenDynamicPersistentTileSchedulerILi192ELi128ELi384ELi128ELb0ELb0ELb1ELb0ELb1ELb1EEEEEEEEEvNT_6ParamsE,"ax",@progbits
	.align	128
.text._ZN7cutlass13device_kernelIN5flash11enable_sm90INS1_16FlashAttnFwdSm90INS1_25CollectiveMainloopFwdSm90ILi2EN4cute5tupleIJNS5_1CILi1EEES8_S8_EEENS6_IJNS7_ILi192EEENS7_ILi128EEENS7_ILi96EEEEEELi96ENS_12float_e4m3_tEfNS_4arch4Sm90ELb0ELb0ELb1ELb1ELb0ELb1ELb0ELb1ELb1ELb0ELb0ELb0EEENS1_21CollectiveEpilogueFwdINS6_IJSA_SC_SB_EEES9_NS_10bfloat16_tESG_Li384ELb1ELb0ELb0ELb1EEENS1_36VarlenDynamicPersistentTileSchedulerILi192ELi128ELi384ELi128ELb0ELb0ELb1ELb0ELb1ELb1EEEEEEEEEvNT_6ParamsE:
        .type           _ZN7cutlass13device_kernelIN5flash11enable_sm90INS1_16FlashAttnFwdSm90INS1_25CollectiveMainloopFwdSm90ILi2EN4cute5tupleIJNS5_1CILi1EEES8_S8_EEENS6_IJNS7_ILi192EEENS7_ILi128EEENS7_ILi96EEEEEELi96ENS_12float_e4m3_tEfNS_4arch4Sm90ELb0ELb0ELb1ELb1ELb0ELb1ELb0ELb1ELb1ELb0ELb0ELb0EEENS1_21CollectiveEpilogueFwdINS6_IJSA_SC_SB_EEES9_NS_10bfloat16_tESG_Li384ELb1ELb0ELb0ELb1EEENS1_36VarlenDynamicPersistentTileSchedulerILi192ELi128ELi384ELi128ELb0ELb0ELb1ELb0ELb1ELb1EEEEEEEEEvNT_6ParamsE,@function
        .size           _ZN7cutlass13device_kernelIN5flash11enable_sm90INS1_16FlashAttnFwdSm90INS1_25CollectiveMainloopFwdSm90ILi2EN4cute5tupleIJNS5_1CILi1EEES8_S8_EEENS6_IJNS7_ILi192EEENS7_ILi128EEENS7_ILi96EEEEEELi96ENS_12float_e4m3_tEfNS_4arch4Sm90ELb0ELb0ELb1ELb1ELb0ELb1ELb0ELb1ELb1ELb0ELb0ELb0EEENS1_21CollectiveEpilogueFwdINS6_IJSA_SC_SB_EEES9_NS_10bfloat16_tESG_Li384ELb1ELb0ELb0ELb1EEENS1_36VarlenDynamicPersistentTileSchedulerILi192ELi128ELi384ELi128ELb0ELb0ELb1ELb0ELb1ELb1EEEEEEEEEvNT_6ParamsE,(.L_x_12364 - _ZN7cutlass13device_kernelIN5flash11enable_sm90INS1_16FlashAttnFwdSm90INS1_25CollectiveMainloopFwdSm90ILi2EN4cute5tupleIJNS5_1CILi1EEES8_S8_EEENS6_IJNS7_ILi192EEENS7_ILi128EEENS7_ILi96EEEEEELi96ENS_12float_e4m3_tEfNS_4arch4Sm90ELb0ELb0ELb1ELb1ELb0ELb1ELb0ELb1ELb1ELb0ELb0ELb0EEENS1_21CollectiveEpilogueFwdINS6_IJSA_SC_SB_EEES9_NS_10bfloat16_tESG_Li384ELb1ELb0ELb0ELb1EEENS1_36VarlenDynamicPersistentTileSchedulerILi192ELi128ELi384ELi128ELb0ELb0ELb1ELb0ELb1ELb1EEEEEEEEEvNT_6ParamsE)
        .other          _ZN7cutlass13device_kernelIN5flash11enable_sm90INS1_16FlashAttnFwdSm90INS1_25CollectiveMainloopFwdSm90ILi2EN4cute5tupleIJNS5_1CILi1EEES8_S8_EEENS6_IJNS7_ILi192EEENS7_ILi128EEENS7_ILi96EEEEEELi96ENS_12float_e4m3_tEfNS_4arch4Sm90ELb0ELb0ELb1ELb1ELb0ELb1ELb0ELb1ELb1ELb0ELb0ELb0EEENS1_21CollectiveEpilogueFwdINS6_IJSA_SC_SB_EEES9_NS_10bfloat16_tESG_Li384ELb1ELb0ELb0ELb1EEENS1_36VarlenDynamicPersistentTileSchedulerILi192ELi128ELi384ELi128ELb0ELb0ELb1ELb0ELb1ELb1EEEEEEEEEvNT_6ParamsE,@"STO_CUDA_ENTRY STV_DEFAULT"
_ZN7cutlass13device_kernelIN5flash11enable_sm90INS1_16FlashAttnFwdSm90INS1_25CollectiveMainloopFwdSm90ILi2EN4cute5tupleIJNS5_1CILi1EEES8_S8_EEENS6_IJNS7_ILi192EEENS7_ILi128EEENS7_ILi96EEEEEELi96ENS_12float_e4m3_tEfNS_4arch4Sm90ELb0ELb0ELb1ELb1ELb0ELb1ELb0ELb1ELb1ELb0ELb0ELb0EEENS1_21CollectiveEpilogueFwdINS6_IJSA_SC_SB_EEES9_NS_10bfloat16_tESG_Li384ELb1ELb0ELb0ELb1EEENS1_36VarlenDynamicPersistentTileSchedulerILi192ELi128ELi384ELi128ELb0ELb0ELb1ELb0ELb1ELb1EEEEEEEEEvNT_6ParamsE:
        /* <DEDUP_REMOVED lines=26> */
.L_x_8228:
[----:B------:R-:W-:Y:S05]  /*01a0*/  BSYNC B0 ;  /* 0x0000000000007941 */ /* 0x000fea0003800000 */
.L_x_8227:
        /* <DEDUP_REMOVED lines=40> */
.L_x_8229:
        /* <DEDUP_REMOVED lines=22> */
.L_x_8230:
        /* <DEDUP_REMOVED lines=18> */
.L_x_8231:
        /* <DEDUP_REMOVED lines=22> */
.L_x_8232:
        /* <DEDUP_REMOVED lines=22> */
.L_x_8233:
[----:B--2---:R-:W-:Y:S01]  /*0970*/  ISETP.NE.AND P0, PT, R2, RZ, PT ;  /* 0x000000ff0200720c */ /* 0x004fe20003f05270 */
[----:B------:R-:W-:Y:S01]  /*0980*/  IMAD.MOV.U32 R2, RZ, RZ, 0x1 ;  /* 0x00000001ff027424 */ /* 0x000fe200078e00ff */
[----:B------:R-:W-:Y:S01]  /*0990*/  NOP ;  /* 0x0000000000007918 */ /* 0x000fe20000000000 */
[----:B------:R-:W-:Y:S01]  /*09a0*/  ULDC.64 UR40, c[0x0][0x208] ;  /* 0x0000820000287ab9 */ /* 0x000fe20000000a00 */
[----:B------:R-:W-:Y:S02]  /*09b0*/  BSSY B8, `(.L_x_8234) ;  /* 0x00017cf000087945 */ /* 0x000fe40003800000 */
[----:B------:R-:W-:-:S05]  /*09c0*/  SEL R2, R2, 0x2, !P0 ;  /* 0x0000000202027807 */ /* 0x000fca0004000000 */
[----:B------:R2:W-:Y:S01]  /*09d0*/  STL [R1+0x28], R2 ;  /* 0x0000280201007387 */ /* 0x0005e20000100800 */
[----:B01-34-:R-:W-:Y:S06]  /*09e0*/  BAR.SYNC.DEFER_BLOCKING 0x0 ;  /* 0x0000000000007b1d */ /* 0x01bfec0000010000 */
[----:B------:R-:W-:Y:S05]  /*09f0*/  @!P0 BRA `(.L_x_8235) ;  /* 0x0000011800f88947 */ /* 0x000fea0003800000 */
.L_x_8236:
[----:B------:R-:W-:-:S08]  /*0a00*/  NOP ;  /* 0x0000000000007918 */ /* 0x000fd00000000000 */
[----:B------:R-:W0:Y:S02]  /*0a10*/  USETMAXREG.TRY_ALLOC.CTAPOOL UP0, 0xa0 ;  /* 0x000000a0000079c8 */ /* 0x000e240008000600 */
[----:B0-----:R-:W-:-:S13]  /*0a20*/  PLOP3.LUT P0, PT, PT, PT, UP0, 0x80, 0x0 ;  /* 0x000000000000781c */ /* 0x001fda0003f0f008 */
[----:B------:R-:W-:Y:S05]  /*0a30*/  @!P0 BRA `(.L_x_8236) ;  /* 0xfffffffc00f08947 */ /* 0x000fea000383ffff */
[----:B------:R-:W0:Y:S08]  /*0a40*/  S2UR UR4, SR_CgaCtaId ;  /* 0x00000000000479c3 */ /* 0x000e300000008800 */
[----:B------:R-:W-:Y:S06]  /*0a50*/  BAR.ARV 0x8, 0x1a0 ;  /* 0x0206800000007b1d */ /* 0x000fec0000002000 */
[----:B------:R-:W-:-:S02]  /*0a60*/  MOV R18, 0x400 ;  /* 0x0000040000127802 */ /* 0x000fc40000000f00 */
[----:B------:R-:W-:Y:S01]  /*0a70*/  BAR.SYNC.DEFER_BLOCKING 0x5, 0x200 ;  /* 0x0148000000007b1d */ /* 0x000fe20000010000 */
[----:B0-----:R-:W-:-:S05]  /*0a80*/  IMAD.U32 R0, RZ, RZ, UR4 ;  /* 0x00000004ff007e24 */ /* 0x001fca000f8e00ff */
[----:B------:R-:W-:Y:S01]  /*0a90*/  ULDC UR4, c[0x0][0xc14] ;  /* 0x0003050000047ab9 */ /* 0x000fe20000000800 */
[----:B------:R-:W-:Y:S01]  /*0aa0*/  LEA R18, R0, R18, 0x18 ;  /* 0x0000001200127211 */ /* 0x000fe200078ec0ff */
[----:B------:R-:W-:Y:S04]  /*0ab0*/  STL [R1+0x14], R0 ;  /* 0x0000140001007387 */ /* 0x000fe80000100800 */
[----:B------:R-:W0:Y:S01]  /*0ac0*/  LDS.128 R28, [R18+0x19cd0] ;  /* 0x019cd000121c7984 */ /* 0x000e220000000c00 */
[----:B------:R-:W-:Y:S06]  /*0ad0*/  BAR.ARV 0x4, 0x200 ;  /* 0x0108000000007b1d */ /* 0x000fec0000002000 */
[----:B0-----:R-:W-:-:S13]  /*0ae0*/  ISETP.GE.AND P0, PT, R31, UR4, PT ;  /* 0x000000041f007c0c */ /* 0x001fda000bf06270 */
[----:B------:R-:W-:Y:S05]  /*0af0*/  @P0 BRA `(.L_x_8237) ;  /* 0x0000017800e80947 */ /* 0x000fea0003800000 */
[----:B------:R-:W3:Y:S01]  /*0b00*/  LDL.LU R19, [R1+0x28] ;  /* 0x0000280001137983 */ /* 0x000ee20000300800 */
[----:B------:R-:W0:Y:S02]  /*0b10*/  S2R R0, SR_TID.X ;  /* 0x0000000000007919 */ /* 0x000e240000002100 */
[----:B0-----:R-:W-:-:S05]  /*0b20*/  VIADD R15, R0, 0xffffff80 ;  /* 0xffffff80000f7836 */ /* 0x001fca0000000000 */
[----:B------:R-:W-:-:S04]  /*0b30*/  SHF.R.S32.HI R0, RZ, 0x1f, R15 ;  /* 0x0000001fff007819 */ /* 0x000fc8000001140f */
[----:B--2---:R-:W-:-:S04]  /*0b40*/  LEA.HI R2, R0, R15, RZ, 0x7 ;  /* 0x0000000f00027211 */ /* 0x004fc800078f38ff */
[----:B------:R-:W-:Y:S02]  /*0b50*/  LOP3.LUT R7, R2, 0xffffff80, RZ, 0xc0, !PT ;  /* 0xffffff8002077812 */ /* 0x000fe400078ec0ff */
[CC--:B------:R-:W-:Y:S02]  /*0b60*/  LEA.HI R4, R0.reuse, R15.reuse, RZ, 0x5 ;  /* 0x0000000f00047211 */ /* 0x0c0fe400078f28ff */
[CC--:B------:R-:W-:Y:S01]  /*0b70*/  LEA.HI R6, R15.reuse, R15.reuse, RZ, 0x1 ;  /* 0x0000000f0f067211 */ /* 0x0c0fe200078f08ff */
[----:B------:R-:W-:Y:S01]  /*0b80*/  IMAD.IADD R20, R15, 0x1, -R7 ;  /* 0x000000010f147824 */ /* 0x000fe200078e0a07 */
[----:B------:R-:W-:Y:S01]  /*0b90*/  LEA.HI R3, R0, R15, RZ, 0x4 ;  /* 0x0000000f00037211 */ /* 0x000fe200078f20ff */
[----:B------:R-:W-:Y:S01]  /*0ba0*/  IMAD.SHL.U32 R5, R4, 0x10, RZ ;  /* 0x0000001004057824 */ /* 0x000fe200078e00ff */
[----:B------:R-:W-:Y:S02]  /*0bb0*/  LOP3.LUT R7, R6, 0xfffffffe, RZ, 0xc0, !PT ;  /* 0xfffffffe06077812 */ /* 0x000fe400078ec0ff */
[----:B------:R-:W-:-:S02]  /*0bc0*/  SHF.R.S32.HI R152, RZ, 0x1, R6 ;  /* 0x00000001ff987819 */ /* 0x000fc40000011406 */
[----:B------:R-:W-:Y:S02]  /*0bd0*/  SHF.R.S32.HI R8, RZ, 0x1f, R20 ;  /* 0x0000001fff087819 */ /* 0x000fe40000011414 */
[----:B------:R-:W-:Y:S02]  /*0be0*/  SHF.R.S32.HI R9, RZ, 0x1f, R6 ;  /* 0x0000001fff097819 */ /* 0x000fe40000011406 */
[----:B------:R-:W-:Y:S01]  /*0bf0*/  LOP3.LUT R4, R3, 0x7fffff0, RZ, 0xc0, !PT ;  /* 0x07fffff003047812 */ /* 0x000fe200078ec0ff */
[----:B------:R-:W-:Y:S01]  /*0c00*/  IMAD.IADD R14, R15, 0x1, -R7 ;  /* 0x000000010f0e7824 */ /* 0x000fe200078e0a07 */
[----:B------:R-:W-:Y:S02]  /*0c10*/  LEA.HI R10, R8, R20, RZ, 0x2 ;  /* 0x00000014080a7211 */ /* 0x000fe400078f10ff */
[----:B------:R-:W-:Y:S01]  /*0c20*/  LEA.HI R9, R9, R152, RZ, 0x2 ;  /* 0x0000009809097211 */ /* 0x000fe200078f10ff */
[----:B------:R-:W-:Y:S01]  /*0c30*/  IMAD.IADD R4, R15, 0x1, -R4 ;  /* 0x000000010f047824 */ /* 0x000fe200078e0a04 */
[----:B------:R-:W-:-:S02]  /*0c40*/  LOP3.LUT R5, R5, 0xfffffe00, RZ, 0xc0, !PT ;  /* 0xfffffe0005057812 */ /* 0x000fc400078ec0ff */
[----:B------:R-:W-:Y:S01]  /*0c50*/  SHF.R.S32.HI R21, RZ, 0x7, R2 ;  /* 0x00000007ff157819 */ /* 0x000fe20000011402 */
[----:B------:R-:W-:Y:S01]  /*0c60*/  IMAD.SHL.U32 R22, R14, 0x10, RZ ;  /* 0x000000100e167824 */ /* 0x000fe200078e00ff */
[----:B------:R-:W-:Y:S02]  /*0c70*/  SHF.R.S32.HI R2, RZ, 0x4, R3 ;  /* 0x00000004ff027819 */ /* 0x000fe40000011403 */
[--C-:B------:R-:W-:Y:S02]  /*0c80*/  SHF.R.S32.HI R7, RZ, 0x2, R10.reuse ;  /* 0x00000002ff077819 */ /* 0x100fe4000001140a */
[----:B------:R-:W-:Y:S02]  /*0c90*/  SHF.R.S32.HI R6, RZ, 0x1f, R10 ;  /* 0x0000001fff067819 */ /* 0x000fe4000001140a */
[----:B------:R-:W-:Y:S01]  /*0ca0*/  LOP3.LUT R9, R9, 0x7fffffc, RZ, 0xc0, !PT ;  /* 0x07fffffc09097812 */ /* 0x000fe200078ec0ff */
[----:B------:R-:W-:Y:S01]  /*0cb0*/  IMAD R4, R4, 0x20, R5 ;  /* 0x0000002004047824 */ /* 0x000fe200078e0205 */
[----:B------:R-:W-:Y:S01]  /*0cc0*/  LEA.HI R5, R0, R15, RZ, 0x3 ;  /* 0x0000000f00057211 */ /* 0x000fe200078f18ff */
[----:B------:R-:W-:Y:S01]  /*0cd0*/  VIADD R156, R22, 0x20 ;  /* 0x00000020169c7836 */ /* 0x000fe20000000000 */
[----:B------:R-:W-:Y:S01]  /*0ce0*/  LEA.HI R3, R3, R2, RZ, 0x1 ;  /* 0x0000000203037211 */ /* 0x000fe200078f08ff */
[----:B------:R-:W-:Y:S01]  /*0cf0*/  IMAD.IADD R9, R152, 0x1, -R9 ;  /* 0x0000000198097824 */ /* 0x000fe200078e0a09 */
[----:B------:R-:W-:-:S02]  /*0d00*/  LEA.HI R11, R6, R7, RZ, 0x3 ;  /* 0x00000007060b7211 */ /* 0x000fc400078f18ff */
[----:B------:R-:W-:Y:S02]  /*0d10*/  SHF.R.S32.HI R5, RZ, 0x3, R5 ;  /* 0x00000003ff057819 */ /* 0x000fe40000011405 */
[----:B------:R-:W-:Y:S02]  /*0d20*/  LOP3.LUT R3, R3, 0x1ffffffe, RZ, 0xc0, !PT ;  /* 0x1ffffffe03037812 */ /* 0x000fe400078ec0ff */
[----:B------:R-:W-:Y:S01]  /*0d30*/  LOP3.LUT R12, R11, 0xfffffff8, RZ, 0xc0, !PT ;  /* 0xfffffff80b0c7812 */ /* 0x000fe200078ec0ff */
[C---:B------:R-:W-:Y:S01]  /*0d40*/  IMAD R11, R2.reuse, 0x8, R9 ;  /* 0x00000008020b7824 */ /* 0x040fe200078e0209 */
[----:B------:R-:W-:Y:S01]  /*0d50*/  SHF.R.S32.HI R9, RZ, 0x1f, R156 ;  /* 0x0000001fff097819 */ /* 0x000fe2000001149c */
[----:B------:R-:W-:Y:S01]  /*0d60*/  IMAD.IADD R3, R2, 0x1, -R3 ;  /* 0x0000000102037824 */ /* 0x000fe200078e0a03 */
[----:B------:R-:W-:Y:S01]  /*0d70*/  SHF.L.U32 R5, R5, 0x7, RZ ;  /* 0x0000000705057819 */ /* 0x000fe200000006ff */
[----:B------:R-:W-:Y:S01]  /*0d80*/  IMAD.HI R6, R21, 0x55555556, RZ ;  /* 0x5555555615067827 */ /* 0x000fe200078e02ff */
[----:B------:R-:W-:-:S02]  /*0d90*/  LEA.HI R2, R9, R156, RZ, 0x5 ;  /* 0x0000009c09027211 */ /* 0x000fc400078f28ff */
[----:B------:R-:W-:Y:S02]  /*0da0*/  LOP3.LUT R16, R5, 0x80, RZ, 0xc0, !PT ;  /* 0x0000008005107812 */ /* 0x000fe400078ec0ff */
[----:B------:R-:W-:Y:S02]  /*0db0*/  LEA.HI R8, R8, R20, RZ, 0x5 ;  /* 0x0000001408087211 */ /* 0x000fe400078f28ff */
[----:B------:R-:W-:Y:S01]  /*0dc0*/  LEA.HI R9, R9, R156, RZ, 0x4 ;  /* 0x0000009c09097211 */ /* 0x000fe200078f20ff */
[----:B------:R-:W-:Y:S01]  /*0dd0*/  IMAD.IADD R7, R7, 0x1, -R12 ;  /* 0x0000000107077824 */ /* 0x000fe200078e0a0c */
[----:B------:R-:W-:Y:S01]  /*0de0*/  LOP3.LUT R10, R10, 0x7ffffffc, RZ, 0xc0, !PT ;  /* 0x7ffffffc0a0a7812 */ /* 0x000fe200078ec0ff */
[----:B------:R-:W-:Y:S01]  /*0df0*/  IMAD.SHL.U32 R11, R11, 0x20, RZ ;  /* 0x000000200b0b7824 */ /* 0x000fe200078e00ff */
[----:B------:R-:W-:Y:S02]  /*0e00*/  SHF.R.S32.HI R5, RZ, 0x5, R2 ;  /* 0x00000005ff057819 */ /* 0x000fe40000011402 */
[----:B------:R-:W-:-:S02]  /*0e10*/  LEA.HI R6, R6, R6, RZ, 0x1 ;  /* 0x0000000606067211 */ /* 0x000fc400078f08ff */
[----:B------:R-:W-:Y:S02]  /*0e20*/  SHF.R.U32.HI R12, RZ, 0x3, R16 ;  /* 0x00000003ff0c7819 */ /* 0x000fe40000011610 */
[----:B------:R-:W-:Y:S02]  /*0e30*/  LOP3.LUT R2, R16, 0x10, R9, 0xf8, !PT ;  /* 0x0000001010027812 */ /* 0x000fe400078ef809 */
[----:B------:R-:W-:Y:S01]  /*0e40*/  SHF.R.S32.HI R8, RZ, 0x5, R8 ;  /* 0x00000005ff087819 */ /* 0x000fe20000011408 */
[----:B------:R-:W-:Y:S01]  /*0e50*/  IMAD.MOV.U32 R13, RZ, RZ, -0x2 ;  /* 0xfffffffeff0d7424 */ /* 0x000fe200078e00ff */
[----:B------:R-:W-:Y:S01]  /*0e60*/  LOP3.LUT R2, R2, R12, RZ, 0x3c, !PT ;  /* 0x0000000c02027212 */ /* 0x000fe200078e3cff */
[----:B------:R-:W-:Y:S02]  /*0e70*/  IMAD.IADD R10, R20, 0x1, -R10 ;  /* 0x00000001140a7824 */ /* 0x000fe400078e0a0a */
[----:B------:R-:W-:Y:S02]  /*0e80*/  IMAD R5, R5, 0x1800, R11 ;  /* 0x0000180005057824 */ /* 0x000fe400078e020b */
[----:B------:R-:W-:-:S02]  /*0e90*/  IMAD R6, R6, -0x3, R21 ;  /* 0xfffffffd06067824 */ /* 0x000fc400078e0215 */
[----:B------:R-:W-:Y:S02]  /*0ea0*/  IMAD R7, R8, 0x10, R7 ;  /* 0x0000001008077824 */ /* 0x000fe400078e0207 */
[----:B------:R-:W-:Y:S01]  /*0eb0*/  IMAD R8, R3, 0x8, R4 ;  /* 0x0000000803087824 */ /* 0x000fe200078e0204 */
[----:B------:R-:W-:Y:S01]  /*0ec0*/  STL [R1], R16 ;  /* 0x0000001001007387 */ /* 0x000fe20000100800 */
[----:B------:R-:W-:Y:S01]  /*0ed0*/  IMAD R4, R10, R13, 0x80 ;  /* 0x000000800a047424 */ /* 0x000fe200078e020d */
[----:B------:R-:W-:Y:S01]  /*0ee0*/  IADD3 R3, R18, R5, R2 ;  /* 0x0000000512037210 */ /* 0x000fe20007ffe002 */
[----:B------:R-:W-:Y:S01]  /*0ef0*/  IMAD R2, R6, 0x40, R7 ;  /* 0x0000004006027824 */ /* 0x000fe200078e0207 */
[----:B------:R-:W-:Y:S01]  /*0f00*/  STL [R1+0x4], R11 ;  /* 0x0000040b01007387 */ /* 0x000fe20000100800 */
[----:B------:R-:W-:-:S03]  /*0f10*/  LEA.HI R0, R0, R15, RZ, 0x2 ;  /* 0x0000000f00007211 */ /* 0x000fc600078f10ff */
[----:B------:R-:W-:Y:S04]  /*0f20*/  STL [R1+0x4c], R12 ;  /* 0x00004c0c01007387 */ /* 0x000fe80000100800 */
[----:B------:R-:W-:Y:S04]  /*0f30*/  STL [R1+0x5c], R8 ;  /* 0x00005c0801007387 */ /* 0x000fe80000100800 */
[----:B------:R0:W-:Y:S04]  /*0f40*/  STL [R1+0x54], R4 ;  /* 0x0000540401007387 */ /* 0x0001e80000100800 */
[----:B------:R1:W-:Y:S04]  /*0f50*/  STL [R1+0x48], R3 ;  /* 0x0000480301007387 */ /* 0x0003e80000100800 */
[----:B------:R2:W-:Y:S01]  /*0f60*/  STL [R1+0x58], R2 ;  /* 0x0000580201007387 */ /* 0x0005e20000100800 */
[----:B0-----:R-:W-:-:S02]  /*0f70*/  SHF.R.S32.HI R4, RZ, 0x2, R0 ;  /* 0x00000002ff047819 */ /* 0x001fc40000011400 */
[----:B-1----:R-:W-:Y:S02]  /*0f80*/  LOP3.LUT R3, R16, 0x10, R22, 0xf8, !PT ;  /* 0x0000001010037812 */ /* 0x002fe400078ef816 */
[----:B--2---:R-:W-:Y:S02]  /*0f90*/  LOP3.LUT R2, R0, 0x1ffffffc, RZ, 0xc0, !PT ;  /* 0x1ffffffc00027812 */ /* 0x004fe400078ec0ff */
[----:B------:R-:W-:Y:S01]  /*0fa0*/  LOP3.LUT R3, R3, R12, RZ, 0x3c, !PT ;  /* 0x0000000c03037212 */ /* 0x000fe200078e3cff */
[----:B------:R-:W-:Y:S02]  /*0fb0*/  STL [R1+0x38], RZ ;  /* 0x000038ff01007387 */ /* 0x000fe40000100800 */
[----:B------:R-:W-:Y:S01]  /*0fc0*/  IMAD.IADD R2, R15, 0x1, -R2 ;  /* 0x000000010f027824 */ /* 0x000fe200078e0a02 */
[----:B------:R-:W-:Y:S01]  /*0fd0*/  SHF.R.S32.HI R0, RZ, 0x1f, R152 ;  /* 0x0000001fff007819 */ /* 0x000fe20000011498 */
[----:B------:R0:W-:Y:S01]  /*0fe0*/  STL [R1+0x20], R4 ;  /* 0x0000200401007387 */ /* 0x0001e20000100800 */
[----:B------:R-:W-:-:S02]  /*0ff0*/  IMAD.IADD R0, R11, 0x1, R3 ;  /* 0x000000010b007824 */ /* 0x000fc400078e0203 */
[----:B0-----:R-:W-:Y:S01]  /*1000*/  IMAD.SHL.U32 R4, R2, 0x8, RZ ;  /* 0x0000000802047824 */ /* 0x001fe200078e00ff */
[----:B------:R-:W-:-:S04]  /*1010*/  SHF.R.S32.HI R2, RZ, 0x4, R9 ;  /* 0x00000004ff027819 */ /* 0x000fc80000011409 */
[----:B------:R0:W-:Y:S04]  /*1020*/  STL [R1+0x10], R4 ;  /* 0x0000100401007387 */ /* 0x0001e80000100800 */
[----:B------:R0:W-:Y:S04]  /*1030*/  STL [R1+0x18], R0 ;  /* 0x0000180001007387 */ /* 0x0001e80000100800 */
[----:B------:R0:W-:Y:S01]  /*1040*/  STL [R1+0x50], R2 ;  /* 0x0000500201007387 */ /* 0x0001e20000100800 */
[----:B------:R-:W-:Y:S02]  /*1050*/  IMAD.MOV.U32 R153, RZ, RZ, RZ ;  /* 0x000000ffff997224 */ /* 0x000fe400078e00ff */
[----:B------:R-:W-:-:S02]  /*1060*/  IMAD.MOV.U32 R157, RZ, RZ, RZ ;  /* 0x000000ffff9d7224 */ /* 0x000fc400078e00ff */
[----:B------:R-:W-:Y:S02]  /*1070*/  IMAD.MOV.U32 R154, RZ, RZ, RZ ;  /* 0x000000ffff9a7224 */ /* 0x000fe400078e00ff */
[----:B------:R-:W-:Y:S01]  /*1080*/  IMAD.SHL.U32 R16, R14, 0x8, RZ ;  /* 0x000000080e107824 */ /* 0x000fe200078e00ff */
[----:B---3--:R-:W-:Y:S01]  /*1090*/  LOP3.LUT R155, R19, 0x1, RZ, 0xfc, !PT ;  /* 0x00000001139b7812 */ /* 0x008fe200078efcff */
[----:B0-----:R-:W-:-:S07]  /*10a0*/  IMAD.MOV.U32 R19, RZ, RZ, RZ ;  /* 0x000000ffff137224 */ /* 0x001fce00078e00ff */
.L_x_8358:
[----:B------:R-:W0:Y:S01]  /*10b0*/  LDC.64 R2, c[0x0][0xc60] ;  /* 0x00031800ff027b82 */ /* 0x000e220000000a00 */
[----:B------:R-:W-:Y:S01]  /*10c0*/  ULDC.64 UR4, c[0x0][0xa28] ;  /* 0x00028a0000047ab9 */ /* 0x000fe20000000a00 */
[----:B------:R-:W-:Y:S01]  /*10d0*/  ULDC.64 UR8, c[0x0][0xa18] ;  /* 0x0002860000087ab9 */ /* 0x000fe20000000a00 */
[----:B------:R-:W-:Y:S01]  /*10e0*/  ULDC.64 UR6, c[0x0][0xa08] ;  /* 0x0002820000067ab9 */ /* 0x000fe20000000a00 */
[----:B0-----:R-:W-:-:S05]  /*10f0*/  IMAD.WIDE R2, R31, 0x4, R2 ;  /* 0x000000041f027825 */ /* 0x001fca00078e0202 */
[----:B--2---:R-:W2:Y:S01]  /*1100*/  LDG.E R0, desc[UR40][R2.64] ;  /* 0x0000002802007981 */ /* 0x004ea2000c1e1900 */
[----:B------:R-:W-:Y:S01]  /*1110*/  ISETP.NE.U32.AND P2, PT, RZ, UR4, PT ;  /* 0x00000004ff007c0c */ /* 0x000fe2000bf45070 */
[----:B------:R-:W-:Y:S01]  /*1120*/  IMAD.MOV.U32 R49, RZ, RZ, RZ ;  /* 0x000000ffff317224 */ /* 0x000fe200078e00ff */
[----:B------:R-:W-:Y:S02]  /*1130*/  ISETP.NE.U32.AND P1, PT, RZ, UR8, PT ;  /* 0x00000008ff007c0c */ /* 0x000fe4000bf25070 */
[----:B------:R-:W-:Y:S02]  /*1140*/  ISETP.NE.AND.EX P2, PT, RZ, UR5, PT, P2 ;  /* 0x00000005ff007c0c */ /* 0x000fe4000bf45320 */
[----:B------:R-:W-:Y:S02]  /*1150*/  ISETP.NE.AND.EX P1, PT, RZ, UR9, PT, P1 ;  /* 0x00000009ff007c0c */ /* 0x000fe4000bf25310 */
[----:B------:R-:W-:Y:S02]  /*1160*/  ISETP.NE.U32.AND P0, PT, RZ, UR6, PT ;  /* 0x00000006ff007c0c */ /* 0x000fe4000bf05070 */
[----:B-1-3-5:R-:W-:-:S02]  /*1170*/  MOV R9, RZ ;  /* 0x000000ff00097202 */ /* 0x02afc40000000f00 */
[----:B------:R-:W-:Y:S02]  /*1180*/  ISETP.NE.AND.EX P0, PT, RZ, UR7, PT, P0 ;  /* 0x00000007ff007c0c */ /* 0x000fe4000bf05300 */
[----:B--2-4-:R-:W-:Y:S01]  /*1190*/  SHF.R.S32.HI R4, RZ, 0x1f, R0 ;  /* 0x0000001fff047819 */ /* 0x014fe20000011400 */
[C---:B------:R-:W-:Y:S02]  /*11a0*/  IMAD.SHL.U32 R33, R0.reuse, 0x4, RZ ;  /* 0x0000000400217824 */ /* 0x040fe400078e00ff */
[C---:B------:R-:W-:Y:S01]  /*11b0*/  @P2 LEA R2, P3, R0.reuse, UR4, 0x2 ;  /* 0x0000000400022c11 */ /* 0x040fe2000f8610ff */
[----:B------:R-:W-:Y:S01]  /*11c0*/  STL [R1+0x1c], R0 ;  /* 0x00001c0001007387 */ /* 0x000fe20000100800 */
[C-C-:B------:R-:W-:Y:S02]  /*11d0*/  SHF.L.U64.HI R32, R0.reuse, 0x2, R4.reuse ;  /* 0x0000000200207819 */ /* 0x140fe40000010204 */
[----:B------:R-:W-:Y:S01]  /*11e0*/  @P2 LEA.HI.X R3, R0, UR5, R4, 0x2, P3 ;  /* 0x0000000500032c11 */ /* 0x000fe200098f1404 */
[----:B------:R0:W-:Y:S01]  /*11f0*/  STL [R1+0x3c], R4 ;  /* 0x00003c0401007387 */ /* 0x0001e20000100800 */
[----:B------:R-:W-:Y:S01]  /*1200*/  IADD3 R6, P4, R33, UR6, RZ ;  /* 0x0000000621067c10 */ /* 0x000fe2000ff9e0ff */
[----:B------:R-:W-:-:S02]  /*1210*/  ULDC UR4, c[0x0][0x288] ;  /* 0x0000a20000047ab9 */ /* 0x000fc40000000800 */
[----:B------:R1:W5:Y:S01]  /*1220*/  @P2 LDG.E R9, desc[UR40][R2.64] ;  /* 0x0000002802092981 */ /* 0x000362000c1e1900 */
[----:B------:R-:W-:Y:S01]  /*1230*/  IMAD.U32 R25, RZ, RZ, UR4 ;  /* 0x00000004ff197e24 */ /* 0x000fe2000f8e00ff */
[----:B------:R-:W-:Y:S01]  /*1240*/  IADD3.X R7, R32, UR7, RZ, P4, !PT ;  /* 0x0000000720077c10 */ /* 0x000fe2000a7fe4ff */
[----:B------:R-:W-:Y:S01]  /*1250*/  ULDC.64 UR4, c[0x0][0x3f8] ;  /* 0x0000fe0000047ab9 */ /* 0x000fe20000000a00 */
[----:B------:R1:W-:Y:S01]  /*1260*/  STL [R1+0x30], R33 ;  /* 0x0000302101007387 */ /* 0x0003e20000100800 */
[----:B0-----:R-:W-:-:S03]  /*1270*/  @P1 IADD3 R4, P2, R33, UR8, RZ ;  /* 0x0000000821041c10 */ /* 0x001fc6000ff5e0ff */
[----:B------:R1:W5:Y:S01]  /*1280*/  @P0 LDG.E R49, desc[UR40][R6.64] ;  /* 0x0000002806310981 */ /* 0x000362000c1e1900 */
[----:B------:R-:W-:Y:S01]  /*1290*/  @P1 IADD3.X R5, R32, UR9, RZ, P2, !PT ;  /* 0x0000000920051c10 */ /* 0x000fe200097fe4ff */
[----:B------:R-:W-:Y:S02]  /*12a0*/  UISETP.NE.U32.AND UP0, UPT, UR4, URZ, UPT ;  /* 0x0000003f0400728c */ /* 0x000fe4000bf05070 */
[----:B------:R1:W-:Y:S01]  /*12b0*/  STL [R1+0x34], R32 ;  /* 0x0000342001007387 */ /* 0x0003e20000100800 */
[----:B------:R-:W-:Y:S01]  /*12c0*/  ULDC.64 UR8, c[0x0][0xa20] ;  /* 0x0002880000087ab9 */ /* 0x000fe20000000a00 */
[----:B------:R-:W-:Y:S02]  /*12d0*/  ULDC UR4, c[0x0][0x404] ;  /* 0x0001010000047ab9 */ /* 0x000fe40000000800 */
[----:B------:R1:W5:Y:S04]  /*12e0*/  @P1 LDG.E R25, desc[UR40][R4.64] ;  /* 0x0000002804191981 */ /* 0x000368000c1e1900 */
[----:B------:R1:W-:Y:S04]  /*12f0*/  STL [R1+0x40], R29 ;  /* 0x0000401d01007387 */ /* 0x0003e80000100800 */
[----:B------:R1:W-:Y:S01]  /*1300*/  STL [R1+0x2c], R30 ;  /* 0x00002c1e01007387 */ /* 0x0003e20000100800 */
[----:B------:R-:W-:Y:S01]  /*1310*/  UISETP.NE.AND.EX UP0, UPT, UR5, URZ, UPT, UP0 ;  /* 0x0000003f0500728c */ /* 0x000fe2000bf05300 */
[----:B------:R-:W-:-:S02]  /*1320*/  ISETP.NE.U32.AND P2, PT, RZ, UR8, PT ;  /* 0x00000008ff007c0c */ /* 0x000fc4000bf45070 */
[----:B------:R-:W-:Y:S01]  /*1330*/  ULDC UR5, c[0x0][0x2e0] ;  /* 0x0000b80000057ab9 */ /* 0x000fe20000000800 */
[----:B------:R-:W-:Y:S01]  /*1340*/  USEL UR4, UR4, 0x1, UP0 ;  /* 0x0000000104047887 */ /* 0x000fe20008000000 */
[----:B------:R-:W-:-:S03]  /*1350*/  ISETP.NE.AND.EX P2, PT, RZ, UR9, PT, P2 ;  /* 0x00000009ff007c0c */ /* 0x000fc6000bf45320 */
[----:B------:R-:W-:-:S03]  /*1360*/  UIMAD UR4, UR4, UR5, URZ ;  /* 0x00000005040472a4 */ /* 0x000fc6000f8e023f */
[----:B------:R-:W-:Y:S01]  /*1370*/  ULDC UR5, c[0x0][0x338] ;  /* 0x0000ce0000057ab9 */ /* 0x000fe20000000800 */
[----:B------:R-:W-:Y:S01]  /*1380*/  IMAD.MOV.U32 R31, RZ, RZ, R0 ;  /* 0x000000ffff1f7224 */ /* 0x000fe200078e0000 */
[----:B-1----:R-:W-:Y:S07]  /*1390*/  @P1 BRA `(.L_x_8238) ;  /* 0x0000000000241947 */ /* 0x002fee0003800000 */
        /* <DEDUP_REMOVED lines=9> */
.L_x_8238:
[----:B------:R-:W-:Y:S02]  /*1430*/  IMAD.U32 R27, RZ, RZ, UR5 ;  /* 0x00000005ff1b7e24 */ /* 0x000fe4000f8e00ff */
[----:B------:R-:W-:Y:S01]  /*1440*/  IMAD.U32 R28, RZ, RZ, UR4 ;  /* 0x00000004ff1c7e24 */ /* 0x000fe2000f8e00ff */
[----:B------:R-:W-:Y:S06]  /*1450*/  @!P2 BRA `(.L_x_8239) ;  /* 0x000000000010a947 */ /* 0x000fec0003800000 */
[----:B------:R-:W-:-:S04]  /*1460*/  IADD3 R2, P0, R33, UR8, RZ ;  /* 0x0000000821027c10 */ /* 0x000fc8000ff1e0ff */
[----:B------:R-:W-:-:S05]  /*1470*/  IADD3.X R3, R32, UR9, RZ, P0, !PT ;  /* 0x0000000920037c10 */ /* 0x000fca00087fe4ff */
[----:B------:R0:W5:Y:S01]  /*1480*/  LDG.E R28, desc[UR40][R2.64] ;  /* 0x00000028021c7981 */ /* 0x000162000c1e1900 */
[----:B------:R-:W-:Y:S05]  /*1490*/  BRA `(.L_x_8240) ;  /* 0x0000000000107947 */ /* 0x000fea0003800000 */
.L_x_8239:
[----:B------:R-:W-:Y:S05]  /*14a0*/  @!P0 BRA `(.L_x_8240) ;  /* 0x00000000000c8947 */ /* 0x000fea0003800000 */
[----:B------:R-:W2:Y:S04]  /*14b0*/  LDG.E R3, desc[UR40][R6.64] ;  /* 0x0000002806037981 */ /* 0x000ea8000c1e1900 */
[----:B------:R-:W2:Y:S02]  /*14c0*/  LDG.E R28, desc[UR40][R6.64+0x4] ;  /* 0x00000428061c7981 */ /* 0x000ea4000c1e1900 */
[----:B--2---:R-:W-:-:S07]  /*14d0*/  IMAD.IADD R28, R28, 0x1, -R3 ;  /* 0x000000011c1c7824 */ /* 0x004fce00078e0a03 */
.L_x_8240:
        /* <DEDUP_REMOVED lines=9> */
[----:B------:R-:W-:Y:S01]  /*1570*/  ISETP.NE.U32.AND P1, PT, RZ, UR4, PT ;  /* 0x00000004ff007c0c */ /* 0x000fe2000bf25070 */
[----:B------:R-:W-:Y:S02]  /*1580*/  IMAD.MOV R26, RZ, RZ, -R6 ;  /* 0x000000ffff1a7224 */ /* 0x000fe400078e0a06 */
[----:B------:R-:W-:Y:S01]  /*1590*/  IMAD.MOV.U32 R24, RZ, RZ, R28 ;  /* 0x000000ffff187224 */ /* 0x000fe200078e001c */
[----:B------:R-:W-:Y:S02]  /*15a0*/  ISETP.NE.AND.EX P1, PT, RZ, UR5, PT, P1 ;  /* 0x00000005ff007c0c */ /* 0x000fe4000bf25310 */
[----:B------:R-:W-:-:S11]  /*15b0*/  VIMNMX R26, RZ, R26, !PT ;  /* 0x0000001aff1a7248 */ /* 0x000fd60007fe0100 */
[----:B------:R-:W-:-:S04]  /*15c0*/  @P1 IADD3 R4, P2, R33, UR4, RZ ;  /* 0x0000000421041c10 */ /* 0x000fc8000ff5e0ff */
[----:B------:R-:W-:-:S05]  /*15d0*/  @P1 IADD3.X R5, R32, UR5, RZ, P2, !PT ;  /* 0x0000000520051c10 */ /* 0x000fca00097fe4ff */
[----:B------:R0:W5:Y:S01]  /*15e0*/  @P1 LDG.E R24, desc[UR40][R4.64] ;  /* 0x0000002804181981 */ /* 0x000162000c1e1900 */
[----:B------:R-:W-:Y:S01]  /*15f0*/  PLOP3.LUT P3, PT, PT, PT, PT, 0x80, 0x0 ;  /* 0x000000000000781c */ /* 0x000fe20003f6f070 */
[----:B--2---:R-:W-:-:S04]  /*1600*/  @P0 IMAD.IADD R27, R7, 0x1, -R0 ;  /* 0x00000001071b0824 */ /* 0x004fc800078e0a00 */
[----:B------:R-:W-:-:S04]  /*1610*/  IMAD.IADD R88, R6, 0x1, R27 ;  /* 0x0000000106587824 */ /* 0x000fc800078e021b */
[----:B------:R-:W-:-:S05]  /*1620*/  VIADD R0, R88, 0x7f ;  /* 0x0000007f58007836 */ /* 0x000fca0000000000 */
[----:B------:R-:W-:-:S04]  /*1630*/  SHF.R.S32.HI R3, RZ, 0x1f, R0 ;  /* 0x0000001fff037819 */ /* 0x000fc80000011400 */
[----:B------:R-:W-:-:S04]  /*1640*/  LEA.HI R3, R3, R0, RZ, 0x7 ;  /* 0x0000000003037211 */ /* 0x000fc800078f38ff */
[----:B------:R-:W-:-:S04]  /*1650*/  LOP3.LUT R0, R3, 0xffffff80, RZ, 0xc0, !PT ;  /* 0xffffff8003007812 */ /* 0x000fc800078ec0ff */
[----:B------:R-:W-:-:S04]  /*1660*/  VIADDMNMX R7, R0, -R6, R27, PT ;  /* 0x8000000600077246 */ /* 0x000fc8000380011b */
[----:B------:R-:W-:Y:S02]  /*1670*/  ISETP.GT.AND P0, PT, R7, R26, PT ;  /* 0x0000001a0700720c */ /* 0x000fe40003f04270 */
[----:B------:R-:W-:-:S05]  /*1680*/  SHF.R.U32.HI R26, RZ, 0x7, R26 ;  /* 0x00000007ff1a7819 */ /* 0x000fca000001161a */
[----:B------:R-:W-:-:S06]  /*1690*/  IMAD.MOV.U32 R2, RZ, RZ, R26 ;  /* 0x000000ffff027224 */ /* 0x000fcc00078e001a */
[----:B------:R-:W-:-:S05]  /*16a0*/  @P0 VIADD R0, R7, 0x7f ;  /* 0x0000007f07000836 */ /* 0x000fca0000000000 */
[----:B0-----:R-:W-:-:S04]  /*16b0*/  @P0 SHF.R.S32.HI R5, RZ, 0x1f, R0 ;  /* 0x0000001fff050819 */ /* 0x001fc80000011400 */
[----:B------:R-:W-:Y:S02]  /*16c0*/  @P0 LEA.HI R5, R5, R0, RZ, 0x7 ;  /* 0x0000000005050211 */ /* 0x000fe400078f38ff */
[----:B------:R-:W-:Y:S02]  /*16d0*/  SHF.R.S32.HI R0, RZ, 0x7, R3 ;  /* 0x00000007ff007819 */ /* 0x000fe40000011403 */
[----:B------:R-:W-:-:S03]  /*16e0*/  @P0 SHF.R.S32.HI R2, RZ, 0x7, R5 ;  /* 0x00000007ff020819 */ /* 0x000fc60000011405 */
[----:B------:R0:W-:Y:S01]  /*16f0*/  STL [R1+0x44], R0 ;  /* 0x0000440001007387 */ /* 0x0001e20000100800 */
        /* <DEDUP_REMOVED lines=22> */
.L_x_8243:
[----:B------:R-:W-:Y:S05]  /*1860*/  BSYNC B6 ;  /* 0x0000000000067941 */ /* 0x000fea0003800000 */
.L_x_8242:
        /* <DEDUP_REMOVED lines=20> */
.L_x_8245:
[----:B------:R-:W-:Y:S05]  /*19b0*/  BSYNC B6 ;  /* 0x0000000000067941 */ /* 0x000fea0003800000 */
.L_x_8244:
[----:B------:R-:W-:Y:S01]  /*19c0*/  ULDC.64 UR4, c[0x0][0x9f8] ;  /* 0x00027e0000047ab9 */ /* 0x000fe20000000a00 */
[----:B------:R-:W2:Y:S01]  /*19d0*/  LDL R21, [R1+0x4c] ;  /* 0x00004c0001157983 */ /* 0x000ea20000100800 */
[----:B------:R-:W-:Y:S01]  /*19e0*/  ISETP.NE.U32.AND P0, PT, RZ, UR4, PT ;  /* 0x00000004ff007c0c */ /* 0x000fe2000bf05070 */
[----:B------:R-:W0:Y:S02]  /*19f0*/  LDC R0, c[0x0][0x428] ;  /* 0x00010a00ff007b82 */ /* 0x000e240000000800 */
[----:B------:R-:W3:Y:S01]  /*1a00*/  LDL R20, [R1+0x4] ;  /* 0x0000040001147983 */ /* 0x000ee20000100800 */
[----:B------:R-:W-:-:S05]  /*1a10*/  ISETP.NE.AND.EX P0, PT, RZ, UR5, PT, P0 ;  /* 0x00000005ff007c0c */ /* 0x000fca000bf05300 */
[----:B------:R-:W1:Y:S01]  /*1a20*/  LDC.64 R70, c[0x0][0x2f0] ;  /* 0x0000bc00ff467b82 */ /* 0x000e620000000a00 */
[----:B------:R-:W-:Y:S01]  /*1a30*/  IMAD.IADD R49, R49, 0x1, R28 ;  /* 0x0000000131317824 */ /* 0x000fe200078e021c */
[----:B------:R-:W-:Y:S01]  /*1a40*/  ULDC UR6, c[0x0][0x2e4] ;  /* 0x0000b90000067ab9 */ /* 0x000fe20000000800 */
[----:B------:R-:W-:-:S05]  /*1a50*/  ULDC.64 UR8, c[0x0][0x320] ;  /* 0x0000c80000087ab9 */ /* 0x000fca0000000a00 */
[----:B------:R-:W-:Y:S01]  /*1a60*/  @P0 IADD3 R4, P1, R33, UR4, RZ ;  /* 0x0000000421040c10 */ /* 0x000fe2000ff3e0ff */
[----:B------:R-:W4:Y:S03]  /*1a70*/  LDC R63, c[0x0][0x3d4] ;  /* 0x0000f500ff3f7b82 */ /* 0x000f260000000800 */
[----:B------:R-:W-:Y:S01]  /*1a80*/  @P0 IADD3.X R5, R32, UR5, RZ, P1, !PT ;  /* 0x0000000520050c10 */ /* 0x000fe20008ffe4ff */
[----:B------:R-:W-:Y:S01]  /*1a90*/  ULDC.64 UR4, c[0x0][0x2f8] ;  /* 0x0000be0000047ab9 */ /* 0x000fe20000000a00 */
[----:B------:R-:W2:Y:S01]  /*1aa0*/  LDL R32, [R1] ;  /* 0x0000000001207983 */ /* 0x000ea20000100800 */
[----:B------:R-:W-:Y:S02]  /*1ab0*/  SHF.R.S32.HI R23, RZ, 0x1f, R22 ;  /* 0x0000001fff177819 */ /* 0x000fe40000011416 */
[----:B------:R-:W4:Y:S01]  /*1ac0*/  LDC.64 R68, c[0x0][0x3d8] ;  /* 0x0000f600ff447b82 */ /* 0x000f220000000a00 */
[----:B------:R1:W3:Y:S01]  /*1ad0*/  @P0 LDG.E R31, desc[UR40][R4.64] ;  /* 0x00000028041f0981 */ /* 0x0002e2000c1e1900 */
[----:B0-----:R-:W-:-:S13]  /*1ae0*/  ISETP.NE.AND P0, PT, R0, 0x1, PT ;  /* 0x000000010000780c */ /* 0x001fda0003f05270 */
[----:B------:R-:W0:Y:S08]  /*1af0*/  @P0 LDC R7, c[0x0][0x42c] ;  /* 0x00010b00ff070b82 */ /* 0x000e300000000800 */
[----:B------:R-:W4:Y:S01]  /*1b00*/  @P0 LDC R9, c[0x0][0x430] ;  /* 0x00010c00ff090b82 */ /* 0x000f220000000800 */
[----:B------:R-:W-:Y:S01]  /*1b10*/  SHF.R.S32.HI R3, RZ, 0x1f, R49 ;  /* 0x0000001fff037819 */ /* 0x000fe20000011431 */
[----:B-1----:R-:W-:-:S04]  /*1b20*/  IMAD.WIDE.U32 R4, R49, R70, RZ ;  /* 0x0000004631047225 */ /* 0x002fc800078e00ff */
[----:B------:R-:W-:Y:S02]  /*1b30*/  IMAD R6, R3, R70, RZ ;  /* 0x0000004603067224 */ /* 0x000fe400078e02ff */
[----:B0-----:R-:W-:-:S04]  /*1b40*/  @P0 IMAD.HI.U32 R0, R30, R7, RZ ;  /* 0x000000071e000227 */ /* 0x001fc800078e00ff */
[----:B------:R-:W-:Y:S01]  /*1b50*/  IMAD.MOV.U32 R7, RZ, RZ, R30 ;  /* 0x000000ffff077224 */ /* 0x000fe200078e001e */
[----:B----4-:R-:W-:Y:S01]  /*1b60*/  @P0 SHF.R.U32.HI R7, RZ, R9, R0 ;  /* 0x00000009ff070219 */ /* 0x010fe20000011600 */
[----:B------:R-:W-:-:S03]  /*1b70*/  IMAD R9, R49, R71, R6 ;  /* 0x0000004731097224 */ /* 0x000fc600078e0206 */
[----:B------:R-:W-:Y:S01]  /*1b80*/  SHF.R.S32.HI R8, RZ, 0x1f, R7 ;  /* 0x0000001fff087819 */ /* 0x000fe20000011407 */
[----:B------:R-:W-:Y:S01]  /*1b90*/  IMAD.IADD R5, R5, 0x1, R9 ;  /* 0x0000000105057824 */ /* 0x000fe200078e0209 */
[----:B------:R-:W-:-:S03]  /*1ba0*/  ISETP.GE.AND P0, PT, R22, UR6, PT ;  /* 0x0000000616007c0c */ /* 0x000fc6000bf06270 */
[----:B------:R-:W-:Y:S02]  /*1bb0*/  IMAD R0, R8, UR4, RZ ;  /* 0x0000000408007c24 */ /* 0x000fe4000f8e02ff */
[----:B------:R-:W-:-:S04]  /*1bc0*/  IMAD.WIDE.U32 R4, R7, UR4, R4 ;  /* 0x0000000407047c25 */ /* 0x000fc8000f8e0004 */
[----:B------:R-:W-:Y:S01]  /*1bd0*/  IMAD R61, R7, UR5, R0 ;  /* 0x00000005073d7c24 */ /* 0x000fe2000f8e0200 */
[----:B------:R-:W-:Y:S01]  /*1be0*/  ULDC.64 UR4, c[0x0][0xa08] ;  /* 0x0002820000047ab9 */ /* 0x000fe20000000a00 */
[----:B------:R-:W-:Y:S02]  /*1bf0*/  SEL R0, RZ, 0x1, P0 ;  /* 0x00000001ff007807 */ /* 0x000fe40000000000 */
[----:B------:R-:W-:Y:S01]  /*1c00*/  ISETP.NE.U32.AND P0, PT, RZ, UR4, PT ;  /* 0x00000004ff007c0c */ /* 0x000fe2000bf05070 */
[----:B------:R-:W-:-:S03]  /*1c10*/  IMAD.MOV.U32 R60, RZ, RZ, R4 ;  /* 0x000000ffff3c7224 */ /* 0x000fc600078e0004 */
[----:B------:R-:W-:Y:S01]  /*1c20*/  ISETP.NE.AND.EX P0, PT, RZ, UR5, PT, P0 ;  /* 0x00000005ff007c0c */ /* 0x000fe2000bf05300 */
[----:B------:R-:W-:Y:S01]  /*1c30*/  IMAD.IADD R61, R5, 0x1, R61 ;  /* 0x00000001053d7824 */ /* 0x000fe200078e023d */
[----:B------:R-:W-:Y:S01]  /*1c40*/  ISETP.GE.AND P1, PT, R156, UR6, PT ;  /* 0x000000069c007c0c */ /* 0x000fe2000bf26270 */
[----:B------:R-:W-:-:S03]  /*1c50*/  ULDC.64 UR4, c[0x0][0x300] ;  /* 0x0000c00000047ab9 */ /* 0x000fc60000000a00 */
[----:B------:R-:W-:Y:S01]  /*1c60*/  SEL R6, RZ, 0xffffffff, P1 ;  /* 0xffffffffff067807 */ /* 0x000fe20000800000 */
[----:B------:R-:W-:Y:S01]  /*1c70*/  IMAD R8, R8, UR8, RZ ;  /* 0x0000000808087c24 */ /* 0x000fe2000f8e02ff */
[----:B------:R-:W-:-:S03]  /*1c80*/  SHF.R.S32.HI R14, RZ, 0x1f, R152 ;  /* 0x0000001fff0e7819 */ /* 0x000fc60000011498 */
[----:B------:R-:W-:Y:S02]  /*1c90*/  IMAD.SHL.U32 R9, R6, 0x2, RZ ;  /* 0x0000000206097824 */ /* 0x000fe400078e00ff */
[----:B------:R-:W-:-:S03]  /*1ca0*/  IMAD R15, R7, UR9, R8 ;  /* 0x00000009070f7c24 */ /* 0x000fc6000f8e0208 */
[----:B------:R-:W-:Y:S01]  /*1cb0*/  LOP3.LUT R0, R9, 0x2, R0, 0xe2, !PT ;  /* 0x0000000209007812 */ /* 0x000fe200078ee200 */
[----:B------:R-:W-:-:S04]  /*1cc0*/  IMAD.WIDE.U32 R8, R7, UR8, R22 ;  /* 0x0000000807087c25 */ /* 0x000fc8000f8e0016 */
[----:B------:R-:W-:Y:S02]  /*1cd0*/  IMAD R12, R14, R70, RZ ;  /* 0x000000460e0c7224 */ /* 0x000fe400078e02ff */
[----:B------:R-:W-:Y:S02]  /*1ce0*/  IMAD.IADD R9, R9, 0x1, R15 ;  /* 0x0000000109097824 */ /* 0x000fe400078e020f */
[----:B------:R-:W-:Y:S01]  /*1cf0*/  IMAD R15, R152, R71, R12 ;  /* 0x00000047980f7224 */ /* 0x000fe200078e020c */
[----:B------:R-:W-:Y:S02]  /*1d00*/  ISETP.GE.AND P2, PT, R156, R63, PT ;  /* 0x0000003f9c00720c */ /* 0x000fe40003f46270 */
[----:B------:R-:W-:Y:S01]  /*1d10*/  SHF.R.S32.HI R17, RZ, 0x1f, R16 ;  /* 0x0000001fff117819 */ /* 0x000fe20000011410 */
[----:B------:R-:W-:-:S04]  /*1d20*/  IMAD.WIDE.U32 R54, R152, R68, R22 ;  /* 0x0000004498367225 */ /* 0x000fc800078e0016 */
[----:B------:R-:W-:Y:S01]  /*1d30*/  IMAD.WIDE.U32 R56, R152, R68, R16 ;  /* 0x0000004498387225 */ /* 0x000fe200078e0010 */
[----:B------:R-:W-:-:S03]  /*1d40*/  P2R R83, PR, RZ, 0x4 ;  /* 0x00000004ff537803 */ /* 0x000fc60000000000 */
[----:B------:R-:W-:Y:S01]  /*1d50*/  VIADD R67, R22, 0x40 ;  /* 0x0000004016437836 */ /* 0x000fe20000000000 */
[----:B------:R-:W-:Y:S02]  /*1d60*/  SHF.L.U64.HI R71, R70, 0x7, R71 ;  /* 0x0000000746477819 */ /* 0x000fe40000010247 */
[----:B------:R-:W-:Y:S02]  /*1d70*/  LOP3.LUT R62, R0, 0x1, RZ, 0xc0, !PT ;  /* 0x00000001003e7812 */ /* 0x000fe400078ec0ff */
[----:B------:R-:W-:Y:S02]  /*1d80*/  ISETP.GE.AND P1, PT, R67, UR6, PT ;  /* 0x0000000643007c0c */ /* 0x000fe4000bf26270 */
[----:B---3--:R-:W-:-:S04]  /*1d90*/  SHF.R.S32.HI R4, RZ, 0x1f, R31 ;  /* 0x0000001fff047819 */ /* 0x008fc8000001141f */
[----:B------:R-:W-:Y:S02]  /*1da0*/  SEL R10, R4, RZ, !P0 ;  /* 0x000000ff040a7207 */ /* 0x000fe40004000000 */
[----:B------:R-:W0:Y:S01]  /*1db0*/  LDC.64 R4, c[0x0][0x3e8] ;  /* 0x0000fa00ff047b82 */ /* 0x000e220000000a00 */
[----:B------:R-:W-:Y:S02]  /*1dc0*/  SEL R11, R31, RZ, !P0 ;  /* 0x000000ff1f0b7207 */ /* 0x000fe40004000000 */
[----:B------:R-:W-:-:S03]  /*1dd0*/  IMAD R6, R10, UR4, RZ ;  /* 0x000000040a067c24 */ /* 0x000fc6000f8e02ff */
[----:B------:R-:W-:-:S04]  /*1de0*/  IMAD.WIDE.U32 R60, R11, UR4, R60 ;  /* 0x000000040b3c7c25 */ /* 0x000fc8000f8e003c */
[----:B------:R-:W-:Y:S01]  /*1df0*/  IMAD R13, R11, UR5, R6 ;  /* 0x000000050b0d7c24 */ /* 0x000fe2000f8e0206 */
[----:B------:R-:W-:Y:S01]  /*1e00*/  ULDC.64 UR4, c[0x0][0x328] ;  /* 0x0000ca0000047ab9 */ /* 0x000fe20000000a00 */
[----:B------:R-:W-:-:S04]  /*1e10*/  IMAD.WIDE.U32 R6, R152, R70, R22 ;  /* 0x0000004698067225 */ /* 0x000fc800078e0016 */
[----:B------:R-:W-:Y:S01]  /*1e20*/  IMAD.IADD R82, R61, 0x1, R13 ;  /* 0x000000013d527824 */ /* 0x000fe200078e020d */
[----:B------:R-:W-:-:S04]  /*1e30*/  IADD3 R77, P0, R60, R6, RZ ;  /* 0x000000063c4d7210 */ /* 0x000fc80007f1e0ff */
[----:B------:R-:W-:Y:S02]  /*1e40*/  IADD3.X R76, R82, R7, R15, P0, !PT ;  /* 0x00000007524c7210 */ /* 0x000fe400007fe40f */
[----:B------:R-:W-:Y:S01]  /*1e50*/  ISETP.GE.AND P0, PT, R22, R63, PT ;  /* 0x0000003f1600720c */ /* 0x000fe20003f06270 */
[----:B0-----:R-:W-:Y:S02]  /*1e60*/  IMAD R7, R14, R4, RZ ;  /* 0x000000040e077224 */ /* 0x001fe400078e02ff */
[----:B------:R-:W-:Y:S01]  /*1e70*/  IMAD.WIDE.U32 R58, R11, UR4, R8 ;  /* 0x000000040b3a7c25 */ /* 0x000fe2000f8e0008 */
[----:B------:R-:W-:-:S03]  /*1e80*/  SEL R9, R63, RZ, P2 ;  /* 0x000000ff3f097207 */ /* 0x000fc60001000000 */
[----:B------:R-:W-:Y:S01]  /*1e90*/  IMAD R13, R152, R5, R7 ;  /* 0x00000005980d7224 */ /* 0x000fe200078e0207 */
[----:B------:R-:W-:Y:S01]  /*1ea0*/  SEL R7, R63, RZ, P0 ;  /* 0x000000ff3f077207 */ /* 0x000fe20000000000 */
[----:B------:R-:W-:Y:S01]  /*1eb0*/  IMAD R10, R10, UR4, RZ ;  /* 0x000000040a0a7c24 */ /* 0x000fe2000f8e02ff */
[----:B------:R-:W-:Y:S01]  /*1ec0*/  IADD3 R9, R156, R9, RZ ;  /* 0x000000099c097210 */ /* 0x000fe20007ffe0ff */
[----:B------:R-:W-:Y:S02]  /*1ed0*/  IMAD R6, R14, R68, RZ ;  /* 0x000000440e067224 */ /* 0x000fe400078e02ff */
[----:B------:R-:W-:Y:S02]  /*1ee0*/  IMAD.IADD R7, R22, 0x1, R7 ;  /* 0x0000000116077824 */ /* 0x000fe400078e0207 */
[----:B------:R-:W-:Y:S01]  /*1ef0*/  IMAD R33, R11, UR5, R10 ;  /* 0x000000050b217c24 */ /* 0x000fe2000f8e020a */
[----:B------:R-:W-:Y:S01]  /*1f00*/  SHF.R.S32.HI R8, RZ, 0x1f, R9 ;  /* 0x0000001fff087819 */ /* 0x000fe20000011409 */
[----:B------:R-:W-:Y:S01]  /*1f10*/  IMAD R11, R152, R69, R6 ;  /* 0x00000045980b7224 */ /* 0x000fe200078e0206 */
[----:B------:R-:W-:-:S02]  /*1f20*/  SHF.R.S32.HI R6, RZ, 0x1f, R7 ;  /* 0x0000001fff067819 */ /* 0x000fc40000011407 */
[----:B------:R-:W-:Y:S02]  /*1f30*/  LEA.HI R74, R8, R9, RZ, 0x4 ;  /* 0x00000009084a7211 */ /* 0x000fe400078f20ff */
[CC--:B------:R-:W-:Y:S02]  /*1f40*/  LEA.HI R75, R6.reuse, R7.reuse, RZ, 0x4 ;  /* 0x00000007064b7211 */ /* 0x0c0fe400078f20ff */
[----:B------:R-:W-:Y:S02]  /*1f50*/  LEA.HI R6, R6, R7, RZ, 0x5 ;  /* 0x0000000706067211 */ /* 0x000fe400078f28ff */
[----:B------:R-:W-:-:S03]  /*1f60*/  LEA.HI R8, R8, R9, RZ, 0x5 ;  /* 0x0000000908087211 */ /* 0x000fc600078f28ff */
[----:B------:R-:W-:Y:S01]  /*1f70*/  IMAD.SHL.U32 R7, R6, 0x80, RZ ;  /* 0x0000008006077824 */ /* 0x000fe200078e00ff */
[----:B--2---:R-:W-:Y:S01]  /*1f80*/  LOP3.LUT R6, R32, 0x10, R75, 0xf8, !PT ;  /* 0x0000001020067812 */ /* 0x004fe200078ef84b */
[----:B------:R-:W-:Y:S01]  /*1f90*/  IMAD.SHL.U32 R9, R8, 0x80, RZ ;  /* 0x0000008008097824 */ /* 0x000fe200078e00ff */
[----:B------:R-:W-:Y:S02]  /*1fa0*/  LOP3.LUT R8, R32, 0x10, R74, 0xf8, !PT ;  /* 0x0000001020087812 */ /* 0x000fe400078ef84a */
[----:B------:R-:W-:Y:S02]  /*1fb0*/  LOP3.LUT R7, R7, 0xfffff000, RZ, 0xc0, !PT ;  /* 0xfffff00007077812 */ /* 0x000fe400078ec0ff */
[-C--:B------:R-:W-:Y:S02]  /*1fc0*/  LOP3.LUT R6, R6, R21.reuse, RZ, 0x3c, !PT ;  /* 0x0000001506067212 */ /* 0x080fe400078e3cff */
[----:B------:R-:W-:Y:S02]  /*1fd0*/  LOP3.LUT R9, R9, 0xfffff000, RZ, 0xc0, !PT ;  /* 0xfffff00009097812 */ /* 0x000fe400078ec0ff */
[----:B------:R-:W-:-:S02]  /*1fe0*/  LOP3.LUT R8, R8, R21, RZ, 0x3c, !PT ;  /* 0x0000001508087212 */ /* 0x000fc400078e3cff */
[--C-:B------:R-:W-:Y:S02]  /*1ff0*/  IADD3 R73, R6, R7, R20.reuse ;  /* 0x0000000706497210 */ /* 0x100fe40007ffe014 */
[----:B------:R-:W-:Y:S02]  /*2000*/  IADD3 R72, R8, R9, R20 ;  /* 0x0000000908487210 */ /* 0x000fe40007ffe014 */
[----:B------:R-:W0:Y:S01]  /*2010*/  S2R R20, SR_TID.X ;  /* 0x0000000000147919 */ /* 0x000e220000002100 */
[----:B------:R-:W-:Y:S02]  /*2020*/  IMAD.IADD R57, R57, 0x1, R11 ;  /* 0x0000000139397824 */ /* 0x000fe400078e020b */
[----:B------:R-:W-:Y:S01]  /*2030*/  IMAD.IADD R55, R11, 0x1, R55 ;  /* 0x000000010b377824 */ /* 0x000fe200078e0237 */
[----:B-----5:R-:W-:Y:S01]  /*2040*/  SHF.R.S32.HI R11, RZ, 0x1f, R24 ;  /* 0x0000001fff0b7819 */ /* 0x020fe20000011418 */
[----:B------:R-:W-:-:S04]  /*2050*/  IMAD.WIDE.U32 R52, R152, R4, R16 ;  /* 0x0000000498347225 */ /* 0x000fc800078e0010 */
[C---:B------:R-:W-:Y:S01]  /*2060*/  IMAD.WIDE.U32 R50, R152.reuse, R4, R22 ;  /* 0x0000000498327225 */ /* 0x040fe200078e0016 */
[----:B------:R-:W-:-:S03]  /*2070*/  IADD3 R48, P2, R152, R49, RZ ;  /* 0x0000003198307210 */ /* 0x000fc60007f5e0ff */
[----:B------:R-:W-:Y:S02]  /*2080*/  IMAD R6, R11, R68, RZ ;  /* 0x000000440b067224 */ /* 0x000fe400078e02ff */
[----:B------:R-:W-:Y:S02]  /*2090*/  IMAD.IADD R53, R53, 0x1, R13 ;  /* 0x0000000135357824 */ /* 0x000fe400078e020d */
[----:B------:R-:W-:Y:S02]  /*20a0*/  IMAD.IADD R51, R13, 0x1, R51 ;  /* 0x000000010d337824 */ /* 0x000fe400078e0233 */
[----:B------:R-:W-:Y:S01]  /*20b0*/  IMAD R11, R11, R4, RZ ;  /* 0x000000040b0b7224 */ /* 0x000fe200078e02ff */
[----:B------:R-:W-:Y:S01]  /*20c0*/  LOP3.LUT R7, R74, 0xfffffff0, RZ, 0xc0, !PT ;  /* 0xfffffff04a077812 */ /* 0x000fe200078ec0ff */
[C---:B------:R-:W-:Y:S02]  /*20d0*/  IMAD R21, R24.reuse, R69, R6 ;  /* 0x0000004518157224 */ /* 0x040fe400078e0206 */
[----:B------:R-:W-:Y:S01]  /*20e0*/  IMAD.WIDE.U32 R56, R24, R68, R56 ;  /* 0x0000004418387225 */ /* 0x000fe200078e0038 */
[----:B0-----:R-:W-:-:S03]  /*20f0*/  SHF.R.U32.HI R20, RZ, 0x7, R20 ;  /* 0x00000007ff147819 */ /* 0x001fc60000011614 */
[----:B------:R-:W-:-:S04]  /*2100*/  IMAD.WIDE.U32 R54, R24, R68, R54 ;  /* 0x0000004418367225 */ /* 0x000fc800078e0036 */
[----:B------:R-:W-:Y:S01]  /*2110*/  VIADD R64, R20, 0x8 ;  /* 0x0000000814407836 */ /* 0x000fe20000000000 */
[----:B------:R-:W-:Y:S01]  /*2120*/  LOP3.LUT R20, R75, 0xfffffff0, RZ, 0xc0, !PT ;  /* 0xfffffff04b147812 */ /* 0x000fe200078ec0ff */
[C---:B------:R-:W-:Y:S02]  /*2130*/  IMAD R11, R24.reuse, R5, R11 ;  /* 0x00000005180b7224 */ /* 0x040fe400078e020b */
[----:B------:R-:W-:Y:S01]  /*2140*/  IMAD.WIDE.U32 R52, R24, R4, R52 ;  /* 0x0000000418347225 */ /* 0x000fe200078e0034 */
[----:B------:R-:W-:-:S03]  /*2150*/  SHF.L.U64.HI R69, R68, 0x7, R69 ;  /* 0x0000000744457819 */ /* 0x000fc60000010245 */
[----:B------:R-:W-:Y:S01]  /*2160*/  IMAD.WIDE.U32 R50, R24, R4, R50 ;  /* 0x0000000418327225 */ /* 0x000fe200078e0032 */
[----:B------:R-:W-:Y:S02]  /*2170*/  SHF.L.U64.HI R66, R4, 0x7, R5 ;  /* 0x0000000704427819 */ /* 0x000fe40000010205 */
[----:B------:R-:W-:Y:S01]  /*2180*/  LOP3.LUT R31, R0, 0x2, RZ, 0xc0, !PT ;  /* 0x00000002001f7812 */ /* 0x000fe200078ec0ff */
[----:B------:R-:W-:Y:S01]  /*2190*/  IMAD.SHL.U32 R65, R4, 0x80, RZ ;  /* 0x0000008004417824 */ /* 0x000fe200078e00ff */
[----:B------:R-:W-:Y:S01]  /*21a0*/  SHF.R.S32.HI R4, RZ, 0x1f, R20 ;  /* 0x0000001fff047819 */ /* 0x000fe20000011414 */
[----:B------:R-:W-:Y:S01]  /*21b0*/  IMAD.X R49, R14, 0x1, R3, P2 ;  /* 0x000000010e317824 */ /* 0x000fe200010e0603 */
[----:B------:R-:W-:Y:S01]  /*21c0*/  SHF.R.S32.HI R3, RZ, 0x1f, R7 ;  /* 0x0000001fff037819 */ /* 0x000fe20000011407 */
[----:B------:R-:W-:Y:S02]  /*21d0*/  IMAD.IADD R28, R57, 0x1, R21 ;  /* 0x00000001391c7824 */ /* 0x000fe400078e0215 */
[----:B------:R-:W-:-:S02]  /*21e0*/  IMAD.SHL.U32 R70, R70, 0x80, RZ ;  /* 0x0000008046467824 */ /* 0x000fc400078e00ff */
[----:B------:R-:W-:Y:S02]  /*21f0*/  IMAD.SHL.U32 R68, R68, 0x80, RZ ;  /* 0x0000008044447824 */ /* 0x000fe400078e00ff */
[----:B------:R-:W-:Y:S02]  /*2200*/  IMAD.SHL.U32 R63, R63, 0x2, RZ ;  /* 0x000000023f3f7824 */ /* 0x000fe400078e00ff */
[----:B------:R-:W-:Y:S02]  /*2210*/  IMAD.IADD R21, R21, 0x1, R55 ;  /* 0x0000000115157824 */ /* 0x000fe400078e0237 */
[----:B------:R-:W-:Y:S02]  /*2220*/  IMAD.IADD R6, R53, 0x1, R11 ;  /* 0x0000000135067824 */ /* 0x000fe400078e020b */
[----:B------:R-:W-:Y:S02]  /*2230*/  IMAD.IADD R5, R11, 0x1, R51 ;  /* 0x000000010b057824 */ /* 0x000fe400078e0233 */
[----:B------:R-:W-:-:S07]  /*2240*/  IMAD.IADD R0, R59, 0x1, R33 ;  /* 0x000000013b007824 */ /* 0x000fce00078e0221 */
.L_x_8285:
[----:B------:R-:W2:Y:S01]  /*2250*/  LDL R8, [R1+0x18] ;  /* 0x0000180001087983 */ /* 0x000ea20000100800 */
[----:B------:R-:W0:Y:S01]  /*2260*/  LDC R93, c[0x0][0x3d4] ;  /* 0x0000f500ff5d7b82 */ /* 0x000e220000000800 */
[----:B------:R-:W-:Y:S01]  /*2270*/  IADD3 R2, R2, -0x1, RZ ;  /* 0xffffffff02027810 */ /* 0x000fe20007ffe0ff */
[----:B------:R-:W-:Y:S05]  /*2280*/  YIELD ;  /* 0x0000000000007946 */ /* 0x000fea0003800000 */
[----:B------:R-:W-:Y:S01]  /*2290*/  SHF.R.S32.HI R10, RZ, 0x1f, R2 ;  /* 0x0000001fff0a7819 */ /* 0x000fe20000011402 */
[----:B------:R-:W1:Y:S01]  /*22a0*/  LDC.64 R78, c[0x0][0x2d8] ;  /* 0x0000b600ff4e7b82 */ /* 0x000e620000000a00 */
[-C--:B------:R-:W-:Y:S01]  /*22b0*/  IMAD R9, R71, R2.reuse, RZ ;  /* 0x0000000247097224 */ /* 0x080fe200078e02ff */
[----:B------:R-:W-:Y:S01]  /*22c0*/  BSSY B0, `(.L_x_8246) ;  /* 0x00003ed000007945 */ /* 0x000fe20003800000 */
[----:B----4-:R-:W-:Y:S01]  /*22d0*/  IMAD.WIDE.U32 R40, R70, R2, RZ ;  /* 0x0000000246287225 */ /* 0x010fe200078e00ff */
[----:B------:R-:W-:-:S03]  /*22e0*/  ISETP.GT.AND P2, PT, R2, R26, PT ;  /* 0x0000001a0200720c */ /* 0x000fc60003f44270 */
[----:B------:R-:W-:-:S04]  /*22f0*/  IMAD R11, R10, R70, R9 ;  /* 0x000000460a0b7224 */ /* 0x000fc800078e0209 */
[----:B------:R-:W-:Y:S01]  /*2300*/  IMAD.IADD R81, R41, 0x1, R11 ;  /* 0x0000000129517824 */ /* 0x000fe200078e020b */
[----:B0-----:R-:W-:Y:S02]  /*2310*/  ISETP.GE.AND P3, PT, R93, 0x1, PT ;  /* 0x000000015d00780c */ /* 0x001fe40003f66270 */
[----:B-1----:R-:W-:-:S04]  /*2320*/  IADD3 R36, P4, P5, R40, R78, R77 ;  /* 0x0000004e28247210 */ /* 0x002fc80007d9e04d */
[----:B------:R-:W-:Y:S01]  /*2330*/  IADD3.X R37, R81, R79, R76, P4, P5 ;  /* 0x0000004f51257210 */ /* 0x000fe200027ea44c */
[----:B--2---:R-:W-:-:S04]  /*2340*/  IMAD R9, R19, 0x3000, R8 ;  /* 0x0000300013097824 */ /* 0x004fc800078e0208 */
[----:B------:R-:W-:Y:S02]  /*2350*/  IMAD.IADD R90, R18, 0x1, R9 ;  /* 0x00000001125a7824 */ /* 0x000fe400078e0209 */
[----:B------:R-:W-:Y:S05]  /*2360*/  @!P3 BRA `(.L_x_8247) ;  /* 0x0000003c0034b947 */ /* 0x000fea0003800000 */
[----:B------:R-:W-:Y:S01]  /*2370*/  ULDC.U8 UR4, c[0x0][0x3f0] ;  /* 0x0000fc0000047ab9 */ /* 0x000fe20000000000 */
[-C--:B------:R-:W-:Y:S01]  /*2380*/  IMAD R9, R69, R2.reuse, RZ ;  /* 0x0000000245097224 */ /* 0x080fe200078e02ff */
[----:B------:R-:W-:Y:S01]  /*2390*/  ISETP.NE.AND P3, PT, RZ, UR4, PT ;  /* 0x00000004ff007c0c */ /* 0x000fe2000bf65270 */
[----:B------:R-:W-:Y:S02]  /*23a0*/  IMAD R8, R66, R2, RZ ;  /* 0x0000000242087224 */ /* 0x000fe400078e02ff */
[----:B------:R-:W-:Y:S02]  /*23b0*/  IMAD R91, R2, -0x80, R27 ;  /* 0xffffff80025b7824 */ /* 0x000fe400078e021b */
[C---:B------:R-:W-:Y:S02]  /*23c0*/  IMAD R9, R10.reuse, R68, R9 ;  /* 0x000000440a097224 */ /* 0x040fe400078e0209 */
[----:B------:R-:W-:Y:S01]  /*23d0*/  IMAD R11, R10, R65, R8 ;  /* 0x000000410a0b7224 */ /* 0x000fe200078e0208 */
[----:B------:R-:W-:Y:S01]  /*23e0*/  VIMNMX R91, R91, 0x80, PT ;  /* 0x000000805b5b7848 */ /* 0x000fe20003fe0100 */
[----:B------:R-:W-:-:S04]  /*23f0*/  IMAD.WIDE.U32 R44, R68, R2, RZ ;  /* 0x00000002442c7225 */ /* 0x000fc800078e00ff */
        /* <DEDUP_REMOVED lines=14> */
[----:B------:R-:W-:Y:S01]  /*24e0*/  ULDC.64 UR6, c[0x0][0x3e0] ;  /* 0x0000f80000067ab9 */ /* 0x000fe20000000a00 */
[----:B------:R-:W-:Y:S01]  /*24f0*/  IADD3 R44, P3, P5, R56, UR4, R44 ;  /* 0x00000004382c7c10 */ /* 0x000fe2000fd7e02c */
[----:B------:R-:W-:Y:S01]  /*2500*/  VIADD R8, R16, 0x10 ;  /* 0x0000001010087836 */ /* 0x000fe20000000000 */
[----:B------:R-:W-:Y:S02]  /*2510*/  CS2R R38, SRZ ;  /* 0x0000000000267805 */ /* 0x000fe4000001ff00 */
[----:B------:R-:W-:Y:S02]  /*2520*/  CS2R R40, SRZ ;  /* 0x0000000000287805 */ /* 0x000fe4000001ff00 */
[----:B------:R-:W-:Y:S02]  /*2530*/  IADD3.X R45, R28, UR5, R46, P3, P5 ;  /* 0x000000051c2d7c10 */ /* 0x000fe40009fea42e */
[----:B------:R-:W-:-:S04]  /*2540*/  IADD3 R42, P3, P5, R52, UR6, R42 ;  /* 0x00000006342a7c10 */ /* 0x000fc8000fd7e02a */
[----:B------:R-:W-:Y:S02]  /*2550*/  IADD3.X R43, R6, UR7, R47, P3, P5 ;  /* 0x00000007062b7c10 */ /* 0x000fe40009fea42f */
[-C--:B------:R-:W-:Y:S02]  /*2560*/  ISETP.GE.AND P5, PT, R16, R93.reuse, PT ;  /* 0x0000005d1000720c */ /* 0x080fe40003fa6270 */
[----:B------:R-:W-:Y:S01]  /*2570*/  ISETP.GE.AND P3, PT, R8, R93, PT ;  /* 0x0000005d0800720c */ /* 0x000fe20003f66270 */
[----:B------:R-:W-:Y:S01]  /*2580*/  VIADD R8, R16, 0x20 ;  /* 0x0000002010087836 */ /* 0x000fe20000000000 */
[----:B------:R-:W-:Y:S02]  /*2590*/  CS2R R32, SRZ ;  /* 0x0000000000207805 */ /* 0x000fe4000001ff00 */
[----:B------:R-:W-:-:S07]  /*25a0*/  CS2R R12, SRZ ;  /* 0x00000000000c7805 */ /* 0x000fce000001ff00 */
[----:B------:R0:W5:Y:S04]  /*25b0*/  @!P5 LDG.E.64 R38, desc[UR40][R44.64] ;  /* 0x000000282c26d981 */ /* 0x000168000c1e1b00 */
[----:B------:R0:W5:Y:S01]  /*25c0*/  @!P5 LDG.E.64 R40, desc[UR40][R42.64] ;  /* 0x000000282a28d981 */ /* 0x000162000c1e1b00 */
[----:B------:R-:W-:Y:S02]  /*25d0*/  ISETP.GE.AND P5, PT, R8, R93, PT ;  /* 0x0000005d0800720c */ /* 0x000fe40003fa6270 */
[----:B------:R-:W-:Y:S02]  /*25e0*/  CS2R R34, SRZ ;  /* 0x0000000000227805 */ /* 0x000fe4000001ff00 */
[----:B------:R-:W-:Y:S01]  /*25f0*/  CS2R R14, SRZ ;  /* 0x00000000000e7805 */ /* 0x000fe2000001ff00 */
[----:B------:R0:W5:Y:S04]  /*2600*/  @!P3 LDG.E.64 R32, desc[UR40][R44.64+0x10] ;  /* 0x000010282c20b981 */ /* 0x000168000c1e1b00 */
[----:B------:R0:W5:Y:S04]  /*2610*/  @!P3 LDG.E.64 R34, desc[UR40][R42.64+0x10] ;  /* 0x000010282a22b981 */ /* 0x000168000c1e1b00 */
[----:B------:R0:W5:Y:S04]  /*2620*/  @!P5 LDG.E.64 R12, desc[UR40][R44.64+0x20] ;  /* 0x000020282c0cd981 */ /* 0x000168000c1e1b00 */
[----:B------:R0:W5:Y:S02]  /*2630*/  @!P5 LDG.E.64 R14, desc[UR40][R42.64+0x20] ;  /* 0x000020282a0ed981 */ /* 0x000164000c1e1b00 */
.L_x_8250:
[----:B------:R-:W-:Y:S05]  /*2640*/  BSYNC B1 ;  /* 0x0000000000017941 */ /* 0x000fea0003800000 */
.L_x_8249:
[----:B------:R-:W-:Y:S01]  /*2650*/  ISETP.NE.AND P3, PT, R155, 0x3, PT ;  /* 0x000000039b00780c */ /* 0x000fe20003f65270 */
[----:B0----5:R-:W-:Y:S02]  /*2660*/  IMAD.MOV.U32 R42, RZ, RZ, R12 ;  /* 0x000000ffff2a7224 */ /* 0x021fe400078e000c */
[----:B------:R-:W-:Y:S02]  /*2670*/  IMAD.MOV.U32 R44, RZ, RZ, R32 ;  /* 0x000000ffff2c7224 */ /* 0x000fe400078e0020 */
[----:B------:R-:W-:Y:S02]  /*2680*/  IMAD.MOV.U32 R46, RZ, RZ, R38 ;  /* 0x000000ffff2e7224 */ /* 0x000fe400078e0026 */
[----:B------:R-:W-:Y:S02]  /*2690*/  IMAD.MOV.U32 R43, RZ, RZ, R14 ;  /* 0x000000ffff2b7224 */ /* 0x000fe400078e000e */
[----:B------:R-:W-:Y:S02]  /*26a0*/  IMAD.MOV.U32 R45, RZ, RZ, R34 ;  /* 0x000000ffff2d7224 */ /* 0x000fe400078e0022 */
[----:B------:R-:W-:-:S02]  /*26b0*/  IMAD.MOV.U32 R47, RZ, RZ, R40 ;  /* 0x000000ffff2f7224 */ /* 0x000fc400078e0028 */
[----:B------:R-:W-:Y:S05]  /*26c0*/  @!P3 BRA `(.L_x_8251) ;  /* 0x000000000004b947 */ /* 0x000fea0003800000 */
[----:B------:R-:W-:Y:S01]  /*26d0*/  BPT.TRAP 0x1 ;  /* 0x000000040000795c */ /* 0x000fe20000300000 */
.L_x_8251:
[----:B------:R-:W-:Y:S01]  /*26e0*/  IMAD R89, R19, 0x8, R18 ;  /* 0x0000000813597824 */ /* 0x000fe200078e0212 */
[----:B------:R-:W-:Y:S01]  /*26f0*/  SHF.L.U32 R92, R153, 0x1f, RZ ;  /* 0x0000001f995c7819 */ /* 0x000fe200000006ff */
[----:B------:R-:W-:Y:S03]  /*2700*/  BSSY B1, `(.L_x_8252) ;  /* 0x0000003000017945 */ /* 0x000fe60003800000 */
[----:B------:R-:W0:Y:S02]  /*2710*/  SYNCS.PHASECHK.TRANS64.TRYWAIT P5, [R89+URZ+0x19c90], R92 ;  /* 0x019c905c590075a7 */ /* 0x000e2400080a017f */
[----:B0-----:R-:W-:Y:S05]  /*2720*/  @!P5 BRA `(.L_x_8253) ;  /* 0x0000015c00e4d947 */ /* 0x001fea0003800000 */
.L_x_8492:
[----:B------:R-:W-:Y:S05]  /*2730*/  BSYNC B1 ;  /* 0x0000000000017941 */ /* 0x000fea0003800000 */
.L_x_8252:
        /* <DEDUP_REMOVED lines=70> */
[----:B------:R-:W-:Y:S01]  /*2ba0*/  F2FP.F16.E4M3.UNPACK_B R87, R38.H1 ;  /* 0x00000026ff57723e */ /* 0x000fe200030006ff */
[--C-:B------:R-:W-:Y:S01]  /*2bb0*/  HADD2.F32 R80, -RZ, R79.reuse.H0_H0 ;  /* 0x2000004fff507230 */ /* 0x100fe20000004100 */
[----:B------:R-:W-:Y:S01]  /*2bc0*/  F2FP.SATFINITE.E4M3.F32.PACK_AB_MERGE_C R47, R78, R47, RZ ;  /* 0x0000002f4e2f723e */ /* 0x000fe200048070ff */
[----:B------:R-:W-:Y:S01]  /*2bd0*/  HADD2.F32 R79, -RZ, R79.H1_H1 ;  /* 0x3000004fff4f7230 */ /* 0x000fe20000004100 */
[-C--:B------:R-:W-:Y:S01]  /*2be0*/  F2FP.F16.E4M3.UNPACK_B R84, R9.reuse.H1 ;  /* 0x00000009ff54723e */ /* 0x080fe200030006ff */
[--C-:B------:R-:W-:Y:S01]  /*2bf0*/  HADD2.F32 R94, -RZ, R87.reuse.H1_H1 ;  /* 0x30000057ff5e7230 */ /* 0x100fe20000004100 */
        /* <DEDUP_REMOVED lines=40> */
.L_x_8258:
[----:B------:R-:W-:Y:S05]  /*2e80*/  BSYNC B2 ;  /* 0x0000000000027941 */ /* 0x000fea0003800000 */
.L_x_8257:
[----:B--2---:R1:W-:Y:S02]  /*2e90*/  STG.E.128 desc[UR40][R36.64], R8 ;  /* 0x0000000824007986 */ /* 0x0043e4000c101d28 */
.L_x_8256:
[----:B------:R-:W-:Y:S05]  /*2ea0*/  BSYNC B1 ;  /* 0x0000000000017941 */ /* 0x000fea0003800000 */
.L_x_8255:
        /* <DEDUP_REMOVED lines=41> */
[-C--:B------:R-:W-:Y:S01]  /*3140*/  FFMA.FTZ R8, R8, R41.reuse, -R79 ;  /* 0x0000002908087223 */ /* 0x080fe2000001084f */
[----:B------:R-:W-:Y:S02]  /*3150*/  HADD2.F32 R40, -RZ, R40.H1_H1 ;  /* 0x30000028ff287230 */ /* 0x000fe40000004100 */
[----:B------:R-:W-:Y:S01]  /*3160*/  FFMA.FTZ R9, R35, R41, R46 ;  /* 0x0000002923097223 */ /* 0x000fe2000001002e */
[-C--:B------:R-:W-:Y:S01]  /*3170*/  FMUL.FTZ R79, R39, R47.reuse ;  /* 0x0000002f274f7220 */ /* 0x080fe20000410000 */
[----:B------:R-:W-:Y:S01]  /*3180*/  FMUL.FTZ R78, R38, R47 ;  /* 0x0000002f264e7220 */ /* 0x000fe20000410000 */
[----:B------:R-:W-:Y:S01]  /*3190*/  F2FP.F16.E4M3.UNPACK_B R35, R34.H1 ;  /* 0x00000022ff23723e */ /* 0x000fe200030006ff */
[----:B------:R-:W-:-:S02]  /*31a0*/  HADD2.F32 R41, -RZ, R45.H1_H1 ;  /* 0x3000002dff297230 */ /* 0x000fc40000004100 */
[-C--:B------:R-:W-:Y:S01]  /*31b0*/  FFMA.FTZ R79, R38, R40.reuse, -R79 ;  /* 0x00000028264f7223 */ /* 0x080fe2000001084f */
[----:B------:R-:W-:Y:S01]  /*31c0*/  FFMA.FTZ R80, R39, R40, R78 ;  /* 0x0000002827507223 */ /* 0x000fe2000001004e */
[----:B------:R-:W-:Y:S01]  /*31d0*/  F2FP.F16.E4M3.UNPACK_B R34, R34 ;  /* 0x00000022ff22723e */ /* 0x000fe200020006ff */
[--C-:B------:R-:W-:Y:S01]  /*31e0*/  HADD2.F32 R40, -RZ, R35.reuse.H1_H1 ;  /* 0x30000023ff287230 */ /* 0x100fe20000004100 */
[----:B------:R-:W-:Y:S01]  /*31f0*/  F2FP.F16.E4M3.UNPACK_B R44, R44 ;  /* 0x0000002cff2c723e */ /* 0x000fe200020006ff */
[----:B------:R-:W-:Y:S01]  /*3200*/  HADD2.F32 R39, -RZ, R35.H0_H0 ;  /* 0x20000023ff277230 */ /* 0x000fe20000004100 */
[----:B------:R-:W-:Y:S01]  /*3210*/  F2FP.F16.E4M3.UNPACK_B R47, R33 ;  /* 0x00000021ff2f723e */ /* 0x000fe200020006ff */
[--C-:B------:R-:W-:Y:S02]  /*3220*/  HADD2.F32 R35, -RZ, R34.reuse.H0_H0 ;  /* 0x20000022ff237230 */ /* 0x100fe40000004100 */
[----:B------:R-:W-:Y:S01]  /*3230*/  FMUL.FTZ R78, R40, R41 ;  /* 0x00000029284e7220 */ /* 0x000fe20000410000 */
[----:B------:R-:W-:-:S02]  /*3240*/  HADD2.F32 R38, -RZ, R34.H1_H1 ;  /* 0x30000022ff267230 */ /* 0x000fc40000004100 */
[C---:B------:R-:W-:Y:S01]  /*3250*/  FMUL.FTZ R41, R39.reuse, R41 ;  /* 0x0000002927297220 */ /* 0x040fe20000410000 */
[--C-:B------:R-:W-:Y:S02]  /*3260*/  HADD2.F32 R34, -RZ, R44.reuse.H1_H1 ;  /* 0x3000002cff227230 */ /* 0x100fe40000004100 */
[----:B------:R-:W-:Y:S02]  /*3270*/  HADD2.F32 R45, -RZ, R45.H0_H0 ;  /* 0x2000002dff2d7230 */ /* 0x000fe40000004100 */
[----:B------:R-:W-:Y:S02]  /*3280*/  HADD2.F32 R44, -RZ, R44.H0_H0 ;  /* 0x2000002cff2c7230 */ /* 0x000fe40000004100 */
[-C--:B------:R-:W-:Y:S01]  /*3290*/  FFMA.FTZ R78, R39, R34.reuse, -R78 ;  /* 0x00000022274e7223 */ /* 0x080fe2000001084e */
[----:B------:R-:W-:Y:S01]  /*32a0*/  FFMA.FTZ R41, R40, R34, R41 ;  /* 0x0000002228297223 */ /* 0x000fe20000010029 */
[-C--:B------:R-:W-:Y:S01]  /*32b0*/  FMUL.FTZ R46, R38, R45.reuse ;  /* 0x0000002d262e7220 */ /* 0x080fe20000410000 */
[----:B------:R-:W-:Y:S01]  /*32c0*/  FMUL.FTZ R45, R35, R45 ;  /* 0x0000002d232d7220 */ /* 0x000fe20000410000 */
[----:B------:R-:W-:-:S02]  /*32d0*/  F2FP.F16.E4M3.UNPACK_B R40, R11.H1 ;  /* 0x0000000bff28723e */ /* 0x000fc400030006ff */
[----:B------:R-:W-:Y:S01]  /*32e0*/  F2FP.SATFINITE.E4M3.F32.PACK_AB_MERGE_C R85, R41, R78, RZ ;  /* 0x0000004e2955723e */ /* 0x000fe200048070ff */
[-C--:B------:R-:W-:Y:S01]  /*32f0*/  FFMA.FTZ R34, R35, R44.reuse, -R46 ;  /* 0x0000002c23227223 */ /* 0x080fe2000001082e */
[----:B------:R-:W-:Y:S01]  /*3300*/  F2FP.F16.E4M3.UNPACK_B R78, R33.H1 ;  /* 0x00000021ff4e723e */ /* 0x000fe200030006ff */
[----:B------:R-:W-:Y:S01]  /*3310*/  FFMA.FTZ R35, R38, R44, R45 ;  /* 0x0000002c26237223 */ /* 0x000fe2000001002d */
[----:B------:R-:W-:Y:S01]  /*3320*/  F2FP.SATFINITE.E4M3.F32.PACK_AB_MERGE_C R38, R80, R79, RZ ;  /* 0x0000004f5026723e */ /* 0x000fe200048070ff */
[--C-:B------:R-:W-:Y:S01]  /*3330*/  HADD2.F32 R41, -RZ, R40.reuse.H0_H0 ;  /* 0x20000028ff297230 */ /* 0x100fe20000004100 */
[----:B------:R-:W-:Y:S01]  /*3340*/  F2FP.F16.E4M3.UNPACK_B R45, R32.H1 ;  /* 0x00000020ff2d723e */ /* 0x000fe200030006ff */
        /* <DEDUP_REMOVED lines=23> */
[----:B------:R-:W-:Y:S01]  /*34c0*/  F2FP.SATFINITE.E4M3.F32.PACK_AB_MERGE_C R9, R9, R8, R38 ;  /* 0x000000080909723e */ /* 0x000fe20004807026 */
        /* <DEDUP_REMOVED lines=16> */
[----:B------:R-:W-:-:S07]  /*35d0*/  F2FP.SATFINITE.E4M3.F32.PACK_AB_MERGE_C R11, R78, R41, R46 ;  /* 0x000000294e0b723e */ /* 0x000fce000480702e */
.L_x_8262:
[----:B------:R-:W-:Y:S05]  /*35e0*/  BSYNC B2 ;  /* 0x0000000000027941 */ /* 0x000fea0003800000 */
.L_x_8261:
[----:B--2---:R2:W-:Y:S02]  /*35f0*/  STG.E.128 desc[UR40][R36.64+0x20], R8 ;  /* 0x0000200824007986 */ /* 0x0045e4000c101d28 */
.L_x_8260:
[----:B------:R-:W-:Y:S05]  /*3600*/  BSYNC B1 ;  /* 0x0000000000017941 */ /* 0x000fea0003800000 */
.L_x_8259:
[----:B------:R-:W-:Y:S05]  /*3610*/  @P1 BRA `(.L_x_8254) ;  /* 0x0000002800dc1947 */ /* 0x000fea0003800000 */
[----:B-12---:R1:W2:Y:S01]  /*3620*/  LDS.128 R8, [R90+0x15800] ;  /* 0x015800005a087984 */ /* 0x0062a20000000c00 */
[----:B------:R-:W-:Y:S01]  /*3630*/  VIADD R32, R16, 0x20 ;  /* 0x0000002010207836 */ /* 0x000fe20000000000 */
[----:B------:R-:W-:Y:S04]  /*3640*/  BSSY B1, `(.L_x_8263) ;  /* 0x000006c000017945 */ /* 0x000fe80003800000 */
[----:B------:R-:W-:-:S13]  /*3650*/  ISETP.GE.AND P4, PT, R32, R93, PT ;  /* 0x0000005d2000720c */ /* 0x000fda0003f86270 */
[----:B-1----:R-:W-:Y:S05]  /*3660*/  @P4 BRA `(.L_x_8264) ;  /* 0x0000000400a44947 */ /* 0x002fea0003800000 */
[----:B------:R-:W-:Y:S02]  /*3670*/  SHF.R.U32.HI R14, RZ, 0x8, R15 ;  /* 0x00000008ff0e7819 */ /* 0x000fe4000001160f */
[--C-:B------:R-:W-:Y:S02]  /*3680*/  SHF.R.U32.HI R35, RZ, 0x10, R13.reuse ;  /* 0x00000010ff237819 */ /* 0x100fe4000001160d */
[--C-:B------:R-:W-:Y:S01]  /*3690*/  SHF.R.U32.HI R34, RZ, 0x8, R13.reuse ;  /* 0x00000008ff227819 */ /* 0x100fe2000001160d */
[----:B------:R-:W-:Y:S01]  /*36a0*/  IMAD.SHL.U32 R14, R14, 0x100, RZ ;  /* 0x000001000e0e7824 */ /* 0x000fe200078e00ff */
[----:B------:R-:W-:Y:S02]  /*36b0*/  LOP3.LUT R12, R13, 0xff, RZ, 0xc0, !PT ;  /* 0x000000ff0d0c7812 */ /* 0x000fe400078ec0ff */
[----:B------:R-:W-:Y:S02]  /*36c0*/  SHF.R.U32.HI R13, RZ, 0x18, R13 ;  /* 0x00000018ff0d7819 */ /* 0x000fe4000001160d */
[----:B------:R-:W-:-:S02]  /*36d0*/  SHF.R.U32.HI R32, RZ, 0x10, R15 ;  /* 0x00000010ff207819 */ /* 0x000fc4000001160f */
[----:B------:R-:W-:Y:S02]  /*36e0*/  LOP3.LUT R33, R15, 0xff0000ff, RZ, 0xc0, !PT ;  /* 0xff0000ff0f217812 */ /* 0x000fe400078ec0ff */
[----:B------:R-:W-:Y:S01]  /*36f0*/  PRMT R15, R13, 0x654, R12 ;  /* 0x000006540d0f7816 */ /* 0x000fe2000000000c */
[----:B------:R-:W-:Y:S01]  /*3700*/  IMAD.SHL.U32 R12, R34, 0x100, RZ ;  /* 0x00000100220c7824 */ /* 0x000fe200078e00ff */
[----:B------:R-:W-:Y:S01]  /*3710*/  LOP3.LUT R33, R33, 0xff00, R14, 0xf8, !PT ;  /* 0x0000ff0021217812 */ /* 0x000fe200078ef80e */
[----:B--2---:R-:W-:Y:S01]  /*3720*/  IMAD.MOV.U32 R13, RZ, RZ, R8 ;  /* 0x000000ffff0d7224 */ /* 0x004fe200078e0008 */
[----:B------:R-:W-:Y:S01]  /*3730*/  F2FP.F16.E4M3.UNPACK_B R8, R9 ;  /* 0x00000009ff08723e */ /* 0x000fe200020006ff */
[----:B------:R-:W-:Y:S01]  /*3740*/  IMAD.U32 R14, R32, 0x10000, RZ ;  /* 0x00010000200e7824 */ /* 0x000fe200078e00ff */
        /* <DEDUP_REMOVED lines=45> */
[-C--:B------:R-:W-:Y:S01]  /*3a20*/  FFMA.FTZ R43, R14, R42.reuse, -R35 ;  /* 0x0000002a0e2b7223 */ /* 0x080fe20000010823 */
        /* <DEDUP_REMOVED lines=20> */
[----:B------:R-:W-:Y:S02]  /*3b70*/  HADD2.F32 R39, -RZ, R39.H0_H0 ;  /* 0x20000027ff277230 */ /* 0x000fe40000004100 */
[C---:B------:R-:W-:Y:S01]  /*3b80*/  FMUL.FTZ R15, R13.reuse, R40 ;  /* 0x000000280d0f7220 */ /* 0x040fe20000410000 */
[----:B------:R-:W-:Y:S01]  /*3b90*/  FFMA.FTZ R40, R32, R35, R41 ;  /* 0x0000002320287223 */ /* 0x000fe20000010029 */
[----:B------:R-:W-:Y:S01]  /*3ba0*/  FFMA.FTZ R44, R13, R12, -R44 ;  /* 0x0000000c0d2c7223 */ /* 0x000fe2000001082c */
[----:B------:R-:W-:-:S02]  /*3bb0*/  HADD2.F32 R13, -RZ, R11.H1_H1 ;  /* 0x3000000bff0d7230 */ /* 0x000fc40000004100 */
        /* <DEDUP_REMOVED lines=20> */
.L_x_8264:
[----:B------:R-:W-:Y:S05]  /*3d00*/  BSYNC B1 ;  /* 0x0000000000017941 */ /* 0x000fea0003800000 */
.L_x_8263:
[----:B--2---:R3:W-:Y:S01]  /*3d10*/  STG.E.128 desc[UR40][R36.64+0x40], R8 ;  /* 0x0000400824007986 */ /* 0x0047e2000c101d28 */
[----:B------:R-:W-:Y:S05]  /*3d20*/  BRA `(.L_x_8254) ;  /* 0x0000002400187947 */ /* 0x000fea0003800000 */
.L_x_8248:
        /* <DEDUP_REMOVED lines=10> */
[----:B------:R-:W-:Y:S06]  /*3dd0*/  @P4 BRA `(.L_x_8266) ;  /* 0x0000000000404947 */ /* 0x000fec0003800000 */
[----:B------:R-:W-:Y:S01]  /*3de0*/  ULDC.64 UR4, c[0x0][0x3c8] ;  /* 0x0000f20000047ab9 */ /* 0x000fe20000000a00 */
[----:B------:R-:W-:Y:S01]  /*3df0*/  ULDC.64 UR6, c[0x0][0x3e0] ;  /* 0x0000f80000067ab9 */ /* 0x000fe20000000a00 */
[----:B------:R-:W-:Y:S02]  /*3e00*/  IADD3 R44, P3, P5, R54, UR4, R44 ;  /* 0x00000004362c7c10 */ /* 0x000fe4000fd7e02c */
[----:B------:R-:W-:Y:S02]  /*3e10*/  CS2R R10, SRZ ;  /* 0x00000000000a7805 */ /* 0x000fe4000001ff00 */
[----:B------:R-:W-:Y:S02]  /*3e20*/  CS2R R8, SRZ ;  /* 0x0000000000087805 */ /* 0x000fe4000001ff00 */
[----:B------:R-:W-:Y:S02]  /*3e30*/  CS2R R34, SRZ ;  /* 0x0000000000227805 */ /* 0x000fe4000001ff00 */
[----:B------:R-:W-:-:S02]  /*3e40*/  IADD3.X R45, R21, UR5, R46, P3, P5 ;  /* 0x00000005152d7c10 */ /* 0x000fc40009fea42e */
[----:B------:R-:W-:Y:S02]  /*3e50*/  CS2R R32, SRZ ;  /* 0x0000000000207805 */ /* 0x000fe4000001ff00 */
[----:B------:R-:W-:-:S04]  /*3e60*/  IADD3 R42, P3, P5, R50, UR6, R42 ;  /* 0x00000006322a7c10 */ /* 0x000fc8000fd7e02a */
[----:B------:R-:W-:Y:S02]  /*3e70*/  IADD3.X R43, R5, UR7, R47, P3, P5 ;  /* 0x00000007052b7c10 */ /* 0x000fe40009fea42f */
[-C--:B------:R-:W-:Y:S02]  /*3e80*/  ISETP.GE.AND P3, PT, R22, R93.reuse, PT ;  /* 0x0000005d1600720c */ /* 0x080fe40003f66270 */
[----:B------:R-:W-:-:S11]  /*3e90*/  ISETP.GE.AND P5, PT, R156, R93, PT ;  /* 0x0000005d9c00720c */ /* 0x000fd60003fa6270 */
[----:B------:R0:W5:Y:S04]  /*3ea0*/  @!P3 LDG.E.128 R12, desc[UR40][R44.64] ;  /* 0x000000282c0cb981 */ /* 0x000168000c1e1d00 */
[----:B------:R0:W5:Y:S04]  /*3eb0*/  @!P5 LDG.E.128 R8, desc[UR40][R44.64+0x20] ;  /* 0x000020282c08d981 */ /* 0x000168000c1e1d00 */
[----:B------:R0:W5:Y:S04]  /*3ec0*/  @!P3 LDG.E.128 R36, desc[UR40][R42.64] ;  /* 0x000000282a24b981 */ /* 0x000168000c1e1d00 */
[----:B------:R0:W5:Y:S02]  /*3ed0*/  @!P5 LDG.E.128 R32, desc[UR40][R42.64+0x20] ;  /* 0x000020282a20d981 */ /* 0x000164000c1e1d00 */
.L_x_8266:
[----:B------:R-:W-:Y:S05]  /*3ee0*/  BSYNC B1 ;  /* 0x0000000000017941 */ /* 0x000fea0003800000 */
.L_x_8265:
[----:B------:R-:W-:Y:S01]  /*3ef0*/  ISETP.NE.AND P3, PT, R155, 0x3, PT ;  /* 0x000000039b00780c */ /* 0x000fe20003f65270 */
[----:B-----5:R-:W-:Y:S01]  /*3f00*/  IMAD.MOV.U32 R95, RZ, RZ, R8 ;  /* 0x000000ffff5f7224 */ /* 0x020fe200078e0008 */
[----:B------:R-:W-:Y:S01]  /*3f10*/  MOV R94, R10 ;  /* 0x0000000a005e7202 */ /* 0x000fe20000000f00 */
[----:B------:R-:W-:Y:S02]  /*3f20*/  IMAD.MOV.U32 R103, RZ, RZ, R14 ;  /* 0x000000ffff677224 */ /* 0x000fe400078e000e */
[----:B------:R-:W-:Y:S02]  /*3f30*/  IMAD.MOV.U32 R102, RZ, RZ, R12 ;  /* 0x000000ffff667224 */ /* 0x000fe400078e000c */
[----:B------:R-:W-:Y:S02]  /*3f40*/  IMAD.MOV.U32 R96, RZ, RZ, R34 ;  /* 0x000000ffff607224 */ /* 0x000fe400078e0022 */
[----:B------:R-:W-:Y:S02]  /*3f50*/  IMAD.MOV.U32 R97, RZ, RZ, R32 ;  /* 0x000000ffff617224 */ /* 0x000fe400078e0020 */
[----:B------:R-:W-:-:S02]  /*3f60*/  IMAD.MOV.U32 R101, RZ, RZ, R38 ;  /* 0x000000ffff657224 */ /* 0x000fc400078e0026 */
[----:B------:R-:W-:Y:S01]  /*3f70*/  IMAD.MOV.U32 R100, RZ, RZ, R36 ;  /* 0x000000ffff647224 */ /* 0x000fe200078e0024 */
[----:B------:R-:W-:Y:S06]  /*3f80*/  @!P3 BRA `(.L_x_8267) ;  /* 0x000000000004b947 */ /* 0x000fec0003800000 */
[----:B------:R-:W-:Y:S01]  /*3f90*/  BPT.TRAP 0x1 ;  /* 0x000000040000795c */ /* 0x000fe20000300000 */
.L_x_8267:
[----:B------:R-:W-:Y:S01]  /*3fa0*/  IMAD R89, R19, 0x8, R18 ;  /* 0x0000000813597824 */ /* 0x000fe200078e0212 */
[----:B------:R-:W-:Y:S01]  /*3fb0*/  SHF.L.U32 R92, R153, 0x1f, RZ ;  /* 0x0000001f995c7819 */ /* 0x000fe200000006ff */
[----:B------:R-:W-:Y:S03]  /*3fc0*/  BSSY B1, `(.L_x_8268) ;  /* 0x0000003000017945 */ /* 0x000fe60003800000 */
[----:B------:R-:W1:Y:S02]  /*3fd0*/  SYNCS.PHASECHK.TRANS64.TRYWAIT P5, [R89+URZ+0x19c90], R92 ;  /* 0x019c905c590075a7 */ /* 0x000e6400080a017f */
[----:B-1----:R-:W-:Y:S05]  /*3fe0*/  @!P5 BRA `(.L_x_8269) ;  /* 0x0000014400c8d947 */ /* 0x002fea0003800000 */
.L_x_8493:
[----:B------:R-:W-:Y:S05]  /*3ff0*/  BSYNC B1 ;  /* 0x0000000000017941 */ /* 0x000fea0003800000 */
.L_x_8268:
[----:B------:R-:W-:Y:S05]  /*4000*/  @P4 BRA `(.L_x_8254) ;  /* 0x0000002000604947 */ /* 0x000fea0003800000 */
[----:B------:R-:W2:Y:S01]  /*4010*/  LDC R98, c[0x0][0x2e4] ;  /* 0x0000b900ff627b82 */ /* 0x000ea20000000800 */
[----:B------:R-:W-:Y:S01]  /*4020*/  ISETP.NE.AND P4, PT, R62, RZ, PT ;  /* 0x000000ff3e00720c */ /* 0x000fe20003f85270 */
[----:B------:R-:W-:Y:S01]  /*4030*/  ULDC.64 UR4, c[0x0][0x2f0] ;  /* 0x0000bc0000047ab9 */ /* 0x000fe20000000a00 */
[----:B0-----:R-:W-:Y:S01]  /*4040*/  SHF.R.S32.HI R42, RZ, 0x1f, R152 ;  /* 0x0000001fff2a7819 */ /* 0x001fe20000011498 */
[----:B------:R-:W-:Y:S01]  /*4050*/  IMAD.MOV.U32 R80, RZ, RZ, R40 ;  /* 0x000000ffff507224 */ /* 0x000fe200078e0028 */
[----:B------:R-:W-:Y:S03]  /*4060*/  BSSY B1, `(.L_x_8270) ;  /* 0x0000100000017945 */ /* 0x000fe60003800000 */
[----:B------:R-:W-:Y:S02]  /*4070*/  IMAD R41, R42, UR4, RZ ;  /* 0x000000042a297c24 */ /* 0x000fe4000f8e02ff */
[----:B------:R-:W-:-:S04]  /*4080*/  IMAD.WIDE.U32 R80, R152, UR4, R80 ;  /* 0x0000000498507c25 */ /* 0x000fc8000f8e0050 */
[----:B------:R-:W-:-:S04]  /*4090*/  IMAD R41, R152, UR5, R41 ;  /* 0x0000000598297c24 */ /* 0x000fc8000f8e0229 */
[----:B------:R-:W-:Y:S02]  /*40a0*/  IMAD.IADD R99, R41, 0x1, R81 ;  /* 0x0000000129637824 */ /* 0x000fe400078e0251 */
[----:B--2---:R-:W-:Y:S01]  /*40b0*/  IMAD.IADD R104, R98, 0x1, -R63 ;  /* 0x0000000162687824 */ /* 0x004fe200078e0a3f */
[----:B------:R-:W-:Y:S06]  /*40c0*/  @!P4 BRA `(.L_x_8271) ;  /* 0x0000000c00e4c947 */ /* 0x000fec0003800000 */
[----:B------:R-:W2:Y:S04]  /*40d0*/  LDL R46, [R1] ;  /* 0x00000000012e7983 */ /* 0x000ea80000100800 */
[----:B------:R-:W3:Y:S04]  /*40e0*/  LDL R45, [R1+0x4c] ;  /* 0x00004c00012d7983 */ /* 0x000ee80000100800 */
[----:B------:R-:W4:Y:S01]  /*40f0*/  LDL R43, [R1+0x4] ;  /* 0x00000400012b7983 */ /* 0x000f220000100800 */
[----:B------:R-:W-:Y:S01]  /*4100*/  SEL R40, R63, R104, !P0 ;  /* 0x000000683f287207 */ /* 0x000fe20004000000 */
[----:B------:R-:W-:Y:S01]  /*4110*/  BSSY B2, `(.L_x_8272) ;  /* 0x00000f2000027945 */ /* 0x000fe20003800000 */
[----:B------:R-:W-:-:S02]  /*4120*/  IADD3 R87, P4, P5, R60, R80, R20 ;  /* 0x000000503c577210 */ /* 0x000fc40007d9e014 */
[----:B------:R-:W-:Y:S02]  /*4130*/  SHF.R.S32.HI R41, RZ, 0x1f, R40 ;  /* 0x0000001fff297819 */ /* 0x000fe40000011428 */
[----:B------:R-:W-:Y:S02]  /*4140*/  IADD3.X R44, R82, R99, R4, P4, P5 ;  /* 0x00000063522c7210 */ /* 0x000fe400027ea404 */
[----:B------:R-:W-:-:S04]  /*4150*/  LEA.HI R41, R41, R40, RZ, 0x5 ;  /* 0x0000002829297211 */ /* 0x000fc800078f28ff */
[----:B------:R-:W-:-:S04]  /*4160*/  SHF.R.S32.HI R40, RZ, 0x5, R41 ;  /* 0x00000005ff287819 */ /* 0x000fc80000011429 */
[----:B------:R-:W-:-:S05]  /*4170*/  LEA.HI.SX32 R40, R75, R40, 0x1c ;  /* 0x000000284b287211 */ /* 0x000fca00078fe2ff */
[C---:B------:R-:W-:Y:S01]  /*4180*/  IMAD.SHL.U32 R41, R40.reuse, 0x10, RZ ;  /* 0x0000001028297824 */ /* 0x040fe200078e00ff */
[----:B------:R-:W-:-:S04]  /*4190*/  LEA.HI R40, R40, R40, RZ, 0x1 ;  /* 0x0000002828287211 */ /* 0x000fc800078f08ff */
[----:B------:R-:W-:Y:S01]  /*41a0*/  ISETP.GE.AND P4, PT, R41, R98, PT ;  /* 0x000000622900720c */ /* 0x000fe20003f86270 */
[----:B------:R-:W-:-:S05]  /*41b0*/  IMAD.SHL.U32 R40, R40, 0x800, RZ ;  /* 0x0000080028287824 */ /* 0x000fca00078e00ff */
[----:B------:R-:W-:-:S07]  /*41c0*/  LOP3.LUT R40, R40, 0xfffff000, RZ, 0xc0, !PT ;  /* 0xfffff00028287812 */ /* 0x000fce00078ec0ff */
[--C-:B------:R-:W-:Y:S02]  /*41d0*/  @!P4 SHF.R.S32.HI R42, RZ, 0x1f, R41.reuse ;  /* 0x0000001fff2ac819 */ /* 0x100fe40000011429 */
[----:B------:R-:W-:-:S04]  /*41e0*/  @!P4 IADD3 R85, P5, P6, R60, R80, R41 ;  /* 0x000000503c55c210 */ /* 0x000fc80007ebe029 */
[----:B------:R-:W-:Y:S02]  /*41f0*/  @!P4 IADD3.X R42, R82, R99, R42, P5, P6 ;  /* 0x00000063522ac210 */ /* 0x000fe40002fec42a */
[----:B------:R-:W-:-:S05]  /*4200*/  IADD3 R86, P5, R87, R78, RZ ;  /* 0x0000004e57567210 */ /* 0x000fca0007fbe0ff */
[----:B------:R-:W-:Y:S01]  /*4210*/  IMAD.X R87, R44, 0x1, R79, P5 ;  /* 0x000000012c577824 */ /* 0x000fe200028e064f */
[----:B------:R-:W-:-:S05]  /*4220*/  @!P4 IADD3 R84, P5, R85, R78, RZ ;  /* 0x0000004e5554c210 */ /* 0x000fca0007fbe0ff */
[----:B------:R-:W-:Y:S01]  /*4230*/  @!P4 IMAD.X R85, R42, 0x1, R79, P5 ;  /* 0x000000012a55c824 */ /* 0x000fe200028e064f */
[----:B------:R-:W-:Y:S02]  /*4240*/  ISETP.GE.AND P5, PT, R22, R93, PT ;  /* 0x0000005d1600720c */ /* 0x000fe40003fa6270 */
[----:B--2---:R-:W-:-:S04]  /*4250*/  LOP3.LUT R41, R46, 0x10, R41, 0xf8, !PT ;  /* 0x000000102e297812 */ /* 0x004fc800078ef829 */
[----:B---3--:R-:W-:-:S04]  /*4260*/  LOP3.LUT R41, R41, R45, RZ, 0x3c, !PT ;  /* 0x0000002d29297212 */ /* 0x008fc800078e3cff */
[----:B----4-:R-:W-:Y:S01]  /*4270*/  IADD3 R40, R41, R40, R43 ;  /* 0x0000002829287210 */ /* 0x010fe20007ffe02b */
[----:B------:R-:W-:-:S04]  /*4280*/  IMAD R41, R19, 0x3000, R73 ;  /* 0x0000300013297824 */ /* 0x000fc800078e0249 */
[----:B------:R-:W-:Y:S02]  /*4290*/  IMAD R43, R19, 0x3000, R40 ;  /* 0x00003000132b7824 */ /* 0x000fe400078e0228 */
[----:B------:R-:W-:-:S03]  /*42a0*/  IMAD.IADD R41, R18, 0x1, R41 ;  /* 0x0000000112297824 */ /* 0x000fc600078e0229 */
[----:B------:R-:W-:-:S03]  /*42b0*/  IADD3 R44, R18, R43, RZ ;  /* 0x0000002b122c7210 */ /* 0x000fc60007ffe0ff */
[----:B------:R-:W0:Y:S04]  /*42c0*/  LDS.128 R40, [R41+0x13800] ;  /* 0x0138000029287984 */ /* 0x000e280000000c00 */
[----:B------:R-:W2:Y:S01]  /*42d0*/  LDS.128 R44, [R44+0x13800] ;  /* 0x013800002c2c7984 */ /* 0x000ea20000000c00 */
[----:B------:R-:W-:Y:S05]  /*42e0*/  @P5 BRA `(.L_x_8273) ;  /* 0x0000000c00505947 */ /* 0x000fea0003800000 */
[----:B------:R-:W-:Y:S02]  /*42f0*/  SHF.R.U32.HI R14, RZ, 0x8, R13 ;  /* 0x00000008ff0e7819 */ /* 0x000fe4000001160d */
[----:B------:R-:W-:Y:S02]  /*4300*/  SHF.R.U32.HI R38, RZ, 0x8, R15 ;  /* 0x00000008ff267819 */ /* 0x000fe4000001160f */
[----:B------:R-:W-:Y:S01]  /*4310*/  SHF.R.U32.HI R108, RZ, 0x8, R37 ;  /* 0x00000008ff6c7819 */ /* 0x000fe20000011625 */
[----:B------:R-:W-:Y:S01]  /*4320*/  IMAD.SHL.U32 R14, R14, 0x100, RZ ;  /* 0x000001000e0e7824 */ /* 0x000fe200078e00ff */
[----:B------:R-:W-:Y:S01]  /*4330*/  LOP3.LUT R36, R13, 0xff, RZ, 0xc0, !PT ;  /* 0x000000ff0d247812 */ /* 0x000fe200078ec0ff */
[----:B------:R-:W-:Y:S01]  /*4340*/  IMAD.SHL.U32 R38, R38, 0x100, RZ ;  /* 0x0000010026267824 */ /* 0x000fe200078e00ff */
[----:B------:R-:W-:Y:S01]  /*4350*/  SHF.R.U32.HI R105, RZ, 0x18, R13 ;  /* 0x00000018ff697819 */ /* 0x000fe2000001160d */
[----:B------:R-:W-:Y:S01]  /*4360*/  IMAD.SHL.U32 R108, R108, 0x100, RZ ;  /* 0x000001006c6c7824 */ /* 0x000fe200078e00ff */
[----:B------:R-:W-:-:S02]  /*4370*/  LOP3.LUT R106, R15, 0xff, RZ, 0xc0, !PT ;  /* 0x000000ff0f6a7812 */ /* 0x000fc400078ec0ff */
[----:B------:R-:W-:Y:S02]  /*4380*/  SHF.R.U32.HI R107, RZ, 0x18, R15 ;  /* 0x00000018ff6b7819 */ /* 0x000fe4000001160f */
[----:B------:R-:W-:Y:S02]  /*4390*/  LOP3.LUT R109, R37, 0xff, RZ, 0xc0, !PT ;  /* 0x000000ff256d7812 */ /* 0x000fe400078ec0ff */
[----:B------:R-:W-:Y:S02]  /*43a0*/  SHF.R.U32.HI R112, RZ, 0x18, R37 ;  /* 0x00000018ff707819 */ /* 0x000fe40000011625 */
[----:B------:R-:W-:Y:S02]  /*43b0*/  SHF.R.U32.HI R12, RZ, 0x10, R13 ;  /* 0x00000010ff0c7819 */ /* 0x000fe4000001160d */
[----:B------:R-:W-:Y:S02]  /*43c0*/  PRMT R105, R105, 0x654, R36 ;  /* 0x0000065469697816 */ /* 0x000fe40000000024 */
[----:B------:R-:W-:Y:S01]  /*43d0*/  PRMT R107, R107, 0x654, R106 ;  /* 0x000006546b6b7816 */ /* 0x000fe2000000006a */
[----:B------:R-:W-:Y:S01]  /*43e0*/  IMAD.U32 R12, R12, 0x10000, RZ ;  /* 0x000100000c0c7824 */ /* 0x000fe200078e00ff */
[----:B------:R-:W-:-:S02]  /*43f0*/  PRMT R109, R112, 0x654, R109 ;  /* 0x00000654706d7816 */ /* 0x000fc4000000006d */
[----:B------:R-:W-:Y:S02]  /*4400*/  SHF.R.U32.HI R13, RZ, 0x10, R15 ;  /* 0x00000010ff0d7819 */ /* 0x000fe4000001160f */
[----:B------:R-:W-:Y:S02]  /*4410*/  LOP3.LUT R105, R105, 0xff00, R14, 0xf8, !PT ;  /* 0x0000ff0069697812 */ /* 0x000fe400078ef80e */
[----:B------:R-:W-:Y:S02]  /*4420*/  SHF.R.U32.HI R15, RZ, 0x10, R37 ;  /* 0x00000010ff0f7819 */ /* 0x000fe40000011625 */
[--C-:B------:R-:W-:Y:S02]  /*4430*/  SHF.R.U32.HI R110, RZ, 0x8, R39.reuse ;  /* 0x00000008ff6e7819 */ /* 0x100fe40000011627 */
[----:B------:R-:W-:Y:S01]  /*4440*/  LOP3.LUT R107, R107, 0xff00, R38, 0xf8, !PT ;  /* 0x0000ff006b6b7812 */ /* 0x000fe200078ef826 */
[----:B------:R-:W-:Y:S01]  /*4450*/  IMAD.U32 R15, R15, 0x10000, RZ ;  /* 0x000100000f0f7824 */ /* 0x000fe200078e00ff */
[----:B------:R-:W-:Y:S01]  /*4460*/  LOP3.LUT R108, R109, 0xff00, R108, 0xf8, !PT ;  /* 0x0000ff006d6c7812 */ /* 0x000fe200078ef86c */
[----:B------:R-:W-:Y:S01]  /*4470*/  IMAD.SHL.U32 R110, R110, 0x100, RZ ;  /* 0x000001006e6e7824 */ /* 0x000fe200078e00ff */
[----:B------:R-:W-:-:S02]  /*4480*/  SHF.R.U32.HI R37, RZ, 0x10, R39 ;  /* 0x00000010ff257819 */ /* 0x000fc40000011627 */
[----:B------:R-:W-:Y:S02]  /*4490*/  LOP3.LUT R111, R39, 0xff, RZ, 0xc0, !PT ;  /* 0x000000ff276f7812 */ /* 0x000fe400078ec0ff */
[----:B------:R-:W-:Y:S01]  /*44a0*/  SHF.R.U32.HI R114, RZ, 0x18, R39 ;  /* 0x00000018ff727819 */ /* 0x000fe20000011627 */
[----:B------:R-:W-:Y:S01]  /*44b0*/  IMAD.U32 R37, R37, 0x10000, RZ ;  /* 0x0001000025257824 */ /* 0x000fe200078e00ff */
[----:B------:R-:W-:Y:S02]  /*44c0*/  F2FP.F16.E4M3.UNPACK_B R109, R100.H1 ;  /* 0x00000064ff6d723e */ /* 0x000fe400030006ff */
[----:B--2---:R-:W-:Y:S02]  /*44d0*/  F2FP.F16.E4M3.UNPACK_B R38, R44.H1 ;  /* 0x0000002cff26723e */ /* 0x004fe400030006ff */
[----:B0-----:R-:W-:Y:S02]  /*44e0*/  F2FP.F16.E4M3.UNPACK_B R39, R40.H1 ;  /* 0x00000028ff27723e */ /* 0x001fe400030006ff */
[----:B------:R-:W-:Y:S01]  /*44f0*/  LOP3.LUT R14, R105, 0xff0000, R12, 0xf8, !PT ;  /* 0x00ff0000690e7812 */ /* 0x000fe200078ef80c */
[----:B------:R-:W-:Y:S01]  /*4500*/  IMAD.U32 R12, R13, 0x10000, RZ ;  /* 0x000100000d0c7824 */ /* 0x000fe200078e00ff */
[----:B------:R-:W-:Y:S01]  /*4510*/  F2FP.F16.E4M3.UNPACK_B R106, R102.H1 ;  /* 0x00000066ff6a723e */ /* 0x000fe200030006ff */
[----:B------:R-:W-:Y:S01]  /*4520*/  HADD2.F32 R13, -RZ, R109.H0_H0 ;  /* 0x2000006dff0d7230 */ /* 0x000fe20000004100 */
[----:B------:R-:W-:Y:S01]  /*4530*/  PRMT R111, R114, 0x654, R111 ;  /* 0x00000654726f7816 */ /* 0x000fe2000000006f */
[----:B------:R-:W-:Y:S01]  /*4540*/  HADD2.F32 R105, -RZ, R38.H0_H0 ;  /* 0x20000026ff697230 */ /* 0x000fe20000004100 */
[----:B------:R-:W-:Y:S01]  /*4550*/  LOP3.LUT R12, R107, 0xff0000, R12, 0xf8, !PT ;  /* 0x00ff00006b0c7812 */ /* 0x000fe200078ef80c */
[----:B------:R-:W-:Y:S01]  /*4560*/  HADD2.F32 R36, -RZ, R39.H0_H0 ;  /* 0x20000027ff247230 */ /* 0x000fe20000004100 */
[----:B------:R-:W-:Y:S01]  /*4570*/  LOP3.LUT R110, R111, 0xff00, R110, 0xf8, !PT ;  /* 0x0000ff006f6e7812 */ /* 0x000fe200078ef86e */
[----:B------:R-:W-:-:S02]  /*4580*/  HADD2.F32 R107, -RZ, R106.H0_H0 ;  /* 0x2000006aff6b7230 */ /* 0x000fc40000004100 */
[CC--:B------:R-:W-:Y:S01]  /*4590*/  FMUL.FTZ R111, R105.reuse, R13.reuse ;  /* 0x0000000d696f7220 */ /* 0x0c0fe20000410000 */
[----:B------:R-:W-:Y:S01]  /*45a0*/  LOP3.LUT R15, R108, 0xff0000, R15, 0xf8, !PT ;  /* 0x00ff00006c0f7812 */ /* 0x000fe200078ef80f */
[----:B------:R-:W-:Y:S01]  /*45b0*/  FMUL.FTZ R112, R36, R13 ;  /* 0x0000000d24707220 */ /* 0x000fe20000410000 */
[----:B------:R-:W-:Y:S01]  /*45c0*/  LOP3.LUT R13, R110, 0xff0000, R37, 0xf8, !PT ;  /* 0x00ff00006e0d7812 */ /* 0x000fe200078ef825 */
[-C--:B------:R-:W-:Y:S01]  /*45d0*/  FFMA.FTZ R37, R36, R107.reuse, -R111 ;  /* 0x0000006b24257223 */ /* 0x080fe2000001086f */
[----:B------:R-:W-:Y:S02]  /*45e0*/  HADD2.F32 R108, -RZ, R106.H1_H1 ;  /* 0x3000006aff6c7230 */ /* 0x000fe40000004100 */
[----:B------:R-:W-:Y:S01]  /*45f0*/  FFMA.FTZ R36, R105, R107, R112 ;  /* 0x0000006b69247223 */ /* 0x000fe20000010070 */
[----:B------:R-:W-:Y:S01]  /*4600*/  F2FP.F16.E4M3.UNPACK_B R105, R100 ;  /* 0x00000064ff69723e */ /* 0x000fe200020006ff */
[----:B------:R-:W-:Y:S01]  /*4610*/  HADD2.F32 R110, -RZ, R109.H1_H1 ;  /* 0x3000006dff6e7230 */ /* 0x000fe20000004100 */
[----:B------:R-:W-:Y:S01]  /*4620*/  F2FP.F16.E4M3.UNPACK_B R100, R44 ;  /* 0x0000002cff64723e */ /* 0x000fe200020006ff */
[----:B------:R-:W-:Y:S01]  /*4630*/  HADD2.F32 R39, -RZ, R39.H1_H1 ;  /* 0x30000027ff277230 */ /* 0x000fe20000004100 */
[----:B------:R-:W-:Y:S01]  /*4640*/  F2FP.F16.E4M3.UNPACK_B R106, R40 ;  /* 0x00000028ff6a723e */ /* 0x000fe200020006ff */
[----:B------:R-:W-:Y:S01]  /*4650*/  HADD2.F32 R111, -RZ, R105.H0_H0 ;  /* 0x20000069ff6f7230 */ /* 0x000fe20000004100 */
[----:B------:R-:W-:Y:S01]  /*4660*/  F2FP.F16.E4M3.UNPACK_B R107, R102 ;  /* 0x00000066ff6b723e */ /* 0x000fe200020006ff */
[----:B------:R-:W-:-:S02]  /*4670*/  HADD2.F32 R102, -RZ, R38.H1_H1 ;  /* 0x30000026ff667230 */ /* 0x000fc40000004100 */
[CC--:B------:R-:W-:Y:S01]  /*4680*/  FMUL.FTZ R115, R39.reuse, R110.reuse ;  /* 0x0000006e27737220 */ /* 0x0c0fe20000410000 */
[----:B------:R-:W-:Y:S02]  /*4690*/  HADD2.F32 R44, -RZ, R100.H0_H0 ;  /* 0x20000064ff2c7230 */ /* 0x000fe40000004100 */
[----:B------:R-:W-:Y:S02]  /*46a0*/  HADD2.F32 R40, -RZ, R106.H0_H0 ;  /* 0x2000006aff287230 */ /* 0x000fe40000004100 */
[----:B------:R-:W-:Y:S01]  /*46b0*/  FMUL.FTZ R38, R102, R110 ;  /* 0x0000006e66267220 */ /* 0x000fe20000410000 */
[--C-:B------:R-:W-:Y:S02]  /*46c0*/  HADD2.F32 R109, -RZ, R107.reuse.H0_H0 ;  /* 0x2000006bff6d7230 */ /* 0x100fe40000004100 */
[-C--:B------:R-:W-:Y:S01]  /*46d0*/  FMUL.FTZ R113, R44, R111.reuse ;  /* 0x0000006f2c717220 */ /* 0x080fe20000410000 */
[----:B------:R-:W-:Y:S02]  /*46e0*/  HADD2.F32 R112, -RZ, R107.H1_H1 ;  /* 0x3000006bff707230 */ /* 0x000fe40000004100 */
[----:B------:R-:W-:Y:S01]  /*46f0*/  FMUL.FTZ R111, R40, R111 ;  /* 0x0000006f286f7220 */ /* 0x000fe20000410000 */
[----:B------:R-:W-:Y:S01]  /*4700*/  FFMA.FTZ R38, R39, R108, -R38 ;  /* 0x0000006c27267223 */ /* 0x000fe20000010826 */
[----:B------:R-:W-:-:S02]  /*4710*/  HADD2.F32 R110, -RZ, R105.H1_H1 ;  /* 0x30000069ff6e7230 */ /* 0x000fc40000004100 */
[----:B------:R-:W-:Y:S01]  /*4720*/  FFMA.FTZ R39, R102, R108, R115 ;  /* 0x0000006c66277223 */ /* 0x000fe20000010073 */
[-C--:B------:R-:W-:Y:S01]  /*4730*/  FFMA.FTZ R40, R40, R109.reuse, -R113 ;  /* 0x0000006d28287223 */ /* 0x080fe20000010871 */
[----:B------:R-:W-:Y:S01]  /*4740*/  FFMA.FTZ R44, R44, R109, R111 ;  /* 0x0000006d2c2c7223 */ /* 0x000fe2000001006f */
[----:B------:R-:W-:Y:S01]  /*4750*/  HADD2.F32 R107, -RZ, R106.H1_H1 ;  /* 0x3000006aff6b7230 */ /* 0x000fe20000004100 */
[----:B------:R-:W-:Y:S01]  /*4760*/  F2FP.F16.E4M3.UNPACK_B R109, R101.H1 ;  /* 0x00000065ff6d723e */ /* 0x000fe200030006ff */
[----:B------:R-:W-:Y:S01]  /*4770*/  HADD2.F32 R105, -RZ, R100.H1_H1 ;  /* 0x30000064ff697230 */ /* 0x000fe20000004100 */
[----:B------:R-:W-:Y:S02]  /*4780*/  F2FP.F16.E4M3.UNPACK_B R102, R46.H1 ;  /* 0x0000002eff66723e */ /* 0x000fe400030006ff */
[----:B------:R-:W-:Y:S01]  /*4790*/  F2FP.F16.E4M3.UNPACK_B R108, R42.H1 ;  /* 0x0000002aff6c723e */ /* 0x000fe200030006ff */
[-C--:B------:R-:W-:Y:S01]  /*47a0*/  FMUL.FTZ R116, R107, R110.reuse ;  /* 0x0000006e6b747220 */ /* 0x080fe20000410000 */
[----:B------:R-:W-:Y:S01]  /*47b0*/  FMUL.FTZ R114, R105, R110 ;  /* 0x0000006e69727220 */ /* 0x000fe20000410000 */
[----:B------:R-:W-:Y:S01]  /*47c0*/  F2FP.F16.E4M3.UNPACK_B R106, R103.H1 ;  /* 0x00000067ff6a723e */ /* 0x000fe200030006ff */
[----:B------:R-:W-:-:S02]  /*47d0*/  HADD2.F32 R113, -RZ, R109.H0_H0 ;  /* 0x2000006dff717230 */ /* 0x000fc40000004100 */
[-C--:B------:R-:W-:Y:S01]  /*47e0*/  FFMA.FTZ R105, R105, R112.reuse, R116 ;  /* 0x0000007069697223 */ /* 0x080fe20000010074 */
[----:B------:R-:W-:Y:S02]  /*47f0*/  HADD2.F32 R110, -RZ, R102.H0_H0 ;  /* 0x20000066ff6e7230 */ /* 0x000fe40000004100 */
[----:B------:R-:W-:Y:S01]  /*4800*/  FFMA.FTZ R107, R107, R112, -R114 ;  /* 0x000000706b6b7223 */ /* 0x000fe20000010872 */
[----:B------:R-:W-:Y:S01]  /*4810*/  HADD2.F32 R100, -RZ, R108.H0_H0 ;  /* 0x2000006cff647230 */ /* 0x000fe20000004100 */
[----:B------:R-:W-:Y:S01]  /*4820*/  F2FP.F16.E4M3.UNPACK_B R42, R42 ;  /* 0x0000002aff2a723e */ /* 0x000fe200020006ff */
        /* <DEDUP_REMOVED lines=17> */
[----:B------:R-:W-:Y:S01]  /*4940*/  HADD2.F32 R46, -RZ, R110.H0_H0 ;  /* 0x2000006eff2e7230 */ /* 0x000fe20000004100 */
[----:B------:R-:W-:Y:S01]  /*4950*/  F2FP.SATFINITE.E4M3.F32.PACK_AB_MERGE_C R37, R38, R37, RZ ;  /* 0x000000252625723e */ /* 0x000fe200048070ff */
[----:B------:R-:W-:Y:S01]  /*4960*/  HADD2.F32 R112, -RZ, R111.H1_H1 ;  /* 0x3000006fff707230 */ /* 0x000fe20000004100 */
[----:B------:R-:W-:Y:S01]  /*4970*/  F2FP.F16.E4M3.UNPACK_B R38, R45 ;  /* 0x0000002dff26723e */ /* 0x000fe200020006ff */
[----:B------:R-:W-:Y:S02]  /*4980*/  HADD2.F32 R106, -RZ, R42.H0_H0 ;  /* 0x2000002aff6a7230 */ /* 0x000fe40000004100 */
[----:B------:R-:W-:Y:S01]  /*4990*/  FMUL.FTZ R115, R46, R113 ;  /* 0x000000712e737220 */ /* 0x000fe20000410000 */
[----:B------:R-:W-:Y:S01]  /*49a0*/  HADD2.F32 R111, -RZ, R108.H0_H0 ;  /* 0x2000006cff6f7230 */ /* 0x000fe20000004100 */
[----:B------:R-:W-:Y:S01]  /*49b0*/  F2FP.SATFINITE.E4M3.F32.PACK_AB_MERGE_C R40, R107, R40, R37 ;  /* 0x000000286b28723e */ /* 0x000fe20004807025 */
[----:B------:R-:W-:-:S02]  /*49c0*/  HADD2.F32 R110, -RZ, R110.H1_H1 ;  /* 0x3000006eff6e7230 */ /* 0x000fc40000004100 */
[C---:B------:R-:W-:Y:S01]  /*49d0*/  FMUL.FTZ R113, R106.reuse, R113 ;  /* 0x000000716a717220 */ /* 0x040fe20000410000 */
        /* <DEDUP_REMOVED lines=8> */
[----:B------:R-:W-:Y:S01]  /*4a60*/  F2FP.SATFINITE.E4M3.F32.PACK_AB_MERGE_C R106, R39, R36, RZ ;  /* 0x00000024276a723e */ /* 0x000fe200048070ff */
[----:B------:R-:W-:Y:S01]  /*4a70*/  FFMA.FTZ R115, R110, R108, R115 ;  /* 0x0000006c6e737223 */ /* 0x000fe20000010073 */
[----:B------:R-:W-:-:S02]  /*4a80*/  F2FP.F16.E4M3.UNPACK_B R39, R15 ;  /* 0x0000000fff27723e */ /* 0x000fc400020006ff */
[----:B------:R-:W-:Y:S01]  /*4a90*/  F2FP.SATFINITE.E4M3.F32.PACK_AB_MERGE_C R36, R101, R100, RZ ;  /* 0x000000646524723e */ /* 0x000fe200048070ff */
[--C-:B------:R-:W-:Y:S01]  /*4aa0*/  HADD2.F32 R100, -RZ, R38.reuse.H0_H0 ;  /* 0x20000026ff647230 */ /* 0x100fe20000004100 */
[----:B------:R-:W-:Y:S01]  /*4ab0*/  F2FP.SATFINITE.E4M3.F32.PACK_AB_MERGE_C R44, R105, R44, R106 ;  /* 0x0000002c692c723e */ /* 0x000fe2000480706a */
[----:B------:R-:W-:Y:S01]  /*4ac0*/  HADD2.F32 R105, -RZ, R39.H0_H0 ;  /* 0x20000027ff697230 */ /* 0x000fe20000004100 */
[----:B------:R-:W-:Y:S01]  /*4ad0*/  F2FP.SATFINITE.E4M3.F32.PACK_AB_MERGE_C R102, R103, R102, RZ ;  /* 0x000000666766723e */ /* 0x000fe200048070ff */
[----:B------:R-:W-:Y:S01]  /*4ae0*/  HADD2.F32 R38, -RZ, R38.H1_H1 ;  /* 0x30000026ff267230 */ /* 0x000fe20000004100 */
[----:B------:R-:W-:Y:S02]  /*4af0*/  F2FP.F16.E4M3.UNPACK_B R101, R14 ;  /* 0x0000000eff65723e */ /* 0x000fe400020006ff */
        /* <DEDUP_REMOVED lines=13> */
[----:B------:R-:W-:-:S02]  /*4bd0*/  F2FP.F16.E4M3.UNPACK_B R45, R45.H1 ;  /* 0x0000002dff2d723e */ /* 0x000fc400030006ff */
[----:B------:R-:W-:Y:S01]  /*4be0*/  F2FP.F16.E4M3.UNPACK_B R102, R15.H1 ;  /* 0x0000000fff66723e */ /* 0x000fe200030006ff */
[----:B------:R-:W-:Y:S01]  /*4bf0*/  FFMA.FTZ R39, R39, R101, -R100 ;  /* 0x0000006527277223 */ /* 0x000fe20000010864 */
[----:B------:R-:W-:Y:S01]  /*4c00*/  F2FP.F16.E4M3.UNPACK_B R41, R41.H1 ;  /* 0x00000029ff29723e */ /* 0x000fe200030006ff */
[----:B------:R-:W-:Y:S01]  /*4c10*/  FFMA.FTZ R38, R38, R101, R103 ;  /* 0x0000006526267223 */ /* 0x000fe20000010067 */
[----:B------:R-:W-:Y:S01]  /*4c20*/  F2FP.F16.E4M3.UNPACK_B R14, R14.H1 ;  /* 0x0000000eff0e723e */ /* 0x000fe200030006ff */
[----:B------:R-:W-:Y:S01]  /*4c30*/  HADD2.F32 R100, -RZ, R45.H0_H0 ;  /* 0x2000002dff647230 */ /* 0x000fe20000004100 */
[----:B------:R-:W-:Y:S01]  /*4c40*/  F2FP.F16.E4M3.UNPACK_B R105, R47.H1 ;  /* 0x0000002fff69723e */ /* 0x000fe200030006ff */
[----:B------:R-:W-:Y:S02]  /*4c50*/  HADD2.F32 R103, -RZ, R102.H0_H0 ;  /* 0x20000066ff677230 */ /* 0x000fe40000004100 */
[----:B------:R-:W-:Y:S02]  /*4c60*/  HADD2.F32 R15, -RZ, R41.H0_H0 ;  /* 0x20000029ff0f7230 */ /* 0x000fe40000004100 */
        /* <DEDUP_REMOVED lines=10> */
[----:B------:R-:W-:Y:S01]  /*4d10*/  FMUL.FTZ R110, R101, R102 ;  /* 0x00000066656e7220 */ /* 0x000fe20000410000 */
[----:B------:R-:W-:Y:S01]  /*4d20*/  F2FP.F16.E4M3.UNPACK_B R102, R43 ;  /* 0x0000002bff66723e */ /* 0x000fe200020006ff */
[----:B------:R-:W-:-:S02]  /*4d30*/  HADD2.F32 R108, -RZ, R105.H0_H0 ;  /* 0x20000069ff6c7230 */ /* 0x000fc40000004100 */
[-C--:B------:R-:W-:Y:S01]  /*4d40*/  FFMA.FTZ R100, R101, R106.reuse, R100 ;  /* 0x0000006a65647223 */ /* 0x080fe20000010064 */
[----:B------:R-:W-:Y:S01]  /*4d50*/  F2FP.F16.E4M3.UNPACK_B R101, R43.H1 ;  /* 0x0000002bff65723e */ /* 0x000fe200030006ff */
[----:B------:R-:W-:Y:S01]  /*4d60*/  FFMA.FTZ R41, R41, R106, -R110 ;  /* 0x0000006a29297223 */ /* 0x000fe2000001086e */
[----:B------:R-:W-:Y:S01]  /*4d70*/  F2FP.F16.E4M3.UNPACK_B R45, R47 ;  /* 0x0000002fff2d723e */ /* 0x000fe200020006ff */
[----:B------:R-:W-:Y:S01]  /*4d80*/  HADD2.F32 R47, -RZ, R102.H0_H0 ;  /* 0x20000066ff2f7230 */ /* 0x000fe20000004100 */
        /* <DEDUP_REMOVED lines=11> */
[----:B------:R-:W-:Y:S01]  /*4e40*/  FMUL.FTZ R112, R47, R112 ;  /* 0x000000702f707220 */ /* 0x000fe20000410000 */
[----:B------:R-:W-:Y:S02]  /*4e50*/  HADD2.F32 R105, -RZ, R105.H1_H1 ;  /* 0x30000069ff697230 */ /* 0x000fe40000004100 */
[-C--:B------:R-:W-:Y:S01]  /*4e60*/  FMUL.FTZ R116, R108, R111.reuse ;  /* 0x0000006f6c747220 */ /* 0x080fe20000410000 */
[----:B------:R-:W-:Y:S02]  /*4e70*/  HADD2.F32 R106, -RZ, R106.H1_H1 ;  /* 0x3000006aff6a7230 */ /* 0x000fe40000004100 */
[----:B------:R-:W-:Y:S01]  /*4e80*/  FMUL.FTZ R111, R107, R111 ;  /* 0x0000006f6b6f7220 */ /* 0x000fe20000410000 */
[----:B------:R-:W-:Y:S02]  /*4e90*/  HADD2.F32 R101, -RZ, R101.H1_H1 ;  /* 0x30000065ff657230 */ /* 0x000fe40000004100 */
[----:B------:R-:W-:Y:S01]  /*4ea0*/  FFMA.FTZ R47, R47, R110, -R114 ;  /* 0x0000006e2f2f7223 */ /* 0x000fe20000010872 */
[----:B------:R-:W-:-:S02]  /*4eb0*/  HADD2.F32 R109, -RZ, R12.H0_H0 ;  /* 0x2000000cff6d7230 */ /* 0x000fc40000004100 */
[----:B------:R-:W-:Y:S01]  /*4ec0*/  FFMA.FTZ R103, R103, R110, R112 ;  /* 0x0000006e67677223 */ /* 0x000fe20000010070 */
[----:B------:R-:W-:Y:S02]  /*4ed0*/  HADD2.F32 R45, -RZ, R45.H1_H1 ;  /* 0x3000002dff2d7230 */ /* 0x000fe40000004100 */
[-C--:B------:R-:W-:Y:S01]  /*4ee0*/  FMUL.FTZ R110, R105, R106.reuse ;  /* 0x0000006a696e7220 */ /* 0x080fe20000410000 */
[----:B------:R-:W-:Y:S02]  /*4ef0*/  HADD2.F32 R43, -RZ, R43.H1_H1 ;  /* 0x3000002bff2b7230 */ /* 0x000fe40000004100 */
[----:B------:R-:W-:Y:S01]  /*4f00*/  FMUL.FTZ R112, R101, R106 ;  /* 0x0000006a65707220 */ /* 0x000fe20000410000 */
[----:B------:R-:W-:Y:S02]  /*4f10*/  HADD2.F32 R12, -RZ, R12.H1_H1 ;  /* 0x3000000cff0c7230 */ /* 0x000fe40000004100 */
[----:B------:R-:W-:Y:S01]  /*4f20*/  FFMA.FTZ R107, R107, R109, -R116 ;  /* 0x0000006d6b6b7223 */ /* 0x000fe20000010874 */
[----:B------:R-:W-:-:S02]  /*4f30*/  HADD2.F32 R102, -RZ, R102.H1_H1 ;  /* 0x30000066ff667230 */ /* 0x000fc40000004100 */
[----:B------:R-:W-:Y:S01]  /*4f40*/  FFMA.FTZ R108, R108, R109, R111 ;  /* 0x0000006d6c6c7223 */ /* 0x000fe2000001006f */
[----:B------:R-:W-:Y:S02]  /*4f50*/  HADD2.F32 R13, -RZ, R13.H1_H1 ;  /* 0x3000000dff0d7230 */ /* 0x000fe40000004100 */
[-C--:B------:R-:W-:Y:S01]  /*4f60*/  FMUL.FTZ R109, R45, R43.reuse ;  /* 0x0000002b2d6d7220 */ /* 0x080fe20000410000 */
[-C--:B------:R-:W-:Y:S01]  /*4f70*/  FFMA.FTZ R110, R101, R12.reuse, -R110 ;  /* 0x0000000c656e7223 */ /* 0x080fe2000001086e */
[C---:B------:R-:W-:Y:S01]  /*4f80*/  FMUL.FTZ R106, R102.reuse, R43 ;  /* 0x0000002b666a7220 */ /* 0x040fe20000410000 */
[----:B------:R-:W-:Y:S01]  /*4f90*/  FFMA.FTZ R105, R105, R12, R112 ;  /* 0x0000000c69697223 */ /* 0x000fe20000010070 */
[----:B------:R-:W-:Y:S01]  /*4fa0*/  FFMA.FTZ R102, R102, R13, -R109 ;  /* 0x0000000d66667223 */ /* 0x000fe2000001086d */
        /* <DEDUP_REMOVED lines=8> */
.L_x_8273:
[----:B------:R-:W-:Y:S05]  /*5030*/  BSYNC B2 ;  /* 0x0000000000027941 */ /* 0x000fea0003800000 */
.L_x_8272:
[----:B0-----:R0:W-:Y:S04]  /*5040*/  STG.E.128 desc[UR40][R86.64], R40 ;  /* 0x0000002856007986 */ /* 0x0011e8000c101d28 */
[----:B--2---:R0:W-:Y:S02]  /*5050*/  @!P4 STG.E.128 desc[UR40][R84.64], R44 ;  /* 0x0000002c5400c986 */ /* 0x0041e4000c101d28 */
.L_x_8271:
[----:B------:R-:W-:Y:S05]  /*5060*/  BSYNC B1 ;  /* 0x0000000000017941 */ /* 0x000fea0003800000 */
.L_x_8270:
[----:B------:R-:W-:-:S13]  /*5070*/  ISETP.NE.AND P4, PT, R31, RZ, PT ;  /* 0x000000ff1f00720c */ /* 0x000fda0003f85270 */
[----:B------:R-:W-:Y:S05]  /*5080*/  @!P4 BRA `(.L_x_8254) ;  /* 0x000000100040c947 */ /* 0x000fea0003800000 */
[----:B------:R-:W2:Y:S04]  /*5090*/  LDL R36, [R1] ;  /* 0x0000000001247983 */ /* 0x000ea80000100800 */
[----:B------:R-:W3:Y:S04]  /*50a0*/  LDL R15, [R1+0x4c] ;  /* 0x00004c00010f7983 */ /* 0x000ee80000100800 */
[----:B------:R-:W4:Y:S01]  /*50b0*/  LDL R14, [R1+0x4] ;  /* 0x00000400010e7983 */ /* 0x000f220000100800 */
[----:B------:R-:W-:Y:S01]  /*50c0*/  ISETP.NE.AND P5, PT, R83, RZ, PT ;  /* 0x000000ff5300720c */ /* 0x000fe20003fa5270 */
[----:B------:R-:W-:Y:S03]  /*50d0*/  BSSY B1, `(.L_x_8274) ;  /* 0x00000ec000017945 */ /* 0x000fe60003800000 */
[----:B------:R-:W-:-:S02]  /*50e0*/  SEL R104, R63, R104, !P5 ;  /* 0x000000683f687207 */ /* 0x000fc40006800000 */
[----:B0-----:R-:W-:Y:S02]  /*50f0*/  IADD3 R41, P4, P5, R60, R80, R7 ;  /* 0x000000503c297210 */ /* 0x001fe40007d9e007 */
[----:B------:R-:W-:Y:S02]  /*5100*/  SHF.R.S32.HI R13, RZ, 0x1f, R104 ;  /* 0x0000001fff0d7819 */ /* 0x000fe40000011468 */
[----:B------:R-:W-:Y:S02]  /*5110*/  IADD3.X R42, R82, R99, R3, P4, P5 ;  /* 0x00000063522a7210 */ /* 0x000fe400027ea403 */
[----:B------:R-:W-:Y:S02]  /*5120*/  LEA.HI R13, R13, R104, RZ, 0x5 ;  /* 0x000000680d0d7211 */ /* 0x000fe400078f28ff */
[----:B------:R-:W-:Y:S02]  /*5130*/  ISETP.GE.AND P5, PT, R156, R93, PT ;  /* 0x0000005d9c00720c */ /* 0x000fe40003fa6270 */
[----:B------:R-:W-:-:S02]  /*5140*/  SHF.R.S32.HI R13, RZ, 0x5, R13 ;  /* 0x00000005ff0d7819 */ /* 0x000fc4000001140d */
[----:B------:R-:W-:Y:S02]  /*5150*/  IADD3 R40, P4, R41, R78, RZ ;  /* 0x0000004e29287210 */ /* 0x000fe40007f9e0ff */
[----:B------:R-:W-:-:S03]  /*5160*/  LEA.HI.SX32 R13, R74, R13, 0x1c ;  /* 0x0000000d4a0d7211 */ /* 0x000fc600078fe2ff */
[----:B------:R-:W-:Y:S01]  /*5170*/  IMAD.X R41, R42, 0x1, R79, P4 ;  /* 0x000000012a297824 */ /* 0x000fe200020e064f */
[C---:B------:R-:W-:Y:S01]  /*5180*/  LEA.HI R12, R13.reuse, R13, RZ, 0x1 ;  /* 0x0000000d0d0c7211 */ /* 0x040fe200078f08ff */
[----:B------:R-:W-:-:S04]  /*5190*/  IMAD.SHL.U32 R43, R13, 0x10, RZ ;  /* 0x000000100d2b7824 */ /* 0x000fc800078e00ff */
[----:B------:R-:W-:-:S05]  /*51a0*/  IMAD.SHL.U32 R13, R12, 0x800, RZ ;  /* 0x000008000c0d7824 */ /* 0x000fca00078e00ff */
        /* <DEDUP_REMOVED lines=12> */
[----:B------:R-:W-:Y:S02]  /*5270*/  LOP3.LUT R8, R9, 0xff, RZ, 0xc0, !PT ;  /* 0x000000ff09087812 */ /* 0x000fe400078ec0ff */
[----:B------:R-:W-:Y:S02]  /*5280*/  SHF.R.U32.HI R84, RZ, 0x8, R9 ;  /* 0x00000008ff547819 */ /* 0x000fe40000011609 */
[--C-:B------:R-:W-:Y:S02]  /*5290*/  SHF.R.U32.HI R87, RZ, 0x18, R11.reuse ;  /* 0x00000018ff577819 */ /* 0x100fe4000001160b */
[----:B------:R-:W-:Y:S02]  /*52a0*/  LOP3.LUT R10, R11, 0xff, RZ, 0xc0, !PT ;  /* 0x000000ff0b0a7812 */ /* 0x000fe400078ec0ff */
[----:B------:R-:W-:-:S02]  /*52b0*/  SHF.R.U32.HI R44, RZ, 0x8, R11 ;  /* 0x00000008ff2c7819 */ /* 0x000fc4000001160b */
[----:B------:R-:W-:Y:S02]  /*52c0*/  SHF.R.U32.HI R42, RZ, 0x10, R11 ;  /* 0x00000010ff2a7819 */ /* 0x000fe4000001160b */
[----:B------:R-:W-:Y:S02]  /*52d0*/  SHF.R.U32.HI R45, RZ, 0x18, R33 ;  /* 0x00000018ff2d7819 */ /* 0x000fe40000011621 */
[----:B------:R-:W-:Y:S02]  /*52e0*/  LOP3.LUT R32, R33, 0xff, RZ, 0xc0, !PT ;  /* 0x000000ff21207812 */ /* 0x000fe400078ec0ff */
[--C-:B------:R-:W-:Y:S02]  /*52f0*/  SHF.R.U32.HI R85, RZ, 0x8, R35.reuse ;  /* 0x00000008ff557819 */ /* 0x100fe40000011623 */
[----:B------:R-:W-:Y:S02]  /*5300*/  LOP3.LUT R34, R35, 0xff0000ff, RZ, 0xc0, !PT ;  /* 0xff0000ff23227812 */ /* 0x000fe400078ec0ff */
[----:B------:R-:W-:Y:S01]  /*5310*/  SHF.R.U32.HI R11, RZ, 0x10, R35 ;  /* 0x00000010ff0b7819 */ /* 0x000fe20000011623 */
[----:B------:R-:W-:Y:S01]  /*5320*/  IMAD.SHL.U32 R85, R85, 0x100, RZ ;  /* 0x0000010055557824 */ /* 0x000fe200078e00ff */
[----:B------:R-:W-:-:S02]  /*5330*/  SHF.R.U32.HI R46, RZ, 0x10, R9 ;  /* 0x00000010ff2e7819 */ /* 0x000fc40000011609 */
[----:B------:R-:W-:Y:S02]  /*5340*/  PRMT R8, R93, 0x654, R8 ;  /* 0x000006545d087816 */ /* 0x000fe40000000008 */
[----:B------:R-:W-:Y:S01]  /*5350*/  SHF.L.U32 R35, R84, 0x8, RZ ;  /* 0x0000000854237819 */ /* 0x000fe200000006ff */
[----:B------:R-:W-:Y:S01]  /*5360*/  IMAD.U32 R84, R11, 0x10000, RZ ;  /* 0x000100000b547824 */ /* 0x000fe200078e00ff */
[----:B------:R-:W-:Y:S01]  /*5370*/  PRMT R32, R45, 0x654, R32 ;  /* 0x000006542d207816 */ /* 0x000fe20000000020 */
[----:B------:R-:W-:Y:S01]  /*5380*/  IMAD.SHL.U32 R45, R44, 0x100, RZ ;  /* 0x000001002c2d7824 */ /* 0x000fe200078e00ff */
[----:B------:R-:W-:Y:S01]  /*5390*/  LOP3.LUT R8, R8, 0xff00, R35, 0xf8, !PT ;  /* 0x0000ff0008087812 */ /* 0x000fe200078ef823 */
[----:B------:R-:W-:Y:S01]  /*53a0*/  IMAD.U32 R35, R46, 0x10000, RZ ;  /* 0x000100002e237824 */ /* 0x000fe200078e00ff */
[----:B------:R-:W-:Y:S02]  /*53b0*/  PRMT R10, R87, 0x654, R10 ;  /* 0x00000654570a7816 */ /* 0x000fe4000000000a */
[----:B------:R-:W-:-:S02]  /*53c0*/  SHF.R.U32.HI R47, RZ, 0x8, R33 ;  /* 0x00000008ff2f7819 */ /* 0x000fc40000011621 */
[----:B------:R-:W-:Y:S01]  /*53d0*/  SHF.R.U32.HI R9, RZ, 0x10, R33 ;  /* 0x00000010ff097819 */ /* 0x000fe20000011621 */
[----:B0-----:R-:W-:Y:S01]  /*53e0*/  IMAD.MOV.U32 R33, RZ, RZ, R12 ;  /* 0x000000ffff217224 */ /* 0x001fe200078e000c */
[----:B------:R-:W-:Y:S01]  /*53f0*/  LOP3.LUT R45, R10, 0xff00, R45, 0xf8, !PT ;  /* 0x0000ff000a2d7812 */ /* 0x000fe200078ef82d */
[----:B------:R-:W-:Y:S01]  /*5400*/  IMAD.SHL.U32 R47, R47, 0x100, RZ ;  /* 0x000001002f2f7824 */ /* 0x000fe200078e00ff */
[----:B------:R-:W-:Y:S01]  /*5410*/  LOP3.LUT R10, R8, 0xff0000, R35, 0xf8, !PT ;  /* 0x00ff0000080a7812 */ /* 0x000fe200078ef823 */
[----:B------:R-:W-:Y:S01]  /*5420*/  IMAD.U32 R8, R42, 0x10000, RZ ;  /* 0x000100002a087824 */ /* 0x000fe200078e00ff */
[----:B------:R-:W-:Y:S01]  /*5430*/  LOP3.LUT R85, R34, 0xff00, R85, 0xf8, !PT ;  /* 0x0000ff0022557812 */ /* 0x000fe200078ef855 */
[----:B------:R-:W-:Y:S01]  /*5440*/  IMAD.U32 R9, R9, 0x10000, RZ ;  /* 0x0001000009097824 */ /* 0x000fe200078e00ff */
[----:B------:R-:W-:Y:S02]  /*5450*/  F2FP.F16.E4M3.UNPACK_B R44, R97.H1 ;  /* 0x00000061ff2c723e */ /* 0x000fe400030006ff */
[----:B--2---:R-:W-:-:S02]  /*5460*/  F2FP.F16.E4M3.UNPACK_B R42, R36.H1 ;  /* 0x00000024ff2a723e */ /* 0x004fc400030006ff */
        /* <DEDUP_REMOVED lines=8> */
[--C-:B------:R-:W-:Y:S02]  /*54f0*/  HADD2.F32 R45, -RZ, R35.reuse.H0_H0 ;  /* 0x20000023ff2d7230 */ /* 0x100fe40000004100 */
[----:B------:R-:W-:Y:S01]  /*5500*/  FMUL.FTZ R87, R32, R47 ;  /* 0x0000002f20577220 */ /* 0x000fe20000410000 */
[----:B------:R-:W-:-:S02]  /*5510*/  HADD2.F32 R46, -RZ, R35.H1_H1 ;  /* 0x30000023ff2e7230 */ /* 0x000fc40000004100 */
[C---:B------:R-:W-:Y:S01]  /*5520*/  FMUL.FTZ R47, R12.reuse, R47 ;  /* 0x0000002f0c2f7220 */ /* 0x040fe20000410000 */
[----:B------:R-:W-:Y:S02]  /*5530*/  HADD2.F32 R44, -RZ, R44.H1_H1 ;  /* 0x3000002cff2c7230 */ /* 0x000fe40000004100 */
[-C--:B------:R-:W-:Y:S01]  /*5540*/  FFMA.FTZ R12, R12, R45.reuse, -R87 ;  /* 0x0000002d0c0c7223 */ /* 0x080fe20000010857 */
[----:B------:R-:W-:Y:S02]  /*5550*/  HADD2.F32 R35, -RZ, R34.H1_H1 ;  /* 0x30000022ff237230 */ /* 0x000fe40000004100 */
[----:B------:R-:W-:Y:S01]  /*5560*/  FFMA.FTZ R32, R32, R45, R47 ;  /* 0x0000002d20207223 */ /* 0x000fe2000001002f */
[----:B------:R-:W-:Y:S01]  /*5570*/  HADD2.F32 R45, -RZ, R42.H1_H1 ;  /* 0x3000002aff2d7230 */ /* 0x000fe20000004100 */
[----:B------:R-:W-:Y:S02]  /*5580*/  F2FP.F16.E4M3.UNPACK_B R97, R97 ;  /* 0x00000061ff61723e */ /* 0x000fe400020006ff */
[----:B------:R-:W-:Y:S01]  /*5590*/  F2FP.F16.E4M3.UNPACK_B R36, R36 ;  /* 0x00000024ff24723e */ /* 0x000fe200020006ff */
[-C--:B------:R-:W-:Y:S01]  /*55a0*/  FMUL.FTZ R86, R35, R44.reuse ;  /* 0x0000002c23567220 */ /* 0x080fe20000410000 */
[----:B------:R-:W-:Y:S01]  /*55b0*/  F2FP.F16.E4M3.UNPACK_B R42, R33 ;  /* 0x00000021ff2a723e */ /* 0x000fe200020006ff */
[----:B------:R-:W-:Y:S01]  /*55c0*/  HADD2.F32 R47, -RZ, R97.H0_H0 ;  /* 0x20000061ff2f7230 */ /* 0x000fe20000004100 */
[----:B------:R-:W-:Y:S01]  /*55d0*/  LOP3.LUT R9, R85, 0xff0000, R84, 0xf8, !PT ;  /* 0x00ff000055097812 */ /* 0x000fe200078ef854 */
[----:B------:R-:W-:Y:S01]  /*55e0*/  FMUL.FTZ R84, R45, R44 ;  /* 0x0000002c2d547220 */ /* 0x000fe20000410000 */
[----:B------:R-:W-:Y:S01]  /*55f0*/  F2FP.F16.E4M3.UNPACK_B R95, R95 ;  /* 0x0000005fff5f723e */ /* 0x000fe200020006ff */
        /* <DEDUP_REMOVED lines=8> */
[----:B------:R-:W-:Y:S01]  /*5680*/  F2FP.F16.E4M3.UNPACK_B R46, R38.H1 ;  /* 0x00000026ff2e723e */ /* 0x000fe200030006ff */
        /* <DEDUP_REMOVED lines=9> */
[----:B------:R-:W-:Y:S02]  /*5720*/  HADD2.F32 R93, -RZ, R44.H0_H0 ;  /* 0x2000002cff5d7230 */ /* 0x000fe40000004100 */
[----:B------:R-:W-:Y:S01]  /*5730*/  FFMA.FTZ R45, R42, R95, -R45 ;  /* 0x0000005f2a2d7223 */ /* 0x000fe2000001082d */
        /* <DEDUP_REMOVED lines=14> */
[C---:B------:R-:W-:Y:S01]  /*5820*/  FMUL.FTZ R97, R85.reuse, R95 ;  /* 0x0000005f55617220 */ /* 0x040fe20000410000 */
[----:B------:R-:W-:Y:S01]  /*5830*/  FFMA.FTZ R84, R84, R87, R93 ;  /* 0x0000005754547223 */ /* 0x000fe2000001005d */
[C---:B------:R-:W-:Y:S01]  /*5840*/  FMUL.FTZ R44, R46.reuse, R95 ;  /* 0x0000005f2e2c7220 */ /* 0x040fe20000410000 */
[----:B------:R-:W-:Y:S01]  /*5850*/  F2FP.F16.E4M3.UNPACK_B R94, R94 ;  /* 0x0000005eff5e723e */ /* 0x000fe200020006ff */
[-C--:B------:R-:W-:Y:S01]  /*5860*/  FFMA.FTZ R103, R46, R86.reuse, -R97 ;  /* 0x000000562e677223 */ /* 0x080fe20000010861 */
[----:B------:R-:W-:Y:S02]  /*5870*/  HADD2.F32 R93, -RZ, R96.H0_H0 ;  /* 0x20000060ff5d7230 */ /* 0x000fe40000004100 */
[----:B------:R-:W-:Y:S01]  /*5880*/  FFMA.FTZ R105, R85, R86, R44 ;  /* 0x0000005655697223 */ /* 0x000fe2000001002c */
[----:B------:R-:W-:Y:S01]  /*5890*/  F2FP.F16.E4M3.UNPACK_B R44, R38 ;  /* 0x00000026ff2c723e */ /* 0x000fe200020006ff */
[----:B------:R-:W-:Y:S01]  /*58a0*/  HADD2.F32 R38, -RZ, R14.H0_H0 ;  /* 0x2000000eff267230 */ /* 0x000fe20000004100 */
[----:B------:R-:W-:Y:S01]  /*58b0*/  F2FP.SATFINITE.E4M3.F32.PACK_AB_MERGE_C R12, R33, R12, RZ ;  /* 0x0000000c210c723e */ /* 0x000fe200048070ff */
[----:B------:R-:W-:Y:S01]  /*58c0*/  HADD2.F32 R95, -RZ, R96.H1_H1 ;  /* 0x30000060ff5f7230 */ /* 0x000fe20000004100 */
[----:B------:R-:W-:Y:S01]  /*58d0*/  F2FP.SATFINITE.E4M3.F32.PACK_AB_MERGE_C R32, R35, R32, RZ ;  /* 0x000000202320723e */ /* 0x000fe200048070ff */
[--C-:B------:R-:W-:Y:S01]  /*58e0*/  HADD2.F32 R46, -RZ, R44.reuse.H0_H0 ;  /* 0x2000002cff2e7230 */ /* 0x100fe20000004100 */
[----:B------:R-:W-:Y:S01]  /*58f0*/  F2FP.SATFINITE.E4M3.F32.PACK_AB_MERGE_C R12, R45, R34, R12 ;  /* 0x000000222d0c723e */ /* 0x000fe2000480700c */
[----:B------:R-:W-:Y:S01]  /*5900*/  HADD2.F32 R44, -RZ, R44.H1_H1 ;  /* 0x3000002cff2c7230 */ /* 0x000fe20000004100 */
[----:B------:R-:W-:Y:S01]  /*5910*/  F2FP.F16.E4M3.UNPACK_B R35, R37 ;  /* 0x00000025ff23723e */ /* 0x000fe200020006ff */
[----:B------:R-:W-:-:S02]  /*5920*/  HADD2.F32 R85, -RZ, R94.H0_H0 ;  /* 0x2000005eff557230 */ /* 0x000fc40000004100 */
[-C--:B------:R-:W-:Y:S01]  /*5930*/  FMUL.FTZ R97, R46, R93.reuse ;  /* 0x0000005d2e617220 */ /* 0x080fe20000410000 */
[----:B------:R-:W-:Y:S02]  /*5940*/  HADD2.F32 R14, -RZ, R14.H1_H1 ;  /* 0x3000000eff0e7230 */ /* 0x000fe40000004100 */
[----:B------:R-:W-:Y:S01]  /*5950*/  FMUL.FTZ R93, R38, R93 ;  /* 0x0000005d265d7220 */ /* 0x000fe20000410000 */
[----:B------:R-:W-:Y:S01]  /*5960*/  F2FP.F16.E4M3.UNPACK_B R34, R11 ;  /* 0x0000000bff22723e */ /* 0x000fe200020006ff */
[----:B------:R-:W-:Y:S01]  /*5970*/  HADD2.F32 R87, -RZ, R94.H1_H1 ;  /* 0x3000005eff577230 */ /* 0x000fe20000004100 */
[----:B------:R-:W-:Y:S01]  /*5980*/  F2FP.F16.E4M3.UNPACK_B R33, R13 ;  /* 0x0000000dff21723e */ /* 0x000fe200020006ff */
[----:B------:R-:W-:Y:S01]  /*5990*/  FMUL.FTZ R101, R44, R95 ;  /* 0x0000005f2c657220 */ /* 0x000fe20000410000 */
[----:B------:R-:W-:Y:S01]  /*59a0*/  FFMA.FTZ R97, R38, R85, -R97 ;  /* 0x0000005526617223 */ /* 0x000fe20000010861 */
[----:B------:R-:W-:Y:S01]  /*59b0*/  FMUL.FTZ R95, R14, R95 ;  /* 0x0000005f0e5f7220 */ /* 0x000fe20000410000 */
[----:B------:R-:W-:Y:S01]  /*59c0*/  FFMA.FTZ R38, R46, R85, R93 ;  /* 0x000000552e267223 */ /* 0x000fe2000001005d */
[----:B------:R-:W-:Y:S01]  /*59d0*/  F2FP.SATFINITE.E4M3.F32.PACK_AB_MERGE_C R103, R103, R42, RZ ;  /* 0x0000002a6767723e */ /* 0x000fe200048070ff */
[----:B------:R-:W-:Y:S01]  /*59e0*/  HADD2.F32 R42, -RZ, R35.H0_H0 ;  /* 0x20000023ff2a7230 */ /* 0x000fe20000004100 */
[----:B------:R-:W-:Y:S01]  /*59f0*/  F2FP.SATFINITE.E4M3.F32.PACK_AB_MERGE_C R36, R47, R36, R32 ;  /* 0x000000242f24723e */ /* 0x000fe20004807020 */
[----:B------:R-:W-:Y:S01]  /*5a00*/  HADD2.F32 R85, -RZ, R34.H0_H0 ;  /* 0x20000022ff557230 */ /* 0x000fe20000004100 */
[----:B------:R-:W-:Y:S01]  /*5a10*/  F2FP.F16.E4M3.UNPACK_B R45, R10 ;  /* 0x0000000aff2d723e */ /* 0x000fe200020006ff */
[----:B------:R-:W-:-:S02]  /*5a20*/  HADD2.F32 R32, -RZ, R33.H0_H0 ;  /* 0x20000021ff207230 */ /* 0x000fc40000004100 */
[-C--:B------:R-:W-:Y:S01]  /*5a30*/  FFMA.FTZ R95, R44, R87.reuse, R95 ;  /* 0x000000572c5f7223 */ /* 0x080fe2000001005f */
[----:B------:R-:W-:Y:S01]  /*5a40*/  FFMA.FTZ R14, R14, R87, -R101 ;  /* 0x000000570e0e7223 */ /* 0x000fe20000010865 */
[----:B------:R-:W-:Y:S02]  /*5a50*/  HADD2.F32 R44, -RZ, R35.H1_H1 ;  /* 0x30000023ff2c7230 */ /* 0x000fe40000004100 */
[-C--:B------:R-:W-:Y:S01]  /*5a60*/  FMUL.FTZ R87, R42, R85.reuse ;  /* 0x000000552a577220 */ /* 0x080fe20000410000 */
[----:B------:R-:W-:Y:S02]  /*5a70*/  HADD2.F32 R47, -RZ, R45.H0_H0 ;  /* 0x2000002dff2f7230 */ /* 0x000fe40000004100 */
[----:B------:R-:W-:Y:S01]  /*5a80*/  FMUL.FTZ R35, R32, R85 ;  /* 0x0000005520237220 */ /* 0x000fe20000410000 */
[----:B------:R-:W-:Y:S01]  /*5a90*/  HADD2.F32 R85, -RZ, R34.H1_H1 ;  /* 0x30000022ff557230 */ /* 0x000fe20000004100 */
[----:B------:R-:W-:Y:S01]  /*5aa0*/  F2FP.F16.E4M3.UNPACK_B R37, R37.H1 ;  /* 0x00000025ff25723e */ /* 0x000fe200030006ff */
[----:B------:R-:W-:-:S02]  /*5ab0*/  HADD2.F32 R34, -RZ, R33.H1_H1 ;  /* 0x30000021ff227230 */ /* 0x000fc40000004100 */
[-C--:B------:R-:W-:Y:S01]  /*5ac0*/  FFMA.FTZ R32, R32, R47.reuse, -R87 ;  /* 0x0000002f20207223 */ /* 0x080fe20000010857 */
[----:B------:R-:W-:Y:S01]  /*5ad0*/  FFMA.FTZ R33, R42, R47, R35 ;  /* 0x0000002f2a217223 */ /* 0x000fe20000010023 */
[----:B------:R-:W-:Y:S02]  /*5ae0*/  HADD2.F32 R45, -RZ, R45.H1_H1 ;  /* 0x3000002dff2d7230 */ /* 0x000fe40000004100 */
        /* <DEDUP_REMOVED lines=8> */
[--C-:B------:R-:W-:Y:S01]  /*5b70*/  HADD2.F32 R45, -RZ, R46.reuse.H0_H0 ;  /* 0x2000002eff2d7230 */ /* 0x100fe20000004100 */
[----:B------:R-:W-:Y:S01]  /*5b80*/  F2FP.SATFINITE.E4M3.F32.PACK_AB_MERGE_C R84, R105, R84, RZ ;  /* 0x000000546954723e */ /* 0x000fe200048070ff */
[----:B------:R-:W-:Y:S01]  /*5b90*/  HADD2.F32 R11, -RZ, R35.H0_H0 ;  /* 0x20000023ff0b7230 */ /* 0x000fe20000004100 */
[----:B------:R-:W-:Y:S01]  /*5ba0*/  F2FP.F16.E4M3.UNPACK_B R93, R9.H1 ;  /* 0x00000009ff5d723e */ /* 0x000fe200030006ff */
[----:B------:R-:W-:Y:S01]  /*5bb0*/  HADD2.F32 R44, -RZ, R37.H1_H1 ;  /* 0x30000025ff2c7230 */ /* 0x000fe20000004100 */
[----:B------:R-:W-:Y:S01]  /*5bc0*/  F2FP.SATFINITE.E4M3.F32.PACK_AB_MERGE_C R38, R95, R38, R84 ;  /* 0x000000265f26723e */ /* 0x000fe20004807054 */
        /* <DEDUP_REMOVED lines=11> */
[-C--:B------:R-:W-:Y:S01]  /*5c80*/  FFMA.FTZ R35, R35, R46.reuse, -R86 ;  /* 0x0000002e23237223 */ /* 0x080fe20000010856 */
[----:B------:R-:W-:Y:S01]  /*5c90*/  FFMA.FTZ R42, R44, R46, R47 ;  /* 0x0000002e2c2a7223 */ /* 0x000fe2000001002f */
[----:B------:R-:W-:Y:S01]  /*5ca0*/  F2FP.F16.E4M3.UNPACK_B R46, R39.H1 ;  /* 0x00000027ff2e723e */ /* 0x000fe200030006ff */
[----:B------:R-:W-:Y:S01]  /*5cb0*/  HADD2.F32 R95, -RZ, R93.H0_H0 ;  /* 0x2000005dff5f7230 */ /* 0x000fe20000004100 */
[----:B------:R-:W-:Y:S01]  /*5cc0*/  F2FP.F16.E4M3.UNPACK_B R37, R15 ;  /* 0x0000000fff25723e */ /* 0x000fe200020006ff */
[----:B------:R-:W-:Y:S01]  /*5cd0*/  HADD2.F32 R94, -RZ, R87.H0_H0 ;  /* 0x20000057ff5e7230 */ /* 0x000fe20000004100 */
[----:B------:R-:W-:Y:S01]  /*5ce0*/  F2FP.F16.E4M3.UNPACK_B R45, R39 ;  /* 0x00000027ff2d723e */ /* 0x000fe200020006ff */
[----:B------:R-:W-:Y:S01]  /*5cf0*/  HADD2.F32 R93, -RZ, R93.H1_H1 ;  /* 0x3000005dff5d7230 */ /* 0x000fe20000004100 */
[----:B------:R-:W-:Y:S01]  /*5d00*/  F2FP.F16.E4M3.UNPACK_B R15, R15.H1 ;  /* 0x0000000fff0f723e */ /* 0x000fe200030006ff */
[----:B------:R-:W-:Y:S01]  /*5d10*/  HADD2.F32 R39, -RZ, R37.H0_H0 ;  /* 0x20000025ff277230 */ /* 0x000fe20000004100 */
[-C--:B------:R-:W-:Y:S01]  /*5d20*/  F2FP.F16.E4M3.UNPACK_B R9, R8.reuse ;  /* 0x00000008ff09723e */ /* 0x080fe200020006ff */
[----:B------:R-:W-:Y:S01]  /*5d30*/  HADD2.F32 R47, -RZ, R45.H0_H0 ;  /* 0x2000002dff2f7230 */ /* 0x000fe20000004100 */
[----:B------:R-:W-:Y:S01]  /*5d40*/  F2FP.F16.E4M3.UNPACK_B R84, R8.H1 ;  /* 0x00000008ff54723e */ /* 0x000fe200030006ff */
[----:B------:R-:W-:Y:S01]  /*5d50*/  HADD2.F32 R8, -RZ, R46.H0_H0 ;  /* 0x2000002eff087230 */ /* 0x000fe20000004100 */
[----:B------:R-:W-:Y:S01]  /*5d60*/  F2FP.SATFINITE.E4M3.F32.PACK_AB_MERGE_C R14, R14, R97, R103 ;  /* 0x000000610e0e723e */ /* 0x000fe20004807067 */
[----:B------:R-:W-:-:S02]  /*5d70*/  HADD2.F32 R44, -RZ, R15.H0_H0 ;  /* 0x2000000fff2c7230 */ /* 0x000fc40000004100 */
[----:B------:R-:W-:Y:S01]  /*5d80*/  FMUL.FTZ R96, R47, R94 ;  /* 0x0000005e2f607220 */ /* 0x000fe20000410000 */
[----:B------:R-:W-:Y:S02]  /*5d90*/  HADD2.F32 R85, -RZ, R84.H0_H0 ;  /* 0x20000054ff557230 */ /* 0x000fe40000004100 */
[-C--:B------:R-:W-:Y:S01]  /*5da0*/  FMUL.FTZ R97, R8, R95.reuse ;  /* 0x0000005f08617220 */ /* 0x080fe20000410000 */
[----:B------:R-:W-:Y:S02]  /*5db0*/  HADD2.F32 R46, -RZ, R46.H1_H1 ;  /* 0x3000002eff2e7230 */ /* 0x000fe40000004100 */
[C---:B------:R-:W-:Y:S01]  /*5dc0*/  FMUL.FTZ R95, R44.reuse, R95 ;  /* 0x0000005f2c5f7220 */ /* 0x040fe20000410000 */
[----:B------:R-:W-:Y:S02]  /*5dd0*/  HADD2.F32 R15, -RZ, R15.H1_H1 ;  /* 0x3000000fff0f7230 */ /* 0x000fe40000004100 */
[----:B------:R-:W-:Y:S01]  /*5de0*/  FFMA.FTZ R97, R44, R85, -R97 ;  /* 0x000000552c617223 */ /* 0x000fe20000010861 */
[----:B------:R-:W-:-:S02]  /*5df0*/  HADD2.F32 R86, -RZ, R9.H0_H0 ;  /* 0x20000009ff567230 */ /* 0x000fc40000004100 */
[----:B------:R-:W-:Y:S01]  /*5e00*/  FMUL.FTZ R94, R39, R94 ;  /* 0x0000005e275e7220 */ /* 0x000fe20000410000 */
[----:B------:R-:W-:Y:S02]  /*5e10*/  HADD2.F32 R45, -RZ, R45.H1_H1 ;  /* 0x3000002dff2d7230 */ /* 0x000fe40000004100 */
[-C--:B------:R-:W-:Y:S01]  /*5e20*/  FMUL.FTZ R100, R46, R93.reuse ;  /* 0x0000005d2e647220 */ /* 0x080fe20000410000 */
[----:B------:R-:W-:Y:S02]  /*5e30*/  HADD2.F32 R44, -RZ, R87.H1_H1 ;  /* 0x30000057ff2c7230 */ /* 0x000fe40000004100 */
[----:B------:R-:W-:Y:S01]  /*5e40*/  FMUL.FTZ R93, R15, R93 ;  /* 0x0000005d0f5d7220 */ /* 0x000fe20000410000 */
[----:B------:R-:W-:Y:S02]  /*5e50*/  HADD2.F32 R84, -RZ, R84.H1_H1 ;  /* 0x30000054ff547230 */ /* 0x000fe40000004100 */
[----:B------:R-:W-:Y:S01]  /*5e60*/  FFMA.FTZ R95, R8, R85, R95 ;  /* 0x00000055085f7223 */ /* 0x000fe2000001005f */
[----:B------:R-:W-:-:S02]  /*5e70*/  HADD2.F32 R37, -RZ, R37.H1_H1 ;  /* 0x30000025ff257230 */ /* 0x000fc40000004100 */
[-C--:B------:R-:W-:Y:S01]  /*5e80*/  FFMA.FTZ R96, R39, R86.reuse, -R96 ;  /* 0x0000005627607223 */ /* 0x080fe20000010860 */
[----:B------:R-:W-:Y:S01]  /*5e90*/  FFMA.FTZ R94, R47, R86, R94 ;  /* 0x000000562f5e7223 */ /* 0x000fe2000001005e */
[----:B------:R-:W-:Y:S02]  /*5ea0*/  HADD2.F32 R8, -RZ, R9.H1_H1 ;  /* 0x30000009ff087230 */ /* 0x000fe40000004100 */
[----:B------:R-:W-:Y:S01]  /*5eb0*/  FMUL.FTZ R86, R45, R44 ;  /* 0x0000002c2d567220 */ /* 0x000fe20000410000 */
[----:B------:R-:W-:Y:S01]  /*5ec0*/  FFMA.FTZ R100, R15, R84, -R100 ;  /* 0x000000540f647223 */ /* 0x000fe20000010864 */
[C---:B------:R-:W-:Y:S01]  /*5ed0*/  FMUL.FTZ R44, R37.reuse, R44 ;  /* 0x0000002c252c7220 */ /* 0x040fe20000410000 */
[----:B------:R-:W-:Y:S01]  /*5ee0*/  FFMA.FTZ R46, R46, R84, R93 ;  /* 0x000000542e2e7223 */ /* 0x000fe2000001005d */
[----:B------:R-:W-:Y:S01]  /*5ef0*/  FFMA.FTZ R37, R37, R8, -R86 ;  /* 0x0000000825257223 */ /* 0x000fe20000010856 */
[----:B------:R-:W-:Y:S01]  /*5f00*/  F2FP.SATFINITE.E4M3.F32.PACK_AB_MERGE_C R10, R35, R10, RZ ;  /* 0x0000000a230a723e */ /* 0x000fe200048070ff */
        /* <DEDUP_REMOVED lines=8> */
.L_x_8275:
[----:B------:R-:W-:Y:S05]  /*5f90*/  BSYNC B1 ;  /* 0x0000000000017941 */ /* 0x000fea0003800000 */
.L_x_8274:
[----:B0-----:R4:W-:Y:S01]  /*5fa0*/  STG.E.128 desc[UR40][R40.64], R12 ;  /* 0x0000000c28007986 */ /* 0x0019e2000c101d28 */
[----:B------:R-:W-:-:S13]  /*5fb0*/  ISETP.GE.AND P4, PT, R43, R98, PT ;  /* 0x000000622b00720c */ /* 0x000fda0003f86270 */
[----:B------:R-:W-:Y:S05]  /*5fc0*/  @P4 BRA `(.L_x_8254) ;  /* 0x0000000000704947 */ /* 0x000fea0003800000 */
[--C-:B------:R-:W-:Y:S02]  /*5fd0*/  IADD3 R81, P4, P5, R60, R80, R43.reuse ;  /* 0x000000503c517210 */ /* 0x100fe40007d9e02b */
[----:B------:R-:W-:-:S04]  /*5fe0*/  SHF.R.S32.HI R43, RZ, 0x1f, R43 ;  /* 0x0000001fff2b7819 */ /* 0x000fc8000001142b */
[----:B------:R-:W-:Y:S02]  /*5ff0*/  IADD3.X R8, R82, R99, R43, P4, P5 ;  /* 0x0000006352087210 */ /* 0x000fe400027ea42b */
[----:B------:R-:W-:-:S05]  /*6000*/  IADD3 R78, P4, R81, R78, RZ ;  /* 0x0000004e514e7210 */ /* 0x000fca0007f9e0ff */
[----:B------:R-:W-:-:S05]  /*6010*/  IMAD.X R79, R8, 0x1, R79, P4 ;  /* 0x00000001084f7824 */ /* 0x000fca00020e064f */
[----:B--2---:R0:W-:Y:S01]  /*6020*/  STG.E.128 desc[UR40][R78.64], R36 ;  /* 0x000000244e007986 */ /* 0x0041e2000c101d28 */
[----:B------:R-:W-:Y:S05]  /*6030*/  BRA `(.L_x_8254) ;  /* 0x0000000000547947 */ /* 0x000fea0003800000 */
.L_x_8247:
[----:B------:R-:W-:-:S13]  /*6040*/  ISETP.NE.AND P3, PT, R155, 0x3, PT ;  /* 0x000000039b00780c */ /* 0x000fda0003f65270 */
[----:B------:R-:W-:Y:S05]  /*6050*/  @!P3 BRA `(.L_x_8276) ;  /* 0x000000000004b947 */ /* 0x000fea0003800000 */
[----:B------:R-:W-:Y:S01]  /*6060*/  BPT.TRAP 0x1 ;  /* 0x000000040000795c */ /* 0x000fe20000300000 */
.L_x_8276:
[----:B------:R-:W-:Y:S01]  /*6070*/  IMAD R89, R19, 0x8, R18 ;  /* 0x0000000813597824 */ /* 0x000fe200078e0212 */
[----:B------:R-:W-:Y:S01]  /*6080*/  SHF.L.U32 R92, R153, 0x1f, RZ ;  /* 0x0000001f995c7819 */ /* 0x000fe200000006ff */
[----:B------:R-:W-:Y:S01]  /*6090*/  IMAD R91, R2, -0x80, R27 ;  /* 0xffffff80025b7824 */ /* 0x000fe200078e021b */
[----:B------:R-:W-:Y:S02]  /*60a0*/  BSSY B1, `(.L_x_8277) ;  /* 0x0000005000017945 */ /* 0x000fe40003800000 */
[----:B------:R-:W0:Y:S02]  /*60b0*/  SYNCS.PHASECHK.TRANS64.TRYWAIT P5, [R89+URZ+0x19c90], R92 ;  /* 0x019c905c590075a7 */ /* 0x000e2400080a017f */
[----:B------:R-:W-:-:S04]  /*60c0*/  VIMNMX R91, R91, 0x80, PT ;  /* 0x000000805b5b7848 */ /* 0x000fc80003fe0100 */
[----:B------:R-:W-:Y:S01]  /*60d0*/  ISETP.GE.AND P4, PT, R152, R91, PT ;  /* 0x0000005b9800720c */ /* 0x000fe20003f86270 */
[----:B0-----:R-:W-:-:S12]  /*60e0*/  @!P5 BRA `(.L_x_8278) ;  /* 0x00000124009cd947 */ /* 0x001fd80003800000 */
.L_x_8494:
[----:B------:R-:W-:Y:S05]  /*60f0*/  BSYNC B1 ;  /* 0x0000000000017941 */ /* 0x000fea0003800000 */
.L_x_8277:
[----:B------:R-:W-:Y:S05]  /*6100*/  @P4 BRA `(.L_x_8254) ;  /* 0x0000000000204947 */ /* 0x000fea0003800000 */
[----:B------:R-:W-:Y:S01]  /*6110*/  ISETP.NE.AND P4, PT, R62, RZ, PT ;  /* 0x000000ff3e00720c */ /* 0x000fe20003f85270 */
[----:B------:R-:W1:Y:S01]  /*6120*/  @!P1 LDS.128 R8, [R90+0x15800] ;  /* 0x015800005a089984 */ /* 0x000e620000000c00 */
[----:B------:R-:W-:-:S11]  /*6130*/  ISETP.NE.AND P5, PT, R31, RZ, PT ;  /* 0x000000ff1f00720c */ /* 0x000fd60003fa5270 */
[----:B------:R-:W2:Y:S04]  /*6140*/  @P4 LDS.128 R12, [R90+0x13800] ;  /* 0x013800005a0c4984 */ /* 0x000ea80000000c00 */
[----:B------:R-:W3:Y:S04]  /*6150*/  @P5 LDS.128 R32, [R90+0x14800] ;  /* 0x014800005a205984 */ /* 0x000ee80000000c00 */
[----:B-1----:R1:W-:Y:S04]  /*6160*/  @!P1 STG.E.128 desc[UR40][R36.64+0x40], R8 ;  /* 0x0000400824009986 */ /* 0x0023e8000c101d28 */
[----:B--2---:R1:W-:Y:S04]  /*6170*/  @P4 STG.E.128 desc[UR40][R36.64], R12 ;  /* 0x0000000c24004986 */ /* 0x0043e8000c101d28 */
[----:B---3--:R1:W-:Y:S02]  /*6180*/  @P5 STG.E.128 desc[UR40][R36.64+0x20], R32 ;  /* 0x0000202024005986 */ /* 0x0083e4000c101d28 */
.L_x_8254:
[----:B------:R-:W-:Y:S05]  /*6190*/  BSYNC B0 ;  /* 0x0000000000007941 */ /* 0x000fea0003800000 */
.L_x_8246:
[----:B-123--:R-:W1:Y:S01]  /*61a0*/  S2R R8, SR_TID.X ;  /* 0x0000000000087919 */ /* 0x00ee620000002100 */
        /* <DEDUP_REMOVED lines=16> */
.L_x_8280:
[----:B------:R-:W-:Y:S05]  /*62b0*/  BSYNC B0 ;  /* 0x0000000000007941 */ /* 0x000fea0003800000 */
.L_x_8279:
[----:B------:R-:W2:Y:S01]  /*62c0*/  SYNCS.PHASECHK.TRANS64.TRYWAIT P5, [R89+URZ+0x19cb0], R92 ;  /* 0x019cb05c590075a7 */ /* 0x000ea200080a017f */
[----:B------:R-:W-:Y:S01]  /*62d0*/  BSSY B0, `(.L_x_8281) ;  /* 0x0000003000007945 */ /* 0x000fe20003800000 */
[----:B------:R-:W-:-:S03]  /*62e0*/  ISETP.GE.AND P3, PT, R152, R91, PT ;  /* 0x0000005b9800720c */ /* 0x000fc60003f66270 */
[----:B--2---:R-:W-:Y:S10]  /*62f0*/  @!P5 BRA `(.L_x_8282) ;  /* 0x00000124002cd947 */ /* 0x004ff40003800000 */
.L_x_8495:
[----:B------:R-:W-:Y:S05]  /*6300*/  BSYNC B0 ;  /* 0x0000000000007941 */ /* 0x000fea0003800000 */
.L_x_8281:
[----:B------:R-:W-:Y:S04]  /*6310*/  BSSY B0, `(.L_x_8283) ;  /* 0x0000016000007945 */ /* 0x000fe80003800000 */
[----:B------:R-:W-:Y:S05]  /*6320*/  @P3 BRA `(.L_x_8284) ;  /* 0x0000000000503947 */ /* 0x000fea0003800000 */
[----:B------:R-:W-:Y:S01]  /*6330*/  ULDC UR8, c[0x0][0x2e4] ;  /* 0x0000b90000087ab9 */ /* 0x000fe20000000800 */
[----:B----4-:R-:W-:Y:S01]  /*6340*/  IMAD.WIDE R12, R2, 0x80, R48 ;  /* 0x00000080020c7825 */ /* 0x010fe200078e0230 */
[----:B------:R-:W-:Y:S01]  /*6350*/  ISETP.GE.AND P5, PT, R22, UR8, PT ;  /* 0x0000000816007c0c */ /* 0x000fe2000bfa6270 */
[----:B------:R-:W-:Y:S01]  /*6360*/  ULDC.64 UR4, c[0x0][0x318] ;  /* 0x0000c60000047ab9 */ /* 0x000fe20000000a00 */
[----:B------:R-:W-:Y:S01]  /*6370*/  ULDC.64 UR6, c[0x0][0x308] ;  /* 0x0000c20000067ab9 */ /* 0x000fe20000000a00 */
[----:B------:R-:W-:Y:S02]  /*6380*/  IMAD.MOV.U32 R14, RZ, RZ, R58 ;  /* 0x000000ffff0e7224 */ /* 0x000fe400078e003a */
[----:B------:R-:W-:Y:S02]  /*6390*/  IMAD.MOV.U32 R15, RZ, RZ, R0 ;  /* 0x000000ffff0f7224 */ /* 0x000fe400078e0000 */
[----:B------:R-:W-:Y:S02]  /*63a0*/  IMAD R13, R13, UR4, RZ ;  /* 0x000000040d0d7c24 */ /* 0x000fe4000f8e02ff */
[----:B------:R-:W-:-:S04]  /*63b0*/  IMAD.WIDE.U32 R14, R12, UR4, R14 ;  /* 0x000000040c0e7c25 */ /* 0x000fc8000f8e000e */
[----:B-1----:R-:W1:Y:S01]  /*63c0*/  @!P5 LDS.128 R8, [R90+0x9000] ;  /* 0x009000005a08d984 */ /* 0x002e620000000c00 */
[----:B------:R-:W-:Y:S01]  /*63d0*/  IMAD R13, R12, UR5, R13 ;  /* 0x000000050c0d7c24 */ /* 0x000fe2000f8e020d */
[----:B------:R-:W-:-:S04]  /*63e0*/  IADD3 R32, P3, R14, UR6, RZ ;  /* 0x000000060e207c10 */ /* 0x000fc8000ff7e0ff */
[----:B------:R-:W-:Y:S02]  /*63f0*/  IADD3.X R33, R15, UR7, R13, P3, !PT ;  /* 0x000000070f217c10 */ /* 0x000fe40009ffe40d */
[----:B------:R-:W-:-:S03]  /*6400*/  ISETP.GE.AND P3, PT, R156, UR8, PT ;  /* 0x000000089c007c0c */ /* 0x000fc6000bf66270 */
[----:B-1----:R-:W-:Y:S01]  /*6410*/  @!P5 STG.E.128 desc[UR40][R32.64], R8 ;  /* 0x000000082000d986 */ /* 0x002fe2000c101d28 */
[----:B------:R-:W-:-:S09]  /*6420*/  ISETP.GE.AND P5, PT, R67, UR8, PT ;  /* 0x0000000843007c0c */ /* 0x000fd2000bfa6270 */
[----:B------:R-:W1:Y:S04]  /*6430*/  @!P3 LDS.128 R8, [R90+0xa000] ;  /* 0x00a000005a08b984 */ /* 0x000e680000000c00 */
[----:B------:R-:W3:Y:S04]  /*6440*/  @!P5 LDS.128 R12, [R90+0xb000] ;  /* 0x00b000005a0cd984 */ /* 0x000ee80000000c00 */
[----:B-1----:R1:W-:Y:S04]  /*6450*/  @!P3 STG.E.128 desc[UR40][R32.64+0x20], R8 ;  /* 0x000020082000b986 */ /* 0x0023e8000c101d28 */
[----:B---3--:R1:W-:Y:S02]  /*6460*/  @!P5 STG.E.128 desc[UR40][R32.64+0x40], R12 ;  /* 0x0000400c2000d986 */ /* 0x0083e4000c101d28 */
.L_x_8284:
[----:B------:R-:W-:Y:S05]  /*6470*/  BSYNC B0 ;  /* 0x0000000000007941 */ /* 0x000fea0003800000 */
.L_x_8283:
[----:B------:R-:W-:Y:S01]  /*6480*/  @!PT LDS RZ, [RZ] ;  /* 0x00000000fffff984 */ /* 0x000fe20000000800 */
[----:B------:R-:W-:Y:S01]  /*6490*/  @!PT LDS RZ, [RZ] ;  /* 0x00000000fffff984 */ /* 0x000fe20000000800 */
[----:B------:R-:W-:Y:S01]  /*64a0*/  @!PT LDS RZ, [RZ] ;  /* 0x00000000fffff984 */ /* 0x000fe20000000800 */
[----:B------:R-:W-:Y:S01]  /*64b0*/  @!PT LDS RZ, [RZ] ;  /* 0x00000000fffff984 */ /* 0x000fe20000000800 */
[----:B------:R3:W-:Y:S06]  /*64c0*/  MEMBAR.ALL.CTA ;  /* 0x0000000000007992 */ /* 0x0007ec0000008000 */
[----:B---3--:R-:W3:Y:S01]  /*64d0*/  FENCE.VIEW.ASYNC.S ;  /* 0x00000000000073c6 */ /* 0x008ee20000000000 */
[----:B0-2---:R-:W-:Y:S01]  /*64e0*/  @!P4 VIADD R89, R89, 0x19cc0 ;  /* 0x00019cc05959c836 */ /* 0x005fe20000000000 */
[----:B---3--:R0:W-:Y:S04]  /*64f0*/  BAR.SYNC.DEFER_BLOCKING R64, 0x80 ;  /* 0x000200400000751d */ /* 0x0081e80000010000 */
[----:B------:R-:W-:Y:S01]  /*6500*/  @!P4 PRMT R89, RZ, 0x654, R89 ;  /* 0x00000654ff59c816 */ /* 0x000fe20000000059 */
[----:B------:R-:W-:Y:S01]  /*6510*/  VIADD R19, R19, 0x1 ;  /* 0x0000000113137836 */ /* 0x000fe20000000000 */
[----:B------:R-:W-:-:S02]  /*6520*/  PLOP3.LUT P3, PT, PT, PT, PT, 0x8, 0x0 ;  /* 0x000000000000781c */ /* 0x000fc40003f6e170 */
[----:B------:R0:W-:Y:S02]  /*6530*/  @!P4 SYNCS.ARRIVE.TRANS64.RED.A1T0 RZ, [R89+URZ], RZ ;  /* 0x000000ff59ffc9a7 */ /* 0x0001e4000810043f */
[----:B------:R-:W-:-:S04]  /*6540*/  ISETP.NE.AND P4, PT, R19, 0x2, PT ;  /* 0x000000021300780c */ /* 0x000fc80003f85270 */
[----:B-1----:R-:W-:Y:S02]  /*6550*/  SEL R8, RZ, 0x1, P4 ;  /* 0x00000001ff087807 */ /* 0x002fe40002000000 */
[----:B------:R-:W-:Y:S02]  /*6560*/  SEL R19, R19, RZ, P4 ;  /* 0x000000ff13137207 */ /* 0x000fe40002000000 */
[----:B------:R-:W-:Y:S01]  /*6570*/  LOP3.LUT R153, R153, R8, RZ, 0x3c, !PT ;  /* 0x0000000899997212 */ /* 0x000fe200078e3cff */
[----:B0-----:R-:W-:Y:S06]  /*6580*/  @P2 BRA `(.L_x_8285) ;  /* 0xffffffbc00302947 */ /* 0x001fec000383ffff */
.L_x_8241:
[----:B------:R-:W0:Y:S01]  /*6590*/  LDC R0, c[0x0][0x428] ;  /* 0x00010a00ff007b82 */ /* 0x000e220000000800 */
[----:B------:R-:W-:Y:S01]  /*65a0*/  IMAD.MOV.U32 R28, RZ, RZ, R30 ;  /* 0x000000ffff1c7224 */ /* 0x000fe200078e001e */
[----:B------:R-:W-:Y:S01]  /*65b0*/  BSSY B0, `(.L_x_8286) ;  /* 0x0000026000007945 */ /* 0x000fe20003800000 */
[----:B------:R-:W-:Y:S01]  /*65c0*/  ISETP.GE.AND P1, PT, R88, 0x1, PT ;  /* 0x000000015800780c */ /* 0x000fe20003f26270 */
[----:B------:R-:W-:Y:S01]  /*65d0*/  IMAD.MOV.U32 R135, RZ, RZ, RZ ;  /* 0x000000ffff877224 */ /* 0x000fe200078e00ff */
[----:B------:R-:W-:Y:S02]  /*65e0*/  PLOP3.LUT P0, PT, PT, PT, PT, 0x80, 0x0 ;  /* 0x000000000000781c */ /* 0x000fe40003f0f070 */
[----:B------:R-:W-:Y:S02]  /*65f0*/  CS2R R26, SRZ ;  /* 0x00000000001a7805 */ /* 0x000fe4000001ff00 */
[----:B----4-:R-:W-:Y:S01]  /*6600*/  CS2R R14, SRZ ;  /* 0x00000000000e7805 */ /* 0x010fe2000001ff00 */
        /* <DEDUP_REMOVED lines=16> */
[----:B0-----:R-:W-:Y:S02]  /*6710*/  ISETP.NE.AND P2, PT, R0, 0x1, PT ;  /* 0x000000010000780c */ /* 0x001fe40003f45270 */
[----:B------:R-:W-:Y:S02]  /*6720*/  CS2R R54, SRZ ;  /* 0x0000000000367805 */ /* 0x000fe4000001ff00 */
[----:B------:R-:W-:Y:S02]  /*6730*/  CS2R R56, SRZ ;  /* 0x0000000000387805 */ /* 0x000fe4000001ff00 */
[----:B------:R-:W-:-:S02]  /*6740*/  CS2R R58, SRZ ;  /* 0x00000000003a7805 */ /* 0x000fc4000001ff00 */
[----:B------:R-:W-:Y:S01]  /*6750*/  CS2R R60, SRZ ;  /* 0x00000000003c7805 */ /* 0x000fe2000001ff00 */
[----:B------:R-:W-:-:S04]  /*6760*/  IMAD.MOV.U32 R62, RZ, RZ, RZ ;  /* 0x000000ffff3e7224 */ /* 0x000fc800078e00ff */
[----:B------:R-:W0:Y:S08]  /*6770*/  @P2 LDC R3, c[0x0][0x42c] ;  /* 0x00010b00ff032b82 */ /* 0x000e300000000800 */
[----:B------:R-:W1:Y:S01]  /*6780*/  @P2 LDC R0, c[0x0][0x430] ;  /* 0x00010c00ff002b82 */ /* 0x000e620000000800 */
[----:B0-----:R-:W-:-:S05]  /*6790*/  @P2 IMAD.HI.U32 R3, R30, R3, RZ ;  /* 0x000000031e032227 */ /* 0x001fca00078e00ff */
[----:B-1----:R-:W-:Y:S02]  /*67a0*/  @P2 SHF.R.U32.HI R28, RZ, R0, R3 ;  /* 0x00000000ff1c2219 */ /* 0x002fe40000011603 */
[----:B------:R-:W-:Y:S02]  /*67b0*/  CS2R R2, SRZ ;  /* 0x0000000000027805 */ /* 0x000fe4000001ff00 */
[----:B------:R-:W-:Y:S01]  /*67c0*/  MOV R0, RZ ;  /* 0x000000ff00007202 */ /* 0x000fe20000000f00 */
[----:B------:R0:W-:Y:S01]  /*67d0*/  STL [R1+0x28], R28 ;  /* 0x0000281c01007387 */ /* 0x0001e20000100800 */
[----:B------:R-:W-:Y:S05]  /*67e0*/  @P3 BRA `(.L_x_8287) ;  /* 0x0000000000083947 */ /* 0x000fea0003800000 */
[----:B------:R-:W1:Y:S02]  /*67f0*/  FENCE.VIEW.ASYNC.G ;  /* 0x00000000000073c6 */ /* 0x000e640000000100 */
[----:B-1----:R-:W-:Y:S06]  /*6800*/  BAR.ARV 0xc, 0x200 ;  /* 0x0308000000007b1d */ /* 0x002fec0000002000 */
.L_x_8287:
[----:B------:R-:W-:Y:S05]  /*6810*/  BSYNC B0 ;  /* 0x0000000000007941 */ /* 0x000fea0003800000 */
.L_x_8286:
[----:B------:R-:W-:Y:S02]  /*6820*/  IMAD.MOV.U32 R64, RZ, RZ, RZ ;  /* 0x000000ffff407224 */ /* 0x000fe400078e00ff */
[----:B------:R-:W-:Y:S01]  /*6830*/  IMAD.MOV.U32 R9, RZ, RZ, RZ ;  /* 0x000000ffff097224 */ /* 0x000fe200078e00ff */
[----:B------:R-:W-:Y:S06]  /*6840*/  @!P1 BRA `(.L_x_8288) ;  /* 0x0000009c00ec9947 */ /* 0x000fec0003800000 */
[----:B------:R-:W1:Y:S01]  /*6850*/  S2R R4, SR_TID.X ;  /* 0x0000000000047919 */ /* 0x000e620000002100 */
[----:B------:R-:W-:Y:S01]  /*6860*/  VIADD R26, R18, 0xf000 ;  /* 0x0000f000121a7836 */ /* 0x000fe20000000000 */
[----:B------:R-:W-:Y:S04]  /*6870*/  BSSY B6, `(.L_x_8289) ;  /* 0x000001e000067945 */ /* 0x000fe80003800000 */
[----:B------:R-:W-:Y:S01]  /*6880*/  LOP3.LUT P0, RZ, R26, 0x3ff, RZ, 0xc0, !PT ;  /* 0x000003ff1aff7812 */ /* 0x000fe2000780c0ff */
[----:B-1----:R-:W-:-:S05]  /*6890*/  VIADD R5, R4, 0xffffff80 ;  /* 0xffffff8004057836 */ /* 0x002fca0000000000 */
[----:B------:R-:W-:-:S04]  /*68a0*/  SHF.R.S32.HI R4, RZ, 0x1f, R5 ;  /* 0x0000001fff047819 */ /* 0x000fc80000011405 */
[----:B------:R-:W-:-:S04]  /*68b0*/  LEA.HI R4, R4, R5, RZ, 0x7 ;  /* 0x0000000504047211 */ /* 0x000fc800078f38ff */
[----:B------:R-:W-:-:S05]  /*68c0*/  SHF.R.S32.HI R4, RZ, 0x7, R4 ;  /* 0x00000007ff047819 */ /* 0x000fca0000011404 */
[----:B------:R-:W1:Y:S02]  /*68d0*/  SHFL.IDX PT, R0, R4, RZ, 0x1f ;  /* 0x00001fff04007589 */ /* 0x000e6400000e0000 */
[----:B-1----:R-:W-:-:S05]  /*68e0*/  IMAD.HI R2, R0, 0x55555556, RZ ;  /* 0x5555555600027827 */ /* 0x002fca00078e02ff */
[----:B------:R-:W-:-:S05]  /*68f0*/  LEA.HI R3, R2, R2, RZ, 0x1 ;  /* 0x0000000202037211 */ /* 0x000fca00078f08ff */
[----:B------:R-:W-:-:S04]  /*6900*/  IMAD R3, R3, -0x3, R0 ;  /* 0xfffffffd03037824 */ /* 0x000fc800078e0200 */
        /* <DEDUP_REMOVED lines=19> */
[----:B0-2--5:R-:W-:Y:S05]  /*6a40*/  CALL.ABS.NOINC R2 ;  /* 0x0000000002007343 */ /* 0x025fea0003c00000 */
.L_x_8290:
[----:B------:R-:W-:Y:S05]  /*6a50*/  BSYNC B6 ;  /* 0x0000000000067941 */ /* 0x000fea0003800000 */
.L_x_8289:
        /* <DEDUP_REMOVED lines=12> */
[----:B------:R-:W0:Y:S01]  /*6b20*/  @P1 LDC.64 R14, c[0x0][0x9c0] ;  /* 0x00027000ff0e1b82 */ /* 0x000e220000000a00 */
        /* <DEDUP_REMOVED lines=32> */
[----:B--2---:R-:W-:-:S04]  /*6d30*/  LEA.HI R0, R20, R20, RZ, 0x1 ;  /* 0x0000001414007211 */ /* 0x004fc800078f08ff */
[----:B------:R-:W-:-:S05]  /*6d40*/  LOP3.LUT R0, R0, 0xfffffffe, RZ, 0xc0, !PT ;  /* 0xfffffffe00007812 */ /* 0x000fca00078ec0ff */
[----:B------:R-:W-:-:S05]  /*6d50*/  IMAD.IADD R0, R20, 0x1, -R0 ;  /* 0x0000000114007824 */ /* 0x000fca00078e0a00 */
[----:B------:R-:W-:-:S04]  /*6d60*/  SHF.L.U32 R3, R0, 0x1f, RZ ;  /* 0x0000001f00037819 */ /* 0x000fc800000006ff */
[----:B------:R0:W1:Y:S03]  /*6d70*/  SYNCS.PHASECHK.TRANS64.TRYWAIT P0, [R18+URZ+0x19c00], R3 ;  /* 0x019c0003120075a7 */ /* 0x000066000800017f */
[----:B-1----:R-:W-:Y:S05]  /*6d80*/  @!P0 NANOSLEEP.SYNCS 0x989680 ;  /* 0x009896800000895d */ /* 0x002fea0003900000 */
[----:B------:R-:W1:Y:S01]  /*6d90*/  @!P0 SYNCS.PHASECHK.TRANS64 P0, [R18+URZ+0x19c00], R3 ;  /* 0x019c0003120085a7 */ /* 0x000e62000800007f */
[----:B------:R-:W-:Y:S04]  /*6da0*/  BSSY B0, `(.L_x_8292) ;  /* 0x0000006000007945 */ /* 0x000fe80003800000 */
[----:B-1----:R-:W-:Y:S05]  /*6db0*/  @P0 BRA `(.L_x_8293) ;  /* 0x0000000000100947 */ /* 0x002fea0003800000 */
.L_x_8294:
[----:B-1----:R1:W2:Y:S02]  /*6dc0*/  SYNCS.PHASECHK.TRANS64.TRYWAIT P0, [R18+URZ+0x19c00], R3 ;  /* 0x019c0003120075a7 */ /* 0x0022a4000800017f */
[----:B--2---:R-:W-:Y:S05]  /*6dd0*/  @!P0 NANOSLEEP.SYNCS 0x989680 ;  /* 0x009896800000895d */ /* 0x004fea0003900000 */
[----:B------:R-:W2:Y:S02]  /*6de0*/  @!P0 SYNCS.PHASECHK.TRANS64 P0, [R18+URZ+0x19c00], R3 ;  /* 0x019c0003120085a7 */ /* 0x000ea4000800007f */
[----:B--2---:R-:W-:Y:S05]  /*6df0*/  @!P0 BRA `(.L_x_8294) ;  /* 0xfffffffc00f08947 */ /* 0x004fea000383ffff */
.L_x_8293:
[----:B------:R-:W-:Y:S05]  /*6e00*/  BSYNC B0 ;  /* 0x0000000000007941 */ /* 0x000fea0003800000 */
.L_x_8292:
[----:B------:R-:W-:Y:S05]  /*6e10*/  BRA `(.L_x_8295) ;  /* 0x0000004000507947 */ /* 0x000fea0003800000 */
.L_x_8291:
[----:B------:R-:W0:Y:S01]  /*6e20*/  LDC.64 R36, c[0x0][0x3c8] ;  /* 0x0000f200ff247b82 */ /* 0x000e220000000a00 */
[----:B-----5:R-:W-:Y:S01]  /*6e30*/  SHF.R.S32.HI R0, RZ, 0x1f, R24 ;  /* 0x0000001fff007819 */ /* 0x020fe20000011418 */
[--C-:B------:R-:W-:Y:S01]  /*6e40*/  IMAD.MOV.U32 R8, RZ, RZ, R16.reuse ;  /* 0x000000ffff087224 */ /* 0x100fe200078e0010 */
[----:B------:R-:W-:Y:S01]  /*6e50*/  SHF.R.S32.HI R9, RZ, 0x1f, R16 ;  /* 0x0000001fff097819 */ /* 0x000fe20000011410 */
[----:B------:R-:W-:Y:S01]  /*6e60*/  ULDC.64 UR4, c[0x0][0x3d8] ;  /* 0x0000f60000047ab9 */ /* 0x000fe20000000a00 */
        /* <DEDUP_REMOVED lines=14> */
[----:B------:R-:W-:-:S04]  /*6f50*/  IMAD.WIDE.U32 R6, R24, UR4, R10 ;  /* 0x0000000418067c25 */ /* 0x000fc8000f8e000a */
[----:B------:R-:W-:Y:S01]  /*6f60*/  IMAD.WIDE.U32 R8, R24, UR6, R10 ;  /* 0x0000000618087c25 */ /* 0x000fe2000f8e000a */
[----:B------:R-:W-:-:S03]  /*6f70*/  IADD3 R42, P2, R6, UR8, RZ ;  /* 0x00000008062a7c10 */ /* 0x000fc6000ff5e0ff */
[C---:B0-----:R-:W-:Y:S01]  /*6f80*/  IMAD.WIDE.U32 R36, R24.reuse, UR4, R36 ;  /* 0x0000000418247c25 */ /* 0x041fe2000f8e0024 */
[----:B------:R-:W-:Y:S01]  /*6f90*/  ULDC.64 UR4, c[0x0][0x3e0] ;  /* 0x0000f80000047ab9 */ /* 0x000fe20000000a00 */
[----:B------:R-:W-:Y:S02]  /*6fa0*/  IADD3.X R43, R3, UR9, R7, P2, !PT ;  /* 0x00000009032b7c10 */ /* 0x000fe400097fe407 */
[----:B------:R-:W-:Y:S01]  /*6fb0*/  IMAD R13, R24, UR7, R13 ;  /* 0x00000007180d7c24 */ /* 0x000fe2000f8e020d */
[----:B------:R-:W-:Y:S01]  /*6fc0*/  IADD3 R26, P1, R4, UR4, RZ ;  /* 0x00000004041a7c10 */ /* 0x000fe2000ff3e0ff */
[----:B-1----:R-:W-:Y:S01]  /*6fd0*/  IMAD.WIDE.U32 R38, R24, UR6, R38 ;  /* 0x0000000618267c25 */ /* 0x002fe2000f8e0026 */
[----:B------:R-:W-:Y:S02]  /*6fe0*/  IADD3 R44, P3, R8, UR4, RZ ;  /* 0x00000004082c7c10 */ /* 0x000fe4000ff7e0ff */
[----:B------:R-:W-:Y:S01]  /*6ff0*/  IADD3.X R27, R13, UR5, R5, P1, !PT ;  /* 0x000000050d1b7c10 */ /* 0x000fe20008ffe405 */
[----:B------:R-:W-:Y:S01]  /*7000*/  IMAD.IADD R40, R3, 0x1, R37 ;  /* 0x0000000103287824 */ /* 0x000fe200078e0225 */
[C---:B------:R-:W-:Y:S01]  /*7010*/  IADD3.X R45, R13.reuse, UR5, R9, P3, !PT ;  /* 0x000000050d2d7c10 */ /* 0x040fe20009ffe409 */
[----:B------:R-:W-:Y:S01]  /*7020*/  IMAD.IADD R41, R13, 0x1, R39 ;  /* 0x000000010d297824 */ /* 0x000fe200078e0227 */
[----:B------:R-:W-:Y:S07]  /*7030*/  @!P0 BRA `(.L_x_8297) ;  /* 0x0000000000408947 */ /* 0x000fee0003800000 */
        /* <DEDUP_REMOVED lines=16> */
.L_x_8297:
[----:B------:R-:W-:Y:S05]  /*7140*/  BSYNC B6 ;  /* 0x0000000000067941 */ /* 0x000fea0003800000 */
.L_x_8296:
[----:B------:R-:W2:Y:S01]  /*7150*/  LDL R20, [R1+0x18] ;  /* 0x0000180001147983 */ /* 0x000ea20000100800 */
[----:B------:R-:W-:Y:S01]  /*7160*/  ULDC.U8 UR4, c[0x0][0x3f0] ;  /* 0x0000fc0000047ab9 */ /* 0x000fe20000000000 */
[----:B------:R-:W-:Y:S01]  /*7170*/  IMAD R25, R29, -0xc0, R25 ;  /* 0xffffff401d197824 */ /* 0x000fe200078e0219 */
[----:B------:R-:W-:Y:S01]  /*7180*/  ISETP.NE.AND P0, PT, RZ, UR4, PT ;  /* 0x00000004ff007c0c */ /* 0x000fe2000bf05270 */
[----:B------:R-:W-:Y:S03]  /*7190*/  BSSY B0, `(.L_x_8298) ;  /* 0x00003d4000007945 */ /* 0x000fe60003800000 */
[----:B------:R-:W-:Y:S01]  /*71a0*/  VIMNMX R25, R25, 0xc0, PT ;  /* 0x000000c019197848 */ /* 0x000fe20003fe0100 */
[----:B--2---:R-:W-:-:S08]  /*71b0*/  IMAD.IADD R0, R18, 0x1, R20 ;  /* 0x0000000112007824 */ /* 0x004fd000078e0214 */
[----:B------:R-:W-:Y:S05]  /*71c0*/  @!P0 BRA `(.L_x_8299) ;  /* 0x0000001800888947 */ /* 0x000fea0003800000 */
[----:B------:R-:W2:Y:S01]  /*71d0*/  LDL R32, [R1+0x38] ;  /* 0x0000380001207983 */ /* 0x000ea20000100800 */
[----:B------:R-:W-:Y:S01]  /*71e0*/  ISETP.GE.AND P1, PT, R152, R25, PT ;  /* 0x000000199800720c */ /* 0x000fe20003f26270 */
[----:B------:R-:W-:Y:S01]  /*71f0*/  BSSY B1, `(.L_x_8300) ;  /* 0x000001d000017945 */ /* 0x000fe20003800000 */
[----:B------:R-:W-:Y:S02]  /*7200*/  CS2R R8, SRZ ;  /* 0x0000000000087805 */ /* 0x000fe4000001ff00 */
[----:B------:R-:W-:Y:S02]  /*7210*/  CS2R R24, SRZ ;  /* 0x0000000000187805 */ /* 0x000fe4000001ff00 */
[----:B------:R-:W-:Y:S02]  /*7220*/  CS2R R34, SRZ ;  /* 0x0000000000227805 */ /* 0x000fe4000001ff00 */
[----:B------:R-:W-:Y:S02]  /*7230*/  CS2R R20, SRZ ;  /* 0x0000000000147805 */ /* 0x000fe4000001ff00 */
[----:B------:R-:W-:-:S02]  /*7240*/  CS2R R28, SRZ ;  /* 0x00000000001c7805 */ /* 0x000fc4000001ff00 */
[----:B--2---:R-:W-:-:S04]  /*7250*/  LEA.HI R3, R32, R32, RZ, 0x1 ;  /* 0x0000002020037211 */ /* 0x004fc800078f08ff */
[----:B------:R-:W-:-:S05]  /*7260*/  LOP3.LUT R3, R3, 0xfffffffe, RZ, 0xc0, !PT ;  /* 0xfffffffe03037812 */ /* 0x000fca00078ec0ff */
[----:B------:R-:W-:Y:S01]  /*7270*/  IMAD.IADD R3, R32, 0x1, -R3 ;  /* 0x0000000120037824 */ /* 0x000fe200078e0a03 */
[----:B------:R-:W-:Y:S01]  /*7280*/  CS2R R32, SRZ ;  /* 0x0000000000207805 */ /* 0x000fe2000001ff00 */
[----:B------:R-:W-:Y:S06]  /*7290*/  @P1 BRA `(.L_x_8301) ;  /* 0x0000000000481947 */ /* 0x000fec0003800000 */
[C---:B------:R-:W-:Y:S01]  /*72a0*/  VIADD R4, R16.reuse, 0x10 ;  /* 0x0000001010047836 */ /* 0x040fe20000000000 */
[----:B------:R-:W-:Y:S01]  /*72b0*/  ULDC UR4, c[0x0][0x3d4] ;  /* 0x0000f50000047ab9 */ /* 0x000fe20000000800 */
[C---:B------:R-:W-:Y:S01]  /*72c0*/  VIADD R5, R16.reuse, 0x20 ;  /* 0x0000002010057836 */ /* 0x040fe20000000000 */
        /* <DEDUP_REMOVED lines=14> */
[----:B------:R0:W5:Y:S02]  /*73b0*/  @!P3 LDG.E.64 R20, desc[UR40][R26.64+0x20] ;  /* 0x000020281a14b981 */ /* 0x000164000c1e1b00 */
.L_x_8301:
[----:B------:R-:W-:Y:S05]  /*73c0*/  BSYNC B1 ;  /* 0x0000000000017941 */ /* 0x000fea0003800000 */
.L_x_8300:
[----:B------:R-:W-:Y:S01]  /*73d0*/  UMOV UR4, 0xffffffff ;  /* 0xffffffff00047882 */ /* 0x000fe20000000000 */
[----:B------:R-:W-:Y:S02]  /*73e0*/  SHF.L.U32 R3, R3, 0x1f, RZ ;  /* 0x0000001f03037819 */ /* 0x000fe400000006ff */
[----:B------:R-:W-:Y:S05]  /*73f0*/  BRA.DIV UR4, `(.L_x_8302) ;  /* 0x0000011604007947 */ /* 0x000fea000b800000 */
.L_x_8498:
[----:B------:R-:W-:-:S03]  /*7400*/  UMOV UR4, 0xffffffff ;  /* 0xffffffff00047882 */ /* 0x000fc60000000000 */
[----:B------:R-:W-:Y:S05]  /*7410*/  BRA.DIV UR4, `(.L_x_8303) ;  /* 0x0000011604207947 */ /* 0x000fea000b800000 */
.L_x_8501:
[----:B------:R-:W-:-:S03]  /*7420*/  UMOV UR4, 0xffffffff ;  /* 0xffffffff00047882 */ /* 0x000fc60000000000 */
[----:B------:R-:W-:Y:S05]  /*7430*/  BRA.DIV UR4, `(.L_x_8304) ;  /* 0x0000011604407947 */ /* 0x000fea000b800000 */
.L_x_8504:
[----:B------:R-:W-:-:S03]  /*7440*/  UMOV UR4, 0xffffffff ;  /* 0xffffffff00047882 */ /* 0x000fc60000000000 */
[----:B------:R-:W-:Y:S05]  /*7450*/  BRA.DIV UR4, `(.L_x_8305) ;  /* 0x0000011604607947 */ /* 0x000fea000b800000 */
.L_x_8507:
[----:B------:R-:W1:Y:S01]  /*7460*/  SYNCS.PHASECHK.TRANS64.TRYWAIT P0, [R18+URZ+0x19c00], R3 ;  /* 0x019c0003120075a7 */ /* 0x000e62000800017f */
[----:B------:R-:W-:Y:S04]  /*7470*/  BSSY B1, `(.L_x_8306) ;  /* 0x0000002000017945 */ /* 0x000fe80003800000 */
[----:B-1----:R-:W-:Y:S05]  /*7480*/  @!P0 BRA `(.L_x_8307) ;  /* 0x00000114007c8947 */ /* 0x002fea0003800000 */
.L_x_8508:
[----:B------:R-:W-:Y:S05]  /*7490*/  BSYNC B1 ;  /* 0x0000000000017941 */ /* 0x000fea0003800000 */
.L_x_8306:
[----:B------:R-:W-:Y:S05]  /*74a0*/  @P1 BRA `(.L_x_8308) ;  /* 0x0000003800881947 */ /* 0x000fea0003800000 */
[----:B-1----:R-:W1:Y:S01]  /*74b0*/  LDC R3, c[0x0][0x3d4] ;  /* 0x0000f500ff037b82 */ /* 0x002e620000000800 */
[C---:B------:R-:W-:Y:S01]  /*74c0*/  VIADD R4, R16.reuse, 0x10 ;  /* 0x0000001010047836 */ /* 0x040fe20000000000 */
[----:B------:R-:W-:Y:S01]  /*74d0*/  BSSY B1, `(.L_x_8309) ;  /* 0x000007c000017945 */ /* 0x000fe20003800000 */
[C---:B------:R-:W-:Y:S01]  /*74e0*/  VIADD R6, R16.reuse, 0x20 ;  /* 0x0000002010067836 */ /* 0x040fe20000000000 */
[-C--:B-1----:R-:W-:Y:S02]  /*74f0*/  ISETP.GE.AND P0, PT, R16, R3.reuse, PT ;  /* 0x000000031000720c */ /* 0x082fe40003f06270 */
[-C--:B------:R-:W-:Y:S02]  /*7500*/  ISETP.GE.AND P1, PT, R4, R3.reuse, PT ;  /* 0x000000030400720c */ /* 0x080fe40003f26270 */
[----:B------:R-:W-:-:S09]  /*7510*/  ISETP.GE.AND P2, PT, R6, R3, PT ;  /* 0x000000030600720c */ /* 0x000fd20003f46270 */
[----:B------:R-:W-:Y:S05]  /*7520*/  @P0 BRA `(.L_x_8310) ;  /* 0x0000000400d80947 */ /* 0x000fea0003800000 */
[----:B------:R-:W1:Y:S01]  /*7530*/  LDS.128 R4, [R0+0xf000] ;  /* 0x00f0000000047984 */ /* 0x000e620000000c00 */
[----:B-----5:R-:W-:Y:S02]  /*7540*/  SHF.R.U32.HI R10, RZ, 0x8, R34 ;  /* 0x00000008ff0a7819 */ /* 0x020fe40000011622 */
[----:B------:R-:W-:Y:S02]  /*7550*/  LOP3.LUT R3, R34, 0xff, RZ, 0xc0, !PT ;  /* 0x000000ff22037812 */ /* 0x000fe400078ec0ff */
[----:B------:R-:W-:Y:S02]  /*7560*/  LOP3.LUT R10, R10, 0xff, RZ, 0xc0, !PT ;  /* 0x000000ff0a0a7812 */ /* 0x000fe400078ec0ff */
[----:B------:R-:W-:Y:S02]  /*7570*/  SHF.R.U32.HI R12, RZ, 0x8, R35 ;  /* 0x00000008ff0c7819 */ /* 0x000fe40000011623 */
[----:B------:R-:W-:Y:S02]  /*7580*/  PRMT R3, R10, 0x7604, R3 ;  /* 0x000076040a037816 */ /* 0x000fe40000000003 */
[----:B------:R-:W-:-:S02]  /*7590*/  LOP3.LUT R11, R35, 0xff, RZ, 0xc0, !PT ;  /* 0x000000ff230b7812 */ /* 0x000fc400078ec0ff */
[----:B------:R-:W-:Y:S02]  /*75a0*/  LOP3.LUT R12, R12, 0xff, RZ, 0xc0, !PT ;  /* 0x000000ff0c0c7812 */ /* 0x000fe400078ec0ff */
[----:B0-----:R-:W-:Y:S02]  /*75b0*/  SHF.R.U32.HI R26, RZ, 0x10, R35 ;  /* 0x00000010ff1a7819 */ /* 0x001fe40000011623 */
[--C-:B------:R-:W-:Y:S02]  /*75c0*/  SHF.R.U32.HI R15, RZ, 0x8, R33.reuse ;  /* 0x00000008ff0f7819 */ /* 0x100fe40000011621 */
[----:B------:R-:W-:Y:S02]  /*75d0*/  SHF.R.U32.HI R10, RZ, 0x8, R32 ;  /* 0x00000008ff0a7819 */ /* 0x000fe40000011620 */
[----:B------:R-:W-:Y:S02]  /*75e0*/  SHF.R.U32.HI R27, RZ, 0x10, R33 ;  /* 0x00000010ff1b7819 */ /* 0x000fe40000011621 */
[----:B------:R-:W-:-:S02]  /*75f0*/  PRMT R11, R12, 0x7604, R11 ;  /* 0x000076040c0b7816 */ /* 0x000fc4000000000b */
[----:B------:R-:W-:Y:S01]  /*7600*/  LOP3.LUT R14, R33, 0xff, RZ, 0xc0, !PT ;  /* 0x000000ff210e7812 */ /* 0x000fe200078ec0ff */
[----:B------:R-:W-:Y:S01]  /*7610*/  IMAD.U32 R27, R27, 0x10000, RZ ;  /* 0x000100001b1b7824 */ /* 0x000fe200078e00ff */
[----:B------:R-:W-:Y:S02]  /*7620*/  LOP3.LUT R15, R15, 0xff, RZ, 0xc0, !PT ;  /* 0x000000ff0f0f7812 */ /* 0x000fe400078ec0ff */
        /* <DEDUP_REMOVED lines=16> */
[----:B------:R-:W-:Y:S01]  /*7730*/  HADD2.F32 R10, -RZ, R3.H1_H1 ;  /* 0x30000003ff0a7230 */ /* 0x000fe20000004100 */
[----:B------:R-:W-:Y:S01]  /*7740*/  F2FP.F16.E4M3.UNPACK_B R6, R6 ;  /* 0x00000006ff06723e */ /* 0x000fe200020006ff */
[----:B------:R-:W-:Y:S01]  /*7750*/  HADD2.F32 R31, -RZ, R30.H1_H1 ;  /* 0x3000001eff1f7230 */ /* 0x000fe20000004100 */
[-C--:B------:R-:W-:Y:S01]  /*7760*/  F2FP.F16.E4M3.UNPACK_B R12, R7.reuse ;  /* 0x00000007ff0c723e */ /* 0x080fe200020006ff */
[----:B------:R-:W-:Y:S01]  /*7770*/  HADD2.F32 R26, -RZ, R15.H1_H1 ;  /* 0x3000000fff1a7230 */ /* 0x000fe20000004100 */
[----:B------:R-:W-:Y:S01]  /*7780*/  F2FP.F16.E4M3.UNPACK_B R13, R7.H1 ;  /* 0x00000007ff0d723e */ /* 0x000fe200030006ff */
[----:B------:R-:W-:-:S02]  /*7790*/  HADD2.F32 R11, -RZ, R3.H0_H0 ;  /* 0x20000003ff0b7230 */ /* 0x000fc40000004100 */
[C---:B------:R-:W-:Y:S01]  /*77a0*/  FMUL.FTZ R36, R10.reuse, R31 ;  /* 0x0000001f0a247220 */ /* 0x040fe20000410000 */
[-C--:B------:R-:W-:Y:S01]  /*77b0*/  F2FP.F16.E4M3.UNPACK_B R7, R5.reuse ;  /* 0x00000005ff07723e */ /* 0x080fe200020006ff */
[-C--:B------:R-:W-:Y:S01]  /*77c0*/  FMUL.FTZ R38, R10, R26.reuse ;  /* 0x0000001a0a267220 */ /* 0x080fe20000410000 */
[----:B------:R-:W-:Y:S01]  /*77d0*/  F2FP.F16.E4M3.UNPACK_B R10, R5.H1 ;  /* 0x00000005ff0a723e */ /* 0x000fe200030006ff */
[----:B------:R-:W-:Y:S02]  /*77e0*/  HADD2.F32 R30, -RZ, R30.H0_H0 ;  /* 0x2000001eff1e7230 */ /* 0x000fe40000004100 */
[C---:B------:R-:W-:Y:S01]  /*77f0*/  FFMA.FTZ R35, R11.reuse, R26, -R36 ;  /* 0x0000001a0b237223 */ /* 0x040fe20000010824 */
[--C-:B------:R-:W-:Y:S02]  /*7800*/  HADD2.F32 R5, -RZ, R6.reuse.H1_H1 ;  /* 0x30000006ff057230 */ /* 0x100fe40000004100 */
[----:B------:R-:W-:Y:S01]  /*7810*/  FFMA.FTZ R38, R11, R31, R38 ;  /* 0x0000001f0b267223 */ /* 0x000fe20000010026 */
[----:B------:R-:W-:Y:S01]  /*7820*/  HADD2.F32 R15, -RZ, R15.H0_H0 ;  /* 0x2000000fff0f7230 */ /* 0x000fe20000004100 */
[----:B------:R-:W-:Y:S01]  /*7830*/  F2FP.F16.E4M3.UNPACK_B R27, R27.H1 ;  /* 0x0000001bff1b723e */ /* 0x000fe200030006ff */
[----:B------:R-:W-:Y:S01]  /*7840*/  HADD2.F32 R6, -RZ, R6.H0_H0 ;  /* 0x20000006ff067230 */ /* 0x000fe20000004100 */
[----:B------:R-:W-:Y:S01]  /*7850*/  F2FP.F16.E4M3.UNPACK_B R34, R34.H1 ;  /* 0x00000022ff22723e */ /* 0x000fe200030006ff */
[C---:B------:R-:W-:Y:S01]  /*7860*/  FMUL.FTZ R11, R5.reuse, R30 ;  /* 0x0000001e050b7220 */ /* 0x040fe20000410000 */
[----:B------:R-:W-:Y:S01]  /*7870*/  FMUL.FTZ R33, R5, R15 ;  /* 0x0000000f05217220 */ /* 0x000fe20000410000 */
[----:B------:R-:W-:Y:S01]  /*7880*/  HADD2.F32 R5, -RZ, R12.H1_H1 ;  /* 0x3000000cff057230 */ /* 0x000fe20000004100 */
[----:B------:R-:W-:Y:S01]  /*7890*/  F2FP.F16.E4M3.UNPACK_B R3, R4 ;  /* 0x00000004ff03723e */ /* 0x000fe200020006ff */
        /* <DEDUP_REMOVED lines=63> */
.L_x_8310:
[----:B------:R-:W-:Y:S05]  /*7c90*/  BSYNC B1 ;  /* 0x0000000000017941 */ /* 0x000fea0003800000 */
.L_x_8309:
[----:B------:R-:W-:Y:S04]  /*7ca0*/  BSSY B1, `(.L_x_8311) ;  /* 0x000007c000017945 */ /* 0x000fe80003800000 */
[----:B------:R-:W-:Y:S05]  /*7cb0*/  @P1 BRA `(.L_x_8312) ;  /* 0x0000000400e81947 */ /* 0x000fea0003800000 */
[----:B-1----:R-:W1:Y:S01]  /*7cc0*/  LDS.128 R4, [R0+0x10800] ;  /* 0x0108000000047984 */ /* 0x002e620000000c00 */
[----:B-----5:R-:W-:Y:S02]  /*7cd0*/  SHF.R.U32.HI R3, RZ, 0x8, R24 ;  /* 0x00000008ff037819 */ /* 0x020fe40000011618 */
[----:B------:R-:W-:Y:S02]  /*7ce0*/  SHF.R.U32.HI R11, RZ, 0x8, R25 ;  /* 0x00000008ff0b7819 */ /* 0x000fe40000011619 */
[----:B0-----:R-:W-:Y:S02]  /*7cf0*/  SHF.R.U32.HI R26, RZ, 0x8, R29 ;  /* 0x00000008ff1a7819 */ /* 0x001fe4000001161d */
[----:B------:R-:W-:Y:S02]  /*7d00*/  LOP3.LUT R10, R24, 0xff, RZ, 0xc0, !PT ;  /* 0x000000ff180a7812 */ /* 0x000fe400078ec0ff */
[----:B------:R-:W-:Y:S02]  /*7d10*/  SHF.R.U32.HI R13, RZ, 0x8, R28 ;  /* 0x00000008ff0d7819 */ /* 0x000fe4000001161c */
[----:B------:R-:W-:-:S02]  /*7d20*/  LOP3.LUT R3, R3, 0xff, RZ, 0xc0, !PT ;  /* 0x000000ff03037812 */ /* 0x000fc400078ec0ff */
[----:B------:R-:W-:Y:S02]  /*7d30*/  LOP3.LUT R12, R25, 0xff, RZ, 0xc0, !PT ;  /* 0x000000ff190c7812 */ /* 0x000fe400078ec0ff */
[----:B------:R-:W-:Y:S02]  /*7d40*/  LOP3.LUT R27, R29, 0xff, RZ, 0xc0, !PT ;  /* 0x000000ff1d1b7812 */ /* 0x000fe400078ec0ff */
[----:B------:R-:W-:Y:S02]  /*7d50*/  LOP3.LUT R11, R11, 0xff, RZ, 0xc0, !PT ;  /* 0x000000ff0b0b7812 */ /* 0x000fe400078ec0ff */
[----:B------:R-:W-:Y:S02]  /*7d60*/  LOP3.LUT R26, R26, 0xff, RZ, 0xc0, !PT ;  /* 0x000000ff1a1a7812 */ /* 0x000fe400078ec0ff */
[----:B------:R-:W-:Y:S02]  /*7d70*/  LOP3.LUT R14, R13, 0xff, RZ, 0xc0, !PT ;  /* 0x000000ff0d0e7812 */ /* 0x000fe400078ec0ff */
[----:B------:R-:W-:-:S02]  /*7d80*/  PRMT R10, R3, 0x7604, R10 ;  /* 0x00007604030a7816 */ /* 0x000fc4000000000a */
[----:B------:R-:W-:Y:S02]  /*7d90*/  PRMT R13, R11, 0x7604, R12 ;  /* 0x000076040b0d7816 */ /* 0x000fe4000000000c */
[----:B------:R-:W-:Y:S02]  /*7da0*/  PRMT R27, R26, 0x7604, R27 ;  /* 0x000076041a1b7816 */ /* 0x000fe4000000001b */
[----:B------:R-:W-:Y:S02]  /*7db0*/  SHF.R.U32.HI R3, RZ, 0x10, R24 ;  /* 0x00000010ff037819 */ /* 0x000fe40000011618 */
[----:B------:R-:W-:Y:S02]  /*7dc0*/  SHF.R.U32.HI R12, RZ, 0x10, R25 ;  /* 0x00000010ff0c7819 */ /* 0x000fe40000011619 */
[----:B------:R-:W-:Y:S02]  /*7dd0*/  SHF.R.U32.HI R26, RZ, 0x10, R29 ;  /* 0x00000010ff1a7819 */ /* 0x000fe4000001161d */
[----:B------:R-:W-:-:S02]  /*7de0*/  LOP3.LUT R15, R28, 0xff, RZ, 0xc0, !PT ;  /* 0x000000ff1c0f7812 */ /* 0x000fc400078ec0ff */
[----:B------:R-:W-:Y:S02]  /*7df0*/  SHF.R.U32.HI R11, RZ, 0x10, R28 ;  /* 0x00000010ff0b7819 */ /* 0x000fe4000001161c */
[----:B------:R-:W-:Y:S02]  /*7e00*/  LOP3.LUT R3, R3, 0xff, RZ, 0xc0, !PT ;  /* 0x000000ff03037812 */ /* 0x000fe400078ec0ff */
[----:B------:R-:W-:Y:S02]  /*7e10*/  LOP3.LUT R12, R12, 0xff, RZ, 0xc0, !PT ;  /* 0x000000ff0c0c7812 */ /* 0x000fe400078ec0ff */
[----:B------:R-:W-:Y:S02]  /*7e20*/  LOP3.LUT R26, R26, 0xff, RZ, 0xc0, !PT ;  /* 0x000000ff1a1a7812 */ /* 0x000fe400078ec0ff */
[----:B------:R-:W-:Y:S02]  /*7e30*/  PRMT R15, R14, 0x7604, R15 ;  /* 0x000076040e0f7816 */ /* 0x000fe4000000000f */
        /* <DEDUP_REMOVED lines=20> */
[----:B------:R-:W-:Y:S01]  /*7f80*/  F2FP.F16.E4M3.UNPACK_B R7, R5 ;  /* 0x00000005ff07723e */ /* 0x000fe200020006ff */
[----:B------:R-:W-:Y:S01]  /*7f90*/  FMUL.FTZ R34, R10, R25 ;  /* 0x000000190a227220 */ /* 0x000fe20000410000 */
        /* <DEDUP_REMOVED lines=76> */
.L_x_8312:
[----:B------:R-:W-:Y:S05]  /*8460*/  BSYNC B1 ;  /* 0x0000000000017941 */ /* 0x000fea0003800000 */
.L_x_8311:
[----:B------:R-:W-:Y:S05]  /*8470*/  @P2 BRA `(.L_x_8308) ;  /* 0x0000002800942947 */ /* 0x000fea0003800000 */
[----:B-12---:R-:W1:Y:S01]  /*8480*/  LDS.128 R4, [R0+0x12000] ;  /* 0x0120000000047984 */ /* 0x006e620000000c00 */
[----:B-----5:R-:W-:Y:S02]  /*8490*/  SHF.R.U32.HI R10, RZ, 0x8, R8 ;  /* 0x00000008ff0a7819 */ /* 0x020fe40000011608 */
[----:B------:R-:W-:Y:S02]  /*84a0*/  LOP3.LUT R3, R8, 0xff, RZ, 0xc0, !PT ;  /* 0x000000ff08037812 */ /* 0x000fe400078ec0ff */
[----:B------:R-:W-:Y:S02]  /*84b0*/  LOP3.LUT R10, R10, 0xff, RZ, 0xc0, !PT ;  /* 0x000000ff0a0a7812 */ /* 0x000fe400078ec0ff */
[----:B------:R-:W-:Y:S02]  /*84c0*/  SHF.R.U32.HI R12, RZ, 0x8, R9 ;  /* 0x00000008ff0c7819 */ /* 0x000fe40000011609 */
[----:B------:R-:W-:Y:S02]  /*84d0*/  SHF.R.U32.HI R15, RZ, 0x8, R21 ;  /* 0x00000008ff0f7819 */ /* 0x000fe40000011615 */
[----:B------:R-:W-:-:S02]  /*84e0*/  PRMT R3, R10, 0x7604, R3 ;  /* 0x000076040a037816 */ /* 0x000fc40000000003 */
[----:B------:R-:W-:Y:S02]  /*84f0*/  LOP3.LUT R11, R9, 0xff, RZ, 0xc0, !PT ;  /* 0x000000ff090b7812 */ /* 0x000fe400078ec0ff */
[----:B------:R-:W-:Y:S02]  /*8500*/  LOP3.LUT R12, R12, 0xff, RZ, 0xc0, !PT ;  /* 0x000000ff0c0c7812 */ /* 0x000fe400078ec0ff */
        /* <DEDUP_REMOVED lines=17> */
[----:B-1----:R-:W-:-:S02]  /*8620*/  F2FP.F16.E4M3.UNPACK_B R3, R6.H1 ;  /* 0x00000006ff03723e */ /* 0x002fc400030006ff */
        /* <DEDUP_REMOVED lines=13> */
[C---:B0-----:R-:W-:Y:S01]  /*8700*/  FMUL.FTZ R26, R8.reuse, R24 ;  /* 0x00000018081a7220 */ /* 0x041fe20000410000 */
        /* <DEDUP_REMOVED lines=78> */
.L_x_8299:
        /* <DEDUP_REMOVED lines=11> */
[----:B--2---:R-:W-:-:S04]  /*8ca0*/  LEA.HI R3, R8, R8, RZ, 0x1 ;  /* 0x0000000808037211 */ /* 0x004fc800078f08ff */
[----:B------:R-:W-:-:S04]  /*8cb0*/  LOP3.LUT R3, R3, 0xfffffffe, RZ, 0xc0, !PT ;  /* 0xfffffffe03037812 */ /* 0x000fc800078ec0ff */
[----:B------:R-:W-:Y:S01]  /*8cc0*/  IADD3 R3, R8, -R3, RZ ;  /* 0x8000000308037210 */ /* 0x000fe20007ffe0ff */
[----:B------:R-:W-:Y:S06]  /*8cd0*/  @P1 BRA `(.L_x_8314) ;  /* 0x00000000003c1947 */ /* 0x000fec0003800000 */
[----:B------:R-:W-:Y:S01]  /*8ce0*/  ULDC UR4, c[0x0][0x3d4] ;  /* 0x0000f50000047ab9 */ /* 0x000fe20000000800 */
[----:B------:R-:W-:Y:S02]  /*8cf0*/  CS2R R28, SRZ ;  /* 0x00000000001c7805 */ /* 0x000fe4000001ff00 */
[----:B------:R-:W-:Y:S02]  /*8d00*/  ISETP.GE.AND P0, PT, R22, UR4, PT ;  /* 0x0000000416007c0c */ /* 0x000fe4000bf06270 */
[----:B------:R-:W-:Y:S02]  /*8d10*/  CS2R R30, SRZ ;  /* 0x00000000001e7805 */ /* 0x000fe4000001ff00 */
[----:B------:R-:W-:Y:S02]  /*8d20*/  ISETP.GE.AND P2, PT, R156, UR4, PT ;  /* 0x000000049c007c0c */ /* 0x000fe4000bf46270 */
[----:B------:R-:W-:Y:S02]  /*8d30*/  CS2R R32, SRZ ;  /* 0x0000000000207805 */ /* 0x000fe4000001ff00 */
[----:B------:R-:W-:-:S02]  /*8d40*/  CS2R R34, SRZ ;  /* 0x0000000000227805 */ /* 0x000fc4000001ff00 */
[----:B------:R-:W-:Y:S02]  /*8d50*/  CS2R R4, SRZ ;  /* 0x0000000000047805 */ /* 0x000fe4000001ff00 */
[----:B------:R-:W-:Y:S02]  /*8d60*/  CS2R R6, SRZ ;  /* 0x0000000000067805 */ /* 0x000fe4000001ff00 */
[----:B------:R-:W-:Y:S02]  /*8d70*/  CS2R R24, SRZ ;  /* 0x0000000000187805 */ /* 0x000fe4000001ff00 */
[----:B------:R-:W-:Y:S01]  /*8d80*/  CS2R R26, SRZ ;  /* 0x00000000001a7805 */ /* 0x000fe2000001ff00 */
[----:B------:R0:W5:Y:S04]  /*8d90*/  @!P0 LDG.E.128 R28, desc[UR40][R42.64] ;  /* 0x000000282a1c8981 */ /* 0x000168000c1e1d00 */
[----:B------:R0:W5:Y:S04]  /*8da0*/  @!P2 LDG.E.128 R32, desc[UR40][R42.64+0x20] ;  /* 0x000020282a20a981 */ /* 0x000168000c1e1d00 */
[----:B------:R0:W5:Y:S04]  /*8db0*/  @!P0 LDG.E.128 R4, desc[UR40][R44.64] ;  /* 0x000000282c048981 */ /* 0x000168000c1e1d00 */
[----:B------:R0:W5:Y:S02]  /*8dc0*/  @!P2 LDG.E.128 R24, desc[UR40][R44.64+0x20] ;  /* 0x000020282c18a981 */ /* 0x000164000c1e1d00 */
.L_x_8314:
[----:B------:R-:W-:Y:S05]  /*8dd0*/  BSYNC B1 ;  /* 0x0000000000017941 */ /* 0x000fea0003800000 */
.L_x_8313:
[----:B------:R-:W-:Y:S01]  /*8de0*/  UMOV UR4, 0xffffffff ;  /* 0xffffffff00047882 */ /* 0x000fe20000000000 */
[----:B------:R-:W-:Y:S02]  /*8df0*/  SHF.L.U32 R3, R3, 0x1f, RZ ;  /* 0x0000001f03037819 */ /* 0x000fe400000006ff */
[----:B------:R-:W-:Y:S05]  /*8e00*/  BRA.DIV UR4, `(.L_x_8315) ;  /* 0x000000fe04307947 */ /* 0x000fea000b800000 */
.L_x_8511:
[----:B------:R-:W-:-:S03]  /*8e10*/  UMOV UR4, 0xffffffff ;  /* 0xffffffff00047882 */ /* 0x000fc60000000000 */
[----:B------:R-:W-:Y:S05]  /*8e20*/  BRA.DIV UR4, `(.L_x_8316) ;  /* 0x000000fe04507947 */ /* 0x000fea000b800000 */
.L_x_8514:
[----:B------:R-:W-:-:S03]  /*8e30*/  UMOV UR4, 0xffffffff ;  /* 0xffffffff00047882 */ /* 0x000fc60000000000 */
[----:B------:R-:W-:Y:S05]  /*8e40*/  BRA.DIV UR4, `(.L_x_8317) ;  /* 0x000000fe04707947 */ /* 0x000fea000b800000 */
.L_x_8517:
[----:B------:R-:W-:-:S03]  /*8e50*/  UMOV UR4, 0xffffffff ;  /* 0xffffffff00047882 */ /* 0x000fc60000000000 */
[----:B------:R-:W-:Y:S05]  /*8e60*/  BRA.DIV UR4, `(.L_x_8318) ;  /* 0x000000fe04907947 */ /* 0x000fea000b800000 */
.L_x_8520:
[----:B------:R-:W1:Y:S01]  /*8e70*/  SYNCS.PHASECHK.TRANS64.TRYWAIT P0, [R18+URZ+0x19c00], R3 ;  /* 0x019c0003120075a7 */ /* 0x000e62000800017f */
[----:B------:R-:W-:Y:S04]  /*8e80*/  BSSY B1, `(.L_x_8319) ;  /* 0x0000002000017945 */ /* 0x000fe80003800000 */
[----:B-1----:R-:W-:Y:S05]  /*8e90*/  @!P0 BRA `(.L_x_8320) ;  /* 0x000000fc00ac8947 */ /* 0x002fea0003800000 */
.L_x_8521:
[----:B------:R-:W-:Y:S05]  /*8ea0*/  BSYNC B1 ;  /* 0x0000000000017941 */ /* 0x000fea0003800000 */
.L_x_8319:
[----:B------:R-:W-:Y:S05]  /*8eb0*/  @P1 BRA `(.L_x_8308) ;  /* 0x0000002000041947 */ /* 0x000fea0003800000 */
[----:B------:R2:W5:Y:S01]  /*8ec0*/  LDL R62, [R1] ;  /* 0x00000000013e7983 */ /* 0x0005620000100800 */
[----:B-1----:R-:W1:Y:S03]  /*8ed0*/  LDC R3, c[0x0][0x3d4] ;  /* 0x0000f500ff037b82 */ /* 0x002e660000000800 */
[----:B------:R2:W5:Y:S04]  /*8ee0*/  LDL R61, [R1+0x4] ;  /* 0x00000400013d7983 */ /* 0x0005680000100800 */
[----:B------:R2:W5:Y:S01]  /*8ef0*/  LDL R60, [R1+0x4c] ;  /* 0x00004c00013c7983 */ /* 0x0005620000100800 */
[----:B------:R-:W-:Y:S01]  /*8f00*/  BSSY B1, `(.L_x_8321) ;  /* 0x00000fd000017945 */ /* 0x000fe20003800000 */
[----:B-1----:R-:W-:-:S02]  /*8f10*/  ISETP.GE.AND P0, PT, R22, R3, PT ;  /* 0x000000031600720c */ /* 0x002fc40003f06270 */
[----:B------:R-:W-:-:S11]  /*8f20*/  ISETP.GE.AND P1, PT, R156, R3, PT ;  /* 0x000000039c00720c */ /* 0x000fd60003f26270 */
[----:B--2---:R-:W-:Y:S05]  /*8f30*/  @P0 BRA `(.L_x_8322) ;  /* 0x0000000c00e40947 */ /* 0x004fea0003800000 */
[----:B------:R-:W1:Y:S01]  /*8f40*/  S2R R12, SR_TID.X ;  /* 0x00000000000c7919 */ /* 0x000e620000002100 */
[----:B-----5:R-:W-:Y:S02]  /*8f50*/  SHF.R.U32.HI R9, RZ, 0x8, R28 ;  /* 0x00000008ff097819 */ /* 0x020fe4000001161c */
[----:B------:R-:W-:Y:S02]  /*8f60*/  LOP3.LUT R8, R28, 0xff, RZ, 0xc0, !PT ;  /* 0x000000ff1c087812 */ /* 0x000fe400078ec0ff */
[----:B------:R-:W-:Y:S02]  /*8f70*/  LOP3.LUT R9, R9, 0xff, RZ, 0xc0, !PT ;  /* 0x000000ff09097812 */ /* 0x000fe400078ec0ff */
[----:B------:R-:W-:Y:S02]  /*8f80*/  SHF.R.U32.HI R13, RZ, 0x8, R30 ;  /* 0x00000008ff0d7819 */ /* 0x000fe4000001161e */
[----:B------:R-:W-:Y:S02]  /*8f90*/  PRMT R21, R9, 0x7604, R8 ;  /* 0x0000760409157816 */ /* 0x000fe40000000008 */
[----:B------:R-:W-:-:S02]  /*8fa0*/  SHF.R.U32.HI R11, RZ, 0x8, R29 ;  /* 0x00000008ff0b7819 */ /* 0x000fc4000001161d */
[----:B------:R-:W-:Y:S02]  /*8fb0*/  LOP3.LUT R13, R13, 0xff, RZ, 0xc0, !PT ;  /* 0x000000ff0d0d7812 */ /* 0x000fe400078ec0ff */
[----:B------:R-:W-:Y:S02]  /*8fc0*/  LOP3.LUT R10, R29, 0xff, RZ, 0xc0, !PT ;  /* 0x000000ff1d0a7812 */ /* 0x000fe400078ec0ff */
[----:B------:R-:W-:Y:S02]  /*8fd0*/  LOP3.LUT R11, R11, 0xff, RZ, 0xc0, !PT ;  /* 0x000000ff0b0b7812 */ /* 0x000fe400078ec0ff */
[----:B0-----:R-:W-:Y:S02]  /*8fe0*/  SHF.R.U32.HI R45, RZ, 0x8, R7 ;  /* 0x00000008ff2d7819 */ /* 0x001fe40000011607 */
[----:B------:R-:W-:Y:S02]  /*8ff0*/  PRMT R36, R11, 0x7604, R10 ;  /* 0x000076040b247816 */ /* 0x000fe4000000000a */
[----:B------:R-:W-:-:S02]  /*9000*/  SHF.R.U32.HI R11, RZ, 0x8, R31 ;  /* 0x00000008ff0b7819 */ /* 0x000fc4000001161f */
[----:B------:R-:W-:Y:S02]  /*9010*/  LOP3.LUT R10, R31, 0xff, RZ, 0xc0, !PT ;  /* 0x000000ff1f0a7812 */ /* 0x000fe400078ec0ff */
[----:B------:R-:W-:Y:S02]  /*9020*/  LOP3.LUT R11, R11, 0xff, RZ, 0xc0, !PT ;  /* 0x000000ff0b0b7812 */ /* 0x000fe400078ec0ff */
[----:B------:R-:W-:Y:S02]  /*9030*/  SHF.R.U32.HI R40, RZ, 0x8, R5 ;  /* 0x00000008ff287819 */ /* 0x000fe40000011605 */
[----:B------:R-:W-:Y:S01]  /*9040*/  PRMT R38, R11, 0x7604, R10 ;  /* 0x000076040b267816 */ /* 0x000fe2000000000a */
[----:B-1----:R-:W-:Y:S01]  /*9050*/  VIADD R15, R12, 0xffffff80 ;  /* 0xffffff800c0f7836 */ /* 0x002fe20000000000 */
[----:B------:R-:W-:Y:S02]  /*9060*/  LOP3.LUT R12, R30, 0xff, RZ, 0xc0, !PT ;  /* 0x000000ff1e0c7812 */ /* 0x000fe400078ec0ff */
[----:B------:R-:W-:-:S02]  /*9070*/  LOP3.LUT R44, R7, 0xff, RZ, 0xc0, !PT ;  /* 0x000000ff072c7812 */ /* 0x000fc400078ec0ff */
[----:B------:R-:W-:Y:S02]  /*9080*/  LEA.HI R14, R15, R15, RZ, 0x1 ;  /* 0x0000000f0f0e7211 */ /* 0x000fe400078f08ff */
[----:B------:R-:W-:Y:S02]  /*9090*/  PRMT R39, R13, 0x7604, R12 ;  /* 0x000076040d277816 */ /* 0x000fe4000000000c */
[----:B------:R-:W-:Y:S02]  /*90a0*/  LOP3.LUT R14, R14, 0xfffffffe, RZ, 0xc0, !PT ;  /* 0xfffffffe0e0e7812 */ /* 0x000fe400078ec0ff */
[----:B------:R-:W-:Y:S02]  /*90b0*/  SHF.R.U32.HI R13, RZ, 0x8, R4 ;  /* 0x00000008ff0d7819 */ /* 0x000fe40000011604 */
[----:B------:R-:W-:Y:S01]  /*90c0*/  LOP3.LUT R12, R4, 0xff, RZ, 0xc0, !PT ;  /* 0x000000ff040c7812 */ /* 0x000fe200078ec0ff */
[----:B------:R-:W-:Y:S01]  /*90d0*/  IMAD.IADD R14, R15, 0x1, -R14 ;  /* 0x000000010f0e7824 */ /* 0x000fe200078e0a0e */
[----:B------:R-:W-:-:S02]  /*90e0*/  LOP3.LUT R15, R13, 0xff, RZ, 0xc0, !PT ;  /* 0x000000ff0d0f7812 */ /* 0x000fc400078ec0ff */
[----:B------:R-:W-:Y:S02]  /*90f0*/  LOP3.LUT R45, R45, 0xff, RZ, 0xc0, !PT ;  /* 0x000000ff2d2d7812 */ /* 0x000fe400078ec0ff */
[----:B------:R-:W-:Y:S02]  /*9100*/  LEA.HI R8, R3, R14, RZ, 0x1c ;  /* 0x0000000e03087211 */ /* 0x000fe400078fe0ff */
[----:B------:R-:W-:Y:S02]  /*9110*/  PRMT R43, R15, 0x7604, R12 ;  /* 0x000076040f2b7816 */ /* 0x000fe4000000000c */
[C---:B------:R-:W-:Y:S01]  /*9120*/  LEA.HI R9, R8.reuse, R8, RZ, 0x1 ;  /* 0x0000000808097211 */ /* 0x040fe200078f08ff */
[----:B------:R-:W-:Y:S01]  /*9130*/  IMAD.SHL.U32 R8, R8, 0x10, RZ ;  /* 0x0000001008087824 */ /* 0x000fe200078e00ff */
[----:B------:R-:W-:Y:S02]  /*9140*/  LOP3.LUT R37, R5, 0xff, RZ, 0xc0, !PT ;  /* 0x000000ff05257812 */ /* 0x000fe400078ec0ff */
[----:B------:R-:W-:-:S02]  /*9150*/  SHF.R.S32.HI R9, RZ, 0x1, R9 ;  /* 0x00000001ff097819 */ /* 0x000fc40000011409 */
[----:B------:R-:W-:Y:S02]  /*9160*/  LOP3.LUT R8, R62, 0x10, R8, 0xf8, !PT ;  /* 0x000000103e087812 */ /* 0x000fe400078ef808 */
[----:B------:R-:W-:Y:S01]  /*9170*/  LOP3.LUT R40, R40, 0xff, RZ, 0xc0, !PT ;  /* 0x000000ff28287812 */ /* 0x000fe200078ec0ff */
[----:B------:R-:W-:Y:S01]  /*9180*/  IMAD R13, R9, 0x1800, R61 ;  /* 0x00001800090d7824 */ /* 0x000fe200078e023d */
[----:B------:R-:W-:Y:S02]  /*9190*/  LOP3.LUT R20, R8, R60, RZ, 0x3c, !PT ;  /* 0x0000003c08147212 */ /* 0x000fe400078e3cff */
[----:B------:R-:W0:Y:S01]  /*91a0*/  LDS.128 R8, [R0+0xf000] ;  /* 0x00f0000000087984 */ /* 0x000e220000000c00 */
[----:B------:R-:W-:Y:S02]  /*91b0*/  SHF.R.U32.HI R42, RZ, 0x8, R6 ;  /* 0x00000008ff2a7819 */ /* 0x000fe40000011606 */
[----:B------:R-:W-:Y:S02]  /*91c0*/  IADD3 R20, R18, R13, R20 ;  /* 0x0000000d12147210 */ /* 0x000fe40007ffe014 */
[----:B------:R-:W-:-:S02]  /*91d0*/  PRMT R44, R45, 0x7604, R44 ;  /* 0x000076042d2c7816 */ /* 0x000fc4000000002c */
[----:B------:R-:W-:Y:S01]  /*91e0*/  SHF.R.U32.HI R45, RZ, 0x10, R5 ;  /* 0x00000010ff2d7819 */ /* 0x000fe20000011605 */
[----:B------:R-:W1:Y:S01]  /*91f0*/  LDS.128 R12, [R20+0xf000] ;  /* 0x00f00000140c7984 */ /* 0x000e620000000c00 */
[----:B------:R-:W-:Y:S02]  /*9200*/  PRMT R40, R40, 0x7604, R37 ;  /* 0x0000760428287816 */ /* 0x000fe40000000025 */
[----:B------:R-:W-:Y:S01]  /*9210*/  LOP3.LUT R41, R6, 0xff, RZ, 0xc0, !PT ;  /* 0x000000ff06297812 */ /* 0x000fe200078ec0ff */
[----:B------:R-:W-:Y:S01]  /*9220*/  IMAD.U32 R45, R45, 0x10000, RZ ;  /* 0x000100002d2d7824 */ /* 0x000fe200078e00ff */
[----:B------:R-:W-:Y:S02]  /*9230*/  LOP3.LUT R42, R42, 0xff, RZ, 0xc0, !PT ;  /* 0x000000ff2a2a7812 */ /* 0x000fe400078ec0ff */
[----:B------:R-:W-:Y:S02]  /*9240*/  SHF.R.U32.HI R37, RZ, 0x10, R29 ;  /* 0x00000010ff257819 */ /* 0x000fe4000001161d */
[----:B------:R-:W-:-:S02]  /*9250*/  PRMT R47, R42, 0x7604, R41 ;  /* 0x000076042a2f7816 */ /* 0x000fc40000000029 */
[----:B------:R-:W-:Y:S01]  /*9260*/  SHF.R.U32.HI R41, RZ, 0x10, R31 ;  /* 0x00000010ff297819 */ /* 0x000fe2000001161f */
[----:B------:R-:W-:Y:S01]  /*9270*/  IMAD.U32 R37, R37, 0x10000, RZ ;  /* 0x0001000025257824 */ /* 0x000fe200078e00ff */
[----:B------:R-:W-:Y:S02]  /*9280*/  SHF.R.U32.HI R49, RZ, 0x10, R7 ;  /* 0x00000010ff317819 */ /* 0x000fe40000011607 */
[----:B------:R-:W-:Y:S01]  /*9290*/  LOP3.LUT R45, R40, 0xff0000, R45, 0xf8, !PT ;  /* 0x00ff0000282d7812 */ /* 0x000fe200078ef82d */
[----:B------:R-:W-:Y:S01]  /*92a0*/  IMAD.U32 R41, R41, 0x10000, RZ ;  /* 0x0001000029297824 */ /* 0x000fe200078e00ff */
[----:B------:R-:W-:Y:S01]  /*92b0*/  LOP3.LUT R21, R21, 0xff0000, R28, 0xf8, !PT ;  /* 0x00ff000015157812 */ /* 0x000fe200078ef81c */
        /* <DEDUP_REMOVED lines=9> */
[-C--:B0-----:R-:W-:Y:S02]  /*9350*/  F2FP.F16.E4M3.UNPACK_B R29, R8.reuse ;  /* 0x00000008ff1d723e */ /* 0x081fe400020006ff */
[----:B------:R-:W-:Y:S02]  /*9360*/  F2FP.F16.E4M3.UNPACK_B R39, R8.H1 ;  /* 0x00000008ff27723e */ /* 0x000fe400030006ff */
[----:B------:R-:W-:Y:S02]  /*9370*/  LOP3.LUT R51, R44, 0xff0000, R49, 0xf8, !PT ;  /* 0x00ff00002c337812 */ /* 0x000fe400078ef831 */
[----:B------:R-:W-:Y:S02]  /*9380*/  LOP3.LUT R47, R47, 0xff0000, R6, 0xf8, !PT ;  /* 0x00ff00002f2f7812 */ /* 0x000fe400078ef806 */
[----:B------:R-:W-:Y:S02]  /*9390*/  F2FP.F16.E4M3.UNPACK_B R50, R48 ;  /* 0x00000030ff32723e */ /* 0x000fe400020006ff */
[----:B-1----:R-:W-:-:S02]  /*93a0*/  F2FP.F16.E4M3.UNPACK_B R8, R13 ;  /* 0x0000000dff08723e */ /* 0x002fc400020006ff */
[-C--:B------:R-:W-:Y:S02]  /*93b0*/  F2FP.F16.E4M3.UNPACK_B R40, R11.reuse ;  /* 0x0000000bff28723e */ /* 0x080fe400020006ff */
[----:B------:R-:W-:Y:S02]  /*93c0*/  F2FP.F16.E4M3.UNPACK_B R45, R11.H1 ;  /* 0x0000000bff2d723e */ /* 0x000fe400030006ff */
[----:B------:R-:W-:Y:S02]  /*93d0*/  F2FP.F16.E4M3.UNPACK_B R11, R42 ;  /* 0x0000002aff0b723e */ /* 0x000fe400020006ff */
[----:B------:R-:W-:Y:S02]  /*93e0*/  LOP3.LUT R49, R41, 0xff000000, R31, 0xf8, !PT ;  /* 0xff00000029317812 */ /* 0x000fe400078ef81f */
[----:B------:R-:W-:Y:S01]  /*93f0*/  LOP3.LUT R30, R43, 0xff000000, R4, 0xf8, !PT ;  /* 0xff0000002b1e7812 */ /* 0x000fe200078ef804 */
[----:B------:R-:W-:Y:S01]  /*9400*/  HADD2.F32 R43, -RZ, R11.H0_H0 ;  /* 0x2000000bff2b7230 */ /* 0x000fe20000004100 */
[----:B------:R-:W-:Y:S01]  /*9410*/  LOP3.LUT R4, R47, 0xff000000, R6, 0xf8, !PT ;  /* 0xff0000002f047812 */ /* 0x000fe200078ef806 */
[----:B------:R-:W-:Y:S01]  /*9420*/  HADD2.F32 R6, -RZ, R8.H0_H0 ;  /* 0x20000008ff067230 */ /* 0x000fe20000004100 */
[----:B------:R-:W-:Y:S01]  /*9430*/  LOP3.LUT R53, R51, 0xff000000, R7, 0xf8, !PT ;  /* 0xff00000033357812 */ /* 0x000fe200078ef807 */
[----:B------:R-:W-:Y:S01]  /*9440*/  HADD2.F32 R51, -RZ, R50.H0_H0 ;  /* 0x20000032ff337230 */ /* 0x000fe20000004100 */
[-C--:B------:R-:W-:Y:S01]  /*9450*/  F2FP.F16.E4M3.UNPACK_B R31, R9.reuse ;  /* 0x00000009ff1f723e */ /* 0x080fe200020006ff */
[----:B------:R-:W-:Y:S01]  /*9460*/  HADD2.F32 R8, -RZ, R8.H1_H1 ;  /* 0x30000008ff087230 */ /* 0x000fe20000004100 */
[----:B------:R-:W-:Y:S01]  /*9470*/  F2FP.F16.E4M3.UNPACK_B R36, R9.H1 ;  /* 0x00000009ff24723e */ /* 0x000fe200030006ff */
[C---:B------:R-:W-:Y:S01]  /*9480*/  FMUL.FTZ R52, R6.reuse, R43 ;  /* 0x0000002b06347220 */ /* 0x040fe20000410000 */
[-C--:B------:R-:W-:Y:S01]  /*9490*/  F2FP.F16.E4M3.UNPACK_B R37, R12.reuse ;  /* 0x0000000cff25723e */ /* 0x080fe200020006ff */
[----:B------:R-:W-:Y:S01]  /*94a0*/  HADD2.F32 R9, -RZ, R31.H0_H0 ;  /* 0x2000001fff097230 */ /* 0x000fe20000004100 */
[----:B------:R-:W-:Y:S01]  /*94b0*/  F2FP.F16.E4M3.UNPACK_B R44, R12.H1 ;  /* 0x0000000cff2c723e */ /* 0x000fe200030006ff */
[----:B------:R-:W-:Y:S01]  /*94c0*/  FMUL.FTZ R12, R6, R51 ;  /* 0x00000033060c7220 */ /* 0x000fe20000410000 */
[-C--:B------:R-:W-:Y:S01]  /*94d0*/  F2FP.F16.E4M3.UNPACK_B R41, R15.reuse ;  /* 0x0000000fff29723e */ /* 0x080fe200020006ff */
[----:B------:R-:W-:Y:S01]  /*94e0*/  HADD2.F32 R50, -RZ, R50.H1_H1 ;  /* 0x30000032ff327230 */ /* 0x000fe20000004100 */
[----:B------:R-:W-:Y:S01]  /*94f0*/  F2FP.F16.E4M3.UNPACK_B R47, R15.H1 ;  /* 0x0000000fff2f723e */ /* 0x000fe200030006ff */
[C---:B------:R-:W-:Y:S01]  /*9500*/  FFMA.FTZ R6, R9.reuse, R43, -R12 ;  /* 0x0000002b09067223 */ /* 0x040fe2000001080c */
[----:B------:R-:W-:Y:S01]  /*9510*/  F2FP.F16.E4M3.UNPACK_B R38, R13.H1 ;  /* 0x0000000dff26723e */ /* 0x000fe200030006ff */
[----:B------:R-:W-:Y:S01]  /*9520*/  HADD2.F32 R12, -RZ, R11.H1_H1 ;  /* 0x3000000bff0c7230 */ /* 0x000fe20000004100 */
[----:B------:R-:W-:Y:S01]  /*9530*/  F2FP.F16.E4M3.UNPACK_B R15, R48.H1 ;  /* 0x00000030ff0f723e */ /* 0x000fe200030006ff */
[----:B------:R-:W-:Y:S01]  /*9540*/  FFMA.FTZ R9, R9, R51, R52 ;  /* 0x0000003309097223 */ /* 0x000fe20000010034 */
        /* <DEDUP_REMOVED lines=13> */
[----:B------:R-:W-:Y:S01]  /*9620*/  FFMA.FTZ R11, R31, R12, -R54 ;  /* 0x0000000c1f0b7223 */ /* 0x000fe20000010836 */
[----:B------:R-:W-:Y:S01]  /*9630*/  HADD2.F32 R43, -RZ, R42.H1_H1 ;  /* 0x3000002aff2b7230 */ /* 0x000fe20000004100 */
[----:B------:R-:W-:Y:S01]  /*9640*/  F2FP.F16.E4M3.UNPACK_B R50, R53 ;  /* 0x00000035ff32723e */ /* 0x000fe200020006ff */
[C---:B------:R-:W-:Y:S01]  /*9650*/  FFMA.FTZ R12, R13.reuse, R48, -R56 ;  /* 0x000000300d0c7223 */ /* 0x040fe20000010838 */
[-C--:B------:R-:W-:Y:S01]  /*9660*/  F2FP.F16.E4M3.UNPACK_B R42, R49.reuse ;  /* 0x00000031ff2a723e */ /* 0x080fe200020006ff */
        /* <DEDUP_REMOVED lines=18> */
[----:B------:R-:W-:Y:S01]  /*9790*/  F2FP.F16.E4M3.UNPACK_B R52, R53.H1 ;  /* 0x00000035ff34723e */ /* 0x000fe200030006ff */
        /* <DEDUP_REMOVED lines=9> */
[----:B------:R-:W-:Y:S01]  /*9830*/  F2FP.SATFINITE.E4M3.F32.PACK_AB_MERGE_C R13, R38, R13, RZ ;  /* 0x0000000d260d723e */ /* 0x000fe200048070ff */
[----:B------:R-:W-:Y:S02]  /*9840*/  HADD2.F32 R43, -RZ, R45.H0_H0 ;  /* 0x2000002dff2b7230 */ /* 0x000fe40000004100 */
[C---:B------:R-:W-:Y:S01]  /*9850*/  FMUL.FTZ R56, R42.reuse, R53 ;  /* 0x000000352a387220 */ /* 0x040fe20000410000 */
[----:B------:R-:W-:Y:S02]  /*9860*/  HADD2.F32 R40, -RZ, R40.H1_H1 ;  /* 0x30000028ff287230 */ /* 0x000fe40000004100 */
[-C--:B------:R-:W-:Y:S01]  /*9870*/  FMUL.FTZ R58, R42, R50.reuse ;  /* 0x000000322a3a7220 */ /* 0x080fe20000410000 */
[----:B------:R-:W-:Y:S01]  /*9880*/  F2FP.SATFINITE.E4M3.F32.PACK_AB_MERGE_C R9, R8, R9, R13 ;  /* 0x000000090809723e */ /* 0x000fe2000480700d */
[C---:B------:R-:W-:Y:S01]  /*9890*/  FFMA.FTZ R42, R43.reuse, R50, -R56 ;  /* 0x000000322b2a7223 */ /* 0x040fe20000010838 */
[----:B------:R-:W-:Y:S01]  /*98a0*/  F2FP.F16.E4M3.UNPACK_B R50, R28.H1 ;  /* 0x0000001cff32723e */ /* 0x000fe200030006ff */
[----:B------:R-:W-:Y:S01]  /*98b0*/  FFMA.FTZ R43, R43, R53, R58 ;  /* 0x000000352b2b7223 */ /* 0x000fe2000001003a */
[----:B------:R-:W-:Y:S01]  /*98c0*/  F2FP.F16.E4M3.UNPACK_B R53, R30.H1 ;  /* 0x0000001eff35723e */ /* 0x000fe200030006ff */
[C---:B------:R-:W-:Y:S01]  /*98d0*/  FFMA.FTZ R41, R40.reuse, R48, -R55 ;  /* 0x0000003028297223 */ /* 0x040fe20000010837 */
[----:B------:R-:W-:Y:S01]  /*98e0*/  FFMA.FTZ R40, R40, R51, R54 ;  /* 0x0000003328287223 */ /* 0x000fe20000010036 */
[----:B------:R-:W-:-:S02]  /*98f0*/  HADD2.F32 R51, -RZ, R49.H1_H1 ;  /* 0x30000031ff337230 */ /* 0x000fc40000004100 */
[----:B------:R-:W-:Y:S02]  /*9900*/  HADD2.F32 R55, -RZ, R52.H1_H1 ;  /* 0x30000034ff377230 */ /* 0x000fe40000004100 */
[----:B------:R-:W-:Y:S02]  /*9910*/  HADD2.F32 R48, -RZ, R45.H1_H1 ;  /* 0x3000002dff307230 */ /* 0x000fe40000004100 */
[----:B------:R-:W-:Y:S02]  /*9920*/  HADD2.F32 R49, -RZ, R47.H1_H1 ;  /* 0x3000002fff317230 */ /* 0x000fe40000004100 */
[----:B------:R-:W-:Y:S02]  /*9930*/  HADD2.F32 R54, -RZ, R53.H0_H0 ;  /* 0x20000035ff367230 */ /* 0x000fe40000004100 */
[----:B------:R-:W-:Y:S02]  /*9940*/  HADD2.F32 R45, -RZ, R44.H0_H0 ;  /* 0x2000002cff2d7230 */ /* 0x000fe40000004100 */
[----:B------:R-:W-:Y:S01]  /*9950*/  FMUL.FTZ R57, R49, R55 ;  /* 0x0000003731397220 */ /* 0x000fe20000410000 */
[----:B------:R-:W-:-:S02]  /*9960*/  HADD2.F32 R52, -RZ, R50.H0_H0 ;  /* 0x20000032ff347230 */ /* 0x000fc40000004100 */
[----:B------:R-:W-:Y:S01]  /*9970*/  FMUL.FTZ R58, R49, R51 ;  /* 0x00000033313a7220 */ /* 0x000fe20000410000 */
        /* <DEDUP_REMOVED lines=8> */
[----:B------:R-:W-:Y:S01]  /*9a00*/  F2FP.F16.E4M3.UNPACK_B R49, R30 ;  /* 0x0000001eff31723e */ /* 0x000fe200020006ff */
[----:B------:R-:W-:Y:S01]  /*9a10*/  HADD2.F32 R39, -RZ, R39.H1_H1 ;  /* 0x30000027ff277230 */ /* 0x000fe20000004100 */
[----:B------:R-:W-:Y:S01]  /*9a20*/  F2FP.F16.E4M3.UNPACK_B R47, R28 ;  /* 0x0000001cff2f723e */ /* 0x000fe200020006ff */
[C---:B------:R-:W-:Y:S01]  /*9a30*/  FMUL.FTZ R28, R44.reuse, R53 ;  /* 0x000000352c1c7220 */ /* 0x040fe20000410000 */
[-C--:B------:R-:W-:Y:S01]  /*9a40*/  FMUL.FTZ R44, R44, R50.reuse ;  /* 0x000000322c2c7220 */ /* 0x080fe20000410000 */
[C---:B------:R-:W-:Y:S01]  /*9a50*/  FFMA.FTZ R45, R48.reuse, R51, -R57 ;  /* 0x00000033302d7223 */ /* 0x040fe20000010839 */
[----:B------:R-:W-:Y:S01]  /*9a60*/  FFMA.FTZ R48, R48, R55, R58 ;  /* 0x0000003730307223 */ /* 0x000fe2000001003a */
[----:B------:R-:W-:Y:S02]  /*9a70*/  HADD2.F32 R51, -RZ, R49.H0_H0 ;  /* 0x20000031ff337230 */ /* 0x000fe40000004100 */
[----:B------:R-:W-:Y:S01]  /*9a80*/  FFMA.FTZ R55, R39, R50, -R28 ;  /* 0x0000003227377223 */ /* 0x000fe2000001081c */
[----:B------:R-:W-:-:S02]  /*9a90*/  HADD2.F32 R30, -RZ, R37.H0_H0 ;  /* 0x20000025ff1e7230 */ /* 0x000fc40000004100 */
[----:B------:R-:W-:Y:S01]  /*9aa0*/  FFMA.FTZ R57, R39, R53, R44 ;  /* 0x0000003527397223 */ /* 0x000fe2000001002c */
[----:B------:R-:W-:Y:S01]  /*9ab0*/  HADD2.F32 R39, -RZ, R47.H0_H0 ;  /* 0x2000002fff277230 */ /* 0x000fe20000004100 */
[----:B------:R-:W-:Y:S01]  /*9ac0*/  F2FP.SATFINITE.E4M3.F32.PACK_AB_MERGE_C R43, R48, R43, RZ ;  /* 0x0000002b302b723e */ /* 0x000fe200048070ff */
        /* <DEDUP_REMOVED lines=11> */
[-C--:B------:R-:W-:Y:S01]  /*9b80*/  F2FP.F16.E4M3.UNPACK_B R28, R21.reuse.H1 ;  /* 0x00000015ff1c723e */ /* 0x080fe200030006ff */
[-C--:B------:R-:W-:Y:S01]  /*9b90*/  FMUL.FTZ R37, R37, R30.reuse ;  /* 0x0000001e25257220 */ /* 0x080fe20000410000 */
[C---:B------:R-:W-:Y:S01]  /*9ba0*/  FFMA.FTZ R50, R29.reuse, R30, -R50 ;  /* 0x0000001e1d327223 */ /* 0x040fe20000010832 */
[----:B------:R-:W-:Y:S01]  /*9bb0*/  HADD2.F32 R47, -RZ, R39.H0_H0 ;  /* 0x20000027ff2f7230 */ /* 0x000fe20000004100 */
[----:B------:R-:W-:Y:S01]  /*9bc0*/  F2FP.F16.E4M3.UNPACK_B R21, R21 ;  /* 0x00000015ff15723e */ /* 0x000fe200020006ff */
[----:B------:R-:W-:Y:S02]  /*9bd0*/  HADD2.F32 R30, -RZ, R14.H0_H0 ;  /* 0x2000000eff1e7230 */ /* 0x000fe40000004100 */
[----:B------:R-:W-:Y:S01]  /*9be0*/  FFMA.FTZ R44, R29, R44, R37 ;  /* 0x0000002c1d2c7223 */ /* 0x000fe20000010025 */
[--C-:B------:R-:W-:Y:S01]  /*9bf0*/  HADD2.F32 R29, -RZ, R28.reuse.H0_H0 ;  /* 0x2000001cff1d7230 */ /* 0x100fe20000004100 */
[----:B------:R-:W-:Y:S01]  /*9c00*/  F2FP.F16.E4M3.UNPACK_B R4, R4 ;  /* 0x00000004ff04723e */ /* 0x000fe200020006ff */
[----:B------:R-:W-:-:S02]  /*9c10*/  HADD2.F32 R37, -RZ, R28.H1_H1 ;  /* 0x3000001cff257230 */ /* 0x000fc40000004100 */
[C---:B------:R-:W-:Y:S01]  /*9c20*/  FMUL.FTZ R51, R30.reuse, R47 ;  /* 0x0000002f1e337220 */ /* 0x040fe20000410000 */
[----:B------:R-:W-:Y:S02]  /*9c30*/  HADD2.F32 R28, -RZ, R10.H0_H0 ;  /* 0x2000000aff1c7230 */ /* 0x000fe40000004100 */
[-C--:B------:R-:W-:Y:S01]  /*9c40*/  FMUL.FTZ R59, R30, R29.reuse ;  /* 0x0000001d1e3b7220 */ /* 0x080fe20000410000 */
[----:B------:R-:W-:Y:S01]  /*9c50*/  HADD2.F32 R39, -RZ, R39.H1_H1 ;  /* 0x30000027ff277230 */ /* 0x000fe20000004100 */
[----:B------:R-:W-:Y:S01]  /*9c60*/  F2FP.SATFINITE.E4M3.F32.PACK_AB_MERGE_C R54, R57, R54, RZ ;  /* 0x000000363936723e */ /* 0x000fe200048070ff */
[----:B------:R-:W-:Y:S02]  /*9c70*/  HADD2.F32 R14, -RZ, R14.H1_H1 ;  /* 0x3000000eff0e7230 */ /* 0x000fe40000004100 */
[C---:B------:R-:W-:Y:S01]  /*9c80*/  FFMA.FTZ R51, R28.reuse, R29, -R51 ;  /* 0x0000001d1c337223 */ /* 0x040fe20000010833 */
[----:B------:R-:W-:Y:S02]  /*9c90*/  HADD2.F32 R10, -RZ, R10.H1_H1 ;  /* 0x3000000aff0a7230 */ /* 0x000fe40000004100 */
[----:B------:R-:W-:Y:S01]  /*9ca0*/  FFMA.FTZ R59, R28, R47, R59 ;  /* 0x0000002f1c3b7223 */ /* 0x000fe2000001003b */
[----:B------:R-:W-:-:S02]  /*9cb0*/  HADD2.F32 R28, -RZ, R4.H1_H1 ;  /* 0x30000004ff1c7230 */ /* 0x000fc40000004100 */
[C---:B------:R-:W-:Y:S01]  /*9cc0*/  FMUL.FTZ R29, R14.reuse, R39 ;  /* 0x000000270e1d7220 */ /* 0x040fe20000410000 */
[----:B------:R-:W-:Y:S01]  /*9cd0*/  FMUL.FTZ R14, R14, R37 ;  /* 0x000000250e0e7220 */ /* 0x000fe20000410000 */
[----:B------:R-:W-:Y:S02]  /*9ce0*/  F2FP.SATFINITE.E4M3.F32.PACK_AB_MERGE_C R8, R44, R49, R54 ;  /* 0x000000312c08723e */ /* 0x000fe40004807036 */
[C---:B------:R-:W-:Y:S01]  /*9cf0*/  FFMA.FTZ R52, R10.reuse, R37, -R29 ;  /* 0x000000250a347223 */ /* 0x040fe2000001081d */
[----:B------:R-:W-:Y:S01]  /*9d00*/  FFMA.FTZ R58, R10, R39, R14 ;  /* 0x000000270a3a7223 */ /* 0x000fe2000001000e */
[--C-:B------:R-:W-:Y:S02]  /*9d10*/  HADD2.F32 R29, -RZ, R21.reuse.H0_H0 ;  /* 0x20000015ff1d7230 */ /* 0x100fe40000004100 */
[----:B------:R-:W-:Y:S01]  /*9d20*/  HADD2.F32 R14, -RZ, R21.H1_H1 ;  /* 0x30000015ff0e7230 */ /* 0x000fe20000004100 */
[----:B------:R-:W-:Y:S01]  /*9d30*/  F2FP.SATFINITE.E4M3.F32.PACK_AB_MERGE_C R51, R52, R51, RZ ;  /* 0x000000333433723e */ /* 0x000fe200048070ff */
[----:B------:R-:W-:Y:S01]  /*9d40*/  HADD2.F32 R21, -RZ, R4.H0_H0 ;  /* 0x20000004ff157230 */ /* 0x000fe20000004100 */
[----:B------:R-:W-:Y:S01]  /*9d50*/  F2FP.SATFINITE.E4M3.F32.PACK_AB_MERGE_C R58, R58, R59, RZ ;  /* 0x0000003b3a3a723e */ /* 0x000fe200048070ff */
[----:B------:R-:W-:-:S02]  /*9d60*/  HADD2.F32 R10, -RZ, R7.H0_H0 ;  /* 0x20000007ff0a7230 */ /* 0x000fc40000004100 */
[----:B------:R-:W-:Y:S02]  /*9d70*/  HADD2.F32 R7, -RZ, R7.H1_H1 ;  /* 0x30000007ff077230 */ /* 0x000fe40000004100 */
[--C-:B------:R-:W-:Y:S02]  /*9d80*/  HADD2.F32 R4, -RZ, R5.reuse.H0_H0 ;  /* 0x20000005ff047230 */ /* 0x100fe40000004100 */
[C---:B------:R-:W-:Y:S01]  /*9d90*/  FMUL.FTZ R37, R10.reuse, R21 ;  /* 0x000000150a257220 */ /* 0x040fe20000410000 */
[----:B------:R-:W-:Y:S02]  /*9da0*/  HADD2.F32 R5, -RZ, R5.H1_H1 ;  /* 0x30000005ff057230 */ /* 0x000fe40000004100 */
[-C--:B------:R-:W-:Y:S01]  /*9db0*/  FMUL.FTZ R10, R10, R29.reuse ;  /* 0x0000001d0a0a7220 */ /* 0x080fe20000410000 */
[C---:B------:R-:W-:Y:S01]  /*9dc0*/  FMUL.FTZ R30, R7.reuse, R28 ;  /* 0x0000001c071e7220 */ /* 0x040fe20000410000 */
        /* <DEDUP_REMOVED lines=16> */
.L_x_8322:
[----:B------:R-:W-:Y:S05]  /*9ed0*/  BSYNC B1 ;  /* 0x0000000000017941 */ /* 0x000fea0003800000 */
.L_x_8321:
[----:B------:R-:W-:Y:S05]  /*9ee0*/  @P1 BRA `(.L_x_8308) ;  /* 0x0000000c00f81947 */ /* 0x000fea0003800000 */
[----:B------:R-:W2:Y:S04]  /*9ef0*/  LDL R13, [R1+0x50] ;  /* 0x00005000010d7983 */ /* 0x000ea80000100800 */
[----:B------:R-:W3:Y:S01]  /*9f00*/  LDL R49, [R1+0x48] ;  /* 0x0000480001317983 */ /* 0x000ee20000100800 */
[----:B-1---5:R-:W-:Y:S02]  /*9f10*/  SHF.R.U32.HI R0, RZ, 0x8, R32 ;  /* 0x00000008ff007819 */ /* 0x022fe40000011620 */
        /* <DEDUP_REMOVED lines=8> */
[----:B------:R-:W-:-:S02]  /*9fa0*/  LOP3.LUT R6, R6, 0xff, RZ, 0xc0, !PT ;  /* 0x000000ff06067812 */ /* 0x000fc400078ec0ff */
[----:B------:R-:W-:Y:S02]  /*9fb0*/  PRMT R14, R0, 0x7604, R7 ;  /* 0x00007604000e7816 */ /* 0x000fe40000000007 */
[----:B------:R-:W-:Y:S02]  /*9fc0*/  SHF.R.U32.HI R8, RZ, 0x8, R24 ;  /* 0x00000008ff087819 */ /* 0x000fe40000011618 */
[----:B------:R-:W-:Y:S02]  /*9fd0*/  PRMT R29, R6, 0x7604, R9 ;  /* 0x00007604061d7816 */ /* 0x000fe40000000009 */
[----:B------:R-:W-:Y:S02]  /*9fe0*/  LOP3.LUT R11, R24, 0xff, RZ, 0xc0, !PT ;  /* 0x000000ff180b7812 */ /* 0x000fe400078ec0ff */
[----:B------:R-:W-:Y:S02]  /*9ff0*/  LOP3.LUT R8, R8, 0xff, RZ, 0xc0, !PT ;  /* 0x000000ff08087812 */ /* 0x000fe400078ec0ff */
[----:B------:R-:W-:-:S02]  /*a000*/  SHF.R.U32.HI R9, RZ, 0x8, R26 ;  /* 0x00000008ff097819 */ /* 0x000fc4000001161a */
[----:B------:R-:W-:Y:S02]  /*a010*/  PRMT R31, R8, 0x7604, R11 ;  /* 0x00007604081f7816 */ /* 0x000fe4000000000b */
[----:B------:R-:W-:Y:S02]  /*a020*/  LOP3.LUT R10, R9, 0xff, RZ, 0xc0, !PT ;  /* 0x000000ff090a7812 */ /* 0x000fe400078ec0ff */
[----:B------:R-:W-:Y:S02]  /*a030*/  SHF.R.U32.HI R8, RZ, 0x8, R25 ;  /* 0x00000008ff087819 */ /* 0x000fe40000011619 */
        /* <DEDUP_REMOVED lines=8> */
[----:B------:R-:W-:-:S02]  /*a0c0*/  LOP3.LUT R20, R27, 0xff, RZ, 0xc0, !PT ;  /* 0x000000ff1b147812 */ /* 0x000fc400078ec0ff */
[----:B------:R-:W-:-:S04]  /*a0d0*/  SHF.R.U32.HI R28, RZ, 0x10, R35 ;  /* 0x00000010ff1c7819 */ /* 0x000fc80000011623 */
[----:B------:R-:W-:-:S04]  /*a0e0*/  LOP3.LUT R28, R28, 0xff, RZ, 0xc0, !PT ;  /* 0x000000ff1c1c7812 */ /* 0x000fc800078ec0ff */
[----:B------:R-:W-:-:S04]  /*a0f0*/  PRMT R29, R28, 0x7054, R29 ;  /* 0x000070541c1d7816 */ /* 0x000fc8000000001d */
[----:B------:R-:W-:Y:S02]  /*a100*/  LOP3.LUT R35, R29, 0xff000000, R35, 0xf8, !PT ;  /* 0xff0000001d237812 */ /* 0x000fe400078ef823 */
[----:B--2---:R-:W-:Y:S02]  /*a110*/  LEA.HI R3, R3, R13, RZ, 0x1c ;  /* 0x0000000d03037211 */ /* 0x004fe400078fe0ff */
[----:B------:R-:W-:Y:S02]  /*a120*/  LOP3.LUT R13, R26, 0xff, RZ, 0xc0, !PT ;  /* 0x000000ff1a0d7812 */ /* 0x000fe400078ec0ff */
[C---:B------:R-:W-:Y:S01]  /*a130*/  LEA.HI R0, R3.reuse, R3, RZ, 0x1 ;  /* 0x0000000303007211 */ /* 0x040fe200078f08ff */
[----:B------:R-:W-:Y:S01]  /*a140*/  IMAD.SHL.U32 R3, R3, 0x10, RZ ;  /* 0x0000001003037824 */ /* 0x000fe200078e00ff */
[----:B------:R-:W-:Y:S01]  /*a150*/  PRMT R39, R10, 0x7604, R13 ;  /* 0x000076040a277816 */ /* 0x000fe2000000000d */
[----:B---3--:R-:W-:Y:S01]  /*a160*/  LDS.128 R4, [R49+0xf000] ;  /* 0x00f0000031047984 */ /* 0x008fe20000000c00 */
[----:B------:R-:W-:-:S02]  /*a170*/  SHF.R.S32.HI R0, RZ, 0x1, R0 ;  /* 0x00000001ff007819 */ /* 0x000fc40000011400 */
[----:B------:R-:W-:Y:S02]  /*a180*/  LOP3.LUT R3, R62, 0x10, R3, 0xf8, !PT ;  /* 0x000000103e037812 */ /* 0x000fe400078ef803 */
[----:B------:R-:W-:Y:S01]  /*a190*/  SHF.R.U32.HI R13, RZ, 0x10, R33 ;  /* 0x00000010ff0d7819 */ /* 0x000fe20000011621 */
[----:B------:R-:W-:Y:S01]  /*a1a0*/  IMAD R9, R0, 0x1800, R61 ;  /* 0x0000180000097824 */ /* 0x000fe200078e023d */
[----:B------:R-:W-:Y:S02]  /*a1b0*/  LOP3.LUT R0, R3, R60, RZ, 0x3c, !PT ;  /* 0x0000003c03007212 */ /* 0x000fe400078e3cff */
[----:B------:R-:W-:Y:S02]  /*a1c0*/  LOP3.LUT R3, R15, 0xff, RZ, 0xc0, !PT ;  /* 0x000000ff0f037812 */ /* 0x000fe400078ec0ff */
[----:B------:R-:W-:Y:S02]  /*a1d0*/  IADD3 R0, R18, R9, R0 ;  /* 0x0000000912007210 */ /* 0x000fe40007ffe000 */
[----:B------:R-:W-:-:S02]  /*a1e0*/  SHF.R.U32.HI R15, RZ, 0x10, R34 ;  /* 0x00000010ff0f7819 */ /* 0x000fc40000011622 */
[----:B------:R-:W-:Y:S01]  /*a1f0*/  LOP3.LUT R13, R13, 0xff, RZ, 0xc0, !PT ;  /* 0x000000ff0d0d7812 */ /* 0x000fe200078ec0ff */
[----:B------:R-:W1:Y:S01]  /*a200*/  LDS.128 R8, [R0+0xf000] ;  /* 0x00f0000000087984 */ /* 0x000e620000000c00 */
[----:B0-----:R-:W-:Y:S02]  /*a210*/  PRMT R43, R3, 0x7604, R20 ;  /* 0x00007604032b7816 */ /* 0x001fe40000000014 */
[----:B------:R-:W-:Y:S02]  /*a220*/  SHF.R.U32.HI R3, RZ, 0x10, R32 ;  /* 0x00000010ff037819 */ /* 0x000fe40000011620 */
[----:B------:R-:W-:Y:S02]  /*a230*/  LOP3.LUT R20, R15, 0xff, RZ, 0xc0, !PT ;  /* 0x000000ff0f147812 */ /* 0x000fe400078ec0ff */
[----:B------:R-:W-:Y:S02]  /*a240*/  PRMT R15, R13, 0x7054, R14 ;  /* 0x000070540d0f7816 */ /* 0x000fe4000000000e */
[----:B------:R-:W-:-:S02]  /*a250*/  SHF.R.U32.HI R13, RZ, 0x10, R25 ;  /* 0x00000010ff0d7819 */ /* 0x000fc40000011619 */
[----:B------:R-:W-:Y:S02]  /*a260*/  LOP3.LUT R3, R3, 0xff, RZ, 0xc0, !PT ;  /* 0x000000ff03037812 */ /* 0x000fe400078ec0ff */
[----:B------:R-:W-:Y:S02]  /*a270*/  SHF.R.U32.HI R14, RZ, 0x10, R26 ;  /* 0x00000010ff0e7819 */ /* 0x000fe4000001161a */
[----:B------:R-:W-:Y:S02]  /*a280*/  LOP3.LUT R13, R13, 0xff, RZ, 0xc0, !PT ;  /* 0x000000ff0d0d7812 */ /* 0x000fe400078ec0ff */
[----:B------:R-:W-:Y:S02]  /*a290*/  PRMT R3, R3, 0x7054, R12 ;  /* 0x0000705403037816 */ /* 0x000fe4000000000c */
[----:B------:R-:W-:Y:S02]  /*a2a0*/  SHF.R.U32.HI R12, RZ, 0x10, R24 ;  /* 0x00000010ff0c7819 */ /* 0x000fe40000011618 */
[----:B------:R-:W-:-:S02]  /*a2b0*/  LOP3.LUT R14, R14, 0xff, RZ, 0xc0, !PT ;  /* 0x000000ff0e0e7812 */ /* 0x000fc400078ec0ff */
[----:B------:R-:W-:Y:S02]  /*a2c0*/  PRMT R37, R13, 0x7054, R30 ;  /* 0x000070540d257816 */ /* 0x000fe4000000001e */
[----:B------:R-:W-:Y:S02]  /*a2d0*/  LOP3.LUT R12, R12, 0xff, RZ, 0xc0, !PT ;  /* 0x000000ff0c0c7812 */ /* 0x000fe400078ec0ff */
[----:B------:R-:W-:Y:S02]  /*a2e0*/  PRMT R41, R14, 0x7054, R39 ;  /* 0x000070540e297816 */ /* 0x000fe40000000027 */
[----:B------:R-:W-:Y:S02]  /*a2f0*/  PRMT R21, R20, 0x7054, R21 ;  /* 0x0000705414157816 */ /* 0x000fe40000000015 */
[----:B------:R-:W-:Y:S02]  /*a300*/  LOP3.LUT R39, R37, 0xff000000, R25, 0xf8, !PT ;  /* 0xff00000025277812 */ /* 0x000fe400078ef819 */
[----:B------:R-:W-:-:S02]  /*a310*/  SHF.R.U32.HI R20, RZ, 0x10, R27 ;  /* 0x00000010ff147819 */ /* 0x000fc4000001161b */
[----:B------:R-:W-:Y:S02]  /*a320*/  PRMT R31, R12, 0x7054, R31 ;  /* 0x000070540c1f7816 */ /* 0x000fe4000000001f */
[----:B------:R-:W-:Y:S02]  /*a330*/  LOP3.LUT R13, R3, 0xff000000, R32, 0xf8, !PT ;  /* 0xff000000030d7812 */ /* 0x000fe400078ef820 */
[----:B------:R-:W-:Y:S02]  /*a340*/  LOP3.LUT R32, R15, 0xff000000, R33, 0xf8, !PT ;  /* 0xff0000000f207812 */ /* 0x000fe400078ef821 */
[----:B------:R-:W-:Y:S02]  /*a350*/  LOP3.LUT R12, R41, 0xff000000, R26, 0xf8, !PT ;  /* 0xff000000290c7812 */ /* 0x000fe400078ef81a */
[----:B------:R-:W-:Y:S02]  /*a360*/  F2FP.F16.E4M3.UNPACK_B R40, R39 ;  /* 0x00000027ff28723e */ /* 0x000fe400020006ff */
[----:B-1----:R-:W-:-:S02]  /*a370*/  F2FP.F16.E4M3.UNPACK_B R26, R9 ;  /* 0x00000009ff1a723e */ /* 0x002fc400020006ff */
[----:B------:R-:W-:Y:S01]  /*a380*/  LOP3.LUT R20, R20, 0xff, RZ, 0xc0, !PT ;  /* 0x000000ff14147812 */ /* 0x000fe200078ec0ff */
[--C-:B------:R-:W-:Y:S01]  /*a390*/  HADD2.F32 R42, -RZ, R40.reuse.H0_H0 ;  /* 0x20000028ff2a7230 */ /* 0x100fe20000004100 */
[----:B------:R-:W-:Y:S01]  /*a3a0*/  F2FP.F16.E4M3.UNPACK_B R28, R32 ;  /* 0x00000020ff1c723e */ /* 0x000fe200020006ff */
[----:B------:R-:W-:Y:S01]  /*a3b0*/  HADD2.F32 R41, -RZ, R40.H1_H1 ;  /* 0x30000028ff297230 */ /* 0x000fe20000004100 */
[-C--:B------:R-:W-:Y:S02]  /*a3c0*/  F2FP.F16.E4M3.UNPACK_B R14, R5.reuse ;  /* 0x00000005ff0e723e */ /* 0x080fe400020006ff */
[----:B------:R-:W-:Y:S01]  /*a3d0*/  F2FP.F16.E4M3.UNPACK_B R25, R5.H1 ;  /* 0x00000005ff19723e */ /* 0x000fe200030006ff */
[----:B------:R-:W-:Y:S01]  /*a3e0*/  HADD2.F32 R5, -RZ, R26.H0_H0 ;  /* 0x2000001aff057230 */ /* 0x000fe20000004100 */
[----:B------:R-:W-:Y:S01]  /*a3f0*/  PRMT R43, R20, 0x7054, R43 ;  /* 0x00007054142b7816 */ /* 0x000fe2000000002b */
[----:B------:R-:W-:Y:S01]  /*a400*/  HADD2.F32 R38, -RZ, R28.H0_H0 ;  /* 0x2000001cff267230 */ /* 0x000fe20000004100 */
[----:B------:R-:W-:Y:S01]  /*a410*/  LOP3.LUT R3, R21, 0xff000000, R34, 0xf8, !PT ;  /* 0xff00000015037812 */ /* 0x000fe200078ef822 */
[----:B------:R-:W-:Y:S01]  /*a420*/  HADD2.F32 R15, -RZ, R14.H0_H0 ;  /* 0x2000000eff0f7230 */ /* 0x000fe20000004100 */
[----:B------:R-:W-:Y:S01]  /*a430*/  LOP3.LUT R43, R43, 0xff000000, R27, 0xf8, !PT ;  /* 0xff0000002b2b7812 */ /* 0x000fe200078ef81b */
[----:B------:R-:W-:Y:S01]  /*a440*/  HADD2.F32 R26, -RZ, R26.H1_H1 ;  /* 0x3000001aff1a7230 */ /* 0x000fe20000004100 */
[-C--:B------:R-:W-:Y:S01]  /*a450*/  F2FP.F16.E4M3.UNPACK_B R21, R8.reuse ;  /* 0x00000008ff15723e */ /* 0x080fe200020006ff */
[----:B------:R-:W-:Y:S01]  /*a460*/  HADD2.F32 R33, -RZ, R28.H1_H1 ;  /* 0x3000001cff217230 */ /* 0x000fe20000004100 */
[----:B------:R-:W-:Y:S01]  /*a470*/  F2FP.F16.E4M3.UNPACK_B R36, R8.H1 ;  /* 0x00000008ff24723e */ /* 0x000fe200030006ff */
[C---:B------:R-:W-:Y:S01]  /*a480*/  FMUL.FTZ R8, R5.reuse, R42 ;  /* 0x0000002a05087220 */ /* 0x040fe20000410000 */
[----:B------:R-:W-:Y:S01]  /*a490*/  F2FP.F16.E4M3.UNPACK_B R27, R9.H1 ;  /* 0x00000009ff1b723e */ /* 0x000fe200030006ff */
[-C--:B------:R-:W-:Y:S01]  /*a4a0*/  FMUL.FTZ R9, R5, R38.reuse ;  /* 0x0000002605097220 */ /* 0x080fe20000410000 */
[----:B------:R-:W-:Y:S01]  /*a4b0*/  F2FP.F16.E4M3.UNPACK_B R39, R39.H1 ;  /* 0x00000027ff27723e */ /* 0x000fe200030006ff */
[----:B------:R-:W-:Y:S01]  /*a4c0*/  FFMA.FTZ R5, R15, R38, -R8 ;  /* 0x000000260f057223 */ /* 0x000fe20000010808 */
[----:B------:R-:W-:Y:S01]  /*a4d0*/  F2FP.F16.E4M3.UNPACK_B R32, R32.H1 ;  /* 0x00000020ff20723e */ /* 0x000fe200030006ff */
[----:B------:R-:W-:-:S02]  /*a4e0*/  HADD2.F32 R8, -RZ, R27.H0_H0 ;  /* 0x2000001bff087230 */ /* 0x000fc40000004100 */
[----:B------:R-:W-:Y:S01]  /*a4f0*/  FFMA.FTZ R9, R15, R42, R9 ;  /* 0x0000002a0f097223 */ /* 0x000fe20000010009 */
[----:B------:R-:W-:Y:S02]  /*a500*/  HADD2.F32 R38, -RZ, R39.H0_H0 ;  /* 0x20000027ff267230 */ /* 0x000fe40000004100 */
[C---:B------:R-:W-:Y:S01]  /*a510*/  FMUL.FTZ R45, R26.reuse, R41 ;  /* 0x000000291a2d7220 */ /* 0x040fe20000410000 */
[----:B------:R-:W-:Y:S01]  /*a520*/  HADD2.F32 R28, -RZ, R32.H0_H0 ;  /* 0x20000020ff1c7230 */ /* 0x000fe20000004100 */
[----:B------:R-:W-:Y:S01]  /*a530*/  LOP3.LUT R24, R31, 0xff000000, R24, 0xf8, !PT ;  /* 0xff0000001f187812 */ /* 0x000fe200078ef818 */
[----:B------:R-:W-:Y:S02]  /*a540*/  HADD2.F32 R14, -RZ, R14.H1_H1 ;  /* 0x3000000eff0e7230 */ /* 0x000fe40000004100 */
[----:B------:R-:W-:Y:S01]  /*a550*/  FMUL.FTZ R26, R26, R33 ;  /* 0x000000211a1a7220 */ /* 0x000fe20000410000 */
[----:B------:R-:W-:Y:S01]  /*a560*/  HADD2.F32 R15, -RZ, R25.H0_H0 ;  /* 0x20000019ff0f7230 */ /* 0x000fe20000004100 */
[-C--:B------:R-:W-:Y:S01]  /*a570*/  F2FP.F16.E4M3.UNPACK_B R29, R7.reuse ;  /* 0x00000007ff1d723e */ /* 0x080fe200020006ff */
[C---:B------:R-:W-:Y:S01]  /*a580*/  FMUL.FTZ R40, R8.reuse, R38 ;  /* 0x0000002608287220 */ /* 0x040fe20000410000 */
[----:B------:R-:W-:Y:S01]  /*a590*/  F2FP.F16.E4M3.UNPACK_B R34, R7.H1 ;  /* 0x00000007ff22723e */ /* 0x000fe200030006ff */
[----:B------:R-:W-:Y:S01]  /*a5a0*/  FMUL.FTZ R47, R8, R28 ;  /* 0x0000001c082f7220 */ /* 0x000fe20000410000 */
[-C--:B------:R-:W-:Y:S01]  /*a5b0*/  F2FP.F16.E4M3.UNPACK_B R20, R4.reuse ;  /* 0x00000004ff14723e */ /* 0x080fe200020006ff */
[C---:B------:R-:W-:Y:S01]  /*a5c0*/  FFMA.FTZ R8, R14.reuse, R41, R26 ;  /* 0x000000290e087223 */ /* 0x040fe2000001001a */
[----:B------:R-:W-:Y:S01]  /*a5d0*/  F2FP.F16.E4M3.UNPACK_B R31, R4.H1 ;  /* 0x00000004ff1f723e */ /* 0x000fe200030006ff */
[----:B------:R-:W-:Y:S01]  /*a5e0*/  HADD2.F32 R32, -RZ, R32.H1_H1 ;  /* 0x30000020ff207230 */ /* 0x000fe20000004100 */
[-C--:B------:R-:W-:Y:S01]  /*a5f0*/  F2FP.F16.E4M3.UNPACK_B R4, R6.reuse ;  /* 0x00000006ff04723e */ /* 0x080fe200020006ff */
[----:B------:R-:W-:Y:S01]  /*a600*/  HADD2.F32 R39, -RZ, R39.H1_H1 ;  /* 0x30000027ff277230 */ /* 0x000fe20000004100 */
[----:B------:R-:W-:Y:S01]  /*a610*/  F2FP.F16.E4M3.UNPACK_B R7, R6.H1 ;  /* 0x00000006ff07723e */ /* 0x000fe200030006ff */
[----:B------:R-:W-:Y:S01]  /*a620*/  HADD2.F32 R27, -RZ, R27.H1_H1 ;  /* 0x3000001bff1b7230 */ /* 0x000fe20000004100 */
[-C--:B------:R-:W-:Y:S01]  /*a630*/  F2FP.F16.E4M3.UNPACK_B R30, R11.reuse ;  /* 0x0000000bff1e723e */ /* 0x080fe200020006ff */
[--C-:B------:R-:W-:Y:S01]  /*a640*/  HADD2.F32 R26, -RZ, R29.reuse.H0_H0 ;  /* 0x2000001dff1a7230 */ /* 0x100fe20000004100 */
[----:B------:R-:W-:Y:S01]  /*a650*/  F2FP.F16.E4M3.UNPACK_B R37, R11.H1 ;  /* 0x0000000bff25723e */ /* 0x000fe200030006ff */
[----:B------:R-:W-:Y:S01]  /*a660*/  HADD2.F32 R29, -RZ, R29.H1_H1 ;  /* 0x3000001dff1d7230 */ /* 0x000fe20000004100 */
[----:B------:R-:W-:Y:S01]  /*a670*/  F2FP.F16.E4M3.UNPACK_B R6, R10 ;  /* 0x0000000aff06723e */ /* 0x000fe200020006ff */
[----:B------:R-:W-:Y:S01]  /*a680*/  FMUL.FTZ R42, R27, R32 ;  /* 0x000000201b2a7220 */ /* 0x000fe20000410000 */
[----:B------:R-:W-:Y:S01]  /*a690*/  F2FP.F16.E4M3.UNPACK_B R11, R10.H1 ;  /* 0x0000000aff0b723e */ /* 0x000fe200030006ff */
[----:B------:R-:W-:Y:S01]  /*a6a0*/  FFMA.FTZ R10, R14, R33, -R45 ;  /* 0x000000210e0a7223 */ /* 0x000fe2000001082d */
[C---:B------:R-:W-:Y:S01]  /*a6b0*/  FFMA.FTZ R14, R15.reuse, R28, -R40 ;  /* 0x0000001c0f0e7223 */ /* 0x040fe20000010828 */
[----:B------:R-:W-:Y:S01]  /*a6c0*/  F2FP.F16.E4M3.UNPACK_B R40, R43 ;  /* 0x0000002bff28723e */ /* 0x000fe200020006ff */
[----:B------:R-:W-:Y:S01]  /*a6d0*/  HADD2.F32 R28, -RZ, R25.H1_H1 ;  /* 0x30000019ff1c7230 */ /* 0x000fe20000004100 */
[----:B------:R-:W-:Y:S01]  /*a6e0*/  F2FP.F16.E4M3.UNPACK_B R33, R35 ;  /* 0x00000023ff21723e */ /* 0x000fe200020006ff */
[----:B------:R-:W-:Y:S01]  /*a6f0*/  FFMA.FTZ R15, R15, R38, R47 ;  /* 0x000000260f0f7223 */ /* 0x000fe2000001002f */
[----:B------:R-:W-:-:S02]  /*a700*/  HADD2.F32 R25, -RZ, R30.H0_H0 ;  /* 0x2000001eff197230 */ /* 0x000fc40000004100 */
[----:B------:R-:W-:Y:S01]  /*a710*/  FMUL.FTZ R45, R27, R39 ;  /* 0x000000271b2d7220 */ /* 0x000fe20000410000 */
[--C-:B------:R-:W-:Y:S01]  /*a720*/  HADD2.F32 R41, -RZ, R40.reuse.H0_H0 ;  /* 0x20000028ff297230 */ /* 0x100fe20000004100 */
[----:B------:R-:W-:Y:S01]  /*a730*/  F2FP.F16.E4M3.UNPACK_B R43, R43.H1 ;  /* 0x0000002bff2b723e */ /* 0x000fe200030006ff */
[----:B------:R-:W-:Y:S01]  /*a740*/  HADD2.F32 R38, -RZ, R33.H0_H0 ;  /* 0x20000021ff267230 */ /* 0x000fe20000004100 */
[----:B------:R-:W-:Y:S01]  /*a750*/  F2FP.F16.E4M3.UNPACK_B R35, R35.H1 ;  /* 0x00000023ff23723e */ /* 0x000fe200030006ff */
[----:B------:R-:W-:Y:S02]  /*a760*/  HADD2.F32 R40, -RZ, R40.H1_H1 ;  /* 0x30000028ff287230 */ /* 0x000fe40000004100 */
[C---:B------:R-:W-:Y:S01]  /*a770*/  FMUL.FTZ R27, R25.reuse, R41 ;  /* 0x00000029191b7220 */ /* 0x040fe20000410000 */
[----:B------:R-:W-:Y:S02]  /*a780*/  HADD2.F32 R30, -RZ, R30.H1_H1 ;  /* 0x3000001eff1e7230 */ /* 0x000fe40000004100 */
[----:B------:R-:W-:Y:S01]  /*a790*/  FMUL.FTZ R44, R25, R38 ;  /* 0x00000026192c7220 */ /* 0x000fe20000410000 */
[----:B------:R-:W-:Y:S01]  /*a7a0*/  FFMA.FTZ R25, R28, R32, -R45 ;  /* 0x000000201c197223 */ /* 0x000fe2000001082d */
[----:B------:R-:W-:Y:S01]  /*a7b0*/  FFMA.FTZ R27, R26, R38, -R27 ;  /* 0x000000261a1b7223 */ /* 0x000fe2000001081b */
[----:B------:R-:W-:-:S02]  /*a7c0*/  HADD2.F32 R32, -RZ, R37.H0_H0 ;  /* 0x20000025ff207230 */ /* 0x000fc40000004100 */
[----:B------:R-:W-:Y:S01]  /*a7d0*/  FFMA.FTZ R26, R26, R41, R44 ;  /* 0x000000291a1a7223 */ /* 0x000fe2000001002c */
[----:B------:R-:W-:Y:S02]  /*a7e0*/  HADD2.F32 R41, -RZ, R43.H0_H0 ;  /* 0x2000002bff297230 */ /* 0x000fe40000004100 */
[----:B------:R-:W-:Y:S01]  /*a7f0*/  FFMA.FTZ R28, R28, R39, R42 ;  /* 0x000000271c1c7223 */ /* 0x000fe2000001002a */
[----:B------:R-:W-:Y:S02]  /*a800*/  HADD2.F32 R38, -RZ, R33.H1_H1 ;  /* 0x30000021ff267230 */ /* 0x000fe40000004100 */
[----:B------:R-:W-:Y:S01]  /*a810*/  FMUL.FTZ R42, R30, R40 ;  /* 0x000000281e2a7220 */ /* 0x000fe20000410000 */
[----:B------:R-:W-:Y:S02]  /*a820*/  HADD2.F32 R39, -RZ, R35.H0_H0 ;  /* 0x20000023ff277230 */ /* 0x000fe40000004100 */
[----:B------:R-:W-:Y:S01]  /*a830*/  FMUL.FTZ R44, R32, R41 ;  /* 0x00000029202c7220 */ /* 0x000fe20000410000 */
[----:B------:R-:W-:-:S02]  /*a840*/  HADD2.F32 R33, -RZ, R34.H0_H0 ;  /* 0x20000022ff217230 */ /* 0x000fc40000004100 */
[-C--:B------:R-:W-:Y:S01]  /*a850*/  FMUL.FTZ R45, R30, R38.reuse ;  /* 0x000000261e2d7220 */ /* 0x080fe20000410000 */
[----:B------:R-:W-:Y:S01]  /*a860*/  FFMA.FTZ R30, R29, R38, -R42 ;  /* 0x000000261d1e7223 */ /* 0x000fe2000001082a */
[-C--:B------:R-:W-:Y:S01]  /*a870*/  FMUL.FTZ R48, R32, R39.reuse ;  /* 0x0000002720307220 */ /* 0x080fe20000410000 */
[----:B------:R-:W-:Y:S01]  /*a880*/  F2FP.F16.E4M3.UNPACK_B R42, R24.H1 ;  /* 0x00000018ff2a723e */ /* 0x000fe200030006ff */
[C---:B------:R-:W-:Y:S01]  /*a890*/  FFMA.FTZ R32, R33.reuse, R39, -R44 ;  /* 0x0000002721207223 */ /* 0x040fe2000001082c */
[----:B------:R-:W-:Y:S01]  /*a8a0*/  F2FP.F16.E4M3.UNPACK_B R39, R13.H1 ;  /* 0x0000000dff27723e */ /* 0x000fe200030006ff */
[----:B------:R-:W-:Y:S01]  /*a8b0*/  FFMA.FTZ R33, R33, R41, R48 ;  /* 0x0000002921217223 */ /* 0x000fe20000010030 */
[----:B------:R-:W-:Y:S01]  /*a8c0*/  FFMA.FTZ R29, R29, R40, R45 ;  /* 0x000000281d1d7223 */ /* 0x000fe2000001002d */
[----:B------:R-:W-:Y:S01]  /*a8d0*/  HADD2.F32 R41, -RZ, R35.H1_H1 ;  /* 0x30000023ff297230 */ /* 0x000fe20000004100 */
[----:B------:R-:W-:Y:S01]  /*a8e0*/  F2FP.SATFINITE.E4M3.F32.PACK_AB_MERGE_C R14, R25, R14, RZ ;  /* 0x0000000e190e723e */ /* 0x000fe200048070ff */
[----:B------:R-:W-:Y:S01]  /*a8f0*/  HADD2.F32 R44, -RZ, R43.H1_H1 ;  /* 0x3000002bff2c7230 */ /* 0x000fe20000004100 */
[----:B------:R-:W-:Y:S01]  /*a900*/  F2FP.SATFINITE.E4M3.F32.PACK_AB_MERGE_C R15, R28, R15, RZ ;  /* 0x0000000f1c0f723e */ /* 0x000fe200048070ff */
[----:B------:R-:W-:Y:S01]  /*a910*/  HADD2.F32 R38, -RZ, R37.H1_H1 ;  /* 0x30000025ff267230 */ /* 0x000fe20000004100 */
[----:B------:R-:W-:Y:S01]  /*a920*/  F2FP.SATFINITE.E4M3.F32.PACK_AB_MERGE_C R5, R10, R5, R14 ;  /* 0x000000050a05723e */ /* 0x000fe2000480700e */
[----:B------:R-:W-:Y:S01]  /*a930*/  HADD2.F32 R43, -RZ, R42.H0_H0 ;  /* 0x2000002aff2b7230 */ /* 0x000fe20000004100 */
[----:B------:R-:W-:Y:S01]  /*a940*/  F2FP.SATFINITE.E4M3.F32.PACK_AB_MERGE_C R9, R8, R9, R15 ;  /* 0x000000090809723e */ /* 0x000fe2000480700f */
        /* <DEDUP_REMOVED lines=15> */
[----:B------:R-:W-:Y:S01]  /*aa40*/  F2FP.F16.E4M3.UNPACK_B R35, R24 ;  /* 0x00000018ff23723e */ /* 0x000fe200020006ff */
        /* <DEDUP_REMOVED lines=14> */
[----:B------:R-:W-:Y:S01]  /*ab30*/  FFMA.FTZ R38, R13, R31, -R38 ;  /* 0x0000001f0d267223 */ /* 0x000fe20000010826 */
[----:B------:R-:W-:Y:S01]  /*ab40*/  HADD2.F32 R34, -RZ, R34.H1_H1 ;  /* 0x30000022ff227230 */ /* 0x000fe20000004100 */
[----:B------:R-:W-:Y:S01]  /*ab50*/  F2FP.F16.E4M3.UNPACK_B R31, R12.H1 ;  /* 0x0000000cff1f723e */ /* 0x000fe200030006ff */
[----:B------:R-:W-:Y:S02]  /*ab60*/  HADD2.F32 R20, -RZ, R20.H1_H1 ;  /* 0x30000014ff147230 */ /* 0x000fe40000004100 */
[----:B------:R-:W-:Y:S01]  /*ab70*/  FMUL.FTZ R39, R21, R35 ;  /* 0x0000002315277220 */ /* 0x000fe20000410000 */
        /* <DEDUP_REMOVED lines=15> */
[----:B------:R-:W-:Y:S01]  /*ac70*/  F2FP.SATFINITE.E4M3.F32.PACK_AB_MERGE_C R8, R40, R37, R42 ;  /* 0x000000252808723e */ /* 0x000fe2000480702a */
        /* <DEDUP_REMOVED lines=17> */
[----:B------:R-:W-:Y:S02]  /*ad90*/  HADD2.F32 R6, -RZ, R6.H1_H1 ;  /* 0x30000006ff067230 */ /* 0x000fe40000004100 */
[----:B------:R-:W-:Y:S01]  /*ada0*/  FMUL.FTZ R7, R7, R12 ;  /* 0x0000000c07077220 */ /* 0x000fe20000410000 */
[----:B------:R-:W-:-:S02]  /*adb0*/  HADD2.F32 R3, -RZ, R4.H0_H0 ;  /* 0x20000004ff037230 */ /* 0x000fc40000004100 */
        /* <DEDUP_REMOVED lines=14> */
[----:B------:R-:W-:Y:S01]  /*aea0*/  F2FP.SATFINITE.E4M3.F32.PACK_AB_MERGE_C R10, R34, R3, R35 ;  /* 0x00000003220a723e */ /* 0x000fe20004807023 */
[----:B------:R2:W-:Y:S04]  /*aeb0*/  STS.128 [R49+0xf000], R4 ;  /* 0x00f0000431007388 */ /* 0x0005e80000000c00 */
[----:B------:R2:W-:Y:S02]  /*aec0*/  STS.128 [R0+0xf000], R8 ;  /* 0x00f0000800007388 */ /* 0x0005e40000000c00 */
.L_x_8308:
[----:B------:R-:W-:Y:S05]  /*aed0*/  BSYNC B0 ;  /* 0x0000000000007941 */ /* 0x000fea0003800000 */
.L_x_8298:
        /* <DEDUP_REMOVED lines=8> */
.L_x_8295:
[----:B------:R-:W-:-:S13]  /*af60*/  ISETP.NE.AND P0, PT, R155, 0x3, PT ;  /* 0x000000039b00780c */ /* 0x000fda0003f05270 */
[----:B------:R-:W-:Y:S05]  /*af70*/  @!P0 BRA `(.L_x_8323) ;  /* 0x0000000000048947 */ /* 0x000fea0003800000 */
[----:B------:R-:W-:Y:S01]  /*af80*/  BPT.TRAP 0x1 ;  /* 0x000000040000795c */ /* 0x000fe20000300000 */
.L_x_8323:
[----:B-123--:R-:W-:Y:S01]  /*af90*/  IMAD R0, R154, 0x8, R18 ;  /* 0x000000089a007824 */ /* 0x00efe200078e0212 */
[----:B-----5:R-:W-:-:S04]  /*afa0*/  SHF.L.U32 R7, R157, 0x1f, RZ ;  /* 0x0000001f9d077819 */ /* 0x020fc800000006ff */
[----:B------:R1:W2:Y:S01]  /*afb0*/  SYNCS.PHASECHK.TRANS64.TRYWAIT P1, [R0+URZ+0x19c30], R7 ;  /* 0x019c3007000075a7 */ /* 0x0002a2000802017f */
[----:B------:R-:W-:Y:S05]  /*afc0*/  @!P0 BRA `(.L_x_8324) ;  /* 0x0000000000048947 */ /* 0x000fea0003800000 */
[----:B------:R-:W-:Y:S01]  /*afd0*/  BPT.TRAP 0x1 ;  /* 0x000000040000795c */ /* 0x000fe20000300000 */
.L_x_8324:
[----:B0-----:R-:W-:Y:S01]  /*afe0*/  VIADD R3, R18, 0x13800 ;  /* 0x0001380012037836 */ /* 0x001fe20000000000 */
[----:B------:R-:W-:Y:S01]  /*aff0*/  LOP3.LUT R4, R46, 0x10000, RZ, 0xfc, !PT ;  /* 0x000100002e047812 */ /* 0x000fe200078efcff */
[----:B------:R-:W-:-:S03]  /*b000*/  IMAD.MOV.U32 R5, RZ, RZ, -0x3ffffff0 ;  /* 0xc0000010ff057424 */ /* 0x000fc600078e00ff */
[----:B------:R-:W-:-:S04]  /*b010*/  SHF.R.U32.HI R3, RZ, 0x4, R3 ;  /* 0x00000004ff037819 */ /* 0x000fc80000011603 */
[----:B------:R-:W-:-:S04]  /*b020*/  LOP3.LUT R3, R3, 0x3fff, RZ, 0xc0, !PT ;  /* 0x00003fff03037812 */ /* 0x000fc800078ec0ff */
[----:B------:R-:W-:Y:S01]  /*b030*/  LOP3.LUT R15, R3, 0x10000, RZ, 0xfc, !PT ;  /* 0x00010000030f7812 */ /* 0x000fe200078efcff */
[----:B--2---:R-:W-:Y:S06]  /*b040*/  @P1 BRA `(.L_x_8325) ;  /* 0x0000000000081947 */ /* 0x004fec0003800000 */
[----:B------:R-:W0:Y:S02]  /*b050*/  SYNCS.PHASECHK.TRANS64.TRYWAIT P1, [R0+URZ+0x19c30], R7 ;  /* 0x019c3007000075a7 */ /* 0x000e24000802017f */
[----:B0-----:R-:W-:Y:S05]  /*b060*/  @!P1 BRA `(.L_x_8326) ;  /* 0x000000dc004c9947 */ /* 0x001fea0003800000 */
.L_x_8325:
[----:B------:R-:W-:Y:S01]  /*b070*/  IMAD R6, R154, 0x300, R15 ;  /* 0x000003009a067824 */ /* 0x000fe200078e020f */
[----:B------:R-:W-:Y:S05]  /*b080*/  WARPSYNC.ALL ;  /* 0x0000000000007948 */ /* 0x000fea0003800000 */
[----:B01----:R-:W-:Y:S01]  /*b090*/  IMAD.MOV.U32 R7, RZ, RZ, -0x3ffffff0 ;  /* 0xc0000010ff077424 */ /* 0x003fe200078e00ff */
[C---:B------:R-:W-:Y:S01]  /*b0a0*/  R2UR UR4, R4.reuse ;  /* 0x00000000040472ca */ /* 0x040fe200000e0000 */
[----:B------:R-:W-:Y:S01]  /*b0b0*/  WARPGROUP.ARRIVE ;  /* 0x00000000000079c5 */ /* 0x000fe20000000000 */
[----:B------:R-:W-:Y:S01]  /*b0c0*/  R2UR UR5, R5 ;  /* 0x00000000050572ca */ /* 0x000fe200000e0000 */
[----:B------:R-:W-:Y:S01]  /*b0d0*/  VIADD R10, R4, 0x180 ;  /* 0x00000180040a7836 */ /* 0x000fe20000000000 */
[C---:B------:R-:W-:Y:S01]  /*b0e0*/  R2UR UR6, R6.reuse ;  /* 0x00000000060672ca */ /* 0x040fe200000e0000 */
[----:B------:R-:W-:Y:S01]  /*b0f0*/  IMAD.MOV.U32 R11, RZ, RZ, -0x3ffffff0 ;  /* 0xc0000010ff0b7424 */ /* 0x000fe200078e00ff */
[----:B------:R-:W-:Y:S01]  /*b100*/  R2UR UR7, R7 ;  /* 0x00000000070772ca */ /* 0x000fe200000e0000 */
[----:B------:R-:W-:Y:S01]  /*b110*/  VIADD R8, R6, 0x100 ;  /* 0x0000010006087836 */ /* 0x000fe20000000000 */
[----:B------:R-:W-:-:S02]  /*b120*/  P2R R89, PR, RZ, 0x1 ;  /* 0x00000001ff597803 */ /* 0x000fc40000000000 */
[----:B------:R0:W-:Y:S04]  /*b130*/  STL.64 [R1+0x8], R10 ;  /* 0x0000080a01007387 */ /* 0x0001e80000100a00 */
[----:B------:R-:W2:Y:S04]  /*b140*/  LDL R91, [R1+0x54] ;  /* 0x00005400015b7983 */ /* 0x000ea80000100800 */
[----:B------:R-:W3:Y:S01]  /*b150*/  LDL R90, [R1+0x44] ;  /* 0x00004400015a7983 */ /* 0x000ee20000100800 */
[----:B------:R-:W-:Y:S01]  /*b160*/  QGMMA.64x128x32.F32.E4M3.E4M3 R24, gdesc[UR4], RZ, !UPT, gsb0 ;  /* 0x01e00000041879f3 */ /* 0x000fe2000c0008ff */
[----:B------:R-:W-:-:S02]  /*b170*/  MOV R9, 0xc0000010 ;  /* 0xc000001000097802 */ /* 0x000fc40000000f00 */
[----:B------:R-:W-:Y:S02]  /*b180*/  R2UR UR4, R10 ;  /* 0x000000000a0472ca */ /* 0x000fe400000e0000 */
[----:B------:R-:W-:Y:S02]  /*b190*/  R2UR UR5, R11 ;  /* 0x000000000b0572ca */ /* 0x000fe400000e0000 */
[----:B------:R-:W-:Y:S02]  /*b1a0*/  R2UR UR6, R8 ;  /* 0x00000000080672ca */ /* 0x000fe400000e0000 */
[----:B------:R-:W-:Y:S01]  /*b1b0*/  R2UR UR7, R9 ;  /* 0x00000000090772ca */ /* 0x000fe200000e0000 */
[----:B------:R-:W-:Y:S02]  /*b1c0*/  VIADD R20, R4, 0x300 ;  /* 0x0000030004147836 */ /* 0x000fe40000000000 */
[----:B------:R-:W-:Y:S02]  /*b1d0*/  VIADD R6, R6, 0x200 ;  /* 0x0000020006067836 */ /* 0x000fe40000000000 */
[----:B------:R-:W-:-:S02]  /*b1e0*/  IMAD.MOV.U32 R21, RZ, RZ, -0x3ffffff0 ;  /* 0xc0000010ff157424 */ /* 0x000fc400078e00ff */
[----:B------:R-:W-:Y:S01]  /*b1f0*/  IMAD.MOV.U32 R7, RZ, RZ, -0x3ffffff0 ;  /* 0xc0000010ff077424 */ /* 0x000fe200078e00ff */
[----:B------:R-:W-:Y:S02]  /*b200*/  WARPGROUP.DEPBAR.LE gsb0, 0x0 ;  /* 0x00008000000079c5 */ /* 0x000fe40000010000 */
[----:B------:R-:W-:-:S06]  /*b210*/  WARPGROUP.ARRIVE ;  /* 0x00000000000079c5 */ /* 0x000fcc0000000000 */
[----:B------:R-:W-:Y:S01]  /*b220*/  QGMMA.64x128x32.F32.E4M3.E4M3 R24, gdesc[UR4], R24, gsb0 ;  /* 0x01e00000041879f3 */ /* 0x000fe20008000818 */
[----:B------:R-:W-:Y:S02]  /*b230*/  R2UR UR4, R20 ;  /* 0x00000000140472ca */ /* 0x000fe400000e0000 */
[----:B------:R-:W-:Y:S02]  /*b240*/  R2UR UR5, R21 ;  /* 0x00000000150572ca */ /* 0x000fe400000e0000 */
[----:B------:R-:W-:Y:S02]  /*b250*/  R2UR UR6, R6 ;  /* 0x00000000060672ca */ /* 0x000fe400000e0000 */
[----:B------:R-:W-:Y:S01]  /*b260*/  R2UR UR7, R7 ;  /* 0x00000000070772ca */ /* 0x000fe200000e0000 */
[----:B------:R-:W-:Y:S02]  /*b270*/  WARPGROUP.DEPBAR.LE gsb0, 0x0 ;  /* 0x00008000000079c5 */ /* 0x000fe40000010000 */
[----:B------:R-:W-:-:S10]  /*b280*/  WARPGROUP.ARRIVE ;  /* 0x00000000000079c5 */ /* 0x000fd40000000000 */
[----:B------:R-:W-:Y:S01]  /*b290*/  QGMMA.64x128x32.F32.E4M3.E4M3 R24, gdesc[UR4], R24, gsb0 ;  /* 0x01e00000041879f3 */ /* 0x000fe20008000818 */
[----:B------:R-:W-:Y:S02]  /*b2a0*/  ULDC UR4, c[0x0][0x988] ;  /* 0x0002620000047ab9 */ /* 0x000fe40000000800 */
[----:B------:R-:W-:Y:S02]  /*b2b0*/  WARPGROUP.DEPBAR.LE gsb0, 0x0 ;  /* 0x00008000000079c5 */ /* 0x000fe40000010000 */
[C---:B------:R-:W-:Y:S01]  /*b2c0*/  FMUL.FTZ R3, R2.reuse, R24 ;  /* 0x0000001802037220 */ /* 0x040fe20000410000 */
[C---:B------:R-:W-:Y:S01]  /*b2d0*/  FMUL.FTZ R6, R2.reuse, R25 ;  /* 0x0000001902067220 */ /* 0x040fe20000410000 */
[C---:B------:R-:W-:Y:S01]  /*b2e0*/  FMUL.FTZ R9, R2.reuse, R28 ;  /* 0x0000001c02097220 */ /* 0x040fe20000410000 */
[C---:B------:R-:W-:Y:S01]  /*b2f0*/  FMUL.FTZ R12, R2.reuse, R31 ;  /* 0x0000001f020c7220 */ /* 0x040fe20000410000 */
[C---:B------:R-:W-:Y:S01]  /*b300*/  FMUL.FTZ R8, R2.reuse, R27 ;  /* 0x0000001b02087220 */ /* 0x040fe20000410000 */
[C---:B------:R-:W-:Y:S01]  /*b310*/  FMUL.FTZ R27, R2.reuse, R37 ;  /* 0x00000025021b7220 */ /* 0x040fe20000410000 */
[----:B------:R-:W1:Y:S01]  /*b320*/  MUFU.TANH R3, R3 ;  /* 0x0000000300037308 */ /* 0x000e620000002400 */
[C---:B0-----:R-:W-:Y:S01]  /*b330*/  FMUL.FTZ R10, R2.reuse, R29 ;  /* 0x0000001d020a7220 */ /* 0x041fe20000410000 */
[C---:B------:R-:W-:Y:S01]  /*b340*/  FMUL.FTZ R37, R2.reuse, R47 ;  /* 0x0000002f02257220 */ /* 0x040fe20000410000 */
[----:B------:R-:W-:Y:S01]  /*b350*/  FMUL.FTZ R47, R2, R57 ;  /* 0x00000039022f7220 */ /* 0x000fe20000410000 */
[----:B--2---:R-:W-:-:S04]  /*b360*/  IMAD.IADD R57, R91, 0x1, R88 ;  /* 0x000000015b397824 */ /* 0x004fc800078e0258 */
[----:B------:R-:W0:Y:S01]  /*b370*/  MUFU.TANH R6, R6 ;  /* 0x0000000600067308 */ /* 0x000e220000002400 */
[----:B------:R-:W-:Y:S01]  /*b380*/  FMUL.FTZ R13, R2, R32 ;  /* 0x00000020020d7220 */ /* 0x000fe20000410000 */
[----:B---3--:R-:W-:-:S06]  /*b390*/  IMAD R57, R90, -0x80, R57 ;  /* 0xffffff805a397824 */ /* 0x008fcc00078e0239 */
[----:B------:R-:W2:Y:S01]  /*b3a0*/  MUFU.TANH R9, R9 ;  /* 0x0000000900097308 */ /* 0x000ea20000002400 */
[----:B------:R-:W-:-:S07]  /*b3b0*/  FMUL.FTZ R7, R2, R26 ;  /* 0x0000001a02077220 */ /* 0x000fce0000410000 */
[----:B------:R-:W3:Y:S01]  /*b3c0*/  MUFU.TANH R12, R12 ;  /* 0x0000000c000c7308 */ /* 0x000ee20000002400 */
[----:B------:R-:W-:Y:S01]  /*b3d0*/  FMUL.FTZ R14, R2, R33 ;  /* 0x00000021020e7220 */ /* 0x000fe20000410000 */
[----:B------:R-:W-:-:S06]  /*b3e0*/  ISETP.GT.AND P1, PT, R57, RZ, PT ;  /* 0x000000ff3900720c */ /* 0x000fcc0003f24270 */
[----:B------:R-:W4:Y:S01]  /*b3f0*/  MUFU.TANH R10, R10 ;  /* 0x0000000a000a7308 */ /* 0x000f220000002400 */
[C---:B------:R-:W-:Y:S01]  /*b400*/  ISETP.GT.AND P2, PT, R57.reuse, 0x1, PT ;  /* 0x000000013900780c */ /* 0x040fe20003f44270 */
[C---:B------:R-:W-:Y:S01]  /*b410*/  FMUL.FTZ R26, R2.reuse, R36 ;  /* 0x00000024021a7220 */ /* 0x040fe20000410000 */
[----:B------:R-:W-:Y:S01]  /*b420*/  ISETP.GT.AND P6, PT, R57, 0x8, PT ;  /* 0x000000083900780c */ /* 0x000fe20003fc4270 */
[----:B------:R-:W-:-:S04]  /*b430*/  FMUL.FTZ R31, R2, R41 ;  /* 0x00000029021f7220 */ /* 0x000fc80000410000 */
[----:B------:R-:W5:Y:S01]  /*b440*/  MUFU.TANH R13, R13 ;  /* 0x0000000d000d7308 */ /* 0x000f620000002400 */
[----:B------:R-:W-:Y:S01]  /*b450*/  ISETP.GT.AND P5, PT, R57, 0x9, PT ;  /* 0x000000093900780c */ /* 0x000fe20003fa4270 */
[C---:B------:R-:W-:Y:S01]  /*b460*/  FMUL.FTZ R11, R2.reuse, R30 ;  /* 0x0000001e020b7220 */ /* 0x040fe20000410000 */
[C---:B------:R-:W-:Y:S01]  /*b470*/  FMUL.FTZ R41, R2.reuse, R51 ;  /* 0x0000003302297220 */ /* 0x040fe20000410000 */
[----:B-1----:R-:W-:Y:S01]  /*b480*/  FSEL R3, R3, -INF , P1 ;  /* 0xff80000003037808 */ /* 0x002fe20000800000 */
[----:B------:R-:W-:Y:S01]  /*b490*/  FMUL.FTZ R51, R2, R61 ;  /* 0x0000003d02337220 */ /* 0x000fe20000410000 */
[----:B0-----:R-:W-:Y:S02]  /*b4a0*/  FSEL R6, R6, -INF , P2 ;  /* 0xff80000006067808 */ /* 0x001fe40001000000 */
[----:B------:R-:W0:Y:S01]  /*b4b0*/  MUFU.TANH R7, R7 ;  /* 0x0000000700077308 */ /* 0x000e220000002400 */
[----:B--2---:R-:W-:Y:S02]  /*b4c0*/  FSEL R61, R9, -INF , P6 ;  /* 0xff800000093d7808 */ /* 0x004fe40003000000 */
[----:B---3--:R-:W-:-:S05]  /*b4d0*/  FSEL R9, R12, -INF , P5 ;  /* 0xff8000000c097808 */ /* 0x008fca0002800000 */
[----:B------:R-:W1:Y:S01]  /*b4e0*/  MUFU.TANH R14, R14 ;  /* 0x0000000e000e7308 */ /* 0x000e620000002400 */
[----:B------:R-:W-:Y:S01]  /*b4f0*/  FMNMX.FTZ R12, R3, R6, !PT ;  /* 0x00000006030c7209 */ /* 0x000fe20007810000 */
[C---:B------:R-:W-:Y:S01]  /*b500*/  FMUL.FTZ R30, R2.reuse, R40 ;  /* 0x00000028021e7220 */ /* 0x040fe20000410000 */
[C---:B------:R-:W-:Y:S01]  /*b510*/  FMUL.FTZ R33, R2.reuse, R43 ;  /* 0x0000002b02217220 */ /* 0x040fe20000410000 */
[----:B------:R-:W-:-:S04]  /*b520*/  FMUL.FTZ R43, R2, R53 ;  /* 0x00000035022b7220 */ /* 0x000fc80000410000 */
[----:B------:R-:W2:Y:S01]  /*b530*/  MUFU.TANH R8, R8 ;  /* 0x0000000800087308 */ /* 0x000ea20000002400 */
[C---:B------:R-:W-:Y:S01]  /*b540*/  FMUL.FTZ R53, R2.reuse, R63 ;  /* 0x0000003f02357220 */ /* 0x040fe20000410000 */
[----:B------:R-:W-:Y:S01]  /*b550*/  FMUL.FTZ R24, R2, R34 ;  /* 0x0000002202187220 */ /* 0x000fe20000410000 */
[----:B------:R-:W-:-:S05]  /*b560*/  ISETP.GT.AND P4, PT, R57, 0x10, PT ;  /* 0x000000103900780c */ /* 0x000fca0003f84270 */
[----:B------:R-:W3:Y:S01]  /*b570*/  MUFU.TANH R26, R26 ;  /* 0x0000001a001a7308 */ /* 0x000ee20000002400 */
[----:B----4-:R-:W-:Y:S02]  /*b580*/  FSEL R63, R10, -INF , P5 ;  /* 0xff8000000a3f7808 */ /* 0x010fe40002800000 */
[----:B------:R-:W-:-:S05]  /*b590*/  FMNMX.FTZ R12, R61, R12, !PT ;  /* 0x0000000c3d0c7209 */ /* 0x000fca0007810000 */
[----:B------:R-:W4:Y:S01]  /*b5a0*/  MUFU.TANH R11, R11 ;  /* 0x0000000b000b7308 */ /* 0x000f220000002400 */
[C---:B------:R-:W-:Y:S01]  /*b5b0*/  FMUL.FTZ R25, R2.reuse, R35 ;  /* 0x0000002302197220 */ /* 0x040fe20000410000 */
[----:B------:R-:W-:Y:S01]  /*b5c0*/  FMUL.FTZ R28, R2, R38 ;  /* 0x00000026021c7220 */ /* 0x000fe20000410000 */
[----:B------:R-:W-:-:S05]  /*b5d0*/  ISETP.GT.AND P3, PT, R57, 0x11, PT ;  /* 0x000000113900780c */ /* 0x000fca0003f64270 */
[----:B------:R-:W4:Y:S01]  /*b5e0*/  MUFU.TANH R27, R27 ;  /* 0x0000001b001b7308 */ /* 0x000f220000002400 */
[----:B-----5:R-:W-:Y:S01]  /*b5f0*/  FSEL R13, R13, -INF , P4 ;  /* 0xff8000000d0d7808 */ /* 0x020fe20002000000 */
[C---:B------:R-:W-:Y:S01]  /*b600*/  FMUL.FTZ R34, R2.reuse, R44 ;  /* 0x0000002c02227220 */ /* 0x040fe20000410000 */
[----:B------:R-:W-:Y:S01]  /*b610*/  FMNMX.FTZ R12, R63, R12, !PT ;  /* 0x0000000c3f0c7209 */ /* 0x000fe20007810000 */
[C---:B------:R-:W-:Y:S01]  /*b620*/  FMUL.FTZ R38, R2.reuse, R48 ;  /* 0x0000003002267220 */ /* 0x040fe20000410000 */
[----:B------:R-:W-:-:S03]  /*b630*/  FMUL.FTZ R48, R2, R58 ;  /* 0x0000003a02307220 */ /* 0x000fc60000410000 */
[----:B------:R-:W5:Y:S01]  /*b640*/  MUFU.TANH R30, R30 ;  /* 0x0000001e001e7308 */ /* 0x000f620000002400 */
[C---:B------:R-:W-:Y:S01]  /*b650*/  FMUL.FTZ R58, R2.reuse, R67 ;  /* 0x00000043023a7220 */ /* 0x040fe20000410000 */
[----:B0-----:R-:W-:Y:S01]  /*b660*/  FSEL R7, R7, -INF , P1 ;  /* 0xff80000007077808 */ /* 0x001fe20000800000 */
[----:B------:R-:W-:Y:S01]  /*b670*/  FMUL.FTZ R35, R2, R45 ;  /* 0x0000002d02237220 */ /* 0x000fe20000410000 */
[----:B------:R-:W-:Y:S02]  /*b680*/  ISETP.GT.AND P1, PT, R57, 0x18, PT ;  /* 0x000000183900780c */ /* 0x000fe40003f24270 */
[----:B-1----:R-:W-:Y:S02]  /*b690*/  FSEL R67, R14, -INF , P3 ;  /* 0xff8000000e437808 */ /* 0x002fe40001800000 */
[----:B------:R-:W0:Y:S01]  /*b6a0*/  MUFU.TANH R24, R24 ;  /* 0x0000001800187308 */ /* 0x000e220000002400 */
[----:B------:R-:W-:Y:S01]  /*b6b0*/  FMNMX.FTZ R12, R13, R12, !PT ;  /* 0x0000000c0d0c7209 */ /* 0x000fe20007810000 */
[----:B------:R-:W-:Y:S01]  /*b6c0*/  FMUL.FTZ R113, R2, R71 ;  /* 0x0000004702717220 */ /* 0x000fe20000410000 */
[----:B--2---:R-:W-:-:S05]  /*b6d0*/  FSEL R8, R8, -INF , P2 ;  /* 0xff80000008087808 */ /* 0x004fca0001000000 */
[----:B------:R-:W1:Y:S01]  /*b6e0*/  MUFU.TANH R31, R31 ;  /* 0x0000001f001f7308 */ /* 0x000e620000002400 */
[----:B------:R-:W-:Y:S01]  /*b6f0*/  FMUL.FTZ R29, R2, R39 ;  /* 0x00000027021d7220 */ /* 0x000fe20000410000 */
[----:B------:R-:W-:Y:S02]  /*b700*/  ISETP.GT.AND P2, PT, R57, 0x19, PT ;  /* 0x000000193900780c */ /* 0x000fe40003f44270 */
[----:B---3--:R-:W-:Y:S02]  /*b710*/  FSEL R71, R26, -INF , P1 ;  /* 0xff8000001a477808 */ /* 0x008fe40000800000 */
[----:B------:R-:W-:Y:S02]  /*b720*/  FMNMX.FTZ R12, R67, R12, !PT ;  /* 0x0000000c430c7209 */ /* 0x000fe40007810000 */
[----:B------:R-:W2:Y:S01]  /*b730*/  MUFU.TANH R25, R25 ;  /* 0x0000001900197308 */ /* 0x000ea20000002400 */
[----:B----4-:R-:W-:Y:S01]  /*b740*/  FSEL R11, R11, -INF , P6 ;  /* 0xff8000000b0b7808 */ /* 0x010fe20003000000 */
[----:B------:R-:W-:Y:S01]  /*b750*/  FMUL.FTZ R32, R2, R42 ;  /* 0x0000002a02207220 */ /* 0x000fe20000410000 */
[----:B------:R-:W-:-:S05]  /*b760*/  ISETP.GT.AND P6, PT, R57, 0x20, PT ;  /* 0x000000203900780c */ /* 0x000fca0003fc4270 */
[----:B------:R-:W3:Y:S01]  /*b770*/  MUFU.TANH R34, R34 ;  /* 0x0000002200227308 */ /* 0x000ee20000002400 */
[----:B------:R-:W-:Y:S01]  /*b780*/  FSEL R27, R27, -INF , P2 ;  /* 0xff8000001b1b7808 */ /* 0x000fe20001000000 */
[----:B------:R-:W-:Y:S01]  /*b790*/  FMUL.FTZ R39, R2, R49 ;  /* 0x0000003102277220 */ /* 0x000fe20000410000 */
[----:B------:R-:W-:-:S05]  /*b7a0*/  FMNMX.FTZ R12, R71, R12, !PT ;  /* 0x0000000c470c7209 */ /* 0x000fca0007810000 */
[----:B------:R-:W4:Y:S01]  /*b7b0*/  MUFU.TANH R28, R28 ;  /* 0x0000001c001c7308 */ /* 0x000f220000002400 */
[----:B------:R-:W-:Y:S01]  /*b7c0*/  ISETP.GT.AND P5, PT, R57, 0x21, PT ;  /* 0x000000213900780c */ /* 0x000fe20003fa4270 */
[----:B------:R-:W-:Y:S01]  /*b7d0*/  FMUL.FTZ R42, R2, R52 ;  /* 0x00000034022a7220 */ /* 0x000fe20000410000 */
[----:B-----5:R-:W-:-:S05]  /*b7e0*/  FSEL R93, R30, -INF , P6 ;  /* 0xff8000001e5d7808 */ /* 0x020fca0003000000 */
[----:B------:R-:W5:Y:S01]  /*b7f0*/  MUFU.TANH R35, R35 ;  /* 0x0000002300237308 */ /* 0x000f620000002400 */
[----:B------:R-:W-:Y:S01]  /*b800*/  FMNMX.FTZ R12, R27, R12, !PT ;  /* 0x0000000c1b0c7209 */ /* 0x000fe20007810000 */
[C---:B------:R-:W-:Y:S01]  /*b810*/  FMUL.FTZ R45, R2.reuse, R55 ;  /* 0x00000037022d7220 */ /* 0x040fe20000410000 */
[----:B------:R-:W-:-:S05]  /*b820*/  FMUL.FTZ R55, R2, R65 ;  /* 0x0000004102377220 */ /* 0x000fca0000410000 */
[----:B------:R-:W5:Y:S01]  /*b830*/  MUFU.TANH R29, R29 ;  /* 0x0000001d001d7308 */ /* 0x000f620000002400 */
[----:B0-----:R-:W-:Y:S01]  /*b840*/  FSEL R65, R24, -INF , P4 ;  /* 0xff80000018417808 */ /* 0x001fe20002000000 */
[----:B------:R-:W-:Y:S01]  /*b850*/  FMUL.FTZ R36, R2, R46 ;  /* 0x0000002e02247220 */ /* 0x000fe20000410000 */
[----:B------:R-:W-:-:S05]  /*b860*/  ISETP.GT.AND P4, PT, R57, 0x28, PT ;  /* 0x000000283900780c */ /* 0x000fca0003f84270 */
[----:B------:R-:W0:Y:S01]  /*b870*/  MUFU.TANH R38, R38 ;  /* 0x0000002600267308 */ /* 0x000e220000002400 */
[----:B-1----:R-:W-:Y:S02]  /*b880*/  FSEL R31, R31, -INF , P5 ;  /* 0xff8000001f1f7808 */ /* 0x002fe40002800000 */
[----:B------:R-:W-:-:S05]  /*b890*/  FMNMX.FTZ R12, R93, R12, !PT ;  /* 0x0000000c5d0c7209 */ /* 0x000fca0007810000 */
[----:B------:R-:W1:Y:S01]  /*b8a0*/  MUFU.TANH R32, R32 ;  /* 0x0000002000207308 */ /* 0x000e620000002400 */
[----:B--2---:R-:W-:Y:S01]  /*b8b0*/  FSEL R25, R25, -INF , P3 ;  /* 0xff80000019197808 */ /* 0x004fe20001800000 */
[----:B------:R-:W-:Y:S01]  /*b8c0*/  FMUL.FTZ R40, R2, R50 ;  /* 0x0000003202287220 */ /* 0x000fe20000410000 */
[----:B------:R-:W-:-:S05]  /*b8d0*/  ISETP.GT.AND P3, PT, R57, 0x29, PT ;  /* 0x000000293900780c */ /* 0x000fca0003f64270 */
[----:B------:R-:W2:Y:S01]  /*b8e0*/  MUFU.TANH R39, R39 ;  /* 0x0000002700277308 */ /* 0x000ea20000002400 */
[----:B---3--:R-:W-:Y:S01]  /*b8f0*/  FSEL R95, R34, -INF , P4 ;  /* 0xff800000225f7808 */ /* 0x008fe20002000000 */
[C---:B------:R-:W-:Y:S01]  /*b900*/  FMUL.FTZ R46, R2.reuse, R56 ;  /* 0x00000038022e7220 */ /* 0x040fe20000410000 */
[----:B------:R-:W-:Y:S01]  /*b910*/  FMNMX.FTZ R12, R31, R12, !PT ;  /* 0x0000000c1f0c7209 */ /* 0x000fe20007810000 */
[----:B------:R-:W-:-:S04]  /*b920*/  FMUL.FTZ R50, R2, R60 ;  /* 0x0000003c02327220 */ /* 0x000fc80000410000 */
[----:B------:R-:W3:Y:S01]  /*b930*/  MUFU.TANH R33, R33 ;  /* 0x0000002100217308 */ /* 0x000ee20000002400 */
[----:B------:R-:W-:Y:S01]  /*b940*/  FMUL.FTZ R60, R2, R69 ;  /* 0x00000045023c7220 */ /* 0x000fe20000410000 */
[----:B----4-:R-:W-:-:S06]  /*b950*/  FSEL R69, R28, -INF , P1 ;  /* 0xff8000001c457808 */ /* 0x010fcc0000800000 */
[----:B------:R-:W4:Y:S01]  /*b960*/  MUFU.TANH R42, R42 ;  /* 0x0000002a002a7308 */ /* 0x000f220000002400 */
[----:B------:R-:W-:Y:S02]  /*b970*/  ISETP.GT.AND P1, PT, R57, 0x30, PT ;  /* 0x000000303900780c */ /* 0x000fe40003f24270 */
[----:B-----5:R-:W-:Y:S02]  /*b980*/  FSEL R35, R35, -INF , P3 ;  /* 0xff80000023237808 */ /* 0x020fe40001800000 */
[----:B------:R-:W-:-:S03]  /*b990*/  FMNMX.FTZ R14, R95, R12, !PT ;  /* 0x0000000c5f0e7209 */ /* 0x000fc60007810000 */
[----:B------:R-:W5:Y:S01]  /*b9a0*/  MUFU.TANH R36, R36 ;  /* 0x0000002400247308 */ /* 0x000f620000002400 */
[----:B------:R-:W-:Y:S02]  /*b9b0*/  FSEL R29, R29, -INF , P2 ;  /* 0xff8000001d1d7808 */ /* 0x000fe40001000000 */
[----:B------:R-:W-:-:S05]  /*b9c0*/  ISETP.GT.AND P2, PT, R57, 0x31, PT ;  /* 0x000000313900780c */ /* 0x000fca0003f44270 */
[----:B------:R-:W5:Y:S01]  /*b9d0*/  MUFU.TANH R43, R43 ;  /* 0x0000002b002b7308 */ /* 0x000f620000002400 */
[----:B0-----:R-:W-:Y:S02]  /*b9e0*/  FSEL R99, R38, -INF , P1 ;  /* 0xff80000026637808 */ /* 0x001fe40000800000 */
[----:B------:R-:W-:-:S05]  /*b9f0*/  FMNMX.FTZ R14, R35, R14, !PT ;  /* 0x0000000e230e7209 */ /* 0x000fca0007810000 */
[----:B------:R-:W0:Y:S01]  /*ba00*/  MUFU.TANH R37, R37 ;  /* 0x0000002500257308 */ /* 0x000e220000002400 */
[----:B-1----:R-:W-:Y:S01]  /*ba10*/  FSEL R91, R32, -INF , P6 ;  /* 0xff800000205b7808 */ /* 0x002fe20003000000 */
[----:B------:R-:W-:Y:S01]  /*ba20*/  FMUL.FTZ R44, R2, R54 ;  /* 0x00000036022c7220 */ /* 0x000fe20000410000 */
[----:B------:R-:W-:-:S05]  /*ba30*/  ISETP.GT.AND P6, PT, R57, 0x38, PT ;  /* 0x000000383900780c */ /* 0x000fca0003fc4270 */
[----:B------:R-:W1:Y:S01]  /*ba40*/  MUFU.TANH R46, R46 ;  /* 0x0000002e002e7308 */ /* 0x000e620000002400 */
[----:B--2---:R-:W-:Y:S02]  /*ba50*/  FSEL R39, R39, -INF , P2 ;  /* 0xff80000027277808 */ /* 0x004fe40001000000 */
[----:B------:R-:W-:-:S05]  /*ba60*/  FMNMX.FTZ R14, R99, R14, !PT ;  /* 0x0000000e630e7209 */ /* 0x000fca0007810000 */
[----:B------:R-:W2:Y:S01]  /*ba70*/  MUFU.TANH R40, R40 ;  /* 0x0000002800287308 */ /* 0x000ea20000002400 */
[----:B---3--:R-:W-:Y:S01]  /*ba80*/  FSEL R33, R33, -INF , P5 ;  /* 0xff80000021217808 */ /* 0x008fe20002800000 */
[----:B------:R-:W-:Y:S01]  /*ba90*/  FMUL.FTZ R54, R2, R64 ;  /* 0x0000004002367220 */ /* 0x000fe20000410000 */
[----:B------:R-:W-:-:S05]  /*baa0*/  ISETP.GT.AND P5, PT, R57, 0x39, PT ;  /* 0x000000393900780c */ /* 0x000fca0003fa4270 */
[----:B------:R-:W3:Y:S01]  /*bab0*/  MUFU.TANH R47, R47 ;  /* 0x0000002f002f7308 */ /* 0x000ee20000002400 */
[----:B----4-:R-:W-:Y:S02]  /*bac0*/  FSEL R101, R42, -INF , P6 ;  /* 0xff8000002a657808 */ /* 0x010fe40003000000 */
[----:B------:R-:W-:Y:S01]  /*bad0*/  FMNMX.FTZ R14, R39, R14, !PT ;  /* 0x0000000e270e7209 */ /* 0x000fe20007810000 */
[----:B------:R-:W-:-:S04]  /*bae0*/  FMUL.FTZ R123, R2, R73 ;  /* 0x00000049027b7220 */ /* 0x000fc80000410000 */
[----:B------:R-:W4:Y:S01]  /*baf0*/  MUFU.TANH R41, R41 ;  /* 0x0000002900297308 */ /* 0x000f220000002400 */
[----:B-----5:R-:W-:Y:S02]  /*bb00*/  FSEL R73, R36, -INF , P4 ;  /* 0xff80000024497808 */ /* 0x020fe40002000000 */
[----:B------:R-:W-:-:S05]  /*bb10*/  ISETP.GT.AND P4, PT, R57, 0x40, PT ;  /* 0x000000403900780c */ /* 0x000fca0003f84270 */
[----:B------:R-:W5:Y:S01]  /*bb20*/  MUFU.TANH R50, R50 ;  /* 0x0000003200327308 */ /* 0x000f620000002400 */
[----:B------:R-:W-:Y:S02]  /*bb30*/  FSEL R43, R43, -INF , P5 ;  /* 0xff8000002b2b7808 */ /* 0x000fe40002800000 */
[----:B------:R-:W-:-:S05]  /*bb40*/  FMNMX.FTZ R14, R101, R14, !PT ;  /* 0x0000000e650e7209 */ /* 0x000fca0007810000 */
[----:B------:R-:W5:Y:S01]  /*bb50*/  MUFU.TANH R44, R44 ;  /* 0x0000002c002c7308 */ /* 0x000f620000002400 */
[----:B0-----:R-:W-:Y:S01]  /*bb60*/  FSEL R37, R37, -INF , P3 ;  /* 0xff80000025257808 */ /* 0x001fe20001800000 */
[----:B------:R-:W-:Y:S01]  /*bb70*/  FMUL.FTZ R49, R2, R59 ;  /* 0x0000003b02317220 */ /* 0x000fe20000410000 */
[----:B------:R-:W-:-:S05]  /*bb80*/  ISETP.GT.AND P3, PT, R57, 0x41, PT ;  /* 0x000000413900780c */ /* 0x000fca0003f64270 */
[----:B------:R-:W0:Y:S01]  /*bb90*/  MUFU.TANH R51, R51 ;  /* 0x0000003300337308 */ /* 0x000e220000002400 */
[----:B-1----:R-:W-:Y:S01]  /*bba0*/  FSEL R107, R46, -INF , P4 ;  /* 0xff8000002e6b7808 */ /* 0x002fe20002000000 */
[----:B------:R-:W-:Y:S01]  /*bbb0*/  FMUL.FTZ R59, R2, R68 ;  /* 0x00000044023b7220 */ /* 0x000fe20000410000 */
[----:B------:R-:W-:-:S05]  /*bbc0*/  FMNMX.FTZ R14, R43, R14, !PT ;  /* 0x0000000e2b0e7209 */ /* 0x000fca0007810000 */
[----:B------:R-:W1:Y:S01]  /*bbd0*/  MUFU.TANH R45, R45 ;  /* 0x0000002d002d7308 */ /* 0x000e620000002400 */
[----:B--2---:R-:W-:Y:S02]  /*bbe0*/  FSEL R97, R40, -INF , P1 ;  /* 0xff80000028617808 */ /* 0x004fe40000800000 */
[----:B------:R-:W-:-:S05]  /*bbf0*/  ISETP.GT.AND P1, PT, R57, 0x48, PT ;  /* 0x000000483900780c */ /* 0x000fca0003f24270 */
[----:B------:R-:W2:Y:S01]  /*bc00*/  MUFU.TANH R54, R54 ;  /* 0x0000003600367308 */ /* 0x000ea20000002400 */
[----:B---3--:R-:W-:Y:S02]  /*bc10*/  FSEL R47, R47, -INF , P3 ;  /* 0xff8000002f2f7808 */ /* 0x008fe40001800000 */
[----:B------:R-:W-:-:S05]  /*bc20*/  FMNMX.FTZ R24, R107, R14, !PT ;  /* 0x0000000e6b187209 */ /* 0x000fca0007810000 */
[----:B------:R-:W3:Y:S01]  /*bc30*/  MUFU.TANH R48, R48 ;  /* 0x0000003000307308 */ /* 0x000ee20000002400 */
[----:B----4-:R-:W-:Y:S01]  /*bc40*/  FSEL R41, R41, -INF , P2 ;  /* 0xff80000029297808 */ /* 0x010fe20001000000 */
[----:B------:R-:W-:Y:S01]  /*bc50*/  FMUL.FTZ R52, R2, R62 ;  /* 0x0000003e02347220 */ /* 0x000fe20000410000 */
[----:B------:R-:W-:-:S05]  /*bc60*/  ISETP.GT.AND P2, PT, R57, 0x49, PT ;  /* 0x000000493900780c */ /* 0x000fca0003f44270 */
[----:B------:R-:W4:Y:S01]  /*bc70*/  MUFU.TANH R55, R55 ;  /* 0x0000003700377308 */ /* 0x000f220000002400 */
[----:B-----5:R-:W-:Y:S01]  /*bc80*/  FSEL R109, R50, -INF , P1 ;  /* 0xff800000326d7808 */ /* 0x020fe20000800000 */
[C---:B------:R-:W-:Y:S01]  /*bc90*/  FMUL.FTZ R133, R2.reuse, R72 ;  /* 0x0000004802857220 */ /* 0x040fe20000410000 */
[----:B------:R-:W-:Y:S01]  /*bca0*/  FMNMX.FTZ R24, R47, R24, !PT ;  /* 0x000000182f187209 */ /* 0x000fe20007810000 */
[----:B------:R-:W-:-:S04]  /*bcb0*/  FMUL.FTZ R12, R2, R75 ;  /* 0x0000004b020c7220 */ /* 0x000fc80000410000 */
[----:B------:R-:W5:Y:S01]  /*bcc0*/  MUFU.TANH R49, R49 ;  /* 0x0000003100317308 */ /* 0x000f620000002400 */
[----:B------:R-:W-:Y:S01]  /*bcd0*/  FSEL R75, R44, -INF , P6 ;  /* 0xff8000002c4b7808 */ /* 0x000fe20003000000 */
[----:B------:R-:W-:Y:S01]  /*bce0*/  FMUL.FTZ R56, R2, R66 ;  /* 0x0000004202387220 */ /* 0x000fe20000410000 */
        /* <DEDUP_REMOVED lines=12> */
[----:B------:R-:W-:Y:S01]  /*bdb0*/  FMUL.FTZ R10, R2, R70 ;  /* 0x00000046020a7220 */ /* 0x000fe20000410000 */
[----:B---3--:R-:W-:-:S06]  /*bdc0*/  FSEL R105, R48, -INF , P4 ;  /* 0xff80000030697808 */ /* 0x008fcc0002000000 */
[----:B------:R-:W3:Y:S01]  /*bdd0*/  MUFU.TANH R133, R133 ;  /* 0x0000008500857308 */ /* 0x000ee20000002400 */
[----:B------:R-:W-:Y:S01]  /*bde0*/  ISETP.GT.AND P4, PT, R57, 0x58, PT ;  /* 0x000000583900780c */ /* 0x000fe20003f84270 */
[----:B------:R-:W-:Y:S01]  /*bdf0*/  FMUL.FTZ R14, R2, R77 ;  /* 0x0000004d020e7220 */ /* 0x000fe20000410000 */
[----:B----4-:R-:W-:Y:S02]  /*be00*/  FSEL R117, R55, -INF , P5 ;  /* 0xff80000037757808 */ /* 0x010fe40002800000 */
[----:B------:R-:W-:-:S03]  /*be10*/  FMNMX.FTZ R24, R115, R24, !PT ;  /* 0x0000001873187209 */ /* 0x000fc60007810000 */
[----:B------:R-:W4:Y:S01]  /*be20*/  MUFU.TANH R56, R56 ;  /* 0x0000003800387308 */ /* 0x000f220000002400 */
[----:B-----5:R-:W-:Y:S01]  /*be30*/  FSEL R49, R49, -INF , P3 ;  /* 0xff80000031317808 */ /* 0x020fe20001800000 */
[----:B------:R-:W-:Y:S01]  /*be40*/  FMUL.FTZ R80, R2, R80 ;  /* 0x0000005002507220 */ /* 0x000fe20000410000 */
        /* <DEDUP_REMOVED lines=17> */
[----:B------:R-:W-:Y:S01]  /*bf60*/  FMUL.FTZ R84, R2, R84 ;  /* 0x0000005402547220 */ /* 0x000fe20000410000 */
[----:B------:R-:W-:-:S05]  /*bf70*/  FMNMX.FTZ R24, R121, R24, !PT ;  /* 0x0000001879187209 */ /* 0x000fca0007810000 */
[----:B------:R-:W3:Y:S01]  /*bf80*/  MUFU.TANH R113, R113 ;  /* 0x0000007100717308 */ /* 0x000ee20000002400 */
[----:B----4-:R-:W-:Y:S02]  /*bf90*/  FSEL R55, R56, -INF , P6 ;  /* 0xff80000038377808 */ /* 0x010fe40003000000 */
[----:B------:R-:W-:-:S05]  /*bfa0*/  ISETP.GT.AND P6, PT, R57, 0x68, PT ;  /* 0x000000683900780c */ /* 0x000fca0003fc4270 */
[----:B------:R-:W4:Y:S01]  /*bfb0*/  MUFU.TANH R80, R80 ;  /* 0x0000005000507308 */ /* 0x000f220000002400 */
[----:B-----5:R-:W-:Y:S02]  /*bfc0*/  FSEL R123, R123, -INF , P1 ;  /* 0xff8000007b7b7808 */ /* 0x020fe40000800000 */
[----:B------:R-:W-:-:S05]  /*bfd0*/  FMNMX.FTZ R24, R133, R24, !PT ;  /* 0x0000001885187209 */ /* 0x000fca0007810000 */
[----:B------:R-:W5:Y:S01]  /*bfe0*/  MUFU.TANH R111, R111 ;  /* 0x0000006f006f7308 */ /* 0x000f620000002400 */
[----:B------:R-:W-:Y:S01]  /*bff0*/  FSEL R59, R58, -INF , P5 ;  /* 0xff8000003a3b7808 */ /* 0x000fe20002800000 */
[----:B------:R-:W-:Y:S01]  /*c000*/  FMUL.FTZ R85, R2, R85 ;  /* 0x0000005502557220 */ /* 0x000fe20000410000 */
[----:B------:R-:W-:-:S05]  /*c010*/  ISETP.GT.AND P5, PT, R57, 0x69, PT ;  /* 0x000000693900780c */ /* 0x000fca0003fa4270 */
[----:B------:R1:W5:Y:S01]  /*c020*/  MUFU.TANH R127, R81 ;  /* 0x00000051007f7308 */ /* 0x0003620000002400 */
[----:B0-----:R-:W-:Y:S02]  /*c030*/  FSEL R135, R76, -INF , P6 ;  /* 0xff8000004c877808 */ /* 0x001fe40003000000 */
[----:B------:R-:W-:-:S05]  /*c040*/  FMNMX.FTZ R24, R123, R24, !PT ;  /* 0x000000187b187209 */ /* 0x000fca0007810000 */
[----:B------:R-:W0:Y:S01]  /*c050*/  MUFU.TANH R12, R12 ;  /* 0x0000000c000c7308 */ /* 0x000e220000002400 */
[----:B-1----:R-:W-:Y:S02]  /*c060*/  FSEL R81, R10, -INF , P4 ;  /* 0xff8000000a517808 */ /* 0x002fe40002000000 */
[----:B------:R-:W-:-:S05]  /*c070*/  ISETP.GT.AND P4, PT, R57, 0x70, PT ;  /* 0x000000703900780c */ /* 0x000fca0003f84270 */
[----:B------:R-:W1:Y:S01]  /*c080*/  MUFU.TANH R84, R84 ;  /* 0x0000005400547308 */ /* 0x000e620000002400 */
[----:B--2---:R-:W-:Y:S02]  /*c090*/  FSEL R131, R14, -INF , P5 ;  /* 0xff8000000e837808 */ /* 0x004fe40002800000 */
[----:B------:R-:W-:-:S05]  /*c0a0*/  FMNMX.FTZ R24, R135, R24, !PT ;  /* 0x0000001887187209 */ /* 0x000fca0007810000 */
[----:B------:R0:W2:Y:S01]  /*c0b0*/  MUFU.TANH R10, R85 ;  /* 0x00000055000a7308 */ /* 0x0000a20000002400 */
[----:B---3--:R-:W-:Y:S02]  /*c0c0*/  FSEL R113, R113, -INF , P3 ;  /* 0xff80000071717808 */ /* 0x008fe40001800000 */
[----:B------:R-:W-:Y:S02]  /*c0d0*/  ISETP.GT.AND P3, PT, R57, 0x71, PT ;  /* 0x000000713900780c */ /* 0x000fe40003f64270 */
[----:B----4-:R-:W-:Y:S02]  /*c0e0*/  FSEL R129, R80, -INF , P4 ;  /* 0xff80000050817808 */ /* 0x010fe40002000000 */
[----:B------:R-:W-:Y:S02]  /*c0f0*/  FMNMX.FTZ R24, R131, R24, !PT ;  /* 0x0000001883187209 */ /* 0x000fe40007810000 */
[----:B-----5:R-:W-:Y:S02]  /*c100*/  FSEL R111, R111, -INF , P2 ;  /* 0xff8000006f6f7808 */ /* 0x020fe40001000000 */
[----:B------:R-:W-:-:S02]  /*c110*/  ISETP.GT.AND P2, PT, R57, 0x78, PT ;  /* 0x000000783900780c */ /* 0x000fc40003f44270 */
[----:B------:R-:W-:Y:S02]  /*c120*/  FSEL R127, R127, -INF , P3 ;  /* 0xff8000007f7f7808 */ /* 0x000fe40001800000 */
[----:B------:R-:W-:Y:S02]  /*c130*/  FMNMX.FTZ R24, R129, R24, !PT ;  /* 0x0000001881187209 */ /* 0x000fe40007810000 */
[----:B0-----:R-:W-:Y:S02]  /*c140*/  FSEL R85, R12, -INF , P1 ;  /* 0xff8000000c557808 */ /* 0x001fe40000800000 */
[----:B------:R-:W-:Y:S02]  /*c150*/  ISETP.GT.AND P1, PT, R57, 0x79, PT ;  /* 0x000000793900780c */ /* 0x000fe40003f24270 */
[----:B-1----:R-:W-:Y:S02]  /*c160*/  FSEL R125, R84, -INF , P2 ;  /* 0xff800000547d7808 */ /* 0x002fe40001000000 */
[----:B------:R-:W-:-:S02]  /*c170*/  FMNMX.FTZ R24, R127, R24, !PT ;  /* 0x000000187f187209 */ /* 0x000fc40007810000 */
[----:B--2---:R-:W-:Y:S02]  /*c180*/  FSEL R57, R10, -INF , P1 ;  /* 0xff8000000a397808 */ /* 0x004fe40000800000 */
[----:B------:R-:W-:-:S04]  /*c190*/  FMNMX.FTZ R24, R125, R24, !PT ;  /* 0x000000187d187209 */ /* 0x000fc80007810000 */
[----:B------:R-:W-:-:S05]  /*c1a0*/  FMNMX.FTZ R24, R57, R24, !PT ;  /* 0x0000001839187209 */ /* 0x000fca0007810000 */
[----:B------:R-:W0:Y:S01]  /*c1b0*/  SHFL.BFLY PT, R45, R24, 0x2, 0x1f ;  /* 0x0c401f00182d7f89 */ /* 0x000e2200000e0000 */
[----:B------:R-:W-:-:S04]  /*c1c0*/  FMNMX.FTZ R14, R7, R8, !PT ;  /* 0x00000008070e7209 */ /* 0x000fc80007810000 */
[----:B------:R-:W-:-:S04]  /*c1d0*/  FMNMX.FTZ R14, R11, R14, !PT ;  /* 0x0000000e0b0e7209 */ /* 0x000fc80007810000 */
[----:B------:R-:W-:-:S04]  /*c1e0*/  FMNMX.FTZ R14, R9, R14, !PT ;  /* 0x0000000e090e7209 */ /* 0x000fc80007810000 */
[----:B------:R-:W-:Y:S02]  /*c1f0*/  FMNMX.FTZ R14, R65, R14, !PT ;  /* 0x0000000e410e7209 */ /* 0x000fe40007810000 */
[----:B0-----:R-:W-:Y:S02]  /*c200*/  FMNMX.FTZ R12, R24, R45, !PT ;  /* 0x0000002d180c7209 */ /* 0x001fe40007810000 */
        /* <DEDUP_REMOVED lines=8> */
[----:B------:R-:W-:Y:S01]  /*c290*/  FMNMX.FTZ R28, R41, R28, !PT ;  /* 0x0000001c291c7209 */ /* 0x000fe20007810000 */
[----:B------:R-:W0:Y:S03]  /*c2a0*/  SHFL.BFLY PT, R45, R12, 0x1, 0x1f ;  /* 0x0c201f000c2d7f89 */ /* 0x000e2600000e0000 */
[----:B------:R-:W-:-:S04]  /*c2b0*/  FMNMX.FTZ R28, R75, R28, !PT ;  /* 0x0000001c4b1c7209 */ /* 0x000fc80007810000 */
[----:B------:R-:W-:-:S04]  /*c2c0*/  FMNMX.FTZ R30, R103, R28, !PT ;  /* 0x0000001c671e7209 */ /* 0x000fc80007810000 */
[----:B------:R-:W-:-:S04]  /*c2d0*/  FMNMX.FTZ R30, R105, R30, !PT ;  /* 0x0000001e691e7209 */ /* 0x000fc80007810000 */
[----:B------:R-:W-:-:S04]  /*c2e0*/  FMNMX.FTZ R30, R49, R30, !PT ;  /* 0x0000001e311e7209 */ /* 0x000fc80007810000 */
[----:B------:R-:W-:Y:S01]  /*c2f0*/  FMNMX.FTZ R30, R77, R30, !PT ;  /* 0x0000001e4d1e7209 */ /* 0x000fe20007810000 */
[----:B------:R-:W-:-:S03]  /*c300*/  FMUL.FTZ R34, R2, R78 ;  /* 0x0000004e02227220 */ /* 0x000fc60000410000 */
[----:B------:R-:W-:Y:S01]  /*c310*/  FMNMX.FTZ R32, R53, R30, !PT ;  /* 0x0000001e35207209 */ /* 0x000fe20007810000 */
[----:B------:R-:W-:-:S03]  /*c320*/  FMUL.FTZ R38, R2, R79 ;  /* 0x0000004f02267220 */ /* 0x000fc60000410000 */
[----:B------:R-:W-:Y:S01]  /*c330*/  FMNMX.FTZ R32, R55, R32, !PT ;  /* 0x0000002037207209 */ /* 0x000fe20007810000 */
[----:B------:R-:W1:Y:S01]  /*c340*/  MUFU.TANH R34, R34 ;  /* 0x0000002200227308 */ /* 0x000e620000002400 */
[----:B0-----:R-:W-:Y:S01]  /*c350*/  FMNMX.FTZ R45, R12, R45, !PT ;  /* 0x0000002d0c2d7209 */ /* 0x001fe20007810000 */
[----:B------:R-:W-:Y:S01]  /*c360*/  IMAD.U32 R44, RZ, RZ, UR4 ;  /* 0x00000004ff2c7e24 */ /* 0x000fe2000f8e00ff */
[----:B------:R-:W-:Y:S01]  /*c370*/  FMNMX.FTZ R32, R59, R32, !PT ;  /* 0x000000203b207209 */ /* 0x000fe20007810000 */
[----:B------:R-:W-:Y:S01]  /*c380*/  FMUL.FTZ R36, R2, R82 ;  /* 0x0000005202247220 */ /* 0x000fe20000410000 */
[C---:B------:R-:W-:Y:S01]  /*c390*/  FSETP.NEU.FTZ.AND P0, PT, R45.reuse, -INF , PT ;  /* 0xff8000002d00780b */ /* 0x040fe20003f1d000 */
[----:B------:R-:W-:-:S01]  /*c3a0*/  FFMA.FTZ R10, R45, R44, -8 ;  /* 0xc10000002d0a7423 */ /* 0x000fc2000001002c */
[----:B------:R-:W-:Y:S01]  /*c3b0*/  FMNMX.FTZ R32, R81, R32, !PT ;  /* 0x0000002051207209 */ /* 0x000fe20007810000 */
[----:B------:R-:W0:Y:S01]  /*c3c0*/  MUFU.TANH R38, R38 ;  /* 0x0000002600267308 */ /* 0x000e220000002400 */
[C---:B------:R-:W-:Y:S01]  /*c3d0*/  FMUL.FTZ R79, R2.reuse, R83 ;  /* 0x00000053024f7220 */ /* 0x040fe20000410000 */
[----:B------:R-:W-:Y:S01]  /*c3e0*/  FMUL.FTZ R83, R2, R86 ;  /* 0x0000005602537220 */ /* 0x000fe20000410000 */
[----:B------:R-:W-:-:S02]  /*c3f0*/  FMNMX.FTZ R40, R113, R32, !PT ;  /* 0x0000002071287209 */ /* 0x000fc40007810000 */
[----:B------:R-:W-:-:S03]  /*c400*/  FSEL R10, R10, RZ, P0 ;  /* 0x000000ff0a0a7208 */ /* 0x000fc60000000000 */
[----:B------:R-:W-:Y:S01]  /*c410*/  MUFU.TANH R36, R36 ;  /* 0x0000002400247308 */ /* 0x000fe20000002400 */
[----:B------:R-:W-:Y:S01]  /*c420*/  FMNMX.FTZ R40, R111, R40, !PT ;  /* 0x000000286f287209 */ /* 0x000fe20007810000 */
[----:B------:R-:W-:Y:S01]  /*c430*/  FMUL.FTZ R87, R2, R87 ;  /* 0x0000005702577220 */ /* 0x000fe20000410000 */
[----:B------:R-:W-:-:S01]  /*c440*/  FFMA.FTZ R12, R61, R44, -R10 ;  /* 0x0000002c3d0c7223 */ /* 0x000fc2000001080a */
[----:B------:R-:W-:-:S04]  /*c450*/  FFMA.FTZ R67, R67, R44, -R10 ;  /* 0x0000002c43437223 */ /* 0x000fc8000001080a */
[----:B------:R-:W2:Y:S01]  /*c460*/  MUFU.TANH R79, R79 ;  /* 0x0000004f004f7308 */ /* 0x000ea20000002400 */
[----:B------:R-:W-:-:S01]  /*c470*/  FFMA.FTZ R61, R63, R44, -R10 ;  /* 0x0000002c3f3d7223 */ /* 0x000fc2000001080a */
[----:B-1----:R-:W-:Y:S02]  /*c480*/  FSEL R63, R34, -INF , P6 ;  /* 0xff800000223f7808 */ /* 0x002fe40003000000 */
[----:B------:R-:W-:-:S04]  /*c490*/  FMNMX.FTZ R40, R85, R40, !PT ;  /* 0x0000002855287209 */ /* 0x000fc80007810000 */
[----:B------:R-:W1:Y:S01]  /*c4a0*/  MUFU.TANH R83, R83 ;  /* 0x0000005300537308 */ /* 0x000e620000002400 */
[----:B------:R-:W-:-:S01]  /*c4b0*/  FFMA.FTZ R71, R71, R44, -R10 ;  /* 0x0000002c47477223 */ /* 0x000fc2000001080a */
[----:B------:R-:W-:-:S06]  /*c4c0*/  FMNMX.FTZ R40, R63, R40, !PT ;  /* 0x000000283f287209 */ /* 0x000fcc0007810000 */
[----:B------:R3:W-:Y:S08]  /*c4d0*/  MUFU.EX2 R14, R67 ;  /* 0x00000043000e7308 */ /* 0x0007f00000000800 */
[----:B------:R-:W4:Y:S01]  /*c4e0*/  MUFU.TANH R87, R87 ;  /* 0x0000005700577308 */ /* 0x000f220000002400 */
[----:B---3--:R-:W-:-:S01]  /*c4f0*/  FFMA.FTZ R67, R43, R44, -R10 ;  /* 0x0000002c2b437223 */ /* 0x008fc2000001080a */
[----:B0-----:R-:W-:-:S04]  /*c500*/  FSEL R43, R38, -INF , P5 ;  /* 0xff800000262b7808 */ /* 0x001fc80002800000 */
[----:B------:R-:W-:Y:S02]  /*c510*/  FMNMX.FTZ R40, R43, R40, !PT ;  /* 0x000000282b287209 */ /* 0x000fe40007810000 */
[----:B------:R0:W-:Y:S01]  /*c520*/  MUFU.EX2 R24, R71 ;  /* 0x0000004700187308 */ /* 0x0001e20000000800 */
[----:B--2---:R-:W-:Y:S02]  /*c530*/  FSEL R79, R79, -INF , P3 ;  /* 0xff8000004f4f7808 */ /* 0x004fe40001800000 */
[----:B0-----:R-:W-:-:S04]  /*c540*/  FSEL R71, R36, -INF , P4 ;  /* 0xff80000024477808 */ /* 0x001fc80002000000 */
[----:B------:R-:W-:Y:S02]  /*c550*/  FMNMX.FTZ R40, R71, R40, !PT ;  /* 0x0000002847287209 */ /* 0x000fe40007810000 */
[----:B-1----:R-:W-:Y:S02]  /*c560*/  FSEL R83, R83, -INF , P2 ;  /* 0xff80000053537808 */ /* 0x002fe40001000000 */
[----:B------:R-:W-:Y:S02]  /*c570*/  FMNMX.FTZ R40, R79, R40, !PT ;  /* 0x000000284f287209 */ /* 0x000fe40007810000 */
[----:B----4-:R-:W-:Y:S02]  /*c580*/  FSEL R87, R87, -INF , P1 ;  /* 0xff80000057577808 */ /* 0x010fe40000800000 */
[----:B------:R-:W-:Y:S01]  /*c590*/  FMNMX.FTZ R40, R83, R40, !PT ;  /* 0x0000002853287209 */ /* 0x000fe20007810000 */
[----:B------:R-:W-:-:S03]  /*c5a0*/  FFMA.FTZ R95, R95, R44, -R10 ;  /* 0x0000002c5f5f7223 */ /* 0x000fc6000001080a */
[----:B------:R-:W-:Y:S01]  /*c5b0*/  FMNMX.FTZ R42, R87, R40, !PT ;  /* 0x00000028572a7209 */ /* 0x000fe20007810000 */
[----:B------:R0:W-:Y:S04]  /*c5c0*/  MUFU.EX2 R28, R95 ;  /* 0x0000005f001c7308 */ /* 0x0001e80000000800 */
[----:B0-----:R-:W0:Y:S01]  /*c5d0*/  SHFL.BFLY PT, R95, R42, 0x2, 0x1f ;  /* 0x0c401f002a5f7f89 */ /* 0x001e2200000e0000 */
[----:B------:R-:W-:-:S04]  /*c5e0*/  FFMA.FTZ R101, R101, R44, -R10 ;  /* 0x0000002c65657223 */ /* 0x000fc8000001080a */
[----:B------:R1:W-:Y:S01]  /*c5f0*/  MUFU.EX2 R32, R101 ;  /* 0x0000006500207308 */ /* 0x0003e20000000800 */
[----:B0-----:R-:W-:-:S05]  /*c600*/  FMNMX.FTZ R50, R42, R95, !PT ;  /* 0x0000005f2a327209 */ /* 0x001fca0007810000 */
[----:B-1----:R-:W0:Y:S01]  /*c610*/  SHFL.BFLY PT, R101, R50, 0x1, 0x1f ;  /* 0x0c201f0032657f89 */ /* 0x002e2200000e0000 */
[----:B------:R-:W-:-:S01]  /*c620*/  FFMA.FTZ R93, R93, R44, -R10 ;  /* 0x0000002c5d5d7223 */ /* 0x000fc2000001080a */
[-CC-:B------:R-:W-:Y:S01]  /*c630*/  FFMA.FTZ R99, R99, R44.reuse, -R10.reuse ;  /* 0x0000002c63637223 */ /* 0x180fe2000001080a */
[----:B------:R-:W-:Y:S01]  /*c640*/  ISETP.NE.AND P0, PT, R89, RZ, PT ;  /* 0x000000ff5900720c */ /* 0x000fe20003f05270 */
[-CC-:B------:R-:W-:Y:S01]  /*c650*/  FFMA.FTZ R3, R3, R44.reuse, -R10.reuse ;  /* 0x0000002c03037223 */ /* 0x180fe2000001080a */
        /* <DEDUP_REMOVED lines=11> */
[----:B0-----:R-:W-:Y:S01]  /*c710*/  FMNMX.FTZ R76, R50, R101, !PT ;  /* 0x00000065324c7209 */ /* 0x001fe20007810000 */
[----:B------:R-:W-:-:S03]  /*c720*/  FFMA.FTZ R51, R51, R44, -R10 ;  /* 0x0000002c33337223 */ /* 0x000fc6000001080a */
[C---:B------:R-:W-:Y:S01]  /*c730*/  FSETP.NEU.FTZ.AND P1, PT, R76.reuse, -INF , PT ;  /* 0xff8000004c00780b */ /* 0x040fe20003f3d000 */
[----:B------:R-:W-:-:S01]  /*c740*/  FFMA.FTZ R52, R76, R44, -8 ;  /* 0xc10000004c347423 */ /* 0x000fc2000001002c */
[-CC-:B------:R-:W-:Y:S01]  /*c750*/  FFMA.FTZ R38, R115, R44.reuse, -R10.reuse ;  /* 0x0000002c73267223 */ /* 0x180fe2000001080a */
[----:B------:R-:W-:-:S01]  /*c760*/  FFMA.FTZ R89, R117, R44, -R10 ;  /* 0x0000002c75597223 */ /* 0x000fc2000001080a */
[-CC-:B------:R-:W-:Y:S01]  /*c770*/  FFMA.FTZ R40, R119, R44.reuse, -R10.reuse ;  /* 0x0000002c77287223 */ /* 0x180fe2000001080a */
[----:B-1----:R-:W-:-:S01]  /*c780*/  FFMA.FTZ R93, R121, R44, -R10 ;  /* 0x0000002c795d7223 */ /* 0x002fc2000001080a */
[-CC-:B------:R-:W-:Y:S01]  /*c790*/  FFMA.FTZ R42, R133, R44.reuse, -R10.reuse ;  /* 0x0000002c852a7223 */ /* 0x180fe2000001080a */
[----:B------:R-:W-:-:S01]  /*c7a0*/  FFMA.FTZ R95, R123, R44, -R10 ;  /* 0x0000002c7b5f7223 */ /* 0x000fc2000001080a */
[-CC-:B------:R-:W-:Y:S01]  /*c7b0*/  FFMA.FTZ R46, R135, R44.reuse, -R10.reuse ;  /* 0x0000002c872e7223 */ /* 0x180fe2000001080a */
[----:B--2---:R-:W-:-:S01]  /*c7c0*/  FFMA.FTZ R99, R131, R44, -R10 ;  /* 0x0000002c83637223 */ /* 0x004fc2000001080a */
[-CC-:B------:R-:W-:Y:S01]  /*c7d0*/  FFMA.FTZ R48, R129, R44.reuse, -R10.reuse ;  /* 0x0000002c81307223 */ /* 0x180fe2000001080a */
[----:B------:R-:W-:-:S01]  /*c7e0*/  FFMA.FTZ R127, R127, R44, -R10 ;  /* 0x0000002c7f7f7223 */ /* 0x000fc2000001080a */
[-CC-:B------:R-:W-:Y:S01]  /*c7f0*/  FFMA.FTZ R50, R125, R44.reuse, -R10.reuse ;  /* 0x0000002c7d327223 */ /* 0x180fe2000001080a */
[----:B------:R-:W-:-:S01]  /*c800*/  FFMA.FTZ R57, R57, R44, -R10 ;  /* 0x0000002c39397223 */ /* 0x000fc2000001080a */
[----:B------:R-:W-:Y:S01]  /*c810*/  FSEL R10, R52, RZ, P1 ;  /* 0x000000ff340a7208 */ /* 0x000fe20000800000 */
[----:B------:R-:W-:Y:S04]  /*c820*/  MUFU.EX2 R3, R3 ;  /* 0x0000000300037308 */ /* 0x000fe80000000800 */
[----:B------:R-:W-:-:S01]  /*c830*/  FFMA.FTZ R7, R7, R44, -R10 ;  /* 0x0000002c07077223 */ /* 0x000fc2000001080a */
[-CC-:B------:R-:W-:Y:S01]  /*c840*/  FFMA.FTZ R8, R8, R44.reuse, -R10.reuse ;  /* 0x0000002c08087223 */ /* 0x180fe2000001080a */
[----:B------:R-:W-:-:S02]  /*c850*/  FFMA.FTZ R11, R11, R44, -R10 ;  /* 0x0000002c0b0b7223 */ /* 0x000fc4000001080a */
[----:B------:R-:W0:Y:S01]  /*c860*/  MUFU.EX2 R6, R6 ;  /* 0x0000000600067308 */ /* 0x000e220000000800 */
[----:B------:R-:W-:-:S01]  /*c870*/  FFMA.FTZ R54, R9, R44, -R10 ;  /* 0x0000002c09367223 */ /* 0x000fc2000001080a */
[----:B------:R-:W-:-:S06]  /*c880*/  FFMA.FTZ R9, R65, R44, -R10 ;  /* 0x0000002c41097223 */ /* 0x000fcc000001080a */
[----:B------:R-:W-:Y:S08]  /*c890*/  MUFU.EX2 R7, R7 ;  /* 0x0000000700077308 */ /* 0x000ff00000000800 */
[----:B------:R-:W1:Y:S08]  /*c8a0*/  MUFU.EX2 R8, R8 ;  /* 0x0000000800087308 */ /* 0x000e700000000800 */
[----:B------:R-:W2:Y:S01]  /*c8b0*/  MUFU.EX2 R12, R12 ;  /* 0x0000000c000c7308 */ /* 0x000ea20000000800 */
[----:B------:R-:W-:-:S07]  /*c8c0*/  FFMA.FTZ R52, R25, R44, -R10 ;  /* 0x0000002c19347223 */ /* 0x000fce000001080a */
[----:B------:R-:W3:Y:S01]  /*c8d0*/  MUFU.EX2 R11, R11 ;  /* 0x0000000b000b7308 */ /* 0x000ee20000000800 */
[----:B------:R-:W-:-:S07]  /*c8e0*/  FFMA.FTZ R58, R69, R44, -R10 ;  /* 0x0000002c453a7223 */ /* 0x000fce000001080a */
[----:B------:R-:W4:Y:S01]  /*c8f0*/  MUFU.EX2 R61, R61 ;  /* 0x0000003d003d7308 */ /* 0x000f220000000800 */
[----:B------:R-:W-:-:S07]  /*c900*/  FFMA.FTZ R62, R49, R44, -R10 ;  /* 0x0000002c313e7223 */ /* 0x000fce000001080a */
[----:B------:R-:W5:Y:S01]  /*c910*/  MUFU.EX2 R54, R54 ;  /* 0x0000003600367308 */ /* 0x000f620000000800 */
[----:B0-----:R-:W-:-:S01]  /*c920*/  FADD.FTZ R49, R3, R6 ;  /* 0x0000000603317221 */ /* 0x001fc20000010000 */
[----:B-1----:R-:W-:-:S06]  /*c930*/  FADD.FTZ R70, R7, R8 ;  /* 0x0000000807467221 */ /* 0x002fcc0000010000 */
[----:B------:R-:W0:Y:S01]  /*c940*/  MUFU.EX2 R13, R13 ;  /* 0x0000000d000d7308 */ /* 0x000e220000000800 */
[----:B------:R-:W-:-:S07]  /*c950*/  FFMA.FTZ R65, R29, R44, -R10 ;  /* 0x0000002c1d417223 */ /* 0x000fce000001080a */
[----:B------:R-:W1:Y:S01]  /*c960*/  MUFU.EX2 R9, R9 ;  /* 0x0000000900097308 */ /* 0x000e620000000800 */
[----:B------:R-:W1:Y:S01]  /*c970*/  S2R R90, SR_TID.X ;  /* 0x00000000005a7919 */ /* 0x000e620000002100 */
[----:B--2---:R-:W-:-:S01]  /*c980*/  FADD.FTZ R72, R12, R49 ;  /* 0x000000310c487221 */ /* 0x004fc20000010000 */
[----:B------:R-:W-:-:S05]  /*c990*/  FFMA.FTZ R49, R55, R44, -R10 ;  /* 0x0000002c37317223 */ /* 0x000fca000001080a */
[----:B------:R-:W2:Y:S01]  /*c9a0*/  MUFU.EX2 R52, R52 ;  /* 0x0000003400347308 */ /* 0x000ea20000000800 */
[----:B---3--:R-:W-:-:S01]  /*c9b0*/  FADD.FTZ R55, R11, R70 ;  /* 0x000000460b377221 */ /* 0x008fc20000010000 */
[----:B------:R-:W-:Y:S01]  /*c9c0*/  FFMA.FTZ R25, R91, R44, -R10 ;  /* 0x0000002c5b197223 */ /* 0x000fe2000001080a */
[----:B----4-:R-:W-:-:S05]  /*c9d0*/  FADD.FTZ R72, R61, R72 ;  /* 0x000000483d487221 */ /* 0x010fca0000010000 */
[----:B------:R-:W3:Y:S01]  /*c9e0*/  MUFU.EX2 R58, R58 ;  /* 0x0000003a003a7308 */ /* 0x000ee20000000800 */
[----:B-----5:R-:W-:-:S01]  /*c9f0*/  FADD.FTZ R70, R54, R55 ;  /* 0x0000003736467221 */ /* 0x020fc20000010000 */
[-CC-:B------:R-:W-:Y:S01]  /*ca00*/  FFMA.FTZ R56, R33, R44.reuse, -R10.reuse ;  /* 0x0000002c21387223 */ /* 0x180fe2000001080a */
[----:B------:R-:W-:-:S05]  /*ca10*/  FFMA.FTZ R33, R73, R44, -R10 ;  /* 0x0000002c49217223 */ /* 0x000fca000001080a */
[----:B------:R-:W4:Y:S01]  /*ca20*/  MUFU.EX2 R27, R27 ;  /* 0x0000001b001b7308 */ /* 0x000f220000000800 */
[----:B0-----:R-:W-:-:S01]  /*ca30*/  FADD.FTZ R69, R13, R72 ;  /* 0x000000480d457221 */ /* 0x001fc20000010000 */
[----:B-1----:R-:W-:-:S06]  /*ca40*/  FADD.FTZ R73, R9, R70 ;  /* 0x0000004609497221 */ /* 0x002fcc0000010000 */
[----:B------:R-:W0:Y:S01]  /*ca50*/  MUFU.EX2 R65, R65 ;  /* 0x0000004100417308 */ /* 0x000e220000000800 */
[----:B------:R-:W-:-:S01]  /*ca60*/  FADD.FTZ R69, R14, R69 ;  /* 0x000000450e457221 */ /* 0x000fc20000010000 */
[----:B--2---:R-:W-:-:S06]  /*ca70*/  FADD.FTZ R73, R52, R73 ;  /* 0x0000004934497221 */ /* 0x004fcc0000010000 */
        /* <DEDUP_REMOVED lines=16> */
[----:B--2---:R-:W-:-:S01]  /*cb80*/  FADD.FTZ R73, R31, R72 ;  /* 0x000000481f497221 */ /* 0x004fc20000010000 */
[----:B---3--:R-:W-:-:S06]  /*cb90*/  FADD.FTZ R72, R56, R69 ;  /* 0x0000004538487221 */ /* 0x008fcc0000010000 */
[----:B------:R-:W2:Y:S01]  /*cba0*/  MUFU.EX2 R29, R29 ;  /* 0x0000001d001d7308 */ /* 0x000ea20000000800 */
[----:B------:R-:W-:-:S01]  /*cbb0*/  FFMA.FTZ R66, R103, R44, -R10 ;  /* 0x0000002c67427223 */ /* 0x000fc2000001080a */
[----:B------:R-:W-:Y:S01]  /*cbc0*/  LOP3.LUT R90, R90, 0x7f, RZ, 0xc0, !PT ;  /* 0x0000007f5a5a7812 */ /* 0x000fe200078ec0ff */
[----:B------:R-:W-:-:S05]  /*cbd0*/  FADD.FTZ R74, R28, R73 ;  /* 0x000000491c4a7221 */ /* 0x000fca0000010000 */
[----:B------:R-:W3:Y:S01]  /*cbe0*/  MUFU.EX2 R39, R39 ;  /* 0x0000002700277308 */ /* 0x000ee20000000800 */
[----:B0-----:R-:W-:-:S01]  /*cbf0*/  FADD.FTZ R69, R33, R72 ;  /* 0x0000004821457221 */ /* 0x001fc20000010000 */
[----:B------:R-:W-:-:S06]  /*cc00*/  FFMA.FTZ R37, R105, R44, -R10 ;  /* 0x0000002c69257223 */ /* 0x000fcc000001080a */
[----:B------:R-:W0:Y:S01]  /*cc10*/  MUFU.EX2 R60, R60 ;  /* 0x0000003c003c7308 */ /* 0x000e220000000800 */
[----:B------:R-:W-:Y:S01]  /*cc20*/  ISETP.NE.AND P2, PT, R90, RZ, PT ;  /* 0x000000ff5a00720c */ /* 0x000fe20003f45270 */
[----:B----4-:R-:W-:Y:S01]  /*cc30*/  FADD.FTZ R73, R35, R74 ;  /* 0x0000004a23497221 */ /* 0x010fe20000010000 */
[----:B-1----:R-:W-:-:S05]  /*cc40*/  FADD.FTZ R72, R64, R69 ;  /* 0x0000004540487221 */ /* 0x002fca0000010000 */
[----:B------:R-:W1:Y:S01]  /*cc50*/  MUFU.EX2 R41, R41 ;  /* 0x0000002900297308 */ /* 0x000e620000000800 */
[----:B------:R-:W-:-:S01]  /*cc60*/  FADD.FTZ R74, R30, R73 ;  /* 0x000000491e4a7221 */ /* 0x000fc20000010000 */
[----:B------:R-:W-:-:S06]  /*cc70*/  F2FP.SATFINITE.E4M3.F32.PACK_AB_MERGE_C R148, R61, R12, RZ ;  /* 0x0000000c3d94723e */ /* 0x000fcc00048070ff */
[----:B------:R-:W4:Y:S01]  /*cc80*/  MUFU.EX2 R67, R67 ;  /* 0x0000004300437308 */ /* 0x000f220000000800 */
[----:B--2---:R-:W-:-:S01]  /*cc90*/  FADD.FTZ R61, R29, R72 ;  /* 0x000000481d3d7221 */ /* 0x004fc20000010000 */
[----:B------:R-:W-:-:S06]  /*cca0*/  FFMA.FTZ R68, R77, R44, -R10 ;  /* 0x0000002c4d447223 */ /* 0x000fcc000001080a */
[----:B------:R-:W2:Y:S01]  /*ccb0*/  MUFU.EX2 R66, R66 ;  /* 0x0000004200427308 */ /* 0x000ea20000000800 */
[----:B---3--:R-:W-:-:S01]  /*ccc0*/  FADD.FTZ R69, R39, R74 ;  /* 0x0000004a27457221 */ /* 0x008fc20000010000 */
[----:B------:R-:W-:-:S06]  /*ccd0*/  F2FP.SATFINITE.E4M3.F32.PACK_AB_MERGE_C R150, R27, R24, RZ ;  /* 0x000000181b96723e */ /* 0x000fcc00048070ff */
[----:B------:R-:W3:Y:S01]  /*cce0*/  MUFU.EX2 R34, R34 ;  /* 0x0000002200227308 */ /* 0x000ee20000000800 */
[----:B0-----:R-:W-:-:S01]  /*ccf0*/  FADD.FTZ R24, R60, R61 ;  /* 0x0000003d3c187221 */ /* 0x001fc20000010000 */
[----:B------:R-:W-:-:S06]  /*cd00*/  FFMA.FTZ R53, R53, R44, -R10 ;  /* 0x0000002c35357223 */ /* 0x000fcc000001080a */
[----:B------:R-:W0:Y:S01]  /*cd10*/  MUFU.EX2 R37, R37 ;  /* 0x0000002500257308 */ /* 0x000e220000000800 */
[----:B------:R-:W-:Y:S02]  /*cd20*/  @!P2 VIADD R0, R0, 0x19c40 ;  /* 0x00019c400000a836 */ /* 0x000fe40000000000 */
[----:B------:R-:W-:-:S05]  /*cd30*/  FADD.FTZ R72, R32, R69 ;  /* 0x0000004520487221 */ /* 0x000fca0000010000 */
[----:B------:R-:W5:Y:S01]  /*cd40*/  MUFU.EX2 R47, R47 ;  /* 0x0000002f002f7308 */ /* 0x000f620000000800 */
[----:B-1----:R-:W-:-:S07]  /*cd50*/  FADD.FTZ R27, R41, R24 ;  /* 0x00000018291b7221 */ /* 0x002fce0000010000 */
[----:B------:R-:W1:Y:S01]  /*cd60*/  MUFU.EX2 R62, R62 ;  /* 0x0000003e003e7308 */ /* 0x000e620000000800 */
[C---:B----4-:R-:W-:Y:S01]  /*cd70*/  F2FP.SATFINITE.E4M3.F32.PACK_AB_MERGE_C R138, R67.reuse, R32, RZ ;  /* 0x00000020438a723e */ /* 0x050fe200048070ff */
[----:B------:R-:W-:Y:S01]  /*cd80*/  FADD.FTZ R67, R67, R72 ;  /* 0x0000004843437221 */ /* 0x000fe20000010000 */
[----:B------:R-:W-:-:S05]  /*cd90*/  F2FP.SATFINITE.E4M3.F32.PACK_AB_MERGE_C R136, R35, R28, RZ ;  /* 0x0000001c2388723e */ /* 0x000fca00048070ff */
[----:B------:R-:W4:Y:S01]  /*cda0*/  MUFU.EX2 R36, R36 ;  /* 0x0000002400247308 */ /* 0x000f220000000800 */
[----:B------:R-:W-:Y:S01]  /*cdb0*/  @!P2 PRMT R55, RZ, 0x654, R0 ;  /* 0x00000654ff37a816 */ /* 0x000fe20000000000 */
[----:B--2---:R-:W-:-:S06]  /*cdc0*/  FADD.FTZ R28, R66, R27 ;  /* 0x0000001b421c7221 */ /* 0x004fcc0000010000 */
[----:B------:R-:W2:Y:S01]  /*cdd0*/  MUFU.EX2 R68, R68 ;  /* 0x0000004400447308 */ /* 0x000ea20000000800 */
[----:B------:R-:W-:-:S01]  /*cde0*/  FFMA.FTZ R59, R59, R44, -R10 ;  /* 0x0000002c3b3b7223 */ /* 0x000fc2000001080a */
[----:B------:R-:W-:-:S06]  /*cdf0*/  F2FP.SATFINITE.E4M3.F32.PACK_AB_MERGE_C R149, R54, R11, RZ ;  /* 0x0000000b3695723e */ /* 0x000fcc00048070ff */
[----:B------:R-:W2:Y:S01]  /*ce00*/  MUFU.EX2 R51, R51 ;  /* 0x0000003300337308 */ /* 0x000ea20000000800 */
[----:B---3--:R-:W-:-:S01]  /*ce10*/  FADD.FTZ R32, R34, R67 ;  /* 0x0000004322207221 */ /* 0x008fc20000010000 */
[----:B------:R3:W-:Y:S01]  /*ce20*/  @!P2 SYNCS.ARRIVE.TRANS64.RED.A1T0 RZ, [R55+URZ], RZ ;  /* 0x000000ff37ffa9a7 */ /* 0x0007e2000810043f */
[----:B0-----:R-:W-:-:S05]  /*ce30*/  FADD.FTZ R11, R37, R28 ;  /* 0x0000001c250b7221 */ /* 0x001fca0000010000 */
[----:B------:R-:W0:Y:S01]  /*ce40*/  MUFU.EX2 R53, R53 ;  /* 0x0000003500357308 */ /* 0x000e220000000800 */
[----:B---3--:R-:W-:-:S01]  /*ce50*/  FFMA.FTZ R55, R81, R44, -R10 ;  /* 0x0000002c51377223 */ /* 0x008fc2000001080a */
[----:B-----5:R-:W-:-:S06]  /*ce60*/  FADD.FTZ R27, R47, R32 ;  /* 0x000000202f1b7221 */ /* 0x020fcc0000010000 */
[----:B------:R-:W3:Y:S01]  /*ce70*/  MUFU.EX2 R38, R38 ;  /* 0x0000002600267308 */ /* 0x000ee20000000800 */
[----:B------:R-:W-:-:S01]  /*ce80*/  FFMA.FTZ R70, R113, R44, -R10 ;  /* 0x0000002c71467223 */ /* 0x000fc2000001080a */
[----:B-1----:R-:W-:-:S06]  /*ce90*/  FADD.FTZ R11, R62, R11 ;  /* 0x0000000b3e0b7221 */ /* 0x002fcc0000010000 */
[----:B------:R-:W1:Y:S01]  /*cea0*/  MUFU.EX2 R49, R49 ;  /* 0x0000003100317308 */ /* 0x000e620000000800 */
[----:B----4-:R-:W-:-:S01]  /*ceb0*/  FADD.FTZ R28, R36, R27 ;  /* 0x0000001b241c7221 */ /* 0x010fc20000010000 */
[----:B------:R-:W-:-:S06]  /*cec0*/  F2FP.SATFINITE.E4M3.F32.PACK_AB_MERGE_C R148, R6, R3, R148 ;  /* 0x000000030694723e */ /* 0x000fcc0004807094 */
[----:B------:R-:W4:Y:S01]  /*ced0*/  MUFU.EX2 R89, R89 ;  /* 0x0000005900597308 */ /* 0x000f220000000800 */
[----:B--2---:R-:W-:-:S07]  /*cee0*/  FADD.FTZ R6, R68, R11 ;  /* 0x0000000b44067221 */ /* 0x004fce0000010000 */
[----:B------:R2:W5:Y:S01]  /*cef0*/  MUFU.EX2 R0, R59 ;  /* 0x0000003b00007308 */ /* 0x0005620000000800 */
[----:B------:R-:W-:Y:S01]  /*cf00*/  F2FP.SATFINITE.E4M3.F32.PACK_AB_MERGE_C R140, R51, R36, RZ ;  /* 0x00000024338c723e */ /* 0x000fe200048070ff */
[----:B------:R-:W-:Y:S01]  /*cf10*/  FFMA.FTZ R111, R111, R44, -R10 ;  /* 0x0000002c6f6f7223 */ /* 0x000fe2000001080a */
[----:B------:R-:W-:-:S05]  /*cf20*/  FADD.FTZ R51, R51, R28 ;  /* 0x0000001c33337221 */ /* 0x000fca0000010000 */
[----:B------:R-:W-:Y:S01]  /*cf30*/  MUFU.EX2 R40, R40 ;  /* 0x0000002800287308 */ /* 0x000fe20000000800 */
[----:B0-----:R-:W-:-:S07]  /*cf40*/  FADD.FTZ R6, R53, R6 ;  /* 0x0000000635067221 */ /* 0x001fce0000010000 */
[----:B------:R-:W0:Y:S01]  /*cf50*/  MUFU.EX2 R93, R93 ;  /* 0x0000005d005d7308 */ /* 0x000e220000000800 */
[----:B--2---:R-:W-:-:S07]  /*cf60*/  FFMA.FTZ R59, R43, R44, -R10 ;  /* 0x0000002c2b3b7223 */ /* 0x004fce000001080a */
[----:B------:R-:W2:Y:S01]  /*cf70*/  MUFU.EX2 R55, R55 ;  /* 0x0000003700377308 */ /* 0x000ea20000000800 */
[----:B------:R-:W-:Y:S01]  /*cf80*/  F2FP.SATFINITE.E4M3.F32.PACK_AB_MERGE_C R150, R14, R13, R150 ;  /* 0x0000000d0e96723e */ /* 0x000fe20004807096 */
[----:B------:R-:W-:Y:S01]  /*cf90*/  FFMA.FTZ R85, R85, R44, -R10 ;  /* 0x0000002c55557223 */ /* 0x000fe2000001080a */
[----:B---3--:R-:W-:-:S05]  /*cfa0*/  FADD.FTZ R14, R38, R51 ;  /* 0x00000033260e7221 */ /* 0x008fca0000010000 */
[----:B------:R-:W3:Y:S01]  /*cfb0*/  MUFU.EX2 R70, R70 ;  /* 0x0000004600467308 */ /* 0x000ee20000000800 */
[----:B-1----:R-:W-:-:S01]  /*cfc0*/  FADD.FTZ R3, R49, R6 ;  /* 0x0000000631037221 */ /* 0x002fc20000010000 */
[----:B------:R-:W-:Y:S01]  /*cfd0*/  FFMA.FTZ R63, R63, R44, -R10 ;  /* 0x0000002c3f3f7223 */ /* 0x000fe2000001080a */
[----:B----4-:R-:W-:-:S05]  /*cfe0*/  FADD.FTZ R11, R89, R14 ;  /* 0x0000000e590b7221 */ /* 0x010fca0000010000 */
[----:B------:R-:W-:Y:S01]  /*cff0*/  MUFU.EX2 R46, R46 ;  /* 0x0000002e002e7308 */ /* 0x000fe20000000800 */
[----:B-----5:R-:W-:-:S07]  /*d000*/  FADD.FTZ R14, R0, R3 ;  /* 0x00000003000e7221 */ /* 0x020fce0000010000 */
[----:B------:R-:W1:Y:S08]  /*d010*/  MUFU.EX2 R99, R99 ;  /* 0x0000006300637308 */ /* 0x000e700000000800 */
[----:B------:R-:W4:Y:S08]  /*d020*/  MUFU.EX2 R42, R42 ;  /* 0x0000002a002a7308 */ /* 0x000f300000000800 */
[----:B------:R-:W5:Y:S01]  /*d030*/  MUFU.EX2 R43, R111 ;  /* 0x0000006f002b7308 */ /* 0x000f620000000800 */
[----:B0-----:R-:W-:Y:S01]  /*d040*/  F2FP.SATFINITE.E4M3.F32.PACK_AB_MERGE_C R142, R93, R40, RZ ;  /* 0x000000285d8e723e */ /* 0x001fe200048070ff */
[----:B------:R-:W-:-:S06]  /*d050*/  FADD.FTZ R40, R40, R11 ;  /* 0x0000000b28287221 */ /* 0x000fcc0000010000 */
[----:B------:R-:W0:Y:S01]  /*d060*/  MUFU.EX2 R95, R95 ;  /* 0x0000005f005f7308 */ /* 0x000e220000000800 */
[----:B--2---:R-:W-:-:S01]  /*d070*/  FADD.FTZ R3, R55, R14 ;  /* 0x0000000e37037221 */ /* 0x004fc20000010000 */
[----:B------:R-:W-:-:S06]  /*d080*/  FFMA.FTZ R71, R71, R44, -R10 ;  /* 0x0000002c47477223 */ /* 0x000fcc000001080a */
[----:B------:R-:W2:Y:S01]  /*d090*/  MUFU.EX2 R12, R85 ;  /* 0x00000055000c7308 */ /* 0x000ea20000000800 */
[C---:B---3--:R-:W-:Y:S01]  /*d0a0*/  F2FP.SATFINITE.E4M3.F32.PACK_AB_MERGE_C R55, R70.reuse, R55, RZ ;  /* 0x000000374637723e */ /* 0x048fe200048070ff */
[----:B------:R-:W-:Y:S01]  /*d0b0*/  FADD.FTZ R93, R93, R40 ;  /* 0x000000285d5d7221 */ /* 0x000fe20000010000 */
[----:B------:R-:W-:-:S05]  /*d0c0*/  FADD.FTZ R70, R70, R3 ;  /* 0x0000000346467221 */ /* 0x000fca0000010000 */
[----:B------:R-:W3:Y:S01]  /*d0d0*/  MUFU.EX2 R24, R63 ;  /* 0x0000003f00187308 */ /* 0x000ee20000000800 */
[----:B------:R-:W-:-:S01]  /*d0e0*/  FFMA.FTZ R79, R79, R44, -R10 ;  /* 0x0000002c4f4f7223 */ /* 0x000fc2000001080a */
[----:B-1----:R-:W-:Y:S01]  /*d0f0*/  F2FP.SATFINITE.E4M3.F32.PACK_AB_MERGE_C R144, R99, R46, RZ ;  /* 0x0000002e6390723e */ /* 0x002fe200048070ff */
[----:B------:R-:W-:-:S05]  /*d100*/  FFMA.FTZ R83, R83, R44, -R10 ;  /* 0x0000002c53537223 */ /* 0x000fca000001080a */
[----:B------:R-:W1:Y:S01]  /*d110*/  MUFU.EX2 R59, R59 ;  /* 0x0000003b003b7308 */ /* 0x000e620000000800 */
[----:B----4-:R-:W-:-:S01]  /*d120*/  FADD.FTZ R14, R42, R93 ;  /* 0x0000005d2a0e7221 */ /* 0x010fc20000010000 */
[----:B-----5:R-:W-:Y:S01]  /*d130*/  FADD.FTZ R3, R43, R70 ;  /* 0x000000462b037221 */ /* 0x020fe20000010000 */
[----:B------:R-:W-:-:S05]  /*d140*/  FFMA.FTZ R10, R87, R44, -R10 ;  /* 0x0000002c570a7223 */ /* 0x000fca000001080a */
[----:B------:R-:W-:Y:S01]  /*d150*/  MUFU.EX2 R50, R50 ;  /* 0x0000003200327308 */ /* 0x000fe20000000800 */
[C---:B0-----:R-:W-:Y:S01]  /*d160*/  F2FP.SATFINITE.E4M3.F32.PACK_AB_MERGE_C R144, R95.reuse, R42, R144 ;  /* 0x0000002a5f90723e */ /* 0x041fe20004807090 */
[----:B------:R-:W-:-:S06]  /*d170*/  FADD.FTZ R95, R95, R14 ;  /* 0x0000000e5f5f7221 */ /* 0x000fcc0000010000 */
[----:B------:R-:W0:Y:S01]  /*d180*/  MUFU.EX2 R57, R57 ;  /* 0x0000003900397308 */ /* 0x000e220000000800 */
[----:B--2---:R-:W-:-:S07]  /*d190*/  FADD.FTZ R3, R12, R3 ;  /* 0x000000030c037221 */ /* 0x004fce0000010000 */
[----:B------:R-:W2:Y:S08]  /*d1a0*/  MUFU.EX2 R48, R48 ;  /* 0x0000003000307308 */ /* 0x000eb00000000800 */
[----:B------:R-:W4:Y:S01]  /*d1b0*/  MUFU.EX2 R71, R71 ;  /* 0x0000004700477308 */ /* 0x000f220000000800 */
[----:B------:R-:W-:Y:S01]  /*d1c0*/  F2FP.SATFINITE.E4M3.F32.PACK_AB_MERGE_C R149, R8, R7, R149 ;  /* 0x000000070895723e */ /* 0x000fe20004807095 */
[----:B------:R-:W-:-:S06]  /*d1d0*/  FADD.FTZ R46, R46, R95 ;  /* 0x0000005f2e2e7221 */ /* 0x000fcc0000010000 */
[----:B------:R-:W5:Y:S01]  /*d1e0*/  MUFU.EX2 R101, R127 ;  /* 0x0000007f00657308 */ /* 0x000f620000000800 */
[----:B---3--:R-:W-:-:S07]  /*d1f0*/  FADD.FTZ R8, R24, R3 ;  /* 0x0000000318087221 */ /* 0x008fce0000010000 */
[----:B------:R-:W3:Y:S01]  /*d200*/  MUFU.EX2 R6, R79 ;  /* 0x0000004f00067308 */ /* 0x000ee20000000800 */
[----:B------:R-:W-:-:S01]  /*d210*/  FADD.FTZ R99, R99, R46 ;  /* 0x0000002e63637221 */ /* 0x000fc20000010000 */
[----:B-1----:R-:W-:-:S06]  /*d220*/  FADD.FTZ R8, R59, R8 ;  /* 0x000000083b087221 */ /* 0x002fcc0000010000 */
[----:B------:R-:W1:Y:S01]  /*d230*/  MUFU.EX2 R83, R83 ;  /* 0x0000005300537308 */ /* 0x000e620000000800 */
[----:B------:R-:W-:-:S07]  /*d240*/  ISETP.GE.AND P1, PT, R88, 0x81, PT ;  /* 0x000000815800780c */ /* 0x000fce0003f26270 */
[----:B------:R-:W1:Y:S01]  /*d250*/  MUFU.EX2 R10, R10 ;  /* 0x0000000a000a7308 */ /* 0x000e620000000800 */
[----:B0-----:R-:W-:Y:S01]  /*d260*/  F2FP.SATFINITE.E4M3.F32.PACK_AB_MERGE_C R7, R57, R50, RZ ;  /* 0x000000323907723e */ /* 0x001fe200048070ff */
[----:B--2---:R-:W-:Y:S01]  /*d270*/  FADD.FTZ R14, R48, R99 ;  /* 0x00000063300e7221 */ /* 0x004fe20000010000 */
[----:B----4-:R-:W-:-:S01]  /*d280*/  FADD.FTZ R3, R71, R8 ;  /* 0x0000000847037221 */ /* 0x010fc20000010000 */
[----:B------:R-:W-:Y:S02]  /*d290*/  F2FP.SATFINITE.E4M3.F32.PACK_AB_MERGE_C R143, R0, R49, R55 ;  /* 0x00000031008f723e */ /* 0x000fe40004807037 */
[C---:B-----5:R-:W-:Y:S01]  /*d2a0*/  F2FP.SATFINITE.E4M3.F32.PACK_AB_MERGE_C R146, R101.reuse, R48, R7 ;  /* 0x000000306592723e */ /* 0x060fe20004807007 */
[----:B------:R-:W-:Y:S01]  /*d2b0*/  FADD.FTZ R101, R101, R14 ;  /* 0x0000000e65657221 */ /* 0x000fe20000010000 */
[----:B---3--:R-:W-:-:S01]  /*d2c0*/  FADD.FTZ R0, R6, R3 ;  /* 0x0000000306007221 */ /* 0x008fc20000010000 */
[----:B------:R-:W-:Y:S01]  /*d2d0*/  IMAD.MOV.U32 R135, RZ, RZ, RZ ;  /* 0x000000ffff877224 */ /* 0x000fe200078e00ff */
[----:B------:R-:W-:Y:S01]  /*d2e0*/  F2FP.SATFINITE.E4M3.F32.PACK_AB_MERGE_C R151, R65, R58, RZ ;  /* 0x0000003a4197723e */ /* 0x000fe200048070ff */
[----:B------:R-:W-:Y:S01]  /*d2f0*/  FADD.FTZ R50, R50, R101 ;  /* 0x0000006532327221 */ /* 0x000fe20000010000 */
[----:B------:R-:W-:Y:S01]  /*d300*/  F2FP.SATFINITE.E4M3.F32.PACK_AB_MERGE_C R137, R64, R33, RZ ;  /* 0x000000214089723e */ /* 0x000fe200048070ff */
[----:B-1----:R-:W-:Y:S01]  /*d310*/  FADD.FTZ R3, R83, R0 ;  /* 0x0000000053037221 */ /* 0x002fe20000010000 */
[----:B------:R-:W-:Y:S01]  /*d320*/  F2FP.SATFINITE.E4M3.F32.PACK_AB_MERGE_C R139, R66, R41, RZ ;  /* 0x00000029428b723e */ /* 0x000fe200048070ff */
[----:B------:R-:W-:Y:S01]  /*d330*/  BSSY B0, `(.L_x_8327) ;  /* 0x00002ad000007945 */ /* 0x000fe20003800000 */
[----:B------:R-:W-:-:S02]  /*d340*/  F2FP.SATFINITE.E4M3.F32.PACK_AB_MERGE_C R68, R53, R68, RZ ;  /* 0x000000443544723e */ /* 0x000fc400048070ff */
        /* <DEDUP_REMOVED lines=61> */
[----:B------:R-:W-:Y:S06]  /*d720*/  @!P1 BRA `(.L_x_8328) ;  /* 0x0000002400b49947 */ /* 0x000fec0003800000 */
[----:B------:R-:W2:Y:S01]  /*d730*/  LDL.LU R80, [R1+0x44] ;  /* 0x0000440001507983 */ /* 0x000ea20000300800 */
        /* <DEDUP_REMOVED lines=28> */
[----:B--2---:R-:W-:-:S07]  /*d900*/  VIADD R10, R80, 0xfffffffe ;  /* 0xfffffffe500a7836 */ /* 0x004fce0000000000 */
.L_x_8340:
[----:B------:R-:W-:-:S04]  /*d910*/  ISETP.NE.AND P1, PT, R6, 0x1, PT ;  /* 0x000000010600780c */ /* 0x000fc80003f25270 */
[----:B------:R-:W-:-:S04]  /*d920*/  SEL R8, RZ, 0x1, P1 ;  /* 0x00000001ff087807 */ /* 0x000fc80000800000 */
[----:B------:R-:W-:Y:S01]  /*d930*/  LOP3.LUT R157, R7, R8, RZ, 0x3c, !PT ;  /* 0x00000008079d7212 */ /* 0x000fe200078e3cff */
[----:B0-----:R-:W-:Y:S06]  /*d940*/  @!P0 BRA `(.L_x_8329) ;  /* 0x0000000000048947 */ /* 0x001fec0003800000 */
[----:B------:R-:W-:Y:S01]  /*d950*/  BPT.TRAP 0x1 ;  /* 0x000000040000795c */ /* 0x000fe20000300000 */
.L_x_8329:
        /* <DEDUP_REMOVED lines=8> */
.L_x_8330:
[----:B------:R-:W-:Y:S01]  /*d9e0*/  BSSY B1, `(.L_x_8331) ;  /* 0x0000006000017945 */ /* 0x000fe20003800000 */
[----:B------:R-:W-:Y:S02]  /*d9f0*/  IMAD R24, R154, 0x300, R15 ;  /* 0x000003009a187824 */ /* 0x000fe400078e020f */
[----:B------:R-:W-:Y:S01]  /*da00*/  IMAD.MOV.U32 R25, RZ, RZ, -0x3ffffff0 ;  /* 0xc0000010ff197424 */ /* 0x000fe200078e00ff */
[----:B-1----:R-:W-:Y:S06]  /*da10*/  @P1 BRA `(.L_x_8332) ;  /* 0x0000000000081947 */ /* 0x002fec0003800000 */
[----:B------:R-:W1:Y:S02]  /*da20*/  SYNCS.PHASECHK.TRANS64.TRYWAIT P1, [R13+URZ+0x19c30], R8 ;  /* 0x019c30080d0075a7 */ /* 0x000e64000802017f */
[----:B-1----:R-:W-:Y:S05]  /*da30*/  @!P1 BRA `(.L_x_8333) ;  /* 0x000000b000ec9947 */ /* 0x002fea0003800000 */
.L_x_8332:
[----:B------:R-:W-:Y:S05]  /*da40*/  BSYNC B1 ;  /* 0x0000000000017941 */ /* 0x000fea0003800000 */
.L_x_8331:
[C---:B01----:R-:W-:Y:S01]  /*da50*/  VIADD R8, R24.reuse, 0x100 ;  /* 0x0000010018087836 */ /* 0x043fe20000000000 */
[C---:B------:R-:W-:Y:S01]  /*da60*/  R2UR UR6, R24.reuse ;  /* 0x00000000180672ca */ /* 0x040fe200000e0000 */
[----:B------:R-:W-:Y:S01]  /*da70*/  IMAD.MOV.U32 R9, RZ, RZ, -0x3ffffff0 ;  /* 0xc0000010ff097424 */ /* 0x000fe200078e00ff */
[----:B------:R-:W-:Y:S01]  /*da80*/  R2UR UR7, R25 ;  /* 0x00000000190772ca */ /* 0x000fe200000e0000 */
[----:B------:R-:W-:Y:S01]  /*da90*/  VIADD R24, R24, 0x200 ;  /* 0x0000020018187836 */ /* 0x000fe20000000000 */
[----:B------:R-:W-:Y:S02]  /*daa0*/  R2UR UR10, R8 ;  /* 0x00000000080a72ca */ /* 0x000fe400000e0000 */
[----:B------:R-:W-:Y:S02]  /*dab0*/  R2UR UR11, R9 ;  /* 0x00000000090b72ca */ /* 0x000fe400000e0000 */
[----:B------:R-:W2:Y:S01]  /*dac0*/  LDL.64 R8, [R1+0x8] ;  /* 0x0000080001087983 */ /* 0x000ea20000100a00 */
[----:B------:R-:W-:Y:S01]  /*dad0*/  R2UR UR4, R4 ;  /* 0x00000000040472ca */ /* 0x000fe200000e0000 */
[----:B------:R-:W-:Y:S01]  /*dae0*/  IMAD.MOV.U32 R25, RZ, RZ, -0x3ffffff0 ;  /* 0xc0000010ff197424 */ /* 0x000fe200078e00ff */
[----:B------:R-:W-:-:S02]  /*daf0*/  R2UR UR5, R5 ;  /* 0x00000000050572ca */ /* 0x000fc400000e0000 */
[----:B------:R-:W-:Y:S02]  /*db00*/  R2UR UR14, R24 ;  /* 0x00000000180e72ca */ /* 0x000fe400000e0000 */
[----:B------:R-:W-:Y:S02]  /*db10*/  R2UR UR15, R25 ;  /* 0x00000000190f72ca */ /* 0x000fe400000e0000 */
[----:B------:R-:W-:-:S07]  /*db20*/  WARPGROUP.ARRIVE ;  /* 0x00000000000079c5 */ /* 0x000fce0000000000 */
[----:B------:R-:W-:Y:S01]  /*db30*/  QGMMA.64x128x32.F32.E4M3.E4M3 R24, gdesc[UR4], RZ, !UPT, gsb0 ;  /* 0x01e00000041879f3 */ /* 0x000fe2000c0008ff */
[----:B------:R-:W-:Y:S02]  /*db40*/  R2UR UR12, R20 ;  /* 0x00000000140c72ca */ /* 0x000fe400000e0000 */
[----:B------:R-:W-:Y:S01]  /*db50*/  R2UR UR13, R21 ;  /* 0x00000000150d72ca */ /* 0x000fe200000e0000 */
[----:B------:R-:W-:Y:S02]  /*db60*/  WARPGROUP.DEPBAR.LE gsb0, 0x0 ;  /* 0x00008000000079c5 */ /* 0x000fe40000010000 */
[----:B------:R-:W-:Y:S01]  /*db70*/  WARPGROUP.ARRIVE ;  /* 0x00000000000079c5 */ /* 0x000fe20000000000 */
[----:B--2---:R-:W-:Y:S02]  /*db80*/  R2UR UR8, R8 ;  /* 0x00000000080872ca */ /* 0x004fe400000e0000 */
[----:B------:R-:W-:-:S13]  /*db90*/  R2UR UR9, R9 ;  /* 0x00000000090972ca */ /* 0x000fda00000e0000 */
[----:B------:R-:W-:Y:S03]  /*dba0*/  QGMMA.64x128x32.F32.E4M3.E4M3 R24, gdesc[UR8], R24, gsb0 ;  /* 0x01e00000081879f3 */ /* 0x000fe60008000818 */
[----:B------:R-:W-:Y:S02]  /*dbb0*/  WARPGROUP.DEPBAR.LE gsb0, 0x0 ;  /* 0x00008000000079c5 */ /* 0x000fe40000010000 */
[----:B------:R-:W-:-:S07]  /*dbc0*/  WARPGROUP.ARRIVE ;  /* 0x00000000000079c5 */ /* 0x000fce0000000000 */
[----:B------:R-:W-:Y:S03]  /*dbd0*/  QGMMA.64x128x32.F32.E4M3.E4M3 R24, gdesc[UR12], R24, gsb0 ;  /* 0x01e000000c1879f3 */ /* 0x000fe60008000818 */
[----:B------:R-:W-:Y:S02]  /*dbe0*/  WARPGROUP.DEPBAR.LE gsb0, 0x0 ;  /* 0x00008000000079c5 */ /* 0x000fe40000010000 */
[----:B------:R-:W-:Y:S05]  /*dbf0*/  @!P0 BRA `(.L_x_8334) ;  /* 0x0000000000048947 */ /* 0x000fea0003800000 */
[----:B------:R-:W-:Y:S01]  /*dc00*/  BPT.TRAP 0x1 ;  /* 0x000000040000795c */ /* 0x000fe20000300000 */
.L_x_8334:
[----:B------:R-:W-:Y:S01]  /*dc10*/  SHF.L.U32 R7, R7, 0x1f, RZ ;  /* 0x0000001f07077819 */ /* 0x000fe200000006ff */
[----:B------:R-:W-:-:S04]  /*dc20*/  IMAD R14, R6, 0x8, R18 ;  /* 0x00000008060e7824 */ /* 0x000fc800078e0212 */
[----:B------:R0:W1:Y:S01]  /*dc30*/  SYNCS.PHASECHK.TRANS64.TRYWAIT P1, [R14+URZ+0x19c50], R7 ;  /* 0x019c50070e0075a7 */ /* 0x000062000802017f */
[----:B------:R-:W-:Y:S05]  /*dc40*/  @!P0 BRA `(.L_x_8335) ;  /* 0x0000000000048947 */ /* 0x000fea0003800000 */
[----:B------:R-:W-:Y:S01]  /*dc50*/  BPT.TRAP 0x1 ;  /* 0x000000040000795c */ /* 0x000fe20000300000 */
.L_x_8335:
[----:B------:R-:W-:Y:S04]  /*dc60*/  BSSY B1, `(.L_x_8336) ;  /* 0x0000004000017945 */ /* 0x000fe80003800000 */
[----:B-1----:R-:W-:Y:S05]  /*dc70*/  @P1 BRA `(.L_x_8337) ;  /* 0x0000000000081947 */ /* 0x002fea0003800000 */
[----:B------:R-:W1:Y:S02]  /*dc80*/  SYNCS.PHASECHK.TRANS64.TRYWAIT P1, [R14+URZ+0x19c50], R7 ;  /* 0x019c50070e0075a7 */ /* 0x000e64000802017f */
[----:B-1----:R-:W-:Y:S05]  /*dc90*/  @!P1 BRA `(.L_x_8338) ;  /* 0x000000b000689947 */ /* 0x002fea0003800000 */
.L_x_8337:
[----:B------:R-:W-:Y:S05]  /*dca0*/  BSYNC B1 ;  /* 0x0000000000017941 */ /* 0x000fea0003800000 */
.L_x_8336:
[----:B01----:R-:W-:Y:S01]  /*dcb0*/  VIADD R7, R18, 0x3000 ;  /* 0x0000300012077836 */ /* 0x003fe20000000000 */
[----:B------:R-:W-:Y:S01]  /*dcc0*/  WARPGROUP.ARRIVE ;  /* 0x00000000000079c5 */ /* 0x000fe20000000000 */
[----:B------:R-:W-:Y:S02]  /*dcd0*/  IMAD.MOV.U32 R9, RZ, RZ, 0x40000040 ;  /* 0x40000040ff097424 */ /* 0x000fe400078e00ff */
[C---:B------:R-:W-:Y:S01]  /*dce0*/  FMUL.FTZ R77, R2.reuse, R77 ;  /* 0x0000004d024d7220 */ /* 0x040fe20000410000 */
[C---:B------:R-:W-:Y:S01]  /*dcf0*/  FMUL.FTZ R78, R2.reuse, R78 ;  /* 0x0000004e024e7220 */ /* 0x040fe20000410000 */
[----:B------:R-:W-:Y:S01]  /*dd00*/  SHF.R.U32.HI R7, RZ, 0x4, R7 ;  /* 0x00000004ff077819 */ /* 0x000fe20000011607 */
[C---:B------:R-:W-:Y:S01]  /*dd10*/  FMUL.FTZ R79, R2.reuse, R79 ;  /* 0x0000004f024f7220 */ /* 0x040fe20000410000 */
[C---:B------:R-:W-:Y:S01]  /*dd20*/  FMUL.FTZ R80, R2.reuse, R80 ;  /* 0x0000005002507220 */ /* 0x040fe20000410000 */
[C---:B------:R-:W-:Y:S01]  /*dd30*/  FMUL.FTZ R81, R2.reuse, R81 ;  /* 0x0000005102517220 */ /* 0x040fe20000410000 */
[----:B------:R-:W-:Y:S01]  /*dd40*/  LOP3.LUT R7, R7, 0x3fff, RZ, 0xc0, !PT ;  /* 0x00003fff07077812 */ /* 0x000fe200078ec0ff */
[----:B------:R-:W-:Y:S01]  /*dd50*/  MUFU.TANH R77, R77 ;  /* 0x0000004d004d7308 */ /* 0x000fe20000002400 */
[C---:B------:R-:W-:Y:S01]  /*dd60*/  FMUL.FTZ R82, R2.reuse, R82 ;  /* 0x0000005202527220 */ /* 0x040fe20000410000 */
[C---:B------:R-:W-:Y:S01]  /*dd70*/  FMUL.FTZ R83, R2.reuse, R83 ;  /* 0x0000005302537220 */ /* 0x040fe20000410000 */
[----:B------:R-:W-:Y:S01]  /*dd80*/  LOP3.LUT R7, R7, 0x10000, RZ, 0xfc, !PT ;  /* 0x0001000007077812 */ /* 0x000fe200078efcff */
[C---:B------:R-:W-:Y:S01]  /*dd90*/  FMUL.FTZ R84, R2.reuse, R84 ;  /* 0x0000005402547220 */ /* 0x040fe20000410000 */
[C---:B------:R-:W-:Y:S01]  /*dda0*/  FMUL.FTZ R85, R2.reuse, R85 ;  /* 0x0000005502557220 */ /* 0x040fe20000410000 */
[C---:B------:R-:W-:Y:S01]  /*ddb0*/  FMUL.FTZ R86, R2.reuse, R86 ;  /* 0x0000005602567220 */ /* 0x040fe20000410000 */
[----:B------:R-:W-:Y:S01]  /*ddc0*/  FMUL.FTZ R87, R2, R87 ;  /* 0x0000005702577220 */ /* 0x000fe20000410000 */
[----:B------:R-:W-:Y:S01]  /*ddd0*/  IMAD R6, R6, 0x300, R7 ;  /* 0x0000030006067824 */ /* 0x000fe200078e0207 */
[----:B------:R-:W-:Y:S01]  /*dde0*/  MUFU.TANH R78, R78 ;  /* 0x0000004e004e7308 */ /* 0x000fe20000002400 */
[----:B------:R-:W-:Y:S01]  /*ddf0*/  IMAD.MOV.U32 R7, RZ, RZ, 0x40000040 ;  /* 0x40000040ff077424 */ /* 0x000fe200078e00ff */
[----:B------:R-:W-:Y:S01]  /*de00*/  ULDC UR4, c[0x0][0x988] ;  /* 0x0002620000047ab9 */ /* 0x000fe20000000800 */
[C---:B------:R-:W-:Y:S01]  /*de10*/  VIADD R8, R6.reuse, 0x2 ;  /* 0x0000000206087836 */ /* 0x040fe20000000000 */
[----:B------:R-:W-:-:S02]  /*de20*/  R2UR UR6, R6 ;  /* 0x00000000060672ca */ /* 0x000fc400000e0000 */
        /* <DEDUP_REMOVED lines=9> */
[----:B------:R-:W-:-:S04]  /*dec0*/  FMUL.FTZ R42, R2, R45 ;  /* 0x0000002d022a7220 */ /* 0x000fc80000410000 */
[----:B------:R-:W-:Y:S01]  /*ded0*/  QGMMA.64x96x32.F32.E4M3.E4M3 R88, R148, gdesc[UR4], R88, gsb0 ;  /* 0x0160000494587df3 */ /* 0x000fe20008000858 */
[----:B------:R-:W-:Y:S01]  /*dee0*/  R2UR UR6, R8 ;  /* 0x00000000080672ca */ /* 0x000fe200000e0000 */
[----:B------:R-:W-:Y:S01]  /*def0*/  VIADD R8, R6, 0x4 ;  /* 0x0000000406087836 */ /* 0x000fe20000000000 */
[----:B------:R-:W-:Y:S01]  /*df00*/  R2UR UR7, R9 ;  /* 0x00000000090772ca */ /* 0x000fe200000e0000 */
[----:B------:R-:W-:Y:S01]  /*df10*/  IMAD.MOV.U32 R9, RZ, RZ, 0x40000040 ;  /* 0x40000040ff097424 */ /* 0x000fe200078e00ff */
[----:B------:R-:W-:Y:S01]  /*df20*/  MUFU.TANH R24, R24 ;  /* 0x0000001800187308 */ /* 0x000fe20000002400 */
[----:B0-----:R-:W-:-:S07]  /*df30*/  FMNMX.FTZ R45, R7, R12, !PT ;  /* 0x0000000c072d7209 */ /* 0x001fce0007810000 */
        /* <DEDUP_REMOVED lines=15> */
[----:B------:R-:W0:Y:S01]  /*e030*/  S2R R151, SR_TID.X ;  /* 0x0000000000977919 */ /* 0x000e220000002100 */
[----:B------:R-:W-:Y:S01]  /*e040*/  MUFU.TANH R86, R86 ;  /* 0x0000005600567308 */ /* 0x000fe20000002400 */
[----:B------:R-:W-:Y:S01]  /*e050*/  QGMMA.64x96x32.F32.E4M3.E4M3 R88, R136, gdesc[UR4], R88, gsb0 ;  /* 0x0160000488587df3 */ /* 0x000fe20008000858 */
[----:B------:R-:W-:Y:S01]  /*e060*/  R2UR UR6, R8 ;  /* 0x00000000080672ca */ /* 0x000fe200000e0000 */
[C---:B------:R-:W-:Y:S01]  /*e070*/  FMUL.FTZ R8, R2.reuse, R25 ;  /* 0x0000001902087220 */ /* 0x040fe20000410000 */
        /* <DEDUP_REMOVED lines=33> */
[----:B------:R-:W-:Y:S01]  /*e290*/  FMUL.FTZ R58, R2, R59 ;  /* 0x0000003b023a7220 */ /* 0x000fe20000410000 */
[----:B------:R-:W-:Y:S01]  /*e2a0*/  FMNMX.FTZ R44, R24, R44, !PT ;  /* 0x0000002c182c7209 */ /* 0x000fe20007810000 */
[C---:B------:R-:W-:Y:S01]  /*e2b0*/  FMUL.FTZ R59, R2.reuse, R60 ;  /* 0x0000003c023b7220 */ /* 0x040fe20000410000 */
[C---:B------:R-:W-:Y:S01]  /*e2c0*/  FMUL.FTZ R60, R2.reuse, R61 ;  /* 0x0000003d023c7220 */ /* 0x040fe20000410000 */
[----:B------:R-:W2:Y:S01]  /*e2d0*/  MUFU.TANH R28, R28 ;  /* 0x0000001c001c7308 */ /* 0x000ea20000002400 */
[----:B---3--:R-:W-:Y:S01]  /*e2e0*/  FMNMX.FTZ R45, R25, R45, !PT ;  /* 0x0000002d192d7209 */ /* 0x008fe20007810000 */
[C---:B------:R-:W-:Y:S01]  /*e2f0*/  FMUL.FTZ R61, R2.reuse, R62 ;  /* 0x0000003e023d7220 */ /* 0x040fe20000410000 */
[----:B------:R-:W-:Y:S01]  /*e300*/  FMNMX.FTZ R44, R27, R44, !PT ;  /* 0x0000002c1b2c7209 */ /* 0x000fe20007810000 */
        /* <DEDUP_REMOVED lines=18> */
[----:B0-----:R-:W-:-:S02]  /*e430*/  LOP3.LUT R151, R151, 0x7f, RZ, 0xc0, !PT ;  /* 0x0000007f97977812 */ /* 0x001fc400078ec0ff */
[----:B------:R-:W0:Y:S01]  /*e440*/  MUFU.TANH R32, R32 ;  /* 0x0000002000207308 */ /* 0x000e220000002400 */
[----:B---3--:R-:W-:Y:S02]  /*e450*/  FMNMX.FTZ R45, R29, R45, !PT ;  /* 0x0000002d1d2d7209 */ /* 0x008fe40007810000 */
[----:B------:R-:W-:Y:S02]  /*e460*/  ISETP.NE.AND P1, PT, R151, RZ, PT ;  /* 0x000000ff9700720c */ /* 0x000fe40003f25270 */
[----:B------:R-:W-:-:S03]  /*e470*/  FMNMX.FTZ R45, R30, R45, !PT ;  /* 0x0000002d1e2d7209 */ /* 0x000fc60007810000 */
[----:B------:R-:W2:Y:S01]  /*e480*/  MUFU.TANH R34, R34 ;  /* 0x0000002200227308 */ /* 0x000ea20000002400 */
[----:B-1----:R-:W-:Y:S02]  /*e490*/  FMNMX.FTZ R44, R31, R44, !PT ;  /* 0x0000002c1f2c7209 */ /* 0x002fe40007810000 */
[----:B------:R-:W-:-:S05]  /*e4a0*/  FMNMX.FTZ R45, R33, R45, !PT ;  /* 0x0000002d212d7209 */ /* 0x000fca0007810000 */
[----:B------:R-:W1:Y:S01]  /*e4b0*/  MUFU.TANH R35, R35 ;  /* 0x0000002300237308 */ /* 0x000e620000002400 */
[----:B0-----:R-:W-:Y:S01]  /*e4c0*/  FMNMX.FTZ R44, R32, R44, !PT ;  /* 0x0000002c202c7209 */ /* 0x001fe20007810000 */
[----:B------:R-:W-:-:S05]  /*e4d0*/  @!P1 VIADD R13, R13, 0x19c40 ;  /* 0x00019c400d0d9836 */ /* 0x000fca0000000000 */
[----:B------:R-:W-:Y:S01]  /*e4e0*/  @!P1 PRMT R13, RZ, 0x654, R13 ;  /* 0x00000654ff0d9816 */ /* 0x000fe2000000000d */
[----:B------:R-:W0:Y:S01]  /*e4f0*/  MUFU.TANH R37, R37 ;  /* 0x0000002500257308 */ /* 0x000e220000002400 */
[----:B--2---:R-:W-:-:S07]  /*e500*/  FMNMX.FTZ R45, R34, R45, !PT ;  /* 0x0000002d222d7209 */ /* 0x004fce0007810000 */
[----:B------:R-:W2:Y:S01]  /*e510*/  MUFU.TANH R38, R38 ;  /* 0x0000002600267308 */ /* 0x000ea20000002400 */
[----:B-1----:R-:W-:-:S04]  /*e520*/  FMNMX.FTZ R44, R35, R44, !PT ;  /* 0x0000002c232c7209 */ /* 0x002fc80007810000 */
[----:B------:R-:W-:-:S03]  /*e530*/  FMNMX.FTZ R44, R36, R44, !PT ;  /* 0x0000002c242c7209 */ /* 0x000fc60007810000 */
[----:B------:R-:W1:Y:S01]  /*e540*/  MUFU.TANH R40, R40 ;  /* 0x0000002800287308 */ /* 0x000e620000002400 */
[----:B0-----:R-:W-:Y:S02]  /*e550*/  FMNMX.FTZ R45, R37, R45, !PT ;  /* 0x0000002d252d7209 */ /* 0x001fe40007810000 */
[----:B------:R-:W-:Y:S01]  /*e560*/  FMNMX.FTZ R44, R39, R44, !PT ;  /* 0x0000002c272c7209 */ /* 0x000fe20007810000 */
[----:B------:R-:W-:-:S04]  /*e570*/  WARPGROUP.DEPBAR.LE gsb0, 0x0 ;  /* 0x00008000000079c5 */ /* 0x000fc80000010000 */
[----:B------:R-:W0:Y:S01]  /*e580*/  MUFU.TANH R41, R41 ;  /* 0x0000002900297308 */ /* 0x000e220000002400 */
[----:B--2---:R-:W-:Y:S01]  /*e590*/  FMNMX.FTZ R45, R38, R45, !PT ;  /* 0x0000002d262d7209 */ /* 0x004fe20007810000 */
[----:B------:R-:W-:-:S06]  /*e5a0*/  WARPGROUP.ARRIVE ;  /* 0x00000000000079c5 */ /* 0x000fcc0000000000 */
[----:B------:R-:W2:Y:S01]  /*e5b0*/  MUFU.TANH R43, R43 ;  /* 0x0000002b002b7308 */ /* 0x000ea20000002400 */
[----:B-1----:R-:W-:Y:S01]  /*e5c0*/  FMNMX.FTZ R44, R40, R44, !PT ;  /* 0x0000002c282c7209 */ /* 0x002fe20007810000 */
[----:B------:R-:W-:Y:S06]  /*e5d0*/  QGMMA.64x96x32.F32.E4M3.E4M3 R88, R140, gdesc[UR4], R88, gsb0 ;  /* 0x016000048c587df3 */ /* 0x000fec0008000858 */
        /* <DEDUP_REMOVED lines=30> */
[----:B------:R-:W-:-:S04]  /*e7c0*/  WARPGROUP.ARRIVE ;  /* 0x00000000000079c5 */ /* 0x000fc80000000000 */
        /* <DEDUP_REMOVED lines=33> */
[----:B0-----:R-:W-:-:S04]  /*e9e0*/  FMNMX.FTZ R44, R74, R44, !PT ;  /* 0x0000002c4a2c7209 */ /* 0x001fc80007810000 */
[----:B------:R-:W-:Y:S02]  /*e9f0*/  FMNMX.FTZ R44, R78, R44, !PT ;  /* 0x0000002c4e2c7209 */ /* 0x000fe40007810000 */
[----:B--2---:R-:W-:Y:S02]  /*ea00*/  FMNMX.FTZ R45, R75, R45, !PT ;  /* 0x0000002d4b2d7209 */ /* 0x004fe40007810000 */
        /* <DEDUP_REMOVED lines=8> */
[----:B-1----:R-:W-:Y:S02]  /*ea90*/  FMNMX.FTZ R76, R87, R44, !PT ;  /* 0x0000002c574c7209 */ /* 0x002fe40007810000 */
[----:B------:R-:W-:-:S03]  /*eaa0*/  FMNMX.FTZ R136, R85, R45, !PT ;  /* 0x0000002d55887209 */ /* 0x000fc60007810000 */
[----:B------:R-:W0:Y:S04]  /*eab0*/  SHFL.BFLY PT, R44, R76, 0x2, 0x1f ;  /* 0x0c401f004c2c7f89 */ /* 0x000e2800000e0000 */
[----:B------:R-:W1:Y:S01]  /*eac0*/  SHFL.BFLY PT, R45, R136, 0x2, 0x1f ;  /* 0x0c401f00882d7f89 */ /* 0x000e6200000e0000 */
[----:B0-----:R-:W-:Y:S01]  /*ead0*/  FMNMX.FTZ R76, R76, R44, !PT ;  /* 0x0000002c4c4c7209 */ /* 0x001fe20007810000 */
[----:B------:R-:W-:Y:S01]  /*eae0*/  VIADD R44, R6, 0x6 ;  /* 0x00000006062c7836 */ /* 0x000fe20000000000 */
[----:B-1----:R-:W-:-:S03]  /*eaf0*/  FMNMX.FTZ R136, R136, R45, !PT ;  /* 0x0000002d88887209 */ /* 0x002fc60007810000 */
[----:B------:R-:W0:Y:S01]  /*eb00*/  SHFL.BFLY PT, R6, R76, 0x1, 0x1f ;  /* 0x0c201f004c067f89 */ /* 0x000e2200000e0000 */
[----:B------:R-:W-:Y:S01]  /*eb10*/  IMAD.MOV.U32 R45, RZ, RZ, 0x40000040 ;  /* 0x40000040ff2d7424 */ /* 0x000fe200078e00ff */
[----:B------:R-:W-:Y:S02]  /*eb20*/  R2UR UR6, R44 ;  /* 0x000000002c0672ca */ /* 0x000fe400000e0000 */
[----:B------:R-:W1:Y:S01]  /*eb30*/  SHFL.BFLY PT, R137, R136, 0x1, 0x1f ;  /* 0x0c201f0088897f89 */ /* 0x000e6200000e0000 */
[----:B------:R-:W-:Y:S02]  /*eb40*/  MOV R44, UR4 ;  /* 0x00000004002c7c02 */ /* 0x000fe40008000f00 */
[----:B------:R-:W-:-:S13]  /*eb50*/  R2UR UR7, R45 ;  /* 0x000000002d0772ca */ /* 0x000fda00000e0000 */
[----:B------:R-:W-:Y:S01]  /*eb60*/  QGMMA.64x96x32.F32.E4M3.E4M3 R88, R144, gdesc[UR4], R88, gsb0 ;  /* 0x0160000490587df3 */ /* 0x000fe20008000858 */
[----:B0-----:R-:W-:Y:S02]  /*eb70*/  FMNMX.FTZ R76, R76, R6, !PT ;  /* 0x000000064c4c7209 */ /* 0x001fe40007810000 */
[----:B-1----:R-:W-:-:S05]  /*eb80*/  FMNMX.FTZ R45, R136, R137, !PT ;  /* 0x00000089882d7209 */ /* 0x002fca0007810000 */
[----:B------:R-:W-:Y:S01]  /*eb90*/  FADD.FTZ R6, -R45, R12 ;  /* 0x0000000c2d067221 */ /* 0x000fe20000010100 */
[----:B------:R-:W-:-:S01]  /*eba0*/  FADD.FTZ R12, -R76, R11 ;  /* 0x0000000b4c0c7221 */ /* 0x000fc20000010100 */
[-C--:B------:R-:W-:Y:S02]  /*ebb0*/  FFMA.FTZ R137, R45, R44.reuse, -8 ;  /* 0xc10000002d897423 */ /* 0x080fe4000001002c */
[-C--:B------:R-:W-:Y:S02]  /*ebc0*/  FMUL.FTZ R6, R6, R44.reuse ;  /* 0x0000002c06067220 */ /* 0x080fe40000410000 */
[-CC-:B------:R-:W-:Y:S01]  /*ebd0*/  FFMA.FTZ R7, R7, R44.reuse, -R137.reuse ;  /* 0x0000002c07077223 */ /* 0x180fe20000010889 */
[----:B------:R-:W-:-:S01]  /*ebe0*/  FFMA.FTZ R8, R8, R44, -R137 ;  /* 0x0000002c08087223 */ /* 0x000fc20000010889 */
[----:B------:R0:W-:Y:S08]  /*ebf0*/  MUFU.EX2 R11, R6 ;  /* 0x00000006000b7308 */ /* 0x0001f00000000800 */
        /* <DEDUP_REMOVED lines=34> */
[----:B-1----:R-:W-:-:S02]  /*ee20*/  FFMA.FTZ R0, R11, R0, R7 ;  /* 0x000000000b007223 */ /* 0x002fc40000010007 */
        /* <DEDUP_REMOVED lines=41> */
[----:B0-----:R-:W-:-:S01]  /*f0c0*/  FADD.FTZ R0, R12, R0 ;  /* 0x000000000c007221 */ /* 0x001fc20000010000 */
[----:B------:R-:W-:Y:S02]  /*f0d0*/  WARPGROUP.DEPBAR.LE gsb0, 0x0 ;  /* 0x00008000000079c5 */ /* 0x000fe40000010000 */
[----:B------:R0:W-:Y:S04]  /*f0e0*/  @!P1 SYNCS.ARRIVE.TRANS64.RED.A1T0 RZ, [R13+URZ], RZ ;  /* 0x000000ff0dff99a7 */ /* 0x0001e8000810043f */
        /* <DEDUP_REMOVED lines=118> */
.L_x_8339:
[----:B------:R-:W2:Y:S01]  /*f850*/  LDL R13, [R1+0x14] ;  /* 0x00001400010d7983 */ /* 0x000ea20000100800 */
[----:B------:R-:W-:Y:S01]  /*f860*/  ISETP.GT.AND P1, PT, R10, RZ, PT ;  /* 0x000000ff0a00720c */ /* 0x000fe20003f24270 */
[----:B------:R-:W-:Y:S01]  /*f870*/  VIADD R14, R14, 0x19c60 ;  /* 0x00019c600e0e7836 */ /* 0x000fe20000000000 */
        /* <DEDUP_REMOVED lines=85> */
[----:B--2---:R-:W-:-:S04]  /*fdd0*/  PRMT R14, R13, 0x654, R14 ;  /* 0x000006540d0e7816 */ /* 0x004fc8000000000e */
[----:B------:R0:W-:Y:S01]  /*fde0*/  SYNCS.ARRIVE.TRANS64.RED.A1T0 RZ, [R14+URZ], RZ ;  /* 0x000000ff0eff79a7 */ /* 0x0001e2000810043f */
[----:B------:R-:W-:Y:S05]  /*fdf0*/  @P1 BRA `(.L_x_8340) ;  /* 0xffffffd800c41947 */ /* 0x000fea000383ffff */
.L_x_8328:
[----:B------:R-:W-:Y:S05]  /*fe00*/  BSYNC B0 ;  /* 0x0000000000007941 */ /* 0x000fea0003800000 */
.L_x_8327:
[----:B------:R-:W-:Y:S06]  /*fe10*/  BAR.ARV 0x8, 0x1a0 ;  /* 0x0206800000007b1d */ /* 0x000fec0000002000 */
[----:B------:R-:W-:Y:S05]  /*fe20*/  @!P0 BRA `(.L_x_8341) ;  /* 0x0000000000048947 */ /* 0x000fea0003800000 */
[----:B------:R-:W-:Y:S01]  /*fe30*/  BPT.TRAP 0x1 ;  /* 0x000000040000795c */ /* 0x000fe20000300000 */
.L_x_8341:
[----:B------:R-:W-:Y:S01]  /*fe40*/  IMAD R10, R154, 0x8, R18 ;  /* 0x000000089a0a7824 */ /* 0x000fe200078e0212 */
[----:B------:R-:W-:-:S04]  /*fe50*/  SHF.L.U32 R5, R157, 0x1f, RZ ;  /* 0x0000001f9d057819 */ /* 0x000fc800000006ff */
[----:B------:R1:W2:Y:S01]  /*fe60*/  SYNCS.PHASECHK.TRANS64.TRYWAIT P1, [R10+URZ+0x19c50], R5 ;  /* 0x019c50050a0075a7 */ /* 0x0002a2000802017f */
[----:B------:R-:W-:Y:S05]  /*fe70*/  @!P0 BRA `(.L_x_8342) ;  /* 0x0000000000048947 */ /* 0x000fea0003800000 */
[----:B------:R-:W-:Y:S01]  /*fe80*/  BPT.TRAP 0x1 ;  /* 0x000000040000795c */ /* 0x000fe20000300000 */
.L_x_8342:
[----:B------:R-:W-:Y:S04]  /*fe90*/  BSSY B0, `(.L_x_8343) ;  /* 0x0000004000007945 */ /* 0x000fe80003800000 */
[----:B--2---:R-:W-:Y:S05]  /*fea0*/  @P1 BRA `(.L_x_8344) ;  /* 0x0000000000081947 */ /* 0x004fea0003800000 */
[----:B------:R-:W2:Y:S02]  /*feb0*/  SYNCS.PHASECHK.TRANS64.TRYWAIT P1, [R10+URZ+0x19c50], R5 ;  /* 0x019c50050a0075a7 */ /* 0x000ea4000802017f */
[----:B--2---:R-:W-:Y:S05]  /*fec0*/  @!P1 BRA `(.L_x_8345) ;  /* 0x0000008c00f09947 */ /* 0x004fea0003800000 */
.L_x_8344:
[----:B------:R-:W-:Y:S05]  /*fed0*/  BSYNC B0 ;  /* 0x0000000000007941 */ /* 0x000fea0003800000 */
.L_x_8343:
[----:B------:R-:W3:Y:S04]  /*fee0*/  LDL R2, [R1+0x3c] ;  /* 0x00003c0001027983 */ /* 0x000ee80000100800 */
[----:B------:R-:W4:Y:S01]  /*fef0*/  LDL R13, [R1+0x1c] ;  /* 0x00001c00010d7983 */ /* 0x000f220000100800 */
[----:B------:R-:W-:-:S03]  /*ff00*/  ULDC.64 UR4, c[0x0][0x9a0] ;  /* 0x0002680000047ab9 */ /* 0x000fc60000000a00 */
[----:B------:R-:W5:Y:S01]  /*ff10*/  LDL.LU R12, [R1+0x28] ;  /* 0x00002800010c7983 */ /* 0x000f620000300800 */
[----:B------:R-:W-:Y:S01]  /*ff20*/  VIADD R18, R18, 0x3000 ;  /* 0x0000300012127836 */ /* 0x000fe20000000000 */
[----:B------:R-:W-:Y:S01]  /*ff30*/  ISETP.NE.U32.AND P1, PT, RZ, UR4, PT ;  /* 0x00000004ff007c0c */ /* 0x000fe2000bf25070 */
[----:B------:R-:W-:-:S03]  /*ff40*/  WARPGROUP.ARRIVE ;  /* 0x00000000000079c5 */ /* 0x000fc60000000000 */
[----:B------:R-:W-:Y:S02]  /*ff50*/  SHF.R.U32.HI R18, RZ, 0x4, R18 ;  /* 0x00000004ff127819 */ /* 0x000fe40000011612 */
[----:B------:R-:W-:Y:S02]  /*ff60*/  ISETP.NE.AND.EX P1, PT, RZ, UR5, PT, P1 ;  /* 0x00000005ff007c0c */ /* 0x000fe4000bf25310 */
[----:B------:R-:W-:-:S04]  /*ff70*/  LOP3.LUT R18, R18, 0x3fff, RZ, 0xc0, !PT ;  /* 0x00003fff12127812 */ /* 0x000fc800078ec0ff */
[----:B-12---:R-:W-:-:S05]  /*ff80*/  LOP3.LUT R5, R18, 0x10000, RZ, 0xfc, !PT ;  /* 0x0001000012057812 */ /* 0x006fca00078efcff */
[----:B------:R-:W-:Y:S02]  /*ff90*/  IMAD R4, R154, 0x300, R5 ;  /* 0x000003009a047824 */ /* 0x000fe400078e0205 */
[----:B------:R-:W-:Y:S01]  /*ffa0*/  IMAD.MOV.U32 R5, RZ, RZ, 0x40000040 ;  /* 0x40000040ff057424 */ /* 0x000fe200078e00ff */
[----:B------:R-:W3:Y:S02]  /*ffb0*/  @P1 LDC.64 R8, c[0x0][0x9c8] ;  /* 0x00027200ff081b82 */ /* 0x000ee40000000a00 */
[----:B------:R-:W-:Y:S02]  /*ffc0*/  R2UR UR6, R4 ;  /* 0x00000000040672ca */ /* 0x000fe400000e0000 */
[----:B------:R-:W-:-:S04]  /*ffd0*/  R2UR UR7, R5 ;  /* 0x00000000050772ca */ /* 0x000fc800000e0000 */
[----:B------:R-:W1:Y:S09]  /*ffe0*/  @P1 LDC.64 R6, c[0x0][0x9d0] ;  /* 0x00027400ff061b82 */ /* 0x000e720000000a00 */
[----:B------:R-:W-:Y:S03]  /*fff0*/  QGMMA.64x96x32.F32.E4M3.E4M3 R88, R148, gdesc[UR4], R88, gsb0 ;  /* 0x0160000494587df3 */ /* 0x000fe60008000858 */
[----:B------:R-:W-:-:S02]  /*10000*/  WARPGROUP.DEPBAR.LE gsb0, 0x0 ;  /* 0x00008000000079c5 */ /* 0x000fc40000010000 */
[----:B------:R-:W-:Y:S01]  /*10010*/  WARPGROUP.ARRIVE ;  /* 0x00000000000079c5 */ /* 0x000fe20000000000 */
[----:B---3--:R-:W-:-:S04]  /*10020*/  @P1 IMAD R2, R2, R8, RZ ;  /* 0x0000000802021224 */ /* 0x008fc800078e02ff */
[C---:B----4-:R-:W-:Y:S02]  /*10030*/  @P1 IMAD R5, R13.reuse, R9, R2 ;  /* 0x000000090d051224 */ /* 0x050fe400078e0202 */
[----:B------:R-:W-:Y:S01]  /*10040*/  @P1 IMAD.WIDE.U32 R8, R13, R8, RZ ;  /* 0x000000080d081225 */ /* 0x000fe200078e00ff */
[----:B-----5:R-:W-:-:S03]  /*10050*/  @P1 SHF.R.S32.HI R11, RZ, 0x1f, R12 ;  /* 0x0000001fff0b1819 */ /* 0x020fc6000001140c */
[----:B------:R-:W-:Y:S02]  /*10060*/  @P1 IMAD.IADD R9, R9, 0x1, R5 ;  /* 0x0000000109091824 */ /* 0x000fe400078e0205 */
[-C--:B-1----:R-:W-:Y:S02]  /*10070*/  @P1 IMAD R2, R11, R6.reuse, RZ ;  /* 0x000000060b021224 */ /* 0x082fe400078e02ff */
[----:B------:R-:W-:Y:S02]  /*10080*/  IMAD.MOV.U32 R11, RZ, RZ, 0x3f800000 ;  /* 0x3f800000ff0b7424 */ /* 0x000fe400078e00ff */
[C---:B------:R-:W-:Y:S02]  /*10090*/  @P1 IMAD R5, R12.reuse, R7, R2 ;  /* 0x000000070c051224 */ /* 0x040fe400078e0202 */
[----:B------:R-:W-:-:S04]  /*100a0*/  @P1 IMAD.WIDE.U32 R6, R12, R6, R8 ;  /* 0x000000060c061225 */ /* 0x000fc800078e0008 */
[----:B------:R-:W-:Y:S01]  /*100b0*/  @P1 IMAD.IADD R5, R7, 0x1, R5 ;  /* 0x0000000107051824 */ /* 0x000fe200078e0205 */
[----:B------:R-:W-:-:S04]  /*100c0*/  @P1 LEA R8, P2, R6, UR4, 0x2 ;  /* 0x0000000406081c11 */ /* 0x000fc8000f8410ff */
[----:B------:R-:W-:-:S05]  /*100d0*/  @P1 LEA.HI.X R9, R6, UR5, R5, 0x2, P2 ;  /* 0x0000000506091c11 */ /* 0x000fca00090f1405 */
[----:B------:R1:W2:Y:S01]  /*100e0*/  @P1 LDG.E R11, desc[UR40][R8.64] ;  /* 0x00000028080b1981 */ /* 0x0002a2000c1e1900 */
[----:B------:R-:W-:Y:S01]  /*100f0*/  VIADD R6, R4, 0x2 ;  /* 0x0000000204067836 */ /* 0x000fe20000000000 */
[----:B------:R-:W-:Y:S01]  /*10100*/  MOV R7, 0x40000040 ;  /* 0x4000004000077802 */ /* 0x000fe20000000f00 */
[----:B------:R-:W-:-:S03]  /*10110*/  IMAD.MOV.U32 R5, RZ, RZ, 0x40000040 ;  /* 0x40000040ff057424 */ /* 0x000fc600078e00ff */
[----:B------:R-:W-:Y:S01]  /*10120*/  R2UR UR6, R6 ;  /* 0x00000000060672ca */ /* 0x000fe200000e0000 */
[C---:B------:R-:W-:Y:S01]  /*10130*/  VIADD R6, R4.reuse, 0x4 ;  /* 0x0000000404067836 */ /* 0x040fe20000000000 */
[----:B------:R-:W-:Y:S01]  /*10140*/  R2UR UR7, R7 ;  /* 0x00000000070772ca */ /* 0x000fe200000e0000 */
[----:B------:R-:W-:Y:S02]  /*10150*/  IMAD.MOV.U32 R7, RZ, RZ, 0x40000040 ;  /* 0x40000040ff077424 */ /* 0x000fe400078e00ff */
[----:B------:R-:W-:Y:S02]  /*10160*/  VIADD R4, R4, 0x6 ;  /* 0x0000000604047836 */ /* 0x000fe40000000000 */
[----:B-1----:R-:W-:-:S08]  /*10170*/  IMAD.MOV.U32 R8, RZ, RZ, RZ ;  /* 0x000000ffff087224 */ /* 0x002fd000078e00ff */
[----:B------:R-:W-:Y:S01]  /*10180*/  QGMMA.64x96x32.F32.E4M3.E4M3 R88, R136, gdesc[UR4], R88, gsb0 ;  /* 0x0160000488587df3 */ /* 0x000fe20008000858 */
[----:B------:R-:W-:Y:S02]  /*10190*/  R2UR UR6, R6 ;  /* 0x00000000060672ca */ /* 0x000fe400000e0000 */
[----:B------:R-:W-:Y:S01]  /*101a0*/  R2UR UR7, R7 ;  /* 0x00000000070772ca */ /* 0x000fe200000e0000 */
[----:B------:R-:W1:Y:S04]  /*101b0*/  SHFL.BFLY PT, R6, R3, 0x2, 0x1f ;  /* 0x0c401f0003067f89 */ /* 0x000e6800000e0000 */
[----:B------:R-:W3:Y:S01]  /*101c0*/  SHFL.BFLY PT, R7, R0, 0x2, 0x1f ;  /* 0x0c401f0000077f89 */ /* 0x000ee200000e0000 */
[----:B-1----:R-:W-:-:S01]  /*101d0*/  FADD.FTZ R6, R6, R3 ;  /* 0x0000000306067221 */ /* 0x002fc20000010000 */
[----:B---3--:R-:W-:Y:S01]  /*101e0*/  FADD.FTZ R7, R7, R0 ;  /* 0x0000000007077221 */ /* 0x008fe20000010000 */
[----:B------:R-:W-:-:S04]  /*101f0*/  IMAD.MOV.U32 R0, RZ, RZ, -0x800000 ;  /* 0xff800000ff007424 */ /* 0x000fc800078e00ff */
[----:B------:R-:W1:Y:S02]  /*10200*/  SHFL.BFLY PT, R2, R7, 0x1, 0x1f ;  /* 0x0c201f0007027f89 */ /* 0x000e6400000e0000 */
[----:B-1----:R-:W-:-:S01]  /*10210*/  FADD.FTZ R9, R7, R2 ;  /* 0x0000000207097221 */ /* 0x002fc20000010000 */
[----:B------:R-:W-:-:S03]  /*10220*/  IMAD.MOV.U32 R2, RZ, RZ, -0x800000 ;  /* 0xff800000ff027424 */ /* 0x000fc600078e00ff */
[C---:B------:R-:W-:Y:S01]  /*10230*/  FMUL.FTZ R13, R9.reuse, 0.00390625 ;  /* 0x3b800000090d7820 */ /* 0x040fe20000410000 */
[----:B------:R-:W-:-:S04]  /*10240*/  FSETP.NE.FTZ.AND P1, PT, R9, RZ, PT ;  /* 0x000000ff0900720b */ /* 0x000fc80003f35000 */
[----:B------:R-:W-:-:S13]  /*10250*/  FSETP.NE.FTZ.AND P2, PT, R13, RZ, PT ;  /* 0x000000ff0d00720b */ /* 0x000fda0003f55000 */
[----:B------:R-:W1:Y:S02]  /*10260*/  @P2 MUFU.LG2 R3, R13 ;  /* 0x0000000d00032308 */ /* 0x000e640000000c00 */
[----:B-1----:R-:W-:Y:S01]  /*10270*/  @P2 FMUL.FTZ R3, R3, 0.69314718246459960938 ;  /* 0x3f31721803032820 */ /* 0x002fe20000410000 */
[----:B------:R-:W-:Y:S02]  /*10280*/  WARPGROUP.DEPBAR.LE gsb0, 0x0 ;  /* 0x00008000000079c5 */ /* 0x000fe40000010000 */
[----:B------:R-:W-:-:S06]  /*10290*/  WARPGROUP.ARRIVE ;  /* 0x00000000000079c5 */ /* 0x000fcc0000000000 */
[----:B------:R-:W-:Y:S01]  /*102a0*/  QGMMA.64x96x32.F32.E4M3.E4M3 R88, R140, gdesc[UR4], R88, gsb0 ;  /* 0x016000048c587df3 */ /* 0x000fe20008000858 */
[----:B------:R-:W-:Y:S01]  /*102b0*/  R2UR UR6, R4 ;  /* 0x00000000040672ca */ /* 0x000fe200000e0000 */
[----:B------:R-:W-:Y:S01]  /*102c0*/  IMAD.MOV.U32 R4, RZ, RZ, RZ ;  /* 0x000000ffff047224 */ /* 0x000fe200078e00ff */
[----:B------:R-:W-:Y:S02]  /*102d0*/  R2UR UR7, R5 ;  /* 0x00000000050772ca */ /* 0x000fe400000e0000 */
[----:B------:R-:W1:Y:S03]  /*102e0*/  SHFL.BFLY PT, R5, R6, 0x1, 0x1f ;  /* 0x0c201f0006057f89 */ /* 0x000e6600000e0000 */
[----:B------:R-:W-:Y:S01]  /*102f0*/  @P1 MUFU.RCP R4, R9 ;  /* 0x0000000900041308 */ /* 0x000fe20000001000 */
[----:B-1----:R-:W-:-:S01]  /*10300*/  FADD.FTZ R12, R6, R5 ;  /* 0x00000005060c7221 */ /* 0x002fc20000010000 */
[----:B------:R-:W-:-:S03]  /*10310*/  @P2 FMUL.FTZ R6, R44, 0.69314718246459960938 ;  /* 0x3f3172182c062820 */ /* 0x000fc60000410000 */
[C---:B0-----:R-:W-:Y:S01]  /*10320*/  FMUL.FTZ R14, R12.reuse, 0.00390625 ;  /* 0x3b8000000c0e7820 */ /* 0x041fe20000410000 */
[----:B------:R-:W-:Y:S01]  /*10330*/  FSETP.NE.FTZ.AND P1, PT, R12, RZ, PT ;  /* 0x000000ff0c00720b */ /* 0x000fe20003f35000 */
[----:B------:R-:W-:-:S03]  /*10340*/  @P2 FFMA.FTZ R0, R6, R45, R3 ;  /* 0x0000002d06002223 */ /* 0x000fc60000010003 */
[----:B------:R-:W-:-:S09]  /*10350*/  FSETP.NE.FTZ.AND P3, PT, R14, RZ, PT ;  /* 0x000000ff0e00720b */ /* 0x000fd20003f75000 */
[----:B------:R-:W-:Y:S04]  /*10360*/  @P1 MUFU.RCP R8, R12 ;  /* 0x0000000c00081308 */ /* 0x000fe80000001000 */
[----:B------:R-:W-:-:S04]  /*10370*/  @P3 FMUL.FTZ R44, R44, 0.69314718246459960938 ;  /* 0x3f3172182c2c3820 */ /* 0x000fc80000410000 */
[----:B------:R-:W0:Y:S02]  /*10380*/  @P3 MUFU.LG2 R5, R14 ;  /* 0x0000000e00053308 */ /* 0x000e240000000c00 */
[----:B0-----:R-:W-:-:S04]  /*10390*/  @P3 FMUL.FTZ R5, R5, 0.69314718246459960938 ;  /* 0x3f31721805053820 */ /* 0x001fc80000410000 */
[----:B------:R-:W-:Y:S01]  /*103a0*/  @P3 FFMA.FTZ R2, R44, R76, R5 ;  /* 0x0000004c2c023223 */ /* 0x000fe20000010005 */
[----:B------:R-:W-:Y:S02]  /*103b0*/  WARPGROUP.DEPBAR.LE gsb0, 0x0 ;  /* 0x00008000000079c5 */ /* 0x000fe40000010000 */
[----:B------:R-:W-:-:S06]  /*103c0*/  WARPGROUP.ARRIVE ;  /* 0x00000000000079c5 */ /* 0x000fcc0000000000 */
[----:B------:R-:W-:Y:S01]  /*103d0*/  QGMMA.64x96x32.F32.E4M3.E4M3 R88, R144, gdesc[UR4], R88, gsb0 ;  /* 0x0160000490587df3 */ /* 0x000fe20008000858 */
[-C--:B--2---:R-:W-:Y:S01]  /*103e0*/  FMUL.FTZ R15, R4, R11.reuse ;  /* 0x0000000b040f7220 */ /* 0x084fe20000410000 */
[----:B------:R-:W-:Y:S01]  /*103f0*/  FMUL.FTZ R5, R8, R11 ;  /* 0x0000000b08057220 */ /* 0x000fe20000410000 */
[----:B------:R-:W-:Y:S02]  /*10400*/  WARPGROUP.DEPBAR.LE gsb0, 0x0 ;  /* 0x00008000000079c5 */ /* 0x000fe40000010000 */
[----:B------:R-:W-:Y:S05]  /*10410*/  @!P0 BRA `(.L_x_8346) ;  /* 0x0000000000048947 */ /* 0x000fea0003800000 */
[----:B------:R-:W-:Y:S01]  /*10420*/  BPT.TRAP 0x1 ;  /* 0x000000040000795c */ /* 0x000fe20000300000 */
.L_x_8346:
[----:B------:R-:W2:Y:S01]  /*10430*/  LDL.LU R4, [R1+0x14] ;  /* 0x0000140001047983 */ /* 0x000ea20000300800 */
[----:B------:R-:W-:Y:S02]  /*10440*/  VIADD R10, R10, 0x19c60 ;  /* 0x00019c600a0a7836 */ /* 0x000fe40000000000 */
[-C--:B------:R-:W-:Y:S01]  /*10450*/  FMUL.FTZ R9, R88, R15.reuse ;  /* 0x0000000f58097220 */ /* 0x080fe20000410000 */
[----:B------:R-:W-:Y:S01]  /*10460*/  FMUL.FTZ R3, R89, R15 ;  /* 0x0000000f59037220 */ /* 0x000fe20000410000 */
[----:B------:R-:W3:Y:S01]  /*10470*/  LDL.LU R18, [R1+0x38] ;  /* 0x0000380001127983 */ /* 0x000ee20000300800 */
[----:B------:R-:W-:-:S05]  /*10480*/  VIADD R154, R154, 0x1 ;  /* 0x000000019a9a7836 */ /* 0x000fca0000000000 */
        /* <DEDUP_REMOVED lines=47> */
[----:B--2---:R-:W-:Y:S01]  /*10780*/  PRMT R4, R4, 0x654, R10 ;  /* 0x0000065404047816 */ /* 0x004fe2000000000a */
[----:B---3--:R-:W-:-:S03]  /*10790*/  VIADD R18, R18, 0x1 ;  /* 0x0000000112127836 */ /* 0x008fc60000000000 */
[----:B------:R0:W-:Y:S02]  /*107a0*/  SYNCS.ARRIVE.TRANS64.RED.A1T0 RZ, [R4+URZ], RZ ;  /* 0x000000ff04ff79a7 */ /* 0x0001e4000810043f */
[----:B------:R1:W-:Y:S01]  /*107b0*/  STL [R1+0x38], R18 ;  /* 0x0000381201007387 */ /* 0x0003e20000100800 */
[-C--:B------:R-:W-:Y:S01]  /*107c0*/  FMUL.FTZ R10, R128, R15.reuse ;  /* 0x0000000f800a7220 */ /* 0x080fe20000410000 */
[----:B0-----:R-:W-:Y:S01]  /*107d0*/  SEL R4, RZ, 0x1, P1 ;  /* 0x00000001ff047807 */ /* 0x001fe20000800000 */
[----:B------:R-:W-:-:S03]  /*107e0*/  FMUL.FTZ R15, R133, R15 ;  /* 0x0000000f850f7220 */ /* 0x000fc60000410000 */
[----:B------:R-:W-:-:S07]  /*107f0*/  LOP3.LUT R157, R157, R4, RZ, 0x3c, !PT ;  /* 0x000000049d9d7212 */ /* 0x000fce00078e3cff */
.L_x_8288:
[----:B------:R-:W2:Y:S08]  /*10800*/  S2UR UR4, SR_CgaCtaId ;  /* 0x00000000000479c3 */ /* 0x000eb00000008800 */
[----:B------:R-:W-:Y:S01]  /*10810*/  BAR.SYNC.DEFER_BLOCKING 0x5, 0x200 ;  /* 0x0148000000007b1d */ /* 0x000fe20000010000 */
[----:B-1----:R-:W-:-:S05]  /*10820*/  MOV R18, 0x400 ;  /* 0x0000040000127802 */ /* 0x002fca0000000f00 */
[----:B------:R-:W-:Y:S01]  /*10830*/  BSSY B0, `(.L_x_8347) ;  /* 0x00001d6000007945 */ /* 0x000fe20003800000 */
[----:B--2---:R-:W-:-:S05]  /*10840*/  IMAD.U32 R4, RZ, RZ, UR4 ;  /* 0x00000004ff047e24 */ /* 0x004fca000f8e00ff */
[----:B------:R1:W-:Y:S01]  /*10850*/  STL [R1+0x14], R4 ;  /* 0x0000140401007387 */ /* 0x0003e20000100800 */
[----:B------:R-:W-:-:S05]  /*10860*/  LEA R18, R4, R18, 0x18 ;  /* 0x0000001204127211 */ /* 0x000fca00078ec0ff */
[----:B0-----:R1:W0:Y:S01]  /*10870*/  LDS.128 R28, [R18+0x19cd0] ;  /* 0x019cd000121c7984 */ /* 0x0012220000000c00 */
[----:B------:R-:W-:Y:S06]  /*10880*/  BAR.ARV 0x4, 0x200 ;  /* 0x0108000000007b1d */ /* 0x000fec0000002000 */
[----:B------:R-:W-:Y:S05]  /*10890*/  @P0 BRA `(.L_x_8348) ;  /* 0x0000001400380947 */ /* 0x000fea0003800000 */
[----:B------:R-:W1:Y:S01]  /*108a0*/  S2R R25, SR_TID.X ;  /* 0x0000000000197919 */ /* 0x000e620000002100 */
[----:B------:R-:W-:Y:S01]  /*108b0*/  ULDC.64 UR4, c[0x4][0x70] ;  /* 0x01001c0000047ab9 */ /* 0x000fe20000000a00 */
[----:B-----5:R-:W2:Y:S01]  /*108c0*/  LDL R24, [R1+0x5c] ;  /* 0x00005c0001187983 */ /* 0x020ea20000100800 */
[----:B------:R-:W-:Y:S02]  /*108d0*/  F2FP.BF16.F32.PACK_AB R61, R61, R62 ;  /* 0x0000003e3d3d723e */ /* 0x000fe400000010ff */
[----:B------:R-:W-:Y:S01]  /*108e0*/  F2FP.BF16.F32.PACK_AB R58, R58, R59 ;  /* 0x0000003b3a3a723e */ /* 0x000fe200000010ff */
[----:B------:R-:W3:Y:S04]  /*108f0*/  LDL.LU R63, [R1+0x30] ;  /* 0x00003000013f7983 */ /* 0x000ee80000300800 */
[----:B------:R-:W4:Y:S01]  /*10900*/  LDL.64 R78, [R1+0x20] ;  /* 0x00002000014e7983 */ /* 0x000f220000100a00 */
[----:B-1----:R-:W-:-:S05]  /*10910*/  IMAD.SHL.U32 R4, R25, 0x4, RZ ;  /* 0x0000000419047824 */ /* 0x002fca00078e00ff */
[----:B------:R-:W-:-:S04]  /*10920*/  LOP3.LUT R4, R4, 0xc, RZ, 0xc0, !PT ;  /* 0x0000000c04047812 */ /* 0x000fc800078ec0ff */
[----:B------:R-:W-:-:S05]  /*10930*/  IADD3 R4, P0, R4, UR4, RZ ;  /* 0x0000000404047c10 */ /* 0x000fca000ff1e0ff */
[----:B------:R-:W-:Y:S01]  /*10940*/  IMAD.X R5, RZ, RZ, UR5, P0 ;  /* 0x00000005ff057e24 */ /* 0x000fe200080e06ff */
[----:B------:R-:W-:Y:S01]  /*10950*/  F2FP.BF16.F32.PACK_AB R60, R60, R3 ;  /* 0x000000033c3c723e */ /* 0x000fe200000010ff */
[----:B------:R-:W-:-:S04]  /*10960*/  ULDC.64 UR4, c[0x0][0xbd8] ;  /* 0x0002f60000047ab9 */ /* 0x000fc80000000a00 */
[----:B------:R1:W3:Y:S01]  /*10970*/  LDG.E.CONSTANT R5, desc[UR40][R4.64] ;  /* 0x0000002804057981 */ /* 0x0002e2000c1e9900 */
[----:B------:R-:W-:Y:S02]  /*10980*/  F2FP.BF16.F32.PACK_AB R11, R38, R11 ;  /* 0x0000000b260b723e */ /* 0x000fe400000010ff */
[----:B------:R-:W-:Y:S01]  /*10990*/  F2FP.BF16.F32.PACK_AB R20, R20, R7 ;  /* 0x000000071414723e */ /* 0x000fe200000010ff */
[----:B------:R-:W0:Y:S01]  /*109a0*/  S2R R3, SR_SWINHI ;  /* 0x0000000000037919 */ /* 0x000e220000002f00 */
[----:B------:R-:W-:Y:S02]  /*109b0*/  F2FP.BF16.F32.PACK_AB R47, R47, R48 ;  /* 0x000000302f2f723e */ /* 0x000fe400000010ff */
[----:B------:R-:W-:Y:S02]  /*109c0*/  F2FP.BF16.F32.PACK_AB R41, R41, R42 ;  /* 0x0000002a2929723e */ /* 0x000fe400000010ff */
[----:B------:R-:W-:Y:S02]  /*109d0*/  F2FP.BF16.F32.PACK_AB R9, R64, R9 ;  /* 0x000000094009723e */ /* 0x000fe400000010ff */
[----:B-1----:R-:W-:-:S02]  /*109e0*/  LOP3.LUT P1, R4, R25, 0x3, RZ, 0xc0, !PT ;  /* 0x0000000319047812 */ /* 0x002fc4000782c0ff */
[----:B------:R-:W-:Y:S02]  /*109f0*/  F2FP.BF16.F32.PACK_AB R32, R21, R32 ;  /* 0x000000201520723e */ /* 0x000fe400000010ff */
[----:B------:R-:W-:Y:S02]  /*10a00*/  ISETP.EQ.OR P1, PT, R4, 0x3, !P1 ;  /* 0x000000030400780c */ /* 0x000fe40004f22670 */
[----:B------:R-:W-:Y:S02]  /*10a10*/  F2FP.BF16.F32.PACK_AB R15, R15, R8 ;  /* 0x000000080f0f723e */ /* 0x000fe400000010ff */
[----:B------:R-:W-:Y:S02]  /*10a20*/  SEL R62, R61, R58, P1 ;  /* 0x0000003a3d3e7207 */ /* 0x000fe40000800000 */
[----:B------:R-:W-:Y:S02]  /*10a30*/  SEL R58, R58, R61, P1 ;  /* 0x0000003d3a3a7207 */ /* 0x000fe40000800000 */
[----:B------:R-:W4:Y:S01]  /*10a40*/  LDL.LU R61, [R1+0x34] ;  /* 0x00003400013d7983 */ /* 0x000f220000300800 */
[----:B------:R-:W-:-:S02]  /*10a50*/  SEL R42, R11, R20, P1 ;  /* 0x000000140b2a7207 */ /* 0x000fc40000800000 */
[----:B------:R-:W-:Y:S01]  /*10a60*/  SEL R48, R20, R11, P1 ;  /* 0x0000000b14307207 */ /* 0x000fe20000800000 */
[----:B------:R1:W4:Y:S01]  /*10a70*/  LDL.64 R76, [R1+0x20] ;  /* 0x00002000014c7983 */ /* 0x0003220000100a00 */
[----:B------:R-:W-:Y:S02]  /*10a80*/  SEL R4, R9, R60, P1 ;  /* 0x0000003c09047207 */ /* 0x000fe40000800000 */
[----:B------:R-:W-:Y:S01]  /*10a90*/  SEL R60, R60, R9, P1 ;  /* 0x000000093c3c7207 */ /* 0x000fe20000800000 */
[----:B------:R-:W4:Y:S01]  /*10aa0*/  LDL R59, [R1+0x2c] ;  /* 0x00002c00013b7983 */ /* 0x000f220000100800 */
[----:B------:R-:W-:Y:S02]  /*10ab0*/  F2FP.BF16.F32.PACK_AB R10, R27, R10 ;  /* 0x0000000a1b0a723e */ /* 0x000fe400000010ff */
[----:B------:R-:W-:Y:S02]  /*10ac0*/  F2FP.BF16.F32.PACK_AB R51, R51, R52 ;  /* 0x000000343333723e */ /* 0x000fe400000010ff */
[----:B------:R-:W-:-:S02]  /*10ad0*/  MOV R20, R18 ;  /* 0x0000001200147202 */ /* 0x000fc40000000f00 */
[----:B0-----:R-:W-:Y:S02]  /*10ae0*/  MOV R21, R3 ;  /* 0x0000000300157202 */ /* 0x001fe40000000f00 */
[----:B------:R-:W-:Y:S02]  /*10af0*/  F2FP.BF16.F32.PACK_AB R49, R49, R50 ;  /* 0x000000323131723e */ /* 0x000fe400000010ff */
        /* <DEDUP_REMOVED lines=8> */
[----:B------:R-:W-:Y:S02]  /*10b80*/  F2FP.BF16.F32.PACK_AB R53, R53, R14 ;  /* 0x0000000e3535723e */ /* 0x000fe400000010ff */
[----:B------:R-:W-:-:S02]  /*10b90*/  F2FP.BF16.F32.PACK_AB R56, R56, R57 ;  /* 0x000000393838723e */ /* 0x000fc400000010ff */
[----:B------:R-:W-:Y:S01]  /*10ba0*/  F2FP.BF16.F32.PACK_AB R54, R54, R55 ;  /* 0x000000373636723e */ /* 0x000fe200000010ff */
[----:B------:R-:W4:Y:S01]  /*10bb0*/  LDL R57, [R1+0x10] ;  /* 0x0000100001397983 */ /* 0x000f220000100800 */
[----:B------:R-:W-:Y:S02]  /*10bc0*/  F2FP.BF16.F32.PACK_AB R46, R46, R13 ;  /* 0x0000000d2e2e723e */ /* 0x000fe400000010ff */
[----:B------:R-:W-:Y:S02]  /*10bd0*/  F2FP.BF16.F32.PACK_AB R44, R44, R45 ;  /* 0x0000002d2c2c723e */ /* 0x000fe400000010ff */
[----:B------:R-:W-:Y:S02]  /*10be0*/  F2FP.BF16.F32.PACK_AB R135, R135, R26 ;  /* 0x0000001a8787723e */ /* 0x000fe400000010ff */
[----:B------:R-:W-:Y:S02]  /*10bf0*/  SEL R26, R56, R53, P1 ;  /* 0x00000035381a7207 */ /* 0x000fe40000800000 */
[----:B------:R-:W-:-:S02]  /*10c00*/  SEL R56, R53, R56, P1 ;  /* 0x0000003835387207 */ /* 0x000fc40000800000 */
[----:B------:R-:W-:Y:S02]  /*10c10*/  SEL R28, R49, R46, P1 ;  /* 0x0000002e311c7207 */ /* 0x000fe40000800000 */
        /* <DEDUP_REMOVED lines=12> */
[----:B--2---:R-:W-:-:S03]  /*10ce0*/  IMAD.WIDE R8, R24, 0x2, R20 ;  /* 0x0000000218087825 */ /* 0x004fc600078e0214 */
[C---:B------:R-:W-:Y:S02]  /*10cf0*/  LOP3.LUT R3, R8.reuse, 0x180, RZ, 0xc0, !PT ;  /* 0x0000018008037812 */ /* 0x040fe400078ec0ff */
[----:B------:R-:W-:Y:S02]  /*10d00*/  IADD3 R10, P5, R8, 0x20, RZ ;  /* 0x00000020080a7810 */ /* 0x000fe40007fbe0ff */
[----:B------:R-:W-:Y:S02]  /*10d10*/  SHF.R.U64 R3, R3, 0x3, RZ ;  /* 0x0000000303037819 */ /* 0x000fe400000012ff */
[----:B------:R-:W-:Y:S02]  /*10d20*/  LOP3.LUT R6, R10, 0x180, RZ, 0xc0, !PT ;  /* 0x000001800a067812 */ /* 0x000fe400078ec0ff */
[C---:B------:R-:W-:Y:S02]  /*10d30*/  IADD3 R12, P4, R8.reuse, 0x3000, RZ ;  /* 0x00003000080c7810 */ /* 0x040fe40007f9e0ff */
[----:B------:R-:W-:-:S02]  /*10d40*/  IADD3 R27, P3, R8, 0x3020, RZ ;  /* 0x00003020081b7810 */ /* 0x000fc40007f7e0ff */
[C---:B------:R-:W-:Y:S02]  /*10d50*/  IADD3 R33, P2, R8.reuse, 0x6000, RZ ;  /* 0x0000600008217810 */ /* 0x040fe40007f5e0ff */
[----:B------:R-:W-:Y:S02]  /*10d60*/  IADD3 R74, P0, R8, 0x6020, RZ ;  /* 0x00006020084a7810 */ /* 0x000fe40007f1e0ff */
[----:B------:R-:W-:Y:S02]  /*10d70*/  LOP3.LUT R8, R3, R8, RZ, 0x3c, !PT ;  /* 0x0000000803087212 */ /* 0x000fe400078e3cff */
[----:B------:R-:W-:-:S04]  /*10d80*/  SHF.R.U64 R3, R6, 0x3, RZ ;  /* 0x0000000306037819 */ /* 0x000fc800000012ff */
[----:B------:R-:W-:Y:S02]  /*10d90*/  LOP3.LUT R14, R3, R10, RZ, 0x3c, !PT ;  /* 0x0000000a030e7212 */ /* 0x000fe400078e3cff */
[----:B------:R-:W-:Y:S02]  /*10da0*/  LOP3.LUT R3, R12, 0x180, RZ, 0xc0, !PT ;  /* 0x000001800c037812 */ /* 0x000fe400078ec0ff */
[----:B------:R-:W-:Y:S02]  /*10db0*/  LOP3.LUT R6, R27, 0x180, RZ, 0xc0, !PT ;  /* 0x000001801b067812 */ /* 0x000fe400078ec0ff */
[----:B------:R-:W-:Y:S02]  /*10dc0*/  SHF.R.U64 R3, R3, 0x3, RZ ;  /* 0x0000000303037819 */ /* 0x000fe400000012ff */
[----:B------:R-:W-:Y:S01]  /*10dd0*/  SHF.R.U64 R6, R6, 0x3, RZ ;  /* 0x0000000306067819 */ /* 0x000fe200000012ff */
[--C-:B------:R-:W-:Y:S01]  /*10de0*/  IMAD.X R11, RZ, RZ, R9.reuse, P3 ;  /* 0x000000ffff0b7224 */ /* 0x100fe200018e0609 */
[----:B------:R-:W-:Y:S01]  /*10df0*/  LOP3.LUT R12, R3, R12, RZ, 0x3c, !PT ;  /* 0x0000000c030c7212 */ /* 0x000fe200078e3cff */
[----:B------:R-:W-:Y:S01]  /*10e00*/  IMAD.X R13, RZ, RZ, R9, P4 ;  /* 0x000000ffff0d7224 */ /* 0x000fe200020e0609 */
[----:B------:R-:W-:-:S02]  /*10e10*/  IADD3.X R15, RZ, R9, RZ, P5, !PT ;  /* 0x00000009ff0f7210 */ /* 0x000fc40002ffe4ff */
[----:B------:R-:W-:Y:S01]  /*10e20*/  LOP3.LUT R10, R6, R27, RZ, 0x3c, !PT ;  /* 0x0000001b060a7212 */ /* 0x000fe200078e3cff */
[--C-:B------:R-:W-:Y:S01]  /*10e30*/  IMAD.X R7, RZ, RZ, R9.reuse, P2 ;  /* 0x000000ffff077224 */ /* 0x100fe200010e0609 */
[----:B------:R-:W-:Y:S01]  /*10e40*/  LOP3.LUT R24, R33, 0x180, RZ, 0xc0, !PT ;  /* 0x0000018021187812 */ /* 0x000fe200078ec0ff */
[----:B------:R-:W-:Y:S01]  /*10e50*/  IMAD.X R25, RZ, RZ, R9, P0 ;  /* 0x000000ffff197224 */ /* 0x000fe200000e0609 */
[----:B---3--:R-:W-:Y:S02]  /*10e60*/  LOP3.LUT R3, R5, 0x2, RZ, 0x3c, !PT ;  /* 0x0000000205037812 */ /* 0x008fe400078e3cff */
[----:B------:R-:W-:Y:S02]  /*10e70*/  LOP3.LUT R35, R74, 0x180, RZ, 0xc0, !PT ;  /* 0x000001804a237812 */ /* 0x000fe400078ec0ff */
[----:B------:R-:W-:Y:S01]  /*10e80*/  MOV R55, R8 ;  /* 0x0000000800377202 */ /* 0x000fe20000000f00 */
[----:B------:R-:W-:Y:S01]  /*10e90*/  SHFL.IDX PT, R26, R26, R5, 0x1c1f ;  /* 0x001c1f051a1a7589 */ /* 0x000fe200000e0000 */
[----:B------:R-:W-:-:S02]  /*10ea0*/  MOV R53, R14 ;  /* 0x0000000e00357202 */ /* 0x000fc40000000f00 */
[----:B------:R-:W-:Y:S01]  /*10eb0*/  MOV R49, R10 ;  /* 0x0000000a00317202 */ /* 0x000fe20000000f00 */
[----:B------:R-:W-:Y:S01]  /*10ec0*/  SHFL.IDX PT, R8, R4, R5, 0x1c1f ;  /* 0x001c1f0504087589 */ /* 0x000fe200000e0000 */
[----:B------:R-:W-:-:S03]  /*10ed0*/  MOV R51, R12 ;  /* 0x0000000c00337202 */ /* 0x000fc60000000f00 */
[----:B------:R-:W0:Y:S01]  /*10ee0*/  SHFL.IDX PT, R9, R60, R3, 0x1c1f ;  /* 0x001c1f033c097589 */ /* 0x000e2200000e0000 */
[----:B------:R-:W-:-:S03]  /*10ef0*/  SHF.R.U64 R24, R24, 0x3, RZ ;  /* 0x0000000318187819 */ /* 0x000fc600000012ff */
[----:B------:R-:W2:Y:S01]  /*10f00*/  SHFL.IDX PT, R11, R56, R3, 0x1c1f ;  /* 0x001c1f03380b7589 */ /* 0x000ea200000e0000 */
[----:B------:R-:W-:-:S03]  /*10f10*/  SHF.R.U64 R35, R35, 0x3, RZ ;  /* 0x0000000323237819 */ /* 0x000fc600000012ff */
[----:B------:R-:W-:Y:S04]  /*10f20*/  SHFL.IDX PT, R62, R62, R5, 0x1c1f ;  /* 0x001c1f053e3e7589 */ /* 0x000fe800000e0000 */
[----:B------:R-:W3:Y:S04]  /*10f30*/  SHFL.IDX PT, R15, R58, R3, 0x1c1f ;  /* 0x001c1f033a0f7589 */ /* 0x000ee800000e0000 */
[----:B------:R-:W-:Y:S04]  /*10f40*/  SHFL.IDX PT, R28, R28, R5, 0x1c1f ;  /* 0x001c1f051c1c7589 */ /* 0x000fe800000e0000 */
[----:B------:R-:W1:Y:S04]  /*10f50*/  SHFL.IDX PT, R13, R46, R3, 0x1c1f ;  /* 0x001c1f032e0d7589 */ /* 0x000e6800000e0000 */
[----:B------:R-:W-:Y:S04]  /*10f60*/  SHFL.IDX PT, R64, R64, R5, 0x1c1f ;  /* 0x001c1f0540407589 */ /* 0x000fe800000e0000 */
[----:B------:R-:W4:Y:S04]  /*10f70*/  SHFL.IDX PT, R37, R54, R3, 0x1c1f ;  /* 0x001c1f0336257589 */ /* 0x000f2800000e0000 */
[----:B------:R-:W-:Y:S04]  /*10f80*/  SHFL.IDX PT, R66, R66, R5, 0x1c1f ;  /* 0x001c1f0542427589 */ /* 0x000fe800000e0000 */
[----:B------:R-:W4:Y:S01]  /*10f90*/  SHFL.IDX PT, R39, R44, R3, 0x1c1f ;  /* 0x001c1f032c277589 */ /* 0x000f2200000e0000 */
[----:B------:R-:W-:-:S02]  /*10fa0*/  LOP3.LUT R6, R24, R33, RZ, 0x3c, !PT ;  /* 0x0000002118067212 */ /* 0x000fc400078e3cff */
[----:B------:R-:W-:Y:S01]  /*10fb0*/  LOP3.LUT R24, R35, R74, RZ, 0x3c, !PT ;  /* 0x0000004a23187212 */ /* 0x000fe200078e3cff */
        /* <DEDUP_REMOVED lines=10> */
[----:B------:R-:W4:Y:S04]  /*11060*/  SHFL.IDX PT, R35, R52, R3, 0x1c1f ;  /* 0x001c1f0334237589 */ /* 0x000f2800000e0000 */
[----:B------:R4:W4:Y:S01]  /*11070*/  SHFL.IDX PT, R45, R32, R3, 0x1c1f ;  /* 0x001c1f03202d7589 */ /* 0x00092200000e0000 */
[----:B------:R-:W-:-:S02]  /*11080*/  MOV R47, R6 ;  /* 0x00000006002f7202 */ /* 0x000fc40000000f00 */
[----:B0-----:R-:W-:Y:S02]  /*11090*/  SEL R4, R8, R9, P1 ;  /* 0x0000000908047207 */ /* 0x001fe40000800000 */
[----:B------:R-:W-:Y:S02]  /*110a0*/  SEL R6, R9, R8, P1 ;  /* 0x0000000809067207 */ /* 0x000fe40000800000 */
[----:B--2---:R-:W-:Y:S02]  /*110b0*/  SEL R8, R26, R11, P1 ;  /* 0x0000000b1a087207 */ /* 0x004fe40000800000 */
[----:B------:R-:W-:Y:S02]  /*110c0*/  SEL R10, R11, R26, P1 ;  /* 0x0000001a0b0a7207 */ /* 0x000fe40000800000 */
[----:B---3--:R-:W-:Y:S02]  /*110d0*/  SEL R5, R62, R15, P1 ;  /* 0x0000000f3e057207 */ /* 0x008fe40000800000 */
[----:B------:R-:W-:Y:S01]  /*110e0*/  SEL R7, R15, R62, P1 ;  /* 0x0000003e0f077207 */ /* 0x000fe20000800000 */
[----:B------:R-:W-:Y:S01]  /*110f0*/  BAR.SYNC.DEFER_BLOCKING 0x1, 0x180 ;  /* 0x0046000000007b1d */ /* 0x000fe20000010000 */
[----:B-1----:R-:W-:-:S02]  /*11100*/  SEL R12, R28, R13, P1 ;  /* 0x0000000d1c0c7207 */ /* 0x002fc40000800000 */
[----:B------:R-:W-:Y:S02]  /*11110*/  SEL R14, R13, R28, P1 ;  /* 0x0000001c0d0e7207 */ /* 0x000fe40000800000 */
[----:B----4-:R-:W-:Y:S02]  /*11120*/  SEL R9, R64, R37, P1 ;  /* 0x0000002540097207 */ /* 0x010fe40000800000 */
[----:B------:R-:W-:Y:S02]  /*11130*/  SEL R11, R37, R64, P1 ;  /* 0x00000040250b7207 */ /* 0x000fe40000800000 */
[----:B------:R-:W-:Y:S02]  /*11140*/  SEL R13, R66, R39, P1 ;  /* 0x00000027420d7207 */ /* 0x000fe40000800000 */
[----:B------:R-:W-:Y:S02]  /*11150*/  SEL R15, R39, R66, P1 ;  /* 0x00000042270f7207 */ /* 0x000fe40000800000 */
[----:B------:R-:W-:-:S02]  /*11160*/  ISETP.NE.U32.AND P0, PT, RZ, UR4, PT ;  /* 0x00000004ff007c0c */ /* 0x000fc4000bf05070 */
[----:B------:R-:W-:Y:S02]  /*11170*/  IADD3 R26, P2, R63, UR4, RZ ;  /* 0x000000043f1a7c10 */ /* 0x000fe4000ff5e0ff */
[----:B------:R-:W-:Y:S02]  /*11180*/  MOV R32, R24 ;  /* 0x0000001800207202 */ /* 0x000fe40000000f00 */
[----:B------:R-:W-:Y:S01]  /*11190*/  ISETP.NE.AND.EX P0, PT, RZ, UR5, PT, P0 ;  /* 0x00000005ff007c0c */ /* 0x000fe2000bf05300 */
[----:B------:R0:W-:Y:S04]  /*111a0*/  STSM.16.M88.4 [R55], R4 ;  /* 0x0000000437007844 */ /* 0x0001e80000000200 */
[----:B------:R1:W-:Y:S04]  /*111b0*/  STSM.16.M88.4 [R53], R8 ;  /* 0x0000000835007844 */ /* 0x0003e80000000200 */
[----:B------:R2:W-:Y:S01]  /*111c0*/  STSM.16.M88.4 [R51], R12 ;  /* 0x0000000c33007844 */ /* 0x0005e20000000200 */
[----:B0-----:R-:W-:-:S02]  /*111d0*/  SEL R4, R36, R27, P1 ;  /* 0x0000001b24047207 */ /* 0x001fc40000800000 */
[----:B------:R-:W-:Y:S02]  /*111e0*/  SEL R6, R27, R36, P1 ;  /* 0x000000241b067207 */ /* 0x000fe40000800000 */
[----:B------:R-:W-:Y:S02]  /*111f0*/  SEL R5, R68, R41, P1 ;  /* 0x0000002944057207 */ /* 0x000fe40000800000 */
[----:B------:R-:W-:Y:S02]  /*11200*/  SEL R7, R41, R68, P1 ;  /* 0x0000004429077207 */ /* 0x000fe40000800000 */
[----:B-1----:R-:W-:Y:S02]  /*11210*/  SEL R8, R42, R33, P1 ;  /* 0x000000212a087207 */ /* 0x002fe40000800000 */
[----:B------:R-:W-:Y:S02]  /*11220*/  SEL R10, R33, R42, P1 ;  /* 0x0000002a210a7207 */ /* 0x000fe40000800000 */
[----:B------:R-:W-:-:S02]  /*11230*/  SEL R9, R70, R43, P1 ;  /* 0x0000002b46097207 */ /* 0x000fc40000800000 */
[----:B------:R-:W-:Y:S02]  /*11240*/  SEL R11, R43, R70, P1 ;  /* 0x000000462b0b7207 */ /* 0x000fe40000800000 */
[----:B--2---:R-:W-:Y:S02]  /*11250*/  SEL R12, R50, R35, P1 ;  /* 0x00000023320c7207 */ /* 0x004fe40000800000 */
[----:B------:R-:W-:Y:S02]  /*11260*/  SEL R14, R35, R50, P1 ;  /* 0x00000032230e7207 */ /* 0x000fe40000800000 */
[----:B------:R-:W-:Y:S02]  /*11270*/  SEL R13, R72, R45, P1 ;  /* 0x0000002d480d7207 */ /* 0x000fe40000800000 */
[----:B------:R-:W-:Y:S02]  /*11280*/  SEL R15, R45, R72, P1 ;  /* 0x000000482d0f7207 */ /* 0x000fe40000800000 */
[----:B------:R-:W-:Y:S01]  /*11290*/  IADD3.X R27, R61, UR5, RZ, P2, !PT ;  /* 0x000000053d1b7c10 */ /* 0x000fe200097fe4ff */
[----:B------:R-:W-:Y:S01]  /*112a0*/  ULDC.64 UR4, c[0x0][0xbe0] ;  /* 0x0002f80000047ab9 */ /* 0x000fe20000000a00 */
[----:B------:R0:W-:Y:S01]  /*112b0*/  STSM.16.M88.4 [R49], R4 ;  /* 0x0000000431007844 */ /* 0x0001e20000000200 */
[----:B------:R-:W-:-:S03]  /*112c0*/  ISETP.NE.U32.AND P1, PT, RZ, UR4, PT ;  /* 0x00000004ff007c0c */ /* 0x000fc6000bf25070 */
[----:B------:R1:W-:Y:S01]  /*112d0*/  STSM.16.M88.4 [R47], R8 ;  /* 0x000000082f007844 */ /* 0x0003e20000000200 */
[----:B------:R-:W-:-:S03]  /*112e0*/  ISETP.NE.AND.EX P1, PT, RZ, UR5, PT, P1 ;  /* 0x00000005ff007c0c */ /* 0x000fc6000bf25310 */
[----:B------:R1:W-:Y:S01]  /*112f0*/  STSM.16.M88.4 [R32], R12 ;  /* 0x0000000c20007844 */ /* 0x0003e20000000200 */
[----:B------:R-:W-:Y:S01]  /*11300*/  IMAD.MOV.U32 R45, RZ, RZ, RZ ;  /* 0x000000ffff2d7224 */ /* 0x000fe200078e00ff */
[----:B------:R-:W-:Y:S08]  /*11310*/  BAR.SYNC.DEFER_BLOCKING 0x1, 0x180 ;  /* 0x0046000000007b1d */ /* 0x000ff00000010000 */
[----:B------:R-:W-:Y:S01]  /*11320*/  @P1 IADD3 R24, P2, R63, UR4, RZ ;  /* 0x000000043f181c10 */ /* 0x000fe2000ff5e0ff */
[----:B------:R-:W-:-:S02]  /*11330*/  ULDC UR4, c[0x0][0xa88] ;  /* 0x0002a20000047ab9 */ /* 0x000fc40000000800 */
[----:B------:R-:W-:Y:S01]  /*11340*/  IMAD.U32 R28, RZ, RZ, UR4 ;  /* 0x00000004ff1c7e24 */ /* 0x000fe2000f8e00ff */
[----:B------:R-:W-:Y:S01]  /*11350*/  @P1 IADD3.X R25, R61, UR5, RZ, P2, !PT ;  /* 0x000000053d191c10 */ /* 0x000fe200097fe4ff */
[----:B------:R1:W5:Y:S04]  /*11360*/  @P0 LDG.E R45, desc[UR40][R26.64] ;  /* 0x000000281a2d0981 */ /* 0x000368000c1e1900 */
[----:B------:R1:W5:Y:S01]  /*11370*/  @P1 LDG.E R28, desc[UR40][R24.64] ;  /* 0x00000028181c1981 */ /* 0x000362000c1e1900 */
[----:B------:R-:W-:-:S04]  /*11380*/  IMAD.MOV.U32 R76, RZ, RZ, R78 ;  /* 0x000000ffff4c7224 */ /* 0x000fc800078e004e */
[----:B------:R-:W-:Y:S01]  /*11390*/  IMAD R3, R76, 0x20, R57 ;  /* 0x000000204c037824 */ /* 0x000fe200078e0239 */
[----:B------:R-:W-:-:S03]  /*113a0*/  SHF.R.S32.HI R44, RZ, 0x1f, R59 ;  /* 0x0000001fff2c7819 */ /* 0x000fc6000001143b */
[----:B0-----:R-:W-:Y:S01]  /*113b0*/  IMAD.WIDE R4, R3, 0x2, R20 ;  /* 0x0000000203047825 */ /* 0x001fe200078e0214 */
[----:B-1----:R-:W-:Y:S06]  /*113c0*/  @P1 BRA `(.L_x_8349) ;  /* 0x0000000000101947 */ /* 0x002fec0003800000 */
[----:B------:R-:W-:Y:S05]  /*113d0*/  @!P0 BRA `(.L_x_8349) ;  /* 0x00000000000c8947 */ /* 0x000fea0003800000 */
[----:B------:R-:W2:Y:S04]  /*113e0*/  LDG.E R3, desc[UR40][R26.64] ;  /* 0x000000281a037981 */ /* 0x000ea8000c1e1900 */
[----:B-----5:R-:W2:Y:S02]  /*113f0*/  LDG.E R28, desc[UR40][R26.64+0x4] ;  /* 0x000004281a1c7981 */ /* 0x020ea4000c1e1900 */
[----:B--2---:R-:W-:-:S07]  /*11400*/  IMAD.IADD R28, R28, 0x1, -R3 ;  /* 0x000000011c1c7824 */ /* 0x004fce00078e0a03 */
.L_x_8349:
[----:B------:R-:W2:Y:S01]  /*11410*/  LDL.LU R6, [R1+0x3c] ;  /* 0x00003c0001067983 */ /* 0x000ea20000300800 */
[----:B------:R-:W-:-:S03]  /*11420*/  ULDC.64 UR4, c[0x0][0xb70] ;  /* 0x0002dc0000047ab9 */ /* 0x000fc60000000a00 */
[----:B------:R-:W3:Y:S04]  /*11430*/  LDL.LU R3, [R1+0x1c] ;  /* 0x00001c0001037983 */ /* 0x000ee80000300800 */
[----:B------:R-:W4:Y:S04]  /*11440*/  LDL R11, [R1+0x58] ;  /* 0x00005800010b7983 */ /* 0x000f280000100800 */
[----:B------:R-:W4:Y:S01]  /*11450*/  LDL.LU R48, [R1+0x40] ;  /* 0x0000400001307983 */ /* 0x000f220000300800 */
[--C-:B-----5:R-:W-:Y:S01]  /*11460*/  SHF.R.S32.HI R21, RZ, 0x1f, R45.reuse ;  /* 0x0000001fff157819 */ /* 0x120fe2000001142d */
[----:B------:R-:W-:Y:S01]  /*11470*/  IMAD.MOV.U32 R20, RZ, RZ, R45 ;  /* 0x000000ffff147224 */ /* 0x000fe200078e002d */
[----:B------:R-:W-:-:S04]  /*11480*/  IADD3 R9, P1, R4, 0x1800, RZ ;  /* 0x0000180004097810 */ /* 0x000fc80007f3e0ff */
[----:B------:R-:W-:-:S04]  /*11490*/  LOP3.LUT R8, R9, 0x180, RZ, 0xc0, !PT ;  /* 0x0000018009087812 */ /* 0x000fc800078ec0ff */
[----:B------:R-:W-:-:S04]  /*114a0*/  SHF.R.U64 R8, R8, 0x3, RZ ;  /* 0x0000000308087819 */ /* 0x000fc800000012ff */
[----:B------:R-:W-:Y:S02]  /*114b0*/  LOP3.LUT R8, R8, R9, RZ, 0x3c, !PT ;  /* 0x0000000908087212 */ /* 0x000fe400078e3cff */
        /* <DEDUP_REMOVED lines=15> */
[--C-:B------:R-:W-:Y:S01]  /*115b0*/  SHF.R.S32.HI R41, RZ, 0x1f, R57.reuse ;  /* 0x0000001fff297819 */ /* 0x100fe20000011439 */
[----:B------:R-:W-:Y:S01]  /*115c0*/  IMAD.MOV.U32 R40, RZ, RZ, R57 ;  /* 0x000000ffff287224 */ /* 0x000fe200078e0039 */
[----:B------:R-:W-:-:S05]  /*115d0*/  SHF.R.S32.HI R77, RZ, 0x1f, R76 ;  /* 0x0000001fff4d7819 */ /* 0x000fca000001144c */
[----:B------:R-:W-:Y:S01]  /*115e0*/  STL [R1+0x24], R77 ;  /* 0x0000244d01007387 */ /* 0x000fe20000100800 */
[----:B------:R-:W-:Y:S01]  /*115f0*/  BSSY B1, `(.L_x_8350) ;  /* 0x0000060000017945 */ /* 0x000fe20003800000 */
[----:B--2---:R-:W-:Y:S02]  /*11600*/  IMAD.MOV.U32 R14, RZ, RZ, R6 ;  /* 0x000000ffff0e7224 */ /* 0x004fe400078e0006 */
[----:B---3--:R-:W-:-:S05]  /*11610*/  IMAD.MOV.U32 R10, RZ, RZ, R3 ;  /* 0x000000ffff0a7224 */ /* 0x008fca00078e0003 */
[----:B------:R-:W-:Y:S02]  /*11620*/  SEL R47, R10, RZ, !P0 ;  /* 0x000000ff0a2f7207 */ /* 0x000fe40004000000 */
[----:B------:R-:W0:Y:S01]  /*11630*/  S2R R10, SR_TID.X ;  /* 0x00000000000a7919 */ /* 0x000e220000002100 */
[----:B------:R-:W-:Y:S01]  /*11640*/  IMAD R3, R44, UR4, RZ ;  /* 0x000000042c037c24 */ /* 0x000fe2000f8e02ff */
[----:B------:R-:W-:Y:S01]  /*11650*/  SEL R46, R14, RZ, !P0 ;  /* 0x000000ff0e2e7207 */ /* 0x000fe20004000000 */
[----:B------:R-:W-:-:S04]  /*11660*/  IMAD.WIDE.U32 R6, R59, UR4, R20 ;  /* 0x000000043b067c25 */ /* 0x000fc8000f8e0014 */
[----:B------:R-:W-:Y:S01]  /*11670*/  IMAD R3, R59, UR5, R3 ;  /* 0x000000053b037c24 */ /* 0x000fe2000f8e0203 */
[----:B------:R-:W-:-:S03]  /*11680*/  ULDC.64 UR4, c[0x0][0xb78] ;  /* 0x0002de0000047ab9 */ /* 0x000fc60000000a00 */
[----:B------:R-:W-:Y:S02]  /*11690*/  IMAD.IADD R7, R7, 0x1, R3 ;  /* 0x0000000107077824 */ /* 0x000fe400078e0203 */
[----:B----4-:R-:W-:Y:S02]  /*116a0*/  IMAD R11, R48, 0xc0, R11 ;  /* 0x000000c0300b7824 */ /* 0x010fe400078e020b */
[----:B------:R-:W-:Y:S02]  /*116b0*/  IMAD R3, R46, UR4, RZ ;  /* 0x000000042e037c24 */ /* 0x000fe4000f8e02ff */
[----:B------:R-:W-:-:S04]  /*116c0*/  IMAD.WIDE.U32 R6, R47, UR4, R6 ;  /* 0x000000042f067c25 */ /* 0x000fc8000f8e0006 */
[----:B0-----:R-:W-:-:S05]  /*116d0*/  VIADD R14, R10, 0xffffff80 ;  /* 0xffffff800a0e7836 */ /* 0x001fca0000000000 */
[----:B------:R-:W-:-:S04]  /*116e0*/  SHF.R.S32.HI R10, RZ, 0x1f, R14 ;  /* 0x0000001fff0a7819 */ /* 0x000fc8000001140e */
[----:B------:R-:W-:Y:S01]  /*116f0*/  LEA.HI R10, R10, R14, RZ, 0x7 ;  /* 0x0000000e0a0a7211 */ /* 0x000fe200078f38ff */
[----:B------:R-:W-:Y:S01]  /*11700*/  IMAD R9, R47, UR5, R3 ;  /* 0x000000052f097c24 */ /* 0x000fe2000f8e0203 */
[----:B------:R-:W-:Y:S01]  /*11710*/  SHF.R.S32.HI R3, RZ, 0x1f, R11 ;  /* 0x0000001fff037819 */ /* 0x000fe2000001140b */
[----:B------:R-:W-:Y:S01]  /*11720*/  ULDC.64 UR4, c[0x0][0xb40] ;  /* 0x0002d00000047ab9 */ /* 0x000fe20000000a00 */
[----:B------:R-:W-:Y:S02]  /*11730*/  LOP3.LUT R10, R10, 0xffffff80, RZ, 0xc0, !PT ;  /* 0xffffff800a0a7812 */ /* 0x000fe400078ec0ff */
[----:B------:R-:W-:Y:S02]  /*11740*/  IADD3 R6, P5, R11, R6, RZ ;  /* 0x000000060b067210 */ /* 0x000fe40007fbe0ff */
[----:B------:R-:W-:Y:S02]  /*11750*/  IADD3 R10, R14, -R10, RZ ;  /* 0x8000000a0e0a7210 */ /* 0x000fe40007ffe0ff */
[----:B------:R-:W-:-:S02]  /*11760*/  IADD3.X R9, R3, R7, R9, P5, !PT ;  /* 0x0000000703097210 */ /* 0x000fc40002ffe409 */
[----:B------:R-:W-:Y:S01]  /*11770*/  LEA R42, P6, R6, UR4, 0x2 ;  /* 0x00000004062a7c11 */ /* 0x000fe2000f8c10ff */
[C---:B------:R-:W-:Y:S01]  /*11780*/  VIADD R3, R11.reuse, 0x8 ;  /* 0x000000080b037836 */ /* 0x040fe20000000000 */
[----:B------:R-:W-:Y:S02]  /*11790*/  LOP3.LUT P0, RZ, R10, 0x3, RZ, 0xc0, !PT ;  /* 0x000000030aff7812 */ /* 0x000fe4000780c0ff */
[----:B------:R-:W-:Y:S01]  /*117a0*/  LEA.HI.X R43, R6, UR5, R9, 0x2, P6 ;  /* 0x00000005062b7c11 */ /* 0x000fe2000b0f1409 */
[----:B------:R-:W-:Y:S01]  /*117b0*/  ULDC.64 UR4, c[0x0][0xaa0] ;  /* 0x0002a80000047ab9 */ /* 0x000fe20000000a00 */
[----:B------:R-:W-:Y:S02]  /*117c0*/  IADD3 R6, P6, R4, 0x7800, RZ ;  /* 0x0000780004067810 */ /* 0x000fe40007fde0ff */
[-C--:B------:R-:W-:Y:S02]  /*117d0*/  ISETP.GE.OR P5, PT, R11, R28.reuse, P0 ;  /* 0x0000001c0b00720c */ /* 0x080fe400007a6670 */
[----:B------:R-:W-:-:S02]  /*117e0*/  ISETP.GE.OR P0, PT, R3, R28, P0 ;  /* 0x0000001c0300720c */ /* 0x000fc40000706670 */
[----:B------:R-:W-:Y:S02]  /*117f0*/  LOP3.LUT R7, R4, 0x180, RZ, 0xc0, !PT ;  /* 0x0000018004077812 */ /* 0x000fe400078ec0ff */
[----:B------:R-:W-:Y:S02]  /*11800*/  LOP3.LUT R3, R6, 0x180, RZ, 0xc0, !PT ;  /* 0x0000018006037812 */ /* 0x000fe400078ec0ff */
[----:B------:R-:W-:Y:S02]  /*11810*/  SHF.R.U64 R7, R7, 0x3, RZ ;  /* 0x0000000307077819 */ /* 0x000fe400000012ff */
[----:B------:R-:W-:Y:S01]  /*11820*/  SHF.R.U64 R3, R3, 0x3, RZ ;  /* 0x0000000303037819 */ /* 0x000fe200000012ff */
[--C-:B------:R-:W-:Y:S01]  /*11830*/  IMAD.X R9, RZ, RZ, R5.reuse, P1 ;  /* 0x000000ffff097224 */ /* 0x100fe200008e0605 */
[----:B------:R-:W-:Y:S01]  /*11840*/  LOP3.LUT R4, R7, R4, RZ, 0x3c, !PT ;  /* 0x0000000407047212 */ /* 0x000fe200078e3cff */
[----:B------:R-:W-:Y:S01]  /*11850*/  IMAD.X R37, RZ, RZ, R5, P6 ;  /* 0x000000ffff257224 */ /* 0x000fe200030e0605 */
[----:B------:R-:W-:Y:S01]  /*11860*/  LOP3.LUT R36, R3, R6, RZ, 0x3c, !PT ;  /* 0x0000000603247212 */ /* 0x000fe200078e3cff */
[----:B------:R-:W-:Y:S04]  /*11870*/  @!P5 STG.E desc[UR40][R42.64], R0 ;  /* 0x000000002a00d986 */ /* 0x000fe8000c101928 */
[----:B------:R0:W-:Y:S04]  /*11880*/  @!P0 STG.E desc[UR40][R42.64+0x20], R2 ;  /* 0x000020022a008986 */ /* 0x0001e8000c101928 */
[----:B------:R-:W5:Y:S04]  /*11890*/  LD.E.128 R4, desc[UR40][R4.64] ;  /* 0x0000002804047980 */ /* 0x000f68000c101d00 */
        /* <DEDUP_REMOVED lines=11> */
[----:B-1----:R-:W1:Y:S01]  /*11950*/  FENCE.VIEW.ASYNC.S ;  /* 0x00000000000073c6 */ /* 0x002e620000000000 */
[----:B0-----:R-:W-:-:S04]  /*11960*/  IMAD.WIDE.U32 R2, R45, UR4, R40 ;  /* 0x000000042d027c25 */ /* 0x001fc8000f8e0028 */
[----:B------:R-:W-:Y:S01]  /*11970*/  IMAD R45, R45, UR5, R20 ;  /* 0x000000052d2d7c24 */ /* 0x000fe2000f8e0214 */
[----:B------:R-:W-:Y:S01]  /*11980*/  ULDC.64 UR4, c[0x0][0xae0] ;  /* 0x0002b80000047ab9 */ /* 0x000fe20000000a00 */
[----:B------:R-:W-:Y:S02]  /*11990*/  IMAD R41, R48, -0xc0, R28 ;  /* 0xffffff4030297824 */ /* 0x000fe400078e021c */
[----:B------:R-:W-:Y:S02]  /*119a0*/  IMAD.IADD R3, R3, 0x1, R45 ;  /* 0x0000000103037824 */ /* 0x000fe400078e022d */
[----:B------:R-:W-:Y:S01]  /*119b0*/  IMAD R21, R44, UR4, RZ ;  /* 0x000000042c157c24 */ /* 0x000fe2000f8e02ff */
[C---:B------:R-:W-:Y:S01]  /*119c0*/  ISETP.GE.AND P0, PT, R76.reuse, R41, PT ;  /* 0x000000294c00720c */ /* 0x040fe20003f06270 */
[----:B------:R-:W-:Y:S02]  /*119d0*/  VIADD R20, R76, 0x60 ;  /* 0x000000604c147836 */ /* 0x000fe40000000000 */
[----:B------:R-:W-:-:S02]  /*119e0*/  VIADD R0, R18, 0x19c20 ;  /* 0x00019c2012007836 */ /* 0x000fc40000000000 */
[C---:B------:R-:W-:Y:S02]  /*119f0*/  IMAD R21, R59.reuse, UR5, R21 ;  /* 0x000000053b157c24 */ /* 0x040fe4000f8e0215 */
[----:B------:R-:W-:Y:S01]  /*11a00*/  IMAD.WIDE.U32 R2, R59, UR4, R2 ;  /* 0x000000043b027c25 */ /* 0x000fe2000f8e0002 */
[----:B------:R-:W-:Y:S01]  /*11a10*/  ULDC.64 UR4, c[0x0][0xae8] ;  /* 0x0002ba0000047ab9 */ /* 0x000fe20000000a00 */
[----:B------:R-:W-:Y:S02]  /*11a20*/  ISETP.GE.AND P3, PT, R20, R41, PT ;  /* 0x000000291400720c */ /* 0x000fe40003f66270 */
[----:B------:R-:W-:Y:S01]  /*11a30*/  IMAD.IADD R3, R3, 0x1, R21 ;  /* 0x0000000103037824 */ /* 0x000fe200078e0215 */
[----:B------:R-:W-:Y:S01]  /*11a40*/  PRMT R0, RZ, 0x654, R0 ;  /* 0x00000654ff007816 */ /* 0x000fe20000000000 */
[----:B------:R-:W-:Y:S02]  /*11a50*/  IMAD R20, R46, UR4, RZ ;  /* 0x000000042e147c24 */ /* 0x000fe4000f8e02ff */
[C---:B------:R-:W-:Y:S01]  /*11a60*/  IMAD.WIDE.U32 R40, R47.reuse, UR4, R2 ;  /* 0x000000042f287c25 */ /* 0x040fe2000f8e0002 */
[----:B-1----:R0:W-:Y:S03]  /*11a70*/  SYNCS.ARRIVE.TRANS64.RED.A1T0 RZ, [R0+URZ], RZ ;  /* 0x000000ff00ff79a7 */ /* 0x0021e6000810043f */
[----:B------:R-:W-:-:S02]  /*11a80*/  IMAD R43, R47, UR5, R20 ;  /* 0x000000052f2b7c24 */ /* 0x000fc4000f8e0214 */
[----:B------:R-:W-:-:S04]  /*11a90*/  IMAD.WIDE R20, R48, 0xc0, R76 ;  /* 0x000000c030147825 */ /* 0x000fc800078e024c */
[----:B------:R-:W-:Y:S01]  /*11aa0*/  IMAD.IADD R45, R41, 0x1, R43 ;  /* 0x00000001292d7824 */ /* 0x000fe200078e022b */
[----:B0-----:R-:W-:Y:S06]  /*11ab0*/  @P0 BRA `(.L_x_8351) ;  /* 0x00000000004c0947 */ /* 0x001fec0003800000 */
[----:B------:R-:W-:Y:S01]  /*11ac0*/  ULDC.64 UR6, c[0x0][0xad8] ;  /* 0x0002b60000067ab9 */ /* 0x000fe20000000a00 */
[----:B------:R-:W-:Y:S01]  /*11ad0*/  MOV R2, R40 ;  /* 0x0000002800027202 */ /* 0x000fe20000000f00 */
        /* <DEDUP_REMOVED lines=17> */
.L_x_8351:
[----:B------:R-:W-:Y:S05]  /*11bf0*/  BSYNC B1 ;  /* 0x0000000000017941 */ /* 0x000fea0003800000 */
.L_x_8350:
        /* <DEDUP_REMOVED lines=24> */
.L_x_8348:
[----:B-1----:R-:W2:Y:S01]  /*11d80*/  LDL.LU R4, [R1+0x30] ;  /* 0x0000300001047983 */ /* 0x002ea20000300800 */
        /* <DEDUP_REMOVED lines=11> */
[----:B------:R-:W2:-:S12]  /*11e40*/  S2R R6, SR_TID.X ;  /* 0x0000000000067919 */ /* 0x000e980000002100 */
[----:B------:R-:W-:Y:S01]  /*11e50*/  @P1 IADD3 R4, P2, R4, UR4, RZ ;  /* 0x0000000404041c10 */ /* 0x000fe2000ff5e0ff */
[----:B------:R-:W-:-:S03]  /*11e60*/  ULDC UR4, c[0x0][0xa88] ;  /* 0x0002a20000047ab9 */ /* 0x000fc60000000800 */
[----:B------:R-:W-:Y:S01]  /*11e70*/  @P1 IADD3.X R5, R0, UR5, RZ, P2, !PT ;  /* 0x0000000500051c10 */ /* 0x000fe200097fe4ff */
[----:B------:R-:W-:-:S06]  /*11e80*/  IMAD.U32 R0, RZ, RZ, UR4 ;  /* 0x00000004ff007e24 */ /* 0x000fcc000f8e00ff */
        /* <DEDUP_REMOVED lines=8> */
.L_x_8353:
[----:B------:R-:W2:Y:S04]  /*11f10*/  LDL.LU R3, [R1+0x1c] ;  /* 0x00001c0001037983 */ /* 0x000ea80000300800 */
[----:B------:R-:W3:Y:S04]  /*11f20*/  LDL.LU R2, [R1+0x3c] ;  /* 0x00003c0001027983 */ /* 0x000ee80000300800 */
[----:B------:R-:W4:Y:S04]  /*11f30*/  LDL R20, [R1+0x2c] ;  /* 0x00002c0001147983 */ /* 0x000f280000100800 */
[----:B------:R-:W4:Y:S04]  /*11f40*/  LDL R12, [R1+0x10] ;  /* 0x00001000010c7983 */ /* 0x000f280000100800 */
[----:B------:R1:W5:Y:S01]  /*11f50*/  LDL R13, [R1+0x40] ;  /* 0x00004000010d7983 */ /* 0x0003620000100800 */
[----:B------:R-:W-:Y:S01]  /*11f60*/  BSSY B1, `(.L_x_8354) ;  /* 0x000001d000017945 */ /* 0x000fe20003800000 */
[----:B-----5:R-:W-:-:S02]  /*11f70*/  SHF.R.S32.HI R6, RZ, 0x1f, R7 ;  /* 0x0000001fff067819 */ /* 0x020fc40000011407 */
[----:B--2---:R-:W-:Y:S02]  /*11f80*/  SEL R11, R3, RZ, !P0 ;  /* 0x000000ff030b7207 */ /* 0x004fe40004000000 */
[----:B---3--:R-:W-:Y:S02]  /*11f90*/  SEL R9, R2, RZ, !P0 ;  /* 0x000000ff02097207 */ /* 0x008fe40004000000 */
[----:B----4-:R-:W-:Y:S02]  /*11fa0*/  SHF.R.S32.HI R8, RZ, 0x1f, R20 ;  /* 0x0000001fff087819 */ /* 0x010fe40000011414 */
        /* <DEDUP_REMOVED lines=24> */
.L_x_8355:
[----:B------:R-:W-:Y:S05]  /*12130*/  BSYNC B1 ;  /* 0x0000000000017941 */ /* 0x000fea0003800000 */
.L_x_8354:
[----:B------:R-:W2:Y:S01]  /*12140*/  LDL.64 R14, [R1+0x20] ;  /* 0x00002000010e7983 */ /* 0x000ea20000100a00 */
        /* <DEDUP_REMOVED lines=9> */
[----:B------:R-:W-:Y:S02]  /*121e0*/  IMAD.IADD R3, R3, 0x1, R7 ;  /* 0x0000000103037824 */ /* 0x000fe400078e0207 */
[C---:B------:R-:W-:Y:S02]  /*121f0*/  IMAD R5, R20.reuse, UR5, R4 ;  /* 0x0000000514057c24 */ /* 0x040fe4000f8e0204 */
[----:B------:R-:W-:Y:S02]  /*12200*/  IMAD R4, R13, -0xc0, R0 ;  /* 0xffffff400d047824 */ /* 0x000fe400078e0200 */
[----:B------:R-:W-:Y:S01]  /*12210*/  IMAD.WIDE.U32 R2, R20, UR4, R2 ;  /* 0x0000000414027c25 */ /* 0x000fe2000f8e0002 */
[----:B------:R-:W-:-:S03]  /*12220*/  ULDC.64 UR4, c[0x0][0xae8] ;  /* 0x0002ba0000047ab9 */ /* 0x000fc60000000a00 */
[----:B------:R-:W-:Y:S02]  /*12230*/  IMAD.IADD R3, R3, 0x1, R5 ;  /* 0x0000000103037824 */ /* 0x000fe400078e0205 */
[----:B------:R-:W-:-:S04]  /*12240*/  IMAD R0, R9, UR4, RZ ;  /* 0x0000000409007c24 */ /* 0x000fc8000f8e02ff */
[----:B------:R-:W-:Y:S01]  /*12250*/  IMAD R9, R11, UR5, R0 ;  /* 0x000000050b097c24 */ /* 0x000fe2000f8e0200 */
[C---:B--2---:R-:W-:Y:S01]  /*12260*/  ISETP.GE.AND P0, PT, R14.reuse, R4, PT ;  /* 0x000000040e00720c */ /* 0x044fe20003f06270 */
[----:B------:R-:W-:Y:S02]  /*12270*/  VIADD R7, R14, 0x60 ;  /* 0x000000600e077836 */ /* 0x000fe40000000000 */
[----:B------:R-:W-:-:S03]  /*12280*/  IMAD.MOV.U32 R6, RZ, RZ, R14 ;  /* 0x000000ffff067224 */ /* 0x000fc600078e000e */
[----:B------:R-:W-:Y:S01]  /*12290*/  ISETP.GE.AND P1, PT, R7, R4, PT ;  /* 0x000000040700720c */ /* 0x000fe20003f26270 */
[----:B------:R-:W-:Y:S01]  /*122a0*/  IMAD.WIDE.U32 R4, R11, UR4, R2 ;  /* 0x000000040b047c25 */ /* 0x000fe2000f8e0002 */
[----:B------:R-:W-:-:S03]  /*122b0*/  SHF.R.S32.HI R7, RZ, 0x1f, R14 ;  /* 0x0000001fff077819 */ /* 0x000fc6000001140e */
[----:B------:R-:W-:Y:S02]  /*122c0*/  IMAD.IADD R11, R5, 0x1, R9 ;  /* 0x00000001050b7824 */ /* 0x000fe400078e0209 */
        /* <DEDUP_REMOVED lines=21> */
.L_x_8357:
[----:B------:R-:W-:Y:S05]  /*12420*/  BSYNC B1 ;  /* 0x0000000000017941 */ /* 0x000fea0003800000 */
.L_x_8356:
        /* <DEDUP_REMOVED lines=22> */
.L_x_8352:
[----:B------:R-:W-:Y:S05]  /*12590*/  BSYNC B0 ;  /* 0x0000000000007941 */ /* 0x000fea0003800000 */
.L_x_8347:
[----:B------:R-:W-:Y:S02]  /*125a0*/  ULDC UR4, c[0x0][0xc14] ;  /* 0x0003050000047ab9 */ /* 0x000fe40000000800 */
[----:B0-----:R-:W-:-:S13]  /*125b0*/  ISETP.GE.AND P0, PT, R31, UR4, PT ;  /* 0x000000041f007c0c */ /* 0x001fda000bf06270 */
[----:B------:R-:W-:Y:S05]  /*125c0*/  @!P0 BRA `(.L_x_8358) ;  /* 0xfffffee800b88947 */ /* 0x000fea000383ffff */
[----:B------:R-:W-:Y:S05]  /*125d0*/  BRA `(.L_x_8237) ;  /* 0x0000006000307947 */ /* 0x000fea0003800000 */
.L_x_8235:
[----:B------:R-:W-:-:S08]  /*125e0*/  NOP ;  /* 0x0000000000007918 */ /* 0x000fd00000000000 */
[----:B--2---:R-:W0:-:S00]  /*125f0*/  USETMAXREG.DEALLOC.CTAPOOL 0x20 ;  /* 0x00000020000079c8 */ /* 0x004e0000080e0500 */
        /* <DEDUP_REMOVED lines=16> */
.L_x_8359:
        /* <DEDUP_REMOVED lines=42> */
.L_x_8365:
[----:B------:R-:W-:Y:S01]  /*129a0*/  UIADD3 UR4, UR4, 0x1f, URZ ;  /* 0x0000001f04047890 */ /* 0x000fe2000fffe03f */
[----:B------:R-:W-:-:S05]  /*129b0*/  IMAD.U32 R19, RZ, RZ, UR7 ;  /* 0x00000007ff137e24 */ /* 0x000fca000f8e00ff */
[----:B0-----:R-:W-:-:S13]  /*129c0*/  ISETP.LE.AND P6, PT, R7, UR4, PT ;  /* 0x0000000407007c0c */ /* 0x001fda000bfc3270 */
[----:B------:R-:W-:Y:S05]  /*129d0*/  @P6 BRA `(.L_x_8362) ;  /* 0x0000000400246947 */ /* 0x000fea0003800000 */
        /* <DEDUP_REMOVED lines=8> */
.L_x_8364:
[----:B------:R-:W-:Y:S05]  /*12a60*/  BSYNC B0 ;  /* 0x0000000000007941 */ /* 0x000fea0003800000 */
.L_x_8363:
        /* <DEDUP_REMOVED lines=21> */
.L_x_8361:
        /* <DEDUP_REMOVED lines=14> */
[----:B------:R-:W-:-:S06]  /*12ca0*/  VIADD R16, R19, 0xffffffff ;  /* 0xffffffff13107836 */ /* 0x000fcc0000000000 */
[----:B------:R0:W1:Y:S02]  /*12cb0*/  SHFL.IDX PT, R16, R7, R16, 0x1f ;  /* 0x00001f1007107589 */ /* 0x00006400000e0000 */
.L_x_8366:
[----:B-1----:R-:W-:Y:S01]  /*12cc0*/  IMAD R16, R16, UR5, R10 ;  /* 0x0000000510107c24 */ /* 0x002fe2000f8e020a */
[----:B------:R-:W-:Y:S01]  /*12cd0*/  IABS R10, R4 ;  /* 0x00000004000a7213 */ /* 0x000fe20000000000 */
[----:B0-----:R-:W-:Y:S02]  /*12ce0*/  IMAD.MOV.U32 R7, RZ, RZ, R11 ;  /* 0x000000ffff077224 */ /* 0x001fe400078e000b */
[----:B------:R-:W-:Y:S01]  /*12cf0*/  IMAD.MOV.U32 R2, RZ, RZ, RZ ;  /* 0x000000ffff027224 */ /* 0x000fe200078e00ff */
[----:B------:R-:W-:Y:S01]  /*12d00*/  IADD3 R9, -R16, UR6, RZ ;  /* 0x0000000610097c10 */ /* 0x000fe2000fffe1ff */
[----:B------:R-:W-:Y:S02]  /*12d10*/  IMAD R7, R7, R6, RZ ;  /* 0x0000000607077224 */ /* 0x000fe400078e02ff */
[----:B------:R-:W-:Y:S01]  /*12d20*/  VIADD R19, R19, UR4 ;  /* 0x0000000413137c36 */ /* 0x000fe20008000000 */
[----:B------:R-:W-:Y:S01]  /*12d30*/  IABS R8, R9 ;  /* 0x0000000900087213 */ /* 0x000fe20000000000 */
[----:B------:R-:W-:Y:S01]  /*12d40*/  IMAD.HI.U32 R2, R3, R7, R2 ;  /* 0x0000000703027227 */ /* 0x000fe200078e0002 */
[----:B------:R-:W-:-:S03]  /*12d50*/  IADD3 R7, RZ, -R10, RZ ;  /* 0x8000000aff077210 */ /* 0x000fc60007ffe0ff */
[----:B------:R-:W-:-:S04]  /*12d60*/  IMAD.MOV.U32 R3, RZ, RZ, R8 ;  /* 0x000000ffff037224 */ /* 0x000fc800078e0008 */
        /* <DEDUP_REMOVED lines=12> */
[--C-:B------:R-:W-:Y:S02]  /*12e30*/  IMAD.MOV R17, RZ, RZ, -R2.reuse ;  /* 0x000000ffff117224 */ /* 0x100fe400078e0a02 */
[----:B------:R-:W-:Y:S02]  /*12e40*/  IMAD.MOV.U32 R18, RZ, RZ, R2 ;  /* 0x000000ffff127224 */ /* 0x000fe400078e0002 */
[----:B------:R-:W-:Y:S01]  /*12e50*/  IMAD R17, R4, R17, R9 ;  /* 0x0000001104117224 */ /* 0x000fe200078e0209 */
[----:B------:R-:W-:Y:S06]  /*12e60*/  BRA `(.L_x_8367) ;  /* 0x00000000000c7947 */ /* 0x000fec0003800000 */
.L_x_8362:
[----:B------:R-:W-:Y:S02]  /*12e70*/  IMAD.MOV.U32 R17, RZ, RZ, RZ ;  /* 0x000000ffff117224 */ /* 0x000fe400078e00ff */
[----:B------:R-:W-:Y:S02]  /*12e80*/  IMAD.U32 R16, RZ, RZ, UR6 ;  /* 0x00000006ff107e24 */ /* 0x000fe4000f8e00ff */
[----:B------:R-:W-:-:S07]  /*12e90*/  IMAD.MOV.U32 R18, RZ, RZ, RZ ;  /* 0x000000ffff127224 */ /* 0x000fce00078e00ff */
.L_x_8367:
[----:B------:R-:W-:-:S13]  /*12ea0*/  ISETP.NE.AND P0, PT, R5, RZ, PT ;  /* 0x000000ff0500720c */ /* 0x000fda0003f05270 */
[----:B------:R-:W0:Y:S01]  /*12eb0*/  @!P0 S2R R3, SR_CgaCtaId ;  /* 0x0000000000038919 */ /* 0x000e220000008800 */
[----:B------:R-:W-:-:S04]  /*12ec0*/  @!P0 MOV R2, 0x400 ;  /* 0x0000040000028802 */ /* 0x000fc80000000f00 */
[----:B0-----:R-:W-:-:S05]  /*12ed0*/  @!P0 LEA R2, R3, R2, 0x18 ;  /* 0x0000000203028211 */ /* 0x001fca00078ec0ff */
[----:B------:R2:W-:Y:S01]  /*12ee0*/  @!P0 STS.128 [R2+0x19cd0], R16 ;  /* 0x019cd01002008388 */ /* 0x0005e20000000c00 */
[----:B------:R-:W-:Y:S06]  /*12ef0*/  BAR.ARV 0x5, 0x200 ;  /* 0x0148000000007b1d */ /* 0x000fec0000002000 */
.L_x_8360:
[----:B------:R3:W-:Y:S01]  /*12f00*/  STL [R1+0x2c], RZ ;  /* 0x00002cff01007387 */ /* 0x0007e20000100800 */
[----:B------:R-:W-:Y:S01]  /*12f10*/  ULDC UR4, c[0x0][0xc14] ;  /* 0x0003050000047ab9 */ /* 0x000fe20000000800 */
[----:B------:R-:W-:Y:S01]  /*12f20*/  IMAD.MOV.U32 R25, RZ, RZ, 0x1 ;  /* 0x00000001ff197424 */ /* 0x000fe200078e00ff */
[----:B-1----:R-:W-:Y:S01]  /*12f30*/  ISETP.GE.AND P0, PT, R19, UR4, PT ;  /* 0x0000000413007c0c */ /* 0x002fe2000bf06270 */
[----:B------:R-:W-:-:S12]  /*12f40*/  IMAD.MOV.U32 R22, RZ, RZ, RZ ;  /* 0x000000ffff167224 */ /* 0x000fd800078e00ff */
[----:B---3--:R-:W-:Y:S05]  /*12f50*/  @P0 BRA `(.L_x_8368) ;  /* 0x0000005000d80947 */ /* 0x008fea0003800000 */
[----:B------:R-:W3:Y:S01]  /*12f60*/  LDL R8, [R1+0x28] ;  /* 0x0000280001087983 */ /* 0x000ee20000100800 */
[----:B------:R-:W1:Y:S01]  /*12f70*/  S2R R10, SR_TID.X ;  /* 0x00000000000a7919 */ /* 0x000e620000002100 */
[----:B------:R-:W4:Y:S01]  /*12f80*/  S2R R7, SR_TID.X ;  /* 0x0000000000077919 */ /* 0x000f220000002100 */
[----:B------:R-:W-:Y:S01]  /*12f90*/  IMAD.SHL.U32 R9, R0, 0x800, RZ ;  /* 0x0000080000097824 */ /* 0x000fe200078e00ff */
[----:B-1----:R-:W-:Y:S01]  /*12fa0*/  SHF.R.U32.HI R4, RZ, 0x1, R10 ;  /* 0x00000001ff047819 */ /* 0x002fe2000001160a */
[----:B--2---:R-:W-:-:S03]  /*12fb0*/  IMAD.SHL.U32 R2, R10, 0x20, RZ ;  /* 0x000000200a027824 */ /* 0x004fc600078e00ff */
[----:B------:R-:W-:Y:S02]  /*12fc0*/  LOP3.LUT R5, R4, 0x20, RZ, 0xc0, !PT ;  /* 0x0000002004057812 */ /* 0x000fe400078ec0ff */
[----:B----4-:R-:W-:Y:S02]  /*12fd0*/  LOP3.LUT R11, R7, 0x7f, RZ, 0xc0, !PT ;  /* 0x0000007f070b7812 */ /* 0x010fe400078ec0ff */
[----:B------:R-:W-:Y:S02]  /*12fe0*/  SHF.L.U32 R6, R10, 0x7, RZ ;  /* 0x000000070a067819 */ /* 0x000fe400000006ff */
[----:B------:R-:W-:Y:S02]  /*12ff0*/  LOP3.LUT R7, R5, 0x10, R10, 0xf8, !PT ;  /* 0x0000001005077812 */ /* 0x000fe400078ef80a */
[----:B0-----:R-:W-:Y:S01]  /*13000*/  LOP3.LUT R3, R2, 0x80, RZ, 0xc0, !PT ;  /* 0x0000008002037812 */ /* 0x001fe200078ec0ff */
[C---:B------:R-:W-:Y:S01]  /*13010*/  IMAD.SHL.U32 R0, R10.reuse, 0x10, RZ ;  /* 0x000000100a007824 */ /* 0x040fe200078e00ff */
[----:B------:R-:W-:Y:S01]  /*13020*/  LOP3.LUT R7, R7, 0x380, R6, 0xf8, !PT ;  /* 0x0000038007077812 */ /* 0x000fe200078ef806 */
[----:B------:R-:W-:Y:S01]  /*13030*/  IMAD.SHL.U32 R5, R11, 0x10, RZ ;  /* 0x000000100b057824 */ /* 0x000fe200078e00ff */
[----:B------:R-:W-:Y:S01]  /*13040*/  LOP3.LUT R3, R3, 0x10, R4, 0xf8, !PT ;  /* 0x0000001003037812 */ /* 0x000fe200078ef804 */
[----:B------:R-:W-:Y:S01]  /*13050*/  IMAD.SHL.U32 R4, R10, 0x4, RZ ;  /* 0x000000040a047824 */ /* 0x000fe200078e00ff */
[----:B------:R-:W-:-:S02]  /*13060*/  LOP3.LUT R6, R6, 0x400, RZ, 0xc0, !PT ;  /* 0x0000040006067812 */ /* 0x000fc400078ec0ff */
[----:B------:R-:W-:Y:S02]  /*13070*/  LOP3.LUT P0, RZ, R10, 0x4, RZ, 0xc0, !PT ;  /* 0x000000040aff7812 */ /* 0x000fe4000780c0ff */
[----:B------:R-:W-:Y:S02]  /*13080*/  LOP3.LUT R2, R2, 0x360, RZ, 0xc0, !PT ;  /* 0x0000036002027812 */ /* 0x000fe400078ec0ff */
[----:B------:R-:W-:Y:S02]  /*13090*/  LOP3.LUT R6, R6, 0x800, R9, 0xf8, !PT ;  /* 0x0000080006067812 */ /* 0x000fe400078ef809 */
[----:B------:R-:W-:Y:S02]  /*130a0*/  LOP3.LUT R7, R7, 0x70, R0, 0x78, !PT ;  /* 0x0000007007077812 */ /* 0x000fe400078e7800 */
[----:B------:R-:W-:Y:S02]  /*130b0*/  LOP3.LUT R2, R2, 0x400, R5, 0xf8, !PT ;  /* 0x0000040002027812 */ /* 0x000fe400078ef805 */
[----:B------:R-:W-:-:S02]  /*130c0*/  LOP3.LUT R3, R3, 0x10, R4, 0x78, !PT ;  /* 0x0000001003037812 */ /* 0x000fc400078e7804 */
[----:B------:R-:W-:Y:S02]  /*130d0*/  LOP3.LUT R26, R6, R7, RZ, 0xfc, !PT ;  /* 0x00000007061a7212 */ /* 0x000fe400078efcff */
[----:B------:R-:W-:-:S03]  /*130e0*/  LOP3.LUT R23, R2, R3, RZ, 0xfc, !PT ;  /* 0x0000000302177212 */ /* 0x000fc600078efcff */
[C---:B------:R-:W-:Y:S02]  /*130f0*/  VIADD R0, R26.reuse, 0x40 ;  /* 0x000000401a007836 */ /* 0x040fe40000000000 */
[----:B------:R-:W-:Y:S01]  /*13100*/  @P0 VIADD R0, R26, 0xffffffc0 ;  /* 0xffffffc01a000836 */ /* 0x000fe20000000000 */
[----:B------:R-:W-:Y:S01]  /*13110*/  BSSY B7, `(.L_x_8368) ;  /* 0x000051a000077945 */ /* 0x000fe20003800000 */
[----:B------:R-:W-:Y:S02]  /*13120*/  IMAD.MOV.U32 R27, RZ, RZ, 0x1 ;  /* 0x00000001ff1b7424 */ /* 0x000fe400078e00ff */
[----:B------:R-:W-:Y:S02]  /*13130*/  IMAD.MOV.U32 R24, RZ, RZ, RZ ;  /* 0x000000ffff187224 */ /* 0x000fe400078e00ff */
[----:B------:R-:W-:Y:S02]  /*13140*/  IMAD.MOV.U32 R22, RZ, RZ, RZ ;  /* 0x000000ffff167224 */ /* 0x000fe400078e00ff */
[----:B------:R-:W-:Y:S01]  /*13150*/  IMAD.MOV.U32 R25, RZ, RZ, 0x1 ;  /* 0x00000001ff197424 */ /* 0x000fe200078e00ff */
[----:B------:R-:W-:Y:S01]  /*13160*/  ULDC UR36, c[0x0][0xc] ;  /* 0x0000030000247ab9 */ /* 0x000fe20000000800 */
[----:B------:R-:W-:Y:S01]  /*13170*/  ULDC.64 UR38, c[0x0][0x198] ;  /* 0x0000660000267ab9 */ /* 0x000fe20000000a00 */
[----:B---3--:R-:W-:-:S02]  /*13180*/  LOP3.LUT R3, R8, 0x1, RZ, 0xfc, !PT ;  /* 0x0000000108037812 */ /* 0x008fc400078efcff */
[----:B------:R-:W-:-:S03]  /*13190*/  LOP3.LUT R2, R8, 0x2, RZ, 0xfc, !PT ;  /* 0x0000000208027812 */ /* 0x000fc600078efcff */
[----:B------:R-:W-:Y:S04]  /*131a0*/  STL [R1+0x3c], R3 ;  /* 0x00003c0301007387 */ /* 0x000fe80000100800 */
[----:B------:R0:W-:Y:S04]  /*131b0*/  STL [R1+0x18], R2 ;  /* 0x0000180201007387 */ /* 0x0001e80000100800 */
[----:B------:R-:W-:Y:S04]  /*131c0*/  STL [R1+0x2c], RZ ;  /* 0x00002cff01007387 */ /* 0x000fe80000100800 */
[----:B------:R1:W-:Y:S01]  /*131d0*/  STL [R1+0x4], R0 ;  /* 0x0000040001007387 */ /* 0x0003e20000100800 */
[----:B0-----:R-:W-:-:S02]  /*131e0*/  LOP3.LUT R2, R23, 0x1800, RZ, 0xfc, !PT ;  /* 0x0000180017027812 */ /* 0x001fc400078efcff */
[----:B-1----:R-:W-:-:S07]  /*131f0*/  LOP3.LUT R0, R23, 0x2800, RZ, 0xfc, !PT ;  /* 0x0000280017007812 */ /* 0x002fce00078efcff */
.L_x_8477:
[----:B0-----:R-:W0:Y:S02]  /*13200*/  LDC.64 R2, c[0x0][0xc60] ;  /* 0x00031800ff027b82 */ /* 0x001e240000000a00 */
[----:B0-----:R-:W-:-:S05]  /*13210*/  IMAD.WIDE R2, R19, 0x4, R2 ;  /* 0x0000000413027825 */ /* 0x001fca00078e0202 */
[----:B------:R-:W2:Y:S01]  /*13220*/  LDG.E R10, desc[UR40][R2.64] ;  /* 0x00000028020a7981 */ /* 0x000ea2000c1e1900 */
[----:B------:R-:W-:Y:S05]  /*13230*/  YIELD ;  /* 0x0000000000007946 */ /* 0x000fea0003800000 */
[----:B------:R-:W-:Y:S01]  /*13240*/  ULDC.64 UR4, c[0x0][0xa28] ;  /* 0x00028a0000047ab9 */ /* 0x000fe20000000a00 */
[----:B------:R-:W-:Y:S01]  /*13250*/  ULDC.64 UR6, c[0x0][0xa00] ;  /* 0x0002800000067ab9 */ /* 0x000fe20000000a00 */
[----:B------:R-:W-:Y:S01]  /*13260*/  ISETP.NE.U32.AND P0, PT, RZ, UR4, PT ;  /* 0x00000004ff007c0c */ /* 0x000fe2000bf05070 */
[----:B------:R-:W-:Y:S01]  /*13270*/  IMAD.MOV.U32 R29, RZ, RZ, RZ ;  /* 0x000000ffff1d7224 */ /* 0x000fe200078e00ff */
[----:B------:R-:W-:-:S02]  /*13280*/  ISETP.NE.U32.AND P2, PT, RZ, UR6, PT ;  /* 0x00000006ff007c0c */ /* 0x000fc4000bf45070 */
[----:B------:R-:W-:Y:S02]  /*13290*/  ISETP.NE.AND.EX P1, PT, RZ, UR5, PT, P0 ;  /* 0x00000005ff007c0c */ /* 0x000fe4000bf25300 */
[----:B------:R-:W-:Y:S01]  /*132a0*/  ISETP.NE.AND.EX P0, PT, RZ, UR7, PT, P2 ;  /* 0x00000007ff007c0c */ /* 0x000fe2000bf05320 */
[----:B------:R-:W-:Y:S01]  /*132b0*/  IMAD.MOV.U32 R6, RZ, RZ, RZ ;  /* 0x000000ffff067224 */ /* 0x000fe200078e00ff */
[----:B--2---:R-:W-:Y:S01]  /*132c0*/  SHF.R.S32.HI R0, RZ, 0x1f, R10 ;  /* 0x0000001fff007819 */ /* 0x004fe2000001140a */
[----:B------:R-:W-:-:S10]  /*132d0*/  IMAD.SHL.U32 R11, R10, 0x4, RZ ;  /* 0x000000040a0b7824 */ /* 0x000fd400078e00ff */
[C---:B------:R-:W-:Y:S01]  /*132e0*/  @P0 LEA R4, P3, R10.reuse, UR6, 0x2 ;  /* 0x000000060a040c11 */ /* 0x040fe2000f8610ff */
[----:B------:R-:W-:Y:S01]  /*132f0*/  STL [R1], R10 ;  /* 0x0000000a01007387 */ /* 0x000fe20000100800 */
[C---:B------:R-:W-:Y:S02]  /*13300*/  @P1 LEA R2, P2, R10.reuse, UR4, 0x2 ;  /* 0x000000040a021c11 */ /* 0x040fe4000f8410ff */
[C-C-:B------:R-:W-:Y:S02]  /*13310*/  @P0 LEA.HI.X R5, R10.reuse, UR7, R0.reuse, 0x2, P3 ;  /* 0x000000070a050c11 */ /* 0x140fe400098f1400 */
[C-C-:B------:R-:W-:Y:S01]  /*13320*/  SHF.L.U64.HI R7, R10.reuse, 0x2, R0.reuse ;  /* 0x000000020a077819 */ /* 0x140fe20000010200 */
[----:B------:R-:W-:Y:S01]  /*13330*/  STL [R1+0x10], R11 ;  /* 0x0000100b01007387 */ /* 0x000fe20000100800 */
[----:B------:R-:W-:Y:S01]  /*13340*/  @P1 LEA.HI.X R3, R10, UR5, R0, 0x2, P2 ;  /* 0x000000050a031c11 */ /* 0x000fe200090f1400 */
[----:B------:R-:W-:Y:S01]  /*13350*/  ULDC.64 UR4, c[0x0][0xa10] ;  /* 0x0002840000047ab9 */ /* 0x000fe20000000a00 */
[----:B------:R-:W-:Y:S01]  /*13360*/  ULDC.64 UR6, c[0x0][0xa20] ;  /* 0x0002880000067ab9 */ /* 0x000fe20000000a00 */
[----:B------:R-:W2:Y:S01]  /*13370*/  @P0 LDG.E R6, desc[UR40][R4.64] ;  /* 0x0000002804060981 */ /* 0x000ea2000c1e1900 */
[----:B------:R-:W-:-:S03]  /*13380*/  ISETP.NE.U32.AND P2, PT, RZ, UR4, PT ;  /* 0x00000004ff007c0c */ /* 0x000fc6000bf45070 */
[----:B------:R0:W5:Y:S01]  /*13390*/  @P1 LDG.E R29, desc[UR40][R2.64] ;  /* 0x00000028021d1981 */ /* 0x000162000c1e1900 */
[----:B------:R-:W-:Y:S01]  /*133a0*/  ISETP.NE.AND.EX P1, PT, RZ, UR5, PT, P2 ;  /* 0x00000005ff007c0c */ /* 0x000fe2000bf25320 */
[----:B------:R-:W-:Y:S01]  /*133b0*/  IMAD.MOV.U32 R0, RZ, RZ, RZ ;  /* 0x000000ffff007224 */ /* 0x000fe200078e00ff */
[----:B0-----:R-:W-:-:S04]  /*133c0*/  IADD3 R2, P2, R11, UR4, RZ ;  /* 0x000000040b027c10 */ /* 0x001fc8000ff5e0ff */
[----:B------:R-:W-:Y:S01]  /*133d0*/  IADD3.X R3, R7, UR5, RZ, P2, !PT ;  /* 0x0000000507037c10 */ /* 0x000fe200097fe4ff */
[----:B------:R-:W-:Y:S02]  /*133e0*/  ULDC.64 UR4, c[0x0][0xa08] ;  /* 0x0002820000047ab9 */ /* 0x000fe40000000a00 */
[----:B------:R-:W-:-:S04]  /*133f0*/  ISETP.NE.U32.AND P0, PT, RZ, UR4, PT ;  /* 0x00000004ff007c0c */ /* 0x000fc8000bf05070 */
[----:B------:R-:W5:Y:S01]  /*13400*/  @P1 LDG.E R0, desc[UR40][R2.64] ;  /* 0x0000002802001981 */ /* 0x000f62000c1e1900 */
[----:B------:R-:W-:-:S03]  /*13410*/  ISETP.NE.AND.EX P0, PT, RZ, UR5, PT, P0 ;  /* 0x00000005ff007c0c */ /* 0x000fc6000bf05300 */
[----:B------:R-:W5:Y:S04]  /*13420*/  @P1 LDG.E R9, desc[UR40][R2.64] ;  /* 0x0000002802091981 */ /* 0x000f68000c1e1900 */
[----:B------:R0:W5:Y:S04]  /*13430*/  @P1 LDG.E R8, desc[UR40][R2.64+0x4] ;  /* 0x0000042802081981 */ /* 0x000168000c1e1900 */
[----:B------:R-:W-:Y:S01]  /*13440*/  STL [R1+0x14], R7 ;  /* 0x0000140701007387 */ /* 0x000fe20000100800 */
[----:B0-----:R-:W-:-:S04]  /*13450*/  IADD3 R2, P2, R11, UR4, RZ ;  /* 0x000000040b027c10 */ /* 0x001fc8000ff5e0ff */
[----:B------:R-:W-:Y:S01]  /*13460*/  IADD3.X R3, R7, UR5, RZ, P2, !PT ;  /* 0x0000000507037c10 */ /* 0x000fe200097fe4ff */
[----:B------:R-:W-:Y:S01]  /*13470*/  ULDC.64 UR4, c[0x0][0x3f8] ;  /* 0x0000fe0000047ab9 */ /* 0x000fe20000000a00 */
[----:B--2---:R0:W-:Y:S02]  /*13480*/  STL [R1+0x34], R6 ;  /* 0x0000340601007387 */ /* 0x0041e40000100800 */
[----:B0-----:R-:W-:-:S06]  /*13490*/  MOV R6, RZ ;  /* 0x000000ff00067202 */ /* 0x001fcc0000000f00 */
        /* <DEDUP_REMOVED lines=11> */
[----:B------:R-:W-:Y:S01]  /*13550*/  IMAD.U32 R7, RZ, RZ, UR4 ;  /* 0x00000004ff077e24 */ /* 0x000fe2000f8e00ff */
        /* <DEDUP_REMOVED lines=8> */
.L_x_8369:
[----:B-----5:R-:W-:Y:S01]  /*135e0*/  @P1 IMAD.IADD R4, R8, 0x1, -R9 ;  /* 0x0000000108041824 */ /* 0x020fe200078e0a09 */
[----:B------:R-:W-:Y:S01]  /*135f0*/  BSSY B0, `(.L_x_8370) ;  /* 0x0000161000007945 */ /* 0x000fe20003800000 */
[--C-:B------:R-:W-:Y:S02]  /*13600*/  IMAD.IADD R7, R7, 0x1, -R29.reuse ;  /* 0x0000000107077824 */ /* 0x100fe400078e0a1d */
[----:B------:R-:W-:Y:S02]  /*13610*/  IMAD.IADD R29, R6, 0x1, R29 ;  /* 0x00000001061d7824 */ /* 0x000fe400078e021d */
[----:B------:R-:W-:-:S05]  /*13620*/  IMAD.IADD R2, R7, 0x1, R4 ;  /* 0x0000000107027824 */ /* 0x000fca00078e0204 */
[----:B------:R0:W-:Y:S02]  /*13630*/  STL [R1+0x1c], R2 ;  /* 0x00001c0201007387 */ /* 0x0001e40000100800 */
[----:B0-----:R-:W-:-:S05]  /*13640*/  VIADD R2, R2, 0x7f ;  /* 0x0000007f02027836 */ /* 0x001fca0000000000 */
[----:B------:R-:W-:-:S04]  /*13650*/  SHF.R.S32.HI R3, RZ, 0x1f, R2 ;  /* 0x0000001fff037819 */ /* 0x000fc80000011402 */
[----:B------:R-:W-:-:S04]  /*13660*/  LEA.HI R5, R3, R2, RZ, 0x7 ;  /* 0x0000000203057211 */ /* 0x000fc800078f38ff */
[----:B------:R-:W-:Y:S01]  /*13670*/  LOP3.LUT R2, R5, 0xffffff80, RZ, 0xc0, !PT ;  /* 0xffffff8005027812 */ /* 0x000fe200078ec0ff */
[----:B------:R0:W-:Y:S03]  /*13680*/  STL [R1+0x24], R5 ;  /* 0x0000240501007387 */ /* 0x0001e60000100800 */
[----:B------:R-:W-:Y:S01]  /*13690*/  VIADDMNMX R2, R2, -R7, R4, PT ;  /* 0x8000000702027246 */ /* 0x000fe20003800104 */
[----:B------:R-:W-:-:S05]  /*136a0*/  IMAD.MOV R4, RZ, RZ, -R7 ;  /* 0x000000ffff047224 */ /* 0x000fca00078e0a07 */
[----:B------:R-:W-:-:S04]  /*136b0*/  VIMNMX R4, RZ, R4, !PT ;  /* 0x00000004ff047248 */ /* 0x000fc80007fe0100 */
[----:B------:R-:W-:Y:S02]  /*136c0*/  ISETP.GT.AND P0, PT, R2, R4, PT ;  /* 0x000000040200720c */ /* 0x000fe40003f04270 */
[----:B------:R-:W-:-:S05]  /*136d0*/  SHF.R.U32.HI R4, RZ, 0x7, R4 ;  /* 0x00000007ff047819 */ /* 0x000fca0000011604 */
[----:B0-----:R-:W-:-:S06]  /*136e0*/  IMAD.MOV.U32 R5, RZ, RZ, R4 ;  /* 0x000000ffff057224 */ /* 0x001fcc00078e0004 */
        /* <DEDUP_REMOVED lines=21> */
.L_x_8524:
[----:B-1----:R-:W-:Y:S02]  /*13840*/  ISETP.NE.AND P0, PT, R14, RZ, PT ;  /* 0x000000ff0e00720c */ /* 0x002fe40003f05270 */
[----:B------:R-:W-:-:S11]  /*13850*/  PLOP3.LUT P6, PT, PT, PT, PT, 0x8, 0x0 ;  /* 0x000000000000781c */ /* 0x000fd60003fce170 */
[----:B------:R-:W-:Y:S05]  /*13860*/  @P0 BRA `(.L_x_8373) ;  /* 0x00000000000c0947 */ /* 0x000fea0003800000 */
[----:B------:R-:W-:-:S03]  /*13870*/  UMOV UR4, 0xffffffff ;  /* 0xffffffff00047882 */ /* 0x000fc60000000000 */
[----:B------:R-:W-:Y:S05]  /*13880*/  BRA.DIV UR4, `(.L_x_8374) ;  /* 0x0000005604c87947 */ /* 0x000fea000b800000 */
[----:B------:R-:W-:-:S13]  /*13890*/  ELECT P6, URZ, PT ;  /* 0x00000000003f782f */ /* 0x000fda00038c0000 */
.L_x_8373:
        /* <DEDUP_REMOVED lines=12> */
.L_x_8527:
[----:B------:R-:W-:Y:S05]  /*13960*/  BSYNC B1 ;  /* 0x0000000000017941 */ /* 0x000fea0003800000 */
.L_x_8375:
[----:B------:R-:W-:Y:S04]  /*13970*/  BSSY B1, `(.L_x_8377) ;  /* 0x000008b000017945 */ /* 0x000fe80003800000 */
[----:B------:R-:W-:Y:S05]  /*13980*/  @!P6 BRA `(.L_x_8378) ;  /* 0x000000080024e947 */ /* 0x000fea0003800000 */
[----:B------:R-:W-:Y:S01]  /*13990*/  LEA R9, R24, R11, 0x3 ;  /* 0x0000000b18097211 */ /* 0x000fe200078e18ff */
[----:B------:R-:W1:Y:S01]  /*139a0*/  S2R R7, SR_TID.X ;  /* 0x0000000000077919 */ /* 0x000e620000002100 */
[----:B------:R-:W-:Y:S01]  /*139b0*/  SHF.L.U32 R12, R27, 0x1f, RZ ;  /* 0x0000001f1b0c7819 */ /* 0x000fe200000006ff */
[----:B------:R-:W-:Y:S03]  /*139c0*/  BSSY B2, `(.L_x_8379) ;  /* 0x0000005000027945 */ /* 0x000fe60003800000 */
[----:B------:R-:W2:Y:S01]  /*139d0*/  SYNCS.PHASECHK.TRANS64.TRYWAIT P0, [R9+URZ+0x19ca0], R12 ;  /* 0x019ca00c090075a7 */ /* 0x000ea2000800017f */
[----:B-1----:R-:W-:-:S04]  /*139e0*/  LOP3.LUT R7, R7, 0x7f, RZ, 0xc0, !PT ;  /* 0x0000007f07077812 */ /* 0x002fc800078ec0ff */
[----:B------:R-:W-:Y:S01]  /*139f0*/  ISETP.NE.AND P1, PT, R7, RZ, PT ;  /* 0x000000ff0700720c */ /* 0x000fe20003f25270 */
[----:B--2---:R-:W-:-:S12]  /*13a00*/  @!P0 BRA `(.L_x_8380) ;  /* 0x00000054009c8947 */ /* 0x004fd80003800000 */
.L_x_8528:
[----:B------:R-:W-:Y:S05]  /*13a10*/  BSYNC B2 ;  /* 0x0000000000027941 */ /* 0x000fea0003800000 */
.L_x_8379:
        /* <DEDUP_REMOVED lines=9> */
.L_x_8382:
[----:B------:R-:W-:Y:S05]  /*13ab0*/  BSYNC B2 ;  /* 0x0000000000027941 */ /* 0x000fea0003800000 */
.L_x_8381:
[----:B------:R-:W-:Y:S01]  /*13ac0*/  IMAD.MOV.U32 R20, RZ, RZ, RZ ;  /* 0x000000ffff147224 */ /* 0x000fe200078e00ff */
[----:B------:R-:W-:Y:S01]  /*13ad0*/  UIADD3 UR4, UP0, UR38, 0x570, URZ ;  /* 0x0000057026047890 */ /* 0x000fe2000ff1e03f */
[----:B------:R-:W-:Y:S01]  /*13ae0*/  IMAD R7, R5, 0x80, R0 ;  /* 0x0000008005077824 */ /* 0x000fe200078e0200 */
[----:B------:R-:W-:Y:S01]  /*13af0*/  PLOP3.LUT P0, PT, PT, PT, PT, 0x80, 0x0 ;  /* 0x000000000000781c */ /* 0x000fe20003f0f070 */
[----:B------:R-:W-:Y:S01]  /*13b00*/  IMAD R8, R24, 0x3000, R11 ;  /* 0x0000300018087824 */ /* 0x000fe200078e020b */
[----:B------:R-:W-:Y:S01]  /*13b10*/  R2UR UR10, R20 ;  /* 0x00000000140a72ca */ /* 0x000fe200000e0000 */
[----:B------:R-:W-:Y:S01]  /*13b20*/  VIADD R7, R7, 0xffffff80 ;  /* 0xffffff8007077836 */ /* 0x000fe20000000000 */
[----:B------:R-:W-:Y:S01]  /*13b30*/  UIADD3.X UR5, URZ, UR39, URZ, UP0, !UPT ;  /* 0x000000273f057290 */ /* 0x000fe200087fe43f */
[----:B0-----:R-:W-:Y:S01]  /*13b40*/  VIADD R6, R9, 0x19c90 ;  /* 0x00019c9009067836 */ /* 0x001fe20000000000 */
[----:B------:R-:W-:Y:S01]  /*13b50*/  UMOV UR6, 0x0 ;  /* 0x0000000000067882 */ /* 0x000fe20000000000 */
[----:B------:R-:W-:Y:S01]  /*13b60*/  VIADD R10, R8, 0x13800 ;  /* 0x00013800080a7836 */ /* 0x000fe20000000000 */
[----:B------:R-:W-:-:S09]  /*13b70*/  UMOV UR7, 0x12f00000 ;  /* 0x12f0000000077882 */ /* 0x000fd20000000000 */
.L_x_8383:
        /* <DEDUP_REMOVED lines=16> */
.L_x_8384:
        /* <DEDUP_REMOVED lines=16> */
.L_x_8385:
        /* <DEDUP_REMOVED lines=13> */
.L_x_8529:
[----:B------:R-:W-:Y:S05]  /*13e50*/  BSYNC B2 ;  /* 0x0000000000027941 */ /* 0x000fea0003800000 */
.L_x_8386:
        /* <DEDUP_REMOVED lines=11> */
.L_x_8389:
[----:B------:R-:W-:Y:S05]  /*13f10*/  BSYNC B2 ;  /* 0x0000000000027941 */ /* 0x000fea0003800000 */
.L_x_8388:
        /* <DEDUP_REMOVED lines=8> */
.L_x_8390:
        /* <DEDUP_REMOVED lines=15> */
.L_x_8391:
        /* <DEDUP_REMOVED lines=15> */
.L_x_8392:
        /* <DEDUP_REMOVED lines=10> */
.L_x_8378:
[----:B------:R-:W-:Y:S05]  /*14220*/  BSYNC B1 ;  /* 0x0000000000017941 */ /* 0x000fea0003800000 */
.L_x_8377:
[----:B------:R-:W-:Y:S01]  /*14230*/  VIADD R10, R5, 0xfffffffe ;  /* 0xfffffffe050a7836 */ /* 0x000fe20000000000 */
[----:B------:R-:W-:Y:S01]  /*14240*/  PLOP3.LUT P0, PT, PT, PT, PT, 0x8, 0x0 ;  /* 0x000000000000781c */ /* 0x000fe20003f0e170 */
[----:B------:R-:W-:-:S03]  /*14250*/  VIADD R24, R24, 0x1 ;  /* 0x0000000118187836 */ /* 0x000fc60000000000 */
[----:B------:R-:W-:Y:S02]  /*14260*/  ISETP.GE.AND P2, PT, R10, R4, PT ;  /* 0x000000040a00720c */ /* 0x000fe40003f46270 */
[----:B------:R-:W-:-:S04]  /*14270*/  ISETP.NE.AND P1, PT, R24, 0x2, PT ;  /* 0x000000021800780c */ /* 0x000fc80003f25270 */
[----:B------:R-:W-:Y:S02]  /*14280*/  SEL R5, RZ, 0x1, P1 ;  /* 0x00000001ff057807 */ /* 0x000fe40000800000 */
[----:B------:R-:W-:Y:S02]  /*14290*/  SEL R24, R24, RZ, P1 ;  /* 0x000000ff18187207 */ /* 0x000fe40000800000 */
[----:B------:R-:W-:-:S03]  /*142a0*/  LOP3.LUT R27, R27, R5, RZ, 0x3c, !PT ;  /* 0x000000051b1b7212 */ /* 0x000fc600078e3cff */
[----:B------:R-:W-:Y:S05]  /*142b0*/  @!P2 BRA `(.L_x_8371) ;  /* 0x000000080050a947 */ /* 0x000fea0003800000 */
.L_x_8409:
[----:B------:R-:W-:Y:S05]  /*142c0*/  YIELD ;  /* 0x0000000000007946 */ /* 0x000fea0003800000 */
[----:B------:R-:W-:Y:S04]  /*142d0*/  BSSY B1, `(.L_x_8393) ;  /* 0x000008a000017945 */ /* 0x000fe80003800000 */
[----:B------:R-:W-:Y:S05]  /*142e0*/  @!P6 BRA `(.L_x_8394) ;  /* 0x000000080020e947 */ /* 0x000fea0003800000 */
[----:B------:R-:W-:Y:S01]  /*142f0*/  IMAD R9, R24, 0x8, R11 ;  /* 0x0000000818097824 */ /* 0x000fe200078e020b */
[----:B------:R-:W-:Y:S01]  /*14300*/  SHF.L.U32 R8, R27, 0x1f, RZ ;  /* 0x0000001f1b087819 */ /* 0x000fe200000006ff */
[----:B------:R-:W1:Y:S01]  /*14310*/  S2R R5, SR_TID.X ;  /* 0x0000000000057919 */ /* 0x000e620000002100 */
[----:B------:R-:W-:Y:S02]  /*14320*/  BSSY B2, `(.L_x_8395) ;  /* 0x0000005000027945 */ /* 0x000fe40003800000 */
[----:B------:R-:W2:Y:S01]  /*14330*/  SYNCS.PHASECHK.TRANS64.TRYWAIT P1, [R9+URZ+0x19ca0], R8 ;  /* 0x019ca008090075a7 */ /* 0x000ea2000802017f */
[----:B-1----:R-:W-:-:S04]  /*14340*/  LOP3.LUT R5, R5, 0x7f, RZ, 0xc0, !PT ;  /* 0x0000007f05057812 */ /* 0x002fc800078ec0ff */
[----:B------:R-:W-:Y:S01]  /*14350*/  ISETP.NE.AND P2, PT, R5, RZ, PT ;  /* 0x000000ff0500720c */ /* 0x000fe20003f45270 */
[----:B--2---:R-:W-:-:S12]  /*14360*/  @!P1 BRA `(.L_x_8396) ;  /* 0x0000004c006c9947 */ /* 0x004fd80003800000 */
.L_x_8530:
[----:B------:R-:W-:Y:S05]  /*14370*/  BSYNC B2 ;  /* 0x0000000000027941 */ /* 0x000fea0003800000 */
.L_x_8395:
        /* <DEDUP_REMOVED lines=9> */
.L_x_8398:
[----:B------:R-:W-:Y:S05]  /*14410*/  BSYNC B2 ;  /* 0x0000000000027941 */ /* 0x000fea0003800000 */
.L_x_8397:
[----:B------:R-:W-:Y:S01]  /*14420*/  IMAD.MOV.U32 R14, RZ, RZ, RZ ;  /* 0x000000ffff0e7224 */ /* 0x000fe200078e00ff */
[----:B------:R-:W-:Y:S01]  /*14430*/  UIADD3 UR4, UP0, UR38, 0x570, URZ ;  /* 0x0000057026047890 */ /* 0x000fe2000ff1e03f */
[----:B------:R-:W-:Y:S01]  /*14440*/  IMAD R7, R24, 0x3000, R11 ;  /* 0x0000300018077824 */ /* 0x000fe200078e020b */
[----:B------:R-:W-:Y:S01]  /*14450*/  PLOP3.LUT P1, PT, PT, PT, PT, 0x80, 0x0 ;  /* 0x000000000000781c */ /* 0x000fe20003f2f070 */
[----:B0-----:R-:W-:Y:S01]  /*14460*/  IMAD R6, R10, 0x80, R0 ;  /* 0x000000800a067824 */ /* 0x001fe200078e0200 */
[----:B------:R-:W-:Y:S01]  /*14470*/  R2UR UR10, R14 ;  /* 0x000000000e0a72ca */ /* 0x000fe200000e0000 */
[----:B------:R-:W-:Y:S01]  /*14480*/  VIADD R5, R9, 0x19c90 ;  /* 0x00019c9009057836 */ /* 0x000fe20000000000 */
[----:B------:R-:W-:Y:S01]  /*14490*/  UIADD3.X UR5, URZ, UR39, URZ, UP0, !UPT ;  /* 0x000000273f057290 */ /* 0x000fe200087fe43f */
[----:B------:R-:W-:Y:S01]  /*144a0*/  VIADD R12, R7, 0x13800 ;  /* 0x00013800070c7836 */ /* 0x000fe20000000000 */
[----:B------:R-:W-:Y:S01]  /*144b0*/  UMOV UR6, 0x0 ;  /* 0x0000000000067882 */ /* 0x000fe20000000000 */
[----:B------:R-:W-:-:S10]  /*144c0*/  UMOV UR7, 0x12f00000 ;  /* 0x12f0000000077882 */ /* 0x000fd40000000000 */
.L_x_8399:
        /* <DEDUP_REMOVED lines=16> */
.L_x_8400:
        /* <DEDUP_REMOVED lines=16> */
.L_x_8401:
        /* <DEDUP_REMOVED lines=13> */
.L_x_8531:
[----:B------:R-:W-:Y:S05]  /*147a0*/  BSYNC B2 ;  /* 0x0000000000027941 */ /* 0x000fea0003800000 */
.L_x_8402:
        /* <DEDUP_REMOVED lines=11> */
.L_x_8405:
[----:B------:R-:W-:Y:S05]  /*14860*/  BSYNC B2 ;  /* 0x0000000000027941 */ /* 0x000fea0003800000 */
.L_x_8404:
        /* <DEDUP_REMOVED lines=8> */
.L_x_8406:
        /* <DEDUP_REMOVED lines=15> */
.L_x_8407:
        /* <DEDUP_REMOVED lines=15> */
.L_x_8408:
        /* <DEDUP_REMOVED lines=10> */
.L_x_8394:
[----:B------:R-:W-:Y:S05]  /*14b70*/  BSYNC B1 ;  /* 0x0000000000017941 */ /* 0x000fea0003800000 */
.L_x_8393:
[----:B------:R-:W-:Y:S01]  /*14b80*/  ISETP.GT.AND P2, PT, R10, R4, PT ;  /* 0x000000040a00720c */ /* 0x000fe20003f44270 */
[----:B------:R-:W-:Y:S02]  /*14b90*/  VIADD R24, R24, 0x1 ;  /* 0x0000000118187836 */ /* 0x000fe40000000000 */
[----:B------:R-:W-:-:S03]  /*14ba0*/  VIADD R10, R10, 0xffffffff ;  /* 0xffffffff0a0a7836 */ /* 0x000fc60000000000 */
[----:B------:R-:W-:-:S04]  /*14bb0*/  ISETP.NE.AND P1, PT, R24, 0x2, PT ;  /* 0x000000021800780c */ /* 0x000fc80003f25270 */
[----:B------:R-:W-:Y:S02]  /*14bc0*/  SEL R5, RZ, 0x1, P1 ;  /* 0x00000001ff057807 */ /* 0x000fe40000800000 */
[----:B------:R-:W-:Y:S02]  /*14bd0*/  SEL R24, R24, RZ, P1 ;  /* 0x000000ff18187207 */ /* 0x000fe40000800000 */
[----:B------:R-:W-:Y:S01]  /*14be0*/  LOP3.LUT R27, R27, R5, RZ, 0x3c, !PT ;  /* 0x000000051b1b7212 */ /* 0x000fe200078e3cff */
[----:B------:R-:W-:Y:S06]  /*14bf0*/  @P2 BRA `(.L_x_8409) ;  /* 0xfffffff400b02947 */ /* 0x000fec000383ffff */
.L_x_8371:
[----:B------:R-:W-:Y:S05]  /*14c00*/  BSYNC B0 ;  /* 0x0000000000007941 */ /* 0x000fea0003800000 */
.L_x_8370:
[----:B------:R-:W2:Y:S01]  /*14c10*/  LDL R5, [R1+0x1c] ;  /* 0x00001c0001057983 */ /* 0x000ea20000100800 */
[----:B------:R-:W-:Y:S05]  /*14c20*/  @!P0 WARPSYNC.ALL ;  /* 0x0000000000008948 */ /* 0x000fea0003800000 */
[----:B------:R-:W-:Y:S06]  /*14c30*/  @!P0 BAR.SYNC.DEFER_BLOCKING 0xc, 0x200 ;  /* 0x0308000000008b1d */ /* 0x000fec0000010000 */
[----:B------:R-:W-:Y:S01]  /*14c40*/  BSSY B6, `(.L_x_8410) ;  /* 0x00002c8000067945 */ /* 0x000fe20003800000 */
[----:B--2---:R-:W-:-:S13]  /*14c50*/  ISETP.GT.AND P0, PT, R5, RZ, PT ;  /* 0x000000ff0500720c */ /* 0x004fda0003f04270 */
        /* <DEDUP_REMOVED lines=16> */
[----:B-1----:R-:W-:Y:S01]  /*14d60*/  IADD3 R16, R0, UR36, R7 ;  /* 0x0000002400107c10 */ /* 0x002fe2000fffe007 */
[----:B------:R-:W-:Y:S06]  /*14d70*/  BRA `(.L_x_8412) ;  /* 0x0000002800d07947 */ /* 0x000fec0003800000 */
.L_x_8411:
[----:B------:R-:W1:Y:S01]  /*14d80*/  S2R R28, SR_CgaCtaId ;  /* 0x00000000001c7919 */ /* 0x000e620000008800 */
[----:B------:R-:W-:-:S04]  /*14d90*/  MOV R0, 0x400 ;  /* 0x0000040000007802 */ /* 0x000fc80000000f00 */
[----:B-1----:R-:W-:-:S05]  /*14da0*/  LEA R28, R28, R0, 0x18 ;  /* 0x000000001c1c7211 */ /* 0x002fca00078ec0ff */
        /* <DEDUP_REMOVED lines=8> */
[----:B0-----:R-:W-:Y:S01]  /*14e30*/  MOV R11, UR5 ;  /* 0x00000005000b7c02 */ /* 0x001fe20008000f00 */
        /* <DEDUP_REMOVED lines=10> */
.L_x_8413:
[----:B------:R-:W2:Y:S01]  /*14ee0*/  LDL.LU R2, [R1+0x30] ;  /* 0x0000300001027983 */ /* 0x000ea20000300800 */
[----:B------:R-:W-:-:S05]  /*14ef0*/  VIADD R0, R28, 0x9000 ;  /* 0x000090001c007836 */ /* 0x000fca0000000000 */
        /* <DEDUP_REMOVED lines=21> */
.L_x_8414:
[----:B------:R-:W-:-:S05]  /*15050*/  VIADD R0, R28, 0x3000 ;  /* 0x000030001c007836 */ /* 0x000fca0000000000 */
[----:B------:R-:W-:-:S13]  /*15060*/  LOP3.LUT P0, RZ, R0, 0x3ff, RZ, 0xc0, !PT ;  /* 0x000003ff00ff7812 */ /* 0x000fda000780c0ff */
[----:B------:R-:W-:Y:S05]  /*15070*/  @!P0 BRA `(.L_x_8415) ;  /* 0x0000000000408947 */ /* 0x000fea0003800000 */
[----:B-1----:R-:W-:Y:S01]  /*15080*/  MOV R2, 0x0 ;  /* 0x0000000000027802 */ /* 0x002fe20000000f00 */
[----:B------:R-:W-:Y:S01]  /*15090*/  ULDC.64 UR6, c[0x4][0x1c8] ;  /* 0x0100720000067ab9 */ /* 0x000fe20000000a00 */
[----:B------:R-:W-:Y:S01]  /*150a0*/  ULDC.64 UR8, c[0x4][0x1d0] ;  /* 0x0100740000087ab9 */ /* 0x000fe20000000a00 */
[----:B------:R-:W-:Y:S01]  /*150b0*/  ULDC.64 UR4, c[0x4][0x50] ;  /* 0x0100140000047ab9 */ /* 0x000fe20000000a00 */
[----:B------:R-:W-:Y:S01]  /*150c0*/  MOV R4, UR6 ;  /* 0x0000000600047c02 */ /* 0x000fe20008000f00 */
[----:B------:R-:W-:Y:S01]  /*150d0*/  IMAD.U32 R5, RZ, RZ, UR7 ;  /* 0x00000007ff057e24 */ /* 0x000fe2000f8e00ff */
[----:B------:R-:W1:Y:S01]  /*150e0*/  LDC.64 R2, c[0x4][R2] ;  /* 0x0100000002027b82 */ /* 0x000e620000000a00 */
[----:B0-----:R-:W-:Y:S02]  /*150f0*/  IMAD.U32 R6, RZ, RZ, UR8 ;  /* 0x00000008ff067e24 */ /* 0x001fe4000f8e00ff */
        /* <DEDUP_REMOVED lines=8> */
.L_x_8415:
[----:B-1----:R-:W-:-:S05]  /*15180*/  VIADD R2, R28, 0x9000 ;  /* 0x000090001c027836 */ /* 0x002fca0000000000 */
        /* <DEDUP_REMOVED lines=18> */
.L_x_8416:
[----:B------:R-:W2:Y:S01]  /*152b0*/  LDL.LU R2, [R1+0x10] ;  /* 0x0000100001027983 */ /* 0x000ea20000300800 */
[----:B------:R-:W-:-:S03]  /*152c0*/  ULDC.64 UR4, c[0x0][0x9f8] ;  /* 0x00027e0000047ab9 */ /* 0x000fc60000000a00 */
[----:B------:R-:W3:Y:S04]  /*152d0*/  LDL.LU R20, [R1+0x14] ;  /* 0x0000140001147983 */ /* 0x000ee80000300800 */
[----:B------:R-:W0:Y:S04]  /*152e0*/  LDL.LU R0, [R1+0x34] ;  /* 0x0000340001007983 */ /* 0x000e280000300800 */
[----:B------:R-:W4:Y:S01]  /*152f0*/  LDL.LU R21, [R1] ;  /* 0x0000000001157983 */ /* 0x000f220000300800 */
[----:B------:R-:W-:-:S04]  /*15300*/  ISETP.NE.U32.AND P0, PT, RZ, UR4, PT ;  /* 0x00000004ff007c0c */ /* 0x000fc8000bf05070 */
[----:B------:R-:W-:Y:S01]  /*15310*/  ISETP.NE.AND.EX P0, PT, RZ, UR5, PT, P0 ;  /* 0x00000005ff007c0c */ /* 0x000fe2000bf05300 */
[----:B------:R-:W1:Y:S02]  /*15320*/  S2R R4, SR_TID.X ;  /* 0x0000000000047919 */ /* 0x000e640000002100 */
[----:B-1----:R-:W-:-:S10]  /*15330*/  LOP3.LUT R4, R4, 0x7f, RZ, 0xc0, !PT ;  /* 0x0000007f04047812 */ /* 0x002fd400078ec0ff */
[----:B--2---:R-:W-:-:S04]  /*15340*/  @P0 IADD3 R2, P1, R2, UR4, RZ ;  /* 0x0000000402020c10 */ /* 0x004fc8000ff3e0ff */
[----:B---3--:R-:W-:Y:S01]  /*15350*/  @P0 IADD3.X R3, R20, UR5, RZ, P1, !PT ;  /* 0x0000000514030c10 */ /* 0x008fe20008ffe4ff */
[----:B------:R-:W-:Y:S01]  /*15360*/  ULDC.64 UR4, c[0x0][0xa00] ;  /* 0x0002800000047ab9 */ /* 0x000fe20000000a00 */
[----:B0-----:R-:W-:Y:S02]  /*15370*/  IMAD R6, R17, 0xc0, R0 ;  /* 0x000000c011067824 */ /* 0x001fe400078e0200 */
[----:B------:R-:W0:Y:S01]  /*15380*/  LDC R0, c[0x0][0x428] ;  /* 0x00010a00ff007b82 */ /* 0x000e220000000800 */
[----:B----4-:R-:W-:-:S06]  /*15390*/  IMAD.MOV.U32 R20, RZ, RZ, R21 ;  /* 0x000000ffff147224 */ /* 0x010fcc00078e0015 */
[----:B------:R1:W5:Y:S01]  /*153a0*/  @P0 LDG.E R20, desc[UR40][R2.64] ;  /* 0x0000002802140981 */ /* 0x000362000c1e1900 */
[----:B------:R-:W-:-:S04]  /*153b0*/  ISETP.NE.AND P1, PT, R4, RZ, PT ;  /* 0x000000ff0400720c */ /* 0x000fc80003f25270 */
[----:B------:R-:W-:-:S09]  /*153c0*/  PLOP3.LUT P3, PT, P1, PT, PT, 0x8, 0x0 ;  /* 0x000000000000781c */ /* 0x000fd20000f6e170 */
[----:B------:R-:W-:Y:S01]  /*153d0*/  VOTEU.ALL UP1, P1 ;  /* 0x00000000003f7886 */ /* 0x000fe20000820000 */
[----:B0-----:R-:W-:Y:S01]  /*153e0*/  ISETP.NE.AND P0, PT, R0, 0x1, PT ;  /* 0x000000010000780c */ /* 0x001fe20003f05270 */
[----:B------:R-:W-:-:S03]  /*153f0*/  IMAD.MOV.U32 R0, RZ, RZ, R18 ;  /* 0x000000ffff007224 */ /* 0x000fc600078e0012 */
[----:B------:R-:W-:-:S04]  /*15400*/  @!UP1 UIADD3 UR8, UP0, UR38, 0x270, URZ ;  /* 0x0000027026089890 */ /* 0x000fc8000ff1e03f */
[----:B------:R-:W-:-:S03]  /*15410*/  @!UP1 UIADD3.X UR9, URZ, UR39, URZ, UP0, !UPT ;  /* 0x000000273f099290 */ /* 0x000fc600087fe43f */
[----:B------:R-:W-:Y:S02]  /*15420*/  VOTEU.ALL UP0, P1 ;  /* 0x00000000003f7886 */ /* 0x000fe40000800000 */
[----:B-1----:R-:W0:Y:S08]  /*15430*/  @P0 LDC R3, c[0x0][0x42c] ;  /* 0x00010b00ff030b82 */ /* 0x002e300000000800 */
[----:B------:R-:W1:Y:S01]  /*15440*/  @P0 LDC R2, c[0x0][0x430] ;  /* 0x00010c00ff020b82 */ /* 0x000e620000000800 */
[----:B0-----:R-:W-:-:S05]  /*15450*/  @P0 IMAD.HI.U32 R3, R18, R3, RZ ;  /* 0x0000000312030227 */ /* 0x001fca00078e00ff */
[----:B-1----:R-:W-:Y:S02]  /*15460*/  @P0 SHF.R.U32.HI R0, RZ, R2, R3 ;  /* 0x00000002ff000219 */ /* 0x002fe40000011603 */
[----:B------:R-:W-:-:S04]  /*15470*/  ISETP.NE.U32.AND P0, PT, RZ, UR4, PT ;  /* 0x00000004ff007c0c */ /* 0x000fc8000bf05070 */
[----:B------:R-:W-:-:S04]  /*15480*/  ISETP.NE.AND.EX P2, PT, RZ, UR5, PT, P0 ;  /* 0x00000005ff007c0c */ /* 0x000fc8000bf45300 */
[----:B------:R-:W-:-:S09]  /*15490*/  SEL R7, R21, RZ, !P2 ;  /* 0x000000ff15077207 */ /* 0x000fd20005000000 */
.L_x_8417:
        /* <DEDUP_REMOVED lines=13> */
.L_x_8418:
        /* <DEDUP_REMOVED lines=12> */
.L_x_8419:
        /* <DEDUP_REMOVED lines=21> */
.L_x_8534:
[----:B-1----:R-:W-:Y:S02]  /*15780*/  ISETP.NE.AND P0, PT, R14, RZ, PT ;  /* 0x000000ff0e00720c */ /* 0x002fe40003f05270 */
[----:B------:R-:W-:-:S11]  /*15790*/  PLOP3.LUT P6, PT, PT, PT, PT, 0x8, 0x0 ;  /* 0x000000000000781c */ /* 0x000fd60003fce170 */
[----:B------:R-:W-:Y:S05]  /*157a0*/  @P0 BRA `(.L_x_8421) ;  /* 0x00000008001c0947 */ /* 0x000fea0003800000 */
[----:B------:R-:W-:-:S03]  /*157b0*/  UMOV UR4, 0xffffffff ;  /* 0xffffffff00047882 */ /* 0x000fc60000000000 */
[----:B------:R-:W-:Y:S05]  /*157c0*/  BRA.DIV UR4, `(.L_x_8422) ;  /* 0x0000003a04b07947 */ /* 0x000fea000b800000 */
[----:B------:R-:W-:-:S13]  /*157d0*/  ELECT P6, URZ, PT ;  /* 0x00000000003f782f */ /* 0x000fda00038c0000 */
.L_x_8537:
[----:B------:R-:W-:Y:S05]  /*157e0*/  @!P6 BRA `(.L_x_8423) ;  /* 0x000000040080e947 */ /* 0x000fea0003800000 */
[----:B0-----:R-:W2:Y:S01]  /*157f0*/  LDL R3, [R1+0x24] ;  /* 0x0000240001037983 */ /* 0x001ea20000100800 */
[----:B------:R-:W-:-:S04]  /*15800*/  ISETP.NE.U32.AND P0, PT, R4, RZ, PT ;  /* 0x000000ff0400720c */ /* 0x000fc80003f05070 */
[----:B------:R-:W-:Y:S02]  /*15810*/  ISETP.NE.AND.EX P0, PT, R5, RZ, PT, P0 ;  /* 0x000000ff0500720c */ /* 0x000fe40003f05300 */
[----:B--2---:R-:W-:-:S11]  /*15820*/  LEA.HI.SX32 R8, R3, 0xffffffff, 0x19 ;  /* 0xffffffff03087811 */ /* 0x004fd600078fcaff */
[----:B------:R-:W-:Y:S05]  /*15830*/  @!P0 BRA `(.L_x_8424) ;  /* 0x0000000000448947 */ /* 0x000fea0003800000 */
[----:B------:R-:W0:Y:S01]  /*15840*/  LDC R10, c[0x0][0x41c] ;  /* 0x00010700ff0a7b82 */ /* 0x000e220000000800 */
[----:B------:R-:W-:Y:S01]  /*15850*/  ULDC.64 UR4, c[0x0][0x408] ;  /* 0x0001020000047ab9 */ /* 0x000fe20000000a00 */
[----:B0-----:R-:W-:-:S13]  /*15860*/  ISETP.NE.AND P0, PT, R10, 0x1, PT ;  /* 0x000000010a00780c */ /* 0x001fda0003f05270 */
[----:B------:R-:W0:Y:S02]  /*15870*/  @P0 LDC.64 R2, c[0x0][0x420] ;  /* 0x00010800ff020b82 */ /* 0x000e240000000a00 */
[----:B0-----:R-:W-:-:S04]  /*15880*/  @P0 IMAD.HI.U32 R9, R8, R2, RZ ;  /* 0x0000000208090227 */ /* 0x001fc800078e00ff */
[----:B------:R-:W-:Y:S01]  /*15890*/  IMAD.MOV.U32 R2, RZ, RZ, R8 ;  /* 0x000000ffff027224 */ /* 0x000fe200078e0008 */
[----:B------:R-:W-:Y:S01]  /*158a0*/  @P0 SHF.R.U32.HI R2, RZ, R3, R9 ;  /* 0x00000003ff020219 */ /* 0x000fe20000011609 */
[----:B------:R-:W-:-:S04]  /*158b0*/  IMAD R9, R17, UR4, RZ ;  /* 0x0000000411097c24 */ /* 0x000fc8000f8e02ff */
[----:B------:R-:W-:Y:S02]  /*158c0*/  IMAD.MOV R3, RZ, RZ, -R2 ;  /* 0x000000ffff037224 */ /* 0x000fe400078e0a02 */
[----:B------:R-:W-:Y:S02]  /*158d0*/  IMAD R9, R20, UR5, R9 ;  /* 0x0000000514097c24 */ /* 0x000fe4000f8e0209 */
[----:B------:R-:W-:Y:S01]  /*158e0*/  IMAD R8, R10, R3, R8 ;  /* 0x000000030a087224 */ /* 0x000fe200078e0208 */
[----:B------:R-:W-:-:S03]  /*158f0*/  SHF.R.S32.HI R3, RZ, 0x1f, R2 ;  /* 0x0000001fff037819 */ /* 0x000fc60000011402 */
[----:B------:R-:W-:-:S04]  /*15900*/  IMAD.WIDE.U32 R2, R20, UR4, R2 ;  /* 0x0000000414027c25 */ /* 0x000fc8000f8e0002 */
[----:B------:R-:W-:Y:S01]  /*15910*/  IMAD.IADD R3, R3, 0x1, R9 ;  /* 0x0000000103037824 */ /* 0x000fe200078e0209 */
[----:B------:R-:W-:-:S04]  /*15920*/  LEA R4, P0, R2, R4, 0x2 ;  /* 0x0000000402047211 */ /* 0x000fc800078010ff */
[----:B------:R-:W-:-:S05]  /*15930*/  LEA.HI.X R5, R2, R5, R3, 0x2, P0 ;  /* 0x0000000502057211 */ /* 0x000fca00000f1403 */
[----:B------:R0:W5:Y:S04]  /*15940*/  LDG.E R2, desc[UR40][R4.64] ;  /* 0x0000002804027981 */ /* 0x000168000c1e1900 */
.L_x_8424:
[----:B0-----:R-:W-:Y:S01]  /*15950*/  IMAD R5, R22, 0x8, R28 ;  /* 0x0000000816057824 */ /* 0x001fe200078e021c */
[----:B------:R-:W-:Y:S01]  /*15960*/  SHF.L.U32 R4, R25, 0x1f, RZ ;  /* 0x0000001f19047819 */ /* 0x000fe200000006ff */
[----:B------:R-:W0:Y:S03]  /*15970*/  S2R R3, SR_TID.X ;  /* 0x0000000000037919 */ /* 0x000e260000002100 */
[----:B------:R-:W1:Y:S01]  /*15980*/  SYNCS.PHASECHK.TRANS64.TRYWAIT P2, [R5+URZ+0x19c80], R4 ;  /* 0x019c8004050075a7 */ /* 0x000e62000804017f */
[----:B0-----:R-:W-:-:S04]  /*15990*/  LOP3.LUT R3, R3, 0x7f, RZ, 0xc0, !PT ;  /* 0x0000007f03037812 */ /* 0x001fc800078ec0ff */
[----:B------:R-:W-:Y:S01]  /*159a0*/  ISETP.NE.AND P0, PT, R3, RZ, PT ;  /* 0x000000ff0300720c */ /* 0x000fe20003f05270 */
[----:B-1----:R-:W-:-:S12]  /*159b0*/  @!P2 BRA `(.L_x_8425) ;  /* 0x000000380054a947 */ /* 0x002fd80003800000 */
.L_x_8538:
        /* <DEDUP_REMOVED lines=8> */
.L_x_8426:
[----:B------:R-:W-:Y:S01]  /*15a40*/  IMAD R3, R22, 0x3000, R28 ;  /* 0x0000300016037824 */ /* 0x000fe200078e021c */
[----:B------:R-:W-:Y:S01]  /*15a50*/  R2UR UR9, R5 ;  /* 0x00000000050972ca */ /* 0x000fe200000e0000 */
[----:B------:R-:W-:Y:S01]  /*15a60*/  IMAD R8, R8, 0x80, R29 ;  /* 0x0000008008087824 */ /* 0x000fe200078e021d */
        /* <DEDUP_REMOVED lines=24> */
.L_x_8539:
        /* <DEDUP_REMOVED lines=8> */
.L_x_8428:
        /* <DEDUP_REMOVED lines=24> */
.L_x_8423:
[----:B------:R-:W-:Y:S05]  /*15df0*/  WARPSYNC.ALL ;  /* 0x0000000000007948 */ /* 0x000fea0003800000 */
[----:B------:R-:W-:Y:S01]  /*15e00*/  BAR.SYNC.DEFER_BLOCKING 0x8, 0x1a0 ;  /* 0x0206800000007b1d */ /* 0x000fe20000010000 */
[----:B------:R-:W-:Y:S02]  /*15e10*/  R2UR UR24, R28 ;  /* 0x000000001c1872ca */ /* 0x000fe400000e0000 */
[----:B------:R-:W-:-:S13]  /*15e20*/  ELECT P0, URZ, PT ;  /* 0x00000000003f782f */ /* 0x000fda0003800000 */
[C---:B------:R-:W-:Y:S01]  /*15e30*/  @P0 R2UR UR13, R7.reuse ;  /* 0x00000000070d02ca */ /* 0x040fe200000e0000 */
[----:B------:R-:W-:Y:S01]  /*15e40*/  UIADD3 UR4, UP0, UR38, 0x270, URZ ;  /* 0x0000027026047890 */ /* 0x000fe2000ff1e03f */
[----:B------:R-:W-:Y:S01]  /*15e50*/  @P0 R2UR UR12, R18 ;  /* 0x00000000120c02ca */ /* 0x000fe200000e0000 */
[----:B------:R-:W-:Y:S01]  /*15e60*/  UMOV UR6, 0x0 ;  /* 0x0000000000067882 */ /* 0x000fe20000000000 */
[----:B------:R-:W-:Y:S01]  /*15e70*/  @P0 R2UR UR11, R6 ;  /* 0x00000000060b02ca */ /* 0x000fe200000e0000 */
[----:B------:R-:W-:Y:S01]  /*15e80*/  UIADD3.X UR5, URZ, UR39, URZ, UP0, !UPT ;  /* 0x000000273f057290 */ /* 0x000fe200087fe43f */
[----:B------:R-:W-:Y:S01]  /*15e90*/  @P0 R2UR UR21, R7 ;  /* 0x00000000071502ca */ /* 0x000fe200000e0000 */
[----:B------:R-:W-:Y:S01]  /*15ea0*/  UMOV UR7, 0x12f00000 ;  /* 0x12f0000000077882 */ /* 0x000fe20000000000 */
[----:B------:R-:W-:Y:S01]  /*15eb0*/  UMOV UR10, URZ ;  /* 0x0000003f000a7c82 */ /* 0x000fe20008000000 */
[----:B------:R-:W-:Y:S01]  /*15ec0*/  @P0 R2UR UR20, R18 ;  /* 0x00000000121402ca */ /* 0x000fe200000e0000 */
[----:B------:R-:W-:Y:S01]  /*15ed0*/  UMOV UR14, 0x0 ;  /* 0x00000000000e7882 */ /* 0x000fe20000000000 */
[----:B------:R-:W-:Y:S01]  /*15ee0*/  UIADD3 UR8, UR24, 0xf000, URZ ;  /* 0x0000f00018087890 */ /* 0x000fe2000fffe03f */
[----:B0-----:R-:W-:Y:S01]  /*15ef0*/  @P0 IMAD.MOV.U32 R3, RZ, RZ, 0x4800 ;  /* 0x00004800ff030424 */ /* 0x001fe200078e00ff */
[----:B------:R-:W-:Y:S01]  /*15f00*/  UIADD3 UR9, UR24, 0x19c00, URZ ;  /* 0x00019c0018097890 */ /* 0x000fe2000fffe03f */
[----:B------:R-:W-:Y:S01]  /*15f10*/  @P0 R2UR UR19, R6 ;  /* 0x00000000061302ca */ /* 0x000fe200000e0000 */
[----:B------:R-:W-:Y:S01]  /*15f20*/  UIADD3 UR16, UR24, 0x10800, URZ ;  /* 0x0001080018107890 */ /* 0x000fe2000fffe03f */
[----:B------:R-:W-:Y:S01]  /*15f30*/  UMOV UR15, 0x12f00000 ;  /* 0x12f00000000f7882 */ /* 0x000fe20000000000 */
[----:B------:R-:W-:Y:S01]  /*15f40*/  UMOV UR18, 0x20 ;  /* 0x0000002000127882 */ /* 0x000fe20000000000 */
[----:B------:R-:W-:-:S02]  /*15f50*/  UMOV UR22, 0x0 ;  /* 0x0000000000167882 */ /* 0x000fc40000000000 */
[----:B------:R-:W-:Y:S01]  /*15f60*/  UMOV UR17, UR9 ;  /* 0x0000000900117c82 */ /* 0x000fe20008000000 */
[----:B------:R2:W-:Y:S01]  /*15f70*/  @P0 SYNCS.ARRIVE.TRANS64 RZ, [R28+URZ+0x19c00], R3 ;  /* 0x019c00031cff09a7 */ /* 0x0005e2000800003f */
[----:B------:R0:W-:Y:S01]  /*15f80*/  UTMALDG.4D [UR8], [UR4], desc[UR6] ;  /* 0x00000608040075b4 */ /* 0x0001e20008019000 */
[----:B------:R-:W-:-:S04]  /*15f90*/  UMOV UR23, 0x12f00000 ;  /* 0x12f0000000177882 */ /* 0x000fc80000000000 */
        /* <DEDUP_REMOVED lines=8> */
.L_x_8421:
[----:B-1----:R-:W2:Y:S01]  /*16020*/  LDL.LU R4, [R1+0x2c] ;  /* 0x00002c0001047983 */ /* 0x002ea20000300800 */
[----:B------:R-:W-:Y:S01]  /*16030*/  BSSY B0, `(.L_x_8429) ;  /* 0x0000009000007945 */ /* 0x000fe20003800000 */
[----:B--2---:R-:W-:-:S05]  /*16040*/  VIADD R4, R4, 0x1 ;  /* 0x0000000104047836 */ /* 0x004fca0000000000 */
[----:B0-----:R-:W-:Y:S01]  /*16050*/  LEA.HI R3, R4, R4, RZ, 0x1 ;  /* 0x0000000404037211 */ /* 0x001fe200078f08ff */
[----:B------:R0:W-:Y:S03]  /*16060*/  STL [R1+0x2c], R4 ;  /* 0x00002c0401007387 */ /* 0x0001e60000100800 */
[----:B------:R-:W-:-:S04]  /*16070*/  LOP3.LUT R3, R3, 0xfffffffe, RZ, 0xc0, !PT ;  /* 0xfffffffe03037812 */ /* 0x000fc800078ec0ff */
[----:B------:R-:W-:-:S04]  /*16080*/  IADD3 R3, R4, -R3, RZ ;  /* 0x8000000304037210 */ /* 0x000fc80007ffe0ff */
[----:B------:R-:W-:-:S04]  /*16090*/  SHF.L.U32 R3, R3, 0x1f, RZ ;  /* 0x0000001f03037819 */ /* 0x000fc800000006ff */
[----:B------:R-:W1:Y:S02]  /*160a0*/  SYNCS.PHASECHK.TRANS64.TRYWAIT P0, [R28+URZ+0x19c20], R3 ;  /* 0x019c20031c0075a7 */ /* 0x000e64000800017f */
[----:B01----:R-:W-:Y:S05]  /*160b0*/  @!P0 BRA `(.L_x_8430) ;  /* 0x0000003000bc8947 */ /* 0x003fea0003800000 */
.L_x_8540:
[----:B------:R-:W-:Y:S05]  /*160c0*/  BSYNC B0 ;  /* 0x0000000000007941 */ /* 0x000fea0003800000 */
.L_x_8429:
[----:B------:R-:W2:Y:S02]  /*160d0*/  LDL.LU R4, [R1+0x1c] ;  /* 0x00001c0001047983 */ /* 0x000ea40000300800 */
[----:B--2---:R-:W-:-:S13]  /*160e0*/  ISETP.GE.AND P0, PT, R4, 0x81, PT ;  /* 0x000000810400780c */ /* 0x004fda0003f06270 */
[----:B------:R-:W-:Y:S05]  /*160f0*/  @!P0 BRA `(.L_x_8431) ;  /* 0x0000001000308947 */ /* 0x000fea0003800000 */
[----:B------:R-:W2:Y:S01]  /*16100*/  LDL.LU R4, [R1+0x24] ;  /* 0x0000240001047983 */ /* 0x000ea20000300800 */
[----:B------:R-:W-:Y:S02]  /*16110*/  IMAD.MOV.U32 R6, RZ, RZ, R22 ;  /* 0x000000ffff067224 */ /* 0x000fe400078e0016 */
[----:B------:R-:W-:Y:S01]  /*16120*/  IMAD.MOV.U32 R7, RZ, RZ, R25 ;  /* 0x000000ffff077224 */ /* 0x000fe200078e0019 */
[----:B--2---:R-:W-:-:S07]  /*16130*/  LEA.HI.SX32 R12, R4, 0xfffffffe, 0x19 ;  /* 0xfffffffe040c7811 */ /* 0x004fce00078fcaff */
.L_x_8455:
[----:B------:R-:W-:Y:S01]  /*16140*/  VIADD R22, R6, 0x1 ;  /* 0x0000000106167836 */ /* 0x000fe20000000000 */
[----:B------:R-:W-:Y:S05]  /*16150*/  YIELD ;  /* 0x0000000000007946 */ /* 0x000fea0003800000 */
[----:B------:R-:W-:Y:S01]  /*16160*/  ISETP.NE.AND P0, PT, R22, 0x2, PT ;  /* 0x000000021600780c */ /* 0x000fe20003f05270 */
[----:B------:R-:W-:Y:S03]  /*16170*/  BSSY B0, `(.L_x_8432) ;  /* 0x00000a3000007945 */ /* 0x000fe60003800000 */
[----:B------:R-:W-:-:S02]  /*16180*/  SEL R4, RZ, 0x1, P0 ;  /* 0x00000001ff047807 */ /* 0x000fc40000000000 */
[----:B------:R-:W-:Y:S02]  /*16190*/  SEL R22, R22, RZ, P0 ;  /* 0x000000ff16167207 */ /* 0x000fe40000000000 */
[----:B------:R-:W-:Y:S01]  /*161a0*/  LOP3.LUT R25, R7, R4, RZ, 0x3c, !PT ;  /* 0x0000000407197212 */ /* 0x000fe200078e3cff */
[----:B01----:R-:W-:Y:S06]  /*161b0*/  @!P6 BRA `(.L_x_8433) ;  /* 0x000000080078e947 */ /* 0x003fec0003800000 */
        /* <DEDUP_REMOVED lines=8> */
[----:B0-----:R-:W0:Y:S02]  /*16240*/  @P0 LDC.64 R2, c[0x0][0x420] ;  /* 0x00010800ff020b82 */ /* 0x001e240000000a00 */
        /* <DEDUP_REMOVED lines=10> */
[----:B------:R-:W-:-:S04]  /*162f0*/  LEA R4, P0, R2, UR4, 0x2 ;  /* 0x0000000402047c11 */ /* 0x000fc8000f8010ff */
[----:B------:R-:W-:-:S05]  /*16300*/  LEA.HI.X R5, R2, UR5, R3, 0x2, P0 ;  /* 0x0000000502057c11 */ /* 0x000fca00080f1403 */
[----:B------:R1:W5:Y:S04]  /*16310*/  LDG.E R2, desc[UR40][R4.64] ;  /* 0x0000002804027981 */ /* 0x000368000c1e1900 */
.L_x_8434:
[----:B-1----:R-:W-:Y:S01]  /*16320*/  IMAD R5, R22, 0x8, R28 ;  /* 0x0000000816057824 */ /* 0x002fe200078e021c */
[----:B------:R-:W-:Y:S01]  /*16330*/  SHF.L.U32 R4, R25, 0x1f, RZ ;  /* 0x0000001f19047819 */ /* 0x000fe200000006ff */
[----:B0-----:R-:W0:Y:S01]  /*16340*/  S2R R3, SR_TID.X ;  /* 0x0000000000037919 */ /* 0x001e220000002100 */
[----:B------:R-:W-:Y:S02]  /*16350*/  BSSY B1, `(.L_x_8435) ;  /* 0x0000005000017945 */ /* 0x000fe40003800000 */
[----:B------:R-:W1:Y:S01]  /*16360*/  SYNCS.PHASECHK.TRANS64.TRYWAIT P0, [R5+URZ+0x19c80], R4 ;  /* 0x019c8004050075a7 */ /* 0x000e62000800017f */
[----:B0-----:R-:W-:-:S04]  /*16370*/  LOP3.LUT R3, R3, 0x7f, RZ, 0xc0, !PT ;  /* 0x0000007f03037812 */ /* 0x001fc800078ec0ff */
[----:B------:R-:W-:Y:S01]  /*16380*/  ISETP.NE.AND P2, PT, R3, RZ, PT ;  /* 0x000000ff0300720c */ /* 0x000fe20003f45270 */
[----:B-1----:R-:W-:-:S12]  /*16390*/  @!P0 BRA `(.L_x_8436) ;  /* 0x0000003000188947 */ /* 0x002fd80003800000 */
.L_x_8541:
[----:B------:R-:W-:Y:S05]  /*163a0*/  BSYNC B1 ;  /* 0x0000000000017941 */ /* 0x000fea0003800000 */
.L_x_8435:
        /* <DEDUP_REMOVED lines=9> */
.L_x_8438:
[----:B------:R-:W-:Y:S05]  /*16440*/  BSYNC B1 ;  /* 0x0000000000017941 */ /* 0x000fea0003800000 */
.L_x_8437:
        /* <DEDUP_REMOVED lines=8> */
[----:B------:R-:W-:Y:S01]  /*164d0*/  VIADD R10, R3, 0x9000 ;  /* 0x00009000030a7836 */ /* 0x000fe20000000000 */
[----:B------:R-:W-:Y:S01]  /*164e0*/  UMOV UR6, 0x0 ;  /* 0x0000000000067882 */ /* 0x000fe20000000000 */
[----:B------:R-:W-:-:S10]  /*164f0*/  UMOV UR7, 0x14f00000 ;  /* 0x14f0000000077882 */ /* 0x000fd40000000000 */
.L_x_8439:
        /* <DEDUP_REMOVED lines=16> */
.L_x_8440:
        /* <DEDUP_REMOVED lines=16> */
.L_x_8441:
        /* <DEDUP_REMOVED lines=13> */
.L_x_8542:
[----:B------:R-:W-:Y:S05]  /*167d0*/  BSYNC B1 ;  /* 0x0000000000017941 */ /* 0x000fea0003800000 */
.L_x_8442:
        /* <DEDUP_REMOVED lines=11> */
.L_x_8445:
[----:B------:R-:W-:Y:S05]  /*16890*/  BSYNC B1 ;  /* 0x0000000000017941 */ /* 0x000fea0003800000 */
.L_x_8444:
        /* <DEDUP_REMOVED lines=8> */
.L_x_8446:
        /* <DEDUP_REMOVED lines=15> */
.L_x_8447:
        /* <DEDUP_REMOVED lines=15> */
.L_x_8448:
        /* <DEDUP_REMOVED lines=10> */
.L_x_8433:
[----:B------:R-:W-:Y:S05]  /*16ba0*/  BSYNC B0 ;  /* 0x0000000000007941 */ /* 0x000fea0003800000 */
.L_x_8432:
[----:B------:R-:W2:Y:S02]  /*16bb0*/  LDL R4, [R1+0x3c] ;  /* 0x00003c0001047983 */ /* 0x000ea40000100800 */
[----:B--2---:R-:W-:-:S13]  /*16bc0*/  ISETP.NE.AND P0, PT, R4, 0x3, PT ;  /* 0x000000030400780c */ /* 0x004fda0003f05270 */
[----:B------:R-:W-:Y:S05]  /*16bd0*/  @!P0 BRA `(.L_x_8449) ;  /* 0x0000000000048947 */ /* 0x000fea0003800000 */
[----:B------:R-:W-:Y:S01]  /*16be0*/  BPT.TRAP 0x1 ;  /* 0x000000040000795c */ /* 0x000fe20000300000 */
.L_x_8449:
[----:B------:R-:W2:Y:S01]  /*16bf0*/  LDL R4, [R1+0x18] ;  /* 0x0000180001047983 */ /* 0x000ea20000100800 */
[----:B0-----:R-:W-:Y:S01]  /*16c00*/  LOP3.LUT R3, R7, 0x1, RZ, 0x3c, !PT ;  /* 0x0000000107037812 */ /* 0x001fe200078e3cff */
[----:B------:R-:W-:Y:S01]  /*16c10*/  IMAD R13, R6, 0x8, R28 ;  /* 0x00000008060d7824 */ /* 0x000fe200078e021c */
[----:B------:R-:W-:Y:S02]  /*16c20*/  BSSY B0, `(.L_x_8450) ;  /* 0x0000005000007945 */ /* 0x000fe40003800000 */
[----:B------:R-:W-:-:S04]  /*16c30*/  SHF.L.U32 R3, R3, 0x1f, RZ ;  /* 0x0000001f03037819 */ /* 0x000fc800000006ff */
[----:B------:R-:W0:Y:S01]  /*16c40*/  SYNCS.PHASECHK.TRANS64.TRYWAIT P2, [R13+URZ+0x19c70], R3 ;  /* 0x019c70030d0075a7 */ /* 0x000e22000804017f */
[----:B--2---:R-:W-:Y:S01]  /*16c50*/  ISETP.NE.AND P0, PT, R4, 0x3, PT ;  /* 0x000000030400780c */ /* 0x004fe20003f05270 */
[----:B0-----:R-:W-:-:S12]  /*16c60*/  @!P2 BRA `(.L_x_8451) ;  /* 0x00000028000ca947 */ /* 0x001fd80003800000 */
.L_x_8543:
[----:B------:R-:W-:Y:S05]  /*16c70*/  BSYNC B0 ;  /* 0x0000000000007941 */ /* 0x000fea0003800000 */
.L_x_8450:
[----:B------:R-:W-:Y:S05]  /*16c80*/  @!P0 BRA `(.L_x_8452) ;  /* 0x0000000000048947 */ /* 0x000fea0003800000 */
[----:B------:R-:W-:Y:S01]  /*16c90*/  BPT.TRAP 0x1 ;  /* 0x000000040000795c */ /* 0x000fe20000300000 */
.L_x_8452:
[----:B------:R-:W-:Y:S01]  /*16ca0*/  SHF.L.U32 R4, R7, 0x1f, RZ ;  /* 0x0000001f07047819 */ /* 0x000fe200000006ff */
[----:B0-----:R-:W-:-:S03]  /*16cb0*/  IMAD R3, R6, 0x3000, RZ ;  /* 0x0000300006037824 */ /* 0x001fc600078e02ff */
[----:B------:R-:W0:Y:S02]  /*16cc0*/  SYNCS.PHASECHK.TRANS64.TRYWAIT P2, [R13+URZ+0x19c60], R4 ;  /* 0x019c60040d0075a7 */ /* 0x000e24000804017f */
[----:B0-----:R-:W-:Y:S05]  /*16cd0*/  @!P2 BRA `(.L_x_8453) ;  /* 0x000000280004a947 */ /* 0x001fea0003800000 */
.L_x_8544:
[----:B------:R-:W2:Y:S01]  /*16ce0*/  LDL R18, [R1+0x4] ;  /* 0x0000040001127983 */ /* 0x000ea20000100800 */
[----:B0-----:R-:W-:Y:S01]  /*16cf0*/  LOP3.LUT R4, R3, R23, RZ, 0xfc, !PT ;  /* 0x0000001703047212 */ /* 0x001fe200078efcff */
[----:B------:R-:W-:Y:S05]  /*16d00*/  WARPSYNC.ALL ;  /* 0x0000000000007948 */ /* 0x000fea0003800000 */
[C---:B------:R-:W-:Y:S01]  /*16d10*/  IMAD.IADD R4, R28.reuse, 0x1, R4 ;  /* 0x000000011c047824 */ /* 0x040fe200078e0204 */
[----:B------:R-:W-:Y:S01]  /*16d20*/  LOP3.LUT R15, R23, 0x1800, RZ, 0xfc, !PT ;  /* 0x00001800170f7812 */ /* 0x000fe200078efcff */
[----:B------:R-:W-:-:S04]  /*16d30*/  VIADD R14, R28, 0x3000 ;  /* 0x000030001c0e7836 */ /* 0x000fc80000000000 */
        /* <DEDUP_REMOVED lines=30> */
[----:B0-----:R-:W-:-:S05]  /*16f20*/  LOP3.LUT R4, R3, 0x800, R23, 0xfe, !PT ;  /* 0x0000080003047812 */ /* 0x001fca00078efe17 */
[----:B------:R-:W-:-:S06]  /*16f30*/  IMAD.IADD R4, R28, 0x1, R4 ;  /* 0x000000011c047824 */ /* 0x000fcc00078e0204 */
[----:B------:R-:W0:Y:S01]  /*16f40*/  LDSM.16.MT88.4 R4, [R4+0x9000] ;  /* 0x009000000404783b */ /* 0x000e220000004200 */
[----:B--2---:R-:W-:Y:S02]  /*16f50*/  IADD3 R14, R14, R18, R3 ;  /* 0x000000120e0e7210 */ /* 0x004fe40007ffe003 */
[C-C-:B0-----:R-:W-:Y:S02]  /*16f60*/  PRMT R8, R4.reuse, 0x6420, R5.reuse ;  /* 0x0000642004087816 */ /* 0x141fe40000000005 */
[----:B------:R-:W-:Y:S02]  /*16f70*/  PRMT R9, R4, 0x7531, R5 ;  /* 0x0000753104097816 */ /* 0x000fe40000000005 */
[C-C-:B------:R-:W-:Y:S02]  /*16f80*/  PRMT R10, R6.reuse, 0x6420, R7.reuse ;  /* 0x00006420060a7816 */ /* 0x140fe40000000007 */
[----:B------:R-:W-:Y:S02]  /*16f90*/  PRMT R11, R6, 0x7531, R7 ;  /* 0x00007531060b7816 */ /* 0x000fe40000000007 */
[----:B------:R-:W-:-:S02]  /*16fa0*/  IADD3 R4, R28, R15, R3 ;  /* 0x0000000f1c047210 */ /* 0x000fc40007ffe003 */
[----:B------:R-:W-:Y:S01]  /*16fb0*/  LOP3.LUT R15, R23, 0x2800, RZ, 0xfc, !PT ;  /* 0x00002800170f7812 */ /* 0x000fe200078efcff */
[----:B------:R-:W-:Y:S04]  /*16fc0*/  STSM.16.M88.4 [R14], R8 ;  /* 0x000000080e007844 */ /* 0x000fe80000000200 */
[----:B------:R-:W0:Y:S02]  /*16fd0*/  LDSM.16.MT88.4 R4, [R4+0x9000] ;  /* 0x009000000404783b */ /* 0x000e240000004200 */
[C-C-:B0-----:R-:W-:Y:S02]  /*16fe0*/  PRMT R8, R4.reuse, 0x6420, R5.reuse ;  /* 0x0000642004087816 */ /* 0x141fe40000000005 */
[----:B------:R-:W-:Y:S02]  /*16ff0*/  PRMT R9, R4, 0x7531, R5 ;  /* 0x0000753104097816 */ /* 0x000fe40000000005 */
[----:B------:R-:W-:-:S02]  /*17000*/  PRMT R10, R6, 0x6420, R7 ;  /* 0x00006420060a7816 */ /* 0x000fc40000000007 */
[----:B------:R-:W-:Y:S02]  /*17010*/  PRMT R11, R6, 0x7531, R7 ;  /* 0x00007531060b7816 */ /* 0x000fe40000000007 */
[----:B------:R-:W-:-:S03]  /*17020*/  IADD3 R4, R28, R15, R3 ;  /* 0x0000000f1c047210 */ /* 0x000fc60007ffe003 */
        /* <DEDUP_REMOVED lines=15> */
.L_x_8454:
[----:B-1----:R1:W-:Y:S01]  /*17120*/  SYNCS.ARRIVE.TRANS64.A1T0 RZ, [R13+URZ+0x19c50], RZ ;  /* 0x019c50ff0dff79a7 */ /* 0x0023e2000810003f */
[----:B------:R-:W-:Y:S01]  /*17130*/  BAR.SYNC.DEFER_BLOCKING 0x2, 0x80 ;  /* 0x0082000000007b1d */ /* 0x000fe20000010000 */
[C---:B------:R-:W-:Y:S01]  /*17140*/  ISETP.GT.AND P0, PT, R12.reuse, RZ, PT ;  /* 0x000000ff0c00720c */ /* 0x040fe20003f04270 */
[----:B------:R-:W-:Y:S02]  /*17150*/  VIADD R12, R12, 0xffffffff ;  /* 0xffffffff0c0c7836 */ /* 0x000fe40000000000 */
[----:B------:R-:W-:Y:S02]  /*17160*/  IMAD.MOV.U32 R6, RZ, RZ, R22 ;  /* 0x000000ffff067224 */ /* 0x000fe400078e0016 */
[----:B------:R-:W-:Y:S02]  /*17170*/  IMAD.MOV.U32 R7, RZ, RZ, R25 ;  /* 0x000000ffff077224 */ /* 0x000fe400078e0019 */
[----:B-1----:R-:W-:-:S05]  /*17180*/  @!P1 VIADD R13, R13, 0x19c80 ;  /* 0x00019c800d0d9836 */ /* 0x002fca0000000000 */
[----:B------:R-:W-:-:S04]  /*17190*/  @!P1 PRMT R13, RZ, 0x654, R13 ;  /* 0x00000654ff0d9816 */ /* 0x000fc8000000000d */
[----:B------:R1:W-:Y:S01]  /*171a0*/  @!P1 SYNCS.ARRIVE.TRANS64.RED.A1T0 RZ, [R13+URZ], RZ ;  /* 0x000000ff0dff99a7 */ /* 0x0003e2000810043f */
[----:B------:R-:W-:Y:S05]  /*171b0*/  @P0 BRA `(.L_x_8455) ;  /* 0xffffffec00e00947 */ /* 0x000fea000383ffff */
.L_x_8431:
[----:B0-----:R-:W2:Y:S01]  /*171c0*/  LDL R3, [R1+0x3c] ;  /* 0x00003c0001037983 */ /* 0x001ea20000100800 */
[----:B------:R-:W-:Y:S01]  /*171d0*/  BSSY B0, `(.L_x_8456) ;  /* 0x000000f000007945 */ /* 0x000fe20003800000 */
[----:B--2---:R-:W-:-:S03]  /*171e0*/  ISETP.NE.AND P2, PT, R3, 0x3, PT ;  /* 0x000000030300780c */ /* 0x004fc60003f45270 */
[----:B------:R-:W-:Y:S10]  /*171f0*/  @P1 BRA `(.L_x_8457) ;  /* 0x0000000000301947 */ /* 0x000ff40003800000 */
[----:B------:R-:W0:Y:S01]  /*17200*/  S2R R5, SR_LANEID ;  /* 0x0000000000057919 */ /* 0x000e220000000000 */
[----:B------:R-:W-:Y:S01]  /*17210*/  VOTEU.ANY UR4, UPT, PT ;  /* 0x0000000000047886 */ /* 0x000fe200038e0100 */
[----:B------:R-:W2:Y:S01]  /*17220*/  LDC.64 R2, c[0x0][0xc38] ;  /* 0x00030e00ff027b82 */ /* 0x000ea20000000a00 */
[----:B------:R-:W0:Y:S02]  /*17230*/  FLO.U32 R0, UR4 ;  /* 0x0000000400007d00 */ /* 0x000e2400080e0000 */
[----:B0-----:R-:W-:-:S06]  /*17240*/  ISETP.EQ.U32.AND P0, PT, R0, R5, PT ;  /* 0x000000050000720c */ /* 0x001fcc0003f02070 */
[----:B------:R-:W2:Y:S07]  /*17250*/  POPC R5, UR4 ;  /* 0x0000000400057d09 */ /* 0x000eae0008000000 */
[----:B--2---:R-:W2:Y:S01]  /*17260*/  @P0 ATOMG.E.ADD.STRONG.GPU PT, R3, desc[UR40][R2.64], R5 ;  /* 0x00000005020309a8 */ /* 0x004ea200081ee1e8 */
[----:B------:R-:W0:Y:S02]  /*17270*/  S2R R4, SR_LTMASK ;  /* 0x0000000000047919 */ /* 0x000e240000003900 */
[----:B0-----:R-:W-:-:S04]  /*17280*/  LOP3.LUT R4, R4, UR4, RZ, 0xc0, !PT ;  /* 0x0000000404047c12 */ /* 0x001fc8000f8ec0ff */
[----:B------:R-:W0:Y:S01]  /*17290*/  POPC R7, R4 ;  /* 0x0000000400077309 */ /* 0x000e220000000000 */
[----:B--2---:R-:W0:Y:S02]  /*172a0*/  SHFL.IDX PT, R0, R3, R0, 0x1f ;  /* 0x00001f0003007589 */ /* 0x004e2400000e0000 */
[----:B0-----:R-:W-:-:S07]  /*172b0*/  IADD3 R16, R0, UR36, R7 ;  /* 0x0000002400107c10 */ /* 0x001fce000fffe007 */
.L_x_8457:
[----:B------:R-:W-:Y:S05]  /*172c0*/  BSYNC B0 ;  /* 0x0000000000007941 */ /* 0x000fea0003800000 */
.L_x_8456:
[----:B------:R-:W-:Y:S05]  /*172d0*/  @!P2 BRA `(.L_x_8458) ;  /* 0x000000000004a947 */ /* 0x000fea0003800000 */
[----:B------:R-:W-:Y:S01]  /*172e0*/  BPT.TRAP 0x1 ;  /* 0x000000040000795c */ /* 0x000fe20000300000 */
.L_x_8458:
[----:B------:R-:W2:Y:S01]  /*172f0*/  LDL R2, [R1+0x18] ;  /* 0x0000180001027983 */ /* 0x000ea20000100800 */
[----:B------:R-:W-:Y:S01]  /*17300*/  LOP3.LUT R3, R25, 0x1, RZ, 0x3c, !PT ;  /* 0x0000000119037812 */ /* 0x000fe200078e3cff */
[----:B------:R-:W-:Y:S01]  /*17310*/  IMAD R0, R22, 0x8, R28 ;  /* 0x0000000816007824 */ /* 0x000fe200078e021c */
[----:B------:R-:W-:Y:S02]  /*17320*/  BSSY B0, `(.L_x_8459) ;  /* 0x0000005000007945 */ /* 0x000fe40003800000 */
[----:B------:R-:W-:-:S04]  /*17330*/  SHF.L.U32 R3, R3, 0x1f, RZ ;  /* 0x0000001f03037819 */ /* 0x000fc800000006ff */
[----:B------:R-:W0:Y:S01]  /*17340*/  SYNCS.PHASECHK.TRANS64.TRYWAIT P0, [R0+URZ+0x19c70], R3 ;  /* 0x019c7003000075a7 */ /* 0x000e22000800017f */
[----:B--2---:R-:W-:Y:S01]  /*17350*/  ISETP.NE.AND P2, PT, R2, 0x3, PT ;  /* 0x000000030200780c */ /* 0x004fe20003f45270 */
[----:B0-----:R-:W-:-:S12]  /*17360*/  @!P0 BRA `(.L_x_8460) ;  /* 0x0000002000748947 */ /* 0x001fd80003800000 */
.L_x_8545:
[----:B------:R-:W-:Y:S05]  /*17370*/  BSYNC B0 ;  /* 0x0000000000007941 */ /* 0x000fea0003800000 */
.L_x_8459:
[----:B------:R-:W-:Y:S05]  /*17380*/  @!P2 BRA `(.L_x_8461) ;  /* 0x000000000004a947 */ /* 0x000fea0003800000 */
[----:B------:R-:W-:Y:S01]  /*17390*/  BPT.TRAP 0x1 ;  /* 0x000000040000795c */ /* 0x000fe20000300000 */
.L_x_8461:
[----:B0-----:R-:W-:-:S04]  /*173a0*/  SHF.L.U32 R3, R25, 0x1f, RZ ;  /* 0x0000001f19037819 */ /* 0x001fc800000006ff */
[----:B------:R-:W0:Y:S02]  /*173b0*/  SYNCS.PHASECHK.TRANS64.TRYWAIT P0, [R0+URZ+0x19c60], R3 ;  /* 0x019c6003000075a7 */ /* 0x000e24000800017f */
[----:B0-----:R-:W-:Y:S05]  /*173c0*/  @!P0 BRA `(.L_x_8462) ;  /* 0x0000002000708947 */ /* 0x001fea0003800000 */
.L_x_8546:
[----:B------:R-:W2:Y:S01]  /*173d0*/  LDL R18, [R1+0x4] ;  /* 0x0000040001127983 */ /* 0x000ea20000100800 */
[----:B0-----:R-:W-:Y:S01]  /*173e0*/  IMAD R3, R22, 0x3000, RZ ;  /* 0x0000300016037824 */ /* 0x001fe200078e02ff */
[----:B------:R-:W-:Y:S05]  /*173f0*/  WARPSYNC.ALL ;  /* 0x0000000000007948 */ /* 0x000fea0003800000 */
[C---:B------:R-:W-:Y:S01]  /*17400*/  LOP3.LUT R5, R3.reuse, R23, RZ, 0xfc, !PT ;  /* 0x0000001703057212 */ /* 0x040fe200078efcff */
[C---:B------:R-:W-:Y:S01]  /*17410*/  VIADD R15, R28.reuse, 0x3000 ;  /* 0x000030001c0f7836 */ /* 0x040fe20000000000 */
[----:B------:R-:W-:Y:S02]  /*17420*/  LOP3.LUT R2, R3, R26, RZ, 0xfc, !PT ;  /* 0x0000001a03027212 */ /* 0x000fe400078efcff */
[----:B------:R-:W-:Y:S01]  /*17430*/  LOP3.LUT R17, R23, 0x1800, RZ, 0xfc, !PT ;  /* 0x0000180017117812 */ /* 0x000fe200078efcff */
[----:B------:R-:W-:-:S02]  /*17440*/  IMAD.IADD R4, R28, 0x1, R5 ;  /* 0x000000011c047824 */ /* 0x000fc400078e0205 */
[----:B------:R-:W-:Y:S02]  /*17450*/  IMAD.IADD R12, R15, 0x1, R2 ;  /* 0x000000010f0c7824 */ /* 0x000fe400078e0202 */
[----:B------:R-:W-:Y:S02]  /*17460*/  VIADD R2, R3, 0x1000 ;  /* 0x0000100003027836 */ /* 0x000fe40000000000 */
[----:B------:R-:W0:Y:S02]  /*17470*/  LDSM.16.MT88.4 R4, [R4+0x9000] ;  /* 0x009000000404783b */ /* 0x000e240000004200 */
[C-C-:B0-----:R-:W-:Y:S02]  /*17480*/  PRMT R8, R4.reuse, 0x6420, R5.reuse ;  /* 0x0000642004087816 */ /* 0x141fe40000000005 */
[----:B------:R-:W-:Y:S02]  /*17490*/  PRMT R9, R4, 0x7531, R5 ;  /* 0x0000753104097816 */ /* 0x000fe40000000005 */
[----:B------:R-:W-:-:S02]  /*174a0*/  LOP3.LUT R5, R2, R23, RZ, 0xfc, !PT ;  /* 0x0000001702057212 */ /* 0x000fc400078efcff */
[C-C-:B------:R-:W-:Y:S02]  /*174b0*/  PRMT R10, R6.reuse, 0x6420, R7.reuse ;  /* 0x00006420060a7816 */ /* 0x140fe40000000007 */
[----:B------:R-:W-:Y:S02]  /*174c0*/  PRMT R11, R6, 0x7531, R7 ;  /* 0x00007531060b7816 */ /* 0x000fe40000000007 */
[----:B------:R-:W-:Y:S02]  /*174d0*/  IADD3 R6, R28, R5, RZ ;  /* 0x000000051c067210 */ /* 0x000fe40007ffe0ff */
[----:B------:R-:W-:Y:S01]  /*174e0*/  LOP3.LUT R2, R2, R26, RZ, 0xfc, !PT ;  /* 0x0000001a02027212 */ /* 0x000fe200078efcff */
[----:B------:R-:W-:Y:S04]  /*174f0*/  STSM.16.M88.4 [R12], R8 ;  /* 0x000000080c007844 */ /* 0x000fe80000000200 */
[----:B------:R-:W0:Y:S01]  /*17500*/  LDSM.16.MT88.4 R4, [R6+0x9000] ;  /* 0x009000000604783b */ /* 0x000e220000004200 */
[----:B-1----:R-:W-:-:S02]  /*17510*/  IMAD.IADD R13, R15, 0x1, R2 ;  /* 0x000000010f0d7824 */ /* 0x002fc400078e0202 */
[----:B------:R-:W-:Y:S01]  /*17520*/  VIADD R2, R3, 0x2000 ;  /* 0x0000200003027836 */ /* 0x000fe20000000000 */
[C-C-:B0-----:R-:W-:Y:S02]  /*17530*/  PRMT R8, R4.reuse, 0x6420, R5.reuse ;  /* 0x0000642004087816 */ /* 0x141fe40000000005 */
[----:B------:R-:W-:Y:S02]  /*17540*/  PRMT R9, R4, 0x7531, R5 ;  /* 0x0000753104097816 */ /* 0x000fe40000000005 */
[----:B------:R-:W-:Y:S02]  /*17550*/  LOP3.LUT R5, R2, R23, RZ, 0xfc, !PT ;  /* 0x0000001702057212 */ /* 0x000fe400078efcff */
[C-C-:B------:R-:W-:Y:S02]  /*17560*/  PRMT R10, R6.reuse, 0x6420, R7.reuse ;  /* 0x00006420060a7816 */ /* 0x140fe40000000007 */
[----:B------:R-:W-:Y:S01]  /*17570*/  PRMT R11, R6, 0x7531, R7 ;  /* 0x00007531060b7816 */ /* 0x000fe20000000007 */
[----:B------:R-:W-:Y:S01]  /*17580*/  IMAD.IADD R14, R28, 0x1, R5 ;  /* 0x000000011c0e7824 */ /* 0x000fe200078e0205 */
[----:B------:R-:W-:-:S03]  /*17590*/  LOP3.LUT R2, R2, R26, RZ, 0xfc, !PT ;  /* 0x0000001a02027212 */ /* 0x000fc600078efcff */
[----:B------:R-:W-:Y:S02]  /*175a0*/  STSM.16.M88.4 [R13], R8 ;  /* 0x000000080d007844 */ /* 0x000fe40000000200 */
[----:B------:R-:W-:Y:S02]  /*175b0*/  IMAD.IADD R12, R15, 0x1, R2 ;  /* 0x000000010f0c7824 */ /* 0x000fe400078e0202 */
[----:B------:R0:W1:Y:S02]  /*175c0*/  LDSM.16.MT88.4 R4, [R14+0x9000] ;  /* 0x009000000e04783b */ /* 0x0000640000004200 */
[----:B0-----:R-:W-:Y:S02]  /*175d0*/  IADD3 R14, R28, R17, R3 ;  /* 0x000000111c0e7210 */ /* 0x001fe40007ffe003 */
[C-C-:B-1----:R-:W-:Y:S02]  /*175e0*/  PRMT R8, R4.reuse, 0x6420, R5.reuse ;  /* 0x0000642004087816 */ /* 0x142fe40000000005 */
[----:B------:R-:W-:-:S02]  /*175f0*/  PRMT R9, R4, 0x7531, R5 ;  /* 0x0000753104097816 */ /* 0x000fc40000000005 */
[----:B------:R-:W-:Y:S02]  /*17600*/  LOP3.LUT R5, R3, 0x800, R23, 0xfe, !PT ;  /* 0x0000080003057812 */ /* 0x000fe400078efe17 */
[C-C-:B------:R-:W-:Y:S02]  /*17610*/  PRMT R10, R6.reuse, 0x6420, R7.reuse ;  /* 0x00006420060a7816 */ /* 0x140fe40000000007 */
        /* <DEDUP_REMOVED lines=8> */
[----:B--2---:R-:W-:Y:S02]  /*176a0*/  IADD3 R2, R15, R18, R3 ;  /* 0x000000120f027210 */ /* 0x004fe40007ffe003 */
[----:B------:R-:W-:-:S03]  /*176b0*/  LOP3.LUT R15, R23, 0x2800, RZ, 0xfc, !PT ;  /* 0x00002800170f7812 */ /* 0x000fc600078efcff */
[----:B------:R-:W-:Y:S01]  /*176c0*/  STSM.16.M88.4 [R2], R8 ;  /* 0x0000000802007844 */ /* 0x000fe20000000200 */
[----:B------:R-:W-:-:S03]  /*176d0*/  IADD3 R3, R28, R15, R3 ;  /* 0x0000000f1c037210 */ /* 0x000fc60007ffe003 */
[----:B------:R-:W0:Y:S02]  /*176e0*/  LDSM.16.MT88.4 R4, [R14+0x9000] ;  /* 0x009000000e04783b */ /* 0x000e240000004200 */
[C-C-:B0-----:R-:W-:Y:S02]  /*176f0*/  PRMT R8, R4.reuse, 0x6420, R5.reuse ;  /* 0x0000642004087816 */ /* 0x141fe40000000005 */
[----:B------:R-:W-:Y:S02]  /*17700*/  PRMT R9, R4, 0x7531, R5 ;  /* 0x0000753104097816 */ /* 0x000fe40000000005 */
[C-C-:B------:R-:W-:Y:S02]  /*17710*/  PRMT R10, R6.reuse, 0x6420, R7.reuse ;  /* 0x00006420060a7816 */ /* 0x140fe40000000007 */
[----:B------:R-:W-:-:S05]  /*17720*/  PRMT R11, R6, 0x7531, R7 ;  /* 0x00007531060b7816 */ /* 0x000fca0000000007 */
        /* <DEDUP_REMOVED lines=15> */
.L_x_8463:
[----:B-1----:R1:W-:Y:S01]  /*17820*/  SYNCS.ARRIVE.TRANS64.A1T0 RZ, [R0+URZ+0x19c50], RZ ;  /* 0x019c50ff00ff79a7 */ /* 0x0023e2000810003f */
[----:B0-----:R-:W-:Y:S02]  /*17830*/  @!P1 VIADD R2, R0, 0x19c80 ;  /* 0x00019c8000029836 */ /* 0x001fe40000000000 */
[----:B------:R-:W-:-:S03]  /*17840*/  VIADD R22, R22, 0x1 ;  /* 0x0000000116167836 */ /* 0x000fc60000000000 */
[----:B------:R-:W-:Y:S01]  /*17850*/  @!P1 PRMT R2, RZ, 0x654, R2 ;  /* 0x00000654ff029816 */ /* 0x000fe20000000002 */
[----:B------:R-:W-:Y:S01]  /*17860*/  BAR.SYNC.DEFER_BLOCKING 0x2, 0x80 ;  /* 0x0082000000007b1d */ /* 0x000fe20000010000 */
[----:B------:R-:W-:-:S04]  /*17870*/  ISETP.NE.AND P0, PT, R22, 0x2, PT ;  /* 0x000000021600780c */ /* 0x000fc80003f05270 */
[----:B-1----:R-:W-:Y:S02]  /*17880*/  SEL R0, RZ, 0x1, P0 ;  /* 0x00000001ff007807 */ /* 0x002fe40000000000 */
[----:B------:R-:W-:Y:S02]  /*17890*/  SEL R22, R22, RZ, P0 ;  /* 0x000000ff16167207 */ /* 0x000fe40000000000 */
[----:B------:R-:W-:Y:S01]  /*178a0*/  LOP3.LUT R25, R25, R0, RZ, 0x3c, !PT ;  /* 0x0000000019197212 */ /* 0x000fe200078e3cff */
[----:B------:R0:W-:Y:S06]  /*178b0*/  @!P1 SYNCS.ARRIVE.TRANS64.RED.A1T0 RZ, [R2+URZ], RZ ;  /* 0x000000ff02ff99a7 */ /* 0x0001ec000810043f */
.L_x_8412:
[----:B------:R-:W-:Y:S05]  /*178c0*/  BSYNC B6 ;  /* 0x0000000000067941 */ /* 0x000fea0003800000 */
.L_x_8410:
[----:B------:R-:W2:Y:S02]  /*178d0*/  LDL R0, [R1+0x30] ;  /* 0x0000300001007983 */ /* 0x000ea40000100800 */
        /* <DEDUP_REMOVED lines=10> */
.L_x_8464:
        /* <DEDUP_REMOVED lines=8> */
[----:B0-----:R-:W0:Y:S02]  /*17a00*/  @!P1 LDC.64 R2, c[0x0][0xc58] ;  /* 0x00031600ff029b82 */ /* 0x001e240000000a00 */
[----:B0-----:R-:W-:-:S06]  /*17a10*/  @!P1 IMAD.WIDE R2, R5, 0x4, R2 ;  /* 0x0000000405029825 */ /* 0x001fcc00078e0202 */
[----:B------:R0:W2:Y:S01]  /*17a20*/  @!P1 LDG.E R3, desc[UR40][R2.64] ;  /* 0x0000002802039981 */ /* 0x0000a2000c1e1900 */
[C---:B------:R-:W-:Y:S02]  /*17a30*/  ISETP.GE.U32.AND P2, PT, R8.reuse, 0x2, PT ;  /* 0x000000020800780c */ /* 0x040fe40003f46070 */
[C---:B------:R-:W-:Y:S01]  /*17a40*/  ISETP.GE.U32.AND P3, PT, R8.reuse, 0x4, PT ;  /* 0x000000040800780c */ /* 0x040fe20003f66070 */
[----:B------:R-:W-:Y:S01]  /*17a50*/  SHFL.IDX PT, R0, R16, RZ, 0x1f ;  /* 0x00001fff10007589 */ /* 0x000fe200000e0000 */
[C---:B------:R-:W-:Y:S02]  /*17a60*/  ISETP.GE.U32.AND P4, PT, R8.reuse, 0x8, PT ;  /* 0x000000080800780c */ /* 0x040fe40003f86070 */
[C---:B------:R-:W-:Y:S01]  /*17a70*/  ISETP.GE.U32.AND P5, PT, R8.reuse, 0x10, PT ;  /* 0x000000100800780c */ /* 0x040fe20003fa6070 */
[----:B------:R-:W-:Y:S01]  /*17a80*/  SHFL.IDX PT, R4, R16, 0x1, 0x1f ;  /* 0x00201f0010047f89 */ /* 0x000fe200000e0000 */
[----:B0-----:R-:W-:Y:S02]  /*17a90*/  IMAD.MOV.U32 R2, RZ, RZ, RZ ;  /* 0x000000ffff027224 */ /* 0x001fe400078e00ff */
        /* <DEDUP_REMOVED lines=18> */
.L_x_8556:
[----:B------:R-:W-:Y:S02]  /*17bc0*/  ULDC UR4, c[0x0][0xc10] ;  /* 0x0003040000047ab9 */ /* 0x000fe40000000800 */
[----:B------:R-:W-:-:S04]  /*17bd0*/  IMAD.U32 R16, RZ, RZ, UR4 ;  /* 0x00000004ff107e24 */ /* 0x000fc8000f8e00ff */
[----:B-1----:R-:W-:-:S04]  /*17be0*/  IMAD R5, R14, R16, RZ ;  /* 0x000000100e057224 */ /* 0x002fc800078e02ff */
[----:B------:R-:W-:-:S05]  /*17bf0*/  IMAD.IADD R4, R4, 0x1, R5 ;  /* 0x0000000104047824 */ /* 0x000fca00078e0205 */
[----:B------:R-:W-:-:S13]  /*17c00*/  ISETP.GT.AND P6, PT, R4, R0, PT ;  /* 0x000000000400720c */ /* 0x000fda0003fc4270 */
[----:B------:R-:W-:Y:S05]  /*17c10*/  @P6 BRA `(.L_x_8467) ;  /* 0x00000000009c6947 */ /* 0x000fea0003800000 */
.L_x_8472:
[----:B------:R-:W1:Y:S01]  /*17c20*/  LDC R6, c[0x0][0xc14] ;  /* 0x00030500ff067b82 */ /* 0x000e620000000800 */
[----:B------:R-:W-:-:S05]  /*17c30*/  VIADD R19, R19, 0x1f ;  /* 0x0000001f13137836 */ /* 0x000fca0000000000 */
[----:B-1----:R-:W-:-:S13]  /*17c40*/  ISETP.GE.AND P6, PT, R19, R6, PT ;  /* 0x000000061300720c */ /* 0x002fda0003fc6270 */
[----:B------:R-:W-:Y:S05]  /*17c50*/  @P6 BRA `(.L_x_8468) ;  /* 0x0000000400446947 */ /* 0x000fea0003800000 */
[----:B------:R-:W1:Y:S01]  /*17c60*/  S2R R2, SR_TID.X ;  /* 0x0000000000027919 */ /* 0x000e620000002100 */
[----:B------:R-:W-:Y:S01]  /*17c70*/  BSSY B0, `(.L_x_8469) ;  /* 0x0000009000007945 */ /* 0x000fe20003800000 */
[----:B-1----:R-:W-:-:S05]  /*17c80*/  LOP3.LUT R2, R2, 0x1f, RZ, 0xc0, !PT ;  /* 0x0000001f02027812 */ /* 0x002fca00078ec0ff */
[----:B------:R-:W-:Y:S02]  /*17c90*/  IMAD.IADD R5, R19, 0x1, R2 ;  /* 0x0000000113057824 */ /* 0x000fe400078e0202 */
[----:B------:R-:W-:-:S03]  /*17ca0*/  IMAD.MOV.U32 R2, RZ, RZ, RZ ;  /* 0x000000ffff027224 */ /* 0x000fc600078e00ff */
[----:B------:R-:W-:-:S13]  /*17cb0*/  ISETP.GE.OR P6, PT, R5, R6, !P0 ;  /* 0x000000060500720c */ /* 0x000fda00047c6670 */
[----:B------:R-:W-:Y:S05]  /*17cc0*/  @P6 BRA `(.L_x_8470) ;  /* 0x00000000000c6947 */ /* 0x000fea0003800000 */
[----:B0-----:R-:W0:Y:S02]  /*17cd0*/  LDC.64 R2, c[0x0][0xc58] ;  /* 0x00031600ff027b82 */ /* 0x001e240000000a00 */
[----:B0-----:R-:W-:-:S06]  /*17ce0*/  IMAD.WIDE R2, R5, 0x4, R2 ;  /* 0x0000000405027825 */ /* 0x001fcc00078e0202 */
[----:B------:R1:W5:Y:S02]  /*17cf0*/  LDG.E R2, desc[UR40][R2.64] ;  /* 0x0000002802027981 */ /* 0x000364000c1e1900 */
.L_x_8470:
[----:B------:R-:W-:Y:S05]  /*17d00*/  BSYNC B0 ;  /* 0x0000000000007941 */ /* 0x000fea0003800000 */
.L_x_8469:
[----:B------:R-:W-:-:S03]  /*17d10*/  UMOV UR4, 0xffffffff ;  /* 0xffffffff00047882 */ /* 0x000fc60000000000 */
[----:B------:R-:W-:Y:S05]  /*17d20*/  BRA.DIV UR4, `(.L_x_8471) ;  /* 0x0000001e04507947 */ /* 0x000fea000b800000 */
[----:B-----5:R-:W2:Y:S02]  /*17d30*/  SHFL.UP PT, R14, R2, 0x1, RZ ;  /* 0x04200000020e7989 */ /* 0x020ea400000e00ff */
[----:B--2---:R-:W-:-:S05]  /*17d40*/  SEL R13, R14, RZ, P1 ;  /* 0x000000ff0e0d7207 */ /* 0x004fca0000800000 */
[----:B------:R-:W-:-:S05]  /*17d50*/  IMAD.IADD R13, R2, 0x1, R13 ;  /* 0x00000001020d7824 */ /* 0x000fca00078e020d */
[----:B------:R-:W2:Y:S02]  /*17d60*/  SHFL.UP PT, R14, R13, 0x2, RZ ;  /* 0x044000000d0e7989 */ /* 0x000ea400000e00ff */
[----:B--2---:R-:W-:-:S05]  /*17d70*/  SEL R14, R14, RZ, P2 ;  /* 0x000000ff0e0e7207 */ /* 0x004fca0001000000 */
[----:B01----:R-:W-:-:S05]  /*17d80*/  IMAD.IADD R3, R13, 0x1, R14 ;  /* 0x000000010d037824 */ /* 0x003fca00078e020e */
        /* <DEDUP_REMOVED lines=10> */
.L_x_8564:
[----:B------:R-:W-:Y:S02]  /*17e30*/  ULDC UR4, c[0x0][0xc10] ;  /* 0x0003040000047ab9 */ /* 0x000fe40000000800 */
[----:B------:R-:W-:-:S04]  /*17e40*/  IMAD.U32 R16, RZ, RZ, UR4 ;  /* 0x00000004ff107e24 */ /* 0x000fc8000f8e00ff */
[----:B-1----:R-:W-:-:S04]  /*17e50*/  IMAD R5, R14, R16, RZ ;  /* 0x000000100e057224 */ /* 0x002fc800078e02ff */
[----:B------:R-:W-:-:S05]  /*17e60*/  IMAD.IADD R4, R5, 0x1, R4 ;  /* 0x0000000105047824 */ /* 0x000fca00078e0204 */
[----:B------:R-:W-:-:S13]  /*17e70*/  ISETP.GT.AND P6, PT, R4, R0, PT ;  /* 0x000000000400720c */ /* 0x000fda0003fc4270 */
[----:B------:R-:W-:Y:S05]  /*17e80*/  @!P6 BRA `(.L_x_8472) ;  /* 0xfffffffc0064e947 */ /* 0x000fea000383ffff */
.L_x_8467:
        /* <DEDUP_REMOVED lines=8> */
.L_x_8568:
[----:B------:R-:W-:Y:S01]  /*17f10*/  ISETP.NE.AND P0, PT, R6, RZ, PT ;  /* 0x000000ff0600720c */ /* 0x000fe20003f05270 */
[----:B------:R-:W-:-:S12]  /*17f20*/  IMAD.MOV.U32 R14, RZ, RZ, RZ ;  /* 0x000000ffff0e7224 */ /* 0x000fd800078e00ff */
[----:B------:R-:W-:Y:S05]  /*17f30*/  @!P0 BRA `(.L_x_8474) ;  /* 0x0000000000108947 */ /* 0x000fea0003800000 */
[----:B------:R-:W-:Y:S01]  /*17f40*/  UMOV UR4, 0xffffffff ;  /* 0xffffffff00047882 */ /* 0x000fe20000000000 */
[----:B------:R-:W-:Y:S02]  /*17f50*/  IADD3 R12, R4, -0x1, RZ ;  /* 0xffffffff040c7810 */ /* 0x000fe40007ffe0ff */
[----:B------:R-:W-:Y:S05]  /*17f60*/  BRA.DIV UR4, `(.L_x_8475) ;  /* 0x0000001e04c47947 */ /* 0x000fea000b800000 */
[----:B------:R3:W4:Y:S02]  /*17f70*/  SHFL.IDX PT, R14, R3, R12, 0x1f ;  /* 0x00001f0c030e7589 */ /* 0x00072400000e0000 */
.L_x_8474:
[----:B--2---:R-:W-:Y:S01]  /*17f80*/  IABS R6, R17 ;  /* 0x0000001100067213 */ /* 0x004fe20000000000 */
[----:B----4-:R-:W-:Y:S02]  /*17f90*/  IMAD R16, R14, R16, R5 ;  /* 0x000000100e107224 */ /* 0x010fe400078e0205 */
[----:B-1----:R-:W-:Y:S01]  /*17fa0*/  IMAD.MOV.U32 R2, RZ, RZ, RZ ;  /* 0x000000ffff027224 */ /* 0x002fe200078e00ff */
[----:B------:R-:W1:Y:S01]  /*17fb0*/  I2F.RP R7, R6 ;  /* 0x0000000600077306 */ /* 0x000e620000209400 */
[----:B------:R-:W-:Y:S02]  /*17fc0*/  IMAD.IADD R0, R0, 0x1, -R16 ;  /* 0x0000000100007824 */ /* 0x000fe400078e0a10 */
[----:B------:R-:W-:-:S05]  /*17fd0*/  IMAD.IADD R19, R4, 0x1, R19 ;  /* 0x0000000104137824 */ /* 0x000fca00078e0213 */
[----:B-1----:R-:W0:Y:S02]  /*17fe0*/  MUFU.RCP R7, R7 ;  /* 0x0000000700077308 */ /* 0x002e240000001000 */
[----:B0--3--:R-:W-:-:S06]  /*17ff0*/  VIADD R3, R7, 0xffffffe ;  /* 0x0ffffffe07037836 */ /* 0x009fcc0000000000 */
        /* <DEDUP_REMOVED lines=23> */
.L_x_8468:
[----:B------:R-:W-:Y:S01]  /*18170*/  UMOV UR4, URZ ;  /* 0x0000003f00047c82 */ /* 0x000fe20008000000 */
[----:B------:R-:W-:Y:S01]  /*18180*/  UMOV UR5, URZ ;  /* 0x0000003f00057c82 */ /* 0x000fe20008000000 */
[----:B------:R-:W-:Y:S01]  /*18190*/  ULDC UR6, c[0x0][0xc14] ;  /* 0x0003050000067ab9 */ /* 0x000fe20000000800 */
[----:B------:R-:W-:Y:S01]  /*181a0*/  IMAD.MOV.U32 R16, RZ, RZ, R0 ;  /* 0x000000ffff107224 */ /* 0x000fe200078e0000 */
[----:B------:R-:W-:Y:S01]  /*181b0*/  MOV R18, UR5 ;  /* 0x0000000500127c02 */ /* 0x000fe20008000f00 */
[----:B------:R-:W-:Y:S02]  /*181c0*/  IMAD.U32 R17, RZ, RZ, UR4 ;  /* 0x00000004ff117e24 */ /* 0x000fe4000f8e00ff */
[----:B------:R-:W-:-:S07]  /*181d0*/  IMAD.U32 R19, RZ, RZ, UR6 ;  /* 0x00000006ff137e24 */ /* 0x000fce000f8e00ff */
.L_x_8476:
[----:B------:R-:W1:Y:S01]  /*181e0*/  S2R R0, SR_TID.X ;  /* 0x0000000000007919 */ /* 0x000e620000002100 */
[----:B------:R-:W-:Y:S05]  /*181f0*/  WARPSYNC.ALL ;  /* 0x0000000000007948 */ /* 0x000fea0003800000 */
[----:B------:R-:W-:Y:S01]  /*18200*/  BAR.SYNC.DEFER_BLOCKING 0x4, 0x200 ;  /* 0x0108000000007b1d */ /* 0x000fe20000010000 */
[----:B-1----:R-:W-:-:S04]  /*18210*/  LOP3.LUT R0, R0, 0x1f, RZ, 0xc0, !PT ;  /* 0x0000001f00007812 */ /* 0x002fc800078ec0ff */
[----:B------:R-:W-:-:S13]  /*18220*/  ISETP.NE.AND P0, PT, R0, RZ, PT ;  /* 0x000000ff0000720c */ /* 0x000fda0003f05270 */
[----:B0-----:R-:W0:Y:S01]  /*18230*/  @!P0 S2R R3, SR_CgaCtaId ;  /* 0x0000000000038919 */ /* 0x001e220000008800 */
[----:B------:R-:W-:-:S04]  /*18240*/  @!P0 MOV R0, 0x400 ;  /* 0x0000040000008802 */ /* 0x000fc80000000f00 */
[----:B0-----:R-:W-:-:S05]  /*18250*/  @!P0 LEA R0, R3, R0, 0x18 ;  /* 0x0000000003008211 */ /* 0x001fca00078ec0ff */
[----:B------:R0:W-:Y:S01]  /*18260*/  @!P0 STS.128 [R0+0x19cd0], R16 ;  /* 0x019cd01000008388 */ /* 0x0001e20000000c00 */
[----:B------:R-:W-:Y:S06]  /*18270*/  BAR.ARV 0x5, 0x200 ;  /* 0x0148000000007b1d */ /* 0x000fec0000002000 */
.L_x_8465:
[----:B------:R-:W-:Y:S02]  /*18280*/  ULDC UR4, c[0x0][0xc14] ;  /* 0x0003050000047ab9 */ /* 0x000fe40000000800 */
[----:B-1----:R-:W-:-:S13]  /*18290*/  ISETP.GE.AND P0, PT, R19, UR4, PT ;  /* 0x0000000413007c0c */ /* 0x002fda000bf06270 */
[----:B------:R-:W-:Y:S05]  /*182a0*/  @!P0 BRA `(.L_x_8477) ;  /* 0xffffffac00d48947 */ /* 0x000fea000383ffff */
[----:B------:R-:W-:Y:S05]  /*182b0*/  BSYNC B7 ;  /* 0x0000000000077941 */ /* 0x000fea0003800000 */
.L_x_8368:
[----:B0-----:R-:W3:Y:S01]  /*182c0*/  LDL.LU R0, [R1+0x2c] ;  /* 0x00002c0001007983 */ /* 0x001ee20000300800 */
[----:B------:R-:W-:Y:S01]  /*182d0*/  BSSY B0, `(.L_x_8478) ;  /* 0x000000b000007945 */ /* 0x000fe20003800000 */
[----:B------:R-:W0:Y:S01]  /*182e0*/  S2R R5, SR_CgaCtaId ;  /* 0x0000000000057919 */ /* 0x000e220000008800 */
[----:B---3--:R-:W-:-:S05]  /*182f0*/  VIADD R0, R0, 0x1 ;  /* 0x0000000100007836 */ /* 0x008fca0000000000 */
[----:B--2---:R-:W-:-:S04]  /*18300*/  LEA.HI R2, R0, R0, RZ, 0x1 ;  /* 0x0000000000027211 */ /* 0x004fc800078f08ff */
[----:B------:R-:W-:Y:S02]  /*18310*/  LOP3.LUT R3, R2, 0xfffffffe, RZ, 0xc0, !PT ;  /* 0xfffffffe02037812 */ /* 0x000fe400078ec0ff */
[----:B------:R-:W-:-:S03]  /*18320*/  MOV R2, 0x400 ;  /* 0x0000040000027802 */ /* 0x000fc60000000f00 */
[----:B------:R-:W-:Y:S01]  /*18330*/  IMAD.IADD R0, R0, 0x1, -R3 ;  /* 0x0000000100007824 */ /* 0x000fe200078e0a03 */
[----:B0-----:R-:W-:-:S04]  /*18340*/  LEA R7, R5, R2, 0x18 ;  /* 0x0000000205077211 */ /* 0x001fc800078ec0ff */
[----:B------:R-:W-:-:S04]  /*18350*/  SHF.L.U32 R0, R0, 0x1f, RZ ;  /* 0x0000001f00007819 */ /* 0x000fc800000006ff */
[----:B------:R-:W0:Y:S02]  /*18360*/  SYNCS.PHASECHK.TRANS64.TRYWAIT P0, [R7+URZ+0x19c20], R0 ;  /* 0x019c2000070075a7 */ /* 0x000e24000800017f */
[----:B0-----:R-:W-:Y:S05]  /*18370*/  @!P0 BRA `(.L_x_8479) ;  /* 0x0000001800e48947 */ /* 0x001fea0003800000 */
.L_x_8571:
[----:B------:R-:W-:Y:S05]  /*18380*/  BSYNC B0 ;  /* 0x0000000000007941 */ /* 0x000fea0003800000 */
.L_x_8478:
[----:B------:R-:W-:-:S03]  /*18390*/  UMOV UR4, 0xffffffff ;  /* 0xffffffff00047882 */ /* 0x000fc60000000000 */
[----:B------:R-:W-:Y:S05]  /*183a0*/  BRA.DIV UR4, `(.L_x_8480) ;  /* 0x0000001a04ec7947 */ /* 0x000fea000b800000 */
[----:B0-----:R-:W0:Y:S02]  /*183b0*/  S2R R0, SR_TID.X ;  /* 0x0000000000007919 */ /* 0x001e240000002100 */
[----:B0-----:R-:W-:-:S04]  /*183c0*/  SHF.R.U32.HI R0, RZ, 0x5, R0 ;  /* 0x00000005ff007819 */ /* 0x001fc80000011600 */
[----:B------:R-:W-:-:S05]  /*183d0*/  LOP3.LUT R0, R0, 0x3, RZ, 0xc0, !PT ;  /* 0x0000000300007812 */ /* 0x000fca00078ec0ff */
[----:B------:R0:W1:Y:S02]  /*183e0*/  SHFL.IDX PT, R14, R0, RZ, 0x1f ;  /* 0x00001fff000e7589 */ /* 0x00006400000e0000 */
.L_x_8574:
[----:B-1----:R-:W-:-:S13]  /*183f0*/  ISETP.NE.AND P0, PT, R14, RZ, PT ;  /* 0x000000ff0e00720c */ /* 0x002fda0003f05270 */
[----:B------:R-:W-:Y:S05]  /*18400*/  @P0 BRA `(.L_x_8237) ;  /* 0x0000000000a40947 */ /* 0x000fea0003800000 */
[----:B------:R-:W-:-:S03]  /*18410*/  UMOV UR4, 0xffffffff ;  /* 0xffffffff00047882 */ /* 0x000fc60000000000 */
[----:B------:R-:W-:Y:S05]  /*18420*/  BRA.DIV UR4, `(.L_x_8481) ;  /* 0x0000001e04007947 */ /* 0x000fea000b800000 */
[----:B------:R-:W-:-:S13]  /*18430*/  ELECT P6, URZ, PT ;  /* 0x00000000003f782f */ /* 0x000fda00038c0000 */
.L_x_8577:
[----:B------:R-:W-:Y:S05]  /*18440*/  @!P6 BRA `(.L_x_8237) ;  /* 0x000000000094e947 */ /* 0x000fea0003800000 */
[----:B0-----:R-:W2:Y:S02]  /*18450*/  LDL.LU R0, [R1+0x28] ;  /* 0x0000280001007983 */ /* 0x001ea40000300800 */
[----:B--2---:R-:W-:-:S04]  /*18460*/  LOP3.LUT R0, R0, 0x2, RZ, 0xfc, !PT ;  /* 0x0000000200007812 */ /* 0x004fc800078efcff */
[----:B------:R-:W-:-:S13]  /*18470*/  ISETP.NE.AND P0, PT, R0, 0x3, PT ;  /* 0x000000030000780c */ /* 0x000fda0003f05270 */
[----:B------:R-:W-:Y:S05]  /*18480*/  @!P0 BRA `(.L_x_8482) ;  /* 0x0000000000048947 */ /* 0x000fea0003800000 */
[----:B------:R-:W-:Y:S01]  /*18490*/  BPT.TRAP 0x1 ;  /* 0x000000040000795c */ /* 0x000fe20000300000 */
.L_x_8482:
        /* <DEDUP_REMOVED lines=12> */
.L_x_8578:
[----:B------:R-:W1:Y:S02]  /*18560*/  SYNCS.PHASECHK.TRANS64.TRYWAIT P1, [R3+URZ], R0 ;  /* 0x00000000030075a7 */ /* 0x000e64000802017f */
[----:B-1----:R-:W-:Y:S05]  /*18570*/  @!P1 BRA `(.L_x_8484) ;  /* 0x0000001800e09947 */ /* 0x002fea0003800000 */
.L_x_8579:
[----:B------:R-:W-:Y:S05]  /*18580*/  @!P0 BRA `(.L_x_8485) ;  /* 0x0000000000048947 */ /* 0x000fea0003800000 */
[----:B------:R-:W-:Y:S01]  /*18590*/  BPT.TRAP 0x1 ;  /* 0x000000040000795c */ /* 0x000fe20000300000 */
.L_x_8485:
[----:B-1----:R-:W-:-:S04]  /*185a0*/  IMAD R3, R22, 0x8, R7 ;  /* 0x0000000816037824 */ /* 0x002fc800078e0207 */
[----:B------:R-:W1:Y:S02]  /*185b0*/  SYNCS.PHASECHK.TRANS64.TRYWAIT P1, [R3+URZ+0x19c60], R4 ;  /* 0x019c6004030075a7 */ /* 0x000e64000802017f */
[----:B-1----:R-:W-:Y:S05]  /*185c0*/  @!P1 BRA `(.L_x_8486) ;  /* 0x0000001800e09947 */ /* 0x002fea0003800000 */
.L_x_8580:
[----:B------:R-:W-:Y:S05]  /*185d0*/  @!P0 BRA `(.L_x_8487) ;  /* 0x0000000000048947 */ /* 0x000fea0003800000 */
[----:B------:R-:W-:Y:S01]  /*185e0*/  BPT.TRAP 0x1 ;  /* 0x000000040000795c */ /* 0x000fe20000300000 */
.L_x_8487:
[----:B0-----:R-:W-:-:S04]  /*185f0*/  IMAD R5, R6, 0x8, R7 ;  /* 0x0000000806057824 */ /* 0x001fc800078e0207 */
[----:B------:R-:W0:Y:S02]  /*18600*/  SYNCS.PHASECHK.TRANS64.TRYWAIT P1, [R5+URZ+0x19c60], R0 ;  /* 0x019c6000050075a7 */ /* 0x000e24000802017f */
[----:B0-----:R-:W-:Y:S05]  /*18610*/  @!P1 BRA `(.L_x_8488) ;  /* 0x0000001800e09947 */ /* 0x001fea0003800000 */
.L_x_8581:
[----:B------:R-:W-:Y:S05]  /*18620*/  @!P0 BRA `(.L_x_8489) ;  /* 0x0000000000048947 */ /* 0x000fea0003800000 */
[----:B------:R-:W-:Y:S01]  /*18630*/  BPT.TRAP 0x1 ;  /* 0x000000040000795c */ /* 0x000fe20000300000 */
.L_x_8489:
[----:B------:R-:W2:Y:S02]  /*18640*/  SYNCS.PHASECHK.TRANS64.TRYWAIT P0, [R3+URZ+0x19c80], R4 ;  /* 0x019c8004030075a7 */ /* 0x000ea4000800017f */
[----:B--2---:R-:W-:Y:S05]  /*18650*/  @!P0 BRA `(.L_x_8490) ;  /* 0x0000001800e48947 */ /* 0x004fea0003800000 */
.L_x_8491:
[----:B---3--:R3:W4:Y:S02]  /*18660*/  SYNCS.PHASECHK.TRANS64.TRYWAIT P0, [R5+URZ+0x19c80], R0 ;  /* 0x019c8000050075a7 */ /* 0x008724000800017f */
[----:B----4-:R-:W-:Y:S05]  /*18670*/  @!P0 NANOSLEEP.SYNCS 0x989680 ;  /* 0x009896800000895d */ /* 0x010fea0003900000 */
[----:B------:R-:W4:Y:S02]  /*18680*/  @!P0 SYNCS.PHASECHK.TRANS64 P0, [R5+URZ+0x19c80], R0 ;  /* 0x019c8000050085a7 */ /* 0x000f24000800007f */
[----:B----4-:R-:W-:Y:S05]  /*18690*/  @!P0 BRA `(.L_x_8491) ;  /* 0xfffffffc00f08947 */ /* 0x010fea000383ffff */
.L_x_8237:
[----:B------:R-:W-:Y:S05]  /*186a0*/  BSYNC B8 ;  /* 0x0000000000087941 */ /* 0x000fea0003800000 */
.L_x_8234:
[----:B------:R-:W-:Y:S05]  /*186b0*/  EXIT ;  /* 0x000000000000794d */ /* 0x000fea0003800000 */
.L_x_8253:
[----:B0-----:R0:W1:Y:S02]  /*186c0*/  SYNCS.PHASECHK.TRANS64.TRYWAIT P5, [R89+URZ+0x19c90], R92 ;  /* 0x019c905c590075a7 */ /* 0x00106400080a017f */
[----:B-1----:R-:W-:Y:S05]  /*186d0*/  @!P5 NANOSLEEP.SYNCS 0x989680 ;  /* 0x009896800000d95d */ /* 0x002fea0003900000 */
[----:B------:R-:W1:Y:S02]  /*186e0*/  @!P5 SYNCS.PHASECHK.TRANS64 P5, [R89+URZ+0x19c90], R92 ;  /* 0x019c905c5900d5a7 */ /* 0x000e6400080a007f */
[----:B-1----:R-:W-:Y:S05]  /*186f0*/  @!P5 BRA `(.L_x_8253) ;  /* 0xfffffffc00f0d947 */ /* 0x002fea000383ffff */
[----:B------:R-:W-:Y:S05]  /*18700*/  BRA `(.L_x_8492) ;  /* 0xfffffea000087947 */ /* 0x000fea000383ffff */
.L_x_8269:
[----:B-1----:R1:W2:Y:S02]  /*18710*/  SYNCS.PHASECHK.TRANS64.TRYWAIT P5, [R89+URZ+0x19c90], R92 ;  /* 0x019c905c590075a7 */ /* 0x0022a400080a017f */
[----:B--2---:R-:W-:Y:S05]  /*18720*/  @!P5 NANOSLEEP.SYNCS 0x989680 ;  /* 0x009896800000d95d */ /* 0x004fea0003900000 */
[----:B------:R-:W2:Y:S02]  /*18730*/  @!P5 SYNCS.PHASECHK.TRANS64 P5, [R89+URZ+0x19c90], R92 ;  /* 0x019c905c5900d5a7 */ /* 0x000ea400080a007f */
[----:B--2---:R-:W-:Y:S05]  /*18740*/  @!P5 BRA `(.L_x_8269) ;  /* 0xfffffffc00f0d947 */ /* 0x004fea000383ffff */
[----:B------:R-:W-:Y:S05]  /*18750*/  BRA `(.L_x_8493) ;  /* 0xfffffeb800247947 */ /* 0x000fea000383ffff */
.L_x_8278:
[----:B0-----:R0:W1:Y:S02]  /*18760*/  SYNCS.PHASECHK.TRANS64.TRYWAIT P5, [R89+URZ+0x19c90], R92 ;  /* 0x019c905c590075a7 */ /* 0x00106400080a017f */
[----:B-1----:R-:W-:Y:S05]  /*18770*/  @!P5 NANOSLEEP.SYNCS 0x989680 ;  /* 0x009896800000d95d */ /* 0x002fea0003900000 */
[----:B------:R-:W1:Y:S02]  /*18780*/  @!P5 SYNCS.PHASECHK.TRANS64 P5, [R89+URZ+0x19c90], R92 ;  /* 0x019c905c5900d5a7 */ /* 0x000e6400080a007f */
[----:B-1----:R-:W-:Y:S05]  /*18790*/  @!P5 BRA `(.L_x_8278) ;  /* 0xfffffffc00f0d947 */ /* 0x002fea000383ffff */
[----:B------:R-:W-:Y:S05]  /*187a0*/  BRA `(.L_x_8494) ;  /* 0xfffffed800507947 */ /* 0x000fea000383ffff */
.L_x_8282:
[----:B--2---:R2:W3:Y:S02]  /*187b0*/  SYNCS.PHASECHK.TRANS64.TRYWAIT P5, [R89+URZ+0x19cb0], R92 ;  /* 0x019cb05c590075a7 */ /* 0x0044e400080a017f */
[----:B---3--:R-:W-:Y:S05]  /*187c0*/  @!P5 NANOSLEEP.SYNCS 0x989680 ;  /* 0x009896800000d95d */ /* 0x008fea0003900000 */
[----:B------:R-:W3:Y:S02]  /*187d0*/  @!P5 SYNCS.PHASECHK.TRANS64 P5, [R89+URZ+0x19cb0], R92 ;  /* 0x019cb05c5900d5a7 */ /* 0x000ee400080a007f */
[----:B---3--:R-:W-:Y:S05]  /*187e0*/  @!P5 BRA `(.L_x_8282) ;  /* 0xfffffffc00f0d947 */ /* 0x008fea000383ffff */
[----:B------:R-:W-:Y:S05]  /*187f0*/  BRA `(.L_x_8495) ;  /* 0xfffffed800c07947 */ /* 0x000fea000383ffff */
.L_x_8302:
        /* <DEDUP_REMOVED lines=8> */
.L_x_8497:
[----:B------:R-:W-:Y:S05]  /*18880*/  BSYNC B1 ;  /* 0x0000000000017941 */ /* 0x000fea0003800000 */
.L_x_8496:
[----:B------:R-:W-:Y:S05]  /*18890*/  BRA `(.L_x_8498) ;  /* 0xfffffee800d87947 */ /* 0x000fea000383ffff */
.L_x_8303:
        /* <DEDUP_REMOVED lines=8> */
.L_x_8500:
[----:B------:R-:W-:Y:S05]  /*18920*/  BSYNC B1 ;  /* 0x0000000000017941 */ /* 0x000fea0003800000 */
.L_x_8499:
[----:B------:R-:W-:Y:S05]  /*18930*/  BRA `(.L_x_8501) ;  /* 0xfffffee800b87947 */ /* 0x000fea000383ffff */
.L_x_8304:
        /* <DEDUP_REMOVED lines=8> */
.L_x_8503:
[----:B------:R-:W-:Y:S05]  /*189c0*/  BSYNC B1 ;  /* 0x0000000000017941 */ /* 0x000fea0003800000 */
.L_x_8502:
[----:B------:R-:W-:Y:S05]  /*189d0*/  BRA `(.L_x_8504) ;  /* 0xfffffee800987947 */ /* 0x000fea000383ffff */
.L_x_8305:
        /* <DEDUP_REMOVED lines=8> */
.L_x_8506:
[----:B------:R-:W-:Y:S05]  /*18a60*/  BSYNC B1 ;  /* 0x0000000000017941 */ /* 0x000fea0003800000 */
.L_x_8505:
[----:B------:R-:W-:Y:S05]  /*18a70*/  BRA `(.L_x_8507) ;  /* 0xfffffee800787947 */ /* 0x000fea000383ffff */
.L_x_8307:
[----:B-1----:R1:W2:Y:S02]  /*18a80*/  SYNCS.PHASECHK.TRANS64.TRYWAIT P0, [R18+URZ+0x19c00], R3 ;  /* 0x019c0003120075a7 */ /* 0x0022a4000800017f */
[----:B--2---:R-:W-:Y:S05]  /*18a90*/  @!P0 NANOSLEEP.SYNCS 0x989680 ;  /* 0x009896800000895d */ /* 0x004fea0003900000 */
[----:B------:R-:W2:Y:S02]  /*18aa0*/  @!P0 SYNCS.PHASECHK.TRANS64 P0, [R18+URZ+0x19c00], R3 ;  /* 0x019c0003120085a7 */ /* 0x000ea4000800007f */
[----:B--2---:R-:W-:Y:S05]  /*18ab0*/  @!P0 BRA `(.L_x_8307) ;  /* 0xfffffffc00f08947 */ /* 0x004fea000383ffff */
[----:B------:R-:W-:Y:S05]  /*18ac0*/  BRA `(.L_x_8508) ;  /* 0xfffffee800707947 */ /* 0x000fea000383ffff */
.L_x_8315:
        /* <DEDUP_REMOVED lines=8> */
.L_x_8510:
[----:B------:R-:W-:Y:S05]  /*18b50*/  BSYNC B1 ;  /* 0x0000000000017941 */ /* 0x000fea0003800000 */
.L_x_8509:
[----:B------:R-:W-:Y:S05]  /*18b60*/  BRA `(.L_x_8511) ;  /* 0xffffff0000a87947 */ /* 0x000fea000383ffff */
.L_x_8316:
        /* <DEDUP_REMOVED lines=8> */
.L_x_8513:
[----:B------:R-:W-:Y:S05]  /*18bf0*/  BSYNC B1 ;  /* 0x0000000000017941 */ /* 0x000fea0003800000 */
.L_x_8512:
[----:B------:R-:W-:Y:S05]  /*18c00*/  BRA `(.L_x_8514) ;  /* 0xffffff0000887947 */ /* 0x000fea000383ffff */
.L_x_8317:
        /* <DEDUP_REMOVED lines=8> */
.L_x_8516:
[----:B------:R-:W-:Y:S05]  /*18c90*/  BSYNC B1 ;  /* 0x0000000000017941 */ /* 0x000fea0003800000 */
.L_x_8515:
[----:B------:R-:W-:Y:S05]  /*18ca0*/  BRA `(.L_x_8517) ;  /* 0xffffff0000687947 */ /* 0x000fea000383ffff */
.L_x_8318:
        /* <DEDUP_REMOVED lines=8> */
.L_x_8519:
[----:B------:R-:W-:Y:S05]  /*18d30*/  BSYNC B1 ;  /* 0x0000000000017941 */ /* 0x000fea0003800000 */
.L_x_8518:
[----:B------:R-:W-:Y:S05]  /*18d40*/  BRA `(.L_x_8520) ;  /* 0xffffff0000487947 */ /* 0x000fea000383ffff */
.L_x_8320:
[----:B-1----:R1:W2:Y:S02]  /*18d50*/  SYNCS.PHASECHK.TRANS64.TRYWAIT P0, [R18+URZ+0x19c00], R3 ;  /* 0x019c0003120075a7 */ /* 0x0022a4000800017f */
[----:B--2---:R-:W-:Y:S05]  /*18d60*/  @!P0 NANOSLEEP.SYNCS 0x989680 ;  /* 0x009896800000895d */ /* 0x004fea0003900000 */
[----:B------:R-:W2:Y:S02]  /*18d70*/  @!P0 SYNCS.PHASECHK.TRANS64 P0, [R18+URZ+0x19c00], R3 ;  /* 0x019c0003120085a7 */ /* 0x000ea4000800007f */
[----:B--2---:R-:W-:Y:S05]  /*18d80*/  @!P0 BRA `(.L_x_8320) ;  /* 0xfffffffc00f08947 */ /* 0x004fea000383ffff */
[----:B------:R-:W-:Y:S05]  /*18d90*/  BRA `(.L_x_8521) ;  /* 0xffffff0000407947 */ /* 0x000fea000383ffff */
.L_x_8326:
[----:B0-----:R0:W2:Y:S02]  /*18da0*/  SYNCS.PHASECHK.TRANS64.TRYWAIT P1, [R0+URZ+0x19c30], R7 ;  /* 0x019c3007000075a7 */ /* 0x0010a4000802017f */
[----:B--2---:R-:W-:Y:S05]  /*18db0*/  @!P1 NANOSLEEP.SYNCS 0x989680 ;  /* 0x009896800000995d */ /* 0x004fea0003900000 */
[----:B------:R-:W2:Y:S02]  /*18dc0*/  @!P1 SYNCS.PHASECHK.TRANS64 P1, [R0+URZ+0x19c30], R7 ;  /* 0x019c3007000095a7 */ /* 0x000ea4000802007f */
[----:B--2---:R-:W-:Y:S05]  /*18dd0*/  @!P1 BRA `(.L_x_8326) ;  /* 0xfffffffc00f09947 */ /* 0x004fea000383ffff */
[----:B------:R-:W-:Y:S05]  /*18de0*/  BRA `(.L_x_8325) ;  /* 0xffffff2000a07947 */ /* 0x000fea000383ffff */
.L_x_8333:
[----:B-1----:R1:W2:Y:S02]  /*18df0*/  SYNCS.PHASECHK.TRANS64.TRYWAIT P1, [R13+URZ+0x19c30], R8 ;  /* 0x019c30080d0075a7 */ /* 0x0022a4000802017f */
[----:B--2---:R-:W-:Y:S05]  /*18e00*/  @!P1 NANOSLEEP.SYNCS 0x989680 ;  /* 0x009896800000995d */ /* 0x004fea0003900000 */
[----:B------:R-:W2:Y:S02]  /*18e10*/  @!P1 SYNCS.PHASECHK.TRANS64 P1, [R13+URZ+0x19c30], R8 ;  /* 0x019c30080d0095a7 */ /* 0x000ea4000802007f */
[----:B--2---:R-:W-:Y:S05]  /*18e20*/  @!P1 BRA `(.L_x_8333) ;  /* 0xfffffffc00f09947 */ /* 0x004fea000383ffff */
[----:B------:R-:W-:Y:S05]  /*18e30*/  BRA `(.L_x_8332) ;  /* 0xffffff4c00007947 */ /* 0x000fea000383ffff */
.L_x_8338:
[----:B-1----:R1:W2:Y:S02]  /*18e40*/  SYNCS.PHASECHK.TRANS64.TRYWAIT P1, [R14+URZ+0x19c50], R7 ;  /* 0x019c50070e0075a7 */ /* 0x0022a4000802017f */
[----:B--2---:R-:W-:Y:S05]  /*18e50*/  @!P1 NANOSLEEP.SYNCS 0x989680 ;  /* 0x009896800000995d */ /* 0x004fea0003900000 */
[----:B------:R-:W2:Y:S02]  /*18e60*/  @!P1 SYNCS.PHASECHK.TRANS64 P1, [R14+URZ+0x19c50], R7 ;  /* 0x019c50070e0095a7 */ /* 0x000ea4000802007f */
[----:B--2---:R-:W-:Y:S05]  /*18e70*/  @!P1 BRA `(.L_x_8338) ;  /* 0xfffffffc00f09947 */ /* 0x004fea000383ffff */
[----:B------:R-:W-:Y:S05]  /*18e80*/  BRA `(.L_x_8337) ;  /* 0xffffff4c00847947 */ /* 0x000fea000383ffff */
.L_x_8345:
[----:B--2---:R2:W3:Y:S02]  /*18e90*/  SYNCS.PHASECHK.TRANS64.TRYWAIT P1, [R10+URZ+0x19c50], R5 ;  /* 0x019c50050a0075a7 */ /* 0x0044e4000802017f */
[----:B---3--:R-:W-:Y:S05]  /*18ea0*/  @!P1 NANOSLEEP.SYNCS 0x989680 ;  /* 0x009896800000995d */ /* 0x008fea0003900000 */
[----:B------:R-:W3:Y:S02]  /*18eb0*/  @!P1 SYNCS.PHASECHK.TRANS64 P1, [R10+URZ+0x19c50], R5 ;  /* 0x019c50050a0095a7 */ /* 0x000ee4000802007f */
[----:B---3--:R-:W-:Y:S05]  /*18ec0*/  @!P1 BRA `(.L_x_8345) ;  /* 0xfffffffc00f09947 */ /* 0x008fea000383ffff */
[----:B------:R-:W-:Y:S05]  /*18ed0*/  BRA `(.L_x_8344) ;  /* 0xffffff6c00fc7947 */ /* 0x000fea000383ffff */
.L_x_8372:
        /* <DEDUP_REMOVED lines=11> */
.L_x_8523:
[----:B------:R-:W-:Y:S05]  /*18f90*/  BSYNC B1 ;  /* 0x0000000000017941 */ /* 0x000fea0003800000 */
.L_x_8522:
[----:B------:R-:W-:Y:S05]  /*18fa0*/  BRA `(.L_x_8524) ;  /* 0xffffffa800247947 */ /* 0x000fea000383ffff */
.L_x_8374:
[----:B------:R-:W-:Y:S01]  /*18fb0*/  BSSY B1, `(.L_x_8525) ;  /* 0x0000006000017945 */ /* 0x000fe20003800000 */
[----:B------:R-:W-:-:S07]  /*18fc0*/  IMAD.MOV.U32 R15, RZ, RZ, -0x1 ;  /* 0xffffffffff0f7424 */ /* 0x000fce00078e00ff */
[----:B0-----:R-:W-:Y:S05]  /*18fd0*/  WARPSYNC.COLLECTIVE R15, `(.L_x_8526) ;  /* 0x000000000f0c7348 */ /* 0x001fea0003c00000 */
[----:B------:R-:W-:Y:S02]  /*18fe0*/  ELECT P6, UR62, PT ;  /* 0x00000000003e782f */ /* 0x000fe400038c0000 */
[----:B------:R-:W-:Y:S01]  /*18ff0*/  MOV R14, UR62 ;  /* 0x0000003e000e7c02 */ /* 0x000fe20008000f00 */
[----:B0-----:R-:W-:Y:S10]  /*19000*/  ENDCOLLECTIVE ;  /* 0x000000000000791b */ /* 0x001ff40003800000 */
.L_x_8526:
[----:B------:R-:W-:Y:S05]  /*19010*/  BSYNC B1 ;  /* 0x0000000000017941 */ /* 0x000fea0003800000 */
.L_x_8525:
[----:B------:R-:W-:Y:S05]  /*19020*/  BRA `(.L_x_8373) ;  /* 0xffffffa8001c7947 */ /* 0x000fea000383ffff */
.L_x_8376:
[----:B0-----:R0:W1:Y:S02]  /*19030*/  SYNCS.PHASECHK.TRANS64.TRYWAIT P0, [R11+URZ+0x19c20], R6 ;  /* 0x019c20060b0075a7 */ /* 0x001064000800017f */
[----:B-1----:R-:W-:Y:S05]  /*19040*/  @!P0 NANOSLEEP.SYNCS 0x989680 ;  /* 0x009896800000895d */ /* 0x002fea0003900000 */
[----:B------:R-:W1:Y:S02]  /*19050*/  @!P0 SYNCS.PHASECHK.TRANS64 P0, [R11+URZ+0x19c20], R6 ;  /* 0x019c20060b0085a7 */ /* 0x000e64000800007f */
[----:B-1----:R-:W-:Y:S05]  /*19060*/  @!P0 BRA `(.L_x_8376) ;  /* 0xfffffffc00f08947 */ /* 0x002fea000383ffff */
[----:B------:R-:W-:Y:S05]  /*19070*/  BRA `(.L_x_8527) ;  /* 0xffffffa800387947 */ /* 0x000fea000383ffff */
.L_x_8380:
[----:B-1----:R1:W2:Y:S02]  /*19080*/  SYNCS.PHASECHK.TRANS64.TRYWAIT P0, [R9+URZ+0x19ca0], R12 ;  /* 0x019ca00c090075a7 */ /* 0x0022a4000800017f */
[----:B--2---:R-:W-:Y:S05]  /*19090*/  @!P0 NANOSLEEP.SYNCS 0x989680 ;  /* 0x009896800000895d */ /* 0x004fea0003900000 */
[----:B------:R-:W2:Y:S02]  /*190a0*/  @!P0 SYNCS.PHASECHK.TRANS64 P0, [R9+URZ+0x19ca0], R12 ;  /* 0x019ca00c090085a7 */ /* 0x000ea4000800007f */
[----:B--2---:R-:W-:Y:S05]  /*190b0*/  @!P0 BRA `(.L_x_8380) ;  /* 0xfffffffc00f08947 */ /* 0x004fea000383ffff */
[----:B------:R-:W-:Y:S05]  /*190c0*/  BRA `(.L_x_8528) ;  /* 0xffffffa800507947 */ /* 0x000fea000383ffff */
.L_x_8387:
[----:B0-----:R0:W2:Y:S02]  /*190d0*/  SYNCS.PHASECHK.TRANS64.TRYWAIT P0, [R9+URZ+0x19cc0], R12 ;  /* 0x019cc00c090075a7 */ /* 0x0010a4000800017f */
[----:B--2---:R-:W-:Y:S05]  /*190e0*/  @!P0 NANOSLEEP.SYNCS 0x989680 ;  /* 0x009896800000895d */ /* 0x004fea0003900000 */
[----:B------:R-:W2:Y:S02]  /*190f0*/  @!P0 SYNCS.PHASECHK.TRANS64 P0, [R9+URZ+0x19cc0], R12 ;  /* 0x019cc00c090085a7 */ /* 0x000ea4000800007f */
[----:B--2---:R-:W-:Y:S05]  /*19100*/  @!P0 BRA `(.L_x_8387) ;  /* 0xfffffffc00f08947 */ /* 0x004fea000383ffff */
[----:B------:R-:W-:Y:S05]  /*19110*/  BRA `(.L_x_8529) ;  /* 0xffffffac004c7947 */ /* 0x000fea000383ffff */
.L_x_8396:
[----:B-1----:R1:W2:Y:S02]  /*19120*/  SYNCS.PHASECHK.TRANS64.TRYWAIT P1, [R9+URZ+0x19ca0], R8 ;  /* 0x019ca008090075a7 */ /* 0x0022a4000802017f */
[----:B--2---:R-:W-:Y:S05]  /*19130*/  @!P1 NANOSLEEP.SYNCS 0x989680 ;  /* 0x009896800000995d */ /* 0x004fea0003900000 */
[----:B------:R-:W2:Y:S02]  /*19140*/  @!P1 SYNCS.PHASECHK.TRANS64 P1, [R9+URZ+0x19ca0], R8 ;  /* 0x019ca008090095a7 */ /* 0x000ea4000802007f */
[----:B--2---:R-:W-:Y:S05]  /*19150*/  @!P1 BRA `(.L_x_8396) ;  /* 0xfffffffc00f09947 */ /* 0x004fea000383ffff */
[----:B------:R-:W-:Y:S05]  /*19160*/  BRA `(.L_x_8530) ;  /* 0xffffffb000807947 */ /* 0x000fea000383ffff */
.L_x_8403:
[----:B0-----:R0:W2:Y:S02]  /*19170*/  SYNCS.PHASECHK.TRANS64.TRYWAIT P1, [R9+URZ+0x19cc0], R8 ;  /* 0x019cc008090075a7 */ /* 0x0010a4000802017f */
[----:B--2---:R-:W-:Y:S05]  /*19180*/  @!P1 NANOSLEEP.SYNCS 0x989680 ;  /* 0x009896800000995d */ /* 0x004fea0003900000 */
[----:B------:R-:W2:Y:S02]  /*19190*/  @!P1 SYNCS.PHASECHK.TRANS64 P1, [R9+URZ+0x19cc0], R8 ;  /* 0x019cc008090095a7 */ /* 0x000ea4000802007f */
[----:B--2---:R-:W-:Y:S05]  /*191a0*/  @!P1 BRA `(.L_x_8403) ;  /* 0xfffffffc00f09947 */ /* 0x004fea000383ffff */
[----:B------:R-:W-:Y:S05]  /*191b0*/  BRA `(.L_x_8531) ;  /* 0xffffffb400787947 */ /* 0x000fea000383ffff */
.L_x_8420:
        /* <DEDUP_REMOVED lines=11> */
.L_x_8533:
[----:B------:R-:W-:Y:S05]  /*19270*/  BSYNC B0 ;  /* 0x0000000000007941 */ /* 0x000fea0003800000 */
.L_x_8532:
[----:B------:R-:W-:Y:S05]  /*19280*/  BRA `(.L_x_8534) ;  /* 0xffffffc4003c7947 */ /* 0x000fea000383ffff */
.L_x_8422:
[----:B------:R-:W-:Y:S01]  /*19290*/  BSSY B0, `(.L_x_8535) ;  /* 0x0000006000007945 */ /* 0x000fe20003800000 */
[----:B------:R-:W-:-:S07]  /*192a0*/  IMAD.MOV.U32 R15, RZ, RZ, -0x1 ;  /* 0xffffffffff0f7424 */ /* 0x000fce00078e00ff */
[----:B0-----:R-:W-:Y:S05]  /*192b0*/  WARPSYNC.COLLECTIVE R15, `(.L_x_8536) ;  /* 0x000000000f0c7348 */ /* 0x001fea0003c00000 */
[----:B------:R-:W-:Y:S02]  /*192c0*/  ELECT P6, UR62, PT ;  /* 0x00000000003e782f */ /* 0x000fe400038c0000 */
[----:B------:R-:W-:Y:S01]  /*192d0*/  MOV R14, UR62 ;  /* 0x0000003e000e7c02 */ /* 0x000fe20008000f00 */
[----:B0-----:R-:W-:Y:S10]  /*192e0*/  ENDCOLLECTIVE ;  /* 0x000000000000791b */ /* 0x001ff40003800000 */
.L_x_8536:
[----:B------:R-:W-:Y:S05]  /*192f0*/  BSYNC B0 ;  /* 0x0000000000007941 */ /* 0x000fea0003800000 */
.L_x_8535:
[----:B------:R-:W-:Y:S05]  /*19300*/  BRA `(.L_x_8537) ;  /* 0xffffffc400347947 */ /* 0x000fea000383ffff */
.L_x_8425:
[----:B0-----:R0:W1:Y:S02]  /*19310*/  SYNCS.PHASECHK.TRANS64.TRYWAIT P2, [R5+URZ+0x19c80], R4 ;  /* 0x019c8004050075a7 */ /* 0x001064000804017f */
[----:B-1----:R-:W-:Y:S05]  /*19320*/  @!P2 NANOSLEEP.SYNCS 0x989680 ;  /* 0x009896800000a95d */ /* 0x002fea0003900000 */
[----:B------:R-:W1:Y:S02]  /*19330*/  @!P2 SYNCS.PHASECHK.TRANS64 P2, [R5+URZ+0x19c80], R4 ;  /* 0x019c80040500a5a7 */ /* 0x000e64000804007f */
[----:B-1----:R-:W-:Y:S05]  /*19340*/  @!P2 BRA `(.L_x_8425) ;  /* 0xfffffffc00f0a947 */ /* 0x002fea000383ffff */
[----:B------:R-:W-:Y:S05]  /*19350*/  BRA `(.L_x_8538) ;  /* 0xffffffc400987947 */ /* 0x000fea000383ffff */
.L_x_8427:
[----:B-1----:R1:W2:Y:S02]  /*19360*/  SYNCS.PHASECHK.TRANS64.TRYWAIT P2, [R5+URZ+0x19c40], R4 ;  /* 0x019c4004050075a7 */ /* 0x0022a4000804017f */
[----:B--2---:R-:W-:Y:S05]  /*19370*/  @!P2 NANOSLEEP.SYNCS 0x989680 ;  /* 0x009896800000a95d */ /* 0x004fea0003900000 */
[----:B------:R-:W2:Y:S02]  /*19380*/  @!P2 SYNCS.PHASECHK.TRANS64 P2, [R5+URZ+0x19c40], R4 ;  /* 0x019c40040500a5a7 */ /* 0x000ea4000804007f */
[----:B--2---:R-:W-:Y:S05]  /*19390*/  @!P2 BRA `(.L_x_8427) ;  /* 0xfffffffc00f0a947 */ /* 0x004fea000383ffff */
[----:B------:R-:W-:Y:S05]  /*193a0*/  BRA `(.L_x_8539) ;  /* 0xffffffc800107947 */ /* 0x000fea000383ffff */
.L_x_8430:
[----:B0-----:R0:W1:Y:S02]  /*193b0*/  SYNCS.PHASECHK.TRANS64.TRYWAIT P0, [R28+URZ+0x19c20], R3 ;  /* 0x019c20031c0075a7 */ /* 0x001064000800017f */
[----:B-1----:R-:W-:Y:S05]  /*193c0*/  @!P0 NANOSLEEP.SYNCS 0x989680 ;  /* 0x009896800000895d */ /* 0x002fea0003900000 */
[----:B------:R-:W1:Y:S02]  /*193d0*/  @!P0 SYNCS.PHASECHK.TRANS64 P0, [R28+URZ+0x19c20], R3 ;  /* 0x019c20031c0085a7 */ /* 0x000e64000800007f */
[----:B-1----:R-:W-:Y:S05]  /*193e0*/  @!P0 BRA `(.L_x_8430) ;  /* 0xfffffffc00f08947 */ /* 0x002fea000383ffff */
[----:B------:R-:W-:Y:S05]  /*193f0*/  BRA `(.L_x_8540) ;  /* 0xffffffcc00307947 */ /* 0x000fea000383ffff */
.L_x_8436:
[----:B0-----:R0:W1:Y:S02]  /*19400*/  SYNCS.PHASECHK.TRANS64.TRYWAIT P0, [R5+URZ+0x19c80], R4 ;  /* 0x019c8004050075a7 */ /* 0x001064000800017f */
[----:B-1----:R-:W-:Y:S05]  /*19410*/  @!P0 NANOSLEEP.SYNCS 0x989680 ;  /* 0x009896800000895d */ /* 0x002fea0003900000 */
[----:B------:R-:W1:Y:S02]  /*19420*/  @!P0 SYNCS.PHASECHK.TRANS64 P0, [R5+URZ+0x19c80], R4 ;  /* 0x019c8004050085a7 */ /* 0x000e64000800007f */
[----:B-1----:R-:W-:Y:S05]  /*19430*/  @!P0 BRA `(.L_x_8436) ;  /* 0xfffffffc00f08947 */ /* 0x002fea000383ffff */
[----:B------:R-:W-:Y:S05]  /*19440*/  BRA `(.L_x_8541) ;  /* 0xffffffcc00d47947 */ /* 0x000fea000383ffff */
.L_x_8443:
[----:B-1----:R1:W2:Y:S02]  /*19450*/  SYNCS.PHASECHK.TRANS64.TRYWAIT P0, [R5+URZ+0x19c40], R4 ;  /* 0x019c4004050075a7 */ /* 0x0022a4000800017f */
[----:B--2---:R-:W-:Y:S05]  /*19460*/  @!P0 NANOSLEEP.SYNCS 0x989680 ;  /* 0x009896800000895d */ /* 0x004fea0003900000 */
[----:B------:R-:W2:Y:S02]  /*19470*/  @!P0 SYNCS.PHASECHK.TRANS64 P0, [R5+URZ+0x19c40], R4 ;  /* 0x019c4004050085a7 */ /* 0x000ea4000800007f */
[----:B--2---:R-:W-:Y:S05]  /*19480*/  @!P0 BRA `(.L_x_8443) ;  /* 0xfffffffc00f08947 */ /* 0x004fea000383ffff */
[----:B------:R-:W-:Y:S05]  /*19490*/  BRA `(.L_x_8542) ;  /* 0xffffffd000cc7947 */ /* 0x000fea000383ffff */
.L_x_8451:
[----:B0-----:R0:W1:Y:S02]  /*194a0*/  SYNCS.PHASECHK.TRANS64.TRYWAIT P2, [R13+URZ+0x19c70], R3 ;  /* 0x019c70030d0075a7 */ /* 0x001064000804017f */
[----:B-1----:R-:W-:Y:S05]  /*194b0*/  @!P2 NANOSLEEP.SYNCS 0x989680 ;  /* 0x009896800000a95d */ /* 0x002fea0003900000 */
[----:B------:R-:W1:Y:S02]  /*194c0*/  @!P2 SYNCS.PHASECHK.TRANS64 P2, [R13+URZ+0x19c70], R3 ;  /* 0x019c70030d00a5a7 */ /* 0x000e64000804007f */
[----:B-1----:R-:W-:Y:S05]  /*194d0*/  @!P2 BRA `(.L_x_8451) ;  /* 0xfffffffc00f0a947 */ /* 0x002fea000383ffff */
[----:B------:R-:W-:Y:S05]  /*194e0*/  BRA `(.L_x_8543) ;  /* 0xffffffd400e07947 */ /* 0x000fea000383ffff */
.L_x_8453:
[----:B0-----:R0:W1:Y:S02]  /*194f0*/  SYNCS.PHASECHK.TRANS64.TRYWAIT P2, [R13+URZ+0x19c60], R4 ;  /* 0x019c60040d0075a7 */ /* 0x001064000804017f */
[----:B-1----:R-:W-:Y:S05]  /*19500*/  @!P2 NANOSLEEP.SYNCS 0x989680 ;  /* 0x009896800000a95d */ /* 0x002fea0003900000 */
[----:B------:R-:W1:Y:S02]  /*19510*/  @!P2 SYNCS.PHASECHK.TRANS64 P2, [R13+URZ+0x19c60], R4 ;  /* 0x019c60040d00a5a7 */ /* 0x000e64000804007f */
[----:B-1----:R-:W-:Y:S05]  /*19520*/  @!P2 BRA `(.L_x_8453) ;  /* 0xfffffffc00f0a947 */ /* 0x002fea000383ffff */
[----:B------:R-:W-:Y:S05]  /*19530*/  BRA `(.L_x_8544) ;  /* 0xffffffd400e87947 */ /* 0x000fea000383ffff */
.L_x_8460:
[----:B0-----:R0:W2:Y:S02]  /*19540*/  SYNCS.PHASECHK.TRANS64.TRYWAIT P0, [R0+URZ+0x19c70], R3 ;  /* 0x019c7003000075a7 */ /* 0x0010a4000800017f */
[----:B--2---:R-:W-:Y:S05]  /*19550*/  @!P0 NANOSLEEP.SYNCS 0x989680 ;  /* 0x009896800000895d */ /* 0x004fea0003900000 */
[----:B------:R-:W2:Y:S02]  /*19560*/  @!P0 SYNCS.PHASECHK.TRANS64 P0, [R0+URZ+0x19c70], R3 ;  /* 0x019c7003000085a7 */ /* 0x000ea4000800007f */
[----:B--2---:R-:W-:Y:S05]  /*19570*/  @!P0 BRA `(.L_x_8460) ;  /* 0xfffffffc00f08947 */ /* 0x004fea000383ffff */
[----:B------:R-:W-:Y:S05]  /*19580*/  BRA `(.L_x_8545) ;  /* 0xffffffdc00787947 */ /* 0x000fea000383ffff */
.L_x_8462:
[----:B0-----:R0:W2:Y:S02]  /*19590*/  SYNCS.PHASECHK.TRANS64.TRYWAIT P0, [R0+URZ+0x19c60], R3 ;  /* 0x019c6003000075a7 */ /* 0x0010a4000800017f */
[----:B--2---:R-:W-:Y:S05]  /*195a0*/  @!P0 NANOSLEEP.SYNCS 0x989680 ;  /* 0x009896800000895d */ /* 0x004fea0003900000 */
[----:B------:R-:W2:Y:S02]  /*195b0*/  @!P0 SYNCS.PHASECHK.TRANS64 P0, [R0+URZ+0x19c60], R3 ;  /* 0x019c6003000085a7 */ /* 0x000ea4000800007f */
[----:B--2---:R-:W-:Y:S05]  /*195c0*/  @!P0 BRA `(.L_x_8462) ;  /* 0xfffffffc00f08947 */ /* 0x004fea000383ffff */
[----:B------:R-:W-:Y:S05]  /*195d0*/  BRA `(.L_x_8546) ;  /* 0xffffffdc007c7947 */ /* 0x000fea000383ffff */
.L_x_8466:
[----:B------:R-:W-:Y:S01]  /*195e0*/  BSSY B0, `(.L_x_8547) ;  /* 0x0000008000007945 */ /* 0x000fe20003800000 */
[----:B------:R-:W-:Y:S02]  /*195f0*/  IMAD.MOV.U32 R13, RZ, RZ, R16 ;  /* 0x000000ffff0d7224 */ /* 0x000fe400078e0010 */
[----:B------:R-:W-:Y:S02]  /*19600*/  IMAD.MOV.U32 R12, RZ, RZ, RZ ;  /* 0x000000ffff0c7224 */ /* 0x000fe400078e00ff */
[----:B0-----:R-:W-:Y:S02]  /*19610*/  IMAD.MOV.U32 R11, RZ, RZ, 0x1f ;  /* 0x0000001fff0b7424 */ /* 0x001fe400078e00ff */
[----:B------:R-:W-:-:S07]  /*19620*/  IMAD.MOV.U32 R15, RZ, RZ, -0x1 ;  /* 0xffffffffff0f7424 */ /* 0x000fce00078e00ff */
[----:B------:R-:W-:Y:S05]  /*19630*/  WARPSYNC.COLLECTIVE R15, `(.L_x_8548) ;  /* 0x000000000f087348 */ /* 0x000fea0003c00000 */
[----:B------:R0:W1:Y:S02]  /*19640*/  SHFL.IDX P6, R14, R13, R12, R11 ;  /* 0x0000000c0d0e7389 */ /* 0x00006400000c000b */
[----:B01----:R-:W-:Y:S01]  /*19650*/  ENDCOLLECTIVE ;  /* 0x000000000000791b */ /* 0x003fe20003800000 */
.L_x_8548:
[----:B------:R-:W-:Y:S05]  /*19660*/  BSYNC B0 ;  /* 0x0000000000007941 */ /* 0x000fea0003800000 */
.L_x_8547:
        /* <DEDUP_REMOVED lines=9> */
.L_x_8549:
        /* <DEDUP_REMOVED lines=18> */
.L_x_8550:
[----:B------:R-:W-:Y:S01]  /*19820*/  IMAD.MOV.U32 R12, RZ, RZ, 0x2 ;  /* 0x00000002ff0c7424 */ /* 0x000fe200078e00ff */
[----:B------:R-:W-:-:S05]  /*19830*/  SEL R5, R14, RZ, P1 ;  /* 0x000000ff0e057207 */ /* 0x000fca0000800000 */
[----:B------:R-:W-:-:S04]  /*19840*/  IMAD.IADD R5, R2, 0x1, R5 ;  /* 0x0000000102057824 */ /* 0x000fc800078e0205 */
[----:B------:R-:W-:-:S07]  /*19850*/  IMAD.MOV.U32 R13, RZ, RZ, R5 ;  /* 0x000000ffff0d7224 */ /* 0x000fce00078e0005 */
[----:B------:R-:W-:Y:S05]  /*19860*/  WARPSYNC.COLLECTIVE R15, `(.L_x_8551) ;  /* 0x000000000f087348 */ /* 0x000fea0003c00000 */
[----:B------:R0:W1:Y:S02]  /*19870*/  SHFL.UP P6, R14, R13, R12, R11 ;  /* 0x0400000c0d0e7389 */ /* 0x00006400000c000b */
[----:B01----:R-:W-:Y:S01]  /*19880*/  ENDCOLLECTIVE ;  /* 0x000000000000791b */ /* 0x003fe20003800000 */
.L_x_8551:
[----:B------:R-:W-:Y:S01]  /*19890*/  IMAD.MOV.U32 R12, RZ, RZ, 0x4 ;  /* 0x00000004ff0c7424 */ /* 0x000fe200078e00ff */
[----:B------:R-:W-:-:S05]  /*198a0*/  SEL R6, R14, RZ, P2 ;  /* 0x000000ff0e067207 */ /* 0x000fca0001000000 */
[----:B------:R-:W-:-:S04]  /*198b0*/  IMAD.IADD R6, R5, 0x1, R6 ;  /* 0x0000000105067824 */ /* 0x000fc800078e0206 */
[----:B------:R-:W-:-:S07]  /*198c0*/  IMAD.MOV.U32 R13, RZ, RZ, R6 ;  /* 0x000000ffff0d7224 */ /* 0x000fce00078e0006 */
[----:B------:R-:W-:Y:S05]  /*198d0*/  WARPSYNC.COLLECTIVE R15, `(.L_x_8552) ;  /* 0x000000000f087348 */ /* 0x000fea0003c00000 */
[----:B------:R0:W1:Y:S02]  /*198e0*/  SHFL.UP P6, R14, R13, R12, R11 ;  /* 0x0400000c0d0e7389 */ /* 0x00006400000c000b */
[----:B01----:R-:W-:Y:S01]  /*198f0*/  ENDCOLLECTIVE ;  /* 0x000000000000791b */ /* 0x003fe20003800000 */
.L_x_8552:
[----:B------:R-:W-:Y:S02]  /*19900*/  MOV R12, 0x8 ;  /* 0x00000008000c7802 */ /* 0x000fe40000000f00 */
[----:B------:R-:W-:-:S05]  /*19910*/  SEL R7, R14, RZ, P3 ;  /* 0x000000ff0e077207 */ /* 0x000fca0001800000 */
[----:B------:R-:W-:-:S04]  /*19920*/  IMAD.IADD R7, R6, 0x1, R7 ;  /* 0x0000000106077824 */ /* 0x000fc800078e0207 */
[----:B------:R-:W-:-:S07]  /*19930*/  IMAD.MOV.U32 R13, RZ, RZ, R7 ;  /* 0x000000ffff0d7224 */ /* 0x000fce00078e0007 */
[----:B------:R-:W-:Y:S05]  /*19940*/  WARPSYNC.COLLECTIVE R15, `(.L_x_8553) ;  /* 0x000000000f087348 */ /* 0x000fea0003c00000 */
[----:B------:R0:W1:Y:S02]  /*19950*/  SHFL.UP P6, R14, R13, R12, R11 ;  /* 0x0400000c0d0e7389 */ /* 0x00006400000c000b */
[----:B01----:R-:W-:Y:S01]  /*19960*/  ENDCOLLECTIVE ;  /* 0x000000000000791b */ /* 0x003fe20003800000 */
.L_x_8553:
[----:B------:R-:W-:Y:S01]  /*19970*/  IMAD.MOV.U32 R12, RZ, RZ, 0x10 ;  /* 0x00000010ff0c7424 */ /* 0x000fe200078e00ff */
[----:B------:R-:W-:-:S05]  /*19980*/  SEL R14, R14, RZ, P4 ;  /* 0x000000ff0e0e7207 */ /* 0x000fca0002000000 */
[----:B------:R-:W-:-:S04]  /*19990*/  IMAD.IADD R5, R7, 0x1, R14 ;  /* 0x0000000107057824 */ /* 0x000fc800078e020e */
[----:B------:R-:W-:-:S07]  /*199a0*/  IMAD.MOV.U32 R13, RZ, RZ, R5 ;  /* 0x000000ffff0d7224 */ /* 0x000fce00078e0005 */
[----:B------:R-:W-:Y:S05]  /*199b0*/  WARPSYNC.COLLECTIVE R15, `(.L_x_8554) ;  /* 0x000000000f087348 */ /* 0x000fea0003c00000 */
[----:B------:R0:W1:Y:S02]  /*199c0*/  SHFL.UP P6, R14, R13, R12, R11 ;  /* 0x0400000c0d0e7389 */ /* 0x00006400000c000b */
[----:B01----:R-:W-:Y:S01]  /*199d0*/  ENDCOLLECTIVE ;  /* 0x000000000000791b */ /* 0x003fe20003800000 */
.L_x_8554:
        /* <DEDUP_REMOVED lines=8> */
.L_x_8555:
[----:B------:R-:W-:Y:S05]  /*19a60*/  BRA `(.L_x_8556) ;  /* 0xffffffe000547947 */ /* 0x000fea000383ffff */
.L_x_8471:
[----:B------:R-:W-:Y:S01]  /*19a70*/  BSSY B0, `(.L_x_8557) ;  /* 0x0000008000007945 */ /* 0x000fe20003800000 */
[----:B-----5:R-:W-:Y:S02]  /*19a80*/  IMAD.MOV.U32 R13, RZ, RZ, R2 ;  /* 0x000000ffff0d7224 */ /* 0x020fe400078e0002 */
[----:B------:R-:W-:Y:S02]  /*19a90*/  IMAD.MOV.U32 R12, RZ, RZ, 0x1 ;  /* 0x00000001ff0c7424 */ /* 0x000fe400078e00ff */
[----:B------:R-:W-:Y:S02]  /*19aa0*/  IMAD.MOV.U32 R11, RZ, RZ, RZ ;  /* 0x000000ffff0b7224 */ /* 0x000fe400078e00ff */
[----:B------:R-:W-:-:S07]  /*19ab0*/  IMAD.MOV.U32 R15, RZ, RZ, -0x1 ;  /* 0xffffffffff0f7424 */ /* 0x000fce00078e00ff */
[----:B01----:R-:W-:Y:S05]  /*19ac0*/  WARPSYNC.COLLECTIVE R15, `(.L_x_8558) ;  /* 0x000000000f087348 */ /* 0x003fea0003c00000 */
[----:B------:R2:W3:Y:S02]  /*19ad0*/  SHFL.UP P6, R14, R13, R12, R11 ;  /* 0x0400000c0d0e7389 */ /* 0x0004e400000c000b */
[----:B0123--:R-:W-:Y:S01]  /*19ae0*/  ENDCOLLECTIVE ;  /* 0x000000000000791b */ /* 0x00ffe20003800000 */
.L_x_8558:
[----:B------:R-:W-:Y:S05]  /*19af0*/  BSYNC B0 ;  /* 0x0000000000007941 */ /* 0x000fea0003800000 */
.L_x_8557:
[----:B------:R-:W-:Y:S01]  /*19b00*/  SEL R13, R14, RZ, P1 ;  /* 0x000000ff0e0d7207 */ /* 0x000fe20000800000 */
[----:B------:R-:W-:Y:S01]  /*19b10*/  IMAD.MOV.U32 R12, RZ, RZ, 0x2 ;  /* 0x00000002ff0c7424 */ /* 0x000fe200078e00ff */
[----:B------:R-:W-:Y:S01]  /*19b20*/  MOV R15, 0xffffffff ;  /* 0xffffffff000f7802 */ /* 0x000fe20000000f00 */
[----:B------:R-:W-:Y:S02]  /*19b30*/  IMAD.MOV.U32 R11, RZ, RZ, RZ ;  /* 0x000000ffff0b7224 */ /* 0x000fe400078e00ff */
[----:B------:R-:W-:-:S07]  /*19b40*/  IMAD.IADD R13, R2, 0x1, R13 ;  /* 0x00000001020d7824 */ /* 0x000fce00078e020d */
[----:B------:R-:W-:Y:S05]  /*19b50*/  WARPSYNC.COLLECTIVE R15, `(.L_x_8559) ;  /* 0x000000000f087348 */ /* 0x000fea0003c00000 */
[----:B------:R0:W1:Y:S02]  /*19b60*/  SHFL.UP P6, R14, R13, R12, R11 ;  /* 0x0400000c0d0e7389 */ /* 0x00006400000c000b */
[----:B01----:R-:W-:Y:S01]  /*19b70*/  ENDCOLLECTIVE ;  /* 0x000000000000791b */ /* 0x003fe20003800000 */
.L_x_8559:
[----:B------:R-:W-:Y:S01]  /*19b80*/  IMAD.MOV.U32 R12, RZ, RZ, 0x4 ;  /* 0x00000004ff0c7424 */ /* 0x000fe200078e00ff */
[----:B------:R-:W-:-:S05]  /*19b90*/  SEL R14, R14, RZ, P2 ;  /* 0x000000ff0e0e7207 */ /* 0x000fca0001000000 */
[----:B------:R-:W-:-:S04]  /*19ba0*/  IMAD.IADD R3, R13, 0x1, R14 ;  /* 0x000000010d037824 */ /* 0x000fc800078e020e */
[----:B------:R-:W-:-:S07]  /*19bb0*/  IMAD.MOV.U32 R13, RZ, RZ, R3 ;  /* 0x000000ffff0d7224 */ /* 0x000fce00078e0003 */
[----:B------:R-:W-:Y:S05]  /*19bc0*/  WARPSYNC.COLLECTIVE R15, `(.L_x_8560) ;  /* 0x000000000f087348 */ /* 0x000fea0003c00000 */
[----:B------:R0:W1:Y:S02]  /*19bd0*/  SHFL.UP P6, R14, R13, R12, R11 ;  /* 0x0400000c0d0e7389 */ /* 0x00006400000c000b */
[----:B01----:R-:W-:Y:S01]  /*19be0*/  ENDCOLLECTIVE ;  /* 0x000000000000791b */ /* 0x003fe20003800000 */
.L_x_8560:
[----:B------:R-:W-:Y:S01]  /*19bf0*/  IMAD.MOV.U32 R12, RZ, RZ, 0x8 ;  /* 0x00000008ff0c7424 */ /* 0x000fe200078e00ff */
[----:B------:R-:W-:-:S05]  /*19c00*/  SEL R14, R14, RZ, P3 ;  /* 0x000000ff0e0e7207 */ /* 0x000fca0001800000 */
[----:B------:R-:W-:-:S04]  /*19c10*/  IMAD.IADD R5, R3, 0x1, R14 ;  /* 0x0000000103057824 */ /* 0x000fc800078e020e */
[----:B------:R-:W-:-:S07]  /*19c20*/  IMAD.MOV.U32 R13, RZ, RZ, R5 ;  /* 0x000000ffff0d7224 */ /* 0x000fce00078e0005 */
[----:B------:R-:W-:Y:S05]  /*19c30*/  WARPSYNC.COLLECTIVE R15, `(.L_x_8561) ;  /* 0x000000000f087348 */ /* 0x000fea0003c00000 */
[----:B------:R0:W1:Y:S02]  /*19c40*/  SHFL.UP P6, R14, R13, R12, R11 ;  /* 0x0400000c0d0e7389 */ /* 0x00006400000c000b */
[----:B01----:R-:W-:Y:S01]  /*19c50*/  ENDCOLLECTIVE ;  /* 0x000000000000791b */ /* 0x003fe20003800000 */
.L_x_8561:
[----:B------:R-:W-:Y:S01]  /*19c60*/  IMAD.MOV.U32 R12, RZ, RZ, 0x10 ;  /* 0x00000010ff0c7424 */ /* 0x000fe200078e00ff */
[----:B------:R-:W-:-:S05]  /*19c70*/  SEL R6, R14, RZ, P4 ;  /* 0x000000ff0e067207 */ /* 0x000fca0002000000 */
[----:B------:R-:W-:-:S04]  /*19c80*/  IMAD.IADD R6, R5, 0x1, R6 ;  /* 0x0000000105067824 */ /* 0x000fc800078e0206 */
[----:B------:R-:W-:-:S07]  /*19c90*/  IMAD.MOV.U32 R13, RZ, RZ, R6 ;  /* 0x000000ffff0d7224 */ /* 0x000fce00078e0006 */
[----:B------:R-:W-:Y:S05]  /*19ca0*/  WARPSYNC.COLLECTIVE R15, `(.L_x_8562) ;  /* 0x000000000f087348 */ /* 0x000fea0003c00000 */
[----:B------:R0:W1:Y:S02]  /*19cb0*/  SHFL.UP P6, R14, R13, R12, R11 ;  /* 0x0400000c0d0e7389 */ /* 0x00006400000c000b */
[----:B01----:R-:W-:Y:S01]  /*19cc0*/  ENDCOLLECTIVE ;  /* 0x000000000000791b */ /* 0x003fe20003800000 */
.L_x_8562:
        /* <DEDUP_REMOVED lines=8> */
.L_x_8563:
[----:B------:R-:W-:Y:S05]  /*19d50*/  BRA `(.L_x_8564) ;  /* 0xffffffe000347947 */ /* 0x000fea000383ffff */
.L_x_8473:
[----:B------:R-:W-:Y:S01]  /*19d60*/  BSSY B0, `(.L_x_8565) ;  /* 0x0000006000007945 */ /* 0x000fe20003800000 */
[----:B------:R-:W-:Y:S01]  /*19d70*/  PLOP3.LUT P6, PT, P6, PT, PT, 0x8, 0x0 ;  /* 0x000000000000781c */ /* 0x000fe200037ce170 */
[----:B------:R-:W-:-:S12]  /*19d80*/  IMAD.MOV.U32 R15, RZ, RZ, -0x1 ;  /* 0xffffffffff0f7424 */ /* 0x000fd800078e00ff */
[----:B0-----:R-:W-:Y:S05]  /*19d90*/  WARPSYNC.COLLECTIVE R15, `(.L_x_8566) ;  /* 0x000000000f087348 */ /* 0x001fea0003c00000 */
[----:B------:R-:W-:Y:S01]  /*19da0*/  VOTE.ANY R14, PT, P6 ;  /* 0x00000000000e7806 */ /* 0x000fe200030e0100 */
[----:B0-----:R-:W-:Y:S06]  /*19db0*/  ENDCOLLECTIVE ;  /* 0x000000000000791b */ /* 0x001fec0003800000 */
.L_x_8566:
[----:B------:R-:W-:Y:S05]  /*19dc0*/  BSYNC B0 ;  /* 0x0000000000007941 */ /* 0x000fea0003800000 */
.L_x_8565:
        /* <DEDUP_REMOVED lines=9> */
.L_x_8567:
[----:B------:R-:W-:Y:S01]  /*19e60*/  IMAD.MOV.U32 R17, RZ, RZ, R14 ;  /* 0x000000ffff117224 */ /* 0x000fe200078e000e */
[----:B------:R-:W-:Y:S06]  /*19e70*/  BRA `(.L_x_8568) ;  /* 0xffffffe000247947 */ /* 0x000fec000383ffff */
.L_x_8475:
[----:B------:R-:W-:Y:S01]  /*19e80*/  BSSY B0, `(.L_x_8569) ;  /* 0x0000007000007945 */ /* 0x000fe20003800000 */
[----:B------:R-:W-:Y:S02]  /*19e90*/  IMAD.MOV.U32 R13, RZ, RZ, R3 ;  /* 0x000000ffff0d7224 */ /* 0x000fe400078e0003 */
[----:B------:R-:W-:Y:S02]  /*19ea0*/  IMAD.MOV.U32 R11, RZ, RZ, 0x1f ;  /* 0x0000001fff0b7424 */ /* 0x000fe400078e00ff */
[----:B------:R-:W-:-:S07]  /*19eb0*/  IMAD.MOV.U32 R15, RZ, RZ, -0x1 ;  /* 0xffffffffff0f7424 */ /* 0x000fce00078e00ff */
[----:B012---:R-:W-:Y:S05]  /*19ec0*/  WARPSYNC.COLLECTIVE R15, `(.L_x_8570) ;  /* 0x000000000f087348 */ /* 0x007fea0003c00000 */
[----:B------:R3:W4:Y:S02]  /*19ed0*/  SHFL.IDX P6, R14, R13, R12, R11 ;  /* 0x0000000c0d0e7389 */ /* 0x00072400000c000b */
[----:B01234-:R-:W-:Y:S01]  /*19ee0*/  ENDCOLLECTIVE ;  /* 0x000000000000791b */ /* 0x01ffe20003800000 */
.L_x_8570:
[----:B------:R-:W-:Y:S05]  /*19ef0*/  BSYNC B0 ;  /* 0x0000000000007941 */ /* 0x000fea0003800000 */
.L_x_8569:
[----:B------:R-:W-:Y:S05]  /*19f00*/  BRA `(.L_x_8474) ;  /* 0xffffffe0001c7947 */ /* 0x000fea000383ffff */
.L_x_8479:
[----:B0-----:R0:W1:Y:S02]  /*19f10*/  SYNCS.PHASECHK.TRANS64.TRYWAIT P0, [R7+URZ+0x19c20], R0 ;  /* 0x019c2000070075a7 */ /* 0x001064000800017f */
[----:B-1----:R-:W-:Y:S05]  /*19f20*/  @!P0 NANOSLEEP.SYNCS 0x989680 ;  /* 0x009896800000895d */ /* 0x002fea0003900000 */
[----:B------:R-:W1:Y:S02]  /*19f30*/  @!P0 SYNCS.PHASECHK.TRANS64 P0, [R7+URZ+0x19c20], R0 ;  /* 0x019c2000070085a7 */ /* 0x000e64000800007f */
[----:B-1----:R-:W-:Y:S05]  /*19f40*/  @!P0 BRA `(.L_x_8479) ;  /* 0xfffffffc00f08947 */ /* 0x002fea000383ffff */
[----:B------:R-:W-:Y:S05]  /*19f50*/  BRA `(.L_x_8571) ;  /* 0xffffffe400087947 */ /* 0x000fea000383ffff */
.L_x_8480:
        /* <DEDUP_REMOVED lines=11> */
.L_x_8573:
[----:B------:R-:W-:Y:S05]  /*1a010*/  BSYNC B0 ;  /* 0x0000000000007941 */ /* 0x000fea0003800000 */
.L_x_8572:
[----:B------:R-:W-:Y:S05]  /*1a020*/  BRA `(.L_x_8574) ;  /* 0xffffffe000f07947 */ /* 0x000fea000383ffff */
.L_x_8481:
[----:B------:R-:W-:Y:S01]  /*1a030*/  BSSY B0, `(.L_x_8575) ;  /* 0x0000006000007945 */ /* 0x000fe20003800000 */
[----:B------:R-:W-:-:S07]  /*1a040*/  IMAD.MOV.U32 R15, RZ, RZ, -0x1 ;  /* 0xffffffffff0f7424 */ /* 0x000fce00078e00ff */
[----:B0-----:R-:W-:Y:S05]  /*1a050*/  WARPSYNC.COLLECTIVE R15, `(.L_x_8576) ;  /* 0x000000000f0c7348 */ /* 0x001fea0003c00000 */
[----:B------:R-:W-:Y:S02]  /*1a060*/  ELECT P6, UR62, PT ;  /* 0x00000000003e782f */ /* 0x000fe400038c0000 */
[----:B------:R-:W-:Y:S01]  /*1a070*/  MOV R14, UR62 ;  /* 0x0000003e000e7c02 */ /* 0x000fe20008000f00 */
[----:B0-----:R-:W-:Y:S10]  /*1a080*/  ENDCOLLECTIVE ;  /* 0x000000000000791b */ /* 0x001ff40003800000 */
.L_x_8576:
[----:B------:R-:W-:Y:S05]  /*1a090*/  BSYNC B0 ;  /* 0x0000000000007941 */ /* 0x000fea0003800000 */
.L_x_8575:
[----:B------:R-:W-:Y:S05]  /*1a0a0*/  BRA `(.L_x_8577) ;  /* 0xffffffe000e47947 */ /* 0x000fea000383ffff */
.L_x_8483:
[----:B0-----:R0:W1:Y:S02]  /*1a0b0*/  SYNCS.PHASECHK.TRANS64.TRYWAIT P1, [R5+URZ], R4 ;  /* 0x00000004050075a7 */ /* 0x001064000802017f */
[----:B-1----:R-:W-:Y:S05]  /*1a0c0*/  @!P1 NANOSLEEP.SYNCS 0x989680 ;  /* 0x009896800000995d */ /* 0x002fea0003900000 */
[----:B------:R-:W1:Y:S02]  /*1a0d0*/  @!P1 SYNCS.PHASECHK.TRANS64 P1, [R5+URZ], R4 ;  /* 0x00000004050095a7 */ /* 0x000e64000802007f */
[----:B-1----:R-:W-:Y:S05]  /*1a0e0*/  @!P1 BRA `(.L_x_8483) ;  /* 0xfffffffc00f09947 */ /* 0x002fea000383ffff */
[----:B------:R-:W-:Y:S05]  /*1a0f0*/  BRA `(.L_x_8578) ;  /* 0xffffffe400187947 */ /* 0x000fea000383ffff */
.L_x_8484:
[----:B-1----:R1:W2:Y:S02]  /*1a100*/  SYNCS.PHASECHK.TRANS64.TRYWAIT P1, [R3+URZ], R0 ;  /* 0x00000000030075a7 */ /* 0x0022a4000802017f */
[----:B--2---:R-:W-:Y:S05]  /*1a110*/  @!P1 NANOSLEEP.SYNCS 0x989680 ;  /* 0x009896800000995d */ /* 0x004fea0003900000 */
[----:B------:R-:W2:Y:S02]  /*1a120*/  @!P1 SYNCS.PHASECHK.TRANS64 P1, [R3+URZ], R0 ;  /* 0x00000000030095a7 */ /* 0x000ea4000802007f */
[----:B--2---:R-:W-:Y:S05]  /*1a130*/  @!P1 BRA `(.L_x_8484) ;  /* 0xfffffffc00f09947 */ /* 0x004fea000383ffff */
[----:B------:R-:W-:Y:S05]  /*1a140*/  BRA `(.L_x_8579) ;  /* 0xffffffe4000c7947 */ /* 0x000fea000383ffff */
.L_x_8486:
[----:B-1----:R1:W2:Y:S02]  /*1a150*/  SYNCS.PHASECHK.TRANS64.TRYWAIT P1, [R3+URZ+0x19c60], R4 ;  /* 0x019c6004030075a7 */ /* 0x0022a4000802017f */
[----:B--2---:R-:W-:Y:S05]  /*1a160*/  @!P1 NANOSLEEP.SYNCS 0x989680 ;  /* 0x009896800000995d */ /* 0x004fea0003900000 */
[----:B------:R-:W2:Y:S02]  /*1a170*/  @!P1 SYNCS.PHASECHK.TRANS64 P1, [R3+URZ+0x19c60], R4 ;  /* 0x019c6004030095a7 */ /* 0x000ea4000802007f */
[----:B--2---:R-:W-:Y:S05]  /*1a180*/  @!P1 BRA `(.L_x_8486) ;  /* 0xfffffffc00f09947 */ /* 0x004fea000383ffff */
[----:B------:R-:W-:Y:S05]  /*1a190*/  BRA `(.L_x_8580) ;  /* 0xffffffe4000c7947 */ /* 0x000fea000383ffff */
.L_x_8488:
[----:B0-----:R0:W2:Y:S02]  /*1a1a0*/  SYNCS.PHASECHK.TRANS64.TRYWAIT P1, [R5+URZ+0x19c60], R0 ;  /* 0x019c6000050075a7 */ /* 0x0010a4000802017f */
[----:B--2---:R-:W-:Y:S05]  /*1a1b0*/  @!P1 NANOSLEEP.SYNCS 0x989680 ;  /* 0x009896800000995d */ /* 0x004fea0003900000 */
[----:B------:R-:W2:Y:S02]  /*1a1c0*/  @!P1 SYNCS.PHASECHK.TRANS64 P1, [R5+URZ+0x19c60], R0 ;  /* 0x019c6000050095a7 */ /* 0x000ea4000802007f */
[----:B--2---:R-:W-:Y:S05]  /*1a1d0*/  @!P1 BRA `(.L_x_8488) ;  /* 0xfffffffc00f09947 */ /* 0x004fea000383ffff */
[----:B------:R-:W-:Y:S05]  /*1a1e0*/  BRA `(.L_x_8581) ;  /* 0xffffffe4000c7947 */ /* 0x000fea000383ffff */
.L_x_8490:
[----:B--2---:R2:W3:Y:S02]  /*1a1f0*/  SYNCS.PHASECHK.TRANS64.TRYWAIT P0, [R3+URZ+0x19c80], R4 ;  /* 0x019c8004030075a7 */ /* 0x0044e4000800017f */
[----:B---3--:R-:W-:Y:S05]  /*1a200*/  @!P0 NANOSLEEP.SYNCS 0x989680 ;  /* 0x009896800000895d */ /* 0x008fea0003900000 */
[----:B------:R-:W3:Y:S02]  /*1a210*/  @!P0 SYNCS.PHASECHK.TRANS64 P0, [R3+URZ+0x19c80], R4 ;  /* 0x019c8004030085a7 */ /* 0x000ee4000800007f */
[----:B---3--:R-:W-:Y:S05]  /*1a220*/  @!P0 BRA `(.L_x_8490) ;  /* 0xfffffffc00f08947 */ /* 0x008fea000383ffff */
[----:B------:R-:W-:Y:S05]  /*1a230*/  BRA `(.L_x_8491) ;  /* 0xffffffe400087947 */ /* 0x000fea000383ffff */
.L_x_8582:
        /* <DEDUP_REMOVED lines=12> */
.L_x_12364:


//--------------------- .text._ZN7cutlass13device_kernelIN5flash11enable_sm90INS1_16FlashAttnFwdSm90INS1_25CollectiveMainloopFwdSm90ILi2EN4cute5tupleIJNS5_1CILi1EEES8_S8_EEENS6_IJNS7_ILi192EEENS7_ILi128EEENS7_ILi96EEEEEELi96ENS_12float_e4m3_tEfNS_4arch4Sm90ELb0ELb1ELb1ELb0ELb0ELb0ELb0ELb1ELb1ELb0ELb0ELb0EEENS1_21CollectiveEpilogueFwdINS6_IJSA_SC_SB_EEES9_NS_10bfloat16_tESG_Li384ELb0ELb0ELb0ELb1EEENS1_30DynamicPersistentTileSchedulerILi384ELi128ELb0ELb0ELb1EEEEEEEEEvNT_6ParamsE --------------------------
	.section	.text._ZN7cutlass13device_kernelIN5flash11enable_sm90INS1_16FlashAttnFwdSm90INS1_25CollectiveMainloopFwdSm90ILi2EN4cute5tupleIJNS5_1CILi1EEES8_S8_EEENS6_IJNS7_ILi192EEENS7_ILi128EEENS7_ILi96EEEEEELi96ENS_12float_e4m3_tEfNS_4arch4Sm90ELb0ELb1ELb1ELb0ELb0ELb0ELb0ELb1ELb1ELb0ELb0ELb0EEENS1_21CollectiveEpilogueFwdINS6_IJSA_SC_SB_EEES9_NS_10bfloat16_tESG_Li384ELb0ELb0ELb0ELb1EEENS1_30DynamicPersistentTileSchedulerILi384ELi128ELb0ELb0ELb1EEEEEEEEEvNT_6ParamsE,"ax",@progbits
	.align	128
.text._ZN7cutlass13device_kernelIN5flash11enable_sm90INS1_16FlashAttnFwdSm90INS1_25CollectiveMainloopFwdSm90ILi2EN4cute5tupleIJNS5_1CILi1EEES8_S8_EEENS6_IJNS7_ILi192EEENS7_ILi128EEENS7_ILi96EEEEEELi96ENS_12float_e4m3_tEfNS_4arch4Sm90ELb0ELb1ELb1ELb0ELb0ELb0ELb0ELb1ELb1ELb0ELb0ELb0EEENS1_21CollectiveEpilogueFwdINS6_IJSA_SC_SB_EEES9_NS_10bfloat16_tESG_Li384ELb0ELb0ELb0ELb1EEENS1_30DynamicPersistentTileSchedulerILi384ELi128ELb0ELb0ELb1EEEEEEEEEvNT_6ParamsE:
        .type           _ZN7cutlass13device_kernelIN5flash11enable_sm90INS1_16FlashAttnFwdSm90INS1_25CollectiveMainloopFwdSm90ILi2EN4cute5tupleIJNS5_1CILi1EEES8_S8_EEENS6_IJNS7_ILi192EEENS7_ILi128EEENS7_ILi96EEEEEELi96ENS_12float_e4m3_tEfNS_4arch4Sm90ELb0ELb1ELb1ELb0ELb0ELb0ELb0ELb1ELb1ELb0ELb0ELb0EEENS1_21CollectiveEpilogueFwdINS6_IJSA_SC_SB_EEES9_NS_10bfloat16_tESG_Li384ELb0ELb0ELb0ELb1EEENS1_30DynamicPersistentTileSchedulerILi384ELi128ELb0ELb0ELb1EEEEEEEEEvNT_6ParamsE,@function
        .size           _ZN7cutlass13device_kernelIN5flash11enable_sm90INS1_16FlashAttnFwdSm90INS1_25CollectiveMainloopFwdSm90ILi2EN4cute5tupleIJNS5_1CILi1EEES8_S8_EEENS6_IJNS7_ILi192EEENS7_ILi128EEENS7_ILi96EEEEEELi96ENS_12float_e4m3_tEfNS_4arch4Sm90ELb0ELb1ELb1ELb0ELb0ELb0ELb0ELb1ELb1ELb0ELb0ELb0EEENS1_21CollectiveEpilogueFwdINS6_IJSA_SC_SB_EEES9_NS_10bfloat16_tESG_Li384ELb0ELb0ELb0ELb1EEENS1_30DynamicPersistentTileSchedulerILi384ELi128ELb0ELb0ELb1EEEEEEEEEvNT_6ParamsE,(.L_x_12365 - _ZN7cutlass13device_kernelIN5flash11enable_sm90INS1_16FlashAttnFwdSm90INS1_25CollectiveMainloopFwdSm90ILi2EN4cute5tupleIJNS5_1CILi1EEES8_S8_EEENS6_IJNS7_ILi192EEENS7_ILi128EEENS7_ILi96EEEEEELi96ENS_12float_e4m3_tEfNS_4arch4Sm90ELb0ELb1ELb1ELb0ELb0ELb0ELb0ELb1ELb1ELb0ELb0ELb0EEENS1_21CollectiveEpilogueFwdINS6_IJSA_SC_SB_EEES9_NS_10bfloat16_tESG_Li384ELb0ELb0ELb0ELb1EEENS1_30DynamicPersistentTileSchedulerILi384ELi128ELb0ELb0ELb1EEEEEEEEEvNT_6ParamsE)
        .other          _ZN7cutlass13device_kernelIN5flash11enable_sm90INS1_16FlashAttnFwdSm90INS1_25CollectiveMainloopFwdSm90ILi2EN4cute5tupleIJNS5_1CILi1EEES8_S8_EEENS6_IJNS7_ILi192EEENS7_ILi128EEENS7_ILi96EEEEEELi96ENS_12float_e4m3_tEfNS_4arch4Sm90ELb0ELb1ELb1ELb0ELb0ELb0ELb0ELb1ELb1ELb0ELb0ELb0EEENS1_21CollectiveEpilogueFwdINS6_IJSA_SC_SB_EEES9_NS_10bfloat16_tESG_Li384ELb0ELb0ELb0ELb1EEENS1_30DynamicPersistentTileSchedulerILi384ELi128ELb0ELb0ELb1EEEEEEEEEvNT_6ParamsE,@"STO_CUDA_ENTRY STV_DEFAULT"
_ZN7cutlass13device_kernelIN5flash11enable_sm90INS1_16FlashAttnFwdSm90INS1_25CollectiveMainloopFwdSm90ILi2EN4cute5tupleIJNS5_1CILi1EEES8_S8_EEENS6_IJNS7_ILi192EEENS7_ILi128EEENS7_ILi96EEEEEELi96ENS_12float_e4m3_tEfNS_4arch4Sm90ELb0ELb1ELb1ELb0ELb0ELb0ELb0ELb1ELb1ELb0ELb0ELb0EEENS1_21CollectiveEpilogueFwdINS6_IJSA_SC_SB_EEES9_NS_10bfloat16_tESG_Li384ELb0ELb0ELb0ELb1EEENS1_30DynamicPersistentTileSchedulerILi384ELi128ELb0ELb0ELb1EEEEEEEEEvNT_6ParamsE:
[----:B------:R-:W1:Y:S02]  /*0000*/  LDC R1, c[0x0][0x28] ;  /* 0x00000a00ff017b82 */ /* 0x000e640000000800 */
[----:B-1----:R-:W-:Y:S01]  /*0010*/  VIADD R1, R1, 0xfffffff8 ;  /* 0xfffffff801017836 */ /* 0x002fe20000000000 */
[----:B------:R-:W1:Y:S01]  /*0020*/  S2R R3, SR_TID.X ;  /* 0x0000000000037919 */ /* 0x000e620000002100 */
[----:B------:R-:W-:Y:S01]  /*0030*/  ELECT P0, URZ, PT ;  /* 0x00000000003f782f */ /* 0x000fe20003800000 */
[----:B------:R-:W-:Y:S01]  /*0040*/  BSSY B0, `(.L_x_8583) ;  /* 0x0000014000007945 */ /* 0x000fe20003800000 */
[----:B-1----:R-:W-:-:S05]  /*0050*/  SHF.R.U32.HI R0, RZ, 0x5, R3 ;  /* 0x00000005ff007819 */ /* 0x002fca0000011603 */
[----:B------:R-:W1:Y:S02]  /*0060*/  SHFL.IDX PT, R2, R0, RZ, 0x1f ;  /* 0x00001fff00027589 */ /* 0x000e6400000e0000 */
[----:B-1----:R-:W-:Y:S02]  /*0070*/  ISETP.EQ.AND P0, PT, R2, RZ, P0 ;  /* 0x000000ff0200720c */ /* 0x002fe40000702270 */
[----:B------:R-:W-:-:S11]  /*0080*/  SHF.R.U32.HI R2, RZ, 0x7, R3 ;  /* 0x00000007ff027819 */ /* 0x000fd60000011603 */
        /* <DEDUP_REMOVED lines=15> */
.L_x_8584:
[----:B------:R-:W-:Y:S05]  /*0180*/  BSYNC B0 ;  /* 0x0000000000007941 */ /* 0x000fea0003800000 */
.L_x_8583:
        /* <DEDUP_REMOVED lines=37> */
.L_x_8585:
        /* <DEDUP_REMOVED lines=22> */
.L_x_8586:
        /* <DEDUP_REMOVED lines=18> */
.L_x_8587:
        /* <DEDUP_REMOVED lines=22> */
.L_x_8588:
        /* <DEDUP_REMOVED lines=22> */
.L_x_8589:
[----:B------:R-:W-:Y:S01]  /*0920*/  PLOP3.LUT P0, PT, PT, PT, UP0, 0x80, 0x0 ;  /* 0x000000000000781c */ /* 0x000fe20003f0f008 */
[----:B------:R-:W-:Y:S01]  /*0930*/  UMOV UR46, 0x1 ;  /* 0x00000001002e7882 */ /* 0x000fe20000000000 */
[----:B------:R-:W-:Y:S01]  /*0940*/  NOP ;  /* 0x0000000000007918 */ /* 0x000fe20000000000 */
[----:B------:R-:W-:Y:S01]  /*0950*/  USEL UR46, UR46, 0x2, !UP0 ;  /* 0x000000022e2e7887 */ /* 0x000fe2000c000000 */
[----:B------:R-:W-:Y:S01]  /*0960*/  ULDC.64 UR48, c[0x0][0x208] ;  /* 0x0000820000307ab9 */ /* 0x000fe20000000a00 */
[----:B-123--:R-:W-:Y:S08]  /*0970*/  BAR.SYNC.DEFER_BLOCKING 0x0 ;  /* 0x0000000000007b1d */ /* 0x00eff00000010000 */
[----:B------:R-:W-:Y:S05]  /*0980*/  @!P0 BRA `(.L_x_8590) ;  /* 0x000000f400e48947 */ /* 0x000fea0003800000 */
.L_x_8591:
[----:B------:R-:W-:-:S08]  /*0990*/  NOP ;  /* 0x0000000000007918 */ /* 0x000fd00000000000 */
[----:B------:R-:W1:Y:S02]  /*09a0*/  USETMAXREG.TRY_ALLOC.CTAPOOL UP0, 0xa0 ;  /* 0x000000a0000079c8 */ /* 0x000e640008000600 */
[----:B-1----:R-:W-:-:S13]  /*09b0*/  PLOP3.LUT P0, PT, PT, PT, UP0, 0x80, 0x0 ;  /* 0x000000000000781c */ /* 0x002fda0003f0f008 */
[----:B------:R-:W-:Y:S05]  /*09c0*/  @!P0 BRA `(.L_x_8591) ;  /* 0xfffffffc00f08947 */ /* 0x000fea000383ffff */
[----:B------:R-:W1:Y:S08]  /*09d0*/  S2UR UR7, SR_CTAID.X ;  /* 0x00000000000779c3 */ /* 0x000e700000002500 */
[----:B------:R-:W-:Y:S08]  /*09e0*/  BAR.ARV 0x4, 0x200 ;  /* 0x0108000000007b1d */ /* 0x000ff00000002000 */
[----:B------:R-:W1:Y:S08]  /*09f0*/  LDC R0, c[0x0][0xda8] ;  /* 0x00036a00ff007b82 */ /* 0x000e700000000800 */
[----:B------:R-:W-:Y:S06]  /*0a00*/  BAR.ARV 0x8, 0x1a0 ;  /* 0x0206800000007b1d */ /* 0x000fec0000002000 */
[----:B-1----:R-:W-:-:S13]  /*0a10*/  ISETP.LE.AND P0, PT, R0, UR7, PT ;  /* 0x0000000700007c0c */ /* 0x002fda000bf03270 */
[----:B------:R-:W-:Y:S05]  /*0a20*/  @P0 EXIT ;  /* 0x000000000000094d */ /* 0x000fea0003800000 */
[----:B------:R-:W1:Y:S01]  /*0a30*/  S2R R2, SR_TID.X ;  /* 0x0000000000027919 */ /* 0x000e620000002100 */
[----:B------:R-:W2:Y:S01]  /*0a40*/  S2UR UR50, SR_CgaCtaId ;  /* 0x00000000003279c3 */ /* 0x000ea20000008800 */
[----:B------:R-:W-:Y:S01]  /*0a50*/  UMOV UR47, 0x400 ;  /* 0x00000400002f7882 */ /* 0x000fe20000000000 */
[----:B------:R-:W-:Y:S01]  /*0a60*/  ULOP3.LUT UR39, UR46, 0x1, URZ, 0xfc, !UPT ;  /* 0x000000012e277892 */ /* 0x000fe2000f8efc3f */
[----:B------:R-:W-:Y:S01]  /*0a70*/  ULDC.64 UR52, c[0x0][0x198] ;  /* 0x0000660000347ab9 */ /* 0x000fe20000000a00 */
[----:B------:R-:W-:Y:S01]  /*0a80*/  UMOV UR38, URZ ;  /* 0x0000003f00267c82 */ /* 0x000fe20008000000 */
[----:B------:R-:W-:Y:S01]  /*0a90*/  UMOV UR37, URZ ;  /* 0x0000003f00257c82 */ /* 0x000fe20008000000 */
[----:B------:R-:W-:Y:S02]  /*0aa0*/  UMOV UR36, URZ ;  /* 0x0000003f00247c82 */ /* 0x000fe40008000000 */
[----:B------:R-:W3:Y:S01]  /*0ab0*/  S2UR UR6, SR_SWINHI ;  /* 0x00000000000679c3 */ /* 0x000ee20000002f00 */
[----:B--2---:R-:W-:Y:S01]  /*0ac0*/  ULEA UR47, UR50, UR47, 0x18 ;  /* 0x0000002f322f7291 */ /* 0x004fe2000f8ec03f */
[----:B-1----:R-:W-:-:S06]  /*0ad0*/  VIADD R8, R2, 0xffffff80 ;  /* 0xffffff8002087836 */ /* 0x002fcc0000000000 */
[----:B------:R-:W-:Y:S01]  /*0ae0*/  UMOV UR4, UR47 ;  /* 0x0000002f00047c82 */ /* 0x000fe20008000000 */
[----:B---3--:R-:W-:Y:S01]  /*0af0*/  UMOV UR5, UR6 ;  /* 0x0000000600057c82 */ /* 0x008fe20008000000 */
[----:B------:R-:W-:Y:S01]  /*0b00*/  IMAD.U32 R22, RZ, RZ, UR4 ;  /* 0x00000004ff167e24 */ /* 0x000fe2000f8e00ff */
[----:B------:R-:W-:Y:S01]  /*0b10*/  UMOV UR4, UR7 ;  /* 0x0000000700047c82 */ /* 0x000fe20008000000 */
[----:B------:R-:W-:Y:S01]  /*0b20*/  SHF.R.S32.HI R0, RZ, 0x1f, R8 ;  /* 0x0000001fff007819 */ /* 0x000fe20000011408 */
[----:B------:R-:W-:-:S03]  /*0b30*/  IMAD.U32 R23, RZ, RZ, UR5 ;  /* 0x00000005ff177e24 */ /* 0x000fc6000f8e00ff */
[CC--:B------:R-:W-:Y:S02]  /*0b40*/  LEA.HI R3, R0.reuse, R8.reuse, RZ, 0x4 ;  /* 0x0000000800037211 */ /* 0x0c0fe400078f20ff */
[----:B------:R-:W-:Y:S02]  /*0b50*/  LEA.HI R2, R0, R8, RZ, 0x7 ;  /* 0x0000000800027211 */ /* 0x000fe400078f38ff */
[----:B------:R-:W-:Y:S02]  /*0b60*/  SHF.R.S32.HI R4, RZ, 0x4, R3 ;  /* 0x00000004ff047819 */ /* 0x000fe40000011403 */
[----:B------:R-:W-:Y:S02]  /*0b70*/  LOP3.LUT R157, R2, 0xffffff80, RZ, 0xc0, !PT ;  /* 0xffffff80029d7812 */ /* 0x000fe400078ec0ff */
[C---:B------:R-:W-:Y:S02]  /*0b80*/  LEA.HI R5, R3.reuse, R4, RZ, 0x1 ;  /* 0x0000000403057211 */ /* 0x040fe400078f08ff */
[----:B------:R-:W-:Y:S01]  /*0b90*/  LOP3.LUT R3, R3, 0x7fffff0, RZ, 0xc0, !PT ;  /* 0x07fffff003037812 */ /* 0x000fe200078ec0ff */
[----:B------:R-:W-:Y:S01]  /*0ba0*/  IMAD.IADD R157, R8, 0x1, -R157 ;  /* 0x00000001089d7824 */ /* 0x000fe200078e0a9d */
[----:B------:R-:W-:-:S02]  /*0bb0*/  LOP3.LUT R5, R5, 0x1ffffffe, RZ, 0xc0, !PT ;  /* 0x1ffffffe05057812 */ /* 0x000fc400078ec0ff */
[----:B------:R-:W-:Y:S01]  /*0bc0*/  SHF.R.S32.HI R10, RZ, 0x7, R2 ;  /* 0x00000007ff0a7819 */ /* 0x000fe20000011402 */
[----:B------:R-:W-:Y:S01]  /*0bd0*/  IMAD.IADD R3, R8, 0x1, -R3 ;  /* 0x0000000108037824 */ /* 0x000fe200078e0a03 */
[----:B------:R-:W-:Y:S01]  /*0be0*/  SHF.R.S32.HI R6, RZ, 0x1f, R157 ;  /* 0x0000001fff067819 */ /* 0x000fe2000001149d */
[----:B------:R-:W-:Y:S01]  /*0bf0*/  IMAD.IADD R5, R4, 0x1, -R5 ;  /* 0x0000000104057824 */ /* 0x000fe200078e0a05 */
[----:B------:R-:W-:Y:S02]  /*0c00*/  LEA.HI R4, R0, R8, RZ, 0x5 ;  /* 0x0000000800047211 */ /* 0x000fe400078f28ff */
[----:B------:R-:W-:Y:S02]  /*0c10*/  LEA.HI R7, R6, R157, RZ, 0x2 ;  /* 0x0000009d06077211 */ /* 0x000fe400078f10ff */
[----:B------:R-:W-:Y:S02]  /*0c20*/  SHF.R.S32.HI R11, RZ, 0x5, R4 ;  /* 0x00000005ff0b7819 */ /* 0x000fe40000011404 */
[----:B------:R-:W-:-:S02]  /*0c30*/  SHF.R.S32.HI R4, RZ, 0x2, R7 ;  /* 0x00000002ff047819 */ /* 0x000fc40000011407 */
[----:B------:R-:W-:Y:S01]  /*0c40*/  SHF.R.S32.HI R9, RZ, 0x1f, R7 ;  /* 0x0000001fff097819 */ /* 0x000fe20000011407 */
[----:B------:R-:W-:Y:S01]  /*0c50*/  IMAD R2, R11, 0x10, R3 ;  /* 0x000000100b027824 */ /* 0x000fe200078e0203 */
[----:B------:R-:W-:Y:S02]  /*0c60*/  LEA.HI R6, R6, R157, RZ, 0x5 ;  /* 0x0000009d06067211 */ /* 0x000fe400078f28ff */
[----:B------:R-:W-:Y:S01]  /*0c70*/  LEA.HI R9, R9, R4, RZ, 0x3 ;  /* 0x0000000409097211 */ /* 0x000fe200078f18ff */
[----:B------:R-:W-:Y:S01]  /*0c80*/  IMAD R3, R2, 0x4, R5 ;  /* 0x0000000402037824 */ /* 0x000fe200078e0205 */
[----:B------:R-:W-:Y:S01]  /*0c90*/  SHF.R.S32.HI R6, RZ, 0x5, R6 ;  /* 0x00000005ff067819 */ /* 0x000fe20000011406 */
[----:B------:R-:W-:Y:S01]  /*0ca0*/  IMAD.HI R2, R10, 0x55555556, RZ ;  /* 0x555555560a027827 */ /* 0x000fe200078e02ff */
[----:B------:R-:W-:Y:S02]  /*0cb0*/  LOP3.LUT R9, R9, 0xfffffff8, RZ, 0xc0, !PT ;  /* 0xfffffff809097812 */ /* 0x000fe400078ec0ff */
[----:B------:R-:W-:Y:S01]  /*0cc0*/  LEA.HI R0, R0, R8, RZ, 0x2 ;  /* 0x0000000800007211 */ /* 0x000fe200078f10ff */
[----:B------:R-:W-:Y:S01]  /*0cd0*/  IMAD.SHL.U32 R3, R3, 0x8, RZ ;  /* 0x0000000803037824 */ /* 0x000fe200078e00ff */
[----:B------:R-:W-:Y:S01]  /*0ce0*/  LEA.HI R2, R2, R2, RZ, 0x1 ;  /* 0x0000000202027211 */ /* 0x000fe200078f08ff */
[----:B------:R-:W-:Y:S01]  /*0cf0*/  IMAD.IADD R9, R4, 0x1, -R9 ;  /* 0x0000000104097824 */ /* 0x000fe200078e0a09 */
[----:B------:R-:W-:Y:S01]  /*0d00*/  LOP3.LUT R16, R7, 0x7ffffffc, RZ, 0xc0, !PT ;  /* 0x7ffffffc07107812 */ /* 0x000fe200078ec0ff */
[----:B------:R-:W-:Y:S01]  /*0d10*/  IMAD.WIDE R22, R3, 0x2, R22 ;  /* 0x0000000203167825 */ /* 0x000fe200078e0216 */
[----:B------:R-:W-:-:S03]  /*0d20*/  SHF.R.S32.HI R154, RZ, 0x2, R0 ;  /* 0x00000002ff9a7819 */ /* 0x000fc60000011400 */
[----:B------:R-:W-:Y:S01]  /*0d30*/  IMAD R4, R2, -0x3, R10 ;  /* 0xfffffffd02047824 */ /* 0x000fe200078e020a */
[----:B------:R-:W-:Y:S01]  /*0d40*/  LOP3.LUT R2, R0, 0x1ffffffc, RZ, 0xc0, !PT ;  /* 0x1ffffffc00027812 */ /* 0x000fe200078ec0ff */
[----:B------:R-:W-:Y:S02]  /*0d50*/  IMAD R9, R6, 0x10, R9 ;  /* 0x0000001006097824 */ /* 0x000fe400078e0209 */
[----:B------:R-:W-:Y:S02]  /*0d60*/  IMAD.IADD R16, R157, 0x1, -R16 ;  /* 0x000000019d107824 */ /* 0x000fe400078e0a10 */
[----:B------:R-:W-:Y:S02]  /*0d70*/  IMAD R3, R4, 0x40, R9 ;  /* 0x0000004004037824 */ /* 0x000fe400078e0209 */
[----:B------:R-:W-:-:S03]  /*0d80*/  IMAD.IADD R2, R8, 0x1, -R2 ;  /* 0x0000000108027824 */ /* 0x000fc600078e0a02 */
[----:B------:R1:W-:Y:S01]  /*0d90*/  STL [R1], R3 ;  /* 0x0000000301007387 */ /* 0x0003e20000100800 */
[----:B------:R-:W-:-:S07]  /*0da0*/  IMAD.SHL.U32 R152, R2, 0x8, RZ ;  /* 0x0000000802987824 */ /* 0x000fce00078e00ff */
.L_x_8684:
[----:B------:R-:W-:Y:S01]  /*0db0*/  ULDC UR5, c[0x0][0xdd0] ;  /* 0x0003740000057ab9 */ /* 0x000fe20000000800 */
[----:B--2---:R-:W2:Y:S01]  /*0dc0*/  LDC R0, c[0x0][0xde8] ;  /* 0x00037a00ff007b82 */ /* 0x004ea20000000800 */
[----:B------:R-:W-:Y:S01]  /*0dd0*/  UISETP.NE.AND UP0, UPT, UR5, 0x1, UPT ;  /* 0x000000010500788c */ /* 0x000fe2000bf05270 */
[----:B------:R-:W-:-:S10]  /*0de0*/  UMOV UR8, UR4 ;  /* 0x0000000400087c82 */ /* 0x000fd40008000000 */
[----:B------:R-:W-:Y:S01]  /*0df0*/  @UP0 ULDC UR6, c[0x0][0xdd4] ;  /* 0x0003750000060ab9 */ /* 0x000fe20000000800 */
[----:B------:R-:W-:Y:S01]  /*0e00*/  @UP0 ULDC UR9, c[0x0][0xdd8] ;  /* 0x0003760000090ab9 */ /* 0x000fe20000000800 */
[----:B------:R-:W-:-:S04]  /*0e10*/  UIMAD.WIDE.U32 UR6, UR4, UR6, URZ ;  /* 0x00000006040672a5 */ /* 0x000fc8000f8e003f */
[----:B------:R-:W-:-:S04]  /*0e20*/  @UP0 USHF.R.U32.HI UR8, URZ, UR9, UR7 ;  /* 0x000000093f080299 */ /* 0x000fc80008011607 */
[----:B------:R-:W-:Y:S02]  /*0e30*/  UIADD3 UR6, -UR8, URZ, URZ ;  /* 0x0000003f08067290 */ /* 0x000fe4000fffe13f */
[----:B--2---:R-:W-:Y:S02]  /*0e40*/  ISETP.LE.AND P0, PT, R0, UR8, PT ;  /* 0x0000000800007c0c */ /* 0x004fe4000bf03270 */
[----:B------:R-:W-:-:S11]  /*0e50*/  UIMAD UR7, UR5, UR6, UR4 ;  /* 0x00000006050772a4 */ /* 0x000fd6000f8e0204 */
[----:B-1----:R-:W-:Y:S05]  /*0e60*/  @!P0 BRA `(.L_x_8592) ;  /* 0x0000000000208947 */ /* 0x002fea0003800000 */
        /* <DEDUP_REMOVED lines=8> */
.L_x_8592:
[----:B------:R-:W-:Y:S01]  /*0ef0*/  ULDC UR6, c[0x0][0xdc4] ;  /* 0x0003710000067ab9 */ /* 0x000fe20000000800 */
[----:B------:R-:W-:Y:S01]  /*0f00*/  UMOV UR45, UR7 ;  /* 0x00000007002d7c82 */ /* 0x000fe20008000000 */
[----:B------:R-:W-:-:S11]  /*0f10*/  UISETP.NE.AND UP0, UPT, UR6, 0x1, UPT ;  /* 0x000000010600788c */ /* 0x000fd6000bf05270 */
[----:B------:R-:W-:Y:S02]  /*0f20*/  @UP0 ULDC.64 UR10, c[0x0][0xdc8] ;  /* 0x00037200000a0ab9 */ /* 0x000fe40000000a00 */
[----:B------:R-:W-:-:S04]  /*0f30*/  UIMAD.WIDE.U32 UR4, UR7, UR10, URZ ;  /* 0x0000000a070472a5 */ /* 0x000fc8000f8e003f */
[----:B------:R-:W-:-:S04]  /*0f40*/  @UP0 USHF.R.U32.HI UR45, URZ, UR11, UR5 ;  /* 0x0000000b3f2d0299 */ /* 0x000fc80008011605 */
[----:B------:R-:W-:-:S12]  /*0f50*/  UIMAD UR4, UR45, UR6, URZ ;  /* 0x000000062d0472a4 */ /* 0x000fd8000f8e023f */
.L_x_8593:
[----:B------:R-:W2:Y:S01]  /*0f60*/  LDC.64 R8, c[0x0][0x9e0] ;  /* 0x00027800ff087b82 */ /* 0x000ea20000000a00 */
[----:B------:R-:W-:Y:S01]  /*0f70*/  ULDC UR43, c[0x0][0xdb8] ;  /* 0x00036e00002b7ab9 */ /* 0x000fe20000000800 */
[----:B------:R-:W-:Y:S02]  /*0f80*/  UIADD3 UR4, UR7, -UR4, URZ ;  /* 0x8000000407047290 */ /* 0x000fe4000fffe03f */
[----:B------:R-:W-:Y:S01]  /*0f90*/  UISETP.NE.AND UP0, UPT, UR43, 0x1, UPT ;  /* 0x000000012b00788c */ /* 0x000fe2000bf05270 */
[----:B------:R-:W-:Y:S01]  /*0fa0*/  ULDC UR5, c[0x0][0xdc4] ;  /* 0x0003710000057ab9 */ /* 0x000fe20000000800 */
[----:B------:R-:W-:Y:S02]  /*0fb0*/  ULDC UR6, c[0x0][0x428] ;  /* 0x00010a0000067ab9 */ /* 0x000fe40000000800 */
[----:B------:R-:W3:Y:S01]  /*0fc0*/  LDC R156, c[0x0][0x288] ;  /* 0x0000a200ff9c7b82 */ /* 0x000ee20000000800 */
[----:B------:R-:W-:Y:S01]  /*0fd0*/  UIMAD UR8, UR8, UR5, UR4 ;  /* 0x00000005080872a4 */ /* 0x000fe2000f8e0204 */
[----:B------:R-:W-:Y:S01]  /*0fe0*/  ULDC.64 UR10, c[0x0][0x3f8] ;  /* 0x0000fe00000a7ab9 */ /* 0x000fe20000000a00 */
[----:B------:R-:W-:Y:S01]  /*0ff0*/  UISETP.NE.AND UP1, UPT, UR6, 0x1, UPT ;  /* 0x000000010600788c */ /* 0x000fe2000bf25270 */
[----:B------:R-:W-:Y:S01]  /*1000*/  ISETP.NE.U32.AND P0, PT, RZ, UR10, PT ;  /* 0x0000000aff007c0c */ /* 0x000fe2000bf05070 */
[----:B------:R-:W-:-:S02]  /*1010*/  ULDC UR42, c[0x0][0xdac] ;  /* 0x00036b00002a7ab9 */ /* 0x000fc40000000800 */
[----:B------:R-:W-:Y:S01]  /*1020*/  @UP0 ULDC UR4, c[0x0][0xdbc] ;  /* 0x00036f0000040ab9 */ /* 0x000fe20000000800 */
[----:B------:R-:W4:Y:S01]  /*1030*/  LDC R17, c[0x0][0x404] ;  /* 0x00010100ff117b82 */ /* 0x000f220000000800 */
[----:B------:R-:W-:Y:S01]  /*1040*/  UIMAD.WIDE.U32 UR4, UR8, UR4, URZ ;  /* 0x00000004080472a5 */ /* 0x000fe2000f8e003f */
[----:B------:R-:W-:Y:S01]  /*1050*/  ISETP.NE.AND.EX P0, PT, RZ, UR11, PT, P0 ;  /* 0x0000000bff007c0c */ /* 0x000fe2000bf05300 */
[----:B------:R-:W-:Y:S01]  /*1060*/  @UP0 ULDC UR6, c[0x0][0xdc0] ;  /* 0x0003700000060ab9 */ /* 0x000fe20000000800 */
[----:B------:R-:W-:Y:S01]  /*1070*/  UMOV UR44, UR8 ;  /* 0x00000008002c7c82 */ /* 0x000fe20008000000 */
[----:B------:R-:W-:Y:S02]  /*1080*/  @UP0 USHF.R.U32.HI UR44, URZ, UR6, UR5 ;  /* 0x000000063f2c0299 */ /* 0x000fe40008011605 */
[----:B------:R-:W-:Y:S01]  /*1090*/  ULOP3.LUT UR4, URZ, UR45, URZ, 0x33, !UPT ;  /* 0x0000002d3f047292 */ /* 0x000fe2000f8e333f */
[----:B------:R-:W5:Y:S01]  /*10a0*/  LDC R6, c[0x0][0x2e0] ;  /* 0x0000b800ff067b82 */ /* 0x000f620000000800 */
[----:B------:R-:W-:Y:S01]  /*10b0*/  UIADD3 UR5, -UR44, URZ, URZ ;  /* 0x0000003f2c057290 */ /* 0x000fe2000fffe13f */
[----:B--2---:R-:W-:Y:S01]  /*10c0*/  ISETP.GE.AND P1, PT, R9, 0x1, PT ;  /* 0x000000010900780c */ /* 0x004fe20003f26270 */
[----:B------:R-:W-:-:S02]  /*10d0*/  UIADD3 UR42, UR4, UR42, URZ ;  /* 0x0000002a042a7290 */ /* 0x000fc4000fffe03f */
[----:B------:R-:W-:Y:S02]  /*10e0*/  UIMAD UR43, UR43, UR5, UR8 ;  /* 0x000000052b2b72a4 */ /* 0x000fe4000f8e0208 */
[----:B------:R-:W-:Y:S01]  /*10f0*/  UIMAD UR42, UR42, 0xc0, URZ ;  /* 0x000000c02a2a78a4 */ /* 0x000fe2000f8e023f */
[----:B---3--:R-:W-:Y:S01]  /*1100*/  IADD3 R0, -R156, 0xc0, RZ ;  /* 0x000000c09c007810 */ /* 0x008fe20007ffe1ff */
[----:B------:R-:W-:Y:S01]  /*1110*/  @UP1 ULDC UR4, c[0x0][0x42c] ;  /* 0x00010b0000041ab9 */ /* 0x000fe20000000800 */
[----:B------:R-:W-:Y:S01]  /*1120*/  @UP1 ULDC UR6, c[0x0][0x430] ;  /* 0x00010c0000061ab9 */ /* 0x000fe20000000800 */
[----:B------:R-:W-:Y:S02]  /*1130*/  UIMAD.WIDE.U32 UR4, UR43, UR4, URZ ;  /* 0x000000042b0472a5 */ /* 0x000fe4000f8e003f */
[----:B------:R-:W-:Y:S02]  /*1140*/  UMOV UR41, UR43 ;  /* 0x0000002b00297c82 */ /* 0x000fe40008000000 */
[----:B------:R-:W-:Y:S01]  /*1150*/  @UP1 USHF.R.U32.HI UR41, URZ, UR6, UR5 ;  /* 0x000000063f291299 */ /* 0x000fe20008011605 */
[----:B----4-:R-:W-:-:S05]  /*1160*/  SEL R17, R17, 0x1, P0 ;  /* 0x0000000111117807 */ /* 0x010fca0000000000 */
[----:B-----5:R-:W-:-:S04]  /*1170*/  IMAD R0, R17, R6, R0 ;  /* 0x0000000611007224 */ /* 0x020fc800078e0200 */
[----:B------:R-:W-:-:S04]  /*1180*/  VIADD R18, R0, UR42 ;  /* 0x0000002a00127c36 */ /* 0x000fc80008000000 */
[----:B------:R-:W-:Y:S01]  /*1190*/  IMAD.IADD R0, R18, 0x1, R8 ;  /* 0x0000000112007824 */ /* 0x000fe200078e0208 */
[----:B------:R-:W-:Y:S06]  /*11a0*/  @!P1 BRA `(.L_x_8594) ;  /* 0x0000000000409947 */ /* 0x000fec0003800000 */
[C---:B------:R-:W-:Y:S01]  /*11b0*/  ISETP.GT.AND P0, PT, R18.reuse, RZ, PT ;  /* 0x000000ff1200720c */ /* 0x040fe20003f04270 */
[----:B------:R-:W-:-:S12]  /*11c0*/  VIADD R2, R18, 0xffffffff ;  /* 0xffffffff12027836 */ /* 0x000fd80000000000 */
[----:B------:R-:W-:Y:S05]  /*11d0*/  @P0 BRA `(.L_x_8595) ;  /* 0x00000000001c0947 */ /* 0x000fea0003800000 */
[----:B------:R-:W-:Y:S01]  /*11e0*/  ISETP.NE.AND P0, PT, R9, 0x1, PT ;  /* 0x000000010900780c */ /* 0x000fe20003f05270 */
[----:B-1----:R-:W-:-:S12]  /*11f0*/  IMAD.MOV R3, RZ, RZ, -R18 ;  /* 0x000000ffff037224 */ /* 0x002fd800078e0a12 */
[----:B------:R-:W1:Y:S02]  /*1200*/  @P0 LDC.64 R4, c[0x0][0x9e8] ;  /* 0x00027a00ff040b82 */ /* 0x000e640000000a00 */
[----:B-1----:R-:W-:-:S05]  /*1210*/  @P0 IMAD.HI.U32 R2, R3, R4, RZ ;  /* 0x0000000403020227 */ /* 0x002fca00078e00ff */
[----:B------:R-:W-:-:S04]  /*1220*/  @P0 SHF.R.U32.HI R3, RZ, R5, R2 ;  /* 0x00000005ff030219 */ /* 0x000fc80000011602 */
[----:B------:R-:W-:Y:S01]  /*1230*/  LOP3.LUT R2, RZ, R3, RZ, 0x33, !PT ;  /* 0x00000003ff027212 */ /* 0x000fe200078e33ff */
[----:B------:R-:W-:Y:S06]  /*1240*/  BRA `(.L_x_8596) ;  /* 0x0000000000107947 */ /* 0x000fec0003800000 */
.L_x_8595:
[----:B------:R-:W-:-:S13]  /*1250*/  ISETP.NE.AND P0, PT, R9, 0x1, PT ;  /* 0x000000010900780c */ /* 0x000fda0003f05270 */
[----:B------:R-:W2:Y:S02]  /*1260*/  @P0 LDC.64 R4, c[0x0][0x9e8] ;  /* 0x00027a00ff040b82 */ /* 0x000ea40000000a00 */
[----:B--2---:R-:W-:-:S05]  /*1270*/  @P0 IMAD.HI.U32 R4, R2, R4, RZ ;  /* 0x0000000402040227 */ /* 0x004fca00078e00ff */
[----:B------:R-:W-:-:S07]  /*1280*/  @P0 SHF.R.U32.HI R2, RZ, R5, R4 ;  /* 0x00000005ff020219 */ /* 0x000fce0000011604 */
.L_x_8596:
[----:B-1----:R-:W-:-:S05]  /*1290*/  IMAD R3, R2, R9, R9 ;  /* 0x0000000902037224 */ /* 0x002fca00078e0209 */
[----:B------:R-:W-:-:S07]  /*12a0*/  VIMNMX R0, R0, R3, PT ;  /* 0x0000000300007248 */ /* 0x000fce0003fe0100 */
.L_x_8594:
[----:B------:R-:W-:Y:S01]  /*12b0*/  VIADD R2, R0, 0x7f ;  /* 0x0000007f00027836 */ /* 0x000fe20000000000 */
[----:B------:R-:W-:Y:S01]  /*12c0*/  ULDC UR4, c[0x0][0x9dc] ;  /* 0x0002770000047ab9 */ /* 0x000fe20000000800 */
[CC--:B------:R-:W-:Y:S02]  /*12d0*/  IMAD R0, R17.reuse, R6.reuse, 0x7f ;  /* 0x0000007f11007424 */ /* 0x0c0fe400078e0206 */
[----:B------:R-:W-:Y:S01]  /*12e0*/  IMAD R156, R17, R6, -R156 ;  /* 0x00000006119c7224 */ /* 0x000fe200078e0a9c */
[----:B------:R-:W-:Y:S02]  /*12f0*/  SHF.R.S32.HI R5, RZ, 0x1f, R2 ;  /* 0x0000001fff057819 */ /* 0x000fe40000011402 */
[----:B-1----:R-:W-:Y:S01]  /*1300*/  SHF.R.S32.HI R3, RZ, 0x1f, R0 ;  /* 0x0000001fff037819 */ /* 0x002fe20000011400 */
        /* <DEDUP_REMOVED lines=18> */
.L_x_8598:
[----:B------:R-:W-:Y:S01]  /*1430*/  ISETP.NE.AND P0, PT, R9, 0x1, PT ;  /* 0x000000010900780c */ /* 0x000fe20003f05270 */
[----:B------:R-:W-:-:S12]  /*1440*/  IMAD.MOV.U32 R0, RZ, RZ, R89 ;  /* 0x000000ffff007224 */ /* 0x000fd800078e0059 */
[----:B------:R-:W1:Y:S02]  /*1450*/  @P0 LDC.64 R2, c[0x0][0x9e8] ;  /* 0x00027a00ff020b82 */ /* 0x000e640000000a00 */
[----:B-1----:R-:W-:-:S05]  /*1460*/  @P0 IMAD.HI.U32 R2, R89, R2, RZ ;  /* 0x0000000259020227 */ /* 0x002fca00078e00ff */
[----:B------:R-:W-:-:S07]  /*1470*/  @P0 SHF.R.U32.HI R0, RZ, R3, R2 ;  /* 0x00000003ff000219 */ /* 0x000fce0000011602 */
.L_x_8599:
[----:B------:R-:W-:-:S05]  /*1480*/  IMAD R0, R0, R9, RZ ;  /* 0x0000000900007224 */ /* 0x000fca00078e02ff */
[----:B------:R-:W-:-:S13]  /*1490*/  R2UR UR5, R0 ;  /* 0x00000000000572ca */ /* 0x000fda00000e0000 */
[----:B------:R-:W-:-:S04]  /*14a0*/  UISETP.LT.AND UP0, UPT, UR4, UR5, UPT ;  /* 0x000000050400728c */ /* 0x000fc8000bf01270 */
[----:B------:R-:W-:-:S12]  /*14b0*/  USEL UR4, UR4, UR5, !UP0 ;  /* 0x0000000504047287 */ /* 0x000fd8000c000000 */
.L_x_8597:
        /* <DEDUP_REMOVED lines=34> */
[----:B------:R-:W1:Y:S02]  /*16e0*/  S2R R3, SR_TID.X ;  /* 0x0000000000037919 */ /* 0x000e640000002100 */
[----:B-1----:R-:W-:-:S05]  /*16f0*/  VIADD R4, R3, 0xffffff80 ;  /* 0xffffff8003047836 */ /* 0x002fca0000000000 */
[----:B------:R-:W-:-:S04]  /*1700*/  SHF.R.S32.HI R3, RZ, 0x1f, R4 ;  /* 0x0000001fff037819 */ /* 0x000fc80000011404 */
[----:B------:R-:W-:-:S04]  /*1710*/  LEA.HI R3, R3, R4, RZ, 0x7 ;  /* 0x0000000403037211 */ /* 0x000fc800078f38ff */
[----:B------:R-:W-:-:S05]  /*1720*/  SHF.R.S32.HI R3, RZ, 0x7, R3 ;  /* 0x00000007ff037819 */ /* 0x000fca0000011403 */
[----:B------:R-:W1:Y:S02]  /*1730*/  SHFL.IDX PT, R0, R3, RZ, 0x1f ;  /* 0x00001fff03007589 */ /* 0x000e6400000e0000 */
[----:B-1----:R-:W-:-:S13]  /*1740*/  R2UR UR6, R0 ;  /* 0x00000000000672ca */ /* 0x002fda00000e0000 */
        /* <DEDUP_REMOVED lines=26> */
.L_x_8601:
        /* <DEDUP_REMOVED lines=56> */
.L_x_8764:
[----:B------:R-:W-:Y:S05]  /*1c70*/  @!P0 BRA `(.L_x_8603) ;  /* 0x0000000000048947 */ /* 0x000fea0003800000 */
[----:B------:R-:W-:Y:S01]  /*1c80*/  BPT.TRAP 0x1 ;  /* 0x000000040000795c */ /* 0x000fe20000300000 */
.L_x_8603:
[----:B-1----:R-:W-:Y:S02]  /*1c90*/  IMAD.U32 R3, RZ, RZ, UR36 ;  /* 0x00000024ff037e24 */ /* 0x002fe4000f8e00ff */
[----:B------:R-:W-:-:S03]  /*1ca0*/  IMAD.U32 R2, RZ, RZ, UR37 ;  /* 0x00000025ff027e24 */ /* 0x000fc6000f8e00ff */
[----:B------:R-:W-:Y:S02]  /*1cb0*/  LEA R3, R3, UR47, 0x3 ;  /* 0x0000002f03037c11 */ /* 0x000fe4000f8e18ff */
[----:B------:R-:W-:-:S04]  /*1cc0*/  SHF.L.U32 R2, R2, 0x1f, RZ ;  /* 0x0000001f02027819 */ /* 0x000fc800000006ff */
[----:B------:R1:W2:Y:S01]  /*1cd0*/  SYNCS.PHASECHK.TRANS64.TRYWAIT P2, [R3+URZ+0x19c30], R2 ;  /* 0x019c3002030075a7 */ /* 0x0002a2000804017f */
[----:B------:R-:W-:Y:S05]  /*1ce0*/  @!P0 BRA `(.L_x_8604) ;  /* 0x0000000000048947 */ /* 0x000fea0003800000 */
[----:B------:R-:W-:Y:S01]  /*1cf0*/  BPT.TRAP 0x1 ;  /* 0x000000040000795c */ /* 0x000fe20000300000 */
.L_x_8604:
[----:B------:R-:W3:Y:S02]  /*1d00*/  S2R R4, SR_TID.X ;  /* 0x0000000000047919 */ /* 0x000ee40000002100 */
[----:B---3--:R-:W-:Y:S01]  /*1d10*/  LOP3.LUT P1, RZ, R4, 0x7f, RZ, 0xc0, !PT ;  /* 0x0000007f04ff7812 */ /* 0x008fe2000782c0ff */
[----:B--2---:R-:W-:-:S12]  /*1d20*/  @P2 BRA `(.L_x_8605) ;  /* 0x0000000000082947 */ /* 0x004fd80003800000 */
[----:B------:R-:W2:Y:S02]  /*1d30*/  SYNCS.PHASECHK.TRANS64.TRYWAIT P2, [R3+URZ+0x19c30], R2 ;  /* 0x019c3002030075a7 */ /* 0x000ea4000804017f */
[----:B--2---:R-:W-:Y:S05]  /*1d40*/  @!P2 BRA `(.L_x_8606) ;  /* 0x0000011c003ca947 */ /* 0x004fea0003800000 */
.L_x_8605:
[----:B------:R-:W-:Y:S05]  /*1d50*/  WARPSYNC.ALL ;  /* 0x0000000000007948 */ /* 0x000fea0003800000 */
[----:B------:R-:W-:Y:S01]  /*1d60*/  UIADD3 UR4, UR47, 0x13800, URZ ;  /* 0x000138002f047890 */ /* 0x000fe2000fffe03f */
[----:B------:R-:W3:Y:S01]  /*1d70*/  LDL R99, [R1] ;  /* 0x0000000001637983 */ /* 0x000ee20000100800 */
[----:B------:R-:W-:Y:S01]  /*1d80*/  ULOP3.LUT UR12, UR51, 0x10000, URZ, 0xfc, !UPT ;  /* 0x00010000330c7892 */ /* 0x000fe2000f8efc3f */
[----:B------:R-:W-:Y:S01]  /*1d90*/  WARPGROUP.ARRIVE ;  /* 0x00000000000079c5 */ /* 0x000fe20000000000 */
[----:B------:R-:W-:Y:S01]  /*1da0*/  USHF.R.U32.HI UR4, URZ, 0x4, UR4 ;  /* 0x000000043f047899 */ /* 0x000fe20008011604 */
[----:B------:R-:W4:Y:S01]  /*1db0*/  LDC R98, c[0x0][0x288] ;  /* 0x0000a200ff627b82 */ /* 0x000f220000000800 */
[----:B------:R-:W-:Y:S01]  /*1dc0*/  UMOV UR13, 0xc0000010 ;  /* 0xc0000010000d7882 */ /* 0x000fe20000000000 */
[----:B------:R-:W-:Y:S01]  /*1dd0*/  UMOV UR15, 0xc0000010 ;  /* 0xc0000010000f7882 */ /* 0x000fe20000000000 */
[----:B------:R-:W-:Y:S01]  /*1de0*/  ULOP3.LUT UR4, UR4, 0x3fff, URZ, 0xc0, !UPT ;  /* 0x00003fff04047892 */ /* 0x000fe2000f8ec03f */
[----:B-12---:R-:W-:Y:S01]  /*1df0*/  @!P1 VIADD R3, R3, 0x19c40 ;  /* 0x00019c4003039836 */ /* 0x006fe20000000000 */
[----:B------:R-:W-:Y:S01]  /*1e00*/  UMOV UR5, 0xc0000010 ;  /* 0xc000001000057882 */ /* 0x000fe20000000000 */
[----:B------:R-:W-:Y:S01]  /*1e10*/  UMOV UR7, 0xc0000010 ;  /* 0xc000001000077882 */ /* 0x000fe20000000000 */
[----:B------:R-:W-:-:S02]  /*1e20*/  ULOP3.LUT UR16, UR4, 0x10000, URZ, 0xfc, !UPT ;  /* 0x0001000004107892 */ /* 0x000fc4000f8efc3f */
[----:B------:R-:W-:Y:S01]  /*1e30*/  UIADD3 UR4, UR12, 0x180, URZ ;  /* 0x000001800c047890 */ /* 0x000fe2000fffe03f */
[----:B------:R-:W-:Y:S01]  /*1e40*/  @!P1 PRMT R3, RZ, 0x654, R3 ;  /* 0x00000654ff039816 */ /* 0x000fe20000000003 */
[----:B------:R-:W-:Y:S02]  /*1e50*/  UIMAD UR14, UR36, 0x300, UR16 ;  /* 0x00000300240e78a4 */ /* 0x000fe4000f8e0210 */
[----:B------:R-:W-:Y:S02]  /*1e60*/  UIADD3 UR8, UR12, 0x300, URZ ;  /* 0x000003000c087890 */ /* 0x000fe4000fffe03f */
[----:B------:R-:W-:Y:S02]  /*1e70*/  UIADD3 UR6, UR14, 0x100, URZ ;  /* 0x000001000e067890 */ /* 0x000fe4000fffe03f */
[----:B------:R-:W-:Y:S01]  /*1e80*/  UIADD3 UR10, UR14, 0x200, URZ ;  /* 0x000002000e0a7890 */ /* 0x000fe2000fffe03f */
[----:B------:R-:W-:Y:S02]  /*1e90*/  UMOV UR9, 0xc0000010 ;  /* 0xc000001000097882 */ /* 0x000fe40000000000 */
[----:B------:R-:W-:Y:S01]  /*1ea0*/  QGMMA.64x128x32.F32.E4M3.E4M3 R24, gdesc[UR12], RZ, !UPT, gsb0 ;  /* 0x01e000000c1879f3 */ /* 0x000fe2000c0008ff */
[----:B------:R-:W-:Y:S01]  /*1eb0*/  UMOV UR11, 0xc0000010 ;  /* 0xc0000010000b7882 */ /* 0x000fe20000000000 */
[----:B------:R-:W-:-:S02]  /*1ec0*/  ULDC UR17, c[0x0][0x9dc] ;  /* 0x0002770000117ab9 */ /* 0x000fc40000000800 */
        /* <DEDUP_REMOVED lines=51> */
[----:B------:R-:W-:-:S02]  /*2200*/  IMAD R57, R17, UR10, R78 ;  /* 0x0000000a11397c24 */ /* 0x000fc4000f8e024e */
        /* <DEDUP_REMOVED lines=28> */
[----:B------:R-:W1:Y:S01]  /*23d0*/  MUFU.TANH R4, R4 ;  /* 0x0000000400047308 */ /* 0x000e620000002400 */
[----:B------:R-:W-:Y:S01]  /*23e0*/  IMAD R79, R16, -0x2, R57 ;  /* 0xfffffffe104f7824 */ /* 0x000fe200078e0239 */
[----:B------:R-:W-:-:S02]  /*23f0*/  LEA R75, R88, 0xffffff80, 0x7 ;  /* 0xffffff80584b7811 */ /* 0x000fc400078e38ff */
[----:B----4-:R-:W-:-:S04]  /*2400*/  IADD3 R3, R57, 0x1, -R98 ;  /* 0x0000000139037810 */ /* 0x010fc80007ffe862 */
[----:B------:R-:W2:Y:S01]  /*2410*/  MUFU.TANH R90, R90 ;  /* 0x0000005a005a7308 */ /* 0x000ea20000002400 */
[----:B------:R-:W-:Y:S02]  /*2420*/  IMAD R58, R16, -0x2, R3 ;  /* 0xfffffffe103a7824 */ /* 0x000fe400078e0203 */
[----:B---3--:R-:W-:-:S05]  /*2430*/  VIADD R3, R99, UR42 ;  /* 0x0000002a63037c36 */ /* 0x008fca0008000000 */
[----:B------:R-:W3:Y:S01]  /*2440*/  MUFU.TANH R2, R2 ;  /* 0x0000000200027308 */ /* 0x000ee20000002400 */
[C---:B------:R-:W-:Y:S02]  /*2450*/  VIADD R82, R58.reuse, UR6 ;  /* 0x000000063a527c36 */ /* 0x040fe40008000000 */
[----:B------:R-:W-:-:S03]  /*2460*/  VIADD R83, R58, UR17 ;  /* 0x000000113a537c36 */ /* 0x000fc60008000000 */
[----:B------:R-:W-:Y:S01]  /*2470*/  VIADDMNMX R73, R3, R82, R79, PT ;  /* 0x0000005203497246 */ /* 0x000fe2000380014f */
[----:B------:R-:W-:Y:S01]  /*2480*/  IMAD.IADD R74, R83, 0x1, R3 ;  /* 0x00000001534a7824 */ /* 0x000fe200078e0203 */
        /* <DEDUP_REMOVED lines=61> */
[----:B--234-:R-:W-:Y:S05]  /*2860*/  @P2 BRA `(.L_x_8607) ;  /* 0x00000000005c2947 */ /* 0x01cfea0003800000 */
        /* <DEDUP_REMOVED lines=13> */
.L_x_8609:
[----:B------:R-:W-:-:S06]  /*2940*/  UISETP.NE.AND UP1, UPT, UR7, 0x1, UPT ;  /* 0x000000010700788c */ /* 0x000fcc000bf25270 */
[----:B------:R-:W-:-:S05]  /*2950*/  PLOP3.LUT P2, PT, PT, PT, UP1, 0x80, 0x0 ;  /* 0x000000000000781c */ /* 0x000fca0003f4f018 */
[----:B------:R-:W-:-:S08]  /*2960*/  @UP1 ULDC.64 UR14, c[0x0][0x9e8] ;  /* 0x00027a00000e1ab9 */ /* 0x000fd00000000a00 */
[----:B------:R-:W-:-:S05]  /*2970*/  @P2 IMAD.HI.U32 R58, R57, UR14, RZ ;  /* 0x0000000e393a2c27 */ /* 0x000fca000f8e00ff */
[----:B------:R-:W-:-:S07]  /*2980*/  @P2 SHF.R.U32.HI R57, RZ, UR15, R58 ;  /* 0x0000000fff392c19 */ /* 0x000fce000801163a */
.L_x_8610:
[----:B------:R-:W-:Y:S05]  /*2990*/  BSYNC B0 ;  /* 0x0000000000007941 */ /* 0x000fea0003800000 */
.L_x_8608:
[----:B------:R-:W-:-:S04]  /*29a0*/  IMAD R57, R57, UR7, -R75 ;  /* 0x0000000739397c24 */ /* 0x000fc8000f8e0a4b */
[----:B------:R-:W-:-:S05]  /*29b0*/  IMAD R57, R16, -0x2, R57 ;  /* 0xfffffffe10397824 */ /* 0x000fca00078e0239 */
[----:B------:R-:W-:Y:S02]  /*29c0*/  VIMNMX R74, R74, R57, !PT ;  /* 0x000000394a4a7248 */ /* 0x000fe40007fe0100 */
[----:B------:R-:W-:-:S07]  /*29d0*/  VIADDMNMX R73, R57, UR7, R73, PT ;  /* 0x0000000739497c46 */ /* 0x000fce000b800149 */
.L_x_8607:
[C---:B------:R-:W-:Y:S02]  /*29e0*/  ISETP.GE.AND P4, PT, R78.reuse, 0x9, PT ;  /* 0x000000094e00780c */ /* 0x040fe40003f86270 */
[C---:B------:R-:W-:Y:S02]  /*29f0*/  ISETP.GE.AND P2, PT, R78.reuse, 0x2, PT ;  /* 0x000000024e00780c */ /* 0x040fe40003f46270 */
[----:B------:R-:W-:Y:S02]  /*2a00*/  ISETP.GE.AND P5, PT, R78, 0xa, PT ;  /* 0x0000000a4e00780c */ /* 0x000fe40003fa6270 */
[----:B------:R-:W-:Y:S02]  /*2a10*/  LOP3.LUT R19, R19, 0xfffffffd, RZ, 0xc0, !PT ;  /* 0xfffffffd13137812 */ /* 0x000fe400078ec0ff */
[----:B------:R-:W-:-:S04]  /*2a20*/  ISETP.GT.AND P3, PT, R74, 0x1, !P2 ;  /* 0x000000014a00780c */ /* 0x000fc80005764270 */
[----:B------:R-:W-:Y:S02]  /*2a30*/  ISETP.LT.OR P3, PT, R73, 0x2, P3 ;  /* 0x000000024900780c */ /* 0x000fe40001f61670 */
[----:B------:R-:W-:Y:S02]  /*2a40*/  @P4 LOP3.LUT R19, R19, 0x2, RZ, 0xfc, !PT ;  /* 0x0000000213134812 */ /* 0x000fe400078efcff */
[----:B------:R-:W-:Y:S02]  /*2a50*/  FSEL R90, R90, -INF , !P3 ;  /* 0xff8000005a5a7808 */ /* 0x000fe40005800000 */
[----:B------:R-:W-:Y:S02]  /*2a60*/  LOP3.LUT R19, R19, 0xfffffffb, RZ, 0xc0, !PT ;  /* 0xfffffffb13137812 */ /* 0x000fe400078ec0ff */
[----:B------:R-:W-:Y:S02]  /*2a70*/  ISETP.GT.AND P4, PT, R74, 0x8, !P4 ;  /* 0x000000084a00780c */ /* 0x000fe40006784270 */
[----:B------:R-:W-:-:S02]  /*2a80*/  @P5 LOP3.LUT R19, R19, 0x4, RZ, 0xfc, !PT ;  /* 0x0000000413135812 */ /* 0x000fc400078efcff */
[----:B------:R-:W-:Y:S02]  /*2a90*/  ISETP.GT.AND P3, PT, R74, 0x9, !P5 ;  /* 0x000000094a00780c */ /* 0x000fe40006f64270 */
[C---:B------:R-:W-:Y:S02]  /*2aa0*/  ISETP.GE.AND P5, PT, R78.reuse, 0x11, PT ;  /* 0x000000114e00780c */ /* 0x040fe40003fa6270 */
[C---:B------:R-:W-:Y:S02]  /*2ab0*/  ISETP.LT.OR P4, PT, R73.reuse, 0x9, P4 ;  /* 0x000000094900780c */ /* 0x040fe40002781670 */
[----:B------:R-:W-:Y:S02]  /*2ac0*/  ISETP.LT.OR P3, PT, R73, 0xa, P3 ;  /* 0x0000000a4900780c */ /* 0x000fe40001f61670 */
[----:B-1----:R-:W-:Y:S02]  /*2ad0*/  FSEL R91, R91, -INF , !P4 ;  /* 0xff8000005b5b7808 */ /* 0x002fe40006000000 */
        /* <DEDUP_REMOVED lines=133> */
[----:B------:R-:W-:Y:S02]  /*3330*/  LOP3.LUT R19, R19, 0xffffffef, RZ, 0xc0, !PT ;  /* 0xffffffef13137812 */ /* 0x000fe400078ec0ff */
        /* <DEDUP_REMOVED lines=25> */
[----:B------:R-:W-:Y:S02]  /*34d0*/  ISETP.GT.AND P6, PT, R74, RZ, !P6 ;  /* 0x000000ff4a00720c */ /* 0x000fe400077c4270 */
[----:B------:R-:W-:Y:S02]  /*34e0*/  LOP3.LUT R19, R19, 0xf7ffffff, RZ, 0xc0, !PT ;  /* 0xf7ffffff13137812 */ /* 0x000fe400078ec0ff */
[----:B------:R-:W-:-:S04]  /*34f0*/  ISETP.LT.OR P6, PT, R73, 0x1, P6 ;  /* 0x000000014900780c */ /* 0x000fc800037c1670 */
[----:B------:R-:W-:Y:S01]  /*3500*/  FSEL R72, R4, -INF , !P6 ;  /* 0xff80000004487808 */ /* 0x000fe20007000000 */
[----:B------:R-:W-:Y:S01]  /*3510*/  VIADD R4, R3, 0x8 ;  /* 0x0000000803047836 */ /* 0x000fe20000000000 */
[----:B------:R-:W-:-:S04]  /*3520*/  ISETP.GE.AND P6, PT, R78, 0x7a, PT ;  /* 0x0000007a4e00780c */ /* 0x000fc80003fc6270 */
[----:B------:R-:W-:-:S09]  /*3530*/  VIADDMNMX R70, R4, R82, R79, PT ;  /* 0x0000005204467246 */ /* 0x000fd2000380014f */
[----:B------:R-:W-:Y:S02]  /*3540*/  @P6 LOP3.LUT R19, R19, 0x8000000, RZ, 0xfc, !PT ;  /* 0x0800000013136812 */ /* 0x000fe400078efcff */
[----:B------:R-:W-:-:S04]  /*3550*/  ISETP.GT.AND P6, PT, R74, 0x79, !P6 ;  /* 0x000000794a00780c */ /* 0x000fc800077c4270 */
[----:B------:R-:W-:Y:S01]  /*3560*/  ISETP.LT.OR P6, PT, R73, 0x7a, P6 ;  /* 0x0000007a4900780c */ /* 0x000fe200037c1670 */
[----:B------:R-:W-:-:S03]  /*3570*/  IMAD.IADD R73, R83, 0x1, R4 ;  /* 0x0000000153497824 */ /* 0x000fc600078e0204 */
        /* <DEDUP_REMOVED lines=17> */
.L_x_8613:
[----:B------:R-:W-:-:S06]  /*3690*/  UISETP.NE.AND UP1, UPT, UR7, 0x1, UPT ;  /* 0x000000010700788c */ /* 0x000fcc000bf25270 */
[----:B------:R-:W-:-:S05]  /*36a0*/  PLOP3.LUT P6, PT, PT, PT, UP1, 0x80, 0x0 ;  /* 0x000000000000781c */ /* 0x000fca0003fcf018 */
[----:B------:R-:W-:-:S08]  /*36b0*/  @UP1 ULDC.64 UR10, c[0x0][0x9e8] ;  /* 0x00027a00000a1ab9 */ /* 0x000fd00000000a00 */
[----:B------:R-:W-:Y:S01]  /*36c0*/  @P6 IMAD.HI.U32 R44, R42, UR10, RZ ;  /* 0x0000000a2a2c6c27 */ /* 0x000fe2000f8e00ff */
[----:B------:R-:W-:-:S13]  /*36d0*/  PLOP3.LUT P6, PT, PT, PT, UP1, 0x80, 0x0 ;  /* 0x000000000000781c */ /* 0x000fda0003fcf018 */
[----:B------:R-:W-:-:S07]  /*36e0*/  @P6 SHF.R.U32.HI R42, RZ, UR11, R44 ;  /* 0x0000000bff2a6c19 */ /* 0x000fce000801162c */
.L_x_8614:
[----:B------:R-:W-:Y:S05]  /*36f0*/  BSYNC B0 ;  /* 0x0000000000007941 */ /* 0x000fea0003800000 */
.L_x_8612:
[----:B------:R-:W-:-:S04]  /*3700*/  IMAD R71, R42, UR7, -R75 ;  /* 0x000000072a477c24 */ /* 0x000fc8000f8e0a4b */
[----:B------:R-:W-:-:S05]  /*3710*/  IMAD R71, R16, -0x2, R71 ;  /* 0xfffffffe10477824 */ /* 0x000fca00078e0247 */
[----:B------:R-:W-:Y:S02]  /*3720*/  VIMNMX R73, R73, R71, !PT ;  /* 0x0000004749497248 */ /* 0x000fe40007fe0100 */
[----:B------:R-:W-:-:S07]  /*3730*/  VIADDMNMX R70, R71, UR7, R70, PT ;  /* 0x0000000747467c46 */ /* 0x000fce000b800146 */
.L_x_8611:
[----:B------:R-:W-:Y:S01]  /*3740*/  ISETP.GT.AND P2, PT, R73, 0x1, !P2 ;  /* 0x000000014900780c */ /* 0x000fe20005744270 */
[----:B------:R-:W-:Y:S01]  /*3750*/  ULDC UR10, c[0x0][0x988] ;  /* 0x00026200000a7ab9 */ /* 0x000fe20000000800 */
[----:B------:R-:W-:Y:S01]  /*3760*/  LOP3.LUT P6, RZ, R19, 0x8, RZ, 0xc0, !PT ;  /* 0x0000000813ff7812 */ /* 0x000fe200078cc0ff */
[----:B------:R-:W-:Y:S01]  /*3770*/  IMAD.U32 R81, RZ, RZ, UR10 ;  /* 0x0000000aff517e24 */ /* 0x000fe2000f8e00ff */
[----:B------:R-:W-:Y:S02]  /*3780*/  ISETP.LT.OR P2, PT, R70, 0x2, P2 ;  /* 0x000000024600780c */ /* 0x000fe40001741670 */
[----:B------:R-:W-:Y:S02]  /*3790*/  ISETP.GT.AND P3, PT, R73, 0x70, !P3 ;  /* 0x000000704900780c */ /* 0x000fe40005f64270 */
[----:B------:R-:W-:Y:S02]  /*37a0*/  FSEL R44, R5, -INF , !P2 ;  /* 0xff800000052c7808 */ /* 0x000fe40005000000 */
[----:B------:R-:W-:-:S02]  /*37b0*/  LOP3.LUT P2, RZ, R19, 0x2, RZ, 0xc0, !PT ;  /* 0x0000000213ff7812 */ /* 0x000fc4000784c0ff */
[C---:B------:R-:W-:Y:S02]  /*37c0*/  ISETP.GT.AND P4, PT, R73.reuse, 0x71, !P4 ;  /* 0x000000714900780c */ /* 0x040fe40006784270 */
[C---:B------:R-:W-:Y:S02]  /*37d0*/  ISETP.GT.AND P2, PT, R73.reuse, 0x8, !P2 ;  /* 0x000000084900780c */ /* 0x040fe40005744270 */
[C---:B------:R-:W-:Y:S02]  /*37e0*/  ISETP.LT.OR P3, PT, R70.reuse, 0x71, P3 ;  /* 0x000000714600780c */ /* 0x040fe40001f61670 */
[----:B------:R-:W-:Y:S02]  /*37f0*/  ISETP.LT.OR P2, PT, R70, 0x9, P2 ;  /* 0x000000094600780c */ /* 0x000fe40001741670 */
[----:B------:R-:W-:Y:S02]  /*3800*/  ISETP.GT.AND P5, PT, R73, 0x78, !P5 ;  /* 0x000000784900780c */ /* 0x000fe40006fa4270 */
[----:B------:R-:W-:-:S02]  /*3810*/  FSEL R42, R7, -INF , !P2 ;  /* 0xff800000072a7808 */ /* 0x000fc40005000000 */
[----:B------:R-:W-:Y:S02]  /*3820*/  LOP3.LUT P2, RZ, R19, 0x4, RZ, 0xc0, !PT ;  /* 0x0000000413ff7812 */ /* 0x000fe4000784c0ff */
[C---:B------:R-:W-:Y:S02]  /*3830*/  ISETP.LT.OR P4, PT, R70.reuse, 0x72, P4 ;  /* 0x000000724600780c */ /* 0x040fe40002781670 */
[----:B------:R-:W-:Y:S02]  /*3840*/  ISETP.GT.AND P2, PT, R73, 0x9, !P2 ;  /* 0x000000094900780c */ /* 0x000fe40005744270 */
[----:B------:R-:W-:Y:S02]  /*3850*/  FSEL R21, R21, -INF , !P3 ;  /* 0xff80000015157808 */ /* 0x000fe40005800000 */
[C---:B------:R-:W-:Y:S02]  /*3860*/  ISETP.LT.OR P2, PT, R70.reuse, 0xa, P2 ;  /* 0x0000000a4600780c */ /* 0x040fe40001741670 */
[----:B------:R-:W-:-:S02]  /*3870*/  ISETP.LT.OR P5, PT, R70, 0x79, P5 ;  /* 0x000000794600780c */ /* 0x000fc40002fa1670 */
[----:B------:R-:W-:Y:S02]  /*3880*/  FSEL R6, R6, -INF , !P2 ;  /* 0xff80000006067808 */ /* 0x000fe40005000000 */
[----:B------:R-:W-:Y:S02]  /*3890*/  ISETP.GT.AND P2, PT, R73, 0x10, !P6 ;  /* 0x000000104900780c */ /* 0x000fe40007744270 */
[----:B------:R-:W-:Y:S02]  /*38a0*/  LOP3.LUT P6, RZ, R19, 0x8000, RZ, 0xc0, !PT ;  /* 0x0000800013ff7812 */ /* 0x000fe400078cc0ff */
[----:B------:R-:W-:Y:S02]  /*38b0*/  ISETP.LT.OR P2, PT, R70, 0x11, P2 ;  /* 0x000000114600780c */ /* 0x000fe40001741670 */
[----:B------:R-:W-:Y:S02]  /*38c0*/  FSEL R24, R24, -INF , !P4 ;  /* 0xff80000018187808 */ /* 0x000fe40006000000 */
[----:B------:R-:W-:-:S02]  /*38d0*/  FSEL R9, R9, -INF , !P2 ;  /* 0xff80000009097808 */ /* 0x000fc40005000000 */
[----:B------:R-:W-:Y:S02]  /*38e0*/  LOP3.LUT P2, RZ, R19, 0x2000000, RZ, 0xc0, !PT ;  /* 0x0200000013ff7812 */ /* 0x000fe4000784c0ff */
[----:B------:R-:W-:Y:S02]  /*38f0*/  FSEL R25, R25, -INF , !P5 ;  /* 0xff80000019197808 */ /* 0x000fe40006800000 */
[----:B------:R-:W-:Y:S02]  /*3900*/  ISETP.GT.AND P2, PT, R73, 0x11, !P2 ;  /* 0x000000114900780c */ /* 0x000fe40005744270 */
[----:B------:R-:W-:Y:S02]  /*3910*/  R2UR UR14, R89 ;  /* 0x00000000590e72ca */ /* 0x000fe400000e0000 */
[----:B------:R-:W-:-:S04]  /*3920*/  ISETP.LT.OR P2, PT, R70, 0x12, P2 ;  /* 0x000000124600780c */ /* 0x000fc80001741670 */
[----:B------:R-:W-:Y:S02]  /*3930*/  FSEL R5, R8, -INF , !P2 ;  /* 0xff80000008057808 */ /* 0x000fe40005000000 */
[----:B------:R-:W-:Y:S02]  /*3940*/  LOP3.LUT P2, RZ, R19, 0x1000000, RZ, 0xc0, !PT ;  /* 0x0100000013ff7812 */ /* 0x000fe4000784c0ff */
[----:B------:R-:W-:Y:S02]  /*3950*/  FMNMX.FTZ R8, R72, R90, !PT ;  /* 0x0000005a48087209 */ /* 0x000fe40007810000 */
[----:B------:R-:W-:Y:S01]  /*3960*/  ISETP.GT.AND P2, PT, R73, 0x18, !P2 ;  /* 0x000000184900780c */ /* 0x000fe20005744270 */
[----:B------:R-:W-:Y:S01]  /*3970*/  UIADD3 UR6, UR14, UR6, URZ ;  /* 0x000000060e067290 */ /* 0x000fe2000fffe03f */
        /* <DEDUP_REMOVED lines=70> */
[C---:B------:R-:W-:Y:S01]  /*3de0*/  LOP3.LUT P6, RZ, R19.reuse, 0x10, RZ, 0xc0, !PT ;  /* 0x0000001013ff7812 */ /* 0x040fe200078cc0ff */
        /* <DEDUP_REMOVED lines=20> */
[----:B------:R-:W-:Y:S01]  /*3f30*/  FFMA.FTZ R81, R8, R81, -8 ;  /* 0xc100000008517423 */ /* 0x000fe20000010051 */
        /* <DEDUP_REMOVED lines=25> */
[----:B------:R-:W-:-:S04]  /*40d0*/  FSETP.NEU.FTZ.AND P2, PT, R8, -INF , PT ;  /* 0xff8000000800780b */ /* 0x000fc80003f5d000 */
[----:B------:R-:W-:Y:S02]  /*40e0*/  FSEL R81, R81, RZ, P2 ;  /* 0x000000ff51517208 */ /* 0x000fe40001000000 */
[----:B------:R-:W-:Y:S02]  /*40f0*/  ISETP.GT.AND P2, PT, R73, RZ, !P6 ;  /* 0x000000ff4900720c */ /* 0x000fe40007744270 */
[----:B------:R-:W-:Y:S01]  /*4100*/  LOP3.LUT P6, RZ, R19, 0x8000000, RZ, 0xc0, !PT ;  /* 0x0800000013ff7812 */ /* 0x000fe200078cc0ff */
[----:B------:R-:W-:-:S01]  /*4110*/  FFMA.FTZ R83, R40, UR10, -R81 ;  /* 0x0000000a28537c23 */ /* 0x000fc20008010851 */
[----:B------:R-:W-:Y:S01]  /*4120*/  ISETP.LT.OR P2, PT, R70, 0x1, P2 ;  /* 0x000000014600780c */ /* 0x000fe20001741670 */
[----:B------:R-:W-:Y:S01]  /*4130*/  IMAD.U32 R40, RZ, RZ, UR10 ;  /* 0x0000000aff287e24 */ /* 0x000fe2000f8e00ff */
[----:B------:R-:W-:Y:S01]  /*4140*/  ISETP.GT.AND P6, PT, R73, 0x79, !P6 ;  /* 0x000000794900780c */ /* 0x000fe200077c4270 */
[----:B------:R-:W-:-:S01]  /*4150*/  FFMA.FTZ R71, R90, UR10, -R81 ;  /* 0x0000000a5a477c23 */ /* 0x000fc20008010851 */
[----:B------:R-:W-:Y:S01]  /*4160*/  FSEL R79, R2, -INF , !P2 ;  /* 0xff800000024f7808 */ /* 0x000fe20005000000 */
[----:B------:R-:W-:-:S01]  /*4170*/  FFMA.FTZ R2, R72, UR10, -R81 ;  /* 0x0000000a48027c23 */ /* 0x000fc20008010851 */
[----:B------:R-:W-:Y:S01]  /*4180*/  LOP3.LUT P2, RZ, R19, 0x4000000, RZ, 0xc0, !PT ;  /* 0x0400000013ff7812 */ /* 0x000fe2000784c0ff */
        /* <DEDUP_REMOVED lines=10> */
[----:B------:R-:W1:Y:S01]  /*4230*/  MUFU.EX2 R2, R2 ;  /* 0x0000000200027308 */ /* 0x000e620000000800 */
[----:B------:R-:W-:Y:S01]  /*4240*/  FSEL R20, R20, -INF , !P2 ;  /* 0xff80000014147808 */ /* 0x000fe20005000000 */
[--C-:B------:R-:W-:Y:S01]  /*4250*/  FFMA.FTZ R36, R37, UR10, -R81.reuse ;  /* 0x0000000a25247c23 */ /* 0x100fe20008010851 */
[----:B------:R-:W-:Y:S01]  /*4260*/  FMNMX.FTZ R76, R9, R76, !PT ;  /* 0x0000004c094c7209 */ /* 0x000fe20007810000 */
[--C-:B------:R-:W-:Y:S01]  /*4270*/  FFMA.FTZ R77, R94, UR10, -R81.reuse ;  /* 0x0000000a5e4d7c23 */ /* 0x100fe20008010851 */
[----:B------:R-:W-:Y:S01]  /*4280*/  ISETP.LT.OR P6, PT, R70, 0x7a, P6 ;  /* 0x0000007a4600780c */ /* 0x000fe200037c1670 */
        /* <DEDUP_REMOVED lines=38> */
[----:B-1----:R-:W-:Y:S01]  /*44f0*/  FADD.FTZ R81, R2, R71 ;  /* 0x0000004702517221 */ /* 0x002fe20000010000 */
[----:B------:R-:W-:Y:S01]  /*4500*/  MUFU.EX2 R60, R60 ;  /* 0x0000003c003c7308 */ /* 0x000fe20000000800 */
[----:B--2---:R-:W-:-:S02]  /*4510*/  F2FP.SATFINITE.E4M3.F32.PACK_AB_MERGE_C R148, R75, R72, RZ ;  /* 0x000000484b94723e */ /* 0x004fc400048070ff */
[----:B------:R-:W-:Y:S02]  /*4520*/  FMNMX.FTZ R7, R29, R76, !PT ;  /* 0x0000004c1d077209 */ /* 0x000fe40007810000 */
[----:B------:R-:W-:Y:S02]  /*4530*/  F2FP.SATFINITE.E4M3.F32.PACK_AB_MERGE_C R148, R71, R2, R148 ;  /* 0x000000024794723e */ /* 0x000fe40004807094 */
        /* <DEDUP_REMOVED lines=27> */
[----:B------:R-:W2:Y:S08]  /*46f0*/  MUFU.EX2 R69, R69 ;  /* 0x0000004500457308 */ /* 0x000eb00000000800 */
        /* <DEDUP_REMOVED lines=36> */
[----:B------:R-:W-:Y:S01]  /*4940*/  FFMA.FTZ R31, R33, UR10, -R40 ;  /* 0x0000000a211f7c23 */ /* 0x000fe20008010828 */
[----:B------:R-:W-:-:S01]  /*4950*/  FADD.FTZ R33, R75, R32 ;  /* 0x000000204b217221 */ /* 0x000fc20000010000 */
[----:B------:R-:W3:Y:S01]  /*4960*/  MUFU.EX2 R42, R42 ;  /* 0x0000002a002a7308 */ /* 0x000ee20000000800 */
[----:B------:R-:W-:-:S01]  /*4970*/  FFMA.FTZ R32, R34, UR10, -R40 ;  /* 0x0000000a22207c23 */ /* 0x000fc20008010828 */
[----:B------:R-:W-:Y:S01]  /*4980*/  FFMA.FTZ R2, R47, UR10, -R40 ;  /* 0x0000000a2f027c23 */ /* 0x000fe20008010828 */
[----:B------:R-:W-:-:S01]  /*4990*/  FADD.FTZ R34, R74, R33 ;  /* 0x000000214a227221 */ /* 0x000fc20000010000 */
[----:B--2---:R-:W-:Y:S01]  /*49a0*/  F2FP.SATFINITE.E4M3.F32.PACK_AB_MERGE_C R47, R69, R62, RZ ;  /* 0x0000003e452f723e */ /* 0x004fe200048070ff */
[----:B------:R-:W-:-:S01]  /*49b0*/  FFMA.FTZ R45, R45, UR10, -R40 ;  /* 0x0000000a2d2d7c23 */ /* 0x000fc20008010828 */
[----:B------:R-:W-:Y:S01]  /*49c0*/  FFMA.FTZ R43, R43, UR10, -R40 ;  /* 0x0000000a2b2b7c23 */ /* 0x000fe20008010828 */
[----:B------:R-:W-:-:S01]  /*49d0*/  FADD.FTZ R81, R77, R34 ;  /* 0x000000224d517221 */ /* 0x000fc20000010000 */
[----:B------:R-:W2:Y:S01]  /*49e0*/  MUFU.EX2 R79, R79 ;  /* 0x0000004f004f7308 */ /* 0x000ea20000000800 */
        /* <DEDUP_REMOVED lines=8> */
[----:B---3--:R-:W-:-:S01]  /*4a70*/  FADD.FTZ R34, R42, R33 ;  /* 0x000000212a227221 */ /* 0x008fc20000010000 */
[--C-:B------:R-:W-:Y:S01]  /*4a80*/  FFMA.FTZ R33, R39, UR10, -R40.reuse ;  /* 0x0000000a27217c23 */ /* 0x100fe20008010828 */
[----:B------:R-:W-:-:S01]  /*4a90*/  FFMA.FTZ R24, R24, UR10, -R40 ;  /* 0x0000000a18187c23 */ /* 0x000fc20008010828 */
[--C-:B------:R-:W-:Y:S01]  /*4aa0*/  FFMA.FTZ R25, R25, UR10, -R40.reuse ;  /* 0x0000000a19197c23 */ /* 0x100fe20008010828 */
[----:B------:R-:W-:-:S01]  /*4ab0*/  FFMA.FTZ R26, R26, UR10, -R40 ;  /* 0x0000000a1a1a7c23 */ /* 0x000fc20008010828 */
[----:B------:R-:W-:-:S02]  /*4ac0*/  F2FP.SATFINITE.E4M3.F32.PACK_AB_MERGE_C R146, R64, R65, R47 ;  /* 0x000000414092723e */ /* 0x000fc4000480702f */
[----:B------:R-:W3:Y:S01]  /*4ad0*/  MUFU.EX2 R5, R5 ;  /* 0x0000000500057308 */ /* 0x000ee20000000800 */
[----:B--2---:R-:W-:-:S01]  /*4ae0*/  FADD.FTZ R39, R79, R34 ;  /* 0x000000224f277221 */ /* 0x004fc20000010000 */
[----:B------:R-:W-:Y:S01]  /*4af0*/  FFMA.FTZ R34, R41, UR10, -R40 ;  /* 0x0000000a29227c23 */ /* 0x000fe20008010828 */
[----:B------:R-:W-:-:S04]  /*4b00*/  F2FP.SATFINITE.E4M3.F32.PACK_AB_MERGE_C R42, R79, R42, RZ ;  /* 0x0000002a4f2a723e */ /* 0x000fc800048070ff */
[----:B------:R-:W-:Y:S01]  /*4b10*/  F2FP.SATFINITE.E4M3.F32.PACK_AB_MERGE_C R149, R44, R37, R42 ;  /* 0x000000252c95723e */ /* 0x000fe2000480702a */
[----:B------:R-:W2:Y:S01]  /*4b20*/  MUFU.EX2 R9, R9 ;  /* 0x0000000900097308 */ /* 0x000ea20000000800 */
[----:B-1----:R-:W-:-:S01]  /*4b30*/  FADD.FTZ R70, R6, R39 ;  /* 0x0000002706467221 */ /* 0x002fc20000010000 */
[----:B------:R-:W-:-:S04]  /*4b40*/  FADD.FTZ R39, R67, R76 ;  /* 0x0000004c43277221 */ /* 0x000fc80000010000 */
[----:B------:R-:W-:Y:S02]  /*4b50*/  FADD.FTZ R76, R66, R39 ;  /* 0x00000027424c7221 */ /* 0x000fe40000010000 */
[----:B------:R-:W1:Y:S01]  /*4b60*/  MUFU.EX2 R52, R52 ;  /* 0x0000003400347308 */ /* 0x000e620000000800 */
[----:B---3--:R-:W-:-:S01]  /*4b70*/  FADD.FTZ R70, R5, R70 ;  /* 0x0000004605467221 */ /* 0x008fc20000010000 */
[----:B------:R-:W-:Y:S01]  /*4b80*/  FADD.FTZ R41, R61, R76 ;  /* 0x0000004c3d297221 */ /* 0x000fe20000010000 */
[----:B------:R-:W-:-:S04]  /*4b90*/  F2FP.SATFINITE.E4M3.F32.PACK_AB_MERGE_C R61, R68, R61, RZ ;  /* 0x0000003d443d723e */ /* 0x000fc800048070ff */
[----:B------:R-:W-:Y:S01]  /*4ba0*/  F2FP.SATFINITE.E4M3.F32.PACK_AB_MERGE_C R144, R66, R67, R61 ;  /* 0x000000434290723e */ /* 0x000fe2000480703d */
[----:B------:R-:W3:Y:S01]  /*4bb0*/  MUFU.EX2 R10, R10 ;  /* 0x0000000a000a7308 */ /* 0x000ee20000000800 */
[----:B--2---:R-:W-:-:S01]  /*4bc0*/  FADD.FTZ R39, R9, R70 ;  /* 0x0000004609277221 */ /* 0x004fc20000010000 */
[----:B------:R-:W-:-:S04]  /*4bd0*/  FADD.FTZ R70, R68, R41 ;  /* 0x0000002944467221 */ /* 0x000fc80000010000 */
[----:B------:R-:W-:Y:S02]  /*4be0*/  FADD.FTZ R41, R65, R70 ;  /* 0x0000004641297221 */ /* 0x000fe40000010000 */
        /* <DEDUP_REMOVED lines=8> */
[----:B------:R-:W-:-:S04]  /*4c70*/  FADD.FTZ R70, R69, R70 ;  /* 0x0000004645467221 */ /* 0x000fc80000010000 */
[----:B------:R-:W-:Y:S02]  /*4c80*/  FADD.FTZ R41, R59, R70 ;  /* 0x000000463b297221 */ /* 0x000fe40000010000 */
[----:B------:R-:W3:Y:S01]  /*4c90*/  MUFU.EX2 R15, R15 ;  /* 0x0000000f000f7308 */ /* 0x000ee20000000800 */
[----:B--2---:R-:W-:-:S01]  /*4ca0*/  FADD.FTZ R39, R11, R60 ;  /* 0x0000003c0b277221 */ /* 0x004fc20000010000 */
[----:B------:R-:W-:-:S06]  /*4cb0*/  FADD.FTZ R41, R58, R41 ;  /* 0x000000293a297221 */ /* 0x000fcc0000010000 */
[----:B------:R-:W2:Y:S01]  /*4cc0*/  MUFU.EX2 R13, R13 ;  /* 0x0000000d000d7308 */ /* 0x000ea20000000800 */
[----:B-1----:R-:W-:-:S07]  /*4cd0*/  FADD.FTZ R68, R12, R39 ;  /* 0x000000270c447221 */ /* 0x002fce0000010000 */
[----:B------:R-:W1:Y:S01]  /*4ce0*/  MUFU.EX2 R14, R14 ;  /* 0x0000000e000e7308 */ /* 0x000e620000000800 */
[----:B---3--:R-:W-:-:S01]  /*4cf0*/  FADD.FTZ R68, R15, R68 ;  /* 0x000000440f447221 */ /* 0x008fc20000010000 */
[----:B------:R-:W-:-:S04]  /*4d00*/  F2FP.SATFINITE.E4M3.F32.PACK_AB_MERGE_C R15, R15, R12, RZ ;  /* 0x0000000c0f0f723e */ /* 0x000fc800048070ff */
[----:B------:R-:W-:Y:S02]  /*4d10*/  F2FP.SATFINITE.E4M3.F32.PACK_AB_MERGE_C R145, R11, R10, R15 ;  /* 0x0000000a0b91723e */ /* 0x000fe4000480700f */
        /* <DEDUP_REMOVED lines=8> */
[----:B------:R-:W-:-:S04]  /*4da0*/  F2FP.SATFINITE.E4M3.F32.PACK_AB_MERGE_C R27, R30, R27, RZ ;  /* 0x0000001b1e1b723e */ /* 0x000fc800048070ff */
[----:B------:R-:W-:Y:S02]  /*4db0*/  F2FP.SATFINITE.E4M3.F32.PACK_AB_MERGE_C R147, R14, R13, R27 ;  /* 0x0000000d0e93723e */ /* 0x000fe4000480701b */
[----:B------:R-:W2:Y:S08]  /*4dc0*/  MUFU.EX2 R31, R31 ;  /* 0x0000001f001f7308 */ /* 0x000eb00000000800 */
[----:B------:R4:W-:Y:S08]  /*4dd0*/  MUFU.EX2 R60, R45 ;  /* 0x0000002d003c7308 */ /* 0x0009f00000000800 */
[----:B------:R-:W5:Y:S01]  /*4de0*/  MUFU.EX2 R32, R32 ;  /* 0x0000002000207308 */ /* 0x000f620000000800 */
[----:B----4-:R-:W-:Y:S01]  /*4df0*/  F2FP.SATFINITE.E4M3.F32.PACK_AB_MERGE_C R45, R57, R54, RZ ;  /* 0x00000036392d723e */ /* 0x010fe200048070ff */
[----:B------:R-:W-:Y:S01]  /*4e00*/  FADD.FTZ R54, R54, R41 ;  /* 0x0000002936367221 */ /* 0x000fe20000010000 */
[----:B------:R-:W-:-:S02]  /*4e10*/  F2FP.SATFINITE.E4M3.F32.PACK_AB_MERGE_C R41, R56, R55, RZ ;  /* 0x000000373829723e */ /* 0x000fc400048070ff */
[----:B------:R-:W-:Y:S01]  /*4e20*/  F2FP.SATFINITE.E4M3.F32.PACK_AB_MERGE_C R140, R58, R59, R45 ;  /* 0x0000003b3a8c723e */ /* 0x000fe2000480702d */
[----:B------:R-:W-:-:S01]  /*4e30*/  FADD.FTZ R57, R57, R54 ;  /* 0x0000003639397221 */ /* 0x000fc20000010000 */
[----:B-1----:R-:W-:Y:S01]  /*4e40*/  FADD.FTZ R54, R28, R39 ;  /* 0x000000271c367221 */ /* 0x002fe20000010000 */
[----:B------:R-:W1:Y:S01]  /*4e50*/  MUFU.EX2 R33, R33 ;  /* 0x0000002100217308 */ /* 0x000e620000000800 */
[----:B------:R-:W-:Y:S01]  /*4e60*/  F2FP.SATFINITE.E4M3.F32.PACK_AB_MERGE_C R142, R73, R50, R41 ;  /* 0x00000032498e723e */ /* 0x000fe20004807029 */
[----:B------:R-:W-:Y:S01]  /*4e70*/  FADD.FTZ R50, R50, R57 ;  /* 0x0000003932327221 */ /* 0x000fe20000010000 */
[----:B---3--:R-:W-:-:S03]  /*4e80*/  FADD.FTZ R54, R29, R54 ;  /* 0x000000361d367221 */ /* 0x008fc60000010000 */
[----:B------:R-:W-:Y:S01]  /*4e90*/  FADD.FTZ R50, R73, R50 ;  /* 0x0000003249327221 */ /* 0x000fe20000010000 */
[----:B--2---:R-:W-:-:S01]  /*4ea0*/  FADD.FTZ R39, R31, R54 ;  /* 0x000000361f277221 */ /* 0x004fc20000010000 */
[----:B------:R-:W2:Y:S01]  /*4eb0*/  MUFU.EX2 R34, R34 ;  /* 0x0000002200227308 */ /* 0x000ea20000000800 */
[C---:B-----5:R-:W-:Y:S01]  /*4ec0*/  F2FP.SATFINITE.E4M3.F32.PACK_AB_MERGE_C R31, R32.reuse, R31, RZ ;  /* 0x0000001f201f723e */ /* 0x060fe200048070ff */
[----:B------:R-:W-:Y:S01]  /*4ed0*/  FADD.FTZ R55, R55, R50 ;  /* 0x0000003237377221 */ /* 0x000fe20000010000 */
[----:B------:R-:W-:-:S02]  /*4ee0*/  FADD.FTZ R40, R32, R39 ;  /* 0x0000002720287221 */ /* 0x000fc40000010000 */
[----:B------:R-:W-:Y:S01]  /*4ef0*/  F2FP.SATFINITE.E4M3.F32.PACK_AB_MERGE_C R141, R29, R28, R31 ;  /* 0x0000001c1d8d723e */ /* 0x000fe2000480701f */
[----:B------:R-:W-:-:S02]  /*4f00*/  FADD.FTZ R55, R56, R55 ;  /* 0x0000003738377221 */ /* 0x000fc40000010000 */
[----:B------:R-:W3:Y:S01]  /*4f10*/  MUFU.EX2 R43, R43 ;  /* 0x0000002b002b7308 */ /* 0x000ee20000000800 */
[----:B-1----:R-:W-:-:S07]  /*4f20*/  FADD.FTZ R39, R33, R40 ;  /* 0x0000002821277221 */ /* 0x002fce0000010000 */
[----:B------:R-:W-:Y:S01]  /*4f30*/  MUFU.EX2 R46, R46 ;  /* 0x0000002e002e7308 */ /* 0x000fe20000000800 */
[----:B--2---:R-:W-:-:S07]  /*4f40*/  FADD.FTZ R12, R34, R39 ;  /* 0x00000027220c7221 */ /* 0x004fce0000010000 */
[----:B------:R-:W1:Y:S01]  /*4f50*/  MUFU.EX2 R83, R83 ;  /* 0x0000005300537308 */ /* 0x000e620000000800 */
[----:B---3--:R-:W-:-:S01]  /*4f60*/  FADD.FTZ R9, R43, R12 ;  /* 0x0000000c2b097221 */ /* 0x008fc20000010000 */
[----:B------:R-:W-:-:S03]  /*4f70*/  F2FP.SATFINITE.E4M3.F32.PACK_AB_MERGE_C R43, R60, R43, RZ ;  /* 0x0000002b3c2b723e */ /* 0x000fc600048070ff */
[----:B------:R-:W-:Y:S01]  /*4f80*/  FADD.FTZ R9, R60, R9 ;  /* 0x000000093c097221 */ /* 0x000fe20000010000 */
[----:B------:R-:W-:Y:S02]  /*4f90*/  F2FP.SATFINITE.E4M3.F32.PACK_AB_MERGE_C R143, R34, R33, R43 ;  /* 0x00000021228f723e */ /* 0x000fe4000480702b */
[----:B------:R-:W-:Y:S08]  /*4fa0*/  MUFU.EX2 R48, R48 ;  /* 0x0000003000307308 */ /* 0x000ff00000000800 */
[----:B------:R-:W2:Y:S01]  /*4fb0*/  MUFU.EX2 R53, R53 ;  /* 0x0000003500357308 */ /* 0x000ea20000000800 */
[----:B-1----:R-:W-:-:S07]  /*4fc0*/  F2FP.SATFINITE.E4M3.F32.PACK_AB_MERGE_C R39, R83, R46, RZ ;  /* 0x0000002e5327723e */ /* 0x002fce00048070ff */
        /* <DEDUP_REMOVED lines=13> */
[----:B------:R-:W2:Y:S08]  /*50a0*/  MUFU.EX2 R20, R20 ;  /* 0x0000001400147308 */ /* 0x000eb00000000800 */
[----:B------:R-:W-:Y:S01]  /*50b0*/  MUFU.EX2 R38, R38 ;  /* 0x0000002600267308 */ /* 0x000fe20000000800 */
[----:B-1----:R-:W-:-:S07]  /*50c0*/  F2FP.SATFINITE.E4M3.F32.PACK_AB_MERGE_C R6, R36, R35, RZ ;  /* 0x000000232406723e */ /* 0x002fce00048070ff */
[----:B------:R-:W1:Y:S01]  /*50d0*/  MUFU.EX2 R85, R85 ;  /* 0x0000005500557308 */ /* 0x000e620000000800 */
[C---:B--2---:R-:W-:Y:S01]  /*50e0*/  F2FP.SATFINITE.E4M3.F32.PACK_AB_MERGE_C R51, R20.reuse, R51, RZ ;  /* 0x000000331433723e */ /* 0x044fe200048070ff */
[----:B------:R-:W-:-:S03]  /*50f0*/  FADD.FTZ R20, R20, R5 ;  /* 0x0000000514147221 */ /* 0x000fc60000010000 */
[----:B------:R-:W-:Y:S01]  /*5100*/  F2FP.SATFINITE.E4M3.F32.PACK_AB_MERGE_C R137, R49, R2, R51 ;  /* 0x000000023189723e */ /* 0x000fe20004807033 */
[----:B------:R-:W-:Y:S02]  /*5110*/  VIADD R2, R88, 0xfffffffe ;  /* 0xfffffffe58027836 */ /* 0x000fe40000000000 */
        /* <DEDUP_REMOVED lines=11> */
[----:B------:R-:W-:-:S01]  /*51d0*/  FADD.FTZ R6, R36, R35 ;  /* 0x0000002324067221 */ /* 0x000fc20000010000 */
[C---:B--2---:R-:W-:Y:S02]  /*51e0*/  F2FP.SATFINITE.E4M3.F32.PACK_AB_MERGE_C R9, R26.reuse, R25, RZ ;  /* 0x000000191a09723e */ /* 0x044fe400048070ff */
[----:B------:R-:W-:-:S02]  /*51f0*/  FADD.FTZ R5, R26, R5 ;  /* 0x000000051a057221 */ /* 0x000fc40000010000 */
[----:B------:R-:W-:Y:S01]  /*5200*/  F2FP.SATFINITE.E4M3.F32.PACK_AB_MERGE_C R139, R24, R21, R9 ;  /* 0x00000015188b723e */ /* 0x000fe20004807009 */
        /* <DEDUP_REMOVED lines=12> */
.L_x_8616:
[----:B------:R-:W-:-:S11]  /*52d0*/  UISETP.NE.AND UP1, UPT, UR7, 0x1, UPT ;  /* 0x000000010700788c */ /* 0x000fd6000bf25270 */
[----:B------:R-:W-:Y:S02]  /*52e0*/  @UP1 ULDC.64 UR18, c[0x0][0x9e8] ;  /* 0x00027a0000121ab9 */ /* 0x000fe40000000a00 */
[----:B------:R-:W-:-:S04]  /*52f0*/  UIMAD.WIDE.U32 UR14, UR11, UR18, URZ ;  /* 0x000000120b0e72a5 */ /* 0x000fc8000f8e003f */
[----:B------:R-:W-:-:S12]  /*5300*/  @UP1 USHF.R.U32.HI UR11, URZ, UR19, UR15 ;  /* 0x000000133f0b1299 */ /* 0x000fd8000801160f */
.L_x_8617:
[----:B------:R-:W-:-:S04]  /*5310*/  UIMAD UR7, UR11, UR7, UR7 ;  /* 0x000000070b0772a4 */ /* 0x000fc8000f8e0207 */
[----:B------:R-:W-:-:S04]  /*5320*/  UISETP.LT.AND UP1, UPT, UR6, UR7, UPT ;  /* 0x000000070600728c */ /* 0x000fc8000bf21270 */
[----:B------:R-:W-:-:S12]  /*5330*/  USEL UR6, UR6, UR7, UP1 ;  /* 0x0000000706067287 */ /* 0x000fd80008800000 */
.L_x_8615:
        /* <DEDUP_REMOVED lines=38> */
.L_x_8636:
[----:B------:R-:W-:-:S04]  /*55a0*/  UIADD3 UR20, UR36, 0x1, URZ ;  /* 0x0000000124147890 */ /* 0x000fc8000fffe03f */
[----:B------:R-:W-:-:S04]  /*55b0*/  UISETP.NE.AND UP1, UPT, UR20, 0x2, UPT ;  /* 0x000000021400788c */ /* 0x000fc8000bf25270 */
[----:B------:R-:W-:Y:S02]  /*55c0*/  USEL UR21, URZ, 0x1, UP1 ;  /* 0x000000013f157887 */ /* 0x000fe40008800000 */
[----:B------:R-:W-:Y:S02]  /*55d0*/  USEL UR20, UR20, URZ, UP1 ;  /* 0x0000003f14147287 */ /* 0x000fe40008800000 */
[----:B------:R-:W-:Y:S01]  /*55e0*/  ULOP3.LUT UR21, UR37, UR21, URZ, 0x3c, !UPT ;  /* 0x0000001525157292 */ /* 0x000fe2000f8e3c3f */
[----:B------:R-:W-:Y:S11]  /*55f0*/  @!P0 BRA `(.L_x_8619) ;  /* 0x0000000000048947 */ /* 0x000ff60003800000 */
[----:B------:R-:W-:Y:S01]  /*5600*/  BPT.TRAP 0x1 ;  /* 0x000000040000795c */ /* 0x000fe20000300000 */
.L_x_8619:
[----:B------:R-:W-:Y:S01]  /*5610*/  ULEA UR26, UR20, UR47, 0x3 ;  /* 0x0000002f141a7291 */ /* 0x000fe2000f8e183f */
[----:B------:R-:W-:-:S05]  /*5620*/  IMAD.U32 R10, RZ, RZ, UR21 ;  /* 0x00000015ff0a7e24 */ /* 0x000fca000f8e00ff */
[----:B------:R-:W-:-:S04]  /*5630*/  SHF.L.U32 R10, R10, 0x1f, RZ ;  /* 0x0000001f0a0a7819 */ /* 0x000fc800000006ff */
[----:B------:R1:W2:Y:S01]  /*5640*/  SYNCS.PHASECHK.TRANS64.TRYWAIT P2, [UR26+0x19c30], R10 ;  /* 0x019c300aff0075a7 */ /* 0x0002a2000804015a */
[----:B------:R-:W-:Y:S05]  /*5650*/  @!P0 BRA `(.L_x_8620) ;  /* 0x0000000000048947 */ /* 0x000fea0003800000 */
[----:B------:R-:W-:Y:S01]  /*5660*/  BPT.TRAP 0x1 ;  /* 0x000000040000795c */ /* 0x000fe20000300000 */
.L_x_8620:
[----:B--2---:R-:W-:Y:S05]  /*5670*/  @P2 BRA `(.L_x_8621) ;  /* 0x0000000000082947 */ /* 0x004fea0003800000 */
[----:B------:R-:W2:Y:S02]  /*5680*/  SYNCS.PHASECHK.TRANS64.TRYWAIT P2, [UR26+0x19c30], R10 ;  /* 0x019c300aff0075a7 */ /* 0x000ea4000804015a */
[----:B--2---:R-:W-:Y:S05]  /*5690*/  @!P2 BRA `(.L_x_8622) ;  /* 0x000000e000fca947 */ /* 0x004fea0003800000 */
.L_x_8621:
        /* <DEDUP_REMOVED lines=17> */
.L_x_8623:
[----:B------:R-:W-:Y:S01]  /*57b0*/  ULEA UR11, UR36, UR47, 0x3 ;  /* 0x0000002f240b7291 */ /* 0x000fe2000f8e183f */
[----:B-12---:R-:W-:-:S05]  /*57c0*/  IMAD.U32 R10, RZ, RZ, UR37 ;  /* 0x00000025ff0a7e24 */ /* 0x006fca000f8e00ff */
[----:B------:R-:W-:-:S04]  /*57d0*/  SHF.L.U32 R10, R10, 0x1f, RZ ;  /* 0x0000001f0a0a7819 */ /* 0x000fc800000006ff */
[----:B------:R1:W2:Y:S01]  /*57e0*/  SYNCS.PHASECHK.TRANS64.TRYWAIT P2, [UR11+0x19c50], R10 ;  /* 0x019c500aff0075a7 */ /* 0x0002a2000804014b */
[----:B------:R-:W-:Y:S05]  /*57f0*/  @!P0 BRA `(.L_x_8624) ;  /* 0x0000000000048947 */ /* 0x000fea0003800000 */
[----:B------:R-:W-:Y:S01]  /*5800*/  BPT.TRAP 0x1 ;  /* 0x000000040000795c */ /* 0x000fe20000300000 */
.L_x_8624:
[----:B--2---:R-:W-:Y:S05]  /*5810*/  @P2 BRA `(.L_x_8625) ;  /* 0x0000000000082947 */ /* 0x004fea0003800000 */
[----:B------:R-:W2:Y:S02]  /*5820*/  SYNCS.PHASECHK.TRANS64.TRYWAIT P2, [UR11+0x19c50], R10 ;  /* 0x019c500aff0075a7 */ /* 0x000ea4000804014b */
[----:B--2---:R-:W-:Y:S05]  /*5830*/  @!P2 BRA `(.L_x_8626) ;  /* 0x000000e000aca947 */ /* 0x004fea0003800000 */
.L_x_8625:
        /* <DEDUP_REMOVED lines=25> */
[----:B------:R-:W-:Y:S01]  /*59d0*/  QGMMA.64x96x32.F32.E4M3.E4M3 R88, R148, gdesc[UR4], R88, gsb0 ;  /* 0x0160000494587df3 */ /* 0x000fe20008000858 */
        /* <DEDUP_REMOVED lines=19> */
[----:B------:R-:W-:Y:S01]  /*5b10*/  IADD3 R80, -R77, 0x1, RZ ;  /* 0x000000014d507810 */ /* 0x000fe20007ffe1ff */
        /* <DEDUP_REMOVED lines=14> */
[C---:B-1----:R-:W-:Y:S01]  /*5c00*/  FMUL.FTZ R10, R0.reuse, R24 ;  /* 0x00000018000a7220 */ /* 0x042fe20000410000 */
        /* <DEDUP_REMOVED lines=16> */
[----:B------:R-:W-:Y:S01]  /*5d10*/  FMUL.FTZ R80, R0, R87 ;  /* 0x0000005700507220 */ /* 0x000fe20000410000 */
[----:B------:R-:W-:Y:S01]  /*5d20*/  IMAD.U32 R40, RZ, RZ, UR26 ;  /* 0x0000001aff287e24 */ /* 0x000fe2000f8e00ff */
[----:B------:R-:W-:Y:S01]  /*5d30*/  PLOP3.LUT P2, PT, PT, PT, UP0, 0x40, 0x0 ;  /* 0x000000000000781c */ /* 0x000fe20003f4e808 */
[----:B------:R-:W1:Y:S01]  /*5d40*/  MUFU.TANH R10, R10 ;  /* 0x0000000a000a7308 */ /* 0x000e620000002400 */
[----:B------:R-:W-:Y:S02]  /*5d50*/  VIADD R41, R41, -UR24 ;  /* 0x8000001829297c36 */ /* 0x000fe40008000000 */
[----:B------:R-:W-:-:S02]  /*5d60*/  @!P1 VIADD R40, R40, 0x19c40 ;  /* 0x00019c4028289836 */ /* 0x000fc40000000000 */
[----:B------:R-:W-:-:S03]  /*5d70*/  IMAD R41, R16, -0x2, R41 ;  /* 0xfffffffe10297824 */ /* 0x000fc600078e0229 */
[----:B------:R-:W2:Y:S01]  /*5d80*/  MUFU.TANH R11, R11 ;  /* 0x0000000b000b7308 */ /* 0x000ea20000002400 */
[----:B------:R-:W-:Y:S01]  /*5d90*/  @!P1 PRMT R40, RZ, 0x654, R40 ;  /* 0x00000654ff289816 */ /* 0x000fe20000000028 */
[C---:B------:R-:W-:Y:S02]  /*5da0*/  VIADD R86, R41.reuse, UR25 ;  /* 0x0000001929567c36 */ /* 0x040fe40008000000 */
[----:B------:R-:W-:Y:S02]  /*5db0*/  VIADD R85, R41, UR17 ;  /* 0x0000001129557c36 */ /* 0x000fe40008000000 */
[C---:B------:R-:W-:Y:S02]  /*5dc0*/  IMAD.IADD R84, R3.reuse, 0x1, R86 ;  /* 0x0000000103547824 */ /* 0x040fe400078e0256 */
[----:B------:R-:W3:Y:S01]  /*5dd0*/  MUFU.TANH R12, R12 ;  /* 0x0000000c000c7308 */ /* 0x000ee20000002400 */
[----:B------:R-:W-:-:S07]  /*5de0*/  IMAD.IADD R83, R3, 0x1, R85 ;  /* 0x0000000103537824 */ /* 0x000fce00078e0255 */
[----:B------:R-:W4:Y:S08]  /*5df0*/  MUFU.TANH R13, R13 ;  /* 0x0000000d000d7308 */ /* 0x000f300000002400 */
[----:B------:R-:W1:Y:S08]  /*5e00*/  MUFU.TANH R14, R14 ;  /* 0x0000000e000e7308 */ /* 0x000e700000002400 */
[----:B------:R-:W1:Y:S08]  /*5e10*/  MUFU.TANH R15, R15 ;  /* 0x0000000f000f7308 */ /* 0x000e700000002400 */
[----:B------:R-:W1:Y:S01]  /*5e20*/  MUFU.TANH R20, R20 ;  /* 0x0000001400147308 */ /* 0x000e620000002400 */
[----:B------:R-:W-:-:S02]  /*5e30*/  WARPGROUP.DEPBAR.LE gsb0, 0x0 ;  /* 0x00008000000079c5 */ /* 0x000fc40000010000 */
[----:B------:R-:W-:-:S05]  /*5e40*/  WARPGROUP.ARRIVE ;  /* 0x00000000000079c5 */ /* 0x000fca0000000000 */
[----:B------:R-:W1:Y:S01]  /*5e50*/  MUFU.TANH R21, R21 ;  /* 0x0000001500157308 */ /* 0x000e620000002400 */
[----:B------:R-:W-:Y:S01]  /*5e60*/  QGMMA.64x96x32.F32.E4M3.E4M3 R88, R144, gdesc[UR4], R88, gsb0 ;  /* 0x0160000490587df3 */ /* 0x000fe20008000858 */
        /* <DEDUP_REMOVED lines=38> */
[----:B------:R-:W-:Y:S07]  /*60d0*/  QGMMA.64x96x32.F32.E4M3.E4M3 R88, R136, gdesc[UR4], R88, gsb0 ;  /* 0x0160000488587df3 */ /* 0x000fee0008000858 */
        /* <DEDUP_REMOVED lines=15> */
[----:B------:R1:W-:Y:S05]  /*61d0*/  @!P1 SYNCS.ARRIVE.TRANS64.RED.A1T0 RZ, [R40+URZ], RZ ;  /* 0x000000ff28ff99a7 */ /* 0x0003ea000810043f */
        /* <DEDUP_REMOVED lines=25> */
.L_x_8629:
[----:B------:R-:W-:-:S05]  /*6370*/  IMAD.U32 R137, RZ, RZ, UR22 ;  /* 0x00000016ff897e24 */ /* 0x000fca000f8e00ff */
[----:B------:R-:W-:-:S13]  /*6380*/  ISETP.NE.AND P2, PT, R137, 0x1, PT ;  /* 0x000000018900780c */ /* 0x000fda0003f45270 */
[----:B-1----:R-:W1:Y:S01]  /*6390*/  @P2 LDC.64 R40, c[0x0][0x9e8] ;  /* 0x00027a00ff282b82 */ /* 0x002e620000000a00 */
[----:B------:R-:W-:-:S04]  /*63a0*/  @P2 IMAD.IADD R87, R156, 0x1, R3 ;  /* 0x000000019c572824 */ /* 0x000fc800078e0203 */
[----:B-1----:R-:W-:-:S04]  /*63b0*/  @P2 IMAD.HI.U32 R136, R87, R40, RZ ;  /* 0x0000002857882227 */ /* 0x002fc800078e00ff */
[----:B------:R-:W-:Y:S01]  /*63c0*/  IMAD.MOV.U32 R40, RZ, RZ, R9 ;  /* 0x000000ffff287224 */ /* 0x000fe200078e0009 */
[----:B------:R-:W-:-:S07]  /*63d0*/  @P2 SHF.R.U32.HI R40, RZ, R41, R136 ;  /* 0x00000029ff282219 */ /* 0x000fce0000011688 */
.L_x_8630:
[----:B------:R-:W-:Y:S05]  /*63e0*/  BSYNC B0 ;  /* 0x0000000000007941 */ /* 0x000fea0003800000 */
.L_x_8628:
[----:B------:R-:W-:-:S04]  /*63f0*/  IMAD R41, R40, R137, -R77 ;  /* 0x0000008928297224 */ /* 0x000fc800078e0a4d */
[----:B------:R-:W-:-:S05]  /*6400*/  IMAD R41, R16, -0x2, R41 ;  /* 0xfffffffe10297824 */ /* 0x000fca00078e0229 */
[----:B------:R-:W-:Y:S02]  /*6410*/  VIADDMNMX R84, R41, R137, R84, PT ;  /* 0x0000008929547246 */ /* 0x000fe40003800154 */
[----:B------:R-:W-:-:S07]  /*6420*/  VIMNMX R83, R83, R41, !PT ;  /* 0x0000002953537248 */ /* 0x000fce0007fe0100 */
.L_x_8627:
[----:B------:R-:W-:Y:S01]  /*6430*/  ISETP.GT.AND P2, PT, R2, -0x1, PT ;  /* 0xffffffff0200780c */ /* 0x000fe20003f44270 */
[C---:B------:R-:W-:Y:S02]  /*6440*/  IMAD.IADD R86, R4.reuse, 0x1, R86 ;  /* 0x0000000104567824 */ /* 0x040fe400078e0256 */
[----:B------:R-:W-:Y:S01]  /*6450*/  IMAD.IADD R85, R4, 0x1, R85 ;  /* 0x0000000104557824 */ /* 0x000fe200078e0255 */
[C---:B------:R-:W-:Y:S02]  /*6460*/  ISETP.GT.AND P5, PT, R83.reuse, RZ, P2 ;  /* 0x000000ff5300720c */ /* 0x040fe400017a4270 */
[C---:B------:R-:W-:Y:S02]  /*6470*/  ISETP.GT.AND P4, PT, R83.reuse, 0x1, P2 ;  /* 0x000000015300780c */ /* 0x040fe40001784270 */
[----:B------:R-:W-:Y:S02]  /*6480*/  ISETP.LT.OR P5, PT, R84, 0x1, P5 ;  /* 0x000000015400780c */ /* 0x000fe40002fa1670 */
[----:B------:R-:W-:-:S02]  /*6490*/  ISETP.GT.AND P6, PT, R83, 0x8, P2 ;  /* 0x000000085300780c */ /* 0x000fc400017c4270 */
[----:B-1----:R-:W-:Y:S02]  /*64a0*/  FSEL R41, R10, -INF , !P5 ;  /* 0xff8000000a297808 */ /* 0x002fe40006800000 */
        /* <DEDUP_REMOVED lines=105> */
.L_x_8633:
[----:B------:R-:W-:-:S05]  /*6b40*/  IMAD.U32 R84, RZ, RZ, UR22 ;  /* 0x00000016ff547e24 */ /* 0x000fca000f8e00ff */
[----:B------:R-:W-:-:S13]  /*6b50*/  ISETP.NE.AND P3, PT, R84, 0x1, PT ;  /* 0x000000015400780c */ /* 0x000fda0003f65270 */
[----:B------:R-:W1:Y:S02]  /*6b60*/  @P3 LDC.64 R10, c[0x0][0x9e8] ;  /* 0x00027a00ff0a3b82 */ /* 0x000e640000000a00 */
[----:B-1----:R-:W-:-:S05]  /*6b70*/  @P3 IMAD.HI.U32 R10, R83, R10, RZ ;  /* 0x0000000a530a3227 */ /* 0x002fca00078e00ff */
[----:B------:R-:W-:-:S07]  /*6b80*/  @P3 SHF.R.U32.HI R83, RZ, R11, R10 ;  /* 0x0000000bff533219 */ /* 0x000fce000001160a */
.L_x_8634:
[----:B------:R-:W-:Y:S05]  /*6b90*/  BSYNC B0 ;  /* 0x0000000000007941 */ /* 0x000fea0003800000 */
.L_x_8632:
[----:B------:R-:W-:-:S04]  /*6ba0*/  IMAD R83, R83, R84, -R77 ;  /* 0x0000005453537224 */ /* 0x000fc800078e0a4d */
[----:B------:R-:W-:-:S05]  /*6bb0*/  IMAD R83, R16, -0x2, R83 ;  /* 0xfffffffe10537824 */ /* 0x000fca00078e0253 */
[----:B------:R-:W-:Y:S02]  /*6bc0*/  VIADDMNMX R86, R83, R84, R86, PT ;  /* 0x0000005453567246 */ /* 0x000fe40003800156 */
[----:B------:R-:W-:-:S07]  /*6bd0*/  VIMNMX R85, R85, R83, !PT ;  /* 0x0000005355557248 */ /* 0x000fce0007fe0100 */
.L_x_8631:
        /* <DEDUP_REMOVED lines=21> */
[C---:B------:R-:W-:Y:S02]  /*6d30*/  ISETP.GT.AND P5, PT, R85.reuse, RZ, P2 ;  /* 0x000000ff5500720c */ /* 0x040fe400017a4270 */
[----:B------:R-:W-:Y:S02]  /*6d40*/  FMNMX.FTZ R10, R36, R11, !PT ;  /* 0x0000000b240a7209 */ /* 0x000fe40007810000 */
[----:B------:R-:W-:Y:S02]  /*6d50*/  ISETP.GT.AND P4, PT, R85, 0x1, P2 ;  /* 0x000000015500780c */ /* 0x000fe40001784270 */
[----:B------:R-:W-:Y:S02]  /*6d60*/  FMNMX.FTZ R11, R37, R10, !PT ;  /* 0x0000000a250b7209 */ /* 0x000fe40007810000 */
[----:B------:R-:W-:-:S02]  /*6d70*/  ISETP.LT.OR P5, PT, R86, 0x1, P5 ;  /* 0x000000015600780c */ /* 0x000fc40002fa1670 */
        /* <DEDUP_REMOVED lines=39> */
[----:B------:R-:W-:-:S03]  /*6ff0*/  ISETP.GT.AND P4, PT, R85, 0x48, P2 ;  /* 0x000000485500780c */ /* 0x000fc60001784270 */
[----:B------:R-:W1:Y:S01]  /*7000*/  SHFL.BFLY PT, R10, R11, 0x2, 0x1f ;  /* 0x0c401f000b0a7f89 */ /* 0x000e6200000e0000 */
[----:B------:R-:W-:-:S04]  /*7010*/  ISETP.LT.OR P4, PT, R86, 0x49, P4 ;  /* 0x000000495600780c */ /* 0x000fc80002781670 */
[----:B------:R-:W-:Y:S02]  /*7020*/  FSEL R56, R56, -INF , !P4 ;  /* 0xff80000038387808 */ /* 0x000fe40006000000 */
[----:B------:R-:W-:-:S04]  /*7030*/  ISETP.GT.AND P4, PT, R85, 0x51, P2 ;  /* 0x000000515500780c */ /* 0x000fc80001784270 */
[----:B------:R-:W-:-:S04]  /*7040*/  ISETP.LT.OR P4, PT, R86, 0x52, P4 ;  /* 0x000000525600780c */ /* 0x000fc80002781670 */
[----:B------:R-:W-:Y:S02]  /*7050*/  FSEL R59, R59, -INF , !P4 ;  /* 0xff8000003b3b7808 */ /* 0x000fe40006000000 */
[----:B------:R-:W-:-:S04]  /*7060*/  ISETP.GT.AND P4, PT, R85, 0x60, P2 ;  /* 0x000000605500780c */ /* 0x000fc80001784270 */
[----:B------:R-:W-:Y:S02]  /*7070*/  ISETP.LT.OR P4, PT, R86, 0x61, P4 ;  /* 0x000000615600780c */ /* 0x000fe40002781670 */
[----:B-1----:R-:W-:Y:S02]  /*7080*/  FMNMX.FTZ R77, R11, R10, !PT ;  /* 0x0000000a0b4d7209 */ /* 0x002fe40007810000 */
[----:B------:R-:W-:Y:S02]  /*7090*/  FSEL R66, R66, -INF , !P4 ;  /* 0xff80000042427808 */ /* 0x000fe40006000000 */
[----:B------:R-:W-:Y:S01]  /*70a0*/  ISETP.GT.AND P4, PT, R85, 0x69, P2 ;  /* 0x000000695500780c */ /* 0x000fe20001784270 */
[----:B------:R-:W1:Y:S03]  /*70b0*/  SHFL.BFLY PT, R10, R77, 0x1, 0x1f ;  /* 0x0c201f004d0a7f89 */ /* 0x000e6600000e0000 */
[----:B------:R-:W-:-:S04]  /*70c0*/  ISETP.LT.OR P4, PT, R86, 0x6a, P4 ;  /* 0x0000006a5600780c */ /* 0x000fc80002781670 */
[----:B------:R-:W-:Y:S02]  /*70d0*/  FSEL R71, R71, -INF , !P4 ;  /* 0xff80000047477808 */ /* 0x000fe40006000000 */
[----:B------:R-:W-:-:S04]  /*70e0*/  ISETP.GT.AND P4, PT, R85, 0x78, P2 ;  /* 0x000000785500780c */ /* 0x000fc80001784270 */
[----:B------:R-:W-:-:S04]  /*70f0*/  ISETP.LT.OR P4, PT, R86, 0x79, P4 ;  /* 0x000000795600780c */ /* 0x000fc80002781670 */
[----:B------:R-:W-:Y:S02]  /*7100*/  FSEL R79, R79, -INF , !P4 ;  /* 0xff8000004f4f7808 */ /* 0x000fe40006000000 */
[----:B-1----:R-:W-:-:S04]  /*7110*/  FMNMX.FTZ R10, R77, R10, !PT ;  /* 0x0000000a4d0a7209 */ /* 0x002fc80007810000 */
[C---:B------:R-:W-:Y:S01]  /*7120*/  FSETP.NEU.FTZ.AND P6, PT, R10.reuse, -INF , PT ;  /* 0xff8000000a00780b */ /* 0x040fe20003fdd000 */
[----:B------:R-:W-:-:S05]  /*7130*/  FFMA.FTZ R83, R10, R83, -8 ;  /* 0xc10000000a537423 */ /* 0x000fca0000010053 */
[----:B------:R-:W-:-:S05]  /*7140*/  FSEL R11, R83, RZ, P6 ;  /* 0x000000ff530b7208 */ /* 0x000fca0003000000 */
[--C-:B------:R-:W-:Y:S01]  /*7150*/  FFMA.FTZ R83, R24, UR10, -R11.reuse ;  /* 0x0000000a18537c23 */ /* 0x100fe2000801080b */
[----:B------:R-:W-:Y:S01]  /*7160*/  FSEL R24, R12, -INF , !P5 ;  /* 0xff8000000c187808 */ /* 0x000fe20006800000 */
[--C-:B------:R-:W-:Y:S01]  /*7170*/  FFMA.FTZ R77, R41, UR10, -R11.reuse ;  /* 0x0000000a294d7c23 */ /* 0x100fe2000801080b */
[----:B------:R-:W-:Y:S01]  /*7180*/  FSEL R41, R21, -INF , !P3 ;  /* 0xff80000015297808 */ /* 0x000fe20005800000 */
[----:B------:R-:W-:Y:S01]  /*7190*/  MUFU.EX2 R12, R83 ;  /* 0x00000053000c7308 */ /* 0x000fe20000000800 */
[----:B------:R-:W-:Y:S01]  /*71a0*/  FMNMX.FTZ R84, R24, R7, !PT ;  /* 0x0000000718547209 */ /* 0x000fe20007810000 */
[--C-:B------:R-:W-:Y:S01]  /*71b0*/  FFMA.FTZ R40, R40, UR10, -R11.reuse ;  /* 0x0000000a28287c23 */ /* 0x100fe2000801080b */
[----:B------:R-:W-:Y:S01]  /*71c0*/  ISETP.GT.AND P3, PT, R85, 0x18, P2 ;  /* 0x000000185500780c */ /* 0x000fe20001764270 */
[--C-:B------:R-:W-:Y:S01]  /*71d0*/  FFMA.FTZ R14, R14, UR10, -R11.reuse ;  /* 0x0000000a0e0e7c23 */ /* 0x100fe2000801080b */
[----:B------:R-:W-:-:S01]  /*71e0*/  FFMA.FTZ R15, R15, UR10, -R11 ;  /* 0x0000000a0f0f7c23 */ /* 0x000fc2000801080b */
[--C-:B------:R-:W-:Y:S01]  /*71f0*/  FFMA.FTZ R25, R25, UR10, -R11.reuse ;  /* 0x0000000a19197c23 */ /* 0x100fe2000801080b */
[----:B------:R-:W-:Y:S01]  /*7200*/  ISETP.LT.OR P3, PT, R86, 0x19, P3 ;  /* 0x000000195600780c */ /* 0x000fe20001f61670 */
[----:B------:R1:W-:Y:S01]  /*7210*/  MUFU.EX2 R21, R77 ;  /* 0x0000004d00157308 */ /* 0x0003e20000000800 */
[----:B------:R-:W-:-:S01]  /*7220*/  FFMA.FTZ R28, R28, UR10, -R11 ;  /* 0x0000000a1c1c7c23 */ /* 0x000fc2000801080b */
[--C-:B------:R-:W-:Y:S01]  /*7230*/  FFMA.FTZ R29, R29, UR10, -R11.reuse ;  /* 0x0000000a1d1d7c23 */ /* 0x100fe2000801080b */
[----:B------:R-:W-:Y:S01]  /*7240*/  FSEL R30, R30, -INF , !P3 ;  /* 0xff8000001e1e7808 */ /* 0x000fe20005800000 */
[--C-:B------:R-:W-:Y:S01]  /*7250*/  FFMA.FTZ R32, R32, UR10, -R11.reuse ;  /* 0x0000000a20207c23 */ /* 0x100fe2000801080b */
[----:B------:R-:W-:Y:S01]  /*7260*/  ISETP.GT.AND P3, PT, R85, 0x21, P2 ;  /* 0x000000215500780c */ /* 0x000fe20001764270 */
[--C-:B------:R-:W-:Y:S01]  /*7270*/  FFMA.FTZ R33, R33, UR10, -R11.reuse ;  /* 0x0000000a21217c23 */ /* 0x100fe2000801080b */
[----:B------:R-:W-:-:S01]  /*7280*/  FFMA.FTZ R36, R36, UR10, -R11 ;  /* 0x0000000a24247c23 */ /* 0x000fc2000801080b */
[--C-:B------:R-:W-:Y:S01]  /*7290*/  FFMA.FTZ R37, R37, UR10, -R11.reuse ;  /* 0x0000000a25257c23 */ /* 0x100fe2000801080b */
[----:B-1----:R-:W-:Y:S01]  /*72a0*/  FMNMX.FTZ R77, R13, R84, !PT ;  /* 0x000000540d4d7209 */ /* 0x002fe20007810000 */
        /* <DEDUP_REMOVED lines=32> */
[----:B------:R-:W-:Y:S01]  /*74b0*/  FFMA.FTZ R76, R76, UR10, -R11 ;  /* 0x0000000a4c4c7c23 */ /* 0x000fe2000801080b */
[----:B------:R-:W-:Y:S01]  /*74c0*/  FSEL R45, R45, -INF , !P3 ;  /* 0xff8000002d2d7808 */ /* 0x000fe20005800000 */
[----:B------:R-:W-:Y:S01]  /*74d0*/  MUFU.EX2 R40, R40 ;  /* 0x0000002800287308 */ /* 0x000fe20000000800 */
[----:B------:R-:W-:-:S02]  /*74e0*/  FMNMX.FTZ R84, R38, R77, !PT ;  /* 0x0000004d26547209 */ /* 0x000fc40007810000 */
[----:B------:R-:W-:Y:S02]  /*74f0*/  ISETP.LT.OR P5, PT, R86, 0x39, P5 ;  /* 0x000000395600780c */ /* 0x000fe40002fa1670 */
[----:B------:R-:W-:Y:S02]  /*7500*/  FMNMX.FTZ R77, R39, R84, !PT ;  /* 0x00000054274d7209 */ /* 0x000fe40007810000 */
[----:B------:R-:W-:Y:S01]  /*7510*/  ISETP.GT.AND P3, PT, R85, 0x40, P2 ;  /* 0x000000405500780c */ /* 0x000fe20001764270 */
[----:B------:R-:W-:Y:S01]  /*7520*/  MUFU.EX2 R14, R14 ;  /* 0x0000000e000e7308 */ /* 0x000fe20000000800 */
[----:B------:R-:W-:Y:S02]  /*7530*/  FMNMX.FTZ R84, R44, R77, !PT ;  /* 0x0000004d2c547209 */ /* 0x000fe40007810000 */
[----:B------:R-:W-:Y:S02]  /*7540*/  FSEL R48, R48, -INF , !P5 ;  /* 0xff80000030307808 */ /* 0x000fe40006800000 */
[----:B------:R-:W-:-:S02]  /*7550*/  FMNMX.FTZ R77, R45, R84, !PT ;  /* 0x000000542d4d7209 */ /* 0x000fc40007810000 */
[----:B------:R-:W-:Y:S01]  /*7560*/  ISETP.GT.AND P5, PT, R85, 0x41, P2 ;  /* 0x000000415500780c */ /* 0x000fe200017a4270 */
[----:B------:R-:W-:Y:S01]  /*7570*/  MUFU.EX2 R15, R15 ;  /* 0x0000000f000f7308 */ /* 0x000fe20000000800 */
[----:B------:R-:W-:Y:S02]  /*7580*/  ISETP.LT.OR P3, PT, R86, 0x41, P3 ;  /* 0x000000415600780c */ /* 0x000fe40001f61670 */
[----:B------:R-:W-:Y:S02]  /*7590*/  FMNMX.FTZ R84, R48, R77, !PT ;  /* 0x0000004d30547209 */ /* 0x000fe40007810000 */
[----:B------:R-:W-:Y:S02]  /*75a0*/  ISETP.LT.OR P5, PT, R86, 0x42, P5 ;  /* 0x000000425600780c */ /* 0x000fe40002fa1670 */
[----:B------:R-:W-:Y:S01]  /*75b0*/  FSEL R52, R52, -INF , !P3 ;  /* 0xff80000034347808 */ /* 0x000fe20005800000 */
[----:B------:R-:W-:Y:S01]  /*75c0*/  MUFU.EX2 R25, R25 ;  /* 0x0000001900197308 */ /* 0x000fe20000000800 */
[----:B------:R-:W-:-:S02]  /*75d0*/  FMNMX.FTZ R77, R49, R84, !PT ;  /* 0x00000054314d7209 */ /* 0x000fc40007810000 */
[----:B------:R-:W-:Y:S02]  /*75e0*/  ISETP.GT.AND P3, PT, R85, 0x49, P2 ;  /* 0x000000495500780c */ /* 0x000fe40001764270 */
[----:B------:R-:W-:Y:S02]  /*75f0*/  FSEL R53, R53, -INF , !P5 ;  /* 0xff80000035357808 */ /* 0x000fe40006800000 */
[----:B------:R-:W-:Y:S01]  /*7600*/  FMNMX.FTZ R84, R52, R77, !PT ;  /* 0x0000004d34547209 */ /* 0x000fe20007810000 */
[----:B------:R-:W-:Y:S01]  /*7610*/  MUFU.EX2 R28, R28 ;  /* 0x0000001c001c7308 */ /* 0x000fe20000000800 */
[----:B------:R-:W-:Y:S02]  /*7620*/  ISETP.GT.AND P5, PT, R85, 0x50, P2 ;  /* 0x000000505500780c */ /* 0x000fe400017a4270 */
[----:B------:R-:W-:Y:S02]  /*7630*/  ISETP.LT.OR P3, PT, R86, 0x4a, P3 ;  /* 0x0000004a5600780c */ /* 0x000fe40001f61670 */
[----:B------:R-:W-:-:S02]  /*7640*/  FMNMX.FTZ R77, R53, R84, !PT ;  /* 0x00000054354d7209 */ /* 0x000fc40007810000 */
[----:B------:R-:W-:Y:S01]  /*7650*/  FSEL R57, R57, -INF , !P3 ;  /* 0xff80000039397808 */ /* 0x000fe20005800000 */
[----:B------:R-:W-:Y:S01]  /*7660*/  MUFU.EX2 R29, R29 ;  /* 0x0000001d001d7308 */ /* 0x000fe20000000800 */
[----:B------:R-:W-:Y:S02]  /*7670*/  ISETP.LT.OR P5, PT, R86, 0x51, P5 ;  /* 0x000000515600780c */ /* 0x000fe40002fa1670 */
[----:B------:R-:W-:Y:S02]  /*7680*/  FMNMX.FTZ R84, R56, R77, !PT ;  /* 0x0000004d38547209 */ /* 0x000fe40007810000 */
[----:B------:R-:W-:Y:S02]  /*7690*/  ISETP.GT.AND P3, PT, R85, 0x58, P2 ;  /* 0x000000585500780c */ /* 0x000fe40001764270 */
[----:B------:R-:W-:Y:S01]  /*76a0*/  FSEL R58, R58, -INF , !P5 ;  /* 0xff8000003a3a7808 */ /* 0x000fe20006800000 */
[----:B------:R-:W-:Y:S01]  /*76b0*/  MUFU.EX2 R32, R32 ;  /* 0x0000002000207308 */ /* 0x000fe20000000800 */
[----:B------:R-:W-:-:S02]  /*76c0*/  FMNMX.FTZ R77, R57, R84, !PT ;  /* 0x00000054394d7209 */ /* 0x000fc40007810000 */
[----:B------:R-:W-:Y:S02]  /*76d0*/  ISETP.GT.AND P5, PT, R85, 0x59, P2 ;  /* 0x000000595500780c */ /* 0x000fe400017a4270 */
[----:B------:R-:W-:Y:S02]  /*76e0*/  ISETP.LT.OR P3, PT, R86, 0x59, P3 ;  /* 0x000000595600780c */ /* 0x000fe40001f61670 */
[----:B------:R-:W-:Y:S01]  /*76f0*/  FMNMX.FTZ R84, R58, R77, !PT ;  /* 0x0000004d3a547209 */ /* 0x000fe20007810000 */
[----:B------:R-:W-:Y:S01]  /*7700*/  MUFU.EX2 R33, R33 ;  /* 0x0000002100217308 */ /* 0x000fe20000000800 */
[----:B------:R-:W-:Y:S02]  /*7710*/  ISETP.LT.OR P5, PT, R86, 0x5a, P5 ;  /* 0x0000005a5600780c */ /* 0x000fe40002fa1670 */
[----:B------:R-:W-:Y:S02]  /*7720*/  FSEL R62, R62, -INF , !P3 ;  /* 0xff8000003e3e7808 */ /* 0x000fe40005800000 */
[----:B------:R-:W-:-:S02]  /*7730*/  FMNMX.FTZ R77, R59, R84, !PT ;  /* 0x000000543b4d7209 */ /* 0x000fc40007810000 */
[----:B------:R-:W-:Y:S01]  /*7740*/  ISETP.GT.AND P3, PT, R85, 0x61, P2 ;  /* 0x000000615500780c */ /* 0x000fe20001764270 */
[----:B------:R-:W-:Y:S01]  /*7750*/  MUFU.EX2 R36, R36 ;  /* 0x0000002400247308 */ /* 0x000fe20000000800 */
[----:B------:R-:W-:Y:S02]  /*7760*/  FSEL R63, R63, -INF , !P5 ;  /* 0xff8000003f3f7808 */ /* 0x000fe40006800000 */
[----:B------:R-:W-:Y:S02]  /*7770*/  FMNMX.FTZ R84, R62, R77, !PT ;  /* 0x0000004d3e547209 */ /* 0x000fe40007810000 */
[----:B------:R-:W-:Y:S02]  /*7780*/  ISETP.GT.AND P5, PT, R85, 0x68, P2 ;  /* 0x000000685500780c */ /* 0x000fe400017a4270 */
[----:B------:R-:W-:Y:S01]  /*7790*/  ISETP.LT.OR P3, PT, R86, 0x62, P3 ;  /* 0x000000625600780c */ /* 0x000fe20001f61670 */
[----:B------:R-:W-:Y:S01]  /*77a0*/  MUFU.EX2 R37, R37 ;  /* 0x0000002500257308 */ /* 0x000fe20000000800 */
[----:B------:R-:W-:-:S02]  /*77b0*/  FMNMX.FTZ R77, R63, R84, !PT ;  /* 0x000000543f4d7209 */ /* 0x000fc40007810000 */
[----:B------:R-:W-:Y:S02]  /*77c0*/  FSEL R67, R67, -INF , !P3 ;  /* 0xff80000043437808 */ /* 0x000fe40005800000 */
[----:B------:R-:W-:Y:S02]  /*77d0*/  ISETP.LT.OR P5, PT, R86, 0x69, P5 ;  /* 0x000000695600780c */ /* 0x000fe40002fa1670 */
[----:B------:R-:W-:Y:S01]  /*77e0*/  FMNMX.FTZ R84, R66, R77, !PT ;  /* 0x0000004d42547209 */ /* 0x000fe20007810000 */
[----:B------:R-:W-:Y:S01]  /*77f0*/  MUFU.EX2 R42, R42 ;  /* 0x0000002a002a7308 */ /* 0x000fe20000000800 */
[----:B------:R-:W-:Y:S02]  /*7800*/  ISETP.GT.AND P3, PT, R85, 0x70, P2 ;  /* 0x000000705500780c */ /* 0x000fe40001764270 */
        /* <DEDUP_REMOVED lines=10> */
[----:B------:R-:W-:Y:S01]  /*78b0*/  ISETP.GT.AND P2, PT, R85, 0x79, P2 ;  /* 0x000000795500780c */ /* 0x000fe20001744270 */
[----:B------:R-:W-:-:S01]  /*78c0*/  FFMA.FTZ R85, R82, UR10, -R11 ;  /* 0x0000000a52557c23 */ /* 0x000fc2000801080b */
[----:B------:R-:W-:Y:S01]  /*78d0*/  FSEL R75, R75, -INF , !P5 ;  /* 0xff8000004b4b7808 */ /* 0x000fe20006800000 */
[----:B------:R-:W-:Y:S01]  /*78e0*/  IMAD.U32 R82, RZ, RZ, UR10 ;  /* 0x0000000aff527e24 */ /* 0x000fe2000f8e00ff */
[----:B------:R-:W-:Y:S01]  /*78f0*/  FMNMX.FTZ R84, R74, R77, !PT ;  /* 0x0000004d4a547209 */ /* 0x000fe20007810000 */
[----:B------:R-:W-:Y:S01]  /*7900*/  MUFU.EX2 R47, R47 ;  /* 0x0000002f002f7308 */ /* 0x000fe20000000800 */
[----:B------:R-:W-:Y:S02]  /*7910*/  ISETP.LT.OR P2, PT, R86, 0x7a, P2 ;  /* 0x0000007a5600780c */ /* 0x000fe40001741670 */
[----:B------:R-:W-:Y:S02]  /*7920*/  FMNMX.FTZ R84, R75, R84, !PT ;  /* 0x000000544b547209 */ /* 0x000fe40007810000 */
[----:B------:R-:W-:-:S02]  /*7930*/  FSEL R80, R80, -INF , !P2 ;  /* 0xff80000050507808 */ /* 0x000fc40005000000 */
[----:B------:R-:W-:Y:S01]  /*7940*/  FMNMX.FTZ R77, R79, R84, !PT ;  /* 0x000000544f4d7209 */ /* 0x000fe20007810000 */
[----:B------:R-:W-:Y:S03]  /*7950*/  MUFU.EX2 R50, R50 ;  /* 0x0000003200327308 */ /* 0x000fe60000000800 */
[----:B------:R-:W-:-:S05]  /*7960*/  FMNMX.FTZ R77, R80, R77, !PT ;  /* 0x0000004d504d7209 */ /* 0x000fca0007810000 */
[----:B------:R-:W1:Y:S01]  /*7970*/  SHFL.BFLY PT, R84, R77, 0x2, 0x1f ;  /* 0x0c401f004d547f89 */ /* 0x000e6200000e0000 */
[----:B------:R-:W-:Y:S08]  /*7980*/  MUFU.EX2 R51, R51 ;  /* 0x0000003300337308 */ /* 0x000ff00000000800 */
[----:B------:R-:W-:Y:S08]  /*7990*/  MUFU.EX2 R54, R54 ;  /* 0x0000003600367308 */ /* 0x000ff00000000800 */
[----:B------:R-:W-:Y:S01]  /*79a0*/  MUFU.EX2 R55, R55 ;  /* 0x0000003700377308 */ /* 0x000fe20000000800 */
[----:B-1----:R-:W-:Y:S01]  /*79b0*/  FMNMX.FTZ R84, R77, R84, !PT ;  /* 0x000000544d547209 */ /* 0x002fe20007810000 */
[--C-:B------:R-:W-:Y:S01]  /*79c0*/  FFMA.FTZ R77, R78, UR10, -R11.reuse ;  /* 0x0000000a4e4d7c23 */ /* 0x100fe2000801080b */
[----:B------:R-:W-:-:S01]  /*79d0*/  FFMA.FTZ R78, R81, UR10, -R11 ;  /* 0x0000000a514e7c23 */ /* 0x000fc2000801080b */
[----:B------:R-:W-:-:S04]  /*79e0*/  FSEL R81, R10, RZ, P6 ;  /* 0x000000ff0a517208 */ /* 0x000fc80003000000 */
[----:B------:R-:W-:Y:S01]  /*79f0*/  MUFU.EX2 R60, R60 ;  /* 0x0000003c003c7308 */ /* 0x000fe20000000800 */
[----:B------:R-:W1:Y:S01]  /*7a00*/  SHFL.BFLY PT, R83, R84, 0x1, 0x1f ;  /* 0x0c201f0054537f89 */ /* 0x000e6200000e0000 */
[----:B------:R-:W-:-:S04]  /*7a10*/  FADD.FTZ R8, -R81, R8 ;  /* 0x0000000851087221 */ /* 0x000fc80000010100 */
[----:B------:R-:W-:Y:S02]  /*7a20*/  FMUL.FTZ R8, R8, UR10 ;  /* 0x0000000a08087c20 */ /* 0x000fe40008410000 */
[----:B------:R-:W-:Y:S08]  /*7a30*/  MUFU.EX2 R61, R61 ;  /* 0x0000003d003d7308 */ /* 0x000ff00000000800 */
[----:B------:R-:W2:Y:S01]  /*7a40*/  MUFU.EX2 R8, R8 ;  /* 0x0000000800087308 */ /* 0x000ea20000000800 */
[----:B-1----:R-:W-:-:S07]  /*7a50*/  FMNMX.FTZ R11, R84, R83, !PT ;  /* 0x00000053540b7209 */ /* 0x002fce0007810000 */
[----:B------:R-:W-:Y:S01]  /*7a60*/  MUFU.EX2 R64, R64 ;  /* 0x0000004000407308 */ /* 0x000fe20000000800 */
[C---:B------:R-:W-:Y:S01]  /*7a70*/  FSETP.NEU.FTZ.AND P2, PT, R11.reuse, -INF , PT ;  /* 0xff8000000b00780b */ /* 0x040fe20003f5d000 */
[----:B------:R-:W-:-:S03]  /*7a80*/  FFMA.FTZ R82, R11, R82, -8 ;  /* 0xc10000000b527423 */ /* 0x000fc60000010052 */
[----:B------:R-:W-:Y:S01]  /*7a90*/  FSEL R84, R11, RZ, P2 ;  /* 0x000000ff0b547208 */ /* 0x000fe20001000000 */
[----:B--2---:R-:W-:-:S01]  /*7aa0*/  FFMA.FTZ R83, R8, R6, R21 ;  /* 0x0000000608537223 */ /* 0x004fc20000010015 */
[----:B------:R-:W-:Y:S01]  /*7ab0*/  FSEL R82, R82, RZ, P2 ;  /* 0x000000ff52527208 */ /* 0x000fe20001000000 */
[----:B------:R-:W-:Y:S02]  /*7ac0*/  MUFU.EX2 R65, R65 ;  /* 0x0000004100417308 */ /* 0x000fe40000000800 */
[----:B------:R-:W-:-:S01]  /*7ad0*/  FADD.FTZ R84, -R84, R7 ;  /* 0x0000000754547221 */ /* 0x000fc20000010100 */
[----:B------:R-:W-:Y:S01]  /*7ae0*/  FADD.FTZ R83, R40, R83 ;  /* 0x0000005328537221 */ /* 0x000fe20000010000 */
[----:B------:R-:W-:-:S01]  /*7af0*/  FFMA.FTZ R24, R24, UR10, -R82 ;  /* 0x0000000a18187c23 */ /* 0x000fc20008010852 */
[--C-:B------:R-:W-:Y:S01]  /*7b00*/  FFMA.FTZ R13, R13, UR10, -R82.reuse ;  /* 0x0000000a0d0d7c23 */ /* 0x100fe20008010852 */
[----:B------:R-:W-:Y:S01]  /*7b10*/  FMUL.FTZ R7, R84, UR10 ;  /* 0x0000000a54077c20 */ /* 0x000fe20008410000 */
        /* <DEDUP_REMOVED lines=37> */
[----:B------:R-:W-:-:S06]  /*7d70*/  FADD.FTZ R6, R14, R83 ;  /* 0x000000530e067221 */ /* 0x000fcc0000010000 */
        /* <DEDUP_REMOVED lines=42> */
[----:B------:R-:W-:-:S06]  /*8020*/  FADD.FTZ R5, R65, R6 ;  /* 0x0000000641057221 */ /* 0x000fcc0000010000 */
        /* <DEDUP_REMOVED lines=54> */
.L_x_8635:
[----:B------:R-:W-:Y:S01]  /*8390*/  UIADD3 UR6, UR11, 0x19c60, URZ ;  /* 0x00019c600b067890 */ /* 0x000fe2000fffe03f */
[----:B------:R-:W-:Y:S01]  /*83a0*/  ISETP.GT.AND P2, PT, R2, UR18, PT ;  /* 0x0000001202007c0c */ /* 0x000fe2000bf44270 */
        /* <DEDUP_REMOVED lines=88> */
[----:B------:R-:W-:Y:S01]  /*8930*/  IMAD.MOV.U32 R7, RZ, RZ, R11 ;  /* 0x000000ffff077224 */ /* 0x000fe200078e000b */
[----:B------:R-:W-:Y:S01]  /*8940*/  UMOV UR36, UR20 ;  /* 0x0000001400247c82 */ /* 0x000fe20008000000 */
[----:B------:R-:W-:Y:S01]  /*8950*/  IMAD.MOV.U32 R8, RZ, RZ, R10 ;  /* 0x000000ffff087224 */ /* 0x000fe200078e000a */
[----:B------:R-:W-:-:S06]  /*8960*/  UMOV UR37, UR21 ;  /* 0x0000001500257c82 */ /* 0x000fcc0008000000 */
.L_x_8618:
        /* <DEDUP_REMOVED lines=15> */
.L_x_8638:
[----:B------:R-:W-:-:S13]  /*8a60*/  ISETP.NE.AND P2, PT, R11, 0x1, PT ;  /* 0x000000010b00780c */ /* 0x000fda0003f45270 */
[----:B------:R-:W1:Y:S02]  /*8a70*/  @P2 LDC.64 R12, c[0x0][0x9e8] ;  /* 0x00027a00ff0c2b82 */ /* 0x000e640000000a00 */
[----:B-1----:R-:W-:-:S05]  /*8a80*/  @P2 IMAD.HI.U32 R10, R18, R12, RZ ;  /* 0x0000000c120a2227 */ /* 0x002fca00078e00ff */
[----:B------:R-:W-:-:S07]  /*8a90*/  @P2 SHF.R.U32.HI R18, RZ, R13, R10 ;  /* 0x0000000dff122219 */ /* 0x000fce000001160a */
.L_x_8639:
[----:B------:R-:W-:-:S05]  /*8aa0*/  IMAD R18, R18, R11, RZ ;  /* 0x0000000b12127224 */ /* 0x000fca00078e02ff */
[----:B------:R-:W-:-:S13]  /*8ab0*/  R2UR UR7, R18 ;  /* 0x00000000120772ca */ /* 0x000fda00000e0000 */
[----:B------:R-:W-:-:S04]  /*8ac0*/  UISETP.LT.AND UP0, UPT, UR6, UR7, UPT ;  /* 0x000000070600728c */ /* 0x000fc8000bf01270 */
[----:B------:R-:W-:-:S12]  /*8ad0*/  USEL UR6, UR6, UR7, !UP0 ;  /* 0x0000000706067287 */ /* 0x000fd8000c000000 */
.L_x_8637:
        /* <DEDUP_REMOVED lines=13> */
.L_x_8650:
[----:B------:R-:W-:-:S04]  /*8bb0*/  UISETP.NE.AND UP0, UPT, UR21, 0x1, UPT ;  /* 0x000000011500788c */ /* 0x000fc8000bf05270 */
[----:B------:R-:W-:-:S04]  /*8bc0*/  USEL UR37, URZ, 0x1, UP0 ;  /* 0x000000013f257887 */ /* 0x000fc80008000000 */
[----:B------:R-:W-:Y:S01]  /*8bd0*/  ULOP3.LUT UR37, UR20, UR37, URZ, 0x3c, !UPT ;  /* 0x0000002514257292 */ /* 0x000fe2000f8e3c3f */
[----:B------:R-:W-:Y:S11]  /*8be0*/  @!P0 BRA `(.L_x_8641) ;  /* 0x0000000000048947 */ /* 0x000ff60003800000 */
[----:B------:R-:W-:Y:S01]  /*8bf0*/  BPT.TRAP 0x1 ;  /* 0x000000040000795c */ /* 0x000fe20000300000 */
.L_x_8641:
        /* <DEDUP_REMOVED lines=9> */
.L_x_8642:
[----:B--2---:R-:W-:Y:S05]  /*8c90*/  @P2 BRA `(.L_x_8643) ;  /* 0x0000000000082947 */ /* 0x004fea0003800000 */
[----:B------:R-:W2:Y:S02]  /*8ca0*/  SYNCS.PHASECHK.TRANS64.TRYWAIT P2, [UR22+0x19c30], R7 ;  /* 0x019c3007ff0075a7 */ /* 0x000ea40008040156 */
[----:B--2---:R-:W-:Y:S05]  /*8cb0*/  @!P2 BRA `(.L_x_8644) ;  /* 0x000000ac00a4a947 */ /* 0x004fea0003800000 */
.L_x_8643:
        /* <DEDUP_REMOVED lines=17> */
.L_x_8645:
[----:B------:R-:W-:Y:S01]  /*8dd0*/  ULEA UR14, UR21, UR47, 0x3 ;  /* 0x0000002f150e7291 */ /* 0x000fe2000f8e183f */
[----:B-12---:R-:W-:-:S05]  /*8de0*/  IMAD.U32 R7, RZ, RZ, UR20 ;  /* 0x00000014ff077e24 */ /* 0x006fca000f8e00ff */
[----:B------:R-:W-:-:S04]  /*8df0*/  SHF.L.U32 R7, R7, 0x1f, RZ ;  /* 0x0000001f07077819 */ /* 0x000fc800000006ff */
[----:B------:R1:W2:Y:S01]  /*8e00*/  SYNCS.PHASECHK.TRANS64.TRYWAIT P2, [UR14+0x19c50], R7 ;  /* 0x019c5007ff0075a7 */ /* 0x0002a2000804014e */
[----:B------:R-:W-:Y:S05]  /*8e10*/  @!P0 BRA `(.L_x_8646) ;  /* 0x0000000000048947 */ /* 0x000fea0003800000 */
[----:B------:R-:W-:Y:S01]  /*8e20*/  BPT.TRAP 0x1 ;  /* 0x000000040000795c */ /* 0x000fe20000300000 */
.L_x_8646:
[----:B--2---:R-:W-:Y:S05]  /*8e30*/  @P2 BRA `(.L_x_8647) ;  /* 0x0000000000082947 */ /* 0x004fea0003800000 */
[----:B------:R-:W2:Y:S02]  /*8e40*/  SYNCS.PHASECHK.TRANS64.TRYWAIT P2, [UR14+0x19c50], R7 ;  /* 0x019c5007ff0075a7 */ /* 0x000ea4000804014e */
[----:B--2---:R-:W-:Y:S05]  /*8e50*/  @!P2 BRA `(.L_x_8648) ;  /* 0x000000ac0054a947 */ /* 0x004fea0003800000 */
.L_x_8647:
        /* <DEDUP_REMOVED lines=9> */
[----:B------:R-:W2:Y:S01]  /*8ef0*/  MUFU.TANH R12, R12 ;  /* 0x0000000c000c7308 */ /* 0x000ea20000002400 */
        /* <DEDUP_REMOVED lines=66> */
[----:B------:R-:W-:Y:S01]  /*9320*/  UIADD3 UR6, UR11, 0x2, URZ ;  /* 0x000000020b067890 */ /* 0x000fe2000fffe03f */
[C---:B------:R-:W-:Y:S01]  /*9330*/  FMUL.FTZ R60, R0.reuse, R68 ;  /* 0x00000044003c7220 */ /* 0x040fe20000410000 */
[----:B------:R-:W-:Y:S01]  /*9340*/  UMOV UR7, 0x40000040 ;  /* 0x4000004000077882 */ /* 0x000fe20000000000 */
[----:B------:R-:W-:Y:S01]  /*9350*/  FMUL.FTZ R68, R0, R76 ;  /* 0x0000004c00447220 */ /* 0x000fe20000410000 */
[----:B------:R-:W-:-:S02]  /*9360*/  UMOV UR10, UR19 ;  /* 0x00000013000a7c82 */ /* 0x000fc40008000000 */
        /* <DEDUP_REMOVED lines=19> */
[----:B------:R-:W-:Y:S01]  /*94a0*/  QGMMA.64x96x32.F32.E4M3.E4M3 R88, R144, gdesc[UR4], R88, gsb0 ;  /* 0x0160000490587df3 */ /* 0x000fe20008000858 */
[----:B------:R-:W-:-:S05]  /*94b0*/  UIADD3 UR6, UR11, 0x4, URZ ;  /* 0x000000040b067890 */ /* 0x000fca000fffe03f */
[----:B------:R-:W3:Y:S01]  /*94c0*/  MUFU.TANH R34, R34 ;  /* 0x0000002200227308 */ /* 0x000ee20000002400 */
[----:B--2---:R-:W-:Y:S01]  /*94d0*/  FMNMX.FTZ R71, R31, R70, !PT ;  /* 0x000000461f477209 */ /* 0x004fe20007810000 */
[----:B------:R-:W-:Y:S01]  /*94e0*/  FMUL.FTZ R70, R0, R78 ;  /* 0x0000004e00467220 */ /* 0x000fe20000410000 */
[----:B------:R-:W-:-:S05]  /*94f0*/  UMOV UR7, 0x40000040 ;  /* 0x4000004000077882 */ /* 0x000fca0000000000 */
        /* <DEDUP_REMOVED lines=34> */
[----:B------:R-:W-:Y:S01]  /*9720*/  UIADD3 UR6, UR11, 0x6, URZ ;  /* 0x000000060b067890 */ /* 0x000fe2000fffe03f */
[----:B------:R-:W-:-:S04]  /*9730*/  UMOV UR7, 0x40000040 ;  /* 0x4000004000077882 */ /* 0x000fc80000000000 */
        /* <DEDUP_REMOVED lines=36> */
[----:B------:R-:W-:Y:S06]  /*9980*/  QGMMA.64x96x32.F32.E4M3.E4M3 R88, R136, gdesc[UR4], R88, gsb0 ;  /* 0x0160000488587df3 */ /* 0x000fec0008000858 */
        /* <DEDUP_REMOVED lines=30> */
[----:B------:R-:W-:-:S06]  /*9b70*/  WARPGROUP.DEPBAR.LE gsb0, 0x0 ;  /* 0x00008000000079c5 */ /* 0x000fcc0000010000 */
[----:B------:R-:W1:Y:S01]  /*9b80*/  MUFU.TANH R78, R78 ;  /* 0x0000004e004e7308 */ /* 0x000e620000002400 */
[----:B---3--:R-:W-:-:S07]  /*9b90*/  FMNMX.FTZ R81, R75, R80, !PT ;  /* 0x000000504b517209 */ /* 0x008fce0007810000 */
[----:B------:R-:W3:Y:S01]  /*9ba0*/  MUFU.TANH R77, R77 ;  /* 0x0000004d004d7308 */ /* 0x000ee20000002400 */
[----:B--2---:R-:W-:-:S07]  /*9bb0*/  FMNMX.FTZ R8, R76, R7, !PT ;  /* 0x000000074c087209 */ /* 0x004fce0007810000 */
[----:B------:R-:W2:Y:S01]  /*9bc0*/  MUFU.TANH R79, R79 ;  /* 0x0000004f004f7308 */ /* 0x000ea20000002400 */
[----:B-1----:R-:W-:Y:S02]  /*9bd0*/  FMNMX.FTZ R80, R78, R81, !PT ;  /* 0x000000514e507209 */ /* 0x002fe40007810000 */
[----:B---3--:R-:W-:-:S05]  /*9be0*/  FMNMX.FTZ R81, R77, R8, !PT ;  /* 0x000000084d517209 */ /* 0x008fca0007810000 */
[----:B------:R-:W1:Y:S01]  /*9bf0*/  SHFL.BFLY PT, R8, R81, 0x2, 0x1f ;  /* 0x0c401f0051087f89 */ /* 0x000e6200000e0000 */
[----:B--2---:R-:W-:-:S05]  /*9c00*/  FMNMX.FTZ R80, R79, R80, !PT ;  /* 0x000000504f507209 */ /* 0x004fca0007810000 */
[----:B------:R-:W2:Y:S01]  /*9c10*/  SHFL.BFLY PT, R7, R80, 0x2, 0x1f ;  /* 0x0c401f0050077f89 */ /* 0x000ea200000e0000 */
[----:B-1----:R-:W-:Y:S01]  /*9c20*/  FMNMX.FTZ R82, R81, R8, !PT ;  /* 0x0000000851527209 */ /* 0x002fe20007810000 */
[----:B------:R-:W-:Y:S01]  /*9c30*/  IMAD.U32 R81, RZ, RZ, UR10 ;  /* 0x0000000aff517e24 */ /* 0x000fe2000f8e00ff */
[----:B--2---:R-:W-:-:S03]  /*9c40*/  FMNMX.FTZ R83, R80, R7, !PT ;  /* 0x0000000750537209 */ /* 0x004fc60007810000 */
[----:B------:R-:W1:Y:S04]  /*9c50*/  SHFL.BFLY PT, R7, R82, 0x1, 0x1f ;  /* 0x0c201f0052077f89 */ /* 0x000e6800000e0000 */
[----:B------:R-:W2:Y:S01]  /*9c60*/  SHFL.BFLY PT, R84, R83, 0x1, 0x1f ;  /* 0x0c201f0053547f89 */ /* 0x000ea200000e0000 */
[----:B-1----:R-:W-:Y:S01]  /*9c70*/  FMNMX.FTZ R8, R82, R7, !PT ;  /* 0x0000000752087209 */ /* 0x002fe20007810000 */
[----:B------:R-:W-:Y:S01]  /*9c80*/  IMAD.U32 R82, RZ, RZ, UR10 ;  /* 0x0000000aff527e24 */ /* 0x000fe2000f8e00ff */
        /* <DEDUP_REMOVED lines=77> */
[----:B------:R-:W-:-:S02]  /*a160*/  FFMA.FTZ R79, R79, UR10, -R80 ;  /* 0x0000000a4f4f7c23 */ /* 0x000fc40008010850 */
[----:B------:R-:W3:Y:S01]  /*a170*/  MUFU.EX2 R14, R14 ;  /* 0x0000000e000e7308 */ /* 0x000ee20000000800 */
[----:B--2---:R-:W-:-:S07]  /*a180*/  FFMA.FTZ R5, R10, R5, R13 ;  /* 0x000000050a057223 */ /* 0x004fce000001000d */
        /* <DEDUP_REMOVED lines=125> */
[----:B------:R-:W-:Y:S06]  /*a960*/  @!P0 BRA `(.L_x_8649) ;  /* 0x0000000000048947 */ /* 0x000fec0003800000 */
[----:B------:R-:W-:Y:S01]  /*a970*/  BPT.TRAP 0x1 ;  /* 0x000000040000795c */ /* 0x000fe20000300000 */
.L_x_8649:
        /* <DEDUP_REMOVED lines=90> */
.L_x_8640:
        /* <DEDUP_REMOVED lines=12> */
.L_x_8669:
[----:B------:R-:W-:-:S04]  /*afe0*/  UISETP.NE.AND UP0, UPT, UR20, 0x1, UPT ;  /* 0x000000011400788c */ /* 0x000fc8000bf05270 */
[----:B------:R-:W-:-:S04]  /*aff0*/  USEL UR37, URZ, 0x1, UP0 ;  /* 0x000000013f257887 */ /* 0x000fc80008000000 */
[----:B------:R-:W-:Y:S01]  /*b000*/  ULOP3.LUT UR37, UR19, UR37, URZ, 0x3c, !UPT ;  /* 0x0000002513257292 */ /* 0x000fe2000f8e3c3f */
[----:B------:R-:W-:Y:S11]  /*b010*/  @!P0 BRA `(.L_x_8652) ;  /* 0x0000000000048947 */ /* 0x000ff60003800000 */
[----:B------:R-:W-:Y:S01]  /*b020*/  BPT.TRAP 0x1 ;  /* 0x000000040000795c */ /* 0x000fe20000300000 */
.L_x_8652:
        /* <DEDUP_REMOVED lines=9> */
.L_x_8653:
[----:B--2---:R-:W-:Y:S05]  /*b0c0*/  @P2 BRA `(.L_x_8654) ;  /* 0x0000000000082947 */ /* 0x004fea0003800000 */
[----:B------:R-:W2:Y:S02]  /*b0d0*/  SYNCS.PHASECHK.TRANS64.TRYWAIT P2, [UR25+0x19c30], R7 ;  /* 0x019c3007ff0075a7 */ /* 0x000ea40008040159 */
[----:B--2---:R-:W-:Y:S05]  /*b0e0*/  @!P2 BRA `(.L_x_8655) ;  /* 0x0000008800c8a947 */ /* 0x004fea0003800000 */
.L_x_8654:
        /* <DEDUP_REMOVED lines=17> */
.L_x_8656:
[----:B------:R-:W-:Y:S01]  /*b200*/  ULEA UR11, UR20, UR47, 0x3 ;  /* 0x0000002f140b7291 */ /* 0x000fe2000f8e183f */
[----:B-12---:R-:W-:-:S05]  /*b210*/  IMAD.U32 R7, RZ, RZ, UR19 ;  /* 0x00000013ff077e24 */ /* 0x006fca000f8e00ff */
[----:B------:R-:W-:-:S04]  /*b220*/  SHF.L.U32 R7, R7, 0x1f, RZ ;  /* 0x0000001f07077819 */ /* 0x000fc800000006ff */
[----:B------:R1:W2:Y:S01]  /*b230*/  SYNCS.PHASECHK.TRANS64.TRYWAIT P2, [UR11+0x19c50], R7 ;  /* 0x019c5007ff0075a7 */ /* 0x0002a2000804014b */
[----:B------:R-:W-:Y:S05]  /*b240*/  @!P0 BRA `(.L_x_8657) ;  /* 0x0000000000048947 */ /* 0x000fea0003800000 */
[----:B------:R-:W-:Y:S01]  /*b250*/  BPT.TRAP 0x1 ;  /* 0x000000040000795c */ /* 0x000fe20000300000 */
.L_x_8657:
[----:B--2---:R-:W-:Y:S05]  /*b260*/  @P2 BRA `(.L_x_8658) ;  /* 0x0000000000082947 */ /* 0x004fea0003800000 */
[----:B------:R-:W2:Y:S02]  /*b270*/  SYNCS.PHASECHK.TRANS64.TRYWAIT P2, [UR11+0x19c50], R7 ;  /* 0x019c5007ff0075a7 */ /* 0x000ea4000804014b */
[----:B--2---:R-:W-:Y:S05]  /*b280*/  @!P2 BRA `(.L_x_8659) ;  /* 0x000000880078a947 */ /* 0x004fea0003800000 */
.L_x_8658:
        /* <DEDUP_REMOVED lines=19> */
[C---:B-12---:R-:W-:Y:S01]  /*b3c0*/  FMUL.FTZ R7, R0.reuse, R24 ;  /* 0x0000001800077220 */ /* 0x046fe20000410000 */
[C---:B------:R-:W-:Y:S01]  /*b3d0*/  FMUL.FTZ R35, R0.reuse, R44 ;  /* 0x0000002c00237220 */ /* 0x040fe20000410000 */
[----:B------:R-:W-:Y:S01]  /*b3e0*/  FMUL.FTZ R42, R0, R50 ;  /* 0x00000032002a7220 */ /* 0x000fe20000410000 */
[----:B------:R-:W-:Y:S01]  /*b3f0*/  IMAD.SHL.U32 R77, R2, 0x80, RZ ;  /* 0x00000080024d7824 */ /* 0x000fe200078e00ff */
[----:B------:R-:W-:Y:S01]  /*b400*/  UMOV UR6, UR10 ;  /* 0x0000000a00067c82 */ /* 0x000fe20008000000 */
[C---:B------:R-:W-:Y:S01]  /*b410*/  FMUL.FTZ R13, R0.reuse, R27 ;  /* 0x0000001b000d7220 */ /* 0x040fe20000410000 */
[----:B------:R-:W-:Y:S01]  /*b420*/  QGMMA.64x96x32.F32.E4M3.E4M3 R88, R148, gdesc[UR4], R88, gsb0 ;  /* 0x0160000494587df3 */ /* 0x000fe20008000858 */
        /* <DEDUP_REMOVED lines=51> */
[----:B------:R-:W-:Y:S01]  /*b760*/  IMAD.U32 R40, RZ, RZ, UR25 ;  /* 0x00000019ff287e24 */ /* 0x000fe2000f8e00ff */
[----:B------:R-:W1:Y:S01]  /*b770*/  MUFU.TANH R7, R7 ;  /* 0x0000000700077308 */ /* 0x000e620000002400 */
[----:B------:R-:W-:-:S02]  /*b780*/  IMAD R82, R17, UR22, R82 ;  /* 0x0000001611527c24 */ /* 0x000fc4000f8e0252 */
[----:B------:R-:W-:Y:S02]  /*b790*/  @!P1 VIADD R40, R40, 0x19c40 ;  /* 0x00019c4028289836 */ /* 0x000fe40000000000 */
[----:B------:R-:W-:-:S03]  /*b7a0*/  VIADD R41, R82, -UR23 ;  /* 0x8000001752297c36 */ /* 0x000fc60008000000 */
[----:B------:R-:W2:Y:S01]  /*b7b0*/  MUFU.TANH R8, R8 ;  /* 0x0000000800087308 */ /* 0x000ea20000002400 */
[----:B------:R-:W-:Y:S01]  /*b7c0*/  IMAD R41, R16, -0x2, R41 ;  /* 0xfffffffe10297824 */ /* 0x000fe200078e0229 */
[----:B------:R-:W-:-:S03]  /*b7d0*/  @!P1 PRMT R40, RZ, 0x654, R40 ;  /* 0x00000654ff289816 */ /* 0x000fc60000000028 */
[C---:B------:R-:W-:Y:S02]  /*b7e0*/  VIADD R85, R41.reuse, UR24 ;  /* 0x0000001829557c36 */ /* 0x040fe40008000000 */
[----:B------:R-:W-:Y:S01]  /*b7f0*/  VIADD R84, R41, UR17 ;  /* 0x0000001129547c36 */ /* 0x000fe20008000000 */
[----:B------:R-:W3:Y:S01]  /*b800*/  MUFU.TANH R12, R12 ;  /* 0x0000000c000c7308 */ /* 0x000ee20000002400 */
[C---:B------:R-:W-:Y:S02]  /*b810*/  IMAD.IADD R83, R3.reuse, 0x1, R85 ;  /* 0x0000000103537824 */ /* 0x040fe400078e0255 */
[----:B------:R-:W-:-:S05]  /*b820*/  IMAD.IADD R82, R3, 0x1, R84 ;  /* 0x0000000103527824 */ /* 0x000fca00078e0254 */
[----:B------:R-:W4:Y:S08]  /*b830*/  MUFU.TANH R13, R13 ;  /* 0x0000000d000d7308 */ /* 0x000f300000002400 */
        /* <DEDUP_REMOVED lines=87> */
.L_x_8662:
[----:B------:R-:W-:-:S05]  /*bdb0*/  IMAD.U32 R86, RZ, RZ, UR21 ;  /* 0x00000015ff567e24 */ /* 0x000fca000f8e00ff */
[----:B------:R-:W-:-:S13]  /*bdc0*/  ISETP.NE.AND P2, PT, R86, 0x1, PT ;  /* 0x000000015600780c */ /* 0x000fda0003f45270 */
[----:B-1----:R-:W1:Y:S01]  /*bdd0*/  @P2 LDC.64 R40, c[0x0][0x9e8] ;  /* 0x00027a00ff282b82 */ /* 0x002e620000000a00 */
[----:B------:R-:W-:-:S04]  /*bde0*/  @P2 IMAD.IADD R87, R156, 0x1, R3 ;  /* 0x000000019c572824 */ /* 0x000fc800078e0203 */
[----:B-1----:R-:W-:-:S04]  /*bdf0*/  @P2 IMAD.HI.U32 R136, R87, R40, RZ ;  /* 0x0000002857882227 */ /* 0x002fc800078e00ff */
[----:B------:R-:W-:Y:S01]  /*be00*/  IMAD.MOV.U32 R40, RZ, RZ, R9 ;  /* 0x000000ffff287224 */ /* 0x000fe200078e0009 */
[----:B------:R-:W-:-:S07]  /*be10*/  @P2 SHF.R.U32.HI R40, RZ, R41, R136 ;  /* 0x00000029ff282219 */ /* 0x000fce0000011688 */
.L_x_8663:
[----:B------:R-:W-:Y:S05]  /*be20*/  BSYNC B0 ;  /* 0x0000000000007941 */ /* 0x000fea0003800000 */
.L_x_8661:
[----:B------:R-:W-:-:S04]  /*be30*/  IMAD R41, R40, R86, -R77 ;  /* 0x0000005628297224 */ /* 0x000fc800078e0a4d */
[----:B------:R-:W-:-:S05]  /*be40*/  IMAD R41, R16, -0x2, R41 ;  /* 0xfffffffe10297824 */ /* 0x000fca00078e0229 */
[----:B------:R-:W-:Y:S02]  /*be50*/  VIADDMNMX R83, R41, R86, R83, PT ;  /* 0x0000005629537246 */ /* 0x000fe40003800153 */
[----:B------:R-:W-:-:S07]  /*be60*/  VIMNMX R82, R82, R41, !PT ;  /* 0x0000002952527248 */ /* 0x000fce0007fe0100 */
.L_x_8660:
[----:B------:R-:W-:Y:S01]  /*be70*/  ISETP.GT.AND P2, PT, R2, -0x1, PT ;  /* 0xffffffff0200780c */ /* 0x000fe20003f44270 */
[C---:B------:R-:W-:Y:S02]  /*be80*/  IMAD.IADD R85, R4.reuse, 0x1, R85 ;  /* 0x0000000104557824 */ /* 0x040fe400078e0255 */
[----:B------:R-:W-:Y:S01]  /*be90*/  IMAD.IADD R84, R4, 0x1, R84 ;  /* 0x0000000104547824 */ /* 0x000fe200078e0254 */
[C---:B------:R-:W-:Y:S02]  /*bea0*/  ISETP.GT.AND P4, PT, R82.reuse, RZ, P2 ;  /* 0x000000ff5200720c */ /* 0x040fe40001784270 */
[----:B------:R-:W-:Y:S02]  /*beb0*/  ISETP.GT.AND P6, PT, R82, 0x1, P2 ;  /* 0x000000015200780c */ /* 0x000fe400017c4270 */
[C---:B------:R-:W-:Y:S02]  /*bec0*/  ISETP.LT.OR P4, PT, R83.reuse, 0x1, P4 ;  /* 0x000000015300780c */ /* 0x040fe40002781670 */
[----:B------:R-:W-:-:S02]  /*bed0*/  ISETP.LT.OR P6, PT, R83, 0x2, P6 ;  /* 0x000000025300780c */ /* 0x000fc400037c1670 */
[----:B-1----:R-:W-:Y:S02]  /*bee0*/  FSEL R7, R7, -INF , !P4 ;  /* 0xff80000007077808 */ /* 0x002fe40006000000 */
[----:B------:R-:W-:Y:S02]  /*bef0*/  FSEL R86, R8, -INF , !P6 ;  /* 0xff80000008567808 */ /* 0x000fe40007000000 */
[C---:B------:R-:W-:Y:S02]  /*bf00*/  ISETP.GT.AND P3, PT, R82.reuse, 0x8, P2 ;  /* 0x000000085200780c */ /* 0x040fe40001764270 */
[C---:B------:R-:W-:Y:S02]  /*bf10*/  ISETP.GT.AND P4, PT, R82.reuse, 0x9, P2 ;  /* 0x000000095200780c */ /* 0x040fe40001784270 */
[----:B------:R-:W-:Y:S02]  /*bf20*/  ISETP.GT.AND P6, PT, R82, 0x10, P2 ;  /* 0x000000105200780c */ /* 0x000fe400017c4270 */
[----:B------:R-:W-:-:S02]  /*bf30*/  ISETP.LT.OR P3, PT, R83, 0x9, P3 ;  /* 0x000000095300780c */ /* 0x000fc40001f61670 */
[C---:B------:R-:W-:Y:S02]  /*bf40*/  ISETP.LT.OR P4, PT, R83.reuse, 0xa, P4 ;  /* 0x0000000a5300780c */ /* 0x040fe40002781670 */
[----:B------:R-:W-:Y:S02]  /*bf50*/  ISETP.LT.OR P6, PT, R83, 0x11, P6 ;  /* 0x000000115300780c */ /* 0x000fe400037c1670 */
[----:B------:R-:W-:Y:S02]  /*bf60*/  FSEL R14, R14, -INF , !P3 ;  /* 0xff8000000e0e7808 */ /* 0x000fe40005800000 */
[----:B------:R-:W-:Y:S02]  /*bf70*/  FSEL R18, R18, -INF , !P4 ;  /* 0xff80000012127808 */ /* 0x000fe40006000000 */
[----:B------:R-:W-:Y:S02]  /*bf80*/  FSEL R21, R21, -INF , !P6 ;  /* 0xff80000015157808 */ /* 0x000fe40007000000 */
[----:B------:R-:W-:-:S02]  /*bf90*/  ISETP.GT.AND P3, PT, R82, 0x11, P2 ;  /* 0x000000115200780c */ /* 0x000fc40001764270 */
[C---:B------:R-:W-:Y:S02]  /*bfa0*/  ISETP.GT.AND P4, PT, R82.reuse, 0x18, P2 ;  /* 0x000000185200780c */ /* 0x040fe40001784270 */
[----:B------:R-:W-:Y:S02]  /*bfb0*/  ISETP.GT.AND P6, PT, R82, 0x19, P2 ;  /* 0x000000195200780c */ /* 0x000fe400017c4270 */
[C---:B------:R-:W-:Y:S02]  /*bfc0*/  ISETP.LT.OR P3, PT, R83.reuse, 0x12, P3 ;  /* 0x000000125300780c */ /* 0x040fe40001f61670 */
[C---:B------:R-:W-:Y:S02]  /*bfd0*/  ISETP.LT.OR P4, PT, R83.reuse, 0x19, P4 ;  /* 0x000000195300780c */ /* 0x040fe40002781670 */
[----:B------:R-:W-:Y:S02]  /*bfe0*/  ISETP.LT.OR P6, PT, R83, 0x1a, P6 ;  /* 0x0000001a5300780c */ /* 0x000fe400037c1670 */
[----:B------:R-:W-:-:S02]  /*bff0*/  FSEL R25, R25, -INF , !P3 ;  /* 0xff80000019197808 */ /* 0x000fc40005800000 */
[----:B------:R-:W-:Y:S02]  /*c000*/  FSEL R27, R27, -INF , !P4 ;  /* 0xff8000001b1b7808 */ /* 0x000fe40006000000 */
        /* <DEDUP_REMOVED lines=86> */
.L_x_8666:
[----:B------:R-:W-:-:S05]  /*c570*/  IMAD.U32 R82, RZ, RZ, UR21 ;  /* 0x00000015ff527e24 */ /* 0x000fca000f8e00ff */
[----:B------:R-:W-:-:S13]  /*c580*/  ISETP.NE.AND P3, PT, R82, 0x1, PT ;  /* 0x000000015200780c */ /* 0x000fda0003f65270 */
[----:B------:R-:W1:Y:S02]  /*c590*/  @P3 LDC.64 R40, c[0x0][0x9e8] ;  /* 0x00027a00ff283b82 */ /* 0x000e640000000a00 */
[----:B-1----:R-:W-:-:S05]  /*c5a0*/  @P3 IMAD.HI.U32 R40, R8, R40, RZ ;  /* 0x0000002808283227 */ /* 0x002fca00078e00ff */
[----:B------:R-:W-:-:S07]  /*c5b0*/  @P3 SHF.R.U32.HI R8, RZ, R41, R40 ;  /* 0x00000029ff083219 */ /* 0x000fce0000011628 */
.L_x_8667:
[----:B------:R-:W-:Y:S05]  /*c5c0*/  BSYNC B0 ;  /* 0x0000000000007941 */ /* 0x000fea0003800000 */
.L_x_8665:
[----:B------:R-:W-:-:S04]  /*c5d0*/  IMAD R77, R8, R82, -R77 ;  /* 0x00000052084d7224 */ /* 0x000fc800078e0a4d */
[----:B------:R-:W-:-:S05]  /*c5e0*/  IMAD R77, R16, -0x2, R77 ;  /* 0xfffffffe104d7824 */ /* 0x000fca00078e024d */
[----:B------:R-:W-:Y:S02]  /*c5f0*/  VIADDMNMX R85, R77, R82, R85, PT ;  /* 0x000000524d557246 */ /* 0x000fe40003800155 */
[----:B------:R-:W-:-:S07]  /*c600*/  VIMNMX R84, R84, R77, !PT ;  /* 0x0000004d54547248 */ /* 0x000fce0007fe0100 */
.L_x_8664:
        /* <DEDUP_REMOVED lines=74> */
[----:B-1----:R-:W-:-:S04]  /*cab0*/  FMNMX.FTZ R8, R41, R8, !PT ;  /* 0x0000000829087209 */ /* 0x002fc80007810000 */
        /* <DEDUP_REMOVED lines=10> */
[--C-:B------:R-:W-:Y:S01]  /*cb60*/  FFMA.FTZ R18, R21, UR10, -R40.reuse ;  /* 0x0000000a15127c23 */ /* 0x100fe20008010828 */
[----:B------:R-:W-:-:S01]  /*cb70*/  FFMA.FTZ R21, R25, UR10, -R40 ;  /* 0x0000000a19157c23 */ /* 0x000fc20008010828 */
[--C-:B------:R-:W-:Y:S01]  /*cb80*/  FFMA.FTZ R25, R27, UR10, -R40.reuse ;  /* 0x0000000a1b197c23 */ /* 0x100fe20008010828 */
[----:B------:R-:W-:Y:S01]  /*cb90*/  ISETP.LT.OR P3, PT, R85, 0x1, P3 ;  /* 0x000000015500780c */ /* 0x000fe20001f61670 */
[--C-:B------:R-:W-:Y:S01]  /*cba0*/  FFMA.FTZ R27, R31, UR10, -R40.reuse ;  /* 0x0000000a1f1b7c23 */ /* 0x100fe20008010828 */
[----:B------:R-:W-:Y:S01]  /*cbb0*/  FSEL R31, R52, -INF , !P4 ;  /* 0xff800000341f7808 */ /* 0x000fe20006000000 */
        /* <DEDUP_REMOVED lines=12> */
[----:B------:R-:W-:Y:S01]  /*cc80*/  MUFU.EX2 R41, R41 ;  /* 0x0000002900297308 */ /* 0x000fe20000000800 */
[----:B------:R-:W-:Y:S01]  /*cc90*/  FMNMX.FTZ R7, R15, R82, !PT ;  /* 0x000000520f077209 */ /* 0x000fe20007810000 */
[--C-:B-1----:R-:W-:Y:S01]  /*cca0*/  FFMA.FTZ R86, R37, UR10, -R40.reuse ;  /* 0x0000000a25567c23 */ /* 0x102fe20008010828 */
        /* <DEDUP_REMOVED lines=13> */
[----:B------:R-:W-:Y:S01]  /*cd80*/  IMAD.U32 R80, RZ, RZ, UR10 ;  /* 0x0000000aff507e24 */ /* 0x000fe2000f8e00ff */
        /* <DEDUP_REMOVED lines=20> */
[----:B------:R-:W-:Y:S02]  /*ced0*/  FSEL R54, R54, -INF , !P3 ;  /* 0xff80000036367808 */ /* 0x000fe40005800000 */
[----:B------:R-:W-:Y:S01]  /*cee0*/  FMNMX.FTZ R7, R42, R7, !PT ;  /* 0x000000072a077209 */ /* 0x000fe20007810000 */
[----:B------:R-:W-:Y:S01]  /*cef0*/  MUFU.EX2 R18, R18 ;  /* 0x0000001200127308 */ /* 0x000fe20000000800 */
[----:B------:R-:W-:Y:S02]  /*cf00*/  ISETP.GT.AND P3, PT, R84, 0x50, P2 ;  /* 0x000000505400780c */ /* 0x000fe40001764270 */
[----:B------:R-:W-:Y:S02]  /*cf10*/  FMNMX.FTZ R7, R44, R7, !PT ;  /* 0x000000072c077209 */ /* 0x000fe40007810000 */
[----:B------:R-:W-:-:S02]  /*cf20*/  ISETP.LT.OR P4, PT, R85, 0x4a, P4 ;  /* 0x0000004a5500780c */ /* 0x000fc40002781670 */
[----:B------:R-:W-:Y:S01]  /*cf30*/  FMNMX.FTZ R7, R46, R7, !PT ;  /* 0x000000072e077209 */ /* 0x000fe20007810000 */
[----:B------:R-:W-:Y:S01]  /*cf40*/  MUFU.EX2 R21, R21 ;  /* 0x0000001500157308 */ /* 0x000fe20000000800 */
[----:B------:R-:W-:Y:S02]  /*cf50*/  ISETP.LT.OR P3, PT, R85, 0x51, P3 ;  /* 0x000000515500780c */ /* 0x000fe40001f61670 */
[----:B------:R-:W-:Y:S02]  /*cf60*/  FMNMX.FTZ R7, R48, R7, !PT ;  /* 0x0000000730077209 */ /* 0x000fe40007810000 */
[----:B------:R-:W-:Y:S02]  /*cf70*/  FSEL R55, R55, -INF , !P4 ;  /* 0xff80000037377808 */ /* 0x000fe40006000000 */
[----:B-1----:R-:W-:Y:S01]  /*cf80*/  FMNMX.FTZ R82, R50, R7, !PT ;  /* 0x0000000732527209 */ /* 0x002fe20007810000 */
[----:B------:R-:W-:Y:S01]  /*cf90*/  MUFU.EX2 R25, R25 ;  /* 0x0000001900197308 */ /* 0x000fe20000000800 */
[----:B------:R-:W-:-:S02]  /*cfa0*/  ISETP.GT.AND P4, PT, R84, 0x51, P2 ;  /* 0x000000515400780c */ /* 0x000fc40001784270 */
[----:B------:R-:W-:Y:S02]  /*cfb0*/  FMNMX.FTZ R7, R31, R82, !PT ;  /* 0x000000521f077209 */ /* 0x000fe40007810000 */
[----:B------:R-:W-:Y:S02]  /*cfc0*/  FSEL R35, R56, -INF , !P3 ;  /* 0xff80000038237808 */ /* 0x000fe40005800000 */
[----:B------:R-:W-:Y:S01]  /*cfd0*/  ISETP.GT.AND P3, PT, R84, 0x58, P2 ;  /* 0x000000585400780c */ /* 0x000fe20001764270 */
[----:B------:R1:W-:Y:S01]  /*cfe0*/  MUFU.EX2 R56, R86 ;  /* 0x0000005600387308 */ /* 0x0003e20000000800 */
[C---:B------:R-:W-:Y:S02]  /*cff0*/  ISETP.LT.OR P4, PT, R85.reuse, 0x52, P4 ;  /* 0x000000525500780c */ /* 0x040fe40002781670 */
[----:B------:R-:W-:Y:S02]  /*d000*/  ISETP.LT.OR P3, PT, R85, 0x59, P3 ;  /* 0x000000595500780c */ /* 0x000fe40001f61670 */
[----:B------:R-:W-:-:S02]  /*d010*/  FSEL R58, R58, -INF , !P4 ;  /* 0xff8000003a3a7808 */ /* 0x000fc40006000000 */
[----:B------:R-:W-:Y:S01]  /*d020*/  ISETP.GT.AND P4, PT, R84, 0x59, P2 ;  /* 0x000000595400780c */ /* 0x000fe20001784270 */
[----:B------:R2:W-:Y:S01]  /*d030*/  MUFU.EX2 R82, R43 ;  /* 0x0000002b00527308 */ /* 0x0005e20000000800 */
[----:B-1----:R-:W-:Y:S02]  /*d040*/  FMNMX.FTZ R86, R54, R7, !PT ;  /* 0x0000000736567209 */ /* 0x002fe40007810000 */
[----:B------:R-:W-:Y:S02]  /*d050*/  FSEL R60, R60, -INF , !P3 ;  /* 0xff8000003c3c7808 */ /* 0x000fe40005800000 */
[----:B------:R-:W-:Y:S02]  /*d060*/  FMNMX.FTZ R86, R55, R86, !PT ;  /* 0x0000005637567209 */ /* 0x000fe40007810000 */
[----:B------:R-:W-:Y:S01]  /*d070*/  ISETP.GT.AND P3, PT, R84, 0x60, P2 ;  /* 0x000000605400780c */ /* 0x000fe20001764270 */
[----:B------:R-:W-:Y:S01]  /*d080*/  MUFU.EX2 R28, R28 ;  /* 0x0000001c001c7308 */ /* 0x000fe20000000800 */
[----:B------:R-:W-:-:S02]  /*d090*/  FMNMX.FTZ R7, R35, R86, !PT ;  /* 0x0000005623077209 */ /* 0x000fc40007810000 */
[C---:B------:R-:W-:Y:S02]  /*d0a0*/  ISETP.LT.OR P4, PT, R85.reuse, 0x5a, P4 ;  /* 0x0000005a5500780c */ /* 0x040fe40002781670 */
[----:B------:R-:W-:Y:S02]  /*d0b0*/  ISETP.LT.OR P3, PT, R85, 0x61, P3 ;  /* 0x000000615500780c */ /* 0x000fe40001f61670 */
[----:B------:R-:W-:Y:S01]  /*d0c0*/  FMNMX.FTZ R7, R58, R7, !PT ;  /* 0x000000073a077209 */ /* 0x000fe20007810000 */
[----:B------:R-:W-:Y:S01]  /*d0d0*/  MUFU.EX2 R27, R27 ;  /* 0x0000001b001b7308 */ /* 0x000fe20000000800 */
[----:B------:R-:W-:Y:S02]  /*d0e0*/  FSEL R62, R62, -INF , !P4 ;  /* 0xff8000003e3e7808 */ /* 0x000fe40006000000 */
[----:B------:R-:W-:Y:S02]  /*d0f0*/  ISETP.GT.AND P4, PT, R84, 0x61, P2 ;  /* 0x000000615400780c */ /* 0x000fe40001784270 */
[----:B------:R-:W-:-:S02]  /*d100*/  FSEL R64, R64, -INF , !P3 ;  /* 0xff80000040407808 */ /* 0x000fc40005800000 */
[----:B------:R-:W-:Y:S01]  /*d110*/  ISETP.GT.AND P3, PT, R84, 0x68, P2 ;  /* 0x000000685400780c */ /* 0x000fe20001764270 */
[----:B------:R-:W-:Y:S01]  /*d120*/  MUFU.EX2 R33, R33 ;  /* 0x0000002100217308 */ /* 0x000fe20000000800 */
[----:B------:R-:W-:Y:S02]  /*d130*/  FMNMX.FTZ R7, R60, R7, !PT ;  /* 0x000000073c077209 */ /* 0x000fe40007810000 */
[C---:B------:R-:W-:Y:S02]  /*d140*/  ISETP.LT.OR P4, PT, R85.reuse, 0x62, P4 ;  /* 0x000000625500780c */ /* 0x040fe40002781670 */
[----:B------:R-:W-:Y:S02]  /*d150*/  ISETP.LT.OR P3, PT, R85, 0x69, P3 ;  /* 0x000000695500780c */ /* 0x000fe40001f61670 */
[----:B------:R-:W-:Y:S01]  /*d160*/  FMNMX.FTZ R7, R62, R7, !PT ;  /* 0x000000073e077209 */ /* 0x000fe20007810000 */
[----:B------:R-:W-:Y:S01]  /*d170*/  MUFU.EX2 R37, R37 ;  /* 0x0000002500257308 */ /* 0x000fe20000000800 */
[----:B--2---:R-:W-:-:S02]  /*d180*/  FSEL R43, R66, -INF , !P4 ;  /* 0xff800000422b7808 */ /* 0x004fc40006000000 */
[----:B------:R-:W-:Y:S02]  /*d190*/  ISETP.GT.AND P4, PT, R84, 0x69, P2 ;  /* 0x000000695400780c */ /* 0x000fe40001784270 */
[----:B------:R-:W-:Y:S02]  /*d1a0*/  FSEL R69, R69, -INF , !P3 ;  /* 0xff80000045457808 */ /* 0x000fe40005800000 */
[----:B------:R-:W-:Y:S01]  /*d1b0*/  FMNMX.FTZ R86, R64, R7, !PT ;  /* 0x0000000740567209 */ /* 0x000fe20007810000 */
[----:B------:R1:W-:Y:S01]  /*d1c0*/  MUFU.EX2 R66, R47 ;  /* 0x0000002f00427308 */ /* 0x0003e20000000800 */
[----:B------:R-:W-:Y:S02]  /*d1d0*/  ISETP.GT.AND P3, PT, R84, 0x70, P2 ;  /* 0x000000705400780c */ /* 0x000fe40001764270 */
[----:B------:R-:W-:Y:S02]  /*d1e0*/  ISETP.LT.OR P4, PT, R85, 0x6a, P4 ;  /* 0x0000006a5500780c */ /* 0x000fe40002781670 */
[----:B------:R-:W-:-:S02]  /*d1f0*/  FMNMX.FTZ R86, R43, R86, !PT ;  /* 0x000000562b567209 */ /* 0x000fc40007810000 */
[----:B------:R-:W-:Y:S01]  /*d200*/  ISETP.LT.OR P3, PT, R85, 0x71, P3 ;  /* 0x000000715500780c */ /* 0x000fe20001f61670 */
[----:B------:R-:W-:Y:S01]  /*d210*/  MUFU.EX2 R39, R39 ;  /* 0x0000002700277308 */ /* 0x000fe20000000800 */
[----:B------:R-:W-:Y:S02]  /*d220*/  FSEL R70, R70, -INF , !P4 ;  /* 0xff80000046467808 */ /* 0x000fe40006000000 */
[----:B------:R-:W-:Y:S02]  /*d230*/  ISETP.GT.AND P4, PT, R84, 0x71, P2 ;  /* 0x000000715400780c */ /* 0x000fe40001784270 */
[----:B------:R-:W-:Y:S02]  /*d240*/  FMNMX.FTZ R7, R69, R86, !PT ;  /* 0x0000005645077209 */ /* 0x000fe40007810000 */
[----:B-1----:R-:W-:Y:S01]  /*d250*/  FSEL R47, R72, -INF , !P3 ;  /* 0xff800000482f7808 */ /* 0x002fe20005800000 */
[----:B------:R-:W-:Y:S01]  /*d260*/  MUFU.EX2 R45, R45 ;  /* 0x0000002d002d7308 */ /* 0x000fe20000000800 */
[----:B------:R-:W-:-:S02]  /*d270*/  ISETP.GT.AND P3, PT, R84, 0x78, P2 ;  /* 0x000000785400780c */ /* 0x000fc40001764270 */
[----:B------:R-:W-:Y:S02]  /*d280*/  ISETP.GT.AND P2, PT, R84, 0x79, P2 ;  /* 0x000000795400780c */ /* 0x000fe40001744270 */
[C---:B------:R-:W-:Y:S02]  /*d290*/  ISETP.LT.OR P4, PT, R85.reuse, 0x72, P4 ;  /* 0x000000725500780c */ /* 0x040fe40002781670 */
[----:B------:R-:W-:Y:S01]  /*d2a0*/  FMNMX.FTZ R84, R70, R7, !PT ;  /* 0x0000000746547209 */ /* 0x000fe20007810000 */
[----:B------:R1:W-:Y:S01]  /*d2b0*/  MUFU.EX2 R72, R51 ;  /* 0x0000003300487308 */ /* 0x0003e20000000800 */
[----:B------:R-:W-:Y:S02]  /*d2c0*/  ISETP.LT.OR P3, PT, R85, 0x79, P3 ;  /* 0x000000795500780c */ /* 0x000fe40001f61670 */
[----:B------:R-:W-:Y:S02]  /*d2d0*/  FSEL R74, R74, -INF , !P4 ;  /* 0xff8000004a4a7808 */ /* 0x000fe40006000000 */
[----:B------:R-:W-:Y:S01]  /*d2e0*/  FMNMX.FTZ R7, R47, R84, !PT ;  /* 0x000000542f077209 */ /* 0x000fe20007810000 */
[--C-:B------:R-:W-:Y:S01]  /*d2f0*/  FFMA.FTZ R84, R57, UR10, -R40.reuse ;  /* 0x0000000a39547c23 */ /* 0x100fe20008010828 */
[----:B------:R-:W-:Y:S01]  /*d300*/  ISETP.LT.OR P2, PT, R85, 0x7a, P2 ;  /* 0x0000007a5500780c */ /* 0x000fe20001741670 */
[--C-:B------:R-:W-:Y:S01]  /*d310*/  FFMA.FTZ R57, R67, UR10, -R40.reuse ;  /* 0x0000000a43397c23 */ /* 0x100fe20008010828 */
[----:B------:R-:W-:Y:S01]  /*d320*/  FSEL R76, R76, -INF , !P3 ;  /* 0xff8000004c4c7808 */ /* 0x000fe20005800000 */
[--C-:B-1----:R-:W-:Y:S01]  /*d330*/  FFMA.FTZ R51, R59, UR10, -R40.reuse ;  /* 0x0000000a3b337c23 */ /* 0x102fe20008010828 */
[----:B------:R-:W-:Y:S01]  /*d340*/  FMNMX.FTZ R7, R74, R7, !PT ;  /* 0x000000074a077209 */ /* 0x000fe20007810000 */
[----:B------:R-:W-:Y:S01]  /*d350*/  FFMA.FTZ R59, R71, UR10, -R40 ;  /* 0x0000000a473b7c23 */ /* 0x000fe20008010828 */
[----:B------:R-:W-:Y:S01]  /*d360*/  FSEL R79, R79, -INF , !P2 ;  /* 0xff8000004f4f7808 */ /* 0x000fe20005000000 */
[----:B------:R-:W-:Y:S01]  /*d370*/  MUFU.EX2 R49, R49 ;  /* 0x0000003100317308 */ /* 0x000fe20000000800 */
[----:B------:R-:W-:-:S02]  /*d380*/  FMNMX.FTZ R86, R76, R7, !PT ;  /* 0x000000074c567209 */ /* 0x000fc40007810000 */
[----:B------:R-:W-:Y:S02]  /*d390*/  FSEL R67, R8, RZ, P6 ;  /* 0x000000ff08437208 */ /* 0x000fe40003000000 */
[----:B------:R-:W-:Y:S01]  /*d3a0*/  FMNMX.FTZ R7, R79, R86, !PT ;  /* 0x000000564f077209 */ /* 0x000fe20007810000 */
[--C-:B------:R-:W-:Y:S01]  /*d3b0*/  FFMA.FTZ R86, R61, UR10, -R40.reuse ;  /* 0x0000000a3d567c23 */ /* 0x100fe20008010828 */
[----:B------:R-:W-:-:S01]  /*d3c0*/  FFMA.FTZ R61, R75, UR10, -R40 ;  /* 0x0000000a4b3d7c23 */ /* 0x000fc20008010828 */
[----:B------:R-:W-:Y:S01]  /*d3d0*/  FADD.FTZ R67, -R67, R10 ;  /* 0x0000000a43437221 */ /* 0x000fe20000010100 */
[----:B------:R-:W-:Y:S01]  /*d3e0*/  MUFU.EX2 R84, R84 ;  /* 0x0000005400547308 */ /* 0x000fe20000000800 */
[----:B------:R-:W1:Y:S02]  /*d3f0*/  SHFL.BFLY PT, R138, R7, 0x2, 0x1f ;  /* 0x0c401f00078a7f89 */ /* 0x000e6400000e0000 */
[----:B------:R-:W-:-:S05]  /*d400*/  FMUL.FTZ R10, R67, UR10 ;  /* 0x0000000a430a7c20 */ /* 0x000fca0008410000 */
[----:B------:R-:W-:Y:S08]  /*d410*/  MUFU.EX2 R51, R51 ;  /* 0x0000003300337308 */ /* 0x000ff00000000800 */
[----:B------:R-:W2:Y:S08]  /*d420*/  MUFU.EX2 R10, R10 ;  /* 0x0000000a000a7308 */ /* 0x000eb00000000800 */
[----:B------:R-:W-:Y:S01]  /*d430*/  MUFU.EX2 R86, R86 ;  /* 0x0000005600567308 */ /* 0x000fe20000000800 */
[----:B-1----:R-:W-:Y:S01]  /*d440*/  FMNMX.FTZ R65, R7, R138, !PT ;  /* 0x0000008a07417209 */ /* 0x002fe20007810000 */
[--C-:B------:R-:W-:Y:S01]  /*d450*/  FFMA.FTZ R138, R73, UR10, -R40.reuse ;  /* 0x0000000a498a7c23 */ /* 0x100fe20008010828 */
[----:B------:R-:W-:-:S03]  /*d460*/  FFMA.FTZ R40, R81, UR10, -R40 ;  /* 0x0000000a51287c23 */ /* 0x000fc60008010828 */
[----:B------:R-:W1:Y:S02]  /*d470*/  SHFL.BFLY PT, R140, R65, 0x1, 0x1f ;  /* 0x0c201f00418c7f89 */ /* 0x000e6400000e0000 */
[----:B------:R-:W-:Y:S01]  /*d480*/  MUFU.EX2 R53, R53 ;  /* 0x0000003500357308 */ /* 0x000fe20000000800 */
[----:B--2---:R-:W-:-:S04]  /*d490*/  FFMA.FTZ R81, R10, R6, R41 ;  /* 0x000000060a517223 */ /* 0x004fc80000010029 */
[----:B------:R-:W-:-:S03]  /*d4a0*/  FADD.FTZ R81, R30, R81 ;  /* 0x000000511e517221 */ /* 0x000fc60000010000 */
[----:B------:R-:W-:Y:S08]  /*d4b0*/  MUFU.EX2 R136, R136 ;  /* 0x0000008800887308 */ /* 0x000ff00000000800 */
[----:B------:R-:W-:Y:S01]  /*d4c0*/  MUFU.EX2 R57, R57 ;  /* 0x0000003900397308 */ /* 0x000fe20000000800 */
[----:B-1----:R-:W-:-:S07]  /*d4d0*/  FMNMX.FTZ R7, R65, R140, !PT ;  /* 0x0000008c41077209 */ /* 0x002fce0007810000 */
[----:B------:R-:W-:Y:S01]  /*d4e0*/  MUFU.EX2 R68, R68 ;  /* 0x0000004400447308 */ /* 0x000fe20000000800 */
[C---:B------:R-:W-:Y:S01]  /*d4f0*/  FSETP.NEU.FTZ.AND P2, PT, R7.reuse, -INF , PT ;  /* 0xff8000000700780b */ /* 0x040fe20003f5d000 */
[----:B------:R-:W-:-:S05]  /*d500*/  FFMA.FTZ R65, R7, R80, -8 ;  /* 0xc100000007417423 */ /* 0x000fca0000010050 */
[----:B------:R-:W-:Y:S01]  /*d510*/  FSEL R65, R65, RZ, P2 ;  /* 0x000000ff41417208 */ /* 0x000fe20001000000 */
[----:B------:R-:W-:Y:S04]  /*d520*/  MUFU.EX2 R59, R59 ;  /* 0x0000003b003b7308 */ /* 0x000fe80000000800 */
        /* <DEDUP_REMOVED lines=30> */
[----:B------:R-:W-:-:S05]  /*d710*/  FFMA.FTZ R60, R76, UR10, -R65 ;  /* 0x0000000a4c3c7c23 */ /* 0x000fca0008010841 */
        /* <DEDUP_REMOVED lines=8> */
[----:B------:R1:W-:Y:S08]  /*d7a0*/  MUFU.EX2 R11, R46 ;  /* 0x0000002e000b7308 */ /* 0x0003f00000000800 */
[----:B------:R-:W4:Y:S01]  /*d7b0*/  MUFU.EX2 R26, R26 ;  /* 0x0000001a001a7308 */ /* 0x000f220000000800 */
[----:B-1----:R-:W-:-:S04]  /*d7c0*/  FADD.FTZ R46, R14, R81 ;  /* 0x000000510e2e7221 */ /* 0x002fc80000010000 */
[----:B------:R-:W-:Y:S01]  /*d7d0*/  FADD.FTZ R81, R83, R46 ;  /* 0x0000002e53517221 */ /* 0x000fe20000010000 */
[----:B--2---:R-:W-:-:S02]  /*d7e0*/  FADD.FTZ R46, R24, R5 ;  /* 0x00000005182e7221 */ /* 0x004fc40000010000 */
[----:B------:R-:W1:Y:S01]  /*d7f0*/  MUFU.EX2 R29, R29 ;  /* 0x0000001d001d7308 */ /* 0x000e620000000800 */
[----:B------:R-:W-:-:S01]  /*d800*/  FADD.FTZ R6, R18, R81 ;  /* 0x0000005112067221 */ /* 0x000fc20000010000 */
[----:B---3--:R-:W-:Y:S01]  /*d810*/  FADD.FTZ R5, R67, R46 ;  /* 0x0000002e43057221 */ /* 0x008fe20000010000 */
[----:B------:R-:W-:-:S02]  /*d820*/  FFMA.FTZ R46, R58, UR10, -R65 ;  /* 0x0000000a3a2e7c23 */ /* 0x000fc40008010841 */
[----:B------:R-:W-:-:S03]  /*d830*/  FADD.FTZ R6, R21, R6 ;  /* 0x0000000615067221 */ /* 0x000fc60000010000 */
[----:B------:R-:W2:Y:S01]  /*d840*/  MUFU.EX2 R32, R32 ;  /* 0x0000002000207308 */ /* 0x000ea20000000800 */
[----:B------:R-:W-:-:S01]  /*d850*/  FADD.FTZ R81, R25, R6 ;  /* 0x0000000619517221 */ /* 0x000fc20000010000 */
[----:B----4-:R-:W-:-:S03]  /*d860*/  FADD.FTZ R6, R26, R5 ;  /* 0x000000051a067221 */ /* 0x010fc60000010000 */
[----:B------:R-:W-:-:S03]  /*d870*/  FADD.FTZ R50, R28, R81 ;  /* 0x000000511c327221 */ /* 0x000fc60000010000 */
[----:B------:R-:W3:Y:S01]  /*d880*/  MUFU.EX2 R71, R71 ;  /* 0x0000004700477308 */ /* 0x000ee20000000800 */
[----:B-1----:R-:W-:-:S01]  /*d890*/  FADD.FTZ R5, R29, R6 ;  /* 0x000000061d057221 */ /* 0x002fc20000010000 */
[----:B------:R-:W-:-:S04]  /*d8a0*/  FADD.FTZ R81, R27, R50 ;  /* 0x000000321b517221 */ /* 0x000fc80000010000 */
[----:B------:R-:W-:Y:S01]  /*d8b0*/  FADD.FTZ R50, R52, R81 ;  /* 0x0000005134327221 */ /* 0x000fe20000010000 */
[----:B------:R-:W-:-:S01]  /*d8c0*/  FFMA.FTZ R81, R62, UR10, -R65 ;  /* 0x0000000a3e517c23 */ /* 0x000fc20008010841 */
[----:B------:R-:W1:Y:S01]  /*d8d0*/  MUFU.EX2 R34, R34 ;  /* 0x0000002200227308 */ /* 0x000e620000000800 */
[----:B--2---:R-:W-:-:S01]  /*d8e0*/  FADD.FTZ R6, R32, R5 ;  /* 0x0000000520067221 */ /* 0x004fc20000010000 */
[----:B------:R-:W-:Y:S01]  /*d8f0*/  FADD.FTZ R85, R33, R50 ;  /* 0x0000003221557221 */ /* 0x000fe20000010000 */
[----:B------:R-:W-:-:S03]  /*d900*/  FFMA.FTZ R50, R64, UR10, -R65 ;  /* 0x0000000a40327c23 */ /* 0x000fc60008010841 */
        /* <DEDUP_REMOVED lines=10> */
[----:B---3--:R-:W-:-:S01]  /*d9b0*/  FADD.FTZ R6, R36, R5 ;  /* 0x0000000524067221 */ /* 0x008fc20000010000 */
[----:B------:R-:W-:Y:S01]  /*d9c0*/  FADD.FTZ R5, R39, R54 ;  /* 0x0000003627057221 */ /* 0x000fe20000010000 */
[----:B------:R-:W-:-:S01]  /*d9d0*/  FFMA.FTZ R54, R69, UR10, -R65 ;  /* 0x0000000a45367c23 */ /* 0x000fc20008010841 */
[----:B------:R-:W-:-:S04]  /*d9e0*/  FFMA.FTZ R69, R70, UR10, -R65 ;  /* 0x0000000a46457c23 */ /* 0x000fc80008010841 */
[----:B------:R-:W3:Y:S01]  /*d9f0*/  MUFU.EX2 R42, R42 ;  /* 0x0000002a002a7308 */ /* 0x000ee20000000800 */
[----:B-1----:R-:W-:-:S04]  /*da00*/  FADD.FTZ R6, R75, R6 ;  /* 0x000000064b067221 */ /* 0x002fc80000010000 */
[----:B------:R-:W-:Y:S01]  /*da10*/  FADD.FTZ R85, R11, R6 ;  /* 0x000000060b557221 */ /* 0x000fe20000010000 */
[----:B------:R-:W-:-:S02]  /*da20*/  FADD.FTZ R6, R66, R5 ;  /* 0x0000000542067221 */ /* 0x000fc40000010000 */
        /* <DEDUP_REMOVED lines=11> */
[----:B--2---:R-:W-:-:S01]  /*dae0*/  FADD.FTZ R6, R44, R5 ;  /* 0x000000052c067221 */ /* 0x004fc20000010000 */
[----:B------:R-:W-:Y:S01]  /*daf0*/  FADD.FTZ R5, R51, R58 ;  /* 0x0000003a33057221 */ /* 0x000fe20000010000 */
[----:B------:R-:W-:-:S01]  /*db00*/  FFMA.FTZ R58, R74, UR10, -R65 ;  /* 0x0000000a4a3a7c23 */ /* 0x000fc20008010841 */
[----:B------:R-:W-:-:S04]  /*db10*/  FFMA.FTZ R65, R79, UR10, -R65 ;  /* 0x0000000a4f417c23 */ /* 0x000fc80008010841 */
        /* <DEDUP_REMOVED lines=42> */
.L_x_8668:
        /* <DEDUP_REMOVED lines=90> */
.L_x_8651:
[----:B------:R-:W-:Y:S06]  /*e360*/  BAR.ARV 0x8, 0x1a0 ;  /* 0x0206800000007b1d */ /* 0x000fec0000002000 */
[----:B------:R-:W-:Y:S05]  /*e370*/  @!P0 BRA `(.L_x_8670) ;  /* 0x0000000000048947 */ /* 0x000fea0003800000 */
[----:B------:R-:W-:Y:S01]  /*e380*/  BPT.TRAP 0x1 ;  /* 0x000000040000795c */ /* 0x000fe20000300000 */
.L_x_8670:
[----:B------:R-:W-:Y:S01]  /*e390*/  ULEA UR14, UR36, UR47, 0x3 ;  /* 0x0000002f240e7291 */ /* 0x000fe2000f8e183f */
[----:B------:R-:W-:-:S05]  /*e3a0*/  IMAD.U32 R0, RZ, RZ, UR37 ;  /* 0x00000025ff007e24 */ /* 0x000fca000f8e00ff */
[----:B------:R-:W-:-:S04]  /*e3b0*/  SHF.L.U32 R0, R0, 0x1f, RZ ;  /* 0x0000001f00007819 */ /* 0x000fc800000006ff */
[----:B------:R1:W2:Y:S01]  /*e3c0*/  SYNCS.PHASECHK.TRANS64.TRYWAIT P1, [UR14+0x19c50], R0 ;  /* 0x019c5000ff0075a7 */ /* 0x0002a2000802014e */
[----:B------:R-:W-:Y:S05]  /*e3d0*/  @!P0 BRA `(.L_x_8671) ;  /* 0x0000000000048947 */ /* 0x000fea0003800000 */
[----:B------:R-:W-:Y:S01]  /*e3e0*/  BPT.TRAP 0x1 ;  /* 0x000000040000795c */ /* 0x000fe20000300000 */
.L_x_8671:
[----:B--2---:R-:W-:Y:S05]  /*e3f0*/  @P1 BRA `(.L_x_8672) ;  /* 0x0000000000081947 */ /* 0x004fea0003800000 */
[----:B------:R-:W2:Y:S02]  /*e400*/  SYNCS.PHASECHK.TRANS64.TRYWAIT P1, [UR14+0x19c50], R0 ;  /* 0x019c5000ff0075a7 */ /* 0x000ea4000802014e */
[----:B--2---:R-:W-:Y:S05]  /*e410*/  @!P1 BRA `(.L_x_8673) ;  /* 0x00000058002c9947 */ /* 0x004fea0003800000 */
.L_x_8672:
        /* <DEDUP_REMOVED lines=12> */
[----:B------:R-:W-:Y:S02]  /*e4e0*/  @UP0 USHF.R.S32.HI UR11, URZ, 0x1f, UR41 ;  /* 0x0000001f3f0b0899 */ /* 0x000fe40008011429 */
[----:B------:R-:W-:Y:S02]  /*e4f0*/  @UP0 UIMAD UR6, UR6, UR12, URZ ;  /* 0x0000000c060602a4 */ /* 0x000fe4000f8e023f */
[----:B------:R-:W-:Y:S02]  /*e500*/  @UP0 UIMAD.WIDE.U32 UR8, UR44, UR12, URZ ;  /* 0x0000000c2c0802a5 */ /* 0x000fe4000f8e003f */
[----:B------:R-:W-:Y:S02]  /*e510*/  @UP0 UIMAD UR7, UR44, UR13, UR6 ;  /* 0x0000000d2c0702a4 */ /* 0x000fe4000f8e0206 */
[----:B------:R-:W-:-:S02]  /*e520*/  UIMAD UR6, UR36, 0x300, UR47 ;  /* 0x00000300240678a4 */ /* 0x000fc4000f8e022f */
[----:B------:R-:W-:Y:S01]  /*e530*/  @UP0 UIADD3 UR9, UR9, UR7, URZ ;  /* 0x0000000709090290 */ /* 0x000fe2000fffe03f */
[----:B------:R-:W-:Y:S02]  /*e540*/  @UP0 ULDC.64 UR12, c[0x0][0x9d0] ;  /* 0x00027400000c0ab9 */ /* 0x000fe40000000a00 */
[----:B------:R-:W-:Y:S01]  /*e550*/  UMOV UR7, 0x40000040 ;  /* 0x4000004000077882 */ /* 0x000fe20000000000 */
[----:B------:R-:W-:Y:S02]  /*e560*/  @UP0 UIMAD UR11, UR11, UR12, URZ ;  /* 0x0000000c0b0b02a4 */ /* 0x000fe4000f8e023f */
[----:B------:R-:W-:Y:S01]  /*e570*/  @UP0 UIMAD.WIDE.U32 UR8, UR41, UR12, UR8 ;  /* 0x0000000c290802a5 */ /* 0x000fe2000f8e0008 */
[----:B------:R-:W-:Y:S01]  /*e580*/  QGMMA.64x96x32.F32.E4M3.E4M3 R88, R148, gdesc[UR4], R88, gsb0 ;  /* 0x0160000494587df3 */ /* 0x000fe20008000858 */
[----:B------:R-:W-:Y:S02]  /*e590*/  @UP0 UIMAD UR11, UR41, UR13, UR11 ;  /* 0x0000000d290b02a4 */ /* 0x000fe4000f8e020b */
[----:B------:R-:W-:-:S02]  /*e5a0*/  @UP0 ULEA UR4, UP1, UR8, UR4, 0x2 ;  /* 0x0000000408040291 */ /* 0x000fc4000f82103f */
[----:B------:R-:W-:-:S04]  /*e5b0*/  @UP0 UIADD3 UR7, UR9, UR11, URZ ;  /* 0x0000000b09070290 */ /* 0x000fc8000fffe03f */
[----:B------:R-:W-:Y:S01]  /*e5c0*/  @UP0 ULEA.HI.X UR5, UR8, UR5, UR7, 0x2, UP1 ;  /* 0x0000000508050291 */ /* 0x000fe200088f1407 */
[----:B------:R-:W-:-:S05]  /*e5d0*/  IMAD.U32 R2, RZ, RZ, UR4 ;  /* 0x00000004ff027e24 */ /* 0x000fca000f8e00ff */
[----:B--2---:R-:W-:-:S05]  /*e5e0*/  IMAD.U32 R3, RZ, RZ, UR5 ;  /* 0x00000005ff037e24 */ /* 0x004fca000f8e00ff */
[----:B------:R2:W3:Y:S01]  /*e5f0*/  @P1 LDG.E R4, desc[UR48][R2.64] ;  /* 0x0000003002041981 */ /* 0x0004e2000c1e1900 */
[----:B------:R-:W-:Y:S01]  /*e600*/  UIADD3 UR4, UR6, 0x2, URZ ;  /* 0x0000000206047890 */ /* 0x000fe2000fffe03f */
[----:B------:R-:W-:-:S06]  /*e610*/  UMOV UR19, 0x40000040 ;  /* 0x4000004000137882 */ /* 0x000fcc0000000000 */
[----:B------:R-:W-:Y:S01]  /*e620*/  UMOV UR18, UR4 ;  /* 0x0000000400127c82 */ /* 0x000fe20008000000 */
[----:B------:R-:W-:Y:S02]  /*e630*/  WARPGROUP.DEPBAR.LE gsb0, 0x0 ;  /* 0x00008000000079c5 */ /* 0x000fe40000010000 */
[----:B------:R-:W-:-:S06]  /*e640*/  WARPGROUP.ARRIVE ;  /* 0x00000000000079c5 */ /* 0x000fcc0000000000 */
[----:B------:R-:W-:Y:S01]  /*e650*/  QGMMA.64x96x32.F32.E4M3.E4M3 R88, R144, gdesc[UR16], R88, gsb0 ;  /* 0x0160001090587df3 */ /* 0x000fe20008000858 */
[----:B------:R-:W-:Y:S01]  /*e660*/  UIADD3 UR4, UR6, 0x4, URZ ;  /* 0x0000000406047890 */ /* 0x000fe2000fffe03f */
[----:B------:R-:W-:-:S06]  /*e670*/  UMOV UR19, 0x40000040 ;  /* 0x4000004000137882 */ /* 0x000fcc0000000000 */
[----:B------:R-:W-:Y:S01]  /*e680*/  UMOV UR18, UR4 ;  /* 0x0000000400127c82 */ /* 0x000fe20008000000 */
[----:B------:R-:W4:Y:S01]  /*e690*/  SHFL.BFLY PT, R9, R6, 0x2, 0x1f ;  /* 0x0c401f0006097f89 */ /* 0x000f2200000e0000 */
[----:B------:R-:W-:-:S03]  /*e6a0*/  UIADD3 UR6, UR6, 0x6, URZ ;  /* 0x0000000606067890 */ /* 0x000fc6000fffe03f */
[----:B------:R-:W5:Y:S01]  /*e6b0*/  SHFL.BFLY PT, R10, R5, 0x2, 0x1f ;  /* 0x0c401f00050a7f89 */ /* 0x000f6200000e0000 */
[----:B------:R-:W-:Y:S01]  /*e6c0*/  UMOV UR7, 0x40000040 ;  /* 0x4000004000077882 */ /* 0x000fe20000000000 */
[----:B------:R-:W-:Y:S02]  /*e6d0*/  WARPGROUP.DEPBAR.LE gsb0, 0x0 ;  /* 0x00008000000079c5 */ /* 0x000fe40000010000 */
[----:B------:R-:W-:-:S06]  /*e6e0*/  WARPGROUP.ARRIVE ;  /* 0x00000000000079c5 */ /* 0x000fcc0000000000 */
[----:B------:R-:W-:Y:S01]  /*e6f0*/  QGMMA.64x96x32.F32.E4M3.E4M3 R88, R140, gdesc[UR16], R88, gsb0 ;  /* 0x016000108c587df3 */ /* 0x000fe20008000858 */
        /* <DEDUP_REMOVED lines=13> */
[----:B------:R-:W-:Y:S02]  /*e7d0*/  WARPGROUP.DEPBAR.LE gsb0, 0x0 ;  /* 0x00008000000079c5 */ /* 0x000fe40000010000 */
[----:B------:R-:W-:-:S06]  /*e7e0*/  WARPGROUP.ARRIVE ;  /* 0x00000000000079c5 */ /* 0x000fcc0000000000 */
[----:B------:R-:W-:Y:S01]  /*e7f0*/  QGMMA.64x96x32.F32.E4M3.E4M3 R88, R136, gdesc[UR4], R88, gsb0 ;  /* 0x0160000488587df3 */ /* 0x000fe20008000858 */
[----:B------:R-:W-:Y:S01]  /*e800*/  FSETP.NE.FTZ.AND P1, PT, R12, RZ, PT ;  /* 0x000000ff0c00720b */ /* 0x000fe20003f35000 */
[----:B------:R-:W-:Y:S01]  /*e810*/  IMAD.MOV.U32 R9, RZ, RZ, RZ ;  /* 0x000000ffff097224 */ /* 0x000fe200078e00ff */
[----:B------:R-:W1:Y:S08]  /*e820*/  @P2 MUFU.LG2 R6, R6 ;  /* 0x0000000600062308 */ /* 0x000e700000000c00 */
        /* <DEDUP_REMOVED lines=17> */
.L_x_8674:
        /* <DEDUP_REMOVED lines=58> */
.L_x_8600:
        /* <DEDUP_REMOVED lines=19> */
[----:B------:R-:W-:Y:S02]  /*ee10*/  LOP3.LUT P1, RZ, R157, 0x3, RZ, 0xc0, !PT ;  /* 0x000000039dff7812 */ /* 0x000fe4000782c0ff */
[----:B------:R-:W-:Y:S02]  /*ee20*/  F2FP.BF16.F32.PACK_AB R15, R118, R15 ;  /* 0x0000000f760f723e */ /* 0x000fe400000010ff */
[----:B------:R-:W-:-:S02]  /*ee30*/  F2FP.BF16.F32.PACK_AB R14, R119, R14 ;  /* 0x0000000e770e723e */ /* 0x000fc400000010ff */
[----:B------:R-:W-:Y:S02]  /*ee40*/  F2FP.BF16.F32.PACK_AB R35, R92, R35 ;  /* 0x000000235c23723e */ /* 0x000fe400000010ff */
[----:B------:R-:W-:Y:S02]  /*ee50*/  F2FP.BF16.F32.PACK_AB R34, R93, R34 ;  /* 0x000000225d22723e */ /* 0x000fe400000010ff */
[----:B------:R-:W-:Y:S02]  /*ee60*/  F2FP.BF16.F32.PACK_AB R31, R100, R31 ;  /* 0x0000001f641f723e */ /* 0x000fe400000010ff */
[----:B------:R-:W-:Y:S01]  /*ee70*/  F2FP.BF16.F32.PACK_AB R30, R101, R30 ;  /* 0x0000001e651e723e */ /* 0x000fe200000010ff */
[----:B------:R-:W-:Y:S01]  /*ee80*/  USHF.R.S32.HI UR5, URZ, 0x1f, UR43 ;  /* 0x0000001f3f057899 */ /* 0x000fe2000801142b */
[----:B-1----:R-:W-:Y:S01]  /*ee90*/  IMAD.SHL.U32 R3, R17, 0x4, RZ ;  /* 0x0000000411037824 */ /* 0x002fe200078e00ff */
[----:B------:R-:W-:Y:S01]  /*eea0*/  F2FP.BF16.F32.PACK_AB R33, R94, R33 ;  /* 0x000000215e21723e */ /* 0x000fe200000010ff */
[----:B------:R-:W1:Y:S03]  /*eeb0*/  LDC.64 R70, c[0x0][0xb78] ;  /* 0x0002de00ff467b82 */ /* 0x000e660000000a00 */
[----:B------:R-:W-:-:S04]  /*eec0*/  LOP3.LUT R3, R3, 0xc, RZ, 0xc0, !PT ;  /* 0x0000000c03037812 */ /* 0x000fc800078ec0ff */
[----:B------:R-:W-:-:S05]  /*eed0*/  IADD3 R4, P0, R3, UR6, RZ ;  /* 0x0000000603047c10 */ /* 0x000fca000ff1e0ff */
[----:B------:R-:W-:Y:S01]  /*eee0*/  IMAD.X R5, RZ, RZ, UR7, P0 ;  /* 0x00000007ff057e24 */ /* 0x000fe200080e06ff */
[----:B------:R-:W-:Y:S01]  /*eef0*/  F2FP.BF16.F32.PACK_AB R32, R95, R32 ;  /* 0x000000205f20723e */ /* 0x000fe200000010ff */
[----:B------:R-:W2:Y:S01]  /*ef00*/  S2R R51, SR_TID.X ;  /* 0x0000000000337919 */ /* 0x000ea20000002100 */
[----:B------:R-:W-:Y:S01]  /*ef10*/  F2FP.BF16.F32.PACK_AB R27, R108, R27 ;  /* 0x0000001b6c1b723e */ /* 0x000fe200000010ff */
[----:B------:R-:W-:Y:S01]  /*ef20*/  ULDC.64 UR6, c[0x0][0xb70] ;  /* 0x0002dc0000067ab9 */ /* 0x000fe20000000a00 */
[----:B------:R3:W4:Y:S01]  /*ef30*/  LDG.E.CONSTANT R3, desc[UR48][R4.64] ;  /* 0x0000003004037981 */ /* 0x000722000c1e9900 */
[----:B------:R-:W-:Y:S02]  /*ef40*/  F2FP.BF16.F32.PACK_AB R26, R109, R26 ;  /* 0x0000001a6d1a723e */ /* 0x000fe400000010ff */
[----:B------:R-:W-:Y:S02]  /*ef50*/  F2FP.BF16.F32.PACK_AB R29, R102, R29 ;  /* 0x0000001d661d723e */ /* 0x000fe400000010ff */
[----:B------:R-:W-:-:S02]  /*ef60*/  F2FP.BF16.F32.PACK_AB R28, R103, R28 ;  /* 0x0000001c671c723e */ /* 0x000fc400000010ff */
[----:B------:R-:W-:Y:S02]  /*ef70*/  F2FP.BF16.F32.PACK_AB R25, R110, R25 ;  /* 0x000000196e19723e */ /* 0x000fe400000010ff */
[----:B------:R-:W-:Y:S01]  /*ef80*/  F2FP.BF16.F32.PACK_AB R24, R111, R24 ;  /* 0x000000186f18723e */ /* 0x000fe200000010ff */
[----:B------:R-:W5:Y:S01]  /*ef90*/  LDL R5, [R1] ;  /* 0x0000000001057983 */ /* 0x000f620000100800 */
[----:B------:R-:W-:Y:S01]  /*efa0*/  BAR.SYNC.DEFER_BLOCKING 0x1, 0x180 ;  /* 0x0046000000007b1d */ /* 0x000fe20000010000 */
[----:B---3--:R-:W-:Y:S02]  /*efb0*/  LOP3.LUT P0, R4, R17, 0x3, RZ, 0xc0, !PT ;  /* 0x0000000311047812 */ /* 0x008fe4000780c0ff */
[----:B------:R-:W-:Y:S02]  /*efc0*/  F2FP.BF16.F32.PACK_AB R21, R116, R21 ;  /* 0x000000157415723e */ /* 0x000fe400000010ff */
[----:B------:R-:W-:Y:S02]  /*efd0*/  ISETP.EQ.OR P0, PT, R4, 0x3, !P0 ;  /* 0x000000030400780c */ /* 0x000fe40004702670 */
[----:B------:R-:W-:-:S02]  /*efe0*/  F2FP.BF16.F32.PACK_AB R20, R117, R20 ;  /* 0x000000147514723e */ /* 0x000fc400000010ff */
[----:B------:R-:W-:Y:S02]  /*eff0*/  SEL R44, R13, R12, P0 ;  /* 0x0000000c0d2c7207 */ /* 0x000fe40000000000 */
[----:B------:R-:W-:Y:S02]  /*f000*/  SEL R46, R12, R13, P0 ;  /* 0x0000000d0c2e7207 */ /* 0x000fe40000000000 */
[----:B------:R-:W-:-:S04]  /*f010*/  IADD3 R13, P6, R22, 0x20, RZ ;  /* 0x00000020160d7810 */ /* 0x000fc80007fde0ff */
[----:B------:R-:W-:Y:S02]  /*f020*/  LOP3.LUT R12, R13, 0x180, RZ, 0xc0, !PT ;  /* 0x000001800d0c7812 */ /* 0x000fe400078ec0ff */
[----:B------:R-:W-:Y:S02]  /*f030*/  SEL R48, R9, R8, P0 ;  /* 0x0000000809307207 */ /* 0x000fe40000000000 */
[----:B------:R-:W-:Y:S02]  /*f040*/  SEL R50, R8, R9, P0 ;  /* 0x0000000908327207 */ /* 0x000fe40000000000 */
[----:B------:R-:W-:Y:S02]  /*f050*/  SHF.R.U64 R12, R12, 0x3, RZ ;  /* 0x000000030c0c7819 */ /* 0x000fe400000012ff */
[----:B------:R-:W-:Y:S02]  /*f060*/  IADD3 R9, P4, R22, 0x3020, RZ ;  /* 0x0000302016097810 */ /* 0x000fe40007f9e0ff */
[----:B------:R-:W-:Y:S01]  /*f070*/  LOP3.LUT R12, R12, R13, RZ, 0x3c, !PT ;  /* 0x0000000d0c0c7212 */ /* 0x000fe200078e3cff */
[----:B------:R-:W-:Y:S01]  /*f080*/  IMAD.X R13, RZ, RZ, R23, P6 ;  /* 0x000000ffff0d7224 */ /* 0x000fe200030e0617 */
[----:B------:R-:W-:-:S02]  /*f090*/  LOP3.LUT R8, R9, 0x180, RZ, 0xc0, !PT ;  /* 0x0000018009087812 */ /* 0x000fc400078ec0ff */
[----:B------:R-:W-:Y:S02]  /*f0a0*/  SEL R66, R7, R6, P0 ;  /* 0x0000000607427207 */ /* 0x000fe40000000000 */
[----:B------:R-:W-:Y:S02]  /*f0b0*/  SEL R68, R6, R7, P0 ;  /* 0x0000000706447207 */ /* 0x000fe40000000000 */
[----:B------:R-:W-:Y:S02]  /*f0c0*/  SEL R62, R11, R10, P0 ;  /* 0x0000000a0b3e7207 */ /* 0x000fe40000000000 */
[----:B------:R-:W-:Y:S02]  /*f0d0*/  SEL R64, R10, R11, P0 ;  /* 0x0000000b0a407207 */ /* 0x000fe40000000000 */
[C---:B------:R-:W-:Y:S02]  /*f0e0*/  IADD3 R7, P5, R22.reuse, 0x6000, RZ ;  /* 0x0000600016077810 */ /* 0x040fe40007fbe0ff */
[----:B------:R-:W-:-:S02]  /*f0f0*/  IADD3 R11, P3, R22, 0x3000, RZ ;  /* 0x00003000160b7810 */ /* 0x000fc40007f7e0ff */
[----:B------:R-:W-:Y:S02]  /*f100*/  SHF.R.U64 R8, R8, 0x3, RZ ;  /* 0x0000000308087819 */ /* 0x000fe400000012ff */
[----:B------:R-:W-:Y:S02]  /*f110*/  LOP3.LUT R6, R7, 0x180, RZ, 0xc0, !PT ;  /* 0x0000018007067812 */ /* 0x000fe400078ec0ff */
[----:B------:R-:W-:Y:S02]  /*f120*/  SEL R58, R15, R14, P0 ;  /* 0x0000000e0f3a7207 */ /* 0x000fe40000000000 */
[----:B------:R-:W-:Y:S02]  /*f130*/  SEL R60, R14, R15, P0 ;  /* 0x0000000f0e3c7207 */ /* 0x000fe40000000000 */
[----:B------:R-:W-:Y:S02]  /*f140*/  LOP3.LUT R10, R11, 0x180, RZ, 0xc0, !PT ;  /* 0x000001800b0a7812 */ /* 0x000fe400078ec0ff */
[----:B------:R-:W-:Y:S01]  /*f150*/  LOP3.LUT R8, R8, R9, RZ, 0x3c, !PT ;  /* 0x0000000908087212 */ /* 0x000fe200078e3cff */
[----:B------:R-:W-:Y:S01]  /*f160*/  IMAD.X R9, RZ, RZ, R23, P4 ;  /* 0x000000ffff097224 */ /* 0x000fe200020e0617 */
[----:B------:R-:W-:-:S02]  /*f170*/  LOP3.LUT R15, R22, 0x180, RZ, 0xc0, !PT ;  /* 0x00000180160f7812 */ /* 0x000fc400078ec0ff */
[----:B------:R-:W-:Y:S02]  /*f180*/  SHF.R.U64 R6, R6, 0x3, RZ ;  /* 0x0000000306067819 */ /* 0x000fe400000012ff */
[----:B------:R-:W-:Y:S02]  /*f190*/  SHF.R.U64 R10, R10, 0x3, RZ ;  /* 0x000000030a0a7819 */ /* 0x000fe400000012ff */
[----:B------:R-:W-:Y:S02]  /*f1a0*/  SHF.R.U64 R15, R15, 0x3, RZ ;  /* 0x000000030f0f7819 */ /* 0x000fe400000012ff */
[----:B------:R-:W-:Y:S02]  /*f1b0*/  SEL R18, R35, R34, P0 ;  /* 0x0000002223127207 */ /* 0x000fe40000000000 */
[----:B------:R-:W-:Y:S02]  /*f1c0*/  MOV R41, R8 ;  /* 0x0000000800297202 */ /* 0x000fe40000000f00 */
[----:B------:R-:W-:-:S02]  /*f1d0*/  SEL R34, R34, R35, P0 ;  /* 0x0000002322227207 */ /* 0x000fc40000000000 */
[----:B------:R-:W-:Y:S01]  /*f1e0*/  LOP3.LUT R6, R6, R7, RZ, 0x3c, !PT ;  /* 0x0000000706067212 */ /* 0x000fe200078e3cff */
[--C-:B------:R-:W-:Y:S01]  /*f1f0*/  IMAD.X R7, RZ, RZ, R23.reuse, P5 ;  /* 0x000000ffff077224 */ /* 0x100fe200028e0617 */
[----:B------:R-:W-:Y:S02]  /*f200*/  SEL R36, R31, R30, P0 ;  /* 0x0000001e1f247207 */ /* 0x000fe40000000000 */
[----:B------:R-:W-:Y:S01]  /*f210*/  LOP3.LUT R10, R10, R11, RZ, 0x3c, !PT ;  /* 0x0000000b0a0a7212 */ /* 0x000fe200078e3cff */
[----:B------:R-:W-:Y:S01]  /*f220*/  IMAD.X R11, RZ, RZ, R23, P3 ;  /* 0x000000ffff0b7224 */ /* 0x000fe200018e0617 */
[----:B------:R-:W-:Y:S01]  /*f230*/  SEL R30, R30, R31, P0 ;  /* 0x0000001f1e1e7207 */ /* 0x000fe20000000000 */
[----:B------:R-:W-:Y:S01]  /*f240*/  UIMAD UR5, UR5, UR6, URZ ;  /* 0x00000006050572a4 */ /* 0x000fe2000f8e023f */
[----:B------:R-:W-:Y:S02]  /*f250*/  SEL R38, R27, R26, P0 ;  /* 0x0000001a1b267207 */ /* 0x000fe40000000000 */
[----:B------:R-:W-:-:S02]  /*f260*/  SEL R52, R33, R32, P0 ;  /* 0x0000002021347207 */ /* 0x000fc40000000000 */
[----:B------:R-:W-:Y:S01]  /*f270*/  LOP3.LUT R14, R15, R22, RZ, 0x3c, !PT ;  /* 0x000000160f0e7212 */ /* 0x000fe200078e3cff */
[----:B------:R-:W-:Y:S01]  /*f280*/  IMAD.MOV.U32 R15, RZ, RZ, R23 ;  /* 0x000000ffff0f7224 */ /* 0x000fe200078e0017 */
[----:B------:R-:W-:Y:S02]  /*f290*/  SEL R26, R26, R27, P0 ;  /* 0x0000001b1a1a7207 */ /* 0x000fe40000000000 */
[----:B------:R-:W-:Y:S02]  /*f2a0*/  SEL R32, R32, R33, P0 ;  /* 0x0000002120207207 */ /* 0x000fe40000000000 */
[----:B------:R-:W-:Y:S02]  /*f2b0*/  SEL R54, R29, R28, P0 ;  /* 0x0000001c1d367207 */ /* 0x000fe40000000000 */
[----:B------:R-:W-:Y:S02]  /*f2c0*/  SEL R28, R28, R29, P0 ;  /* 0x0000001d1c1c7207 */ /* 0x000fe40000000000 */
[----:B------:R-:W-:-:S02]  /*f2d0*/  SEL R56, R25, R24, P0 ;  /* 0x0000001819387207 */ /* 0x000fc40000000000 */
[----:B------:R-:W-:Y:S02]  /*f2e0*/  SEL R40, R21, R20, P0 ;  /* 0x0000001415287207 */ /* 0x000fe40000000000 */
[----:B------:R-:W-:Y:S01]  /*f2f0*/  SEL R24, R24, R25, P0 ;  /* 0x0000001918187207 */ /* 0x000fe20000000000 */
[----:B------:R-:W-:Y:S01]  /*f300*/  UIMAD.WIDE.U32 UR8, UR43, UR6, URZ ;  /* 0x000000062b0872a5 */ /* 0x000fe2000f8e003f */
[----:B------:R-:W-:Y:S01]  /*f310*/  SEL R42, R20, R21, P0 ;  /* 0x00000015142a7207 */ /* 0x000fe20000000000 */
[----:B------:R-:W-:Y:S01]  /*f320*/  UIMAD UR5, UR43, UR7, UR5 ;  /* 0x000000072b0572a4 */ /* 0x000fe2000f8e0205 */
[----:B------:R-:W-:Y:S02]  /*f330*/  MOV R39, R6 ;  /* 0x0000000600277202 */ /* 0x000fe40000000f00 */
[----:B------:R-:W-:Y:S02]  /*f340*/  MOV R45, R12 ;  /* 0x0000000c002d7202 */ /* 0x000fe40000000f00 */
[----:B------:R-:W-:-:S02]  /*f350*/  MOV R43, R10 ;  /* 0x0000000a002b7202 */ /* 0x000fc40000000f00 */
[----:B------:R-:W-:Y:S01]  /*f360*/  MOV R47, R14 ;  /* 0x0000000e002f7202 */ /* 0x000fe20000000f00 */
[----:B------:R-:W-:Y:S02]  /*f370*/  UIADD3 UR5, UR9, UR5, URZ ;  /* 0x0000000509057290 */ /* 0x000fe4000fffe03f */
[----:B------:R-:W-:Y:S01]  /*f380*/  IMAD.U32 R21, RZ, RZ, UR9 ;  /* 0x00000009ff157e24 */ /* 0x000fe2000f8e00ff */
[----:B------:R-:W-:-:S03]  /*f390*/  ULDC.64 UR6, c[0x0][0xb40] ;  /* 0x0002d00000067ab9 */ /* 0x000fc60000000a00 */
[----:B------:R-:W-:Y:S01]  /*f3a0*/  IMAD.U32 R21, RZ, RZ, UR5 ;  /* 0x00000005ff157e24 */ /* 0x000fe2000f8e00ff */
[----:B------:R-:W-:Y:S01]  /*f3b0*/  USHF.R.S32.HI UR5, URZ, 0x1f, UR44 ;  /* 0x0000001f3f057899 */ /* 0x000fe2000801142c */
[----:B------:R-:W-:-:S04]  /*f3c0*/  IMAD.U32 R20, RZ, RZ, UR8 ;  /* 0x00000008ff147e24 */ /* 0x000fc8000f8e00ff */
[----:B-1----:R-:W-:-:S04]  /*f3d0*/  IMAD.WIDE.U32 R20, R70, UR44, R20 ;  /* 0x0000002c46147c25 */ /* 0x002fc8000f8e0014 */
[----:B--2---:R-:W-:-:S05]  /*f3e0*/  VIADD R53, R51, 0xffffff80 ;  /* 0xffffff8033357836 */ /* 0x004fca0000000000 */
[----:B------:R-:W-:-:S04]  /*f3f0*/  SHF.R.S32.HI R51, RZ, 0x1f, R53 ;  /* 0x0000001fff337819 */ /* 0x000fc80000011435 */
[----:B------:R-:W-:-:S04]  /*f400*/  LEA.HI R51, R51, R53, RZ, 0x5 ;  /* 0x0000003533337211 */ /* 0x000fc800078f28ff */
[----:B------:R-:W-:Y:S01]  /*f410*/  SHF.R.S32.HI R51, RZ, 0x5, R51 ;  /* 0x00000005ff337819 */ /* 0x000fe20000011433 */
[----:B-----5:R-:W-:Y:S01]  /*f420*/  VIADD R49, R5, UR42 ;  /* 0x0000002a05317c36 */ /* 0x020fe20008000000 */
[----:B------:R-:W-:-:S03]  /*f430*/  IADD3 R5, P6, R22, 0x6020, RZ ;  /* 0x0000602016057810 */ /* 0x000fc60007fde0ff */
[----:B------:R-:W-:-:S05]  /*f440*/  VIADD R4, R49, 0x8 ;  /* 0x0000000831047836 */ /* 0x000fca0000000000 */
[----:B------:R-:W-:Y:S02]  /*f450*/  ISETP.GE.OR P2, PT, R4, UR10, P1 ;  /* 0x0000000a04007c0c */ /* 0x000fe40008f46670 */
[----:B------:R-:W-:-:S04]  /*f460*/  LOP3.LUT R4, R5, 0x180, RZ, 0xc0, !PT ;  /* 0x0000018005047812 */ /* 0x000fc800078ec0ff */
[----:B------:R-:W-:Y:S02]  /*f470*/  SHF.R.U64 R4, R4, 0x3, RZ ;  /* 0x0000000304047819 */ /* 0x000fe400000012ff */
[----:B----4-:R-:W-:Y:S02]  /*f480*/  LOP3.LUT R9, R3, 0x2, RZ, 0x3c, !PT ;  /* 0x0000000203097812 */ /* 0x010fe400078e3cff */
[----:B------:R-:W-:Y:S01]  /*f490*/  LOP3.LUT R4, R4, R5, RZ, 0x3c, !PT ;  /* 0x0000000504047212 */ /* 0x000fe200078e3cff */
[----:B------:R-:W-:Y:S01]  /*f4a0*/  IMAD.X R5, RZ, RZ, R23, P6 ;  /* 0x000000ffff057224 */ /* 0x000fe200030e0617 */
[----:B------:R-:W-:Y:S04]  /*f4b0*/  SHFL.IDX PT, R18, R18, R3, 0x1c1f ;  /* 0x001c1f0312127589 */ /* 0x000fe800000e0000 */
[----:B------:R-:W-:-:S02]  /*f4c0*/  MOV R37, R4 ;  /* 0x0000000400257202 */ /* 0x000fc40000000f00 */
[----:B------:R-:W1:Y:S04]  /*f4d0*/  SHFL.IDX PT, R5, R34, R9, 0x1c1f ;  /* 0x001c1f0922057589 */ /* 0x000e6800000e0000 */
[----:B------:R-:W-:Y:S04]  /*f4e0*/  SHFL.IDX PT, R36, R36, R3, 0x1c1f ;  /* 0x001c1f0324247589 */ /* 0x000fe800000e0000 */
[----:B------:R-:W2:Y:S04]  /*f4f0*/  SHFL.IDX PT, R7, R30, R9, 0x1c1f ;  /* 0x001c1f091e077589 */ /* 0x000ea800000e0000 */
[----:B------:R-:W-:Y:S04]  /*f500*/  SHFL.IDX PT, R38, R38, R3, 0x1c1f ;  /* 0x001c1f0326267589 */ /* 0x000fe800000e0000 */
[----:B------:R-:W3:Y:S04]  /*f510*/  SHFL.IDX PT, R11, R26, R9, 0x1c1f ;  /* 0x001c1f091a0b7589 */ /* 0x000ee800000e0000 */
[----:B------:R-:W-:Y:S04]  /*f520*/  SHFL.IDX PT, R52, R52, R3, 0x1c1f ;  /* 0x001c1f0334347589 */ /* 0x000fe800000e0000 */
[----:B------:R-:W4:Y:S04]  /*f530*/  SHFL.IDX PT, R13, R32, R9, 0x1c1f ;  /* 0x001c1f09200d7589 */ /* 0x000f2800000e0000 */
[----:B------:R-:W-:Y:S04]  /*f540*/  SHFL.IDX PT, R44, R44, R3, 0x1c1f ;  /* 0x001c1f032c2c7589 */ /* 0x000fe800000e0000 */
[----:B------:R-:W-:Y:S04]  /*f550*/  SHFL.IDX PT, R54, R54, R3, 0x1c1f ;  /* 0x001c1f0336367589 */ /* 0x000fe800000e0000 */
[----:B------:R-:W5:Y:S04]  /*f560*/  SHFL.IDX PT, R15, R28, R9, 0x1c1f ;  /* 0x001c1f091c0f7589 */ /* 0x000f6800000e0000 */
[----:B------:R-:W-:Y:S04]  /*f570*/  SHFL.IDX PT, R48, R48, R3, 0x1c1f ;  /* 0x001c1f0330307589 */ /* 0x000fe800000e0000 */
[----:B------:R-:W5:Y:S04]  /*f580*/  SHFL.IDX PT, R25, R46, R9, 0x1c1f ;  /* 0x001c1f092e197589 */ /* 0x000f6800000e0000 */
[----:B------:R-:W5:Y:S04]  /*f590*/  SHFL.IDX PT, R27, R50, R9, 0x1c1f ;  /* 0x001c1f09321b7589 */ /* 0x000f6800000e0000 */
[----:B------:R-:W-:Y:S04]  /*f5a0*/  SHFL.IDX PT, R56, R56, R3, 0x1c1f ;  /* 0x001c1f0338387589 */ /* 0x000fe800000e0000 */
[----:B------:R2:W5:Y:S04]  /*f5b0*/  SHFL.IDX PT, R29, R24, R9, 0x1c1f ;  /* 0x001c1f09181d7589 */ /* 0x00056800000e0000 */
[----:B------:R-:W-:Y:S04]  /*f5c0*/  SHFL.IDX PT, R58, R58, R3, 0x1c1f ;  /* 0x001c1f033a3a7589 */ /* 0x000fe800000e0000 */
[----:B------:R-:W5:Y:S04]  /*f5d0*/  SHFL.IDX PT, R31, R60, R9, 0x1c1f ;  /* 0x001c1f093c1f7589 */ /* 0x000f6800000e0000 */
[----:B------:R-:W-:Y:S04]  /*f5e0*/  SHFL.IDX PT, R40, R40, R3, 0x1c1f ;  /* 0x001c1f0328287589 */ /* 0x000fe800000e0000 */
[----:B------:R-:W-:Y:S04]  /*f5f0*/  SHFL.IDX PT, R62, R62, R3, 0x1c1f ;  /* 0x001c1f033e3e7589 */ /* 0x000fe800000e0000 */
[----:B------:R-:W5:Y:S04]  /*f600*/  SHFL.IDX PT, R17, R42, R9, 0x1c1f ;  /* 0x001c1f092a117589 */ /* 0x000f6800000e0000 */
[----:B------:R-:W5:Y:S04]  /*f610*/  SHFL.IDX PT, R33, R64, R9, 0x1c1f ;  /* 0x001c1f0940217589 */ /* 0x000f6800000e0000 */
[----:B------:R3:W-:Y:S04]  /*f620*/  SHFL.IDX PT, R66, R66, R3, 0x1c1f ;  /* 0x001c1f0342427589 */ /* 0x0007e800000e0000 */
[----:B------:R5:W5:Y:S01]  /*f630*/  SHFL.IDX PT, R35, R68, R9, 0x1c1f ;  /* 0x001c1f0944237589 */ /* 0x000b6200000e0000 */
[----:B------:R-:W-:Y:S01]  /*f640*/  IMAD R4, R70, UR5, RZ ;  /* 0x0000000546047c24 */ /* 0x000fe2000f8e02ff */
[----:B-1----:R-:W-:-:S03]  /*f650*/  SEL R6, R5, R18, P0 ;  /* 0x0000001205067207 */ /* 0x002fc60000000000 */
[----:B--2---:R-:W-:Y:S01]  /*f660*/  IMAD R24, R71, UR44, R4 ;  /* 0x0000002c47187c24 */ /* 0x004fe2000f8e0204 */
[----:B------:R-:W-:Y:S02]  /*f670*/  SEL R4, R18, R5, P0 ;  /* 0x0000000512047207 */ /* 0x000fe40000000000 */
[----:B---3--:R-:W-:Y:S02]  /*f680*/  SHF.R.S32.HI R3, RZ, 0x1f, R49 ;  /* 0x0000001fff037819 */ /* 0x008fe40000011431 */
[----:B------:R-:W-:Y:S02]  /*f690*/  IADD3 R18, P3, R49, R20, RZ ;  /* 0x0000001431127210 */ /* 0x000fe40007f7e0ff */
[----:B------:R-:W-:Y:S02]  /*f6a0*/  SEL R8, R36, R7, P0 ;  /* 0x0000000724087207 */ /* 0x000fe40000000000 */
[----:B------:R-:W-:Y:S02]  /*f6b0*/  SEL R10, R7, R36, P0 ;  /* 0x00000024070a7207 */ /* 0x000fe40000000000 */
[----:B------:R-:W-:-:S02]  /*f6c0*/  SEL R12, R38, R11, P0 ;  /* 0x0000000b260c7207 */ /* 0x000fc40000000000 */
[----:B------:R-:W-:Y:S02]  /*f6d0*/  SEL R14, R11, R38, P0 ;  /* 0x000000260b0e7207 */ /* 0x000fe40000000000 */
[----:B----4-:R-:W-:Y:S02]  /*f6e0*/  SEL R5, R52, R13, P0 ;  /* 0x0000000d34057207 */ /* 0x010fe40000000000 */
[----:B------:R-:W-:Y:S02]  /*f6f0*/  SEL R7, R13, R52, P0 ;  /* 0x000000340d077207 */ /* 0x000fe40000000000 */
[----:B-----5:R-:W-:Y:S02]  /*f700*/  SEL R9, R54, R15, P0 ;  /* 0x0000000f36097207 */ /* 0x020fe40000000000 */
[----:B------:R-:W-:Y:S02]  /*f710*/  SEL R11, R15, R54, P0 ;  /* 0x000000360f0b7207 */ /* 0x000fe40000000000 */
[----:B------:R-:W-:-:S02]  /*f720*/  SEL R28, R44, R25, P0 ;  /* 0x000000192c1c7207 */ /* 0x000fc40000000000 */
[----:B------:R-:W-:Y:S02]  /*f730*/  SEL R30, R25, R44, P0 ;  /* 0x0000002c191e7207 */ /* 0x000fe40000000000 */
[----:B------:R-:W-:Y:S02]  /*f740*/  SEL R32, R48, R27, P0 ;  /* 0x0000001b30207207 */ /* 0x000fe40000000000 */
[----:B------:R-:W-:Y:S02]  /*f750*/  SEL R34, R27, R48, P0 ;  /* 0x000000301b227207 */ /* 0x000fe40000000000 */
[----:B------:R-:W-:Y:S02]  /*f760*/  SEL R13, R56, R29, P0 ;  /* 0x0000001d380d7207 */ /* 0x000fe40000000000 */
[----:B------:R-:W-:Y:S02]  /*f770*/  SEL R15, R29, R56, P0 ;  /* 0x000000381d0f7207 */ /* 0x000fe40000000000 */
[----:B------:R-:W-:-:S02]  /*f780*/  IADD3.X R3, R3, R21, R24, P3, !PT ;  /* 0x0000001503037210 */ /* 0x000fc40001ffe418 */
[----:B------:R-:W-:Y:S02]  /*f790*/  SEL R25, R58, R31, P0 ;  /* 0x0000001f3a197207 */ /* 0x000fe40000000000 */
[----:B------:R-:W-:Y:S02]  /*f7a0*/  SEL R27, R31, R58, P0 ;  /* 0x0000003a1f1b7207 */ /* 0x000fe40000000000 */
[----:B------:R-:W-:Y:S02]  /*f7b0*/  SEL R24, R40, R17, P0 ;  /* 0x0000001128187207 */ /* 0x000fe40000000000 */
[----:B------:R-:W-:Y:S02]  /*f7c0*/  SEL R26, R17, R40, P0 ;  /* 0x00000028111a7207 */ /* 0x000fe40000000000 */
[----:B------:R-:W-:Y:S02]  /*f7d0*/  SEL R29, R62, R33, P0 ;  /* 0x000000213e1d7207 */ /* 0x000fe40000000000 */
[----:B------:R-:W-:Y:S01]  /*f7e0*/  SEL R31, R33, R62, P0 ;  /* 0x0000003e211f7207 */ /* 0x000fe20000000000 */
[----:B------:R1:W-:Y:S01]  /*f7f0*/  STSM.16.M88.4 [R47], R4 ;  /* 0x000000042f007844 */ /* 0x0003e20000000200 */
[----:B------:R-:W-:-:S02]  /*f800*/  SEL R33, R66, R35, P0 ;  /* 0x0000002342217207 */ /* 0x000fc40000000000 */
[----:B------:R-:W-:Y:S01]  /*f810*/  SEL R35, R35, R66, P0 ;  /* 0x0000004223237207 */ /* 0x000fe20000000000 */
[----:B------:R-:W-:Y:S04]  /*f820*/  STSM.16.M88.4 [R45], R8 ;  /* 0x000000082d007844 */ /* 0x000fe80000000200 */
[----:B------:R-:W-:Y:S04]  /*f830*/  STSM.16.M88.4 [R43], R12 ;  /* 0x0000000c2b007844 */ /* 0x000fe80000000200 */
[----:B------:R-:W-:Y:S04]  /*f840*/  STSM.16.M88.4 [R41], R24 ;  /* 0x0000001829007844 */ /* 0x000fe80000000200 */
[----:B------:R-:W-:Y:S01]  /*f850*/  STSM.16.M88.4 [R39], R28 ;  /* 0x0000001c27007844 */ /* 0x000fe20000000200 */
[----:B-1----:R-:W-:-:S03]  /*f860*/  LEA R4, P3, R18, UR6, 0x2 ;  /* 0x0000000612047c11 */ /* 0x002fc6000f8610ff */
[----:B------:R-:W-:Y:S01]  /*f870*/  STSM.16.M88.4 [R37], R32 ;  /* 0x0000002025007844 */ /* 0x000fe20000000200 */
[----:B------:R1:W-:Y:S06]  /*f880*/  MEMBAR.ALL.CTA ;  /* 0x0000000000007992 */ /* 0x0003ec0000008000 */
[----:B-1----:R-:W1:Y:S01]  /*f890*/  FENCE.VIEW.ASYNC.S ;  /* 0x00000000000073c6 */ /* 0x002e620000000000 */
[----:B------:R-:W-:-:S03]  /*f8a0*/  LEA.HI.X R5, R18, UR7, R3, 0x2, P3 ;  /* 0x0000000712057c11 */ /* 0x000fc600098f1403 */
[----:B-1----:R-:W1:Y:S01]  /*f8b0*/  SHFL.IDX PT, R3, R51, RZ, 0x1f ;  /* 0x00001fff33037589 */ /* 0x002e6200000e0000 */
[----:B------:R-:W-:Y:S06]  /*f8c0*/  BAR.ARV 0x1, 0x1a0 ;  /* 0x0046800000007b1d */ /* 0x000fec0000002000 */
[----:B------:R-:W-:Y:S01]  /*f8d0*/  ISETP.GE.OR P1, PT, R49, UR10, P1 ;  /* 0x0000000a31007c0c */ /* 0x000fe20008f26670 */
[----:B------:R3:W-:Y:S01]  /*f8e0*/  @!P2 STG.E desc[UR48][R4.64+0x20], R0 ;  /* 0x000020000400a986 */ /* 0x0007e2000c101930 */
[----:B-1----:R-:W-:-:S11]  /*f8f0*/  ISETP.NE.AND P0, PT, R3, 0xb, PT ;  /* 0x0000000b0300780c */ /* 0x002fd60003f05270 */
[----:B------:R3:W-:Y:S02]  /*f900*/  @!P1 STG.E desc[UR48][R4.64], R2 ;  /* 0x0000000204009986 */ /* 0x0007e4000c101930 */
        /* <DEDUP_REMOVED lines=26> */
.L_x_8678:
[----:B------:R-:W-:Y:S05]  /*fab0*/  BSYNC B0 ;  /* 0x0000000000007941 */ /* 0x000fea0003800000 */
.L_x_8677:
[----:B------:R-:W-:Y:S05]  /*fac0*/  BRA `(.L_x_8676) ;  /* 0x0000000400847947 */ /* 0x000fea0003800000 */
.L_x_8675:
[----:B------:R-:W1:Y:S01]  /*fad0*/  S2R R0, SR_TID.X ;  /* 0x0000000000007919 */ /* 0x000e620000002100 */
[----:B------:R-:W2:Y:S01]  /*fae0*/  LDC.64 R8, c[0x0][0xae0] ;  /* 0x0002b800ff087b82 */ /* 0x000ea20000000a00 */
[----:B------:R-:W-:Y:S01]  /*faf0*/  USHF.R.S32.HI UR5, URZ, 0x1f, UR43 ;  /* 0x0000001f3f057899 */ /* 0x000fe2000801142b */
[----:B------:R-:W-:Y:S01]  /*fb00*/  BSSY B0, `(.L_x_8679) ;  /* 0x0000020000007945 */ /* 0x000fe20003800000 */
[----:B------:R-:W-:Y:S01]  /*fb10*/  USHF.R.S32.HI UR6, URZ, 0x1f, UR44 ;  /* 0x0000001f3f067899 */ /* 0x000fe2000801142c */
[----:B------:R-:W-:-:S04]  /*fb20*/  SHF.R.S32.HI R153, RZ, 0x1f, R152 ;  /* 0x0000001fff997819 */ /* 0x000fc80000011498 */
[----:B------:R-:W3:Y:S08]  /*fb30*/  LDC R7, c[0x0][0xdac] ;  /* 0x00036b00ff077b82 */ /* 0x000ef00000000800 */
[----:B------:R-:W4:Y:S08]  /*fb40*/  LDC R14, c[0x0][0xa88] ;  /* 0x0002a200ff0e7b82 */ /* 0x000f300000000800 */
[----:B------:R-:W3:Y:S01]  /*fb50*/  LDC.64 R10, c[0x0][0xae8] ;  /* 0x0002ba00ff0a7b82 */ /* 0x000ee20000000a00 */
[----:B--2---:R-:W-:-:S02]  /*fb60*/  IMAD R6, R8, UR5, RZ ;  /* 0x0000000508067c24 */ /* 0x004fc4000f8e02ff */
[----:B-1----:R-:W-:-:S05]  /*fb70*/  VIADD R0, R0, 0xffffff80 ;  /* 0xffffff8000007836 */ /* 0x002fca0000000000 */
[----:B------:R-:W-:-:S13]  /*fb80*/  ISETP.GT.AND P0, PT, R0, 0xbf, PT ;  /* 0x000000bf0000780c */ /* 0x000fda0003f04270 */
[----:B----4-:R-:W-:Y:S05]  /*fb90*/  @P0 BRA `(.L_x_8680) ;  /* 0x0000000000580947 */ /* 0x010fea0003800000 */
        /* <DEDUP_REMOVED lines=9> */
[----:B------:R-:W2:Y:S01]  /*fc30*/  LDC.64 R12, c[0x0][0xb78] ;  /* 0x0002de00ff0c7b82 */ /* 0x000ea20000000a00 */
[C---:B-1----:R-:W-:Y:S02]  /*fc40*/  IMAD R0, R4.reuse, UR5, RZ ;  /* 0x0000000504007c24 */ /* 0x042fe4000f8e02ff */
[----:B------:R-:W-:-:S04]  /*fc50*/  IMAD.WIDE.U32 R2, R4, UR43, R2 ;  /* 0x0000002b04027c25 */ /* 0x000fc8000f8e0002 */
[----:B------:R-:W-:Y:S02]  /*fc60*/  IMAD R5, R5, UR43, R0 ;  /* 0x0000002b05057c24 */ /* 0x000fe4000f8e0200 */
[C---:B--2---:R-:W-:Y:S02]  /*fc70*/  IMAD R0, R12.reuse, UR6, RZ ;  /* 0x000000060c007c24 */ /* 0x044fe4000f8e02ff */
        /* <DEDUP_REMOVED lines=8> */
.L_x_8680:
[----:B------:R-:W-:Y:S05]  /*fd00*/  BSYNC B0 ;  /* 0x0000000000007941 */ /* 0x000fea0003800000 */
.L_x_8679:
[----:B------:R-:W-:Y:S01]  /*fd10*/  ULOP3.LUT UR45, URZ, UR45, URZ, 0x33, !UPT ;  /* 0x0000002d3f2d7292 */ /* 0x000fe2000f8e333f */
[----:B-1----:R-:W-:Y:S01]  /*fd20*/  IMAD.WIDE.U32 R2, R8, UR43, R152 ;  /* 0x0000002b08027c25 */ /* 0x002fe2000f8e0098 */
[----:B------:R-:W-:Y:S01]  /*fd30*/  SHF.R.S32.HI R155, RZ, 0x1f, R154 ;  /* 0x0000001fff9b7819 */ /* 0x000fe2000001149a */
[----:B------:R-:W-:Y:S02]  /*fd40*/  BSSY B0, `(.L_x_8681) ;  /* 0x0000021000007945 */ /* 0x000fe40003800000 */
[----:B------:R-:W-:Y:S02]  /*fd50*/  IMAD R5, R9, UR43, R6 ;  /* 0x0000002b09057c24 */ /* 0x000fe4000f8e0206 */
[----:B---3--:R-:W-:Y:S02]  /*fd60*/  VIADD R13, R7, UR45 ;  /* 0x0000002d070d7c36 */ /* 0x008fe40008000000 */
[----:B------:R-:W-:Y:S02]  /*fd70*/  IMAD.IADD R3, R3, 0x1, R5 ;  /* 0x0000000103037824 */ /* 0x000fe400078e0205 */
[----:B------:R-:W-:-:S02]  /*fd80*/  IMAD R5, R13, -0xc0, R14 ;  /* 0xffffff400d057824 */ /* 0x000fc400078e020e */
[----:B------:R-:W-:Y:S02]  /*fd90*/  IMAD R4, R10, UR6, RZ ;  /* 0x000000060a047c24 */ /* 0x000fe4000f8e02ff */
[C---:B------:R-:W-:Y:S01]  /*fda0*/  VIADD R0, R154.reuse, 0x60 ;  /* 0x000000609a007836 */ /* 0x040fe20000000000 */
[-C--:B------:R-:W-:Y:S01]  /*fdb0*/  ISETP.GE.AND P0, PT, R154, R5.reuse, PT ;  /* 0x000000059a00720c */ /* 0x080fe20003f06270 */
[----:B------:R-:W-:Y:S02]  /*fdc0*/  IMAD R9, R11, UR44, R4 ;  /* 0x0000002c0b097c24 */ /* 0x000fe4000f8e0204 */
[----:B------:R-:W-:Y:S01]  /*fdd0*/  IMAD.WIDE.U32 R6, R10, UR44, R2 ;  /* 0x0000002c0a067c25 */ /* 0x000fe2000f8e0002 */
[----:B------:R-:W-:-:S03]  /*fde0*/  ISETP.GE.AND P3, PT, R0, R5, PT ;  /* 0x000000050000720c */ /* 0x000fc60003f66270 */
[----:B------:R-:W-:-:S04]  /*fdf0*/  IMAD.WIDE R4, R13, 0xc0, R154 ;  /* 0x000000c00d047825 */ /* 0x000fc800078e029a */
[----:B------:R-:W-:Y:S02]  /*fe00*/  IMAD.IADD R11, R7, 0x1, R9 ;  /* 0x00000001070b7824 */ /* 0x000fe400078e0209 */
        /* <DEDUP_REMOVED lines=20> */
.L_x_8682:
[----:B------:R-:W-:Y:S05]  /*ff50*/  BSYNC B0 ;  /* 0x0000000000007941 */ /* 0x000fea0003800000 */
.L_x_8681:
        /* <DEDUP_REMOVED lines=23> */
.L_x_8683:
[----:B------:R-:W-:Y:S05]  /*100d0*/  BSYNC B0 ;  /* 0x0000000000007941 */ /* 0x000fea0003800000 */
.L_x_8676:
[----:B---3--:R-:W3:Y:S02]  /*100e0*/  LDC R0, c[0x0][0xda8] ;  /* 0x00036a00ff007b82 */ /* 0x008ee40000000800 */
[----:B---3--:R-:W-:-:S13]  /*100f0*/  ISETP.LE.AND P0, PT, R0, UR4, PT ;  /* 0x0000000400007c0c */ /* 0x008fda000bf03270 */
[----:B------:R-:W-:Y:S05]  /*10100*/  @!P0 BRA `(.L_x_8684) ;  /* 0xffffff0c00288947 */ /* 0x000fea000383ffff */
[----:B------:R-:W-:Y:S05]  /*10110*/  EXIT ;  /* 0x000000000000794d */ /* 0x000fea0003800000 */
.L_x_8590:
[----:B------:R-:W-:-:S08]  /*10120*/  NOP ;  /* 0x0000000000007918 */ /* 0x000fd00000000000 */
[----:B------:R-:W1:-:S00]  /*10130*/  USETMAXREG.DEALLOC.CTAPOOL 0x20 ;  /* 0x00000020000079c8 */ /* 0x000e4000080e0500 */
[----:B-1----:R-:W-:-:S06]  /*10140*/  LOP3.LUT R2, R0, 0x3, RZ, 0xc0, !PT ;  /* 0x0000000300027812 */ /* 0x002fcc00078ec0ff */
[----:B------:R-:W1:Y:S01]  /*10150*/  S2UR UR4, SR_CTAID.X ;  /* 0x00000000000479c3 */ /* 0x000e620000002500 */
[----:B------:R-:W-:Y:S01]  /*10160*/  LOP3.LUT R19, R19, 0xfffffffd, RZ, 0xc0, !PT ;  /* 0xfffffffd13137812 */ /* 0x000fe200078ec0ff */
[----:B------:R-:W-:Y:S01]  /*10170*/  STL [R1], RZ ;  /* 0x000000ff01007387 */ /* 0x000fe20000100800 */
[----:B------:R-:W-:Y:S02]  /*10180*/  IMAD.MOV.U32 R17, RZ, RZ, RZ ;  /* 0x000000ffff117224 */ /* 0x000fe400078e00ff */
[----:B------:R-:W-:Y:S01]  /*10190*/  IMAD.MOV.U32 R22, RZ, RZ, 0x1 ;  /* 0x00000001ff167424 */ /* 0x000fe200078e00ff */
[----:B------:R2:W3:Y:S02]  /*101a0*/  SHFL.IDX PT, R3, R2, RZ, 0x1f ;  /* 0x00001fff02037589 */ /* 0x0004e400000e0000 */
[----:B--2---:R-:W1:Y:S01]  /*101b0*/  LDC R2, c[0x0][0xda8] ;  /* 0x00036a00ff027b82 */ /* 0x004e620000000800 */
[----:B---3--:R-:W-:-:S13]  /*101c0*/  ISETP.NE.AND P0, PT, R3, RZ, PT ;  /* 0x000000ff0300720c */ /* 0x008fda0003f05270 */
[----:B------:R-:W-:Y:S01]  /*101d0*/  @P0 LOP3.LUT R19, R19, 0x2, RZ, 0xfc, !PT ;  /* 0x0000000213130812 */ /* 0x000fe200078efcff */
[----:B------:R-:W-:Y:S06]  /*101e0*/  @P0 BAR.ARV 0x4, 0x200 ;  /* 0x0108000000000b1d */ /* 0x000fec0000002000 */
[----:B-1----:R-:W-:-:S13]  /*101f0*/  ISETP.LE.AND P0, PT, R2, UR4, PT ;  /* 0x0000000402007c0c */ /* 0x002fda000bf03270 */
[----:B------:R-:W-:Y:S05]  /*10200*/  @P0 BRA `(.L_x_8685) ;  /* 0x0000003000f00947 */ /* 0x000fea0003800000 */
[----:B------:R-:W1:Y:S01]  /*10210*/  S2R R8, SR_TID.X ;  /* 0x0000000000087919 */ /* 0x000e620000002100 */
[----:B------:R-:W-:Y:S01]  /*10220*/  IMAD.SHL.U32 R9, R0, 0x800, RZ ;  /* 0x0000080000097824 */ /* 0x000fe200078e00ff */
[----:B------:R-:W-:Y:S01]  /*10230*/  ULOP3.LUT UR41, UR46, 0x1, URZ, 0xfc, !UPT ;  /* 0x000000012e297892 */ /* 0x000fe2000f8efc3f */
[----:B------:R-:W-:Y:S01]  /*10240*/  IMAD.U32 R28, RZ, RZ, UR4 ;  /* 0x00000004ff1c7e24 */ /* 0x000fe2000f8e00ff */
[----:B------:R-:W2:Y:S01]  /*10250*/  S2R R6, SR_TID.X ;  /* 0x0000000000067919 */ /* 0x000ea20000002100 */
[----:B------:R-:W-:Y:S01]  /*10260*/  IMAD.MOV.U32 R22, RZ, RZ, 0x1 ;  /* 0x00000001ff167424 */ /* 0x000fe200078e00ff */
[----:B------:R-:W-:Y:S01]  /*10270*/  ULOP3.LUT UR45, UR46, 0x2, URZ, 0xfc, !UPT ;  /* 0x000000022e2d7892 */ /* 0x000fe2000f8efc3f */
[----:B------:R-:W-:Y:S01]  /*10280*/  IMAD.MOV.U32 R17, RZ, RZ, RZ ;  /* 0x000000ffff117224 */ /* 0x000fe200078e00ff */
[----:B------:R3:W-:Y:S01]  /*10290*/  STL [R1], RZ ;  /* 0x000000ff01007387 */ /* 0x0007e20000100800 */
[----:B------:R-:W-:Y:S01]  /*102a0*/  ULDC UR44, c[0x0][0xc] ;  /* 0x00000300002c7ab9 */ /* 0x000fe20000000800 */
[----:B------:R-:W-:Y:S01]  /*102b0*/  ULDC.64 UR50, c[0x0][0x198] ;  /* 0x0000660000327ab9 */ /* 0x000fe20000000a00 */
[----:B-1----:R-:W-:Y:S01]  /*102c0*/  SHF.R.U32.HI R4, RZ, 0x1, R8 ;  /* 0x00000001ff047819 */ /* 0x002fe20000011608 */
[C---:B------:R-:W-:Y:S01]  /*102d0*/  IMAD.SHL.U32 R2, R8.reuse, 0x20, RZ ;  /* 0x0000002008027824 */ /* 0x040fe200078e00ff */
[C---:B------:R-:W-:Y:S01]  /*102e0*/  LOP3.LUT P0, RZ, R8.reuse, 0x4, RZ, 0xc0, !PT ;  /* 0x0000000408ff7812 */ /* 0x040fe2000780c0ff */
[----:B------:R-:W-:Y:S01]  /*102f0*/  IMAD.SHL.U32 R0, R8, 0x80, RZ ;  /* 0x0000008008007824 */ /* 0x000fe200078e00ff */
[----:B------:R-:W-:-:S02]  /*10300*/  LOP3.LUT R5, R4, 0x20, RZ, 0xc0, !PT ;  /* 0x0000002004057812 */ /* 0x000fc400078ec0ff */
[----:B------:R-:W-:Y:S02]  /*10310*/  LOP3.LUT R3, R2, 0x80, RZ, 0xc0, !PT ;  /* 0x0000008002037812 */ /* 0x000fe400078ec0ff */
[----:B--2---:R-:W-:Y:S02]  /*10320*/  LOP3.LUT R6, R6, 0x7f, RZ, 0xc0, !PT ;  /* 0x0000007f06067812 */ /* 0x004fe400078ec0ff */
[----:B------:R-:W-:Y:S02]  /*10330*/  LOP3.LUT R7, R5, 0x10, R8, 0xf8, !PT ;  /* 0x0000001005077812 */ /* 0x000fe400078ef808 */
[----:B------:R-:W-:Y:S01]  /*10340*/  LOP3.LUT R3, R3, 0x10, R4, 0xf8, !PT ;  /* 0x0000001003037812 */ /* 0x000fe200078ef804 */
[----:B------:R-:W-:Y:S01]  /*10350*/  IMAD.SHL.U32 R4, R8, 0x10, RZ ;  /* 0x0000001008047824 */ /* 0x000fe200078e00ff */
[----:B------:R-:W-:Y:S01]  /*10360*/  LOP3.LUT R7, R7, 0x380, R0, 0xf8, !PT ;  /* 0x0000038007077812 */ /* 0x000fe200078ef800 */
[----:B------:R-:W-:Y:S01]  /*10370*/  IMAD.SHL.U32 R5, R6, 0x10, RZ ;  /* 0x0000001006057824 */ /* 0x000fe200078e00ff */
[----:B------:R-:W-:Y:S01]  /*10380*/  LOP3.LUT R0, R0, 0x400, RZ, 0xc0, !PT ;  /* 0x0000040000007812 */ /* 0x000fe200078ec0ff */
[----:B------:R-:W-:Y:S01]  /*10390*/  IMAD.SHL.U32 R6, R8, 0x4, RZ ;  /* 0x0000000408067824 */ /* 0x000fe200078e00ff */
[----:B------:R-:W-:-:S02]  /*103a0*/  LOP3.LUT R2, R2, 0x360, RZ, 0xc0, !PT ;  /* 0x0000036002027812 */ /* 0x000fc400078ec0ff */
[----:B------:R-:W-:Y:S02]  /*103b0*/  LOP3.LUT R0, R0, 0x800, R9, 0xf8, !PT ;  /* 0x0000080000007812 */ /* 0x000fe400078ef809 */
[----:B------:R-:W-:Y:S02]  /*103c0*/  LOP3.LUT R7, R7, 0x70, R4, 0x78, !PT ;  /* 0x0000007007077812 */ /* 0x000fe400078e7804 */
[----:B------:R-:W-:Y:S02]  /*103d0*/  LOP3.LUT R2, R2, 0x400, R5, 0xf8, !PT ;  /* 0x0000040002027812 */ /* 0x000fe400078ef805 */
[----:B------:R-:W-:Y:S02]  /*103e0*/  LOP3.LUT R3, R3, 0x10, R6, 0x78, !PT ;  /* 0x0000001003037812 */ /* 0x000fe400078e7806 */
[----:B------:R-:W-:Y:S02]  /*103f0*/  LOP3.LUT R23, R0, R7, RZ, 0xfc, !PT ;  /* 0x0000000700177212 */ /* 0x000fe400078efcff */
[----:B------:R-:W-:-:S03]  /*10400*/  LOP3.LUT R18, R2, R3, RZ, 0xfc, !PT ;  /* 0x0000000302127212 */ /* 0x000fc600078efcff */
[C---:B------:R-:W-:Y:S01]  /*10410*/  VIADD R24, R23.reuse, 0x40 ;  /* 0x0000004017187836 */ /* 0x040fe20000000000 */
[C---:B------:R-:W-:Y:S01]  /*10420*/  LOP3.LUT R26, R18.reuse, 0x1800, RZ, 0xfc, !PT ;  /* 0x00001800121a7812 */ /* 0x040fe200078efcff */
[----:B------:R-:W-:Y:S01]  /*10430*/  @P0 VIADD R24, R23, 0xffffffc0 ;  /* 0xffffffc017180836 */ /* 0x000fe20000000000 */
[----:B---3--:R-:W-:-:S07]  /*10440*/  LOP3.LUT R25, R18, 0x2800, RZ, 0xfc, !PT ;  /* 0x0000280012197812 */ /* 0x008fce00078efcff */
.L_x_8747:
[----:B------:R-:W-:Y:S01]  /*10450*/  ULDC UR8, c[0x0][0xdd0] ;  /* 0x0003740000087ab9 */ /* 0x000fe20000000800 */
[----:B-12---:R-:W1:Y:S01]  /*10460*/  LDC R0, c[0x0][0xde8] ;  /* 0x00037a00ff007b82 */ /* 0x006e620000000800 */
[C---:B------:R-:W-:Y:S01]  /*10470*/  R2UR UR6, R28.reuse ;  /* 0x000000001c0672ca */ /* 0x040fe200000e0000 */
[----:B------:R-:W-:Y:S01]  /*10480*/  UISETP.NE.AND UP0, UPT, UR8, 0x1, UPT ;  /* 0x000000010800788c */ /* 0x000fe2000bf05270 */
[----:B------:R-:W-:-:S10]  /*10490*/  R2UR UR7, R28 ;  /* 0x000000001c0772ca */ /* 0x000fd400000e0000 */
[----:B------:R-:W-:Y:S01]  /*104a0*/  @UP0 ULDC UR4, c[0x0][0xdd4] ;  /* 0x0003750000040ab9 */ /* 0x000fe20000000800 */
[----:B------:R-:W-:Y:S01]  /*104b0*/  @UP0 ULDC UR9, c[0x0][0xdd8] ;  /* 0x0003760000090ab9 */ /* 0x000fe20000000800 */
        /* <DEDUP_REMOVED lines=14> */
.L_x_8686:
[----:B------:R-:W-:Y:S01]  /*105a0*/  ULDC UR9, c[0x0][0xdc4] ;  /* 0x0003710000097ab9 */ /* 0x000fe20000000800 */
[----:B------:R-:W-:Y:S01]  /*105b0*/  UMOV UR7, UR8 ;  /* 0x0000000800077c82 */ /* 0x000fe20008000000 */
[----:B------:R-:W-:-:S11]  /*105c0*/  UISETP.NE.AND UP0, UPT, UR9, 0x1, UPT ;  /* 0x000000010900788c */ /* 0x000fd6000bf05270 */
[----:B------:R-:W-:Y:S02]  /*105d0*/  @UP0 ULDC.64 UR10, c[0x0][0xdc8] ;  /* 0x00037200000a0ab9 */ /* 0x000fe40000000a00 */
[----:B------:R-:W-:-:S04]  /*105e0*/  UIMAD.WIDE.U32 UR4, UR8, UR10, URZ ;  /* 0x0000000a080472a5 */ /* 0x000fc8000f8e003f */
[----:B------:R-:W-:-:S04]  /*105f0*/  @UP0 USHF.R.U32.HI UR7, URZ, UR11, UR5 ;  /* 0x0000000b3f070299 */ /* 0x000fc80008011605 */
[----:B------:R-:W-:-:S12]  /*10600*/  UIMAD UR4, UR7, UR9, URZ ;  /* 0x00000009070472a4 */ /* 0x000fd8000f8e023f */
.L_x_8687:
        /* <DEDUP_REMOVED lines=15> */
[----:B------:R-:W-:Y:S02]  /*10700*/  UIMAD UR37, UR37, 0xc0, URZ ;  /* 0x000000c0252578a4 */ /* 0x000fe4000f8e023f */
        /* <DEDUP_REMOVED lines=24> */
.L_x_8689:
[----:B------:R-:W-:-:S11]  /*10890*/  UISETP.NE.AND UP0, UPT, UR5, 0x1, UPT ;  /* 0x000000010500788c */ /* 0x000fd6000bf05270 */
[----:B------:R-:W-:Y:S02]  /*108a0*/  @UP0 ULDC.64 UR14, c[0x0][0x9e8] ;  /* 0x00027a00000e0ab9 */ /* 0x000fe40000000a00 */
[----:B------:R-:W-:-:S04]  /*108b0*/  UIMAD.WIDE.U32 UR6, UR8, UR14, URZ ;  /* 0x0000000e080672a5 */ /* 0x000fc8000f8e003f */
[----:B------:R-:W-:-:S12]  /*108c0*/  @UP0 USHF.R.U32.HI UR8, URZ, UR15, UR7 ;  /* 0x0000000f3f080299 */ /* 0x000fd80008011607 */
.L_x_8690:
[----:B------:R-:W-:-:S04]  /*108d0*/  UIMAD UR8, UR8, UR5, UR5 ;  /* 0x00000005080872a4 */ /* 0x000fc8000f8e0205 */
[----:B------:R-:W-:-:S04]  /*108e0*/  UISETP.LT.AND UP0, UPT, UR4, UR8, UPT ;  /* 0x000000080400728c */ /* 0x000fc8000bf01270 */
[----:B------:R-:W-:-:S12]  /*108f0*/  USEL UR4, UR4, UR8, UP0 ;  /* 0x0000000804047287 */ /* 0x000fd80008000000 */
.L_x_8688:
        /* <DEDUP_REMOVED lines=25> */
.L_x_8692:
[----:B------:R-:W-:-:S11]  /*10a90*/  UISETP.NE.AND UP0, UPT, UR5, 0x1, UPT ;  /* 0x000000010500788c */ /* 0x000fd6000bf05270 */
[----:B------:R-:W-:Y:S02]  /*10aa0*/  @UP0 ULDC.64 UR10, c[0x0][0x9e8] ;  /* 0x00027a00000a0ab9 */ /* 0x000fe40000000a00 */
[----:B------:R-:W-:-:S04]  /*10ab0*/  UIMAD.WIDE.U32 UR6, UR4, UR10, URZ ;  /* 0x0000000a040672a5 */ /* 0x000fc8000f8e003f */
[----:B------:R-:W-:-:S12]  /*10ac0*/  @UP0 USHF.R.U32.HI UR4, URZ, UR11, UR7 ;  /* 0x0000000b3f040299 */ /* 0x000fd80008011607 */
.L_x_8693:
[----:B------:R-:W-:-:S04]  /*10ad0*/  UIMAD UR4, UR4, UR5, URZ ;  /* 0x00000005040472a4 */ /* 0x000fc8000f8e023f */
[----:B------:R-:W-:-:S04]  /*10ae0*/  UISETP.LT.AND UP0, UPT, UR8, UR4, UPT ;  /* 0x000000040800728c */ /* 0x000fc8000bf01270 */
[----:B------:R-:W-:-:S12]  /*10af0*/  USEL UR8, UR8, UR4, !UP0 ;  /* 0x0000000408087287 */ /* 0x000fd8000c000000 */
.L_x_8691:
        /* <DEDUP_REMOVED lines=26> */
.L_x_8695:
        /* <DEDUP_REMOVED lines=23> */
.L_x_8697:
        /* <DEDUP_REMOVED lines=22> */
.L_x_8698:
        /* <DEDUP_REMOVED lines=20> */
.L_x_8699:
        /* <DEDUP_REMOVED lines=18> */
.L_x_8700:
        /* <DEDUP_REMOVED lines=8> */
[----:B-1----:R-:W-:Y:S01]  /*11250*/  LOP3.LUT R10, R4, 0x7f, RZ, 0xc0, !PT ;  /* 0x0000007f040a7812 */ /* 0x002fe200078ec0ff */
[----:B---3--:R-:W-:-:S05]  /*11260*/  @P0 IMAD.WIDE R2, R5, 0x4, R2 ;  /* 0x0000000405020825 */ /* 0x008fca00078e0202 */
[----:B------:R1:W3:Y:S01]  /*11270*/  @P0 LDG.E R20, desc[UR48][R2.64] ;  /* 0x0000003002140981 */ /* 0x0002e2000c1e1900 */
[----:B--2---:R-:W-:Y:S01]  /*11280*/  ISETP.NE.AND P0, PT, R0, 0x1, PT ;  /* 0x000000010000780c */ /* 0x004fe20003f05270 */
[----:B------:R-:W-:Y:S01]  /*11290*/  UMOV UR36, URZ ;  /* 0x0000003f00247c82 */ /* 0x000fe20008000000 */
[----:B------:R-:W-:Y:S01]  /*112a0*/  ISETP.NE.AND P2, PT, R10, RZ, PT ;  /* 0x000000ff0a00720c */ /* 0x000fe20003f45270 */
[----:B------:R-:W-:Y:S01]  /*112b0*/  UMOV UR8, 0x20 ;  /* 0x0000002000087882 */ /* 0x000fe20000000000 */
[----:B------:R-:W-:Y:S01]  /*112c0*/  UMOV UR9, UR37 ;  /* 0x0000002500097c82 */ /* 0x000fe20008000000 */
[----:B------:R-:W-:Y:S01]  /*112d0*/  UMOV UR10, UR38 ;  /* 0x00000026000a7c82 */ /* 0x000fe20008000000 */
[----:B------:R-:W-:Y:S01]  /*112e0*/  UMOV UR11, UR39 ;  /* 0x00000027000b7c82 */ /* 0x000fe20008000000 */
[----:B------:R-:W-:Y:S01]  /*112f0*/  UMOV UR12, 0x40 ;  /* 0x00000040000c7882 */ /* 0x000fe20000000000 */
[----:B------:R-:W-:Y:S01]  /*11300*/  UMOV UR13, UR37 ;  /* 0x00000025000d7c82 */ /* 0x000fe20008000000 */
[----:B-1----:R-:W1:Y:S01]  /*11310*/  LDC.64 R2, c[0x0][0x3f8] ;  /* 0x0000fe00ff027b82 */ /* 0x002e620000000a00 */
[----:B------:R-:W-:Y:S01]  /*11320*/  UMOV UR14, UR38 ;  /* 0x00000026000e7c82 */ /* 0x000fe20008000000 */
[----:B------:R-:W-:Y:S01]  /*11330*/  UMOV UR15, UR39 ;  /* 0x00000027000f7c82 */ /* 0x000fe20008000000 */
[----:B------:R-:W-:Y:S01]  /*11340*/  UMOV UR6, 0xffffffff ;  /* 0xffffffff00067882 */ /* 0x000fe20000000000 */
[----:B------:R-:W-:Y:S01]  /*11350*/  SHF.R.U32.HI R4, RZ, 0x5, R4 ;  /* 0x00000005ff047819 */ /* 0x000fe20000011604 */
[----:B------:R-:W-:Y:S01]  /*11360*/  IMAD.U32 R16, RZ, RZ, UR38 ;  /* 0x00000026ff107e24 */ /* 0x000fe2000f8e00ff */
[----:B------:R-:W-:-:S02]  /*11370*/  VOTEU.ALL UP1, P2 ;  /* 0x00000000003f7886 */ /* 0x000fc40001020000 */
[----:B------:R-:W2:Y:S01]  /*11380*/  @P0 LDC R0, c[0x0][0x42c] ;  /* 0x00010b00ff000b82 */ /* 0x000ea20000000800 */
[----:B------:R-:W-:Y:S02]  /*11390*/  LOP3.LUT R4, R4, 0x3, RZ, 0xc0, !PT ;  /* 0x0000000304047812 */ /* 0x000fe400078ec0ff */
[----:B------:R-:W-:-:S04]  /*113a0*/  @!UP1 UIADD3 UR4, UP0, UR50, 0x270, URZ ;  /* 0x0000027032049890 */ /* 0x000fc8000ff1e03f */
[----:B------:R-:W-:Y:S01]  /*113b0*/  @!UP1 UIADD3.X UR5, URZ, UR51, URZ, UP0, !UPT ;  /* 0x000000333f059290 */ /* 0x000fe200087fe43f */
[----:B------:R-:W4:Y:S01]  /*113c0*/  @P0 LDC R5, c[0x0][0x430] ;  /* 0x00010c00ff050b82 */ /* 0x000f220000000800 */
[----:B-1----:R-:W-:-:S07]  /*113d0*/  ISETP.NE.U32.AND P1, PT, R2, RZ, PT ;  /* 0x000000ff0200720c */ /* 0x002fce0003f25070 */
[----:B------:R1:W-:Y:S01]  /*113e0*/  @!UP1 UTMAPF.L2.4D [UR36], [UR4] ;  /* 0x00000024040095b8 */ /* 0x0003e20008018000 */
[----:B------:R-:W-:Y:S01]  /*113f0*/  ISETP.NE.AND.EX P1, PT, R3, RZ, PT, P1 ;  /* 0x000000ff0300720c */ /* 0x000fe20003f25310 */
[----:B--2---:R-:W-:Y:S01]  /*11400*/  @P0 IMAD.HI.U32 R0, R0, UR38, RZ ;  /* 0x0000002600000c27 */ /* 0x004fe2000f8e00ff */
[----:B------:R1:W-:Y:S04]  /*11410*/  @!UP1 UTMAPF.L2.4D [UR8], [UR4] ;  /* 0x00000008040095b8 */ /* 0x0003e80008018000 */
[----:B----4-:R-:W-:Y:S01]  /*11420*/  @P0 SHF.R.U32.HI R16, RZ, R5, R0 ;  /* 0x00000005ff100219 */ /* 0x010fe20000011600 */
[----:B------:R1:W-:Y:S01]  /*11430*/  @!UP1 UTMAPF.L2.4D [UR12], [UR4] ;  /* 0x0000000c040095b8 */ /* 0x0003e20008018000 */
[----:B---3--:R-:W-:Y:S02]  /*11440*/  SHF.R.S32.HI R21, RZ, 0x1f, R20 ;  /* 0x0000001fff157819 */ /* 0x008fe40000011414 */
[----:B------:R-:W-:Y:S01]  /*11450*/  SEL R0, R20, RZ, !P1 ;  /* 0x000000ff14007207 */ /* 0x000fe20004800000 */
[----:B-1----:R-:W-:Y:S06]  /*11460*/  BRA.DIV UR6, `(.L_x_8701) ;  /* 0x0000002a06307947 */ /* 0x002fec000b800000 */
[----:B------:R1:W2:Y:S02]  /*11470*/  SHFL.IDX PT, R14, R4, RZ, 0x1f ;  /* 0x00001fff040e7589 */ /* 0x0002a400000e0000 */
.L_x_8766:
[----:B--2---:R-:W-:Y:S02]  /*11480*/  ISETP.NE.AND P0, PT, R14, RZ, PT ;  /* 0x000000ff0e00720c */ /* 0x004fe40003f05270 */
[----:B------:R-:W-:-:S11]  /*11490*/  PLOP3.LUT P6, PT, PT, PT, PT, 0x8, 0x0 ;  /* 0x000000000000781c */ /* 0x000fd60003fce170 */
[----:B------:R-:W-:Y:S05]  /*114a0*/  @P0 BRA `(.L_x_8702) ;  /* 0x0000000800040947 */ /* 0x000fea0003800000 */
[----:B------:R-:W-:-:S06]  /*114b0*/  UIADD3 UR4, UR43, -0x1, URZ ;  /* 0xffffffff2b047890 */ /* 0x000fcc000fffe03f */
[----:B------:R-:W-:Y:S01]  /*114c0*/  IMAD.U32 R6, RZ, RZ, UR4 ;  /* 0x00000004ff067e24 */ /* 0x000fe2000f8e00ff */
[----:B------:R-:W-:-:S03]  /*114d0*/  UMOV UR4, 0xffffffff ;  /* 0xffffffff00047882 */ /* 0x000fc60000000000 */
[----:B------:R-:W-:Y:S05]  /*114e0*/  BRA.DIV UR4, `(.L_x_8703) ;  /* 0x0000002a04307947 */ /* 0x000fea000b800000 */
[----:B------:R-:W-:-:S13]  /*114f0*/  ELECT P6, URZ, PT ;  /* 0x00000000003f782f */ /* 0x000fda00038c0000 */
.L_x_8769:
        /* <DEDUP_REMOVED lines=9> */
[----:B-1----:R-:W1:Y:S02]  /*11590*/  @P0 LDC.64 R4, c[0x0][0x420] ;  /* 0x00010800ff040b82 */ /* 0x002e640000000a00 */
[----:B-1----:R-:W-:-:S05]  /*115a0*/  @P0 IMAD.HI.U32 R4, R6, R4, RZ ;  /* 0x0000000406040227 */ /* 0x002fca00078e00ff */
        /* <DEDUP_REMOVED lines=10> */
.L_x_8705:
[----:B------:R-:W-:Y:S02]  /*11650*/  LEA R5, R17, UR40, 0x3 ;  /* 0x0000002811057c11 */ /* 0x000fe4000f8e18ff */
[----:B--2---:R-:W-:Y:S02]  /*11660*/  SHF.L.U32 R2, R22, 0x1f, RZ ;  /* 0x0000001f16027819 */ /* 0x004fe400000006ff */
[----:B------:R-:W-:Y:S02]  /*11670*/  ISETP.NE.AND P0, PT, R10, RZ, PT ;  /* 0x000000ff0a00720c */ /* 0x000fe40003f05270 */
[----:B------:R-:W2:Y:S02]  /*11680*/  SYNCS.PHASECHK.TRANS64.TRYWAIT P3, [R5+URZ+0x19c80], R2 ;  /* 0x019c8002050075a7 */ /* 0x000ea4000806017f */
[----:B--2---:R-:W-:Y:S09]  /*11690*/  @!P3 BRA `(.L_x_8706) ;  /* 0x0000002400e4b947 */ /* 0x004ff20003800000 */
.L_x_8770:
        /* <DEDUP_REMOVED lines=8> */
.L_x_8707:
[----:B------:R-:W-:Y:S01]  /*11720*/  IMAD R3, R17, 0x3000, R27 ;  /* 0x0000300011037824 */ /* 0x000fe200078e021b */
        /* <DEDUP_REMOVED lines=26> */
.L_x_8771:
        /* <DEDUP_REMOVED lines=8> */
.L_x_8709:
        /* <DEDUP_REMOVED lines=24> */
.L_x_8704:
        /* <DEDUP_REMOVED lines=9> */
[----:B--23--:R-:W-:Y:S01]  /*11b60*/  @P0 IMAD.MOV.U32 R2, RZ, RZ, 0x4800 ;  /* 0x00004800ff020424 */ /* 0x00cfe200078e00ff */
        /* <DEDUP_REMOVED lines=20> */
[----:B--2---:R-:W-:Y:S01]  /*11cb0*/  NOP ;  /* 0x0000000000007918 */ /* 0x004fe20000000000 */
.L_x_8702:
[----:B------:R-:W2:Y:S01]  /*11cc0*/  LDL.LU R3, [R1] ;  /* 0x0000000001037983 */ /* 0x000ea20000300800 */
[----:B------:R-:W-:Y:S01]  /*11cd0*/  BSSY B0, `(.L_x_8710) ;  /* 0x0000009000007945 */ /* 0x000fe20003800000 */
[----:B--2---:R-:W-:-:S05]  /*11ce0*/  VIADD R3, R3, 0x1 ;  /* 0x0000000103037836 */ /* 0x004fca0000000000 */
[----:B------:R-:W-:Y:S01]  /*11cf0*/  LEA.HI R2, R3, R3, RZ, 0x1 ;  /* 0x0000000303027211 */ /* 0x000fe200078f08ff */
[----:B------:R2:W-:Y:S03]  /*11d00*/  STL [R1], R3 ;  /* 0x0000000301007387 */ /* 0x0005e60000100800 */
[----:B------:R-:W-:-:S05]  /*11d10*/  LOP3.LUT R2, R2, 0xfffffffe, RZ, 0xc0, !PT ;  /* 0xfffffffe02027812 */ /* 0x000fca00078ec0ff */
[----:B------:R-:W-:-:S05]  /*11d20*/  IMAD.IADD R2, R3, 0x1, -R2 ;  /* 0x0000000103027824 */ /* 0x000fca00078e0a02 */
[----:B------:R-:W-:-:S04]  /*11d30*/  SHF.L.U32 R2, R2, 0x1f, RZ ;  /* 0x0000001f02027819 */ /* 0x000fc800000006ff */
[----:B------:R-:W3:Y:S02]  /*11d40*/  SYNCS.PHASECHK.TRANS64.TRYWAIT P0, [UR40+0x19c20], R2 ;  /* 0x019c2002ff0075a7 */ /* 0x000ee40008000168 */
[----:B--23--:R-:W-:Y:S05]  /*11d50*/  @!P0 BRA `(.L_x_8711) ;  /* 0x00000020005c8947 */ /* 0x00cfea0003800000 */
.L_x_8772:
[----:B------:R-:W-:Y:S05]  /*11d60*/  BSYNC B0 ;  /* 0x0000000000007941 */ /* 0x000fea0003800000 */
.L_x_8710:
[----:B------:R-:W-:-:S04]  /*11d70*/  UIADD3 UR4, UR43, -0x2, URZ ;  /* 0xfffffffe2b047890 */ /* 0x000fc8000fffe03f */
[----:B------:R-:W-:-:S06]  /*11d80*/  UISETP.GE.AND UP0, UPT, UR4, UR42, UPT ;  /* 0x0000002a0400728c */ /* 0x000fcc000bf06270 */
[----:B------:R-:W-:-:S13]  /*11d90*/  PLOP3.LUT P0, PT, PT, PT, UP0, 0x80, 0x0 ;  /* 0x000000000000781c */ /* 0x000fda0003f0f008 */
[----:B------:R-:W-:Y:S05]  /*11da0*/  @!P0 BRA `(.L_x_8712) ;  /* 0x0000001000088947 */ /* 0x000fea0003800000 */
[----:B------:R-:W-:Y:S02]  /*11db0*/  IMAD.MOV.U32 R8, RZ, RZ, R17 ;  /* 0x000000ffff087224 */ /* 0x000fe400078e0011 */
[----:B------:R-:W-:Y:S02]  /*11dc0*/  IMAD.MOV.U32 R3, RZ, RZ, R22 ;  /* 0x000000ffff037224 */ /* 0x000fe400078e0016 */
[----:B--2---:R-:W-:-:S07]  /*11dd0*/  IMAD.U32 R2, RZ, RZ, UR4 ;  /* 0x00000004ff027e24 */ /* 0x004fce000f8e00ff */
.L_x_8736:
        /* <DEDUP_REMOVED lines=29> */
.L_x_8715:
[----:B-1----:R-:W2:Y:S01]  /*11fb0*/  S2R R4, SR_TID.X ;  /* 0x0000000000047919 */ /* 0x002ea20000002100 */
[----:B------:R-:W-:Y:S01]  /*11fc0*/  LEA R10, R17, UR40, 0x3 ;  /* 0x00000028110a7c11 */ /* 0x000fe2000f8e18ff */
[----:B------:R-:W-:Y:S01]  /*11fd0*/  BSSY B1, `(.L_x_8716) ;  /* 0x0000006000017945 */ /* 0x000fe20003800000 */
[----:B--2---:R-:W-:Y:S02]  /*11fe0*/  LOP3.LUT R6, R4, 0x7f, RZ, 0xc0, !PT ;  /* 0x0000007f04067812 */ /* 0x004fe400078ec0ff */
[----:B------:R-:W-:Y:S02]  /*11ff0*/  SHF.L.U32 R4, R22, 0x1f, RZ ;  /* 0x0000001f16047819 */ /* 0x000fe400000006ff */
[----:B------:R-:W-:Y:S02]  /*12000*/  ISETP.NE.AND P3, PT, R6, RZ, PT ;  /* 0x000000ff0600720c */ /* 0x000fe40003f65270 */
[----:B------:R-:W1:Y:S02]  /*12010*/  SYNCS.PHASECHK.TRANS64.TRYWAIT P0, [R10+URZ+0x19c80], R4 ;  /* 0x019c80040a0075a7 */ /* 0x000e64000800017f */
[----:B-1----:R-:W-:Y:S09]  /*12020*/  @!P0 BRA `(.L_x_8717) ;  /* 0x0000001c00bc8947 */ /* 0x002ff20003800000 */
.L_x_8773:
[----:B------:R-:W-:Y:S05]  /*12030*/  BSYNC B1 ;  /* 0x0000000000017941 */ /* 0x000fea0003800000 */
.L_x_8716:
[----:B------:R-:W-:Y:S04]  /*12040*/  BSSY B1, `(.L_x_8718) ;  /* 0x0000009000017945 */ /* 0x000fe80003800000 */
        /* <DEDUP_REMOVED lines=8> */
.L_x_8719:
[----:B------:R-:W-:Y:S05]  /*120d0*/  BSYNC B1 ;  /* 0x0000000000017941 */ /* 0x000fea0003800000 */
.L_x_8718:
[----:B------:R-:W-:Y:S01]  /*120e0*/  IMAD.MOV.U32 R9, RZ, RZ, RZ ;  /* 0x000000ffff097224 */ /* 0x000fe200078e00ff */
[----:B------:R-:W-:Y:S01]  /*120f0*/  R2UR UR12, R16 ;  /* 0x00000000100c72ca */ /* 0x000fe200000e0000 */
[----:B------:R-:W-:Y:S01]  /*12100*/  IMAD R7, R17, 0x3000, R27 ;  /* 0x0000300011077824 */ /* 0x000fe200078e021b */
[----:B------:R-:W-:Y:S01]  /*12110*/  UIADD3 UR4, UP0, UR50, 0x470, URZ ;  /* 0x0000047032047890 */ /* 0x000fe2000ff1e03f */
[----:B------:R-:W-:Y:S01]  /*12120*/  IMAD.SHL.U32 R6, R5, 0x80, RZ ;  /* 0x0000008005067824 */ /* 0x000fe200078e00ff */
[----:B------:R-:W-:Y:S01]  /*12130*/  R2UR UR10, R9 ;  /* 0x00000000090a72ca */ /* 0x000fe200000e0000 */
[----:B------:R-:W-:Y:S01]  /*12140*/  VIADD R5, R10, 0x19c70 ;  /* 0x00019c700a057836 */ /* 0x000fe20000000000 */
[----:B------:R-:W-:Y:S01]  /*12150*/  PLOP3.LUT P0, PT, PT, PT, PT, 0x80, 0x0 ;  /* 0x000000000000781c */ /* 0x000fe20003f0f070 */
[----:B------:R-:W-:Y:S01]  /*12160*/  VIADD R11, R7, 0x9000 ;  /* 0x00009000070b7836 */ /* 0x000fe20000000000 */
[----:B------:R-:W-:Y:S01]  /*12170*/  UIADD3.X UR5, URZ, UR51, URZ, UP0, !UPT ;  /* 0x000000333f057290 */ /* 0x000fe200087fe43f */
[----:B------:R-:W-:Y:S01]  /*12180*/  UMOV UR6, 0x0 ;  /* 0x0000000000067882 */ /* 0x000fe20000000000 */
[----:B------:R-:W-:-:S10]  /*12190*/  UMOV UR7, 0x14f00000 ;  /* 0x14f0000000077882 */ /* 0x000fd40000000000 */
.L_x_8720:
        /* <DEDUP_REMOVED lines=16> */
.L_x_8721:
        /* <DEDUP_REMOVED lines=16> */
.L_x_8722:
        /* <DEDUP_REMOVED lines=12> */
.L_x_8774:
[----:B------:R-:W-:Y:S05]  /*12460*/  BSYNC B1 ;  /* 0x0000000000017941 */ /* 0x000fea0003800000 */
.L_x_8723:
[----:B------:R-:W-:Y:S01]  /*12470*/  BSSY B1, `(.L_x_8725) ;  /* 0x000000b000017945 */ /* 0x000fe20003800000 */
[----:B-12---:R-:W-:Y:S02]  /*12480*/  IMAD.MOV.U32 R4, RZ, RZ, 0x0 ;  /* 0x00000000ff047424 */ /* 0x006fe400078e00ff */
        /* <DEDUP_REMOVED lines=9> */
.L_x_8726:
[----:B------:R-:W-:Y:S05]  /*12520*/  BSYNC B1 ;  /* 0x0000000000017941 */ /* 0x000fea0003800000 */
.L_x_8725:
[----:B------:R-:W-:Y:S01]  /*12530*/  R2UR UR6, R4 ;  /* 0x00000000040672ca */ /* 0x000fe200000e0000 */
[----:B------:R-:W-:Y:S01]  /*12540*/  UIADD3 UR4, UP0, UR50, 0x370, URZ ;  /* 0x0000037032047890 */ /* 0x000fe2000ff1e03f */
[----:B------:R-:W-:Y:S01]  /*12550*/  R2UR UR7, R5 ;  /* 0x00000000050772ca */ /* 0x000fe200000e0000 */
[----:B------:R-:W-:Y:S01]  /*12560*/  VIADD R10, R10, 0x19c30 ;  /* 0x00019c300a0a7836 */ /* 0x000fe20000000000 */
[----:B------:R-:W-:Y:S01]  /*12570*/  R2UR UR12, R16 ;  /* 0x00000000100c72ca */ /* 0x000fe200000e0000 */
[----:B------:R-:W-:Y:S01]  /*12580*/  UIADD3.X UR5, URZ, UR51, URZ, UP0, !UPT ;  /* 0x000000333f057290 */ /* 0x000fe200087fe43f */
[----:B------:R-:W-:Y:S01]  /*12590*/  R2UR UR10, R9 ;  /* 0x00000000090a72ca */ /* 0x000fe200000e0000 */
[----:B------:R-:W-:Y:S01]  /*125a0*/  VIADD R9, R7, 0x13800 ;  /* 0x0001380007097836 */ /* 0x000fe20000000000 */
[----:B------:R-:W-:-:S13]  /*125b0*/  PLOP3.LUT P0, PT, PT, PT, PT, 0x80, 0x0 ;  /* 0x000000000000781c */ /* 0x000fda0003f0f070 */
.L_x_8727:
        /* <DEDUP_REMOVED lines=15> */
.L_x_8728:
        /* <DEDUP_REMOVED lines=15> */
.L_x_8729:
        /* <DEDUP_REMOVED lines=9> */
.L_x_8714:
[----:B------:R-:W-:Y:S05]  /*12830*/  BSYNC B0 ;  /* 0x0000000000007941 */ /* 0x000fea0003800000 */
.L_x_8713:
[----:B------:R-:W-:-:S06]  /*12840*/  UISETP.NE.AND UP0, UPT, UR41, 0x3, UPT ;  /* 0x000000032900788c */ /* 0x000fcc000bf05270 */
[----:B------:R-:W-:-:S13]  /*12850*/  PLOP3.LUT P0, PT, PT, PT, UP0, 0x80, 0x0 ;  /* 0x000000000000781c */ /* 0x000fda0003f0f008 */
[----:B------:R-:W-:Y:S05]  /*12860*/  @!P0 BRA `(.L_x_8730) ;  /* 0x0000000000048947 */ /* 0x000fea0003800000 */
[----:B------:R-:W-:Y:S01]  /*12870*/  BPT.TRAP 0x1 ;  /* 0x000000040000795c */ /* 0x000fe20000300000 */
.L_x_8730:
[----:B------:R-:W-:Y:S01]  /*12880*/  LOP3.LUT R5, R3, 0x1, RZ, 0x3c, !PT ;  /* 0x0000000103057812 */ /* 0x000fe200078e3cff */
[----:B-1----:R-:W-:Y:S01]  /*12890*/  IMAD.U32 R4, RZ, RZ, UR45 ;  /* 0x0000002dff047e24 */ /* 0x002fe2000f8e00ff */
[----:B------:R-:W-:Y:S01]  /*128a0*/  LEA R12, R8, UR40, 0x3 ;  /* 0x00000028080c7c11 */ /* 0x000fe2000f8e18ff */
[----:B------:R-:W-:Y:S01]  /*128b0*/  BSSY B0, `(.L_x_8731) ;  /* 0x0000005000007945 */ /* 0x000fe20003800000 */
[----:B------:R-:W-:Y:S02]  /*128c0*/  SHF.L.U32 R5, R5, 0x1f, RZ ;  /* 0x0000001f05057819 */ /* 0x000fe400000006ff */
[----:B------:R-:W-:Y:S02]  /*128d0*/  ISETP.NE.AND P0, PT, R4, 0x3, PT ;  /* 0x000000030400780c */ /* 0x000fe40003f05270 */
[----:B------:R-:W1:Y:S02]  /*128e0*/  SYNCS.PHASECHK.TRANS64.TRYWAIT P3, [R12+URZ+0x19c70], R5 ;  /* 0x019c70050c0075a7 */ /* 0x000e64000806017f */
[----:B-1----:R-:W-:Y:S09]  /*128f0*/  @!P3 BRA `(.L_x_8732) ;  /* 0x0000001400b0b947 */ /* 0x002ff20003800000 */
.L_x_8775:
[----:B------:R-:W-:Y:S05]  /*12900*/  BSYNC B0 ;  /* 0x0000000000007941 */ /* 0x000fea0003800000 */
.L_x_8731:
[----:B------:R-:W-:Y:S05]  /*12910*/  @!P0 BRA `(.L_x_8733) ;  /* 0x0000000000048947 */ /* 0x000fea0003800000 */
[----:B------:R-:W-:Y:S01]  /*12920*/  BPT.TRAP 0x1 ;  /* 0x000000040000795c */ /* 0x000fe20000300000 */
.L_x_8733:
[----:B-1----:R-:W-:Y:S01]  /*12930*/  SHF.L.U32 R5, R3, 0x1f, RZ ;  /* 0x0000001f03057819 */ /* 0x002fe200000006ff */
[----:B------:R-:W-:-:S03]  /*12940*/  IMAD R3, R8, 0x3000, RZ ;  /* 0x0000300008037824 */ /* 0x000fc600078e02ff */
[----:B------:R-:W1:Y:S02]  /*12950*/  SYNCS.PHASECHK.TRANS64.TRYWAIT P3, [R12+URZ+0x19c60], R5 ;  /* 0x019c60050c0075a7 */ /* 0x000e64000806017f */
[----:B-1----:R-:W-:Y:S05]  /*12960*/  @!P3 BRA `(.L_x_8734) ;  /* 0x0000001400a8b947 */ /* 0x002fea0003800000 */
.L_x_8776:
[C---:B------:R-:W-:Y:S01]  /*12970*/  LOP3.LUT R14, R3.reuse, R18, RZ, 0xfc, !PT ;  /* 0x00000012030e7212 */ /* 0x040fe200078efcff */
[----:B------:R-:W-:Y:S05]  /*12980*/  WARPSYNC.ALL ;  /* 0x0000000000007948 */ /* 0x000fea0003800000 */
[----:B-1----:R1:W2:Y:S01]  /*12990*/  LDSM.16.MT88.4 R4, [R14+UR40+0x9000] ;  /* 0x009000280e04783b */ /* 0x0022a20008004200 */
[----:B------:R-:W-:-:S05]  /*129a0*/  VIADD R13, R3, 0x1000 ;  /* 0x00001000030d7836 */ /* 0x000fca0000000000 */
[----:B-1----:R-:W-:-:S05]  /*129b0*/  LOP3.LUT R14, R13, R23, RZ, 0xfc, !PT ;  /* 0x000000170d0e7212 */ /* 0x002fca00078efcff */
[----:B------:R-:W-:Y:S01]  /*129c0*/  IMAD.IADD R14, R29, 0x1, R14 ;  /* 0x000000011d0e7824 */ /* 0x000fe200078e020e */
        /* <DEDUP_REMOVED lines=8> */
[----:B------:R1:W-:Y:S04]  /*12a50*/  STSM.16.M88.4 [R15], R8 ;  /* 0x000000080f007844 */ /* 0x0003e80000000200 */
[----:B------:R-:W2:Y:S01]  /*12a60*/  LDSM.16.MT88.4 R4, [R4+UR40+0x9000] ;  /* 0x009000280404783b */ /* 0x000ea20008004200 */
[----:B-1----:R-:W-:Y:S02]  /*12a70*/  LOP3.LUT R15, R13, R18, RZ, 0xfc, !PT ;  /* 0x000000120d0f7212 */ /* 0x002fe400078efcff */
[C-C-:B--2---:R-:W-:Y:S02]  /*12a80*/  PRMT R8, R4.reuse, 0x6420, R5.reuse ;  /* 0x0000642004087816 */ /* 0x144fe40000000005 */
[----:B------:R-:W-:Y:S02]  /*12a90*/  PRMT R9, R4, 0x7531, R5 ;  /* 0x0000753104097816 */ /* 0x000fe40000000005 */
[----:B------:R-:W-:-:S02]  /*12aa0*/  PRMT R10, R6, 0x6420, R7 ;  /* 0x00006420060a7816 */ /* 0x000fc40000000007 */
[----:B------:R-:W-:-:S05]  /*12ab0*/  PRMT R11, R6, 0x7531, R7 ;  /* 0x00007531060b7816 */ /* 0x000fca0000000007 */
[----:B------:R1:W-:Y:S04]  /*12ac0*/  STSM.16.M88.4 [R14], R8 ;  /* 0x000000080e007844 */ /* 0x0003e80000000200 */
[----:B------:R-:W2:Y:S01]  /*12ad0*/  LDSM.16.MT88.4 R4, [R15+UR40+0x9000] ;  /* 0x009000280f04783b */ /* 0x000ea20008004200 */
[----:B-1----:R-:W-:Y:S02]  /*12ae0*/  LOP3.LUT R14, R3, 0x800, R18, 0xfe, !PT ;  /* 0x00000800030e7812 */ /* 0x002fe400078efe12 */
[C-C-:B--2---:R-:W-:Y:S02]  /*12af0*/  PRMT R8, R4.reuse, 0x6420, R5.reuse ;  /* 0x0000642004087816 */ /* 0x144fe40000000005 */
[----:B------:R-:W-:Y:S02]  /*12b00*/  PRMT R9, R4, 0x7531, R5 ;  /* 0x0000753104097816 */ /* 0x000fe40000000005 */
[----:B------:R-:W-:-:S02]  /*12b10*/  LOP3.LUT R4, R13, R23, RZ, 0xfc, !PT ;  /* 0x000000170d047212 */ /* 0x000fc400078efcff */
[C-C-:B------:R-:W-:Y:S02]  /*12b20*/  PRMT R10, R6.reuse, 0x6420, R7.reuse ;  /* 0x00006420060a7816 */ /* 0x140fe40000000007 */
[----:B------:R-:W-:Y:S01]  /*12b30*/  PRMT R11, R6, 0x7531, R7 ;  /* 0x00007531060b7816 */ /* 0x000fe20000000007 */
[C---:B------:R-:W-:Y:S01]  /*12b40*/  IMAD.IADD R15, R29.reuse, 0x1, R4 ;  /* 0x000000011d0f7824 */ /* 0x040fe200078e0204 */
[----:B------:R-:W-:-:S04]  /*12b50*/  IADD3 R13, R29, R24, R3 ;  /* 0x000000181d0d7210 */ /* 0x000fc80007ffe003 */
[----:B------:R-:W-:Y:S04]  /*12b60*/  STSM.16.M88.4 [R15], R8 ;  /* 0x000000080f007844 */ /* 0x000fe80000000200 */
[----:B------:R-:W1:Y:S02]  /*12b70*/  LDSM.16.MT88.4 R4, [R14+UR40+0x9000] ;  /* 0x009000280e04783b */ /* 0x000e640008004200 */
[C-C-:B-1----:R-:W-:Y:S02]  /*12b80*/  PRMT R8, R4.reuse, 0x6420, R5.reuse ;  /* 0x0000642004087816 */ /* 0x142fe40000000005 */
[----:B------:R-:W-:Y:S02]  /*12b90*/  PRMT R9, R4, 0x7531, R5 ;  /* 0x0000753104097816 */ /* 0x000fe40000000005 */
[----:B------:R-:W-:-:S02]  /*12ba0*/  PRMT R10, R6, 0x6420, R7 ;  /* 0x00006420060a7816 */ /* 0x000fc40000000007 */
[----:B------:R-:W-:Y:S02]  /*12bb0*/  PRMT R11, R6, 0x7531, R7 ;  /* 0x00007531060b7816 */ /* 0x000fe40000000007 */
[----:B------:R-:W-:-:S03]  /*12bc0*/  IADD3 R4, R26, UR40, R3 ;  /* 0x000000281a047c10 */ /* 0x000fc6000fffe003 */
        /* <DEDUP_REMOVED lines=22> */
.L_x_8735:
[----:B--2---:R-:W-:Y:S01]  /*12d30*/  SYNCS.ARRIVE.TRANS64.A1T0 RZ, [R12+URZ+0x19c50], RZ ;  /* 0x019c50ff0cff79a7 */ /* 0x004fe2000810003f */
[----:B------:R-:W-:Y:S01]  /*12d40*/  BAR.SYNC.DEFER_BLOCKING 0x2, 0x80 ;  /* 0x0082000000007b1d */ /* 0x000fe20000010000 */
[----:B------:R-:W-:Y:S01]  /*12d50*/  ISETP.GT.AND P0, PT, R2, UR42, PT ;  /* 0x0000002a02007c0c */ /* 0x000fe2000bf04270 */
[----:B------:R-:W-:Y:S02]  /*12d60*/  @!P2 VIADD R3, R12, 0x19c80 ;  /* 0x00019c800c03a836 */ /* 0x000fe40000000000 */
[----:B------:R-:W-:Y:S02]  /*12d70*/  VIADD R2, R2, 0xffffffff ;  /* 0xffffffff02027836 */ /* 0x000fe40000000000 */
[----:B-1----:R-:W-:Y:S01]  /*12d80*/  IMAD.MOV.U32 R8, RZ, RZ, R17 ;  /* 0x000000ffff087224 */ /* 0x002fe200078e0011 */
[----:B------:R-:W-:-:S04]  /*12d90*/  @!P2 PRMT R3, RZ, 0x654, R3 ;  /* 0x00000654ff03a816 */ /* 0x000fc80000000003 */
[----:B------:R1:W-:Y:S02]  /*12da0*/  @!P2 SYNCS.ARRIVE.TRANS64.RED.A1T0 RZ, [R3+URZ], RZ ;  /* 0x000000ff03ffa9a7 */ /* 0x0003e4000810043f */
[----:B-1----:R-:W-:Y:S01]  /*12db0*/  IMAD.MOV.U32 R3, RZ, RZ, R22 ;  /* 0x000000ffff037224 */ /* 0x002fe200078e0016 */
[----:B------:R-:W-:Y:S06]  /*12dc0*/  @P0 BRA `(.L_x_8736) ;  /* 0xfffffff000040947 */ /* 0x000fec000383ffff */
.L_x_8712:
        /* <DEDUP_REMOVED lines=14> */
.L_x_8738:
[----:B------:R-:W-:Y:S05]  /*12eb0*/  BSYNC B0 ;  /* 0x0000000000007941 */ /* 0x000fea0003800000 */
.L_x_8737:
[----:B------:R-:W-:-:S06]  /*12ec0*/  UISETP.NE.AND UP0, UPT, UR41, 0x3, UPT ;  /* 0x000000032900788c */ /* 0x000fcc000bf05270 */
[----:B------:R-:W-:-:S13]  /*12ed0*/  PLOP3.LUT P0, PT, PT, PT, UP0, 0x80, 0x0 ;  /* 0x000000000000781c */ /* 0x000fda0003f0f008 */
[----:B------:R-:W-:Y:S05]  /*12ee0*/  @!P0 BRA `(.L_x_8739) ;  /* 0x0000000000048947 */ /* 0x000fea0003800000 */
[----:B------:R-:W-:Y:S01]  /*12ef0*/  BPT.TRAP 0x1 ;  /* 0x000000040000795c */ /* 0x000fe20000300000 */
.L_x_8739:
[----:B------:R-:W-:Y:S01]  /*12f00*/  LOP3.LUT R3, R22, 0x1, RZ, 0x3c, !PT ;  /* 0x0000000116037812 */ /* 0x000fe200078e3cff */
[----:B------:R-:W-:Y:S01]  /*12f10*/  IMAD.U32 R0, RZ, RZ, UR45 ;  /* 0x0000002dff007e24 */ /* 0x000fe2000f8e00ff */
[----:B--2---:R-:W-:Y:S01]  /*12f20*/  LEA R2, R17, UR40, 0x3 ;  /* 0x0000002811027c11 */ /* 0x004fe2000f8e18ff */
[----:B------:R-:W-:Y:S01]  /*12f30*/  BSSY B0, `(.L_x_8740) ;  /* 0x0000005000007945 */ /* 0x000fe20003800000 */
[----:B------:R-:W-:Y:S02]  /*12f40*/  SHF.L.U32 R3, R3, 0x1f, RZ ;  /* 0x0000001f03037819 */ /* 0x000fe400000006ff */
[----:B------:R-:W-:Y:S02]  /*12f50*/  ISETP.NE.AND P1, PT, R0, 0x3, PT ;  /* 0x000000030000780c */ /* 0x000fe40003f25270 */
[----:B------:R-:W2:Y:S02]  /*12f60*/  SYNCS.PHASECHK.TRANS64.TRYWAIT P0, [R2+URZ+0x19c70], R3 ;  /* 0x019c7003020075a7 */ /* 0x000ea4000800017f */
[----:B--2---:R-:W-:Y:S09]  /*12f70*/  @!P0 BRA `(.L_x_8741) ;  /* 0x0000001000388947 */ /* 0x004ff20003800000 */
.L_x_8777:
[----:B------:R-:W-:Y:S05]  /*12f80*/  BSYNC B0 ;  /* 0x0000000000007941 */ /* 0x000fea0003800000 */
.L_x_8740:
[----:B------:R-:W-:Y:S05]  /*12f90*/  @!P1 BRA `(.L_x_8742) ;  /* 0x0000000000049947 */ /* 0x000fea0003800000 */
[----:B------:R-:W-:Y:S01]  /*12fa0*/  BPT.TRAP 0x1 ;  /* 0x000000040000795c */ /* 0x000fe20000300000 */
.L_x_8742:
[----:B--2---:R-:W-:Y:S01]  /*12fb0*/  SHF.L.U32 R3, R22, 0x1f, RZ ;  /* 0x0000001f16037819 */ /* 0x004fe200000006ff */
[----:B------:R-:W-:-:S03]  /*12fc0*/  IMAD R0, R17, 0x3000, RZ ;  /* 0x0000300011007824 */ /* 0x000fc600078e02ff */
[----:B------:R-:W2:Y:S02]  /*12fd0*/  SYNCS.PHASECHK.TRANS64.TRYWAIT P0, [R2+URZ+0x19c60], R3 ;  /* 0x019c6003020075a7 */ /* 0x000ea4000800017f */
[----:B--2---:R-:W-:Y:S05]  /*12fe0*/  @!P0 BRA `(.L_x_8743) ;  /* 0x0000001000308947 */ /* 0x004fea0003800000 */
.L_x_8778:
[C---:B--2---:R-:W-:Y:S01]  /*12ff0*/  LOP3.LUT R3, R0.reuse, R18, RZ, 0xfc, !PT ;  /* 0x0000001200037212 */ /* 0x044fe200078efcff */
[----:B------:R-:W-:Y:S05]  /*13000*/  WARPSYNC.ALL ;  /* 0x0000000000007948 */ /* 0x000fea0003800000 */
[----:B-1----:R-:W1:Y:S01]  /*13010*/  LDSM.16.MT88.4 R4, [R3+UR40+0x9000] ;  /* 0x009000280304783b */ /* 0x002e620008004200 */
[----:B------:R-:W-:-:S05]  /*13020*/  VIADD R13, R0, 0x1000 ;  /* 0x00001000000d7836 */ /* 0x000fca0000000000 */
[----:B------:R-:W-:Y:S02]  /*13030*/  LOP3.LUT R14, R13, R18, RZ, 0xfc, !PT ;  /* 0x000000120d0e7212 */ /* 0x000fe400078efcff */
[C-C-:B-1----:R-:W-:Y:S02]  /*13040*/  PRMT R8, R4.reuse, 0x6420, R5.reuse ;  /* 0x0000642004087816 */ /* 0x142fe40000000005 */
[----:B------:R-:W-:Y:S02]  /*13050*/  PRMT R9, R4, 0x7531, R5 ;  /* 0x0000753104097816 */ /* 0x000fe40000000005 */
        /* <DEDUP_REMOVED lines=12> */
[C---:B------:R-:W-:Y:S01]  /*13120*/  IMAD.IADD R3, R29.reuse, 0x1, R4 ;  /* 0x000000011d037824 */ /* 0x040fe200078e0204 */
[C---:B------:R-:W-:Y:S02]  /*13130*/  LOP3.LUT R13, R12.reuse, R18, RZ, 0xfc, !PT ;  /* 0x000000120c0d7212 */ /* 0x040fe400078efcff */
[----:B------:R-:W-:Y:S02]  /*13140*/  LOP3.LUT R12, R12, R23, RZ, 0xfc, !PT ;  /* 0x000000170c0c7212 */ /* 0x000fe400078efcff */
[----:B------:R-:W-:Y:S03]  /*13150*/  STSM.16.M88.4 [R3], R8 ;  /* 0x0000000803007844 */ /* 0x000fe60000000200 */
[C---:B------:R-:W-:Y:S01]  /*13160*/  IMAD.IADD R12, R29.reuse, 0x1, R12 ;  /* 0x000000011d0c7824 */ /* 0x040fe200078e020c */
[----:B------:R1:W2:Y:S01]  /*13170*/  LDSM.16.MT88.4 R4, [R13+UR40+0x9000] ;  /* 0x009000280d04783b */ /* 0x0002a20008004200 */
[----:B------:R-:W-:-:S02]  /*13180*/  IADD3 R29, R29, R24, R0 ;  /* 0x000000181d1d7210 */ /* 0x000fc40007ffe000 */
[----:B-1----:R-:W-:Y:S02]  /*13190*/  IADD3 R13, R26, UR40, R0 ;  /* 0x000000281a0d7c10 */ /* 0x002fe4000fffe000 */
[----:B------:R-:W-:Y:S02]  /*131a0*/  LOP3.LUT R3, R0, 0x800, R18, 0xfe, !PT ;  /* 0x0000080000037812 */ /* 0x000fe400078efe12 */
        /* <DEDUP_REMOVED lines=32> */
.L_x_8744:
[----:B--2---:R2:W-:Y:S01]  /*133b0*/  SYNCS.ARRIVE.TRANS64.A1T0 RZ, [R2+URZ+0x19c50], RZ ;  /* 0x019c50ff02ff79a7 */ /* 0x0045e2000810003f */
[----:B------:R-:W-:Y:S02]  /*133c0*/  @!P2 VIADD R0, R2, 0x19c80 ;  /* 0x00019c800200a836 */ /* 0x000fe40000000000 */
[----:B------:R-:W-:-:S03]  /*133d0*/  VIADD R17, R17, 0x1 ;  /* 0x0000000111117836 */ /* 0x000fc60000000000 */
[----:B------:R-:W-:Y:S01]  /*133e0*/  @!P2 PRMT R0, RZ, 0x654, R0 ;  /* 0x00000654ff00a816 */ /* 0x000fe20000000000 */
[----:B------:R-:W-:Y:S01]  /*133f0*/  BAR.SYNC.DEFER_BLOCKING 0x2, 0x80 ;  /* 0x0082000000007b1d */ /* 0x000fe20000010000 */
[----:B------:R-:W-:-:S04]  /*13400*/  ISETP.NE.AND P0, PT, R17, 0x2, PT ;  /* 0x000000021100780c */ /* 0x000fc80003f05270 */
[----:B------:R-:W-:Y:S02]  /*13410*/  SEL R3, RZ, 0x1, P0 ;  /* 0x00000001ff037807 */ /* 0x000fe40000000000 */
[----:B------:R-:W-:Y:S02]  /*13420*/  SEL R17, R17, RZ, P0 ;  /* 0x000000ff11117207 */ /* 0x000fe40000000000 */
[----:B------:R-:W-:Y:S01]  /*13430*/  LOP3.LUT R22, R22, R3, RZ, 0x3c, !PT ;  /* 0x0000000316167212 */ /* 0x000fe200078e3cff */
[----:B------:R2:W-:Y:S06]  /*13440*/  @!P2 SYNCS.ARRIVE.TRANS64.RED.A1T0 RZ, [R0+URZ], RZ ;  /* 0x000000ff00ffa9a7 */ /* 0x0005ec000810043f */
.L_x_8696:
[----:B------:R-:W-:Y:S05]  /*13450*/  BSYNC B6 ;  /* 0x0000000000067941 */ /* 0x000fea0003800000 */
.L_x_8694:
[----:B------:R-:W-:-:S13]  /*13460*/  LOP3.LUT P0, RZ, R19, 0x2, RZ, 0xc0, !PT ;  /* 0x0000000213ff7812 */ /* 0x000fda000780c0ff */
[----:B------:R-:W-:Y:S05]  /*13470*/  @!P0 BRA `(.L_x_8745) ;  /* 0x00000000001c8947 */ /* 0x000fea0003800000 */
[----:B------:R-:W3:Y:S08]  /*13480*/  S2UR UR5, SR_CgaCtaId ;  /* 0x00000000000579c3 */ /* 0x000ef00000008800 */
[----:B------:R-:W-:Y:S06]  /*13490*/  BAR.SYNC.DEFER_BLOCKING 0x5, 0x200 ;  /* 0x0148000000007b1d */ /* 0x000fec0000010000 */
[----:B------:R-:W-:-:S02]  /*134a0*/  UMOV UR4, 0x400 ;  /* 0x0000040000047882 */ /* 0x000fc40000000000 */
[----:B---3--:R-:W-:-:S09]  /*134b0*/  ULEA UR4, UR5, UR4, 0x18 ;  /* 0x0000000405047291 */ /* 0x008fd2000f8ec03f */
[----:B------:R-:W3:Y:S01]  /*134c0*/  LDS R28, [UR4+0x19cd0] ;  /* 0x019cd004ff1c7984 */ /* 0x000ee20008000800 */
[----:B------:R-:W-:Y:S06]  /*134d0*/  BAR.ARV 0x4, 0x200 ;  /* 0x0108000000007b1d */ /* 0x000fec0000002000 */
[----:B------:R-:W-:Y:S05]  /*134e0*/  BRA `(.L_x_8746) ;  /* 0x00000000002c7947 */ /* 0x000fea0003800000 */
.L_x_8745:
[----:B--2---:R-:W2:Y:S01]  /*134f0*/  S2R R0, SR_TID.X ;  /* 0x0000000000007919 */ /* 0x004ea20000002100 */
[----:B------:R-:W-:Y:S01]  /*13500*/  BAR.SYNC.DEFER_BLOCKING 0x4, 0x200 ;  /* 0x0108000000007b1d */ /* 0x000fe20000010000 */
[----:B--2---:R-:W-:-:S04]  /*13510*/  LOP3.LUT R0, R0, 0x7f, RZ, 0xc0, !PT ;  /* 0x0000007f00007812 */ /* 0x004fc800078ec0ff */
[----:B------:R-:W-:-:S13]  /*13520*/  ISETP.NE.AND P0, PT, R0, RZ, PT ;  /* 0x000000ff0000720c */ /* 0x000fda0003f05270 */
[----:B------:R-:W2:Y:S01]  /*13530*/  @!P0 S2R R3, SR_CgaCtaId ;  /* 0x0000000000038919 */ /* 0x000ea20000008800 */
[----:B------:R-:W-:-:S04]  /*13540*/  @!P0 MOV R0, 0x400 ;  /* 0x0000040000008802 */ /* 0x000fc80000000f00 */
[----:B--2---:R-:W-:Y:S02]  /*13550*/  @!P0 LEA R3, R3, R0, 0x18 ;  /* 0x0000000003038211 */ /* 0x004fe400078ec0ff */
[----:B------:R-:W2:Y:S04]  /*13560*/  SHFL.IDX PT, R0, R28, RZ, 0x1f ;  /* 0x00001fff1c007589 */ /* 0x000ea800000e0000 */
[----:B------:R2:W-:Y:S02]  /*13570*/  @!P0 STS [R3+0x19cd0], R28 ;  /* 0x019cd01c03008388 */ /* 0x0005e40000000800 */
[----:B--2---:R-:W-:Y:S01]  /*13580*/  IMAD.MOV.U32 R28, RZ, RZ, R0 ;  /* 0x000000ffff1c7224 */ /* 0x004fe200078e0000 */
[----:B------:R-:W-:Y:S06]  /*13590*/  BAR.ARV 0x5, 0x200 ;  /* 0x0148000000007b1d */ /* 0x000fec0000002000 */
.L_x_8746:
[----:B------:R-:W-:Y:S02]  /*135a0*/  ULDC UR4, c[0x0][0xda8] ;  /* 0x00036a0000047ab9 */ /* 0x000fe40000000800 */
[----:B---3--:R-:W-:-:S13]  /*135b0*/  ISETP.GE.AND P0, PT, R28, UR4, PT ;  /* 0x000000041c007c0c */ /* 0x008fda000bf06270 */
[----:B------:R-:W-:Y:S05]  /*135c0*/  @!P0 BRA `(.L_x_8747) ;  /* 0xffffffcc00a08947 */ /* 0x000fea000383ffff */
.L_x_8685:
[----:B--2---:R-:W2:Y:S01]  /*135d0*/  LDL.LU R0, [R1] ;  /* 0x0000000001007983 */ /* 0x004ea20000300800 */
[----:B------:R-:W-:Y:S01]  /*135e0*/  BSSY B0, `(.L_x_8748) ;  /* 0x000000b000007945 */ /* 0x000fe20003800000 */
[----:B------:R-:W3:Y:S01]  /*135f0*/  S2R R5, SR_CgaCtaId ;  /* 0x0000000000057919 */ /* 0x000ee20000008800 */
[----:B--2---:R-:W-:-:S05]  /*13600*/  VIADD R0, R0, 0x1 ;  /* 0x0000000100007836 */ /* 0x004fca0000000000 */
[----:B------:R-:W-:-:S04]  /*13610*/  LEA.HI R2, R0, R0, RZ, 0x1 ;  /* 0x0000000000027211 */ /* 0x000fc800078f08ff */
[----:B------:R-:W-:Y:S02]  /*13620*/  LOP3.LUT R3, R2, 0xfffffffe, RZ, 0xc0, !PT ;  /* 0xfffffffe02037812 */ /* 0x000fe400078ec0ff */
[----:B------:R-:W-:-:S03]  /*13630*/  MOV R2, 0x400 ;  /* 0x0000040000027802 */ /* 0x000fc60000000f00 */
[----:B------:R-:W-:Y:S01]  /*13640*/  IMAD.IADD R0, R0, 0x1, -R3 ;  /* 0x0000000100007824 */ /* 0x000fe200078e0a03 */
[----:B---3--:R-:W-:-:S04]  /*13650*/  LEA R6, R5, R2, 0x18 ;  /* 0x0000000205067211 */ /* 0x008fc800078ec0ff */
[----:B------:R-:W-:-:S04]  /*13660*/  SHF.L.U32 R0, R0, 0x1f, RZ ;  /* 0x0000001f00007819 */ /* 0x000fc800000006ff */
[----:B------:R-:W2:Y:S02]  /*13670*/  SYNCS.PHASECHK.TRANS64.TRYWAIT P0, [R6+URZ+0x19c20], R0 ;  /* 0x019c2000060075a7 */ /* 0x000ea4000800017f */
[----:B--2---:R-:W-:Y:S05]  /*13680*/  @!P0 BRA `(.L_x_8749) ;  /* 0x00000008009c8947 */ /* 0x004fea0003800000 */
.L_x_8779:
[----:B------:R-:W-:Y:S05]  /*13690*/  BSYNC B0 ;  /* 0x0000000000007941 */ /* 0x000fea0003800000 */
.L_x_8748:
[----:B------:R-:W-:-:S03]  /*136a0*/  UMOV UR4, 0xffffffff ;  /* 0xffffffff00047882 */ /* 0x000fc60000000000 */
[----:B------:R-:W-:Y:S05]  /*136b0*/  BRA.DIV UR4, `(.L_x_8750) ;  /* 0x0000000a04a47947 */ /* 0x000fea000b800000 */
[----:B--2---:R-:W2:Y:S02]  /*136c0*/  S2R R0, SR_TID.X ;  /* 0x0000000000007919 */ /* 0x004ea40000002100 */
[----:B--2---:R-:W-:-:S04]  /*136d0*/  SHF.R.U32.HI R0, RZ, 0x5, R0 ;  /* 0x00000005ff007819 */ /* 0x004fc80000011600 */
[----:B------:R-:W-:-:S05]  /*136e0*/  LOP3.LUT R0, R0, 0x3, RZ, 0xc0, !PT ;  /* 0x0000000300007812 */ /* 0x000fca00078ec0ff */
[----:B------:R2:W3:Y:S02]  /*136f0*/  SHFL.IDX PT, R14, R0, RZ, 0x1f ;  /* 0x00001fff000e7589 */ /* 0x0004e400000e0000 */
.L_x_8782:
[----:B---3--:R-:W-:Y:S01]  /*13700*/  ISETP.NE.AND P0, PT, R14, RZ, PT ;  /* 0x000000ff0e00720c */ /* 0x008fe20003f05270 */
[----:B------:R-:W-:-:S12]  /*13710*/  BSSY B0, `(.L_x_8751) ;  /* 0x000002b000007945 */ /* 0x000fd80003800000 */
[----:B------:R-:W-:Y:S05]  /*13720*/  @P0 BRA `(.L_x_8752) ;  /* 0x0000000000a40947 */ /* 0x000fea0003800000 */
[----:B------:R-:W-:-:S03]  /*13730*/  UMOV UR4, 0xffffffff ;  /* 0xffffffff00047882 */ /* 0x000fc60000000000 */
[----:B------:R-:W-:Y:S05]  /*13740*/  BRA.DIV UR4, `(.L_x_8753) ;  /* 0x0000000a04b47947 */ /* 0x000fea000b800000 */
[----:B------:R-:W-:-:S13]  /*13750*/  ELECT P6, URZ, PT ;  /* 0x00000000003f782f */ /* 0x000fda00038c0000 */
.L_x_8785:
[----:B------:R-:W-:Y:S05]  /*13760*/  @!P6 BRA `(.L_x_8752) ;  /* 0x000000000094e947 */ /* 0x000fea0003800000 */
[----:B------:R-:W-:-:S06]  /*13770*/  ULOP3.LUT UR4, UR46, 0x2, URZ, 0xfc, !UPT ;  /* 0x000000022e047892 */ /* 0x000fcc000f8efc3f */
[----:B--2---:R-:W-:-:S05]  /*13780*/  IMAD.U32 R0, RZ, RZ, UR4 ;  /* 0x00000004ff007e24 */ /* 0x004fca000f8e00ff */
[----:B------:R-:W-:-:S13]  /*13790*/  ISETP.NE.AND P0, PT, R0, 0x3, PT ;  /* 0x000000030000780c */ /* 0x000fda0003f05270 */
[----:B------:R-:W-:Y:S05]  /*137a0*/  @!P0 BRA `(.L_x_8754) ;  /* 0x0000000000048947 */ /* 0x000fea0003800000 */
[----:B------:R-:W-:Y:S01]  /*137b0*/  BPT.TRAP 0x1 ;  /* 0x000000040000795c */ /* 0x000fe20000300000 */
.L_x_8754:
[----:B------:R-:W-:Y:S01]  /*137c0*/  VIADD R0, R6, 0x19c40 ;  /* 0x00019c4006007836 */ /* 0x000fe20000000000 */
[----:B------:R-:W-:Y:S01]  /*137d0*/  SHF.L.U32 R4, R22, 0x1f, RZ ;  /* 0x0000001f16047819 */ /* 0x000fe200000006ff */
[C---:B------:R-:W-:Y:S02]  /*137e0*/  VIADD R2, R17.reuse, 0x1 ;  /* 0x0000000111027836 */ /* 0x040fe40000000000 */
[----:B------:R-:W-:-:S03]  /*137f0*/  IMAD R5, R17, 0x8, R0 ;  /* 0x0000000811057824 */ /* 0x000fc600078e0200 */
[C---:B------:R-:W-:Y:S01]  /*13800*/  ISETP.NE.AND P2, PT, R2.reuse, 0x2, PT ;  /* 0x000000020200780c */ /* 0x040fe20003f45270 */
[----:B------:R-:W2:Y:S03]  /*13810*/  SYNCS.PHASECHK.TRANS64.TRYWAIT P1, [R5+URZ], R4 ;  /* 0x00000004050075a7 */ /* 0x000ea6000802017f */
[----:B------:R-:W-:Y:S02]  /*13820*/  SEL R3, RZ, 0x1, P2 ;  /* 0x00000001ff037807 */ /* 0x000fe40001000000 */
[----:B------:R-:W-:Y:S02]  /*13830*/  SEL R7, R2, RZ, P2 ;  /* 0x000000ff02077207 */ /* 0x000fe40001000000 */
[----:B------:R-:W-:-:S03]  /*13840*/  LOP3.LUT R3, R22, R3, RZ, 0x3c, !PT ;  /* 0x0000000316037212 */ /* 0x000fc600078e3cff */
[----:B-1----:R-:W-:Y:S01]  /*13850*/  IMAD R9, R7, 0x8, R0 ;  /* 0x0000000807097824 */ /* 0x002fe200078e0200 */
[----:B------:R-:W-:Y:S01]  /*13860*/  SHF.L.U32 R0, R3, 0x1f, RZ ;  /* 0x0000001f03007819 */ /* 0x000fe200000006ff */
[----:B--2---:R-:W-:Y:S06]  /*13870*/  @!P1 BRA `(.L_x_8755) ;  /* 0x0000000800889947 */ /* 0x004fec0003800000 */
.L_x_8786:
[----:B------:R-:W2:Y:S02]  /*13880*/  SYNCS.PHASECHK.TRANS64.TRYWAIT P1, [R9+URZ], R0 ;  /* 0x00000000090075a7 */ /* 0x000ea4000802017f */
[----:B--2---:R-:W-:Y:S05]  /*13890*/  @!P1 BRA `(.L_x_8756) ;  /* 0x0000000800949947 */ /* 0x004fea0003800000 */
.L_x_8787:
[----:B------:R-:W-:Y:S05]  /*138a0*/  @!P0 BRA `(.L_x_8757) ;  /* 0x0000000000048947 */ /* 0x000fea0003800000 */
[----:B------:R-:W-:Y:S01]  /*138b0*/  BPT.TRAP 0x1 ;  /* 0x000000040000795c */ /* 0x000fe20000300000 */
.L_x_8757:
[----:B------:R-:W-:-:S04]  /*138c0*/  IMAD R17, R17, 0x8, R6 ;  /* 0x0000000811117824 */ /* 0x000fc800078e0206 */
[----:B------:R-:W3:Y:S02]  /*138d0*/  SYNCS.PHASECHK.TRANS64.TRYWAIT P1, [R17+URZ+0x19c60], R4 ;  /* 0x019c6004110075a7 */ /* 0x000ee4000802017f */
[----:B---3--:R-:W-:Y:S05]  /*138e0*/  @!P1 BRA `(.L_x_8758) ;  /* 0x0000000800949947 */ /* 0x008fea0003800000 */
.L_x_8788:
[----:B------:R-:W-:Y:S05]  /*138f0*/  @!P0 BRA `(.L_x_8759) ;  /* 0x0000000000048947 */ /* 0x000fea0003800000 */
[----:B------:R-:W-:Y:S01]  /*13900*/  BPT.TRAP 0x1 ;  /* 0x000000040000795c */ /* 0x000fe20000300000 */
.L_x_8759:
[----:B------:R-:W-:-:S04]  /*13910*/  IMAD R7, R7, 0x8, R6 ;  /* 0x0000000807077824 */ /* 0x000fc800078e0206 */
[----:B------:R-:W4:Y:S02]  /*13920*/  SYNCS.PHASECHK.TRANS64.TRYWAIT P1, [R7+URZ+0x19c60], R0 ;  /* 0x019c6000070075a7 */ /* 0x000f24000802017f */
[----:B----4-:R-:W-:Y:S05]  /*13930*/  @!P1 BRA `(.L_x_8760) ;  /* 0x0000000800949947 */ /* 0x010fea0003800000 */
.L_x_8789:
[----:B------:R-:W-:Y:S05]  /*13940*/  @!P0 BRA `(.L_x_8761) ;  /* 0x0000000000048947 */ /* 0x000fea0003800000 */
[----:B------:R-:W-:Y:S01]  /*13950*/  BPT.TRAP 0x1 ;  /* 0x000000040000795c */ /* 0x000fe20000300000 */
.L_x_8761:
[----:B------:R-:W5:Y:S02]  /*13960*/  SYNCS.PHASECHK.TRANS64.TRYWAIT P0, [R17+URZ+0x19c80], R4 ;  /* 0x019c8004110075a7 */ /* 0x000f64000800017f */
[----:B-----5:R-:W-:Y:S05]  /*13970*/  @!P0 BRA `(.L_x_8762) ;  /* 0x0000000800988947 */ /* 0x020fea0003800000 */
.L_x_8763:
[----:B------:R1:W1:Y:S02]  /*13980*/  SYNCS.PHASECHK.TRANS64.TRYWAIT P0, [R7+URZ+0x19c80], R0 ;  /* 0x019c8000070075a7 */ /* 0x000264000800017f */
[----:B-1----:R-:W-:Y:S05]  /*13990*/  @!P0 NANOSLEEP.SYNCS 0x989680 ;  /* 0x009896800000895d */ /* 0x002fea0003900000 */
[----:B------:R-:W1:Y:S02]  /*139a0*/  @!P0 SYNCS.PHASECHK.TRANS64 P0, [R7+URZ+0x19c80], R0 ;  /* 0x019c8000070085a7 */ /* 0x000e64000800007f */
[----:B-1----:R-:W-:Y:S05]  /*139b0*/  @!P0 BRA `(.L_x_8763) ;  /* 0xfffffffc00f08947 */ /* 0x002fea000383ffff */
.L_x_8752:
[----:B------:R-:W-:Y:S05]  /*139c0*/  BSYNC B0 ;  /* 0x0000000000007941 */ /* 0x000fea0003800000 */
.L_x_8751:
[----:B------:R-:W-:Y:S05]  /*139d0*/  EXIT ;  /* 0x000000000000794d */ /* 0x000fea0003800000 */
.L_x_8602:
[----:B-1----:R-:W-:-:S04]  /*139e0*/  IMAD.U32 R3, RZ, RZ, UR47 ;  /* 0x0000002fff037e24 */ /* 0x002fc8000f8e00ff */
[----:B------:R1:W2:Y:S03]  /*139f0*/  SYNCS.PHASECHK.TRANS64.TRYWAIT P1, [R3+URZ+0x19c00], R6 ;  /* 0x019c0006030075a7 */ /* 0x0002a6000802017f */
[----:B--2---:R-:W-:Y:S05]  /*13a00*/  @!P1 NANOSLEEP.SYNCS 0x989680 ;  /* 0x009896800000995d */ /* 0x004fea0003900000 */
[----:B------:R-:W2:Y:S02]  /*13a10*/  @!P1 SYNCS.PHASECHK.TRANS64 P1, [R3+URZ+0x19c00], R6 ;  /* 0x019c0006030095a7 */ /* 0x000ea4000802007f */
[----:B--2---:R-:W-:Y:S05]  /*13a20*/  @!P1 BRA `(.L_x_8602) ;  /* 0xfffffffc00ec9947 */ /* 0x004fea000383ffff */
[----:B------:R-:W-:Y:S05]  /*13a30*/  BRA `(.L_x_8764) ;  /* 0xfffffee0008c7947 */ /* 0x000fea000383ffff */
.L_x_8606:
[----:B--2---:R2:W3:Y:S02]  /*13a40*/  SYNCS.PHASECHK.TRANS64.TRYWAIT P2, [R3+URZ+0x19c30], R2 ;  /* 0x019c3002030075a7 */ /* 0x0044e4000804017f */
[----:B---3--:R-:W-:Y:S05]  /*13a50*/  @!P2 NANOSLEEP.SYNCS 0x989680 ;  /* 0x009896800000a95d */ /* 0x008fea0003900000 */
[----:B------:R-:W3:Y:S02]  /*13a60*/  @!P2 SYNCS.PHASECHK.TRANS64 P2, [R3+URZ+0x19c30], R2 ;  /* 0x019c30020300a5a7 */ /* 0x000ee4000804007f */
[----:B---3--:R-:W-:Y:S05]  /*13a70*/  @!P2 BRA `(.L_x_8606) ;  /* 0xfffffffc00f0a947 */ /* 0x008fea000383ffff */
[----:B------:R-:W-:Y:S05]  /*13a80*/  BRA `(.L_x_8605) ;  /* 0xfffffee000b07947 */ /* 0x000fea000383ffff */
.L_x_8622:
[----:B--2---:R-:W-:-:S04]  /*13a90*/  IMAD.U32 R11, RZ, RZ, UR26 ;  /* 0x0000001aff0b7e24 */ /* 0x004fc8000f8e00ff */
[----:B------:R2:W3:Y:S03]  /*13aa0*/  SYNCS.PHASECHK.TRANS64.TRYWAIT P2, [R11+URZ+0x19c30], R10 ;  /* 0x019c300a0b0075a7 */ /* 0x0004e6000804017f */
[----:B---3--:R-:W-:Y:S05]  /*13ab0*/  @!P2 NANOSLEEP.SYNCS 0x989680 ;  /* 0x009896800000a95d */ /* 0x008fea0003900000 */
[----:B------:R-:W3:Y:S02]  /*13ac0*/  @!P2 SYNCS.PHASECHK.TRANS64 P2, [R11+URZ+0x19c30], R10 ;  /* 0x019c300a0b00a5a7 */ /* 0x000ee4000804007f */
[----:B---3--:R-:W-:Y:S05]  /*13ad0*/  @!P2 BRA `(.L_x_8622) ;  /* 0xfffffffc00eca947 */ /* 0x008fea000383ffff */
[----:B------:R-:W-:Y:S05]  /*13ae0*/  BRA `(.L_x_8621) ;  /* 0xffffff1800ec7947 */ /* 0x000fea000383ffff */
.L_x_8626:
[----:B--2---:R-:W-:-:S04]  /*13af0*/  IMAD.U32 R11, RZ, RZ, UR11 ;  /* 0x0000000bff0b7e24 */ /* 0x004fc8000f8e00ff */
[----:B------:R2:W3:Y:S03]  /*13b00*/  SYNCS.PHASECHK.TRANS64.TRYWAIT P2, [R11+URZ+0x19c50], R10 ;  /* 0x019c500a0b0075a7 */ /* 0x0004e6000804017f */
[----:B---3--:R-:W-:Y:S05]  /*13b10*/  @!P2 NANOSLEEP.SYNCS 0x989680 ;  /* 0x009896800000a95d */ /* 0x008fea0003900000 */
[----:B------:R-:W3:Y:S02]  /*13b20*/  @!P2 SYNCS.PHASECHK.TRANS64 P2, [R11+URZ+0x19c50], R10 ;  /* 0x019c500a0b00a5a7 */ /* 0x000ee4000804007f */
[----:B---3--:R-:W-:Y:S05]  /*13b30*/  @!P2 BRA `(.L_x_8626) ;  /* 0xfffffffc00eca947 */ /* 0x008fea000383ffff */
[----:B------:R-:W-:Y:S05]  /*13b40*/  BRA `(.L_x_8625) ;  /* 0xffffff1c003c7947 */ /* 0x000fea000383ffff */
.L_x_8644:
[----:B--2---:R-:W-:-:S04]  /*13b50*/  IMAD.U32 R8, RZ, RZ, UR22 ;  /* 0x00000016ff087e24 */ /* 0x004fc8000f8e00ff */
[----:B------:R2:W3:Y:S03]  /*13b60*/  SYNCS.PHASECHK.TRANS64.TRYWAIT P2, [R8+URZ+0x19c30], R7 ;  /* 0x019c3007080075a7 */ /* 0x0004e6000804017f */
[----:B---3--:R-:W-:Y:S05]  /*13b70*/  @!P2 NANOSLEEP.SYNCS 0x989680 ;  /* 0x009896800000a95d */ /* 0x008fea0003900000 */
[----:B------:R-:W3:Y:S02]  /*13b80*/  @!P2 SYNCS.PHASECHK.TRANS64 P2, [R8+URZ+0x19c30], R7 ;  /* 0x019c30070800a5a7 */ /* 0x000ee4000804007f */
[----:B---3--:R-:W-:Y:S05]  /*13b90*/  @!P2 BRA `(.L_x_8644) ;  /* 0xfffffffc00eca947 */ /* 0x008fea000383ffff */
[----:B------:R-:W-:Y:S05]  /*13ba0*/  BRA `(.L_x_8643) ;  /* 0xffffff5000447947 */ /* 0x000fea000383ffff */
.L_x_8648:
[----:B--2---:R-:W-:-:S04]  /*13bb0*/  IMAD.U32 R8, RZ, RZ, UR14 ;  /* 0x0000000eff087e24 */ /* 0x004fc8000f8e00ff */
[----:B------:R2:W3:Y:S03]  /*13bc0*/  SYNCS.PHASECHK.TRANS64.TRYWAIT P2, [R8+URZ+0x19c50], R7 ;  /* 0x019c5007080075a7 */ /* 0x0004e6000804017f */
[----:B---3--:R-:W-:Y:S05]  /*13bd0*/  @!P2 NANOSLEEP.SYNCS 0x989680 ;  /* 0x009896800000a95d */ /* 0x008fea0003900000 */
[----:B------:R-:W3:Y:S02]  /*13be0*/  @!P2 SYNCS.PHASECHK.TRANS64 P2, [R8+URZ+0x19c50], R7 ;  /* 0x019c50070800a5a7 */ /* 0x000ee4000804007f */
[----:B---3--:R-:W-:Y:S05]  /*13bf0*/  @!P2 BRA `(.L_x_8648) ;  /* 0xfffffffc00eca947 */ /* 0x008fea000383ffff */
[----:B------:R-:W-:Y:S05]  /*13c00*/  BRA `(.L_x_8647) ;  /* 0xffffff5000947947 */ /* 0x000fea000383ffff */
.L_x_8655:
[----:B--2---:R-:W-:-:S04]  /*13c10*/  IMAD.U32 R8, RZ, RZ, UR25 ;  /* 0x00000019ff087e24 */ /* 0x004fc8000f8e00ff */
[----:B------:R2:W3:Y:S03]  /*13c20*/  SYNCS.PHASECHK.TRANS64.TRYWAIT P2, [R8+URZ+0x19c30], R7 ;  /* 0x019c3007080075a7 */ /* 0x0004e6000804017f */
[----:B---3--:R-:W-:Y:S05]  /*13c30*/  @!P2 NANOSLEEP.SYNCS 0x989680 ;  /* 0x009896800000a95d */ /* 0x008fea0003900000 */
[----:B------:R-:W3:Y:S02]  /*13c40*/  @!P2 SYNCS.PHASECHK.TRANS64 P2, [R8+URZ+0x19c30], R7 ;  /* 0x019c30070800a5a7 */ /* 0x000ee4000804007f */
[----:B---3--:R-:W-:Y:S05]  /*13c50*/  @!P2 BRA `(.L_x_8655) ;  /* 0xfffffffc00eca947 */ /* 0x008fea000383ffff */
[----:B------:R-:W-:Y:S05]  /*13c60*/  BRA `(.L_x_8654) ;  /* 0xffffff7400207947 */ /* 0x000fea000383ffff */
.L_x_8659:
[----:B--2---:R-:W-:-:S04]  /*13c70*/  IMAD.U32 R8, RZ, RZ, UR11 ;  /* 0x0000000bff087e24 */ /* 0x004fc8000f8e00ff */
[----:B------:R2:W3:Y:S03]  /*13c80*/  SYNCS.PHASECHK.TRANS64.TRYWAIT P2, [R8+URZ+0x19c50], R7 ;  /* 0x019c5007080075a7 */ /* 0x0004e6000804017f */
[----:B---3--:R-:W-:Y:S05]  /*13c90*/  @!P2 NANOSLEEP.SYNCS 0x989680 ;  /* 0x009896800000a95d */ /* 0x008fea0003900000 */
[----:B------:R-:W3:Y:S02]  /*13ca0*/  @!P2 SYNCS.PHASECHK.TRANS64 P2, [R8+URZ+0x19c50], R7 ;  /* 0x019c50070800a5a7 */ /* 0x000ee4000804007f */
[----:B---3--:R-:W-:Y:S05]  /*13cb0*/  @!P2 BRA `(.L_x_8659) ;  /* 0xfffffffc00eca947 */ /* 0x008fea000383ffff */
[----:B------:R-:W-:Y:S05]  /*13cc0*/  BRA `(.L_x_8658) ;  /* 0xffffff7400707947 */ /* 0x000fea000383ffff */
.L_x_8673:
[----:B--2---:R-:W-:-:S04]  /*13cd0*/  IMAD.U32 R3, RZ, RZ, UR14 ;  /* 0x0000000eff037e24 */ /* 0x004fc8000f8e00ff */
[----:B------:R2:W3:Y:S03]  /*13ce0*/  SYNCS.PHASECHK.TRANS64.TRYWAIT P1, [R3+URZ+0x19c50], R0 ;  /* 0x019c5000030075a7 */ /* 0x0004e6000802017f */
[----:B---3--:R-:W-:Y:S05]  /*13cf0*/  @!P1 NANOSLEEP.SYNCS 0x989680 ;  /* 0x009896800000995d */ /* 0x008fea0003900000 */
[----:B------:R-:W3:Y:S02]  /*13d00*/  @!P1 SYNCS.PHASECHK.TRANS64 P1, [R3+URZ+0x19c50], R0 ;  /* 0x019c5000030095a7 */ /* 0x000ee4000802007f */
[----:B---3--:R-:W-:Y:S05]  /*13d10*/  @!P1 BRA `(.L_x_8673) ;  /* 0xfffffffc00ec9947 */ /* 0x008fea000383ffff */
[----:B------:R-:W-:Y:S05]  /*13d20*/  BRA `(.L_x_8672) ;  /* 0xffffffa400bc7947 */ /* 0x000fea000383ffff */
.L_x_8701:
[----:B------:R-:W-:Y:S02]  /*13d30*/  IMAD.MOV.U32 R13, RZ, RZ, R4 ;  /* 0x000000ffff0d7224 */ /* 0x000fe400078e0004 */
[----:B------:R-:W-:Y:S02]  /*13d40*/  IMAD.MOV.U32 R12, RZ, RZ, RZ ;  /* 0x000000ffff0c7224 */ /* 0x000fe400078e00ff */
[----:B------:R-:W-:Y:S02]  /*13d50*/  IMAD.MOV.U32 R11, RZ, RZ, 0x1f ;  /* 0x0000001fff0b7424 */ /* 0x000fe400078e00ff */
[----:B------:R-:W-:-:S07]  /*13d60*/  IMAD.MOV.U32 R15, RZ, RZ, -0x1 ;  /* 0xffffffffff0f7424 */ /* 0x000fce00078e00ff */
[----:B------:R-:W-:Y:S05]  /*13d70*/  WARPSYNC.COLLECTIVE R15, `(.L_x_8765) ;  /* 0x000000000f087348 */ /* 0x000fea0003c00000 */
[----:B------:R1:W2:Y:S02]  /*13d80*/  SHFL.IDX P6, R14, R13, R12, R11 ;  /* 0x0000000c0d0e7389 */ /* 0x0002a400000c000b */
[----:B-12---:R-:W-:Y:S01]  /*13d90*/  ENDCOLLECTIVE ;  /* 0x000000000000791b */ /* 0x006fe20003800000 */
.L_x_8765:
[----:B------:R-:W-:Y:S05]  /*13da0*/  BRA `(.L_x_8766) ;  /* 0xffffffd400b47947 */ /* 0x000fea000383ffff */
.L_x_8703:
[----:B------:R-:W-:Y:S01]  /*13db0*/  BSSY B0, `(.L_x_8767) ;  /* 0x0000006000007945 */ /* 0x000fe20003800000 */
[----:B------:R-:W-:-:S07]  /*13dc0*/  IMAD.MOV.U32 R15, RZ, RZ, -0x1 ;  /* 0xffffffffff0f7424 */ /* 0x000fce00078e00ff */
[----:B-1----:R-:W-:Y:S05]  /*13dd0*/  WARPSYNC.COLLECTIVE R15, `(.L_x_8768) ;  /* 0x000000000f0c7348 */ /* 0x002fea0003c00000 */
[----:B------:R-:W-:Y:S02]  /*13de0*/  ELECT P6, UR62, PT ;  /* 0x00000000003e782f */ /* 0x000fe400038c0000 */
[----:B------:R-:W-:Y:S01]  /*13df0*/  MOV R14, UR62 ;  /* 0x0000003e000e7c02 */ /* 0x000fe20008000f00 */
[----:B-1----:R-:W-:Y:S10]  /*13e00*/  ENDCOLLECTIVE ;  /* 0x000000000000791b */ /* 0x002ff40003800000 */
.L_x_8768:
[----:B------:R-:W-:Y:S05]  /*13e10*/  BSYNC B0 ;  /* 0x0000000000007941 */ /* 0x000fea0003800000 */
.L_x_8767:
[----:B------:R-:W-:Y:S05]  /*13e20*/  BRA `(.L_x_8769) ;  /* 0xffffffd400b47947 */ /* 0x000fea000383ffff */
.L_x_8706:
[----:B--2---:R2:W3:Y:S02]  /*13e30*/  SYNCS.PHASECHK.TRANS64.TRYWAIT P3, [R5+URZ+0x19c80], R2 ;  /* 0x019c8002050075a7 */ /* 0x0044e4000806017f */
[----:B---3--:R-:W-:Y:S05]  /*13e40*/  @!P3 NANOSLEEP.SYNCS 0x989680 ;  /* 0x009896800000b95d */ /* 0x008fea0003900000 */
[----:B------:R-:W3:Y:S02]  /*13e50*/  @!P3 SYNCS.PHASECHK.TRANS64 P3, [R5+URZ+0x19c80], R2 ;  /* 0x019c80020500b5a7 */ /* 0x000ee4000806007f */
[----:B---3--:R-:W-:Y:S05]  /*13e60*/  @!P3 BRA `(.L_x_8706) ;  /* 0xfffffffc00f0b947 */ /* 0x008fea000383ffff */
[----:B------:R-:W-:Y:S05]  /*13e70*/  BRA `(.L_x_8770) ;  /* 0xffffffd800087947 */ /* 0x000fea000383ffff */
.L_x_8708:
[----:B---3--:R3:W4:Y:S02]  /*13e80*/  SYNCS.PHASECHK.TRANS64.TRYWAIT P3, [R5+URZ+0x19c40], R2 ;  /* 0x019c4002050075a7 */ /* 0x008724000806017f */
[----:B----4-:R-:W-:Y:S05]  /*13e90*/  @!P3 NANOSLEEP.SYNCS 0x989680 ;  /* 0x009896800000b95d */ /* 0x010fea0003900000 */
[----:B------:R-:W4:Y:S02]  /*13ea0*/  @!P3 SYNCS.PHASECHK.TRANS64 P3, [R5+URZ+0x19c40], R2 ;  /* 0x019c40020500b5a7 */ /* 0x000f24000806007f */
[----:B----4-:R-:W-:Y:S05]  /*13eb0*/  @!P3 BRA `(.L_x_8708) ;  /* 0xfffffffc00f0b947 */ /* 0x010fea000383ffff */
[----:B------:R-:W-:Y:S05]  /*13ec0*/  BRA `(.L_x_8771) ;  /* 0xffffffd800807947 */ /* 0x000fea000383ffff */
.L_x_8711:
[----:B--2---:R2:W3:Y:S02]  /*13ed0*/  SYNCS.PHASECHK.TRANS64.TRYWAIT P0, [R27+URZ+0x19c20], R2 ;  /* 0x019c20021b0075a7 */ /* 0x0044e4000800017f */
[----:B---3--:R-:W-:Y:S05]  /*13ee0*/  @!P0 NANOSLEEP.SYNCS 0x989680 ;  /* 0x009896800000895d */ /* 0x008fea0003900000 */
[----:B------:R-:W3:Y:S02]  /*13ef0*/  @!P0 SYNCS.PHASECHK.TRANS64 P0, [R27+URZ+0x19c20], R2 ;  /* 0x019c20021b0085a7 */ /* 0x000ee4000800007f */
[----:B---3--:R-:W-:Y:S05]  /*13f00*/  @!P0 BRA `(.L_x_8711) ;  /* 0xfffffffc00f08947 */ /* 0x008fea000383ffff */
[----:B------:R-:W-:Y:S05]  /*13f10*/  BRA `(.L_x_8772) ;  /* 0xffffffdc00907947 */ /* 0x000fea000383ffff */
.L_x_8717:
[----:B-1----:R1:W2:Y:S02]  /*13f20*/  SYNCS.PHASECHK.TRANS64.TRYWAIT P0, [R10+URZ+0x19c80], R4 ;  /* 0x019c80040a0075a7 */ /* 0x0022a4000800017f */
[----:B--2---:R-:W-:Y:S05]  /*13f30*/  @!P0 NANOSLEEP.SYNCS 0x989680 ;  /* 0x009896800000895d */ /* 0x004fea0003900000 */
[----:B------:R-:W2:Y:S02]  /*13f40*/  @!P0 SYNCS.PHASECHK.TRANS64 P0, [R10+URZ+0x19c80], R4 ;  /* 0x019c80040a0085a7 */ /* 0x000ea4000800007f */
[----:B--2---:R-:W-:Y:S05]  /*13f50*/  @!P0 BRA `(.L_x_8717) ;  /* 0xfffffffc00f08947 */ /* 0x004fea000383ffff */
[----:B------:R-:W-:Y:S05]  /*13f60*/  BRA `(.L_x_8773) ;  /* 0xffffffe000307947 */ /* 0x000fea000383ffff */
.L_x_8724:
[----:B--2---:R2:W3:Y:S02]  /*13f70*/  SYNCS.PHASECHK.TRANS64.TRYWAIT P0, [R10+URZ+0x19c40], R4 ;  /* 0x019c40040a0075a7 */ /* 0x0044e4000800017f */
[----:B---3--:R-:W-:Y:S05]  /*13f80*/  @!P0 NANOSLEEP.SYNCS 0x989680 ;  /* 0x009896800000895d */ /* 0x008fea0003900000 */
[----:B------:R-:W3:Y:S02]  /*13f90*/  @!P0 SYNCS.PHASECHK.TRANS64 P0, [R10+URZ+0x19c40], R4 ;  /* 0x019c40040a0085a7 */ /* 0x000ee4000800007f */
[----:B---3--:R-:W-:Y:S05]  /*13fa0*/  @!P0 BRA `(.L_x_8724) ;  /* 0xfffffffc00f08947 */ /* 0x008fea000383ffff */
[----:B------:R-:W-:Y:S05]  /*13fb0*/  BRA `(.L_x_8774) ;  /* 0xffffffe400287947 */ /* 0x000fea000383ffff */
.L_x_8732:
[----:B-1----:R1:W2:Y:S02]  /*13fc0*/  SYNCS.PHASECHK.TRANS64.TRYWAIT P3, [R12+URZ+0x19c70], R5 ;  /* 0x019c70050c0075a7 */ /* 0x0022a4000806017f */
[----:B--2---:R-:W-:Y:S05]  /*13fd0*/  @!P3 NANOSLEEP.SYNCS 0x989680 ;  /* 0x009896800000b95d */ /* 0x004fea0003900000 */
[----:B------:R-:W2:Y:S02]  /*13fe0*/  @!P3 SYNCS.PHASECHK.TRANS64 P3, [R12+URZ+0x19c70], R5 ;  /* 0x019c70050c00b5a7 */ /* 0x000ea4000806007f */
[----:B--2---:R-:W-:Y:S05]  /*13ff0*/  @!P3 BRA `(.L_x_8732) ;  /* 0xfffffffc00f0b947 */ /* 0x004fea000383ffff */
[----:B------:R-:W-:Y:S05]  /*14000*/  BRA `(.L_x_8775) ;  /* 0xffffffe8003c7947 */ /* 0x000fea000383ffff */
.L_x_8734:
[----:B-1----:R1:W2:Y:S02]  /*14010*/  SYNCS.PHASECHK.TRANS64.TRYWAIT P3, [R12+URZ+0x19c60], R5 ;  /* 0x019c60050c0075a7 */ /* 0x0022a4000806017f */
[----:B--2---:R-:W-:Y:S05]  /*14020*/  @!P3 NANOSLEEP.SYNCS 0x989680 ;  /* 0x009896800000b95d */ /* 0x004fea0003900000 */
[----:B------:R-:W2:Y:S02]  /*14030*/  @!P3 SYNCS.PHASECHK.TRANS64 P3, [R12+URZ+0x19c60], R5 ;  /* 0x019c60050c00b5a7 */ /* 0x000ea4000806007f */
[----:B--2---:R-:W-:Y:S05]  /*14040*/  @!P3 BRA `(.L_x_8734) ;  /* 0xfffffffc00f0b947 */ /* 0x004fea000383ffff */
[----:B------:R-:W-:Y:S05]  /*14050*/  BRA `(.L_x_8776) ;  /* 0xffffffe800447947 */ /* 0x000fea000383ffff */
.L_x_8741:
[----:B--2---:R2:W3:Y:S02]  /*14060*/  SYNCS.PHASECHK.TRANS64.TRYWAIT P0, [R2+URZ+0x19c70], R3 ;  /* 0x019c7003020075a7 */ /* 0x0044e4000800017f */
[----:B---3--:R-:W-:Y:S05]  /*14070*/  @!P0 NANOSLEEP.SYNCS 0x989680 ;  /* 0x009896800000895d */ /* 0x008fea0003900000 */
[----:B------:R-:W3:Y:S02]  /*14080*/  @!P0 SYNCS.PHASECHK.TRANS64 P0, [R2+URZ+0x19c70], R3 ;  /* 0x019c7003020085a7 */ /* 0x000ee4000800007f */
[----:B---3--:R-:W-:Y:S05]  /*14090*/  @!P0 BRA `(.L_x_8741) ;  /* 0xfffffffc00f08947 */ /* 0x008fea000383ffff */
[----:B------:R-:W-:Y:S05]  /*140a0*/  BRA `(.L_x_8777) ;  /* 0xffffffec00b47947 */ /* 0x000fea000383ffff */
.L_x_8743:
[----:B--2---:R2:W3:Y:S02]  /*140b0*/  SYNCS.PHASECHK.TRANS64.TRYWAIT P0, [R2+URZ+0x19c60], R3 ;  /* 0x019c6003020075a7 */ /* 0x0044e4000800017f */
[----:B---3--:R-:W-:Y:S05]  /*140c0*/  @!P0 NANOSLEEP.SYNCS 0x989680 ;  /* 0x009896800000895d */ /* 0x008fea0003900000 */
[----:B------:R-:W3:Y:S02]  /*140d0*/  @!P0 SYNCS.PHASECHK.TRANS64 P0, [R2+URZ+0x19c60], R3 ;  /* 0x019c6003020085a7 */ /* 0x000ee4000800007f */
[----:B---3--:R-:W-:Y:S05]  /*140e0*/  @!P0 BRA `(.L_x_8743) ;  /* 0xfffffffc00f08947 */ /* 0x008fea000383ffff */
[----:B------:R-:W-:Y:S05]  /*140f0*/  BRA `(.L_x_8778) ;  /* 0xffffffec00bc7947 */ /* 0x000fea000383ffff */
.L_x_8749:
[----:B--2---:R2:W3:Y:S02]  /*14100*/  SYNCS.PHASECHK.TRANS64.TRYWAIT P0, [R6+URZ+0x19c20], R0 ;  /* 0x019c2000060075a7 */ /* 0x0044e4000800017f */
[----:B---3--:R-:W-:Y:S05]  /*14110*/  @!P0 NANOSLEEP.SYNCS 0x989680 ;  /* 0x009896800000895d */ /* 0x008fea0003900000 */
[----:B------:R-:W3:Y:S02]  /*14120*/  @!P0 SYNCS.PHASECHK.TRANS64 P0, [R6+URZ+0x19c20], R0 ;  /* 0x019c2000060085a7 */ /* 0x000ee4000800007f */
[----:B---3--:R-:W-:Y:S05]  /*14130*/  @!P0 BRA `(.L_x_8749) ;  /* 0xfffffffc00f08947 */ /* 0x008fea000383ffff */
[----:B------:R-:W-:Y:S05]  /*14140*/  BRA `(.L_x_8779) ;  /* 0xfffffff400507947 */ /* 0x000fea000383ffff */
.L_x_8750:
[----:B------:R-:W3:Y:S01]  /*14150*/  S2R R2, SR_TID.X ;  /* 0x0000000000027919 */ /* 0x000ee20000002100 */
[----:B------:R-:W-:Y:S01]  /*14160*/  BSSY B0, `(.L_x_8780) ;  /* 0x000000a000007945 */ /* 0x000fe20003800000 */
[----:B------:R-:W-:Y:S02]  /*14170*/  IMAD.MOV.U32 R12, RZ, RZ, RZ ;  /* 0x000000ffff0c7224 */ /* 0x000fe400078e00ff */
[----:B-1----:R-:W-:Y:S02]  /*14180*/  IMAD.MOV.U32 R11, RZ, RZ, 0x1f ;  /* 0x0000001fff0b7424 */ /* 0x002fe400078e00ff */
[----:B------:R-:W-:Y:S01]  /*14190*/  IMAD.MOV.U32 R15, RZ, RZ, -0x1 ;  /* 0xffffffffff0f7424 */ /* 0x000fe200078e00ff */
[----:B---3--:R-:W-:-:S04]  /*141a0*/  SHF.R.U32.HI R2, RZ, 0x5, R2 ;  /* 0x00000005ff027819 */ /* 0x008fc80000011602 */
[----:B------:R-:W-:-:S05]  /*141b0*/  LOP3.LUT R2, R2, 0x3, RZ, 0xc0, !PT ;  /* 0x0000000302027812 */ /* 0x000fca00078ec0ff */
[----:B------:R-:W-:-:S07]  /*141c0*/  IMAD.MOV.U32 R13, RZ, RZ, R2 ;  /* 0x000000ffff0d7224 */ /* 0x000fce00078e0002 */
[----:B--2---:R-:W-:Y:S05]  /*141d0*/  WARPSYNC.COLLECTIVE R15, `(.L_x_8781) ;  /* 0x000000000f087348 */ /* 0x004fea0003c00000 */
[----:B------:R1:W3:Y:S02]  /*141e0*/  SHFL.IDX P6, R14, R13, R12, R11 ;  /* 0x0000000c0d0e7389 */ /* 0x0002e400000c000b */
[----:B-123--:R-:W-:Y:S01]  /*141f0*/  ENDCOLLECTIVE ;  /* 0x000000000000791b */ /* 0x00efe20003800000 */
.L_x_8781:
[----:B------:R-:W-:Y:S05]  /*14200*/  BSYNC B0 ;  /* 0x0000000000007941 */ /* 0x000fea0003800000 */
.L_x_8780:
[----:B------:R-:W-:Y:S05]  /*14210*/  BRA `(.L_x_8782) ;  /* 0xfffffff400387947 */ /* 0x000fea000383ffff */
.L_x_8753:
[----:B------:R-:W-:Y:S01]  /*14220*/  BSSY B1, `(.L_x_8783) ;  /* 0x0000006000017945 */ /* 0x000fe20003800000 */
[----:B------:R-:W-:-:S07]  /*14230*/  IMAD.MOV.U32 R15, RZ, RZ, -0x1 ;  /* 0xffffffffff0f7424 */ /* 0x000fce00078e00ff */
[----:B-12---:R-:W-:Y:S05]  /*14240*/  WARPSYNC.COLLECTIVE R15, `(.L_x_8784) ;  /* 0x000000000f0c7348 */ /* 0x006fea0003c00000 */
[----:B------:R-:W-:Y:S02]  /*14250*/  ELECT P6, UR62, PT ;  /* 0x00000000003e782f */ /* 0x000fe400038c0000 */
[----:B------:R-:W-:Y:S01]  /*14260*/  MOV R14, UR62 ;  /* 0x0000003e000e7c02 */ /* 0x000fe20008000f00 */
[----:B-12---:R-:W-:Y:S10]  /*14270*/  ENDCOLLECTIVE ;  /* 0x000000000000791b */ /* 0x006ff40003800000 */
.L_x_8784:
[----:B------:R-:W-:Y:S05]  /*14280*/  BSYNC B1 ;  /* 0x0000000000017941 */ /* 0x000fea0003800000 */
.L_x_8783:
[----:B------:R-:W-:Y:S05]  /*14290*/  BRA `(.L_x_8785) ;  /* 0xfffffff400307947 */ /* 0x000fea000383ffff */
.L_x_8755:
[----:B-1----:R1:W2:Y:S02]  /*142a0*/  SYNCS.PHASECHK.TRANS64.TRYWAIT P1, [R5+URZ], R4 ;  /* 0x00000004050075a7 */ /* 0x0022a4000802017f */
[----:B--2---:R-:W-:Y:S05]  /*142b0*/  @!P1 NANOSLEEP.SYNCS 0x989680 ;  /* 0x009896800000995d */ /* 0x004fea0003900000 */
[----:B------:R-:W2:Y:S02]  /*142c0*/  @!P1 SYNCS.PHASECHK.TRANS64 P1, [R5+URZ], R4 ;  /* 0x00000004050095a7 */ /* 0x000ea4000802007f */
[----:B--2---:R-:W-:Y:S05]  /*142d0*/  @!P1 BRA `(.L_x_8755) ;  /* 0xfffffffc00f09947 */ /* 0x004fea000383ffff */
[----:B------:R-:W-:Y:S05]  /*142e0*/  BRA `(.L_x_8786) ;  /* 0xfffffff400647947 */ /* 0x000fea000383ffff */
.L_x_8756:
[----:B--2---:R2:W3:Y:S02]  /*142f0*/  SYNCS.PHASECHK.TRANS64.TRYWAIT P1, [R9+URZ], R0 ;  /* 0x00000000090075a7 */ /* 0x0044e4000802017f */
[----:B---3--:R-:W-:Y:S05]  /*14300*/  @!P1 NANOSLEEP.SYNCS 0x989680 ;  /* 0x009896800000995d */ /* 0x008fea0003900000 */
[----:B------:R-:W3:Y:S02]  /*14310*/  @!P1 SYNCS.PHASECHK.TRANS64 P1, [R9+URZ], R0 ;  /* 0x00000000090095a7 */ /* 0x000ee4000802007f */
[----:B---3--:R-:W-:Y:S05]  /*14320*/  @!P1 BRA `(.L_x_8756) ;  /* 0xfffffffc00f09947 */ /* 0x008fea000383ffff */
[----:B------:R-:W-:Y:S05]  /*14330*/  BRA `(.L_x_8787) ;  /* 0xfffffff400587947 */ /* 0x000fea000383ffff */
.L_x_8758:
[----:B---3--:R3:W4:Y:S02]  /*14340*/  SYNCS.PHASECHK.TRANS64.TRYWAIT P1, [R17+URZ+0x19c60], R4 ;  /* 0x019c6004110075a7 */ /* 0x008724000802017f */
[----:B----4-:R-:W-:Y:S05]  /*14350*/  @!P1 NANOSLEEP.SYNCS 0x989680 ;  /* 0x009896800000995d */ /* 0x010fea0003900000 */
[----:B------:R-:W4:Y:S02]  /*14360*/  @!P1 SYNCS.PHASECHK.TRANS64 P1, [R17+URZ+0x19c60], R4 ;  /* 0x019c6004110095a7 */ /* 0x000f24000802007f */
[----:B----4-:R-:W-:Y:S05]  /*14370*/  @!P1 BRA `(.L_x_8758) ;  /* 0xfffffffc00f09947 */ /* 0x010fea000383ffff */
[----:B------:R-:W-:Y:S05]  /*14380*/  BRA `(.L_x_8788) ;  /* 0xfffffff400587947 */ /* 0x000fea000383ffff */
.L_x_8760:
[----:B----4-:R4:W1:Y:S02]  /*14390*/  SYNCS.PHASECHK.TRANS64.TRYWAIT P1, [R7+URZ+0x19c60], R0 ;  /* 0x019c6000070075a7 */ /* 0x010864000802017f */
[----:B-1----:R-:W-:Y:S05]  /*143a0*/  @!P1 NANOSLEEP.SYNCS 0x989680 ;  /* 0x009896800000995d */ /* 0x002fea0003900000 */
[----:B------:R-:W1:Y:S02]  /*143b0*/  @!P1 SYNCS.PHASECHK.TRANS64 P1, [R7+URZ+0x19c60], R0 ;  /* 0x019c6000070095a7 */ /* 0x000e64000802007f */
[----:B-1----:R-:W-:Y:S05]  /*143c0*/  @!P1 BRA `(.L_x_8760) ;  /* 0xfffffffc00f09947 */ /* 0x002fea000383ffff */
[----:B------:R-:W-:Y:S05]  /*143d0*/  BRA `(.L_x_8789) ;  /* 0xfffffff400587947 */ /* 0x000fea000383ffff */
.L_x_8762:
[----:B------:R1:W1:Y:S02]  /*143e0*/  SYNCS.PHASECHK.TRANS64.TRYWAIT P0, [R17+URZ+0x19c80], R4 ;  /* 0x019c8004110075a7 */ /* 0x000264000800017f */
[----:B-1----:R-:W-:Y:S05]  /*143f0*/  @!P0 NANOSLEEP.SYNCS 0x989680 ;  /* 0x009896800000895d */ /* 0x002fea0003900000 */
[----:B------:R-:W1:Y:S02]  /*14400*/  @!P0 SYNCS.PHASECHK.TRANS64 P0, [R17+URZ+0x19c80], R4 ;  /* 0x019c8004110085a7 */ /* 0x000e64000800007f */
[----:B-1----:R-:W-:Y:S05]  /*14410*/  @!P0 BRA `(.L_x_8762) ;  /* 0xfffffffc00f08947 */ /* 0x002fea000383ffff */
[----:B------:R-:W-:Y:S05]  /*14420*/  BRA `(.L_x_8763) ;  /* 0xfffffff400547947 */ /* 0x000fea000383ffff */
.L_x_8790:
        /* <DEDUP_REMOVED lines=13> */
.L_x_12365:


//--------------------- .text._ZN7cutlass13device_kernelIN5flash11enable_sm90INS1_16FlashAttnFwdSm90INS1_25CollectiveMainloopFwdSm90ILi2EN4cute5tupleIJNS5_1CILi1EEES8_S8_EEENS6_IJNS7_ILi192EEENS7_ILi128EEENS7_ILi96EEEEEELi96ENS_12float_e4m3_tEfNS_4arch4Sm90ELb0ELb1ELb1ELb1ELb0ELb0ELb0ELb1ELb1ELb0ELb0ELb0EEENS1_21CollectiveEpilogueFwdINS6_IJSA_SC_SB_EEES9_NS_10bfloat16_tESG_Li384ELb1ELb0ELb0ELb1EEENS1_36VarlenDynamicPersistentTileSchedulerILi192ELi128ELi384ELi128ELb0ELb0ELb1ELb1ELb0ELb1EEEEEEEEEvNT_6ParamsE --------------------------
	.section	.text._ZN7cutlass13device_kernelIN5flash11enable_sm90INS1_16FlashAttnFwdSm90INS1_25CollectiveMainloopFwdSm90ILi2EN4cute5tupleIJNS5_1CILi1EEES8_S8_EEENS6_IJNS7_ILi192EEENS7_ILi128EEENS7_ILi96EEEEEELi96ENS_12float_e4m3_tEfNS_4arch4Sm90ELb0ELb1ELb1ELb1ELb0ELb0ELb0ELb1ELb1ELb0ELb0ELb0EEENS1_21CollectiveEpilogueFwdINS6_IJSA_SC_SB_EEES9_NS_10bfloat16_tESG_Li384ELb1ELb0ELb0ELb1EEENS1_36VarlenDynamicPersistentTileSchedulerILi192ELi128ELi384ELi128ELb0ELb0ELb1ELb1ELb0ELb1EEEEEEEEEvNT_6ParamsE,"ax",@progbits
	.align	128
.text._ZN7cutlass13device_kernelIN5flash11enable_sm90INS1_16FlashAttnFwdSm90INS1_25CollectiveMainloopFwdSm90ILi2EN4cute5tupleIJNS5_1CILi1EEES8_S8_EEENS6_IJNS7_ILi192EEENS7_ILi128EEENS7_ILi96EEEEEELi96ENS_12float_e4m3_tEfNS_4arch4Sm90ELb0ELb1ELb1ELb1ELb0ELb0ELb0ELb1ELb1ELb0ELb0ELb0EEENS1_21CollectiveEpilogueFwdINS6_IJSA_SC_SB_EEES9_NS_10bfloat16_tESG_Li384ELb1ELb0ELb0ELb1EEENS1_36VarlenDynamicPersistentTileSchedulerILi192ELi128ELi384ELi128ELb0ELb0ELb1ELb1ELb0ELb1EEEEEEEEEvNT_6ParamsE:
        .type           _ZN7cutlass13device_kernelIN5flash11enable_sm90INS1_16FlashAttnFwdSm90INS1_25CollectiveMainloopFwdSm90ILi2EN4cute5tupleIJNS5_1CILi1EEES8_S8_EEENS6_IJNS7_ILi192EEENS7_ILi128EEENS7_ILi96EEEEEELi96ENS_12float_e4m3_tEfNS_4arch4Sm90ELb0ELb1ELb1ELb1ELb0ELb0ELb0ELb1ELb1ELb0ELb0ELb0EEENS1_21CollectiveEpilogueFwdINS6_IJSA_SC_SB_EEES9_NS_10bfloat16_tESG_Li384ELb1ELb0ELb0ELb1EEENS1_36VarlenDynamicPersistentTileSchedulerILi192ELi128ELi384ELi128ELb0ELb0ELb1ELb1ELb0ELb1EEEEEEEEEvNT_6ParamsE,@function
        .size           _ZN7cutlass13device_kernelIN5flash11enable_sm90INS1_16FlashAttnFwdSm90INS1_25CollectiveMainloopFwdSm90ILi2EN4cute5tupleIJNS5_1CILi1EEES8_S8_EEENS6_IJNS7_ILi192EEENS7_ILi128EEENS7_ILi96EEEEEELi96ENS_12float_e4m3_tEfNS_4arch4Sm90ELb0ELb1ELb1ELb1ELb0ELb0ELb0ELb1ELb1ELb0ELb0ELb0EEENS1_21CollectiveEpilogueFwdINS6_IJSA_SC_SB_EEES9_NS_10bfloat16_tESG_Li384ELb1ELb0ELb0ELb1EEENS1_36VarlenDynamicPersistentTileSchedulerILi192ELi128ELi384ELi128ELb0ELb0ELb1ELb1ELb0ELb1EEEEEEEEEvNT_6ParamsE,(.L_x_12366 - _ZN7cutlass13device_kernelIN5flash11enable_sm90INS1_16FlashAttnFwdSm90INS1_25CollectiveMainloopFwdSm90ILi2EN4cute5tupleIJNS5_1CILi1EEES8_S8_EEENS6_IJNS7_ILi192EEENS7_ILi128EEENS7_ILi96EEEEEELi96ENS_12float_e4m3_tEfNS_4arch4Sm90ELb0ELb1ELb1ELb1ELb0ELb0ELb0ELb1ELb1ELb0ELb0ELb0EEENS1_21CollectiveEpilogueFwdINS6_IJSA_SC_SB_EEES9_NS_10bfloat16_tESG_Li384ELb1ELb0ELb0ELb1EEENS1_36VarlenDynamicPersistentTileSchedulerILi192ELi128ELi384ELi128ELb0ELb0ELb1ELb1ELb0ELb1EEEEEEEEEvNT_6ParamsE)
        .other          _ZN7cutlass13device_kernelIN5flash11enable_sm90INS1_16FlashAttnFwdSm90INS1_25CollectiveMainloopFwdSm90ILi2EN4cute5tupleIJNS5_1CILi1EEES8_S8_EEENS6_IJNS7_ILi192EEENS7_ILi128EEENS7_ILi96EEEEEELi96ENS_12float_e4m3_tEfNS_4arch4Sm90ELb0ELb1ELb1ELb1ELb0ELb0ELb0ELb1ELb1ELb0ELb0ELb0EEENS1_21CollectiveEpilogueFwdINS6_IJSA_SC_SB_EEES9_NS_10bfloat16_tESG_Li384ELb1ELb0ELb0ELb1EEENS1_36VarlenDynamicPersistentTileSchedulerILi192ELi128ELi384ELi128ELb0ELb0ELb1ELb1ELb0ELb1EEEEEEEEEvNT_6ParamsE,@"STO_CUDA_ENTRY STV_DEFAULT"
_ZN7cutlass13device_kernelIN5flash11enable_sm90INS1_16FlashAttnFwdSm90INS1_25CollectiveMainloopFwdSm90ILi2EN4cute5tupleIJNS5_1CILi1EEES8_S8_EEENS6_IJNS7_ILi192EEENS7_ILi128EEENS7_ILi96EEEEEELi96ENS_12float_e4m3_tEfNS_4arch4Sm90ELb0ELb1ELb1ELb1ELb0ELb0ELb0ELb1ELb1ELb0ELb0ELb0EEENS1_21CollectiveEpilogueFwdINS6_IJSA_SC_SB_EEES9_NS_10bfloat16_tESG_Li384ELb1ELb0ELb0ELb1EEENS1_36VarlenDynamicPersistentTileSchedulerILi192ELi128ELi384ELi128ELb0ELb0ELb1ELb1ELb0ELb1EEEEEEEEEvNT_6ParamsE:
        /* <DEDUP_REMOVED lines=21> */
.L_x_8792:
[----:B------:R-:W-:Y:S05]  /*0150*/  BSYNC B0 ;  /* 0x0000000000007941 */ /* 0x000fea0003800000 */
.L_x_8791:
        /* <DEDUP_REMOVED lines=41> */
.L_x_8793:
        /* <DEDUP_REMOVED lines=22> */
.L_x_8794:
        /* <DEDUP_REMOVED lines=18> */
.L_x_8795:
        /* <DEDUP_REMOVED lines=22> */
.L_x_8796:
        /* <DEDUP_REMOVED lines=22> */
.L_x_8797:
[----:B------:R-:W-:Y:S01]  /*0930*/  PLOP3.LUT P0, PT, PT, PT, UP0, 0x80, 0x0 ;  /* 0x000000000000781c */ /* 0x000fe20003f0f008 */
[----:B------:R-:W-:Y:S01]  /*0940*/  UMOV UR42, 0x1 ;  /* 0x00000001002a7882 */ /* 0x000fe20000000000 */
[----:B------:R-:W-:Y:S01]  /*0950*/  NOP ;  /* 0x0000000000007918 */ /* 0x000fe20000000000 */
[----:B------:R-:W-:Y:S01]  /*0960*/  USEL UR42, UR42, 0x2, !UP0 ;  /* 0x000000022a2a7887 */ /* 0x000fe2000c000000 */
[----:B------:R-:W-:Y:S01]  /*0970*/  ULDC.64 UR46, c[0x0][0x208] ;  /* 0x00008200002e7ab9 */ /* 0x000fe20000000a00 */
[----:B012-4-:R-:W-:Y:S08]  /*0980*/  BAR.SYNC.DEFER_BLOCKING 0x0 ;  /* 0x0000000000007b1d */ /* 0x017ff00000010000 */
[----:B------:R-:W-:Y:S05]  /*0990*/  @!P0 BRA `(.L_x_8798) ;  /* 0x0000010000308947 */ /* 0x000fea0003800000 */
.L_x_8799:
        /* <DEDUP_REMOVED lines=16> */
[----:B------:R-:W-:Y:S01]  /*0aa0*/  ULOP3.LUT UR48, UR42, 0x1, URZ, 0xfc, !UPT ;  /* 0x000000012a307892 */ /* 0x000fe2000f8efc3f */
[----:B------:R-:W-:Y:S01]  /*0ab0*/  R2UR UR49, R91 ;  /* 0x000000005b3172ca */ /* 0x000fe200000e0000 */
[----:B------:R-:W-:Y:S01]  /*0ac0*/  UMOV UR36, URZ ;  /* 0x0000003f00247c82 */ /* 0x000fe20008000000 */
[----:B------:R-:W-:Y:S01]  /*0ad0*/  UMOV UR37, URZ ;  /* 0x0000003f00257c82 */ /* 0x000fe20008000000 */
[----:B------:R-:W-:Y:S01]  /*0ae0*/  UMOV UR38, URZ ;  /* 0x0000003f00267c82 */ /* 0x000fe20008000000 */
[----:B0-----:R-:W-:-:S05]  /*0af0*/  VIADD R11, R0, 0xffffff80 ;  /* 0xffffff80000b7836 */ /* 0x001fca0000000000 */
[----:B------:R-:W-:-:S04]  /*0b00*/  SHF.R.S32.HI R0, RZ, 0x1f, R11 ;  /* 0x0000001fff007819 */ /* 0x000fc8000001140b */
[CC--:B------:R-:W-:Y:S02]  /*0b10*/  LEA.HI R2, R0.reuse, R11.reuse, RZ, 0x4 ;  /* 0x0000000b00027211 */ /* 0x0c0fe400078f20ff */
[CC--:B------:R-:W-:Y:S02]  /*0b20*/  LEA.HI R3, R0.reuse, R11.reuse, RZ, 0x5 ;  /* 0x0000000b00037211 */ /* 0x0c0fe400078f28ff */
[----:B------:R-:W-:Y:S02]  /*0b30*/  LEA.HI R157, R0, R11, RZ, 0x7 ;  /* 0x0000000b009d7211 */ /* 0x000fe400078f38ff */
[----:B------:R-:W-:Y:S01]  /*0b40*/  SHF.R.S32.HI R5, RZ, 0x4, R2 ;  /* 0x00000004ff057819 */ /* 0x000fe20000011402 */
[----:B------:R-:W-:Y:S01]  /*0b50*/  IMAD.SHL.U32 R4, R3, 0x10, RZ ;  /* 0x0000001003047824 */ /* 0x000fe200078e00ff */
[----:B------:R-:W-:Y:S02]  /*0b60*/  LOP3.LUT R155, R157, 0xffffff80, RZ, 0xc0, !PT ;  /* 0xffffff809d9b7812 */ /* 0x000fe400078ec0ff */
[----:B------:R-:W-:-:S02]  /*0b70*/  LOP3.LUT R3, R2, 0x7fffff0, RZ, 0xc0, !PT ;  /* 0x07fffff002037812 */ /* 0x000fc400078ec0ff */
[----:B------:R-:W-:Y:S01]  /*0b80*/  LEA.HI R2, R2, R5, RZ, 0x1 ;  /* 0x0000000502027211 */ /* 0x000fe200078f08ff */
[C---:B------:R-:W-:Y:S01]  /*0b90*/  IMAD.IADD R155, R11.reuse, 0x1, -R155 ;  /* 0x000000010b9b7824 */ /* 0x040fe200078e0a9b */
[----:B------:R-:W-:Y:S01]  /*0ba0*/  LOP3.LUT R4, R4, 0xfffffe00, RZ, 0xc0, !PT ;  /* 0xfffffe0004047812 */ /* 0x000fe200078ec0ff */
[----:B------:R-:W-:Y:S01]  /*0bb0*/  IMAD.IADD R3, R11, 0x1, -R3 ;  /* 0x000000010b037824 */ /* 0x000fe200078e0a03 */
[----:B------:R-:W-:Y:S02]  /*0bc0*/  LOP3.LUT R2, R2, 0x1ffffffe, RZ, 0xc0, !PT ;  /* 0x1ffffffe02027812 */ /* 0x000fe400078ec0ff */
[----:B------:R-:W-:Y:S01]  /*0bd0*/  SHF.R.S32.HI R8, RZ, 0x1f, R155 ;  /* 0x0000001fff087819 */ /* 0x000fe2000001149b */
[----:B------:R-:W-:Y:S01]  /*0be0*/  IMAD R3, R3, 0x20, R4 ;  /* 0x0000002003037824 */ /* 0x000fe200078e0204 */
[----:B------:R-:W-:Y:S01]  /*0bf0*/  SHF.R.S32.HI R157, RZ, 0x7, R157 ;  /* 0x00000007ff9d7819 */ /* 0x000fe2000001149d */
[----:B------:R-:W-:Y:S01]  /*0c00*/  IMAD.IADD R2, R5, 0x1, -R2 ;  /* 0x0000000105027824 */ /* 0x000fe200078e0a02 */
[----:B------:R-:W-:-:S02]  /*0c10*/  LEA.HI R7, R8, R155, RZ, 0x2 ;  /* 0x0000009b08077211 */ /* 0x000fc400078f10ff */
[----:B------:R-:W-:Y:S01]  /*0c20*/  LEA.HI R8, R8, R155, RZ, 0x5 ;  /* 0x0000009b08087211 */ /* 0x000fe200078f28ff */
[----:B------:R-:W-:Y:S01]  /*0c30*/  IMAD R3, R2, 0x8, R3 ;  /* 0x0000000802037824 */ /* 0x000fe200078e0203 */
[--C-:B------:R-:W-:Y:S02]  /*0c40*/  SHF.R.S32.HI R9, RZ, 0x2, R7.reuse ;  /* 0x00000002ff097819 */ /* 0x100fe40000011407 */
[----:B------:R-:W-:Y:S02]  /*0c50*/  SHF.R.S32.HI R6, RZ, 0x1f, R7 ;  /* 0x0000001fff067819 */ /* 0x000fe40000011407 */
[----:B------:R0:W-:Y:S01]  /*0c60*/  STL [R1], R3 ;  /* 0x0000000301007387 */ /* 0x0001e20000100800 */
[----:B------:R-:W-:Y:S02]  /*0c70*/  LEA.HI R0, R0, R11, RZ, 0x2 ;  /* 0x0000000b00007211 */ /* 0x000fe400078f10ff */
[----:B------:R-:W-:Y:S01]  /*0c80*/  LEA.HI R10, R6, R9, RZ, 0x3 ;  /* 0x00000009060a7211 */ /* 0x000fe200078f18ff */
[----:B------:R-:W-:Y:S01]  /*0c90*/  IMAD.HI R6, R157, 0x55555556, RZ ;  /* 0x555555569d067827 */ /* 0x000fe200078e02ff */
[----:B------:R-:W-:-:S02]  /*0ca0*/  SHF.R.S32.HI R8, RZ, 0x5, R8 ;  /* 0x00000005ff087819 */ /* 0x000fc40000011408 */
[----:B------:R-:W-:Y:S02]  /*0cb0*/  LOP3.LUT R10, R10, 0xfffffff8, RZ, 0xc0, !PT ;  /* 0xfffffff80a0a7812 */ /* 0x000fe400078ec0ff */
[----:B------:R-:W-:Y:S02]  /*0cc0*/  LEA.HI R6, R6, R6, RZ, 0x1 ;  /* 0x0000000606067211 */ /* 0x000fe400078f08ff */
[----:B------:R-:W-:Y:S01]  /*0cd0*/  LOP3.LUT R2, R0, 0x1ffffffc, RZ, 0xc0, !PT ;  /* 0x1ffffffc00027812 */ /* 0x000fe200078ec0ff */
[----:B------:R-:W-:Y:S01]  /*0ce0*/  IMAD.IADD R9, R9, 0x1, -R10 ;  /* 0x0000000109097824 */ /* 0x000fe200078e0a0a */
[----:B------:R-:W-:Y:S01]  /*0cf0*/  LOP3.LUT R16, R7, 0x7ffffffc, RZ, 0xc0, !PT ;  /* 0x7ffffffc07107812 */ /* 0x000fe200078ec0ff */
[----:B------:R-:W-:Y:S01]  /*0d00*/  IMAD R6, R6, -0x3, R157 ;  /* 0xfffffffd06067824 */ /* 0x000fe200078e029d */
[----:B------:R-:W-:Y:S01]  /*0d10*/  SHF.R.S32.HI R152, RZ, 0x2, R0 ;  /* 0x00000002ff987819 */ /* 0x000fe20000011400 */
[----:B------:R-:W-:Y:S02]  /*0d20*/  IMAD R9, R8, 0x10, R9 ;  /* 0x0000001008097824 */ /* 0x000fe400078e0209 */
[----:B------:R-:W-:-:S02]  /*0d30*/  IMAD.IADD R2, R11, 0x1, -R2 ;  /* 0x000000010b027824 */ /* 0x000fc400078e0a02 */
[----:B------:R-:W-:Y:S02]  /*0d40*/  IMAD R156, R6, 0x40, R9 ;  /* 0x00000040069c7824 */ /* 0x000fe400078e0209 */
[----:B------:R-:W-:Y:S02]  /*0d50*/  IMAD.SHL.U32 R22, R2, 0x8, RZ ;  /* 0x0000000802167824 */ /* 0x000fe400078e00ff */
[----:B0-----:R-:W-:-:S07]  /*0d60*/  IMAD.IADD R16, R155, 0x1, -R16 ;  /* 0x000000019b107824 */ /* 0x001fce00078e0a10 */
.L_x_8895:
[----:B------:R-:W-:Y:S01]  /*0d70*/  ULDC.64 UR4, c[0x0][0xa28] ;  /* 0x00028a0000047ab9 */ /* 0x000fe20000000a00 */
[----:B0-----:R-:W0:Y:S01]  /*0d80*/  LDC R18, c[0x0][0x288] ;  /* 0x0000a200ff127b82 */ /* 0x001e220000000800 */
[----:B------:R-:W-:Y:S01]  /*0d90*/  UISETP.NE.U32.AND UP0, UPT, UR4, URZ, UPT ;  /* 0x0000003f0400728c */ /* 0x000fe2000bf05070 */
[----:B--2--5:R-:W-:-:S03]  /*0da0*/  IMAD.MOV.U32 R6, RZ, RZ, RZ ;  /* 0x000000ffff067224 */ /* 0x024fc600078e00ff */
[----:B------:R-:W-:-:S03]  /*0db0*/  UISETP.NE.AND.EX UP0, UPT, UR5, URZ, UPT, UP0 ;  /* 0x0000003f0500728c */ /* 0x000fc6000bf05300 */
[----:B------:R-:W-:Y:S01]  /*0dc0*/  ULDC.64 UR4, c[0x0][0xa18] ;  /* 0x0002860000047ab9 */ /* 0x000fe20000000a00 */
[----:B-1----:R-:W1:Y:S01]  /*0dd0*/  LDC.64 R8, c[0x0][0x3f8] ;  /* 0x0000fe00ff087b82 */ /* 0x002e620000000a00 */
        /* <DEDUP_REMOVED lines=34> */
.L_x_8800:
        /* <DEDUP_REMOVED lines=11> */
.L_x_8801:
        /* <DEDUP_REMOVED lines=11> */
.L_x_8802:
        /* <DEDUP_REMOVED lines=23> */
.L_x_8804:
[----:B------:R-:W-:-:S13]  /*12d0*/  ISETP.NE.AND P0, PT, R9, 0x1, PT ;  /* 0x000000010900780c */ /* 0x000fda0003f05270 */
[----:B------:R-:W0:Y:S02]  /*12e0*/  @P0 LDC.64 R4, c[0x0][0x9e8] ;  /* 0x00027a00ff040b82 */ /* 0x000e240000000a00 */
[----:B0-----:R-:W-:-:S05]  /*12f0*/  @P0 IMAD.HI.U32 R4, R2, R4, RZ ;  /* 0x0000000402040227 */ /* 0x001fca00078e00ff */
[----:B------:R-:W-:-:S07]  /*1300*/  @P0 SHF.R.U32.HI R2, RZ, R5, R4 ;  /* 0x00000005ff020219 */ /* 0x000fce0000011604 */
.L_x_8805:
[----:B------:R-:W-:-:S05]  /*1310*/  IMAD R3, R2, R9, R9 ;  /* 0x0000000902037224 */ /* 0x000fca00078e0209 */
[----:B------:R-:W-:-:S07]  /*1320*/  VIMNMX R0, R0, R3, PT ;  /* 0x0000000300007248 */ /* 0x000fce0003fe0100 */
.L_x_8803:
        /* <DEDUP_REMOVED lines=24> */
.L_x_8807:
[----:B------:R-:W-:Y:S01]  /*14b0*/  ISETP.NE.AND P0, PT, R9, 0x1, PT ;  /* 0x000000010900780c */ /* 0x000fe20003f05270 */
[----:B------:R-:W-:-:S12]  /*14c0*/  IMAD.MOV.U32 R0, RZ, RZ, R91 ;  /* 0x000000ffff007224 */ /* 0x000fd800078e005b */
[----:B------:R-:W0:Y:S02]  /*14d0*/  @P0 LDC.64 R2, c[0x0][0x9e8] ;  /* 0x00027a00ff020b82 */ /* 0x000e240000000a00 */
[----:B0-----:R-:W-:-:S05]  /*14e0*/  @P0 IMAD.HI.U32 R2, R91, R2, RZ ;  /* 0x000000025b020227 */ /* 0x001fca00078e00ff */
[----:B------:R-:W-:-:S07]  /*14f0*/  @P0 SHF.R.U32.HI R0, RZ, R3, R2 ;  /* 0x00000003ff000219 */ /* 0x000fce0000011602 */
.L_x_8808:
[----:B------:R-:W-:-:S05]  /*1500*/  IMAD R0, R0, R9, RZ ;  /* 0x0000000900007224 */ /* 0x000fca00078e02ff */
[----:B------:R-:W-:-:S13]  /*1510*/  R2UR UR5, R0 ;  /* 0x00000000000572ca */ /* 0x000fda00000e0000 */
[----:B------:R-:W-:-:S04]  /*1520*/  UISETP.LT.AND UP0, UPT, UR4, UR5, UPT ;  /* 0x000000050400728c */ /* 0x000fc8000bf01270 */
[----:B------:R-:W-:-:S12]  /*1530*/  USEL UR4, UR4, UR5, !UP0 ;  /* 0x0000000504047287 */ /* 0x000fd8000c000000 */
.L_x_8806:
        /* <DEDUP_REMOVED lines=9> */
[----:B------:R-:W-:Y:S01]  /*15d0*/  IMAD.MOV.U32 R8, RZ, RZ, RZ ;  /* 0x000000ffff087224 */ /* 0x000fe200078e00ff */
[----:B------:R-:W-:-:S02]  /*15e0*/  CS2R R10, SRZ ;  /* 0x00000000000a7805 */ /* 0x000fc4000001ff00 */
[----:B------:R-:W-:Y:S01]  /*15f0*/  CS2R R126, SRZ ;  /* 0x00000000007e7805 */ /* 0x000fe2000001ff00 */
[----:B------:R-:W-:Y:S01]  /*1600*/  UISETP.LT.AND UP0, UPT, URZ, UR5, UPT ;  /* 0x000000053f00728c */ /* 0x000fe2000bf01270 */
[----:B------:R-:W-:Y:S02]  /*1610*/  CS2R R124, SRZ ;  /* 0x00000000007c7805 */ /* 0x000fe4000001ff00 */
[----:B------:R-:W-:Y:S02]  /*1620*/  CS2R R12, SRZ ;  /* 0x00000000000c7805 */ /* 0x000fe4000001ff00 */
[----:B------:R-:W-:Y:S01]  /*1630*/  CS2R R14, SRZ ;  /* 0x00000000000e7805 */ /* 0x000fe2000001ff00 */
[----:B------:R-:W-:Y:S01]  /*1640*/  USEL UR43, URZ, UR5, !UP0 ;  /* 0x000000053f2b7287 */ /* 0x000fe2000c000000 */
[----:B------:R-:W-:Y:S02]  /*1650*/  CS2R R118, SRZ ;  /* 0x0000000000767805 */ /* 0x000fe4000001ff00 */
[----:B------:R-:W-:-:S02]  /*1660*/  CS2R R116, SRZ ;  /* 0x0000000000747805 */ /* 0x000fc4000001ff00 */
[----:B------:R-:W-:Y:S02]  /*1670*/  CS2R R20, SRZ ;  /* 0x0000000000147805 */ /* 0x000fe4000001ff00 */
[----:B------:R-:W-:Y:S02]  /*1680*/  CS2R R24, SRZ ;  /* 0x0000000000187805 */ /* 0x000fe4000001ff00 */
[----:B------:R-:W-:Y:S02]  /*1690*/  CS2R R110, SRZ ;  /* 0x00000000006e7805 */ /* 0x000fe4000001ff00 */
        /* <DEDUP_REMOVED lines=44> */
.L_x_8810:
        /* <DEDUP_REMOVED lines=16> */
[----:B------:R-:W-:Y:S02]  /*1a60*/  @UP0 UIMAD UR15, UR49, UR15, UR8 ;  /* 0x0000000f310f02a4 */ /* 0x000fe4000f8e0208 */
[----:B------:R-:W-:-:S02]  /*1a70*/  @UP1 UIMAD.WIDE.U32 UR8, UR49, UR16, URZ ;  /* 0x00000010310812a5 */ /* 0x000fc4000f8e003f */
[----:B------:R-:W-:Y:S02]  /*1a80*/  @UP0 UIMAD.WIDE.U32 UR10, UR49, UR14, URZ ;  /* 0x0000000e310a02a5 */ /* 0x000fe4000f8e003f */
[----:B------:R-:W-:Y:S02]  /*1a90*/  @UP1 UIMAD UR16, UR49, UR17, UR12 ;  /* 0x00000011311012a4 */ /* 0x000fe4000f8e020c */
[----:B------:R-:W-:Y:S02]  /*1aa0*/  @UP1 USHF.R.S32.HI UR17, URZ, 0x1f, UR41 ;  /* 0x0000001f3f111899 */ /* 0x000fe40008011429 */
[----:B------:R-:W-:Y:S01]  /*1ab0*/  @UP0 USHF.R.S32.HI UR14, URZ, 0x1f, UR41 ;  /* 0x0000001f3f0e0899 */ /* 0x000fe20008011429 */
[----:B------:R-:W-:Y:S01]  /*1ac0*/  @UP1 ULDC.64 UR12, c[0x0][0x9c0] ;  /* 0x00027000000c1ab9 */ /* 0x000fe20000000a00 */
[----:B------:R-:W-:Y:S01]  /*1ad0*/  @UP0 ULDC.64 UR18, c[0x0][0x9b0] ;  /* 0x00026c0000120ab9 */ /* 0x000fe20000000a00 */
[----:B------:R-:W-:Y:S02]  /*1ae0*/  @UP0 UIADD3 UR11, UR11, UR15, URZ ;  /* 0x0000000f0b0b0290 */ /* 0x000fe4000fffe03f */
        /* <DEDUP_REMOVED lines=31> */
.L_x_8992:
[----:B------:R-:W-:Y:S05]  /*1ce0*/  @!P0 BRA `(.L_x_8812) ;  /* 0x0000000000048947 */ /* 0x000fea0003800000 */
[----:B------:R-:W-:Y:S01]  /*1cf0*/  BPT.TRAP 0x1 ;  /* 0x000000040000795c */ /* 0x000fe20000300000 */
.L_x_8812:
[----:B------:R-:W-:Y:S02]  /*1d00*/  IMAD.U32 R5, RZ, RZ, UR38 ;  /* 0x00000026ff057e24 */ /* 0x000fe4000f8e00ff */
[----:B------:R-:W-:-:S03]  /*1d10*/  IMAD.U32 R2, RZ, RZ, UR37 ;  /* 0x00000025ff027e24 */ /* 0x000fc6000f8e00ff */
[----:B------:R-:W-:Y:S02]  /*1d20*/  LEA R5, R5, UR45, 0x3 ;  /* 0x0000002d05057c11 */ /* 0x000fe4000f8e18ff */
[----:B------:R-:W-:-:S04]  /*1d30*/  SHF.L.U32 R2, R2, 0x1f, RZ ;  /* 0x0000001f02027819 */ /* 0x000fc800000006ff */
[----:B------:R1:W2:Y:S01]  /*1d40*/  SYNCS.PHASECHK.TRANS64.TRYWAIT P2, [R5+URZ+0x19c30], R2 ;  /* 0x019c3002050075a7 */ /* 0x0002a2000804017f */
[----:B------:R-:W-:Y:S05]  /*1d50*/  @!P0 BRA `(.L_x_8813) ;  /* 0x0000000000048947 */ /* 0x000fea0003800000 */
[----:B------:R-:W-:Y:S01]  /*1d60*/  BPT.TRAP 0x1 ;  /* 0x000000040000795c */ /* 0x000fe20000300000 */
.L_x_8813:
[----:B0-----:R-:W0:Y:S02]  /*1d70*/  S2R R3, SR_TID.X ;  /* 0x0000000000037919 */ /* 0x001e240000002100 */
[----:B0-----:R-:W-:Y:S01]  /*1d80*/  LOP3.LUT P1, RZ, R3, 0x7f, RZ, 0xc0, !PT ;  /* 0x0000007f03ff7812 */ /* 0x001fe2000782c0ff */
[----:B--2---:R-:W-:-:S12]  /*1d90*/  @P2 BRA `(.L_x_8814) ;  /* 0x0000000000082947 */ /* 0x004fd80003800000 */
[----:B------:R-:W0:Y:S02]  /*1da0*/  SYNCS.PHASECHK.TRANS64.TRYWAIT P2, [R5+URZ+0x19c30], R2 ;  /* 0x019c3002050075a7 */ /* 0x000e24000804017f */
[----:B0-----:R-:W-:Y:S05]  /*1db0*/  @!P2 BRA `(.L_x_8815) ;  /* 0x0000013c0078a947 */ /* 0x001fea0003800000 */
.L_x_8814:
[----:B------:R-:W-:Y:S05]  /*1dc0*/  WARPSYNC.ALL ;  /* 0x0000000000007948 */ /* 0x000fea0003800000 */
[----:B------:R-:W-:Y:S01]  /*1dd0*/  UIADD3 UR4, UR45, 0x13800, URZ ;  /* 0x000138002d047890 */ /* 0x000fe2000fffe03f */
[----:B------:R-:W-:Y:S01]  /*1de0*/  WARPGROUP.ARRIVE ;  /* 0x00000000000079c5 */ /* 0x000fe20000000000 */
[----:B------:R-:W-:Y:S01]  /*1df0*/  ULOP3.LUT UR12, UR50, 0x10000, URZ, 0xfc, !UPT ;  /* 0x00010000320c7892 */ /* 0x000fe2000f8efc3f */
[----:B01----:R-:W-:Y:S01]  /*1e00*/  @!P1 VIADD R5, R5, 0x19c40 ;  /* 0x00019c4005059836 */ /* 0x003fe20000000000 */
[----:B------:R-:W-:Y:S01]  /*1e10*/  USHF.R.U32.HI UR4, URZ, 0x4, UR4 ;  /* 0x000000043f047899 */ /* 0x000fe20008011604 */
[----:B------:R-:W-:Y:S01]  /*1e20*/  UMOV UR13, 0xc0000010 ;  /* 0xc0000010000d7882 */ /* 0x000fe20000000000 */
[----:B------:R-:W-:-:S02]  /*1e30*/  UMOV UR15, 0xc0000010 ;  /* 0xc0000010000f7882 */ /* 0x000fc40000000000 */
[----:B------:R-:W-:Y:S01]  /*1e40*/  ULOP3.LUT UR4, UR4, 0x3fff, URZ, 0xc0, !UPT ;  /* 0x00003fff04047892 */ /* 0x000fe2000f8ec03f */
[----:B------:R-:W-:Y:S01]  /*1e50*/  @!P1 PRMT R5, RZ, 0x654, R5 ;  /* 0x00000654ff059816 */ /* 0x000fe20000000005 */
[----:B------:R-:W-:Y:S01]  /*1e60*/  UMOV UR5, 0xc0000010 ;  /* 0xc000001000057882 */ /* 0x000fe20000000000 */
[----:B------:R-:W-:Y:S01]  /*1e70*/  UMOV UR7, 0xc0000010 ;  /* 0xc000001000077882 */ /* 0x000fe20000000000 */
[----:B------:R-:W-:Y:S02]  /*1e80*/  ULOP3.LUT UR16, UR4, 0x10000, URZ, 0xfc, !UPT ;  /* 0x0001000004107892 */ /* 0x000fe4000f8efc3f */
[----:B------:R-:W-:Y:S02]  /*1e90*/  UIADD3 UR4, UR12, 0x180, URZ ;  /* 0x000001800c047890 */ /* 0x000fe4000fffe03f */
[----:B------:R-:W-:Y:S02]  /*1ea0*/  UIMAD UR14, UR38, 0x300, UR16 ;  /* 0x00000300260e78a4 */ /* 0x000fe4000f8e0210 */
[----:B------:R-:W-:-:S02]  /*1eb0*/  UIADD3 UR8, UR12, 0x300, URZ ;  /* 0x000003000c087890 */ /* 0x000fc4000fffe03f */
[----:B------:R-:W-:Y:S02]  /*1ec0*/  UIADD3 UR6, UR14, 0x100, URZ ;  /* 0x000001000e067890 */ /* 0x000fe4000fffe03f */
[----:B------:R-:W-:Y:S01]  /*1ed0*/  UIADD3 UR10, UR14, 0x200, URZ ;  /* 0x000002000e0a7890 */ /* 0x000fe2000fffe03f */
[----:B------:R-:W-:Y:S02]  /*1ee0*/  UMOV UR9, 0xc0000010 ;  /* 0xc000001000097882 */ /* 0x000fe40000000000 */
[----:B------:R-:W-:Y:S01]  /*1ef0*/  QGMMA.64x128x32.F32.E4M3.E4M3 R24, gdesc[UR12], RZ, !UPT, gsb0 ;  /* 0x01e000000c1879f3 */ /* 0x000fe2000c0008ff */
        /* <DEDUP_REMOVED lines=80> */
[----:B------:R-:W1:Y:S01]  /*2400*/  MUFU.TANH R3, R3 ;  /* 0x0000000300037308 */ /* 0x000e620000002400 */
[----:B------:R-:W-:Y:S01]  /*2410*/  FMUL.FTZ R72, R0, R72 ;  /* 0x0000004800487220 */ /* 0x000fe20000410000 */
[----:B------:R-:W-:Y:S01]  /*2420*/  IMAD R75, R16, -0x2, R57 ;  /* 0xfffffffe104b7824 */ /* 0x000fe200078e0239 */
[----:B------:R-:W-:-:S02]  /*2430*/  LEA R74, R88, 0xffffff80, 0x7 ;  /* 0xffffff80584a7811 */ /* 0x000fc400078e38ff */
[----:B0-----:R-:W-:-:S03]  /*2440*/  IADD3 R5, -R18, 0x1, R57 ;  /* 0x0000000112057810 */ /* 0x001fc60007ffe139 */
[----:B------:R-:W0:Y:S02]  /*2450*/  MUFU.TANH R6, R6 ;  /* 0x0000000600067308 */ /* 0x000e240000002400 */
[----:B------:R-:W-:Y:S02]  /*2460*/  IMAD R58, R16, -0x2, R5 ;  /* 0xfffffffe103a7824 */ /* 0x000fe400078e0205 */
[----:B------:R-:W-:-:S04]  /*2470*/  IMAD R5, R89, 0xc0, R156 ;  /* 0x000000c059057824 */ /* 0x000fc800078e029c */
[----:B------:R-:W2:Y:S01]  /*2480*/  MUFU.TANH R2, R2 ;  /* 0x0000000200027308 */ /* 0x000ea20000002400 */
[C---:B------:R-:W-:Y:S02]  /*2490*/  VIADD R82, R58.reuse, UR6 ;  /* 0x000000063a527c36 */ /* 0x040fe40008000000 */
[----:B------:R-:W-:-:S03]  /*24a0*/  VIADD R79, R58, UR17 ;  /* 0x000000113a4f7c36 */ /* 0x000fc60008000000 */
[----:B------:R-:W-:Y:S02]  /*24b0*/  VIADDMNMX R70, R5, R82, R75, PT ;  /* 0x0000005205467246 */ /* 0x000fe4000380014b */
        /* <DEDUP_REMOVED lines=75> */
.L_x_8818:
[----:B------:R-:W-:-:S06]  /*2970*/  UISETP.NE.AND UP1, UPT, UR7, 0x1, UPT ;  /* 0x000000010700788c */ /* 0x000fcc000bf25270 */
[----:B------:R-:W-:-:S05]  /*2980*/  PLOP3.LUT P2, PT, PT, PT, UP1, 0x80, 0x0 ;  /* 0x000000000000781c */ /* 0x000fca0003f4f018 */
[----:B------:R-:W-:-:S08]  /*2990*/  @UP1 ULDC.64 UR10, c[0x0][0x9e8] ;  /* 0x00027a00000a1ab9 */ /* 0x000fd00000000a00 */
[----:B------:R-:W-:-:S05]  /*29a0*/  @P2 IMAD.HI.U32 R58, R57, UR10, RZ ;  /* 0x0000000a393a2c27 */ /* 0x000fca000f8e00ff */
[----:B------:R-:W-:-:S07]  /*29b0*/  @P2 SHF.R.U32.HI R57, RZ, UR11, R58 ;  /* 0x0000000bff392c19 */ /* 0x000fce000801163a */
.L_x_8819:
[----:B------:R-:W-:Y:S05]  /*29c0*/  BSYNC B0 ;  /* 0x0000000000007941 */ /* 0x000fea0003800000 */
.L_x_8817:
[----:B------:R-:W-:-:S04]  /*29d0*/  IMAD R57, R57, UR7, -R74 ;  /* 0x0000000739397c24 */ /* 0x000fc8000f8e0a4a */
[----:B------:R-:W-:-:S05]  /*29e0*/  IMAD R57, R16, -0x2, R57 ;  /* 0xfffffffe10397824 */ /* 0x000fca00078e0239 */
[----:B------:R-:W-:Y:S02]  /*29f0*/  VIMNMX R72, R72, R57, !PT ;  /* 0x0000003948487248 */ /* 0x000fe40007fe0100 */
[----:B------:R-:W-:-:S07]  /*2a00*/  VIADDMNMX R70, R57, UR7, R70, PT ;  /* 0x0000000739467c46 */ /* 0x000fce000b800146 */
.L_x_8816:
[C---:B------:R-:W-:Y:S02]  /*2a10*/  ISETP.GE.AND P4, PT, R78.reuse, 0x9, PT ;  /* 0x000000094e00780c */ /* 0x040fe40003f86270 */
[C---:B------:R-:W-:Y:S02]  /*2a20*/  ISETP.GE.AND P2, PT, R78.reuse, 0x2, PT ;  /* 0x000000024e00780c */ /* 0x040fe40003f46270 */
[----:B------:R-:W-:Y:S02]  /*2a30*/  ISETP.GE.AND P5, PT, R78, 0xa, PT ;  /* 0x0000000a4e00780c */ /* 0x000fe40003fa6270 */
[----:B------:R-:W-:Y:S02]  /*2a40*/  LOP3.LUT R19, R19, 0xfffffffd, RZ, 0xc0, !PT ;  /* 0xfffffffd13137812 */ /* 0x000fe400078ec0ff */
[----:B------:R-:W-:-:S04]  /*2a50*/  ISETP.GT.AND P3, PT, R72, 0x1, !P2 ;  /* 0x000000014800780c */ /* 0x000fc80005764270 */
[----:B------:R-:W-:Y:S02]  /*2a60*/  ISETP.LT.OR P3, PT, R70, 0x2, P3 ;  /* 0x000000024600780c */ /* 0x000fe40001f61670 */
[----:B------:R-:W-:Y:S02]  /*2a70*/  @P4 LOP3.LUT R19, R19, 0x2, RZ, 0xfc, !PT ;  /* 0x0000000213134812 */ /* 0x000fe400078efcff */
[----:B0-----:R-:W-:Y:S01]  /*2a80*/  FSEL R71, R6, -INF , !P3 ;  /* 0xff80000006477808 */ /* 0x001fe20005800000 */
[----:B------:R-:W-:Y:S01]  /*2a90*/  VIADD R6, R5, 0x8 ;  /* 0x0000000805067836 */ /* 0x000fe20000000000 */
[----:B------:R-:W-:Y:S02]  /*2aa0*/  LOP3.LUT R19, R19, 0xfffffffb, RZ, 0xc0, !PT ;  /* 0xfffffffb13137812 */ /* 0x000fe400078ec0ff */
[----:B------:R-:W-:Y:S02]  /*2ab0*/  ISETP.GT.AND P4, PT, R72, 0x8, !P4 ;  /* 0x000000084800780c */ /* 0x000fe40006784270 */
[----:B------:R-:W-:-:S02]  /*2ac0*/  @P5 LOP3.LUT R19, R19, 0x4, RZ, 0xfc, !PT ;  /* 0x0000000413135812 */ /* 0x000fc400078efcff */
[----:B------:R-:W-:Y:S02]  /*2ad0*/  ISETP.GT.AND P3, PT, R72, 0x9, !P5 ;  /* 0x000000094800780c */ /* 0x000fe40006f64270 */
[----:B------:R-:W-:Y:S02]  /*2ae0*/  ISETP.GE.AND P5, PT, R78, 0x11, PT ;  /* 0x000000114e00780c */ /* 0x000fe40003fa6270 */
[C---:B------:R-:W-:Y:S02]  /*2af0*/  ISETP.LT.OR P4, PT, R70.reuse, 0x9, P4 ;  /* 0x000000094600780c */ /* 0x040fe40002781670 */
[----:B------:R-:W-:Y:S02]  /*2b00*/  ISETP.LT.OR P3, PT, R70, 0xa, P3 ;  /* 0x0000000a4600780c */ /* 0x000fe40001f61670 */
[----:B------:R-:W-:Y:S02]  /*2b10*/  FSEL R90, R90, -INF , !P4 ;  /* 0xff8000005a5a7808 */ /* 0x000fe40006000000 */
        /* <DEDUP_REMOVED lines=162> */
[----:B------:R-:W-:Y:S02]  /*3540*/  FSEL R73, R3, -INF , !P6 ;  /* 0xff80000003497808 */ /* 0x000fe40007000000 */
[----:B------:R-:W-:-:S13]  /*3550*/  ISETP.GE.AND P6, PT, R78, 0x7a, PT ;  /* 0x0000007a4e00780c */ /* 0x000fda0003fc6270 */
[----:B------:R-:W-:Y:S02]  /*3560*/  @P6 LOP3.LUT R19, R19, 0x8000000, RZ, 0xfc, !PT ;  /* 0x0800000013136812 */ /* 0x000fe400078efcff */
[----:B------:R-:W-:Y:S01]  /*3570*/  ISETP.GT.AND P6, PT, R72, 0x79, !P6 ;  /* 0x000000794800780c */ /* 0x000fe200077c4270 */
[----:B------:R-:W-:-:S03]  /*3580*/  IMAD.IADD R72, R79, 0x1, R6 ;  /* 0x000000014f487824 */ /* 0x000fc600078e0206 */
[----:B------:R-:W-:Y:S02]  /*3590*/  ISETP.LT.OR P6, PT, R70, 0x7a, P6 ;  /* 0x0000007a4600780c */ /* 0x000fe400037c1670 */
[----:B------:R-:W-:Y:S02]  /*35a0*/  VIADDMNMX R70, R6, R82, R75, PT ;  /* 0x0000005206467246 */ /* 0x000fe4000380014b */
        /* <DEDUP_REMOVED lines=17> */
.L_x_8822:
[----:B------:R-:W-:-:S06]  /*36c0*/  UISETP.NE.AND UP1, UPT, UR7, 0x1, UPT ;  /* 0x000000010700788c */ /* 0x000fcc000bf25270 */
[----:B------:R-:W-:-:S05]  /*36d0*/  PLOP3.LUT P6, PT, PT, PT, UP1, 0x80, 0x0 ;  /* 0x000000000000781c */ /* 0x000fca0003fcf018 */
[----:B------:R-:W-:-:S08]  /*36e0*/  @UP1 ULDC.64 UR10, c[0x0][0x9e8] ;  /* 0x00027a00000a1ab9 */ /* 0x000fd00000000a00 */
[----:B------:R-:W-:Y:S01]  /*36f0*/  @P6 IMAD.HI.U32 R45, R41, UR10, RZ ;  /* 0x0000000a292d6c27 */ /* 0x000fe2000f8e00ff */
[----:B------:R-:W-:-:S13]  /*3700*/  PLOP3.LUT P6, PT, PT, PT, UP1, 0x80, 0x0 ;  /* 0x000000000000781c */ /* 0x000fda0003fcf018 */
[----:B------:R-:W-:-:S07]  /*3710*/  @P6 SHF.R.U32.HI R41, RZ, UR11, R45 ;  /* 0x0000000bff296c19 */ /* 0x000fce000801162d */
.L_x_8823:
[----:B------:R-:W-:Y:S05]  /*3720*/  BSYNC B0 ;  /* 0x0000000000007941 */ /* 0x000fea0003800000 */
.L_x_8821:
[----:B------:R-:W-:-:S04]  /*3730*/  IMAD R41, R41, UR7, -R74 ;  /* 0x0000000729297c24 */ /* 0x000fc8000f8e0a4a */
[----:B------:R-:W-:-:S05]  /*3740*/  IMAD R41, R16, -0x2, R41 ;  /* 0xfffffffe10297824 */ /* 0x000fca00078e0229 */
[----:B------:R-:W-:Y:S02]  /*3750*/  VIMNMX R72, R72, R41, !PT ;  /* 0x0000002948487248 */ /* 0x000fe40007fe0100 */
[----:B------:R-:W-:-:S07]  /*3760*/  VIADDMNMX R70, R41, UR7, R70, PT ;  /* 0x0000000729467c46 */ /* 0x000fce000b800146 */
.L_x_8820:
[----:B------:R-:W-:Y:S01]  /*3770*/  ISETP.GT.AND P2, PT, R72, 0x1, !P2 ;  /* 0x000000014800780c */ /* 0x000fe20005744270 */
[----:B------:R-:W-:Y:S01]  /*3780*/  ULDC UR10, c[0x0][0x988] ;  /* 0x00026200000a7ab9 */ /* 0x000fe20000000800 */
[----:B------:R-:W-:Y:S01]  /*3790*/  LOP3.LUT P6, RZ, R19, 0x8, RZ, 0xc0, !PT ;  /* 0x0000000813ff7812 */ /* 0x000fe200078cc0ff */
[----:B------:R-:W-:Y:S01]  /*37a0*/  IMAD.U32 R77, RZ, RZ, UR10 ;  /* 0x0000000aff4d7e24 */ /* 0x000fe2000f8e00ff */
[----:B------:R-:W-:Y:S02]  /*37b0*/  ISETP.LT.OR P2, PT, R70, 0x2, P2 ;  /* 0x000000024600780c */ /* 0x000fe40001741670 */
[----:B------:R-:W-:Y:S02]  /*37c0*/  FMNMX.FTZ R75, R73, R71, !PT ;  /* 0x00000047494b7209 */ /* 0x000fe40007810000 */
[----:B------:R-:W-:Y:S02]  /*37d0*/  FSEL R41, R4, -INF , !P2 ;  /* 0xff80000004297808 */ /* 0x000fe40005000000 */
[----:B------:R-:W-:-:S02]  /*37e0*/  LOP3.LUT P2, RZ, R19, 0x2, RZ, 0xc0, !PT ;  /* 0x0000000213ff7812 */ /* 0x000fc4000784c0ff */
[----:B------:R-:W-:Y:S02]  /*37f0*/  FMNMX.FTZ R75, R90, R75, !PT ;  /* 0x0000004b5a4b7209 */ /* 0x000fe40007810000 */
[C---:B------:R-:W-:Y:S02]  /*3800*/  ISETP.GT.AND P2, PT, R72.reuse, 0x8, !P2 ;  /* 0x000000084800780c */ /* 0x040fe40005744270 */
[----:B------:R-:W-:Y:S02]  /*3810*/  ISETP.GT.AND P3, PT, R72, 0x70, !P3 ;  /* 0x000000704800780c */ /* 0x000fe40005f64270 */
[----:B------:R-:W-:Y:S02]  /*3820*/  ISETP.LT.OR P2, PT, R70, 0x9, P2 ;  /* 0x000000094600780c */ /* 0x000fe40001741670 */
[----:B------:R-:W-:Y:S02]  /*3830*/  ISETP.GT.AND P4, PT, R72, 0x71, !P4 ;  /* 0x000000714800780c */ /* 0x000fe40006784270 */
        /* <DEDUP_REMOVED lines=8> */
[----:B------:R-:W-:Y:S02]  /*38c0*/  ISETP.GT.AND P2, PT, R72, 0x10, !P6 ;  /* 0x000000104800780c */ /* 0x000fe40007744270 */
[----:B------:R-:W-:Y:S02]  /*38d0*/  FMNMX.FTZ R75, R69, R8, !PT ;  /* 0x00000008454b7209 */ /* 0x000fe40007810000 */
[----:B------:R-:W-:Y:S02]  /*38e0*/  ISETP.LT.OR P2, PT, R70, 0x11, P2 ;  /* 0x000000114600780c */ /* 0x000fe40001741670 */
[----:B------:R-:W-:Y:S02]  /*38f0*/  FMNMX.FTZ R75, R62, R75, !PT ;  /* 0x0000004b3e4b7209 */ /* 0x000fe40007810000 */
[----:B------:R-:W-:-:S02]  /*3900*/  FSEL R45, R10, -INF , !P2 ;  /* 0xff8000000a2d7808 */ /* 0x000fc40005000000 */
[C---:B------:R-:W-:Y:S02]  /*3910*/  LOP3.LUT P2, RZ, R19.reuse, 0x2000000, RZ, 0xc0, !PT ;  /* 0x0200000013ff7812 */ /* 0x040fe4000784c0ff */
[----:B------:R-:W-:Y:S02]  /*3920*/  FMNMX.FTZ R8, R66, R75, !PT ;  /* 0x0000004b42087209 */ /* 0x000fe40007810000 */
[----:B------:R-:W-:Y:S02]  /*3930*/  ISETP.GT.AND P2, PT, R72, 0x11, !P2 ;  /* 0x000000114800780c */ /* 0x000fe40005744270 */
[----:B------:R-:W-:Y:S02]  /*3940*/  LOP3.LUT P6, RZ, R19, 0x8000, RZ, 0xc0, !PT ;  /* 0x0000800013ff7812 */ /* 0x000fe400078cc0ff */
        /* <DEDUP_REMOVED lines=55> */
[C---:B------:R-:W-:Y:S01]  /*3cc0*/  ISETP.LT.OR P3, PT, R70.reuse, 0x71, P3 ;  /* 0x000000714600780c */ /* 0x040fe20001f61670 */
[----:B------:R-:W0:Y:S01]  /*3cd0*/  SHFL.BFLY PT, R75, R8, 0x2, 0x1f ;  /* 0x0c401f00084b7f89 */ /* 0x000e2200000e0000 */
[----:B------:R-:W-:-:S02]  /*3ce0*/  ISETP.LT.OR P2, PT, R70, 0x32, P2 ;  /* 0x000000324600780c */ /* 0x000fc40001741670 */
[----:B------:R-:W-:Y:S02]  /*3cf0*/  ISETP.GT.AND P5, PT, R72, 0x78, !P5 ;  /* 0x000000784800780c */ /* 0x000fe40006fa4270 */
[----:B------:R-:W-:Y:S02]  /*3d00*/  FSEL R28, R28, -INF , !P2 ;  /* 0xff8000001c1c7808 */ /* 0x000fe40005000000 */
[----:B------:R-:W-:Y:S02]  /*3d10*/  LOP3.LUT P2, RZ, R19, 0x10000, RZ, 0xc0, !PT ;  /* 0x0001000013ff7812 */ /* 0x000fe4000784c0ff */
[----:B------:R-:W-:Y:S02]  /*3d20*/  ISETP.LT.OR P4, PT, R70, 0x72, P4 ;  /* 0x000000724600780c */ /* 0x000fe40002781670 */
        /* <DEDUP_REMOVED lines=12> */
[----:B------:R-:W-:Y:S02]  /*3df0*/  FSEL R21, R21, -INF , !P4 ;  /* 0xff80000015157808 */ /* 0x000fe40006000000 */
[----:B------:R-:W-:Y:S02]  /*3e00*/  ISETP.GT.AND P2, PT, R72, 0x40, !P2 ;  /* 0x000000404800780c */ /* 0x000fe40005744270 */
[----:B------:R-:W-:-:S02]  /*3e10*/  FSEL R27, R27, -INF , !P5 ;  /* 0xff8000001b1b7808 */ /* 0x000fc40006800000 */
[----:B------:R-:W-:Y:S02]  /*3e20*/  ISETP.LT.OR P2, PT, R70, 0x41, P2 ;  /* 0x000000414600780c */ /* 0x000fe40001741670 */
[----:B------:R-:W-:Y:S02]  /*3e30*/  R2UR UR14, R91 ;  /* 0x000000005b0e72ca */ /* 0x000fe400000e0000 */
[----:B------:R-:W-:Y:S02]  /*3e40*/  FSEL R32, R32, -INF , !P2 ;  /* 0xff80000020207808 */ /* 0x000fe40005000000 */
[----:B------:R-:W-:-:S04]  /*3e50*/  LOP3.LUT P2, RZ, R19, 0x2000, RZ, 0xc0, !PT ;  /* 0x0000200013ff7812 */ /* 0x000fc8000784c0ff */
[----:B------:R-:W-:-:S04]  /*3e60*/  ISETP.GT.AND P2, PT, R72, 0x41, !P2 ;  /* 0x000000414800780c */ /* 0x000fc80005744270 */
[----:B------:R-:W-:Y:S01]  /*3e70*/  ISETP.LT.OR P2, PT, R70, 0x42, P2 ;  /* 0x000000424600780c */ /* 0x000fe20001741670 */
[----:B------:R-:W-:Y:S01]  /*3e80*/  UIADD3 UR6, UR14, UR6, URZ ;  /* 0x000000060e067290 */ /* 0x000fe2000fffe03f */
[----:B0-----:R-:W-:Y:S02]  /*3e90*/  FMNMX.FTZ R10, R75, R10, !PT ;  /* 0x0000000a4b0a7209 */ /* 0x001fe40007810000 */
[----:B------:R-:W-:Y:S02]  /*3ea0*/  FSEL R33, R33, -INF , !P2 ;  /* 0xff80000021217808 */ /* 0x000fe40005000000 */
[----:B------:R-:W-:Y:S01]  /*3eb0*/  LOP3.LUT P2, RZ, R19, 0x1000, RZ, 0xc0, !PT ;  /* 0x0000100013ff7812 */ /* 0x000fe2000784c0ff */
[----:B------:R-:W-:-:S03]  /*3ec0*/  FFMA.FTZ R80, R10, R77, -8 ;  /* 0xc10000000a507423 */ /* 0x000fc6000001004d */
        /* <DEDUP_REMOVED lines=57> */
[----:B------:R-:W0:Y:S01]  /*4260*/  MUFU.EX2 R2, R2 ;  /* 0x0000000200027308 */ /* 0x000e220000000800 */
        /* <DEDUP_REMOVED lines=41> */
[----:B0-----:R-:W-:-:S01]  /*4500*/  FADD.FTZ R90, R2, R71 ;  /* 0x00000047025a7221 */ /* 0x001fc20000010000 */
[----:B------:R-:W-:-:S02]  /*4510*/  FMNMX.FTZ R77, R31, R8, !PT ;  /* 0x000000081f4d7209 */ /* 0x000fc40007810000 */
[----:B-1----:R-:W-:Y:S02]  /*4520*/  F2FP.SATFINITE.E4M3.F32.PACK_AB_MERGE_C R148, R74, R73, RZ ;  /* 0x000000494a94723e */ /* 0x002fe400048070ff */
[----:B------:R-:W-:Y:S02]  /*4530*/  FMNMX.FTZ R77, R30, R77, !PT ;  /* 0x0000004d1e4d7209 */ /* 0x000fe40007810000 */
[----:B------:R-:W-:Y:S01]  /*4540*/  MUFU.EX2 R76, R76 ;  /* 0x0000004c004c7308 */ /* 0x000fe20000000800 */
[----:B------:R-:W-:Y:S02]  /*4550*/  F2FP.SATFINITE.E4M3.F32.PACK_AB_MERGE_C R148, R71, R2, R148 ;  /* 0x000000024794723e */ /* 0x000fe40004807094 */
[----:B------:R-:W-:-:S04]  /*4560*/  FMNMX.FTZ R8, R32, R77, !PT ;  /* 0x0000004d20087209 */ /* 0x000fc80007810000 */
        /* <DEDUP_REMOVED lines=72> */
[----:B0-----:R-:W-:-:S01]  /*49f0*/  FADD.FTZ R33, R35, R78 ;  /* 0x0000004e23217221 */ /* 0x001fc20000010000 */
[----:B------:R-:W-:Y:S01]  /*4a00*/  FADD.FTZ R38, R76, R47 ;  /* 0x0000002f4c267221 */ /* 0x000fe20000010000 */
[----:B------:R-:W-:-:S01]  /*4a10*/  FFMA.FTZ R52, R52, UR10, -R39 ;  /* 0x0000000a34347c23 */ /* 0x000fc20008010827 */
[--C-:B------:R-:W-:Y:S01]  /*4a20*/  FFMA.FTZ R15, R15, UR10, -R39.reuse ;  /* 0x0000000a0f0f7c23 */ /* 0x100fe20008010827 */
[----:B------:R-:W-:-:S01]  /*4a30*/  FFMA.FTZ R20, R20, UR10, -R39 ;  /* 0x0000000a14147c23 */ /* 0x000fc20008010827 */
[----:B------:R-:W-:Y:S01]  /*4a40*/  FADD.FTZ R47, R69, R38 ;  /* 0x00000026452f7221 */ /* 0x000fe20000010000 */
[----:B------:R-:W-:-:S01]  /*4a50*/  FFMA.FTZ R21, R21, UR10, -R39 ;  /* 0x0000000a15157c23 */ /* 0x000fc20008010827 */
[----:B------:R-:W0:Y:S01]  /*4a60*/  MUFU.EX2 R7, R7 ;  /* 0x0000000700077308 */ /* 0x000e220000000800 */
[----:B-1----:R-:W-:-:S01]  /*4a70*/  FADD.FTZ R36, R4, R33 ;  /* 0x0000002104247221 */ /* 0x002fc20000010000 */
[----:B------:R-:W-:Y:S01]  /*4a80*/  FADD.FTZ R57, R62, R47 ;  /* 0x0000002f3e397221 */ /* 0x000fe20000010000 */
[----:B------:R-:W-:-:S01]  /*4a90*/  FFMA.FTZ R33, R40, UR10, -R39 ;  /* 0x0000000a28217c23 */ /* 0x000fc20008010827 */
[--C-:B------:R-:W-:Y:S01]  /*4aa0*/  FFMA.FTZ R27, R27, UR10, -R39.reuse ;  /* 0x0000000a1b1b7c23 */ /* 0x100fe20008010827 */
[----:B------:R-:W-:-:S01]  /*4ab0*/  FFMA.FTZ R26, R26, UR10, -R39 ;  /* 0x0000000a1a1a7c23 */ /* 0x000fc20008010827 */
[----:B------:R-:W-:-:S02]  /*4ac0*/  FADD.FTZ R40, R66, R57 ;  /* 0x0000003942287221 */ /* 0x000fc40000010000 */
        /* <DEDUP_REMOVED lines=9> */
[----:B------:R-:W-:Y:S01]  /*4b60*/  F2FP.SATFINITE.E4M3.F32.PACK_AB_MERGE_C R144, R65, R66, R60 ;  /* 0x000000424190723e */ /* 0x000fe2000480703c */
[----:B------:R-:W-:Y:S01]  /*4b70*/  FFMA.FTZ R36, R42, UR10, -R39 ;  /* 0x0000000a2a247c23 */ /* 0x000fe20008010827 */
[----:B------:R-:W-:Y:S01]  /*4b80*/  F2FP.SATFINITE.E4M3.F32.PACK_AB_MERGE_C R149, R78, R35, R4 ;  /* 0x000000234e95723e */ /* 0x000fe20004807004 */
[----:B------:R-:W-:Y:S02]  /*4b90*/  FADD.FTZ R40, R64, R57 ;  /* 0x0000003940287221 */ /* 0x000fe40000010000 */
[----:B------:R-:W0:Y:S01]  /*4ba0*/  MUFU.EX2 R12, R12 ;  /* 0x0000000c000c7308 */ /* 0x000e220000000800 */
[----:B-1----:R-:W-:-:S01]  /*4bb0*/  FADD.FTZ R38, R80, R47 ;  /* 0x0000002f50267221 */ /* 0x002fc20000010000 */
[----:B------:R-:W-:-:S04]  /*4bc0*/  FADD.FTZ R40, R63, R40 ;  /* 0x000000283f287221 */ /* 0x000fc80000010000 */
[----:B------:R-:W-:Y:S01]  /*4bd0*/  FADD.FTZ R67, R61, R40 ;  /* 0x000000283d437221 */ /* 0x000fe20000010000 */
[----:B------:R-:W-:Y:S01]  /*4be0*/  F2FP.SATFINITE.E4M3.F32.PACK_AB_MERGE_C R40, R70, R55, RZ ;  /* 0x000000374628723e */ /* 0x000fe200048070ff */
[----:B------:R-:W1:Y:S01]  /*4bf0*/  MUFU.EX2 R11, R11 ;  /* 0x0000000b000b7308 */ /* 0x000e620000000800 */
[----:B--2---:R-:W-:-:S02]  /*4c00*/  FADD.FTZ R47, R9, R38 ;  /* 0x00000026092f7221 */ /* 0x004fc40000010000 */
[----:B------:R-:W-:-:S05]  /*4c10*/  F2FP.SATFINITE.E4M3.F32.PACK_AB_MERGE_C R140, R58, R59, R40 ;  /* 0x0000003b3a8c723e */ /* 0x000fca0004807028 */
        /* <DEDUP_REMOVED lines=9> */
[----:B0-----:R-:W-:-:S01]  /*4cb0*/  FADD.FTZ R57, R13, R38 ;  /* 0x000000260d397221 */ /* 0x001fc20000010000 */
[C---:B------:R-:W-:Y:S01]  /*4cc0*/  F2FP.SATFINITE.E4M3.F32.PACK_AB_MERGE_C R38, R68.reuse, R61, RZ ;  /* 0x0000003d4426723e */ /* 0x040fe200048070ff */
[----:B------:R-:W-:-:S03]  /*4cd0*/  FADD.FTZ R68, R68, R67 ;  /* 0x0000004344447221 */ /* 0x000fc60000010000 */
[----:B------:R-:W-:Y:S01]  /*4ce0*/  F2FP.SATFINITE.E4M3.F32.PACK_AB_MERGE_C R146, R63, R64, R38 ;  /* 0x000000403f92723e */ /* 0x000fe20004807026 */
[----:B------:R-:W-:-:S01]  /*4cf0*/  FADD.FTZ R65, R59, R68 ;  /* 0x000000443b417221 */ /* 0x000fc20000010000 */
[----:B------:R-:W0:Y:S01]  /*4d00*/  MUFU.EX2 R25, R25 ;  /* 0x0000001900197308 */ /* 0x000e220000000800 */
[----:B-1----:R-:W-:-:S01]  /*4d10*/  FADD.FTZ R57, R86, R57 ;  /* 0x0000003956397221 */ /* 0x002fc20000010000 */
[----:B------:R-:W-:Y:S01]  /*4d20*/  F2FP.SATFINITE.E4M3.F32.PACK_AB_MERGE_C R13, R86, R13, RZ ;  /* 0x0000000d560d723e */ /* 0x000fe200048070ff */
[----:B------:R-:W-:-:S03]  /*4d30*/  FADD.FTZ R38, R58, R65 ;  /* 0x000000413a267221 */ /* 0x000fc60000010000 */
[----:B------:R-:W-:Y:S01]  /*4d40*/  F2FP.SATFINITE.E4M3.F32.PACK_AB_MERGE_C R145, R14, R11, R13 ;  /* 0x0000000b0e91723e */ /* 0x000fe2000480700d */
[----:B------:R-:W-:-:S01]  /*4d50*/  FADD.FTZ R55, R55, R38 ;  /* 0x0000002637377221 */ /* 0x000fc20000010000 */
[----:B------:R-:W1:Y:S01]  /*4d60*/  MUFU.EX2 R28, R28 ;  /* 0x0000001c001c7308 */ /* 0x000e620000000800 */
[----:B--2---:R-:W-:-:S01]  /*4d70*/  FADD.FTZ R2, R24, R57 ;  /* 0x0000003918027221 */ /* 0x004fc20000010000 */
[----:B------:R-:W-:Y:S01]  /*4d80*/  F2FP.SATFINITE.E4M3.F32.PACK_AB_MERGE_C R38, R53, R54, RZ ;  /* 0x000000363526723e */ /* 0x000fe200048070ff */
[----:B------:R-:W-:-:S05]  /*4d90*/  FADD.FTZ R70, R70, R55 ;  /* 0x0000003746467221 */ /* 0x000fca0000010000 */
        /* <DEDUP_REMOVED lines=10> */
[----:B------:R-:W0:Y:S01]  /*4e40*/  MUFU.EX2 R45, R45 ;  /* 0x0000002d002d7308 */ /* 0x000e220000000800 */
[----:B-1----:R-:W-:-:S07]  /*4e50*/  FADD.FTZ R55, R30, R55 ;  /* 0x000000371e377221 */ /* 0x002fce0000010000 */
[----:B------:R-:W-:Y:S01]  /*4e60*/  MUFU.EX2 R51, R51 ;  /* 0x0000003300337308 */ /* 0x000fe20000000800 */
[----:B--2---:R-:W-:-:S07]  /*4e70*/  FADD.FTZ R2, R32, R55 ;  /* 0x0000003720027221 */ /* 0x004fce0000010000 */
        /* <DEDUP_REMOVED lines=10> */
[----:B0-----:R-:W-:-:S01]  /*4f20*/  FADD.FTZ R39, R33, R2 ;  /* 0x0000000221277221 */ /* 0x001fc20000010000 */
[----:B------:R-:W-:-:S04]  /*4f30*/  FADD.FTZ R54, R54, R51 ;  /* 0x0000003336367221 */ /* 0x000fc80000010000 */
[----:B------:R-:W-:Y:S02]  /*4f40*/  FADD.FTZ R54, R53, R54 ;  /* 0x0000003635367221 */ /* 0x000fe40000010000 */
[----:B------:R-:W0:Y:S01]  /*4f50*/  MUFU.EX2 R82, R82 ;  /* 0x0000005200527308 */ /* 0x000e220000000800 */
[----:B--2---:R-:W-:-:S07]  /*4f60*/  FADD.FTZ R39, R36, R39 ;  /* 0x0000002724277221 */ /* 0x004fce0000010000 */
[----:B------:R-:W1:Y:S08]  /*4f70*/  MUFU.EX2 R44, R44 ;  /* 0x0000002c002c7308 */ /* 0x000e700000000800 */
[----:B------:R-:W-:Y:S01]  /*4f80*/  MUFU.EX2 R49, R49 ;  /* 0x0000003100317308 */ /* 0x000fe20000000800 */
[----:B0-----:R-:W-:-:S07]  /*4f90*/  F2FP.SATFINITE.E4M3.F32.PACK_AB_MERGE_C R9, R82, R43, RZ ;  /* 0x0000002b5209723e */ /* 0x001fce00048070ff */
[----:B------:R-:W0:Y:S01]  /*4fa0*/  MUFU.EX2 R72, R72 ;  /* 0x0000004800487308 */ /* 0x000e220000000800 */
[----:B-1----:R-:W-:-:S07]  /*4fb0*/  FADD.FTZ R2, R44, R39 ;  /* 0x000000272c027221 */ /* 0x002fce0000010000 */
[----:B------:R-:W1:Y:S08]  /*4fc0*/  MUFU.EX2 R47, R46 ;  /* 0x0000002e002f7308 */ /* 0x000e700000000800 */
[----:B------:R-:W2:Y:S01]  /*4fd0*/  MUFU.EX2 R48, R48 ;  /* 0x0000003000307308 */ /* 0x000ea20000000800 */
[----:B0-----:R-:W-:Y:S01]  /*4fe0*/  F2FP.SATFINITE.E4M3.F32.PACK_AB_MERGE_C R136, R72, R49, R9 ;  /* 0x000000314888723e */ /* 0x001fe20004807009 */
[----:B------:R-:W-:-:S04]  /*4ff0*/  FADD.FTZ R49, R49, R54 ;  /* 0x0000003631317221 */ /* 0x000fc80000010000 */
[----:B------:R-:W-:Y:S02]  /*5000*/  FADD.FTZ R72, R72, R49 ;  /* 0x0000003148487221 */ /* 0x000fe40000010000 */
[----:B------:R-:W0:Y:S01]  /*5010*/  MUFU.EX2 R57, R50 ;  /* 0x0000003200397308 */ /* 0x000e220000000800 */
[----:B-1----:R-:W-:-:S01]  /*5020*/  FADD.FTZ R9, R47, R2 ;  /* 0x000000022f097221 */ /* 0x002fc20000010000 */
[----:B------:R-:W-:Y:S01]  /*5030*/  FADD.FTZ R43, R43, R72 ;  /* 0x000000482b2b7221 */ /* 0x000fe20000010000 */
[----:B------:R-:W-:-:S03]  /*5040*/  F2FP.SATFINITE.E4M3.F32.PACK_AB_MERGE_C R44, R47, R44, RZ ;  /* 0x0000002c2f2c723e */ /* 0x000fc600048070ff */
[----:B------:R-:W-:Y:S01]  /*5050*/  FADD.FTZ R82, R82, R43 ;  /* 0x0000002b52527221 */ /* 0x000fe20000010000 */
[----:B------:R-:W-:Y:S01]  /*5060*/  F2FP.SATFINITE.E4M3.F32.PACK_AB_MERGE_C R143, R36, R33, R44 ;  /* 0x00000021248f723e */ /* 0x000fe2000480702c */
        /* <DEDUP_REMOVED lines=26> */
[----:B------:R-:W-:Y:S01]  /*5210*/  VIADD R2, R88, 0xfffffffe ;  /* 0xfffffffe58027836 */ /* 0x000fe20000000000 */
[----:B------:R-:W-:Y:S02]  /*5220*/  F2FP.SATFINITE.E4M3.F32.PACK_AB_MERGE_C R139, R21, R20, R7 ;  /* 0x00000014158b723e */ /* 0x000fe40004807007 */
[----:B------:R-:W-:-:S01]  /*5230*/  FADD.FTZ R3, R26, R27 ;  /* 0x0000001b1a037221 */ /* 0x000fc20000010000 */
        /* <DEDUP_REMOVED lines=12> */
.L_x_8825:
[----:B------:R-:W-:-:S11]  /*5300*/  UISETP.NE.AND UP1, UPT, UR7, 0x1, UPT ;  /* 0x000000010700788c */ /* 0x000fd6000bf25270 */
[----:B------:R-:W-:Y:S02]  /*5310*/  @UP1 ULDC.64 UR18, c[0x0][0x9e8] ;  /* 0x00027a0000121ab9 */ /* 0x000fe40000000a00 */
[----:B------:R-:W-:-:S04]  /*5320*/  UIMAD.WIDE.U32 UR14, UR11, UR18, URZ ;  /* 0x000000120b0e72a5 */ /* 0x000fc8000f8e003f */
[----:B------:R-:W-:-:S12]  /*5330*/  @UP1 USHF.R.U32.HI UR11, URZ, UR19, UR15 ;  /* 0x000000133f0b1299 */ /* 0x000fd8000801160f */
.L_x_8826:
[----:B------:R-:W-:-:S04]  /*5340*/  UIMAD UR7, UR11, UR7, UR7 ;  /* 0x000000070b0772a4 */ /* 0x000fc8000f8e0207 */
[----:B------:R-:W-:-:S04]  /*5350*/  UISETP.LT.AND UP1, UPT, UR6, UR7, UPT ;  /* 0x000000070600728c */ /* 0x000fc8000bf21270 */
[----:B------:R-:W-:-:S12]  /*5360*/  USEL UR6, UR6, UR7, UP1 ;  /* 0x0000000706067287 */ /* 0x000fd80008800000 */
.L_x_8824:
        /* <DEDUP_REMOVED lines=31> */
[----:B------:R-:W-:Y:S01]  /*5560*/  IADD3 R13, R5, R17, -R18 ;  /* 0x00000011050d7210 */ /* 0x000fe20007ffe812 */
[----:B------:R-:W-:Y:S01]  /*5570*/  IMAD.MOV.U32 R135, RZ, RZ, RZ ;  /* 0x000000ffff877224 */ /* 0x000fe200078e00ff */
[----:B------:R-:W-:Y:S01]  /*5580*/  ULDC UR22, c[0x0][0x9e4] ;  /* 0x0002790000167ab9 */ /* 0x000fe20000000800 */
[----:B------:R-:W-:Y:S01]  /*5590*/  ULDC UR19, c[0x0][0x988] ;  /* 0x0002620000137ab9 */ /* 0x000fe20000000800 */
[----:B------:R-:W-:Y:S01]  /*55a0*/  LOP3.LUT R9, RZ, R13, RZ, 0x33, !PT ;  /* 0x0000000dff097212 */ /* 0x000fe200078e33ff */
[----:B------:R-:W-:Y:S01]  /*55b0*/  VIADD R11, R13, 0x8 ;  /* 0x000000080d0b7836 */ /* 0x000fe20000000000 */
[----:B------:R-:W-:-:S04]  /*55c0*/  ULDC UR23, c[0x0][0x9e0] ;  /* 0x0002780000177ab9 */ /* 0x000fc80000000800 */
[----:B------:R-:W-:-:S07]  /*55d0*/  LOP3.LUT R7, RZ, R11, RZ, 0x33, !PT ;  /* 0x0000000bff077212 */ /* 0x000fce00078e33ff */
.L_x_8845:
[----:B------:R-:W-:-:S04]  /*55e0*/  UIADD3 UR20, UR38, 0x1, URZ ;  /* 0x0000000126147890 */ /* 0x000fc8000fffe03f */
[----:B------:R-:W-:-:S04]  /*55f0*/  UISETP.NE.AND UP1, UPT, UR20, 0x2, UPT ;  /* 0x000000021400788c */ /* 0x000fc8000bf25270 */
[----:B------:R-:W-:Y:S02]  /*5600*/  USEL UR21, URZ, 0x1, UP1 ;  /* 0x000000013f157887 */ /* 0x000fe40008800000 */
[----:B------:R-:W-:Y:S02]  /*5610*/  USEL UR20, UR20, URZ, UP1 ;  /* 0x0000003f14147287 */ /* 0x000fe40008800000 */
[----:B------:R-:W-:Y:S01]  /*5620*/  ULOP3.LUT UR21, UR37, UR21, URZ, 0x3c, !UPT ;  /* 0x0000001525157292 */ /* 0x000fe2000f8e3c3f */
[----:B------:R-:W-:Y:S11]  /*5630*/  @!P0 BRA `(.L_x_8828) ;  /* 0x0000000000048947 */ /* 0x000ff60003800000 */
[----:B------:R-:W-:Y:S01]  /*5640*/  BPT.TRAP 0x1 ;  /* 0x000000040000795c */ /* 0x000fe20000300000 */
.L_x_8828:
[----:B------:R-:W-:Y:S01]  /*5650*/  ULEA UR24, UR20, UR45, 0x3 ;  /* 0x0000002d14187291 */ /* 0x000fe2000f8e183f */
[----:B------:R-:W-:-:S05]  /*5660*/  IMAD.U32 R12, RZ, RZ, UR21 ;  /* 0x00000015ff0c7e24 */ /* 0x000fca000f8e00ff */
[----:B------:R-:W-:-:S04]  /*5670*/  SHF.L.U32 R12, R12, 0x1f, RZ ;  /* 0x0000001f0c0c7819 */ /* 0x000fc800000006ff */
[----:B------:R0:W1:Y:S01]  /*5680*/  SYNCS.PHASECHK.TRANS64.TRYWAIT P2, [UR24+0x19c30], R12 ;  /* 0x019c300cff0075a7 */ /* 0x0000620008040158 */
[----:B------:R-:W-:Y:S05]  /*5690*/  @!P0 BRA `(.L_x_8829) ;  /* 0x0000000000048947 */ /* 0x000fea0003800000 */
[----:B------:R-:W-:Y:S01]  /*56a0*/  BPT.TRAP 0x1 ;  /* 0x000000040000795c */ /* 0x000fe20000300000 */
.L_x_8829:
[----:B-1----:R-:W-:Y:S05]  /*56b0*/  @P2 BRA `(.L_x_8830) ;  /* 0x0000000000082947 */ /* 0x002fea0003800000 */
[----:B------:R-:W1:Y:S02]  /*56c0*/  SYNCS.PHASECHK.TRANS64.TRYWAIT P2, [UR24+0x19c30], R12 ;  /* 0x019c300cff0075a7 */ /* 0x000e640008040158 */
[----:B-1----:R-:W-:Y:S05]  /*56d0*/  @!P2 BRA `(.L_x_8831) ;  /* 0x000001040044a947 */ /* 0x002fea0003800000 */
.L_x_8830:
        /* <DEDUP_REMOVED lines=17> */
.L_x_8832:
[----:B------:R-:W-:Y:S01]  /*57f0*/  ULEA UR11, UR38, UR45, 0x3 ;  /* 0x0000002d260b7291 */ /* 0x000fe2000f8e183f */
[----:B01----:R-:W-:-:S05]  /*5800*/  IMAD.U32 R12, RZ, RZ, UR37 ;  /* 0x00000025ff0c7e24 */ /* 0x003fca000f8e00ff */
[----:B------:R-:W-:-:S04]  /*5810*/  SHF.L.U32 R12, R12, 0x1f, RZ ;  /* 0x0000001f0c0c7819 */ /* 0x000fc800000006ff */
[----:B------:R0:W1:Y:S01]  /*5820*/  SYNCS.PHASECHK.TRANS64.TRYWAIT P2, [UR11+0x19c50], R12 ;  /* 0x019c500cff0075a7 */ /* 0x000062000804014b */
[----:B------:R-:W-:Y:S05]  /*5830*/  @!P0 BRA `(.L_x_8833) ;  /* 0x0000000000048947 */ /* 0x000fea0003800000 */
[----:B------:R-:W-:Y:S01]  /*5840*/  BPT.TRAP 0x1 ;  /* 0x000000040000795c */ /* 0x000fe20000300000 */
.L_x_8833:
[----:B-1----:R-:W-:Y:S05]  /*5850*/  @P2 BRA `(.L_x_8834) ;  /* 0x0000000000082947 */ /* 0x002fea0003800000 */
[----:B------:R-:W1:Y:S02]  /*5860*/  SYNCS.PHASECHK.TRANS64.TRYWAIT P2, [UR11+0x19c50], R12 ;  /* 0x019c500cff0075a7 */ /* 0x000e64000804014b */
[----:B-1----:R-:W-:Y:S05]  /*5870*/  @!P2 BRA `(.L_x_8835) ;  /* 0x0000010000f4a947 */ /* 0x002fea0003800000 */
.L_x_8834:
[----:B------:R-:W-:Y:S01]  /*5880*/  UIADD3 UR6, UR45, 0x3000, URZ ;  /* 0x000030002d067890 */ /* 0x000fe2000fffe03f */
[----:B------:R-:W-:Y:S01]  /*5890*/  WARPGROUP.ARRIVE ;  /* 0x00000000000079c5 */ /* 0x000fe20000000000 */
[----:B------:R-:W-:Y:S01]  /*58a0*/  UMOV UR7, 0x40000040 ;  /* 0x4000004000077882 */ /* 0x000fe20000000000 */
[C---:B------:R-:W-:Y:S01]  /*58b0*/  FMUL.FTZ R21, R0.reuse, R28 ;  /* 0x0000001c00157220 */ /* 0x040fe20000410000 */
[----:B------:R-:W-:Y:S01]  /*58c0*/  USHF.R.U32.HI UR6, URZ, 0x4, UR6 ;  /* 0x000000043f067899 */ /* 0x000fe20008011606 */
[C---:B------:R-:W-:Y:S01]  /*58d0*/  FMUL.FTZ R28, R0.reuse, R33 ;  /* 0x00000021001c7220 */ /* 0x040fe20000410000 */
[C---:B------:R-:W-:Y:S01]  /*58e0*/  FMUL.FTZ R33, R0.reuse, R38 ;  /* 0x0000002600217220 */ /* 0x040fe20000410000 */
[C---:B01----:R-:W-:Y:S01]  /*58f0*/  FMUL.FTZ R12, R0.reuse, R24 ;  /* 0x00000018000c7220 */ /* 0x043fe20000410000 */
        /* <DEDUP_REMOVED lines=69> */
[----:B------:R-:W-:Y:S01]  /*5d50*/  IMAD.U32 R40, RZ, RZ, UR24 ;  /* 0x00000018ff287e24 */ /* 0x000fe2000f8e00ff */
[----:B------:R-:W-:Y:S01]  /*5d60*/  PLOP3.LUT P2, PT, PT, PT, UP0, 0x40, 0x0 ;  /* 0x000000000000781c */ /* 0x000fe20003f4e808 */
[----:B------:R-:W0:Y:S02]  /*5d70*/  MUFU.TANH R12, R12 ;  /* 0x0000000c000c7308 */ /* 0x000e240000002400 */
[----:B------:R-:W-:-:S02]  /*5d80*/  @!P1 VIADD R40, R40, 0x19c40 ;  /* 0x00019c4028289836 */ /* 0x000fc40000000000 */
[----:B------:R-:W-:-:S03]  /*5d90*/  IMAD.IADD R41, R41, 0x1, -R18 ;  /* 0x0000000129297824 */ /* 0x000fc600078e0a12 */
[----:B------:R-:W-:Y:S01]  /*5da0*/  @!P1 PRMT R40, RZ, 0x654, R40 ;  /* 0x00000654ff289816 */ /* 0x000fe20000000028 */
        /* <DEDUP_REMOVED lines=10> */
[----:B------:R-:W-:Y:S01]  /*5e50*/  QGMMA.64x96x32.F32.E4M3.E4M3 R88, R144, gdesc[UR4], R88, gsb0 ;  /* 0x0160000490587df3 */ /* 0x000fe20008000858 */
        /* <DEDUP_REMOVED lines=38> */
[----:B------:R-:W-:Y:S07]  /*60c0*/  QGMMA.64x96x32.F32.E4M3.E4M3 R88, R136, gdesc[UR4], R88, gsb0 ;  /* 0x0160000488587df3 */ /* 0x000fee0008000858 */
        /* <DEDUP_REMOVED lines=15> */
[C---:B------:R-:W-:Y:S01]  /*61c0*/  VIADD R137, R41.reuse, UR23 ;  /* 0x0000001729897c36 */ /* 0x040fe20008000000 */
[----:B------:R0:W-:Y:S01]  /*61d0*/  @!P1 SYNCS.ARRIVE.TRANS64.RED.A1T0 RZ, [R40+URZ], RZ ;  /* 0x000000ff28ff99a7 */ /* 0x0001e2000810043f */
[----:B------:R-:W-:-:S03]  /*61e0*/  VIADD R136, R41, UR17 ;  /* 0x0000001129887c36 */ /* 0x000fc60008000000 */
[----:B------:R-:W0:Y:S01]  /*61f0*/  MUFU.TANH R70, R70 ;  /* 0x0000004600467308 */ /* 0x000e220000002400 */
[C---:B------:R-:W-:Y:S02]  /*6200*/  IMAD.IADD R87, R5.reuse, 0x1, R137 ;  /* 0x0000000105577824 */ /* 0x040fe400078e0289 */
[----:B------:R-:W-:-:S05]  /*6210*/  IMAD.IADD R86, R5, 0x1, R136 ;  /* 0x0000000105567824 */ /* 0x000fca00078e0288 */
        /* <DEDUP_REMOVED lines=13> */
[----:B------:R-:W-:Y:S01]  /*62f0*/  ISETP.GT.AND P2, PT, R13, -0x1, PT ;  /* 0xffffffff0d00780c */ /* 0x000fe20003f44270 */
[----:B------:R-:W-:-:S12]  /*6300*/  BSSY B0, `(.L_x_8837) ;  /* 0x0000010000007945 */ /* 0x000fd80003800000 */
[----:B------:R-:W-:Y:S05]  /*6310*/  @P2 BRA `(.L_x_8838) ;  /* 0x0000000000202947 */ /* 0x000fea0003800000 */
[----:B------:R-:W-:-:S05]  /*6320*/  IMAD.U32 R140, RZ, RZ, UR22 ;  /* 0x00000016ff8c7e24 */ /* 0x000fca000f8e00ff */
[----:B------:R-:W-:-:S13]  /*6330*/  ISETP.NE.AND P2, PT, R140, 0x1, PT ;  /* 0x000000018c00780c */ /* 0x000fda0003f45270 */
[----:B0-----:R-:W0:Y:S02]  /*6340*/  @P2 LDC.64 R40, c[0x0][0x9e8] ;  /* 0x00027a00ff282b82 */ /* 0x001e240000000a00 */
[----:B0-----:R-:W-:-:S04]  /*6350*/  @P2 IMAD.HI.U32 R138, R9, R40, RZ ;  /* 0x00000028098a2227 */ /* 0x001fc800078e00ff */
[----:B------:R-:W-:Y:S01]  /*6360*/  IMAD.MOV.U32 R40, RZ, RZ, R9 ;  /* 0x000000ffff287224 */ /* 0x000fe200078e0009 */
[----:B------:R-:W-:-:S04]  /*6370*/  @P2 SHF.R.U32.HI R40, RZ, R41, R138 ;  /* 0x00000029ff282219 */ /* 0x000fc8000001168a */
[----:B------:R-:W-:Y:S01]  /*6380*/  LOP3.LUT R139, RZ, R40, RZ, 0x33, !PT ;  /* 0x00000028ff8b7212 */ /* 0x000fe200078e33ff */
[----:B------:R-:W-:Y:S06]  /*6390*/  BRA `(.L_x_8839) ;  /* 0x0000000000187947 */ /* 0x000fec0003800000 */
.L_x_8838:
[----:B------:R-:W-:Y:S02]  /*63a0*/  IMAD.U32 R140, RZ, RZ, UR22 ;  /* 0x00000016ff8c7e24 */ /* 0x000fe4000f8e00ff */
[----:B------:R-:W-:-:S03]  /*63b0*/  IMAD.MOV.U32 R139, RZ, RZ, R13 ;  /* 0x000000ffff8b7224 */ /* 0x000fc600078e000d */
[----:B------:R-:W-:-:S13]  /*63c0*/  ISETP.NE.AND P2, PT, R140, 0x1, PT ;  /* 0x000000018c00780c */ /* 0x000fda0003f45270 */
[----:B0-----:R-:W0:Y:S02]  /*63d0*/  @P2 LDC.64 R40, c[0x0][0x9e8] ;  /* 0x00027a00ff282b82 */ /* 0x001e240000000a00 */
[----:B0-----:R-:W-:-:S05]  /*63e0*/  @P2 IMAD.HI.U32 R40, R13, R40, RZ ;  /* 0x000000280d282227 */ /* 0x001fca00078e00ff */
[----:B------:R-:W-:-:S07]  /*63f0*/  @P2 SHF.R.U32.HI R139, RZ, R41, R40 ;  /* 0x00000029ff8b2219 */ /* 0x000fce0000011628 */
.L_x_8839:
[----:B------:R-:W-:Y:S05]  /*6400*/  BSYNC B0 ;  /* 0x0000000000007941 */ /* 0x000fea0003800000 */
.L_x_8837:
[----:B------:R-:W-:-:S04]  /*6410*/  IMAD R41, R139, R140, -R82 ;  /* 0x0000008c8b297224 */ /* 0x000fc800078e0a52 */
[----:B------:R-:W-:-:S05]  /*6420*/  IMAD R41, R16, -0x2, R41 ;  /* 0xfffffffe10297824 */ /* 0x000fca00078e0229 */
[----:B------:R-:W-:Y:S02]  /*6430*/  VIADDMNMX R87, R41, R140, R87, PT ;  /* 0x0000008c29577246 */ /* 0x000fe40003800157 */
[----:B------:R-:W-:-:S07]  /*6440*/  VIMNMX R86, R86, R41, !PT ;  /* 0x0000002956567248 */ /* 0x000fce0007fe0100 */
.L_x_8836:
[----:B------:R-:W-:Y:S01]  /*6450*/  ISETP.GT.AND P2, PT, R2, -0x1, PT ;  /* 0xffffffff0200780c */ /* 0x000fe20003f44270 */
[C---:B------:R-:W-:Y:S02]  /*6460*/  IMAD.IADD R137, R6.reuse, 0x1, R137 ;  /* 0x0000000106897824 */ /* 0x040fe400078e0289 */
[----:B------:R-:W-:Y:S01]  /*6470*/  IMAD.IADD R136, R6, 0x1, R136 ;  /* 0x0000000106887824 */ /* 0x000fe200078e0288 */
[C---:B------:R-:W-:Y:S02]  /*6480*/  ISETP.GT.AND P5, PT, R86.reuse, RZ, P2 ;  /* 0x000000ff5600720c */ /* 0x040fe400017a4270 */
[C---:B------:R-:W-:Y:S02]  /*6490*/  ISETP.GT.AND P4, PT, R86.reuse, 0x1, P2 ;  /* 0x000000015600780c */ /* 0x040fe40001784270 */
        /* <DEDUP_REMOVED lines=107> */
.L_x_8842:
[----:B------:R-:W-:Y:S02]  /*6b50*/  IMAD.U32 R86, RZ, RZ, UR22 ;  /* 0x00000016ff567e24 */ /* 0x000fe4000f8e00ff */
[----:B------:R-:W-:-:S03]  /*6b60*/  IMAD.MOV.U32 R87, RZ, RZ, R11 ;  /* 0x000000ffff577224 */ /* 0x000fc600078e000b */
[----:B------:R-:W-:-:S13]  /*6b70*/  ISETP.NE.AND P3, PT, R86, 0x1, PT ;  /* 0x000000015600780c */ /* 0x000fda0003f65270 */
[----:B------:R-:W0:Y:S02]  /*6b80*/  @P3 LDC.64 R40, c[0x0][0x9e8] ;  /* 0x00027a00ff283b82 */ /* 0x000e240000000a00 */
[----:B0-----:R-:W-:-:S05]  /*6b90*/  @P3 IMAD.HI.U32 R40, R11, R40, RZ ;  /* 0x000000280b283227 */ /* 0x001fca00078e00ff */
[----:B------:R-:W-:-:S07]  /*6ba0*/  @P3 SHF.R.U32.HI R87, RZ, R41, R40 ;  /* 0x00000029ff573219 */ /* 0x000fce0000011628 */
.L_x_8843:
[----:B------:R-:W-:Y:S05]  /*6bb0*/  BSYNC B0 ;  /* 0x0000000000007941 */ /* 0x000fea0003800000 */
.L_x_8841:
[----:B------:R-:W-:-:S04]  /*6bc0*/  IMAD R41, R87, R86, -R82 ;  /* 0x0000005657297224 */ /* 0x000fc800078e0a52 */
[----:B------:R-:W-:-:S05]  /*6bd0*/  IMAD R41, R16, -0x2, R41 ;  /* 0xfffffffe10297824 */ /* 0x000fca00078e0229 */
[----:B------:R-:W-:Y:S02]  /*6be0*/  VIADDMNMX R137, R41, R86, R137, PT ;  /* 0x0000005629897246 */ /* 0x000fe40003800189 */
[----:B------:R-:W-:-:S07]  /*6bf0*/  VIMNMX R136, R136, R41, !PT ;  /* 0x0000002988887248 */ /* 0x000fce0007fe0100 */
.L_x_8840:
        /* <DEDUP_REMOVED lines=25> */
[----:B------:R-:W-:-:S02]  /*6d90*/  ISETP.GT.AND P5, PT, R136, RZ, P2 ;  /* 0x000000ff8800720c */ /* 0x000fc400017a4270 */
        /* <DEDUP_REMOVED lines=43> */
[----:B0-----:R-:W-:Y:S02]  /*7050*/  FMNMX.FTZ R12, R41, R12, !PT ;  /* 0x0000000c290c7209 */ /* 0x001fe40007810000 */
[----:B------:R-:W-:Y:S02]  /*7060*/  FSEL R43, R43, -INF , !P4 ;  /* 0xff8000002b2b7808 */ /* 0x000fe40006000000 */
[C---:B------:R-:W-:Y:S01]  /*7070*/  FSETP.NEU.FTZ.AND P6, PT, R12.reuse, -INF , PT ;  /* 0xff8000000c00780b */ /* 0x040fe20003fdd000 */
[----:B------:R-:W-:-:S01]  /*7080*/  FFMA.FTZ R82, R12, R87, -8 ;  /* 0xc10000000c527423 */ /* 0x000fc20000010057 */
[----:B------:R-:W-:-:S04]  /*7090*/  ISETP.GT.AND P4, PT, R136, 0x30, P2 ;  /* 0x000000308800780c */ /* 0x000fc80001784270 */
[----:B------:R-:W-:Y:S02]  /*70a0*/  FSEL R20, R82, RZ, P6 ;  /* 0x000000ff52147208 */ /* 0x000fe40003000000 */
[----:B------:R-:W-:-:S03]  /*70b0*/  ISETP.LT.OR P4, PT, R137, 0x31, P4 ;  /* 0x000000318900780c */ /* 0x000fc60002781670 */
[--C-:B------:R-:W-:Y:S01]  /*70c0*/  FFMA.FTZ R86, R27, UR10, -R20.reuse ;  /* 0x0000000a1b567c23 */ /* 0x100fe20008010814 */
[----:B------:R-:W-:Y:S01]  /*70d0*/  FSEL R27, R15, -INF , !P5 ;  /* 0xff8000000f1b7808 */ /* 0x000fe20006800000 */
[--C-:B------:R-:W-:Y:S01]  /*70e0*/  FFMA.FTZ R41, R139, UR10, -R20.reuse ;  /* 0x0000000a8b297c23 */ /* 0x100fe20008010814 */
[----:B------:R-:W-:Y:S01]  /*70f0*/  ISETP.LT.OR P5, PT, R137, 0x2a, P3 ;  /* 0x0000002a8900780c */ /* 0x000fe20001fa1670 */
[----:B------:R0:W-:Y:S01]  /*7100*/  MUFU.EX2 R15, R86 ;  /* 0x00000056000f7308 */ /* 0x0001e20000000800 */
        /* <DEDUP_REMOVED lines=59> */
[----:B------:R-:W-:Y:S02]  /*74c0*/  ISETP.LT.OR P5, PT, R137, 0x42, P5 ;  /* 0x000000428900780c */ /* 0x000fe40002fa1670 */
[----:B------:R-:W-:Y:S02]  /*74d0*/  FSEL R55, R55, -INF , !P3 ;  /* 0xff80000037377808 */ /* 0x000fe40005800000 */
[----:B------:R-:W-:Y:S01]  /*74e0*/  FMNMX.FTZ R82, R52, R87, !PT ;  /* 0x0000005734527209 */ /* 0x000fe20007810000 */
[----:B------:R-:W-:Y:S01]  /*74f0*/  MUFU.EX2 R14, R14 ;  /* 0x0000000e000e7308 */ /* 0x000fe20000000800 */
[----:B------:R-:W-:Y:S02]  /*7500*/  ISETP.GT.AND P3, PT, R136, 0x49, P2 ;  /* 0x000000498800780c */ /* 0x000fe40001764270 */
[----:B------:R-:W-:Y:S02]  /*7510*/  FSEL R56, R56, -INF , !P5 ;  /* 0xff80000038387808 */ /* 0x000fe40006800000 */
[----:B------:R-:W-:-:S02]  /*7520*/  ISETP.LT.OR P4, PT, R137, 0x49, P4 ;  /* 0x000000498900780c */ /* 0x000fc40002781670 */
[----:B------:R-:W-:Y:S01]  /*7530*/  FMNMX.FTZ R87, R55, R82, !PT ;  /* 0x0000005237577209 */ /* 0x000fe20007810000 */
[----:B------:R-:W-:Y:S01]  /*7540*/  MUFU.EX2 R21, R21 ;  /* 0x0000001500157308 */ /* 0x000fe20000000800 */
[----:B------:R-:W-:Y:S02]  /*7550*/  ISETP.GT.AND P5, PT, R136, 0x50, P2 ;  /* 0x000000508800780c */ /* 0x000fe400017a4270 */
[----:B------:R-:W-:Y:S02]  /*7560*/  ISETP.LT.OR P3, PT, R137, 0x4a, P3 ;  /* 0x0000004a8900780c */ /* 0x000fe40001f61670 */
[----:B------:R-:W-:Y:S02]  /*7570*/  FSEL R57, R57, -INF , !P4 ;  /* 0xff80000039397808 */ /* 0x000fe40006000000 */
[----:B------:R-:W-:Y:S01]  /*7580*/  FMNMX.FTZ R82, R56, R87, !PT ;  /* 0x0000005738527209 */ /* 0x000fe20007810000 */
[----:B------:R-:W-:Y:S01]  /*7590*/  MUFU.EX2 R24, R24 ;  /* 0x0000001800187308 */ /* 0x000fe20000000800 */
[----:B------:R-:W-:-:S02]  /*75a0*/  ISETP.GT.AND P4, PT, R136, 0x51, P2 ;  /* 0x000000518800780c */ /* 0x000fc40001784270 */
[----:B------:R-:W-:Y:S02]  /*75b0*/  FSEL R58, R58, -INF , !P3 ;  /* 0xff8000003a3a7808 */ /* 0x000fe40005800000 */
[----:B------:R-:W-:Y:S02]  /*75c0*/  ISETP.LT.OR P5, PT, R137, 0x51, P5 ;  /* 0x000000518900780c */ /* 0x000fe40002fa1670 */
[----:B------:R-:W-:Y:S01]  /*75d0*/  FMNMX.FTZ R87, R57, R82, !PT ;  /* 0x0000005239577209 */ /* 0x000fe20007810000 */
[----:B------:R-:W-:Y:S01]  /*75e0*/  MUFU.EX2 R28, R28 ;  /* 0x0000001c001c7308 */ /* 0x000fe20000000800 */
[----:B------:R-:W-:Y:S02]  /*75f0*/  ISETP.GT.AND P3, PT, R136, 0x58, P2 ;  /* 0x000000588800780c */ /* 0x000fe40001764270 */
[----:B------:R-:W-:Y:S02]  /*7600*/  ISETP.LT.OR P4, PT, R137, 0x52, P4 ;  /* 0x000000528900780c */ /* 0x000fe40002781670 */
[----:B------:R-:W-:-:S02]  /*7610*/  FSEL R61, R61, -INF , !P5 ;  /* 0xff8000003d3d7808 */ /* 0x000fc40006800000 */
[----:B------:R-:W-:Y:S01]  /*7620*/  FMNMX.FTZ R82, R58, R87, !PT ;  /* 0x000000573a527209 */ /* 0x000fe20007810000 */
[----:B------:R-:W-:Y:S01]  /*7630*/  MUFU.EX2 R31, R31 ;  /* 0x0000001f001f7308 */ /* 0x000fe20000000800 */
[----:B------:R-:W-:Y:S02]  /*7640*/  ISETP.GT.AND P5, PT, R136, 0x59, P2 ;  /* 0x000000598800780c */ /* 0x000fe400017a4270 */
[----:B------:R-:W-:Y:S02]  /*7650*/  FSEL R62, R62, -INF , !P4 ;  /* 0xff8000003e3e7808 */ /* 0x000fe40006000000 */
[----:B------:R-:W-:Y:S02]  /*7660*/  ISETP.LT.OR P3, PT, R137, 0x59, P3 ;  /* 0x000000598900780c */ /* 0x000fe40001f61670 */
        /* <DEDUP_REMOVED lines=37> */
[----:B------:R-:W-:Y:S01]  /*78c0*/  ISETP.GT.AND P2, PT, R136, 0x79, P2 ;  /* 0x000000798800780c */ /* 0x000fe20001744270 */
[----:B------:R-:W-:Y:S01]  /*78d0*/  FFMA.FTZ R136, R85, UR10, -R20 ;  /* 0x0000000a55887c23 */ /* 0x000fe20008010814 */
[----:B------:R-:W-:Y:S02]  /*78e0*/  ISETP.LT.OR P4, PT, R137, 0x79, P4 ;  /* 0x000000798900780c */ /* 0x000fe40002781670 */
[----:B------:R-:W-:-:S02]  /*78f0*/  FSEL R78, R78, -INF , !P5 ;  /* 0xff8000004e4e7808 */ /* 0x000fc40006800000 */
[----:B------:R-:W-:Y:S01]  /*7900*/  FMNMX.FTZ R87, R77, R82, !PT ;  /* 0x000000524d577209 */ /* 0x000fe20007810000 */
[----:B------:R-:W-:Y:S01]  /*7910*/  MUFU.EX2 R50, R50 ;  /* 0x0000003200327308 */ /* 0x000fe20000000800 */
[----:B------:R-:W-:Y:S02]  /*7920*/  ISETP.LT.OR P2, PT, R137, 0x7a, P2 ;  /* 0x0000007a8900780c */ /* 0x000fe40001741670 */
[----:B------:R-:W-:Y:S02]  /*7930*/  FSEL R81, R81, -INF , !P4 ;  /* 0xff80000051517808 */ /* 0x000fe40006000000 */
[----:B------:R-:W-:Y:S02]  /*7940*/  FMNMX.FTZ R82, R78, R87, !PT ;  /* 0x000000574e527209 */ /* 0x000fe40007810000 */
[----:B------:R-:W-:Y:S01]  /*7950*/  FSEL R83, R83, -INF , !P2 ;  /* 0xff80000053537808 */ /* 0x000fe20005000000 */
[----:B------:R-:W-:Y:S01]  /*7960*/  MUFU.EX2 R53, R53 ;  /* 0x0000003500357308 */ /* 0x000fe20000000800 */
[----:B------:R-:W-:-:S02]  /*7970*/  FMNMX.FTZ R82, R81, R82, !PT ;  /* 0x0000005251527209 */ /* 0x000fc40007810000 */
[----:B------:R-:W-:Y:S02]  /*7980*/  FSEL R85, R12, RZ, P6 ;  /* 0x000000ff0c557208 */ /* 0x000fe40003000000 */
[----:B------:R-:W-:-:S03]  /*7990*/  FMNMX.FTZ R82, R83, R82, !PT ;  /* 0x0000005253527209 */ /* 0x000fc60007810000 */
[----:B------:R-:W-:Y:S01]  /*79a0*/  FADD.FTZ R10, -R85, R10 ;  /* 0x0000000a550a7221 */ /* 0x000fe20000010100 */
[----:B------:R-:W-:Y:S01]  /*79b0*/  MUFU.EX2 R54, R54 ;  /* 0x0000003600367308 */ /* 0x000fe20000000800 */
[----:B------:R-:W1:Y:S02]  /*79c0*/  SHFL.BFLY PT, R87, R82, 0x2, 0x1f ;  /* 0x0c401f0052577f89 */ /* 0x000e6400000e0000 */
[----:B------:R-:W-:-:S05]  /*79d0*/  FMUL.FTZ R10, R10, UR10 ;  /* 0x0000000a0a0a7c20 */ /* 0x000fca0008410000 */
[----:B------:R2:W-:Y:S08]  /*79e0*/  MUFU.EX2 R85, R136 ;  /* 0x0000008800557308 */ /* 0x0005f00000000800 */
[----:B------:R-:W3:Y:S08]  /*79f0*/  MUFU.EX2 R10, R10 ;  /* 0x0000000a000a7308 */ /* 0x000ef00000000800 */
[----:B------:R-:W-:Y:S01]  /*7a00*/  MUFU.EX2 R59, R59 ;  /* 0x0000003b003b7308 */ /* 0x000fe20000000800 */
[----:B-1----:R-:W-:Y:S01]  /*7a10*/  FMNMX.FTZ R87, R82, R87, !PT ;  /* 0x0000005752577209 */ /* 0x002fe20007810000 */
[----:B------:R-:W-:-:S04]  /*7a20*/  FFMA.FTZ R82, R84, UR10, -R20 ;  /* 0x0000000a54527c23 */ /* 0x000fc80008010814 */
[----:B0-----:R-:W0:Y:S02]  /*7a30*/  SHFL.BFLY PT, R86, R87, 0x1, 0x1f ;  /* 0x0c201f0057567f89 */ /* 0x001e2400000e0000 */
        /* <DEDUP_REMOVED lines=8> */
[----:B------:R-:W-:Y:S02]  /*7ac0*/  FSEL R87, R20, RZ, P2 ;  /* 0x000000ff14577208 */ /* 0x000fe40001000000 */
[----:B------:R-:W-:Y:S01]  /*7ad0*/  FSEL R84, R84, RZ, P2 ;  /* 0x000000ff54547208 */ /* 0x000fe20001000000 */
[----:B------:R-:W-:Y:S02]  /*7ae0*/  MUFU.EX2 R68, R68 ;  /* 0x0000004400447308 */ /* 0x000fe40000000800 */
[----:B------:R-:W-:-:S02]  /*7af0*/  FADD.FTZ R87, -R87, R8 ;  /* 0x0000000857577221 */ /* 0x000fc40000010100 */
[--C-:B--2---:R-:W-:Y:S01]  /*7b00*/  FFMA.FTZ R136, R51, UR10, -R84.reuse ;  /* 0x0000000a33887c23 */ /* 0x104fe20008010854 */
        /* <DEDUP_REMOVED lines=12> */
[----:B------:R-:W-:Y:S01]  /*7bd0*/  FFMA.FTZ R44, R47, UR10, -R84 ;  /* 0x0000000a2f2c7c23 */ /* 0x000fe20008010854 */
[----:B---3--:R-:W-:-:S01]  /*7be0*/  FFMA.FTZ R57, R10, R4, R41 ;  /* 0x000000040a397223 */ /* 0x008fc20000010029 */
[----:B------:R-:W0:Y:S01]  /*7bf0*/  MUFU.EX2 R51, R51 ;  /* 0x0000003300337308 */ /* 0x000e220000000800 */
        /* <DEDUP_REMOVED lines=9> */
[----:B------:R-:W-:-:S06]  /*7c90*/  FFMA.FTZ R38, R38, UR10, -R84 ;  /* 0x0000000a26267c23 */ /* 0x000fcc0008010854 */
[----:B------:R-:W2:Y:S01]  /*7ca0*/  MUFU.EX2 R25, R25 ;  /* 0x0000001900197308 */ /* 0x000ea20000000800 */
[----:B0-----:R-:W-:-:S01]  /*7cb0*/  FFMA.FTZ R4, R51, R3, R86 ;  /* 0x0000000333047223 */ /* 0x001fc20000010056 */
[----:B------:R-:W-:Y:S01]  /*7cc0*/  FADD.FTZ R3, R21, R56 ;  /* 0x0000003815037221 */ /* 0x000fe20000010000 */
[----:B------:R-:W-:-:S05]  /*7cd0*/  FFMA.FTZ R56, R61, UR10, -R84 ;  /* 0x0000000a3d387c23 */ /* 0x000fca0008010854 */
[----:B------:R-:W0:Y:S01]  /*7ce0*/  MUFU.EX2 R26, R26 ;  /* 0x0000001a001a7308 */ /* 0x000e220000000800 */
[----:B-1----:R-:W-:-:S07]  /*7cf0*/  FADD.FTZ R4, R27, R4 ;  /* 0x000000041b047221 */ /* 0x002fce0000010000 */
        /* <DEDUP_REMOVED lines=14> */
[----:B------:R-:W-:Y:S01]  /*7de0*/  FFMA.FTZ R61, R62, UR10, -R84 ;  /* 0x0000000a3e3d7c23 */ /* 0x000fe20008010854 */
[----:B------:R-:W-:-:S05]  /*7df0*/  FADD.FTZ R4, R36, R3 ;  /* 0x0000000324047221 */ /* 0x000fca0000010000 */
[----:B------:R-:W2:Y:S01]  /*7e00*/  MUFU.EX2 R37, R37 ;  /* 0x0000002500257308 */ /* 0x000ea20000000800 */
[----:B0-----:R-:W-:-:S01]  /*7e10*/  FADD.FTZ R137, R33, R58 ;  /* 0x0000003a21897221 */ /* 0x001fc20000010000 */
[----:B------:R-:W-:-:S06]  /*7e20*/  FFMA.FTZ R58, R65, UR10, -R84 ;  /* 0x0000000a413a7c23 */ /* 0x000fcc0008010854 */
[----:B------:R-:W0:Y:S01]  /*7e30*/  MUFU.EX2 R38, R38 ;  /* 0x0000002600267308 */ /* 0x000e220000000800 */
[----:B-1----:R-:W-:-:S01]  /*7e40*/  FADD.FTZ R62, R34, R137 ;  /* 0x00000089223e7221 */ /* 0x002fc20000010000 */
[----:B------:R-:W-:-:S06]  /*7e50*/  FADD.FTZ R137, R39, R4 ;  /* 0x0000000427897221 */ /* 0x000fcc0000010000 */
[----:B------:R-:W1:Y:S01]  /*7e60*/  MUFU.EX2 R40, R40 ;  /* 0x0000002800287308 */ /* 0x000e620000000800 */
[----:B--2---:R-:W-:-:S01]  /*7e70*/  FADD.FTZ R65, R37, R62 ;  /* 0x0000003e25417221 */ /* 0x004fc20000010000 */
[----:B------:R-:W-:-:S06]  /*7e80*/  FFMA.FTZ R62, R69, UR10, -R84 ;  /* 0x0000000a453e7c23 */ /* 0x000fcc0008010854 */
[----:B------:R-:W2:Y:S01]  /*7e90*/  MUFU.EX2 R43, R43 ;  /* 0x0000002b002b7308 */ /* 0x000ea20000000800 */
[----:B0-----:R-:W-:-:S01]  /*7ea0*/  FADD.FTZ R3, R38, R65 ;  /* 0x0000004126037221 */ /* 0x001fc20000010000 */
[----:B------:R-:W-:Y:S01]  /*7eb0*/  FFMA.FTZ R65, R66, UR10, -R84 ;  /* 0x0000000a42417c23 */ /* 0x000fe20008010854 */
[----:B------:R-:W-:-:S04]  /*7ec0*/  FADD.FTZ R66, R42, R137 ;  /* 0x000000892a427221 */ /* 0x000fc80000010000 */
[----:B------:R-:W-:Y:S01]  /*7ed0*/  FADD.FTZ R69, R45, R66 ;  /* 0x000000422d457221 */ /* 0x000fe20000010000 */
[----:B------:R-:W0:Y:S01]  /*7ee0*/  MUFU.EX2 R44, R44 ;  /* 0x0000002c002c7308 */ /* 0x000e220000000800 */
[----:B-1----:R-:W-:-:S02]  /*7ef0*/  FADD.FTZ R4, R40, R3 ;  /* 0x0000000328047221 */ /* 0x002fc40000010000 */
[----:B------:R-:W-:Y:S01]  /*7f00*/  FADD.FTZ R66, R46, R69 ;  /* 0x000000452e427221 */ /* 0x000fe20000010000 */
[----:B------:R-:W-:-:S03]  /*7f10*/  FFMA.FTZ R69, R70, UR10, -R84 ;  /* 0x0000000a46457c23 */ /* 0x000fc60008010854 */
[----:B------:R-:W-:Y:S01]  /*7f20*/  FADD.FTZ R137, R49, R66 ;  /* 0x0000004231897221 */ /* 0x000fe20000010000 */
[----:B------:R-:W1:Y:S01]  /*7f30*/  MUFU.EX2 R47, R47 ;  /* 0x0000002f002f7308 */ /* 0x000e620000000800 */
[----:B--2---:R-:W-:-:S01]  /*7f40*/  FADD.FTZ R3, R43, R4 ;  /* 0x000000042b037221 */ /* 0x004fc20000010000 */
[----:B------:R-:W-:Y:S01]  /*7f50*/  FFMA.FTZ R66, R73, UR10, -R84 ;  /* 0x0000000a49427c23 */ /* 0x000fe20008010854 */
[----:B------:R-:W-:-:S04]  /*7f60*/  FADD.FTZ R70, R50, R137 ;  /* 0x0000008932467221 */ /* 0x000fc80000010000 */
[----:B------:R-:W-:Y:S01]  /*7f70*/  FADD.FTZ R73, R53, R70 ;  /* 0x0000004635497221 */ /* 0x000fe20000010000 */
[----:B------:R-:W2:Y:S01]  /*7f80*/  MUFU.EX2 R8, R136 ;  /* 0x0000008800087308 */ /* 0x000ea20000000800 */
[----:B0-----:R-:W-:-:S02]  /*7f90*/  FADD.FTZ R4, R44, R3 ;  /* 0x000000032c047221 */ /* 0x001fc40000010000 */
[----:B------:R-:W-:Y:S01]  /*7fa0*/  FADD.FTZ R70, R54, R73 ;  /* 0x0000004936467221 */ /* 0x000fe20000010000 */
[----:B------:R-:W-:-:S03]  /*7fb0*/  FFMA.FTZ R73, R74, UR10, -R84 ;  /* 0x0000000a4a497c23 */ /* 0x000fc60008010854 */
[----:B------:R-:W-:Y:S01]  /*7fc0*/  FADD.FTZ R137, R59, R70 ;  /* 0x000000463b897221 */ /* 0x000fe20000010000 */
[----:B------:R-:W0:Y:S01]  /*7fd0*/  MUFU.EX2 R87, R87 ;  /* 0x0000005700577308 */ /* 0x000e220000000800 */
[----:B-1----:R-:W-:-:S01]  /*7fe0*/  FADD.FTZ R3, R47, R4 ;  /* 0x000000042f037221 */ /* 0x002fc20000010000 */
[----:B------:R-:W-:Y:S01]  /*7ff0*/  FFMA.FTZ R70, R77, UR10, -R84 ;  /* 0x0000000a4d467c23 */ /* 0x000fe20008010854 */
[----:B------:R-:W-:-:S04]  /*8000*/  FADD.FTZ R74, R60, R137 ;  /* 0x000000893c4a7221 */ /* 0x000fc80000010000 */
[----:B------:R-:W-:Y:S01]  /*8010*/  FADD.FTZ R77, R63, R74 ;  /* 0x0000004a3f4d7221 */ /* 0x000fe20000010000 */
[----:B------:R-:W1:Y:S01]  /*8020*/  MUFU.EX2 R48, R48 ;  /* 0x0000003000307308 */ /* 0x000e620000000800 */
[----:B--2---:R-:W-:-:S02]  /*8030*/  FADD.FTZ R4, R8, R3 ;  /* 0x0000000308047221 */ /* 0x004fc40000010000 */
[----:B------:R-:W-:Y:S01]  /*8040*/  FADD.FTZ R74, R64, R77 ;  /* 0x0000004d404a7221 */ /* 0x000fe20000010000 */
[----:B------:R-:W-:-:S03]  /*8050*/  FFMA.FTZ R77, R78, UR10, -R84 ;  /* 0x0000000a4e4d7c23 */ /* 0x000fc60008010854 */
[----:B------:R-:W-:Y:S01]  /*8060*/  FADD.FTZ R137, R67, R74 ;  /* 0x0000004a43897221 */ /* 0x000fe20000010000 */
[----:B------:R-:W2:Y:S01]  /*8070*/  MUFU.EX2 R55, R55 ;  /* 0x0000003700377308 */ /* 0x000ea20000000800 */
[----:B0-----:R-:W-:-:S01]  /*8080*/  FADD.FTZ R3, R87, R4 ;  /* 0x0000000457037221 */ /* 0x001fc20000010000 */
[----:B------:R-:W-:Y:S01]  /*8090*/  FFMA.FTZ R74, R81, UR10, -R84 ;  /* 0x0000000a514a7c23 */ /* 0x000fe20008010854 */
[----:B------:R-:W-:-:S05]  /*80a0*/  FADD.FTZ R78, R68, R137 ;  /* 0x00000089444e7221 */ /* 0x000fca0000010000 */
        /* <DEDUP_REMOVED lines=43> */
[----:B------:R-:W-:Y:S01]  /*8360*/  FADD.FTZ R4, R85, R4 ;  /* 0x0000000455047221 */ /* 0x000fe20000010000 */
[----:B-1----:R-:W-:-:S04]  /*8370*/  FADD.FTZ R78, R74, R3 ;  /* 0x000000034a4e7221 */ /* 0x002fc80000010000 */
[----:B--2---:R-:W-:Y:S01]  /*8380*/  FADD.FTZ R3, R81, R78 ;  /* 0x0000004e51037221 */ /* 0x004fe20000010000 */
[----:B------:R-:W-:Y:S06]  /*8390*/  @!P0 BRA `(.L_x_8844) ;  /* 0x0000000000048947 */ /* 0x000fec0003800000 */
[----:B------:R-:W-:Y:S01]  /*83a0*/  BPT.TRAP 0x1 ;  /* 0x000000040000795c */ /* 0x000fe20000300000 */
.L_x_8844:
        /* <DEDUP_REMOVED lines=94> */
.L_x_8827:
        /* <DEDUP_REMOVED lines=15> */
.L_x_8847:
[----:B------:R-:W-:-:S13]  /*8a80*/  ISETP.NE.AND P2, PT, R14, 0x1, PT ;  /* 0x000000010e00780c */ /* 0x000fda0003f45270 */
[----:B------:R-:W0:Y:S02]  /*8a90*/  @P2 LDC.64 R12, c[0x0][0x9e8] ;  /* 0x00027a00ff0c2b82 */ /* 0x000e240000000a00 */
[----:B0-----:R-:W-:-:S05]  /*8aa0*/  @P2 IMAD.HI.U32 R12, R23, R12, RZ ;  /* 0x0000000c170c2227 */ /* 0x001fca00078e00ff */
[----:B------:R-:W-:-:S07]  /*8ab0*/  @P2 SHF.R.U32.HI R23, RZ, R13, R12 ;  /* 0x0000000dff172219 */ /* 0x000fce000001160c */
.L_x_8848:
[----:B------:R-:W-:-:S05]  /*8ac0*/  IMAD R23, R23, R14, RZ ;  /* 0x0000000e17177224 */ /* 0x000fca00078e02ff */
[----:B------:R-:W-:-:S13]  /*8ad0*/  R2UR UR7, R23 ;  /* 0x00000000170772ca */ /* 0x000fda00000e0000 */
[----:B------:R-:W-:-:S04]  /*8ae0*/  UISETP.LT.AND UP0, UPT, UR6, UR7, UPT ;  /* 0x000000070600728c */ /* 0x000fc8000bf01270 */
[----:B------:R-:W-:-:S12]  /*8af0*/  USEL UR6, UR6, UR7, !UP0 ;  /* 0x0000000706067287 */ /* 0x000fd8000c000000 */
.L_x_8846:
        /* <DEDUP_REMOVED lines=13> */
.L_x_8859:
[----:B------:R-:W-:-:S04]  /*8bd0*/  UIADD3 UR38, UR21, 0x1, URZ ;  /* 0x0000000115267890 */ /* 0x000fc8000fffe03f */
[----:B------:R-:W-:-:S04]  /*8be0*/  UISETP.NE.AND UP0, UPT, UR38, 0x2, UPT ;  /* 0x000000022600788c */ /* 0x000fc8000bf05270 */
[----:B------:R-:W-:Y:S02]  /*8bf0*/  USEL UR37, URZ, 0x1, UP0 ;  /* 0x000000013f257887 */ /* 0x000fe40008000000 */
[----:B------:R-:W-:Y:S02]  /*8c00*/  USEL UR38, UR38, URZ, UP0 ;  /* 0x0000003f26267287 */ /* 0x000fe40008000000 */
[----:B------:R-:W-:Y:S01]  /*8c10*/  ULOP3.LUT UR37, UR20, UR37, URZ, 0x3c, !UPT ;  /* 0x0000002514257292 */ /* 0x000fe2000f8e3c3f */
[----:B------:R-:W-:Y:S11]  /*8c20*/  @!P0 BRA `(.L_x_8850) ;  /* 0x0000000000048947 */ /* 0x000ff60003800000 */
[----:B------:R-:W-:Y:S01]  /*8c30*/  BPT.TRAP 0x1 ;  /* 0x000000040000795c */ /* 0x000fe20000300000 */
.L_x_8850:
[----:B------:R-:W-:Y:S01]  /*8c40*/  ULEA UR6, UR38, UR45, 0x3 ;  /* 0x0000002d26067291 */ /* 0x000fe2000f8e183f */
[----:B------:R-:W-:-:S05]  /*8c50*/  IMAD.U32 R8, RZ, RZ, UR37 ;  /* 0x00000025ff087e24 */ /* 0x000fca000f8e00ff */
[----:B------:R-:W-:-:S04]  /*8c60*/  SHF.L.U32 R8, R8, 0x1f, RZ ;  /* 0x0000001f08087819 */ /* 0x000fc800000006ff */
[----:B------:R0:W1:Y:S01]  /*8c70*/  SYNCS.PHASECHK.TRANS64.TRYWAIT P2, [UR6+0x19c30], R8 ;  /* 0x019c3008ff0075a7 */ /* 0x0000620008040146 */
[----:B------:R-:W-:Y:S05]  /*8c80*/  @!P0 BRA `(.L_x_8851) ;  /* 0x0000000000048947 */ /* 0x000fea0003800000 */
[----:B------:R-:W-:Y:S01]  /*8c90*/  BPT.TRAP 0x1 ;  /* 0x000000040000795c */ /* 0x000fe20000300000 */
.L_x_8851:
[----:B-1----:R-:W-:Y:S05]  /*8ca0*/  @P2 BRA `(.L_x_8852) ;  /* 0x0000000000082947 */ /* 0x002fea0003800000 */
[----:B------:R-:W1:Y:S02]  /*8cb0*/  SYNCS.PHASECHK.TRANS64.TRYWAIT P2, [UR6+0x19c30], R8 ;  /* 0x019c3008ff0075a7 */ /* 0x000e640008040146 */
[----:B-1----:R-:W-:Y:S05]  /*8cc0*/  @!P2 BRA `(.L_x_8853) ;  /* 0x000000cc00f8a947 */ /* 0x002fea0003800000 */
.L_x_8852:
        /* <DEDUP_REMOVED lines=17> */
.L_x_8854:
[----:B------:R-:W-:Y:S01]  /*8de0*/  ULEA UR14, UR21, UR45, 0x3 ;  /* 0x0000002d150e7291 */ /* 0x000fe2000f8e183f */
[----:B01----:R-:W-:-:S05]  /*8df0*/  IMAD.U32 R8, RZ, RZ, UR20 ;  /* 0x00000014ff087e24 */ /* 0x003fca000f8e00ff */
[----:B------:R-:W-:-:S04]  /*8e00*/  SHF.L.U32 R8, R8, 0x1f, RZ ;  /* 0x0000001f08087819 */ /* 0x000fc800000006ff */
[----:B------:R0:W1:Y:S01]  /*8e10*/  SYNCS.PHASECHK.TRANS64.TRYWAIT P2, [UR14+0x19c50], R8 ;  /* 0x019c5008ff0075a7 */ /* 0x000062000804014e */
[----:B------:R-:W-:Y:S05]  /*8e20*/  @!P0 BRA `(.L_x_8855) ;  /* 0x0000000000048947 */ /* 0x000fea0003800000 */
[----:B------:R-:W-:Y:S01]  /*8e30*/  BPT.TRAP 0x1 ;  /* 0x000000040000795c */ /* 0x000fe20000300000 */
.L_x_8855:
[----:B-1----:R-:W-:Y:S05]  /*8e40*/  @P2 BRA `(.L_x_8856) ;  /* 0x0000000000082947 */ /* 0x002fea0003800000 */
[----:B------:R-:W1:Y:S02]  /*8e50*/  SYNCS.PHASECHK.TRANS64.TRYWAIT P2, [UR14+0x19c50], R8 ;  /* 0x019c5008ff0075a7 */ /* 0x000e64000804014e */
[----:B-1----:R-:W-:Y:S05]  /*8e60*/  @!P2 BRA `(.L_x_8857) ;  /* 0x000000cc00a8a947 */ /* 0x002fea0003800000 */
.L_x_8856:
[----:B------:R-:W-:Y:S01]  /*8e70*/  UIADD3 UR6, UR45, 0x3000, URZ ;  /* 0x000030002d067890 */ /* 0x000fe2000fffe03f */
[C---:B------:R-:W-:Y:S01]  /*8e80*/  FMUL.FTZ R12, R0.reuse, R24 ;  /* 0x00000018000c7220 */ /* 0x040fe20000410000 */
[----:B------:R-:W-:Y:S01]  /*8e90*/  WARPGROUP.ARRIVE ;  /* 0x00000000000079c5 */ /* 0x000fe20000000000 */
[C---:B-1----:R-:W-:Y:S01]  /*8ea0*/  FMUL.FTZ R11, R0.reuse, R25 ;  /* 0x00000019000b7220 */ /* 0x042fe20000410000 */
[----:B------:R-:W-:Y:S01]  /*8eb0*/  USHF.R.U32.HI UR6, URZ, 0x4, UR6 ;  /* 0x000000043f067899 */ /* 0x000fe20008011606 */
[C---:B------:R-:W-:Y:S01]  /*8ec0*/  FMUL.FTZ R14, R0.reuse, R26 ;  /* 0x0000001a000e7220 */ /* 0x040fe20000410000 */
[----:B------:R-:W-:Y:S01]  /*8ed0*/  UMOV UR7, 0x40000040 ;  /* 0x4000004000077882 */ /* 0x000fe20000000000 */
[----:B------:R-:W0:Y:S01]  /*8ee0*/  MUFU.TANH R12, R12 ;  /* 0x0000000c000c7308 */ /* 0x000e220000002400 */
[----:B------:R-:W-:Y:S01]  /*8ef0*/  ULOP3.LUT UR6, UR6, 0x3fff, URZ, 0xc0, !UPT ;  /* 0x00003fff06067892 */ /* 0x000fe2000f8ec03f */
[C---:B------:R-:W-:Y:S01]  /*8f00*/  FMUL.FTZ R13, R0.reuse, R27 ;  /* 0x0000001b000d7220 */ /* 0x040fe20000410000 */
[C---:B------:R-:W-:Y:S01]  /*8f10*/  FMUL.FTZ R15, R0.reuse, R28 ;  /* 0x0000001c000f7220 */ /* 0x040fe20000410000 */
[C---:B------:R-:W-:Y:S01]  /*8f20*/  FMUL.FTZ R21, R0.reuse, R30 ;  /* 0x0000001e00157220 */ /* 0x040fe20000410000 */
[----:B------:R-:W-:Y:S01]  /*8f30*/  ULOP3.LUT UR6, UR6, 0x10000, URZ, 0xfc, !UPT ;  /* 0x0001000006067892 */ /* 0x000fe2000f8efc3f */
[C---:B------:R-:W-:Y:S01]  /*8f40*/  FMUL.FTZ R20, R0.reuse, R29 ;  /* 0x0000001d00147220 */ /* 0x040fe20000410000 */
[C---:B------:R-:W-:Y:S01]  /*8f50*/  FMUL.FTZ R23, R0.reuse, R31 ;  /* 0x0000001f00177220 */ /* 0x040fe20000410000 */
[----:B------:R-:W1:Y:S01]  /*8f60*/  MUFU.TANH R11, R11 ;  /* 0x0000000b000b7308 */ /* 0x000e620000002400 */
[----:B------:R-:W-:Y:S01]  /*8f70*/  UIMAD UR11, UR21, 0x300, UR6 ;  /* 0x00000300150b78a4 */ /* 0x000fe2000f8e0206 */
[C---:B------:R-:W-:Y:S01]  /*8f80*/  FMUL.FTZ R24, R0.reuse, R32 ;  /* 0x0000002000187220 */ /* 0x040fe20000410000 */
[C---:B------:R-:W-:Y:S01]  /*8f90*/  FMUL.FTZ R26, R0.reuse, R34 ;  /* 0x00000022001a7220 */ /* 0x040fe20000410000 */
[C---:B------:R-:W-:Y:S01]  /*8fa0*/  FMUL.FTZ R25, R0.reuse, R33 ;  /* 0x0000002100197220 */ /* 0x040fe20000410000 */
[C---:B------:R-:W-:Y:S01]  /*8fb0*/  FMUL.FTZ R27, R0.reuse, R35 ;  /* 0x00000023001b7220 */ /* 0x040fe20000410000 */
[C---:B------:R-:W-:Y:S01]  /*8fc0*/  FMUL.FTZ R28, R0.reuse, R36 ;  /* 0x00000024001c7220 */ /* 0x040fe20000410000 */
[----:B------:R-:W-:Y:S01]  /*8fd0*/  FMUL.FTZ R29, R0, R37 ;  /* 0x00000025001d7220 */ /* 0x000fe20000410000 */
[----:B------:R-:W-:Y:S01]  /*8fe0*/  UMOV UR6, UR11 ;  /* 0x0000000b00067c82 */ /* 0x000fe20008000000 */
[----:B------:R-:W2:Y:S01]  /*8ff0*/  MUFU.TANH R14, R14 ;  /* 0x0000000e000e7308 */ /* 0x000ea20000002400 */
[----:B------:R-:W-:Y:S01]  /*9000*/  QGMMA.64x96x32.F32.E4M3.E4M3 R88, R148, gdesc[UR4], R88, gsb0 ;  /* 0x0160000494587df3 */ /* 0x000fe20008000858 */
[----:B0-----:R-:W-:Y:S01]  /*9010*/  FMNMX.FTZ R8, R12, R7, !PT ;  /* 0x000000070c087209 */ /* 0x001fe20007810000 */
        /* <DEDUP_REMOVED lines=47> */
[----:B------:R-:W-:Y:S01]  /*9310*/  UIADD3 UR6, UR11, 0x2, URZ ;  /* 0x000000020b067890 */ /* 0x000fe2000fffe03f */
[C---:B------:R-:W-:Y:S01]  /*9320*/  FMUL.FTZ R62, R0.reuse, R70 ;  /* 0x00000046003e7220 */ /* 0x040fe20000410000 */
[----:B------:R-:W-:Y:S01]  /*9330*/  UMOV UR7, 0x40000040 ;  /* 0x4000004000077882 */ /* 0x000fe20000000000 */
        /* <DEDUP_REMOVED lines=23> */
[----:B-1----:R-:W-:Y:S01]  /*94b0*/  FMNMX.FTZ R10, R30, R71, !PT ;  /* 0x000000471e0a7209 */ /* 0x002fe20007810000 */
[----:B------:R-:W-:-:S06]  /*94c0*/  WARPGROUP.DEPBAR.LE gsb0, 0x0 ;  /* 0x00008000000079c5 */ /* 0x000fcc0000010000 */
[----:B------:R-:W1:Y:S01]  /*94d0*/  MUFU.TANH R32, R32 ;  /* 0x0000002000207308 */ /* 0x000e620000002400 */
[----:B--2---:R-:W-:Y:S01]  /*94e0*/  FMNMX.FTZ R71, R29, R8, !PT ;  /* 0x000000081d477209 */ /* 0x004fe20007810000 */
[----:B------:R-:W-:-:S06]  /*94f0*/  WARPGROUP.ARRIVE ;  /* 0x00000000000079c5 */ /* 0x000fcc0000000000 */
[----:B------:R-:W2:Y:S01]  /*9500*/  MUFU.TANH R34, R34 ;  /* 0x0000002200227308 */ /* 0x000ea20000002400 */
[----:B0-----:R-:W-:Y:S01]  /*9510*/  FMNMX.FTZ R73, R31, R10, !PT ;  /* 0x0000000a1f497209 */ /* 0x001fe20007810000 */
[----:B------:R-:W-:Y:S01]  /*9520*/  QGMMA.64x96x32.F32.E4M3.E4M3 R88, R144, gdesc[UR4], R88, gsb0 ;  /* 0x0160000490587df3 */ /* 0x000fe20008000858 */
        /* <DEDUP_REMOVED lines=31> */
[----:B--2---:R-:W-:Y:S01]  /*9720*/  FMNMX.FTZ R10, R46, R75, !PT ;  /* 0x0000004b2e0a7209 */ /* 0x004fe20007810000 */
[----:B------:R-:W-:Y:S02]  /*9730*/  WARPGROUP.DEPBAR.LE gsb0, 0x0 ;  /* 0x00008000000079c5 */ /* 0x000fe40000010000 */
[----:B------:R-:W-:-:S04]  /*9740*/  WARPGROUP.ARRIVE ;  /* 0x00000000000079c5 */ /* 0x000fc80000000000 */
        /* <DEDUP_REMOVED lines=34> */
[----:B------:R-:W-:Y:S01]  /*9970*/  FMUL.FTZ R77, R0, R85 ;  /* 0x00000055004d7220 */ /* 0x000fe20000410000 */
[----:B------:R-:W-:Y:S02]  /*9980*/  WARPGROUP.DEPBAR.LE gsb0, 0x0 ;  /* 0x00008000000079c5 */ /* 0x000fe40000010000 */
[----:B------:R-:W-:-:S03]  /*9990*/  WARPGROUP.ARRIVE ;  /* 0x00000000000079c5 */ /* 0x000fc60000000000 */
[----:B------:R-:W2:Y:S01]  /*99a0*/  MUFU.TANH R63, R63 ;  /* 0x0000003f003f7308 */ /* 0x000ea20000002400 */
[----:B0-----:R-:W-:Y:S02]  /*99b0*/  FMNMX.FTZ R10, R62, R79, !PT ;  /* 0x0000004f3e0a7209 */ /* 0x001fe40007810000 */
[----:B------:R-:W-:Y:S05]  /*99c0*/  QGMMA.64x96x32.F32.E4M3.E4M3 R88, R136, gdesc[UR4], R88, gsb0 ;  /* 0x0160000488587df3 */ /* 0x000fea0008000858 */
        /* <DEDUP_REMOVED lines=29> */
[----:B------:R-:W-:-:S06]  /*9ba0*/  WARPGROUP.DEPBAR.LE gsb0, 0x0 ;  /* 0x00008000000079c5 */ /* 0x000fcc0000010000 */
[----:B------:R-:W2:Y:S01]  /*9bb0*/  MUFU.TANH R79, R79 ;  /* 0x0000004f004f7308 */ /* 0x000ea20000002400 */
[----:B0-----:R-:W-:-:S07]  /*9bc0*/  FMNMX.FTZ R10, R78, R83, !PT ;  /* 0x000000534e0a7209 */ /* 0x001fce0007810000 */
[----:B------:R-:W0:Y:S01]  /*9bd0*/  MUFU.TANH R77, R77 ;  /* 0x0000004d004d7308 */ /* 0x000e220000002400 */
[----:B-1----:R-:W-:Y:S02]  /*9be0*/  FMNMX.FTZ R8, R76, R81, !PT ;  /* 0x000000514c087209 */ /* 0x002fe40007810000 */
[----:B--2---:R-:W-:Y:S02]  /*9bf0*/  FMNMX.FTZ R81, R79, R10, !PT ;  /* 0x0000000a4f517209 */ /* 0x004fe40007810000 */
[----:B0-----:R-:W-:-:S03]  /*9c00*/  FMNMX.FTZ R80, R77, R8, !PT ;  /* 0x000000084d507209 */ /* 0x001fc60007810000 */
[----:B------:R-:W0:Y:S04]  /*9c10*/  SHFL.BFLY PT, R8, R81, 0x2, 0x1f ;  /* 0x0c401f0051087f89 */ /* 0x000e2800000e0000 */
[----:B------:R-:W1:Y:S01]  /*9c20*/  SHFL.BFLY PT, R83, R80, 0x2, 0x1f ;  /* 0x0c401f0050537f89 */ /* 0x000e6200000e0000 */
[----:B0-----:R-:W-:Y:S01]  /*9c30*/  FMNMX.FTZ R82, R81, R8, !PT ;  /* 0x0000000851527209 */ /* 0x001fe20007810000 */
[----:B------:R-:W-:Y:S01]  /*9c40*/  IMAD.U32 R81, RZ, RZ, UR10 ;  /* 0x0000000aff517e24 */ /* 0x000fe2000f8e00ff */
[----:B-1----:R-:W-:-:S03]  /*9c50*/  FMNMX.FTZ R83, R80, R83, !PT ;  /* 0x0000005350537209 */ /* 0x002fc60007810000 */
[----:B------:R-:W0:Y:S04]  /*9c60*/  SHFL.BFLY PT, R85, R82, 0x1, 0x1f ;  /* 0x0c201f0052557f89 */ /* 0x000e2800000e0000 */
[----:B------:R-:W1:Y:S01]  /*9c70*/  SHFL.BFLY PT, R10, R83, 0x1, 0x1f ;  /* 0x0c201f00530a7f89 */ /* 0x000e6200000e0000 */
[----:B0-----:R-:W-:Y:S02]  /*9c80*/  FMNMX.FTZ R8, R82, R85, !PT ;  /* 0x0000005552087209 */ /* 0x001fe40007810000 */
[----:B-1----:R-:W-:-:S03]  /*9c90*/  FMNMX.FTZ R10, R83, R10, !PT ;  /* 0x0000000a530a7209 */ /* 0x002fc60007810000 */
[----:B------:R-:W-:-:S04]  /*9ca0*/  FADD.FTZ R9, -R8, R9 ;  /* 0x0000000908097221 */ /* 0x000fc80000010100 */
[----:B------:R-:W-:Y:S01]  /*9cb0*/  FMUL.FTZ R80, R9, UR10 ;  /* 0x0000000a09507c20 */ /* 0x000fe20008410000 */
[----:B------:R-:W-:-:S01]  /*9cc0*/  FFMA.FTZ R9, R10, R81, -8 ;  /* 0xc10000000a097423 */ /* 0x000fc20000010051 */
[----:B------:R-:W-:Y:S02]  /*9cd0*/  IMAD.U32 R81, RZ, RZ, UR10 ;  /* 0x0000000aff517e24 */ /* 0x000fe4000f8e00ff */
[----:B------:R-:W-:-:S01]  /*9ce0*/  FADD.FTZ R7, -R10, R7 ;  /* 0x000000070a077221 */ /* 0x000fc20000010100 */
[----:B------:R-:W-:Y:S01]  /*9cf0*/  FFMA.FTZ R12, R12, UR10, -R9 ;  /* 0x0000000a0c0c7c23 */ /* 0x000fe20008010809 */
[----:B------:R-:W-:-:S01]  /*9d00*/  FFMA.FTZ R82, R8, R81, -8 ;  /* 0xc100000008527423 */ /* 0x000fc20000010051 */
        /* <DEDUP_REMOVED lines=54> */
[----:B------:R-:W-:-:S04]  /*a070*/  FFMA.FTZ R54, R55, UR10, -R82 ;  /* 0x0000000a37367c23 */ /* 0x000fc80008010852 */
[----:B------:R-:W1:Y:S01]  /*a080*/  MUFU.EX2 R77, R77 ;  /* 0x0000004d004d7308 */ /* 0x000e620000000800 */
[----:B0-----:R-:W-:-:S07]  /*a090*/  FFMA.FTZ R4, R7, R4, R12 ;  /* 0x0000000407047223 */ /* 0x001fce000001000c */
        /* <DEDUP_REMOVED lines=99> */
[----:B------:R-:W-:-:S06]  /*a6d0*/  IMAD.U32 R71, RZ, RZ, UR38 ;  /* 0x00000026ff477e24 */ /* 0x000fcc000f8e00ff */
[----:B------:R-:W0:Y:S01]  /*a6e0*/  MUFU.EX2 R62, R62 ;  /* 0x0000003e003e7308 */ /* 0x000e220000000800 */
[----:B--2---:R-:W-:-:S07]  /*a6f0*/  FADD.FTZ R3, R55, R4 ;  /* 0x0000000437037221 */ /* 0x004fce0000010000 */
[----:B------:R-:W2:Y:S01]  /*a700*/  MUFU.EX2 R64, R64 ;  /* 0x0000004000407308 */ /* 0x000ea20000000800 */
[----:B-1----:R-:W-:-:S07]  /*a710*/  FADD.FTZ R75, R61, R86 ;  /* 0x000000563d4b7221 */ /* 0x002fce0000010000 */
[----:B------:R-:W1:Y:S01]  /*a720*/  MUFU.EX2 R59, R59 ;  /* 0x0000003b003b7308 */ /* 0x000e620000000800 */
[----:B0-----:R-:W-:-:S01]  /*a730*/  FADD.FTZ R4, R62, R3 ;  /* 0x000000033e047221 */ /* 0x001fc20000010000 */
[----:B------:R-:W-:Y:S01]  /*a740*/  @!P1 LEA R3, R71, UR45, 0x3 ;  /* 0x0000002d47039c11 */ /* 0x000fe2000f8e18ff */
[----:B------:R-:W-:-:S04]  /*a750*/  FFMA.FTZ R71, R78, UR10, -R82 ;  /* 0x0000000a4e477c23 */ /* 0x000fc80008010852 */
[----:B------:R-:W-:Y:S01]  /*a760*/  @!P1 VIADD R3, R3, 0x19c40 ;  /* 0x00019c4003039836 */ /* 0x000fe20000000000 */
[----:B------:R-:W0:Y:S01]  /*a770*/  MUFU.EX2 R65, R65 ;  /* 0x0000004100417308 */ /* 0x000e220000000800 */
[----:B--2---:R-:W-:-:S03]  /*a780*/  FADD.FTZ R78, R64, R75 ;  /* 0x0000004b404e7221 */ /* 0x004fc60000010000 */
[----:B------:R-:W-:-:S04]  /*a790*/  @!P1 PRMT R3, RZ, 0x654, R3 ;  /* 0x00000654ff039816 */ /* 0x000fc80000000003 */
[----:B------:R-:W2:Y:S01]  /*a7a0*/  MUFU.EX2 R66, R66 ;  /* 0x0000004200427308 */ /* 0x000ea20000000800 */
[----:B-1----:R-:W-:-:S01]  /*a7b0*/  FADD.FTZ R75, R59, R4 ;  /* 0x000000043b4b7221 */ /* 0x002fc20000010000 */
[----:B------:R1:W-:Y:S06]  /*a7c0*/  @!P1 SYNCS.ARRIVE.TRANS64.RED.A1T0 RZ, [R3+URZ], RZ ;  /* 0x000000ff03ff99a7 */ /* 0x0003ec000810043f */
[----:B------:R-:W3:Y:S01]  /*a7d0*/  MUFU.EX2 R68, R68 ;  /* 0x0000004400447308 */ /* 0x000ee20000000800 */
[----:B0-----:R-:W-:-:S01]  /*a7e0*/  FADD.FTZ R81, R65, R78 ;  /* 0x0000004e41517221 */ /* 0x001fc20000010000 */
[----:B------:R-:W-:-:S06]  /*a7f0*/  FFMA.FTZ R78, R79, UR10, -R82 ;  /* 0x0000000a4f4e7c23 */ /* 0x000fcc0008010852 */
        /* <DEDUP_REMOVED lines=26> */
.L_x_8858:
        /* <DEDUP_REMOVED lines=90> */
.L_x_8849:
[----:B------:R-:W-:-:S13]  /*af40*/  ISETP.GE.AND P2, PT, R2, UR43, PT ;  /* 0x0000002b02007c0c */ /* 0x000fda000bf46270 */
[----:B------:R-:W-:Y:S05]  /*af50*/  @!P2 BRA `(.L_x_8860) ;  /* 0x00000034000ca947 */ /* 0x000fea0003800000 */
[----:B------:R-:W-:Y:S01]  /*af60*/  IMAD.IADD R11, R17, 0x1, -R18 ;  /* 0x00000001110b7824 */ /* 0x000fe200078e0a12 */
[----:B------:R-:W-:Y:S01]  /*af70*/  UMOV UR19, UR37 ;  /* 0x0000002500137c82 */ /* 0x000fe20008000000 */
[----:B------:R-:W-:Y:S01]  /*af80*/  IMAD.MOV.U32 R14, RZ, RZ, R8 ;  /* 0x000000ffff0e7224 */ /* 0x000fe200078e0008 */
[----:B------:R-:W-:Y:S01]  /*af90*/  UMOV UR20, UR38 ;  /* 0x0000002600147c82 */ /* 0x000fe20008000000 */
[C---:B------:R-:W-:Y:S01]  /*afa0*/  IMAD.IADD R13, R11.reuse, 0x1, R5 ;  /* 0x000000010b0d7824 */ /* 0x040fe200078e0205 */
[----:B------:R-:W-:Y:S01]  /*afb0*/  ULDC UR21, c[0x0][0x9e4] ;  /* 0x0002790000157ab9 */ /* 0x000fe20000000800 */
[----:B------:R-:W-:Y:S01]  /*afc0*/  IMAD.IADD R11, R11, 0x1, R6 ;  /* 0x000000010b0b7824 */ /* 0x000fe200078e0206 */
[----:B------:R-:W-:Y:S01]  /*afd0*/  ULDC UR18, c[0x0][0x988] ;  /* 0x0002620000127ab9 */ /* 0x000fe20000000800 */
[----:B------:R-:W-:Y:S01]  /*afe0*/  IMAD.MOV.U32 R12, RZ, RZ, R10 ;  /* 0x000000ffff0c7224 */ /* 0x000fe200078e000a */
[----:B------:R-:W-:Y:S01]  /*aff0*/  LOP3.LUT R9, RZ, R13, RZ, 0x33, !PT ;  /* 0x0000000dff097212 */ /* 0x000fe200078e33ff */
[----:B------:R-:W-:Y:S01]  /*b000*/  ULDC UR22, c[0x0][0x9e0] ;  /* 0x0002780000167ab9 */ /* 0x000fe20000000800 */
[----:B------:R-:W-:-:S07]  /*b010*/  LOP3.LUT R7, RZ, R11, RZ, 0x33, !PT ;  /* 0x0000000bff077212 */ /* 0x000fce00078e33ff */
.L_x_8878:
[----:B------:R-:W-:-:S04]  /*b020*/  UISETP.NE.AND UP0, UPT, UR20, 0x1, UPT ;  /* 0x000000011400788c */ /* 0x000fc8000bf05270 */
[----:B------:R-:W-:-:S04]  /*b030*/  USEL UR37, URZ, 0x1, UP0 ;  /* 0x000000013f257887 */ /* 0x000fc80008000000 */
[----:B------:R-:W-:Y:S01]  /*b040*/  ULOP3.LUT UR37, UR19, UR37, URZ, 0x3c, !UPT ;  /* 0x0000002513257292 */ /* 0x000fe2000f8e3c3f */
[----:B------:R-:W-:Y:S11]  /*b050*/  @!P0 BRA `(.L_x_8861) ;  /* 0x0000000000048947 */ /* 0x000ff60003800000 */
[----:B------:R-:W-:Y:S01]  /*b060*/  BPT.TRAP 0x1 ;  /* 0x000000040000795c */ /* 0x000fe20000300000 */
.L_x_8861:
        /* <DEDUP_REMOVED lines=9> */
.L_x_8862:
[----:B-1----:R-:W-:Y:S05]  /*b100*/  @P2 BRA `(.L_x_8863) ;  /* 0x0000000000082947 */ /* 0x002fea0003800000 */
[----:B------:R-:W1:Y:S02]  /*b110*/  SYNCS.PHASECHK.TRANS64.TRYWAIT P2, [UR23+0x19c30], R8 ;  /* 0x019c3008ff0075a7 */ /* 0x000e640008040157 */
[----:B-1----:R-:W-:Y:S05]  /*b120*/  @!P2 BRA `(.L_x_8864) ;  /* 0x000000ac0010a947 */ /* 0x002fea0003800000 */
.L_x_8863:
        /* <DEDUP_REMOVED lines=17> */
.L_x_8865:
[----:B------:R-:W-:Y:S01]  /*b240*/  ULEA UR11, UR20, UR45, 0x3 ;  /* 0x0000002d140b7291 */ /* 0x000fe2000f8e183f */
[----:B01----:R-:W-:-:S05]  /*b250*/  IMAD.U32 R8, RZ, RZ, UR19 ;  /* 0x00000013ff087e24 */ /* 0x003fca000f8e00ff */
[----:B------:R-:W-:-:S04]  /*b260*/  SHF.L.U32 R8, R8, 0x1f, RZ ;  /* 0x0000001f08087819 */ /* 0x000fc800000006ff */
[----:B------:R0:W1:Y:S01]  /*b270*/  SYNCS.PHASECHK.TRANS64.TRYWAIT P2, [UR11+0x19c50], R8 ;  /* 0x019c5008ff0075a7 */ /* 0x000062000804014b */
[----:B------:R-:W-:Y:S05]  /*b280*/  @!P0 BRA `(.L_x_8866) ;  /* 0x0000000000048947 */ /* 0x000fea0003800000 */
[----:B------:R-:W-:Y:S01]  /*b290*/  BPT.TRAP 0x1 ;  /* 0x000000040000795c */ /* 0x000fe20000300000 */
.L_x_8866:
[----:B-1----:R-:W-:Y:S05]  /*b2a0*/  @P2 BRA `(.L_x_8867) ;  /* 0x0000000000082947 */ /* 0x002fea0003800000 */
[----:B------:R-:W1:Y:S02]  /*b2b0*/  SYNCS.PHASECHK.TRANS64.TRYWAIT P2, [UR11+0x19c50], R8 ;  /* 0x019c5008ff0075a7 */ /* 0x000e64000804014b */
[----:B-1----:R-:W-:Y:S05]  /*b2c0*/  @!P2 BRA `(.L_x_8868) ;  /* 0x000000a800c0a947 */ /* 0x002fea0003800000 */
.L_x_8867:
[----:B------:R-:W-:Y:S01]  /*b2d0*/  UIADD3 UR6, UR45, 0x3000, URZ ;  /* 0x000030002d067890 */ /* 0x000fe2000fffe03f */
[----:B------:R-:W-:Y:S01]  /*b2e0*/  WARPGROUP.ARRIVE ;  /* 0x00000000000079c5 */ /* 0x000fe20000000000 */
[----:B------:R-:W-:Y:S01]  /*b2f0*/  UMOV UR7, 0x40000040 ;  /* 0x4000004000077882 */ /* 0x000fe20000000000 */
[C---:B-1----:R-:W-:Y:S01]  /*b300*/  FMUL.FTZ R15, R0.reuse, R26 ;  /* 0x0000001a000f7220 */ /* 0x042fe20000410000 */
[----:B------:R-:W-:Y:S01]  /*b310*/  USHF.R.U32.HI UR6, URZ, 0x4, UR6 ;  /* 0x000000043f067899 */ /* 0x000fe20008011606 */
[C---:B0-----:R-:W-:Y:S01]  /*b320*/  FMUL.FTZ R8, R0.reuse, R24 ;  /* 0x0000001800087220 */ /* 0x041fe20000410000 */
        /* <DEDUP_REMOVED lines=72> */
[----:B------:R-:W0:Y:S03]  /*b7b0*/  MUFU.TANH R8, R8 ;  /* 0x0000000800087308 */ /* 0x000e260000002400 */
[----:B------:R-:W-:-:S02]  /*b7c0*/  @!P1 VIADD R40, R40, 0x19c40 ;  /* 0x00019c4028289836 */ /* 0x000fc40000000000 */
[----:B------:R-:W-:-:S03]  /*b7d0*/  IMAD.IADD R41, R41, 0x1, -R18 ;  /* 0x0000000129297824 */ /* 0x000fc600078e0a12 */
[----:B------:R-:W1:Y:S01]  /*b7e0*/  MUFU.TANH R10, R10 ;  /* 0x0000000a000a7308 */ /* 0x000e620000002400 */
[----:B------:R-:W-:Y:S01]  /*b7f0*/  IMAD R41, R16, -0x2, R41 ;  /* 0xfffffffe10297824 */ /* 0x000fe200078e0229 */
[----:B------:R-:W-:-:S03]  /*b800*/  @!P1 PRMT R40, RZ, 0x654, R40 ;  /* 0x00000654ff289816 */ /* 0x000fc60000000028 */
[----:B------:R-:W-:-:S03]  /*b810*/  VIADD R87, R41, UR17 ;  /* 0x0000001129577c36 */ /* 0x000fc60008000000 */
[----:B------:R-:W2:Y:S01]  /*b820*/  MUFU.TANH R15, R15 ;  /* 0x0000000f000f7308 */ /* 0x000ea20000002400 */
[----:B------:R-:W-:-:S07]  /*b830*/  IMAD.IADD R85, R5, 0x1, R87 ;  /* 0x0000000105557824 */ /* 0x000fce00078e0257 */
        /* <DEDUP_REMOVED lines=63> */
[----:B------:R-:W-:Y:S01]  /*bc30*/  VIADD R136, R41, UR22 ;  /* 0x0000001629887c36 */ /* 0x000fe20008000000 */
[----:B------:R0:W-:Y:S03]  /*bc40*/  @!P1 SYNCS.ARRIVE.TRANS64.RED.A1T0 RZ, [R40+URZ], RZ ;  /* 0x000000ff28ff99a7 */ /* 0x0001e6000810043f */
[----:B------:R-:W-:Y:S01]  /*bc50*/  IMAD.IADD R86, R5, 0x1, R136 ;  /* 0x0000000105567824 */ /* 0x000fe200078e0288 */
        /* <DEDUP_REMOVED lines=24> */
.L_x_8871:
[----:B------:R-:W-:Y:S02]  /*bde0*/  IMAD.U32 R139, RZ, RZ, UR21 ;  /* 0x00000015ff8b7e24 */ /* 0x000fe4000f8e00ff */
[----:B------:R-:W-:-:S03]  /*bdf0*/  IMAD.MOV.U32 R137, RZ, RZ, R13 ;  /* 0x000000ffff897224 */ /* 0x000fc600078e000d */
[----:B------:R-:W-:-:S13]  /*be00*/  ISETP.NE.AND P2, PT, R139, 0x1, PT ;  /* 0x000000018b00780c */ /* 0x000fda0003f45270 */
[----:B0-----:R-:W0:Y:S02]  /*be10*/  @P2 LDC.64 R40, c[0x0][0x9e8] ;  /* 0x00027a00ff282b82 */ /* 0x001e240000000a00 */
[----:B0-----:R-:W-:-:S05]  /*be20*/  @P2 IMAD.HI.U32 R40, R13, R40, RZ ;  /* 0x000000280d282227 */ /* 0x001fca00078e00ff */
[----:B------:R-:W-:-:S07]  /*be30*/  @P2 SHF.R.U32.HI R137, RZ, R41, R40 ;  /* 0x00000029ff892219 */ /* 0x000fce0000011628 */
.L_x_8872:
[----:B------:R-:W-:Y:S05]  /*be40*/  BSYNC B0 ;  /* 0x0000000000007941 */ /* 0x000fea0003800000 */
.L_x_8870:
[----:B------:R-:W-:-:S04]  /*be50*/  IMAD R41, R137, R139, -R82 ;  /* 0x0000008b89297224 */ /* 0x000fc800078e0a52 */
[----:B------:R-:W-:-:S05]  /*be60*/  IMAD R41, R16, -0x2, R41 ;  /* 0xfffffffe10297824 */ /* 0x000fca00078e0229 */
[----:B------:R-:W-:Y:S02]  /*be70*/  VIADDMNMX R86, R41, R139, R86, PT ;  /* 0x0000008b29567246 */ /* 0x000fe40003800156 */
[----:B------:R-:W-:-:S07]  /*be80*/  VIMNMX R85, R85, R41, !PT ;  /* 0x0000002955557248 */ /* 0x000fce0007fe0100 */
.L_x_8869:
[----:B------:R-:W-:Y:S01]  /*be90*/  ISETP.GT.AND P2, PT, R2, -0x1, PT ;  /* 0xffffffff0200780c */ /* 0x000fe20003f44270 */
[C---:B------:R-:W-:Y:S02]  /*bea0*/  IMAD.IADD R136, R6.reuse, 0x1, R136 ;  /* 0x0000000106887824 */ /* 0x040fe400078e0288 */
[----:B------:R-:W-:Y:S01]  /*beb0*/  IMAD.IADD R87, R6, 0x1, R87 ;  /* 0x0000000106577824 */ /* 0x000fe200078e0257 */
[C---:B------:R-:W-:Y:S02]  /*bec0*/  ISETP.GT.AND P4, PT, R85.reuse, RZ, P2 ;  /* 0x000000ff5500720c */ /* 0x040fe40001784270 */
[----:B------:R-:W-:Y:S02]  /*bed0*/  ISETP.GT.AND P6, PT, R85, 0x1, P2 ;  /* 0x000000015500780c */ /* 0x000fe400017c4270 */
[C---:B------:R-:W-:Y:S02]  /*bee0*/  ISETP.LT.OR P4, PT, R86.reuse, 0x1, P4 ;  /* 0x000000015600780c */ /* 0x040fe40002781670 */
[----:B------:R-:W-:-:S02]  /*bef0*/  ISETP.LT.OR P6, PT, R86, 0x2, P6 ;  /* 0x000000025600780c */ /* 0x000fc400037c1670 */
[----:B0-----:R-:W-:Y:S02]  /*bf00*/  FSEL R41, R8, -INF , !P4 ;  /* 0xff80000008297808 */ /* 0x001fe40006000000 */
        /* <DEDUP_REMOVED lines=103> */
.L_x_8875:
[----:B------:R-:W-:Y:S02]  /*c580*/  IMAD.U32 R86, RZ, RZ, UR21 ;  /* 0x00000015ff567e24 */ /* 0x000fe4000f8e00ff */
[----:B------:R-:W-:-:S03]  /*c590*/  IMAD.MOV.U32 R85, RZ, RZ, R11 ;  /* 0x000000ffff557224 */ /* 0x000fc600078e000b */
[----:B------:R-:W-:-:S13]  /*c5a0*/  ISETP.NE.AND P3, PT, R86, 0x1, PT ;  /* 0x000000015600780c */ /* 0x000fda0003f65270 */
[----:B------:R-:W0:Y:S02]  /*c5b0*/  @P3 LDC.64 R26, c[0x0][0x9e8] ;  /* 0x00027a00ff1a3b82 */ /* 0x000e240000000a00 */
[----:B0-----:R-:W-:-:S05]  /*c5c0*/  @P3 IMAD.HI.U32 R26, R11, R26, RZ ;  /* 0x0000001a0b1a3227 */ /* 0x001fca00078e00ff */
[----:B------:R-:W-:-:S07]  /*c5d0*/  @P3 SHF.R.U32.HI R85, RZ, R27, R26 ;  /* 0x0000001bff553219 */ /* 0x000fce000001161a */
.L_x_8876:
[----:B------:R-:W-:Y:S05]  /*c5e0*/  BSYNC B0 ;  /* 0x0000000000007941 */ /* 0x000fea0003800000 */
.L_x_8874:
[----:B------:R-:W-:-:S04]  /*c5f0*/  IMAD R27, R85, R86, -R82 ;  /* 0x00000056551b7224 */ /* 0x000fc800078e0a52 */
[----:B------:R-:W-:-:S05]  /*c600*/  IMAD R27, R16, -0x2, R27 ;  /* 0xfffffffe101b7824 */ /* 0x000fca00078e021b */
[----:B------:R-:W-:Y:S02]  /*c610*/  VIADDMNMX R136, R27, R86, R136, PT ;  /* 0x000000561b887246 */ /* 0x000fe40003800188 */
[----:B------:R-:W-:-:S07]  /*c620*/  VIMNMX R87, R87, R27, !PT ;  /* 0x0000001b57577248 */ /* 0x000fce0007fe0100 */
.L_x_8873:
        /* <DEDUP_REMOVED lines=66> */
[----:B------:R-:W0:Y:S03]  /*ca50*/  SHFL.BFLY PT, R10, R27, 0x2, 0x1f ;  /* 0x0c401f001b0a7f89 */ /* 0x000e2600000e0000 */
[----:B------:R-:W-:-:S02]  /*ca60*/  ISETP.LT.OR P4, PT, R136, 0x42, P4 ;  /* 0x000000428800780c */ /* 0x000fc40002781670 */
[----:B0-----:R-:W-:-:S05]  /*ca70*/  FMNMX.FTZ R26, R27, R10, !PT ;  /* 0x0000000a1b1a7209 */ /* 0x001fca0007810000 */
[----:B------:R-:W0:Y:S02]  /*ca80*/  SHFL.BFLY PT, R85, R26, 0x1, 0x1f ;  /* 0x0c201f001a557f89 */ /* 0x000e2400000e0000 */
[----:B0-----:R-:W-:Y:S01]  /*ca90*/  FMNMX.FTZ R10, R26, R85, !PT ;  /* 0x000000551a0a7209 */ /* 0x001fe20007810000 */
[----:B------:R-:W-:Y:S01]  /*caa0*/  IMAD.U32 R85, RZ, RZ, UR10 ;  /* 0x0000000aff557e24 */ /* 0x000fe2000f8e00ff */
[----:B------:R-:W-:Y:S02]  /*cab0*/  FSEL R26, R29, -INF , !P3 ;  /* 0xff8000001d1a7808 */ /* 0x000fe40005800000 */
[----:B------:R-:W-:Y:S01]  /*cac0*/  ISETP.GT.AND P3, PT, R87, 0x19, P2 ;  /* 0x000000195700780c */ /* 0x000fe20001764270 */
[----:B------:R-:W-:-:S01]  /*cad0*/  FFMA.FTZ R27, R10, R85, -8 ;  /* 0xc10000000a1b7423 */ /* 0x000fc20000010055 */
[----:B------:R-:W-:Y:S02]  /*cae0*/  FSETP.NEU.FTZ.AND P6, PT, R10, -INF , PT ;  /* 0xff8000000a00780b */ /* 0x000fe40003fdd000 */
[----:B------:R-:W-:-:S02]  /*caf0*/  ISETP.LT.OR P3, PT, R136, 0x1a, P3 ;  /* 0x0000001a8800780c */ /* 0x000fc40001f61670 */
[----:B------:R-:W-:Y:S02]  /*cb00*/  FSEL R27, R27, RZ, P6 ;  /* 0x000000ff1b1b7208 */ /* 0x000fe40003000000 */
[----:B------:R-:W-:Y:S02]  /*cb10*/  FSEL R33, R33, -INF , !P3 ;  /* 0xff80000021217808 */ /* 0x000fe40005800000 */
[----:B------:R-:W-:Y:S01]  /*cb20*/  ISETP.GT.AND P3, PT, R87, 0x21, P2 ;  /* 0x000000215700780c */ /* 0x000fe20001764270 */
[----:B------:R-:W-:-:S01]  /*cb30*/  FFMA.FTZ R41, R41, UR10, -R27 ;  /* 0x0000000a29297c23 */ /* 0x000fc2000801081b */
[--C-:B------:R-:W-:Y:S01]  /*cb40*/  FFMA.FTZ R82, R8, UR10, -R27.reuse ;  /* 0x0000000a08527c23 */ /* 0x100fe2000801081b */
[----:B------:R-:W-:-:S01]  /*cb50*/  FFMA.FTZ R86, R32, UR10, -R27 ;  /* 0x0000000a20567c23 */ /* 0x000fc2000801081b */
[----:B------:R-:W-:Y:S01]  /*cb60*/  ISETP.LT.OR P3, PT, R136, 0x22, P3 ;  /* 0x000000228800780c */ /* 0x000fe20001f61670 */
[----:B------:R0:W-:Y:S01]  /*cb70*/  MUFU.EX2 R29, R41 ;  /* 0x00000029001d7308 */ /* 0x0001e20000000800 */
[----:B------:R-:W-:-:S01]  /*cb80*/  FFMA.FTZ R32, R34, UR10, -R27 ;  /* 0x0000000a22207c23 */ /* 0x000fc2000801081b */
[----:B------:R-:W-:Y:S01]  /*cb90*/  FSEL R34, R55, -INF , !P4 ;  /* 0xff80000037227808 */ /* 0x000fe20006000000 */
[----:B------:R-:W-:-:S01]  /*cba0*/  FFMA.FTZ R137, R137, UR10, -R27 ;  /* 0x0000000a89897c23 */ /* 0x000fc2000801081b */
[----:B------:R-:W-:Y:S01]  /*cbb0*/  FSEL R37, R37, -INF , !P3 ;  /* 0xff80000025257808 */ /* 0x000fe20005800000 */
[----:B------:R-:W-:-:S01]  /*cbc0*/  FFMA.FTZ R46, R46, UR10, -R27 ;  /* 0x0000000a2e2e7c23 */ /* 0x000fc2000801081b */
[----:B------:R-:W-:Y:S01]  /*cbd0*/  ISETP.GT.AND P3, PT, R87, RZ, P2 ;  /* 0x000000ff5700720c */ /* 0x000fe20001764270 */
        /* <DEDUP_REMOVED lines=9> */
[----:B------:R-:W-:Y:S01]  /*cc70*/  ISETP.GT.AND P3, PT, R87, 0x30, P2 ;  /* 0x000000305700780c */ /* 0x000fe20001764270 */
[----:B------:R-:W-:-:S01]  /*cc80*/  FFMA.FTZ R30, R30, UR10, -R27 ;  /* 0x0000000a1e1e7c23 */ /* 0x000fc2000801081b */
[----:B0-----:R-:W-:Y:S01]  /*cc90*/  FMNMX.FTZ R41, R15, R14, !PT ;  /* 0x0000000e0f297209 */ /* 0x001fe20007810000 */
[----:B------:R-:W-:-:S01]  /*cca0*/  FFMA.FTZ R71, R71, UR10, -R27 ;  /* 0x0000000a47477c23 */ /* 0x000fc2000801081b */
[----:B------:R-:W-:Y:S01]  /*ccb0*/  ISETP.LT.OR P3, PT, R136, 0x31, P3 ;  /* 0x000000318800780c */ /* 0x000fe20001f61670 */
[----:B------:R-:W-:-:S01]  /*ccc0*/  FFMA.FTZ R143, R80, UR10, -R27 ;  /* 0x0000000a508f7c23 */ /* 0x000fc2000801081b */
[----:B------:R-:W-:Y:S01]  /*ccd0*/  FMNMX.FTZ R8, R20, R41, !PT ;  /* 0x0000002914087209 */ /* 0x000fe20007810000 */
[----:B------:R-:W-:-:S01]  /*cce0*/  FFMA.FTZ R84, R84, UR10, -R27 ;  /* 0x0000000a54547c23 */ /* 0x000fc2000801081b */
[----:B------:R-:W-:Y:S01]  /*ccf0*/  FSEL R45, R45, -INF , !P3 ;  /* 0xff8000002d2d7808 */ /* 0x000fe20005800000 */
[----:B------:R-:W-:Y:S01]  /*cd00*/  MUFU.EX2 R41, R137 ;  /* 0x0000008900297308 */ /* 0x000fe20000000800 */
[----:B------:R-:W-:-:S02]  /*cd10*/  FMNMX.FTZ R8, R23, R8, !PT ;  /* 0x0000000817087209 */ /* 0x000fc40007810000 */
[----:B------:R-:W-:Y:S02]  /*cd20*/  ISETP.GT.AND P3, PT, R87, 0x38, P2 ;  /* 0x000000385700780c */ /* 0x000fe40001764270 */
[----:B------:R-:W-:Y:S02]  /*cd30*/  FMNMX.FTZ R85, R25, R8, !PT ;  /* 0x0000000819557209 */ /* 0x000fe40007810000 */
[----:B------:R-:W-:Y:S01]  /*cd40*/  ISETP.LT.OR P3, PT, R136, 0x39, P3 ;  /* 0x000000398800780c */ /* 0x000fe20001f61670 */
[----:B------:R-:W-:Y:S01]  /*cd50*/  MUFU.EX2 R82, R82 ;  /* 0x0000005200527308 */ /* 0x000fe20000000800 */
[----:B------:R-:W-:Y:S02]  /*cd60*/  FMNMX.FTZ R85, R28, R85, !PT ;  /* 0x000000551c557209 */ /* 0x000fe40007810000 */
[----:B------:R-:W-:Y:S02]  /*cd70*/  FSEL R49, R49, -INF , !P3 ;  /* 0xff80000031317808 */ /* 0x000fe40005800000 */
[----:B------:R-:W-:-:S02]  /*cd80*/  FMNMX.FTZ R8, R26, R85, !PT ;  /* 0x000000551a087209 */ /* 0x000fc40007810000 */
[----:B------:R-:W-:Y:S01]  /*cd90*/  ISETP.GT.AND P3, PT, R87, 0x40, P2 ;  /* 0x000000405700780c */ /* 0x000fe20001764270 */
[----:B------:R0:W-:Y:S01]  /*cda0*/  MUFU.EX2 R85, R86 ;  /* 0x0000005600557308 */ /* 0x0001e20000000800 */
[----:B------:R-:W-:Y:S02]  /*cdb0*/  FMNMX.FTZ R8, R31, R8, !PT ;  /* 0x000000081f087209 */ /* 0x000fe40007810000 */
[----:B------:R-:W-:Y:S02]  /*cdc0*/  ISETP.LT.OR P3, PT, R136, 0x41, P3 ;  /* 0x000000418800780c */ /* 0x000fe40001f61670 */
[----:B------:R-:W-:Y:S02]  /*cdd0*/  FMNMX.FTZ R8, R33, R8, !PT ;  /* 0x0000000821087209 */ /* 0x000fe40007810000 */
[----:B------:R-:W-:Y:S01]  /*cde0*/  FSEL R53, R53, -INF , !P3 ;  /* 0xff80000035357808 */ /* 0x000fe20005800000 */
[----:B------:R-:W-:Y:S01]  /*cdf0*/  MUFU.EX2 R21, R21 ;  /* 0x0000001500157308 */ /* 0x000fe20000000800 */
[----:B------:R-:W-:Y:S01]  /*ce00*/  FMNMX.FTZ R8, R35, R8, !PT ;  /* 0x0000000823087209 */ /* 0x000fe20007810000 */
[--C-:B0-----:R-:W-:Y:S01]  /*ce10*/  FFMA.FTZ R86, R36, UR10, -R27.reuse ;  /* 0x0000000a24567c23 */ /* 0x101fe2000801081b */
[----:B------:R-:W-:Y:S01]  /*ce20*/  ISETP.GT.AND P3, PT, R87, 0x48, P2 ;  /* 0x000000485700780c */ /* 0x000fe20001764270 */
[----:B------:R-:W-:Y:S01]  /*ce30*/  FFMA.FTZ R36, R38, UR10, -R27 ;  /* 0x0000000a26247c23 */ /* 0x000fe2000801081b */
[----:B------:R-:W-:-:S02]  /*ce40*/  FMNMX.FTZ R8, R37, R8, !PT ;  /* 0x0000000825087209 */ /* 0x000fc40007810000 */
[----:B------:R-:W-:Y:S01]  /*ce50*/  ISETP.LT.OR P3, PT, R136, 0x49, P3 ;  /* 0x000000498800780c */ /* 0x000fe20001f61670 */
[----:B------:R0:W-:Y:S01]  /*ce60*/  MUFU.EX2 R55, R86 ;  /* 0x0000005600377308 */ /* 0x0001e20000000800 */
[----:B------:R-:W-:Y:S02]  /*ce70*/  FMNMX.FTZ R8, R39, R8, !PT ;  /* 0x0000000827087209 */ /* 0x000fe40007810000 */
[----:B------:R-:W-:Y:S02]  /*ce80*/  FSEL R56, R56, -INF , !P3 ;  /* 0xff80000038387808 */ /* 0x000fe40005800000 */
[----:B------:R-:W-:Y:S02]  /*ce90*/  FMNMX.FTZ R8, R43, R8, !PT ;  /* 0x000000082b087209 */ /* 0x000fe40007810000 */
[----:B------:R-:W-:Y:S01]  /*cea0*/  ISETP.GT.AND P3, PT, R87, 0x50, P2 ;  /* 0x000000505700780c */ /* 0x000fe20001764270 */
[----:B------:R-:W-:Y:S01]  /*ceb0*/  MUFU.EX2 R24, R24 ;  /* 0x0000001800187308 */ /* 0x000fe20000000800 */
[----:B------:R-:W-:Y:S01]  /*cec0*/  FMNMX.FTZ R8, R45, R8, !PT ;  /* 0x000000082d087209 */ /* 0x000fe20007810000 */
[--C-:B0-----:R-:W-:Y:S01]  /*ced0*/  FFMA.FTZ R86, R42, UR10, -R27.reuse ;  /* 0x0000000a2a567c23 */ /* 0x101fe2000801081b */
        /* <DEDUP_REMOVED lines=11> */
[----:B------:R-:W-:Y:S01]  /*cf90*/  FFMA.FTZ R62, R70, UR10, -R27 ;  /* 0x0000000a463e7c23 */ /* 0x000fe2000801081b */
        /* <DEDUP_REMOVED lines=8> */
[----:B------:R-:W-:Y:S02]  /*d020*/  ISETP.LT.OR P3, PT, R136, 0x59, P3 ;  /* 0x000000598800780c */ /* 0x000fe40001f61670 */
[----:B------:R-:W-:-:S02]  /*d030*/  FSEL R61, R61, -INF , !P4 ;  /* 0xff8000003d3d7808 */ /* 0x000fc40006000000 */
[----:B------:R-:W-:Y:S01]  /*d040*/  FMNMX.FTZ R139, R57, R8, !PT ;  /* 0x00000008398b7209 */ /* 0x000fe20007810000 */
[----:B------:R0:W-:Y:S01]  /*d050*/  MUFU.EX2 R59, R86 ;  /* 0x00000056003b7308 */ /* 0x0001e20000000800 */
[----:B------:R-:W-:Y:S02]  /*d060*/  ISETP.GT.AND P4, PT, R87, 0x59, P2 ;  /* 0x000000595700780c */ /* 0x000fe40001784270 */
[----:B------:R-:W-:Y:S02]  /*d070*/  FSEL R63, R63, -INF , !P3 ;  /* 0xff8000003f3f7808 */ /* 0x000fe40005800000 */
[----:B------:R-:W-:Y:S02]  /*d080*/  ISETP.GT.AND P3, PT, R87, 0x60, P2 ;  /* 0x000000605700780c */ /* 0x000fe40001764270 */
[----:B------:R-:W-:Y:S01]  /*d090*/  FMNMX.FTZ R8, R38, R139, !PT ;  /* 0x0000008b26087209 */ /* 0x000fe20007810000 */
[----:B------:R-:W-:Y:S01]  /*d0a0*/  MUFU.EX2 R30, R30 ;  /* 0x0000001e001e7308 */ /* 0x000fe20000000800 */
[----:B------:R-:W-:Y:S01]  /*d0b0*/  ISETP.LT.OR P4, PT, R136, 0x5a, P4 ;  /* 0x0000005a8800780c */ /* 0x000fe20002781670 */
[--C-:B0-----:R-:W-:Y:S01]  /*d0c0*/  FFMA.FTZ R86, R60, UR10, -R27.reuse ;  /* 0x0000000a3c567c23 */ /* 0x101fe2000801081b */
[----:B------:R-:W-:Y:S01]  /*d0d0*/  ISETP.LT.OR P3, PT, R136, 0x61, P3 ;  /* 0x000000618800780c */ /* 0x000fe20001f61670 */
[--C-:B------:R-:W-:Y:S01]  /*d0e0*/  FFMA.FTZ R60, R66, UR10, -R27.reuse ;  /* 0x0000000a423c7c23 */ /* 0x100fe2000801081b */
[----:B------:R-:W-:Y:S01]  /*d0f0*/  FMNMX.FTZ R8, R61, R8, !PT ;  /* 0x000000083d087209 */ /* 0x000fe20007810000 */
[----:B------:R-:W-:Y:S01]  /*d100*/  FFMA.FTZ R66, R78, UR10, -R27 ;  /* 0x0000000a4e427c23 */ /* 0x000fe2000801081b */
[----:B------:R-:W-:Y:S01]  /*d110*/  FSEL R65, R65, -INF , !P4 ;  /* 0xff80000041417808 */ /* 0x000fe20006000000 */
[----:B------:R-:W-:Y:S01]  /*d120*/  MUFU.EX2 R32, R32 ;  /* 0x0000002000207308 */ /* 0x000fe20000000800 */
[----:B------:R-:W-:-:S02]  /*d130*/  ISETP.GT.AND P4, PT, R87, 0x61, P2 ;  /* 0x000000615700780c */ /* 0x000fc40001784270 */
[----:B------:R-:W-:Y:S02]  /*d140*/  FSEL R67, R67, -INF , !P3 ;  /* 0xff80000043437808 */ /* 0x000fe40005800000 */
[----:B------:R-:W-:Y:S02]  /*d150*/  ISETP.GT.AND P3, PT, R87, 0x68, P2 ;  /* 0x000000685700780c */ /* 0x000fe40001764270 */
[----:B------:R-:W-:Y:S01]  /*d160*/  FMNMX.FTZ R8, R63, R8, !PT ;  /* 0x000000083f087209 */ /* 0x000fe20007810000 */
[----:B------:R-:W-:Y:S01]  /*d170*/  MUFU.EX2 R36, R36 ;  /* 0x0000002400247308 */ /* 0x000fe20000000800 */
[C---:B------:R-:W-:Y:S02]  /*d180*/  ISETP.LT.OR P4, PT, R136.reuse, 0x62, P4 ;  /* 0x000000628800780c */ /* 0x040fe40002781670 */
[----:B------:R-:W-:Y:S02]  /*d190*/  ISETP.LT.OR P3, PT, R136, 0x69, P3 ;  /* 0x000000698800780c */ /* 0x000fe40001f61670 */
[----:B------:R-:W-:-:S02]  /*d1a0*/  FMNMX.FTZ R8, R65, R8, !PT ;  /* 0x0000000841087209 */ /* 0x000fc40007810000 */
[----:B------:R-:W-:Y:S01]  /*d1b0*/  FSEL R46, R69, -INF , !P4 ;  /* 0xff800000452e7808 */ /* 0x000fe20006000000 */
[----:B------:R-:W-:Y:S01]  /*d1c0*/  MUFU.EX2 R42, R42 ;  /* 0x0000002a002a7308 */ /* 0x000fe20000000800 */
[----:B------:R-:W-:Y:S02]  /*d1d0*/  ISETP.GT.AND P4, PT, R87, 0x69, P2 ;  /* 0x000000695700780c */ /* 0x000fe40001784270 */
[----:B------:R-:W-:Y:S02]  /*d1e0*/  FSEL R72, R72, -INF , !P3 ;  /* 0xff80000048487808 */ /* 0x000fe40005800000 */
[----:B------:R-:W-:Y:S02]  /*d1f0*/  FMNMX.FTZ R139, R67, R8, !PT ;  /* 0x00000008438b7209 */ /* 0x000fe40007810000 */
[----:B------:R-:W-:Y:S01]  /*d200*/  ISETP.GT.AND P3, PT, R87, 0x70, P2 ;  /* 0x000000705700780c */ /* 0x000fe20001764270 */
[----:B------:R0:W-:Y:S01]  /*d210*/  MUFU.EX2 R69, R50 ;  /* 0x0000003200457308 */ /* 0x0001e20000000800 */
[----:B------:R-:W-:-:S02]  /*d220*/  ISETP.LT.OR P4, PT, R136, 0x6a, P4 ;  /* 0x0000006a8800780c */ /* 0x000fc40002781670 */
[----:B------:R-:W-:Y:S02]  /*d230*/  FMNMX.FTZ R139, R46, R139, !PT ;  /* 0x0000008b2e8b7209 */ /* 0x000fe40007810000 */
[----:B------:R-:W-:Y:S02]  /*d240*/  ISETP.LT.OR P3, PT, R136, 0x71, P3 ;  /* 0x000000718800780c */ /* 0x000fe40001f61670 */
[----:B------:R-:W-:Y:S01]  /*d250*/  FSEL R73, R73, -INF , !P4 ;  /* 0xff80000049497808 */ /* 0x000fe20006000000 */
[----:B------:R-:W-:Y:S01]  /*d260*/  MUFU.EX2 R44, R44 ;  /* 0x0000002c002c7308 */ /* 0x000fe20000000800 */
[----:B------:R-:W-:Y:S02]  /*d270*/  ISETP.GT.AND P4, PT, R87, 0x71, P2 ;  /* 0x000000715700780c */ /* 0x000fe40001784270 */
[----:B------:R-:W-:Y:S01]  /*d280*/  FMNMX.FTZ R8, R72, R139, !PT ;  /* 0x0000008b48087209 */ /* 0x000fe20007810000 */
[----:B------:R-:W-:-:S01]  /*d290*/  FFMA.FTZ R139, R68, UR10, -R27 ;  /* 0x0000000a448b7c23 */ /* 0x000fc2000801081b */
[----:B0-----:R-:W-:Y:S01]  /*d2a0*/  FSEL R50, R75, -INF , !P3 ;  /* 0xff8000004b327808 */ /* 0x001fe20005800000 */
[----:B------:R-:W-:-:S01]  /*d2b0*/  FFMA.FTZ R68, R83, UR10, -R27 ;  /* 0x0000000a53447c23 */ /* 0x000fc2000801081b */
[C---:B------:R-:W-:Y:S01]  /*d2c0*/  ISETP.GT.AND P3, PT, R87.reuse, 0x78, P2 ;  /* 0x000000785700780c */ /* 0x040fe20001764270 */
[----:B------:R0:W-:Y:S01]  /*d2d0*/  MUFU.EX2 R75, R54 ;  /* 0x00000036004b7308 */ /* 0x0001e20000000800 */
[----:B------:R-:W-:Y:S01]  /*d2e0*/  ISETP.GT.AND P2, PT, R87, 0x79, P2 ;  /* 0x000000795700780c */ /* 0x000fe20001744270 */
[----:B------:R-:W-:Y:S01]  /*d2f0*/  IMAD.U32 R83, RZ, RZ, UR10 ;  /* 0x0000000aff537e24 */ /* 0x000fe2000f8e00ff */
[----:B------:R-:W-:-:S02]  /*d300*/  ISETP.LT.OR P4, PT, R136, 0x72, P4 ;  /* 0x000000728800780c */ /* 0x000fc40002781670 */
[----:B------:R-:W-:Y:S02]  /*d310*/  FMNMX.FTZ R87, R73, R8, !PT ;  /* 0x0000000849577209 */ /* 0x000fe40007810000 */
[----:B------:R-:W-:Y:S01]  /*d320*/  ISETP.LT.OR P3, PT, R136, 0x79, P3 ;  /* 0x000000798800780c */ /* 0x000fe20001f61670 */
[----:B------:R-:W-:Y:S01]  /*d330*/  MUFU.EX2 R48, R48 ;  /* 0x0000003000307308 */ /* 0x000fe20000000800 */
[----:B------:R-:W-:Y:S02]  /*d340*/  FSEL R77, R77, -INF , !P4 ;  /* 0xff8000004d4d7808 */ /* 0x000fe40006000000 */
[----:B------:R-:W-:Y:S02]  /*d350*/  FMNMX.FTZ R8, R50, R87, !PT ;  /* 0x0000005732087209 */ /* 0x000fe40007810000 */
[----:B------:R-:W-:Y:S02]  /*d360*/  ISETP.LT.OR P2, PT, R136, 0x7a, P2 ;  /* 0x0000007a8800780c */ /* 0x000fe40001741670 */
[----:B------:R-:W-:Y:S01]  /*d370*/  FSEL R79, R79, -INF , !P3 ;  /* 0xff8000004f4f7808 */ /* 0x000fe20005800000 */
[----:B------:R-:W-:Y:S01]  /*d380*/  MUFU.EX2 R52, R52 ;  /* 0x0000003400347308 */ /* 0x000fe20000000800 */
[----:B------:R-:W-:-:S02]  /*d390*/  FMNMX.FTZ R8, R77, R8, !PT ;  /* 0x000000084d087209 */ /* 0x000fc40007810000 */
[----:B0-----:R-:W-:Y:S02]  /*d3a0*/  FSEL R54, R81, -INF , !P2 ;  /* 0xff80000051367808 */ /* 0x001fe40005000000 */
        /* <DEDUP_REMOVED lines=35> */
[----:B------:R-:W-:-:S01]  /*d5e0*/  FFMA.FTZ R26, R26, UR10, -R70 ;  /* 0x0000000a1a1a7c23 */ /* 0x000fc20008010846 */
[--C-:B------:R-:W-:Y:S01]  /*d5f0*/  FFMA.FTZ R78, R43, UR10, -R70.reuse ;  /* 0x0000000a2b4e7c23 */ /* 0x100fe20008010846 */
[----:B------:R-:W-:-:S01]  /*d600*/  FFMA.FTZ R43, R51, UR10, -R70 ;  /* 0x0000000a332b7c23 */ /* 0x000fc20008010846 */
[----:B------:R-:W-:Y:S01]  /*d610*/  FADD.FTZ R39, -R39, R14 ;  /* 0x0000000e27277221 */ /* 0x000fe20000010100 */
[----:B-1----:R-:W-:-:S01]  /*d620*/  FFMA.FTZ R51, R12, R4, R29 ;  /* 0x000000040c337223 */ /* 0x002fc2000001001d */
[--C-:B------:R-:W-:Y:S01]  /*d630*/  FFMA.FTZ R49, R49, UR10, -R70.reuse ;  /* 0x0000000a31317c23 */ /* 0x100fe20008010846 */
[----:B------:R-:W-:-:S01]  /*d640*/  FFMA.FTZ R76, R37, UR10, -R70 ;  /* 0x0000000a254c7c23 */ /* 0x000fc20008010846 */
[----:B------:R-:W-:Y:S01]  /*d650*/  FMUL.FTZ R39, R39, UR10 ;  /* 0x0000000a27277c20 */ /* 0x000fe20008410000 */
[----:B------:R-:W-:Y:S01]  /*d660*/  MUFU.EX2 R15, R15 ;  /* 0x0000000f000f7308 */ /* 0x000fe20000000800 */
[----:B------:R-:W-:-:S01]  /*d670*/  FADD.FTZ R84, R82, R51 ;  /* 0x0000003352547221 */ /* 0x000fc20000010000 */
        /* <DEDUP_REMOVED lines=13> */
[----:B0-----:R-:W-:-:S04]  /*d750*/  FFMA.FTZ R4, R39, R3, R74 ;  /* 0x0000000327047223 */ /* 0x001fc8000001004a */
[----:B------:R-:W-:-:S03]  /*d760*/  FADD.FTZ R3, R15, R4 ;  /* 0x000000040f037221 */ /* 0x000fc60000010000 */
[----:B------:R-:W0:Y:S01]  /*d770*/  MUFU.EX2 R25, R25 ;  /* 0x0000001900197308 */ /* 0x000e220000000800 */
[----:B-1----:R-:W-:-:S07]  /*d780*/  FADD.FTZ R4, R20, R3 ;  /* 0x0000000314047221 */ /* 0x002fce0000010000 */
[----:B------:R-:W1:Y:S01]  /*d790*/  MUFU.EX2 R26, R26 ;  /* 0x0000001a001a7308 */ /* 0x000e620000000800 */
[----:B--2---:R-:W-:-:S07]  /*d7a0*/  FADD.FTZ R4, R23, R4 ;  /* 0x0000000417047221 */ /* 0x004fce0000010000 */
[----:B------:R2:W-:Y:S01]  /*d7b0*/  MUFU.EX2 R14, R49 ;  /* 0x00000031000e7308 */ /* 0x0005e20000000800 */
[----:B0-----:R-:W-:-:S07]  /*d7c0*/  FADD.FTZ R3, R25, R4 ;  /* 0x0000000419037221 */ /* 0x001fce0000010000 */
[----:B------:R-:W0:Y:S01]  /*d7d0*/  MUFU.EX2 R28, R28 ;  /* 0x0000001c001c7308 */ /* 0x000e220000000800 */
[----:B--2---:R-:W-:-:S01]  /*d7e0*/  FADD.FTZ R49, R21, R84 ;  /* 0x0000005415317221 */ /* 0x004fc20000010000 */
[----:B-1----:R-:W-:-:S03]  /*d7f0*/  FADD.FTZ R3, R26, R3 ;  /* 0x000000031a037221 */ /* 0x002fc60000010000 */
[----:B------:R-:W-:-:S03]  /*d800*/  FADD.FTZ R49, R24, R49 ;  /* 0x0000003118317221 */ /* 0x000fc60000010000 */
[----:B------:R-:W1:Y:S01]  /*d810*/  MUFU.EX2 R31, R31 ;  /* 0x0000001f001f7308 */ /* 0x000e620000000800 */
[----:B------:R-:W-:-:S01]  /*d820*/  FADD.FTZ R84, R40, R49 ;  /* 0x0000003128547221 */ /* 0x000fc20000010000 */
[----:B------:R-:W-:-:S03]  /*d830*/  FFMA.FTZ R49, R61, UR10, -R70 ;  /* 0x0000000a3d317c23 */ /* 0x000fc60008010846 */
[----:B------:R-:W-:-:S03]  /*d840*/  FADD.FTZ R51, R41, R84 ;  /* 0x0000005429337221 */ /* 0x000fc60000010000 */
[----:B------:R-:W2:Y:S01]  /*d850*/  MUFU.EX2 R33, R33 ;  /* 0x0000002100217308 */ /* 0x000ea20000000800 */
[----:B------:R-:W-:-:S01]  /*d860*/  FADD.FTZ R4, R30, R51 ;  /* 0x000000331e047221 */ /* 0x000fc20000010000 */
[----:B0-----:R-:W-:Y:S01]  /*d870*/  FADD.FTZ R84, R28, R3 ;  /* 0x000000031c547221 */ /* 0x001fe20000010000 */
[----:B------:R-:W-:-:S01]  /*d880*/  FFMA.FTZ R51, R63, UR10, -R70 ;  /* 0x0000000a3f337c23 */ /* 0x000fc20008010846 */
[----:B------:R-:W-:Y:S01]  /*d890*/  FFMA.FTZ R63, R79, UR10, -R70 ;  /* 0x0000000a4f3f7c23 */ /* 0x000fe20008010846 */
[----:B------:R-:W-:-:S03]  /*d8a0*/  FADD.FTZ R3, R85, R4 ;  /* 0x0000000455037221 */ /* 0x000fc60000010000 */
[----:B------:R-:W0:Y:S01]  /*d8b0*/  MUFU.EX2 R76, R76 ;  /* 0x0000004c004c7308 */ /* 0x000e220000000800 */
[----:B-1----:R-:W-:-:S01]  /*d8c0*/  FADD.FTZ R84, R31, R84 ;  /* 0x000000541f547221 */ /* 0x002fc20000010000 */
[----:B------:R-:W-:-:S04]  /*d8d0*/  FADD.FTZ R4, R32, R3 ;  /* 0x0000000320047221 */ /* 0x000fc80000010000 */
[----:B------:R-:W-:Y:S02]  /*d8e0*/  FADD.FTZ R53, R55, R4 ;  /* 0x0000000437357221 */ /* 0x000fe40000010000 */
[----:B------:R-:W1:Y:S01]  /*d8f0*/  MUFU.EX2 R35, R35 ;  /* 0x0000002300237308 */ /* 0x000e620000000800 */
[----:B--2---:R-:W-:-:S01]  /*d900*/  FADD.FTZ R3, R33, R84 ;  /* 0x0000005421037221 */ /* 0x004fc20000010000 */
[----:B------:R-:W-:Y:S01]  /*d910*/  FADD.FTZ R86, R36, R53 ;  /* 0x0000003524567221 */ /* 0x000fe20000010000 */
[----:B------:R-:W-:-:S01]  /*d920*/  FFMA.FTZ R84, R65, UR10, -R70 ;  /* 0x0000000a41547c23 */ /* 0x000fc20008010846 */
[----:B------:R-:W-:Y:S02]  /*d930*/  FFMA.FTZ R53, R67, UR10, -R70 ;  /* 0x0000000a43357c23 */ /* 0x000fe40008010846 */
[----:B------:R-:W-:-:S02]  /*d940*/  FADD.FTZ R57, R59, R86 ;  /* 0x000000563b397221 */ /* 0x000fc40000010000 */
[----:B------:R-:W2:Y:S01]  /*d950*/  MUFU.EX2 R78, R78 ;  /* 0x0000004e004e7308 */ /* 0x000ea20000000800 */
[----:B0-----:R-:W-:-:S01]  /*d960*/  FADD.FTZ R4, R76, R3 ;  /* 0x000000034c047221 */ /* 0x001fc20000010000 */
[----:B------:R-:W-:-:S04]  /*d970*/  FADD.FTZ R86, R42, R57 ;  /* 0x000000392a567221 */ /* 0x000fc80000010000 */
        /* <DEDUP_REMOVED lines=8> */
[----:B------:R-:W-:-:S01]  /*da00*/  FFMA.FTZ R57, R72, UR10, -R70 ;  /* 0x0000000a48397c23 */ /* 0x000fc20008010846 */
[----:B------:R-:W-:-:S04]  /*da10*/  FFMA.FTZ R72, R73, UR10, -R70 ;  /* 0x0000000a49487c23 */ /* 0x000fc80008010846 */
[----:B------:R-:W0:Y:S01]  /*da20*/  MUFU.EX2 R45, R45 ;  /* 0x0000002d002d7308 */ /* 0x000e220000000800 */
        /* <DEDUP_REMOVED lines=15> */
[----:B------:R-:W-:Y:S01]  /*db20*/  FADD.FTZ R4, R58, R61 ;  /* 0x0000003d3a047221 */ /* 0x000fe20000010000 */
[----:B------:R-:W-:-:S05]  /*db30*/  FFMA.FTZ R61, R77, UR10, -R70 ;  /* 0x0000000a4d3d7c23 */ /* 0x000fca0008010846 */
[----:B------:R-:W2:Y:S01]  /*db40*/  MUFU.EX2 R49, R49 ;  /* 0x0000003100317308 */ /* 0x000ea20000000800 */
[----:B0-----:R-:W-:-:S07]  /*db50*/  FADD.FTZ R3, R56, R3 ;  /* 0x0000000338037221 */ /* 0x001fce0000010000 */
[----:B------:R-:W0:Y:S01]  /*db60*/  MUFU.EX2 R51, R51 ;  /* 0x0000003300337308 */ /* 0x000e220000000800 */
[----:B-1----:R-:W-:-:S01]  /*db70*/  FADD.FTZ R86, R38, R3 ;  /* 0x0000000326567221 */ /* 0x002fc20000010000 */
[----:B------:R-:W-:-:S04]  /*db80*/  FADD.FTZ R3, R87, R4 ;  /* 0x0000000457037221 */ /* 0x000fc80000010000 */
[----:B------:R-:W-:Y:S02]  /*db90*/  FADD.FTZ R4, R60, R3 ;  /* 0x000000033c047221 */ /* 0x000fe40000010000 */
[----:B------:R-:W1:Y:S01]  /*dba0*/  MUFU.EX2 R84, R84 ;  /* 0x0000005400547308 */ /* 0x000e620000000800 */
[----:B--2---:R-:W-:-:S01]  /*dbb0*/  FADD.FTZ R86, R49, R86 ;  /* 0x0000005631567221 */ /* 0x004fc20000010000 */
[----:B------:R-:W-:-:S06]  /*dbc0*/  FADD.FTZ R65, R139, R4 ;  /* 0x000000048b417221 */ /* 0x000fcc0000010000 */
        /* <DEDUP_REMOVED lines=33> */
.L_x_8877:
        /* <DEDUP_REMOVED lines=11> */
[----:B------:R-:W-:Y:S01]  /*de90*/  F2FP.SATFINITE.E4M3.F32.PACK_AB_MERGE_C R51, R49, R38, R51 ;  /* 0x000000263133723e */ /* 0x000fe20004807033 */
        /* <DEDUP_REMOVED lines=79> */
.L_x_8860:
[----:B------:R-:W-:Y:S06]  /*e390*/  BAR.ARV 0x8, 0x1a0 ;  /* 0x0206800000007b1d */ /* 0x000fec0000002000 */
[----:B------:R-:W-:Y:S05]  /*e3a0*/  @!P0 BRA `(.L_x_8879) ;  /* 0x0000000000048947 */ /* 0x000fea0003800000 */
[----:B------:R-:W-:Y:S01]  /*e3b0*/  BPT.TRAP 0x1 ;  /* 0x000000040000795c */ /* 0x000fe20000300000 */
.L_x_8879:
[----:B------:R-:W-:Y:S01]  /*e3c0*/  ULEA UR11, UR38, UR45, 0x3 ;  /* 0x0000002d260b7291 */ /* 0x000fe2000f8e183f */
[----:B------:R-:W-:-:S05]  /*e3d0*/  IMAD.U32 R0, RZ, RZ, UR37 ;  /* 0x00000025ff007e24 */ /* 0x000fca000f8e00ff */
[----:B------:R-:W-:-:S04]  /*e3e0*/  SHF.L.U32 R0, R0, 0x1f, RZ ;  /* 0x0000001f00007819 */ /* 0x000fc800000006ff */
[----:B------:R0:W1:Y:S01]  /*e3f0*/  SYNCS.PHASECHK.TRANS64.TRYWAIT P1, [UR11+0x19c50], R0 ;  /* 0x019c5000ff0075a7 */ /* 0x000062000802014b */
[----:B------:R-:W-:Y:S05]  /*e400*/  @!P0 BRA `(.L_x_8880) ;  /* 0x0000000000048947 */ /* 0x000fea0003800000 */
[----:B------:R-:W-:Y:S01]  /*e410*/  BPT.TRAP 0x1 ;  /* 0x000000040000795c */ /* 0x000fe20000300000 */
.L_x_8880:
[----:B-1----:R-:W-:Y:S05]  /*e420*/  @P1 BRA `(.L_x_8881) ;  /* 0x0000000000081947 */ /* 0x002fea0003800000 */
[----:B------:R-:W1:Y:S02]  /*e430*/  SYNCS.PHASECHK.TRANS64.TRYWAIT P1, [UR11+0x19c50], R0 ;  /* 0x019c5000ff0075a7 */ /* 0x000e64000802014b */
[----:B-1----:R-:W-:Y:S05]  /*e440*/  @!P1 BRA `(.L_x_8882) ;  /* 0x0000007800789947 */ /* 0x002fea0003800000 */
.L_x_8881:
[----:B------:R-:W-:Y:S01]  /*e450*/  UIADD3 UR45, UR45, 0x3000, URZ ;  /* 0x000030002d2d7890 */ /* 0x000fe2000fffe03f */
[----:B------:R-:W-:Y:S01]  /*e460*/  WARPGROUP.ARRIVE ;  /* 0x00000000000079c5 */ /* 0x000fe20000000000 */
[----:B------:R-:W-:Y:S01]  /*e470*/  UMOV UR15, 0x40000040 ;  /* 0x40000040000f7882 */ /* 0x000fe20000000000 */
[----:B------:R-:W-:Y:S01]  /*e480*/  ULDC.64 UR4, c[0x0][0x9a0] ;  /* 0x0002680000047ab9 */ /* 0x000fe20000000a00 */
[----:B------:R-:W-:Y:S01]  /*e490*/  USHF.R.U32.HI UR45, URZ, 0x4, UR45 ;  /* 0x000000043f2d7899 */ /* 0x000fe2000801162d */
[----:B-1----:R-:W-:Y:S01]  /*e4a0*/  IMAD.MOV.U32 R5, RZ, RZ, 0x3f800000 ;  /* 0x3f800000ff057424 */ /* 0x002fe200078e00ff */
[----:B------:R-:W-:Y:S02]  /*e4b0*/  UISETP.NE.U32.AND UP0, UPT, UR4, URZ, UPT ;  /* 0x0000003f0400728c */ /* 0x000fe4000bf05070 */
[----:B------:R-:W-:Y:S02]  /*e4c0*/  ULOP3.LUT UR45, UR45, 0x3fff, URZ, 0xc0, !UPT ;  /* 0x00003fff2d2d7892 */ /* 0x000fe4000f8ec03f */
[----:B------:R-:W-:-:S02]  /*e4d0*/  UISETP.NE.AND.EX UP0, UPT, UR5, URZ, UPT, UP0 ;  /* 0x0000003f0500728c */ /* 0x000fc4000bf05300 */
[----:B------:R-:W-:-:S04]  /*e4e0*/  ULOP3.LUT UR14, UR45, 0x10000, URZ, 0xfc, !UPT ;  /* 0x000100002d0e7892 */ /* 0x000fc8000f8efc3f */
[----:B------:R-:W-:Y:S01]  /*e4f0*/  UIMAD UR14, UR38, 0x300, UR14 ;  /* 0x00000300260e78a4 */ /* 0x000fe2000f8e020e */
[----:B------:R-:W-:-:S04]  /*e500*/  PLOP3.LUT P1, PT, PT, PT, UP0, 0x80, 0x0 ;  /* 0x000000000000781c */ /* 0x000fc80003f2f008 */
[----:B------:R-:W-:Y:S01]  /*e510*/  @UP0 USHF.R.S32.HI UR8, URZ, 0x1f, UR49 ;  /* 0x0000001f3f080899 */ /* 0x000fe20008011431 */
[----:B------:R-:W-:Y:S01]  /*e520*/  @UP0 ULDC.64 UR12, c[0x0][0x9c8] ;  /* 0x00027200000c0ab9 */ /* 0x000fe20000000a00 */
[----:B------:R-:W-:Y:S02]  /*e530*/  @UP0 USHF.R.S32.HI UR9, URZ, 0x1f, UR41 ;  /* 0x0000001f3f090899 */ /* 0x000fe40008011429 */
[----:B------:R-:W-:Y:S01]  /*e540*/  QGMMA.64x96x32.F32.E4M3.E4M3 R88, R148, gdesc[UR12], R88, gsb0 ;  /* 0x0160000c94587df3 */ /* 0x000fe20008000858 */
        /* <DEDUP_REMOVED lines=13> */
[----:B------:R1:W2:Y:S01]  /*e620*/  @P1 LDG.E R5, desc[UR46][R6.64] ;  /* 0x0000002e06051981 */ /* 0x0002a2000c1e1900 */
        /* <DEDUP_REMOVED lines=9> */
[----:B------:R-:W3:Y:S01]  /*e6c0*/  SHFL.BFLY PT, R9, R4, 0x2, 0x1f ;  /* 0x0c401f0004097f89 */ /* 0x000ee200000e0000 */
[----:B------:R-:W-:-:S03]  /*e6d0*/  UIADD3 UR14, UR14, 0x6, URZ ;  /* 0x000000060e0e7890 */ /* 0x000fc6000fffe03f */
[----:B------:R-:W4:Y:S01]  /*e6e0*/  SHFL.BFLY PT, R2, R3, 0x2, 0x1f ;  /* 0x0c401f0003027f89 */ /* 0x000f2200000e0000 */
[----:B------:R-:W-:Y:S01]  /*e6f0*/  UMOV UR15, 0x40000040 ;  /* 0x40000040000f7882 */ /* 0x000fe20000000000 */
[----:B------:R-:W-:Y:S02]  /*e700*/  WARPGROUP.DEPBAR.LE gsb0, 0x0 ;  /* 0x00008000000079c5 */ /* 0x000fe40000010000 */
[----:B------:R-:W-:-:S06]  /*e710*/  WARPGROUP.ARRIVE ;  /* 0x00000000000079c5 */ /* 0x000fcc0000000000 */
[----:B------:R-:W-:Y:S01]  /*e720*/  QGMMA.64x96x32.F32.E4M3.E4M3 R88, R140, gdesc[UR4], R88, gsb0 ;  /* 0x016000048c587df3 */ /* 0x000fe20008000858 */
[----:B---3--:R-:W-:-:S01]  /*e730*/  FADD.FTZ R9, R9, R4 ;  /* 0x0000000409097221 */ /* 0x008fc20000010000 */
[----:B----4-:R-:W-:-:S04]  /*e740*/  FADD.FTZ R2, R2, R3 ;  /* 0x0000000302027221 */ /* 0x010fc80000010000 */
[----:B0-----:R-:W0:Y:S04]  /*e750*/  SHFL.BFLY PT, R0, R9, 0x1, 0x1f ;  /* 0x0c201f0009007f89 */ /* 0x001e2800000e0000 */
        /* <DEDUP_REMOVED lines=33> */
.L_x_8883:
        /* <DEDUP_REMOVED lines=58> */
.L_x_8809:
        /* <DEDUP_REMOVED lines=12> */
[----:B------:R-:W2:Y:S01]  /*edd0*/  LDL R17, [R1] ;  /* 0x0000000001117983 */ /* 0x000ea20000100800 */
[----:B0-----:R-:W-:-:S05]  /*ede0*/  IMAD.SHL.U32 R4, R18, 0x4, RZ ;  /* 0x0000000412047824 */ /* 0x001fca00078e00ff */
[----:B------:R-:W-:-:S04]  /*edf0*/  LOP3.LUT R4, R4, 0xc, RZ, 0xc0, !PT ;  /* 0x0000000c04047812 */ /* 0x000fc800078ec0ff */
[----:B------:R-:W-:-:S05]  /*ee00*/  IADD3 R4, P0, R4, UR4, RZ ;  /* 0x0000000404047c10 */ /* 0x000fca000ff1e0ff */
[----:B------:R-:W-:Y:S01]  /*ee10*/  IMAD.X R5, RZ, RZ, UR5, P0 ;  /* 0x00000005ff057e24 */ /* 0x000fe200080e06ff */
[----:B------:R-:W0:Y:S01]  /*ee20*/  S2R R56, SR_SWINHI ;  /* 0x0000000000387919 */ /* 0x000e220000002f00 */
[----:B------:R-:W-:Y:S01]  /*ee30*/  F2FP.BF16.F32.PACK_AB R11, R132, R11 ;  /* 0x0000000b840b723e */ /* 0x000fe200000010ff */
[----:B------:R-:W-:Y:S02]  /*ee40*/  ULDC.64 UR4, c[0x0][0xbd8] ;  /* 0x0002f60000047ab9 */ /* 0x000fe40000000a00 */
[----:B------:R1:W3:Y:S01]  /*ee50*/  LDG.E.CONSTANT R9, desc[UR46][R4.64] ;  /* 0x0000002e04097981 */ /* 0x0002e2000c1e9900 */
[----:B------:R-:W-:Y:S01]  /*ee60*/  F2FP.BF16.F32.PACK_AB R8, R133, R8 ;  /* 0x000000088508723e */ /* 0x000fe200000010ff */
[----:B------:R-:W-:Y:S01]  /*ee70*/  UISETP.NE.U32.AND UP0, UPT, UR4, URZ, UPT ;  /* 0x0000003f0400728c */ /* 0x000fe2000bf05070 */
[----:B------:R-:W-:Y:S02]  /*ee80*/  F2FP.BF16.F32.PACK_AB R7, R134, R7 ;  /* 0x000000078607723e */ /* 0x000fe400000010ff */
[----:B------:R-:W-:Y:S01]  /*ee90*/  F2FP.BF16.F32.PACK_AB R6, R135, R6 ;  /* 0x000000068706723e */ /* 0x000fe200000010ff */
[----:B------:R-:W-:Y:S01]  /*eea0*/  UISETP.NE.AND.EX UP0, UPT, UR5, URZ, UPT, UP0 ;  /* 0x0000003f0500728c */ /* 0x000fe2000bf05300 */
[----:B------:R-:W-:-:S02]  /*eeb0*/  F2FP.BF16.F32.PACK_AB R27, R110, R27 ;  /* 0x0000001b6e1b723e */ /* 0x000fc400000010ff */
[----:B------:R-:W-:Y:S01]  /*eec0*/  F2FP.BF16.F32.PACK_AB R24, R111, R24 ;  /* 0x000000186f18723e */ /* 0x000fe200000010ff */
[----:B------:R-:W-:Y:S01]  /*eed0*/  ULDC.64 UR4, c[0x0][0xbd8] ;  /* 0x0002f60000047ab9 */ /* 0x000fe20000000a00 */
[----:B-1----:R-:W-:Y:S01]  /*eee0*/  LOP3.LUT P0, R4, R18, 0x3, RZ, 0xc0, !PT ;  /* 0x0000000312047812 */ /* 0x002fe2000780c0ff */
[----:B------:R-:W-:Y:S01]  /*eef0*/  UIMAD.WIDE UR4, UR40, 0x4, UR4 ;  /* 0x00000004280478a5 */ /* 0x000fe2000f8e0204 */
[----:B------:R-:W-:Y:S02]  /*ef00*/  F2FP.BF16.F32.PACK_AB R18, R127, R10 ;  /* 0x0000000a7f12723e */ /* 0x000fe400000010ff */
[----:B------:R-:W-:Y:S02]  /*ef10*/  ISETP.EQ.OR P0, PT, R4, 0x3, !P0 ;  /* 0x000000030400780c */ /* 0x000fe40004702670 */
[----:B------:R-:W-:Y:S02]  /*ef20*/  F2FP.BF16.F32.PACK_AB R13, R126, R13 ;  /* 0x0000000d7e0d723e */ /* 0x000fe400000010ff */
[----:B------:R-:W-:-:S02]  /*ef30*/  SEL R50, R11, R8, P0 ;  /* 0x000000080b327207 */ /* 0x000fc40000000000 */
[----:B------:R-:W-:Y:S02]  /*ef40*/  SEL R52, R8, R11, P0 ;  /* 0x0000000b08347207 */ /* 0x000fe40000000000 */
[----:B------:R-:W-:Y:S02]  /*ef50*/  SEL R68, R7, R6, P0 ;  /* 0x0000000607447207 */ /* 0x000fe40000000000 */
[----:B------:R-:W-:Y:S02]  /*ef60*/  SEL R70, R6, R7, P0 ;  /* 0x0000000706467207 */ /* 0x000fe40000000000 */
[----:B------:R-:W-:Y:S02]  /*ef70*/  F2FP.BF16.F32.PACK_AB R15, R124, R15 ;  /* 0x0000000f7c0f723e */ /* 0x000fe400000010ff */
[----:B------:R-:W-:Y:S02]  /*ef80*/  MOV R4, R3 ;  /* 0x0000000300047202 */ /* 0x000fe40000000f00 */
[----:B0-----:R-:W-:-:S02]  /*ef90*/  MOV R5, R56 ;  /* 0x0000003800057202 */ /* 0x001fc40000000f00 */
[----:B------:R-:W-:Y:S02]  /*efa0*/  F2FP.BF16.F32.PACK_AB R12, R125, R12 ;  /* 0x0000000c7d0c723e */ /* 0x000fe400000010ff */
[----:B------:R-:W-:Y:S02]  /*efb0*/  SEL R56, R27, R24, P0 ;  /* 0x000000181b387207 */ /* 0x000fe40000000000 */
[----:B------:R-:W-:Y:S02]  /*efc0*/  SEL R58, R24, R27, P0 ;  /* 0x0000001b183a7207 */ /* 0x000fe40000000000 */
        /* <DEDUP_REMOVED lines=32> */
[----:B--2---:R-:W-:-:S03]  /*f1d0*/  IMAD.WIDE R10, R17, 0x2, R4 ;  /* 0x00000002110a7825 */ /* 0x004fc600078e0204 */
[C---:B------:R-:W-:Y:S02]  /*f1e0*/  IADD3 R17, P5, R10.reuse, 0x20, RZ ;  /* 0x000000200a117810 */ /* 0x040fe40007fbe0ff */
[C---:B------:R-:W-:Y:S02]  /*f1f0*/  IADD3 R27, P3, R10.reuse, 0x3020, RZ ;  /* 0x000030200a1b7810 */ /* 0x040fe40007f7e0ff */
[----:B------:R-:W-:Y:S01]  /*f200*/  LOP3.LUT R6, R17, 0x180, RZ, 0xc0, !PT ;  /* 0x0000018011067812 */ /* 0x000fe200078ec0ff */
[--C-:B------:R-:W-:Y:S01]  /*f210*/  IMAD.X R25, RZ, RZ, R11.reuse, P5 ;  /* 0x000000ffff197224 */ /* 0x100fe200028e060b */
[----:B------:R-:W-:Y:S01]  /*f220*/  IADD3 R18, P2, R10, 0x6000, RZ ;  /* 0x000060000a127810 */ /* 0x000fe20007f5e0ff */
[--C-:B------:R-:W-:Y:S01]  /*f230*/  IMAD.X R15, RZ, RZ, R11.reuse, P3 ;  /* 0x000000ffff0f7224 */ /* 0x100fe200018e060b */
[----:B------:R-:W-:Y:S02]  /*f240*/  SHF.R.U64 R6, R6, 0x3, RZ ;  /* 0x0000000306067819 */ /* 0x000fe400000012ff */
[----:B------:R-:W-:Y:S01]  /*f250*/  LOP3.LUT R12, R27, 0x180, RZ, 0xc0, !PT ;  /* 0x000001801b0c7812 */ /* 0x000fe200078ec0ff */
[----:B------:R-:W-:Y:S01]  /*f260*/  IMAD.X R13, RZ, RZ, R11, P2 ;  /* 0x000000ffff0d7224 */ /* 0x000fe200010e060b */
[----:B------:R-:W-:-:S02]  /*f270*/  LOP3.LUT R24, R6, R17, RZ, 0x3c, !PT ;  /* 0x0000001106187212 */ /* 0x000fc400078e3cff */
[----:B------:R-:W-:Y:S02]  /*f280*/  IADD3 R23, P4, R10, 0x3000, RZ ;  /* 0x000030000a177810 */ /* 0x000fe40007f9e0ff */
[----:B------:R-:W-:Y:S02]  /*f290*/  LOP3.LUT R17, R18, 0x180, RZ, 0xc0, !PT ;  /* 0x0000018012117812 */ /* 0x000fe400078ec0ff */
[C---:B------:R-:W-:Y:S01]  /*f2a0*/  LOP3.LUT R7, R10.reuse, 0x180, RZ, 0xc0, !PT ;  /* 0x000001800a077812 */ /* 0x040fe200078ec0ff */
[----:B------:R-:W-:Y:S01]  /*f2b0*/  IMAD.X R21, RZ, RZ, R11, P4 ;  /* 0x000000ffff157224 */ /* 0x000fe200020e060b */
[----:B------:R-:W-:Y:S02]  /*f2c0*/  IADD3 R72, P1, R10, 0x6020, RZ ;  /* 0x000060200a487810 */ /* 0x000fe40007f3e0ff */
[----:B------:R-:W-:Y:S02]  /*f2d0*/  SHF.R.U64 R12, R12, 0x3, RZ ;  /* 0x000000030c0c7819 */ /* 0x000fe400000012ff */
[----:B------:R-:W-:-:S02]  /*f2e0*/  LOP3.LUT R6, R23, 0x180, RZ, 0xc0, !PT ;  /* 0x0000018017067812 */ /* 0x000fc400078ec0ff */
[----:B------:R-:W-:Y:S02]  /*f2f0*/  SHF.R.U64 R17, R17, 0x3, RZ ;  /* 0x0000000311117819 */ /* 0x000fe400000012ff */
[----:B------:R-:W-:Y:S02]  /*f300*/  SHF.R.U64 R7, R7, 0x3, RZ ;  /* 0x0000000307077819 */ /* 0x000fe400000012ff */
[----:B------:R-:W-:Y:S02]  /*f310*/  LOP3.LUT R29, R72, 0x180, RZ, 0xc0, !PT ;  /* 0x00000180481d7812 */ /* 0x000fe400078ec0ff */
[----:B------:R-:W-:Y:S02]  /*f320*/  LOP3.LUT R14, R12, R27, RZ, 0x3c, !PT ;  /* 0x0000001b0c0e7212 */ /* 0x000fe400078e3cff */
[----:B------:R-:W-:Y:S02]  /*f330*/  SHF.R.U64 R6, R6, 0x3, RZ ;  /* 0x0000000306067819 */ /* 0x000fe400000012ff */
[----:B------:R-:W-:-:S02]  /*f340*/  LOP3.LUT R12, R17, R18, RZ, 0x3c, !PT ;  /* 0x00000012110c7212 */ /* 0x000fc400078e3cff */
[----:B------:R-:W-:Y:S01]  /*f350*/  LOP3.LUT R10, R7, R10, RZ, 0x3c, !PT ;  /* 0x0000000a070a7212 */ /* 0x000fe200078e3cff */
[----:B------:R-:W-:Y:S01]  /*f360*/  IMAD.X R7, RZ, RZ, R11, P1 ;  /* 0x000000ffff077224 */ /* 0x000fe200008e060b */
[----:B------:R-:W-:Y:S02]  /*f370*/  SHF.R.U64 R29, R29, 0x3, RZ ;  /* 0x000000031d1d7819 */ /* 0x000fe400000012ff */
[----:B---3--:R-:W-:Y:S01]  /*f380*/  LOP3.LUT R17, R9, 0x2, RZ, 0x3c, !PT ;  /* 0x0000000209117812 */ /* 0x008fe200078e3cff */
[----:B------:R-:W-:Y:S01]  /*f390*/  SHFL.IDX PT, R36, R36, R9, 0x1c1f ;  /* 0x001c1f0924247589 */ /* 0x000fe200000e0000 */
[----:B------:R-:W-:Y:S02]  /*f3a0*/  LOP3.LUT R20, R6, R23, RZ, 0x3c, !PT ;  /* 0x0000001706147212 */ /* 0x000fe400078e3cff */
[----:B------:R-:W-:Y:S01]  /*f3b0*/  MOV R43, R10 ;  /* 0x0000000a002b7202 */ /* 0x000fe20000000f00 */
[----:B------:R-:W-:Y:S01]  /*f3c0*/  SHFL.IDX PT, R38, R38, R9, 0x1c1f ;  /* 0x001c1f0926267589 */ /* 0x000fe200000e0000 */
[----:B------:R-:W-:-:S02]  /*f3d0*/  LOP3.LUT R6, R29, R72, RZ, 0x3c, !PT ;  /* 0x000000481d067212 */ /* 0x000fc400078e3cff */
[----:B------:R-:W-:Y:S01]  /*f3e0*/  MOV R41, R24 ;  /* 0x0000001800297202 */ /* 0x000fe20000000f00 */
[----:B------:R-:W0:Y:S01]  /*f3f0*/  SHFL.IDX PT, R11, R34, R17, 0x1c1f ;  /* 0x001c1f11220b7589 */ /* 0x000e2200000e0000 */
[----:B------:R-:W-:Y:S02]  /*f400*/  MOV R37, R14 ;  /* 0x0000000e00257202 */ /* 0x000fe40000000f00 */
[----:B------:R-:W-:Y:S01]  /*f410*/  MOV R39, R20 ;  /* 0x0000001400277202 */ /* 0x000fe20000000f00 */
[----:B------:R0:W-:Y:S01]  /*f420*/  SHFL.IDX PT, R18, R8, R9, 0x1c1f ;  /* 0x001c1f0908127589 */ /* 0x0001e200000e0000 */
[----:B------:R-:W-:Y:S02]  /*f430*/  MOV R20, R12 ;  /* 0x0000000c00147202 */ /* 0x000fe40000000f00 */
[----:B------:R-:W-:Y:S01]  /*f440*/  PLOP3.LUT P1, PT, PT, PT, UP0, 0x80, 0x0 ;  /* 0x000000000000781c */ /* 0x000fe20003f2f008 */
[----:B------:R-:W1:Y:S04]  /*f450*/  SHFL.IDX PT, R15, R30, R17, 0x1c1f ;  /* 0x001c1f111e0f7589 */ /* 0x000e6800000e0000 */
[----:B------:R-:W2:Y:S04]  /*f460*/  SHFL.IDX PT, R29, R32, R17, 0x1c1f ;  /* 0x001c1f11201d7589 */ /* 0x000ea800000e0000 */
[----:B------:R-:W-:Y:S04]  /*f470*/  SHFL.IDX PT, R46, R46, R9, 0x1c1f ;  /* 0x001c1f092e2e7589 */ /* 0x000fe800000e0000 */
[----:B------:R-:W-:Y:S04]  /*f480*/  SHFL.IDX PT, R50, R50, R9, 0x1c1f ;  /* 0x001c1f0932327589 */ /* 0x000fe800000e0000 */
[----:B------:R-:W-:Y:S01]  /*f490*/  SHFL.IDX PT, R25, R48, R17, 0x1c1f ;  /* 0x001c1f1130197589 */ /* 0x000fe200000e0000 */
[----:B0-----:R-:W-:-:S02]  /*f4a0*/  SEL R8, R36, R11, P0 ;  /* 0x0000000b24087207 */ /* 0x001fc40000000000 */
[----:B------:R-:W-:Y:S01]  /*f4b0*/  SEL R10, R11, R36, P0 ;  /* 0x000000240b0a7207 */ /* 0x000fe20000000000 */
[----:B------:R-:W0:Y:S04]  /*f4c0*/  SHFL.IDX PT, R27, R52, R17, 0x1c1f ;  /* 0x001c1f11341b7589 */ /* 0x000e2800000e0000 */
[----:B------:R-:W-:Y:S01]  /*f4d0*/  SHFL.IDX PT, R54, R54, R9, 0x1c1f ;  /* 0x001c1f0936367589 */ /* 0x000fe200000e0000 */
[----:B-1----:R-:W-:Y:S02]  /*f4e0*/  SEL R12, R38, R15, P0 ;  /* 0x0000000f260c7207 */ /* 0x002fe40000000000 */
[----:B------:R-:W-:Y:S01]  /*f4f0*/  SEL R14, R15, R38, P0 ;  /* 0x000000260f0e7207 */ /* 0x000fe20000000000 */
[----:B------:R-:W1:Y:S01]  /*f500*/  SHFL.IDX PT, R31, R28, R17, 0x1c1f ;  /* 0x001c1f111c1f7589 */ /* 0x000e6200000e0000 */
[----:B--2---:R-:W-:-:S03]  /*f510*/  SEL R11, R29, R18, P0 ;  /* 0x000000121d0b7207 */ /* 0x004fc60000000000 */
        /* <DEDUP_REMOVED lines=11> */
[----:B------:R0:W1:Y:S04]  /*f5d0*/  SHFL.IDX PT, R23, R44, R17, 0x1c1f ;  /* 0x001c1f112c177589 */ /* 0x00006800000e0000 */
[----:B------:R-:W4:Y:S01]  /*f5e0*/  SHFL.IDX PT, R35, R62, R17, 0x1c1f ;  /* 0x001c1f113e237589 */ /* 0x000f2200000e0000 */
[----:B--2---:R-:W-:-:S02]  /*f5f0*/  SEL R24, R40, R21, P0 ;  /* 0x0000001528187207 */ /* 0x004fc40000000000 */
[----:B------:R-:W-:Y:S01]  /*f600*/  SEL R26, R21, R40, P0 ;  /* 0x00000028151a7207 */ /* 0x000fe20000000000 */
[----:B------:R-:W2:Y:S01]  /*f610*/  SHFL.IDX PT, R47, R66, R17, 0x1c1f ;  /* 0x001c1f11422f7589 */ /* 0x000ea200000e0000 */
[----:B---3--:R-:W-:Y:S02]  /*f620*/  SEL R27, R33, R56, P0 ;  /* 0x00000038211b7207 */ /* 0x008fe40000000000 */
[----:B0-----:R-:W-:Y:S01]  /*f630*/  SEL R44, R46, R25, P0 ;  /* 0x000000192e2c7207 */ /* 0x001fe20000000000 */
[----:B------:R0:W-:Y:S01]  /*f640*/  SHFL.IDX PT, R68, R68, R9, 0x1c1f ;  /* 0x001c1f0944447589 */ /* 0x0001e200000e0000 */
[----:B------:R-:W-:Y:S02]  /*f650*/  SEL R46, R25, R46, P0 ;  /* 0x0000002e192e7207 */ /* 0x000fe40000000000 */
[----:B------:R-:W-:Y:S01]  /*f660*/  SEL R25, R56, R33, P0 ;  /* 0x0000002138197207 */ /* 0x000fe20000000000 */
[----:B------:R-:W3:Y:S01]  /*f670*/  SHFL.IDX PT, R51, R70, R17, 0x1c1f ;  /* 0x001c1f1146337589 */ /* 0x000ee200000e0000 */
[----:B0-----:R-:W-:Y:S01]  /*f680*/  SEL R9, R18, R29, P0 ;  /* 0x0000001d12097207 */ /* 0x001fe20000000000 */
[----:B------:R-:W-:Y:S01]  /*f690*/  BAR.SYNC.DEFER_BLOCKING 0x1, 0x180 ;  /* 0x0046000000007b1d */ /* 0x000fe20000010000 */
[----:B-1----:R-:W-:-:S02]  /*f6a0*/  SEL R28, R42, R23, P0 ;  /* 0x000000172a1c7207 */ /* 0x002fc40000000000 */
[----:B------:R-:W-:Y:S02]  /*f6b0*/  SEL R30, R23, R42, P0 ;  /* 0x0000002a171e7207 */ /* 0x000fe40000000000 */
[----:B----4-:R-:W-:Y:S02]  /*f6c0*/  SEL R29, R60, R35, P0 ;  /* 0x000000233c1d7207 */ /* 0x010fe40000000000 */
[----:B------:R-:W-:Y:S02]  /*f6d0*/  SEL R31, R35, R60, P0 ;  /* 0x0000003c231f7207 */ /* 0x000fe40000000000 */
[----:B--2---:R-:W-:Y:S02]  /*f6e0*/  SEL R45, R64, R47, P0 ;  /* 0x0000002f402d7207 */ /* 0x004fe40000000000 */
[----:B------:R-:W-:Y:S02]  /*f6f0*/  SEL R47, R47, R64, P0 ;  /* 0x000000402f2f7207 */ /* 0x000fe40000000000 */
[----:B------:R-:W-:Y:S01]  /*f700*/  MOV R18, R6 ;  /* 0x0000000600127202 */ /* 0x000fe20000000f00 */
[----:B------:R-:W-:-:S02]  /*f710*/  IMAD.U32 R6, RZ, RZ, UR4 ;  /* 0x00000004ff067e24 */ /* 0x000fc4000f8e00ff */
[----:B------:R-:W-:Y:S01]  /*f720*/  IMAD.U32 R7, RZ, RZ, UR5 ;  /* 0x00000005ff077e24 */ /* 0x000fe2000f8e00ff */
[----:B---3--:R-:W-:Y:S01]  /*f730*/  SEL R49, R68, R51, P0 ;  /* 0x0000003344317207 */ /* 0x008fe20000000000 */
[----:B------:R-:W-:Y:S01]  /*f740*/  ULDC.64 UR4, c[0x0][0xbe0] ;  /* 0x0002f80000047ab9 */ /* 0x000fe20000000a00 */
        /* <DEDUP_REMOVED lines=28> */
.L_x_8886:
[----:B------:R-:W-:Y:S01]  /*f910*/  USHF.R.S32.HI UR9, URZ, 0x1f, UR39 ;  /* 0x0000001f3f097899 */ /* 0x000fe20008011427 */
[----:B------:R-:W-:Y:S01]  /*f920*/  LOP3.LUT R6, R9, 0x180, RZ, 0xc0, !PT ;  /* 0x0000018009067812 */ /* 0x000fe200078ec0ff */
[----:B------:R-:W-:Y:S01]  /*f930*/  ULDC.64 UR10, c[0x0][0xb70] ;  /* 0x0002dc00000a7ab9 */ /* 0x000fe20000000a00 */
[----:B------:R-:W-:Y:S01]  /*f940*/  USHF.R.S32.HI UR5, URZ, 0x1f, UR4 ;  /* 0x0000001f3f057899 */ /* 0x000fe20008011404 */
[----:B------:R-:W-:Y:S01]  /*f950*/  IMAD R10, R154, 0xc0, R156 ;  /* 0x000000c09a0a7824 */ /* 0x000fe200078e029c */
[----:B------:R-:W-:Y:S01]  /*f960*/  UIMAD UR8, UR9, UR10, URZ ;  /* 0x0000000a090872a4 */ /* 0x000fe2000f8e023f */
[----:B------:R-:W-:Y:S01]  /*f970*/  SHF.R.U64 R6, R6, 0x3, RZ ;  /* 0x0000000306067819 */ /* 0x000fe200000012ff */
[----:B------:R-:W-:Y:S01]  /*f980*/  USHF.R.S32.HI UR12, URZ, 0x1f, UR40 ;  /* 0x0000001f3f0c7899 */ /* 0x000fe20008011428 */
[----:B------:R-:W-:Y:S01]  /*f990*/  LOP3.LUT P0, RZ, R155, 0x3, RZ, 0xc0, !PT ;  /* 0x000000039bff7812 */ /* 0x000fe2000780c0ff */
[----:B------:R-:W-:Y:S01]  /*f9a0*/  UIMAD.WIDE.U32 UR6, UR39, UR10, UR4 ;  /* 0x0000000a270672a5 */ /* 0x000fe2000f8e0004 */
[----:B------:R-:W-:Y:S01]  /*f9b0*/  LOP3.LUT R6, R6, R9, RZ, 0x3c, !PT ;  /* 0x0000000906067212 */ /* 0x000fe200078e3cff */
[----:B------:R-:W-:Y:S01]  /*f9c0*/  UIMAD UR8, UR39, UR11, UR8 ;  /* 0x0000000b270872a4 */ /* 0x000fe2000f8e0208 */
[C---:B------:R-:W-:Y:S01]  /*f9d0*/  IADD3 R9, P4, R4.reuse, 0x4800, RZ ;  /* 0x0000480004097810 */ /* 0x040fe20007f9e0ff */
[----:B------:R-:W-:Y:S01]  /*f9e0*/  USEL UR12, UR12, URZ, !UP0 ;  /* 0x0000003f0c0c7287 */ /* 0x000fe2000c000000 */
[----:B------:R-:W-:Y:S01]  /*f9f0*/  SHF.R.S32.HI R7, RZ, 0x1f, R10 ;  /* 0x0000001fff077819 */ /* 0x000fe2000001140a */
[----:B------:R-:W-:Y:S01]  /*fa00*/  ULDC.64 UR10, c[0x0][0xb78] ;  /* 0x0002de00000a7ab9 */ /* 0x000fe20000000a00 */
[----:B------:R-:W-:Y:S01]  /*fa10*/  UIADD3 UR7, UR7, UR8, URZ ;  /* 0x0000000807077290 */ /* 0x000fe2000fffe03f */
[----:B------:R-:W-:Y:S01]  /*fa20*/  LOP3.LUT R8, R9, 0x180, RZ, 0xc0, !PT ;  /* 0x0000018009087812 */ /* 0x000fe200078ec0ff */
[----:B------:R-:W-:Y:S01]  /*fa30*/  USEL UR13, UR40, URZ, !UP0 ;  /* 0x0000003f280d7287 */ /* 0x000fe2000c000000 */
        /* <DEDUP_REMOVED lines=13> */
[--C-:B------:R-:W-:Y:S01]  /*fb10*/  IMAD.X R7, RZ, RZ, R5.reuse, P6 ;  /* 0x000000ffff077224 */ /* 0x100fe200030e0605 */
[C---:B-----5:R-:W-:Y:S01]  /*fb20*/  ISETP.GE.OR P1, PT, R10.reuse, R17, P0 ;  /* 0x000000110a00720c */ /* 0x060fe20000726670 */
[----:B------:R-:W-:Y:S01]  /*fb30*/  VIADD R10, R10, 0x8 ;  /* 0x000000080a0a7836 */ /* 0x000fe20000000000 */
[----:B------:R-:W-:Y:S01]  /*fb40*/  LEA.HI.X R21, R9, UR11, R12, 0x2, P2 ;  /* 0x0000000b09157c11 */ /* 0x000fe200090f140c */
[----:B------:R-:W-:Y:S01]  /*fb50*/  IMAD.X R9, RZ, RZ, R5, P4 ;  /* 0x000000ffff097224 */ /* 0x000fe200020e0605 */
[----:B------:R-:W-:Y:S01]  /*fb60*/  IADD3 R11, P2, R4, 0x7800, RZ ;  /* 0x00007800040b7810 */ /* 0x000fe20007f5e0ff */
[----:B------:R-:W-:Y:S01]  /*fb70*/  ULDC.64 UR6, c[0x0][0xaa0] ;  /* 0x0002a80000067ab9 */ /* 0x000fe20000000a00 */
[----:B------:R-:W-:-:S02]  /*fb80*/  LOP3.LUT R28, R29, 0x180, RZ, 0xc0, !PT ;  /* 0x000001801d1c7812 */ /* 0x000fc400078ec0ff */
[----:B------:R-:W-:Y:S01]  /*fb90*/  LOP3.LUT R32, R33, 0x180, RZ, 0xc0, !PT ;  /* 0x0000018021207812 */ /* 0x000fe200078ec0ff */
[----:B------:R-:W-:Y:S01]  /*fba0*/  IMAD.X R13, RZ, RZ, R5, P2 ;  /* 0x000000ffff0d7224 */ /* 0x000fe200010e0605 */
[----:B------:R-:W-:Y:S02]  /*fbb0*/  ISETP.GE.OR P0, PT, R10, R17, P0 ;  /* 0x000000110a00720c */ /* 0x000fe40000706670 */
[----:B------:R-:W-:Y:S01]  /*fbc0*/  SHF.R.U64 R25, R25, 0x3, RZ ;  /* 0x0000000319197819 */ /* 0x000fe200000012ff */
[----:B------:R-:W-:Y:S01]  /*fbd0*/  @!P1 STG.E desc[UR46][R20.64], R0 ;  /* 0x0000000014009986 */ /* 0x000fe2000c10192e */
[----:B------:R-:W-:Y:S02]  /*fbe0*/  LOP3.LUT R10, R11, 0x180, RZ, 0xc0, !PT ;  /* 0x000001800b0a7812 */ /* 0x000fe400078ec0ff */
[----:B------:R-:W-:Y:S02]  /*fbf0*/  SHF.R.U64 R28, R28, 0x3, RZ ;  /* 0x000000031c1c7819 */ /* 0x000fe400000012ff */
[----:B------:R-:W-:-:S02]  /*fc00*/  SHF.R.U64 R32, R32, 0x3, RZ ;  /* 0x0000000320207819 */ /* 0x000fc400000012ff */
[----:B------:R-:W-:Y:S01]  /*fc10*/  LOP3.LUT R24, R25, R4, RZ, 0x3c, !PT ;  /* 0x0000000419187212 */ /* 0x000fe200078e3cff */
[--C-:B------:R-:W-:Y:S01]  /*fc20*/  IMAD.MOV.U32 R25, RZ, RZ, R5.reuse ;  /* 0x000000ffff197224 */ /* 0x100fe200078e0005 */
[----:B------:R-:W-:Y:S01]  /*fc30*/  SHF.R.U64 R4, R10, 0x3, RZ ;  /* 0x000000030a047819 */ /* 0x000fe200000012ff */
[----:B------:R-:W-:Y:S01]  /*fc40*/  UIMAD UR5, UR5, UR6, URZ ;  /* 0x00000006050572a4 */ /* 0x000fe2000f8e023f */
[----:B------:R-:W-:Y:S01]  /*fc50*/  LOP3.LUT R28, R28, R29, RZ, 0x3c, !PT ;  /* 0x0000001d1c1c7212 */ /* 0x000fe200078e3cff */
[--C-:B------:R-:W-:Y:S01]  /*fc60*/  IMAD.X R29, RZ, RZ, R5.reuse, P5 ;  /* 0x000000ffff1d7224 */ /* 0x100fe200028e0605 */
[----:B------:R-:W-:Y:S01]  /*fc70*/  LOP3.LUT R32, R32, R33, RZ, 0x3c, !PT ;  /* 0x0000002120207212 */ /* 0x000fe200078e3cff */
[----:B------:R-:W-:Y:S01]  /*fc80*/  IMAD.X R33, RZ, RZ, R5, P3 ;  /* 0x000000ffff217224 */ /* 0x000fe200018e0605 */
[----:B------:R-:W-:Y:S01]  /*fc90*/  LOP3.LUT R12, R4, R11, RZ, 0x3c, !PT ;  /* 0x0000000b040c7212 */ /* 0x000fe200078e3cff */
[----:B------:R-:W-:Y:S01]  /*fca0*/  IMAD.U32 R37, RZ, RZ, UR6 ;  /* 0x00000006ff257e24 */ /* 0x000fe2000f8e00ff */
[----:B------:R-:W-:Y:S01]  /*fcb0*/  SHF.R.S32.HI R23, RZ, 0x1f, R22 ;  /* 0x0000001fff177819 */ /* 0x000fe20000011416 */
[----:B------:R0:W-:Y:S01]  /*fcc0*/  @!P0 STG.E desc[UR46][R20.64+0x20], R2 ;  /* 0x0000200214008986 */ /* 0x0001e2000c10192e */
[----:B------:R-:W-:-:S03]  /*fcd0*/  UIMAD UR5, UR4, UR7, UR5 ;  /* 0x00000007040572a4 */ /* 0x000fc6000f8e0205 */
[----:B------:R-:W5:Y:S01]  /*fce0*/  LD.E.128 R24, desc[UR46][R24.64] ;  /* 0x0000002e18187980 */ /* 0x000f62000c101d00 */
[----:B------:R-:W-:-:S03]  /*fcf0*/  ULDC.64 UR6, c[0x0][0xae0] ;  /* 0x0002b80000067ab9 */ /* 0x000fc60000000a00 */
[----:B------:R-:W5:Y:S04]  /*fd00*/  LD.E.128 R4, desc[UR46][R6.64] ;  /* 0x0000002e06047980 */ /* 0x000f68000c101d00 */
[----:B------:R-:W5:Y:S01]  /*fd10*/  LD.E.128 R28, desc[UR46][R28.64] ;  /* 0x0000002e1c1c7980 */ /* 0x000f62000c101d00 */
[----:B0-----:R-:W-:-:S03]  /*fd20*/  IMAD.WIDE.U32 R20, R37, UR4, R22 ;  /* 0x0000000425147c25 */ /* 0x001fc6000f8e0016 */
[----:B------:R-:W5:Y:S04]  /*fd30*/  LD.E.128 R8, desc[UR46][R8.64] ;  /* 0x0000002e08087980 */ /* 0x000f68000c101d00 */
[----:B------:R-:W5:Y:S04]  /*fd40*/  LD.E.128 R32, desc[UR46][R32.64] ;  /* 0x0000002e20207980 */ /* 0x000f68000c101d00 */
[----:B------:R-:W5:Y:S01]  /*fd50*/  LD.E.128 R12, desc[UR46][R12.64] ;  /* 0x0000002e0c0c7980 */ /* 0x000f62000c101d00 */
[----:B------:R-:W-:Y:S01]  /*fd60*/  UIMAD UR4, UR9, UR6, URZ ;  /* 0x00000006090472a4 */ /* 0x000fe2000f8e023f */
[----:B------:R-:W-:Y:S01]  /*fd70*/  VIADD R21, R21, UR5 ;  /* 0x0000000515157c36 */ /* 0x000fe20008000000 */
[----:B------:R-:W-:Y:S01]  /*fd80*/  SHF.R.S32.HI R153, RZ, 0x1f, R152 ;  /* 0x0000001fff997819 */ /* 0x000fe20000011498 */
        /* <DEDUP_REMOVED lines=8> */
[----:B------:R-:W-:Y:S01]  /*fe10*/  IMAD R18, R154, -0xc0, R17 ;  /* 0xffffff409a127824 */ /* 0x000fe200078e0211 */
[----:B------:R-:W-:Y:S01]  /*fe20*/  BSSY B1, `(.L_x_8887) ;  /* 0x0000024000017945 */ /* 0x000fe20003800000 */
[----:B------:R-:W-:Y:S01]  /*fe30*/  VIADD R0, R3, 0x19c20 ;  /* 0x00019c2003007836 */ /* 0x000fe20000000000 */
[----:B------:R-:W-:Y:S01]  /*fe40*/  ULDC.64 UR6, c[0x0][0xae8] ;  /* 0x0002ba0000067ab9 */ /* 0x000fe20000000a00 */
[----:B------:R-:W-:Y:S01]  /*fe50*/  IMAD.WIDE.U32 R2, R23, UR39, R20 ;  /* 0x0000002717027c25 */ /* 0x000fe2000f8e0014 */
[----:B------:R-:W-:-:S02]  /*fe60*/  ISETP.GE.AND P0, PT, R152, R18, PT ;  /* 0x000000129800720c */ /* 0x000fc40003f06270 */
[----:B------:R-:W-:Y:S01]  /*fe70*/  PRMT R0, RZ, 0x654, R0 ;  /* 0x00000654ff007816 */ /* 0x000fe20000000000 */
[----:B------:R-:W-:Y:S01]  /*fe80*/  VIADD R3, R3, UR4 ;  /* 0x0000000403037c36 */ /* 0x000fe20008000000 */
[----:B------:R-:W-:Y:S02]  /*fe90*/  UIMAD UR4, UR12, UR6, URZ ;  /* 0x000000060c0472a4 */ /* 0x000fe4000f8e023f */
[----:B------:R-:W-:Y:S02]  /*fea0*/  IMAD.U32 R37, RZ, RZ, UR6 ;  /* 0x00000006ff257e24 */ /* 0x000fe4000f8e00ff */
[----:B------:R-:W-:Y:S01]  /*feb0*/  VIADD R17, R152, 0x60 ;  /* 0x0000006098117836 */ /* 0x000fe20000000000 */
[----:B------:R-:W-:Y:S02]  /*fec0*/  UIMAD UR4, UR13, UR7, UR4 ;  /* 0x000000070d0472a4 */ /* 0x000fe4000f8e0204 */
[----:B------:R-:W-:Y:S02]  /*fed0*/  IMAD.WIDE.U32 R36, R37, UR13, R2 ;  /* 0x0000000d25247c25 */ /* 0x000fe4000f8e0002 */
[----:B------:R-:W-:-:S02]  /*fee0*/  ISETP.GE.AND P3, PT, R17, R18, PT ;  /* 0x000000121100720c */ /* 0x000fc40003f66270 */
[----:B------:R-:W-:Y:S01]  /*fef0*/  IMAD.WIDE R20, R154, 0xc0, R152 ;  /* 0x000000c09a147825 */ /* 0x000fe200078e0298 */
[----:B0-----:R0:W-:Y:S03]  /*ff00*/  SYNCS.ARRIVE.TRANS64.RED.A1T0 RZ, [R0+URZ], RZ ;  /* 0x000000ff00ff79a7 */ /* 0x0011e6000810043f */
[----:B------:R-:W-:Y:S01]  /*ff10*/  VIADD R23, R37, UR4 ;  /* 0x0000000425177c36 */ /* 0x000fe20008000000 */
[----:B------:R-:W-:Y:S06]  /*ff20*/  @P0 BRA `(.L_x_8888) ;  /* 0x00000000004c0947 */ /* 0x000fec0003800000 */
        /* <DEDUP_REMOVED lines=19> */
.L_x_8888:
[----:B------:R-:W-:Y:S05]  /*10060*/  BSYNC B1 ;  /* 0x0000000000017941 */ /* 0x000fea0003800000 */
.L_x_8887:
        /* <DEDUP_REMOVED lines=24> */
.L_x_8885:
        /* <DEDUP_REMOVED lines=13> */
[----:B------:R1:W5:Y:S01]  /*102c0*/  @P1 LDG.E R9, desc[UR46][R2.64] ;  /* 0x0000002e02091981 */ /* 0x000362000c1e1900 */
[----:B------:R-:W2:Y:S04]  /*102d0*/  S2R R0, SR_TID.X ;  /* 0x0000000000007919 */ /* 0x000ea80000002100 */
[----:B------:R-:W-:-:S05]  /*102e0*/  PLOP3.LUT P2, PT, PT, PT, UP1, 0x80, 0x0 ;  /* 0x000000000000781c */ /* 0x000fca0003f4f018 */
[----:B------:R-:W-:Y:S02]  /*102f0*/  @UP1 ULDC.64 UR4, c[0x0][0xbe0] ;  /* 0x0002f80000041ab9 */ /* 0x000fe40000000a00 */
[----:B------:R-:W-:-:S06]  /*10300*/  @UP1 UIMAD.WIDE UR4, UR40, 0x4, UR4 ;  /* 0x00000004280418a5 */ /* 0x000fcc000f8e0204 */
[----:B------:R-:W-:Y:S02]  /*10310*/  IMAD.U32 R4, RZ, RZ, UR4 ;  /* 0x00000004ff047e24 */ /* 0x000fe4000f8e00ff */
[----:B------:R-:W-:-:S05]  /*10320*/  IMAD.U32 R5, RZ, RZ, UR5 ;  /* 0x00000005ff057e24 */ /* 0x000fca000f8e00ff */
[----:B0-----:R1:W5:Y:S01]  /*10330*/  @P2 LDG.E R7, desc[UR46][R4.64] ;  /* 0x0000002e04072981 */ /* 0x001362000c1e1900 */
[----:B------:R-:W-:Y:S01]  /*10340*/  USHF.R.S32.HI UR6, URZ, 0x1f, UR39 ;  /* 0x0000001f3f067899 */ /* 0x000fe20008011427 */
[----:B--2---:R-:W-:-:S05]  /*10350*/  VIADD R0, R0, 0xffffff80 ;  /* 0xffffff8000007836 */ /* 0x004fca0000000000 */
[----:B------:R-:W-:Y:S01]  /*10360*/  ISETP.GT.AND P0, PT, R0, 0xbf, PT ;  /* 0x000000bf0000780c */ /* 0x000fe20003f04270 */
[----:B------:R-:W-:-:S12]  /*10370*/  @P2 BRA `(.L_x_8890) ;  /* 0x0000000000102947 */ /* 0x000fd80003800000 */
[----:B------:R-:W-:Y:S05]  /*10380*/  @!P1 BRA `(.L_x_8890) ;  /* 0x00000000000c9947 */ /* 0x000fea0003800000 */
[----:B------:R-:W2:Y:S04]  /*10390*/  LDG.E R0, desc[UR46][R2.64] ;  /* 0x0000002e02007981 */ /* 0x000ea8000c1e1900 */
[----:B-----5:R-:W2:Y:S02]  /*103a0*/  LDG.E R7, desc[UR46][R2.64+0x4] ;  /* 0x0000042e02077981 */ /* 0x020ea4000c1e1900 */
[----:B--2---:R-:W-:-:S07]  /*103b0*/  IMAD.IADD R7, R7, 0x1, -R0 ;  /* 0x0000000107077824 */ /* 0x004fce00078e0a00 */
.L_x_8890:
        /* <DEDUP_REMOVED lines=31> */
.L_x_8892:
[----:B------:R-:W-:Y:S05]  /*105b0*/  BSYNC B1 ;  /* 0x0000000000017941 */ /* 0x000fea0003800000 */
.L_x_8891:
[----:B------:R-:W-:Y:S01]  /*105c0*/  ULDC.64 UR4, c[0x0][0xaa0] ;  /* 0x0002a80000047ab9 */ /* 0x000fe20000000a00 */
[----:B------:R-:W-:Y:S01]  /*105d0*/  ULDC.64 UR10, c[0x0][0xae0] ;  /* 0x0002b800000a7ab9 */ /* 0x000fe20000000a00 */
[----:B------:R-:W-:Y:S01]  /*105e0*/  IMAD R0, R6, UR4, RZ ;  /* 0x0000000406007c24 */ /* 0x000fe2000f8e02ff */
[----:B------:R-:W-:Y:S01]  /*105f0*/  BSSY B1, `(.L_x_8893) ;  /* 0x000002a000017945 */ /* 0x000fe20003800000 */
[----:B01----:R-:W-:Y:S01]  /*10600*/  IMAD.WIDE.U32 R2, R9, UR4, R22 ;  /* 0x0000000409027c25 */ /* 0x003fe2000f8e0016 */
[----:B------:R-:W-:-:S03]  /*10610*/  UIMAD UR4, UR6, UR10, URZ ;  /* 0x0000000a060472a4 */ /* 0x000fc6000f8e023f */
[----:B------:R-:W-:Y:S01]  /*10620*/  IMAD R9, R9, UR5, R0 ;  /* 0x0000000509097c24 */ /* 0x000fe2000f8e0200 */
[----:B------:R-:W-:Y:S01]  /*10630*/  UIMAD UR4, UR39, UR11, UR4 ;  /* 0x0000000b270472a4 */ /* 0x000fe2000f8e0204 */
[----:B------:R-:W-:Y:S02]  /*10640*/  IMAD.U32 R5, RZ, RZ, UR10 ;  /* 0x0000000aff057e24 */ /* 0x000fe4000f8e00ff */
[----:B------:R-:W-:Y:S01]  /*10650*/  IMAD.IADD R3, R3, 0x1, R9 ;  /* 0x0000000103037824 */ /* 0x000fe200078e0209 */
[----:B------:R-:W-:Y:S01]  /*10660*/  ULDC.64 UR10, c[0x0][0xae8] ;  /* 0x0002ba00000a7ab9 */ /* 0x000fe20000000a00 */
[----:B------:R-:W-:Y:S02]  /*10670*/  IMAD R7, R154, -0xc0, R7 ;  /* 0xffffff409a077824 */ /* 0x000fe400078e0207 */
[----:B------:R-:W-:-:S03]  /*10680*/  IMAD.WIDE.U32 R2, R5, UR39, R2 ;  /* 0x0000002705027c25 */ /* 0x000fc6000f8e0002 */
[CC--:B------:R-:W-:Y:S01]  /*10690*/  ISETP.GE.AND P0, PT, R152.reuse, R7.reuse, PT ;  /* 0x000000079800720c */ /* 0x0c0fe20003f06270 */
[----:B------:R-:W-:Y:S01]  /*106a0*/  VIADD R3, R3, UR4 ;  /* 0x0000000403037c36 */ /* 0x000fe20008000000 */
[----:B------:R-:W-:Y:S01]  /*106b0*/  UIMAD UR4, UR7, UR10, URZ ;  /* 0x0000000a070472a4 */ /* 0x000fe2000f8e023f */
[----:B------:R-:W-:Y:S02]  /*106c0*/  VIADD R0, R152, 0x60 ;  /* 0x0000006098007836 */ /* 0x000fe40000000000 */
[----:B------:R-:W-:Y:S01]  /*106d0*/  IMAD.U32 R5, RZ, RZ, UR10 ;  /* 0x0000000aff057e24 */ /* 0x000fe2000f8e00ff */
[----:B------:R-:W-:Y:S01]  /*106e0*/  UIMAD UR4, UR8, UR11, UR4 ;  /* 0x0000000b080472a4 */ /* 0x000fe2000f8e0204 */
        /* <DEDUP_REMOVED lines=26> */
.L_x_8894:
[----:B------:R-:W-:Y:S05]  /*10890*/  BSYNC B1 ;  /* 0x0000000000017941 */ /* 0x000fea0003800000 */
.L_x_8893:
        /* <DEDUP_REMOVED lines=22> */
.L_x_8889:
[----:B------:R-:W-:Y:S05]  /*10a00*/  BSYNC B0 ;  /* 0x0000000000007941 */ /* 0x000fea0003800000 */
.L_x_8884:
[----:B------:R-:W-:Y:S02]  /*10a10*/  ULDC UR4, c[0x0][0xc14] ;  /* 0x0003050000047ab9 */ /* 0x000fe40000000800 */
[----:B------:R-:W-:-:S06]  /*10a20*/  UISETP.GE.AND UP0, UPT, UR49, UR4, UPT ;  /* 0x000000043100728c */ /* 0x000fcc000bf06270 */
[----:B------:R-:W-:-:S13]  /*10a30*/  PLOP3.LUT P0, PT, PT, PT, UP0, 0x80, 0x0 ;  /* 0x000000000000781c */ /* 0x000fda0003f0f008 */
[----:B------:R-:W-:Y:S05]  /*10a40*/  @!P0 BRA `(.L_x_8895) ;  /* 0xffffff0000c88947 */ /* 0x000fea000383ffff */
[----:B------:R-:W-:Y:S05]  /*10a50*/  EXIT ;  /* 0x000000000000794d */ /* 0x000fea0003800000 */
.L_x_8798:
        /* <DEDUP_REMOVED lines=13> */
[----:B------:R-:W0:Y:S02]  /*10b30*/  LDS.128 R24, [UR4+0x19cd0] ;  /* 0x019cd004ff187984 */ /* 0x000e240008000c00 */
[----:B0-----:R-:W-:Y:S02]  /*10b40*/  R2UR UR45, R27 ;  /* 0x000000001b2d72ca */ /* 0x001fe400000e0000 */
[----:B------:R-:W-:Y:S01]  /*10b50*/  R2UR UR38, R26 ;  /* 0x000000001a2672ca */ /* 0x000fe200000e0000 */
[----:B------:R-:W-:Y:S06]  /*10b60*/  BAR.ARV 0x4, 0x200 ;  /* 0x0108000000007b1d */ /* 0x000fec0000002000 */
[----:B------:R-:W-:Y:S08]  /*10b70*/  BRA `(.L_x_8897) ;  /* 0x0000000800b07947 */ /* 0x000ff00003800000 */
.L_x_8896:
        /* <DEDUP_REMOVED lines=41> */
.L_x_8902:
        /* <DEDUP_REMOVED lines=14> */
.L_x_8901:
[----:B------:R-:W-:Y:S05]  /*10ef0*/  BSYNC B0 ;  /* 0x0000000000007941 */ /* 0x000fea0003800000 */
.L_x_8900:
        /* <DEDUP_REMOVED lines=21> */
.L_x_8898:
        /* <DEDUP_REMOVED lines=25> */
.L_x_8903:
[----:B-1----:R-:W-:Y:S01]  /*111e0*/  IMAD R24, R24, R9, R14 ;  /* 0x0000000918187224 */ /* 0x002fe200078e020e */
[----:B0-----:R-:W-:Y:S01]  /*111f0*/  IABS R10, R6 ;  /* 0x00000006000a7213 */ /* 0x001fe20000000000 */
[----:B------:R-:W-:Y:S02]  /*11200*/  IMAD R13, R16, R11, RZ ;  /* 0x0000000b100d7224 */ /* 0x000fe400078e02ff */
[----:B------:R-:W-:Y:S02]  /*11210*/  IMAD.IADD R7, R7, 0x1, -R24 ;  /* 0x0000000107077824 */ /* 0x000fe400078e0a18 */
[----:B------:R-:W-:Y:S02]  /*11220*/  IMAD.MOV.U32 R2, RZ, RZ, RZ ;  /* 0x000000ffff027224 */ /* 0x000fe400078e00ff */
[----:B------:R-:W-:Y:S02]  /*11230*/  IMAD.MOV R10, RZ, RZ, -R10 ;  /* 0x000000ffff0a7224 */ /* 0x000fe400078e0a0a */
[----:B------:R-:W-:Y:S01]  /*11240*/  IMAD.HI.U32 R2, R3, R13, R2 ;  /* 0x0000000d03027227 */ /* 0x000fe200078e0002 */
        /* <DEDUP_REMOVED lines=18> */
[----:B------:R-:W-:Y:S02]  /*11370*/  VIADDMNMX R8, R3, R9, R8, PT ;  /* 0x0000000903087246 */ /* 0x000fe40003800108 */
[----:B------:R-:W-:-:S02]  /*11380*/  IABS R6, R13 ;  /* 0x0000000d00067213 */ /* 0x000fc40000000000 */
[----:B------:R-:W-:-:S04]  /*11390*/  IABS R9, R8 ;  /* 0x0000000800097213 */ /* 0x000fc80000000000 */
[----:B------:R-:W0:Y:S08]  /*113a0*/  I2F.RP R11, R9 ;  /* 0x00000009000b7306 */ /* 0x000e300000209400 */
[----:B0-----:R-:W0:Y:S02]  /*113b0*/  MUFU.RCP R11, R11 ;  /* 0x0000000b000b7308 */ /* 0x001e240000001000 */
[----:B0-----:R-:W-:-:S06]  /*113c0*/  VIADD R3, R11, 0xffffffe ;  /* 0x0ffffffe0b037836 */ /* 0x001fcc0000000000 */
[----:B------:R-:W0:Y:S02]  /*113d0*/  F2I.FTZ.U32.TRUNC.NTZ R3, R3 ;  /* 0x0000000300037305 */ /* 0x000e24000021f000 */
[----:B0-----:R-:W-:-:S04]  /*113e0*/  IMAD.MOV R12, RZ, RZ, -R3 ;  /* 0x000000ffff0c7224 */ /* 0x001fc800078e0a03 */
[----:B------:R-:W-:Y:S01]  /*113f0*/  IMAD R7, R12, R9, RZ ;  /* 0x000000090c077224 */ /* 0x000fe200078e02ff */
[----:B------:R-:W-:-:S03]  /*11400*/  IABS R12, R8 ;  /* 0x00000008000c7213 */ /* 0x000fc60000000000 */
[----:B------:R-:W-:Y:S01]  /*11410*/  IMAD.HI.U32 R2, R3, R7, R2 ;  /* 0x0000000703027227 */ /* 0x000fe200078e0002 */
[----:B------:R-:W-:-:S03]  /*11420*/  LOP3.LUT R3, R13, R8, RZ, 0x3c, !PT ;  /* 0x000000080d037212 */ /* 0x000fc600078e3cff */
[----:B------:R-:W-:Y:S01]  /*11430*/  IMAD.MOV.U32 R7, RZ, RZ, R6 ;  /* 0x000000ffff077224 */ /* 0x000fe200078e0006 */
[----:B------:R-:W-:Y:S01]  /*11440*/  ISETP.GE.AND P2, PT, R3, RZ, PT ;  /* 0x000000ff0300720c */ /* 0x000fe20003f46270 */
[----:B------:R-:W-:Y:S02]  /*11450*/  IMAD.MOV R6, RZ, RZ, -R12 ;  /* 0x000000ffff067224 */ /* 0x000fe400078e0a0c */
[----:B------:R-:W-:-:S04]  /*11460*/  IMAD.HI.U32 R2, R2, R7, RZ ;  /* 0x0000000702027227 */ /* 0x000fc800078e00ff */
[----:B------:R-:W-:Y:S02]  /*11470*/  IMAD R6, R2, R6, R7 ;  /* 0x0000000602067224 */ /* 0x000fe400078e0207 */
[----:B------:R-:W-:-:S03]  /*11480*/  IMAD.IADD R3, R13, 0x1, R10 ;  /* 0x000000010d037824 */ /* 0x000fc600078e020a */
[----:B------:R-:W-:-:S13]  /*11490*/  ISETP.GT.U32.AND P1, PT, R9, R6, PT ;  /* 0x000000060900720c */ /* 0x000fda0003f24070 */
[----:B------:R-:W-:Y:S02]  /*114a0*/  @!P1 IMAD.IADD R6, R6, 0x1, -R9 ;  /* 0x0000000106069824 */ /* 0x000fe400078e0a09 */
[----:B------:R-:W-:Y:S01]  /*114b0*/  @!P1 VIADD R2, R2, 0x1 ;  /* 0x0000000102029836 */ /* 0x000fe20000000000 */
[----:B------:R-:W-:Y:S02]  /*114c0*/  ISETP.NE.AND P1, PT, R8, RZ, PT ;  /* 0x000000ff0800720c */ /* 0x000fe40003f25270 */
[----:B------:R-:W-:Y:S01]  /*114d0*/  ISETP.GE.U32.AND P0, PT, R6, R9, PT ;  /* 0x000000090600720c */ /* 0x000fe20003f06070 */
[----:B------:R-:W-:-:S12]  /*114e0*/  IMAD.MOV R6, RZ, RZ, -R8 ;  /* 0x000000ffff067224 */ /* 0x000fd800078e0a08 */
[----:B------:R-:W-:-:S04]  /*114f0*/  @P0 VIADD R2, R2, 0x1 ;  /* 0x0000000102020836 */ /* 0x000fc80000000000 */
[----:B------:R-:W-:Y:S01]  /*11500*/  @!P2 IMAD.MOV R2, RZ, RZ, -R2 ;  /* 0x000000ffff02a224 */ /* 0x000fe200078e0a02 */
[----:B------:R-:W-:-:S04]  /*11510*/  @!P1 LOP3.LUT R2, RZ, R8, RZ, 0x33, !PT ;  /* 0x00000008ff029212 */ /* 0x000fc800078e33ff */
[----:B------:R-:W-:Y:S01]  /*11520*/  LOP3.LUT R25, RZ, R2, RZ, 0x33, !PT ;  /* 0x00000002ff197212 */ /* 0x000fe200078e33ff */
[----:B------:R-:W-:-:S04]  /*11530*/  IMAD R3, R2, R6, R3 ;  /* 0x0000000602037224 */ /* 0x000fc800078e0203 */
[----:B------:R-:W-:Y:S01]  /*11540*/  IMAD.IADD R25, R4, 0x1, R25 ;  /* 0x0000000104197824 */ /* 0x000fe200078e0219 */
[----:B------:R-:W-:Y:S01]  /*11550*/  R2UR UR38, R3 ;  /* 0x00000000032672ca */ /* 0x000fe200000e0000 */
[----:B------:R-:W-:-:S14]  /*11560*/  BRA `(.L_x_8904) ;  /* 0x00000000000c7947 */ /* 0x000fdc0003800000 */
.L_x_8899:
[----:B------:R-:W-:Y:S01]  /*11570*/  IMAD.MOV.U32 R24, RZ, RZ, R7 ;  /* 0x000000ffff187224 */ /* 0x000fe200078e0007 */
[----:B------:R-:W-:Y:S01]  /*11580*/  UMOV UR38, URZ ;  /* 0x0000003f00267c82 */ /* 0x000fe20008000000 */
[----:B------:R-:W-:-:S07]  /*11590*/  IMAD.MOV.U32 R25, RZ, RZ, RZ ;  /* 0x000000ffff197224 */ /* 0x000fce00078e00ff */
.L_x_8904:
[----:B------:R-:W-:Y:S01]  /*115a0*/  ISETP.NE.AND P0, PT, R5, RZ, PT ;  /* 0x000000ff0500720c */ /* 0x000fe20003f05270 */
[----:B------:R-:W-:Y:S02]  /*115b0*/  IMAD.U32 R6, RZ, RZ, UR38 ;  /* 0x00000026ff067e24 */ /* 0x000fe4000f8e00ff */
[----:B------:R-:W-:Y:S02]  /*115c0*/  IMAD.U32 R7, RZ, RZ, UR45 ;  /* 0x0000002dff077e24 */ /* 0x000fe4000f8e00ff */
[----:B------:R-:W-:Y:S02]  /*115d0*/  IMAD.MOV.U32 R4, RZ, RZ, R24 ;  /* 0x000000ffff047224 */ /* 0x000fe400078e0018 */
[----:B------:R-:W-:-:S06]  /*115e0*/  IMAD.MOV.U32 R5, RZ, RZ, R25 ;  /* 0x000000ffff057224 */ /* 0x000fcc00078e0019 */
[----:B------:R-:W0:Y:S01]  /*115f0*/  @!P0 S2R R3, SR_CgaCtaId ;  /* 0x0000000000038919 */ /* 0x000e220000008800 */
[----:B------:R-:W-:-:S04]  /*11600*/  @!P0 MOV R2, 0x400 ;  /* 0x0000040000028802 */ /* 0x000fc80000000f00 */
[----:B0-----:R-:W-:-:S05]  /*11610*/  @!P0 LEA R2, R3, R2, 0x18 ;  /* 0x0000000203028211 */ /* 0x001fca00078ec0ff */
[----:B------:R0:W-:Y:S01]  /*11620*/  @!P0 STS.128 [R2+0x19cd0], R4 ;  /* 0x019cd00402008388 */ /* 0x0001e20000000c00 */
[----:B------:R-:W-:Y:S06]  /*11630*/  BAR.ARV 0x5, 0x200 ;  /* 0x0148000000007b1d */ /* 0x000fec0000002000 */
.L_x_8897:
[----:B------:R-:W-:Y:S01]  /*11640*/  ULDC UR4, c[0x0][0xc14] ;  /* 0x0003050000047ab9 */ /* 0x000fe20000000800 */
[----:B------:R1:W-:Y:S01]  /*11650*/  STL [R1+0xc], RZ ;  /* 0x00000cff01007387 */ /* 0x0003e20000100800 */
[----:B------:R-:W-:Y:S01]  /*11660*/  UISETP.GE.AND UP0, UPT, UR45, UR4, UPT ;  /* 0x000000042d00728c */ /* 0x000fe2000bf06270 */
[----:B------:R-:W-:Y:S02]  /*11670*/  IMAD.MOV.U32 R22, RZ, RZ, 0x1 ;  /* 0x00000001ff167424 */ /* 0x000fe400078e00ff */
[----:B------:R-:W-:-:S03]  /*11680*/  IMAD.MOV.U32 R17, RZ, RZ, RZ ;  /* 0x000000ffff117224 */ /* 0x000fc600078e00ff */
[----:B------:R-:W-:-:S13]  /*11690*/  PLOP3.LUT P0, PT, PT, PT, UP0, 0x80, 0x0 ;  /* 0x000000000000781c */ /* 0x000fda0003f0f008 */
[----:B-1----:R-:W-:Y:S05]  /*116a0*/  @P0 BRA `(.L_x_8905) ;  /* 0x0000004000200947 */ /* 0x002fea0003800000 */
[----:B------:R-:W1:Y:S01]  /*116b0*/  S2R R8, SR_TID.X ;  /* 0x0000000000087919 */ /* 0x000e620000002100 */
[----:B------:R-:W-:Y:S01]  /*116c0*/  IMAD.SHL.U32 R9, R0, 0x800, RZ ;  /* 0x0000080000097824 */ /* 0x000fe200078e00ff */
[----:B------:R-:W-:Y:S01]  /*116d0*/  ULOP3.LUT UR41, UR42, 0x1, URZ, 0xfc, !UPT ;  /* 0x000000012a297892 */ /* 0x000fe2000f8efc3f */
[----:B------:R-:W-:Y:S01]  /*116e0*/  IMAD.MOV.U32 R22, RZ, RZ, 0x1 ;  /* 0x00000001ff167424 */ /* 0x000fe200078e00ff */
[----:B0-----:R-:W0:Y:S01]  /*116f0*/  S2R R7, SR_TID.X ;  /* 0x0000000000077919 */ /* 0x001e220000002100 */
[----:B------:R-:W-:Y:S01]  /*11700*/  IMAD.MOV.U32 R17, RZ, RZ, RZ ;  /* 0x000000ffff117224 */ /* 0x000fe200078e00ff */
[----:B------:R-:W-:Y:S01]  /*11710*/  ULOP3.LUT UR44, UR42, 0x2, URZ, 0xfc, !UPT ;  /* 0x000000022a2c7892 */ /* 0x000fe2000f8efc3f */
[----:B------:R2:W-:Y:S01]  /*11720*/  STL [R1+0xc], RZ ;  /* 0x00000cff01007387 */ /* 0x0005e20000100800 */
[----:B------:R-:W-:Y:S01]  /*11730*/  ULDC UR43, c[0x0][0xc] ;  /* 0x00000300002b7ab9 */ /* 0x000fe20000000800 */
[----:B------:R-:W-:Y:S01]  /*11740*/  ULDC.64 UR48, c[0x0][0x198] ;  /* 0x0000660000307ab9 */ /* 0x000fe20000000a00 */
[----:B-1----:R-:W-:Y:S01]  /*11750*/  SHF.R.U32.HI R4, RZ, 0x1, R8 ;  /* 0x00000001ff047819 */ /* 0x002fe20000011608 */
[C---:B------:R-:W-:Y:S01]  /*11760*/  IMAD.SHL.U32 R2, R8.reuse, 0x20, RZ ;  /* 0x0000002008027824 */ /* 0x040fe200078e00ff */
[C---:B------:R-:W-:Y:S01]  /*11770*/  LOP3.LUT P0, RZ, R8.reuse, 0x4, RZ, 0xc0, !PT ;  /* 0x0000000408ff7812 */ /* 0x040fe2000780c0ff */
[----:B------:R-:W-:Y:S01]  /*11780*/  IMAD.SHL.U32 R6, R8, 0x80, RZ ;  /* 0x0000008008067824 */ /* 0x000fe200078e00ff */
[----:B------:R-:W-:Y:S01]  /*11790*/  LOP3.LUT R5, R4, 0x20, RZ, 0xc0, !PT ;  /* 0x0000002004057812 */ /* 0x000fe200078ec0ff */
[----:B------:R-:W-:Y:S01]  /*117a0*/  IMAD.SHL.U32 R0, R8, 0x10, RZ ;  /* 0x0000001008007824 */ /* 0x000fe200078e00ff */
[----:B0-----:R-:W-:-:S02]  /*117b0*/  LOP3.LUT R10, R7, 0x7f, RZ, 0xc0, !PT ;  /* 0x0000007f070a7812 */ /* 0x001fc400078ec0ff */
        /* <DEDUP_REMOVED lines=17> */
[----:B--2---:R-:W-:-:S07]  /*118d0*/  LOP3.LUT R29, R18, 0x2800, RZ, 0xfc, !PT ;  /* 0x00002800121d7812 */ /* 0x004fce00078efcff */
.L_x_8975:
[----:B------:R-:W-:Y:S01]  /*118e0*/  ULDC.64 UR8, c[0x0][0xa00] ;  /* 0x0002800000087ab9 */ /* 0x000fe20000000a00 */
[----:B------:R-:W-:Y:S01]  /*118f0*/  ULDC.64 UR6, c[0x0][0xa00] ;  /* 0x0002800000067ab9 */ /* 0x000fe20000000a00 */
[----:B------:R-:W-:Y:S01]  /*11900*/  ISETP.NE.U32.AND P0, PT, RZ, UR8, PT ;  /* 0x00000008ff007c0c */ /* 0x000fe2000bf05070 */
[----:B------:R-:W-:Y:S01]  /*11910*/  UIMAD.WIDE UR6, UR45, 0x4, UR6 ;  /* 0x000000042d0678a5 */ /* 0x000fe2000f8e0206 */
[----:B-12---:R-:W-:Y:S01]  /*11920*/  IMAD.MOV.U32 R0, RZ, RZ, RZ ;  /* 0x000000ffff007224 */ /* 0x006fe200078e00ff */
[----:B------:R-:W-:Y:S01]  /*11930*/  ULDC.64 UR4, c[0x0][0xa28] ;  /* 0x00028a0000047ab9 */ /* 0x000fe20000000a00 */
[----:B------:R-:W-:Y:S01]  /*11940*/  ISETP.NE.AND.EX P0, PT, RZ, UR9, PT, P0 ;  /* 0x00000009ff007c0c */ /* 0x000fe2000bf05300 */
[----:B------:R-:W-:Y:S01]  /*11950*/  ULDC.64 UR10, c[0x0][0xa08] ;  /* 0x00028200000a7ab9 */ /* 0x000fe20000000a00 */
[----:B------:R-:W-:Y:S01]  /*11960*/  UISETP.NE.U32.AND UP0, UPT, UR4, URZ, UPT ;  /* 0x0000003f0400728c */ /* 0x000fe2000bf05070 */
[----:B------:R-:W-:Y:S01]  /*11970*/  IMAD.U32 R2, RZ, RZ, UR6 ;  /* 0x00000006ff027e24 */ /* 0x000fe2000f8e00ff */
[----:B------:R-:W-:Y:S01]  /*11980*/  ISETP.NE.U32.AND P1, PT, RZ, UR10, PT ;  /* 0x0000000aff007c0c */ /* 0x000fe2000bf25070 */
[----:B------:R-:W-:Y:S01]  /*11990*/  IMAD.U32 R3, RZ, RZ, UR7 ;  /* 0x00000007ff037e24 */ /* 0x000fe2000f8e00ff */
[----:B------:R-:W-:-:S02]  /*119a0*/  UISETP.NE.AND.EX UP0, UPT, UR5, URZ, UPT, UP0 ;  /* 0x0000003f0500728c */ /* 0x000fc4000bf05300 */
[----:B------:R-:W-:Y:S01]  /*119b0*/  ISETP.NE.AND.EX P1, PT, RZ, UR11, PT, P1 ;  /* 0x0000000bff007c0c */ /* 0x000fe2000bf25310 */
[----:B------:R-:W-:Y:S01]  /*119c0*/  ULDC.64 UR10, c[0x0][0xa18] ;  /* 0x00028600000a7ab9 */ /* 0x000fe20000000a00 */
[----:B------:R-:W-:-:S03]  /*119d0*/  ULDC.64 UR8, c[0x0][0xa08] ;  /* 0x0002820000087ab9 */ /* 0x000fc60000000a00 */
[----:B0-----:R0:W2:Y:S01]  /*119e0*/  @P0 LDG.E R0, desc[UR46][R2.64] ;  /* 0x0000002e02000981 */ /* 0x0010a2000c1e1900 */
[----:B------:R-:W-:Y:S02]  /*119f0*/  UISETP.NE.U32.AND UP1, UPT, UR10, URZ, UPT ;  /* 0x0000003f0a00728c */ /* 0x000fe4000bf25070 */
[----:B------:R-:W-:Y:S02]  /*11a00*/  UIMAD.WIDE UR8, UR45, 0x4, UR8 ;  /* 0x000000042d0878a5 */ /* 0x000fe4000f8e0208 */
[----:B------:R-:W-:Y:S01]  /*11a10*/  UISETP.NE.AND.EX UP1, UPT, UR11, URZ, UPT, UP1 ;  /* 0x0000003f0b00728c */ /* 0x000fe2000bf25310 */
[----:B------:R-:W-:Y:S01]  /*11a20*/  IMAD.MOV.U32 R27, RZ, RZ, RZ ;  /* 0x000000ffff1b7224 */ /* 0x000fe200078e00ff */
[----:B------:R-:W-:Y:S01]  /*11a30*/  @UP0 ULDC.64 UR4, c[0x0][0xa28] ;  /* 0x00028a0000040ab9 */ /* 0x000fe20000000a00 */
[----:B------:R-:W-:Y:S01]  /*11a40*/  PLOP3.LUT P2, PT, PT, PT, UP0, 0x80, 0x0 ;  /* 0x000000000000781c */ /* 0x000fe20003f4f008 */
[----:B------:R-:W-:Y:S01]  /*11a50*/  @UP0 UIMAD.WIDE UR4, UR45, 0x4, UR4 ;  /* 0x000000042d0408a5 */ /* 0x000fe2000f8e0204 */
[----:B0-----:R-:W-:-:S02]  /*11a60*/  IMAD.U32 R2, RZ, RZ, UR8 ;  /* 0x00000008ff027e24 */ /* 0x001fc4000f8e00ff */
[----:B------:R-:W-:Y:S01]  /*11a70*/  IMAD.U32 R3, RZ, RZ, UR9 ;  /* 0x00000009ff037e24 */ /* 0x000fe2000f8e00ff */
[----:B------:R-:W-:Y:S01]  /*11a80*/  PLOP3.LUT P3, PT, PT, PT, UP1, 0x80, 0x0 ;  /* 0x000000000000781c */ /* 0x000fe20003f6f018 */
[----:B------:R-:W-:Y:S01]  /*11a90*/  IMAD.MOV.U32 R4, RZ, RZ, RZ ;  /* 0x000000ffff047224 */ /* 0x000fe200078e00ff */
[----:B------:R-:W-:Y:S02]  /*11aa0*/  ULDC.64 UR10, c[0x0][0xa20] ;  /* 0x00028800000a7ab9 */ /* 0x000fe40000000a00 */
[----:B------:R0:W5:Y:S02]  /*11ab0*/  @P1 LDG.E R27, desc[UR46][R2.64] ;  /* 0x0000002e021b1981 */ /* 0x000164000c1e1900 */
[----:B0-----:R-:W-:Y:S02]  /*11ac0*/  IMAD.U32 R2, RZ, RZ, UR4 ;  /* 0x00000004ff027e24 */ /* 0x001fe4000f8e00ff */
[----:B------:R-:W-:Y:S01]  /*11ad0*/  IMAD.U32 R3, RZ, RZ, UR5 ;  /* 0x00000005ff037e24 */ /* 0x000fe2000f8e00ff */
[----:B------:R-:W-:-:S02]  /*11ae0*/  @UP1 ULDC.64 UR4, c[0x0][0xa18] ;  /* 0x0002860000041ab9 */ /* 0x000fc40000000a00 */
[----:B------:R-:W-:Y:S02]  /*11af0*/  @UP1 UIMAD.WIDE UR4, UR45, 0x4, UR4 ;  /* 0x000000042d0418a5 */ /* 0x000fe4000f8e0204 */
[----:B------:R0:W5:Y:S04]  /*11b00*/  @P2 LDG.E R4, desc[UR46][R2.64] ;  /* 0x0000002e02042981 */ /* 0x000168000c1e1900 */
[----:B0-----:R-:W-:Y:S02]  /*11b10*/  IMAD.U32 R2, RZ, RZ, UR4 ;  /* 0x00000004ff027e24 */ /* 0x001fe4000f8e00ff */
[----:B------:R-:W-:Y:S01]  /*11b20*/  IMAD.U32 R3, RZ, RZ, UR5 ;  /* 0x00000005ff037e24 */ /* 0x000fe2000f8e00ff */
[----:B------:R-:W-:Y:S01]  /*11b30*/  ULDC.64 UR4, c[0x0][0x3f8] ;  /* 0x0000fe0000047ab9 */ /* 0x000fe20000000a00 */
[----:B--2---:R0:W-:Y:S02]  /*11b40*/  STL [R1+0x8], R0 ;  /* 0x0000080001007387 */ /* 0x0041e40000100800 */
[----:B0-----:R-:W0:Y:S02]  /*11b50*/  LDC R0, c[0x0][0x288] ;  /* 0x0000a200ff007b82 */ /* 0x001e240000000800 */
[----:B0-----:R0:W5:Y:S01]  /*11b60*/  @P3 LDG.E R0, desc[UR46][R2.64] ;  /* 0x0000002e02003981 */ /* 0x001162000c1e1900 */
[----:B------:R-:W-:Y:S01]  /*11b70*/  UISETP.NE.U32.AND UP0, UPT, UR4, URZ, UPT ;  /* 0x0000003f0400728c */ /* 0x000fe2000bf05070 */
[----:B------:R-:W-:-:S02]  /*11b80*/  ISETP.NE.U32.AND P2, PT, RZ, UR10, PT ;  /* 0x0000000aff007c0c */ /* 0x000fc4000bf45070 */
[----:B------:R-:W-:Y:S01]  /*11b90*/  ULDC UR4, c[0x0][0x404] ;  /* 0x0001010000047ab9 */ /* 0x000fe20000000800 */
[----:B------:R-:W-:Y:S01]  /*11ba0*/  UISETP.NE.AND.EX UP0, UPT, UR5, URZ, UPT, UP0 ;  /* 0x0000003f0500728c */ /* 0x000fe2000bf05300 */
[----:B------:R-:W-:Y:S02]  /*11bb0*/  ISETP.NE.AND.EX P2, PT, RZ, UR11, PT, P2 ;  /* 0x0000000bff007c0c */ /* 0x000fe4000bf45320 */
[----:B------:R-:W-:Y:S01]  /*11bc0*/  ULDC UR5, c[0x0][0x2e0] ;  /* 0x0000b80000057ab9 */ /* 0x000fe20000000800 */
[----:B------:R-:W-:-:S04]  /*11bd0*/  USEL UR4, UR4, 0x1, UP0 ;  /* 0x0000000104047887 */ /* 0x000fc80008000000 */
[----:B------:R-:W-:Y:S01]  /*11be0*/  UIMAD UR4, UR4, UR5, URZ ;  /* 0x00000005040472a4 */ /* 0x000fe2000f8e023f */
[----:B0-----:R-:W-:Y:S11]  /*11bf0*/  @P3 BRA `(.L_x_8906) ;  /* 0x0000000000183947 */ /* 0x001ff60003800000 */
[----:B------:R-:W-:Y:S05]  /*11c00*/  @!P0 BRA `(.L_x_8906) ;  /* 0x0000000000148947 */ /* 0x000fea0003800000 */
[----:B------:R-:W-:Y:S02]  /*11c10*/  IMAD.U32 R2, RZ, RZ, UR6 ;  /* 0x00000006ff027e24 */ /* 0x000fe4000f8e00ff */
[----:B------:R-:W-:-:S05]  /*11c20*/  IMAD.U32 R3, RZ, RZ, UR7 ;  /* 0x00000007ff037e24 */ /* 0x000fca000f8e00ff */
[----:B------:R-:W2:Y:S04]  /*11c30*/  LDG.E R5, desc[UR46][R2.64] ;  /* 0x0000002e02057981 */ /* 0x000ea8000c1e1900 */
[----:B-----5:R-:W2:Y:S02]  /*11c40*/  LDG.E R0, desc[UR46][R2.64+0x4] ;  /* 0x0000042e02007981 */ /* 0x020ea4000c1e1900 */
[----:B--2---:R-:W-:-:S07]  /*11c50*/  IMAD.IADD R0, R0, 0x1, -R5 ;  /* 0x0000000100007824 */ /* 0x004fce00078e0a05 */
.L_x_8906:
[----:B------:R-:W-:Y:S02]  /*11c60*/  IMAD.U32 R5, RZ, RZ, UR4 ;  /* 0x00000004ff057e24 */ /* 0x000fe4000f8e00ff */
[----:B-----5:R-:W-:Y:S01]  /*11c70*/  IMAD.IADD R27, R27, 0x1, R4 ;  /* 0x000000011b1b7824 */ /* 0x020fe200078e0204 */
[----:B------:R-:W-:Y:S06]  /*11c80*/  @!P2 BRA `(.L_x_8907) ;  /* 0x000000000018a947 */ /* 0x000fec0003800000 */
[----:B------:R-:W-:Y:S02]  /*11c90*/  ULDC.64 UR4, c[0x0][0xa20] ;  /* 0x0002880000047ab9 */ /* 0x000fe40000000a00 */
[----:B------:R-:W-:-:S06]  /*11ca0*/  UIMAD.WIDE UR4, UR45, 0x4, UR4 ;  /* 0x000000042d0478a5 */ /* 0x000fcc000f8e0204 */
[----:B------:R-:W-:Y:S02]  /*11cb0*/  IMAD.U32 R2, RZ, RZ, UR4 ;  /* 0x00000004ff027e24 */ /* 0x000fe4000f8e00ff */
[----:B------:R-:W-:-:S05]  /*11cc0*/  IMAD.U32 R3, RZ, RZ, UR5 ;  /* 0x00000005ff037e24 */ /* 0x000fca000f8e00ff */
[----:B------:R0:W5:Y:S01]  /*11cd0*/  LDG.E R5, desc[UR46][R2.64] ;  /* 0x0000002e02057981 */ /* 0x000162000c1e1900 */
[----:B------:R-:W-:Y:S05]  /*11ce0*/  BRA `(.L_x_8908) ;  /* 0x0000000000187947 */ /* 0x000fea0003800000 */
.L_x_8907:
[----:B------:R-:W-:Y:S05]  /*11cf0*/  @!P1 BRA `(.L_x_8908) ;  /* 0x0000000000149947 */ /* 0x000fea0003800000 */
[----:B------:R-:W-:Y:S02]  /*11d00*/  IMAD.U32 R2, RZ, RZ, UR8 ;  /* 0x00000008ff027e24 */ /* 0x000fe4000f8e00ff */
[----:B------:R-:W-:-:S05]  /*11d10*/  IMAD.U32 R3, RZ, RZ, UR9 ;  /* 0x00000009ff037e24 */ /* 0x000fca000f8e00ff */
[----:B------:R-:W2:Y:S04]  /*11d20*/  LDG.E R6, desc[UR46][R2.64] ;  /* 0x0000002e02067981 */ /* 0x000ea8000c1e1900 */
[----:B------:R-:W2:Y:S02]  /*11d30*/  LDG.E R5, desc[UR46][R2.64+0x4] ;  /* 0x0000042e02057981 */ /* 0x000ea4000c1e1900 */
[----:B--2---:R-:W-:-:S07]  /*11d40*/  IMAD.IADD R5, R5, 0x1, -R6 ;  /* 0x0000000105057824 */ /* 0x004fce00078e0a06 */
.L_x_8908:
[----:B0-----:R-:W0:Y:S01]  /*11d50*/  LDC.64 R2, c[0x0][0x9e0] ;  /* 0x00027800ff027b82 */ /* 0x001e220000000a00 */
[----:B-----5:R-:W-:Y:S02]  /*11d60*/  IMAD.IADD R6, R5, 0x1, -R4 ;  /* 0x0000000105067824 */ /* 0x020fe400078e0a04 */
[----:B------:R-:W-:-:S05]  /*11d70*/  IMAD R5, R25, 0xc0, RZ ;  /* 0x000000c019057824 */ /* 0x000fca00078e02ff */
[----:B------:R-:W-:-:S05]  /*11d80*/  IADD3 R5, -R0, 0xc0, R5 ;  /* 0x000000c000057810 */ /* 0x000fca0007ffe105 */
[----:B------:R-:W-:Y:S01]  /*11d90*/  IMAD.IADD R9, R6, 0x1, R5 ;  /* 0x0000000106097824 */ /* 0x000fe200078e0205 */
[----:B0-----:R-:W-:-:S03]  /*11da0*/  ISETP.GE.AND P1, PT, R3, 0x1, PT ;  /* 0x000000010300780c */ /* 0x001fc60003f26270 */
[----:B------:R-:W-:-:S10]  /*11db0*/  IMAD.IADD R2, R9, 0x1, R2 ;  /* 0x0000000109027824 */ /* 0x000fd400078e0202 */
        /* <DEDUP_REMOVED lines=11> */
.L_x_8910:
[----:B------:R-:W-:-:S13]  /*11e70*/  ISETP.NE.AND P0, PT, R3, 0x1, PT ;  /* 0x000000010300780c */ /* 0x000fda0003f05270 */
[----:B------:R-:W0:Y:S02]  /*11e80*/  @P0 LDC.64 R4, c[0x0][0x9e8] ;  /* 0x00027a00ff040b82 */ /* 0x000e240000000a00 */
[----:B0-----:R-:W-:-:S05]  /*11e90*/  @P0 IMAD.HI.U32 R4, R7, R4, RZ ;  /* 0x0000000407040227 */ /* 0x001fca00078e00ff */
[----:B------:R-:W-:-:S07]  /*11ea0*/  @P0 SHF.R.U32.HI R7, RZ, R5, R4 ;  /* 0x00000005ff070219 */ /* 0x000fce0000011604 */
.L_x_8911:
[----:B------:R-:W-:-:S05]  /*11eb0*/  IMAD R7, R7, R3, R3 ;  /* 0x0000000307077224 */ /* 0x000fca00078e0203 */
[----:B------:R-:W-:-:S07]  /*11ec0*/  VIMNMX R2, R2, R7, PT ;  /* 0x0000000702027248 */ /* 0x000fce0003fe0100 */
.L_x_8909:
[----:B------:R-:W-:Y:S01]  /*11ed0*/  VIADD R2, R2, 0x7f ;  /* 0x0000007f02027836 */ /* 0x000fe20000000000 */
[----:B------:R-:W-:Y:S01]  /*11ee0*/  ULDC UR4, c[0x0][0x9dc] ;  /* 0x0002770000047ab9 */ /* 0x000fe20000000800 */
[----:B------:R-:W-:-:S03]  /*11ef0*/  IMAD R7, R25, 0xc0, -R0 ;  /* 0x000000c019077824 */ /* 0x000fc600078e0a00 */
[----:B------:R-:W-:Y:S01]  /*11f00*/  SHF.R.S32.HI R5, RZ, 0x1f, R2 ;  /* 0x0000001fff057819 */ /* 0x000fe20000011402 */
[----:B------:R-:W-:-:S03]  /*11f10*/  IMAD.IADD R7, R6, 0x1, R7 ;  /* 0x0000000106077824 */ /* 0x000fc600078e0207 */
[----:B------:R-:W-:Y:S01]  /*11f20*/  LEA.HI R4, R5, R2, RZ, 0x7 ;  /* 0x0000000205047211 */ /* 0x000fe200078f38ff */
[----:B------:R-:W-:Y:S02]  /*11f30*/  VIADD R2, R6, 0x7f ;  /* 0x0000007f06027836 */ /* 0x000fe40000000000 */
[----:B------:R-:W-:Y:S01]  /*11f40*/  VIADD R0, R7, -UR4 ;  /* 0x8000000407007c36 */ /* 0x000fe20008000000 */
[----:B------:R-:W-:Y:S02]  /*11f50*/  SHF.R.S32.HI R4, RZ, 0x7, R4 ;  /* 0x00000007ff047819 */ /* 0x000fe40000011404 */
[----:B------:R-:W-:-:S04]  /*11f60*/  SHF.R.S32.HI R5, RZ, 0x1f, R2 ;  /* 0x0000001fff057819 */ /* 0x000fc80000011402 */
[----:B------:R-:W-:-:S04]  /*11f70*/  LEA.HI R5, R5, R2, RZ, 0x7 ;  /* 0x0000000205057211 */ /* 0x000fc800078f38ff */
[----:B------:R-:W-:-:S04]  /*11f80*/  SHF.R.S32.HI R5, RZ, 0x7, R5 ;  /* 0x00000007ff057819 */ /* 0x000fc80000011405 */
[----:B------:R-:W-:-:S05]  /*11f90*/  VIMNMX R8, R5, R4, PT ;  /* 0x0000000405087248 */ /* 0x000fca0003fe0100 */
        /* <DEDUP_REMOVED lines=11> */
.L_x_8913:
[----:B------:R-:W-:-:S13]  /*12050*/  ISETP.NE.AND P0, PT, R3, 0x1, PT ;  /* 0x000000010300780c */ /* 0x000fda0003f05270 */
[----:B------:R-:W1:Y:S02]  /*12060*/  @P0 LDC.64 R4, c[0x0][0x9e8] ;  /* 0x00027a00ff040b82 */ /* 0x000e640000000a00 */
[----:B-1----:R-:W-:-:S05]  /*12070*/  @P0 IMAD.HI.U32 R4, R7, R4, RZ ;  /* 0x0000000407040227 */ /* 0x002fca00078e00ff */
[----:B------:R-:W-:-:S07]  /*12080*/  @P0 SHF.R.U32.HI R7, RZ, R5, R4 ;  /* 0x00000005ff070219 */ /* 0x000fce0000011604 */
.L_x_8914:
[----:B------:R-:W-:-:S05]  /*12090*/  IMAD R3, R7, R3, RZ ;  /* 0x0000000307037224 */ /* 0x000fca00078e02ff */
[----:B------:R-:W-:-:S07]  /*120a0*/  VIMNMX R0, R0, R3, !PT ;  /* 0x0000000300007248 */ /* 0x000fce0007fe0100 */
.L_x_8912:
[----:B------:R-:W-:Y:S01]  /*120b0*/  SHF.R.S32.HI R3, RZ, 0x1f, R0 ;  /* 0x0000001fff037819 */ /* 0x000fe20000011400 */
[----:B------:R-:W-:Y:S03]  /*120c0*/  BSSY B6, `(.L_x_8915) ;  /* 0x00002a7000067945 */ /* 0x000fe60003800000 */
[----:B------:R-:W-:-:S04]  /*120d0*/  LEA.HI R3, R3, R0, RZ, 0x7 ;  /* 0x0000000003037211 */ /* 0x000fc800078f38ff */
[----:B------:R-:W-:-:S04]  /*120e0*/  SHF.R.S32.HI R3, RZ, 0x7, R3 ;  /* 0x00000007ff037819 */ /* 0x000fc80000011403 */
[----:B------:R-:W-:-:S04]  /*120f0*/  VIMNMX R26, RZ, R3, !PT ;  /* 0x00000003ff1a7248 */ /* 0x000fc80007fe0100 */
[----:B------:R-:W-:-:S13]  /*12100*/  ISETP.GT.AND P0, PT, R8, R26, PT ;  /* 0x0000001a0800720c */ /* 0x000fda0003f04270 */
        /* <DEDUP_REMOVED lines=18> */
.L_x_8916:
        /* <DEDUP_REMOVED lines=23> */
.L_x_8918:
        /* <DEDUP_REMOVED lines=22> */
.L_x_8919:
        /* <DEDUP_REMOVED lines=20> */
.L_x_8920:
        /* <DEDUP_REMOVED lines=18> */
.L_x_8921:
[----:B------:R-:W-:Y:S01]  /*12760*/  ULDC.64 UR4, c[0x0][0x9f8] ;  /* 0x00027e0000047ab9 */ /* 0x000fe20000000a00 */
[----:B------:R-:W2:Y:S01]  /*12770*/  LDL.LU R21, [R1+0x8] ;  /* 0x0000080001157983 */ /* 0x000ea20000300800 */
        /* <DEDUP_REMOVED lines=8> */
[----:B------:R-:W-:Y:S02]  /*12800*/  @UP0 ULDC.64 UR4, c[0x0][0x9f8] ;  /* 0x00027e0000040ab9 */ /* 0x000fe40000000a00 */
[----:B------:R-:W-:-:S06]  /*12810*/  @UP0 UIMAD.WIDE UR4, UR45, 0x4, UR4 ;  /* 0x000000042d0408a5 */ /* 0x000fcc000f8e0204 */
[----:B------:R-:W-:Y:S02]  /*12820*/  IMAD.U32 R2, RZ, RZ, UR4 ;  /* 0x00000004ff027e24 */ /* 0x000fe4000f8e00ff */
[----:B------:R-:W-:Y:S01]  /*12830*/  IMAD.U32 R3, RZ, RZ, UR5 ;  /* 0x00000005ff037e24 */ /* 0x000fe2000f8e00ff */
[----:B------:R-:W-:-:S04]  /*12840*/  ULDC.64 UR4, c[0x0][0xa00] ;  /* 0x0002800000047ab9 */ /* 0x000fc80000000a00 */
[----:B------:R4:W5:Y:S01]  /*12850*/  @P0 LDG.E R20, desc[UR46][R2.64] ;  /* 0x0000002e02140981 */ /* 0x000962000c1e1900 */
[----:B-1----:R-:W-:Y:S01]  /*12860*/  ISETP.NE.AND P0, PT, R0, 0x1, PT ;  /* 0x000000010000780c */ /* 0x002fe20003f05270 */
[----:B------:R-:W-:Y:S01]  /*12870*/  UMOV UR36, URZ ;  /* 0x0000003f00247c82 */ /* 0x000fe20008000000 */
[----:B------:R-:W-:Y:S01]  /*12880*/  UMOV UR8, 0x20 ;  /* 0x0000002000087882 */ /* 0x000fe20000000000 */
[----:B------:R-:W-:Y:S01]  /*12890*/  UMOV UR10, UR38 ;  /* 0x00000026000a7c82 */ /* 0x000fe20008000000 */
[----:B---3--:R-:W-:Y:S01]  /*128a0*/  LOP3.LUT R9, R4, 0x7f, RZ, 0xc0, !PT ;  /* 0x0000007f04097812 */ /* 0x008fe200078ec0ff */
[----:B------:R-:W-:Y:S01]  /*128b0*/  UMOV UR12, 0x40 ;  /* 0x00000040000c7882 */ /* 0x000fe20000000000 */
        /* <DEDUP_REMOVED lines=8> */
[----:B---3--:R-:W-:-:S05]  /*12940*/  @P0 IMAD.HI.U32 R0, R0, UR38, RZ ;  /* 0x0000002600000c27 */ /* 0x008fca000f8e00ff */
[----:B----4-:R-:W-:Y:S02]  /*12950*/  @P0 SHF.R.U32.HI R16, RZ, R5, R0 ;  /* 0x00000005ff100219 */ /* 0x010fe40000011600 */
[----:B------:R-:W-:Y:S01]  /*12960*/  ISETP.NE.U32.AND P0, PT, RZ, UR4, PT ;  /* 0x00000004ff007c0c */ /* 0x000fe2000bf05070 */
[----:B------:R-:W-:-:S03]  /*12970*/  @!UP1 UIADD3 UR4, UP0, UR48, 0x270, URZ ;  /* 0x0000027030049890 */ /* 0x000fc6000ff1e03f */
[----:B------:R-:W-:Y:S01]  /*12980*/  ISETP.NE.AND.EX P0, PT, RZ, UR5, PT, P0 ;  /* 0x00000005ff007c0c */ /* 0x000fe2000bf05300 */
[----:B------:R-:W-:-:S03]  /*12990*/  @!UP1 UIADD3.X UR5, URZ, UR49, URZ, UP0, !UPT ;  /* 0x000000313f059290 */ /* 0x000fc600087fe43f */
        /* <DEDUP_REMOVED lines=18> */
.L_x_8994:
        /* <DEDUP_REMOVED lines=8> */
.L_x_8997:
[----:B------:R-:W-:Y:S05]  /*12b40*/  @!P6 BRA `(.L_x_8925) ;  /* 0x000000040074e947 */ /* 0x000fea0003800000 */
[----:B------:R-:W-:-:S04]  /*12b50*/  ISETP.NE.U32.AND P0, PT, R2, RZ, PT ;  /* 0x000000ff0200720c */ /* 0x000fc80003f05070 */
[----:B------:R-:W-:-:S13]  /*12b60*/  ISETP.NE.AND.EX P0, PT, R3, RZ, PT, P0 ;  /* 0x000000ff0300720c */ /* 0x000fda0003f05300 */
[----:B------:R-:W-:Y:S05]  /*12b70*/  @!P0 BRA `(.L_x_8926) ;  /* 0x0000000000448947 */ /* 0x000fea0003800000 */
[----:B------:R-:W1:Y:S01]  /*12b80*/  LDC R0, c[0x0][0x41c] ;  /* 0x00010700ff007b82 */ /* 0x000e620000000800 */
[----:B------:R-:W-:Y:S01]  /*12b90*/  ULDC.64 UR4, c[0x0][0x408] ;  /* 0x0001020000047ab9 */ /* 0x000fe20000000a00 */
[----:B-1----:R-:W-:-:S13]  /*12ba0*/  ISETP.NE.AND P0, PT, R0, 0x1, PT ;  /* 0x000000010000780c */ /* 0x002fda0003f05270 */
[----:B------:R-:W0:Y:S02]  /*12bb0*/  @P0 LDC.64 R4, c[0x0][0x420] ;  /* 0x00010800ff040b82 */ /* 0x000e240000000a00 */
[----:B0-----:R-:W-:-:S04]  /*12bc0*/  @P0 IMAD.HI.U32 R8, R7, R4, RZ ;  /* 0x0000000407080227 */ /* 0x001fc800078e00ff */
        /* <DEDUP_REMOVED lines=12> */
.L_x_8926:
[----:B-1----:R-:W-:Y:S02]  /*12c90*/  LEA R3, R17, UR40, 0x3 ;  /* 0x0000002811037c11 */ /* 0x002fe4000f8e18ff */
[----:B------:R-:W-:Y:S02]  /*12ca0*/  SHF.L.U32 R2, R22, 0x1f, RZ ;  /* 0x0000001f16027819 */ /* 0x000fe400000006ff */
[----:B------:R-:W-:Y:S02]  /*12cb0*/  ISETP.NE.AND P0, PT, R9, RZ, PT ;  /* 0x000000ff0900720c */ /* 0x000fe40003f05270 */
[----:B------:R-:W1:Y:S02]  /*12cc0*/  SYNCS.PHASECHK.TRANS64.TRYWAIT P2, [R3+URZ+0x19c80], R2 ;  /* 0x019c8002030075a7 */ /* 0x000e64000804017f */
[----:B-1----:R-:W-:Y:S09]  /*12cd0*/  @!P2 BRA `(.L_x_8927) ;  /* 0x0000003000aca947 */ /* 0x002ff20003800000 */
.L_x_8998:
        /* <DEDUP_REMOVED lines=8> */
.L_x_8928:
[----:B------:R-:W-:Y:S01]  /*12d60*/  IMAD.U32 R4, RZ, RZ, UR40 ;  /* 0x00000028ff047e24 */ /* 0x000fe2000f8e00ff */
[----:B------:R-:W-:Y:S01]  /*12d70*/  R2UR UR9, R3 ;  /* 0x00000000030972ca */ /* 0x000fe200000e0000 */
[----:B------:R-:W-:Y:S01]  /*12d80*/  IMAD R7, R7, 0x80, R27 ;  /* 0x0000008007077824 */ /* 0x000fe200078e021b */
        /* <DEDUP_REMOVED lines=25> */
.L_x_8999:
        /* <DEDUP_REMOVED lines=8> */
.L_x_8930:
        /* <DEDUP_REMOVED lines=24> */
.L_x_8925:
        /* <DEDUP_REMOVED lines=31> */
.L_x_8923:
[----:B------:R-:W2:Y:S04]  /*13310*/  LDL.LU R3, [R1+0xc] ;  /* 0x00000c0001037983 */ /* 0x000ea80000300800 */
[----:B-1----:R-:W3:Y:S01]  /*13320*/  LDL.LU R4, [R1+0x4] ;  /* 0x0000040001047983 */ /* 0x002ee20000300800 */
[----:B------:R-:W-:Y:S01]  /*13330*/  BSSY B0, `(.L_x_8931) ;  /* 0x000000b000007945 */ /* 0x000fe20003800000 */
[----:B--2---:R-:W-:-:S05]  /*13340*/  VIADD R3, R3, 0x1 ;  /* 0x0000000103037836 */ /* 0x004fca0000000000 */
[----:B------:R-:W-:Y:S01]  /*13350*/  LEA.HI R2, R3, R3, RZ, 0x1 ;  /* 0x0000000303027211 */ /* 0x000fe200078f08ff */
[----:B------:R1:W-:Y:S03]  /*13360*/  STL [R1+0xc], R3 ;  /* 0x00000c0301007387 */ /* 0x0003e60000100800 */
[----:B------:R-:W-:-:S05]  /*13370*/  LOP3.LUT R2, R2, 0xfffffffe, RZ, 0xc0, !PT ;  /* 0xfffffffe02027812 */ /* 0x000fca00078ec0ff */
[----:B------:R-:W-:-:S05]  /*13380*/  IMAD.IADD R2, R3, 0x1, -R2 ;  /* 0x0000000103027824 */ /* 0x000fca00078e0a02 */
[----:B-1----:R-:W-:Y:S01]  /*13390*/  SHF.L.U32 R3, R2, 0x1f, RZ ;  /* 0x0000001f02037819 */ /* 0x002fe200000006ff */
[----:B---3--:R-:W-:-:S03]  /*133a0*/  VIADD R2, R4, 0xfffffffe ;  /* 0xfffffffe04027836 */ /* 0x008fc60000000000 */
[----:B------:R-:W1:Y:S02]  /*133b0*/  SYNCS.PHASECHK.TRANS64.TRYWAIT P0, [UR40+0x19c20], R3 ;  /* 0x019c2003ff0075a7 */ /* 0x000e640008000168 */
[----:B------:R-:W-:Y:S01]  /*133c0*/  ISETP.GE.AND P2, PT, R2, R26, PT ;  /* 0x0000001a0200720c */ /* 0x000fe20003f46270 */
[----:B-1----:R-:W-:-:S12]  /*133d0*/  @!P0 BRA `(.L_x_8932) ;  /* 0x0000002c00148947 */ /* 0x002fd80003800000 */
.L_x_9000:
[----:B------:R-:W-:Y:S05]  /*133e0*/  BSYNC B0 ;  /* 0x0000000000007941 */ /* 0x000fea0003800000 */
.L_x_8931:
[----:B------:R-:W-:Y:S05]  /*133f0*/  @!P2 BRA `(.L_x_8933) ;  /* 0x000000100020a947 */ /* 0x000fea0003800000 */
[----:B-1----:R-:W-:Y:S02]  /*13400*/  IMAD.MOV.U32 R3, RZ, RZ, R17 ;  /* 0x000000ffff037224 */ /* 0x002fe400078e0011 */
[----:B0-----:R-:W-:-:S07]  /*13410*/  IMAD.MOV.U32 R8, RZ, RZ, R22 ;  /* 0x000000ffff087224 */ /* 0x001fce00078e0016 */
.L_x_8957:
        /* <DEDUP_REMOVED lines=13> */
[----:B------:R-:W0:Y:S01]  /*134f0*/  LDC R6, c[0x0][0x41c] ;  /* 0x00010700ff067b82 */ /* 0x000e220000000800 */
[----:B------:R-:W-:Y:S02]  /*13500*/  ULDC.64 UR6, c[0x0][0x408] ;  /* 0x0001020000067ab9 */ /* 0x000fe40000000a00 */
[----:B------:R-:W-:-:S04]  /*13510*/  IMAD R7, R21, UR6, RZ ;  /* 0x0000000615077c24 */ /* 0x000fc8000f8e02ff */
[----:B------:R-:W-:Y:S01]  /*13520*/  IMAD R7, R20, UR7, R7 ;  /* 0x0000000714077c24 */ /* 0x000fe2000f8e0207 */
        /* <DEDUP_REMOVED lines=10> */
[----:B------:R-:W-:-:S05]  /*135d0*/  IMAD.IADD R7, R7, 0x1, R5 ;  /* 0x0000000107077824 */ /* 0x000fca00078e0205 */
[----:B------:R-:W-:-:S05]  /*135e0*/  LEA.HI.X R7, R4, UR5, R7, 0x2, P0 ;  /* 0x0000000504077c11 */ /* 0x000fca00080f1407 */
[----:B------:R0:W5:Y:S02]  /*135f0*/  LDG.E R0, desc[UR46][R6.64] ;  /* 0x0000002e06007981 */ /* 0x000164000c1e1900 */
.L_x_8936:
[----:B------:R-:W1:Y:S01]  /*13600*/  S2R R4, SR_TID.X ;  /* 0x0000000000047919 */ /* 0x000e620000002100 */
[----:B0-----:R-:W-:Y:S01]  /*13610*/  LEA R6, R17, UR40, 0x3 ;  /* 0x0000002811067c11 */ /* 0x001fe2000f8e18ff */
[----:B------:R-:W-:Y:S01]  /*13620*/  BSSY B1, `(.L_x_8937) ;  /* 0x0000006000017945 */ /* 0x000fe20003800000 */
[----:B-1----:R-:W-:Y:S02]  /*13630*/  LOP3.LUT R5, R4, 0x7f, RZ, 0xc0, !PT ;  /* 0x0000007f04057812 */ /* 0x002fe400078ec0ff */
[----:B------:R-:W-:Y:S02]  /*13640*/  SHF.L.U32 R4, R22, 0x1f, RZ ;  /* 0x0000001f16047819 */ /* 0x000fe400000006ff */
[----:B------:R-:W-:Y:S02]  /*13650*/  ISETP.NE.AND P2, PT, R5, RZ, PT ;  /* 0x000000ff0500720c */ /* 0x000fe40003f45270 */
[----:B------:R-:W0:Y:S02]  /*13660*/  SYNCS.PHASECHK.TRANS64.TRYWAIT P0, [R6+URZ+0x19c80], R4 ;  /* 0x019c8004060075a7 */ /* 0x000e24000800017f */
[----:B0-----:R-:W-:Y:S09]  /*13670*/  @!P0 BRA `(.L_x_8938) ;  /* 0x0000002800848947 */ /* 0x001ff20003800000 */
.L_x_9001:
[----:B------:R-:W-:Y:S05]  /*13680*/  BSYNC B1 ;  /* 0x0000000000017941 */ /* 0x000fea0003800000 */
.L_x_8937:
        /* <DEDUP_REMOVED lines=9> */
.L_x_8940:
[----:B------:R-:W-:Y:S05]  /*13720*/  BSYNC B1 ;  /* 0x0000000000017941 */ /* 0x000fea0003800000 */
.L_x_8939:
[----:B------:R-:W-:Y:S01]  /*13730*/  IMAD.MOV.U32 R12, RZ, RZ, RZ ;  /* 0x000000ffff0c7224 */ /* 0x000fe200078e00ff */
[----:B------:R-:W-:Y:S01]  /*13740*/  R2UR UR12, R16 ;  /* 0x00000000100c72ca */ /* 0x000fe200000e0000 */
[----:B------:R-:W-:Y:S01]  /*13750*/  IMAD.U32 R5, RZ, RZ, UR40 ;  /* 0x00000028ff057e24 */ /* 0x000fe2000f8e00ff */
[----:B------:R-:W-:Y:S01]  /*13760*/  UIADD3 UR4, UP0, UR48, 0x470, URZ ;  /* 0x0000047030047890 */ /* 0x000fe2000ff1e03f */
[----:B------:R-:W-:Y:S01]  /*13770*/  PLOP3.LUT P0, PT, PT, PT, PT, 0x80, 0x0 ;  /* 0x000000000000781c */ /* 0x000fe20003f0f070 */
[----:B------:R-:W-:Y:S01]  /*13780*/  IMAD R9, R9, 0x80, R27 ;  /* 0x0000008009097824 */ /* 0x000fe200078e021b */
[----:B------:R-:W-:Y:S01]  /*13790*/  R2UR UR10, R12 ;  /* 0x000000000c0a72ca */ /* 0x000fe200000e0000 */
[----:B------:R-:W-:Y:S01]  /*137a0*/  IMAD R7, R17, 0x3000, R5 ;  /* 0x0000300011077824 */ /* 0x000fe200078e0205 */
[----:B------:R-:W-:Y:S01]  /*137b0*/  UIADD3.X UR5, URZ, UR49, URZ, UP0, !UPT ;  /* 0x000000313f057290 */ /* 0x000fe200087fe43f */
[----:B------:R-:W-:Y:S01]  /*137c0*/  VIADD R5, R6, 0x19c70 ;  /* 0x00019c7006057836 */ /* 0x000fe20000000000 */
[----:B------:R-:W-:Y:S01]  /*137d0*/  UMOV UR6, 0x0 ;  /* 0x0000000000067882 */ /* 0x000fe20000000000 */
[----:B------:R-:W-:Y:S01]  /*137e0*/  VIADD R10, R7, 0x9000 ;  /* 0x00009000070a7836 */ /* 0x000fe20000000000 */
[----:B------:R-:W-:-:S09]  /*137f0*/  UMOV UR7, 0x14f00000 ;  /* 0x14f0000000077882 */ /* 0x000fd20000000000 */
.L_x_8941:
        /* <DEDUP_REMOVED lines=16> */
.L_x_8942:
        /* <DEDUP_REMOVED lines=16> */
.L_x_8943:
        /* <DEDUP_REMOVED lines=12> */
.L_x_9002:
[----:B------:R-:W-:Y:S05]  /*13ac0*/  BSYNC B1 ;  /* 0x0000000000017941 */ /* 0x000fea0003800000 */
.L_x_8944:
        /* <DEDUP_REMOVED lines=11> */
.L_x_8947:
[----:B------:R-:W-:Y:S05]  /*13b80*/  BSYNC B1 ;  /* 0x0000000000017941 */ /* 0x000fea0003800000 */
.L_x_8946:
        /* <DEDUP_REMOVED lines=9> */
.L_x_8948:
        /* <DEDUP_REMOVED lines=15> */
.L_x_8949:
        /* <DEDUP_REMOVED lines=15> */
.L_x_8950:
        /* <DEDUP_REMOVED lines=9> */
.L_x_8935:
[----:B------:R-:W-:Y:S05]  /*13e90*/  BSYNC B0 ;  /* 0x0000000000007941 */ /* 0x000fea0003800000 */
.L_x_8934:
[----:B------:R-:W-:-:S06]  /*13ea0*/  UISETP.NE.AND UP0, UPT, UR41, 0x3, UPT ;  /* 0x000000032900788c */ /* 0x000fcc000bf05270 */
[----:B------:R-:W-:-:S13]  /*13eb0*/  PLOP3.LUT P0, PT, PT, PT, UP0, 0x80, 0x0 ;  /* 0x000000000000781c */ /* 0x000fda0003f0f008 */
[----:B------:R-:W-:Y:S05]  /*13ec0*/  @!P0 BRA `(.L_x_8951) ;  /* 0x0000000000048947 */ /* 0x000fea0003800000 */
[----:B------:R-:W-:Y:S01]  /*13ed0*/  BPT.TRAP 0x1 ;  /* 0x000000040000795c */ /* 0x000fe20000300000 */
.L_x_8951:
[----:B------:R-:W-:Y:S01]  /*13ee0*/  LOP3.LUT R5, R8, 0x1, RZ, 0x3c, !PT ;  /* 0x0000000108057812 */ /* 0x000fe200078e3cff */
[----:B------:R-:W-:Y:S01]  /*13ef0*/  IMAD.U32 R4, RZ, RZ, UR44 ;  /* 0x0000002cff047e24 */ /* 0x000fe2000f8e00ff */
[----:B------:R-:W-:Y:S01]  /*13f00*/  LEA R12, R3, UR40, 0x3 ;  /* 0x00000028030c7c11 */ /* 0x000fe2000f8e18ff */
[----:B------:R-:W-:Y:S01]  /*13f10*/  BSSY B0, `(.L_x_8952) ;  /* 0x0000005000007945 */ /* 0x000fe20003800000 */
[----:B------:R-:W-:Y:S02]  /*13f20*/  SHF.L.U32 R5, R5, 0x1f, RZ ;  /* 0x0000001f05057819 */ /* 0x000fe400000006ff */
[----:B------:R-:W-:Y:S02]  /*13f30*/  ISETP.NE.AND P0, PT, R4, 0x3, PT ;  /* 0x000000030400780c */ /* 0x000fe40003f05270 */
[----:B------:R-:W0:Y:S02]  /*13f40*/  SYNCS.PHASECHK.TRANS64.TRYWAIT P2, [R12+URZ+0x19c70], R5 ;  /* 0x019c70050c0075a7 */ /* 0x000e24000804017f */
[----:B0-----:R-:W-:Y:S09]  /*13f50*/  @!P2 BRA `(.L_x_8953) ;  /* 0x000000200074a947 */ /* 0x001ff20003800000 */
.L_x_9003:
[----:B------:R-:W-:Y:S05]  /*13f60*/  BSYNC B0 ;  /* 0x0000000000007941 */ /* 0x000fea0003800000 */
.L_x_8952:
[----:B------:R-:W-:Y:S05]  /*13f70*/  @!P0 BRA `(.L_x_8954) ;  /* 0x0000000000048947 */ /* 0x000fea0003800000 */
[----:B------:R-:W-:Y:S01]  /*13f80*/  BPT.TRAP 0x1 ;  /* 0x000000040000795c */ /* 0x000fe20000300000 */
.L_x_8954:
[----:B0-----:R-:W-:Y:S01]  /*13f90*/  SHF.L.U32 R5, R8, 0x1f, RZ ;  /* 0x0000001f08057819 */ /* 0x001fe200000006ff */
[----:B------:R-:W-:-:S03]  /*13fa0*/  IMAD R3, R3, 0x3000, RZ ;  /* 0x0000300003037824 */ /* 0x000fc600078e02ff */
[----:B------:R-:W0:Y:S02]  /*13fb0*/  SYNCS.PHASECHK.TRANS64.TRYWAIT P2, [R12+URZ+0x19c60], R5 ;  /* 0x019c60050c0075a7 */ /* 0x000e24000804017f */
[----:B0-----:R-:W-:Y:S05]  /*13fc0*/  @!P2 BRA `(.L_x_8955) ;  /* 0x00000020006ca947 */ /* 0x001fea0003800000 */
.L_x_9004:
[----:B------:R-:W-:Y:S01]  /*13fd0*/  LOP3.LUT R13, R3, R18, RZ, 0xfc, !PT ;  /* 0x00000012030d7212 */ /* 0x000fe200078efcff */
[----:B------:R-:W-:Y:S05]  /*13fe0*/  WARPSYNC.ALL ;  /* 0x0000000000007948 */ /* 0x000fea0003800000 */
[----:B0-----:R-:W0:Y:S01]  /*13ff0*/  LDSM.16.MT88.4 R4, [R13+UR40+0x9000] ;  /* 0x009000280d04783b */ /* 0x001e220008004200 */
[----:B------:R-:W-:-:S04]  /*14000*/  IMAD.U32 R25, RZ, RZ, UR40 ;  /* 0x00000028ff197e24 */ /* 0x000fc8000f8e00ff */
[----:B------:R-:W-:Y:S01]  /*14010*/  VIADD R25, R25, 0x3000 ;  /* 0x0000300019197836 */ /* 0x000fe20000000000 */
        /* <DEDUP_REMOVED lines=9> */
[----:B------:R-:W0:Y:S02]  /*140b0*/  LDSM.16.MT88.4 R4, [R15+UR40+0x9000] ;  /* 0x009000280f04783b */ /* 0x000e240008004200 */
[C-C-:B0-----:R-:W-:Y:S02]  /*140c0*/  PRMT R8, R4.reuse, 0x6420, R5.reuse ;  /* 0x0000642004087816 */ /* 0x141fe40000000005 */
[----:B------:R-:W-:Y:S02]  /*140d0*/  PRMT R9, R4, 0x7531, R5 ;  /* 0x0000753104097816 */ /* 0x000fe40000000005 */
[----:B------:R-:W-:Y:S02]  /*140e0*/  LOP3.LUT R4, R10, R23, RZ, 0xfc, !PT ;  /* 0x000000170a047212 */ /* 0x000fe400078efcff */
[C-C-:B------:R-:W-:Y:S02]  /*140f0*/  PRMT R10, R6.reuse, 0x6420, R7.reuse ;  /* 0x00006420060a7816 */ /* 0x140fe40000000007 */
[----:B------:R-:W-:Y:S01]  /*14100*/  PRMT R11, R6, 0x7531, R7 ;  /* 0x00007531060b7816 */ /* 0x000fe20000000007 */
[----:B------:R-:W-:Y:S01]  /*14110*/  IMAD.IADD R13, R25, 0x1, R4 ;  /* 0x00000001190d7824 */ /* 0x000fe200078e0204 */
[----:B------:R-:W-:-:S04]  /*14120*/  LOP3.LUT R25, R3, 0x800, R18, 0xfe, !PT ;  /* 0x0000080003197812 */ /* 0x000fc800078efe12 */
[----:B------:R0:W-:Y:S02]  /*14130*/  STSM.16.M88.4 [R13], R8 ;  /* 0x000000080d007844 */ /* 0x0001e40000000200 */
[----:B0-----:R-:W-:Y:S02]  /*14140*/  VIADD R10, R3, 0x2000 ;  /* 0x00002000030a7836 */ /* 0x001fe40000000000 */
[----:B------:R-:W-:-:S03]  /*14150*/  IMAD.U32 R13, RZ, RZ, UR40 ;  /* 0x00000028ff0d7e24 */ /* 0x000fc6000f8e00ff */
[----:B------:R-:W-:Y:S01]  /*14160*/  LOP3.LUT R14, R10, R18, RZ, 0xfc, !PT ;  /* 0x000000120a0e7212 */ /* 0x000fe200078efcff */
[----:B------:R-:W-:-:S04]  /*14170*/  VIADD R13, R13, 0x3000 ;  /* 0x000030000d0d7836 */ /* 0x000fc80000000000 */
[----:B------:R0:W1:Y:S02]  /*14180*/  LDSM.16.MT88.4 R4, [R14+UR40+0x9000] ;  /* 0x009000280e04783b */ /* 0x0000640008004200 */
[----:B0-----:R-:W-:-:S04]  /*14190*/  LOP3.LUT R14, R18, 0x1800, RZ, 0xfc, !PT ;  /* 0x00001800120e7812 */ /* 0x001fc800078efcff */
[----:B------:R-:W-:Y:S02]  /*141a0*/  IADD3 R14, R14, UR40, R3 ;  /* 0x000000280e0e7c10 */ /* 0x000fe4000fffe003 */
[C-C-:B-1----:R-:W-:Y:S02]  /*141b0*/  PRMT R8, R4.reuse, 0x6420, R5.reuse ;  /* 0x0000642004087816 */ /* 0x142fe40000000005 */
        /* <DEDUP_REMOVED lines=34> */
.L_x_8956:
[----:B-1----:R-:W-:Y:S01]  /*143e0*/  SYNCS.ARRIVE.TRANS64.A1T0 RZ, [R12+URZ+0x19c50], RZ ;  /* 0x019c50ff0cff79a7 */ /* 0x002fe2000810003f */
[----:B------:R-:W-:Y:S01]  /*143f0*/  BAR.SYNC.DEFER_BLOCKING 0x2, 0x80 ;  /* 0x0082000000007b1d */ /* 0x000fe20000010000 */
[----:B------:R-:W-:Y:S01]  /*14400*/  ISETP.GT.AND P0, PT, R2, R26, PT ;  /* 0x0000001a0200720c */ /* 0x000fe20003f04270 */
[----:B------:R-:W-:Y:S02]  /*14410*/  @!P1 VIADD R3, R12, 0x19c80 ;  /* 0x00019c800c039836 */ /* 0x000fe40000000000 */
[----:B------:R-:W-:Y:S02]  /*14420*/  VIADD R2, R2, 0xffffffff ;  /* 0xffffffff02027836 */ /* 0x000fe40000000000 */
[----:B0-----:R-:W-:Y:S01]  /*14430*/  IMAD.MOV.U32 R8, RZ, RZ, R22 ;  /* 0x000000ffff087224 */ /* 0x001fe200078e0016 */
[----:B------:R-:W-:-:S04]  /*14440*/  @!P1 PRMT R3, RZ, 0x654, R3 ;  /* 0x00000654ff039816 */ /* 0x000fc80000000003 */
[----:B------:R0:W-:Y:S02]  /*14450*/  @!P1 SYNCS.ARRIVE.TRANS64.RED.A1T0 RZ, [R3+URZ], RZ ;  /* 0x000000ff03ff99a7 */ /* 0x0001e4000810043f */
[----:B0-----:R-:W-:Y:S01]  /*14460*/  IMAD.MOV.U32 R3, RZ, RZ, R17 ;  /* 0x000000ffff037224 */ /* 0x001fe200078e0011 */
[----:B------:R-:W-:Y:S06]  /*14470*/  @P0 BRA `(.L_x_8957) ;  /* 0xffffffec00e80947 */ /* 0x000fec000383ffff */
.L_x_8933:
[----:B------:R-:W-:Y:S04]  /*14480*/  BSSY B0, `(.L_x_8958) ;  /* 0x000000e000007945 */ /* 0x000fe80003800000 */
[----:B------:R-:W-:Y:S05]  /*14490*/  @P1 BRA `(.L_x_8959) ;  /* 0x0000000000301947 */ /* 0x000fea0003800000 */
[----:B------:R-:W2:Y:S01]  /*144a0*/  S2R R7, SR_LANEID ;  /* 0x0000000000077919 */ /* 0x000ea20000000000 */
[----:B------:R-:W-:Y:S01]  /*144b0*/  VOTEU.ANY UR4, UPT, PT ;  /* 0x0000000000047886 */ /* 0x000fe200038e0100 */
[----:B-1----:R-:W1:Y:S01]  /*144c0*/  LDC.64 R2, c[0x0][0xc38] ;  /* 0x00030e00ff027b82 */ /* 0x002e620000000a00 */
[----:B------:R-:W2:Y:S08]  /*144d0*/  FLO.U32 R0, UR4 ;  /* 0x0000000400007d00 */ /* 0x000eb000080e0000 */
[----:B------:R-:W1:Y:S01]  /*144e0*/  POPC R5, UR4 ;  /* 0x0000000400057d09 */ /* 0x000e620008000000 */
[----:B--2---:R-:W-:-:S13]  /*144f0*/  ISETP.EQ.U32.AND P0, PT, R0, R7, PT ;  /* 0x000000070000720c */ /* 0x004fda0003f02070 */
[----:B-1----:R-:W2:Y:S01]  /*14500*/  @P0 ATOMG.E.ADD.STRONG.GPU PT, R3, desc[UR46][R2.64], R5 ;  /* 0x00000005020309a8 */ /* 0x002ea200081ee1ee */
[----:B------:R-:W1:Y:S02]  /*14510*/  S2R R4, SR_LTMASK ;  /* 0x0000000000047919 */ /* 0x000e640000003900 */
[----:B-1----:R-:W-:-:S04]  /*14520*/  LOP3.LUT R4, R4, UR4, RZ, 0xc0, !PT ;  /* 0x0000000404047c12 */ /* 0x002fc8000f8ec0ff */
[----:B------:R-:W1:Y:S01]  /*14530*/  POPC R7, R4 ;  /* 0x0000000400077309 */ /* 0x000e620000000000 */
[----:B--2---:R-:W1:Y:S02]  /*14540*/  SHFL.IDX PT, R0, R3, R0, 0x1f ;  /* 0x00001f0003007589 */ /* 0x004e6400000e0000 */
[----:B-1----:R-:W-:-:S07]  /*14550*/  IADD3 R24, R0, UR43, R7 ;  /* 0x0000002b00187c10 */ /* 0x002fce000fffe007 */
.L_x_8959:
[----:B------:R-:W-:Y:S05]  /*14560*/  BSYNC B0 ;  /* 0x0000000000007941 */ /* 0x000fea0003800000 */
.L_x_8958:
[----:B------:R-:W-:-:S06]  /*14570*/  UISETP.NE.AND UP0, UPT, UR41, 0x3, UPT ;  /* 0x000000032900788c */ /* 0x000fcc000bf05270 */
[----:B------:R-:W-:-:S13]  /*14580*/  PLOP3.LUT P0, PT, PT, PT, UP0, 0x80, 0x0 ;  /* 0x000000000000781c */ /* 0x000fda0003f0f008 */
[----:B------:R-:W-:Y:S05]  /*14590*/  @!P0 BRA `(.L_x_8960) ;  /* 0x0000000000048947 */ /* 0x000fea0003800000 */
[----:B------:R-:W-:Y:S01]  /*145a0*/  BPT.TRAP 0x1 ;  /* 0x000000040000795c */ /* 0x000fe20000300000 */
.L_x_8960:
[----:B-1----:R-:W-:Y:S01]  /*145b0*/  LOP3.LUT R3, R22, 0x1, RZ, 0x3c, !PT ;  /* 0x0000000116037812 */ /* 0x002fe200078e3cff */
[----:B------:R-:W-:Y:S01]  /*145c0*/  IMAD.U32 R0, RZ, RZ, UR44 ;  /* 0x0000002cff007e24 */ /* 0x000fe2000f8e00ff */
[----:B------:R-:W-:Y:S01]  /*145d0*/  LEA R2, R17, UR40, 0x3 ;  /* 0x0000002811027c11 */ /* 0x000fe2000f8e18ff */
[----:B------:R-:W-:Y:S01]  /*145e0*/  BSSY B0, `(.L_x_8961) ;  /* 0x0000005000007945 */ /* 0x000fe20003800000 */
[----:B------:R-:W-:Y:S02]  /*145f0*/  SHF.L.U32 R3, R3, 0x1f, RZ ;  /* 0x0000001f03037819 */ /* 0x000fe400000006ff */
[----:B------:R-:W-:Y:S02]  /*14600*/  ISETP.NE.AND P2, PT, R0, 0x3, PT ;  /* 0x000000030000780c */ /* 0x000fe40003f45270 */
[----:B------:R-:W1:Y:S02]  /*14610*/  SYNCS.PHASECHK.TRANS64.TRYWAIT P0, [R2+URZ+0x19c70], R3 ;  /* 0x019c7003020075a7 */ /* 0x000e64000800017f */
[----:B-1----:R-:W-:Y:S09]  /*14620*/  @!P0 BRA `(.L_x_8962) ;  /* 0x0000001800e88947 */ /* 0x002ff20003800000 */
.L_x_9005:
[----:B------:R-:W-:Y:S05]  /*14630*/  BSYNC B0 ;  /* 0x0000000000007941 */ /* 0x000fea0003800000 */
.L_x_8961:
[----:B------:R-:W-:Y:S05]  /*14640*/  @!P2 BRA `(.L_x_8963) ;  /* 0x000000000004a947 */ /* 0x000fea0003800000 */
[----:B------:R-:W-:Y:S01]  /*14650*/  BPT.TRAP 0x1 ;  /* 0x000000040000795c */ /* 0x000fe20000300000 */
.L_x_8963:
[----:B-1----:R-:W-:Y:S01]  /*14660*/  SHF.L.U32 R3, R22, 0x1f, RZ ;  /* 0x0000001f16037819 */ /* 0x002fe200000006ff */
[----:B------:R-:W-:-:S03]  /*14670*/  IMAD R0, R17, 0x3000, RZ ;  /* 0x0000300011007824 */ /* 0x000fc600078e02ff */
[----:B------:R-:W1:Y:S02]  /*14680*/  SYNCS.PHASECHK.TRANS64.TRYWAIT P0, [R2+URZ+0x19c60], R3 ;  /* 0x019c6003020075a7 */ /* 0x000e64000800017f */
[----:B-1----:R-:W-:Y:S05]  /*14690*/  @!P0 BRA `(.L_x_8964) ;  /* 0x0000001800e08947 */ /* 0x002fea0003800000 */
.L_x_9006:
[----:B-1----:R-:W-:Y:S01]  /*146a0*/  LOP3.LUT R3, R0, R18, RZ, 0xfc, !PT ;  /* 0x0000001200037212 */ /* 0x002fe200078efcff */
[----:B------:R-:W-:Y:S05]  /*146b0*/  WARPSYNC.ALL ;  /* 0x0000000000007948 */ /* 0x000fea0003800000 */
[----:B------:R1:W0:Y:S01]  /*146c0*/  LDSM.16.MT88.4 R4, [R3+UR40+0x9000] ;  /* 0x009000280304783b */ /* 0x0002220008004200 */
[----:B------:R-:W-:Y:S01]  /*146d0*/  IMAD.U32 R16, RZ, RZ, UR40 ;  /* 0x00000028ff107e24 */ /* 0x000fe2000f8e00ff */
[----:B------:R-:W-:Y:S01]  /*146e0*/  LOP3.LUT R15, R18, 0x1800, RZ, 0xfc, !PT ;  /* 0x00001800120f7812 */ /* 0x000fe200078efcff */
[----:B------:R-:W-:Y:S02]  /*146f0*/  VIADD R13, R0, 0x1000 ;  /* 0x00001000000d7836 */ /* 0x000fe40000000000 */
[----:B------:R-:W-:-:S03]  /*14700*/  VIADD R16, R16, 0x3000 ;  /* 0x0000300010107836 */ /* 0x000fc60000000000 */
[C---:B------:R-:W-:Y:S01]  /*14710*/  LOP3.LUT R14, R13.reuse, R18, RZ, 0xfc, !PT ;  /* 0x000000120d0e7212 */ /* 0x040fe200078efcff */
[----:B-1----:R-:W-:Y:S01]  /*14720*/  VIADD R3, R0, 0x2000 ;  /* 0x0000200000037836 */ /* 0x002fe20000000000 */
[----:B------:R-:W-:-:S05]  /*14730*/  LOP3.LUT R13, R13, R23, RZ, 0xfc, !PT ;  /* 0x000000170d0d7212 */ /* 0x000fca00078efcff */
[----:B------:R-:W-:Y:S01]  /*14740*/  IMAD.IADD R13, R16, 0x1, R13 ;  /* 0x00000001100d7824 */ /* 0x000fe200078e020d */
[C-C-:B0-----:R-:W-:Y:S02]  /*14750*/  PRMT R8, R4.reuse, 0x6420, R5.reuse ;  /* 0x0000642004087816 */ /* 0x141fe40000000005 */
[----:B------:R-:W-:Y:S02]  /*14760*/  PRMT R9, R4, 0x7531, R5 ;  /* 0x0000753104097816 */ /* 0x000fe40000000005 */
[----:B------:R-:W-:Y:S02]  /*14770*/  LOP3.LUT R4, R0, R23, RZ, 0xfc, !PT ;  /* 0x0000001700047212 */ /* 0x000fe400078efcff */
[C-C-:B------:R-:W-:Y:S02]  /*14780*/  PRMT R10, R6.reuse, 0x6420, R7.reuse ;  /* 0x00006420060a7816 */ /* 0x140fe40000000007 */
[----:B------:R-:W-:Y:S01]  /*14790*/  PRMT R11, R6, 0x7531, R7 ;  /* 0x00007531060b7816 */ /* 0x000fe20000000007 */
[----:B------:R-:W-:-:S05]  /*147a0*/  IMAD.IADD R12, R16, 0x1, R4 ;  /* 0x00000001100c7824 */ /* 0x000fca00078e0204 */
[----:B------:R0:W-:Y:S04]  /*147b0*/  STSM.16.M88.4 [R12], R8 ;  /* 0x000000080c007844 */ /* 0x0001e80000000200 */
[----:B------:R1:W2:Y:S01]  /*147c0*/  LDSM.16.MT88.4 R4, [R14+UR40+0x9000] ;  /* 0x009000280e04783b */ /* 0x0002a20008004200 */
[C---:B0-----:R-:W-:Y:S02]  /*147d0*/  LOP3.LUT R12, R3.reuse, R18, RZ, 0xfc, !PT ;  /* 0x00000012030c7212 */ /* 0x041fe400078efcff */
[----:B------:R-:W-:-:S05]  /*147e0*/  LOP3.LUT R3, R3, R23, RZ, 0xfc, !PT ;  /* 0x0000001703037212 */ /* 0x000fca00078efcff */
[C---:B-1----:R-:W-:Y:S01]  /*147f0*/  IMAD.IADD R14, R16.reuse, 0x1, R3 ;  /* 0x00000001100e7824 */ /* 0x042fe200078e0203 */
[----:B------:R-:W-:Y:S02]  /*14800*/  IADD3 R3, R16, R28, R0 ;  /* 0x0000001c10037210 */ /* 0x000fe40007ffe000 */
[C-C-:B--2---:R-:W-:Y:S02]  /*14810*/  PRMT R8, R4.reuse, 0x6420, R5.reuse ;  /* 0x0000642004087816 */ /* 0x144fe40000000005 */
[----:B------:R-:W-:Y:S02]  /*14820*/  PRMT R9, R4, 0x7531, R5 ;  /* 0x0000753104097816 */ /* 0x000fe40000000005 */
[C-C-:B------:R-:W-:Y:S02]  /*14830*/  PRMT R10, R6.reuse, 0x6420, R7.reuse ;  /* 0x00006420060a7816 */ /* 0x140fe40000000007 */
[----:B------:R-:W-:-:S05]  /*14840*/  PRMT R11, R6, 0x7531, R7 ;  /* 0x00007531060b7816 */ /* 0x000fca0000000007 */
[----:B------:R-:W-:Y:S04]  /*14850*/  STSM.16.M88.4 [R13], R8 ;  /* 0x000000080d007844 */ /* 0x000fe80000000200 */
[----:B------:R0:W1:Y:S02]  /*14860*/  LDSM.16.MT88.4 R4, [R12+UR40+0x9000] ;  /* 0x009000280c04783b */ /* 0x0000640008004200 */
[----:B0-----:R-:W-:Y:S02]  /*14870*/  IADD3 R12, R15, UR40, R0 ;  /* 0x000000280f0c7c10 */ /* 0x001fe4000fffe000 */
[----:B------:R-:W-:Y:S02]  /*14880*/  LOP3.LUT R13, R0, 0x800, R18, 0xfe, !PT ;  /* 0x00000800000d7812 */ /* 0x000fe400078efe12 */
[----:B-1----:R-:W-:-:S02]  /*14890*/  PRMT R8, R4, 0x6420, R5 ;  /* 0x0000642004087816 */ /* 0x002fc40000000005 */
        /* <DEDUP_REMOVED lines=31> */
.L_x_8965:
[----:B-1----:R1:W-:Y:S01]  /*14a90*/  SYNCS.ARRIVE.TRANS64.A1T0 RZ, [R2+URZ+0x19c50], RZ ;  /* 0x019c50ff02ff79a7 */ /* 0x0023e2000810003f */
[----:B------:R-:W-:Y:S02]  /*14aa0*/  @!P1 VIADD R0, R2, 0x19c80 ;  /* 0x00019c8002009836 */ /* 0x000fe40000000000 */
[----:B------:R-:W-:-:S03]  /*14ab0*/  VIADD R17, R17, 0x1 ;  /* 0x0000000111117836 */ /* 0x000fc60000000000 */
[----:B------:R-:W-:Y:S01]  /*14ac0*/  @!P1 PRMT R0, RZ, 0x654, R0 ;  /* 0x00000654ff009816 */ /* 0x000fe20000000000 */
[----:B------:R-:W-:Y:S01]  /*14ad0*/  BAR.SYNC.DEFER_BLOCKING 0x2, 0x80 ;  /* 0x0082000000007b1d */ /* 0x000fe20000010000 */
[----:B------:R-:W-:-:S04]  /*14ae0*/  ISETP.NE.AND P0, PT, R17, 0x2, PT ;  /* 0x000000021100780c */ /* 0x000fc80003f05270 */
[----:B0-----:R-:W-:Y:S02]  /*14af0*/  SEL R3, RZ, 0x1, P0 ;  /* 0x00000001ff037807 */ /* 0x001fe40000000000 */
[----:B------:R-:W-:Y:S02]  /*14b00*/  SEL R17, R17, RZ, P0 ;  /* 0x000000ff11117207 */ /* 0x000fe40000000000 */
[----:B------:R-:W-:Y:S01]  /*14b10*/  LOP3.LUT R22, R22, R3, RZ, 0x3c, !PT ;  /* 0x0000000316167212 */ /* 0x000fe200078e3cff */
[----:B------:R1:W-:Y:S06]  /*14b20*/  @!P1 SYNCS.ARRIVE.TRANS64.RED.A1T0 RZ, [R0+URZ], RZ ;  /* 0x000000ff00ff99a7 */ /* 0x0003ec000810043f */
.L_x_8917:
[----:B------:R-:W-:Y:S05]  /*14b30*/  BSYNC B6 ;  /* 0x0000000000067941 */ /* 0x000fea0003800000 */
.L_x_8915:
[----:B------:R-:W-:-:S13]  /*14b40*/  LOP3.LUT P0, RZ, R19, 0x2, RZ, 0xc0, !PT ;  /* 0x0000000213ff7812 */ /* 0x000fda000780c0ff */
[----:B------:R-:W-:Y:S05]  /*14b50*/  @!P0 BRA `(.L_x_8966) ;  /* 0x0000000000248947 */ /* 0x000fea0003800000 */
[----:B------:R-:W2:Y:S08]  /*14b60*/  S2UR UR5, SR_CgaCtaId ;  /* 0x00000000000579c3 */ /* 0x000eb00000008800 */
[----:B------:R-:W-:Y:S06]  /*14b70*/  BAR.SYNC.DEFER_BLOCKING 0x5, 0x200 ;  /* 0x0148000000007b1d */ /* 0x000fec0000010000 */
[----:B------:R-:W-:-:S02]  /*14b80*/  UMOV UR4, 0x400 ;  /* 0x0000040000047882 */ /* 0x000fc40000000000 */
[----:B--2---:R-:W-:-:S09]  /*14b90*/  ULEA UR4, UR5, UR4, 0x18 ;  /* 0x0000000405047291 */ /* 0x004fd2000f8ec03f */
[----:B------:R-:W2:Y:S02]  /*14ba0*/  LDS.128 R24, [UR4+0x19cd0] ;  /* 0x019cd004ff187984 */ /* 0x000ea40008000c00 */
[----:B--2---:R-:W-:Y:S02]  /*14bb0*/  R2UR UR45, R27 ;  /* 0x000000001b2d72ca */ /* 0x004fe400000e0000 */
[----:B------:R-:W-:Y:S01]  /*14bc0*/  R2UR UR38, R26 ;  /* 0x000000001a2672ca */ /* 0x000fe200000e0000 */
[----:B------:R-:W-:Y:S06]  /*14bd0*/  BAR.ARV 0x4, 0x200 ;  /* 0x0108000000007b1d */ /* 0x000fec0000002000 */
[----:B------:R-:W-:Y:S08]  /*14be0*/  BRA `(.L_x_8967) ;  /* 0x0000000800c07947 */ /* 0x000ff00003800000 */
.L_x_8966:
[----:B-1----:R-:W1:Y:S01]  /*14bf0*/  S2R R0, SR_TID.X ;  /* 0x0000000000007919 */ /* 0x002e620000002100 */
[----:B------:R-:W-:Y:S01]  /*14c00*/  ULDC UR4, c[0x0][0xc14] ;  /* 0x0003050000047ab9 */ /* 0x000fe20000000800 */
        /* <DEDUP_REMOVED lines=8> */
[----:B------:R-:W2:Y:S01]  /*14c90*/  @!P1 LDG.E R25, desc[UR46][R2.64] ;  /* 0x0000002e02199981 */ /* 0x000ea2000c1e1900 */
[C---:B------:R-:W-:Y:S02]  /*14ca0*/  ISETP.NE.AND P1, PT, R6.reuse, RZ, PT ;  /* 0x000000ff0600720c */ /* 0x040fe40003f25270 */
[C---:B------:R-:W-:Y:S02]  /*14cb0*/  ISETP.GE.U32.AND P2, PT, R6.reuse, 0x2, PT ;  /* 0x000000020600780c */ /* 0x040fe40003f46070 */
[C---:B------:R-:W-:Y:S02]  /*14cc0*/  ISETP.GE.U32.AND P3, PT, R6.reuse, 0x4, PT ;  /* 0x000000040600780c */ /* 0x040fe40003f66070 */
[C---:B------:R-:W-:Y:S02]  /*14cd0*/  ISETP.GE.U32.AND P4, PT, R6.reuse, 0x8, PT ;  /* 0x000000080600780c */ /* 0x040fe40003f86070 */
[----:B------:R-:W-:Y:S01]  /*14ce0*/  ISETP.GE.U32.AND P5, PT, R6, 0x10, PT ;  /* 0x000000100600780c */ /* 0x000fe20003fa6070 */
        /* <DEDUP_REMOVED lines=10> */
[----:B------:R-:W1:Y:S02]  /*14d90*/  SHFL.UP PT, R2, R4, 0x8, RZ ;  /* 0x0500000004027989 */ /* 0x000e6400000e00ff */
[----:B-1----:R-:W-:Y:S02]  /*14da0*/  SEL R3, R2, RZ, P4 ;  /* 0x000000ff02037207 */ /* 0x002fe40002000000 */
[----:B------:R-:W-:Y:S03]  /*14db0*/  SHFL.IDX PT, R2, R24, 0x1, 0x1f ;  /* 0x00201f0018027f89 */ /* 0x000fe600000e0000 */
        /* <DEDUP_REMOVED lines=9> */
[----:B------:R-:W-:Y:S05]  /*14e50*/  @P6 BRA `(.L_x_8968) ;  /* 0x0000000000946947 */ /* 0x000fea0003800000 */
.L_x_8972:
        /* <DEDUP_REMOVED lines=14> */
.L_x_8971:
[----:B------:R-:W-:Y:S05]  /*14f40*/  BSYNC B0 ;  /* 0x0000000000007941 */ /* 0x000fea0003800000 */
.L_x_8970:
[----:B-----5:R-:W2:Y:S02]  /*14f50*/  SHFL.UP PT, R0, R25, 0x1, RZ ;  /* 0x0420000019007989 */ /* 0x020ea400000e00ff */
[----:B--2---:R-:W-:-:S05]  /*14f60*/  SEL R0, R0, RZ, P1 ;  /* 0x000000ff00007207 */ /* 0x004fca0000800000 */
[----:B------:R-:W-:-:S05]  /*14f70*/  IMAD.IADD R0, R25, 0x1, R0 ;  /* 0x0000000119007824 */ /* 0x000fca00078e0200 */
[----:B-1----:R-:W1:Y:S02]  /*14f80*/  SHFL.UP PT, R2, R0, 0x2, RZ ;  /* 0x0440000000027989 */ /* 0x002e6400000e00ff */
        /* <DEDUP_REMOVED lines=17> */
[----:B------:R-:W-:-:S07]  /*150a0*/  IMAD.MOV.U32 R7, RZ, RZ, R6 ;  /* 0x000000ffff077224 */ /* 0x000fce00078e0006 */
.L_x_8968:
        /* <DEDUP_REMOVED lines=12> */
[----:B------:R-:W-:Y:S01]  /*15170*/  ISETP.NE.AND P0, PT, RZ, UR7, PT ;  /* 0x00000007ff007c0c */ /* 0x000fe2000bf05270 */
[----:B------:R-:W-:-:S03]  /*15180*/  IMAD.MOV.U32 R24, RZ, RZ, RZ ;  /* 0x000000ffff187224 */ /* 0x000fc600078e00ff */
[----:B------:R-:W2:Y:S02]  /*15190*/  SHFL.IDX PT, R25, R25, R12, 0x1f ;  /* 0x00001f0c19197589 */ /* 0x000ea400000e0000 */
[----:B--2---:R-:W-:-:S05]  /*151a0*/  IMAD R4, R25, R6, RZ ;  /* 0x0000000619047224 */ /* 0x004fca00078e02ff */
[----:B0-----:R-:W-:-:S04]  /*151b0*/  IABS R8, R4 ;  /* 0x0000000400087213 */ /* 0x001fc80000000000 */
[----:B------:R-:W0:Y:S08]  /*151c0*/  I2F.RP R10, R8 ;  /* 0x00000008000a7306 */ /* 0x000e300000209400 */
[----:B0-----:R-:W0:Y:S02]  /*151d0*/  MUFU.RCP R10, R10 ;  /* 0x0000000a000a7308 */ /* 0x001e240000001000 */
[----:B0-----:R-:W-:-:S06]  /*151e0*/  VIADD R11, R10, 0xffffffe ;  /* 0x0ffffffe0a0b7836 */ /* 0x001fcc0000000000 */
[----:B------:R-:W0:Y:S02]  /*151f0*/  F2I.FTZ.U32.TRUNC.NTZ R11, R11 ;  /* 0x0000000b000b7305 */ /* 0x000e24000021f000 */
[----:B0-----:R-:W-:Y:S01]  /*15200*/  IMAD.MOV R3, RZ, RZ, -R11 ;  /* 0x000000ffff037224 */ /* 0x001fe200078e0a0b */
[----:B------:R-:W-:Y:S06]  /*15210*/  @!P0 BRA `(.L_x_8973) ;  /* 0x00000000000c8947 */ /* 0x000fec0003800000 */
[----:B------:R-:W-:-:S06]  /*15220*/  UIADD3 UR4, UR6, -0x1, URZ ;  /* 0xffffffff06047890 */ /* 0x000fcc000fffe03f */
[----:B------:R-:W-:-:S06]  /*15230*/  IMAD.U32 R24, RZ, RZ, UR4 ;  /* 0x00000004ff187e24 */ /* 0x000fcc000f8e00ff */
[----:B------:R0:W1:Y:S02]  /*15240*/  SHFL.IDX PT, R24, R7, R24, 0x1f ;  /* 0x00001f1807187589 */ /* 0x00006400000e0000 */
.L_x_8973:
[----:B-1----:R-:W-:Y:S02]  /*15250*/  IMAD R24, R24, R0, R9 ;  /* 0x0000000018187224 */ /* 0x002fe400078e0209 */
[----:B0-----:R-:W-:Y:S02]  /*15260*/  IMAD R7, R3, R8, RZ ;  /* 0x0000000803077224 */ /* 0x001fe400078e02ff */
[----:B------:R-:W-:Y:S02]  /*15270*/  IMAD.MOV.U32 R2, RZ, RZ, RZ ;  /* 0x000000ffff027224 */ /* 0x000fe400078e00ff */
[----:B------:R-:W-:Y:S02]  /*15280*/  IMAD.MOV.U32 R3, RZ, RZ, R11 ;  /* 0x000000ffff037224 */ /* 0x000fe400078e000b */
[----:B------:R-:W-:Y:S02]  /*15290*/  IMAD.IADD R5, R5, 0x1, -R24 ;  /* 0x0000000105057824 */ /* 0x000fe400078e0a18 */
[----:B------:R-:W-:Y:S01]  /*152a0*/  IMAD.HI.U32 R11, R11, R7, R2 ;  /* 0x000000070b0b7227 */ /* 0x000fe200078e0002 */
[----:B------:R-:W-:-:S02]  /*152b0*/  IABS R3, R4 ;  /* 0x0000000400037213 */ /* 0x000fc40000000000 */
        /* <DEDUP_REMOVED lines=22> */
[----:B0-----:R-:W-:Y:S01]  /*15420*/  VIADD R2, R8, 0xffffffe ;  /* 0x0ffffffe08027836 */ /* 0x001fe20000000000 */
[----:B------:R-:W-:-:S05]  /*15430*/  IABS R8, R4 ;  /* 0x0000000400087213 */ /* 0x000fca0000000000 */
[----:B------:R0:W1:Y:S02]  /*15440*/  F2I.FTZ.U32.TRUNC.NTZ R3, R2 ;  /* 0x0000000200037305 */ /* 0x000064000021f000 */
[----:B0-----:R-:W-:Y:S02]  /*15450*/  IMAD.MOV.U32 R2, RZ, RZ, RZ ;  /* 0x000000ffff027224 */ /* 0x001fe400078e00ff */
[----:B-1----:R-:W-:-:S04]  /*15460*/  IMAD.MOV R5, RZ, RZ, -R3 ;  /* 0x000000ffff057224 */ /* 0x002fc800078e0a03 */
[----:B------:R-:W-:-:S04]  /*15470*/  IMAD R5, R5, R6, RZ ;  /* 0x0000000605057224 */ /* 0x000fc800078e02ff */
        /* <DEDUP_REMOVED lines=20> */
[----:B------:R-:W-:Y:S01]  /*155c0*/  IMAD.IADD R25, R25, 0x1, R0 ;  /* 0x0000000119197824 */ /* 0x000fe200078e0200 */
[----:B------:R-:W-:Y:S07]  /*155d0*/  BRA `(.L_x_8974) ;  /* 0x0000000000107947 */ /* 0x000fee0003800000 */
.L_x_8969:
[----:B------:R-:W-:Y:S01]  /*155e0*/  IMAD.MOV.U32 R24, RZ, RZ, R5 ;  /* 0x000000ffff187224 */ /* 0x000fe200078e0005 */
[----:B------:R-:W-:Y:S01]  /*155f0*/  ULDC UR45, c[0x0][0xc14] ;  /* 0x00030500002d7ab9 */ /* 0x000fe20000000800 */
[----:B------:R-:W-:Y:S01]  /*15600*/  IMAD.MOV.U32 R25, RZ, RZ, RZ ;  /* 0x000000ffff197224 */ /* 0x000fe200078e00ff */
[----:B------:R-:W-:-:S06]  /*15610*/  UMOV UR38, URZ ;  /* 0x0000003f00267c82 */ /* 0x000fcc0008000000 */
.L_x_8974:
        /* <DEDUP_REMOVED lines=13> */
.L_x_8967:
[----:B------:R-:W-:Y:S02]  /*156f0*/  ULDC UR4, c[0x0][0xc14] ;  /* 0x0003050000047ab9 */ /* 0x000fe40000000800 */
[----:B------:R-:W-:-:S06]  /*15700*/  UISETP.GE.AND UP0, UPT, UR45, UR4, UPT ;  /* 0x000000042d00728c */ /* 0x000fcc000bf06270 */
[----:B------:R-:W-:-:S13]  /*15710*/  PLOP3.LUT P0, PT, PT, PT, UP0, 0x80, 0x0 ;  /* 0x000000000000781c */ /* 0x000fda0003f0f008 */
[----:B------:R-:W-:Y:S05]  /*15720*/  @!P0 BRA `(.L_x_8975) ;  /* 0xffffffc0006c8947 */ /* 0x000fea000383ffff */
.L_x_8905:
[----:B-12---:R-:W2:Y:S01]  /*15730*/  LDL.LU R0, [R1+0xc] ;  /* 0x00000c0001007983 */ /* 0x006ea20000300800 */
[----:B------:R-:W-:Y:S01]  /*15740*/  BSSY B0, `(.L_x_8976) ;  /* 0x000000b000007945 */ /* 0x000fe20003800000 */
[----:B0-----:R-:W0:Y:S01]  /*15750*/  S2R R5, SR_CgaCtaId ;  /* 0x0000000000057919 */ /* 0x001e220000008800 */
[----:B--2---:R-:W-:-:S05]  /*15760*/  VIADD R0, R0, 0x1 ;  /* 0x0000000100007836 */ /* 0x004fca0000000000 */
[----:B------:R-:W-:-:S04]  /*15770*/  LEA.HI R2, R0, R0, RZ, 0x1 ;  /* 0x0000000000027211 */ /* 0x000fc800078f08ff */
[----:B------:R-:W-:Y:S02]  /*15780*/  LOP3.LUT R3, R2, 0xfffffffe, RZ, 0xc0, !PT ;  /* 0xfffffffe02037812 */ /* 0x000fe400078ec0ff */
[----:B------:R-:W-:-:S03]  /*15790*/  MOV R2, 0x400 ;  /* 0x0000040000027802 */ /* 0x000fc60000000f00 */
[----:B------:R-:W-:Y:S01]  /*157a0*/  IMAD.IADD R0, R0, 0x1, -R3 ;  /* 0x0000000100007824 */ /* 0x000fe200078e0a03 */
[----:B0-----:R-:W-:-:S04]  /*157b0*/  LEA R6, R5, R2, 0x18 ;  /* 0x0000000205067211 */ /* 0x001fc800078ec0ff */
[----:B------:R-:W-:-:S04]  /*157c0*/  SHF.L.U32 R0, R0, 0x1f, RZ ;  /* 0x0000001f00007819 */ /* 0x000fc800000006ff */
[----:B------:R-:W0:Y:S02]  /*157d0*/  SYNCS.PHASECHK.TRANS64.TRYWAIT P0, [R6+URZ+0x19c20], R0 ;  /* 0x019c2000060075a7 */ /* 0x000e24000800017f */
[----:B0-----:R-:W-:Y:S05]  /*157e0*/  @!P0 BRA `(.L_x_8977) ;  /* 0x0000000800a08947 */ /* 0x001fea0003800000 */
.L_x_9007:
[----:B------:R-:W-:Y:S05]  /*157f0*/  BSYNC B0 ;  /* 0x0000000000007941 */ /* 0x000fea0003800000 */
.L_x_8976:
[----:B------:R-:W-:-:S03]  /*15800*/  UMOV UR4, 0xffffffff ;  /* 0xffffffff00047882 */ /* 0x000fc60000000000 */
[----:B------:R-:W-:Y:S05]  /*15810*/  BRA.DIV UR4, `(.L_x_8978) ;  /* 0x0000000a04a87947 */ /* 0x000fea000b800000 */
[----:B0-----:R-:W0:Y:S02]  /*15820*/  S2R R0, SR_TID.X ;  /* 0x0000000000007919 */ /* 0x001e240000002100 */
[----:B0-----:R-:W-:-:S04]  /*15830*/  SHF.R.U32.HI R0, RZ, 0x5, R0 ;  /* 0x00000005ff007819 */ /* 0x001fc80000011600 */
[----:B------:R-:W-:-:S05]  /*15840*/  LOP3.LUT R0, R0, 0x3, RZ, 0xc0, !PT ;  /* 0x0000000300007812 */ /* 0x000fca00078ec0ff */
[----:B------:R0:W1:Y:S02]  /*15850*/  SHFL.IDX PT, R14, R0, RZ, 0x1f ;  /* 0x00001fff000e7589 */ /* 0x00006400000e0000 */
.L_x_9010:
[----:B-1----:R-:W-:Y:S01]  /*15860*/  ISETP.NE.AND P0, PT, R14, RZ, PT ;  /* 0x000000ff0e00720c */ /* 0x002fe20003f05270 */
[----:B------:R-:W-:-:S12]  /*15870*/  BSSY B0, `(.L_x_8979) ;  /* 0x000002b000007945 */ /* 0x000fd80003800000 */
[----:B------:R-:W-:Y:S05]  /*15880*/  @P0 BRA `(.L_x_8980) ;  /* 0x0000000000a40947 */ /* 0x000fea0003800000 */
[----:B------:R-:W-:-:S03]  /*15890*/  UMOV UR4, 0xffffffff ;  /* 0xffffffff00047882 */ /* 0x000fc60000000000 */
[----:B------:R-:W-:Y:S05]  /*158a0*/  BRA.DIV UR4, `(.L_x_8981) ;  /* 0x0000000a04b87947 */ /* 0x000fea000b800000 */
[----:B------:R-:W-:-:S13]  /*158b0*/  ELECT P6, URZ, PT ;  /* 0x00000000003f782f */ /* 0x000fda00038c0000 */
.L_x_9013:
[----:B------:R-:W-:Y:S05]  /*158c0*/  @!P6 BRA `(.L_x_8980) ;  /* 0x000000000094e947 */ /* 0x000fea0003800000 */
[----:B------:R-:W-:-:S06]  /*158d0*/  ULOP3.LUT UR4, UR42, 0x2, URZ, 0xfc, !UPT ;  /* 0x000000022a047892 */ /* 0x000fcc000f8efc3f */
[----:B0-----:R-:W-:-:S05]  /*158e0*/  IMAD.U32 R0, RZ, RZ, UR4 ;  /* 0x00000004ff007e24 */ /* 0x001fca000f8e00ff */
[----:B------:R-:W-:-:S13]  /*158f0*/  ISETP.NE.AND P0, PT, R0, 0x3, PT ;  /* 0x000000030000780c */ /* 0x000fda0003f05270 */
[----:B------:R-:W-:Y:S05]  /*15900*/  @!P0 BRA `(.L_x_8982) ;  /* 0x0000000000048947 */ /* 0x000fea0003800000 */
[----:B------:R-:W-:Y:S01]  /*15910*/  BPT.TRAP 0x1 ;  /* 0x000000040000795c */ /* 0x000fe20000300000 */
.L_x_8982:
        /* <DEDUP_REMOVED lines=12> */
.L_x_9014:
[----:B------:R-:W1:Y:S02]  /*159e0*/  SYNCS.PHASECHK.TRANS64.TRYWAIT P1, [R9+URZ], R0 ;  /* 0x00000000090075a7 */ /* 0x000e64000802017f */
[----:B-1----:R-:W-:Y:S05]  /*159f0*/  @!P1 BRA `(.L_x_8984) ;  /* 0x0000000800989947 */ /* 0x002fea0003800000 */
.L_x_9015:
[----:B------:R-:W-:Y:S05]  /*15a00*/  @!P0 BRA `(.L_x_8985) ;  /* 0x0000000000048947 */ /* 0x000fea0003800000 */
[----:B------:R-:W-:Y:S01]  /*15a10*/  BPT.TRAP 0x1 ;  /* 0x000000040000795c */ /* 0x000fe20000300000 */
.L_x_8985:
[----:B------:R-:W-:-:S04]  /*15a20*/  IMAD R17, R17, 0x8, R6 ;  /* 0x0000000811117824 */ /* 0x000fc800078e0206 */
[----:B------:R-:W2:Y:S02]  /*15a30*/  SYNCS.PHASECHK.TRANS64.TRYWAIT P1, [R17+URZ+0x19c60], R4 ;  /* 0x019c6004110075a7 */ /* 0x000ea4000802017f */
[----:B--2---:R-:W-:Y:S05]  /*15a40*/  @!P1 BRA `(.L_x_8986) ;  /* 0x0000000800989947 */ /* 0x004fea0003800000 */
.L_x_9016:
[----:B------:R-:W-:Y:S05]  /*15a50*/  @!P0 BRA `(.L_x_8987) ;  /* 0x0000000000048947 */ /* 0x000fea0003800000 */
[----:B------:R-:W-:Y:S01]  /*15a60*/  BPT.TRAP 0x1 ;  /* 0x000000040000795c */ /* 0x000fe20000300000 */
.L_x_8987:
[----:B------:R-:W-:-:S04]  /*15a70*/  IMAD R7, R7, 0x8, R6 ;  /* 0x0000000807077824 */ /* 0x000fc800078e0206 */
[----:B------:R-:W3:Y:S02]  /*15a80*/  SYNCS.PHASECHK.TRANS64.TRYWAIT P1, [R7+URZ+0x19c60], R0 ;  /* 0x019c6000070075a7 */ /* 0x000ee4000802017f */
[----:B---3--:R-:W-:Y:S05]  /*15a90*/  @!P1 BRA `(.L_x_8988) ;  /* 0x0000000800989947 */ /* 0x008fea0003800000 */
.L_x_9017:
[----:B------:R-:W-:Y:S05]  /*15aa0*/  @!P0 BRA `(.L_x_8989) ;  /* 0x0000000000048947 */ /* 0x000fea0003800000 */
[----:B------:R-:W-:Y:S01]  /*15ab0*/  BPT.TRAP 0x1 ;  /* 0x000000040000795c */ /* 0x000fe20000300000 */
.L_x_8989:
[----:B------:R-:W4:Y:S02]  /*15ac0*/  SYNCS.PHASECHK.TRANS64.TRYWAIT P0, [R17+URZ+0x19c80], R4 ;  /* 0x019c8004110075a7 */ /* 0x000f24000800017f */
[----:B----4-:R-:W-:Y:S05]  /*15ad0*/  @!P0 BRA `(.L_x_8990) ;  /* 0x00000008009c8947 */ /* 0x010fea0003800000 */
.L_x_8991:
[----:B------:R0:W0:Y:S02]  /*15ae0*/  SYNCS.PHASECHK.TRANS64.TRYWAIT P0, [R7+URZ+0x19c80], R0 ;  /* 0x019c8000070075a7 */ /* 0x000024000800017f */
[----:B0-----:R-:W-:Y:S05]  /*15af0*/  @!P0 NANOSLEEP.SYNCS 0x989680 ;  /* 0x009896800000895d */ /* 0x001fea0003900000 */
[----:B------:R-:W0:Y:S02]  /*15b00*/  @!P0 SYNCS.PHASECHK.TRANS64 P0, [R7+URZ+0x19c80], R0 ;  /* 0x019c8000070085a7 */ /* 0x000e24000800007f */
[----:B0-----:R-:W-:Y:S05]  /*15b10*/  @!P0 BRA `(.L_x_8991) ;  /* 0xfffffffc00f08947 */ /* 0x001fea000383ffff */
.L_x_8980:
[----:B------:R-:W-:Y:S05]  /*15b20*/  BSYNC B0 ;  /* 0x0000000000007941 */ /* 0x000fea0003800000 */
.L_x_8979:
[----:B------:R-:W-:Y:S05]  /*15b30*/  EXIT ;  /* 0x000000000000794d */ /* 0x000fea0003800000 */
.L_x_8811:
[----:B0-----:R-:W-:-:S04]  /*15b40*/  IMAD.U32 R3, RZ, RZ, UR45 ;  /* 0x0000002dff037e24 */ /* 0x001fc8000f8e00ff */
[----:B------:R0:W1:Y:S03]  /*15b50*/  SYNCS.PHASECHK.TRANS64.TRYWAIT P1, [R3+URZ+0x19c00], R6 ;  /* 0x019c0006030075a7 */ /* 0x000066000802017f */
[----:B-1----:R-:W-:Y:S05]  /*15b60*/  @!P1 NANOSLEEP.SYNCS 0x989680 ;  /* 0x009896800000995d */ /* 0x002fea0003900000 */
[----:B------:R-:W1:Y:S02]  /*15b70*/  @!P1 SYNCS.PHASECHK.TRANS64 P1, [R3+URZ+0x19c00], R6 ;  /* 0x019c0006030095a7 */ /* 0x000e64000802007f */
[----:B-1----:R-:W-:Y:S05]  /*15b80*/  @!P1 BRA `(.L_x_8811) ;  /* 0xfffffffc00ec9947 */ /* 0x002fea000383ffff */
[----:B------:R-:W-:Y:S05]  /*15b90*/  BRA `(.L_x_8992) ;  /* 0xfffffec000507947 */ /* 0x000fea000383ffff */
.L_x_8815:
[----:B0-----:R0:W2:Y:S02]  /*15ba0*/  SYNCS.PHASECHK.TRANS64.TRYWAIT P2, [R5+URZ+0x19c30], R2 ;  /* 0x019c3002050075a7 */ /* 0x0010a4000804017f */
[----:B--2---:R-:W-:Y:S05]  /*15bb0*/  @!P2 NANOSLEEP.SYNCS 0x989680 ;  /* 0x009896800000a95d */ /* 0x004fea0003900000 */
[----:B------:R-:W2:Y:S02]  /*15bc0*/  @!P2 SYNCS.PHASECHK.TRANS64 P2, [R5+URZ+0x19c30], R2 ;  /* 0x019c30020500a5a7 */ /* 0x000ea4000804007f */
[----:B--2---:R-:W-:Y:S05]  /*15bd0*/  @!P2 BRA `(.L_x_8815) ;  /* 0xfffffffc00f0a947 */ /* 0x004fea000383ffff */
[----:B------:R-:W-:Y:S05]  /*15be0*/  BRA `(.L_x_8814) ;  /* 0xfffffec000747947 */ /* 0x000fea000383ffff */
.L_x_8831:
[----:B-1----:R-:W-:-:S04]  /*15bf0*/  IMAD.U32 R15, RZ, RZ, UR24 ;  /* 0x00000018ff0f7e24 */ /* 0x002fc8000f8e00ff */
[----:B------:R1:W2:Y:S03]  /*15c00*/  SYNCS.PHASECHK.TRANS64.TRYWAIT P2, [R15+URZ+0x19c30], R12 ;  /* 0x019c300c0f0075a7 */ /* 0x0002a6000804017f */
[----:B--2---:R-:W-:Y:S05]  /*15c10*/  @!P2 NANOSLEEP.SYNCS 0x989680 ;  /* 0x009896800000a95d */ /* 0x004fea0003900000 */
[----:B------:R-:W2:Y:S02]  /*15c20*/  @!P2 SYNCS.PHASECHK.TRANS64 P2, [R15+URZ+0x19c30], R12 ;  /* 0x019c300c0f00a5a7 */ /* 0x000ea4000804007f */
[----:B--2---:R-:W-:Y:S05]  /*15c30*/  @!P2 BRA `(.L_x_8831) ;  /* 0xfffffffc00eca947 */ /* 0x004fea000383ffff */
[----:B------:R-:W-:Y:S05]  /*15c40*/  BRA `(.L_x_8830) ;  /* 0xfffffef800a47947 */ /* 0x000fea000383ffff */
.L_x_8835:
[----:B-1----:R-:W-:-:S04]  /*15c50*/  IMAD.U32 R15, RZ, RZ, UR11 ;  /* 0x0000000bff0f7e24 */ /* 0x002fc8000f8e00ff */
[----:B------:R1:W2:Y:S03]  /*15c60*/  SYNCS.PHASECHK.TRANS64.TRYWAIT P2, [R15+URZ+0x19c50], R12 ;  /* 0x019c500c0f0075a7 */ /* 0x0002a6000804017f */
[----:B--2---:R-:W-:Y:S05]  /*15c70*/  @!P2 NANOSLEEP.SYNCS 0x989680 ;  /* 0x009896800000a95d */ /* 0x004fea0003900000 */
[----:B------:R-:W2:Y:S02]  /*15c80*/  @!P2 SYNCS.PHASECHK.TRANS64 P2, [R15+URZ+0x19c50], R12 ;  /* 0x019c500c0f00a5a7 */ /* 0x000ea4000804007f */
[----:B--2---:R-:W-:Y:S05]  /*15c90*/  @!P2 BRA `(.L_x_8835) ;  /* 0xfffffffc00eca947 */ /* 0x004fea000383ffff */
[----:B------:R-:W-:Y:S05]  /*15ca0*/  BRA `(.L_x_8834) ;  /* 0xfffffef800f47947 */ /* 0x000fea000383ffff */
.L_x_8853:
[----:B-1----:R-:W-:-:S04]  /*15cb0*/  IMAD.U32 R11, RZ, RZ, UR6 ;  /* 0x00000006ff0b7e24 */ /* 0x002fc8000f8e00ff */
[----:B------:R1:W2:Y:S03]  /*15cc0*/  SYNCS.PHASECHK.TRANS64.TRYWAIT P2, [R11+URZ+0x19c30], R8 ;  /* 0x019c30080b0075a7 */ /* 0x0002a6000804017f */
[----:B--2---:R-:W-:Y:S05]  /*15cd0*/  @!P2 NANOSLEEP.SYNCS 0x989680 ;  /* 0x009896800000a95d */ /* 0x004fea0003900000 */
[----:B------:R-:W2:Y:S02]  /*15ce0*/  @!P2 SYNCS.PHASECHK.TRANS64 P2, [R11+URZ+0x19c30], R8 ;  /* 0x019c30080b00a5a7 */ /* 0x000ea4000804007f */
[----:B--2---:R-:W-:Y:S05]  /*15cf0*/  @!P2 BRA `(.L_x_8853) ;  /* 0xfffffffc00eca947 */ /* 0x004fea000383ffff */
[----:B------:R-:W-:Y:S05]  /*15d00*/  BRA `(.L_x_8852) ;  /* 0xffffff2c00f07947 */ /* 0x000fea000383ffff */
.L_x_8857:
[----:B-1----:R-:W-:-:S04]  /*15d10*/  IMAD.U32 R11, RZ, RZ, UR14 ;  /* 0x0000000eff0b7e24 */ /* 0x002fc8000f8e00ff */
[----:B------:R1:W2:Y:S03]  /*15d20*/  SYNCS.PHASECHK.TRANS64.TRYWAIT P2, [R11+URZ+0x19c50], R8 ;  /* 0x019c50080b0075a7 */ /* 0x0002a6000804017f */
[----:B--2---:R-:W-:Y:S05]  /*15d30*/  @!P2 NANOSLEEP.SYNCS 0x989680 ;  /* 0x009896800000a95d */ /* 0x004fea0003900000 */
[----:B------:R-:W2:Y:S02]  /*15d40*/  @!P2 SYNCS.PHASECHK.TRANS64 P2, [R11+URZ+0x19c50], R8 ;  /* 0x019c50080b00a5a7 */ /* 0x000ea4000804007f */
[----:B--2---:R-:W-:Y:S05]  /*15d50*/  @!P2 BRA `(.L_x_8857) ;  /* 0xfffffffc00eca947 */ /* 0x004fea000383ffff */
[----:B------:R-:W-:Y:S05]  /*15d60*/  BRA `(.L_x_8856) ;  /* 0xffffff3000407947 */ /* 0x000fea000383ffff */
.L_x_8864:
[----:B-1----:R-:W-:-:S04]  /*15d70*/  IMAD.U32 R15, RZ, RZ, UR23 ;  /* 0x00000017ff0f7e24 */ /* 0x002fc8000f8e00ff */
[----:B------:R1:W2:Y:S03]  /*15d80*/  SYNCS.PHASECHK.TRANS64.TRYWAIT P2, [R15+URZ+0x19c30], R8 ;  /* 0x019c30080f0075a7 */ /* 0x0002a6000804017f */
[----:B--2---:R-:W-:Y:S05]  /*15d90*/  @!P2 NANOSLEEP.SYNCS 0x989680 ;  /* 0x009896800000a95d */ /* 0x004fea0003900000 */
[----:B------:R-:W2:Y:S02]  /*15da0*/  @!P2 SYNCS.PHASECHK.TRANS64 P2, [R15+URZ+0x19c30], R8 ;  /* 0x019c30080f00a5a7 */ /* 0x000ea4000804007f */
[----:B--2---:R-:W-:Y:S05]  /*15db0*/  @!P2 BRA `(.L_x_8864) ;  /* 0xfffffffc00eca947 */ /* 0x004fea000383ffff */
[----:B------:R-:W-:Y:S05]  /*15dc0*/  BRA `(.L_x_8863) ;  /* 0xffffff5000d87947 */ /* 0x000fea000383ffff */
.L_x_8868:
[----:B-1----:R-:W-:-:S04]  /*15dd0*/  IMAD.U32 R15, RZ, RZ, UR11 ;  /* 0x0000000bff0f7e24 */ /* 0x002fc8000f8e00ff */
[----:B------:R1:W2:Y:S03]  /*15de0*/  SYNCS.PHASECHK.TRANS64.TRYWAIT P2, [R15+URZ+0x19c50], R8 ;  /* 0x019c50080f0075a7 */ /* 0x0002a6000804017f */
[----:B--2---:R-:W-:Y:S05]  /*15df0*/  @!P2 NANOSLEEP.SYNCS 0x989680 ;  /* 0x009896800000a95d */ /* 0x004fea0003900000 */
[----:B------:R-:W2:Y:S02]  /*15e00*/  @!P2 SYNCS.PHASECHK.TRANS64 P2, [R15+URZ+0x19c50], R8 ;  /* 0x019c50080f00a5a7 */ /* 0x000ea4000804007f */
[----:B--2---:R-:W-:Y:S05]  /*15e10*/  @!P2 BRA `(.L_x_8868) ;  /* 0xfffffffc00eca947 */ /* 0x004fea000383ffff */
[----:B------:R-:W-:Y:S05]  /*15e20*/  BRA `(.L_x_8867) ;  /* 0xffffff5400287947 */ /* 0x000fea000383ffff */
.L_x_8882:
[----:B-1----:R-:W-:-:S04]  /*15e30*/  IMAD.U32 R5, RZ, RZ, UR11 ;  /* 0x0000000bff057e24 */ /* 0x002fc8000f8e00ff */
[----:B------:R1:W2:Y:S03]  /*15e40*/  SYNCS.PHASECHK.TRANS64.TRYWAIT P1, [R5+URZ+0x19c50], R0 ;  /* 0x019c5000050075a7 */ /* 0x0002a6000802017f */
[----:B--2---:R-:W-:Y:S05]  /*15e50*/  @!P1 NANOSLEEP.SYNCS 0x989680 ;  /* 0x009896800000995d */ /* 0x004fea0003900000 */
[----:B------:R-:W2:Y:S02]  /*15e60*/  @!P1 SYNCS.PHASECHK.TRANS64 P1, [R5+URZ+0x19c50], R0 ;  /* 0x019c5000050095a7 */ /* 0x000ea4000802007f */
[----:B--2---:R-:W-:Y:S05]  /*15e70*/  @!P1 BRA `(.L_x_8882) ;  /* 0xfffffffc00ec9947 */ /* 0x004fea000383ffff */
[----:B------:R-:W-:Y:S05]  /*15e80*/  BRA `(.L_x_8881) ;  /* 0xffffff8400707947 */ /* 0x000fea000383ffff */
.L_x_8922:
[----:B------:R-:W-:Y:S02]  /*15e90*/  IMAD.MOV.U32 R13, RZ, RZ, R4 ;  /* 0x000000ffff0d7224 */ /* 0x000fe400078e0004 */
[----:B------:R-:W-:Y:S02]  /*15ea0*/  IMAD.MOV.U32 R12, RZ, RZ, RZ ;  /* 0x000000ffff0c7224 */ /* 0x000fe400078e00ff */
[----:B------:R-:W-:Y:S02]  /*15eb0*/  IMAD.MOV.U32 R11, RZ, RZ, 0x1f ;  /* 0x0000001fff0b7424 */ /* 0x000fe400078e00ff */
[----:B------:R-:W-:-:S07]  /*15ec0*/  IMAD.MOV.U32 R15, RZ, RZ, -0x1 ;  /* 0xffffffffff0f7424 */ /* 0x000fce00078e00ff */
[----:B0-----:R-:W-:Y:S05]  /*15ed0*/  WARPSYNC.COLLECTIVE R15, `(.L_x_8993) ;  /* 0x000000000f087348 */ /* 0x001fea0003c00000 */
[----:B------:R1:W2:Y:S02]  /*15ee0*/  SHFL.IDX P6, R14, R13, R12, R11 ;  /* 0x0000000c0d0e7389 */ /* 0x0002a400000c000b */
[----:B012---:R-:W-:Y:S01]  /*15ef0*/  ENDCOLLECTIVE ;  /* 0x000000000000791b */ /* 0x007fe20003800000 */
.L_x_8993:
[----:B------:R-:W-:Y:S05]  /*15f00*/  BRA `(.L_x_8994) ;  /* 0xffffffc800ec7947 */ /* 0x000fea000383ffff */
.L_x_8924:
[----:B------:R-:W-:Y:S01]  /*15f10*/  BSSY B0, `(.L_x_8995) ;  /* 0x0000006000007945 */ /* 0x000fe20003800000 */
[----:B------:R-:W-:-:S07]  /*15f20*/  IMAD.MOV.U32 R15, RZ, RZ, -0x1 ;  /* 0xffffffffff0f7424 */ /* 0x000fce00078e00ff */
[----:B0-----:R-:W-:Y:S05]  /*15f30*/  WARPSYNC.COLLECTIVE R15, `(.L_x_8996) ;  /* 0x000000000f0c7348 */ /* 0x001fea0003c00000 */
[----:B------:R-:W-:Y:S02]  /*15f40*/  ELECT P6, UR62, PT ;  /* 0x00000000003e782f */ /* 0x000fe400038c0000 */
[----:B------:R-:W-:Y:S01]  /*15f50*/  MOV R14, UR62 ;  /* 0x0000003e000e7c02 */ /* 0x000fe20008000f00 */
[----:B0-----:R-:W-:Y:S10]  /*15f60*/  ENDCOLLECTIVE ;  /* 0x000000000000791b */ /* 0x001ff40003800000 */
.L_x_8996:
[----:B------:R-:W-:Y:S05]  /*15f70*/  BSYNC B0 ;  /* 0x0000000000007941 */ /* 0x000fea0003800000 */
.L_x_8995:
[----:B------:R-:W-:Y:S05]  /*15f80*/  BRA `(.L_x_8997) ;  /* 0xffffffc800ec7947 */ /* 0x000fea000383ffff */
.L_x_8927:
[----:B-1----:R1:W2:Y:S02]  /*15f90*/  SYNCS.PHASECHK.TRANS64.TRYWAIT P2, [R3+URZ+0x19c80], R2 ;  /* 0x019c8002030075a7 */ /* 0x0022a4000804017f */
[----:B--2---:R-:W-:Y:S05]  /*15fa0*/  @!P2 NANOSLEEP.SYNCS 0x989680 ;  /* 0x009896800000a95d */ /* 0x004fea0003900000 */
[----:B------:R-:W2:Y:S02]  /*15fb0*/  @!P2 SYNCS.PHASECHK.TRANS64 P2, [R3+URZ+0x19c80], R2 ;  /* 0x019c80020300a5a7 */ /* 0x000ea4000804007f */
[----:B--2---:R-:W-:Y:S05]  /*15fc0*/  @!P2 BRA `(.L_x_8927) ;  /* 0xfffffffc00f0a947 */ /* 0x004fea000383ffff */
[----:B------:R-:W-:Y:S05]  /*15fd0*/  BRA `(.L_x_8998) ;  /* 0xffffffcc00407947 */ /* 0x000fea000383ffff */
.L_x_8929:
[----:B--2---:R2:W3:Y:S02]  /*15fe0*/  SYNCS.PHASECHK.TRANS64.TRYWAIT P2, [R3+URZ+0x19c40], R2 ;  /* 0x019c4002030075a7 */ /* 0x0044e4000804017f */
[----:B---3--:R-:W-:Y:S05]  /*15ff0*/  @!P2 NANOSLEEP.SYNCS 0x989680 ;  /* 0x009896800000a95d */ /* 0x008fea0003900000 */
[----:B------:R-:W3:Y:S02]  /*16000*/  @!P2 SYNCS.PHASECHK.TRANS64 P2, [R3+URZ+0x19c40], R2 ;  /* 0x019c40020300a5a7 */ /* 0x000ee4000804007f */
[----:B---3--:R-:W-:Y:S05]  /*16010*/  @!P2 BRA `(.L_x_8929) ;  /* 0xfffffffc00f0a947 */ /* 0x008fea000383ffff */
[----:B------:R-:W-:Y:S05]  /*16020*/  BRA `(.L_x_8999) ;  /* 0xffffffcc00bc7947 */ /* 0x000fea000383ffff */
.L_x_8932:
[----:B-1----:R-:W-:-:S04]  /*16030*/  IMAD.U32 R4, RZ, RZ, UR40 ;  /* 0x00000028ff047e24 */ /* 0x002fc8000f8e00ff */
[----:B------:R1:W2:Y:S03]  /*16040*/  SYNCS.PHASECHK.TRANS64.TRYWAIT P0, [R4+URZ+0x19c20], R3 ;  /* 0x019c2003040075a7 */ /* 0x0002a6000800017f */
[----:B--2---:R-:W-:Y:S05]  /*16050*/  @!P0 NANOSLEEP.SYNCS 0x989680 ;  /* 0x009896800000895d */ /* 0x004fea0003900000 */
[----:B------:R-:W2:Y:S02]  /*16060*/  @!P0 SYNCS.PHASECHK.TRANS64 P0, [R4+URZ+0x19c20], R3 ;  /* 0x019c2003040085a7 */ /* 0x000ea4000800007f */
[----:B--2---:R-:W-:Y:S05]  /*16070*/  @!P0 BRA `(.L_x_8932) ;  /* 0xfffffffc00ec8947 */ /* 0x004fea000383ffff */
[----:B------:R-:W-:Y:S05]  /*16080*/  BRA `(.L_x_9000) ;  /* 0xffffffd000d47947 */ /* 0x000fea000383ffff */
.L_x_8938:
[----:B0-----:R0:W1:Y:S02]  /*16090*/  SYNCS.PHASECHK.TRANS64.TRYWAIT P0, [R6+URZ+0x19c80], R4 ;  /* 0x019c8004060075a7 */ /* 0x001064000800017f */
[----:B-1----:R-:W-:Y:S05]  /*160a0*/  @!P0 NANOSLEEP.SYNCS 0x989680 ;  /* 0x009896800000895d */ /* 0x002fea0003900000 */
[----:B------:R-:W1:Y:S02]  /*160b0*/  @!P0 SYNCS.PHASECHK.TRANS64 P0, [R6+URZ+0x19c80], R4 ;  /* 0x019c8004060085a7 */ /* 0x000e64000800007f */
[----:B-1----:R-:W-:Y:S05]  /*160c0*/  @!P0 BRA `(.L_x_8938) ;  /* 0xfffffffc00f08947 */ /* 0x002fea000383ffff */
[----:B------:R-:W-:Y:S05]  /*160d0*/  BRA `(.L_x_9001) ;  /* 0xffffffd400687947 */ /* 0x000fea000383ffff */
.L_x_8945:
[----:B-1----:R1:W2:Y:S02]  /*160e0*/  SYNCS.PHASECHK.TRANS64.TRYWAIT P0, [R6+URZ+0x19c40], R4 ;  /* 0x019c4004060075a7 */ /* 0x0022a4000800017f */
[----:B--2---:R-:W-:Y:S05]  /*160f0*/  @!P0 NANOSLEEP.SYNCS 0x989680 ;  /* 0x009896800000895d */ /* 0x004fea0003900000 */
[----:B------:R-:W2:Y:S02]  /*16100*/  @!P0 SYNCS.PHASECHK.TRANS64 P0, [R6+URZ+0x19c40], R4 ;  /* 0x019c4004060085a7 */ /* 0x000ea4000800007f */
[----:B--2---:R-:W-:Y:S05]  /*16110*/  @!P0 BRA `(.L_x_8945) ;  /* 0xfffffffc00f08947 */ /* 0x004fea000383ffff */
[----:B------:R-:W-:Y:S05]  /*16120*/  BRA `(.L_x_9002) ;  /* 0xffffffd800647947 */ /* 0x000fea000383ffff */
.L_x_8953:
[----:B0-----:R0:W1:Y:S02]  /*16130*/  SYNCS.PHASECHK.TRANS64.TRYWAIT P2, [R12+URZ+0x19c70], R5 ;  /* 0x019c70050c0075a7 */ /* 0x001064000804017f */
[----:B-1----:R-:W-:Y:S05]  /*16140*/  @!P2 NANOSLEEP.SYNCS 0x989680 ;  /* 0x009896800000a95d */ /* 0x002fea0003900000 */
[----:B------:R-:W1:Y:S02]  /*16150*/  @!P2 SYNCS.PHASECHK.TRANS64 P2, [R12+URZ+0x19c70], R5 ;  /* 0x019c70050c00a5a7 */ /* 0x000e64000804007f */
[----:B-1----:R-:W-:Y:S05]  /*16160*/  @!P2 BRA `(.L_x_8953) ;  /* 0xfffffffc00f0a947 */ /* 0x002fea000383ffff */
[----:B------:R-:W-:Y:S05]  /*16170*/  BRA `(.L_x_9003) ;  /* 0xffffffdc00787947 */ /* 0x000fea000383ffff */
.L_x_8955:
[----:B0-----:R0:W1:Y:S02]  /*16180*/  SYNCS.PHASECHK.TRANS64.TRYWAIT P2, [R12+URZ+0x19c60], R5 ;  /* 0x019c60050c0075a7 */ /* 0x001064000804017f */
[----:B-1----:R-:W-:Y:S05]  /*16190*/  @!P2 NANOSLEEP.SYNCS 0x989680 ;  /* 0x009896800000a95d */ /* 0x002fea0003900000 */
[----:B------:R-:W1:Y:S02]  /*161a0*/  @!P2 SYNCS.PHASECHK.TRANS64 P2, [R12+URZ+0x19c60], R5 ;  /* 0x019c60050c00a5a7 */ /* 0x000e64000804007f */
[----:B-1----:R-:W-:Y:S05]  /*161b0*/  @!P2 BRA `(.L_x_8955) ;  /* 0xfffffffc00f0a947 */ /* 0x002fea000383ffff */
[----:B------:R-:W-:Y:S05]  /*161c0*/  BRA `(.L_x_9004) ;  /* 0xffffffdc00807947 */ /* 0x000fea000383ffff */
.L_x_8962:
[----:B-1----:R1:W2:Y:S02]  /*161d0*/  SYNCS.PHASECHK.TRANS64.TRYWAIT P0, [R2+URZ+0x19c70], R3 ;  /* 0x019c7003020075a7 */ /* 0x0022a4000800017f */
[----:B--2---:R-:W-:Y:S05]  /*161e0*/  @!P0 NANOSLEEP.SYNCS 0x989680 ;  /* 0x009896800000895d */ /* 0x004fea0003900000 */
[----:B------:R-:W2:Y:S02]  /*161f0*/  @!P0 SYNCS.PHASECHK.TRANS64 P0, [R2+URZ+0x19c70], R3 ;  /* 0x019c7003020085a7 */ /* 0x000ea4000800007f */
[----:B--2---:R-:W-:Y:S05]  /*16200*/  @!P0 BRA `(.L_x_8962) ;  /* 0xfffffffc00f08947 */ /* 0x004fea000383ffff */
[----:B------:R-:W-:Y:S05]  /*16210*/  BRA `(.L_x_9005) ;  /* 0xffffffe400047947 */ /* 0x000fea000383ffff */
.L_x_8964:
[----:B-1----:R1:W2:Y:S02]  /*16220*/  SYNCS.PHASECHK.TRANS64.TRYWAIT P0, [R2+URZ+0x19c60], R3 ;  /* 0x019c6003020075a7 */ /* 0x0022a4000800017f */
[----:B--2---:R-:W-:Y:S05]  /*16230*/  @!P0 NANOSLEEP.SYNCS 0x989680 ;  /* 0x009896800000895d */ /* 0x004fea0003900000 */
[----:B------:R-:W2:Y:S02]  /*16240*/  @!P0 SYNCS.PHASECHK.TRANS64 P0, [R2+URZ+0x19c60], R3 ;  /* 0x019c6003020085a7 */ /* 0x000ea4000800007f */
[----:B--2---:R-:W-:Y:S05]  /*16250*/  @!P0 BRA `(.L_x_8964) ;  /* 0xfffffffc00f08947 */ /* 0x004fea000383ffff */
[----:B------:R-:W-:Y:S05]  /*16260*/  BRA `(.L_x_9006) ;  /* 0xffffffe4000c7947 */ /* 0x000fea000383ffff */
.L_x_8977:
[----:B0-----:R0:W1:Y:S02]  /*16270*/  SYNCS.PHASECHK.TRANS64.TRYWAIT P0, [R6+URZ+0x19c20], R0 ;  /* 0x019c2000060075a7 */ /* 0x001064000800017f */
[----:B-1----:R-:W-:Y:S05]  /*16280*/  @!P0 NANOSLEEP.SYNCS 0x989680 ;  /* 0x009896800000895d */ /* 0x002fea0003900000 */
[----:B------:R-:W1:Y:S02]  /*16290*/  @!P0 SYNCS.PHASECHK.TRANS64 P0, [R6+URZ+0x19c20], R0 ;  /* 0x019c2000060085a7 */ /* 0x000e64000800007f */
[----:B-1----:R-:W-:Y:S05]  /*162a0*/  @!P0 BRA `(.L_x_8977) ;  /* 0xfffffffc00f08947 */ /* 0x002fea000383ffff */
[----:B------:R-:W-:Y:S05]  /*162b0*/  BRA `(.L_x_9007) ;  /* 0xfffffff4004c7947 */ /* 0x000fea000383ffff */
.L_x_8978:
        /* <DEDUP_REMOVED lines=11> */
.L_x_9009:
[----:B------:R-:W-:Y:S05]  /*16370*/  BSYNC B0 ;  /* 0x0000000000007941 */ /* 0x000fea0003800000 */
.L_x_9008:
[----:B------:R-:W-:Y:S05]  /*16380*/  BRA `(.L_x_9010) ;  /* 0xfffffff400347947 */ /* 0x000fea000383ffff */
.L_x_8981:
[----:B------:R-:W-:Y:S01]  /*16390*/  BSSY B1, `(.L_x_9011) ;  /* 0x0000006000017945 */ /* 0x000fe20003800000 */
[----:B------:R-:W-:-:S07]  /*163a0*/  IMAD.MOV.U32 R15, RZ, RZ, -0x1 ;  /* 0xffffffffff0f7424 */ /* 0x000fce00078e00ff */
[----:B0-----:R-:W-:Y:S05]  /*163b0*/  WARPSYNC.COLLECTIVE R15, `(.L_x_9012) ;  /* 0x000000000f0c7348 */ /* 0x001fea0003c00000 */
[----:B------:R-:W-:Y:S02]  /*163c0*/  ELECT P6, UR62, PT ;  /* 0x00000000003e782f */ /* 0x000fe400038c0000 */
[----:B------:R-:W-:Y:S01]  /*163d0*/  MOV R14, UR62 ;  /* 0x0000003e000e7c02 */ /* 0x000fe20008000f00 */
[----:B0-----:R-:W-:Y:S10]  /*163e0*/  ENDCOLLECTIVE ;  /* 0x000000000000791b */ /* 0x001ff40003800000 */
.L_x_9012:
[----:B------:R-:W-:Y:S05]  /*163f0*/  BSYNC B1 ;  /* 0x0000000000017941 */ /* 0x000fea0003800000 */
.L_x_9011:
[----:B------:R-:W-:Y:S05]  /*16400*/  BRA `(.L_x_9013) ;  /* 0xfffffff4002c7947 */ /* 0x000fea000383ffff */
.L_x_8983:
[----:B0-----:R0:W1:Y:S02]  /*16410*/  SYNCS.PHASECHK.TRANS64.TRYWAIT P1, [R5+URZ], R4 ;  /* 0x00000004050075a7 */ /* 0x001064000802017f */
[----:B-1----:R-:W-:Y:S05]  /*16420*/  @!P1 NANOSLEEP.SYNCS 0x989680 ;  /* 0x009896800000995d */ /* 0x002fea0003900000 */
[----:B------:R-:W1:Y:S02]  /*16430*/  @!P1 SYNCS.PHASECHK.TRANS64 P1, [R5+URZ], R4 ;  /* 0x00000004050095a7 */ /* 0x000e64000802007f */
[----:B-1----:R-:W-:Y:S05]  /*16440*/  @!P1 BRA `(.L_x_8983) ;  /* 0xfffffffc00f09947 */ /* 0x002fea000383ffff */
[----:B------:R-:W-:Y:S05]  /*16450*/  BRA `(.L_x_9014) ;  /* 0xfffffff400607947 */ /* 0x000fea000383ffff */
.L_x_8984:
[----:B-1----:R1:W2:Y:S02]  /*16460*/  SYNCS.PHASECHK.TRANS64.TRYWAIT P1, [R9+URZ], R0 ;  /* 0x00000000090075a7 */ /* 0x0022a4000802017f */
[----:B--2---:R-:W-:Y:S05]  /*16470*/  @!P1 NANOSLEEP.SYNCS 0x989680 ;  /* 0x009896800000995d */ /* 0x004fea0003900000 */
[----:B------:R-:W2:Y:S02]  /*16480*/  @!P1 SYNCS.PHASECHK.TRANS64 P1, [R9+URZ], R0 ;  /* 0x00000000090095a7 */ /* 0x000ea4000802007f */
[----:B--2---:R-:W-:Y:S05]  /*16490*/  @!P1 BRA `(.L_x_8984) ;  /* 0xfffffffc00f09947 */ /* 0x004fea000383ffff */
[----:B------:R-:W-:Y:S05]  /*164a0*/  BRA `(.L_x_9015) ;  /* 0xfffffff400547947 */ /* 0x000fea000383ffff */
.L_x_8986:
[----:B--2---:R2:W3:Y:S02]  /*164b0*/  SYNCS.PHASECHK.TRANS64.TRYWAIT P1, [R17+URZ+0x19c60], R4 ;  /* 0x019c6004110075a7 */ /* 0x0044e4000802017f */
[----:B---3--:R-:W-:Y:S05]  /*164c0*/  @!P1 NANOSLEEP.SYNCS 0x989680 ;  /* 0x009896800000995d */ /* 0x008fea0003900000 */
[----:B------:R-:W3:Y:S02]  /*164d0*/  @!P1 SYNCS.PHASECHK.TRANS64 P1, [R17+URZ+0x19c60], R4 ;  /* 0x019c6004110095a7 */ /* 0x000ee4000802007f */
[----:B---3--:R-:W-:Y:S05]  /*164e0*/  @!P1 BRA `(.L_x_8986) ;  /* 0xfffffffc00f09947 */ /* 0x008fea000383ffff */
[----:B------:R-:W-:Y:S05]  /*164f0*/  BRA `(.L_x_9016) ;  /* 0xfffffff400547947 */ /* 0x000fea000383ffff */
.L_x_8988:
[----:B---3--:R3:W4:Y:S02]  /*16500*/  SYNCS.PHASECHK.TRANS64.TRYWAIT P1, [R7+URZ+0x19c60], R0 ;  /* 0x019c6000070075a7 */ /* 0x008724000802017f */
[----:B----4-:R-:W-:Y:S05]  /*16510*/  @!P1 NANOSLEEP.SYNCS 0x989680 ;  /* 0x009896800000995d */ /* 0x010fea0003900000 */
[----:B------:R-:W4:Y:S02]  /*16520*/  @!P1 SYNCS.PHASECHK.TRANS64 P1, [R7+URZ+0x19c60], R0 ;  /* 0x019c6000070095a7 */ /* 0x000f24000802007f */
[----:B----4-:R-:W-:Y:S05]  /*16530*/  @!P1 BRA `(.L_x_8988) ;  /* 0xfffffffc00f09947 */ /* 0x010fea000383ffff */
[----:B------:R-:W-:Y:S05]  /*16540*/  BRA `(.L_x_9017) ;  /* 0xfffffff400547947 */ /* 0x000fea000383ffff */
.L_x_8990:
[----:B----4-:R4:W0:Y:S02]  /*16550*/  SYNCS.PHASECHK.TRANS64.TRYWAIT P0, [R17+URZ+0x19c80], R4 ;  /* 0x019c8004110075a7 */ /* 0x010824000800017f */
[----:B0-----:R-:W-:Y:S05]  /*16560*/  @!P0 NANOSLEEP.SYNCS 0x989680 ;  /* 0x009896800000895d */ /* 0x001fea0003900000 */
[----:B------:R-:W0:Y:S02]  /*16570*/  @!P0 SYNCS.PHASECHK.TRANS64 P0, [R17+URZ+0x19c80], R4 ;  /* 0x019c8004110085a7 */ /* 0x000e24000800007f */
[----:B0-----:R-:W-:Y:S05]  /*16580*/  @!P0 BRA `(.L_x_8990) ;  /* 0xfffffffc00f08947 */ /* 0x001fea000383ffff */
[----:B------:R-:W-:Y:S05]  /*16590*/  BRA `(.L_x_8991) ;  /* 0xfffffff400507947 */ /* 0x000fea000383ffff */
.L_x_9018:
        /* <DEDUP_REMOVED lines=14> */
.L_x_12366:


//--------------------- .text._ZN7cutlass13device_kernelIN5flash11enable_sm90INS1_16FlashAttnFwdSm90INS1_25CollectiveMainloopFwdSm90ILi2EN4cute5tupleIJNS5_1CILi1EEES8_S8_EEENS6_IJNS7_ILi192EEENS7_ILi128EEENS7_ILi96EEEEEELi96ENS_12float_e4m3_tEfNS_4arch4Sm90ELb0ELb1ELb1ELb1ELb0ELb1ELb0ELb1ELb1ELb0ELb0ELb0EEENS1_21CollectiveEpilogueFwdINS6_IJSA_SC_SB_EEES9_NS_10bfloat16_tESG_Li384ELb1ELb0ELb0ELb1EEENS1_36VarlenDynamicPersistentTileSchedulerILi192ELi128ELi384ELi128ELb0ELb0ELb1ELb1ELb0ELb1EEEEEEEEEvNT_6ParamsE --------------------------
	.section	.text._ZN7cutlass13device_kernelIN5flash11enable_sm90INS1_16FlashAttnFwdSm90INS1_25CollectiveMainloopFwdSm90ILi2EN4cute5tupleIJNS5_1CILi1EEES8_S8_EEENS6_IJNS7_ILi192EEENS7_ILi128EEENS7_ILi96EEEEEELi96ENS_12float_e4m3_tEfNS_4arch4Sm90ELb0ELb1ELb1ELb1ELb0ELb1ELb0ELb1ELb1ELb0ELb0ELb0EEENS1_21CollectiveEpilogueFwdINS6_IJSA_SC_SB_EEES9_NS_10bfloat16_tESG_Li384ELb1ELb0ELb0ELb1EEENS1_36VarlenDynamicPersistentTileSchedulerILi192ELi128ELi384ELi128ELb0ELb0ELb1ELb1ELb0ELb1EEEEEEEEEvNT_6ParamsE,"ax",@progbits
	.align	128
.text._ZN7cutlass13device_kernelIN5flash11enable_sm90INS1_16FlashAttnFwdSm90INS1_25CollectiveMainloopFwdSm90ILi2EN4cute5tupleIJNS5_1CILi1EEES8_S8_EEENS6_IJNS7_ILi192EEENS7_ILi128EEENS7_ILi96EEEEEELi96ENS_12float_e4m3_tEfNS_4arch4Sm90ELb0ELb1ELb1ELb1ELb0ELb1ELb0ELb1ELb1ELb0ELb0ELb0EEENS1_21CollectiveEpilogueFwdINS6_IJSA_SC_SB_EEES9_NS_10bfloat16_tESG_Li384ELb1ELb0ELb0ELb1EEENS1_36VarlenDynamicPersistentTileSchedulerILi192ELi128ELi384ELi128ELb0ELb0ELb1ELb1ELb0ELb1EEEEEEEEEvNT_6ParamsE:
        .type           _ZN7cutlass13device_kernelIN5flash11enable_sm90INS1_16FlashAttnFwdSm90INS1_25CollectiveMainloopFwdSm90ILi2EN4cute5tupleIJNS5_1CILi1EEES8_S8_EEENS6_IJNS7_ILi192EEENS7_ILi128EEENS7_ILi96EEEEEELi96ENS_12float_e4m3_tEfNS_4arch4Sm90ELb0ELb1ELb1ELb1ELb0ELb1ELb0ELb1ELb1ELb0ELb0ELb0EEENS1_21CollectiveEpilogueFwdINS6_IJSA_SC_SB_EEES9_NS_10bfloat16_tESG_Li384ELb1ELb0ELb0ELb1EEENS1_36VarlenDynamicPersistentTileSchedulerILi192ELi128ELi384ELi128ELb0ELb0ELb1ELb1ELb0ELb1EEEEEEEEEvNT_6ParamsE,@function
        .size           _ZN7cutlass13device_kernelIN5flash11enable_sm90INS1_16FlashAttnFwdSm90INS1_25CollectiveMainloopFwdSm90ILi2EN4cute5tupleIJNS5_1CILi1EEES8_S8_EEENS6_IJNS7_ILi192EEENS7_ILi128EEENS7_ILi96EEEEEELi96ENS_12float_e4m3_tEfNS_4arch4Sm90ELb0ELb1ELb1ELb1ELb0ELb1ELb0ELb1ELb1ELb0ELb0ELb0EEENS1_21CollectiveEpilogueFwdINS6_IJSA_SC_SB_EEES9_NS_10bfloat16_tESG_Li384ELb1ELb0ELb0ELb1EEENS1_36VarlenDynamicPersistentTileSchedulerILi192ELi128ELi384ELi128ELb0ELb0ELb1ELb1ELb0ELb1EEEEEEEEEvNT_6ParamsE,(.L_x_12367 - _ZN7cutlass13device_kernelIN5flash11enable_sm90INS1_16FlashAttnFwdSm90INS1_25CollectiveMainloopFwdSm90ILi2EN4cute5tupleIJNS5_1CILi1EEES8_S8_EEENS6_IJNS7_ILi192EEENS7_ILi128EEENS7_ILi96EEEEEELi96ENS_12float_e4m3_tEfNS_4arch4Sm90ELb0ELb1ELb1ELb1ELb0ELb1ELb0ELb1ELb1ELb0ELb0ELb0EEENS1_21CollectiveEpilogueFwdINS6_IJSA_SC_SB_EEES9_NS_10bfloat16_tESG_Li384ELb1ELb0ELb0ELb1EEENS1_36VarlenDynamicPersistentTileSchedulerILi192ELi128ELi384ELi128ELb0ELb0ELb1ELb1ELb0ELb1EEEEEEEEEvNT_6ParamsE)
        .other          _ZN7cutlass13device_kernelIN5flash11enable_sm90INS1_16FlashAttnFwdSm90INS1_25CollectiveMainloopFwdSm90ILi2EN4cute5tupleIJNS5_1CILi1EEES8_S8_EEENS6_IJNS7_ILi192EEENS7_ILi128EEENS7_ILi96EEEEEELi96ENS_12float_e4m3_tEfNS_4arch4Sm90ELb0ELb1ELb1ELb1ELb0ELb1ELb0ELb1ELb1ELb0ELb0ELb0EEENS1_21CollectiveEpilogueFwdINS6_IJSA_SC_SB_EEES9_NS_10bfloat16_tESG_Li384ELb1ELb0ELb0ELb1EEENS1_36VarlenDynamicPersistentTileSchedulerILi192ELi128ELi384ELi128ELb0ELb0ELb1ELb1ELb0ELb1EEEEEEEEEvNT_6ParamsE,@"STO_CUDA_ENTRY STV_DEFAULT"
_ZN7cutlass13device_kernelIN5flash11enable_sm90INS1_16FlashAttnFwdSm90INS1_25CollectiveMainloopFwdSm90ILi2EN4cute5tupleIJNS5_1CILi1EEES8_S8_EEENS6_IJNS7_ILi192EEENS7_ILi128EEENS7_ILi96EEEEEELi96ENS_12float_e4m3_tEfNS_4arch4Sm90ELb0ELb1ELb1ELb1ELb0ELb1ELb0ELb1ELb1ELb0ELb0ELb0EEENS1_21CollectiveEpilogueFwdINS6_IJSA_SC_SB_EEES9_NS_10bfloat16_tESG_Li384ELb1ELb0ELb0ELb1EEENS1_36VarlenDynamicPersistentTileSchedulerILi192ELi128ELi384ELi128ELb0ELb0ELb1ELb1ELb0ELb1EEEEEEEEEvNT_6ParamsE:
        /* <DEDUP_REMOVED lines=26> */
.L_x_9020:
[----:B------:R-:W-:Y:S05]  /*01a0*/  BSYNC B0 ;  /* 0x0000000000007941 */ /* 0x000fea0003800000 */
.L_x_9019:
        /* <DEDUP_REMOVED lines=40> */
.L_x_9021:
        /* <DEDUP_REMOVED lines=22> */
.L_x_9022:
        /* <DEDUP_REMOVED lines=18> */
.L_x_9023:
        /* <DEDUP_REMOVED lines=22> */
.L_x_9024:
        /* <DEDUP_REMOVED lines=22> */
.L_x_9025:
        /* <DEDUP_REMOVED lines=9> */
.L_x_9028:
        /* <DEDUP_REMOVED lines=16> */
[----:B------:R-:W3:Y:S01]  /*0b00*/  LDL R18, [R1+0x24] ;  /* 0x0000240001127983 */ /* 0x000ee20000100800 */
[----:B------:R-:W0:Y:S02]  /*0b10*/  S2R R0, SR_TID.X ;  /* 0x0000000000007919 */ /* 0x000e240000002100 */
[----:B0-----:R-:W-:-:S05]  /*0b20*/  VIADD R8, R0, 0xffffff80 ;  /* 0xffffff8000087836 */ /* 0x001fca0000000000 */
[-C--:B--2---:R-:W-:Y:S02]  /*0b30*/  LEA.HI R2, R8, R8.reuse, RZ, 0x1 ;  /* 0x0000000808027211 */ /* 0x084fe400078f08ff */
[----:B------:R-:W-:Y:S02]  /*0b40*/  SHF.R.S32.HI R0, RZ, 0x1f, R8 ;  /* 0x0000001fff007819 */ /* 0x000fe40000011408 */
[--C-:B------:R-:W-:Y:S02]  /*0b50*/  SHF.R.S32.HI R23, RZ, 0x1, R2.reuse ;  /* 0x00000001ff177819 */ /* 0x100fe40000011402 */
[----:B------:R-:W-:Y:S02]  /*0b60*/  SHF.R.S32.HI R4, RZ, 0x1f, R2 ;  /* 0x0000001fff047819 */ /* 0x000fe40000011402 */
[----:B------:R-:W-:Y:S02]  /*0b70*/  LOP3.LUT R3, R2, 0xfffffffe, RZ, 0xc0, !PT ;  /* 0xfffffffe02037812 */ /* 0x000fe400078ec0ff */
[----:B------:R-:W-:-:S02]  /*0b80*/  LEA.HI R2, R0, R8, RZ, 0x7 ;  /* 0x0000000800027211 */ /* 0x000fc400078f38ff */
[----:B------:R-:W-:Y:S01]  /*0b90*/  LEA.HI R5, R4, R23, RZ, 0x2 ;  /* 0x0000001704057211 */ /* 0x000fe200078f10ff */
[----:B------:R-:W-:Y:S01]  /*0ba0*/  IMAD.IADD R14, R8, 0x1, -R3 ;  /* 0x00000001080e7824 */ /* 0x000fe200078e0a03 */
[----:B------:R-:W-:Y:S02]  /*0bb0*/  LOP3.LUT R7, R2, 0xffffff80, RZ, 0xc0, !PT ;  /* 0xffffff8002077812 */ /* 0x000fe400078ec0ff */
[CC--:B------:R-:W-:Y:S02]  /*0bc0*/  LEA.HI R4, R0.reuse, R8.reuse, RZ, 0x3 ;  /* 0x0000000800047211 */ /* 0x0c0fe400078f18ff */
[----:B------:R-:W-:Y:S01]  /*0bd0*/  LEA.HI R6, R0, R8, RZ, 0x4 ;  /* 0x0000000800067211 */ /* 0x000fe200078f20ff */
[----:B------:R-:W-:Y:S01]  /*0be0*/  IMAD.IADD R13, R8, 0x1, -R7 ;  /* 0x00000001080d7824 */ /* 0x000fe200078e0a07 */
[----:B------:R-:W-:Y:S02]  /*0bf0*/  SHF.R.S32.HI R4, RZ, 0x3, R4 ;  /* 0x00000003ff047819 */ /* 0x000fe40000011404 */
[----:B------:R-:W-:Y:S01]  /*0c00*/  LOP3.LUT R0, R5, 0x7fffffc, RZ, 0xc0, !PT ;  /* 0x07fffffc05007812 */ /* 0x000fe200078ec0ff */
[----:B------:R-:W-:Y:S01]  /*0c10*/  IMAD.SHL.U32 R16, R14, 0x10, RZ ;  /* 0x000000100e107824 */ /* 0x000fe200078e00ff */
[----:B------:R-:W-:-:S02]  /*0c20*/  SHF.R.S32.HI R19, RZ, 0x7, R2 ;  /* 0x00000007ff137819 */ /* 0x000fc40000011402 */
[----:B------:R-:W-:Y:S01]  /*0c30*/  SHF.R.S32.HI R2, RZ, 0x1f, R13 ;  /* 0x0000001fff027819 */ /* 0x000fe2000001140d */
[----:B------:R-:W-:Y:S01]  /*0c40*/  IMAD.SHL.U32 R4, R4, 0x80, RZ ;  /* 0x0000008004047824 */ /* 0x000fe200078e00ff */
[----:B------:R-:W-:Y:S01]  /*0c50*/  SHF.R.S32.HI R5, RZ, 0x4, R6 ;  /* 0x00000004ff057819 */ /* 0x000fe20000011406 */
[----:B------:R-:W-:Y:S01]  /*0c60*/  IMAD.IADD R0, R23, 0x1, -R0 ;  /* 0x0000000117007824 */ /* 0x000fe200078e0a00 */
[----:B------:R-:W-:Y:S01]  /*0c70*/  LEA.HI R3, R2, R13, RZ, 0x2 ;  /* 0x0000000d02037211 */ /* 0x000fe200078f10ff */
[----:B------:R-:W-:Y:S01]  /*0c80*/  VIADD R20, R16, 0x20 ;  /* 0x0000002010147836 */ /* 0x000fe20000000000 */
[----:B------:R-:W-:Y:S01]  /*0c90*/  LOP3.LUT R15, R4, 0x80, RZ, 0xc0, !PT ;  /* 0x00000080040f7812 */ /* 0x000fe200078ec0ff */
[----:B------:R-:W-:Y:S01]  /*0ca0*/  IMAD R8, R5, 0x8, R0 ;  /* 0x0000000805087824 */ /* 0x000fe200078e0200 */
[--C-:B------:R-:W-:Y:S02]  /*0cb0*/  SHF.R.S32.HI R4, RZ, 0x2, R3.reuse ;  /* 0x00000002ff047819 */ /* 0x100fe40000011403 */
[----:B------:R-:W-:-:S02]  /*0cc0*/  SHF.R.S32.HI R5, RZ, 0x1f, R3 ;  /* 0x0000001fff057819 */ /* 0x000fc40000011403 */
[----:B------:R-:W-:Y:S02]  /*0cd0*/  SHF.R.S32.HI R6, RZ, 0x1f, R20 ;  /* 0x0000001fff067819 */ /* 0x000fe40000011414 */
[----:B------:R-:W-:Y:S02]  /*0ce0*/  LEA.HI R5, R5, R4, RZ, 0x3 ;  /* 0x0000000405057211 */ /* 0x000fe400078f18ff */
[CC--:B------:R-:W-:Y:S01]  /*0cf0*/  LEA.HI R7, R6.reuse, R20.reuse, RZ, 0x5 ;  /* 0x0000001406077211 */ /* 0x0c0fe200078f28ff */
[----:B------:R-:W-:Y:S01]  /*0d00*/  IMAD.HI R0, R19, 0x55555556, RZ ;  /* 0x5555555613007827 */ /* 0x000fe200078e02ff */
[----:B------:R-:W-:Y:S02]  /*0d10*/  LEA.HI R6, R6, R20, RZ, 0x4 ;  /* 0x0000001406067211 */ /* 0x000fe400078f20ff */
[----:B------:R-:W-:Y:S02]  /*0d20*/  LEA.HI R2, R2, R13, RZ, 0x5 ;  /* 0x0000000d02027211 */ /* 0x000fe400078f28ff */
[----:B------:R-:W-:Y:S01]  /*0d30*/  LOP3.LUT R5, R5, 0xfffffff8, RZ, 0xc0, !PT ;  /* 0xfffffff805057812 */ /* 0x000fe200078ec0ff */
[----:B------:R-:W-:Y:S01]  /*0d40*/  IMAD.SHL.U32 R12, R8, 0x20, RZ ;  /* 0x00000020080c7824 */ /* 0x000fe200078e00ff */
[----:B------:R-:W-:-:S02]  /*0d50*/  SHF.R.S32.HI R7, RZ, 0x5, R7 ;  /* 0x00000005ff077819 */ /* 0x000fc40000011407 */
[----:B------:R-:W-:Y:S02]  /*0d60*/  SHF.R.U32.HI R8, RZ, 0x3, R15 ;  /* 0x00000003ff087819 */ /* 0x000fe4000001160f */
[----:B------:R-:W-:Y:S01]  /*0d70*/  LOP3.LUT R6, R15, 0x10, R6, 0xf8, !PT ;  /* 0x000000100f067812 */ /* 0x000fe200078ef806 */
[----:B------:R-:W-:Y:S01]  /*0d80*/  IMAD.IADD R5, R4, 0x1, -R5 ;  /* 0x0000000104057824 */ /* 0x000fe200078e0a05 */
[----:B------:R-:W-:Y:S02]  /*0d90*/  LEA.HI R0, R0, R0, RZ, 0x1 ;  /* 0x0000000000007211 */ /* 0x000fe400078f08ff */
[----:B------:R-:W-:Y:S01]  /*0da0*/  SHF.R.S32.HI R2, RZ, 0x5, R2 ;  /* 0x00000005ff027819 */ /* 0x000fe20000011402 */
[----:B------:R-:W-:Y:S01]  /*0db0*/  IMAD R4, R7, 0x1800, R12 ;  /* 0x0000180007047824 */ /* 0x000fe200078e020c */
[----:B------:R-:W-:Y:S01]  /*0dc0*/  LOP3.LUT R6, R6, R8, RZ, 0x3c, !PT ;  /* 0x0000000806067212 */ /* 0x000fe200078e3cff */
[----:B------:R-:W-:Y:S02]  /*0dd0*/  IMAD R0, R0, -0x3, R19 ;  /* 0xfffffffd00007824 */ /* 0x000fe400078e0213 */
[----:B------:R-:W-:Y:S01]  /*0de0*/  IMAD R5, R2, 0x10, R5 ;  /* 0x0000001002057824 */ /* 0x000fe200078e0205 */
[----:B------:R-:W-:Y:S01]  /*0df0*/  STL [R1+0x2c], R20 ;  /* 0x00002c1401007387 */ /* 0x000fe20000100800 */
[----:B------:R-:W-:-:S02]  /*0e00*/  IADD3 R2, R17, R4, R6 ;  /* 0x0000000411027210 */ /* 0x000fc40007ffe006 */
[----:B------:R-:W-:Y:S01]  /*0e10*/  IMAD R0, R0, 0x40, R5 ;  /* 0x0000004000007824 */ /* 0x000fe200078e0205 */
[----:B------:R-:W-:Y:S04]  /*0e20*/  STL [R1+0x28], R15 ;  /* 0x0000280f01007387 */ /* 0x000fe80000100800 */
[----:B------:R-:W-:Y:S04]  /*0e30*/  STL [R1+0x3c], R12 ;  /* 0x00003c0c01007387 */ /* 0x000fe80000100800 */
[----:B------:R-:W-:Y:S04]  /*0e40*/  STL [R1+0x70], R8 ;  /* 0x0000700801007387 */ /* 0x000fe80000100800 */
[----:B------:R-:W-:Y:S04]  /*0e50*/  STL [R1+0x44], R9 ;  /* 0x0000440901007387 */ /* 0x000fe80000100800 */
[----:B------:R-:W-:Y:S04]  /*0e60*/  STL [R1+0x68], R2 ;  /* 0x0000680201007387 */ /* 0x000fe80000100800 */
[----:B------:R-:W-:Y:S04]  /*0e70*/  STL [R1+0x48], R10 ;  /* 0x0000480a01007387 */ /* 0x000fe80000100800 */
[----:B------:R0:W-:Y:S02]  /*0e80*/  STL [R1+0x6c], R0 ;  /* 0x00006c0001007387 */ /* 0x0001e40000100800 */
[----:B0-----:R-:W-:-:S04]  /*0e90*/  LOP3.LUT R0, R15, 0x10, R16, 0xf8, !PT ;  /* 0x000000100f007812 */ /* 0x001fc800078ef810 */
[----:B------:R-:W-:Y:S01]  /*0ea0*/  LOP3.LUT R0, R0, R8, RZ, 0x3c, !PT ;  /* 0x0000000800007212 */ /* 0x000fe200078e3cff */
[----:B------:R0:W-:Y:S04]  /*0eb0*/  STL [R1+0x4c], R11 ;  /* 0x00004c0b01007387 */ /* 0x0001e80000100800 */
[----:B------:R-:W-:Y:S01]  /*0ec0*/  IMAD.IADD R0, R12, 0x1, R0 ;  /* 0x000000010c007824 */ /* 0x000fe200078e0200 */
[----:B------:R0:W-:Y:S04]  /*0ed0*/  STL [R1+0x60], RZ ;  /* 0x000060ff01007387 */ /* 0x0001e80000100800 */
[----:B------:R0:W-:Y:S04]  /*0ee0*/  STL [R1+0x8], RZ ;  /* 0x000008ff01007387 */ /* 0x0001e80000100800 */
[----:B------:R0:W-:Y:S01]  /*0ef0*/  STL [R1+0x50], R0 ;  /* 0x0000500001007387 */ /* 0x0001e20000100800 */
[----:B------:R-:W-:Y:S01]  /*0f00*/  LOP3.LUT R156, R3, 0x7ffffffc, RZ, 0xc0, !PT ;  /* 0x7ffffffc039c7812 */ /* 0x000fe200078ec0ff */
[----:B------:R-:W-:Y:S01]  /*0f10*/  IMAD.MOV.U32 R22, RZ, RZ, RZ ;  /* 0x000000ffff167224 */ /* 0x000fe200078e00ff */
[----:B------:R-:W-:Y:S01]  /*0f20*/  SHF.R.S32.HI R3, RZ, 0x1f, R23 ;  /* 0x0000001fff037819 */ /* 0x000fe20000011417 */
[----:B------:R-:W-:-:S02]  /*0f30*/  IMAD.SHL.U32 R2, R14, 0x8, RZ ;  /* 0x000000080e027824 */ /* 0x000fc400078e00ff */
[----:B------:R-:W-:Y:S01]  /*0f40*/  IMAD.IADD R156, R13, 0x1, -R156 ;  /* 0x000000010d9c7824 */ /* 0x000fe200078e0a9c */
[----:B---3--:R-:W-:Y:S02]  /*0f50*/  LOP3.LUT R157, R18, 0x1, RZ, 0xfc, !PT ;  /* 0x00000001129d7812 */ /* 0x008fe400078efcff */
[----:B0-----:R-:W-:-:S07]  /*0f60*/  CS2R R18, SRZ ;  /* 0x0000000000127805 */ /* 0x001fce000001ff00 */
.L_x_9227:
[----:B0-2--5:R-:W2:Y:S01]  /*0f70*/  LDL R31, [R1+0x4c] ;  /* 0x00004c00011f7983 */ /* 0x025ea20000100800 */
[----:B------:R-:W-:Y:S01]  /*0f80*/  ULDC.64 UR4, c[0x0][0xa28] ;  /* 0x00028a0000047ab9 */ /* 0x000fe20000000a00 */
[----:B-1-3--:R-:W2:Y:S01]  /*0f90*/  LDC.64 R4, c[0x0][0xa08] ;  /* 0x00028200ff047b82 */ /* 0x00aea20000000a00 */
[----:B------:R-:W-:Y:S01]  /*0fa0*/  ISETP.NE.U32.AND P0, PT, RZ, UR4, PT ;  /* 0x00000004ff007c0c */ /* 0x000fe2000bf05070 */
[----:B------:R-:W3:Y:S04]  /*0fb0*/  LDL R12, [R1+0x44] ;  /* 0x00004400010c7983 */ /* 0x000ee80000100800 */
[----:B------:R-:W4:Y:S01]  /*0fc0*/  LDL R28, [R1+0x48] ;  /* 0x00004800011c7983 */ /* 0x000f220000100800 */
[----:B------:R-:W-:Y:S01]  /*0fd0*/  ISETP.NE.AND.EX P0, PT, RZ, UR5, PT, P0 ;  /* 0x00000005ff007c0c */ /* 0x000fe2000bf05300 */
[----:B------:R-:W-:Y:S01]  /*0fe0*/  ULDC.64 UR4, c[0x0][0xa18] ;  /* 0x0002860000047ab9 */ /* 0x000fe20000000a00 */
[----:B------:R-:W-:Y:S01]  /*0ff0*/  IMAD.MOV.U32 R0, RZ, RZ, RZ ;  /* 0x000000ffff007224 */ /* 0x000fe200078e00ff */
[----:B------:R-:W-:Y:S01]  /*1000*/  ISETP.NE.U32.AND P1, PT, RZ, UR4, PT ;  /* 0x00000004ff007c0c */ /* 0x000fe2000bf25070 */
[----:B------:R-:W-:Y:S01]  /*1010*/  IMAD.MOV.U32 R46, RZ, RZ, RZ ;  /* 0x000000ffff2e7224 */ /* 0x000fe200078e00ff */
[----:B------:R-:W-:-:S02]  /*1020*/  ULDC.64 UR6, c[0x0][0xa20] ;  /* 0x0002880000067ab9 */ /* 0x000fc40000000a00 */
[----:B------:R-:W-:Y:S01]  /*1030*/  ISETP.NE.AND.EX P1, PT, RZ, UR5, PT, P1 ;  /* 0x00000005ff007c0c */ /* 0x000fe2000bf25310 */
[----:B------:R-:W-:-:S05]  /*1040*/  ULDC.64 UR4, c[0x0][0xa08] ;  /* 0x0002820000047ab9 */ /* 0x000fca0000000a00 */
[----:B------:R-:W0:Y:S08]  /*1050*/  @P0 LDC.64 R2, c[0x0][0xa28] ;  /* 0x00028a00ff020b82 */ /* 0x000e300000000a00 */
[----:B------:R-:W1:Y:S01]  /*1060*/  @P1 LDC.64 R6, c[0x0][0xa18] ;  /* 0x00028600ff061b82 */ /* 0x000e620000000a00 */
[----:B------:R-:W-:Y:S01]  /*1070*/  ISETP.NE.U32.AND P3, PT, RZ, UR4, PT ;  /* 0x00000004ff007c0c */ /* 0x000fe2000bf65070 */
[----:B------:R-:W-:-:S02]  /*1080*/  ULDC UR4, c[0x0][0x288] ;  /* 0x0000a20000047ab9 */ /* 0x000fc40000000800 */
[----:B------:R-:W-:Y:S01]  /*1090*/  IMAD.U32 R10, RZ, RZ, UR4 ;  /* 0x00000004ff0a7e24 */ /* 0x000fe2000f8e00ff */
[----:B------:R-:W-:Y:S01]  /*10a0*/  ISETP.NE.AND.EX P3, PT, RZ, UR5, PT, P3 ;  /* 0x00000005ff007c0c */ /* 0x000fe2000bf65330 */
[----:B------:R-:W-:Y:S01]  /*10b0*/  ULDC.64 UR4, c[0x0][0x3f8] ;  /* 0x0000fe0000047ab9 */ /* 0x000fe20000000a00 */
[----:B--2---:R-:W-:-:S04]  /*10c0*/  IMAD.WIDE R8, R31, 0x4, R4 ;  /* 0x000000041f087825 */ /* 0x004fc800078e0204 */
[----:B-1----:R-:W-:-:S07]  /*10d0*/  @P1 IMAD.WIDE R4, R31, 0x4, R6 ;  /* 0x000000041f041825 */ /* 0x002fce00078e0206 */
[----:B------:R1:W5:Y:S04]  /*10e0*/  @P3 LDG.E R46, desc[UR40][R8.64] ;  /* 0x00000028082e3981 */ /* 0x000368000c1e1900 */
[----:B------:R-:W2:Y:S01]  /*10f0*/  @P1 LDG.E R10, desc[UR40][R4.64] ;  /* 0x00000028040a1981 */ /* 0x000ea2000c1e1900 */
[----:B0-----:R-:W-:-:S05]  /*1100*/  @P0 IMAD.WIDE R2, R31, 0x4, R2 ;  /* 0x000000041f020825 */ /* 0x001fca00078e0202 */
[----:B------:R1:W5:Y:S01]  /*1110*/  @P0 LDG.E R0, desc[UR40][R2.64] ;  /* 0x0000002802000981 */ /* 0x000362000c1e1900 */
[----:B------:R-:W-:-:S03]  /*1120*/  UISETP.NE.U32.AND UP0, UPT, UR4, URZ, UPT ;  /* 0x0000003f0400728c */ /* 0x000fc6000bf05070 */
[----:B------:R-:W-:Y:S01]  /*1130*/  ULDC UR4, c[0x0][0x404] ;  /* 0x0001010000047ab9 */ /* 0x000fe20000000800 */
[----:B------:R-:W-:Y:S01]  /*1140*/  UISETP.NE.AND.EX UP0, UPT, UR5, URZ, UPT, UP0 ;  /* 0x0000003f0500728c */ /* 0x000fe2000bf05300 */
[----:B------:R-:W-:Y:S02]  /*1150*/  ISETP.NE.U32.AND P2, PT, RZ, UR6, PT ;  /* 0x00000006ff007c0c */ /* 0x000fe4000bf45070 */
[----:B------:R-:W-:Y:S01]  /*1160*/  ULDC UR5, c[0x0][0x2e0] ;  /* 0x0000b80000057ab9 */ /* 0x000fe20000000800 */
[----:B------:R-:W-:Y:S01]  /*1170*/  USEL UR4, UR4, 0x1, UP0 ;  /* 0x0000000104047887 */ /* 0x000fe20008000000 */
[----:B------:R-:W-:-:S03]  /*1180*/  ISETP.NE.AND.EX P2, PT, RZ, UR7, PT, P2 ;  /* 0x00000007ff007c0c */ /* 0x000fc6000bf45320 */
[----:B------:R-:W-:-:S03]  /*1190*/  UIMAD UR4, UR4, UR5, URZ ;  /* 0x00000005040472a4 */ /* 0x000fc6000f8e023f */
[----:B------:R-:W-:Y:S01]  /*11a0*/  ULDC UR5, c[0x0][0x338] ;  /* 0x0000ce0000057ab9 */ /* 0x000fe20000000800 */
[----:B--2---:R1:W-:Y:S04]  /*11b0*/  STL [R1+0x38], R10 ;  /* 0x0000380a01007387 */ /* 0x0043e80000100800 */
[----:B---3--:R1:W-:Y:S04]  /*11c0*/  STL [R1+0x64], R12 ;  /* 0x0000640c01007387 */ /* 0x0083e80000100800 */
[----:B----4-:R1:W-:Y:S04]  /*11d0*/  STL [R1+0x58], R28 ;  /* 0x0000581c01007387 */ /* 0x0103e80000100800 */
[----:B------:R1:W-:Y:S01]  /*11e0*/  STL [R1+0x5c], R31 ;  /* 0x00005c1f01007387 */ /* 0x0003e20000100800 */
[----:B------:R-:W-:Y:S01]  /*11f0*/  IMAD.MOV.U32 R13, RZ, RZ, R10 ;  /* 0x000000ffff0d7224 */ /* 0x000fe200078e000a */
[----:B------:R-:W-:Y:S06]  /*1200*/  @P1 BRA `(.L_x_9030) ;  /* 0x0000000000281947 */ /* 0x000fec0003800000 */
[----:B------:R-:W-:Y:S02]  /*1210*/  ULDC.64 UR6, c[0x0][0xa00] ;  /* 0x0002800000067ab9 */ /* 0x000fe40000000a00 */
[----:B------:R-:W-:-:S04]  /*1220*/  ISETP.NE.U32.AND P0, PT, RZ, UR6, PT ;  /* 0x00000006ff007c0c */ /* 0x000fc8000bf05070 */
[----:B------:R-:W-:-:S13]  /*1230*/  ISETP.NE.AND.EX P0, PT, RZ, UR7, PT, P0 ;  /* 0x00000007ff007c0c */ /* 0x000fda000bf05300 */
[----:B------:R-:W-:Y:S05]  /*1240*/  @!P0 BRA `(.L_x_9030) ;  /* 0x0000000000188947 */ /* 0x000fea0003800000 */
[----:B-1----:R-:W0:Y:S02]  /*1250*/  LDC.64 R2, c[0x0][0xa00] ;  /* 0x00028000ff027b82 */ /* 0x002e240000000a00 */
[----:B0-----:R-:W-:-:S05]  /*1260*/  IMAD.WIDE R2, R31, 0x4, R2 ;  /* 0x000000041f027825 */ /* 0x001fca00078e0202 */
[----:B------:R-:W2:Y:S04]  /*1270*/  LDG.E R4, desc[UR40][R2.64] ;  /* 0x0000002802047981 */ /* 0x000ea8000c1e1900 */
[----:B------:R-:W2:Y:S02]  /*1280*/  LDG.E R5, desc[UR40][R2.64+0x4] ;  /* 0x0000042802057981 */ /* 0x000ea4000c1e1900 */
[----:B--2---:R-:W-:-:S05]  /*1290*/  IMAD.IADD R13, R5, 0x1, -R4 ;  /* 0x00000001050d7824 */ /* 0x004fca00078e0a04 */
[----:B------:R0:W-:Y:S02]  /*12a0*/  STL [R1+0x38], R13 ;  /* 0x0000380d01007387 */ /* 0x0001e40000100800 */
.L_x_9030:
[----:B------:R-:W-:Y:S02]  /*12b0*/  IMAD.U32 R27, RZ, RZ, UR5 ;  /* 0x00000005ff1b7e24 */ /* 0x000fe4000f8e00ff */
[----:B------:R-:W-:Y:S01]  /*12c0*/  IMAD.U32 R29, RZ, RZ, UR4 ;  /* 0x00000004ff1d7e24 */ /* 0x000fe2000f8e00ff */
[----:B------:R-:W-:Y:S06]  /*12d0*/  @!P2 BRA `(.L_x_9031) ;  /* 0x000000000010a947 */ /* 0x000fec0003800000 */
[----:B-1----:R-:W1:Y:S02]  /*12e0*/  LDC.64 R2, c[0x0][0xa20] ;  /* 0x00028800ff027b82 */ /* 0x002e640000000a00 */
[----:B-1----:R-:W-:-:S05]  /*12f0*/  IMAD.WIDE R2, R31, 0x4, R2 ;  /* 0x000000041f027825 */ /* 0x002fca00078e0202 */
[----:B------:R2:W5:Y:S01]  /*1300*/  LDG.E R29, desc[UR40][R2.64] ;  /* 0x00000028021d7981 */ /* 0x000562000c1e1900 */
[----:B------:R-:W-:Y:S05]  /*1310*/  BRA `(.L_x_9032) ;  /* 0x0000000000107947 */ /* 0x000fea0003800000 */
.L_x_9031:
[----:B------:R-:W-:Y:S05]  /*1320*/  @!P3 BRA `(.L_x_9032) ;  /* 0x00000000000cb947 */ /* 0x000fea0003800000 */
[----:B-1----:R-:W2:Y:S04]  /*1330*/  LDG.E R2, desc[UR40][R8.64] ;  /* 0x0000002808027981 */ /* 0x002ea8000c1e1900 */
[----:B------:R-:W2:Y:S02]  /*1340*/  LDG.E R29, desc[UR40][R8.64+0x4] ;  /* 0x00000428081d7981 */ /* 0x000ea4000c1e1900 */
[----:B--2---:R-:W-:-:S07]  /*1350*/  IMAD.IADD R29, R29, 0x1, -R2 ;  /* 0x000000011d1d7824 */ /* 0x004fce00078e0a02 */
.L_x_9032:
[----:B------:R-:W-:Y:S01]  /*1360*/  ULDC.64 UR4, c[0x0][0xa10] ;  /* 0x0002840000047ab9 */ /* 0x000fe20000000a00 */
[----:B-1----:R-:W1:Y:S01]  /*1370*/  LDC.64 R8, c[0x0][0x9e0] ;  /* 0x00027800ff087b82 */ /* 0x002e620000000a00 */
[----:B------:R-:W-:-:S04]  /*1380*/  ISETP.NE.U32.AND P0, PT, RZ, UR4, PT ;  /* 0x00000004ff007c0c */ /* 0x000fc8000bf05070 */
[----:B------:R-:W-:Y:S01]  /*1390*/  ISETP.NE.AND.EX P0, PT, RZ, UR5, PT, P0 ;  /* 0x00000005ff007c0c */ /* 0x000fe2000bf05300 */
[----:B------:R-:W-:Y:S02]  /*13a0*/  ULDC.64 UR4, c[0x0][0xa30] ;  /* 0x00028c0000047ab9 */ /* 0x000fe40000000a00 */
[----:B------:R-:W-:-:S04]  /*13b0*/  ISETP.NE.U32.AND P1, PT, RZ, UR4, PT ;  /* 0x00000004ff007c0c */ /* 0x000fc8000bf25070 */
[----:B------:R-:W-:-:S06]  /*13c0*/  ISETP.NE.AND.EX P1, PT, RZ, UR5, PT, P1 ;  /* 0x00000005ff007c0c */ /* 0x000fcc000bf25310 */
[----:B--2---:R-:W2:Y:S08]  /*13d0*/  @P0 LDC.64 R2, c[0x0][0xa10] ;  /* 0x00028400ff020b82 */ /* 0x004eb00000000a00 */
[----:B------:R-:W3:Y:S01]  /*13e0*/  @P1 LDC.64 R4, c[0x0][0xa30] ;  /* 0x00028c00ff041b82 */ /* 0x000ee20000000a00 */
[----:B--2---:R-:W-:-:S05]  /*13f0*/  @P0 IMAD.WIDE R2, R31, 0x4, R2 ;  /* 0x000000041f020825 */ /* 0x004fca00078e0202 */
[----:B------:R-:W2:Y:S04]  /*1400*/  @P0 LDG.E R6, desc[UR40][R2.64] ;  /* 0x0000002802060981 */ /* 0x000ea8000c1e1900 */
[----:B------:R-:W2:Y:S01]  /*1410*/  @P0 LDG.E R7, desc[UR40][R2.64+0x4] ;  /* 0x0000042802070981 */ /* 0x000ea2000c1e1900 */
[----:B-----5:R-:W-:Y:S02]  /*1420*/  IMAD.IADD R10, R29, 0x1, -R0 ;  /* 0x000000011d0a7824 */ /* 0x020fe400078e0a00 */
[----:B------:R-:W-:Y:S02]  /*1430*/  IMAD.MOV.U32 R24, RZ, RZ, R29 ;  /* 0x000000ffff187224 */ /* 0x000fe400078e001d */
[----:B---3--:R-:W-:-:S05]  /*1440*/  @P1 IMAD.WIDE R4, R31, 0x4, R4 ;  /* 0x000000041f041825 */ /* 0x008fca00078e0204 */
[----:B------:R3:W5:Y:S01]  /*1450*/  @P1 LDG.E R24, desc[UR40][R4.64] ;  /* 0x0000002804181981 */ /* 0x000762000c1e1900 */
[----:B-1----:R-:W-:Y:S01]  /*1460*/  ISETP.GE.AND P1, PT, R9, 0x1, PT ;  /* 0x000000010900780c */ /* 0x002fe20003f26270 */
[----:B--2---:R-:W-:Y:S02]  /*1470*/  @P0 IMAD.IADD R27, R7, 0x1, -R6 ;  /* 0x00000001071b0824 */ /* 0x004fe400078e0a06 */
[----:B------:R-:W-:Y:S02]  /*1480*/  IMAD.MOV.U32 R6, RZ, RZ, 0xc0 ;  /* 0x000000c0ff067424 */ /* 0x000fe400078e00ff */
[----:B------:R-:W-:Y:S02]  /*1490*/  IMAD.IADD R11, R10, 0x1, R27 ;  /* 0x000000010a0b7824 */ /* 0x000fe400078e021b */
[----:B------:R-:W-:Y:S02]  /*14a0*/  IMAD R6, R12, R6, 0xc0 ;  /* 0x000000c00c067424 */ /* 0x000fe400078e0206 */
[C---:B------:R-:W-:Y:S01]  /*14b0*/  VIADD R0, R11.reuse, 0x7f ;  /* 0x0000007f0b007836 */ /* 0x040fe20000000000 */
[----:B------:R3:W-:Y:S02]  /*14c0*/  STL [R1+0x30], R11 ;  /* 0x0000300b01007387 */ /* 0x0007e40000100800 */
[----:B------:R-:W-:-:S02]  /*14d0*/  IADD3 R7, R11, R6, -R13 ;  /* 0x000000060b077210 */ /* 0x000fc40007ffe80d */
[----:B------:R-:W-:-:S04]  /*14e0*/  SHF.R.S32.HI R3, RZ, 0x1f, R0 ;  /* 0x0000001fff037819 */ /* 0x000fc80000011400 */
[----:B------:R-:W-:Y:S01]  /*14f0*/  LEA.HI R2, R3, R0, RZ, 0x7 ;  /* 0x0000000003027211 */ /* 0x000fe200078f38ff */
[----:B------:R-:W-:-:S03]  /*1500*/  IMAD.IADD R0, R7, 0x1, R8 ;  /* 0x0000000107007824 */ /* 0x000fc600078e0208 */
[----:B------:R-:W-:Y:S01]  /*1510*/  SHF.R.S32.HI R2, RZ, 0x7, R2 ;  /* 0x00000007ff027819 */ /* 0x000fe20000011402 */
[----:B---3--:R-:W-:Y:S06]  /*1520*/  @!P1 BRA `(.L_x_9033) ;  /* 0x0000000000489947 */ /* 0x008fec0003800000 */
        /* <DEDUP_REMOVED lines=11> */
.L_x_9035:
[----:B------:R-:W-:-:S13]  /*15e0*/  ISETP.NE.AND P0, PT, R9, 0x1, PT ;  /* 0x000000010900780c */ /* 0x000fda0003f05270 */
[----:B------:R-:W1:Y:S02]  /*15f0*/  @P0 LDC.64 R4, c[0x0][0x9e8] ;  /* 0x00027a00ff040b82 */ /* 0x000e640000000a00 */
[----:B-1----:R-:W-:-:S05]  /*1600*/  @P0 IMAD.HI.U32 R4, R3, R4, RZ ;  /* 0x0000000403040227 */ /* 0x002fca00078e00ff */
[----:B------:R-:W-:-:S07]  /*1610*/  @P0 SHF.R.U32.HI R3, RZ, R5, R4 ;  /* 0x00000005ff030219 */ /* 0x000fce0000011604 */
.L_x_9036:
[----:B------:R-:W-:Y:S05]  /*1620*/  BSYNC B0 ;  /* 0x0000000000007941 */ /* 0x000fea0003800000 */
.L_x_9034:
[----:B------:R-:W-:-:S05]  /*1630*/  IMAD R3, R3, R9, R9 ;  /* 0x0000000903037224 */ /* 0x000fca00078e0209 */
[----:B------:R-:W-:-:S07]  /*1640*/  VIMNMX R0, R0, R3, PT ;  /* 0x0000000300007248 */ /* 0x000fce0003fe0100 */
.L_x_9033:
        /* <DEDUP_REMOVED lines=15> */
.L_x_9039:
[----:B------:R-:W-:-:S13]  /*1740*/  ISETP.NE.AND P0, PT, R9, 0x1, PT ;  /* 0x000000010900780c */ /* 0x000fda0003f05270 */
[----:B------:R-:W1:Y:S02]  /*1750*/  @P0 LDC.64 R6, c[0x0][0x9e8] ;  /* 0x00027a00ff060b82 */ /* 0x000e640000000a00 */
[----:B-1----:R-:W-:-:S05]  /*1760*/  @P0 IMAD.HI.U32 R6, R3, R6, RZ ;  /* 0x0000000603060227 */ /* 0x002fca00078e00ff */
[----:B------:R-:W-:-:S07]  /*1770*/  @P0 SHF.R.U32.HI R3, RZ, R7, R6 ;  /* 0x00000007ff030219 */ /* 0x000fce0000011606 */
.L_x_9040:
[----:B------:R-:W-:Y:S05]  /*1780*/  BSYNC B0 ;  /* 0x0000000000007941 */ /* 0x000fea0003800000 */
.L_x_9038:
[----:B------:R-:W-:-:S05]  /*1790*/  IMAD R3, R3, R9, RZ ;  /* 0x0000000903037224 */ /* 0x000fca00078e02ff */
[----:B------:R-:W-:-:S07]  /*17a0*/  VIMNMX R4, R4, R3, !PT ;  /* 0x0000000304047248 */ /* 0x000fce0007fe0100 */
.L_x_9037:
[----:B------:R-:W-:Y:S01]  /*17b0*/  VIADD R0, R0, 0x7f ;  /* 0x0000007f00007836 */ /* 0x000fe20000000000 */
[----:B------:R-:W-:Y:S02]  /*17c0*/  SHF.R.S32.HI R5, RZ, 0x1f, R4 ;  /* 0x0000001fff057819 */ /* 0x000fe40000011404 */
[----:B------:R-:W-:Y:S02]  /*17d0*/  PLOP3.LUT P3, PT, PT, PT, PT, 0x80, 0x0 ;  /* 0x000000000000781c */ /* 0x000fe40003f6f070 */
[----:B------:R-:W-:Y:S02]  /*17e0*/  SHF.R.S32.HI R3, RZ, 0x1f, R0 ;  /* 0x0000001fff037819 */ /* 0x000fe40000011400 */
[----:B------:R-:W-:Y:S02]  /*17f0*/  LEA.HI R5, R5, R4, RZ, 0x7 ;  /* 0x0000000405057211 */ /* 0x000fe400078f38ff */
[----:B------:R-:W-:Y:S02]  /*1800*/  LEA.HI R3, R3, R0, RZ, 0x7 ;  /* 0x0000000003037211 */ /* 0x000fe400078f38ff */
[----:B------:R-:W-:-:S02]  /*1810*/  SHF.R.S32.HI R5, RZ, 0x7, R5 ;  /* 0x00000007ff057819 */ /* 0x000fc40000011405 */
[----:B------:R-:W-:Y:S02]  /*1820*/  SHF.R.S32.HI R3, RZ, 0x7, R3 ;  /* 0x00000007ff037819 */ /* 0x000fe40000011403 */
[----:B------:R-:W-:Y:S02]  /*1830*/  VIMNMX R5, RZ, R5, !PT ;  /* 0x00000005ff057248 */ /* 0x000fe40007fe0100 */
        /* <DEDUP_REMOVED lines=11> */
[----:B------:R-:W-:-:S04]  /*18f0*/  @P0 SHF.R.S32.HI R25, RZ, 0x7, R3 ;  /* 0x00000007ff190819 */ /* 0x000fc80000011403 */
        /* <DEDUP_REMOVED lines=19> */
[----:B01----:R-:W-:-:S07]  /*1a30*/  IMAD.MOV.U32 R13, RZ, RZ, RZ ;  /* 0x000000ffff0d7224 */ /* 0x003fce00078e00ff */
[----:B------:R-:W-:-:S07]  /*1a40*/  LEPC R20, `(.L_x_9043) ;  /* 0x000000001014794e */ /* 0x000fce0000000000 */
[----:B--2--5:R-:W-:Y:S05]  /*1a50*/  CALL.ABS.NOINC R14 ;  /* 0x000000000e007343 */ /* 0x024fea0003c00000 */
.L_x_9043:
[----:B------:R-:W-:Y:S05]  /*1a60*/  BSYNC B6 ;  /* 0x0000000000067941 */ /* 0x000fea0003800000 */
.L_x_9042:
        /* <DEDUP_REMOVED lines=20> */
.L_x_9045:
[----:B------:R-:W-:Y:S05]  /*1bb0*/  BSYNC B6 ;  /* 0x0000000000067941 */ /* 0x000fea0003800000 */
.L_x_9044:
[----:B------:R-:W-:Y:S01]  /*1bc0*/  ULDC.64 UR4, c[0x0][0x9f8] ;  /* 0x00027e0000047ab9 */ /* 0x000fe20000000a00 */
[----:B------:R-:W2:Y:S01]  /*1bd0*/  LDL R30, [R1+0x2c] ;  /* 0x00002c00011e7983 */ /* 0x000ea20000100800 */
[----:B------:R-:W-:Y:S01]  /*1be0*/  ISETP.NE.U32.AND P0, PT, RZ, UR4, PT ;  /* 0x00000004ff007c0c */ /* 0x000fe2000bf05070 */
[----:B------:R-:W-:Y:S01]  /*1bf0*/  IMAD.MOV.U32 R6, RZ, RZ, R31 ;  /* 0x000000ffff067224 */ /* 0x000fe200078e001f */
[----:B------:R-:W1:Y:S01]  /*1c00*/  LDC R0, c[0x0][0x428] ;  /* 0x00010a00ff007b82 */ /* 0x000e620000000800 */
[----:B------:R-:W3:Y:S01]  /*1c10*/  S2R R20, SR_TID.X ;  /* 0x0000000000147919 */ /* 0x000ee20000002100 */
[----:B------:R-:W-:-:S06]  /*1c20*/  ISETP.NE.AND.EX P0, PT, RZ, UR5, PT, P0 ;  /* 0x00000005ff007c0c */ /* 0x000fcc000bf05300 */
[----:B------:R-:W4:Y:S01]  /*1c30*/  LDC.64 R68, c[0x0][0x2f0] ;  /* 0x0000bc00ff447b82 */ /* 0x000f220000000a00 */
[----:B------:R-:W-:Y:S01]  /*1c40*/  IMAD.IADD R46, R46, 0x1, R29 ;  /* 0x000000012e2e7824 */ /* 0x000fe200078e021d */
[----:B------:R-:W-:Y:S01]  /*1c50*/  ULDC.64 UR4, c[0x0][0x2f8] ;  /* 0x0000be0000047ab9 */ /* 0x000fe20000000a00 */
[----:B------:R-:W-:Y:S01]  /*1c60*/  IMAD.MOV.U32 R9, RZ, RZ, R28 ;  /* 0x000000ffff097224 */ /* 0x000fe200078e001c */
[----:B------:R-:W-:Y:S01]  /*1c70*/  ULDC UR6, c[0x0][0x2e4] ;  /* 0x0000b90000067ab9 */ /* 0x000fe20000000800 */
[----:B------:R-:W-:-:S03]  /*1c80*/  ULDC.64 UR8, c[0x0][0x320] ;  /* 0x0000c80000087ab9 */ /* 0x000fc60000000a00 */
[----:B------:R-:W0:Y:S08]  /*1c90*/  @P0 LDC.64 R4, c[0x0][0x9f8] ;  /* 0x00027e00ff040b82 */ /* 0x000e300000000a00 */
[----:B------:R-:W2:Y:S08]  /*1ca0*/  LDC R81, c[0x0][0x3d4] ;  /* 0x0000f500ff517b82 */ /* 0x000eb00000000800 */
[----:B------:R-:W2:Y:S01]  /*1cb0*/  LDC.64 R66, c[0x0][0x3d8] ;  /* 0x0000f600ff427b82 */ /* 0x000ea20000000a00 */
[----:B0-----:R-:W-:-:S05]  /*1cc0*/  @P0 IMAD.WIDE R4, R31, 0x4, R4 ;  /* 0x000000041f040825 */ /* 0x001fca00078e0204 */
[----:B------:R0:W2:Y:S01]  /*1cd0*/  @P0 LDG.E R6, desc[UR40][R4.64] ;  /* 0x0000002804060981 */ /* 0x0000a2000c1e1900 */
[----:B-1----:R-:W-:Y:S01]  /*1ce0*/  ISETP.NE.AND P0, PT, R0, 0x1, PT ;  /* 0x000000010000780c */ /* 0x002fe20003f05270 */
[----:B---3--:R-:W-:Y:S01]  /*1cf0*/  VIADD R20, R20, 0xffffff80 ;  /* 0xffffff8014147836 */ /* 0x008fe20000000000 */
[----:B------:R-:W-:-:S04]  /*1d00*/  SHF.R.S32.HI R3, RZ, 0x1f, R46 ;  /* 0x0000001fff037819 */ /* 0x000fc8000001142e */
[----:B------:R-:W-:Y:S01]  /*1d10*/  LEA.HI R29, R20, R20, RZ, 0x1 ;  /* 0x00000014141d7211 */ /* 0x000fe200078f08ff */
[-C--:B----4-:R-:W-:Y:S02]  /*1d20*/  IMAD R7, R3, R68.reuse, RZ ;  /* 0x0000004403077224 */ /* 0x090fe400078e02ff */
[----:B0-----:R-:W-:Y:S01]  /*1d30*/  IMAD.WIDE.U32 R4, R46, R68, RZ ;  /* 0x000000442e047225 */ /* 0x001fe200078e00ff */
[----:B------:R-:W-:-:S03]  /*1d40*/  LOP3.LUT R29, R29, 0xfffffffe, RZ, 0xc0, !PT ;  /* 0xfffffffe1d1d7812 */ /* 0x000fc600078ec0ff */
[----:B------:R-:W0:Y:S01]  /*1d50*/  @P0 LDC R0, c[0x0][0x42c] ;  /* 0x00010b00ff000b82 */ /* 0x000e220000000800 */
[----:B------:R-:W-:Y:S02]  /*1d60*/  IMAD R7, R46, R69, R7 ;  /* 0x000000452e077224 */ /* 0x000fe400078e0207 */
[----:B------:R-:W-:Y:S02]  /*1d70*/  IMAD.IADD R29, R20, 0x1, -R29 ;  /* 0x00000001141d7824 */ /* 0x000fe400078e0a1d */
[----:B------:R-:W-:Y:S02]  /*1d80*/  IMAD.IADD R5, R5, 0x1, R7 ;  /* 0x0000000105057824 */ /* 0x000fe400078e0207 */
[----:B------:R-:W-:Y:S01]  /*1d90*/  IMAD.SHL.U32 R29, R29, 0x8, RZ ;  /* 0x000000081d1d7824 */ /* 0x000fe200078e00ff */
[----:B------:R-:W1:Y:S01]  /*1da0*/  @P0 LDC R11, c[0x0][0x430] ;  /* 0x00010c00ff0b0b82 */ /* 0x000e620000000800 */
[----:B0-----:R-:W-:Y:S01]  /*1db0*/  @P0 IMAD.HI.U32 R0, R28, R0, RZ ;  /* 0x000000001c000227 */ /* 0x001fe200078e00ff */
[----:B------:R-:W-:-:S04]  /*1dc0*/  LEA.HI R28, R20, R20, RZ, 0x1 ;  /* 0x00000014141c7211 */ /* 0x000fc800078f08ff */
[----:B------:R-:W-:Y:S02]  /*1dd0*/  LOP3.LUT R28, R28, 0xfffffffe, RZ, 0xc0, !PT ;  /* 0xfffffffe1c1c7812 */ /* 0x000fe400078ec0ff */
[----:B-1----:R-:W-:-:S03]  /*1de0*/  @P0 SHF.R.U32.HI R9, RZ, R11, R0 ;  /* 0x0000000bff090219 */ /* 0x002fc60000011600 */
[----:B------:R-:W-:Y:S01]  /*1df0*/  IMAD.IADD R28, R20, 0x1, -R28 ;  /* 0x00000001141c7824 */ /* 0x000fe200078e0a1c */
[----:B------:R-:W-:Y:S02]  /*1e00*/  SHF.R.S32.HI R20, RZ, 0x1f, R23 ;  /* 0x0000001fff147819 */ /* 0x000fe40000011417 */
[----:B------:R-:W-:Y:S01]  /*1e10*/  SHF.R.S32.HI R8, RZ, 0x1f, R9 ;  /* 0x0000001fff087819 */ /* 0x000fe20000011409 */
[----:B------:R-:W-:Y:S02]  /*1e20*/  IMAD.SHL.U32 R28, R28, 0x10, RZ ;  /* 0x000000101c1c7824 */ /* 0x000fe400078e00ff */
[----:B------:R-:W-:-:S03]  /*1e30*/  IMAD.WIDE.U32 R4, R9, UR4, R4 ;  /* 0x0000000409047c25 */ /* 0x000fc6000f8e0004 */
[----:B------:R-:W-:Y:S01]  /*1e40*/  ISETP.GE.AND P0, PT, R28, UR6, PT ;  /* 0x000000061c007c0c */ /* 0x000fe2000bf06270 */
[C---:B------:R-:W-:Y:S02]  /*1e50*/  IMAD R0, R8.reuse, UR4, RZ ;  /* 0x0000000408007c24 */ /* 0x040fe4000f8e02ff */
[----:B------:R-:W-:Y:S02]  /*1e60*/  IMAD.MOV.U32 R58, RZ, RZ, R4 ;  /* 0x000000ffff3a7224 */ /* 0x000fe400078e0004 */
[----:B------:R-:W-:Y:S01]  /*1e70*/  IMAD R59, R9, UR5, R0 ;  /* 0x00000005093b7c24 */ /* 0x000fe2000f8e0200 */
[----:B------:R-:W-:Y:S01]  /*1e80*/  ULDC.64 UR4, c[0x0][0xa08] ;  /* 0x0002820000047ab9 */ /* 0x000fe20000000a00 */
[----:B------:R-:W-:Y:S01]  /*1e90*/  SEL R0, RZ, 0x1, P0 ;  /* 0x00000001ff007807 */ /* 0x000fe20000000000 */
[----:B------:R-:W-:Y:S01]  /*1ea0*/  IMAD R10, R8, UR8, RZ ;  /* 0x00000008080a7c24 */ /* 0x000fe2000f8e02ff */
[----:B------:R-:W-:Y:S01]  /*1eb0*/  ISETP.NE.U32.AND P0, PT, RZ, UR4, PT ;  /* 0x00000004ff007c0c */ /* 0x000fe2000bf05070 */
[----:B------:R-:W-:-:S02]  /*1ec0*/  IMAD.IADD R59, R5, 0x1, R59 ;  /* 0x00000001053b7824 */ /* 0x000fc400078e023b */
[----:B------:R-:W-:Y:S01]  /*1ed0*/  IMAD R21, R9, UR9, R10 ;  /* 0x0000000909157c24 */ /* 0x000fe2000f8e020a */
[----:B------:R-:W-:Y:S01]  /*1ee0*/  ISETP.NE.AND.EX P0, PT, RZ, UR5, PT, P0 ;  /* 0x00000005ff007c0c */ /* 0x000fe2000bf05300 */
[----:B------:R-:W-:Y:S01]  /*1ef0*/  ULDC.64 UR4, c[0x0][0x300] ;  /* 0x0000c00000047ab9 */ /* 0x000fe20000000a00 */
[----:B--2---:R-:W-:-:S04]  /*1f00*/  ISETP.GE.AND P1, PT, R30, UR6, PT ;  /* 0x000000061e007c0c */ /* 0x004fc8000bf26270 */
[----:B------:R-:W-:-:S05]  /*1f10*/  SEL R7, RZ, 0xffffffff, P1 ;  /* 0xffffffffff077807 */ /* 0x000fca0000800000 */
[----:B------:R-:W-:-:S05]  /*1f20*/  IMAD.SHL.U32 R7, R7, 0x2, RZ ;  /* 0x0000000207077824 */ /* 0x000fca00078e00ff */
[----:B------:R-:W-:Y:S02]  /*1f30*/  LOP3.LUT R0, R7, 0x2, R0, 0xe2, !PT ;  /* 0x0000000207007812 */ /* 0x000fe400078ee200 */
[----:B------:R-:W-:Y:S02]  /*1f40*/  SHF.R.S32.HI R7, RZ, 0x1f, R28 ;  /* 0x0000001fff077819 */ /* 0x000fe4000001141c */
[----:B------:R-:W-:Y:S02]  /*1f50*/  SHF.R.S32.HI R4, RZ, 0x1f, R6 ;  /* 0x0000001fff047819 */ /* 0x000fe40000011406 */
[----:B------:R-:W-:Y:S01]  /*1f60*/  SEL R57, R6, RZ, !P0 ;  /* 0x000000ff06397207 */ /* 0x000fe20004000000 */
[----:B------:R-:W-:Y:S01]  /*1f70*/  IMAD.MOV.U32 R6, RZ, RZ, R28 ;  /* 0x000000ffff067224 */ /* 0x000fe200078e001c */
[----:B------:R-:W-:Y:S02]  /*1f80*/  SEL R14, R4, RZ, !P0 ;  /* 0x000000ff040e7207 */ /* 0x000fe40004000000 */
[----:B------:R-:W0:Y:S01]  /*1f90*/  LDC.64 R4, c[0x0][0x3e8] ;  /* 0x0000fa00ff047b82 */ /* 0x000e220000000a00 */
[----:B------:R-:W-:Y:S01]  /*1fa0*/  IMAD.WIDE.U32 R12, R9, UR8, R6 ;  /* 0x00000008090c7c25 */ /* 0x000fe2000f8e0006 */
[----:B------:R-:W-:-:S03]  /*1fb0*/  SHF.R.S32.HI R9, RZ, 0x1f, R29 ;  /* 0x0000001fff097819 */ /* 0x000fc6000001141d */
[----:B------:R-:W-:Y:S02]  /*1fc0*/  IMAD R8, R14, UR4, RZ ;  /* 0x000000040e087c24 */ /* 0x000fe4000f8e02ff */
[----:B------:R-:W-:-:S04]  /*1fd0*/  IMAD.WIDE.U32 R58, R57, UR4, R58 ;  /* 0x00000004393a7c25 */ /* 0x000fc8000f8e003a */
[----:B------:R-:W-:Y:S01]  /*1fe0*/  IMAD R15, R57, UR5, R8 ;  /* 0x00000005390f7c24 */ /* 0x000fe2000f8e0208 */
[----:B------:R-:W-:Y:S01]  /*1ff0*/  ULDC.64 UR4, c[0x0][0x328] ;  /* 0x0000ca0000047ab9 */ /* 0x000fe20000000a00 */
[-C--:B------:R-:W-:Y:S02]  /*2000*/  IMAD R8, R20, R68.reuse, RZ ;  /* 0x0000004414087224 */ /* 0x080fe400078e02ff */
[----:B------:R-:W-:-:S04]  /*2010*/  IMAD.WIDE.U32 R10, R23, R68, R6 ;  /* 0x00000044170a7225 */ /* 0x000fc800078e0006 */
[----:B------:R-:W-:Y:S01]  /*2020*/  IMAD.IADD R13, R13, 0x1, R21 ;  /* 0x000000010d0d7824 */ /* 0x000fe200078e0215 */
[----:B------:R-:W-:Y:S01]  /*2030*/  IADD3 R75, P0, R58, R10, RZ ;  /* 0x0000000a3a4b7210 */ /* 0x000fe20007f1e0ff */
[----:B------:R-:W-:Y:S02]  /*2040*/  IMAD R21, R23, R69, R8 ;  /* 0x0000004517157224 */ /* 0x000fe400078e0208 */
[----:B------:R-:W-:Y:S02]  /*2050*/  IMAD.IADD R80, R59, 0x1, R15 ;  /* 0x000000013b507824 */ /* 0x000fe400078e020f */
[----:B------:R-:W-:Y:S02]  /*2060*/  IMAD.MOV.U32 R8, RZ, RZ, R29 ;  /* 0x000000ffff087224 */ /* 0x000fe400078e001d */
[----:B------:R-:W2:Y:S01]  /*2070*/  LDL R29, [R1+0x28] ;  /* 0x00002800011d7983 */ /* 0x000ea20000100800 */
[----:B------:R-:W-:Y:S01]  /*2080*/  IMAD R14, R14, UR4, RZ ;  /* 0x000000040e0e7c24 */ /* 0x000fe2000f8e02ff */
[----:B------:R-:W-:-:S02]  /*2090*/  IADD3.X R74, R80, R11, R21, P0, !PT ;  /* 0x0000000b504a7210 */ /* 0x000fc400007fe415 */
[----:B------:R-:W3:Y:S01]  /*20a0*/  LDL R21, [R1+0x70] ;  /* 0x0000700001157983 */ /* 0x000ee20000100800 */
[----:B------:R-:W-:Y:S01]  /*20b0*/  IMAD R15, R57, UR5, R14 ;  /* 0x00000005390f7c24 */ /* 0x000fe2000f8e020e */
[-C--:B------:R-:W-:Y:S01]  /*20c0*/  ISETP.GE.AND P2, PT, R28, R81.reuse, PT ;  /* 0x000000511c00720c */ /* 0x080fe20003f46270 */
[C-C-:B------:R-:W-:Y:S01]  /*20d0*/  IMAD.WIDE.U32 R54, R23.reuse, R66, R8.reuse ;  /* 0x0000004217367225 */ /* 0x140fe200078e0008 */
[----:B------:R-:W4:Y:S03]  /*20e0*/  LDL R14, [R1+0x3c] ;  /* 0x00003c00010e7983 */ /* 0x000f260000100800 */
[----:B0-----:R-:W-:Y:S01]  /*20f0*/  IMAD.WIDE.U32 R50, R23, R4, R8 ;  /* 0x0000000417327225 */ /* 0x001fe200078e0008 */
[----:B------:R-:W-:Y:S02]  /*2100*/  SEL R8, R81, RZ, P2 ;  /* 0x000000ff51087207 */ /* 0x000fe40001000000 */
[----:B------:R-:W-:Y:S01]  /*2110*/  ISETP.GE.AND P0, PT, R30, R81, PT ;  /* 0x000000511e00720c */ /* 0x000fe20003f06270 */
[----:B------:R-:W-:-:S02]  /*2120*/  VIADD R65, R28, 0x40 ;  /* 0x000000401c417836 */ /* 0x000fc40000000000 */
[----:B------:R-:W-:Y:S02]  /*2130*/  IMAD.IADD R8, R28, 0x1, R8 ;  /* 0x000000011c087824 */ /* 0x000fe400078e0208 */
[----:B------:R-:W0:Y:S01]  /*2140*/  S2R R28, SR_TID.X ;  /* 0x00000000001c7919 */ /* 0x000e220000002100 */
[-C--:B------:R-:W-:Y:S01]  /*2150*/  IMAD R10, R20, R66.reuse, RZ ;  /* 0x00000042140a7224 */ /* 0x080fe200078e02ff */
[----:B------:R-:W-:Y:S01]  /*2160*/  SEL R9, R81, RZ, P0 ;  /* 0x000000ff51097207 */ /* 0x000fe20000000000 */
[----:B------:R-:W-:-:S04]  /*2170*/  IMAD.WIDE.U32 R52, R23, R66, R6 ;  /* 0x0000004217347225 */ /* 0x000fc800078e0006 */
[----:B------:R-:W-:Y:S02]  /*2180*/  IMAD R11, R23, R67, R10 ;  /* 0x00000043170b7224 */ /* 0x000fe400078e020a */
[----:B------:R-:W-:Y:S02]  /*2190*/  IMAD.IADD R10, R30, 0x1, R9 ;  /* 0x000000011e0a7824 */ /* 0x000fe400078e0209 */
[----:B------:R-:W-:Y:S02]  /*21a0*/  IMAD.IADD R55, R55, 0x1, R11 ;  /* 0x0000000137377824 */ /* 0x000fe400078e020b */
[----:B------:R-:W-:Y:S01]  /*21b0*/  IMAD.IADD R53, R11, 0x1, R53 ;  /* 0x000000010b357824 */ /* 0x000fe200078e0235 */
[----:B------:R-:W-:Y:S01]  /*21c0*/  SHF.R.S32.HI R11, RZ, 0x1f, R10 ;  /* 0x0000001fff0b7819 */ /* 0x000fe2000001140a */
[----:B------:R-:W-:Y:S01]  /*21d0*/  IMAD.WIDE.U32 R56, R57, UR4, R12 ;  /* 0x0000000439387c25 */ /* 0x000fe2000f8e000c */
[----:B------:R-:W-:Y:S02]  /*21e0*/  SHF.R.S32.HI R9, RZ, 0x1f, R8 ;  /* 0x0000001fff097819 */ /* 0x000fe40000011408 */
[----:B------:R-:W-:-:S02]  /*21f0*/  LEA.HI R72, R11, R10, RZ, 0x4 ;  /* 0x0000000a0b487211 */ /* 0x000fc400078f20ff */
[----:B------:R-:W-:Y:S02]  /*2200*/  LEA.HI R10, R11, R10, RZ, 0x5 ;  /* 0x0000000a0b0a7211 */ /* 0x000fe400078f28ff */
[C---:B------:R-:W-:Y:S01]  /*2210*/  LEA.HI R73, R9.reuse, R8, RZ, 0x4 ;  /* 0x0000000809497211 */ /* 0x040fe200078f20ff */
[----:B------:R-:W-:Y:S01]  /*2220*/  IMAD R12, R20, R4, RZ ;  /* 0x00000004140c7224 */ /* 0x000fe200078e02ff */
[----:B------:R-:W-:Y:S01]  /*2230*/  LEA.HI R8, R9, R8, RZ, 0x5 ;  /* 0x0000000809087211 */ /* 0x000fe200078f28ff */
[----:B------:R-:W-:Y:S01]  /*2240*/  IMAD.WIDE.U32 R48, R23, R4, R6 ;  /* 0x0000000417307225 */ /* 0x000fe200078e0006 */
[----:B-----5:R-:W-:-:S03]  /*2250*/  SHF.R.S32.HI R9, RZ, 0x1f, R24 ;  /* 0x0000001fff097819 */ /* 0x020fc60000011418 */
[----:B------:R-:W-:Y:S02]  /*2260*/  IMAD.SHL.U32 R10, R10, 0x80, RZ ;  /* 0x000000800a0a7824 */ /* 0x000fe400078e00ff */
[C---:B------:R-:W-:Y:S01]  /*2270*/  IMAD R13, R23.reuse, R5, R12 ;  /* 0x00000005170d7224 */ /* 0x040fe200078e020c */
[----:B------:R-:W-:Y:S01]  /*2280*/  IADD3 R46, P2, R23, R46, RZ ;  /* 0x0000002e172e7210 */ /* 0x000fe20007f5e0ff */
[----:B------:R-:W-:Y:S01]  /*2290*/  IMAD.SHL.U32 R8, R8, 0x80, RZ ;  /* 0x0000008008087824 */ /* 0x000fe200078e00ff */
[----:B------:R-:W-:Y:S01]  /*22a0*/  LOP3.LUT R10, R10, 0xfffff000, RZ, 0xc0, !PT ;  /* 0xfffff0000a0a7812 */ /* 0x000fe200078ec0ff */
[----:B------:R-:W-:Y:S02]  /*22b0*/  IMAD.IADD R51, R51, 0x1, R13 ;  /* 0x0000000133337824 */ /* 0x000fe400078e020d */
[----:B------:R-:W-:Y:S01]  /*22c0*/  IMAD.IADD R49, R13, 0x1, R49 ;  /* 0x000000010d317824 */ /* 0x000fe200078e0231 */
[----:B0-----:R-:W-:Y:S01]  /*22d0*/  SHF.R.U32.HI R12, RZ, 0x7, R28 ;  /* 0x00000007ff0c7819 */ /* 0x001fe2000001161c */
[----:B------:R-:W-:Y:S01]  /*22e0*/  IMAD.WIDE.U32 R54, R24, R66, R54 ;  /* 0x0000004218367225 */ /* 0x000fe200078e0036 */
[----:B------:R-:W-:-:S03]  /*22f0*/  LOP3.LUT R8, R8, 0xfffff000, RZ, 0xc0, !PT ;  /* 0xfffff00008087812 */ /* 0x000fc600078ec0ff */
[----:B------:R-:W-:Y:S01]  /*2300*/  IMAD.X R47, R20, 0x1, R3, P2 ;  /* 0x00000001142f7824 */ /* 0x000fe200010e0603 */
[----:B------:R-:W-:Y:S01]  /*2310*/  LOP3.LUT R20, R73, 0xfffffff0, RZ, 0xc0, !PT ;  /* 0xfffffff049147812 */ /* 0x000fe200078ec0ff */
[----:B------:R-:W-:Y:S01]  /*2320*/  IMAD.WIDE.U32 R52, R24, R66, R52 ;  /* 0x0000004218347225 */ /* 0x000fe200078e0034 */
[----:B------:R-:W-:-:S03]  /*2330*/  SHF.L.U64.HI R69, R68, 0x7, R69 ;  /* 0x0000000744457819 */ /* 0x000fc60000010245 */
[----:B------:R-:W-:Y:S01]  /*2340*/  IMAD.WIDE.U32 R50, R24, R4, R50 ;  /* 0x0000000418327225 */ /* 0x000fe200078e0032 */
[----:B------:R-:W-:-:S03]  /*2350*/  SHF.L.U64.HI R64, R4, 0x7, R5 ;  /* 0x0000000704407819 */ /* 0x000fc60000010205 */
[----:B------:R-:W-:Y:S01]  /*2360*/  IMAD.WIDE.U32 R48, R24, R4, R48 ;  /* 0x0000000418307225 */ /* 0x000fe200078e0030 */
[C---:B------:R-:W-:Y:S02]  /*2370*/  LOP3.LUT R60, R0.reuse, 0x1, RZ, 0xc0, !PT ;  /* 0x00000001003c7812 */ /* 0x040fe400078ec0ff */
[----:B------:R-:W-:Y:S01]  /*2380*/  LOP3.LUT R45, R0, 0x2, RZ, 0xc0, !PT ;  /* 0x00000002002d7812 */ /* 0x000fe200078ec0ff */
[----:B------:R-:W-:Y:S01]  /*2390*/  IMAD.SHL.U32 R63, R4, 0x80, RZ ;  /* 0x00000080043f7824 */ /* 0x000fe200078e00ff */
[----:B------:R-:W-:Y:S01]  /*23a0*/  ISETP.GE.AND P1, PT, R65, UR6, PT ;  /* 0x0000000641007c0c */ /* 0x000fe2000bf26270 */
[----:B------:R-:W-:Y:S02]  /*23b0*/  IMAD.SHL.U32 R68, R68, 0x80, RZ ;  /* 0x0000008044447824 */ /* 0x000fe400078e00ff */
[----:B------:R-:W-:Y:S02]  /*23c0*/  VIADD R62, R12, 0x8 ;  /* 0x000000080c3e7836 */ /* 0x000fe40000000000 */
[----:B------:R-:W-:-:S02]  /*23d0*/  IMAD.SHL.U32 R61, R81, 0x2, RZ ;  /* 0x00000002513d7824 */ /* 0x000fc400078e00ff */
[----:B------:R-:W-:Y:S01]  /*23e0*/  IMAD.IADD R0, R57, 0x1, R15 ;  /* 0x0000000139007824 */ /* 0x000fe200078e020f */
[C---:B--2---:R-:W-:Y:S02]  /*23f0*/  LOP3.LUT R6, R29.reuse, 0x10, R73, 0xf8, !PT ;  /* 0x000000101d067812 */ /* 0x044fe400078ef849 */
[----:B------:R-:W-:Y:S02]  /*2400*/  LOP3.LUT R7, R29, 0x10, R72, 0xf8, !PT ;  /* 0x000000101d077812 */ /* 0x000fe400078ef848 */
[-C--:B---3--:R-:W-:Y:S01]  /*2410*/  LOP3.LUT R71, R6, R21.reuse, RZ, 0x3c, !PT ;  /* 0x0000001506477212 */ /* 0x088fe200078e3cff */
[----:B------:R-:W-:Y:S01]  /*2420*/  IMAD R6, R9, R66, RZ ;  /* 0x0000004209067224 */ /* 0x000fe200078e02ff */
[----:B------:R-:W-:Y:S01]  /*2430*/  LOP3.LUT R7, R7, R21, RZ, 0x3c, !PT ;  /* 0x0000001507077212 */ /* 0x000fe200078e3cff */
[----:B------:R-:W-:Y:S02]  /*2440*/  IMAD R9, R9, R4, RZ ;  /* 0x0000000409097224 */ /* 0x000fe400078e02ff */
[C---:B------:R-:W-:Y:S01]  /*2450*/  IMAD R21, R24.reuse, R67, R6 ;  /* 0x0000004318157224 */ /* 0x040fe200078e0206 */
[--C-:B----4-:R-:W-:Y:S01]  /*2460*/  IADD3 R70, R7, R10, R14.reuse ;  /* 0x0000000a07467210 */ /* 0x110fe20007ffe00e */
[----:B------:R-:W-:Y:S01]  /*2470*/  IMAD R9, R24, R5, R9 ;  /* 0x0000000518097224 */ /* 0x000fe200078e0209 */
[----:B------:R-:W-:Y:S01]  /*2480*/  LOP3.LUT R7, R72, 0xfffffff0, RZ, 0xc0, !PT ;  /* 0xfffffff048077812 */ /* 0x000fe200078ec0ff */
[----:B------:R-:W-:Y:S01]  /*2490*/  IMAD.IADD R44, R55, 0x1, R21 ;  /* 0x00000001372c7824 */ /* 0x000fe200078e0215 */
[C---:B------:R-:W-:Y:S01]  /*24a0*/  SHF.L.U64.HI R67, R66.reuse, 0x7, R67 ;  /* 0x0000000742437819 */ /* 0x040fe20000010243 */
[----:B------:R-:W-:Y:S01]  /*24b0*/  IMAD.SHL.U32 R66, R66, 0x80, RZ ;  /* 0x0000008042427824 */ /* 0x000fe200078e00ff */
[----:B------:R-:W-:Y:S01]  /*24c0*/  IADD3 R71, R71, R8, R14 ;  /* 0x0000000847477210 */ /* 0x000fe20007ffe00e */
[----:B------:R-:W-:Y:S01]  /*24d0*/  IMAD.IADD R21, R21, 0x1, R53 ;  /* 0x0000000115157824 */ /* 0x000fe200078e0235 */
[----:B------:R-:W-:Y:S01]  /*24e0*/  SHF.R.S32.HI R4, RZ, 0x1f, R20 ;  /* 0x0000001fff047819 */ /* 0x000fe20000011414 */
[----:B------:R-:W-:Y:S01]  /*24f0*/  IMAD.IADD R6, R51, 0x1, R9 ;  /* 0x0000000133067824 */ /* 0x000fe200078e0209 */
[----:B------:R-:W-:Y:S01]  /*2500*/  SHF.R.S32.HI R3, RZ, 0x1f, R7 ;  /* 0x0000001fff037819 */ /* 0x000fe20000011407 */
[----:B------:R-:W-:-:S07]  /*2510*/  IMAD.IADD R5, R9, 0x1, R49 ;  /* 0x0000000109057824 */ /* 0x000fce00078e0231 */
.L_x_9085:
[----:B--2---:R-:W2:Y:S01]  /*2520*/  LDL R8, [R1+0x50] ;  /* 0x0000500001087983 */ /* 0x004ea20000100800 */
[----:B------:R-:W0:Y:S01]  /*2530*/  LDC R90, c[0x0][0x3d4] ;  /* 0x0000f500ff5a7b82 */ /* 0x000e220000000800 */
[----:B------:R-:W-:Y:S01]  /*2540*/  VIADD R25, R25, 0xffffffff ;  /* 0xffffffff19197836 */ /* 0x000fe20000000000 */
        /* <DEDUP_REMOVED lines=37> */
[----:B------:R-:W0:Y:S01]  /*27a0*/  S2R R10, SR_TID.X ;  /* 0x00000000000a7919 */ /* 0x000e220000002100 */
[----:B------:R-:W-:Y:S01]  /*27b0*/  ULDC.64 UR4, c[0x0][0x3c8] ;  /* 0x0000f20000047ab9 */ /* 0x000fe20000000a00 */
[----:B------:R-:W-:Y:S01]  /*27c0*/  ULDC.64 UR6, c[0x0][0x3e0] ;  /* 0x0000f80000067ab9 */ /* 0x000fe20000000a00 */
[----:B------:R-:W-:Y:S02]  /*27d0*/  IADD3 R40, P3, P5, R54, UR4, R40 ;  /* 0x0000000436287c10 */ /* 0x000fe4000fd7e028 */
[----:B------:R-:W-:Y:S02]  /*27e0*/  CS2R R34, SRZ ;  /* 0x0000000000227805 */ /* 0x000fe4000001ff00 */
[----:B------:R-:W-:Y:S02]  /*27f0*/  CS2R R36, SRZ ;  /* 0x0000000000247805 */ /* 0x000fe4000001ff00 */
[----:B------:R-:W-:Y:S02]  /*2800*/  IADD3.X R41, R44, UR5, R42, P3, P5 ;  /* 0x000000052c297c10 */ /* 0x000fe40009fea42a */
[----:B------:R-:W-:-:S04]  /*2810*/  IADD3 R38, P3, P5, R50, UR6, R38 ;  /* 0x0000000632267c10 */ /* 0x000fc8000fd7e026 */
[----:B------:R-:W-:Y:S01]  /*2820*/  IADD3.X R39, R6, UR7, R43, P3, P5 ;  /* 0x0000000706277c10 */ /* 0x000fe20009fea42b */
[----:B0-----:R-:W-:-:S05]  /*2830*/  VIADD R78, R10, 0xffffff80 ;  /* 0xffffff800a4e7836 */ /* 0x001fca0000000000 */
[----:B------:R-:W-:-:S04]  /*2840*/  LEA.HI R10, R78, R78, RZ, 0x1 ;  /* 0x0000004e4e0a7211 */ /* 0x000fc800078f08ff */
[----:B------:R-:W-:-:S05]  /*2850*/  LOP3.LUT R10, R10, 0xfffffffe, RZ, 0xc0, !PT ;  /* 0xfffffffe0a0a7812 */ /* 0x000fca00078ec0ff */
[----:B------:R-:W-:-:S04]  /*2860*/  IMAD.IADD R10, R78, 0x1, -R10 ;  /* 0x000000014e0a7824 */ /* 0x000fc800078e0a0a */
[----:B------:R-:W-:-:S04]  /*2870*/  IMAD.SHL.U32 R10, R10, 0x8, RZ ;  /* 0x000000080a0a7824 */ /* 0x000fc800078e00ff */
[C---:B------:R-:W-:Y:S01]  /*2880*/  VIADD R9, R10.reuse, 0x10 ;  /* 0x000000100a097836 */ /* 0x040fe20000000000 */
[----:B------:R-:W-:-:S04]  /*2890*/  ISETP.GE.AND P5, PT, R10, R90, PT ;  /* 0x0000005a0a00720c */ /* 0x000fc80003fa6270 */
[----:B------:R-:W-:Y:S01]  /*28a0*/  ISETP.GE.AND P3, PT, R9, R90, PT ;  /* 0x0000005a0900720c */ /* 0x000fe20003f66270 */
[----:B------:R-:W-:-:S08]  /*28b0*/  VIADD R9, R10, 0x20 ;  /* 0x000000200a097836 */ /* 0x000fd00000000000 */
[----:B------:R0:W5:Y:S04]  /*28c0*/  @!P5 LDG.E.64 R34, desc[UR40][R40.64] ;  /* 0x000000282822d981 */ /* 0x000168000c1e1b00 */
[----:B------:R0:W5:Y:S01]  /*28d0*/  @!P5 LDG.E.64 R36, desc[UR40][R38.64] ;  /* 0x000000282624d981 */ /* 0x000162000c1e1b00 */
[----:B------:R-:W-:Y:S02]  /*28e0*/  ISETP.GE.AND P5, PT, R9, R90, PT ;  /* 0x0000005a0900720c */ /* 0x000fe40003fa6270 */
[----:B------:R-:W-:Y:S02]  /*28f0*/  CS2R R28, SRZ ;  /* 0x00000000001c7805 */ /* 0x000fe4000001ff00 */
[----:B------:R-:W-:Y:S02]  /*2900*/  CS2R R12, SRZ ;  /* 0x00000000000c7805 */ /* 0x000fe4000001ff00 */
[----:B------:R-:W-:-:S02]  /*2910*/  CS2R R30, SRZ ;  /* 0x00000000001e7805 */ /* 0x000fc4000001ff00 */
[----:B------:R-:W-:Y:S01]  /*2920*/  CS2R R14, SRZ ;  /* 0x00000000000e7805 */ /* 0x000fe2000001ff00 */
[----:B------:R0:W5:Y:S04]  /*2930*/  @!P3 LDG.E.64 R28, desc[UR40][R40.64+0x10] ;  /* 0x00001028281cb981 */ /* 0x000168000c1e1b00 */
[----:B------:R0:W5:Y:S04]  /*2940*/  @!P3 LDG.E.64 R30, desc[UR40][R38.64+0x10] ;  /* 0x00001028261eb981 */ /* 0x000168000c1e1b00 */
[----:B------:R0:W5:Y:S04]  /*2950*/  @!P5 LDG.E.64 R12, desc[UR40][R40.64+0x20] ;  /* 0x00002028280cd981 */ /* 0x000168000c1e1b00 */
[----:B------:R0:W5:Y:S02]  /*2960*/  @!P5 LDG.E.64 R14, desc[UR40][R38.64+0x20] ;  /* 0x00002028260ed981 */ /* 0x000164000c1e1b00 */
.L_x_9050:
[----:B------:R-:W-:Y:S05]  /*2970*/  BSYNC B1 ;  /* 0x0000000000017941 */ /* 0x000fea0003800000 */
.L_x_9049:
        /* <DEDUP_REMOVED lines=9> */
.L_x_9051:
[----:B------:R-:W2:Y:S01]  /*2a10*/  LDL R8, [R1+0x8] ;  /* 0x0000080001087983 */ /* 0x000ea20000100800 */
[----:B------:R-:W-:Y:S01]  /*2a20*/  IMAD R86, R19, 0x8, R17 ;  /* 0x0000000813567824 */ /* 0x000fe200078e0211 */
[----:B------:R-:W-:Y:S01]  /*2a30*/  BSSY B1, `(.L_x_9052) ;  /* 0x0000004000017945 */ /* 0x000fe20003800000 */
[----:B--2---:R-:W-:-:S04]  /*2a40*/  SHF.L.U32 R89, R8, 0x1f, RZ ;  /* 0x0000001f08597819 */ /* 0x004fc800000006ff */
[----:B------:R-:W0:Y:S02]  /*2a50*/  SYNCS.PHASECHK.TRANS64.TRYWAIT P5, [R86+URZ+0x19c90], R89 ;  /* 0x019c9059560075a7 */ /* 0x000e2400080a017f */
[----:B0-----:R-:W-:Y:S05]  /*2a60*/  @!P5 BRA `(.L_x_9053) ;  /* 0x000001f800c4d947 */ /* 0x001fea0003800000 */
.L_x_9379:
[----:B------:R-:W-:Y:S05]  /*2a70*/  BSYNC B1 ;  /* 0x0000000000017941 */ /* 0x000fea0003800000 */
.L_x_9052:
[----:B------:R-:W-:Y:S05]  /*2a80*/  @P4 BRA `(.L_x_9054) ;  /* 0x0000003c00144947 */ /* 0x000fea0003800000 */
[----:B------:R-:W-:Y:S01]  /*2a90*/  ISETP.NE.AND P4, PT, R60, RZ, PT ;  /* 0x000000ff3c00720c */ /* 0x000fe20003f85270 */
[----:B------:R-:W-:-:S12]  /*2aa0*/  BSSY B1, `(.L_x_9055) ;  /* 0x0000079000017945 */ /* 0x000fd80003800000 */
[----:B------:R-:W-:Y:S05]  /*2ab0*/  @!P4 BRA `(.L_x_9056) ;  /* 0x0000000400dcc947 */ /* 0x000fea0003800000 */
[----:B------:R-:W1:Y:S01]  /*2ac0*/  S2R R8, SR_TID.X ;  /* 0x0000000000087919 */ /* 0x000e620000002100 */
[----:B------:R-:W-:Y:S01]  /*2ad0*/  BSSY B2, `(.L_x_9057) ;  /* 0x0000074000027945 */ /* 0x000fe20003800000 */
[----:B-1----:R-:W-:-:S05]  /*2ae0*/  VIADD R8, R8, 0xffffff80 ;  /* 0xffffff8008087836 */ /* 0x002fca0000000000 */
[----:B------:R-:W-:-:S04]  /*2af0*/  LEA.HI R43, R8, R8, RZ, 0x1 ;  /* 0x00000008082b7211 */ /* 0x000fc800078f08ff */
[----:B------:R-:W-:-:S05]  /*2b00*/  LOP3.LUT R43, R43, 0xfffffffe, RZ, 0xc0, !PT ;  /* 0xfffffffe2b2b7812 */ /* 0x000fca00078ec0ff */
[----:B------:R-:W-:Y:S02]  /*2b10*/  IMAD.IADD R43, R8, 0x1, -R43 ;  /* 0x00000001082b7824 */ /* 0x000fe400078e0a2b */
[----:B------:R1:W2:Y:S02]  /*2b20*/  LDS.128 R8, [R87+0x13800] ;  /* 0x0138000057087984 */ /* 0x0002a40000000c00 */
[----:B------:R-:W-:-:S05]  /*2b30*/  IMAD.SHL.U32 R43, R43, 0x8, RZ ;  /* 0x000000082b2b7824 */ /* 0x000fca00078e00ff */
        /* <DEDUP_REMOVED lines=37> */
[C---:B------:R-:W-:Y:S01]  /*2d90*/  FMUL.FTZ R92, R76.reuse, R82 ;  /* 0x000000524c5c7220 */ /* 0x040fe20000410000 */
        /* <DEDUP_REMOVED lines=21> */
[C---:B------:R-:W-:Y:S01]  /*2ef0*/  FMUL.FTZ R78, R42.reuse, R79 ;  /* 0x0000004f2a4e7220 */ /* 0x040fe20000410000 */
[----:B------:R-:W-:Y:S01]  /*2f00*/  F2FP.F16.E4M3.UNPACK_B R43, R11.H1 ;  /* 0x0000000bff2b723e */ /* 0x000fe200030006ff */
[C---:B------:R-:W-:Y:S01]  /*2f10*/  FMUL.FTZ R79, R37.reuse, R79 ;  /* 0x0000004f254f7220 */ /* 0x040fe20000410000 */
[----:B------:R-:W-:Y:S01]  /*2f20*/  F2FP.F16.E4M3.UNPACK_B R11, R11 ;  /* 0x0000000bff0b723e */ /* 0x000fe200020006ff */
[-C--:B------:R-:W-:Y:S01]  /*2f30*/  FFMA.FTZ R35, R37, R77.reuse, -R78 ;  /* 0x0000004d25237223 */ /* 0x080fe2000001084e */
[----:B------:R-:W-:Y:S01]  /*2f40*/  F2FP.SATFINITE.E4M3.F32.PACK_AB_MERGE_C R93, R83, R82, RZ ;  /* 0x00000052535d723e */ /* 0x000fe200048070ff */
[--C-:B------:R-:W-:Y:S01]  /*2f50*/  HADD2.F32 R76, -RZ, R43.reuse.H0_H0 ;  /* 0x2000002bff4c7230 */ /* 0x100fe20000004100 */
[----:B------:R-:W-:Y:S01]  /*2f60*/  F2FP.F16.E4M3.UNPACK_B R83, R36.H1 ;  /* 0x00000024ff53723e */ /* 0x000fe200030006ff */
[----:B------:R-:W-:Y:S01]  /*2f70*/  HADD2.F32 R43, -RZ, R43.H1_H1 ;  /* 0x3000002bff2b7230 */ /* 0x000fe20000004100 */
[----:B------:R-:W-:Y:S01]  /*2f80*/  F2FP.F16.E4M3.UNPACK_B R37, R10.H1 ;  /* 0x0000000aff25723e */ /* 0x000fe200030006ff */
[----:B------:R-:W-:Y:S01]  /*2f90*/  FFMA.FTZ R42, R42, R77, R79 ;  /* 0x0000004d2a2a7223 */ /* 0x000fe2000001004f */
        /* <DEDUP_REMOVED lines=10> */
[-C--:B------:R-:W-:Y:S01]  /*3040*/  FFMA.FTZ R91, R76, R79.reuse, -R91 ;  /* 0x0000004f4c5b7223 */ /* 0x080fe2000001085b */
[----:B------:R-:W-:Y:S02]  /*3050*/  HADD2.F32 R34, -RZ, R77.H1_H1 ;  /* 0x3000004dff227230 */ /* 0x000fe40000004100 */
[----:B------:R-:W-:Y:S01]  /*3060*/  FMUL.FTZ R76, R36, R84 ;  /* 0x00000054244c7220 */ /* 0x000fe20000410000 */
[----:B------:R-:W-:Y:S01]  /*3070*/  F2FP.F16.E4M3.UNPACK_B R10, R10 ;  /* 0x0000000aff0a723e */ /* 0x000fe200020006ff */
[----:B------:R-:W-:Y:S01]  /*3080*/  FMUL.FTZ R85, R37, R84 ;  /* 0x0000005425557220 */ /* 0x000fe20000410000 */
[----:B------:R-:W-:Y:S01]  /*3090*/  FFMA.FTZ R92, R43, R79, R92 ;  /* 0x0000004f2b5c7223 */ /* 0x000fe2000001005c */
[----:B------:R-:W-:Y:S01]  /*30a0*/  FFMA.FTZ R79, R37, R34, -R76 ;  /* 0x00000022254f7223 */ /* 0x000fe2000001084c */
[----:B------:R-:W-:-:S02]  /*30b0*/  HADD2.F32 R83, -RZ, R83.H0_H0 ;  /* 0x20000053ff537230 */ /* 0x000fc40000004100 */
[----:B------:R-:W-:Y:S01]  /*30c0*/  FFMA.FTZ R84, R36, R34, R85 ;  /* 0x0000002224547223 */ /* 0x000fe20000010055 */
[--C-:B------:R-:W-:Y:S01]  /*30d0*/  HADD2.F32 R34, -RZ, R11.reuse.H0_H0 ;  /* 0x2000000bff227230 */ /* 0x100fe20000004100 */
[----:B------:R-:W-:Y:S01]  /*30e0*/  F2FP.SATFINITE.E4M3.F32.PACK_AB_MERGE_C R91, R92, R91, RZ ;  /* 0x0000005b5c5b723e */ /* 0x000fe200048070ff */
        /* <DEDUP_REMOVED lines=8> */
[----:B------:R-:W-:Y:S02]  /*3170*/  HADD2.F32 R37, -RZ, R78.H0_H0 ;  /* 0x2000004eff257230 */ /* 0x000fe40000004100 */
        /* <DEDUP_REMOVED lines=9> */
.L_x_9058:
[----:B------:R-:W-:Y:S05]  /*3210*/  BSYNC B2 ;  /* 0x0000000000027941 */ /* 0x000fea0003800000 */
.L_x_9057:
[----:B--2---:R1:W-:Y:S02]  /*3220*/  STG.E.128 desc[UR40][R32.64], R8 ;  /* 0x0000000820007986 */ /* 0x0043e4000c101d28 */
.L_x_9056:
[----:B------:R-:W-:Y:S05]  /*3230*/  BSYNC B1 ;  /* 0x0000000000017941 */ /* 0x000fea0003800000 */
.L_x_9055:
[----:B------:R-:W-:Y:S01]  /*3240*/  ISETP.NE.AND P4, PT, R45, RZ, PT ;  /* 0x000000ff2d00720c */ /* 0x000fe20003f85270 */
[----:B------:R-:W-:-:S12]  /*3250*/  BSSY B1, `(.L_x_9059) ;  /* 0x000007a000017945 */ /* 0x000fd80003800000 */
[----:B------:R-:W-:Y:S05]  /*3260*/  @!P4 BRA `(.L_x_9060) ;  /* 0x0000000400e0c947 */ /* 0x000fea0003800000 */
[----:B-1----:R-:W1:Y:S01]  /*3270*/  S2R R8, SR_TID.X ;  /* 0x0000000000087919 */ /* 0x002e620000002100 */
[----:B------:R-:W-:Y:S01]  /*3280*/  BSSY B2, `(.L_x_9061) ;  /* 0x0000075000027945 */ /* 0x000fe20003800000 */
[----:B-1----:R-:W-:-:S05]  /*3290*/  VIADD R9, R8, 0xffffff80 ;  /* 0xffffff8008097836 */ /* 0x002fca0000000000 */
[----:B------:R-:W-:-:S04]  /*32a0*/  LEA.HI R8, R9, R9, RZ, 0x1 ;  /* 0x0000000909087211 */ /* 0x000fc800078f08ff */
[----:B------:R-:W-:-:S05]  /*32b0*/  LOP3.LUT R8, R8, 0xfffffffe, RZ, 0xc0, !PT ;  /* 0xfffffffe08087812 */ /* 0x000fca00078ec0ff */
[----:B------:R-:W-:-:S04]  /*32c0*/  IMAD.IADD R8, R9, 0x1, -R8 ;  /* 0x0000000109087824 */ /* 0x000fc800078e0a08 */
[----:B------:R-:W-:-:S04]  /*32d0*/  IMAD.SHL.U32 R8, R8, 0x8, RZ ;  /* 0x0000000808087824 */ /* 0x000fc800078e00ff */
[----:B------:R-:W-:Y:S02]  /*32e0*/  VIADD R35, R8, 0x10 ;  /* 0x0000001008237836 */ /* 0x000fe40000000000 */
[----:B------:R1:W2:Y:S03]  /*32f0*/  LDS.128 R8, [R87+0x14800] ;  /* 0x0148000057087984 */ /* 0x0002a60000000c00 */
[----:B------:R-:W-:-:S13]  /*3300*/  ISETP.GE.AND P4, PT, R35, R90, PT ;  /* 0x0000005a2300720c */ /* 0x000fda0003f86270 */
        /* <DEDUP_REMOVED lines=100> */
[C---:B------:R-:W-:Y:S01]  /*3950*/  FMUL.FTZ R43, R11.reuse, R43 ;  /* 0x0000002b0b2b7220 */ /* 0x040fe20000410000 */
[----:B------:R-:W-:Y:S01]  /*3960*/  FFMA.FTZ R31, R28, R34, -R31 ;  /* 0x000000221c1f7223 */ /* 0x000fe2000001081f */
[----:B------:R-:W-:Y:S01]  /*3970*/  F2FP.SATFINITE.E4M3.F32.PACK_AB_MERGE_C R78, R78, R79, RZ ;  /* 0x0000004f4e4e723e */ /* 0x000fe200048070ff */
[-C--:B------:R-:W-:Y:S01]  /*3980*/  FFMA.FTZ R30, R11, R36.reuse, -R30 ;  /* 0x000000240b1e7223 */ /* 0x080fe2000001081e */
[----:B------:R-:W-:Y:S01]  /*3990*/  FFMA.FTZ R43, R10, R36, R43 ;  /* 0x000000240a2b7223 */ /* 0x000fe2000001002b */
[----:B------:R-:W-:-:S02]  /*39a0*/  F2FP.SATFINITE.E4M3.F32.PACK_AB_MERGE_C R8, R77, R42, R82 ;  /* 0x0000002a4d08723e */ /* 0x000fc40004807052 */
[----:B------:R-:W-:Y:S02]  /*39b0*/  F2FP.SATFINITE.E4M3.F32.PACK_AB_MERGE_C R11, R76, R31, R78 ;  /* 0x0000001f4c0b723e */ /* 0x000fe4000480704e */
[----:B------:R-:W-:-:S07]  /*39c0*/  F2FP.SATFINITE.E4M3.F32.PACK_AB_MERGE_C R10, R43, R30, R40 ;  /* 0x0000001e2b0a723e */ /* 0x000fce0004807028 */
.L_x_9062:
[----:B------:R-:W-:Y:S05]  /*39d0*/  BSYNC B2 ;  /* 0x0000000000027941 */ /* 0x000fea0003800000 */
.L_x_9061:
[----:B--2---:R2:W-:Y:S02]  /*39e0*/  STG.E.128 desc[UR40][R32.64+0x20], R8 ;  /* 0x0000200820007986 */ /* 0x0045e4000c101d28 */
.L_x_9060:
[----:B------:R-:W-:Y:S05]  /*39f0*/  BSYNC B1 ;  /* 0x0000000000017941 */ /* 0x000fea0003800000 */
.L_x_9059:
[----:B------:R-:W-:Y:S05]  /*3a00*/  @P1 BRA `(.L_x_9054) ;  /* 0x0000002c00341947 */ /* 0x000fea0003800000 */
[----:B-12---:R-:W1:Y:S01]  /*3a10*/  S2R R8, SR_TID.X ;  /* 0x0000000000087919 */ /* 0x006e620000002100 */
        /* <DEDUP_REMOVED lines=115> */
.L_x_9064:
[----:B------:R-:W-:Y:S05]  /*4150*/  BSYNC B1 ;  /* 0x0000000000017941 */ /* 0x000fea0003800000 */
.L_x_9063:
[----:B--2---:R3:W-:Y:S01]  /*4160*/  STG.E.128 desc[UR40][R32.64+0x40], R8 ;  /* 0x0000400820007986 */ /* 0x0047e2000c101d28 */
[----:B------:R-:W-:Y:S05]  /*4170*/  BRA `(.L_x_9054) ;  /* 0x0000002400587947 */ /* 0x000fea0003800000 */
.L_x_9048:
        /* <DEDUP_REMOVED lines=11> */
[----:B------:R-:W2:Y:S01]  /*4230*/  LDL R78, [R1+0x2c] ;  /* 0x00002c00014e7983 */ /* 0x000ea20000100800 */
[----:B------:R-:W-:Y:S01]  /*4240*/  ULDC.64 UR4, c[0x0][0x3c8] ;  /* 0x0000f20000047ab9 */ /* 0x000fe20000000a00 */
[----:B------:R-:W-:Y:S01]  /*4250*/  ULDC.64 UR6, c[0x0][0x3e0] ;  /* 0x0000f80000067ab9 */ /* 0x000fe20000000a00 */
[----:B------:R-:W0:Y:S01]  /*4260*/  S2R R82, SR_TID.X ;  /* 0x0000000000527919 */ /* 0x000e220000002100 */
[----:B------:R-:W-:-:S04]  /*4270*/  IADD3 R40, P3, P5, R52, UR4, R40 ;  /* 0x0000000434287c10 */ /* 0x000fc8000fd7e028 */
[----:B------:R-:W-:Y:S02]  /*4280*/  IADD3.X R41, R21, UR5, R42, P3, P5 ;  /* 0x0000000515297c10 */ /* 0x000fe40009fea42a */
[----:B------:R-:W-:Y:S01]  /*4290*/  IADD3 R38, P3, P5, R48, UR6, R38 ;  /* 0x0000000630267c10 */ /* 0x000fe2000fd7e026 */
[----:B0-----:R-:W-:-:S05]  /*42a0*/  VIADD R83, R82, 0xffffff80 ;  /* 0xffffff8052537836 */ /* 0x001fca0000000000 */
[----:B------:R-:W-:-:S04]  /*42b0*/  LEA.HI R82, R83, R83, RZ, 0x1 ;  /* 0x0000005353527211 */ /* 0x000fc800078f08ff */
[----:B------:R-:W-:-:S05]  /*42c0*/  LOP3.LUT R82, R82, 0xfffffffe, RZ, 0xc0, !PT ;  /* 0xfffffffe52527812 */ /* 0x000fca00078ec0ff */
[----:B------:R-:W-:-:S04]  /*42d0*/  IMAD.IADD R82, R83, 0x1, -R82 ;  /* 0x0000000153527824 */ /* 0x000fc800078e0a52 */
[----:B------:R-:W-:Y:S01]  /*42e0*/  IMAD.SHL.U32 R82, R82, 0x10, RZ ;  /* 0x0000001052527824 */ /* 0x000fe200078e00ff */
[----:B------:R-:W-:-:S04]  /*42f0*/  IADD3.X R39, R5, UR7, R43, P3, P5 ;  /* 0x0000000705277c10 */ /* 0x000fc80009fea42b */
[----:B------:R-:W-:Y:S02]  /*4300*/  ISETP.GE.AND P3, PT, R82, R90, PT ;  /* 0x0000005a5200720c */ /* 0x000fe40003f66270 */
[----:B------:R-:W-:Y:S02]  /*4310*/  CS2R R10, SRZ ;  /* 0x00000000000a7805 */ /* 0x000fe4000001ff00 */
[----:B------:R-:W-:Y:S02]  /*4320*/  CS2R R8, SRZ ;  /* 0x0000000000087805 */ /* 0x000fe4000001ff00 */
[----:B------:R-:W-:Y:S02]  /*4330*/  CS2R R30, SRZ ;  /* 0x00000000001e7805 */ /* 0x000fe4000001ff00 */
[----:B------:R-:W-:-:S05]  /*4340*/  CS2R R28, SRZ ;  /* 0x00000000001c7805 */ /* 0x000fca000001ff00 */
[----:B------:R0:W5:Y:S04]  /*4350*/  @!P3 LDG.E.128 R12, desc[UR40][R40.64] ;  /* 0x00000028280cb981 */ /* 0x000168000c1e1d00 */
[----:B------:R0:W5:Y:S01]  /*4360*/  @!P3 LDG.E.128 R32, desc[UR40][R38.64] ;  /* 0x000000282620b981 */ /* 0x000162000c1e1d00 */
[----:B--2---:R-:W-:-:S13]  /*4370*/  ISETP.GE.AND P5, PT, R78, R90, PT ;  /* 0x0000005a4e00720c */ /* 0x004fda0003fa6270 */
[----:B------:R0:W5:Y:S04]  /*4380*/  @!P5 LDG.E.128 R8, desc[UR40][R40.64+0x20] ;  /* 0x000020282808d981 */ /* 0x000168000c1e1d00 */
[----:B------:R0:W5:Y:S02]  /*4390*/  @!P5 LDG.E.128 R28, desc[UR40][R38.64+0x20] ;  /* 0x00002028261cd981 */ /* 0x000164000c1e1d00 */
.L_x_9066:
[----:B------:R-:W-:Y:S05]  /*43a0*/  BSYNC B1 ;  /* 0x0000000000017941 */ /* 0x000fea0003800000 */
.L_x_9065:
[----:B------:R-:W-:Y:S01]  /*43b0*/  ISETP.NE.AND P3, PT, R157, 0x3, PT ;  /* 0x000000039d00780c */ /* 0x000fe20003f65270 */
[----:B-----5:R-:W-:Y:S02]  /*43c0*/  IMAD.MOV.U32 R91, RZ, RZ, R10 ;  /* 0x000000ffff5b7224 */ /* 0x020fe400078e000a */
[----:B------:R-:W-:Y:S02]  /*43d0*/  IMAD.MOV.U32 R92, RZ, RZ, R8 ;  /* 0x000000ffff5c7224 */ /* 0x000fe400078e0008 */
[----:B------:R-:W-:Y:S02]  /*43e0*/  IMAD.MOV.U32 R99, RZ, RZ, R14 ;  /* 0x000000ffff637224 */ /* 0x000fe400078e000e */
[----:B------:R-:W-:Y:S02]  /*43f0*/  IMAD.MOV.U32 R100, RZ, RZ, R12 ;  /* 0x000000ffff647224 */ /* 0x000fe400078e000c */
[----:B------:R-:W-:Y:S02]  /*4400*/  IMAD.MOV.U32 R93, RZ, RZ, R30 ;  /* 0x000000ffff5d7224 */ /* 0x000fe400078e001e */
[----:B------:R-:W-:-:S02]  /*4410*/  IMAD.MOV.U32 R94, RZ, RZ, R28 ;  /* 0x000000ffff5e7224 */ /* 0x000fc400078e001c */
[----:B------:R-:W-:Y:S02]  /*4420*/  IMAD.MOV.U32 R97, RZ, RZ, R34 ;  /* 0x000000ffff617224 */ /* 0x000fe400078e0022 */
[----:B------:R-:W-:Y:S01]  /*4430*/  IMAD.MOV.U32 R101, RZ, RZ, R32 ;  /* 0x000000ffff657224 */ /* 0x000fe200078e0020 */
[----:B------:R-:W-:Y:S06]  /*4440*/  @!P3 BRA `(.L_x_9067) ;  /* 0x000000000004b947 */ /* 0x000fec0003800000 */
[----:B------:R-:W-:Y:S01]  /*4450*/  BPT.TRAP 0x1 ;  /* 0x000000040000795c */ /* 0x000fe20000300000 */
.L_x_9067:
[----:B0-----:R-:W2:Y:S01]  /*4460*/  LDL R38, [R1+0x8] ;  /* 0x0000080001267983 */ /* 0x001ea20000100800 */
[----:B------:R-:W-:Y:S01]  /*4470*/  IMAD R86, R19, 0x8, R17 ;  /* 0x0000000813567824 */ /* 0x000fe200078e0211 */
[----:B------:R-:W-:Y:S01]  /*4480*/  BSSY B1, `(.L_x_9068) ;  /* 0x0000004000017945 */ /* 0x000fe20003800000 */
[----:B--2---:R-:W-:-:S04]  /*4490*/  SHF.L.U32 R89, R38, 0x1f, RZ ;  /* 0x0000001f26597819 */ /* 0x004fc800000006ff */
[----:B------:R-:W0:Y:S02]  /*44a0*/  SYNCS.PHASECHK.TRANS64.TRYWAIT P5, [R86+URZ+0x19c90], R89 ;  /* 0x019c9059560075a7 */ /* 0x000e2400080a017f */
[----:B0-----:R-:W-:Y:S05]  /*44b0*/  @!P5 BRA `(.L_x_9069) ;  /* 0x000001e00044d947 */ /* 0x001fea0003800000 */
.L_x_9380:
[----:B------:R-:W-:Y:S05]  /*44c0*/  BSYNC B1 ;  /* 0x0000000000017941 */ /* 0x000fea0003800000 */
.L_x_9068:
[----:B------:R-:W-:Y:S05]  /*44d0*/  @P4 BRA `(.L_x_9054) ;  /* 0x0000002000804947 */ /* 0x000fea0003800000 */
[----:B------:R-:W1:Y:S01]  /*44e0*/  LDC R96, c[0x0][0x2e4] ;  /* 0x0000b900ff607b82 */ /* 0x000e620000000800 */
[----:B------:R-:W-:Y:S01]  /*44f0*/  ISETP.NE.AND P4, PT, R60, RZ, PT ;  /* 0x000000ff3c00720c */ /* 0x000fe20003f85270 */
[----:B------:R-:W-:Y:S01]  /*4500*/  ULDC.64 UR4, c[0x0][0x2f0] ;  /* 0x0000bc0000047ab9 */ /* 0x000fe20000000a00 */
[----:B------:R-:W-:Y:S01]  /*4510*/  SHF.R.S32.HI R38, RZ, 0x1f, R23 ;  /* 0x0000001fff267819 */ /* 0x000fe20000011417 */
[----:B------:R-:W-:Y:S01]  /*4520*/  IMAD.MOV.U32 R78, RZ, RZ, R36 ;  /* 0x000000ffff4e7224 */ /* 0x000fe200078e0024 */
[----:B------:R-:W-:Y:S03]  /*4530*/  BSSY B1, `(.L_x_9070) ;  /* 0x0000107000017945 */ /* 0x000fe60003800000 */
[----:B------:R-:W-:Y:S02]  /*4540*/  IMAD R38, R38, UR4, RZ ;  /* 0x0000000426267c24 */ /* 0x000fe4000f8e02ff */
[----:B------:R-:W-:-:S04]  /*4550*/  IMAD.WIDE.U32 R78, R23, UR4, R78 ;  /* 0x00000004174e7c25 */ /* 0x000fc8000f8e004e */
[----:B------:R-:W-:-:S04]  /*4560*/  IMAD R95, R23, UR5, R38 ;  /* 0x00000005175f7c24 */ /* 0x000fc8000f8e0226 */
[----:B------:R-:W-:Y:S02]  /*4570*/  IMAD.IADD R95, R95, 0x1, R79 ;  /* 0x000000015f5f7824 */ /* 0x000fe400078e024f */
[----:B-1----:R-:W-:Y:S01]  /*4580*/  IMAD.IADD R98, R96, 0x1, -R61 ;  /* 0x0000000160627824 */ /* 0x002fe200078e0a3d */
[----:B------:R-:W-:Y:S06]  /*4590*/  @!P4 BRA `(.L_x_9071) ;  /* 0x000000100000c947 */ /* 0x000fec0003800000 */
[----:B------:R-:W2:Y:S04]  /*45a0*/  LDL R82, [R1+0x28] ;  /* 0x0000280001527983 */ /* 0x000ea80000100800 */
[----:B------:R-:W3:Y:S04]  /*45b0*/  LDL R43, [R1+0x70] ;  /* 0x00007000012b7983 */ /* 0x000ee80000100800 */
[----:B------:R-:W4:Y:S01]  /*45c0*/  LDL R41, [R1+0x3c] ;  /* 0x00003c0001297983 */ /* 0x000f220000100800 */
[----:B------:R-:W1:Y:S02]  /*45d0*/  S2R R39, SR_TID.X ;  /* 0x0000000000277919 */ /* 0x000e640000002100 */
[----:B-1----:R-:W-:-:S05]  /*45e0*/  VIADD R40, R39, 0xffffff80 ;  /* 0xffffff8027287836 */ /* 0x002fca0000000000 */
[----:B------:R-:W-:-:S04]  /*45f0*/  LEA.HI R39, R40, R40, RZ, 0x1 ;  /* 0x0000002828277211 */ /* 0x000fc800078f08ff */
[----:B------:R-:W-:-:S05]  /*4600*/  LOP3.LUT R39, R39, 0xfffffffe, RZ, 0xc0, !PT ;  /* 0xfffffffe27277812 */ /* 0x000fca00078ec0ff */
[----:B------:R-:W-:-:S04]  /*4610*/  IMAD.IADD R39, R40, 0x1, -R39 ;  /* 0x0000000128277824 */ /* 0x000fc800078e0a27 */
[----:B------:R-:W-:-:S05]  /*4620*/  IMAD.SHL.U32 R39, R39, 0x10, RZ ;  /* 0x0000001027277824 */ /* 0x000fca00078e00ff */
[----:B------:R-:W-:-:S04]  /*4630*/  ISETP.GE.AND P5, PT, R39, R81, PT ;  /* 0x000000512700720c */ /* 0x000fc80003fa6270 */
[----:B------:R-:W-:-:S04]  /*4640*/  SEL R36, R61, R98, !P5 ;  /* 0x000000623d247207 */ /* 0x000fc80006800000 */
[----:B------:R-:W-:-:S04]  /*4650*/  SHF.R.S32.HI R37, RZ, 0x1f, R36 ;  /* 0x0000001fff257819 */ /* 0x000fc80000011424 */
[----:B------:R-:W-:-:S04]  /*4660*/  LEA.HI R37, R37, R36, RZ, 0x5 ;  /* 0x0000002425257211 */ /* 0x000fc800078f28ff */
[----:B------:R-:W-:-:S04]  /*4670*/  SHF.R.S32.HI R36, RZ, 0x5, R37 ;  /* 0x00000005ff247819 */ /* 0x000fc80000011425 */
[----:B------:R-:W-:Y:S02]  /*4680*/  LEA.HI.SX32 R36, R73, R36, 0x1c ;  /* 0x0000002449247211 */ /* 0x000fe400078fe2ff */
[----:B------:R-:W-:-:S03]  /*4690*/  IADD3 R83, P4, P5, R58, R78, R20 ;  /* 0x0000004e3a537210 */ /* 0x000fc60007d9e014 */
[----:B------:R-:W-:Y:S01]  /*46a0*/  IMAD.SHL.U32 R37, R36, 0x10, RZ ;  /* 0x0000001024257824 */ /* 0x000fe200078e00ff */
[----:B------:R-:W-:-:S04]  /*46b0*/  IADD3.X R40, R80, R95, R4, P4, P5 ;  /* 0x0000005f50287210 */ /* 0x000fc800027ea404 */
[----:B------:R-:W-:Y:S02]  /*46c0*/  ISETP.GE.AND P4, PT, R37, R96, PT ;  /* 0x000000602500720c */ /* 0x000fe40003f86270 */
[----:B------:R-:W-:-:S05]  /*46d0*/  LEA.HI R36, R36, R36, RZ, 0x1 ;  /* 0x0000002424247211 */ /* 0x000fca00078f08ff */
[----:B------:R-:W-:-:S06]  /*46e0*/  IMAD.SHL.U32 R36, R36, 0x800, RZ ;  /* 0x0000080024247824 */ /* 0x000fcc00078e00ff */
[--C-:B------:R-:W-:Y:S02]  /*46f0*/  @!P4 SHF.R.S32.HI R38, RZ, 0x1f, R37.reuse ;  /* 0x0000001fff26c819 */ /* 0x100fe40000011425 */
[--C-:B------:R-:W-:Y:S02]  /*4700*/  @!P4 IADD3 R85, P5, P6, R58, R78, R37.reuse ;  /* 0x0000004e3a55c210 */ /* 0x100fe40007ebe025 */
[----:B------:R-:W-:Y:S02]  /*4710*/  LOP3.LUT R36, R36, 0xfffff000, RZ, 0xc0, !PT ;  /* 0xfffff00024247812 */ /* 0x000fe400078ec0ff */
[----:B------:R-:W-:Y:S01]  /*4720*/  @!P4 IADD3.X R42, R80, R95, R38, P5, P6 ;  /* 0x0000005f502ac210 */ /* 0x000fe20002fec426 */
[----:B------:R-:W-:Y:S01]  /*4730*/  BSSY B2, `(.L_x_9072) ;  /* 0x00000e4000027945 */ /* 0x000fe20003800000 */
[----:B--2---:R-:W-:-:S04]  /*4740*/  LOP3.LUT R37, R82, 0x10, R37, 0xf8, !PT ;  /* 0x0000001052257812 */ /* 0x004fc800078ef825 */
[----:B---3--:R-:W-:Y:S02]  /*4750*/  LOP3.LUT R37, R37, R43, RZ, 0x3c, !PT ;  /* 0x0000002b25257212 */ /* 0x008fe400078e3cff */
[----:B------:R-:W-:Y:S02]  /*4760*/  IADD3 R82, P5, R83, R76, RZ ;  /* 0x0000004c53527210 */ /* 0x000fe40007fbe0ff */
[----:B----4-:R-:W-:Y:S01]  /*4770*/  IADD3 R38, R37, R36, R41 ;  /* 0x0000002425267210 */ /* 0x010fe20007ffe029 */
[C---:B------:R-:W-:Y:S02]  /*4780*/  IMAD R36, R19.reuse, 0x3000, R71 ;  /* 0x0000300013247824 */ /* 0x040fe400078e0247 */
[----:B------:R-:W-:Y:S02]  /*4790*/  IMAD.X R83, R40, 0x1, R77, P5 ;  /* 0x0000000128537824 */ /* 0x000fe400028e064d */
[----:B------:R-:W-:Y:S01]  /*47a0*/  IMAD R38, R19, 0x3000, R38 ;  /* 0x0000300013267824 */ /* 0x000fe200078e0226 */
[----:B------:R-:W-:Y:S01]  /*47b0*/  @!P4 IADD3 R84, P5, R85, R76, RZ ;  /* 0x0000004c5554c210 */ /* 0x000fe20007fbe0ff */
[----:B------:R-:W-:-:S02]  /*47c0*/  IMAD.IADD R36, R17, 0x1, R36 ;  /* 0x0000000111247824 */ /* 0x000fc400078e0224 */
[----:B------:R-:W-:Y:S02]  /*47d0*/  IMAD.IADD R40, R17, 0x1, R38 ;  /* 0x0000000111287824 */ /* 0x000fe400078e0226 */
[----:B------:R-:W-:Y:S01]  /*47e0*/  @!P4 IMAD.X R85, R42, 0x1, R77, P5 ;  /* 0x000000012a55c824 */ /* 0x000fe200028e064d */
[----:B------:R-:W-:Y:S02]  /*47f0*/  ISETP.GE.AND P5, PT, R39, R90, PT ;  /* 0x0000005a2700720c */ /* 0x000fe40003fa6270 */
[----:B------:R-:W1:Y:S04]  /*4800*/  LDS.128 R36, [R36+0x13800] ;  /* 0x0138000024247984 */ /* 0x000e680000000c00 */
[----:B------:R-:W2:Y:S07]  /*4810*/  LDS.128 R40, [R40+0x13800] ;  /* 0x0138000028287984 */ /* 0x000eae0000000c00 */
[----:B------:R-:W-:Y:S05]  /*4820*/  @P5 BRA `(.L_x_9073) ;  /* 0x0000000c00505947 */ /* 0x000fea0003800000 */
[--C-:B------:R-:W-:Y:S02]  /*4830*/  SHF.R.U32.HI R110, RZ, 0x8, R13.reuse ;  /* 0x00000008ff6e7819 */ /* 0x100fe4000001160d */
[----:B------:R-:W-:Y:S02]  /*4840*/  LOP3.LUT R102, R13, 0xff, RZ, 0xc0, !PT ;  /* 0x000000ff0d667812 */ /* 0x000fe400078ec0ff */
[----:B------:R-:W-:Y:S02]  /*4850*/  SHF.R.U32.HI R111, RZ, 0x18, R13 ;  /* 0x00000018ff6f7819 */ /* 0x000fe4000001160d */
[----:B------:R-:W-:Y:S02]  /*4860*/  SHF.R.U32.HI R34, RZ, 0x8, R33 ;  /* 0x00000008ff227819 */ /* 0x000fe40000011621 */
[----:B------:R-:W-:Y:S02]  /*4870*/  SHF.R.U32.HI R14, RZ, 0x10, R13 ;  /* 0x00000010ff0e7819 */ /* 0x000fe4000001160d */
[--C-:B------:R-:W-:Y:S01]  /*4880*/  SHF.R.U32.HI R13, RZ, 0x10, R33.reuse ;  /* 0x00000010ff0d7819 */ /* 0x100fe20000011621 */
[----:B------:R-:W-:Y:S01]  /*4890*/  IMAD.SHL.U32 R34, R34, 0x100, RZ ;  /* 0x0000010022227824 */ /* 0x000fe200078e00ff */
[----:B------:R-:W-:Y:S01]  /*48a0*/  LOP3.LUT R104, R33, 0xff, RZ, 0xc0, !PT ;  /* 0x000000ff21687812 */ /* 0x000fe200078ec0ff */
[----:B------:R-:W-:Y:S01]  /*48b0*/  IMAD.U32 R14, R14, 0x10000, RZ ;  /* 0x000100000e0e7824 */ /* 0x000fe200078e00ff */
[----:B------:R-:W-:Y:S01]  /*48c0*/  SHF.R.U32.HI R109, RZ, 0x18, R33 ;  /* 0x00000018ff6d7819 */ /* 0x000fe20000011621 */
[----:B------:R-:W-:Y:S01]  /*48d0*/  IMAD.SHL.U32 R33, R110, 0x100, RZ ;  /* 0x000001006e217824 */ /* 0x000fe200078e00ff */
[--C-:B------:R-:W-:Y:S01]  /*48e0*/  SHF.R.U32.HI R12, RZ, 0x10, R15.reuse ;  /* 0x00000010ff0c7819 */ /* 0x100fe2000001160f */
[----:B------:R-:W-:Y:S01]  /*48f0*/  IMAD.U32 R13, R13, 0x10000, RZ ;  /* 0x000100000d0d7824 */ /* 0x000fe200078e00ff */
[----:B------:R-:W-:-:S02]  /*4900*/  SHF.R.U32.HI R32, RZ, 0x8, R15 ;  /* 0x00000008ff207819 */ /* 0x000fc4000001160f */
[----:B------:R-:W-:Y:S01]  /*4910*/  LOP3.LUT R103, R15, 0xff, RZ, 0xc0, !PT ;  /* 0x000000ff0f677812 */ /* 0x000fe200078ec0ff */
[----:B------:R-:W-:Y:S01]  /*4920*/  IMAD.U32 R12, R12, 0x10000, RZ ;  /* 0x000100000c0c7824 */ /* 0x000fe200078e00ff */
[----:B------:R-:W-:Y:S01]  /*4930*/  SHF.R.U32.HI R108, RZ, 0x18, R15 ;  /* 0x00000018ff6c7819 */ /* 0x000fe2000001160f */
[----:B------:R-:W-:Y:S01]  /*4940*/  IMAD.SHL.U32 R32, R32, 0x100, RZ ;  /* 0x0000010020207824 */ /* 0x000fe200078e00ff */
[--C-:B------:R-:W-:Y:S02]  /*4950*/  SHF.R.U32.HI R107, RZ, 0x8, R35.reuse ;  /* 0x00000008ff6b7819 */ /* 0x100fe40000011623 */
[----:B------:R-:W-:Y:S02]  /*4960*/  PRMT R102, R111, 0x654, R102 ;  /* 0x000006546f667816 */ /* 0x000fe40000000066 */
[----:B------:R-:W-:Y:S02]  /*4970*/  SHF.R.U32.HI R15, RZ, 0x10, R35 ;  /* 0x00000010ff0f7819 */ /* 0x000fe40000011623 */
[----:B------:R-:W-:-:S02]  /*4980*/  LOP3.LUT R105, R35, 0xff, RZ, 0xc0, !PT ;  /* 0x000000ff23697812 */ /* 0x000fc400078ec0ff */
[----:B------:R-:W-:Y:S02]  /*4990*/  SHF.R.U32.HI R106, RZ, 0x18, R35 ;  /* 0x00000018ff6a7819 */ /* 0x000fe40000011623 */
[----:B------:R-:W-:Y:S02]  /*49a0*/  PRMT R35, R109, 0x654, R104 ;  /* 0x000006546d237816 */ /* 0x000fe40000000068 */
[----:B------:R-:W-:Y:S01]  /*49b0*/  LOP3.LUT R33, R102, 0xff00, R33, 0xf8, !PT ;  /* 0x0000ff0066217812 */ /* 0x000fe200078ef821 */
[----:B------:R-:W-:Y:S01]  /*49c0*/  IMAD.SHL.U32 R102, R107, 0x100, RZ ;  /* 0x000001006b667824 */ /* 0x000fe200078e00ff */
[----:B------:R-:W-:Y:S01]  /*49d0*/  PRMT R105, R106, 0x654, R105 ;  /* 0x000006546a697816 */ /* 0x000fe20000000069 */
[----:B------:R-:W-:Y:S01]  /*49e0*/  IMAD.U32 R107, R15, 0x10000, RZ ;  /* 0x000100000f6b7824 */ /* 0x000fe200078e00ff */
[----:B------:R-:W-:Y:S02]  /*49f0*/  LOP3.LUT R106, R35, 0xff00, R34, 0xf8, !PT ;  /* 0x0000ff00236a7812 */ /* 0x000fe400078ef822 */
[----:B------:R-:W-:-:S02]  /*4a00*/  PRMT R103, R108, 0x654, R103 ;  /* 0x000006546c677816 */ /* 0x000fc40000000067 */
[----:B------:R-:W-:Y:S02]  /*4a10*/  F2FP.F16.E4M3.UNPACK_B R104, R101.H1 ;  /* 0x00000065ff68723e */ /* 0x000fe400030006ff */
[----:B--2---:R-:W-:Y:S02]  /*4a20*/  F2FP.F16.E4M3.UNPACK_B R35, R40.H1 ;  /* 0x00000028ff23723e */ /* 0x004fe400030006ff */
[----:B-1----:R-:W-:Y:S02]  /*4a30*/  F2FP.F16.E4M3.UNPACK_B R34, R36.H1 ;  /* 0x00000024ff22723e */ /* 0x002fe400030006ff */
[----:B------:R-:W-:Y:S01]  /*4a40*/  LOP3.LUT R108, R105, 0xff00, R102, 0xf8, !PT ;  /* 0x0000ff00696c7812 */ /* 0x000fe200078ef866 */
[----:B------:R-:W-:Y:S01]  /*4a50*/  HADD2.F32 R105, -RZ, R104.H0_H0 ;  /* 0x20000068ff697230 */ /* 0x000fe20000004100 */
[----:B------:R-:W-:Y:S01]  /*4a60*/  LOP3.LUT R103, R103, 0xff00, R32, 0xf8, !PT ;  /* 0x0000ff0067677812 */ /* 0x000fe200078ef820 */
[--C-:B------:R-:W-:Y:S01]  /*4a70*/  HADD2.F32 R32, -RZ, R34.reuse.H0_H0 ;  /* 0x20000022ff207230 */ /* 0x100fe20000004100 */
[----:B------:R-:W-:Y:S01]  /*4a80*/  LOP3.LUT R14, R33, 0xff0000, R14, 0xf8, !PT ;  /* 0x00ff0000210e7812 */ /* 0x000fe200078ef80e */
[--C-:B------:R-:W-:Y:S01]  /*4a90*/  HADD2.F32 R33, -RZ, R35.reuse.H0_H0 ;  /* 0x20000023ff217230 */ /* 0x100fe20000004100 */
[----:B------:R-:W-:Y:S01]  /*4aa0*/  F2FP.F16.E4M3.UNPACK_B R102, R100.H1 ;  /* 0x00000064ff66723e */ /* 0x000fe200030006ff */
[----:B------:R-:W-:Y:S01]  /*4ab0*/  HADD2.F32 R34, -RZ, R34.H1_H1 ;  /* 0x30000022ff227230 */ /* 0x000fe20000004100 */
[----:B------:R-:W-:Y:S01]  /*4ac0*/  LOP3.LUT R12, R103, 0xff0000, R12, 0xf8, !PT ;  /* 0x00ff0000670c7812 */ /* 0x000fe200078ef80c */
[-C--:B------:R-:W-:Y:S01]  /*4ad0*/  FMUL.FTZ R110, R32, R105.reuse ;  /* 0x00000069206e7220 */ /* 0x080fe20000410000 */
[----:B------:R-:W-:Y:S01]  /*4ae0*/  FMUL.FTZ R109, R33, R105 ;  /* 0x00000069216d7220 */ /* 0x000fe20000410000 */
[--C-:B------:R-:W-:Y:S01]  /*4af0*/  HADD2.F32 R103, -RZ, R102.reuse.H0_H0 ;  /* 0x20000066ff677230 */ /* 0x100fe20000004100 */
[----:B------:R-:W-:Y:S01]  /*4b00*/  LOP3.LUT R15, R106, 0xff0000, R13, 0xf8, !PT ;  /* 0x00ff00006a0f7812 */ /* 0x000fe200078ef80d */
[----:B------:R-:W-:Y:S01]  /*4b10*/  HADD2.F32 R105, -RZ, R102.H1_H1 ;  /* 0x30000066ff697230 */ /* 0x000fe20000004100 */
[----:B------:R-:W-:Y:S01]  /*4b20*/  F2FP.F16.E4M3.UNPACK_B R106, R101 ;  /* 0x00000065ff6a723e */ /* 0x000fe200020006ff */
[----:B------:R-:W-:-:S02]  /*4b30*/  HADD2.F32 R102, -RZ, R35.H1_H1 ;  /* 0x30000023ff667230 */ /* 0x000fc40000004100 */
[-C--:B------:R-:W-:Y:S01]  /*4b40*/  FFMA.FTZ R32, R32, R103.reuse, -R109 ;  /* 0x0000006720207223 */ /* 0x080fe2000001086d */
[----:B------:R-:W-:Y:S01]  /*4b50*/  FFMA.FTZ R33, R33, R103, R110 ;  /* 0x0000006721217223 */ /* 0x000fe2000001006e */
[----:B------:R-:W-:Y:S01]  /*4b60*/  F2FP.F16.E4M3.UNPACK_B R103, R100 ;  /* 0x00000064ff67723e */ /* 0x000fe200020006ff */
[----:B------:R-:W-:Y:S01]  /*4b70*/  HADD2.F32 R109, -RZ, R104.H1_H1 ;  /* 0x30000068ff6d7230 */ /* 0x000fe20000004100 */
[----:B------:R-:W-:Y:S02]  /*4b80*/  F2FP.F16.E4M3.UNPACK_B R100, R36 ;  /* 0x00000024ff64723e */ /* 0x000fe400020006ff */
[----:B------:R-:W-:Y:S01]  /*4b90*/  LOP3.LUT R13, R108, 0xff0000, R107, 0xf8, !PT ;  /* 0x00ff00006c0d7812 */ /* 0x000fe200078ef86b */
[----:B------:R-:W-:Y:S01]  /*4ba0*/  HADD2.F32 R107, -RZ, R106.H0_H0 ;  /* 0x2000006aff6b7230 */ /* 0x000fe20000004100 */
        /* <DEDUP_REMOVED lines=8> */
[----:B------:R-:W-:Y:S01]  /*4c30*/  FMUL.FTZ R108, R36, R107 ;  /* 0x0000006b246c7220 */ /* 0x000fe20000410000 */
[----:B------:R-:W-:Y:S01]  /*4c40*/  HADD2.F32 R105, -RZ, R106.H1_H1 ;  /* 0x3000006aff697230 */ /* 0x000fe20000004100 */
[----:B------:R-:W-:Y:S01]  /*4c50*/  F2FP.F16.E4M3.UNPACK_B R106, R97.H1 ;  /* 0x00000061ff6a723e */ /* 0x000fe200030006ff */
[----:B------:R-:W-:-:S02]  /*4c60*/  HADD2.F32 R102, -RZ, R40.H1_H1 ;  /* 0x30000028ff667230 */ /* 0x000fc40000004100 */
[C---:B------:R-:W-:Y:S01]  /*4c70*/  FMUL.FTZ R109, R101.reuse, R107 ;  /* 0x0000006b656d7220 */ /* 0x040fe20000410000 */
[-C--:B------:R-:W-:Y:S01]  /*4c80*/  FFMA.FTZ R40, R101, R104.reuse, R108 ;  /* 0x0000006865287223 */ /* 0x080fe2000001006c */
[----:B------:R-:W-:Y:S01]  /*4c90*/  HADD2.F32 R100, -RZ, R100.H1_H1 ;  /* 0x30000064ff647230 */ /* 0x000fe20000004100 */
[----:B------:R-:W-:Y:S01]  /*4ca0*/  F2FP.F16.E4M3.UNPACK_B R107, R99.H1 ;  /* 0x00000063ff6b723e */ /* 0x000fe200030006ff */
[----:B------:R-:W-:Y:S02]  /*4cb0*/  HADD2.F32 R101, -RZ, R103.H1_H1 ;  /* 0x30000067ff657230 */ /* 0x000fe40000004100 */
[-C--:B------:R-:W-:Y:S01]  /*4cc0*/  FMUL.FTZ R103, R102, R105.reuse ;  /* 0x0000006966677220 */ /* 0x080fe20000410000 */
[----:B------:R-:W-:Y:S01]  /*4cd0*/  FFMA.FTZ R36, R36, R104, -R109 ;  /* 0x0000006824247223 */ /* 0x000fe2000001086d */
[----:B------:R-:W-:Y:S01]  /*4ce0*/  F2FP.F16.E4M3.UNPACK_B R104, R42.H1 ;  /* 0x0000002aff68723e */ /* 0x000fe200030006ff */
[C---:B------:R-:W-:Y:S01]  /*4cf0*/  FMUL.FTZ R111, R100.reuse, R105 ;  /* 0x00000069646f7220 */ /* 0x040fe20000410000 */
[----:B------:R-:W-:Y:S01]  /*4d00*/  FFMA.FTZ R103, R100, R101, -R103 ;  /* 0x0000006564677223 */ /* 0x000fe20000010867 */
[----:B------:R-:W-:Y:S01]  /*4d10*/  F2FP.F16.E4M3.UNPACK_B R100, R38.H1 ;  /* 0x00000026ff64723e */ /* 0x000fe200030006ff */
[----:B------:R-:W-:-:S02]  /*4d20*/  HADD2.F32 R109, -RZ, R106.H0_H0 ;  /* 0x2000006aff6d7230 */ /* 0x000fc40000004100 */
[----:B------:R-:W-:Y:S01]  /*4d30*/  FFMA.FTZ R101, R102, R101, R111 ;  /* 0x0000006566657223 */ /* 0x000fe2000001006f */
[----:B------:R-:W-:Y:S01]  /*4d40*/  HADD2.F32 R105, -RZ, R104.H0_H0 ;  /* 0x20000068ff697230 */ /* 0x000fe20000004100 */
[----:B------:R-:W-:Y:S01]  /*4d50*/  F2FP.F16.E4M3.UNPACK_B R38, R38 ;  /* 0x00000026ff26723e */ /* 0x000fe200020006ff */
        /* <DEDUP_REMOVED lines=18> */
[----:B------:R-:W-:Y:S01]  /*4e80*/  HADD2.F32 R42, -RZ, R38.H0_H0 ;  /* 0x20000026ff2a7230 */ /* 0x000fe20000004100 */
[----:B------:R-:W-:Y:S01]  /*4e90*/  F2FP.SATFINITE.E4M3.F32.PACK_AB_MERGE_C R40, R101, R40, R33 ;  /* 0x000000286528723e */ /* 0x000fe20004807021 */
[--C-:B------:R-:W-:Y:S01]  /*4ea0*/  HADD2.F32 R107, -RZ, R105.reuse.H0_H0 ;  /* 0x20000069ff6b7230 */ /* 0x100fe20000004100 */
[----:B------:R-:W-:Y:S01]  /*4eb0*/  F2FP.F16.E4M3.UNPACK_B R34, R41 ;  /* 0x00000029ff22723e */ /* 0x000fe200020006ff */
[----:B------:R-:W-:Y:S01]  /*4ec0*/  HADD2.F32 R109, -RZ, R105.H1_H1 ;  /* 0x30000069ff6d7230 */ /* 0x000fe20000004100 */
[----:B------:R-:W-:Y:S01]  /*4ed0*/  F2FP.F16.E4M3.UNPACK_B R105, R99 ;  /* 0x00000063ff69723e */ /* 0x000fe200020006ff */
[----:B------:R-:W-:-:S02]  /*4ee0*/  HADD2.F32 R99, -RZ, R104.H0_H0 ;  /* 0x20000068ff637230 */ /* 0x000fc40000004100 */
[----:B------:R-:W-:Y:S01]  /*4ef0*/  FMUL.FTZ R108, R42, R107 ;  /* 0x0000006b2a6c7220 */ /* 0x000fe20000410000 */
[----:B------:R-:W-:Y:S01]  /*4f00*/  HADD2.F32 R104, -RZ, R104.H1_H1 ;  /* 0x30000068ff687230 */ /* 0x000fe20000004100 */
[----:B------:R-:W-:Y:S01]  /*4f10*/  F2FP.F16.E4M3.UNPACK_B R35, R15 ;  /* 0x0000000fff23723e */ /* 0x000fe200020006ff */
[----:B------:R-:W-:Y:S02]  /*4f20*/  HADD2.F32 R38, -RZ, R38.H1_H1 ;  /* 0x30000026ff267230 */ /* 0x000fe40000004100 */
[C---:B------:R-:W-:Y:S01]  /*4f30*/  FMUL.FTZ R111, R99.reuse, R107 ;  /* 0x0000006b636f7220 */ /* 0x040fe20000410000 */
        /* <DEDUP_REMOVED lines=8> */
[----:B------:R-:W-:Y:S01]  /*4fc0*/  F2FP.SATFINITE.E4M3.F32.PACK_AB_MERGE_C R100, R97, R100, RZ ;  /* 0x000000646164723e */ /* 0x000fe200048070ff */
[----:B------:R-:W-:Y:S01]  /*4fd0*/  FFMA.FTZ R38, R38, R105, -R107 ;  /* 0x0000006926267223 */ /* 0x000fe2000001086b */
[----:B------:R-:W-:Y:S01]  /*4fe0*/  F2FP.SATFINITE.E4M3.F32.PACK_AB_MERGE_C R36, R103, R36, R32 ;  /* 0x000000246724723e */ /* 0x000fe20004807020 */
[--C-:B------:R-:W-:Y:S01]  /*4ff0*/  HADD2.F32 R97, -RZ, R34.reuse.H0_H0 ;  /* 0x20000022ff617230 */ /* 0x100fe20000004100 */
[----:B------:R-:W-:Y:S01]  /*5000*/  F2FP.SATFINITE.E4M3.F32.PACK_AB_MERGE_C R102, R113, R102, RZ ;  /* 0x000000667166723e */ /* 0x000fe200048070ff */
[----:B------:R-:W-:Y:S01]  /*5010*/  HADD2.F32 R101, -RZ, R35.H0_H0 ;  /* 0x20000023ff657230 */ /* 0x000fe20000004100 */
[----:B------:R-:W-:Y:S01]  /*5020*/  F2FP.F16.E4M3.UNPACK_B R99, R14 ;  /* 0x0000000eff63723e */ /* 0x000fe200020006ff */
[----:B------:R-:W-:Y:S01]  /*5030*/  HADD2.F32 R32, -RZ, R33.H0_H0 ;  /* 0x20000021ff207230 */ /* 0x000fe20000004100 */
[----:B------:R-:W-:Y:S01]  /*5040*/  F2FP.SATFINITE.E4M3.F32.PACK_AB_MERGE_C R42, R109, R42, R102 ;  /* 0x0000002a6d2a723e */ /* 0x000fe20004807066 */
[----:B------:R-:W-:Y:S01]  /*5050*/  HADD2.F32 R34, -RZ, R34.H1_H1 ;  /* 0x30000022ff227230 */ /* 0x000fe20000004100 */
[----:B------:R-:W-:Y:S01]  /*5060*/  F2FP.SATFINITE.E4M3.F32.PACK_AB_MERGE_C R38, R38, R111, R100 ;  /* 0x0000006f2626723e */ /* 0x000fe20004807064 */
[-C--:B------:R-:W-:Y:S01]  /*5070*/  FMUL.FTZ R103, R97, R101.reuse ;  /* 0x0000006561677220 */ /* 0x080fe20000410000 */
[----:B------:R-:W-:Y:S01]  /*5080*/  FMUL.FTZ R102, R32, R101 ;  /* 0x0000006520667220 */ /* 0x000fe20000410000 */
[----:B------:R-:W-:Y:S01]  /*5090*/  HADD2.F32 R100, -RZ, R99.H0_H0 ;  /* 0x20000063ff647230 */ /* 0x000fe20000004100 */
[----:B------:R-:W-:Y:S01]  /*50a0*/  F2FP.F16.E4M3.UNPACK_B R41, R41.H1 ;  /* 0x00000029ff29723e */ /* 0x000fe200030006ff */
[----:B------:R-:W-:Y:S01]  /*50b0*/  HADD2.F32 R101, -RZ, R35.H1_H1 ;  /* 0x30000023ff657230 */ /* 0x000fe20000004100 */
[----:B------:R-:W-:Y:S01]  /*50c0*/  F2FP.F16.E4M3.UNPACK_B R37, R37.H1 ;  /* 0x00000025ff25723e */ /* 0x000fe200030006ff */
[----:B------:R-:W-:-:S02]  /*50d0*/  HADD2.F32 R35, -RZ, R33.H1_H1 ;  /* 0x30000021ff237230 */ /* 0x000fc40000004100 */
[-C--:B------:R-:W-:Y:S01]  /*50e0*/  FFMA.FTZ R32, R32, R100.reuse, -R103 ;  /* 0x0000006420207223 */ /* 0x080fe20000010867 */
[----:B------:R-:W-:Y:S01]  /*50f0*/  FFMA.FTZ R33, R97, R100, R102 ;  /* 0x0000006461217223 */ /* 0x000fe20000010066 */
[----:B------:R-:W-:Y:S02]  /*5100*/  HADD2.F32 R99, -RZ, R99.H1_H1 ;  /* 0x30000063ff637230 */ /* 0x000fe40000004100 */
[CC--:B------:R-:W-:Y:S01]  /*5110*/  FMUL.FTZ R100, R34.reuse, R101.reuse ;  /* 0x0000006522647220 */ /* 0x0c0fe20000410000 */
[----:B------:R-:W-:Y:S01]  /*5120*/  FMUL.FTZ R97, R35, R101 ;  /* 0x0000006523617220 */ /* 0x000fe20000410000 */
[----:B------:R-:W-:Y:S01]  /*5130*/  F2FP.F16.E4M3.UNPACK_B R101, R15.H1 ;  /* 0x0000000fff65723e */ /* 0x000fe200030006ff */
[----:B------:R-:W-:Y:S01]  /*5140*/  HADD2.F32 R15, -RZ, R37.H0_H0 ;  /* 0x20000025ff0f7230 */ /* 0x000fe20000004100 */
[----:B------:R-:W-:Y:S01]  /*5150*/  F2FP.F16.E4M3.UNPACK_B R14, R14.H1 ;  /* 0x0000000eff0e723e */ /* 0x000fe200030006ff */
[----:B------:R-:W-:Y:S01]  /*5160*/  FFMA.FTZ R34, R34, R99, R97 ;  /* 0x0000006322227223 */ /* 0x000fe20000010061 */
[----:B------:R-:W-:-:S02]  /*5170*/  HADD2.F32 R97, -RZ, R41.H0_H0 ;  /* 0x20000029ff617230 */ /* 0x000fc40000004100 */
[----:B------:R-:W-:Y:S01]  /*5180*/  FFMA.FTZ R35, R35, R99, -R100 ;  /* 0x0000006323237223 */ /* 0x000fe20000010864 */
[----:B------:R-:W-:Y:S01]  /*5190*/  HADD2.F32 R104, -RZ, R101.H0_H0 ;  /* 0x20000065ff687230 */ /* 0x000fe20000004100 */
[----:B------:R-:W-:Y:S01]  /*51a0*/  F2FP.F16.E4M3.UNPACK_B R99, R43 ;  /* 0x0000002bff63723e */ /* 0x000fe200020006ff */
[--C-:B------:R-:W-:Y:S01]  /*51b0*/  HADD2.F32 R102, -RZ, R14.reuse.H0_H0 ;  /* 0x2000000eff667230 */ /* 0x100fe20000004100 */
[----:B------:R-:W-:Y:S01]  /*51c0*/  F2FP.F16.E4M3.UNPACK_B R107, R13 ;  /* 0x0000000dff6b723e */ /* 0x000fe200020006ff */
[----:B------:R-:W-:Y:S02]  /*51d0*/  HADD2.F32 R100, -RZ, R41.H1_H1 ;  /* 0x30000029ff647230 */ /* 0x000fe40000004100 */
[-C--:B------:R-:W-:Y:S01]  /*51e0*/  FMUL.FTZ R106, R97, R104.reuse ;  /* 0x00000068616a7220 */ /* 0x080fe20000410000 */
[----:B------:R-:W-:Y:S02]  /*51f0*/  HADD2.F32 R37, -RZ, R37.H1_H1 ;  /* 0x30000025ff257230 */ /* 0x000fe40000004100 */
[----:B------:R-:W-:Y:S01]  /*5200*/  FMUL.FTZ R104, R15, R104 ;  /* 0x000000680f687220 */ /* 0x000fe20000410000 */
[----:B------:R-:W-:Y:S01]  /*5210*/  HADD2.F32 R41, -RZ, R101.H1_H1 ;  /* 0x30000065ff297230 */ /* 0x000fe20000004100 */
[----:B------:R-:W-:Y:S01]  /*5220*/  F2FP.F16.E4M3.UNPACK_B R105, R12.H1 ;  /* 0x0000000cff69723e */ /* 0x000fe200030006ff */
[----:B------:R-:W-:-:S02]  /*5230*/  HADD2.F32 R101, -RZ, R14.H1_H1 ;  /* 0x3000000eff657230 */ /* 0x000fc40000004100 */
[-C--:B------:R-:W-:Y:S01]  /*5240*/  FFMA.FTZ R14, R15, R102.reuse, -R106 ;  /* 0x000000660f0e7223 */ /* 0x080fe2000001086a */
[----:B------:R-:W-:Y:S01]  /*5250*/  FFMA.FTZ R15, R97, R102, R104 ;  /* 0x00000066610f7223 */ /* 0x000fe20000010068 */
[CC--:B------:R-:W-:Y:S01]  /*5260*/  FMUL.FTZ R108, R100.reuse, R41.reuse ;  /* 0x00000029646c7220 */ /* 0x0c0fe20000410000 */
[C---:B------:R-:W-:Y:S01]  /*5270*/  FMUL.FTZ R97, R37.reuse, R41 ;  /* 0x0000002925617220 */ /* 0x040fe20000410000 */
[----:B------:R-:W-:Y:S01]  /*5280*/  F2FP.F16.E4M3.UNPACK_B R41, R39 ;  /* 0x00000027ff29723e */ /* 0x000fe200020006ff */
[----:B------:R-:W-:Y:S02]  /*5290*/  HADD2.F32 R102, -RZ, R99.H0_H0 ;  /* 0x20000063ff667230 */ /* 0x000fe40000004100 */
[-C--:B------:R-:W-:Y:S01]  /*52a0*/  FFMA.FTZ R37, R37, R101.reuse, -R108 ;  /* 0x0000006525257223 */ /* 0x080fe2000001086c */
[----:B------:R-:W-:Y:S01]  /*52b0*/  FFMA.FTZ R100, R100, R101, R97 ;  /* 0x0000006564647223 */ /* 0x000fe20000010061 */
[----:B------:R-:W-:Y:S01]  /*52c0*/  F2FP.F16.E4M3.UNPACK_B R101, R43.H1 ;  /* 0x0000002bff65723e */ /* 0x000fe200030006ff */
[----:B------:R-:W-:Y:S01]  /*52d0*/  HADD2.F32 R43, -RZ, R41.H0_H0 ;  /* 0x20000029ff2b7230 */ /* 0x000fe20000004100 */
[----:B------:R-:W-:Y:S01]  /*52e0*/  F2FP.F16.E4M3.UNPACK_B R108, R13.H1 ;  /* 0x0000000dff6c723e */ /* 0x000fe200030006ff */
[----:B------:R-:W-:Y:S01]  /*52f0*/  HADD2.F32 R106, -RZ, R105.H0_H0 ;  /* 0x20000069ff6a7230 */ /* 0x000fe20000004100 */
[----:B------:R-:W-:Y:S01]  /*5300*/  F2FP.F16.E4M3.UNPACK_B R39, R39.H1 ;  /* 0x00000027ff27723e */ /* 0x000fe200030006ff */
[----:B------:R-:W-:Y:S01]  /*5310*/  HADD2.F32 R103, -RZ, R101.H0_H0 ;  /* 0x20000065ff677230 */ /* 0x000fe20000004100 */
[----:B------:R-:W-:Y:S01]  /*5320*/  F2FP.F16.E4M3.UNPACK_B R104, R12 ;  /* 0x0000000cff68723e */ /* 0x000fe200020006ff */
[----:B------:R-:W-:Y:S01]  /*5330*/  HADD2.F32 R12, -RZ, R107.H0_H0 ;  /* 0x2000006bff0c7230 */ /* 0x000fe20000004100 */
[----:B------:R-:W-:Y:S01]  /*5340*/  F2FP.SATFINITE.E4M3.F32.PACK_AB_MERGE_C R14, R37, R14, RZ ;  /* 0x0000000e250e723e */ /* 0x000fe200048070ff */
[----:B------:R-:W-:Y:S01]  /*5350*/  HADD2.F32 R110, -RZ, R108.H0_H0 ;  /* 0x2000006cff6e7230 */ /* 0x000fe20000004100 */
[----:B------:R-:W-:Y:S01]  /*5360*/  F2FP.SATFINITE.E4M3.F32.PACK_AB_MERGE_C R15, R100, R15, RZ ;  /* 0x0000000f640f723e */ /* 0x000fe200048070ff */
[----:B------:R-:W-:-:S02]  /*5370*/  HADD2.F32 R97, -RZ, R39.H0_H0 ;  /* 0x20000027ff617230 */ /* 0x000fc40000004100 */
[C---:B------:R-:W-:Y:S01]  /*5380*/  FMUL.FTZ R112, R102.reuse, R12 ;  /* 0x0000000c66707220 */ /* 0x040fe20000410000 */
[----:B------:R-:W-:Y:S02]  /*5390*/  HADD2.F32 R13, -RZ, R104.H0_H0 ;  /* 0x20000068ff0d7230 */ /* 0x000fe40000004100 */
[----:B------:R-:W-:Y:S01]  /*53a0*/  FMUL.FTZ R114, R103, R110 ;  /* 0x0000006e67727220 */ /* 0x000fe20000410000 */
[----:B------:R-:W-:Y:S01]  /*53b0*/  FMUL.FTZ R109, R43, R12 ;  /* 0x0000000c2b6d7220 */ /* 0x000fe20000410000 */
[----:B------:R-:W-:Y:S01]  /*53c0*/  FMUL.FTZ R110, R97, R110 ;  /* 0x0000006e616e7220 */ /* 0x000fe20000410000 */
[----:B------:R-:W-:Y:S02]  /*53d0*/  HADD2.F32 R101, -RZ, R101.H1_H1 ;  /* 0x30000065ff657230 */ /* 0x000fe40000004100 */
[-C--:B------:R-:W-:Y:S01]  /*53e0*/  FFMA.FTZ R12, R43, R13.reuse, -R112 ;  /* 0x0000000d2b0c7223 */ /* 0x080fe20000010870 */
[----:B------:R-:W-:Y:S02]  /*53f0*/  HADD2.F32 R108, -RZ, R108.H1_H1 ;  /* 0x3000006cff6c7230 */ /* 0x000fe40000004100 */
[----:B------:R-:W-:Y:S01]  /*5400*/  FFMA.FTZ R13, R102, R13, R109 ;  /* 0x0000000d660d7223 */ /* 0x000fe2000001006d */
[----:B------:R-:W-:-:S02]  /*5410*/  HADD2.F32 R39, -RZ, R39.H1_H1 ;  /* 0x30000027ff277230 */ /* 0x000fc40000004100 */
[-C--:B------:R-:W-:Y:S01]  /*5420*/  FFMA.FTZ R114, R97, R106.reuse, -R114 ;  /* 0x0000006a61727223 */ /* 0x080fe20000010872 */
[----:B------:R-:W-:Y:S01]  /*5430*/  FFMA.FTZ R110, R103, R106, R110 ;  /* 0x0000006a676e7223 */ /* 0x000fe2000001006e */
[----:B------:R-:W-:Y:S02]  /*5440*/  HADD2.F32 R99, -RZ, R99.H1_H1 ;  /* 0x30000063ff637230 */ /* 0x000fe40000004100 */
[-C--:B------:R-:W-:Y:S01]  /*5450*/  FMUL.FTZ R112, R101, R108.reuse ;  /* 0x0000006c65707220 */ /* 0x080fe20000410000 */
[----:B------:R-:W-:Y:S02]  /*5460*/  HADD2.F32 R106, -RZ, R107.H1_H1 ;  /* 0x3000006bff6a7230 */ /* 0x000fe40000004100 */
[----:B------:R-:W-:Y:S01]  /*5470*/  FMUL.FTZ R116, R39, R108 ;  /* 0x0000006c27747220 */ /* 0x000fe20000410000 */
[----:B------:R-:W-:Y:S01]  /*5480*/  HADD2.F32 R102, -RZ, R105.H1_H1 ;  /* 0x30000069ff667230 */ /* 0x000fe20000004100 */
[----:B------:R-:W-:Y:S01]  /*5490*/  F2FP.SATFINITE.E4M3.F32.PACK_AB_MERGE_C R37, R35, R32, R14 ;  /* 0x000000202325723e */ /* 0x000fe2000480700e */
[----:B------:R-:W-:-:S02]  /*54a0*/  HADD2.F32 R41, -RZ, R41.H1_H1 ;  /* 0x30000029ff297230 */ /* 0x000fc40000004100 */
[----:B------:R-:W-:Y:S01]  /*54b0*/  FMUL.FTZ R108, R99, R106 ;  /* 0x0000006a636c7220 */ /* 0x000fe20000410000 */
[----:B------:R-:W-:Y:S02]  /*54c0*/  HADD2.F32 R104, -RZ, R104.H1_H1 ;  /* 0x30000068ff687230 */ /* 0x000fe40000004100 */
[-C--:B------:R-:W-:Y:S01]  /*54d0*/  FFMA.FTZ R39, R39, R102.reuse, -R112 ;  /* 0x0000006627277223 */ /* 0x080fe20000010870 */
[----:B------:R-:W-:Y:S01]  /*54e0*/  FFMA.FTZ R101, R101, R102, R116 ;  /* 0x0000006665657223 */ /* 0x000fe20000010074 */
[C---:B------:R-:W-:Y:S01]  /*54f0*/  FMUL.FTZ R106, R41.reuse, R106 ;  /* 0x0000006a296a7220 */ /* 0x040fe20000410000 */
[----:B------:R-:W-:Y:S02]  /*5500*/  FFMA.FTZ R41, R41, R104, -R108 ;  /* 0x0000006829297223 */ /* 0x000fe4000001086c */
[----:B------:R-:W-:Y:S01]  /*5510*/  F2FP.SATFINITE.E4M3.F32.PACK_AB_MERGE_C R39, R39, R114, RZ ;  /* 0x000000722727723e */ /* 0x000fe200048070ff */
[----:B------:R-:W-:Y:S01]  /*5520*/  FFMA.FTZ R106, R99, R104, R106 ;  /* 0x00000068636a7223 */ /* 0x000fe2000001006a */
[----:B------:R-:W-:-:S02]  /*5530*/  F2FP.SATFINITE.E4M3.F32.PACK_AB_MERGE_C R101, R101, R110, RZ ;  /* 0x0000006e6565723e */ /* 0x000fc400048070ff */
[----:B------:R-:W-:Y:S02]  /*5540*/  F2FP.SATFINITE.E4M3.F32.PACK_AB_MERGE_C R39, R41, R12, R39 ;  /* 0x0000000c2927723e */ /* 0x000fe40004807027 */
[----:B------:R-:W-:Y:S02]  /*5550*/  F2FP.SATFINITE.E4M3.F32.PACK_AB_MERGE_C R41, R34, R33, R15 ;  /* 0x000000212229723e */ /* 0x000fe4000480700f */
[----:B------:R-:W-:-:S07]  /*5560*/  F2FP.SATFINITE.E4M3.F32.PACK_AB_MERGE_C R43, R106, R13, R101 ;  /* 0x0000000d6a2b723e */ /* 0x000fce0004807065 */
.L_x_9073:
[----:B------:R-:W-:Y:S05]  /*5570*/  BSYNC B2 ;  /* 0x0000000000027941 */ /* 0x000fea0003800000 */
.L_x_9072:
[----:B-1----:R1:W-:Y:S04]  /*5580*/  STG.E.128 desc[UR40][R82.64], R36 ;  /* 0x0000002452007986 */ /* 0x0023e8000c101d28 */
[----:B--2---:R1:W-:Y:S02]  /*5590*/  @!P4 STG.E.128 desc[UR40][R84.64], R40 ;  /* 0x000000285400c986 */ /* 0x0043e4000c101d28 */
.L_x_9071:
[----:B------:R-:W-:Y:S05]  /*55a0*/  BSYNC B1 ;  /* 0x0000000000017941 */ /* 0x000fea0003800000 */
.L_x_9070:
[----:B------:R-:W-:-:S13]  /*55b0*/  ISETP.NE.AND P4, PT, R45, RZ, PT ;  /* 0x000000ff2d00720c */ /* 0x000fda0003f85270 */
[----:B------:R-:W-:Y:S05]  /*55c0*/  @!P4 BRA `(.L_x_9054) ;  /* 0x000000100044c947 */ /* 0x000fea0003800000 */
[----:B------:R-:W2:Y:S04]  /*55d0*/  LDL R32, [R1+0x28] ;  /* 0x0000280001207983 */ /* 0x000ea80000100800 */
[----:B------:R-:W3:Y:S04]  /*55e0*/  LDL R15, [R1+0x70] ;  /* 0x00007000010f7983 */ /* 0x000ee80000100800 */
[----:B------:R-:W4:Y:S04]  /*55f0*/  LDL R14, [R1+0x3c] ;  /* 0x00003c00010e7983 */ /* 0x000f280000100800 */
[----:B-1----:R-:W5:Y:S01]  /*5600*/  LDL R40, [R1+0x2c] ;  /* 0x00002c0001287983 */ /* 0x002f620000100800 */
[----:B------:R-:W-:Y:S01]  /*5610*/  SEL R98, R61, R98, !P0 ;  /* 0x000000623d627207 */ /* 0x000fe20004000000 */
[----:B------:R-:W-:Y:S01]  /*5620*/  BSSY B1, `(.L_x_9074) ;  /* 0x00000eb000017945 */ /* 0x000fe20003800000 */
[----:B------:R-:W-:-:S02]  /*5630*/  IADD3 R37, P4, P5, R58, R78, R7 ;  /* 0x0000004e3a257210 */ /* 0x000fc40007d9e007 */
[----:B------:R-:W-:Y:S02]  /*5640*/  SHF.R.S32.HI R13, RZ, 0x1f, R98 ;  /* 0x0000001fff0d7819 */ /* 0x000fe40000011462 */
[----:B------:R-:W-:Y:S02]  /*5650*/  IADD3.X R38, R80, R95, R3, P4, P5 ;  /* 0x0000005f50267210 */ /* 0x000fe400027ea403 */
[----:B------:R-:W-:Y:S02]  /*5660*/  LEA.HI R13, R13, R98, RZ, 0x5 ;  /* 0x000000620d0d7211 */ /* 0x000fe400078f28ff */
[----:B------:R-:W-:Y:S02]  /*5670*/  IADD3 R36, P4, R37, R76, RZ ;  /* 0x0000004c25247210 */ /* 0x000fe40007f9e0ff */
[----:B------:R-:W-:-:S03]  /*5680*/  SHF.R.S32.HI R13, RZ, 0x5, R13 ;  /* 0x00000005ff0d7819 */ /* 0x000fc6000001140d */
[----:B------:R-:W-:Y:S01]  /*5690*/  IMAD.X R37, R38, 0x1, R77, P4 ;  /* 0x0000000126257824 */ /* 0x000fe200020e064d */
[----:B------:R-:W-:-:S04]  /*56a0*/  LEA.HI.SX32 R13, R72, R13, 0x1c ;  /* 0x0000000d480d7211 */ /* 0x000fc800078fe2ff */
[C---:B------:R-:W-:Y:S01]  /*56b0*/  LEA.HI R12, R13.reuse, R13, RZ, 0x1 ;  /* 0x0000000d0d0c7211 */ /* 0x040fe200078f08ff */
[----:B------:R-:W-:-:S04]  /*56c0*/  IMAD.SHL.U32 R39, R13, 0x10, RZ ;  /* 0x000000100d277824 */ /* 0x000fc800078e00ff */
[----:B------:R-:W-:-:S05]  /*56d0*/  IMAD.SHL.U32 R13, R12, 0x800, RZ ;  /* 0x000008000c0d7824 */ /* 0x000fca00078e00ff */
[----:B------:R-:W-:Y:S02]  /*56e0*/  LOP3.LUT R13, R13, 0xfffff000, RZ, 0xc0, !PT ;  /* 0xfffff0000d0d7812 */ /* 0x000fe400078ec0ff */
[----:B--2---:R-:W-:-:S04]  /*56f0*/  LOP3.LUT R12, R32, 0x10, R39, 0xf8, !PT ;  /* 0x00000010200c7812 */ /* 0x004fc800078ef827 */
[----:B---3--:R-:W-:-:S04]  /*5700*/  LOP3.LUT R12, R12, R15, RZ, 0x3c, !PT ;  /* 0x0000000f0c0c7212 */ /* 0x008fc800078e3cff */
[----:B----4-:R-:W-:Y:S01]  /*5710*/  IADD3 R14, R12, R13, R14 ;  /* 0x0000000d0c0e7210 */ /* 0x010fe20007ffe00e */
[----:B------:R-:W-:Y:S01]  /*5720*/  IMAD R12, R19, 0x3000, R70 ;  /* 0x00003000130c7824 */ /* 0x000fe200078e0246 */
[----:B-----5:R-:W-:-:S03]  /*5730*/  ISETP.GE.AND P5, PT, R40, R90, PT ;  /* 0x0000005a2800720c */ /* 0x020fc60003fa6270 */
        /* <DEDUP_REMOVED lines=19> */
[----:B------:R-:W-:Y:S01]  /*5870*/  SHF.R.U32.HI R83, RZ, 0x10, R29 ;  /* 0x00000010ff537819 */ /* 0x000fe2000001161d */
[----:B-1----:R-:W-:Y:S01]  /*5880*/  IMAD.MOV.U32 R29, RZ, RZ, R12 ;  /* 0x000000ffff1d7224 */ /* 0x002fe200078e000c */
[----:B------:R-:W-:Y:S01]  /*5890*/  PRMT R12, R38, 0x654, R11 ;  /* 0x00000654260c7816 */ /* 0x000fe2000000000b */
[----:B------:R-:W-:Y:S01]  /*58a0*/  IMAD.SHL.U32 R11, R42, 0x100, RZ ;  /* 0x000001002a0b7824 */ /* 0x000fe200078e00ff */
[----:B------:R-:W-:Y:S01]  /*58b0*/  LOP3.LUT R8, R8, 0xff00, R9, 0xf8, !PT ;  /* 0x0000ff0008087812 */ /* 0x000fe200078ef809 */
[----:B------:R-:W-:Y:S01]  /*58c0*/  IMAD.U32 R9, R84, 0x10000, RZ ;  /* 0x0001000054097824 */ /* 0x000fe200078e00ff */
[----:B------:R-:W-:Y:S02]  /*58d0*/  PRMT R10, R43, 0x654, R10 ;  /* 0x000006542b0a7816 */ /* 0x000fe4000000000a */
[----:B------:R-:W-:Y:S02]  /*58e0*/  SHF.R.U32.HI R41, RZ, 0x8, R31 ;  /* 0x00000008ff297819 */ /* 0x000fe4000001161f */
[----:B------:R-:W-:-:S02]  /*58f0*/  LOP3.LUT R28, R31, 0xff0000ff, RZ, 0xc0, !PT ;  /* 0xff0000ff1f1c7812 */ /* 0x000fc400078ec0ff */
[----:B------:R-:W-:Y:S01]  /*5900*/  SHF.R.U32.HI R82, RZ, 0x10, R31 ;  /* 0x00000010ff527819 */ /* 0x000fe2000001161f */
[----:B------:R-:W-:Y:S01]  /*5910*/  IMAD.SHL.U32 R31, R30, 0x100, RZ ;  /* 0x000001001e1f7824 */ /* 0x000fe200078e00ff */
[----:B------:R-:W-:Y:S01]  /*5920*/  LOP3.LUT R11, R10, 0xff00, R11, 0xf8, !PT ;  /* 0x0000ff000a0b7812 */ /* 0x000fe200078ef80b */
[----:B------:R-:W-:Y:S01]  /*5930*/  IMAD.SHL.U32 R41, R41, 0x100, RZ ;  /* 0x0000010029297824 */ /* 0x000fe200078e00ff */
[----:B------:R-:W-:Y:S01]  /*5940*/  LOP3.LUT R10, R8, 0xff0000, R9, 0xf8, !PT ;  /* 0x00ff0000080a7812 */ /* 0x000fe200078ef809 */
[----:B------:R-:W-:Y:S01]  /*5950*/  IMAD.U32 R8, R40, 0x10000, RZ ;  /* 0x0001000028087824 */ /* 0x000fe200078e00ff */
[----:B------:R-:W-:Y:S01]  /*5960*/  F2FP.F16.E4M3.UNPACK_B R40, R94.H1 ;  /* 0x0000005eff28723e */ /* 0x000fe200030006ff */
[----:B------:R-:W-:Y:S01]  /*5970*/  IMAD.U32 R82, R82, 0x10000, RZ ;  /* 0x0001000052527824 */ /* 0x000fe200078e00ff */
[----:B--2---:R-:W-:Y:S02]  /*5980*/  F2FP.F16.E4M3.UNPACK_B R38, R32.H1 ;  /* 0x00000020ff26723e */ /* 0x004fe400030006ff */
[----:B------:R-:W-:Y:S01]  /*5990*/  F2FP.F16.E4M3.UNPACK_B R30, R29.H1 ;  /* 0x0000001dff1e723e */ /* 0x000fe200030006ff */
[--C-:B------:R-:W-:Y:S01]  /*59a0*/  HADD2.F32 R9, -RZ, R40.reuse.H0_H0 ;  /* 0x20000028ff097230 */ /* 0x100fe20000004100 */
[----:B------:R-:W-:Y:S01]  /*59b0*/  LOP3.LUT R42, R12, 0xff00, R31, 0xf8, !PT ;  /* 0x0000ff000c2a7812 */ /* 0x000fe200078ef81f */
[----:B------:R-:W-:Y:S01]  /*59c0*/  HADD2.F32 R40, -RZ, R40.H1_H1 ;  /* 0x30000028ff287230 */ /* 0x000fe20000004100 */
[----:B------:R-:W-:Y:S01]  /*59d0*/  LOP3.LUT R43, R28, 0xff00, R41, 0xf8, !PT ;  /* 0x0000ff001c2b7812 */ /* 0x000fe200078ef829 */
[----:B------:R-:W-:Y:S01]  /*59e0*/  HADD2.F32 R28, -RZ, R38.H0_H0 ;  /* 0x20000026ff1c7230 */ /* 0x000fe20000004100 */
[----:B------:R-:W-:Y:S01]  /*59f0*/  F2FP.F16.E4M3.UNPACK_B R31, R92.H1 ;  /* 0x0000005cff1f723e */ /* 0x000fe200030006ff */
[----:B------:R-:W-:Y:S01]  /*5a00*/  HADD2.F32 R12, -RZ, R30.H0_H0 ;  /* 0x2000001eff0c7230 */ /* 0x000fe20000004100 */
[----:B------:R-:W-:Y:S01]  /*5a10*/  LOP3.LUT R8, R11, 0xff0000, R8, 0xf8, !PT ;  /* 0x00ff00000b087812 */ /* 0x000fe200078ef808 */
[----:B------:R-:W-:-:S02]  /*5a20*/  IMAD.U32 R11, R83, 0x10000, RZ ;  /* 0x00010000530b7824 */ /* 0x000fc400078e00ff */
[-C--:B------:R-:W-:Y:S01]  /*5a30*/  FMUL.FTZ R83, R28, R9.reuse ;  /* 0x000000091c537220 */ /* 0x080fe20000410000 */
[--C-:B------:R-:W-:Y:S02]  /*5a40*/  HADD2.F32 R41, -RZ, R31.reuse.H0_H0 ;  /* 0x2000001fff297230 */ /* 0x100fe40000004100 */
[----:B------:R-:W-:Y:S01]  /*5a50*/  FMUL.FTZ R85, R12, R9 ;  /* 0x000000090c557220 */ /* 0x000fe20000410000 */
[----:B------:R-:W-:Y:S02]  /*5a60*/  F2FP.F16.E4M3.UNPACK_B R94, R94 ;  /* 0x0000005eff5e723e */ /* 0x000fe400020006ff */
[----:B------:R-:W-:Y:S01]  /*5a70*/  LOP3.LUT R11, R42, 0xff0000, R11, 0xf8, !PT ;  /* 0x00ff00002a0b7812 */ /* 0x000fe200078ef80b */
        /* <DEDUP_REMOVED lines=8> */
[----:B------:R-:W-:-:S02]  /*5b00*/  HADD2.F32 R43, -RZ, R94.H0_H0 ;  /* 0x2000005eff2b7230 */ /* 0x000fc40000004100 */
[----:B------:R-:W-:Y:S01]  /*5b10*/  FMUL.FTZ R84, R31, R40 ;  /* 0x000000281f547220 */ /* 0x000fe20000410000 */
[----:B------:R-:W-:Y:S01]  /*5b20*/  F2FP.F16.E4M3.UNPACK_B R92, R92 ;  /* 0x0000005cff5c723e */ /* 0x000fe200020006ff */
[----:B------:R-:W-:Y:S01]  /*5b30*/  FMUL.FTZ R82, R41, R40 ;  /* 0x0000002829527220 */ /* 0x000fe20000410000 */
[----:B------:R-:W-:Y:S02]  /*5b40*/  HADD2.F32 R40, -RZ, R32.H0_H0 ;  /* 0x20000020ff287230 */ /* 0x000fe40000004100 */
        /* <DEDUP_REMOVED lines=19> */
[-C--:B------:R-:W-:Y:S01]  /*5c80*/  F2FP.F16.E4M3.UNPACK_B R38, R14.reuse.H1 ;  /* 0x0000000eff26723e */ /* 0x080fe200030006ff */
[----:B------:R-:W-:Y:S01]  /*5c90*/  HADD2.F32 R99, -RZ, R40.H1_H1 ;  /* 0x30000028ff637230 */ /* 0x000fe20000004100 */
[----:B------:R-:W-:Y:S01]  /*5ca0*/  F2FP.F16.E4M3.UNPACK_B R93, R93 ;  /* 0x0000005dff5d723e */ /* 0x000fe200020006ff */
[----:B------:R-:W-:Y:S01]  /*5cb0*/  HADD2.F32 R42, -RZ, R42.H1_H1 ;  /* 0x3000002aff2a7230 */ /* 0x000fe20000004100 */
[----:B------:R-:W-:Y:S01]  /*5cc0*/  F2FP.F16.E4M3.UNPACK_B R14, R14 ;  /* 0x0000000eff0e723e */ /* 0x000fe200020006ff */
[----:B------:R-:W-:Y:S01]  /*5cd0*/  HADD2.F32 R97, -RZ, R40.H0_H0 ;  /* 0x20000028ff617230 */ /* 0x000fe20000004100 */
[----:B------:R-:W-:Y:S01]  /*5ce0*/  F2FP.F16.E4M3.UNPACK_B R91, R91 ;  /* 0x0000005bff5b723e */ /* 0x000fe200020006ff */
[----:B------:R-:W-:-:S02]  /*5cf0*/  HADD2.F32 R40, -RZ, R38.H0_H0 ;  /* 0x20000026ff287230 */ /* 0x000fc40000004100 */
[----:B------:R-:W-:Y:S01]  /*5d00*/  FMUL.FTZ R103, R42, R99 ;  /* 0x000000632a677220 */ /* 0x000fe20000410000 */
[--C-:B------:R-:W-:Y:S02]  /*5d10*/  HADD2.F32 R85, -RZ, R83.reuse.H0_H0 ;  /* 0x20000053ff557230 */ /* 0x100fe40000004100 */
[-C--:B------:R-:W-:Y:S01]  /*5d20*/  FMUL.FTZ R101, R82, R97.reuse ;  /* 0x0000006152657220 */ /* 0x080fe20000410000 */
[----:B------:R-:W-:Y:S02]  /*5d30*/  HADD2.F32 R38, -RZ, R38.H1_H1 ;  /* 0x30000026ff267230 */ /* 0x000fe40000004100 */
[C---:B------:R-:W-:Y:S01]  /*5d40*/  FMUL.FTZ R97, R40.reuse, R97 ;  /* 0x0000006128617220 */ /* 0x040fe20000410000 */
[----:B------:R-:W-:Y:S02]  /*5d50*/  HADD2.F32 R83, -RZ, R83.H1_H1 ;  /* 0x30000053ff537230 */ /* 0x000fe40000004100 */
[----:B------:R-:W-:Y:S01]  /*5d60*/  FFMA.FTZ R101, R40, R85, -R101 ;  /* 0x0000005528657223 */ /* 0x000fe20000010865 */
[----:B------:R-:W-:Y:S01]  /*5d70*/  F2FP.SATFINITE.E4M3.F32.PACK_AB_MERGE_C R12, R29, R12, RZ ;  /* 0x0000000c1d0c723e */ /* 0x000fe200048070ff */
[----:B------:R-:W-:Y:S01]  /*5d80*/  FMUL.FTZ R99, R38, R99 ;  /* 0x0000006326637220 */ /* 0x000fe20000410000 */
[----:B------:R-:W-:Y:S01]  /*5d90*/  FFMA.FTZ R82, R82, R85, R97 ;  /* 0x0000005552527223 */ /* 0x000fe20000010061 */
[----:B------:R-:W-:Y:S01]  /*5da0*/  FFMA.FTZ R84, R38, R83, -R103 ;  /* 0x0000005326547223 */ /* 0x000fe20000010867 */
[----:B------:R-:W-:Y:S01]  /*5db0*/  F2FP.F16.E4M3.UNPACK_B R38, R34 ;  /* 0x00000022ff26723e */ /* 0x000fe200020006ff */
[----:B------:R-:W-:-:S02]  /*5dc0*/  HADD2.F32 R85, -RZ, R93.H0_H0 ;  /* 0x2000005dff557230 */ /* 0x000fc40000004100 */
[----:B------:R-:W-:Y:S01]  /*5dd0*/  FFMA.FTZ R103, R42, R83, R99 ;  /* 0x000000532a677223 */ /* 0x000fe20000010063 */
[----:B------:R-:W-:Y:S02]  /*5de0*/  HADD2.F32 R93, -RZ, R93.H1_H1 ;  /* 0x3000005dff5d7230 */ /* 0x000fe40000004100 */
[----:B------:R-:W-:Y:S01]  /*5df0*/  FFMA.FTZ R43, R43, R92, R94 ;  /* 0x0000005c2b2b7223 */ /* 0x000fe2000001005e */
[----:B------:R-:W-:Y:S01]  /*5e00*/  HADD2.F32 R40, -RZ, R38.H0_H0 ;  /* 0x20000026ff287230 */ /* 0x000fe20000004100 */
[----:B------:R-:W-:Y:S01]  /*5e10*/  F2FP.SATFINITE.E4M3.F32.PACK_AB_MERGE_C R28, R31, R28, RZ ;  /* 0x0000001c1f1c723e */ /* 0x000fe200048070ff */
[----:B------:R-:W-:Y:S01]  /*5e20*/  HADD2.F32 R34, -RZ, R14.H0_H0 ;  /* 0x2000000eff227230 */ /* 0x000fe20000004100 */
[----:B------:R-:W-:Y:S01]  /*5e30*/  F2FP.SATFINITE.E4M3.F32.PACK_AB_MERGE_C R12, R41, R30, R12 ;  /* 0x0000001e290c723e */ /* 0x000fe2000480700c */
[----:B------:R-:W-:Y:S02]  /*5e40*/  HADD2.F32 R38, -RZ, R38.H1_H1 ;  /* 0x30000026ff267230 */ /* 0x000fe40000004100 */
[----:B------:R-:W-:Y:S01]  /*5e50*/  FMUL.FTZ R97, R40, R85 ;  /* 0x0000005528617220 */ /* 0x000fe20000410000 */
[----:B------:R-:W-:-:S02]  /*5e60*/  HADD2.F32 R14, -RZ, R14.H1_H1 ;  /* 0x3000000eff0e7230 */ /* 0x000fc40000004100 */
        /* <DEDUP_REMOVED lines=11> */
[----:B------:R-:W-:Y:S01]  /*5f20*/  F2FP.SATFINITE.E4M3.F32.PACK_AB_MERGE_C R32, R43, R32, R28 ;  /* 0x000000202b20723e */ /* 0x000fe2000480701c */
[----:B------:R-:W-:Y:S01]  /*5f30*/  HADD2.F32 R38, -RZ, R31.H0_H0 ;  /* 0x2000001fff267230 */ /* 0x000fe20000004100 */
[----:B------:R-:W-:Y:S01]  /*5f40*/  F2FP.F16.E4M3.UNPACK_B R41, R10 ;  /* 0x0000000aff29723e */ /* 0x000fe200020006ff */
[----:B------:R-:W-:Y:S01]  /*5f50*/  HADD2.F32 R83, -RZ, R30.H0_H0 ;  /* 0x2000001eff537230 */ /* 0x000fe20000004100 */
[----:B------:R-:W-:Y:S01]  /*5f60*/  F2FP.F16.E4M3.UNPACK_B R33, R33.H1 ;  /* 0x00000021ff21723e */ /* 0x000fe200030006ff */
[----:B------:R-:W-:Y:S01]  /*5f70*/  HADD2.F32 R28, -RZ, R29.H0_H0 ;  /* 0x2000001dff1c7230 */ /* 0x000fe20000004100 */
[----:B------:R-:W-:Y:S01]  /*5f80*/  F2FP.F16.E4M3.UNPACK_B R42, R11.H1 ;  /* 0x0000000bff2a723e */ /* 0x000fe200030006ff */
[----:B------:R-:W-:-:S02]  /*5f90*/  HADD2.F32 R40, -RZ, R31.H1_H1 ;  /* 0x3000001fff287230 */ /* 0x000fc40000004100 */
[-C--:B------:R-:W-:Y:S01]  /*5fa0*/  FMUL.FTZ R85, R38, R83.reuse ;  /* 0x0000005326557220 */ /* 0x080fe20000410000 */
[----:B------:R-:W-:Y:S02]  /*5fb0*/  HADD2.F32 R43, -RZ, R41.H0_H0 ;  /* 0x20000029ff2b7230 */ /* 0x000fe40000004100 */
[C---:B------:R-:W-:Y:S01]  /*5fc0*/  FMUL.FTZ R31, R28.reuse, R83 ;  /* 0x000000531c1f7220 */ /* 0x040fe20000410000 */
[----:B------:R-:W-:Y:S01]  /*5fd0*/  HADD2.F32 R83, -RZ, R30.H1_H1 ;  /* 0x3000001eff537230 */ /* 0x000fe20000004100 */
[----:B------:R-:W-:Y:S01]  /*5fe0*/  F2FP.SATFINITE.E4M3.F32.PACK_AB_MERGE_C R82, R103, R82, RZ ;  /* 0x000000526752723e */ /* 0x000fe200048070ff */
[----:B------:R-:W-:Y:S02]  /*5ff0*/  HADD2.F32 R30, -RZ, R29.H1_H1 ;  /* 0x3000001dff1e7230 */ /* 0x000fe40000004100 */
[-C--:B------:R-:W-:Y:S01]  /*6000*/  FFMA.FTZ R28, R28, R43.reuse, -R85 ;  /* 0x0000002b1c1c7223 */ /* 0x080fe20000010855 */
[----:B------:R-:W-:Y:S01]  /*6010*/  FFMA.FTZ R29, R38, R43, R31 ;  /* 0x0000002b261d7223 */ /* 0x000fe2000001001f */
[----:B------:R-:W-:-:S02]  /*6020*/  HADD2.F32 R41, -RZ, R41.H1_H1 ;  /* 0x30000029ff297230 */ /* 0x000fc40000004100 */
[-C--:B------:R-:W-:Y:S01]  /*6030*/  FMUL.FTZ R43, R40, R83.reuse ;  /* 0x00000053282b7220 */ /* 0x080fe20000410000 */
[----:B------:R-:W-:Y:S01]  /*6040*/  FMUL.FTZ R83, R30, R83 ;  /* 0x000000531e537220 */ /* 0x000fe20000410000 */
[----:B------:R-:W-:Y:S01]  /*6050*/  F2FP.F16.E4M3.UNPACK_B R31, R13.H1 ;  /* 0x0000000dff1f723e */ /* 0x000fe200030006ff */
[----:B------:R-:W-:Y:S01]  /*6060*/  FFMA.FTZ R14, R14, R91, -R99 ;  /* 0x0000005b0e0e7223 */ /* 0x000fe20000010863 */
[-C--:B------:R-:W-:Y:S01]  /*6070*/  FFMA.FTZ R13, R30, R41.reuse, -R43 ;  /* 0x000000291e0d7223 */ /* 0x080fe2000001082b */
[----:B------:R-:W-:Y:S01]  /*6080*/  FFMA.FTZ R30, R40, R41, R83 ;  /* 0x00000029281e7223 */ /* 0x000fe20000010053 */
[----:B------:R-:W-:Y:S01]  /*6090*/  F2FP.F16.E4M3.UNPACK_B R10, R10.H1 ;  /* 0x0000000aff0a723e */ /* 0x000fe200030006ff */
[----:B------:R-:W-:Y:S01]  /*60a0*/  HADD2.F32 R38, -RZ, R33.H0_H0 ;  /* 0x20000021ff267230 */ /* 0x000fe20000004100 */
[----:B------:R-:W-:Y:S01]  /*60b0*/  F2FP.SATFINITE.E4M3.F32.PACK_AB_MERGE_C R84, R84, R101, RZ ;  /* 0x000000655454723e */ /* 0x000fe200048070ff */
[----:B------:R-:W-:Y:S01]  /*60c0*/  HADD2.F32 R41, -RZ, R42.H0_H0 ;  /* 0x2000002aff297230 */ /* 0x000fe20000004100 */
[----:B------:R-:W-:Y:S01]  /*60d0*/  F2FP.SATFINITE.E4M3.F32.PACK_AB_MERGE_C R34, R93, R34, R82 ;  /* 0x000000225d22723e */ /* 0x000fe20004807052 */
[----:B------:R-:W-:Y:S01]  /*60e0*/  HADD2.F32 R11, -RZ, R31.H0_H0 ;  /* 0x2000001fff0b7230 */ /* 0x000fe20000004100 */
[----:B------:R-:W-:Y:S01]  /*60f0*/  F2FP.SATFINITE.E4M3.F32.PACK_AB_MERGE_C R14, R14, R97, R84 ;  /* 0x000000610e0e723e */ /* 0x000fe20004807054 */
[----:B------:R-:W-:-:S02]  /*6100*/  HADD2.F32 R33, -RZ, R33.H1_H1 ;  /* 0x30000021ff217230 */ /* 0x000fc40000004100 */
[CC--:B------:R-:W-:Y:S01]  /*6110*/  FMUL.FTZ R84, R38.reuse, R41.reuse ;  /* 0x0000002926547220 */ /* 0x0c0fe20000410000 */
[----:B------:R-:W-:Y:S02]  /*6120*/  HADD2.F32 R82, -RZ, R42.H1_H1 ;  /* 0x3000002aff527230 */ /* 0x000fe40000004100 */
[----:B------:R-:W-:Y:S01]  /*6130*/  FMUL.FTZ R41, R11, R41 ;  /* 0x000000290b297220 */ /* 0x000fe20000410000 */
[--C-:B------:R-:W-:Y:S01]  /*6140*/  HADD2.F32 R40, -RZ, R10.reuse.H0_H0 ;  /* 0x2000000aff287230 */ /* 0x100fe20000004100 */
[----:B------:R-:W-:Y:S01]  /*6150*/  F2FP.F16.E4M3.UNPACK_B R83, R9 ;  /* 0x00000009ff53723e */ /* 0x000fe200020006ff */
        /* <DEDUP_REMOVED lines=55> */
.L_x_9075:
[----:B------:R-:W-:Y:S05]  /*64d0*/  BSYNC B1 ;  /* 0x0000000000017941 */ /* 0x000fea0003800000 */
.L_x_9074:
[----:B-1----:R4:W-:Y:S01]  /*64e0*/  STG.E.128 desc[UR40][R36.64], R12 ;  /* 0x0000000c24007986 */ /* 0x0029e2000c101d28 */
        /* <DEDUP_REMOVED lines=9> */
.L_x_9047:
[----:B------:R-:W-:-:S13]  /*6580*/  ISETP.NE.AND P3, PT, R157, 0x3, PT ;  /* 0x000000039d00780c */ /* 0x000fda0003f65270 */
[----:B------:R-:W-:Y:S05]  /*6590*/  @!P3 BRA `(.L_x_9076) ;  /* 0x000000000004b947 */ /* 0x000fea0003800000 */
[----:B------:R-:W-:Y:S01]  /*65a0*/  BPT.TRAP 0x1 ;  /* 0x000000040000795c */ /* 0x000fe20000300000 */
.L_x_9076:
[----:B------:R-:W2:Y:S01]  /*65b0*/  LDL R8, [R1+0x8] ;  /* 0x0000080001087983 */ /* 0x000ea20000100800 */
[----:B------:R-:W-:Y:S01]  /*65c0*/  IMAD R86, R19, 0x8, R17 ;  /* 0x0000000813567824 */ /* 0x000fe200078e0211 */
[----:B------:R-:W-:Y:S01]  /*65d0*/  BSSY B1, `(.L_x_9077) ;  /* 0x0000007000017945 */ /* 0x000fe20003800000 */
[----:B------:R-:W-:-:S05]  /*65e0*/  IMAD R88, R25, -0x80, R27 ;  /* 0xffffff8019587824 */ /* 0x000fca00078e021b */
[----:B------:R-:W-:-:S04]  /*65f0*/  VIMNMX R88, R88, 0x80, PT ;  /* 0x0000008058587848 */ /* 0x000fc80003fe0100 */
[----:B------:R-:W-:Y:S02]  /*6600*/  ISETP.GE.AND P4, PT, R23, R88, PT ;  /* 0x000000581700720c */ /* 0x000fe40003f86270 */
[----:B--2---:R-:W-:-:S04]  /*6610*/  SHF.L.U32 R89, R8, 0x1f, RZ ;  /* 0x0000001f08597819 */ /* 0x004fc800000006ff */
[----:B------:R-:W0:Y:S02]  /*6620*/  SYNCS.PHASECHK.TRANS64.TRYWAIT P5, [R86+URZ+0x19c90], R89 ;  /* 0x019c9059560075a7 */ /* 0x000e2400080a017f */
[----:B0-----:R-:W-:Y:S05]  /*6630*/  @!P5 BRA `(.L_x_9078) ;  /* 0x000001bc00f8d947 */ /* 0x001fea0003800000 */
.L_x_9381:
[----:B------:R-:W-:Y:S05]  /*6640*/  BSYNC B1 ;  /* 0x0000000000017941 */ /* 0x000fea0003800000 */
.L_x_9077:
        /* <DEDUP_REMOVED lines=9> */
.L_x_9054:
[----:B------:R-:W-:Y:S05]  /*66e0*/  BSYNC B0 ;  /* 0x0000000000007941 */ /* 0x000fea0003800000 */
.L_x_9046:
        /* <DEDUP_REMOVED lines=17> */
.L_x_9080:
[----:B------:R-:W-:Y:S05]  /*6800*/  BSYNC B0 ;  /* 0x0000000000007941 */ /* 0x000fea0003800000 */
.L_x_9079:
[----:B------:R-:W2:Y:S01]  /*6810*/  SYNCS.PHASECHK.TRANS64.TRYWAIT P5, [R86+URZ+0x19cb0], R89 ;  /* 0x019cb059560075a7 */ /* 0x000ea200080a017f */
[----:B------:R-:W-:Y:S01]  /*6820*/  BSSY B0, `(.L_x_9081) ;  /* 0x0000003000007945 */ /* 0x000fe20003800000 */
[----:B------:R-:W-:-:S03]  /*6830*/  ISETP.GE.AND P3, PT, R23, R88, PT ;  /* 0x000000581700720c */ /* 0x000fc60003f66270 */
[----:B--2---:R-:W-:Y:S10]  /*6840*/  @!P5 BRA `(.L_x_9082) ;  /* 0x000001bc0088d947 */ /* 0x004ff40003800000 */
.L_x_9382:
[----:B------:R-:W-:Y:S05]  /*6850*/  BSYNC B0 ;  /* 0x0000000000007941 */ /* 0x000fea0003800000 */
.L_x_9081:
[----:B------:R-:W-:Y:S04]  /*6860*/  BSSY B0, `(.L_x_9083) ;  /* 0x000001d000007945 */ /* 0x000fe80003800000 */
[----:B------:R-:W-:Y:S05]  /*6870*/  @P3 BRA `(.L_x_9084) ;  /* 0x00000000006c3947 */ /* 0x000fea0003800000 */
[----:B------:R-:W3:Y:S01]  /*6880*/  LDL R30, [R1+0x2c] ;  /* 0x00002c00011e7983 */ /* 0x000ee20000100800 */
[----:B------:R-:W-:Y:S01]  /*6890*/  ULDC UR8, c[0x0][0x2e4] ;  /* 0x0000b90000087ab9 */ /* 0x000fe20000000800 */
[----:B-1----:R-:W1:Y:S01]  /*68a0*/  S2R R8, SR_TID.X ;  /* 0x0000000000087919 */ /* 0x002e620000002100 */
[----:B----4-:R-:W-:Y:S01]  /*68b0*/  IMAD.WIDE R12, R25, 0x80, R46 ;  /* 0x00000080190c7825 */ /* 0x010fe200078e022e */
[----:B------:R-:W-:Y:S01]  /*68c0*/  ULDC.64 UR4, c[0x0][0x318] ;  /* 0x0000c60000047ab9 */ /* 0x000fe20000000a00 */
[----:B------:R-:W-:Y:S02]  /*68d0*/  ULDC.64 UR6, c[0x0][0x308] ;  /* 0x0000c20000067ab9 */ /* 0x000fe40000000a00 */
[----:B-1----:R-:W-:-:S05]  /*68e0*/  VIADD R9, R8, 0xffffff80 ;  /* 0xffffff8008097836 */ /* 0x002fca0000000000 */
[----:B------:R-:W-:-:S04]  /*68f0*/  LEA.HI R8, R9, R9, RZ, 0x1 ;  /* 0x0000000909087211 */ /* 0x000fc800078f08ff */
[----:B------:R-:W-:-:S05]  /*6900*/  LOP3.LUT R8, R8, 0xfffffffe, RZ, 0xc0, !PT ;  /* 0xfffffffe08087812 */ /* 0x000fca00078ec0ff */
[----:B------:R-:W-:-:S04]  /*6910*/  IMAD.IADD R8, R9, 0x1, -R8 ;  /* 0x0000000109087824 */ /* 0x000fc800078e0a08 */
[----:B------:R-:W-:-:S05]  /*6920*/  IMAD.SHL.U32 R8, R8, 0x10, RZ ;  /* 0x0000001008087824 */ /* 0x000fca00078e00ff */
[----:B------:R-:W-:-:S13]  /*6930*/  ISETP.GE.AND P5, PT, R8, UR8, PT ;  /* 0x0000000808007c0c */ /* 0x000fda000bfa6270 */
[----:B------:R-:W1:Y:S01]  /*6940*/  @!P5 LDS.128 R8, [R87+0x9000] ;  /* 0x009000005708d984 */ /* 0x000e620000000c00 */
[----:B------:R-:W-:Y:S02]  /*6950*/  IMAD.MOV.U32 R14, RZ, RZ, R56 ;  /* 0x000000ffff0e7224 */ /* 0x000fe400078e0038 */
[----:B------:R-:W-:Y:S02]  /*6960*/  IMAD.MOV.U32 R15, RZ, RZ, R0 ;  /* 0x000000ffff0f7224 */ /* 0x000fe400078e0000 */
[----:B------:R-:W-:Y:S02]  /*6970*/  IMAD R13, R13, UR4, RZ ;  /* 0x000000040d0d7c24 */ /* 0x000fe4000f8e02ff */
[----:B------:R-:W-:-:S04]  /*6980*/  IMAD.WIDE.U32 R14, R12, UR4, R14 ;  /* 0x000000040c0e7c25 */ /* 0x000fc8000f8e000e */
[----:B------:R-:W-:Y:S01]  /*6990*/  IMAD R13, R12, UR5, R13 ;  /* 0x000000050c0d7c24 */ /* 0x000fe2000f8e020d */
[----:B------:R-:W-:-:S04]  /*69a0*/  IADD3 R28, P3, R14, UR6, RZ ;  /* 0x000000060e1c7c10 */ /* 0x000fc8000ff7e0ff */
[----:B------:R-:W-:-:S05]  /*69b0*/  IADD3.X R29, R15, UR7, R13, P3, !PT ;  /* 0x000000070f1d7c10 */ /* 0x000fca0009ffe40d */
[----:B-1----:R-:W-:Y:S01]  /*69c0*/  @!P5 STG.E.128 desc[UR40][R28.64], R8 ;  /* 0x000000081c00d986 */ /* 0x002fe2000c101d28 */
[----:B------:R-:W-:-:S13]  /*69d0*/  ISETP.GE.AND P5, PT, R65, UR8, PT ;  /* 0x0000000841007c0c */ /* 0x000fda000bfa6270 */
[----:B------:R-:W1:Y:S04]  /*69e0*/  @!P5 LDS.128 R12, [R87+0xb000] ;  /* 0x00b00000570cd984 */ /* 0x000e680000000c00 */
[----:B-1----:R-:W-:Y:S01]  /*69f0*/  @!P5 STG.E.128 desc[UR40][R28.64+0x40], R12 ;  /* 0x0000400c1c00d986 */ /* 0x002fe2000c101d28 */
[----:B---3--:R-:W-:-:S13]  /*6a00*/  ISETP.GE.AND P3, PT, R30, UR8, PT ;  /* 0x000000081e007c0c */ /* 0x008fda000bf66270 */
[----:B------:R-:W1:Y:S04]  /*6a10*/  @!P3 LDS.128 R8, [R87+0xa000] ;  /* 0x00a000005708b984 */ /* 0x000e680000000c00 */
[----:B-1----:R3:W-:Y:S02]  /*6a20*/  @!P3 STG.E.128 desc[UR40][R28.64+0x20], R8 ;  /* 0x000020081c00b986 */ /* 0x0027e4000c101d28 */
.L_x_9084:
[----:B------:R-:W-:Y:S05]  /*6a30*/  BSYNC B0 ;  /* 0x0000000000007941 */ /* 0x000fea0003800000 */
.L_x_9083:
[----:B---3--:R-:W3:Y:S01]  /*6a40*/  LDL.LU R9, [R1+0x8] ;  /* 0x0000080001097983 */ /* 0x008ee20000300800 */
[----:B0-2---:R-:W-:Y:S01]  /*6a50*/  @!P4 VIADD R86, R86, 0x19cc0 ;  /* 0x00019cc05656c836 */ /* 0x005fe20000000000 */
[----:B------:R-:W-:Y:S01]  /*6a60*/  PLOP3.LUT P3, PT, PT, PT, PT, 0x8, 0x0 ;  /* 0x000000000000781c */ /* 0x000fe20003f6e170 */
[----:B------:R-:W-:Y:S01]  /*6a70*/  VIADD R19, R19, 0x1 ;  /* 0x0000000113137836 */ /* 0x000fe20000000000 */
[----:B------:R-:W-:Y:S01]  /*6a80*/  @!PT LDS RZ, [RZ] ;  /* 0x00000000fffff984 */ /* 0x000fe20000000800 */
[----:B------:R-:W-:Y:S01]  /*6a90*/  @!PT LDS RZ, [RZ] ;  /* 0x00000000fffff984 */ /* 0x000fe20000000800 */
[----:B------:R-:W-:Y:S01]  /*6aa0*/  @!PT LDS RZ, [RZ] ;  /* 0x00000000fffff984 */ /* 0x000fe20000000800 */
[----:B------:R-:W-:Y:S01]  /*6ab0*/  @!PT LDS RZ, [RZ] ;  /* 0x00000000fffff984 */ /* 0x000fe20000000800 */
[----:B------:R0:W-:Y:S06]  /*6ac0*/  MEMBAR.ALL.CTA ;  /* 0x0000000000007992 */ /* 0x0001ec0000008000 */
[----:B0-----:R-:W0:Y:S01]  /*6ad0*/  FENCE.VIEW.ASYNC.S ;  /* 0x00000000000073c6 */ /* 0x001e220000000000 */
[----:B------:R-:W-:Y:S01]  /*6ae0*/  @!P4 PRMT R86, RZ, 0x654, R86 ;  /* 0x00000654ff56c816 */ /* 0x000fe20000000056 */
[----:B0-----:R2:W-:Y:S06]  /*6af0*/  BAR.SYNC.DEFER_BLOCKING R62, 0x80 ;  /* 0x0002003e0000751d */ /* 0x0015ec0000010000 */
[----:B------:R2:W-:Y:S01]  /*6b00*/  @!P4 SYNCS.ARRIVE.TRANS64.RED.A1T0 RZ, [R86+URZ], RZ ;  /* 0x000000ff56ffc9a7 */ /* 0x0005e2000810043f */
[----:B------:R-:W-:-:S04]  /*6b10*/  ISETP.NE.AND P4, PT, R19, 0x2, PT ;  /* 0x000000021300780c */ /* 0x000fc80003f85270 */
[----:B-1----:R-:W-:Y:S02]  /*6b20*/  SEL R8, RZ, 0x1, P4 ;  /* 0x00000001ff087807 */ /* 0x002fe40002000000 */
[----:B------:R-:W-:Y:S02]  /*6b30*/  SEL R19, R19, RZ, P4 ;  /* 0x000000ff13137207 */ /* 0x000fe40002000000 */
[----:B---3--:R-:W-:-:S05]  /*6b40*/  LOP3.LUT R9, R9, R8, RZ, 0x3c, !PT ;  /* 0x0000000809097212 */ /* 0x008fca00078e3cff */
[----:B------:R2:W-:Y:S01]  /*6b50*/  STL [R1+0x8], R9 ;  /* 0x0000080901007387 */ /* 0x0005e20000100800 */
[----:B------:R-:W-:Y:S05]  /*6b60*/  @P2 BRA `(.L_x_9085) ;  /* 0xffffffb8006c2947 */ /* 0x000fea000383ffff */
.L_x_9041:
[----:B------:R-:W3:Y:S01]  /*6b70*/  LDL.LU R11, [R1+0x48] ;  /* 0x00004800010b7983 */ /* 0x000ee20000300800 */
[----:B------:R-:W1:Y:S03]  /*6b80*/  LDC R0, c[0x0][0x428] ;  /* 0x00010a00ff007b82 */ /* 0x000e660000000800 */
[----:B------:R-:W4:Y:S04]  /*6b90*/  LDL R10, [R1+0x38] ;  /* 0x00003800010a7983 */ /* 0x000f280000100800 */
[----:B--2---:R-:W4:Y:S01]  /*6ba0*/  LDL R9, [R1+0x30] ;  /* 0x0000300001097983 */ /* 0x004f220000100800 */
[----:B------:R-:W2:Y:S03]  /*6bb0*/  LDC.64 R6, c[0x0][0x9e0] ;  /* 0x00027800ff067b82 */ /* 0x000ea60000000a00 */
[----:B------:R-:W4:Y:S01]  /*6bc0*/  LDL R8, [R1+0x44] ;  /* 0x0000440001087983 */ /* 0x000f220000100800 */
[----:B------:R-:W-:Y:S01]  /*6bd0*/  BSSY B0, `(.L_x_9086) ;  /* 0x000000e000007945 */ /* 0x000fe20003800000 */
[----:B-1----:R-:W-:-:S02]  /*6be0*/  ISETP.NE.AND P0, PT, R0, 0x1, PT ;  /* 0x000000010000780c */ /* 0x002fc40003f05270 */
[----:B--2---:R-:W-:-:S11]  /*6bf0*/  ISETP.GE.AND P1, PT, R7, 0x1, PT ;  /* 0x000000010700780c */ /* 0x004fd60003f26270 */
[----:B------:R-:W3:Y:S08]  /*6c00*/  @P0 LDC R3, c[0x0][0x42c] ;  /* 0x00010b00ff030b82 */ /* 0x000ef00000000800 */
[----:B------:R-:W1:Y:S01]  /*6c10*/  @P0 LDC R4, c[0x0][0x430] ;  /* 0x00010c00ff040b82 */ /* 0x000e620000000800 */
[----:B---3--:R-:W-:-:S04]  /*6c20*/  @P0 IMAD.HI.U32 R3, R11, R3, RZ ;  /* 0x000000030b030227 */ /* 0x008fc800078e00ff */
[----:B------:R-:W-:Y:S01]  /*6c30*/  IMAD.MOV.U32 R5, RZ, RZ, R11 ;  /* 0x000000ffff057224 */ /* 0x000fe200078e000b */
[----:B----4-:R-:W-:-:S05]  /*6c40*/  IADD3 R0, R9, 0xc0, -R10 ;  /* 0x000000c009007810 */ /* 0x010fca0007ffe80a */
[----:B------:R-:W-:-:S05]  /*6c50*/  IMAD R11, R8, 0xc0, R0 ;  /* 0x000000c0080b7824 */ /* 0x000fca00078e0200 */
[----:B------:R2:W-:Y:S04]  /*6c60*/  STL [R1+0x48], R11 ;  /* 0x0000480b01007387 */ /* 0x0005e80000100800 */
[----:B------:R2:W-:Y:S01]  /*6c70*/  STL [R1+0x54], R5 ;  /* 0x0000540501007387 */ /* 0x0005e20000100800 */
[----:B-1----:R-:W-:Y:S05]  /*6c80*/  @P3 BRA `(.L_x_9087) ;  /* 0x0000000000083947 */ /* 0x002fea0003800000 */
[----:B------:R-:W1:Y:S02]  /*6c90*/  FENCE.VIEW.ASYNC.G ;  /* 0x00000000000073c6 */ /* 0x000e640000000100 */
[----:B-1----:R-:W-:Y:S06]  /*6ca0*/  BAR.ARV 0xc, 0x200 ;  /* 0x0308000000007b1d */ /* 0x002fec0000002000 */
.L_x_9087:
[----:B------:R-:W-:Y:S05]  /*6cb0*/  BSYNC B0 ;  /* 0x0000000000007941 */ /* 0x000fea0003800000 */
.L_x_9086:
[----:B------:R-:W-:Y:S01]  /*6cc0*/  IMAD.MOV.U32 R37, RZ, RZ, R5 ;  /* 0x000000ffff257224 */ /* 0x000fe200078e0005 */
[----:B------:R-:W-:Y:S01]  /*6cd0*/  @P0 SHF.R.U32.HI R37, RZ, R4, R3 ;  /* 0x00000004ff250219 */ /* 0x000fe20000011603 */
[----:B------:R-:W-:-:S04]  /*6ce0*/  IMAD.IADD R0, R11, 0x1, R6 ;  /* 0x000000010b007824 */ /* 0x000fc800078e0206 */
[----:B------:R1:W-:Y:S01]  /*6cf0*/  @P0 STL [R1+0x54], R37 ;  /* 0x0000542501000387 */ /* 0x0003e20000100800 */
[----:B------:R-:W-:Y:S05]  /*6d00*/  @!P1 BRA `(.L_x_9088) ;  /* 0x0000000000489947 */ /* 0x000fea0003800000 */
[C---:B------:R-:W-:Y:S01]  /*6d10*/  ISETP.GT.AND P0, PT, R11.reuse, RZ, PT ;  /* 0x000000ff0b00720c */ /* 0x040fe20003f04270 */
[----:B------:R-:W-:Y:S01]  /*6d20*/  BSSY B0, `(.L_x_9089) ;  /* 0x000000e000007945 */ /* 0x000fe20003800000 */
[----:B------:R-:W-:-:S11]  /*6d30*/  VIADD R3, R11, 0xffffffff ;  /* 0xffffffff0b037836 */ /* 0x000fd60000000000 */
[----:B------:R-:W-:Y:S05]  /*6d40*/  @P0 BRA `(.L_x_9090) ;  /* 0x00000000001c0947 */ /* 0x000fea0003800000 */
[----:B------:R-:W-:Y:S01]  /*6d50*/  ISETP.NE.AND P0, PT, R7, 0x1, PT ;  /* 0x000000010700780c */ /* 0x000fe20003f05270 */
[----:B------:R-:W-:-:S12]  /*6d60*/  IMAD.MOV R3, RZ, RZ, -R11 ;  /* 0x000000ffff037224 */ /* 0x000fd800078e0a0b */
[----:B--2---:R-:W2:Y:S02]  /*6d70*/  @P0 LDC.64 R4, c[0x0][0x9e8] ;  /* 0x00027a00ff040b82 */ /* 0x004ea40000000a00 */
[----:B--2---:R-:W-:-:S05]  /*6d80*/  @P0 IMAD.HI.U32 R4, R3, R4, RZ ;  /* 0x0000000403040227 */ /* 0x004fca00078e00ff */
[----:B------:R-:W-:-:S04]  /*6d90*/  @P0 SHF.R.U32.HI R3, RZ, R5, R4 ;  /* 0x00000005ff030219 */ /* 0x000fc80000011604 */
[----:B------:R-:W-:Y:S01]  /*6da0*/  LOP3.LUT R3, RZ, R3, RZ, 0x33, !PT ;  /* 0x00000003ff037212 */ /* 0x000fe200078e33ff */
[----:B------:R-:W-:Y:S06]  /*6db0*/  BRA `(.L_x_9091) ;  /* 0x0000000000107947 */ /* 0x000fec0003800000 */
.L_x_9090:
[----:B------:R-:W-:-:S13]  /*6dc0*/  ISETP.NE.AND P0, PT, R7, 0x1, PT ;  /* 0x000000010700780c */ /* 0x000fda0003f05270 */
[----:B--2---:R-:W2:Y:S02]  /*6dd0*/  @P0 LDC.64 R4, c[0x0][0x9e8] ;  /* 0x00027a00ff040b82 */ /* 0x004ea40000000a00 */
[----:B--2---:R-:W-:-:S05]  /*6de0*/  @P0 IMAD.HI.U32 R4, R3, R4, RZ ;  /* 0x0000000403040227 */ /* 0x004fca00078e00ff */
[----:B------:R-:W-:-:S07]  /*6df0*/  @P0 SHF.R.U32.HI R3, RZ, R5, R4 ;  /* 0x00000005ff030219 */ /* 0x000fce0000011604 */
.L_x_9091:
[----:B------:R-:W-:Y:S05]  /*6e00*/  BSYNC B0 ;  /* 0x0000000000007941 */ /* 0x000fea0003800000 */
.L_x_9089:
[----:B------:R-:W-:-:S05]  /*6e10*/  IMAD R3, R3, R7, R7 ;  /* 0x0000000703037224 */ /* 0x000fca00078e0207 */
[----:B------:R-:W-:-:S07]  /*6e20*/  VIMNMX R0, R0, R3, PT ;  /* 0x0000000300007248 */ /* 0x000fce0003fe0100 */
.L_x_9088:
        /* <DEDUP_REMOVED lines=15> */
[----:B--2---:R-:W2:Y:S02]  /*6f20*/  @P0 LDC.64 R4, c[0x0][0x9e8] ;  /* 0x00027a00ff040b82 */ /* 0x004ea40000000a00 */
[----:B--2---:R-:W-:-:S05]  /*6f30*/  @P0 IMAD.HI.U32 R2, R3, R4, RZ ;  /* 0x0000000403020227 */ /* 0x004fca00078e00ff */
[----:B------:R-:W-:-:S04]  /*6f40*/  @P0 SHF.R.U32.HI R3, RZ, R5, R2 ;  /* 0x00000005ff030219 */ /* 0x000fc80000011602 */
[----:B------:R-:W-:Y:S01]  /*6f50*/  LOP3.LUT R2, RZ, R3, RZ, 0x33, !PT ;  /* 0x00000003ff027212 */ /* 0x000fe200078e33ff */
[----:B------:R-:W-:Y:S06]  /*6f60*/  BRA `(.L_x_9095) ;  /* 0x0000000000147947 */ /* 0x000fec0003800000 */
.L_x_9094:
[----:B------:R-:W-:Y:S01]  /*6f70*/  ISETP.NE.AND P0, PT, R7, 0x1, PT ;  /* 0x000000010700780c */ /* 0x000fe20003f05270 */
[----:B------:R-:W-:-:S12]  /*6f80*/  IMAD.MOV.U32 R2, RZ, RZ, R88 ;  /* 0x000000ffff027224 */ /* 0x000fd800078e0058 */
[----:B--2---:R-:W2:Y:S02]  /*6f90*/  @P0 LDC.64 R4, c[0x0][0x9e8] ;  /* 0x00027a00ff040b82 */ /* 0x004ea40000000a00 */
[----:B--2---:R-:W-:-:S05]  /*6fa0*/  @P0 IMAD.HI.U32 R4, R88, R4, RZ ;  /* 0x0000000458040227 */ /* 0x004fca00078e00ff */
[----:B------:R-:W-:-:S07]  /*6fb0*/  @P0 SHF.R.U32.HI R2, RZ, R5, R4 ;  /* 0x00000005ff020219 */ /* 0x000fce0000011604 */
.L_x_9095:
[----:B------:R-:W-:Y:S05]  /*6fc0*/  BSYNC B0 ;  /* 0x0000000000007941 */ /* 0x000fea0003800000 */
.L_x_9093:
[----:B------:R-:W-:-:S05]  /*6fd0*/  IMAD R3, R2, R7, RZ ;  /* 0x0000000702037224 */ /* 0x000fca00078e02ff */
[----:B------:R-:W-:-:S07]  /*6fe0*/  VIMNMX R0, R0, R3, !PT ;  /* 0x0000000300007248 */ /* 0x000fce0007fe0100 */
.L_x_9092:
[----:B--2---:R-:W-:Y:S01]  /*6ff0*/  SHF.R.S32.HI R5, RZ, 0x1f, R0 ;  /* 0x0000001fff057819 */ /* 0x004fe20000011400 */
[----:B------:R-:W-:Y:S01]  /*7000*/  IMAD.MOV.U32 R3, RZ, RZ, RZ ;  /* 0x000000ffff037224 */ /* 0x000fe200078e00ff */
[----:B------:R-:W-:Y:S02]  /*7010*/  PLOP3.LUT P0, PT, PT, PT, PT, 0x80, 0x0 ;  /* 0x000000000000781c */ /* 0x000fe40003f0f070 */
[----:B------:R-:W-:Y:S02]  /*7020*/  CS2R R134, SRZ ;  /* 0x0000000000867805 */ /* 0x000fe4000001ff00 */
[----:B------:R-:W-:Y:S01]  /*7030*/  LEA.HI R5, R5, R0, RZ, 0x7 ;  /* 0x0000000005057211 */ /* 0x000fe200078f38ff */
[----:B------:R-:W-:Y:S01]  /*7040*/  IMAD.MOV.U32 R0, RZ, RZ, RZ ;  /* 0x000000ffff007224 */ /* 0x000fe200078e00ff */
[----:B------:R-:W-:Y:S02]  /*7050*/  CS2R R28, SRZ ;  /* 0x00000000001c7805 */ /* 0x000fe4000001ff00 */
[----:B------:R-:W-:-:S02]  /*7060*/  CS2R R8, SRZ ;  /* 0x0000000000087805 */ /* 0x000fc4000001ff00 */
[----:B------:R-:W-:Y:S02]  /*7070*/  SHF.R.S32.HI R5, RZ, 0x7, R5 ;  /* 0x00000007ff057819 */ /* 0x000fe40000011405 */
[----:B------:R-:W-:Y:S01]  /*7080*/  CS2R R128, SRZ ;  /* 0x0000000000807805 */ /* 0x000fe2000001ff00 */
[----:B------:R-:W-:Y:S01]  /*7090*/  IMAD.MOV.U32 R25, RZ, RZ, RZ ;  /* 0x000000ffff197224 */ /* 0x000fe200078e00ff */
[----:B------:R-:W-:Y:S02]  /*70a0*/  CS2R R126, SRZ ;  /* 0x00000000007e7805 */ /* 0x000fe4000001ff00 */
[----:B------:R-:W-:Y:S02]  /*70b0*/  VIMNMX R2, RZ, R5, !PT ;  /* 0x00000005ff027248 */ /* 0x000fe40007fe0100 */
[----:B------:R-:W-:Y:S02]  /*70c0*/  CS2R R30, SRZ ;  /* 0x00000000001e7805 */ /* 0x000fe4000001ff00 */
[----:B------:R-:W-:-:S02]  /*70d0*/  CS2R R10, SRZ ;  /* 0x00000000000a7805 */ /* 0x000fc4000001ff00 */
[----:B------:R-:W-:Y:S02]  /*70e0*/  CS2R R120, SRZ ;  /* 0x0000000000787805 */ /* 0x000fe4000001ff00 */
[----:B------:R-:W-:Y:S01]  /*70f0*/  ISETP.GT.AND P1, PT, R89, R2, PT ;  /* 0x000000025900720c */ /* 0x000fe20003f24270 */
[----:B------:R2:W-:Y:S01]  /*7100*/  STL [R1+0x40], R2 ;  /* 0x0000400201007387 */ /* 0x0005e20000100800 */
[----:B------:R-:W-:Y:S02]  /*7110*/  CS2R R26, SRZ ;  /* 0x00000000001a7805 */ /* 0x000fe4000001ff00 */
[----:B------:R-:W-:Y:S02]  /*7120*/  CS2R R118, SRZ ;  /* 0x0000000000767805 */ /* 0x000fe4000001ff00 */
[----:B------:R-:W-:Y:S02]  /*7130*/  CS2R R32, SRZ ;  /* 0x0000000000207805 */ /* 0x000fe4000001ff00 */
[----:B0-----:R-:W-:-:S02]  /*7140*/  CS2R R12, SRZ ;  /* 0x00000000000c7805 */ /* 0x001fc4000001ff00 */
[----:B------:R-:W-:Y:S02]  /*7150*/  CS2R R112, SRZ ;  /* 0x0000000000707805 */ /* 0x000fe4000001ff00 */
[----:B------:R-:W-:Y:S02]  /*7160*/  CS2R R110, SRZ ;  /* 0x00000000006e7805 */ /* 0x000fe4000001ff00 */
[----:B------:R-:W-:Y:S02]  /*7170*/  CS2R R34, SRZ ;  /* 0x0000000000227805 */ /* 0x000fe4000001ff00 */
[----:B------:R-:W-:Y:S02]  /*7180*/  CS2R R14, SRZ ;  /* 0x00000000000e7805 */ /* 0x000fe4000001ff00 */
[----:B------:R-:W-:Y:S02]  /*7190*/  CS2R R104, SRZ ;  /* 0x0000000000687805 */ /* 0x000fe4000001ff00 */
[----:B------:R-:W-:Y:S01]  /*71a0*/  CS2R R102, SRZ ;  /* 0x0000000000667805 */ /* 0x000fe2000001ff00 */
[----:B------:R-:W-:Y:S01]  /*71b0*/  IMAD.MOV.U32 R36, RZ, RZ, RZ ;  /* 0x000000ffff247224 */ /* 0x000fe200078e00ff */
[----:B------:R-:W-:Y:S01]  /*71c0*/  CS2R R96, SRZ ;  /* 0x0000000000607805 */ /* 0x000fe2000001ff00 */
[----:B------:R-:W-:Y:S01]  /*71d0*/  IMAD.MOV.U32 R21, RZ, RZ, RZ ;  /* 0x000000ffff157224 */ /* 0x000fe200078e00ff */
[----:B------:R-:W-:Y:S01]  /*71e0*/  CS2R R94, SRZ ;  /* 0x00000000005e7805 */ /* 0x000fe2000001ff00 */
[----:B------:R-:W-:Y:S01]  /*71f0*/  IMAD.MOV.U32 R38, RZ, RZ, RZ ;  /* 0x000000ffff267224 */ /* 0x000fe200078e00ff */
[----:B------:R-:W-:-:S02]  /*7200*/  CS2R R92, SRZ ;  /* 0x00000000005c7805 */ /* 0x000fc4000001ff00 */
[----:B------:R-:W-:Y:S01]  /*7210*/  CS2R R6, SRZ ;  /* 0x0000000000067805 */ /* 0x000fe2000001ff00 */
[----:B--2---:R-:W-:Y:S06]  /*7220*/  @!P1 BRA `(.L_x_9096) ;  /* 0x0000012800509947 */ /* 0x004fec0003800000 */
[----:B------:R-:W0:Y:S01]  /*7230*/  S2R R2, SR_TID.X ;  /* 0x0000000000027919 */ /* 0x000e220000002100 */
[----:B------:R-:W-:Y:S01]  /*7240*/  VIADD R26, R17, 0xf000 ;  /* 0x0000f000111a7836 */ /* 0x000fe20000000000 */
[----:B------:R-:W-:Y:S04]  /*7250*/  BSSY B6, `(.L_x_9097) ;  /* 0x000001e000067945 */ /* 0x000fe80003800000 */
[----:B------:R-:W-:Y:S01]  /*7260*/  LOP3.LUT P0, RZ, R26, 0x3ff, RZ, 0xc0, !PT ;  /* 0x000003ff1aff7812 */ /* 0x000fe2000780c0ff */
[----:B0-----:R-:W-:-:S05]  /*7270*/  VIADD R4, R2, 0xffffff80 ;  /* 0xffffff8002047836 */ /* 0x001fca0000000000 */
[----:B------:R-:W-:-:S04]  /*7280*/  SHF.R.S32.HI R2, RZ, 0x1f, R4 ;  /* 0x0000001fff027819 */ /* 0x000fc80000011404 */
[----:B------:R-:W-:-:S04]  /*7290*/  LEA.HI R2, R2, R4, RZ, 0x7 ;  /* 0x0000000402027211 */ /* 0x000fc800078f38ff */
[----:B------:R-:W-:-:S05]  /*72a0*/  SHF.R.S32.HI R2, RZ, 0x7, R2 ;  /* 0x00000007ff027819 */ /* 0x000fca0000011402 */
[----:B------:R-:W0:Y:S02]  /*72b0*/  SHFL.IDX PT, R0, R2, RZ, 0x1f ;  /* 0x00001fff02007589 */ /* 0x000e2400000e0000 */
[----:B0-----:R-:W-:-:S05]  /*72c0*/  IMAD.HI R2, R0, 0x55555556, RZ ;  /* 0x5555555600027827 */ /* 0x001fca00078e02ff */
        /* <DEDUP_REMOVED lines=21> */
[----:B-12--5:R-:W-:Y:S05]  /*7420*/  CALL.ABS.NOINC R2 ;  /* 0x0000000002007343 */ /* 0x026fea0003c00000 */
.L_x_9098:
[----:B------:R-:W-:Y:S05]  /*7430*/  BSYNC B6 ;  /* 0x0000000000067941 */ /* 0x000fea0003800000 */
.L_x_9097:
[----:B------:R-:W2:Y:S01]  /*7440*/  LDL R20, [R1+0x4c] ;  /* 0x00004c0001147983 */ /* 0x000ea20000100800 */
[----:B------:R-:W-:Y:S01]  /*7450*/  ULDC.64 UR4, c[0x0][0x990] ;  /* 0x0002640000047ab9 */ /* 0x000fe20000000a00 */
[----:B------:R-:W-:Y:S01]  /*7460*/  ULDC.64 UR6, c[0x0][0x998] ;  /* 0x0002660000067ab9 */ /* 0x000fe20000000a00 */
[----:B------:R-:W-:Y:S02]  /*7470*/  ISETP.NE.U32.AND P0, PT, RZ, UR4, PT ;  /* 0x00000004ff007c0c */ /* 0x000fe4000bf05070 */
[----:B------:R-:W-:Y:S02]  /*7480*/  ISETP.NE.U32.AND P1, PT, RZ, UR6, PT ;  /* 0x00000006ff007c0c */ /* 0x000fe4000bf25070 */
[----:B------:R-:W-:Y:S02]  /*7490*/  ISETP.NE.AND.EX P0, PT, RZ, UR5, PT, P0 ;  /* 0x00000005ff007c0c */ /* 0x000fe4000bf05300 */
[----:B------:R-:W-:-:S11]  /*74a0*/  ISETP.NE.AND.EX P1, PT, RZ, UR7, PT, P1 ;  /* 0x00000007ff007c0c */ /* 0x000fd6000bf25310 */
[----:B------:R-:W0:Y:S01]  /*74b0*/  @P0 LDC.64 R8, c[0x0][0x9a8] ;  /* 0x00026a00ff080b82 */ /* 0x000e220000000a00 */
[----:B------:R-:W-:-:S07]  /*74c0*/  @P0 SHF.R.S32.HI R7, RZ, 0x1f, R37 ;  /* 0x0000001fff070819 */ /* 0x000fce0000011425 */
[----:B------:R-:W3:Y:S08]  /*74d0*/  @P1 LDC.64 R10, c[0x0][0x9b8] ;  /* 0x00026e00ff0a1b82 */ /* 0x000ef00000000a00 */
[----:B------:R-:W4:Y:S08]  /*74e0*/  @P0 LDC.64 R12, c[0x0][0x9b0] ;  /* 0x00026c00ff0c0b82 */ /* 0x000f300000000a00 */
[----:B------:R-:W1:Y:S01]  /*74f0*/  @P1 LDC.64 R14, c[0x0][0x9c0] ;  /* 0x00027000ff0e1b82 */ /* 0x000e620000000a00 */
[----:B--2---:R-:W-:-:S02]  /*7500*/  @P0 SHF.R.S32.HI R3, RZ, 0x1f, R20 ;  /* 0x0000001fff030819 */ /* 0x004fc40000011414 */
[----:B------:R-:W-:-:S03]  /*7510*/  @P1 SHF.R.S32.HI R5, RZ, 0x1f, R20 ;  /* 0x0000001fff051819 */ /* 0x000fc60000011414 */
[-C--:B0-----:R-:W-:Y:S02]  /*7520*/  @P0 IMAD R0, R3, R8.reuse, RZ ;  /* 0x0000000803000224 */ /* 0x081fe400078e02ff */
[----:B------:R-:W-:-:S04]  /*7530*/  @P0 IMAD.WIDE.U32 R2, R20, R8, RZ ;  /* 0x0000000814020225 */ /* 0x000fc800078e00ff */
[C---:B------:R-:W-:Y:S02]  /*7540*/  @P0 IMAD R9, R20.reuse, R9, R0 ;  /* 0x0000000914090224 */ /* 0x040fe400078e0200 */
[-C--:B---3--:R-:W-:Y:S02]  /*7550*/  @P1 IMAD R4, R5, R10.reuse, RZ ;  /* 0x0000000a05041224 */ /* 0x088fe400078e02ff */
[----:B------:R-:W-:Y:S01]  /*7560*/  @P0 IMAD.IADD R3, R3, 0x1, R9 ;  /* 0x0000000103030824 */ /* 0x000fe200078e0209 */
[----:B------:R-:W-:Y:S01]  /*7570*/  @P1 SHF.R.S32.HI R9, RZ, 0x1f, R37 ;  /* 0x0000001fff091819 */ /* 0x000fe20000011425 */
[C---:B------:R-:W-:Y:S02]  /*7580*/  @P1 IMAD R11, R20.reuse, R11, R4 ;  /* 0x0000000b140b1224 */ /* 0x040fe400078e0204 */
[----:B------:R-:W-:-:S04]  /*7590*/  @P1 IMAD.WIDE.U32 R4, R20, R10, RZ ;  /* 0x0000000a14041225 */ /* 0x000fc800078e00ff */
[----:B----4-:R-:W-:Y:S02]  /*75a0*/  @P0 IMAD R0, R7, R12, RZ ;  /* 0x0000000c07000224 */ /* 0x010fe400078e02ff */
[----:B-1----:R-:W-:Y:S02]  /*75b0*/  @P1 IMAD R6, R9, R14, RZ ;  /* 0x0000000e09061224 */ /* 0x002fe400078e02ff */
        /* <DEDUP_REMOVED lines=31> */
.L_x_9102:
[----:B-1----:R1:W2:Y:S02]  /*77b0*/  SYNCS.PHASECHK.TRANS64.TRYWAIT P0, [R17+URZ+0x19c00], R0 ;  /* 0x019c0000110075a7 */ /* 0x0022a4000800017f */
[----:B--2---:R-:W-:Y:S05]  /*77c0*/  @!P0 NANOSLEEP.SYNCS 0x989680 ;  /* 0x009896800000895d */ /* 0x004fea0003900000 */
[----:B------:R-:W2:Y:S02]  /*77d0*/  @!P0 SYNCS.PHASECHK.TRANS64 P0, [R17+URZ+0x19c00], R0 ;  /* 0x019c0000110085a7 */ /* 0x000ea4000800007f */
[----:B--2---:R-:W-:Y:S05]  /*77e0*/  @!P0 BRA `(.L_x_9102) ;  /* 0xfffffffc00f08947 */ /* 0x004fea000383ffff */
.L_x_9101:
[----:B------:R-:W-:Y:S05]  /*77f0*/  BSYNC B0 ;  /* 0x0000000000007941 */ /* 0x000fea0003800000 */
.L_x_9100:
[----:B------:R-:W-:Y:S05]  /*7800*/  BRA `(.L_x_9103) ;  /* 0x0000004800387947 */ /* 0x000fea0003800000 */
.L_x_9099:
[----:B------:R-:W0:Y:S01]  /*7810*/  S2R R4, SR_TID.X ;  /* 0x0000000000047919 */ /* 0x000e220000002100 */
[----:B------:R-:W-:Y:S01]  /*7820*/  LOP3.LUT P0, RZ, R26, 0x9f, RZ, 0xc0, !PT ;  /* 0x0000009f1aff7812 */ /* 0x000fe2000780c0ff */
[----:B------:R-:W-:Y:S01]  /*7830*/  ULDC.64 UR4, c[0x0][0x3d8] ;  /* 0x0000f60000047ab9 */ /* 0x000fe20000000a00 */
[----:B-----5:R-:W-:Y:S01]  /*7840*/  SHF.R.S32.HI R0, RZ, 0x1f, R24 ;  /* 0x0000001fff007819 */ /* 0x020fe20000011418 */
[----:B------:R-:W-:Y:S01]  /*7850*/  ULDC.64 UR6, c[0x0][0x3e8] ;  /* 0x0000fa0000067ab9 */ /* 0x000fe20000000a00 */
[----:B------:R-:W-:Y:S01]  /*7860*/  IMAD.WIDE.U32 R38, R24, UR4, RZ ;  /* 0x0000000418267c25 */ /* 0x000fe2000f8e00ff */
[----:B------:R-:W-:Y:S03]  /*7870*/  BSSY B6, `(.L_x_9104) ;  /* 0x0000024000067945 */ /* 0x000fe60003800000 */
[C---:B------:R-:W-:Y:S02]  /*7880*/  IMAD R3, R0.reuse, UR4, RZ ;  /* 0x0000000400037c24 */ /* 0x040fe4000f8e02ff */
[----:B------:R-:W-:-:S02]  /*7890*/  IMAD R5, R0, UR6, RZ ;  /* 0x0000000600057c24 */ /* 0x000fc4000f8e02ff */
[C---:B------:R-:W-:Y:S02]  /*78a0*/  IMAD R3, R24.reuse, UR5, R3 ;  /* 0x0000000518037c24 */ /* 0x040fe4000f8e0203 */
[C---:B------:R-:W-:Y:S02]  /*78b0*/  IMAD R5, R24.reuse, UR7, R5 ;  /* 0x0000000718057c24 */ /* 0x040fe4000f8e0205 */
[----:B------:R-:W-:-:S04]  /*78c0*/  IMAD.WIDE.U32 R40, R24, UR6, RZ ;  /* 0x0000000618287c25 */ /* 0x000fc8000f8e00ff */
[----:B------:R-:W-:Y:S02]  /*78d0*/  IMAD.IADD R37, R3, 0x1, R39 ;  /* 0x0000000103257824 */ /* 0x000fe400078e0227 */
[----:B------:R-:W-:Y:S02]  /*78e0*/  IMAD.IADD R45, R5, 0x1, R41 ;  /* 0x00000001052d7824 */ /* 0x000fe400078e0229 */
[----:B0-----:R-:W-:-:S05]  /*78f0*/  VIADD R6, R4, 0xffffff80 ;  /* 0xffffff8004067836 */ /* 0x001fca0000000000 */
[CC--:B------:R-:W-:Y:S02]  /*7900*/  LEA.HI R35, R6.reuse, R6.reuse, RZ, 0x1 ;  /* 0x0000000606237211 */ /* 0x0c0fe400078f08ff */
[----:B------:R-:W-:Y:S02]  /*7910*/  LEA.HI R4, R6, R6, RZ, 0x1 ;  /* 0x0000000606047211 */ /* 0x000fe400078f08ff */
[----:B------:R-:W-:Y:S02]  /*7920*/  LOP3.LUT R35, R35, 0xfffffffe, RZ, 0xc0, !PT ;  /* 0xfffffffe23237812 */ /* 0x000fe400078ec0ff */
[----:B------:R-:W-:-:S03]  /*7930*/  LOP3.LUT R4, R4, 0xfffffffe, RZ, 0xc0, !PT ;  /* 0xfffffffe04047812 */ /* 0x000fc600078ec0ff */
[C---:B------:R-:W-:Y:S02]  /*7940*/  IMAD.IADD R35, R6.reuse, 0x1, -R35 ;  /* 0x0000000106237824 */ /* 0x040fe400078e0a23 */
[----:B------:R-:W-:Y:S02]  /*7950*/  IMAD.IADD R4, R6, 0x1, -R4 ;  /* 0x0000000106047824 */ /* 0x000fe400078e0a04 */
[----:B------:R-:W-:Y:S02]  /*7960*/  IMAD.SHL.U32 R35, R35, 0x8, RZ ;  /* 0x0000000823237824 */ /* 0x000fe400078e00ff */
[----:B------:R-:W-:-:S03]  /*7970*/  IMAD.SHL.U32 R4, R4, 0x10, RZ ;  /* 0x0000001004047824 */ /* 0x000fc600078e00ff */
[----:B------:R-:W-:Y:S02]  /*7980*/  SHF.R.S32.HI R34, RZ, 0x1f, R35 ;  /* 0x0000001fff227819 */ /* 0x000fe40000011423 */
[----:B------:R-:W-:Y:S01]  /*7990*/  SHF.R.S32.HI R49, RZ, 0x1f, R4 ;  /* 0x0000001fff317819 */ /* 0x000fe20000011404 */
        /* <DEDUP_REMOVED lines=17> */
.L_x_9105:
[----:B------:R-:W-:Y:S05]  /*7ab0*/  BSYNC B6 ;  /* 0x0000000000067941 */ /* 0x000fea0003800000 */
.L_x_9104:
[----:B------:R-:W2:Y:S01]  /*7ac0*/  LDL R21, [R1+0x44] ;  /* 0x0000440001157983 */ /* 0x000ea20000100800 */
[----:B------:R-:W0:Y:S01]  /*7ad0*/  LDC.64 R10, c[0x0][0x3d8] ;  /* 0x0000f600ff0a7b82 */ /* 0x000e220000000a00 */
[----:B------:R-:W-:Y:S02]  /*7ae0*/  ULDC.U8 UR4, c[0x0][0x3f0] ;  /* 0x0000fc0000047ab9 */ /* 0x000fe40000000000 */
[----:B------:R-:W3:Y:S04]  /*7af0*/  LDL R24, [R1+0x38] ;  /* 0x0000380001187983 */ /* 0x000ee80000100800 */
[----:B------:R-:W4:Y:S01]  /*7b00*/  LDL R20, [R1+0x50] ;  /* 0x0000500001147983 */ /* 0x000f220000100800 */
[----:B------:R-:W1:Y:S01]  /*7b10*/  LDC.64 R12, c[0x0][0x3e8] ;  /* 0x0000fa00ff0c7b82 */ /* 0x000e620000000a00 */
[----:B------:R-:W-:Y:S01]  /*7b20*/  ISETP.NE.AND P0, PT, RZ, UR4, PT ;  /* 0x00000004ff007c0c */ /* 0x000fe2000bf05270 */
[----:B------:R-:W-:Y:S01]  /*7b30*/  BSSY B0, `(.L_x_9106) ;  /* 0x0000453000007945 */ /* 0x000fe20003800000 */
[----:B--2---:R-:W-:Y:S01]  /*7b40*/  SHF.R.S32.HI R3, RZ, 0x1f, R21 ;  /* 0x0000001fff037819 */ /* 0x004fe20000011415 */
[----:B0-----:R-:W-:-:S04]  /*7b50*/  IMAD.WIDE.U32 R42, R21, R10, RZ ;  /* 0x0000000a152a7225 */ /* 0x001fc800078e00ff */
[C---:B------:R-:W-:Y:S02]  /*7b60*/  IMAD R4, R3.reuse, R10, RZ ;  /* 0x0000000a03047224 */ /* 0x040fe400078e02ff */
[-C--:B-1----:R-:W-:Y:S02]  /*7b70*/  IMAD R6, R3, R12.reuse, RZ ;  /* 0x0000000c03067224 */ /* 0x082fe400078e02ff */
[C---:B---3--:R-:W-:Y:S02]  /*7b80*/  IMAD R0, R21.reuse, -0xc0, R24 ;  /* 0xffffff4015007824 */ /* 0x048fe400078e0218 */
[----:B------:R-:W-:-:S04]  /*7b90*/  IMAD.WIDE.U32 R14, R21, R12, RZ ;  /* 0x0000000c150e7225 */ /* 0x000fc800078e00ff */
[C---:B------:R-:W-:Y:S02]  /*7ba0*/  IMAD R3, R21.reuse, R11, R4 ;  /* 0x0000000b15037224 */ /* 0x040fe400078e0204 */
[----:B------:R-:W-:Y:S01]  /*7bb0*/  IMAD R5, R21, R13, R6 ;  /* 0x0000000d15057224 */ /* 0x000fe200078e0206 */
[----:B------:R-:W-:Y:S01]  /*7bc0*/  VIMNMX R4, R0, 0xc0, PT ;  /* 0x000000c000047848 */ /* 0x000fe20003fe0100 */
[----:B----4-:R-:W-:Y:S02]  /*7bd0*/  IMAD.IADD R20, R17, 0x1, R20 ;  /* 0x0000000111147824 */ /* 0x010fe400078e0214 */
[----:B------:R-:W-:Y:S02]  /*7be0*/  IMAD.IADD R44, R43, 0x1, R3 ;  /* 0x000000012b2c7824 */ /* 0x000fe400078e0203 */
[----:B------:R-:W-:Y:S01]  /*7bf0*/  IMAD.IADD R48, R15, 0x1, R5 ;  /* 0x000000010f307824 */ /* 0x000fe200078e0205 */
        /* <DEDUP_REMOVED lines=30> */
[----:B------:R-:W-:Y:S02]  /*7de0*/  ISETP.GE.AND P3, PT, R35, UR4, PT ;  /* 0x0000000423007c0c */ /* 0x000fe4000bf66270 */
[----:B------:R-:W-:-:S02]  /*7df0*/  CS2R R30, SRZ ;  /* 0x00000000001e7805 */ /* 0x000fc4000001ff00 */
[----:B------:R-:W-:Y:S01]  /*7e00*/  CS2R R28, SRZ ;  /* 0x00000000001c7805 */ /* 0x000fe2000001ff00 */
[----:B------:R-:W-:Y:S01]  /*7e10*/  IMAD R26, R46, R12, RZ ;  /* 0x0000000c2e1a7224 */ /* 0x000fe200078e02ff */
[----:B------:R-:W-:Y:S01]  /*7e20*/  IADD3 R38, P1, R24, R38, RZ ;  /* 0x0000002618267210 */ /* 0x000fe20007f3e0ff */
[----:B------:R-:W-:Y:S01]  /*7e30*/  IMAD.WIDE.U32 R8, R23, R12, R8 ;  /* 0x0000000c17087225 */ /* 0x000fe200078e0008 */
[----:B------:R-:W-:-:S03]  /*7e40*/  CS2R R32, SRZ ;  /* 0x0000000000207805 */ /* 0x000fc6000001ff00 */
[C---:B------:R-:W-:Y:S01]  /*7e50*/  IMAD R0, R23.reuse, R11, R0 ;  /* 0x0000000b17007224 */ /* 0x040fe200078e0200 */
[----:B------:R-:W-:Y:S01]  /*7e60*/  IADD3 R40, P2, R8, R40, RZ ;  /* 0x0000002808287210 */ /* 0x000fe20007f5e0ff */
[----:B------:R-:W-:-:S03]  /*7e70*/  IMAD R26, R23, R13, R26 ;  /* 0x0000000d171a7224 */ /* 0x000fc600078e021a */
[----:B------:R-:W-:Y:S01]  /*7e80*/  IADD3.X R39, R37, R25, R0, P1, !PT ;  /* 0x0000001925277210 */ /* 0x000fe20000ffe400 */
[----:B------:R-:W-:Y:S01]  /*7e90*/  VIADD R0, R35, 0x10 ;  /* 0x0000001023007836 */ /* 0x000fe20000000000 */
[----:B------:R-:W-:Y:S01]  /*7ea0*/  IADD3.X R41, R45, R9, R26, P2, !PT ;  /* 0x000000092d297210 */ /* 0x000fe200017fe41a */
[----:B------:R-:W-:Y:S01]  /*7eb0*/  IMAD R9, R44, 0xc0, RZ ;  /* 0x000000c02c097824 */ /* 0x000fe200078e02ff */
[----:B------:R-:W-:Y:S01]  /*7ec0*/  CS2R R26, SRZ ;  /* 0x00000000001a7805 */ /* 0x000fe2000001ff00 */
[----:B------:R-:W-:Y:S01]  /*7ed0*/  IMAD.WIDE.U32 R42, R42, 0xc0, R38 ;  /* 0x000000c02a2a7825 */ /* 0x000fe200078e0026 */
[----:B------:R-:W-:-:S03]  /*7ee0*/  ISETP.GE.AND P4, PT, R0, UR4, PT ;  /* 0x0000000400007c0c */ /* 0x000fc6000bf86270 */
[----:B------:R-:W-:Y:S01]  /*7ef0*/  VIADD R0, R35, 0x20 ;  /* 0x0000002023007836 */ /* 0x000fe20000000000 */
[----:B------:R-:W-:Y:S01]  /*7f00*/  IADD3 R34, P1, R42, UR6, RZ ;  /* 0x000000062a227c10 */ /* 0x000fe2000ff3e0ff */
[----:B------:R-:W-:-:S03]  /*7f10*/  IMAD.WIDE.U32 R14, R14, 0xc0, R40 ;  /* 0x000000c00e0e7825 */ /* 0x000fc600078e0028 */
[----:B------:R-:W-:Y:S01]  /*7f20*/  ISETP.GE.AND P5, PT, R0, UR4, PT ;  /* 0x0000000400007c0c */ /* 0x000fe2000bfa6270 */
[----:B------:R-:W-:Y:S01]  /*7f30*/  IMAD R25, R48, 0xc0, RZ ;  /* 0x000000c030197824 */ /* 0x000fe200078e02ff */
[----:B------:R-:W-:Y:S02]  /*7f40*/  IADD3 R14, P2, R14, UR8, RZ ;  /* 0x000000080e0e7c10 */ /* 0x000fe4000ff5e0ff */
[----:B------:R-:W-:Y:S02]  /*7f50*/  IADD3.X R35, R43, UR7, R9, P1, !PT ;  /* 0x000000072b237c10 */ /* 0x000fe40008ffe409 */
[----:B------:R-:W-:Y:S02]  /*7f60*/  CS2R R8, SRZ ;  /* 0x0000000000087805 */ /* 0x000fe4000001ff00 */
[----:B------:R-:W-:Y:S02]  /*7f70*/  IADD3.X R15, R15, UR9, R25, P2, !PT ;  /* 0x000000090f0f7c10 */ /* 0x000fe400097fe419 */
[----:B------:R-:W-:Y:S01]  /*7f80*/  CS2R R24, SRZ ;  /* 0x0000000000187805 */ /* 0x000fe2000001ff00 */
[----:B------:R0:W5:Y:S04]  /*7f90*/  @!P3 LDG.E.64 R30, desc[UR40][R34.64] ;  /* 0x00000028221eb981 */ /* 0x000168000c1e1b00 */
[----:B------:R0:W5:Y:S04]  /*7fa0*/  @!P4 LDG.E.64 R28, desc[UR40][R34.64+0x10] ;  /* 0x00001028221cc981 */ /* 0x000168000c1e1b00 */
[----:B------:R0:W5:Y:S04]  /*7fb0*/  @!P5 LDG.E.64 R8, desc[UR40][R34.64+0x20] ;  /* 0x000020282208d981 */ /* 0x000168000c1e1b00 */
[----:B------:R0:W5:Y:S04]  /*7fc0*/  @!P3 LDG.E.64 R32, desc[UR40][R14.64] ;  /* 0x000000280e20b981 */ /* 0x000168000c1e1b00 */
[----:B------:R0:W5:Y:S04]  /*7fd0*/  @!P4 LDG.E.64 R26, desc[UR40][R14.64+0x10] ;  /* 0x000010280e1ac981 */ /* 0x000168000c1e1b00 */
[----:B------:R0:W5:Y:S02]  /*7fe0*/  @!P5 LDG.E.64 R24, desc[UR40][R14.64+0x20] ;  /* 0x000020280e18d981 */ /* 0x000164000c1e1b00 */
.L_x_9109:
[----:B------:R-:W-:Y:S05]  /*7ff0*/  BSYNC B1 ;  /* 0x0000000000017941 */ /* 0x000fea0003800000 */
.L_x_9108:
[----:B0-----:R-:W2:Y:S01]  /*8000*/  LDL R34, [R1+0x60] ;  /* 0x0000600001227983 */ /* 0x001ea20000100800 */
[-C--:B------:R-:W-:Y:S01]  /*8010*/  IMAD.WIDE.U32 R6, R3, R10.reuse, R6 ;  /* 0x0000000a03067225 */ /* 0x080fe200078e0006 */
[----:B------:R-:W-:Y:S01]  /*8020*/  ULDC.64 UR4, c[0x0][0x3c8] ;  /* 0x0000f20000047ab9 */ /* 0x000fe20000000a00 */
[----:B------:R-:W-:Y:S02]  /*8030*/  ULDC.64 UR6, c[0x0][0x3e0] ;  /* 0x0000f80000067ab9 */ /* 0x000fe40000000a00 */
[C---:B------:R-:W-:Y:S02]  /*8040*/  IMAD R10, R21.reuse, R10, RZ ;  /* 0x0000000a150a7224 */ /* 0x040fe400078e02ff */
[-C--:B------:R-:W-:Y:S02]  /*8050*/  IMAD R0, R21, R12.reuse, RZ ;  /* 0x0000000c15007224 */ /* 0x080fe400078e02ff */
[----:B------:R-:W-:Y:S01]  /*8060*/  IMAD.WIDE.U32 R14, R3, R12, R4 ;  /* 0x0000000c030e7225 */ /* 0x000fe200078e0004 */
[----:B------:R-:W-:Y:S01]  /*8070*/  IADD3 R4, P1, R6, UR4, RZ ;  /* 0x0000000406047c10 */ /* 0x000fe2000ff3e0ff */
[----:B------:R-:W-:-:S02]  /*8080*/  UMOV UR4, 0xffffffff ;  /* 0xffffffff00047882 */ /* 0x000fc40000000000 */
[C---:B------:R-:W-:Y:S02]  /*8090*/  IMAD R11, R3.reuse, R11, R10 ;  /* 0x0000000b030b7224 */ /* 0x040fe400078e020a */
[----:B------:R-:W-:Y:S01]  /*80a0*/  IMAD R3, R3, R13, R0 ;  /* 0x0000000d03037224 */ /* 0x000fe200078e0200 */
[----:B------:R-:W-:Y:S02]  /*80b0*/  IADD3 R0, P2, R14, UR6, RZ ;  /* 0x000000060e007c10 */ /* 0x000fe4000ff5e0ff */
[----:B------:R-:W-:Y:S02]  /*80c0*/  IADD3.X R13, R7, UR5, R11, P1, !PT ;  /* 0x00000005070d7c10 */ /* 0x000fe40008ffe40b */
[----:B------:R-:W-:Y:S02]  /*80d0*/  IADD3.X R3, R15, UR7, R3, P2, !PT ;  /* 0x000000070f037c10 */ /* 0x000fe400097fe403 */
[----:B--2---:R-:W-:-:S04]  /*80e0*/  LEA.HI R21, R34, R34, RZ, 0x1 ;  /* 0x0000002222157211 */ /* 0x004fc800078f08ff */
[----:B------:R-:W-:-:S05]  /*80f0*/  LOP3.LUT R21, R21, 0xfffffffe, RZ, 0xc0, !PT ;  /* 0xfffffffe15157812 */ /* 0x000fca00078ec0ff */
[----:B------:R-:W-:-:S05]  /*8100*/  IMAD.IADD R6, R34, 0x1, -R21 ;  /* 0x0000000122067824 */ /* 0x000fca00078e0a15 */
[----:B------:R-:W-:Y:S01]  /*8110*/  SHF.L.U32 R6, R6, 0x1f, RZ ;  /* 0x0000001f06067819 */ /* 0x000fe200000006ff */
[----:B------:R-:W-:Y:S06]  /*8120*/  BRA.DIV UR4, `(.L_x_9110) ;  /* 0x000001a604647947 */ /* 0x000fec000b800000 */
.L_x_9385:
[----:B------:R-:W-:-:S03]  /*8130*/  UMOV UR4, 0xffffffff ;  /* 0xffffffff00047882 */ /* 0x000fc60000000000 */
[----:B------:R-:W-:Y:S05]  /*8140*/  BRA.DIV UR4, `(.L_x_9111) ;  /* 0x000001a604807947 */ /* 0x000fea000b800000 */
.L_x_9388:
[----:B------:R-:W-:-:S03]  /*8150*/  UMOV UR4, 0xffffffff ;  /* 0xffffffff00047882 */ /* 0x000fc60000000000 */
[----:B------:R-:W-:Y:S05]  /*8160*/  BRA.DIV UR4, `(.L_x_9112) ;  /* 0x000001a604a07947 */ /* 0x000fea000b800000 */
.L_x_9391:
[----:B------:R-:W-:-:S03]  /*8170*/  UMOV UR4, 0xffffffff ;  /* 0xffffffff00047882 */ /* 0x000fc60000000000 */
[----:B------:R-:W-:Y:S05]  /*8180*/  BRA.DIV UR4, `(.L_x_9113) ;  /* 0x000001a604c07947 */ /* 0x000fea000b800000 */
.L_x_9394:
[----:B------:R-:W0:Y:S01]  /*8190*/  SYNCS.PHASECHK.TRANS64.TRYWAIT P1, [R17+URZ+0x19c00], R6 ;  /* 0x019c0006110075a7 */ /* 0x000e22000802017f */
[----:B------:R-:W-:Y:S04]  /*81a0*/  BSSY B1, `(.L_x_9114) ;  /* 0x0000002000017945 */ /* 0x000fe80003800000 */
[----:B0-----:R-:W-:Y:S05]  /*81b0*/  @!P1 BRA `(.L_x_9115) ;  /* 0x000001a400dc9947 */ /* 0x001fea0003800000 */
.L_x_9395:
[----:B------:R-:W-:Y:S05]  /*81c0*/  BSYNC B1 ;  /* 0x0000000000017941 */ /* 0x000fea0003800000 */
.L_x_9114:
[----:B------:R-:W-:Y:S05]  /*81d0*/  @P0 BRA `(.L_x_9116) ;  /* 0x0000003c00a00947 */ /* 0x000fea0003800000 */
[----:B------:R-:W1:Y:S01]  /*81e0*/  S2R R0, SR_TID.X ;  /* 0x0000000000007919 */ /* 0x000e620000002100 */
[----:B------:R-:W-:Y:S01]  /*81f0*/  BSSY B1, `(.L_x_9117) ;  /* 0x0000083000017945 */ /* 0x000fe20003800000 */
[----:B-1----:R-:W-:-:S05]  /*8200*/  VIADD R0, R0, 0xffffff80 ;  /* 0xffffff8000007836 */ /* 0x002fca0000000000 */
[----:B------:R-:W-:-:S04]  /*8210*/  LEA.HI R4, R0, R0, RZ, 0x1 ;  /* 0x0000000000047211 */ /* 0x000fc800078f08ff */
[----:B------:R-:W-:-:S05]  /*8220*/  LOP3.LUT R4, R4, 0xfffffffe, RZ, 0xc0, !PT ;  /* 0xfffffffe04047812 */ /* 0x000fca00078ec0ff */
[----:B------:R-:W-:Y:S02]  /*8230*/  IMAD.IADD R4, R0, 0x1, -R4 ;  /* 0x0000000100047824 */ /* 0x000fe400078e0a04 */
[----:B------:R-:W1:Y:S02]  /*8240*/  LDC R0, c[0x0][0x3d4] ;  /* 0x0000f500ff007b82 */ /* 0x000e640000000800 */
[----:B------:R-:W-:-:S04]  /*8250*/  IMAD.SHL.U32 R4, R4, 0x8, RZ ;  /* 0x0000000804047824 */ /* 0x000fc800078e00ff */
[C---:B------:R-:W-:Y:S02]  /*8260*/  VIADD R3, R4.reuse, 0x10 ;  /* 0x0000001004037836 */ /* 0x040fe40000000000 */
[C---:B------:R-:W-:Y:S01]  /*8270*/  VIADD R5, R4.reuse, 0x20 ;  /* 0x0000002004057836 */ /* 0x040fe20000000000 */
[-C--:B-1----:R-:W-:Y:S02]  /*8280*/  ISETP.GE.AND P0, PT, R4, R0.reuse, PT ;  /* 0x000000000400720c */ /* 0x082fe40003f06270 */
[-C--:B------:R-:W-:Y:S02]  /*8290*/  ISETP.GE.AND P1, PT, R3, R0.reuse, PT ;  /* 0x000000000300720c */ /* 0x080fe40003f26270 */
[----:B------:R-:W-:-:S09]  /*82a0*/  ISETP.GE.AND P2, PT, R5, R0, PT ;  /* 0x000000000500720c */ /* 0x000fd20003f46270 */
[----:B------:R-:W-:Y:S05]  /*82b0*/  @P0 BRA `(.L_x_9118) ;  /* 0x0000000400d80947 */ /* 0x000fea0003800000 */
[----:B0-----:R-:W0:Y:S01]  /*82c0*/  LDS.128 R4, [R20+0xf000] ;  /* 0x00f0000014047984 */ /* 0x001e220000000c00 */
        /* <DEDUP_REMOVED lines=10> */
[----:B------:R-:W-:Y:S02]  /*8370*/  LOP3.LUT R3, R30, 0xff, RZ, 0xc0, !PT ;  /* 0x000000ff1e037812 */ /* 0x000fe400078ec0ff */
        /* <DEDUP_REMOVED lines=15> */
[----:B0-----:R-:W-:Y:S02]  /*8470*/  F2FP.F16.E4M3.UNPACK_B R0, R6.H1 ;  /* 0x00000006ff00723e */ /* 0x001fe400030006ff */
        /* <DEDUP_REMOVED lines=90> */
.L_x_9118:
[----:B------:R-:W-:Y:S05]  /*8a20*/  BSYNC B1 ;  /* 0x0000000000017941 */ /* 0x000fea0003800000 */
.L_x_9117:
[----:B------:R-:W-:Y:S04]  /*8a30*/  BSSY B1, `(.L_x_9119) ;  /* 0x000007c000017945 */ /* 0x000fe80003800000 */
[----:B------:R-:W-:Y:S05]  /*8a40*/  @P1 BRA `(.L_x_9120) ;  /* 0x0000000400e81947 */ /* 0x000fea0003800000 */
[----:B01----:R-:W0:Y:S01]  /*8a50*/  LDS.128 R4, [R20+0x10800] ;  /* 0x0108000014047984 */ /* 0x003e220000000c00 */
[----:B-----5:R-:W-:Y:S02]  /*8a60*/  SHF.R.U32.HI R3, RZ, 0x8, R28 ;  /* 0x00000008ff037819 */ /* 0x020fe4000001161c */
        /* <DEDUP_REMOVED lines=29> */
[----:B------:R-:W-:Y:S01]  /*8c40*/  SHF.R.U32.HI R12, RZ, 0x10, R26 ;  /* 0x00000010ff0c7819 */ /* 0x000fe2000001161a */
[--C-:B------:R-:W-:Y:S01]  /*8c50*/  HADD2.F32 R11, -RZ, R0.reuse.H1_H1 ;  /* 0x30000000ff0b7230 */ /* 0x100fe20000004100 */
[----:B------:R-:W-:Y:S01]  /*8c60*/  F2FP.F16.E4M3.UNPACK_B R15, R28 ;  /* 0x0000001cff0f723e */ /* 0x000fe200020006ff */
[----:B------:R-:W-:Y:S01]  /*8c70*/  HADD2.F32 R30, -RZ, R29.H1_H1 ;  /* 0x3000001dff1e7230 */ /* 0x000fe20000004100 */
[----:B------:R-:W-:Y:S01]  /*8c80*/  LOP3.LUT R12, R12, 0xff, RZ, 0xc0, !PT ;  /* 0x000000ff0c0c7812 */ /* 0x000fe200078ec0ff */
[----:B------:R-:W-:Y:S01]  /*8c90*/  HADD2.F32 R10, -RZ, R0.H0_H0 ;  /* 0x20000000ff0a7230 */ /* 0x000fe20000004100 */
[----:B------:R-:W-:Y:S01]  /*8ca0*/  F2FP.F16.E4M3.UNPACK_B R3, R6 ;  /* 0x00000006ff03723e */ /* 0x000fe200020006ff */
[----:B------:R-:W-:Y:S01]  /*8cb0*/  HADD2.F32 R21, -RZ, R15.H1_H1 ;  /* 0x3000000fff157230 */ /* 0x000fe20000004100 */
[----:B------:R-:W-:Y:S01]  /*8cc0*/  PRMT R13, R12, 0x7054, R13 ;  /* 0x000070540c0d7816 */ /* 0x000fe2000000000d */
[----:B------:R-:W-:Y:S01]  /*8cd0*/  FMUL.FTZ R31, R11, R30 ;  /* 0x0000001e0b1f7220 */ /* 0x000fe20000410000 */
[----:B------:R-:W-:-:S02]  /*8ce0*/  F2FP.F16.E4M3.UNPACK_B R12, R7 ;  /* 0x00000007ff0c723e */ /* 0x000fc400020006ff */
        /* <DEDUP_REMOVED lines=80> */
.L_x_9120:
[----:B------:R-:W-:Y:S05]  /*91f0*/  BSYNC B1 ;  /* 0x0000000000017941 */ /* 0x000fea0003800000 */
.L_x_9119:
[----:B------:R-:W-:Y:S05]  /*9200*/  @P2 BRA `(.L_x_9116) ;  /* 0x0000002c00942947 */ /* 0x000fea0003800000 */
[----:B012---:R-:W0:Y:S01]  /*9210*/  LDS.128 R4, [R20+0x12000] ;  /* 0x0120000014047984 */ /* 0x007e220000000c00 */
        /* <DEDUP_REMOVED lines=11> */
[----:B------:R-:W-:-:S02]  /*92d0*/  PRMT R3, R0, 0x7604, R3 ;  /* 0x0000760400037816 */ /* 0x000fc40000000003 */
[----:B------:R-:W-:Y:S02]  /*92e0*/  SHF.R.U32.HI R11, RZ, 0x10, R9 ;  /* 0x00000010ff0b7819 */ /* 0x000fe40000011609 */
[----:B------:R-:W-:Y:S02]  /*92f0*/  SHF.R.U32.HI R0, RZ, 0x8, R24 ;  /* 0x00000008ff007819 */ /* 0x000fe40000011618 */
[----:B------:R-:W-:Y:S01]  /*9300*/  PRMT R12, R12, 0x7604, R15 ;  /* 0x000076040c0c7816 */ /* 0x000fe2000000000f */
[----:B------:R-:W-:Y:S01]  /*9310*/  IMAD.U32 R15, R14, 0x10000, RZ ;  /* 0x000100000e0f7824 */ /* 0x000fe200078e00ff */
[----:B------:R-:W-:Y:S01]  /*9320*/  LOP3.LUT R13, R24, 0xff, RZ, 0xc0, !PT ;  /* 0x000000ff180d7812 */ /* 0x000fe200078ec0ff */
[----:B------:R-:W-:Y:S01]  /*9330*/  IMAD.U32 R11, R11, 0x10000, RZ ;  /* 0x000100000b0b7824 */ /* 0x000fe200078e00ff */
[----:B------:R-:W-:Y:S02]  /*9340*/  LOP3.LUT R0, R0, 0xff, RZ, 0xc0, !PT ;  /* 0x000000ff00007812 */ /* 0x000fe400078ec0ff */
[----:B------:R-:W-:-:S02]  /*9350*/  LOP3.LUT R21, R12, 0xff0000, R15, 0xf8, !PT ;  /* 0x00ff00000c157812 */ /* 0x000fc400078ef80f */
[----:B------:R-:W-:Y:S02]  /*9360*/  PRMT R13, R0, 0x7604, R13 ;  /* 0x00007604000d7816 */ /* 0x000fe4000000000d */
        /* <DEDUP_REMOVED lines=97> */
.L_x_9107:
[----:B------:R-:W2:Y:S01]  /*9980*/  LDL R3, [R1+0x44] ;  /* 0x0000440001037983 */ /* 0x000ea20000100800 */
[----:B------:R-:W0:Y:S01]  /*9990*/  LDC R0, c[0x0][0x428] ;  /* 0x00010a00ff007b82 */ /* 0x000e220000000800 */
[----:B------:R-:W-:Y:S01]  /*99a0*/  ISETP.GE.AND P0, PT, R23, R4, PT ;  /* 0x000000041700720c */ /* 0x000fe20003f06270 */
        /* <DEDUP_REMOVED lines=12> */
[----:B0-----:R-:W-:-:S13]  /*9a70*/  ISETP.NE.AND P1, PT, R0, 0x1, PT ;  /* 0x000000010000780c */ /* 0x001fda0003f25270 */
[----:B------:R-:W0:Y:S08]  /*9a80*/  @P1 LDC R0, c[0x0][0x42c] ;  /* 0x00010b00ff001b82 */ /* 0x000e300000000800 */
[----:B------:R-:W1:Y:S01]  /*9a90*/  @P1 LDC R5, c[0x0][0x430] ;  /* 0x00010c00ff051b82 */ /* 0x000e620000000800 */
[----:B--2---:R-:W-:-:S04]  /*9aa0*/  IMAD R3, R3, 0xc0, R23 ;  /* 0x000000c003037824 */ /* 0x004fc800078e0217 */
[----:B0-----:R-:W-:-:S05]  /*9ab0*/  @P1 IMAD.HI.U32 R0, R3, R0, RZ ;  /* 0x0000000003001227 */ /* 0x001fca00078e00ff */
[----:B-1----:R-:W-:Y:S02]  /*9ac0*/  @P1 SHF.R.U32.HI R3, RZ, R5, R0 ;  /* 0x00000005ff031219 */ /* 0x002fe40000011600 */
[----:B------:R-:W-:Y:S02]  /*9ad0*/  CS2R R4, SRZ ;  /* 0x0000000000047805 */ /* 0x000fe4000001ff00 */
[----:B------:R-:W-:Y:S01]  /*9ae0*/  SHF.R.S32.HI R21, RZ, 0x1f, R3 ;  /* 0x0000001fff157819 */ /* 0x000fe20000011403 */
[----:B------:R-:W-:Y:S06]  /*9af0*/  @P0 BRA `(.L_x_9122) ;  /* 0x0000000000b40947 */ /* 0x000fec0003800000 */
[----:B------:R-:W0:Y:S01]  /*9b00*/  S2R R50, SR_TID.X ;  /* 0x0000000000327919 */ /* 0x000e220000002100 */
[----:B------:R-:W-:Y:S01]  /*9b10*/  IMAD.MOV.U32 R5, RZ, RZ, R49 ;  /* 0x000000ffff057224 */ /* 0x000fe200078e0031 */
[----:B------:R-:W-:Y:S01]  /*9b20*/  SHF.R.S32.HI R52, RZ, 0x1f, R23 ;  /* 0x0000001fff347819 */ /* 0x000fe20000011417 */
[----:B------:R-:W-:Y:S01]  /*9b30*/  ULDC UR4, c[0x0][0x3d4] ;  /* 0x0000f50000047ab9 */ /* 0x000fe20000000800 */
[----:B------:R-:W-:Y:S01]  /*9b40*/  ULDC.64 UR6, c[0x0][0x3c8] ;  /* 0x0000f20000067ab9 */ /* 0x000fe20000000a00 */
[----:B------:R-:W-:Y:S01]  /*9b50*/  ULDC.64 UR8, c[0x0][0x3e0] ;  /* 0x0000f80000087ab9 */ /* 0x000fe20000000a00 */
[----:B0-----:R-:W-:-:S05]  /*9b60*/  VIADD R50, R50, 0xffffff80 ;  /* 0xffffff8032327836 */ /* 0x001fca0000000000 */
[----:B------:R-:W-:-:S04]  /*9b70*/  LEA.HI R51, R50, R50, RZ, 0x1 ;  /* 0x0000003232337211 */ /* 0x000fc800078f08ff */
[----:B------:R-:W-:-:S05]  /*9b80*/  LOP3.LUT R51, R51, 0xfffffffe, RZ, 0xc0, !PT ;  /* 0xfffffffe33337812 */ /* 0x000fca00078ec0ff */
[----:B------:R-:W-:Y:S02]  /*9b90*/  IMAD.IADD R51, R50, 0x1, -R51 ;  /* 0x0000000132337824 */ /* 0x000fe400078e0a33 */
[----:B------:R-:W2:Y:S02]  /*9ba0*/  LDL R50, [R1+0x2c] ;  /* 0x00002c0001327983 */ /* 0x000ea40000100800 */
[----:B------:R-:W-:-:S04]  /*9bb0*/  IMAD.SHL.U32 R51, R51, 0x10, RZ ;  /* 0x0000001033337824 */ /* 0x000fc800078e00ff */
[----:B------:R-:W-:Y:S02]  /*9bc0*/  IMAD.MOV.U32 R4, RZ, RZ, R51 ;  /* 0x000000ffff047224 */ /* 0x000fe400078e0033 */
[-C--:B------:R-:W-:Y:S02]  /*9bd0*/  IMAD R0, R52, R10.reuse, RZ ;  /* 0x0000000a34007224 */ /* 0x080fe400078e02ff */
[----:B------:R-:W-:-:S04]  /*9be0*/  IMAD.WIDE.U32 R6, R23, R10, R4 ;  /* 0x0000000a17067225 */ /* 0x000fc800078e0004 */
[-C--:B------:R-:W-:Y:S02]  /*9bf0*/  IMAD R24, R52, R12.reuse, RZ ;  /* 0x0000000c34187224 */ /* 0x080fe400078e02ff */
[----:B------:R-:W-:Y:S01]  /*9c00*/  IMAD.WIDE.U32 R4, R23, R12, R4 ;  /* 0x0000000c17047225 */ /* 0x000fe200078e0004 */
[----:B------:R-:W-:-:S03]  /*9c10*/  IADD3 R38, P1, R6, R38, RZ ;  /* 0x0000002606267210 */ /* 0x000fc60007f3e0ff */
[C---:B------:R-:W-:Y:S01]  /*9c20*/  IMAD R6, R23.reuse, R11, R0 ;  /* 0x0000000b17067224 */ /* 0x040fe200078e0200 */
[----:B------:R-:W-:Y:S01]  /*9c30*/  IADD3 R40, P2, R4, R40, RZ ;  /* 0x0000002804287210 */ /* 0x000fe20007f5e0ff */
[----:B------:R-:W-:-:S03]  /*9c40*/  IMAD R24, R23, R13, R24 ;  /* 0x0000000d17187224 */ /* 0x000fc600078e0218 */
[----:B------:R-:W-:Y:S02]  /*9c50*/  IADD3.X R39, R37, R6, R7, P1, !PT ;  /* 0x0000000625277210 */ /* 0x000fe40000ffe407 */
[----:B------:R-:W-:Y:S01]  /*9c60*/  IADD3.X R41, R45, R24, R5, P2, !PT ;  /* 0x000000182d297210 */ /* 0x000fe200017fe405 */
[----:B------:R-:W-:Y:S01]  /*9c70*/  IMAD.WIDE.U32 R42, R42, 0xc0, R38 ;  /* 0x000000c02a2a7825 */ /* 0x000fe200078e0026 */
[----:B------:R-:W-:-:S03]  /*9c80*/  ISETP.GE.AND P3, PT, R51, UR4, PT ;  /* 0x0000000433007c0c */ /* 0x000fc6000bf66270 */
[----:B------:R-:W-:Y:S01]  /*9c90*/  IMAD.WIDE.U32 R14, R14, 0xc0, R40 ;  /* 0x000000c00e0e7825 */ /* 0x000fe200078e0028 */
[----:B------:R-:W-:-:S03]  /*9ca0*/  IADD3 R38, P1, R42, UR6, RZ ;  /* 0x000000062a267c10 */ /* 0x000fc6000ff3e0ff */
[----:B------:R-:W-:Y:S01]  /*9cb0*/  IMAD R5, R44, 0xc0, RZ ;  /* 0x000000c02c057824 */ /* 0x000fe200078e02ff */
[----:B------:R-:W-:Y:S01]  /*9cc0*/  IADD3 R14, P2, R14, UR8, RZ ;  /* 0x000000080e0e7c10 */ /* 0x000fe2000ff5e0ff */
[----:B------:R-:W-:Y:S01]  /*9cd0*/  IMAD R7, R48, 0xc0, RZ ;  /* 0x000000c030077824 */ /* 0x000fe200078e02ff */
[----:B------:R-:W-:Y:S02]  /*9ce0*/  CS2R R28, SRZ ;  /* 0x00000000001c7805 */ /* 0x000fe4000001ff00 */
[----:B------:R-:W-:Y:S02]  /*9cf0*/  CS2R R30, SRZ ;  /* 0x00000000001e7805 */ /* 0x000fe4000001ff00 */
[----:B------:R-:W-:Y:S02]  /*9d00*/  IADD3.X R39, R5, UR7, R43, P1, !PT ;  /* 0x0000000705277c10 */ /* 0x000fe40008ffe42b */
[----:B------:R-:W-:Y:S02]  /*9d10*/  CS2R R32, SRZ ;  /* 0x0000000000207805 */ /* 0x000fe4000001ff00 */
[----:B------:R-:W-:-:S02]  /*9d20*/  IADD3.X R15, R7, UR9, R15, P2, !PT ;  /* 0x00000009070f7c10 */ /* 0x000fc400097fe40f */
[----:B------:R-:W-:Y:S02]  /*9d30*/  CS2R R34, SRZ ;  /* 0x0000000000227805 */ /* 0x000fe4000001ff00 */
[----:B------:R-:W-:Y:S02]  /*9d40*/  CS2R R4, SRZ ;  /* 0x0000000000047805 */ /* 0x000fe4000001ff00 */
[----:B------:R-:W-:Y:S02]  /*9d50*/  CS2R R6, SRZ ;  /* 0x0000000000067805 */ /* 0x000fe4000001ff00 */
[----:B------:R-:W-:Y:S02]  /*9d60*/  CS2R R24, SRZ ;  /* 0x0000000000187805 */ /* 0x000fe4000001ff00 */
[----:B------:R-:W-:Y:S01]  /*9d70*/  CS2R R26, SRZ ;  /* 0x00000000001a7805 */ /* 0x000fe2000001ff00 */
[----:B------:R0:W5:Y:S04]  /*9d80*/  @!P3 LDG.E.128 R28, desc[UR40][R38.64] ;  /* 0x00000028261cb981 */ /* 0x000168000c1e1d00 */
[----:B------:R0:W5:Y:S01]  /*9d90*/  @!P3 LDG.E.128 R4, desc[UR40][R14.64] ;  /* 0x000000280e04b981 */ /* 0x000162000c1e1d00 */
[----:B--2---:R-:W-:-:S13]  /*9da0*/  ISETP.GE.AND P4, PT, R50, UR4, PT ;  /* 0x0000000432007c0c */ /* 0x004fda000bf86270 */
[----:B------:R0:W5:Y:S04]  /*9db0*/  @!P4 LDG.E.128 R32, desc[UR40][R38.64+0x20] ;  /* 0x000020282620c981 */ /* 0x000168000c1e1d00 */
[----:B------:R0:W5:Y:S02]  /*9dc0*/  @!P4 LDG.E.128 R24, desc[UR40][R14.64+0x20] ;  /* 0x000020280e18c981 */ /* 0x000164000c1e1d00 */
.L_x_9122:
[----:B------:R-:W-:Y:S05]  /*9dd0*/  BSYNC B1 ;  /* 0x0000000000017941 */ /* 0x000fea0003800000 */
.L_x_9121:
[----:B------:R-:W2:Y:S01]  /*9de0*/  LDL R37, [R1+0x60] ;  /* 0x0000600001257983 */ /* 0x000ea20000100800 */
[-C--:B------:R-:W-:Y:S01]  /*9df0*/  IMAD.WIDE.U32 R46, R3, R10.reuse, R46 ;  /* 0x0000000a032e7225 */ /* 0x080fe200078e002e */
[----:B------:R-:W-:Y:S01]  /*9e00*/  ULDC.64 UR4, c[0x0][0x3c8] ;  /* 0x0000f20000047ab9 */ /* 0x000fe20000000a00 */
[----:B------:R-:W-:Y:S02]  /*9e10*/  ULDC.64 UR6, c[0x0][0x3e0] ;  /* 0x0000f80000067ab9 */ /* 0x000fe40000000a00 */
[C---:B------:R-:W-:Y:S02]  /*9e20*/  IMAD R10, R21.reuse, R10, RZ ;  /* 0x0000000a150a7224 */ /* 0x040fe400078e02ff */
[-C--:B------:R-:W-:Y:S02]  /*9e30*/  IMAD R0, R21, R12.reuse, RZ ;  /* 0x0000000c15007224 */ /* 0x080fe400078e02ff */
[----:B0-----:R-:W-:Y:S01]  /*9e40*/  IMAD.WIDE.U32 R14, R3, R12, R8 ;  /* 0x0000000c030e7225 */ /* 0x001fe200078e0008 */
        /* <DEDUP_REMOVED lines=12> */
.L_x_9398:
[----:B------:R-:W-:-:S03]  /*9f10*/  UMOV UR4, 0xffffffff ;  /* 0xffffffff00047882 */ /* 0x000fc60000000000 */
[----:B------:R-:W-:Y:S05]  /*9f20*/  BRA.DIV UR4, `(.L_x_9124) ;  /* 0x0000018a04b87947 */ /* 0x000fea000b800000 */
.L_x_9401:
[----:B------:R-:W-:-:S03]  /*9f30*/  UMOV UR4, 0xffffffff ;  /* 0xffffffff00047882 */ /* 0x000fc60000000000 */
[----:B------:R-:W-:Y:S05]  /*9f40*/  BRA.DIV UR4, `(.L_x_9125) ;  /* 0x0000018a04d87947 */ /* 0x000fea000b800000 */
.L_x_9404:
[----:B------:R-:W-:-:S03]  /*9f50*/  UMOV UR4, 0xffffffff ;  /* 0xffffffff00047882 */ /* 0x000fc60000000000 */
[----:B------:R-:W-:Y:S05]  /*9f60*/  BRA.DIV UR4, `(.L_x_9126) ;  /* 0x0000018a04f87947 */ /* 0x000fea000b800000 */
.L_x_9407:
[----:B------:R-:W0:Y:S01]  /*9f70*/  SYNCS.PHASECHK.TRANS64.TRYWAIT P1, [R17+URZ+0x19c00], R10 ;  /* 0x019c000a110075a7 */ /* 0x000e22000802017f */
[----:B------:R-:W-:Y:S04]  /*9f80*/  BSSY B1, `(.L_x_9127) ;  /* 0x0000002000017945 */ /* 0x000fe80003800000 */
[----:B0-----:R-:W-:Y:S05]  /*9f90*/  @!P1 BRA `(.L_x_9128) ;  /* 0x0000018c00149947 */ /* 0x001fea0003800000 */
.L_x_9408:
[----:B------:R-:W-:Y:S05]  /*9fa0*/  BSYNC B1 ;  /* 0x0000000000017941 */ /* 0x000fea0003800000 */
.L_x_9127:
[----:B------:R-:W-:Y:S05]  /*9fb0*/  @P0 BRA `(.L_x_9116) ;  /* 0x0000002000280947 */ /* 0x000fea0003800000 */
[----:B------:R-:W2:Y:S04]  /*9fc0*/  LDL R63, [R1+0x2c] ;  /* 0x00002c00013f7983 */ /* 0x000ea80000100800 */
[----:B------:R1:W5:Y:S04]  /*9fd0*/  LDL R62, [R1+0x28] ;  /* 0x00002800013e7983 */ /* 0x0003680000100800 */
[----:B------:R1:W5:Y:S04]  /*9fe0*/  LDL R61, [R1+0x3c] ;  /* 0x00003c00013d7983 */ /* 0x0003680000100800 */
[----:B------:R1:W5:Y:S01]  /*9ff0*/  LDL R60, [R1+0x70] ;  /* 0x00007000013c7983 */ /* 0x0003620000100800 */
[----:B------:R-:W3:Y:S02]  /*a000*/  S2R R0, SR_TID.X ;  /* 0x0000000000007919 */ /* 0x000ee40000002100 */
[----:B---3--:R-:W-:-:S05]  /*a010*/  VIADD R0, R0, 0xffffff80 ;  /* 0xffffff8000007836 */ /* 0x008fca0000000000 */
[----:B------:R-:W-:-:S04]  /*a020*/  LEA.HI R3, R0, R0, RZ, 0x1 ;  /* 0x0000000000037211 */ /* 0x000fc800078f08ff */
[----:B------:R-:W-:-:S05]  /*a030*/  LOP3.LUT R3, R3, 0xfffffffe, RZ, 0xc0, !PT ;  /* 0xfffffffe03037812 */ /* 0x000fca00078ec0ff */
[----:B------:R-:W-:Y:S02]  /*a040*/  IMAD.IADD R3, R0, 0x1, -R3 ;  /* 0x0000000100037824 */ /* 0x000fe400078e0a03 */
[----:B------:R-:W3:Y:S02]  /*a050*/  LDC R0, c[0x0][0x3d4] ;  /* 0x0000f500ff007b82 */ /* 0x000ee40000000800 */
[----:B------:R-:W-:Y:S01]  /*a060*/  IMAD.SHL.U32 R3, R3, 0x10, RZ ;  /* 0x0000001003037824 */ /* 0x000fe200078e00ff */
[----:B------:R-:W-:Y:S04]  /*a070*/  BSSY B1, `(.L_x_9129) ;  /* 0x00000fd000017945 */ /* 0x000fe80003800000 */
[-C--:B---3--:R-:W-:Y:S02]  /*a080*/  ISETP.GE.AND P0, PT, R3, R0.reuse, PT ;  /* 0x000000000300720c */ /* 0x088fe40003f06270 */
[----:B--2---:R-:W-:-:S11]  /*a090*/  ISETP.GE.AND P1, PT, R63, R0, PT ;  /* 0x000000003f00720c */ /* 0x004fd60003f26270 */
[----:B-1----:R-:W-:Y:S05]  /*a0a0*/  @P0 BRA `(.L_x_9130) ;  /* 0x0000000c00e40947 */ /* 0x002fea0003800000 */
[----:B------:R-:W1:Y:S01]  /*a0b0*/  S2R R11, SR_TID.X ;  /* 0x00000000000b7919 */ /* 0x000e620000002100 */
[----:B-----5:R-:W-:Y:S02]  /*a0c0*/  SHF.R.U32.HI R3, RZ, 0x8, R28 ;  /* 0x00000008ff037819 */ /* 0x020fe4000001161c */
[----:B------:R-:W-:Y:S02]  /*a0d0*/  LOP3.LUT R8, R28, 0xff, RZ, 0xc0, !PT ;  /* 0x000000ff1c087812 */ /* 0x000fe400078ec0ff */
[----:B------:R-:W-:Y:S02]  /*a0e0*/  LOP3.LUT R3, R3, 0xff, RZ, 0xc0, !PT ;  /* 0x000000ff03037812 */ /* 0x000fe400078ec0ff */
[----:B------:R-:W-:Y:S02]  /*a0f0*/  SHF.R.U32.HI R9, RZ, 0x8, R29 ;  /* 0x00000008ff097819 */ /* 0x000fe4000001161d */
[----:B------:R-:W-:Y:S02]  /*a100*/  PRMT R21, R3, 0x7604, R8 ;  /* 0x0000760403157816 */ /* 0x000fe40000000008 */
[----:B0-----:R-:W-:-:S02]  /*a110*/  LOP3.LUT R10, R29, 0xff, RZ, 0xc0, !PT ;  /* 0x000000ff1d0a7812 */ /* 0x001fc400078ec0ff */
[----:B------:R-:W-:Y:S02]  /*a120*/  LOP3.LUT R9, R9, 0xff, RZ, 0xc0, !PT ;  /* 0x000000ff09097812 */ /* 0x000fe400078ec0ff */
        /* <DEDUP_REMOVED lines=8> */
[----:B------:R-:W-:Y:S01]  /*a1b0*/  LOP3.LUT R41, R5, 0xff, RZ, 0xc0, !PT ;  /* 0x000000ff05297812 */ /* 0x000fe200078ec0ff */
[----:B-1----:R-:W-:Y:S01]  /*a1c0*/  VIADD R14, R11, 0xffffff80 ;  /* 0xffffff800b0e7836 */ /* 0x002fe20000000000 */
[----:B------:R-:W-:Y:S02]  /*a1d0*/  SHF.R.U32.HI R11, RZ, 0x8, R30 ;  /* 0x00000008ff0b7819 */ /* 0x000fe4000001161e */
[----:B------:R-:W-:-:S02]  /*a1e0*/  LOP3.LUT R38, R38, 0xff, RZ, 0xc0, !PT ;  /* 0x000000ff26267812 */ /* 0x000fc400078ec0ff */
[C---:B------:R-:W-:Y:S02]  /*a1f0*/  LEA.HI R13, R14.reuse, R14, RZ, 0x1 ;  /* 0x0000000e0e0d7211 */ /* 0x040fe400078f08ff */
[----:B------:R-:W-:Y:S02]  /*a200*/  LOP3.LUT R11, R11, 0xff, RZ, 0xc0, !PT ;  /* 0x000000ff0b0b7812 */ /* 0x000fe400078ec0ff */
[----:B------:R-:W-:Y:S02]  /*a210*/  LOP3.LUT R13, R13, 0xfffffffe, RZ, 0xc0, !PT ;  /* 0xfffffffe0d0d7812 */ /* 0x000fe400078ec0ff */
[----:B------:R-:W-:Y:S02]  /*a220*/  PRMT R39, R11, 0x7604, R12 ;  /* 0x000076040b277816 */ /* 0x000fe4000000000c */
[----:B------:R-:W-:Y:S01]  /*a230*/  SHF.R.U32.HI R11, RZ, 0x8, R4 ;  /* 0x00000008ff0b7819 */ /* 0x000fe20000011604 */
[----:B------:R-:W-:Y:S01]  /*a240*/  IMAD.IADD R13, R14, 0x1, -R13 ;  /* 0x000000010e0d7824 */ /* 0x000fe200078e0a0d */
[----:B------:R-:W-:-:S02]  /*a250*/  LOP3.LUT R14, R4, 0xff, RZ, 0xc0, !PT ;  /* 0x000000ff040e7812 */ /* 0x000fc400078ec0ff */
[----:B------:R-:W-:Y:S02]  /*a260*/  LOP3.LUT R44, R6, 0xff, RZ, 0xc0, !PT ;  /* 0x000000ff062c7812 */ /* 0x000fe400078ec0ff */
[----:B------:R-:W-:Y:S02]  /*a270*/  LEA.HI R3, R0, R13, RZ, 0x1c ;  /* 0x0000000d00037211 */ /* 0x000fe400078fe0ff */
[----:B------:R-:W-:Y:S02]  /*a280*/  LOP3.LUT R13, R11, 0xff, RZ, 0xc0, !PT ;  /* 0x000000ff0b0d7812 */ /* 0x000fe400078ec0ff */
[C---:B------:R-:W-:Y:S01]  /*a290*/  LEA.HI R8, R3.reuse, R3, RZ, 0x1 ;  /* 0x0000000303087211 */ /* 0x040fe200078f08ff */
[----:B------:R-:W-:Y:S01]  /*a2a0*/  IMAD.SHL.U32 R3, R3, 0x10, RZ ;  /* 0x0000001003037824 */ /* 0x000fe200078e00ff */
[----:B------:R-:W-:Y:S02]  /*a2b0*/  PRMT R45, R13, 0x7604, R14 ;  /* 0x000076040d2d7816 */ /* 0x000fe4000000000e */
[----:B------:R-:W-:-:S02]  /*a2c0*/  SHF.R.S32.HI R8, RZ, 0x1, R8 ;  /* 0x00000001ff087819 */ /* 0x000fc40000011408 */
[----:B------:R-:W-:Y:S02]  /*a2d0*/  LOP3.LUT R3, R62, 0x10, R3, 0xf8, !PT ;  /* 0x000000103e037812 */ /* 0x000fe400078ef803 */
[----:B------:R-:W-:Y:S01]  /*a2e0*/  LOP3.LUT R43, R42, 0xff, RZ, 0xc0, !PT ;  /* 0x000000ff2a2b7812 */ /* 0x000fe200078ec0ff */
[----:B------:R-:W-:Y:S01]  /*a2f0*/  IMAD R12, R8, 0x1800, R61 ;  /* 0x00001800080c7824 */ /* 0x000fe200078e023d */
[----:B------:R-:W-:Y:S01]  /*a300*/  LOP3.LUT R3, R3, R60, RZ, 0x3c, !PT ;  /* 0x0000003c03037212 */ /* 0x000fe200078e3cff */
[----:B------:R-:W0:Y:S01]  /*a310*/  LDS.128 R8, [R20+0xf000] ;  /* 0x00f0000014087984 */ /* 0x000e220000000c00 */
[----:B------:R-:W-:Y:S02]  /*a320*/  PRMT R42, R38, 0x7604, R41 ;  /* 0x00007604262a7816 */ /* 0x000fe40000000029 */
[----:B------:R-:W-:Y:S02]  /*a330*/  IADD3 R3, R17, R12, R3 ;  /* 0x0000000c11037210 */ /* 0x000fe40007ffe003 */
[----:B------:R-:W-:-:S02]  /*a340*/  SHF.R.U32.HI R38, RZ, 0x10, R29 ;  /* 0x00000010ff267819 */ /* 0x000fc4000001161d */
[----:B------:R-:W-:Y:S01]  /*a350*/  PRMT R47, R43, 0x7604, R44 ;  /* 0x000076042b2f7816 */ /* 0x000fe2000000002c */
[----:B------:R-:W1:Y:S01]  /*a360*/  LDS.128 R12, [R3+0xf000] ;  /* 0x00f00000030c7984 */ /* 0x000e620000000c00 */
[----:B------:R-:W-:Y:S01]  /*a370*/  SHF.R.U32.HI R43, RZ, 0x10, R5 ;  /* 0x00000010ff2b7819 */ /* 0x000fe20000011605 */
[----:B------:R-:W-:Y:S01]  /*a380*/  IMAD.U32 R38, R38, 0x10000, RZ ;  /* 0x0001000026267824 */ /* 0x000fe200078e00ff */
[----:B------:R-:W-:Y:S02]  /*a390*/  SHF.R.U32.HI R46, RZ, 0x8, R7 ;  /* 0x00000008ff2e7819 */ /* 0x000fe40000011607 */
[----:B------:R-:W-:Y:S01]  /*a3a0*/  SHF.R.U32.HI R41, RZ, 0x10, R31 ;  /* 0x00000010ff297819 */ /* 0x000fe2000001161f */
[----:B------:R-:W-:Y:S01]  /*a3b0*/  IMAD.U32 R43, R43, 0x10000, RZ ;  /* 0x000100002b2b7824 */ /* 0x000fe200078e00ff */
[----:B------:R-:W-:Y:S02]  /*a3c0*/  LOP3.LUT R49, R7, 0xff, RZ, 0xc0, !PT ;  /* 0x000000ff07317812 */ /* 0x000fe400078ec0ff */
[----:B------:R-:W-:Y:S01]  /*a3d0*/  LOP3.LUT R46, R46, 0xff, RZ, 0xc0, !PT ;  /* 0x000000ff2e2e7812 */ /* 0x000fe200078ec0ff */
[----:B------:R-:W-:Y:S01]  /*a3e0*/  IMAD.U32 R41, R41, 0x10000, RZ ;  /* 0x0001000029297824 */ /* 0x000fe200078e00ff */
[----:B------:R-:W-:-:S02]  /*a3f0*/  SHF.R.U32.HI R51, RZ, 0x10, R7 ;  /* 0x00000010ff337819 */ /* 0x000fc40000011607 */
[----:B------:R-:W-:Y:S02]  /*a400*/  LOP3.LUT R37, R37, 0xff0000, R38, 0xf8, !PT ;  /* 0x00ff000025257812 */ /* 0x000fe400078ef826 */
[----:B------:R-:W-:Y:S01]  /*a410*/  PRMT R46, R46, 0x7604, R49 ;  /* 0x000076042e2e7816 */ /* 0x000fe20000000031 */
[----:B------:R-:W-:Y:S01]  /*a420*/  IMAD.U32 R51, R51, 0x10000, RZ ;  /* 0x0001000033337824 */ /* 0x000fe200078e00ff */
        /* <DEDUP_REMOVED lines=14> */
[-C--:B0-----:R-:W-:Y:S02]  /*a510*/  F2FP.F16.E4M3.UNPACK_B R29, R8.reuse ;  /* 0x00000008ff1d723e */ /* 0x081fe400020006ff */
[----:B------:R-:W-:-:S02]  /*a520*/  F2FP.F16.E4M3.UNPACK_B R40, R8.H1 ;  /* 0x00000008ff28723e */ /* 0x000fc400030006ff */
[-C--:B------:R-:W-:Y:S02]  /*a530*/  F2FP.F16.E4M3.UNPACK_B R41, R11.reuse ;  /* 0x0000000bff29723e */ /* 0x080fe400020006ff */
[----:B------:R-:W-:Y:S02]  /*a540*/  F2FP.F16.E4M3.UNPACK_B R46, R11.H1 ;  /* 0x0000000bff2e723e */ /* 0x000fe400030006ff */
[----:B------:R-:W-:Y:S02]  /*a550*/  F2FP.F16.E4M3.UNPACK_B R50, R49 ;  /* 0x00000031ff32723e */ /* 0x000fe400020006ff */
[----:B-1----:R-:W-:Y:S02]  /*a560*/  F2FP.F16.E4M3.UNPACK_B R8, R13 ;  /* 0x0000000dff08723e */ /* 0x002fe400020006ff */
[----:B------:R-:W-:Y:S02]  /*a570*/  F2FP.F16.E4M3.UNPACK_B R11, R43 ;  /* 0x0000002bff0b723e */ /* 0x000fe400020006ff */
[----:B------:R-:W-:Y:S01]  /*a580*/  LOP3.LUT R53, R51, 0xff000000, R7, 0xf8, !PT ;  /* 0xff00000033357812 */ /* 0x000fe200078ef807 */
        /* <DEDUP_REMOVED lines=8> */
[C---:B------:R-:W-:Y:S01]  /*a610*/  FMUL.FTZ R12, R6.reuse, R51 ;  /* 0x00000033060c7220 */ /* 0x040fe20000410000 */
[----:B------:R-:W-:Y:S01]  /*a620*/  F2FP.F16.E4M3.UNPACK_B R38, R13.H1 ;  /* 0x0000000dff26723e */ /* 0x000fe200030006ff */
        /* <DEDUP_REMOVED lines=9> */
[----:B------:R-:W-:Y:S01]  /*a6c0*/  HADD2.F32 R8, -RZ, R8.H1_H1 ;  /* 0x30000008ff087230 */ /* 0x000fe20000004100 */
[-C--:B------:R-:W-:Y:S01]  /*a6d0*/  F2FP.F16.E4M3.UNPACK_B R7, R14.reuse ;  /* 0x0000000eff07723e */ /* 0x080fe200020006ff */
        /* <DEDUP_REMOVED lines=11> */
[----:B------:R-:W-:Y:S01]  /*a790*/  FFMA.FTZ R11, R31, R12, -R54 ;  /* 0x0000000c1f0b7223 */ /* 0x000fe20000010836 */
[----:B------:R-:W-:Y:S02]  /*a7a0*/  HADD2.F32 R38, -RZ, R38.H1_H1 ;  /* 0x30000026ff267230 */ /* 0x000fe40000004100 */
[C---:B------:R-:W-:Y:S01]  /*a7b0*/  FFMA.FTZ R12, R13.reuse, R44, -R56 ;  /* 0x0000002c0d0c7223 */ /* 0x040fe20000010838 */
[----:B------:R-:W-:Y:S01]  /*a7c0*/  FFMA.FTZ R13, R13, R52, R51 ;  /* 0x000000340d0d7223 */ /* 0x000fe20000010033 */
[----:B------:R-:W-:Y:S01]  /*a7d0*/  F2FP.F16.E4M3.UNPACK_B R51, R53 ;  /* 0x00000035ff33723e */ /* 0x000fe200020006ff */
[----:B------:R-:W-:Y:S01]  /*a7e0*/  FFMA.FTZ R8, R31, R50, R15 ;  /* 0x000000321f087223 */ /* 0x000fe2000001000f */
[----:B------:R-:W-:Y:S01]  /*a7f0*/  F2FP.F16.E4M3.UNPACK_B R44, R47 ;  /* 0x0000002fff2c723e */ /* 0x000fe200020006ff */
[----:B------:R-:W-:Y:S02]  /*a800*/  HADD2.F32 R43, -RZ, R43.H1_H1 ;  /* 0x3000002bff2b7230 */ /* 0x000fe40000004100 */
[----:B------:R-:W-:Y:S01]  /*a810*/  FMUL.FTZ R54, R38, R49 ;  /* 0x0000003126367220 */ /* 0x000fe20000410000 */
[----:B------:R-:W-:Y:S01]  /*a820*/  HADD2.F32 R52, -RZ, R51.H0_H0 ;  /* 0x20000033ff347230 */ /* 0x000fe20000004100 */
[----:B------:R-:W-:Y:S01]  /*a830*/  F2FP.F16.E4M3.UNPACK_B R47, R47.H1 ;  /* 0x0000002fff2f723e */ /* 0x000fe200030006ff */
[----:B------:R-:W-:-:S02]  /*a840*/  HADD2.F32 R15, -RZ, R42.H0_H0 ;  /* 0x2000002aff0f7230 */ /* 0x000fc40000004100 */
[-C--:B------:R-:W-:Y:S01]  /*a850*/  FMUL.FTZ R38, R38, R43.reuse ;  /* 0x0000002b26267220 */ /* 0x080fe20000410000 */
[----:B------:R-:W-:Y:S01]  /*a860*/  HADD2.F32 R50, -RZ, R44.H0_H0 ;  /* 0x2000002cff327230 */ /* 0x000fe20000004100 */
[----:B------:R-:W-:Y:S01]  /*a870*/  F2FP.F16.E4M3.UNPACK_B R5, R10 ;  /* 0x0000000aff05723e */ /* 0x000fe200020006ff */
[----:B------:R-:W-:Y:S02]  /*a880*/  HADD2.F32 R37, -RZ, R37.H1_H1 ;  /* 0x30000025ff257230 */ /* 0x000fe40000004100 */
[C---:B------:R-:W-:Y:S01]  /*a890*/  FMUL.FTZ R56, R15.reuse, R52 ;  /* 0x000000340f387220 */ /* 0x040fe20000410000 */
[----:B------:R-:W-:Y:S02]  /*a8a0*/  HADD2.F32 R31, -RZ, R41.H0_H0 ;  /* 0x20000029ff1f7230 */ /* 0x000fe40000004100 */
[-C--:B------:R-:W-:Y:S01]  /*a8b0*/  FMUL.FTZ R55, R15, R50.reuse ;  /* 0x000000320f377220 */ /* 0x080fe20000410000 */
[----:B------:R-:W-:Y:S02]  /*a8c0*/  HADD2.F32 R51, -RZ, R51.H1_H1 ;  /* 0x30000033ff337230 */ /* 0x000fe40000004100 */
[C---:B------:R-:W-:Y:S01]  /*a8d0*/  FFMA.FTZ R15, R37.reuse, R43, -R54 ;  /* 0x0000002b250f7223 */ /* 0x040fe20000010836 */
[----:B------:R-:W-:Y:S01]  /*a8e0*/  F2FP.F16.E4M3.UNPACK_B R54, R53.H1 ;  /* 0x00000035ff36723e */ /* 0x000fe200030006ff */
[----:B------:R-:W-:Y:S01]  /*a8f0*/  FFMA.FTZ R38, R37, R49, R38 ;  /* 0x0000003125267223 */ /* 0x000fe20000010026 */
[----:B------:R-:W-:Y:S01]  /*a900*/  FFMA.FTZ R37, R31, R50, -R56 ;  /* 0x000000321f257223 */ /* 0x000fe20000010838 */
[----:B------:R-:W-:-:S02]  /*a910*/  HADD2.F32 R42, -RZ, R42.H1_H1 ;  /* 0x3000002aff2a7230 */ /* 0x000fc40000004100 */
[----:B------:R-:W-:Y:S01]  /*a920*/  FFMA.FTZ R31, R31, R52, R55 ;  /* 0x000000341f1f7223 */ /* 0x000fe20000010037 */
[----:B------:R-:W-:Y:S01]  /*a930*/  HADD2.F32 R49, -RZ, R44.H1_H1 ;  /* 0x3000002cff317230 */ /* 0x000fe20000004100 */
[----:B------:R-:W-:Y:S01]  /*a940*/  F2FP.F16.E4M3.UNPACK_B R10, R10.H1 ;  /* 0x0000000aff0a723e */ /* 0x000fe200030006ff */
[----:B------:R-:W-:Y:S02]  /*a950*/  HADD2.F32 R52, -RZ, R54.H0_H0 ;  /* 0x20000036ff347230 */ /* 0x000fe40000004100 */
[C---:B------:R-:W-:Y:S01]  /*a960*/  FMUL.FTZ R56, R42.reuse, R51 ;  /* 0x000000332a387220 */ /* 0x040fe20000410000 */
[----:B------:R-:W-:Y:S02]  /*a970*/  HADD2.F32 R44, -RZ, R48.H0_H0 ;  /* 0x20000030ff2c7230 */ /* 0x000fe40000004100 */
[----:B------:R-:W-:Y:S01]  /*a980*/  FMUL.FTZ R42, R42, R49 ;  /* 0x000000312a2a7220 */ /* 0x000fe20000410000 */
[----:B------:R-:W-:Y:S01]  /*a990*/  HADD2.F32 R50, -RZ, R47.H0_H0 ;  /* 0x2000002fff327230 */ /* 0x000fe20000004100 */
[----:B------:R-:W-:Y:S01]  /*a9a0*/  F2FP.SATFINITE.E4M3.F32.PACK_AB_MERGE_C R13, R38, R13, RZ ;  /* 0x0000000d260d723e */ /* 0x000fe200048070ff */
[----:B------:R-:W-:-:S02]  /*a9b0*/  HADD2.F32 R41, -RZ, R41.H1_H1 ;  /* 0x30000029ff297230 */ /* 0x000fc40000004100 */
[C---:B------:R-:W-:Y:S01]  /*a9c0*/  FMUL.FTZ R58, R44.reuse, R52 ;  /* 0x000000342c3a7220 */ /* 0x040fe20000410000 */
[----:B------:R-:W-:Y:S02]  /*a9d0*/  HADD2.F32 R43, -RZ, R46.H0_H0 ;  /* 0x2000002eff2b7230 */ /* 0x000fe40000004100 */
[-C--:B------:R-:W-:Y:S01]  /*a9e0*/  FMUL.FTZ R53, R44, R50.reuse ;  /* 0x000000322c357220 */ /* 0x080fe20000410000 */
[----:B------:R-:W-:Y:S02]  /*a9f0*/  HADD2.F32 R54, -RZ, R54.H1_H1 ;  /* 0x30000036ff367230 */ /* 0x000fe40000004100 */
[C---:B------:R-:W-:Y:S01]  /*aa00*/  FFMA.FTZ R44, R41.reuse, R49, -R56 ;  /* 0x00000031292c7223 */ /* 0x040fe20000010838 */
[----:B------:R-:W-:Y:S01]  /*aa10*/  FFMA.FTZ R42, R41, R51, R42 ;  /* 0x00000033292a7223 */ /* 0x000fe2000001002a */
[C---:B------:R-:W-:Y:S01]  /*aa20*/  FFMA.FTZ R41, R43.reuse, R50, -R58 ;  /* 0x000000322b297223 */ /* 0x040fe2000001083a */
[----:B------:R-:W-:Y:S01]  /*aa30*/  FFMA.FTZ R43, R43, R52, R53 ;  /* 0x000000342b2b7223 */ /* 0x000fe20000010035 */
[----:B------:R-:W-:Y:S01]  /*aa40*/  F2FP.F16.E4M3.UNPACK_B R53, R30.H1 ;  /* 0x0000001eff35723e */ /* 0x000fe200030006ff */
[----:B------:R-:W-:Y:S01]  /*aa50*/  HADD2.F32 R52, -RZ, R47.H1_H1 ;  /* 0x3000002fff347230 */ /* 0x000fe20000004100 */
[----:B------:R-:W-:Y:S01]  /*aa60*/  F2FP.F16.E4M3.UNPACK_B R50, R28.H1 ;  /* 0x0000001cff32723e */ /* 0x000fe200030006ff */
[----:B------:R-:W-:Y:S01]  /*aa70*/  HADD2.F32 R49, -RZ, R48.H1_H1 ;  /* 0x30000030ff317230 */ /* 0x000fe20000004100 */
[----:B------:R-:W-:Y:S01]  /*aa80*/  F2FP.SATFINITE.E4M3.F32.PACK_AB_MERGE_C R9, R8, R9, R13 ;  /* 0x000000090809723e */ /* 0x000fe2000480700d */
[----:B------:R-:W-:-:S02]  /*aa90*/  HADD2.F32 R55, -RZ, R53.H0_H0 ;  /* 0x20000035ff377230 */ /* 0x000fc40000004100 */
[--C-:B------:R-:W-:Y:S02]  /*aaa0*/  HADD2.F32 R48, -RZ, R45.reuse.H0_H0 ;  /* 0x2000002dff307230 */ /* 0x100fe40000004100 */
        /* <DEDUP_REMOVED lines=10> */
[----:B------:R-:W-:Y:S01]  /*ab50*/  HADD2.F32 R50, -RZ, R50.H1_H1 ;  /* 0x30000032ff327230 */ /* 0x000fe20000004100 */
[----:B------:R-:W-:Y:S01]  /*ab60*/  F2FP.F16.E4M3.UNPACK_B R47, R30 ;  /* 0x0000001eff2f723e */ /* 0x000fe200020006ff */
[----:B------:R-:W-:Y:S02]  /*ab70*/  HADD2.F32 R53, -RZ, R53.H1_H1 ;  /* 0x30000035ff357230 */ /* 0x000fe40000004100 */
[C---:B------:R-:W-:Y:S01]  /*ab80*/  FFMA.FTZ R48, R46.reuse, R51, -R49 ;  /* 0x000000332e307223 */ /* 0x040fe20000010831 */
[----:B------:R-:W-:Y:S01]  /*ab90*/  FFMA.FTZ R56, R46, R55, R56 ;  /* 0x000000372e387223 */ /* 0x000fe20000010038 */
[----:B------:R-:W-:Y:S01]  /*aba0*/  HADD2.F32 R40, -RZ, R40.H1_H1 ;  /* 0x30000028ff287230 */ /* 0x000fe20000004100 */
[----:B------:R-:W-:Y:S01]  /*abb0*/  F2FP.F16.E4M3.UNPACK_B R46, R28 ;  /* 0x0000001cff2e723e */ /* 0x000fe200020006ff */
[C---:B------:R-:W-:Y:S01]  /*abc0*/  FMUL.FTZ R28, R45.reuse, R50 ;  /* 0x000000322d1c7220 */ /* 0x040fe20000410000 */
[----:B------:R-:W-:Y:S01]  /*abd0*/  FMUL.FTZ R51, R45, R53 ;  /* 0x000000352d337220 */ /* 0x000fe20000410000 */
[----:B------:R-:W-:Y:S01]  /*abe0*/  HADD2.F32 R49, -RZ, R47.H0_H0 ;  /* 0x2000002fff317230 */ /* 0x000fe20000004100 */
[----:B------:R-:W-:Y:S01]  /*abf0*/  F2FP.SATFINITE.E4M3.F32.PACK_AB_MERGE_C R43, R54, R43, RZ ;  /* 0x0000002b362b723e */ /* 0x000fe200048070ff */
[----:B------:R-:W-:-:S02]  /*ac00*/  HADD2.F32 R30, -RZ, R39.H0_H0 ;  /* 0x20000027ff1e7230 */ /* 0x000fc40000004100 */
[C---:B------:R-:W-:Y:S01]  /*ac10*/  FFMA.FTZ R53, R40.reuse, R53, R28 ;  /* 0x0000003528357223 */ /* 0x040fe2000001001c */
[----:B------:R-:W-:Y:S02]  /*ac20*/  HADD2.F32 R45, -RZ, R46.H0_H0 ;  /* 0x2000002eff2d7230 */ /* 0x000fe40000004100 */
[----:B------:R-:W-:Y:S01]  /*ac30*/  FFMA.FTZ R55, R40, R50, -R51 ;  /* 0x0000003228377223 */ /* 0x000fe20000010833 */
        /* <DEDUP_REMOVED lines=30> */
[----:B------:R-:W-:Y:S02]  /*ae20*/  HADD2.F32 R28, -RZ, R4.H1_H1 ;  /* 0x30000004ff1c7230 */ /* 0x000fe40000004100 */
[C---:B------:R-:W-:Y:S01]  /*ae30*/  FMUL.FTZ R29, R14.reuse, R45 ;  /* 0x0000002d0e1d7220 */ /* 0x040fe20000410000 */
[----:B------:R-:W-:Y:S01]  /*ae40*/  FMUL.FTZ R14, R14, R39 ;  /* 0x000000270e0e7220 */ /* 0x000fe20000410000 */
[----:B------:R-:W-:Y:S02]  /*ae50*/  F2FP.SATFINITE.E4M3.F32.PACK_AB_MERGE_C R8, R40, R49, R53 ;  /* 0x000000312808723e */ /* 0x000fe40004807035 */
[C---:B------:R-:W-:Y:S01]  /*ae60*/  FFMA.FTZ R50, R10.reuse, R39, -R29 ;  /* 0x000000270a327223 */ /* 0x040fe2000001081d */
[----:B------:R-:W-:Y:S01]  /*ae70*/  FFMA.FTZ R52, R10, R45, R14 ;  /* 0x0000002d0a347223 */ /* 0x000fe2000001000e */
[----:B------:R-:W-:-:S02]  /*ae80*/  HADD2.F32 R29, -RZ, R21.H0_H0 ;  /* 0x20000015ff1d7230 */ /* 0x000fc40000004100 */
[----:B------:R-:W-:Y:S01]  /*ae90*/  HADD2.F32 R14, -RZ, R21.H1_H1 ;  /* 0x30000015ff0e7230 */ /* 0x000fe20000004100 */
[----:B------:R-:W-:Y:S01]  /*aea0*/  F2FP.SATFINITE.E4M3.F32.PACK_AB_MERGE_C R50, R50, R57, RZ ;  /* 0x000000393232723e */ /* 0x000fe200048070ff */
[----:B------:R-:W-:Y:S01]  /*aeb0*/  HADD2.F32 R21, -RZ, R4.H0_H0 ;  /* 0x20000004ff157230 */ /* 0x000fe20000004100 */
[----:B------:R-:W-:Y:S01]  /*aec0*/  F2FP.SATFINITE.E4M3.F32.PACK_AB_MERGE_C R52, R52, R59, RZ ;  /* 0x0000003b3434723e */ /* 0x000fe200048070ff */
[--C-:B------:R-:W-:Y:S02]  /*aed0*/  HADD2.F32 R10, -RZ, R7.reuse.H0_H0 ;  /* 0x20000007ff0a7230 */ /* 0x100fe40000004100 */
[----:B------:R-:W-:Y:S02]  /*aee0*/  HADD2.F32 R7, -RZ, R7.H1_H1 ;  /* 0x30000007ff077230 */ /* 0x000fe40000004100 */
[--C-:B------:R-:W-:Y:S02]  /*aef0*/  HADD2.F32 R4, -RZ, R5.reuse.H0_H0 ;  /* 0x20000005ff047230 */ /* 0x100fe40000004100 */
[----:B------:R-:W-:Y:S01]  /*af00*/  FMUL.FTZ R39, R10, R21 ;  /* 0x000000150a277220 */ /* 0x000fe20000410000 */
[----:B------:R-:W-:-:S02]  /*af10*/  HADD2.F32 R5, -RZ, R5.H1_H1 ;  /* 0x30000005ff057230 */ /* 0x000fc40000004100 */
[-C--:B------:R-:W-:Y:S01]  /*af20*/  FMUL.FTZ R10, R10, R29.reuse ;  /* 0x0000001d0a0a7220 */ /* 0x080fe20000410000 */
[C---:B------:R-:W-:Y:S01]  /*af30*/  FMUL.FTZ R30, R7.reuse, R28 ;  /* 0x0000001c071e7220 */ /* 0x040fe20000410000 */
[-C--:B------:R-:W-:Y:S01]  /*af40*/  FMUL.FTZ R7, R7, R14.reuse ;  /* 0x0000000e07077220 */ /* 0x080fe20000410000 */
        /* <DEDUP_REMOVED lines=13> */
[----:B------:R1:W-:Y:S04]  /*b020*/  STS.128 [R20+0xf000], R4 ;  /* 0x00f0000414007388 */ /* 0x0003e80000000c00 */
[----:B------:R1:W-:Y:S02]  /*b030*/  STS.128 [R3+0xf000], R8 ;  /* 0x00f0000803007388 */ /* 0x0003e40000000c00 */
.L_x_9130:
[----:B------:R-:W-:Y:S05]  /*b040*/  BSYNC B1 ;  /* 0x0000000000017941 */ /* 0x000fea0003800000 */
.L_x_9129:
[----:B------:R-:W-:Y:S05]  /*b050*/  @P1 BRA `(.L_x_9116) ;  /* 0x0000001000001947 */ /* 0x000fea0003800000 */
[----:B------:R-:W2:Y:S01]  /*b060*/  LDL R51, [R1+0x68] ;  /* 0x0000680001337983 */ /* 0x000ea20000100800 */
[----:B-1---5:R-:W-:Y:S02]  /*b070*/  SHF.R.U32.HI R4, RZ, 0x8, R32 ;  /* 0x00000008ff047819 */ /* 0x022fe40000011620 */
[----:B------:R-:W-:Y:S02]  /*b080*/  SHF.R.S32.HI R9, RZ, 0x1f, R63 ;  /* 0x0000001fff097819 */ /* 0x000fe4000001143f */
[----:B------:R-:W-:Y:S02]  /*b090*/  LOP3.LUT R3, R32, 0xff, RZ, 0xc0, !PT ;  /* 0x000000ff20037812 */ /* 0x000fe400078ec0ff */
[----:B------:R-:W-:Y:S02]  /*b0a0*/  LOP3.LUT R4, R4, 0xff, RZ, 0xc0, !PT ;  /* 0x000000ff04047812 */ /* 0x000fe400078ec0ff */
[----:B------:R-:W-:Y:S02]  /*b0b0*/  LEA.HI R9, R9, R63, RZ, 0x4 ;  /* 0x0000003f09097211 */ /* 0x000fe400078f20ff */
[----:B------:R-:W-:-:S02]  /*b0c0*/  PRMT R12, R4, 0x7604, R3 ;  /* 0x00007604040c7816 */ /* 0x000fc40000000003 */
[----:B------:R-:W-:Y:S02]  /*b0d0*/  SHF.R.U32.HI R4, RZ, 0x8, R34 ;  /* 0x00000008ff047819 */ /* 0x000fe40000011622 */
[----:B------:R-:W-:Y:S02]  /*b0e0*/  SHF.R.S32.HI R9, RZ, 0x4, R9 ;  /* 0x00000004ff097819 */ /* 0x000fe40000011409 */
[----:B------:R-:W-:Y:S02]  /*b0f0*/  LOP3.LUT R3, R34, 0xff, RZ, 0xc0, !PT ;  /* 0x000000ff22037812 */ /* 0x000fe400078ec0ff */
[----:B------:R-:W-:Y:S02]  /*b100*/  SHF.R.U32.HI R8, RZ, 0x8, R24 ;  /* 0x00000008ff087819 */ /* 0x000fe40000011618 */
[----:B------:R-:W-:Y:S02]  /*b110*/  LOP3.LUT R4, R4, 0xff, RZ, 0xc0, !PT ;  /* 0x000000ff04047812 */ /* 0x000fe400078ec0ff */
[----:B------:R-:W-:-:S02]  /*b120*/  LEA.HI R0, R0, R9, RZ, 0x1c ;  /* 0x0000000900007211 */ /* 0x000fc400078fe0ff */
[----:B------:R-:W-:Y:S02]  /*b130*/  LOP3.LUT R7, R24, 0xff, RZ, 0xc0, !PT ;  /* 0x000000ff18077812 */ /* 0x000fe400078ec0ff */
[----:B------:R-:W-:Y:S02]  /*b140*/  LOP3.LUT R8, R8, 0xff, RZ, 0xc0, !PT ;  /* 0x000000ff08087812 */ /* 0x000fe400078ec0ff */
[----:B------:R-:W-:Y:S02]  /*b150*/  PRMT R21, R4, 0x7604, R3 ;  /* 0x0000760404157816 */ /* 0x000fe40000000003 */
[C---:B------:R-:W-:Y:S01]  /*b160*/  LEA.HI R3, R0.reuse, R0, RZ, 0x1 ;  /* 0x0000000000037211 */ /* 0x040fe200078f08ff */
[----:B------:R-:W-:Y:S01]  /*b170*/  IMAD.SHL.U32 R0, R0, 0x10, RZ ;  /* 0x0000001000007824 */ /* 0x000fe200078e00ff */
[----:B------:R-:W-:Y:S02]  /*b180*/  PRMT R31, R8, 0x7604, R7 ;  /* 0x00007604081f7816 */ /* 0x000fe40000000007 */
[----:B------:R-:W-:-:S02]  /*b190*/  SHF.R.U32.HI R6, RZ, 0x8, R33 ;  /* 0x00000008ff067819 */ /* 0x000fc40000011621 */
[----:B------:R-:W-:Y:S02]  /*b1a0*/  SHF.R.U32.HI R8, RZ, 0x8, R26 ;  /* 0x00000008ff087819 */ /* 0x000fe4000001161a */
[----:B------:R-:W-:Y:S02]  /*b1b0*/  SHF.R.S32.HI R3, RZ, 0x1, R3 ;  /* 0x00000001ff037819 */ /* 0x000fe40000011403 */
[----:B------:R-:W-:Y:S02]  /*b1c0*/  LOP3.LUT R0, R62, 0x10, R0, 0xf8, !PT ;  /* 0x000000103e007812 */ /* 0x000fe400078ef800 */
[----:B------:R-:W-:Y:S02]  /*b1d0*/  LOP3.LUT R5, R33, 0xff, RZ, 0xc0, !PT ;  /* 0x000000ff21057812 */ /* 0x000fe400078ec0ff */
[----:B------:R-:W-:Y:S02]  /*b1e0*/  LOP3.LUT R6, R6, 0xff, RZ, 0xc0, !PT ;  /* 0x000000ff06067812 */ /* 0x000fe400078ec0ff */
[----:B------:R-:W-:Y:S01]  /*b1f0*/  LOP3.LUT R20, R8, 0xff, RZ, 0xc0, !PT ;  /* 0x000000ff08147812 */ /* 0x000fe200078ec0ff */
[----:B------:R-:W-:Y:S01]  /*b200*/  IMAD R8, R3, 0x1800, R61 ;  /* 0x0000180003087824 */ /* 0x000fe200078e023d */
[----:B0-----:R-:W-:-:S02]  /*b210*/  SHF.R.U32.HI R10, RZ, 0x8, R25 ;  /* 0x00000008ff0a7819 */ /* 0x001fc40000011619 */
[----:B------:R-:W-:Y:S02]  /*b220*/  LOP3.LUT R0, R0, R60, RZ, 0x3c, !PT ;  /* 0x0000003c00007212 */ /* 0x000fe400078e3cff */
[----:B------:R-:W-:Y:S02]  /*b230*/  PRMT R14, R6, 0x7604, R5 ;  /* 0x00007604060e7816 */ /* 0x000fe40000000005 */
[----:B------:R-:W-:Y:S02]  /*b240*/  SHF.R.U32.HI R6, RZ, 0x8, R35 ;  /* 0x00000008ff067819 */ /* 0x000fe40000011623 */
[----:B------:R-:W-:Y:S02]  /*b250*/  LOP3.LUT R9, R25, 0xff, RZ, 0xc0, !PT ;  /* 0x000000ff19097812 */ /* 0x000fe400078ec0ff */
[----:B------:R-:W-:Y:S02]  /*b260*/  LOP3.LUT R11, R26, 0xff, RZ, 0xc0, !PT ;  /* 0x000000ff1a0b7812 */ /* 0x000fe400078ec0ff */
[----:B------:R-:W-:-:S02]  /*b270*/  LOP3.LUT R10, R10, 0xff, RZ, 0xc0, !PT ;  /* 0x000000ff0a0a7812 */ /* 0x000fc400078ec0ff */
[----:B------:R-:W-:Y:S02]  /*b280*/  IADD3 R0, R17, R8, R0 ;  /* 0x0000000811007210 */ /* 0x000fe40007ffe000 */
[----:B------:R-:W-:Y:S02]  /*b290*/  LOP3.LUT R5, R35, 0xff, RZ, 0xc0, !PT ;  /* 0x000000ff23057812 */ /* 0x000fe400078ec0ff */
[----:B------:R-:W-:Y:S02]  /*b2a0*/  LOP3.LUT R6, R6, 0xff, RZ, 0xc0, !PT ;  /* 0x000000ff06067812 */ /* 0x000fe400078ec0ff */
[----:B------:R-:W-:Y:S02]  /*b2b0*/  PRMT R30, R10, 0x7604, R9 ;  /* 0x000076040a1e7816 */ /* 0x000fe40000000009 */
[----:B------:R-:W-:Y:S02]  /*b2c0*/  PRMT R39, R20, 0x7604, R11 ;  /* 0x0000760414277816 */ /* 0x000fe4000000000b */
[----:B------:R-:W0:Y:S01]  /*b2d0*/  LDS.128 R8, [R0+0xf000] ;  /* 0x00f0000000087984 */ /* 0x000e220000000c00 */
[----:B------:R-:W-:-:S02]  /*b2e0*/  PRMT R29, R6, 0x7604, R5 ;  /* 0x00007604061d7816 */ /* 0x000fc40000000005 */
[----:B------:R-:W-:Y:S02]  /*b2f0*/  SHF.R.U32.HI R28, RZ, 0x8, R27 ;  /* 0x00000008ff1c7819 */ /* 0x000fe4000001161b */
[----:B------:R-:W-:Y:S02]  /*b300*/  LOP3.LUT R13, R27, 0xff, RZ, 0xc0, !PT ;  /* 0x000000ff1b0d7812 */ /* 0x000fe400078ec0ff */
[----:B------:R-:W-:Y:S02]  /*b310*/  LOP3.LUT R28, R28, 0xff, RZ, 0xc0, !PT ;  /* 0x000000ff1c1c7812 */ /* 0x000fe400078ec0ff */
        /* <DEDUP_REMOVED lines=8> */
[----:B------:R-:W-:-:S02]  /*b3a0*/  SHF.R.U32.HI R13, RZ, 0x10, R25 ;  /* 0x00000010ff0d7819 */ /* 0x000fc40000011619 */
[----:B------:R-:W-:Y:S02]  /*b3b0*/  PRMT R3, R3, 0x7054, R12 ;  /* 0x0000705403037816 */ /* 0x000fe4000000000c */
[----:B------:R-:W-:Y:S02]  /*b3c0*/  PRMT R21, R20, 0x7054, R21 ;  /* 0x0000705414157816 */ /* 0x000fe40000000015 */
[----:B------:R-:W-:Y:S02]  /*b3d0*/  SHF.R.U32.HI R12, RZ, 0x10, R24 ;  /* 0x00000010ff0c7819 */ /* 0x000fe40000011618 */
[----:B------:R-:W-:Y:S02]  /*b3e0*/  SHF.R.U32.HI R20, RZ, 0x10, R27 ;  /* 0x00000010ff147819 */ /* 0x000fe4000001161b */
[----:B------:R-:W-:Y:S02]  /*b3f0*/  LOP3.LUT R13, R13, 0xff, RZ, 0xc0, !PT ;  /* 0x000000ff0d0d7812 */ /* 0x000fe400078ec0ff */
[----:B------:R-:W-:-:S02]  /*b400*/  SHF.R.U32.HI R28, RZ, 0x10, R35 ;  /* 0x00000010ff1c7819 */ /* 0x000fc40000011623 */
[----:B------:R-:W-:Y:S02]  /*b410*/  SHF.R.U32.HI R14, RZ, 0x10, R26 ;  /* 0x00000010ff0e7819 */ /* 0x000fe4000001161a */
[----:B------:R-:W-:Y:S02]  /*b420*/  LOP3.LUT R12, R12, 0xff, RZ, 0xc0, !PT ;  /* 0x000000ff0c0c7812 */ /* 0x000fe400078ec0ff */
[----:B------:R-:W-:Y:S02]  /*b430*/  LOP3.LUT R20, R20, 0xff, RZ, 0xc0, !PT ;  /* 0x000000ff14147812 */ /* 0x000fe400078ec0ff */
[----:B------:R-:W-:Y:S02]  /*b440*/  PRMT R37, R13, 0x7054, R30 ;  /* 0x000070540d257816 */ /* 0x000fe4000000001e */
[----:B------:R-:W-:Y:S02]  /*b450*/  LOP3.LUT R28, R28, 0xff, RZ, 0xc0, !PT ;  /* 0x000000ff1c1c7812 */ /* 0x000fe400078ec0ff */
[----:B------:R-:W-:-:S02]  /*b460*/  LOP3.LUT R14, R14, 0xff, RZ, 0xc0, !PT ;  /* 0x000000ff0e0e7812 */ /* 0x000fc400078ec0ff */
[----:B------:R-:W-:Y:S02]  /*b470*/  PRMT R31, R12, 0x7054, R31 ;  /* 0x000070540c1f7816 */ /* 0x000fe4000000001f */
[----:B------:R-:W-:Y:S02]  /*b480*/  PRMT R41, R20, 0x7054, R41 ;  /* 0x0000705414297816 */ /* 0x000fe40000000029 */
[----:B------:R-:W-:Y:S02]  /*b490*/  LOP3.LUT R40, R37, 0xff000000, R25, 0xf8, !PT ;  /* 0xff00000025287812 */ /* 0x000fe400078ef819 */
[----:B------:R-:W-:Y:S02]  /*b4a0*/  PRMT R29, R28, 0x7054, R29 ;  /* 0x000070541c1d7816 */ /* 0x000fe4000000001d */
[----:B------:R-:W-:Y:S02]  /*b4b0*/  PRMT R39, R14, 0x7054, R39 ;  /* 0x000070540e277816 */ /* 0x000fe40000000027 */
[----:B------:R-:W-:-:S02]  /*b4c0*/  LOP3.LUT R13, R3, 0xff000000, R32, 0xf8, !PT ;  /* 0xff000000030d7812 */ /* 0x000fc400078ef820 */
[----:B------:R-:W-:Y:S02]  /*b4d0*/  LOP3.LUT R32, R15, 0xff000000, R33, 0xf8, !PT ;  /* 0xff0000000f207812 */ /* 0x000fe400078ef821 */
[----:B------:R-:W-:Y:S02]  /*b4e0*/  LOP3.LUT R28, R31, 0xff000000, R24, 0xf8, !PT ;  /* 0xff0000001f1c7812 */ /* 0x000fe400078ef818 */
[----:B------:R-:W-:Y:S02]  /*b4f0*/  LOP3.LUT R43, R41, 0xff000000, R27, 0xf8, !PT ;  /* 0xff000000292b7812 */ /* 0x000fe400078ef81b */
[----:B------:R-:W-:Y:S02]  /*b500*/  F2FP.F16.E4M3.UNPACK_B R41, R40 ;  /* 0x00000028ff29723e */ /* 0x000fe400020006ff */
[----:B0-----:R-:W-:Y:S02]  /*b510*/  F2FP.F16.E4M3.UNPACK_B R24, R9 ;  /* 0x00000009ff18723e */ /* 0x001fe400020006ff */
[----:B------:R-:W-:Y:S01]  /*b520*/  LOP3.LUT R12, R39, 0xff000000, R26, 0xf8, !PT ;  /* 0xff000000270c7812 */ /* 0x000fe200078ef81a */
[--C-:B------:R-:W-:Y:S01]  /*b530*/  HADD2.F32 R42, -RZ, R41.reuse.H0_H0 ;  /* 0x20000029ff2a7230 */ /* 0x100fe20000004100 */
[----:B------:R-:W-:Y:S01]  /*b540*/  LOP3.LUT R3, R21, 0xff000000, R34, 0xf8, !PT ;  /* 0xff00000015037812 */ /* 0x000fe200078ef822 */
[----:B------:R-:W-:Y:S01]  /*b550*/  HADD2.F32 R41, -RZ, R41.H1_H1 ;  /* 0x30000029ff297230 */ /* 0x000fe20000004100 */
[----:B------:R-:W-:-:S02]  /*b560*/  F2FP.F16.E4M3.UNPACK_B R26, R32 ;  /* 0x00000020ff1a723e */ /* 0x000fc400020006ff */
[----:B------:R-:W-:Y:S02]  /*b570*/  LOP3.LUT R38, R29, 0xff000000, R35, 0xf8, !PT ;  /* 0xff0000001d267812 */ /* 0x000fe400078ef823 */
[-C--:B------:R-:W-:Y:S01]  /*b580*/  F2FP.F16.E4M3.UNPACK_B R27, R8.reuse ;  /* 0x00000008ff1b723e */ /* 0x080fe200020006ff */
[--C-:B------:R-:W-:Y:S01]  /*b590*/  HADD2.F32 R34, -RZ, R26.reuse.H0_H0 ;  /* 0x2000001aff227230 */ /* 0x100fe20000004100 */
[----:B------:R-:W-:Y:S01]  /*b5a0*/  F2FP.F16.E4M3.UNPACK_B R35, R8.H1 ;  /* 0x00000008ff23723e */ /* 0x000fe200030006ff */
[----:B------:R-:W-:Y:S01]  /*b5b0*/  HADD2.F32 R39, -RZ, R26.H1_H1 ;  /* 0x3000001aff277230 */ /* 0x000fe20000004100 */
[----:B------:R-:W-:Y:S02]  /*b5c0*/  F2FP.F16.E4M3.UNPACK_B R25, R9.H1 ;  /* 0x00000009ff19723e */ /* 0x000fe400030006ff */
[----:B------:R-:W-:Y:S02]  /*b5d0*/  F2FP.F16.E4M3.UNPACK_B R40, R40.H1 ;  /* 0x00000028ff28723e */ /* 0x000fe400030006ff */
[----:B------:R-:W-:-:S02]  /*b5e0*/  F2FP.F16.E4M3.UNPACK_B R32, R32.H1 ;  /* 0x00000020ff20723e */ /* 0x000fc400030006ff */
[-C--:B------:R-:W-:Y:S02]  /*b5f0*/  F2FP.F16.E4M3.UNPACK_B R30, R11.reuse ;  /* 0x0000000bff1e723e */ /* 0x080fe400020006ff */
[----:B------:R-:W-:Y:S01]  /*b600*/  F2FP.F16.E4M3.UNPACK_B R37, R11.H1 ;  /* 0x0000000bff25723e */ /* 0x000fe200030006ff */
[--C-:B------:R-:W-:Y:S01]  /*b610*/  HADD2.F32 R26, -RZ, R32.reuse.H0_H0 ;  /* 0x20000020ff1a7230 */ /* 0x100fe20000004100 */
[----:B------:R-:W-:Y:S01]  /*b620*/  F2FP.F16.E4M3.UNPACK_B R11, R10.H1 ;  /* 0x0000000aff0b723e */ /* 0x000fe200030006ff */
[----:B------:R-:W-:Y:S01]  /*b630*/  HADD2.F32 R32, -RZ, R32.H1_H1 ;  /* 0x30000020ff207230 */ /* 0x000fe20000004100 */
[----:B--2---:R-:W0:Y:S02]  /*b640*/  LDS.128 R4, [R51+0xf000] ;  /* 0x00f0000033047984 */ /* 0x004e240000000c00 */
[-C--:B0-----:R-:W-:Y:S02]  /*b650*/  F2FP.F16.E4M3.UNPACK_B R14, R5.reuse ;  /* 0x00000005ff0e723e */ /* 0x081fe400020006ff */
[----:B------:R-:W-:Y:S01]  /*b660*/  F2FP.F16.E4M3.UNPACK_B R21, R5.H1 ;  /* 0x00000005ff15723e */ /* 0x000fe200030006ff */
[----:B------:R-:W-:Y:S01]  /*b670*/  HADD2.F32 R5, -RZ, R24.H0_H0 ;  /* 0x20000018ff057230 */ /* 0x000fe20000004100 */
[-C--:B------:R-:W-:Y:S01]  /*b680*/  F2FP.F16.E4M3.UNPACK_B R29, R7.reuse ;  /* 0x00000007ff1d723e */ /* 0x080fe200020006ff */
[----:B------:R-:W-:Y:S01]  /*b690*/  HADD2.F32 R15, -RZ, R14.H0_H0 ;  /* 0x2000000eff0f7230 */ /* 0x000fe20000004100 */
[----:B------:R-:W-:Y:S01]  /*b6a0*/  F2FP.F16.E4M3.UNPACK_B R33, R7.H1 ;  /* 0x00000007ff21723e */ /* 0x000fe200030006ff */
[----:B------:R-:W-:-:S02]  /*b6b0*/  HADD2.F32 R24, -RZ, R24.H1_H1 ;  /* 0x30000018ff187230 */ /* 0x000fc40000004100 */
[C---:B------:R-:W-:Y:S01]  /*b6c0*/  FMUL.FTZ R8, R5.reuse, R42 ;  /* 0x0000002a05087220 */ /* 0x040fe20000410000 */
[----:B------:R-:W-:Y:S01]  /*b6d0*/  FMUL.FTZ R9, R5, R34 ;  /* 0x0000002205097220 */ /* 0x000fe20000410000 */
[----:B------:R-:W-:Y:S01]  /*b6e0*/  HADD2.F32 R14, -RZ, R14.H1_H1 ;  /* 0x3000000eff0e7230 */ /* 0x000fe20000004100 */
[----:B------:R-:W-:Y:S01]  /*b6f0*/  F2FP.F16.E4M3.UNPACK_B R20, R4 ;  /* 0x00000004ff14723e */ /* 0x000fe200020006ff */
[C---:B------:R-:W-:Y:S01]  /*b700*/  FFMA.FTZ R5, R15.reuse, R34, -R8 ;  /* 0x000000220f057223 */ /* 0x040fe20000010808 */
[----:B------:R-:W-:Y:S02]  /*b710*/  HADD2.F32 R34, -RZ, R40.H0_H0 ;  /* 0x20000028ff227230 */ /* 0x000fe40000004100 */
[----:B------:R-:W-:Y:S01]  /*b720*/  FFMA.FTZ R9, R15, R42, R9 ;  /* 0x0000002a0f097223 */ /* 0x000fe20000010009 */
[----:B------:R-:W-:Y:S02]  /*b730*/  HADD2.F32 R8, -RZ, R25.H0_H0 ;  /* 0x20000019ff087230 */ /* 0x000fe40000004100 */
[----:B------:R-:W-:Y:S01]  /*b740*/  FMUL.FTZ R45, R24, R41 ;  /* 0x00000029182d7220 */ /* 0x000fe20000410000 */
[----:B------:R-:W-:-:S02]  /*b750*/  HADD2.F32 R15, -RZ, R21.H0_H0 ;  /* 0x20000015ff0f7230 */ /* 0x000fc40000004100 */
[----:B------:R-:W-:Y:S01]  /*b760*/  FMUL.FTZ R24, R24, R39 ;  /* 0x0000002718187220 */ /* 0x000fe20000410000 */
[----:B------:R-:W-:Y:S01]  /*b770*/  F2FP.F16.E4M3.UNPACK_B R31, R4.H1 ;  /* 0x00000004ff1f723e */ /* 0x000fe200030006ff */
[C---:B------:R-:W-:Y:S01]  /*b780*/  FMUL.FTZ R42, R8.reuse, R34 ;  /* 0x00000022082a7220 */ /* 0x040fe20000410000 */
[----:B------:R-:W-:Y:S01]  /*b790*/  F2FP.F16.E4M3.UNPACK_B R4, R6 ;  /* 0x00000006ff04723e */ /* 0x000fe200020006ff */
[----:B------:R-:W-:Y:S01]  /*b7a0*/  FMUL.FTZ R47, R8, R26 ;  /* 0x0000001a082f7220 */ /* 0x000fe20000410000 */
[----:B------:R-:W-:Y:S01]  /*b7b0*/  F2FP.F16.E4M3.UNPACK_B R7, R6.H1 ;  /* 0x00000006ff07723e */ /* 0x000fe200030006ff */
[C---:B------:R-:W-:Y:S01]  /*b7c0*/  FFMA.FTZ R8, R14.reuse, R41, R24 ;  /* 0x000000290e087223 */ /* 0x040fe20000010018 */
[----:B------:R-:W-:Y:S01]  /*b7d0*/  F2FP.F16.E4M3.UNPACK_B R6, R10 ;  /* 0x0000000aff06723e */ /* 0x000fe200020006ff */
[----:B------:R-:W-:Y:S01]  /*b7e0*/  FFMA.FTZ R10, R14, R39, -R45 ;  /* 0x000000270e0a7223 */ /* 0x000fe2000001082d */
[C---:B------:R-:W-:Y:S01]  /*b7f0*/  FFMA.FTZ R14, R15.reuse, R26, -R42 ;  /* 0x0000001a0f0e7223 */ /* 0x040fe2000001082a */
[----:B------:R-:W-:Y:S01]  /*b800*/  FFMA.FTZ R15, R15, R34, R47 ;  /* 0x000000220f0f7223 */ /* 0x000fe2000001002f */
[-C--:B------:R-:W-:Y:S01]  /*b810*/  F2FP.F16.E4M3.UNPACK_B R41, R43.reuse ;  /* 0x0000002bff29723e */ /* 0x080fe200020006ff */
[----:B------:R-:W-:Y:S01]  /*b820*/  HADD2.F32 R40, -RZ, R40.H1_H1 ;  /* 0x30000028ff287230 */ /* 0x000fe20000004100 */
[-C--:B------:R-:W-:Y:S01]  /*b830*/  F2FP.F16.E4M3.UNPACK_B R34, R38.reuse ;  /* 0x00000026ff22723e */ /* 0x080fe200020006ff */
[----:B------:R-:W-:Y:S01]  /*b840*/  HADD2.F32 R25, -RZ, R25.H1_H1 ;  /* 0x30000019ff197230 */ /* 0x000fe20000004100 */
[----:B------:R-:W-:Y:S01]  /*b850*/  F2FP.F16.E4M3.UNPACK_B R43, R43.H1 ;  /* 0x0000002bff2b723e */ /* 0x000fe200030006ff */
[----:B------:R-:W-:Y:S01]  /*b860*/  HADD2.F32 R26, -RZ, R21.H1_H1 ;  /* 0x30000015ff1a7230 */ /* 0x000fe20000004100 */
[----:B------:R-:W-:Y:S01]  /*b870*/  F2FP.F16.E4M3.UNPACK_B R38, R38.H1 ;  /* 0x00000026ff26723e */ /* 0x000fe200030006ff */
[----:B------:R-:W-:-:S02]  /*b880*/  HADD2.F32 R42, -RZ, R41.H0_H0 ;  /* 0x20000029ff2a7230 */ /* 0x000fc40000004100 */
[C---:B------:R-:W-:Y:S01]  /*b890*/  FMUL.FTZ R45, R25.reuse, R40 ;  /* 0x00000028192d7220 */ /* 0x040fe20000410000 */
[----:B------:R-:W-:Y:S02]  /*b8a0*/  HADD2.F32 R21, -RZ, R30.H0_H0 ;  /* 0x2000001eff157230 */ /* 0x000fe40000004100 */
[----:B------:R-:W-:Y:S01]  /*b8b0*/  FMUL.FTZ R25, R25, R32 ;  /* 0x0000002019197220 */ /* 0x000fe20000410000 */
[----:B------:R-:W-:Y:S02]  /*b8c0*/  HADD2.F32 R39, -RZ, R34.H0_H0 ;  /* 0x20000022ff277230 */ /* 0x000fe40000004100 */
[----:B------:R-:W-:Y:S02]  /*b8d0*/  HADD2.F32 R24, -RZ, R29.H0_H0 ;  /* 0x2000001dff187230 */ /* 0x000fe40000004100 */
[C---:B------:R-:W-:Y:S01]  /*b8e0*/  FMUL.FTZ R47, R21.reuse, R42 ;  /* 0x0000002a152f7220 */ /* 0x040fe20000410000 */
[----:B------:R-:W-:Y:S02]  /*b8f0*/  HADD2.F32 R30, -RZ, R30.H1_H1 ;  /* 0x3000001eff1e7230 */ /* 0x000fe40000004100 */
[----:B------:R-:W-:Y:S01]  /*b900*/  FMUL.FTZ R49, R21, R39 ;  /* 0x0000002715317220 */ /* 0x000fe20000410000 */
[C---:B------:R-:W-:Y:S01]  /*b910*/  FFMA.FTZ R21, R26.reuse, R32, -R45 ;  /* 0x000000201a157223 */ /* 0x040fe2000001082d */
[----:B------:R-:W-:Y:S01]  /*b920*/  FFMA.FTZ R26, R26, R40, R25 ;  /* 0x000000281a1a7223 */ /* 0x000fe20000010019 */
[----:B------:R-:W-:-:S02]  /*b930*/  HADD2.F32 R40, -RZ, R41.H1_H1 ;  /* 0x30000029ff287230 */ /* 0x000fc40000004100 */
[C---:B------:R-:W-:Y:S01]  /*b940*/  FFMA.FTZ R25, R24.reuse, R39, -R47 ;  /* 0x0000002718197223 */ /* 0x040fe2000001082f */
[----:B------:R-:W-:Y:S02]  /*b950*/  HADD2.F32 R45, -RZ, R43.H0_H0 ;  /* 0x2000002bff2d7230 */ /* 0x000fe40000004100 */
[----:B------:R-:W-:Y:S01]  /*b960*/  FFMA.FTZ R24, R24, R42, R49 ;  /* 0x0000002a18187223 */ /* 0x000fe20000010031 */
        /* <DEDUP_REMOVED lines=8> */
[----:B------:R-:W-:Y:S02]  /*b9f0*/  HADD2.F32 R34, -RZ, R33.H0_H0 ;  /* 0x20000021ff227230 */ /* 0x000fe40000004100 */
[C---:B------:R-:W-:Y:S01]  /*ba00*/  FFMA.FTZ R30, R29.reuse, R39, -R42 ;  /* 0x000000271d1e7223 */ /* 0x040fe2000001082a */
[----:B------:R-:W-:Y:S01]  /*ba10*/  F2FP.F16.E4M3.UNPACK_B R42, R28.H1 ;  /* 0x0000001cff2a723e */ /* 0x000fe200030006ff */
[----:B------:R-:W-:Y:S01]  /*ba20*/  FMUL.FTZ R44, R32, R41 ;  /* 0x00000029202c7220 */ /* 0x000fe20000410000 */
[----:B------:R-:W-:Y:S01]  /*ba30*/  F2FP.F16.E4M3.UNPACK_B R39, R13.H1 ;  /* 0x0000000dff27723e */ /* 0x000fe200030006ff */
[----:B------:R-:W-:Y:S01]  /*ba40*/  FFMA.FTZ R32, R34, R41, -R49 ;  /* 0x0000002922207223 */ /* 0x000fe20000010831 */
[----:B------:R-:W-:Y:S02]  /*ba50*/  HADD2.F32 R41, -RZ, R38.H1_H1 ;  /* 0x30000026ff297230 */ /* 0x000fe40000004100 */
[----:B------:R-:W-:Y:S01]  /*ba60*/  FFMA.FTZ R29, R29, R40, R47 ;  /* 0x000000281d1d7223 */ /* 0x000fe2000001002f */
[----:B------:R-:W-:-:S02]  /*ba70*/  HADD2.F32 R43, -RZ, R43.H1_H1 ;  /* 0x3000002bff2b7230 */ /* 0x000fc40000004100 */
[----:B------:R-:W-:Y:S01]  /*ba80*/  FFMA.FTZ R47, R34, R45, R44 ;  /* 0x0000002d222f7223 */ /* 0x000fe2000001002c */
[----:B------:R-:W-:Y:S01]  /*ba90*/  HADD2.F32 R38, -RZ, R37.H1_H1 ;  /* 0x30000025ff267230 */ /* 0x000fe20000004100 */
[----:B------:R-:W-:Y:S01]  /*baa0*/  F2FP.SATFINITE.E4M3.F32.PACK_AB_MERGE_C R15, R26, R15, RZ ;  /* 0x0000000f1a0f723e */ /* 0x000fe200048070ff */
[----:B------:R-:W-:Y:S01]  /*bab0*/  HADD2.F32 R44, -RZ, R42.H0_H0 ;  /* 0x2000002aff2c7230 */ /* 0x000fe20000004100 */
[----:B------:R-:W-:Y:S01]  /*bac0*/  F2FP.SATFINITE.E4M3.F32.PACK_AB_MERGE_C R5, R10, R5, R14 ;  /* 0x000000050a05723e */ /* 0x000fe2000480700e */
[----:B------:R-:W-:Y:S02]  /*bad0*/  HADD2.F32 R37, -RZ, R35.H0_H0 ;  /* 0x20000023ff257230 */ /* 0x000fe40000004100 */
[C---:B------:R-:W-:Y:S01]  /*bae0*/  FMUL.FTZ R45, R38.reuse, R43 ;  /* 0x0000002b262d7220 */ /* 0x040fe20000410000 */
[----:B------:R-:W-:Y:S02]  /*baf0*/  HADD2.F32 R34, -RZ, R33.H1_H1 ;  /* 0x30000021ff227230 */ /* 0x000fe40000004100 */
[----:B------:R-:W-:Y:S01]  /*bb00*/  FMUL.FTZ R46, R38, R41 ;  /* 0x00000029262e7220 */ /* 0x000fe20000410000 */
[----:B------:R-:W-:-:S02]  /*bb10*/  HADD2.F32 R40, -RZ, R39.H0_H0 ;  /* 0x20000027ff287230 */ /* 0x000fc40000004100 */
[C---:B------:R-:W-:Y:S01]  /*bb20*/  FMUL.FTZ R38, R37.reuse, R44 ;  /* 0x0000002c25267220 */ /* 0x040fe20000410000 */
[----:B------:R-:W-:Y:S02]  /*bb30*/  HADD2.F32 R33, -RZ, R31.H0_H0 ;  /* 0x2000001fff217230 */ /* 0x000fe40000004100 */
[C---:B------:R-:W-:Y:S01]  /*bb40*/  FFMA.FTZ R49, R34.reuse, R41, -R45 ;  /* 0x0000002922317223 */ /* 0x040fe2000001082d */
[----:B------:R-:W-:Y:S01]  /*bb50*/  FFMA.FTZ R52, R34, R43, R46 ;  /* 0x0000002b22347223 */ /* 0x000fe2000001002e */
[-C--:B------:R-:W-:Y:S01]  /*bb60*/  FMUL.FTZ R37, R37, R40.reuse ;  /* 0x0000002825257220 */ /* 0x080fe20000410000 */
[----:B------:R-:W-:Y:S02]  /*bb70*/  HADD2.F32 R42, -RZ, R42.H1_H1 ;  /* 0x3000002aff2a7230 */ /* 0x000fe40000004100 */
[C---:B------:R-:W-:Y:S01]  /*bb80*/  FFMA.FTZ R43, R33.reuse, R40, -R38 ;  /* 0x00000028212b7223 */ /* 0x040fe20000010826 */
[----:B------:R-:W-:Y:S02]  /*bb90*/  HADD2.F32 R35, -RZ, R35.H1_H1 ;  /* 0x30000023ff237230 */ /* 0x000fe40000004100 */
[----:B------:R-:W-:Y:S01]  /*bba0*/  FFMA.FTZ R44, R33, R44, R37 ;  /* 0x0000002c212c7223 */ /* 0x000fe20000010025 */
[----:B------:R-:W-:Y:S01]  /*bbb0*/  HADD2.F32 R34, -RZ, R39.H1_H1 ;  /* 0x30000027ff227230 */ /* 0x000fe20000004100 */
[----:B------:R-:W-:Y:S01]  /*bbc0*/  F2FP.F16.E4M3.UNPACK_B R37, R28 ;  /* 0x0000001cff25723e */ /* 0x000fe200020006ff */
[----:B------:R-:W-:Y:S01]  /*bbd0*/  HADD2.F32 R31, -RZ, R31.H1_H1 ;  /* 0x3000001fff1f7230 */ /* 0x000fe20000004100 */
[----:B------:R-:W-:Y:S01]  /*bbe0*/  F2FP.F16.E4M3.UNPACK_B R33, R13 ;  /* 0x0000000dff21723e */ /* 0x000fe200020006ff */
[C---:B------:R-:W-:Y:S01]  /*bbf0*/  FMUL.FTZ R38, R35.reuse, R42 ;  /* 0x0000002a23267220 */ /* 0x040fe20000410000 */
[----:B------:R-:W-:Y:S01]  /*bc00*/  FMUL.FTZ R13, R35, R34 ;  /* 0x00000022230d7220 */ /* 0x000fe20000410000 */
[----:B------:R-:W-:Y:S01]  /*bc10*/  HADD2.F32 R35, -RZ, R37.H0_H0 ;  /* 0x20000025ff237230 */ /* 0x000fe20000004100 */
[----:B------:R-:W-:Y:S01]  /*bc20*/  F2FP.SATFINITE.E4M3.F32.PACK_AB_MERGE_C R9, R8, R9, R15 ;  /* 0x000000090809723e */ /* 0x000fe2000480700f */
[----:B------:R-:W-:-:S02]  /*bc30*/  HADD2.F32 R28, -RZ, R27.H0_H0 ;  /* 0x2000001bff1c7230 */ /* 0x000fc40000004100 */
        /* <DEDUP_REMOVED lines=12> */
[----:B------:R-:W-:Y:S01]  /*bd00*/  FFMA.FTZ R35, R13, R35, R28 ;  /* 0x000000230d237223 */ /* 0x000fe2000001001c */
[C---:B------:R-:W-:Y:S01]  /*bd10*/  FMUL.FTZ R41, R27.reuse, R37 ;  /* 0x000000251b297220 */ /* 0x040fe20000410000 */
[----:B------:R-:W-:Y:S01]  /*bd20*/  F2FP.F16.E4M3.UNPACK_B R13, R3.H1 ;  /* 0x00000003ff0d723e */ /* 0x000fe200030006ff */
[-C--:B------:R-:W-:Y:S01]  /*bd30*/  FMUL.FTZ R28, R27, R33.reuse ;  /* 0x000000211b1c7220 */ /* 0x080fe20000410000 */
[----:B------:R-:W-:Y:S02]  /*bd40*/  HADD2.F32 R34, -RZ, R31.H0_H0 ;  /* 0x2000001fff227230 */ /* 0x000fe40000004100 */
[----:B------:R-:W-:Y:S01]  /*bd50*/  FFMA.FTZ R40, R20, R33, -R41 ;  /* 0x0000002114287223 */ /* 0x000fe20000010829 */
        /* <DEDUP_REMOVED lines=14> */
[----:B------:R-:W-:Y:S01]  /*be40*/  F2FP.F16.E4M3.UNPACK_B R13, R12 ;  /* 0x0000000cff0d723e */ /* 0x000fe200020006ff */
[C---:B------:R-:W-:Y:S01]  /*be50*/  FMUL.FTZ R20, R11.reuse, R38 ;  /* 0x000000260b147220 */ /* 0x040fe20000410000 */
[-C--:B------:R-:W-:Y:S01]  /*be60*/  FMUL.FTZ R11, R11, R28.reuse ;  /* 0x0000001c0b0b7220 */ /* 0x080fe20000410000 */
[----:B------:R-:W-:Y:S01]  /*be70*/  HADD2.F32 R12, -RZ, R3.H0_H0 ;  /* 0x20000003ff0c7230 */ /* 0x000fe20000004100 */
[----:B------:R-:W-:Y:S01]  /*be80*/  F2FP.SATFINITE.E4M3.F32.PACK_AB_MERGE_C R8, R42, R35, R44 ;  /* 0x000000232a08723e */ /* 0x000fe2000480702c */
        /* <DEDUP_REMOVED lines=29> */
.L_x_9116:
[----:B------:R-:W-:Y:S05]  /*c060*/  BSYNC B0 ;  /* 0x0000000000007941 */ /* 0x000fea0003800000 */
.L_x_9106:
        /* <DEDUP_REMOVED lines=8> */
.L_x_9103:
[----:B------:R-:W-:-:S13]  /*c0f0*/  ISETP.NE.AND P0, PT, R157, 0x3, PT ;  /* 0x000000039d00780c */ /* 0x000fda0003f05270 */
[----:B------:R-:W-:Y:S05]  /*c100*/  @!P0 BRA `(.L_x_9131) ;  /* 0x0000000000048947 */ /* 0x000fea0003800000 */
[----:B------:R-:W-:Y:S01]  /*c110*/  BPT.TRAP 0x1 ;  /* 0x000000040000795c */ /* 0x000fe20000300000 */
.L_x_9131:
[----:B------:R-:W-:Y:S01]  /*c120*/  IMAD R12, R18, 0x8, R17 ;  /* 0x00000008120c7824 */ /* 0x000fe200078e0211 */
[----:B-1----:R-:W-:-:S04]  /*c130*/  SHF.L.U32 R3, R22, 0x1f, RZ ;  /* 0x0000001f16037819 */ /* 0x002fc800000006ff */
[----:B------:R1:W4:Y:S01]  /*c140*/  SYNCS.PHASECHK.TRANS64.TRYWAIT P2, [R12+URZ+0x19c30], R3 ;  /* 0x019c30030c0075a7 */ /* 0x000322000804017f */
[----:B------:R-:W-:Y:S05]  /*c150*/  @!P0 BRA `(.L_x_9132) ;  /* 0x0000000000048947 */ /* 0x000fea0003800000 */
[----:B------:R-:W-:Y:S01]  /*c160*/  BPT.TRAP 0x1 ;  /* 0x000000040000795c */ /* 0x000fe20000300000 */
.L_x_9132:
[----:B0-2---:R-:W0:Y:S02]  /*c170*/  S2R R0, SR_TID.X ;  /* 0x0000000000007919 */ /* 0x005e240000002100 */
[----:B0-----:R-:W-:-:S04]  /*c180*/  LOP3.LUT R0, R0, 0x7f, RZ, 0xc0, !PT ;  /* 0x0000007f00007812 */ /* 0x001fc800078ec0ff */
[----:B------:R-:W-:Y:S01]  /*c190*/  ISETP.NE.AND P1, PT, R0, RZ, PT ;  /* 0x000000ff0000720c */ /* 0x000fe20003f25270 */
[----:B----4-:R-:W-:-:S12]  /*c1a0*/  @P2 BRA `(.L_x_9133) ;  /* 0x0000000000082947 */ /* 0x010fd80003800000 */
[----:B------:R-:W0:Y:S02]  /*c1b0*/  SYNCS.PHASECHK.TRANS64.TRYWAIT P2, [R12+URZ+0x19c30], R3 ;  /* 0x019c30030c0075a7 */ /* 0x000e24000804017f */
[----:B0-----:R-:W-:Y:S05]  /*c1c0*/  @!P2 BRA `(.L_x_9134) ;  /* 0x00000168009ca947 */ /* 0x001fea0003800000 */
.L_x_9133:
[----:B------:R-:W-:Y:S05]  /*c1d0*/  WARPSYNC.ALL ;  /* 0x0000000000007948 */ /* 0x000fea0003800000 */
[----:B------:R-:W-:Y:S01]  /*c1e0*/  VIADD R0, R17, 0x13800 ;  /* 0x0001380011007836 */ /* 0x000fe20000000000 */
[----:B---3-5:R-:W-:Y:S01]  /*c1f0*/  LOP3.LUT R6, R36, 0x10000, RZ, 0xfc, !PT ;  /* 0x0001000024067812 */ /* 0x028fe200078efcff */
[----:B------:R-:W-:Y:S01]  /*c200*/  IMAD.MOV.U32 R7, RZ, RZ, -0x3ffffff0 ;  /* 0xc0000010ff077424 */ /* 0x000fe200078e00ff */
[----:B------:R-:W2:Y:S01]  /*c210*/  LDC.64 R14, c[0x0][0x9e0] ;  /* 0x00027800ff0e7b82 */ /* 0x000ea20000000a00 */
[----:B------:R-:W-:Y:S01]  /*c220*/  IMAD.MOV.U32 R5, RZ, RZ, -0x3ffffff0 ;  /* 0xc0000010ff057424 */ /* 0x000fe200078e00ff */
[----:B------:R-:W-:Y:S01]  /*c230*/  SHF.R.U32.HI R0, RZ, 0x4, R0 ;  /* 0x00000004ff007819 */ /* 0x000fe20000011600 */
[----:B------:R-:W-:Y:S01]  /*c240*/  IMAD.MOV.U32 R11, RZ, RZ, -0x3ffffff0 ;  /* 0xc0000010ff0b7424 */ /* 0x000fe200078e00ff */
[----:B------:R-:W-:-:S02]  /*c250*/  ULDC UR36, c[0x0][0x9dc] ;  /* 0x0002770000247ab9 */ /* 0x000fc40000000800 */
[----:B------:R-:W-:-:S04]  /*c260*/  LOP3.LUT R0, R0, 0x3fff, RZ, 0xc0, !PT ;  /* 0x00003fff00007812 */ /* 0x000fc800078ec0ff */
[----:B01----:R-:W-:-:S05]  /*c270*/  LOP3.LUT R3, R0, 0x10000, RZ, 0xfc, !PT ;  /* 0x0001000000037812 */ /* 0x003fca00078efcff */
[----:B------:R-:W-:Y:S01]  /*c280*/  IMAD R4, R18, 0x300, R3 ;  /* 0x0000030012047824 */ /* 0x000fe200078e0203 */
[----:B------:R-:W-:Y:S01]  /*c290*/  R2UR UR4, R6 ;  /* 0x00000000060472ca */ /* 0x000fe200000e0000 */
[----:B------:R-:W-:Y:S01]  /*c2a0*/  WARPGROUP.ARRIVE ;  /* 0x00000000000079c5 */ /* 0x000fe20000000000 */
[----:B------:R-:W-:Y:S01]  /*c2b0*/  R2UR UR5, R7 ;  /* 0x00000000070572ca */ /* 0x000fe200000e0000 */
[----:B------:R0:W-:Y:S01]  /*c2c0*/  STL [R1+0x1c], R3 ;  /* 0x00001c0301007387 */ /* 0x0001e20000100800 */
[----:B------:R-:W-:Y:S02]  /*c2d0*/  R2UR UR6, R4 ;  /* 0x00000000040672ca */ /* 0x000fe400000e0000 */
[----:B------:R-:W-:Y:S01]  /*c2e0*/  R2UR UR7, R5 ;  /* 0x00000000050772ca */ /* 0x000fe200000e0000 */
[----:B------:R-:W3:Y:S04]  /*c2f0*/  LDL R91, [R1+0x6c] ;  /* 0x00006c00015b7983 */ /* 0x000ee80000100800 */
[----:B------:R-:W3:Y:S04]  /*c300*/  LDL.LU R90, [R1+0x44] ;  /* 0x00004400015a7983 */ /* 0x000ee80000300800 */
[----:B------:R-:W4:Y:S04]  /*c310*/  LDL R95, [R1+0x30] ;  /* 0x00003000015f7983 */ /* 0x000f280000100800 */
[----:B------:R-:W-:Y:S01]  /*c320*/  QGMMA.64x128x32.F32.E4M3.E4M3 R24, gdesc[UR4], RZ, !UPT, gsb0 ;  /* 0x01e00000041879f3 */ /* 0x000fe2000c0008ff */
[----:B------:R-:W4:Y:S01]  /*c330*/  LDL R94, [R1+0x38] ;  /* 0x00003800015e7983 */ /* 0x000f220000100800 */
[----:B------:R-:W-:Y:S01]  /*c340*/  VIADD R10, R6, 0x180 ;  /* 0x00000180060a7836 */ /* 0x000fe20000000000 */
[----:B------:R-:W-:Y:S01]  /*c350*/  R2UR UR5, R11 ;  /* 0x000000000b0572ca */ /* 0x000fe200000e0000 */
[----:B------:R-:W-:Y:S01]  /*c360*/  VIADD R8, R4, 0x100 ;  /* 0x0000010004087836 */ /* 0x000fe20000000000 */
[----:B--2---:R-:W-:Y:S01]  /*c370*/  ISETP.GE.AND P2, PT, R15, 0x1, PT ;  /* 0x000000010f00780c */ /* 0x004fe20003f46270 */
[----:B------:R-:W-:Y:S01]  /*c380*/  IMAD.MOV.U32 R9, RZ, RZ, -0x3ffffff0 ;  /* 0xc0000010ff097424 */ /* 0x000fe200078e00ff */
[----:B------:R-:W-:Y:S01]  /*c390*/  R2UR UR4, R10 ;  /* 0x000000000a0472ca */ /* 0x000fe200000e0000 */
[----:B------:R-:W-:Y:S01]  /*c3a0*/  VIADD R4, R4, 0x200 ;  /* 0x0000020004047836 */ /* 0x000fe20000000000 */
[----:B------:R-:W-:Y:S01]  /*c3b0*/  R2UR UR6, R8 ;  /* 0x00000000080672ca */ /* 0x000fe200000e0000 */
[----:B------:R-:W-:Y:S01]  /*c3c0*/  VIADD R8, R6, 0x300 ;  /* 0x0000030006087836 */ /* 0x000fe20000000000 */
[----:B------:R-:W-:Y:S01]  /*c3d0*/  R2UR UR7, R9 ;  /* 0x00000000090772ca */ /* 0x000fe200000e0000 */
[----:B------:R-:W-:Y:S01]  /*c3e0*/  IMAD.MOV.U32 R9, RZ, RZ, -0x3ffffff0 ;  /* 0xc0000010ff097424 */ /* 0x000fe200078e00ff */
[----:B------:R-:W-:Y:S01]  /*c3f0*/  ULOP3.LUT UR36, URZ, UR36, URZ, 0x33, !UPT ;  /* 0x000000243f247292 */ /* 0x000fe2000f8e333f */
[----:B------:R-:W-:Y:S01]  /*c400*/  IMAD.MOV.U32 R5, RZ, RZ, -0x3ffffff0 ;  /* 0xc0000010ff057424 */ /* 0x000fe200078e00ff */
[----:B------:R-:W-:Y:S01]  /*c410*/  LOP3.LUT R16, R16, 0xffffff7f, RZ, 0xc0, !PT ;  /* 0xffffff7f10107812 */ /* 0x000fe200078ec0ff */
[----:B------:R-:W-:-:S03]  /*c420*/  @!P1 VIADD R12, R12, 0x19c40 ;  /* 0x00019c400c0c9836 */ /* 0x000fc60000000000 */
[----:B------:R-:W-:Y:S02]  /*c430*/  @P2 LOP3.LUT R16, R16, 0x80, RZ, 0xfc, !PT ;  /* 0x0000008010102812 */ /* 0x000fe400078efcff */
[----:B------:R-:W-:Y:S01]  /*c440*/  @!P1 PRMT R12, RZ, 0x654, R12 ;  /* 0x00000654ff0c9816 */ /* 0x000fe2000000000c */
[----:B------:R-:W-:Y:S02]  /*c450*/  WARPGROUP.DEPBAR.LE gsb0, 0x0 ;  /* 0x00008000000079c5 */ /* 0x000fe40000010000 */
[----:B------:R-:W-:-:S06]  /*c460*/  WARPGROUP.ARRIVE ;  /* 0x00000000000079c5 */ /* 0x000fcc0000000000 */
[----:B------:R-:W-:Y:S01]  /*c470*/  QGMMA.64x128x32.F32.E4M3.E4M3 R24, gdesc[UR4], R24, gsb0 ;  /* 0x01e00000041879f3 */ /* 0x000fe20008000818 */
[----:B------:R-:W-:Y:S02]  /*c480*/  R2UR UR4, R8 ;  /* 0x00000000080472ca */ /* 0x000fe400000e0000 */
[----:B------:R-:W-:Y:S02]  /*c490*/  R2UR UR5, R9 ;  /* 0x00000000090572ca */ /* 0x000fe400000e0000 */
[----:B------:R-:W-:Y:S01]  /*c4a0*/  R2UR UR6, R4 ;  /* 0x00000000040672ca */ /* 0x000fe200000e0000 */
[----:B------:R-:W-:Y:S01]  /*c4b0*/  IMAD.MOV.U32 R4, RZ, RZ, -0x80 ;  /* 0xffffff80ff047424 */ /* 0x000fe200078e00ff */
[----:B------:R-:W-:Y:S01]  /*c4c0*/  R2UR UR7, R5 ;  /* 0x00000000050772ca */ /* 0x000fe200000e0000 */
[----:B------:R-:W-:Y:S02]  /*c4d0*/  WARPGROUP.DEPBAR.LE gsb0, 0x0 ;  /* 0x00008000000079c5 */ /* 0x000fe40000010000 */
[----:B------:R-:W-:-:S10]  /*c4e0*/  WARPGROUP.ARRIVE ;  /* 0x00000000000079c5 */ /* 0x000fd40000000000 */
[----:B------:R-:W-:Y:S01]  /*c4f0*/  QGMMA.64x128x32.F32.E4M3.E4M3 R24, gdesc[UR4], R24, gsb0 ;  /* 0x01e00000041879f3 */ /* 0x000fe20008000818 */
[----:B---3--:R-:W-:-:S05]  /*c500*/  IMAD R152, R90, 0xc0, R91 ;  /* 0x000000c05a987824 */ /* 0x008fca00078e025b */
[----:B------:R1:W-:Y:S01]  /*c510*/  STL [R1], R152 ;  /* 0x0000009801007387 */ /* 0x0003e20000100800 */
[----:B------:R-:W-:Y:S02]  /*c520*/  WARPGROUP.DEPBAR.LE gsb0, 0x0 ;  /* 0x00008000000079c5 */ /* 0x000fe40000010000 */
        /* <DEDUP_REMOVED lines=61> */
[----:B----4-:R-:W-:-:S02]  /*c900*/  IMAD.IADD R93, R95, 0x1, R81 ;  /* 0x000000015f5d7824 */ /* 0x010fc400078e0251 */
[C---:B------:R-:W-:Y:S01]  /*c910*/  FMUL.FTZ R83, R2.reuse, R84 ;  /* 0x0000005402537220 */ /* 0x040fe20000410000 */
[C---:B------:R-:W-:Y:S01]  /*c920*/  FMUL.FTZ R82, R2.reuse, R85 ;  /* 0x0000005502527220 */ /* 0x040fe20000410000 */
[C---:B------:R-:W-:Y:S01]  /*c930*/  FMUL.FTZ R77, R2.reuse, R86 ;  /* 0x00000056024d7220 */ /* 0x040fe20000410000 */
[----:B------:R-:W-:Y:S01]  /*c940*/  FMUL.FTZ R79, R2, R87 ;  /* 0x00000057024f7220 */ /* 0x000fe20000410000 */
[--C-:B------:R-:W-:Y:S01]  /*c950*/  IADD3 R5, -R94, 0x1, R93.reuse ;  /* 0x000000015e057810 */ /* 0x100fe20007ffe15d */
[----:B------:R-:W0:Y:S01]  /*c960*/  MUFU.TANH R13, R13 ;  /* 0x0000000d000d7308 */ /* 0x000e220000002400 */
[C---:B------:R-:W-:Y:S01]  /*c970*/  IMAD R93, R156.reuse, -0x2, R93 ;  /* 0xfffffffe9c5d7824 */ /* 0x040fe200078e025d */
[----:B------:R2:W-:Y:S02]  /*c980*/  @!P1 SYNCS.ARRIVE.TRANS64.RED.A1T0 RZ, [R12+URZ], RZ ;  /* 0x000000ff0cff99a7 */ /* 0x0005e4000810043f */
[----:B------:R-:W-:-:S04]  /*c990*/  IMAD R5, R156, -0x2, R5 ;  /* 0xfffffffe9c057824 */ /* 0x000fc800078e0205 */
[----:B------:R-:W3:Y:S01]  /*c9a0*/  MUFU.TANH R21, R21 ;  /* 0x0000001500157308 */ /* 0x000ee20000002400 */
[----:B------:R-:W-:Y:S01]  /*c9b0*/  IMAD.IADD R86, R5, 0x1, R14 ;  /* 0x0000000105567824 */ /* 0x000fe200078e020e */
[----:B--2---:R-:W-:Y:S01]  /*c9c0*/  LEA R12, R89, 0xffffff80, 0x7 ;  /* 0xffffff80590c7811 */ /* 0x004fe200078e38ff */
[----:B------:R-:W-:-:S03]  /*c9d0*/  VIADD R84, R5, UR36 ;  /* 0x0000002405547c36 */ /* 0x000fc60008000000 */
[----:B------:R-:W-:Y:S01]  /*c9e0*/  VIADDMNMX R90, R152, R86, R93, PT ;  /* 0x00000056985a7246 */ /* 0x000fe2000380015d */
[----:B------:R-:W-:Y:S01]  /*c9f0*/  IMAD.IADD R92, R84, 0x1, R152 ;  /* 0x00000001545c7824 */ /* 0x000fe200078e0298 */
        /* <DEDUP_REMOVED lines=74> */
.L_x_9137:
[----:B------:R-:W-:-:S13]  /*cea0*/  ISETP.NE.AND P2, PT, R15, 0x1, PT ;  /* 0x000000010f00780c */ /* 0x000fda0003f45270 */
[----:B------:R-:W1:Y:S02]  /*ceb0*/  @P2 LDC.64 R4, c[0x0][0x9e8] ;  /* 0x00027a00ff042b82 */ /* 0x000e640000000a00 */
[----:B-1----:R-:W-:-:S05]  /*cec0*/  @P2 IMAD.HI.U32 R4, R85, R4, RZ ;  /* 0x0000000455042227 */ /* 0x002fca00078e00ff */
[----:B------:R-:W-:-:S07]  /*ced0*/  @P2 SHF.R.U32.HI R85, RZ, R5, R4 ;  /* 0x00000005ff552219 */ /* 0x000fce0000011604 */
.L_x_9138:
[----:B------:R-:W-:Y:S05]  /*cee0*/  BSYNC B0 ;  /* 0x0000000000007941 */ /* 0x000fea0003800000 */
.L_x_9136:
[----:B------:R-:W-:-:S04]  /*cef0*/  IMAD R85, R85, R15, -R12 ;  /* 0x0000000f55557224 */ /* 0x000fc800078e0a0c */
[----:B------:R-:W-:-:S05]  /*cf00*/  IMAD R85, R156, -0x2, R85 ;  /* 0xfffffffe9c557824 */ /* 0x000fca00078e0255 */
[----:B------:R-:W-:Y:S02]  /*cf10*/  VIMNMX R92, R92, R85, !PT ;  /* 0x000000555c5c7248 */ /* 0x000fe40007fe0100 */
[----:B------:R-:W-:-:S07]  /*cf20*/  VIADDMNMX R90, R85, R15, R90, PT ;  /* 0x0000000f555a7246 */ /* 0x000fce000380015a */
.L_x_9135:
[C---:B------:R-:W-:Y:S01]  /*cf30*/  ISETP.GE.AND P3, PT, R81.reuse, 0x9, PT ;  /* 0x000000095100780c */ /* 0x040fe20003f66270 */
[----:B------:R-:W-:Y:S01]  /*cf40*/  VIADD R4, R152, 0x8 ;  /* 0x0000000898047836 */ /* 0x000fe20000000000 */
[C---:B------:R-:W-:Y:S02]  /*cf50*/  ISETP.GE.AND P2, PT, R81.reuse, 0x2, PT ;  /* 0x000000025100780c */ /* 0x040fe40003f46270 */
[----:B------:R-:W-:Y:S01]  /*cf60*/  LOP3.LUT R16, R16, 0xfffffffe, RZ, 0xc0, !PT ;  /* 0xfffffffe10107812 */ /* 0x000fe200078ec0ff */
[----:B------:R-:W-:Y:S01]  /*cf70*/  IMAD.IADD R84, R84, 0x1, R4 ;  /* 0x0000000154547824 */ /* 0x000fe200078e0204 */
[----:B------:R-:W-:Y:S01]  /*cf80*/  ISETP.GT.AND P4, PT, R92, 0x1, !P2 ;  /* 0x000000015c00780c */ /* 0x000fe20005784270 */
[----:B------:R1:W-:Y:S01]  /*cf90*/  STL [R1+0x4], R4 ;  /* 0x0000040401007387 */ /* 0x0003e20000100800 */
[----:B------:R-:W-:Y:S02]  /*cfa0*/  ISETP.GE.AND P5, PT, R81, 0xa, PT ;  /* 0x0000000a5100780c */ /* 0x000fe40003fa6270 */
[----:B------:R-:W-:-:S02]  /*cfb0*/  ISETP.LT.OR P4, PT, R90, 0x2, P4 ;  /* 0x000000025a00780c */ /* 0x000fc40002781670 */
[----:B------:R-:W-:Y:S02]  /*cfc0*/  ISETP.GE.AND P6, PT, R81, 0x1, PT ;  /* 0x000000015100780c */ /* 0x000fe40003fc6270 */
[----:B------:R-:W-:Y:S02]  /*cfd0*/  @P3 LOP3.LUT R16, R16, 0x1, RZ, 0xfc, !PT ;  /* 0x0000000110103812 */ /* 0x000fe400078efcff */
[----:B------:R-:W-:Y:S02]  /*cfe0*/  ISETP.GT.AND P3, PT, R92, 0x8, !P3 ;  /* 0x000000085c00780c */ /* 0x000fe40005f64270 */
[----:B------:R-:W-:Y:S02]  /*cff0*/  FSEL R21, R21, -INF , !P4 ;  /* 0xff80000015157808 */ /* 0x000fe40006000000 */
[----:B------:R-:W-:Y:S02]  /*d000*/  ISETP.LT.OR P3, PT, R90, 0x9, P3 ;  /* 0x000000095a00780c */ /* 0x000fe40001f61670 */
[----:B------:R-:W-:-:S02]  /*d010*/  ISETP.GE.AND P4, PT, R81, 0x11, PT ;  /* 0x000000115100780c */ /* 0x000fc40003f86270 */
[----:B------:R-:W-:Y:S02]  /*d020*/  LOP3.LUT R16, R16, 0xfffffffd, RZ, 0xc0, !PT ;  /* 0xfffffffd10107812 */ /* 0x000fe400078ec0ff */
[----:B0-----:R-:W-:Y:S02]  /*d030*/  FSEL R25, R25, -INF , !P3 ;  /* 0xff80000019197808 */ /* 0x001fe40005800000 */
        /* <DEDUP_REMOVED lines=150> */
[----:B------:R-:W-:-:S02]  /*d9a0*/  ISETP.LT.OR P3, PT, R90, 0x71, P3 ;  /* 0x000000715a00780c */ /* 0x000fc40001f61670 */
[----:B------:R-:W-:Y:S02]  /*d9b0*/  VIADDMNMX R76, R4, R86, R93, PT ;  /* 0x00000056044c7246 */ /* 0x000fe4000380015d */
[----:B------:R-:W-:Y:S02]  /*d9c0*/  FSEL R87, R78, -INF , !P3 ;  /* 0xff8000004e577808 */ /* 0x000fe40005800000 */
[----:B------:R-:W-:Y:S02]  /*d9d0*/  ISETP.GE.AND P3, PT, R81, 0x72, PT ;  /* 0x000000725100780c */ /* 0x000fe40003f66270 */
[----:B------:R-:W-:Y:S02]  /*d9e0*/  @P4 LOP3.LUT R16, R16, 0x8000000, RZ, 0xfc, !PT ;  /* 0x0800000010104812 */ /* 0x000fe400078efcff */
[----:B------:R-:W-:Y:S02]  /*d9f0*/  ISETP.GT.AND P4, PT, R92, 0x71, !P3 ;  /* 0x000000715c00780c */ /* 0x000fe40005f84270 */
[----:B------:R-:W-:-:S02]  /*da00*/  LOP3.LUT R16, R16, 0xefffffff, RZ, 0xc0, !PT ;  /* 0xefffffff10107812 */ /* 0x000fc400078ec0ff */
[----:B------:R-:W-:-:S04]  /*da10*/  ISETP.LT.OR P4, PT, R90, 0x72, P4 ;  /* 0x000000725a00780c */ /* 0x000fc80002781670 */
[----:B------:R-:W-:Y:S02]  /*da20*/  FSEL R91, R80, -INF , !P4 ;  /* 0xff800000505b7808 */ /* 0x000fe40006000000 */
[----:B------:R-:W-:-:S04]  /*da30*/  ISETP.GE.AND P4, PT, R81, 0x79, PT ;  /* 0x000000795100780c */ /* 0x000fc80003f86270 */
[----:B------:R-:W-:-:S04]  /*da40*/  ISETP.GT.AND P5, PT, R92, 0x78, !P4 ;  /* 0x000000785c00780c */ /* 0x000fc800067a4270 */
[----:B------:R-:W-:-:S04]  /*da50*/  ISETP.LT.OR P5, PT, R90, 0x79, P5 ;  /* 0x000000795a00780c */ /* 0x000fc80002fa1670 */
[----:B------:R-:W-:Y:S02]  /*da60*/  FSEL R83, R83, -INF , !P5 ;  /* 0xff80000053537808 */ /* 0x000fe40006800000 */
        /* <DEDUP_REMOVED lines=9> */
[----:B-1----:R-:W-:Y:S05]  /*db00*/  @!P5 BRA `(.L_x_9139) ;  /* 0x000000000054d947 */ /* 0x002fea0003800000 */
        /* <DEDUP_REMOVED lines=12> */
.L_x_9141:
[----:B------:R-:W-:-:S13]  /*dbd0*/  ISETP.NE.AND P5, PT, R15, 0x1, PT ;  /* 0x000000010f00780c */ /* 0x000fda0003fa5270 */
[----:B------:R-:W0:Y:S02]  /*dbe0*/  @P5 LDC.64 R4, c[0x0][0x9e8] ;  /* 0x00027a00ff045b82 */ /* 0x000e240000000a00 */
[----:B0-----:R-:W-:-:S05]  /*dbf0*/  @P5 IMAD.HI.U32 R4, R93, R4, RZ ;  /* 0x000000045d045227 */ /* 0x001fca00078e00ff */
[----:B------:R-:W-:-:S07]  /*dc00*/  @P5 SHF.R.U32.HI R93, RZ, R5, R4 ;  /* 0x00000005ff5d5219 */ /* 0x000fce0000011604 */
.L_x_9142:
[----:B------:R-:W-:Y:S05]  /*dc10*/  BSYNC B0 ;  /* 0x0000000000007941 */ /* 0x000fea0003800000 */
.L_x_9140:
[----:B------:R-:W-:-:S04]  /*dc20*/  IMAD R93, R93, R15, -R12 ;  /* 0x0000000f5d5d7224 */ /* 0x000fc800078e0a0c */
[----:B------:R-:W-:-:S05]  /*dc30*/  IMAD R93, R156, -0x2, R93 ;  /* 0xfffffffe9c5d7824 */ /* 0x000fca00078e025d */
[----:B------:R-:W-:Y:S02]  /*dc40*/  VIMNMX R84, R84, R93, !PT ;  /* 0x0000005d54547248 */ /* 0x000fe40007fe0100 */
[----:B------:R-:W-:-:S07]  /*dc50*/  VIADDMNMX R76, R93, R15, R76, PT ;  /* 0x0000000f5d4c7246 */ /* 0x000fce000380014c */
.L_x_9139:
[----:B------:R-:W-:Y:S01]  /*dc60*/  ISETP.GT.AND P2, PT, R84, 0x1, !P2 ;  /* 0x000000015400780c */ /* 0x000fe20005744270 */
[----:B------:R-:W-:Y:S01]  /*dc70*/  ULDC UR4, c[0x0][0x988] ;  /* 0x0002620000047ab9 */ /* 0x000fe20000000800 */
[----:B------:R-:W-:Y:S01]  /*dc80*/  LOP3.LUT P5, RZ, R16, 0x2000000, RZ, 0xc0, !PT ;  /* 0x0200000010ff7812 */ /* 0x000fe200078ac0ff */
[----:B------:R-:W-:Y:S01]  /*dc90*/  IMAD.IADD R14, R88, 0x1, R14 ;  /* 0x00000001580e7824 */ /* 0x000fe200078e020e */
        /* <DEDUP_REMOVED lines=16> */
[----:B------:R-:W-:Y:S01]  /*dda0*/  FSEL R95, R24, -INF , !P2 ;  /* 0xff800000185f7808 */ /* 0x000fe20005000000 */
[----:B------:R-:W-:Y:S01]  /*ddb0*/  IMAD.U32 R24, RZ, RZ, UR4 ;  /* 0x00000004ff187e24 */ /* 0x000fe2000f8e00ff */
[----:B------:R-:W-:Y:S02]  /*ddc0*/  LOP3.LUT P2, RZ, R16, 0x4000000, RZ, 0xc0, !PT ;  /* 0x0400000010ff7812 */ /* 0x000fe4000784c0ff */
[----:B------:R-:W-:Y:S02]  /*ddd0*/  FMNMX.FTZ R4, R37, R4, !PT ;  /* 0x0000000425047209 */ /* 0x000fe40007810000 */
[----:B------:R-:W-:Y:S02]  /*dde0*/  ISETP.GT.AND P2, PT, R84, 0x10, !P2 ;  /* 0x000000105400780c */ /* 0x000fe40005744270 */
[----:B------:R-:W-:Y:S02]  /*ddf0*/  FMNMX.FTZ R4, R39, R4, !PT ;  /* 0x0000000427047209 */ /* 0x000fe40007810000 */
[----:B------:R-:W-:-:S02]  /*de00*/  ISETP.LT.OR P2, PT, R76, 0x11, P2 ;  /* 0x000000114c00780c */ /* 0x000fc40001741670 */
[----:B------:R-:W-:Y:S02]  /*de10*/  FMNMX.FTZ R4, R41, R4, !PT ;  /* 0x0000000429047209 */ /* 0x000fe40007810000 */
[----:B------:R-:W-:Y:S02]  /*de20*/  FSEL R97, R26, -INF , !P2 ;  /* 0xff8000001a617808 */ /* 0x000fe40005000000 */
        /* <DEDUP_REMOVED lines=31> */
[----:B------:R-:W-:Y:S02]  /*e020*/  ISETP.GT.AND P6, PT, R84, RZ, !P6 ;  /* 0x000000ff5400720c */ /* 0x000fe400077c4270 */
[----:B------:R-:W-:Y:S02]  /*e030*/  FSEL R107, R36, -INF , !P2 ;  /* 0xff800000246b7808 */ /* 0x000fe40005000000 */
[----:B------:R-:W-:-:S02]  /*e040*/  LOP3.LUT P2, RZ, R16, 0x100000, RZ, 0xc0, !PT ;  /* 0x0010000010ff7812 */ /* 0x000fc4000784c0ff */
[----:B------:R-:W-:Y:S02]  /*e050*/  FMNMX.FTZ R4, R67, R4, !PT ;  /* 0x0000000443047209 */ /* 0x000fe40007810000 */
[----:B------:R-:W-:Y:S02]  /*e060*/  ISETP.GT.AND P2, PT, R84, 0x28, !P2 ;  /* 0x000000285400780c */ /* 0x000fe40005744270 */
[C---:B------:R-:W-:Y:S02]  /*e070*/  ISETP.LT.OR P6, PT, R76.reuse, 0x1, P6 ;  /* 0x000000014c00780c */ /* 0x040fe400037c1670 */
[----:B------:R-:W-:Y:S02]  /*e080*/  ISETP.LT.OR P2, PT, R76, 0x29, P2 ;  /* 0x000000294c00780c */ /* 0x000fe40001741670 */
[----:B------:R-:W-:Y:S02]  /*e090*/  FMNMX.FTZ R4, R69, R4, !PT ;  /* 0x0000000445047209 */ /* 0x000fe40007810000 */
[----:B------:R-:W-:-:S02]  /*e0a0*/  FSEL R109, R38, -INF , !P2 ;  /* 0xff800000266d7808 */ /* 0x000fc40005000000 */
[----:B------:R-:W-:Y:S02]  /*e0b0*/  LOP3.LUT P2, RZ, R16, 0x80000, RZ, 0xc0, !PT ;  /* 0x0008000010ff7812 */ /* 0x000fe4000784c0ff */
[----:B------:R-:W-:Y:S02]  /*e0c0*/  FSEL R0, R0, -INF , !P6 ;  /* 0xff80000000007808 */ /* 0x000fe40007000000 */
        /* <DEDUP_REMOVED lines=31> */
[----:B------:R-:W-:Y:S01]  /*e2c0*/  FMNMX.FTZ R30, R103, R30, !PT ;  /* 0x0000001e671e7209 */ /* 0x000fe20007810000 */
[----:B------:R-:W0:Y:S01]  /*e2d0*/  SHFL.BFLY PT, R4, R5, 0x2, 0x1f ;  /* 0x0c401f0005047f89 */ /* 0x000e2200000e0000 */
[----:B------:R-:W-:Y:S02]  /*e2e0*/  FSEL R119, R48, -INF , !P2 ;  /* 0xff80000030777808 */ /* 0x000fe40005000000 */
        /* <DEDUP_REMOVED lines=15> */
[----:B0-----:R-:W-:Y:S02]  /*e3e0*/  FMNMX.FTZ R20, R5, R4, !PT ;  /* 0x0000000405147209 */ /* 0x001fe40007810000 */
[----:B------:R-:W-:Y:S02]  /*e3f0*/  ISETP.LT.OR P2, PT, R76, 0x49, P2 ;  /* 0x000000494c00780c */ /* 0x000fe40001741670 */
[----:B------:R-:W-:Y:S01]  /*e400*/  FMNMX.FTZ R34, R117, R34, !PT ;  /* 0x0000002275227209 */ /* 0x000fe20007810000 */
[----:B------:R-:W0:Y:S01]  /*e410*/  SHFL.BFLY PT, R145, R20, 0x1, 0x1f ;  /* 0x0c201f0014917f89 */ /* 0x000e2200000e0000 */
        /* <DEDUP_REMOVED lines=13> */
[----:B------:R-:W-:Y:S02]  /*e4f0*/  LOP3.LUT P5, RZ, R16, 0x4, RZ, 0xc0, !PT ;  /* 0x0000000410ff7812 */ /* 0x000fe400078ac0ff */
[----:B------:R-:W-:Y:S02]  /*e500*/  FSEL R129, R58, -INF , !P2 ;  /* 0xff8000003a817808 */ /* 0x000fe40005000000 */
[----:B------:R-:W-:Y:S02]  /*e510*/  LOP3.LUT P2, RZ, R16, 0x200, RZ, 0xc0, !PT ;  /* 0x0000020010ff7812 */ /* 0x000fe4000784c0ff */
[----:B------:R-:W-:Y:S02]  /*e520*/  FMNMX.FTZ R38, R129, R36, !PT ;  /* 0x0000002481267209 */ /* 0x000fe40007810000 */
[----:B------:R-:W-:Y:S02]  /*e530*/  ISETP.GT.AND P2, PT, R84, 0x51, !P2 ;  /* 0x000000515400780c */ /* 0x000fe40005744270 */
[----:B0-----:R-:W-:-:S02]  /*e540*/  FMNMX.FTZ R12, R20, R145, !PT ;  /* 0x00000091140c7209 */ /* 0x001fc40007810000 */
[----:B------:R-:W-:Y:S02]  /*e550*/  ISETP.LT.OR P2, PT, R76, 0x52, P2 ;  /* 0x000000524c00780c */ /* 0x000fe40001741670 */
[----:B------:R-:W-:Y:S01]  /*e560*/  ISETP.GT.AND P3, PT, R84, 0x71, !P3 ;  /* 0x000000715400780c */ /* 0x000fe20005f64270 */
[----:B------:R-:W-:-:S01]  /*e570*/  FFMA.FTZ R4, R12, R24, -8 ;  /* 0xc10000000c047423 */ /* 0x000fc20000010018 */
[----:B------:R-:W-:Y:S02]  /*e580*/  FSEL R131, R60, -INF , !P2 ;  /* 0xff8000003c837808 */ /* 0x000fe40005000000 */
[----:B------:R-:W-:Y:S02]  /*e590*/  LOP3.LUT P2, RZ, R16, 0x100, RZ, 0xc0, !PT ;  /* 0x0000010010ff7812 */ /* 0x000fe4000784c0ff */
[----:B------:R-:W-:Y:S02]  /*e5a0*/  FMNMX.FTZ R38, R131, R38, !PT ;  /* 0x0000002683267209 */ /* 0x000fe40007810000 */
[----:B------:R-:W-:-:S02]  /*e5b0*/  ISETP.GT.AND P2, PT, R84, 0x58, !P2 ;  /* 0x000000585400780c */ /* 0x000fc40005744270 */
[----:B------:R-:W-:Y:S02]  /*e5c0*/  ISETP.GT.AND P4, PT, R84, 0x78, !P4 ;  /* 0x000000785400780c */ /* 0x000fe40006784270 */
[C---:B------:R-:W-:Y:S02]  /*e5d0*/  ISETP.LT.OR P2, PT, R76.reuse, 0x59, P2 ;  /* 0x000000594c00780c */ /* 0x040fe40001741670 */
[----:B------:R-:W-:Y:S02]  /*e5e0*/  ISETP.LT.OR P3, PT, R76, 0x72, P3 ;  /* 0x000000724c00780c */ /* 0x000fe40001f61670 */
[----:B------:R-:W-:Y:S02]  /*e5f0*/  FSEL R133, R62, -INF , !P2 ;  /* 0xff8000003e857808 */ /* 0x000fe40005000000 */
[----:B------:R-:W-:Y:S02]  /*e600*/  LOP3.LUT P2, RZ, R16, 0x40, RZ, 0xc0, !PT ;  /* 0x0000004010ff7812 */ /* 0x000fe4000784c0ff */
[----:B------:R-:W-:-:S02]  /*e610*/  FMNMX.FTZ R38, R133, R38, !PT ;  /* 0x0000002685267209 */ /* 0x000fc40007810000 */
[----:B------:R-:W-:Y:S02]  /*e620*/  ISETP.GT.AND P2, PT, R84, 0x59, !P2 ;  /* 0x000000595400780c */ /* 0x000fe40005744270 */
[C---:B------:R-:W-:Y:S02]  /*e630*/  ISETP.LT.OR P4, PT, R76.reuse, 0x79, P4 ;  /* 0x000000794c00780c */ /* 0x040fe40002781670 */
[----:B------:R-:W-:Y:S02]  /*e640*/  ISETP.LT.OR P2, PT, R76, 0x5a, P2 ;  /* 0x0000005a4c00780c */ /* 0x000fe40001741670 */
[----:B------:R-:W-:Y:S02]  /*e650*/  FSEL R77, R77, -INF , !P4 ;  /* 0xff8000004d4d7808 */ /* 0x000fe40006000000 */
[----:B------:R-:W-:Y:S02]  /*e660*/  FSEL R135, R64, -INF , !P2 ;  /* 0xff80000040877808 */ /* 0x000fe40005000000 */
[----:B------:R-:W-:-:S02]  /*e670*/  LOP3.LUT P2, RZ, R16, 0x20, RZ, 0xc0, !PT ;  /* 0x0000002010ff7812 */ /* 0x000fc4000784c0ff */
[----:B------:R-:W-:Y:S02]  /*e680*/  FMNMX.FTZ R38, R135, R38, !PT ;  /* 0x0000002687267209 */ /* 0x000fe40007810000 */
[----:B------:R-:W-:Y:S02]  /*e690*/  ISETP.GT.AND P2, PT, R84, 0x60, !P2 ;  /* 0x000000605400780c */ /* 0x000fe40005744270 */
[----:B------:R-:W-:Y:S02]  /*e6a0*/  ISETP.GE.AND P6, PT, R15, 0x1, PT ;  /* 0x000000010f00780c */ /* 0x000fe40003fc6270 */
[----:B------:R-:W-:-:S04]  /*e6b0*/  ISETP.LT.OR P2, PT, R76, 0x61, P2 ;  /* 0x000000614c00780c */ /* 0x000fc80001741670 */
[----:B------:R-:W-:Y:S02]  /*e6c0*/  FSEL R137, R66, -INF , !P2 ;  /* 0xff80000042897808 */ /* 0x000fe40005000000 */
[----:B------:R-:W-:Y:S02]  /*e6d0*/  LOP3.LUT P2, RZ, R16, 0x10, RZ, 0xc0, !PT ;  /* 0x0000001010ff7812 */ /* 0x000fe4000784c0ff */
[----:B------:R-:W-:Y:S02]  /*e6e0*/  FMNMX.FTZ R40, R137, R38, !PT ;  /* 0x0000002689287209 */ /* 0x000fe40007810000 */
[----:B------:R-:W-:-:S04]  /*e6f0*/  ISETP.GT.AND P2, PT, R84, 0x61, !P2 ;  /* 0x000000615400780c */ /* 0x000fc80005744270 */
[----:B------:R-:W-:-:S04]  /*e700*/  ISETP.LT.OR P2, PT, R76, 0x62, P2 ;  /* 0x000000624c00780c */ /* 0x000fc80001741670 */
[----:B------:R-:W-:Y:S02]  /*e710*/  FSEL R139, R68, -INF , !P2 ;  /* 0xff800000448b7808 */ /* 0x000fe40005000000 */
[----:B------:R-:W-:Y:S02]  /*e720*/  LOP3.LUT P2, RZ, R16, 0x8, RZ, 0xc0, !PT ;  /* 0x0000000810ff7812 */ /* 0x000fe4000784c0ff */
[----:B------:R-:W-:Y:S02]  /*e730*/  FMNMX.FTZ R40, R139, R40, !PT ;  /* 0x000000288b287209 */ /* 0x000fe40007810000 */
[----:B------:R-:W-:-:S04]  /*e740*/  ISETP.GT.AND P2, PT, R84, 0x68, !P2 ;  /* 0x000000685400780c */ /* 0x000fc80005744270 */
[----:B------:R-:W-:-:S04]  /*e750*/  ISETP.LT.OR P2, PT, R76, 0x69, P2 ;  /* 0x000000694c00780c */ /* 0x000fc80001741670 */
[----:B------:R-:W-:Y:S02]  /*e760*/  FSEL R141, R70, -INF , !P2 ;  /* 0xff800000468d7808 */ /* 0x000fe40005000000 */
[----:B------:R-:W-:Y:S02]  /*e770*/  ISETP.GT.AND P2, PT, R84, 0x69, !P5 ;  /* 0x000000695400780c */ /* 0x000fe40006f44270 */
[----:B------:R-:W-:Y:S02]  /*e780*/  FMNMX.FTZ R40, R141, R40, !PT ;  /* 0x000000288d287209 */ /* 0x000fe40007810000 */
[----:B------:R-:W-:Y:S02]  /*e790*/  ISETP.LT.OR P2, PT, R76, 0x6a, P2 ;  /* 0x0000006a4c00780c */ /* 0x000fe40001741670 */
[----:B------:R-:W-:Y:S02]  /*e7a0*/  LOP3.LUT P5, RZ, R16, 0x10000000, RZ, 0xc0, !PT ;  /* 0x1000000010ff7812 */ /* 0x000fe400078ac0ff */
[----:B------:R-:W-:-:S02]  /*e7b0*/  FSEL R143, R72, -INF , !P2 ;  /* 0xff800000488f7808 */ /* 0x000fc40005000000 */
[----:B------:R-:W-:Y:S02]  /*e7c0*/  FSETP.NEU.FTZ.AND P2, PT, R12, -INF , PT ;  /* 0xff8000000c00780b */ /* 0x000fe40003f5d000 */
[----:B------:R-:W-:Y:S02]  /*e7d0*/  FMNMX.FTZ R40, R143, R40, !PT ;  /* 0x000000288f287209 */ /* 0x000fe40007810000 */
[----:B------:R-:W-:Y:S02]  /*e7e0*/  FSEL R4, R4, RZ, P2 ;  /* 0x000000ff04047208 */ /* 0x000fe40001000000 */
[----:B------:R-:W-:Y:S02]  /*e7f0*/  LOP3.LUT P2, RZ, R16, 0x8000000, RZ, 0xc0, !PT ;  /* 0x0800000010ff7812 */ /* 0x000fe4000784c0ff */
[----:B------:R-:W-:Y:S01]  /*e800*/  ISETP.GT.AND P5, PT, R84, 0x79, !P5 ;  /* 0x000000795400780c */ /* 0x000fe20006fa4270 */
[----:B------:R-:W-:-:S01]  /*e810*/  FFMA.FTZ R39, R39, R24, -R4 ;  /* 0x0000001827277223 */ /* 0x000fc20000010804 */
[----:B------:R-:W-:Y:S01]  /*e820*/  ISETP.GT.AND P2, PT, R84, 0x70, !P2 ;  /* 0x000000705400780c */ /* 0x000fe20005744270 */
[----:B------:R-:W-:-:S01]  /*e830*/  FFMA.FTZ R20, R21, R24, -R4 ;  /* 0x0000001815147223 */ /* 0x000fc20000010804 */
[C---:B------:R-:W-:Y:S01]  /*e840*/  ISETP.LT.OR P5, PT, R76.reuse, 0x7a, P5 ;  /* 0x0000007a4c00780c */ /* 0x040fe20002fa1670 */
[----:B------:R0:W-:Y:S01]  /*e850*/  MUFU.EX2 R32, R39 ;  /* 0x0000002700207308 */ /* 0x0001e20000000800 */
[----:B------:R-:W-:Y:S01]  /*e860*/  ISETP.LT.OR P2, PT, R76, 0x71, P2 ;  /* 0x000000714c00780c */ /* 0x000fe20001741670 */
[-CC-:B------:R-:W-:Y:S01]  /*e870*/  FFMA.FTZ R21, R25, R24.reuse, -R4.reuse ;  /* 0x0000001819157223 */ /* 0x180fe20000010804 */
[----:B------:R-:W-:Y:S01]  /*e880*/  FSEL R79, R79, -INF , !P5 ;  /* 0xff8000004f4f7808 */ /* 0x000fe20006800000 */
[-CC-:B------:R-:W-:Y:S01]  /*e890*/  FFMA.FTZ R25, R29, R24.reuse, -R4.reuse ;  /* 0x000000181d197223 */ /* 0x180fe20000010804 */
[----:B------:R-:W-:Y:S01]  /*e8a0*/  FSEL R73, R73, -INF , !P2 ;  /* 0xff80000049497808 */ /* 0x000fe20005000000 */
[-CC-:B------:R-:W-:Y:S01]  /*e8b0*/  FFMA.FTZ R29, R37, R24.reuse, -R4.reuse ;  /* 0x00000018251d7223 */ /* 0x180fe20000010804 */
[----:B------:R-:W-:-:S01]  /*e8c0*/  FFMA.FTZ R37, R53, R24, -R4 ;  /* 0x0000001835257223 */ /* 0x000fc20000010804 */
[-CC-:B------:R-:W-:Y:S01]  /*e8d0*/  FFMA.FTZ R55, R55, R24.reuse, -R4.reuse ;  /* 0x0000001837377223 */ /* 0x180fe20000010804 */
[----:B0-----:R-:W-:Y:S01]  /*e8e0*/  FSEL R39, R74, -INF , !P3 ;  /* 0xff8000004a277808 */ /* 0x001fe20005800000 */
[--C-:B------:R-:W-:Y:S01]  /*e8f0*/  FFMA.FTZ R31, R31, R24, -R4.reuse ;  /* 0x000000181f1f7223 */ /* 0x100fe20000010804 */
[----:B------:R-:W-:Y:S01]  /*e900*/  FMNMX.FTZ R42, R73, R40, !PT ;  /* 0x00000028492a7209 */ /* 0x000fe20007810000 */
[-CC-:B------:R-:W-:Y:S01]  /*e910*/  FFMA.FTZ R35, R35, R24.reuse, -R4.reuse ;  /* 0x0000001823237223 */ /* 0x180fe20000010804 */
[----:B------:R-:W-:-:S01]  /*e920*/  FFMA.FTZ R43, R43, R24, -R4 ;  /* 0x000000182b2b7223 */ /* 0x000fc20000010804 */
[--C-:B------:R-:W-:Y:S01]  /*e930*/  FFMA.FTZ R47, R47, R24, -R4.reuse ;  /* 0x000000182f2f7223 */ /* 0x100fe20000010804 */
[----:B------:R-:W-:Y:S01]  /*e940*/  FMNMX.FTZ R42, R39, R42, !PT ;  /* 0x0000002a272a7209 */ /* 0x000fe20007810000 */
[-CC-:B------:R-:W-:Y:S01]  /*e950*/  FFMA.FTZ R51, R51, R24.reuse, -R4.reuse ;  /* 0x0000001833337223 */ /* 0x180fe20000010804 */
[----:B------:R-:W-:Y:S01]  /*e960*/  MUFU.EX2 R40, R55 ;  /* 0x0000003700287308 */ /* 0x000fe20000000800 */
[----:B------:R-:W-:-:S01]  /*e970*/  FFMA.FTZ R26, R27, R24, -R4 ;  /* 0x000000181b1a7223 */ /* 0x000fc20000010804 */
[----:B------:R-:W-:Y:S01]  /*e980*/  FMNMX.FTZ R42, R77, R42, !PT ;  /* 0x0000002a4d2a7209 */ /* 0x000fe20007810000 */
[----:B------:R-:W-:-:S01]  /*e990*/  FFMA.FTZ R27, R33, R24, -R4 ;  /* 0x00000018211b7223 */ /* 0x000fc20000010804 */
[-CC-:B------:R-:W-:Y:S01]  /*e9a0*/  FFMA.FTZ R33, R45, R24.reuse, -R4.reuse ;  /* 0x000000182d217223 */ /* 0x180fe20000010804 */
[----:B------:R-:W-:-:S01]  /*e9b0*/  FFMA.FTZ R13, R13, R24, -R4 ;  /* 0x000000180d0d7223 */ /* 0x000fc20000010804 */
[----:B------:R-:W-:Y:S01]  /*e9c0*/  FMNMX.FTZ R5, R79, R42, !PT ;  /* 0x0000002a4f057209 */ /* 0x000fe20007810000 */
[----:B------:R-:W-:-:S01]  /*e9d0*/  FFMA.FTZ R42, R59, R24, -R4 ;  /* 0x000000183b2a7223 */ /* 0x000fc20000010804 */
[----:B------:R0:W-:Y:S01]  /*e9e0*/  MUFU.EX2 R28, R31 ;  /* 0x0000001f001c7308 */ /* 0x0001e20000000800 */
[----:B------:R-:W-:-:S01]  /*e9f0*/  FFMA.FTZ R44, R63, R24, -R4 ;  /* 0x000000183f2c7223 */ /* 0x000fc20000010804 */
[-CC-:B------:R-:W-:Y:S01]  /*ea00*/  FFMA.FTZ R45, R65, R24.reuse, -R4.reuse ;  /* 0x00000018412d7223 */ /* 0x180fe20000010804 */
[----:B------:R-:W1:Y:S01]  /*ea10*/  SHFL.BFLY PT, R48, R5, 0x2, 0x1f ;  /* 0x0c401f0005307f89 */ /* 0x000e6200000e0000 */
[----:B------:R-:W-:-:S01]  /*ea20*/  FFMA.FTZ R46, R67, R24, -R4 ;  /* 0x00000018432e7223 */ /* 0x000fc20000010804 */
[-CC-:B------:R-:W-:Y:S01]  /*ea30*/  FFMA.FTZ R50, R85, R24.reuse, -R4.reuse ;  /* 0x0000001855327223 */ /* 0x180fe20000010804 */
[----:B------:R-:W-:-:S02]  /*ea40*/  FFMA.FTZ R52, R91, R24, -R4 ;  /* 0x000000185b347223 */ /* 0x000fc40000010804 */
[----:B------:R2:W-:Y:S01]  /*ea50*/  MUFU.EX2 R30, R35 ;  /* 0x00000023001e7308 */ /* 0x0005e20000000800 */
[----:B0-----:R-:W-:-:S01]  /*ea60*/  FFMA.FTZ R31, R41, R24, -R4 ;  /* 0x00000018291f7223 */ /* 0x001fc20000010804 */
[----:B------:R-:W-:-:S06]  /*ea70*/  FFMA.FTZ R41, R57, R24, -R4 ;  /* 0x0000001839297223 */ /* 0x000fcc0000010804 */
[----:B------:R0:W-:Y:S01]  /*ea80*/  MUFU.EX2 R34, R43 ;  /* 0x0000002b00227308 */ /* 0x0001e20000000800 */
[----:B--2---:R-:W-:-:S01]  /*ea90*/  FFMA.FTZ R35, R49, R24, -R4 ;  /* 0x0000001831237223 */ /* 0x004fc20000010804 */
[----:B------:R-:W-:-:S06]  /*eaa0*/  FFMA.FTZ R49, R75, R24, -R4 ;  /* 0x000000184b317223 */ /* 0x000fcc0000010804 */
[----:B------:R2:W-:Y:S01]  /*eab0*/  MUFU.EX2 R36, R47 ;  /* 0x0000002f00247308 */ /* 0x0005e20000000800 */
[----:B0-----:R-:W-:-:S01]  /*eac0*/  FFMA.FTZ R43, R61, R24, -R4 ;  /* 0x000000183d2b7223 */ /* 0x001fc20000010804 */
[----:B-1----:R-:W-:Y:S01]  /*ead0*/  FMNMX.FTZ R53, R5, R48, !PT ;  /* 0x0000003005357209 */ /* 0x002fe20007810000 */
[----:B------:R-:W-:-:S04]  /*eae0*/  FFMA.FTZ R48, R71, R24, -R4 ;  /* 0x0000001847307223 */ /* 0x000fc80000010804 */
[----:B------:R-:W0:Y:S01]  /*eaf0*/  SHFL.BFLY PT, R54, R53, 0x1, 0x1f ;  /* 0x0c201f0035367f89 */ /* 0x000e2200000e0000 */
[----:B------:R1:W-:Y:S01]  /*eb00*/  MUFU.EX2 R38, R51 ;  /* 0x0000003300267308 */ /* 0x0003e20000000800 */
[----:B--2---:R-:W-:-:S07]  /*eb10*/  FFMA.FTZ R47, R69, R24, -R4 ;  /* 0x00000018452f7223 */ /* 0x004fce0000010804 */
[----:B------:R-:W-:Y:S01]  /*eb20*/  MUFU.EX2 R13, R13 ;  /* 0x0000000d000d7308 */ /* 0x000fe20000000800 */
[----:B-1----:R-:W-:-:S07]  /*eb30*/  FFMA.FTZ R51, R87, R24, -R4 ;  /* 0x0000001857337223 */ /* 0x002fce0000010804 */
[----:B------:R-:W1:Y:S01]  /*eb40*/  MUFU.EX2 R20, R20 ;  /* 0x0000001400147308 */ /* 0x000e620000000800 */
[----:B0-----:R-:W-:Y:S01]  /*eb50*/  FMNMX.FTZ R5, R53, R54, !PT ;  /* 0x0000003635057209 */ /* 0x001fe20007810000 */
[-CC-:B------:R-:W-:Y:S01]  /*eb60*/  FFMA.FTZ R53, R83, R24.reuse, -R4.reuse ;  /* 0x0000001853357223 */ /* 0x180fe20000010804 */
[----:B------:R-:W-:-:S05]  /*eb70*/  FFMA.FTZ R54, R81, R24, -R4 ;  /* 0x0000001851367223 */ /* 0x000fca0000010804 */
[----:B------:R-:W0:Y:S01]  /*eb80*/  MUFU.EX2 R21, R21 ;  /* 0x0000001500157308 */ /* 0x000e220000000800 */
[C---:B------:R-:W-:Y:S01]  /*eb90*/  FSETP.NEU.FTZ.AND P2, PT, R5.reuse, -INF , PT ;  /* 0xff8000000500780b */ /* 0x040fe20003f5d000 */
[----:B------:R-:W-:-:S05]  /*eba0*/  FFMA.FTZ R55, R5, R24, -8 ;  /* 0xc100000005377423 */ /* 0x000fca0000010018 */
[----:B------:R-:W-:Y:S01]  /*ebb0*/  FSEL R4, R55, RZ, P2 ;  /* 0x000000ff37047208 */ /* 0x000fe20001000000 */
[----:B------:R-:W2:Y:S01]  /*ebc0*/  MUFU.EX2 R26, R26 ;  /* 0x0000001a001a7308 */ /* 0x000ea20000000800 */
[----:B-1----:R-:W-:-:S03]  /*ebd0*/  FADD.FTZ R72, R13, R20 ;  /* 0x000000140d487221 */ /* 0x002fc60000010000 */
[-CC-:B------:R-:W-:Y:S01]  /*ebe0*/  FFMA.FTZ R0, R0, R24.reuse, -R4.reuse ;  /* 0x0000001800007223 */ /* 0x180fe20000010804 */
[----:B------:R-:W-:-:S01]  /*ebf0*/  FFMA.FTZ R3, R3, R24, -R4 ;  /* 0x0000001803037223 */ /* 0x000fc20000010804 */
[-CC-:B------:R-:W-:Y:S01]  /*ec00*/  FFMA.FTZ R55, R93, R24.reuse, -R4.reuse ;  /* 0x000000185d377223 */ /* 0x180fe20000010804 */
[----:B------:R-:W-:-:S01]  /*ec10*/  FFMA.FTZ R56, R95, R24, -R4 ;  /* 0x000000185f387223 */ /* 0x000fc20000010804 */
[-CC-:B------:R-:W-:Y:S01]  /*ec20*/  FFMA.FTZ R57, R97, R24.reuse, -R4.reuse ;  /* 0x0000001861397223 */ /* 0x180fe20000010804 */
[----:B------:R-:W1:Y:S01]  /*ec30*/  MUFU.EX2 R25, R25 ;  /* 0x0000001900197308 */ /* 0x000e620000000800 */
[----:B------:R-:W-:-:S01]  /*ec40*/  FFMA.FTZ R58, R99, R24, -R4 ;  /* 0x00000018633a7223 */ /* 0x000fc20000010804 */
[----:B------:R-:W-:Y:S01]  /*ec50*/  FFMA.FTZ R59, R101, R24, -R4 ;  /* 0x00000018653b7223 */ /* 0x000fe20000010804 */
[----:B0-----:R-:W-:-:S01]  /*ec60*/  FADD.FTZ R75, R21, R72 ;  /* 0x00000048154b7221 */ /* 0x001fc20000010000 */
[-CC-:B------:R-:W-:Y:S01]  /*ec70*/  FFMA.FTZ R60, R103, R24.reuse, -R4.reuse ;  /* 0x00000018673c7223 */ /* 0x180fe20000010804 */
[----:B------:R-:W-:-:S01]  /*ec80*/  FFMA.FTZ R61, R105, R24, -R4 ;  /* 0x00000018693d7223 */ /* 0x000fc20000010804 */
[-CC-:B------:R-:W-:Y:S01]  /*ec90*/  FFMA.FTZ R62, R107, R24.reuse, -R4.reuse ;  /* 0x000000186b3e7223 */ /* 0x180fe20000010804 */
[----:B------:R-:W-:-:S01]  /*eca0*/  FFMA.FTZ R63, R109, R24, -R4 ;  /* 0x000000186d3f7223 */ /* 0x000fc20000010804 */
[----:B------:R-:W-:Y:S01]  /*ecb0*/  MUFU.EX2 R0, R0 ;  /* 0x0000000000007308 */ /* 0x000fe20000000800 */
[----:B--2---:R-:W-:-:S01]  /*ecc0*/  FADD.FTZ R76, R26, R75 ;  /* 0x0000004b1a4c7221 */ /* 0x004fc20000010000 */
[-CC-:B------:R-:W-:Y:S01]  /*ecd0*/  FFMA.FTZ R64, R111, R24.reuse, -R4.reuse ;  /* 0x000000186f407223 */ /* 0x180fe20000010804 */
[----:B------:R-:W-:-:S01]  /*ece0*/  FFMA.FTZ R65, R113, R24, -R4 ;  /* 0x0000001871417223 */ /* 0x000fc20000010804 */
[----:B------:R-:W-:Y:S01]  /*ecf0*/  F2FP.SATFINITE.E4M3.F32.PACK_AB_MERGE_C R148, R26, R21, RZ ;  /* 0x000000151a94723e */ /* 0x000fe200048070ff */
[----:B------:R-:W-:-:S01]  /*ed00*/  FFMA.FTZ R66, R115, R24, -R4 ;  /* 0x0000001873427223 */ /* 0x000fc20000010804 */
[-CC-:B------:R-:W-:Y:S01]  /*ed10*/  FFMA.FTZ R67, R117, R24.reuse, -R4.reuse ;  /* 0x0000001875437223 */ /* 0x180fe20000010804 */
[----:B------:R-:W-:-:S01]  /*ed20*/  FFMA.FTZ R68, R119, R24, -R4 ;  /* 0x0000001877447223 */ /* 0x000fc20000010804 */
[----:B------:R-:W0:Y:S01]  /*ed30*/  MUFU.EX2 R3, R3 ;  /* 0x0000000300037308 */ /* 0x000e220000000800 */
[----:B-1----:R-:W-:-:S01]  /*ed40*/  FADD.FTZ R81, R25, R76 ;  /* 0x0000004c19517221 */ /* 0x002fc20000010000 */
[-C--:B------:R-:W-:Y:S01]  /*ed50*/  FFMA.FTZ R69, R121, R24.reuse, -R4 ;  /* 0x0000001879457223 */ /* 0x080fe20000010804 */
[----:B------:R-:W-:Y:S01]  /*ed60*/  F2FP.SATFINITE.E4M3.F32.PACK_AB_MERGE_C R148, R20, R13, R148 ;  /* 0x0000000d1494723e */ /* 0x000fe20004807094 */
[----:B------:R-:W-:Y:S01]  /*ed70*/  FFMA.FTZ R70, R123, R24, -R4 ;  /* 0x000000187b467223 */ /* 0x000fe20000010804 */
[----:B------:R-:W-:-:S01]  /*ed80*/  FADD.FTZ R78, R28, R81 ;  /* 0x000000511c4e7221 */ /* 0x000fc20000010000 */
        /* <DEDUP_REMOVED lines=12> */
[----:B------:R-:W-:-:S06]  /*ee50*/  FFMA.FTZ R79, R79, R24, -R4 ;  /* 0x000000184f4f7223 */ /* 0x000fcc0000010804 */
[----:B------:R-:W0:Y:S01]  /*ee60*/  MUFU.EX2 R57, R57 ;  /* 0x0000003900397308 */ /* 0x000e220000000800 */
[----:B-1----:R-:W-:-:S01]  /*ee70*/  FADD.FTZ R75, R55, R74 ;  /* 0x0000004a374b7221 */ /* 0x002fc20000010000 */
[----:B------:R-:W-:-:S06]  /*ee80*/  FFMA.FTZ R74, R129, R24, -R4 ;  /* 0x00000018814a7223 */ /* 0x000fcc0000010804 */
[----:B------:R-:W1:Y:S01]  /*ee90*/  MUFU.EX2 R27, R27 ;  /* 0x0000001b001b7308 */ /* 0x000e620000000800 */
[----:B--2---:R-:W-:-:S01]  /*eea0*/  FADD.FTZ R76, R56, R75 ;  /* 0x0000004b384c7221 */ /* 0x004fc20000010000 */
[----:B------:R-:W-:Y:S01]  /*eeb0*/  FFMA.FTZ R75, R131, R24, -R4 ;  /* 0x00000018834b7223 */ /* 0x000fe20000010804 */
[----:B------:R-:W-:-:S04]  /*eec0*/  F2FP.SATFINITE.E4M3.F32.PACK_AB_MERGE_C R55, R56, R55, RZ ;  /* 0x000000373837723e */ /* 0x000fc800048070ff */
[----:B------:R-:W-:Y:S01]  /*eed0*/  F2FP.SATFINITE.E4M3.F32.PACK_AB_MERGE_C R149, R3, R0, R55 ;  /* 0x000000000395723e */ /* 0x000fe20004807037 */
[----:B------:R-:W2:Y:S01]  /*eee0*/  MUFU.EX2 R58, R58 ;  /* 0x0000003a003a7308 */ /* 0x000ea20000000800 */
[----:B0-----:R-:W-:-:S07]  /*eef0*/  FADD.FTZ R81, R57, R76 ;  /* 0x0000004c39517221 */ /* 0x001fce0000010000 */
[----:B------:R-:W0:Y:S01]  /*ef00*/  MUFU.EX2 R59, R59 ;  /* 0x0000003b003b7308 */ /* 0x000e220000000800 */
[----:B-1----:R-:W-:-:S01]  /*ef10*/  FADD.FTZ R83, R27, R78 ;  /* 0x0000004e1b537221 */ /* 0x002fc20000010000 */
[----:B------:R-:W-:-:S03]  /*ef20*/  F2FP.SATFINITE.E4M3.F32.PACK_AB_MERGE_C R150, R30, R27, RZ ;  /* 0x0000001b1e96723e */ /* 0x000fc600048070ff */
[----:B------:R-:W-:Y:S01]  /*ef30*/  FADD.FTZ R78, R30, R83 ;  /* 0x000000531e4e7221 */ /* 0x000fe20000010000 */
[----:B------:R-:W-:Y:S02]  /*ef40*/  F2FP.SATFINITE.E4M3.F32.PACK_AB_MERGE_C R150, R28, R25, R150 ;  /* 0x000000191c96723e */ /* 0x000fe40004807096 */
        /* <DEDUP_REMOVED lines=8> */
[----:B--2---:R-:W-:-:S01]  /*efd0*/  FADD.FTZ R26, R60, R81 ;  /* 0x000000513c1a7221 */ /* 0x004fc20000010000 */
[----:B------:R-:W-:-:S04]  /*efe0*/  F2FP.SATFINITE.E4M3.F32.PACK_AB_MERGE_C R59, R60, R59, RZ ;  /* 0x0000003b3c3b723e */ /* 0x000fc800048070ff */
[----:B------:R-:W-:Y:S02]  /*eff0*/  F2FP.SATFINITE.E4M3.F32.PACK_AB_MERGE_C R151, R58, R57, R59 ;  /* 0x000000393a97723e */ /* 0x000fe4000480703b */
[----:B------:R-:W2:Y:S01]  /*f000*/  MUFU.EX2 R62, R62 ;  /* 0x0000003e003e7308 */ /* 0x000ea20000000800 */
[----:B0-----:R-:W-:-:S01]  /*f010*/  FADD.FTZ R27, R61, R26 ;  /* 0x0000001a3d1b7221 */ /* 0x001fc20000010000 */
[----:B------:R-:W-:-:S06]  /*f020*/  FFMA.FTZ R26, R135, R24, -R4 ;  /* 0x00000018871a7223 */ /* 0x000fcc0000010804 */
        /* <DEDUP_REMOVED lines=31> */
[----:B------:R-:W-:Y:S01]  /*f220*/  MUFU.EX2 R41, R41 ;  /* 0x0000002900297308 */ /* 0x000fe20000000800 */
[----:B--2---:R-:W-:-:S01]  /*f230*/  FADD.FTZ R28, R68, R25 ;  /* 0x00000019441c7221 */ /* 0x004fc20000010000 */
[----:B------:R-:W-:-:S04]  /*f240*/  F2FP.SATFINITE.E4M3.F32.PACK_AB_MERGE_C R67, R68, R67, RZ ;  /* 0x000000434443723e */ /* 0x000fc800048070ff */
[----:B------:R-:W-:Y:S02]  /*f250*/  F2FP.SATFINITE.E4M3.F32.PACK_AB_MERGE_C R147, R66, R65, R67 ;  /* 0x000000414293723e */ /* 0x000fe40004807043 */
[----:B------:R-:W1:Y:S01]  /*f260*/  MUFU.EX2 R42, R42 ;  /* 0x0000002a002a7308 */ /* 0x000e620000000800 */
[----:B0-----:R-:W-:-:S07]  /*f270*/  FADD.FTZ R25, R69, R28 ;  /* 0x0000001c45197221 */ /* 0x001fce0000010000 */
[----:B------:R-:W0:Y:S08]  /*f280*/  MUFU.EX2 R70, R70 ;  /* 0x0000004600467308 */ /* 0x000e300000000800 */
[----:B------:R-:W2:Y:S01]  /*f290*/  MUFU.EX2 R71, R71 ;  /* 0x0000004700477308 */ /* 0x000ea20000000800 */
[----:B-1----:R-:W-:Y:S01]  /*f2a0*/  F2FP.SATFINITE.E4M3.F32.PACK_AB_MERGE_C R140, R42, R41, RZ ;  /* 0x000000292a8c723e */ /* 0x002fe200048070ff */
[----:B------:R-:W-:-:S03]  /*f2b0*/  FADD.FTZ R41, R41, R30 ;  /* 0x0000001e29297221 */ /* 0x000fc60000010000 */
[----:B------:R-:W-:Y:S01]  /*f2c0*/  F2FP.SATFINITE.E4M3.F32.PACK_AB_MERGE_C R140, R40, R37, R140 ;  /* 0x00000025288c723e */ /* 0x000fe2000480708c */
[----:B------:R-:W-:-:S02]  /*f2d0*/  FADD.FTZ R42, R42, R41 ;  /* 0x000000292a2a7221 */ /* 0x000fc40000010000 */
[----:B------:R-:W-:Y:S01]  /*f2e0*/  MUFU.EX2 R45, R45 ;  /* 0x0000002d002d7308 */ /* 0x000fe20000000800 */
[----:B0-----:R-:W-:-:S07]  /*f2f0*/  FADD.FTZ R30, R70, R25 ;  /* 0x00000019461e7221 */ /* 0x001fce0000010000 */
[----:B------:R-:W0:Y:S01]  /*f300*/  MUFU.EX2 R46, R46 ;  /* 0x0000002e002e7308 */ /* 0x000e220000000800 */
[----:B--2---:R-:W-:-:S07]  /*f310*/  FADD.FTZ R25, R71, R30 ;  /* 0x0000001e47197221 */ /* 0x004fce0000010000 */
[----:B------:R-:W1:Y:S08]  /*f320*/  MUFU.EX2 R72, R72 ;  /* 0x0000004800487308 */ /* 0x000e700000000800 */
[----:B------:R-:W-:Y:S01]  /*f330*/  MUFU.EX2 R43, R43 ;  /* 0x0000002b002b7308 */ /* 0x000fe20000000800 */
[----:B0-----:R-:W-:-:S07]  /*f340*/  F2FP.SATFINITE.E4M3.F32.PACK_AB_MERGE_C R142, R46, R45, RZ ;  /* 0x0000002d2e8e723e */ /* 0x001fce00048070ff */
[----:B------:R-:W0:Y:S01]  /*f350*/  MUFU.EX2 R44, R44 ;  /* 0x0000002c002c7308 */ /* 0x000e220000000800 */
[----:B-1----:R-:W-:-:S01]  /*f360*/  FADD.FTZ R25, R72, R25 ;  /* 0x0000001948197221 */ /* 0x002fc20000010000 */
[----:B------:R-:W-:-:S06]  /*f370*/  F2FP.SATFINITE.E4M3.F32.PACK_AB_MERGE_C R71, R72, R71, RZ ;  /* 0x000000474847723e */ /* 0x000fcc00048070ff */
        /* <DEDUP_REMOVED lines=18> */
[----:B------:R-:W-:-:S06]  /*f4a0*/  F2FP.SATFINITE.E4M3.F32.PACK_AB_MERGE_C R21, R26, R21, RZ ;  /* 0x000000151a15723e */ /* 0x000fcc00048070ff */
        /* <DEDUP_REMOVED lines=13> */
[----:B------:R1:W2:Y:S08]  /*f580*/  MUFU.EX2 R28, R143 ;  /* 0x0000008f001c7308 */ /* 0x0002b00000000800 */
[----:B------:R-:W-:Y:S01]  /*f590*/  MUFU.EX2 R51, R51 ;  /* 0x0000003300337308 */ /* 0x000fe20000000800 */
[----:B0-----:R-:W-:Y:S02]  /*f5a0*/  F2FP.SATFINITE.E4M3.F32.PACK_AB_MERGE_C R0, R54, R53, RZ ;  /* 0x000000353600723e */ /* 0x001fe400048070ff */
[----:B-1----:R-:W-:-:S05]  /*f5b0*/  F2FP.SATFINITE.E4M3.F32.PACK_AB_MERGE_C R143, R75, R74, R21 ;  /* 0x0000004a4b8f723e */ /* 0x002fca0004807015 */
[----:B------:R-:W0:Y:S01]  /*f5c0*/  MUFU.EX2 R52, R52 ;  /* 0x0000003400347308 */ /* 0x000e220000000800 */
[C---:B--2---:R-:W-:Y:S01]  /*f5d0*/  F2FP.SATFINITE.E4M3.F32.PACK_AB_MERGE_C R25, R28.reuse, R141, RZ ;  /* 0x0000008d1c19723e */ /* 0x044fe200048070ff */
        /* <DEDUP_REMOVED lines=14> */
[----:B------:R-:W-:Y:S01]  /*f6c0*/  VIADD R0, R89, 0xfffffffe ;  /* 0xfffffffe59007836 */ /* 0x000fe20000000000 */
[C---:B-1----:R-:W-:Y:S02]  /*f6d0*/  F2FP.SATFINITE.E4M3.F32.PACK_AB_MERGE_C R21, R26.reuse, R77, RZ ;  /* 0x0000004d1a15723e */ /* 0x042fe400048070ff */
[----:B------:R-:W-:-:S02]  /*f6e0*/  FADD.FTZ R3, R26, R3 ;  /* 0x000000031a037221 */ /* 0x000fc40000010000 */
        /* <DEDUP_REMOVED lines=14> */
.L_x_9145:
[----:B------:R-:W-:-:S13]  /*f7d0*/  ISETP.NE.AND P2, PT, R15, 0x1, PT ;  /* 0x000000010f00780c */ /* 0x000fda0003f45270 */
[----:B------:R-:W0:Y:S02]  /*f7e0*/  @P2 LDC.64 R20, c[0x0][0x9e8] ;  /* 0x00027a00ff142b82 */ /* 0x000e240000000a00 */
[----:B0-----:R-:W-:-:S05]  /*f7f0*/  @P2 IMAD.HI.U32 R20, R13, R20, RZ ;  /* 0x000000140d142227 */ /* 0x001fca00078e00ff */
[----:B------:R-:W-:-:S07]  /*f800*/  @P2 SHF.R.U32.HI R13, RZ, R21, R20 ;  /* 0x00000015ff0d2219 */ /* 0x000fce0000011614 */
.L_x_9146:
[----:B------:R-:W-:Y:S05]  /*f810*/  BSYNC B0 ;  /* 0x0000000000007941 */ /* 0x000fea0003800000 */
.L_x_9144:
[----:B------:R-:W-:-:S05]  /*f820*/  IMAD R13, R13, R15, R15 ;  /* 0x0000000f0d0d7224 */ /* 0x000fca00078e020f */
[----:B------:R-:W-:-:S07]  /*f830*/  VIMNMX R14, R14, R13, PT ;  /* 0x0000000d0e0e7248 */ /* 0x000fce0003fe0100 */
.L_x_9143:
[----:B------:R-:W2:Y:S01]  /*f840*/  LDL R15, [R1+0x40] ;  /* 0x00004000010f7983 */ /* 0x000ea20000100800 */
        /* <DEDUP_REMOVED lines=10> */
[----:B------:R-:W-:Y:S01]  /*f8f0*/  BSSY B1, `(.L_x_9147) ;  /* 0x0000393000017945 */ /* 0x000fe20003800000 */
        /* <DEDUP_REMOVED lines=24> */
[----:B--2---:R-:W-:-:S04]  /*fa80*/  VIMNMX R15, R15, R13, !PT ;  /* 0x0000000d0f0f7248 */ /* 0x004fc80007fe0100 */
[----:B------:R-:W-:Y:S01]  /*fa90*/  ISETP.GE.AND P2, PT, R0, R15, PT ;  /* 0x0000000f0000720c */ /* 0x000fe20003f46270 */
[----:B------:R0:W-:-:S12]  /*faa0*/  STL [R1+0x34], R15 ;  /* 0x0000340f01007387 */ /* 0x0001d80000100800 */
[----:B0-----:R-:W-:Y:S05]  /*fab0*/  @!P2 BRA `(.L_x_9148) ;  /* 0x0000003400d8a947 */ /* 0x001fea0003800000 */
[----:B------:R-:W-:Y:S01]  /*fac0*/  IMAD.IADD R155, R155, 0x1, R152 ;  /* 0x000000019b9b7824 */ /* 0x000fe200078e0298 */
[----:B------:R-:W-:Y:S01]  /*fad0*/  BSSY B0, `(.L_x_9149) ;  /* 0x0000370000007945 */ /* 0x000fe20003800000 */
[----:B------:R-:W-:Y:S02]  /*fae0*/  IMAD.MOV.U32 R135, RZ, RZ, RZ ;  /* 0x000000ffff877224 */ /* 0x000fe400078e00ff */
[----:B------:R-:W-:Y:S01]  /*faf0*/  VIADD R154, R155, 0x8 ;  /* 0x000000089b9a7836 */ /* 0x000fe20000000000 */
[----:B------:R-:W-:-:S04]  /*fb00*/  LOP3.LUT R14, RZ, R155, RZ, 0x33, !PT ;  /* 0x0000009bff0e7212 */ /* 0x000fc800078e33ff */
[----:B------:R-:W-:-:S05]  /*fb10*/  LOP3.LUT R13, RZ, R154, RZ, 0x33, !PT ;  /* 0x0000009aff0d7212 */ /* 0x000fca00078e33ff */
[----:B------:R0:W-:Y:S04]  /*fb20*/  STL [R1+0xc], R13 ;  /* 0x00000c0d01007387 */ /* 0x0001e80000100800 */
[----:B------:R0:W-:Y:S02]  /*fb30*/  STL [R1+0x10], R14 ;  /* 0x0000100e01007387 */ /* 0x0001e40000100800 */
.L_x_9169:
[----:B------:R-:W-:-:S05]  /*fb40*/  VIADD R153, R18, 0x1 ;  /* 0x0000000112997836 */ /* 0x000fca0000000000 */
[----:B------:R-:W-:-:S04]  /*fb50*/  ISETP.NE.AND P2, PT, R153, 0x2, PT ;  /* 0x000000029900780c */ /* 0x000fc80003f45270 */
[----:B0-----:R-:W-:Y:S02]  /*fb60*/  SEL R13, RZ, 0x1, P2 ;  /* 0x00000001ff0d7807 */ /* 0x001fe40001000000 */
[----:B------:R-:W-:Y:S02]  /*fb70*/  SEL R153, R153, RZ, P2 ;  /* 0x000000ff99997207 */ /* 0x000fe40001000000 */
[----:B------:R-:W-:Y:S01]  /*fb80*/  LOP3.LUT R152, R22, R13, RZ, 0x3c, !PT ;  /* 0x0000000d16987212 */ /* 0x000fe200078e3cff */
[----:B------:R-:W-:Y:S06]  /*fb90*/  @!P0 BRA `(.L_x_9150) ;  /* 0x0000000000048947 */ /* 0x000fec0003800000 */
[----:B------:R-:W-:Y:S01]  /*fba0*/  BPT.TRAP 0x1 ;  /* 0x000000040000795c */ /* 0x000fe20000300000 */
.L_x_9150:
[----:B------:R-:W-:Y:S01]  /*fbb0*/  IMAD R13, R153, 0x8, R17 ;  /* 0x00000008990d7824 */ /* 0x000fe200078e0211 */
[----:B------:R-:W-:-:S04]  /*fbc0*/  SHF.L.U32 R14, R152, 0x1f, RZ ;  /* 0x0000001f980e7819 */ /* 0x000fc800000006ff */
[----:B------:R0:W1:Y:S01]  /*fbd0*/  SYNCS.PHASECHK.TRANS64.TRYWAIT P2, [R13+URZ+0x19c30], R14 ;  /* 0x019c300e0d0075a7 */ /* 0x000062000804017f */
[----:B------:R-:W-:Y:S05]  /*fbe0*/  @!P0 BRA `(.L_x_9151) ;  /* 0x0000000000048947 */ /* 0x000fea0003800000 */
[----:B------:R-:W-:Y:S01]  /*fbf0*/  BPT.TRAP 0x1 ;  /* 0x000000040000795c */ /* 0x000fe20000300000 */
.L_x_9151:
[----:B------:R-:W2:Y:S01]  /*fc00*/  LDL R15, [R1+0x1c] ;  /* 0x00001c00010f7983 */ /* 0x000ea20000100800 */
[----:B------:R-:W-:Y:S01]  /*fc10*/  BSSY B2, `(.L_x_9152) ;  /* 0x0000006000027945 */ /* 0x000fe20003800000 */
[----:B------:R-:W-:Y:S02]  /*fc20*/  IMAD.MOV.U32 R21, RZ, RZ, -0x3ffffff0 ;  /* 0xc0000010ff157424 */ /* 0x000fe400078e00ff */
[----:B--2---:R-:W-:Y:S01]  /*fc30*/  IMAD R20, R153, 0x300, R15 ;  /* 0x0000030099147824 */ /* 0x004fe200078e020f */
[----:B-1----:R-:W-:Y:S06]  /*fc40*/  @P2 BRA `(.L_x_9153) ;  /* 0x0000000000082947 */ /* 0x002fec0003800000 */
[----:B------:R-:W1:Y:S02]  /*fc50*/  SYNCS.PHASECHK.TRANS64.TRYWAIT P2, [R13+URZ+0x19c30], R14 ;  /* 0x019c300e0d0075a7 */ /* 0x000e64000804017f */
[----:B-1----:R-:W-:Y:S05]  /*fc60*/  @!P2 BRA `(.L_x_9154) ;  /* 0x000001300008a947 */ /* 0x002fea0003800000 */
.L_x_9153:
[----:B------:R-:W-:Y:S05]  /*fc70*/  BSYNC B2 ;  /* 0x0000000000027941 */ /* 0x000fea0003800000 */
.L_x_9152:
[C---:B------:R-:W-:Y:S01]  /*fc80*/  R2UR UR6, R20.reuse ;  /* 0x00000000140672ca */ /* 0x040fe200000e0000 */
[----:B------:R-:W-:Y:S01]  /*fc90*/  WARPGROUP.ARRIVE ;  /* 0x00000000000079c5 */ /* 0x000fe20000000000 */
[----:B------:R-:W-:Y:S01]  /*fca0*/  R2UR UR7, R21 ;  /* 0x00000000150772ca */ /* 0x000fe200000e0000 */
[----:B01----:R-:W-:Y:S01]  /*fcb0*/  VIADD R14, R20, 0x100 ;  /* 0x00000100140e7836 */ /* 0x003fe20000000000 */
[----:B------:R-:W-:Y:S01]  /*fcc0*/  R2UR UR4, R6 ;  /* 0x00000000060472ca */ /* 0x000fe200000e0000 */
[----:B------:R-:W-:Y:S01]  /*fcd0*/  IMAD.MOV.U32 R15, RZ, RZ, -0x3ffffff0 ;  /* 0xc0000010ff0f7424 */ /* 0x000fe200078e00ff */
[----:B------:R-:W-:Y:S01]  /*fce0*/  R2UR UR5, R7 ;  /* 0x00000000070572ca */ /* 0x000fe200000e0000 */
[----:B------:R-:W-:Y:S01]  /*fcf0*/  VIADD R20, R20, 0x200 ;  /* 0x0000020014147836 */ /* 0x000fe20000000000 */
[----:B------:R-:W-:Y:S01]  /*fd00*/  R2UR UR10, R14 ;  /* 0x000000000e0a72ca */ /* 0x000fe200000e0000 */
[----:B------:R-:W-:Y:S01]  /*fd10*/  IMAD.MOV.U32 R21, RZ, RZ, -0x3ffffff0 ;  /* 0xc0000010ff157424 */ /* 0x000fe200078e00ff */
[----:B------:R-:W-:-:S02]  /*fd20*/  R2UR UR11, R15 ;  /* 0x000000000f0b72ca */ /* 0x000fc400000e0000 */
[----:B------:R-:W-:Y:S02]  /*fd30*/  R2UR UR8, R10 ;  /* 0x000000000a0872ca */ /* 0x000fe400000e0000 */
[----:B------:R-:W-:Y:S02]  /*fd40*/  R2UR UR9, R11 ;  /* 0x000000000b0972ca */ /* 0x000fe400000e0000 */
[----:B------:R-:W-:Y:S02]  /*fd50*/  R2UR UR14, R20 ;  /* 0x00000000140e72ca */ /* 0x000fe400000e0000 */
[----:B------:R-:W-:Y:S01]  /*fd60*/  R2UR UR15, R21 ;  /* 0x00000000150f72ca */ /* 0x000fe200000e0000 */
[----:B------:R-:W-:Y:S01]  /*fd70*/  QGMMA.64x128x32.F32.E4M3.E4M3 R24, gdesc[UR4], RZ, !UPT, gsb0 ;  /* 0x01e00000041879f3 */ /* 0x000fe2000c0008ff */
[----:B------:R-:W-:Y:S02]  /*fd80*/  R2UR UR12, R8 ;  /* 0x00000000080c72ca */ /* 0x000fe400000e0000 */
[----:B------:R-:W-:Y:S01]  /*fd90*/  R2UR UR13, R9 ;  /* 0x00000000090d72ca */ /* 0x000fe200000e0000 */
[----:B------:R-:W-:-:S02]  /*fda0*/  WARPGROUP.DEPBAR.LE gsb0, 0x0 ;  /* 0x00008000000079c5 */ /* 0x000fc40000010000 */
[----:B------:R-:W-:-:S06]  /*fdb0*/  WARPGROUP.ARRIVE ;  /* 0x00000000000079c5 */ /* 0x000fcc0000000000 */
[----:B------:R-:W-:Y:S03]  /*fdc0*/  QGMMA.64x128x32.F32.E4M3.E4M3 R24, gdesc[UR8], R24, gsb0 ;  /* 0x01e00000081879f3 */ /* 0x000fe60008000818 */
[----:B------:R-:W-:Y:S02]  /*fdd0*/  WARPGROUP.DEPBAR.LE gsb0, 0x0 ;  /* 0x00008000000079c5 */ /* 0x000fe40000010000 */
[----:B------:R-:W-:-:S07]  /*fde0*/  WARPGROUP.ARRIVE ;  /* 0x00000000000079c5 */ /* 0x000fce0000000000 */
[----:B------:R-:W-:Y:S03]  /*fdf0*/  QGMMA.64x128x32.F32.E4M3.E4M3 R24, gdesc[UR12], R24, gsb0 ;  /* 0x01e000000c1879f3 */ /* 0x000fe60008000818 */
[----:B------:R-:W-:Y:S02]  /*fe00*/  WARPGROUP.DEPBAR.LE gsb0, 0x0 ;  /* 0x00008000000079c5 */ /* 0x000fe40000010000 */
[----:B------:R-:W-:Y:S05]  /*fe10*/  @!P0 BRA `(.L_x_9155) ;  /* 0x0000000000048947 */ /* 0x000fea0003800000 */
[----:B------:R-:W-:Y:S01]  /*fe20*/  BPT.TRAP 0x1 ;  /* 0x000000040000795c */ /* 0x000fe20000300000 */
.L_x_9155:
[----:B------:R-:W-:Y:S01]  /*fe30*/  SHF.L.U32 R14, R22, 0x1f, RZ ;  /* 0x0000001f160e7819 */ /* 0x000fe200000006ff */
[----:B------:R-:W-:-:S04]  /*fe40*/  IMAD R22, R18, 0x8, R17 ;  /* 0x0000000812167824 */ /* 0x000fc800078e0211 */
[----:B------:R0:W1:Y:S01]  /*fe50*/  SYNCS.PHASECHK.TRANS64.TRYWAIT P2, [R22+URZ+0x19c50], R14 ;  /* 0x019c500e160075a7 */ /* 0x000062000804017f */
[----:B------:R-:W-:Y:S05]  /*fe60*/  @!P0 BRA `(.L_x_9156) ;  /* 0x0000000000048947 */ /* 0x000fea0003800000 */
[----:B------:R-:W-:Y:S01]  /*fe70*/  BPT.TRAP 0x1 ;  /* 0x000000040000795c */ /* 0x000fe20000300000 */
.L_x_9156:
[----:B------:R-:W-:Y:S04]  /*fe80*/  BSSY B2, `(.L_x_9157) ;  /* 0x0000004000027945 */ /* 0x000fe80003800000 */
[----:B-1----:R-:W-:Y:S05]  /*fe90*/  @P2 BRA `(.L_x_9158) ;  /* 0x0000000000082947 */ /* 0x002fea0003800000 */
[----:B------:R-:W1:Y:S02]  /*fea0*/  SYNCS.PHASECHK.TRANS64.TRYWAIT P2, [R22+URZ+0x19c50], R14 ;  /* 0x019c500e160075a7 */ /* 0x000e64000804017f */
[----:B-1----:R-:W-:Y:S05]  /*feb0*/  @!P2 BRA `(.L_x_9159) ;  /* 0x0000012c0088a947 */ /* 0x002fea0003800000 */
.L_x_9158:
[----:B------:R-:W-:Y:S05]  /*fec0*/  BSYNC B2 ;  /* 0x0000000000027941 */ /* 0x000fea0003800000 */
.L_x_9157:
[----:B01----:R-:W-:Y:S01]  /*fed0*/  VIADD R14, R17, 0x3000 ;  /* 0x00003000110e7836 */ /* 0x003fe20000000000 */
[----:B------:R-:W-:Y:S01]  /*fee0*/  WARPGROUP.ARRIVE ;  /* 0x00000000000079c5 */ /* 0x000fe20000000000 */
[----:B------:R-:W-:Y:S01]  /*fef0*/  IMAD.MOV.U32 R15, RZ, RZ, 0x40000040 ;  /* 0x40000040ff0f7424 */ /* 0x000fe200078e00ff */
[----:B------:R-:W-:Y:S02]  /*ff00*/  LOP3.LUT P6, RZ, R16, 0x80, RZ, 0xc0, !PT ;  /* 0x0000008010ff7812 */ /* 0x000fe400078cc0ff */
[----:B------:R-:W-:Y:S02]  /*ff10*/  SHF.R.U32.HI R14, RZ, 0x4, R14 ;  /* 0x00000004ff0e7819 */ /* 0x000fe4000001160e */
[----:B------:R-:W-:Y:S02]  /*ff20*/  R2UR UR7, R15 ;  /* 0x000000000f0772ca */ /* 0x000fe400000e0000 */
[----:B------:R-:W-:-:S04]  /*ff30*/  LOP3.LUT R14, R14, 0x3fff, RZ, 0xc0, !PT ;  /* 0x00003fff0e0e7812 */ /* 0x000fc800078ec0ff */
[----:B------:R-:W-:-:S05]  /*ff40*/  LOP3.LUT R14, R14, 0x10000, RZ, 0xfc, !PT ;  /* 0x000100000e0e7812 */ /* 0x000fca00078efcff */
[----:B------:R-:W-:-:S05]  /*ff50*/  IMAD R14, R18, 0x300, R14 ;  /* 0x00000300120e7824 */ /* 0x000fca00078e020e */
[----:B------:R-:W-:-:S13]  /*ff60*/  R2UR UR6, R14 ;  /* 0x000000000e0672ca */ /* 0x000fda00000e0000 */
[----:B------:R-:W-:Y:S01]  /*ff70*/  QGMMA.64x96x32.F32.E4M3.E4M3 R88, R148, gdesc[UR4], R88, gsb0 ;  /* 0x0160000494587df3 */ /* 0x000fe20008000858 */
[----:B------:R-:W-:Y:S02]  /*ff80*/  VIADD R20, R14, 0x2 ;  /* 0x000000020e147836 */ /* 0x000fe40000000000 */
[----:B------:R-:W-:-:S03]  /*ff90*/  IMAD.MOV.U32 R21, RZ, RZ, 0x40000040 ;  /* 0x40000040ff157424 */ /* 0x000fc600078e00ff */
[----:B------:R-:W-:Y:S02]  /*ffa0*/  R2UR UR6, R20 ;  /* 0x00000000140672ca */ /* 0x000fe400000e0000 */
[----:B------:R-:W-:Y:S01]  /*ffb0*/  R2UR UR7, R21 ;  /* 0x00000000150772ca */ /* 0x000fe200000e0000 */
[----:B------:R-:W-:Y:S02]  /*ffc0*/  WARPGROUP.DEPBAR.LE gsb0, 0x0 ;  /* 0x00008000000079c5 */ /* 0x000fe40000010000 */
[----:B------:R-:W2:Y:S04]  /*ffd0*/  LDL R149, [R1+0x30] ;  /* 0x0000300001957983 */ /* 0x000ea80000100800 */
[----:B------:R-:W3:Y:S04]  /*ffe0*/  LDL R150, [R1+0x38] ;  /* 0x0000380001967983 */ /* 0x000ee80000100800 */
[----:B------:R-:W4:Y:S01]  /*fff0*/  LDL R151, [R1] ;  /* 0x0000000001977983 */ /* 0x000f220000100800 */
[----:B------:R-:W-:Y:S01]  /*10000*/  WARPGROUP.ARRIVE ;  /* 0x00000000000079c5 */ /* 0x000fe20000000000 */
[----:B------:R-:W-:-:S02]  /*10010*/  VIADD R20, R14, 0x4 ;  /* 0x000000040e147836 */ /* 0x000fc40000000000 */
[C---:B------:R-:W-:Y:S01]  /*10020*/  FMUL.FTZ R18, R2.reuse, R26 ;  /* 0x0000001a02127220 */ /* 0x040fe20000410000 */
[----:B------:R-:W-:Y:S02]  /*10030*/  IMAD.MOV.U32 R21, RZ, RZ, 0x40000040 ;  /* 0x40000040ff157424 */ /* 0x000fe400078e00ff */
[----:B------:R-:W-:Y:S01]  /*10040*/  FMUL.FTZ R26, R2, R31 ;  /* 0x0000001f021a7220 */ /* 0x000fe20000410000 */
[----:B------:R-:W-:Y:S01]  /*10050*/  VIADD R14, R14, 0x6 ;  /* 0x000000060e0e7836 */ /* 0x000fe20000000000 */
[----:B------:R-:W-:Y:S01]  /*10060*/  QGMMA.64x96x32.F32.E4M3.E4M3 R88, R144, gdesc[UR4], R88, gsb0 ;  /* 0x0160000490587df3 */ /* 0x000fe20008000858 */
        /* <DEDUP_REMOVED lines=29> */
[----:B------:R-:W-:Y:S01]  /*10240*/  FMUL.FTZ R81, R2, R87 ;  /* 0x0000005702517220 */ /* 0x000fe20000410000 */
[----:B------:R-:W0:Y:S01]  /*10250*/  MUFU.TANH R18, R18 ;  /* 0x0000001200127308 */ /* 0x000e220000002400 */
[----:B------:R-:W-:-:S07]  /*10260*/  @!P1 PRMT R42, RZ, 0x654, R42 ;  /* 0x00000654ff2a9816 */ /* 0x000fce000000002a */
[----:B------:R-:W1:Y:S08]  /*10270*/  MUFU.TANH R20, R20 ;  /* 0x0000001400147308 */ /* 0x000e700000002400 */
        /* <DEDUP_REMOVED lines=69> */
[----:B------:R-:W0:Y:S01]  /*106d0*/  MUFU.TANH R47, R47 ;  /* 0x0000002f002f7308 */ /* 0x000e220000002400 */
[----:B--2---:R-:W-:-:S07]  /*106e0*/  IADD3 R43, R149, 0x1, -R82 ;  /* 0x00000001952b7810 */ /* 0x004fce0007ffe852 */
[----:B------:R-:W2:Y:S01]  /*106f0*/  MUFU.TANH R48, R48 ;  /* 0x0000003000307308 */ /* 0x000ea20000002400 */
[----:B---3--:R-:W-:-:S04]  /*10700*/  IMAD.IADD R43, R43, 0x1, -R150 ;  /* 0x000000012b2b7824 */ /* 0x008fc800078e0a96 */
[----:B------:R-:W-:-:S03]  /*10710*/  IMAD R43, R156, -0x2, R43 ;  /* 0xfffffffe9c2b7824 */ /* 0x000fc600078e022b */
[----:B------:R-:W3:Y:S01]  /*10720*/  MUFU.TANH R49, R49 ;  /* 0x0000003100317308 */ /* 0x000ee20000002400 */
[----:B------:R-:W-:-:S04]  /*10730*/  VIADD R87, R43, UR36 ;  /* 0x000000242b577c36 */ /* 0x000fc80008000000 */
[----:B----4-:R-:W-:-:S03]  /*10740*/  IMAD.IADD R85, R151, 0x1, R87 ;  /* 0x0000000197557824 */ /* 0x010fc600078e0257 */
[----:B------:R-:W4:Y:S08]  /*10750*/  MUFU.TANH R50, R50 ;  /* 0x0000003200327308 */ /* 0x000f300000002400 */
[----:B------:R-:W0:Y:S08]  /*10760*/  MUFU.TANH R51, R51 ;  /* 0x0000003300337308 */ /* 0x000e300000002400 */
[----:B------:R-:W0:Y:S08]  /*10770*/  MUFU.TANH R52, R52 ;  /* 0x0000003400347308 */ /* 0x000e300000002400 */
[----:B------:R-:W0:Y:S08]  /*10780*/  MUFU.TANH R53, R53 ;  /* 0x0000003500357308 */ /* 0x000e300000002400 */
[----:B------:R-:W0:Y:S08]  /*10790*/  MUFU.TANH R54, R54 ;  /* 0x0000003600367308 */ /* 0x000e300000002400 */
[----:B------:R-:W0:Y:S01]  /*107a0*/  MUFU.TANH R55, R55 ;  /* 0x0000003700377308 */ /* 0x000e220000002400 */
[----:B------:R-:W-:-:S02]  /*107b0*/  WARPGROUP.DEPBAR.LE gsb0, 0x0 ;  /* 0x00008000000079c5 */ /* 0x000fc40000010000 */
[----:B------:R-:W-:Y:S01]  /*107c0*/  VIADD R136, R43, UR45 ;  /* 0x0000002d2b887c36 */ /* 0x000fe20008000000 */
[----:B------:R0:W-:Y:S04]  /*107d0*/  @!P1 SYNCS.ARRIVE.TRANS64.RED.A1T0 RZ, [R42+URZ], RZ ;  /* 0x000000ff2aff99a7 */ /* 0x0001e8000810043f */
[----:B------:R-:W0:Y:S01]  /*107e0*/  MUFU.TANH R56, R56 ;  /* 0x0000003800387308 */ /* 0x000e220000002400 */
[----:B------:R-:W-:-:S07]  /*107f0*/  IMAD.IADD R86, R151, 0x1, R136 ;  /* 0x0000000197567824 */ /* 0x000fce00078e0288 */
        /* <DEDUP_REMOVED lines=32> */
[----:B------:R-:W2:Y:S01]  /*10a00*/  LDL R151, [R1+0x10] ;  /* 0x0000100001977983 */ /* 0x000ea20000100800 */
[----:B------:R-:W-:-:S05]  /*10a10*/  IMAD.U32 R137, RZ, RZ, UR43 ;  /* 0x0000002bff897e24 */ /* 0x000fca000f8e00ff */
[----:B------:R-:W-:-:S13]  /*10a20*/  ISETP.NE.AND P2, PT, R137, 0x1, PT ;  /* 0x000000018900780c */ /* 0x000fda0003f45270 */
[----:B0-----:R-:W2:Y:S02]  /*10a30*/  @P2 LDC.64 R42, c[0x0][0x9e8] ;  /* 0x00027a00ff2a2b82 */ /* 0x001ea40000000a00 */
[----:B--2---:R-:W-:-:S04]  /*10a40*/  @P2 IMAD.HI.U32 R42, R151, R42, RZ ;  /* 0x0000002a972a2227 */ /* 0x004fc800078e00ff */
[----:B------:R-:W-:Y:S01]  /*10a50*/  IMAD.MOV.U32 R138, RZ, RZ, R151 ;  /* 0x000000ffff8a7224 */ /* 0x000fe200078e0097 */
[----:B------:R-:W-:-:S04]  /*10a60*/  @P2 SHF.R.U32.HI R138, RZ, R43, R42 ;  /* 0x0000002bff8a2219 */ /* 0x000fc8000001162a */
[----:B------:R-:W-:Y:S01]  /*10a70*/  LOP3.LUT R42, RZ, R138, RZ, 0x33, !PT ;  /* 0x0000008aff2a7212 */ /* 0x000fe200078e33ff */
[----:B------:R-:W-:Y:S06]  /*10a80*/  BRA `(.L_x_9163) ;  /* 0x0000000000187947 */ /* 0x000fec0003800000 */
.L_x_9162:
[----:B------:R-:W-:-:S05]  /*10a90*/  IMAD.U32 R137, RZ, RZ, UR43 ;  /* 0x0000002bff897e24 */ /* 0x000fca000f8e00ff */
[----:B------:R-:W-:-:S13]  /*10aa0*/  ISETP.NE.AND P2, PT, R137, 0x1, PT ;  /* 0x000000018900780c */ /* 0x000fda0003f45270 */
[----:B0-----:R-:W0:Y:S02]  /*10ab0*/  @P2 LDC.64 R42, c[0x0][0x9e8] ;  /* 0x00027a00ff2a2b82 */ /* 0x001e240000000a00 */
[----:B0-----:R-:W-:-:S04]  /*10ac0*/  @P2 IMAD.HI.U32 R138, R155, R42, RZ ;  /* 0x0000002a9b8a2227 */ /* 0x001fc800078e00ff */
[----:B------:R-:W-:Y:S01]  /*10ad0*/  IMAD.MOV.U32 R42, RZ, RZ, R155 ;  /* 0x000000ffff2a7224 */ /* 0x000fe200078e009b */
[----:B------:R-:W-:-:S07]  /*10ae0*/  @P2 SHF.R.U32.HI R42, RZ, R43, R138 ;  /* 0x0000002bff2a2219 */ /* 0x000fce000001168a */
.L_x_9163:
[----:B------:R-:W-:Y:S05]  /*10af0*/  BSYNC B2 ;  /* 0x0000000000027941 */ /* 0x000fea0003800000 */
.L_x_9161:
[----:B------:R-:W-:-:S04]  /*10b00*/  IMAD R42, R42, R137, -R82 ;  /* 0x000000892a2a7224 */ /* 0x000fc800078e0a52 */
[----:B------:R-:W-:-:S05]  /*10b10*/  IMAD R42, R156, -0x2, R42 ;  /* 0xfffffffe9c2a7824 */ /* 0x000fca00078e022a */
[----:B------:R-:W-:Y:S02]  /*10b20*/  VIMNMX R85, R85, R42, !PT ;  /* 0x0000002a55557248 */ /* 0x000fe40007fe0100 */
[----:B------:R-:W-:-:S07]  /*10b30*/  VIADDMNMX R86, R42, R137, R86, PT ;  /* 0x000000892a567246 */ /* 0x000fce0003800156 */
.L_x_9160:
[----:B------:R-:W2:Y:S01]  /*10b40*/  LDL R138, [R1+0x4] ;  /* 0x00000400018a7983 */ /* 0x000ea20000100800 */
[----:B------:R-:W-:-:S04]  /*10b50*/  ISETP.GT.AND P2, PT, R0, -0x1, PT ;  /* 0xffffffff0000780c */ /* 0x000fc80003f44270 */
[C---:B------:R-:W-:Y:S02]  /*10b60*/  ISETP.GT.AND P4, PT, R85.reuse, RZ, P2 ;  /* 0x000000ff5500720c */ /* 0x040fe40001784270 */
[----:B------:R-:W-:Y:S02]  /*10b70*/  ISETP.GT.AND P5, PT, R85, 0x1, P2 ;  /* 0x000000015500780c */ /* 0x000fe400017a4270 */
[C---:B------:R-:W-:Y:S02]  /*10b80*/  ISETP.LT.OR P4, PT, R86.reuse, 0x1, P4 ;  /* 0x000000015600780c */ /* 0x040fe40002781670 */
[----:B------:R-:W-:Y:S02]  /*10b90*/  ISETP.LT.OR P5, PT, R86, 0x2, P5 ;  /* 0x000000025600780c */ /* 0x000fe40002fa1670 */
[----:B0-----:R-:W-:Y:S02]  /*10ba0*/  FSEL R42, R14, -INF , !P4 ;  /* 0xff8000000e2a7808 */ /* 0x001fe40006000000 */
        /* <DEDUP_REMOVED lines=91> */
[----:B--2---:R-:W-:-:S02]  /*11160*/  IMAD.IADD R136, R138, 0x1, R136 ;  /* 0x000000018a887824 */ /* 0x004fc400078e0288 */
[----:B------:R-:W-:Y:S01]  /*11170*/  IMAD.IADD R87, R138, 0x1, R87 ;  /* 0x000000018a577824 */ /* 0x000fe200078e0257 */
[----:B------:R-:W-:Y:S06]  /*11180*/  @!P6 BRA `(.L_x_9164) ;  /* 0x00000000005ce947 */ /* 0x000fec0003800000 */
[----:B------:R-:W-:Y:S01]  /*11190*/  ISETP.GT.AND P3, PT, R154, -0x1, PT ;  /* 0xffffffff9a00780c */ /* 0x000fe20003f64270 */
[----:B------:R-:W-:-:S12]  /*111a0*/  BSSY B2, `(.L_x_9165) ;  /* 0x0000011000027945 */ /* 0x000fd80003800000 */
[----:B------:R-:W-:Y:S05]  /*111b0*/  @P3 BRA `(.L_x_9166) ;  /* 0x0000000000243947 */ /* 0x000fea0003800000 */
[----:B------:R-:W2:Y:S01]  /*111c0*/  LDL R138, [R1+0xc] ;  /* 0x00000c00018a7983 */ /* 0x000ea20000100800 */
[----:B------:R-:W-:-:S05]  /*111d0*/  IMAD.U32 R24, RZ, RZ, UR43 ;  /* 0x0000002bff187e24 */ /* 0x000fca000f8e00ff */
[----:B------:R-:W-:-:S13]  /*111e0*/  ISETP.NE.AND P3, PT, R24, 0x1, PT ;  /* 0x000000011800780c */ /* 0x000fda0003f65270 */
[----:B------:R-:W2:Y:S02]  /*111f0*/  @P3 LDC.64 R14, c[0x0][0x9e8] ;  /* 0x00027a00ff0e3b82 */ /* 0x000ea40000000a00 */
[----:B--2---:R-:W-:-:S04]  /*11200*/  @P3 IMAD.HI.U32 R14, R138, R14, RZ ;  /* 0x0000000e8a0e3227 */ /* 0x004fc800078e00ff */
[----:B------:R-:W-:Y:S01]  /*11210*/  IMAD.MOV.U32 R85, RZ, RZ, R138 ;  /* 0x000000ffff557224 */ /* 0x000fe200078e008a */
[----:B------:R-:W-:-:S04]  /*11220*/  @P3 SHF.R.U32.HI R85, RZ, R15, R14 ;  /* 0x0000000fff553219 */ /* 0x000fc8000001160e */
[----:B------:R-:W-:Y:S01]  /*11230*/  LOP3.LUT R14, RZ, R85, RZ, 0x33, !PT ;  /* 0x00000055ff0e7212 */ /* 0x000fe200078e33ff */
[----:B------:R-:W-:Y:S06]  /*11240*/  BRA `(.L_x_9167) ;  /* 0x0000000000187947 */ /* 0x000fec0003800000 */
.L_x_9166:
[----:B------:R-:W-:-:S05]  /*11250*/  IMAD.U32 R24, RZ, RZ, UR43 ;  /* 0x0000002bff187e24 */ /* 0x000fca000f8e00ff */
[----:B------:R-:W-:-:S13]  /*11260*/  ISETP.NE.AND P3, PT, R24, 0x1, PT ;  /* 0x000000011800780c */ /* 0x000fda0003f65270 */
[----:B------:R-:W0:Y:S02]  /*11270*/  @P3 LDC.64 R14, c[0x0][0x9e8] ;  /* 0x00027a00ff0e3b82 */ /* 0x000e240000000a00 */
[----:B0-----:R-:W-:-:S04]  /*11280*/  @P3 IMAD.HI.U32 R85, R154, R14, RZ ;  /* 0x0000000e9a553227 */ /* 0x001fc800078e00ff */
[----:B------:R-:W-:Y:S01]  /*11290*/  IMAD.MOV.U32 R14, RZ, RZ, R154 ;  /* 0x000000ffff0e7224 */ /* 0x000fe200078e009a */
[----:B------:R-:W-:-:S07]  /*112a0*/  @P3 SHF.R.U32.HI R14, RZ, R15, R85 ;  /* 0x0000000fff0e3219 */ /* 0x000fce0000011655 */
.L_x_9167:
[----:B------:R-:W-:Y:S05]  /*112b0*/  BSYNC B2 ;  /* 0x0000000000027941 */ /* 0x000fea0003800000 */
.L_x_9165:
[----:B------:R-:W-:-:S04]  /*112c0*/  IMAD R82, R14, R24, -R82 ;  /* 0x000000180e527224 */ /* 0x000fc800078e0a52 */
[----:B------:R-:W-:-:S05]  /*112d0*/  IMAD R82, R156, -0x2, R82 ;  /* 0xfffffffe9c527824 */ /* 0x000fca00078e0252 */
[----:B------:R-:W-:Y:S02]  /*112e0*/  VIMNMX R87, R87, R82, !PT ;  /* 0x0000005257577248 */ /* 0x000fe40007fe0100 */
[----:B------:R-:W-:-:S07]  /*112f0*/  VIADDMNMX R136, R82, R24, R136, PT ;  /* 0x0000001852887246 */ /* 0x000fce0003800188 */
.L_x_9164:
[----:B------:R-:W-:Y:S01]  /*11300*/  FMNMX.FTZ R14, R42, R12, !PT ;  /* 0x0000000c2a0e7209 */ /* 0x000fe20007810000 */
[----:B------:R-:W-:Y:S01]  /*11310*/  IMAD.U32 R24, RZ, RZ, UR42 ;  /* 0x0000002aff187e24 */ /* 0x000fe2000f8e00ff */
[----:B------:R-:W-:Y:S02]  /*11320*/  ISETP.GT.AND P5, PT, R87, 0x1, P2 ;  /* 0x000000015700780c */ /* 0x000fe400017a4270 */
[----:B------:R-:W-:Y:S02]  /*11330*/  FMNMX.FTZ R14, R43, R14, !PT ;  /* 0x0000000e2b0e7209 */ /* 0x000fe40007810000 */
[----:B------:R-:W-:Y:S02]  /*11340*/  ISETP.GT.AND P3, PT, R87, 0x8, P2 ;  /* 0x000000085700780c */ /* 0x000fe40001764270 */
[----:B------:R-:W-:Y:S02]  /*11350*/  FMNMX.FTZ R14, R21, R14, !PT ;  /* 0x0000000e150e7209 */ /* 0x000fe40007810000 */
[----:B------:R-:W-:-:S02]  /*11360*/  ISETP.GT.AND P4, PT, R87, 0x9, P2 ;  /* 0x000000095700780c */ /* 0x000fc40001784270 */
[----:B------:R-:W-:Y:S02]  /*11370*/  FMNMX.FTZ R14, R137, R14, !PT ;  /* 0x0000000e890e7209 */ /* 0x000fe40007810000 */
[C---:B------:R-:W-:Y:S02]  /*11380*/  ISETP.LT.OR P5, PT, R136.reuse, 0x2, P5 ;  /* 0x000000028800780c */ /* 0x040fe40002fa1670 */
[C---:B------:R-:W-:Y:S02]  /*11390*/  ISETP.LT.OR P3, PT, R136.reuse, 0x9, P3 ;  /* 0x000000098800780c */ /* 0x040fe40001f61670 */
[----:B------:R-:W-:Y:S02]  /*113a0*/  ISETP.LT.OR P4, PT, R136, 0xa, P4 ;  /* 0x0000000a8800780c */ /* 0x000fe40002781670 */
[----:B------:R-:W-:Y:S02]  /*113b0*/  FMNMX.FTZ R14, R27, R14, !PT ;  /* 0x0000000e1b0e7209 */ /* 0x000fe40007810000 */
[----:B------:R-:W-:-:S02]  /*113c0*/  FSEL R20, R20, -INF , !P5 ;  /* 0xff80000014147808 */ /* 0x000fc40006800000 */
[----:B------:R-:W-:Y:S02]  /*113d0*/  FSEL R25, R25, -INF , !P3 ;  /* 0xff80000019197808 */ /* 0x000fe40005800000 */
[----:B------:R-:W-:Y:S02]  /*113e0*/  FSEL R26, R26, -INF , !P4 ;  /* 0xff8000001a1a7808 */ /* 0x000fe40006000000 */
[----:B------:R-:W-:Y:S02]  /*113f0*/  FMNMX.FTZ R14, R28, R14, !PT ;  /* 0x0000000e1c0e7209 */ /* 0x000fe40007810000 */
[C---:B------:R-:W-:Y:S02]  /*11400*/  ISETP.GT.AND P5, PT, R87.reuse, 0x10, P2 ;  /* 0x000000105700780c */ /* 0x040fe400017a4270 */
[C---:B------:R-:W-:Y:S02]  /*11410*/  ISETP.GT.AND P3, PT, R87.reuse, 0x11, P2 ;  /* 0x000000115700780c */ /* 0x040fe40001764270 */
        /* <DEDUP_REMOVED lines=9> */
[C---:B------:R-:W-:Y:S02]  /*114b0*/  ISETP.GT.AND P5, PT, R87.reuse, 0x19, P2 ;  /* 0x000000195700780c */ /* 0x040fe400017a4270 */
[C---:B------:R-:W-:Y:S02]  /*114c0*/  ISETP.GT.AND P3, PT, R87.reuse, 0x20, P2 ;  /* 0x000000205700780c */ /* 0x040fe40001764270 */
[----:B------:R-:W-:Y:S02]  /*114d0*/  ISETP.GT.AND P4, PT, R87, 0x21, P2 ;  /* 0x000000215700780c */ /* 0x000fe40001784270 */
[----:B------:R-:W-:-:S02]  /*114e0*/  FMNMX.FTZ R14, R35, R14, !PT ;  /* 0x0000000e230e7209 */ /* 0x000fc40007810000 */
[C---:B------:R-:W-:Y:S02]  /*114f0*/  ISETP.LT.OR P5, PT, R136.reuse, 0x1a, P5 ;  /* 0x0000001a8800780c */ /* 0x040fe40002fa1670 */
[C---:B------:R-:W-:Y:S02]  /*11500*/  ISETP.LT.OR P3, PT, R136.reuse, 0x21, P3 ;  /* 0x000000218800780c */ /* 0x040fe40001f61670 */
[----:B------:R-:W-:Y:S02]  /*11510*/  ISETP.LT.OR P4, PT, R136, 0x22, P4 ;  /* 0x000000228800780c */ /* 0x000fe40002781670 */
[----:B------:R-:W-:Y:S02]  /*11520*/  LOP3.LUT R16, R16, 0xbfffffff, RZ, 0xc0, !PT ;  /* 0xbfffffff10107812 */ /* 0x000fe400078ec0ff */
[----:B------:R-:W-:Y:S02]  /*11530*/  FMNMX.FTZ R14, R36, R14, !PT ;  /* 0x0000000e240e7209 */ /* 0x000fe40007810000 */
[----:B------:R-:W-:-:S02]  /*11540*/  FSEL R34, R34, -INF , !P5 ;  /* 0xff80000022227808 */ /* 0x000fc40006800000 */
[----:B------:R-:W-:Y:S02]  /*11550*/  FSEL R37, R37, -INF , !P3 ;  /* 0xff80000025257808 */ /* 0x000fe40005800000 */
[----:B------:R-:W-:Y:S02]  /*11560*/  FSEL R38, R38, -INF , !P4 ;  /* 0xff80000026267808 */ /* 0x000fe40006000000 */
[C---:B------:R-:W-:Y:S02]  /*11570*/  ISETP.GT.AND P5, PT, R87.reuse, 0x28, P2 ;  /* 0x000000285700780c */ /* 0x040fe400017a4270 */
[C---:B------:R-:W-:Y:S02]  /*11580*/  ISETP.GT.AND P3, PT, R87.reuse, 0x29, P2 ;  /* 0x000000295700780c */ /* 0x040fe40001764270 */
[----:B------:R-:W-:Y:S02]  /*11590*/  ISETP.GT.AND P4, PT, R87, 0x30, P2 ;  /* 0x000000305700780c */ /* 0x000fe40001784270 */
[----:B------:R-:W-:-:S02]  /*115a0*/  @P0 LOP3.LUT R16, R16, 0x40000000, RZ, 0xfc, !PT ;  /* 0x4000000010100812 */ /* 0x000fc400078efcff */
[----:B------:R-:W-:Y:S02]  /*115b0*/  FMNMX.FTZ R14, R39, R14, !PT ;  /* 0x0000000e270e7209 */ /* 0x000fe40007810000 */
[C---:B------:R-:W-:Y:S02]  /*115c0*/  ISETP.LT.OR P5, PT, R136.reuse, 0x29, P5 ;  /* 0x000000298800780c */ /* 0x040fe40002fa1670 */
[C---:B------:R-:W-:Y:S02]  /*115d0*/  ISETP.LT.OR P3, PT, R136.reuse, 0x2a, P3 ;  /* 0x0000002a8800780c */ /* 0x040fe40001f61670 */
[----:B------:R-:W-:Y:S02]  /*115e0*/  ISETP.LT.OR P4, PT, R136, 0x31, P4 ;  /* 0x000000318800780c */ /* 0x000fe40002781670 */
[----:B------:R-:W-:Y:S02]  /*115f0*/  LOP3.LUT R16, R16, 0xdfffffff, RZ, 0xc0, !PT ;  /* 0xdfffffff10107812 */ /* 0x000fe400078ec0ff */
[----:B------:R-:W-:-:S02]  /*11600*/  FMNMX.FTZ R14, R40, R14, !PT ;  /* 0x0000000e280e7209 */ /* 0x000fc40007810000 */
[----:B------:R-:W-:Y:S02]  /*11610*/  FSEL R41, R41, -INF , !P5 ;  /* 0xff80000029297808 */ /* 0x000fe40006800000 */
[----:B------:R-:W-:Y:S02]  /*11620*/  FSEL R44, R44, -INF , !P3 ;  /* 0xff8000002c2c7808 */ /* 0x000fe40005800000 */
[----:B------:R-:W-:Y:S02]  /*11630*/  FSEL R47, R47, -INF , !P4 ;  /* 0xff8000002f2f7808 */ /* 0x000fe40006000000 */
[----:B------:R-:W-:Y:S02]  /*11640*/  @P1 LOP3.LUT R16, R16, 0x20000000, RZ, 0xfc, !PT ;  /* 0x2000000010101812 */ /* 0x000fe400078efcff */
[C---:B------:R-:W-:Y:S02]  /*11650*/  ISETP.GT.AND P5, PT, R87.reuse, 0x31, P2 ;  /* 0x000000315700780c */ /* 0x040fe400017a4270 */
[----:B------:R-:W-:-:S02]  /*11660*/  ISETP.GT.AND P3, PT, R87, 0x38, P2 ;  /* 0x000000385700780c */ /* 0x000fc40001764270 */
[----:B------:R-:W-:Y:S02]  /*11670*/  ISETP.GT.AND P4, PT, R87, 0x39, P2 ;  /* 0x000000395700780c */ /* 0x000fe40001784270 */
[----:B------:R-:W-:Y:S02]  /*11680*/  FMNMX.FTZ R14, R45, R14, !PT ;  /* 0x0000000e2d0e7209 */ /* 0x000fe40007810000 */
[----:B------:R-:W-:Y:S02]  /*11690*/  ISETP.GT.AND P1, PT, R87, 0x78, P2 ;  /* 0x000000785700780c */ /* 0x000fe40001724270 */
[C---:B------:R-:W-:Y:S02]  /*116a0*/  ISETP.LT.OR P5, PT, R136.reuse, 0x32, P5 ;  /* 0x000000328800780c */ /* 0x040fe40002fa1670 */
[C---:B------:R-:W-:Y:S02]  /*116b0*/  ISETP.LT.OR P3, PT, R136.reuse, 0x39, P3 ;  /* 0x000000398800780c */ /* 0x040fe40001f61670 */
[----:B------:R-:W-:-:S02]  /*116c0*/  ISETP.LT.OR P4, PT, R136, 0x3a, P4 ;  /* 0x0000003a8800780c */ /* 0x000fc40002781670 */
[----:B------:R-:W-:Y:S02]  /*116d0*/  FMNMX.FTZ R14, R46, R14, !PT ;  /* 0x0000000e2e0e7209 */ /* 0x000fe40007810000 */
[----:B------:R-:W-:Y:S02]  /*116e0*/  FSEL R48, R48, -INF , !P5 ;  /* 0xff80000030307808 */ /* 0x000fe40006800000 */
[----:B------:R-:W-:Y:S02]  /*116f0*/  FSEL R51, R51, -INF , !P3 ;  /* 0xff80000033337808 */ /* 0x000fe40005800000 */
[----:B------:R-:W-:Y:S02]  /*11700*/  FSEL R52, R52, -INF , !P4 ;  /* 0xff80000034347808 */ /* 0x000fe40006000000 */
[----:B------:R-:W-:Y:S02]  /*11710*/  FMNMX.FTZ R14, R49, R14, !PT ;  /* 0x0000000e310e7209 */ /* 0x000fe40007810000 */
[----:B------:R-:W-:-:S02]  /*11720*/  ISETP.GT.AND P5, PT, R87, 0x40, P2 ;  /* 0x000000405700780c */ /* 0x000fc400017a4270 */
[C---:B------:R-:W-:Y:S02]  /*11730*/  ISETP.GT.AND P3, PT, R87.reuse, 0x41, P2 ;  /* 0x000000415700780c */ /* 0x040fe40001764270 */
[----:B------:R-:W-:Y:S02]  /*11740*/  ISETP.GT.AND P4, PT, R87, 0x48, P2 ;  /* 0x000000485700780c */ /* 0x000fe40001784270 */
[----:B------:R-:W-:Y:S02]  /*11750*/  LOP3.LUT R16, R16, 0xfffffffd, RZ, 0xc0, !PT ;  /* 0xfffffffd10107812 */ /* 0x000fe400078ec0ff */
[----:B------:R-:W-:Y:S02]  /*11760*/  FMNMX.FTZ R14, R50, R14, !PT ;  /* 0x0000000e320e7209 */ /* 0x000fe40007810000 */
[C---:B------:R-:W-:Y:S02]  /*11770*/  ISETP.LT.OR P5, PT, R136.reuse, 0x41, P5 ;  /* 0x000000418800780c */ /* 0x040fe40002fa1670 */
[----:B------:R-:W-:-:S02]  /*11780*/  ISETP.LT.OR P3, PT, R136, 0x42, P3 ;  /* 0x000000428800780c */ /* 0x000fc40001f61670 */
[----:B------:R-:W-:Y:S02]  /*11790*/  ISETP.LT.OR P4, PT, R136, 0x49, P4 ;  /* 0x000000498800780c */ /* 0x000fe40002781670 */
[----:B------:R-:W-:Y:S02]  /*117a0*/  @P1 LOP3.LUT R16, R16, 0x2, RZ, 0xfc, !PT ;  /* 0x0000000210101812 */ /* 0x000fe400078efcff */
[----:B------:R-:W-:Y:S02]  /*117b0*/  ISETP.GT.AND P1, PT, R87, RZ, P2 ;  /* 0x000000ff5700720c */ /* 0x000fe40001724270 */
[----:B------:R-:W-:Y:S02]  /*117c0*/  FMNMX.FTZ R14, R53, R14, !PT ;  /* 0x0000000e350e7209 */ /* 0x000fe40007810000 */
[----:B------:R-:W-:Y:S02]  /*117d0*/  FSEL R55, R55, -INF , !P5 ;  /* 0xff80000037377808 */ /* 0x000fe40006800000 */
[----:B------:R-:W-:-:S02]  /*117e0*/  FSEL R56, R56, -INF , !P3 ;  /* 0xff80000038387808 */ /* 0x000fc40005800000 */
[----:B------:R-:W-:Y:S02]  /*117f0*/  FSEL R59, R59, -INF , !P4 ;  /* 0xff8000003b3b7808 */ /* 0x000fe40006000000 */
[C---:B------:R-:W-:Y:S02]  /*11800*/  ISETP.GT.AND P5, PT, R87.reuse, 0x49, P2 ;  /* 0x000000495700780c */ /* 0x040fe400017a4270 */
[C---:B------:R-:W-:Y:S02]  /*11810*/  ISETP.GT.AND P3, PT, R87.reuse, 0x50, P2 ;  /* 0x000000505700780c */ /* 0x040fe40001764270 */
[----:B------:R-:W-:Y:S02]  /*11820*/  ISETP.GT.AND P4, PT, R87, 0x51, P2 ;  /* 0x000000515700780c */ /* 0x000fe40001784270 */
[----:B------:R-:W-:Y:S02]  /*11830*/  FMNMX.FTZ R14, R54, R14, !PT ;  /* 0x0000000e360e7209 */ /* 0x000fe40007810000 */
[----:B------:R-:W-:-:S02]  /*11840*/  ISETP.LT.OR P5, PT, R136, 0x4a, P5 ;  /* 0x0000004a8800780c */ /* 0x000fc40002fa1670 */
[C---:B------:R-:W-:Y:S02]  /*11850*/  ISETP.LT.OR P3, PT, R136.reuse, 0x51, P3 ;  /* 0x000000518800780c */ /* 0x040fe40001f61670 */
[----:B------:R-:W-:Y:S02]  /*11860*/  ISETP.LT.OR P4, PT, R136, 0x52, P4 ;  /* 0x000000528800780c */ /* 0x000fe40002781670 */
[----:B------:R-:W-:Y:S02]  /*11870*/  LOP3.LUT R16, R16, 0xffffffdf, RZ, 0xc0, !PT ;  /* 0xffffffdf10107812 */ /* 0x000fe400078ec0ff */
[----:B------:R-:W-:Y:S02]  /*11880*/  FMNMX.FTZ R14, R57, R14, !PT ;  /* 0x0000000e390e7209 */ /* 0x000fe40007810000 */
[----:B------:R-:W-:Y:S02]  /*11890*/  FSEL R60, R60, -INF , !P5 ;  /* 0xff8000003c3c7808 */ /* 0x000fe40006800000 */
[----:B------:R-:W-:-:S02]  /*118a0*/  FSEL R63, R63, -INF , !P3 ;  /* 0xff8000003f3f7808 */ /* 0x000fc40005800000 */
[----:B------:R-:W-:Y:S02]  /*118b0*/  FSEL R64, R64, -INF , !P4 ;  /* 0xff80000040407808 */ /* 0x000fe40006000000 */
[C---:B------:R-:W-:Y:S02]  /*118c0*/  ISETP.GT.AND P5, PT, R87.reuse, 0x58, P2 ;  /* 0x000000585700780c */ /* 0x040fe400017a4270 */
[C---:B------:R-:W-:Y:S02]  /*118d0*/  ISETP.GT.AND P3, PT, R87.reuse, 0x59, P2 ;  /* 0x000000595700780c */ /* 0x040fe40001764270 */
[----:B------:R-:W-:Y:S02]  /*118e0*/  ISETP.GT.AND P4, PT, R87, 0x60, P2 ;  /* 0x000000605700780c */ /* 0x000fe40001784270 */
[----:B------:R-:W-:Y:S02]  /*118f0*/  @P1 LOP3.LUT R16, R16, 0x20, RZ, 0xfc, !PT ;  /* 0x0000002010101812 */ /* 0x000fe400078efcff */
[----:B------:R-:W-:-:S02]  /*11900*/  FMNMX.FTZ R14, R58, R14, !PT ;  /* 0x0000000e3a0e7209 */ /* 0x000fc40007810000 */
[----:B------:R-:W-:Y:S02]  /*11910*/  ISETP.GT.AND P1, PT, R87, 0x79, P2 ;  /* 0x000000795700780c */ /* 0x000fe40001724270 */
        /* <DEDUP_REMOVED lines=9> */
[C---:B------:R-:W-:Y:S02]  /*119b0*/  ISETP.GT.AND P4, PT, R87.reuse, 0x69, P2 ;  /* 0x000000695700780c */ /* 0x040fe40001784270 */
[----:B------:R-:W-:-:S02]  /*119c0*/  ISETP.GT.AND P5, PT, R87, 0x70, P2 ;  /* 0x000000705700780c */ /* 0x000fc400017a4270 */
[----:B------:R-:W-:Y:S02]  /*119d0*/  ISETP.GT.AND P6, PT, R87, 0x71, P2 ;  /* 0x000000715700780c */ /* 0x000fe400017c4270 */
[----:B------:R-:W-:Y:S02]  /*119e0*/  FMNMX.FTZ R14, R62, R14, !PT ;  /* 0x0000000e3e0e7209 */ /* 0x000fe40007810000 */
[C---:B------:R-:W-:Y:S02]  /*119f0*/  LOP3.LUT P2, RZ, R16.reuse, 0x2, RZ, 0xc0, !PT ;  /* 0x0000000210ff7812 */ /* 0x040fe4000784c0ff */
[----:B------:R-:W-:Y:S02]  /*11a00*/  LOP3.LUT R16, R16, 0xfffffff7, RZ, 0xc0, !PT ;  /* 0xfffffff710107812 */ /* 0x000fe400078ec0ff */
[----:B------:R-:W-:Y:S02]  /*11a10*/  FMNMX.FTZ R14, R67, R14, !PT ;  /* 0x0000000e430e7209 */ /* 0x000fe40007810000 */
[----:B------:R-:W-:-:S02]  /*11a20*/  @P1 LOP3.LUT R16, R16, 0x8, RZ, 0xfc, !PT ;  /* 0x0000000810101812 */ /* 0x000fc400078efcff */
[----:B------:R-:W-:Y:S02]  /*11a30*/  FMNMX.FTZ R14, R68, R14, !PT ;  /* 0x0000000e440e7209 */ /* 0x000fe40007810000 */
[----:B------:R-:W-:Y:S02]  /*11a40*/  ISETP.LT.OR P1, PT, R136, 0x69, P3 ;  /* 0x000000698800780c */ /* 0x000fe40001f21670 */
[----:B------:R-:W-:Y:S02]  /*11a50*/  LOP3.LUT P3, RZ, R16, 0x20, RZ, 0xc0, !PT ;  /* 0x0000002010ff7812 */ /* 0x000fe4000786c0ff */
[----:B------:R-:W-:Y:S02]  /*11a60*/  FMNMX.FTZ R14, R71, R14, !PT ;  /* 0x0000000e470e7209 */ /* 0x000fe40007810000 */
[----:B------:R-:W-:Y:S02]  /*11a70*/  ISETP.LT.OR P3, PT, R136, 0x1, P3 ;  /* 0x000000018800780c */ /* 0x000fe40001f61670 */
[----:B------:R-:W-:-:S02]  /*11a80*/  FMNMX.FTZ R14, R72, R14, !PT ;  /* 0x0000000e480e7209 */ /* 0x000fc40007810000 */
[----:B------:R-:W-:Y:S02]  /*11a90*/  FSEL R18, R18, -INF , !P3 ;  /* 0xff80000012127808 */ /* 0x000fe40005800000 */
        /* <DEDUP_REMOVED lines=12> */
[----:B------:R-:W-:Y:S01]  /*11b60*/  ISETP.LT.OR P0, PT, R136, 0x62, P0 ;  /* 0x000000628800780c */ /* 0x000fe20000701670 */
[----:B------:R-:W0:Y:S01]  /*11b70*/  SHFL.BFLY PT, R15, R14, 0x2, 0x1f ;  /* 0x0c401f000e0f7f89 */ /* 0x000e2200000e0000 */
[----:B------:R-:W-:Y:S02]  /*11b80*/  FMNMX.FTZ R82, R33, R82, !PT ;  /* 0x0000005221527209 */ /* 0x000fe40007810000 */
[----:B------:R-:W-:Y:S02]  /*11b90*/  LOP3.LUT R16, R16, 0xffffffbf, RZ, 0xc0, !PT ;  /* 0xffffffbf10107812 */ /* 0x000fe400078ec0ff */
[----:B------:R-:W-:Y:S02]  /*11ba0*/  FMNMX.FTZ R82, R34, R82, !PT ;  /* 0x0000005222527209 */ /* 0x000fe40007810000 */
[----:B------:R-:W-:-:S02]  /*11bb0*/  ISETP.LT.OR P6, PT, R136, 0x72, P6 ;  /* 0x000000728800780c */ /* 0x000fc400037c1670 */
[----:B------:R-:W-:Y:S02]  /*11bc0*/  FMNMX.FTZ R82, R37, R82, !PT ;  /* 0x0000005225527209 */ /* 0x000fe40007810000 */
[----:B------:R-:W-:Y:S02]  /*11bd0*/  ISETP.LT.OR P2, PT, R136, 0x79, P2 ;  /* 0x000000798800780c */ /* 0x000fe40001741670 */
[----:B------:R-:W-:Y:S02]  /*11be0*/  FMNMX.FTZ R82, R38, R82, !PT ;  /* 0x0000005226527209 */ /* 0x000fe40007810000 */
[----:B------:R-:W-:Y:S02]  /*11bf0*/  @P0 LOP3.LUT R16, R16, 0x40, RZ, 0xfc, !PT ;  /* 0x0000004010100812 */ /* 0x000fe400078efcff */
[----:B------:R-:W-:Y:S02]  /*11c00*/  FMNMX.FTZ R82, R41, R82, !PT ;  /* 0x0000005229527209 */ /* 0x000fe40007810000 */
[----:B------:R-:W-:-:S02]  /*11c10*/  LOP3.LUT R16, R16, 0xffffffef, RZ, 0xc0, !PT ;  /* 0xffffffef10107812 */ /* 0x000fc400078ec0ff */
[----:B------:R-:W-:Y:S02]  /*11c20*/  FMNMX.FTZ R82, R44, R82, !PT ;  /* 0x000000522c527209 */ /* 0x000fe40007810000 */
[----:B------:R-:W-:Y:S02]  /*11c30*/  ISETP.LT.OR P0, PT, R136, 0x6a, P4 ;  /* 0x0000006a8800780c */ /* 0x000fe40002701670 */
[----:B0-----:R-:W-:Y:S02]  /*11c40*/  FMNMX.FTZ R14, R14, R15, !PT ;  /* 0x0000000f0e0e7209 */ /* 0x001fe40007810000 */
[----:B------:R-:W-:Y:S02]  /*11c50*/  FMNMX.FTZ R82, R47, R82, !PT ;  /* 0x000000522f527209 */ /* 0x000fe40007810000 */
[----:B------:R-:W-:Y:S01]  /*11c60*/  @P1 LOP3.LUT R16, R16, 0x10, RZ, 0xfc, !PT ;  /* 0x0000001010101812 */ /* 0x000fe200078efcff */
[----:B------:R-:W0:Y:S01]  /*11c70*/  SHFL.BFLY PT, R15, R14, 0x1, 0x1f ;  /* 0x0c201f000e0f7f89 */ /* 0x000e2200000e0000 */
[----:B------:R-:W-:-:S02]  /*11c80*/  FMNMX.FTZ R82, R48, R82, !PT ;  /* 0x0000005230527209 */ /* 0x000fc40007810000 */
[----:B------:R-:W-:Y:S02]  /*11c90*/  ISETP.LT.OR P1, PT, R136, 0x71, P5 ;  /* 0x000000718800780c */ /* 0x000fe40002f21670 */
[----:B------:R-:W-:Y:S02]  /*11ca0*/  FMNMX.FTZ R82, R51, R82, !PT ;  /* 0x0000005233527209 */ /* 0x000fe40007810000 */
[----:B------:R-:W-:Y:S02]  /*11cb0*/  LOP3.LUT P4, RZ, R16, 0x8, RZ, 0xc0, !PT ;  /* 0x0000000810ff7812 */ /* 0x000fe4000788c0ff */
[----:B------:R-:W-:Y:S02]  /*11cc0*/  FMNMX.FTZ R82, R52, R82, !PT ;  /* 0x0000005234527209 */ /* 0x000fe40007810000 */
[----:B------:R-:W-:Y:S02]  /*11cd0*/  LOP3.LUT R16, R16, 0x7fffffff, RZ, 0xc0, !PT ;  /* 0x7fffffff10107812 */ /* 0x000fe400078ec0ff */
[----:B------:R-:W-:-:S02]  /*11ce0*/  FMNMX.FTZ R82, R55, R82, !PT ;  /* 0x0000005237527209 */ /* 0x000fc40007810000 */
[----:B------:R-:W-:Y:S02]  /*11cf0*/  @P0 LOP3.LUT R16, R16, 0x80000000, RZ, 0xfc, !PT ;  /* 0x8000000010100812 */ /* 0x000fe400078efcff */
[----:B------:R-:W-:Y:S02]  /*11d00*/  FMNMX.FTZ R82, R56, R82, !PT ;  /* 0x0000005238527209 */ /* 0x000fe40007810000 */
[----:B------:R-:W-:Y:S02]  /*11d10*/  LOP3.LUT P0, RZ, R16, 0x40, RZ, 0xc0, !PT ;  /* 0x0000004010ff7812 */ /* 0x000fe4000780c0ff */
[----:B------:R-:W-:Y:S02]  /*11d20*/  FMNMX.FTZ R82, R59, R82, !PT ;  /* 0x000000523b527209 */ /* 0x000fe40007810000 */
[----:B------:R-:W-:Y:S02]  /*11d30*/  FSEL R70, R70, -INF , !P0 ;  /* 0xff80000046467808 */ /* 0x000fe40004000000 */
[----:B0-----:R-:W-:-:S02]  /*11d40*/  FMNMX.FTZ R14, R14, R15, !PT ;  /* 0x0000000f0e0e7209 */ /* 0x001fc40007810000 */
[----:B------:R-:W-:Y:S02]  /*11d50*/  FMNMX.FTZ R82, R60, R82, !PT ;  /* 0x000000523c527209 */ /* 0x000fe40007810000 */
[C---:B------:R-:W-:Y:S02]  /*11d60*/  FSETP.NEU.FTZ.AND P5, PT, R14.reuse, -INF , PT ;  /* 0xff8000000e00780b */ /* 0x040fe40003fbd000 */
[----:B------:R-:W-:Y:S02]  /*11d70*/  FMNMX.FTZ R82, R63, R82, !PT ;  /* 0x000000523f527209 */ /* 0x000fe40007810000 */
[----:B------:R-:W-:Y:S02]  /*11d80*/  FSEL R15, R14, RZ, P5 ;  /* 0x000000ff0e0f7208 */ /* 0x000fe40002800000 */
[----:B------:R-:W-:Y:S02]  /*11d90*/  FMNMX.FTZ R82, R64, R82, !PT ;  /* 0x0000005240527209 */ /* 0x000fe40007810000 */
[----:B------:R-:W-:Y:S01]  /*11da0*/  LOP3.LUT P0, RZ, R16, 0x80000000, RZ, 0xc0, !PT ;  /* 0x8000000010ff7812 */ /* 0x000fe2000780c0ff */
[----:B------:R-:W-:-:S01]  /*11db0*/  FADD.FTZ R12, -R15, R12 ;  /* 0x0000000c0f0c7221 */ /* 0x000fc20000010100 */
[----:B------:R-:W-:Y:S01]  /*11dc0*/  FMNMX.FTZ R82, R65, R82, !PT ;  /* 0x0000005241527209 */ /* 0x000fe20007810000 */
[----:B------:R-:W-:-:S01]  /*11dd0*/  FFMA.FTZ R15, R14, R24, -8 ;  /* 0xc10000000e0f7423 */ /* 0x000fc20000010018 */
[----:B------:R-:W-:Y:S01]  /*11de0*/  FSEL R74, R74, -INF , !P0 ;  /* 0xff8000004a4a7808 */ /* 0x000fe20004000000 */
[----:B------:R-:W-:Y:S01]  /*11df0*/  FMUL.FTZ R12, R12, R24 ;  /* 0x000000180c0c7220 */ /* 0x000fe20000410000 */
[----:B------:R-:W-:-:S02]  /*11e00*/  FMNMX.FTZ R82, R66, R82, !PT ;  /* 0x0000005242527209 */ /* 0x000fc40007810000 */
[----:B------:R-:W-:Y:S02]  /*11e10*/  FSEL R15, R15, RZ, P5 ;  /* 0x000000ff0f0f7208 */ /* 0x000fe40002800000 */
[----:B------:R-:W-:Y:S01]  /*11e20*/  LOP3.LUT P5, RZ, R16, 0x10, RZ, 0xc0, !PT ;  /* 0x0000001010ff7812 */ /* 0x000fe200078ac0ff */
[----:B------:R-:W-:Y:S01]  /*11e30*/  MUFU.EX2 R12, R12 ;  /* 0x0000000c000c7308 */ /* 0x000fe20000000800 */
[----:B------:R-:W-:Y:S01]  /*11e40*/  FMNMX.FTZ R82, R69, R82, !PT ;  /* 0x0000005245527209 */ /* 0x000fe20007810000 */
[-CC-:B------:R-:W-:Y:S01]  /*11e50*/  FFMA.FTZ R42, R42, R24.reuse, -R15.reuse ;  /* 0x000000182a2a7223 */ /* 0x180fe2000001080f */
[----:B------:R-:W-:Y:S01]  /*11e60*/  FSEL R73, R73, -INF , !P5 ;  /* 0xff80000049497808 */ /* 0x000fe20006800000 */
[--C-:B------:R-:W-:Y:S01]  /*11e70*/  FFMA.FTZ R43, R43, R24, -R15.reuse ;  /* 0x000000182b2b7223 */ /* 0x100fe2000001080f */
        /* <DEDUP_REMOVED lines=41> */
[----:B------:R-:W-:Y:S01]  /*12110*/  FFMA.FTZ R15, R84, R24, -R15 ;  /* 0x00000018540f7223 */ /* 0x000fe2000001080f */
[----:B------:R-:W-:Y:S01]  /*12120*/  MUFU.EX2 R85, R45 ;  /* 0x0000002d00557308 */ /* 0x000fe20000000800 */
[----:B------:R-:W0:Y:S01]  /*12130*/  SHFL.BFLY PT, R84, R82, 0x2, 0x1f ;  /* 0x0c401f0052547f89 */ /* 0x000e2200000e0000 */
[----:B------:R-:W-:-:S02]  /*12140*/  LOP3.LUT P0, RZ, R16, 0x40000000, RZ, 0xc0, !PT ;  /* 0x4000000010ff7812 */ /* 0x000fc4000780c0ff */
[----:B------:R-:W-:-:S04]  /*12150*/  LOP3.LUT P1, RZ, R16, 0x20000000, RZ, 0xc0, !PT ;  /* 0x2000000010ff7812 */ /* 0x000fc8000782c0ff */
[----:B------:R-:W1:Y:S08]  /*12160*/  MUFU.EX2 R42, R42 ;  /* 0x0000002a002a7308 */ /* 0x000e700000000800 */
[----:B------:R-:W2:Y:S08]  /*12170*/  MUFU.EX2 R43, R43 ;  /* 0x0000002b002b7308 */ /* 0x000eb00000000800 */
[----:B------:R-:W-:Y:S01]  /*12180*/  MUFU.EX2 R21, R21 ;  /* 0x0000001500157308 */ /* 0x000fe20000000800 */
[----:B0-----:R-:W-:Y:S01]  /*12190*/  FMNMX.FTZ R84, R82, R84, !PT ;  /* 0x0000005452547209 */ /* 0x001fe20007810000 */
[----:B-1----:R-:W-:-:S04]  /*121a0*/  FFMA.FTZ R4, R12, R4, R42 ;  /* 0x000000040c047223 */ /* 0x002fc8000001002a */
[----:B------:R-:W0:Y:S02]  /*121b0*/  SHFL.BFLY PT, R45, R84, 0x1, 0x1f ;  /* 0x0c201f00542d7f89 */ /* 0x000e2400000e0000 */
[----:B------:R-:W-:Y:S01]  /*121c0*/  MUFU.EX2 R137, R137 ;  /* 0x0000008900897308 */ /* 0x000fe20000000800 */
[----:B--2---:R-:W-:-:S07]  /*121d0*/  FADD.FTZ R4, R43, R4 ;  /* 0x000000042b047221 */ /* 0x004fce0000010000 */
[----:B------:R-:W-:Y:S08]  /*121e0*/  MUFU.EX2 R27, R27 ;  /* 0x0000001b001b7308 */ /* 0x000ff00000000800 */
[----:B------:R-:W-:Y:S01]  /*121f0*/  MUFU.EX2 R28, R28 ;  /* 0x0000001c001c7308 */ /* 0x000fe20000000800 */
[----:B0-----:R-:W-:-:S07]  /*12200*/  FMNMX.FTZ R45, R84, R45, !PT ;  /* 0x0000002d542d7209 */ /* 0x001fce0007810000 */
[----:B------:R-:W-:Y:S01]  /*12210*/  MUFU.EX2 R31, R31 ;  /* 0x0000001f001f7308 */ /* 0x000fe20000000800 */
[----:B------:R-:W-:-:S04]  /*12220*/  FSETP.NEU.FTZ.AND P2, PT, R45, -INF , PT ;  /* 0xff8000002d00780b */ /* 0x000fc80003f5d000 */
[----:B------:R-:W-:-:S03]  /*12230*/  FSEL R82, R45, RZ, P2 ;  /* 0x000000ff2d527208 */ /* 0x000fc60001000000 */
[----:B------:R-:W-:Y:S02]  /*12240*/  MUFU.EX2 R32, R32 ;  /* 0x0000002000207308 */ /* 0x000fe40000000800 */
[----:B------:R-:W-:-:S01]  /*12250*/  FADD.FTZ R5, -R82, R5 ;  /* 0x0000000552057221 */ /* 0x000fc20000010100 */
[----:B------:R-:W-:-:S03]  /*12260*/  FFMA.FTZ R82, R45, R24, -8 ;  /* 0xc10000002d527423 */ /* 0x000fc60000010018 */
[----:B------:R-:W-:Y:S02]  /*12270*/  FMUL.FTZ R5, R5, R24 ;  /* 0x0000001805057220 */ /* 0x000fe40000410000 */
[----:B------:R-:W-:Y:S01]  /*12280*/  MUFU.EX2 R35, R35 ;  /* 0x0000002300237308 */ /* 0x000fe20000000800 */
[----:B------:R-:W-:-:S05]  /*12290*/  FSEL R87, R82, RZ, P2 ;  /* 0x000000ff52577208 */ /* 0x000fca0001000000 */
        /* <DEDUP_REMOVED lines=151> */
.L_x_9168:
[----:B------:R-:W2:Y:S01]  /*12c10*/  LDL R82, [R1+0x20] ;  /* 0x0000200001527983 */ /* 0x000ea20000100800 */
[----:B------:R-:W-:-:S05]  /*12c20*/  VIADD R22, R22, 0x19c60 ;  /* 0x00019c6016167836 */ /* 0x000fca0000000000 */
[----:B--2---:R-:W-:Y:S02]  /*12c30*/  PRMT R22, R82, 0x654, R22 ;  /* 0x0000065452167816 */ /* 0x004fe40000000016 */
[----:B------:R-:W2:Y:S01]  /*12c40*/  LDL R82, [R1+0x34] ;  /* 0x0000340001527983 */ /* 0x000ea20000100800 */
        /* <DEDUP_REMOVED lines=85> */
[C---:B--2---:R-:W-:Y:S01]  /*131a0*/  ISETP.GT.AND P2, PT, R0.reuse, R82, PT ;  /* 0x000000520000720c */ /* 0x044fe20003f44270 */
[----:B------:R-:W-:-:S12]  /*131b0*/  VIADD R0, R0, 0xffffffff ;  /* 0xffffffff00007836 */ /* 0x000fd80000000000 */
[----:B------:R-:W-:Y:S05]  /*131c0*/  @P2 BRA `(.L_x_9169) ;  /* 0xffffffc8005c2947 */ /* 0x000fea000383ffff */
[----:B------:R-:W-:Y:S05]  /*131d0*/  BSYNC B0 ;  /* 0x0000000000007941 */ /* 0x000fea0003800000 */
.L_x_9149:
[----:B------:R-:W-:Y:S02]  /*131e0*/  IMAD.MOV.U32 R5, RZ, RZ, R45 ;  /* 0x000000ffff057224 */ /* 0x000fe400078e002d */
[----:B------:R-:W-:Y:S02]  /*131f0*/  IMAD.MOV.U32 R12, RZ, RZ, R14 ;  /* 0x000000ffff0c7224 */ /* 0x000fe400078e000e */
[----:B------:R-:W-:Y:S02]  /*13200*/  IMAD.MOV.U32 R18, RZ, RZ, R153 ;  /* 0x000000ffff127224 */ /* 0x000fe400078e0099 */
[----:B------:R-:W-:-:S07]  /*13210*/  IMAD.MOV.U32 R22, RZ, RZ, R152 ;  /* 0x000000ffff167224 */ /* 0x000fce00078e0098 */
.L_x_9148:
[----:B------:R-:W-:Y:S05]  /*13220*/  BSYNC B1 ;  /* 0x0000000000017941 */ /* 0x000fea0003800000 */
.L_x_9147:
[----:B------:R-:W2:Y:S01]  /*13230*/  LDL R25, [R1+0x48] ;  /* 0x0000480001197983 */ /* 0x000ea20000100800 */
[----:B------:R-:W0:Y:S01]  /*13240*/  LDC R20, c[0x0][0x9e4] ;  /* 0x00027900ff147b82 */ /* 0x000e220000000800 */
[----:B------:R-:W-:Y:S01]  /*13250*/  ULDC UR4, c[0x0][0x9dc] ;  /* 0x0002770000047ab9 */ /* 0x000fe20000000800 */
[----:B------:R-:W-:Y:S02]  /*13260*/  LOP3.LUT R16, R16, 0xffffff7f, RZ, 0xc0, !PT ;  /* 0xffffff7f10107812 */ /* 0x000fe400078ec0ff */
[----:B0-----:R-:W-:-:S13]  /*13270*/  ISETP.GE.AND P2, PT, R20, 0x1, PT ;  /* 0x000000011400780c */ /* 0x001fda0003f46270 */
[----:B------:R-:W-:Y:S01]  /*13280*/  @P2 LOP3.LUT R16, R16, 0x80, RZ, 0xfc, !PT ;  /* 0x0000008010102812 */ /* 0x000fe200078efcff */
[----:B--2---:R-:W-:Y:S01]  /*13290*/  VIADD R13, R25, -UR4 ;  /* 0x80000004190d7c36 */ /* 0x004fe20008000000 */
        /* <DEDUP_REMOVED lines=9> */
[----:B------:R-:W-:-:S05]  /*13330*/  LOP3.LUT R25, RZ, R21, RZ, 0x33, !PT ;  /* 0x00000015ff197212 */ /* 0x000fca00078e33ff */
[----:B------:R0:W-:Y:S01]  /*13340*/  STL [R1+0x48], R25 ;  /* 0x0000481901007387 */ /* 0x0001e20000100800 */
[----:B------:R-:W-:Y:S05]  /*13350*/  BRA `(.L_x_9173) ;  /* 0x0000000000187947 */ /* 0x000fea0003800000 */
.L_x_9172:
[----:B------:R-:W-:Y:S01]  /*13360*/  ISETP.NE.AND P2, PT, R20, 0x1, PT ;  /* 0x000000011400780c */ /* 0x000fe20003f45270 */
[----:B------:R-:W-:-:S12]  /*13370*/  IMAD.MOV.U32 R21, RZ, RZ, R25 ;  /* 0x000000ffff157224 */ /* 0x000fd800078e0019 */
[----:B------:R-:W0:Y:S02]  /*13380*/  @P2 LDC.64 R14, c[0x0][0x9e8] ;  /* 0x00027a00ff0e2b82 */ /* 0x000e240000000a00 */
[----:B0-----:R-:W-:-:S05]  /*13390*/  @P2 IMAD.HI.U32 R14, R21, R14, RZ ;  /* 0x0000000e150e2227 */ /* 0x001fca00078e00ff */
[----:B------:R-:W-:-:S05]  /*133a0*/  @P2 SHF.R.U32.HI R21, RZ, R15, R14 ;  /* 0x0000000fff152219 */ /* 0x000fca000001160e */
[----:B------:R1:W-:Y:S02]  /*133b0*/  @P2 STL [R1+0x48], R21 ;  /* 0x0000481501002387 */ /* 0x0003e40000100800 */
.L_x_9173:
[----:B------:R-:W-:Y:S05]  /*133c0*/  BSYNC B0 ;  /* 0x0000000000007941 */ /* 0x000fea0003800000 */
.L_x_9171:
[----:B------:R-:W2:Y:S02]  /*133d0*/  LDL.LU R14, [R1+0x48] ;  /* 0x00004800010e7983 */ /* 0x000ea40000300800 */
[----:B--2---:R-:W-:-:S05]  /*133e0*/  IMAD R14, R14, R20, RZ ;  /* 0x000000140e0e7224 */ /* 0x004fca00078e02ff */
[----:B------:R-:W-:-:S07]  /*133f0*/  VIMNMX R13, R13, R14, !PT ;  /* 0x0000000e0d0d7248 */ /* 0x000fce0007fe0100 */
.L_x_9170:
[----:B------:R-:W2:Y:S01]  /*13400*/  LDL R15, [R1+0x40] ;  /* 0x00004000010f7983 */ /* 0x000ea20000100800 */
[----:B------:R-:W-:Y:S01]  /*13410*/  VIADD R13, R13, 0x7f ;  /* 0x0000007f0d0d7836 */ /* 0x000fe20000000000 */
[----:B------:R-:W-:Y:S04]  /*13420*/  BSSY B0, `(.L_x_9174) ;  /* 0x0000258000007945 */ /* 0x000fe80003800000 */
[----:B------:R-:W-:-:S04]  /*13430*/  SHF.R.S32.HI R14, RZ, 0x1f, R13 ;  /* 0x0000001fff0e7819 */ /* 0x000fc8000001140d */
[----:B------:R-:W-:-:S04]  /*13440*/  LEA.HI R14, R14, R13, RZ, 0x7 ;  /* 0x0000000d0e0e7211 */ /* 0x000fc800078f38ff */
[----:B------:R-:W-:-:S04]  /*13450*/  SHF.R.S32.HI R14, RZ, 0x7, R14 ;  /* 0x00000007ff0e7819 */ /* 0x000fc8000001140e */
[----:B--2---:R-:W-:-:S04]  /*13460*/  VIMNMX R153, R15, R14, !PT ;  /* 0x0000000e0f997248 */ /* 0x004fc80007fe0100 */
[----:B------:R-:W-:-:S13]  /*13470*/  ISETP.GE.AND P2, PT, R0, R153, PT ;  /* 0x000000990000720c */ /* 0x000fda0003f46270 */
[----:B------:R-:W-:Y:S05]  /*13480*/  @!P2 BRA `(.L_x_9175) ;  /* 0x000000240044a947 */ /* 0x000fea0003800000 */
[----:B------:R-:W-:Y:S01]  /*13490*/  BSSY B1, `(.L_x_9175) ;  /* 0x0000250000017945 */ /* 0x000fe20003800000 */
[----:B-1----:R-:W-:Y:S02]  /*134a0*/  IMAD.MOV.U32 R21, RZ, RZ, R5 ;  /* 0x000000ffff157224 */ /* 0x002fe400078e0005 */
[----:B------:R-:W-:Y:S02]  /*134b0*/  IMAD.MOV.U32 R20, RZ, RZ, R12 ;  /* 0x000000ffff147224 */ /* 0x000fe400078e000c */
[----:B------:R-:W-:Y:S02]  /*134c0*/  IMAD.MOV.U32 R14, RZ, RZ, R22 ;  /* 0x000000ffff0e7224 */ /* 0x000fe400078e0016 */
[----:B------:R-:W-:-:S07]  /*134d0*/  IMAD.MOV.U32 R13, RZ, RZ, R18 ;  /* 0x000000ffff0d7224 */ /* 0x000fce00078e0012 */
.L_x_9187:
[----:B------:R-:W-:-:S05]  /*134e0*/  VIADD R18, R13, 0x1 ;  /* 0x000000010d127836 */ /* 0x000fca0000000000 */
[----:B------:R-:W-:-:S04]  /*134f0*/  ISETP.NE.AND P2, PT, R18, 0x2, PT ;  /* 0x000000021200780c */ /* 0x000fc80003f45270 */
[----:B------:R-:W-:Y:S02]  /*13500*/  SEL R5, RZ, 0x1, P2 ;  /* 0x00000001ff057807 */ /* 0x000fe40001000000 */
[----:B------:R-:W-:Y:S02]  /*13510*/  SEL R18, R18, RZ, P2 ;  /* 0x000000ff12127207 */ /* 0x000fe40001000000 */
[----:B------:R-:W-:Y:S01]  /*13520*/  LOP3.LUT R22, R14, R5, RZ, 0x3c, !PT ;  /* 0x000000050e167212 */ /* 0x000fe200078e3cff */
[----:B-1----:R-:W-:Y:S06]  /*13530*/  @!P0 BRA `(.L_x_9176) ;  /* 0x0000000000048947 */ /* 0x002fec0003800000 */
[----:B------:R-:W-:Y:S01]  /*13540*/  BPT.TRAP 0x1 ;  /* 0x000000040000795c */ /* 0x000fe20000300000 */
.L_x_9176:
[----:B------:R-:W-:Y:S01]  /*13550*/  IMAD R5, R18, 0x8, R17 ;  /* 0x0000000812057824 */ /* 0x000fe200078e0211 */
[----:B------:R-:W-:-:S04]  /*13560*/  SHF.L.U32 R12, R22, 0x1f, RZ ;  /* 0x0000001f160c7819 */ /* 0x000fc800000006ff */
[----:B------:R1:W2:Y:S01]  /*13570*/  SYNCS.PHASECHK.TRANS64.TRYWAIT P2, [R5+URZ+0x19c30], R12 ;  /* 0x019c300c050075a7 */ /* 0x0002a2000804017f */
[----:B------:R-:W-:Y:S05]  /*13580*/  @!P0 BRA `(.L_x_9177) ;  /* 0x0000000000048947 */ /* 0x000fea0003800000 */
[----:B------:R-:W-:Y:S01]  /*13590*/  BPT.TRAP 0x1 ;  /* 0x000000040000795c */ /* 0x000fe20000300000 */
.L_x_9177:
[----:B------:R-:W3:Y:S01]  /*135a0*/  LDL R15, [R1+0x1c] ;  /* 0x00001c00010f7983 */ /* 0x000ee20000100800 */
[----:B------:R-:W-:Y:S01]  /*135b0*/  BSSY B2, `(.L_x_9178) ;  /* 0x0000006000027945 */ /* 0x000fe20003800000 */
[----:B------:R-:W-:Y:S02]  /*135c0*/  IMAD.MOV.U32 R27, RZ, RZ, -0x3ffffff0 ;  /* 0xc0000010ff1b7424 */ /* 0x000fe400078e00ff */
[----:B---3--:R-:W-:Y:S01]  /*135d0*/  IMAD R26, R18, 0x300, R15 ;  /* 0x00000300121a7824 */ /* 0x008fe200078e020f */
[----:B--2---:R-:W-:Y:S06]  /*135e0*/  @P2 BRA `(.L_x_9179) ;  /* 0x0000000000082947 */ /* 0x004fec0003800000 */
[----:B------:R-:W2:Y:S02]  /*135f0*/  SYNCS.PHASECHK.TRANS64.TRYWAIT P2, [R5+URZ+0x19c30], R12 ;  /* 0x019c300c050075a7 */ /* 0x000ea4000804017f */
[----:B--2---:R-:W-:Y:S05]  /*13600*/  @!P2 BRA `(.L_x_9180) ;  /* 0x000000f400c8a947 */ /* 0x004fea0003800000 */
.L_x_9179:
[----:B------:R-:W-:Y:S05]  /*13610*/  BSYNC B2 ;  /* 0x0000000000027941 */ /* 0x000fea0003800000 */
.L_x_9178:
[C---:B------:R-:W-:Y:S01]  /*13620*/  R2UR UR6, R26.reuse ;  /* 0x000000001a0672ca */ /* 0x040fe200000e0000 */
[C---:B------:R-:W-:Y:S01]  /*13630*/  VIADD R24, R26.reuse, 0x100 ;  /* 0x000001001a187836 */ /* 0x040fe20000000000 */
[----:B------:R-:W-:Y:S01]  /*13640*/  R2UR UR7, R27 ;  /* 0x000000001b0772ca */ /* 0x000fe200000e0000 */
[----:B------:R-:W-:Y:S01]  /*13650*/  VIADD R26, R26, 0x200 ;  /* 0x000002001a1a7836 */ /* 0x000fe20000000000 */
[----:B------:R-:W-:Y:S01]  /*13660*/  R2UR UR4, R6 ;  /* 0x00000000060472ca */ /* 0x000fe200000e0000 */
[----:B0-----:R-:W-:Y:S01]  /*13670*/  IMAD.MOV.U32 R25, RZ, RZ, -0x3ffffff0 ;  /* 0xc0000010ff197424 */ /* 0x001fe200078e00ff */
[----:B------:R-:W-:Y:S01]  /*13680*/  R2UR UR5, R7 ;  /* 0x00000000070572ca */ /* 0x000fe200000e0000 */
[----:B------:R-:W-:Y:S01]  /*13690*/  IMAD.MOV.U32 R27, RZ, RZ, -0x3ffffff0 ;  /* 0xc0000010ff1b7424 */ /* 0x000fe200078e00ff */
[----:B------:R-:W-:Y:S02]  /*136a0*/  R2UR UR10, R24 ;  /* 0x00000000180a72ca */ /* 0x000fe400000e0000 */
[----:B------:R-:W-:-:S02]  /*136b0*/  R2UR UR11, R25 ;  /* 0x00000000190b72ca */ /* 0x000fc400000e0000 */
[----:B------:R-:W-:Y:S02]  /*136c0*/  R2UR UR14, R26 ;  /* 0x000000001a0e72ca */ /* 0x000fe400000e0000 */
[----:B------:R-:W-:Y:S02]  /*136d0*/  R2UR UR15, R27 ;  /* 0x000000001b0f72ca */ /* 0x000fe400000e0000 */
[----:B------:R-:W-:Y:S01]  /*136e0*/  WARPGROUP.ARRIVE ;  /* 0x00000000000079c5 */ /* 0x000fe20000000000 */
[----:B------:R-:W-:Y:S02]  /*136f0*/  R2UR UR8, R10 ;  /* 0x000000000a0872ca */ /* 0x000fe400000e0000 */
[----:B------:R-:W-:Y:S02]  /*13700*/  R2UR UR9, R11 ;  /* 0x000000000b0972ca */ /* 0x000fe400000e0000 */
[----:B------:R-:W-:Y:S01]  /*13710*/  R2UR UR12, R8 ;  /* 0x00000000080c72ca */ /* 0x000fe200000e0000 */
[----:B------:R-:W-:Y:S01]  /*13720*/  QGMMA.64x128x32.F32.E4M3.E4M3 R24, gdesc[UR4], RZ, !UPT, gsb0 ;  /* 0x01e00000041879f3 */ /* 0x000fe2000c0008ff */
[----:B------:R-:W-:-:S02]  /*13730*/  R2UR UR13, R9 ;  /* 0x00000000090d72ca */ /* 0x000fc400000e0000 */
[----:B------:R-:W-:Y:S02]  /*13740*/  WARPGROUP.DEPBAR.LE gsb0, 0x0 ;  /* 0x00008000000079c5 */ /* 0x000fe40000010000 */
        /* <DEDUP_REMOVED lines=8> */
.L_x_9181:
[----:B-12---:R-:W-:Y:S01]  /*137d0*/  SHF.L.U32 R5, R14, 0x1f, RZ ;  /* 0x0000001f0e057819 */ /* 0x006fe200000006ff */
[----:B------:R-:W-:-:S04]  /*137e0*/  IMAD R152, R13, 0x8, R17 ;  /* 0x000000080d987824 */ /* 0x000fc800078e0211 */
[----:B------:R0:W1:Y:S01]  /*137f0*/  SYNCS.PHASECHK.TRANS64.TRYWAIT P2, [R152+URZ+0x19c50], R5 ;  /* 0x019c5005980075a7 */ /* 0x000062000804017f */
[----:B------:R-:W-:Y:S05]  /*13800*/  @!P0 BRA `(.L_x_9182) ;  /* 0x0000000000048947 */ /* 0x000fea0003800000 */
[----:B------:R-:W-:Y:S01]  /*13810*/  BPT.TRAP 0x1 ;  /* 0x000000040000795c */ /* 0x000fe20000300000 */
.L_x_9182:
[----:B------:R-:W-:Y:S04]  /*13820*/  BSSY B2, `(.L_x_9183) ;  /* 0x0000004000027945 */ /* 0x000fe80003800000 */
[----:B-1----:R-:W-:Y:S05]  /*13830*/  @P2 BRA `(.L_x_9184) ;  /* 0x0000000000082947 */ /* 0x002fea0003800000 */
[----:B------:R-:W1:Y:S02]  /*13840*/  SYNCS.PHASECHK.TRANS64.TRYWAIT P2, [R152+URZ+0x19c50], R5 ;  /* 0x019c5005980075a7 */ /* 0x000e64000804017f */
[----:B-1----:R-:W-:Y:S05]  /*13850*/  @!P2 BRA `(.L_x_9185) ;  /* 0x000000f40048a947 */ /* 0x002fea0003800000 */
.L_x_9184:
[----:B------:R-:W-:Y:S05]  /*13860*/  BSYNC B2 ;  /* 0x0000000000027941 */ /* 0x000fea0003800000 */
.L_x_9183:
        /* <DEDUP_REMOVED lines=20> */
[----:B------:R-:W-:-:S02]  /*139b0*/  IMAD.MOV.U32 R13, RZ, RZ, 0x40000040 ;  /* 0x40000040ff0d7424 */ /* 0x000fc400078e00ff */
[----:B------:R-:W-:Y:S01]  /*139c0*/  FMUL.FTZ R56, R2, R56 ;  /* 0x0000003802387220 */ /* 0x000fe20000410000 */
[C---:B------:R-:W-:Y:S01]  /*139d0*/  VIADD R14, R12.reuse, 0x2 ;  /* 0x000000020c0e7836 */ /* 0x040fe20000000000 */
[----:B------:R-:W-:Y:S01]  /*139e0*/  R2UR UR6, R12 ;  /* 0x000000000c0672ca */ /* 0x000fe200000e0000 */
[C---:B------:R-:W-:Y:S01]  /*139f0*/  FMUL.FTZ R55, R2.reuse, R55 ;  /* 0x0000003702377220 */ /* 0x040fe20000410000 */
[----:B------:R-:W-:Y:S01]  /*13a00*/  R2UR UR7, R13 ;  /* 0x000000000d0772ca */ /* 0x000fe200000e0000 */
        /* <DEDUP_REMOVED lines=11> */
[----:B------:R-:W-:Y:S01]  /*13ac0*/  FMUL.FTZ R65, R2, R65 ;  /* 0x0000004102417220 */ /* 0x000fe20000410000 */
[----:B------:R-:W-:Y:S01]  /*13ad0*/  QGMMA.64x96x32.F32.E4M3.E4M3 R88, R148, gdesc[UR4], R88, gsb0 ;  /* 0x0160000494587df3 */ /* 0x000fe20008000858 */
[----:B------:R-:W-:Y:S01]  /*13ae0*/  R2UR UR6, R14 ;  /* 0x000000000e0672ca */ /* 0x000fe200000e0000 */
[----:B------:R-:W-:Y:S01]  /*13af0*/  VIADD R14, R12, 0x4 ;  /* 0x000000040c0e7836 */ /* 0x000fe20000000000 */
[----:B------:R-:W-:Y:S01]  /*13b00*/  R2UR UR7, R15 ;  /* 0x000000000f0772ca */ /* 0x000fe200000e0000 */
[----:B------:R-:W-:Y:S01]  /*13b10*/  IMAD.MOV.U32 R15, RZ, RZ, 0x40000040 ;  /* 0x40000040ff0f7424 */ /* 0x000fe200078e00ff */
        /* <DEDUP_REMOVED lines=9> */
[----:B0-----:R-:W-:Y:S01]  /*13bb0*/  FMNMX.FTZ R24, R13, R20, !PT ;  /* 0x000000140d187209 */ /* 0x001fe20007810000 */
        /* <DEDUP_REMOVED lines=82> */
[----:B------:R-:W-:Y:S06]  /*140e0*/  QGMMA.64x96x32.F32.E4M3.E4M3 R88, R140, gdesc[UR4], R88, gsb0 ;  /* 0x016000048c587df3 */ /* 0x000fec0008000858 */
[----:B------:R-:W0:Y:S01]  /*140f0*/  MUFU.TANH R37, R37 ;  /* 0x0000002500257308 */ /* 0x000e220000002400 */
[----:B-1----:R-:W-:-:S07]  /*14100*/  FMNMX.FTZ R5, R36, R5, !PT ;  /* 0x0000000524057209 */ /* 0x002fce0007810000 */
[----:B------:R-:W1:Y:S01]  /*14110*/  MUFU.TANH R39, R39 ;  /* 0x0000002700277308 */ /* 0x000e620000002400 */
[----:B--2---:R-:W-:-:S07]  /*14120*/  FMNMX.FTZ R24, R38, R24, !PT ;  /* 0x0000001826187209 */ /* 0x004fce0007810000 */
[----:B------:R-:W2:Y:S01]  /*14130*/  MUFU.TANH R40, R40 ;  /* 0x0000002800287308 */ /* 0x000ea20000002400 */
[----:B0-----:R-:W-:-:S07]  /*14140*/  FMNMX.FTZ R5, R37, R5, !PT ;  /* 0x0000000525057209 */ /* 0x001fce0007810000 */
[----:B------:R-:W0:Y:S01]  /*14150*/  MUFU.TANH R41, R41 ;  /* 0x0000002900297308 */ /* 0x000e220000002400 */
[----:B-1----:R-:W-:-:S04]  /*14160*/  FMNMX.FTZ R24, R39, R24, !PT ;  /* 0x0000001827187209 */ /* 0x002fc80007810000 */
[----:B------:R-:W-:-:S03]  /*14170*/  FMNMX.FTZ R24, R44, R24, !PT ;  /* 0x000000182c187209 */ /* 0x000fc60007810000 */
[----:B------:R-:W-:Y:S01]  /*14180*/  MUFU.TANH R62, R62 ;  /* 0x0000003e003e7308 */ /* 0x000fe20000002400 */
[----:B--2---:R-:W-:Y:S02]  /*14190*/  FMNMX.FTZ R5, R40, R5, !PT ;  /* 0x0000000528057209 */ /* 0x004fe40007810000 */
[----:B------:R-:W-:-:S04]  /*141a0*/  FMNMX.FTZ R24, R45, R24, !PT ;  /* 0x000000182d187209 */ /* 0x000fc80007810000 */
[----:B------:R-:W-:Y:S01]  /*141b0*/  FMNMX.FTZ R24, R48, R24, !PT ;  /* 0x0000001830187209 */ /* 0x000fe20007810000 */
[----:B------:R-:W1:Y:S01]  /*141c0*/  MUFU.TANH R64, R64 ;  /* 0x0000004000407308 */ /* 0x000e620000002400 */
[----:B0-----:R-:W-:Y:S02]  /*141d0*/  FMNMX.FTZ R5, R41, R5, !PT ;  /* 0x0000000529057209 */ /* 0x001fe40007810000 */
        /* <DEDUP_REMOVED lines=17> */
[----:B-1----:R-:W-:Y:S01]  /*142f0*/  FMNMX.FTZ R24, R64, R24, !PT ;  /* 0x0000001840187209 */ /* 0x002fe20007810000 */
[----:B------:R-:W1:Y:S01]  /*14300*/  MUFU.TANH R68, R68 ;  /* 0x0000004400447308 */ /* 0x000e620000002400 */
[----:B------:R-:W-:-:S02]  /*14310*/  FMNMX.FTZ R5, R59, R5, !PT ;  /* 0x000000053b057209 */ /* 0x000fc40007810000 */
[----:B0-----:R-:W-:Y:S02]  /*14320*/  FMNMX.FTZ R24, R65, R24, !PT ;  /* 0x0000001841187209 */ /* 0x001fe40007810000 */
[----:B------:R-:W-:-:S03]  /*14330*/  FMNMX.FTZ R5, R62, R5, !PT ;  /* 0x000000053e057209 */ /* 0x000fc60007810000 */
[----:B------:R-:W0:Y:S01]  /*14340*/  MUFU.TANH R67, R67 ;  /* 0x0000004300437308 */ /* 0x000e220000002400 */
[----:B------:R-:W-:-:S04]  /*14350*/  FMNMX.FTZ R5, R63, R5, !PT ;  /* 0x000000053f057209 */ /* 0x000fc80007810000 */
[----:B--2---:R-:W-:-:S03]  /*14360*/  FMNMX.FTZ R5, R66, R5, !PT ;  /* 0x0000000542057209 */ /* 0x004fc60007810000 */
        /* <DEDUP_REMOVED lines=39> */
[----:B-1----:R-:W-:-:S05]  /*145e0*/  FMNMX.FTZ R24, R85, R24, !PT ;  /* 0x0000001855187209 */ /* 0x002fca0007810000 */
[----:B------:R-:W1:Y:S01]  /*145f0*/  SHFL.BFLY PT, R43, R24, 0x2, 0x1f ;  /* 0x0c401f00182b7f89 */ /* 0x000e6200000e0000 */
[----:B0-----:R-:W-:-:S04]  /*14600*/  FMNMX.FTZ R5, R86, R5, !PT ;  /* 0x0000000556057209 */ /* 0x001fc80007810000 */
[----:B--2---:R-:W-:-:S05]  /*14610*/  FMNMX.FTZ R5, R87, R5, !PT ;  /* 0x0000000557057209 */ /* 0x004fca0007810000 */
[----:B------:R-:W0:Y:S01]  /*14620*/  SHFL.BFLY PT, R42, R5, 0x2, 0x1f ;  /* 0x0c401f00052a7f89 */ /* 0x000e2200000e0000 */
[----:B-1----:R-:W-:Y:S01]  /*14630*/  FMNMX.FTZ R24, R24, R43, !PT ;  /* 0x0000002b18187209 */ /* 0x002fe20007810000 */
[----:B------:R-:W-:-:S04]  /*14640*/  IMAD.MOV.U32 R43, RZ, RZ, 0x40000040 ;  /* 0x40000040ff2b7424 */ /* 0x000fc800078e00ff */
[----:B------:R-:W1:Y:S01]  /*14650*/  SHFL.BFLY PT, R140, R24, 0x1, 0x1f ;  /* 0x0c201f00188c7f89 */ /* 0x000e6200000e0000 */
[----:B------:R-:W-:Y:S02]  /*14660*/  R2UR UR7, R43 ;  /* 0x000000002b0772ca */ /* 0x000fe400000e0000 */
[----:B0-----:R-:W-:Y:S01]  /*14670*/  FMNMX.FTZ R5, R5, R42, !PT ;  /* 0x0000002a05057209 */ /* 0x001fe20007810000 */
[----:B------:R-:W-:-:S04]  /*14680*/  VIADD R42, R12, 0x6 ;  /* 0x000000060c2a7836 */ /* 0x000fc80000000000 */
[----:B------:R-:W0:Y:S01]  /*14690*/  SHFL.BFLY PT, R141, R5, 0x1, 0x1f ;  /* 0x0c201f00058d7f89 */ /* 0x000e2200000e0000 */
[----:B------:R-:W-:Y:S02]  /*146a0*/  R2UR UR6, R42 ;  /* 0x000000002a0672ca */ /* 0x000fe400000e0000 */
[----:B-1----:R-:W-:Y:S01]  /*146b0*/  FMNMX.FTZ R12, R24, R140, !PT ;  /* 0x0000008c180c7209 */ /* 0x002fe20007810000 */
[----:B------:R-:W-:-:S04]  /*146c0*/  IMAD.U32 R24, RZ, RZ, UR39 ;  /* 0x00000027ff187e24 */ /* 0x000fc8000f8e00ff */
[C---:B------:R-:W-:Y:S01]  /*146d0*/  FADD.FTZ R20, -R12.reuse, R20 ;  /* 0x000000140c147221 */ /* 0x040fe20000010100 */
[----:B------:R-:W-:-:S05]  /*146e0*/  FFMA.FTZ R43, R12, R24, -8 ;  /* 0xc10000000c2b7423 */ /* 0x000fca0000010018 */
[----:B------:R-:W-:Y:S01]  /*146f0*/  QGMMA.64x96x32.F32.E4M3.E4M3 R88, R136, gdesc[UR4], R88, gsb0 ;  /* 0x0160000488587df3 */ /* 0x000fe20008000858 */
[-C--:B------:R-:W-:Y:S01]  /*14700*/  FMUL.FTZ R20, R20, R24.reuse ;  /* 0x0000001814147220 */ /* 0x080fe20000410000 */
[-CC-:B------:R-:W-:Y:S01]  /*14710*/  FFMA.FTZ R13, R13, R24.reuse, -R43.reuse ;  /* 0x000000180d0d7223 */ /* 0x180fe2000001082b */
[----:B------:R-:W-:-:S01]  /*14720*/  FFMA.FTZ R14, R14, R24, -R43 ;  /* 0x000000180e0e7223 */ /* 0x000fc2000001082b */
[-CC-:B------:R-:W-:Y:S01]  /*14730*/  FFMA.FTZ R26, R26, R24.reuse, -R43.reuse ;  /* 0x000000181a1a7223 */ /* 0x180fe2000001082b */
[----:B------:R-:W-:-:S01]  /*14740*/  FFMA.FTZ R27, R27, R24, -R43 ;  /* 0x000000181b1b7223 */ /* 0x000fc2000001082b */
[-CC-:B------:R-:W-:Y:S01]  /*14750*/  FFMA.FTZ R30, R30, R24.reuse, -R43.reuse ;  /* 0x000000181e1e7223 */ /* 0x180fe2000001082b */
[----:B------:R-:W-:-:S01]  /*14760*/  FFMA.FTZ R31, R31, R24, -R43 ;  /* 0x000000181f1f7223 */ /* 0x000fc2000001082b */
[----:B0-----:R-:W-:Y:S01]  /*14770*/  FMNMX.FTZ R5, R5, R141, !PT ;  /* 0x0000008d05057209 */ /* 0x001fe20007810000 */
[----:B------:R-:W-:-:S01]  /*14780*/  FFMA.FTZ R34, R34, R24, -R43 ;  /* 0x0000001822227223 */ /* 0x000fc2000001082b */
[-CC-:B------:R-:W-:Y:S01]  /*14790*/  FFMA.FTZ R35, R35, R24.reuse, -R43.reuse ;  /* 0x0000001823237223 */ /* 0x180fe2000001082b */
[----:B------:R-:W-:-:S01]  /*147a0*/  FFMA.FTZ R38, R38, R24, -R43 ;  /* 0x0000001826267223 */ /* 0x000fc2000001082b */
[----:B------:R-:W-:Y:S01]  /*147b0*/  FFMA.FTZ R39, R39, R24, -R43 ;  /* 0x0000001827277223 */ /* 0x000fe2000001082b */
[----:B------:R-:W-:-:S01]  /*147c0*/  FADD.FTZ R42, -R5, R21 ;  /* 0x00000015052a7221 */ /* 0x000fc20000010100 */
[----:B------:R-:W-:Y:S08]  /*147d0*/  MUFU.EX2 R13, R13 ;  /* 0x0000000d000d7308 */ /* 0x000ff00000000800 */
[----:B------:R0:W1:Y:S08]  /*147e0*/  MUFU.EX2 R21, R20 ;  /* 0x0000001400157308 */ /* 0x0000700000000800 */
[----:B------:R-:W2:Y:S01]  /*147f0*/  MUFU.EX2 R14, R14 ;  /* 0x0000000e000e7308 */ /* 0x000ea20000000800 */
        /* <DEDUP_REMOVED lines=26> */
[----:B------:R-:W-:-:S02]  /*149a0*/  @!P1 IMAD R84, R18, 0x8, R17 ;  /* 0x0000000812549824 */ /* 0x000fc400078e0211 */
[----:B------:R-:W-:-:S01]  /*149b0*/  FFMA.FTZ R15, R15, R24, -R85 ;  /* 0x000000180f0f7223 */ /* 0x000fc20000010855 */
[-CC-:B------:R-:W-:Y:S01]  /*149c0*/  FFMA.FTZ R25, R25, R24.reuse, -R85.reuse ;  /* 0x0000001819197223 */ /* 0x180fe20000010855 */
[----:B------:R-:W-:-:S01]  /*149d0*/  FFMA.FTZ R28, R28, R24, -R85 ;  /* 0x000000181c1c7223 */ /* 0x000fc20000010855 */
[-CC-:B------:R-:W-:Y:S01]  /*149e0*/  FFMA.FTZ R29, R29, R24.reuse, -R85.reuse ;  /* 0x000000181d1d7223 */ /* 0x180fe20000010855 */
[----:B------:R-:W-:-:S01]  /*149f0*/  FFMA.FTZ R32, R32, R24, -R85 ;  /* 0x0000001820207223 */ /* 0x000fc20000010855 */
[----:B------:R-:W0:Y:S01]  /*14a00*/  MUFU.EX2 R26, R26 ;  /* 0x0000001a001a7308 */ /* 0x000e220000000800 */
[----:B------:R-:W-:-:S01]  /*14a10*/  FFMA.FTZ R33, R33, R24, -R85 ;  /* 0x0000001821217223 */ /* 0x000fc20000010855 */
[----:B------:R-:W-:Y:S01]  /*14a20*/  FFMA.FTZ R36, R36, R24, -R85 ;  /* 0x0000001824247223 */ /* 0x000fe20000010855 */
[----:B--2---:R-:W-:-:S01]  /*14a30*/  FADD.FTZ R4, R14, R4 ;  /* 0x000000040e047221 */ /* 0x004fc20000010000 */
        /* <DEDUP_REMOVED lines=32> */
[----:B------:R-:W-:-:S04]  /*14c40*/  @!P1 VIADD R84, R84, 0x19c40 ;  /* 0x00019c4054549836 */ /* 0x000fc80000000000 */
[----:B------:R-:W2:Y:S01]  /*14c50*/  MUFU.EX2 R29, R29 ;  /* 0x0000001d001d7308 */ /* 0x000ea20000000800 */
[----:B0-----:R-:W-:-:S01]  /*14c60*/  FADD.FTZ R3, R28, R3 ;  /* 0x000000031c037221 */ /* 0x001fc20000010000 */
[----:B------:R-:W-:Y:S01]  /*14c70*/  @!P1 PRMT R84, RZ, 0x654, R84 ;  /* 0x00000654ff549816 */ /* 0x000fe20000000054 */
[----:B------:R-:W-:-:S05]  /*14c80*/  WARPGROUP.DEPBAR.LE gsb0, 0x0 ;  /* 0x00008000000079c5 */ /* 0x000fca0000010000 */
[----:B------:R-:W0:Y:S01]  /*14c90*/  MUFU.EX2 R30, R30 ;  /* 0x0000001e001e7308 */ /* 0x000e220000000800 */
[----:B-1----:R-:W-:-:S01]  /*14ca0*/  FADD.FTZ R4, R27, R4 ;  /* 0x000000041b047221 */ /* 0x002fc20000010000 */
[----:B------:R1:W-:Y:S06]  /*14cb0*/  @!P1 SYNCS.ARRIVE.TRANS64.RED.A1T0 RZ, [R84+URZ], RZ ;  /* 0x000000ff54ff99a7 */ /* 0x0003ec000810043f */
[----:B------:R-:W3:Y:S01]  /*14cc0*/  MUFU.EX2 R32, R32 ;  /* 0x0000002000207308 */ /* 0x000ee20000000800 */
[----:B--2---:R-:W-:-:S07]  /*14cd0*/  FADD.FTZ R3, R29, R3 ;  /* 0x000000031d037221 */ /* 0x004fce0000010000 */
[----:B------:R-:W2:Y:S01]  /*14ce0*/  MUFU.EX2 R31, R31 ;  /* 0x0000001f001f7308 */ /* 0x000ea20000000800 */
[----:B0-----:R-:W-:-:S07]  /*14cf0*/  FADD.FTZ R4, R30, R4 ;  /* 0x000000041e047221 */ /* 0x001fce0000010000 */
[----:B------:R-:W0:Y:S01]  /*14d00*/  MUFU.EX2 R33, R33 ;  /* 0x0000002100217308 */ /* 0x000e220000000800 */
[----:B---3--:R-:W-:-:S07]  /*14d10*/  FADD.FTZ R3, R32, R3 ;  /* 0x0000000320037221 */ /* 0x008fce0000010000 */
        /* <DEDUP_REMOVED lines=103> */
[----:B--2---:R-:W-:-:S01]  /*15390*/  FADD.FTZ R3, R86, R3 ;  /* 0x0000000356037221 */ /* 0x004fc20000010000 */
[----:B0-----:R-:W-:-:S03]  /*153a0*/  FADD.FTZ R4, R43, R4 ;  /* 0x000000042b047221 */ /* 0x001fc60000010000 */
[----:B---3--:R-:W-:Y:S01]  /*153b0*/  FADD.FTZ R3, R85, R3 ;  /* 0x0000000355037221 */ /* 0x008fe20000010000 */
[----:B-1----:R-:W-:Y:S06]  /*153c0*/  @!P0 BRA `(.L_x_9186) ;  /* 0x0000000000048947 */ /* 0x002fec0003800000 */
[----:B------:R-:W-:Y:S01]  /*153d0*/  BPT.TRAP 0x1 ;  /* 0x000000040000795c */ /* 0x000fe20000300000 */
.L_x_9186:
[----:B------:R-:W2:Y:S01]  /*153e0*/  LDL R84, [R1+0x20] ;  /* 0x0000200001547983 */ /* 0x000ea20000100800 */
[----:B------:R-:W-:Y:S01]  /*153f0*/  ISETP.GT.AND P2, PT, R0, R153, PT ;  /* 0x000000990000720c */ /* 0x000fe20003f44270 */
[----:B------:R-:W-:Y:S01]  /*15400*/  VIADD R152, R152, 0x19c60 ;  /* 0x00019c6098987836 */ /* 0x000fe20000000000 */
        /* <DEDUP_REMOVED lines=88> */
[----:B------:R-:W-:Y:S05]  /*15990*/  BSYNC B1 ;  /* 0x0000000000017941 */ /* 0x000fea0003800000 */
.L_x_9175:
[----:B------:R-:W-:Y:S05]  /*159a0*/  BSYNC B0 ;  /* 0x0000000000007941 */ /* 0x000fea0003800000 */
.L_x_9174:
[----:B------:R-:W2:Y:S01]  /*159b0*/  LDL R13, [R1+0x40] ;  /* 0x00004000010d7983 */ /* 0x000ea20000100800 */
[----:B------:R-:W-:Y:S01]  /*159c0*/  BSSY B0, `(.L_x_9188) ;  /* 0x000037b000007945 */ /* 0x000fe20003800000 */
[----:B--2---:R-:W-:-:S13]  /*159d0*/  ISETP.GE.AND P2, PT, R0, R13, PT ;  /* 0x0000000d0000720c */ /* 0x004fda0003f46270 */
[----:B------:R-:W-:Y:S05]  /*159e0*/  @!P2 BRA `(.L_x_9189) ;  /* 0x0000003400e0a947 */ /* 0x000fea0003800000 */
[----:B------:R-:W2:Y:S04]  /*159f0*/  LDL R20, [R1+0x38] ;  /* 0x0000380001147983 */ /* 0x000ea80000100800 */
[----:B------:R-:W2:Y:S04]  /*15a00*/  LDL R14, [R1+0x30] ;  /* 0x00003000010e7983 */ /* 0x000ea80000100800 */
[----:B------:R-:W3:Y:S04]  /*15a10*/  LDL R15, [R1] ;  /* 0x00000000010f7983 */ /* 0x000ee80000100800 */
[----:B------:R-:W4:Y:S01]  /*15a20*/  LDL R13, [R1+0x4] ;  /* 0x00000400010d7983 */ /* 0x000f220000100800 */
[----:B------:R-:W-:-:S02]  /*15a30*/  IMAD.MOV.U32 R153, RZ, RZ, R5 ;  /* 0x000000ffff997224 */ /* 0x000fc400078e0005 */
[----:B-1----:R-:W-:Y:S02]  /*15a40*/  IMAD.MOV.U32 R152, RZ, RZ, R12 ;  /* 0x000000ffff987224 */ /* 0x002fe400078e000c */
[----:B--2---:R-:W-:Y:S02]  /*15a50*/  IMAD.IADD R14, R14, 0x1, -R20 ;  /* 0x000000010e0e7824 */ /* 0x004fe400078e0a14 */
[----:B------:R-:W-:Y:S02]  /*15a60*/  IMAD.MOV.U32 R20, RZ, RZ, R22 ;  /* 0x000000ffff147224 */ /* 0x000fe400078e0016 */
[--C-:B---3--:R-:W-:Y:S02]  /*15a70*/  IMAD.IADD R15, R15, 0x1, R14.reuse ;  /* 0x000000010f0f7824 */ /* 0x108fe400078e020e */
[----:B----4-:R-:W-:-:S03]  /*15a80*/  IMAD.IADD R14, R13, 0x1, R14 ;  /* 0x000000010d0e7824 */ /* 0x010fc600078e020e */
[----:B------:R-:W-:Y:S01]  /*15a90*/  LOP3.LUT R5, RZ, R15, RZ, 0x33, !PT ;  /* 0x0000000fff057212 */ /* 0x000fe200078e33ff */
[----:B------:R-:W-:Y:S01]  /*15aa0*/  IMAD.MOV.U32 R13, RZ, RZ, R18 ;  /* 0x000000ffff0d7224 */ /* 0x000fe200078e0012 */
[----:B------:R-:W-:-:S03]  /*15ab0*/  LOP3.LUT R155, RZ, R14, RZ, 0x33, !PT ;  /* 0x0000000eff9b7212 */ /* 0x000fc600078e33ff */
[----:B------:R1:W-:Y:S04]  /*15ac0*/  STL [R1+0xc], R5 ;  /* 0x00000c0501007387 */ /* 0x0003e80000100800 */
.L_x_9209:
[----:B------:R-:W-:-:S04]  /*15ad0*/  ISETP.NE.AND P2, PT, R13, 0x1, PT ;  /* 0x000000010d00780c */ /* 0x000fc80003f45270 */
[----:B-1----:R-:W-:-:S04]  /*15ae0*/  SEL R5, RZ, 0x1, P2 ;  /* 0x00000001ff057807 */ /* 0x002fc80001000000 */
[----:B------:R-:W-:Y:S01]  /*15af0*/  LOP3.LUT R22, R20, R5, RZ, 0x3c, !PT ;  /* 0x0000000514167212 */ /* 0x000fe200078e3cff */
[----:B------:R-:W-:Y:S06]  /*15b00*/  @!P0 BRA `(.L_x_9190) ;  /* 0x0000000000048947 */ /* 0x000fec0003800000 */
[----:B------:R-:W-:Y:S01]  /*15b10*/  BPT.TRAP 0x1 ;  /* 0x000000040000795c */ /* 0x000fe20000300000 */
.L_x_9190:
[----:B------:R-:W-:Y:S01]  /*15b20*/  VIADD R18, R13, 0x1 ;  /* 0x000000010d127836 */ /* 0x000fe20000000000 */
[----:B------:R-:W-:-:S04]  /*15b30*/  SHF.L.U32 R12, R22, 0x1f, RZ ;  /* 0x0000001f160c7819 */ /* 0x000fc800000006ff */
[----:B------:R-:W-:-:S04]  /*15b40*/  ISETP.NE.AND P2, PT, R18, 0x2, PT ;  /* 0x000000021200780c */ /* 0x000fc80003f45270 */
[----:B------:R-:W-:-:S05]  /*15b50*/  SEL R18, R18, RZ, P2 ;  /* 0x000000ff12127207 */ /* 0x000fca0001000000 */
[----:B------:R-:W-:-:S04]  /*15b60*/  IMAD R5, R18, 0x8, R17 ;  /* 0x0000000812057824 */ /* 0x000fc800078e0211 */
[----:B------:R1:W2:Y:S01]  /*15b70*/  SYNCS.PHASECHK.TRANS64.TRYWAIT P2, [R5+URZ+0x19c30], R12 ;  /* 0x019c300c050075a7 */ /* 0x0002a2000804017f */
[----:B------:R-:W-:Y:S05]  /*15b80*/  @!P0 BRA `(.L_x_9191) ;  /* 0x0000000000048947 */ /* 0x000fea0003800000 */
[----:B------:R-:W-:Y:S01]  /*15b90*/  BPT.TRAP 0x1 ;  /* 0x000000040000795c */ /* 0x000fe20000300000 */
.L_x_9191:
[----:B------:R-:W3:Y:S01]  /*15ba0*/  LDL R21, [R1+0x1c] ;  /* 0x00001c0001157983 */ /* 0x000ee20000100800 */
[----:B------:R-:W-:Y:S01]  /*15bb0*/  BSSY B1, `(.L_x_9192) ;  /* 0x0000006000017945 */ /* 0x000fe20003800000 */
[----:B------:R-:W-:Y:S02]  /*15bc0*/  IMAD.MOV.U32 R27, RZ, RZ, -0x3ffffff0 ;  /* 0xc0000010ff1b7424 */ /* 0x000fe400078e00ff */
[----:B---3--:R-:W-:Y:S01]  /*15bd0*/  IMAD R26, R18, 0x300, R21 ;  /* 0x00000300121a7824 */ /* 0x008fe200078e0215 */
[----:B--2---:R-:W-:Y:S06]  /*15be0*/  @P2 BRA `(.L_x_9193) ;  /* 0x0000000000082947 */ /* 0x004fec0003800000 */
[----:B------:R-:W2:Y:S02]  /*15bf0*/  SYNCS.PHASECHK.TRANS64.TRYWAIT P2, [R5+URZ+0x19c30], R12 ;  /* 0x019c300c050075a7 */ /* 0x000ea4000804017f */
[----:B--2---:R-:W-:Y:S05]  /*15c00*/  @!P2 BRA `(.L_x_9194) ;  /* 0x000000d00070a947 */ /* 0x004fea0003800000 */
.L_x_9193:
[----:B------:R-:W-:Y:S05]  /*15c10*/  BSYNC B1 ;  /* 0x0000000000017941 */ /* 0x000fea0003800000 */
.L_x_9192:
        /* <DEDUP_REMOVED lines=27> */
.L_x_9195:
[----:B-12---:R-:W-:Y:S01]  /*15dd0*/  SHF.L.U32 R12, R20, 0x1f, RZ ;  /* 0x0000001f140c7819 */ /* 0x006fe200000006ff */
[----:B------:R-:W-:-:S04]  /*15de0*/  IMAD R154, R13, 0x8, R17 ;  /* 0x000000080d9a7824 */ /* 0x000fc800078e0211 */
[----:B------:R0:W1:Y:S01]  /*15df0*/  SYNCS.PHASECHK.TRANS64.TRYWAIT P2, [R154+URZ+0x19c50], R12 ;  /* 0x019c500c9a0075a7 */ /* 0x000062000804017f */
[----:B------:R-:W-:Y:S05]  /*15e00*/  @!P0 BRA `(.L_x_9196) ;  /* 0x0000000000048947 */ /* 0x000fea0003800000 */
[----:B------:R-:W-:Y:S01]  /*15e10*/  BPT.TRAP 0x1 ;  /* 0x000000040000795c */ /* 0x000fe20000300000 */
.L_x_9196:
[----:B------:R-:W-:Y:S04]  /*15e20*/  BSSY B1, `(.L_x_9197) ;  /* 0x0000004000017945 */ /* 0x000fe80003800000 */
[----:B-1----:R-:W-:Y:S05]  /*15e30*/  @P2 BRA `(.L_x_9198) ;  /* 0x0000000000082947 */ /* 0x002fea0003800000 */
[----:B------:R-:W1:Y:S02]  /*15e40*/  SYNCS.PHASECHK.TRANS64.TRYWAIT P2, [R154+URZ+0x19c50], R12 ;  /* 0x019c500c9a0075a7 */ /* 0x000e64000804017f */
[----:B-1----:R-:W-:Y:S05]  /*15e50*/  @!P2 BRA `(.L_x_9199) ;  /* 0x000000cc00f0a947 */ /* 0x002fea0003800000 */
.L_x_9198:
[----:B------:R-:W-:Y:S05]  /*15e60*/  BSYNC B1 ;  /* 0x0000000000017941 */ /* 0x000fea0003800000 */
.L_x_9197:
[----:B01----:R-:W-:Y:S01]  /*15e70*/  VIADD R12, R17, 0x3000 ;  /* 0x00003000110c7836 */ /* 0x003fe20000000000 */
[----:B------:R-:W-:-:S04]  /*15e80*/  WARPGROUP.ARRIVE ;  /* 0x00000000000079c5 */ /* 0x000fc80000000000 */
[----:B------:R-:W-:-:S04]  /*15e90*/  SHF.R.U32.HI R12, RZ, 0x4, R12 ;  /* 0x00000004ff0c7819 */ /* 0x000fc8000001160c */
[----:B------:R-:W-:-:S04]  /*15ea0*/  LOP3.LUT R12, R12, 0x3fff, RZ, 0xc0, !PT ;  /* 0x00003fff0c0c7812 */ /* 0x000fc800078ec0ff */
[----:B------:R-:W-:-:S05]  /*15eb0*/  LOP3.LUT R12, R12, 0x10000, RZ, 0xfc, !PT ;  /* 0x000100000c0c7812 */ /* 0x000fca00078efcff */
[----:B------:R-:W-:Y:S02]  /*15ec0*/  IMAD R12, R13, 0x300, R12 ;  /* 0x000003000d0c7824 */ /* 0x000fe400078e020c */
[----:B------:R-:W-:-:S03]  /*15ed0*/  IMAD.MOV.U32 R13, RZ, RZ, 0x40000040 ;  /* 0x40000040ff0d7424 */ /* 0x000fc600078e00ff */
[----:B------:R-:W-:Y:S02]  /*15ee0*/  R2UR UR6, R12 ;  /* 0x000000000c0672ca */ /* 0x000fe400000e0000 */
        /* <DEDUP_REMOVED lines=8> */
[----:B------:R-:W3:Y:S01]  /*15f70*/  LDL R150, [R1+0x38] ;  /* 0x0000380001967983 */ /* 0x000ee20000100800 */
[----:B------:R-:W-:-:S03]  /*15f80*/  WARPGROUP.ARRIVE ;  /* 0x00000000000079c5 */ /* 0x000fc60000000000 */
[----:B------:R-:W4:Y:S01]  /*15f90*/  LDL R151, [R1] ;  /* 0x0000000001977983 */ /* 0x000f220000100800 */
[----:B------:R-:W-:Y:S02]  /*15fa0*/  VIADD R20, R12, 0x4 ;  /* 0x000000040c147836 */ /* 0x000fe40000000000 */
[C---:B------:R-:W-:Y:S01]  /*15fb0*/  FMUL.FTZ R68, R2.reuse, R68 ;  /* 0x0000004402447220 */ /* 0x040fe20000410000 */
[----:B------:R-:W-:Y:S01]  /*15fc0*/  QGMMA.64x96x32.F32.E4M3.E4M3 R88, R144, gdesc[UR4], R88, gsb0 ;  /* 0x0160000490587df3 */ /* 0x000fe20008000858 */
[----:B------:R-:W-:Y:S02]  /*15fd0*/  IMAD.MOV.U32 R21, RZ, RZ, 0x40000040 ;  /* 0x40000040ff157424 */ /* 0x000fe400078e00ff */
[----:B------:R-:W-:Y:S01]  /*15fe0*/  FMUL.FTZ R69, R2, R69 ;  /* 0x0000004502457220 */ /* 0x000fe20000410000 */
[----:B------:R-:W-:Y:S01]  /*15ff0*/  R2UR UR6, R20 ;  /* 0x00000000140672ca */ /* 0x000fe200000e0000 */
[----:B------:R-:W-:Y:S02]  /*16000*/  VIADD R12, R12, 0x6 ;  /* 0x000000060c0c7836 */ /* 0x000fe40000000000 */
[----:B------:R-:W-:Y:S01]  /*16010*/  FMUL.FTZ R20, R2, R25 ;  /* 0x0000001902147220 */ /* 0x000fe20000410000 */
[----:B------:R-:W-:Y:S01]  /*16020*/  R2UR UR7, R21 ;  /* 0x00000000150772ca */ /* 0x000fe200000e0000 */
[----:B------:R-:W-:-:S02]  /*16030*/  IMAD.MOV.U32 R13, RZ, RZ, 0x40000040 ;  /* 0x40000040ff0d7424 */ /* 0x000fc400078e00ff */
        /* <DEDUP_REMOVED lines=31> */
[----:B------:R-:W1:Y:S08]  /*16230*/  MUFU.TANH R21, R21 ;  /* 0x0000001500157308 */ /* 0x000e700000002400 */
        /* <DEDUP_REMOVED lines=42> */
[----:B------:R-:W-:Y:S01]  /*164e0*/  FMUL.FTZ R5, R2, R86 ;  /* 0x0000005602057220 */ /* 0x000fe20000410000 */
[----:B------:R-:W0:Y:S01]  /*164f0*/  MUFU.TANH R12, R12 ;  /* 0x0000000c000c7308 */ /* 0x000e220000002400 */
[----:B------:R-:W-:-:S07]  /*16500*/  @!P1 PRMT R44, RZ, 0x654, R44 ;  /* 0x00000654ff2c9816 */ /* 0x000fce000000002c */
        /* <DEDUP_REMOVED lines=30> */
[----:B------:R-:W-:-:S03]  /*166f0*/  IMAD.SHL.U32 R82, R0, 0x80, RZ ;  /* 0x0000008000527824 */ /* 0x000fc600078e00ff */
[----:B------:R-:W0:Y:S01]  /*16700*/  MUFU.TANH R57, R57 ;  /* 0x0000003900397308 */ /* 0x000e220000002400 */
[----:B------:R0:W-:Y:S01]  /*16710*/  @!P1 SYNCS.ARRIVE.TRANS64.RED.A1T0 RZ, [R44+URZ], RZ ;  /* 0x000000ff2cff99a7 */ /* 0x0001e2000810043f */
[----:B--2---:R-:W-:-:S06]  /*16720*/  IADD3 R45, R149, 0x1, -R82 ;  /* 0x00000001952d7810 */ /* 0x004fcc0007ffe852 */
[----:B------:R-:W2:Y:S01]  /*16730*/  MUFU.TANH R58, R58 ;  /* 0x0000003a003a7308 */ /* 0x000ea20000002400 */
[----:B---3--:R-:W-:Y:S02]  /*16740*/  IMAD.IADD R45, R45, 0x1, -R150 ;  /* 0x000000012d2d7824 */ /* 0x008fe400078e0a96 */
[----:B------:R-:W3:Y:S02]  /*16750*/  LDC R150, c[0x0][0x9e4] ;  /* 0x00027900ff967b82 */ /* 0x000ee40000000800 */
[----:B------:R-:W-:-:S03]  /*16760*/  IMAD R45, R156, -0x2, R45 ;  /* 0xfffffffe9c2d7824 */ /* 0x000fc600078e022d */
[----:B------:R-:W0:Y:S01]  /*16770*/  MUFU.TANH R59, R59 ;  /* 0x0000003b003b7308 */ /* 0x000e220000002400 */
[C---:B------:R-:W-:Y:S02]  /*16780*/  VIADD R137, R45.reuse, UR44 ;  /* 0x0000002c2d897c36 */ /* 0x040fe40008000000 */
[----:B------:R-:W-:Y:S02]  /*16790*/  VIADD R87, R45, UR36 ;  /* 0x000000242d577c36 */ /* 0x000fe40008000000 */
[C---:B----4-:R-:W-:Y:S02]  /*167a0*/  IMAD.IADD R86, R151.reuse, 0x1, R137 ;  /* 0x0000000197567824 */ /* 0x050fe400078e0289 */
[----:B------:R-:W-:Y:S01]  /*167b0*/  IMAD.IADD R85, R151, 0x1, R87 ;  /* 0x0000000197557824 */ /* 0x000fe200078e0257 */
[----:B------:R-:W4:Y:S08]  /*167c0*/  MUFU.TANH R60, R60 ;  /* 0x0000003c003c7308 */ /* 0x000f300000002400 */
[----:B------:R-:W0:Y:S01]  /*167d0*/  MUFU.TANH R61, R61 ;  /* 0x0000003d003d7308 */ /* 0x000e220000002400 */
[----:B---3--:R-:W-:-:S07]  /*167e0*/  ISETP.GE.AND P6, PT, R150, 0x1, PT ;  /* 0x000000019600780c */ /* 0x008fce0003fc6270 */
[----:B------:R-:W3:Y:S08]  /*167f0*/  MUFU.TANH R62, R62 ;  /* 0x0000003e003e7308 */ /* 0x000ef00000002400 */
        /* <DEDUP_REMOVED lines=36> */
.L_x_9202:
[----:B------:R-:W-:-:S05]  /*16a40*/  IMAD.U32 R138, RZ, RZ, UR38 ;  /* 0x00000026ff8a7e24 */ /* 0x000fca000f8e00ff */
[----:B------:R-:W-:-:S13]  /*16a50*/  ISETP.NE.AND P2, PT, R138, 0x1, PT ;  /* 0x000000018a00780c */ /* 0x000fda0003f45270 */
[----:B0-----:R-:W0:Y:S02]  /*16a60*/  @P2 LDC.64 R44, c[0x0][0x9e8] ;  /* 0x00027a00ff2c2b82 */ /* 0x001e240000000a00 */
[----:B0-----:R-:W-:-:S04]  /*16a70*/  @P2 IMAD.HI.U32 R139, R15, R44, RZ ;  /* 0x0000002c0f8b2227 */ /* 0x001fc800078e00ff */
[----:B------:R-:W-:Y:S01]  /*16a80*/  IMAD.MOV.U32 R44, RZ, RZ, R15 ;  /* 0x000000ffff2c7224 */ /* 0x000fe200078e000f */
[----:B------:R-:W-:-:S07]  /*16a90*/  @P2 SHF.R.U32.HI R44, RZ, R45, R139 ;  /* 0x0000002dff2c2219 */ /* 0x000fce000001168b */
.L_x_9203:
[----:B------:R-:W-:Y:S05]  /*16aa0*/  BSYNC B1 ;  /* 0x0000000000017941 */ /* 0x000fea0003800000 */
.L_x_9201:
[----:B------:R-:W-:-:S04]  /*16ab0*/  IMAD R44, R44, R138, -R82 ;  /* 0x0000008a2c2c7224 */ /* 0x000fc800078e0a52 */
[----:B------:R-:W-:-:S05]  /*16ac0*/  IMAD R44, R156, -0x2, R44 ;  /* 0xfffffffe9c2c7824 */ /* 0x000fca00078e022c */
[----:B------:R-:W-:Y:S02]  /*16ad0*/  VIMNMX R85, R85, R44, !PT ;  /* 0x0000002c55557248 */ /* 0x000fe40007fe0100 */
[----:B------:R-:W-:-:S07]  /*16ae0*/  VIADDMNMX R86, R44, R138, R86, PT ;  /* 0x0000008a2c567246 */ /* 0x000fce0003800156 */
.L_x_9200:
        /* <DEDUP_REMOVED lines=112> */
.L_x_9206:
[----:B------:R-:W-:-:S05]  /*171f0*/  IMAD.U32 R12, RZ, RZ, UR38 ;  /* 0x00000026ff0c7e24 */ /* 0x000fca000f8e00ff */
[----:B------:R-:W-:-:S13]  /*17200*/  ISETP.NE.AND P3, PT, R12, 0x1, PT ;  /* 0x000000010c00780c */ /* 0x000fda0003f65270 */
[----:B------:R-:W0:Y:S02]  /*17210*/  @P3 LDC.64 R24, c[0x0][0x9e8] ;  /* 0x00027a00ff183b82 */ /* 0x000e240000000a00 */
[----:B0-----:R-:W-:-:S04]  /*17220*/  @P3 IMAD.HI.U32 R85, R14, R24, RZ ;  /* 0x000000180e553227 */ /* 0x001fc800078e00ff */
[----:B------:R-:W-:Y:S01]  /*17230*/  IMAD.MOV.U32 R24, RZ, RZ, R14 ;  /* 0x000000ffff187224 */ /* 0x000fe200078e000e */
[----:B------:R-:W-:-:S07]  /*17240*/  @P3 SHF.R.U32.HI R24, RZ, R25, R85 ;  /* 0x00000019ff183219 */ /* 0x000fce0000011655 */
.L_x_9207:
[----:B------:R-:W-:Y:S05]  /*17250*/  BSYNC B1 ;  /* 0x0000000000017941 */ /* 0x000fea0003800000 */
.L_x_9205:
[----:B------:R-:W-:-:S04]  /*17260*/  IMAD R82, R24, R12, -R82 ;  /* 0x0000000c18527224 */ /* 0x000fc800078e0a52 */
[----:B------:R-:W-:-:S05]  /*17270*/  IMAD R82, R156, -0x2, R82 ;  /* 0xfffffffe9c527824 */ /* 0x000fca00078e0252 */
[----:B------:R-:W-:Y:S02]  /*17280*/  VIMNMX R87, R87, R82, !PT ;  /* 0x0000005257577248 */ /* 0x000fe40007fe0100 */
[----:B------:R-:W-:-:S07]  /*17290*/  VIADDMNMX R137, R82, R12, R137, PT ;  /* 0x0000000c52897246 */ /* 0x000fce0003800189 */
.L_x_9204:
[----:B------:R-:W-:Y:S02]  /*172a0*/  FMNMX.FTZ R12, R44, R152, !PT ;  /* 0x000000982c0c7209 */ /* 0x000fe40007810000 */
[C---:B------:R-:W-:Y:S02]  /*172b0*/  ISETP.GT.AND P5, PT, R87.reuse, 0x1, P2 ;  /* 0x000000015700780c */ /* 0x040fe400017a4270 */
[C---:B------:R-:W-:Y:S02]  /*172c0*/  ISETP.GT.AND P3, PT, R87.reuse, 0x8, P2 ;  /* 0x000000085700780c */ /* 0x040fe40001764270 */
[----:B------:R-:W-:Y:S02]  /*172d0*/  ISETP.GT.AND P4, PT, R87, 0x9, P2 ;  /* 0x000000095700780c */ /* 0x000fe40001784270 */
[----:B------:R-:W-:Y:S02]  /*172e0*/  FMNMX.FTZ R12, R20, R12, !PT ;  /* 0x0000000c140c7209 */ /* 0x000fe40007810000 */
[----:B------:R-:W-:-:S02]  /*172f0*/  ISETP.LT.OR P5, PT, R137, 0x2, P5 ;  /* 0x000000028900780c */ /* 0x000fc40002fa1670 */
[C---:B------:R-:W-:Y:S02]  /*17300*/  ISETP.LT.OR P3, PT, R137.reuse, 0x9, P3 ;  /* 0x000000098900780c */ /* 0x040fe40001f61670 */
[----:B------:R-:W-:Y:S02]  /*17310*/  ISETP.LT.OR P4, PT, R137, 0xa, P4 ;  /* 0x0000000a8900780c */ /* 0x000fe40002781670 */
[----:B------:R-:W-:Y:S02]  /*17320*/  FMNMX.FTZ R12, R45, R12, !PT ;  /* 0x0000000c2d0c7209 */ /* 0x000fe40007810000 */
[----:B------:R-:W-:Y:S02]  /*17330*/  FSEL R21, R21, -INF , !P5 ;  /* 0xff80000015157808 */ /* 0x000fe40006800000 */
[----:B------:R-:W-:Y:S02]  /*17340*/  FSEL R26, R26, -INF , !P3 ;  /* 0xff8000001a1a7808 */ /* 0x000fe40005800000 */
[----:B------:R-:W-:-:S02]  /*17350*/  FSEL R27, R27, -INF , !P4 ;  /* 0xff8000001b1b7808 */ /* 0x000fc40006000000 */
[C---:B------:R-:W-:Y:S02]  /*17360*/  ISETP.GT.AND P5, PT, R87.reuse, 0x10, P2 ;  /* 0x000000105700780c */ /* 0x040fe400017a4270 */
[C---:B------:R-:W-:Y:S02]  /*17370*/  ISETP.GT.AND P3, PT, R87.reuse, 0x11, P2 ;  /* 0x000000115700780c */ /* 0x040fe40001764270 */
[----:B------:R-:W-:Y:S02]  /*17380*/  ISETP.GT.AND P4, PT, R87, 0x18, P2 ;  /* 0x000000185700780c */ /* 0x000fe40001784270 */
[----:B------:R-:W-:Y:S02]  /*17390*/  FMNMX.FTZ R12, R138, R12, !PT ;  /* 0x0000000c8a0c7209 */ /* 0x000fe40007810000 */
[C---:B------:R-:W-:Y:S02]  /*173a0*/  ISETP.LT.OR P5, PT, R137.reuse, 0x11, P5 ;  /* 0x000000118900780c */ /* 0x040fe40002fa1670 */
[----:B------:R-:W-:-:S02]  /*173b0*/  ISETP.LT.OR P3, PT, R137, 0x12, P3 ;  /* 0x000000128900780c */ /* 0x000fc40001f61670 */
[----:B------:R-:W-:Y:S02]  /*173c0*/  ISETP.LT.OR P4, PT, R137, 0x19, P4 ;  /* 0x000000198900780c */ /* 0x000fe40002781670 */
[----:B------:R-:W-:Y:S02]  /*173d0*/  FMNMX.FTZ R12, R28, R12, !PT ;  /* 0x0000000c1c0c7209 */ /* 0x000fe40007810000 */
[----:B------:R-:W-:Y:S02]  /*173e0*/  FSEL R30, R30, -INF , !P5 ;  /* 0xff8000001e1e7808 */ /* 0x000fe40006800000 */
[----:B------:R-:W-:Y:S02]  /*173f0*/  FSEL R31, R31, -INF , !P3 ;  /* 0xff8000001f1f7808 */ /* 0x000fe40005800000 */
[----:B------:R-:W-:Y:S02]  /*17400*/  FSEL R34, R34, -INF , !P4 ;  /* 0xff80000022227808 */ /* 0x000fe40006000000 */
[----:B------:R-:W-:-:S02]  /*17410*/  FMNMX.FTZ R12, R29, R12, !PT ;  /* 0x0000000c1d0c7209 */ /* 0x000fc40007810000 */
[C---:B------:R-:W-:Y:S02]  /*17420*/  ISETP.GT.AND P5, PT, R87.reuse, 0x19, P2 ;  /* 0x000000195700780c */ /* 0x040fe400017a4270 */
[C---:B------:R-:W-:Y:S02]  /*17430*/  ISETP.GT.AND P3, PT, R87.reuse, 0x20, P2 ;  /* 0x000000205700780c */ /* 0x040fe40001764270 */
[----:B------:R-:W-:Y:S02]  /*17440*/  ISETP.GT.AND P4, PT, R87, 0x21, P2 ;  /* 0x000000215700780c */ /* 0x000fe40001784270 */
[----:B------:R-:W-:Y:S02]  /*17450*/  FMNMX.FTZ R12, R32, R12, !PT ;  /* 0x0000000c200c7209 */ /* 0x000fe40007810000 */
[C---:B------:R-:W-:Y:S02]  /*17460*/  ISETP.LT.OR P5, PT, R137.reuse, 0x1a, P5 ;  /* 0x0000001a8900780c */ /* 0x040fe40002fa1670 */
[----:B------:R-:W-:-:S02]  /*17470*/  ISETP.LT.OR P3, PT, R137, 0x21, P3 ;  /* 0x000000218900780c */ /* 0x000fc40001f61670 */
[----:B------:R-:W-:Y:S02]  /*17480*/  ISETP.LT.OR P4, PT, R137, 0x22, P4 ;  /* 0x000000228900780c */ /* 0x000fe40002781670 */
[----:B------:R-:W-:Y:S02]  /*17490*/  LOP3.LUT R16, R16, 0xbfffffff, RZ, 0xc0, !PT ;  /* 0xbfffffff10107812 */ /* 0x000fe400078ec0ff */
[----:B------:R-:W-:Y:S02]  /*174a0*/  FMNMX.FTZ R12, R33, R12, !PT ;  /* 0x0000000c210c7209 */ /* 0x000fe40007810000 */
[----:B------:R-:W-:Y:S02]  /*174b0*/  FSEL R35, R35, -INF , !P5 ;  /* 0xff80000023237808 */ /* 0x000fe40006800000 */
[----:B------:R-:W-:Y:S02]  /*174c0*/  FSEL R38, R38, -INF , !P3 ;  /* 0xff80000026267808 */ /* 0x000fe40005800000 */
[----:B------:R-:W-:-:S02]  /*174d0*/  FSEL R39, R39, -INF , !P4 ;  /* 0xff80000027277808 */ /* 0x000fc40006000000 */
[C---:B------:R-:W-:Y:S02]  /*174e0*/  ISETP.GT.AND P5, PT, R87.reuse, 0x28, P2 ;  /* 0x000000285700780c */ /* 0x040fe400017a4270 */
[C---:B------:R-:W-:Y:S02]  /*174f0*/  ISETP.GT.AND P3, PT, R87.reuse, 0x29, P2 ;  /* 0x000000295700780c */ /* 0x040fe40001764270 */
[----:B------:R-:W-:Y:S02]  /*17500*/  ISETP.GT.AND P4, PT, R87, 0x30, P2 ;  /* 0x000000305700780c */ /* 0x000fe40001784270 */
[----:B------:R-:W-:Y:S02]  /*17510*/  @P0 LOP3.LUT R16, R16, 0x40000000, RZ, 0xfc, !PT ;  /* 0x4000000010100812 */ /* 0x000fe400078efcff */
        /* <DEDUP_REMOVED lines=9> */
[----:B------:R-:W-:Y:S02]  /*175b0*/  @P1 LOP3.LUT R16, R16, 0x20000000, RZ, 0xfc, !PT ;  /* 0x2000000010101812 */ /* 0x000fe400078efcff */
[C---:B------:R-:W-:Y:S02]  /*175c0*/  ISETP.GT.AND P5, PT, R87.reuse, 0x31, P2 ;  /* 0x000000315700780c */ /* 0x040fe400017a4270 */
        /* <DEDUP_REMOVED lines=15> */
[----:B------:R-:W-:Y:S02]  /*176c0*/  LOP3.LUT R16, R16, 0xfffffffd, RZ, 0xc0, !PT ;  /* 0xfffffffd10107812 */ /* 0x000fe400078ec0ff */
[C---:B------:R-:W-:Y:S02]  /*176d0*/  ISETP.LT.OR P5, PT, R137.reuse, 0x41, P5 ;  /* 0x000000418900780c */ /* 0x040fe40002fa1670 */
[C---:B------:R-:W-:Y:S02]  /*176e0*/  ISETP.LT.OR P3, PT, R137.reuse, 0x42, P3 ;  /* 0x000000428900780c */ /* 0x040fe40001f61670 */
[----:B------:R-:W-:Y:S02]  /*176f0*/  ISETP.LT.OR P4, PT, R137, 0x49, P4 ;  /* 0x000000498900780c */ /* 0x000fe40002781670 */
[----:B------:R-:W-:Y:S02]  /*17700*/  FMNMX.FTZ R12, R47, R12, !PT ;  /* 0x0000000c2f0c7209 */ /* 0x000fe40007810000 */
[----:B------:R-:W-:-:S02]  /*17710*/  @P1 LOP3.LUT R16, R16, 0x2, RZ, 0xfc, !PT ;  /* 0x0000000210101812 */ /* 0x000fc400078efcff */
[----:B------:R-:W-:Y:S02]  /*17720*/  ISETP.GT.AND P1, PT, R87, RZ, P2 ;  /* 0x000000ff5700720c */ /* 0x000fe40001724270 */
[----:B------:R-:W-:Y:S02]  /*17730*/  FSEL R56, R56, -INF , !P5 ;  /* 0xff80000038387808 */ /* 0x000fe40006800000 */
[----:B------:R-:W-:Y:S02]  /*17740*/  FSEL R57, R57, -INF , !P3 ;  /* 0xff80000039397808 */ /* 0x000fe40005800000 */
[----:B------:R-:W-:Y:S02]  /*17750*/  FSEL R60, R60, -INF , !P4 ;  /* 0xff8000003c3c7808 */ /* 0x000fe40006000000 */
[----:B------:R-:W-:Y:S02]  /*17760*/  FMNMX.FTZ R12, R50, R12, !PT ;  /* 0x0000000c320c7209 */ /* 0x000fe40007810000 */
[----:B------:R-:W-:-:S02]  /*17770*/  ISETP.GT.AND P5, PT, R87, 0x49, P2 ;  /* 0x000000495700780c */ /* 0x000fc400017a4270 */
[C---:B------:R-:W-:Y:S02]  /*17780*/  ISETP.GT.AND P3, PT, R87.reuse, 0x50, P2 ;  /* 0x000000505700780c */ /* 0x040fe40001764270 */
[----:B------:R-:W-:Y:S02]  /*17790*/  ISETP.GT.AND P4, PT, R87, 0x51, P2 ;  /* 0x000000515700780c */ /* 0x000fe40001784270 */
[----:B------:R-:W-:Y:S02]  /*177a0*/  FMNMX.FTZ R12, R51, R12, !PT ;  /* 0x0000000c330c7209 */ /* 0x000fe40007810000 */
[C---:B------:R-:W-:Y:S02]  /*177b0*/  ISETP.LT.OR P5, PT, R137.reuse, 0x4a, P5 ;  /* 0x0000004a8900780c */ /* 0x040fe40002fa1670 */
[C---:B------:R-:W-:Y:S02]  /*177c0*/  ISETP.LT.OR P3, PT, R137.reuse, 0x51, P3 ;  /* 0x000000518900780c */ /* 0x040fe40001f61670 */
[----:B------:R-:W-:-:S02]  /*177d0*/  ISETP.LT.OR P4, PT, R137, 0x52, P4 ;  /* 0x000000528900780c */ /* 0x000fc40002781670 */
[----:B------:R-:W-:Y:S02]  /*177e0*/  LOP3.LUT R16, R16, 0xffffffdf, RZ, 0xc0, !PT ;  /* 0xffffffdf10107812 */ /* 0x000fe400078ec0ff */
[----:B------:R-:W-:Y:S02]  /*177f0*/  FMNMX.FTZ R12, R54, R12, !PT ;  /* 0x0000000c360c7209 */ /* 0x000fe40007810000 */
[----:B------:R-:W-:Y:S02]  /*17800*/  FSEL R61, R61, -INF , !P5 ;  /* 0xff8000003d3d7808 */ /* 0x000fe40006800000 */
[----:B------:R-:W-:Y:S02]  /*17810*/  FSEL R64, R64, -INF , !P3 ;  /* 0xff80000040407808 */ /* 0x000fe40005800000 */
[----:B------:R-:W-:Y:S02]  /*17820*/  FSEL R65, R65, -INF , !P4 ;  /* 0xff80000041417808 */ /* 0x000fe40006000000 */
[----:B------:R-:W-:-:S02]  /*17830*/  ISETP.GT.AND P5, PT, R87, 0x58, P2 ;  /* 0x000000585700780c */ /* 0x000fc400017a4270 */
[C---:B------:R-:W-:Y:S02]  /*17840*/  ISETP.GT.AND P3, PT, R87.reuse, 0x59, P2 ;  /* 0x000000595700780c */ /* 0x040fe40001764270 */
[C---:B------:R-:W-:Y:S02]  /*17850*/  ISETP.GT.AND P4, PT, R87.reuse, 0x60, P2 ;  /* 0x000000605700780c */ /* 0x040fe40001784270 */
[----:B------:R-:W-:Y:S02]  /*17860*/  @P1 LOP3.LUT R16, R16, 0x20, RZ, 0xfc, !PT ;  /* 0x0000002010101812 */ /* 0x000fe400078efcff */
        /* <DEDUP_REMOVED lines=11> */
[C---:B------:R-:W-:Y:S02]  /*17920*/  ISETP.GT.AND P4, PT, R87.reuse, 0x69, P2 ;  /* 0x000000695700780c */ /* 0x040fe40001784270 */
[C---:B------:R-:W-:Y:S02]  /*17930*/  ISETP.GT.AND P5, PT, R87.reuse, 0x70, P2 ;  /* 0x000000705700780c */ /* 0x040fe400017a4270 */
[----:B------:R-:W-:Y:S02]  /*17940*/  ISETP.GT.AND P6, PT, R87, 0x71, P2 ;  /* 0x000000715700780c */ /* 0x000fe400017c4270 */
[----:B------:R-:W-:-:S02]  /*17950*/  LOP3.LUT P2, RZ, R16, 0x2, RZ, 0xc0, !PT ;  /* 0x0000000210ff7812 */ /* 0x000fc4000784c0ff */
[----:B------:R-:W-:Y:S02]  /*17960*/  FMNMX.FTZ R12, R59, R12, !PT ;  /* 0x0000000c3b0c7209 */ /* 0x000fe40007810000 */
[----:B------:R-:W-:Y:S02]  /*17970*/  LOP3.LUT R16, R16, 0xfffffff7, RZ, 0xc0, !PT ;  /* 0xfffffff710107812 */ /* 0x000fe400078ec0ff */
[----:B------:R-:W-:Y:S02]  /*17980*/  FMNMX.FTZ R12, R62, R12, !PT ;  /* 0x0000000c3e0c7209 */ /* 0x000fe40007810000 */
[----:B------:R-:W-:Y:S02]  /*17990*/  @P1 LOP3.LUT R16, R16, 0x8, RZ, 0xfc, !PT ;  /* 0x0000000810101812 */ /* 0x000fe400078efcff */
[----:B------:R-:W-:Y:S02]  /*179a0*/  ISETP.LT.OR P1, PT, R137, 0x69, P3 ;  /* 0x000000698900780c */ /* 0x000fe40001f21670 */
[----:B------:R-:W-:-:S02]  /*179b0*/  FMNMX.FTZ R12, R63, R12, !PT ;  /* 0x0000000c3f0c7209 */ /* 0x000fc40007810000 */
[----:B------:R-:W-:Y:S02]  /*179c0*/  LOP3.LUT P3, RZ, R16, 0x20, RZ, 0xc0, !PT ;  /* 0x0000002010ff7812 */ /* 0x000fe4000786c0ff */
[----:B------:R-:W-:Y:S02]  /*179d0*/  FMNMX.FTZ R12, R68, R12, !PT ;  /* 0x0000000c440c7209 */ /* 0x000fe40007810000 */
[----:B------:R-:W-:Y:S02]  /*179e0*/  ISETP.LT.OR P3, PT, R137, 0x1, P3 ;  /* 0x000000018900780c */ /* 0x000fe40001f61670 */
[----:B------:R-:W-:Y:S02]  /*179f0*/  FMNMX.FTZ R12, R69, R12, !PT ;  /* 0x0000000c450c7209 */ /* 0x000fe40007810000 */
[----:B------:R-:W-:Y:S02]  /*17a00*/  FSEL R13, R13, -INF , !P3 ;  /* 0xff8000000d0d7808 */ /* 0x000fe40005800000 */
        /* <DEDUP_REMOVED lines=16> */
[----:B------:R-:W-:Y:S01]  /*17b10*/  ISETP.LT.OR P0, PT, R137, 0x62, P0 ;  /* 0x000000628900780c */ /* 0x000fe20000701670 */
[----:B------:R-:W0:Y:S01]  /*17b20*/  SHFL.BFLY PT, R24, R12, 0x2, 0x1f ;  /* 0x0c401f000c187f89 */ /* 0x000e2200000e0000 */
[----:B------:R-:W-:Y:S02]  /*17b30*/  FMNMX.FTZ R82, R38, R82, !PT ;  /* 0x0000005226527209 */ /* 0x000fe40007810000 */
[----:B------:R-:W-:-:S02]  /*17b40*/  LOP3.LUT R16, R16, 0xffffffbf, RZ, 0xc0, !PT ;  /* 0xffffffbf10107812 */ /* 0x000fc400078ec0ff */
[----:B------:R-:W-:Y:S02]  /*17b50*/  FMNMX.FTZ R82, R39, R82, !PT ;  /* 0x0000005227527209 */ /* 0x000fe40007810000 */
[C---:B------:R-:W-:Y:S02]  /*17b60*/  ISETP.LT.OR P6, PT, R137.reuse, 0x72, P6 ;  /* 0x000000728900780c */ /* 0x040fe400037c1670 */
[----:B------:R-:W-:Y:S02]  /*17b70*/  FMNMX.FTZ R82, R42, R82, !PT ;  /* 0x000000522a527209 */ /* 0x000fe40007810000 */
[----:B------:R-:W-:Y:S02]  /*17b80*/  ISETP.LT.OR P2, PT, R137, 0x79, P2 ;  /* 0x000000798900780c */ /* 0x000fe40001741670 */
[----:B------:R-:W-:Y:S02]  /*17b90*/  FMNMX.FTZ R82, R43, R82, !PT ;  /* 0x000000522b527209 */ /* 0x000fe40007810000 */
[----:B------:R-:W-:-:S02]  /*17ba0*/  @P0 LOP3.LUT R16, R16, 0x40, RZ, 0xfc, !PT ;  /* 0x0000004010100812 */ /* 0x000fc400078efcff */
[----:B------:R-:W-:Y:S02]  /*17bb0*/  FMNMX.FTZ R82, R48, R82, !PT ;  /* 0x0000005230527209 */ /* 0x000fe40007810000 */
[----:B------:R-:W-:Y:S02]  /*17bc0*/  ISETP.LT.OR P0, PT, R137, 0x6a, P4 ;  /* 0x0000006a8900780c */ /* 0x000fe40002701670 */
[----:B------:R-:W-:Y:S02]  /*17bd0*/  FMNMX.FTZ R82, R49, R82, !PT ;  /* 0x0000005231527209 */ /* 0x000fe40007810000 */
[----:B------:R-:W-:Y:S02]  /*17be0*/  LOP3.LUT R16, R16, 0xffffffef, RZ, 0xc0, !PT ;  /* 0xffffffef10107812 */ /* 0x000fe400078ec0ff */
[----:B0-----:R-:W-:Y:S02]  /*17bf0*/  FMNMX.FTZ R12, R12, R24, !PT ;  /* 0x000000180c0c7209 */ /* 0x001fe40007810000 */
[----:B------:R-:W-:-:S02]  /*17c00*/  FMNMX.FTZ R82, R52, R82, !PT ;  /* 0x0000005234527209 */ /* 0x000fc40007810000 */
[----:B------:R-:W-:Y:S01]  /*17c10*/  @P1 LOP3.LUT R16, R16, 0x10, RZ, 0xfc, !PT ;  /* 0x0000001010101812 */ /* 0x000fe200078efcff */
[----:B------:R-:W0:Y:S01]  /*17c20*/  SHFL.BFLY PT, R24, R12, 0x1, 0x1f ;  /* 0x0c201f000c187f89 */ /* 0x000e2200000e0000 */
[----:B------:R-:W-:Y:S02]  /*17c30*/  FMNMX.FTZ R82, R53, R82, !PT ;  /* 0x0000005235527209 */ /* 0x000fe40007810000 */
[----:B------:R-:W-:Y:S02]  /*17c40*/  LOP3.LUT P4, RZ, R16, 0x8, RZ, 0xc0, !PT ;  /* 0x0000000810ff7812 */ /* 0x000fe4000788c0ff */
[----:B------:R-:W-:Y:S02]  /*17c50*/  FMNMX.FTZ R82, R56, R82, !PT ;  /* 0x0000005238527209 */ /* 0x000fe40007810000 */
[----:B------:R-:W-:Y:S02]  /*17c60*/  LOP3.LUT R16, R16, 0x7fffffff, RZ, 0xc0, !PT ;  /* 0x7fffffff10107812 */ /* 0x000fe400078ec0ff */
[----:B------:R-:W-:-:S02]  /*17c70*/  FMNMX.FTZ R82, R57, R82, !PT ;  /* 0x0000005239527209 */ /* 0x000fc40007810000 */
[----:B------:R-:W-:Y:S02]  /*17c80*/  @P0 LOP3.LUT R16, R16, 0x80000000, RZ, 0xfc, !PT ;  /* 0x8000000010100812 */ /* 0x000fe400078efcff */
[----:B------:R-:W-:Y:S02]  /*17c90*/  FMNMX.FTZ R82, R60, R82, !PT ;  /* 0x000000523c527209 */ /* 0x000fe40007810000 */
[----:B------:R-:W-:Y:S02]  /*17ca0*/  ISETP.LT.OR P1, PT, R137, 0x71, P5 ;  /* 0x000000718900780c */ /* 0x000fe40002f21670 */
[----:B------:R-:W-:Y:S02]  /*17cb0*/  FMNMX.FTZ R82, R61, R82, !PT ;  /* 0x000000523d527209 */ /* 0x000fe40007810000 */
[----:B------:R-:W-:Y:S02]  /*17cc0*/  LOP3.LUT P0, RZ, R16, 0x40, RZ, 0xc0, !PT ;  /* 0x0000004010ff7812 */ /* 0x000fe4000780c0ff */
[----:B------:R-:W-:-:S02]  /*17cd0*/  FMNMX.FTZ R82, R64, R82, !PT ;  /* 0x0000005240527209 */ /* 0x000fc40007810000 */
[----:B------:R-:W-:Y:S02]  /*17ce0*/  FSEL R71, R71, -INF , !P0 ;  /* 0xff80000047477808 */ /* 0x000fe40004000000 */
[----:B------:R-:W-:Y:S02]  /*17cf0*/  FMNMX.FTZ R82, R65, R82, !PT ;  /* 0x0000005241527209 */ /* 0x000fe40007810000 */
[----:B0-----:R-:W-:Y:S01]  /*17d00*/  FMNMX.FTZ R12, R12, R24, !PT ;  /* 0x000000180c0c7209 */ /* 0x001fe20007810000 */
[----:B------:R-:W-:Y:S01]  /*17d10*/  IMAD.U32 R24, RZ, RZ, UR37 ;  /* 0x00000025ff187e24 */ /* 0x000fe2000f8e00ff */
[----:B------:R-:W-:Y:S02]  /*17d20*/  FMNMX.FTZ R82, R66, R82, !PT ;  /* 0x0000005242527209 */ /* 0x000fe40007810000 */
[C---:B------:R-:W-:Y:S01]  /*17d30*/  FSETP.NEU.FTZ.AND P5, PT, R12.reuse, -INF , PT ;  /* 0xff8000000c00780b */ /* 0x040fe20003fbd000 */
[----:B------:R-:W-:-:S01]  /*17d40*/  FFMA.FTZ R85, R12, R24, -8 ;  /* 0xc10000000c557423 */ /* 0x000fc20000010018 */
[----:B------:R-:W-:-:S02]  /*17d50*/  FMNMX.FTZ R82, R67, R82, !PT ;  /* 0x0000005243527209 */ /* 0x000fc40007810000 */
[----:B------:R-:W-:Y:S02]  /*17d60*/  FSEL R25, R12, RZ, P5 ;  /* 0x000000ff0c197208 */ /* 0x000fe40002800000 */
[----:B------:R-:W-:Y:S02]  /*17d70*/  FSEL R85, R85, RZ, P5 ;  /* 0x000000ff55557208 */ /* 0x000fe40002800000 */
[----:B------:R-:W-:Y:S01]  /*17d80*/  LOP3.LUT P5, RZ, R16, 0x10, RZ, 0xc0, !PT ;  /* 0x0000001010ff7812 */ /* 0x000fe200078ac0ff */
[----:B------:R-:W-:Y:S01]  /*17d90*/  FADD.FTZ R25, -R25, R152 ;  /* 0x0000009819197221 */ /* 0x000fe20000010100 */
[----:B------:R-:W-:Y:S01]  /*17da0*/  FMNMX.FTZ R82, R70, R82, !PT ;  /* 0x0000005246527209 */ /* 0x000fe20007810000 */
[-CC-:B------:R-:W-:Y:S01]  /*17db0*/  FFMA.FTZ R44, R44, R24.reuse, -R85.reuse ;  /* 0x000000182c2c7223 */ /* 0x180fe20000010855 */
[----:B------:R-:W-:Y:S01]  /*17dc0*/  LOP3.LUT P0, RZ, R16, 0x80000000, RZ, 0xc0, !PT ;  /* 0x8000000010ff7812 */ /* 0x000fe2000780c0ff */
        /* <DEDUP_REMOVED lines=37> */
[----:B------:R-:W-:Y:S01]  /*18020*/  FSEL R78, R78, -INF , !P6 ;  /* 0xff8000004e4e7808 */ /* 0x000fe20007000000 */
[----:B------:R-:W-:Y:S01]  /*18030*/  FMUL.FTZ R25, R25, R24 ;  /* 0x0000001819197220 */ /* 0x000fe20000410000 */
[----:B------:R-:W-:Y:S01]  /*18040*/  FMNMX.FTZ R85, R77, R82, !PT ;  /* 0x000000524d557209 */ /* 0x000fe20007810000 */
[----:B------:R-:W-:Y:S01]  /*18050*/  MUFU.EX2 R44, R44 ;  /* 0x0000002c002c7308 */ /* 0x000fe20000000800 */
[----:B------:R-:W-:-:S02]  /*18060*/  ISETP.LT.OR P4, PT, R137, 0x7a, P4 ;  /* 0x0000007a8900780c */ /* 0x000fc40002781670 */
[----:B------:R-:W-:Y:S02]  /*18070*/  FSEL R82, R5, -INF , !P2 ;  /* 0xff80000005527808 */ /* 0x000fe40005000000 */
[----:B------:R-:W-:Y:S02]  /*18080*/  FMNMX.FTZ R85, R78, R85, !PT ;  /* 0x000000554e557209 */ /* 0x000fe40007810000 */
[----:B------:R-:W-:Y:S01]  /*18090*/  FSEL R81, R81, -INF , !P4 ;  /* 0xff80000051517808 */ /* 0x000fe20006000000 */
[----:B------:R-:W0:Y:S01]  /*180a0*/  MUFU.EX2 R25, R25 ;  /* 0x0000001900197308 */ /* 0x000e220000000800 */
[----:B------:R-:W-:Y:S02]  /*180b0*/  FMNMX.FTZ R5, R82, R85, !PT ;  /* 0x0000005552057209 */ /* 0x000fe40007810000 */
[----:B------:R-:W-:Y:S02]  /*180c0*/  LOP3.LUT P0, RZ, R16, 0x40000000, RZ, 0xc0, !PT ;  /* 0x4000000010ff7812 */ /* 0x000fe4000780c0ff */
[----:B------:R-:W-:-:S02]  /*180d0*/  FMNMX.FTZ R5, R81, R5, !PT ;  /* 0x0000000551057209 */ /* 0x000fc40007810000 */
[----:B------:R-:W-:Y:S01]  /*180e0*/  LOP3.LUT P1, RZ, R16, 0x20000000, RZ, 0xc0, !PT ;  /* 0x2000000010ff7812 */ /* 0x000fe2000782c0ff */
[----:B------:R-:W1:Y:S02]  /*180f0*/  MUFU.EX2 R20, R20 ;  /* 0x0000001400147308 */ /* 0x000e640000000800 */
[----:B------:R-:W2:Y:S06]  /*18100*/  SHFL.BFLY PT, R85, R5, 0x2, 0x1f ;  /* 0x0c401f0005557f89 */ /* 0x000eac00000e0000 */
[----:B------:R-:W-:Y:S01]  /*18110*/  MUFU.EX2 R45, R45 ;  /* 0x0000002d002d7308 */ /* 0x000fe20000000800 */
[----:B0-----:R-:W-:-:S07]  /*18120*/  FFMA.FTZ R4, R25, R4, R44 ;  /* 0x0000000419047223 */ /* 0x001fce000001002c */
[----:B------:R-:W-:Y:S01]  /*18130*/  MUFU.EX2 R138, R138 ;  /* 0x0000008a008a7308 */ /* 0x000fe20000000800 */
[----:B-1----:R-:W-:-:S07]  /*18140*/  FADD.FTZ R4, R20, R4 ;  /* 0x0000000414047221 */ /* 0x002fce0000010000 */
[----:B------:R-:W-:Y:S01]  /*18150*/  MUFU.EX2 R28, R28 ;  /* 0x0000001c001c7308 */ /* 0x000fe20000000800 */
[----:B--2---:R-:W-:-:S05]  /*18160*/  FMNMX.FTZ R5, R5, R85, !PT ;  /* 0x0000005505057209 */ /* 0x004fca0007810000 */
[----:B------:R-:W0:Y:S02]  /*18170*/  SHFL.BFLY PT, R85, R5, 0x1, 0x1f ;  /* 0x0c201f0005557f89 */ /* 0x000e2400000e0000 */
[----:B------:R-:W-:Y:S08]  /*18180*/  MUFU.EX2 R29, R29 ;  /* 0x0000001d001d7308 */ /* 0x000ff00000000800 */
[----:B------:R-:W-:Y:S08]  /*18190*/  MUFU.EX2 R32, R32 ;  /* 0x0000002000207308 */ /* 0x000ff00000000800 */
[----:B------:R-:W-:Y:S01]  /*181a0*/  MUFU.EX2 R33, R33 ;  /* 0x0000002100217308 */ /* 0x000fe20000000800 */
[----:B0-----:R-:W-:-:S07]  /*181b0*/  FMNMX.FTZ R5, R5, R85, !PT ;  /* 0x0000005505057209 */ /* 0x001fce0007810000 */
[----:B------:R-:W-:Y:S01]  /*181c0*/  MUFU.EX2 R36, R36 ;  /* 0x0000002400247308 */ /* 0x000fe20000000800 */
[C---:B------:R-:W-:Y:S01]  /*181d0*/  FSETP.NEU.FTZ.AND P2, PT, R5.reuse, -INF , PT ;  /* 0xff8000000500780b */ /* 0x040fe20003f5d000 */
[----:B------:R-:W-:-:S03]  /*181e0*/  FFMA.FTZ R86, R5, R24, -8 ;  /* 0xc100000005567423 */ /* 0x000fc60000010018 */
[----:B------:R-:W-:-:S03]  /*181f0*/  FSEL R85, R5, RZ, P2 ;  /* 0x000000ff05557208 */ /* 0x000fc60001000000 */
[----:B------:R-:W-:Y:S01]  /*18200*/  MUFU.EX2 R37, R37 ;  /* 0x0000002500257308 */ /* 0x000fe20000000800 */
[----:B------:R-:W-:Y:S01]  /*18210*/  FSEL R87, R86, RZ, P2 ;  /* 0x000000ff56577208 */ /* 0x000fe20001000000 */
[----:B------:R-:W-:-:S04]  /*18220*/  FADD.FTZ R85, -R85, R153 ;  /* 0x0000009955557221 */ /* 0x000fc80000010100 */
        /* <DEDUP_REMOVED lines=152> */
.L_x_9208:
        /* <DEDUP_REMOVED lines=89> */
[C---:B--2---:R-:W-:Y:S01]  /*19140*/  ISETP.GT.AND P2, PT, R0.reuse, R86, PT ;  /* 0x000000560000720c */ /* 0x044fe20003f44270 */
[----:B------:R-:W-:-:S12]  /*19150*/  VIADD R0, R0, 0xffffffff ;  /* 0xffffffff00007836 */ /* 0x000fd80000000000 */
[----:B---3--:R-:W-:Y:S05]  /*19160*/  @P2 BRA `(.L_x_9209) ;  /* 0xffffffc800582947 */ /* 0x008fea000383ffff */
.L_x_9189:
[----:B------:R-:W-:Y:S05]  /*19170*/  BSYNC B0 ;  /* 0x0000000000007941 */ /* 0x000fea0003800000 */
.L_x_9188:
[----:B------:R-:W-:Y:S06]  /*19180*/  BAR.ARV 0x8, 0x1a0 ;  /* 0x0206800000007b1d */ /* 0x000fec0000002000 */
[----:B------:R-:W-:Y:S05]  /*19190*/  @!P0 BRA `(.L_x_9210) ;  /* 0x0000000000048947 */ /* 0x000fea0003800000 */
[----:B------:R-:W-:Y:S01]  /*191a0*/  BPT.TRAP 0x1 ;  /* 0x000000040000795c */ /* 0x000fe20000300000 */
.L_x_9210:
[----:B------:R-:W-:Y:S01]  /*191b0*/  IMAD R2, R18, 0x8, R17 ;  /* 0x0000000812027824 */ /* 0x000fe200078e0211 */
[----:B------:R-:W-:-:S04]  /*191c0*/  SHF.L.U32 R7, R22, 0x1f, RZ ;  /* 0x0000001f16077819 */ /* 0x000fc800000006ff */
[----:B------:R2:W3:Y:S01]  /*191d0*/  SYNCS.PHASECHK.TRANS64.TRYWAIT P1, [R2+URZ+0x19c50], R7 ;  /* 0x019c5007020075a7 */ /* 0x0004e2000802017f */
[----:B------:R-:W-:Y:S05]  /*191e0*/  @!P0 BRA `(.L_x_9211) ;  /* 0x0000000000048947 */ /* 0x000fea0003800000 */
[----:B------:R-:W-:Y:S01]  /*191f0*/  BPT.TRAP 0x1 ;  /* 0x000000040000795c */ /* 0x000fe20000300000 */
.L_x_9211:
[----:B------:R-:W-:Y:S04]  /*19200*/  BSSY B0, `(.L_x_9212) ;  /* 0x0000004000007945 */ /* 0x000fe80003800000 */
[----:B---3--:R-:W-:Y:S05]  /*19210*/  @P1 BRA `(.L_x_9213) ;  /* 0x0000000000081947 */ /* 0x008fea0003800000 */
[----:B------:R-:W3:Y:S02]  /*19220*/  SYNCS.PHASECHK.TRANS64.TRYWAIT P1, [R2+URZ+0x19c50], R7 ;  /* 0x019c5007020075a7 */ /* 0x000ee4000802017f */
[----:B---3--:R-:W-:Y:S05]  /*19230*/  @!P1 BRA `(.L_x_9214) ;  /* 0x0000009c000c9947 */ /* 0x008fea0003800000 */
.L_x_9213:
[----:B------:R-:W-:Y:S05]  /*19240*/  BSYNC B0 ;  /* 0x0000000000007941 */ /* 0x000fea0003800000 */
.L_x_9212:
[----:B------:R-:W4:Y:S01]  /*19250*/  LDL.LU R15, [R1+0x4c] ;  /* 0x00004c00010f7983 */ /* 0x000f220000300800 */
[----:B------:R-:W-:-:S03]  /*19260*/  ULDC.64 UR4, c[0x0][0x9a0] ;  /* 0x0002680000047ab9 */ /* 0x000fc60000000a00 */
[----:B------:R-:W5:Y:S01]  /*19270*/  LDL.LU R14, [R1+0x54] ;  /* 0x00005400010e7983 */ /* 0x000f620000300800 */
[----:B------:R-:W-:Y:S01]  /*19280*/  VIADD R17, R17, 0x3000 ;  /* 0x0000300011117836 */ /* 0x000fe20000000000 */
[----:B------:R-:W-:Y:S01]  /*19290*/  ISETP.NE.U32.AND P1, PT, RZ, UR4, PT ;  /* 0x00000004ff007c0c */ /* 0x000fe2000bf25070 */
[----:B--23--:R-:W-:Y:S01]  /*192a0*/  IMAD.MOV.U32 R7, RZ, RZ, 0x40000040 ;  /* 0x40000040ff077424 */ /* 0x00cfe200078e00ff */
[----:B------:R-:W-:Y:S02]  /*192b0*/  WARPGROUP.ARRIVE ;  /* 0x00000000000079c5 */ /* 0x000fe40000000000 */
[----:B------:R-:W-:Y:S02]  /*192c0*/  SHF.R.U32.HI R17, RZ, 0x4, R17 ;  /* 0x00000004ff117819 */ /* 0x000fe40000011611 */
[----:B------:R-:W-:Y:S02]  /*192d0*/  R2UR UR7, R7 ;  /* 0x00000000070772ca */ /* 0x000fe400000e0000 */
[----:B------:R-:W-:-:S02]  /*192e0*/  LOP3.LUT R17, R17, 0x3fff, RZ, 0xc0, !PT ;  /* 0x00003fff11117812 */ /* 0x000fc400078ec0ff */
[----:B------:R-:W-:Y:S02]  /*192f0*/  ISETP.NE.AND.EX P1, PT, RZ, UR5, PT, P1 ;  /* 0x00000005ff007c0c */ /* 0x000fe4000bf25310 */
[----:B------:R-:W-:-:S05]  /*19300*/  LOP3.LUT R17, R17, 0x10000, RZ, 0xfc, !PT ;  /* 0x0001000011117812 */ /* 0x000fca00078efcff */
[----:B------:R-:W-:-:S05]  /*19310*/  IMAD R6, R18, 0x300, R17 ;  /* 0x0000030012067824 */ /* 0x000fca00078e0211 */
[----:B------:R-:W-:Y:S01]  /*19320*/  R2UR UR6, R6 ;  /* 0x00000000060672ca */ /* 0x000fe200000e0000 */
[----:B------:R-:W2:Y:S08]  /*19330*/  @P1 LDC.64 R10, c[0x0][0x9c8] ;  /* 0x00027200ff0a1b82 */ /* 0x000eb00000000a00 */
[----:B------:R-:W3:Y:S04]  /*19340*/  @P1 LDC.64 R8, c[0x0][0x9d0] ;  /* 0x00027400ff081b82 */ /* 0x000ee80000000a00 */
[----:B------:R-:W-:Y:S03]  /*19350*/  QGMMA.64x96x32.F32.E4M3.E4M3 R88, R148, gdesc[UR4], R88, gsb0 ;  /* 0x0160000494587df3 */ /* 0x000fe60008000858 */
[----:B------:R-:W-:-:S02]  /*19360*/  WARPGROUP.DEPBAR.LE gsb0, 0x0 ;  /* 0x00008000000079c5 */ /* 0x000fc40000010000 */
[----:B------:R-:W-:Y:S01]  /*19370*/  WARPGROUP.ARRIVE ;  /* 0x00000000000079c5 */ /* 0x000fe20000000000 */
[----:B----4-:R-:W-:-:S05]  /*19380*/  @P1 SHF.R.S32.HI R13, RZ, 0x1f, R15 ;  /* 0x0000001fff0d1819 */ /* 0x010fca000001140f */
[----:B--2---:R-:W-:Y:S01]  /*19390*/  @P1 IMAD R0, R13, R10, RZ ;  /* 0x0000000a0d001224 */ /* 0x004fe200078e02ff */
[----:B-----5:R-:W-:-:S03]  /*193a0*/  @P1 SHF.R.S32.HI R13, RZ, 0x1f, R14 ;  /* 0x0000001fff0d1819 */ /* 0x020fc6000001140e */
[C---:B------:R-:W-:Y:S02]  /*193b0*/  @P1 IMAD R7, R15.reuse, R11, R0 ;  /* 0x0000000b0f071224 */ /* 0x040fe400078e0200 */
[----:B------:R-:W-:-:S04]  /*193c0*/  @P1 IMAD.WIDE.U32 R10, R15, R10, RZ ;  /* 0x0000000a0f0a1225 */ /* 0x000fc800078e00ff */
[-C--:B---3--:R-:W-:Y:S02]  /*193d0*/  @P1 IMAD R0, R13, R8.reuse, RZ ;  /* 0x000000080d001224 */ /* 0x088fe400078e02ff */
[----:B------:R-:W-:Y:S02]  /*193e0*/  @P1 IMAD.IADD R11, R11, 0x1, R7 ;  /* 0x000000010b0b1824 */ /* 0x000fe400078e0207 */
[C---:B------:R-:W-:Y:S02]  /*193f0*/  @P1 IMAD R7, R14.reuse, R9, R0 ;  /* 0x000000090e071224 */ /* 0x040fe400078e0200 */
[----:B------:R-:W-:-:S04]  /*19400*/  @P1 IMAD.WIDE.U32 R8, R14, R8, R10 ;  /* 0x000000080e081225 */ /* 0x000fc800078e000a */
[----:B------:R-:W-:Y:S01]  /*19410*/  @P1 IMAD.IADD R7, R9, 0x1, R7 ;  /* 0x0000000109071824 */ /* 0x000fe200078e0207 */
[----:B------:R-:W-:Y:S01]  /*19420*/  @P1 LEA R10, P2, R8, UR4, 0x2 ;  /* 0x00000004080a1c11 */ /* 0x000fe2000f8410ff */
[----:B------:R-:W-:-:S03]  /*19430*/  IMAD.MOV.U32 R13, RZ, RZ, 0x3f800000 ;  /* 0x3f800000ff0d7424 */ /* 0x000fc600078e00ff */
[----:B------:R-:W-:-:S05]  /*19440*/  @P1 LEA.HI.X R11, R8, UR5, R7, 0x2, P2 ;  /* 0x00000005080b1c11 */ /* 0x000fca00090f1407 */
[----:B------:R2:W3:Y:S01]  /*19450*/  @P1 LDG.E R13, desc[UR40][R10.64] ;  /* 0x000000280a0d1981 */ /* 0x0004e2000c1e1900 */
[----:B------:R-:W-:Y:S02]  /*19460*/  VIADD R8, R6, 0x2 ;  /* 0x0000000206087836 */ /* 0x000fe40000000000 */
[----:B------:R-:W-:Y:S02]  /*19470*/  IMAD.MOV.U32 R9, RZ, RZ, 0x40000040 ;  /* 0x40000040ff097424 */ /* 0x000fe400078e00ff */
[----:B------:R-:W-:Y:S01]  /*19480*/  IMAD.MOV.U32 R7, RZ, RZ, 0x40000040 ;  /* 0x40000040ff077424 */ /* 0x000fe200078e00ff */
[----:B------:R-:W-:Y:S01]  /*19490*/  R2UR UR6, R8 ;  /* 0x00000000080672ca */ /* 0x000fe200000e0000 */
[C---:B------:R-:W-:Y:S01]  /*194a0*/  VIADD R8, R6.reuse, 0x4 ;  /* 0x0000000406087836 */ /* 0x040fe20000000000 */
[----:B------:R-:W-:Y:S01]  /*194b0*/  R2UR UR7, R9 ;  /* 0x00000000090772ca */ /* 0x000fe200000e0000 */
[----:B------:R-:W-:Y:S02]  /*194c0*/  IMAD.MOV.U32 R9, RZ, RZ, 0x40000040 ;  /* 0x40000040ff097424 */ /* 0x000fe400078e00ff */
[----:B------:R-:W-:-:S10]  /*194d0*/  VIADD R6, R6, 0x6 ;  /* 0x0000000606067836 */ /* 0x000fd40000000000 */
[----:B------:R-:W-:Y:S01]  /*194e0*/  QGMMA.64x96x32.F32.E4M3.E4M3 R88, R144, gdesc[UR4], R88, gsb0 ;  /* 0x0160000490587df3 */ /* 0x000fe20008000858 */
[----:B------:R-:W-:Y:S02]  /*194f0*/  R2UR UR6, R8 ;  /* 0x00000000080672ca */ /* 0x000fe400000e0000 */
[----:B------:R-:W-:Y:S01]  /*19500*/  R2UR UR7, R9 ;  /* 0x00000000090772ca */ /* 0x000fe200000e0000 */
[----:B------:R-:W4:Y:S04]  /*19510*/  SHFL.BFLY PT, R8, R3, 0x2, 0x1f ;  /* 0x0c401f0003087f89 */ /* 0x000f2800000e0000 */
[----:B------:R-:W5:Y:S01]  /*19520*/  SHFL.BFLY PT, R9, R4, 0x2, 0x1f ;  /* 0x0c401f0004097f89 */ /* 0x000f6200000e0000 */
[----:B----4-:R-:W-:-:S01]  /*19530*/  FADD.FTZ R8, R8, R3 ;  /* 0x0000000308087221 */ /* 0x010fc20000010000 */
[----:B------:R-:W-:-:S02]  /*19540*/  IMAD.MOV.U32 R3, RZ, RZ, -0x800000 ;  /* 0xff800000ff037424 */ /* 0x000fc400078e00ff */
[----:B-----5:R-:W-:-:S01]  /*19550*/  FADD.FTZ R9, R9, R4 ;  /* 0x0000000409097221 */ /* 0x020fc20000010000 */
[----:B------:R-:W-:-:S04]  /*19560*/  IMAD.MOV.U32 R4, RZ, RZ, RZ ;  /* 0x000000ffff047224 */ /* 0x000fc800078e00ff */
[----:B------:R-:W2:Y:S02]  /*19570*/  SHFL.BFLY PT, R0, R9, 0x1, 0x1f ;  /* 0x0c201f0009007f89 */ /* 0x000ea400000e0000 */
[----:B--2---:R-:W-:-:S01]  /*19580*/  FADD.FTZ R10, R9, R0 ;  /* 0x00000000090a7221 */ /* 0x004fc20000010000 */
[----:B------:R-:W-:-:S03]  /*19590*/  IMAD.MOV.U32 R0, RZ, RZ, -0x800000 ;  /* 0xff800000ff007424 */ /* 0x000fc600078e00ff */
[C---:B------:R-:W-:Y:S01]  /*195a0*/  FMUL.FTZ R14, R10.reuse, 0.00390625 ;  /* 0x3b8000000a0e7820 */ /* 0x040fe20000410000 */
[----:B------:R-:W-:-:S04]  /*195b0*/  FSETP.NE.FTZ.AND P1, PT, R10, RZ, PT ;  /* 0x000000ff0a00720b */ /* 0x000fc80003f35000 */
[----:B------:R-:W-:-:S09]  /*195c0*/  FSETP.NE.FTZ.AND P2, PT, R14, RZ, PT ;  /* 0x000000ff0e00720b */ /* 0x000fd20003f55000 */
[----:B------:R-:W-:Y:S01]  /*195d0*/  @P1 MUFU.RCP R4, R10 ;  /* 0x0000000a00041308 */ /* 0x000fe20000001000 */
[----:B------:R-:W-:Y:S02]  /*195e0*/  WARPGROUP.DEPBAR.LE gsb0, 0x0 ;  /* 0x00008000000079c5 */ /* 0x000fe40000010000 */
[----:B------:R-:W-:-:S06]  /*195f0*/  WARPGROUP.ARRIVE ;  /* 0x00000000000079c5 */ /* 0x000fcc0000000000 */
[----:B------:R-:W-:Y:S01]  /*19600*/  QGMMA.64x96x32.F32.E4M3.E4M3 R88, R140, gdesc[UR4], R88, gsb0 ;  /* 0x016000048c587df3 */ /* 0x000fe20008000858 */
[----:B------:R-:W-:Y:S02]  /*19610*/  R2UR UR6, R6 ;  /* 0x00000000060672ca */ /* 0x000fe400000e0000 */
[----:B------:R-:W-:Y:S01]  /*19620*/  R2UR UR7, R7 ;  /* 0x00000000070772ca */ /* 0x000fe200000e0000 */
[----:B------:R-:W2:Y:S01]  /*19630*/  @P2 MUFU.LG2 R6, R14 ;  /* 0x0000000e00062308 */ /* 0x000ea20000000c00 */
[----:B------:R-:W4:Y:S01]  /*19640*/  SHFL.BFLY PT, R7, R8, 0x1, 0x1f ;  /* 0x0c201f0008077f89 */ /* 0x000f2200000e0000 */
[----:B--2---:R-:W-:Y:S01]  /*19650*/  @P2 FMUL.FTZ R6, R6, 0.69314718246459960938 ;  /* 0x3f31721806062820 */ /* 0x004fe20000410000 */
[----:B----4-:R-:W-:Y:S01]  /*19660*/  FADD.FTZ R11, R8, R7 ;  /* 0x00000007080b7221 */ /* 0x010fe20000010000 */
[----:B------:R-:W-:Y:S02]  /*19670*/  IMAD.MOV.U32 R8, RZ, RZ, RZ ;  /* 0x000000ffff087224 */ /* 0x000fe400078e00ff */
[----:B------:R-:W-:Y:S01]  /*19680*/  @P2 FMUL.FTZ R7, R24, 0.69314718246459960938 ;  /* 0x3f31721818072820 */ /* 0x000fe20000410000 */
[C---:B------:R-:W-:Y:S01]  /*19690*/  FMUL.FTZ R15, R11.reuse, 0.00390625 ;  /* 0x3b8000000b0f7820 */ /* 0x040fe20000410000 */
[----:B------:R-:W-:-:S02]  /*196a0*/  FSETP.NE.FTZ.AND P1, PT, R11, RZ, PT ;  /* 0x000000ff0b00720b */ /* 0x000fc40003f35000 */
[----:B------:R-:W-:-:S02]  /*196b0*/  @P2 FFMA.FTZ R0, R7, R12, R6 ;  /* 0x0000000c07002223 */ /* 0x000fc40000010006 */
[----:B------:R-:W-:-:S09]  /*196c0*/  FSETP.NE.FTZ.AND P3, PT, R15, RZ, PT ;  /* 0x000000ff0f00720b */ /* 0x000fd20003f75000 */
[----:B------:R-:W-:Y:S04]  /*196d0*/  @P1 MUFU.RCP R8, R11 ;  /* 0x0000000b00081308 */ /* 0x000fe80000001000 */
[----:B------:R-:W-:-:S04]  /*196e0*/  @P3 FMUL.FTZ R17, R24, 0.69314718246459960938 ;  /* 0x3f31721818113820 */ /* 0x000fc80000410000 */
[----:B------:R-:W2:Y:S02]  /*196f0*/  @P3 MUFU.LG2 R9, R15 ;  /* 0x0000000f00093308 */ /* 0x000ea40000000c00 */
[----:B--2---:R-:W-:-:S04]  /*19700*/  @P3 FMUL.FTZ R10, R9, 0.69314718246459960938 ;  /* 0x3f317218090a3820 */ /* 0x004fc80000410000 */
[----:B------:R-:W-:Y:S01]  /*19710*/  @P3 FFMA.FTZ R3, R17, R5, R10 ;  /* 0x0000000511033223 */ /* 0x000fe2000001000a */
[----:B------:R-:W-:Y:S02]  /*19720*/  WARPGROUP.DEPBAR.LE gsb0, 0x0 ;  /* 0x00008000000079c5 */ /* 0x000fe40000010000 */
[----:B------:R-:W-:-:S06]  /*19730*/  WARPGROUP.ARRIVE ;  /* 0x00000000000079c5 */ /* 0x000fcc0000000000 */
[----:B------:R-:W-:Y:S01]  /*19740*/  QGMMA.64x96x32.F32.E4M3.E4M3 R88, R136, gdesc[UR4], R88, gsb0 ;  /* 0x0160000488587df3 */ /* 0x000fe20008000858 */
[-C--:B---3--:R-:W-:Y:S01]  /*19750*/  FMUL.FTZ R4, R4, R13.reuse ;  /* 0x0000000d04047220 */ /* 0x088fe20000410000 */
[----:B------:R-:W-:Y:S01]  /*19760*/  FMUL.FTZ R17, R8, R13 ;  /* 0x0000000d08117220 */ /* 0x000fe20000410000 */
[----:B------:R-:W-:Y:S02]  /*19770*/  WARPGROUP.DEPBAR.LE gsb0, 0x0 ;  /* 0x00008000000079c5 */ /* 0x000fe40000010000 */
[----:B------:R-:W-:Y:S05]  /*19780*/  @!P0 BRA `(.L_x_9215) ;  /* 0x0000000000048947 */ /* 0x000fea0003800000 */
[----:B------:R-:W-:Y:S01]  /*19790*/  BPT.TRAP 0x1 ;  /* 0x000000040000795c */ /* 0x000fe20000300000 */
.L_x_9215:
        /* <DEDUP_REMOVED lines=59> */
[----:B------:R-:W-:-:S04]  /*19b50*/  SEL R5, RZ, 0x1, P1 ;  /* 0x00000001ff057807 */ /* 0x000fc80000800000 */
[----:B------:R-:W-:-:S07]  /*19b60*/  LOP3.LUT R22, R22, R5, RZ, 0x3c, !PT ;  /* 0x0000000516167212 */ /* 0x000fce00078e3cff */
.L_x_9096:
[----:B------:R-:W0:Y:S08]  /*19b70*/  S2UR UR4, SR_CgaCtaId ;  /* 0x00000000000479c3 */ /* 0x000e300000008800 */
[----:B------:R-:W-:Y:S01]  /*19b80*/  BAR.SYNC.DEFER_BLOCKING 0x5, 0x200 ;  /* 0x0148000000007b1d */ /* 0x000fe20000010000 */
[----:B------:R-:W-:-:S05]  /*19b90*/  MOV R17, 0x400 ;  /* 0x0000040000117802 */ /* 0x000fca0000000f00 */
[----:B------:R-:W-:Y:S01]  /*19ba0*/  BSSY B0, `(.L_x_9216) ;  /* 0x00001d6000007945 */ /* 0x000fe20003800000 */
[----:B------:R-:W2:Y:S01]  /*19bb0*/  S2R R59, SR_TID.X ;  /* 0x00000000003b7919 */ /* 0x000ea20000002100 */
[----:B0-----:R-:W-:-:S05]  /*19bc0*/  IMAD.U32 R2, RZ, RZ, UR4 ;  /* 0x00000004ff027e24 */ /* 0x001fca000f8e00ff */
[----:B------:R-:W-:Y:S01]  /*19bd0*/  LEA R17, R2, R17, 0x18 ;  /* 0x0000001102117211 */ /* 0x000fe200078ec0ff */
[----:B------:R0:W-:Y:S04]  /*19be0*/  STL [R1+0x20], R2 ;  /* 0x0000200201007387 */ /* 0x0001e80000100800 */
[----:B------:R-:W3:Y:S01]  /*19bf0*/  LDS.128 R40, [R17+0x19cd0] ;  /* 0x019cd00011287984 */ /* 0x000ee20000000c00 */
[----:B--2---:R-:W-:-:S05]  /*19c00*/  VIADD R57, R59, 0xffffff80 ;  /* 0xffffff803b397836 */ /* 0x004fca0000000000 */
[----:B-1----:R-:W-:-:S04]  /*19c10*/  SHF.R.S32.HI R37, RZ, 0x1f, R57 ;  /* 0x0000001fff257819 */ /* 0x002fc80000011439 */
[----:B0-----:R-:W-:-:S04]  /*19c20*/  LEA.HI R2, R37, R57, RZ, 0x2 ;  /* 0x0000003925027211 */ /* 0x001fc800078f10ff */
[----:B------:R-:W-:Y:S02]  /*19c30*/  LOP3.LUT R4, R2, 0x1ffffffc, RZ, 0xc0, !PT ;  /* 0x1ffffffc02047812 */ /* 0x000fe400078ec0ff */
[----:B------:R-:W-:-:S03]  /*19c40*/  SHF.R.S32.HI R2, RZ, 0x2, R2 ;  /* 0x00000002ff027819 */ /* 0x000fc60000011402 */
[----:B------:R-:W-:-:S04]  /*19c50*/  IMAD.IADD R4, R57, 0x1, -R4 ;  /* 0x0000000139047824 */ /* 0x000fc800078e0a04 */
[----:B------:R-:W-:Y:S01]  /*19c60*/  IMAD.SHL.U32 R20, R4, 0x8, RZ ;  /* 0x0000000804147824 */ /* 0x000fe200078e00ff */
[----:B---3--:R0:W-:Y:S04]  /*19c70*/  STL.64 [R1+0x40], R40 ;  /* 0x0000402801007387 */ /* 0x0081e80000100a00 */
[----:B------:R0:W-:Y:S01]  /*19c80*/  STL.64 [R1+0x48], R42 ;  /* 0x0000482a01007387 */ /* 0x0001e20000100a00 */
[----:B------:R-:W-:Y:S06]  /*19c90*/  BAR.ARV 0x4, 0x200 ;  /* 0x0108000000007b1d */ /* 0x000fec0000002000 */
[----:B------:R-:W-:Y:S05]  /*19ca0*/  @P0 BRA `(.L_x_9217) ;  /* 0x0000001400340947 */ /* 0x000fea0003800000 */
[----:B------:R-:W-:Y:S01]  /*19cb0*/  IMAD.SHL.U32 R4, R59, 0x4, RZ ;  /* 0x000000043b047824 */ /* 0x000fe200078e00ff */
[----:B------:R-:W-:Y:S01]  /*19cc0*/  ULDC.64 UR4, c[0x4][0x70] ;  /* 0x01001c0000047ab9 */ /* 0x000fe20000000a00 */
[----:B------:R-:W2:Y:S03]  /*19cd0*/  LDL R61, [R1+0x5c] ;  /* 0x00005c00013d7983 */ /* 0x000ea60000100800 */
[----:B------:R-:W-:-:S04]  /*19ce0*/  LOP3.LUT R4, R4, 0xc, RZ, 0xc0, !PT ;  /* 0x0000000c04047812 */ /* 0x000fc800078ec0ff */
[----:B------:R-:W-:-:S05]  /*19cf0*/  IADD3 R4, P0, R4, UR4, RZ ;  /* 0x0000000404047c10 */ /* 0x000fca000ff1e0ff */
[----:B------:R-:W-:Y:S01]  /*19d00*/  IMAD.X R5, RZ, RZ, UR5, P0 ;  /* 0x00000005ff057e24 */ /* 0x000fe200080e06ff */
[----:B-----5:R-:W1:Y:S01]  /*19d10*/  S2R R24, SR_SWINHI ;  /* 0x0000000000187919 */ /* 0x020e620000002f00 */
[----:B------:R-:W-:Y:S01]  /*19d20*/  F2FP.BF16.F32.PACK_AB R7, R92, R7 ;  /* 0x000000075c07723e */ /* 0x000fe200000010ff */
[----:B------:R-:W-:-:S03]  /*19d30*/  ULDC.64 UR4, c[0x0][0xbd8] ;  /* 0x0002f60000047ab9 */ /* 0x000fc60000000a00 */
[----:B------:R3:W4:Y:S01]  /*19d40*/  LDG.E.CONSTANT R5, desc[UR40][R4.64] ;  /* 0x0000002804057981 */ /* 0x000722000c1e9900 */
[----:B------:R-:W-:Y:S02]  /*19d50*/  F2FP.BF16.F32.PACK_AB R6, R93, R6 ;  /* 0x000000065d06723e */ /* 0x000fe400000010ff */
[----:B------:R-:W-:Y:S02]  /*19d60*/  F2FP.BF16.F32.PACK_AB R13, R13, R112 ;  /* 0x000000700d0d723e */ /* 0x000fe400000010ff */
[----:B------:R-:W-:Y:S02]  /*19d70*/  F2FP.BF16.F32.PACK_AB R12, R12, R113 ;  /* 0x000000710c0c723e */ /* 0x000fe400000010ff */
[----:B------:R-:W-:Y:S02]  /*19d80*/  F2FP.BF16.F32.PACK_AB R11, R11, R120 ;  /* 0x000000780b0b723e */ /* 0x000fe400000010ff */
[----:B------:R-:W-:Y:S02]  /*19d90*/  F2FP.BF16.F32.PACK_AB R10, R10, R121 ;  /* 0x000000790a0a723e */ /* 0x000fe400000010ff */
[----:B---3--:R-:W-:-:S02]  /*19da0*/  LOP3.LUT P1, R4, R59, 0x3, RZ, 0xc0, !PT ;  /* 0x000000033b047812 */ /* 0x008fc4000782c0ff */
[----:B------:R-:W-:Y:S02]  /*19db0*/  F2FP.BF16.F32.PACK_AB R33, R102, R33 ;  /* 0x000000216621723e */ /* 0x000fe400000010ff */
[----:B------:R-:W-:Y:S02]  /*19dc0*/  ISETP.EQ.OR P1, PT, R4, 0x3, !P1 ;  /* 0x000000030400780c */ /* 0x000fe40004f22670 */
[----:B------:R-:W-:Y:S02]  /*19dd0*/  F2FP.BF16.F32.PACK_AB R36, R103, R36 ;  /* 0x000000246724723e */ /* 0x000fe400000010ff */
[----:B------:R-:W-:Y:S02]  /*19de0*/  SEL R4, R7, R6, P1 ;  /* 0x0000000607047207 */ /* 0x000fe40000800000 */
[----:B0-----:R-:W-:Y:S02]  /*19df0*/  SEL R40, R6, R7, P1 ;  /* 0x0000000706287207 */ /* 0x001fe40000800000 */
[----:B------:R-:W-:-:S02]  /*19e00*/  LEA.HI R6, R37, R57, RZ, 0x4 ;  /* 0x0000003925067211 */ /* 0x000fc400078f20ff */
[----:B------:R-:W-:Y:S02]  /*19e10*/  LEA.HI R37, R37, R57, RZ, 0x5 ;  /* 0x0000003925257211 */ /* 0x000fe400078f28ff */
[----:B------:R-:W-:Y:S02]  /*19e20*/  SHF.R.S32.HI R7, RZ, 0x4, R6 ;  /* 0x00000004ff077819 */ /* 0x000fe40000011406 */
[----:B------:R-:W-:Y:S01]  /*19e30*/  SEL R48, R13, R12, P1 ;  /* 0x0000000c0d307207 */ /* 0x000fe20000800000 */
[----:B------:R-:W-:Y:S01]  /*19e40*/  IMAD.SHL.U32 R37, R37, 0x10, RZ ;  /* 0x0000001025257824 */ /* 0x000fe200078e00ff */
[----:B------:R-:W-:Y:S02]  /*19e50*/  SEL R50, R12, R13, P1 ;  /* 0x0000000d0c327207 */ /* 0x000fe40000800000 */
[C---:B------:R-:W-:Y:S02]  /*19e60*/  LOP3.LUT R12, R6.reuse, 0x7fffff0, RZ, 0xc0, !PT ;  /* 0x07fffff0060c7812 */ /* 0x040fe400078ec0ff */
[----:B------:R-:W-:-:S02]  /*19e70*/  LEA.HI R6, R6, R7, RZ, 0x1 ;  /* 0x0000000706067211 */ /* 0x000fc400078f08ff */
[----:B------:R-:W-:Y:S01]  /*19e80*/  LOP3.LUT R37, R37, 0xfffffe00, RZ, 0xc0, !PT ;  /* 0xfffffe0025257812 */ /* 0x000fe200078ec0ff */
[----:B------:R-:W-:Y:S01]  /*19e90*/  IMAD.IADD R12, R57, 0x1, -R12 ;  /* 0x00000001390c7824 */ /* 0x000fe200078e0a0c */
[----:B------:R-:W-:Y:S02]  /*19ea0*/  LOP3.LUT R6, R6, 0x1ffffffe, RZ, 0xc0, !PT ;  /* 0x1ffffffe06067812 */ /* 0x000fe400078ec0ff */
[----:B------:R-:W-:Y:S01]  /*19eb0*/  SEL R52, R11, R10, P1 ;  /* 0x0000000a0b347207 */ /* 0x000fe20000800000 */
[----:B------:R-:W-:Y:S01]  /*19ec0*/  IMAD R37, R12, 0x20, R37 ;  /* 0x000000200c257824 */ /* 0x000fe200078e0225 */
[----:B------:R-:W-:Y:S01]  /*19ed0*/  SEL R54, R10, R11, P1 ;  /* 0x0000000b0a367207 */ /* 0x000fe20000800000 */
[----:B------:R-:W-:Y:S01]  /*19ee0*/  IMAD.IADD R6, R7, 0x1, -R6 ;  /* 0x0000000107067824 */ /* 0x000fe200078e0a06 */
[----:B------:R-:W-:Y:S02]  /*19ef0*/  SEL R62, R33, R36, P1 ;  /* 0x00000024213e7207 */ /* 0x000fe40000800000 */
[----:B------:R-:W-:Y:S01]  /*19f00*/  SEL R64, R36, R33, P1 ;  /* 0x0000002124407207 */ /* 0x000fe20000800000 */
[----:B------:R-:W-:Y:S01]  /*19f10*/  IMAD R11, R6, 0x8, R37 ;  /* 0x00000008060b7824 */ /* 0x000fe200078e0225 */
[----:B------:R-:W-:-:S02]  /*19f20*/  MOV R36, R17 ;  /* 0x0000001100247202 */ /* 0x000fc40000000f00 */
[----:B-1----:R-:W-:Y:S02]  /*19f30*/  MOV R37, R24 ;  /* 0x0000001800257202 */ /* 0x002fe40000000f00 */
[----:B------:R-:W-:Y:S02]  /*19f40*/  F2FP.BF16.F32.PACK_AB R21, R21, R96 ;  /* 0x000000601515723e */ /* 0x000fe400000010ff */
[----:B------:R-:W-:Y:S01]  /*19f50*/  F2FP.BF16.F32.PACK_AB R26, R26, R97 ;  /* 0x000000611a1a723e */ /* 0x000fe200000010ff */
[----:B------:R-:W-:Y:S01]  /*19f60*/  IMAD.WIDE R10, R11, 0x2, R36 ;  /* 0x000000020b0a7825 */ /* 0x000fe200078e0224 */
[----:B------:R-:W-:Y:S02]  /*19f70*/  F2FP.BF16.F32.PACK_AB R29, R118, R29 ;  /* 0x0000001d761d723e */ /* 0x000fe400000010ff */
[----:B------:R-:W-:Y:S02]  /*19f80*/  SEL R42, R21, R26, P1 ;  /* 0x0000001a152a7207 */ /* 0x000fe40000800000 */
[----:B------:R-:W-:-:S02]  /*19f90*/  SEL R26, R26, R21, P1 ;  /* 0x000000151a1a7207 */ /* 0x000fc40000800000 */
[----:B------:R-:W-:Y:S02]  /*19fa0*/  IADD3 R21, P5, R10, 0x20, RZ ;  /* 0x000000200a157810 */ /* 0x000fe40007fbe0ff */
[----:B------:R-:W-:Y:S02]  /*19fb0*/  F2FP.BF16.F32.PACK_AB R32, R119, R32 ;  /* 0x000000207720723e */ /* 0x000fe400000010ff */
[----:B------:R-:W-:Y:S02]  /*19fc0*/  LOP3.LUT R6, R21, 0x180, RZ, 0xc0, !PT ;  /* 0x0000018015067812 */ /* 0x000fe400078ec0ff */
[----:B------:R-:W-:Y:S02]  /*19fd0*/  F2FP.BF16.F32.PACK_AB R27, R126, R27 ;  /* 0x0000001b7e1b723e */ /* 0x000fe400000010ff */
[----:B------:R-:W-:Y:S02]  /*19fe0*/  F2FP.BF16.F32.PACK_AB R30, R127, R30 ;  /* 0x0000001e7f1e723e */ /* 0x000fe400000010ff */
[----:B------:R-:W-:-:S02]  /*19ff0*/  SEL R68, R29, R32, P1 ;  /* 0x000000201d447207 */ /* 0x000fc40000800000 */
[----:B------:R-:W-:Y:S02]  /*1a000*/  F2FP.BF16.F32.PACK_AB R9, R9, R128 ;  /* 0x000000800909723e */ /* 0x000fe400000010ff */
[----:B------:R-:W-:Y:S02]  /*1a010*/  F2FP.BF16.F32.PACK_AB R8, R8, R129 ;  /* 0x000000810808723e */ /* 0x000fe400000010ff */
[----:B------:R-:W-:Y:S02]  /*1a020*/  SEL R32, R32, R29, P1 ;  /* 0x0000001d20207207 */ /* 0x000fe40000800000 */
[----:B------:R-:W-:Y:S02]  /*1a030*/  IADD3 R29, P3, R10, 0x3020, RZ ;  /* 0x000030200a1d7810 */ /* 0x000fe40007f7e0ff */
[----:B------:R-:W-:Y:S02]  /*1a040*/  SHF.R.U64 R6, R6, 0x3, RZ ;  /* 0x0000000306067819 */ /* 0x000fe400000012ff */
[----:B------:R-:W-:-:S02]  /*1a050*/  SEL R70, R27, R30, P1 ;  /* 0x0000001e1b467207 */ /* 0x000fc40000800000 */
[C---:B------:R-:W-:Y:S02]  /*1a060*/  LOP3.LUT R7, R10.reuse, 0x180, RZ, 0xc0, !PT ;  /* 0x000001800a077812 */ /* 0x040fe400078ec0ff */
[----:B------:R-:W-:Y:S02]  /*1a070*/  IADD3 R74, P2, R10, 0x6000, RZ ;  /* 0x000060000a4a7810 */ /* 0x000fe40007f5e0ff */
[----:B------:R-:W-:Y:S02]  /*1a080*/  SEL R30, R30, R27, P1 ;  /* 0x0000001b1e1e7207 */ /* 0x000fe40000800000 */
[----:B------:R-:W-:Y:S02]  /*1a090*/  SEL R56, R9, R8, P1 ;  /* 0x0000000809387207 */ /* 0x000fe40000800000 */
[----:B------:R-:W-:Y:S01]  /*1a0a0*/  SEL R58, R8, R9, P1 ;  /* 0x00000009083a7207 */ /* 0x000fe20000800000 */
[----:B------:R-:W-:Y:S01]  /*1a0b0*/  IMAD.X R9, RZ, RZ, R11, P2 ;  /* 0x000000ffff097224 */ /* 0x000fe200010e060b */
[----:B------:R-:W-:-:S02]  /*1a0c0*/  IADD3 R27, P4, R10, 0x3000, RZ ;  /* 0x000030000a1b7810 */ /* 0x000fc40007f9e0ff */
[----:B------:R-:W-:Y:S02]  /*1a0d0*/  LOP3.LUT R24, R6, R21, RZ, 0x3c, !PT ;  /* 0x0000001506187212 */ /* 0x000fe400078e3cff */
[----:B------:R-:W-:Y:S01]  /*1a0e0*/  LOP3.LUT R8, R29, 0x180, RZ, 0xc0, !PT ;  /* 0x000001801d087812 */ /* 0x000fe200078ec0ff */
[----:B------:R-:W-:Y:S01]  /*1a0f0*/  IMAD.X R13, RZ, RZ, R11, P4 ;  /* 0x000000ffff0d7224 */ /* 0x000fe200020e060b */
[----:B------:R-:W-:Y:S02]  /*1a100*/  F2FP.BF16.F32.PACK_AB R31, R110, R31 ;  /* 0x0000001f6e1f723e */ /* 0x000fe400000010ff */
[----:B------:R-:W-:Y:S02]  /*1a110*/  F2FP.BF16.F32.PACK_AB R34, R111, R34 ;  /* 0x000000226f22723e */ /* 0x000fe400000010ff */
[----:B------:R-:W-:Y:S02]  /*1a120*/  SHF.R.U64 R7, R7, 0x3, RZ ;  /* 0x0000000307077819 */ /* 0x000fe400000012ff */
[----:B------:R-:W-:-:S02]  /*1a130*/  LOP3.LUT R21, R74, 0x180, RZ, 0xc0, !PT ;  /* 0x000001804a157812 */ /* 0x000fc400078ec0ff */
[----:B------:R-:W-:Y:S02]  /*1a140*/  F2FP.BF16.F32.PACK_AB R15, R15, R104 ;  /* 0x000000680f0f723e */ /* 0x000fe400000010ff */
[----:B------:R-:W-:Y:S02]  /*1a150*/  F2FP.BF16.F32.PACK_AB R14, R14, R105 ;  /* 0x000000690e0e723e */ /* 0x000fe400000010ff */
[----:B------:R-:W-:Y:S02]  /*1a160*/  F2FP.BF16.F32.PACK_AB R25, R134, R25 ;  /* 0x000000198619723e */ /* 0x000fe400000010ff */
[----:B------:R-:W-:Y:S02]  /*1a170*/  F2FP.BF16.F32.PACK_AB R28, R135, R28 ;  /* 0x0000001c871c723e */ /* 0x000fe400000010ff */
[----:B------:R-:W-:Y:S02]  /*1a180*/  IADD3 R76, P0, R10, 0x6020, RZ ;  /* 0x000060200a4c7810 */ /* 0x000fe40007f1e0ff */
[----:B------:R-:W-:-:S02]  /*1a190*/  LOP3.LUT R6, R27, 0x180, RZ, 0xc0, !PT ;  /* 0x000001801b067812 */ /* 0x000fc400078ec0ff */
[----:B------:R-:W-:Y:S02]  /*1a1a0*/  SHF.R.U64 R8, R8, 0x3, RZ ;  /* 0x0000000308087819 */ /* 0x000fe400000012ff */
[----:B------:R-:W-:Y:S02]  /*1a1b0*/  SEL R66, R31, R34, P1 ;  /* 0x000000221f427207 */ /* 0x000fe40000800000 */
[----:B------:R-:W-:Y:S01]  /*1a1c0*/  LOP3.LUT R10, R7, R10, RZ, 0x3c, !PT ;  /* 0x0000000a070a7212 */ /* 0x000fe200078e3cff */
[----:B------:R-:W-:Y:S01]  /*1a1d0*/  IMAD.X R7, RZ, RZ, R11, P0 ;  /* 0x000000ffff077224 */ /* 0x000fe200000e060b */
[----:B------:R-:W-:Y:S02]  /*1a1e0*/  SHF.R.U64 R21, R21, 0x3, RZ ;  /* 0x0000000315157819 */ /* 0x000fe400000012ff */
[----:B------:R-:W-:Y:S02]  /*1a1f0*/  SEL R34, R34, R31, P1 ;  /* 0x0000001f22227207 */ /* 0x000fe40000800000 */
[----:B------:R-:W-:-:S02]  /*1a200*/  F2FP.BF16.F32.PACK_AB R35, R94, R35 ;  /* 0x000000235e23723e */ /* 0x000fc400000010ff */
[----:B------:R-:W-:Y:S02]  /*1a210*/  F2FP.BF16.F32.PACK_AB R38, R95, R38 ;  /* 0x000000265f26723e */ /* 0x000fe400000010ff */
[----:B------:R-:W-:Y:S02]  /*1a220*/  SEL R44, R15, R14, P1 ;  /* 0x0000000e0f2c7207 */ /* 0x000fe40000800000 */
[----:B------:R-:W-:Y:S01]  /*1a230*/  SEL R46, R14, R15, P1 ;  /* 0x0000000f0e2e7207 */ /* 0x000fe20000800000 */
[----:B------:R-:W-:Y:S01]  /*1a240*/  IMAD.X R15, RZ, RZ, R11, P3 ;  /* 0x000000ffff0f7224 */ /* 0x000fe200018e060b */
[----:B------:R-:W-:Y:S02]  /*1a250*/  SEL R72, R25, R28, P1 ;  /* 0x0000001c19487207 */ /* 0x000fe40000800000 */
[----:B------:R-:W-:Y:S02]  /*1a260*/  LOP3.LUT R31, R76, 0x180, RZ, 0xc0, !PT ;  /* 0x000001804c1f7812 */ /* 0x000fe400078ec0ff */
[----:B------:R-:W-:-:S02]  /*1a270*/  SHF.R.U64 R6, R6, 0x3, RZ ;  /* 0x0000000306067819 */ /* 0x000fc400000012ff */
[----:B------:R-:W-:Y:S01]  /*1a280*/  SEL R28, R28, R25, P1 ;  /* 0x000000191c1c7207 */ /* 0x000fe20000800000 */
[----:B------:R-:W-:Y:S01]  /*1a290*/  IMAD.X R25, RZ, RZ, R11, P5 ;  /* 0x000000ffff197224 */ /* 0x000fe200028e060b */
[----:B------:R-:W-:Y:S02]  /*1a2a0*/  LOP3.LUT R14, R8, R29, RZ, 0x3c, !PT ;  /* 0x0000001d080e7212 */ /* 0x000fe400078e3cff */
[----:B------:R-:W-:Y:S02]  /*1a2b0*/  LOP3.LUT R8, R21, R74, RZ, 0x3c, !PT ;  /* 0x0000004a15087212 */ /* 0x000fe400078e3cff */
[----:B------:R-:W-:Y:S02]  /*1a2c0*/  MOV R55, R10 ;  /* 0x0000000a00377202 */ /* 0x000fe40000000f00 */
[----:B------:R-:W-:Y:S02]  /*1a2d0*/  SEL R60, R35, R38, P1 ;  /* 0x00000026233c7207 */ /* 0x000fe40000800000 */
[----:B------:R-:W-:-:S02]  /*1a2e0*/  SHF.R.U64 R31, R31, 0x3, RZ ;  /* 0x000000031f1f7819 */ /* 0x000fc400000012ff */
[----:B------:R-:W-:Y:S02]  /*1a2f0*/  LOP3.LUT R12, R6, R27, RZ, 0x3c, !PT ;  /* 0x0000001b060c7212 */ /* 0x000fe400078e3cff */
[----:B------:R-:W-:Y:S02]  /*1a300*/  SEL R38, R38, R35, P1 ;  /* 0x0000002326267207 */ /* 0x000fe40000800000 */
[----:B------:R-:W-:Y:S02]  /*1a310*/  MOV R47, R8 ;  /* 0x00000008002f7202 */ /* 0x000fe40000000f00 */
[----:B------:R-:W-:Y:S02]  /*1a320*/  MOV R53, R24 ;  /* 0x0000001800357202 */ /* 0x000fe40000000f00 */
[----:B------:R-:W-:Y:S02]  /*1a330*/  MOV R51, R12 ;  /* 0x0000000c00337202 */ /* 0x000fe40000000f00 */
[----:B------:R-:W-:-:S02]  /*1a340*/  MOV R49, R14 ;  /* 0x0000000e00317202 */ /* 0x000fc40000000f00 */
[----:B------:R-:W-:Y:S02]  /*1a350*/  LOP3.LUT R6, R31, R76, RZ, 0x3c, !PT ;  /* 0x0000004c1f067212 */ /* 0x000fe400078e3cff */
[----:B------:R-:W-:Y:S02]  /*1a360*/  ISETP.NE.U32.AND P0, PT, RZ, UR4, PT ;  /* 0x00000004ff007c0c */ /* 0x000fe4000bf05070 */
[----:B------:R-:W-:Y:S02]  /*1a370*/  MOV R45, R6 ;  /* 0x00000006002d7202 */ /* 0x000fe40000000f00 */
[----:B------:R-:W-:Y:S01]  /*1a380*/  ISETP.NE.AND.EX P0, PT, RZ, UR5, PT, P0 ;  /* 0x00000005ff007c0c */ /* 0x000fe2000bf05300 */
[----:B------:R-:W-:Y:S01]  /*1a390*/  ULDC.64 UR4, c[0x0][0xbe0] ;  /* 0x0002f80000047ab9 */ /* 0x000fe20000000a00 */
[----:B----4-:R-:W-:Y:S01]  /*1a3a0*/  LOP3.LUT R11, R5, 0x2, RZ, 0x3c, !PT ;  /* 0x00000002050b7812 */ /* 0x010fe200078e3cff */
[----:B------:R-:W-:Y:S04]  /*1a3b0*/  SHFL.IDX PT, R8, R4, R5, 0x1c1f ;  /* 0x001c1f0504087589 */ /* 0x000fe800000e0000 */
[----:B------:R-:W0:Y:S04]  /*1a3c0*/  SHFL.IDX PT, R9, R40, R11, 0x1c1f ;  /* 0x001c1f0b28097589 */ /* 0x000e2800000e0000 */
[----:B------:R-:W-:Y:S04]  /*1a3d0*/  SHFL.IDX PT, R42, R42, R5, 0x1c1f ;  /* 0x001c1f052a2a7589 */ /* 0x000fe800000e0000 */
[----:B------:R-:W-:Y:S04]  /*1a3e0*/  SHFL.IDX PT, R44, R44, R5, 0x1c1f ;  /* 0x001c1f052c2c7589 */ /* 0x000fe800000e0000 */
[----:B------:R-:W1:Y:S04]  /*1a3f0*/  SHFL.IDX PT, R13, R26, R11, 0x1c1f ;  /* 0x001c1f0b1a0d7589 */ /* 0x000e6800000e0000 */
[----:B------:R-:W3:Y:S04]  /*1a400*/  SHFL.IDX PT, R15, R46, R11, 0x1c1f ;  /* 0x001c1f0b2e0f7589 */ /* 0x000ee800000e0000 */
[----:B------:R-:W-:Y:S04]  /*1a410*/  SHFL.IDX PT, R52, R52, R5, 0x1c1f ;  /* 0x001c1f0534347589 */ /* 0x000fe800000e0000 */
[----:B------:R-:W-:Y:S01]  /*1a420*/  SHFL.IDX PT, R56, R56, R5, 0x1c1f ;  /* 0x001c1f0538387589 */ /* 0x000fe200000e0000 */
[----:B0-----:R-:W-:-:S02]  /*1a430*/  SEL R4, R8, R9, P1 ;  /* 0x0000000908047207 */ /* 0x001fc40000800000 */
[----:B------:R-:W-:Y:S01]  /*1a440*/  SEL R6, R9, R8, P1 ;  /* 0x0000000809067207 */ /* 0x000fe20000800000 */
[----:B------:R-:W-:Y:S04]  /*1a450*/  SHFL.IDX PT, R25, R54, R11, 0x1c1f ;  /* 0x001c1f0b36197589 */ /* 0x000fe800000e0000 */
[----:B------:R-:W-:Y:S04]  /*1a460*/  SHFL.IDX PT, R27, R58, R11, 0x1c1f ;  /* 0x001c1f0b3a1b7589 */ /* 0x000fe800000e0000 */
[----:B------:R-:W-:Y:S01]  /*1a470*/  SHFL.IDX PT, R60, R60, R5, 0x1c1f ;  /* 0x001c1f053c3c7589 */ /* 0x000fe200000e0000 */
[----:B-1----:R-:W-:-:S02]  /*1a480*/  SEL R8, R42, R13, P1 ;  /* 0x0000000d2a087207 */ /* 0x002fc40000800000 */
[----:B------:R-:W-:Y:S01]  /*1a490*/  SEL R10, R13, R42, P1 ;  /* 0x0000002a0d0a7207 */ /* 0x000fe20000800000 */
[----:B------:R0:W1:Y:S01]  /*1a4a0*/  SHFL.IDX PT, R29, R38, R11, 0x1c1f ;  /* 0x001c1f0b261d7589 */ /* 0x00006200000e0000 */
[----:B---3--:R-:W-:Y:S02]  /*1a4b0*/  SEL R12, R44, R15, P1 ;  /* 0x0000000f2c0c7207 */ /* 0x008fe40000800000 */
[----:B------:R-:W-:Y:S01]  /*1a4c0*/  SEL R14, R15, R44, P1 ;  /* 0x0000002c0f0e7207 */ /* 0x000fe20000800000 */
[----:B------:R-:W-:Y:S04]  /*1a4d0*/  SHFL.IDX PT, R62, R62, R5, 0x1c1f ;  /* 0x001c1f053e3e7589 */ /* 0x000fe800000e0000 */
[----:B------:R-:W3:Y:S01]  /*1a4e0*/  SHFL.IDX PT, R31, R64, R11, 0x1c1f ;  /* 0x001c1f0b401f7589 */ /* 0x000ee200000e0000 */
[----:B0-----:R-:W2:Y:S03]  /*1a4f0*/  LDC.64 R38, c[0x0][0xbd8] ;  /* 0x0002f600ff267b82 */ /* 0x001ea60000000a00 */
[----:B------:R-:W-:Y:S04]  /*1a500*/  SHFL.IDX PT, R66, R66, R5, 0x1c1f ;  /* 0x001c1f0542427589 */ /* 0x000fe800000e0000 */
[----:B------:R0:W4:Y:S04]  /*1a510*/  SHFL.IDX PT, R33, R34, R11, 0x1c1f ;  /* 0x001c1f0b22217589 */ /* 0x00012800000e0000 */
[----:B------:R-:W-:Y:S04]  /*1a520*/  SHFL.IDX PT, R68, R68, R5, 0x1c1f ;  /* 0x001c1f0544447589 */ /* 0x000fe800000e0000 */
[----:B------:R2:W4:Y:S01]  /*1a530*/  SHFL.IDX PT, R35, R32, R11, 0x1c1f ;  /* 0x001c1f0b20237589 */ /* 0x00052200000e0000 */
[----:B-1----:R-:W-:-:S02]  /*1a540*/  SEL R7, R29, R60, P1 ;  /* 0x0000003c1d077207 */ /* 0x002fc40000800000 */
[----:B0-----:R-:W-:Y:S01]  /*1a550*/  SEL R34, R27, R56, P1 ;  /* 0x000000381b227207 */ /* 0x001fe20000800000 */
[----:B------:R-:W-:Y:S04]  /*1a560*/  SHFL.IDX PT, R48, R48, R5, 0x1c1f ;  /* 0x001c1f0530307589 */ /* 0x000fe800000e0000 */
[----:B------:R-:W-:Y:S01]  /*1a570*/  SHFL.IDX PT, R70, R70, R5, 0x1c1f ;  /* 0x001c1f0546467589 */ /* 0x000fe200000e0000 */
[----:B---3--:R-:W-:Y:S01]  /*1a580*/  SEL R9, R62, R31, P1 ;  /* 0x0000001f3e097207 */ /* 0x008fe20000800000 */
[----:B--2---:R-:W-:Y:S01]  /*1a590*/  IMAD.WIDE R38, R61, 0x4, R38 ;  /* 0x000000043d267825 */ /* 0x004fe200078e0226 */
[----:B------:R-:W-:Y:S01]  /*1a5a0*/  SEL R32, R56, R27, P1 ;  /* 0x0000001b38207207 */ /* 0x000fe20000800000 */
[----:B------:R0:W-:Y:S04]  /*1a5b0*/  SHFL.IDX PT, R72, R72, R5, 0x1c1f ;  /* 0x001c1f0548487589 */ /* 0x0001e800000e0000 */
[----:B------:R-:W1:Y:S01]  /*1a5c0*/  SHFL.IDX PT, R21, R50, R11, 0x1c1f ;  /* 0x001c1f0b32157589 */ /* 0x000e6200000e0000 */
[----:B----4-:R-:W-:-:S02]  /*1a5d0*/  SEL R13, R66, R33, P1 ;  /* 0x00000021420d7207 */ /* 0x010fc40000800000 */
[----:B------:R-:W-:Y:S01]  /*1a5e0*/  SEL R15, R33, R66, P1 ;  /* 0x00000042210f7207 */ /* 0x000fe20000800000 */
[----:B------:R2:W3:Y:S01]  /*1a5f0*/  SHFL.IDX PT, R41, R30, R11, 0x1c1f ;  /* 0x001c1f0b1e297589 */ /* 0x0004e200000e0000 */
[----:B0-----:R-:W-:-:S03]  /*1a600*/  SEL R5, R60, R29, P1 ;  /* 0x0000001d3c057207 */ /* 0x001fc60000800000 */
[----:B------:R0:W4:Y:S01]  /*1a610*/  SHFL.IDX PT, R43, R28, R11, 0x1c1f ;  /* 0x001c1f0b1c2b7589 */ /* 0x00012200000e0000 */
[----:B------:R-:W-:Y:S01]  /*1a620*/  SEL R27, R35, R68, P1 ;  /* 0x00000044231b7207 */ /* 0x000fe20000800000 */
[----:B------:R-:W-:Y:S01]  /*1a630*/  BAR.SYNC.DEFER_BLOCKING 0x1, 0x180 ;  /* 0x0046000000007b1d */ /* 0x000fe20000010000 */
[----:B--2---:R-:W-:Y:S02]  /*1a640*/  SEL R30, R25, R52, P1 ;  /* 0x00000034191e7207 */ /* 0x004fe40000800000 */
[----:B0-----:R-:W-:Y:S02]  /*1a650*/  SEL R28, R52, R25, P1 ;  /* 0x00000019341c7207 */ /* 0x001fe40000800000 */
[----:B------:R-:W-:Y:S02]  /*1a660*/  SEL R11, R31, R62, P1 ;  /* 0x0000003e1f0b7207 */ /* 0x000fe40000800000 */
[----:B------:R-:W-:Y:S02]  /*1a670*/  SEL R25, R68, R35, P1 ;  /* 0x0000002344197207 */ /* 0x000fe40000800000 */
[----:B-1----:R-:W-:-:S02]  /*1a680*/  SEL R24, R48, R21, P1 ;  /* 0x0000001530187207 */ /* 0x002fc40000800000 */
[----:B------:R-:W-:Y:S02]  /*1a690*/  SEL R26, R21, R48, P1 ;  /* 0x00000030151a7207 */ /* 0x000fe40000800000 */
[----:B---3--:R-:W-:Y:S02]  /*1a6a0*/  SEL R29, R70, R41, P1 ;  /* 0x00000029461d7207 */ /* 0x008fe40000800000 */
[----:B------:R-:W-:Y:S01]  /*1a6b0*/  SEL R31, R41, R70, P1 ;  /* 0x00000046291f7207 */ /* 0x000fe20000800000 */
[----:B------:R-:W-:Y:S01]  /*1a6c0*/  IMAD.MOV.U32 R41, RZ, RZ, RZ ;  /* 0x000000ffff297224 */ /* 0x000fe200078e00ff */
[----:B----4-:R-:W-:Y:S02]  /*1a6d0*/  SEL R33, R72, R43, P1 ;  /* 0x0000002b48217207 */ /* 0x010fe40000800000 */
[----:B------:R-:W-:Y:S02]  /*1a6e0*/  SEL R35, R43, R72, P1 ;  /* 0x000000482b237207 */ /* 0x000fe40000800000 */
[----:B------:R-:W-:Y:S01]  /*1a6f0*/  ISETP.NE.U32.AND P1, PT, RZ, UR4, PT ;  /* 0x00000004ff007c0c */ /* 0x000fe2000bf25070 */
[----:B------:R0:W-:Y:S03]  /*1a700*/  STSM.16.M88.4 [R55], R4 ;  /* 0x0000000437007844 */ /* 0x0001e60000000200 */
[----:B------:R-:W-:Y:S01]  /*1a710*/  ISETP.NE.AND.EX P1, PT, RZ, UR5, PT, P1 ;  /* 0x00000005ff007c0c */ /* 0x000fe2000bf25310 */
[----:B------:R1:W-:Y:S04]  /*1a720*/  STSM.16.M88.4 [R53], R8 ;  /* 0x0000000835007844 */ /* 0x0003e80000000200 */
[----:B------:R1:W-:Y:S04]  /*1a730*/  STSM.16.M88.4 [R51], R12 ;  /* 0x0000000c33007844 */ /* 0x0003e80000000200 */
[----:B------:R1:W-:Y:S04]  /*1a740*/  STSM.16.M88.4 [R49], R24 ;  /* 0x0000001831007844 */ /* 0x0003e80000000200 */
[----:B0-----:R-:W0:Y:S01]  /*1a750*/  @P1 LDC.64 R6, c[0x0][0xbe0] ;  /* 0x0002f800ff061b82 */ /* 0x001e220000000a00 */
[----:B------:R1:W-:Y:S04]  /*1a760*/  STSM.16.M88.4 [R47], R28 ;  /* 0x0000001c2f007844 */ /* 0x0003e80000000200 */
[----:B------:R1:W-:Y:S03]  /*1a770*/  STSM.16.M88.4 [R45], R32 ;  /* 0x000000202d007844 */ /* 0x0003e60000000200 */
[----:B------:R-:W-:Y:S06]  /*1a780*/  BAR.SYNC.DEFER_BLOCKING 0x1, 0x180 ;  /* 0x0046000000007b1d */ /* 0x000fec0000010000 */
[----:B------:R-:W-:-:S02]  /*1a790*/  ULDC UR4, c[0x0][0xa88] ;  /* 0x0002a20000047ab9 */ /* 0x000fc40000000800 */
[----:B------:R-:W-:Y:S02]  /*1a7a0*/  IMAD.U32 R40, RZ, RZ, UR4 ;  /* 0x00000004ff287e24 */ /* 0x000fe4000f8e00ff */
[----:B0-----:R-:W-:Y:S01]  /*1a7b0*/  @P1 IMAD.WIDE R6, R61, 0x4, R6 ;  /* 0x000000043d061825 */ /* 0x001fe200078e0206 */
[----:B------:R1:W5:Y:S03]  /*1a7c0*/  @P0 LDG.E R41, desc[UR40][R38.64] ;  /* 0x0000002826290981 */ /* 0x000366000c1e1900 */
[----:B------:R-:W-:Y:S01]  /*1a7d0*/  IMAD R5, R2, 0x20, R20 ;  /* 0x0000002002057824 */ /* 0x000fe200078e0214 */
[----:B------:R1:W5:Y:S03]  /*1a7e0*/  @P1 LDG.E R40, desc[UR40][R6.64] ;  /* 0x0000002806281981 */ /* 0x000366000c1e1900 */
[----:B------:R-:W-:Y:S01]  /*1a7f0*/  IMAD.WIDE R4, R5, 0x2, R36 ;  /* 0x0000000205047825 */ /* 0x000fe200078e0224 */
[----:B------:R-:W-:Y:S06]  /*1a800*/  @P1 BRA `(.L_x_9218) ;  /* 0x0000000000101947 */ /* 0x000fec0003800000 */
[----:B------:R-:W-:Y:S05]  /*1a810*/  @!P0 BRA `(.L_x_9218) ;  /* 0x00000000000c8947 */ /* 0x000fea0003800000 */
[----:B-1----:R-:W2:Y:S04]  /*1a820*/  LDG.E R7, desc[UR40][R38.64] ;  /* 0x0000002826077981 */ /* 0x002ea8000c1e1900 */
[----:B-----5:R-:W2:Y:S02]  /*1a830*/  LDG.E R40, desc[UR40][R38.64+0x4] ;  /* 0x0000042826287981 */ /* 0x020ea4000c1e1900 */
[----:B--2---:R-:W-:-:S07]  /*1a840*/  IMAD.IADD R40, R40, 0x1, -R7 ;  /* 0x0000000128287824 */ /* 0x004fce00078e0a07 */
.L_x_9218:
[----:B-1----:R-:W2:Y:S01]  /*1a850*/  LDL R10, [R1+0x6c] ;  /* 0x00006c00010a7983 */ /* 0x002ea20000100800 */
[C---:B------:R-:W-:Y:S01]  /*1a860*/  IADD3 R13, P4, R4.reuse, 0x3000, RZ ;  /* 0x00003000040d7810 */ /* 0x040fe20007f9e0ff */
[----:B------:R-:W-:Y:S02]  /*1a870*/  ULDC.64 UR4, c[0x0][0xb70] ;  /* 0x0002dc0000047ab9 */ /* 0x000fe40000000a00 */
[----:B------:R-:W3:Y:S04]  /*1a880*/  LDL.LU R47, [R1+0x58] ;  /* 0x00005800012f7983 */ /* 0x000ee80000300800 */
[----:B------:R-:W2:Y:S01]  /*1a890*/  LDL.LU R46, [R1+0x64] ;  /* 0x00006400012e7983 */ /* 0x000ea20000300800 */
[----:B------:R-:W-:Y:S01]  /*1a8a0*/  LOP3.LUT R12, R13, 0x180, RZ, 0xc0, !PT ;  /* 0x000001800d0c7812 */ /* 0x000fe200078ec0ff */
[----:B-----5:R-:W-:Y:S01]  /*1a8b0*/  IMAD.MOV.U32 R36, RZ, RZ, R41 ;  /* 0x000000ffff247224 */ /* 0x020fe200078e0029 */
[----:B------:R-:W-:-:S02]  /*1a8c0*/  IADD3 R9, P1, R4, 0x1800, RZ ;  /* 0x0000180004097810 */ /* 0x000fc40007f3e0ff */
[----:B------:R-:W-:Y:S02]  /*1a8d0*/  SHF.R.U64 R12, R12, 0x3, RZ ;  /* 0x000000030c0c7819 */ /* 0x000fe400000012ff */
[----:B------:R-:W-:Y:S02]  /*1a8e0*/  SHF.R.S32.HI R37, RZ, 0x1f, R41 ;  /* 0x0000001fff257819 */ /* 0x000fe40000011429 */
[----:B------:R-:W-:Y:S02]  /*1a8f0*/  LOP3.LUT R12, R12, R13, RZ, 0x3c, !PT ;  /* 0x0000000d0c0c7212 */ /* 0x000fe400078e3cff */
[----:B------:R-:W-:Y:S02]  /*1a900*/  LOP3.LUT R8, R9, 0x180, RZ, 0xc0, !PT ;  /* 0x0000018009087812 */ /* 0x000fe400078ec0ff */
[----:B------:R-:W-:Y:S02]  /*1a910*/  SHF.R.S32.HI R45, RZ, 0x1f, R61 ;  /* 0x0000001fff2d7819 */ /* 0x000fe4000001143d */
[----:B------:R-:W-:-:S02]  /*1a920*/  SHF.R.U64 R8, R8, 0x3, RZ ;  /* 0x0000000308087819 */ /* 0x000fc400000012ff */
[----:B------:R-:W-:Y:S02]  /*1a930*/  SEL R45, R45, RZ, !P0 ;  /* 0x000000ff2d2d7207 */ /* 0x000fe40004000000 */
[----:B------:R-:W-:Y:S02]  /*1a940*/  SEL R44, R61, RZ, !P0 ;  /* 0x000000ff3d2c7207 */ /* 0x000fe40004000000 */
[----:B------:R-:W-:Y:S02]  /*1a950*/  LOP3.LUT R8, R8, R9, RZ, 0x3c, !PT ;  /* 0x0000000908087212 */ /* 0x000fe400078e3cff */
[C---:B------:R-:W-:Y:S02]  /*1a960*/  IADD3 R25, P3, R4.reuse, 0x4800, RZ ;  /* 0x0000480004197810 */ /* 0x040fe40007f7e0ff */
[----:B------:R-:W-:Y:S02]  /*1a970*/  IADD3 R29, P2, R4, 0x6000, RZ ;  /* 0x00006000041d7810 */ /* 0x000fe40007f5e0ff */
        /* <DEDUP_REMOVED lines=8> */
[----:B------:R-:W-:Y:S01]  /*1aa00*/  SHF.R.S32.HI R21, RZ, 0x1f, R20 ;  /* 0x0000001fff157819 */ /* 0x000fe20000011414 */
[----:B------:R-:W-:Y:S01]  /*1aa10*/  BSSY B1, `(.L_x_9219) ;  /* 0x000005e000017945 */ /* 0x000fe20003800000 */
[----:B---3--:R-:W-:Y:S01]  /*1aa20*/  SHF.R.S32.HI R43, RZ, 0x1f, R47 ;  /* 0x0000001fff2b7819 */ /* 0x008fe2000001142f */
[----:B--2---:R-:W-:-:S02]  /*1aa30*/  IMAD R13, R46, 0xc0, R10 ;  /* 0x000000c02e0d7824 */ /* 0x004fc400078e020a */
[----:B------:R-:W-:Y:S02]  /*1aa40*/  VIADD R10, R59, 0xffffff80 ;  /* 0xffffff803b0a7836 */ /* 0x000fe40000000000 */
[----:B------:R-:W-:-:S03]  /*1aa50*/  IMAD R6, R43, UR4, RZ ;  /* 0x000000042b067c24 */ /* 0x000fc6000f8e02ff */
[----:B------:R-:W-:Y:S01]  /*1aa60*/  SHF.R.S32.HI R14, RZ, 0x1f, R10 ;  /* 0x0000001fff0e7819 */ /* 0x000fe2000001140a */
[C---:B------:R-:W-:Y:S02]  /*1aa70*/  IMAD R11, R47.reuse, UR5, R6 ;  /* 0x000000052f0b7c24 */ /* 0x040fe4000f8e0206 */
[----:B------:R-:W-:Y:S01]  /*1aa80*/  IMAD.WIDE.U32 R6, R47, UR4, R36 ;  /* 0x000000042f067c25 */ /* 0x000fe2000f8e0024 */
[----:B------:R-:W-:Y:S01]  /*1aa90*/  LEA.HI R14, R14, R10, RZ, 0x7 ;  /* 0x0000000a0e0e7211 */ /* 0x000fe200078f38ff */
[----:B------:R-:W-:Y:S02]  /*1aaa0*/  ULDC.64 UR4, c[0x0][0xb78] ;  /* 0x0002de0000047ab9 */ /* 0x000fe40000000a00 */
[----:B------:R-:W-:Y:S01]  /*1aab0*/  IMAD.IADD R7, R7, 0x1, R11 ;  /* 0x0000000107077824 */ /* 0x000fe200078e020b */
[----:B------:R-:W-:Y:S01]  /*1aac0*/  LOP3.LUT R14, R14, 0xffffff80, RZ, 0xc0, !PT ;  /* 0xffffff800e0e7812 */ /* 0x000fe200078ec0ff */
[----:B------:R-:W-:Y:S02]  /*1aad0*/  IMAD R9, R45, UR4, RZ ;  /* 0x000000042d097c24 */ /* 0x000fe4000f8e02ff */
[----:B------:R-:W-:-:S04]  /*1aae0*/  IMAD.WIDE.U32 R6, R44, UR4, R6 ;  /* 0x000000042c067c25 */ /* 0x000fc8000f8e0006 */
[----:B------:R-:W-:Y:S01]  /*1aaf0*/  IMAD R11, R44, UR5, R9 ;  /* 0x000000052c0b7c24 */ /* 0x000fe2000f8e0209 */
[----:B------:R-:W-:Y:S01]  /*1ab00*/  SHF.R.S32.HI R9, RZ, 0x1f, R13 ;  /* 0x0000001fff097819 */ /* 0x000fe2000001140d */
[----:B------:R-:W-:Y:S01]  /*1ab10*/  IMAD.IADD R14, R10, 0x1, -R14 ;  /* 0x000000010a0e7824 */ /* 0x000fe200078e0a0e */
[----:B------:R-:W-:Y:S01]  /*1ab20*/  IADD3 R10, P5, R13, R6, RZ ;  /* 0x000000060d0a7210 */ /* 0x000fe20007fbe0ff */
[----:B------:R-:W-:Y:S01]  /*1ab30*/  ULDC.64 UR4, c[0x0][0xb40] ;  /* 0x0002d00000047ab9 */ /* 0x000fe20000000a00 */
[----:B------:R-:W-:Y:S02]  /*1ab40*/  LOP3.LUT R6, R4, 0x180, RZ, 0xc0, !PT ;  /* 0x0000018004067812 */ /* 0x000fe400078ec0ff */
[----:B------:R-:W-:Y:S01]  /*1ab50*/  IADD3.X R9, R9, R7, R11, P5, !PT ;  /* 0x0000000709097210 */ /* 0x000fe20002ffe40b */
[----:B------:R-:W-:Y:S01]  /*1ab60*/  VIADD R7, R13, 0x8 ;  /* 0x000000080d077836 */ /* 0x000fe20000000000 */
[----:B------:R-:W-:Y:S02]  /*1ab70*/  LEA R38, P6, R10, UR4, 0x2 ;  /* 0x000000040a267c11 */ /* 0x000fe4000f8c10ff */
[----:B------:R-:W-:-:S02]  /*1ab80*/  LOP3.LUT P0, RZ, R14, 0x3, RZ, 0xc0, !PT ;  /* 0x000000030eff7812 */ /* 0x000fc4000780c0ff */
[----:B------:R-:W-:Y:S01]  /*1ab90*/  LEA.HI.X R39, R10, UR5, R9, 0x2, P6 ;  /* 0x000000050a277c11 */ /* 0x000fe2000b0f1409 */
[--C-:B------:R-:W-:Y:S01]  /*1aba0*/  IMAD.X R9, RZ, RZ, R5.reuse, P1 ;  /* 0x000000ffff097224 */ /* 0x100fe200008e0605 */
[----:B------:R-:W-:Y:S01]  /*1abb0*/  IADD3 R11, P6, R4, 0x7800, RZ ;  /* 0x00007800040b7810 */ /* 0x000fe20007fde0ff */
[----:B------:R-:W-:Y:S01]  /*1abc0*/  ULDC.64 UR4, c[0x0][0xaa0] ;  /* 0x0002a80000047ab9 */ /* 0x000fe20000000a00 */
[-C--:B------:R-:W-:Y:S01]  /*1abd0*/  ISETP.GE.OR P5, PT, R13, R40.reuse, P0 ;  /* 0x000000280d00720c */ /* 0x080fe200007a6670 */
[--C-:B------:R-:W-:Y:S01]  /*1abe0*/  IMAD.X R13, RZ, RZ, R5.reuse, P4 ;  /* 0x000000ffff0d7224 */ /* 0x100fe200020e0605 */
[----:B------:R-:W-:Y:S01]  /*1abf0*/  ISETP.GE.OR P0, PT, R7, R40, P0 ;  /* 0x000000280700720c */ /* 0x000fe20000706670 */
[----:B------:R-:W-:Y:S01]  /*1ac00*/  IMAD.X R33, RZ, RZ, R5, P6 ;  /* 0x000000ffff217224 */ /* 0x000fe200030e0605 */
[----:B------:R-:W-:Y:S02]  /*1ac10*/  SHF.R.U64 R7, R6, 0x3, RZ ;  /* 0x0000000306077819 */ /* 0x000fe400000012ff */
[----:B------:R-:W-:-:S02]  /*1ac20*/  LOP3.LUT R6, R11, 0x180, RZ, 0xc0, !PT ;  /* 0x000001800b067812 */ /* 0x000fc400078ec0ff */
[----:B------:R-:W-:Y:S02]  /*1ac30*/  LOP3.LUT R4, R7, R4, RZ, 0x3c, !PT ;  /* 0x0000000407047212 */ /* 0x000fe400078e3cff */
[----:B------:R-:W-:-:S03]  /*1ac40*/  SHF.R.U64 R6, R6, 0x3, RZ ;  /* 0x0000000306067819 */ /* 0x000fc600000012ff */
[----:B------:R0:W-:Y:S01]  /*1ac50*/  @!P5 STG.E desc[UR40][R38.64], R0 ;  /* 0x000000002600d986 */ /* 0x0001e2000c101928 */
[----:B------:R-:W-:-:S03]  /*1ac60*/  LOP3.LUT R32, R6, R11, RZ, 0x3c, !PT ;  /* 0x0000000b06207212 */ /* 0x000fc600078e3cff */
[----:B------:R1:W-:Y:S01]  /*1ac70*/  @!P0 STG.E desc[UR40][R38.64+0x20], R3 ;  /* 0x0000200326008986 */ /* 0x0003e2000c101928 */
[----:B------:R-:W-:-:S03]  /*1ac80*/  IMAD R42, R37, UR4, RZ ;  /* 0x00000004252a7c24 */ /* 0x000fc6000f8e02ff */
        /* <DEDUP_REMOVED lines=12> */
[----:B--2---:R-:W2:Y:S01]  /*1ad50*/  FENCE.VIEW.ASYNC.S ;  /* 0x00000000000073c6 */ /* 0x004ea20000000000 */
[----:B------:R-:W-:Y:S01]  /*1ad60*/  IMAD R41, R41, UR5, R42 ;  /* 0x0000000529297c24 */ /* 0x000fe2000f8e022a */
[----:B------:R-:W-:Y:S01]  /*1ad70*/  ULDC.64 UR4, c[0x0][0xae0] ;  /* 0x0002b80000047ab9 */ /* 0x000fe20000000a00 */
[----:B------:R-:W-:-:S02]  /*1ad80*/  IMAD R40, R46, -0xc0, R40 ;  /* 0xffffff402e287824 */ /* 0x000fc400078e0228 */
[----:B------:R-:W-:Y:S02]  /*1ad90*/  IMAD.IADD R37, R37, 0x1, R41 ;  /* 0x0000000125257824 */ /* 0x000fe400078e0229 */
[----:B------:R-:W-:Y:S01]  /*1ada0*/  IMAD R21, R43, UR4, RZ ;  /* 0x000000042b157c24 */ /* 0x000fe2000f8e02ff */
[----:B------:R-:W-:Y:S01]  /*1adb0*/  ISETP.GE.AND P0, PT, R2, R40, PT ;  /* 0x000000280200720c */ /* 0x000fe20003f06270 */
[----:B------:R-:W-:-:S04]  /*1adc0*/  IMAD.WIDE.U32 R36, R47, UR4, R36 ;  /* 0x000000042f247c25 */ /* 0x000fc8000f8e0024 */
[----:B------:R-:W-:Y:S01]  /*1add0*/  IMAD R21, R47, UR5, R21 ;  /* 0x000000052f157c24 */ /* 0x000fe2000f8e0215 */
[----:B------:R-:W-:Y:S01]  /*1ade0*/  ULDC.64 UR4, c[0x0][0xae8] ;  /* 0x0002ba0000047ab9 */ /* 0x000fe20000000a00 */
[----:B0-----:R-:W-:Y:S02]  /*1adf0*/  VIADD R0, R17, 0x19c20 ;  /* 0x00019c2011007836 */ /* 0x001fe40000000000 */
[----:B-1----:R-:W-:Y:S02]  /*1ae00*/  VIADD R3, R2, 0x60 ;  /* 0x0000006002037836 */ /* 0x002fe40000000000 */
[----:B------:R-:W-:Y:S01]  /*1ae10*/  IMAD.IADD R37, R37, 0x1, R21 ;  /* 0x0000000125257824 */ /* 0x000fe200078e0215 */
[----:B------:R-:W-:Y:S01]  /*1ae20*/  PRMT R0, RZ, 0x654, R0 ;  /* 0x00000654ff007816 */ /* 0x000fe20000000000 */
[----:B------:R-:W-:Y:S01]  /*1ae30*/  IMAD R21, R45, UR4, RZ ;  /* 0x000000042d157c24 */ /* 0x000fe2000f8e02ff */
[----:B------:R-:W-:Y:S01]  /*1ae40*/  ISETP.GE.AND P3, PT, R3, R40, PT ;  /* 0x000000280300720c */ /* 0x000fe20003f66270 */
[C---:B------:R-:W-:Y:S01]  /*1ae50*/  IMAD.WIDE.U32 R38, R44.reuse, UR4, R36 ;  /* 0x000000042c267c25 */ /* 0x040fe2000f8e0024 */
[----:B------:R-:W-:Y:S01]  /*1ae60*/  SHF.R.S32.HI R3, RZ, 0x1f, R2 ;  /* 0x0000001fff037819 */ /* 0x000fe20000011402 */
[----:B--2---:R0:W-:Y:S02]  /*1ae70*/  SYNCS.ARRIVE.TRANS64.RED.A1T0 RZ, [R0+URZ], RZ ;  /* 0x000000ff00ff79a7 */ /* 0x0041e4000810043f */
[----:B------:R-:W-:-:S02]  /*1ae80*/  IMAD R21, R44, UR5, R21 ;  /* 0x000000052c157c24 */ /* 0x000fc4000f8e0215 */
[----:B------:R-:W-:-:S04]  /*1ae90*/  IMAD.WIDE R36, R46, 0xc0, R2 ;  /* 0x000000c02e247825 */ /* 0x000fc800078e0202 */
[----:B------:R-:W-:Y:S01]  /*1aea0*/  IMAD.IADD R43, R39, 0x1, R21 ;  /* 0x00000001272b7824 */ /* 0x000fe200078e0215 */
[----:B0-----:R-:W-:Y:S06]  /*1aeb0*/  @P0 BRA `(.L_x_9220) ;  /* 0x00000000004c0947 */ /* 0x001fec0003800000 */
        /* <DEDUP_REMOVED lines=19> */
.L_x_9220:
[----:B------:R-:W-:Y:S05]  /*1aff0*/  BSYNC B1 ;  /* 0x0000000000017941 */ /* 0x000fea0003800000 */
.L_x_9219:
        /* <DEDUP_REMOVED lines=24> */
.L_x_9217:
[----:B------:R-:W2:Y:S01]  /*1b180*/  LDL R8, [R1+0x5c] ;  /* 0x00005c0001087983 */ /* 0x000ea20000100800 */
[----:B------:R-:W-:Y:S01]  /*1b190*/  ULDC.64 UR4, c[0x0][0xbd8] ;  /* 0x0002f60000047ab9 */ /* 0x000fe20000000a00 */
[----:B------:R-:W2:Y:S01]  /*1b1a0*/  LDC.64 R4, c[0x0][0xbd8] ;  /* 0x0002f600ff047b82 */ /* 0x000ea20000000a00 */
[----:B------:R-:W-:Y:S01]  /*1b1b0*/  ISETP.NE.U32.AND P0, PT, RZ, UR4, PT ;  /* 0x00000004ff007c0c */ /* 0x000fe2000bf05070 */
[----:B------:R-:W-:-:S03]  /*1b1c0*/  IMAD.MOV.U32 R9, RZ, RZ, RZ ;  /* 0x000000ffff097224 */ /* 0x000fc600078e00ff */
[----:B------:R-:W-:Y:S01]  /*1b1d0*/  ISETP.NE.AND.EX P0, PT, RZ, UR5, PT, P0 ;  /* 0x00000005ff007c0c */ /* 0x000fe2000bf05300 */
[----:B------:R-:W-:Y:S02]  /*1b1e0*/  ULDC.64 UR4, c[0x0][0xbe0] ;  /* 0x0002f80000047ab9 */ /* 0x000fe40000000a00 */
[----:B------:R-:W-:-:S04]  /*1b1f0*/  ISETP.NE.U32.AND P1, PT, RZ, UR4, PT ;  /* 0x00000004ff007c0c */ /* 0x000fc8000bf25070 */
[----:B------:R-:W-:-:S13]  /*1b200*/  ISETP.NE.AND.EX P1, PT, RZ, UR5, PT, P1 ;  /* 0x00000005ff007c0c */ /* 0x000fda000bf25310 */
[----:B------:R-:W1:Y:S01]  /*1b210*/  @P1 LDC.64 R6, c[0x0][0xbe0] ;  /* 0x0002f800ff061b82 */ /* 0x000e620000000a00 */
[----:B------:R-:W-:Y:S02]  /*1b220*/  ULDC UR4, c[0x0][0xa88] ;  /* 0x0002a20000047ab9 */ /* 0x000fe40000000800 */
[----:B------:R-:W-:Y:S02]  /*1b230*/  IMAD.U32 R0, RZ, RZ, UR4 ;  /* 0x00000004ff007e24 */ /* 0x000fe4000f8e00ff */
[----:B--2---:R-:W-:-:S04]  /*1b240*/  IMAD.WIDE R4, R8, 0x4, R4 ;  /* 0x0000000408047825 */ /* 0x004fc800078e0204 */
[----:B-1----:R-:W-:Y:S01]  /*1b250*/  @P1 IMAD.WIDE R6, R8, 0x4, R6 ;  /* 0x0000000408061825 */ /* 0x002fe200078e0206 */
[----:B------:R1:W5:Y:S04]  /*1b260*/  @P0 LDG.E R9, desc[UR40][R4.64] ;  /* 0x0000002804090981 */ /* 0x000368000c1e1900 */
[----:B------:R1:W5:Y:S01]  /*1b270*/  @P1 LDG.E R0, desc[UR40][R6.64] ;  /* 0x0000002806001981 */ /* 0x000362000c1e1900 */
[----:B------:R-:W-:Y:S01]  /*1b280*/  ISETP.GT.AND P2, PT, R57, 0xbf, PT ;  /* 0x000000bf3900780c */ /* 0x000fe20003f44270 */
[----:B------:R-:W-:-:S12]  /*1b290*/  @P1 BRA `(.L_x_9222) ;  /* 0x0000000000101947 */ /* 0x000fd80003800000 */
[----:B------:R-:W-:Y:S05]  /*1b2a0*/  @!P0 BRA `(.L_x_9222) ;  /* 0x00000000000c8947 */ /* 0x000fea0003800000 */
[----:B-1----:R-:W2:Y:S04]  /*1b2b0*/  LDG.E R7, desc[UR40][R4.64] ;  /* 0x0000002804077981 */ /* 0x002ea8000c1e1900 */
[----:B-----5:R-:W2:Y:S02]  /*1b2c0*/  LDG.E R0, desc[UR40][R4.64+0x4] ;  /* 0x0000042804007981 */ /* 0x020ea4000c1e1900 */
[----:B--2---:R-:W-:-:S07]  /*1b2d0*/  IMAD.IADD R0, R0, 0x1, -R7 ;  /* 0x0000000100007824 */ /* 0x004fce00078e0a07 */
.L_x_9222:
[----:B------:R-:W2:Y:S04]  /*1b2e0*/  LDL R14, [R1+0x58] ;  /* 0x00005800010e7983 */ /* 0x000ea80000100800 */
[----:B------:R3:W5:Y:S01]  /*1b2f0*/  LDL R13, [R1+0x64] ;  /* 0x00006400010d7983 */ /* 0x0007620000100800 */
[----:B-1----:R-:W-:Y:S01]  /*1b300*/  SHF.R.S32.HI R4, RZ, 0x1f, R8 ;  /* 0x0000001fff047819 */ /* 0x002fe20000011408 */
[----:B------:R-:W-:Y:S01]  /*1b310*/  BSSY B1, `(.L_x_9223) ;  /* 0x000001d000017945 */ /* 0x000fe20003800000 */
[----:B------:R-:W-:Y:S02]  /*1b320*/  SEL R11, R8, RZ, !P0 ;  /* 0x000000ff080b7207 */ /* 0x000fe40004000000 */
[----:B------:R-:W-:Y:S02]  /*1b330*/  SHF.R.S32.HI R21, RZ, 0x1f, R20 ;  /* 0x0000001fff157819 */ /* 0x000fe40000011414 */
[----:B------:R-:W-:-:S02]  /*1b340*/  SEL R12, R4, RZ, !P0 ;  /* 0x000000ff040c7207 */ /* 0x000fc40004000000 */
[----:B-----5:R-:W-:Y:S02]  /*1b350*/  SHF.R.S32.HI R8, RZ, 0x1f, R9 ;  /* 0x0000001fff087819 */ /* 0x020fe40000011409 */
[----:B--2---:R-:W-:Y:S01]  /*1b360*/  SHF.R.S32.HI R10, RZ, 0x1f, R14 ;  /* 0x0000001fff0a7819 */ /* 0x004fe2000001140e */
[----:B---3--:R-:W-:Y:S06]  /*1b370*/  @P2 BRA `(.L_x_9224) ;  /* 0x0000000000582947 */ /* 0x008fec0003800000 */
        /* <DEDUP_REMOVED lines=22> */
.L_x_9224:
[----:B------:R-:W-:Y:S05]  /*1b4e0*/  BSYNC B1 ;  /* 0x0000000000017941 */ /* 0x000fea0003800000 */
.L_x_9223:
[----:B------:R-:W-:Y:S01]  /*1b4f0*/  ULDC.64 UR4, c[0x0][0xaa0] ;  /* 0x0002a80000047ab9 */ /* 0x000fe20000000a00 */
[----:B-1----:R-:W-:Y:S01]  /*1b500*/  IMAD R7, R13, -0xc0, R0 ;  /* 0xffffff400d077824 */ /* 0x002fe200078e0200 */
[----:B------:R-:W-:Y:S01]  /*1b510*/  BSSY B1, `(.L_x_9225) ;  /* 0x0000028000017945 */ /* 0x000fe20003800000 */
[----:B------:R-:W-:Y:S02]  /*1b520*/  IMAD R6, R8, UR4, RZ ;  /* 0x0000000408067c24 */ /* 0x000fe4000f8e02ff */
[----:B------:R-:W-:Y:S01]  /*1b530*/  IMAD.WIDE.U32 R4, R9, UR4, R20 ;  /* 0x0000000409047c25 */ /* 0x000fe2000f8e0014 */
[----:B------:R-:W-:-:S03]  /*1b540*/  ISETP.GE.AND P0, PT, R2, R7, PT ;  /* 0x000000070200720c */ /* 0x000fc60003f06270 */
[----:B------:R-:W-:Y:S01]  /*1b550*/  IMAD R9, R9, UR5, R6 ;  /* 0x0000000509097c24 */ /* 0x000fe2000f8e0206 */
[----:B------:R-:W-:Y:S01]  /*1b560*/  ULDC.64 UR4, c[0x0][0xae0] ;  /* 0x0002b80000047ab9 */ /* 0x000fe20000000a00 */
[----:B------:R-:W-:Y:S02]  /*1b570*/  VIADD R0, R2, 0x60 ;  /* 0x0000006002007836 */ /* 0x000fe40000000000 */
[----:B------:R-:W-:Y:S02]  /*1b580*/  IMAD R3, R10, UR4, RZ ;  /* 0x000000040a037c24 */ /* 0x000fe4000f8e02ff */
[----:B------:R-:W-:Y:S01]  /*1b590*/  IMAD.IADD R5, R5, 0x1, R9 ;  /* 0x0000000105057824 */ /* 0x000fe200078e0209 */
[----:B------:R-:W-:Y:S01]  /*1b5a0*/  ISETP.GE.AND P1, PT, R0, R7, PT ;  /* 0x000000070000720c */ /* 0x000fe20003f26270 */
[C---:B------:R-:W-:Y:S02]  /*1b5b0*/  IMAD R3, R14.reuse, UR5, R3 ;  /* 0x000000050e037c24 */ /* 0x040fe4000f8e0203 */
[----:B------:R-:W-:Y:S01]  /*1b5c0*/  IMAD.WIDE.U32 R4, R14, UR4, R4 ;  /* 0x000000040e047c25 */ /* 0x000fe2000f8e0004 */
[----:B------:R-:W-:-:S03]  /*1b5d0*/  ULDC.64 UR4, c[0x0][0xae8] ;  /* 0x0002ba0000047ab9 */ /* 0x000fc60000000a00 */
[----:B------:R-:W-:Y:S01]  /*1b5e0*/  IMAD.IADD R5, R5, 0x1, R3 ;  /* 0x0000000105057824 */ /* 0x000fe200078e0203 */
[----:B------:R-:W-:Y:S01]  /*1b5f0*/  SHF.R.S32.HI R3, RZ, 0x1f, R2 ;  /* 0x0000001fff037819 */ /* 0x000fe20000011402 */
[----:B------:R-:W-:Y:S02]  /*1b600*/  IMAD R0, R12, UR4, RZ ;  /* 0x000000040c007c24 */ /* 0x000fe4000f8e02ff */
[----:B------:R-:W-:-:S04]  /*1b610*/  IMAD.WIDE.U32 R4, R11, UR4, R4 ;  /* 0x000000040b047c25 */ /* 0x000fc8000f8e0004 */
[----:B------:R-:W-:Y:S02]  /*1b620*/  IMAD R9, R11, UR5, R0 ;  /* 0x000000050b097c24 */ /* 0x000fe4000f8e0200 */
        /* <DEDUP_REMOVED lines=22> */
.L_x_9226:
[----:B------:R-:W-:Y:S05]  /*1b790*/  BSYNC B1 ;  /* 0x0000000000017941 */ /* 0x000fea0003800000 */
.L_x_9225:
[----:B------:R-:W-:Y:S05]  /*1b7a0*/  @P1 BRA `(.L_x_9221) ;  /* 0x0000000000541947 */ /* 0x000fea0003800000 */
[----:B------:R-:W-:Y:S01]  /*1b7b0*/  IADD3 R5, P0, R6, 0x60, RZ ;  /* 0x0000006006057810 */ /* 0x000fe20007f1e0ff */
[----:B------:R-:W-:Y:S01]  /*1b7c0*/  ULDC UR4, c[0x0][0xa8c] ;  /* 0x0002a30000047ab9 */ /* 0x000fe20000000800 */
[----:B------:R-:W-:Y:S01]  /*1b7d0*/  ULDC.64 UR6, c[0x0][0xad8] ;  /* 0x0002b60000067ab9 */ /* 0x000fe20000000a00 */
[----:B------:R-:W-:Y:S01]  /*1b7e0*/  IMAD.MOV.U32 R2, RZ, RZ, R4 ;  /* 0x000000ffff027224 */ /* 0x000fe200078e0004 */
[C---:B------:R-:W-:Y:S01]  /*1b7f0*/  ISETP.GE.AND P1, PT, R20.reuse, UR4, PT ;  /* 0x0000000414007c0c */ /* 0x040fe2000bf26270 */
[----:B------:R-:W-:Y:S02]  /*1b800*/  IMAD.X R6, RZ, RZ, R7, P0 ;  /* 0x000000ffff067224 */ /* 0x000fe400000e0607 */
[----:B------:R-:W-:Y:S02]  /*1b810*/  IMAD.MOV.U32 R3, RZ, RZ, R11 ;  /* 0x000000ffff037224 */ /* 0x000fe400078e000b */
        /* <DEDUP_REMOVED lines=14> */
.L_x_9221:
[----:B------:R-:W-:Y:S05]  /*1b900*/  BSYNC B0 ;  /* 0x0000000000007941 */ /* 0x000fea0003800000 */
.L_x_9216:
[----:B------:R-:W4:Y:S01]  /*1b910*/  LDL R0, [R1+0x4c] ;  /* 0x00004c0001007983 */ /* 0x000f220000100800 */
[----:B------:R-:W-:Y:S02]  /*1b920*/  ULDC UR4, c[0x0][0xc14] ;  /* 0x0003050000047ab9 */ /* 0x000fe40000000800 */
[----:B----4-:R-:W-:-:S13]  /*1b930*/  ISETP.GE.AND P0, PT, R0, UR4, PT ;  /* 0x0000000400007c0c */ /* 0x010fda000bf06270 */
[----:B------:R-:W-:Y:S05]  /*1b940*/  @!P0 BRA `(.L_x_9227) ;  /* 0xfffffe5400888947 */ /* 0x000fea000383ffff */
[----:B------:R-:W-:Y:S05]  /*1b950*/  BRA `(.L_x_9029) ;  /* 0x0000006c00007947 */ /* 0x000fea0003800000 */
.L_x_9027:
        /* <DEDUP_REMOVED lines=13> */
[----:B------:R-:W0:Y:S01]  /*1ba30*/  LDS.128 R24, [UR4+0x19cd0] ;  /* 0x019cd004ff187984 */ /* 0x000e220008000c00 */
[----:B------:R-:W-:Y:S06]  /*1ba40*/  BAR.ARV 0x4, 0x200 ;  /* 0x0108000000007b1d */ /* 0x000fec0000002000 */
[----:B------:R-:W-:Y:S05]  /*1ba50*/  BRA `(.L_x_9229) ;  /* 0x0000000800847947 */ /* 0x000fea0003800000 */
.L_x_9228:
        /* <DEDUP_REMOVED lines=42> */
.L_x_9234:
        /* <DEDUP_REMOVED lines=12> */
.L_x_9233:
[----:B------:R-:W-:Y:S05]  /*1bdc0*/  BSYNC B0 ;  /* 0x0000000000007941 */ /* 0x000fea0003800000 */
.L_x_9232:
        /* <DEDUP_REMOVED lines=21> */
.L_x_9230:
        /* <DEDUP_REMOVED lines=21> */
.L_x_9235:
[----:B-1----:R-:W-:Y:S01]  /*1c070*/  IMAD R24, R24, UR5, R10 ;  /* 0x0000000518187c24 */ /* 0x002fe2000f8e020a */
[----:B------:R-:W-:Y:S01]  /*1c080*/  IABS R10, R6 ;  /* 0x00000006000a7213 */ /* 0x000fe20000000000 */
[----:B------:R-:W-:Y:S02]  /*1c090*/  IMAD R11, R11, R8, RZ ;  /* 0x000000080b0b7224 */ /* 0x000fe400078e02ff */
[----:B------:R-:W-:Y:S01]  /*1c0a0*/  IMAD.MOV.U32 R2, RZ, RZ, RZ ;  /* 0x000000ffff027224 */ /* 0x000fe200078e00ff */
[----:B0-----:R-:W-:Y:S01]  /*1c0b0*/  IADD3 R7, -R24, UR6, RZ ;  /* 0x0000000618077c10 */ /* 0x001fe2000fffe1ff */
[----:B------:R-:W-:Y:S02]  /*1c0c0*/  IMAD.MOV R10, RZ, RZ, -R10 ;  /* 0x000000ffff0a7224 */ /* 0x000fe400078e0a0a */
        /* <DEDUP_REMOVED lines=44> */
[----:B------:R-:W-:-:S03]  /*1c390*/  IMAD.MOV R9, RZ, RZ, -R9 ;  /* 0x000000ffff097224 */ /* 0x000fc600078e0a09 */
[----:B------:R-:W-:Y:S01]  /*1c3a0*/  LOP3.LUT R25, RZ, R2, RZ, 0x33, !PT ;  /* 0x00000002ff197212 */ /* 0x000fe200078e33ff */
[----:B------:R-:W-:-:S04]  /*1c3b0*/  IMAD R26, R2, R9, R3 ;  /* 0x00000009021a7224 */ /* 0x000fc800078e0203 */
[----:B------:R-:W-:Y:S01]  /*1c3c0*/  IMAD.IADD R25, R4, 0x1, R25 ;  /* 0x0000000104197824 */ /* 0x000fe200078e0219 */
[----:B------:R-:W-:Y:S06]  /*1c3d0*/  BRA `(.L_x_9236) ;  /* 0x00000000000c7947 */ /* 0x000fec0003800000 */
.L_x_9231:
[----:B------:R-:W-:Y:S02]  /*1c3e0*/  IMAD.MOV.U32 R25, RZ, RZ, RZ ;  /* 0x000000ffff197224 */ /* 0x000fe400078e00ff */
[----:B------:R-:W-:Y:S02]  /*1c3f0*/  IMAD.U32 R24, RZ, RZ, UR6 ;  /* 0x00000006ff187e24 */ /* 0x000fe4000f8e00ff */
[----:B------:R-:W-:-:S07]  /*1c400*/  IMAD.MOV.U32 R26, RZ, RZ, RZ ;  /* 0x000000ffff1a7224 */ /* 0x000fce00078e00ff */
.L_x_9236:
[----:B------:R-:W-:-:S13]  /*1c410*/  ISETP.NE.AND P0, PT, R5, RZ, PT ;  /* 0x000000ff0500720c */ /* 0x000fda0003f05270 */
[----:B------:R-:W0:Y:S01]  /*1c420*/  @!P0 S2R R3, SR_CgaCtaId ;  /* 0x0000000000038919 */ /* 0x000e220000008800 */
[----:B------:R-:W-:-:S04]  /*1c430*/  @!P0 MOV R2, 0x400 ;  /* 0x0000040000028802 */ /* 0x000fc80000000f00 */
[----:B0-----:R-:W-:-:S05]  /*1c440*/  @!P0 LEA R2, R3, R2, 0x18 ;  /* 0x0000000203028211 */ /* 0x001fca00078ec0ff */
[----:B------:R1:W-:Y:S01]  /*1c450*/  @!P0 STS.128 [R2+0x19cd0], R24 ;  /* 0x019cd01802008388 */ /* 0x0003e20000000c00 */
[----:B------:R-:W-:Y:S06]  /*1c460*/  BAR.ARV 0x5, 0x200 ;  /* 0x0148000000007b1d */ /* 0x000fec0000002000 */
.L_x_9229:
[----:B------:R2:W-:Y:S01]  /*1c470*/  STL [R1+0x20], RZ ;  /* 0x000020ff01007387 */ /* 0x0005e20000100800 */
[----:B------:R-:W-:Y:S01]  /*1c480*/  ULDC UR4, c[0x0][0xc14] ;  /* 0x0003050000047ab9 */ /* 0x000fe20000000800 */
[----:B------:R-:W-:Y:S01]  /*1c490*/  IMAD.MOV.U32 R22, RZ, RZ, 0x1 ;  /* 0x00000001ff167424 */ /* 0x000fe200078e00ff */
[----:B0-----:R-:W-:Y:S01]  /*1c4a0*/  ISETP.GE.AND P0, PT, R27, UR4, PT ;  /* 0x000000041b007c0c */ /* 0x001fe2000bf06270 */
[----:B------:R-:W-:-:S12]  /*1c4b0*/  IMAD.MOV.U32 R17, RZ, RZ, RZ ;  /* 0x000000ffff117224 */ /* 0x000fd800078e00ff */
[----:B--2---:R-:W-:Y:S05]  /*1c4c0*/  @P0 BRA `(.L_x_9237) ;  /* 0x0000005c002c0947 */ /* 0x004fea0003800000 */
[----:B------:R-:W2:Y:S01]  /*1c4d0*/  LDL R8, [R1+0x24] ;  /* 0x0000240001087983 */ /* 0x000ea20000100800 */
[----:B------:R-:W0:Y:S01]  /*1c4e0*/  S2R R10, SR_TID.X ;  /* 0x00000000000a7919 */ /* 0x000e220000002100 */
[----:B------:R-:W3:Y:S01]  /*1c4f0*/  S2R R7, SR_TID.X ;  /* 0x0000000000077919 */ /* 0x000ee20000002100 */
[----:B------:R-:W-:Y:S01]  /*1c500*/  IMAD.SHL.U32 R9, R0, 0x800, RZ ;  /* 0x0000080000097824 */ /* 0x000fe200078e00ff */
[----:B0-----:R-:W-:Y:S01]  /*1c510*/  SHF.R.U32.HI R4, RZ, 0x1, R10 ;  /* 0x00000001ff047819 */ /* 0x001fe2000001160a */
[----:B-1----:R-:W-:-:S03]  /*1c520*/  IMAD.SHL.U32 R2, R10, 0x20, RZ ;  /* 0x000000200a027824 */ /* 0x002fc600078e00ff */
[----:B------:R-:W-:Y:S01]  /*1c530*/  LOP3.LUT R5, R4, 0x20, RZ, 0xc0, !PT ;  /* 0x0000002004057812 */ /* 0x000fe200078ec0ff */
[----:B------:R-:W-:Y:S01]  /*1c540*/  IMAD.SHL.U32 R6, R10, 0x80, RZ ;  /* 0x000000800a067824 */ /* 0x000fe200078e00ff */
[----:B---3--:R-:W-:Y:S02]  /*1c550*/  LOP3.LUT R11, R7, 0x7f, RZ, 0xc0, !PT ;  /* 0x0000007f070b7812 */ /* 0x008fe400078ec0ff */
[----:B------:R-:W-:Y:S02]  /*1c560*/  LOP3.LUT R7, R5, 0x10, R10, 0xf8, !PT ;  /* 0x0000001005077812 */ /* 0x000fe400078ef80a */
[----:B------:R-:W-:Y:S01]  /*1c570*/  LOP3.LUT R3, R2, 0x80, RZ, 0xc0, !PT ;  /* 0x0000008002037812 */ /* 0x000fe200078ec0ff */
        /* <DEDUP_REMOVED lines=21> */
[----:B------:R-:W-:Y:S01]  /*1c6d0*/  ULDC.64 UR38, c[0x0][0x198] ;  /* 0x0000660000267ab9 */ /* 0x000fe20000000a00 */
[----:B------:R-:W-:Y:S01]  /*1c6e0*/  ULDC UR36, c[0x0][0xc] ;  /* 0x0000030000247ab9 */ /* 0x000fe20000000800 */
[----:B--2---:R-:W-:-:S02]  /*1c6f0*/  LOP3.LUT R3, R8, 0x1, RZ, 0xfc, !PT ;  /* 0x0000000108037812 */ /* 0x004fc400078efcff */
[----:B------:R-:W-:-:S03]  /*1c700*/  LOP3.LUT R2, R8, 0x2, RZ, 0xfc, !PT ;  /* 0x0000000208027812 */ /* 0x000fc600078efcff */
[----:B------:R-:W-:Y:S04]  /*1c710*/  STL [R1+0x30], R3 ;  /* 0x0000300301007387 */ /* 0x000fe80000100800 */
[----:B------:R0:W-:Y:S04]  /*1c720*/  STL [R1+0x18], R2 ;  /* 0x0000180201007387 */ /* 0x0001e80000100800 */
[----:B------:R-:W-:Y:S04]  /*1c730*/  STL [R1+0x20], RZ ;  /* 0x000020ff01007387 */ /* 0x000fe80000100800 */
[----:B------:R1:W-:Y:S01]  /*1c740*/  STL [R1+0x8], R0 ;  /* 0x0000080001007387 */ /* 0x0003e20000100800 */
[----:B0-----:R-:W-:-:S02]  /*1c750*/  LOP3.LUT R2, R18, 0x1800, RZ, 0xfc, !PT ;  /* 0x0000180012027812 */ /* 0x001fc400078efcff */
[----:B-1----:R-:W-:-:S07]  /*1c760*/  LOP3.LUT R0, R18, 0x2800, RZ, 0xfc, !PT ;  /* 0x0000280012007812 */ /* 0x002fce00078efcff */
.L_x_9364:
[----:B------:R-:W-:Y:S05]  /*1c770*/  YIELD ;  /* 0x0000000000007946 */ /* 0x000fea0003800000 */
[----:B------:R-:W-:Y:S01]  /*1c780*/  ULDC.64 UR4, c[0x0][0xa28] ;  /* 0x00028a0000047ab9 */ /* 0x000fe20000000a00 */
[----:B0-----:R-:W-:Y:S01]  /*1c790*/  IMAD.MOV.U32 R8, RZ, RZ, RZ ;  /* 0x000000ffff087224 */ /* 0x001fe200078e00ff */
[----:B------:R-:W-:Y:S01]  /*1c7a0*/  ISETP.NE.U32.AND P0, PT, RZ, UR4, PT ;  /* 0x00000004ff007c0c */ /* 0x000fe2000bf05070 */
[----:B------:R-:W0:Y:S01]  /*1c7b0*/  LDC.64 R10, c[0x0][0xa00] ;  /* 0x00028000ff0a7b82 */ /* 0x000e220000000a00 */
[----:B-12---:R-:W-:Y:S01]  /*1c7c0*/  IMAD.MOV.U32 R0, RZ, RZ, RZ ;  /* 0x000000ffff007224 */ /* 0x006fe200078e00ff */
[----:B------:R-:W-:Y:S01]  /*1c7d0*/  ULDC.64 UR6, c[0x0][0xa08] ;  /* 0x0002820000067ab9 */ /* 0x000fe20000000a00 */
[----:B------:R-:W-:Y:S01]  /*1c7e0*/  ISETP.NE.AND.EX P0, PT, RZ, UR5, PT, P0 ;  /* 0x00000005ff007c0c */ /* 0x000fe2000bf05300 */
[----:B------:R-:W-:Y:S01]  /*1c7f0*/  ULDC.64 UR4, c[0x0][0xa18] ;  /* 0x0002860000047ab9 */ /* 0x000fe20000000a00 */
[----:B------:R-:W-:-:S03]  /*1c800*/  ULDC.64 UR8, c[0x0][0xa10] ;  /* 0x0002840000087ab9 */ /* 0x000fc60000000a00 */
[----:B------:R-:W1:Y:S08]  /*1c810*/  LDC.64 R4, c[0x0][0xa08] ;  /* 0x00028200ff047b82 */ /* 0x000e700000000a00 */
[----:B------:R-:W2:Y:S02]  /*1c820*/  @P0 LDC.64 R2, c[0x0][0xa28] ;  /* 0x00028a00ff020b82 */ /* 0x000ea40000000a00 */
[----:B--2---:R-:W-:-:S05]  /*1c830*/  @P0 IMAD.WIDE R2, R27, 0x4, R2 ;  /* 0x000000041b020825 */ /* 0x004fca00078e0202 */
        /* <DEDUP_REMOVED lines=37> */
[----:B-----5:R-:W2:Y:S04]  /*1ca90*/  LDG.E R0, desc[UR40][R10.64] ;  /* 0x000000280a007981 */ /* 0x020ea8000c1e1900 */
[----:B------:R-:W2:Y:S02]  /*1caa0*/  LDG.E R10, desc[UR40][R10.64+0x4] ;  /* 0x000004280a0a7981 */ /* 0x000ea4000c1e1900 */
[----:B--2---:R-:W-:-:S07]  /*1cab0*/  IMAD.IADD R0, R10, 0x1, -R0 ;  /* 0x000000010a007824 */ /* 0x004fce00078e0a00 */
.L_x_9238:
        /* <DEDUP_REMOVED lines=10> */
.L_x_9239:
[----:B------:R-:W-:Y:S05]  /*1cb60*/  @!P1 BRA `(.L_x_9240) ;  /* 0x00000000000c9947 */ /* 0x000fea0003800000 */
[----:B------:R-:W2:Y:S04]  /*1cb70*/  LDG.E R6, desc[UR40][R4.64] ;  /* 0x0000002804067981 */ /* 0x000ea8000c1e1900 */
[----:B------:R-:W2:Y:S02]  /*1cb80*/  LDG.E R4, desc[UR40][R4.64+0x4] ;  /* 0x0000042804047981 */ /* 0x000ea4000c1e1900 */
[----:B--2---:R-:W-:-:S07]  /*1cb90*/  IMAD.IADD R6, R4, 0x1, -R6 ;  /* 0x0000000104067824 */ /* 0x004fce00078e0a06 */
.L_x_9240:
[----:B0-----:R-:W2:Y:S04]  /*1cba0*/  @P2 LDG.E R4, desc[UR40][R2.64] ;  /* 0x0000002802042981 */ /* 0x001ea8000c1e1900 */
[----:B------:R-:W2:Y:S01]  /*1cbb0*/  @P2 LDG.E R2, desc[UR40][R2.64+0x4] ;  /* 0x0000042802022981 */ /* 0x000ea2000c1e1900 */
[----:B-----5:R-:W-:Y:S02]  /*1cbc0*/  IMAD.IADD R8, R6, 0x1, -R8 ;  /* 0x0000000106087824 */ /* 0x020fe400078e0a08 */
[----:B--2---:R-:W-:Y:S02]  /*1cbd0*/  @P2 IMAD.IADD R9, R2, 0x1, -R4 ;  /* 0x0000000102092824 */ /* 0x004fe400078e0a04 */
[----:B------:R-:W-:Y:S02]  /*1cbe0*/  IMAD R4, R25, 0xc0, RZ ;  /* 0x000000c019047824 */ /* 0x000fe400078e02ff */
[----:B------:R-:W-:-:S03]  /*1cbf0*/  IMAD.IADD R10, R8, 0x1, R9 ;  /* 0x00000001080a7824 */ /* 0x000fc600078e0209 */
[----:B------:R-:W-:Y:S01]  /*1cc00*/  IADD3 R4, -R0, 0xc0, R4 ;  /* 0x000000c000047810 */ /* 0x000fe20007ffe104 */
[----:B------:R-:W-:-:S04]  /*1cc10*/  VIADD R20, R10, 0x7f ;  /* 0x0000007f0a147836 */ /* 0x000fc80000000000 */
[----:B------:R-:W-:Y:S01]  /*1cc20*/  IMAD.IADD R6, R10, 0x1, R4 ;  /* 0x000000010a067824 */ /* 0x000fe200078e0204 */
[----:B------:R-:W-:-:S04]  /*1cc30*/  SHF.R.S32.HI R2, RZ, 0x1f, R20 ;  /* 0x0000001fff027819 */ /* 0x000fc80000011414 */
[----:B------:R-:W-:Y:S02]  /*1cc40*/  LEA.HI R20, R2, R20, RZ, 0x7 ;  /* 0x0000001402147211 */ /* 0x000fe400078f38ff */
[----:B------:R-:W0:Y:S02]  /*1cc50*/  LDC.64 R2, c[0x0][0x9e0] ;  /* 0x00027800ff027b82 */ /* 0x000e240000000a00 */
        /* <DEDUP_REMOVED lines=15> */
.L_x_9243:
[----:B------:R-:W-:-:S13]  /*1cd50*/  ISETP.NE.AND P0, PT, R3, 0x1, PT ;  /* 0x000000010300780c */ /* 0x000fda0003f05270 */
[----:B------:R-:W0:Y:S02]  /*1cd60*/  @P0 LDC.64 R4, c[0x0][0x9e8] ;  /* 0x00027a00ff040b82 */ /* 0x000e240000000a00 */
[----:B0-----:R-:W-:-:S05]  /*1cd70*/  @P0 IMAD.HI.U32 R4, R11, R4, RZ ;  /* 0x000000040b040227 */ /* 0x001fca00078e00ff */
[----:B------:R-:W-:-:S07]  /*1cd80*/  @P0 SHF.R.U32.HI R11, RZ, R5, R4 ;  /* 0x00000005ff0b0219 */ /* 0x000fce0000011604 */
.L_x_9244:
[----:B------:R-:W-:Y:S05]  /*1cd90*/  BSYNC B0 ;  /* 0x0000000000007941 */ /* 0x000fea0003800000 */
.L_x_9242:
[----:B------:R-:W-:-:S05]  /*1cda0*/  IMAD R11, R11, R3, R3 ;  /* 0x000000030b0b7224 */ /* 0x000fca00078e0203 */
[----:B------:R-:W-:-:S07]  /*1cdb0*/  VIMNMX R2, R2, R11, PT ;  /* 0x0000000b02027248 */ /* 0x000fce0003fe0100 */
.L_x_9241:
        /* <DEDUP_REMOVED lines=15> */
.L_x_9247:
[----:B------:R-:W-:Y:S01]  /*1ceb0*/  ISETP.NE.AND P0, PT, R3, 0x1, PT ;  /* 0x000000010300780c */ /* 0x000fe20003f05270 */
[----:B------:R-:W-:-:S12]  /*1cec0*/  IMAD.MOV.U32 R11, RZ, RZ, R0 ;  /* 0x000000ffff0b7224 */ /* 0x000fd800078e0000 */
[----:B------:R-:W0:Y:S02]  /*1ced0*/  @P0 LDC.64 R4, c[0x0][0x9e8] ;  /* 0x00027a00ff040b82 */ /* 0x000e240000000a00 */
[----:B0-----:R-:W-:-:S05]  /*1cee0*/  @P0 IMAD.HI.U32 R4, R0, R4, RZ ;  /* 0x0000000400040227 */ /* 0x001fca00078e00ff */
[----:B------:R-:W-:-:S07]  /*1cef0*/  @P0 SHF.R.U32.HI R11, RZ, R5, R4 ;  /* 0x00000005ff0b0219 */ /* 0x000fce0000011604 */
.L_x_9248:
[----:B------:R-:W-:Y:S05]  /*1cf00*/  BSYNC B0 ;  /* 0x0000000000007941 */ /* 0x000fea0003800000 */
.L_x_9246:
[----:B------:R-:W-:-:S05]  /*1cf10*/  IMAD R3, R11, R3, RZ ;  /* 0x000000030b037224 */ /* 0x000fca00078e02ff */
[----:B------:R-:W-:-:S07]  /*1cf20*/  VIMNMX R10, R10, R3, !PT ;  /* 0x000000030a0a7248 */ /* 0x000fce0007fe0100 */
.L_x_9245:
[----:B------:R-:W-:Y:S01]  /*1cf30*/  VIADD R2, R2, 0x7f ;  /* 0x0000007f02027836 */ /* 0x000fe20000000000 */
[----:B------:R-:W-:Y:S04]  /*1cf40*/  BSSY B0, `(.L_x_9249) ;  /* 0x0000163000007945 */ /* 0x000fe80003800000 */
[----:B------:R-:W-:-:S04]  /*1cf50*/  SHF.R.S32.HI R3, RZ, 0x1f, R2 ;  /* 0x0000001fff037819 */ /* 0x000fc80000011402 */
[----:B------:R-:W-:Y:S02]  /*1cf60*/  LEA.HI R3, R3, R2, RZ, 0x7 ;  /* 0x0000000203037211 */ /* 0x000fe400078f38ff */
[----:B------:R-:W-:Y:S02]  /*1cf70*/  SHF.R.S32.HI R2, RZ, 0x1f, R10 ;  /* 0x0000001fff027819 */ /* 0x000fe4000001140a */
[----:B------:R-:W-:Y:S02]  /*1cf80*/  SHF.R.S32.HI R3, RZ, 0x7, R3 ;  /* 0x00000007ff037819 */ /* 0x000fe40000011403 */
[----:B------:R-:W-:Y:S02]  /*1cf90*/  LEA.HI R2, R2, R10, RZ, 0x7 ;  /* 0x0000000a02027211 */ /* 0x000fe400078f38ff */
[----:B------:R-:W-:Y:S02]  /*1cfa0*/  VIMNMX R3, R20, R3, PT ;  /* 0x0000000314037248 */ /* 0x000fe40003fe0100 */
[----:B------:R-:W-:-:S03]  /*1cfb0*/  SHF.R.S32.HI R2, RZ, 0x7, R2 ;  /* 0x00000007ff027819 */ /* 0x000fc60000011402 */
[----:B------:R-:W-:Y:S01]  /*1cfc0*/  IMAD R3, R3, 0x80, -R8 ;  /* 0x0000008003037824 */ /* 0x000fe200078e0a08 */
[----:B------:R-:W-:-:S04]  /*1cfd0*/  VIMNMX R2, RZ, R2, !PT ;  /* 0x00000002ff027248 */ /* 0x000fc80007fe0100 */
[----:B------:R-:W-:Y:S01]  /*1cfe0*/  VIMNMX R3, R3, R9, PT ;  /* 0x0000000903037248 */ /* 0x000fe20003fe0100 */
[----:B------:R-:W-:-:S05]  /*1cff0*/  IMAD R2, R2, 0x80, -R8 ;  /* 0x0000008002027824 */ /* 0x000fca00078e0a08 */
[----:B------:R-:W-:-:S04]  /*1d000*/  VIMNMX R4, RZ, R2, !PT ;  /* 0x00000002ff047248 */ /* 0x000fc80007fe0100 */
        /* <DEDUP_REMOVED lines=24> */
.L_x_9411:
[----:B-1----:R-:W-:Y:S02]  /*1d190*/  ISETP.NE.AND P0, PT, R14, RZ, PT ;  /* 0x000000ff0e00720c */ /* 0x002fe40003f05270 */
[----:B------:R-:W-:-:S11]  /*1d1a0*/  PLOP3.LUT P6, PT, PT, PT, PT, 0x8, 0x0 ;  /* 0x000000000000781c */ /* 0x000fd60003fce170 */
[----:B------:R-:W-:Y:S05]  /*1d1b0*/  @P0 BRA `(.L_x_9252) ;  /* 0x00000000000c0947 */ /* 0x000fea0003800000 */
[----:B------:R-:W-:-:S03]  /*1d1c0*/  UMOV UR4, 0xffffffff ;  /* 0xffffffff00047882 */ /* 0x000fc60000000000 */
[----:B------:R-:W-:Y:S05]  /*1d1d0*/  BRA.DIV UR4, `(.L_x_9253) ;  /* 0x0000005e046c7947 */ /* 0x000fea000b800000 */
[----:B------:R-:W-:-:S13]  /*1d1e0*/  ELECT P6, URZ, PT ;  /* 0x00000000003f782f */ /* 0x000fda00038c0000 */
.L_x_9252:
        /* <DEDUP_REMOVED lines=12> */
.L_x_9414:
[----:B------:R-:W-:Y:S05]  /*1d2b0*/  BSYNC B1 ;  /* 0x0000000000017941 */ /* 0x000fea0003800000 */
.L_x_9254:
        /* <DEDUP_REMOVED lines=10> */
.L_x_9415:
[----:B------:R-:W-:Y:S05]  /*1d360*/  BSYNC B2 ;  /* 0x0000000000027941 */ /* 0x000fea0003800000 */
.L_x_9258:
        /* <DEDUP_REMOVED lines=9> */
.L_x_9261:
[----:B------:R-:W-:Y:S05]  /*1d400*/  BSYNC B2 ;  /* 0x0000000000027941 */ /* 0x000fea0003800000 */
.L_x_9260:
[----:B0-----:R-:W-:Y:S01]  /*1d410*/  IMAD.MOV.U32 R8, RZ, RZ, RZ ;  /* 0x000000ffff087224 */ /* 0x001fe200078e00ff */
        /* <DEDUP_REMOVED lines=9> */
[----:B------:R-:W-:Y:S01]  /*1d4b0*/  VIADD R12, R10, 0x13800 ;  /* 0x000138000a0c7836 */ /* 0x000fe20000000000 */
[----:B------:R-:W-:-:S09]  /*1d4c0*/  UMOV UR7, 0x12f00000 ;  /* 0x12f0000000077882 */ /* 0x000fd20000000000 */
.L_x_9262:
        /* <DEDUP_REMOVED lines=16> */
.L_x_9263:
        /* <DEDUP_REMOVED lines=16> */
.L_x_9264:
        /* <DEDUP_REMOVED lines=13> */
.L_x_9416:
[----:B------:R-:W-:Y:S05]  /*1d7a0*/  BSYNC B2 ;  /* 0x0000000000027941 */ /* 0x000fea0003800000 */
.L_x_9265:
        /* <DEDUP_REMOVED lines=11> */
.L_x_9268:
[----:B------:R-:W-:Y:S05]  /*1d860*/  BSYNC B2 ;  /* 0x0000000000027941 */ /* 0x000fea0003800000 */
.L_x_9267:
        /* <DEDUP_REMOVED lines=9> */
.L_x_9269:
        /* <DEDUP_REMOVED lines=15> */
.L_x_9270:
        /* <DEDUP_REMOVED lines=15> */
.L_x_9271:
        /* <DEDUP_REMOVED lines=10> */
.L_x_9257:
[----:B------:R-:W-:Y:S05]  /*1db80*/  BSYNC B1 ;  /* 0x0000000000017941 */ /* 0x000fea0003800000 */
.L_x_9256:
        /* <DEDUP_REMOVED lines=9> */
.L_x_9288:
        /* <DEDUP_REMOVED lines=11> */
.L_x_9417:
[----:B------:R-:W-:Y:S05]  /*1dcd0*/  BSYNC B2 ;  /* 0x0000000000027941 */ /* 0x000fea0003800000 */
.L_x_9274:
        /* <DEDUP_REMOVED lines=9> */
.L_x_9277:
[----:B------:R-:W-:Y:S05]  /*1dd70*/  BSYNC B2 ;  /* 0x0000000000027941 */ /* 0x000fea0003800000 */
.L_x_9276:
        /* <DEDUP_REMOVED lines=11> */
.L_x_9278:
        /* <DEDUP_REMOVED lines=16> */
.L_x_9279:
        /* <DEDUP_REMOVED lines=16> */
.L_x_9280:
        /* <DEDUP_REMOVED lines=13> */
.L_x_9418:
[----:B------:R-:W-:Y:S05]  /*1e100*/  BSYNC B2 ;  /* 0x0000000000027941 */ /* 0x000fea0003800000 */
.L_x_9281:
[----:B------:R-:W-:Y:S01]  /*1e110*/  BSSY B2, `(.L_x_9283) ;  /* 0x000000b000027945 */ /* 0x000fe20003800000 */
[----:B------:R-:W-:Y:S02]  /*1e120*/  IMAD.MOV.U32 R14, RZ, RZ, 0x0 ;  /* 0x00000000ff0e7424 */ /* 0x000fe400078e00ff */
[----:B------:R-:W-:Y:S01]  /*1e130*/  IMAD.MOV.U32 R15, RZ, RZ, 0x12f00000 ;  /* 0x12f00000ff0f7424 */ /* 0x000fe200078e00ff */
[----:B------:R-:W-:Y:S06]  /*1e140*/  @P2 BRA `(.L_x_9284) ;  /* 0x00000000001c2947 */ /* 0x000fec0003800000 */
[----:B------:R-:W0:Y:S02]  /*1e150*/  S2R R5, SR_TID.X ;  /* 0x0000000000057919 */ /* 0x000e240000002100 */
[----:B01----:R-:W-:Y:S01]  /*1e160*/  LOP3.LUT R10, R5, 0x1f, RZ, 0xc0, !PT ;  /* 0x0000001f050a7812 */ /* 0x003fe200078ec0ff */
[----:B------:R-:W-:-:S03]  /*1e170*/  IMAD.MOV.U32 R5, RZ, RZ, 0x3000 ;  /* 0x00003000ff057424 */ /* 0x000fc600078e00ff */
[----:B------:R-:W-:Y:S01]  /*1e180*/  ISETP.NE.AND P1, PT, R10, RZ, PT ;  /* 0x000000ff0a00720c */ /* 0x000fe20003f25270 */
[----:B------:R2:W-:-:S12]  /*1e190*/  SYNCS.ARRIVE.TRANS64 RZ, [R11+URZ+0x19cb0], R5 ;  /* 0x019cb0050bff79a7 */ /* 0x0005d8000800003f */
[----:B--2---:R-:W-:Y:S05]  /*1e1a0*/  @!P1 BRA `(.L_x_9284) ;  /* 0x0000000000049947 */ /* 0x004fea0003800000 */
[----:B------:R-:W-:Y:S01]  /*1e1b0*/  BPT.TRAP 0x1 ;  /* 0x000000040000795c */ /* 0x000fe20000300000 */
.L_x_9284:
[----:B------:R-:W-:Y:S05]  /*1e1c0*/  BSYNC B2 ;  /* 0x0000000000027941 */ /* 0x000fea0003800000 */
.L_x_9283:
        /* <DEDUP_REMOVED lines=8> */
.L_x_9285:
        /* <DEDUP_REMOVED lines=16> */
.L_x_9286:
        /* <DEDUP_REMOVED lines=15> */
.L_x_9287:
        /* <DEDUP_REMOVED lines=10> */
.L_x_9273:
[----:B------:R-:W-:Y:S05]  /*1e4e0*/  BSYNC B1 ;  /* 0x0000000000017941 */ /* 0x000fea0003800000 */
.L_x_9272:
[C---:B------:R-:W-:Y:S01]  /*1e4f0*/  ISETP.GT.AND P2, PT, R12.reuse, R4, PT ;  /* 0x000000040c00720c */ /* 0x040fe20003f44270 */
[----:B------:R-:W-:Y:S02]  /*1e500*/  VIADD R19, R19, 0x1 ;  /* 0x0000000113137836 */ /* 0x000fe40000000000 */
[----:B------:R-:W-:-:S03]  /*1e510*/  VIADD R12, R12, 0xffffffff ;  /* 0xffffffff0c0c7836 */ /* 0x000fc60000000000 */
[----:B------:R-:W-:-:S04]  /*1e520*/  ISETP.NE.AND P1, PT, R19, 0x2, PT ;  /* 0x000000021300780c */ /* 0x000fc80003f25270 */
[----:B------:R-:W-:Y:S02]  /*1e530*/  SEL R5, RZ, 0x1, P1 ;  /* 0x00000001ff057807 */ /* 0x000fe40000800000 */
[----:B------:R-:W-:Y:S02]  /*1e540*/  SEL R19, R19, RZ, P1 ;  /* 0x000000ff13137207 */ /* 0x000fe40000800000 */
[----:B------:R-:W-:Y:S01]  /*1e550*/  LOP3.LUT R28, R28, R5, RZ, 0x3c, !PT ;  /* 0x000000051c1c7212 */ /* 0x000fe200078e3cff */
[----:B------:R-:W-:Y:S06]  /*1e560*/  @P2 BRA `(.L_x_9288) ;  /* 0xfffffff400ac2947 */ /* 0x000fec000383ffff */
.L_x_9250:
[----:B------:R-:W-:Y:S05]  /*1e570*/  BSYNC B0 ;  /* 0x0000000000007941 */ /* 0x000fea0003800000 */
.L_x_9249:
        /* <DEDUP_REMOVED lines=17> */
.L_x_9291:
[----:B------:R-:W-:-:S13]  /*1e690*/  ISETP.NE.AND P1, PT, R3, 0x1, PT ;  /* 0x000000010300780c */ /* 0x000fda0003f25270 */
[----:B------:R-:W1:Y:S02]  /*1e6a0*/  @P1 LDC.64 R4, c[0x0][0x9e8] ;  /* 0x00027a00ff041b82 */ /* 0x000e640000000a00 */
[----:B-1----:R-:W-:-:S05]  /*1e6b0*/  @P1 IMAD.HI.U32 R4, R7, R4, RZ ;  /* 0x0000000407041227 */ /* 0x002fca00078e00ff */
[----:B------:R-:W-:-:S07]  /*1e6c0*/  @P1 SHF.R.U32.HI R7, RZ, R5, R4 ;  /* 0x00000005ff071219 */ /* 0x000fce0000011604 */
.L_x_9292:
[----:B------:R-:W-:Y:S05]  /*1e6d0*/  BSYNC B0 ;  /* 0x0000000000007941 */ /* 0x000fea0003800000 */
.L_x_9290:
[----:B------:R-:W-:-:S05]  /*1e6e0*/  IMAD R7, R7, R3, R3 ;  /* 0x0000000307077224 */ /* 0x000fca00078e0203 */
[----:B------:R-:W-:-:S07]  /*1e6f0*/  VIMNMX R2, R2, R7, PT ;  /* 0x0000000702027248 */ /* 0x000fce0003fe0100 */
.L_x_9289:
[----:B------:R-:W-:Y:S01]  /*1e700*/  VIADD R2, R2, 0x7f ;  /* 0x0000007f02027836 */ /* 0x000fe20000000000 */
[----:B------:R-:W-:-:S04]  /*1e710*/  ULDC UR4, c[0x0][0x9dc] ;  /* 0x0002770000047ab9 */ /* 0x000fc80000000800 */
[----:B------:R-:W-:-:S04]  /*1e720*/  SHF.R.S32.HI R5, RZ, 0x1f, R2 ;  /* 0x0000001fff057819 */ /* 0x000fc80000011402 */
[----:B------:R-:W-:Y:S01]  /*1e730*/  LEA.HI R5, R5, R2, RZ, 0x7 ;  /* 0x0000000205057211 */ /* 0x000fe200078f38ff */
[----:B------:R-:W-:-:S03]  /*1e740*/  VIADD R2, R0, -UR4 ;  /* 0x8000000400027c36 */ /* 0x000fc60008000000 */
[----:B------:R-:W-:-:S04]  /*1e750*/  SHF.R.S32.HI R5, RZ, 0x7, R5 ;  /* 0x00000007ff057819 */ /* 0x000fc80000011405 */
[----:B------:R-:W-:-:S05]  /*1e760*/  VIMNMX R6, R20, R5, PT ;  /* 0x0000000514067248 */ /* 0x000fca0003fe0100 */
[----:B------:R1:W-:Y:S01]  /*1e770*/  STL [R1+0x14], R6 ;  /* 0x0000140601007387 */ /* 0x0003e20000100800 */
[----:B------:R-:W-:Y:S05]  /*1e780*/  @!P0 BRA `(.L_x_9293) ;  /* 0x0000000000448947 */ /* 0x000fea0003800000 */
[----:B------:R-:W-:Y:S01]  /*1e790*/  ISETP.GT.AND P0, PT, R0, -0x1, PT ;  /* 0xffffffff0000780c */ /* 0x000fe20003f04270 */
[----:B------:R-:W-:-:S12]  /*1e7a0*/  BSSY B0, `(.L_x_9294) ;  /* 0x000000d000007945 */ /* 0x000fd80003800000 */
        /* <DEDUP_REMOVED lines=8> */
.L_x_9295:
[----:B------:R-:W-:-:S13]  /*1e830*/  ISETP.NE.AND P0, PT, R3, 0x1, PT ;  /* 0x000000010300780c */ /* 0x000fda0003f05270 */
[----:B------:R-:W2:Y:S02]  /*1e840*/  @P0 LDC.64 R4, c[0x0][0x9e8] ;  /* 0x00027a00ff040b82 */ /* 0x000ea40000000a00 */
[----:B--2---:R-:W-:-:S05]  /*1e850*/  @P0 IMAD.HI.U32 R4, R0, R4, RZ ;  /* 0x0000000400040227 */ /* 0x004fca00078e00ff */
[----:B------:R-:W-:-:S07]  /*1e860*/  @P0 SHF.R.U32.HI R0, RZ, R5, R4 ;  /* 0x00000005ff000219 */ /* 0x000fce0000011604 */
.L_x_9296:
[----:B------:R-:W-:Y:S05]  /*1e870*/  BSYNC B0 ;  /* 0x0000000000007941 */ /* 0x000fea0003800000 */
.L_x_9294:
[----:B------:R-:W-:-:S05]  /*1e880*/  IMAD R3, R0, R3, RZ ;  /* 0x0000000300037224 */ /* 0x000fca00078e02ff */
[----:B------:R-:W-:-:S07]  /*1e890*/  VIMNMX R2, R2, R3, !PT ;  /* 0x0000000302027248 */ /* 0x000fce0007fe0100 */
.L_x_9293:
[----:B------:R-:W-:Y:S01]  /*1e8a0*/  SHF.R.S32.HI R3, RZ, 0x1f, R2 ;  /* 0x0000001fff037819 */ /* 0x000fe20000011402 */
[----:B------:R-:W-:Y:S03]  /*1e8b0*/  BSSY B6, `(.L_x_9297) ;  /* 0x00002cb000067945 */ /* 0x000fe60003800000 */
[----:B------:R-:W-:-:S04]  /*1e8c0*/  LEA.HI R3, R3, R2, RZ, 0x7 ;  /* 0x0000000203037211 */ /* 0x000fc800078f38ff */
[----:B------:R-:W-:-:S04]  /*1e8d0*/  SHF.R.S32.HI R3, RZ, 0x7, R3 ;  /* 0x00000007ff037819 */ /* 0x000fc80000011403 */
[----:B------:R-:W-:-:S04]  /*1e8e0*/  VIMNMX R0, RZ, R3, !PT ;  /* 0x00000003ff007248 */ /* 0x000fc80007fe0100 */
[----:B------:R-:W-:Y:S01]  /*1e8f0*/  ISETP.GT.AND P0, PT, R6, R0, PT ;  /* 0x000000000600720c */ /* 0x000fe20003f04270 */
[----:B------:R2:W-:-:S12]  /*1e900*/  STL [R1], R0 ;  /* 0x0000000001007387 */ /* 0x0005d80000100800 */
[----:B--2---:R-:W-:Y:S05]  /*1e910*/  @P0 BRA `(.L_x_9298) ;  /* 0x0000000000440947 */ /* 0x004fea0003800000 */
[----:B------:R-:W2:Y:S02]  /*1e920*/  S2R R0, SR_TID.X ;  /* 0x0000000000007919 */ /* 0x000ea40000002100 */
[----:B--2---:R-:W-:-:S04]  /*1e930*/  LOP3.LUT R0, R0, 0x7f, RZ, 0xc0, !PT ;  /* 0x0000007f00007812 */ /* 0x004fc800078ec0ff */
[----:B------:R-:W-:-:S13]  /*1e940*/  ISETP.NE.AND P0, PT, R0, RZ, PT ;  /* 0x000000ff0000720c */ /* 0x000fda0003f05270 */
[----:B------:R-:W-:Y:S05]  /*1e950*/  @P0 BRA `(.L_x_9299) ;  /* 0x0000002c00000947 */ /* 0x000fea0003800000 */
[----:B------:R-:W2:Y:S01]  /*1e960*/  S2R R5, SR_LANEID ;  /* 0x0000000000057919 */ /* 0x000ea20000000000 */
[----:B------:R-:W-:Y:S01]  /*1e970*/  VOTEU.ANY UR4, UPT, PT ;  /* 0x0000000000047886 */ /* 0x000fe200038e0100 */
[----:B------:R-:W3:Y:S01]  /*1e980*/  LDC.64 R2, c[0x0][0xc38] ;  /* 0x00030e00ff027b82 */ /* 0x000ee20000000a00 */
        /* <DEDUP_REMOVED lines=8> */
[----:B---3--:R-:W-:Y:S01]  /*1ea10*/  IADD3 R24, R0, UR36, R7 ;  /* 0x0000002400187c10 */ /* 0x008fe2000fffe007 */
[----:B------:R-:W-:Y:S06]  /*1ea20*/  BRA `(.L_x_9299) ;  /* 0x0000002800cc7947 */ /* 0x000fec0003800000 */
.L_x_9298:
[----:B------:R-:W2:Y:S01]  /*1ea30*/  S2R R0, SR_CgaCtaId ;  /* 0x0000000000007919 */ /* 0x000ea20000008800 */
[----:B------:R-:W-:-:S04]  /*1ea40*/  MOV R29, 0x400 ;  /* 0x00000400001d7802 */ /* 0x000fc80000000f00 */
[----:B--2---:R-:W-:-:S05]  /*1ea50*/  LEA R29, R0, R29, 0x18 ;  /* 0x0000001d001d7211 */ /* 0x004fca00078ec0ff */
        /* <DEDUP_REMOVED lines=10> */
[----:B-1----:R-:W-:Y:S02]  /*1eb00*/  IMAD.U32 R6, RZ, RZ, UR8 ;  /* 0x00000008ff067e24 */ /* 0x002fe4000f8e00ff */
[----:B------:R-:W-:-:S02]  /*1eb10*/  IMAD.U32 R7, RZ, RZ, UR9 ;  /* 0x00000009ff077e24 */ /* 0x000fc4000f8e00ff */
[----:B------:R-:W-:Y:S02]  /*1eb20*/  IMAD.U32 R10, RZ, RZ, UR4 ;  /* 0x00000004ff0a7e24 */ /* 0x000fe4000f8e00ff */
[----:B------:R-:W-:Y:S02]  /*1eb30*/  IMAD.U32 R11, RZ, RZ, UR5 ;  /* 0x00000005ff0b7e24 */ /* 0x000fe4000f8e00ff */
[----:B0-----:R-:W-:Y:S02]  /*1eb40*/  IMAD.MOV.U32 R8, RZ, RZ, 0x70 ;  /* 0x00000070ff087424 */ /* 0x001fe400078e00ff */
[----:B------:R-:W-:Y:S02]  /*1eb50*/  IMAD.MOV.U32 R12, RZ, RZ, 0x1 ;  /* 0x00000001ff0c7424 */ /* 0x000fe400078e00ff */
[----:B------:R-:W-:-:S07]  /*1eb60*/  IMAD.MOV.U32 R13, RZ, RZ, RZ ;  /* 0x000000ffff0d7224 */ /* 0x000fce00078e00ff */
[----:B------:R-:W-:-:S07]  /*1eb70*/  LEPC R20, `(.L_x_9300) ;  /* 0x000000001014794e */ /* 0x000fce0000000000 */
[----:B--2---:R-:W-:Y:S05]  /*1eb80*/  CALL.ABS.NOINC R2 ;  /* 0x0000000002007343 */ /* 0x004fea0003c00000 */
.L_x_9300:
        /* <DEDUP_REMOVED lines=21> */
.L_x_9301:
        /* <DEDUP_REMOVED lines=19> */
.L_x_9302:
        /* <DEDUP_REMOVED lines=19> */
.L_x_9303:
[----:B------:R-:W2:Y:S01]  /*1ef40*/  LDL.LU R2, [R1+0x28] ;  /* 0x0000280001027983 */ /* 0x000ea20000300800 */
[----:B------:R-:W3:Y:S01]  /*1ef50*/  LDC R0, c[0x0][0x428] ;  /* 0x00010a00ff007b82 */ /* 0x000ee20000000800 */
[----:B------:R-:W-:Y:S01]  /*1ef60*/  ULDC.64 UR4, c[0x0][0x9f8] ;  /* 0x00027e0000047ab9 */ /* 0x000fe20000000a00 */
[----:B------:R-:W4:Y:S01]  /*1ef70*/  S2R R20, SR_TID.X ;  /* 0x0000000000147919 */ /* 0x000f220000002100 */
[----:B---3--:R-:W-:Y:S01]  /*1ef80*/  ISETP.NE.AND P0, PT, R0, 0x1, PT ;  /* 0x000000010000780c */ /* 0x008fe20003f05270 */
[----:B------:R-:W-:Y:S01]  /*1ef90*/  IMAD.MOV.U32 R0, RZ, RZ, R26 ;  /* 0x000000ffff007224 */ /* 0x000fe200078e001a */
[----:B----4-:R-:W-:Y:S01]  /*1efa0*/  LOP3.LUT R21, R20, 0x7f, RZ, 0xc0, !PT ;  /* 0x0000007f14157812 */ /* 0x010fe200078ec0ff */
[----:B------:R-:W-:-:S10]  /*1efb0*/  IMAD.MOV.U32 R20, RZ, RZ, R27 ;  /* 0x000000ffff147224 */ /* 0x000fd400078e001b */
[----:B------:R-:W3:Y:S02]  /*1efc0*/  @P0 LDC R3, c[0x0][0x42c] ;  /* 0x00010b00ff030b82 */ /* 0x000ee40000000800 */
[----:B---3--:R-:W-:Y:S01]  /*1efd0*/  @P0 IMAD.HI.U32 R3, R26, R3, RZ ;  /* 0x000000031a030227 */ /* 0x008fe200078e00ff */
[----:B------:R-:W-:-:S04]  /*1efe0*/  ISETP.NE.AND P1, PT, R21, RZ, PT ;  /* 0x000000ff1500720c */ /* 0x000fc80003f25270 */
[----:B------:R-:W-:-:S09]  /*1eff0*/  PLOP3.LUT P3, PT, P1, PT, PT, 0x8, 0x0 ;  /* 0x000000000000781c */ /* 0x000fd20000f6e170 */
[----:B------:R-:W-:-:S05]  /*1f000*/  VOTEU.ALL UP1, P1 ;  /* 0x00000000003f7886 */ /* 0x000fca0000820000 */
[----:B------:R-:W-:-:S04]  /*1f010*/  @!UP1 UIADD3 UR8, UP0, UR38, 0x270, URZ ;  /* 0x0000027026089890 */ /* 0x000fc8000ff1e03f */
[----:B------:R-:W-:-:S03]  /*1f020*/  @!UP1 UIADD3.X UR9, URZ, UR39, URZ, UP0, !UPT ;  /* 0x000000273f099290 */ /* 0x000fc600087fe43f */
[----:B------:R-:W-:Y:S01]  /*1f030*/  VOTEU.ALL UP0, P1 ;  /* 0x00000000003f7886 */ /* 0x000fe20000800000 */
[----:B--2---:R-:W-:Y:S02]  /*1f040*/  IMAD R25, R25, 0xc0, R2 ;  /* 0x000000c019197824 */ /* 0x004fe400078e0202 */
[----:B------:R-:W2:Y:S02]  /*1f050*/  @P0 LDC R2, c[0x0][0x430] ;  /* 0x00010c00ff020b82 */ /* 0x000ea40000000800 */
[----:B--2---:R-:W-:Y:S02]  /*1f060*/  @P0 SHF.R.U32.HI R0, RZ, R2, R3 ;  /* 0x00000002ff000219 */ /* 0x004fe40000011603 */
[----:B------:R-:W-:-:S04]  /*1f070*/  ISETP.NE.U32.AND P0, PT, RZ, UR4, PT ;  /* 0x00000004ff007c0c */ /* 0x000fc8000bf05070 */
[----:B------:R-:W-:Y:S01]  /*1f080*/  ISETP.NE.AND.EX P0, PT, RZ, UR5, PT, P0 ;  /* 0x00000005ff007c0c */ /* 0x000fe2000bf05300 */
[----:B------:R-:W-:-:S12]  /*1f090*/  ULDC.64 UR4, c[0x0][0xa00] ;  /* 0x0002800000047ab9 */ /* 0x000fd80000000a00 */
[----:B------:R-:W2:Y:S02]  /*1f0a0*/  @P0 LDC.64 R2, c[0x0][0x9f8] ;  /* 0x00027e00ff020b82 */ /* 0x000ea40000000a00 */
[----:B--2---:R-:W-:-:S05]  /*1f0b0*/  @P0 IMAD.WIDE R2, R27, 0x4, R2 ;  /* 0x000000041b020825 */ /* 0x004fca00078e0202 */
[----:B------:R2:W5:Y:S01]  /*1f0c0*/  @P0 LDG.E R20, desc[UR40][R2.64] ;  /* 0x0000002802140981 */ /* 0x000562000c1e1900 */
[----:B------:R-:W-:-:S04]  /*1f0d0*/  ISETP.NE.U32.AND P0, PT, RZ, UR4, PT ;  /* 0x00000004ff007c0c */ /* 0x000fc8000bf05070 */
[----:B------:R-:W-:-:S04]  /*1f0e0*/  ISETP.NE.AND.EX P2, PT, RZ, UR5, PT, P0 ;  /* 0x00000005ff007c0c */ /* 0x000fc8000bf45300 */
[----:B--2---:R-:W-:-:S09]  /*1f0f0*/  SEL R3, R27, RZ, !P2 ;  /* 0x000000ff1b037207 */ /* 0x004fd20005000000 */
.L_x_9304:
        /* <DEDUP_REMOVED lines=9> */
[----:B--2---:R-:W-:Y:S05]  /*1f190*/  @P3 BRA.U.ANY `(.L_x_9304) ;  /* 0xfffffffd00d83947 */ /* 0x004fea000393ffff */
[----:B------:R-:W-:Y:S01]  /*1f1a0*/  PLOP3.LUT P2, PT, P1, PT, PT, 0x8, 0x0 ;  /* 0x000000000000781c */ /* 0x000fe20000f4e170 */
[----:B------:R-:W-:Y:S01]  /*1f1b0*/  VOTEU.ALL UP0, P1 ;  /* 0x00000000003f7886 */ /* 0x000fe20000800000 */
[----:B------:R-:W-:-:S11]  /*1f1c0*/  UMOV UR4, 0x20 ;  /* 0x0000002000047882 */ /* 0x000fd60000000000 */
.L_x_9305:
        /* <DEDUP_REMOVED lines=12> */
.L_x_9306:
        /* <DEDUP_REMOVED lines=9> */
[----:B------:R-:W2:Y:S01]  /*1f320*/  LDC.64 R4, c[0x0][0x3f8] ;  /* 0x0000fe00ff047b82 */ /* 0x000ea20000000a00 */
[----:B------:R-:W-:Y:S01]  /*1f330*/  ULDC.64 UR4, c[0x0][0xa08] ;  /* 0x0002820000047ab9 */ /* 0x000fe20000000a00 */
[----:B-----5:R-:W-:Y:S02]  /*1f340*/  SHF.R.S32.HI R21, RZ, 0x1f, R20 ;  /* 0x0000001fff157819 */ /* 0x020fe40000011414 */
[----:B--2---:R-:W-:Y:S01]  /*1f350*/  LOP3.LUT P0, RZ, R4, UR4, RZ, 0xfc, !PT ;  /* 0x0000000404ff7c12 */ /* 0x004fe2000f80fcff */
[----:B------:R-:W-:-:S03]  /*1f360*/  UMOV UR4, 0xffffffff ;  /* 0xffffffff00047882 */ /* 0x000fc60000000000 */
[----:B------:R-:W-:-:S04]  /*1f370*/  LOP3.LUT P0, RZ, R5, UR5, RZ, 0xfc, P0 ;  /* 0x0000000505ff7c12 */ /* 0x000fc8000800fcff */
[----:B------:R-:W-:Y:S01]  /*1f380*/  SEL R2, R20, RZ, !P0 ;  /* 0x000000ff14027207 */ /* 0x000fe20004000000 */
[----:B------:R-:W-:Y:S08]  /*1f390*/  BRA.DIV UR4, `(.L_x_9307) ;  /* 0x0000003e04807947 */ /* 0x000ff0000b800000 */
[----:B-1----:R-:W1:Y:S02]  /*1f3a0*/  S2R R6, SR_TID.X ;  /* 0x0000000000067919 */ /* 0x002e640000002100 */
[----:B-1----:R-:W-:-:S04]  /*1f3b0*/  SHF.R.U32.HI R6, RZ, 0x5, R6 ;  /* 0x00000005ff067819 */ /* 0x002fc80000011606 */
[----:B------:R-:W-:-:S05]  /*1f3c0*/  LOP3.LUT R6, R6, 0x3, RZ, 0xc0, !PT ;  /* 0x0000000306067812 */ /* 0x000fca00078ec0ff */
[----:B------:R1:W2:Y:S02]  /*1f3d0*/  SHFL.IDX PT, R14, R6, RZ, 0x1f ;  /* 0x00001fff060e7589 */ /* 0x0002a400000e0000 */
.L_x_9421:
[----:B--2---:R-:W-:Y:S02]  /*1f3e0*/  ISETP.NE.AND P0, PT, R14, RZ, PT ;  /* 0x000000ff0e00720c */ /* 0x004fe40003f05270 */
[----:B------:R-:W-:-:S11]  /*1f3f0*/  PLOP3.LUT P6, PT, PT, PT, PT, 0x8, 0x0 ;  /* 0x000000000000781c */ /* 0x000fd60003fce170 */
[----:B------:R-:W-:Y:S05]  /*1f400*/  @P0 BRA `(.L_x_9308) ;  /* 0x0000000800240947 */ /* 0x000fea0003800000 */
[----:B------:R-:W-:-:S03]  /*1f410*/  UMOV UR4, 0xffffffff ;  /* 0xffffffff00047882 */ /* 0x000fc60000000000 */
[----:B------:R-:W-:Y:S05]  /*1f420*/  BRA.DIV UR4, `(.L_x_9309) ;  /* 0x0000003e04907947 */ /* 0x000fea000b800000 */
[----:B------:R-:W-:-:S13]  /*1f430*/  ELECT P6, URZ, PT ;  /* 0x00000000003f782f */ /* 0x000fda00038c0000 */
.L_x_9424:
[----:B------:R-:W-:Y:S05]  /*1f440*/  @!P6 BRA `(.L_x_9310) ;  /* 0x000000040088e947 */ /* 0x000fea0003800000 */
[----:B-1----:R-:W0:Y:S01]  /*1f450*/  LDL R6, [R1+0x14] ;  /* 0x0000140001067983 */ /* 0x002e220000100800 */
[----:B------:R-:W-:-:S04]  /*1f460*/  ISETP.NE.U32.AND P0, PT, R4, RZ, PT ;  /* 0x000000ff0400720c */ /* 0x000fc80003f05070 */
[----:B------:R-:W-:Y:S01]  /*1f470*/  ISETP.NE.AND.EX P0, PT, R5, RZ, PT, P0 ;  /* 0x000000ff0500720c */ /* 0x000fe20003f05300 */
[----:B0-----:R-:W-:-:S12]  /*1f480*/  VIADD R8, R6, 0xffffffff ;  /* 0xffffffff06087836 */ /* 0x001fd80000000000 */
        /* <DEDUP_REMOVED lines=19> */
.L_x_9311:
[----:B------:R-:W-:Y:S01]  /*1f5c0*/  IMAD R6, R17, 0x8, R29 ;  /* 0x0000000811067824 */ /* 0x000fe200078e021d */
[----:B0-----:R-:W-:Y:S01]  /*1f5d0*/  SHF.L.U32 R5, R22, 0x1f, RZ ;  /* 0x0000001f16057819 */ /* 0x001fe200000006ff */
[----:B------:R-:W0:Y:S03]  /*1f5e0*/  S2R R4, SR_TID.X ;  /* 0x0000000000047919 */ /* 0x000e260000002100 */
[----:B------:R-:W1:Y:S01]  /*1f5f0*/  SYNCS.PHASECHK.TRANS64.TRYWAIT P2, [R6+URZ+0x19c80], R5 ;  /* 0x019c8005060075a7 */ /* 0x000e62000804017f */
[----:B0-----:R-:W-:-:S04]  /*1f600*/  LOP3.LUT R4, R4, 0x7f, RZ, 0xc0, !PT ;  /* 0x0000007f04047812 */ /* 0x001fc800078ec0ff */
[----:B------:R-:W-:Y:S01]  /*1f610*/  ISETP.NE.AND P0, PT, R4, RZ, PT ;  /* 0x000000ff0400720c */ /* 0x000fe20003f05270 */
[----:B-1----:R-:W-:-:S12]  /*1f620*/  @!P2 BRA `(.L_x_9312) ;  /* 0x0000003c0030a947 */ /* 0x002fd80003800000 */
.L_x_9425:
        /* <DEDUP_REMOVED lines=8> */
.L_x_9313:
[----:B------:R-:W2:Y:S01]  /*1f6b0*/  LDL R7, [R1+0x4] ;  /* 0x0000040001077983 */ /* 0x000ea20000100800 */
[----:B------:R-:W-:Y:S01]  /*1f6c0*/  IMAD R4, R17, 0x3000, R29 ;  /* 0x0000300011047824 */ /* 0x000fe200078e021d */
[----:B------:R-:W-:Y:S01]  /*1f6d0*/  R2UR UR9, R6 ;  /* 0x00000000060972ca */ /* 0x000fe200000e0000 */
[----:B------:R-:W-:Y:S01]  /*1f6e0*/  UIADD3 UR4, UP0, UR38, 0x470, URZ ;  /* 0x0000047026047890 */ /* 0x000fe2000ff1e03f */
[----:B------:R-:W-:Y:S01]  /*1f6f0*/  R2UR UR12, R0 ;  /* 0x00000000000c72ca */ /* 0x000fe200000e0000 */
[----:B------:R-:W-:Y:S01]  /*1f700*/  UMOV UR10, URZ ;  /* 0x0000003f000a7c82 */ /* 0x000fe20008000000 */
[----:B------:R-:W-:Y:S01]  /*1f710*/  R2UR UR15, R4 ;  /* 0x00000000040f72ca */ /* 0x000fe200000e0000 */
[----:B------:R-:W-:Y:S01]  /*1f720*/  UIADD3.X UR5, URZ, UR39, URZ, UP0, !UPT ;  /* 0x000000273f057290 */ /* 0x000fe200087fe43f */
[----:B-----5:R-:W-:Y:S01]  /*1f730*/  R2UR UR13, R2 ;  /* 0x00000000020d72ca */ /* 0x020fe200000e0000 */
[----:B------:R-:W-:Y:S01]  /*1f740*/  UMOV UR6, 0x0 ;  /* 0x0000000000067882 */ /* 0x000fe20000000000 */
[----:B------:R-:W-:Y:S01]  /*1f750*/  UMOV UR7, 0x14f00000 ;  /* 0x14f0000000077882 */ /* 0x000fe20000000000 */
[----:B------:R-:W-:-:S04]  /*1f760*/  UMOV UR16, 0x20 ;  /* 0x0000002000107882 */ /* 0x000fc80000000000 */
[----:B------:R-:W-:-:S04]  /*1f770*/  UIADD3 UR9, UR9, 0x19c70, URZ ;  /* 0x00019c7009097890 */ /* 0x000fc8000fffe03f */
[----:B------:R-:W-:Y:S02]  /*1f780*/  UIADD3 UR8, UR15, 0x9000, URZ ;  /* 0x000090000f087890 */ /* 0x000fe4000fffe03f */
[----:B------:R-:W-:Y:S02]  /*1f790*/  UIADD3 UR14, UR15, 0xa000, URZ ;  /* 0x0000a0000f0e7890 */ /* 0x000fe4000fffe03f */
[----:B------:R-:W-:Y:S01]  /*1f7a0*/  UIADD3 UR15, UR15, 0xb000, URZ ;  /* 0x0000b0000f0f7890 */ /* 0x000fe2000fffe03f */
        /* <DEDUP_REMOVED lines=12> */
.L_x_9426:
        /* <DEDUP_REMOVED lines=8> */
.L_x_9315:
        /* <DEDUP_REMOVED lines=24> */
.L_x_9310:
[----:B------:R-:W-:Y:S05]  /*1fa70*/  WARPSYNC.ALL ;  /* 0x0000000000007948 */ /* 0x000fea0003800000 */
[----:B------:R-:W-:Y:S01]  /*1fa80*/  BAR.SYNC.DEFER_BLOCKING 0x8, 0x1a0 ;  /* 0x0206800000007b1d */ /* 0x000fe20000010000 */
[----:B------:R-:W-:Y:S02]  /*1fa90*/  R2UR UR24, R29 ;  /* 0x000000001d1872ca */ /* 0x000fe400000e0000 */
[----:B------:R-:W-:-:S13]  /*1faa0*/  ELECT P0, URZ, PT ;  /* 0x00000000003f782f */ /* 0x000fda0003800000 */
[----:B------:R-:W-:Y:S01]  /*1fab0*/  @P0 R2UR UR13, R3 ;  /* 0x00000000030d02ca */ /* 0x000fe200000e0000 */
[----:B------:R-:W-:Y:S01]  /*1fac0*/  UIADD3 UR4, UP0, UR38, 0x270, URZ ;  /* 0x0000027026047890 */ /* 0x000fe2000ff1e03f */
[C---:B------:R-:W-:Y:S01]  /*1fad0*/  @P0 R2UR UR12, R26.reuse ;  /* 0x000000001a0c02ca */ /* 0x040fe200000e0000 */
        /* <DEDUP_REMOVED lines=9> */
[----:B------:R-:W-:Y:S01]  /*1fb70*/  @P0 IMAD.MOV.U32 R4, RZ, RZ, 0x4800 ;  /* 0x00004800ff040424 */ /* 0x000fe200078e00ff */
        /* <DEDUP_REMOVED lines=11> */
[----:B---3--:R-:W-:Y:S01]  /*1fc30*/  @P0 R2UR UR13, R3 ;  /* 0x00000000030d02ca */ /* 0x008fe200000e0000 */
[----:B------:R-:W-:Y:S01]  /*1fc40*/  UIADD3 UR8, UR24, 0x12000, URZ ;  /* 0x0001200018087890 */ /* 0x000fe2000fffe03f */
[----:B------:R-:W-:Y:S01]  /*1fc50*/  @P0 R2UR UR12, R26 ;  /* 0x000000001a0c02ca */ /* 0x000fe200000e0000 */
[----:B------:R-:W-:Y:S01]  /*1fc60*/  UMOV UR10, 0x40 ;  /* 0x00000040000a7882 */ /* 0x000fe20000000000 */
[----:B------:R-:W-:-:S13]  /*1fc70*/  @P0 R2UR UR11, R25 ;  /* 0x00000000190b02ca */ /* 0x000fda00000e0000 */
[----:B------:R2:W-:Y:S02]  /*1fc80*/  UTMALDG.4D [UR8], [UR4], desc[UR22] ;  /* 0x00001608040075b4 */ /* 0x0005e40008019000 */
[----:B--2---:R-:W-:Y:S01]  /*1fc90*/  NOP ;  /* 0x0000000000007918 */ /* 0x004fe20000000000 */
.L_x_9308:
        /* <DEDUP_REMOVED lines=8> */
[----:B------:R-:W2:Y:S02]  /*1fd20*/  SYNCS.PHASECHK.TRANS64.TRYWAIT P0, [R29+URZ+0x19c20], R4 ;  /* 0x019c20041d0075a7 */ /* 0x000ea4000800017f */
[----:B--2---:R-:W-:Y:S05]  /*1fd30*/  @!P0 BRA `(.L_x_9317) ;  /* 0x0000003400948947 */ /* 0x004fea0003800000 */
.L_x_9427:
[----:B------:R-:W-:Y:S05]  /*1fd40*/  BSYNC B0 ;  /* 0x0000000000007941 */ /* 0x000fea0003800000 */
.L_x_9316:
[----:B01----:R-:W3:Y:S04]  /*1fd50*/  LDL.LU R5, [R1+0x14] ;  /* 0x0000140001057983 */ /* 0x003ee80000300800 */
[----:B------:R-:W4:Y:S01]  /*1fd60*/  LDL R3, [R1] ;  /* 0x0000000001037983 */ /* 0x000f220000100800 */
[----:B---3--:R-:W-:-:S05]  /*1fd70*/  VIADD R12, R5, 0xfffffffe ;  /* 0xfffffffe050c7836 */ /* 0x008fca0000000000 */
[----:B----4-:R-:W-:-:S13]  /*1fd80*/  ISETP.GE.AND P0, PT, R12, R3, PT ;  /* 0x000000030c00720c */ /* 0x010fda0003f06270 */
[----:B------:R-:W-:Y:S05]  /*1fd90*/  @!P0 BRA `(.L_x_9318) ;  /* 0x0000001000308947 */ /* 0x000fea0003800000 */
[----:B------:R-:W-:Y:S02]  /*1fda0*/  IMAD.MOV.U32 R6, RZ, RZ, R17 ;  /* 0x000000ffff067224 */ /* 0x000fe400078e0011 */
[----:B------:R-:W-:-:S07]  /*1fdb0*/  IMAD.MOV.U32 R7, RZ, RZ, R22 ;  /* 0x000000ffff077224 */ /* 0x000fce00078e0016 */
.L_x_9342:
[----:B------:R-:W-:Y:S01]  /*1fdc0*/  VIADD R17, R6, 0x1 ;  /* 0x0000000106117836 */ /* 0x000fe20000000000 */
[----:B------:R-:W-:Y:S05]  /*1fdd0*/  YIELD ;  /* 0x0000000000007946 */ /* 0x000fea0003800000 */
[----:B------:R-:W-:Y:S01]  /*1fde0*/  ISETP.NE.AND P0, PT, R17, 0x2, PT ;  /* 0x000000021100780c */ /* 0x000fe20003f05270 */
[----:B------:R-:W-:Y:S03]  /*1fdf0*/  BSSY B0, `(.L_x_9319) ;  /* 0x00000a4000007945 */ /* 0x000fe60003800000 */
[----:B------:R-:W-:-:S02]  /*1fe00*/  SEL R22, RZ, 0x1, P0 ;  /* 0x00000001ff167807 */ /* 0x000fc40000000000 */
[----:B------:R-:W-:Y:S02]  /*1fe10*/  SEL R17, R17, RZ, P0 ;  /* 0x000000ff11117207 */ /* 0x000fe40000000000 */
[----:B------:R-:W-:Y:S01]  /*1fe20*/  LOP3.LUT R22, R7, R22, RZ, 0x3c, !PT ;  /* 0x0000001607167212 */ /* 0x000fe200078e3cff */
[----:B0-----:R-:W-:Y:S06]  /*1fe30*/  @!P6 BRA `(.L_x_9320) ;  /* 0x00000008007ce947 */ /* 0x001fec0003800000 */
[----:B------:R-:W-:Y:S01]  /*1fe40*/  ULDC.64 UR4, c[0x0][0x3f8] ;  /* 0x0000fe0000047ab9 */ /* 0x000fe20000000a00 */
[----:B------:R-:W-:Y:S01]  /*1fe50*/  IMAD.MOV.U32 R8, RZ, RZ, R12 ;  /* 0x000000ffff087224 */ /* 0x000fe200078e000c */
[----:B------:R-:W-:-:S04]  /*1fe60*/  ISETP.NE.U32.AND P0, PT, RZ, UR4, PT ;  /* 0x00000004ff007c0c */ /* 0x000fc8000bf05070 */
[----:B------:R-:W-:-:S13]  /*1fe70*/  ISETP.NE.AND.EX P0, PT, RZ, UR5, PT, P0 ;  /* 0x00000005ff007c0c */ /* 0x000fda000bf05300 */
[----:B------:R-:W-:Y:S05]  /*1fe80*/  @!P0 BRA `(.L_x_9321) ;  /* 0x0000000000448947 */ /* 0x000fea0003800000 */
[----:B------:R-:W0:Y:S01]  /*1fe90*/  LDC R5, c[0x0][0x41c] ;  /* 0x00010700ff057b82 */ /* 0x000e220000000800 */
[----:B------:R-:W-:Y:S01]  /*1fea0*/  ULDC.64 UR6, c[0x0][0x408] ;  /* 0x0001020000067ab9 */ /* 0x000fe20000000a00 */
[----:B0-----:R-:W-:-:S13]  /*1feb0*/  ISETP.NE.AND P0, PT, R5, 0x1, PT ;  /* 0x000000010500780c */ /* 0x001fda0003f05270 */
        /* <DEDUP_REMOVED lines=14> */
.L_x_9321:
[----:B0-----:R-:W-:Y:S01]  /*1ffa0*/  IMAD R5, R17, 0x8, R29 ;  /* 0x0000000811057824 */ /* 0x001fe200078e021d */
[----:B--2---:R-:W-:Y:S01]  /*1ffb0*/  SHF.L.U32 R4, R22, 0x1f, RZ ;  /* 0x0000001f16047819 */ /* 0x004fe200000006ff */
[----:B------:R-:W0:Y:S01]  /*1ffc0*/  S2R R3, SR_TID.X ;  /* 0x0000000000037919 */ /* 0x000e220000002100 */
[----:B------:R-:W-:Y:S02]  /*1ffd0*/  BSSY B1, `(.L_x_9322) ;  /* 0x0000005000017945 */ /* 0x000fe40003800000 */
[----:B------:R-:W1:Y:S01]  /*1ffe0*/  SYNCS.PHASECHK.TRANS64.TRYWAIT P0, [R5+URZ+0x19c80], R4 ;  /* 0x019c8004050075a7 */ /* 0x000e62000800017f */
[----:B0-----:R-:W-:-:S04]  /*1fff0*/  LOP3.LUT R3, R3, 0x7f, RZ, 0xc0, !PT ;  /* 0x0000007f03037812 */ /* 0x001fc800078ec0ff */
[----:B------:R-:W-:Y:S01]  /*20000*/  ISETP.NE.AND P2, PT, R3, RZ, PT ;  /* 0x000000ff0300720c */ /* 0x000fe20003f45270 */
[----:B-1----:R-:W-:-:S12]  /*20010*/  @!P0 BRA `(.L_x_9323) ;  /* 0x0000003000f08947 */ /* 0x002fd80003800000 */
.L_x_9428:
[----:B------:R-:W-:Y:S05]  /*20020*/  BSYNC B1 ;  /* 0x0000000000017941 */ /* 0x000fea0003800000 */
.L_x_9322:
        /* <DEDUP_REMOVED lines=9> */
.L_x_9325:
[----:B------:R-:W-:Y:S05]  /*200c0*/  BSYNC B1 ;  /* 0x0000000000017941 */ /* 0x000fea0003800000 */
.L_x_9324:
[----:B------:R-:W2:Y:S01]  /*200d0*/  LDL R9, [R1+0x4] ;  /* 0x0000040001097983 */ /* 0x000ea20000100800 */
        /* <DEDUP_REMOVED lines=9> */
[----:B--2---:R-:W-:-:S02]  /*20170*/  IMAD R9, R8, 0x80, R9 ;  /* 0x0000008008097824 */ /* 0x004fc400078e0209 */
[----:B------:R-:W-:-:S09]  /*20180*/  VIADD R8, R5, 0x19c70 ;  /* 0x00019c7005087836 */ /* 0x000fd20000000000 */
.L_x_9326:
        /* <DEDUP_REMOVED lines=16> */
.L_x_9327:
        /* <DEDUP_REMOVED lines=16> */
.L_x_9328:
        /* <DEDUP_REMOVED lines=13> */
.L_x_9429:
[----:B------:R-:W-:Y:S05]  /*20460*/  BSYNC B1 ;  /* 0x0000000000017941 */ /* 0x000fea0003800000 */
.L_x_9329:
        /* <DEDUP_REMOVED lines=11> */
.L_x_9332:
[----:B------:R-:W-:Y:S05]  /*20520*/  BSYNC B1 ;  /* 0x0000000000017941 */ /* 0x000fea0003800000 */
.L_x_9331:
        /* <DEDUP_REMOVED lines=8> */
.L_x_9333:
        /* <DEDUP_REMOVED lines=15> */
.L_x_9334:
        /* <DEDUP_REMOVED lines=15> */
.L_x_9335:
        /* <DEDUP_REMOVED lines=10> */
.L_x_9320:
[----:B------:R-:W-:Y:S05]  /*20830*/  BSYNC B0 ;  /* 0x0000000000007941 */ /* 0x000fea0003800000 */
.L_x_9319:
[----:B--2---:R-:W2:Y:S02]  /*20840*/  LDL R4, [R1+0x30] ;  /* 0x0000300001047983 */ /* 0x004ea40000100800 */
[----:B--2---:R-:W-:-:S13]  /*20850*/  ISETP.NE.AND P0, PT, R4, 0x3, PT ;  /* 0x000000030400780c */ /* 0x004fda0003f05270 */
[----:B------:R-:W-:Y:S05]  /*20860*/  @!P0 BRA `(.L_x_9336) ;  /* 0x0000000000048947 */ /* 0x000fea0003800000 */
[----:B------:R-:W-:Y:S01]  /*20870*/  BPT.TRAP 0x1 ;  /* 0x000000040000795c */ /* 0x000fe20000300000 */
.L_x_9336:
        /* <DEDUP_REMOVED lines=8> */
.L_x_9430:
[----:B------:R-:W-:Y:S05]  /*20900*/  BSYNC B0 ;  /* 0x0000000000007941 */ /* 0x000fea0003800000 */
.L_x_9337:
[----:B------:R-:W-:Y:S05]  /*20910*/  @!P0 BRA `(.L_x_9339) ;  /* 0x0000000000048947 */ /* 0x000fea0003800000 */
[----:B------:R-:W-:Y:S01]  /*20920*/  BPT.TRAP 0x1 ;  /* 0x000000040000795c */ /* 0x000fe20000300000 */
.L_x_9339:
[----:B------:R-:W-:Y:S01]  /*20930*/  SHF.L.U32 R4, R7, 0x1f, RZ ;  /* 0x0000001f07047819 */ /* 0x000fe200000006ff */
[----:B0-----:R-:W-:-:S03]  /*20940*/  IMAD R3, R6, 0x3000, RZ ;  /* 0x0000300006037824 */ /* 0x001fc600078e02ff */
[----:B------:R-:W0:Y:S02]  /*20950*/  SYNCS.PHASECHK.TRANS64.TRYWAIT P2, [R13+URZ+0x19c60], R4 ;  /* 0x019c60040d0075a7 */ /* 0x000e24000804017f */
[----:B0-----:R-:W-:Y:S05]  /*20960*/  @!P2 BRA `(.L_x_9340) ;  /* 0x0000002800d8a947 */ /* 0x001fea0003800000 */
.L_x_9431:
        /* <DEDUP_REMOVED lines=68> */
.L_x_9341:
[----:B------:R-:W2:Y:S01]  /*20db0*/  LDL R3, [R1] ;  /* 0x0000000001037983 */ /* 0x000ea20000100800 */
[----:B-1----:R1:W-:Y:S01]  /*20dc0*/  SYNCS.ARRIVE.TRANS64.A1T0 RZ, [R13+URZ+0x19c50], RZ ;  /* 0x019c50ff0dff79a7 */ /* 0x0023e2000810003f */
[----:B------:R-:W-:Y:S02]  /*20dd0*/  IMAD.MOV.U32 R6, RZ, RZ, R17 ;  /* 0x000000ffff067224 */ /* 0x000fe400078e0011 */
[----:B------:R-:W-:Y:S02]  /*20de0*/  IMAD.MOV.U32 R7, RZ, RZ, R22 ;  /* 0x000000ffff077224 */ /* 0x000fe400078e0016 */
[----:B-1----:R-:W-:-:S05]  /*20df0*/  @!P1 VIADD R13, R13, 0x19c80 ;  /* 0x00019c800d0d9836 */ /* 0x002fca0000000000 */
[----:B------:R-:W-:Y:S01]  /*20e00*/  @!P1 PRMT R13, RZ, 0x654, R13 ;  /* 0x00000654ff0d9816 */ /* 0x000fe2000000000d */
[----:B------:R-:W-:Y:S06]  /*20e10*/  BAR.SYNC.DEFER_BLOCKING 0x2, 0x80 ;  /* 0x0082000000007b1d */ /* 0x000fec0000010000 */
[----:B------:R1:W-:Y:S01]  /*20e20*/  @!P1 SYNCS.ARRIVE.TRANS64.RED.A1T0 RZ, [R13+URZ], RZ ;  /* 0x000000ff0dff99a7 */ /* 0x0003e2000810043f */
[C---:B--2---:R-:W-:Y:S01]  /*20e30*/  ISETP.GT.AND P0, PT, R12.reuse, R3, PT ;  /* 0x000000030c00720c */ /* 0x044fe20003f04270 */
[----:B------:R-:W-:-:S12]  /*20e40*/  VIADD R12, R12, 0xffffffff ;  /* 0xffffffff0c0c7836 */ /* 0x000fd80000000000 */
[----:B-1----:R-:W-:Y:S05]  /*20e50*/  @P0 BRA `(.L_x_9342) ;  /* 0xffffffec00d80947 */ /* 0x002fea000383ffff */
.L_x_9318:
[----:B------:R-:W3:Y:S01]  /*20e60*/  LDL R3, [R1+0x30] ;  /* 0x0000300001037983 */ /* 0x000ee20000100800 */
[----:B------:R-:W-:Y:S01]  /*20e70*/  BSSY B0, `(.L_x_9343) ;  /* 0x000000f000007945 */ /* 0x000fe20003800000 */
[----:B---3--:R-:W-:-:S03]  /*20e80*/  ISETP.NE.AND P2, PT, R3, 0x3, PT ;  /* 0x000000030300780c */ /* 0x008fc60003f45270 */
[----:B------:R-:W-:Y:S10]  /*20e90*/  @P1 BRA `(.L_x_9344) ;  /* 0x0000000000301947 */ /* 0x000ff40003800000 */
[----:B------:R-:W1:Y:S01]  /*20ea0*/  S2R R5, SR_LANEID ;  /* 0x0000000000057919 */ /* 0x000e620000000000 */
[----:B------:R-:W-:Y:S01]  /*20eb0*/  VOTEU.ANY UR4, UPT, PT ;  /* 0x0000000000047886 */ /* 0x000fe200038e0100 */
[----:B------:R-:W3:Y:S01]  /*20ec0*/  LDC.64 R2, c[0x0][0xc38] ;  /* 0x00030e00ff027b82 */ /* 0x000ee20000000a00 */
[----:B------:R-:W1:Y:S02]  /*20ed0*/  FLO.U32 R0, UR4 ;  /* 0x0000000400007d00 */ /* 0x000e6400080e0000 */
[----:B-1----:R-:W-:-:S06]  /*20ee0*/  ISETP.EQ.U32.AND P0, PT, R0, R5, PT ;  /* 0x000000050000720c */ /* 0x002fcc0003f02070 */
[----:B------:R-:W3:Y:S07]  /*20ef0*/  POPC R5, UR4 ;  /* 0x0000000400057d09 */ /* 0x000eee0008000000 */
[----:B---3--:R-:W3:Y:S01]  /*20f00*/  @P0 ATOMG.E.ADD.STRONG.GPU PT, R3, desc[UR40][R2.64], R5 ;  /* 0x00000005020309a8 */ /* 0x008ee200081ee1e8 */
[----:B--2---:R-:W1:Y:S02]  /*20f10*/  S2R R4, SR_LTMASK ;  /* 0x0000000000047919 */ /* 0x004e640000003900 */
[----:B-1----:R-:W-:-:S04]  /*20f20*/  LOP3.LUT R4, R4, UR4, RZ, 0xc0, !PT ;  /* 0x0000000404047c12 */ /* 0x002fc8000f8ec0ff */
[----:B------:R-:W1:Y:S01]  /*20f30*/  POPC R7, R4 ;  /* 0x0000000400077309 */ /* 0x000e620000000000 */
[----:B---3--:R-:W1:Y:S02]  /*20f40*/  SHFL.IDX PT, R0, R3, R0, 0x1f ;  /* 0x00001f0003007589 */ /* 0x008e6400000e0000 */
[----:B-1----:R-:W-:-:S07]  /*20f50*/  IADD3 R24, R0, UR36, R7 ;  /* 0x0000002400187c10 */ /* 0x002fce000fffe007 */
.L_x_9344:
[----:B------:R-:W-:Y:S05]  /*20f60*/  BSYNC B0 ;  /* 0x0000000000007941 */ /* 0x000fea0003800000 */
.L_x_9343:
[----:B------:R-:W-:Y:S05]  /*20f70*/  @!P2 BRA `(.L_x_9345) ;  /* 0x000000000004a947 */ /* 0x000fea0003800000 */
[----:B------:R-:W-:Y:S01]  /*20f80*/  BPT.TRAP 0x1 ;  /* 0x000000040000795c */ /* 0x000fe20000300000 */
.L_x_9345:
[----:B------:R-:W3:Y:S01]  /*20f90*/  LDL R2, [R1+0x18] ;  /* 0x0000180001027983 */ /* 0x000ee20000100800 */
[----:B------:R-:W-:Y:S01]  /*20fa0*/  LOP3.LUT R3, R22, 0x1, RZ, 0x3c, !PT ;  /* 0x0000000116037812 */ /* 0x000fe200078e3cff */
[----:B------:R-:W-:Y:S01]  /*20fb0*/  IMAD R0, R17, 0x8, R29 ;  /* 0x0000000811007824 */ /* 0x000fe200078e021d */
[----:B------:R-:W-:Y:S02]  /*20fc0*/  BSSY B0, `(.L_x_9346) ;  /* 0x0000005000007945 */ /* 0x000fe40003800000 */
[----:B------:R-:W-:-:S04]  /*20fd0*/  SHF.L.U32 R3, R3, 0x1f, RZ ;  /* 0x0000001f03037819 */ /* 0x000fc800000006ff */
[----:B------:R-:W1:Y:S01]  /*20fe0*/  SYNCS.PHASECHK.TRANS64.TRYWAIT P0, [R0+URZ+0x19c70], R3 ;  /* 0x019c7003000075a7 */ /* 0x000e62000800017f */
[----:B---3--:R-:W-:Y:S01]  /*20ff0*/  ISETP.NE.AND P2, PT, R2, 0x3, PT ;  /* 0x000000030200780c */ /* 0x008fe20003f45270 */
[----:B-1----:R-:W-:-:S12]  /*21000*/  @!P0 BRA `(.L_x_9347) ;  /* 0x0000002400448947 */ /* 0x002fd80003800000 */
.L_x_9432:
[----:B------:R-:W-:Y:S05]  /*21010*/  BSYNC B0 ;  /* 0x0000000000007941 */ /* 0x000fea0003800000 */
.L_x_9346:
[----:B------:R-:W-:Y:S05]  /*21020*/  @!P2 BRA `(.L_x_9348) ;  /* 0x000000000004a947 */ /* 0x000fea0003800000 */
[----:B------:R-:W-:Y:S01]  /*21030*/  BPT.TRAP 0x1 ;  /* 0x000000040000795c */ /* 0x000fe20000300000 */
.L_x_9348:
[----:B-1----:R-:W-:-:S04]  /*21040*/  SHF.L.U32 R3, R22, 0x1f, RZ ;  /* 0x0000001f16037819 */ /* 0x002fc800000006ff */
[----:B------:R-:W1:Y:S02]  /*21050*/  SYNCS.PHASECHK.TRANS64.TRYWAIT P0, [R0+URZ+0x19c60], R3 ;  /* 0x019c6003000075a7 */ /* 0x000e64000800017f */
[----:B-1----:R-:W-:Y:S05]  /*21060*/  @!P0 BRA `(.L_x_9349) ;  /* 0x0000002400408947 */ /* 0x002fea0003800000 */
.L_x_9433:
[----:B------:R-:W3:Y:S01]  /*21070*/  LDL R21, [R1+0x8] ;  /* 0x0000080001157983 */ /* 0x000ee20000100800 */
[----:B-1----:R-:W-:Y:S01]  /*21080*/  IMAD R3, R17, 0x3000, RZ ;  /* 0x0000300011037824 */ /* 0x002fe200078e02ff */
[----:B------:R-:W-:Y:S05]  /*21090*/  WARPSYNC.ALL ;  /* 0x0000000000007948 */ /* 0x000fea0003800000 */
[----:B------:R-:W-:Y:S01]  /*210a0*/  LOP3.LUT R2, R3, R18, RZ, 0xfc, !PT ;  /* 0x0000001203027212 */ /* 0x000fe200078efcff */
[----:B------:R-:W-:Y:S01]  /*210b0*/  VIADD R15, R29, 0x3000 ;  /* 0x000030001d0f7836 */ /* 0x000fe20000000000 */
[----:B------:R-:W-:-:S03]  /*210c0*/  LOP3.LUT R20, R18, 0x1800, RZ, 0xfc, !PT ;  /* 0x0000180012147812 */ /* 0x000fc600078efcff */
[----:B------:R-:W-:Y:S01]  /*210d0*/  IMAD.IADD R5, R29, 0x1, R2 ;  /* 0x000000011d057824 */ /* 0x000fe200078e0202 */
[----:B------:R-:W-:-:S05]  /*210e0*/  LOP3.LUT R2, R3, R23, RZ, 0xfc, !PT ;  /* 0x0000001703027212 */ /* 0x000fca00078efcff */
[----:B--2---:R-:W0:Y:S01]  /*210f0*/  LDSM.16.MT88.4 R4, [R5+0x9000] ;  /* 0x009000000504783b */ /* 0x004e220000004200 */
[----:B------:R-:W-:Y:S02]  /*21100*/  IMAD.IADD R12, R15, 0x1, R2 ;  /* 0x000000010f0c7824 */ /* 0x000fe400078e0202 */
[----:B------:R-:W-:Y:S01]  /*21110*/  VIADD R2, R3, 0x1000 ;  /* 0x0000100003027836 */ /* 0x000fe20000000000 */
[C-C-:B0-----:R-:W-:Y:S02]  /*21120*/  PRMT R8, R4.reuse, 0x6420, R5.reuse ;  /* 0x0000642004087816 */ /* 0x141fe40000000005 */
[----:B------:R-:W-:Y:S02]  /*21130*/  PRMT R9, R4, 0x7531, R5 ;  /* 0x0000753104097816 */ /* 0x000fe40000000005 */
[----:B------:R-:W-:Y:S02]  /*21140*/  LOP3.LUT R4, R2, R18, RZ, 0xfc, !PT ;  /* 0x0000001202047212 */ /* 0x000fe400078efcff */
[----:B------:R-:W-:-:S02]  /*21150*/  PRMT R10, R6, 0x6420, R7 ;  /* 0x00006420060a7816 */ /* 0x000fc40000000007 */
[----:B------:R-:W-:Y:S01]  /*21160*/  PRMT R11, R6, 0x7531, R7 ;  /* 0x00007531060b7816 */ /* 0x000fe20000000007 */
[----:B------:R-:W-:Y:S01]  /*21170*/  IMAD.IADD R6, R29, 0x1, R4 ;  /* 0x000000011d067824 */ /* 0x000fe200078e0204 */
[----:B------:R-:W-:-:S03]  /*21180*/  LOP3.LUT R2, R2, R23, RZ, 0xfc, !PT ;  /* 0x0000001702027212 */ /* 0x000fc600078efcff */
[----:B------:R-:W-:Y:S02]  /*21190*/  STSM.16.M88.4 [R12], R8 ;  /* 0x000000080c007844 */ /* 0x000fe40000000200 */
[----:B------:R-:W-:Y:S02]  /*211a0*/  IMAD.IADD R13, R15, 0x1, R2 ;  /* 0x000000010f0d7824 */ /* 0x000fe400078e0202 */
[----:B------:R-:W0:Y:S01]  /*211b0*/  LDSM.16.MT88.4 R4, [R6+0x9000] ;  /* 0x009000000604783b */ /* 0x000e220000004200 */
[----:B------:R-:W-:Y:S01]  /*211c0*/  VIADD R2, R3, 0x2000 ;  /* 0x0000200003027836 */ /* 0x000fe20000000000 */
[C-C-:B0-----:R-:W-:Y:S02]  /*211d0*/  PRMT R8, R4.reuse, 0x6420, R5.reuse ;  /* 0x0000642004087816 */ /* 0x141fe40000000005 */
[----:B------:R-:W-:Y:S02]  /*211e0*/  PRMT R9, R4, 0x7531, R5 ;  /* 0x0000753104097816 */ /* 0x000fe40000000005 */
[----:B------:R-:W-:-:S02]  /*211f0*/  LOP3.LUT R4, R2, R18, RZ, 0xfc, !PT ;  /* 0x0000001202047212 */ /* 0x000fc400078efcff */
[C-C-:B------:R-:W-:Y:S02]  /*21200*/  PRMT R10, R6.reuse, 0x6420, R7.reuse ;  /* 0x00006420060a7816 */ /* 0x140fe40000000007 */
[----:B------:R-:W-:Y:S01]  /*21210*/  PRMT R11, R6, 0x7531, R7 ;  /* 0x00007531060b7816 */ /* 0x000fe20000000007 */
[----:B------:R-:W-:Y:S01]  /*21220*/  IMAD.IADD R14, R29, 0x1, R4 ;  /* 0x000000011d0e7824 */ /* 0x000fe200078e0204 */
[----:B------:R-:W-:-:S03]  /*21230*/  LOP3.LUT R2, R2, R23, RZ, 0xfc, !PT ;  /* 0x0000001702027212 */ /* 0x000fc600078efcff */
[----:B------:R-:W-:Y:S02]  /*21240*/  STSM.16.M88.4 [R13], R8 ;  /* 0x000000080d007844 */ /* 0x000fe40000000200 */
[----:B------:R-:W-:Y:S01]  /*21250*/  IMAD.IADD R12, R15, 0x1, R2 ;  /* 0x000000010f0c7824 */ /* 0x000fe200078e0202 */
[----:B------:R-:W-:Y:S01]  /*21260*/  LOP3.LUT R2, R3, 0x800, R18, 0xfe, !PT ;  /* 0x0000080003027812 */ /* 0x000fe200078efe12 */
[----:B------:R0:W1:Y:S02]  /*21270*/  LDSM.16.MT88.4 R4, [R14+0x9000] ;  /* 0x009000000e04783b */ /* 0x0000640000004200 */
[C---:B0-----:R-:W-:Y:S02]  /*21280*/  IADD3 R14, R29.reuse, R20, R3 ;  /* 0x000000141d0e7210 */ /* 0x041fe40007ffe003 */
[----:B------:R-:W-:Y:S01]  /*21290*/  IMAD.IADD R13, R29, 0x1, R2 ;  /* 0x000000011d0d7824 */ /* 0x000fe200078e0202 */
[C-C-:B-1----:R-:W-:Y:S02]  /*212a0*/  PRMT R8, R4.reuse, 0x6420, R5.reuse ;  /* 0x0000642004087816 */ /* 0x142fe40000000005 */
[----:B------:R-:W-:-:S02]  /*212b0*/  PRMT R9, R4, 0x7531, R5 ;  /* 0x0000753104097816 */ /* 0x000fc40000000005 */
[C-C-:B------:R-:W-:Y:S02]  /*212c0*/  PRMT R10, R6.reuse, 0x6420, R7.reuse ;  /* 0x00006420060a7816 */ /* 0x140fe40000000007 */
[----:B------:R-:W-:-:S05]  /*212d0*/  PRMT R11, R6, 0x7531, R7 ;  /* 0x00007531060b7816 */ /* 0x000fca0000000007 */
[----:B------:R-:W-:Y:S04]  /*212e0*/  STSM.16.M88.4 [R12], R8 ;  /* 0x000000080c007844 */ /* 0x000fe80000000200 */
[----:B------:R-:W0:Y:S02]  /*212f0*/  LDSM.16.MT88.4 R4, [R13+0x9000] ;  /* 0x009000000d04783b */ /* 0x000e240000004200 */
[C-C-:B0-----:R-:W-:Y:S02]  /*21300*/  PRMT R8, R4.reuse, 0x6420, R5.reuse ;  /* 0x0000642004087816 */ /* 0x141fe40000000005 */
[----:B------:R-:W-:Y:S02]  /*21310*/  PRMT R9, R4, 0x7531, R5 ;  /* 0x0000753104097816 */ /* 0x000fe40000000005 */
[----:B------:R-:W-:-:S02]  /*21320*/  PRMT R10, R6, 0x6420, R7 ;  /* 0x00006420060a7816 */ /* 0x000fc40000000007 */
[----:B------:R-:W-:Y:S02]  /*21330*/  PRMT R11, R6, 0x7531, R7 ;  /* 0x00007531060b7816 */ /* 0x000fe40000000007 */
[----:B---3--:R-:W-:Y:S02]  /*21340*/  IADD3 R2, R15, R21, R3 ;  /* 0x000000150f027210 */ /* 0x008fe40007ffe003 */
        /* <DEDUP_REMOVED lines=23> */
.L_x_9350:
[----:B-1----:R2:W-:Y:S01]  /*214c0*/  SYNCS.ARRIVE.TRANS64.A1T0 RZ, [R0+URZ+0x19c50], RZ ;  /* 0x019c50ff00ff79a7 */ /* 0x0025e2000810003f */
[----:B0-----:R-:W-:Y:S02]  /*214d0*/  @!P1 VIADD R2, R0, 0x19c80 ;  /* 0x00019c8000029836 */ /* 0x001fe40000000000 */
        /* <DEDUP_REMOVED lines=8> */
.L_x_9299:
[----:B------:R-:W-:Y:S05]  /*21560*/  BSYNC B6 ;  /* 0x0000000000067941 */ /* 0x000fea0003800000 */
.L_x_9297:
[----:B------:R-:W-:-:S13]  /*21570*/  LOP3.LUT P0, RZ, R16, 0x2, RZ, 0xc0, !PT ;  /* 0x0000000210ff7812 */ /* 0x000fda000780c0ff */
[----:B------:R-:W-:Y:S05]  /*21580*/  @!P0 BRA `(.L_x_9351) ;  /* 0x0000000000208947 */ /* 0x000fea0003800000 */
[----:B------:R-:W-:Y:S05]  /*21590*/  WARPSYNC.ALL ;  /* 0x0000000000007948 */ /* 0x000fea0003800000 */
[----:B------:R-:W3:Y:S08]  /*215a0*/  S2UR UR5, SR_CgaCtaId ;  /* 0x00000000000579c3 */ /* 0x000ef00000008800 */
[----:B------:R-:W-:Y:S06]  /*215b0*/  BAR.SYNC.DEFER_BLOCKING 0x5, 0x200 ;  /* 0x0148000000007b1d */ /* 0x000fec0000010000 */
[----:B------:R-:W-:-:S02]  /*215c0*/  UMOV UR4, 0x400 ;  /* 0x0000040000047882 */ /* 0x000fc40000000000 */
[----:B---3--:R-:W-:-:S09]  /*215d0*/  ULEA UR4, UR5, UR4, 0x18 ;  /* 0x0000000405047291 */ /* 0x008fd2000f8ec03f */
[----:B------:R-:W3:Y:S01]  /*215e0*/  LDS.128 R24, [UR4+0x19cd0] ;  /* 0x019cd004ff187984 */ /* 0x000ee20008000c00 */
[----:B------:R-:W-:Y:S06]  /*215f0*/  BAR.ARV 0x4, 0x200 ;  /* 0x0108000000007b1d */ /* 0x000fec0000002000 */
[----:B------:R-:W-:Y:S05]  /*21600*/  BRA `(.L_x_9352) ;  /* 0x0000000800cc7947 */ /* 0x000fea0003800000 */
.L_x_9351:
[----:B--2---:R-:W2:Y:S01]  /*21610*/  S2R R0, SR_TID.X ;  /* 0x0000000000007919 */ /* 0x004ea20000002100 */
[----:B------:R-:W-:Y:S01]  /*21620*/  UMOV UR4, 0xffffffff ;  /* 0xffffffff00047882 */ /* 0x000fe20000000000 */
[----:B--2---:R-:W-:-:S04]  /*21630*/  LOP3.LUT R7, R0, 0x1f, RZ, 0xc0, !PT ;  /* 0x0000001f00077812 */ /* 0x004fc800078ec0ff */
[----:B------:R-:W-:Y:S01]  /*21640*/  ISETP.NE.AND P0, PT, R7, 0x1f, PT ;  /* 0x0000001f0700780c */ /* 0x000fe20003f05270 */
[----:B------:R-:W-:-:S12]  /*21650*/  BRA.DIV UR4, `(.L_x_9353) ;  /* 0x0000001e04d87947 */ /* 0x000fd8000b800000 */
[----:B------:R-:W-:Y:S01]  /*21660*/  IMAD.IADD R5, R27, 0x1, R7 ;  /* 0x000000011b057824 */ /* 0x000fe200078e0207 */
[----:B------:R-:W-:-:S04]  /*21670*/  ULDC UR4, c[0x0][0xc14] ;  /* 0x0003050000047ab9 */ /* 0x000fc80000000800 */
[----:B------:R-:W-:-:S13]  /*21680*/  ISETP.GE.OR P1, PT, R5, UR4, !P0 ;  /* 0x0000000405007c0c */ /* 0x000fda000c726670 */
[----:B------:R-:W2:Y:S02]  /*21690*/  @!P1 LDC.64 R2, c[0x0][0xc58] ;  /* 0x00031600ff029b82 */ /* 0x000ea40000000a00 */
[----:B--2---:R-:W-:-:S06]  /*216a0*/  @!P1 IMAD.WIDE R2, R5, 0x4, R2 ;  /* 0x0000000405029825 */ /* 0x004fcc00078e0202 */
[----:B------:R2:W3:Y:S01]  /*216b0*/  @!P1 LDG.E R3, desc[UR40][R2.64] ;  /* 0x0000002802039981 */ /* 0x0004e2000c1e1900 */
[C---:B------:R-:W-:Y:S02]  /*216c0*/  ISETP.GE.U32.AND P2, PT, R7.reuse, 0x2, PT ;  /* 0x000000020700780c */ /* 0x040fe40003f46070 */
[C---:B------:R-:W-:Y:S01]  /*216d0*/  ISETP.GE.U32.AND P3, PT, R7.reuse, 0x4, PT ;  /* 0x000000040700780c */ /* 0x040fe20003f66070 */
[----:B------:R-:W-:Y:S01]  /*216e0*/  SHFL.IDX PT, R0, R24, RZ, 0x1f ;  /* 0x00001fff18007589 */ /* 0x000fe200000e0000 */
[C---:B------:R-:W-:Y:S02]  /*216f0*/  ISETP.GE.U32.AND P4, PT, R7.reuse, 0x8, PT ;  /* 0x000000080700780c */ /* 0x040fe40003f86070 */
[C---:B------:R-:W-:Y:S01]  /*21700*/  ISETP.GE.U32.AND P5, PT, R7.reuse, 0x10, PT ;  /* 0x000000100700780c */ /* 0x040fe20003fa6070 */
[----:B------:R-:W-:Y:S01]  /*21710*/  SHFL.IDX PT, R24, R24, 0x1, 0x1f ;  /* 0x00201f0018187f89 */ /* 0x000fe200000e0000 */
[----:B--2---:R-:W-:Y:S02]  /*21720*/  IMAD.MOV.U32 R2, RZ, RZ, RZ ;  /* 0x000000ffff027224 */ /* 0x004fe400078e00ff */
[----:B---3--:R-:W-:Y:S01]  /*21730*/  @!P1 IMAD.MOV.U32 R2, RZ, RZ, R3 ;  /* 0x000000ffff029224 */ /* 0x008fe200078e0003 */
[----:B------:R-:W-:-:S04]  /*21740*/  ISETP.NE.AND P1, PT, R7, RZ, PT ;  /* 0x000000ff0700720c */ /* 0x000fc80003f25270 */
[----:B------:R-:W2:Y:S02]  /*21750*/  SHFL.UP PT, R14, R2, 0x1, RZ ;  /* 0x04200000020e7989 */ /* 0x000ea400000e00ff */
[----:B--2---:R-:W-:-:S05]  /*21760*/  SEL R5, R14, RZ, P1 ;  /* 0x000000ff0e057207 */ /* 0x004fca0000800000 */
[----:B------:R-:W-:-:S05]  /*21770*/  IMAD.IADD R4, R2, 0x1, R5 ;  /* 0x0000000102047824 */ /* 0x000fca00078e0205 */
[----:B------:R-:W2:Y:S02]  /*21780*/  SHFL.UP PT, R14, R4, 0x2, RZ ;  /* 0x04400000040e7989 */ /* 0x000ea400000e00ff */
[----:B--2---:R-:W-:-:S05]  /*21790*/  SEL R5, R14, RZ, P2 ;  /* 0x000000ff0e057207 */ /* 0x004fca0001000000 */
        /* <DEDUP_REMOVED lines=11> */
.L_x_9443:
[----:B------:R-:W-:Y:S02]  /*21850*/  ULDC UR4, c[0x0][0xc10] ;  /* 0x0003040000047ab9 */ /* 0x000fe40000000800 */
[----:B------:R-:W-:-:S04]  /*21860*/  IMAD.U32 R4, RZ, RZ, UR4 ;  /* 0x00000004ff047e24 */ /* 0x000fc8000f8e00ff */
[----:B--2---:R-:W-:-:S04]  /*21870*/  IMAD R5, R14, R4, RZ ;  /* 0x000000040e057224 */ /* 0x004fc800078e02ff */
[----:B------:R-:W-:-:S05]  /*21880*/  IMAD.IADD R24, R24, 0x1, R5 ;  /* 0x0000000118187824 */ /* 0x000fca00078e0205 */
[----:B------:R-:W-:-:S13]  /*21890*/  ISETP.GT.AND P6, PT, R24, R0, PT ;  /* 0x000000001800720c */ /* 0x000fda0003fc4270 */
[----:B------:R-:W-:Y:S05]  /*218a0*/  @P6 BRA `(.L_x_9354) ;  /* 0x00000000009c6947 */ /* 0x000fea0003800000 */
.L_x_9359:
[----:B------:R-:W2:Y:S01]  /*218b0*/  LDC R4, c[0x0][0xc14] ;  /* 0x00030500ff047b82 */ /* 0x000ea20000000800 */
[----:B------:R-:W-:-:S05]  /*218c0*/  VIADD R27, R27, 0x1f ;  /* 0x0000001f1b1b7836 */ /* 0x000fca0000000000 */
[----:B--2---:R-:W-:-:S13]  /*218d0*/  ISETP.GE.AND P6, PT, R27, R4, PT ;  /* 0x000000041b00720c */ /* 0x004fda0003fc6270 */
[----:B0-----:R-:W-:Y:S05]  /*218e0*/  @P6 BRA `(.L_x_9355) ;  /* 0x0000000400d06947 */ /* 0x001fea0003800000 */
[----:B------:R-:W2:Y:S01]  /*218f0*/  S2R R2, SR_TID.X ;  /* 0x0000000000027919 */ /* 0x000ea20000002100 */
[----:B------:R-:W-:Y:S01]  /*21900*/  BSSY B0, `(.L_x_9356) ;  /* 0x0000009000007945 */ /* 0x000fe20003800000 */
[----:B--2---:R-:W-:-:S05]  /*21910*/  LOP3.LUT R2, R2, 0x1f, RZ, 0xc0, !PT ;  /* 0x0000001f02027812 */ /* 0x004fca00078ec0ff */
[----:B------:R-:W-:Y:S02]  /*21920*/  IMAD.IADD R5, R27, 0x1, R2 ;  /* 0x000000011b057824 */ /* 0x000fe400078e0202 */
[----:B------:R-:W-:-:S03]  /*21930*/  IMAD.MOV.U32 R2, RZ, RZ, RZ ;  /* 0x000000ffff027224 */ /* 0x000fc600078e00ff */
[----:B------:R-:W-:-:S13]  /*21940*/  ISETP.GE.OR P6, PT, R5, R4, !P0 ;  /* 0x000000040500720c */ /* 0x000fda00047c6670 */
[----:B------:R-:W-:Y:S05]  /*21950*/  @P6 BRA `(.L_x_9357) ;  /* 0x00000000000c6947 */ /* 0x000fea0003800000 */
[----:B-1----:R-:W1:Y:S02]  /*21960*/  LDC.64 R2, c[0x0][0xc58] ;  /* 0x00031600ff027b82 */ /* 0x002e640000000a00 */
[----:B-1----:R-:W-:-:S06]  /*21970*/  IMAD.WIDE R2, R5, 0x4, R2 ;  /* 0x0000000405027825 */ /* 0x002fcc00078e0202 */
[----:B------:R2:W5:Y:S02]  /*21980*/  LDG.E R2, desc[UR40][R2.64] ;  /* 0x0000002802027981 */ /* 0x000564000c1e1900 */
.L_x_9357:
[----:B------:R-:W-:Y:S05]  /*21990*/  BSYNC B0 ;  /* 0x0000000000007941 */ /* 0x000fea0003800000 */
.L_x_9356:
[----:B------:R-:W-:-:S03]  /*219a0*/  UMOV UR4, 0xffffffff ;  /* 0xffffffff00047882 */ /* 0x000fc60000000000 */
[----:B------:R-:W-:Y:S05]  /*219b0*/  BRA.DIV UR4, `(.L_x_9358) ;  /* 0x0000002204247947 */ /* 0x000fea000b800000 */
[----:B-----5:R-:W0:Y:S02]  /*219c0*/  SHFL.UP PT, R14, R2, 0x1, RZ ;  /* 0x04200000020e7989 */ /* 0x020e2400000e00ff */
[----:B0-----:R-:W-:-:S05]  /*219d0*/  SEL R13, R14, RZ, P1 ;  /* 0x000000ff0e0d7207 */ /* 0x001fca0000800000 */
[----:B------:R-:W-:-:S05]  /*219e0*/  IMAD.IADD R13, R2, 0x1, R13 ;  /* 0x00000001020d7824 */ /* 0x000fca00078e020d */
[----:B------:R-:W0:Y:S02]  /*219f0*/  SHFL.UP PT, R14, R13, 0x2, RZ ;  /* 0x044000000d0e7989 */ /* 0x000e2400000e00ff */
[----:B0-----:R-:W-:-:S05]  /*21a00*/  SEL R14, R14, RZ, P2 ;  /* 0x000000ff0e0e7207 */ /* 0x001fca0001000000 */
[----:B-12---:R-:W-:-:S05]  /*21a10*/  IMAD.IADD R3, R13, 0x1, R14 ;  /* 0x000000010d037824 */ /* 0x006fca00078e020e */
        /* <DEDUP_REMOVED lines=10> */
.L_x_9451:
[----:B------:R-:W-:Y:S02]  /*21ac0*/  ULDC UR4, c[0x0][0xc10] ;  /* 0x0003040000047ab9 */ /* 0x000fe40000000800 */
[----:B------:R-:W-:-:S04]  /*21ad0*/  IMAD.U32 R4, RZ, RZ, UR4 ;  /* 0x00000004ff047e24 */ /* 0x000fc8000f8e00ff */
[----:B-1----:R-:W-:-:S04]  /*21ae0*/  IMAD R5, R14, R4, RZ ;  /* 0x000000040e057224 */ /* 0x002fc800078e02ff */
[----:B------:R-:W-:-:S05]  /*21af0*/  IMAD.IADD R24, R5, 0x1, R24 ;  /* 0x0000000105187824 */ /* 0x000fca00078e0218 */
[----:B------:R-:W-:-:S13]  /*21b00*/  ISETP.GT.AND P6, PT, R24, R0, PT ;  /* 0x000000001800720c */ /* 0x000fda0003fc4270 */
[----:B------:R-:W-:Y:S05]  /*21b10*/  @!P6 BRA `(.L_x_9359) ;  /* 0xfffffffc0064e947 */ /* 0x000fea000383ffff */
.L_x_9354:
        /* <DEDUP_REMOVED lines=8> */
.L_x_9455:
[----:B------:R-:W-:Y:S01]  /*21ba0*/  ISETP.NE.AND P0, PT, R5, RZ, PT ;  /* 0x000000ff0500720c */ /* 0x000fe20003f05270 */
[----:B------:R-:W-:-:S12]  /*21bb0*/  IMAD.MOV.U32 R5, RZ, RZ, RZ ;  /* 0x000000ffff057224 */ /* 0x000fd800078e00ff */
[----:B------:R-:W-:Y:S05]  /*21bc0*/  @!P0 BRA `(.L_x_9361) ;  /* 0x0000000000108947 */ /* 0x000fea0003800000 */
[----:B------:R-:W-:Y:S01]  /*21bd0*/  UMOV UR4, 0xffffffff ;  /* 0xffffffff00047882 */ /* 0x000fe20000000000 */
[----:B------:R-:W-:Y:S02]  /*21be0*/  VIADD R12, R6, 0xffffffff ;  /* 0xffffffff060c7836 */ /* 0x000fe40000000000 */
[----:B------:R-:W-:Y:S05]  /*21bf0*/  BRA.DIV UR4, `(.L_x_9362) ;  /* 0x0000002204987947 */ /* 0x000fea000b800000 */
[----:B------:R4:W0:Y:S02]  /*21c00*/  SHFL.IDX PT, R5, R3, R12, 0x1f ;  /* 0x00001f0c03057589 */ /* 0x00082400000e0000 */
.L_x_9361:
[----:B012-4-:R-:W0:Y:S01]  /*21c10*/  LDC.64 R2, c[0x0][0xc68] ;  /* 0x00031a00ff027b82 */ /* 0x017e220000000a00 */
[----:B------:R-:W-:-:S04]  /*21c20*/  IMAD.IADD R27, R6, 0x1, R27 ;  /* 0x00000001061b7824 */ /* 0x000fc800078e021b */
[----:B0-----:R-:W-:-:S05]  /*21c30*/  IMAD.WIDE R2, R27, 0x4, R2 ;  /* 0x000000041b027825 */ /* 0x001fca00078e0202 */
[----:B------:R0:W3:Y:S01]  /*21c40*/  LDG.E R7, desc[UR40][R2.64] ;  /* 0x0000002802077981 */ /* 0x0000e2000c1e1900 */
[----:B------:R-:W-:Y:S02]  /*21c50*/  IMAD R24, R5, R4, R24 ;  /* 0x0000000405187224 */ /* 0x000fe400078e0218 */
[----:B0-----:R-:W-:Y:S02]  /*21c60*/  IMAD.MOV.U32 R2, RZ, RZ, RZ ;  /* 0x000000ffff027224 */ /* 0x001fe400078e00ff */
[----:B---3--:R-:W-:-:S05]  /*21c70*/  IMAD R6, R25, R7, RZ ;  /* 0x0000000719067224 */ /* 0x008fca00078e02ff */
[----:B------:R-:W-:-:S04]  /*21c80*/  IABS R8, R6 ;  /* 0x0000000600087213 */ /* 0x000fc80000000000 */
[----:B------:R-:W0:Y:S08]  /*21c90*/  I2F.RP R9, R8 ;  /* 0x0000000800097306 */ /* 0x000e300000209400 */
        /* <DEDUP_REMOVED lines=57> */
.L_x_9355:
[----:B------:R-:W-:Y:S01]  /*22030*/  UMOV UR4, URZ ;  /* 0x0000003f00047c82 */ /* 0x000fe20008000000 */
[----:B------:R-:W-:Y:S01]  /*22040*/  UMOV UR5, URZ ;  /* 0x0000003f00057c82 */ /* 0x000fe20008000000 */
[----:B------:R-:W-:Y:S01]  /*22050*/  ULDC UR6, c[0x0][0xc14] ;  /* 0x0003050000067ab9 */ /* 0x000fe20000000800 */
[----:B------:R-:W-:Y:S02]  /*22060*/  IMAD.MOV.U32 R24, RZ, RZ, R0 ;  /* 0x000000ffff187224 */ /* 0x000fe400078e0000 */
[----:B------:R-:W-:Y:S02]  /*22070*/  IMAD.U32 R25, RZ, RZ, UR4 ;  /* 0x00000004ff197e24 */ /* 0x000fe4000f8e00ff */
[----:B------:R-:W-:Y:S02]  /*22080*/  IMAD.U32 R26, RZ, RZ, UR5 ;  /* 0x00000005ff1a7e24 */ /* 0x000fe4000f8e00ff */
[----:B------:R-:W-:-:S07]  /*22090*/  IMAD.U32 R27, RZ, RZ, UR6 ;  /* 0x00000006ff1b7e24 */ /* 0x000fce000f8e00ff */
.L_x_9363:
[----:B------:R-:W2:Y:S01]  /*220a0*/  S2R R0, SR_TID.X ;  /* 0x0000000000007919 */ /* 0x000ea20000002100 */
[----:B------:R-:W-:Y:S05]  /*220b0*/  WARPSYNC.ALL ;  /* 0x0000000000007948 */ /* 0x000fea0003800000 */
[----:B------:R-:W-:Y:S01]  /*220c0*/  BAR.SYNC.DEFER_BLOCKING 0x4, 0x200 ;  /* 0x0108000000007b1d */ /* 0x000fe20000010000 */
[----:B--2---:R-:W-:-:S04]  /*220d0*/  LOP3.LUT R0, R0, 0x1f, RZ, 0xc0, !PT ;  /* 0x0000001f00007812 */ /* 0x004fc800078ec0ff */
[----:B------:R-:W-:-:S13]  /*220e0*/  ISETP.NE.AND P0, PT, R0, RZ, PT ;  /* 0x000000ff0000720c */ /* 0x000fda0003f05270 */
[----:B-1----:R-:W1:Y:S01]  /*220f0*/  @!P0 S2R R3, SR_CgaCtaId ;  /* 0x0000000000038919 */ /* 0x002e620000008800 */
[----:B------:R-:W-:-:S04]  /*22100*/  @!P0 MOV R0, 0x400 ;  /* 0x0000040000008802 */ /* 0x000fc80000000f00 */
[----:B-1----:R-:W-:-:S05]  /*22110*/  @!P0 LEA R0, R3, R0, 0x18 ;  /* 0x0000000003008211 */ /* 0x002fca00078ec0ff */
[----:B------:R1:W-:Y:S01]  /*22120*/  @!P0 STS.128 [R0+0x19cd0], R24 ;  /* 0x019cd01800008388 */ /* 0x0003e20000000c00 */
[----:B------:R-:W-:Y:S06]  /*22130*/  BAR.ARV 0x5, 0x200 ;  /* 0x0148000000007b1d */ /* 0x000fec0000002000 */
.L_x_9352:
[----:B------:R-:W-:Y:S02]  /*22140*/  ULDC UR4, c[0x0][0xc14] ;  /* 0x0003050000047ab9 */ /* 0x000fe40000000800 */
[----:B---3--:R-:W-:-:S13]  /*22150*/  ISETP.GE.AND P0, PT, R27, UR4, PT ;  /* 0x000000041b007c0c */ /* 0x008fda000bf06270 */
[----:B------:R-:W-:Y:S05]  /*22160*/  @!P0 BRA `(.L_x_9364) ;  /* 0xffffffa400808947 */ /* 0x000fea000383ffff */
[----:B------:R-:W-:Y:S05]  /*22170*/  BSYNC B7 ;  /* 0x0000000000077941 */ /* 0x000fea0003800000 */
.L_x_9237:
[----:B-12---:R-:W2:Y:S01]  /*22180*/  LDL.LU R0, [R1+0x20] ;  /* 0x0000200001007983 */ /* 0x006ea20000300800 */
[----:B------:R-:W-:Y:S01]  /*22190*/  BSSY B0, `(.L_x_9365) ;  /* 0x000000b000007945 */ /* 0x000fe20003800000 */
[----:B------:R-:W1:Y:S01]  /*221a0*/  S2R R5, SR_CgaCtaId ;  /* 0x0000000000057919 */ /* 0x000e620000008800 */
[----:B--2---:R-:W-:-:S05]  /*221b0*/  VIADD R0, R0, 0x1 ;  /* 0x0000000100007836 */ /* 0x004fca0000000000 */
[----:B------:R-:W-:-:S04]  /*221c0*/  LEA.HI R2, R0, R0, RZ, 0x1 ;  /* 0x0000000000027211 */ /* 0x000fc800078f08ff */
[----:B------:R-:W-:Y:S02]  /*221d0*/  LOP3.LUT R3, R2, 0xfffffffe, RZ, 0xc0, !PT ;  /* 0xfffffffe02037812 */ /* 0x000fe400078ec0ff */
[----:B------:R-:W-:-:S03]  /*221e0*/  MOV R2, 0x400 ;  /* 0x0000040000027802 */ /* 0x000fc60000000f00 */
[----:B------:R-:W-:Y:S01]  /*221f0*/  IMAD.IADD R0, R0, 0x1, -R3 ;  /* 0x0000000100007824 */ /* 0x000fe200078e0a03 */
[----:B-1----:R-:W-:-:S04]  /*22200*/  LEA R6, R5, R2, 0x18 ;  /* 0x0000000205067211 */ /* 0x002fc800078ec0ff */
[----:B------:R-:W-:-:S04]  /*22210*/  SHF.L.U32 R0, R0, 0x1f, RZ ;  /* 0x0000001f00007819 */ /* 0x000fc800000006ff */
[----:B------:R-:W1:Y:S02]  /*22220*/  SYNCS.PHASECHK.TRANS64.TRYWAIT P0, [R6+URZ+0x19c20], R0 ;  /* 0x019c2000060075a7 */ /* 0x000e64000800017f */
[----:B-1----:R-:W-:Y:S05]  /*22230*/  @!P0 BRA `(.L_x_9366) ;  /* 0x0000001c00308947 */ /* 0x002fea0003800000 */
.L_x_9458:
[----:B------:R-:W-:Y:S05]  /*22240*/  BSYNC B0 ;  /* 0x0000000000007941 */ /* 0x000fea0003800000 */
.L_x_9365:
[----:B------:R-:W-:-:S03]  /*22250*/  UMOV UR4, 0xffffffff ;  /* 0xffffffff00047882 */ /* 0x000fc60000000000 */
[----:B------:R-:W-:Y:S05]  /*22260*/  BRA.DIV UR4, `(.L_x_9367) ;  /* 0x0000001e04387947 */ /* 0x000fea000b800000 */
[----:B-1----:R-:W1:Y:S02]  /*22270*/  S2R R0, SR_TID.X ;  /* 0x0000000000007919 */ /* 0x002e640000002100 */
[----:B-1----:R-:W-:-:S04]  /*22280*/  SHF.R.U32.HI R0, RZ, 0x5, R0 ;  /* 0x00000005ff007819 */ /* 0x002fc80000011600 */
[----:B------:R-:W-:-:S05]  /*22290*/  LOP3.LUT R0, R0, 0x3, RZ, 0xc0, !PT ;  /* 0x0000000300007812 */ /* 0x000fca00078ec0ff */
[----:B------:R1:W2:Y:S02]  /*222a0*/  SHFL.IDX PT, R14, R0, RZ, 0x1f ;  /* 0x00001fff000e7589 */ /* 0x0002a400000e0000 */
.L_x_9461:
[----:B--2---:R-:W-:-:S13]  /*222b0*/  ISETP.NE.AND P0, PT, R14, RZ, PT ;  /* 0x000000ff0e00720c */ /* 0x004fda0003f05270 */
[----:B------:R-:W-:Y:S05]  /*222c0*/  @P0 BRA `(.L_x_9029) ;  /* 0x0000000000a40947 */ /* 0x000fea0003800000 */
[----:B------:R-:W-:-:S03]  /*222d0*/  UMOV UR4, 0xffffffff ;  /* 0xffffffff00047882 */ /* 0x000fc60000000000 */
[----:B------:R-:W-:Y:S05]  /*222e0*/  BRA.DIV UR4, `(.L_x_9368) ;  /* 0x0000001e044c7947 */ /* 0x000fea000b800000 */
[----:B------:R-:W-:-:S13]  /*222f0*/  ELECT P6, URZ, PT ;  /* 0x00000000003f782f */ /* 0x000fda00038c0000 */
.L_x_9464:
[----:B------:R-:W-:Y:S05]  /*22300*/  @!P6 BRA `(.L_x_9029) ;  /* 0x000000000094e947 */ /* 0x000fea0003800000 */
[----:B-1----:R-:W2:Y:S02]  /*22310*/  LDL.LU R0, [R1+0x24] ;  /* 0x0000240001007983 */ /* 0x002ea40000300800 */
[----:B--2---:R-:W-:-:S04]  /*22320*/  LOP3.LUT R0, R0, 0x2, RZ, 0xfc, !PT ;  /* 0x0000000200007812 */ /* 0x004fc800078efcff */
[----:B------:R-:W-:-:S13]  /*22330*/  ISETP.NE.AND P0, PT, R0, 0x3, PT ;  /* 0x000000030000780c */ /* 0x000fda0003f05270 */
[----:B------:R-:W-:Y:S05]  /*22340*/  @!P0 BRA `(.L_x_9369) ;  /* 0x0000000000048947 */ /* 0x000fea0003800000 */
[----:B------:R-:W-:Y:S01]  /*22350*/  BPT.TRAP 0x1 ;  /* 0x000000040000795c */ /* 0x000fe20000300000 */
.L_x_9369:
        /* <DEDUP_REMOVED lines=12> */
.L_x_9465:
[----:B------:R-:W2:Y:S02]  /*22420*/  SYNCS.PHASECHK.TRANS64.TRYWAIT P1, [R9+URZ], R0 ;  /* 0x00000000090075a7 */ /* 0x000ea4000802017f */
[----:B--2---:R-:W-:Y:S05]  /*22430*/  @!P1 BRA `(.L_x_9371) ;  /* 0x0000001c002c9947 */ /* 0x004fea0003800000 */
.L_x_9466:
[----:B------:R-:W-:Y:S05]  /*22440*/  @!P0 BRA `(.L_x_9372) ;  /* 0x0000000000048947 */ /* 0x000fea0003800000 */
[----:B------:R-:W-:Y:S01]  /*22450*/  BPT.TRAP 0x1 ;  /* 0x000000040000795c */ /* 0x000fe20000300000 */
.L_x_9372:
[----:B------:R-:W-:-:S04]  /*22460*/  IMAD R17, R17, 0x8, R6 ;  /* 0x0000000811117824 */ /* 0x000fc800078e0206 */
[----:B------:R-:W3:Y:S02]  /*22470*/  SYNCS.PHASECHK.TRANS64.TRYWAIT P1, [R17+URZ+0x19c60], R4 ;  /* 0x019c6004110075a7 */ /* 0x000ee4000802017f */
[----:B---3--:R-:W-:Y:S05]  /*22480*/  @!P1 BRA `(.L_x_9373) ;  /* 0x0000001c002c9947 */ /* 0x008fea0003800000 */
.L_x_9467:
[----:B------:R-:W-:Y:S05]  /*22490*/  @!P0 BRA `(.L_x_9374) ;  /* 0x0000000000048947 */ /* 0x000fea0003800000 */
[----:B------:R-:W-:Y:S01]  /*224a0*/  BPT.TRAP 0x1 ;  /* 0x000000040000795c */ /* 0x000fe20000300000 */
.L_x_9374:
[----:B------:R-:W-:-:S04]  /*224b0*/  IMAD R7, R7, 0x8, R6 ;  /* 0x0000000807077824 */ /* 0x000fc800078e0206 */
[----:B------:R-:W4:Y:S02]  /*224c0*/  SYNCS.PHASECHK.TRANS64.TRYWAIT P1, [R7+URZ+0x19c60], R0 ;  /* 0x019c6000070075a7 */ /* 0x000f24000802017f */
[----:B----4-:R-:W-:Y:S05]  /*224d0*/  @!P1 BRA `(.L_x_9375) ;  /* 0x0000001c002c9947 */ /* 0x010fea0003800000 */
.L_x_9468:
[----:B------:R-:W-:Y:S05]  /*224e0*/  @!P0 BRA `(.L_x_9376) ;  /* 0x0000000000048947 */ /* 0x000fea0003800000 */
[----:B------:R-:W-:Y:S01]  /*224f0*/  BPT.TRAP 0x1 ;  /* 0x000000040000795c */ /* 0x000fe20000300000 */
.L_x_9376:
[----:B------:R-:W5:Y:S02]  /*22500*/  SYNCS.PHASECHK.TRANS64.TRYWAIT P0, [R17+URZ+0x19c80], R4 ;  /* 0x019c8004110075a7 */ /* 0x000f64000800017f */
[----:B-----5:R-:W-:Y:S05]  /*22510*/  @!P0 BRA `(.L_x_9377) ;  /* 0x0000001c00308947 */ /* 0x020fea0003800000 */
.L_x_9378:
[----:B------:R0:W0:Y:S02]  /*22520*/  SYNCS.PHASECHK.TRANS64.TRYWAIT P0, [R7+URZ+0x19c80], R0 ;  /* 0x019c8000070075a7 */ /* 0x000024000800017f */
[----:B0-----:R-:W-:Y:S05]  /*22530*/  @!P0 NANOSLEEP.SYNCS 0x989680 ;  /* 0x009896800000895d */ /* 0x001fea0003900000 */
[----:B------:R-:W0:Y:S02]  /*22540*/  @!P0 SYNCS.PHASECHK.TRANS64 P0, [R7+URZ+0x19c80], R0 ;  /* 0x019c8000070085a7 */ /* 0x000e24000800007f */
[----:B0-----:R-:W-:Y:S05]  /*22550*/  @!P0 BRA `(.L_x_9378) ;  /* 0xfffffffc00f08947 */ /* 0x001fea000383ffff */
.L_x_9029:
[----:B------:R-:W-:Y:S05]  /*22560*/  BSYNC B8 ;  /* 0x0000000000087941 */ /* 0x000fea0003800000 */
.L_x_9026:
[----:B------:R-:W-:Y:S05]  /*22570*/  EXIT ;  /* 0x000000000000794d */ /* 0x000fea0003800000 */
.L_x_9053:
[----:B0-----:R0:W1:Y:S02]  /*22580*/  SYNCS.PHASECHK.TRANS64.TRYWAIT P5, [R86+URZ+0x19c90], R89 ;  /* 0x019c9059560075a7 */ /* 0x00106400080a017f */
[----:B-1----:R-:W-:Y:S05]  /*22590*/  @!P5 NANOSLEEP.SYNCS 0x989680 ;  /* 0x009896800000d95d */ /* 0x002fea0003900000 */
[----:B------:R-:W1:Y:S02]  /*225a0*/  @!P5 SYNCS.PHASECHK.TRANS64 P5, [R86+URZ+0x19c90], R89 ;  /* 0x019c90595600d5a7 */ /* 0x000e6400080a007f */
[----:B-1----:R-:W-:Y:S05]  /*225b0*/  @!P5 BRA `(.L_x_9053) ;  /* 0xfffffffc00f0d947 */ /* 0x002fea000383ffff */
[----:B------:R-:W-:Y:S05]  /*225c0*/  BRA `(.L_x_9379) ;  /* 0xfffffe0400287947 */ /* 0x000fea000383ffff */
.L_x_9069:
[----:B0-----:R0:W1:Y:S02]  /*225d0*/  SYNCS.PHASECHK.TRANS64.TRYWAIT P5, [R86+URZ+0x19c90], R89 ;  /* 0x019c9059560075a7 */ /* 0x00106400080a017f */
[----:B-1----:R-:W-:Y:S05]  /*225e0*/  @!P5 NANOSLEEP.SYNCS 0x989680 ;  /* 0x009896800000d95d */ /* 0x002fea0003900000 */
[----:B------:R-:W1:Y:S02]  /*225f0*/  @!P5 SYNCS.PHASECHK.TRANS64 P5, [R86+URZ+0x19c90], R89 ;  /* 0x019c90595600d5a7 */ /* 0x000e6400080a007f */
[----:B-1----:R-:W-:Y:S05]  /*22600*/  @!P5 BRA `(.L_x_9069) ;  /* 0xfffffffc00f0d947 */ /* 0x002fea000383ffff */
[----:B------:R-:W-:Y:S05]  /*22610*/  BRA `(.L_x_9380) ;  /* 0xfffffe1c00a87947 */ /* 0x000fea000383ffff */
.L_x_9078:
[----:B0-----:R0:W1:Y:S02]  /*22620*/  SYNCS.PHASECHK.TRANS64.TRYWAIT P5, [R86+URZ+0x19c90], R89 ;  /* 0x019c9059560075a7 */ /* 0x00106400080a017f */
[----:B-1----:R-:W-:Y:S05]  /*22630*/  @!P5 NANOSLEEP.SYNCS 0x989680 ;  /* 0x009896800000d95d */ /* 0x002fea0003900000 */
[----:B------:R-:W1:Y:S02]  /*22640*/  @!P5 SYNCS.PHASECHK.TRANS64 P5, [R86+URZ+0x19c90], R89 ;  /* 0x019c90595600d5a7 */ /* 0x000e6400080a007f */
[----:B-1----:R-:W-:Y:S05]  /*22650*/  @!P5 BRA `(.L_x_9078) ;  /* 0xfffffffc00f0d947 */ /* 0x002fea000383ffff */
[----:B------:R-:W-:Y:S05]  /*22660*/  BRA `(.L_x_9381) ;  /* 0xfffffe3c00f47947 */ /* 0x000fea000383ffff */
.L_x_9082:
[----:B--2---:R2:W3:Y:S02]  /*22670*/  SYNCS.PHASECHK.TRANS64.TRYWAIT P5, [R86+URZ+0x19cb0], R89 ;  /* 0x019cb059560075a7 */ /* 0x0044e400080a017f */
[----:B---3--:R-:W-:Y:S05]  /*22680*/  @!P5 NANOSLEEP.SYNCS 0x989680 ;  /* 0x009896800000d95d */ /* 0x008fea0003900000 */
[----:B------:R-:W3:Y:S02]  /*22690*/  @!P5 SYNCS.PHASECHK.TRANS64 P5, [R86+URZ+0x19cb0], R89 ;  /* 0x019cb0595600d5a7 */ /* 0x000ee400080a007f */
[----:B---3--:R-:W-:Y:S05]  /*226a0*/  @!P5 BRA `(.L_x_9082) ;  /* 0xfffffffc00f0d947 */ /* 0x008fea000383ffff */
[----:B------:R-:W-:Y:S05]  /*226b0*/  BRA `(.L_x_9382) ;  /* 0xfffffe4000647947 */ /* 0x000fea000383ffff */
.L_x_9110:
[----:B------:R-:W-:Y:S01]  /*226c0*/  BSSY B1, `(.L_x_9383) ;  /* 0x0000007000017945 */ /* 0x000fe20003800000 */
[----:B------:R-:W-:Y:S02]  /*226d0*/  IMAD.MOV.U32 R12, RZ, RZ, RZ ;  /* 0x000000ffff0c7224 */ /* 0x000fe400078e00ff */
[----:B------:R-:W-:Y:S02]  /*226e0*/  IMAD.MOV.U32 R11, RZ, RZ, 0x1e1f ;  /* 0x00001e1fff0b7424 */ /* 0x000fe400078e00ff */
[----:B------:R-:W-:-:S07]  /*226f0*/  IMAD.MOV.U32 R15, RZ, RZ, -0x1 ;  /* 0xffffffffff0f7424 */ /* 0x000fce00078e00ff */
[----:B-----5:R-:W-:Y:S05]  /*22700*/  WARPSYNC.COLLECTIVE R15, `(.L_x_9384) ;  /* 0x000000000f087348 */ /* 0x020fea0003c00000 */
[----:B------:R0:W1:Y:S02]  /*22710*/  SHFL.IDX P6, R14, R13, R12, R11 ;  /* 0x0000000c0d0e7389 */ /* 0x00006400000c000b */
[----:B01---5:R-:W-:Y:S01]  /*22720*/  ENDCOLLECTIVE ;  /* 0x000000000000791b */ /* 0x023fe20003800000 */
.L_x_9384:
[----:B------:R-:W-:Y:S05]  /*22730*/  BSYNC B1 ;  /* 0x0000000000017941 */ /* 0x000fea0003800000 */
.L_x_9383:
[----:B------:R-:W-:Y:S05]  /*22740*/  BRA `(.L_x_9385) ;  /* 0xfffffe5800787947 */ /* 0x000fea000383ffff */
.L_x_9111:
        /* <DEDUP_REMOVED lines=8> */
.L_x_9387:
[----:B------:R-:W-:Y:S05]  /*227d0*/  BSYNC B1 ;  /* 0x0000000000017941 */ /* 0x000fea0003800000 */
.L_x_9386:
[----:B------:R-:W-:Y:S05]  /*227e0*/  BRA `(.L_x_9388) ;  /* 0xfffffe5800587947 */ /* 0x000fea000383ffff */
.L_x_9112:
        /* <DEDUP_REMOVED lines=8> */
.L_x_9390:
[----:B------:R-:W-:Y:S05]  /*22870*/  BSYNC B1 ;  /* 0x0000000000017941 */ /* 0x000fea0003800000 */
.L_x_9389:
[----:B------:R-:W-:Y:S05]  /*22880*/  BRA `(.L_x_9391) ;  /* 0xfffffe5800387947 */ /* 0x000fea000383ffff */
.L_x_9113:
        /* <DEDUP_REMOVED lines=8> */
.L_x_9393:
[----:B------:R-:W-:Y:S05]  /*22910*/  BSYNC B1 ;  /* 0x0000000000017941 */ /* 0x000fea0003800000 */
.L_x_9392:
[----:B------:R-:W-:Y:S05]  /*22920*/  BRA `(.L_x_9394) ;  /* 0xfffffe5800187947 */ /* 0x000fea000383ffff */
.L_x_9115:
[----:B0-----:R0:W1:Y:S02]  /*22930*/  SYNCS.PHASECHK.TRANS64.TRYWAIT P1, [R17+URZ+0x19c00], R6 ;  /* 0x019c0006110075a7 */ /* 0x001064000802017f */
[----:B-1----:R-:W-:Y:S05]  /*22940*/  @!P1 NANOSLEEP.SYNCS 0x989680 ;  /* 0x009896800000995d */ /* 0x002fea0003900000 */
[----:B------:R-:W1:Y:S02]  /*22950*/  @!P1 SYNCS.PHASECHK.TRANS64 P1, [R17+URZ+0x19c00], R6 ;  /* 0x019c0006110095a7 */ /* 0x000e64000802007f */
[----:B-1----:R-:W-:Y:S05]  /*22960*/  @!P1 BRA `(.L_x_9115) ;  /* 0xfffffffc00f09947 */ /* 0x002fea000383ffff */
[----:B------:R-:W-:Y:S05]  /*22970*/  BRA `(.L_x_9395) ;  /* 0xfffffe5800107947 */ /* 0x000fea000383ffff */
.L_x_9123:
[----:B------:R-:W-:Y:S01]  /*22980*/  BSSY B1, `(.L_x_9396) ;  /* 0x0000007000017945 */ /* 0x000fe20003800000 */
[----:B------:R-:W-:Y:S02]  /*22990*/  IMAD.MOV.U32 R12, RZ, RZ, RZ ;  /* 0x000000ffff0c7224 */ /* 0x000fe400078e00ff */
[----:B------:R-:W-:Y:S02]  /*229a0*/  IMAD.MOV.U32 R11, RZ, RZ, 0x1e1f ;  /* 0x00001e1fff0b7424 */ /* 0x000fe400078e00ff */
[----:B------:R-:W-:-:S07]  /*229b0*/  IMAD.MOV.U32 R15, RZ, RZ, -0x1 ;  /* 0xffffffffff0f7424 */ /* 0x000fce00078e00ff */
[----:B-----5:R-:W-:Y:S05]  /*229c0*/  WARPSYNC.COLLECTIVE R15, `(.L_x_9397) ;  /* 0x000000000f087348 */ /* 0x020fea0003c00000 */
[----:B------:R0:W1:Y:S02]  /*229d0*/  SHFL.IDX P6, R14, R13, R12, R11 ;  /* 0x0000000c0d0e7389 */ /* 0x00006400000c000b */
[----:B01---5:R-:W-:Y:S01]  /*229e0*/  ENDCOLLECTIVE ;  /* 0x000000000000791b */ /* 0x023fe20003800000 */
.L_x_9397:
[----:B------:R-:W-:Y:S05]  /*229f0*/  BSYNC B1 ;  /* 0x0000000000017941 */ /* 0x000fea0003800000 */
.L_x_9396:
[----:B------:R-:W-:Y:S05]  /*22a00*/  BRA `(.L_x_9398) ;  /* 0xfffffe7400407947 */ /* 0x000fea000383ffff */
.L_x_9124:
        /* <DEDUP_REMOVED lines=8> */
.L_x_9400:
[----:B------:R-:W-:Y:S05]  /*22a90*/  BSYNC B1 ;  /* 0x0000000000017941 */ /* 0x000fea0003800000 */
.L_x_9399:
[----:B------:R-:W-:Y:S05]  /*22aa0*/  BRA `(.L_x_9401) ;  /* 0xfffffe7400207947 */ /* 0x000fea000383ffff */
.L_x_9125:
        /* <DEDUP_REMOVED lines=8> */
.L_x_9403:
[----:B------:R-:W-:Y:S05]  /*22b30*/  BSYNC B1 ;  /* 0x0000000000017941 */ /* 0x000fea0003800000 */
.L_x_9402:
[----:B------:R-:W-:Y:S05]  /*22b40*/  BRA `(.L_x_9404) ;  /* 0xfffffe7400007947 */ /* 0x000fea000383ffff */
.L_x_9126:
        /* <DEDUP_REMOVED lines=8> */
.L_x_9406:
[----:B------:R-:W-:Y:S05]  /*22bd0*/  BSYNC B1 ;  /* 0x0000000000017941 */ /* 0x000fea0003800000 */
.L_x_9405:
[----:B------:R-:W-:Y:S05]  /*22be0*/  BRA `(.L_x_9407) ;  /* 0xfffffe7000e07947 */ /* 0x000fea000383ffff */
.L_x_9128:
[----:B0-----:R0:W1:Y:S02]  /*22bf0*/  SYNCS.PHASECHK.TRANS64.TRYWAIT P1, [R17+URZ+0x19c00], R10 ;  /* 0x019c000a110075a7 */ /* 0x001064000802017f */
[----:B-1----:R-:W-:Y:S05]  /*22c00*/  @!P1 NANOSLEEP.SYNCS 0x989680 ;  /* 0x009896800000995d */ /* 0x002fea0003900000 */
[----:B------:R-:W1:Y:S02]  /*22c10*/  @!P1 SYNCS.PHASECHK.TRANS64 P1, [R17+URZ+0x19c00], R10 ;  /* 0x019c000a110095a7 */ /* 0x000e64000802007f */
[----:B-1----:R-:W-:Y:S05]  /*22c20*/  @!P1 BRA `(.L_x_9128) ;  /* 0xfffffffc00f09947 */ /* 0x002fea000383ffff */
[----:B------:R-:W-:Y:S05]  /*22c30*/  BRA `(.L_x_9408) ;  /* 0xfffffe7000d87947 */ /* 0x000fea000383ffff */
.L_x_9134:
[----:B0-----:R0:W2:Y:S02]  /*22c40*/  SYNCS.PHASECHK.TRANS64.TRYWAIT P2, [R12+URZ+0x19c30], R3 ;  /* 0x019c30030c0075a7 */ /* 0x0010a4000804017f */
[----:B--2---:R-:W-:Y:S05]  /*22c50*/  @!P2 NANOSLEEP.SYNCS 0x989680 ;  /* 0x009896800000a95d */ /* 0x004fea0003900000 */
[----:B------:R-:W2:Y:S02]  /*22c60*/  @!P2 SYNCS.PHASECHK.TRANS64 P2, [R12+URZ+0x19c30], R3 ;  /* 0x019c30030c00a5a7 */ /* 0x000ea4000804007f */
[----:B--2---:R-:W-:Y:S05]  /*22c70*/  @!P2 BRA `(.L_x_9134) ;  /* 0xfffffffc00f0a947 */ /* 0x004fea000383ffff */
[----:B------:R-:W-:Y:S05]  /*22c80*/  BRA `(.L_x_9133) ;  /* 0xfffffe9400507947 */ /* 0x000fea000383ffff */
.L_x_9154:
[----:B-1----:R1:W2:Y:S02]  /*22c90*/  SYNCS.PHASECHK.TRANS64.TRYWAIT P2, [R13+URZ+0x19c30], R14 ;  /* 0x019c300e0d0075a7 */ /* 0x0022a4000804017f */
[----:B--2---:R-:W-:Y:S05]  /*22ca0*/  @!P2 NANOSLEEP.SYNCS 0x989680 ;  /* 0x009896800000a95d */ /* 0x004fea0003900000 */
[----:B------:R-:W2:Y:S02]  /*22cb0*/  @!P2 SYNCS.PHASECHK.TRANS64 P2, [R13+URZ+0x19c30], R14 ;  /* 0x019c300e0d00a5a7 */ /* 0x000ea4000804007f */
[----:B--2---:R-:W-:Y:S05]  /*22cc0*/  @!P2 BRA `(.L_x_9154) ;  /* 0xfffffffc00f0a947 */ /* 0x004fea000383ffff */
[----:B------:R-:W-:Y:S05]  /*22cd0*/  BRA `(.L_x_9153) ;  /* 0xfffffecc00e47947 */ /* 0x000fea000383ffff */
.L_x_9159:
[----:B-1----:R1:W2:Y:S02]  /*22ce0*/  SYNCS.PHASECHK.TRANS64.TRYWAIT P2, [R22+URZ+0x19c50], R14 ;  /* 0x019c500e160075a7 */ /* 0x0022a4000804017f */
[----:B--2---:R-:W-:Y:S05]  /*22cf0*/  @!P2 NANOSLEEP.SYNCS 0x989680 ;  /* 0x009896800000a95d */ /* 0x004fea0003900000 */
[----:B------:R-:W2:Y:S02]  /*22d00*/  @!P2 SYNCS.PHASECHK.TRANS64 P2, [R22+URZ+0x19c50], R14 ;  /* 0x019c500e1600a5a7 */ /* 0x000ea4000804007f */
[----:B--2---:R-:W-:Y:S05]  /*22d10*/  @!P2 BRA `(.L_x_9159) ;  /* 0xfffffffc00f0a947 */ /* 0x004fea000383ffff */
[----:B------:R-:W-:Y:S05]  /*22d20*/  BRA `(.L_x_9158) ;  /* 0xfffffed000647947 */ /* 0x000fea000383ffff */
.L_x_9180:
[----:B--2---:R2:W3:Y:S02]  /*22d30*/  SYNCS.PHASECHK.TRANS64.TRYWAIT P2, [R5+URZ+0x19c30], R12 ;  /* 0x019c300c050075a7 */ /* 0x0044e4000804017f */
[----:B---3--:R-:W-:Y:S05]  /*22d40*/  @!P2 NANOSLEEP.SYNCS 0x989680 ;  /* 0x009896800000a95d */ /* 0x008fea0003900000 */
[----:B------:R-:W3:Y:S02]  /*22d50*/  @!P2 SYNCS.PHASECHK.TRANS64 P2, [R5+URZ+0x19c30], R12 ;  /* 0x019c300c0500a5a7 */ /* 0x000ee4000804007f */
[----:B---3--:R-:W-:Y:S05]  /*22d60*/  @!P2 BRA `(.L_x_9180) ;  /* 0xfffffffc00f0a947 */ /* 0x008fea000383ffff */
[----:B------:R-:W-:Y:S05]  /*22d70*/  BRA `(.L_x_9179) ;  /* 0xffffff0800247947 */ /* 0x000fea000383ffff */
.L_x_9185:
[----:B-1----:R1:W2:Y:S02]  /*22d80*/  SYNCS.PHASECHK.TRANS64.TRYWAIT P2, [R152+URZ+0x19c50], R5 ;  /* 0x019c5005980075a7 */ /* 0x0022a4000804017f */
[----:B--2---:R-:W-:Y:S05]  /*22d90*/  @!P2 NANOSLEEP.SYNCS 0x989680 ;  /* 0x009896800000a95d */ /* 0x004fea0003900000 */
[----:B------:R-:W2:Y:S02]  /*22da0*/  @!P2 SYNCS.PHASECHK.TRANS64 P2, [R152+URZ+0x19c50], R5 ;  /* 0x019c50059800a5a7 */ /* 0x000ea4000804007f */
[----:B--2---:R-:W-:Y:S05]  /*22db0*/  @!P2 BRA `(.L_x_9185) ;  /* 0xfffffffc00f0a947 */ /* 0x004fea000383ffff */
[----:B------:R-:W-:Y:S05]  /*22dc0*/  BRA `(.L_x_9184) ;  /* 0xffffff0800a47947 */ /* 0x000fea000383ffff */
.L_x_9194:
[----:B--2---:R2:W3:Y:S02]  /*22dd0*/  SYNCS.PHASECHK.TRANS64.TRYWAIT P2, [R5+URZ+0x19c30], R12 ;  /* 0x019c300c050075a7 */ /* 0x0044e4000804017f */
[----:B---3--:R-:W-:Y:S05]  /*22de0*/  @!P2 NANOSLEEP.SYNCS 0x989680 ;  /* 0x009896800000a95d */ /* 0x008fea0003900000 */
[----:B------:R-:W3:Y:S02]  /*22df0*/  @!P2 SYNCS.PHASECHK.TRANS64 P2, [R5+URZ+0x19c30], R12 ;  /* 0x019c300c0500a5a7 */ /* 0x000ee4000804007f */
[----:B---3--:R-:W-:Y:S05]  /*22e00*/  @!P2 BRA `(.L_x_9194) ;  /* 0xfffffffc00f0a947 */ /* 0x008fea000383ffff */
[----:B------:R-:W-:Y:S05]  /*22e10*/  BRA `(.L_x_9193) ;  /* 0xffffff2c007c7947 */ /* 0x000fea000383ffff */
.L_x_9199:
[----:B-1----:R1:W2:Y:S02]  /*22e20*/  SYNCS.PHASECHK.TRANS64.TRYWAIT P2, [R154+URZ+0x19c50], R12 ;  /* 0x019c500c9a0075a7 */ /* 0x0022a4000804017f */
[----:B--2---:R-:W-:Y:S05]  /*22e30*/  @!P2 NANOSLEEP.SYNCS 0x989680 ;  /* 0x009896800000a95d */ /* 0x004fea0003900000 */
[----:B------:R-:W2:Y:S02]  /*22e40*/  @!P2 SYNCS.PHASECHK.TRANS64 P2, [R154+URZ+0x19c50], R12 ;  /* 0x019c500c9a00a5a7 */ /* 0x000ea4000804007f */
[----:B--2---:R-:W-:Y:S05]  /*22e50*/  @!P2 BRA `(.L_x_9199) ;  /* 0xfffffffc00f0a947 */ /* 0x004fea000383ffff */
[----:B------:R-:W-:Y:S05]  /*22e60*/  BRA `(.L_x_9198) ;  /* 0xffffff2c00fc7947 */ /* 0x000fea000383ffff */
.L_x_9214:
[----:B---3--:R3:W4:Y:S02]  /*22e70*/  SYNCS.PHASECHK.TRANS64.TRYWAIT P1, [R2+URZ+0x19c50], R7 ;  /* 0x019c5007020075a7 */ /* 0x008724000802017f */
[----:B----4-:R-:W-:Y:S05]  /*22e80*/  @!P1 NANOSLEEP.SYNCS 0x989680 ;  /* 0x009896800000995d */ /* 0x010fea0003900000 */
[----:B------:R-:W4:Y:S02]  /*22e90*/  @!P1 SYNCS.PHASECHK.TRANS64 P1, [R2+URZ+0x19c50], R7 ;  /* 0x019c5007020095a7 */ /* 0x000f24000802007f */
[----:B----4-:R-:W-:Y:S05]  /*22ea0*/  @!P1 BRA `(.L_x_9214) ;  /* 0xfffffffc00f09947 */ /* 0x010fea000383ffff */
[----:B------:R-:W-:Y:S05]  /*22eb0*/  BRA `(.L_x_9213) ;  /* 0xffffff6000e07947 */ /* 0x000fea000383ffff */
.L_x_9251:
[----:B------:R-:W0:Y:S01]  /*22ec0*/  S2R R11, SR_TID.X ;  /* 0x00000000000b7919 */ /* 0x000e220000002100 */
[----:B------:R-:W-:Y:S01]  /*22ed0*/  BSSY B1, `(.L_x_9409) ;  /* 0x000000a000017945 */ /* 0x000fe20003800000 */
[----:B------:R-:W-:Y:S02]  /*22ee0*/  IMAD.MOV.U32 R12, RZ, RZ, RZ ;  /* 0x000000ffff0c7224 */ /* 0x000fe400078e00ff */
[----:B------:R-:W-:Y:S01]  /*22ef0*/  IMAD.MOV.U32 R15, RZ, RZ, -0x1 ;  /* 0xffffffffff0f7424 */ /* 0x000fe200078e00ff */
[----:B0-----:R-:W-:-:S04]  /*22f00*/  SHF.R.U32.HI R11, RZ, 0x5, R11 ;  /* 0x00000005ff0b7819 */ /* 0x001fc8000001160b */
[----:B------:R-:W-:-:S05]  /*22f10*/  LOP3.LUT R11, R11, 0x3, RZ, 0xc0, !PT ;  /* 0x000000030b0b7812 */ /* 0x000fca00078ec0ff */
[----:B------:R-:W-:Y:S02]  /*22f20*/  IMAD.MOV.U32 R13, RZ, RZ, R11 ;  /* 0x000000ffff0d7224 */ /* 0x000fe400078e000b */
[----:B------:R-:W-:-:S07]  /*22f30*/  IMAD.MOV.U32 R11, RZ, RZ, 0x1f ;  /* 0x0000001fff0b7424 */ /* 0x000fce00078e00ff */
[----:B------:R-:W-:Y:S05]  /*22f40*/  WARPSYNC.COLLECTIVE R15, `(.L_x_9410) ;  /* 0x000000000f087348 */ /* 0x000fea0003c00000 */
[----:B------:R0:W1:Y:S02]  /*22f50*/  SHFL.IDX P6, R14, R13, R12, R11 ;  /* 0x0000000c0d0e7389 */ /* 0x00006400000c000b */
[----:B01----:R-:W-:Y:S01]  /*22f60*/  ENDCOLLECTIVE ;  /* 0x000000000000791b */ /* 0x003fe20003800000 */
.L_x_9410:
[----:B------:R-:W-:Y:S05]  /*22f70*/  BSYNC B1 ;  /* 0x0000000000017941 */ /* 0x000fea0003800000 */
.L_x_9409:
[----:B------:R-:W-:Y:S05]  /*22f80*/  BRA `(.L_x_9411) ;  /* 0xffffffa000807947 */ /* 0x000fea000383ffff */
.L_x_9253:
[----:B------:R-:W-:Y:S01]  /*22f90*/  BSSY B1, `(.L_x_9412) ;  /* 0x0000006000017945 */ /* 0x000fe20003800000 */
[----:B------:R-:W-:-:S07]  /*22fa0*/  IMAD.MOV.U32 R15, RZ, RZ, -0x1 ;  /* 0xffffffffff0f7424 */ /* 0x000fce00078e00ff */
[----:B0-----:R-:W-:Y:S05]  /*22fb0*/  WARPSYNC.COLLECTIVE R15, `(.L_x_9413) ;  /* 0x000000000f0c7348 */ /* 0x001fea0003c00000 */
[----:B------:R-:W-:Y:S02]  /*22fc0*/  ELECT P6, UR62, PT ;  /* 0x00000000003e782f */ /* 0x000fe400038c0000 */
[----:B------:R-:W-:Y:S01]  /*22fd0*/  MOV R14, UR62 ;  /* 0x0000003e000e7c02 */ /* 0x000fe20008000f00 */
[----:B0-----:R-:W-:Y:S10]  /*22fe0*/  ENDCOLLECTIVE ;  /* 0x000000000000791b */ /* 0x001ff40003800000 */
.L_x_9413:
[----:B------:R-:W-:Y:S05]  /*22ff0*/  BSYNC B1 ;  /* 0x0000000000017941 */ /* 0x000fea0003800000 */
.L_x_9412:
[----:B------:R-:W-:Y:S05]  /*23000*/  BRA `(.L_x_9252) ;  /* 0xffffffa000787947 */ /* 0x000fea000383ffff */
.L_x_9255:
[----:B0-----:R0:W1:Y:S02]  /*23010*/  SYNCS.PHASECHK.TRANS64.TRYWAIT P0, [R13+URZ+0x19c20], R8 ;  /* 0x019c20080d0075a7 */ /* 0x001064000800017f */
[----:B-1----:R-:W-:Y:S05]  /*23020*/  @!P0 NANOSLEEP.SYNCS 0x989680 ;  /* 0x009896800000895d */ /* 0x002fea0003900000 */
[----:B------:R-:W1:Y:S02]  /*23030*/  @!P0 SYNCS.PHASECHK.TRANS64 P0, [R13+URZ+0x19c20], R8 ;  /* 0x019c20080d0085a7 */ /* 0x000e64000800007f */
[----:B-1----:R-:W-:Y:S05]  /*23040*/  @!P0 BRA `(.L_x_9255) ;  /* 0xfffffffc00f08947 */ /* 0x002fea000383ffff */
[----:B------:R-:W-:Y:S05]  /*23050*/  BRA `(.L_x_9414) ;  /* 0xffffffa000947947 */ /* 0x000fea000383ffff */
.L_x_9259:
[----:B-1----:R1:W2:Y:S02]  /*23060*/  SYNCS.PHASECHK.TRANS64.TRYWAIT P0, [R11+URZ+0x19ca0], R14 ;  /* 0x019ca00e0b0075a7 */ /* 0x0022a4000800017f */
[----:B--2---:R-:W-:Y:S05]  /*23070*/  @!P0 NANOSLEEP.SYNCS 0x989680 ;  /* 0x009896800000895d */ /* 0x004fea0003900000 */
[----:B------:R-:W2:Y:S02]  /*23080*/  @!P0 SYNCS.PHASECHK.TRANS64 P0, [R11+URZ+0x19ca0], R14 ;  /* 0x019ca00e0b0085a7 */ /* 0x000ea4000800007f */
[----:B--2---:R-:W-:Y:S05]  /*23090*/  @!P0 BRA `(.L_x_9259) ;  /* 0xfffffffc00f08947 */ /* 0x004fea000383ffff */
[----:B------:R-:W-:Y:S05]  /*230a0*/  BRA `(.L_x_9415) ;  /* 0xffffffa000ac7947 */ /* 0x000fea000383ffff */
.L_x_9266:
[----:B0-----:R0:W2:Y:S02]  /*230b0*/  SYNCS.PHASECHK.TRANS64.TRYWAIT P0, [R11+URZ+0x19cc0], R14 ;  /* 0x019cc00e0b0075a7 */ /* 0x0010a4000800017f */
[----:B--2---:R-:W-:Y:S05]  /*230c0*/  @!P0 NANOSLEEP.SYNCS 0x989680 ;  /* 0x009896800000895d */ /* 0x004fea0003900000 */
[----:B------:R-:W2:Y:S02]  /*230d0*/  @!P0 SYNCS.PHASECHK.TRANS64 P0, [R11+URZ+0x19cc0], R14 ;  /* 0x019cc00e0b0085a7 */ /* 0x000ea4000800007f */
[----:B--2---:R-:W-:Y:S05]  /*230e0*/  @!P0 BRA `(.L_x_9266) ;  /* 0xfffffffc00f08947 */ /* 0x004fea000383ffff */
[----:B------:R-:W-:Y:S05]  /*230f0*/  BRA `(.L_x_9416) ;  /* 0xffffffa400a87947 */ /* 0x000fea000383ffff */
.L_x_9275:
[----:B-1----:R1:W2:Y:S02]  /*23100*/  SYNCS.PHASECHK.TRANS64.TRYWAIT P1, [R11+URZ+0x19ca0], R10 ;  /* 0x019ca00a0b0075a7 */ /* 0x0022a4000802017f */
[----:B--2---:R-:W-:Y:S05]  /*23110*/  @!P1 NANOSLEEP.SYNCS 0x989680 ;  /* 0x009896800000995d */ /* 0x004fea0003900000 */
[----:B------:R-:W2:Y:S02]  /*23120*/  @!P1 SYNCS.PHASECHK.TRANS64 P1, [R11+URZ+0x19ca0], R10 ;  /* 0x019ca00a0b0095a7 */ /* 0x000ea4000802007f */
[----:B--2---:R-:W-:Y:S05]  /*23130*/  @!P1 BRA `(.L_x_9275) ;  /* 0xfffffffc00f09947 */ /* 0x004fea000383ffff */
[----:B------:R-:W-:Y:S05]  /*23140*/  BRA `(.L_x_9417) ;  /* 0xffffffa800e07947 */ /* 0x000fea000383ffff */
.L_x_9282:
[----:B0-----:R0:W2:Y:S02]  /*23150*/  SYNCS.PHASECHK.TRANS64.TRYWAIT P1, [R11+URZ+0x19cc0], R10 ;  /* 0x019cc00a0b0075a7 */ /* 0x0010a4000802017f */
[----:B--2---:R-:W-:Y:S05]  /*23160*/  @!P1 NANOSLEEP.SYNCS 0x989680 ;  /* 0x009896800000995d */ /* 0x004fea0003900000 */
[----:B------:R-:W2:Y:S02]  /*23170*/  @!P1 SYNCS.PHASECHK.TRANS64 P1, [R11+URZ+0x19cc0], R10 ;  /* 0x019cc00a0b0095a7 */ /* 0x000ea4000802007f */
[----:B--2---:R-:W-:Y:S05]  /*23180*/  @!P1 BRA `(.L_x_9282) ;  /* 0xfffffffc00f09947 */ /* 0x004fea000383ffff */
[----:B------:R-:W-:Y:S05]  /*23190*/  BRA `(.L_x_9418) ;  /* 0xffffffac00d87947 */ /* 0x000fea000383ffff */
.L_x_9307:
[----:B-1----:R-:W1:Y:S01]  /*231a0*/  S2R R6, SR_TID.X ;  /* 0x0000000000067919 */ /* 0x002e620000002100 */
[----:B------:R-:W-:Y:S01]  /*231b0*/  BSSY B0, `(.L_x_9419) ;  /* 0x000000a000007945 */ /* 0x000fe20003800000 */
[----:B------:R-:W-:Y:S02]  /*231c0*/  IMAD.MOV.U32 R12, RZ, RZ, RZ ;  /* 0x000000ffff0c7224 */ /* 0x000fe400078e00ff */
[----:B------:R-:W-:Y:S02]  /*231d0*/  IMAD.MOV.U32 R11, RZ, RZ, 0x1f ;  /* 0x0000001fff0b7424 */ /* 0x000fe400078e00ff */
[----:B------:R-:W-:Y:S01]  /*231e0*/  IMAD.MOV.U32 R15, RZ, RZ, -0x1 ;  /* 0xffffffffff0f7424 */ /* 0x000fe200078e00ff */
[----:B-1----:R-:W-:-:S04]  /*231f0*/  SHF.R.U32.HI R6, RZ, 0x5, R6 ;  /* 0x00000005ff067819 */ /* 0x002fc80000011606 */
[----:B------:R-:W-:-:S05]  /*23200*/  LOP3.LUT R6, R6, 0x3, RZ, 0xc0, !PT ;  /* 0x0000000306067812 */ /* 0x000fca00078ec0ff */
[----:B0-----:R-:W-:-:S07]  /*23210*/  IMAD.MOV.U32 R13, RZ, RZ, R6 ;  /* 0x000000ffff0d7224 */ /* 0x001fce00078e0006 */
[----:B------:R-:W-:Y:S05]  /*23220*/  WARPSYNC.COLLECTIVE R15, `(.L_x_9420) ;  /* 0x000000000f087348 */ /* 0x000fea0003c00000 */
[----:B------:R0:W1:Y:S02]  /*23230*/  SHFL.IDX P6, R14, R13, R12, R11 ;  /* 0x0000000c0d0e7389 */ /* 0x00006400000c000b */
[----:B01----:R-:W-:Y:S01]  /*23240*/  ENDCOLLECTIVE ;  /* 0x000000000000791b */ /* 0x003fe20003800000 */
.L_x_9420:
[----:B------:R-:W-:Y:S05]  /*23250*/  BSYNC B0 ;  /* 0x0000000000007941 */ /* 0x000fea0003800000 */
.L_x_9419:
[----:B------:R-:W-:Y:S05]  /*23260*/  BRA `(.L_x_9421) ;  /* 0xffffffc0005c7947 */ /* 0x000fea000383ffff */
.L_x_9309:
[----:B------:R-:W-:Y:S01]  /*23270*/  BSSY B0, `(.L_x_9422) ;  /* 0x0000006000007945 */ /* 0x000fe20003800000 */
[----:B------:R-:W-:-:S07]  /*23280*/  IMAD.MOV.U32 R15, RZ, RZ, -0x1 ;  /* 0xffffffffff0f7424 */ /* 0x000fce00078e00ff */
[----:B01----:R-:W-:Y:S05]  /*23290*/  WARPSYNC.COLLECTIVE R15, `(.L_x_9423) ;  /* 0x000000000f0c7348 */ /* 0x003fea0003c00000 */
[----:B------:R-:W-:Y:S02]  /*232a0*/  ELECT P6, UR62, PT ;  /* 0x00000000003e782f */ /* 0x000fe400038c0000 */
[----:B------:R-:W-:Y:S01]  /*232b0*/  MOV R14, UR62 ;  /* 0x0000003e000e7c02 */ /* 0x000fe20008000f00 */
[----:B01----:R-:W-:Y:S10]  /*232c0*/  ENDCOLLECTIVE ;  /* 0x000000000000791b */ /* 0x003ff40003800000 */
.L_x_9423:
[----:B------:R-:W-:Y:S05]  /*232d0*/  BSYNC B0 ;  /* 0x0000000000007941 */ /* 0x000fea0003800000 */
.L_x_9422:
[----:B------:R-:W-:Y:S05]  /*232e0*/  BRA `(.L_x_9424) ;  /* 0xffffffc000547947 */ /* 0x000fea000383ffff */
.L_x_9312:
[----:B0-----:R0:W1:Y:S02]  /*232f0*/  SYNCS.PHASECHK.TRANS64.TRYWAIT P2, [R6+URZ+0x19c80], R5 ;  /* 0x019c8005060075a7 */ /* 0x001064000804017f */
[----:B-1----:R-:W-:Y:S05]  /*23300*/  @!P2 NANOSLEEP.SYNCS 0x989680 ;  /* 0x009896800000a95d */ /* 0x002fea0003900000 */
[----:B------:R-:W1:Y:S02]  /*23310*/  @!P2 SYNCS.PHASECHK.TRANS64 P2, [R6+URZ+0x19c80], R5 ;  /* 0x019c80050600a5a7 */ /* 0x000e64000804007f */
[----:B-1----:R-:W-:Y:S05]  /*23320*/  @!P2 BRA `(.L_x_9312) ;  /* 0xfffffffc00f0a947 */ /* 0x002fea000383ffff */
[----:B------:R-:W-:Y:S05]  /*23330*/  BRA `(.L_x_9425) ;  /* 0xffffffc000bc7947 */ /* 0x000fea000383ffff */
.L_x_9314:
[----:B-1----:R1:W2:Y:S02]  /*23340*/  SYNCS.PHASECHK.TRANS64.TRYWAIT P2, [R6+URZ+0x19c40], R5 ;  /* 0x019c4005060075a7 */ /* 0x0022a4000804017f */
[----:B--2---:R-:W-:Y:S05]  /*23350*/  @!P2 NANOSLEEP.SYNCS 0x989680 ;  /* 0x009896800000a95d */ /* 0x004fea0003900000 */
[----:B------:R-:W2:Y:S02]  /*23360*/  @!P2 SYNCS.PHASECHK.TRANS64 P2, [R6+URZ+0x19c40], R5 ;  /* 0x019c40050600a5a7 */ /* 0x000ea4000804007f */
[----:B--2---:R-:W-:Y:S05]  /*23370*/  @!P2 BRA `(.L_x_9314) ;  /* 0xfffffffc00f0a947 */ /* 0x004fea000383ffff */
[----:B------:R-:W-:Y:S05]  /*23380*/  BRA `(.L_x_9426) ;  /* 0xffffffc400387947 */ /* 0x000fea000383ffff */
.L_x_9317:
[----:B--2---:R2:W3:Y:S02]  /*23390*/  SYNCS.PHASECHK.TRANS64.TRYWAIT P0, [R29+URZ+0x19c20], R4 ;  /* 0x019c20041d0075a7 */ /* 0x0044e4000800017f */
[----:B---3--:R-:W-:Y:S05]  /*233a0*/  @!P0 NANOSLEEP.SYNCS 0x989680 ;  /* 0x009896800000895d */ /* 0x008fea0003900000 */
[----:B------:R-:W3:Y:S02]  /*233b0*/  @!P0 SYNCS.PHASECHK.TRANS64 P0, [R29+URZ+0x19c20], R4 ;  /* 0x019c20041d0085a7 */ /* 0x000ee4000800007f */
[----:B---3--:R-:W-:Y:S05]  /*233c0*/  @!P0 BRA `(.L_x_9317) ;  /* 0xfffffffc00f08947 */ /* 0x008fea000383ffff */
[----:B------:R-:W-:Y:S05]  /*233d0*/  BRA `(.L_x_9427) ;  /* 0xffffffc800587947 */ /* 0x000fea000383ffff */
.L_x_9323:
[----:B0-----:R0:W1:Y:S02]  /*233e0*/  SYNCS.PHASECHK.TRANS64.TRYWAIT P0, [R5+URZ+0x19c80], R4 ;  /* 0x019c8004050075a7 */ /* 0x001064000800017f */
[----:B-1----:R-:W-:Y:S05]  /*233f0*/  @!P0 NANOSLEEP.SYNCS 0x989680 ;  /* 0x009896800000895d */ /* 0x002fea0003900000 */
[----:B------:R-:W1:Y:S02]  /*23400*/  @!P0 SYNCS.PHASECHK.TRANS64 P0, [R5+URZ+0x19c80], R4 ;  /* 0x019c8004050085a7 */ /* 0x000e64000800007f */
[----:B-1----:R-:W-:Y:S05]  /*23410*/  @!P0 BRA `(.L_x_9323) ;  /* 0xfffffffc00f08947 */ /* 0x002fea000383ffff */
[----:B------:R-:W-:Y:S05]  /*23420*/  BRA `(.L_x_9428) ;  /* 0xffffffc800fc7947 */ /* 0x000fea000383ffff */
.L_x_9330:
[----:B-1----:R1:W2:Y:S02]  /*23430*/  SYNCS.PHASECHK.TRANS64.TRYWAIT P0, [R5+URZ+0x19c40], R4 ;  /* 0x019c4004050075a7 */ /* 0x0022a4000800017f */
[----:B--2---:R-:W-:Y:S05]  /*23440*/  @!P0 NANOSLEEP.SYNCS 0x989680 ;  /* 0x009896800000895d */ /* 0x004fea0003900000 */
[----:B------:R-:W2:Y:S02]  /*23450*/  @!P0 SYNCS.PHASECHK.TRANS64 P0, [R5+URZ+0x19c40], R4 ;  /* 0x019c4004050085a7 */ /* 0x000ea4000800007f */
[----:B--2---:R-:W-:Y:S05]  /*23460*/  @!P0 BRA `(.L_x_9330) ;  /* 0xfffffffc00f08947 */ /* 0x004fea000383ffff */
[----:B------:R-:W-:Y:S05]  /*23470*/  BRA `(.L_x_9429) ;  /* 0xffffffcc00f87947 */ /* 0x000fea000383ffff */
.L_x_9338:
[----:B0-----:R0:W1:Y:S02]  /*23480*/  SYNCS.PHASECHK.TRANS64.TRYWAIT P2, [R13+URZ+0x19c70], R3 ;  /* 0x019c70030d0075a7 */ /* 0x001064000804017f */
[----:B-1----:R-:W-:Y:S05]  /*23490*/  @!P2 NANOSLEEP.SYNCS 0x989680 ;  /* 0x009896800000a95d */ /* 0x002fea0003900000 */
[----:B------:R-:W1:Y:S02]  /*234a0*/  @!P2 SYNCS.PHASECHK.TRANS64 P2, [R13+URZ+0x19c70], R3 ;  /* 0x019c70030d00a5a7 */ /* 0x000e64000804007f */
[----:B-1----:R-:W-:Y:S05]  /*234b0*/  @!P2 BRA `(.L_x_9338) ;  /* 0xfffffffc00f0a947 */ /* 0x002fea000383ffff */
[----:B------:R-:W-:Y:S05]  /*234c0*/  BRA `(.L_x_9430) ;  /* 0xffffffd4000c7947 */ /* 0x000fea000383ffff */
.L_x_9340:
[----:B0-----:R0:W1:Y:S02]  /*234d0*/  SYNCS.PHASECHK.TRANS64.TRYWAIT P2, [R13+URZ+0x19c60], R4 ;  /* 0x019c60040d0075a7 */ /* 0x001064000804017f */
[----:B-1----:R-:W-:Y:S05]  /*234e0*/  @!P2 NANOSLEEP.SYNCS 0x989680 ;  /* 0x009896800000a95d */ /* 0x002fea0003900000 */
[----:B------:R-:W1:Y:S02]  /*234f0*/  @!P2 SYNCS.PHASECHK.TRANS64 P2, [R13+URZ+0x19c60], R4 ;  /* 0x019c60040d00a5a7 */ /* 0x000e64000804007f */
[----:B-1----:R-:W-:Y:S05]  /*23500*/  @!P2 BRA `(.L_x_9340) ;  /* 0xfffffffc00f0a947 */ /* 0x002fea000383ffff */
[----:B------:R-:W-:Y:S05]  /*23510*/  BRA `(.L_x_9431) ;  /* 0xffffffd400147947 */ /* 0x000fea000383ffff */
.L_x_9347:
[----:B-1----:R1:W3:Y:S02]  /*23520*/  SYNCS.PHASECHK.TRANS64.TRYWAIT P0, [R0+URZ+0x19c70], R3 ;  /* 0x019c7003000075a7 */ /* 0x0022e4000800017f */
[----:B---3--:R-:W-:Y:S05]  /*23530*/  @!P0 NANOSLEEP.SYNCS 0x989680 ;  /* 0x009896800000895d */ /* 0x008fea0003900000 */
[----:B------:R-:W3:Y:S02]  /*23540*/  @!P0 SYNCS.PHASECHK.TRANS64 P0, [R0+URZ+0x19c70], R3 ;  /* 0x019c7003000085a7 */ /* 0x000ee4000800007f */
[----:B---3--:R-:W-:Y:S05]  /*23550*/  @!P0 BRA `(.L_x_9347) ;  /* 0xfffffffc00f08947 */ /* 0x008fea000383ffff */
[----:B------:R-:W-:Y:S05]  /*23560*/  BRA `(.L_x_9432) ;  /* 0xffffffd800a87947 */ /* 0x000fea000383ffff */
.L_x_9349:
[----:B-1----:R1:W3:Y:S02]  /*23570*/  SYNCS.PHASECHK.TRANS64.TRYWAIT P0, [R0+URZ+0x19c60], R3 ;  /* 0x019c6003000075a7 */ /* 0x0022e4000800017f */
[----:B---3--:R-:W-:Y:S05]  /*23580*/  @!P0 NANOSLEEP.SYNCS 0x989680 ;  /* 0x009896800000895d */ /* 0x008fea0003900000 */
[----:B------:R-:W3:Y:S02]  /*23590*/  @!P0 SYNCS.PHASECHK.TRANS64 P0, [R0+URZ+0x19c60], R3 ;  /* 0x019c6003000085a7 */ /* 0x000ee4000800007f */
[----:B---3--:R-:W-:Y:S05]  /*235a0*/  @!P0 BRA `(.L_x_9349) ;  /* 0xfffffffc00f08947 */ /* 0x008fea000383ffff */
[----:B------:R-:W-:Y:S05]  /*235b0*/  BRA `(.L_x_9433) ;  /* 0xffffffd800ac7947 */ /* 0x000fea000383ffff */
.L_x_9353:
[----:B------:R-:W-:Y:S01]  /*235c0*/  BSSY B0, `(.L_x_9434) ;  /* 0x0000008000007945 */ /* 0x000fe20003800000 */
[----:B0-----:R-:W-:Y:S02]  /*235d0*/  IMAD.MOV.U32 R13, RZ, RZ, R24 ;  /* 0x000000ffff0d7224 */ /* 0x001fe400078e0018 */
[----:B------:R-:W-:Y:S02]  /*235e0*/  IMAD.MOV.U32 R12, RZ, RZ, RZ ;  /* 0x000000ffff0c7224 */ /* 0x000fe400078e00ff */
[----:B------:R-:W-:Y:S02]  /*235f0*/  IMAD.MOV.U32 R11, RZ, RZ, 0x1f ;  /* 0x0000001fff0b7424 */ /* 0x000fe400078e00ff */
[----:B------:R-:W-:-:S07]  /*23600*/  IMAD.MOV.U32 R15, RZ, RZ, -0x1 ;  /* 0xffffffffff0f7424 */ /* 0x000fce00078e00ff */
[----:B-1----:R-:W-:Y:S05]  /*23610*/  WARPSYNC.COLLECTIVE R15, `(.L_x_9435) ;  /* 0x000000000f087348 */ /* 0x002fea0003c00000 */
[----:B------:R0:W2:Y:S02]  /*23620*/  SHFL.IDX P6, R14, R13, R12, R11 ;  /* 0x0000000c0d0e7389 */ /* 0x0000a400000c000b */
[----:B012---:R-:W-:Y:S01]  /*23630*/  ENDCOLLECTIVE ;  /* 0x000000000000791b */ /* 0x007fe20003800000 */
.L_x_9435:
[----:B------:R-:W-:Y:S05]  /*23640*/  BSYNC B0 ;  /* 0x0000000000007941 */ /* 0x000fea0003800000 */
.L_x_9434:
        /* <DEDUP_REMOVED lines=9> */
.L_x_9436:
        /* <DEDUP_REMOVED lines=18> */
.L_x_9437:
[----:B------:R-:W-:Y:S01]  /*23800*/  IMAD.MOV.U32 R12, RZ, RZ, 0x2 ;  /* 0x00000002ff0c7424 */ /* 0x000fe200078e00ff */
[----:B------:R-:W-:-:S05]  /*23810*/  SEL R5, R14, RZ, P1 ;  /* 0x000000ff0e057207 */ /* 0x000fca0000800000 */
[----:B------:R-:W-:-:S04]  /*23820*/  IMAD.IADD R4, R2, 0x1, R5 ;  /* 0x0000000102047824 */ /* 0x000fc800078e0205 */
[----:B------:R-:W-:-:S07]  /*23830*/  IMAD.MOV.U32 R13, RZ, RZ, R4 ;  /* 0x000000ffff0d7224 */ /* 0x000fce00078e0004 */
[----:B------:R-:W-:Y:S05]  /*23840*/  WARPSYNC.COLLECTIVE R15, `(.L_x_9438) ;  /* 0x000000000f087348 */ /* 0x000fea0003c00000 */
[----:B------:R0:W1:Y:S02]  /*23850*/  SHFL.UP P6, R14, R13, R12, R11 ;  /* 0x0400000c0d0e7389 */ /* 0x00006400000c000b */
[----:B01----:R-:W-:Y:S01]  /*23860*/  ENDCOLLECTIVE ;  /* 0x000000000000791b */ /* 0x003fe20003800000 */
.L_x_9438:
[----:B------:R-:W-:Y:S01]  /*23870*/  IMAD.MOV.U32 R12, RZ, RZ, 0x4 ;  /* 0x00000004ff0c7424 */ /* 0x000fe200078e00ff */
[----:B------:R-:W-:-:S05]  /*23880*/  SEL R5, R14, RZ, P2 ;  /* 0x000000ff0e057207 */ /* 0x000fca0001000000 */
[----:B------:R-:W-:-:S04]  /*23890*/  IMAD.IADD R5, R4, 0x1, R5 ;  /* 0x0000000104057824 */ /* 0x000fc800078e0205 */
[----:B------:R-:W-:-:S07]  /*238a0*/  IMAD.MOV.U32 R13, RZ, RZ, R5 ;  /* 0x000000ffff0d7224 */ /* 0x000fce00078e0005 */
[----:B------:R-:W-:Y:S05]  /*238b0*/  WARPSYNC.COLLECTIVE R15, `(.L_x_9439) ;  /* 0x000000000f087348 */ /* 0x000fea0003c00000 */
[----:B------:R0:W1:Y:S02]  /*238c0*/  SHFL.UP P6, R14, R13, R12, R11 ;  /* 0x0400000c0d0e7389 */ /* 0x00006400000c000b */
[----:B01----:R-:W-:Y:S01]  /*238d0*/  ENDCOLLECTIVE ;  /* 0x000000000000791b */ /* 0x003fe20003800000 */
.L_x_9439:
[----:B------:R-:W-:Y:S01]  /*238e0*/  IMAD.MOV.U32 R12, RZ, RZ, 0x8 ;  /* 0x00000008ff0c7424 */ /* 0x000fe200078e00ff */
[----:B------:R-:W-:-:S05]  /*238f0*/  SEL R6, R14, RZ, P3 ;  /* 0x000000ff0e067207 */ /* 0x000fca0001800000 */
[----:B------:R-:W-:-:S04]  /*23900*/  IMAD.IADD R6, R5, 0x1, R6 ;  /* 0x0000000105067824 */ /* 0x000fc800078e0206 */
[----:B------:R-:W-:-:S07]  /*23910*/  IMAD.MOV.U32 R13, RZ, RZ, R6 ;  /* 0x000000ffff0d7224 */ /* 0x000fce00078e0006 */
[----:B------:R-:W-:Y:S05]  /*23920*/  WARPSYNC.COLLECTIVE R15, `(.L_x_9440) ;  /* 0x000000000f087348 */ /* 0x000fea0003c00000 */
[----:B------:R0:W1:Y:S02]  /*23930*/  SHFL.UP P6, R14, R13, R12, R11 ;  /* 0x0400000c0d0e7389 */ /* 0x00006400000c000b */
[----:B01----:R-:W-:Y:S01]  /*23940*/  ENDCOLLECTIVE ;  /* 0x000000000000791b */ /* 0x003fe20003800000 */
.L_x_9440:
[----:B------:R-:W-:Y:S01]  /*23950*/  IMAD.MOV.U32 R12, RZ, RZ, 0x10 ;  /* 0x00000010ff0c7424 */ /* 0x000fe200078e00ff */
[----:B------:R-:W-:-:S05]  /*23960*/  SEL R3, R14, RZ, P4 ;  /* 0x000000ff0e037207 */ /* 0x000fca0002000000 */
[----:B------:R-:W-:-:S04]  /*23970*/  IMAD.IADD R4, R6, 0x1, R3 ;  /* 0x0000000106047824 */ /* 0x000fc800078e0203 */
[----:B------:R-:W-:-:S07]  /*23980*/  IMAD.MOV.U32 R13, RZ, RZ, R4 ;  /* 0x000000ffff0d7224 */ /* 0x000fce00078e0004 */
[----:B------:R-:W-:Y:S05]  /*23990*/  WARPSYNC.COLLECTIVE R15, `(.L_x_9441) ;  /* 0x000000000f087348 */ /* 0x000fea0003c00000 */
[----:B------:R0:W1:Y:S02]  /*239a0*/  SHFL.UP P6, R14, R13, R12, R11 ;  /* 0x0400000c0d0e7389 */ /* 0x00006400000c000b */
[----:B01----:R-:W-:Y:S01]  /*239b0*/  ENDCOLLECTIVE ;  /* 0x000000000000791b */ /* 0x003fe20003800000 */
.L_x_9441:
        /* <DEDUP_REMOVED lines=8> */
.L_x_9442:
[----:B------:R-:W-:Y:S05]  /*23a40*/  BRA `(.L_x_9443) ;  /* 0xffffffdc00807947 */ /* 0x000fea000383ffff */
.L_x_9358:
[----:B------:R-:W-:Y:S01]  /*23a50*/  BSSY B0, `(.L_x_9444) ;  /* 0x0000008000007945 */ /* 0x000fe20003800000 */
[----:B0----5:R-:W-:Y:S02]  /*23a60*/  IMAD.MOV.U32 R13, RZ, RZ, R2 ;  /* 0x000000ffff0d7224 */ /* 0x021fe400078e0002 */
[----:B------:R-:W-:Y:S02]  /*23a70*/  IMAD.MOV.U32 R12, RZ, RZ, 0x1 ;  /* 0x00000001ff0c7424 */ /* 0x000fe400078e00ff */
[----:B------:R-:W-:Y:S02]  /*23a80*/  IMAD.MOV.U32 R11, RZ, RZ, RZ ;  /* 0x000000ffff0b7224 */ /* 0x000fe400078e00ff */
[----:B------:R-:W-:-:S07]  /*23a90*/  IMAD.MOV.U32 R15, RZ, RZ, -0x1 ;  /* 0xffffffffff0f7424 */ /* 0x000fce00078e00ff */
[----:B-12---:R-:W-:Y:S05]  /*23aa0*/  WARPSYNC.COLLECTIVE R15, `(.L_x_9445) ;  /* 0x000000000f087348 */ /* 0x006fea0003c00000 */
[----:B------:R0:W3:Y:S02]  /*23ab0*/  SHFL.UP P6, R14, R13, R12, R11 ;  /* 0x0400000c0d0e7389 */ /* 0x0000e400000c000b */
[----:B0123--:R-:W-:Y:S01]  /*23ac0*/  ENDCOLLECTIVE ;  /* 0x000000000000791b */ /* 0x00ffe20003800000 */
.L_x_9445:
[----:B------:R-:W-:Y:S05]  /*23ad0*/  BSYNC B0 ;  /* 0x0000000000007941 */ /* 0x000fea0003800000 */
.L_x_9444:
[----:B------:R-:W-:Y:S01]  /*23ae0*/  SEL R13, R14, RZ, P1 ;  /* 0x000000ff0e0d7207 */ /* 0x000fe20000800000 */
[----:B------:R-:W-:Y:S02]  /*23af0*/  IMAD.MOV.U32 R12, RZ, RZ, 0x2 ;  /* 0x00000002ff0c7424 */ /* 0x000fe400078e00ff */
[----:B------:R-:W-:Y:S02]  /*23b00*/  IMAD.MOV.U32 R11, RZ, RZ, RZ ;  /* 0x000000ffff0b7224 */ /* 0x000fe400078e00ff */
[----:B------:R-:W-:Y:S02]  /*23b10*/  IMAD.IADD R13, R2, 0x1, R13 ;  /* 0x00000001020d7824 */ /* 0x000fe400078e020d */
[----:B------:R-:W-:-:S07]  /*23b20*/  IMAD.MOV.U32 R15, RZ, RZ, -0x1 ;  /* 0xffffffffff0f7424 */ /* 0x000fce00078e00ff */
[----:B------:R-:W-:Y:S05]  /*23b30*/  WARPSYNC.COLLECTIVE R15, `(.L_x_9446) ;  /* 0x000000000f087348 */ /* 0x000fea0003c00000 */
[----:B------:R0:W1:Y:S02]  /*23b40*/  SHFL.UP P6, R14, R13, R12, R11 ;  /* 0x0400000c0d0e7389 */ /* 0x00006400000c000b */
[----:B01----:R-:W-:Y:S01]  /*23b50*/  ENDCOLLECTIVE ;  /* 0x000000000000791b */ /* 0x003fe20003800000 */
.L_x_9446:
[----:B------:R-:W-:Y:S01]  /*23b60*/  IMAD.MOV.U32 R12, RZ, RZ, 0x4 ;  /* 0x00000004ff0c7424 */ /* 0x000fe200078e00ff */
[----:B------:R-:W-:-:S05]  /*23b70*/  SEL R14, R14, RZ, P2 ;  /* 0x000000ff0e0e7207 */ /* 0x000fca0001000000 */
[----:B------:R-:W-:-:S04]  /*23b80*/  IMAD.IADD R3, R13, 0x1, R14 ;  /* 0x000000010d037824 */ /* 0x000fc800078e020e */
[----:B------:R-:W-:-:S07]  /*23b90*/  IMAD.MOV.U32 R13, RZ, RZ, R3 ;  /* 0x000000ffff0d7224 */ /* 0x000fce00078e0003 */
[----:B------:R-:W-:Y:S05]  /*23ba0*/  WARPSYNC.COLLECTIVE R15, `(.L_x_9447) ;  /* 0x000000000f087348 */ /* 0x000fea0003c00000 */
[----:B------:R0:W1:Y:S02]  /*23bb0*/  SHFL.UP P6, R14, R13, R12, R11 ;  /* 0x0400000c0d0e7389 */ /* 0x00006400000c000b */
[----:B01----:R-:W-:Y:S01]  /*23bc0*/  ENDCOLLECTIVE ;  /* 0x000000000000791b */ /* 0x003fe20003800000 */
.L_x_9447:
[----:B------:R-:W-:Y:S01]  /*23bd0*/  IMAD.MOV.U32 R12, RZ, RZ, 0x8 ;  /* 0x00000008ff0c7424 */ /* 0x000fe200078e00ff */
[----:B------:R-:W-:-:S05]  /*23be0*/  SEL R4, R14, RZ, P3 ;  /* 0x000000ff0e047207 */ /* 0x000fca0001800000 */
[----:B------:R-:W-:-:S04]  /*23bf0*/  IMAD.IADD R4, R3, 0x1, R4 ;  /* 0x0000000103047824 */ /* 0x000fc800078e0204 */
[----:B------:R-:W-:-:S07]  /*23c00*/  IMAD.MOV.U32 R13, RZ, RZ, R4 ;  /* 0x000000ffff0d7224 */ /* 0x000fce00078e0004 */
[----:B------:R-:W-:Y:S05]  /*23c10*/  WARPSYNC.COLLECTIVE R15, `(.L_x_9448) ;  /* 0x000000000f087348 */ /* 0x000fea0003c00000 */
[----:B------:R0:W1:Y:S02]  /*23c20*/  SHFL.UP P6, R14, R13, R12, R11 ;  /* 0x0400000c0d0e7389 */ /* 0x00006400000c000b */
[----:B01----:R-:W-:Y:S01]  /*23c30*/  ENDCOLLECTIVE ;  /* 0x000000000000791b */ /* 0x003fe20003800000 */
.L_x_9448:
[----:B------:R-:W-:Y:S01]  /*23c40*/  IMAD.MOV.U32 R12, RZ, RZ, 0x10 ;  /* 0x00000010ff0c7424 */ /* 0x000fe200078e00ff */
[----:B------:R-:W-:-:S05]  /*23c50*/  SEL R5, R14, RZ, P4 ;  /* 0x000000ff0e057207 */ /* 0x000fca0002000000 */
[----:B------:R-:W-:-:S04]  /*23c60*/  IMAD.IADD R5, R4, 0x1, R5 ;  /* 0x0000000104057824 */ /* 0x000fc800078e0205 */
[----:B------:R-:W-:-:S07]  /*23c70*/  IMAD.MOV.U32 R13, RZ, RZ, R5 ;  /* 0x000000ffff0d7224 */ /* 0x000fce00078e0005 */
[----:B------:R-:W-:Y:S05]  /*23c80*/  WARPSYNC.COLLECTIVE R15, `(.L_x_9449) ;  /* 0x000000000f087348 */ /* 0x000fea0003c00000 */
[----:B------:R0:W1:Y:S02]  /*23c90*/  SHFL.UP P6, R14, R13, R12, R11 ;  /* 0x0400000c0d0e7389 */ /* 0x00006400000c000b */
[----:B01----:R-:W-:Y:S01]  /*23ca0*/  ENDCOLLECTIVE ;  /* 0x000000000000791b */ /* 0x003fe20003800000 */
.L_x_9449:
        /* <DEDUP_REMOVED lines=8> */
.L_x_9450:
[----:B------:R-:W-:Y:S05]  /*23d30*/  BRA `(.L_x_9451) ;  /* 0xffffffdc00607947 */ /* 0x000fea000383ffff */
.L_x_9360:
[----:B------:R-:W-:Y:S01]  /*23d40*/  BSSY B0, `(.L_x_9452) ;  /* 0x0000006000007945 */ /* 0x000fe20003800000 */
[----:B------:R-:W-:Y:S01]  /*23d50*/  PLOP3.LUT P6, PT, P6, PT, PT, 0x8, 0x0 ;  /* 0x000000000000781c */ /* 0x000fe200037ce170 */
[----:B------:R-:W-:-:S12]  /*23d60*/  IMAD.MOV.U32 R15, RZ, RZ, -0x1 ;  /* 0xffffffffff0f7424 */ /* 0x000fd800078e00ff */
[----:B01----:R-:W-:Y:S05]  /*23d70*/  WARPSYNC.COLLECTIVE R15, `(.L_x_9453) ;  /* 0x000000000f087348 */ /* 0x003fea0003c00000 */
[----:B------:R-:W-:Y:S01]  /*23d80*/  VOTE.ANY R14, PT, P6 ;  /* 0x00000000000e7806 */ /* 0x000fe200030e0100 */
[----:B01----:R-:W-:Y:S06]  /*23d90*/  ENDCOLLECTIVE ;  /* 0x000000000000791b */ /* 0x003fec0003800000 */
.L_x_9453:
[----:B------:R-:W-:Y:S05]  /*23da0*/  BSYNC B0 ;  /* 0x0000000000007941 */ /* 0x000fea0003800000 */
.L_x_9452:
        /* <DEDUP_REMOVED lines=9> */
.L_x_9454:
[----:B------:R-:W-:Y:S01]  /*23e40*/  IMAD.MOV.U32 R25, RZ, RZ, R14 ;  /* 0x000000ffff197224 */ /* 0x000fe200078e000e */
[----:B------:R-:W-:Y:S06]  /*23e50*/  BRA `(.L_x_9455) ;  /* 0xffffffdc00507947 */ /* 0x000fec000383ffff */
.L_x_9362:
[----:B------:R-:W-:Y:S01]  /*23e60*/  BSSY B0, `(.L_x_9456) ;  /* 0x0000007000007945 */ /* 0x000fe20003800000 */
[----:B0-----:R-:W-:Y:S02]  /*23e70*/  IMAD.MOV.U32 R13, RZ, RZ, R3 ;  /* 0x000000ffff0d7224 */ /* 0x001fe400078e0003 */
[----:B------:R-:W-:Y:S02]  /*23e80*/  IMAD.MOV.U32 R11, RZ, RZ, 0x1f ;  /* 0x0000001fff0b7424 */ /* 0x000fe400078e00ff */
[----:B------:R-:W-:-:S07]  /*23e90*/  IMAD.MOV.U32 R15, RZ, RZ, -0x1 ;  /* 0xffffffffff0f7424 */ /* 0x000fce00078e00ff */
[----:B-123--:R-:W-:Y:S05]  /*23ea0*/  WARPSYNC.COLLECTIVE R15, `(.L_x_9457) ;  /* 0x000000000f087348 */ /* 0x00efea0003c00000 */
[----:B------:R0:W4:Y:S02]  /*23eb0*/  SHFL.IDX P6, R14, R13, R12, R11 ;  /* 0x0000000c0d0e7389 */ /* 0x00012400000c000b */
[----:B01234-:R-:W-:Y:S01]  /*23ec0*/  ENDCOLLECTIVE ;  /* 0x000000000000791b */ /* 0x01ffe20003800000 */
.L_x_9457:
[----:B------:R-:W-:Y:S05]  /*23ed0*/  BSYNC B0 ;  /* 0x0000000000007941 */ /* 0x000fea0003800000 */
.L_x_9456:
[----:B------:R-:W-:Y:S01]  /*23ee0*/  IMAD.MOV.U32 R5, RZ, RZ, R14 ;  /* 0x000000ffff057224 */ /* 0x000fe200078e000e */
[----:B------:R-:W-:Y:S06]  /*23ef0*/  BRA `(.L_x_9361) ;  /* 0xffffffdc00447947 */ /* 0x000fec000383ffff */
.L_x_9366:
[----:B-1----:R1:W2:Y:S02]  /*23f00*/  SYNCS.PHASECHK.TRANS64.TRYWAIT P0, [R6+URZ+0x19c20], R0 ;  /* 0x019c2000060075a7 */ /* 0x0022a4000800017f */
[----:B--2---:R-:W-:Y:S05]  /*23f10*/  @!P0 NANOSLEEP.SYNCS 0x989680 ;  /* 0x009896800000895d */ /* 0x004fea0003900000 */
[----:B------:R-:W2:Y:S02]  /*23f20*/  @!P0 SYNCS.PHASECHK.TRANS64 P0, [R6+URZ+0x19c20], R0 ;  /* 0x019c2000060085a7 */ /* 0x000ea4000800007f */
[----:B--2---:R-:W-:Y:S05]  /*23f30*/  @!P0 BRA `(.L_x_9366) ;  /* 0xfffffffc00f08947 */ /* 0x004fea000383ffff */
[----:B------:R-:W-:Y:S05]  /*23f40*/  BRA `(.L_x_9458) ;  /* 0xffffffe000bc7947 */ /* 0x000fea000383ffff */
.L_x_9367:
[----:B------:R-:W2:Y:S01]  /*23f50*/  S2R R2, SR_TID.X ;  /* 0x0000000000027919 */ /* 0x000ea20000002100 */
[----:B------:R-:W-:Y:S01]  /*23f60*/  BSSY B0, `(.L_x_9459) ;  /* 0x000000a000007945 */ /* 0x000fe20003800000 */
[----:B------:R-:W-:Y:S02]  /*23f70*/  IMAD.MOV.U32 R12, RZ, RZ, RZ ;  /* 0x000000ffff0c7224 */ /* 0x000fe400078e00ff */
[----:B------:R-:W-:Y:S02]  /*23f80*/  IMAD.MOV.U32 R11, RZ, RZ, 0x1f ;  /* 0x0000001fff0b7424 */ /* 0x000fe400078e00ff */
[----:B------:R-:W-:Y:S01]  /*23f90*/  IMAD.MOV.U32 R15, RZ, RZ, -0x1 ;  /* 0xffffffffff0f7424 */ /* 0x000fe200078e00ff */
[----:B--2---:R-:W-:-:S04]  /*23fa0*/  SHF.R.U32.HI R2, RZ, 0x5, R2 ;  /* 0x00000005ff027819 */ /* 0x004fc80000011602 */
[----:B------:R-:W-:-:S05]  /*23fb0*/  LOP3.LUT R2, R2, 0x3, RZ, 0xc0, !PT ;  /* 0x0000000302027812 */ /* 0x000fca00078ec0ff */
[----:B0-----:R-:W-:-:S07]  /*23fc0*/  IMAD.MOV.U32 R13, RZ, RZ, R2 ;  /* 0x000000ffff0d7224 */ /* 0x001fce00078e0002 */
[----:B-1----:R-:W-:Y:S05]  /*23fd0*/  WARPSYNC.COLLECTIVE R15, `(.L_x_9460) ;  /* 0x000000000f087348 */ /* 0x002fea0003c00000 */
[----:B------:R0:W2:Y:S02]  /*23fe0*/  SHFL.IDX P6, R14, R13, R12, R11 ;  /* 0x0000000c0d0e7389 */ /* 0x0000a400000c000b */
[----:B012---:R-:W-:Y:S01]  /*23ff0*/  ENDCOLLECTIVE ;  /* 0x000000000000791b */ /* 0x007fe20003800000 */
.L_x_9460:
[----:B------:R-:W-:Y:S05]  /*24000*/  BSYNC B0 ;  /* 0x0000000000007941 */ /* 0x000fea0003800000 */
.L_x_9459:
[----:B------:R-:W-:Y:S05]  /*24010*/  BRA `(.L_x_9461) ;  /* 0xffffffe000a47947 */ /* 0x000fea000383ffff */
.L_x_9368:
[----:B------:R-:W-:Y:S01]  /*24020*/  BSSY B0, `(.L_x_9462) ;  /* 0x0000006000007945 */ /* 0x000fe20003800000 */
[----:B------:R-:W-:-:S07]  /*24030*/  IMAD.MOV.U32 R15, RZ, RZ, -0x1 ;  /* 0xffffffffff0f7424 */ /* 0x000fce00078e00ff */
[----:B01----:R-:W-:Y:S05]  /*24040*/  WARPSYNC.COLLECTIVE R15, `(.L_x_9463) ;  /* 0x000000000f0c7348 */ /* 0x003fea0003c00000 */
[----:B------:R-:W-:Y:S02]  /*24050*/  ELECT P6, UR62, PT ;  /* 0x00000000003e782f */ /* 0x000fe400038c0000 */
[----:B------:R-:W-:Y:S01]  /*24060*/  MOV R14, UR62 ;  /* 0x0000003e000e7c02 */ /* 0x000fe20008000f00 */
[----:B01----:R-:W-:Y:S10]  /*24070*/  ENDCOLLECTIVE ;  /* 0x000000000000791b */ /* 0x003ff40003800000 */
.L_x_9463:
[----:B------:R-:W-:Y:S05]  /*24080*/  BSYNC B0 ;  /* 0x0000000000007941 */ /* 0x000fea0003800000 */
.L_x_9462:
[----:B------:R-:W-:Y:S05]  /*24090*/  BRA `(.L_x_9464) ;  /* 0xffffffe000987947 */ /* 0x000fea000383ffff */
.L_x_9370:
[----:B-1----:R1:W2:Y:S02]  /*240a0*/  SYNCS.PHASECHK.TRANS64.TRYWAIT P1, [R5+URZ], R4 ;  /* 0x00000004050075a7 */ /* 0x0022a4000802017f */
[----:B--2---:R-:W-:Y:S05]  /*240b0*/  @!P1 NANOSLEEP.SYNCS 0x989680 ;  /* 0x009896800000995d */ /* 0x004fea0003900000 */
[----:B------:R-:W2:Y:S02]  /*240c0*/  @!P1 SYNCS.PHASECHK.TRANS64 P1, [R5+URZ], R4 ;  /* 0x00000004050095a7 */ /* 0x000ea4000802007f */
[----:B--2---:R-:W-:Y:S05]  /*240d0*/  @!P1 BRA `(.L_x_9370) ;  /* 0xfffffffc00f09947 */ /* 0x004fea000383ffff */
[----:B------:R-:W-:Y:S05]  /*240e0*/  BRA `(.L_x_9465) ;  /* 0xffffffe000cc7947 */ /* 0x000fea000383ffff */
.L_x_9371:
[----:B--2---:R2:W3:Y:S02]  /*240f0*/  SYNCS.PHASECHK.TRANS64.TRYWAIT P1, [R9+URZ], R0 ;  /* 0x00000000090075a7 */ /* 0x0044e4000802017f */
[----:B---3--:R-:W-:Y:S05]  /*24100*/  @!P1 NANOSLEEP.SYNCS 0x989680 ;  /* 0x009896800000995d */ /* 0x008fea0003900000 */
[----:B------:R-:W3:Y:S02]  /*24110*/  @!P1 SYNCS.PHASECHK.TRANS64 P1, [R9+URZ], R0 ;  /* 0x00000000090095a7 */ /* 0x000ee4000802007f */
[----:B---3--:R-:W-:Y:S05]  /*24120*/  @!P1 BRA `(.L_x_9371) ;  /* 0xfffffffc00f09947 */ /* 0x008fea000383ffff */
[----:B------:R-:W-:Y:S05]  /*24130*/  BRA `(.L_x_9466) ;  /* 0xffffffe000c07947 */ /* 0x000fea000383ffff */
.L_x_9373:
[----:B---3--:R3:W4:Y:S02]  /*24140*/  SYNCS.PHASECHK.TRANS64.TRYWAIT P1, [R17+URZ+0x19c60], R4 ;  /* 0x019c6004110075a7 */ /* 0x008724000802017f */
[----:B----4-:R-:W-:Y:S05]  /*24150*/  @!P1 NANOSLEEP.SYNCS 0x989680 ;  /* 0x009896800000995d */ /* 0x010fea0003900000 */
[----:B------:R-:W4:Y:S02]  /*24160*/  @!P1 SYNCS.PHASECHK.TRANS64 P1, [R17+URZ+0x19c60], R4 ;  /* 0x019c6004110095a7 */ /* 0x000f24000802007f */
[----:B----4-:R-:W-:Y:S05]  /*24170*/  @!P1 BRA `(.L_x_9373) ;  /* 0xfffffffc00f09947 */ /* 0x010fea000383ffff */
[----:B------:R-:W-:Y:S05]  /*24180*/  BRA `(.L_x_9467) ;  /* 0xffffffe000c07947 */ /* 0x000fea000383ffff */
.L_x_9375:
[----:B----4-:R4:W0:Y:S02]  /*24190*/  SYNCS.PHASECHK.TRANS64.TRYWAIT P1, [R7+URZ+0x19c60], R0 ;  /* 0x019c6000070075a7 */ /* 0x010824000802017f */
[----:B0-----:R-:W-:Y:S05]  /*241a0*/  @!P1 NANOSLEEP.SYNCS 0x989680 ;  /* 0x009896800000995d */ /* 0x001fea0003900000 */
[----:B------:R-:W0:Y:S02]  /*241b0*/  @!P1 SYNCS.PHASECHK.TRANS64 P1, [R7+URZ+0x19c60], R0 ;  /* 0x019c6000070095a7 */ /* 0x000e24000802007f */
[----:B0-----:R-:W-:Y:S05]  /*241c0*/  @!P1 BRA `(.L_x_9375) ;  /* 0xfffffffc00f09947 */ /* 0x001fea000383ffff */
[----:B------:R-:W-:Y:S05]  /*241d0*/  BRA `(.L_x_9468) ;  /* 0xffffffe000c07947 */ /* 0x000fea000383ffff */
.L_x_9377:
[----:B------:R0:W0:Y:S02]  /*241e0*/  SYNCS.PHASECHK.TRANS64.TRYWAIT P0, [R17+URZ+0x19c80], R4 ;  /* 0x019c8004110075a7 */ /* 0x000024000800017f */
[----:B0-----:R-:W-:Y:S05]  /*241f0*/  @!P0 NANOSLEEP.SYNCS 0x989680 ;  /* 0x009896800000895d */ /* 0x001fea0003900000 */
[----:B------:R-:W0:Y:S02]  /*24200*/  @!P0 SYNCS.PHASECHK.TRANS64 P0, [R17+URZ+0x19c80], R4 ;  /* 0x019c8004110085a7 */ /* 0x000e24000800007f */
[----:B0-----:R-:W-:Y:S05]  /*24210*/  @!P0 BRA `(.L_x_9377) ;  /* 0xfffffffc00f08947 */ /* 0x001fea000383ffff */
[----:B------:R-:W-:Y:S05]  /*24220*/  BRA `(.L_x_9378) ;  /* 0xffffffe000bc7947 */ /* 0x000fea000383ffff */
.L_x_9469:
        /* <DEDUP_REMOVED lines=13> */
.L_x_12367:


//--------------------- .text._ZN7cutlass13device_kernelIN5flash11enable_sm90INS1_16FlashAttnFwdSm90INS1_25CollectiveMainloopFwdSm90ILi2EN4cute5tupleIJNS5_1CILi1EEES8_S8_EEENS6_IJNS7_ILi192EEENS7_ILi128EEENS7_ILi96EEEEEELi96ENS_12float_e4m3_tEfNS_4arch4Sm90ELb1ELb0ELb1ELb0ELb0ELb0ELb0ELb1ELb1ELb0ELb0ELb0EEENS1_21CollectiveEpilogueFwdINS6_IJSA_SC_SB_EEES9_NS_10bfloat16_tESG_Li384ELb0ELb0ELb0ELb1EEENS1_30DynamicPersistentTileSchedulerILi384ELi128ELb0ELb0ELb1EEEEEEEEEvNT_6ParamsE --------------------------
	.section	.text._ZN7cutlass13device_kernelIN5flash11enable_sm90INS1_16FlashAttnFwdSm90INS1_25CollectiveMainloopFwdSm90ILi2EN4cute5tupleIJNS5_1CILi1EEES8_S8_EEENS6_IJNS7_ILi192EEENS7_ILi128EEENS7_ILi96EEEEEELi96ENS_12float_e4m3_tEfNS_4arch4Sm90ELb1ELb0ELb1ELb0ELb0ELb0ELb0ELb1ELb1ELb0ELb0ELb0EEENS1_21CollectiveEpilogueFwdINS6_IJSA_SC_SB_EEES9_NS_10bfloat16_tESG_Li384ELb0ELb0ELb0ELb1EEENS1_30DynamicPersistentTileSchedulerILi384ELi128ELb0ELb0ELb1EEEEEEEEEvNT_6ParamsE,"ax",@progbits
	.align	128
.text._ZN7cutlass13device_kernelIN5flash11enable_sm90INS1_16FlashAttnFwdSm90INS1_25CollectiveMainloopFwdSm90ILi2EN4cute5tupleIJNS5_1CILi1EEES8_S8_EEENS6_IJNS7_ILi192EEENS7_ILi128EEENS7_ILi96EEEEEELi96ENS_12float_e4m3_tEfNS_4arch4Sm90ELb1ELb0ELb1ELb0ELb0ELb0ELb0ELb1ELb1ELb0ELb0ELb0EEENS1_21CollectiveEpilogueFwdINS6_IJSA_SC_SB_EEES9_NS_10bfloat16_tESG_Li384ELb0ELb0ELb0ELb1EEENS1_30DynamicPersistentTileSchedulerILi384ELi128ELb0ELb0ELb1EEEEEEEEEvNT_6ParamsE:
        .type           _ZN7cutlass13device_kernelIN5flash11enable_sm90INS1_16FlashAttnFwdSm90INS1_25CollectiveMainloopFwdSm90ILi2EN4cute5tupleIJNS5_1CILi1EEES8_S8_EEENS6_IJNS7_ILi192EEENS7_ILi128EEENS7_ILi96EEEEEELi96ENS_12float_e4m3_tEfNS_4arch4Sm90ELb1ELb0ELb1ELb0ELb0ELb0ELb0ELb1ELb1ELb0ELb0ELb0EEENS1_21CollectiveEpilogueFwdINS6_IJSA_SC_SB_EEES9_NS_10bfloat16_tESG_Li384ELb0ELb0ELb0ELb1EEENS1_30DynamicPersistentTileSchedulerILi384ELi128ELb0ELb0ELb1EEEEEEEEEvNT_6ParamsE,@function
        .size           _ZN7cutlass13device_kernelIN5flash11enable_sm90INS1_16FlashAttnFwdSm90INS1_25CollectiveMainloopFwdSm90ILi2EN4cute5tupleIJNS5_1CILi1EEES8_S8_EEENS6_IJNS7_ILi192EEENS7_ILi128EEENS7_ILi96EEEEEELi96ENS_12float_e4m3_tEfNS_4arch4Sm90ELb1ELb0ELb1ELb0ELb0ELb0ELb0ELb1ELb1ELb0ELb0ELb0EEENS1_21CollectiveEpilogueFwdINS6_IJSA_SC_SB_EEES9_NS_10bfloat16_tESG_Li384ELb0ELb0ELb0ELb1EEENS1_30DynamicPersistentTileSchedulerILi384ELi128ELb0ELb0ELb1EEEEEEEEEvNT_6ParamsE,(.L_x_12368 - _ZN7cutlass13device_kernelIN5flash11enable_sm90INS1_16FlashAttnFwdSm90INS1_25CollectiveMainloopFwdSm90ILi2EN4cute5tupleIJNS5_1CILi1EEES8_S8_EEENS6_IJNS7_ILi192EEENS7_ILi128EEENS7_ILi96EEEEEELi96ENS_12float_e4m3_tEfNS_4arch4Sm90ELb1ELb0ELb1ELb0ELb0ELb0ELb0ELb1ELb1ELb0ELb0ELb0EEENS1_21CollectiveEpilogueFwdINS6_IJSA_SC_SB_EEES9_NS_10bfloat16_tESG_Li384ELb0ELb0ELb0ELb1EEENS1_30DynamicPersistentTileSchedulerILi384ELi128ELb0ELb0ELb1EEEEEEEEEvNT_6ParamsE)
        .other          _ZN7cutlass13device_kernelIN5flash11enable_sm90INS1_16FlashAttnFwdSm90INS1_25CollectiveMainloopFwdSm90ILi2EN4cute5tupleIJNS5_1CILi1EEES8_S8_EEENS6_IJNS7_ILi192EEENS7_ILi128EEENS7_ILi96EEEEEELi96ENS_12float_e4m3_tEfNS_4arch4Sm90ELb1ELb0ELb1ELb0ELb0ELb0ELb0ELb1ELb1ELb0ELb0ELb0EEENS1_21CollectiveEpilogueFwdINS6_IJSA_SC_SB_EEES9_NS_10bfloat16_tESG_Li384ELb0ELb0ELb0ELb1EEENS1_30DynamicPersistentTileSchedulerILi384ELi128ELb0ELb0ELb1EEEEEEEEEvNT_6ParamsE,@"STO_CUDA_ENTRY STV_DEFAULT"
_ZN7cutlass13device_kernelIN5flash11enable_sm90INS1_16FlashAttnFwdSm90INS1_25CollectiveMainloopFwdSm90ILi2EN4cute5tupleIJNS5_1CILi1EEES8_S8_EEENS6_IJNS7_ILi192EEENS7_ILi128EEENS7_ILi96EEEEEELi96ENS_12float_e4m3_tEfNS_4arch4Sm90ELb1ELb0ELb1ELb0ELb0ELb0ELb0ELb1ELb1ELb0ELb0ELb0EEENS1_21CollectiveEpilogueFwdINS6_IJSA_SC_SB_EEES9_NS_10bfloat16_tESG_Li384ELb0ELb0ELb0ELb1EEENS1_30DynamicPersistentTileSchedulerILi384ELi128ELb0ELb0ELb1EEEEEEEEEvNT_6ParamsE:
        /* <DEDUP_REMOVED lines=23> */
.L_x_9471:
[----:B------:R-:W-:Y:S05]  /*0170*/  BSYNC B0 ;  /* 0x0000000000007941 */ /* 0x000fea0003800000 */
.L_x_9470:
[----:B------:R-:W-:Y:S01]  /*0180*/  VOTEU.ANY UP0, P0 ;  /* 0x00000000003f7886 */ /* 0x000fe20000000100 */
[----:B------:R-:W1:Y:S01]  /*0190*/  SHFL.IDX PT, R2, R0, RZ, 0x1f ;  /* 0x00001fff00027589 */ /* 0x000e6200000e0000 */
[----:B------:R-:W-:Y:S01]  /*01a0*/  UMOV UR4, 0x1 ;  /* 0x0000000100047882 */ /* 0x000fe20000000000 */
[----:B------:R-:W-:Y:S02]  /*01b0*/  VOTEU.ANY UP1, P0 ;  /* 0x00000000003f7886 */ /* 0x000fe40000020100 */
[----:B------:R-:W2:Y:S01]  /*01c0*/  @UP0 S2UR UR7, SR_CgaCtaId ;  /* 0x00000000000709c3 */ /* 0x000ea20000008800 */
[----:B------:R-:W-:Y:S01]  /*01d0*/  @UP0 UMOV UR6, 0x400 ;  /* 0x0000040000060882 */ /* 0x000fe20000000000 */
[----:B------:R-:W-:-:S04]  /*01e0*/  @UP0 UIADD3 UR4, -UR4, 0x100000, URZ ;  /* 0x0010000004040890 */ /* 0x000fc8000fffe13f */
[----:B------:R-:W-:Y:S02]  /*01f0*/  @UP0 USHF.L.U32 UR5, UR4, 0xb, URZ ;  /* 0x0000000b04050899 */ /* 0x000fe4000800063f */
[----:B------:R-:W-:Y:S01]  /*0200*/  @UP0 USHF.L.U32 UR4, UR4, 0x1, URZ ;  /* 0x0000000104040899 */ /* 0x000fe2000800063f */
[----:B-1----:R-:W-:Y:S02]  /*0210*/  ISETP.NE.AND P1, PT, R2, RZ, PT ;  /* 0x000000ff0200720c */ /* 0x002fe40003f25270 */
[----:B------:R-:W-:Y:S01]  /*0220*/  SHF.R.U32.HI R2, RZ, 0x7, R3 ;  /* 0x00000007ff027819 */ /* 0x000fe20000011603 */
[----:B--2---:R-:W-:Y:S01]  /*0230*/  @UP0 ULEA UR6, UR7, UR6, 0x18 ;  /* 0x0000000607060291 */ /* 0x004fe2000f8ec03f */
[----:B------:R-:W-:-:S04]  /*0240*/  VOTEU.ANY UP0, P0 ;  /* 0x00000000003f7886 */ /* 0x000fc80000000100 */
[----:B------:R-:W1:Y:S04]  /*0250*/  SHFL.IDX PT, R2, R2, RZ, 0x1f ;  /* 0x00001fff02027589 */ /* 0x000e6800000e0000 */
[----:B------:R-:W2:Y:S03]  /*0260*/  FENCE.VIEW.ASYNC.S ;  /* 0x00000000000073c6 */ /* 0x000ea60000000000 */
[----:B--2---:R2:W3:Y:S01]  /*0270*/  @UP0 SYNCS.EXCH.64 URZ, [UR6+0x19c00], UR4 ;  /* 0x019c0004063f05b2 */ /* 0x0044e20008000100 */
[----:B------:R2:W4:Y:S01]  /*0280*/  @UP1 SYNCS.EXCH.64 URZ, [UR6+0x19c20], UR4 ;  /* 0x019c2004063f15b2 */ /* 0x0005220008000100 */
[----:B------:R-:W-:Y:S05]  /*0290*/  @P1 BRA `(.L_x_9472) ;  /* 0x0000000000481947 */ /* 0x000fea0003800000 */
[----:B--2---:R-:W2:Y:S01]  /*02a0*/  S2UR UR5, SR_CgaCtaId ;  /* 0x00000000000579c3 */ /* 0x004ea20000008800 */
[----:B------:R-:W-:Y:S01]  /*02b0*/  UMOV UR4, 0x400 ;  /* 0x0000040000047882 */ /* 0x000fe20000000000 */
[----:B------:R-:W-:Y:S01]  /*02c0*/  UMOV UR6, 0x1 ;  /* 0x0000000100067882 */ /* 0x000fe20000000000 */
[----:B------:R-:W-:Y:S01]  /*02d0*/  UMOV UR9, 0x3 ;  /* 0x0000000300097882 */ /* 0x000fe20000000000 */
[----:B------:R-:W-:-:S04]  /*02e0*/  UIADD3 UR6, -UR6, 0x100000, URZ ;  /* 0x0010000006067890 */ /* 0x000fc8000fffe13f */
[----:B------:R-:W-:Y:S02]  /*02f0*/  USHF.L.U32 UR7, UR6, 0xb, URZ ;  /* 0x0000000b06077899 */ /* 0x000fe4000800063f */
[----:B------:R-:W-:Y:S01]  /*0300*/  USHF.L.U32 UR6, UR6, 0x1, URZ ;  /* 0x0000000106067899 */ /* 0x000fe2000800063f */
[----:B------:R-:W-:Y:S01]  /*0310*/  ELECT P0, URZ, PT ;  /* 0x00000000003f782f */ /* 0x000fe20003800000 */
[----:B--2---:R-:W-:Y:S02]  /*0320*/  ULEA UR8, UR5, UR4, 0x18 ;  /* 0x0000000405087291 */ /* 0x004fe4000f8ec03f */
[----:B------:R-:W-:-:S04]  /*0330*/  UIADD3 UR4, -UR9, 0x100000, URZ ;  /* 0x0010000009047890 */ /* 0x000fc8000fffe13f */
[----:B------:R-:W-:Y:S02]  /*0340*/  USHF.L.U32 UR5, UR4, 0xb, URZ ;  /* 0x0000000b04057899 */ /* 0x000fe4000800063f */
[----:B------:R-:W-:Y:S01]  /*0350*/  USHF.L.U32 UR4, UR4, 0x1, URZ ;  /* 0x0000000104047899 */ /* 0x000fe2000800063f */
[----:B------:R-:W2:Y:S03]  /*0360*/  FENCE.VIEW.ASYNC.S ;  /* 0x00000000000073c6 */ /* 0x000ea60000000000 */
[----:B--2---:R2:W1:Y:S08]  /*0370*/  SYNCS.EXCH.64 URZ, [UR8+0x19c30], UR6 ;  /* 0x019c3006083f75b2 */ /* 0x0044700008000100 */
[----:B------:R2:W1:Y:S01]  /*0380*/  SYNCS.EXCH.64 URZ, [UR8+0x19c40], UR4 ;  /* 0x019c4004083f75b2 */ /* 0x0004620008000100 */
[----:B------:R2:W1:Y:S01]  /*0390*/  SYNCS.EXCH.64 URZ, [UR8+0x19c38], UR6 ;  /* 0x019c3806083f75b2 */ /* 0x0004620008000100 */
[----:B------:R2:W1:Y:S01]  /*03a0*/  SYNCS.EXCH.64 URZ, [UR8+0x19c48], UR4 ;  /* 0x019c4804083f75b2 */ /* 0x0004620008000100 */
[----:B------:R-:W-:Y:S01]  /*03b0*/  NOP ;  /* 0x0000000000007918 */ /* 0x000fe20000000000 */
.L_x_9472:
[----:B------:R-:W5:Y:S01]  /*03c0*/  SHFL.IDX PT, R3, R0, RZ, 0x1f ;  /* 0x00001fff00037589 */ /* 0x000f6200000e0000 */
[----:B------:R-:W-:Y:S01]  /*03d0*/  NOP ;  /* 0x0000000000007918 */ /* 0x000fe20000000000 */
[----:B-----5:R-:W-:-:S13]  /*03e0*/  ISETP.NE.AND P0, PT, R3, RZ, PT ;  /* 0x000000ff0300720c */ /* 0x020fda0003f05270 */
[----:B------:R-:W-:Y:S05]  /*03f0*/  @P0 BRA `(.L_x_9473) ;  /* 0x0000000000480947 */ /* 0x000fea0003800000 */
[----:B--2---:R-:W2:Y:S01]  /*0400*/  S2UR UR5, SR_CgaCtaId ;  /* 0x00000000000579c3 */ /* 0x004ea20000008800 */
[----:B------:R-:W-:Y:S01]  /*0410*/  UMOV UR4, 0x400 ;  /* 0x0000040000047882 */ /* 0x000fe20000000000 */
[----:B------:R-:W-:Y:S01]  /*0420*/  UMOV UR6, 0x80 ;  /* 0x0000008000067882 */ /* 0x000fe20000000000 */
[----:B------:R-:W-:Y:S01]  /*0430*/  UMOV UR7, 0x180 ;  /* 0x0000018000077882 */ /* 0x000fe20000000000 */
[----:B------:R-:W-:Y:S01]  /*0440*/  ELECT P0, URZ, PT ;  /* 0x00000000003f782f */ /* 0x000fe20003800000 */
[----:B--2---:R-:W-:Y:S02]  /*0450*/  ULEA UR8, UR5, UR4, 0x18 ;  /* 0x0000000405087291 */ /* 0x004fe4000f8ec03f */
[----:B------:R-:W-:-:S04]  /*0460*/  UIADD3 UR4, -UR6, 0x100000, URZ ;  /* 0x0010000006047890 */ /* 0x000fc8000fffe13f */
[----:B------:R-:W-:Y:S02]  /*0470*/  USHF.L.U32 UR5, UR4, 0xb, URZ ;  /* 0x0000000b04057899 */ /* 0x000fe4000800063f */
[----:B------:R-:W-:Y:S02]  /*0480*/  USHF.L.U32 UR4, UR4, 0x1, URZ ;  /* 0x0000000104047899 */ /* 0x000fe4000800063f */
        /* <DEDUP_REMOVED lines=9> */
.L_x_9473:
[----:B------:R-:W5:Y:S01]  /*0520*/  SHFL.IDX PT, R3, R0, RZ, 0x1f ;  /* 0x00001fff00037589 */ /* 0x000f6200000e0000 */
[----:B------:R-:W-:Y:S01]  /*0530*/  NOP ;  /* 0x0000000000007918 */ /* 0x000fe20000000000 */
[----:B-----5:R-:W-:-:S13]  /*0540*/  ISETP.NE.AND P0, PT, R3, RZ, PT ;  /* 0x000000ff0300720c */ /* 0x020fda0003f05270 */
[----:B------:R-:W-:Y:S05]  /*0550*/  @P0 BRA `(.L_x_9474) ;  /* 0x0000000000380947 */ /* 0x000fea0003800000 */
[----:B--2---:R-:W2:Y:S01]  /*0560*/  S2UR UR5, SR_CgaCtaId ;  /* 0x00000000000579c3 */ /* 0x004ea20000008800 */
[----:B------:R-:W-:Y:S01]  /*0570*/  UMOV UR4, 0x400 ;  /* 0x0000040000047882 */ /* 0x000fe20000000000 */
[----:B------:R-:W-:Y:S01]  /*0580*/  UMOV UR7, 0x1 ;  /* 0x0000000100077882 */ /* 0x000fe20000000000 */
[----:B------:R-:W-:Y:S01]  /*0590*/  ELECT P0, URZ, PT ;  /* 0x00000000003f782f */ /* 0x000fe20003800000 */
[----:B--2---:R-:W-:Y:S02]  /*05a0*/  ULEA UR6, UR5, UR4, 0x18 ;  /* 0x0000000405067291 */ /* 0x004fe4000f8ec03f */
[----:B------:R-:W-:-:S04]  /*05b0*/  UIADD3 UR4, -UR7, 0x100000, URZ ;  /* 0x0010000007047890 */ /* 0x000fc8000fffe13f */
[----:B------:R-:W-:Y:S02]  /*05c0*/  USHF.L.U32 UR5, UR4, 0xb, URZ ;  /* 0x0000000b04057899 */ /* 0x000fe4000800063f */
[----:B------:R-:W-:Y:S01]  /*05d0*/  USHF.L.U32 UR4, UR4, 0x1, URZ ;  /* 0x0000000104047899 */ /* 0x000fe2000800063f */
[----:B------:R-:W2:Y:S11]  /*05e0*/  FENCE.VIEW.ASYNC.S ;  /* 0x00000000000073c6 */ /* 0x000eb60000000000 */
[----:B--2---:R2:W1:Y:S01]  /*05f0*/  SYNCS.EXCH.64 URZ, [UR6+0x19c70], UR4 ;  /* 0x019c7004063f75b2 */ /* 0x0044620008000100 */
[----:B------:R2:W1:Y:S01]  /*0600*/  SYNCS.EXCH.64 URZ, [UR6+0x19c80], UR4 ;  /* 0x019c8004063f75b2 */ /* 0x0004620008000100 */
[----:B------:R2:W1:Y:S01]  /*0610*/  SYNCS.EXCH.64 URZ, [UR6+0x19c78], UR4 ;  /* 0x019c7804063f75b2 */ /* 0x0004620008000100 */
[----:B------:R2:W1:Y:S01]  /*0620*/  SYNCS.EXCH.64 URZ, [UR6+0x19c88], UR4 ;  /* 0x019c8804063f75b2 */ /* 0x0004620008000100 */
[----:B------:R-:W-:Y:S01]  /*0630*/  NOP ;  /* 0x0000000000007918 */ /* 0x000fe20000000000 */
.L_x_9474:
        /* <DEDUP_REMOVED lines=22> */
.L_x_9475:
        /* <DEDUP_REMOVED lines=22> */
.L_x_9476:
[----:B-1----:R-:W-:Y:S01]  /*0900*/  ISETP.NE.AND P0, PT, R2, RZ, PT ;  /* 0x000000ff0200720c */ /* 0x002fe20003f05270 */
[----:B------:R-:W-:Y:S01]  /*0910*/  IMAD.MOV.U32 R2, RZ, RZ, 0x1 ;  /* 0x00000001ff027424 */ /* 0x000fe200078e00ff */
[----:B------:R-:W-:Y:S01]  /*0920*/  NOP ;  /* 0x0000000000007918 */ /* 0x000fe20000000000 */
[----:B------:R-:W-:-:S03]  /*0930*/  ULDC.64 UR46, c[0x0][0x208] ;  /* 0x00008200002e7ab9 */ /* 0x000fc60000000a00 */
[----:B------:R-:W-:-:S05]  /*0940*/  SEL R2, R2, 0x2, !P0 ;  /* 0x0000000202027807 */ /* 0x000fca0004000000 */
[----:B------:R1:W-:Y:S01]  /*0950*/  STL [R1], R2 ;  /* 0x0000000201007387 */ /* 0x0003e20000100800 */
[----:B---34-:R-:W-:Y:S06]  /*0960*/  BAR.SYNC.DEFER_BLOCKING 0x0 ;  /* 0x0000000000007b1d */ /* 0x018fec0000010000 */
[----:B------:R-:W-:Y:S05]  /*0970*/  @!P0 BRA `(.L_x_9477) ;  /* 0x000000a800208947 */ /* 0x000fea0003800000 */
.L_x_9478:
[----:B------:R-:W-:-:S08]  /*0980*/  NOP ;  /* 0x0000000000007918 */ /* 0x000fd00000000000 */
[----:B------:R-:W3:Y:S02]  /*0990*/  USETMAXREG.TRY_ALLOC.CTAPOOL UP0, 0xa0 ;  /* 0x000000a0000079c8 */ /* 0x000ee40008000600 */
[----:B---3--:R-:W-:-:S13]  /*09a0*/  PLOP3.LUT P0, PT, PT, PT, UP0, 0x80, 0x0 ;  /* 0x000000000000781c */ /* 0x008fda0003f0f008 */
[----:B------:R-:W-:Y:S05]  /*09b0*/  @!P0 BRA `(.L_x_9478) ;  /* 0xfffffffc00f08947 */ /* 0x000fea000383ffff */
[----:B--2---:R-:W2:Y:S08]  /*09c0*/  S2UR UR7, SR_CTAID.X ;  /* 0x00000000000779c3 */ /* 0x004eb00000002500 */
[----:B------:R-:W-:Y:S08]  /*09d0*/  BAR.ARV 0x4, 0x200 ;  /* 0x0108000000007b1d */ /* 0x000ff00000002000 */
[----:B------:R-:W2:Y:S08]  /*09e0*/  LDC R0, c[0x0][0xda8] ;  /* 0x00036a00ff007b82 */ /* 0x000eb00000000800 */
[----:B------:R-:W-:Y:S06]  /*09f0*/  BAR.ARV 0x8, 0x1a0 ;  /* 0x0206800000007b1d */ /* 0x000fec0000002000 */
[----:B--2---:R-:W-:-:S13]  /*0a00*/  ISETP.LE.AND P0, PT, R0, UR7, PT ;  /* 0x0000000700007c0c */ /* 0x004fda000bf03270 */
[----:B------:R-:W-:Y:S05]  /*0a10*/  @P0 EXIT ;  /* 0x000000000000094d */ /* 0x000fea0003800000 */
[----:B------:R-:W2:Y:S01]  /*0a20*/  LDL.LU R11, [R1] ;  /* 0x00000000010b7983 */ /* 0x000ea20000300800 */
[----:B-1----:R-:W1:Y:S01]  /*0a30*/  S2R R2, SR_TID.X ;  /* 0x0000000000027919 */ /* 0x002e620000002100 */
[----:B------:R-:W3:Y:S08]  /*0a40*/  S2UR UR48, SR_CgaCtaId ;  /* 0x00000000003079c3 */ /* 0x000ef00000008800 */
[----:B------:R-:W4:Y:S01]  /*0a50*/  S2UR UR6, SR_SWINHI ;  /* 0x00000000000679c3 */ /* 0x000f220000002f00 */
[----:B-1----:R-:W-:-:S05]  /*0a60*/  VIADD R10, R2, 0xffffff80 ;  /* 0xffffff80020a7836 */ /* 0x002fca0000000000 */
[----:B------:R-:W-:-:S04]  /*0a70*/  SHF.R.S32.HI R0, RZ, 0x1f, R10 ;  /* 0x0000001fff007819 */ /* 0x000fc8000001140a */
[CC--:B------:R-:W-:Y:S02]  /*0a80*/  LEA.HI R2, R0.reuse, R10.reuse, RZ, 0x7 ;  /* 0x0000000a00027211 */ /* 0x0c0fe400078f38ff */
[----:B------:R-:W-:Y:S02]  /*0a90*/  LEA.HI R3, R0, R10, RZ, 0x4 ;  /* 0x0000000a00037211 */ /* 0x000fe400078f20ff */
[----:B------:R-:W-:Y:S02]  /*0aa0*/  LOP3.LUT R157, R2, 0xffffff80, RZ, 0xc0, !PT ;  /* 0xffffff80029d7812 */ /* 0x000fe400078ec0ff */
[----:B------:R-:W-:-:S03]  /*0ab0*/  SHF.R.S32.HI R4, RZ, 0x4, R3 ;  /* 0x00000004ff047819 */ /* 0x000fc60000011403 */
[----:B------:R-:W-:Y:S01]  /*0ac0*/  IMAD.IADD R157, R10, 0x1, -R157 ;  /* 0x000000010a9d7824 */ /* 0x000fe200078e0a9d */
[----:B------:R-:W-:-:S04]  /*0ad0*/  LEA.HI R5, R3, R4, RZ, 0x1 ;  /* 0x0000000403057211 */ /* 0x000fc800078f08ff */
[----:B------:R-:W-:Y:S02]  /*0ae0*/  SHF.R.S32.HI R6, RZ, 0x1f, R157 ;  /* 0x0000001fff067819 */ /* 0x000fe4000001149d */
[----:B------:R-:W-:Y:S02]  /*0af0*/  LOP3.LUT R5, R5, 0x1ffffffe, RZ, 0xc0, !PT ;  /* 0x1ffffffe05057812 */ /* 0x000fe400078ec0ff */
[----:B------:R-:W-:Y:S02]  /*0b00*/  LEA.HI R7, R6, R157, RZ, 0x2 ;  /* 0x0000009d06077211 */ /* 0x000fe400078f10ff */
[----:B------:R-:W-:Y:S01]  /*0b10*/  SHF.R.S32.HI R12, RZ, 0x7, R2 ;  /* 0x00000007ff0c7819 */ /* 0x000fe20000011402 */
[----:B------:R-:W-:Y:S01]  /*0b20*/  IMAD.IADD R5, R4, 0x1, -R5 ;  /* 0x0000000104057824 */ /* 0x000fe200078e0a05 */
[----:B------:R-:W-:Y:S02]  /*0b30*/  LEA.HI R4, R0, R10, RZ, 0x5 ;  /* 0x0000000a00047211 */ /* 0x000fe400078f28ff */
[----:B------:R-:W-:Y:S01]  /*0b40*/  LOP3.LUT R3, R3, 0x7fffff0, RZ, 0xc0, !PT ;  /* 0x07fffff003037812 */ /* 0x000fe200078ec0ff */
[----:B------:R-:W-:Y:S01]  /*0b50*/  IMAD.HI R2, R12, 0x55555556, RZ ;  /* 0x555555560c027827 */ /* 0x000fe200078e02ff */
[----:B------:R-:W-:-:S02]  /*0b60*/  SHF.R.S32.HI R8, RZ, 0x2, R7 ;  /* 0x00000002ff087819 */ /* 0x000fc40000011407 */
[----:B------:R-:W-:Y:S01]  /*0b70*/  SHF.R.S32.HI R9, RZ, 0x1f, R7 ;  /* 0x0000001fff097819 */ /* 0x000fe20000011407 */
[----:B------:R-:W-:Y:S01]  /*0b80*/  IMAD.IADD R3, R10, 0x1, -R3 ;  /* 0x000000010a037824 */ /* 0x000fe200078e0a03 */
[----:B------:R-:W-:Y:S02]  /*0b90*/  SHF.R.S32.HI R13, RZ, 0x5, R4 ;  /* 0x00000005ff0d7819 */ /* 0x000fe40000011404 */
[----:B------:R-:W-:Y:S01]  /*0ba0*/  LEA.HI R9, R9, R8, RZ, 0x3 ;  /* 0x0000000809097211 */ /* 0x000fe200078f18ff */
[----:B------:R-:W-:Y:S01]  /*0bb0*/  UMOV UR39, 0x400 ;  /* 0x0000040000277882 */ /* 0x000fe20000000000 */
[----:B------:R-:W-:Y:S01]  /*0bc0*/  LEA.HI R2, R2, R2, RZ, 0x1 ;  /* 0x0000000202027211 */ /* 0x000fe200078f08ff */
[----:B---3--:R-:W-:Y:S01]  /*0bd0*/  ULEA UR39, UR48, UR39, 0x18 ;  /* 0x0000002730277291 */ /* 0x008fe2000f8ec03f */
[----:B------:R-:W-:Y:S01]  /*0be0*/  LOP3.LUT R9, R9, 0xfffffff8, RZ, 0xc0, !PT ;  /* 0xfffffff809097812 */ /* 0x000fe200078ec0ff */
[----:B------:R-:W-:Y:S01]  /*0bf0*/  IMAD R4, R13, 0x10, R3 ;  /* 0x000000100d047824 */ /* 0x000fe200078e0203 */
[----:B------:R-:W-:-:S02]  /*0c00*/  LEA.HI R6, R6, R157, RZ, 0x5 ;  /* 0x0000009d06067211 */ /* 0x000fc400078f28ff */
[----:B------:R-:W-:Y:S01]  /*0c10*/  LEA.HI R0, R0, R10, RZ, 0x2 ;  /* 0x0000000a00007211 */ /* 0x000fe200078f10ff */
[----:B------:R-:W-:Y:S01]  /*0c20*/  IMAD R22, R2, -0x3, R12 ;  /* 0xfffffffd02167824 */ /* 0x000fe200078e020c */
[----:B------:R-:W-:Y:S01]  /*0c30*/  SHF.R.S32.HI R6, RZ, 0x5, R6 ;  /* 0x00000005ff067819 */ /* 0x000fe20000011406 */
[----:B------:R-:W-:Y:S01]  /*0c40*/  IMAD R3, R4, 0x4, R5 ;  /* 0x0000000404037824 */ /* 0x000fe200078e0205 */
[----:B------:R-:W-:Y:S01]  /*0c50*/  LOP3.LUT R2, R0, 0x1ffffffc, RZ, 0xc0, !PT ;  /* 0x1ffffffc00027812 */ /* 0x000fe200078ec0ff */
[----:B------:R-:W-:Y:S01]  /*0c60*/  IMAD.IADD R9, R8, 0x1, -R9 ;  /* 0x0000000108097824 */ /* 0x000fe200078e0a09 */
[----:B------:R-:W-:Y:S01]  /*0c70*/  UMOV UR4, UR39 ;  /* 0x0000002700047c82 */ /* 0x000fe20008000000 */
[----:B----4-:R-:W-:Y:S01]  /*0c80*/  UMOV UR5, UR6 ;  /* 0x0000000600057c82 */ /* 0x010fe20008000000 */
[----:B------:R-:W-:Y:S01]  /*0c90*/  LOP3.LUT R4, R7, 0x7ffffffc, RZ, 0xc0, !PT ;  /* 0x7ffffffc07047812 */ /* 0x000fe200078ec0ff */
[----:B------:R-:W-:Y:S02]  /*0ca0*/  IMAD.U32 R18, RZ, RZ, UR4 ;  /* 0x00000004ff127e24 */ /* 0x000fe4000f8e00ff */
[----:B------:R-:W-:-:S02]  /*0cb0*/  IMAD.U32 R19, RZ, RZ, UR5 ;  /* 0x00000005ff137e24 */ /* 0x000fc4000f8e00ff */
[----:B------:R-:W-:Y:S02]  /*0cc0*/  IMAD.SHL.U32 R3, R3, 0x8, RZ ;  /* 0x0000000803037824 */ /* 0x000fe400078e00ff */
[----:B------:R-:W-:Y:S02]  /*0cd0*/  IMAD R9, R6, 0x10, R9 ;  /* 0x0000001006097824 */ /* 0x000fe400078e0209 */
[----:B------:R-:W-:Y:S01]  /*0ce0*/  IMAD.IADD R152, R10, 0x1, -R2 ;  /* 0x000000010a987824 */ /* 0x000fe200078e0a02 */
[----:B------:R-:W-:Y:S01]  /*0cf0*/  SHF.R.S32.HI R154, RZ, 0x2, R0 ;  /* 0x00000002ff9a7819 */ /* 0x000fe20000011400 */
[----:B------:R-:W-:Y:S01]  /*0d00*/  IMAD.WIDE R18, R3, 0x2, R18 ;  /* 0x0000000203127825 */ /* 0x000fe200078e0212 */
[----:B------:R-:W-:-:S03]  /*0d10*/  UMOV UR4, UR7 ;  /* 0x0000000700047c82 */ /* 0x000fc60008000000 */
[----:B------:R-:W-:Y:S02]  /*0d20*/  IMAD R22, R22, 0x40, R9 ;  /* 0x0000004016167824 */ /* 0x000fe400078e0209 */
[----:B------:R-:W-:Y:S02]  /*0d30*/  IMAD.MOV.U32 R156, RZ, RZ, RZ ;  /* 0x000000ffff9c7224 */ /* 0x000fe400078e00ff */
[----:B------:R-:W-:Y:S02]  /*0d40*/  IMAD.MOV.U32 R2, RZ, RZ, RZ ;  /* 0x000000ffff027224 */ /* 0x000fe400078e00ff */
[----:B------:R-:W-:Y:S02]  /*0d50*/  IMAD.SHL.U32 R152, R152, 0x8, RZ ;  /* 0x0000000898987824 */ /* 0x000fe400078e00ff */
[----:B------:R-:W-:Y:S01]  /*0d60*/  IMAD.IADD R17, R157, 0x1, -R4 ;  /* 0x000000019d117824 */ /* 0x000fe200078e0a04 */
[----:B------:R-:W-:Y:S01]  /*0d70*/  ULDC.64 UR36, c[0x0][0x198] ;  /* 0x0000660000247ab9 */ /* 0x000fe20000000a00 */
[----:B------:R-:W-:Y:S01]  /*0d80*/  UMOV UR38, URZ ;  /* 0x0000003f00267c82 */ /* 0x000fe20008000000 */
[----:B--2---:R-:W-:-:S07]  /*0d90*/  LOP3.LUT R16, R11, 0x1, RZ, 0xfc, !PT ;  /* 0x000000010b107812 */ /* 0x004fce00078efcff */
.L_x_9524:
        /* <DEDUP_REMOVED lines=11> */
[----:B--2---:R-:W-:Y:S05]  /*0e50*/  @!P0 BRA `(.L_x_9479) ;  /* 0x0000000000208947 */ /* 0x004fea0003800000 */
        /* <DEDUP_REMOVED lines=8> */
.L_x_9479:
[----:B------:R-:W-:Y:S01]  /*0ee0*/  ULDC UR6, c[0x0][0xdc4] ;  /* 0x0003710000067ab9 */ /* 0x000fe20000000800 */
[----:B------:R-:W-:Y:S01]  /*0ef0*/  UMOV UR40, UR7 ;  /* 0x0000000700287c82 */ /* 0x000fe20008000000 */
[----:B------:R-:W-:-:S11]  /*0f00*/  UISETP.NE.AND UP0, UPT, UR6, 0x1, UPT ;  /* 0x000000010600788c */ /* 0x000fd6000bf05270 */
[----:B------:R-:W-:Y:S02]  /*0f10*/  @UP0 ULDC.64 UR10, c[0x0][0xdc8] ;  /* 0x00037200000a0ab9 */ /* 0x000fe40000000a00 */
[----:B------:R-:W-:-:S04]  /*0f20*/  UIMAD.WIDE.U32 UR4, UR7, UR10, URZ ;  /* 0x0000000a070472a5 */ /* 0x000fc8000f8e003f */
[----:B------:R-:W-:-:S04]  /*0f30*/  @UP0 USHF.R.U32.HI UR40, URZ, UR11, UR5 ;  /* 0x0000000b3f280299 */ /* 0x000fc80008011605 */
[----:B------:R-:W-:-:S12]  /*0f40*/  UIMAD UR4, UR40, UR6, URZ ;  /* 0x00000006280472a4 */ /* 0x000fd8000f8e023f */
.L_x_9480:
[----:B------:R-:W1:Y:S01]  /*0f50*/  LDC R3, c[0x0][0x428] ;  /* 0x00010a00ff037b82 */ /* 0x000e620000000800 */
[----:B------:R-:W-:Y:S01]  /*0f60*/  ULDC.64 UR10, c[0x0][0x3f8] ;  /* 0x0000fe00000a7ab9 */ /* 0x000fe20000000a00 */
[----:B------:R-:W-:Y:S01]  /*0f70*/  ULDC UR43, c[0x0][0xdb8] ;  /* 0x00036e00002b7ab9 */ /* 0x000fe20000000800 */
[----:B------:R-:W-:Y:S01]  /*0f80*/  ISETP.NE.U32.AND P0, PT, RZ, UR10, PT ;  /* 0x0000000aff007c0c */ /* 0x000fe2000bf05070 */
[----:B------:R-:W-:Y:S01]  /*0f90*/  UISETP.NE.AND UP0, UPT, UR43, 0x1, UPT ;  /* 0x000000012b00788c */ /* 0x000fe2000bf05270 */
[----:B------:R-:W-:Y:S01]  /*0fa0*/  IMAD.MOV.U32 R135, RZ, RZ, RZ ;  /* 0x000000ffff877224 */ /* 0x000fe200078e00ff */
[----:B------:R-:W-:Y:S01]  /*0fb0*/  ULOP3.LUT UR5, URZ, UR40, URZ, 0x33, !UPT ;  /* 0x000000283f057292 */ /* 0x000fe2000f8e333f */
[----:B------:R-:W-:Y:S01]  /*0fc0*/  ISETP.NE.AND.EX P0, PT, RZ, UR11, PT, P0 ;  /* 0x0000000bff007c0c */ /* 0x000fe2000bf05300 */
[----:B------:R-:W2:Y:S01]  /*0fd0*/  LDC R0, c[0x0][0x288] ;  /* 0x0000a200ff007b82 */ /* 0x000ea20000000800 */
[----:B------:R-:W-:Y:S01]  /*0fe0*/  UIADD3 UR4, UR7, -UR4, URZ ;  /* 0x8000000407047290 */ /* 0x000fe2000fffe03f */
[----:B------:R-:W-:Y:S01]  /*0ff0*/  CS2R R8, SRZ ;  /* 0x0000000000087805 */ /* 0x000fe2000001ff00 */
[----:B------:R-:W-:Y:S01]  /*1000*/  ULDC UR42, c[0x0][0xdac] ;  /* 0x00036b00002a7ab9 */ /* 0x000fe20000000800 */
[----:B------:R-:W-:Y:S01]  /*1010*/  ULDC UR6, c[0x0][0xdc4] ;  /* 0x0003710000067ab9 */ /* 0x000fe20000000800 */
[----:B------:R-:W-:Y:S01]  /*1020*/  UIADD3 UR42, UR5, UR42, URZ ;  /* 0x0000002a052a7290 */ /* 0x000fe2000fffe03f */
[----:B------:R-:W-:Y:S01]  /*1030*/  CS2R R10, SRZ ;  /* 0x00000000000a7805 */ /* 0x000fe2000001ff00 */
[----:B------:R-:W-:Y:S01]  /*1040*/  UIMAD UR8, UR8, UR6, UR4 ;  /* 0x00000006080872a4 */ /* 0x000fe2000f8e0204 */
[----:B------:R-:W3:Y:S01]  /*1050*/  LDC R89, c[0x0][0x404] ;  /* 0x00010100ff597b82 */ /* 0x000ee20000000800 */
[----:B------:R-:W-:Y:S01]  /*1060*/  UIMAD UR42, UR42, 0xc0, URZ ;  /* 0x000000c02a2a78a4 */ /* 0x000fe2000f8e023f */
[----:B------:R-:W-:Y:S01]  /*1070*/  CS2R R12, SRZ ;  /* 0x00000000000c7805 */ /* 0x000fe2000001ff00 */
[----:B------:R-:W-:Y:S01]  /*1080*/  @UP0 ULDC UR4, c[0x0][0xdbc] ;  /* 0x00036f0000040ab9 */ /* 0x000fe20000000800 */
[----:B------:R-:W-:Y:S01]  /*1090*/  @UP0 ULDC UR6, c[0x0][0xdc0] ;  /* 0x0003700000060ab9 */ /* 0x000fe20000000800 */
[----:B------:R-:W-:Y:S01]  /*10a0*/  UIMAD.WIDE.U32 UR4, UR8, UR4, URZ ;  /* 0x00000004080472a5 */ /* 0x000fe2000f8e003f */
[----:B------:R-:W-:Y:S01]  /*10b0*/  CS2R R14, SRZ ;  /* 0x00000000000e7805 */ /* 0x000fe2000001ff00 */
[----:B------:R-:W-:Y:S01]  /*10c0*/  UMOV UR44, UR8 ;  /* 0x00000008002c7c82 */ /* 0x000fe20008000000 */
[----:B------:R-:W4:Y:S01]  /*10d0*/  LDC R4, c[0x0][0x2e0] ;  /* 0x0000b800ff047b82 */ /* 0x000f220000000800 */
[----:B-1----:R-:W-:Y:S01]  /*10e0*/  ISETP.NE.AND P1, PT, R3, 0x1, PT ;  /* 0x000000010300780c */ /* 0x002fe20003f25270 */
[----:B------:R-:W-:Y:S01]  /*10f0*/  @UP0 USHF.R.U32.HI UR44, URZ, UR6, UR5 ;  /* 0x000000063f2c0299 */ /* 0x000fe20008011605 */
[----:B------:R-:W-:-:S02]  /*1100*/  CS2R R20, SRZ ;  /* 0x0000000000147805 */ /* 0x000fc4000001ff00 */
[----:B------:R-:W-:Y:S02]  /*1110*/  CS2R R24, SRZ ;  /* 0x0000000000187805 */ /* 0x000fe4000001ff00 */
[----:B------:R-:W-:Y:S01]  /*1120*/  CS2R R26, SRZ ;  /* 0x00000000001a7805 */ /* 0x000fe2000001ff00 */
[----:B------:R-:W-:Y:S01]  /*1130*/  UIADD3 UR4, -UR44, URZ, URZ ;  /* 0x0000003f2c047290 */ /* 0x000fe2000fffe13f */
[----:B------:R-:W-:Y:S02]  /*1140*/  CS2R R28, SRZ ;  /* 0x00000000001c7805 */ /* 0x000fe4000001ff00 */
[----:B--2---:R-:W-:Y:S02]  /*1150*/  IADD3 R0, -R0, 0x13f, RZ ;  /* 0x0000013f00007810 */ /* 0x004fe40007ffe1ff */
[----:B------:R-:W-:Y:S01]  /*1160*/  CS2R R30, SRZ ;  /* 0x00000000001e7805 */ /* 0x000fe2000001ff00 */
[----:B------:R-:W-:Y:S01]  /*1170*/  UIMAD UR43, UR43, UR4, UR8 ;  /* 0x000000042b2b72a4 */ /* 0x000fe2000f8e0208 */
[----:B------:R-:W-:-:S02]  /*1180*/  CS2R R32, SRZ ;  /* 0x0000000000207805 */ /* 0x000fc4000001ff00 */
[----:B------:R-:W-:Y:S02]  /*1190*/  CS2R R34, SRZ ;  /* 0x0000000000227805 */ /* 0x000fe4000001ff00 */
[----:B------:R-:W-:Y:S01]  /*11a0*/  CS2R R36, SRZ ;  /* 0x0000000000247805 */ /* 0x000fe2000001ff00 */
[----:B------:R-:W1:Y:S01]  /*11b0*/  @P1 LDC R6, c[0x0][0x42c] ;  /* 0x00010b00ff061b82 */ /* 0x000e620000000800 */
[----:B------:R-:W-:Y:S02]  /*11c0*/  CS2R R38, SRZ ;  /* 0x0000000000267805 */ /* 0x000fe4000001ff00 */
[----:B---3--:R-:W-:Y:S01]  /*11d0*/  SEL R89, R89, 0x1, P0 ;  /* 0x0000000159597807 */ /* 0x008fe20000000000 */
[----:B------:R-:W-:Y:S01]  /*11e0*/  IMAD.U32 R23, RZ, RZ, UR43 ;  /* 0x0000002bff177e24 */ /* 0x000fe2000f8e00ff */
[----:B------:R-:W-:Y:S02]  /*11f0*/  PLOP3.LUT P0, PT, PT, PT, PT, 0x80, 0x0 ;  /* 0x000000000000781c */ /* 0x000fe40003f0f070 */
[----:B------:R-:W-:-:S02]  /*1200*/  CS2R R40, SRZ ;  /* 0x0000000000287805 */ /* 0x000fc4000001ff00 */
[----:B------:R-:W-:Y:S02]  /*1210*/  CS2R R42, SRZ ;  /* 0x00000000002a7805 */ /* 0x000fe4000001ff00 */
[----:B------:R-:W-:Y:S01]  /*1220*/  CS2R R44, SRZ ;  /* 0x00000000002c7805 */ /* 0x000fe2000001ff00 */
[----:B------:R-:W2:Y:S01]  /*1230*/  @P1 LDC R7, c[0x0][0x430] ;  /* 0x00010c00ff071b82 */ /* 0x000ea20000000800 */
[----:B------:R-:W-:Y:S01]  /*1240*/  CS2R R46, SRZ ;  /* 0x00000000002e7805 */ /* 0x000fe2000001ff00 */
[CC--:B----4-:R-:W-:Y:S01]  /*1250*/  IMAD R3, R89.reuse, R4.reuse, R0 ;  /* 0x0000000459037224 */ /* 0x0d0fe200078e0200 */
[----:B------:R-:W-:Y:S01]  /*1260*/  CS2R R48, SRZ ;  /* 0x0000000000307805 */ /* 0x000fe2000001ff00 */
[----:B------:R-:W-:Y:S01]  /*1270*/  IMAD R0, R89, R4, 0x7f ;  /* 0x0000007f59007424 */ /* 0x000fe200078e0204 */
[----:B------:R-:W-:Y:S01]  /*1280*/  CS2R R50, SRZ ;  /* 0x0000000000327805 */ /* 0x000fe2000001ff00 */
[----:B------:R-:W-:Y:S01]  /*1290*/  VIADD R4, R3, UR42 ;  /* 0x0000002a03047c36 */ /* 0x000fe20008000000 */
[----:B------:R-:W-:-:S02]  /*12a0*/  CS2R R52, SRZ ;  /* 0x0000000000347805 */ /* 0x000fc4000001ff00 */
[----:B------:R-:W-:Y:S02]  /*12b0*/  CS2R R54, SRZ ;  /* 0x0000000000367805 */ /* 0x000fe4000001ff00 */
[----:B------:R-:W-:Y:S02]  /*12c0*/  SHF.R.S32.HI R3, RZ, 0x1f, R0 ;  /* 0x0000001fff037819 */ /* 0x000fe40000011400 */
[----:B------:R-:W-:Y:S02]  /*12d0*/  CS2R R56, SRZ ;  /* 0x0000000000387805 */ /* 0x000fe4000001ff00 */
[----:B------:R-:W-:Y:S01]  /*12e0*/  SHF.R.S32.HI R5, RZ, 0x1f, R4 ;  /* 0x0000001fff057819 */ /* 0x000fe20000011404 */
[----:B------:R-:W-:Y:S01]  /*12f0*/  IMAD.MOV.U32 R58, RZ, RZ, RZ ;  /* 0x000000ffff3a7224 */ /* 0x000fe200078e00ff */
[----:B------:R-:W-:Y:S02]  /*1300*/  LEA.HI R3, R3, R0, RZ, 0x7 ;  /* 0x0000000003037211 */ /* 0x000fe400078f38ff */
[----:B------:R-:W-:Y:S01]  /*1310*/  LEA.HI R5, R5, R4, RZ, 0x7 ;  /* 0x0000000405057211 */ /* 0x000fe200078f38ff */
[----:B-1----:R-:W-:Y:S01]  /*1320*/  @P1 IMAD.HI.U32 R0, R6, UR43, RZ ;  /* 0x0000002b06001c27 */ /* 0x002fe2000f8e00ff */
[----:B------:R-:W-:-:S02]  /*1330*/  SHF.R.S32.HI R3, RZ, 0x7, R3 ;  /* 0x00000007ff037819 */ /* 0x000fc40000011403 */
[----:B------:R-:W-:-:S04]  /*1340*/  SHF.R.S32.HI R88, RZ, 0x7, R5 ;  /* 0x00000007ff587819 */ /* 0x000fc80000011405 */
[----:B------:R-:W-:Y:S01]  /*1350*/  VIMNMX R88, R3, R88, PT ;  /* 0x0000005803587248 */ /* 0x000fe20003fe0100 */
[----:B------:R-:W-:Y:S01]  /*1360*/  IMAD.MOV.U32 R3, RZ, RZ, RZ ;  /* 0x000000ffff037224 */ /* 0x000fe200078e00ff */
[----:B--2---:R-:W-:Y:S01]  /*1370*/  @P1 SHF.R.U32.HI R23, RZ, R7, R0 ;  /* 0x00000007ff171219 */ /* 0x004fe20000011600 */
[----:B------:R-:W-:Y:S01]  /*1380*/  IMAD.MOV.U32 R0, RZ, RZ, RZ ;  /* 0x000000ffff007224 */ /* 0x000fe200078e00ff */
[----:B------:R-:W-:Y:S02]  /*1390*/  ISETP.GE.AND P1, PT, R88, 0x1, PT ;  /* 0x000000015800780c */ /* 0x000fe40003f26270 */
[----:B------:R-:W-:-:S11]  /*13a0*/  CS2R R6, SRZ ;  /* 0x0000000000067805 */ /* 0x000fd6000001ff00 */
[----:B------:R-:W-:Y:S05]  /*13b0*/  @!P1 BRA `(.L_x_9481) ;  /* 0x00000088007c9947 */ /* 0x000fea0003800000 */
        /* <DEDUP_REMOVED lines=33> */
.L_x_9482:
        /* <DEDUP_REMOVED lines=49> */
.L_x_9598:
[----:B------:R-:W-:Y:S05]  /*18e0*/  @!P1 BRA `(.L_x_9484) ;  /* 0x0000000000049947 */ /* 0x000fea0003800000 */
[----:B------:R-:W-:Y:S01]  /*18f0*/  BPT.TRAP 0x1 ;  /* 0x000000040000795c */ /* 0x000fe20000300000 */
.L_x_9484:
[----:B-1----:R-:W-:Y:S01]  /*1900*/  IMAD.U32 R3, RZ, RZ, UR38 ;  /* 0x00000026ff037e24 */ /* 0x002fe2000f8e00ff */
[----:B------:R-:W-:-:S04]  /*1910*/  SHF.L.U32 R4, R2, 0x1f, RZ ;  /* 0x0000001f02047819 */ /* 0x000fc800000006ff */
[----:B------:R-:W-:-:S04]  /*1920*/  LEA R3, R3, UR39, 0x3 ;  /* 0x0000002703037c11 */ /* 0x000fc8000f8e18ff */
[----:B------:R1:W2:Y:S01]  /*1930*/  SYNCS.PHASECHK.TRANS64.TRYWAIT P2, [R3+URZ+0x19c30], R4 ;  /* 0x019c3004030075a7 */ /* 0x0002a2000804017f */
[----:B------:R-:W-:Y:S05]  /*1940*/  @!P1 BRA `(.L_x_9485) ;  /* 0x0000000000049947 */ /* 0x000fea0003800000 */
[----:B------:R-:W-:Y:S01]  /*1950*/  BPT.TRAP 0x1 ;  /* 0x000000040000795c */ /* 0x000fe20000300000 */
.L_x_9485:
[----:B------:R-:W3:Y:S01]  /*1960*/  S2R R5, SR_TID.X ;  /* 0x0000000000057919 */ /* 0x000ee20000002100 */
[----:B------:R-:W-:Y:S01]  /*1970*/  IMAD.MOV.U32 R135, RZ, RZ, RZ ;  /* 0x000000ffff877224 */ /* 0x000fe200078e00ff */
[----:B---3--:R-:W-:Y:S01]  /*1980*/  LOP3.LUT P0, RZ, R5, 0x7f, RZ, 0xc0, !PT ;  /* 0x0000007f05ff7812 */ /* 0x008fe2000780c0ff */
[----:B--2---:R-:W-:-:S12]  /*1990*/  @P2 BRA `(.L_x_9486) ;  /* 0x0000000000082947 */ /* 0x004fd80003800000 */
[----:B------:R-:W2:Y:S02]  /*19a0*/  SYNCS.PHASECHK.TRANS64.TRYWAIT P2, [R3+URZ+0x19c30], R4 ;  /* 0x019c3004030075a7 */ /* 0x000ea4000804017f */
[----:B--2---:R-:W-:Y:S05]  /*19b0*/  @!P2 BRA `(.L_x_9487) ;  /* 0x000000cc0080a947 */ /* 0x004fea0003800000 */
.L_x_9486:
[----:B------:R-:W-:Y:S05]  /*19c0*/  WARPSYNC.ALL ;  /* 0x0000000000007948 */ /* 0x000fea0003800000 */
[----:B------:R-:W-:Y:S01]  /*19d0*/  UIADD3 UR4, UR39, 0x13800, URZ ;  /* 0x0001380027047890 */ /* 0x000fe2000fffe03f */
[----:B------:R-:W-:Y:S01]  /*19e0*/  WARPGROUP.ARRIVE ;  /* 0x00000000000079c5 */ /* 0x000fe20000000000 */
[----:B------:R-:W-:Y:S01]  /*19f0*/  ULOP3.LUT UR12, UR41, 0x10000, URZ, 0xfc, !UPT ;  /* 0x00010000290c7892 */ /* 0x000fe2000f8efc3f */
[----:B------:R-:W-:Y:S01]  /*1a00*/  VIADD R100, R22, UR42 ;  /* 0x0000002a16647c36 */ /* 0x000fe20008000000 */
[----:B------:R-:W-:Y:S01]  /*1a10*/  USHF.R.U32.HI UR4, URZ, 0x4, UR4 ;  /* 0x000000043f047899 */ /* 0x000fe20008011604 */
[----:B-12---:R-:W-:Y:S01]  /*1a20*/  @!P0 VIADD R3, R3, 0x19c40 ;  /* 0x00019c4003038836 */ /* 0x006fe20000000000 */
[----:B------:R-:W-:Y:S01]  /*1a30*/  UMOV UR13, 0xc0000010 ;  /* 0xc0000010000d7882 */ /* 0x000fe20000000000 */
[----:B------:R-:W-:Y:S01]  /*1a40*/  UMOV UR15, 0xc0000010 ;  /* 0xc0000010000f7882 */ /* 0x000fe20000000000 */
[----:B------:R-:W-:Y:S01]  /*1a50*/  ULOP3.LUT UR4, UR4, 0x3fff, URZ, 0xc0, !UPT ;  /* 0x00003fff04047892 */ /* 0x000fe2000f8ec03f */
[----:B------:R-:W-:Y:S01]  /*1a60*/  IMAD.MOV.U32 R134, RZ, RZ, R135 ;  /* 0x000000ffff867224 */ /* 0x000fe200078e0087 */
[----:B------:R-:W-:Y:S01]  /*1a70*/  UMOV UR5, 0xc0000010 ;  /* 0xc000001000057882 */ /* 0x000fe20000000000 */
[----:B------:R-:W-:Y:S01]  /*1a80*/  UMOV UR7, 0xc0000010 ;  /* 0xc000001000077882 */ /* 0x000fe20000000000 */
[----:B------:R-:W-:Y:S01]  /*1a90*/  ULOP3.LUT UR16, UR4, 0x10000, URZ, 0xfc, !UPT ;  /* 0x0001000004107892 */ /* 0x000fe2000f8efc3f */
[----:B------:R-:W-:Y:S01]  /*1aa0*/  @!P0 PRMT R3, RZ, 0x654, R3 ;  /* 0x00000654ff038816 */ /* 0x000fe20000000003 */
        /* <DEDUP_REMOVED lines=42> */
[C---:B------:R-:W-:Y:S01]  /*1d50*/  FMUL.FTZ R26, R0.reuse, R26 ;  /* 0x0000001a001a7220 */ /* 0x040fe20000410000 */
[C---:B------:R-:W-:Y:S01]  /*1d60*/  FMUL.FTZ R27, R0.reuse, R27 ;  /* 0x0000001b001b7220 */ /* 0x040fe20000410000 */
[C---:B------:R-:W-:Y:S01]  /*1d70*/  FMUL.FTZ R20, R0.reuse, R25 ;  /* 0x0000001900147220 */ /* 0x040fe20000410000 */
[----:B------:R-:W-:Y:S01]  /*1d80*/  FMUL.FTZ R25, R0, R29 ;  /* 0x0000001d00197220 */ /* 0x000fe20000410000 */
[----:B------:R1:W2:Y:S01]  /*1d90*/  MUFU.TANH R112, R26 ;  /* 0x0000001a00707308 */ /* 0x0002a20000002400 */
[----:B------:R-:W-:-:S02]  /*1da0*/  IMAD.MOV.U32 R29, RZ, RZ, -0x80 ;  /* 0xffffff80ff1d7424 */ /* 0x000fc400078e00ff */
[C---:B------:R-:W-:Y:S01]  /*1db0*/  FMUL.FTZ R5, R0.reuse, R36 ;  /* 0x0000002400057220 */ /* 0x040fe20000410000 */
[C---:B------:R-:W-:Y:S01]  /*1dc0*/  FMUL.FTZ R12, R0.reuse, R32 ;  /* 0x00000020000c7220 */ /* 0x040fe20000410000 */
[----:B------:R-:W-:Y:S01]  /*1dd0*/  FMUL.FTZ R30, R0, R30 ;  /* 0x0000001e001e7220 */ /* 0x000fe20000410000 */
[----:B------:R-:W-:Y:S02]  /*1de0*/  IMAD R29, R88, R29, 0x80 ;  /* 0x00000080581d7424 */ /* 0x000fe400078e021d */
[C---:B------:R-:W-:Y:S01]  /*1df0*/  FMUL.FTZ R14, R0.reuse, R33 ;  /* 0x00000021000e7220 */ /* 0x040fe20000410000 */
[C---:B------:R-:W-:Y:S01]  /*1e00*/  FMUL.FTZ R31, R0.reuse, R31 ;  /* 0x0000001f001f7220 */ /* 0x040fe20000410000 */
[----:B------:R3:W4:Y:S01]  /*1e10*/  MUFU.TANH R116, R27 ;  /* 0x0000001b00747308 */ /* 0x0007220000002400 */
[----:B-1----:R-:W1:Y:S01]  /*1e20*/  LDC R26, c[0x0][0x2e0] ;  /* 0x0000b800ff1a7b82 */ /* 0x002e620000000800 */
[C---:B------:R-:W-:Y:S01]  /*1e30*/  FMUL.FTZ R8, R0.reuse, R37 ;  /* 0x0000002500087220 */ /* 0x040fe20000410000 */
[C---:B------:R-:W-:Y:S01]  /*1e40*/  FMUL.FTZ R34, R0.reuse, R34 ;  /* 0x0000002200227220 */ /* 0x040fe20000410000 */
[C---:B------:R-:W-:Y:S01]  /*1e50*/  FMUL.FTZ R35, R0.reuse, R35 ;  /* 0x0000002300237220 */ /* 0x040fe20000410000 */
[C---:B------:R-:W-:Y:S01]  /*1e60*/  FMUL.FTZ R38, R0.reuse, R38 ;  /* 0x0000002600267220 */ /* 0x040fe20000410000 */
[C---:B------:R-:W-:Y:S01]  /*1e70*/  FMUL.FTZ R39, R0.reuse, R39 ;  /* 0x0000002700277220 */ /* 0x040fe20000410000 */
[C---:B------:R-:W-:Y:S01]  /*1e80*/  FMUL.FTZ R7, R0.reuse, R41 ;  /* 0x0000002900077220 */ /* 0x040fe20000410000 */
[----:B------:R-:W5:Y:S01]  /*1e90*/  MUFU.TANH R30, R30 ;  /* 0x0000001e001e7308 */ /* 0x000f620000002400 */
[----:B---3--:R-:W3:Y:S01]  /*1ea0*/  LDC R27, c[0x0][0x288] ;  /* 0x0000a200ff1b7b82 */ /* 0x008ee20000000800 */
        /* <DEDUP_REMOVED lines=15> */
[----:B-1----:R-:W-:-:S02]  /*1fa0*/  IMAD R36, R89, R26, R29 ;  /* 0x0000001a59247224 */ /* 0x002fc400078e021d */
[C---:B------:R-:W-:Y:S01]  /*1fb0*/  FMUL.FTZ R63, R0.reuse, R63 ;  /* 0x0000003f003f7220 */ /* 0x040fe20000410000 */
[C---:B------:R-:W-:Y:S01]  /*1fc0*/  FMUL.FTZ R67, R0.reuse, R67 ;  /* 0x0000004300437220 */ /* 0x040fe20000410000 */
[C---:B------:R-:W-:Y:S01]  /*1fd0*/  FMUL.FTZ R4, R0.reuse, R40 ;  /* 0x0000002800047220 */ /* 0x040fe20000410000 */
[C---:B------:R-:W-:Y:S02]  /*1fe0*/  IMAD R37, R17.reuse, -0x2, R36 ;  /* 0xfffffffe11257824 */ /* 0x040fe400078e0224 */
[C---:B------:R-:W-:Y:S01]  /*1ff0*/  FMUL.FTZ R71, R0.reuse, R71 ;  /* 0x0000004700477220 */ /* 0x040fe20000410000 */
[----:B------:R-:W-:Y:S01]  /*2000*/  FMUL.FTZ R6, R0, R44 ;  /* 0x0000002c00067220 */ /* 0x000fe20000410000 */
[----:B------:R-:W1:Y:S01]  /*2010*/  MUFU.TANH R35, R35 ;  /* 0x0000002300237308 */ /* 0x000e620000002400 */
[----:B---3--:R-:W-:Y:S01]  /*2020*/  IADD3 R32, R36, 0x1, -R27 ;  /* 0x0000000124207810 */ /* 0x008fe20007ffe81b */
[C---:B------:R-:W-:Y:S01]  /*2030*/  FMUL.FTZ R75, R0.reuse, R75 ;  /* 0x0000004b004b7220 */ /* 0x040fe20000410000 */
[C---:B------:R-:W-:Y:S01]  /*2040*/  FMUL.FTZ R9, R0.reuse, R48 ;  /* 0x0000003000097220 */ /* 0x040fe20000410000 */
[C---:B------:R-:W-:Y:S01]  /*2050*/  FMUL.FTZ R78, R0.reuse, R78 ;  /* 0x0000004e004e7220 */ /* 0x040fe20000410000 */
[----:B------:R-:W-:Y:S01]  /*2060*/  FMUL.FTZ R79, R0, R79 ;  /* 0x0000004f004f7220 */ /* 0x000fe20000410000 */
[----:B------:R-:W-:-:S02]  /*2070*/  IMAD R33, R17, -0x2, R32 ;  /* 0xfffffffe11217824 */ /* 0x000fc400078e0220 */
[C---:B------:R-:W-:Y:S01]  /*2080*/  FMUL.FTZ R11, R0.reuse, R52 ;  /* 0x00000034000b7220 */ /* 0x040fe20000410000 */
[----:B------:R-:W3:Y:S01]  /*2090*/  MUFU.TANH R38, R38 ;  /* 0x0000002600267308 */ /* 0x000ee20000002400 */
[C---:B------:R-:W-:Y:S01]  /*20a0*/  FMUL.FTZ R82, R0.reuse, R82 ;  /* 0x0000005200527220 */ /* 0x040fe20000410000 */
[C---:B------:R-:W-:Y:S01]  /*20b0*/  FMUL.FTZ R83, R0.reuse, R83 ;  /* 0x0000005300537220 */ /* 0x040fe20000410000 */
[----:B------:R-:W-:Y:S01]  /*20c0*/  IADD3 R36, R33, 0x8, R100 ;  /* 0x0000000821247810 */ /* 0x000fe20007ffe064 */
[C---:B------:R-:W-:Y:S01]  /*20d0*/  FMUL.FTZ R15, R0.reuse, R56 ;  /* 0x00000038000f7220 */ /* 0x040fe20000410000 */
[C---:B------:R-:W-:Y:S01]  /*20e0*/  FMUL.FTZ R86, R0.reuse, R86 ;  /* 0x0000005600567220 */ /* 0x040fe20000410000 */
[C---:B------:R-:W-:Y:S01]  /*20f0*/  FMUL.FTZ R87, R0.reuse, R87 ;  /* 0x0000005700577220 */ /* 0x040fe20000410000 */
[----:B------:R-:W-:Y:S01]  /*2100*/  VIMNMX R29, R37, R36, PT ;  /* 0x00000024251d7248 */ /* 0x000fe20003fe0100 */
[----:B------:R-:W3:Y:S01]  /*2110*/  MUFU.TANH R39, R39 ;  /* 0x0000002700277308 */ /* 0x000ee20000002400 */
[C---:B------:R-:W-:Y:S01]  /*2120*/  FMUL.FTZ R90, R0.reuse, R24 ;  /* 0x00000018005a7220 */ /* 0x040fe20000410000 */
[C---:B------:R-:W-:Y:S01]  /*2130*/  FMUL.FTZ R21, R0.reuse, R28 ;  /* 0x0000001c00157220 */ /* 0x040fe20000410000 */
[C---:B------:R-:W-:Y:S01]  /*2140*/  ISETP.GT.AND P2, PT, R29.reuse, RZ, PT ;  /* 0x000000ff1d00720c */ /* 0x040fe20003f44270 */
[C---:B------:R-:W-:Y:S01]  /*2150*/  FMUL.FTZ R13, R0.reuse, R49 ;  /* 0x00000031000d7220 */ /* 0x040fe20000410000 */
[C---:B------:R-:W-:Y:S01]  /*2160*/  ISETP.GT.AND P3, PT, R29.reuse, 0x1, PT ;  /* 0x000000011d00780c */ /* 0x040fe20003f64270 */
[----:B------:R-:W-:Y:S01]  /*2170*/  FMUL.FTZ R49, R0, R72 ;  /* 0x0000004800317220 */ /* 0x000fe20000410000 */
[C---:B------:R-:W-:Y:S01]  /*2180*/  ISETP.GT.AND P4, PT, R29.reuse, 0x8, PT ;  /* 0x000000081d00780c */ /* 0x040fe20003f84270 */
[----:B------:R-:W3:Y:S01]  /*2190*/  MUFU.TANH R42, R42 ;  /* 0x0000002a002a7308 */ /* 0x000ee20000002400 */
[----:B--2---:R-:W-:Y:S01]  /*21a0*/  FSEL R112, R112, -INF , P2 ;  /* 0xff80000070707808 */ /* 0x004fe20001000000 */
[----:B------:R-:W-:Y:S01]  /*21b0*/  FMUL.FTZ R10, R0, R45 ;  /* 0x0000002d000a7220 */ /* 0x000fe20000410000 */
[----:B----4-:R-:W-:Y:S01]  /*21c0*/  FSEL R116, R116, -INF , P3 ;  /* 0xff80000074747808 */ /* 0x010fe20001800000 */
[C---:B------:R-:W-:Y:S01]  /*21d0*/  FMUL.FTZ R45, R0.reuse, R68 ;  /* 0x00000044002d7220 */ /* 0x040fe20000410000 */
[C---:B------:R-:W-:Y:S01]  /*21e0*/  ISETP.GT.AND P2, PT, R29.reuse, 0x9, PT ;  /* 0x000000091d00780c */ /* 0x040fe20003f44270 */
[----:B------:R-:W-:Y:S01]  /*21f0*/  FMUL.FTZ R28, R0, R57 ;  /* 0x00000039001c7220 */ /* 0x000fe20000410000 */
[----:B-----5:R-:W-:Y:S01]  /*2200*/  FSEL R114, R30, -INF , P4 ;  /* 0xff8000001e727808 */ /* 0x020fe20002000000 */
[----:B------:R-:W2:Y:S01]  /*2210*/  MUFU.TANH R43, R43 ;  /* 0x0000002b002b7308 */ /* 0x000ea20000002400 */
[----:B------:R-:W-:Y:S01]  /*2220*/  FMNMX.FTZ R41, R112, R116, !PT ;  /* 0x0000007470297209 */ /* 0x000fe20007810000 */
[C---:B------:R-:W-:Y:S01]  /*2230*/  FMUL.FTZ R57, R0.reuse, R80 ;  /* 0x0000005000397220 */ /* 0x040fe20000410000 */
[----:B------:R-:W-:Y:S01]  /*2240*/  ISETP.GT.AND P3, PT, R29, 0x10, PT ;  /* 0x000000101d00780c */ /* 0x000fe20003f64270 */
[C---:B------:R-:W-:Y:S01]  /*2250*/  FMUL.FTZ R24, R0.reuse, R53 ;  /* 0x0000003500187220 */ /* 0x040fe20000410000 */
[----:B------:R-:W-:Y:S01]  /*2260*/  FSEL R110, R31, -INF , P2 ;  /* 0xff8000001f6e7808 */ /* 0x000fe20001000000 */
[----:B------:R-:W-:Y:S01]  /*2270*/  FMUL.FTZ R53, R0, R73 ;  /* 0x0000004900357220 */ /* 0x000fe20000410000 */
[----:B------:R-:W-:Y:S01]  /*2280*/  FMNMX.FTZ R41, R114, R41, !PT ;  /* 0x0000002972297209 */ /* 0x000fe20007810000 */
[----:B------:R-:W4:Y:S01]  /*2290*/  MUFU.TANH R46, R46 ;  /* 0x0000002e002e7308 */ /* 0x000f220000002400 */
[----:B------:R-:W-:Y:S01]  /*22a0*/  ISETP.GT.AND P2, PT, R29, 0x11, PT ;  /* 0x000000111d00780c */ /* 0x000fe20003f44270 */
[----:B------:R-:W-:Y:S01]  /*22b0*/  IMAD R89, R89, R26, -R27 ;  /* 0x0000001a59597224 */ /* 0x000fe200078e0a1b */
[----:B------:R-:W-:Y:S01]  /*22c0*/  FSEL R108, R34, -INF , P3 ;  /* 0xff800000226c7808 */ /* 0x000fe20001800000 */
[----:B------:R-:W-:Y:S01]  /*22d0*/  FMUL.FTZ R34, R0, R74 ;  /* 0x0000004a00227220 */ /* 0x000fe20000410000 */
[----:B------:R-:W-:Y:S01]  /*22e0*/  FMNMX.FTZ R41, R110, R41, !PT ;  /* 0x000000296e297209 */ /* 0x000fe20007810000 */
[----:B------:R5:W-:Y:S01]  /*22f0*/  @!P0 SYNCS.ARRIVE.TRANS64.RED.A1T0 RZ, [R3+URZ], RZ ;  /* 0x000000ff03ff89a7 */ /* 0x000be2000810043f */
[----:B------:R-:W-:Y:S01]  /*2300*/  ISETP.GT.AND P3, PT, R29, 0x18, PT ;  /* 0x000000181d00780c */ /* 0x000fe20003f64270 */
[----:B------:R-:W5:Y:S01]  /*2310*/  MUFU.TANH R47, R47 ;  /* 0x0000002f002f7308 */ /* 0x000f620000002400 */
[----:B-1----:R-:W-:Y:S01]  /*2320*/  FSEL R106, R35, -INF , P2 ;  /* 0xff800000236a7808 */ /* 0x002fe20001000000 */
[----:B------:R-:W-:Y:S01]  /*2330*/  VIADD R89, R89, UR42 ;  /* 0x0000002a59597c36 */ /* 0x000fe20008000000 */
[----:B------:R-:W-:-:S02]  /*2340*/  FMNMX.FTZ R41, R108, R41, !PT ;  /* 0x000000296c297209 */ /* 0x000fc40007810000 */
[C---:B------:R-:W-:Y:S02]  /*2350*/  ISETP.GT.AND P2, PT, R29.reuse, 0x19, PT ;  /* 0x000000191d00780c */ /* 0x040fe40003f44270 */
[----:B---3--:R-:W-:Y:S01]  /*2360*/  FSEL R104, R38, -INF , P3 ;  /* 0xff80000026687808 */ /* 0x008fe20001800000 */
[----:B------:R-:W1:Y:S01]  /*2370*/  MUFU.TANH R50, R50 ;  /* 0x0000003200327308 */ /* 0x000e620000002400 */
[----:B------:R-:W-:Y:S02]  /*2380*/  FMNMX.FTZ R41, R106, R41, !PT ;  /* 0x000000296a297209 */ /* 0x000fe40007810000 */
[----:B------:R-:W-:Y:S02]  /*2390*/  ISETP.GT.AND P3, PT, R29, 0x20, PT ;  /* 0x000000201d00780c */ /* 0x000fe40003f64270 */
[----:B------:R-:W-:Y:S01]  /*23a0*/  FSEL R102, R39, -INF , P2 ;  /* 0xff80000027667808 */ /* 0x000fe20001000000 */
[----:B------:R-:W-:Y:S01]  /*23b0*/  FMUL.FTZ R39, R0, R60 ;  /* 0x0000003c00277220 */ /* 0x000fe20000410000 */
[----:B------:R-:W-:Y:S01]  /*23c0*/  FMNMX.FTZ R41, R104, R41, !PT ;  /* 0x0000002968297209 */ /* 0x000fe20007810000 */
[----:B------:R-:W3:Y:S01]  /*23d0*/  MUFU.TANH R51, R51 ;  /* 0x0000003300337308 */ /* 0x000ee20000002400 */
[----:B------:R-:W-:-:S02]  /*23e0*/  ISETP.GT.AND P2, PT, R29, 0x21, PT ;  /* 0x000000211d00780c */ /* 0x000fc40003f44270 */
[----:B------:R-:W-:Y:S02]  /*23f0*/  FSEL R98, R42, -INF , P3 ;  /* 0xff8000002a627808 */ /* 0x000fe40001800000 */
[----:B------:R-:W-:Y:S02]  /*2400*/  FMNMX.FTZ R41, R102, R41, !PT ;  /* 0x0000002966297209 */ /* 0x000fe40007810000 */
[----:B------:R-:W-:Y:S01]  /*2410*/  ISETP.GT.AND P3, PT, R29, 0x28, PT ;  /* 0x000000281d00780c */ /* 0x000fe20003f64270 */
[----:B------:R-:W-:Y:S01]  /*2420*/  MUFU.TANH R54, R54 ;  /* 0x0000003600367308 */ /* 0x000fe20000002400 */
[----:B--2---:R-:W-:Y:S01]  /*2430*/  FSEL R96, R43, -INF , P2 ;  /* 0xff8000002b607808 */ /* 0x004fe20001000000 */
[----:B------:R-:W-:Y:S01]  /*2440*/  FMUL.FTZ R43, R0, R64 ;  /* 0x00000040002b7220 */ /* 0x000fe20000410000 */
[----:B------:R-:W-:Y:S02]  /*2450*/  FMNMX.FTZ R41, R98, R41, !PT ;  /* 0x0000002962297209 */ /* 0x000fe40007810000 */
[----:B------:R-:W-:-:S02]  /*2460*/  ISETP.GT.AND P2, PT, R29, 0x29, PT ;  /* 0x000000291d00780c */ /* 0x000fc40003f44270 */
[----:B----4-:R-:W-:Y:S01]  /*2470*/  FSEL R94, R46, -INF , P3 ;  /* 0xff8000002e5e7808 */ /* 0x010fe20001800000 */
[----:B------:R-:W2:Y:S01]  /*2480*/  MUFU.TANH R55, R55 ;  /* 0x0000003700377308 */ /* 0x000ea20000002400 */
[----:B------:R-:W-:Y:S02]  /*2490*/  FMNMX.FTZ R41, R96, R41, !PT ;  /* 0x0000002960297209 */ /* 0x000fe40007810000 */
[----:B------:R-:W-:Y:S02]  /*24a0*/  ISETP.GT.AND P3, PT, R29, 0x30, PT ;  /* 0x000000301d00780c */ /* 0x000fe40003f64270 */
[----:B-----5:R-:W-:Y:S01]  /*24b0*/  FSEL R92, R47, -INF , P2 ;  /* 0xff8000002f5c7808 */ /* 0x020fe20001000000 */
[----:B------:R-:W-:Y:S01]  /*24c0*/  FMUL.FTZ R47, R0, R65 ;  /* 0x00000041002f7220 */ /* 0x000fe20000410000 */
[----:B------:R-:W-:Y:S01]  /*24d0*/  FMNMX.FTZ R41, R94, R41, !PT ;  /* 0x000000295e297209 */ /* 0x000fe20007810000 */
[----:B------:R-:W4:Y:S01]  /*24e0*/  MUFU.TANH R32, R58 ;  /* 0x0000003a00207308 */ /* 0x000f220000002400 */
[----:B------:R-:W-:Y:S01]  /*24f0*/  ISETP.GT.AND P2, PT, R29, 0x31, PT ;  /* 0x000000311d00780c */ /* 0x000fe20003f44270 */
[----:B------:R-:W-:Y:S01]  /*2500*/  FMUL.FTZ R65, R0, R85 ;  /* 0x0000005500417220 */ /* 0x000fe20000410000 */
[----:B-1----:R-:W-:-:S02]  /*2510*/  FSEL R74, R50, -INF , P3 ;  /* 0xff800000324a7808 */ /* 0x002fc40001800000 */
[----:B------:R-:W-:Y:S02]  /*2520*/  FMNMX.FTZ R41, R92, R41, !PT ;  /* 0x000000295c297209 */ /* 0x000fe40007810000 */
[----:B------:R-:W-:Y:S01]  /*2530*/  ISETP.GT.AND P3, PT, R29, 0x38, PT ;  /* 0x000000381d00780c */ /* 0x000fe20003f64270 */
[----:B------:R-:W-:Y:S01]  /*2540*/  MUFU.TANH R59, R59 ;  /* 0x0000003b003b7308 */ /* 0x000fe20000002400 */
[----:B------:R-:W-:-:S07]  /*2550*/  FMNMX.FTZ R41, R74, R41, !PT ;  /* 0x000000294a297209 */ /* 0x000fce0007810000 */
[----:B------:R3:W-:Y:S08]  /*2560*/  MUFU.TANH R35, R70 ;  /* 0x0000004600237308 */ /* 0x0007f00000002400 */
[----:B------:R-:W1:Y:S01]  /*2570*/  MUFU.TANH R62, R62 ;  /* 0x0000003e003e7308 */ /* 0x000e620000002400 */
[----:B---3--:R-:W-:Y:S01]  /*2580*/  FSEL R70, R51, -INF , P2 ;  /* 0xff80000033467808 */ /* 0x008fe20001000000 */
[----:B------:R-:W-:Y:S01]  /*2590*/  FMUL.FTZ R51, R0, R69 ;  /* 0x0000004500337220 */ /* 0x000fe20000410000 */
[----:B------:R-:W-:-:S02]  /*25a0*/  ISETP.GT.AND P2, PT, R29, 0x39, PT ;  /* 0x000000391d00780c */ /* 0x000fc40003f44270 */
[----:B------:R-:W-:Y:S02]  /*25b0*/  FMNMX.FTZ R41, R70, R41, !PT ;  /* 0x0000002946297209 */ /* 0x000fe40007810000 */
[----:B--2---:R-:W-:Y:S01]  /*25c0*/  FSEL R30, R55, -INF , P2 ;  /* 0xff800000371e7808 */ /* 0x004fe20001000000 */
[----:B------:R2:W3:Y:S01]  /*25d0*/  MUFU.TANH R31, R66 ;  /* 0x00000042001f7308 */ /* 0x0004e20000002400 */
[----:B------:R-:W-:Y:S01]  /*25e0*/  ISETP.GT.AND P2, PT, R29, 0x41, PT ;  /* 0x000000411d00780c */ /* 0x000fe20003f44270 */
[----:B------:R-:W-:-:S06]  /*25f0*/  FMUL.FTZ R55, R0, R76 ;  /* 0x0000004c00377220 */ /* 0x000fcc0000410000 */
[----:B------:R5:W3:Y:S01]  /*2600*/  MUFU.TANH R36, R63 ;  /* 0x0000003f00247308 */ /* 0x000ae20000002400 */
[----:B--2---:R-:W-:Y:S02]  /*2610*/  FSEL R66, R54, -INF , P3 ;  /* 0xff80000036427808 */ /* 0x004fe40001800000 */
[C---:B------:R-:W-:Y:S02]  /*2620*/  ISETP.GT.AND P3, PT, R29.reuse, 0x40, PT ;  /* 0x000000401d00780c */ /* 0x040fe40003f64270 */
[----:B------:R-:W-:Y:S02]  /*2630*/  FMNMX.FTZ R41, R66, R41, !PT ;  /* 0x0000002942297209 */ /* 0x000fe40007810000 */
[----:B----4-:R-:W-:Y:S01]  /*2640*/  FSEL R32, R32, -INF , P3 ;  /* 0xff80000020207808 */ /* 0x010fe20001800000 */
[----:B------:R2:W4:Y:S01]  /*2650*/  MUFU.TANH R40, R67 ;  /* 0x0000004300287308 */ /* 0x0005220000002400 */
[----:B------:R-:W-:Y:S01]  /*2660*/  FMNMX.FTZ R41, R30, R41, !PT ;  /* 0x000000291e297209 */ /* 0x000fe20007810000 */
[----:B-----5:R-:W-:Y:S01]  /*2670*/  FMUL.FTZ R63, R0, R84 ;  /* 0x00000054003f7220 */ /* 0x020fe20000410000 */
[----:B------:R-:W-:-:S02]  /*2680*/  ISETP.GT.AND P3, PT, R29, 0x48, PT ;  /* 0x000000481d00780c */ /* 0x000fc40003f64270 */
[----:B------:R-:W-:Y:S02]  /*2690*/  FMNMX.FTZ R41, R32, R41, !PT ;  /* 0x0000002920297209 */ /* 0x000fe40007810000 */
[----:B-1----:R-:W-:Y:S01]  /*26a0*/  FSEL R38, R62, -INF , P3 ;  /* 0xff8000003e267808 */ /* 0x002fe20001800000 */
[----:B------:R1:W-:Y:S01]  /*26b0*/  MUFU.TANH R50, R34 ;  /* 0x0000002200327308 */ /* 0x0003e20000002400 */
[----:B------:R-:W-:Y:S02]  /*26c0*/  ISETP.GT.AND P3, PT, R29, 0x50, PT ;  /* 0x000000501d00780c */ /* 0x000fe40003f64270 */
[----:B--2---:R-:W-:Y:S02]  /*26d0*/  VIADDMNMX R67, R100, R33, R37, PT ;  /* 0x0000002164437246 */ /* 0x004fe40003800125 */
[----:B---3--:R-:W-:Y:S02]  /*26e0*/  FSEL R42, R31, -INF , P3 ;  /* 0xff8000001f2a7808 */ /* 0x008fe40001800000 */
[----:B------:R-:W-:Y:S01]  /*26f0*/  ISETP.GT.AND P3, PT, R29, 0x58, PT ;  /* 0x000000581d00780c */ /* 0x000fe20003f64270 */
[----:B------:R-:W2:Y:S01]  /*2700*/  MUFU.TANH R44, R71 ;  /* 0x00000047002c7308 */ /* 0x000ea20000002400 */
[----:B-1----:R-:W-:Y:S01]  /*2710*/  FSEL R34, R59, -INF , P2 ;  /* 0xff8000003b227808 */ /* 0x002fe20001000000 */
[----:B------:R-:W-:Y:S01]  /*2720*/  FMUL.FTZ R59, R0, R77 ;  /* 0x0000004d003b7220 */ /* 0x000fe20000410000 */
[----:B------:R-:W-:-:S02]  /*2730*/  ISETP.GT.AND P2, PT, R29, 0x49, PT ;  /* 0x000000491d00780c */ /* 0x000fc40003f44270 */
[----:B------:R-:W-:Y:S02]  /*2740*/  FMNMX.FTZ R41, R34, R41, !PT ;  /* 0x0000002922297209 */ /* 0x000fe40007810000 */
[----:B------:R-:W-:Y:S01]  /*2750*/  FSEL R36, R36, -INF , P2 ;  /* 0xff80000024247808 */ /* 0x000fe20001000000 */
[----:B------:R-:W1:Y:S01]  /*2760*/  MUFU.TANH R48, R75 ;  /* 0x0000004b00307308 */ /* 0x000e620000002400 */
[----:B------:R-:W-:Y:S02]  /*2770*/  FMNMX.FTZ R41, R38, R41, !PT ;  /* 0x0000002926297209 */ /* 0x000fe40007810000 */
[----:B------:R-:W-:Y:S02]  /*2780*/  ISETP.GT.AND P2, PT, R29, 0x51, PT ;  /* 0x000000511d00780c */ /* 0x000fe40003f44270 */
[----:B------:R-:W-:Y:S02]  /*2790*/  FMNMX.FTZ R41, R36, R41, !PT ;  /* 0x0000002924297209 */ /* 0x000fe40007810000 */
[----:B----4-:R-:W-:Y:S01]  /*27a0*/  FSEL R40, R40, -INF , P2 ;  /* 0xff80000028287808 */ /* 0x010fe20001000000 */
[----:B------:R-:W3:Y:S01]  /*27b0*/  MUFU.TANH R54, R78 ;  /* 0x0000004e00367308 */ /* 0x000ee20000002400 */
[----:B------:R-:W-:-:S02]  /*27c0*/  FMNMX.FTZ R41, R42, R41, !PT ;  /* 0x000000292a297209 */ /* 0x000fc40007810000 */
[----:B------:R-:W-:Y:S02]  /*27d0*/  ISETP.GT.AND P2, PT, R29, 0x59, PT ;  /* 0x000000591d00780c */ /* 0x000fe40003f44270 */
[----:B------:R-:W-:Y:S01]  /*27e0*/  FSEL R46, R35, -INF , P3 ;  /* 0xff800000232e7808 */ /* 0x000fe20001800000 */
[----:B------:R-:W-:Y:S01]  /*27f0*/  IMAD.U32 R35, RZ, RZ, UR6 ;  /* 0x00000006ff237e24 */ /* 0x000fe2000f8e00ff */
[----:B------:R-:W-:Y:S01]  /*2800*/  FMNMX.FTZ R41, R40, R41, !PT ;  /* 0x0000002928297209 */ /* 0x000fe20007810000 */
[----:B------:R-:W4:Y:S01]  /*2810*/  MUFU.TANH R52, R79 ;  /* 0x0000004f00347308 */ /* 0x000f220000002400 */
[----:B------:R-:W-:Y:S02]  /*2820*/  ISETP.GT.AND P3, PT, R29, 0x60, PT ;  /* 0x000000601d00780c */ /* 0x000fe40003f64270 */
[----:B--2---:R-:W-:Y:S02]  /*2830*/  FSEL R44, R44, -INF , P2 ;  /* 0xff8000002c2c7808 */ /* 0x004fe40001000000 */
[----:B------:R-:W-:-:S02]  /*2840*/  FMNMX.FTZ R41, R46, R41, !PT ;  /* 0x000000292e297209 */ /* 0x000fc40007810000 */
[C---:B------:R-:W-:Y:S01]  /*2850*/  ISETP.GT.AND P2, PT, R29.reuse, 0x61, PT ;  /* 0x000000611d00780c */ /* 0x040fe20003f44270 */
[----:B------:R-:W2:Y:S01]  /*2860*/  MUFU.TANH R58, R82 ;  /* 0x00000052003a7308 */ /* 0x000ea20000002400 */
[----:B------:R-:W-:Y:S02]  /*2870*/  FSEL R50, R50, -INF , P3 ;  /* 0xff80000032327808 */ /* 0x000fe40001800000 */
[----:B------:R-:W-:Y:S02]  /*2880*/  FMNMX.FTZ R41, R44, R41, !PT ;  /* 0x000000292c297209 */ /* 0x000fe40007810000 */
[----:B------:R-:W-:Y:S02]  /*2890*/  ISETP.GT.AND P3, PT, R29, 0x68, PT ;  /* 0x000000681d00780c */ /* 0x000fe40003f64270 */
[----:B-1----:R-:W-:Y:S01]  /*28a0*/  FSEL R48, R48, -INF , P2 ;  /* 0xff80000030307808 */ /* 0x002fe20001000000 */
[----:B------:R-:W1:Y:S01]  /*28b0*/  MUFU.TANH R56, R83 ;  /* 0x0000005300387308 */ /* 0x000e620000002400 */
[----:B------:R-:W-:-:S02]  /*28c0*/  FMNMX.FTZ R41, R50, R41, !PT ;  /* 0x0000002932297209 */ /* 0x000fc40007810000 */
[C---:B------:R-:W-:Y:S02]  /*28d0*/  ISETP.GT.AND P2, PT, R29.reuse, 0x69, PT ;  /* 0x000000691d00780c */ /* 0x040fe40003f44270 */
[----:B---3--:R-:W-:Y:S02]  /*28e0*/  FSEL R54, R54, -INF , P3 ;  /* 0xff80000036367808 */ /* 0x008fe40001800000 */
[----:B------:R-:W-:Y:S01]  /*28f0*/  FMNMX.FTZ R41, R48, R41, !PT ;  /* 0x0000002930297209 */ /* 0x000fe20007810000 */
[----:B------:R-:W3:Y:S01]  /*2900*/  MUFU.TANH R62, R86 ;  /* 0x00000056003e7308 */ /* 0x000ee20000002400 */
[----:B------:R-:W-:Y:S02]  /*2910*/  ISETP.GT.AND P3, PT, R29, 0x70, PT ;  /* 0x000000701d00780c */ /* 0x000fe40003f64270 */
[----:B----4-:R-:W-:Y:S02]  /*2920*/  FSEL R52, R52, -INF , P2 ;  /* 0xff80000034347808 */ /* 0x010fe40001000000 */
[----:B------:R-:W-:-:S02]  /*2930*/  FMNMX.FTZ R41, R54, R41, !PT ;  /* 0x0000002936297209 */ /* 0x000fc40007810000 */
[C---:B------:R-:W-:Y:S01]  /*2940*/  ISETP.GT.AND P2, PT, R29.reuse, 0x71, PT ;  /* 0x000000711d00780c */ /* 0x040fe20003f44270 */
[----:B------:R-:W4:Y:S01]  /*2950*/  MUFU.TANH R87, R87 ;  /* 0x0000005700577308 */ /* 0x000f220000002400 */
[----:B--2---:R-:W-:Y:S02]  /*2960*/  FSEL R58, R58, -INF , P3 ;  /* 0xff8000003a3a7808 */ /* 0x004fe40001800000 */
[----:B------:R-:W-:Y:S02]  /*2970*/  FMNMX.FTZ R41, R52, R41, !PT ;  /* 0x0000002934297209 */ /* 0x000fe40007810000 */
[C---:B------:R-:W-:Y:S02]  /*2980*/  ISETP.GT.AND P3, PT, R29.reuse, 0x78, PT ;  /* 0x000000781d00780c */ /* 0x040fe40003f64270 */
[----:B-1----:R-:W-:Y:S01]  /*2990*/  FSEL R56, R56, -INF , P2 ;  /* 0xff80000038387808 */ /* 0x002fe20001000000 */
[----:B------:R-:W-:Y:S01]  /*29a0*/  MUFU.TANH R90, R90 ;  /* 0x0000005a005a7308 */ /* 0x000fe20000002400 */
[----:B------:R-:W-:Y:S01]  /*29b0*/  FMNMX.FTZ R31, R58, R41, !PT ;  /* 0x000000293a1f7209 */ /* 0x000fe20007810000 */
[C---:B------:R-:W-:Y:S01]  /*29c0*/  FMUL.FTZ R41, R0.reuse, R61 ;  /* 0x0000003d00297220 */ /* 0x040fe20000410000 */
[----:B------:R-:W-:Y:S01]  /*29d0*/  ISETP.GT.AND P2, PT, R29, 0x79, PT ;  /* 0x000000791d00780c */ /* 0x000fe20003f44270 */
[----:B------:R-:W-:Y:S01]  /*29e0*/  FMUL.FTZ R61, R0, R81 ;  /* 0x00000051003d7220 */ /* 0x000fe20000410000 */
[----:B---3--:R-:W-:-:S02]  /*29f0*/  FSEL R62, R62, -INF , P3 ;  /* 0xff8000003e3e7808 */ /* 0x008fc40001800000 */
[----:B------:R-:W-:Y:S01]  /*2a00*/  FMNMX.FTZ R31, R56, R31, !PT ;  /* 0x0000001f381f7209 */ /* 0x000fe20007810000 */
[----:B------:R-:W1:Y:S01]  /*2a10*/  MUFU.TANH R20, R20 ;  /* 0x0000001400147308 */ /* 0x000e620000002400 */
[----:B----4-:R-:W-:Y:S02]  /*2a20*/  FSEL R60, R87, -INF , P2 ;  /* 0xff800000573c7808 */ /* 0x010fe40001000000 */
[----:B------:R-:W-:Y:S02]  /*2a30*/  FMNMX.FTZ R31, R62, R31, !PT ;  /* 0x0000001f3e1f7209 */ /* 0x000fe40007810000 */
[C---:B------:R-:W-:Y:S02]  /*2a40*/  ISETP.GT.AND P3, PT, R67.reuse, 0x1, PT ;  /* 0x000000014300780c */ /* 0x040fe40003f64270 */
[----:B------:R-:W-:Y:S01]  /*2a50*/  FMNMX.FTZ R31, R60, R31, !PT ;  /* 0x0000001f3c1f7209 */ /* 0x000fe20007810000 */
[----:B------:R-:W2:Y:S01]  /*2a60*/  MUFU.TANH R21, R21 ;  /* 0x0000001500157308 */ /* 0x000ea20000002400 */
[----:B------:R-:W-:-:S03]  /*2a70*/  ISETP.GT.AND P4, PT, R67, 0x8, PT ;  /* 0x000000084300780c */ /* 0x000fc60003f84270 */
[----:B------:R-:W3:Y:S04]  /*2a80*/  SHFL.BFLY PT, R64, R31, 0x2, 0x1f ;  /* 0x0c401f001f407f89 */ /* 0x000ee800000e0000 */
[----:B------:R-:W-:Y:S01]  /*2a90*/  MUFU.TANH R25, R25 ;  /* 0x0000001900197308 */ /* 0x000fe20000002400 */
[----:B-1----:R-:W-:Y:S02]  /*2aa0*/  FSEL R37, R20, -INF , P3 ;  /* 0xff80000014257808 */ /* 0x002fe40001800000 */
[----:B------:R-:W-:-:S05]  /*2ab0*/  ISETP.GT.AND P3, PT, R67, 0x10, PT ;  /* 0x000000104300780c */ /* 0x000fca0003f64270 */
[----:B------:R-:W1:Y:S01]  /*2ac0*/  MUFU.TANH R12, R12 ;  /* 0x0000000c000c7308 */ /* 0x000e620000002400 */
[----:B--2---:R-:W-:-:S07]  /*2ad0*/  FSEL R68, R21, -INF , P4 ;  /* 0xff80000015447808 */ /* 0x004fce0002000000 */
[----:B------:R-:W-:Y:S01]  /*2ae0*/  MUFU.TANH R14, R14 ;  /* 0x0000000e000e7308 */ /* 0x000fe20000002400 */
[----:B---3--:R-:W-:-:S07]  /*2af0*/  FMNMX.FTZ R64, R31, R64, !PT ;  /* 0x000000401f407209 */ /* 0x008fce0007810000 */
[----:B------:R-:W2:Y:S01]  /*2b00*/  MUFU.TANH R5, R5 ;  /* 0x0000000500057308 */ /* 0x000ea20000002400 */
[----:B------:R-:W3:Y:S01]  /*2b10*/  SHFL.BFLY PT, R29, R64, 0x1, 0x1f ;  /* 0x0c201f00401d7f89 */ /* 0x000ee200000e0000 */
[----:B-1----:R-:W-:Y:S02]  /*2b20*/  FSEL R78, R12, -INF , P3 ;  /* 0xff8000000c4e7808 */ /* 0x002fe40001800000 */
[----:B------:R-:W-:-:S04]  /*2b30*/  ISETP.GT.AND P3, PT, R67, 0x18, PT ;  /* 0x000000184300780c */ /* 0x000fc80003f64270 */
[----:B------:R-:W-:Y:S08]  /*2b40*/  MUFU.TANH R8, R8 ;  /* 0x0000000800087308 */ /* 0x000ff00000002400 */
[----:B------:R-:W1:Y:S01]  /*2b50*/  MUFU.TANH R4, R4 ;  /* 0x0000000400047308 */ /* 0x000e620000002400 */
[----:B--2---:R-:W-:Y:S02]  /*2b60*/  FSEL R80, R5, -INF , P3 ;  /* 0xff80000005507808 */ /* 0x004fe40001800000 */
[----:B------:R-:W-:-:S05]  /*2b70*/  ISETP.GT.AND P3, PT, R67, 0x20, PT ;  /* 0x000000204300780c */ /* 0x000fca0003f64270 */
[----:B------:R-:W2:Y:S01]  /*2b80*/  MUFU.TANH R7, R7 ;  /* 0x0000000700077308 */ /* 0x000ea20000002400 */
[----:B---3--:R-:W-:-:S04]  /*2b90*/  FMNMX.FTZ R72, R64, R29, !PT ;  /* 0x0000001d40487209 */ /* 0x008fc80007810000 */
[C---:B------:R-:W-:Y:S01]  /*2ba0*/  FSETP.NEU.FTZ.AND P2, PT, R72.reuse, -INF , PT ;  /* 0xff8000004800780b */ /* 0x040fe20003f5d000 */
[----:B------:R-:W-:-:S02]  /*2bb0*/  FFMA.FTZ R29, R72, R35, -8 ;  /* 0xc1000000481d7423 */ /* 0x000fc40000010023 */
[----:B------:R-:W3:Y:S01]  /*2bc0*/  MUFU.TANH R6, R6 ;  /* 0x0000000600067308 */ /* 0x000ee20000002400 */
[----:B-1----:R-:W-:Y:S02]  /*2bd0*/  FSEL R82, R4, -INF , P3 ;  /* 0xff80000004527808 */ /* 0x002fe40001800000 */
[----:B------:R-:W-:Y:S02]  /*2be0*/  FSEL R29, R29, RZ, P2 ;  /* 0x000000ff1d1d7208 */ /* 0x000fe40001000000 */
[C---:B------:R-:W-:Y:S02]  /*2bf0*/  ISETP.GT.AND P2, PT, R67.reuse, RZ, PT ;  /* 0x000000ff4300720c */ /* 0x040fe40003f44270 */
[C---:B------:R-:W-:Y:S01]  /*2c00*/  ISETP.GT.AND P3, PT, R67.reuse, 0x28, PT ;  /* 0x000000284300780c */ /* 0x040fe20003f64270 */
[----:B------:R-:W1:Y:S01]  /*2c10*/  MUFU.TANH R10, R10 ;  /* 0x0000000a000a7308 */ /* 0x000e620000002400 */
[----:B------:R-:W-:Y:S01]  /*2c20*/  FSEL R90, R90, -INF , P2 ;  /* 0xff8000005a5a7808 */ /* 0x000fe20001000000 */
[-CC-:B------:R-:W-:Y:S01]  /*2c30*/  FFMA.FTZ R4, R104, R35.reuse, -R29.reuse ;  /* 0x0000002368047223 */ /* 0x180fe2000001081d */
[----:B------:R-:W-:Y:S01]  /*2c40*/  ISETP.GT.AND P2, PT, R67, 0x9, PT ;  /* 0x000000094300780c */ /* 0x000fe20003f44270 */
[--C-:B------:R-:W-:Y:S01]  /*2c50*/  FFMA.FTZ R5, R106, R35, -R29.reuse ;  /* 0x000000236a057223 */ /* 0x100fe2000001081d */
[----:B------:R-:W-:Y:S01]  /*2c60*/  FMNMX.FTZ R21, R90, R37, !PT ;  /* 0x000000255a157209 */ /* 0x000fe20007810000 */
[--C-:B------:R-:W-:Y:S01]  /*2c70*/  FFMA.FTZ R12, R108, R35, -R29.reuse ;  /* 0x000000236c0c7223 */ /* 0x100fe2000001081d */
[----:B------:R-:W-:Y:S01]  /*2c80*/  FSEL R76, R25, -INF , P2 ;  /* 0xff800000194c7808 */ /* 0x000fe20001000000 */
[----:B------:R-:W4:Y:S01]  /*2c90*/  MUFU.TANH R9, R9 ;  /* 0x0000000900097308 */ /* 0x000f220000002400 */
[----:B------:R-:W-:Y:S01]  /*2ca0*/  FMNMX.FTZ R21, R68, R21, !PT ;  /* 0x0000001544157209 */ /* 0x000fe20007810000 */
[-CC-:B------:R-:W-:Y:S01]  /*2cb0*/  FFMA.FTZ R20, R110, R35.reuse, -R29.reuse ;  /* 0x000000236e147223 */ /* 0x180fe2000001081d */
[C---:B------:R-:W-:Y:S01]  /*2cc0*/  ISETP.GT.AND P2, PT, R67.reuse, 0x11, PT ;  /* 0x000000114300780c */ /* 0x040fe20003f44270 */
[--C-:B------:R-:W-:Y:S01]  /*2cd0*/  FFMA.FTZ R31, R112, R35, -R29.reuse ;  /* 0x00000023701f7223 */ /* 0x100fe2000001081d */
[----:B------:R-:W-:Y:S01]  /*2ce0*/  FMNMX.FTZ R21, R76, R21, !PT ;  /* 0x000000154c157209 */ /* 0x000fe20007810000 */
[--C-:B------:R-:W-:Y:S01]  /*2cf0*/  FFMA.FTZ R33, R114, R35, -R29.reuse ;  /* 0x0000002372217223 */ /* 0x100fe2000001081d */
[----:B------:R-:W-:Y:S01]  /*2d00*/  FSEL R14, R14, -INF , P2 ;  /* 0xff8000000e0e7808 */ /* 0x000fe20001000000 */
[----:B------:R-:W5:Y:S01]  /*2d10*/  MUFU.TANH R13, R13 ;  /* 0x0000000d000d7308 */ /* 0x000f620000002400 */
        /* <DEDUP_REMOVED lines=10> */
[----:B------:R-:W-:Y:S01]  /*2dc0*/  ISETP.GT.AND P2, PT, R67, 0x21, PT ;  /* 0x000000214300780c */ /* 0x000fe20003f44270 */
[----:B------:R-:W-:Y:S01]  /*2dd0*/  FFMA.FTZ R38, R38, R35, -R29 ;  /* 0x0000002326267223 */ /* 0x000fe2000001081d */
[----:B------:R-:W-:-:S02]  /*2de0*/  FMNMX.FTZ R21, R8, R21, !PT ;  /* 0x0000001508157209 */ /* 0x000fc40007810000 */
[----:B--2---:R-:W-:Y:S01]  /*2df0*/  FSEL R84, R7, -INF , P2 ;  /* 0xff80000007547808 */ /* 0x004fe20001000000 */
[----:B------:R-:W2:Y:S01]  /*2e00*/  MUFU.TANH R24, R24 ;  /* 0x0000001800187308 */ /* 0x000ea20000002400 */
[----:B------:R-:W-:Y:S01]  /*2e10*/  FMNMX.FTZ R21, R82, R21, !PT ;  /* 0x0000001552157209 */ /* 0x000fe20007810000 */
[-CC-:B------:R-:W-:Y:S01]  /*2e20*/  FFMA.FTZ R7, R102, R35.reuse, -R29.reuse ;  /* 0x0000002366077223 */ /* 0x180fe2000001081d */
[----:B------:R-:W-:Y:S02]  /*2e30*/  ISETP.GT.AND P2, PT, R67, 0x29, PT ;  /* 0x000000294300780c */ /* 0x000fe40003f44270 */
[----:B---3--:R-:W-:Y:S01]  /*2e40*/  FSEL R86, R6, -INF , P3 ;  /* 0xff80000006567808 */ /* 0x008fe20001800000 */
[----:B------:R-:W-:-:S01]  /*2e50*/  FFMA.FTZ R6, R98, R35, -R29 ;  /* 0x0000002362067223 */ /* 0x000fc2000001081d */
[----:B------:R-:W-:Y:S01]  /*2e60*/  FMNMX.FTZ R21, R84, R21, !PT ;  /* 0x0000001554157209 */ /* 0x000fe20007810000 */
[----:B------:R-:W3:Y:S01]  /*2e70*/  MUFU.TANH R15, R15 ;  /* 0x0000000f000f7308 */ /* 0x000ee20000002400 */
[----:B------:R-:W-:-:S02]  /*2e80*/  ISETP.GT.AND P3, PT, R67, 0x30, PT ;  /* 0x000000304300780c */ /* 0x000fc40003f64270 */
[----:B-1----:R-:W-:Y:S02]  /*2e90*/  FSEL R10, R10, -INF , P2 ;  /* 0xff8000000a0a7808 */ /* 0x002fe40001000000 */
[----:B------:R-:W-:Y:S02]  /*2ea0*/  FMNMX.FTZ R21, R86, R21, !PT ;  /* 0x0000001556157209 */ /* 0x000fe40007810000 */
[----:B------:R-:W-:Y:S01]  /*2eb0*/  ISETP.GT.AND P2, PT, R67, 0x31, PT ;  /* 0x000000314300780c */ /* 0x000fe20003f44270 */
[----:B------:R-:W1:Y:S01]  /*2ec0*/  MUFU.TANH R28, R28 ;  /* 0x0000001c001c7308 */ /* 0x000e620000002400 */
[----:B----4-:R-:W-:Y:S01]  /*2ed0*/  FSEL R100, R9, -INF , P3 ;  /* 0xff80000009647808 */ /* 0x010fe20001800000 */
[----:B------:R-:W-:Y:S01]  /*2ee0*/  FFMA.FTZ R9, R96, R35, -R29 ;  /* 0x0000002360097223 */ /* 0x000fe2000001081d */
[----:B------:R-:W-:Y:S02]  /*2ef0*/  FMNMX.FTZ R21, R10, R21, !PT ;  /* 0x000000150a157209 */ /* 0x000fe40007810000 */
[----:B------:R-:W-:-:S02]  /*2f00*/  ISETP.GT.AND P3, PT, R67, 0x38, PT ;  /* 0x000000384300780c */ /* 0x000fc40003f64270 */
[----:B-----5:R-:W-:Y:S01]  /*2f10*/  FSEL R98, R13, -INF , P2 ;  /* 0xff8000000d627808 */ /* 0x020fe20001000000 */
[----:B------:R-:W4:Y:S01]  /*2f20*/  MUFU.TANH R39, R39 ;  /* 0x0000002700277308 */ /* 0x000f220000002400 */
[----:B------:R-:W-:Y:S01]  /*2f30*/  FMNMX.FTZ R21, R100, R21, !PT ;  /* 0x0000001564157209 */ /* 0x000fe20007810000 */
[-CC-:B------:R-:W-:Y:S01]  /*2f40*/  FFMA.FTZ R13, R74, R35.reuse, -R29.reuse ;  /* 0x000000234a0d7223 */ /* 0x180fe2000001081d */
[----:B------:R-:W-:Y:S02]  /*2f50*/  ISETP.GT.AND P2, PT, R67, 0x39, PT ;  /* 0x000000394300780c */ /* 0x000fe40003f44270 */
[----:B------:R-:W-:Y:S01]  /*2f60*/  FSEL R102, R11, -INF , P3 ;  /* 0xff8000000b667808 */ /* 0x000fe20001800000 */
[----:B------:R-:W-:-:S01]  /*2f70*/  FFMA.FTZ R11, R94, R35, -R29 ;  /* 0x000000235e0b7223 */ /* 0x000fc2000001081d */
[----:B------:R-:W-:Y:S01]  /*2f80*/  FMNMX.FTZ R21, R98, R21, !PT ;  /* 0x0000001562157209 */ /* 0x000fe20007810000 */
[----:B------:R-:W5:Y:S01]  /*2f90*/  MUFU.TANH R41, R41 ;  /* 0x0000002900297308 */ /* 0x000f620000002400 */
[----:B------:R-:W-:-:S02]  /*2fa0*/  ISETP.GT.AND P3, PT, R67, 0x40, PT ;  /* 0x000000404300780c */ /* 0x000fc40003f64270 */
[----:B--2---:R-:W-:Y:S01]  /*2fb0*/  FSEL R96, R24, -INF , P2 ;  /* 0xff80000018607808 */ /* 0x004fe20001000000 */
[----:B------:R-:W-:-:S01]  /*2fc0*/  FFMA.FTZ R24, R92, R35, -R29 ;  /* 0x000000235c187223 */ /* 0x000fc2000001081d */
[----:B------:R-:W-:Y:S02]  /*2fd0*/  FMNMX.FTZ R21, R102, R21, !PT ;  /* 0x0000001566157209 */ /* 0x000fe40007810000 */
[----:B------:R-:W-:Y:S01]  /*2fe0*/  ISETP.GT.AND P2, PT, R67, 0x41, PT ;  /* 0x000000414300780c */ /* 0x000fe20003f44270 */
[----:B------:R-:W2:Y:S01]  /*2ff0*/  MUFU.TANH R43, R43 ;  /* 0x0000002b002b7308 */ /* 0x000ea20000002400 */
[----:B---3--:R-:W-:Y:S01]  /*3000*/  FSEL R104, R15, -INF , P3 ;  /* 0xff8000000f687808 */ /* 0x008fe20001800000 */
[----:B------:R-:W-:Y:S01]  /*3010*/  FFMA.FTZ R15, R66, R35, -R29 ;  /* 0x00000023420f7223 */ /* 0x000fe2000001081d */
[----:B------:R-:W-:Y:S02]  /*3020*/  FMNMX.FTZ R21, R96, R21, !PT ;  /* 0x0000001560157209 */ /* 0x000fe40007810000 */
[----:B------:R-:W-:-:S02]  /*3030*/  ISETP.GT.AND P3, PT, R67, 0x48, PT ;  /* 0x000000484300780c */ /* 0x000fc40003f64270 */
[----:B-1----:R-:W-:Y:S01]  /*3040*/  FSEL R28, R28, -INF , P2 ;  /* 0xff8000001c1c7808 */ /* 0x002fe20001000000 */
[----:B------:R-:W1:Y:S01]  /*3050*/  MUFU.TANH R47, R47 ;  /* 0x0000002f002f7308 */ /* 0x000e620000002400 */
[----:B------:R-:W-:Y:S02]  /*3060*/  FMNMX.FTZ R21, R104, R21, !PT ;  /* 0x0000001568157209 */ /* 0x000fe40007810000 */
[----:B------:R-:W-:Y:S02]  /*3070*/  ISETP.GT.AND P2, PT, R67, 0x49, PT ;  /* 0x000000494300780c */ /* 0x000fe40003f44270 */
[----:B----4-:R-:W-:Y:S01]  /*3080*/  FSEL R94, R39, -INF , P3 ;  /* 0xff800000275e7808 */ /* 0x010fe20001800000 */
[----:B------:R-:W-:Y:S01]  /*3090*/  FFMA.FTZ R39, R32, R35, -R29 ;  /* 0x0000002320277223 */ /* 0x000fe2000001081d */
[----:B------:R-:W-:Y:S01]  /*30a0*/  FMNMX.FTZ R21, R28, R21, !PT ;  /* 0x000000151c157209 */ /* 0x000fe20007810000 */
[----:B------:R-:W3:Y:S01]  /*30b0*/  MUFU.TANH R45, R45 ;  /* 0x0000002d002d7308 */ /* 0x000ee20000002400 */
[----:B------:R-:W-:-:S02]  /*30c0*/  ISETP.GT.AND P3, PT, R67, 0x50, PT ;  /* 0x000000504300780c */ /* 0x000fc40003f64270 */
[----:B-----5:R-:W-:Y:S01]  /*30d0*/  FSEL R106, R41, -INF , P2 ;  /* 0xff800000296a7808 */ /* 0x020fe20001000000 */
[----:B------:R-:W-:-:S01]  /*30e0*/  FFMA.FTZ R41, R36, R35, -R29 ;  /* 0x0000002324297223 */ /* 0x000fc2000001081d */
[----:B------:R-:W-:Y:S01]  /*30f0*/  FMNMX.FTZ R21, R94, R21, !PT ;  /* 0x000000155e157209 */ /* 0x000fe20007810000 */
[----:B------:R-:W-:-:S01]  /*3100*/  FFMA.FTZ R36, R40, R35, -R29 ;  /* 0x0000002328247223 */ /* 0x000fc2000001081d */
[----:B------:R-:W-:Y:S01]  /*3110*/  ISETP.GT.AND P2, PT, R67, 0x51, PT ;  /* 0x000000514300780c */ /* 0x000fe20003f44270 */
[----:B------:R-:W4:Y:S01]  /*3120*/  MUFU.TANH R51, R51 ;  /* 0x0000003300337308 */ /* 0x000f220000002400 */
[----:B--2---:R-:W-:Y:S02]  /*3130*/  FSEL R92, R43, -INF , P3 ;  /* 0xff8000002b5c7808 */ /* 0x004fe40001800000 */
[----:B------:R-:W-:Y:S02]  /*3140*/  FMNMX.FTZ R21, R106, R21, !PT ;  /* 0x000000156a157209 */ /* 0x000fe40007810000 */
[----:B------:R-:W-:-:S02]  /*3150*/  ISETP.GT.AND P3, PT, R67, 0x58, PT ;  /* 0x000000584300780c */ /* 0x000fc40003f64270 */
[----:B-1----:R-:W-:Y:S01]  /*3160*/  FSEL R74, R47, -INF , P2 ;  /* 0xff8000002f4a7808 */ /* 0x002fe20001000000 */
[----:B------:R-:W1:Y:S01]  /*3170*/  MUFU.TANH R49, R49 ;  /* 0x0000003100317308 */ /* 0x000e620000002400 */
[----:B------:R-:W-:Y:S01]  /*3180*/  FMNMX.FTZ R21, R92, R21, !PT ;  /* 0x000000155c157209 */ /* 0x000fe20007810000 */
[-CC-:B------:R-:W-:Y:S01]  /*3190*/  FFMA.FTZ R47, R58, R35.reuse, -R29.reuse ;  /* 0x000000233a2f7223 */ /* 0x180fe2000001081d */
[----:B------:R-:W-:Y:S02]  /*31a0*/  ISETP.GT.AND P2, PT, R67, 0x59, PT ;  /* 0x000000594300780c */ /* 0x000fe40003f44270 */
[----:B---3--:R-:W-:Y:S01]  /*31b0*/  FSEL R108, R45, -INF , P3 ;  /* 0xff8000002d6c7808 */ /* 0x008fe20001800000 */
[----:B------:R-:W-:-:S01]  /*31c0*/  FFMA.FTZ R45, R54, R35, -R29 ;  /* 0x00000023362d7223 */ /* 0x000fc2000001081d */
        /* <DEDUP_REMOVED lines=31> */
[----:B------:R3:W-:Y:S01]  /*33c0*/  MUFU.EX2 R21, R39 ;  /* 0x0000002700157308 */ /* 0x0007e20000000800 */
[----:B-1----:R-:W-:-:S04]  /*33d0*/  FSEL R120, R63, -INF , P3 ;  /* 0xff8000003f787808 */ /* 0x002fc80001800000 */
[----:B------:R-:W-:-:S03]  /*33e0*/  FMNMX.FTZ R25, R120, R25, !PT ;  /* 0x0000001978197209 */ /* 0x000fc60007810000 */
[----:B------:R-:W-:Y:S01]  /*33f0*/  MUFU.EX2 R31, R31 ;  /* 0x0000001f001f7308 */ /* 0x000fe20000000800 */
[----:B--2---:R-:W-:Y:S01]  /*3400*/  FSEL R122, R65, -INF , P2 ;  /* 0xff800000417a7808 */ /* 0x004fe20001000000 */
[-CC-:B---3--:R-:W-:Y:S01]  /*3410*/  FFMA.FTZ R39, R46, R35.reuse, -R29.reuse ;  /* 0x000000232e277223 */ /* 0x188fe2000001081d */
[----:B------:R-:W-:-:S02]  /*3420*/  FFMA.FTZ R46, R52, R35, -R29 ;  /* 0x00000023342e7223 */ /* 0x000fc4000001081d */
[----:B------:R-:W-:Y:S01]  /*3430*/  FMNMX.FTZ R43, R122, R25, !PT ;  /* 0x000000197a2b7209 */ /* 0x000fe20007810000 */
[----:B------:R-:W-:-:S01]  /*3440*/  FFMA.FTZ R25, R42, R35, -R29 ;  /* 0x000000232a197223 */ /* 0x000fc2000001081d */
[-CC-:B------:R-:W-:Y:S01]  /*3450*/  FFMA.FTZ R42, R44, R35.reuse, -R29.reuse ;  /* 0x000000232c2a7223 */ /* 0x180fe2000001081d */
[----:B------:R-:W-:-:S01]  /*3460*/  FFMA.FTZ R44, R48, R35, -R29 ;  /* 0x00000023302c7223 */ /* 0x000fc2000001081d */
[----:B------:R-:W-:Y:S01]  /*3470*/  FFMA.FTZ R48, R56, R35, -R29 ;  /* 0x0000002338307223 */ /* 0x000fe2000001081d */
[----:B------:R-:W1:Y:S01]  /*3480*/  SHFL.BFLY PT, R124, R43, 0x2, 0x1f ;  /* 0x0c401f002b7c7f89 */ /* 0x000e6200000e0000 */
[----:B------:R-:W2:Y:S08]  /*3490*/  MUFU.EX2 R64, R64 ;  /* 0x0000004000407308 */ /* 0x000eb00000000800 */
[----:B------:R-:W3:Y:S08]  /*34a0*/  MUFU.EX2 R33, R33 ;  /* 0x0000002100217308 */ /* 0x000ef00000000800 */
[----:B------:R-:W4:Y:S01]  /*34b0*/  MUFU.EX2 R20, R20 ;  /* 0x0000001400147308 */ /* 0x000f220000000800 */
[----:B--2---:R-:W-:-:S01]  /*34c0*/  FADD.FTZ R26, R31, R64 ;  /* 0x000000401f1a7221 */ /* 0x004fc20000010000 */
[----:B-1----:R-:W-:Y:S01]  /*34d0*/  FMNMX.FTZ R124, R43, R124, !PT ;  /* 0x0000007c2b7c7209 */ /* 0x002fe20007810000 */
[----:B------:R-:W-:-:S01]  /*34e0*/  FFMA.FTZ R43, R50, R35, -R29 ;  /* 0x00000023322b7223 */ /* 0x000fc2000001081d */
[----:B------:R-:W-:-:S04]  /*34f0*/  FFMA.FTZ R50, R60, R35, -R29 ;  /* 0x000000233c327223 */ /* 0x000fc8000001081d */
[----:B------:R-:W1:Y:S01]  /*3500*/  MUFU.EX2 R12, R12 ;  /* 0x0000000c000c7308 */ /* 0x000e620000000800 */
[----:B---3--:R-:W-:-:S01]  /*3510*/  FADD.FTZ R69, R33, R26 ;  /* 0x0000001a21457221 */ /* 0x008fc20000010000 */
[----:B------:R-:W2:Y:S03]  /*3520*/  SHFL.BFLY PT, R49, R124, 0x1, 0x1f ;  /* 0x0c201f007c317f89 */ /* 0x000ea600000e0000 */
[----:B----4-:R-:W-:-:S03]  /*3530*/  FADD.FTZ R69, R20, R69 ;  /* 0x0000004514457221 */ /* 0x010fc60000010000 */
[----:B------:R-:W3:Y:S01]  /*3540*/  MUFU.EX2 R5, R5 ;  /* 0x0000000500057308 */ /* 0x000ee20000000800 */
[----:B------:R-:W-:-:S04]  /*3550*/  F2FP.SATFINITE.E4M3.F32.PACK_AB_MERGE_C R149, R20, R33, RZ ;  /* 0x000000211495723e */ /* 0x000fc800048070ff */
[----:B------:R-:W-:-:S03]  /*3560*/  F2FP.SATFINITE.E4M3.F32.PACK_AB_MERGE_C R149, R64, R31, R149 ;  /* 0x0000001f4095723e */ /* 0x000fc60004807095 */
[----:B------:R-:W4:Y:S08]  /*3570*/  MUFU.EX2 R4, R4 ;  /* 0x0000000400047308 */ /* 0x000f300000000800 */
[----:B------:R-:W5:Y:S01]  /*3580*/  MUFU.EX2 R7, R7 ;  /* 0x0000000700077308 */ /* 0x000f620000000800 */
[----:B--2---:R-:W-:Y:S01]  /*3590*/  FMNMX.FTZ R40, R124, R49, !PT ;  /* 0x000000317c287209 */ /* 0x004fe20007810000 */
[----:B------:R-:W-:Y:S01]  /*35a0*/  FFMA.FTZ R49, R62, R35, -R29 ;  /* 0x000000233e317223 */ /* 0x000fe2000001081d */
[----:B------:R-:W-:-:S02]  /*35b0*/  IMAD.MOV.U32 R124, RZ, RZ, R135 ;  /* 0x000000ffff7c7224 */ /* 0x000fc400078e0087 */
        /* <DEDUP_REMOVED lines=16> */
[----:B------:R-:W-:Y:S01]  /*36c0*/  FFMA.FTZ R55, R84, R35, -R51 ;  /* 0x0000002354377223 */ /* 0x000fe20000010833 */
[----:B-1----:R-:W-:-:S01]  /*36d0*/  FADD.FTZ R76, R12, R69 ;  /* 0x000000450c4c7221 */ /* 0x002fc20000010000 */
[-CC-:B------:R-:W-:Y:S01]  /*36e0*/  FFMA.FTZ R60, R86, R35.reuse, -R51.reuse ;  /* 0x00000023563c7223 */ /* 0x180fe20000010833 */
[----:B------:R-:W-:-:S01]  /*36f0*/  FFMA.FTZ R26, R74, R35, -R51 ;  /* 0x000000234a1a7223 */ /* 0x000fc20000010833 */
[----:B------:R-:W1:Y:S01]  /*3700*/  MUFU.EX2 R52, R52 ;  /* 0x0000003400347308 */ /* 0x000e620000000800 */
[----:B---3--:R-:W-:-:S01]  /*3710*/  FADD.FTZ R69, R5, R76 ;  /* 0x0000004c05457221 */ /* 0x008fc20000010000 */
[-CC-:B------:R-:W-:Y:S01]  /*3720*/  FFMA.FTZ R57, R100, R35.reuse, -R51.reuse ;  /* 0x0000002364397223 */ /* 0x180fe20000010833 */
[----:B------:R-:W-:-:S01]  /*3730*/  FFMA.FTZ R58, R98, R35, -R51 ;  /* 0x00000023623a7223 */ /* 0x000fc20000010833 */
[----:B------:R-:W-:Y:S01]  /*3740*/  FFMA.FTZ R62, R102, R35, -R51 ;  /* 0x00000023663e7223 */ /* 0x000fe20000010833 */
[----:B----4-:R-:W-:-:S01]  /*3750*/  FADD.FTZ R76, R4, R69 ;  /* 0x00000045044c7221 */ /* 0x010fc20000010000 */
[-CC-:B------:R-:W-:Y:S01]  /*3760*/  FFMA.FTZ R67, R96, R35.reuse, -R51.reuse ;  /* 0x0000002360437223 */ /* 0x180fe20000010833 */
[----:B------:R-:W-:-:S01]  /*3770*/  FFMA.FTZ R61, R104, R35, -R51 ;  /* 0x00000023683d7223 */ /* 0x000fc20000010833 */
[----:B------:R-:W3:Y:S01]  /*3780*/  MUFU.EX2 R53, R53 ;  /* 0x0000003500357308 */ /* 0x000ee20000000800 */
[----:B-----5:R-:W-:-:S01]  /*3790*/  FADD.FTZ R71, R7, R76 ;  /* 0x0000004c07477221 */ /* 0x020fc20000010000 */
[-CC-:B------:R-:W-:Y:S01]  /*37a0*/  FFMA.FTZ R28, R28, R35.reuse, -R51.reuse ;  /* 0x000000231c1c7223 */ /* 0x180fe20000010833 */
[----:B------:R-:W-:-:S01]  /*37b0*/  FFMA.FTZ R65, R94, R35, -R51 ;  /* 0x000000235e417223 */ /* 0x000fc20000010833 */
[----:B------:R-:W-:Y:S01]  /*37c0*/  FFMA.FTZ R68, R106, R35, -R51 ;  /* 0x000000236a447223 */ /* 0x000fe20000010833 */
[----:B--2---:R-:W-:-:S01]  /*37d0*/  FADD.FTZ R76, R6, R71 ;  /* 0x00000047064c7221 */ /* 0x004fc20000010000 */
[----:B------:R-:W-:Y:S01]  /*37e0*/  F2FP.SATFINITE.E4M3.F32.PACK_AB_MERGE_C R151, R7, R4, RZ ;  /* 0x000000040797723e */ /* 0x000fe200048070ff */
[----:B------:R-:W-:-:S01]  /*37f0*/  FFMA.FTZ R3, R92, R35, -R51 ;  /* 0x000000235c037223 */ /* 0x000fc20000010833 */
[----:B------:R-:W2:Y:S01]  /*3800*/  MUFU.EX2 R54, R54 ;  /* 0x0000003600367308 */ /* 0x000ea20000000800 */
[----:B-1----:R-:W-:-:S01]  /*3810*/  FADD.FTZ R10, R29, R52 ;  /* 0x000000341d0a7221 */ /* 0x002fc20000010000 */
[----:B------:R-:W-:Y:S01]  /*3820*/  FADD.FTZ R76, R9, R76 ;  /* 0x0000004c094c7221 */ /* 0x000fe20000010000 */
[----:B------:R-:W-:-:S01]  /*3830*/  FFMA.FTZ R108, R108, R35, -R51 ;  /* 0x000000236c6c7223 */ /* 0x000fc20000010833 */
[-CC-:B------:R-:W-:Y:S01]  /*3840*/  FFMA.FTZ R110, R110, R35.reuse, -R51.reuse ;  /* 0x000000236e6e7223 */ /* 0x180fe20000010833 */
[----:B------:R-:W-:-:S01]  /*3850*/  FFMA.FTZ R66, R66, R35, -R51 ;  /* 0x0000002342427223 */ /* 0x000fc20000010833 */
[----:B------:R-:W-:Y:S01]  /*3860*/  F2FP.SATFINITE.E4M3.F32.PACK_AB_MERGE_C R151, R5, R12, R151 ;  /* 0x0000000c0597723e */ /* 0x000fe20004807097 */
[----:B------:R-:W-:-:S01]  /*3870*/  FFMA.FTZ R114, R114, R35, -R51 ;  /* 0x0000002372727223 */ /* 0x000fc20000010833 */
[----:B------:R-:W1:Y:S01]  /*3880*/  MUFU.EX2 R37, R37 ;  /* 0x0000002500257308 */ /* 0x000e620000000800 */
[----:B---3--:R-:W-:-:S01]  /*3890*/  FADD.FTZ R27, R53, R10 ;  /* 0x0000000a351b7221 */ /* 0x008fc20000010000 */
[-CC-:B------:R-:W-:Y:S01]  /*38a0*/  FFMA.FTZ R116, R116, R35.reuse, -R51.reuse ;  /* 0x0000002374747223 */ /* 0x180fe20000010833 */
[----:B------:R-:W-:-:S01]  /*38b0*/  FFMA.FTZ R118, R118, R35, -R51 ;  /* 0x0000002376767223 */ /* 0x000fc20000010833 */
[-CC-:B------:R-:W-:Y:S01]  /*38c0*/  FFMA.FTZ R32, R32, R35.reuse, -R51.reuse ;  /* 0x0000002320207223 */ /* 0x180fe20000010833 */
[----:B------:R-:W-:-:S01]  /*38d0*/  FFMA.FTZ R120, R120, R35, -R51 ;  /* 0x0000002378787223 */ /* 0x000fc20000010833 */
[----:B------:R-:W-:Y:S01]  /*38e0*/  SHF.R.S32.HI R78, RZ, 0x1f, R89 ;  /* 0x0000001fff4e7819 */ /* 0x000fe20000011459 */
[----:B------:R-:W-:Y:S01]  /*38f0*/  IMAD.MOV.U32 R106, RZ, RZ, R135 ;  /* 0x000000ffff6a7224 */ /* 0x000fe200078e0087 */
[----:B------:R-:W3:Y:S01]  /*3900*/  MUFU.EX2 R14, R14 ;  /* 0x0000000e000e7308 */ /* 0x000ee20000000800 */
[----:B--2---:R-:W-:-:S01]  /*3910*/  FADD.FTZ R10, R54, R27 ;  /* 0x0000001b360a7221 */ /* 0x004fc20000010000 */
[----:B------:R-:W-:Y:S01]  /*3920*/  F2FP.SATFINITE.E4M3.F32.PACK_AB_MERGE_C R53, R54, R53, RZ ;  /* 0x000000353635723e */ /* 0x000fe200048070ff */
[----:B------:R-:W-:-:S02]  /*3930*/  IMAD.MOV.U32 R104, RZ, RZ, R135 ;  /* 0x000000ffff687224 */ /* 0x000fc400078e0087 */
[----:B------:R-:W-:Y:S01]  /*3940*/  IMAD.MOV.U32 R102, RZ, RZ, R135 ;  /* 0x000000ffff667224 */ /* 0x000fe200078e0087 */
[----:B------:R-:W-:Y:S01]  /*3950*/  F2FP.SATFINITE.E4M3.F32.PACK_AB_MERGE_C R148, R52, R29, R53 ;  /* 0x0000001d3494723e */ /* 0x000fe20004807035 */
[----:B------:R-:W-:Y:S01]  /*3960*/  IMAD.MOV.U32 R100, RZ, RZ, R135 ;  /* 0x000000ffff647224 */ /* 0x000fe200078e0087 */
[----:B------:R-:W2:Y:S01]  /*3970*/  MUFU.EX2 R56, R56 ;  /* 0x0000003800387308 */ /* 0x000ea20000000800 */
[----:B-1----:R-:W-:-:S01]  /*3980*/  FADD.FTZ R27, R37, R10 ;  /* 0x0000000a251b7221 */ /* 0x002fc20000010000 */
[----:B------:R-:W-:Y:S01]  /*3990*/  LEA.HI R10, R78, R89, RZ, 0x7 ;  /* 0x000000594e0a7211 */ /* 0x000fe200078f38ff */
[--C-:B------:R-:W-:Y:S02]  /*39a0*/  IMAD.MOV.U32 R98, RZ, RZ, R135.reuse ;  /* 0x000000ffff627224 */ /* 0x100fe400078e0087 */
[--C-:B------:R-:W-:Y:S02]  /*39b0*/  IMAD.MOV.U32 R96, RZ, RZ, R135.reuse ;  /* 0x000000ffff607224 */ /* 0x100fe400078e0087 */
[----:B------:R-:W-:Y:S01]  /*39c0*/  IMAD.MOV.U32 R94, RZ, RZ, R135 ;  /* 0x000000ffff5e7224 */ /* 0x000fe200078e0087 */
[----:B------:R-:W1:Y:S01]  /*39d0*/  MUFU.EX2 R59, R59 ;  /* 0x0000003b003b7308 */ /* 0x000e620000000800 */
[----:B---3--:R-:W-:-:S01]  /*39e0*/  FADD.FTZ R27, R14, R27 ;  /* 0x0000001b0e1b7221 */ /* 0x008fc20000010000 */
[----:B------:R-:W-:-:S02]  /*39f0*/  IMAD.MOV.U32 R92, RZ, RZ, R135 ;  /* 0x000000ffff5c7224 */ /* 0x000fc400078e0087 */
[--C-:B------:R-:W-:Y:S02]  /*3a00*/  IMAD.MOV.U32 R90, RZ, RZ, R135.reuse ;  /* 0x000000ffff5a7224 */ /* 0x100fe400078e0087 */
[----:B------:R-:W-:Y:S02]  /*3a10*/  IMAD.MOV.U32 R89, RZ, RZ, R135 ;  /* 0x000000ffff597224 */ /* 0x000fe400078e0087 */
[----:B------:R-:W3:Y:S01]  /*3a20*/  MUFU.EX2 R8, R8 ;  /* 0x0000000800087308 */ /* 0x000ee20000000800 */
[----:B--2---:R-:W-:-:S01]  /*3a30*/  FADD.FTZ R74, R56, R27 ;  /* 0x0000001b384a7221 */ /* 0x004fc20000010000 */
[-CC-:B------:R-:W-:Y:S01]  /*3a40*/  FFMA.FTZ R27, R112, R35.reuse, -R51.reuse ;  /* 0x00000023701b7223 */ /* 0x180fe20000010833 */
[----:B------:R-:W-:-:S01]  /*3a50*/  FFMA.FTZ R51, R122, R35, -R51 ;  /* 0x000000237a337223 */ /* 0x000fc20000010833 */
[--C-:B------:R-:W-:Y:S02]  /*3a60*/  IMAD.MOV.U32 R122, RZ, RZ, R135.reuse ;  /* 0x000000ffff7a7224 */ /* 0x100fe400078e0087 */
[----:B------:R-:W-:-:S02]  /*3a70*/  IMAD.MOV.U32 R112, RZ, RZ, R135 ;  /* 0x000000ffff707224 */ /* 0x000fc400078e0087 */
[----:B------:R-:W2:Y:S01]  /*3a80*/  MUFU.EX2 R55, R55 ;  /* 0x0000003700377308 */ /* 0x000ea20000000800 */
[----:B-1----:R-:W-:-:S01]  /*3a90*/  FADD.FTZ R69, R59, R74 ;  /* 0x0000004a3b457221 */ /* 0x002fc20000010000 */
[----:B------:R-:W-:-:S04]  /*3aa0*/  F2FP.SATFINITE.E4M3.F32.PACK_AB_MERGE_C R56, R59, R56, RZ ;  /* 0x000000383b38723e */ /* 0x000fc800048070ff */
[----:B------:R-:W-:Y:S02]  /*3ab0*/  F2FP.SATFINITE.E4M3.F32.PACK_AB_MERGE_C R150, R14, R37, R56 ;  /* 0x000000250e96723e */ /* 0x000fe40004807038 */
        /* <DEDUP_REMOVED lines=12> */
[----:B------:R-:W2:Y:S01]  /*3b80*/  MUFU.EX2 R57, R57 ;  /* 0x0000003900397308 */ /* 0x000ea20000000800 */
[----:B-1----:R-:W-:-:S01]  /*3b90*/  FADD.FTZ R74, R63, R74 ;  /* 0x0000004a3f4a7221 */ /* 0x002fc20000010000 */
[----:B------:R-:W-:-:S04]  /*3ba0*/  F2FP.SATFINITE.E4M3.F32.PACK_AB_MERGE_C R60, R63, R60, RZ ;  /* 0x0000003c3f3c723e */ /* 0x000fc800048070ff */
[----:B------:R-:W-:Y:S01]  /*3bb0*/  F2FP.SATFINITE.E4M3.F32.PACK_AB_MERGE_C R144, R55, R8, R60 ;  /* 0x000000083790723e */ /* 0x000fe2000480703c */
[----:B------:R-:W-:Y:S01]  /*3bc0*/  VIADD R8, R88, 0xfffffffe ;  /* 0xfffffffe58087836 */ /* 0x000fe20000000000 */
[----:B------:R-:W1:Y:S01]  /*3bd0*/  MUFU.EX2 R70, R70 ;  /* 0x0000004600467308 */ /* 0x000e620000000800 */
[----:B---3--:R-:W-:-:S01]  /*3be0*/  FADD.FTZ R73, R13, R76 ;  /* 0x0000004c0d497221 */ /* 0x008fc20000010000 */
[----:B------:R-:W-:-:S06]  /*3bf0*/  IMAD.MOV.U32 R88, RZ, RZ, R135 ;  /* 0x000000ffff587224 */ /* 0x000fcc00078e0087 */
        /* <DEDUP_REMOVED lines=14> */
[----:B------:R-:W-:-:S02]  /*3ce0*/  FADD.FTZ R11, R21, R30 ;  /* 0x0000001e150b7221 */ /* 0x000fc40000010000 */
[----:B------:R-:W3:Y:S01]  /*3cf0*/  MUFU.EX2 R34, R34 ;  /* 0x0000002200227308 */ /* 0x000ee20000000800 */
[----:B--2---:R-:W-:-:S01]  /*3d00*/  FADD.FTZ R4, R67, R4 ;  /* 0x0000000443047221 */ /* 0x004fc20000010000 */
[----:B------:R-:W-:-:S04]  /*3d10*/  F2FP.SATFINITE.E4M3.F32.PACK_AB_MERGE_C R62, R67, R62, RZ ;  /* 0x0000003e433e723e */ /* 0x000fc800048070ff */
[----:B------:R-:W-:Y:S02]  /*3d20*/  F2FP.SATFINITE.E4M3.F32.PACK_AB_MERGE_C R146, R58, R57, R62 ;  /* 0x000000393a92723e */ /* 0x000fe4000480703e */
        /* <DEDUP_REMOVED lines=15> */
[C---:B-1----:R-:W-:Y:S01]  /*3e20*/  F2FP.SATFINITE.E4M3.F32.PACK_AB_MERGE_C R65, R68.reuse, R65, RZ ;  /* 0x000000414441723e */ /* 0x042fe200048070ff */
[----:B------:R-:W-:-:S03]  /*3e30*/  FADD.FTZ R68, R68, R11 ;  /* 0x0000000b44447221 */ /* 0x000fc60000010000 */
[----:B------:R-:W-:-:S03]  /*3e40*/  F2FP.SATFINITE.E4M3.F32.PACK_AB_MERGE_C R140, R28, R61, R65 ;  /* 0x0000003d1c8c723e */ /* 0x000fc60004807041 */
        /* <DEDUP_REMOVED lines=8> */
[----:B------:R3:W4:Y:S01]  /*3ed0*/  MUFU.EX2 R69, R110 ;  /* 0x0000006e00457308 */ /* 0x0007220000000800 */
[----:B--2---:R-:W-:-:S07]  /*3ee0*/  FADD.FTZ R11, R39, R4 ;  /* 0x00000004270b7221 */ /* 0x004fce0000010000 */
[----:B------:R-:W2:Y:S01]  /*3ef0*/  MUFU.EX2 R27, R27 ;  /* 0x0000001b001b7308 */ /* 0x000ea20000000800 */
[----:B-1----:R-:W-:-:S01]  /*3f00*/  FADD.FTZ R4, R108, R9 ;  /* 0x000000096c047221 */ /* 0x002fc20000010000 */
[----:B---3--:R-:W-:-:S06]  /*3f10*/  IMAD.MOV.U32 R110, RZ, RZ, R135 ;  /* 0x000000ffff6e7224 */ /* 0x008fcc00078e0087 */
[----:B------:R-:W1:Y:S01]  /*3f20*/  MUFU.EX2 R66, R66 ;  /* 0x0000004200427308 */ /* 0x000e620000000800 */
[----:B----4-:R-:W-:-:S01]  /*3f30*/  FADD.FTZ R4, R69, R4 ;  /* 0x0000000445047221 */ /* 0x010fc20000010000 */
[----:B------:R-:W-:-:S04]  /*3f40*/  F2FP.SATFINITE.E4M3.F32.PACK_AB_MERGE_C R108, R69, R108, RZ ;  /* 0x0000006c456c723e */ /* 0x000fc800048070ff */
[----:B------:R-:W-:Y:S01]  /*3f50*/  F2FP.SATFINITE.E4M3.F32.PACK_AB_MERGE_C R142, R26, R3, R108 ;  /* 0x000000031a8e723e */ /* 0x000fe2000480706c */
[----:B------:R-:W-:Y:S01]  /*3f60*/  IMAD.MOV.U32 R108, RZ, RZ, R135 ;  /* 0x000000ffff6c7224 */ /* 0x000fe200078e0087 */
[----:B------:R-:W3:Y:S01]  /*3f70*/  MUFU.EX2 R114, R114 ;  /* 0x0000007200727308 */ /* 0x000ee20000000800 */
[----:B--2---:R-:W-:-:S07]  /*3f80*/  FADD.FTZ R9, R27, R4 ;  /* 0x000000041b097221 */ /* 0x004fce0000010000 */
[----:B------:R2:W4:Y:S01]  /*3f90*/  MUFU.EX2 R7, R116 ;  /* 0x0000007400077308 */ /* 0x0005220000000800 */
[----:B-1----:R-:W-:-:S07]  /*3fa0*/  FADD.FTZ R9, R66, R9 ;  /* 0x0000000942097221 */ /* 0x002fce0000010000 */
[----:B------:R-:W1:Y:S01]  /*3fb0*/  MUFU.EX2 R42, R42 ;  /* 0x0000002a002a7308 */ /* 0x000e620000000800 */
[----:B---3--:R-:W-:-:S01]  /*3fc0*/  FADD.FTZ R4, R114, R9 ;  /* 0x0000000972047221 */ /* 0x008fc20000010000 */
[----:B--2---:R-:W-:-:S06]  /*3fd0*/  IMAD.MOV.U32 R116, RZ, RZ, R135 ;  /* 0x000000ffff747224 */ /* 0x004fcc00078e0087 */
[----:B------:R-:W2:Y:S01]  /*3fe0*/  MUFU.EX2 R118, R118 ;  /* 0x0000007600767308 */ /* 0x000ea20000000800 */
[C---:B----4-:R-:W-:Y:S01]  /*3ff0*/  F2FP.SATFINITE.E4M3.F32.PACK_AB_MERGE_C R114, R7.reuse, R114, RZ ;  /* 0x000000720772723e */ /* 0x050fe200048070ff */
[----:B------:R-:W-:-:S03]  /*4000*/  FADD.FTZ R7, R7, R4 ;  /* 0x0000000407077221 */ /* 0x000fc60000010000 */
[----:B------:R-:W-:Y:S01]  /*4010*/  F2FP.SATFINITE.E4M3.F32.PACK_AB_MERGE_C R136, R66, R27, R114 ;  /* 0x0000001b4288723e */ /* 0x000fe20004807072 */
[----:B------:R-:W-:Y:S02]  /*4020*/  IMAD.MOV.U32 R114, RZ, RZ, R135 ;  /* 0x000000ffff727224 */ /* 0x000fe400078e0087 */
[----:B------:R-:W-:Y:S01]  /*4030*/  MUFU.EX2 R45, R45 ;  /* 0x0000002d002d7308 */ /* 0x000fe20000000800 */
[C---:B-1----:R-:W-:Y:S01]  /*4040*/  F2FP.SATFINITE.E4M3.F32.PACK_AB_MERGE_C R39, R42.reuse, R39, RZ ;  /* 0x000000272a27723e */ /* 0x042fe200048070ff */
[----:B------:R-:W-:-:S03]  /*4050*/  FADD.FTZ R42, R42, R11 ;  /* 0x0000000b2a2a7221 */ /* 0x000fc60000010000 */
[----:B------:R-:W-:-:S03]  /*4060*/  F2FP.SATFINITE.E4M3.F32.PACK_AB_MERGE_C R143, R36, R25, R39 ;  /* 0x00000019248f723e */ /* 0x000fc60004807027 */
[----:B------:R-:W1:Y:S01]  /*4070*/  MUFU.EX2 R46, R46 ;  /* 0x0000002e002e7308 */ /* 0x000e620000000800 */
[----:B--2---:R-:W-:-:S07]  /*4080*/  FADD.FTZ R4, R118, R7 ;  /* 0x0000000776047221 */ /* 0x004fce0000010000 */
[----:B------:R-:W2:Y:S08]  /*4090*/  MUFU.EX2 R43, R43 ;  /* 0x0000002b002b7308 */ /* 0x000eb00000000800 */
        /* <DEDUP_REMOVED lines=12> */
[----:B------:R-:W-:Y:S01]  /*4160*/  SHF.R.S32.HI R7, RZ, 0x7, R10 ;  /* 0x00000007ff077819 */ /* 0x000fe2000001140a */
[----:B------:R-:W-:-:S03]  /*4170*/  FADD.FTZ R46, R46, R45 ;  /* 0x0000002d2e2e7221 */ /* 0x000fc60000010000 */
[----:B------:R-:W-:Y:S02]  /*4180*/  VIMNMX R7, RZ, R7, !PT ;  /* 0x00000007ff077248 */ /* 0x000fe40007fe0100 */
[----:B------:R-:W2:Y:S02]  /*4190*/  MUFU.EX2 R47, R47 ;  /* 0x0000002f002f7308 */ /* 0x000ea40000000800 */
[----:B------:R-:W-:-:S06]  /*41a0*/  ISETP.GE.AND P2, PT, R8, R7, PT ;  /* 0x000000070800720c */ /* 0x000fcc0003f46270 */
[----:B------:R-:W3:Y:S01]  /*41b0*/  MUFU.EX2 R48, R48 ;  /* 0x0000003000307308 */ /* 0x000ee20000000800 */
[----:B-1----:R-:W-:-:S07]  /*41c0*/  F2FP.SATFINITE.E4M3.F32.PACK_AB_MERGE_C R6, R50, R49, RZ ;  /* 0x000000313206723e */ /* 0x002fce00048070ff */
[----:B------:R-:W1:Y:S01]  /*41d0*/  MUFU.EX2 R51, R51 ;  /* 0x0000003300337308 */ /* 0x000e620000000800 */
[----:B--2---:R-:W-:-:S01]  /*41e0*/  FADD.FTZ R9, R47, R46 ;  /* 0x0000002e2f097221 */ /* 0x004fc20000010000 */
[----:B---3--:R-:W-:-:S03]  /*41f0*/  F2FP.SATFINITE.E4M3.F32.PACK_AB_MERGE_C R139, R48, R47, R6 ;  /* 0x0000002f308b723e */ /* 0x008fc60004807006 */
[----:B------:R-:W-:-:S04]  /*4200*/  FADD.FTZ R48, R48, R9 ;  /* 0x0000000930307221 */ /* 0x000fc80000010000 */
[----:B------:R-:W-:Y:S01]  /*4210*/  FADD.FTZ R3, R49, R48 ;  /* 0x0000003031037221 */ /* 0x000fe20000010000 */
[----:B-1----:R-:W-:-:S03]  /*4220*/  F2FP.SATFINITE.E4M3.F32.PACK_AB_MERGE_C R6, R51, R120, RZ ;  /* 0x000000783306723e */ /* 0x002fc600048070ff */
[----:B------:R-:W-:Y:S01]  /*4230*/  FADD.FTZ R3, R50, R3 ;  /* 0x0000000332037221 */ /* 0x000fe20000010000 */
[----:B------:R-:W-:-:S01]  /*4240*/  FADD.FTZ R4, R51, R4 ;  /* 0x0000000433047221 */ /* 0x000fc20000010000 */
[--C-:B------:R-:W-:Y:S01]  /*4250*/  IMAD.MOV.U32 R120, RZ, RZ, R135.reuse ;  /* 0x000000ffff787224 */ /* 0x100fe200078e0087 */
[----:B------:R-:W-:Y:S01]  /*4260*/  F2FP.SATFINITE.E4M3.F32.PACK_AB_MERGE_C R138, R5, R118, R6 ;  /* 0x00000076058a723e */ /* 0x000fe20004807006 */
        /* <DEDUP_REMOVED lines=30> */
[----:B------:R-:W-:Y:S01]  /*4450*/  ULDC UR20, c[0x0][0x288] ;  /* 0x0000a20000147ab9 */ /* 0x000fe20000000800 */
[----:B------:R-:W-:Y:S01]  /*4460*/  ULDC UR21, c[0x0][0x404] ;  /* 0x0001010000157ab9 */ /* 0x000fe20000000800 */
[----:B------:R-:W-:-:S05]  /*4470*/  ULDC.64 UR18, c[0x0][0x3f8] ;  /* 0x0000fe0000127ab9 */ /* 0x000fca0000000a00 */
.L_x_9498:
[----:B------:R-:W-:-:S04]  /*4480*/  UISETP.NE.AND UP0, UPT, UR17, 0x1, UPT ;  /* 0x000000011100788c */ /* 0x000fc8000bf05270 */
[----:B------:R-:W-:-:S06]  /*4490*/  USEL UR6, URZ, 0x1, UP0 ;  /* 0x000000013f067887 */ /* 0x000fcc0008000000 */
[----:B------:R-:W-:Y:S01]  /*44a0*/  LOP3.LUT R2, R9, UR6, RZ, 0x3c, !PT ;  /* 0x0000000609027c12 */ /* 0x000fe2000f8e3cff */
[----:B------:R-:W-:Y:S06]  /*44b0*/  @!P1 BRA `(.L_x_9489) ;  /* 0x0000000000049947 */ /* 0x000fec0003800000 */
[----:B------:R-:W-:Y:S01]  /*44c0*/  BPT.TRAP 0x1 ;  /* 0x000000040000795c */ /* 0x000fe20000300000 */
.L_x_9489:
        /* <DEDUP_REMOVED lines=8> */
.L_x_9490:
[----:B--2---:R-:W-:Y:S05]  /*4550*/  @P2 BRA `(.L_x_9491) ;  /* 0x0000000000082947 */ /* 0x004fea0003800000 */
[----:B------:R-:W2:Y:S02]  /*4560*/  SYNCS.PHASECHK.TRANS64.TRYWAIT P2, [UR22+0x19c30], R10 ;  /* 0x019c300aff0075a7 */ /* 0x000ea40008040156 */
[----:B--2---:R-:W-:Y:S05]  /*4570*/  @!P2 BRA `(.L_x_9492) ;  /* 0x000000a000a4a947 */ /* 0x004fea0003800000 */
.L_x_9491:
        /* <DEDUP_REMOVED lines=17> */
.L_x_9493:
[----:B------:R-:W-:Y:S01]  /*4690*/  ULEA UR7, UR17, UR39, 0x3 ;  /* 0x0000002711077291 */ /* 0x000fe2000f8e183f */
[----:B------:R-:W-:-:S08]  /*46a0*/  SHF.L.U32 R9, R9, 0x1f, RZ ;  /* 0x0000001f09097819 */ /* 0x000fd000000006ff */
[----:B------:R3:W4:Y:S01]  /*46b0*/  SYNCS.PHASECHK.TRANS64.TRYWAIT P2, [UR7+0x19c50], R9 ;  /* 0x019c5009ff0075a7 */ /* 0x0007220008040147 */
[----:B------:R-:W-:Y:S05]  /*46c0*/  @!P1 BRA `(.L_x_9494) ;  /* 0x0000000000049947 */ /* 0x000fea0003800000 */
[----:B------:R-:W-:Y:S01]  /*46d0*/  BPT.TRAP 0x1 ;  /* 0x000000040000795c */ /* 0x000fe20000300000 */
.L_x_9494:
[----:B----4-:R-:W-:Y:S05]  /*46e0*/  @P2 BRA `(.L_x_9495) ;  /* 0x0000000000082947 */ /* 0x010fea0003800000 */
[----:B------:R-:W4:Y:S02]  /*46f0*/  SYNCS.PHASECHK.TRANS64.TRYWAIT P2, [UR7+0x19c50], R9 ;  /* 0x019c5009ff0075a7 */ /* 0x000f240008040147 */
[----:B----4-:R-:W-:Y:S05]  /*4700*/  @!P2 BRA `(.L_x_9496) ;  /* 0x000000a00058a947 */ /* 0x010fea0003800000 */
.L_x_9495:
[----:B------:R-:W-:Y:S01]  /*4710*/  UIADD3 UR6, UR39, 0x3000, URZ ;  /* 0x0000300027067890 */ /* 0x000fe2000fffe03f */
[----:B------:R-:W-:Y:S01]  /*4720*/  WARPGROUP.ARRIVE ;  /* 0x00000000000079c5 */ /* 0x000fe20000000000 */
[----:B------:R-:W-:Y:S01]  /*4730*/  UMOV UR11, 0x40000040 ;  /* 0x40000040000b7882 */ /* 0x000fe20000000000 */
[C---:B-1-3--:R-:W-:Y:S01]  /*4740*/  FMUL.FTZ R9, R0.reuse, R24 ;  /* 0x0000001800097220 */ /* 0x04afe20000410000 */
[----:B------:R-:W-:Y:S01]  /*4750*/  USHF.R.U32.HI UR6, URZ, 0x4, UR6 ;  /* 0x000000043f067899 */ /* 0x000fe20008011606 */
[C---:B------:R-:W-:Y:S01]  /*4760*/  FMUL.FTZ R24, R0.reuse, R33 ;  /* 0x0000002100187220 */ /* 0x040fe20000410000 */
[C---:B------:R-:W-:Y:S01]  /*4770*/  FMUL.FTZ R33, R0.reuse, R42 ;  /* 0x0000002a00217220 */ /* 0x040fe20000410000 */
[C---:B------:R-:W-:Y:S01]  /*4780*/  FMUL.FTZ R42, R0.reuse, R51 ;  /* 0x00000033002a7220 */ /* 0x040fe20000410000 */
[----:B------:R-:W-:Y:S01]  /*4790*/  ULOP3.LUT UR6, UR6, 0x3fff, URZ, 0xc0, !UPT ;  /* 0x00003fff06067892 */ /* 0x000fe2000f8ec03f */
[----:B------:R-:W1:Y:S01]  /*47a0*/  LDC R51, c[0x0][0x2e0] ;  /* 0x0000b800ff337b82 */ /* 0x000e620000000800 */
[C---:B------:R-:W-:Y:S01]  /*47b0*/  FMUL.FTZ R14, R0.reuse, R29 ;  /* 0x0000001d000e7220 */ /* 0x040fe20000410000 */
[C---:B------:R-:W-:Y:S01]  /*47c0*/  FMUL.FTZ R29, R0.reuse, R38 ;  /* 0x00000026001d7220 */ /* 0x040fe20000410000 */
[----:B------:R-:W-:Y:S01]  /*47d0*/  ULOP3.LUT UR6, UR6, 0x10000, URZ, 0xfc, !UPT ;  /* 0x0001000006067892 */ /* 0x000fe2000f8efc3f */
[C---:B------:R-:W-:Y:S01]  /*47e0*/  FMUL.FTZ R38, R0.reuse, R47 ;  /* 0x0000002f00267220 */ /* 0x040fe20000410000 */
[----:B------:R-:W-:Y:S01]  /*47f0*/  UISETP.NE.U32.AND UP0, UPT, UR18, URZ, UPT ;  /* 0x0000003f1200728c */ /* 0x000fe2000bf05070 */
[----:B------:R-:W-:Y:S01]  /*4800*/  IMAD.MOV.U32 R47, RZ, RZ, -0x80 ;  /* 0xffffff80ff2f7424 */ /* 0x000fe200078e00ff */
[----:B------:R-:W-:Y:S01]  /*4810*/  UIMAD UR6, UR17, 0x300, UR6 ;  /* 0x00000300110678a4 */ /* 0x000fe2000f8e0206 */
[----:B------:R-:W-:Y:S01]  /*4820*/  FMUL.FTZ R21, R0, R32 ;  /* 0x0000002000157220 */ /* 0x000fe20000410000 */
[----:B------:R-:W-:Y:S01]  /*4830*/  UISETP.NE.AND.EX UP0, UPT, UR19, URZ, UPT, UP0 ;  /* 0x0000003f1300728c */ /* 0x000fe2000bf05300 */
[----:B------:R-:W-:-:S02]  /*4840*/  IMAD R47, R8, R47, 0x1 ;  /* 0x00000001082f7424 */ /* 0x000fc400078e022f */
[C---:B------:R-:W-:Y:S01]  /*4850*/  FMUL.FTZ R32, R0.reuse, R41 ;  /* 0x0000002900207220 */ /* 0x040fe20000410000 */
[C---:B------:R-:W-:Y:S01]  /*4860*/  FMUL.FTZ R41, R0.reuse, R50 ;  /* 0x0000003200297220 */ /* 0x040fe20000410000 */
[C---:B--2---:R-:W-:Y:S01]  /*4870*/  FMUL.FTZ R10, R0.reuse, R25 ;  /* 0x00000019000a7220 */ /* 0x044fe20000410000 */
[----:B------:R-:W-:Y:S01]  /*4880*/  UMOV UR10, UR6 ;  /* 0x00000006000a7c82 */ /* 0x000fe20008000000 */
[----:B------:R-:W-:Y:S01]  /*4890*/  VIADD R50, R47, UR42 ;  /* 0x0000002a2f327c36 */ /* 0x000fe20008000000 */
[----:B------:R-:W-:Y:S01]  /*48a0*/  QGMMA.64x96x32.F32.E4M3.E4M3 R88, R148, gdesc[UR8], R88, gsb0 ;  /* 0x0160000894587df3 */ /* 0x000fe20008000858 */
[----:B------:R-:W-:Y:S01]  /*48b0*/  UIADD3 UR10, UR6, 0x2, URZ ;  /* 0x00000002060a7890 */ /* 0x000fe2000fffe03f */
[C---:B------:R-:W-:Y:S01]  /*48c0*/  FMUL.FTZ R25, R0.reuse, R34 ;  /* 0x0000002200197220 */ /* 0x040fe20000410000 */
[----:B------:R-:W-:Y:S01]  /*48d0*/  UMOV UR11, 0x40000040 ;  /* 0x40000040000b7882 */ /* 0x000fe20000000000 */
        /* <DEDUP_REMOVED lines=44> */
[----:B------:R-:W-:-:S05]  /*4ba0*/  WARPGROUP.ARRIVE ;  /* 0x00000000000079c5 */ /* 0x000fca0000000000 */
[----:B------:R-:W5:Y:S01]  /*4bb0*/  MUFU.TANH R40, R40 ;  /* 0x0000002800287308 */ /* 0x000f620000002400 */
[----:B------:R-:W-:Y:S01]  /*4bc0*/  QGMMA.64x96x32.F32.E4M3.E4M3 R88, R144, gdesc[UR8], R88, gsb0 ;  /* 0x0160000890587df3 */ /* 0x000fe20008000858 */
[----:B------:R-:W-:-:S06]  /*4bd0*/  USEL UR10, UR21, 0x1, UP0 ;  /* 0x00000001150a7887 */ /* 0x000fcc0008000000 */
[----:B------:R-:W5:Y:S01]  /*4be0*/  MUFU.TANH R43, R43 ;  /* 0x0000002b002b7308 */ /* 0x000f620000002400 */
[----:B------:R-:W-:Y:S01]  /*4bf0*/  UMOV UR11, 0x40000040 ;  /* 0x40000040000b7882 */ /* 0x000fe20000000000 */
[----:B-1----:R-:W-:Y:S01]  /*4c00*/  IMAD R51, R51, UR10, R50 ;  /* 0x0000000a33337c24 */ /* 0x002fe2000f8e0232 */
[----:B------:R-:W-:Y:S01]  /*4c10*/  UIADD3 UR10, UR6, 0x4, URZ ;  /* 0x00000004060a7890 */ /* 0x000fe2000fffe03f */
[C---:B------:R-:W-:Y:S01]  /*4c20*/  FMUL.FTZ R50, R0.reuse, R59 ;  /* 0x0000003b00327220 */ /* 0x040fe20000410000 */
[C---:B------:R-:W-:Y:S01]  /*4c30*/  FMUL.FTZ R59, R0.reuse, R70 ;  /* 0x00000046003b7220 */ /* 0x040fe20000410000 */
[----:B------:R-:W-:Y:S02]  /*4c40*/  VIADD R52, R51, -UR20 ;  /* 0x8000001433347c36 */ /* 0x000fe40008000000 */
[----:B------:R-:W1:Y:S01]  /*4c50*/  MUFU.TANH R45, R45 ;  /* 0x0000002d002d7308 */ /* 0x000e620000002400 */
[----:B------:R-:W-:Y:S01]  /*4c60*/  FMUL.FTZ R70, R0, R82 ;  /* 0x0000005200467220 */ /* 0x000fe20000410000 */
[----:B------:R-:W-:Y:S01]  /*4c70*/  UIADD3 UR6, UR6, 0x6, URZ ;  /* 0x0000000606067890 */ /* 0x000fe2000fffe03f */
[----:B------:R-:W-:-:S02]  /*4c80*/  IMAD R51, R17, -0x2, R52 ;  /* 0xfffffffe11337824 */ /* 0x000fc400078e0234 */
[----:B------:R-:W-:Y:S02]  /*4c90*/  FMUL.FTZ R52, R0, R60 ;  /* 0x0000003c00347220 */ /* 0x000fe40000410000 */
[----:B------:R-:W-:Y:S01]  /*4ca0*/  IMAD.IADD R51, R22, 0x1, R51 ;  /* 0x0000000116337824 */ /* 0x000fe200078e0233 */
[----:B------:R-:W1:Y:S04]  /*4cb0*/  MUFU.TANH R48, R48 ;  /* 0x0000003000307308 */ /* 0x000e680000002400 */
[C---:B------:R-:W-:Y:S02]  /*4cc0*/  ISETP.GT.AND P2, PT, R51.reuse, RZ, PT ;  /* 0x000000ff3300720c */ /* 0x040fe40003f44270 */
[----:B------:R-:W-:Y:S02]  /*4cd0*/  ISETP.GT.AND P3, PT, R51, 0x1, PT ;  /* 0x000000013300780c */ /* 0x000fe40003f64270 */
[----:B--2---:R-:W-:Y:S01]  /*4ce0*/  FSEL R54, R9, -INF , P2 ;  /* 0xff80000009367808 */ /* 0x004fe20001000000 */
[----:B------:R-:W2:Y:S01]  /*4cf0*/  MUFU.TANH R49, R49 ;  /* 0x0000003100317308 */ /* 0x000ea20000002400 */
[----:B------:R-:W-:-:S02]  /*4d00*/  ISETP.GT.AND P2, PT, R51, 0x8, PT ;  /* 0x000000083300780c */ /* 0x000fc40003f44270 */
[----:B---3--:R-:W-:Y:S02]  /*4d10*/  FSEL R10, R10, -INF , P3 ;  /* 0xff8000000a0a7808 */ /* 0x008fe40001800000 */
[----:B------:R-:W-:Y:S02]  /*4d20*/  FMNMX.FTZ R53, R54, R5, !PT ;  /* 0x0000000536357209 */ /* 0x000fe40007810000 */
[----:B------:R-:W-:Y:S01]  /*4d30*/  ISETP.GT.AND P3, PT, R51, 0x9, PT ;  /* 0x000000093300780c */ /* 0x000fe20003f64270 */
[----:B------:R-:W3:Y:S01]  /*4d40*/  MUFU.TANH R52, R52 ;  /* 0x0000003400347308 */ /* 0x000ee20000002400 */
[----:B----4-:R-:W-:Y:S02]  /*4d50*/  FSEL R56, R13, -INF , P2 ;  /* 0xff8000000d387808 */ /* 0x010fe40001000000 */
[----:B------:R-:W-:Y:S02]  /*4d60*/  FMNMX.FTZ R53, R10, R53, !PT ;  /* 0x000000350a357209 */ /* 0x000fe40007810000 */
[----:B------:R-:W-:-:S02]  /*4d70*/  ISETP.GT.AND P2, PT, R51, 0x10, PT ;  /* 0x000000103300780c */ /* 0x000fc40003f44270 */
[----:B-----5:R-:W-:Y:S01]  /*4d80*/  FSEL R14, R14, -INF , P3 ;  /* 0xff8000000e0e7808 */ /* 0x020fe20001800000 */
        /* <DEDUP_REMOVED lines=10> */
[----:B------:R4:W5:Y:S01]  /*4e30*/  MUFU.TANH R9, R61 ;  /* 0x0000003d00097308 */ /* 0x0009620000002400 */
[----:B------:R-:W-:Y:S02]  /*4e40*/  FSEL R60, R27, -INF , P2 ;  /* 0xff8000001b3c7808 */ /* 0x000fe40001000000 */
[----:B------:R-:W-:Y:S02]  /*4e50*/  FMNMX.FTZ R53, R24, R53, !PT ;  /* 0x0000003518357209 */ /* 0x000fe40007810000 */
[----:B------:R-:W-:-:S02]  /*4e60*/  ISETP.GT.AND P2, PT, R51, 0x20, PT ;  /* 0x000000203300780c */ /* 0x000fc40003f44270 */
[----:B------:R-:W-:Y:S01]  /*4e70*/  FSEL R28, R28, -INF , P3 ;  /* 0xff8000001c1c7808 */ /* 0x000fe20001800000 */
[----:B------:R1:W5:Y:S01]  /*4e80*/  MUFU.TANH R27, R65 ;  /* 0x00000041001b7308 */ /* 0x0003620000002400 */
[----:B------:R-:W-:Y:S01]  /*4e90*/  FMNMX.FTZ R53, R60, R53, !PT ;  /* 0x000000353c357209 */ /* 0x000fe20007810000 */
[C---:B----4-:R-:W-:Y:S01]  /*4ea0*/  FMUL.FTZ R61, R0.reuse, R71 ;  /* 0x00000047003d7220 */ /* 0x050fe20000410000 */
[----:B------:R-:W-:Y:S01]  /*4eb0*/  ISETP.GT.AND P3, PT, R51, 0x21, PT ;  /* 0x000000213300780c */ /* 0x000fe20003f64270 */
[----:B------:R-:W-:Y:S01]  /*4ec0*/  FMUL.FTZ R71, R0, R83 ;  /* 0x0000005300477220 */ /* 0x000fe20000410000 */
[----:B------:R-:W-:Y:S02]  /*4ed0*/  FSEL R62, R31, -INF , P2 ;  /* 0xff8000001f3e7808 */ /* 0x000fe40001000000 */
[----:B------:R-:W-:Y:S01]  /*4ee0*/  FMNMX.FTZ R53, R28, R53, !PT ;  /* 0x000000351c357209 */ /* 0x000fe20007810000 */
[----:B------:R4:W5:Y:S01]  /*4ef0*/  MUFU.TANH R31, R68 ;  /* 0x00000044001f7308 */ /* 0x0009620000002400 */
[----:B------:R-:W-:Y:S01]  /*4f00*/  ISETP.GT.AND P2, PT, R51, 0x28, PT ;  /* 0x000000283300780c */ /* 0x000fe20003f44270 */
[----:B-1----:R-:W-:Y:S01]  /*4f10*/  FMUL.FTZ R65, R0, R75 ;  /* 0x0000004b00417220 */ /* 0x002fe20000410000 */
[----:B------:R-:W-:-:S02]  /*4f20*/  FSEL R32, R32, -INF , P3 ;  /* 0xff80000020207808 */ /* 0x000fc40001800000 */
[----:B------:R-:W-:Y:S02]  /*4f30*/  FMNMX.FTZ R53, R62, R53, !PT ;  /* 0x000000353e357209 */ /* 0x000fe40007810000 */
[----:B------:R-:W-:Y:S01]  /*4f40*/  ISETP.GT.AND P3, PT, R51, 0x29, PT ;  /* 0x000000293300780c */ /* 0x000fe20003f64270 */
[----:B------:R-:W-:Y:S01]  /*4f50*/  MUFU.TANH R11, R11 ;  /* 0x0000000b000b7308 */ /* 0x000fe20000002400 */
[----:B------:R-:W-:Y:S02]  /*4f60*/  FSEL R64, R35, -INF , P2 ;  /* 0xff80000023407808 */ /* 0x000fe40001000000 */
[----:B------:R-:W-:Y:S02]  /*4f70*/  FMNMX.FTZ R53, R32, R53, !PT ;  /* 0x0000003520357209 */ /* 0x000fe40007810000 */
[C---:B------:R-:W-:Y:S02]  /*4f80*/  ISETP.GT.AND P2, PT, R51.reuse, 0x30, PT ;  /* 0x000000303300780c */ /* 0x040fe40003f44270 */
[----:B------:R-:W-:Y:S01]  /*4f90*/  FSEL R36, R36, -INF , P3 ;  /* 0xff80000024247808 */ /* 0x000fe20001800000 */
[----:B------:R1:W5:Y:S01]  /*4fa0*/  MUFU.TANH R35, R69 ;  /* 0x0000004500237308 */ /* 0x0003620000002400 */
[----:B------:R-:W-:Y:S01]  /*4fb0*/  FMNMX.FTZ R55, R64, R53, !PT ;  /* 0x0000003540377209 */ /* 0x000fe20007810000 */
[----:B------:R-:W-:Y:S01]  /*4fc0*/  FMUL.FTZ R53, R0, R72 ;  /* 0x0000004800357220 */ /* 0x000fe20000410000 */
[----:B------:R-:W-:-:S02]  /*4fd0*/  ISETP.GT.AND P3, PT, R51, 0x31, PT ;  /* 0x000000313300780c */ /* 0x000fc40003f64270 */
[----:B----4-:R-:W-:Y:S02]  /*4fe0*/  FSEL R68, R39, -INF , P2 ;  /* 0xff80000027447808 */ /* 0x010fe40001000000 */
[----:B------:R-:W-:Y:S01]  /*4ff0*/  FMNMX.FTZ R55, R36, R55, !PT ;  /* 0x0000003724377209 */ /* 0x000fe20007810000 */
[----:B------:R4:W5:Y:S01]  /*5000*/  MUFU.TANH R39, R53 ;  /* 0x0000003500277308 */ /* 0x0009620000002400 */
[C---:B------:R-:W-:Y:S01]  /*5010*/  ISETP.GT.AND P2, PT, R51.reuse, 0x38, PT ;  /* 0x000000383300780c */ /* 0x040fe20003f44270 */
[----:B-1----:R-:W-:Y:S01]  /*5020*/  FMUL.FTZ R69, R0, R79 ;  /* 0x0000004f00457220 */ /* 0x002fe20000410000 */
[----:B------:R-:W-:Y:S01]  /*5030*/  FSEL R72, R40, -INF , P3 ;  /* 0xff80000028487808 */ /* 0x000fe20001800000 */
[----:B------:R-:W-:Y:S01]  /*5040*/  FMUL.FTZ R40, R0, R73 ;  /* 0x0000004900287220 */ /* 0x000fe20000410000 */
[----:B------:R-:W-:Y:S02]  /*5050*/  FMNMX.FTZ R55, R68, R55, !PT ;  /* 0x0000003744377209 */ /* 0x000fe40007810000 */
[----:B------:R-:W-:Y:S01]  /*5060*/  ISETP.GT.AND P3, PT, R51, 0x39, PT ;  /* 0x000000393300780c */ /* 0x000fe20003f64270 */
[----:B------:R-:W-:Y:S01]  /*5070*/  MUFU.TANH R12, R12 ;  /* 0x0000000c000c7308 */ /* 0x000fe20000002400 */
[----:B------:R-:W-:-:S02]  /*5080*/  WARPGROUP.DEPBAR.LE gsb0, 0x0 ;  /* 0x00008000000079c5 */ /* 0x000fc40000010000 */
[----:B------:R-:W-:Y:S01]  /*5090*/  FSEL R144, R43, -INF , P2 ;  /* 0xff8000002b907808 */ /* 0x000fe20001000000 */
[----:B------:R-:W-:Y:S01]  /*50a0*/  FMUL.FTZ R43, R0, R76 ;  /* 0x0000004c002b7220 */ /* 0x000fe20000410000 */
[----:B------:R-:W-:Y:S01]  /*50b0*/  FMNMX.FTZ R55, R72, R55, !PT ;  /* 0x0000003748377209 */ /* 0x000fe20007810000 */
[C---:B----4-:R-:W-:Y:S01]  /*50c0*/  FMUL.FTZ R53, R0.reuse, R81 ;  /* 0x0000005100357220 */ /* 0x050fe20000410000 */
[----:B------:R-:W-:Y:S01]  /*50d0*/  ISETP.GT.AND P2, PT, R51, 0x40, PT ;  /* 0x000000403300780c */ /* 0x000fe20003f44270 */
[----:B------:R-:W1:Y:S01]  /*50e0*/  MUFU.TANH R40, R40 ;  /* 0x0000002800287308 */ /* 0x000e620000002400 */
[----:B------:R-:W-:Y:S01]  /*50f0*/  FSEL R146, R45, -INF , P3 ;  /* 0xff8000002d927808 */ /* 0x000fe20001800000 */
[----:B------:R-:W-:Y:S01]  /*5100*/  FMUL.FTZ R45, R0, R77 ;  /* 0x0000004d002d7220 */ /* 0x000fe20000410000 */
[----:B------:R-:W-:Y:S01]  /*5110*/  FMNMX.FTZ R55, R144, R55, !PT ;  /* 0x0000003790377209 */ /* 0x000fe20007810000 */
[----:B------:R-:W-:Y:S01]  /*5120*/  WARPGROUP.ARRIVE ;  /* 0x00000000000079c5 */ /* 0x000fe20000000000 */
[----:B------:R-:W-:-:S02]  /*5130*/  ISETP.GT.AND P3, PT, R51, 0x41, PT ;  /* 0x000000413300780c */ /* 0x000fc40003f64270 */
[----:B------:R-:W-:Y:S01]  /*5140*/  FSEL R48, R48, -INF , P2 ;  /* 0xff80000030307808 */ /* 0x000fe20001000000 */
[----:B------:R-:W4:Y:S01]  /*5150*/  MUFU.TANH R43, R43 ;  /* 0x0000002b002b7308 */ /* 0x000f220000002400 */
[----:B------:R-:W-:Y:S01]  /*5160*/  FMNMX.FTZ R55, R146, R55, !PT ;  /* 0x0000003792377209 */ /* 0x000fe20007810000 */
[----:B------:R-:W-:Y:S01]  /*5170*/  QGMMA.64x96x32.F32.E4M3.E4M3 R88, R140, gdesc[UR8], R88, gsb0 ;  /* 0x016000088c587df3 */ /* 0x000fe20008000858 */
[----:B------:R-:W-:Y:S01]  /*5180*/  ISETP.GT.AND P2, PT, R51, 0x48, PT ;  /* 0x000000483300780c */ /* 0x000fe20003f44270 */
[----:B------:R-:W-:Y:S01]  /*5190*/  UMOV UR10, UR6 ;  /* 0x00000006000a7c82 */ /* 0x000fe20008000000 */
[----:B--2---:R-:W-:Y:S01]  /*51a0*/  FSEL R76, R49, -INF , P3 ;  /* 0xff800000314c7808 */ /* 0x004fe20001800000 */
[----:B------:R-:W-:Y:S01]  /*51b0*/  FMUL.FTZ R49, R0, R80 ;  /* 0x0000005000317220 */ /* 0x000fe20000410000 */
[----:B------:R-:W-:Y:S01]  /*51c0*/  FMNMX.FTZ R55, R48, R55, !PT ;  /* 0x0000003730377209 */ /* 0x000fe20007810000 */
[----:B------:R-:W2:Y:S01]  /*51d0*/  MUFU.TANH R45, R45 ;  /* 0x0000002d002d7308 */ /* 0x000ea20000002400 */
[----:B------:R-:W-:Y:S01]  /*51e0*/  ISETP.GT.AND P3, PT, R51, 0x49, PT ;  /* 0x000000493300780c */ /* 0x000fe20003f64270 */
[----:B------:R-:W-:Y:S01]  /*51f0*/  UMOV UR11, 0x40000040 ;  /* 0x40000040000b7882 */ /* 0x000fe20000000000 */
[----:B---3--:R-:W-:-:S02]  /*5200*/  FSEL R52, R52, -INF , P2 ;  /* 0xff80000034347808 */ /* 0x008fc40001000000 */
[----:B------:R-:W-:Y:S02]  /*5210*/  FMNMX.FTZ R55, R76, R55, !PT ;  /* 0x000000374c377209 */ /* 0x000fe40007810000 */
[----:B------:R-:W-:Y:S01]  /*5220*/  ISETP.GT.AND P2, PT, R51, 0x50, PT ;  /* 0x000000503300780c */ /* 0x000fe20003f44270 */
[----:B------:R-:W3:Y:S01]  /*5230*/  MUFU.TANH R49, R49 ;  /* 0x0000003100317308 */ /* 0x000ee20000002400 */
[----:B-----5:R-:W-:Y:S02]  /*5240*/  FSEL R148, R9, -INF , P3 ;  /* 0xff80000009947808 */ /* 0x020fe40001800000 */
        /* <DEDUP_REMOVED lines=14> */
[----:B------:R-:W-:Y:S01]  /*5330*/  FSEL R9, R35, -INF , P3 ;  /* 0xff80000023097808 */ /* 0x000fe20001800000 */
[----:B------:R-:W-:Y:S01]  /*5340*/  FMUL.FTZ R35, R0, R84 ;  /* 0x0000005400237220 */ /* 0x000fe20000410000 */
[----:B------:R-:W-:Y:S02]  /*5350*/  FMNMX.FTZ R55, R31, R55, !PT ;  /* 0x000000371f377209 */ /* 0x000fe40007810000 */
[----:B------:R-:W-:Y:S02]  /*5360*/  ISETP.GT.AND P3, PT, R51, 0x61, PT ;  /* 0x000000613300780c */ /* 0x000fe40003f64270 */
[----:B------:R-:W-:Y:S01]  /*5370*/  FSEL R84, R39, -INF , P2 ;  /* 0xff80000027547808 */ /* 0x000fe20001000000 */
[----:B------:R-:W5:Y:S01]  /*5380*/  MUFU.TANH R35, R35 ;  /* 0x0000002300237308 */ /* 0x000f620000002400 */
[----:B------:R-:W-:-:S02]  /*5390*/  FMNMX.FTZ R55, R9, R55, !PT ;  /* 0x0000003709377209 */ /* 0x000fc40007810000 */
[C---:B------:R-:W-:Y:S02]  /*53a0*/  ISETP.GT.AND P2, PT, R51.reuse, 0x68, PT ;  /* 0x000000683300780c */ /* 0x040fe40003f44270 */
[----:B-1----:R-:W-:Y:S01]  /*53b0*/  FSEL R21, R40, -INF , P3 ;  /* 0xff80000028157808 */ /* 0x002fe20001800000 */
[----:B------:R-:W-:Y:S01]  /*53c0*/  FMUL.FTZ R40, R0, R85 ;  /* 0x0000005500287220 */ /* 0x000fe20000410000 */
[----:B------:R-:W-:Y:S01]  /*53d0*/  FMNMX.FTZ R55, R84, R55, !PT ;  /* 0x0000003754377209 */ /* 0x000fe20007810000 */
[----:B------:R-:W-:Y:S01]  /*53e0*/  MUFU.TANH R25, R25 ;  /* 0x0000001900197308 */ /* 0x000fe20000002400 */
[----:B------:R-:W-:Y:S02]  /*53f0*/  ISETP.GT.AND P3, PT, R51, 0x69, PT ;  /* 0x000000693300780c */ /* 0x000fe40003f64270 */
[----:B----4-:R-:W-:Y:S02]  /*5400*/  FSEL R27, R43, -INF , P2 ;  /* 0xff8000002b1b7808 */ /* 0x010fe40001000000 */
[----:B------:R-:W-:-:S02]  /*5410*/  FMNMX.FTZ R55, R21, R55, !PT ;  /* 0x0000003715377209 */ /* 0x000fc40007810000 */
[----:B------:R-:W-:Y:S01]  /*5420*/  ISETP.GT.AND P2, PT, R51, 0x70, PT ;  /* 0x000000703300780c */ /* 0x000fe20003f44270 */
[----:B------:R-:W1:Y:S01]  /*5430*/  MUFU.TANH R40, R40 ;  /* 0x0000002800287308 */ /* 0x000e620000002400 */
[----:B--2---:R-:W-:Y:S02]  /*5440*/  FSEL R39, R45, -INF , P3 ;  /* 0xff8000002d277808 */ /* 0x004fe40001800000 */
[----:B------:R-:W-:Y:S02]  /*5450*/  FMNMX.FTZ R55, R27, R55, !PT ;  /* 0x000000371b377209 */ /* 0x000fe40007810000 */
[----:B------:R-:W-:Y:S02]  /*5460*/  ISETP.GT.AND P3, PT, R51, 0x71, PT ;  /* 0x000000713300780c */ /* 0x000fe40003f64270 */
[----:B---3--:R-:W-:Y:S01]  /*5470*/  FSEL R43, R49, -INF , P2 ;  /* 0xff800000312b7808 */ /* 0x008fe20001000000 */
[----:B------:R-:W2:Y:S01]  /*5480*/  MUFU.TANH R26, R26 ;  /* 0x0000001a001a7308 */ /* 0x000ea20000002400 */
[----:B------:R-:W-:-:S02]  /*5490*/  FMNMX.FTZ R55, R39, R55, !PT ;  /* 0x0000003727377209 */ /* 0x000fc40007810000 */
[----:B------:R-:W-:Y:S02]  /*54a0*/  ISETP.GT.AND P2, PT, R51, 0x78, PT ;  /* 0x000000783300780c */ /* 0x000fe40003f44270 */
[----:B-----5:R-:W-:Y:S02]  /*54b0*/  FSEL R45, R53, -INF , P3 ;  /* 0xff800000352d7808 */ /* 0x020fe40001800000 */
[----:B------:R-:W-:Y:S01]  /*54c0*/  FMNMX.FTZ R57, R43, R55, !PT ;  /* 0x000000372b397209 */ /* 0x000fe20007810000 */
[----:B------:R-:W-:Y:S01]  /*54d0*/  FMUL.FTZ R55, R0, R66 ;  /* 0x0000004200377220 */ /* 0x000fe20000410000 */
[----:B------:R-:W-:Y:S01]  /*54e0*/  ISETP.GT.AND P3, PT, R51, 0x79, PT ;  /* 0x000000793300780c */ /* 0x000fe20003f64270 */
[----:B------:R3:W-:Y:S01]  /*54f0*/  MUFU.TANH R49, R63 ;  /* 0x0000003f00317308 */ /* 0x0007e20000002400 */
[----:B------:R-:W-:Y:S02]  /*5500*/  FSEL R53, R35, -INF , P2 ;  /* 0xff80000023357808 */ /* 0x000fe40001000000 */
[----:B------:R-:W-:-:S02]  /*5510*/  FMNMX.FTZ R57, R45, R57, !PT ;  /* 0x000000392d397209 */ /* 0x000fc40007810000 */
[----:B-1----:R-:W-:Y:S02]  /*5520*/  FSEL R66, R40, -INF , P3 ;  /* 0xff80000028427808 */ /* 0x002fe40001800000 */
[----:B------:R-:W-:Y:S01]  /*5530*/  FMNMX.FTZ R35, R53, R57, !PT ;  /* 0x0000003935237209 */ /* 0x000fe20007810000 */
[C---:B------:R-:W-:Y:S01]  /*5540*/  FMUL.FTZ R57, R0.reuse, R67 ;  /* 0x0000004300397220 */ /* 0x040fe20000410000 */
[C---:B---3--:R-:W-:Y:S01]  /*5550*/  FMUL.FTZ R63, R0.reuse, R74 ;  /* 0x0000004a003f7220 */ /* 0x048fe20000410000 */
[----:B------:R-:W-:Y:S01]  /*5560*/  FMUL.FTZ R67, R0, R78 ;  /* 0x0000004e00437220 */ /* 0x000fe20000410000 */
[----:B------:R-:W-:Y:S01]  /*5570*/  FMNMX.FTZ R35, R66, R35, !PT ;  /* 0x0000002342237209 */ /* 0x000fe20007810000 */
[----:B------:R-:W1:Y:S04]  /*5580*/  MUFU.TANH R29, R29 ;  /* 0x0000001d001d7308 */ /* 0x000e680000002400 */
[----:B------:R-:W3:Y:S04]  /*5590*/  SHFL.BFLY PT, R40, R35, 0x2, 0x1f ;  /* 0x0c401f0023287f89 */ /* 0x000ee800000e0000 */
[----:B------:R-:W4:Y:S08]  /*55a0*/  MUFU.TANH R30, R30 ;  /* 0x0000001e001e7308 */ /* 0x000f300000002400 */
[----:B------:R-:W5:Y:S01]  /*55b0*/  MUFU.TANH R33, R33 ;  /* 0x0000002100217308 */ /* 0x000f620000002400 */
[----:B------:R-:W-:-:S02]  /*55c0*/  WARPGROUP.DEPBAR.LE gsb0, 0x0 ;  /* 0x00008000000079c5 */ /* 0x000fc40000010000 */
[----:B------:R-:W-:-:S05]  /*55d0*/  WARPGROUP.ARRIVE ;  /* 0x00000000000079c5 */ /* 0x000fca0000000000 */
[----:B------:R-:W5:Y:S01]  /*55e0*/  MUFU.TANH R34, R34 ;  /* 0x0000002200227308 */ /* 0x000f620000002400 */
[----:B------:R-:W-:Y:S01]  /*55f0*/  QGMMA.64x96x32.F32.E4M3.E4M3 R88, R136, gdesc[UR8], R88, gsb0 ;  /* 0x0160000888587df3 */ /* 0x000fe20008000858 */
[----:B---3--:R-:W-:Y:S02]  /*5600*/  FMNMX.FTZ R74, R35, R40, !PT ;  /* 0x00000028234a7209 */ /* 0x008fe40007810000 */
[----:B------:R-:W3:Y:S04]  /*5610*/  LDC R35, c[0x0][0x988] ;  /* 0x00026200ff237b82 */ /* 0x000ee80000000800 */
[----:B------:R-:W5:Y:S01]  /*5620*/  MUFU.TANH R37, R37 ;  /* 0x0000002500257308 */ /* 0x000f620000002400 */
[----:B------:R-:W2:Y:S07]  /*5630*/  SHFL.BFLY PT, R73, R74, 0x1, 0x1f ;  /* 0x0c201f004a497f89 */ /* 0x000eae00000e0000 */
[----:B------:R-:W5:Y:S08]  /*5640*/  MUFU.TANH R38, R38 ;  /* 0x0000002600267308 */ /* 0x000f700000002400 */
[----:B------:R-:W5:Y:S08]  /*5650*/  MUFU.TANH R41, R41 ;  /* 0x0000002900297308 */ /* 0x000f700000002400 */
[----:B------:R-:W5:Y:S01]  /*5660*/  MUFU.TANH R42, R42 ;  /* 0x0000002a002a7308 */ /* 0x000f620000002400 */
[----:B--2---:R-:W-:Y:S01]  /*5670*/  FMNMX.FTZ R40, R74, R73, !PT ;  /* 0x000000494a287209 */ /* 0x004fe20007810000 */
[C---:B------:R-:W-:Y:S01]  /*5680*/  FMUL.FTZ R73, R0.reuse, R86 ;  /* 0x0000005600497220 */ /* 0x040fe20000410000 */
[----:B------:R-:W-:-:S02]  /*5690*/  FMUL.FTZ R74, R0, R87 ;  /* 0x00000057004a7220 */ /* 0x000fc40000410000 */
[C---:B------:R-:W-:Y:S01]  /*56a0*/  FSETP.NEU.FTZ.AND P2, PT, R40.reuse, -INF , PT ;  /* 0xff8000002800780b */ /* 0x040fe20003f5d000 */
[----:B---3--:R-:W-:-:S02]  /*56b0*/  FFMA.FTZ R75, R40, R35, -8 ;  /* 0xc1000000284b7423 */ /* 0x008fc40000010023 */
[----:B------:R-:W2:Y:S03]  /*56c0*/  MUFU.TANH R44, R44 ;  /* 0x0000002c002c7308 */ /* 0x000ea60000002400 */
[----:B------:R-:W-:-:S05]  /*56d0*/  FSEL R75, R75, RZ, P2 ;  /* 0x000000ff4b4b7208 */ /* 0x000fca0001000000 */
[-CC-:B------:R-:W-:Y:S01]  /*56e0*/  FFMA.FTZ R77, R54, R35.reuse, -R75.reuse ;  /* 0x00000023364d7223 */ /* 0x180fe2000001084b */
[----:B------:R-:W-:Y:S02]  /*56f0*/  VIADD R54, R51, 0x8 ;  /* 0x0000000833367836 */ /* 0x000fe40000000000 */
[-CC-:B------:R-:W-:Y:S01]  /*5700*/  FFMA.FTZ R78, R56, R35.reuse, -R75.reuse ;  /* 0x00000023384e7223 */ /* 0x180fe2000001084b */
[----:B------:R-:W3:Y:S01]  /*5710*/  MUFU.TANH R46, R46 ;  /* 0x0000002e002e7308 */ /* 0x000ee20000002400 */
[----:B------:R-:W-:-:S01]  /*5720*/  FFMA.FTZ R10, R10, R35, -R75 ;  /* 0x000000230a0a7223 */ /* 0x000fc2000001084b */
[-CC-:B------:R-:W-:Y:S01]  /*5730*/  FFMA.FTZ R14, R14, R35.reuse, -R75.reuse ;  /* 0x000000230e0e7223 */ /* 0x180fe2000001084b */
[----:B------:R-:W-:Y:S01]  /*5740*/  ISETP.GT.AND P3, PT, R54, RZ, PT ;  /* 0x000000ff3600720c */ /* 0x000fe20003f64270 */
[-CC-:B------:R-:W-:Y:S01]  /*5750*/  FFMA.FTZ R24, R24, R35.reuse, -R75.reuse ;  /* 0x0000002318187223 */ /* 0x180fe2000001084b */
[----:B------:R-:W-:Y:S01]  /*5760*/  ISETP.GT.AND P4, PT, R54, 0x1, PT ;  /* 0x000000013600780c */ /* 0x000fe20003f84270 */
[-CC-:B------:R-:W-:Y:S01]  /*5770*/  FFMA.FTZ R28, R28, R35.reuse, -R75.reuse ;  /* 0x000000231c1c7223 */ /* 0x180fe2000001084b */
[----:B------:R-:W-:Y:S01]  /*5780*/  FSEL R11, R11, -INF , P3 ;  /* 0xff8000000b0b7808 */ /* 0x000fe20001800000 */
[----:B------:R1:W-:Y:S01]  /*5790*/  MUFU.EX2 R51, R78 ;  /* 0x0000004e00337308 */ /* 0x0003e20000000800 */
[----:B------:R-:W-:Y:S01]  /*57a0*/  ISETP.GT.AND P3, PT, R54, 0x8, PT ;  /* 0x000000083600780c */ /* 0x000fe20003f64270 */
[-CC-:B------:R-:W-:Y:S01]  /*57b0*/  FFMA.FTZ R32, R32, R35.reuse, -R75.reuse ;  /* 0x0000002320207223 */ /* 0x180fe2000001084b */
[----:B------:R-:W-:Y:S01]  /*57c0*/  FSEL R12, R12, -INF , P4 ;  /* 0xff8000000c0c7808 */ /* 0x000fe20002000000 */
[-CC-:B------:R-:W-:Y:S01]  /*57d0*/  FFMA.FTZ R36, R36, R35.reuse, -R75.reuse ;  /* 0x0000002324247223 */ /* 0x180fe2000001084b */
        /* <DEDUP_REMOVED lines=8> */
[----:B------:R-:W-:Y:S01]  /*5860*/  ISETP.GT.AND P3, PT, R54, 0x10, PT ;  /* 0x000000103600780c */ /* 0x000fe20003f64270 */
[----:B------:R-:W-:Y:S01]  /*5870*/  FFMA.FTZ R31, R31, R35, -R75 ;  /* 0x000000231f1f7223 */ /* 0x000fe2000001084b */
[----:B------:R-:W-:Y:S01]  /*5880*/  FSEL R20, R20, -INF , P4 ;  /* 0xff80000014147808 */ /* 0x000fe20002000000 */
[----:B------:R-:W3:Y:S01]  /*5890*/  MUFU.TANH R50, R50 ;  /* 0x0000003200327308 */ /* 0x000ee20000002400 */
[----:B------:R-:W-:-:S02]  /*58a0*/  FMNMX.FTZ R79, R56, R79, !PT ;  /* 0x0000004f384f7209 */ /* 0x000fc40007810000 */
[----:B------:R-:W-:Y:S02]  /*58b0*/  ISETP.GT.AND P4, PT, R54, 0x11, PT ;  /* 0x000000113600780c */ /* 0x000fe40003f84270 */
[----:B------:R-:W-:Y:S01]  /*58c0*/  FSEL R58, R25, -INF , P3 ;  /* 0xff800000193a7808 */ /* 0x000fe20001800000 */
[----:B------:R-:W-:Y:S01]  /*58d0*/  FFMA.FTZ R25, R60, R35, -R75 ;  /* 0x000000233c197223 */ /* 0x000fe2000001084b */
[----:B------:R-:W-:Y:S01]  /*58e0*/  FMNMX.FTZ R79, R20, R79, !PT ;  /* 0x0000004f144f7209 */ /* 0x000fe20007810000 */
[----:B------:R-:W3:Y:S01]  /*58f0*/  MUFU.TANH R55, R55 ;  /* 0x0000003700377308 */ /* 0x000ee20000002400 */
[----:B------:R-:W-:Y:S02]  /*5900*/  ISETP.GT.AND P3, PT, R54, 0x18, PT ;  /* 0x000000183600780c */ /* 0x000fe40003f64270 */
[----:B------:R-:W-:Y:S02]  /*5910*/  FSEL R26, R26, -INF , P4 ;  /* 0xff8000001a1a7808 */ /* 0x000fe40002000000 */
[----:B------:R-:W-:-:S02]  /*5920*/  FMNMX.FTZ R79, R58, R79, !PT ;  /* 0x0000004f3a4f7209 */ /* 0x000fc40007810000 */
[----:B------:R-:W-:Y:S01]  /*5930*/  ISETP.GT.AND P4, PT, R54, 0x19, PT ;  /* 0x000000193600780c */ /* 0x000fe20003f84270 */
[----:B------:R-:W3:Y:S01]  /*5940*/  MUFU.TANH R57, R57 ;  /* 0x0000003900397308 */ /* 0x000ee20000002400 */
[----:B-1----:R-:W-:Y:S01]  /*5950*/  FSEL R78, R29, -INF , P3 ;  /* 0xff8000001d4e7808 */ /* 0x002fe20001800000 */
[----:B------:R-:W-:Y:S01]  /*5960*/  FFMA.FTZ R29, R62, R35, -R75 ;  /* 0x000000233e1d7223 */ /* 0x000fe2000001084b */
[----:B------:R-:W-:Y:S02]  /*5970*/  FMNMX.FTZ R79, R26, R79, !PT ;  /* 0x0000004f1a4f7209 */ /* 0x000fe40007810000 */
[----:B------:R-:W-:Y:S02]  /*5980*/  ISETP.GT.AND P3, PT, R54, 0x20, PT ;  /* 0x000000203600780c */ /* 0x000fe40003f64270 */
[----:B----4-:R-:W-:Y:S01]  /*5990*/  FSEL R30, R30, -INF , P4 ;  /* 0xff8000001e1e7808 */ /* 0x010fe20002000000 */
[----:B------:R-:W1:Y:S01]  /*59a0*/  MUFU.TANH R59, R59 ;  /* 0x0000003b003b7308 */ /* 0x000e620000002400 */
[----:B------:R-:W-:-:S02]  /*59b0*/  FMNMX.FTZ R79, R78, R79, !PT ;  /* 0x0000004f4e4f7209 */ /* 0x000fc40007810000 */
[----:B------:R-:W-:Y:S02]  /*59c0*/  ISETP.GT.AND P4, PT, R54, 0x21, PT ;  /* 0x000000213600780c */ /* 0x000fe40003f84270 */
[----:B-----5:R-:W-:Y:S01]  /*59d0*/  FSEL R60, R33, -INF , P3 ;  /* 0xff800000213c7808 */ /* 0x020fe20001800000 */
[----:B------:R-:W-:Y:S01]  /*59e0*/  FFMA.FTZ R33, R64, R35, -R75 ;  /* 0x0000002340217223 */ /* 0x000fe2000001084b */
[----:B------:R-:W-:Y:S01]  /*59f0*/  FMNMX.FTZ R79, R30, R79, !PT ;  /* 0x0000004f1e4f7209 */ /* 0x000fe20007810000 */
[----:B------:R-:W4:Y:S01]  /*5a00*/  MUFU.TANH R61, R61 ;  /* 0x0000003d003d7308 */ /* 0x000f220000002400 */
[----:B------:R-:W-:Y:S02]  /*5a10*/  ISETP.GT.AND P3, PT, R54, 0x28, PT ;  /* 0x000000283600780c */ /* 0x000fe40003f64270 */
[----:B------:R-:W-:Y:S02]  /*5a20*/  FSEL R34, R34, -INF , P4 ;  /* 0xff80000022227808 */ /* 0x000fe40002000000 */
[----:B------:R-:W-:Y:S01]  /*5a30*/  FMNMX.FTZ R79, R60, R79, !PT ;  /* 0x0000004f3c4f7209 */ /* 0x000fe20007810000 */
[----:B------:R-:W-:-:S02]  /*5a40*/  WARPGROUP.DEPBAR.LE gsb0, 0x0 ;  /* 0x00008000000079c5 */ /* 0x000fc40000010000 */
[----:B------:R-:W-:Y:S01]  /*5a50*/  ISETP.GT.AND P4, PT, R54, 0x29, PT ;  /* 0x000000293600780c */ /* 0x000fe20003f84270 */
[----:B------:R-:W5:Y:S01]  /*5a60*/  MUFU.TANH R63, R63 ;  /* 0x0000003f003f7308 */ /* 0x000f620000002400 */
[----:B------:R-:W-:Y:S01]  /*5a70*/  FSEL R82, R37, -INF , P3 ;  /* 0xff80000025527808 */ /* 0x000fe20001800000 */
[----:B------:R-:W-:Y:S01]  /*5a80*/  FFMA.FTZ R37, R72, R35, -R75 ;  /* 0x0000002348257223 */ /* 0x000fe2000001084b */
[----:B------:R-:W-:Y:S02]  /*5a90*/  FMNMX.FTZ R79, R34, R79, !PT ;  /* 0x0000004f224f7209 */ /* 0x000fe40007810000 */
[----:B------:R-:W-:Y:S02]  /*5aa0*/  ISETP.GT.AND P3, PT, R54, 0x30, PT ;  /* 0x000000303600780c */ /* 0x000fe40003f64270 */
[----:B------:R-:W-:Y:S01]  /*5ab0*/  FSEL R38, R38, -INF , P4 ;  /* 0xff80000026267808 */ /* 0x000fe20002000000 */
[----:B------:R-:W5:Y:S01]  /*5ac0*/  MUFU.TANH R65, R65 ;  /* 0x0000004100417308 */ /* 0x000f620000002400 */
[----:B------:R-:W-:-:S02]  /*5ad0*/  FMNMX.FTZ R79, R82, R79, !PT ;  /* 0x0000004f524f7209 */ /* 0x000fc40007810000 */
[----:B------:R-:W-:Y:S02]  /*5ae0*/  ISETP.GT.AND P4, PT, R54, 0x31, PT ;  /* 0x000000313600780c */ /* 0x000fe40003f84270 */
[----:B------:R-:W-:Y:S01]  /*5af0*/  FSEL R62, R41, -INF , P3 ;  /* 0xff800000293e7808 */ /* 0x000fe20001800000 */
[----:B------:R-:W-:Y:S01]  /*5b00*/  FFMA.FTZ R41, R144, R35, -R75 ;  /* 0x0000002390297223 */ /* 0x000fe2000001084b */
[----:B------:R-:W-:Y:S01]  /*5b10*/  FMNMX.FTZ R79, R38, R79, !PT ;  /* 0x0000004f264f7209 */ /* 0x000fe20007810000 */
[----:B------:R-:W5:Y:S01]  /*5b20*/  MUFU.TANH R67, R67 ;  /* 0x0000004300437308 */ /* 0x000f620000002400 */
[----:B------:R-:W-:Y:S02]  /*5b30*/  ISETP.GT.AND P3, PT, R54, 0x38, PT ;  /* 0x000000383600780c */ /* 0x000fe40003f64270 */
[----:B------:R-:W-:Y:S02]  /*5b40*/  FSEL R42, R42, -INF , P4 ;  /* 0xff8000002a2a7808 */ /* 0x000fe40002000000 */
[----:B------:R-:W-:-:S02]  /*5b50*/  FMNMX.FTZ R79, R62, R79, !PT ;  /* 0x0000004f3e4f7209 */ /* 0x000fc40007810000 */
[----:B------:R-:W-:Y:S01]  /*5b60*/  ISETP.GT.AND P4, PT, R54, 0x39, PT ;  /* 0x000000393600780c */ /* 0x000fe20003f84270 */
[----:B------:R-:W5:Y:S01]  /*5b70*/  MUFU.TANH R69, R69 ;  /* 0x0000004500457308 */ /* 0x000f620000002400 */
[----:B--2---:R-:W-:Y:S02]  /*5b80*/  FSEL R44, R44, -INF , P3 ;  /* 0xff8000002c2c7808 */ /* 0x004fe40001800000 */
[----:B------:R-:W-:Y:S02]  /*5b90*/  FMNMX.FTZ R79, R42, R79, !PT ;  /* 0x0000004f2a4f7209 */ /* 0x000fe40007810000 */
[----:B------:R-:W-:Y:S02]  /*5ba0*/  ISETP.GT.AND P3, PT, R54, 0x40, PT ;  /* 0x000000403600780c */ /* 0x000fe40003f64270 */
[----:B---3--:R-:W-:Y:S01]  /*5bb0*/  FSEL R46, R46, -INF , P4 ;  /* 0xff8000002e2e7808 */ /* 0x008fe20002000000 */
[----:B------:R-:W2:Y:S01]  /*5bc0*/  MUFU.TANH R70, R70 ;  /* 0x0000004600467308 */ /* 0x000ea20000002400 */
[----:B------:R-:W-:-:S02]  /*5bd0*/  FMNMX.FTZ R79, R44, R79, !PT ;  /* 0x0000004f2c4f7209 */ /* 0x000fc40007810000 */
[----:B------:R-:W-:Y:S02]  /*5be0*/  ISETP.GT.AND P4, PT, R54, 0x41, PT ;  /* 0x000000413600780c */ /* 0x000fe40003f84270 */
[----:B------:R-:W-:Y:S02]  /*5bf0*/  FSEL R64, R47, -INF , P3 ;  /* 0xff8000002f407808 */ /* 0x000fe40001800000 */
[----:B------:R-:W-:Y:S01]  /*5c00*/  FMNMX.FTZ R79, R46, R79, !PT ;  /* 0x0000004f2e4f7209 */ /* 0x000fe20007810000 */
[----:B------:R-:W3:Y:S01]  /*5c10*/  MUFU.TANH R71, R71 ;  /* 0x0000004700477308 */ /* 0x000ee20000002400 */
[----:B------:R-:W-:Y:S02]  /*5c20*/  ISETP.GT.AND P3, PT, R54, 0x48, PT ;  /* 0x000000483600780c */ /* 0x000fe40003f64270 */
[----:B------:R-:W-:Y:S02]  /*5c30*/  FSEL R50, R50, -INF , P4 ;  /* 0xff80000032327808 */ /* 0x000fe40002000000 */
[----:B------:R-:W-:-:S02]  /*5c40*/  FMNMX.FTZ R79, R64, R79, !PT ;  /* 0x0000004f404f7209 */ /* 0x000fc40007810000 */
[----:B------:R-:W-:Y:S01]  /*5c50*/  ISETP.GT.AND P4, PT, R54, 0x49, PT ;  /* 0x000000493600780c */ /* 0x000fe20003f84270 */
[----:B------:R-:W3:Y:S01]  /*5c60*/  MUFU.TANH R73, R73 ;  /* 0x0000004900497308 */ /* 0x000ee20000002400 */
[----:B------:R-:W-:Y:S01]  /*5c70*/  FSEL R86, R13, -INF , P3 ;  /* 0xff8000000d567808 */ /* 0x000fe20001800000 */
[----:B------:R-:W-:Y:S01]  /*5c80*/  FFMA.FTZ R13, R68, R35, -R75 ;  /* 0x00000023440d7223 */ /* 0x000fe2000001084b */
[----:B------:R-:W-:Y:S02]  /*5c90*/  FMNMX.FTZ R79, R50, R79, !PT ;  /* 0x0000004f324f7209 */ /* 0x000fe40007810000 */
[----:B------:R-:W-:Y:S02]  /*5ca0*/  ISETP.GT.AND P3, PT, R54, 0x50, PT ;  /* 0x000000503600780c */ /* 0x000fe40003f64270 */
[----:B------:R-:W-:Y:S01]  /*5cb0*/  FSEL R68, R49, -INF , P4 ;  /* 0xff80000031447808 */ /* 0x000fe20002000000 */
[----:B------:R-:W3:Y:S01]  /*5cc0*/  MUFU.TANH R74, R74 ;  /* 0x0000004a004a7308 */ /* 0x000ee20000002400 */
[----:B------:R-:W-:-:S02]  /*5cd0*/  FMNMX.FTZ R79, R86, R79, !PT ;  /* 0x0000004f564f7209 */ /* 0x000fc40007810000 */
[----:B------:R-:W-:Y:S02]  /*5ce0*/  ISETP.GT.AND P4, PT, R54, 0x51, PT ;  /* 0x000000513600780c */ /* 0x000fe40003f84270 */
[----:B------:R-:W-:Y:S02]  /*5cf0*/  FSEL R140, R55, -INF , P3 ;  /* 0xff800000378c7808 */ /* 0x000fe40001800000 */
[----:B------:R-:W-:Y:S01]  /*5d00*/  FMNMX.FTZ R79, R68, R79, !PT ;  /* 0x0000004f444f7209 */ /* 0x000fe20007810000 */
[----:B------:R-:W-:Y:S01]  /*5d10*/  MUFU.EX2 R77, R77 ;  /* 0x0000004d004d7308 */ /* 0x000fe20000000800 */
[----:B------:R-:W-:Y:S02]  /*5d20*/  ISETP.GT.AND P3, PT, R54, 0x58, PT ;  /* 0x000000583600780c */ /* 0x000fe40003f64270 */
[----:B------:R-:W-:Y:S02]  /*5d30*/  FSEL R142, R57, -INF , P4 ;  /* 0xff800000398e7808 */ /* 0x000fe40002000000 */
[----:B------:R-:W-:-:S02]  /*5d40*/  FMNMX.FTZ R79, R140, R79, !PT ;  /* 0x0000004f8c4f7209 */ /* 0x000fc40007810000 */
[----:B------:R-:W-:Y:S01]  /*5d50*/  ISETP.GT.AND P4, PT, R54, 0x59, PT ;  /* 0x000000593600780c */ /* 0x000fe20003f84270 */
[----:B------:R-:W-:Y:S01]  /*5d60*/  MUFU.EX2 R10, R10 ;  /* 0x0000000a000a7308 */ /* 0x000fe20000000800 */
[----:B-1----:R-:W-:Y:S02]  /*5d70*/  FSEL R59, R59, -INF , P3 ;  /* 0xff8000003b3b7808 */ /* 0x002fe40001800000 */
[----:B------:R-:W-:Y:S02]  /*5d80*/  FMNMX.FTZ R72, R142, R79, !PT ;  /* 0x0000004f8e487209 */ /* 0x000fe40007810000 */
[----:B------:R-:W-:Y:S02]  /*5d90*/  ISETP.GT.AND P3, PT, R54, 0x60, PT ;  /* 0x000000603600780c */ /* 0x000fe40003f64270 */
[----:B----4-:R-:W-:Y:S01]  /*5da0*/  FSEL R144, R61, -INF , P4 ;  /* 0xff8000003d907808 */ /* 0x010fe20002000000 */
[----:B------:R-:W-:Y:S01]  /*5db0*/  MUFU.EX2 R14, R14 ;  /* 0x0000000e000e7308 */ /* 0x000fe20000000800 */
[----:B------:R-:W-:-:S02]  /*5dc0*/  FMNMX.FTZ R47, R59, R72, !PT ;  /* 0x000000483b2f7209 */ /* 0x000fc40007810000 */
[----:B------:R-:W-:Y:S02]  /*5dd0*/  ISETP.GT.AND P4, PT, R54, 0x61, PT ;  /* 0x000000613600780c */ /* 0x000fe40003f84270 */
[----:B-----5:R-:W-:Y:S02]  /*5de0*/  FSEL R63, R63, -INF , P3 ;  /* 0xff8000003f3f7808 */ /* 0x020fe40001800000 */
[----:B------:R-:W-:Y:S01]  /*5df0*/  FMNMX.FTZ R72, R144, R47, !PT ;  /* 0x0000002f90487209 */ /* 0x000fe20007810000 */
[----:B------:R-:W-:-:S01]  /*5e00*/  FFMA.FTZ R47, R48, R35, -R75 ;  /* 0x00000023302f7223 */ /* 0x000fc2000001084b */
[----:B------:R-:W-:Y:S01]  /*5e10*/  ISETP.GT.AND P3, PT, R54, 0x68, PT ;  /* 0x000000683600780c */ /* 0x000fe20003f64270 */
[----:B------:R-:W-:Y:S01]  /*5e20*/  MUFU.EX2 R15, R15 ;  /* 0x0000000f000f7308 */ /* 0x000fe20000000800 */
[----:B------:R-:W-:Y:S02]  /*5e30*/  FSEL R65, R65, -INF , P4 ;  /* 0xff80000041417808 */ /* 0x000fe40002000000 */
[----:B------:R-:W-:-:S02]  /*5e40*/  FMNMX.FTZ R72, R63, R72, !PT ;  /* 0x000000483f487209 */ /* 0x000fc40007810000 */
[C---:B------:R-:W-:Y:S02]  /*5e50*/  ISETP.GT.AND P4, PT, R54.reuse, 0x69, PT ;  /* 0x000000693600780c */ /* 0x040fe40003f84270 */
[----:B------:R-:W-:Y:S01]  /*5e60*/  FSEL R67, R67, -INF , P3 ;  /* 0xff80000043437808 */ /* 0x000fe20001800000 */
[----:B------:R-:W-:Y:S01]  /*5e70*/  MUFU.EX2 R24, R24 ;  /* 0x0000001800187308 */ /* 0x000fe20000000800 */
[----:B------:R-:W-:Y:S02]  /*5e80*/  FMNMX.FTZ R72, R65, R72, !PT ;  /* 0x0000004841487209 */ /* 0x000fe40007810000 */
[C---:B------:R-:W-:Y:S02]  /*5e90*/  ISETP.GT.AND P3, PT, R54.reuse, 0x70, PT ;  /* 0x000000703600780c */ /* 0x040fe40003f64270 */
[----:B------:R-:W-:Y:S02]  /*5ea0*/  FSEL R48, R69, -INF , P4 ;  /* 0xff80000045307808 */ /* 0x000fe40002000000 */
[----:B------:R-:W-:Y:S01]  /*5eb0*/  FMNMX.FTZ R49, R67, R72, !PT ;  /* 0x0000004843317209 */ /* 0x000fe20007810000 */
[----:B------:R-:W-:Y:S01]  /*5ec0*/  MUFU.EX2 R25, R25 ;  /* 0x0000001900197308 */ /* 0x000fe20000000800 */
[----:B------:R-:W-:-:S02]  /*5ed0*/  ISETP.GT.AND P4, PT, R54, 0x71, PT ;  /* 0x000000713600780c */ /* 0x000fc40003f84270 */
[----:B--2---:R-:W-:Y:S02]  /*5ee0*/  FSEL R70, R70, -INF , P3 ;  /* 0xff80000046467808 */ /* 0x004fe40001800000 */
[----:B------:R-:W-:Y:S02]  /*5ef0*/  FMNMX.FTZ R49, R48, R49, !PT ;  /* 0x0000003130317209 */ /* 0x000fe40007810000 */
[----:B------:R-:W-:Y:S01]  /*5f00*/  ISETP.GT.AND P3, PT, R54, 0x78, PT ;  /* 0x000000783600780c */ /* 0x000fe20003f64270 */
[----:B------:R-:W-:Y:S01]  /*5f10*/  MUFU.EX2 R28, R28 ;  /* 0x0000001c001c7308 */ /* 0x000fe20000000800 */
[----:B---3--:R-:W-:Y:S02]  /*5f20*/  FSEL R71, R71, -INF , P4 ;  /* 0xff80000047477808 */ /* 0x008fe40002000000 */
[----:B------:R-:W-:Y:S01]  /*5f30*/  FMNMX.FTZ R72, R70, R49, !PT ;  /* 0x0000003146487209 */ /* 0x000fe20007810000 */
[----:B------:R-:W-:-:S01]  /*5f40*/  FFMA.FTZ R49, R52, R35, -R75 ;  /* 0x0000002334317223 */ /* 0x000fc2000001084b */
[----:B------:R-:W-:Y:S01]  /*5f50*/  ISETP.GT.AND P4, PT, R54, 0x79, PT ;  /* 0x000000793600780c */ /* 0x000fe20003f84270 */
[----:B------:R-:W-:-:S01]  /*5f60*/  FFMA.FTZ R52, R148, R35, -R75 ;  /* 0x0000002394347223 */ /* 0x000fc2000001084b */
[----:B------:R-:W-:Y:S01]  /*5f70*/  FSEL R54, R73, -INF , P3 ;  /* 0xff80000049367808 */ /* 0x000fe20001800000 */
[----:B------:R-:W-:-:S01]  /*5f80*/  FFMA.FTZ R148, R9, R35, -R75 ;  /* 0x0000002309947223 */ /* 0x000fc2000001084b */
[----:B------:R-:W-:Y:S01]  /*5f90*/  FMNMX.FTZ R55, R71, R72, !PT ;  /* 0x0000004847377209 */ /* 0x000fe20007810000 */
[----:B------:R-:W-:-:S01]  /*5fa0*/  FFMA.FTZ R9, R84, R35, -R75 ;  /* 0x0000002354097223 */ /* 0x000fc2000001084b */
[----:B------:R-:W-:Y:S01]  /*5fb0*/  FSEL R74, R74, -INF , P4 ;  /* 0xff8000004a4a7808 */ /* 0x000fe20002000000 */
        /* <DEDUP_REMOVED lines=9> */
[-CC-:B------:R-:W-:Y:S01]  /*6050*/  FFMA.FTZ R39, R45, R35.reuse, -R75.reuse ;  /* 0x000000232d277223 */ /* 0x180fe2000001084b */
[----:B------:R-:W1:Y:S01]  /*6060*/  SHFL.BFLY PT, R72, R57, 0x2, 0x1f ;  /* 0x0c401f0039487f89 */ /* 0x000e6200000e0000 */
[----:B------:R-:W-:Y:S01]  /*6070*/  FSEL R45, R40, RZ, P2 ;  /* 0x000000ff282d7208 */ /* 0x000fe20001000000 */
[----:B------:R-:W-:Y:S01]  /*6080*/  FFMA.FTZ R75, R66, R35, -R75 ;  /* 0x00000023424b7223 */ /* 0x000fe2000001084b */
[----:B------:R-:W-:Y:S03]  /*6090*/  MUFU.EX2 R29, R29 ;  /* 0x0000001d001d7308 */ /* 0x000fe60000000800 */
[----:B------:R-:W-:-:S04]  /*60a0*/  FADD.FTZ R66, -R45, R5 ;  /* 0x000000052d427221 */ /* 0x000fc80000010100 */
[----:B------:R-:W-:Y:S01]  /*60b0*/  FMUL.FTZ R66, R66, R35 ;  /* 0x0000002342427220 */ /* 0x000fe20000410000 */
[----:B------:R-:W-:Y:S08]  /*60c0*/  MUFU.EX2 R32, R32 ;  /* 0x0000002000207308 */ /* 0x000ff00000000800 */
[----:B------:R-:W2:Y:S01]  /*60d0*/  MUFU.EX2 R66, R66 ;  /* 0x0000004200427308 */ /* 0x000ea20000000800 */
[----:B-1----:R-:W-:-:S07]  /*60e0*/  FMNMX.FTZ R61, R57, R72, !PT ;  /* 0x00000048393d7209 */ /* 0x002fce0007810000 */
[----:B------:R-:W-:Y:S01]  /*60f0*/  MUFU.EX2 R33, R33 ;  /* 0x0000002100217308 */ /* 0x000fe20000000800 */
[----:B------:R-:W1:Y:S07]  /*6100*/  SHFL.BFLY PT, R72, R61, 0x1, 0x1f ;  /* 0x0c201f003d487f89 */ /* 0x000e6e00000e0000 */
[----:B------:R-:W-:Y:S01]  /*6110*/  MUFU.EX2 R36, R36 ;  /* 0x0000002400247308 */ /* 0x000fe20000000800 */
[----:B--2---:R-:W-:-:S04]  /*6120*/  FFMA.FTZ R83, R66, R4, R77 ;  /* 0x0000000442537223 */ /* 0x004fc8000001004d */
[----:B------:R-:W-:-:S03]  /*6130*/  FADD.FTZ R4, R10, R83 ;  /* 0x000000530a047221 */ /* 0x000fc60000010000 */
[----:B------:R2:W-:Y:S08]  /*6140*/  MUFU.EX2 R5, R75 ;  /* 0x0000004b00057308 */ /* 0x0005f00000000800 */
[----:B------:R-:W-:Y:S01]  /*6150*/  MUFU.EX2 R13, R13 ;  /* 0x0000000d000d7308 */ /* 0x000fe20000000800 */
[----:B-1----:R-:W-:-:S04]  /*6160*/  FMNMX.FTZ R72, R61, R72, !PT ;  /* 0x000000483d487209 */ /* 0x002fc80007810000 */
        /* <DEDUP_REMOVED lines=24> */
[-CC-:B--2---:R-:W-:Y:S01]  /*62f0*/  FFMA.FTZ R75, R42, R35.reuse, -R45.reuse ;  /* 0x000000232a4b7223 */ /* 0x184fe2000001082d */
[----:B------:R-:W-:-:S01]  /*6300*/  FFMA.FTZ R42, R44, R35, -R45 ;  /* 0x000000232c2a7223 */ /* 0x000fc2000001082d */
[-CC-:B------:R-:W-:Y:S01]  /*6310*/  FFMA.FTZ R79, R46, R35.reuse, -R45.reuse ;  /* 0x000000232e4f7223 */ /* 0x180fe2000001082d */
[----:B------:R-:W-:-:S01]  /*6320*/  FFMA.FTZ R44, R64, R35, -R45 ;  /* 0x00000023402c7223 */ /* 0x000fc2000001082d */
[-CC-:B------:R-:W-:Y:S01]  /*6330*/  FFMA.FTZ R46, R86, R35.reuse, -R45.reuse ;  /* 0x00000023562e7223 */ /* 0x180fe2000001082d */
[----:B------:R-:W-:-:S01]  /*6340*/  FFMA.FTZ R83, R68, R35, -R45 ;  /* 0x0000002344537223 */ /* 0x000fc2000001082d */
[----:B------:R-:W2:Y:S01]  /*6350*/  MUFU.EX2 R12, R12 ;  /* 0x0000000c000c7308 */ /* 0x000ea20000000800 */
[----:B------:R-:W-:-:S02]  /*6360*/  IMAD.U32 R68, RZ, RZ, UR22 ;  /* 0x00000016ff447e24 */ /* 0x000fc4000f8e00ff */
[----:B------:R-:W-:-:S05]  /*6370*/  FFMA.FTZ R54, R54, R35, -R45 ;  /* 0x0000002336367223 */ /* 0x000fca000001082d */
[----:B------:R-:W3:Y:S01]  /*6380*/  MUFU.EX2 R53, R53 ;  /* 0x0000003500357308 */ /* 0x000ee20000000800 */
[----:B-1----:R-:W-:-:S07]  /*6390*/  FFMA.FTZ R3, R6, R3, R11 ;  /* 0x0000000306037223 */ /* 0x002fce000001000b */
        /* <DEDUP_REMOVED lines=8> */
[----:B------:R-:W-:Y:S02]  /*6420*/  FADD.FTZ R58, R24, R3 ;  /* 0x00000003183a7221 */ /* 0x000fe40000010000 */
[----:B------:R-:W3:Y:S01]  /*6430*/  MUFU.EX2 R57, R57 ;  /* 0x0000003900397308 */ /* 0x000ee20000000800 */
[----:B-1----:R-:W-:-:S01]  /*6440*/  FADD.FTZ R85, R20, R85 ;  /* 0x0000005514557221 */ /* 0x002fc20000010000 */
[----:B------:R-:W-:Y:S01]  /*6450*/  FADD.FTZ R87, R25, R58 ;  /* 0x0000003a19577221 */ /* 0x000fe20000010000 */
[----:B------:R-:W-:-:S03]  /*6460*/  FFMA.FTZ R58, R59, R35, -R45 ;  /* 0x000000233b3a7223 */ /* 0x000fc6000001082d */
        /* <DEDUP_REMOVED lines=9> */
[----:B------:R-:W-:Y:S01]  /*6500*/  FADD.FTZ R87, R33, R60 ;  /* 0x0000003c21577221 */ /* 0x000fe20000010000 */
[----:B------:R-:W-:-:S01]  /*6510*/  FFMA.FTZ R60, R63, R35, -R45 ;  /* 0x000000233f3c7223 */ /* 0x000fc2000001082d */
[----:B------:R-:W-:Y:S02]  /*6520*/  FFMA.FTZ R63, R65, R35, -R45 ;  /* 0x00000023413f7223 */ /* 0x000fe4000001082d */
[----:B------:R-:W-:-:S02]  /*6530*/  FADD.FTZ R62, R36, R87 ;  /* 0x00000057243e7221 */ /* 0x000fc40000010000 */
        /* <DEDUP_REMOVED lines=66> */
[----:B------:R-:W-:-:S05]  /*6960*/  @!P0 VIADD R3, R68, 0x19c40 ;  /* 0x00019c4044038836 */ /* 0x000fca0000000000 */
[----:B------:R-:W-:Y:S01]  /*6970*/  @!P0 PRMT R3, RZ, 0x654, R3 ;  /* 0x00000654ff038816 */ /* 0x000fe20000000003 */
[----:B------:R-:W2:Y:S01]  /*6980*/  MUFU.EX2 R21, R21 ;  /* 0x0000001500157308 */ /* 0x000ea20000000800 */
[----:B---3--:R-:W-:-:S02]  /*6990*/  FADD.FTZ R64, R84, R71 ;  /* 0x0000004754407221 */ /* 0x008fc40000010000 */
[----:B------:R3:W-:Y:S05]  /*69a0*/  @!P0 SYNCS.ARRIVE.TRANS64.RED.A1T0 RZ, [R3+URZ], RZ ;  /* 0x000000ff03ff89a7 */ /* 0x0007ea000810043f */
[----:B------:R-:W4:Y:S01]  /*69b0*/  MUFU.EX2 R62, R62 ;  /* 0x0000003e003e7308 */ /* 0x000f220000000800 */
[----:B-1----:R-:W-:-:S07]  /*69c0*/  FADD.FTZ R71, R63, R4 ;  /* 0x000000043f477221 */ /* 0x002fce0000010000 */
[----:B------:R-:W1:Y:S01]  /*69d0*/  MUFU.EX2 R150, R150 ;  /* 0x0000009600967308 */ /* 0x000e620000000800 */
[----:B--2---:R-:W-:-:S07]  /*69e0*/  FADD.FTZ R87, R21, R64 ;  /* 0x0000004015577221 */ /* 0x004fce0000010000 */
        /* <DEDUP_REMOVED lines=21> */
.L_x_9497:
[----:B------:R-:W-:Y:S01]  /*6b40*/  UIADD3 UR6, UR7, 0x19c60, URZ ;  /* 0x00019c6007067890 */ /* 0x000fe2000fffe03f */
[----:B------:R-:W-:Y:S01]  /*6b50*/  ISETP.GT.AND P2, PT, R8, R7, PT ;  /* 0x000000070800720c */ /* 0x000fe20003f44270 */
        /* <DEDUP_REMOVED lines=88> */
.L_x_9488:
[----:B------:R-:W-:-:S13]  /*70e0*/  ISETP.GE.AND P2, PT, R8, RZ, PT ;  /* 0x000000ff0800720c */ /* 0x000fda0003f46270 */
[----:B------:R-:W-:Y:S05]  /*70f0*/  @!P2 BRA `(.L_x_9499) ;  /* 0x0000002000e0a947 */ /* 0x000fea0003800000 */
[----:B------:R-:W-:Y:S01]  /*7100*/  IMAD.MOV.U32 R6, RZ, RZ, R72 ;  /* 0x000000ffff067224 */ /* 0x000fe200078e0048 */
[----:B------:R-:W-:Y:S01]  /*7110*/  UMOV UR17, UR38 ;  /* 0x0000002600117c82 */ /* 0x000fe20008000000 */
[----:B------:R-:W-:Y:S02]  /*7120*/  IMAD.MOV.U32 R5, RZ, RZ, R40 ;  /* 0x000000ffff057224 */ /* 0x000fe400078e0028 */
[----:B------:R-:W-:-:S07]  /*7130*/  IMAD.MOV.U32 R7, RZ, RZ, R2 ;  /* 0x000000ffff077224 */ /* 0x000fce00078e0002 */
.L_x_9509:
[----:B------:R-:W-:-:S04]  /*7140*/  UIADD3 UR6, UR17, 0x1, URZ ;  /* 0x0000000111067890 */ /* 0x000fc8000fffe03f */
[----:B------:R-:W-:-:S04]  /*7150*/  UISETP.NE.AND UP0, UPT, UR6, 0x2, UPT ;  /* 0x000000020600788c */ /* 0x000fc8000bf05270 */
[----:B------:R-:W-:Y:S02]  /*7160*/  USEL UR7, URZ, 0x1, UP0 ;  /* 0x000000013f077887 */ /* 0x000fe40008000000 */
[----:B------:R-:W-:-:S04]  /*7170*/  USEL UR38, UR6, URZ, UP0 ;  /* 0x0000003f06267287 */ /* 0x000fc80008000000 */
[----:B------:R-:W-:Y:S01]  /*7180*/  LOP3.LUT R2, R7, UR7, RZ, 0x3c, !PT ;  /* 0x0000000707027c12 */ /* 0x000fe2000f8e3cff */
[----:B------:R-:W-:Y:S07]  /*7190*/  @!P1 BRA `(.L_x_9500) ;  /* 0x0000000000049947 */ /* 0x000fee0003800000 */
[----:B------:R-:W-:Y:S01]  /*71a0*/  BPT.TRAP 0x1 ;  /* 0x000000040000795c */ /* 0x000fe20000300000 */
.L_x_9500:
[----:B------:R-:W-:Y:S01]  /*71b0*/  ULEA UR6, UR38, UR39, 0x3 ;  /* 0x0000002726067291 */ /* 0x000fe2000f8e183f */
[----:B------:R-:W-:-:S08]  /*71c0*/  SHF.L.U32 R9, R2, 0x1f, RZ ;  /* 0x0000001f02097819 */ /* 0x000fd000000006ff */
[----:B------:R1:W2:Y:S01]  /*71d0*/  SYNCS.PHASECHK.TRANS64.TRYWAIT P2, [UR6+0x19c30], R9 ;  /* 0x019c3009ff0075a7 */ /* 0x0002a20008040146 */
[----:B------:R-:W-:Y:S05]  /*71e0*/  @!P1 BRA `(.L_x_9501) ;  /* 0x0000000000049947 */ /* 0x000fea0003800000 */
[----:B------:R-:W-:Y:S01]  /*71f0*/  BPT.TRAP 0x1 ;  /* 0x000000040000795c */ /* 0x000fe20000300000 */
.L_x_9501:
[----:B--2---:R-:W-:Y:S05]  /*7200*/  @P2 BRA `(.L_x_9502) ;  /* 0x0000000000082947 */ /* 0x004fea0003800000 */
[----:B------:R-:W2:Y:S02]  /*7210*/  SYNCS.PHASECHK.TRANS64.TRYWAIT P2, [UR6+0x19c30], R9 ;  /* 0x019c3009ff0075a7 */ /* 0x000ea40008040146 */
[----:B--2---:R-:W-:Y:S05]  /*7220*/  @!P2 BRA `(.L_x_9503) ;  /* 0x0000007400a8a947 */ /* 0x004fea0003800000 */
.L_x_9502:
        /* <DEDUP_REMOVED lines=17> */
.L_x_9504:
[----:B------:R-:W-:Y:S01]  /*7340*/  ULEA UR7, UR17, UR39, 0x3 ;  /* 0x0000002711077291 */ /* 0x000fe2000f8e183f */
[----:B------:R-:W-:-:S08]  /*7350*/  SHF.L.U32 R7, R7, 0x1f, RZ ;  /* 0x0000001f07077819 */ /* 0x000fd000000006ff */
[----:B------:R3:W4:Y:S01]  /*7360*/  SYNCS.PHASECHK.TRANS64.TRYWAIT P2, [UR7+0x19c50], R7 ;  /* 0x019c5007ff0075a7 */ /* 0x0007220008040147 */
[----:B------:R-:W-:Y:S05]  /*7370*/  @!P1 BRA `(.L_x_9505) ;  /* 0x0000000000049947 */ /* 0x000fea0003800000 */
[----:B------:R-:W-:Y:S01]  /*7380*/  BPT.TRAP 0x1 ;  /* 0x000000040000795c */ /* 0x000fe20000300000 */
.L_x_9505:
[----:B----4-:R-:W-:Y:S05]  /*7390*/  @P2 BRA `(.L_x_9506) ;  /* 0x0000000000082947 */ /* 0x010fea0003800000 */
[----:B------:R-:W4:Y:S02]  /*73a0*/  SYNCS.PHASECHK.TRANS64.TRYWAIT P2, [UR7+0x19c50], R7 ;  /* 0x019c5007ff0075a7 */ /* 0x000f240008040147 */
[----:B----4-:R-:W-:Y:S05]  /*73b0*/  @!P2 BRA `(.L_x_9507) ;  /* 0x00000074005ca947 */ /* 0x010fea0003800000 */
.L_x_9506:
[----:B------:R-:W-:Y:S01]  /*73c0*/  UIADD3 UR6, UR39, 0x3000, URZ ;  /* 0x0000300027067890 */ /* 0x000fe2000fffe03f */
[----:B------:R-:W-:Y:S01]  /*73d0*/  WARPGROUP.ARRIVE ;  /* 0x00000000000079c5 */ /* 0x000fe20000000000 */
[----:B------:R-:W-:Y:S01]  /*73e0*/  UMOV UR11, 0x40000040 ;  /* 0x40000040000b7882 */ /* 0x000fe20000000000 */
[C---:B--2---:R-:W-:Y:S01]  /*73f0*/  FMUL.FTZ R10, R0.reuse, R24 ;  /* 0x00000018000a7220 */ /* 0x044fe20000410000 */
[----:B------:R-:W-:Y:S01]  /*7400*/  USHF.R.U32.HI UR6, URZ, 0x4, UR6 ;  /* 0x000000043f067899 */ /* 0x000fe20008011606 */
[C---:B---3--:R-:W-:Y:S01]  /*7410*/  FMUL.FTZ R7, R0.reuse, R25 ;  /* 0x0000001900077220 */ /* 0x048fe20000410000 */
        /* <DEDUP_REMOVED lines=44> */
[----:B------:R-:W-:Y:S01]  /*76e0*/  MUFU.TANH R14, R14 ;  /* 0x0000000e000e7308 */ /* 0x000fe20000002400 */
        /* <DEDUP_REMOVED lines=13> */
[----:B------:R-:W-:Y:S01]  /*77c0*/  UIADD3 UR10, UR6, 0x2, URZ ;  /* 0x00000002060a7890 */ /* 0x000fe2000fffe03f */
[C---:B------:R-:W-:Y:S01]  /*77d0*/  FMUL.FTZ R70, R0.reuse, R70 ;  /* 0x0000004600467220 */ /* 0x040fe20000410000 */
[----:B------:R-:W-:Y:S01]  /*77e0*/  MUFU.TANH R15, R15 ;  /* 0x0000000f000f7308 */ /* 0x000fe20000002400 */
[C---:B------:R-:W-:Y:S01]  /*77f0*/  FMUL.FTZ R49, R0.reuse, R69 ;  /* 0x0000004500317220 */ /* 0x040fe20000410000 */
[----:B------:R-:W-:Y:S01]  /*7800*/  UMOV UR11, 0x40000040 ;  /* 0x40000040000b7882 */ /* 0x000fe20000000000 */
        /* <DEDUP_REMOVED lines=10> */
[----:B------:R-:W-:-:S03]  /*78b0*/  FMUL.FTZ R86, R0, R86 ;  /* 0x0000005600567220 */ /* 0x000fc60000410000 */
[----:B------:R-:W-:Y:S08]  /*78c0*/  MUFU.TANH R24, R24 ;  /* 0x0000001800187308 */ /* 0x000ff00000002400 */
[----:B------:R-:W1:Y:S01]  /*78d0*/  MUFU.TANH R21, R21 ;  /* 0x0000001500157308 */ /* 0x000e620000002400 */
[----:B--2---:R-:W-:-:S07]  /*78e0*/  FMNMX.FTZ R40, R20, R35, !PT ;  /* 0x0000002314287209 */ /* 0x004fce0007810000 */
[----:B------:R-:W-:Y:S08]  /*78f0*/  MUFU.TANH R25, R25 ;  /* 0x0000001900197308 */ /* 0x000ff00000002400 */
[----:B------:R-:W2:Y:S01]  /*7900*/  MUFU.TANH R26, R26 ;  /* 0x0000001a001a7308 */ /* 0x000ea20000002400 */
[----:B-1----:R-:W-:-:S07]  /*7910*/  FMNMX.FTZ R35, R21, R40, !PT ;  /* 0x0000002815237209 */ /* 0x002fce0007810000 */
[----:B------:R-:W-:Y:S08]  /*7920*/  MUFU.TANH R28, R28 ;  /* 0x0000001c001c7308 */ /* 0x000ff00000002400 */
[----:B------:R-:W1:Y:S01]  /*7930*/  MUFU.TANH R27, R27 ;  /* 0x0000001b001b7308 */ /* 0x000e620000002400 */
[----:B--2---:R-:W-:-:S07]  /*7940*/  FMNMX.FTZ R40, R26, R35, !PT ;  /* 0x000000231a287209 */ /* 0x004fce0007810000 */
[----:B------:R-:W-:Y:S01]  /*7950*/  MUFU.TANH R29, R29 ;  /* 0x0000001d001d7308 */ /* 0x000fe20000002400 */
[----:B------:R-:W-:Y:S02]  /*7960*/  WARPGROUP.DEPBAR.LE gsb0, 0x0 ;  /* 0x00008000000079c5 */ /* 0x000fe40000010000 */
[C---:B------:R-:W-:Y:S01]  /*7970*/  FMUL.FTZ R150, R0.reuse, R53 ;  /* 0x0000003500967220 */ /* 0x040fe20000410000 */
[----:B------:R-:W-:Y:S01]  /*7980*/  FMUL.FTZ R53, R0, R72 ;  /* 0x0000004800357220 */ /* 0x000fe20000410000 */
[----:B------:R-:W-:-:S03]  /*7990*/  FMNMX.FTZ R72, R14, R59, !PT ;  /* 0x0000003b0e487209 */ /* 0x000fc60007810000 */
[----:B------:R-:W2:Y:S01]  /*79a0*/  MUFU.TANH R30, R30 ;  /* 0x0000001e001e7308 */ /* 0x000ea20000002400 */
[----:B-1----:R-:W-:Y:S01]  /*79b0*/  FMNMX.FTZ R35, R27, R40, !PT ;  /* 0x000000281b237209 */ /* 0x002fe20007810000 */
[C---:B------:R-:W-:Y:S01]  /*79c0*/  FMUL.FTZ R148, R0.reuse, R51 ;  /* 0x0000003300947220 */ /* 0x040fe20000410000 */
[----:B------:R-:W-:Y:S01]  /*79d0*/  FMNMX.FTZ R59, R15, R72, !PT ;  /* 0x000000480f3b7209 */ /* 0x000fe20007810000 */
[----:B------:R-:W-:Y:S01]  /*79e0*/  WARPGROUP.ARRIVE ;  /* 0x00000000000079c5 */ /* 0x000fe20000000000 */
[----:B------:R-:W-:Y:S02]  /*79f0*/  FMUL.FTZ R51, R0, R71 ;  /* 0x0000004700337220 */ /* 0x000fe40000410000 */
[----:B------:R-:W-:Y:S01]  /*7a00*/  FMNMX.FTZ R72, R24, R59, !PT ;  /* 0x0000003b18487209 */ /* 0x000fe20007810000 */
[----:B------:R-:W1:Y:S01]  /*7a10*/  MUFU.TANH R32, R32 ;  /* 0x0000002000207308 */ /* 0x000e620000002400 */
[----:B------:R-:W-:Y:S01]  /*7a20*/  FMUL.FTZ R59, R0, R77 ;  /* 0x0000004d003b7220 */ /* 0x000fe20000410000 */
[----:B------:R-:W-:Y:S01]  /*7a30*/  QGMMA.64x96x32.F32.E4M3.E4M3 R88, R144, gdesc[UR8], R88, gsb0 ;  /* 0x0160000890587df3 */ /* 0x000fe20008000858 */
[----:B------:R-:W-:Y:S01]  /*7a40*/  FMNMX.FTZ R61, R25, R72, !PT ;  /* 0x00000048193d7209 */ /* 0x000fe20007810000 */
[----:B------:R-:W-:Y:S01]  /*7a50*/  UIADD3 UR10, UR6, 0x4, URZ ;  /* 0x00000004060a7890 */ /* 0x000fe2000fffe03f */
[----:B------:R-:W-:-:S02]  /*7a60*/  UMOV UR11, 0x40000040 ;  /* 0x40000040000b7882 */ /* 0x000fc40000000000 */
[----:B------:R-:W-:Y:S01]  /*7a70*/  FMNMX.FTZ R72, R28, R61, !PT ;  /* 0x0000003d1c487209 */ /* 0x000fe20007810000 */
[----:B------:R-:W3:Y:S01]  /*7a80*/  MUFU.TANH R31, R31 ;  /* 0x0000001f001f7308 */ /* 0x000ee20000002400 */
[----:B--2---:R-:W-:Y:S01]  /*7a90*/  FMNMX.FTZ R40, R30, R35, !PT ;  /* 0x000000231e287209 */ /* 0x004fe20007810000 */
[----:B------:R-:W-:Y:S01]  /*7aa0*/  UIADD3 UR6, UR6, 0x6, URZ ;  /* 0x0000000606067890 */ /* 0x000fe2000fffe03f */
[----:B------:R-:W-:-:S05]  /*7ab0*/  FMNMX.FTZ R61, R29, R72, !PT ;  /* 0x000000481d3d7209 */ /* 0x000fca0007810000 */
        /* <DEDUP_REMOVED lines=33> */
[----:B------:R-:W-:Y:S01]  /*7cd0*/  UMOV UR10, UR6 ;  /* 0x00000006000a7c82 */ /* 0x000fe20008000000 */
[----:B------:R-:W-:-:S04]  /*7ce0*/  UMOV UR11, 0x40000040 ;  /* 0x40000040000b7882 */ /* 0x000fc80000000000 */
        /* <DEDUP_REMOVED lines=34> */
[----:B------:R-:W-:Y:S01]  /*7f10*/  FMUL.FTZ R69, R0, R87 ;  /* 0x0000005700457220 */ /* 0x000fe20000410000 */
[----:B------:R-:W-:Y:S05]  /*7f20*/  QGMMA.64x96x32.F32.E4M3.E4M3 R88, R136, gdesc[UR8], R88, gsb0 ;  /* 0x0160000888587df3 */ /* 0x000fea0008000858 */
        /* <DEDUP_REMOVED lines=30> */
[----:B---3--:R-:W-:Y:S02]  /*8110*/  FMNMX.FTZ R40, R84, R35, !PT ;  /* 0x0000002354287209 */ /* 0x008fe40007810000 */
[----:B------:R-:W3:Y:S05]  /*8120*/  LDC R35, c[0x0][0x988] ;  /* 0x00026200ff237b82 */ /* 0x000eea0000000800 */
[----:B------:R-:W4:Y:S01]  /*8130*/  MUFU.TANH R69, R69 ;  /* 0x0000004500457308 */ /* 0x000f220000002400 */
[----:B--2---:R-:W-:Y:S02]  /*8140*/  FMNMX.FTZ R72, R86, R71, !PT ;  /* 0x0000004756487209 */ /* 0x004fe40007810000 */
[----:B-1----:R-:W-:-:S05]  /*8150*/  FMNMX.FTZ R71, R67, R40, !PT ;  /* 0x0000002843477209 */ /* 0x002fca0007810000 */
[----:B------:R-:W1:Y:S01]  /*8160*/  SHFL.BFLY PT, R40, R71, 0x2, 0x1f ;  /* 0x0c401f0047287f89 */ /* 0x000e6200000e0000 */
[----:B----4-:R-:W-:-:S05]  /*8170*/  FMNMX.FTZ R73, R69, R72, !PT ;  /* 0x0000004845497209 */ /* 0x010fca0007810000 */
[----:B------:R-:W2:Y:S01]  /*8180*/  SHFL.BFLY PT, R72, R73, 0x2, 0x1f ;  /* 0x0c401f0049487f89 */ /* 0x000ea200000e0000 */
[----:B-1----:R-:W-:-:S05]  /*8190*/  FMNMX.FTZ R75, R71, R40, !PT ;  /* 0x00000028474b7209 */ /* 0x002fca0007810000 */
[----:B------:R-:W1:Y:S01]  /*81a0*/  SHFL.BFLY PT, R40, R75, 0x1, 0x1f ;  /* 0x0c201f004b287f89 */ /* 0x000e6200000e0000 */
[----:B--2---:R-:W-:-:S05]  /*81b0*/  FMNMX.FTZ R77, R73, R72, !PT ;  /* 0x00000048494d7209 */ /* 0x004fca0007810000 */
[----:B------:R-:W2:Y:S01]  /*81c0*/  SHFL.BFLY PT, R72, R77, 0x1, 0x1f ;  /* 0x0c201f004d487f89 */ /* 0x000ea200000e0000 */
[----:B-1----:R-:W-:-:S05]  /*81d0*/  FMNMX.FTZ R40, R75, R40, !PT ;  /* 0x000000284b287209 */ /* 0x002fca0007810000 */
[----:B------:R-:W-:Y:S01]  /*81e0*/  FADD.FTZ R144, -R40, R5 ;  /* 0x0000000528907221 */ /* 0x000fe20000010100 */
[----:B--2---:R-:W-:-:S03]  /*81f0*/  FMNMX.FTZ R72, R77, R72, !PT ;  /* 0x000000484d487209 */ /* 0x004fc60007810000 */
[-C--:B---3--:R-:W-:Y:S01]  /*8200*/  FMUL.FTZ R5, R144, R35.reuse ;  /* 0x0000002390057220 */ /* 0x088fe20000410000 */
[----:B------:R-:W-:-:S01]  /*8210*/  FFMA.FTZ R144, R40, R35, -8 ;  /* 0xc100000028907423 */ /* 0x000fc20000010023 */
        /* <DEDUP_REMOVED lines=14> */
[-C--:B------:R-:W-:Y:S01]  /*8300*/  FMUL.FTZ R6, R6, R35.reuse ;  /* 0x0000002306067220 */ /* 0x080fe20000410000 */
[-C--:B------:R-:W-:Y:S01]  /*8310*/  FFMA.FTZ R60, R68, R35.reuse, -R144 ;  /* 0x00000023443c7223 */ /* 0x080fe20000010890 */
        /* <DEDUP_REMOVED lines=49> */
[----:B------:R-:W-:-:S04]  /*8630*/  FFMA.FTZ R69, R69, R35, -R84 ;  /* 0x0000002345457223 */ /* 0x000fc80000010854 */
[----:B------:R-:W1:Y:S08]  /*8640*/  MUFU.EX2 R7, R7 ;  /* 0x0000000700077308 */ /* 0x000e700000000800 */
        /* <DEDUP_REMOVED lines=96> */
[----:B---3--:R-:W-:-:S03]  /*8c50*/  FADD.FTZ R78, R62, R79 ;  /* 0x0000004f3e4e7221 */ /* 0x008fc60000010000 */
[----:B------:R-:W-:-:S04]  /*8c60*/  @!P0 VIADD R3, R3, 0x19c40 ;  /* 0x00019c4003038836 */ /* 0x000fc80000000000 */
[----:B------:R-:W3:Y:S01]  /*8c70*/  MUFU.EX2 R53, R53 ;  /* 0x0000003500357308 */ /* 0x000ee20000000800 */
[----:B--2---:R-:W-:-:S01]  /*8c80*/  FADD.FTZ R4, R49, R4 ;  /* 0x0000000431047221 */ /* 0x004fc20000010000 */
[----:B------:R-:W-:-:S04]  /*8c90*/  @!P0 PRMT R3, RZ, 0x654, R3 ;  /* 0x00000654ff038816 */ /* 0x000fc80000000003 */
[----:B------:R2:W-:Y:S02]  /*8ca0*/  @!P0 SYNCS.ARRIVE.TRANS64.RED.A1T0 RZ, [R3+URZ], RZ ;  /* 0x000000ff03ff89a7 */ /* 0x0005e4000810043f */
[----:B------:R-:W4:Y:S01]  /*8cb0*/  MUFU.EX2 R66, R66 ;  /* 0x0000004200427308 */ /* 0x000f220000000800 */
[----:B-1----:R-:W-:-:S01]  /*8cc0*/  FADD.FTZ R79, R51, R78 ;  /* 0x0000004e334f7221 */ /* 0x002fc20000010000 */
[----:B------:R-:W-:-:S06]  /*8cd0*/  FFMA.FTZ R78, R86, R35, -R84 ;  /* 0x00000023564e7223 */ /* 0x000fcc0000010854 */
        /* <DEDUP_REMOVED lines=32> */
.L_x_9508:
[----:B------:R-:W-:Y:S01]  /*8ee0*/  UIADD3 UR6, UR7, 0x19c60, URZ ;  /* 0x00019c6007067890 */ /* 0x000fe2000fffe03f */
[----:B------:R-:W-:Y:S01]  /*8ef0*/  ISETP.GT.AND P2, PT, R8, RZ, PT ;  /* 0x000000ff0800720c */ /* 0x000fe20003f44270 */
        /* <DEDUP_REMOVED lines=88> */
.L_x_9499:
[----:B------:R-:W-:Y:S06]  /*9480*/  BAR.ARV 0x8, 0x1a0 ;  /* 0x0206800000007b1d */ /* 0x000fec0000002000 */
[----:B------:R-:W-:Y:S05]  /*9490*/  @!P1 BRA `(.L_x_9510) ;  /* 0x0000000000049947 */ /* 0x000fea0003800000 */
[----:B------:R-:W-:Y:S01]  /*94a0*/  BPT.TRAP 0x1 ;  /* 0x000000040000795c */ /* 0x000fe20000300000 */
.L_x_9510:
[----:B------:R-:W-:Y:S01]  /*94b0*/  ULEA UR5, UR38, UR39, 0x3 ;  /* 0x0000002726057291 */ /* 0x000fe2000f8e183f */
[----:B------:R-:W-:-:S08]  /*94c0*/  SHF.L.U32 R0, R2, 0x1f, RZ ;  /* 0x0000001f02007819 */ /* 0x000fd000000006ff */
[----:B------:R1:W2:Y:S01]  /*94d0*/  SYNCS.PHASECHK.TRANS64.TRYWAIT P2, [UR5+0x19c50], R0 ;  /* 0x019c5000ff0075a7 */ /* 0x0002a20008040145 */
[----:B------:R-:W-:Y:S05]  /*94e0*/  @!P1 BRA `(.L_x_9511) ;  /* 0x0000000000049947 */ /* 0x000fea0003800000 */
[----:B------:R-:W-:Y:S01]  /*94f0*/  BPT.TRAP 0x1 ;  /* 0x000000040000795c */ /* 0x000fe20000300000 */
.L_x_9511:
[----:B------:R-:W3:Y:S02]  /*9500*/  LDC.64 R8, c[0x0][0x9a0] ;  /* 0x00026800ff087b82 */ /* 0x000ee40000000a00 */
[----:B---3--:R-:W-:-:S04]  /*9510*/  ISETP.NE.U32.AND P0, PT, R8, RZ, PT ;  /* 0x000000ff0800720c */ /* 0x008fc80003f05070 */
[----:B------:R-:W-:-:S13]  /*9520*/  ISETP.NE.AND.EX P0, PT, R9, RZ, PT, P0 ;  /* 0x000000ff0900720c */ /* 0x000fda0003f05300 */
[----:B------:R-:W3:Y:S08]  /*9530*/  @P0 LDC.64 R6, c[0x0][0x9c8] ;  /* 0x00027200ff060b82 */ /* 0x000ef00000000a00 */
[----:B------:R-:W4:Y:S01]  /*9540*/  @P0 LDC.64 R10, c[0x0][0x9d0] ;  /* 0x00027400ff0a0b82 */ /* 0x000f220000000a00 */
[----:B--2---:R-:W-:Y:S05]  /*9550*/  @P2 BRA `(.L_x_9512) ;  /* 0x0000000000082947 */ /* 0x004fea0003800000 */
[----:B------:R-:W2:Y:S02]  /*9560*/  SYNCS.PHASECHK.TRANS64.TRYWAIT P2, [UR5+0x19c50], R0 ;  /* 0x019c5000ff0075a7 */ /* 0x000ea40008040145 */
[----:B--2---:R-:W-:Y:S05]  /*9570*/  @!P2 BRA `(.L_x_9513) ;  /* 0x000000540004a947 */ /* 0x004fea0003800000 */
.L_x_9512:
[----:B------:R-:W-:Y:S01]  /*9580*/  UIADD3 UR39, UR39, 0x3000, URZ ;  /* 0x0000300027277890 */ /* 0x000fe2000fffe03f */
[----:B------:R-:W-:Y:S01]  /*9590*/  WARPGROUP.ARRIVE ;  /* 0x00000000000079c5 */ /* 0x000fe20000000000 */
[----:B------:R-:W-:Y:S01]  /*95a0*/  UMOV UR7, 0x40000040 ;  /* 0x4000004000077882 */ /* 0x000fe20000000000 */
[----:B--2---:R-:W-:Y:S01]  /*95b0*/  IMAD.U32 R5, RZ, RZ, UR44 ;  /* 0x0000002cff057e24 */ /* 0x004fe2000f8e00ff */
[----:B------:R-:W-:Y:S01]  /*95c0*/  USHF.R.U32.HI UR39, URZ, 0x4, UR39 ;  /* 0x000000043f277899 */ /* 0x000fe20008011627 */
[----:B------:R-:W-:-:S03]  /*95d0*/  @P0 SHF.R.S32.HI R13, RZ, 0x1f, R23 ;  /* 0x0000001fff0d0819 */ /* 0x000fc60000011417 */
[----:B------:R-:W-:Y:S01]  /*95e0*/  ULOP3.LUT UR39, UR39, 0x3fff, URZ, 0xc0, !UPT ;  /* 0x00003fff27277892 */ /* 0x000fe2000f8ec03f */
[----:B------:R-:W-:-:S03]  /*95f0*/  @P0 SHF.R.S32.HI R5, RZ, 0x1f, R5 ;  /* 0x0000001fff050819 */ /* 0x000fc60000011405 */
[----:B------:R-:W-:Y:S02]  /*9600*/  ULOP3.LUT UR4, UR39, 0x10000, URZ, 0xfc, !UPT ;  /* 0x0001000027047892 */ /* 0x000fe4000f8efc3f */
[----:B-1-3--:R-:W-:Y:S02]  /*9610*/  @P0 IMAD R0, R5, R6, RZ ;  /* 0x0000000605000224 */ /* 0x00afe400078e02ff */
[----:B------:R-:W-:Y:S02]  /*9620*/  UIMAD UR4, UR38, 0x300, UR4 ;  /* 0x00000300260478a4 */ /* 0x000fe4000f8e0204 */
[----:B------:R-:W-:Y:S02]  /*9630*/  @P0 IMAD R5, R7, UR44, R0 ;  /* 0x0000002c07050c24 */ /* 0x000fe4000f8e0200 */
[----:B------:R-:W-:-:S03]  /*9640*/  @P0 IMAD.WIDE.U32 R6, R6, UR44, RZ ;  /* 0x0000002c06060c25 */ /* 0x000fc6000f8e00ff */
[----:B------:R-:W-:Y:S01]  /*9650*/  UMOV UR6, UR4 ;  /* 0x0000000400067c82 */ /* 0x000fe20008000000 */
[-C--:B----4-:R-:W-:Y:S01]  /*9660*/  @P0 IMAD R0, R13, R10.reuse, RZ ;  /* 0x0000000a0d000224 */ /* 0x090fe200078e02ff */
[----:B------:R-:W-:Y:S01]  /*9670*/  QGMMA.64x96x32.F32.E4M3.E4M3 R88, R148, gdesc[UR4], R88, gsb0 ;  /* 0x0160000494587df3 */ /* 0x000fe20008000858 */
        /* <DEDUP_REMOVED lines=8> */
[----:B------:R-:W-:Y:S01]  /*9700*/  UIADD3 UR6, UR4, 0x2, URZ ;  /* 0x0000000204067890 */ /* 0x000fe2000fffe03f */
[----:B------:R-:W-:Y:S01]  /*9710*/  UMOV UR7, 0x40000040 ;  /* 0x4000004000077882 */ /* 0x000fe20000000000 */
[----:B------:R-:W-:Y:S02]  /*9720*/  WARPGROUP.DEPBAR.LE gsb0, 0x0 ;  /* 0x00008000000079c5 */ /* 0x000fe40000010000 */
[----:B------:R-:W-:-:S06]  /*9730*/  WARPGROUP.ARRIVE ;  /* 0x00000000000079c5 */ /* 0x000fcc0000000000 */
[----:B------:R-:W-:Y:S01]  /*9740*/  QGMMA.64x96x32.F32.E4M3.E4M3 R88, R144, gdesc[UR4], R88, gsb0 ;  /* 0x0160000490587df3 */ /* 0x000fe20008000858 */
[----:B------:R-:W-:Y:S01]  /*9750*/  UIADD3 UR6, UR4, 0x4, URZ ;  /* 0x0000000404067890 */ /* 0x000fe2000fffe03f */
[----:B------:R-:W-:Y:S01]  /*9760*/  UMOV UR7, 0x40000040 ;  /* 0x4000004000077882 */ /* 0x000fe20000000000 */
[----:B------:R-:W3:Y:S01]  /*9770*/  SHFL.BFLY PT, R7, R4, 0x2, 0x1f ;  /* 0x0c401f0004077f89 */ /* 0x000ee200000e0000 */
[----:B------:R-:W-:-:S03]  /*9780*/  UIADD3 UR4, UR4, 0x6, URZ ;  /* 0x0000000604047890 */ /* 0x000fc6000fffe03f */
[----:B------:R-:W4:Y:S01]  /*9790*/  SHFL.BFLY PT, R6, R3, 0x2, 0x1f ;  /* 0x0c401f0003067f89 */ /* 0x000f2200000e0000 */
[----:B------:R-:W-:Y:S02]  /*97a0*/  WARPGROUP.DEPBAR.LE gsb0, 0x0 ;  /* 0x00008000000079c5 */ /* 0x000fe40000010000 */
[----:B------:R-:W-:-:S06]  /*97b0*/  WARPGROUP.ARRIVE ;  /* 0x00000000000079c5 */ /* 0x000fcc0000000000 */
[----:B------:R-:W-:Y:S01]  /*97c0*/  QGMMA.64x96x32.F32.E4M3.E4M3 R88, R140, gdesc[UR4], R88, gsb0 ;  /* 0x016000048c587df3 */ /* 0x000fe20008000858 */
        /* <DEDUP_REMOVED lines=36> */
.L_x_9514:
        /* <DEDUP_REMOVED lines=58> */
.L_x_9481:
        /* <DEDUP_REMOVED lines=29> */
[----:B------:R-:W-:Y:S01]  /*9f80*/  F2FP.BF16.F32.PACK_AB R46, R45, R46 ;  /* 0x0000002e2d2e723e */ /* 0x000fe200000010ff */
[----:B------:R-:W-:Y:S01]  /*9f90*/  USHF.R.S32.HI UR5, URZ, 0x1f, UR43 ;  /* 0x0000001f3f057899 */ /* 0x000fe2000801142b */
[----:B------:R-:W-:Y:S01]  /*9fa0*/  LOP3.LUT R4, R4, 0xc, RZ, 0xc0, !PT ;  /* 0x0000000c04047812 */ /* 0x000fe200078ec0ff */
[----:B------:R-:W1:Y:S03]  /*9fb0*/  LDC.64 R70, c[0x0][0xb78] ;  /* 0x0002de00ff467b82 */ /* 0x000e660000000a00 */
[----:B------:R-:W-:-:S05]  /*9fc0*/  IADD3 R4, P0, R4, UR6, RZ ;  /* 0x0000000604047c10 */ /* 0x000fca000ff1e0ff */
[----:B------:R-:W-:Y:S01]  /*9fd0*/  IMAD.X R5, RZ, RZ, UR7, P0 ;  /* 0x00000007ff057e24 */ /* 0x000fe200080e06ff */
[----:B------:R-:W-:Y:S01]  /*9fe0*/  IADD3 R15, P6, R18, 0x20, RZ ;  /* 0x00000020120f7810 */ /* 0x000fe20007fde0ff */
[----:B------:R-:W-:Y:S01]  /*9ff0*/  VIADD R51, R22, UR42 ;  /* 0x0000002a16337c36 */ /* 0x000fe20008000000 */
[----:B------:R-:W-:Y:S01]  /*a000*/  IADD3 R13, P3, R18, 0x3000, RZ ;  /* 0x00003000120d7810 */ /* 0x000fe20007f7e0ff */
[----:B------:R-:W-:Y:S02]  /*a010*/  ULDC.64 UR6, c[0x0][0xb70] ;  /* 0x0002dc0000067ab9 */ /* 0x000fe40000000a00 */
[----:B------:R2:W3:Y:S01]  /*a020*/  LDG.E.CONSTANT R5, desc[UR46][R4.64] ;  /* 0x0000002e04057981 */ /* 0x0004e2000c1e9900 */
[----:B------:R-:W-:Y:S01]  /*a030*/  VIADD R7, R51, 0x8 ;  /* 0x0000000833077836 */ /* 0x000fe20000000000 */
[----:B------:R-:W-:Y:S01]  /*a040*/  LOP3.LUT R12, R13, 0x180, RZ, 0xc0, !PT ;  /* 0x000001800d0c7812 */ /* 0x000fe200078ec0ff */
[----:B------:R-:W-:Y:S01]  /*a050*/  UIMAD UR5, UR5, UR6, URZ ;  /* 0x00000006050572a4 */ /* 0x000fe2000f8e023f */
[----:B------:R-:W-:Y:S01]  /*a060*/  F2FP.BF16.F32.PACK_AB R44, R43, R44 ;  /* 0x0000002c2b2c723e */ /* 0x000fe200000010ff */
[----:B------:R-:W-:Y:S01]  /*a070*/  UIMAD.WIDE.U32 UR8, UR43, UR6, URZ ;  /* 0x000000062b0872a5 */ /* 0x000fe2000f8e003f */
[----:B------:R-:W-:Y:S01]  /*a080*/  ISETP.GE.OR P2, PT, R7, UR10, P1 ;  /* 0x0000000a07007c0c */ /* 0x000fe20008f46670 */
[----:B------:R-:W-:Y:S01]  /*a090*/  UIMAD UR5, UR43, UR7, UR5 ;  /* 0x000000072b0572a4 */ /* 0x000fe2000f8e0205 */
[----:B------:R-:W-:-:S02]  /*a0a0*/  SHF.R.U64 R12, R12, 0x3, RZ ;  /* 0x000000030c0c7819 */ /* 0x000fc400000012ff */
[----:B--2---:R-:W-:Y:S01]  /*a0b0*/  LOP3.LUT P0, R4, R59, 0x3, RZ, 0xc0, !PT ;  /* 0x000000033b047812 */ /* 0x004fe2000780c0ff */
[----:B------:R-:W-:Y:S01]  /*a0c0*/  UIADD3 UR5, UR9, UR5, URZ ;  /* 0x0000000509057290 */ /* 0x000fe2000fffe03f */
[----:B------:R-:W-:Y:S01]  /*a0d0*/  F2FP.BF16.F32.PACK_AB R38, R37, R38 ;  /* 0x000000262526723e */ /* 0x000fe200000010ff */
[----:B------:R-:W-:Y:S01]  /*a0e0*/  VIADD R59, R59, 0xffffff80 ;  /* 0xffffff803b3b7836 */ /* 0x000fe20000000000 */
[----:B------:R-:W-:Y:S01]  /*a0f0*/  ISETP.EQ.OR P0, PT, R4, 0x3, !P0 ;  /* 0x000000030400780c */ /* 0x000fe20004702670 */
[----:B------:R-:W-:Y:S01]  /*a100*/  ULDC.64 UR6, c[0x0][0xb40] ;  /* 0x0002d00000067ab9 */ /* 0x000fe20000000a00 */
[----:B------:R-:W-:Y:S02]  /*a110*/  F2FP.BF16.F32.PACK_AB R33, R33, R34 ;  /* 0x000000222121723e */ /* 0x000fe400000010ff */
[----:B------:R-:W-:Y:S02]  /*a120*/  SEL R62, R21, R14, P0 ;  /* 0x0000000e153e7207 */ /* 0x000fe40000000000 */
[----:B------:R-:W-:-:S02]  /*a130*/  SEL R64, R14, R21, P0 ;  /* 0x000000150e407207 */ /* 0x000fc40000000000 */
[----:B------:R-:W-:Y:S02]  /*a140*/  LOP3.LUT R14, R15, 0x180, RZ, 0xc0, !PT ;  /* 0x000001800f0e7812 */ /* 0x000fe400078ec0ff */
[----:B------:R-:W-:Y:S02]  /*a150*/  SEL R66, R9, R6, P0 ;  /* 0x0000000609427207 */ /* 0x000fe40000000000 */
[----:B------:R-:W-:Y:S02]  /*a160*/  SHF.R.U64 R14, R14, 0x3, RZ ;  /* 0x000000030e0e7819 */ /* 0x000fe400000012ff */
[----:B------:R-:W-:Y:S02]  /*a170*/  SEL R68, R6, R9, P0 ;  /* 0x0000000906447207 */ /* 0x000fe40000000000 */
[----:B------:R-:W-:Y:S02]  /*a180*/  IADD3 R9, P5, R18, 0x6000, RZ ;  /* 0x0000600012097810 */ /* 0x000fe40007fbe0ff */
[----:B------:R-:W-:-:S02]  /*a190*/  SEL R42, R11, R8, P0 ;  /* 0x000000080b2a7207 */ /* 0x000fc40000000000 */
[----:B------:R-:W-:Y:S02]  /*a1a0*/  SEL R48, R8, R11, P0 ;  /* 0x0000000b08307207 */ /* 0x000fe40000000000 */
[----:B------:R-:W-:Y:S01]  /*a1b0*/  LOP3.LUT R14, R14, R15, RZ, 0x3c, !PT ;  /* 0x0000000f0e0e7212 */ /* 0x000fe200078e3cff */
[----:B------:R-:W-:Y:S01]  /*a1c0*/  IMAD.X R15, RZ, RZ, R19, P6 ;  /* 0x000000ffff0f7224 */ /* 0x000fe200030e0613 */
[----:B------:R-:W-:Y:S02]  /*a1d0*/  LOP3.LUT R8, R9, 0x180, RZ, 0xc0, !PT ;  /* 0x0000018009087812 */ /* 0x000fe400078ec0ff */
[C---:B------:R-:W-:Y:S02]  /*a1e0*/  IADD3 R7, P6, R18.reuse, 0x6020, RZ ;  /* 0x0000602012077810 */ /* 0x040fe40007fde0ff */
[----:B------:R-:W-:Y:S02]  /*a1f0*/  IADD3 R11, P4, R18, 0x3020, RZ ;  /* 0x00003020120b7810 */ /* 0x000fe40007f9e0ff */
[----:B------:R-:W-:-:S02]  /*a200*/  SHF.R.U64 R8, R8, 0x3, RZ ;  /* 0x0000000308087819 */ /* 0x000fc400000012ff */
[----:B------:R-:W-:Y:S02]  /*a210*/  LOP3.LUT R6, R7, 0x180, RZ, 0xc0, !PT ;  /* 0x0000018007067812 */ /* 0x000fe400078ec0ff */
[----:B------:R-:W-:Y:S02]  /*a220*/  LOP3.LUT R10, R11, 0x180, RZ, 0xc0, !PT ;  /* 0x000001800b0a7812 */ /* 0x000fe400078ec0ff */
[----:B------:R-:W-:Y:S01]  /*a230*/  LOP3.LUT R8, R8, R9, RZ, 0x3c, !PT ;  /* 0x0000000908087212 */ /* 0x000fe200078e3cff */
[----:B------:R-:W-:Y:S01]  /*a240*/  IMAD.X R9, RZ, RZ, R19, P5 ;  /* 0x000000ffff097224 */ /* 0x000fe200028e0613 */
[----:B------:R-:W-:Y:S02]  /*a250*/  SHF.R.U64 R6, R6, 0x3, RZ ;  /* 0x0000000306067819 */ /* 0x000fe400000012ff */
[----:B------:R-:W-:Y:S02]  /*a260*/  SHF.R.U64 R10, R10, 0x3, RZ ;  /* 0x000000030a0a7819 */ /* 0x000fe400000012ff */
[----:B------:R-:W-:-:S02]  /*a270*/  SEL R58, R39, R36, P0 ;  /* 0x00000024273a7207 */ /* 0x000fc40000000000 */
[----:B------:R-:W-:Y:S02]  /*a280*/  SEL R36, R36, R39, P0 ;  /* 0x0000002724247207 */ /* 0x000fe40000000000 */
[----:B------:R-:W-:Y:S01]  /*a290*/  LOP3.LUT R6, R6, R7, RZ, 0x3c, !PT ;  /* 0x0000000706067212 */ /* 0x000fe200078e3cff */
[----:B------:R-:W-:Y:S01]  /*a2a0*/  IMAD.X R7, RZ, RZ, R19, P6 ;  /* 0x000000ffff077224 */ /* 0x000fe200030e0613 */
[----:B------:R-:W-:Y:S02]  /*a2b0*/  SEL R4, R57, R54, P0 ;  /* 0x0000003639047207 */ /* 0x000fe40000000000 */
[----:B------:R-:W-:Y:S02]  /*a2c0*/  MOV R39, R8 ;  /* 0x0000000800277202 */ /* 0x000fe40000000f00 */
[----:B------:R-:W-:Y:S02]  /*a2d0*/  F2FP.BF16.F32.PACK_AB R30, R29, R30 ;  /* 0x0000001e1d1e723e */ /* 0x000fe400000010ff */
[----:B------:R-:W-:-:S02]  /*a2e0*/  SEL R54, R54, R57, P0 ;  /* 0x0000003936367207 */ /* 0x000fc40000000000 */
[----:B------:R-:W-:Y:S01]  /*a2f0*/  LOP3.LUT R10, R10, R11, RZ, 0x3c, !PT ;  /* 0x0000000b0a0a7212 */ /* 0x000fe200078e3cff */
[--C-:B------:R-:W-:Y:S01]  /*a300*/  IMAD.X R11, RZ, RZ, R19.reuse, P4 ;  /* 0x000000ffff0b7224 */ /* 0x100fe200020e0613 */
[----:B------:R-:W-:Y:S02]  /*a310*/  F2FP.BF16.F32.PACK_AB R25, R25, R26 ;  /* 0x0000001a1919723e */ /* 0x000fe400000010ff */
[----:B------:R-:W-:Y:S02]  /*a320*/  SEL R24, R49, R46, P0 ;  /* 0x0000002e31187207 */ /* 0x000fe40000000000 */
[----:B------:R-:W-:Y:S02]  /*a330*/  SEL R50, R55, R52, P0 ;  /* 0x0000003437327207 */ /* 0x000fe40000000000 */
[----:B------:R-:W-:Y:S01]  /*a340*/  LOP3.LUT R12, R12, R13, RZ, 0x3c, !PT ;  /* 0x0000000d0c0c7212 */ /* 0x000fe200078e3cff */
[----:B------:R-:W-:Y:S01]  /*a350*/  IMAD.X R13, RZ, RZ, R19, P3 ;  /* 0x000000ffff0d7224 */ /* 0x000fe200018e0613 */
[----:B------:R-:W-:-:S02]  /*a360*/  LOP3.LUT R21, R18, 0x180, RZ, 0xc0, !PT ;  /* 0x0000018012157812 */ /* 0x000fc400078ec0ff */
        /* <DEDUP_REMOVED lines=9> */
[----:B------:R-:W-:Y:S02]  /*a400*/  MOV R37, R6 ;  /* 0x0000000600257202 */ /* 0x000fe40000000f00 */
[----:B------:R-:W-:Y:S02]  /*a410*/  SEL R30, R30, R33, P0 ;  /* 0x000000211e1e7207 */ /* 0x000fe40000000000 */
[----:B------:R-:W-:-:S02]  /*a420*/  SEL R34, R25, R20, P0 ;  /* 0x0000001419227207 */ /* 0x000fc40000000000 */
[----:B------:R-:W-:Y:S02]  /*a430*/  SHF.R.U64 R21, R21, 0x3, RZ ;  /* 0x0000000315157819 */ /* 0x000fe400000012ff */
[----:B------:R-:W-:Y:S02]  /*a440*/  SEL R40, R20, R25, P0 ;  /* 0x0000001914287207 */ /* 0x000fe40000000000 */
[----:B------:R-:W-:Y:S02]  /*a450*/  MOV R47, R14 ;  /* 0x0000000e002f7202 */ /* 0x000fe40000000f00 */
[----:B------:R-:W-:Y:S02]  /*a460*/  MOV R45, R10 ;  /* 0x0000000a002d7202 */ /* 0x000fe40000000f00 */
[----:B------:R-:W-:Y:S02]  /*a470*/  SEL R60, R31, R28, P0 ;  /* 0x0000001c1f3c7207 */ /* 0x000fe40000000000 */
[----:B------:R-:W-:-:S02]  /*a480*/  MOV R41, R12 ;  /* 0x0000000c00297202 */ /* 0x000fc40000000f00 */
[----:B------:R-:W-:Y:S02]  /*a490*/  SEL R28, R28, R31, P0 ;  /* 0x0000001f1c1c7207 */ /* 0x000fe40000000000 */
[----:B------:R-:W-:Y:S01]  /*a4a0*/  LOP3.LUT R20, R21, R18, RZ, 0x3c, !PT ;  /* 0x0000001215147212 */ /* 0x000fe200078e3cff */
[----:B------:R-:W-:Y:S01]  /*a4b0*/  IMAD.MOV.U32 R21, RZ, RZ, R19 ;  /* 0x000000ffff157224 */ /* 0x000fe200078e0013 */
[----:B------:R-:W-:Y:S02]  /*a4c0*/  SHF.R.S32.HI R53, RZ, 0x1f, R59 ;  /* 0x0000001fff357819 */ /* 0x000fe4000001143b */
[----:B------:R-:W-:Y:S02]  /*a4d0*/  ISETP.GE.OR P1, PT, R51, UR10, P1 ;  /* 0x0000000a33007c0c */ /* 0x000fe40008f26670 */
[----:B------:R-:W-:Y:S01]  /*a4e0*/  MOV R49, R20 ;  /* 0x0000001400317202 */ /* 0x000fe20000000f00 */
[----:B------:R-:W-:Y:S01]  /*a4f0*/  IMAD.U32 R21, RZ, RZ, UR9 ;  /* 0x00000009ff157e24 */ /* 0x000fe2000f8e00ff */
[----:B------:R-:W-:Y:S01]  /*a500*/  LEA.HI R53, R53, R59, RZ, 0x5 ;  /* 0x0000003b35357211 */ /* 0x000fe200078f28ff */
[----:B------:R-:W-:Y:S01]  /*a510*/  IMAD.U32 R21, RZ, RZ, UR5 ;  /* 0x00000005ff157e24 */ /* 0x000fe2000f8e00ff */
[----:B------:R-:W-:Y:S01]  /*a520*/  USHF.R.S32.HI UR5, URZ, 0x1f, UR44 ;  /* 0x0000001f3f057899 */ /* 0x000fe2000801142c */
[----:B------:R-:W-:Y:S01]  /*a530*/  IMAD.U32 R20, RZ, RZ, UR8 ;  /* 0x00000008ff147e24 */ /* 0x000fe2000f8e00ff */
[----:B------:R-:W-:-:S03]  /*a540*/  SHF.R.S32.HI R53, RZ, 0x5, R53 ;  /* 0x00000005ff357819 */ /* 0x000fc60000011435 */
[----:B-1----:R-:W-:-:S03]  /*a550*/  IMAD.WIDE.U32 R20, R70, UR44, R20 ;  /* 0x0000002c46147c25 */ /* 0x002fc6000f8e0014 */
[----:B------:R-:W-:Y:S02]  /*a560*/  IADD3 R20, P3, R51, R20, RZ ;  /* 0x0000001433147210 */ /* 0x000fe40007f7e0ff */
[----:B---3--:R-:W-:Y:S01]  /*a570*/  LOP3.LUT R9, R5, 0x2, RZ, 0x3c, !PT ;  /* 0x0000000205097812 */ /* 0x008fe200078e3cff */
[----:B------:R1:W-:Y:S04]  /*a580*/  SHFL.IDX PT, R6, R4, R5, 0x1c1f ;  /* 0x001c1f0504067589 */ /* 0x0003e800000e0000 */
[----:B------:R-:W-:Y:S04]  /*a590*/  SHFL.IDX PT, R7, R54, R9, 0x1c1f ;  /* 0x001c1f0936077589 */ /* 0x000fe800000e0000 */
[----:B------:R-:W-:Y:S01]  /*a5a0*/  SHFL.IDX PT, R24, R24, R5, 0x1c1f ;  /* 0x001c1f0518187589 */ /* 0x000fe200000e0000 */
[----:B-1----:R-:W-:-:S03]  /*a5b0*/  IMAD R4, R70, UR5, RZ ;  /* 0x0000000546047c24 */ /* 0x002fc6000f8e02ff */
[----:B------:R-:W1:Y:S04]  /*a5c0*/  SHFL.IDX PT, R11, R46, R9, 0x1c1f ;  /* 0x001c1f092e0b7589 */ /* 0x000e6800000e0000 */
[----:B------:R-:W-:Y:S04]  /*a5d0*/  SHFL.IDX PT, R50, R50, R5, 0x1c1f ;  /* 0x001c1f0532327589 */ /* 0x000fe800000e0000 */
[----:B------:R-:W-:Y:S04]  /*a5e0*/  SHFL.IDX PT, R15, R52, R9, 0x1c1f ;  /* 0x001c1f09340f7589 */ /* 0x000fe800000e0000 */
[----:B------:R-:W-:Y:S04]  /*a5f0*/  SHFL.IDX PT, R26, R26, R5, 0x1c1f ;  /* 0x001c1f051a1a7589 */ /* 0x000fe800000e0000 */
[----:B------:R-:W2:Y:S04]  /*a600*/  SHFL.IDX PT, R13, R38, R9, 0x1c1f ;  /* 0x001c1f09260d7589 */ /* 0x000ea800000e0000 */
[----:B------:R-:W-:Y:S04]  /*a610*/  SHFL.IDX PT, R56, R56, R5, 0x1c1f ;  /* 0x001c1f0538387589 */ /* 0x000fe800000e0000 */
[----:B------:R-:W3:Y:S01]  /*a620*/  SHFL.IDX PT, R29, R44, R9, 0x1c1f ;  /* 0x001c1f092c1d7589 */ /* 0x000ee200000e0000 */
[----:B-1----:R-:W-:-:S02]  /*a630*/  SEL R8, R24, R11, P0 ;  /* 0x0000000b18087207 */ /* 0x002fc40000000000 */
[----:B------:R-:W-:Y:S01]  /*a640*/  SEL R10, R11, R24, P0 ;  /* 0x000000180b0a7207 */ /* 0x000fe20000000000 */
[----:B------:R-:W-:Y:S04]  /*a650*/  SHFL.IDX PT, R58, R58, R5, 0x1c1f ;  /* 0x001c1f053a3a7589 */ /* 0x000fe800000e0000 */
[----:B------:R1:W4:Y:S04]  /*a660*/  SHFL.IDX PT, R31, R36, R9, 0x1c1f ;  /* 0x001c1f09241f7589 */ /* 0x00032800000e0000 */
[----:B------:R-:W-:Y:S04]  /*a670*/  SHFL.IDX PT, R32, R32, R5, 0x1c1f ;  /* 0x001c1f0520207589 */ /* 0x000fe800000e0000 */
[----:B------:R-:W5:Y:S01]  /*a680*/  SHFL.IDX PT, R23, R30, R9, 0x1c1f ;  /* 0x001c1f091e177589 */ /* 0x000f6200000e0000 */
[----:B--2---:R-:W-:Y:S01]  /*a690*/  SEL R12, R26, R13, P0 ;  /* 0x0000000d1a0c7207 */ /* 0x004fe20000000000 */
[----:B-1----:R-:W-:Y:S01]  /*a6a0*/  IMAD R36, R71, UR44, R4 ;  /* 0x0000002c47247c24 */ /* 0x002fe2000f8e0204 */
[----:B------:R-:W-:Y:S01]  /*a6b0*/  SEL R4, R6, R7, P0 ;  /* 0x0000000706047207 */ /* 0x000fe20000000000 */
[----:B------:R-:W-:Y:S01]  /*a6c0*/  SHFL.IDX PT, R34, R34, R5, 0x1c1f ;  /* 0x001c1f0522227589 */ /* 0x000fe200000e0000 */
[----:B------:R-:W-:-:S02]  /*a6d0*/  SEL R6, R7, R6, P0 ;  /* 0x0000000607067207 */ /* 0x000fc40000000000 */
[----:B------:R-:W-:Y:S01]  /*a6e0*/  SEL R7, R15, R50, P0 ;  /* 0x000000320f077207 */ /* 0x000fe20000000000 */
[----:B------:R-:W-:Y:S01]  /*a6f0*/  SHFL.IDX PT, R42, R42, R5, 0x1c1f ;  /* 0x001c1f052a2a7589 */ /* 0x000fe200000e0000 */
[----:B------:R-:W-:Y:S02]  /*a700*/  SEL R14, R13, R26, P0 ;  /* 0x0000001a0d0e7207 */ /* 0x000fe40000000000 */
[----:B---3--:R-:W-:Y:S01]  /*a710*/  SEL R11, R29, R56, P0 ;  /* 0x000000381d0b7207 */ /* 0x008fe20000000000 */
[----:B------:R-:W1:Y:S04]  /*a720*/  SHFL.IDX PT, R25, R40, R9, 0x1c1f ;  /* 0x001c1f0928197589 */ /* 0x000e6800000e0000 */
[----:B------:R-:W2:Y:S01]  /*a730*/  SHFL.IDX PT, R27, R48, R9, 0x1c1f ;  /* 0x001c1f09301b7589 */ /* 0x000ea200000e0000 */
[----:B----4-:R-:W-:-:S03]  /*a740*/  SEL R13, R58, R31, P0 ;  /* 0x0000001f3a0d7207 */ /* 0x010fc60000000000 */
[----:B------:R-:W-:Y:S04]  /*a750*/  SHFL.IDX PT, R60, R60, R5, 0x1c1f ;  /* 0x001c1f053c3c7589 */ /* 0x000fe800000e0000 */
[----:B------:R-:W3:Y:S01]  /*a760*/  SHFL.IDX PT, R33, R28, R9, 0x1c1f ;  /* 0x001c1f091c217589 */ /* 0x000ee200000e0000 */
[----:B-----5:R-:W-:Y:S02]  /*a770*/  SEL R24, R32, R23, P0 ;  /* 0x0000001720187207 */ /* 0x020fe40000000000 */
[----:B------:R-:W-:Y:S01]  /*a780*/  SEL R26, R23, R32, P0 ;  /* 0x00000020171a7207 */ /* 0x000fe20000000000 */
[----:B------:R-:W-:Y:S04]  /*a790*/  SHFL.IDX PT, R62, R62, R5, 0x1c1f ;  /* 0x001c1f053e3e7589 */ /* 0x000fe800000e0000 */
[----:B------:R-:W4:Y:S04]  /*a7a0*/  SHFL.IDX PT, R35, R64, R9, 0x1c1f ;  /* 0x001c1f0940237589 */ /* 0x000f2800000e0000 */
[----:B------:R5:W-:Y:S01]  /*a7b0*/  SHFL.IDX PT, R66, R66, R5, 0x1c1f ;  /* 0x001c1f0542427589 */ /* 0x000be200000e0000 */
[----:B-1----:R-:W-:-:S02]  /*a7c0*/  SEL R32, R34, R25, P0 ;  /* 0x0000001922207207 */ /* 0x002fc40000000000 */
[----:B------:R-:W-:Y:S01]  /*a7d0*/  SEL R34, R25, R34, P0 ;  /* 0x0000002219227207 */ /* 0x000fe20000000000 */
[----:B------:R1:W4:Y:S01]  /*a7e0*/  SHFL.IDX PT, R43, R68, R9, 0x1c1f ;  /* 0x001c1f09442b7589 */ /* 0x00032200000e0000 */
[----:B--2---:R-:W-:Y:S02]  /*a7f0*/  SEL R40, R42, R27, P0 ;  /* 0x0000001b2a287207 */ /* 0x004fe40000000000 */
[----:B------:R-:W-:Y:S02]  /*a800*/  SEL R42, R27, R42, P0 ;  /* 0x0000002a1b2a7207 */ /* 0x000fe40000000000 */
[----:B-----5:R-:W-:Y:S01]  /*a810*/  SEL R5, R50, R15, P0 ;  /* 0x0000000f32057207 */ /* 0x020fe20000000000 */
[----:B------:R-:W-:Y:S01]  /*a820*/  BAR.SYNC.DEFER_BLOCKING 0x1, 0x180 ;  /* 0x0046000000007b1d */ /* 0x000fe20000010000 */
[----:B------:R-:W-:Y:S02]  /*a830*/  SEL R15, R31, R58, P0 ;  /* 0x0000003a1f0f7207 */ /* 0x000fe40000000000 */
[----:B-1----:R-:W-:-:S02]  /*a840*/  SEL R9, R56, R29, P0 ;  /* 0x0000001d38097207 */ /* 0x002fc40000000000 */
[----:B---3--:R-:W-:Y:S02]  /*a850*/  SEL R25, R60, R33, P0 ;  /* 0x000000213c197207 */ /* 0x008fe40000000000 */
[----:B------:R-:W-:Y:S02]  /*a860*/  SEL R27, R33, R60, P0 ;  /* 0x0000003c211b7207 */ /* 0x000fe40000000000 */
[----:B----4-:R-:W-:Y:S02]  /*a870*/  SEL R33, R62, R35, P0 ;  /* 0x000000233e217207 */ /* 0x010fe40000000000 */
[----:B------:R-:W-:Y:S02]  /*a880*/  SEL R35, R35, R62, P0 ;  /* 0x0000003e23237207 */ /* 0x000fe40000000000 */
[----:B------:R-:W-:-:S04]  /*a890*/  SHF.R.S32.HI R29, RZ, 0x1f, R51 ;  /* 0x0000001fff1d7819 */ /* 0x000fc80000011433 */
[----:B------:R-:W-:Y:S01]  /*a8a0*/  IADD3.X R29, R29, R21, R36, P3, !PT ;  /* 0x000000151d1d7210 */ /* 0x000fe20001ffe424 */
[----:B------:R1:W-:Y:S04]  /*a8b0*/  STSM.16.M88.4 [R49], R4 ;  /* 0x0000000431007844 */ /* 0x0003e80000000200 */
[----:B------:R-:W-:Y:S04]  /*a8c0*/  STSM.16.M88.4 [R47], R8 ;  /* 0x000000082f007844 */ /* 0x000fe80000000200 */
[----:B------:R2:W-:Y:S04]  /*a8d0*/  STSM.16.M88.4 [R41], R12 ;  /* 0x0000000c29007844 */ /* 0x0005e80000000200 */
[----:B------:R-:W-:Y:S04]  /*a8e0*/  STSM.16.M88.4 [R45], R24 ;  /* 0x000000182d007844 */ /* 0x000fe80000000200 */
[----:B------:R-:W-:Y:S01]  /*a8f0*/  STSM.16.M88.4 [R39], R32 ;  /* 0x0000002027007844 */ /* 0x000fe20000000200 */
[----:B-1----:R-:W-:-:S03]  /*a900*/  LEA R4, P3, R20, UR6, 0x2 ;  /* 0x0000000614047c11 */ /* 0x002fc6000f8610ff */
[----:B------:R-:W1:Y:S01]  /*a910*/  SHFL.IDX PT, R6, R53, RZ, 0x1f ;  /* 0x00001fff35067589 */ /* 0x000e6200000e0000 */
[----:B------:R-:W-:Y:S02]  /*a920*/  LEA.HI.X R5, R20, UR7, R29, 0x2, P3 ;  /* 0x0000000714057c11 */ /* 0x000fe400098f141d */
[----:B--2---:R-:W-:Y:S02]  /*a930*/  SEL R41, R66, R43, P0 ;  /* 0x0000002b42297207 */ /* 0x004fe40000000000 */
[----:B------:R-:W-:-:S05]  /*a940*/  SEL R43, R43, R66, P0 ;  /* 0x000000422b2b7207 */ /* 0x000fca0000000000 */
[----:B------:R3:W-:Y:S01]  /*a950*/  STSM.16.M88.4 [R37], R40 ;  /* 0x0000002825007844 */ /* 0x0007e20000000200 */
[----:B------:R-:W-:Y:S01]  /*a960*/  @!PT LDS RZ, [RZ] ;  /* 0x00000000fffff984 */ /* 0x000fe20000000800 */
[----:B------:R-:W-:Y:S01]  /*a970*/  @!PT LDS RZ, [RZ] ;  /* 0x00000000fffff984 */ /* 0x000fe20000000800 */
[----:B------:R-:W-:Y:S01]  /*a980*/  @!PT LDS RZ, [RZ] ;  /* 0x00000000fffff984 */ /* 0x000fe20000000800 */
[----:B------:R2:W-:Y:S06]  /*a990*/  MEMBAR.ALL.CTA ;  /* 0x0000000000007992 */ /* 0x0005ec0000008000 */
[----:B--2---:R-:W2:Y:S02]  /*a9a0*/  FENCE.VIEW.ASYNC.S ;  /* 0x00000000000073c6 */ /* 0x004ea40000000000 */
[----:B--2---:R-:W-:Y:S06]  /*a9b0*/  BAR.ARV 0x1, 0x1a0 ;  /* 0x0046800000007b1d */ /* 0x004fec0000002000 */
        /* <DEDUP_REMOVED lines=29> */
.L_x_9518:
[----:B------:R-:W-:Y:S05]  /*ab90*/  BSYNC B0 ;  /* 0x0000000000007941 */ /* 0x000fea0003800000 */
.L_x_9517:
[----:B------:R-:W-:Y:S05]  /*aba0*/  BRA `(.L_x_9516) ;  /* 0x0000000400847947 */ /* 0x000fea0003800000 */
.L_x_9515:
        /* <DEDUP_REMOVED lines=35> */
.L_x_9520:
[----:B------:R-:W-:Y:S05]  /*ade0*/  BSYNC B0 ;  /* 0x0000000000007941 */ /* 0x000fea0003800000 */
.L_x_9519:
[----:B------:R-:W-:Y:S01]  /*adf0*/  ULOP3.LUT UR40, URZ, UR40, URZ, 0x33, !UPT ;  /* 0x000000283f287292 */ /* 0x000fe2000f8e333f */
[----:B------:R-:W-:Y:S01]  /*ae00*/  IMAD.WIDE.U32 R4, R10, UR43, R152 ;  /* 0x0000002b0a047c25 */ /* 0x000fe2000f8e0098 */
[----:B------:R-:W-:Y:S01]  /*ae10*/  SHF.R.S32.HI R155, RZ, 0x1f, R154 ;  /* 0x0000001fff9b7819 */ /* 0x000fe2000001149a */
[----:B------:R-:W-:Y:S02]  /*ae20*/  BSSY B0, `(.L_x_9521) ;  /* 0x0000021000007945 */ /* 0x000fe40003800000 */
[----:B-1----:R-:W-:Y:S02]  /*ae30*/  IMAD R3, R11, UR43, R8 ;  /* 0x0000002b0b037c24 */ /* 0x002fe4000f8e0208 */
[----:B---3--:R-:W-:Y:S02]  /*ae40*/  VIADD R7, R9, UR40 ;  /* 0x0000002809077c36 */ /* 0x008fe40008000000 */
[----:B------:R-:W-:Y:S02]  /*ae50*/  IMAD.IADD R5, R5, 0x1, R3 ;  /* 0x0000000105057824 */ /* 0x000fe400078e0203 */
[----:B------:R-:W-:-:S02]  /*ae60*/  IMAD R3, R7, -0xc0, R20 ;  /* 0xffffff4007037824 */ /* 0x000fc400078e0214 */
[----:B------:R-:W-:Y:S02]  /*ae70*/  VIADD R0, R154, 0x60 ;  /* 0x000000609a007836 */ /* 0x000fe40000000000 */
[----:B------:R-:W-:Y:S01]  /*ae80*/  IMAD R6, R12, UR6, RZ ;  /* 0x000000060c067c24 */ /* 0x000fe2000f8e02ff */
[-C--:B------:R-:W-:Y:S01]  /*ae90*/  ISETP.GE.AND P0, PT, R154, R3.reuse, PT ;  /* 0x000000039a00720c */ /* 0x080fe20003f06270 */
[----:B------:R-:W-:Y:S01]  /*aea0*/  IMAD.WIDE.U32 R8, R12, UR44, R4 ;  /* 0x0000002c0c087c25 */ /* 0x000fe2000f8e0004 */
[----:B------:R-:W-:-:S03]  /*aeb0*/  ISETP.GE.AND P3, PT, R0, R3, PT ;  /* 0x000000030000720c */ /* 0x000fc60003f66270 */
[----:B------:R-:W-:Y:S02]  /*aec0*/  IMAD R3, R13, UR44, R6 ;  /* 0x0000002c0d037c24 */ /* 0x000fe4000f8e0206 */
        /* <DEDUP_REMOVED lines=22> */
.L_x_9522:
[----:B------:R-:W-:Y:S05]  /*b030*/  BSYNC B0 ;  /* 0x0000000000007941 */ /* 0x000fea0003800000 */
.L_x_9521:
        /* <DEDUP_REMOVED lines=23> */
.L_x_9523:
[----:B------:R-:W-:Y:S05]  /*b1b0*/  BSYNC B0 ;  /* 0x0000000000007941 */ /* 0x000fea0003800000 */
.L_x_9516:
[----:B---3--:R-:W3:Y:S02]  /*b1c0*/  LDC R0, c[0x0][0xda8] ;  /* 0x00036a00ff007b82 */ /* 0x008ee40000000800 */
[----:B---3--:R-:W-:-:S13]  /*b1d0*/  ISETP.LE.AND P0, PT, R0, UR4, PT ;  /* 0x0000000400007c0c */ /* 0x008fda000bf03270 */
[----:B------:R-:W-:Y:S05]  /*b1e0*/  @!P0 BRA `(.L_x_9524) ;  /* 0xffffff5800ec8947 */ /* 0x000fea000383ffff */
[----:B------:R-:W-:Y:S05]  /*b1f0*/  EXIT ;  /* 0x000000000000794d */ /* 0x000fea0003800000 */
.L_x_9477:
[----:B------:R-:W-:-:S08]  /*b200*/  NOP ;  /* 0x0000000000007918 */ /* 0x000fd00000000000 */
[----:B-1----:R-:W1:-:S00]  /*b210*/  USETMAXREG.DEALLOC.CTAPOOL 0x20 ;  /* 0x00000020000079c8 */ /* 0x002e4000080e0500 */
[----:B-1----:R-:W-:-:S06]  /*b220*/  LOP3.LUT R2, R0, 0x3, RZ, 0xc0, !PT ;  /* 0x0000000300027812 */ /* 0x002fcc00078ec0ff */
[----:B--2---:R-:W1:Y:S01]  /*b230*/  S2UR UR4, SR_CTAID.X ;  /* 0x00000000000479c3 */ /* 0x004e620000002500 */
[----:B------:R-:W-:Y:S02]  /*b240*/  IMAD.MOV.U32 R19, RZ, RZ, 0x1 ;  /* 0x00000001ff137424 */ /* 0x000fe400078e00ff */
[----:B------:R-:W-:Y:S01]  /*b250*/  IMAD.MOV.U32 R17, RZ, RZ, RZ ;  /* 0x000000ffff117224 */ /* 0x000fe200078e00ff */
[----:B------:R2:W3:Y:S04]  /*b260*/  SHFL.IDX PT, R3, R2, RZ, 0x1f ;  /* 0x00001fff02037589 */ /* 0x0004e800000e0000 */
[----:B--2---:R-:W1:Y:S01]  /*b270*/  LDC R2, c[0x0][0xda8] ;  /* 0x00036a00ff027b82 */ /* 0x004e620000000800 */
[----:B---3--:R-:W-:-:S04]  /*b280*/  ISETP.NE.AND P0, PT, R3, RZ, PT ;  /* 0x000000ff0300720c */ /* 0x008fc80003f05270 */
[----:B------:R-:W-:-:S05]  /*b290*/  P2R R3, PR, RZ, 0x1 ;  /* 0x00000001ff037803 */ /* 0x000fca0000000000 */
[----:B------:R2:W-:Y:S04]  /*b2a0*/  STL [R1+0xc], R3 ;  /* 0x00000c0301007387 */ /* 0x0005e80000100800 */
[----:B------:R2:W-:Y:S01]  /*b2b0*/  STL [R1+0x4], RZ ;  /* 0x000004ff01007387 */ /* 0x0005e20000100800 */
[----:B------:R-:W-:Y:S06]  /*b2c0*/  @P0 BAR.ARV 0x4, 0x200 ;  /* 0x0108000000000b1d */ /* 0x000fec0000002000 */
[----:B-1----:R-:W-:-:S13]  /*b2d0*/  ISETP.LE.AND P0, PT, R2, UR4, PT ;  /* 0x0000000402007c0c */ /* 0x002fda000bf03270 */
[----:B--2---:R-:W-:Y:S05]  /*b2e0*/  @P0 BRA `(.L_x_9525) ;  /* 0x0000003000180947 */ /* 0x004fea0003800000 */
[----:B------:R-:W2:Y:S01]  /*b2f0*/  LDL R8, [R1] ;  /* 0x0000000001087983 */ /* 0x000ea20000100800 */
[----:B------:R-:W1:Y:S01]  /*b300*/  S2R R10, SR_TID.X ;  /* 0x00000000000a7919 */ /* 0x000e620000002100 */
[----:B------:R-:W3:Y:S01]  /*b310*/  S2R R7, SR_TID.X ;  /* 0x0000000000077919 */ /* 0x000ee20000002100 */
[----:B------:R-:W-:Y:S01]  /*b320*/  IMAD.SHL.U32 R9, R0, 0x800, RZ ;  /* 0x0000080000097824 */ /* 0x000fe200078e00ff */
[----:B-1----:R-:W-:Y:S01]  /*b330*/  SHF.R.U32.HI R4, RZ, 0x1, R10 ;  /* 0x00000001ff047819 */ /* 0x002fe2000001160a */
[----:B------:R-:W-:-:S03]  /*b340*/  IMAD.SHL.U32 R6, R10, 0x80, RZ ;  /* 0x000000800a067824 */ /* 0x000fc600078e00ff */
[----:B------:R-:W-:Y:S02]  /*b350*/  LOP3.LUT R5, R4, 0x20, RZ, 0xc0, !PT ;  /* 0x0000002004057812 */ /* 0x000fe400078ec0ff */
[----:B---3--:R-:W-:Y:S02]  /*b360*/  LOP3.LUT R11, R7, 0x7f, RZ, 0xc0, !PT ;  /* 0x0000007f070b7812 */ /* 0x008fe400078ec0ff */
[----:B------:R-:W-:Y:S01]  /*b370*/  LOP3.LUT R7, R5, 0x10, R10, 0xf8, !PT ;  /* 0x0000001005077812 */ /* 0x000fe200078ef80a */
[----:B------:R-:W-:-:S03]  /*b380*/  IMAD.SHL.U32 R0, R10, 0x10, RZ ;  /* 0x000000100a007824 */ /* 0x000fc600078e00ff */
[----:B------:R-:W-:-:S04]  /*b390*/  LOP3.LUT R7, R7, 0x380, R6, 0xf8, !PT ;  /* 0x0000038007077812 */ /* 0x000fc800078ef806 */
[----:B------:R-:W-:Y:S01]  /*b3a0*/  LOP3.LUT R7, R7, 0x70, R0, 0x78, !PT ;  /* 0x0000007007077812 */ /* 0x000fe200078e7800 */
[----:B------:R-:W-:Y:S01]  /*b3b0*/  IMAD.SHL.U32 R2, R10, 0x20, RZ ;  /* 0x000000200a027824 */ /* 0x000fe200078e00ff */
[----:B------:R-:W-:-:S04]  /*b3c0*/  LOP3.LUT R6, R6, 0x400, RZ, 0xc0, !PT ;  /* 0x0000040006067812 */ /* 0x000fc800078ec0ff */
[----:B------:R-:W-:Y:S01]  /*b3d0*/  LOP3.LUT R3, R2, 0x80, RZ, 0xc0, !PT ;  /* 0x0000008002037812 */ /* 0x000fe200078ec0ff */
[----:B------:R-:W-:Y:S01]  /*b3e0*/  IMAD.SHL.U32 R5, R11, 0x10, RZ ;  /* 0x000000100b057824 */ /* 0x000fe200078e00ff */
[C---:B------:R-:W-:Y:S02]  /*b3f0*/  LOP3.LUT P0, RZ, R10.reuse, 0x4, RZ, 0xc0, !PT ;  /* 0x000000040aff7812 */ /* 0x040fe4000780c0ff */
[----:B------:R-:W-:Y:S01]  /*b400*/  LOP3.LUT R3, R3, 0x10, R4, 0xf8, !PT ;  /* 0x0000001003037812 */ /* 0x000fe200078ef804 */
[----:B------:R-:W-:Y:S01]  /*b410*/  IMAD.SHL.U32 R4, R10, 0x4, RZ ;  /* 0x000000040a047824 */ /* 0x000fe200078e00ff */
[----:B------:R-:W-:Y:S02]  /*b420*/  LOP3.LUT R2, R2, 0x360, RZ, 0xc0, !PT ;  /* 0x0000036002027812 */ /* 0x000fe400078ec0ff */
[----:B------:R-:W-:Y:S02]  /*b430*/  LOP3.LUT R6, R6, 0x800, R9, 0xf8, !PT ;  /* 0x0000080006067812 */ /* 0x000fe400078ef809 */
[----:B------:R-:W-:-:S02]  /*b440*/  LOP3.LUT R2, R2, 0x400, R5, 0xf8, !PT ;  /* 0x0000040002027812 */ /* 0x000fc400078ef805 */
[----:B------:R-:W-:Y:S02]  /*b450*/  LOP3.LUT R3, R3, 0x10, R4, 0x78, !PT ;  /* 0x0000001003037812 */ /* 0x000fe400078e7804 */
[----:B------:R-:W-:Y:S02]  /*b460*/  LOP3.LUT R22, R6, R7, RZ, 0xfc, !PT ;  /* 0x0000000706167212 */ /* 0x000fe400078efcff */
[----:B------:R-:W-:Y:S01]  /*b470*/  LOP3.LUT R18, R2, R3, RZ, 0xfc, !PT ;  /* 0x0000000302127212 */ /* 0x000fe200078efcff */
[----:B------:R-:W-:Y:S02]  /*b480*/  IMAD.U32 R27, RZ, RZ, UR4 ;  /* 0x00000004ff1b7e24 */ /* 0x000fe4000f8e00ff */
[----:B------:R-:W-:Y:S01]  /*b490*/  VIADD R23, R22, 0x40 ;  /* 0x0000004016177836 */ /* 0x000fe20000000000 */
[C---:B------:R-:W-:Y:S01]  /*b4a0*/  LOP3.LUT R25, R18.reuse, 0x1800, RZ, 0xfc, !PT ;  /* 0x0000180012197812 */ /* 0x040fe200078efcff */
[----:B------:R-:W-:Y:S01]  /*b4b0*/  IMAD.MOV.U32 R19, RZ, RZ, 0x1 ;  /* 0x00000001ff137424 */ /* 0x000fe200078e00ff */
[----:B------:R-:W-:Y:S01]  /*b4c0*/  LOP3.LUT R24, R18, 0x2800, RZ, 0xfc, !PT ;  /* 0x0000280012187812 */ /* 0x000fe200078efcff */
[----:B------:R-:W-:-:S02]  /*b4d0*/  IMAD.MOV.U32 R17, RZ, RZ, RZ ;  /* 0x000000ffff117224 */ /* 0x000fc400078e00ff */
[----:B------:R-:W-:Y:S01]  /*b4e0*/  @P0 VIADD R23, R22, 0xffffffc0 ;  /* 0xffffffc016170836 */ /* 0x000fe20000000000 */
[----:B------:R-:W-:Y:S01]  /*b4f0*/  ULDC UR42, c[0x0][0xc] ;  /* 0x00000300002a7ab9 */ /* 0x000fe20000000800 */
[----:B------:R-:W-:Y:S01]  /*b500*/  ULDC.64 UR44, c[0x0][0x198] ;  /* 0x00006600002c7ab9 */ /* 0x000fe20000000a00 */
[----:B--2---:R-:W-:-:S05]  /*b510*/  LOP3.LUT R0, R8, 0x1, RZ, 0xfc, !PT ;  /* 0x0000000108007812 */ /* 0x004fca00078efcff */
[----:B------:R1:W-:Y:S04]  /*b520*/  STL [R1+0x8], R0 ;  /* 0x0000080001007387 */ /* 0x0003e80000100800 */
[----:B------:R1:W-:Y:S01]  /*b530*/  STL [R1+0x4], RZ ;  /* 0x000004ff01007387 */ /* 0x0003e20000100800 */
[----:B------:R-:W-:-:S07]  /*b540*/  LOP3.LUT R29, R8, 0x2, RZ, 0xfc, !PT ;  /* 0x00000002081d7812 */ /* 0x000fce00078efcff */
.L_x_9581:
[----:B------:R-:W-:Y:S01]  /*b550*/  ULDC UR8, c[0x0][0xdd0] ;  /* 0x0003740000087ab9 */ /* 0x000fe20000000800 */
[----:B-1----:R-:W1:Y:S01]  /*b560*/  LDC R0, c[0x0][0xde8] ;  /* 0x00037a00ff007b82 */ /* 0x002e620000000800 */
        /* <DEDUP_REMOVED lines=19> */
.L_x_9526:
[----:B------:R-:W-:Y:S01]  /*b6a0*/  ULDC UR9, c[0x0][0xdc4] ;  /* 0x0003710000097ab9 */ /* 0x000fe20000000800 */
[----:B------:R-:W-:Y:S01]  /*b6b0*/  UMOV UR7, UR8 ;  /* 0x0000000800077c82 */ /* 0x000fe20008000000 */
[----:B------:R-:W-:-:S11]  /*b6c0*/  UISETP.NE.AND UP0, UPT, UR9, 0x1, UPT ;  /* 0x000000010900788c */ /* 0x000fd6000bf05270 */
[----:B------:R-:W-:Y:S02]  /*b6d0*/  @UP0 ULDC.64 UR10, c[0x0][0xdc8] ;  /* 0x00037200000a0ab9 */ /* 0x000fe40000000a00 */
[----:B------:R-:W-:-:S04]  /*b6e0*/  UIMAD.WIDE.U32 UR4, UR8, UR10, URZ ;  /* 0x0000000a080472a5 */ /* 0x000fc8000f8e003f */
[----:B------:R-:W-:-:S04]  /*b6f0*/  @UP0 USHF.R.U32.HI UR7, URZ, UR11, UR5 ;  /* 0x0000000b3f070299 */ /* 0x000fc80008011605 */
[----:B------:R-:W-:-:S12]  /*b700*/  UIMAD UR4, UR7, UR9, URZ ;  /* 0x00000009070472a4 */ /* 0x000fd8000f8e023f */
.L_x_9527:
[----:B------:R-:W-:Y:S01]  /*b710*/  ULOP3.LUT UR5, URZ, UR7, URZ, 0x33, !UPT ;  /* 0x000000073f057292 */ /* 0x000fe2000f8e333f */
[----:B------:R-:W-:Y:S01]  /*b720*/  BSSY B6, `(.L_x_9528) ;  /* 0x00002aa000067945 */ /* 0x000fe20003800000 */
[----:B------:R-:W-:Y:S01]  /*b730*/  ULDC.64 UR10, c[0x0][0x3f8] ;  /* 0x0000fe00000a7ab9 */ /* 0x000fe20000000a00 */
[----:B------:R-:W-:Y:S01]  /*b740*/  ULDC UR7, c[0x0][0xdac] ;  /* 0x00036b0000077ab9 */ /* 0x000fe20000000800 */
[----:B------:R-:W-:Y:S02]  /*b750*/  UISETP.NE.U32.AND UP0, UPT, UR10, URZ, UPT ;  /* 0x0000003f0a00728c */ /* 0x000fe4000bf05070 */
[----:B------:R-:W-:Y:S02]  /*b760*/  UIADD3 UR5, UR5, UR7, URZ ;  /* 0x0000000705057290 */ /* 0x000fe4000fffe03f */
[----:B------:R-:W-:Y:S02]  /*b770*/  UISETP.NE.AND.EX UP0, UPT, UR11, URZ, UPT, UP0 ;  /* 0x0000003f0b00728c */ /* 0x000fe4000bf05300 */
[----:B------:R-:W-:Y:S01]  /*b780*/  UIMAD UR37, UR5, 0xc0, URZ ;  /* 0x000000c0052578a4 */ /* 0x000fe2000f8e023f */
        /* <DEDUP_REMOVED lines=46> */
.L_x_9529:
        /* <DEDUP_REMOVED lines=23> */
.L_x_9531:
        /* <DEDUP_REMOVED lines=20> */
.L_x_9532:
        /* <DEDUP_REMOVED lines=20> */
.L_x_9533:
        /* <DEDUP_REMOVED lines=18> */
.L_x_9534:
        /* <DEDUP_REMOVED lines=43> */
.L_x_9600:
        /* <DEDUP_REMOVED lines=8> */
.L_x_9603:
        /* <DEDUP_REMOVED lines=20> */
.L_x_9539:
[----:B------:R-:W-:Y:S02]  /*c3f0*/  LEA R5, R17, UR40, 0x3 ;  /* 0x0000002811057c11 */ /* 0x000fe4000f8e18ff */
[----:B--2---:R-:W-:Y:S02]  /*c400*/  SHF.L.U32 R2, R19, 0x1f, RZ ;  /* 0x0000001f13027819 */ /* 0x004fe400000006ff */
[----:B------:R-:W-:Y:S02]  /*c410*/  ISETP.NE.AND P0, PT, R8, RZ, PT ;  /* 0x000000ff0800720c */ /* 0x000fe40003f05270 */
[----:B------:R-:W2:Y:S02]  /*c420*/  SYNCS.PHASECHK.TRANS64.TRYWAIT P3, [R5+URZ+0x19c80], R2 ;  /* 0x019c8002050075a7 */ /* 0x000ea4000806017f */
[----:B--2---:R-:W-:Y:S09]  /*c430*/  @!P3 BRA `(.L_x_9540) ;  /* 0x0000002400acb947 */ /* 0x004ff20003800000 */
.L_x_9604:
        /* <DEDUP_REMOVED lines=8> */
.L_x_9541:
        /* <DEDUP_REMOVED lines=27> */
.L_x_9605:
        /* <DEDUP_REMOVED lines=8> */
.L_x_9543:
        /* <DEDUP_REMOVED lines=24> */
.L_x_9538:
        /* <DEDUP_REMOVED lines=31> */
.L_x_9536:
        /* <DEDUP_REMOVED lines=10> */
.L_x_9606:
[----:B------:R-:W-:Y:S05]  /*cb00*/  BSYNC B0 ;  /* 0x0000000000007941 */ /* 0x000fea0003800000 */
.L_x_9544:
[----:B------:R-:W-:-:S06]  /*cb10*/  UISETP.GE.AND UP0, UPT, UR41, 0x2, UPT ;  /* 0x000000022900788c */ /* 0x000fcc000bf06270 */
[----:B------:R-:W-:-:S13]  /*cb20*/  PLOP3.LUT P0, PT, PT, PT, UP0, 0x80, 0x0 ;  /* 0x000000000000781c */ /* 0x000fda0003f0f008 */
[----:B------:R-:W-:Y:S05]  /*cb30*/  @!P0 BRA `(.L_x_9546) ;  /* 0x0000001000048947 */ /* 0x000fea0003800000 */
[----:B------:R-:W-:Y:S01]  /*cb40*/  UIADD3 UR4, UR41, -0x2, URZ ;  /* 0xfffffffe29047890 */ /* 0x000fe2000fffe03f */
[----:B--2---:R-:W-:Y:S02]  /*cb50*/  IMAD.MOV.U32 R3, RZ, RZ, R19 ;  /* 0x000000ffff037224 */ /* 0x004fe400078e0013 */
[----:B------:R-:W-:-:S03]  /*cb60*/  IMAD.MOV.U32 R8, RZ, RZ, R17 ;  /* 0x000000ffff087224 */ /* 0x000fc600078e0011 */
[----:B------:R-:W-:-:S07]  /*cb70*/  IMAD.U32 R2, RZ, RZ, UR4 ;  /* 0x00000004ff027e24 */ /* 0x000fce000f8e00ff */
.L_x_9570:
[----:B------:R-:W-:Y:S01]  /*cb80*/  VIADD R17, R8, 0x1 ;  /* 0x0000000108117836 */ /* 0x000fe20000000000 */
[----:B------:R-:W-:Y:S05]  /*cb90*/  YIELD ;  /* 0x0000000000007946 */ /* 0x000fea0003800000 */
[----:B------:R-:W-:Y:S01]  /*cba0*/  ISETP.NE.AND P0, PT, R17, 0x2, PT ;  /* 0x000000021100780c */ /* 0x000fe20003f05270 */
[----:B------:R-:W-:Y:S03]  /*cbb0*/  BSSY B0, `(.L_x_9547) ;  /* 0x00000a1000007945 */ /* 0x000fe60003800000 */
[----:B-1----:R-:W-:-:S02]  /*cbc0*/  SEL R4, RZ, 0x1, P0 ;  /* 0x00000001ff047807 */ /* 0x002fc40000000000 */
[----:B------:R-:W-:Y:S02]  /*cbd0*/  SEL R17, R17, RZ, P0 ;  /* 0x000000ff11117207 */ /* 0x000fe40000000000 */
[----:B------:R-:W-:Y:S01]  /*cbe0*/  LOP3.LUT R19, R3, R4, RZ, 0x3c, !PT ;  /* 0x0000000403137212 */ /* 0x000fe200078e3cff */
[----:B------:R-:W-:Y:S06]  /*cbf0*/  @!P6 BRA `(.L_x_9548) ;  /* 0x000000080070e947 */ /* 0x000fec0003800000 */
[----:B------:R-:W-:Y:S01]  /*cc00*/  IMAD.MOV.U32 R9, RZ, RZ, R2 ;  /* 0x000000ffff097224 */ /* 0x000fe200078e0002 */
[----:B------:R-:W-:Y:S06]  /*cc10*/  @!P1 BRA `(.L_x_9549) ;  /* 0x0000000000489947 */ /* 0x000fec0003800000 */
[----:B------:R-:W1:Y:S01]  /*cc20*/  LDC R9, c[0x0][0x41c] ;  /* 0x00010700ff097b82 */ /* 0x000e620000000800 */
[----:B------:R-:W-:Y:S02]  /*cc30*/  ULDC.64 UR4, c[0x0][0x408] ;  /* 0x0001020000047ab9 */ /* 0x000fe40000000a00 */
[----:B------:R-:W-:Y:S01]  /*cc40*/  IMAD R7, R21, UR4, RZ ;  /* 0x0000000415077c24 */ /* 0x000fe2000f8e02ff */
        /* <DEDUP_REMOVED lines=8> */
[C---:B------:R-:W-:Y:S02]  /*ccd0*/  IMAD R0, R20.reuse, UR5, R7 ;  /* 0x0000000514007c24 */ /* 0x040fe4000f8e0207 */
[----:B------:R-:W-:Y:S01]  /*cce0*/  IMAD.WIDE.U32 R4, R20, UR4, R4 ;  /* 0x0000000414047c25 */ /* 0x000fe2000f8e0004 */
[----:B------:R-:W-:-:S03]  /*ccf0*/  ULDC.64 UR4, c[0x0][0x3f8] ;  /* 0x0000fe0000047ab9 */ /* 0x000fc60000000a00 */
[----:B------:R-:W-:Y:S01]  /*cd00*/  IMAD.IADD R0, R0, 0x1, R5 ;  /* 0x0000000100007824 */ /* 0x000fe200078e0205 */
[----:B------:R-:W-:-:S04]  /*cd10*/  LEA R6, P0, R4, UR4, 0x2 ;  /* 0x0000000404067c11 */ /* 0x000fc8000f8010ff */
[----:B------:R-:W-:-:S05]  /*cd20*/  LEA.HI.X R7, R4, UR5, R0, 0x2, P0 ;  /* 0x0000000504077c11 */ /* 0x000fca00080f1400 */
[----:B------:R1:W5:Y:S04]  /*cd30*/  LDG.E R0, desc[UR46][R6.64] ;  /* 0x0000002e06007981 */ /* 0x000368000c1e1900 */
.L_x_9549:
[----:B------:R-:W2:Y:S01]  /*cd40*/  S2R R4, SR_TID.X ;  /* 0x0000000000047919 */ /* 0x000ea20000002100 */
[----:B-1----:R-:W-:Y:S01]  /*cd50*/  LEA R6, R17, UR40, 0x3 ;  /* 0x0000002811067c11 */ /* 0x002fe2000f8e18ff */
[----:B------:R-:W-:Y:S01]  /*cd60*/  BSSY B1, `(.L_x_9550) ;  /* 0x0000006000017945 */ /* 0x000fe20003800000 */
[----:B--2---:R-:W-:Y:S02]  /*cd70*/  LOP3.LUT R5, R4, 0x7f, RZ, 0xc0, !PT ;  /* 0x0000007f04057812 */ /* 0x004fe400078ec0ff */
[----:B------:R-:W-:Y:S02]  /*cd80*/  SHF.L.U32 R4, R19, 0x1f, RZ ;  /* 0x0000001f13047819 */ /* 0x000fe400000006ff */
[----:B------:R-:W-:Y:S02]  /*cd90*/  ISETP.NE.AND P3, PT, R5, RZ, PT ;  /* 0x000000ff0500720c */ /* 0x000fe40003f65270 */
[----:B------:R-:W1:Y:S02]  /*cda0*/  SYNCS.PHASECHK.TRANS64.TRYWAIT P0, [R6+URZ+0x19c80], R4 ;  /* 0x019c8004060075a7 */ /* 0x000e64000800017f */
[----:B-1----:R-:W-:Y:S09]  /*cdb0*/  @!P0 BRA `(.L_x_9551) ;  /* 0x0000001c00888947 */ /* 0x002ff20003800000 */
.L_x_9607:
[----:B------:R-:W-:Y:S05]  /*cdc0*/  BSYNC B1 ;  /* 0x0000000000017941 */ /* 0x000fea0003800000 */
.L_x_9550:
        /* <DEDUP_REMOVED lines=9> */
.L_x_9553:
[----:B------:R-:W-:Y:S05]  /*ce60*/  BSYNC B1 ;  /* 0x0000000000017941 */ /* 0x000fea0003800000 */
.L_x_9552:
[----:B------:R-:W-:Y:S01]  /*ce70*/  IMAD.MOV.U32 R12, RZ, RZ, RZ ;  /* 0x000000ffff0c7224 */ /* 0x000fe200078e00ff */
[----:B------:R-:W-:Y:S01]  /*ce80*/  R2UR UR12, R16 ;  /* 0x00000000100c72ca */ /* 0x000fe200000e0000 */
[----:B------:R-:W-:Y:S01]  /*ce90*/  IMAD R7, R17, 0x3000, R26 ;  /* 0x0000300011077824 */ /* 0x000fe200078e021a */
[----:B------:R-:W-:Y:S01]  /*cea0*/  UIADD3 UR4, UP0, UR44, 0x470, URZ ;  /* 0x000004702c047890 */ /* 0x000fe2000ff1e03f */
[----:B------:R-:W-:Y:S01]  /*ceb0*/  PLOP3.LUT P0, PT, PT, PT, PT, 0x80, 0x0 ;  /* 0x000000000000781c */ /* 0x000fe20003f0f070 */
[----:B------:R-:W-:Y:S01]  /*cec0*/  IMAD.SHL.U32 R9, R9, 0x80, RZ ;  /* 0x0000008009097824 */ /* 0x000fe200078e00ff */
[----:B------:R-:W-:Y:S01]  /*ced0*/  R2UR UR10, R12 ;  /* 0x000000000c0a72ca */ /* 0x000fe200000e0000 */
[----:B------:R-:W-:Y:S01]  /*cee0*/  VIADD R5, R6, 0x19c70 ;  /* 0x00019c7006057836 */ /* 0x000fe20000000000 */
[----:B------:R-:W-:Y:S01]  /*cef0*/  UIADD3.X UR5, URZ, UR45, URZ, UP0, !UPT ;  /* 0x0000002d3f057290 */ /* 0x000fe200087fe43f */
[----:B------:R-:W-:Y:S01]  /*cf00*/  VIADD R10, R7, 0x9000 ;  /* 0x00009000070a7836 */ /* 0x000fe20000000000 */
[----:B------:R-:W-:Y:S01]  /*cf10*/  UMOV UR6, 0x0 ;  /* 0x0000000000067882 */ /* 0x000fe20000000000 */
[----:B------:R-:W-:-:S10]  /*cf20*/  UMOV UR7, 0x14f00000 ;  /* 0x14f0000000077882 */ /* 0x000fd40000000000 */
.L_x_9554:
        /* <DEDUP_REMOVED lines=16> */
.L_x_9555:
        /* <DEDUP_REMOVED lines=16> */
.L_x_9556:
        /* <DEDUP_REMOVED lines=12> */
.L_x_9608:
[----:B------:R-:W-:Y:S05]  /*d1f0*/  BSYNC B1 ;  /* 0x0000000000017941 */ /* 0x000fea0003800000 */
.L_x_9557:
        /* <DEDUP_REMOVED lines=11> */
.L_x_9560:
[----:B------:R-:W-:Y:S05]  /*d2b0*/  BSYNC B1 ;  /* 0x0000000000017941 */ /* 0x000fea0003800000 */
.L_x_9559:
        /* <DEDUP_REMOVED lines=9> */
.L_x_9561:
        /* <DEDUP_REMOVED lines=15> */
.L_x_9562:
        /* <DEDUP_REMOVED lines=15> */
.L_x_9563:
        /* <DEDUP_REMOVED lines=9> */
.L_x_9548:
[----:B------:R-:W-:Y:S05]  /*d5c0*/  BSYNC B0 ;  /* 0x0000000000007941 */ /* 0x000fea0003800000 */
.L_x_9547:
[----:B------:R-:W2:Y:S02]  /*d5d0*/  LDL R4, [R1+0x8] ;  /* 0x0000080001047983 */ /* 0x000ea40000100800 */
[----:B--2---:R-:W-:-:S13]  /*d5e0*/  ISETP.NE.AND P0, PT, R4, 0x3, PT ;  /* 0x000000030400780c */ /* 0x004fda0003f05270 */
[----:B------:R-:W-:Y:S05]  /*d5f0*/  @!P0 BRA `(.L_x_9564) ;  /* 0x0000000000048947 */ /* 0x000fea0003800000 */
[----:B------:R-:W-:Y:S01]  /*d600*/  BPT.TRAP 0x1 ;  /* 0x000000040000795c */ /* 0x000fe20000300000 */
.L_x_9564:
[----:B------:R-:W-:Y:S01]  /*d610*/  LOP3.LUT R5, R3, 0x1, RZ, 0x3c, !PT ;  /* 0x0000000103057812 */ /* 0x000fe200078e3cff */
[----:B------:R-:W-:Y:S01]  /*d620*/  BSSY B0, `(.L_x_9565) ;  /* 0x0000006000007945 */ /* 0x000fe20003800000 */
[----:B------:R-:W-:Y:S02]  /*d630*/  LEA R12, R8, UR40, 0x3 ;  /* 0x00000028080c7c11 */ /* 0x000fe4000f8e18ff */
[----:B------:R-:W-:Y:S02]  /*d640*/  SHF.L.U32 R5, R5, 0x1f, RZ ;  /* 0x0000001f05057819 */ /* 0x000fe400000006ff */
[----:B------:R-:W-:Y:S02]  /*d650*/  ISETP.NE.AND P0, PT, R29, 0x3, PT ;  /* 0x000000031d00780c */ /* 0x000fe40003f05270 */
[----:B------:R-:W1:Y:S02]  /*d660*/  SYNCS.PHASECHK.TRANS64.TRYWAIT P3, [R12+URZ+0x19c70], R5 ;  /* 0x019c70050c0075a7 */ /* 0x000e64000806017f */
[----:B-1----:R-:W-:Y:S09]  /*d670*/  @!P3 BRA `(.L_x_9566) ;  /* 0x000000140080b947 */ /* 0x002ff20003800000 */
.L_x_9609:
[----:B------:R-:W-:Y:S05]  /*d680*/  BSYNC B0 ;  /* 0x0000000000007941 */ /* 0x000fea0003800000 */
.L_x_9565:
[----:B------:R-:W-:Y:S05]  /*d690*/  @!P0 BRA `(.L_x_9567) ;  /* 0x0000000000048947 */ /* 0x000fea0003800000 */
[----:B------:R-:W-:Y:S01]  /*d6a0*/  BPT.TRAP 0x1 ;  /* 0x000000040000795c */ /* 0x000fe20000300000 */
.L_x_9567:
[----:B-1----:R-:W-:Y:S01]  /*d6b0*/  SHF.L.U32 R5, R3, 0x1f, RZ ;  /* 0x0000001f03057819 */ /* 0x002fe200000006ff */
[----:B------:R-:W-:-:S03]  /*d6c0*/  IMAD R3, R8, 0x3000, RZ ;  /* 0x0000300008037824 */ /* 0x000fc600078e02ff */
[----:B------:R-:W1:Y:S02]  /*d6d0*/  SYNCS.PHASECHK.TRANS64.TRYWAIT P3, [R12+URZ+0x19c60], R5 ;  /* 0x019c60050c0075a7 */ /* 0x000e64000806017f */
[----:B-1----:R-:W-:Y:S05]  /*d6e0*/  @!P3 BRA `(.L_x_9568) ;  /* 0x000000140078b947 */ /* 0x002fea0003800000 */
.L_x_9610:
[----:B------:R-:W-:Y:S01]  /*d6f0*/  LOP3.LUT R13, R3, R18, RZ, 0xfc, !PT ;  /* 0x00000012030d7212 */ /* 0x000fe200078efcff */
[----:B------:R-:W-:Y:S05]  /*d700*/  WARPSYNC.ALL ;  /* 0x0000000000007948 */ /* 0x000fea0003800000 */
[----:B-1----:R-:W1:Y:S01]  /*d710*/  LDSM.16.MT88.4 R4, [R13+UR40+0x9000] ;  /* 0x009000280d04783b */ /* 0x002e620008004200 */
[----:B------:R-:W-:Y:S02]  /*d720*/  IADD3 R15, R25, UR40, R3 ;  /* 0x00000028190f7c10 */ /* 0x000fe4000fffe003 */
[C-C-:B-1----:R-:W-:Y:S02]  /*d730*/  PRMT R8, R4.reuse, 0x6420, R5.reuse ;  /* 0x0000642004087816 */ /* 0x142fe40000000005 */
[----:B------:R-:W-:-:S02]  /*d740*/  PRMT R9, R4, 0x7531, R5 ;  /* 0x0000753104097816 */ /* 0x000fc40000000005 */
[----:B------:R-:W-:Y:S02]  /*d750*/  LOP3.LUT R4, R3, R22, RZ, 0xfc, !PT ;  /* 0x0000001603047212 */ /* 0x000fe400078efcff */
[C-C-:B------:R-:W-:Y:S02]  /*d760*/  PRMT R10, R6.reuse, 0x6420, R7.reuse ;  /* 0x00006420060a7816 */ /* 0x140fe40000000007 */
[----:B------:R-:W-:Y:S01]  /*d770*/  PRMT R11, R6, 0x7531, R7 ;  /* 0x00007531060b7816 */ /* 0x000fe20000000007 */
[----:B------:R-:W-:-:S05]  /*d780*/  IMAD.IADD R4, R28, 0x1, R4 ;  /* 0x000000011c047824 */ /* 0x000fca00078e0204 */
[----:B------:R1:W-:Y:S02]  /*d790*/  STSM.16.M88.4 [R4], R8 ;  /* 0x0000000804007844 */ /* 0x0003e40000000200 */
[----:B-1----:R-:W-:-:S05]  /*d7a0*/  VIADD R10, R3, 0x1000 ;  /* 0x00001000030a7836 */ /* 0x002fca0000000000 */
[----:B------:R-:W-:-:S05]  /*d7b0*/  LOP3.LUT R14, R10, R18, RZ, 0xfc, !PT ;  /* 0x000000120a0e7212 */ /* 0x000fca00078efcff */
[----:B------:R1:W2:Y:S02]  /*d7c0*/  LDSM.16.MT88.4 R4, [R14+UR40+0x9000] ;  /* 0x009000280e04783b */ /* 0x0002a40008004200 */
[----:B-1----:R-:W-:Y:S02]  /*d7d0*/  LOP3.LUT R14, R3, 0x800, R18, 0xfe, !PT ;  /* 0x00000800030e7812 */ /* 0x002fe400078efe12 */
[C-C-:B--2---:R-:W-:Y:S02]  /*d7e0*/  PRMT R8, R4.reuse, 0x6420, R5.reuse ;  /* 0x0000642004087816 */ /* 0x144fe40000000005 */
[----:B------:R-:W-:Y:S02]  /*d7f0*/  PRMT R9, R4, 0x7531, R5 ;  /* 0x0000753104097816 */ /* 0x000fe40000000005 */
[----:B------:R-:W-:Y:S02]  /*d800*/  LOP3.LUT R4, R10, R22, RZ, 0xfc, !PT ;  /* 0x000000160a047212 */ /* 0x000fe400078efcff */
[----:B------:R-:W-:-:S02]  /*d810*/  PRMT R10, R6, 0x6420, R7 ;  /* 0x00006420060a7816 */ /* 0x000fc40000000007 */
[----:B------:R-:W-:Y:S01]  /*d820*/  PRMT R11, R6, 0x7531, R7 ;  /* 0x00007531060b7816 */ /* 0x000fe20000000007 */
[----:B------:R-:W-:-:S05]  /*d830*/  IMAD.IADD R4, R28, 0x1, R4 ;  /* 0x000000011c047824 */ /* 0x000fca00078e0204 */
[----:B------:R1:W-:Y:S02]  /*d840*/  STSM.16.M88.4 [R4], R8 ;  /* 0x0000000804007844 */ /* 0x0003e40000000200 */
[----:B-1----:R-:W-:-:S05]  /*d850*/  VIADD R10, R3, 0x2000 ;  /* 0x00002000030a7836 */ /* 0x002fca0000000000 */
[----:B------:R-:W-:-:S05]  /*d860*/  LOP3.LUT R13, R10, R18, RZ, 0xfc, !PT ;  /* 0x000000120a0d7212 */ /* 0x000fca00078efcff */
[----:B------:R1:W2:Y:S02]  /*d870*/  LDSM.16.MT88.4 R4, [R13+UR40+0x9000] ;  /* 0x009000280d04783b */ /* 0x0002a40008004200 */
[----:B-1----:R-:W-:Y:S02]  /*d880*/  IADD3 R13, R28, R23, R3 ;  /* 0x000000171c0d7210 */ /* 0x002fe40007ffe003 */
[C-C-:B--2---:R-:W-:Y:S02]  /*d890*/  PRMT R8, R4.reuse, 0x6420, R5.reuse ;  /* 0x0000642004087816 */ /* 0x144fe40000000005 */
[----:B------:R-:W-:Y:S02]  /*d8a0*/  PRMT R9, R4, 0x7531, R5 ;  /* 0x0000753104097816 */ /* 0x000fe40000000005 */
[----:B------:R-:W-:Y:S02]  /*d8b0*/  LOP3.LUT R4, R10, R22, RZ, 0xfc, !PT ;  /* 0x000000160a047212 */ /* 0x000fe400078efcff */
[----:B------:R-:W-:-:S02]  /*d8c0*/  PRMT R10, R6, 0x6420, R7 ;  /* 0x00006420060a7816 */ /* 0x000fc40000000007 */
        /* <DEDUP_REMOVED lines=30> */
.L_x_9569:
[----:B--2---:R-:W-:Y:S01]  /*dab0*/  SYNCS.ARRIVE.TRANS64.A1T0 RZ, [R12+URZ+0x19c50], RZ ;  /* 0x019c50ff0cff79a7 */ /* 0x004fe2000810003f */
[----:B------:R-:W-:Y:S01]  /*dac0*/  BAR.SYNC.DEFER_BLOCKING 0x2, 0x80 ;  /* 0x0082000000007b1d */ /* 0x000fe20000010000 */
[----:B------:R-:W-:Y:S01]  /*dad0*/  ISETP.GT.AND P0, PT, R2, RZ, PT ;  /* 0x000000ff0200720c */ /* 0x000fe20003f04270 */
[----:B------:R-:W-:Y:S02]  /*dae0*/  @!P2 VIADD R3, R12, 0x19c80 ;  /* 0x00019c800c03a836 */ /* 0x000fe40000000000 */
[----:B------:R-:W-:Y:S02]  /*daf0*/  VIADD R2, R2, 0xffffffff ;  /* 0xffffffff02027836 */ /* 0x000fe40000000000 */
[----:B-1----:R-:W-:Y:S01]  /*db00*/  IMAD.MOV.U32 R8, RZ, RZ, R17 ;  /* 0x000000ffff087224 */ /* 0x002fe200078e0011 */
[----:B------:R-:W-:-:S04]  /*db10*/  @!P2 PRMT R3, RZ, 0x654, R3 ;  /* 0x00000654ff03a816 */ /* 0x000fc80000000003 */
[----:B------:R1:W-:Y:S02]  /*db20*/  @!P2 SYNCS.ARRIVE.TRANS64.RED.A1T0 RZ, [R3+URZ], RZ ;  /* 0x000000ff03ffa9a7 */ /* 0x0003e4000810043f */
[----:B-1----:R-:W-:Y:S01]  /*db30*/  IMAD.MOV.U32 R3, RZ, RZ, R19 ;  /* 0x000000ffff037224 */ /* 0x002fe200078e0013 */
[----:B------:R-:W-:Y:S06]  /*db40*/  @P0 BRA `(.L_x_9570) ;  /* 0xfffffff0000c0947 */ /* 0x000fec000383ffff */
.L_x_9546:
[----:B-1----:R-:W3:Y:S01]  /*db50*/  LDL R4, [R1+0x8] ;  /* 0x0000080001047983 */ /* 0x002ee20000100800 */
[----:B------:R-:W-:Y:S01]  /*db60*/  BSSY B0, `(.L_x_9571) ;  /* 0x000000f000007945 */ /* 0x000fe20003800000 */
[----:B---3--:R-:W-:-:S03]  /*db70*/  ISETP.NE.AND P1, PT, R4, 0x3, PT ;  /* 0x000000030400780c */ /* 0x008fc60003f25270 */
[----:B------:R-:W-:Y:S10]  /*db80*/  @P2 BRA `(.L_x_9572) ;  /* 0x0000000000302947 */ /* 0x000ff40003800000 */
[----:B------:R-:W1:Y:S01]  /*db90*/  S2R R5, SR_LANEID ;  /* 0x0000000000057919 */ /* 0x000e620000000000 */
[----:B------:R-:W-:Y:S01]  /*dba0*/  VOTEU.ANY UR4, UPT, PT ;  /* 0x0000000000047886 */ /* 0x000fe200038e0100 */
[----:B--2---:R-:W2:Y:S01]  /*dbb0*/  LDC.64 R2, c[0x0][0xdf0] ;  /* 0x00037c00ff027b82 */ /* 0x004ea20000000a00 */
        /* <DEDUP_REMOVED lines=8> */
[----:B-1----:R-:W-:-:S07]  /*dc40*/  IADD3 R27, R0, UR42, R27 ;  /* 0x0000002a001b7c10 */ /* 0x002fce000fffe01b */
.L_x_9572:
[----:B------:R-:W-:Y:S05]  /*dc50*/  BSYNC B0 ;  /* 0x0000000000007941 */ /* 0x000fea0003800000 */
.L_x_9571:
[----:B------:R-:W-:Y:S05]  /*dc60*/  @!P1 BRA `(.L_x_9573) ;  /* 0x0000000000049947 */ /* 0x000fea0003800000 */
[----:B------:R-:W-:Y:S01]  /*dc70*/  BPT.TRAP 0x1 ;  /* 0x000000040000795c */ /* 0x000fe20000300000 */
.L_x_9573:
[----:B--2---:R-:W-:Y:S01]  /*dc80*/  LOP3.LUT R3, R19, 0x1, RZ, 0x3c, !PT ;  /* 0x0000000113037812 */ /* 0x004fe200078e3cff */
[----:B------:R-:W-:Y:S01]  /*dc90*/  BSSY B0, `(.L_x_9574) ;  /* 0x0000006000007945 */ /* 0x000fe20003800000 */
[----:B------:R-:W-:Y:S02]  /*dca0*/  LEA R0, R17, UR40, 0x3 ;  /* 0x0000002811007c11 */ /* 0x000fe4000f8e18ff */
[----:B------:R-:W-:Y:S02]  /*dcb0*/  SHF.L.U32 R3, R3, 0x1f, RZ ;  /* 0x0000001f03037819 */ /* 0x000fe400000006ff */
[----:B------:R-:W-:Y:S02]  /*dcc0*/  ISETP.NE.AND P1, PT, R29, 0x3, PT ;  /* 0x000000031d00780c */ /* 0x000fe40003f25270 */
[----:B------:R-:W1:Y:S02]  /*dcd0*/  SYNCS.PHASECHK.TRANS64.TRYWAIT P0, [R0+URZ+0x19c70], R3 ;  /* 0x019c7003000075a7 */ /* 0x000e64000800017f */
[----:B-1----:R-:W-:Y:S09]  /*dce0*/  @!P0 BRA `(.L_x_9575) ;  /* 0x00000010000c8947 */ /* 0x002ff20003800000 */
.L_x_9611:
[----:B------:R-:W-:Y:S05]  /*dcf0*/  BSYNC B0 ;  /* 0x0000000000007941 */ /* 0x000fea0003800000 */
.L_x_9574:
[----:B------:R-:W-:Y:S05]  /*dd00*/  @!P1 BRA `(.L_x_9576) ;  /* 0x0000000000049947 */ /* 0x000fea0003800000 */
[----:B------:R-:W-:Y:S01]  /*dd10*/  BPT.TRAP 0x1 ;  /* 0x000000040000795c */ /* 0x000fe20000300000 */
.L_x_9576:
[----:B-1----:R-:W-:-:S04]  /*dd20*/  SHF.L.U32 R3, R19, 0x1f, RZ ;  /* 0x0000001f13037819 */ /* 0x002fc800000006ff */
[----:B------:R-:W1:Y:S02]  /*dd30*/  SYNCS.PHASECHK.TRANS64.TRYWAIT P0, [R0+URZ+0x19c60], R3 ;  /* 0x019c6003000075a7 */ /* 0x000e64000800017f */
[----:B-1----:R-:W-:Y:S05]  /*dd40*/  @!P0 BRA `(.L_x_9577) ;  /* 0x0000001000088947 */ /* 0x002fea0003800000 */
.L_x_9612:
[----:B------:R-:W-:Y:S01]  /*dd50*/  IMAD R2, R17, 0x3000, RZ ;  /* 0x0000300011027824 */ /* 0x000fe200078e02ff */
[----:B------:R-:W-:Y:S05]  /*dd60*/  WARPSYNC.ALL ;  /* 0x0000000000007948 */ /* 0x000fea0003800000 */
[C---:B-1----:R-:W-:Y:S01]  /*dd70*/  LOP3.LUT R3, R2.reuse, R18, RZ, 0xfc, !PT ;  /* 0x0000001202037212 */ /* 0x042fe200078efcff */
[----:B------:R-:W-:-:S04]  /*dd80*/  VIADD R13, R2, 0x1000 ;  /* 0x00001000020d7836 */ /* 0x000fc80000000000 */
[----:B------:R1:W2:Y:S01]  /*dd90*/  LDSM.16.MT88.4 R4, [R3+UR40+0x9000] ;  /* 0x009000280304783b */ /* 0x0002a20008004200 */
[C---:B------:R-:W-:Y:S02]  /*dda0*/  LOP3.LUT R14, R13.reuse, R18, RZ, 0xfc, !PT ;  /* 0x000000120d0e7212 */ /* 0x040fe400078efcff */
[----:B------:R-:W-:Y:S01]  /*ddb0*/  LOP3.LUT R13, R13, R22, RZ, 0xfc, !PT ;  /* 0x000000160d0d7212 */ /* 0x000fe200078efcff */
[----:B-1----:R-:W-:-:S04]  /*ddc0*/  VIADD R3, R2, 0x2000 ;  /* 0x0000200002037836 */ /* 0x002fc80000000000 */
[----:B------:R-:W-:Y:S01]  /*ddd0*/  IMAD.IADD R13, R28, 0x1, R13 ;  /* 0x000000011c0d7824 */ /* 0x000fe200078e020d */
[C-C-:B--2---:R-:W-:Y:S02]  /*dde0*/  PRMT R8, R4.reuse, 0x6420, R5.reuse ;  /* 0x0000642004087816 */ /* 0x144fe40000000005 */
[----:B------:R-:W-:Y:S02]  /*ddf0*/  PRMT R9, R4, 0x7531, R5 ;  /* 0x0000753104097816 */ /* 0x000fe40000000005 */
[----:B------:R-:W-:Y:S02]  /*de00*/  LOP3.LUT R5, R2, R22, RZ, 0xfc, !PT ;  /* 0x0000001602057212 */ /* 0x000fe400078efcff */
[C-C-:B------:R-:W-:Y:S02]  /*de10*/  PRMT R10, R6.reuse, 0x6420, R7.reuse ;  /* 0x00006420060a7816 */ /* 0x140fe40000000007 */
[----:B------:R-:W-:Y:S01]  /*de20*/  PRMT R11, R6, 0x7531, R7 ;  /* 0x00007531060b7816 */ /* 0x000fe20000000007 */
[----:B------:R-:W-:-:S05]  /*de30*/  IMAD.IADD R12, R28, 0x1, R5 ;  /* 0x000000011c0c7824 */ /* 0x000fca00078e0205 */
[----:B------:R1:W-:Y:S04]  /*de40*/  STSM.16.M88.4 [R12], R8 ;  /* 0x000000080c007844 */ /* 0x0003e80000000200 */
[----:B------:R-:W2:Y:S01]  /*de50*/  LDSM.16.MT88.4 R4, [R14+UR40+0x9000] ;  /* 0x009000280e04783b */ /* 0x000ea20008004200 */
[C---:B-1----:R-:W-:Y:S02]  /*de60*/  LOP3.LUT R12, R3.reuse, R18, RZ, 0xfc, !PT ;  /* 0x00000012030c7212 */ /* 0x042fe400078efcff */
[----:B------:R-:W-:-:S05]  /*de70*/  LOP3.LUT R3, R3, R22, RZ, 0xfc, !PT ;  /* 0x0000001603037212 */ /* 0x000fca00078efcff */
[C---:B------:R-:W-:Y:S01]  /*de80*/  IMAD.IADD R3, R28.reuse, 0x1, R3 ;  /* 0x000000011c037824 */ /* 0x040fe200078e0203 */
[----:B------:R-:W-:Y:S02]  /*de90*/  IADD3 R28, R28, R23, R2 ;  /* 0x000000171c1c7210 */ /* 0x000fe40007ffe002 */
[C-C-:B--2---:R-:W-:Y:S02]  /*dea0*/  PRMT R8, R4.reuse, 0x6420, R5.reuse ;  /* 0x0000642004087816 */ /* 0x144fe40000000005 */
[----:B------:R-:W-:Y:S02]  /*deb0*/  PRMT R9, R4, 0x7531, R5 ;  /* 0x0000753104097816 */ /* 0x000fe40000000005 */
[C-C-:B------:R-:W-:Y:S02]  /*dec0*/  PRMT R10, R6.reuse, 0x6420, R7.reuse ;  /* 0x00006420060a7816 */ /* 0x140fe40000000007 */
[----:B------:R-:W-:-:S05]  /*ded0*/  PRMT R11, R6, 0x7531, R7 ;  /* 0x00007531060b7816 */ /* 0x000fca0000000007 */
[----:B------:R-:W-:Y:S04]  /*dee0*/  STSM.16.M88.4 [R13], R8 ;  /* 0x000000080d007844 */ /* 0x000fe80000000200 */
[----:B------:R1:W2:Y:S02]  /*def0*/  LDSM.16.MT88.4 R4, [R12+UR40+0x9000] ;  /* 0x009000280c04783b */ /* 0x0002a40008004200 */
[----:B-1----:R-:W-:Y:S02]  /*df00*/  IADD3 R12, R25, UR40, R2 ;  /* 0x00000028190c7c10 */ /* 0x002fe4000fffe002 */
[----:B------:R-:W-:Y:S02]  /*df10*/  LOP3.LUT R13, R2, 0x800, R18, 0xfe, !PT ;  /* 0x00000800020d7812 */ /* 0x000fe400078efe12 */
[----:B--2---:R-:W-:-:S02]  /*df20*/  PRMT R8, R4, 0x6420, R5 ;  /* 0x0000642004087816 */ /* 0x004fc40000000005 */
        /* <DEDUP_REMOVED lines=31> */
.L_x_9578:
[----:B--2---:R2:W-:Y:S01]  /*e120*/  SYNCS.ARRIVE.TRANS64.A1T0 RZ, [R0+URZ+0x19c50], RZ ;  /* 0x019c50ff00ff79a7 */ /* 0x0045e2000810003f */
[----:B------:R-:W-:Y:S02]  /*e130*/  @!P2 VIADD R2, R0, 0x19c80 ;  /* 0x00019c800002a836 */ /* 0x000fe40000000000 */
[----:B------:R-:W-:-:S03]  /*e140*/  VIADD R17, R17, 0x1 ;  /* 0x0000000111117836 */ /* 0x000fc60000000000 */
[----:B------:R-:W-:Y:S01]  /*e150*/  @!P2 PRMT R2, RZ, 0x654, R2 ;  /* 0x00000654ff02a816 */ /* 0x000fe20000000002 */
[----:B------:R-:W-:Y:S01]  /*e160*/  BAR.SYNC.DEFER_BLOCKING 0x2, 0x80 ;  /* 0x0082000000007b1d */ /* 0x000fe20000010000 */
[----:B------:R-:W-:-:S04]  /*e170*/  ISETP.NE.AND P0, PT, R17, 0x2, PT ;  /* 0x000000021100780c */ /* 0x000fc80003f05270 */
[----:B--2---:R-:W-:Y:S02]  /*e180*/  SEL R0, RZ, 0x1, P0 ;  /* 0x00000001ff007807 */ /* 0x004fe40000000000 */
[----:B------:R-:W-:Y:S02]  /*e190*/  SEL R17, R17, RZ, P0 ;  /* 0x000000ff11117207 */ /* 0x000fe40000000000 */
[----:B------:R-:W-:Y:S01]  /*e1a0*/  LOP3.LUT R19, R19, R0, RZ, 0x3c, !PT ;  /* 0x0000000013137212 */ /* 0x000fe200078e3cff */
[----:B------:R2:W-:Y:S06]  /*e1b0*/  @!P2 SYNCS.ARRIVE.TRANS64.RED.A1T0 RZ, [R2+URZ], RZ ;  /* 0x000000ff02ffa9a7 */ /* 0x0005ec000810043f */
.L_x_9530:
[----:B------:R-:W-:Y:S05]  /*e1c0*/  BSYNC B6 ;  /* 0x0000000000067941 */ /* 0x000fea0003800000 */
.L_x_9528:
[----:B------:R-:W3:Y:S02]  /*e1d0*/  LDL R0, [R1+0xc] ;  /* 0x00000c0001007983 */ /* 0x000ee40000100800 */
[----:B---3--:R-:W-:-:S13]  /*e1e0*/  ISETP.NE.AND P0, PT, R0, RZ, PT ;  /* 0x000000ff0000720c */ /* 0x008fda0003f05270 */
        /* <DEDUP_REMOVED lines=8> */
.L_x_9579:
[----:B------:R-:W3:Y:S01]  /*e270*/  S2R R0, SR_TID.X ;  /* 0x0000000000007919 */ /* 0x000ee20000002100 */
[----:B------:R-:W-:Y:S01]  /*e280*/  BAR.SYNC.DEFER_BLOCKING 0x4, 0x200 ;  /* 0x0108000000007b1d */ /* 0x000fe20000010000 */
[----:B---3--:R-:W-:-:S04]  /*e290*/  LOP3.LUT R0, R0, 0x7f, RZ, 0xc0, !PT ;  /* 0x0000007f00007812 */ /* 0x008fc800078ec0ff */
        /* <DEDUP_REMOVED lines=8> */
.L_x_9580:
[----:B------:R-:W-:Y:S02]  /*e320*/  ULDC UR4, c[0x0][0xda8] ;  /* 0x00036a0000047ab9 */ /* 0x000fe40000000800 */
[----:B---3--:R-:W-:-:S13]  /*e330*/  ISETP.GE.AND P0, PT, R27, UR4, PT ;  /* 0x000000041b007c0c */ /* 0x008fda000bf06270 */
[----:B------:R-:W-:Y:S05]  /*e340*/  @!P0 BRA `(.L_x_9581) ;  /* 0xffffffd000808947 */ /* 0x000fea000383ffff */
.L_x_9525:
[----:B------:R-:W3:Y:S01]  /*e350*/  LDL.LU R0, [R1+0x4] ;  /* 0x0000040001007983 */ /* 0x000ee20000300800 */
[----:B------:R-:W-:Y:S01]  /*e360*/  BSSY B0, `(.L_x_9582) ;  /* 0x000000b000007945 */ /* 0x000fe20003800000 */
[----:B------:R-:W1:Y:S01]  /*e370*/  S2R R5, SR_CgaCtaId ;  /* 0x0000000000057919 */ /* 0x000e620000008800 */
[----:B---3--:R-:W-:-:S05]  /*e380*/  VIADD R0, R0, 0x1 ;  /* 0x0000000100007836 */ /* 0x008fca0000000000 */
[----:B--2---:R-:W-:-:S04]  /*e390*/  LEA.HI R2, R0, R0, RZ, 0x1 ;  /* 0x0000000000027211 */ /* 0x004fc800078f08ff */
[----:B------:R-:W-:Y:S02]  /*e3a0*/  LOP3.LUT R3, R2, 0xfffffffe, RZ, 0xc0, !PT ;  /* 0xfffffffe02037812 */ /* 0x000fe400078ec0ff */
[----:B------:R-:W-:-:S03]  /*e3b0*/  MOV R2, 0x400 ;  /* 0x0000040000027802 */ /* 0x000fc60000000f00 */
[----:B------:R-:W-:Y:S01]  /*e3c0*/  IMAD.IADD R0, R0, 0x1, -R3 ;  /* 0x0000000100007824 */ /* 0x000fe200078e0a03 */
[----:B-1----:R-:W-:-:S04]  /*e3d0*/  LEA R8, R5, R2, 0x18 ;  /* 0x0000000205087211 */ /* 0x002fc800078ec0ff */
[----:B------:R-:W-:-:S04]  /*e3e0*/  SHF.L.U32 R0, R0, 0x1f, RZ ;  /* 0x0000001f00007819 */ /* 0x000fc800000006ff */
[----:B------:R-:W1:Y:S02]  /*e3f0*/  SYNCS.PHASECHK.TRANS64.TRYWAIT P0, [R8+URZ+0x19c20], R0 ;  /* 0x019c2000080075a7 */ /* 0x000e64000800017f */
[----:B-1----:R-:W-:Y:S05]  /*e400*/  @!P0 BRA `(.L_x_9583) ;  /* 0x00000008006c8947 */ /* 0x002fea0003800000 */
.L_x_9613:
[----:B------:R-:W-:Y:S05]  /*e410*/  BSYNC B0 ;  /* 0x0000000000007941 */ /* 0x000fea0003800000 */
.L_x_9582:
[----:B------:R-:W-:-:S03]  /*e420*/  UMOV UR4, 0xffffffff ;  /* 0xffffffff00047882 */ /* 0x000fc60000000000 */
[----:B------:R-:W-:Y:S05]  /*e430*/  BRA.DIV UR4, `(.L_x_9584) ;  /* 0x0000000a04747947 */ /* 0x000fea000b800000 */
[----:B-1----:R-:W1:Y:S02]  /*e440*/  S2R R0, SR_TID.X ;  /* 0x0000000000007919 */ /* 0x002e640000002100 */
[----:B-1----:R-:W-:-:S04]  /*e450*/  SHF.R.U32.HI R0, RZ, 0x5, R0 ;  /* 0x00000005ff007819 */ /* 0x002fc80000011600 */
[----:B------:R-:W-:-:S05]  /*e460*/  LOP3.LUT R0, R0, 0x3, RZ, 0xc0, !PT ;  /* 0x0000000300007812 */ /* 0x000fca00078ec0ff */
[----:B------:R1:W2:Y:S02]  /*e470*/  SHFL.IDX PT, R14, R0, RZ, 0x1f ;  /* 0x00001fff000e7589 */ /* 0x0002a400000e0000 */
.L_x_9616:
[----:B--2---:R-:W-:Y:S01]  /*e480*/  ISETP.NE.AND P0, PT, R14, RZ, PT ;  /* 0x000000ff0e00720c */ /* 0x004fe20003f05270 */
[----:B------:R-:W-:-:S12]  /*e490*/  BSSY B0, `(.L_x_9585) ;  /* 0x000002b000007945 */ /* 0x000fd80003800000 */
[----:B------:R-:W-:Y:S05]  /*e4a0*/  @P0 BRA `(.L_x_9586) ;  /* 0x0000000000a40947 */ /* 0x000fea0003800000 */
[----:B------:R-:W-:-:S03]  /*e4b0*/  UMOV UR4, 0xffffffff ;  /* 0xffffffff00047882 */ /* 0x000fc60000000000 */
[----:B------:R-:W-:Y:S05]  /*e4c0*/  BRA.DIV UR4, `(.L_x_9587) ;  /* 0x0000000a04847947 */ /* 0x000fea000b800000 */
[----:B------:R-:W-:-:S13]  /*e4d0*/  ELECT P6, URZ, PT ;  /* 0x00000000003f782f */ /* 0x000fda00038c0000 */
.L_x_9619:
[----:B------:R-:W-:Y:S05]  /*e4e0*/  @!P6 BRA `(.L_x_9586) ;  /* 0x000000000094e947 */ /* 0x000fea0003800000 */
[----:B-1----:R-:W2:Y:S02]  /*e4f0*/  LDL.LU R0, [R1] ;  /* 0x0000000001007983 */ /* 0x002ea40000300800 */
[----:B--2---:R-:W-:-:S04]  /*e500*/  LOP3.LUT R0, R0, 0x2, RZ, 0xfc, !PT ;  /* 0x0000000200007812 */ /* 0x004fc800078efcff */
[----:B------:R-:W-:-:S13]  /*e510*/  ISETP.NE.AND P0, PT, R0, 0x3, PT ;  /* 0x000000030000780c */ /* 0x000fda0003f05270 */
[----:B------:R-:W-:Y:S05]  /*e520*/  @!P0 BRA `(.L_x_9588) ;  /* 0x0000000000048947 */ /* 0x000fea0003800000 */
[----:B------:R-:W-:Y:S01]  /*e530*/  BPT.TRAP 0x1 ;  /* 0x000000040000795c */ /* 0x000fe20000300000 */
.L_x_9588:
        /* <DEDUP_REMOVED lines=12> */
.L_x_9620:
[----:B------:R-:W2:Y:S02]  /*e600*/  SYNCS.PHASECHK.TRANS64.TRYWAIT P1, [R7+URZ], R0 ;  /* 0x00000000070075a7 */ /* 0x000ea4000802017f */
[----:B--2---:R-:W-:Y:S05]  /*e610*/  @!P1 BRA `(.L_x_9590) ;  /* 0x0000000800649947 */ /* 0x004fea0003800000 */
.L_x_9621:
[----:B------:R-:W-:Y:S05]  /*e620*/  @!P0 BRA `(.L_x_9591) ;  /* 0x0000000000048947 */ /* 0x000fea0003800000 */
[----:B------:R-:W-:Y:S01]  /*e630*/  BPT.TRAP 0x1 ;  /* 0x000000040000795c */ /* 0x000fe20000300000 */
.L_x_9591:
[----:B------:R-:W-:-:S04]  /*e640*/  IMAD R2, R17, 0x8, R8 ;  /* 0x0000000811027824 */ /* 0x000fc800078e0208 */
[----:B------:R-:W3:Y:S02]  /*e650*/  SYNCS.PHASECHK.TRANS64.TRYWAIT P1, [R2+URZ+0x19c60], R3 ;  /* 0x019c6003020075a7 */ /* 0x000ee4000802017f */
[----:B---3--:R-:W-:Y:S05]  /*e660*/  @!P1 BRA `(.L_x_9592) ;  /* 0x0000000800649947 */ /* 0x008fea0003800000 */
.L_x_9622:
[----:B------:R-:W-:Y:S05]  /*e670*/  @!P0 BRA `(.L_x_9593) ;  /* 0x0000000000048947 */ /* 0x000fea0003800000 */
[----:B------:R-:W-:Y:S01]  /*e680*/  BPT.TRAP 0x1 ;  /* 0x000000040000795c */ /* 0x000fe20000300000 */
.L_x_9593:
[----:B------:R-:W-:-:S04]  /*e690*/  IMAD R5, R5, 0x8, R8 ;  /* 0x0000000805057824 */ /* 0x000fc800078e0208 */
[----:B------:R-:W4:Y:S02]  /*e6a0*/  SYNCS.PHASECHK.TRANS64.TRYWAIT P1, [R5+URZ+0x19c60], R0 ;  /* 0x019c6000050075a7 */ /* 0x000f24000802017f */
[----:B----4-:R-:W-:Y:S05]  /*e6b0*/  @!P1 BRA `(.L_x_9594) ;  /* 0x0000000800649947 */ /* 0x010fea0003800000 */
.L_x_9623:
[----:B------:R-:W-:Y:S05]  /*e6c0*/  @!P0 BRA `(.L_x_9595) ;  /* 0x0000000000048947 */ /* 0x000fea0003800000 */
[----:B------:R-:W-:Y:S01]  /*e6d0*/  BPT.TRAP 0x1 ;  /* 0x000000040000795c */ /* 0x000fe20000300000 */
.L_x_9595:
[----:B------:R-:W5:Y:S02]  /*e6e0*/  SYNCS.PHASECHK.TRANS64.TRYWAIT P0, [R2+URZ+0x19c80], R3 ;  /* 0x019c8003020075a7 */ /* 0x000f64000800017f */
[----:B-----5:R-:W-:Y:S05]  /*e6f0*/  @!P0 BRA `(.L_x_9596) ;  /* 0x0000000800688947 */ /* 0x020fea0003800000 */
.L_x_9597:
[----:B------:R1:W1:Y:S02]  /*e700*/  SYNCS.PHASECHK.TRANS64.TRYWAIT P0, [R5+URZ+0x19c80], R0 ;  /* 0x019c8000050075a7 */ /* 0x000264000800017f */
[----:B-1----:R-:W-:Y:S05]  /*e710*/  @!P0 NANOSLEEP.SYNCS 0x989680 ;  /* 0x009896800000895d */ /* 0x002fea0003900000 */
[----:B------:R-:W1:Y:S02]  /*e720*/  @!P0 SYNCS.PHASECHK.TRANS64 P0, [R5+URZ+0x19c80], R0 ;  /* 0x019c8000050085a7 */ /* 0x000e64000800007f */
[----:B-1----:R-:W-:Y:S05]  /*e730*/  @!P0 BRA `(.L_x_9597) ;  /* 0xfffffffc00f08947 */ /* 0x002fea000383ffff */
.L_x_9586:
[----:B------:R-:W-:Y:S05]  /*e740*/  BSYNC B0 ;  /* 0x0000000000007941 */ /* 0x000fea0003800000 */
.L_x_9585:
[----:B------:R-:W-:Y:S05]  /*e750*/  EXIT ;  /* 0x000000000000794d */ /* 0x000fea0003800000 */
.L_x_9483:
[----:B-1----:R-:W-:-:S04]  /*e760*/  IMAD.U32 R3, RZ, RZ, UR39 ;  /* 0x00000027ff037e24 */ /* 0x002fc8000f8e00ff */
[----:B------:R1:W2:Y:S03]  /*e770*/  SYNCS.PHASECHK.TRANS64.TRYWAIT P0, [R3+URZ+0x19c00], R4 ;  /* 0x019c0004030075a7 */ /* 0x0002a6000800017f */
[----:B--2---:R-:W-:Y:S05]  /*e780*/  @!P0 NANOSLEEP.SYNCS 0x989680 ;  /* 0x009896800000895d */ /* 0x004fea0003900000 */
[----:B------:R-:W2:Y:S02]  /*e790*/  @!P0 SYNCS.PHASECHK.TRANS64 P0, [R3+URZ+0x19c00], R4 ;  /* 0x019c0004030085a7 */ /* 0x000ea4000800007f */
[----:B--2---:R-:W-:Y:S05]  /*e7a0*/  @!P0 BRA `(.L_x_9483) ;  /* 0xfffffffc00ec8947 */ /* 0x004fea000383ffff */
[----:B------:R-:W-:Y:S05]  /*e7b0*/  BRA `(.L_x_9598) ;  /* 0xffffff3000487947 */ /* 0x000fea000383ffff */
.L_x_9487:
[----:B--2---:R2:W3:Y:S02]  /*e7c0*/  SYNCS.PHASECHK.TRANS64.TRYWAIT P2, [R3+URZ+0x19c30], R4 ;  /* 0x019c3004030075a7 */ /* 0x0044e4000804017f */
[----:B---3--:R-:W-:Y:S05]  /*e7d0*/  @!P2 NANOSLEEP.SYNCS 0x989680 ;  /* 0x009896800000a95d */ /* 0x008fea0003900000 */
[----:B------:R-:W3:Y:S02]  /*e7e0*/  @!P2 SYNCS.PHASECHK.TRANS64 P2, [R3+URZ+0x19c30], R4 ;  /* 0x019c30040300a5a7 */ /* 0x000ee4000804007f */
[----:B---3--:R-:W-:Y:S05]  /*e7f0*/  @!P2 BRA `(.L_x_9487) ;  /* 0xfffffffc00f0a947 */ /* 0x008fea000383ffff */
[----:B------:R-:W-:Y:S05]  /*e800*/  BRA `(.L_x_9486) ;  /* 0xffffff30006c7947 */ /* 0x000fea000383ffff */
.L_x_9492:
[----:B--2---:R-:W-:-:S04]  /*e810*/  IMAD.U32 R11, RZ, RZ, UR22 ;  /* 0x00000016ff0b7e24 */ /* 0x004fc8000f8e00ff */
[----:B------:R2:W3:Y:S03]  /*e820*/  SYNCS.PHASECHK.TRANS64.TRYWAIT P2, [R11+URZ+0x19c30], R10 ;  /* 0x019c300a0b0075a7 */ /* 0x0004e6000804017f */
[----:B---3--:R-:W-:Y:S05]  /*e830*/  @!P2 NANOSLEEP.SYNCS 0x989680 ;  /* 0x009896800000a95d */ /* 0x008fea0003900000 */
[----:B------:R-:W3:Y:S02]  /*e840*/  @!P2 SYNCS.PHASECHK.TRANS64 P2, [R11+URZ+0x19c30], R10 ;  /* 0x019c300a0b00a5a7 */ /* 0x000ee4000804007f */
[----:B---3--:R-:W-:Y:S05]  /*e850*/  @!P2 BRA `(.L_x_9492) ;  /* 0xfffffffc00eca947 */ /* 0x008fea000383ffff */
[----:B------:R-:W-:Y:S05]  /*e860*/  BRA `(.L_x_9491) ;  /* 0xffffff5c00447947 */ /* 0x000fea000383ffff */
.L_x_9496:
[----:B-12---:R-:W-:-:S04]  /*e870*/  IMAD.U32 R10, RZ, RZ, UR7 ;  /* 0x00000007ff0a7e24 */ /* 0x006fc8000f8e00ff */
[----:B------:R1:W2:Y:S03]  /*e880*/  SYNCS.PHASECHK.TRANS64.TRYWAIT P2, [R10+URZ+0x19c50], R9 ;  /* 0x019c50090a0075a7 */ /* 0x0002a6000804017f */
[----:B--2---:R-:W-:Y:S05]  /*e890*/  @!P2 NANOSLEEP.SYNCS 0x989680 ;  /* 0x009896800000a95d */ /* 0x004fea0003900000 */
[----:B------:R-:W2:Y:S02]  /*e8a0*/  @!P2 SYNCS.PHASECHK.TRANS64 P2, [R10+URZ+0x19c50], R9 ;  /* 0x019c50090a00a5a7 */ /* 0x000ea4000804007f */
[----:B--2---:R-:W-:Y:S05]  /*e8b0*/  @!P2 BRA `(.L_x_9496) ;  /* 0xfffffffc00eca947 */ /* 0x004fea000383ffff */
[----:B------:R-:W-:Y:S05]  /*e8c0*/  BRA `(.L_x_9495) ;  /* 0xffffff5c00907947 */ /* 0x000fea000383ffff */
.L_x_9503:
[----:B--2---:R-:W-:-:S04]  /*e8d0*/  IMAD.U32 R10, RZ, RZ, UR6 ;  /* 0x00000006ff0a7e24 */ /* 0x004fc8000f8e00ff */
[----:B------:R2:W3:Y:S03]  /*e8e0*/  SYNCS.PHASECHK.TRANS64.TRYWAIT P2, [R10+URZ+0x19c30], R9 ;  /* 0x019c30090a0075a7 */ /* 0x0004e6000804017f */
[----:B---3--:R-:W-:Y:S05]  /*e8f0*/  @!P2 NANOSLEEP.SYNCS 0x989680 ;  /* 0x009896800000a95d */ /* 0x008fea0003900000 */
[----:B------:R-:W3:Y:S02]  /*e900*/  @!P2 SYNCS.PHASECHK.TRANS64 P2, [R10+URZ+0x19c30], R9 ;  /* 0x019c30090a00a5a7 */ /* 0x000ee4000804007f */
[----:B---3--:R-:W-:Y:S05]  /*e910*/  @!P2 BRA `(.L_x_9503) ;  /* 0xfffffffc00eca947 */ /* 0x008fea000383ffff */
[----:B------:R-:W-:Y:S05]  /*e920*/  BRA `(.L_x_9502) ;  /* 0xffffff8800407947 */ /* 0x000fea000383ffff */
.L_x_9507:
[----:B--2---:R-:W-:-:S04]  /*e930*/  IMAD.U32 R10, RZ, RZ, UR7 ;  /* 0x00000007ff0a7e24 */ /* 0x004fc8000f8e00ff */
[----:B------:R2:W4:Y:S03]  /*e940*/  SYNCS.PHASECHK.TRANS64.TRYWAIT P2, [R10+URZ+0x19c50], R7 ;  /* 0x019c50070a0075a7 */ /* 0x000526000804017f */
[----:B----4-:R-:W-:Y:S05]  /*e950*/  @!P2 NANOSLEEP.SYNCS 0x989680 ;  /* 0x009896800000a95d */ /* 0x010fea0003900000 */
[----:B------:R-:W4:Y:S02]  /*e960*/  @!P2 SYNCS.PHASECHK.TRANS64 P2, [R10+URZ+0x19c50], R7 ;  /* 0x019c50070a00a5a7 */ /* 0x000f24000804007f */
[----:B----4-:R-:W-:Y:S05]  /*e970*/  @!P2 BRA `(.L_x_9507) ;  /* 0xfffffffc00eca947 */ /* 0x010fea000383ffff */
[----:B------:R-:W-:Y:S05]  /*e980*/  BRA `(.L_x_9506) ;  /* 0xffffff88008c7947 */ /* 0x000fea000383ffff */
.L_x_9513:
[----:B--2---:R-:W-:-:S04]  /*e990*/  IMAD.U32 R5, RZ, RZ, UR5 ;  /* 0x00000005ff057e24 */ /* 0x004fc8000f8e00ff */
[----:B------:R2:W1:Y:S03]  /*e9a0*/  SYNCS.PHASECHK.TRANS64.TRYWAIT P2, [R5+URZ+0x19c50], R0 ;  /* 0x019c5000050075a7 */ /* 0x000466000804017f */
[----:B-1----:R-:W-:Y:S05]  /*e9b0*/  @!P2 NANOSLEEP.SYNCS 0x989680 ;  /* 0x009896800000a95d */ /* 0x002fea0003900000 */
[----:B------:R-:W1:Y:S02]  /*e9c0*/  @!P2 SYNCS.PHASECHK.TRANS64 P2, [R5+URZ+0x19c50], R0 ;  /* 0x019c50000500a5a7 */ /* 0x000e64000804007f */
[----:B-1----:R-:W-:Y:S05]  /*e9d0*/  @!P2 BRA `(.L_x_9513) ;  /* 0xfffffffc00eca947 */ /* 0x002fea000383ffff */
[----:B------:R-:W-:Y:S05]  /*e9e0*/  BRA `(.L_x_9512) ;  /* 0xffffffa800e47947 */ /* 0x000fea000383ffff */
.L_x_9535:
[----:B------:R-:W-:Y:S02]  /*e9f0*/  IMAD.MOV.U32 R13, RZ, RZ, R4 ;  /* 0x000000ffff0d7224 */ /* 0x000fe400078e0004 */
[----:B------:R-:W-:Y:S02]  /*ea00*/  IMAD.MOV.U32 R12, RZ, RZ, RZ ;  /* 0x000000ffff0c7224 */ /* 0x000fe400078e00ff */
[----:B------:R-:W-:Y:S02]  /*ea10*/  IMAD.MOV.U32 R11, RZ, RZ, 0x1f ;  /* 0x0000001fff0b7424 */ /* 0x000fe400078e00ff */
[----:B------:R-:W-:-:S07]  /*ea20*/  IMAD.MOV.U32 R15, RZ, RZ, -0x1 ;  /* 0xffffffffff0f7424 */ /* 0x000fce00078e00ff */
[----:B------:R-:W-:Y:S05]  /*ea30*/  WARPSYNC.COLLECTIVE R15, `(.L_x_9599) ;  /* 0x000000000f087348 */ /* 0x000fea0003c00000 */
[----:B------:R1:W2:Y:S02]  /*ea40*/  SHFL.IDX P6, R14, R13, R12, R11 ;  /* 0x0000000c0d0e7389 */ /* 0x0002a400000c000b */
[----:B-12---:R-:W-:Y:S01]  /*ea50*/  ENDCOLLECTIVE ;  /* 0x000000000000791b */ /* 0x006fe20003800000 */
.L_x_9599:
[----:B------:R-:W-:Y:S05]  /*ea60*/  BRA `(.L_x_9600) ;  /* 0xffffffd400f07947 */ /* 0x000fea000383ffff */
.L_x_9537:
[----:B------:R-:W-:Y:S01]  /*ea70*/  BSSY B0, `(.L_x_9601) ;  /* 0x0000006000007945 */ /* 0x000fe20003800000 */
[----:B------:R-:W-:-:S07]  /*ea80*/  IMAD.MOV.U32 R15, RZ, RZ, -0x1 ;  /* 0xffffffffff0f7424 */ /* 0x000fce00078e00ff */
[----:B-1----:R-:W-:Y:S05]  /*ea90*/  WARPSYNC.COLLECTIVE R15, `(.L_x_9602) ;  /* 0x000000000f0c7348 */ /* 0x002fea0003c00000 */
[----:B------:R-:W-:Y:S02]  /*eaa0*/  ELECT P6, UR62, PT ;  /* 0x00000000003e782f */ /* 0x000fe400038c0000 */
[----:B------:R-:W-:Y:S01]  /*eab0*/  MOV R14, UR62 ;  /* 0x0000003e000e7c02 */ /* 0x000fe20008000f00 */
[----:B-1----:R-:W-:Y:S10]  /*eac0*/  ENDCOLLECTIVE ;  /* 0x000000000000791b */ /* 0x002ff40003800000 */
.L_x_9602:
[----:B------:R-:W-:Y:S05]  /*ead0*/  BSYNC B0 ;  /* 0x0000000000007941 */ /* 0x000fea0003800000 */
.L_x_9601:
[----:B------:R-:W-:Y:S05]  /*eae0*/  BRA `(.L_x_9603) ;  /* 0xffffffd400f07947 */ /* 0x000fea000383ffff */
.L_x_9540:
[----:B--2---:R2:W3:Y:S02]  /*eaf0*/  SYNCS.PHASECHK.TRANS64.TRYWAIT P3, [R5+URZ+0x19c80], R2 ;  /* 0x019c8002050075a7 */ /* 0x0044e4000806017f */
[----:B---3--:R-:W-:Y:S05]  /*eb00*/  @!P3 NANOSLEEP.SYNCS 0x989680 ;  /* 0x009896800000b95d */ /* 0x008fea0003900000 */
[----:B------:R-:W3:Y:S02]  /*eb10*/  @!P3 SYNCS.PHASECHK.TRANS64 P3, [R5+URZ+0x19c80], R2 ;  /* 0x019c80020500b5a7 */ /* 0x000ee4000806007f */
[----:B---3--:R-:W-:Y:S05]  /*eb20*/  @!P3 BRA `(.L_x_9540) ;  /* 0xfffffffc00f0b947 */ /* 0x008fea000383ffff */
[----:B------:R-:W-:Y:S05]  /*eb30*/  BRA `(.L_x_9604) ;  /* 0xffffffd800407947 */ /* 0x000fea000383ffff */
.L_x_9542:
[----:B---3--:R3:W4:Y:S02]  /*eb40*/  SYNCS.PHASECHK.TRANS64.TRYWAIT P3, [R5+URZ+0x19c40], R2 ;  /* 0x019c4002050075a7 */ /* 0x008724000806017f */
[----:B----4-:R-:W-:Y:S05]  /*eb50*/  @!P3 NANOSLEEP.SYNCS 0x989680 ;  /* 0x009896800000b95d */ /* 0x010fea0003900000 */
[----:B------:R-:W4:Y:S02]  /*eb60*/  @!P3 SYNCS.PHASECHK.TRANS64 P3, [R5+URZ+0x19c40], R2 ;  /* 0x019c40020500b5a7 */ /* 0x000f24000806007f */
[----:B----4-:R-:W-:Y:S05]  /*eb70*/  @!P3 BRA `(.L_x_9542) ;  /* 0xfffffffc00f0b947 */ /* 0x010fea000383ffff */
[----:B------:R-:W-:Y:S05]  /*eb80*/  BRA `(.L_x_9605) ;  /* 0xffffffd800b87947 */ /* 0x000fea000383ffff */
.L_x_9545:
[----:B--2---:R2:W3:Y:S02]  /*eb90*/  SYNCS.PHASECHK.TRANS64.TRYWAIT P0, [R26+URZ+0x19c20], R3 ;  /* 0x019c20031a0075a7 */ /* 0x0044e4000800017f */
[----:B---3--:R-:W-:Y:S05]  /*eba0*/  @!P0 NANOSLEEP.SYNCS 0x989680 ;  /* 0x009896800000895d */ /* 0x008fea0003900000 */
[----:B------:R-:W3:Y:S02]  /*ebb0*/  @!P0 SYNCS.PHASECHK.TRANS64 P0, [R26+URZ+0x19c20], R3 ;  /* 0x019c20031a0085a7 */ /* 0x000ee4000800007f */
[----:B---3--:R-:W-:Y:S05]  /*ebc0*/  @!P0 BRA `(.L_x_9545) ;  /* 0xfffffffc00f08947 */ /* 0x008fea000383ffff */
[----:B------:R-:W-:Y:S05]  /*ebd0*/  BRA `(.L_x_9606) ;  /* 0xffffffdc00c87947 */ /* 0x000fea000383ffff */
.L_x_9551:
[----:B-1----:R1:W2:Y:S02]  /*ebe0*/  SYNCS.PHASECHK.TRANS64.TRYWAIT P0, [R6+URZ+0x19c80], R4 ;  /* 0x019c8004060075a7 */ /* 0x0022a4000800017f */
[----:B--2---:R-:W-:Y:S05]  /*ebf0*/  @!P0 NANOSLEEP.SYNCS 0x989680 ;  /* 0x009896800000895d */ /* 0x004fea0003900000 */
[----:B------:R-:W2:Y:S02]  /*ec00*/  @!P0 SYNCS.PHASECHK.TRANS64 P0, [R6+URZ+0x19c80], R4 ;  /* 0x019c8004060085a7 */ /* 0x000ea4000800007f */
[----:B--2---:R-:W-:Y:S05]  /*ec10*/  @!P0 BRA `(.L_x_9551) ;  /* 0xfffffffc00f08947 */ /* 0x004fea000383ffff */
[----:B------:R-:W-:Y:S05]  /*ec20*/  BRA `(.L_x_9607) ;  /* 0xffffffe000647947 */ /* 0x000fea000383ffff */
.L_x_9558:
[----:B--2---:R2:W3:Y:S02]  /*ec30*/  SYNCS.PHASECHK.TRANS64.TRYWAIT P0, [R6+URZ+0x19c40], R4 ;  /* 0x019c4004060075a7 */ /* 0x0044e4000800017f */
[----:B---3--:R-:W-:Y:S05]  /*ec40*/  @!P0 NANOSLEEP.SYNCS 0x989680 ;  /* 0x009896800000895d */ /* 0x008fea0003900000 */
[----:B------:R-:W3:Y:S02]  /*ec50*/  @!P0 SYNCS.PHASECHK.TRANS64 P0, [R6+URZ+0x19c40], R4 ;  /* 0x019c4004060085a7 */ /* 0x000ee4000800007f */
[----:B---3--:R-:W-:Y:S05]  /*ec60*/  @!P0 BRA `(.L_x_9558) ;  /* 0xfffffffc00f08947 */ /* 0x008fea000383ffff */
[----:B------:R-:W-:Y:S05]  /*ec70*/  BRA `(.L_x_9608) ;  /* 0xffffffe4005c7947 */ /* 0x000fea000383ffff */
.L_x_9566:
[----:B-1----:R1:W2:Y:S02]  /*ec80*/  SYNCS.PHASECHK.TRANS64.TRYWAIT P3, [R12+URZ+0x19c70], R5 ;  /* 0x019c70050c0075a7 */ /* 0x0022a4000806017f */
[----:B--2---:R-:W-:Y:S05]  /*ec90*/  @!P3 NANOSLEEP.SYNCS 0x989680 ;  /* 0x009896800000b95d */ /* 0x004fea0003900000 */
[----:B------:R-:W2:Y:S02]  /*eca0*/  @!P3 SYNCS.PHASECHK.TRANS64 P3, [R12+URZ+0x19c70], R5 ;  /* 0x019c70050c00b5a7 */ /* 0x000ea4000806007f */
[----:B--2---:R-:W-:Y:S05]  /*ecb0*/  @!P3 BRA `(.L_x_9566) ;  /* 0xfffffffc00f0b947 */ /* 0x004fea000383ffff */
[----:B------:R-:W-:Y:S05]  /*ecc0*/  BRA `(.L_x_9609) ;  /* 0xffffffe8006c7947 */ /* 0x000fea000383ffff */
.L_x_9568:
[----:B-1----:R1:W2:Y:S02]  /*ecd0*/  SYNCS.PHASECHK.TRANS64.TRYWAIT P3, [R12+URZ+0x19c60], R5 ;  /* 0x019c60050c0075a7 */ /* 0x0022a4000806017f */
[----:B--2---:R-:W-:Y:S05]  /*ece0*/  @!P3 NANOSLEEP.SYNCS 0x989680 ;  /* 0x009896800000b95d */ /* 0x004fea0003900000 */
[----:B------:R-:W2:Y:S02]  /*ecf0*/  @!P3 SYNCS.PHASECHK.TRANS64 P3, [R12+URZ+0x19c60], R5 ;  /* 0x019c60050c00b5a7 */ /* 0x000ea4000806007f */
[----:B--2---:R-:W-:Y:S05]  /*ed00*/  @!P3 BRA `(.L_x_9568) ;  /* 0xfffffffc00f0b947 */ /* 0x004fea000383ffff */
[----:B------:R-:W-:Y:S05]  /*ed10*/  BRA `(.L_x_9610) ;  /* 0xffffffe800747947 */ /* 0x000fea000383ffff */
.L_x_9575:
[----:B-1----:R1:W2:Y:S02]  /*ed20*/  SYNCS.PHASECHK.TRANS64.TRYWAIT P0, [R0+URZ+0x19c70], R3 ;  /* 0x019c7003000075a7 */ /* 0x0022a4000800017f */
[----:B--2---:R-:W-:Y:S05]  /*ed30*/  @!P0 NANOSLEEP.SYNCS 0x989680 ;  /* 0x009896800000895d */ /* 0x004fea0003900000 */
[----:B------:R-:W2:Y:S02]  /*ed40*/  @!P0 SYNCS.PHASECHK.TRANS64 P0, [R0+URZ+0x19c70], R3 ;  /* 0x019c7003000085a7 */ /* 0x000ea4000800007f */
[----:B--2---:R-:W-:Y:S05]  /*ed50*/  @!P0 BRA `(.L_x_9575) ;  /* 0xfffffffc00f08947 */ /* 0x004fea000383ffff */
[----:B------:R-:W-:Y:S05]  /*ed60*/  BRA `(.L_x_9611) ;  /* 0xffffffec00e07947 */ /* 0x000fea000383ffff */
.L_x_9577:
[----:B-1----:R1:W2:Y:S02]  /*ed70*/  SYNCS.PHASECHK.TRANS64.TRYWAIT P0, [R0+URZ+0x19c60], R3 ;  /* 0x019c6003000075a7 */ /* 0x0022a4000800017f */
[----:B--2---:R-:W-:Y:S05]  /*ed80*/  @!P0 NANOSLEEP.SYNCS 0x989680 ;  /* 0x009896800000895d */ /* 0x004fea0003900000 */
[----:B------:R-:W2:Y:S02]  /*ed90*/  @!P0 SYNCS.PHASECHK.TRANS64 P0, [R0+URZ+0x19c60], R3 ;  /* 0x019c6003000085a7 */ /* 0x000ea4000800007f */
[----:B--2---:R-:W-:Y:S05]  /*eda0*/  @!P0 BRA `(.L_x_9577) ;  /* 0xfffffffc00f08947 */ /* 0x004fea000383ffff */
[----:B------:R-:W-:Y:S05]  /*edb0*/  BRA `(.L_x_9612) ;  /* 0xffffffec00e47947 */ /* 0x000fea000383ffff */
.L_x_9583:
[----:B-1----:R1:W2:Y:S02]  /*edc0*/  SYNCS.PHASECHK.TRANS64.TRYWAIT P0, [R8+URZ+0x19c20], R0 ;  /* 0x019c2000080075a7 */ /* 0x0022a4000800017f */
[----:B--2---:R-:W-:Y:S05]  /*edd0*/  @!P0 NANOSLEEP.SYNCS 0x989680 ;  /* 0x009896800000895d */ /* 0x004fea0003900000 */
[----:B------:R-:W2:Y:S02]  /*ede0*/  @!P0 SYNCS.PHASECHK.TRANS64 P0, [R8+URZ+0x19c20], R0 ;  /* 0x019c2000080085a7 */ /* 0x000ea4000800007f */
[----:B--2---:R-:W-:Y:S05]  /*edf0*/  @!P0 BRA `(.L_x_9583) ;  /* 0xfffffffc00f08947 */ /* 0x004fea000383ffff */
[----:B------:R-:W-:Y:S05]  /*ee00*/  BRA `(.L_x_9613) ;  /* 0xfffffff400807947 */ /* 0x000fea000383ffff */
.L_x_9584:
        /* <DEDUP_REMOVED lines=11> */
.L_x_9615:
[----:B------:R-:W-:Y:S05]  /*eec0*/  BSYNC B0 ;  /* 0x0000000000007941 */ /* 0x000fea0003800000 */
.L_x_9614:
[----:B------:R-:W-:Y:S05]  /*eed0*/  BRA `(.L_x_9616) ;  /* 0xfffffff400687947 */ /* 0x000fea000383ffff */
.L_x_9587:
[----:B------:R-:W-:Y:S01]  /*eee0*/  BSSY B1, `(.L_x_9617) ;  /* 0x0000006000017945 */ /* 0x000fe20003800000 */
[----:B------:R-:W-:-:S07]  /*eef0*/  IMAD.MOV.U32 R15, RZ, RZ, -0x1 ;  /* 0xffffffffff0f7424 */ /* 0x000fce00078e00ff */
[----:B-1----:R-:W-:Y:S05]  /*ef00*/  WARPSYNC.COLLECTIVE R15, `(.L_x_9618) ;  /* 0x000000000f0c7348 */ /* 0x002fea0003c00000 */
[----:B------:R-:W-:Y:S02]  /*ef10*/  ELECT P6, UR62, PT ;  /* 0x00000000003e782f */ /* 0x000fe400038c0000 */
[----:B------:R-:W-:Y:S01]  /*ef20*/  MOV R14, UR62 ;  /* 0x0000003e000e7c02 */ /* 0x000fe20008000f00 */
[----:B-1----:R-:W-:Y:S10]  /*ef30*/  ENDCOLLECTIVE ;  /* 0x000000000000791b */ /* 0x002ff40003800000 */
.L_x_9618:
[----:B------:R-:W-:Y:S05]  /*ef40*/  BSYNC B1 ;  /* 0x0000000000017941 */ /* 0x000fea0003800000 */
.L_x_9617:
[----:B------:R-:W-:Y:S05]  /*ef50*/  BRA `(.L_x_9619) ;  /* 0xfffffff400607947 */ /* 0x000fea000383ffff */
.L_x_9589:
[----:B-1----:R1:W2:Y:S02]  /*ef60*/  SYNCS.PHASECHK.TRANS64.TRYWAIT P1, [R6+URZ], R3 ;  /* 0x00000003060075a7 */ /* 0x0022a4000802017f */
[----:B--2---:R-:W-:Y:S05]  /*ef70*/  @!P1 NANOSLEEP.SYNCS 0x989680 ;  /* 0x009896800000995d */ /* 0x004fea0003900000 */
[----:B------:R-:W2:Y:S02]  /*ef80*/  @!P1 SYNCS.PHASECHK.TRANS64 P1, [R6+URZ], R3 ;  /* 0x00000003060095a7 */ /* 0x000ea4000802007f */
[----:B--2---:R-:W-:Y:S05]  /*ef90*/  @!P1 BRA `(.L_x_9589) ;  /* 0xfffffffc00f09947 */ /* 0x004fea000383ffff */
[----:B------:R-:W-:Y:S05]  /*efa0*/  BRA `(.L_x_9620) ;  /* 0xfffffff400947947 */ /* 0x000fea000383ffff */
.L_x_9590:
[----:B--2---:R2:W3:Y:S02]  /*efb0*/  SYNCS.PHASECHK.TRANS64.TRYWAIT P1, [R7+URZ], R0 ;  /* 0x00000000070075a7 */ /* 0x0044e4000802017f */
[----:B---3--:R-:W-:Y:S05]  /*efc0*/  @!P1 NANOSLEEP.SYNCS 0x989680 ;  /* 0x009896800000995d */ /* 0x008fea0003900000 */
[----:B------:R-:W3:Y:S02]  /*efd0*/  @!P1 SYNCS.PHASECHK.TRANS64 P1, [R7+URZ], R0 ;  /* 0x00000000070095a7 */ /* 0x000ee4000802007f */
[----:B---3--:R-:W-:Y:S05]  /*efe0*/  @!P1 BRA `(.L_x_9590) ;  /* 0xfffffffc00f09947 */ /* 0x008fea000383ffff */
[----:B------:R-:W-:Y:S05]  /*eff0*/  BRA `(.L_x_9621) ;  /* 0xfffffff400887947 */ /* 0x000fea000383ffff */
.L_x_9592:
[----:B---3--:R3:W4:Y:S02]  /*f000*/  SYNCS.PHASECHK.TRANS64.TRYWAIT P1, [R2+URZ+0x19c60], R3 ;  /* 0x019c6003020075a7 */ /* 0x008724000802017f */
[----:B----4-:R-:W-:Y:S05]  /*f010*/  @!P1 NANOSLEEP.SYNCS 0x989680 ;  /* 0x009896800000995d */ /* 0x010fea0003900000 */
[----:B------:R-:W4:Y:S02]  /*f020*/  @!P1 SYNCS.PHASECHK.TRANS64 P1, [R2+URZ+0x19c60], R3 ;  /* 0x019c6003020095a7 */ /* 0x000f24000802007f */
[----:B----4-:R-:W-:Y:S05]  /*f030*/  @!P1 BRA `(.L_x_9592) ;  /* 0xfffffffc00f09947 */ /* 0x010fea000383ffff */
[----:B------:R-:W-:Y:S05]  /*f040*/  BRA `(.L_x_9622) ;  /* 0xfffffff400887947 */ /* 0x000fea000383ffff */
.L_x_9594:
[----:B----4-:R4:W1:Y:S02]  /*f050*/  SYNCS.PHASECHK.TRANS64.TRYWAIT P1, [R5+URZ+0x19c60], R0 ;  /* 0x019c6000050075a7 */ /* 0x010864000802017f */
[----:B-1----:R-:W-:Y:S05]  /*f060*/  @!P1 NANOSLEEP.SYNCS 0x989680 ;  /* 0x009896800000995d */ /* 0x002fea0003900000 */
[----:B------:R-:W1:Y:S02]  /*f070*/  @!P1 SYNCS.PHASECHK.TRANS64 P1, [R5+URZ+0x19c60], R0 ;  /* 0x019c6000050095a7 */ /* 0x000e64000802007f */
[----:B-1----:R-:W-:Y:S05]  /*f080*/  @!P1 BRA `(.L_x_9594) ;  /* 0xfffffffc00f09947 */ /* 0x002fea000383ffff */
[----:B------:R-:W-:Y:S05]  /*f090*/  BRA `(.L_x_9623) ;  /* 0xfffffff400887947 */ /* 0x000fea000383ffff */
.L_x_9596:
[----:B------:R1:W1:Y:S02]  /*f0a0*/  SYNCS.PHASECHK.TRANS64.TRYWAIT P0, [R2+URZ+0x19c80], R3 ;  /* 0x019c8003020075a7 */ /* 0x000264000800017f */
[----:B-1----:R-:W-:Y:S05]  /*f0b0*/  @!P0 NANOSLEEP.SYNCS 0x989680 ;  /* 0x009896800000895d */ /* 0x002fea0003900000 */
[----:B------:R-:W1:Y:S02]  /*f0c0*/  @!P0 SYNCS.PHASECHK.TRANS64 P0, [R2+URZ+0x19c80], R3 ;  /* 0x019c8003020085a7 */ /* 0x000e64000800007f */
[----:B-1----:R-:W-:Y:S05]  /*f0d0*/  @!P0 BRA `(.L_x_9596) ;  /* 0xfffffffc00f08947 */ /* 0x002fea000383ffff */
[----:B------:R-:W-:Y:S05]  /*f0e0*/  BRA `(.L_x_9597) ;  /* 0xfffffff400847947 */ /* 0x000fea000383ffff */
.L_x_9624:
        /* <DEDUP_REMOVED lines=9> */
.L_x_12368:


//--------------------- .text._ZN7cutlass13device_kernelIN5flash11enable_sm90INS1_16FlashAttnFwdSm90INS1_25CollectiveMainloopFwdSm90ILi2EN4cute5tupleIJNS5_1CILi1EEES8_S8_EEENS6_IJNS7_ILi192EEENS7_ILi128EEENS7_ILi96EEEEEELi96ENS_12float_e4m3_tEfNS_4arch4Sm90ELb1ELb0ELb1ELb1ELb0ELb0ELb0ELb1ELb1ELb0ELb0ELb0EEENS1_21CollectiveEpilogueFwdINS6_IJSA_SC_SB_EEES9_NS_10bfloat16_tESG_Li384ELb1ELb0ELb0ELb1EEENS1_36VarlenDynamicPersistentTileSchedulerILi192ELi128ELi384ELi128ELb0ELb0ELb1ELb1ELb1ELb1EEEEEEEEEvNT_6ParamsE --------------------------
	.section	.text._ZN7cutlass13device_kernelIN5flash11enable_sm90INS1_16FlashAttnFwdSm90INS1_25CollectiveMainloopFwdSm90ILi2EN4cute5tupleIJNS5_1CILi1EEES8_S8_EEENS6_IJNS7_ILi192EEENS7_ILi128EEENS7_ILi96EEEEEELi96ENS_12float_e4m3_tEfNS_4arch4Sm90ELb1ELb0ELb1ELb1ELb0ELb0ELb0ELb1ELb1ELb0ELb0ELb0EEENS1_21CollectiveEpilogueFwdINS6_IJSA_SC_SB_EEES9_NS_10bfloat16_tESG_Li384ELb1ELb0ELb0ELb1EEENS1_36VarlenDynamicPersistentTileSchedulerILi192ELi128ELi384ELi128ELb0ELb0ELb1ELb1ELb1ELb1EEEEEEEEEvNT_6ParamsE,"ax",@progbits
	.align	128
.text._ZN7cutlass13device_kernelIN5flash11enable_sm90INS1_16FlashAttnFwdSm90INS1_25CollectiveMainloopFwdSm90ILi2EN4cute5tupleIJNS5_1CILi1EEES8_S8_EEENS6_IJNS7_ILi192EEENS7_ILi128EEENS7_ILi96EEEEEELi96ENS_12float_e4m3_tEfNS_4arch4Sm90ELb1ELb0ELb1ELb1ELb0ELb0ELb0ELb1ELb1ELb0ELb0ELb0EEENS1_21CollectiveEpilogueFwdINS6_IJSA_SC_SB_EEES9_NS_10bfloat16_tESG_Li384ELb1ELb0ELb0ELb1EEENS1_36VarlenDynamicPersistentTileSchedulerILi192ELi128ELi384ELi128ELb0ELb0ELb1ELb1ELb1ELb1EEEEEEEEEvNT_6ParamsE:
        .type           _ZN7cutlass13device_kernelIN5flash11enable_sm90INS1_16FlashAttnFwdSm90INS1_25CollectiveMainloopFwdSm90ILi2EN4cute5tupleIJNS5_1CILi1EEES8_S8_EEENS6_IJNS7_ILi192EEENS7_ILi128EEENS7_ILi96EEEEEELi96ENS_12float_e4m3_tEfNS_4arch4Sm90ELb1ELb0ELb1ELb1ELb0ELb0ELb0ELb1ELb1ELb0ELb0ELb0EEENS1_21CollectiveEpilogueFwdINS6_IJSA_SC_SB_EEES9_NS_10bfloat16_tESG_Li384ELb1ELb0ELb0ELb1EEENS1_36VarlenDynamicPersistentTileSchedulerILi192ELi128ELi384ELi128ELb0ELb0ELb1ELb1ELb1ELb1EEEEEEEEEvNT_6ParamsE,@function
        .size           _ZN7cutlass13device_kernelIN5flash11enable_sm90INS1_16FlashAttnFwdSm90INS1_25CollectiveMainloopFwdSm90ILi2EN4cute5tupleIJNS5_1CILi1EEES8_S8_EEENS6_IJNS7_ILi192EEENS7_ILi128EEENS7_ILi96EEEEEELi96ENS_12float_e4m3_tEfNS_4arch4Sm90ELb1ELb0ELb1ELb1ELb0ELb0ELb0ELb1ELb1ELb0ELb0ELb0EEENS1_21CollectiveEpilogueFwdINS6_IJSA_SC_SB_EEES9_NS_10bfloat16_tESG_Li384ELb1ELb0ELb0ELb1EEENS1_36VarlenDynamicPersistentTileSchedulerILi192ELi128ELi384ELi128ELb0ELb0ELb1ELb1ELb1ELb1EEEEEEEEEvNT_6ParamsE,(.L_x_12369 - _ZN7cutlass13device_kernelIN5flash11enable_sm90INS1_16FlashAttnFwdSm90INS1_25CollectiveMainloopFwdSm90ILi2EN4cute5tupleIJNS5_1CILi1EEES8_S8_EEENS6_IJNS7_ILi192EEENS7_ILi128EEENS7_ILi96EEEEEELi96ENS_12float_e4m3_tEfNS_4arch4Sm90ELb1ELb0ELb1ELb1ELb0ELb0ELb0ELb1ELb1ELb0ELb0ELb0EEENS1_21CollectiveEpilogueFwdINS6_IJSA_SC_SB_EEES9_NS_10bfloat16_tESG_Li384ELb1ELb0ELb0ELb1EEENS1_36VarlenDynamicPersistentTileSchedulerILi192ELi128ELi384ELi128ELb0ELb0ELb1ELb1ELb1ELb1EEEEEEEEEvNT_6ParamsE)
        .other          _ZN7cutlass13device_kernelIN5flash11enable_sm90INS1_16FlashAttnFwdSm90INS1_25CollectiveMainloopFwdSm90ILi2EN4cute5tupleIJNS5_1CILi1EEES8_S8_EEENS6_IJNS7_ILi192EEENS7_ILi128EEENS7_ILi96EEEEEELi96ENS_12float_e4m3_tEfNS_4arch4Sm90ELb1ELb0ELb1ELb1ELb0ELb0ELb0ELb1ELb1ELb0ELb0ELb0EEENS1_21CollectiveEpilogueFwdINS6_IJSA_SC_SB_EEES9_NS_10bfloat16_tESG_Li384ELb1ELb0ELb0ELb1EEENS1_36VarlenDynamicPersistentTileSchedulerILi192ELi128ELi384ELi128ELb0ELb0ELb1ELb1ELb1ELb1EEEEEEEEEvNT_6ParamsE,@"STO_CUDA_ENTRY STV_DEFAULT"
_ZN7cutlass13device_kernelIN5flash11enable_sm90INS1_16FlashAttnFwdSm90INS1_25CollectiveMainloopFwdSm90ILi2EN4cute5tupleIJNS5_1CILi1EEES8_S8_EEENS6_IJNS7_ILi192EEENS7_ILi128EEENS7_ILi96EEEEEELi96ENS_12float_e4m3_tEfNS_4arch4Sm90ELb1ELb0ELb1ELb1ELb0ELb0ELb0ELb1ELb1ELb0ELb0ELb0EEENS1_21CollectiveEpilogueFwdINS6_IJSA_SC_SB_EEES9_NS_10bfloat16_tESG_Li384ELb1ELb0ELb0ELb1EEENS1_36VarlenDynamicPersistentTileSchedulerILi192ELi128ELi384ELi128ELb0ELb0ELb1ELb1ELb1ELb1EEEEEEEEEvNT_6ParamsE:
        /* <DEDUP_REMOVED lines=21> */
.L_x_9626:
[----:B------:R-:W-:Y:S05]  /*0150*/  BSYNC B0 ;  /* 0x0000000000007941 */ /* 0x000fea0003800000 */
.L_x_9625:
        /* <DEDUP_REMOVED lines=41> */
.L_x_9627:
        /* <DEDUP_REMOVED lines=22> */
.L_x_9628:
        /* <DEDUP_REMOVED lines=18> */
.L_x_9629:
        /* <DEDUP_REMOVED lines=22> */
.L_x_9630:
        /* <DEDUP_REMOVED lines=22> */
.L_x_9631:
[----:B------:R-:W-:Y:S01]  /*0930*/  PLOP3.LUT P0, PT, PT, PT, UP0, 0x80, 0x0 ;  /* 0x000000000000781c */ /* 0x000fe20003f0f008 */
[----:B------:R-:W-:Y:S01]  /*0940*/  UMOV UR45, 0x1 ;  /* 0x00000001002d7882 */ /* 0x000fe20000000000 */
[----:B------:R-:W-:Y:S01]  /*0950*/  NOP ;  /* 0x0000000000007918 */ /* 0x000fe20000000000 */
[----:B------:R-:W-:Y:S01]  /*0960*/  USEL UR45, UR45, 0x2, !UP0 ;  /* 0x000000022d2d7887 */ /* 0x000fe2000c000000 */
[----:B------:R-:W-:Y:S01]  /*0970*/  ULDC.64 UR50, c[0x0][0x208] ;  /* 0x0000820000327ab9 */ /* 0x000fe20000000a00 */
[----:B012-4-:R-:W-:Y:S08]  /*0980*/  BAR.SYNC.DEFER_BLOCKING 0x0 ;  /* 0x0000000000007b1d */ /* 0x017ff00000010000 */
[----:B------:R-:W-:Y:S05]  /*0990*/  @!P0 BRA `(.L_x_9632) ;  /* 0x000000b400048947 */ /* 0x000fea0003800000 */
.L_x_9633:
        /* <DEDUP_REMOVED lines=26> */
[----:B------:R-:W-:Y:S02]  /*0b40*/  LEA.HI R2, R3, R154, RZ, 0x5 ;  /* 0x0000009a03027211 */ /* 0x000fe400078f28ff */
[----:B------:R-:W-:Y:S01]  /*0b50*/  SHF.R.S32.HI R7, RZ, 0x4, R0 ;  /* 0x00000004ff077819 */ /* 0x000fe20000011400 */
[----:B------:R-:W-:Y:S01]  /*0b60*/  IMAD.IADD R23, R154, 0x1, -R23 ;  /* 0x000000019a177824 */ /* 0x000fe200078e0a17 */
[----:B------:R-:W-:Y:S01]  /*0b70*/  LOP3.LUT R5, R0, 0x7fffff0, RZ, 0xc0, !PT ;  /* 0x07fffff000057812 */ /* 0x000fe200078ec0ff */
[----:B------:R-:W-:Y:S01]  /*0b80*/  IMAD.SHL.U32 R2, R2, 0x10, RZ ;  /* 0x0000001002027824 */ /* 0x000fe200078e00ff */
[----:B------:R-:W-:-:S02]  /*0b90*/  LEA.HI R0, R0, R7, RZ, 0x1 ;  /* 0x0000000700007211 */ /* 0x000fc400078f08ff */
[----:B------:R-:W-:Y:S01]  /*0ba0*/  SHF.R.S32.HI R6, RZ, 0x1f, R23 ;  /* 0x0000001fff067819 */ /* 0x000fe20000011417 */
[----:B------:R-:W-:Y:S01]  /*0bb0*/  IMAD.IADD R5, R154, 0x1, -R5 ;  /* 0x000000019a057824 */ /* 0x000fe200078e0a05 */
[----:B------:R-:W-:Y:S02]  /*0bc0*/  SHF.R.S32.HI R152, RZ, 0x7, R152 ;  /* 0x00000007ff987819 */ /* 0x000fe40000011498 */
[----:B------:R-:W-:Y:S02]  /*0bd0*/  LEA.HI R8, R6, R23, RZ, 0x2 ;  /* 0x0000001706087211 */ /* 0x000fe400078f10ff */
[----:B------:R-:W-:Y:S01]  /*0be0*/  LOP3.LUT R2, R2, 0xfffffe00, RZ, 0xc0, !PT ;  /* 0xfffffe0002027812 */ /* 0x000fe200078ec0ff */
[----:B------:R-:W-:Y:S01]  /*0bf0*/  IMAD.HI R4, R152, 0x55555556, RZ ;  /* 0x5555555698047827 */ /* 0x000fe200078e02ff */
[--C-:B------:R-:W-:Y:S02]  /*0c00*/  SHF.R.S32.HI R10, RZ, 0x2, R8.reuse ;  /* 0x00000002ff0a7819 */ /* 0x100fe40000011408 */
[----:B------:R-:W-:Y:S01]  /*0c10*/  SHF.R.S32.HI R9, RZ, 0x1f, R8 ;  /* 0x0000001fff097819 */ /* 0x000fe20000011408 */
[----:B------:R-:W-:Y:S01]  /*0c20*/  IMAD R5, R5, 0x20, R2 ;  /* 0x0000002005057824 */ /* 0x000fe200078e0202 */
[----:B------:R-:W-:-:S02]  /*0c30*/  LOP3.LUT R0, R0, 0x1ffffffe, RZ, 0xc0, !PT ;  /* 0x1ffffffe00007812 */ /* 0x000fc400078ec0ff */
[----:B------:R-:W-:Y:S02]  /*0c40*/  LEA.HI R9, R9, R10, RZ, 0x3 ;  /* 0x0000000a09097211 */ /* 0x000fe400078f18ff */
[----:B------:R-:W-:Y:S01]  /*0c50*/  LEA.HI R6, R6, R23, RZ, 0x5 ;  /* 0x0000001706067211 */ /* 0x000fe200078f28ff */
[----:B------:R-:W-:Y:S01]  /*0c60*/  IMAD.IADD R0, R7, 0x1, -R0 ;  /* 0x0000000107007824 */ /* 0x000fe200078e0a00 */
[----:B------:R-:W-:Y:S02]  /*0c70*/  LOP3.LUT R11, R9, 0xfffffff8, RZ, 0xc0, !PT ;  /* 0xfffffff8090b7812 */ /* 0x000fe400078ec0ff */
[----:B------:R-:W-:Y:S01]  /*0c80*/  LEA.HI R3, R3, R154, RZ, 0x2 ;  /* 0x0000009a03037211 */ /* 0x000fe200078f10ff */
[----:B------:R-:W-:Y:S01]  /*0c90*/  IMAD R153, R0, 0x8, R5 ;  /* 0x0000000800997824 */ /* 0x000fe200078e0205 */
[----:B------:R-:W-:Y:S01]  /*0ca0*/  LEA.HI R9, R4, R4, RZ, 0x1 ;  /* 0x0000000404097211 */ /* 0x000fe200078f08ff */
[----:B------:R-:W-:Y:S01]  /*0cb0*/  IMAD.IADD R11, R10, 0x1, -R11 ;  /* 0x000000010a0b7824 */ /* 0x000fe200078e0a0b */
[----:B------:R-:W-:-:S02]  /*0cc0*/  SHF.R.S32.HI R6, RZ, 0x5, R6 ;  /* 0x00000005ff067819 */ /* 0x000fc40000011406 */
[----:B------:R-:W-:Y:S01]  /*0cd0*/  LOP3.LUT R5, R3, 0x1ffffffc, RZ, 0xc0, !PT ;  /* 0x1ffffffc03057812 */ /* 0x000fe200078ec0ff */
[----:B------:R-:W-:Y:S01]  /*0ce0*/  IMAD R9, R9, -0x3, R152 ;  /* 0xfffffffd09097824 */ /* 0x000fe200078e0298 */
[----:B------:R-:W-:Y:S01]  /*0cf0*/  LOP3.LUT R8, R8, 0x7ffffffc, RZ, 0xc0, !PT ;  /* 0x7ffffffc08087812 */ /* 0x000fe200078ec0ff */
[----:B------:R-:W-:Y:S01]  /*0d00*/  IMAD R6, R6, 0x10, R11 ;  /* 0x0000001006067824 */ /* 0x000fe200078e020b */
[----:B------:R-:W-:Y:S01]  /*0d10*/  SHF.R.S32.HI R18, RZ, 0x2, R3 ;  /* 0x00000002ff127819 */ /* 0x000fe20000011403 */
[----:B------:R-:W-:Y:S02]  /*0d20*/  IMAD.IADD R5, R154, 0x1, -R5 ;  /* 0x000000019a057824 */ /* 0x000fe400078e0a05 */
[----:B------:R-:W-:Y:S02]  /*0d30*/  IMAD R22, R9, 0x40, R6 ;  /* 0x0000004009167824 */ /* 0x000fe400078e0206 */
[----:B------:R-:W-:Y:S02]  /*0d40*/  IMAD.SHL.U32 R16, R5, 0x8, RZ ;  /* 0x0000000805107824 */ /* 0x000fe400078e00ff */
[----:B------:R-:W-:-:S07]  /*0d50*/  IMAD.IADD R17, R23, 0x1, -R8 ;  /* 0x0000000117117824 */ /* 0x000fce00078e0a08 */
.L_x_9682:
        /* <DEDUP_REMOVED lines=21> */
[----:B-1-3-5:R-:W-:-:S03]  /*0eb0*/  IMAD.U32 R4, RZ, RZ, UR6 ;  /* 0x00000006ff047e24 */ /* 0x02afc6000f8e00ff */
        /* <DEDUP_REMOVED lines=29> */
.L_x_9634:
        /* <DEDUP_REMOVED lines=10> */
.L_x_9635:
        /* <DEDUP_REMOVED lines=13> */
.L_x_9636:
        /* <DEDUP_REMOVED lines=10> */
[----:B------:R-:W-:Y:S01]  /*12a0*/  UIMAD UR6, UR52, 0xc0, UR5 ;  /* 0x000000c0340678a4 */ /* 0x000fe2000f8e0205 */
        /* <DEDUP_REMOVED lines=69> */
.L_x_9638:
        /* <DEDUP_REMOVED lines=17> */
[----:B------:R-:W-:Y:S02]  /*1810*/  @UP1 USHF.R.S32.HI UR19, URZ, 0x1f, UR42 ;  /* 0x0000001f3f131899 */ /* 0x000fe4000801142a */
[----:B------:R-:W-:Y:S02]  /*1820*/  @UP1 UIMAD.WIDE.U32 UR10, UR38, UR12, URZ ;  /* 0x0000000c260a12a5 */ /* 0x000fe4000f8e003f */
[----:B------:R-:W-:Y:S02]  /*1830*/  @UP1 UIMAD UR18, UR38, UR13, UR9 ;  /* 0x0000000d261212a4 */ /* 0x000fe4000f8e0209 */
[----:B------:R-:W-:Y:S01]  /*1840*/  @UP0 UIADD3 UR15, UR15, UR17, URZ ;  /* 0x000000110f0f0290 */ /* 0x000fe2000fffe03f */
[----:B------:R-:W-:Y:S01]  /*1850*/  @UP0 ULDC.64 UR12, c[0x0][0x9b0] ;  /* 0x00026c00000c0ab9 */ /* 0x000fe20000000a00 */
[----:B------:R-:W-:Y:S01]  /*1860*/  @UP1 ULDC.64 UR8, c[0x0][0x9c0] ;  /* 0x0002700000081ab9 */ /* 0x000fe20000000a00 */
        /* <DEDUP_REMOVED lines=31> */
.L_x_9773:
[----:B------:R-:W-:Y:S05]  /*1a60*/  @!P0 BRA `(.L_x_9640) ;  /* 0x0000000000048947 */ /* 0x000fea0003800000 */
[----:B------:R-:W-:Y:S01]  /*1a70*/  BPT.TRAP 0x1 ;  /* 0x000000040000795c */ /* 0x000fe20000300000 */
.L_x_9640:
[----:B------:R-:W-:Y:S02]  /*1a80*/  IMAD.U32 R2, RZ, RZ, UR37 ;  /* 0x00000025ff027e24 */ /* 0x000fe4000f8e00ff */
[----:B0-----:R-:W-:-:S03]  /*1a90*/  IMAD.U32 R3, RZ, RZ, UR36 ;  /* 0x00000024ff037e24 */ /* 0x001fc6000f8e00ff */
[----:B------:R-:W-:Y:S02]  /*1aa0*/  LEA R2, R2, UR44, 0x3 ;  /* 0x0000002c02027c11 */ /* 0x000fe4000f8e18ff */
[----:B------:R-:W-:-:S04]  /*1ab0*/  SHF.L.U32 R3, R3, 0x1f, RZ ;  /* 0x0000001f03037819 */ /* 0x000fc800000006ff */
[----:B------:R0:W1:Y:S01]  /*1ac0*/  SYNCS.PHASECHK.TRANS64.TRYWAIT P2, [R2+URZ+0x19c30], R3 ;  /* 0x019c3003020075a7 */ /* 0x000062000804017f */
[----:B------:R-:W-:Y:S05]  /*1ad0*/  @!P0 BRA `(.L_x_9641) ;  /* 0x0000000000048947 */ /* 0x000fea0003800000 */
[----:B------:R-:W-:Y:S01]  /*1ae0*/  BPT.TRAP 0x1 ;  /* 0x000000040000795c */ /* 0x000fe20000300000 */
.L_x_9641:
[----:B------:R-:W2:Y:S01]  /*1af0*/  S2R R4, SR_TID.X ;  /* 0x0000000000047919 */ /* 0x000ea20000002100 */
[----:B------:R-:W-:Y:S01]  /*1b00*/  IMAD.MOV.U32 R135, RZ, RZ, RZ ;  /* 0x000000ffff877224 */ /* 0x000fe200078e00ff */
[----:B--2---:R-:W-:Y:S01]  /*1b10*/  LOP3.LUT P1, RZ, R4, 0x7f, RZ, 0xc0, !PT ;  /* 0x0000007f04ff7812 */ /* 0x004fe2000782c0ff */
[----:B-1----:R-:W-:-:S12]  /*1b20*/  @P2 BRA `(.L_x_9642) ;  /* 0x0000000000082947 */ /* 0x002fd80003800000 */
[----:B------:R-:W1:Y:S02]  /*1b30*/  SYNCS.PHASECHK.TRANS64.TRYWAIT P2, [R2+URZ+0x19c30], R3 ;  /* 0x019c3003020075a7 */ /* 0x000e64000804017f */
[----:B-1----:R-:W-:Y:S05]  /*1b40*/  @!P2 BRA `(.L_x_9643) ;  /* 0x000000f00028a947 */ /* 0x002fea0003800000 */
.L_x_9642:
[----:B------:R-:W-:Y:S05]  /*1b50*/  WARPSYNC.ALL ;  /* 0x0000000000007948 */ /* 0x000fea0003800000 */
[----:B------:R-:W-:Y:S01]  /*1b60*/  UIADD3 UR4, UR44, 0x13800, URZ ;  /* 0x000138002c047890 */ /* 0x000fe2000fffe03f */
[----:B------:R-:W-:Y:S01]  /*1b70*/  WARPGROUP.ARRIVE ;  /* 0x00000000000079c5 */ /* 0x000fe20000000000 */
[----:B------:R-:W-:Y:S01]  /*1b80*/  ULOP3.LUT UR12, UR54, 0x10000, URZ, 0xfc, !UPT ;  /* 0x00010000360c7892 */ /* 0x000fe2000f8efc3f */
[----:B------:R-:W-:Y:S01]  /*1b90*/  IMAD.U32 R7, RZ, RZ, UR52 ;  /* 0x00000034ff077e24 */ /* 0x000fe2000f8e00ff */
        /* <DEDUP_REMOVED lines=23> */
[----:B------:R-:W-:Y:S01]  /*1d10*/  UIADD3 UR18, UR53, -0x2, URZ ;  /* 0xfffffffe35127890 */ /* 0x000fe2000fffe03f */
        /* <DEDUP_REMOVED lines=38> */
[----:B------:R-:W-:Y:S01]  /*1f80*/  QGMMA.64x128x32.F32.E4M3.E4M3 R24, gdesc[UR4], R24, gsb0 ;  /* 0x01e00000041879f3 */ /* 0x000fe20008000818 */
[----:B------:R-:W-:Y:S02]  /*1f90*/  UMOV UR6, 0xffffff80 ;  /* 0xffffff8000067882 */ /* 0x000fe40000000000 */
[----:B------:R-:W-:-:S04]  /*1fa0*/  UIMAD UR6, UR53, UR6, 0x80 ;  /* 0x00000080350674a4 */ /* 0x000fc8000f8e0206 */
[----:B------:R-:W-:-:S04]  /*1fb0*/  UIADD3 UR6, UR48, UR6, URZ ;  /* 0x0000000630067290 */ /* 0x000fc8000fffe03f */
[----:B------:R-:W-:Y:S02]  /*1fc0*/  UIADD3 UR7, -UR49, 0x1, UR6 ;  /* 0x0000000131077890 */ /* 0x000fe4000fffe106 */
[----:B------:R-:W-:Y:S01]  /*1fd0*/  IMAD.U32 R4, RZ, RZ, UR6 ;  /* 0x00000006ff047e24 */ /* 0x000fe2000f8e00ff */
[----:B------:R-:W-:-:S04]  /*1fe0*/  UIADD3 UR6, UR48, -UR49, URZ ;  /* 0x8000003130067290 */ /* 0x000fc8000fffe03f */
[----:B------:R-:W-:Y:S01]  /*1ff0*/  UIMAD UR6, UR52, 0xc0, UR6 ;  /* 0x000000c0340678a4 */ /* 0x000fe2000f8e0206 */
[----:B------:R-:W-:Y:S02]  /*2000*/  WARPGROUP.DEPBAR.LE gsb0, 0x0 ;  /* 0x00008000000079c5 */ /* 0x000fe40000010000 */
[----:B------:R-:W-:-:S06]  /*2010*/  WARPGROUP.ARRIVE ;  /* 0x00000000000079c5 */ /* 0x000fcc0000000000 */
[----:B------:R-:W-:Y:S01]  /*2020*/  QGMMA.64x128x32.F32.E4M3.E4M3 R24, gdesc[UR8], R24, gsb0 ;  /* 0x01e00000081879f3 */ /* 0x000fe20008000818 */
[----:B------:R-:W-:Y:S02]  /*2030*/  ULDC UR10, c[0x0][0x988] ;  /* 0x00026200000a7ab9 */ /* 0x000fe40000000800 */
[----:B------:R-:W-:Y:S02]  /*2040*/  WARPGROUP.DEPBAR.LE gsb0, 0x0 ;  /* 0x00008000000079c5 */ /* 0x000fe40000010000 */
[C---:B------:R-:W-:Y:S01]  /*2050*/  FMUL.FTZ R90, R0.reuse, R29 ;  /* 0x0000001d005a7220 */ /* 0x040fe20000410000 */
[C---:B------:R-:W-:Y:S01]  /*2060*/  FMUL.FTZ R27, R0.reuse, R27 ;  /* 0x0000001b001b7220 */ /* 0x040fe20000410000 */
[C---:B------:R-:W-:Y:S01]  /*2070*/  FMUL.FTZ R29, R0.reuse, R36 ;  /* 0x00000024001d7220 */ /* 0x040fe20000410000 */
[C---:B------:R-:W-:Y:S01]  /*2080*/  FMUL.FTZ R26, R0.reuse, R26 ;  /* 0x0000001a001a7220 */ /* 0x040fe20000410000 */
[----:B------:R-:W-:Y:S02]  /*2090*/  IMAD.U32 R36, RZ, RZ, UR7 ;  /* 0x00000007ff247e24 */ /* 0x000fe4000f8e00ff */
[C---:B------:R-:W-:Y:S01]  /*20a0*/  FMUL.FTZ R30, R0.reuse, R30 ;  /* 0x0000001e001e7220 */ /* 0x040fe20000410000 */
[----:B------:R-:W-:Y:S01]  /*20b0*/  FMUL.FTZ R13, R0, R52 ;  /* 0x00000034000d7220 */ /* 0x000fe20000410000 */
[----:B------:R-:W-:Y:S01]  /*20c0*/  IMAD R52, R7, 0xc0, R22 ;  /* 0x000000c007347824 */ /* 0x000fe200078e0216 */
[----:B------:R-:W2:Y:S01]  /*20d0*/  MUFU.TANH R6, R26 ;  /* 0x0000001a00067308 */ /* 0x000ea20000002400 */
[----:B------:R-:W-:-:S02]  /*20e0*/  IMAD R7, R17, -0x2, R36 ;  /* 0xfffffffe11077824 */ /* 0x000fc400078e0224 */
[C---:B------:R-:W-:Y:S01]  /*20f0*/  FMUL.FTZ R31, R0.reuse, R31 ;  /* 0x0000001f001f7220 */ /* 0x040fe20000410000 */
[C---:B------:R-:W-:Y:S01]  /*2100*/  FMUL.FTZ R11, R0.reuse, R53 ;  /* 0x00000035000b7220 */ /* 0x040fe20000410000 */
[----:B------:R-:W-:Y:S02]  /*2110*/  IMAD R53, R17, -0x2, R4 ;  /* 0xfffffffe11357824 */ /* 0x000fe400078e0204 */
[C---:B------:R-:W-:Y:S01]  /*2120*/  FMUL.FTZ R34, R0.reuse, R34 ;  /* 0x0000002200227220 */ /* 0x040fe20000410000 */
[----:B------:R-:W-:Y:S01]  /*2130*/  IADD3 R4, R7, 0x8, R52 ;  /* 0x0000000807047810 */ /* 0x000fe20007ffe034 */
[C---:B------:R-:W-:Y:S01]  /*2140*/  FMUL.FTZ R35, R0.reuse, R35 ;  /* 0x0000002300237220 */ /* 0x040fe20000410000 */
[----:B------:R-:W3:Y:S01]  /*2150*/  MUFU.TANH R27, R27 ;  /* 0x0000001b001b7308 */ /* 0x000ee20000002400 */
[C---:B------:R-:W-:Y:S01]  /*2160*/  FMUL.FTZ R89, R0.reuse, R28 ;  /* 0x0000001c00597220 */ /* 0x040fe20000410000 */
[----:B------:R-:W-:Y:S01]  /*2170*/  VIMNMX R4, R53, R4, PT ;  /* 0x0000000435047248 */ /* 0x000fe20003fe0100 */
[C---:B------:R-:W-:Y:S01]  /*2180*/  FMUL.FTZ R38, R0.reuse, R38 ;  /* 0x0000002600267220 */ /* 0x040fe20000410000 */
[C---:B------:R-:W-:Y:S01]  /*2190*/  FMUL.FTZ R28, R0.reuse, R33 ;  /* 0x00000021001c7220 */ /* 0x040fe20000410000 */
[----:B------:R-:W-:Y:S01]  /*21a0*/  FMUL.FTZ R33, R0, R59 ;  /* 0x0000003b00217220 */ /* 0x000fe20000410000 */
[----:B------:R-:W-:Y:S01]  /*21b0*/  ISETP.GT.AND P2, PT, R4, RZ, PT ;  /* 0x000000ff0400720c */ /* 0x000fe20003f44270 */
[----:B------:R-:W-:Y:S01]  /*21c0*/  FMUL.FTZ R39, R0, R39 ;  /* 0x0000002700277220 */ /* 0x000fe20000410000 */
[----:B------:R-:W4:Y:S01]  /*21d0*/  MUFU.TANH R30, R30 ;  /* 0x0000001e001e7308 */ /* 0x000f220000002400 */
[----:B------:R-:W-:Y:S01]  /*21e0*/  ISETP.GT.AND P3, PT, R4, 0x1, PT ;  /* 0x000000010400780c */ /* 0x000fe20003f64270 */
[----:B------:R-:W-:Y:S01]  /*21f0*/  FMUL.FTZ R9, R0, R57 ;  /* 0x0000003900097220 */ /* 0x000fe20000410000 */
[----:B------:R-:W-:Y:S01]  /*2200*/  ISETP.GT.AND P4, PT, R4, 0x8, PT ;  /* 0x000000080400780c */ /* 0x000fe20003f84270 */
[----:B------:R-:W-:Y:S01]  /*2210*/  FMUL.FTZ R42, R0, R42 ;  /* 0x0000002a002a7220 */ /* 0x000fe20000410000 */
[----:B--2---:R-:W-:Y:S01]  /*2220*/  FSEL R6, R6, -INF , P2 ;  /* 0xff80000006067808 */ /* 0x004fe20001000000 */
[----:B------:R-:W-:Y:S01]  /*2230*/  FMUL.FTZ R10, R0, R56 ;  /* 0x00000038000a7220 */ /* 0x000fe20000410000 */
[----:B------:R-:W-:Y:S01]  /*2240*/  ISETP.GT.AND P2, PT, R4, 0x9, PT ;  /* 0x000000090400780c */ /* 0x000fe20003f44270 */
        /* <DEDUP_REMOVED lines=9> */
[----:B----4-:R-:W-:Y:S01]  /*22e0*/  FSEL R57, R30, -INF , P4 ;  /* 0xff8000001e397808 */ /* 0x010fe20002000000 */
[----:B------:R-:W-:Y:S01]  /*22f0*/  FMUL.FTZ R20, R0, R44 ;  /* 0x0000002c00147220 */ /* 0x000fe20000410000 */
[----:B------:R-:W-:Y:S01]  /*2300*/  FMNMX.FTZ R30, R6, R59, !PT ;  /* 0x0000003b061e7209 */ /* 0x000fe20007810000 */
[C---:B------:R-:W-:Y:S01]  /*2310*/  FMUL.FTZ R47, R0.reuse, R47 ;  /* 0x0000002f002f7220 */ /* 0x040fe20000410000 */
[C---:B------:R-:W-:Y:S01]  /*2320*/  FMUL.FTZ R50, R0.reuse, R50 ;  /* 0x0000003200327220 */ /* 0x040fe20000410000 */
[C---:B------:R-:W-:Y:S01]  /*2330*/  FMUL.FTZ R15, R0.reuse, R45 ;  /* 0x0000002d000f7220 */ /* 0x040fe20000410000 */
[----:B------:R-:W-:Y:S01]  /*2340*/  FMNMX.FTZ R27, R57, R30, !PT ;  /* 0x0000001e391b7209 */ /* 0x000fe20007810000 */
[----:B------:R-:W4:Y:S01]  /*2350*/  MUFU.TANH R35, R35 ;  /* 0x0000002300237308 */ /* 0x000f220000002400 */
[----:B--2---:R-:W-:Y:S01]  /*2360*/  FSEL R56, R31, -INF , P2 ;  /* 0xff8000001f387808 */ /* 0x004fe20001000000 */
[----:B------:R-:W-:Y:S01]  /*2370*/  FMUL.FTZ R12, R0, R49 ;  /* 0x00000031000c7220 */ /* 0x000fe20000410000 */
[----:B------:R-:W-:Y:S01]  /*2380*/  ISETP.GT.AND P2, PT, R4, 0x11, PT ;  /* 0x000000110400780c */ /* 0x000fe20003f44270 */
[----:B------:R-:W-:Y:S01]  /*2390*/  FMUL.FTZ R14, R0, R48 ;  /* 0x00000030000e7220 */ /* 0x000fe20000410000 */
[----:B------:R-:W-:Y:S01]  /*23a0*/  FMNMX.FTZ R30, R56, R27, !PT ;  /* 0x0000001b381e7209 */ /* 0x000fe20007810000 */
        /* <DEDUP_REMOVED lines=23> */
[----:B------:R-:W-:Y:S01]  /*2520*/  FMUL.FTZ R32, R0, R32 ;  /* 0x0000002000207220 */ /* 0x000fe20000410000 */
[----:B------:R-:W-:-:S02]  /*2530*/  USHF.R.S32.HI UR7, URZ, 0x1f, UR6 ;  /* 0x0000001f3f077899 */ /* 0x000fc40008011406 */
[----:B------:R3:W-:Y:S02]  /*2540*/  MUFU.TANH R26, R55 ;  /* 0x00000037001a7308 */ /* 0x0007e40000002400 */
[----:B------:R-:W-:-:S04]  /*2550*/  ULEA.HI UR7, UR7, UR6, URZ, 0x7 ;  /* 0x0000000607077291 */ /* 0x000fc8000f8f383f */
[----:B------:R-:W-:Y:S02]  /*2560*/  USHF.R.S32.HI UR7, URZ, 0x7, UR7 ;  /* 0x000000073f077899 */ /* 0x000fe40008011407 */
[----:B------:R-:W-:Y:S01]  /*2570*/  MUFU.TANH R43, R43 ;  /* 0x0000002b002b7308 */ /* 0x000fe20000002400 */
[----:B---3--:R-:W-:Y:S01]  /*2580*/  FSEL R55, R34, -INF , P3 ;  /* 0xff80000022377808 */ /* 0x008fe20001800000 */
[----:B------:R-:W-:Y:S01]  /*2590*/  UISETP.LT.AND UP0, UPT, URZ, UR7, UPT ;  /* 0x000000073f00728c */ /* 0x000fe2000bf01270 */
[----:B------:R-:W-:Y:S02]  /*25a0*/  ISETP.GT.AND P3, PT, R4, 0x18, PT ;  /* 0x000000180400780c */ /* 0x000fe40003f64270 */
[----:B------:R-:W-:Y:S01]  /*25b0*/  FMNMX.FTZ R27, R55, R30, !PT ;  /* 0x0000001e371b7209 */ /* 0x000fe20007810000 */
[----:B------:R-:W-:Y:S02]  /*25c0*/  USEL UR17, URZ, UR7, !UP0 ;  /* 0x000000073f117287 */ /* 0x000fe4000c000000 */
[----:B------:R4:W-:Y:S02]  /*25d0*/  MUFU.TANH R5, R54 ;  /* 0x0000003600057308 */ /* 0x0009e40000002400 */
[----:B------:R-:W-:-:S06]  /*25e0*/  UISETP.GE.AND UP0, UPT, UR18, UR17, UPT ;  /* 0x000000111200728c */ /* 0x000fcc000bf06270 */
[----:B------:R-:W3:Y:S01]  /*25f0*/  MUFU.TANH R46, R46 ;  /* 0x0000002e002e7308 */ /* 0x000ee20000002400 */
[----:B----4-:R-:W-:Y:S02]  /*2600*/  FSEL R54, R35, -INF , P2 ;  /* 0xff80000023367808 */ /* 0x010fe40001000000 */
[----:B------:R-:W-:Y:S02]  /*2610*/  ISETP.GT.AND P2, PT, R4, 0x19, PT ;  /* 0x000000190400780c */ /* 0x000fe40003f44270 */
[----:B------:R-:W-:-:S03]  /*2620*/  FMNMX.FTZ R30, R54, R27, !PT ;  /* 0x0000001b361e7209 */ /* 0x000fc60007810000 */
[----:B------:R2:W-:Y:S08]  /*2630*/  MUFU.TANH R44, R51 ;  /* 0x00000033002c7308 */ /* 0x0005f00000002400 */
[----:B01----:R3:W0:Y:S01]  /*2640*/  MUFU.TANH R3, R47 ;  /* 0x0000002f00037308 */ /* 0x0036220000002400 */
[----:B--2---:R-:W-:Y:S02]  /*2650*/  FSEL R51, R38, -INF , P3 ;  /* 0xff80000026337808 */ /* 0x004fe40001800000 */
[----:B------:R-:W-:-:S02]  /*2660*/  ISETP.GT.AND P3, PT, R4, 0x20, PT ;  /* 0x000000200400780c */ /* 0x000fc40003f64270 */
[----:B------:R-:W-:Y:S02]  /*2670*/  FMNMX.FTZ R27, R51, R30, !PT ;  /* 0x0000001e331b7209 */ /* 0x000fe40007810000 */
[----:B-----5:R-:W-:Y:S01]  /*2680*/  FSEL R49, R42, -INF , P3 ;  /* 0xff8000002a317808 */ /* 0x020fe20001800000 */
[----:B------:R1:W2:Y:S01]  /*2690*/  MUFU.TANH R45, R50 ;  /* 0x00000032002d7308 */ /* 0x0002a20000002400 */
[----:B------:R-:W-:-:S04]  /*26a0*/  ISETP.GT.AND P3, PT, R4, 0x28, PT ;  /* 0x000000280400780c */ /* 0x000fc80003f64270 */
[----:B---3--:R-:W-:Y:S02]  /*26b0*/  FSEL R47, R46, -INF , P3 ;  /* 0xff8000002e2f7808 */ /* 0x008fe40001800000 */
[C---:B------:R-:W-:Y:S01]  /*26c0*/  ISETP.GT.AND P3, PT, R4.reuse, 0x30, PT ;  /* 0x000000300400780c */ /* 0x040fe20003f64270 */
[----:B------:R-:W3:Y:S01]  /*26d0*/  MUFU.TANH R40, R58 ;  /* 0x0000003a00287308 */ /* 0x000ee20000002400 */
[----:B-1----:R-:W-:Y:S02]  /*26e0*/  FSEL R50, R39, -INF , P2 ;  /* 0xff80000027327808 */ /* 0x002fe40001000000 */
[----:B------:R-:W-:Y:S02]  /*26f0*/  ISETP.GT.AND P2, PT, R4, 0x21, PT ;  /* 0x000000210400780c */ /* 0x000fe40003f44270 */
[----:B------:R-:W-:Y:S02]  /*2700*/  FMNMX.FTZ R30, R50, R27, !PT ;  /* 0x0000001b321e7209 */ /* 0x000fe40007810000 */
[----:B------:R-:W-:Y:S01]  /*2710*/  FSEL R48, R43, -INF , P2 ;  /* 0xff8000002b307808 */ /* 0x000fe20001000000 */
[----:B------:R-:W1:Y:S01]  /*2720*/  MUFU.TANH R33, R33 ;  /* 0x0000002100217308 */ /* 0x000e620000002400 */
[----:B------:R-:W-:-:S02]  /*2730*/  FMNMX.FTZ R27, R49, R30, !PT ;  /* 0x0000001e311b7209 */ /* 0x000fc40007810000 */
[----:B------:R-:W-:Y:S02]  /*2740*/  ISETP.GT.AND P2, PT, R4, 0x29, PT ;  /* 0x000000290400780c */ /* 0x000fe40003f44270 */
[----:B------:R-:W-:Y:S02]  /*2750*/  FMNMX.FTZ R30, R48, R27, !PT ;  /* 0x0000001b301e7209 */ /* 0x000fe40007810000 */
[----:B0-----:R-:W-:Y:S01]  /*2760*/  FSEL R46, R3, -INF , P2 ;  /* 0xff800000032e7808 */ /* 0x001fe20001000000 */
[----:B------:R-:W0:Y:S01]  /*2770*/  MUFU.TANH R62, R62 ;  /* 0x0000003e003e7308 */ /* 0x000e220000002400 */
[----:B------:R-:W-:Y:S02]  /*2780*/  FMNMX.FTZ R3, R47, R30, !PT ;  /* 0x0000001e2f037209 */ /* 0x000fe40007810000 */
[----:B------:R-:W-:Y:S02]  /*2790*/  ISETP.GT.AND P2, PT, R4, 0x31, PT ;  /* 0x000000310400780c */ /* 0x000fe40003f44270 */
[----:B--2---:R-:W-:-:S02]  /*27a0*/  FSEL R45, R45, -INF , P3 ;  /* 0xff8000002d2d7808 */ /* 0x004fc40001800000 */
[----:B------:R-:W-:Y:S01]  /*27b0*/  FMNMX.FTZ R30, R46, R3, !PT ;  /* 0x000000032e1e7209 */ /* 0x000fe20007810000 */
[----:B------:R-:W2:Y:S01]  /*27c0*/  MUFU.TANH R63, R63 ;  /* 0x0000003f003f7308 */ /* 0x000ea20000002400 */
        /* <DEDUP_REMOVED lines=11> */
[----:B----4-:R-:W-:Y:S01]  /*2880*/  FMUL.FTZ R66, R0, R60 ;  /* 0x0000003c00427220 */ /* 0x010fe20000410000 */
[----:B------:R-:W-:Y:S02]  /*2890*/  ISETP.GT.AND P2, PT, R4, 0x41, PT ;  /* 0x000000410400780c */ /* 0x000fe40003f44270 */
[----:B---3--:R-:W-:-:S02]  /*28a0*/  FSEL R40, R40, -INF , P3 ;  /* 0xff80000028287808 */ /* 0x008fc40001800000 */
[----:B------:R-:W-:Y:S01]  /*28b0*/  FMNMX.FTZ R3, R42, R3, !PT ;  /* 0x000000032a037209 */ /* 0x000fe20007810000 */
[----:B------:R3:W4:Y:S01]  /*28c0*/  MUFU.TANH R36, R70 ;  /* 0x0000004600247308 */ /* 0x0007220000002400 */
[----:B------:R-:W-:Y:S01]  /*28d0*/  ISETP.GT.AND P3, PT, R4, 0x48, PT ;  /* 0x000000480400780c */ /* 0x000fe20003f64270 */
[----:B-1----:R-:W-:Y:S01]  /*28e0*/  FMUL.FTZ R67, R0, R61 ;  /* 0x0000003d00437220 */ /* 0x002fe20000410000 */
[----:B------:R-:W-:Y:S02]  /*28f0*/  FSEL R35, R33, -INF , P2 ;  /* 0xff80000021237808 */ /* 0x000fe40001000000 */
[----:B------:R-:W-:Y:S02]  /*2900*/  FMNMX.FTZ R26, R40, R3, !PT ;  /* 0x00000003281a7209 */ /* 0x000fe40007810000 */
[----:B------:R-:W-:Y:S01]  /*2910*/  ISETP.GT.AND P2, PT, R4, 0x49, PT ;  /* 0x000000490400780c */ /* 0x000fe20003f44270 */
[----:B------:R-:W1:Y:S01]  /*2920*/  MUFU.TANH R71, R71 ;  /* 0x0000004700477308 */ /* 0x000e620000002400 */
[----:B0-----:R-:W-:Y:S01]  /*2930*/  FSEL R38, R62, -INF , P3 ;  /* 0xff8000003e267808 */ /* 0x001fe20001800000 */
[C---:B---3--:R-:W-:Y:S01]  /*2940*/  FMUL.FTZ R70, R0.reuse, R65 ;  /* 0x0000004100467220 */ /* 0x048fe20000410000 */
[----:B------:R-:W-:Y:S01]  /*2950*/  FMNMX.FTZ R3, R35, R26, !PT ;  /* 0x0000001a23037209 */ /* 0x000fe20007810000 */
[----:B------:R-:W-:Y:S01]  /*2960*/  FMUL.FTZ R62, R0, R81 ;  /* 0x00000051003e7220 */ /* 0x000fe20000410000 */
[----:B------:R-:W-:-:S02]  /*2970*/  ISETP.GT.AND P3, PT, R4, 0x50, PT ;  /* 0x000000500400780c */ /* 0x000fc40003f64270 */
[----:B--2---:R-:W-:Y:S01]  /*2980*/  FSEL R39, R63, -INF , P2 ;  /* 0xff8000003f277808 */ /* 0x004fe20001000000 */
[----:B------:R0:W2:Y:S01]  /*2990*/  MUFU.TANH R34, R74 ;  /* 0x0000004a00227308 */ /* 0x0000a20000002400 */
[----:B------:R-:W-:Y:S02]  /*29a0*/  FMNMX.FTZ R58, R38, R3, !PT ;  /* 0x00000003263a7209 */ /* 0x000fe40007810000 */
[C---:B------:R-:W-:Y:S02]  /*29b0*/  ISETP.GT.AND P2, PT, R4.reuse, 0x51, PT ;  /* 0x000000510400780c */ /* 0x040fe40003f44270 */
[----:B-----5:R-:W-:Y:S02]  /*29c0*/  FSEL R41, R41, -INF , P3 ;  /* 0xff80000029297808 */ /* 0x020fe40001800000 */
[----:B------:R-:W-:Y:S01]  /*29d0*/  FMNMX.FTZ R58, R39, R58, !PT ;  /* 0x0000003a273a7209 */ /* 0x000fe20007810000 */
[----:B------:R3:W5:Y:S01]  /*29e0*/  MUFU.TANH R31, R75 ;  /* 0x0000004b001f7308 */ /* 0x0007620000002400 */
[----:B------:R-:W-:Y:S01]  /*29f0*/  ISETP.GT.AND P3, PT, R4, 0x58, PT ;  /* 0x000000580400780c */ /* 0x000fe20003f64270 */
[C---:B0-----:R-:W-:Y:S01]  /*2a00*/  FMUL.FTZ R74, R0.reuse, R64 ;  /* 0x00000040004a7220 */ /* 0x041fe20000410000 */
[----:B------:R-:W-:Y:S01]  /*2a10*/  FSEL R37, R37, -INF , P2 ;  /* 0xff80000025257808 */ /* 0x000fe20001000000 */
[----:B------:R-:W-:Y:S01]  /*2a20*/  FMUL.FTZ R64, R0, R85 ;  /* 0x0000005500407220 */ /* 0x000fe20000410000 */
[----:B------:R-:W-:-:S02]  /*2a30*/  FMNMX.FTZ R58, R41, R58, !PT ;  /* 0x0000003a293a7209 */ /* 0x000fc40007810000 */
[----:B------:R-:W-:Y:S01]  /*2a40*/  ISETP.GT.AND P2, PT, R4, 0x59, PT ;  /* 0x000000590400780c */ /* 0x000fe20003f44270 */
[----:B------:R-:W0:Y:S01]  /*2a50*/  MUFU.TANH R30, R78 ;  /* 0x0000004e001e7308 */ /* 0x000e220000002400 */
[----:B----4-:R-:W-:Y:S01]  /*2a60*/  FSEL R36, R36, -INF , P3 ;  /* 0xff80000024247808 */ /* 0x010fe20001800000 */
[----:B---3--:R-:W-:Y:S01]  /*2a70*/  IMAD.U32 R75, RZ, RZ, UR10 ;  /* 0x0000000aff4b7e24 */ /* 0x008fe2000f8e00ff */
[----:B------:R-:W-:Y:S02]  /*2a80*/  FMNMX.FTZ R5, R37, R58, !PT ;  /* 0x0000003a25057209 */ /* 0x000fe40007810000 */
[----:B------:R-:W-:Y:S02]  /*2a90*/  ISETP.GT.AND P3, PT, R4, 0x60, PT ;  /* 0x000000600400780c */ /* 0x000fe40003f64270 */
[----:B-1----:R-:W-:Y:S01]  /*2aa0*/  FSEL R33, R71, -INF , P2 ;  /* 0xff80000047217808 */ /* 0x002fe20001000000 */
[----:B------:R-:W1:Y:S01]  /*2ab0*/  MUFU.TANH R26, R79 ;  /* 0x0000004f001a7308 */ /* 0x000e620000002400 */
[----:B------:R-:W-:Y:S01]  /*2ac0*/  FMNMX.FTZ R58, R36, R5, !PT ;  /* 0x00000005243a7209 */ /* 0x000fe20007810000 */
[----:B------:R-:W-:Y:S01]  /*2ad0*/  FMUL.FTZ R71, R0, R68 ;  /* 0x0000004400477220 */ /* 0x000fe20000410000 */
[----:B------:R-:W-:Y:S01]  /*2ae0*/  ISETP.GT.AND P2, PT, R4, 0x61, PT ;  /* 0x000000610400780c */ /* 0x000fe20003f44270 */
[----:B------:R-:W-:Y:S01]  /*2af0*/  FMUL.FTZ R68, R0, R69 ;  /* 0x0000004500447220 */ /* 0x000fe20000410000 */
[----:B--2---:R-:W-:Y:S01]  /*2b00*/  FSEL R34, R34, -INF , P3 ;  /* 0xff80000022227808 */ /* 0x004fe20001800000 */
[----:B------:R-:W-:Y:S01]  /*2b10*/  FMUL.FTZ R69, R0, R72 ;  /* 0x0000004800457220 */ /* 0x000fe20000410000 */
[----:B------:R-:W-:Y:S01]  /*2b20*/  FMNMX.FTZ R63, R33, R58, !PT ;  /* 0x0000003a213f7209 */ /* 0x000fe20007810000 */
[----:B------:R-:W2:Y:S01]  /*2b30*/  MUFU.TANH R27, R82 ;  /* 0x00000052001b7308 */ /* 0x000ea20000002400 */
[----:B------:R-:W-:Y:S01]  /*2b40*/  ISETP.GT.AND P3, PT, R4, 0x68, PT ;  /* 0x000000680400780c */ /* 0x000fe20003f64270 */
[C---:B------:R-:W-:Y:S01]  /*2b50*/  FMUL.FTZ R72, R0.reuse, R73 ;  /* 0x0000004900487220 */ /* 0x040fe20000410000 */
[----:B-----5:R-:W-:Y:S01]  /*2b60*/  FSEL R31, R31, -INF , P2 ;  /* 0xff8000001f1f7808 */ /* 0x020fe20001000000 */
[----:B------:R-:W-:Y:S01]  /*2b70*/  FMUL.FTZ R73, R0, R76 ;  /* 0x0000004c00497220 */ /* 0x000fe20000410000 */
[----:B------:R-:W-:-:S02]  /*2b80*/  FMNMX.FTZ R58, R34, R63, !PT ;  /* 0x0000003f223a7209 */ /* 0x000fc40007810000 */
[----:B------:R-:W-:Y:S01]  /*2b90*/  ISETP.GT.AND P2, PT, R4, 0x69, PT ;  /* 0x000000690400780c */ /* 0x000fe20003f44270 */
[----:B------:R-:W3:Y:S01]  /*2ba0*/  MUFU.TANH R3, R83 ;  /* 0x0000005300037308 */ /* 0x000ee20000002400 */
[----:B0-----:R-:W-:Y:S02]  /*2bb0*/  FSEL R30, R30, -INF , P3 ;  /* 0xff8000001e1e7808 */ /* 0x001fe40001800000 */
[----:B------:R-:W-:Y:S02]  /*2bc0*/  FMNMX.FTZ R63, R31, R58, !PT ;  /* 0x0000003a1f3f7209 */ /* 0x000fe40007810000 */
[----:B------:R-:W-:Y:S02]  /*2bd0*/  ISETP.GT.AND P3, PT, R4, 0x70, PT ;  /* 0x000000700400780c */ /* 0x000fe40003f64270 */
[----:B-1----:R-:W-:Y:S01]  /*2be0*/  FSEL R26, R26, -INF , P2 ;  /* 0xff8000001a1a7808 */ /* 0x002fe20001000000 */
[----:B------:R-:W0:Y:S01]  /*2bf0*/  MUFU.TANH R5, R86 ;  /* 0x0000005600057308 */ /* 0x000e220000002400 */
[----:B------:R-:W-:-:S02]  /*2c00*/  FMNMX.FTZ R63, R30, R63, !PT ;  /* 0x0000003f1e3f7209 */ /* 0x000fc40007810000 */
[----:B------:R-:W-:Y:S02]  /*2c10*/  ISETP.GT.AND P2, PT, R4, 0x71, PT ;  /* 0x000000710400780c */ /* 0x000fe40003f44270 */
[----:B--2---:R-:W-:Y:S02]  /*2c20*/  FSEL R27, R27, -INF , P3 ;  /* 0xff8000001b1b7808 */ /* 0x004fe40001800000 */
[----:B------:R-:W-:Y:S01]  /*2c30*/  FMNMX.FTZ R58, R26, R63, !PT ;  /* 0x0000003f1a3a7209 */ /* 0x000fe20007810000 */
[----:B------:R-:W1:Y:S01]  /*2c40*/  MUFU.TANH R87, R87 ;  /* 0x0000005700577308 */ /* 0x000e620000002400 */
[----:B------:R-:W-:Y:S01]  /*2c50*/  ISETP.GT.AND P3, PT, R4, 0x78, PT ;  /* 0x000000780400780c */ /* 0x000fe20003f64270 */
[----:B------:R-:W-:Y:S01]  /*2c60*/  FMUL.FTZ R63, R0, R80 ;  /* 0x00000050003f7220 */ /* 0x000fe20000410000 */
[----:B---3--:R-:W-:Y:S02]  /*2c70*/  FSEL R3, R3, -INF , P2 ;  /* 0xff80000003037808 */ /* 0x008fe40001000000 */
[----:B------:R-:W-:-:S02]  /*2c80*/  FMNMX.FTZ R58, R27, R58, !PT ;  /* 0x0000003a1b3a7209 */ /* 0x000fc40007810000 */
[----:B------:R-:W-:Y:S01]  /*2c90*/  ISETP.GT.AND P2, PT, R4, 0x79, PT ;  /* 0x000000790400780c */ /* 0x000fe20003f44270 */
[----:B------:R-:W2:Y:S01]  /*2ca0*/  MUFU.TANH R8, R8 ;  /* 0x0000000800087308 */ /* 0x000ea20000002400 */
[----:B0-----:R-:W-:Y:S02]  /*2cb0*/  FSEL R5, R5, -INF , P3 ;  /* 0xff80000005057808 */ /* 0x001fe40001800000 */
[----:B------:R-:W-:-:S04]  /*2cc0*/  FMNMX.FTZ R58, R3, R58, !PT ;  /* 0x0000003a033a7209 */ /* 0x000fc80007810000 */
[----:B------:R-:W-:Y:S01]  /*2cd0*/  FMNMX.FTZ R61, R5, R58, !PT ;  /* 0x0000003a053d7209 */ /* 0x000fe20007810000 */
[----:B------:R-:W0:Y:S01]  /*2ce0*/  MUFU.TANH R88, R88 ;  /* 0x0000005800587308 */ /* 0x000e220000002400 */
[----:B-1----:R-:W-:-:S04]  /*2cf0*/  FSEL R4, R87, -INF , P2 ;  /* 0xff80000057047808 */ /* 0x002fc80001000000 */
[----:B------:R-:W-:-:S03]  /*2d00*/  FMNMX.FTZ R61, R4, R61, !PT ;  /* 0x0000003d043d7209 */ /* 0x000fc60007810000 */
[----:B------:R-:W1:Y:S02]  /*2d10*/  MUFU.TANH R89, R89 ;  /* 0x0000005900597308 */ /* 0x000e640000002400 */
[----:B------:R-:W3:Y:S06]  /*2d20*/  SHFL.BFLY PT, R58, R61, 0x2, 0x1f ;  /* 0x0c401f003d3a7f89 */ /* 0x000eec00000e0000 */
[----:B------:R-:W4:Y:S08]  /*2d30*/  MUFU.TANH R90, R90 ;  /* 0x0000005a005a7308 */ /* 0x000f300000002400 */
[----:B------:R-:W5:Y:S08]  /*2d40*/  MUFU.TANH R32, R32 ;  /* 0x0000002000207308 */ /* 0x000f700000002400 */
[----:B------:R-:W5:Y:S01]  /*2d50*/  MUFU.TANH R28, R28 ;  /* 0x0000001c001c7308 */ /* 0x000f620000002400 */
[----:B---3--:R-:W-:Y:S01]  /*2d60*/  FMNMX.FTZ R60, R61, R58, !PT ;  /* 0x0000003a3d3c7209 */ /* 0x008fe20007810000 */
[----:B------:R-:W-:-:S04]  /*2d70*/  FMUL.FTZ R61, R0, R77 ;  /* 0x0000004d003d7220 */ /* 0x000fc80000410000 */
[----:B------:R-:W3:Y:S02]  /*2d80*/  SHFL.BFLY PT, R65, R60, 0x1, 0x1f ;  /* 0x0c201f003c417f89 */ /* 0x000ee400000e0000 */
[----:B------:R-:W5:Y:S08]  /*2d90*/  MUFU.TANH R29, R29 ;  /* 0x0000001d001d7308 */ /* 0x000f700000002400 */
[----:B------:R-:W5:Y:S08]  /*2da0*/  MUFU.TANH R25, R25 ;  /* 0x0000001900197308 */ /* 0x000f700000002400 */
[----:B------:R-:W5:Y:S01]  /*2db0*/  MUFU.TANH R24, R24 ;  /* 0x0000001800187308 */ /* 0x000f620000002400 */
[----:B---3--:R-:W-:-:S07]  /*2dc0*/  FMNMX.FTZ R58, R60, R65, !PT ;  /* 0x000000413c3a7209 */ /* 0x008fce0007810000 */
[----:B------:R-:W3:Y:S01]  /*2dd0*/  MUFU.TANH R21, R21 ;  /* 0x0000001500157308 */ /* 0x000ee20000002400 */
[----:B------:R-:W-:Y:S01]  /*2de0*/  FMUL.FTZ R65, R0, R84 ;  /* 0x0000005400417220 */ /* 0x000fe20000410000 */
[C---:B------:R-:W-:Y:S01]  /*2df0*/  FSETP.NEU.FTZ.AND P2, PT, R58.reuse, -INF , PT ;  /* 0xff8000003a00780b */ /* 0x040fe20003f5d000 */
[----:B------:R-:W-:-:S01]  /*2e00*/  FFMA.FTZ R60, R58, R75, -8 ;  /* 0xc10000003a3c7423 */ /* 0x000fc2000001004b */
[----:B------:R-:W-:-:S04]  /*2e10*/  VIADDMNMX R75, R52, R7, R53, PT ;  /* 0x00000007344b7246 */ /* 0x000fc80003800135 */
[----:B------:R-:W3:Y:S01]  /*2e20*/  MUFU.TANH R20, R20 ;  /* 0x0000001400147308 */ /* 0x000ee20000002400 */
[----:B------:R-:W-:Y:S02]  /*2e30*/  FSEL R60, R60, RZ, P2 ;  /* 0x000000ff3c3c7208 */ /* 0x000fe40001000000 */
[C---:B------:R-:W-:Y:S02]  /*2e40*/  ISETP.GT.AND P2, PT, R75.reuse, RZ, PT ;  /* 0x000000ff4b00720c */ /* 0x040fe40003f44270 */
[----:B------:R-:W-:Y:S01]  /*2e50*/  ISETP.GT.AND P3, PT, R75, 0x1, PT ;  /* 0x000000014b00780c */ /* 0x000fe20003f64270 */
[--C-:B------:R-:W-:Y:S01]  /*2e60*/  FFMA.FTZ R7, R59, UR10, -R60.reuse ;  /* 0x0000000a3b077c23 */ /* 0x100fe2000801083c */
[----:B--2---:R-:W-:Y:S01]  /*2e70*/  FSEL R52, R8, -INF , P2 ;  /* 0xff80000008347808 */ /* 0x004fe20001000000 */
[--C-:B------:R-:W-:Y:S01]  /*2e80*/  FFMA.FTZ R8, R57, UR10, -R60.reuse ;  /* 0x0000000a39087c23 */ /* 0x100fe2000801083c */
[C---:B------:R-:W-:Y:S01]  /*2e90*/  ISETP.GT.AND P4, PT, R75.reuse, 0x8, PT ;  /* 0x000000084b00780c */ /* 0x040fe20003f84270 */
[--C-:B------:R-:W-:Y:S01]  /*2ea0*/  FFMA.FTZ R53, R56, UR10, -R60.reuse ;  /* 0x0000000a38357c23 */ /* 0x100fe2000801083c */
[----:B0-----:R-:W-:Y:S01]  /*2eb0*/  FSEL R57, R88, -INF , P3 ;  /* 0xff80000058397808 */ /* 0x001fe20001800000 */
[----:B------:R-:W0:Y:S01]  /*2ec0*/  MUFU.TANH R15, R15 ;  /* 0x0000000f000f7308 */ /* 0x000e220000002400 */
[----:B------:R-:W-:Y:S01]  /*2ed0*/  ISETP.GT.AND P2, PT, R75, 0x9, PT ;  /* 0x000000094b00780c */ /* 0x000fe20003f44270 */
[--C-:B------:R-:W-:Y:S01]  /*2ee0*/  FFMA.FTZ R77, R51, UR10, -R60.reuse ;  /* 0x0000000a334d7c23 */ /* 0x100fe2000801083c */
[----:B-1----:R-:W-:Y:S01]  /*2ef0*/  FSEL R89, R89, -INF , P4 ;  /* 0xff80000059597808 */ /* 0x002fe20002000000 */
[--C-:B------:R-:W-:Y:S01]  /*2f00*/  FFMA.FTZ R6, R6, UR10, -R60.reuse ;  /* 0x0000000a06067c23 */ /* 0x100fe2000801083c */
[----:B------:R-:W-:Y:S01]  /*2f10*/  FMNMX.FTZ R76, R52, R57, !PT ;  /* 0x00000039344c7209 */ /* 0x000fe20007810000 */
[--C-:B------:R-:W-:Y:S01]  /*2f20*/  FFMA.FTZ R46, R46, UR10, -R60.reuse ;  /* 0x0000000a2e2e7c23 */ /* 0x100fe2000801083c */
[----:B------:R-:W-:Y:S01]  /*2f30*/  ISETP.GT.AND P3, PT, R75, 0x10, PT ;  /* 0x000000104b00780c */ /* 0x000fe20003f64270 */
[----:B------:R-:W1:Y:S01]  /*2f40*/  MUFU.TANH R14, R14 ;  /* 0x0000000e000e7308 */ /* 0x000e620000002400 */
[----:B----4-:R-:W-:Y:S01]  /*2f50*/  FSEL R90, R90, -INF , P2 ;  /* 0xff8000005a5a7808 */ /* 0x010fe20001000000 */
[--C-:B------:R-:W-:Y:S01]  /*2f60*/  FFMA.FTZ R45, R45, UR10, -R60.reuse ;  /* 0x0000000a2d2d7c23 */ /* 0x100fe2000801083c */
[----:B------:R-:W-:Y:S01]  /*2f70*/  FMNMX.FTZ R59, R89, R76, !PT ;  /* 0x0000004c593b7209 */ /* 0x000fe20007810000 */
[--C-:B------:R-:W-:Y:S01]  /*2f80*/  FFMA.FTZ R44, R44, UR10, -R60.reuse ;  /* 0x0000000a2c2c7c23 */ /* 0x100fe2000801083c */
[----:B------:R-:W-:Y:S01]  /*2f90*/  ISETP.GT.AND P2, PT, R75, 0x11, PT ;  /* 0x000000114b00780c */ /* 0x000fe20003f44270 */
[--C-:B------:R-:W-:Y:S01]  /*2fa0*/  FFMA.FTZ R43, R43, UR10, -R60.reuse ;  /* 0x0000000a2b2b7c23 */ /* 0x100fe2000801083c */
[----:B-----5:R-:W-:Y:S01]  /*2fb0*/  FSEL R32, R32, -INF , P3 ;  /* 0xff80000020207808 */ /* 0x020fe20001800000 */
        /* <DEDUP_REMOVED lines=8> */
[----:B------:R-:W4:Y:S01]  /*3040*/  MUFU.TANH R13, R13 ;  /* 0x0000000d000d7308 */ /* 0x000f220000002400 */
[----:B------:R-:W-:Y:S01]  /*3050*/  ISETP.GT.AND P2, PT, R75, 0x19, PT ;  /* 0x000000194b00780c */ /* 0x000fe20003f44270 */
[--C-:B------:R-:W-:Y:S01]  /*3060*/  FFMA.FTZ R35, R35, UR10, -R60.reuse ;  /* 0x0000000a23237c23 */ /* 0x100fe2000801083c */
[----:B------:R-:W-:Y:S01]  /*3070*/  FSEL R29, R29, -INF , P3 ;  /* 0xff8000001d1d7808 */ /* 0x000fe20001800000 */
[--C-:B------:R-:W-:Y:S01]  /*3080*/  FFMA.FTZ R38, R38, UR10, -R60.reuse ;  /* 0x0000000a26267c23 */ /* 0x100fe2000801083c */
[----:B------:R-:W-:Y:S01]  /*3090*/  FMNMX.FTZ R76, R56, R59, !PT ;  /* 0x0000003b384c7209 */ /* 0x000fe20007810000 */
[--C-:B------:R-:W-:Y:S01]  /*30a0*/  FFMA.FTZ R36, R36, UR10, -R60.reuse ;  /* 0x0000000a24247c23 */ /* 0x100fe2000801083c */
[----:B------:R-:W-:Y:S01]  /*30b0*/  ISETP.GT.AND P3, PT, R75, 0x20, PT ;  /* 0x000000204b00780c */ /* 0x000fe20003f64270 */
[----:B------:R-:W5:Y:S01]  /*30c0*/  MUFU.TANH R11, R11 ;  /* 0x0000000b000b7308 */ /* 0x000f620000002400 */
        /* <DEDUP_REMOVED lines=12> */
[----:B---3--:R-:W-:Y:S01]  /*3190*/  FSEL R54, R21, -INF , P2 ;  /* 0xff80000015367808 */ /* 0x008fe20001000000 */
[--C-:B------:R-:W-:Y:S01]  /*31a0*/  FFMA.FTZ R21, R50, UR10, -R60.reuse ;  /* 0x0000000a32157c23 */ /* 0x100fe2000801083c */
[----:B------:R-:W-:Y:S01]  /*31b0*/  FMNMX.FTZ R59, R24, R59, !PT ;  /* 0x0000003b183b7209 */ /* 0x000fe20007810000 */
[----:B------:R-:W3:Y:S01]  /*31c0*/  MUFU.TANH R9, R9 ;  /* 0x0000000900097308 */ /* 0x000ee20000002400 */
[----:B------:R-:W-:Y:S01]  /*31d0*/  ISETP.GT.AND P2, PT, R75, 0x29, PT ;  /* 0x000000294b00780c */ /* 0x000fe20003f44270 */
[--C-:B------:R-:W-:Y:S01]  /*31e0*/  FFMA.FTZ R3, R3, UR10, -R60.reuse ;  /* 0x0000000a03037c23 */ /* 0x100fe2000801083c */
[----:B------:R-:W-:Y:S01]  /*31f0*/  FSEL R51, R20, -INF , P3 ;  /* 0xff80000014337808 */ /* 0x000fe20001800000 */
[--C-:B------:R-:W-:Y:S01]  /*3200*/  FFMA.FTZ R5, R5, UR10, -R60.reuse ;  /* 0x0000000a05057c23 */ /* 0x100fe2000801083c */
[----:B------:R-:W-:Y:S01]  /*3210*/  FMNMX.FTZ R76, R54, R59, !PT ;  /* 0x0000003b364c7209 */ /* 0x000fe20007810000 */
[----:B------:R-:W-:Y:S01]  /*3220*/  FFMA.FTZ R4, R4, UR10, -R60 ;  /* 0x0000000a04047c23 */ /* 0x000fe2000801083c */
[----:B------:R-:W-:Y:S01]  /*3230*/  ISETP.GT.AND P3, PT, R75, 0x30, PT ;  /* 0x000000304b00780c */ /* 0x000fe20003f64270 */
[----:B------:R-:W3:Y:S01]  /*3240*/  MUFU.TANH R66, R66 ;  /* 0x0000004200427308 */ /* 0x000ee20000002400 */
[----:B0-----:R-:W-:Y:S01]  /*3250*/  FSEL R59, R15, -INF , P2 ;  /* 0xff8000000f3b7808 */ /* 0x001fe20001000000 */
[----:B------:R-:W-:Y:S01]  /*3260*/  IMAD.MOV.U32 R88, RZ, RZ, R135 ;  /* 0x000000ffff587224 */ /* 0x000fe200078e0087 */
[----:B------:R-:W-:-:S02]  /*3270*/  FMNMX.FTZ R76, R51, R76, !PT ;  /* 0x0000004c334c7209 */ /* 0x000fc40007810000 */
[----:B------:R-:W-:Y:S02]  /*3280*/  ISETP.GT.AND P2, PT, R75, 0x31, PT ;  /* 0x000000314b00780c */ /* 0x000fe40003f44270 */
[----:B-1----:R-:W-:Y:S01]  /*3290*/  FSEL R14, R14, -INF , P3 ;  /* 0xff8000000e0e7808 */ /* 0x002fe20001800000 */
[----:B------:R-:W0:Y:S01]  /*32a0*/  MUFU.TANH R67, R67 ;  /* 0x0000004300437308 */ /* 0x000e220000002400 */
[----:B------:R-:W-:Y:S02]  /*32b0*/  FMNMX.FTZ R15, R59, R76, !PT ;  /* 0x0000004c3b0f7209 */ /* 0x000fe40007810000 */
[----:B------:R-:W-:Y:S02]  /*32c0*/  ISETP.GT.AND P3, PT, R75, 0x38, PT ;  /* 0x000000384b00780c */ /* 0x000fe40003f64270 */
[----:B--2---:R-:W-:Y:S01]  /*32d0*/  FSEL R50, R12, -INF , P2 ;  /* 0xff8000000c327808 */ /* 0x004fe20001000000 */
[----:B------:R-:W-:Y:S01]  /*32e0*/  FFMA.FTZ R12, R49, UR10, -R60 ;  /* 0x0000000a310c7c23 */ /* 0x000fe2000801083c */
[----:B------:R-:W-:Y:S01]  /*32f0*/  FMNMX.FTZ R15, R14, R15, !PT ;  /* 0x0000000f0e0f7209 */ /* 0x000fe20007810000 */
[----:B------:R-:W1:Y:S01]  /*3300*/  MUFU.TANH R74, R74 ;  /* 0x0000004a004a7308 */ /* 0x000e620000002400 */
[----:B------:R-:W-:-:S02]  /*3310*/  ISETP.GT.AND P2, PT, R75, 0x39, PT ;  /* 0x000000394b00780c */ /* 0x000fc40003f44270 */
[----:B----4-:R-:W-:Y:S02]  /*3320*/  FSEL R13, R13, -INF , P3 ;  /* 0xff8000000d0d7808 */ /* 0x010fe40001800000 */
[----:B------:R-:W-:Y:S02]  /*3330*/  FMNMX.FTZ R76, R50, R15, !PT ;  /* 0x0000000f324c7209 */ /* 0x000fe40007810000 */
[----:B------:R-:W-:Y:S01]  /*3340*/  ISETP.GT.AND P3, PT, R75, 0x40, PT ;  /* 0x000000404b00780c */ /* 0x000fe20003f64270 */
[----:B------:R-:W2:Y:S01]  /*3350*/  MUFU.TANH R70, R70 ;  /* 0x0000004600467308 */ /* 0x000ea20000002400 */
[----:B-----5:R-:W-:Y:S01]  /*3360*/  FSEL R49, R11, -INF , P2 ;  /* 0xff8000000b317808 */ /* 0x020fe20001000000 */
[----:B------:R-:W-:Y:S01]  /*3370*/  FFMA.FTZ R11, R48, UR10, -R60 ;  /* 0x0000000a300b7c23 */ /* 0x000fe2000801083c */
[----:B------:R-:W-:Y:S02]  /*3380*/  FMNMX.FTZ R76, R13, R76, !PT ;  /* 0x0000004c0d4c7209 */ /* 0x000fe40007810000 */
[----:B------:R-:W-:-:S02]  /*3390*/  ISETP.GT.AND P2, PT, R75, 0x41, PT ;  /* 0x000000414b00780c */ /* 0x000fc40003f44270 */
[----:B------:R-:W-:Y:S01]  /*33a0*/  FSEL R10, R10, -INF , P3 ;  /* 0xff8000000a0a7808 */ /* 0x000fe20001800000 */
[----:B------:R-:W4:Y:S01]  /*33b0*/  MUFU.TANH R71, R71 ;  /* 0x0000004700477308 */ /* 0x000f220000002400 */
[----:B------:R-:W-:Y:S02]  /*33c0*/  FMNMX.FTZ R15, R49, R76, !PT ;  /* 0x0000004c310f7209 */ /* 0x000fe40007810000 */
[----:B------:R-:W-:Y:S02]  /*33d0*/  ISETP.GT.AND P3, PT, R75, 0x48, PT ;  /* 0x000000484b00780c */ /* 0x000fe40003f64270 */
[----:B---3--:R-:W-:Y:S01]  /*33e0*/  FSEL R48, R9, -INF , P2 ;  /* 0xff80000009307808 */ /* 0x008fe20001000000 */
[--C-:B------:R-:W-:Y:S01]  /*33f0*/  FFMA.FTZ R9, R47, UR10, -R60.reuse ;  /* 0x0000000a2f097c23 */ /* 0x100fe2000801083c */
[----:B------:R-:W-:Y:S01]  /*3400*/  FMNMX.FTZ R15, R10, R15, !PT ;  /* 0x0000000f0a0f7209 */ /* 0x000fe20007810000 */
[----:B------:R-:W3:Y:S01]  /*3410*/  MUFU.TANH R68, R68 ;  /* 0x0000004400447308 */ /* 0x000ee20000002400 */
[----:B------:R-:W-:Y:S01]  /*3420*/  ISETP.GT.AND P2, PT, R75, 0x49, PT ;  /* 0x000000494b00780c */ /* 0x000fe20003f44270 */
[--C-:B------:R-:W-:Y:S01]  /*3430*/  FFMA.FTZ R47, R39, UR10, -R60.reuse ;  /* 0x0000000a272f7c23 */ /* 0x100fe2000801083c */
[----:B------:R-:W-:Y:S01]  /*3440*/  FSEL R66, R66, -INF , P3 ;  /* 0xff80000042427808 */ /* 0x000fe20001800000 */
[----:B------:R-:W-:Y:S01]  /*3450*/  FFMA.FTZ R39, R41, UR10, -R60 ;  /* 0x0000000a29277c23 */ /* 0x000fe2000801083c */
[----:B------:R-:W-:-:S02]  /*3460*/  FMNMX.FTZ R15, R48, R15, !PT ;  /* 0x0000000f300f7209 */ /* 0x000fc40007810000 */
[----:B------:R-:W-:Y:S01]  /*3470*/  ISETP.GT.AND P3, PT, R75, 0x50, PT ;  /* 0x000000504b00780c */ /* 0x000fe20003f64270 */
[----:B------:R-:W5:Y:S01]  /*3480*/  MUFU.TANH R69, R69 ;  /* 0x0000004500457308 */ /* 0x000f620000002400 */
[----:B0-----:R-:W-:Y:S02]  /*3490*/  FSEL R67, R67, -INF , P2 ;  /* 0xff80000043437808 */ /* 0x001fe40001000000 */
[----:B------:R-:W-:Y:S02]  /*34a0*/  FMNMX.FTZ R76, R66, R15, !PT ;  /* 0x0000000f424c7209 */ /* 0x000fe40007810000 */
[----:B------:R-:W-:Y:S02]  /*34b0*/  ISETP.GT.AND P2, PT, R75, 0x51, PT ;  /* 0x000000514b00780c */ /* 0x000fe40003f44270 */
[----:B-1----:R-:W-:Y:S01]  /*34c0*/  FSEL R74, R74, -INF , P3 ;  /* 0xff8000004a4a7808 */ /* 0x002fe20001800000 */
[----:B------:R-:W0:Y:S01]  /*34d0*/  MUFU.TANH R72, R72 ;  /* 0x0000004800487308 */ /* 0x000e220000002400 */
[----:B------:R-:W-:-:S02]  /*34e0*/  FMNMX.FTZ R15, R67, R76, !PT ;  /* 0x0000004c430f7209 */ /* 0x000fc40007810000 */
[C---:B------:R-:W-:Y:S02]  /*34f0*/  ISETP.GT.AND P3, PT, R75.reuse, 0x58, PT ;  /* 0x000000584b00780c */ /* 0x040fe40003f64270 */
[----:B--2---:R-:W-:Y:S02]  /*3500*/  FSEL R70, R70, -INF , P2 ;  /* 0xff80000046467808 */ /* 0x004fe40001000000 */
[----:B------:R-:W-:Y:S01]  /*3510*/  FMNMX.FTZ R15, R74, R15, !PT ;  /* 0x0000000f4a0f7209 */ /* 0x000fe20007810000 */
[----:B------:R-:W1:Y:S01]  /*3520*/  MUFU.TANH R73, R73 ;  /* 0x0000004900497308 */ /* 0x000e620000002400 */
[----:B------:R-:W-:Y:S02]  /*3530*/  ISETP.GT.AND P2, PT, R75, 0x59, PT ;  /* 0x000000594b00780c */ /* 0x000fe40003f44270 */
[----:B----4-:R-:W-:Y:S02]  /*3540*/  FSEL R71, R71, -INF , P3 ;  /* 0xff80000047477808 */ /* 0x010fe40001800000 */
[----:B------:R-:W-:-:S02]  /*3550*/  FMNMX.FTZ R76, R70, R15, !PT ;  /* 0x0000000f464c7209 */ /* 0x000fc40007810000 */
[----:B------:R-:W-:Y:S01]  /*3560*/  ISETP.GT.AND P3, PT, R75, 0x60, PT ;  /* 0x000000604b00780c */ /* 0x000fe20003f64270 */
[----:B------:R-:W2:Y:S01]  /*3570*/  MUFU.TANH R61, R61 ;  /* 0x0000003d003d7308 */ /* 0x000ea20000002400 */
[----:B---3--:R-:W-:Y:S02]  /*3580*/  FSEL R68, R68, -INF , P2 ;  /* 0xff80000044447808 */ /* 0x008fe40001000000 */
[----:B------:R-:W-:Y:S02]  /*3590*/  FMNMX.FTZ R15, R71, R76, !PT ;  /* 0x0000004c470f7209 */ /* 0x000fe40007810000 */
[----:B------:R-:W-:Y:S02]  /*35a0*/  ISETP.GT.AND P2, PT, R75, 0x61, PT ;  /* 0x000000614b00780c */ /* 0x000fe40003f44270 */
[----:B-----5:R-:W-:Y:S01]  /*35b0*/  FSEL R69, R69, -INF , P3 ;  /* 0xff80000045457808 */ /* 0x020fe20001800000 */
[----:B------:R-:W3:Y:S01]  /*35c0*/  MUFU.TANH R63, R63 ;  /* 0x0000003f003f7308 */ /* 0x000ee20000002400 */
        /* <DEDUP_REMOVED lines=17> */
[----:B0-----:R-:W-:Y:S02]  /*36e0*/  FSEL R62, R62, -INF , P2 ;  /* 0xff8000003e3e7808 */ /* 0x001fe40001000000 */
[----:B------:R-:W-:Y:S01]  /*36f0*/  FMNMX.FTZ R15, R63, R76, !PT ;  /* 0x0000004c3f0f7209 */ /* 0x000fe20007810000 */
[----:B------:R-:W-:Y:S01]  /*3700*/  MUFU.EX2 R6, R6 ;  /* 0x0000000600067308 */ /* 0x000fe20000000800 */
[----:B------:R-:W-:Y:S02]  /*3710*/  ISETP.GT.AND P2, PT, R75, 0x79, PT ;  /* 0x000000794b00780c */ /* 0x000fe40003f44270 */
[----:B-1----:R-:W-:Y:S02]  /*3720*/  FSEL R65, R65, -INF , P3 ;  /* 0xff80000041417808 */ /* 0x002fe40001800000 */
[----:B------:R-:W-:-:S03]  /*3730*/  FMNMX.FTZ R76, R62, R15, !PT ;  /* 0x0000000f3e4c7209 */ /* 0x000fc60007810000 */
[----:B------:R-:W0:Y:S01]  /*3740*/  MUFU.EX2 R7, R7 ;  /* 0x0000000700077308 */ /* 0x000e220000000800 */
[----:B--2---:R-:W-:Y:S02]  /*3750*/  FSEL R64, R64, -INF , P2 ;  /* 0xff80000040407808 */ /* 0x004fe40001000000 */
[----:B------:R-:W-:Y:S01]  /*3760*/  FMNMX.FTZ R15, R65, R76, !PT ;  /* 0x0000004c410f7209 */ /* 0x000fe20007810000 */
[----:B------:R-:W-:-:S01]  /*3770*/  FFMA.FTZ R76, R37, UR10, -R60 ;  /* 0x0000000a254c7c23 */ /* 0x000fc2000801083c */
[--C-:B------:R-:W-:Y:S01]  /*3780*/  FFMA.FTZ R37, R26, UR10, -R60.reuse ;  /* 0x0000000a1a257c23 */ /* 0x100fe2000801083c */
[----:B------:R-:W-:-:S01]  /*3790*/  FFMA.FTZ R26, R27, UR10, -R60 ;  /* 0x0000000a1b1a7c23 */ /* 0x000fc2000801083c */
[----:B------:R-:W-:Y:S01]  /*37a0*/  FMNMX.FTZ R15, R64, R15, !PT ;  /* 0x0000000f400f7209 */ /* 0x000fe20007810000 */
[----:B------:R-:W1:Y:S04]  /*37b0*/  MUFU.EX2 R8, R8 ;  /* 0x0000000800087308 */ /* 0x000e680000000800 */
[----:B------:R-:W2:Y:S04]  /*37c0*/  SHFL.BFLY PT, R78, R15, 0x2, 0x1f ;  /* 0x0c401f000f4e7f89 */ /* 0x000ea800000e0000 */
[----:B------:R-:W3:Y:S01]  /*37d0*/  MUFU.EX2 R53, R53 ;  /* 0x0000003500357308 */ /* 0x000ee20000000800 */
[----:B0-----:R-:W-:-:S07]  /*37e0*/  FADD.FTZ R81, R6, R7 ;  /* 0x0000000706517221 */ /* 0x001fce0000010000 */
[----:B------:R-:W-:Y:S01]  /*37f0*/  MUFU.EX2 R28, R28 ;  /* 0x0000001c001c7308 */ /* 0x000fe20000000800 */
[----:B-1----:R-:W-:-:S07]  /*3800*/  FADD.FTZ R80, R8, R81 ;  /* 0x0000005108507221 */ /* 0x002fce0000010000 */
[----:B------:R-:W-:Y:S01]  /*3810*/  MUFU.EX2 R25, R25 ;  /* 0x0000001900197308 */ /* 0x000fe20000000800 */
[----:B---3--:R-:W-:Y:S02]  /*3820*/  F2FP.SATFINITE.E4M3.F32.PACK_AB_MERGE_C R149, R53, R8, RZ ;  /* 0x000000083595723e */ /* 0x008fe400048070ff */
[----:B--2---:R-:W-:Y:S02]  /*3830*/  FMNMX.FTZ R78, R15, R78, !PT ;  /* 0x0000004e0f4e7209 */ /* 0x004fe40007810000 */
[----:B------:R-:W-:-:S03]  /*3840*/  F2FP.SATFINITE.E4M3.F32.PACK_AB_MERGE_C R149, R7, R6, R149 ;  /* 0x000000060795723e */ /* 0x000fc60004807095 */
[----:B------:R-:W-:Y:S01]  /*3850*/  MUFU.EX2 R20, R77 ;  /* 0x0000004d00147308 */ /* 0x000fe20000000800 */
[----:B------:R-:W0:Y:S07]  /*3860*/  SHFL.BFLY PT, R15, R78, 0x1, 0x1f ;  /* 0x0c201f004e0f7f89 */ /* 0x000e2e00000e0000 */
[----:B------:R-:W1:Y:S08]  /*3870*/  MUFU.EX2 R21, R21 ;  /* 0x0000001500157308 */ /* 0x000e700000000800 */
[----:B------:R-:W-:Y:S08]  /*3880*/  MUFU.EX2 R12, R12 ;  /* 0x0000000c000c7308 */ /* 0x000ff00000000800 */
[----:B------:R-:W-:Y:S01]  /*3890*/  MUFU.EX2 R11, R11 ;  /* 0x0000000b000b7308 */ /* 0x000fe20000000800 */
[----:B0-----:R-:W-:Y:S01]  /*38a0*/  FMNMX.FTZ R15, R78, R15, !PT ;  /* 0x0000000f4e0f7209 */ /* 0x001fe20007810000 */
[----:B------:R-:W-:Y:S01]  /*38b0*/  IMAD.U32 R78, RZ, RZ, UR10 ;  /* 0x0000000aff4e7e24 */ /* 0x000fe2000f8e00ff */
[----:B-1----:R-:W-:-:S02]  /*38c0*/  F2FP.SATFINITE.E4M3.F32.PACK_AB_MERGE_C R151, R21, R20, RZ ;  /* 0x000000141597723e */ /* 0x002fc400048070ff */
[C---:B------:R-:W-:Y:S01]  /*38d0*/  FSETP.NEU.FTZ.AND P2, PT, R15.reuse, -INF , PT ;  /* 0xff8000000f00780b */ /* 0x040fe20003f5d000 */
[----:B------:R-:W-:-:S01]  /*38e0*/  FFMA.FTZ R41, R15, R78, -8 ;  /* 0xc10000000f297423 */ /* 0x000fc2000001004e */
[----:B------:R-:W-:Y:S01]  /*38f0*/  F2FP.SATFINITE.E4M3.F32.PACK_AB_MERGE_C R151, R25, R28, R151 ;  /* 0x0000001c1997723e */ /* 0x000fe20004807097 */
        /* <DEDUP_REMOVED lines=19> */
[----:B------:R-:W-:-:S02]  /*3a30*/  @!P1 VIADD R48, R2, 0x19c40 ;  /* 0x00019c4002309836 */ /* 0x000fc40000000000 */
[----:B------:R-:W-:-:S01]  /*3a40*/  FFMA.FTZ R24, R24, UR10, -R41 ;  /* 0x0000000a18187c23 */ /* 0x000fc20008010829 */
[--C-:B------:R-:W-:Y:S01]  /*3a50*/  FFMA.FTZ R59, R59, UR10, -R41.reuse ;  /* 0x0000000a3b3b7c23 */ /* 0x100fe20008010829 */
[----:B------:R-:W-:-:S01]  /*3a60*/  FFMA.FTZ R14, R14, UR10, -R41 ;  /* 0x0000000a0e0e7c23 */ /* 0x000fc20008010829 */
[--C-:B------:R-:W-:Y:S01]  /*3a70*/  FFMA.FTZ R10, R10, UR10, -R41.reuse ;  /* 0x0000000a0a0a7c23 */ /* 0x100fe20008010829 */
[----:B------:R-:W-:Y:S01]  /*3a80*/  @!P1 PRMT R48, RZ, 0x654, R48 ;  /* 0x00000654ff309816 */ /* 0x000fe20000000030 */
[----:B------:R-:W1:Y:S01]  /*3a90*/  MUFU.EX2 R60, R60 ;  /* 0x0000003c003c7308 */ /* 0x000e620000000800 */
[----:B------:R-:W-:-:S01]  /*3aa0*/  FFMA.FTZ R66, R66, UR10, -R41 ;  /* 0x0000000a42427c23 */ /* 0x000fc20008010829 */
[--C-:B------:R-:W-:Y:S01]  /*3ab0*/  FFMA.FTZ R67, R67, UR10, -R41.reuse ;  /* 0x0000000a43437c23 */ /* 0x100fe20008010829 */
[----:B------:R2:W-:Y:S01]  /*3ac0*/  @!P1 SYNCS.ARRIVE.TRANS64.RED.A1T0 RZ, [R48+URZ], RZ ;  /* 0x000000ff30ff99a7 */ /* 0x0005e2000810043f */
[----:B------:R-:W-:-:S01]  /*3ad0*/  FFMA.FTZ R74, R74, UR10, -R41 ;  /* 0x0000000a4a4a7c23 */ /* 0x000fc20008010829 */
[--C-:B------:R-:W-:Y:S01]  /*3ae0*/  FFMA.FTZ R71, R71, UR10, -R41.reuse ;  /* 0x0000000a47477c23 */ /* 0x100fe20008010829 */
[----:B------:R-:W-:-:S01]  /*3af0*/  FFMA.FTZ R68, R68, UR10, -R41 ;  /* 0x0000000a44447c23 */ /* 0x000fc20008010829 */
[----:B------:R-:W-:Y:S01]  /*3b00*/  FFMA.FTZ R69, R69, UR10, -R41 ;  /* 0x0000000a45457c23 */ /* 0x000fe20008010829 */
        /* <DEDUP_REMOVED lines=10> */
[----:B------:R-:W-:-:S02]  /*3bb0*/  IMAD.MOV.U32 R90, RZ, RZ, R135 ;  /* 0x000000ffff5a7224 */ /* 0x000fc400078e0087 */
[----:B------:R-:W-:-:S04]  /*3bc0*/  IMAD.MOV.U32 R89, RZ, RZ, R135 ;  /* 0x000000ffff597224 */ /* 0x000fc800078e0087 */
[----:B------:R-:W0:Y:S01]  /*3bd0*/  MUFU.EX2 R57, R57 ;  /* 0x0000003900397308 */ /* 0x000e220000000800 */
[----:B---3--:R-:W-:-:S01]  /*3be0*/  FADD.FTZ R79, R75, R78 ;  /* 0x0000004e4b4f7221 */ /* 0x008fc20000010000 */
[----:B------:R-:W-:-:S04]  /*3bf0*/  F2FP.SATFINITE.E4M3.F32.PACK_AB_MERGE_C R60, R75, R60, RZ ;  /* 0x0000003c4b3c723e */ /* 0x000fc800048070ff */
[----:B------:R-:W-:Y:S02]  /*3c00*/  F2FP.SATFINITE.E4M3.F32.PACK_AB_MERGE_C R148, R52, R27, R60 ;  /* 0x0000001b3494723e */ /* 0x000fe4000480703c */
[----:B------:R-:W1:Y:S01]  /*3c10*/  MUFU.EX2 R56, R56 ;  /* 0x0000003800387308 */ /* 0x000e620000000800 */
[----:B--2---:R-:W-:-:S07]  /*3c20*/  FADD.FTZ R48, R32, R79 ;  /* 0x0000004f20307221 */ /* 0x004fce0000010000 */
[----:B------:R2:W-:Y:S01]  /*3c30*/  MUFU.EX2 R77, R49 ;  /* 0x00000031004d7308 */ /* 0x0005e20000000800 */
[----:B0-----:R-:W-:-:S07]  /*3c40*/  FADD.FTZ R79, R57, R48 ;  /* 0x00000030394f7221 */ /* 0x001fce0000010000 */
[----:B------:R-:W0:Y:S01]  /*3c50*/  MUFU.EX2 R55, R55 ;  /* 0x0000003700377308 */ /* 0x000e220000000800 */
[----:B--2---:R-:W-:-:S01]  /*3c60*/  FADD.FTZ R49, R53, R80 ;  /* 0x0000005035317221 */ /* 0x004fc20000010000 */
[----:B-1----:R-:W-:-:S03]  /*3c70*/  FADD.FTZ R48, R56, R79 ;  /* 0x0000004f38307221 */ /* 0x002fc60000010000 */
[----:B------:R-:W-:Y:S01]  /*3c80*/  FADD.FTZ R78, R28, R49 ;  /* 0x000000311c4e7221 */ /* 0x000fe20000010000 */
[----:B------:R-:W-:-:S01]  /*3c90*/  FFMA.FTZ R49, R70, UR10, -R41 ;  /* 0x0000000a46317c23 */ /* 0x000fc20008010829 */
[----:B------:R-:W-:Y:S01]  /*3ca0*/  FFMA.FTZ R41, R64, UR10, -R41 ;  /* 0x0000000a40297c23 */ /* 0x000fe20008010829 */
[----:B------:R-:W1:Y:S01]  /*3cb0*/  MUFU.EX2 R24, R24 ;  /* 0x0000001800187308 */ /* 0x000e620000000800 */
[----:B------:R-:W-:-:S04]  /*3cc0*/  FADD.FTZ R81, R25, R78 ;  /* 0x0000004e19517221 */ /* 0x000fc80000010000 */
[----:B------:R-:W-:-:S03]  /*3cd0*/  FADD.FTZ R70, R20, R81 ;  /* 0x0000005114467221 */ /* 0x000fc60000010000 */
[----:B------:R-:W2:Y:S01]  /*3ce0*/  MUFU.EX2 R29, R29 ;  /* 0x0000001d001d7308 */ /* 0x000ea20000000800 */
[----:B------:R-:W-:-:S01]  /*3cf0*/  FADD.FTZ R81, R21, R70 ;  /* 0x0000004615517221 */ /* 0x000fc20000010000 */
[C---:B0-----:R-:W-:Y:S01]  /*3d00*/  FADD.FTZ R79, R55.reuse, R48 ;  /* 0x00000030374f7221 */ /* 0x041fe20000010000 */
[----:B------:R-:W-:Y:S02]  /*3d10*/  F2FP.SATFINITE.E4M3.F32.PACK_AB_MERGE_C R55, R55, R56, RZ ;  /* 0x000000383737723e */ /* 0x000fe400048070ff */
[----:B------:R-:W-:Y:S02]  /*3d20*/  FADD.FTZ R70, R12, R81 ;  /* 0x000000510c467221 */ /* 0x000fe40000010000 */
[----:B------:R-:W-:Y:S01]  /*3d30*/  F2FP.SATFINITE.E4M3.F32.PACK_AB_MERGE_C R150, R57, R32, R55 ;  /* 0x000000203996723e */ /* 0x000fe20004807037 */
        /* <DEDUP_REMOVED lines=52> */
[C---:B--2---:R-:W-:Y:S01]  /*4080*/  F2FP.SATFINITE.E4M3.F32.PACK_AB_MERGE_C R66, R67.reuse, R66, RZ ;  /* 0x000000424342723e */ /* 0x044fe200048070ff */
[----:B------:R-:W-:-:S03]  /*4090*/  FADD.FTZ R67, R67, R6 ;  /* 0x0000000643437221 */ /* 0x000fc60000010000 */
[----:B------:R-:W-:-:S03]  /*40a0*/  F2FP.SATFINITE.E4M3.F32.PACK_AB_MERGE_C R140, R13, R10, R66 ;  /* 0x0000000a0d8c723e */ /* 0x000fc60004807042 */
        /* <DEDUP_REMOVED lines=17> */
[C---:B--2---:R-:W-:Y:S01]  /*41c0*/  F2FP.SATFINITE.E4M3.F32.PACK_AB_MERGE_C R71, R68.reuse, R71, RZ ;  /* 0x000000474447723e */ /* 0x044fe200048070ff */
[----:B------:R-:W-:-:S03]  /*41d0*/  FADD.FTZ R68, R68, R7 ;  /* 0x0000000744447221 */ /* 0x000fc60000010000 */
[----:B------:R-:W-:-:S03]  /*41e0*/  F2FP.SATFINITE.E4M3.F32.PACK_AB_MERGE_C R142, R49, R2, R71 ;  /* 0x00000002318e723e */ /* 0x000fc60004807047 */
[----:B------:R-:W1:Y:S08]  /*41f0*/  MUFU.EX2 R34, R34 ;  /* 0x0000002200227308 */ /* 0x000e700000000800 */
[----:B------:R-:W2:Y:S01]  /*4200*/  MUFU.EX2 R69, R69 ;  /* 0x0000004500457308 */ /* 0x000ea20000000800 */
[----:B0-----:R-:W-:-:S07]  /*4210*/  F2FP.SATFINITE.E4M3.F32.PACK_AB_MERGE_C R9, R37, R30, RZ ;  /* 0x0000001e2509723e */ /* 0x001fce00048070ff */
[----:B------:R-:W0:Y:S01]  /*4220*/  MUFU.EX2 R31, R31 ;  /* 0x0000001f001f7308 */ /* 0x000e220000000800 */
[----:B-1----:R-:W-:-:S07]  /*4230*/  FADD.FTZ R6, R34, R33 ;  /* 0x0000002122067221 */ /* 0x002fce0000010000 */
[----:B------:R-:W1:Y:S01]  /*4240*/  MUFU.EX2 R72, R72 ;  /* 0x0000004800487308 */ /* 0x000e620000000800 */
[----:B--2---:R-:W-:-:S07]  /*4250*/  FADD.FTZ R7, R69, R68 ;  /* 0x0000004445077221 */ /* 0x004fce0000010000 */
[----:B------:R-:W2:Y:S01]  /*4260*/  MUFU.EX2 R73, R73 ;  /* 0x0000004900497308 */ /* 0x000ea20000000800 */
[C---:B0-----:R-:W-:Y:S01]  /*4270*/  F2FP.SATFINITE.E4M3.F32.PACK_AB_MERGE_C R137, R31.reuse, R34, R9 ;  /* 0x000000221f89723e */ /* 0x041fe20004807009 */
        /* <DEDUP_REMOVED lines=8> */
[C---:B0-----:R-:W-:Y:S01]  /*4300*/  F2FP.SATFINITE.E4M3.F32.PACK_AB_MERGE_C R73, R8.reuse, R73, RZ ;  /* 0x000000490849723e */ /* 0x041fe200048070ff */
[----:B------:R-:W-:-:S03]  /*4310*/  FADD.FTZ R8, R8, R7 ;  /* 0x0000000708087221 */ /* 0x000fc60000010000 */
[----:B------:R-:W-:-:S03]  /*4320*/  F2FP.SATFINITE.E4M3.F32.PACK_AB_MERGE_C R136, R72, R69, R73 ;  /* 0x000000454888723e */ /* 0x000fc60004807049 */
[----:B------:R-:W-:Y:S01]  /*4330*/  MUFU.EX2 R5, R5 ;  /* 0x0000000500057308 */ /* 0x000fe20000000800 */
[----:B-1----:R-:W-:-:S07]  /*4340*/  FADD.FTZ R12, R26, R37 ;  /* 0x000000251a0c7221 */ /* 0x002fce0000010000 */
[----:B------:R-:W0:Y:S01]  /*4350*/  MUFU.EX2 R4, R4 ;  /* 0x0000000400047308 */ /* 0x000e220000000800 */
[----:B--2---:R-:W-:-:S07]  /*4360*/  FADD.FTZ R7, R63, R8 ;  /* 0x000000083f077221 */ /* 0x004fce0000010000 */
[----:B------:R-:W1:Y:S08]  /*4370*/  MUFU.EX2 R3, R3 ;  /* 0x0000000300037308 */ /* 0x000e700000000800 */
[----:B------:R-:W2:Y:S01]  /*4380*/  MUFU.EX2 R62, R62 ;  /* 0x0000003e003e7308 */ /* 0x000ea20000000800 */
[----:B0-----:R-:W-:-:S07]  /*4390*/  F2FP.SATFINITE.E4M3.F32.PACK_AB_MERGE_C R9, R4, R5, RZ ;  /* 0x000000050409723e */ /* 0x001fce00048070ff */
[----:B------:R-:W0:Y:S01]  /*43a0*/  MUFU.EX2 R65, R65 ;  /* 0x0000004100417308 */ /* 0x000e220000000800 */
[----:B-1----:R-:W-:-:S01]  /*43b0*/  FADD.FTZ R12, R3, R12 ;  /* 0x0000000c030c7221 */ /* 0x002fc20000010000 */
[----:B------:R-:W-:-:S03]  /*43c0*/  F2FP.SATFINITE.E4M3.F32.PACK_AB_MERGE_C R139, R3, R26, R9 ;  /* 0x0000001a038b723e */ /* 0x000fc60004807009 */
[----:B------:R-:W-:-:S03]  /*43d0*/  FADD.FTZ R5, R5, R12 ;  /* 0x0000000c05057221 */ /* 0x000fc60000010000 */
[----:B------:R-:W1:Y:S01]  /*43e0*/  MUFU.EX2 R6, R41 ;  /* 0x0000002900067308 */ /* 0x000e620000000800 */
[----:B--2---:R-:W-:-:S04]  /*43f0*/  FADD.FTZ R2, R62, R7 ;  /* 0x000000073e027221 */ /* 0x004fc80000010000 */
[----:B0-----:R-:W-:Y:S01]  /*4400*/  FADD.FTZ R3, R65, R2 ;  /* 0x0000000241037221 */ /* 0x001fe20000010000 */
[----:B------:R-:W-:-:S01]  /*4410*/  FADD.FTZ R2, R4, R5 ;  /* 0x0000000504027221 */ /* 0x000fc20000010000 */
[C---:B-1----:R-:W-:Y:S02]  /*4420*/  F2FP.SATFINITE.E4M3.F32.PACK_AB_MERGE_C R7, R6.reuse, R65, RZ ;  /* 0x000000410607723e */ /* 0x042fe400048070ff */
[----:B------:R-:W-:-:S02]  /*4430*/  FADD.FTZ R3, R6, R3 ;  /* 0x0000000306037221 */ /* 0x000fc40000010000 */
[----:B------:R-:W-:Y:S01]  /*4440*/  F2FP.SATFINITE.E4M3.F32.PACK_AB_MERGE_C R138, R62, R63, R7 ;  /* 0x0000003f3e8a723e */ /* 0x000fe20004807007 */
        /* <DEDUP_REMOVED lines=29> */
[----:B------:R-:W-:-:S05]  /*4620*/  ULDC UR19, c[0x0][0x988] ;  /* 0x0002620000137ab9 */ /* 0x000fca0000000800 */
.L_x_9654:
[----:B------:R-:W-:-:S04]  /*4630*/  UISETP.NE.AND UP0, UPT, UR21, 0x1, UPT ;  /* 0x000000011500788c */ /* 0x000fc8000bf05270 */
[----:B------:R-:W-:-:S04]  /*4640*/  USEL UR36, URZ, 0x1, UP0 ;  /* 0x000000013f247887 */ /* 0x000fc80008000000 */
[----:B------:R-:W-:Y:S01]  /*4650*/  ULOP3.LUT UR36, UR20, UR36, URZ, 0x3c, !UPT ;  /* 0x0000002414247292 */ /* 0x000fe2000f8e3c3f */
[----:B------:R-:W-:Y:S11]  /*4660*/  @!P0 BRA `(.L_x_9645) ;  /* 0x0000000000048947 */ /* 0x000ff60003800000 */
[----:B------:R-:W-:Y:S01]  /*4670*/  BPT.TRAP 0x1 ;  /* 0x000000040000795c */ /* 0x000fe20000300000 */
.L_x_9645:
        /* <DEDUP_REMOVED lines=9> */
.L_x_9646:
[----:B-1----:R-:W-:Y:S05]  /*4710*/  @P2 BRA `(.L_x_9647) ;  /* 0x0000000000082947 */ /* 0x002fea0003800000 */
[----:B------:R-:W1:Y:S02]  /*4720*/  SYNCS.PHASECHK.TRANS64.TRYWAIT P2, [UR22+0x19c30], R4 ;  /* 0x019c3004ff0075a7 */ /* 0x000e640008040156 */
[----:B-1----:R-:W-:Y:S05]  /*4730*/  @!P2 BRA `(.L_x_9648) ;  /* 0x000000c40040a947 */ /* 0x002fea0003800000 */
.L_x_9647:
        /* <DEDUP_REMOVED lines=17> */
.L_x_9649:
[----:B------:R-:W-:Y:S01]  /*4850*/  ULEA UR14, UR21, UR44, 0x3 ;  /* 0x0000002c150e7291 */ /* 0x000fe2000f8e183f */
[----:B01----:R-:W-:-:S05]  /*4860*/  IMAD.U32 R4, RZ, RZ, UR20 ;  /* 0x00000014ff047e24 */ /* 0x003fca000f8e00ff */
[----:B------:R-:W-:-:S04]  /*4870*/  SHF.L.U32 R4, R4, 0x1f, RZ ;  /* 0x0000001f04047819 */ /* 0x000fc800000006ff */
[----:B------:R0:W1:Y:S01]  /*4880*/  SYNCS.PHASECHK.TRANS64.TRYWAIT P2, [UR14+0x19c50], R4 ;  /* 0x019c5004ff0075a7 */ /* 0x000062000804014e */
[----:B------:R-:W-:Y:S05]  /*4890*/  @!P0 BRA `(.L_x_9650) ;  /* 0x0000000000048947 */ /* 0x000fea0003800000 */
[----:B------:R-:W-:Y:S01]  /*48a0*/  BPT.TRAP 0x1 ;  /* 0x000000040000795c */ /* 0x000fe20000300000 */
.L_x_9650:
        /* <DEDUP_REMOVED lines=68> */
.L_x_9651:
[----:B------:R-:W-:Y:S01]  /*4cf0*/  UMOV UR6, 0xffffff80 ;  /* 0xffffff8000067882 */ /* 0x000fe20000000000 */
[----:B------:R-:W-:Y:S01]  /*4d00*/  IMAD.MOV.U32 R48, RZ, RZ, -0x2 ;  /* 0xfffffffeff307424 */ /* 0x000fe200078e00ff */
[----:B------:R-:W-:Y:S01]  /*4d10*/  UIMAD UR6, UR18, UR6, 0x1 ;  /* 0x00000001120674a4 */ /* 0x000fe2000f8e0206 */
[----:B01----:R0:W1:Y:S01]  /*4d20*/  MUFU.TANH R4, R56 ;  /* 0x0000003800047308 */ /* 0x0030620000002400 */
[C---:B------:R-:W-:Y:S01]  /*4d30*/  FMUL.FTZ R45, R0.reuse, R57 ;  /* 0x00000039002d7220 */ /* 0x040fe20000410000 */
[C---:B------:R-:W-:Y:S01]  /*4d40*/  FMUL.FTZ R46, R0.reuse, R58 ;  /* 0x0000003a002e7220 */ /* 0x040fe20000410000 */
[----:B------:R-:W-:Y:S01]  /*4d50*/  UIMAD UR6, UR52, 0xc0, UR6 ;  /* 0x000000c0340678a4 */ /* 0x000fe2000f8e0206 */
[C---:B------:R-:W-:Y:S01]  /*4d60*/  FMUL.FTZ R60, R0.reuse, R60 ;  /* 0x0000003c003c7220 */ /* 0x040fe20000410000 */
[C---:B------:R-:W-:Y:S01]  /*4d70*/  FMUL.FTZ R49, R0.reuse, R61 ;  /* 0x0000003d00317220 */ /* 0x040fe20000410000 */
[C---:B------:R-:W-:Y:S01]  /*4d80*/  FMUL.FTZ R64, R0.reuse, R64 ;  /* 0x0000004000407220 */ /* 0x040fe20000410000 */
[----:B------:R-:W-:Y:S01]  /*4d90*/  UIADD3 UR6, -UR49, UR6, UR48 ;  /* 0x0000000631067290 */ /* 0x000fe2000fffe130 */
[----:B------:R-:W2:Y:S01]  /*4da0*/  MUFU.TANH R45, R45 ;  /* 0x0000002d002d7308 */ /* 0x000ea20000002400 */
[C---:B------:R-:W-:Y:S01]  /*4db0*/  FMUL.FTZ R55, R0.reuse, R69 ;  /* 0x0000004500377220 */ /* 0x040fe20000410000 */
[C---:B------:R-:W-:Y:S01]  /*4dc0*/  FMUL.FTZ R57, R0.reuse, R73 ;  /* 0x0000004900397220 */ /* 0x040fe20000410000 */
[C---:B------:R-:W-:Y:S01]  /*4dd0*/  FMUL.FTZ R61, R0.reuse, R81 ;  /* 0x00000051003d7220 */ /* 0x040fe20000410000 */
[----:B------:R-:W-:Y:S01]  /*4de0*/  FMUL.FTZ R85, R0, R85 ;  /* 0x0000005500557220 */ /* 0x000fe20000410000 */
[----:B------:R-:W-:-:S02]  /*4df0*/  IMAD R47, R17, R48, UR6 ;  /* 0x00000006112f7e24 */ /* 0x000fc4000f8e0230 */
[C---:B------:R-:W-:Y:S01]  /*4e00*/  FMUL.FTZ R48, R0.reuse, R59 ;  /* 0x0000003b00307220 */ /* 0x040fe20000410000 */
[----:B------:R-:W-:Y:S01]  /*4e10*/  FMUL.FTZ R59, R0, R76 ;  /* 0x0000004c003b7220 */ /* 0x000fe20000410000 */
[----:B------:R-:W-:Y:S01]  /*4e20*/  MUFU.TANH R49, R49 ;  /* 0x0000003100317308 */ /* 0x000fe20000002400 */
[----:B------:R-:W-:Y:S01]  /*4e30*/  IMAD.IADD R47, R22, 0x1, R47 ;  /* 0x00000001162f7824 */ /* 0x000fe200078e022f */
[----:B------:R-:W-:Y:S01]  /*4e40*/  UIADD3 UR6, UR44, 0x3000, URZ ;  /* 0x000030002c067890 */ /* 0x000fe2000fffe03f */
[----:B------:R-:W-:Y:S01]  /*4e50*/  WARPGROUP.ARRIVE ;  /* 0x00000000000079c5 */ /* 0x000fe20000000000 */
[----:B------:R-:W-:Y:S01]  /*4e60*/  UMOV UR7, 0x40000040 ;  /* 0x4000004000077882 */ /* 0x000fe20000000000 */
[----:B------:R-:W-:Y:S01]  /*4e70*/  UMOV UR10, UR19 ;  /* 0x00000013000a7c82 */ /* 0x000fe20008000000 */
[C---:B------:R-:W-:Y:S01]  /*4e80*/  ISETP.GT.AND P2, PT, R47.reuse, RZ, PT ;  /* 0x000000ff2f00720c */ /* 0x040fe20003f44270 */
[----:B------:R-:W-:Y:S01]  /*4e90*/  USHF.R.U32.HI UR6, URZ, 0x4, UR6 ;  /* 0x000000043f067899 */ /* 0x000fe20008011606 */
[----:B------:R-:W-:Y:S01]  /*4ea0*/  ISETP.GT.AND P3, PT, R47, 0x1, PT ;  /* 0x000000012f00780c */ /* 0x000fe20003f64270 */
[----:B------:R-:W-:Y:S01]  /*4eb0*/  MUFU.TANH R55, R55 ;  /* 0x0000003700377308 */ /* 0x000fe20000002400 */
[----:B------:R-:W-:Y:S01]  /*4ec0*/  FSEL R50, R7, -INF , P2 ;  /* 0xff80000007327808 */ /* 0x000fe20001000000 */
[----:B------:R-:W-:Y:S01]  /*4ed0*/  ULOP3.LUT UR6, UR6, 0x3fff, URZ, 0xc0, !UPT ;  /* 0x00003fff06067892 */ /* 0x000fe2000f8ec03f */
[C---:B------:R-:W-:Y:S01]  /*4ee0*/  ISETP.GT.AND P2, PT, R47.reuse, 0x8, PT ;  /* 0x000000082f00780c */ /* 0x040fe20003f44270 */
[----:B------:R-:W-:Y:S01]  /*4ef0*/  FMUL.FTZ R73, R0, R79 ;  /* 0x0000004f00497220 */ /* 0x000fe20000410000 */
[----:B------:R-:W-:Y:S01]  /*4f00*/  FSEL R8, R8, -INF , P3 ;  /* 0xff80000008087808 */ /* 0x000fe20001800000 */
[----:B------:R-:W-:Y:S01]  /*4f10*/  ULOP3.LUT UR6, UR6, 0x10000, URZ, 0xfc, !UPT ;  /* 0x0001000006067892 */ /* 0x000fe2000f8efc3f */
[----:B------:R-:W-:Y:S01]  /*4f20*/  FMNMX.FTZ R51, R50, R5, !PT ;  /* 0x0000000532337209 */ /* 0x000fe20007810000 */
[----:B------:R3:W4:Y:S01]  /*4f30*/  MUFU.TANH R7, R60 ;  /* 0x0000003c00077308 */ /* 0x0007220000002400 */
[----:B------:R-:W-:Y:S01]  /*4f40*/  ISETP.GT.AND P3, PT, R47, 0x9, PT ;  /* 0x000000092f00780c */ /* 0x000fe20003f64270 */
[----:B------:R-:W-:Y:S01]  /*4f50*/  UIMAD UR11, UR21, 0x300, UR6 ;  /* 0x00000300150b78a4 */ /* 0x000fe2000f8e0206 */
[----:B------:R-:W-:Y:S01]  /*4f60*/  FSEL R11, R11, -INF , P2 ;  /* 0xff8000000b0b7808 */ /* 0x000fe20001000000 */
[----:B------:R-:W-:Y:S01]  /*4f70*/  FMUL.FTZ R62, R0, R62 ;  /* 0x0000003e003e7220 */ /* 0x000fe20000410000 */
[----:B------:R-:W-:Y:S01]  /*4f80*/  FMNMX.FTZ R52, R8, R51, !PT ;  /* 0x0000003308347209 */ /* 0x000fe20007810000 */
[----:B------:R-:W-:Y:S01]  /*4f90*/  FMUL.FTZ R66, R0, R66 ;  /* 0x0000004200427220 */ /* 0x000fe20000410000 */
[----:B------:R-:W-:Y:S01]  /*4fa0*/  ISETP.GT.AND P2, PT, R47, 0x10, PT ;  /* 0x000000102f00780c */ /* 0x000fe20003f44270 */
[----:B------:R-:W-:Y:S01]  /*4fb0*/  MUFU.TANH R57, R57 ;  /* 0x0000003900397308 */ /* 0x000fe20000002400 */
[----:B------:R-:W-:Y:S01]  /*4fc0*/  FSEL R12, R12, -INF , P3 ;  /* 0xff8000000c0c7808 */ /* 0x000fe20001800000 */
[----:B------:R-:W-:Y:S01]  /*4fd0*/  UMOV UR6, UR11 ;  /* 0x0000000b00067c82 */ /* 0x000fe20008000000 */
[----:B------:R-:W-:Y:S01]  /*4fe0*/  FMNMX.FTZ R53, R11, R52, !PT ;  /* 0x000000340b357209 */ /* 0x000fe20007810000 */
[----:B------:R-:W-:Y:S01]  /*4ff0*/  QGMMA.64x96x32.F32.E4M3.E4M3 R88, R148, gdesc[UR4], R88, gsb0 ;  /* 0x0160000494587df3 */ /* 0x000fe20008000858 */
[----:B------:R-:W-:Y:S01]  /*5000*/  ISETP.GT.AND P3, PT, R47, 0x11, PT ;  /* 0x000000112f00780c */ /* 0x000fe20003f64270 */
[----:B------:R-:W-:Y:S01]  /*5010*/  FMUL.FTZ R67, R0, R67 ;  /* 0x0000004300437220 */ /* 0x000fe20000410000 */
[----:B------:R-:W-:Y:S01]  /*5020*/  FSEL R51, R15, -INF , P2 ;  /* 0xff8000000f337808 */ /* 0x000fe20001000000 */
[----:B------:R-:W-:Y:S01]  /*5030*/  MUFU.TANH R59, R59 ;  /* 0x0000003b003b7308 */ /* 0x000fe20000002400 */
[----:B------:R-:W-:Y:S01]  /*5040*/  FMNMX.FTZ R52, R12, R53, !PT ;  /* 0x000000350c347209 */ /* 0x000fe20007810000 */
[----:B------:R-:W-:Y:S01]  /*5050*/  UIADD3 UR6, UR11, 0x2, URZ ;  /* 0x000000020b067890 */ /* 0x000fe2000fffe03f */
[----:B------:R-:W-:Y:S01]  /*5060*/  ISETP.GT.AND P2, PT, R47, 0x18, PT ;  /* 0x000000182f00780c */ /* 0x000fe20003f44270 */
[----:B------:R-:W-:Y:S01]  /*5070*/  UMOV UR7, 0x40000040 ;  /* 0x4000004000077882 */ /* 0x000fe20000000000 */
[----:B------:R-:W-:-:S02]  /*5080*/  FSEL R20, R20, -INF , P3 ;  /* 0xff80000014147808 */ /* 0x000fc40001800000 */
[----:B------:R-:W-:Y:S01]  /*5090*/  FMNMX.FTZ R53, R51, R52, !PT ;  /* 0x0000003433357209 */ /* 0x000fe20007810000 */
[----:B------:R-:W-:Y:S01]  /*50a0*/  FMUL.FTZ R52, R0, R65 ;  /* 0x0000004100347220 */ /* 0x000fe20000410000 */
[----:B------:R-:W-:Y:S01]  /*50b0*/  ISETP.GT.AND P3, PT, R47, 0x19, PT ;  /* 0x000000192f00780c */ /* 0x000fe20003f64270 */
[----:B------:R5:W5:Y:S01]  /*50c0*/  MUFU.TANH R15, R64 ;  /* 0x00000040000f7308 */ /* 0x000b620000002400 */
[----:B------:R-:W-:Y:S02]  /*50d0*/  FSEL R25, R25, -INF , P2 ;  /* 0xff80000019197808 */ /* 0x000fe40001000000 */
[----:B------:R-:W-:Y:S02]  /*50e0*/  FMNMX.FTZ R54, R20, R53, !PT ;  /* 0x0000003514367209 */ /* 0x000fe40007810000 */
[----:B------:R-:W-:Y:S02]  /*50f0*/  ISETP.GT.AND P2, PT, R47, 0x20, PT ;  /* 0x000000202f00780c */ /* 0x000fe40003f44270 */
[----:B------:R-:W-:Y:S01]  /*5100*/  FSEL R26, R26, -INF , P3 ;  /* 0xff8000001a1a7808 */ /* 0x000fe20001800000 */
[----:B------:R-:W5:Y:S01]  /*5110*/  MUFU.TANH R52, R52 ;  /* 0x0000003400347308 */ /* 0x000f620000002400 */
[----:B------:R-:W-:Y:S01]  /*5120*/  FMNMX.FTZ R53, R25, R54, !PT ;  /* 0x0000003619357209 */ /* 0x000fe20007810000 */
[----:B------:R-:W-:Y:S01]  /*5130*/  FMUL.FTZ R54, R0, R68 ;  /* 0x0000004400367220 */ /* 0x000fe20000410000 */
[----:B------:R-:W-:-:S02]  /*5140*/  ISETP.GT.AND P3, PT, R47, 0x21, PT ;  /* 0x000000212f00780c */ /* 0x000fc40003f64270 */
[----:B------:R-:W-:Y:S02]  /*5150*/  FSEL R29, R29, -INF , P2 ;  /* 0xff8000001d1d7808 */ /* 0x000fe40001000000 */
[----:B0-----:R-:W-:Y:S01]  /*5160*/  FMNMX.FTZ R56, R26, R53, !PT ;  /* 0x000000351a387209 */ /* 0x001fe20007810000 */
[----:B------:R-:W0:Y:S01]  /*5170*/  MUFU.TANH R54, R54 ;  /* 0x0000003600367308 */ /* 0x000e220000002400 */
        /* <DEDUP_REMOVED lines=10> */
[----:B------:R-:W-:Y:S01]  /*5220*/  FMNMX.FTZ R53, R33, R56, !PT ;  /* 0x0000003821357209 */ /* 0x000fe20007810000 */
[----:B------:R-:W-:Y:S01]  /*5230*/  FMUL.FTZ R56, R0, R72 ;  /* 0x0000004800387220 */ /* 0x000fe20000410000 */
[----:B------:R-:W-:Y:S02]  /*5240*/  ISETP.GT.AND P3, PT, R47, 0x31, PT ;  /* 0x000000312f00780c */ /* 0x000fe40003f64270 */
[----:B------:R-:W-:-:S02]  /*5250*/  FSEL R37, R37, -INF , P2 ;  /* 0xff80000025257808 */ /* 0x000fc40001000000 */
[----:B------:R-:W-:Y:S01]  /*5260*/  FMNMX.FTZ R58, R34, R53, !PT ;  /* 0x00000035223a7209 */ /* 0x000fe20007810000 */
        /* <DEDUP_REMOVED lines=12> */
[C---:B------:R-:W-:Y:S01]  /*5330*/  FMUL.FTZ R58, R0.reuse, R77 ;  /* 0x0000004d003a7220 */ /* 0x040fe20000410000 */
[----:B------:R-:W-:Y:S01]  /*5340*/  ISETP.GT.AND P3, PT, R47, 0x41, PT ;  /* 0x000000412f00780c */ /* 0x000fe20003f64270 */
[----:B------:R-:W-:Y:S01]  /*5350*/  FMUL.FTZ R77, R0, R86 ;  /* 0x00000056004d7220 */ /* 0x000fe20000410000 */
[----:B-1----:R-:W-:-:S02]  /*5360*/  FSEL R4, R4, -INF , P2 ;  /* 0xff80000004047808 */ /* 0x002fc40001000000 */
[----:B------:R-:W-:Y:S01]  /*5370*/  FMNMX.FTZ R53, R42, R53, !PT ;  /* 0x000000352a357209 */ /* 0x000fe20007810000 */
[----:B------:R-:W1:Y:S01]  /*5380*/  MUFU.TANH R58, R58 ;  /* 0x0000003a003a7308 */ /* 0x000e620000002400 */
[----:B------:R-:W-:Y:S02]  /*5390*/  ISETP.GT.AND P2, PT, R47, 0x48, PT ;  /* 0x000000482f00780c */ /* 0x000fe40003f44270 */
[----:B--2---:R-:W-:Y:S02]  /*53a0*/  FSEL R45, R45, -INF , P3 ;  /* 0xff8000002d2d7808 */ /* 0x004fe40001800000 */
[----:B---3--:R-:W-:Y:S02]  /*53b0*/  FMNMX.FTZ R60, R4, R53, !PT ;  /* 0x00000035043c7209 */ /* 0x008fe40007810000 */
[----:B------:R-:W-:Y:S01]  /*53c0*/  ISETP.GT.AND P3, PT, R47, 0x49, PT ;  /* 0x000000492f00780c */ /* 0x000fe20003f64270 */
[----:B------:R-:W-:Y:S01]  /*53d0*/  MUFU.TANH R66, R66 ;  /* 0x0000004200427308 */ /* 0x000fe20000002400 */
[----:B----4-:R-:W-:-:S02]  /*53e0*/  FSEL R7, R7, -INF , P2 ;  /* 0xff80000007077808 */ /* 0x010fc40001000000 */
[----:B------:R-:W-:Y:S02]  /*53f0*/  FMNMX.FTZ R60, R45, R60, !PT ;  /* 0x0000003c2d3c7209 */ /* 0x000fe40007810000 */
[----:B------:R-:W-:Y:S02]  /*5400*/  ISETP.GT.AND P2, PT, R47, 0x50, PT ;  /* 0x000000502f00780c */ /* 0x000fe40003f44270 */
[----:B------:R-:W-:Y:S01]  /*5410*/  FSEL R49, R49, -INF , P3 ;  /* 0xff80000031317808 */ /* 0x000fe20001800000 */
[----:B------:R-:W-:Y:S01]  /*5420*/  MUFU.TANH R67, R67 ;  /* 0x0000004300437308 */ /* 0x000fe20000002400 */
[----:B-----5:R-:W-:Y:S01]  /*5430*/  FMNMX.FTZ R64, R7, R60, !PT ;  /* 0x0000003c07407209 */ /* 0x020fe20007810000 */
[----:B------:R-:W-:Y:S01]  /*5440*/  FMUL.FTZ R60, R0, R80 ;  /* 0x00000050003c7220 */ /* 0x000fe20000410000 */
[----:B------:R-:W-:Y:S02]  /*5450*/  ISETP.GT.AND P3, PT, R47, 0x51, PT ;  /* 0x000000512f00780c */ /* 0x000fe40003f64270 */
[----:B------:R-:W-:-:S02]  /*5460*/  FSEL R53, R15, -INF , P2 ;  /* 0xff8000000f357808 */ /* 0x000fc40001000000 */
[----:B------:R-:W-:Y:S01]  /*5470*/  FMNMX.FTZ R64, R49, R64, !PT ;  /* 0x0000004031407209 */ /* 0x000fe20007810000 */
[----:B------:R-:W2:Y:S01]  /*5480*/  MUFU.TANH R60, R60 ;  /* 0x0000003c003c7308 */ /* 0x000ea20000002400 */
[----:B------:R-:W-:Y:S02]  /*5490*/  ISETP.GT.AND P2, PT, R47, 0x58, PT ;  /* 0x000000582f00780c */ /* 0x000fe40003f44270 */
[----:B------:R-:W-:Y:S02]  /*54a0*/  FSEL R52, R52, -INF , P3 ;  /* 0xff80000034347808 */ /* 0x000fe40001800000 */
[----:B------:R-:W-:Y:S02]  /*54b0*/  FMNMX.FTZ R15, R53, R64, !PT ;  /* 0x00000040350f7209 */ /* 0x000fe40007810000 */
[C---:B------:R-:W-:Y:S01]  /*54c0*/  ISETP.GT.AND P3, PT, R47.reuse, 0x59, PT ;  /* 0x000000592f00780c */ /* 0x040fe20003f64270 */
[----:B------:R-:W-:Y:S02]  /*54d0*/  WARPGROUP.DEPBAR.LE gsb0, 0x0 ;  /* 0x00008000000079c5 */ /* 0x000fe40000010000 */
[----:B0-----:R-:W-:Y:S01]  /*54e0*/  FSEL R54, R54, -INF , P2 ;  /* 0xff80000036367808 */ /* 0x001fe20001000000 */
[----:B------:R-:W-:Y:S01]  /*54f0*/  WARPGROUP.ARRIVE ;  /* 0x00000000000079c5 */ /* 0x000fe20000000000 */
[----:B------:R-:W-:Y:S01]  /*5500*/  FMNMX.FTZ R15, R52, R15, !PT ;  /* 0x0000000f340f7209 */ /* 0x000fe20007810000 */
[----:B------:R-:W-:Y:S01]  /*5510*/  MUFU.TANH R73, R73 ;  /* 0x0000004900497308 */ /* 0x000fe20000002400 */
[----:B------:R-:W-:-:S02]  /*5520*/  ISETP.GT.AND P2, PT, R47, 0x60, PT ;  /* 0x000000602f00780c */ /* 0x000fc40003f44270 */
[----:B------:R-:W-:Y:S01]  /*5530*/  FSEL R55, R55, -INF , P3 ;  /* 0xff80000037377808 */ /* 0x000fe20001800000 */
[----:B------:R-:W-:Y:S01]  /*5540*/  QGMMA.64x96x32.F32.E4M3.E4M3 R88, R144, gdesc[UR4], R88, gsb0 ;  /* 0x0160000490587df3 */ /* 0x000fe20008000858 */
[----:B------:R-:W-:Y:S01]  /*5550*/  FMNMX.FTZ R64, R54, R15, !PT ;  /* 0x0000000f36407209 */ /* 0x000fe20007810000 */
[----:B------:R-:W-:Y:S01]  /*5560*/  FMUL.FTZ R15, R0, R84 ;  /* 0x00000054000f7220 */ /* 0x000fe20000410000 */
[----:B------:R-:W-:Y:S01]  /*5570*/  ISETP.GT.AND P3, PT, R47, 0x61, PT ;  /* 0x000000612f00780c */ /* 0x000fe20003f64270 */
[----:B------:R-:W-:Y:S01]  /*5580*/  MUFU.TANH R77, R77 ;  /* 0x0000004d004d7308 */ /* 0x000fe20000002400 */
[----:B------:R-:W-:Y:S01]  /*5590*/  FSEL R56, R56, -INF , P2 ;  /* 0xff80000038387808 */ /* 0x000fe20001000000 */
[----:B------:R-:W-:Y:S01]  /*55a0*/  UIADD3 UR6, UR11, 0x4, URZ ;  /* 0x000000040b067890 */ /* 0x000fe2000fffe03f */
[----:B------:R-:W-:Y:S01]  /*55b0*/  FMNMX.FTZ R65, R55, R64, !PT ;  /* 0x0000004037417209 */ /* 0x000fe20007810000 */
[----:B------:R-:W-:Y:S01]  /*55c0*/  UMOV UR7, 0x40000040 ;  /* 0x4000004000077882 */ /* 0x000fe20000000000 */
[----:B------:R-:W-:-:S02]  /*55d0*/  ISETP.GT.AND P2, PT, R47, 0x68, PT ;  /* 0x000000682f00780c */ /* 0x000fc40003f44270 */
[----:B------:R-:W-:Y:S01]  /*55e0*/  FSEL R57, R57, -INF , P3 ;  /* 0xff80000039397808 */ /* 0x000fe20001800000 */
        /* <DEDUP_REMOVED lines=8> */
[----:B------:R-:W-:Y:S01]  /*5670*/  FMNMX.FTZ R69, R59, R64, !PT ;  /* 0x000000403b457209 */ /* 0x000fe20007810000 */
[----:B------:R-:W-:Y:S01]  /*5680*/  FMUL.FTZ R64, R0, R63 ;  /* 0x0000003f00407220 */ /* 0x000fe20000410000 */
[C---:B------:R-:W-:Y:S02]  /*5690*/  ISETP.GT.AND P3, PT, R47.reuse, 0x71, PT ;  /* 0x000000712f00780c */ /* 0x040fe40003f64270 */
[----:B--2---:R-:W-:Y:S02]  /*56a0*/  FSEL R60, R60, -INF , P2 ;  /* 0xff8000003c3c7808 */ /* 0x004fe40001000000 */
[----:B------:R-:W-:Y:S01]  /*56b0*/  FMNMX.FTZ R69, R58, R69, !PT ;  /* 0x000000453a457209 */ /* 0x000fe20007810000 */
[----:B------:R-:W1:Y:S01]  /*56c0*/  MUFU.TANH R64, R64 ;  /* 0x0000004000407308 */ /* 0x000e620000002400 */
[----:B------:R-:W-:-:S02]  /*56d0*/  ISETP.GT.AND P2, PT, R47, 0x78, PT ;  /* 0x000000782f00780c */ /* 0x000fc40003f44270 */
[----:B------:R-:W-:Y:S02]  /*56e0*/  FSEL R61, R61, -INF , P3 ;  /* 0xff8000003d3d7808 */ /* 0x000fe40001800000 */
[----:B------:R-:W-:Y:S01]  /*56f0*/  FMNMX.FTZ R68, R60, R69, !PT ;  /* 0x000000453c447209 */ /* 0x000fe20007810000 */
[C---:B------:R-:W-:Y:S01]  /*5700*/  FMUL.FTZ R69, R0.reuse, R71 ;  /* 0x0000004700457220 */ /* 0x040fe20000410000 */
[C---:B------:R-:W-:Y:S01]  /*5710*/  ISETP.GT.AND P3, PT, R47.reuse, 0x79, PT ;  /* 0x000000792f00780c */ /* 0x040fe20003f64270 */
[----:B------:R-:W-:Y:S01]  /*5720*/  VIADD R47, R47, 0x8 ;  /* 0x000000082f2f7836 */ /* 0x000fe20000000000 */
[----:B0-----:R-:W-:Y:S01]  /*5730*/  FSEL R63, R15, -INF , P2 ;  /* 0xff8000000f3f7808 */ /* 0x001fe20001000000 */
[C---:B------:R-:W-:Y:S01]  /*5740*/  FMUL.FTZ R71, R0.reuse, R75 ;  /* 0x0000004b00477220 */ /* 0x040fe20000410000 */
[----:B------:R-:W-:Y:S01]  /*5750*/  FMNMX.FTZ R68, R61, R68, !PT ;  /* 0x000000443d447209 */ /* 0x000fe20007810000 */
[----:B------:R-:W-:Y:S01]  /*5760*/  MUFU.TANH R69, R69 ;  /* 0x0000004500457308 */ /* 0x000fe20000002400 */
[----:B---3--:R-:W-:Y:S01]  /*5770*/  FSEL R65, R65, -INF , P3 ;  /* 0xff80000041417808 */ /* 0x008fe20001800000 */
[----:B------:R-:W-:Y:S01]  /*5780*/  FMUL.FTZ R75, R0, R83 ;  /* 0x00000053004b7220 */ /* 0x000fe20000410000 */
[----:B------:R-:W-:-:S02]  /*5790*/  FMNMX.FTZ R68, R63, R68, !PT ;  /* 0x000000443f447209 */ /* 0x000fc40007810000 */
[----:B------:R-:W-:Y:S02]  /*57a0*/  ISETP.GT.AND P3, PT, R47, RZ, PT ;  /* 0x000000ff2f00720c */ /* 0x000fe40003f64270 */
[----:B------:R-:W-:Y:S01]  /*57b0*/  FMNMX.FTZ R15, R65, R68, !PT ;  /* 0x00000044410f7209 */ /* 0x000fe20007810000 */
[C---:B------:R-:W-:Y:S01]  /*57c0*/  FMUL.FTZ R68, R0.reuse, R70 ;  /* 0x0000004600447220 */ /* 0x040fe20000410000 */
[----:B------:R-:W-:Y:S01]  /*57d0*/  ISETP.GT.AND P4, PT, R47, 0x1, PT ;  /* 0x000000012f00780c */ /* 0x000fe20003f84270 */
[C---:B------:R-:W-:Y:S01]  /*57e0*/  FMUL.FTZ R70, R0.reuse, R74 ;  /* 0x0000004a00467220 */ /* 0x040fe20000410000 */
[----:B------:R-:W-:Y:S01]  /*57f0*/  FSEL R9, R9, -INF , P3 ;  /* 0xff80000009097808 */ /* 0x000fe20001800000 */
[----:B------:R-:W0:Y:S01]  /*5800*/  SHFL.BFLY PT, R72, R15, 0x2, 0x1f ;  /* 0x0c401f000f487f89 */ /* 0x000e2200000e0000 */
[----:B------:R-:W-:Y:S01]  /*5810*/  ISETP.GT.AND P3, PT, R47, 0x8, PT ;  /* 0x000000082f00780c */ /* 0x000fe20003f64270 */
[----:B------:R-:W-:Y:S01]  /*5820*/  FMUL.FTZ R74, R0, R82 ;  /* 0x00000052004a7220 */ /* 0x000fe20000410000 */
[----:B------:R-:W-:Y:S01]  /*5830*/  FSEL R10, R10, -INF , P4 ;  /* 0xff8000000a0a7808 */ /* 0x000fe20002000000 */
[----:B------:R-:W2:Y:S01]  /*5840*/  MUFU.TANH R68, R68 ;  /* 0x0000004400447308 */ /* 0x000ea20000002400 */
[----:B------:R-:W-:-:S02]  /*5850*/  FMNMX.FTZ R81, R9, R6, !PT ;  /* 0x0000000609517209 */ /* 0x000fc40007810000 */
[----:B------:R-:W-:Y:S02]  /*5860*/  ISETP.GT.AND P4, PT, R47, 0x9, PT ;  /* 0x000000092f00780c */ /* 0x000fe40003f84270 */
[----:B------:R-:W-:Y:S02]  /*5870*/  FSEL R13, R13, -INF , P3 ;  /* 0xff8000000d0d7808 */ /* 0x000fe40001800000 */
[----:B------:R-:W-:Y:S01]  /*5880*/  FMNMX.FTZ R80, R10, R81, !PT ;  /* 0x000000510a507209 */ /* 0x000fe20007810000 */
[----:B------:R-:W3:Y:S01]  /*5890*/  MUFU.TANH R70, R70 ;  /* 0x0000004600467308 */ /* 0x000ee20000002400 */
[C---:B------:R-:W-:Y:S02]  /*58a0*/  ISETP.GT.AND P3, PT, R47.reuse, 0x10, PT ;  /* 0x000000102f00780c */ /* 0x040fe40003f64270 */
[----:B------:R-:W-:Y:S02]  /*58b0*/  FSEL R14, R14, -INF , P4 ;  /* 0xff8000000e0e7808 */ /* 0x000fe40002000000 */
[----:B------:R-:W-:-:S02]  /*58c0*/  ISETP.GT.AND P4, PT, R47, 0x11, PT ;  /* 0x000000112f00780c */ /* 0x000fc40003f84270 */
[----:B------:R-:W-:Y:S01]  /*58d0*/  FSEL R21, R21, -INF , P3 ;  /* 0xff80000015157808 */ /* 0x000fe20001800000 */
[----:B------:R-:W4:Y:S01]  /*58e0*/  MUFU.TANH R71, R71 ;  /* 0x0000004700477308 */ /* 0x000f220000002400 */
[----:B------:R-:W-:Y:S02]  /*58f0*/  ISETP.GT.AND P3, PT, R47, 0x18, PT ;  /* 0x000000182f00780c */ /* 0x000fe40003f64270 */
[----:B------:R-:W-:Y:S02]  /*5900*/  FSEL R24, R24, -INF , P4 ;  /* 0xff80000018187808 */ /* 0x000fe40002000000 */
[----:B0-----:R-:W-:Y:S01]  /*5910*/  FMNMX.FTZ R76, R15, R72, !PT ;  /* 0x000000480f4c7209 */ /* 0x001fe20007810000 */
[C---:B------:R-:W-:Y:S01]  /*5920*/  FMUL.FTZ R72, R0.reuse, R78 ;  /* 0x0000004e00487220 */ /* 0x040fe20000410000 */
[----:B------:R-:W-:Y:S01]  /*5930*/  ISETP.GT.AND P4, PT, R47, 0x19, PT ;  /* 0x000000192f00780c */ /* 0x000fe20003f84270 */
[----:B------:R-:W-:Y:S01]  /*5940*/  MUFU.TANH R74, R74 ;  /* 0x0000004a004a7308 */ /* 0x000fe20000002400 */
[----:B------:R-:W-:Y:S01]  /*5950*/  FSEL R27, R27, -INF , P3 ;  /* 0xff8000001b1b7808 */ /* 0x000fe20001800000 */
[----:B------:R-:W0:Y:S01]  /*5960*/  SHFL.BFLY PT, R15, R76, 0x1, 0x1f ;  /* 0x0c201f004c0f7f89 */ /* 0x000e2200000e0000 */
[----:B------:R-:W-:Y:S01]  /*5970*/  ISETP.GT.AND P3, PT, R47, 0x20, PT ;  /* 0x000000202f00780c */ /* 0x000fe20003f64270 */
[----:B------:R-:W-:Y:S01]  /*5980*/  FMUL.FTZ R78, R0, R87 ;  /* 0x00000057004e7220 */ /* 0x000fe20000410000 */
[----:B------:R-:W-:-:S02]  /*5990*/  FSEL R28, R28, -INF , P4 ;  /* 0xff8000001c1c7808 */ /* 0x000fc40002000000 */
[----:B------:R-:W-:Y:S01]  /*59a0*/  ISETP.GT.AND P4, PT, R47, 0x21, PT ;  /* 0x000000212f00780c */ /* 0x000fe20003f84270 */
[----:B------:R-:W5:Y:S01]  /*59b0*/  MUFU.TANH R72, R72 ;  /* 0x0000004800487308 */ /* 0x000f620000002400 */
[----:B------:R-:W-:Y:S02]  /*59c0*/  FSEL R31, R31, -INF , P3 ;  /* 0xff8000001f1f7808 */ /* 0x000fe40001800000 */
[C---:B------:R-:W-:Y:S02]  /*59d0*/  ISETP.GT.AND P3, PT, R47.reuse, 0x28, PT ;  /* 0x000000282f00780c */ /* 0x040fe40003f64270 */
[----:B------:R-:W-:Y:S02]  /*59e0*/  FSEL R32, R32, -INF , P4 ;  /* 0xff80000020207808 */ /* 0x000fe40002000000 */
[----:B------:R-:W-:Y:S01]  /*59f0*/  ISETP.GT.AND P4, PT, R47, 0x29, PT ;  /* 0x000000292f00780c */ /* 0x000fe20003f84270 */
[----:B------:R-:W5:Y:S01]  /*5a00*/  MUFU.TANH R75, R75 ;  /* 0x0000004b004b7308 */ /* 0x000f620000002400 */
[----:B------:R-:W-:-:S02]  /*5a10*/  FSEL R35, R35, -INF , P3 ;  /* 0xff80000023237808 */ /* 0x000fc40001800000 */
[C---:B------:R-:W-:Y:S02]  /*5a20*/  ISETP.GT.AND P3, PT, R47.reuse, 0x30, PT ;  /* 0x000000302f00780c */ /* 0x040fe40003f64270 */
[----:B------:R-:W-:Y:S02]  /*5a30*/  FSEL R36, R36, -INF , P4 ;  /* 0xff80000024247808 */ /* 0x000fe40002000000 */
[----:B------:R-:W-:Y:S01]  /*5a40*/  ISETP.GT.AND P4, PT, R47, 0x31, PT ;  /* 0x000000312f00780c */ /* 0x000fe20003f84270 */
[----:B------:R-:W5:Y:S01]  /*5a50*/  MUFU.TANH R78, R78 ;  /* 0x0000004e004e7308 */ /* 0x000f620000002400 */
[----:B------:R-:W-:Y:S01]  /*5a60*/  FSEL R39, R39, -INF , P3 ;  /* 0xff80000027277808 */ /* 0x000fe20001800000 */
[----:B------:R-:W-:Y:S02]  /*5a70*/  WARPGROUP.DEPBAR.LE gsb0, 0x0 ;  /* 0x00008000000079c5 */ /* 0x000fe40000010000 */
[----:B0-----:R-:W-:Y:S01]  /*5a80*/  FMNMX.FTZ R15, R76, R15, !PT ;  /* 0x0000000f4c0f7209 */ /* 0x001fe20007810000 */
[----:B------:R-:W-:Y:S01]  /*5a90*/  IMAD.U32 R76, RZ, RZ, UR10 ;  /* 0x0000000aff4c7e24 */ /* 0x000fe2000f8e00ff */
[----:B------:R-:W-:Y:S01]  /*5aa0*/  ISETP.GT.AND P3, PT, R47, 0x38, PT ;  /* 0x000000382f00780c */ /* 0x000fe20003f64270 */
[----:B------:R-:W-:Y:S01]  /*5ab0*/  WARPGROUP.ARRIVE ;  /* 0x00000000000079c5 */ /* 0x000fe20000000000 */
[C---:B------:R-:W-:Y:S01]  /*5ac0*/  FSETP.NEU.FTZ.AND P2, PT, R15.reuse, -INF , PT ;  /* 0xff8000000f00780b */ /* 0x040fe20003f5d000 */
[----:B------:R-:W-:-:S01]  /*5ad0*/  FFMA.FTZ R76, R15, R76, -8 ;  /* 0xc10000000f4c7423 */ /* 0x000fc2000001004c */
[----:B------:R-:W-:-:S02]  /*5ae0*/  FSEL R40, R40, -INF , P4 ;  /* 0xff80000028287808 */ /* 0x000fc40002000000 */
[----:B------:R-:W-:Y:S01]  /*5af0*/  ISETP.GT.AND P4, PT, R47, 0x39, PT ;  /* 0x000000392f00780c */ /* 0x000fe20003f84270 */
[----:B------:R-:W-:Y:S01]  /*5b00*/  QGMMA.64x96x32.F32.E4M3.E4M3 R88, R140, gdesc[UR4], R88, gsb0 ;  /* 0x016000048c587df3 */ /* 0x000fe20008000858 */
[----:B------:R-:W-:Y:S01]  /*5b10*/  FSEL R76, R76, RZ, P2 ;  /* 0x000000ff4c4c7208 */ /* 0x000fe20001000000 */
[----:B------:R-:W-:Y:S01]  /*5b20*/  UIADD3 UR6, UR11, 0x6, URZ ;  /* 0x000000060b067890 */ /* 0x000fe2000fffe03f */
[----:B------:R-:W-:Y:S01]  /*5b30*/  FSEL R43, R43, -INF , P3 ;  /* 0xff8000002b2b7808 */ /* 0x000fe20001800000 */
[----:B------:R-:W-:Y:S01]  /*5b40*/  UMOV UR7, 0x40000040 ;  /* 0x4000004000077882 */ /* 0x000fe20000000000 */
[----:B------:R-:W-:Y:S01]  /*5b50*/  ISETP.GT.AND P3, PT, R47, 0x40, PT ;  /* 0x000000402f00780c */ /* 0x000fe20003f64270 */
[--C-:B------:R-:W-:Y:S01]  /*5b60*/  FFMA.FTZ R79, R8, UR10, -R76.reuse ;  /* 0x0000000a084f7c23 */ /* 0x100fe2000801084c */
[----:B------:R-:W-:-:S01]  /*5b70*/  FFMA.FTZ R8, R11, UR10, -R76 ;  /* 0x0000000a0b087c23 */ /* 0x000fc2000801084c */
[--C-:B------:R-:W-:Y:S01]  /*5b80*/  FFMA.FTZ R11, R12, UR10, -R76.reuse ;  /* 0x0000000a0c0b7c23 */ /* 0x100fe2000801084c */
[----:B------:R-:W-:-:S01]  /*5b90*/  FFMA.FTZ R12, R51, UR10, -R76 ;  /* 0x0000000a330c7c23 */ /* 0x000fc2000801084c */
[----:B------:R-:W-:Y:S01]  /*5ba0*/  FMNMX.FTZ R51, R13, R80, !PT ;  /* 0x000000500d337209 */ /* 0x000fe20007810000 */
[----:B------:R-:W-:-:S01]  /*5bb0*/  FFMA.FTZ R82, R20, UR10, -R76 ;  /* 0x0000000a14527c23 */ /* 0x000fc2000801084c */
[----:B------:R-:W-:Y:S01]  /*5bc0*/  FSEL R44, R44, -INF , P4 ;  /* 0xff8000002c2c7808 */ /* 0x000fe20002000000 */
[----:B------:R-:W-:-:S01]  /*5bd0*/  FFMA.FTZ R50, R50, UR10, -R76 ;  /* 0x0000000a32327c23 */ /* 0x000fc2000801084c */
[----:B------:R-:W-:Y:S01]  /*5be0*/  FMNMX.FTZ R20, R14, R51, !PT ;  /* 0x000000330e147209 */ /* 0x000fe20007810000 */
[----:B------:R-:W-:Y:S01]  /*5bf0*/  MUFU.EX2 R79, R79 ;  /* 0x0000004f004f7308 */ /* 0x000fe20000000800 */
[----:B------:R-:W-:Y:S01]  /*5c00*/  ISETP.GT.AND P4, PT, R47, 0x41, PT ;  /* 0x000000412f00780c */ /* 0x000fe20003f84270 */
[--C-:B------:R-:W-:Y:S01]  /*5c10*/  FFMA.FTZ R4, R4, UR10, -R76.reuse ;  /* 0x0000000a04047c23 */ /* 0x100fe2000801084c */
[----:B------:R-:W-:Y:S01]  /*5c20*/  FMNMX.FTZ R81, R21, R20, !PT ;  /* 0x0000001415517209 */ /* 0x000fe20007810000 */
[--C-:B------:R-:W-:Y:S01]  /*5c30*/  FFMA.FTZ R20, R25, UR10, -R76.reuse ;  /* 0x0000000a19147c23 */ /* 0x100fe2000801084c */
[----:B------:R-:W-:Y:S01]  /*5c40*/  FSEL R46, R46, -INF , P3 ;  /* 0xff8000002e2e7808 */ /* 0x000fe20001800000 */
[--C-:B------:R-:W-:Y:S01]  /*5c50*/  FFMA.FTZ R45, R45, UR10, -R76.reuse ;  /* 0x0000000a2d2d7c23 */ /* 0x100fe2000801084c */
[----:B------:R-:W-:Y:S01]  /*5c60*/  FMNMX.FTZ R80, R24, R81, !PT ;  /* 0x0000005118507209 */ /* 0x000fe20007810000 */
[----:B------:R0:W-:Y:S01]  /*5c70*/  MUFU.EX2 R51, R82 ;  /* 0x0000005200337308 */ /* 0x0001e20000000800 */
[----:B------:R-:W-:Y:S01]  /*5c80*/  ISETP.GT.AND P3, PT, R47, 0x48, PT ;  /* 0x000000482f00780c */ /* 0x000fe20003f64270 */
[--C-:B------:R-:W-:Y:S01]  /*5c90*/  FFMA.FTZ R7, R7, UR10, -R76.reuse ;  /* 0x0000000a07077c23 */ /* 0x100fe2000801084c */
[----:B------:R-:W-:Y:S01]  /*5ca0*/  FMNMX.FTZ R25, R27, R80, !PT ;  /* 0x000000501b197209 */ /* 0x000fe20007810000 */
[----:B------:R-:W-:Y:S01]  /*5cb0*/  FFMA.FTZ R52, R52, UR10, -R76 ;  /* 0x0000000a34347c23 */ /* 0x000fe2000801084c */
[----:B------:R-:W-:-:S02]  /*5cc0*/  FSEL R48, R48, -INF , P4 ;  /* 0xff80000030307808 */ /* 0x000fc40002000000 */
[----:B------:R-:W-:Y:S01]  /*5cd0*/  ISETP.GT.AND P4, PT, R47, 0x49, PT ;  /* 0x000000492f00780c */ /* 0x000fe20003f84270 */
[----:B------:R-:W-:Y:S01]  /*5ce0*/  MUFU.EX2 R50, R50 ;  /* 0x0000003200327308 */ /* 0x000fe20000000800 */
[----:B0-----:R-:W-:-:S01]  /*5cf0*/  FFMA.FTZ R82, R26, UR10, -R76 ;  /* 0x0000000a1a527c23 */ /* 0x001fc2000801084c */
[----:B------:R-:W-:Y:S02]  /*5d00*/  FMNMX.FTZ R26, R28, R25, !PT ;  /* 0x000000191c1a7209 */ /* 0x000fe40007810000 */
[----:B------:R-:W-:Y:S02]  /*5d10*/  FSEL R62, R62, -INF , P3 ;  /* 0xff8000003e3e7808 */ /* 0x000fe40001800000 */
[----:B------:R-:W-:Y:S01]  /*5d20*/  FMNMX.FTZ R81, R31, R26, !PT ;  /* 0x0000001a1f517209 */ /* 0x000fe20007810000 */
[----:B------:R-:W-:-:S01]  /*5d30*/  FFMA.FTZ R26, R29, UR10, -R76 ;  /* 0x0000000a1d1a7c23 */ /* 0x000fc2000801084c */
[----:B------:R0:W-:Y:S01]  /*5d40*/  MUFU.EX2 R25, R82 ;  /* 0x0000005200197308 */ /* 0x0001e20000000800 */
[----:B------:R-:W-:-:S02]  /*5d50*/  ISETP.GT.AND P3, PT, R47, 0x50, PT ;  /* 0x000000502f00780c */ /* 0x000fc40003f64270 */
[----:B------:R-:W-:Y:S02]  /*5d60*/  FMNMX.FTZ R80, R32, R81, !PT ;  /* 0x0000005120507209 */ /* 0x000fe40007810000 */
[----:B-1----:R-:W-:Y:S02]  /*5d70*/  FSEL R64, R64, -INF , P4 ;  /* 0xff80000040407808 */ /* 0x002fe40002000000 */
[----:B------:R-:W-:Y:S01]  /*5d80*/  FMNMX.FTZ R29, R35, R80, !PT ;  /* 0x00000050231d7209 */ /* 0x000fe20007810000 */
[----:B------:R-:W-:Y:S01]  /*5d90*/  MUFU.EX2 R8, R8 ;  /* 0x0000000800087308 */ /* 0x000fe20000000800 */
[----:B0-----:R-:W-:-:S01]  /*5da0*/  FFMA.FTZ R82, R30, UR10, -R76 ;  /* 0x0000000a1e527c23 */ /* 0x001fc2000801084c */
[----:B------:R-:W-:Y:S02]  /*5db0*/  ISETP.GT.AND P4, PT, R47, 0x51, PT ;  /* 0x000000512f00780c */ /* 0x000fe40003f84270 */
[----:B------:R-:W-:Y:S02]  /*5dc0*/  FMNMX.FTZ R30, R36, R29, !PT ;  /* 0x0000001d241e7209 */ /* 0x000fe40007810000 */
[----:B------:R-:W-:-:S02]  /*5dd0*/  FSEL R66, R66, -INF , P3 ;  /* 0xff80000042427808 */ /* 0x000fc40001800000 */
[----:B------:R-:W-:Y:S01]  /*5de0*/  FMNMX.FTZ R81, R39, R30, !PT ;  /* 0x0000001e27517209 */ /* 0x000fe20007810000 */
[--C-:B------:R-:W-:Y:S01]  /*5df0*/  FFMA.FTZ R30, R33, UR10, -R76.reuse ;  /* 0x0000000a211e7c23 */ /* 0x100fe2000801084c */
[----:B------:R-:W-:Y:S01]  /*5e00*/  ISETP.GT.AND P3, PT, R47, 0x58, PT ;  /* 0x000000582f00780c */ /* 0x000fe20003f64270 */
[----:B------:R0:W-:Y:S01]  /*5e10*/  MUFU.EX2 R29, R82 ;  /* 0x00000052001d7308 */ /* 0x0001e20000000800 */
[----:B------:R-:W-:Y:S02]  /*5e20*/  FMNMX.FTZ R80, R40, R81, !PT ;  /* 0x0000005128507209 */ /* 0x000fe40007810000 */
[----:B------:R-:W-:Y:S02]  /*5e30*/  FSEL R67, R67, -INF , P4 ;  /* 0xff80000043437808 */ /* 0x000fe40002000000 */
[----:B------:R-:W-:Y:S01]  /*5e40*/  FMNMX.FTZ R33, R43, R80, !PT ;  /* 0x000000502b217209 */ /* 0x000fe20007810000 */
[--C-:B------:R-:W-:Y:S01]  /*5e50*/  FFMA.FTZ R80, R34, UR10, -R76.reuse ;  /* 0x0000000a22507c23 */ /* 0x100fe2000801084c */
[----:B------:R-:W-:-:S01]  /*5e60*/  FFMA.FTZ R34, R37, UR10, -R76 ;  /* 0x0000000a25227c23 */ /* 0x000fc2000801084c */
[--C-:B------:R-:W-:Y:S01]  /*5e70*/  FFMA.FTZ R37, R38, UR10, -R76.reuse ;  /* 0x0000000a26257c23 */ /* 0x100fe2000801084c */
[----:B------:R-:W-:Y:S01]  /*5e80*/  FMNMX.FTZ R81, R44, R33, !PT ;  /* 0x000000212c517209 */ /* 0x000fe20007810000 */
[----:B0-----:R-:W-:Y:S01]  /*5e90*/  FFMA.FTZ R82, R41, UR10, -R76 ;  /* 0x0000000a29527c23 */ /* 0x001fe2000801084c */
[----:B------:R-:W-:Y:S01]  /*5ea0*/  ISETP.GT.AND P4, PT, R47, 0x59, PT ;  /* 0x000000592f00780c */ /* 0x000fe20003f84270 */
[----:B------:R0:W-:Y:S01]  /*5eb0*/  MUFU.EX2 R33, R80 ;  /* 0x0000005000217308 */ /* 0x0001e20000000800 */
[----:B------:R-:W-:-:S02]  /*5ec0*/  FMNMX.FTZ R81, R46, R81, !PT ;  /* 0x000000512e517209 */ /* 0x000fc40007810000 */
[----:B--2---:R-:W-:Y:S02]  /*5ed0*/  FSEL R68, R68, -INF , P3 ;  /* 0xff80000044447808 */ /* 0x004fe40001800000 */
[----:B------:R-:W-:Y:S02]  /*5ee0*/  FMNMX.FTZ R81, R48, R81, !PT ;  /* 0x0000005130517209 */ /* 0x000fe40007810000 */
[----:B------:R-:W-:Y:S01]  /*5ef0*/  ISETP.GT.AND P3, PT, R47, 0x60, PT ;  /* 0x000000602f00780c */ /* 0x000fe20003f64270 */
[----:B------:R-:W-:Y:S01]  /*5f00*/  MUFU.EX2 R11, R11 ;  /* 0x0000000b000b7308 */ /* 0x000fe20000000800 */
[----:B------:R-:W-:Y:S02]  /*5f10*/  FMNMX.FTZ R81, R62, R81, !PT ;  /* 0x000000513e517209 */ /* 0x000fe40007810000 */
[----:B------:R-:W-:Y:S02]  /*5f20*/  FSEL R69, R69, -INF , P4 ;  /* 0xff80000045457808 */ /* 0x000fe40002000000 */
[----:B------:R-:W-:-:S02]  /*5f30*/  FMNMX.FTZ R81, R64, R81, !PT ;  /* 0x0000005140517209 */ /* 0x000fc40007810000 */
[----:B------:R-:W-:Y:S01]  /*5f40*/  ISETP.GT.AND P4, PT, R47, 0x61, PT ;  /* 0x000000612f00780c */ /* 0x000fe20003f84270 */
[----:B------:R-:W-:Y:S01]  /*5f50*/  MUFU.EX2 R12, R12 ;  /* 0x0000000c000c7308 */ /* 0x000fe20000000800 */
[----:B------:R-:W-:Y:S02]  /*5f60*/  FMNMX.FTZ R38, R66, R81, !PT ;  /* 0x0000005142267209 */ /* 0x000fe40007810000 */
[----:B---3--:R-:W-:Y:S02]  /*5f70*/  FSEL R70, R70, -INF , P3 ;  /* 0xff80000046467808 */ /* 0x008fe40001800000 */
[----:B------:R-:W-:Y:S02]  /*5f80*/  FMNMX.FTZ R41, R67, R38, !PT ;  /* 0x0000002643297209 */ /* 0x000fe40007810000 */
[----:B------:R-:W-:Y:S01]  /*5f90*/  ISETP.GT.AND P3, PT, R47, 0x68, PT ;  /* 0x000000682f00780c */ /* 0x000fe20003f64270 */
[----:B------:R1:W-:Y:S01]  /*5fa0*/  MUFU.EX2 R38, R82 ;  /* 0x0000005200267308 */ /* 0x0003e20000000800 */
[----:B0-----:R-:W-:Y:S01]  /*5fb0*/  FMNMX.FTZ R80, R68, R41, !PT ;  /* 0x0000002944507209 */ /* 0x001fe20007810000 */
[----:B------:R-:W-:Y:S01]  /*5fc0*/  FFMA.FTZ R41, R42, UR10, -R76 ;  /* 0x0000000a2a297c23 */ /* 0x000fe2000801084c */
[----:B----4-:R-:W-:-:S02]  /*5fd0*/  FSEL R71, R71, -INF , P4 ;  /* 0xff80000047477808 */ /* 0x010fc40002000000 */
[----:B------:R-:W-:Y:S02]  /*5fe0*/  FMNMX.FTZ R81, R69, R80, !PT ;  /* 0x0000005045517209 */ /* 0x000fe40007810000 */
[----:B------:R-:W-:Y:S01]  /*5ff0*/  ISETP.GT.AND P4, PT, R47, 0x69, PT ;  /* 0x000000692f00780c */ /* 0x000fe20003f84270 */
[----:B------:R-:W-:Y:S01]  /*6000*/  MUFU.EX2 R20, R20 ;  /* 0x0000001400147308 */ /* 0x000fe20000000800 */
[----:B------:R-:W-:Y:S02]  /*6010*/  FMNMX.FTZ R42, R70, R81, !PT ;  /* 0x00000051462a7209 */ /* 0x000fe40007810000 */
[----:B-----5:R-:W-:Y:S02]  /*6020*/  FSEL R72, R72, -INF , P3 ;  /* 0xff80000048487808 */ /* 0x020fe40001800000 */
[----:B------:R-:W-:Y:S02]  /*6030*/  FMNMX.FTZ R81, R71, R42, !PT ;  /* 0x0000002a47517209 */ /* 0x000fe40007810000 */
[----:B------:R-:W-:Y:S01]  /*6040*/  ISETP.GT.AND P3, PT, R47, 0x70, PT ;  /* 0x000000702f00780c */ /* 0x000fe20003f64270 */
[----:B------:R-:W-:Y:S01]  /*6050*/  MUFU.EX2 R26, R26 ;  /* 0x0000001a001a7308 */ /* 0x000fe20000000800 */
[----:B------:R-:W-:Y:S01]  /*6060*/  FSEL R73, R73, -INF , P4 ;  /* 0xff80000049497808 */ /* 0x000fe20002000000 */
[----:B------:R-:W-:-:S02]  /*6070*/  WARPGROUP.DEPBAR.LE gsb0, 0x0 ;  /* 0x00008000000079c5 */ /* 0x000fc40000010000 */
[----:B------:R-:W-:Y:S01]  /*6080*/  FMNMX.FTZ R42, R72, R81, !PT ;  /* 0x00000051482a7209 */ /* 0x000fe20007810000 */
[----:B------:R-:W-:Y:S01]  /*6090*/  WARPGROUP.ARRIVE ;  /* 0x00000000000079c5 */ /* 0x000fe20000000000 */
[----:B------:R-:W-:Y:S02]  /*60a0*/  ISETP.GT.AND P4, PT, R47, 0x71, PT ;  /* 0x000000712f00780c */ /* 0x000fe40003f84270 */
[----:B------:R-:W-:Y:S01]  /*60b0*/  FSEL R74, R74, -INF , P3 ;  /* 0xff8000004a4a7808 */ /* 0x000fe20001800000 */
[----:B------:R-:W-:Y:S01]  /*60c0*/  MUFU.EX2 R30, R30 ;  /* 0x0000001e001e7308 */ /* 0x000fe20000000800 */
[----:B------:R-:W-:Y:S01]  /*60d0*/  FMNMX.FTZ R81, R73, R42, !PT ;  /* 0x0000002a49517209 */ /* 0x000fe20007810000 */
[----:B------:R-:W-:Y:S01]  /*60e0*/  QGMMA.64x96x32.F32.E4M3.E4M3 R88, R136, gdesc[UR4], R88, gsb0 ;  /* 0x0160000488587df3 */ /* 0x000fe20008000858 */
[----:B------:R-:W-:Y:S02]  /*60f0*/  ISETP.GT.AND P3, PT, R47, 0x78, PT ;  /* 0x000000782f00780c */ /* 0x000fe40003f64270 */
[----:B------:R-:W-:-:S02]  /*6100*/  FSEL R75, R75, -INF , P4 ;  /* 0xff8000004b4b7808 */ /* 0x000fc40002000000 */
[----:B------:R-:W-:Y:S01]  /*6110*/  FMNMX.FTZ R42, R74, R81, !PT ;  /* 0x000000514a2a7209 */ /* 0x000fe20007810000 */
[----:B------:R-:W-:Y:S01]  /*6120*/  MUFU.EX2 R34, R34 ;  /* 0x0000002200227308 */ /* 0x000fe20000000800 */
[----:B------:R-:W-:Y:S02]  /*6130*/  ISETP.GT.AND P4, PT, R47, 0x79, PT ;  /* 0x000000792f00780c */ /* 0x000fe40003f84270 */
[----:B------:R-:W-:Y:S02]  /*6140*/  FSEL R77, R77, -INF , P3 ;  /* 0xff8000004d4d7808 */ /* 0x000fe40001800000 */
[----:B------:R-:W-:Y:S02]  /*6150*/  FMNMX.FTZ R42, R75, R42, !PT ;  /* 0x0000002a4b2a7209 */ /* 0x000fe40007810000 */
[----:B------:R-:W-:Y:S01]  /*6160*/  FSEL R78, R78, -INF , P4 ;  /* 0xff8000004e4e7808 */ /* 0x000fe20002000000 */
        /* <DEDUP_REMOVED lines=11> */
[----:B------:R-:W-:-:S01]  /*6220*/  FFMA.FTZ R60, R61, UR10, -R76 ;  /* 0x0000000a3d3c7c23 */ /* 0x000fc2000801084c */
[----:B------:R-:W-:-:S02]  /*6230*/  IMAD.U32 R61, RZ, RZ, UR10 ;  /* 0x0000000aff3d7e24 */ /* 0x000fc4000f8e00ff */
[----:B------:R-:W-:-:S01]  /*6240*/  FFMA.FTZ R55, R59, UR10, -R76 ;  /* 0x0000000a3b377c23 */ /* 0x000fc2000801084c */
[--C-:B------:R-:W-:Y:S01]  /*6250*/  FFMA.FTZ R59, R63, UR10, -R76.reuse ;  /* 0x0000000a3f3b7c23 */ /* 0x100fe2000801084c */
[----:B------:R-:W-:Y:S08]  /*6260*/  MUFU.EX2 R41, R41 ;  /* 0x0000002900297308 */ /* 0x000ff00000000800 */
[----:B------:R-:W-:Y:S08]  /*6270*/  MUFU.EX2 R4, R4 ;  /* 0x0000000400047308 */ /* 0x000ff00000000800 */
[----:B------:R-:W-:Y:S01]  /*6280*/  MUFU.EX2 R45, R45 ;  /* 0x0000002d002d7308 */ /* 0x000fe20000000800 */
[----:B0-----:R-:W-:Y:S01]  /*6290*/  FMNMX.FTZ R81, R80, R81, !PT ;  /* 0x0000005150517209 */ /* 0x001fe20007810000 */
[--C-:B------:R-:W-:Y:S01]  /*62a0*/  FFMA.FTZ R80, R58, UR10, -R76.reuse ;  /* 0x0000000a3a507c23 */ /* 0x100fe2000801084c */
[----:B------:R-:W-:-:S03]  /*62b0*/  FFMA.FTZ R76, R65, UR10, -R76 ;  /* 0x0000000a414c7c23 */ /* 0x000fc6000801084c */
[----:B-1----:R-:W0:Y:S02]  /*62c0*/  SHFL.BFLY PT, R82, R81, 0x1, 0x1f ;  /* 0x0c201f0051527f89 */ /* 0x002e2400000e0000 */
[----:B------:R-:W-:Y:S08]  /*62d0*/  MUFU.EX2 R7, R7 ;  /* 0x0000000700077308 */ /* 0x000ff00000000800 */
[----:B------:R-:W-:Y:S08]  /*62e0*/  MUFU.EX2 R42, R42 ;  /* 0x0000002a002a7308 */ /* 0x000ff00000000800 */
[----:B------:R-:W-:Y:S01]  /*62f0*/  MUFU.EX2 R47, R47 ;  /* 0x0000002f002f7308 */ /* 0x000fe20000000800 */
[----:B0-----:R-:W-:-:S07]  /*6300*/  FMNMX.FTZ R58, R81, R82, !PT ;  /* 0x00000052513a7209 */ /* 0x001fce0007810000 */
[----:B------:R-:W-:Y:S01]  /*6310*/  MUFU.EX2 R52, R52 ;  /* 0x0000003400347308 */ /* 0x000fe20000000800 */
[----:B------:R-:W-:Y:S02]  /*6320*/  FSEL R82, R15, RZ, P2 ;  /* 0x000000ff0f527208 */ /* 0x000fe40001000000 */
[C---:B------:R-:W-:Y:S01]  /*6330*/  FSETP.NEU.FTZ.AND P2, PT, R58.reuse, -INF , PT ;  /* 0xff8000003a00780b */ /* 0x040fe20003f5d000 */
[----:B------:R-:W-:-:S02]  /*6340*/  FFMA.FTZ R61, R58, R61, -8 ;  /* 0xc10000003a3d7423 */ /* 0x000fc4000001003d */
[----:B------:R-:W-:Y:S01]  /*6350*/  FADD.FTZ R82, -R82, R5 ;  /* 0x0000000552527221 */ /* 0x000fe20000010100 */
[----:B------:R-:W-:Y:S01]  /*6360*/  FSEL R63, R58, RZ, P2 ;  /* 0x000000ff3a3f7208 */ /* 0x000fe20001000000 */
[----:B------:R-:W-:Y:S01]  /*6370*/  MUFU.EX2 R49, R49 ;  /* 0x0000003100317308 */ /* 0x000fe20000000800 */
[----:B------:R-:W-:Y:S01]  /*6380*/  FSEL R61, R61, RZ, P2 ;  /* 0x000000ff3d3d7208 */ /* 0x000fe20001000000 */
[----:B------:R-:W-:-:S02]  /*6390*/  FMUL.FTZ R5, R82, UR10 ;  /* 0x0000000a52057c20 */ /* 0x000fc40008410000 */
[----:B------:R-:W-:-:S02]  /*63a0*/  FADD.FTZ R63, -R63, R6 ;  /* 0x000000063f3f7221 */ /* 0x000fc40000010100 */
[--C-:B------:R-:W-:Y:S01]  /*63b0*/  FFMA.FTZ R9, R9, UR10, -R61.reuse ;  /* 0x0000000a09097c23 */ /* 0x100fe2000801083d */
[----:B------:R-:W-:-:S01]  /*63c0*/  FFMA.FTZ R10, R10, UR10, -R61 ;  /* 0x0000000a0a0a7c23 */ /* 0x000fc2000801083d */
        /* <DEDUP_REMOVED lines=26> */
[----:B------:R-:W-:-:S01]  /*6570*/  FADD.FTZ R48, R8, R81 ;  /* 0x0000005108307221 */ /* 0x000fc20000010000 */
[--C-:B------:R-:W-:Y:S01]  /*6580*/  FFMA.FTZ R71, R71, UR10, -R61.reuse ;  /* 0x0000000a47477c23 */ /* 0x100fe2000801083d */
[----:B------:R-:W-:-:S01]  /*6590*/  FFMA.FTZ R73, R73, UR10, -R61 ;  /* 0x0000000a49497c23 */ /* 0x000fc2000801083d */
[----:B------:R-:W-:Y:S01]  /*65a0*/  FFMA.FTZ R75, R75, UR10, -R61 ;  /* 0x0000000a4b4b7c23 */ /* 0x000fe2000801083d */
[----:B------:R-:W-:-:S01]  /*65b0*/  FADD.FTZ R81, R11, R48 ;  /* 0x000000300b517221 */ /* 0x000fc20000010000 */
[----:B------:R-:W-:Y:S01]  /*65c0*/  FFMA.FTZ R48, R66, UR10, -R61 ;  /* 0x0000000a42307c23 */ /* 0x000fe2000801083d */
[----:B------:R-:W-:-:S02]  /*65d0*/  WARPGROUP.DEPBAR.LE gsb0, 0x0 ;  /* 0x00008000000079c5 */ /* 0x000fc40000010000 */
[----:B------:R-:W2:Y:S01]  /*65e0*/  MUFU.EX2 R13, R13 ;  /* 0x0000000d000d7308 */ /* 0x000ea20000000800 */
[----:B-1----:R-:W-:-:S01]  /*65f0*/  FFMA.FTZ R3, R82, R2, R9 ;  /* 0x0000000252037223 */ /* 0x002fc20000010009 */
[----:B------:R-:W-:-:S04]  /*6600*/  FADD.FTZ R62, R12, R81 ;  /* 0x000000510c3e7221 */ /* 0x000fc80000010000 */
[----:B------:R-:W-:Y:S02]  /*6610*/  FADD.FTZ R81, R51, R62 ;  /* 0x0000003e33517221 */ /* 0x000fe40000010000 */
[----:B------:R-:W1:Y:S01]  /*6620*/  MUFU.EX2 R14, R14 ;  /* 0x0000000e000e7308 */ /* 0x000e620000000800 */
[----:B0-----:R-:W-:-:S01]  /*6630*/  FADD.FTZ R2, R10, R3 ;  /* 0x000000030a027221 */ /* 0x001fc20000010000 */
[----:B------:R-:W-:-:S04]  /*6640*/  FADD.FTZ R62, R20, R81 ;  /* 0x00000051143e7221 */ /* 0x000fc80000010000 */
[----:B------:R-:W-:Y:S01]  /*6650*/  FADD.FTZ R81, R25, R62 ;  /* 0x0000003e19517221 */ /* 0x000fe20000010000 */
[----:B------:R-:W-:-:S01]  /*6660*/  FFMA.FTZ R62, R68, UR10, -R61 ;  /* 0x0000000a443e7c23 */ /* 0x000fc2000801083d */
        /* <DEDUP_REMOVED lines=16> */
[----:B------:R1:W-:Y:S01]  /*6770*/  MUFU.EX2 R6, R65 ;  /* 0x0000004100067308 */ /* 0x0003e20000000800 */
[----:B0-----:R-:W-:-:S07]  /*6780*/  FADD.FTZ R3, R35, R2 ;  /* 0x0000000223037221 */ /* 0x001fce0000010000 */
[----:B------:R-:W0:Y:S01]  /*6790*/  MUFU.EX2 R39, R39 ;  /* 0x0000002700277308 */ /* 0x000e220000000800 */
[----:B-1----:R-:W-:-:S01]  /*67a0*/  FFMA.FTZ R65, R64, UR10, -R61 ;  /* 0x0000000a40417c23 */ /* 0x002fc2000801083d */
[----:B------:R-:W-:Y:S01]  /*67b0*/  FADD.FTZ R64, R26, R81 ;  /* 0x000000511a407221 */ /* 0x000fe20000010000 */
[----:B--2---:R-:W-:-:S03]  /*67c0*/  FADD.FTZ R2, R36, R3 ;  /* 0x0000000324027221 */ /* 0x004fc60000010000 */
[----:B------:R-:W-:Y:S02]  /*67d0*/  FADD.FTZ R81, R29, R64 ;  /* 0x000000401d517221 */ /* 0x000fe40000010000 */
[----:B------:R-:W1:Y:S02]  /*67e0*/  MUFU.EX2 R40, R40 ;  /* 0x0000002800287308 */ /* 0x000e640000000800 */
[----:B------:R-:W-:-:S04]  /*67f0*/  FADD.FTZ R64, R30, R81 ;  /* 0x000000511e407221 */ /* 0x000fc80000010000 */
[----:B------:R-:W-:Y:S01]  /*6800*/  FADD.FTZ R81, R33, R64 ;  /* 0x0000004021517221 */ /* 0x000fe20000010000 */
[----:B------:R-:W-:-:S01]  /*6810*/  FFMA.FTZ R64, R70, UR10, -R61 ;  /* 0x0000000a46407c23 */ /* 0x000fc2000801083d */
[----:B------:R-:W2:Y:S01]  /*6820*/  MUFU.EX2 R43, R43 ;  /* 0x0000002b002b7308 */ /* 0x000ea20000000800 */
[----:B0-----:R-:W-:-:S01]  /*6830*/  FADD.FTZ R3, R39, R2 ;  /* 0x0000000227037221 */ /* 0x001fc20000010000 */
[----:B------:R-:W-:-:S04]  /*6840*/  FADD.FTZ R66, R34, R81 ;  /* 0x0000005122427221 */ /* 0x000fc80000010000 */
[----:B------:R-:W-:Y:S02]  /*6850*/  FADD.FTZ R81, R37, R66 ;  /* 0x0000004225517221 */ /* 0x000fe40000010000 */
[----:B------:R-:W0:Y:S01]  /*6860*/  MUFU.EX2 R44, R44 ;  /* 0x0000002c002c7308 */ /* 0x000e220000000800 */
[----:B-1----:R-:W-:-:S01]  /*6870*/  FADD.FTZ R3, R40, R3 ;  /* 0x0000000328037221 */ /* 0x002fc20000010000 */
[----:B------:R-:W-:-:S03]  /*6880*/  FADD.FTZ R2, R38, R81 ;  /* 0x0000005126027221 */ /* 0x000fc60000010000 */
[----:B------:R-:W-:Y:S01]  /*6890*/  FADD.FTZ R66, R6, R3 ;  /* 0x0000000306427221 */ /* 0x000fe20000010000 */
[----:B------:R-:W-:-:S02]  /*68a0*/  FADD.FTZ R3, R41, R2 ;  /* 0x0000000229037221 */ /* 0x000fc40000010000 */
[----:B------:R-:W1:Y:S01]  /*68b0*/  MUFU.EX2 R63, R63 ;  /* 0x0000003f003f7308 */ /* 0x000e620000000800 */
[----:B--2---:R-:W-:-:S01]  /*68c0*/  FADD.FTZ R81, R43, R66 ;  /* 0x000000422b517221 */ /* 0x004fc20000010000 */
[----:B------:R-:W-:Y:S01]  /*68d0*/  FADD.FTZ R2, R4, R3 ;  /* 0x0000000304027221 */ /* 0x000fe20000010000 */
[----:B------:R-:W-:-:S03]  /*68e0*/  FFMA.FTZ R66, R72, UR10, -R61 ;  /* 0x0000000a48427c23 */ /* 0x000fc6000801083d */
        /* <DEDUP_REMOVED lines=8> */
[----:B------:R-:W-:-:S03]  /*6970*/  FFMA.FTZ R68, R74, UR10, -R61 ;  /* 0x0000000a4a447c23 */ /* 0x000fc6000801083d */
[----:B------:R-:W-:Y:S02]  /*6980*/  FADD.FTZ R70, R52, R81 ;  /* 0x0000005134467221 */ /* 0x000fe40000010000 */
[----:B------:R-:W1:Y:S01]  /*6990*/  MUFU.EX2 R48, R48 ;  /* 0x0000003000307308 */ /* 0x000e620000000800 */
[----:B--2---:R-:W-:-:S01]  /*69a0*/  FADD.FTZ R2, R46, R3 ;  /* 0x000000032e027221 */ /* 0x004fc20000010000 */
[----:B------:R-:W-:Y:S01]  /*69b0*/  FADD.FTZ R81, R49, R70 ;  /* 0x0000004631517221 */ /* 0x000fe20000010000 */
[----:B------:R-:W-:-:S01]  /*69c0*/  FFMA.FTZ R70, R77, UR10, -R61 ;  /* 0x0000000a4d467c23 */ /* 0x000fc2000801083d */
[----:B------:R-:W-:-:S04]  /*69d0*/  FFMA.FTZ R61, R78, UR10, -R61 ;  /* 0x0000000a4e3d7c23 */ /* 0x000fc8000801083d */
        /* <DEDUP_REMOVED lines=12> */
[----:B------:R-:W-:-:S04]  /*6aa0*/  IMAD.U32 R2, RZ, RZ, UR22 ;  /* 0x00000016ff027e24 */ /* 0x000fc8000f8e00ff */
[----:B------:R-:W-:Y:S02]  /*6ab0*/  @!P1 VIADD R2, R2, 0x19c40 ;  /* 0x00019c4002029836 */ /* 0x000fe40000000000 */
[----:B------:R-:W2:Y:S01]  /*6ac0*/  MUFU.EX2 R56, R56 ;  /* 0x0000003800387308 */ /* 0x000ea20000000800 */
[----:B0-----:R-:W-:-:S02]  /*6ad0*/  FADD.FTZ R77, R53, R72 ;  /* 0x00000048354d7221 */ /* 0x001fc40000010000 */
[----:B------:R-:W-:-:S04]  /*6ae0*/  @!P1 PRMT R2, RZ, 0x654, R2 ;  /* 0x00000654ff029816 */ /* 0x000fc80000000002 */
[----:B------:R0:W-:Y:S01]  /*6af0*/  @!P1 SYNCS.ARRIVE.TRANS64.RED.A1T0 RZ, [R2+URZ], RZ ;  /* 0x000000ff02ff99a7 */ /* 0x0001e2000810043f */
        /* <DEDUP_REMOVED lines=30> */
.L_x_9653:
[----:B------:R-:W-:Y:S01]  /*6ce0*/  UISETP.GT.AND UP0, UPT, UR18, UR17, UPT ;  /* 0x000000111200728c */ /* 0x000fe2000bf04270 */
[----:B------:R-:W-:Y:S01]  /*6cf0*/  F2FP.SATFINITE.E4M3.F32.PACK_AB_MERGE_C R6, R43, R6, RZ ;  /* 0x000000062b06723e */ /* 0x000fe200048070ff */
[----:B------:R-:W-:Y:S01]  /*6d00*/  UIADD3 UR6, UR14, 0x19c60, URZ ;  /* 0x00019c600e067890 */ /* 0x000fe2000fffe03f */
[----:B------:R-:W-:Y:S01]  /*6d10*/  F2FP.SATFINITE.E4M3.F32.PACK_AB_MERGE_C R8, R11, R8, RZ ;  /* 0x000000080b08723e */ /* 0x000fe200048070ff */
[----:B------:R-:W-:Y:S01]  /*6d20*/  UIADD3 UR18, UR18, -0x1, URZ ;  /* 0xffffffff12127890 */ /* 0x000fe2000fffe03f */
[----:B------:R-:W-:Y:S01]  /*6d30*/  F2FP.SATFINITE.E4M3.F32.PACK_AB_MERGE_C R13, R14, R13, RZ ;  /* 0x0000000d0e0d723e */ /* 0x000fe200048070ff */
[----:B------:R-:W-:Y:S01]  /*6d40*/  UPRMT UR6, UR43, 0x654, UR6 ;  /* 0x000006542b067896 */ /* 0x000fe20008000006 */
[----:B------:R-:W-:Y:S01]  /*6d50*/  PLOP3.LUT P2, PT, PT, PT, UP0, 0x80, 0x0 ;  /* 0x000000000000781c */ /* 0x000fe20003f4f008 */
        /* <DEDUP_REMOVED lines=83> */
.L_x_9644:
[----:B------:R-:W-:-:S13]  /*7290*/  ISETP.LE.AND P2, PT, RZ, UR18, PT ;  /* 0x00000012ff007c0c */ /* 0x000fda000bf43270 */
[----:B------:R-:W-:Y:S05]  /*72a0*/  @!P2 BRA `(.L_x_9655) ;  /* 0x0000002000f4a947 */ /* 0x000fea0003800000 */
[----:B------:R-:W-:Y:S01]  /*72b0*/  IMAD.MOV.U32 R5, RZ, RZ, R58 ;  /* 0x000000ffff057224 */ /* 0x000fe200078e003a */
[----:B------:R-:W-:Y:S01]  /*72c0*/  UMOV UR19, UR36 ;  /* 0x0000002400137c82 */ /* 0x000fe20008000000 */
[----:B------:R-:W-:Y:S01]  /*72d0*/  IMAD.MOV.U32 R4, RZ, RZ, R15 ;  /* 0x000000ffff047224 */ /* 0x000fe200078e000f */
[----:B------:R-:W-:Y:S01]  /*72e0*/  UMOV UR20, UR37 ;  /* 0x0000002500147c82 */ /* 0x000fe20008000000 */
[----:B------:R-:W-:-:S05]  /*72f0*/  ULDC UR17, c[0x0][0x988] ;  /* 0x0002620000117ab9 */ /* 0x000fca0000000800 */
.L_x_9665:
[----:B------:R-:W-:-:S04]  /*7300*/  UIADD3 UR37, UR20, 0x1, URZ ;  /* 0x0000000114257890 */ /* 0x000fc8000fffe03f */
[----:B------:R-:W-:-:S04]  /*7310*/  UISETP.NE.AND UP0, UPT, UR37, 0x2, UPT ;  /* 0x000000022500788c */ /* 0x000fc8000bf05270 */
[----:B------:R-:W-:Y:S02]  /*7320*/  USEL UR36, URZ, 0x1, UP0 ;  /* 0x000000013f247887 */ /* 0x000fe40008000000 */
[----:B------:R-:W-:Y:S02]  /*7330*/  USEL UR37, UR37, URZ, UP0 ;  /* 0x0000003f25257287 */ /* 0x000fe40008000000 */
[----:B------:R-:W-:Y:S01]  /*7340*/  ULOP3.LUT UR36, UR19, UR36, URZ, 0x3c, !UPT ;  /* 0x0000002413247292 */ /* 0x000fe2000f8e3c3f */
[----:B------:R-:W-:Y:S11]  /*7350*/  @!P0 BRA `(.L_x_9656) ;  /* 0x0000000000048947 */ /* 0x000ff60003800000 */
[----:B------:R-:W-:Y:S01]  /*7360*/  BPT.TRAP 0x1 ;  /* 0x000000040000795c */ /* 0x000fe20000300000 */
.L_x_9656:
[----:B------:R-:W-:Y:S01]  /*7370*/  ULEA UR6, UR37, UR44, 0x3 ;  /* 0x0000002c25067291 */ /* 0x000fe2000f8e183f */
[----:B------:R-:W-:-:S05]  /*7380*/  IMAD.U32 R6, RZ, RZ, UR36 ;  /* 0x00000024ff067e24 */ /* 0x000fca000f8e00ff */
[----:B------:R-:W-:-:S04]  /*7390*/  SHF.L.U32 R6, R6, 0x1f, RZ ;  /* 0x0000001f06067819 */ /* 0x000fc800000006ff */
[----:B------:R0:W1:Y:S01]  /*73a0*/  SYNCS.PHASECHK.TRANS64.TRYWAIT P2, [UR6+0x19c30], R6 ;  /* 0x019c3006ff0075a7 */ /* 0x0000620008040146 */
[----:B------:R-:W-:Y:S05]  /*73b0*/  @!P0 BRA `(.L_x_9657) ;  /* 0x0000000000048947 */ /* 0x000fea0003800000 */
[----:B------:R-:W-:Y:S01]  /*73c0*/  BPT.TRAP 0x1 ;  /* 0x000000040000795c */ /* 0x000fe20000300000 */
.L_x_9657:
[----:B-1----:R-:W-:Y:S05]  /*73d0*/  @P2 BRA `(.L_x_9658) ;  /* 0x0000000000082947 */ /* 0x002fea0003800000 */
[----:B------:R-:W1:Y:S02]  /*73e0*/  SYNCS.PHASECHK.TRANS64.TRYWAIT P2, [UR6+0x19c30], R6 ;  /* 0x019c3006ff0075a7 */ /* 0x000e640008040146 */
[----:B-1----:R-:W-:Y:S05]  /*73f0*/  @!P2 BRA `(.L_x_9659) ;  /* 0x000000980040a947 */ /* 0x002fea0003800000 */
.L_x_9658:
        /* <DEDUP_REMOVED lines=17> */
.L_x_9660:
[----:B------:R-:W-:Y:S01]  /*7510*/  ULEA UR14, UR20, UR44, 0x3 ;  /* 0x0000002c140e7291 */ /* 0x000fe2000f8e183f */
[----:B01----:R-:W-:-:S05]  /*7520*/  IMAD.U32 R6, RZ, RZ, UR19 ;  /* 0x00000013ff067e24 */ /* 0x003fca000f8e00ff */
[----:B------:R-:W-:-:S04]  /*7530*/  SHF.L.U32 R6, R6, 0x1f, RZ ;  /* 0x0000001f06067819 */ /* 0x000fc800000006ff */
[----:B------:R0:W1:Y:S01]  /*7540*/  SYNCS.PHASECHK.TRANS64.TRYWAIT P2, [UR14+0x19c50], R6 ;  /* 0x019c5006ff0075a7 */ /* 0x000062000804014e */
[----:B------:R-:W-:Y:S05]  /*7550*/  @!P0 BRA `(.L_x_9661) ;  /* 0x0000000000048947 */ /* 0x000fea0003800000 */
[----:B------:R-:W-:Y:S01]  /*7560*/  BPT.TRAP 0x1 ;  /* 0x000000040000795c */ /* 0x000fe20000300000 */
.L_x_9661:
        /* <DEDUP_REMOVED lines=63> */
[----:B----4-:R-:W-:Y:S01]  /*7960*/  FMNMX.FTZ R67, R13, R58, !PT ;  /* 0x0000003a0d437209 */ /* 0x010fe20007810000 */
[C---:B------:R-:W-:Y:S01]  /*7970*/  FMUL.FTZ R65, R0.reuse, R74 ;  /* 0x0000004a00417220 */ /* 0x040fe20000410000 */
[----:B------:R-:W-:-:S05]  /*7980*/  FMUL.FTZ R66, R0, R75 ;  /* 0x0000004b00427220 */ /* 0x000fca0000410000 */
        /* <DEDUP_REMOVED lines=8> */
[----:B------:R-:W-:-:S06]  /*7a10*/  FMUL.FTZ R67, R0, R76 ;  /* 0x0000004c00437220 */ /* 0x000fcc0000410000 */
[----:B------:R-:W2:Y:S01]  /*7a20*/  MUFU.TANH R26, R26 ;  /* 0x0000001a001a7308 */ /* 0x000ea20000002400 */
[----:B---3--:R-:W-:-:S07]  /*7a30*/  FMNMX.FTZ R15, R21, R58, !PT ;  /* 0x0000003a150f7209 */ /* 0x008fce0007810000 */
[----:B------:R-:W3:Y:S01]  /*7a40*/  MUFU.TANH R28, R28 ;  /* 0x0000001c001c7308 */ /* 0x000ee20000002400 */
[----:B----4-:R-:W-:Y:S01]  /*7a50*/  FMNMX.FTZ R69, R25, R68, !PT ;  /* 0x0000004419457209 */ /* 0x010fe20007810000 */
[----:B------:R-:W-:-:S06]  /*7a60*/  FMUL.FTZ R68, R0, R77 ;  /* 0x0000004d00447220 */ /* 0x000fcc0000410000 */
[----:B------:R-:W4:Y:S01]  /*7a70*/  MUFU.TANH R27, R27 ;  /* 0x0000001b001b7308 */ /* 0x000f220000002400 */
[----:B--2---:R-:W-:-:S07]  /*7a80*/  FMNMX.FTZ R58, R26, R15, !PT ;  /* 0x0000000f1a3a7209 */ /* 0x004fce0007810000 */
[----:B------:R-:W2:Y:S01]  /*7a90*/  MUFU.TANH R29, R29 ;  /* 0x0000001d001d7308 */ /* 0x000ea20000002400 */
[----:B---3--:R-:W-:-:S07]  /*7aa0*/  FMNMX.FTZ R70, R28, R69, !PT ;  /* 0x000000451c467209 */ /* 0x008fce0007810000 */
[----:B------:R-:W3:Y:S01]  /*7ab0*/  MUFU.TANH R30, R30 ;  /* 0x0000001e001e7308 */ /* 0x000ee20000002400 */
[----:B----4-:R-:W-:-:S07]  /*7ac0*/  FMNMX.FTZ R15, R27, R58, !PT ;  /* 0x0000003a1b0f7209 */ /* 0x010fce0007810000 */
[----:B------:R-:W4:Y:S01]  /*7ad0*/  MUFU.TANH R32, R32 ;  /* 0x0000002000207308 */ /* 0x000f220000002400 */
[----:B--2---:R-:W-:-:S07]  /*7ae0*/  FMNMX.FTZ R69, R29, R70, !PT ;  /* 0x000000461d457209 */ /* 0x004fce0007810000 */
        /* <DEDUP_REMOVED lines=8> */
[----:B---3--:R-:W-:Y:S01]  /*7b70*/  FMNMX.FTZ R71, R33, R70, !PT ;  /* 0x0000004621477209 */ /* 0x008fe20007810000 */
[----:B------:R-:W-:-:S06]  /*7b80*/  FMUL.FTZ R70, R0, R79 ;  /* 0x0000004f00467220 */ /* 0x000fcc0000410000 */
[----:B------:R-:W3:Y:S01]  /*7b90*/  MUFU.TANH R35, R35 ;  /* 0x0000002300237308 */ /* 0x000ee20000002400 */
[----:B----4-:R-:W-:-:S07]  /*7ba0*/  FMNMX.FTZ R58, R34, R15, !PT ;  /* 0x0000000f223a7209 */ /* 0x010fce0007810000 */
        /* <DEDUP_REMOVED lines=89> */
[----:B---3--:R-:W-:Y:S02]  /*8140*/  FMNMX.FTZ R79, R77, R80, !PT ;  /* 0x000000504d4f7209 */ /* 0x008fe40007810000 */
[----:B----4-:R-:W-:Y:S01]  /*8150*/  FMNMX.FTZ R80, R76, R15, !PT ;  /* 0x0000000f4c507209 */ /* 0x010fe20007810000 */
[----:B-1----:R-:W-:Y:S06]  /*8160*/  @P2 BRA `(.L_x_9662) ;  /* 0x0000000000082947 */ /* 0x002fec0003800000 */
[----:B------:R-:W1:Y:S02]  /*8170*/  SYNCS.PHASECHK.TRANS64.TRYWAIT P2, [UR14+0x19c50], R6 ;  /* 0x019c5006ff0075a7 */ /* 0x000e64000804014e */
[----:B-1----:R-:W-:Y:S05]  /*8180*/  @!P2 BRA `(.L_x_9663) ;  /* 0x0000008800f4a947 */ /* 0x002fea0003800000 */
.L_x_9662:
[----:B------:R-:W-:Y:S01]  /*8190*/  UIADD3 UR6, UR44, 0x3000, URZ ;  /* 0x000030002c067890 */ /* 0x000fe2000fffe03f */
[----:B------:R-:W-:Y:S01]  /*81a0*/  WARPGROUP.ARRIVE ;  /* 0x00000000000079c5 */ /* 0x000fe20000000000 */
[----:B------:R-:W-:Y:S01]  /*81b0*/  UMOV UR7, 0x40000040 ;  /* 0x4000004000077882 */ /* 0x000fe20000000000 */
[----:B-1----:R-:W0:Y:S01]  /*81c0*/  SHFL.BFLY PT, R15, R80, 0x2, 0x1f ;  /* 0x0c401f00500f7f89 */ /* 0x002e2200000e0000 */
[----:B------:R-:W-:Y:S01]  /*81d0*/  USHF.R.U32.HI UR6, URZ, 0x4, UR6 ;  /* 0x000000043f067899 */ /* 0x000fe20008011606 */
[----:B--2---:R-:W-:Y:S01]  /*81e0*/  FMNMX.FTZ R79, R78, R79, !PT ;  /* 0x0000004f4e4f7209 */ /* 0x004fe20007810000 */
[----:B------:R-:W-:Y:S02]  /*81f0*/  UMOV UR10, UR17 ;  /* 0x00000011000a7c82 */ /* 0x000fe40008000000 */
[----:B------:R-:W-:Y:S02]  /*8200*/  ULOP3.LUT UR6, UR6, 0x3fff, URZ, 0xc0, !UPT ;  /* 0x00003fff06067892 */ /* 0x000fe4000f8ec03f */
[----:B------:R-:W1:Y:S02]  /*8210*/  SHFL.BFLY PT, R58, R79, 0x2, 0x1f ;  /* 0x0c401f004f3a7f89 */ /* 0x000e6400000e0000 */
[----:B------:R-:W-:-:S04]  /*8220*/  ULOP3.LUT UR6, UR6, 0x10000, URZ, 0xfc, !UPT ;  /* 0x0001000006067892 */ /* 0x000fc8000f8efc3f */
[----:B------:R-:W-:-:S07]  /*8230*/  UIMAD UR11, UR20, 0x300, UR6 ;  /* 0x00000300140b78a4 */ /* 0x000fce000f8e0206 */
[----:B------:R-:W-:Y:S02]  /*8240*/  UMOV UR6, UR11 ;  /* 0x0000000b00067c82 */ /* 0x000fe40008000000 */
[----:B------:R-:W-:Y:S01]  /*8250*/  QGMMA.64x96x32.F32.E4M3.E4M3 R88, R148, gdesc[UR4], R88, gsb0 ;  /* 0x0160000494587df3 */ /* 0x000fe20008000858 */
[----:B------:R-:W-:Y:S01]  /*8260*/  UIADD3 UR6, UR11, 0x2, URZ ;  /* 0x000000020b067890 */ /* 0x000fe2000fffe03f */
[----:B0-----:R-:W-:Y:S01]  /*8270*/  FMNMX.FTZ R6, R80, R15, !PT ;  /* 0x0000000f50067209 */ /* 0x001fe20007810000 */
[----:B------:R-:W-:Y:S01]  /*8280*/  UMOV UR7, 0x40000040 ;  /* 0x4000004000077882 */ /* 0x000fe20000000000 */
[----:B------:R-:W-:-:S03]  /*8290*/  IMAD.U32 R80, RZ, RZ, UR10 ;  /* 0x0000000aff507e24 */ /* 0x000fc6000f8e00ff */
[----:B------:R-:W0:Y:S01]  /*82a0*/  SHFL.BFLY PT, R15, R6, 0x1, 0x1f ;  /* 0x0c201f00060f7f89 */ /* 0x000e2200000e0000 */
[----:B-1----:R-:W-:Y:S01]  /*82b0*/  FMNMX.FTZ R81, R79, R58, !PT ;  /* 0x0000003a4f517209 */ /* 0x002fe20007810000 */
[----:B------:R-:W-:-:S04]  /*82c0*/  IMAD.U32 R79, RZ, RZ, UR10 ;  /* 0x0000000aff4f7e24 */ /* 0x000fc8000f8e00ff */
[----:B------:R-:W1:Y:S01]  /*82d0*/  SHFL.BFLY PT, R58, R81, 0x1, 0x1f ;  /* 0x0c201f00513a7f89 */ /* 0x000e6200000e0000 */
[----:B0-----:R-:W-:-:S05]  /*82e0*/  FMNMX.FTZ R15, R6, R15, !PT ;  /* 0x0000000f060f7209 */ /* 0x001fca0007810000 */
[C---:B------:R-:W-:Y:S01]  /*82f0*/  FFMA.FTZ R6, R15.reuse, R80, -8 ;  /* 0xc10000000f067423 */ /* 0x040fe20000010050 */
[----:B------:R-:W-:-:S01]  /*8300*/  FADD.FTZ R4, -R15, R4 ;  /* 0x000000040f047221 */ /* 0x000fc20000010100 */
[----:B-1----:R-:W-:Y:S02]  /*8310*/  FMNMX.FTZ R58, R81, R58, !PT ;  /* 0x0000003a513a7209 */ /* 0x002fe40007810000 */
        /* <DEDUP_REMOVED lines=69> */
[----:B------:R-:W-:Y:S01]  /*8770*/  FFMA.FTZ R70, R70, UR10, -R76 ;  /* 0x0000000a46467c23 */ /* 0x000fe2000801084c */
[----:B------:R-:W-:-:S02]  /*8780*/  WARPGROUP.DEPBAR.LE gsb0, 0x0 ;  /* 0x00008000000079c5 */ /* 0x000fc40000010000 */
[----:B------:R-:W-:Y:S01]  /*8790*/  WARPGROUP.ARRIVE ;  /* 0x00000000000079c5 */ /* 0x000fe20000000000 */
[----:B------:R-:W-:-:S01]  /*87a0*/  FFMA.FTZ R73, R73, UR10, -R76 ;  /* 0x0000000a49497c23 */ /* 0x000fc2000801084c */
[----:B------:R-:W-:Y:S01]  /*87b0*/  FFMA.FTZ R74, R74, UR10, -R76 ;  /* 0x0000000a4a4a7c23 */ /* 0x000fe2000801084c */
[----:B------:R-:W2:Y:S01]  /*87c0*/  MUFU.EX2 R9, R9 ;  /* 0x0000000900097308 */ /* 0x000ea20000000800 */
[----:B-1----:R-:W-:-:S01]  /*87d0*/  FFMA.FTZ R2, R5, R2, R10 ;  /* 0x0000000205027223 */ /* 0x002fc2000001000a */
[--C-:B------:R-:W-:Y:S01]  /*87e0*/  FFMA.FTZ R77, R77, UR10, -R76.reuse ;  /* 0x0000000a4d4d7c23 */ /* 0x100fe2000801084c */
[----:B------:R-:W-:Y:S01]  /*87f0*/  QGMMA.64x96x32.F32.E4M3.E4M3 R88, R144, gdesc[UR4], R88, gsb0 ;  /* 0x0160000490587df3 */ /* 0x000fe20008000858 */
[----:B------:R-:W-:Y:S01]  /*8800*/  UIADD3 UR6, UR11, 0x4, URZ ;  /* 0x000000040b067890 */ /* 0x000fe2000fffe03f */
[----:B------:R-:W-:Y:S01]  /*8810*/  FFMA.FTZ R76, R78, UR10, -R76 ;  /* 0x0000000a4e4c7c23 */ /* 0x000fe2000801084c */
[----:B------:R-:W-:Y:S02]  /*8820*/  UMOV UR7, 0x40000040 ;  /* 0x4000004000077882 */ /* 0x000fe40000000000 */
        /* <DEDUP_REMOVED lines=27> */
[----:B------:R-:W-:Y:S02]  /*89e0*/  WARPGROUP.DEPBAR.LE gsb0, 0x0 ;  /* 0x00008000000079c5 */ /* 0x000fe40000010000 */
[----:B------:R-:W-:Y:S01]  /*89f0*/  WARPGROUP.ARRIVE ;  /* 0x00000000000079c5 */ /* 0x000fe20000000000 */
[----:B--2---:R-:W-:-:S04]  /*8a00*/  FADD.FTZ R79, R29, R80 ;  /* 0x000000501d4f7221 */ /* 0x004fc80000010000 */
[----:B------:R-:W2:Y:S01]  /*8a10*/  MUFU.EX2 R31, R31 ;  /* 0x0000001f001f7308 */ /* 0x000ea20000000800 */
[----:B------:R-:W-:Y:S01]  /*8a20*/  QGMMA.64x96x32.F32.E4M3.E4M3 R88, R140, gdesc[UR4], R88, gsb0 ;  /* 0x016000048c587df3 */ /* 0x000fe20008000858 */
[----:B------:R-:W-:Y:S01]  /*8a30*/  UIADD3 UR6, UR11, 0x6, URZ ;  /* 0x000000060b067890 */ /* 0x000fe2000fffe03f */
[----:B-1----:R-:W-:Y:S01]  /*8a40*/  FADD.FTZ R2, R30, R3 ;  /* 0x000000031e027221 */ /* 0x002fe20000010000 */
[----:B------:R-:W-:-:S04]  /*8a50*/  UMOV UR7, 0x40000040 ;  /* 0x4000004000077882 */ /* 0x000fc80000000000 */
        /* <DEDUP_REMOVED lines=30> */
[----:B------:R-:W-:Y:S01]  /*8c40*/  QGMMA.64x96x32.F32.E4M3.E4M3 R88, R136, gdesc[UR4], R88, gsb0 ;  /* 0x0160000488587df3 */ /* 0x000fe20008000858 */
[----:B-1----:R-:W-:-:S05]  /*8c50*/  FADD.FTZ R79, R45, R80 ;  /* 0x000000502d4f7221 */ /* 0x002fca0000010000 */
[----:B------:R-:W1:Y:S08]  /*8c60*/  MUFU.EX2 R48, R48 ;  /* 0x0000003000307308 */ /* 0x000e700000000800 */
        /* <DEDUP_REMOVED lines=26> */
[----:B------:R-:W-:Y:S01]  /*8e10*/  IMAD.U32 R2, RZ, RZ, UR37 ;  /* 0x00000025ff027e24 */ /* 0x000fe2000f8e00ff */
[----:B------:R-:W-:-:S04]  /*8e20*/  WARPGROUP.DEPBAR.LE gsb0, 0x0 ;  /* 0x00008000000079c5 */ /* 0x000fc80000010000 */
[----:B------:R-:W-:Y:S01]  /*8e30*/  @!P1 LEA R2, R2, UR44, 0x3 ;  /* 0x0000002c02029c11 */ /* 0x000fe2000f8e18ff */
[----:B------:R-:W0:Y:S01]  /*8e40*/  MUFU.EX2 R62, R62 ;  /* 0x0000003e003e7308 */ /* 0x000e220000000800 */
[----:B-1----:R-:W-:-:S03]  /*8e50*/  FADD.FTZ R79, R61, R80 ;  /* 0x000000503d4f7221 */ /* 0x002fc60000010000 */
[----:B------:R-:W-:-:S04]  /*8e60*/  @!P1 VIADD R2, R2, 0x19c40 ;  /* 0x00019c4002029836 */ /* 0x000fc80000000000 */
[----:B------:R-:W1:Y:S01]  /*8e70*/  MUFU.EX2 R63, R63 ;  /* 0x0000003f003f7308 */ /* 0x000e620000000800 */
[----:B--2---:R-:W-:-:S01]  /*8e80*/  FADD.FTZ R80, R60, R3 ;  /* 0x000000033c507221 */ /* 0x004fc20000010000 */
[----:B------:R-:W-:-:S04]  /*8e90*/  @!P1 PRMT R2, RZ, 0x654, R2 ;  /* 0x00000654ff029816 */ /* 0x000fc80000000002 */
[----:B------:R2:W-:Y:S02]  /*8ea0*/  @!P1 SYNCS.ARRIVE.TRANS64.RED.A1T0 RZ, [R2+URZ], RZ ;  /* 0x000000ff02ff99a7 */ /* 0x0005e4000810043f */
        /* <DEDUP_REMOVED lines=34> */
.L_x_9664:
        /* <DEDUP_REMOVED lines=91> */
.L_x_9655:
[----:B------:R-:W-:Y:S06]  /*9680*/  BAR.ARV 0x8, 0x1a0 ;  /* 0x0206800000007b1d */ /* 0x000fec0000002000 */
[----:B------:R-:W-:Y:S05]  /*9690*/  @!P0 BRA `(.L_x_9666) ;  /* 0x0000000000048947 */ /* 0x000fea0003800000 */
[----:B------:R-:W-:Y:S01]  /*96a0*/  BPT.TRAP 0x1 ;  /* 0x000000040000795c */ /* 0x000fe20000300000 */
.L_x_9666:
[----:B------:R-:W-:Y:S01]  /*96b0*/  ULEA UR16, UR37, UR44, 0x3 ;  /* 0x0000002c25107291 */ /* 0x000fe2000f8e183f */
[----:B------:R-:W-:-:S05]  /*96c0*/  IMAD.U32 R0, RZ, RZ, UR36 ;  /* 0x00000024ff007e24 */ /* 0x000fca000f8e00ff */
[----:B------:R-:W-:-:S04]  /*96d0*/  SHF.L.U32 R0, R0, 0x1f, RZ ;  /* 0x0000001f00007819 */ /* 0x000fc800000006ff */
[----:B------:R0:W1:Y:S01]  /*96e0*/  SYNCS.PHASECHK.TRANS64.TRYWAIT P1, [UR16+0x19c50], R0 ;  /* 0x019c5000ff0075a7 */ /* 0x0000620008020150 */
[----:B------:R-:W-:Y:S05]  /*96f0*/  @!P0 BRA `(.L_x_9667) ;  /* 0x0000000000048947 */ /* 0x000fea0003800000 */
[----:B------:R-:W-:Y:S01]  /*9700*/  BPT.TRAP 0x1 ;  /* 0x000000040000795c */ /* 0x000fe20000300000 */
.L_x_9667:
[----:B-1----:R-:W-:Y:S05]  /*9710*/  @P1 BRA `(.L_x_9668) ;  /* 0x0000000000081947 */ /* 0x002fea0003800000 */
[----:B------:R-:W1:Y:S02]  /*9720*/  SYNCS.PHASECHK.TRANS64.TRYWAIT P1, [UR16+0x19c50], R0 ;  /* 0x019c5000ff0075a7 */ /* 0x000e640008020150 */
[----:B-1----:R-:W-:Y:S05]  /*9730*/  @!P1 BRA `(.L_x_9669) ;  /* 0x0000007400a09947 */ /* 0x002fea0003800000 */
.L_x_9668:
        /* <DEDUP_REMOVED lines=10> */
[----:B------:R-:W-:Y:S01]  /*97e0*/  @UP0 ULDC.64 UR12, c[0x0][0x9c8] ;  /* 0x00027200000c0ab9 */ /* 0x000fe20000000a00 */
[----:B------:R-:W-:Y:S02]  /*97f0*/  @UP0 USHF.R.S32.HI UR11, URZ, 0x1f, UR42 ;  /* 0x0000001f3f0b0899 */ /* 0x000fe4000801142a */
[----:B------:R-:W-:Y:S02]  /*9800*/  @UP0 UIMAD UR6, UR39, UR12, URZ ;  /* 0x0000000c270602a4 */ /* 0x000fe4000f8e023f */
[----:B------:R-:W-:Y:S02]  /*9810*/  @UP0 UIMAD.WIDE.U32 UR8, UR38, UR12, URZ ;  /* 0x0000000c260802a5 */ /* 0x000fe4000f8e003f */
[----:B------:R-:W-:Y:S02]  /*9820*/  @UP0 UIMAD UR7, UR38, UR13, UR6 ;  /* 0x0000000d260702a4 */ /* 0x000fe4000f8e0206 */
[----:B------:R-:W-:Y:S02]  /*9830*/  UIMAD UR6, UR37, 0x300, UR44 ;  /* 0x00000300250678a4 */ /* 0x000fe4000f8e022c */
[----:B------:R-:W-:Y:S01]  /*9840*/  @UP0 UIADD3 UR9, UR9, UR7, URZ ;  /* 0x0000000709090290 */ /* 0x000fe2000fffe03f */
[----:B------:R-:W-:-:S02]  /*9850*/  @UP0 ULDC.64 UR12, c[0x0][0x9d0] ;  /* 0x00027400000c0ab9 */ /* 0x000fc40000000a00 */
[----:B------:R-:W-:Y:S01]  /*9860*/  UMOV UR7, 0x40000040 ;  /* 0x4000004000077882 */ /* 0x000fe20000000000 */
[----:B------:R-:W-:Y:S02]  /*9870*/  @UP0 UIMAD UR11, UR11, UR12, URZ ;  /* 0x0000000c0b0b02a4 */ /* 0x000fe4000f8e023f */
[----:B------:R-:W-:Y:S01]  /*9880*/  @UP0 UIMAD.WIDE.U32 UR8, UR42, UR12, UR8 ;  /* 0x0000000c2a0802a5 */ /* 0x000fe2000f8e0008 */
[----:B------:R-:W-:Y:S01]  /*9890*/  QGMMA.64x96x32.F32.E4M3.E4M3 R88, R148, gdesc[UR4], R88, gsb0 ;  /* 0x0160000494587df3 */ /* 0x000fe20008000858 */
[----:B------:R-:W-:Y:S02]  /*98a0*/  @UP0 UIMAD UR11, UR42, UR13, UR11 ;  /* 0x0000000d2a0b02a4 */ /* 0x000fe4000f8e020b */
[----:B------:R-:W-:Y:S02]  /*98b0*/  @UP0 ULEA UR4, UP1, UR8, UR4, 0x2 ;  /* 0x0000000408040291 */ /* 0x000fe4000f82103f */
[----:B------:R-:W-:-:S04]  /*98c0*/  @UP0 UIADD3 UR7, UR9, UR11, URZ ;  /* 0x0000000b09070290 */ /* 0x000fc8000fffe03f */
[----:B------:R-:W-:Y:S01]  /*98d0*/  @UP0 ULEA.HI.X UR5, UR8, UR5, UR7, 0x2, UP1 ;  /* 0x0000000508050291 */ /* 0x000fe200088f1407 */
[----:B------:R-:W-:-:S05]  /*98e0*/  IMAD.U32 R4, RZ, RZ, UR4 ;  /* 0x00000004ff047e24 */ /* 0x000fca000f8e00ff */
[----:B-1----:R-:W-:-:S05]  /*98f0*/  IMAD.U32 R5, RZ, RZ, UR5 ;  /* 0x00000005ff057e24 */ /* 0x002fca000f8e00ff */
        /* <DEDUP_REMOVED lines=10> */
[----:B0-----:R-:W0:Y:S01]  /*99a0*/  SHFL.BFLY PT, R0, R3, 0x2, 0x1f ;  /* 0x0c401f0003007f89 */ /* 0x001e2200000e0000 */
[----:B------:R-:W-:-:S03]  /*99b0*/  UIADD3 UR6, UR6, 0x6, URZ ;  /* 0x0000000606067890 */ /* 0x000fc6000fffe03f */
[----:B------:R-:W3:Y:S01]  /*99c0*/  SHFL.BFLY PT, R7, R2, 0x2, 0x1f ;  /* 0x0c401f0002077f89 */ /* 0x000ee200000e0000 */
[----:B------:R-:W-:Y:S01]  /*99d0*/  UMOV UR7, 0x40000040 ;  /* 0x4000004000077882 */ /* 0x000fe20000000000 */
[----:B------:R-:W-:Y:S02]  /*99e0*/  WARPGROUP.DEPBAR.LE gsb0, 0x0 ;  /* 0x00008000000079c5 */ /* 0x000fe40000010000 */
[----:B------:R-:W-:-:S06]  /*99f0*/  WARPGROUP.ARRIVE ;  /* 0x00000000000079c5 */ /* 0x000fcc0000000000 */
[----:B------:R-:W-:Y:S01]  /*9a00*/  QGMMA.64x96x32.F32.E4M3.E4M3 R88, R140, gdesc[UR12], R88, gsb0 ;  /* 0x0160000c8c587df3 */ /* 0x000fe20008000858 */
[----:B0-----:R-:W-:-:S01]  /*9a10*/  FADD.FTZ R0, R0, R3 ;  /* 0x0000000300007221 */ /* 0x001fc20000010000 */
[----:B---3--:R-:W-:-:S04]  /*9a20*/  FADD.FTZ R7, R7, R2 ;  /* 0x0000000207077221 */ /* 0x008fc80000010000 */
[----:B-1----:R-:W0:Y:S04]  /*9a30*/  SHFL.BFLY PT, R5, R0, 0x1, 0x1f ;  /* 0x0c201f0000057f89 */ /* 0x002e2800000e0000 */
[----:B------:R-:W1:Y:S01]  /*9a40*/  SHFL.BFLY PT, R4, R7, 0x1, 0x1f ;  /* 0x0c201f0007047f89 */ /* 0x000e6200000e0000 */
        /* <DEDUP_REMOVED lines=32> */
.L_x_9670:
        /* <DEDUP_REMOVED lines=58> */
.L_x_9637:
        /* <DEDUP_REMOVED lines=12> */
[----:B------:R-:W1:Y:S01]  /*a0b0*/  S2R R36, SR_SWINHI ;  /* 0x0000000000247919 */ /* 0x000e620000002f00 */
        /* <DEDUP_REMOVED lines=10> */
[----:B------:R-:W-:Y:S02]  /*a160*/  MOV R4, R3 ;  /* 0x0000000300047202 */ /* 0x000fe40000000f00 */
[----:B-1----:R-:W-:Y:S01]  /*a170*/  MOV R5, R36 ;  /* 0x0000002400057202 */ /* 0x002fe20000000f00 */
        /* <DEDUP_REMOVED lines=9> */
[----:B0-----:R-:W-:Y:S01]  /*a210*/  LOP3.LUT P0, R7, R63, 0x3, RZ, 0xc0, !PT ;  /* 0x000000033f077812 */ /* 0x001fe2000780c0ff */
[----:B------:R-:W-:Y:S01]  /*a220*/  UISETP.NE.AND.EX UP0, UPT, UR5, URZ, UPT, UP0 ;  /* 0x0000003f0500728c */ /* 0x000fe2000bf05300 */
[----:B------:R-:W-:Y:S01]  /*a230*/  F2FP.BF16.F32.PACK_AB R43, R43, R44 ;  /* 0x0000002c2b2b723e */ /* 0x000fe200000010ff */
[----:B------:R-:W-:Y:S01]  /*a240*/  ULEA.HI.X UR6, UR38, UR5, UR39, 0x2, UP2 ;  /* 0x0000000526067291 */ /* 0x000fe200090f1427 */
[----:B------:R-:W-:-:S02]  /*a250*/  ISETP.EQ.OR P0, PT, R7, 0x3, !P0 ;  /* 0x000000030700780c */ /* 0x000fc40004702670 */
[----:B------:R-:W-:Y:S02]  /*a260*/  F2FP.BF16.F32.PACK_AB R40, R35, R40 ;  /* 0x000000282328723e */ /* 0x000fe400000010ff */
[----:B------:R-:W-:Y:S02]  /*a270*/  SEL R41, R11, R8, P0 ;  /* 0x000000080b297207 */ /* 0x000fe40000000000 */
[----:B------:R-:W-:Y:S01]  /*a280*/  SEL R34, R8, R11, P0 ;  /* 0x0000000b08227207 */ /* 0x000fe20000000000 */
[----:B------:R-:W-:Y:S01]  /*a290*/  IMAD.WIDE R8, R153, 0x2, R4 ;  /* 0x0000000299087825 */ /* 0x000fe200078e0204 */
[----:B------:R-:W-:Y:S02]  /*a2a0*/  F2FP.BF16.F32.PACK_AB R31, R31, R32 ;  /* 0x000000201f1f723e */ /* 0x000fe400000010ff */
[----:B------:R-:W-:Y:S02]  /*a2b0*/  F2FP.BF16.F32.PACK_AB R28, R27, R28 ;  /* 0x0000001c1b1c723e */ /* 0x000fe400000010ff */
[----:B------:R-:W-:-:S02]  /*a2c0*/  LOP3.LUT R7, R8, 0x180, RZ, 0xc0, !PT ;  /* 0x0000018008077812 */ /* 0x000fc400078ec0ff */
[----:B------:R-:W-:Y:S02]  /*a2d0*/  F2FP.BF16.F32.PACK_AB R53, R53, R54 ;  /* 0x000000363535723e */ /* 0x000fe400000010ff */
[----:B------:R-:W-:Y:S02]  /*a2e0*/  F2FP.BF16.F32.PACK_AB R50, R49, R50 ;  /* 0x000000323132723e */ /* 0x000fe400000010ff */
[----:B------:R-:W-:Y:S02]  /*a2f0*/  IADD3 R12, P5, R8, 0x20, RZ ;  /* 0x00000020080c7810 */ /* 0x000fe40007fbe0ff */
[----:B------:R-:W-:Y:S02]  /*a300*/  F2FP.BF16.F32.PACK_AB R21, R21, R24 ;  /* 0x000000181515723e */ /* 0x000fe400000010ff */
[----:B------:R-:W-:Y:S02]  /*a310*/  F2FP.BF16.F32.PACK_AB R14, R13, R14 ;  /* 0x0000000e0d0e723e */ /* 0x000fe400000010ff */
[----:B------:R-:W-:-:S02]  /*a320*/  SEL R47, R51, R48, P0 ;  /* 0x00000030332f7207 */ /* 0x000fc40000000000 */
[----:B------:R-:W-:Y:S02]  /*a330*/  SEL R49, R43, R40, P0 ;  /* 0x000000282b317207 */ /* 0x000fe40000000000 */
[----:B------:R-:W-:Y:S02]  /*a340*/  SEL R48, R48, R51, P0 ;  /* 0x0000003330307207 */ /* 0x000fe40000000000 */
[----:B------:R-:W-:Y:S02]  /*a350*/  SEL R40, R40, R43, P0 ;  /* 0x0000002b28287207 */ /* 0x000fe40000000000 */
[----:B------:R-:W-:Y:S02]  /*a360*/  F2FP.BF16.F32.PACK_AB R30, R29, R30 ;  /* 0x0000001e1d1e723e */ /* 0x000fe400000010ff */
[----:B------:R-:W-:Y:S02]  /*a370*/  SEL R43, R31, R28, P0 ;  /* 0x0000001c1f2b7207 */ /* 0x000fe40000000000 */
[----:B------:R-:W-:-:S02]  /*a380*/  SEL R51, R10, R135, P0 ;  /* 0x000000870a337207 */ /* 0x000fc40000000000 */
[----:B------:R-:W-:Y:S02]  /*a390*/  SEL R38, R135, R10, P0 ;  /* 0x0000000a87267207 */ /* 0x000fe40000000000 */
[----:B------:R-:W-:Y:S02]  /*a3a0*/  SHF.R.U64 R7, R7, 0x3, RZ ;  /* 0x0000000307077819 */ /* 0x000fe400000012ff */
[----:B------:R-:W-:Y:S02]  /*a3b0*/  SEL R29, R53, R50, P0 ;  /* 0x00000032351d7207 */ /* 0x000fe40000000000 */
[----:B------:R-:W-:Y:S02]  /*a3c0*/  SEL R28, R28, R31, P0 ;  /* 0x0000001f1c1c7207 */ /* 0x000fe40000000000 */
[----:B------:R-:W-:Y:S02]  /*a3d0*/  LOP3.LUT R10, R12, 0x180, RZ, 0xc0, !PT ;  /* 0x000001800c0a7812 */ /* 0x000fe400078ec0ff */
[----:B------:R-:W-:-:S02]  /*a3e0*/  F2FP.BF16.F32.PACK_AB R58, R57, R58 ;  /* 0x0000003a393a723e */ /* 0x000fc400000010ff */
[----:B------:R-:W-:Y:S02]  /*a3f0*/  F2FP.BF16.F32.PACK_AB R56, R55, R56 ;  /* 0x000000383738723e */ /* 0x000fe400000010ff */
[----:B------:R-:W-:Y:S02]  /*a400*/  SEL R50, R50, R53, P0 ;  /* 0x0000003532327207 */ /* 0x000fe40000000000 */
[----:B------:R-:W-:Y:S02]  /*a410*/  SEL R31, R21, R14, P0 ;  /* 0x0000000e151f7207 */ /* 0x000fe40000000000 */
[----:B------:R-:W-:Y:S02]  /*a420*/  SEL R36, R14, R21, P0 ;  /* 0x000000150e247207 */ /* 0x000fe40000000000 */
[C---:B------:R-:W-:Y:S02]  /*a430*/  IADD3 R14, P4, R8.reuse, 0x3000, RZ ;  /* 0x00003000080e7810 */ /* 0x040fe40007f9e0ff */
[----:B------:R-:W-:-:S02]  /*a440*/  IADD3 R53, P3, R8, 0x3020, RZ ;  /* 0x0000302008357810 */ /* 0x000fc40007f7e0ff */
[C---:B------:R-:W-:Y:S01]  /*a450*/  IADD3 R55, P2, R8.reuse, 0x6000, RZ ;  /* 0x0000600008377810 */ /* 0x040fe20007f5e0ff */
[--C-:B------:R-:W-:Y:S01]  /*a460*/  IMAD.X R21, RZ, RZ, R9.reuse, P4 ;  /* 0x000000ffff157224 */ /* 0x100fe200020e0609 */
[----:B------:R-:W-:Y:S02]  /*a470*/  IADD3 R57, P1, R8, 0x6020, RZ ;  /* 0x0000602008397810 */ /* 0x000fe40007f3e0ff */
[----:B------:R-:W-:Y:S01]  /*a480*/  LOP3.LUT R8, R7, R8, RZ, 0x3c, !PT ;  /* 0x0000000807087212 */ /* 0x000fe200078e3cff */
[--C-:B------:R-:W-:Y:S01]  /*a490*/  IMAD.X R13, RZ, RZ, R9.reuse, P2 ;  /* 0x000000ffff0d7224 */ /* 0x100fe200010e0609 */
[----:B------:R-:W-:Y:S01]  /*a4a0*/  SHF.R.U64 R7, R10, 0x3, RZ ;  /* 0x000000030a077819 */ /* 0x000fe200000012ff */
[----:B------:R-:W-:Y:S01]  /*a4b0*/  IMAD.X R11, RZ, RZ, R9, P1 ;  /* 0x000000ffff0b7224 */ /* 0x000fe200008e0609 */
[----:B------:R-:W-:Y:S02]  /*a4c0*/  F2FP.BF16.F32.PACK_AB R45, R45, R46 ;  /* 0x0000002e2d2d723e */ /* 0x000fe400000010ff */
[----:B------:R-:W-:-:S02]  /*a4d0*/  LOP3.LUT R24, R7, R12, RZ, 0x3c, !PT ;  /* 0x0000000c07187212 */ /* 0x000fc400078e3cff */
[----:B------:R-:W-:Y:S02]  /*a4e0*/  LOP3.LUT R7, R14, 0x180, RZ, 0xc0, !PT ;  /* 0x000001800e077812 */ /* 0x000fe400078ec0ff */
[----:B------:R-:W-:Y:S02]  /*a4f0*/  F2FP.BF16.F32.PACK_AB R61, R61, R62 ;  /* 0x0000003e3d3d723e */ /* 0x000fe400000010ff */
[----:B------:R-:W-:Y:S02]  /*a500*/  F2FP.BF16.F32.PACK_AB R25, R25, R26 ;  /* 0x0000001a1919723e */ /* 0x000fe400000010ff */
[----:B------:R-:W-:Y:S01]  /*a510*/  F2FP.BF16.F32.PACK_AB R20, R15, R20 ;  /* 0x000000140f14723e */ /* 0x000fe200000010ff */
[----:B------:R-:W-:Y:S01]  /*a520*/  IMAD.X R15, RZ, RZ, R9, P3 ;  /* 0x000000ffff0f7224 */ /* 0x000fe200018e0609 */
[----:B------:R-:W-:Y:S02]  /*a530*/  F2FP.BF16.F32.PACK_AB R59, R59, R60 ;  /* 0x0000003c3b3b723e */ /* 0x000fe400000010ff */
[----:B------:R-:W-:-:S02]  /*a540*/  SHF.R.U64 R7, R7, 0x3, RZ ;  /* 0x0000000307077819 */ /* 0x000fc400000012ff */
[----:B------:R-:W-:Y:S02]  /*a550*/  SEL R37, R33, R30, P0 ;  /* 0x0000001e21257207 */ /* 0x000fe40000000000 */
[----:B------:R-:W-:Y:S02]  /*a560*/  SEL R35, R45, R42, P0 ;  /* 0x0000002a2d237207 */ /* 0x000fe40000000000 */
[----:B------:R-:W-:Y:S02]  /*a570*/  SEL R30, R30, R33, P0 ;  /* 0x000000211e1e7207 */ /* 0x000fe40000000000 */
[----:B------:R-:W-:Y:S02]  /*a580*/  SEL R27, R61, R58, P0 ;  /* 0x0000003a3d1b7207 */ /* 0x000fe40000000000 */
[----:B------:R-:W-:Y:S02]  /*a590*/  SEL R42, R42, R45, P0 ;  /* 0x0000002d2a2a7207 */ /* 0x000fe40000000000 */
[----:B------:R-:W-:-:S02]  /*a5a0*/  SEL R33, R25, R20, P0 ;  /* 0x0000001419217207 */ /* 0x000fc40000000000 */
[----:B------:R-:W-:Y:S01]  /*a5b0*/  SEL R32, R20, R25, P0 ;  /* 0x0000001914207207 */ /* 0x000fe20000000000 */
[----:B------:R-:W-:Y:S01]  /*a5c0*/  IMAD.X R25, RZ, RZ, R9, P5 ;  /* 0x000000ffff197224 */ /* 0x000fe200028e0609 */
[----:B------:R-:W-:Y:S02]  /*a5d0*/  SEL R58, R58, R61, P0 ;  /* 0x0000003d3a3a7207 */ /* 0x000fe40000000000 */
[----:B------:R-:W-:Y:S02]  /*a5e0*/  SEL R45, R59, R56, P0 ;  /* 0x000000383b2d7207 */ /* 0x000fe40000000000 */
[----:B------:R-:W-:Y:S02]  /*a5f0*/  LOP3.LUT R10, R53, 0x180, RZ, 0xc0, !PT ;  /* 0x00000180350a7812 */ /* 0x000fe400078ec0ff */
[----:B------:R-:W-:Y:S02]  /*a600*/  LOP3.LUT R20, R7, R14, RZ, 0x3c, !PT ;  /* 0x0000000e07147212 */ /* 0x000fe400078e3cff */
[----:B------:R-:W-:-:S02]  /*a610*/  SEL R56, R56, R59, P0 ;  /* 0x0000003b38387207 */ /* 0x000fc40000000000 */
[----:B------:R-:W-:Y:S02]  /*a620*/  SHF.R.U64 R10, R10, 0x3, RZ ;  /* 0x000000030a0a7819 */ /* 0x000fe400000012ff */
[----:B------:R-:W-:Y:S02]  /*a630*/  LOP3.LUT R26, R57, 0x180, RZ, 0xc0, !PT ;  /* 0x00000180391a7812 */ /* 0x000fe400078ec0ff */
[----:B------:R-:W-:Y:S02]  /*a640*/  LOP3.LUT R14, R10, R53, RZ, 0x3c, !PT ;  /* 0x000000350a0e7212 */ /* 0x000fe400078e3cff */
[----:B------:R-:W-:Y:S02]  /*a650*/  MOV R53, R20 ;  /* 0x0000001400357202 */ /* 0x000fe40000000f00 */
[----:B------:R-:W-:Y:S02]  /*a660*/  LOP3.LUT R12, R55, 0x180, RZ, 0xc0, !PT ;  /* 0x00000180370c7812 */ /* 0x000fe400078ec0ff */
[----:B------:R-:W-:-:S02]  /*a670*/  SHF.R.U64 R26, R26, 0x3, RZ ;  /* 0x000000031a1a7819 */ /* 0x000fc400000012ff */
[----:B------:R-:W-:Y:S02]  /*a680*/  SHF.R.U64 R12, R12, 0x3, RZ ;  /* 0x000000030c0c7819 */ /* 0x000fe400000012ff */
[----:B------:R-:W-:Y:S02]  /*a690*/  LOP3.LUT R10, R26, R57, RZ, 0x3c, !PT ;  /* 0x000000391a0a7212 */ /* 0x000fe400078e3cff */
[----:B------:R-:W-:Y:S02]  /*a6a0*/  LOP3.LUT R12, R12, R55, RZ, 0x3c, !PT ;  /* 0x000000370c0c7212 */ /* 0x000fe400078e3cff */
        /* <DEDUP_REMOVED lines=10> */
[----:B------:R-:W-:Y:S04]  /*a750*/  SHFL.IDX PT, R45, R45, R6, 0x1c1f ;  /* 0x001c1f062d2d7589 */ /* 0x000fe800000e0000 */
[----:B------:R-:W1:Y:S04]  /*a760*/  SHFL.IDX PT, R42, R42, R7, 0x1c1f ;  /* 0x001c1f072a2a7589 */ /* 0x000e6800000e0000 */
[----:B------:R-:W2:Y:S04]  /*a770*/  SHFL.IDX PT, R56, R56, R7, 0x1c1f ;  /* 0x001c1f0738387589 */ /* 0x000ea800000e0000 */
[----:B------:R-:W-:Y:S04]  /*a780*/  SHFL.IDX PT, R49, R49, R6, 0x1c1f ;  /* 0x001c1f0631317589 */ /* 0x000fe800000e0000 */
[----:B------:R-:W3:Y:S01]  /*a790*/  SHFL.IDX PT, R40, R40, R7, 0x1c1f ;  /* 0x001c1f0728287589 */ /* 0x000ee200000e0000 */
[----:B0-----:R-:W-:-:S02]  /*a7a0*/  SEL R8, R27, R58, P0 ;  /* 0x0000003a1b087207 */ /* 0x001fc40000000000 */
[----:B------:R-:W-:Y:S01]  /*a7b0*/  SEL R10, R58, R27, P0 ;  /* 0x0000001b3a0a7207 */ /* 0x000fe20000000000 */
[----:B------:R-:W-:Y:S04]  /*a7c0*/  SHFL.IDX PT, R29, R29, R6, 0x1c1f ;  /* 0x001c1f061d1d7589 */ /* 0x000fe800000e0000 */
[----:B------:R-:W0:Y:S04]  /*a7d0*/  SHFL.IDX PT, R50, R50, R7, 0x1c1f ;  /* 0x001c1f0732327589 */ /* 0x000e2800000e0000 */
[----:B------:R-:W-:Y:S01]  /*a7e0*/  SHFL.IDX PT, R47, R47, R6, 0x1c1f ;  /* 0x001c1f062f2f7589 */ /* 0x000fe200000e0000 */
[----:B-1----:R-:W-:-:S02]  /*a7f0*/  SEL R24, R35, R42, P0 ;  /* 0x0000002a23187207 */ /* 0x002fc40000000000 */
[----:B------:R-:W-:Y:S01]  /*a800*/  SEL R26, R42, R35, P0 ;  /* 0x000000232a1a7207 */ /* 0x000fe20000000000 */
[----:B------:R-:W1:Y:S01]  /*a810*/  SHFL.IDX PT, R48, R48, R7, 0x1c1f ;  /* 0x001c1f0730307589 */ /* 0x000e6200000e0000 */
[----:B--2---:R-:W-:Y:S02]  /*a820*/  SEL R9, R45, R56, P0 ;  /* 0x000000382d097207 */ /* 0x004fe40000000000 */
[----:B------:R-:W-:Y:S01]  /*a830*/  SEL R11, R56, R45, P0 ;  /* 0x0000002d380b7207 */ /* 0x000fe20000000000 */
[----:B------:R-:W-:Y:S04]  /*a840*/  SHFL.IDX PT, R33, R33, R6, 0x1c1f ;  /* 0x001c1f0621217589 */ /* 0x000fe800000e0000 */
[----:B------:R-:W2:Y:S01]  /*a850*/  SHFL.IDX PT, R32, R32, R7, 0x1c1f ;  /* 0x001c1f0720207589 */ /* 0x000ea200000e0000 */
[----:B---3--:R-:W-:-:S02]  /*a860*/  SEL R25, R49, R40, P0 ;  /* 0x0000002831197207 */ /* 0x008fc40000000000 */
[----:B------:R-:W-:Y:S01]  /*a870*/  SEL R27, R40, R49, P0 ;  /* 0x00000031281b7207 */ /* 0x000fe20000000000 */
[----:B------:R-:W-:Y:S04]  /*a880*/  SHFL.IDX PT, R37, R37, R6, 0x1c1f ;  /* 0x001c1f0625257589 */ /* 0x000fe800000e0000 */
[----:B------:R-:W-:Y:S01]  /*a890*/  SHFL.IDX PT, R41, R41, R6, 0x1c1f ;  /* 0x001c1f0629297589 */ /* 0x000fe200000e0000 */
[----:B0-----:R-:W-:Y:S02]  /*a8a0*/  SEL R12, R29, R50, P0 ;  /* 0x000000321d0c7207 */ /* 0x001fe40000000000 */
[----:B------:R-:W-:Y:S01]  /*a8b0*/  SEL R14, R50, R29, P0 ;  /* 0x0000001d320e7207 */ /* 0x000fe20000000000 */
[----:B------:R-:W0:Y:S04]  /*a8c0*/  SHFL.IDX PT, R30, R30, R7, 0x1c1f ;  /* 0x001c1f071e1e7589 */ /* 0x000e2800000e0000 */
[----:B------:R-:W3:Y:S01]  /*a8d0*/  SHFL.IDX PT, R34, R34, R7, 0x1c1f ;  /* 0x001c1f0722227589 */ /* 0x000ee200000e0000 */
[----:B-1----:R-:W-:-:S02]  /*a8e0*/  SEL R13, R47, R48, P0 ;  /* 0x000000302f0d7207 */ /* 0x002fc40000000000 */
[----:B------:R-:W-:Y:S01]  /*a8f0*/  SEL R15, R48, R47, P0 ;  /* 0x0000002f300f7207 */ /* 0x000fe20000000000 */
[----:B------:R-:W-:Y:S04]  /*a900*/  SHFL.IDX PT, R43, R43, R6, 0x1c1f ;  /* 0x001c1f062b2b7589 */ /* 0x000fe800000e0000 */
[----:B------:R0:W1:Y:S01]  /*a910*/  SHFL.IDX PT, R20, R28, R7, 0x1c1f ;  /* 0x001c1f071c147589 */ /* 0x00006200000e0000 */
[----:B--2---:R-:W-:Y:S02]  /*a920*/  SEL R40, R33, R32, P0 ;  /* 0x0000002021287207 */ /* 0x004fe40000000000 */
[----:B------:R-:W-:Y:S01]  /*a930*/  SEL R42, R32, R33, P0 ;  /* 0x00000021202a7207 */ /* 0x000fe20000000000 */
[----:B------:R-:W-:Y:S04]  /*a940*/  SHFL.IDX PT, R21, R31, R6, 0x1c1f ;  /* 0x001c1f061f157589 */ /* 0x000fe800000e0000 */
[----:B------:R-:W2:Y:S04]  /*a950*/  SHFL.IDX PT, R36, R36, R7, 0x1c1f ;  /* 0x001c1f0724247589 */ /* 0x000ea800000e0000 */
[----:B------:R4:W-:Y:S01]  /*a960*/  SHFL.IDX PT, R51, R51, R6, 0x1c1f ;  /* 0x001c1f0633337589 */ /* 0x0009e200000e0000 */
[----:B0-----:R-:W-:-:S02]  /*a970*/  SEL R28, R37, R30, P0 ;  /* 0x0000001e251c7207 */ /* 0x001fc40000000000 */
[----:B------:R-:W-:Y:S01]  /*a980*/  SEL R30, R30, R37, P0 ;  /* 0x000000251e1e7207 */ /* 0x000fe20000000000 */
[----:B------:R0:W5:Y:S01]  /*a990*/  SHFL.IDX PT, R38, R38, R7, 0x1c1f ;  /* 0x001c1f0726267589 */ /* 0x00016200000e0000 */
[----:B---3--:R-:W-:Y:S02]  /*a9a0*/  SEL R32, R41, R34, P0 ;  /* 0x0000002229207207 */ /* 0x008fe40000000000 */
[----:B------:R-:W-:Y:S01]  /*a9b0*/  SEL R34, R34, R41, P0 ;  /* 0x0000002922227207 */ /* 0x000fe20000000000 */
[----:B------:R-:W-:Y:S01]  /*a9c0*/  BAR.SYNC.DEFER_BLOCKING 0x1, 0x180 ;  /* 0x0046000000007b1d */ /* 0x000fe20000010000 */
[----:B----4-:R-:W-:Y:S01]  /*a9d0*/  IMAD.U32 R6, RZ, RZ, UR4 ;  /* 0x00000004ff067e24 */ /* 0x010fe2000f8e00ff */
[----:B-1----:R-:W-:Y:S02]  /*a9e0*/  SEL R29, R43, R20, P0 ;  /* 0x000000142b1d7207 */ /* 0x002fe40000000000 */
[----:B------:R-:W-:Y:S02]  /*a9f0*/  SEL R31, R20, R43, P0 ;  /* 0x0000002b141f7207 */ /* 0x000fe40000000000 */
[----:B------:R-:W-:Y:S01]  /*aa00*/  @UP1 ULDC.64 UR4, c[0x0][0xbe0] ;  /* 0x0002f80000041ab9 */ /* 0x000fe20000000a00 */
[----:B0-----:R-:W-:Y:S01]  /*aa10*/  IMAD.U32 R7, RZ, RZ, UR6 ;  /* 0x00000006ff077e24 */ /* 0x001fe2000f8e00ff */
[----:B------:R-:W-:Y:S01]  /*aa20*/  @UP1 UIMAD.WIDE UR4, UR38, 0x4, UR4 ;  /* 0x00000004260418a5 */ /* 0x000fe2000f8e0204 */
[----:B--2---:R-:W-:-:S02]  /*aa30*/  SEL R41, R21, R36, P0 ;  /* 0x0000002415297207 */ /* 0x004fc40000000000 */
[----:B------:R-:W-:Y:S02]  /*aa40*/  SEL R43, R36, R21, P0 ;  /* 0x00000015242b7207 */ /* 0x000fe40000000000 */
[----:B-----5:R-:W-:Y:S02]  /*aa50*/  SEL R33, R51, R38, P0 ;  /* 0x0000002633217207 */ /* 0x020fe40000000000 */
[----:B------:R-:W-:Y:S01]  /*aa60*/  SEL R35, R38, R51, P0 ;  /* 0x0000003326237207 */ /* 0x000fe20000000000 */
[----:B------:R0:W-:Y:S01]  /*aa70*/  STSM.16.M88.4 [R55], R8 ;  /* 0x0000000837007844 */ /* 0x0001e20000000200 */
[----:B------:R-:W-:-:S03]  /*aa80*/  PLOP3.LUT P0, PT, PT, PT, UP1, 0x80, 0x0 ;  /* 0x000000000000781c */ /* 0x000fc60003f0f018 */
[----:B------:R1:W-:Y:S04]  /*aa90*/  STSM.16.M88.4 [R54], R12 ;  /* 0x0000000c36007844 */ /* 0x0003e80000000200 */
        /* <DEDUP_REMOVED lines=23> */
.L_x_9673:
[----:B------:R-:W-:Y:S01]  /*ac10*/  USHF.R.S32.HI UR12, URZ, 0x1f, UR41 ;  /* 0x0000001f3f0c7899 */ /* 0x000fe20008011429 */
[----:B------:R-:W-:Y:S01]  /*ac20*/  LOP3.LUT R6, R11, 0x180, RZ, 0xc0, !PT ;  /* 0x000001800b067812 */ /* 0x000fe200078ec0ff */
[----:B------:R-:W-:Y:S01]  /*ac30*/  ULDC.64 UR10, c[0x0][0xb70] ;  /* 0x0002dc00000a7ab9 */ /* 0x000fe20000000a00 */
[----:B------:R-:W-:Y:S01]  /*ac40*/  USHF.R.S32.HI UR5, URZ, 0x1f, UR4 ;  /* 0x0000001f3f057899 */ /* 0x000fe20008011404 */
[----:B------:R-:W-:Y:S01]  /*ac50*/  IADD3 R9, P4, R4, 0x4800, RZ ;  /* 0x0000480004097810 */ /* 0x000fe20007f9e0ff */
[----:B------:R-:W-:Y:S01]  /*ac60*/  UIMAD UR9, UR12, UR10, URZ ;  /* 0x0000000a0c0972a4 */ /* 0x000fe2000f8e023f */
[----:B------:R-:W-:Y:S01]  /*ac70*/  SHF.R.U64 R6, R6, 0x3, RZ ;  /* 0x0000000306067819 */ /* 0x000fe200000012ff */
[----:B------:R-:W-:Y:S01]  /*ac80*/  UIMAD.WIDE.U32 UR6, UR41, UR10, UR4 ;  /* 0x0000000a290672a5 */ /* 0x000fe2000f8e0004 */
[----:B------:R-:W-:Y:S01]  /*ac90*/  IMAD.U32 R7, RZ, RZ, UR40 ;  /* 0x00000028ff077e24 */ /* 0x000fe2000f8e00ff */
[----:B------:R-:W-:Y:S01]  /*aca0*/  UIMAD UR9, UR41, UR11, UR9 ;  /* 0x0000000b290972a4 */ /* 0x000fe2000f8e0209 */
[----:B------:R-:W-:Y:S01]  /*acb0*/  LOP3.LUT R8, R9, 0x180, RZ, 0xc0, !PT ;  /* 0x0000018009087812 */ /* 0x000fe200078ec0ff */
[----:B------:R-:W-:Y:S01]  /*acc0*/  USEL UR39, UR39, URZ, !UP0 ;  /* 0x0000003f27277287 */ /* 0x000fe2000c000000 */
[----:B------:R-:W-:Y:S01]  /*acd0*/  LOP3.LUT R6, R6, R11, RZ, 0x3c, !PT ;  /* 0x0000000b06067212 */ /* 0x000fe200078e3cff */
[----:B------:R-:W-:Y:S01]  /*ace0*/  ULDC.64 UR10, c[0x0][0xb78] ;  /* 0x0002de00000a7ab9 */ /* 0x000fe20000000a00 */
[----:B------:R-:W-:Y:S01]  /*acf0*/  UIADD3 UR7, UR7, UR9, URZ ;  /* 0x0000000907077290 */ /* 0x000fe2000fffe03f */
[----:B------:R-:W-:Y:S01]  /*ad00*/  IMAD R11, R7, 0xc0, R22 ;  /* 0x000000c0070b7824 */ /* 0x000fe200078e0216 */
[----:B------:R-:W-:Y:S01]  /*ad10*/  USEL UR38, UR38, URZ, !UP0 ;  /* 0x0000003f26267287 */ /* 0x000fe2000c000000 */
[----:B------:R-:W-:Y:S01]  /*ad20*/  SHF.R.U64 R8, R8, 0x3, RZ ;  /* 0x0000000308087819 */ /* 0x000fe200000012ff */
[----:B------:R-:W-:Y:S01]  /*ad30*/  UIMAD UR9, UR39, UR10, URZ ;  /* 0x0000000a270972a4 */ /* 0x000fe2000f8e023f */
[----:B------:R-:W-:Y:S01]  /*ad40*/  LOP3.LUT P0, RZ, R23, 0x3, RZ, 0xc0, !PT ;  /* 0x0000000317ff7812 */ /* 0x000fe2000780c0ff */
[----:B------:R-:W-:Y:S01]  /*ad50*/  UIMAD.WIDE.U32 UR6, UR38, UR10, UR6 ;  /* 0x0000000a260672a5 */ /* 0x000fe2000f8e0006 */
[----:B------:R-:W-:Y:S01]  /*ad60*/  LOP3.LUT R8, R8, R9, RZ, 0x3c, !PT ;  /* 0x0000000908087212 */ /* 0x000fe200078e3cff */
[----:B------:R-:W-:Y:S01]  /*ad70*/  UIMAD UR9, UR38, UR11, UR9 ;  /* 0x0000000b260972a4 */ /* 0x000fe2000f8e0209 */
[----:B------:R-:W-:-:S02]  /*ad80*/  SHF.R.S32.HI R7, RZ, 0x1f, R11 ;  /* 0x0000001fff077819 */ /* 0x000fc4000001140b */
[----:B------:R-:W-:Y:S01]  /*ad90*/  ULDC.64 UR10, c[0x0][0xb40] ;  /* 0x0002d000000a7ab9 */ /* 0x000fe20000000a00 */
[----:B------:R-:W-:Y:S02]  /*ada0*/  IADD3 R9, P1, R11, UR6, RZ ;  /* 0x000000060b097c10 */ /* 0x000fe4000ff3e0ff */
[----:B------:R-:W-:Y:S01]  /*adb0*/  IMAD.U32 R10, RZ, RZ, UR9 ;  /* 0x00000009ff0a7e24 */ /* 0x000fe2000f8e00ff */
[C---:B------:R-:W-:Y:S02]  /*adc0*/  IADD3 R29, P5, R4.reuse, 0x3000, RZ ;  /* 0x00003000041d7810 */ /* 0x040fe40007fbe0ff */
[----:B------:R-:W-:Y:S02]  /*add0*/  LEA R36, P2, R9, UR10, 0x2 ;  /* 0x0000000a09247c11 */ /* 0x000fe4000f8410ff */
[----:B------:R-:W-:Y:S01]  /*ade0*/  IADD3.X R10, R7, UR7, R10, P1, !PT ;  /* 0x00000007070a7c10 */ /* 0x000fe20008ffe40a */
[C---:B------:R-:W-:Y:S01]  /*adf0*/  VIADD R7, R11.reuse, 0x8 ;  /* 0x000000080b077836 */ /* 0x040fe20000000000 */
[----:B------:R-:W-:Y:S01]  /*ae00*/  IADD3 R33, P3, R4, 0x6000, RZ ;  /* 0x0000600004217810 */ /* 0x000fe20007f7e0ff */
[----:B------:R-:W-:Y:S01]  /*ae10*/  ULDC.64 UR6, c[0x0][0xaa0] ;  /* 0x0002a80000067ab9 */ /* 0x000fe20000000a00 */
[----:B------:R-:W-:-:S02]  /*ae20*/  ISETP.GE.OR P1, PT, R11, UR8, P0 ;  /* 0x000000080b007c0c */ /* 0x000fc40008726670 */
[C---:B------:R-:W-:Y:S02]  /*ae30*/  LOP3.LUT R25, R4.reuse, 0x180, RZ, 0xc0, !PT ;  /* 0x0000018004197812 */ /* 0x040fe400078ec0ff */
[----:B------:R-:W-:Y:S01]  /*ae40*/  LEA.HI.X R37, R9, UR11, R10, 0x2, P2 ;  /* 0x0000000b09257c11 */ /* 0x000fe200090f140a */
[--C-:B------:R-:W-:Y:S01]  /*ae50*/  IMAD.X R9, RZ, RZ, R5.reuse, P4 ;  /* 0x000000ffff097224 */ /* 0x100fe200020e0605 */
[----:B------:R-:W-:Y:S02]  /*ae60*/  IADD3 R11, P2, R4, 0x7800, RZ ;  /* 0x00007800040b7810 */ /* 0x000fe40007f5e0ff */
[----:B------:R-:W-:Y:S02]  /*ae70*/  LOP3.LUT R28, R29, 0x180, RZ, 0xc0, !PT ;  /* 0x000001801d1c7812 */ /* 0x000fe400078ec0ff */
[----:B------:R-:W-:Y:S01]  /*ae80*/  LOP3.LUT R32, R33, 0x180, RZ, 0xc0, !PT ;  /* 0x0000018021207812 */ /* 0x000fe200078ec0ff */
[--C-:B------:R-:W-:Y:S01]  /*ae90*/  IMAD.X R13, RZ, RZ, R5.reuse, P2 ;  /* 0x000000ffff0d7224 */ /* 0x100fe200010e0605 */
[----:B------:R-:W-:Y:S01]  /*aea0*/  SHF.R.U64 R25, R25, 0x3, RZ ;  /* 0x0000000319197819 */ /* 0x000fe200000012ff */
[----:B------:R-:W-:Y:S01]  /*aeb0*/  UIMAD UR5, UR5, UR6, URZ ;  /* 0x00000006050572a4 */ /* 0x000fe2000f8e023f */
[----:B------:R-:W-:Y:S01]  /*aec0*/  ISETP.GE.OR P0, PT, R7, UR8, P0 ;  /* 0x0000000807007c0c */ /* 0x000fe20008706670 */
[----:B------:R-:W-:Y:S01]  /*aed0*/  IMAD.X R7, RZ, RZ, R5, P6 ;  /* 0x000000ffff077224 */ /* 0x000fe200030e0605 */
[----:B------:R-:W-:Y:S01]  /*aee0*/  LOP3.LUT R10, R11, 0x180, RZ, 0xc0, !PT ;  /* 0x000001800b0a7812 */ /* 0x000fe200078ec0ff */
[----:B------:R-:W-:Y:S01]  /*aef0*/  @!P1 STG.E desc[UR50][R36.64], R0 ;  /* 0x0000000024009986 */ /* 0x000fe2000c101932 */
[----:B------:R-:W-:-:S02]  /*af00*/  SHF.R.U64 R28, R28, 0x3, RZ ;  /* 0x000000031c1c7819 */ /* 0x000fc400000012ff */
[----:B------:R-:W-:Y:S02]  /*af10*/  SHF.R.U64 R32, R32, 0x3, RZ ;  /* 0x0000000320207819 */ /* 0x000fe400000012ff */
[----:B------:R-:W-:Y:S01]  /*af20*/  LOP3.LUT R24, R25, R4, RZ, 0x3c, !PT ;  /* 0x0000000419187212 */ /* 0x000fe200078e3cff */
[--C-:B------:R-:W-:Y:S01]  /*af30*/  IMAD.MOV.U32 R25, RZ, RZ, R5.reuse ;  /* 0x000000ffff197224 */ /* 0x100fe200078e0005 */
[----:B------:R-:W-:Y:S02]  /*af40*/  SHF.R.U64 R4, R10, 0x3, RZ ;  /* 0x000000030a047819 */ /* 0x000fe400000012ff */
[----:B------:R-:W-:Y:S01]  /*af50*/  LOP3.LUT R28, R28, R29, RZ, 0x3c, !PT ;  /* 0x0000001d1c1c7212 */ /* 0x000fe200078e3cff */
[--C-:B------:R-:W-:Y:S01]  /*af60*/  IMAD.X R29, RZ, RZ, R5.reuse, P5 ;  /* 0x000000ffff1d7224 */ /* 0x100fe200028e0605 */
[----:B------:R-:W-:Y:S01]  /*af70*/  LOP3.LUT R32, R32, R33, RZ, 0x3c, !PT ;  /* 0x0000002120207212 */ /* 0x000fe200078e3cff */
[----:B------:R-:W-:Y:S01]  /*af80*/  IMAD.X R33, RZ, RZ, R5, P3 ;  /* 0x000000ffff217224 */ /* 0x000fe200018e0605 */
[----:B------:R-:W-:Y:S01]  /*af90*/  LOP3.LUT R12, R4, R11, RZ, 0x3c, !PT ;  /* 0x0000000b040c7212 */ /* 0x000fe200078e3cff */
[----:B------:R0:W-:Y:S01]  /*afa0*/  @!P0 STG.E desc[UR50][R36.64+0x20], R2 ;  /* 0x0000200224008986 */ /* 0x0001e2000c101932 */
[----:B------:R-:W-:Y:S01]  /*afb0*/  SHF.R.S32.HI R21, RZ, 0x1f, R16 ;  /* 0x0000001fff157819 */ /* 0x000fe20000011410 */
[----:B------:R-:W-:-:S02]  /*afc0*/  IMAD.U32 R19, RZ, RZ, UR6 ;  /* 0x00000006ff137e24 */ /* 0x000fc4000f8e00ff */
[----:B------:R-:W5:Y:S01]  /*afd0*/  LD.E.128 R24, desc[UR50][R24.64] ;  /* 0x0000003218187980 */ /* 0x000f62000c101d00 */
[----:B------:R-:W-:Y:S01]  /*afe0*/  IMAD.MOV.U32 R20, RZ, RZ, R16 ;  /* 0x000000ffff147224 */ /* 0x000fe200078e0010 */
[----:B------:R-:W-:Y:S02]  /*aff0*/  UIMAD UR5, UR4, UR7, UR5 ;  /* 0x00000007040572a4 */ /* 0x000fe4000f8e0205 */
[----:B------:R-:W5:Y:S04]  /*b000*/  LD.E.128 R4, desc[UR50][R6.64] ;  /* 0x0000003206047980 */ /* 0x000f68000c101d00 */
[----:B------:R-:W5:Y:S04]  /*b010*/  LD.E.128 R28, desc[UR50][R28.64] ;  /* 0x000000321c1c7980 */ /* 0x000f68000c101d00 */
[----:B------:R-:W5:Y:S04]  /*b020*/  LD.E.128 R8, desc[UR50][R8.64] ;  /* 0x0000003208087980 */ /* 0x000f68000c101d00 */
[----:B------:R-:W5:Y:S04]  /*b030*/  LD.E.128 R32, desc[UR50][R32.64] ;  /* 0x0000003220207980 */ /* 0x000f68000c101d00 */
[----:B------:R-:W5:Y:S01]  /*b040*/  LD.E.128 R12, desc[UR50][R12.64] ;  /* 0x000000320c0c7980 */ /* 0x000f62000c101d00 */
[----:B------:R-:W-:Y:S01]  /*b050*/  IMAD.WIDE.U32 R20, R19, UR4, R20 ;  /* 0x0000000413147c25 */ /* 0x000fe2000f8e0014 */
[----:B------:R-:W-:Y:S01]  /*b060*/  ULDC.64 UR6, c[0x0][0xae0] ;  /* 0x0002b80000067ab9 */ /* 0x000fe20000000a00 */
[----:B------:R-:W-:Y:S01]  /*b070*/  UIMAD UR8, UR40, -0xc0, UR8 ;  /* 0xffffff40280878a4 */ /* 0x000fe2000f8e0208 */
[----:B------:R-:W-:Y:S01]  /*b080*/  @!PT LDS RZ, [RZ] ;  /* 0x00000000fffff984 */ /* 0x000fe20000000800 */
[----:B------:R-:W-:Y:S01]  /*b090*/  @!PT LDS RZ, [RZ] ;  /* 0x00000000fffff984 */ /* 0x000fe20000000800 */
[----:B------:R-:W-:Y:S01]  /*b0a0*/  @!PT LDS RZ, [RZ] ;  /* 0x00000000fffff984 */ /* 0x000fe20000000800 */
[----:B------:R-:W-:Y:S01]  /*b0b0*/  @!PT LDS RZ, [RZ] ;  /* 0x00000000fffff984 */ /* 0x000fe20000000800 */
[----:B------:R1:W-:Y:S06]  /*b0c0*/  MEMBAR.ALL.CTA ;  /* 0x0000000000007992 */ /* 0x0003ec0000008000 */
[----:B-1----:R-:W1:Y:S01]  /*b0d0*/  FENCE.VIEW.ASYNC.S ;  /* 0x00000000000073c6 */ /* 0x002e620000000000 */
[----:B------:R-:W-:Y:S01]  /*b0e0*/  UIMAD UR4, UR12, UR6, URZ ;  /* 0x000000060c0472a4 */ /* 0x000fe2000f8e023f */
[----:B------:R-:W-:Y:S01]  /*b0f0*/  VIADD R21, R21, UR5 ;  /* 0x0000000515157c36 */ /* 0x000fe20008000000 */
[----:B------:R-:W-:Y:S01]  /*b100*/  BSSY B1, `(.L_x_9674) ;  /* 0x0000028000017945 */ /* 0x000fe20003800000 */
[----:B------:R-:W-:Y:S01]  /*b110*/  IMAD.U32 R19, RZ, RZ, UR6 ;  /* 0x00000006ff137e24 */ /* 0x000fe2000f8e00ff */
[----:B------:R-:W-:Y:S01]  /*b120*/  UIMAD UR4, UR41, UR7, UR4 ;  /* 0x00000007290472a4 */ /* 0x000fe2000f8e0204 */
[----:B------:R-:W-:Y:S01]  /*b130*/  ISETP.GE.AND P0, PT, R18, UR8, PT ;  /* 0x0000000812007c0c */ /* 0x000fe2000bf06270 */
[----:B------:R-:W-:Y:S01]  /*b140*/  VIADD R3, R3, 0x19c20 ;  /* 0x00019c2003037836 */ /* 0x000fe20000000000 */
[----:B------:R-:W-:Y:S01]  /*b150*/  ULDC.64 UR6, c[0x0][0xae8] ;  /* 0x0002ba0000067ab9 */ /* 0x000fe20000000a00 */
[----:B------:R-:W-:Y:S01]  /*b160*/  IMAD.WIDE.U32 R20, R19, UR41, R20 ;  /* 0x0000002913147c25 */ /* 0x000fe2000f8e0014 */
[----:B------:R-:W-:-:S02]  /*b170*/  SHF.R.S32.HI R19, RZ, 0x1f, R18 ;  /* 0x0000001fff137819 */ /* 0x000fc40000011412 */
[----:B------:R-:W-:Y:S01]  /*b180*/  PRMT R3, RZ, 0x654, R3 ;  /* 0x00000654ff037816 */ /* 0x000fe20000000003 */
[----:B------:R-:W-:Y:S01]  /*b190*/  VIADD R21, R21, UR4 ;  /* 0x0000000415157c36 */ /* 0x000fe20008000000 */
[----:B------:R-:W-:Y:S02]  /*b1a0*/  UIMAD UR4, UR39, UR6, URZ ;  /* 0x00000006270472a4 */ /* 0x000fe4000f8e023f */
[----:B0-----:R-:W-:Y:S02]  /*b1b0*/  IMAD.U32 R37, RZ, RZ, UR6 ;  /* 0x00000006ff257e24 */ /* 0x001fe4000f8e00ff */
[----:B------:R-:W-:Y:S01]  /*b1c0*/  VIADD R0, R18, 0x60 ;  /* 0x0000006012007836 */ /* 0x000fe20000000000 */
[----:B------:R-:W-:Y:S02]  /*b1d0*/  UIMAD UR4, UR38, UR7, UR4 ;  /* 0x00000007260472a4 */ /* 0x000fe4000f8e0204 */
[----:B------:R-:W-:Y:S02]  /*b1e0*/  IMAD.WIDE.U32 R36, R37, UR38, R20 ;  /* 0x0000002625247c25 */ /* 0x000fe4000f8e0014 */
[----:B------:R-:W-:Y:S01]  /*b1f0*/  ISETP.GE.AND P3, PT, R0, UR8, PT ;  /* 0x0000000800007c0c */ /* 0x000fe2000bf66270 */
[----:B-1----:R0:W-:Y:S01]  /*b200*/  SYNCS.ARRIVE.TRANS64.RED.A1T0 RZ, [R3+URZ], RZ ;  /* 0x000000ff03ff79a7 */ /* 0x0021e2000810043f */
[----:B------:R-:W-:-:S02]  /*b210*/  VIADD R43, R37, UR4 ;  /* 0x00000004252b7c36 */ /* 0x000fc40008000000 */
[----:B0-----:R-:W-:-:S04]  /*b220*/  IMAD.U32 R3, RZ, RZ, UR40 ;  /* 0x00000028ff037e24 */ /* 0x001fc8000f8e00ff */
        /* <DEDUP_REMOVED lines=21> */
.L_x_9675:
[----:B------:R-:W-:Y:S05]  /*b380*/  BSYNC B1 ;  /* 0x0000000000017941 */ /* 0x000fea0003800000 */
.L_x_9674:
        /* <DEDUP_REMOVED lines=24> */
.L_x_9672:
        /* <DEDUP_REMOVED lines=29> */
.L_x_9677:
        /* <DEDUP_REMOVED lines=32> */
.L_x_9679:
[----:B------:R-:W-:Y:S05]  /*b8e0*/  BSYNC B1 ;  /* 0x0000000000017941 */ /* 0x000fea0003800000 */
.L_x_9678:
        /* <DEDUP_REMOVED lines=16> */
[----:B------:R-:W-:Y:S01]  /*b9f0*/  IMAD.U32 R9, RZ, RZ, UR40 ;  /* 0x00000028ff097e24 */ /* 0x000fe2000f8e00ff */
[----:B------:R-:W-:Y:S01]  /*ba00*/  ISETP.GE.AND P1, PT, R0, UR6, PT ;  /* 0x0000000600007c0c */ /* 0x000fe2000bf26270 */
[----:B------:R-:W-:Y:S01]  /*ba10*/  IMAD.WIDE.U32 R2, R5, UR41, R2 ;  /* 0x0000002905027c25 */ /* 0x000fe2000f8e0002 */
[----:B------:R-:W-:-:S02]  /*ba20*/  ULDC.64 UR8, c[0x0][0xae8] ;  /* 0x0002ba0000087ab9 */ /* 0x000fc40000000a00 */
[----:B------:R-:W-:Y:S01]  /*ba30*/  UIMAD UR4, UR39, UR8, URZ ;  /* 0x00000008270472a4 */ /* 0x000fe2000f8e023f */
[----:B------:R-:W-:Y:S02]  /*ba40*/  VIADD R3, R3, UR5 ;  /* 0x0000000503037c36 */ /* 0x000fe40008000000 */
[----:B------:R-:W-:Y:S01]  /*ba50*/  IMAD.U32 R5, RZ, RZ, UR8 ;  /* 0x00000008ff057e24 */ /* 0x000fe2000f8e00ff */
[----:B------:R-:W-:Y:S01]  /*ba60*/  UIMAD UR4, UR38, UR9, UR4 ;  /* 0x00000009260472a4 */ /* 0x000fe2000f8e0204 */
[----:B------:R-:W-:Y:S02]  /*ba70*/  IMAD.MOV.U32 R6, RZ, RZ, R18 ;  /* 0x000000ffff067224 */ /* 0x000fe400078e0012 */
        /* <DEDUP_REMOVED lines=23> */
.L_x_9681:
[----:B------:R-:W-:Y:S05]  /*bbf0*/  BSYNC B1 ;  /* 0x0000000000017941 */ /* 0x000fea0003800000 */
.L_x_9680:
        /* <DEDUP_REMOVED lines=22> */
.L_x_9676:
[----:B------:R-:W-:Y:S05]  /*bd60*/  BSYNC B0 ;  /* 0x0000000000007941 */ /* 0x000fea0003800000 */
.L_x_9671:
[----:B------:R-:W-:Y:S02]  /*bd70*/  ULDC UR4, c[0x0][0xc14] ;  /* 0x0003050000047ab9 */ /* 0x000fe40000000800 */
[----:B------:R-:W-:-:S13]  /*bd80*/  ISETP.GE.AND P0, PT, R39, UR4, PT ;  /* 0x0000000427007c0c */ /* 0x000fda000bf06270 */
[----:B------:R-:W-:Y:S05]  /*bd90*/  @!P0 BRA `(.L_x_9682) ;  /* 0xffffff4c00f08947 */ /* 0x000fea000383ffff */
[----:B------:R-:W-:Y:S05]  /*bda0*/  EXIT ;  /* 0x000000000000794d */ /* 0x000fea0003800000 */
.L_x_9632:
        /* <DEDUP_REMOVED lines=18> */
.L_x_9683:
        /* <DEDUP_REMOVED lines=41> */
.L_x_9689:
        /* <DEDUP_REMOVED lines=14> */
.L_x_9688:
[----:B------:R-:W-:Y:S05]  /*c240*/  BSYNC B0 ;  /* 0x0000000000007941 */ /* 0x000fea0003800000 */
.L_x_9687:
        /* <DEDUP_REMOVED lines=21> */
.L_x_9685:
        /* <DEDUP_REMOVED lines=25> */
.L_x_9690:
        /* <DEDUP_REMOVED lines=57> */
.L_x_9686:
[----:B------:R-:W-:Y:S01]  /*c8c0*/  IMAD.MOV.U32 R24, RZ, RZ, R7 ;  /* 0x000000ffff187224 */ /* 0x000fe200078e0007 */
[----:B------:R-:W-:Y:S01]  /*c8d0*/  UMOV UR38, URZ ;  /* 0x0000003f00267c82 */ /* 0x000fe20008000000 */
[----:B------:R-:W-:-:S07]  /*c8e0*/  IMAD.MOV.U32 R25, RZ, RZ, RZ ;  /* 0x000000ffff197224 */ /* 0x000fce00078e00ff */
.L_x_9691:
        /* <DEDUP_REMOVED lines=10> */
.L_x_9684:
        /* <DEDUP_REMOVED lines=41> */
[----:B--2---:R-:W-:-:S07]  /*cc20*/  LOP3.LUT R29, R18, 0x2800, RZ, 0xfc, !PT ;  /* 0x00002800121d7812 */ /* 0x004fce00078efcff */
.L_x_9756:
[----:B------:R-:W-:Y:S01]  /*cc30*/  ULDC.64 UR4, c[0x0][0xc60] ;  /* 0x0003180000047ab9 */ /* 0x000fe20000000a00 */
[----:B------:R-:W-:Y:S01]  /*cc40*/  ULDC.64 UR8, c[0x0][0xa00] ;  /* 0x0002800000087ab9 */ /* 0x000fe20000000a00 */
[----:B------:R-:W-:Y:S01]  /*cc50*/  UIMAD.WIDE UR4, UR48, 0x4, UR4 ;  /* 0x00000004300478a5 */ /* 0x000fe2000f8e0204 */
[----:B0-----:R-:W-:Y:S01]  /*cc60*/  IMAD.MOV.U32 R0, RZ, RZ, RZ ;  /* 0x000000ffff007224 */ /* 0x001fe200078e00ff */
[----:B------:R-:W-:-:S04]  /*cc70*/  ULDC.64 UR10, c[0x0][0xa08] ;  /* 0x00028200000a7ab9 */ /* 0x000fc80000000a00 */
[----:B------:R-:W-:Y:S02]  /*cc80*/  IMAD.U32 R2, RZ, RZ, UR4 ;  /* 0x00000004ff027e24 */ /* 0x000fe4000f8e00ff */
[----:B------:R-:W-:Y:S01]  /*cc90*/  IMAD.U32 R3, RZ, RZ, UR5 ;  /* 0x00000005ff037e24 */ /* 0x000fe2000f8e00ff */
[----:B------:R-:W-:-:S04]  /*cca0*/  ULDC.64 UR4, c[0x0][0xa28] ;  /* 0x00028a0000047ab9 */ /* 0x000fc80000000a00 */
[----:B------:R-:W2:Y:S01]  /*ccb0*/  LDG.E R2, desc[UR50][R2.64] ;  /* 0x0000003202027981 */ /* 0x000ea2000c1e1900 */
[----:B------:R-:W-:Y:S01]  /*ccc0*/  UISETP.NE.U32.AND UP0, UPT, UR4, URZ, UPT ;  /* 0x0000003f0400728c */ /* 0x000fe2000bf05070 */
[----:B------:R-:W-:Y:S01]  /*ccd0*/  ISETP.NE.U32.AND P0, PT, RZ, UR8, PT ;  /* 0x00000008ff007c0c */ /* 0x000fe2000bf05070 */
[----:B------:R-:W-:Y:S01]  /*cce0*/  IMAD.MOV.U32 R6, RZ, RZ, RZ ;  /* 0x000000ffff067224 */ /* 0x000fe200078e00ff */
[----:B------:R-:W0:Y:S01]  /*ccf0*/  LDC R8, c[0x0][0x288] ;  /* 0x0000a200ff087b82 */ /* 0x000e220000000800 */
[----:B------:R-:W-:Y:S01]  /*cd00*/  UISETP.NE.AND.EX UP0, UPT, UR5, URZ, UPT, UP0 ;  /* 0x0000003f0500728c */ /* 0x000fe2000bf05300 */
[----:B------:R-:W-:Y:S02]  /*cd10*/  ISETP.NE.AND.EX P0, PT, RZ, UR9, PT, P0 ;  /* 0x00000009ff007c0c */ /* 0x000fe4000bf05300 */
[----:B------:R-:W-:-:S03]  /*cd20*/  ISETP.NE.U32.AND P1, PT, RZ, UR10, PT ;  /* 0x0000000aff007c0c */ /* 0x000fc6000bf25070 */
[----:B------:R-:W-:Y:S02]  /*cd30*/  PLOP3.LUT P2, PT, PT, PT, UP0, 0x80, 0x0 ;  /* 0x000000000000781c */ /* 0x000fe40003f4f008 */
[----:B------:R-:W-:Y:S02]  /*cd40*/  ISETP.NE.AND.EX P1, PT, RZ, UR11, PT, P1 ;  /* 0x0000000bff007c0c */ /* 0x000fe4000bf25310 */
[----:B--2---:R-:W-:-:S13]  /*cd50*/  R2UR UR44, R2 ;  /* 0x00000000022c72ca */ /* 0x004fda00000e0000 */
[----:B------:R-:W-:Y:S02]  /*cd60*/  USHF.R.S32.HI UR43, URZ, 0x1f, UR44 ;  /* 0x0000001f3f2b7899 */ /* 0x000fe4000801142c */
[----:B------:R-:W-:Y:S02]  /*cd70*/  @UP0 ULEA UR4, UP1, UR44, UR4, 0x2 ;  /* 0x000000042c040291 */ /* 0x000fe4000f82103f */
[----:B------:R-:W-:Y:S02]  /*cd80*/  USHF.L.U32 UR42, UR44, 0x2, URZ ;  /* 0x000000022c2a7899 */ /* 0x000fe4000800063f */
[----:B------:R-:W-:Y:S02]  /*cd90*/  @UP0 ULEA.HI.X UR5, UR44, UR5, UR43, 0x2, UP1 ;  /* 0x000000052c050291 */ /* 0x000fe400088f142b */
[----:B------:R-:W-:Y:S01]  /*cda0*/  USHF.L.U64.HI UR43, UR44, 0x2, UR43 ;  /* 0x000000022c2b7899 */ /* 0x000fe2000801022b */
[----:B------:R-:W-:Y:S01]  /*cdb0*/  IMAD.U32 R2, RZ, RZ, UR4 ;  /* 0x00000004ff027e24 */ /* 0x000fe2000f8e00ff */
[----:B------:R-:W-:-:S02]  /*cdc0*/  UIADD3 UR6, UP0, UR42, UR8, URZ ;  /* 0x000000082a067290 */ /* 0x000fc4000ff1e03f */
[----:B------:R-:W-:Y:S01]  /*cdd0*/  IMAD.U32 R3, RZ, RZ, UR5 ;  /* 0x00000005ff037e24 */ /* 0x000fe2000f8e00ff */
[----:B------:R-:W-:Y:S02]  /*cde0*/  UIADD3 UR7, UP1, UR42, UR10, URZ ;  /* 0x0000000a2a077290 */ /* 0x000fe4000ff3e03f */
[----:B------:R-:W-:Y:S02]  /*cdf0*/  UIADD3.X UR4, UR43, UR9, URZ, UP0, !UPT ;  /* 0x000000092b047290 */ /* 0x000fe400087fe43f */
[----:B------:R1:W5:Y:S01]  /*ce00*/  @P2 LDG.E R0, desc[UR50][R2.64] ;  /* 0x0000003202002981 */ /* 0x000362000c1e1900 */
[----:B------:R-:W-:Y:S01]  /*ce10*/  ULDC.64 UR8, c[0x0][0xa18] ;  /* 0x0002860000087ab9 */ /* 0x000fe20000000a00 */
[----:B------:R-:W-:Y:S01]  /*ce20*/  UIADD3.X UR5, UR43, UR11, URZ, UP1, !UPT ;  /* 0x0000000b2b057290 */ /* 0x000fe20008ffe43f */
[----:B-1----:R-:W-:Y:S02]  /*ce30*/  IMAD.U32 R2, RZ, RZ, UR6 ;  /* 0x00000006ff027e24 */ /* 0x002fe4000f8e00ff */
[----:B------:R-:W-:-:S05]  /*ce40*/  IMAD.U32 R3, RZ, RZ, UR4 ;  /* 0x00000004ff037e24 */ /* 0x000fca000f8e00ff */
[----:B------:R-:W2:Y:S01]  /*ce50*/  @P0 LDG.E R6, desc[UR50][R2.64] ;  /* 0x0000003202060981 */ /* 0x000ea2000c1e1900 */
[----:B------:R-:W-:-:S04]  /*ce60*/  UISETP.NE.U32.AND UP0, UPT, UR8, URZ, UPT ;  /* 0x0000003f0800728c */ /* 0x000fc8000bf05070 */
[----:B------:R-:W-:Y:S01]  /*ce70*/  UISETP.NE.AND.EX UP0, UPT, UR9, URZ, UPT, UP0 ;  /* 0x0000003f0900728c */ /* 0x000fe2000bf05300 */
[----:B------:R-:W-:-:S05]  /*ce80*/  IMAD.U32 R5, RZ, RZ, UR5 ;  /* 0x00000005ff057e24 */ /* 0x000fca000f8e00ff */
[----:B------:R-:W-:-:S05]  /*ce90*/  PLOP3.LUT P2, PT, PT, PT, UP0, 0x80, 0x0 ;  /* 0x000000000000781c */ /* 0x000fca0003f4f008 */
[----:B------:R-:W-:-:S04]  /*cea0*/  @UP0 UIADD3 UR4, UP1, UR42, UR8, URZ ;  /* 0x000000082a040290 */ /* 0x000fc8000ff3e03f */
[----:B------:R-:W-:Y:S01]  /*ceb0*/  @UP0 UIADD3.X UR5, UR43, UR9, URZ, UP1, !UPT ;  /* 0x000000092b050290 */ /* 0x000fe20008ffe43f */
[----:B------:R-:W-:Y:S02]  /*cec0*/  IMAD.MOV.U32 R23, RZ, RZ, RZ ;  /* 0x000000ffff177224 */ /* 0x000fe400078e00ff */
[----:B------:R-:W-:-:S03]  /*ced0*/  IMAD.U32 R4, RZ, RZ, UR7 ;  /* 0x00000007ff047e24 */ /* 0x000fc6000f8e00ff */
[----:B------:R-:W-:Y:S02]  /*cee0*/  IMAD.U32 R7, RZ, RZ, UR5 ;  /* 0x00000005ff077e24 */ /* 0x000fe4000f8e00ff */
[----:B------:R1:W5:Y:S04]  /*cef0*/  @P1 LDG.E R23, desc[UR50][R4.64] ;  /* 0x0000003204171981 */ /* 0x000368000c1e1900 */
[----:B--2---:R2:W-:Y:S02]  /*cf00*/  STL [R1+0x4], R6 ;  /* 0x0000040601007387 */ /* 0x0045e40000100800 */
[----:B--2---:R-:W-:-:S05]  /*cf10*/  IMAD.U32 R6, RZ, RZ, UR4 ;  /* 0x00000004ff067e24 */ /* 0x004fca000f8e00ff */
[----:B0-----:R1:W5:Y:S01]  /*cf20*/  @P2 LDG.E R8, desc[UR50][R6.64] ;  /* 0x0000003206082981 */ /* 0x001362000c1e1900 */
[----:B------:R-:W-:Y:S05]  /*cf30*/  @P2 BRA `(.L_x_9693) ;  /* 0x0000000000102947 */ /* 0x000fea0003800000 */
[----:B------:R-:W-:Y:S05]  /*cf40*/  @!P0 BRA `(.L_x_9693) ;  /* 0x00000000000c8947 */ /* 0x000fea0003800000 */
[----:B-1----:R-:W2:Y:S04]  /*cf50*/  LDG.E R7, desc[UR50][R2.64] ;  /* 0x0000003202077981 */ /* 0x002ea8000c1e1900 */
[----:B-----5:R-:W2:Y:S02]  /*cf60*/  LDG.E R8, desc[UR50][R2.64+0x4] ;  /* 0x0000043202087981 */ /* 0x020ea4000c1e1900 */
[----:B--2---:R-:W-:-:S07]  /*cf70*/  IMAD.IADD R8, R8, 0x1, -R7 ;  /* 0x0000000108087824 */ /* 0x004fce00078e0a07 */
.L_x_9693:
[----:B------:R-:W-:Y:S01]  /*cf80*/  ULDC.64 UR4, c[0x0][0x3f8] ;  /* 0x0000fe0000047ab9 */ /* 0x000fe20000000a00 */
[----:B------:R-:W-:Y:S01]  /*cf90*/  ULDC.64 UR6, c[0x0][0xa20] ;  /* 0x0002880000067ab9 */ /* 0x000fe20000000a00 */
[----:B------:R-:W-:Y:S01]  /*cfa0*/  UISETP.NE.U32.AND UP0, UPT, UR4, URZ, UPT ;  /* 0x0000003f0400728c */ /* 0x000fe2000bf05070 */
[----:B------:R-:W-:Y:S01]  /*cfb0*/  ISETP.NE.U32.AND P0, PT, RZ, UR6, PT ;  /* 0x00000006ff007c0c */ /* 0x000fe2000bf05070 */
[----:B-----5:R-:W-:Y:S01]  /*cfc0*/  IMAD.IADD R23, R23, 0x1, R0 ;  /* 0x0000000117177824 */ /* 0x020fe200078e0200 */
[----:B------:R-:W-:Y:S01]  /*cfd0*/  ULDC UR4, c[0x0][0x404] ;  /* 0x0001010000047ab9 */ /* 0x000fe20000000800 */
[----:B------:R-:W-:Y:S01]  /*cfe0*/  UISETP.NE.AND.EX UP0, UPT, UR5, URZ, UPT, UP0 ;  /* 0x0000003f0500728c */ /* 0x000fe2000bf05300 */
[----:B------:R-:W-:Y:S02]  /*cff0*/  ISETP.NE.AND.EX P0, PT, RZ, UR7, PT, P0 ;  /* 0x00000007ff007c0c */ /* 0x000fe4000bf05300 */
[----:B------:R-:W-:Y:S01]  /*d000*/  ULDC UR5, c[0x0][0x2e0] ;  /* 0x0000b80000057ab9 */ /* 0x000fe20000000800 */
[----:B------:R-:W-:-:S04]  /*d010*/  USEL UR4, UR4, 0x1, UP0 ;  /* 0x0000000104047887 */ /* 0x000fc80008000000 */
[----:B------:R-:W-:-:S06]  /*d020*/  UIMAD UR4, UR4, UR5, URZ ;  /* 0x00000005040472a4 */ /* 0x000fcc000f8e023f */
[----:B------:R-:W-:Y:S01]  /*d030*/  IMAD.U32 R3, RZ, RZ, UR4 ;  /* 0x00000004ff037e24 */ /* 0x000fe2000f8e00ff */
[----:B------:R-:W-:Y:S06]  /*d040*/  @!P0 BRA `(.L_x_9694) ;  /* 0x0000000000188947 */ /* 0x000fec0003800000 */
[----:B------:R-:W-:-:S04]  /*d050*/  UIADD3 UR4, UP0, UR42, UR6, URZ ;  /* 0x000000062a047290 */ /* 0x000fc8000ff1e03f */
[----:B------:R-:W-:Y:S02]  /*d060*/  UIADD3.X UR5, UR43, UR7, URZ, UP0, !UPT ;  /* 0x000000072b057290 */ /* 0x000fe400087fe43f */
[----:B------:R-:W-:-:S04]  /*d070*/  IMAD.U32 R2, RZ, RZ, UR4 ;  /* 0x00000004ff027e24 */ /* 0x000fc8000f8e00ff */
[----:B------:R-:W-:-:S06]  /*d080*/  IMAD.U32 R3, RZ, RZ, UR5 ;  /* 0x00000005ff037e24 */ /* 0x000fcc000f8e00ff */
[----:B------:R0:W5:Y:S01]  /*d090*/  LDG.E R3, desc[UR50][R2.64] ;  /* 0x0000003202037981 */ /* 0x000162000c1e1900 */
[----:B------:R-:W-:Y:S05]  /*d0a0*/  BRA `(.L_x_9695) ;  /* 0x0000000000107947 */ /* 0x000fea0003800000 */
.L_x_9694:
[----:B------:R-:W-:Y:S05]  /*d0b0*/  @!P1 BRA `(.L_x_9695) ;  /* 0x00000000000c9947 */ /* 0x000fea0003800000 */
[----:B------:R-:W2:Y:S04]  /*d0c0*/  LDG.E R2, desc[UR50][R4.64] ;  /* 0x0000003204027981 */ /* 0x000ea8000c1e1900 */
[----:B------:R-:W2:Y:S02]  /*d0d0*/  LDG.E R3, desc[UR50][R4.64+0x4] ;  /* 0x0000043204037981 */ /* 0x000ea4000c1e1900 */
[----:B--2---:R-:W-:-:S07]  /*d0e0*/  IMAD.IADD R3, R3, 0x1, -R2 ;  /* 0x0000000103037824 */ /* 0x004fce00078e0a02 */
.L_x_9695:
[----:B-1----:R-:W-:Y:S01]  /*d0f0*/  IMAD R5, R25, 0xc0, RZ ;  /* 0x000000c019057824 */ /* 0x002fe200078e02ff */
[----:B------:R-:W-:Y:S01]  /*d100*/  BSSY B6, `(.L_x_9696) ;  /* 0x00002a7000067945 */ /* 0x000fe20003800000 */
[----:B-----5:R-:W-:-:S03]  /*d110*/  IMAD.IADD R3, R3, 0x1, -R0 ;  /* 0x0000000103037824 */ /* 0x020fc600078e0a00 */
[----:B------:R-:W-:Y:S01]  /*d120*/  IADD3 R8, -R8, 0x13f, R5 ;  /* 0x0000013f08087810 */ /* 0x000fe20007ffe105 */
[----:B------:R-:W-:-:S04]  /*d130*/  VIADD R0, R3, 0x7f ;  /* 0x0000007f03007836 */ /* 0x000fc80000000000 */
[----:B------:R-:W-:Y:S01]  /*d140*/  IMAD.IADD R8, R3, 0x1, R8 ;  /* 0x0000000103087824 */ /* 0x000fe200078e0208 */
[----:B------:R-:W-:-:S04]  /*d150*/  SHF.R.S32.HI R3, RZ, 0x1f, R0 ;  /* 0x0000001fff037819 */ /* 0x000fc80000011400 */
[----:B------:R-:W-:Y:S02]  /*d160*/  SHF.R.S32.HI R5, RZ, 0x1f, R8 ;  /* 0x0000001fff057819 */ /* 0x000fe40000011408 */
[----:B------:R-:W-:Y:S02]  /*d170*/  LEA.HI R3, R3, R0, RZ, 0x7 ;  /* 0x0000000003037211 */ /* 0x000fe400078f38ff */
[----:B------:R-:W-:Y:S02]  /*d180*/  LEA.HI R5, R5, R8, RZ, 0x7 ;  /* 0x0000000805057211 */ /* 0x000fe400078f38ff */
[----:B------:R-:W-:Y:S02]  /*d190*/  SHF.R.S32.HI R3, RZ, 0x7, R3 ;  /* 0x00000007ff037819 */ /* 0x000fe40000011403 */
[----:B------:R-:W-:-:S04]  /*d1a0*/  SHF.R.S32.HI R0, RZ, 0x7, R5 ;  /* 0x00000007ff007819 */ /* 0x000fc80000011405 */
        /* <DEDUP_REMOVED lines=11> */
[----:B------:R-:W0:Y:S08]  /*d260*/  FLO.U32 R0, UR4 ;  /* 0x0000000400007d00 */ /* 0x000e3000080e0000 */
[----:B------:R-:W1:Y:S01]  /*d270*/  POPC R5, UR4 ;  /* 0x0000000400057d09 */ /* 0x000e620008000000 */
[----:B0-----:R-:W-:-:S13]  /*d280*/  ISETP.EQ.U32.AND P0, PT, R0, R7, PT ;  /* 0x000000070000720c */ /* 0x001fda0003f02070 */
[----:B-1----:R-:W2:Y:S01]  /*d290*/  @P0 ATOMG.E.ADD.STRONG.GPU PT, R3, desc[UR50][R2.64], R5 ;  /* 0x00000005020309a8 */ /* 0x002ea200081ee1f2 */
[----:B------:R-:W0:Y:S02]  /*d2a0*/  S2R R4, SR_LTMASK ;  /* 0x0000000000047919 */ /* 0x000e240000003900 */
[----:B0-----:R-:W-:-:S04]  /*d2b0*/  LOP3.LUT R4, R4, UR4, RZ, 0xc0, !PT ;  /* 0x0000000404047c12 */ /* 0x001fc8000f8ec0ff */
[----:B------:R-:W0:Y:S01]  /*d2c0*/  POPC R7, R4 ;  /* 0x0000000400077309 */ /* 0x000e220000000000 */
[----:B--2---:R-:W0:Y:S02]  /*d2d0*/  SHFL.IDX PT, R0, R3, R0, 0x1f ;  /* 0x00001f0003007589 */ /* 0x004e2400000e0000 */
[----:B0-----:R-:W-:Y:S01]  /*d2e0*/  IADD3 R24, R0, UR46, R7 ;  /* 0x0000002e00187c10 */ /* 0x001fe2000fffe007 */
[----:B------:R-:W-:Y:S06]  /*d2f0*/  BRA `(.L_x_9698) ;  /* 0x00000028001c7947 */ /* 0x000fec0003800000 */
.L_x_9697:
        /* <DEDUP_REMOVED lines=23> */
.L_x_9699:
        /* <DEDUP_REMOVED lines=20> */
.L_x_9700:
        /* <DEDUP_REMOVED lines=20> */
.L_x_9701:
        /* <DEDUP_REMOVED lines=18> */
.L_x_9702:
[----:B------:R-:W-:Y:S01]  /*d810*/  ULDC.64 UR4, c[0x0][0x9f8] ;  /* 0x00027e0000047ab9 */ /* 0x000fe20000000a00 */
[----:B------:R-:W2:Y:S01]  /*d820*/  LDL.LU R21, [R1+0x4] ;  /* 0x0000040001157983 */ /* 0x000ea20000300800 */
[----:B------:R-:W-:Y:S01]  /*d830*/  UISETP.NE.U32.AND UP0, UPT, UR4, URZ, UPT ;  /* 0x0000003f0400728c */ /* 0x000fe2000bf05070 */
[----:B------:R-:W-:Y:S01]  /*d840*/  IMAD.U32 R20, RZ, RZ, UR44 ;  /* 0x0000002cff147e24 */ /* 0x000fe2000f8e00ff */
[----:B------:R-:W0:Y:S01]  /*d850*/  LDC R0, c[0x0][0x428] ;  /* 0x00010a00ff007b82 */ /* 0x000e220000000800 */
[----:B------:R-:W1:Y:S01]  /*d860*/  S2R R4, SR_TID.X ;  /* 0x0000000000047919 */ /* 0x000e620000002100 */
        /* <DEDUP_REMOVED lines=9> */
[----:B------:R3:W4:Y:S01]  /*d900*/  @P0 LDG.E R20, desc[UR50][R2.64] ;  /* 0x0000003202140981 */ /* 0x000722000c1e1900 */
[----:B0-----:R-:W-:Y:S01]  /*d910*/  ISETP.NE.AND P0, PT, R0, 0x1, PT ;  /* 0x000000010000780c */ /* 0x001fe20003f05270 */
[----:B------:R-:W-:Y:S01]  /*d920*/  UMOV UR36, URZ ;  /* 0x0000003f00247c82 */ /* 0x000fe20008000000 */
[----:B------:R-:W-:Y:S01]  /*d930*/  UMOV UR6, UR38 ;  /* 0x0000002600067c82 */ /* 0x000fe20008000000 */
[----:B------:R-:W-:Y:S01]  /*d940*/  UMOV UR8, 0x40 ;  /* 0x0000004000087882 */ /* 0x000fe20000000000 */
[----:B-1----:R-:W-:Y:S01]  /*d950*/  LOP3.LUT R9, R4, 0x7f, RZ, 0xc0, !PT ;  /* 0x0000007f04097812 */ /* 0x002fe200078ec0ff */
[----:B------:R-:W-:Y:S01]  /*d960*/  UMOV UR10, UR38 ;  /* 0x00000026000a7c82 */ /* 0x000fe20008000000 */
[----:B------:R-:W-:Y:S02]  /*d970*/  SHF.R.U32.HI R4, RZ, 0x5, R4 ;  /* 0x00000005ff047819 */ /* 0x000fe40000011604 */
[----:B------:R-:W-:Y:S01]  /*d980*/  ISETP.NE.AND P1, PT, R9, RZ, PT ;  /* 0x000000ff0900720c */ /* 0x000fe20003f25270 */
[----:B---3--:R-:W0:Y:S01]  /*d990*/  LDC.64 R2, c[0x0][0x3f8] ;  /* 0x0000fe00ff027b82 */ /* 0x008e220000000a00 */
[----:B------:R-:W-:-:S07]  /*d9a0*/  LOP3.LUT R4, R4, 0x3, RZ, 0xc0, !PT ;  /* 0x0000000304047812 */ /* 0x000fce00078ec0ff */
[----:B------:R-:W1:Y:S04]  /*d9b0*/  @P0 LDC R0, c[0x0][0x42c] ;  /* 0x00010b00ff000b82 */ /* 0x000e680000000800 */
[----:B------:R-:W-:-:S04]  /*d9c0*/  VOTEU.ALL UP1, P1 ;  /* 0x00000000003f7886 */ /* 0x000fc80000820000 */
[----:B------:R-:W3:Y:S01]  /*d9d0*/  @P0 LDC R5, c[0x0][0x430] ;  /* 0x00010c00ff050b82 */ /* 0x000ee20000000800 */
[----:B------:R-:W-:-:S04]  /*d9e0*/  @!UP1 UIADD3 UR12, UP0, UR52, 0x270, URZ ;  /* 0x00000270340c9890 */ /* 0x000fc8000ff1e03f */
[----:B------:R-:W-:Y:S01]  /*d9f0*/  @!UP1 UIADD3.X UR13, URZ, UR53, URZ, UP0, !UPT ;  /* 0x000000353f0d9290 */ /* 0x000fe200087fe43f */
[----:B-1----:R-:W-:-:S05]  /*da00*/  @P0 IMAD.HI.U32 R0, R0, UR38, RZ ;  /* 0x0000002600000c27 */ /* 0x002fca000f8e00ff */
[----:B---3--:R-:W-:Y:S02]  /*da10*/  @P0 SHF.R.U32.HI R16, RZ, R5, R0 ;  /* 0x00000005ff100219 */ /* 0x008fe40000011600 */
[----:B------:R-:W-:Y:S01]  /*da20*/  ISETP.NE.U32.AND P0, PT, RZ, UR4, PT ;  /* 0x00000004ff007c0c */ /* 0x000fe2000bf05070 */
[----:B------:R-:W-:-:S03]  /*da30*/  UMOV UR4, 0x20 ;  /* 0x0000002000047882 */ /* 0x000fc60000000000 */
[----:B------:R-:W-:-:S04]  /*da40*/  ISETP.NE.AND.EX P0, PT, RZ, UR5, PT, P0 ;  /* 0x00000005ff007c0c */ /* 0x000fc8000bf05300 */
[----:B------:R-:W-:Y:S02]  /*da50*/  SEL R6, RZ, UR44, P0 ;  /* 0x0000002cff067c07 */ /* 0x000fe40008000000 */
[----:B0-----:R-:W-:Y:S01]  /*da60*/  LOP3.LUT P0, RZ, R2, UR14, RZ, 0xfc, !PT ;  /* 0x0000000e02ff7c12 */ /* 0x001fe2000f80fcff */
        /* <DEDUP_REMOVED lines=11> */
[----:B----4-:R-:W-:Y:S02]  /*db20*/  SHF.R.S32.HI R21, RZ, 0x1f, R20 ;  /* 0x0000001fff157819 */ /* 0x010fe40000011414 */
[----:B------:R-:W-:Y:S01]  /*db30*/  SEL R0, R20, RZ, !P0 ;  /* 0x000000ff14007207 */ /* 0x000fe20004000000 */
[----:B------:R0:W-:Y:S02]  /*db40*/  @!UP1 UTMAPF.L2.4D [UR8], [UR12] ;  /* 0x000000080c0095b8 */ /* 0x0001e40008018000 */
[----:B0-----:R-:W-:Y:S05]  /*db50*/  BRA.DIV UR14, `(.L_x_9703) ;  /* 0x000000320eb07947 */ /* 0x001fea000b800000 */
[----:B------:R0:W1:Y:S02]  /*db60*/  SHFL.IDX PT, R14, R4, RZ, 0x1f ;  /* 0x00001fff040e7589 */ /* 0x00006400000e0000 */
.L_x_9775:
        /* <DEDUP_REMOVED lines=8> */
.L_x_9778:
[----:B------:R-:W-:Y:S05]  /*dbf0*/  @!P6 BRA `(.L_x_9706) ;  /* 0x000000040070e947 */ /* 0x000fea0003800000 */
[----:B------:R-:W-:-:S04]  /*dc00*/  ISETP.NE.U32.AND P0, PT, R2, RZ, PT ;  /* 0x000000ff0200720c */ /* 0x000fc80003f05070 */
[----:B------:R-:W-:-:S13]  /*dc10*/  ISETP.NE.AND.EX P0, PT, R3, RZ, PT, P0 ;  /* 0x000000ff0300720c */ /* 0x000fda0003f05300 */
[----:B------:R-:W-:Y:S05]  /*dc20*/  @!P0 BRA `(.L_x_9707) ;  /* 0x0000000000448947 */ /* 0x000fea0003800000 */
[----:B------:R-:W0:Y:S01]  /*dc30*/  LDC R0, c[0x0][0x41c] ;  /* 0x00010700ff007b82 */ /* 0x000e220000000800 */
[----:B------:R-:W-:Y:S01]  /*dc40*/  ULDC.64 UR4, c[0x0][0x408] ;  /* 0x0001020000047ab9 */ /* 0x000fe20000000a00 */
[----:B0-----:R-:W-:-:S13]  /*dc50*/  ISETP.NE.AND P0, PT, R0, 0x1, PT ;  /* 0x000000010000780c */ /* 0x001fda0003f05270 */
        /* <DEDUP_REMOVED lines=14> */
.L_x_9707:
[----:B0-----:R-:W-:Y:S02]  /*dd40*/  LEA R2, R17, UR40, 0x3 ;  /* 0x0000002811027c11 */ /* 0x001fe4000f8e18ff */
[----:B------:R-:W-:Y:S02]  /*dd50*/  SHF.L.U32 R3, R19, 0x1f, RZ ;  /* 0x0000001f13037819 */ /* 0x000fe400000006ff */
[----:B------:R-:W-:Y:S02]  /*dd60*/  ISETP.NE.AND P0, PT, R9, RZ, PT ;  /* 0x000000ff0900720c */ /* 0x000fe40003f05270 */
[----:B------:R-:W0:Y:S02]  /*dd70*/  SYNCS.PHASECHK.TRANS64.TRYWAIT P2, [R2+URZ+0x19c80], R3 ;  /* 0x019c8003020075a7 */ /* 0x000e24000804017f */
[----:B0-----:R-:W-:Y:S09]  /*dd80*/  @!P2 BRA `(.L_x_9708) ;  /* 0x000000300064a947 */ /* 0x001ff20003800000 */
.L_x_9779:
        /* <DEDUP_REMOVED lines=8> */
.L_x_9709:
        /* <DEDUP_REMOVED lines=27> */
.L_x_9780:
        /* <DEDUP_REMOVED lines=8> */
.L_x_9711:
        /* <DEDUP_REMOVED lines=24> */
.L_x_9706:
        /* <DEDUP_REMOVED lines=30> */
[----:B-1----:R-:W-:Y:S01]  /*e3a0*/  NOP ;  /* 0x0000000000007918 */ /* 0x002fe20000000000 */
.L_x_9704:
[----:B------:R-:W2:Y:S04]  /*e3b0*/  LDL.LU R3, [R1+0x8] ;  /* 0x0000080001037983 */ /* 0x000ea80000300800 */
[----:B0-----:R-:W3:Y:S01]  /*e3c0*/  LDL R4, [R1] ;  /* 0x0000000001047983 */ /* 0x001ee20000100800 */
[----:B------:R-:W-:Y:S01]  /*e3d0*/  BSSY B0, `(.L_x_9712) ;  /* 0x000000a000007945 */ /* 0x000fe20003800000 */
[----:B--2---:R-:W-:Y:S01]  /*e3e0*/  VIADD R3, R3, 0x1 ;  /* 0x0000000103037836 */ /* 0x004fe20000000000 */
[----:B---3--:R-:W-:-:S04]  /*e3f0*/  ISETP.GE.AND P2, PT, R4, 0x2, PT ;  /* 0x000000020400780c */ /* 0x008fc80003f46270 */
[----:B------:R0:W-:Y:S01]  /*e400*/  STL [R1+0x8], R3 ;  /* 0x0000080301007387 */ /* 0x0001e20000100800 */
[----:B------:R-:W-:-:S04]  /*e410*/  LEA.HI R2, R3, R3, RZ, 0x1 ;  /* 0x0000000303027211 */ /* 0x000fc800078f08ff */
[----:B------:R-:W-:-:S05]  /*e420*/  LOP3.LUT R2, R2, 0xfffffffe, RZ, 0xc0, !PT ;  /* 0xfffffffe02027812 */ /* 0x000fca00078ec0ff */
[----:B------:R-:W-:-:S05]  /*e430*/  IMAD.IADD R2, R3, 0x1, -R2 ;  /* 0x0000000103027824 */ /* 0x000fca00078e0a02 */
[----:B0-----:R-:W-:-:S04]  /*e440*/  SHF.L.U32 R3, R2, 0x1f, RZ ;  /* 0x0000001f02037819 */ /* 0x001fc800000006ff */
[----:B------:R-:W0:Y:S02]  /*e450*/  SYNCS.PHASECHK.TRANS64.TRYWAIT P0, [UR40+0x19c20], R3 ;  /* 0x019c2003ff0075a7 */ /* 0x000e240008000168 */
[----:B0-----:R-:W-:Y:S05]  /*e460*/  @!P0 BRA `(.L_x_9713) ;  /* 0x0000002800d48947 */ /* 0x001fea0003800000 */
.L_x_9781:
[----:B------:R-:W-:Y:S05]  /*e470*/  BSYNC B0 ;  /* 0x0000000000007941 */ /* 0x000fea0003800000 */
.L_x_9712:
[----:B------:R-:W-:Y:S05]  /*e480*/  @!P2 BRA `(.L_x_9714) ;  /* 0x000000100014a947 */ /* 0x000fea0003800000 */
[----:B------:R-:W2:Y:S01]  /*e490*/  LDL.LU R2, [R1] ;  /* 0x0000000001027983 */ /* 0x000ea20000300800 */
[----:B------:R-:W-:Y:S02]  /*e4a0*/  IMAD.MOV.U32 R8, RZ, RZ, R19 ;  /* 0x000000ffff087224 */ /* 0x000fe400078e0013 */
[----:B0-----:R-:W-:Y:S02]  /*e4b0*/  IMAD.MOV.U32 R3, RZ, RZ, R17 ;  /* 0x000000ffff037224 */ /* 0x001fe400078e0011 */
[----:B--2---:R-:W-:-:S07]  /*e4c0*/  VIADD R2, R2, 0xfffffffe ;  /* 0xfffffffe02027836 */ /* 0x004fce0000000000 */
.L_x_9738:
        /* <DEDUP_REMOVED lines=25> */
[----:B------:R-:W-:Y:S01]  /*e660*/  IMAD.IADD R9, R9, 0x1, R5 ;  /* 0x0000000109097824 */ /* 0x000fe200078e0205 */
[----:B------:R-:W-:Y:S01]  /*e670*/  LEA R6, P0, R4, UR4, 0x2 ;  /* 0x0000000404067c11 */ /* 0x000fe2000f8010ff */
[----:B------:R-:W-:-:S03]  /*e680*/  IMAD R10, R7, R10, R2 ;  /* 0x0000000a070a7224 */ /* 0x000fc600078e0202 */
[----:B------:R-:W-:-:S05]  /*e690*/  LEA.HI.X R7, R4, UR5, R9, 0x2, P0 ;  /* 0x0000000504077c11 */ /* 0x000fca00080f1409 */
[----:B------:R0:W5:Y:S04]  /*e6a0*/  LDG.E R0, desc[UR50][R6.64] ;  /* 0x0000003206007981 */ /* 0x000168000c1e1900 */
.L_x_9717:
        /* <DEDUP_REMOVED lines=8> */
.L_x_9782:
[----:B------:R-:W-:Y:S05]  /*e730*/  BSYNC B1 ;  /* 0x0000000000017941 */ /* 0x000fea0003800000 */
.L_x_9718:
        /* <DEDUP_REMOVED lines=9> */
.L_x_9721:
[----:B------:R-:W-:Y:S05]  /*e7d0*/  BSYNC B1 ;  /* 0x0000000000017941 */ /* 0x000fea0003800000 */
.L_x_9720:
[----:B------:R-:W-:Y:S01]  /*e7e0*/  IMAD.MOV.U32 R7, RZ, RZ, RZ ;  /* 0x000000ffff077224 */ /* 0x000fe200078e00ff */
[----:B------:R-:W-:Y:S01]  /*e7f0*/  R2UR UR12, R16 ;  /* 0x00000000100c72ca */ /* 0x000fe200000e0000 */
[----:B------:R-:W-:Y:S01]  /*e800*/  IMAD R9, R17, 0x3000, R26 ;  /* 0x0000300011097824 */ /* 0x000fe200078e021a */
[----:B------:R-:W-:Y:S01]  /*e810*/  UIADD3 UR4, UP0, UR52, 0x470, URZ ;  /* 0x0000047034047890 */ /* 0x000fe2000ff1e03f */
        /* <DEDUP_REMOVED lines=8> */
.L_x_9722:
        /* <DEDUP_REMOVED lines=16> */
.L_x_9723:
        /* <DEDUP_REMOVED lines=16> */
.L_x_9724:
        /* <DEDUP_REMOVED lines=12> */
.L_x_9783:
[----:B------:R-:W-:Y:S05]  /*eb60*/  BSYNC B1 ;  /* 0x0000000000017941 */ /* 0x000fea0003800000 */
.L_x_9725:
        /* <DEDUP_REMOVED lines=11> */
.L_x_9728:
[----:B------:R-:W-:Y:S05]  /*ec20*/  BSYNC B1 ;  /* 0x0000000000017941 */ /* 0x000fea0003800000 */
.L_x_9727:
[----:B------:R-:W-:Y:S01]  /*ec30*/  R2UR UR6, R4 ;  /* 0x00000000040672ca */ /* 0x000fe200000e0000 */
[----:B------:R-:W-:Y:S01]  /*ec40*/  UIADD3 UR4, UP0, UR52, 0x370, URZ ;  /* 0x0000037034047890 */ /* 0x000fe2000ff1e03f */
[----:B------:R-:W-:Y:S02]  /*ec50*/  R2UR UR7, R5 ;  /* 0x00000000050772ca */ /* 0x000fe400000e0000 */
[----:B------:R-:W-:Y:S01]  /*ec60*/  R2UR UR12, R16 ;  /* 0x00000000100c72ca */ /* 0x000fe200000e0000 */
[----:B------:R-:W-:Y:S01]  /*ec70*/  UIADD3.X UR5, URZ, UR53, URZ, UP0, !UPT ;  /* 0x000000353f057290 */ /* 0x000fe200087fe43f */
[----:B------:R-:W-:Y:S01]  /*ec80*/  R2UR UR10, R7 ;  /* 0x00000000070a72ca */ /* 0x000fe200000e0000 */
[----:B------:R-:W-:Y:S01]  /*ec90*/  VIADD R7, R6, 0x19c30 ;  /* 0x00019c3006077836 */ /* 0x000fe20000000000 */
[----:B------:R-:W-:Y:S01]  /*eca0*/  PLOP3.LUT P0, PT, PT, PT, PT, 0x80, 0x0 ;  /* 0x000000000000781c */ /* 0x000fe20003f0f070 */
[----:B------:R-:W-:-:S12]  /*ecb0*/  VIADD R6, R9, 0x13800 ;  /* 0x0001380009067836 */ /* 0x000fd80000000000 */
.L_x_9729:
        /* <DEDUP_REMOVED lines=15> */
.L_x_9730:
        /* <DEDUP_REMOVED lines=15> */
.L_x_9731:
        /* <DEDUP_REMOVED lines=9> */
.L_x_9716:
[----:B------:R-:W-:Y:S05]  /*ef30*/  BSYNC B0 ;  /* 0x0000000000007941 */ /* 0x000fea0003800000 */
.L_x_9715:
[----:B------:R-:W-:-:S06]  /*ef40*/  UISETP.NE.AND UP0, UPT, UR41, 0x3, UPT ;  /* 0x000000032900788c */ /* 0x000fcc000bf05270 */
[----:B------:R-:W-:-:S13]  /*ef50*/  PLOP3.LUT P0, PT, PT, PT, UP0, 0x80, 0x0 ;  /* 0x000000000000781c */ /* 0x000fda0003f0f008 */
[----:B------:R-:W-:Y:S05]  /*ef60*/  @!P0 BRA `(.L_x_9732) ;  /* 0x0000000000048947 */ /* 0x000fea0003800000 */
[----:B------:R-:W-:Y:S01]  /*ef70*/  BPT.TRAP 0x1 ;  /* 0x000000040000795c */ /* 0x000fe20000300000 */
.L_x_9732:
        /* <DEDUP_REMOVED lines=8> */
.L_x_9784:
[----:B------:R-:W-:Y:S05]  /*f000*/  BSYNC B0 ;  /* 0x0000000000007941 */ /* 0x000fea0003800000 */
.L_x_9733:
[----:B------:R-:W-:Y:S05]  /*f010*/  @!P0 BRA `(.L_x_9735) ;  /* 0x0000000000048947 */ /* 0x000fea0003800000 */
[----:B------:R-:W-:Y:S01]  /*f020*/  BPT.TRAP 0x1 ;  /* 0x000000040000795c */ /* 0x000fe20000300000 */
.L_x_9735:
[----:B0-----:R-:W-:Y:S01]  /*f030*/  SHF.L.U32 R5, R8, 0x1f, RZ ;  /* 0x0000001f08057819 */ /* 0x001fe200000006ff */
[----:B------:R-:W-:-:S03]  /*f040*/  IMAD R3, R3, 0x3000, RZ ;  /* 0x0000300003037824 */ /* 0x000fc600078e02ff */
[----:B------:R-:W0:Y:S02]  /*f050*/  SYNCS.PHASECHK.TRANS64.TRYWAIT P2, [R12+URZ+0x19c60], R5 ;  /* 0x019c60050c0075a7 */ /* 0x000e24000804017f */
[----:B0-----:R-:W-:Y:S05]  /*f060*/  @!P2 BRA `(.L_x_9736) ;  /* 0x000000200024a947 */ /* 0x001fea0003800000 */
.L_x_9785:
[C---:B------:R-:W-:Y:S01]  /*f070*/  LOP3.LUT R13, R3.reuse, R18, RZ, 0xfc, !PT ;  /* 0x00000012030d7212 */ /* 0x040fe200078efcff */
[----:B------:R-:W-:Y:S05]  /*f080*/  WARPSYNC.ALL ;  /* 0x0000000000007948 */ /* 0x000fea0003800000 */
[----:B0-----:R-:W0:Y:S01]  /*f090*/  LDSM.16.MT88.4 R4, [R13+UR40+0x9000] ;  /* 0x009000280d04783b */ /* 0x001e220008004200 */
[----:B------:R-:W-:Y:S02]  /*f0a0*/  LOP3.LUT R25, R3, 0x800, R18, 0xfe, !PT ;  /* 0x0000080003197812 */ /* 0x000fe400078efe12 */
[C-C-:B0-----:R-:W-:Y:S02]  /*f0b0*/  PRMT R8, R4.reuse, 0x6420, R5.reuse ;  /* 0x0000642004087816 */ /* 0x141fe40000000005 */
[----:B------:R-:W-:-:S02]  /*f0c0*/  PRMT R9, R4, 0x7531, R5 ;  /* 0x0000753104097816 */ /* 0x000fc40000000005 */
        /* <DEDUP_REMOVED lines=15> */
[----:B0-----:R-:W-:Y:S01]  /*f1c0*/  VIADD R10, R3, 0x2000 ;  /* 0x00002000030a7836 */ /* 0x001fe20000000000 */
[----:B------:R-:W-:-:S04]  /*f1d0*/  IADD3 R13, R27, R28, R3 ;  /* 0x0000001c1b0d7210 */ /* 0x000fc80007ffe003 */
[----:B------:R-:W-:-:S05]  /*f1e0*/  LOP3.LUT R14, R10, R18, RZ, 0xfc, !PT ;  /* 0x000000120a0e7212 */ /* 0x000fca00078efcff */
        /* <DEDUP_REMOVED lines=37> */
.L_x_9737:
        /* <DEDUP_REMOVED lines=10> */
.L_x_9714:
[----:B------:R-:W-:Y:S04]  /*f4e0*/  BSSY B0, `(.L_x_9739) ;  /* 0x000000e000007945 */ /* 0x000fe80003800000 */
[----:B------:R-:W-:Y:S05]  /*f4f0*/  @P1 BRA `(.L_x_9740) ;  /* 0x0000000000301947 */ /* 0x000fea0003800000 */
[----:B------:R-:W1:Y:S01]  /*f500*/  S2R R7, SR_LANEID ;  /* 0x0000000000077919 */ /* 0x000e620000000000 */
[----:B------:R-:W-:Y:S01]  /*f510*/  VOTEU.ANY UR4, UPT, PT ;  /* 0x0000000000047886 */ /* 0x000fe200038e0100 */
[----:B0-----:R-:W0:Y:S01]  /*f520*/  LDC.64 R2, c[0x0][0xc38] ;  /* 0x00030e00ff027b82 */ /* 0x001e220000000a00 */
[----:B------:R-:W1:Y:S08]  /*f530*/  FLO.U32 R0, UR4 ;  /* 0x0000000400007d00 */ /* 0x000e7000080e0000 */
[----:B------:R-:W0:Y:S01]  /*f540*/  POPC R5, UR4 ;  /* 0x0000000400057d09 */ /* 0x000e220008000000 */
[----:B-1----:R-:W-:-:S13]  /*f550*/  ISETP.EQ.U32.AND P0, PT, R0, R7, PT ;  /* 0x000000070000720c */ /* 0x002fda0003f02070 */
[----:B0-----:R-:W2:Y:S01]  /*f560*/  @P0 ATOMG.E.ADD.STRONG.GPU PT, R3, desc[UR50][R2.64], R5 ;  /* 0x00000005020309a8 */ /* 0x001ea200081ee1f2 */
[----:B------:R-:W0:Y:S02]  /*f570*/  S2R R4, SR_LTMASK ;  /* 0x0000000000047919 */ /* 0x000e240000003900 */
[----:B0-----:R-:W-:-:S04]  /*f580*/  LOP3.LUT R4, R4, UR4, RZ, 0xc0, !PT ;  /* 0x0000000404047c12 */ /* 0x001fc8000f8ec0ff */
[----:B------:R-:W0:Y:S01]  /*f590*/  POPC R7, R4 ;  /* 0x0000000400077309 */ /* 0x000e220000000000 */
[----:B--2---:R-:W0:Y:S02]  /*f5a0*/  SHFL.IDX PT, R0, R3, R0, 0x1f ;  /* 0x00001f0003007589 */ /* 0x004e2400000e0000 */
[----:B0-----:R-:W-:-:S07]  /*f5b0*/  IADD3 R24, R0, UR46, R7 ;  /* 0x0000002e00187c10 */ /* 0x001fce000fffe007 */
.L_x_9740:
[----:B------:R-:W-:Y:S05]  /*f5c0*/  BSYNC B0 ;  /* 0x0000000000007941 */ /* 0x000fea0003800000 */
.L_x_9739:
[----:B------:R-:W-:-:S06]  /*f5d0*/  UISETP.NE.AND UP0, UPT, UR41, 0x3, UPT ;  /* 0x000000032900788c */ /* 0x000fcc000bf05270 */
[----:B------:R-:W-:-:S13]  /*f5e0*/  PLOP3.LUT P0, PT, PT, PT, UP0, 0x80, 0x0 ;  /* 0x000000000000781c */ /* 0x000fda0003f0f008 */
[----:B------:R-:W-:Y:S05]  /*f5f0*/  @!P0 BRA `(.L_x_9741) ;  /* 0x0000000000048947 */ /* 0x000fea0003800000 */
[----:B------:R-:W-:Y:S01]  /*f600*/  BPT.TRAP 0x1 ;  /* 0x000000040000795c */ /* 0x000fe20000300000 */
.L_x_9741:
[----:B0-----:R-:W-:Y:S01]  /*f610*/  LOP3.LUT R3, R19, 0x1, RZ, 0x3c, !PT ;  /* 0x0000000113037812 */ /* 0x001fe200078e3cff */
[----:B------:R-:W-:Y:S01]  /*f620*/  IMAD.U32 R0, RZ, RZ, UR47 ;  /* 0x0000002fff007e24 */ /* 0x000fe2000f8e00ff */
[----:B------:R-:W-:Y:S01]  /*f630*/  LEA R2, R17, UR40, 0x3 ;  /* 0x0000002811027c11 */ /* 0x000fe2000f8e18ff */
[----:B------:R-:W-:Y:S01]  /*f640*/  BSSY B0, `(.L_x_9742) ;  /* 0x0000005000007945 */ /* 0x000fe20003800000 */
[----:B------:R-:W-:Y:S02]  /*f650*/  SHF.L.U32 R3, R3, 0x1f, RZ ;  /* 0x0000001f03037819 */ /* 0x000fe400000006ff */
[----:B------:R-:W-:Y:S02]  /*f660*/  ISETP.NE.AND P2, PT, R0, 0x3, PT ;  /* 0x000000030000780c */ /* 0x000fe40003f45270 */
[----:B------:R-:W0:Y:S02]  /*f670*/  SYNCS.PHASECHK.TRANS64.TRYWAIT P0, [R2+URZ+0x19c70], R3 ;  /* 0x019c7003020075a7 */ /* 0x000e24000800017f */
[----:B0-----:R-:W-:Y:S09]  /*f680*/  @!P0 BRA `(.L_x_9743) ;  /* 0x0000001800b08947 */ /* 0x001ff20003800000 */
.L_x_9786:
[----:B------:R-:W-:Y:S05]  /*f690*/  BSYNC B0 ;  /* 0x0000000000007941 */ /* 0x000fea0003800000 */
.L_x_9742:
[----:B------:R-:W-:Y:S05]  /*f6a0*/  @!P2 BRA `(.L_x_9744) ;  /* 0x000000000004a947 */ /* 0x000fea0003800000 */
[----:B------:R-:W-:Y:S01]  /*f6b0*/  BPT.TRAP 0x1 ;  /* 0x000000040000795c */ /* 0x000fe20000300000 */
.L_x_9744:
[----:B0-----:R-:W-:Y:S01]  /*f6c0*/  SHF.L.U32 R3, R19, 0x1f, RZ ;  /* 0x0000001f13037819 */ /* 0x001fe200000006ff */
[----:B------:R-:W-:-:S03]  /*f6d0*/  IMAD R0, R17, 0x3000, RZ ;  /* 0x0000300011007824 */ /* 0x000fc600078e02ff */
[----:B------:R-:W0:Y:S02]  /*f6e0*/  SYNCS.PHASECHK.TRANS64.TRYWAIT P0, [R2+URZ+0x19c60], R3 ;  /* 0x019c6003020075a7 */ /* 0x000e24000800017f */
[----:B0-----:R-:W-:Y:S05]  /*f6f0*/  @!P0 BRA `(.L_x_9745) ;  /* 0x0000001800a88947 */ /* 0x001fea0003800000 */
.L_x_9787:
[C---:B0-----:R-:W-:Y:S01]  /*f700*/  LOP3.LUT R3, R0.reuse, R18, RZ, 0xfc, !PT ;  /* 0x0000001200037212 */ /* 0x041fe200078efcff */
[----:B------:R-:W-:Y:S05]  /*f710*/  WARPSYNC.ALL ;  /* 0x0000000000007948 */ /* 0x000fea0003800000 */
[----:B------:R-:W0:Y:S01]  /*f720*/  LDSM.16.MT88.4 R4, [R3+UR40+0x9000] ;  /* 0x009000280304783b */ /* 0x000e220008004200 */
[----:B------:R-:W-:Y:S01]  /*f730*/  VIADD R13, R0, 0x1000 ;  /* 0x00001000000d7836 */ /* 0x000fe20000000000 */
[----:B------:R-:W-:-:S04]  /*f740*/  LOP3.LUT R15, R18, 0x1800, RZ, 0xfc, !PT ;  /* 0x00001800120f7812 */ /* 0x000fc800078efcff */
        /* <DEDUP_REMOVED lines=56> */
.L_x_9746:
        /* <DEDUP_REMOVED lines=10> */
.L_x_9698:
[----:B------:R-:W-:Y:S05]  /*fb70*/  BSYNC B6 ;  /* 0x0000000000067941 */ /* 0x000fea0003800000 */
.L_x_9696:
        /* <DEDUP_REMOVED lines=12> */
.L_x_9747:
[----:B------:R-:W1:Y:S01]  /*fc40*/  S2R R0, SR_TID.X ;  /* 0x0000000000007919 */ /* 0x000e620000002100 */
        /* <DEDUP_REMOVED lines=33> */
[----:B0-----:R-:W1:Y:S02]  /*fe60*/  SHFL.IDX PT, R9, R7, 0x1f, 0x1f ;  /* 0x03e01f0007097f89 */ /* 0x001e6400000e0000 */
[----:B-1----:R-:W-:-:S04]  /*fe70*/  IMAD R9, R9, R0, RZ ;  /* 0x0000000009097224 */ /* 0x002fc800078e02ff */
[----:B------:R-:W-:-:S05]  /*fe80*/  IMAD.IADD R4, R2, 0x1, R9 ;  /* 0x0000000102047824 */ /* 0x000fca00078e0209 */
[----:B------:R-:W-:-:S13]  /*fe90*/  ISETP.GT.AND P6, PT, R4, R5, PT ;  /* 0x000000050400720c */ /* 0x000fda0003fc4270 */
[----:B------:R-:W-:Y:S05]  /*fea0*/  @P6 BRA `(.L_x_9749) ;  /* 0x0000000000946947 */ /* 0x000fea0003800000 */
.L_x_9753:
        /* <DEDUP_REMOVED lines=14> */
.L_x_9752:
[----:B------:R-:W-:Y:S05]  /*ff90*/  BSYNC B0 ;  /* 0x0000000000007941 */ /* 0x000fea0003800000 */
.L_x_9751:
[----:B-----5:R-:W1:Y:S02]  /*ffa0*/  SHFL.UP PT, R0, R25, 0x1, RZ ;  /* 0x0420000019007989 */ /* 0x020e6400000e00ff */
[----:B-1----:R-:W-:-:S05]  /*ffb0*/  SEL R0, R0, RZ, P1 ;  /* 0x000000ff00007207 */ /* 0x002fca0000800000 */
[----:B------:R-:W-:-:S05]  /*ffc0*/  IMAD.IADD R0, R25, 0x1, R0 ;  /* 0x0000000119007824 */ /* 0x000fca00078e0200 */
[----:B0-----:R-:W0:Y:S02]  /*ffd0*/  SHFL.UP PT, R2, R0, 0x2, RZ ;  /* 0x0440000000027989 */ /* 0x001e2400000e00ff */
        /* <DEDUP_REMOVED lines=13> */
[----:B0-----:R-:W-:-:S04]  /*100b0*/  IMAD R9, R9, R0, RZ ;  /* 0x0000000009097224 */ /* 0x001fc800078e02ff */
[----:B------:R-:W-:-:S05]  /*100c0*/  IMAD.IADD R4, R9, 0x1, R4 ;  /* 0x0000000109047824 */ /* 0x000fca00078e0204 */
[----:B------:R-:W-:-:S13]  /*100d0*/  ISETP.GT.AND P6, PT, R4, R5, PT ;  /* 0x000000050400720c */ /* 0x000fda0003fc4270 */
[----:B------:R-:W-:Y:S05]  /*100e0*/  @!P6 BRA `(.L_x_9753) ;  /* 0xfffffffc0070e947 */ /* 0x000fea000383ffff */
[----:B------:R-:W-:-:S07]  /*100f0*/  IMAD.MOV.U32 R7, RZ, RZ, R6 ;  /* 0x000000ffff077224 */ /* 0x000fce00078e0006 */
.L_x_9749:
        /* <DEDUP_REMOVED lines=26> */
.L_x_9754:
        /* <DEDUP_REMOVED lines=57> */
.L_x_9750:
[----:B------:R-:W-:Y:S01]  /*10630*/  IMAD.MOV.U32 R24, RZ, RZ, R5 ;  /* 0x000000ffff187224 */ /* 0x000fe200078e0005 */
[----:B------:R-:W-:Y:S01]  /*10640*/  ULDC UR48, c[0x0][0xc14] ;  /* 0x0003050000307ab9 */ /* 0x000fe20000000800 */
[----:B------:R-:W-:Y:S01]  /*10650*/  IMAD.MOV.U32 R25, RZ, RZ, RZ ;  /* 0x000000ffff197224 */ /* 0x000fe200078e00ff */
[----:B------:R-:W-:-:S06]  /*10660*/  UMOV UR38, URZ ;  /* 0x0000003f00267c82 */ /* 0x000fcc0008000000 */
.L_x_9755:
[----:B------:R-:W0:Y:S01]  /*10670*/  S2R R0, SR_TID.X ;  /* 0x0000000000007919 */ /* 0x000e220000002100 */
[----:B------:R-:W-:Y:S02]  /*10680*/  IMAD.U32 R6, RZ, RZ, UR38 ;  /* 0x00000026ff067e24 */ /* 0x000fe4000f8e00ff */
[----:B------:R-:W-:Y:S01]  /*10690*/  IMAD.U32 R7, RZ, RZ, UR48 ;  /* 0x00000030ff077e24 */ /* 0x000fe2000f8e00ff */
[----:B------:R-:W-:Y:S01]  /*106a0*/  BAR.SYNC.DEFER_BLOCKING 0x4, 0x200 ;  /* 0x0108000000007b1d */ /* 0x000fe20000010000 */
[----:B------:R-:W-:Y:S02]  /*106b0*/  IMAD.MOV.U32 R4, RZ, RZ, R24 ;  /* 0x000000ffff047224 */ /* 0x000fe400078e0018 */
[----:B------:R-:W-:Y:S01]  /*106c0*/  IMAD.MOV.U32 R5, RZ, RZ, R25 ;  /* 0x000000ffff057224 */ /* 0x000fe200078e0019 */
[----:B0-----:R-:W-:-:S04]  /*106d0*/  LOP3.LUT R0, R0, 0x1f, RZ, 0xc0, !PT ;  /* 0x0000001f00007812 */ /* 0x001fc800078ec0ff */
[----:B------:R-:W-:-:S13]  /*106e0*/  ISETP.NE.AND P0, PT, R0, RZ, PT ;  /* 0x000000ff0000720c */ /* 0x000fda0003f05270 */
[----:B------:R-:W0:Y:S01]  /*106f0*/  @!P0 S2R R3, SR_CgaCtaId ;  /* 0x0000000000038919 */ /* 0x000e220000008800 */
[----:B------:R-:W-:-:S04]  /*10700*/  @!P0 MOV R0, 0x400 ;  /* 0x0000040000008802 */ /* 0x000fc80000000f00 */
[----:B0-----:R-:W-:-:S05]  /*10710*/  @!P0 LEA R0, R3, R0, 0x18 ;  /* 0x0000000003008211 */ /* 0x001fca00078ec0ff */
[----:B------:R0:W-:Y:S01]  /*10720*/  @!P0 STS.128 [R0+0x19cd0], R4 ;  /* 0x019cd00400008388 */ /* 0x0001e20000000c00 */
[----:B------:R-:W-:Y:S06]  /*10730*/  BAR.ARV 0x5, 0x200 ;  /* 0x0148000000007b1d */ /* 0x000fec0000002000 */
.L_x_9748:
[----:B------:R-:W-:Y:S02]  /*10740*/  ULDC UR4, c[0x0][0xc14] ;  /* 0x0003050000047ab9 */ /* 0x000fe40000000800 */
[----:B------:R-:W-:-:S06]  /*10750*/  UISETP.GE.AND UP0, UPT, UR48, UR4, UPT ;  /* 0x000000043000728c */ /* 0x000fcc000bf06270 */
[----:B------:R-:W-:-:S13]  /*10760*/  PLOP3.LUT P0, PT, PT, PT, UP0, 0x80, 0x0 ;  /* 0x000000000000781c */ /* 0x000fda0003f0f008 */
[----:B------:R-:W-:Y:S05]  /*10770*/  @!P0 BRA `(.L_x_9756) ;  /* 0xffffffc4002c8947 */ /* 0x000fea000383ffff */
.L_x_9692:
[----:B0-----:R-:W2:Y:S01]  /*10780*/  LDL.LU R0, [R1+0x8] ;  /* 0x0000080001007983 */ /* 0x001ea20000300800 */
[----:B------:R-:W-:Y:S01]  /*10790*/  BSSY B0, `(.L_x_9757) ;  /* 0x000000b000007945 */ /* 0x000fe20003800000 */
[----:B------:R-:W0:Y:S01]  /*107a0*/  S2R R5, SR_CgaCtaId ;  /* 0x0000000000057919 */ /* 0x000e220000008800 */
        /* <DEDUP_REMOVED lines=9> */
.L_x_9788:
[----:B------:R-:W-:Y:S05]  /*10840*/  BSYNC B0 ;  /* 0x0000000000007941 */ /* 0x000fea0003800000 */
.L_x_9757:
[----:B------:R-:W-:-:S03]  /*10850*/  UMOV UR4, 0xffffffff ;  /* 0xffffffff00047882 */ /* 0x000fc60000000000 */
[----:B------:R-:W-:Y:S05]  /*10860*/  BRA.DIV UR4, `(.L_x_9759) ;  /* 0x0000000a04747947 */ /* 0x000fea000b800000 */
[----:B0-----:R-:W0:Y:S02]  /*10870*/  S2R R0, SR_TID.X ;  /* 0x0000000000007919 */ /* 0x001e240000002100 */
[----:B0-----:R-:W-:-:S04]  /*10880*/  SHF.R.U32.HI R0, RZ, 0x5, R0 ;  /* 0x00000005ff007819 */ /* 0x001fc80000011600 */
[----:B------:R-:W-:-:S05]  /*10890*/  LOP3.LUT R0, R0, 0x3, RZ, 0xc0, !PT ;  /* 0x0000000300007812 */ /* 0x000fca00078ec0ff */
[----:B------:R0:W1:Y:S02]  /*108a0*/  SHFL.IDX PT, R14, R0, RZ, 0x1f ;  /* 0x00001fff000e7589 */ /* 0x00006400000e0000 */
.L_x_9791:
[----:B-1----:R-:W-:Y:S01]  /*108b0*/  ISETP.NE.AND P0, PT, R14, RZ, PT ;  /* 0x000000ff0e00720c */ /* 0x002fe20003f05270 */
[----:B------:R-:W-:-:S12]  /*108c0*/  BSSY B0, `(.L_x_9760) ;  /* 0x000002b000007945 */ /* 0x000fd80003800000 */
[----:B------:R-:W-:Y:S05]  /*108d0*/  @P0 BRA `(.L_x_9761) ;  /* 0x0000000000a40947 */ /* 0x000fea0003800000 */
[----:B------:R-:W-:-:S03]  /*108e0*/  UMOV UR4, 0xffffffff ;  /* 0xffffffff00047882 */ /* 0x000fc60000000000 */
[----:B------:R-:W-:Y:S05]  /*108f0*/  BRA.DIV UR4, `(.L_x_9762) ;  /* 0x0000000a04847947 */ /* 0x000fea000b800000 */
[----:B------:R-:W-:-:S13]  /*10900*/  ELECT P6, URZ, PT ;  /* 0x00000000003f782f */ /* 0x000fda00038c0000 */
.L_x_9794:
[----:B------:R-:W-:Y:S05]  /*10910*/  @!P6 BRA `(.L_x_9761) ;  /* 0x000000000094e947 */ /* 0x000fea0003800000 */
[----:B------:R-:W-:-:S06]  /*10920*/  ULOP3.LUT UR4, UR45, 0x2, URZ, 0xfc, !UPT ;  /* 0x000000022d047892 */ /* 0x000fcc000f8efc3f */
[----:B0-----:R-:W-:-:S05]  /*10930*/  IMAD.U32 R0, RZ, RZ, UR4 ;  /* 0x00000004ff007e24 */ /* 0x001fca000f8e00ff */
[----:B------:R-:W-:-:S13]  /*10940*/  ISETP.NE.AND P0, PT, R0, 0x3, PT ;  /* 0x000000030000780c */ /* 0x000fda0003f05270 */
[----:B------:R-:W-:Y:S05]  /*10950*/  @!P0 BRA `(.L_x_9763) ;  /* 0x0000000000048947 */ /* 0x000fea0003800000 */
[----:B------:R-:W-:Y:S01]  /*10960*/  BPT.TRAP 0x1 ;  /* 0x000000040000795c */ /* 0x000fe20000300000 */
.L_x_9763:
        /* <DEDUP_REMOVED lines=12> */
.L_x_9795:
[----:B------:R-:W1:Y:S02]  /*10a30*/  SYNCS.PHASECHK.TRANS64.TRYWAIT P1, [R7+URZ], R0 ;  /* 0x00000000070075a7 */ /* 0x000e64000802017f */
[----:B-1----:R-:W-:Y:S05]  /*10a40*/  @!P1 BRA `(.L_x_9765) ;  /* 0x0000000800649947 */ /* 0x002fea0003800000 */
.L_x_9796:
[----:B------:R-:W-:Y:S05]  /*10a50*/  @!P0 BRA `(.L_x_9766) ;  /* 0x0000000000048947 */ /* 0x000fea0003800000 */
[----:B------:R-:W-:Y:S01]  /*10a60*/  BPT.TRAP 0x1 ;  /* 0x000000040000795c */ /* 0x000fe20000300000 */
.L_x_9766:
[----:B------:R-:W-:-:S04]  /*10a70*/  IMAD R2, R17, 0x8, R8 ;  /* 0x0000000811027824 */ /* 0x000fc800078e0208 */
[----:B------:R-:W2:Y:S02]  /*10a80*/  SYNCS.PHASECHK.TRANS64.TRYWAIT P1, [R2+URZ+0x19c60], R3 ;  /* 0x019c6003020075a7 */ /* 0x000ea4000802017f */
[----:B--2---:R-:W-:Y:S05]  /*10a90*/  @!P1 BRA `(.L_x_9767) ;  /* 0x0000000800649947 */ /* 0x004fea0003800000 */
.L_x_9797:
[----:B------:R-:W-:Y:S05]  /*10aa0*/  @!P0 BRA `(.L_x_9768) ;  /* 0x0000000000048947 */ /* 0x000fea0003800000 */
[----:B------:R-:W-:Y:S01]  /*10ab0*/  BPT.TRAP 0x1 ;  /* 0x000000040000795c */ /* 0x000fe20000300000 */
.L_x_9768:
[----:B------:R-:W-:-:S04]  /*10ac0*/  IMAD R5, R5, 0x8, R8 ;  /* 0x0000000805057824 */ /* 0x000fc800078e0208 */
[----:B------:R-:W3:Y:S02]  /*10ad0*/  SYNCS.PHASECHK.TRANS64.TRYWAIT P1, [R5+URZ+0x19c60], R0 ;  /* 0x019c6000050075a7 */ /* 0x000ee4000802017f */
[----:B---3--:R-:W-:Y:S05]  /*10ae0*/  @!P1 BRA `(.L_x_9769) ;  /* 0x0000000800649947 */ /* 0x008fea0003800000 */
.L_x_9798:
[----:B------:R-:W-:Y:S05]  /*10af0*/  @!P0 BRA `(.L_x_9770) ;  /* 0x0000000000048947 */ /* 0x000fea0003800000 */
[----:B------:R-:W-:Y:S01]  /*10b00*/  BPT.TRAP 0x1 ;  /* 0x000000040000795c */ /* 0x000fe20000300000 */
.L_x_9770:
[----:B------:R-:W4:Y:S02]  /*10b10*/  SYNCS.PHASECHK.TRANS64.TRYWAIT P0, [R2+URZ+0x19c80], R3 ;  /* 0x019c8003020075a7 */ /* 0x000f24000800017f */
[----:B----4-:R-:W-:Y:S05]  /*10b20*/  @!P0 BRA `(.L_x_9771) ;  /* 0x0000000800688947 */ /* 0x010fea0003800000 */
.L_x_9772:
[----:B------:R0:W0:Y:S02]  /*10b30*/  SYNCS.PHASECHK.TRANS64.TRYWAIT P0, [R5+URZ+0x19c80], R0 ;  /* 0x019c8000050075a7 */ /* 0x000024000800017f */
[----:B0-----:R-:W-:Y:S05]  /*10b40*/  @!P0 NANOSLEEP.SYNCS 0x989680 ;  /* 0x009896800000895d */ /* 0x001fea0003900000 */
[----:B------:R-:W0:Y:S02]  /*10b50*/  @!P0 SYNCS.PHASECHK.TRANS64 P0, [R5+URZ+0x19c80], R0 ;  /* 0x019c8000050085a7 */ /* 0x000e24000800007f */
[----:B0-----:R-:W-:Y:S05]  /*10b60*/  @!P0 BRA `(.L_x_9772) ;  /* 0xfffffffc00f08947 */ /* 0x001fea000383ffff */
.L_x_9761:
[----:B------:R-:W-:Y:S05]  /*10b70*/  BSYNC B0 ;  /* 0x0000000000007941 */ /* 0x000fea0003800000 */
.L_x_9760:
[----:B------:R-:W-:Y:S05]  /*10b80*/  EXIT ;  /* 0x000000000000794d */ /* 0x000fea0003800000 */
.L_x_9639:
[----:B0-----:R-:W-:-:S04]  /*10b90*/  IMAD.U32 R3, RZ, RZ, UR44 ;  /* 0x0000002cff037e24 */ /* 0x001fc8000f8e00ff */
[----:B------:R0:W1:Y:S03]  /*10ba0*/  SYNCS.PHASECHK.TRANS64.TRYWAIT P1, [R3+URZ+0x19c00], R6 ;  /* 0x019c0006030075a7 */ /* 0x000066000802017f */
[----:B-1----:R-:W-:Y:S05]  /*10bb0*/  @!P1 NANOSLEEP.SYNCS 0x989680 ;  /* 0x009896800000995d */ /* 0x002fea0003900000 */
[----:B------:R-:W1:Y:S02]  /*10bc0*/  @!P1 SYNCS.PHASECHK.TRANS64 P1, [R3+URZ+0x19c00], R6 ;  /* 0x019c0006030095a7 */ /* 0x000e64000802007f */
[----:B-1----:R-:W-:Y:S05]  /*10bd0*/  @!P1 BRA `(.L_x_9639) ;  /* 0xfffffffc00ec9947 */ /* 0x002fea000383ffff */
[----:B------:R-:W-:Y:S05]  /*10be0*/  BRA `(.L_x_9773) ;  /* 0xffffff0c009c7947 */ /* 0x000fea000383ffff */
.L_x_9643:
[----:B-1----:R1:W2:Y:S02]  /*10bf0*/  SYNCS.PHASECHK.TRANS64.TRYWAIT P2, [R2+URZ+0x19c30], R3 ;  /* 0x019c3003020075a7 */ /* 0x0022a4000804017f */
[----:B--2---:R-:W-:Y:S05]  /*10c00*/  @!P2 NANOSLEEP.SYNCS 0x989680 ;  /* 0x009896800000a95d */ /* 0x004fea0003900000 */
[----:B------:R-:W2:Y:S02]  /*10c10*/  @!P2 SYNCS.PHASECHK.TRANS64 P2, [R2+URZ+0x19c30], R3 ;  /* 0x019c30030200a5a7 */ /* 0x000ea4000804007f */
[----:B--2---:R-:W-:Y:S05]  /*10c20*/  @!P2 BRA `(.L_x_9643) ;  /* 0xfffffffc00f0a947 */ /* 0x004fea000383ffff */
[----:B------:R-:W-:Y:S05]  /*10c30*/  BRA `(.L_x_9642) ;  /* 0xffffff0c00c47947 */ /* 0x000fea000383ffff */
.L_x_9648:
[----:B-1----:R-:W-:-:S04]  /*10c40*/  IMAD.U32 R7, RZ, RZ, UR22 ;  /* 0x00000016ff077e24 */ /* 0x002fc8000f8e00ff */
[----:B------:R1:W2:Y:S03]  /*10c50*/  SYNCS.PHASECHK.TRANS64.TRYWAIT P2, [R7+URZ+0x19c30], R4 ;  /* 0x019c3004070075a7 */ /* 0x0002a6000804017f */
[----:B--2---:R-:W-:Y:S05]  /*10c60*/  @!P2 NANOSLEEP.SYNCS 0x989680 ;  /* 0x009896800000a95d */ /* 0x004fea0003900000 */
[----:B------:R-:W2:Y:S02]  /*10c70*/  @!P2 SYNCS.PHASECHK.TRANS64 P2, [R7+URZ+0x19c30], R4 ;  /* 0x019c30040700a5a7 */ /* 0x000ea4000804007f */
[----:B--2---:R-:W-:Y:S05]  /*10c80*/  @!P2 BRA `(.L_x_9648) ;  /* 0xfffffffc00eca947 */ /* 0x004fea000383ffff */
[----:B------:R-:W-:Y:S05]  /*10c90*/  BRA `(.L_x_9647) ;  /* 0xffffff3800a87947 */ /* 0x000fea000383ffff */
.L_x_9652:
[----:B-1----:R-:W-:-:S04]  /*10ca0*/  IMAD.U32 R45, RZ, RZ, UR14 ;  /* 0x0000000eff2d7e24 */ /* 0x002fc8000f8e00ff */
[----:B------:R1:W2:Y:S03]  /*10cb0*/  SYNCS.PHASECHK.TRANS64.TRYWAIT P2, [R45+URZ+0x19c50], R4 ;  /* 0x019c50042d0075a7 */ /* 0x0002a6000804017f */
[----:B--2---:R-:W-:Y:S05]  /*10cc0*/  @!P2 NANOSLEEP.SYNCS 0x989680 ;  /* 0x009896800000a95d */ /* 0x004fea0003900000 */
[----:B------:R-:W2:Y:S02]  /*10cd0*/  @!P2 SYNCS.PHASECHK.TRANS64 P2, [R45+URZ+0x19c50], R4 ;  /* 0x019c50042d00a5a7 */ /* 0x000ea4000804007f */
[----:B--2---:R-:W-:Y:S05]  /*10ce0*/  @!P2 BRA `(.L_x_9652) ;  /* 0xfffffffc00eca947 */ /* 0x004fea000383ffff */
[----:B------:R-:W-:Y:S05]  /*10cf0*/  BRA `(.L_x_9651) ;  /* 0xffffff3c00fc7947 */ /* 0x000fea000383ffff */
.L_x_9659:
[----:B-1----:R-:W-:-:S04]  /*10d00*/  IMAD.U32 R7, RZ, RZ, UR6 ;  /* 0x00000006ff077e24 */ /* 0x002fc8000f8e00ff */
[----:B------:R1:W2:Y:S03]  /*10d10*/  SYNCS.PHASECHK.TRANS64.TRYWAIT P2, [R7+URZ+0x19c30], R6 ;  /* 0x019c3006070075a7 */ /* 0x0002a6000804017f */
[----:B--2---:R-:W-:Y:S05]  /*10d20*/  @!P2 NANOSLEEP.SYNCS 0x989680 ;  /* 0x009896800000a95d */ /* 0x004fea0003900000 */
[----:B------:R-:W2:Y:S02]  /*10d30*/  @!P2 SYNCS.PHASECHK.TRANS64 P2, [R7+URZ+0x19c30], R6 ;  /* 0x019c30060700a5a7 */ /* 0x000ea4000804007f */
[----:B--2---:R-:W-:Y:S05]  /*10d40*/  @!P2 BRA `(.L_x_9659) ;  /* 0xfffffffc00eca947 */ /* 0x004fea000383ffff */
[----:B------:R-:W-:Y:S05]  /*10d50*/  BRA `(.L_x_9658) ;  /* 0xffffff6400a87947 */ /* 0x000fea000383ffff */
.L_x_9663:
[----:B-1----:R-:W-:-:S04]  /*10d60*/  IMAD.U32 R15, RZ, RZ, UR14 ;  /* 0x0000000eff0f7e24 */ /* 0x002fc8000f8e00ff */
[----:B------:R1:W3:Y:S03]  /*10d70*/  SYNCS.PHASECHK.TRANS64.TRYWAIT P2, [R15+URZ+0x19c50], R6 ;  /* 0x019c50060f0075a7 */ /* 0x0002e6000804017f */
[----:B---3--:R-:W-:Y:S05]  /*10d80*/  @!P2 NANOSLEEP.SYNCS 0x989680 ;  /* 0x009896800000a95d */ /* 0x008fea0003900000 */
[----:B------:R-:W3:Y:S02]  /*10d90*/  @!P2 SYNCS.PHASECHK.TRANS64 P2, [R15+URZ+0x19c50], R6 ;  /* 0x019c50060f00a5a7 */ /* 0x000ee4000804007f */
[----:B---3--:R-:W-:Y:S05]  /*10da0*/  @!P2 BRA `(.L_x_9663) ;  /* 0xfffffffc00eca947 */ /* 0x008fea000383ffff */
[----:B------:R-:W-:Y:S05]  /*10db0*/  BRA `(.L_x_9662) ;  /* 0xffffff7000f47947 */ /* 0x000fea000383ffff */
.L_x_9669:
[----:B-1----:R-:W-:-:S04]  /*10dc0*/  IMAD.U32 R5, RZ, RZ, UR16 ;  /* 0x00000010ff057e24 */ /* 0x002fc8000f8e00ff */
[----:B------:R1:W2:Y:S03]  /*10dd0*/  SYNCS.PHASECHK.TRANS64.TRYWAIT P1, [R5+URZ+0x19c50], R0 ;  /* 0x019c5000050075a7 */ /* 0x0002a6000802017f */
[----:B--2---:R-:W-:Y:S05]  /*10de0*/  @!P1 NANOSLEEP.SYNCS 0x989680 ;  /* 0x009896800000995d */ /* 0x004fea0003900000 */
[----:B------:R-:W2:Y:S02]  /*10df0*/  @!P1 SYNCS.PHASECHK.TRANS64 P1, [R5+URZ+0x19c50], R0 ;  /* 0x019c5000050095a7 */ /* 0x000ea4000802007f */
[----:B--2---:R-:W-:Y:S05]  /*10e00*/  @!P1 BRA `(.L_x_9669) ;  /* 0xfffffffc00ec9947 */ /* 0x004fea000383ffff */
[----:B------:R-:W-:Y:S05]  /*10e10*/  BRA `(.L_x_9668) ;  /* 0xffffff8800487947 */ /* 0x000fea000383ffff */
.L_x_9703:
[----:B------:R-:W-:Y:S02]  /*10e20*/  IMAD.MOV.U32 R13, RZ, RZ, R4 ;  /* 0x000000ffff0d7224 */ /* 0x000fe400078e0004 */
[----:B------:R-:W-:Y:S02]  /*10e30*/  IMAD.MOV.U32 R12, RZ, RZ, RZ ;  /* 0x000000ffff0c7224 */ /* 0x000fe400078e00ff */
[----:B------:R-:W-:Y:S02]  /*10e40*/  IMAD.MOV.U32 R11, RZ, RZ, 0x1f ;  /* 0x0000001fff0b7424 */ /* 0x000fe400078e00ff */
[----:B------:R-:W-:-:S07]  /*10e50*/  IMAD.MOV.U32 R15, RZ, RZ, -0x1 ;  /* 0xffffffffff0f7424 */ /* 0x000fce00078e00ff */
[----:B------:R-:W-:Y:S05]  /*10e60*/  WARPSYNC.COLLECTIVE R15, `(.L_x_9774) ;  /* 0x000000000f087348 */ /* 0x000fea0003c00000 */
[----:B------:R0:W1:Y:S02]  /*10e70*/  SHFL.IDX P6, R14, R13, R12, R11 ;  /* 0x0000000c0d0e7389 */ /* 0x00006400000c000b */
[----:B01----:R-:W-:Y:S01]  /*10e80*/  ENDCOLLECTIVE ;  /* 0x000000000000791b */ /* 0x003fe20003800000 */
.L_x_9774:
[----:B------:R-:W-:Y:S05]  /*10e90*/  BRA `(.L_x_9775) ;  /* 0xffffffcc00347947 */ /* 0x000fea000383ffff */
.L_x_9705:
[----:B------:R-:W-:Y:S01]  /*10ea0*/  BSSY B0, `(.L_x_9776) ;  /* 0x0000006000007945 */ /* 0x000fe20003800000 */
[----:B------:R-:W-:-:S07]  /*10eb0*/  IMAD.MOV.U32 R15, RZ, RZ, -0x1 ;  /* 0xffffffffff0f7424 */ /* 0x000fce00078e00ff */
[----:B------:R-:W-:Y:S05]  /*10ec0*/  WARPSYNC.COLLECTIVE R15, `(.L_x_9777) ;  /* 0x000000000f0c7348 */ /* 0x000fea0003c00000 */
[----:B------:R-:W-:Y:S02]  /*10ed0*/  ELECT P6, UR62, PT ;  /* 0x00000000003e782f */ /* 0x000fe400038c0000 */
[----:B------:R-:W-:Y:S01]  /*10ee0*/  MOV R14, UR62 ;  /* 0x0000003e000e7c02 */ /* 0x000fe20008000f00 */
[----:B------:R-:W-:Y:S10]  /*10ef0*/  ENDCOLLECTIVE ;  /* 0x000000000000791b */ /* 0x000ff40003800000 */
.L_x_9777:
[----:B------:R-:W-:Y:S05]  /*10f00*/  BSYNC B0 ;  /* 0x0000000000007941 */ /* 0x000fea0003800000 */
.L_x_9776:
[----:B------:R-:W-:Y:S05]  /*10f10*/  BRA `(.L_x_9778) ;  /* 0xffffffcc00347947 */ /* 0x000fea000383ffff */
.L_x_9708:
[----:B0-----:R0:W1:Y:S02]  /*10f20*/  SYNCS.PHASECHK.TRANS64.TRYWAIT P2, [R2+URZ+0x19c80], R3 ;  /* 0x019c8003020075a7 */ /* 0x001064000804017f */
[----:B-1----:R-:W-:Y:S05]  /*10f30*/  @!P2 NANOSLEEP.SYNCS 0x989680 ;  /* 0x009896800000a95d */ /* 0x002fea0003900000 */
[----:B------:R-:W1:Y:S02]  /*10f40*/  @!P2 SYNCS.PHASECHK.TRANS64 P2, [R2+URZ+0x19c80], R3 ;  /* 0x019c80030200a5a7 */ /* 0x000e64000804007f */
[----:B-1----:R-:W-:Y:S05]  /*10f50*/  @!P2 BRA `(.L_x_9708) ;  /* 0xfffffffc00f0a947 */ /* 0x002fea000383ffff */
[----:B------:R-:W-:Y:S05]  /*10f60*/  BRA `(.L_x_9779) ;  /* 0xffffffcc00887947 */ /* 0x000fea000383ffff */
.L_x_9710:
[----:B-1----:R1:W2:Y:S02]  /*10f70*/  SYNCS.PHASECHK.TRANS64.TRYWAIT P2, [R2+URZ+0x19c40], R3 ;  /* 0x019c4003020075a7 */ /* 0x0022a4000804017f */
[----:B--2---:R-:W-:Y:S05]  /*10f80*/  @!P2 NANOSLEEP.SYNCS 0x989680 ;  /* 0x009896800000a95d */ /* 0x004fea0003900000 */
[----:B------:R-:W2:Y:S02]  /*10f90*/  @!P2 SYNCS.PHASECHK.TRANS64 P2, [R2+URZ+0x19c40], R3 ;  /* 0x019c40030200a5a7 */ /* 0x000ea4000804007f */
[----:B--2---:R-:W-:Y:S05]  /*10fa0*/  @!P2 BRA `(.L_x_9710) ;  /* 0xfffffffc00f0a947 */ /* 0x004fea000383ffff */
[----:B------:R-:W-:Y:S05]  /*10fb0*/  BRA `(.L_x_9780) ;  /* 0xffffffd000007947 */ /* 0x000fea000383ffff */
.L_x_9713:
[----:B0-----:R0:W1:Y:S02]  /*10fc0*/  SYNCS.PHASECHK.TRANS64.TRYWAIT P0, [R26+URZ+0x19c20], R3 ;  /* 0x019c20031a0075a7 */ /* 0x001064000800017f */
[----:B-1----:R-:W-:Y:S05]  /*10fd0*/  @!P0 NANOSLEEP.SYNCS 0x989680 ;  /* 0x009896800000895d */ /* 0x002fea0003900000 */
[----:B------:R-:W1:Y:S02]  /*10fe0*/  @!P0 SYNCS.PHASECHK.TRANS64 P0, [R26+URZ+0x19c20], R3 ;  /* 0x019c20031a0085a7 */ /* 0x000e64000800007f */
[----:B-1----:R-:W-:Y:S05]  /*10ff0*/  @!P0 BRA `(.L_x_9713) ;  /* 0xfffffffc00f08947 */ /* 0x002fea000383ffff */
[----:B------:R-:W-:Y:S05]  /*11000*/  BRA `(.L_x_9781) ;  /* 0xffffffd400187947 */ /* 0x000fea000383ffff */
.L_x_9719:
[----:B0-----:R0:W1:Y:S02]  /*11010*/  SYNCS.PHASECHK.TRANS64.TRYWAIT P0, [R6+URZ+0x19c80], R4 ;  /* 0x019c8004060075a7 */ /* 0x001064000800017f */
[----:B-1----:R-:W-:Y:S05]  /*11020*/  @!P0 NANOSLEEP.SYNCS 0x989680 ;  /* 0x009896800000895d */ /* 0x002fea0003900000 */
[----:B------:R-:W1:Y:S02]  /*11030*/  @!P0 SYNCS.PHASECHK.TRANS64 P0, [R6+URZ+0x19c80], R4 ;  /* 0x019c8004060085a7 */ /* 0x000e64000800007f */
[----:B-1----:R-:W-:Y:S05]  /*11040*/  @!P0 BRA `(.L_x_9719) ;  /* 0xfffffffc00f08947 */ /* 0x002fea000383ffff */
[----:B------:R-:W-:Y:S05]  /*11050*/  BRA `(.L_x_9782) ;  /* 0xffffffd400b47947 */ /* 0x000fea000383ffff */
.L_x_9726:
[----:B-1----:R1:W2:Y:S02]  /*11060*/  SYNCS.PHASECHK.TRANS64.TRYWAIT P0, [R6+URZ+0x19c40], R4 ;  /* 0x019c4004060075a7 */ /* 0x0022a4000800017f */
[----:B--2---:R-:W-:Y:S05]  /*11070*/  @!P0 NANOSLEEP.SYNCS 0x989680 ;  /* 0x009896800000895d */ /* 0x004fea0003900000 */
[----:B------:R-:W2:Y:S02]  /*11080*/  @!P0 SYNCS.PHASECHK.TRANS64 P0, [R6+URZ+0x19c40], R4 ;  /* 0x019c4004060085a7 */ /* 0x000ea4000800007f */
[----:B--2---:R-:W-:Y:S05]  /*11090*/  @!P0 BRA `(.L_x_9726) ;  /* 0xfffffffc00f08947 */ /* 0x004fea000383ffff */
[----:B------:R-:W-:Y:S05]  /*110a0*/  BRA `(.L_x_9783) ;  /* 0xffffffd800ac7947 */ /* 0x000fea000383ffff */
.L_x_9734:
[----:B0-----:R0:W1:Y:S02]  /*110b0*/  SYNCS.PHASECHK.TRANS64.TRYWAIT P2, [R12+URZ+0x19c70], R5 ;  /* 0x019c70050c0075a7 */ /* 0x001064000804017f */
[----:B-1----:R-:W-:Y:S05]  /*110c0*/  @!P2 NANOSLEEP.SYNCS 0x989680 ;  /* 0x009896800000a95d */ /* 0x002fea0003900000 */
[----:B------:R-:W1:Y:S02]  /*110d0*/  @!P2 SYNCS.PHASECHK.TRANS64 P2, [R12+URZ+0x19c70], R5 ;  /* 0x019c70050c00a5a7 */ /* 0x000e64000804007f */
[----:B-1----:R-:W-:Y:S05]  /*110e0*/  @!P2 BRA `(.L_x_9734) ;  /* 0xfffffffc00f0a947 */ /* 0x002fea000383ffff */
[----:B------:R-:W-:Y:S05]  /*110f0*/  BRA `(.L_x_9784) ;  /* 0xffffffdc00c07947 */ /* 0x000fea000383ffff */
.L_x_9736:
[----:B0-----:R0:W1:Y:S02]  /*11100*/  SYNCS.PHASECHK.TRANS64.TRYWAIT P2, [R12+URZ+0x19c60], R5 ;  /* 0x019c60050c0075a7 */ /* 0x001064000804017f */
[----:B-1----:R-:W-:Y:S05]  /*11110*/  @!P2 NANOSLEEP.SYNCS 0x989680 ;  /* 0x009896800000a95d */ /* 0x002fea0003900000 */
[----:B------:R-:W1:Y:S02]  /*11120*/  @!P2 SYNCS.PHASECHK.TRANS64 P2, [R12+URZ+0x19c60], R5 ;  /* 0x019c60050c00a5a7 */ /* 0x000e64000804007f */
[----:B-1----:R-:W-:Y:S05]  /*11130*/  @!P2 BRA `(.L_x_9736) ;  /* 0xfffffffc00f0a947 */ /* 0x002fea000383ffff */
[----:B------:R-:W-:Y:S05]  /*11140*/  BRA `(.L_x_9785) ;  /* 0xffffffdc00c87947 */ /* 0x000fea000383ffff */
.L_x_9743:
[----:B0-----:R0:W1:Y:S02]  /*11150*/  SYNCS.PHASECHK.TRANS64.TRYWAIT P0, [R2+URZ+0x19c70], R3 ;  /* 0x019c7003020075a7 */ /* 0x001064000800017f */
[----:B-1----:R-:W-:Y:S05]  /*11160*/  @!P0 NANOSLEEP.SYNCS 0x989680 ;  /* 0x009896800000895d */ /* 0x002fea0003900000 */
[----:B------:R-:W1:Y:S02]  /*11170*/  @!P0 SYNCS.PHASECHK.TRANS64 P0, [R2+URZ+0x19c70], R3 ;  /* 0x019c7003020085a7 */ /* 0x000e64000800007f */
[----:B-1----:R-:W-:Y:S05]  /*11180*/  @!P0 BRA `(.L_x_9743) ;  /* 0xfffffffc00f08947 */ /* 0x002fea000383ffff */
[----:B------:R-:W-:Y:S05]  /*11190*/  BRA `(.L_x_9786) ;  /* 0xffffffe4003c7947 */ /* 0x000fea000383ffff */
.L_x_9745:
[----:B0-----:R0:W1:Y:S02]  /*111a0*/  SYNCS.PHASECHK.TRANS64.TRYWAIT P0, [R2+URZ+0x19c60], R3 ;  /* 0x019c6003020075a7 */ /* 0x001064000800017f */
[----:B-1----:R-:W-:Y:S05]  /*111b0*/  @!P0 NANOSLEEP.SYNCS 0x989680 ;  /* 0x009896800000895d */ /* 0x002fea0003900000 */
[----:B------:R-:W1:Y:S02]  /*111c0*/  @!P0 SYNCS.PHASECHK.TRANS64 P0, [R2+URZ+0x19c60], R3 ;  /* 0x019c6003020085a7 */ /* 0x000e64000800007f */
[----:B-1----:R-:W-:Y:S05]  /*111d0*/  @!P0 BRA `(.L_x_9745) ;  /* 0xfffffffc00f08947 */ /* 0x002fea000383ffff */
[----:B------:R-:W-:Y:S05]  /*111e0*/  BRA `(.L_x_9787) ;  /* 0xffffffe400447947 */ /* 0x000fea000383ffff */
.L_x_9758:
[----:B0-----:R0:W1:Y:S02]  /*111f0*/  SYNCS.PHASECHK.TRANS64.TRYWAIT P0, [R8+URZ+0x19c20], R0 ;  /* 0x019c2000080075a7 */ /* 0x001064000800017f */
[----:B-1----:R-:W-:Y:S05]  /*11200*/  @!P0 NANOSLEEP.SYNCS 0x989680 ;  /* 0x009896800000895d */ /* 0x002fea0003900000 */
[----:B------:R-:W1:Y:S02]  /*11210*/  @!P0 SYNCS.PHASECHK.TRANS64 P0, [R8+URZ+0x19c20], R0 ;  /* 0x019c2000080085a7 */ /* 0x000e64000800007f */
[----:B-1----:R-:W-:Y:S05]  /*11220*/  @!P0 BRA `(.L_x_9758) ;  /* 0xfffffffc00f08947 */ /* 0x002fea000383ffff */
[----:B------:R-:W-:Y:S05]  /*11230*/  BRA `(.L_x_9788) ;  /* 0xfffffff400807947 */ /* 0x000fea000383ffff */
.L_x_9759:
        /* <DEDUP_REMOVED lines=11> */
.L_x_9790:
[----:B------:R-:W-:Y:S05]  /*112f0*/  BSYNC B0 ;  /* 0x0000000000007941 */ /* 0x000fea0003800000 */
.L_x_9789:
[----:B------:R-:W-:Y:S05]  /*11300*/  BRA `(.L_x_9791) ;  /* 0xfffffff400687947 */ /* 0x000fea000383ffff */
.L_x_9762:
[----:B------:R-:W-:Y:S01]  /*11310*/  BSSY B1, `(.L_x_9792) ;  /* 0x0000006000017945 */ /* 0x000fe20003800000 */
[----:B------:R-:W-:-:S07]  /*11320*/  IMAD.MOV.U32 R15, RZ, RZ, -0x1 ;  /* 0xffffffffff0f7424 */ /* 0x000fce00078e00ff */
[----:B0-----:R-:W-:Y:S05]  /*11330*/  WARPSYNC.COLLECTIVE R15, `(.L_x_9793) ;  /* 0x000000000f0c7348 */ /* 0x001fea0003c00000 */
[----:B------:R-:W-:Y:S02]  /*11340*/  ELECT P6, UR62, PT ;  /* 0x00000000003e782f */ /* 0x000fe400038c0000 */
[----:B------:R-:W-:Y:S01]  /*11350*/  MOV R14, UR62 ;  /* 0x0000003e000e7c02 */ /* 0x000fe20008000f00 */
[----:B0-----:R-:W-:Y:S10]  /*11360*/  ENDCOLLECTIVE ;  /* 0x000000000000791b */ /* 0x001ff40003800000 */
.L_x_9793:
[----:B------:R-:W-:Y:S05]  /*11370*/  BSYNC B1 ;  /* 0x0000000000017941 */ /* 0x000fea0003800000 */
.L_x_9792:
[----:B------:R-:W-:Y:S05]  /*11380*/  BRA `(.L_x_9794) ;  /* 0xfffffff400607947 */ /* 0x000fea000383ffff */
.L_x_9764:
[----:B0-----:R0:W1:Y:S02]  /*11390*/  SYNCS.PHASECHK.TRANS64.TRYWAIT P1, [R6+URZ], R3 ;  /* 0x00000003060075a7 */ /* 0x001064000802017f */
[----:B-1----:R-:W-:Y:S05]  /*113a0*/  @!P1 NANOSLEEP.SYNCS 0x989680 ;  /* 0x009896800000995d */ /* 0x002fea0003900000 */
[----:B------:R-:W1:Y:S02]  /*113b0*/  @!P1 SYNCS.PHASECHK.TRANS64 P1, [R6+URZ], R3 ;  /* 0x00000003060095a7 */ /* 0x000e64000802007f */
[----:B-1----:R-:W-:Y:S05]  /*113c0*/  @!P1 BRA `(.L_x_9764) ;  /* 0xfffffffc00f09947 */ /* 0x002fea000383ffff */
[----:B------:R-:W-:Y:S05]  /*113d0*/  BRA `(.L_x_9795) ;  /* 0xfffffff400947947 */ /* 0x000fea000383ffff */
.L_x_9765:
[----:B-1----:R1:W2:Y:S02]  /*113e0*/  SYNCS.PHASECHK.TRANS64.TRYWAIT P1, [R7+URZ], R0 ;  /* 0x00000000070075a7 */ /* 0x0022a4000802017f */
[----:B--2---:R-:W-:Y:S05]  /*113f0*/  @!P1 NANOSLEEP.SYNCS 0x989680 ;  /* 0x009896800000995d */ /* 0x004fea0003900000 */
[----:B------:R-:W2:Y:S02]  /*11400*/  @!P1 SYNCS.PHASECHK.TRANS64 P1, [R7+URZ], R0 ;  /* 0x00000000070095a7 */ /* 0x000ea4000802007f */
[----:B--2---:R-:W-:Y:S05]  /*11410*/  @!P1 BRA `(.L_x_9765) ;  /* 0xfffffffc00f09947 */ /* 0x004fea000383ffff */
[----:B------:R-:W-:Y:S05]  /*11420*/  BRA `(.L_x_9796) ;  /* 0xfffffff400887947 */ /* 0x000fea000383ffff */
.L_x_9767:
[----:B--2---:R2:W3:Y:S02]  /*11430*/  SYNCS.PHASECHK.TRANS64.TRYWAIT P1, [R2+URZ+0x19c60], R3 ;  /* 0x019c6003020075a7 */ /* 0x0044e4000802017f */
[----:B---3--:R-:W-:Y:S05]  /*11440*/  @!P1 NANOSLEEP.SYNCS 0x989680 ;  /* 0x009896800000995d */ /* 0x008fea0003900000 */
[----:B------:R-:W3:Y:S02]  /*11450*/  @!P1 SYNCS.PHASECHK.TRANS64 P1, [R2+URZ+0x19c60], R3 ;  /* 0x019c6003020095a7 */ /* 0x000ee4000802007f */
[----:B---3--:R-:W-:Y:S05]  /*11460*/  @!P1 BRA `(.L_x_9767) ;  /* 0xfffffffc00f09947 */ /* 0x008fea000383ffff */
[----:B------:R-:W-:Y:S05]  /*11470*/  BRA `(.L_x_9797) ;  /* 0xfffffff400887947 */ /* 0x000fea000383ffff */
.L_x_9769:
[----:B---3--:R3:W4:Y:S02]  /*11480*/  SYNCS.PHASECHK.TRANS64.TRYWAIT P1, [R5+URZ+0x19c60], R0 ;  /* 0x019c6000050075a7 */ /* 0x008724000802017f */
[----:B----4-:R-:W-:Y:S05]  /*11490*/  @!P1 NANOSLEEP.SYNCS 0x989680 ;  /* 0x009896800000995d */ /* 0x010fea0003900000 */
[----:B------:R-:W4:Y:S02]  /*114a0*/  @!P1 SYNCS.PHASECHK.TRANS64 P1, [R5+URZ+0x19c60], R0 ;  /* 0x019c6000050095a7 */ /* 0x000f24000802007f */
[----:B----4-:R-:W-:Y:S05]  /*114b0*/  @!P1 BRA `(.L_x_9769) ;  /* 0xfffffffc00f09947 */ /* 0x010fea000383ffff */
[----:B------:R-:W-:Y:S05]  /*114c0*/  BRA `(.L_x_9798) ;  /* 0xfffffff400887947 */ /* 0x000fea000383ffff */
.L_x_9771:
[----:B----4-:R4:W0:Y:S02]  /*114d0*/  SYNCS.PHASECHK.TRANS64.TRYWAIT P0, [R2+URZ+0x19c80], R3 ;  /* 0x019c8003020075a7 */ /* 0x010824000800017f */
[----:B0-----:R-:W-:Y:S05]  /*114e0*/  @!P0 NANOSLEEP.SYNCS 0x989680 ;  /* 0x009896800000895d */ /* 0x001fea0003900000 */
[----:B------:R-:W0:Y:S02]  /*114f0*/  @!P0 SYNCS.PHASECHK.TRANS64 P0, [R2+URZ+0x19c80], R3 ;  /* 0x019c8003020085a7 */ /* 0x000e24000800007f */
[----:B0-----:R-:W-:Y:S05]  /*11500*/  @!P0 BRA `(.L_x_9771) ;  /* 0xfffffffc00f08947 */ /* 0x001fea000383ffff */
[----:B------:R-:W-:Y:S05]  /*11510*/  BRA `(.L_x_9772) ;  /* 0xfffffff400847947 */ /* 0x000fea000383ffff */
.L_x_9799:
        /* <DEDUP_REMOVED lines=14> */
.L_x_12369:


//--------------------- .text._ZN7cutlass13device_kernelIN5flash11enable_sm90INS1_16FlashAttnFwdSm90INS1_25CollectiveMainloopFwdSm90ILi2EN4cute5tupleIJNS5_1CILi1EEES8_S8_EEENS6_IJNS7_ILi192EEENS7_ILi128EEENS7_ILi96EEEEEELi96ENS_12float_e4m3_tEfNS_4arch4Sm90ELb1ELb0ELb1ELb1ELb0ELb1ELb0ELb1ELb1ELb0ELb0ELb0EEENS1_21CollectiveEpilogueFwdINS6_IJSA_SC_SB_EEES9_NS_10bfloat16_tESG_Li384ELb1ELb0ELb0ELb1EEENS1_36VarlenDynamicPersistentTileSchedulerILi192ELi128ELi384ELi128ELb0ELb0ELb1ELb1ELb1ELb1EEEEEEEEEvNT_6ParamsE --------------------------
	.section	.text._ZN7cutlass13device_kernelIN5flash11enable_sm90INS1_16FlashAttnFwdSm90INS1_25CollectiveMainloopFwdSm90ILi2EN4cute5tupleIJNS5_1CILi1EEES8_S8_EEENS6_IJNS7_ILi192EEENS7_ILi128EEENS7_ILi96EEEEEELi96ENS_12float_e4m3_tEfNS_4arch4Sm90ELb1ELb0ELb1ELb1ELb0ELb1ELb0ELb1ELb1ELb0ELb0ELb0EEENS1_21CollectiveEpilogueFwdINS6_IJSA_SC_SB_EEES9_NS_10bfloat16_tESG_Li384ELb1ELb0ELb0ELb1EEENS1_36VarlenDynamicPersistentTileSchedulerILi192ELi128ELi384ELi128ELb0ELb0ELb1ELb1ELb1ELb1EEEEEEEEEvNT_6ParamsE,"ax",@progbits
	.align	128
.text._ZN7cutlass13device_kernelIN5flash11enable_sm90INS1_16FlashAttnFwdSm90INS1_25CollectiveMainloopFwdSm90ILi2EN4cute5tupleIJNS5_1CILi1EEES8_S8_EEENS6_IJNS7_ILi192EEENS7_ILi128EEENS7_ILi96EEEEEELi96ENS_12float_e4m3_tEfNS_4arch4Sm90ELb1ELb0ELb1ELb1ELb0ELb1ELb0ELb1ELb1ELb0ELb0ELb0EEENS1_21CollectiveEpilogueFwdINS6_IJSA_SC_SB_EEES9_NS_10bfloat16_tESG_Li384ELb1ELb0ELb0ELb1EEENS1_36VarlenDynamicPersistentTileSchedulerILi192ELi128ELi384ELi128ELb0ELb0ELb1ELb1ELb1ELb1EEEEEEEEEvNT_6ParamsE:
        .type           _ZN7cutlass13device_kernelIN5flash11enable_sm90INS1_16FlashAttnFwdSm90INS1_25CollectiveMainloopFwdSm90ILi2EN4cute5tupleIJNS5_1CILi1EEES8_S8_EEENS6_IJNS7_ILi192EEENS7_ILi128EEENS7_ILi96EEEEEELi96ENS_12float_e4m3_tEfNS_4arch4Sm90ELb1ELb0ELb1ELb1ELb0ELb1ELb0ELb1ELb1ELb0ELb0ELb0EEENS1_21CollectiveEpilogueFwdINS6_IJSA_SC_SB_EEES9_NS_10bfloat16_tESG_Li384ELb1ELb0ELb0ELb1EEENS1_36VarlenDynamicPersistentTileSchedulerILi192ELi128ELi384ELi128ELb0ELb0ELb1ELb1ELb1ELb1EEEEEEEEEvNT_6ParamsE,@function
        .size           _ZN7cutlass13device_kernelIN5flash11enable_sm90INS1_16FlashAttnFwdSm90INS1_25CollectiveMainloopFwdSm90ILi2EN4cute5tupleIJNS5_1CILi1EEES8_S8_EEENS6_IJNS7_ILi192EEENS7_ILi128EEENS7_ILi96EEEEEELi96ENS_12float_e4m3_tEfNS_4arch4Sm90ELb1ELb0ELb1ELb1ELb0ELb1ELb0ELb1ELb1ELb0ELb0ELb0EEENS1_21CollectiveEpilogueFwdINS6_IJSA_SC_SB_EEES9_NS_10bfloat16_tESG_Li384ELb1ELb0ELb0ELb1EEENS1_36VarlenDynamicPersistentTileSchedulerILi192ELi128ELi384ELi128ELb0ELb0ELb1ELb1ELb1ELb1EEEEEEEEEvNT_6ParamsE,(.L_x_12370 - _ZN7cutlass13device_kernelIN5flash11enable_sm90INS1_16FlashAttnFwdSm90INS1_25CollectiveMainloopFwdSm90ILi2EN4cute5tupleIJNS5_1CILi1EEES8_S8_EEENS6_IJNS7_ILi192EEENS7_ILi128EEENS7_ILi96EEEEEELi96ENS_12float_e4m3_tEfNS_4arch4Sm90ELb1ELb0ELb1ELb1ELb0ELb1ELb0ELb1ELb1ELb0ELb0ELb0EEENS1_21CollectiveEpilogueFwdINS6_IJSA_SC_SB_EEES9_NS_10bfloat16_tESG_Li384ELb1ELb0ELb0ELb1EEENS1_36VarlenDynamicPersistentTileSchedulerILi192ELi128ELi384ELi128ELb0ELb0ELb1ELb1ELb1ELb1EEEEEEEEEvNT_6ParamsE)
        .other          _ZN7cutlass13device_kernelIN5flash11enable_sm90INS1_16FlashAttnFwdSm90INS1_25CollectiveMainloopFwdSm90ILi2EN4cute5tupleIJNS5_1CILi1EEES8_S8_EEENS6_IJNS7_ILi192EEENS7_ILi128EEENS7_ILi96EEEEEELi96ENS_12float_e4m3_tEfNS_4arch4Sm90ELb1ELb0ELb1ELb1ELb0ELb1ELb0ELb1ELb1ELb0ELb0ELb0EEENS1_21CollectiveEpilogueFwdINS6_IJSA_SC_SB_EEES9_NS_10bfloat16_tESG_Li384ELb1ELb0ELb0ELb1EEENS1_36VarlenDynamicPersistentTileSchedulerILi192ELi128ELi384ELi128ELb0ELb0ELb1ELb1ELb1ELb1EEEEEEEEEvNT_6ParamsE,@"STO_CUDA_ENTRY STV_DEFAULT"
_ZN7cutlass13device_kernelIN5flash11enable_sm90INS1_16FlashAttnFwdSm90INS1_25CollectiveMainloopFwdSm90ILi2EN4cute5tupleIJNS5_1CILi1EEES8_S8_EEENS6_IJNS7_ILi192EEENS7_ILi128EEENS7_ILi96EEEEEELi96ENS_12float_e4m3_tEfNS_4arch4Sm90ELb1ELb0ELb1ELb1ELb0ELb1ELb0ELb1ELb1ELb0ELb0ELb0EEENS1_21CollectiveEpilogueFwdINS6_IJSA_SC_SB_EEES9_NS_10bfloat16_tESG_Li384ELb1ELb0ELb0ELb1EEENS1_36VarlenDynamicPersistentTileSchedulerILi192ELi128ELi384ELi128ELb0ELb0ELb1ELb1ELb1ELb1EEEEEEEEEvNT_6ParamsE:
        /* <DEDUP_REMOVED lines=26> */
.L_x_9801:
[----:B------:R-:W-:Y:S05]  /*01a0*/  BSYNC B0 ;  /* 0x0000000000007941 */ /* 0x000fea0003800000 */
.L_x_9800:
        /* <DEDUP_REMOVED lines=40> */
.L_x_9802:
        /* <DEDUP_REMOVED lines=22> */
.L_x_9803:
        /* <DEDUP_REMOVED lines=18> */
.L_x_9804:
        /* <DEDUP_REMOVED lines=22> */
.L_x_9805:
        /* <DEDUP_REMOVED lines=22> */
.L_x_9806:
        /* <DEDUP_REMOVED lines=9> */
.L_x_9809:
        /* <DEDUP_REMOVED lines=20> */
[----:B--2---:R-:W-:-:S05]  /*0b40*/  LEA.HI R2, R0, R20, RZ, 0x5 ;  /* 0x0000001400027211 */ /* 0x004fca00078f28ff */
[----:B------:R-:W-:Y:S01]  /*0b50*/  IMAD.SHL.U32 R5, R2, 0x10, RZ ;  /* 0x0000001002057824 */ /* 0x000fe200078e00ff */
[-C--:B------:R-:W-:Y:S02]  /*0b60*/  LEA.HI R2, R0, R20.reuse, RZ, 0x7 ;  /* 0x0000001400027211 */ /* 0x080fe400078f38ff */
[-C--:B------:R-:W-:Y:S02]  /*0b70*/  LEA.HI R6, R20, R20.reuse, RZ, 0x1 ;  /* 0x0000001414067211 */ /* 0x080fe400078f08ff */
[----:B------:R-:W-:Y:S02]  /*0b80*/  LEA.HI R3, R0, R20, RZ, 0x4 ;  /* 0x0000001400037211 */ /* 0x000fe400078f20ff */
[----:B------:R-:W-:Y:S02]  /*0b90*/  LOP3.LUT R8, R2, 0xffffff80, RZ, 0xc0, !PT ;  /* 0xffffff8002087812 */ /* 0x000fe400078ec0ff */
[----:B------:R-:W-:Y:S02]  /*0ba0*/  LOP3.LUT R7, R6, 0xfffffffe, RZ, 0xc0, !PT ;  /* 0xfffffffe06077812 */ /* 0x000fe400078ec0ff */
[----:B------:R-:W-:Y:S01]  /*0bb0*/  SHF.R.S32.HI R19, RZ, 0x1, R6 ;  /* 0x00000001ff137819 */ /* 0x000fe20000011406 */
[----:B------:R-:W-:Y:S01]  /*0bc0*/  IMAD.IADD R13, R20, 0x1, -R8 ;  /* 0x00000001140d7824 */ /* 0x000fe200078e0a08 */
[----:B------:R-:W-:-:S02]  /*0bd0*/  LOP3.LUT R4, R3, 0x7fffff0, RZ, 0xc0, !PT ;  /* 0x07fffff003047812 */ /* 0x000fc400078ec0ff */
[----:B------:R-:W-:Y:S02]  /*0be0*/  SHF.R.S32.HI R6, RZ, 0x1f, R6 ;  /* 0x0000001fff067819 */ /* 0x000fe40000011406 */
[----:B------:R-:W-:Y:S01]  /*0bf0*/  LOP3.LUT R5, R5, 0xfffffe00, RZ, 0xc0, !PT ;  /* 0xfffffe0005057812 */ /* 0x000fe200078ec0ff */
[----:B------:R-:W-:Y:S01]  /*0c00*/  IMAD.IADD R4, R20, 0x1, -R4 ;  /* 0x0000000114047824 */ /* 0x000fe200078e0a04 */
[----:B------:R-:W-:Y:S02]  /*0c10*/  SHF.R.S32.HI R18, RZ, 0x7, R2 ;  /* 0x00000007ff127819 */ /* 0x000fe40000011402 */
[----:B------:R-:W-:Y:S01]  /*0c20*/  LEA.HI R6, R6, R19, RZ, 0x2 ;  /* 0x0000001306067211 */ /* 0x000fe200078f10ff */
[----:B------:R-:W-:Y:S01]  /*0c30*/  IMAD.IADD R15, R20, 0x1, -R7 ;  /* 0x00000001140f7824 */ /* 0x000fe200078e0a07 */
[----:B------:R-:W-:Y:S02]  /*0c40*/  SHF.R.S32.HI R2, RZ, 0x4, R3 ;  /* 0x00000004ff027819 */ /* 0x000fe40000011403 */
[----:B------:R-:W-:Y:S01]  /*0c50*/  SHF.R.S32.HI R9, RZ, 0x1f, R13 ;  /* 0x0000001fff097819 */ /* 0x000fe2000001140d */
[----:B------:R-:W-:Y:S01]  /*0c60*/  IMAD R4, R4, 0x20, R5 ;  /* 0x0000002004047824 */ /* 0x000fe200078e0205 */
[----:B------:R-:W-:Y:S01]  /*0c70*/  LOP3.LUT R6, R6, 0x7fffffc, RZ, 0xc0, !PT ;  /* 0x07fffffc06067812 */ /* 0x000fe200078ec0ff */
[----:B------:R-:W-:Y:S01]  /*0c80*/  IMAD.SHL.U32 R157, R15, 0x10, RZ ;  /* 0x000000100f9d7824 */ /* 0x000fe200078e00ff */
[----:B------:R-:W-:-:S02]  /*0c90*/  LEA.HI R3, R3, R2, RZ, 0x1 ;  /* 0x0000000203037211 */ /* 0x000fc400078f08ff */
[----:B------:R-:W-:Y:S02]  /*0ca0*/  LEA.HI R5, R0, R20, RZ, 0x3 ;  /* 0x0000001400057211 */ /* 0x000fe400078f18ff */
[----:B------:R-:W-:Y:S01]  /*0cb0*/  LEA.HI R10, R9, R13, RZ, 0x2 ;  /* 0x0000000d090a7211 */ /* 0x000fe200078f10ff */
[----:B------:R-:W-:Y:S01]  /*0cc0*/  IMAD.IADD R7, R19, 0x1, -R6 ;  /* 0x0000000113077824 */ /* 0x000fe200078e0a06 */
[----:B------:R-:W-:Y:S01]  /*0cd0*/  LOP3.LUT R3, R3, 0x1ffffffe, RZ, 0xc0, !PT ;  /* 0x1ffffffe03037812 */ /* 0x000fe200078ec0ff */
[----:B------:R-:W-:Y:S01]  /*0ce0*/  VIADD R14, R157, 0x20 ;  /* 0x000000209d0e7836 */ /* 0x000fe20000000000 */
[----:B------:R-:W-:Y:S02]  /*0cf0*/  SHF.R.S32.HI R5, RZ, 0x3, R5 ;  /* 0x00000003ff057819 */ /* 0x000fe40000011405 */
[--C-:B------:R-:W-:Y:S02]  /*0d00*/  SHF.R.S32.HI R11, RZ, 0x2, R10.reuse ;  /* 0x00000002ff0b7819 */ /* 0x100fe4000001140a */
[----:B------:R-:W-:Y:S01]  /*0d10*/  SHF.R.S32.HI R12, RZ, 0x1f, R10 ;  /* 0x0000001fff0c7819 */ /* 0x000fe2000001140a */
[C---:B------:R-:W-:Y:S01]  /*0d20*/  IMAD.IADD R3, R2.reuse, 0x1, -R3 ;  /* 0x0000000102037824 */ /* 0x040fe200078e0a03 */
[----:B------:R-:W-:Y:S01]  /*0d30*/  LEA R7, R2, R7, 0x3 ;  /* 0x0000000702077211 */ /* 0x000fe200078e18ff */
[----:B------:R-:W-:Y:S01]  /*0d40*/  IMAD.SHL.U32 R5, R5, 0x80, RZ ;  /* 0x0000008005057824 */ /* 0x000fe200078e00ff */
[----:B------:R-:W-:-:S02]  /*0d50*/  LEA.HI R12, R12, R11, RZ, 0x3 ;  /* 0x0000000b0c0c7211 */ /* 0x000fc400078f18ff */
[----:B------:R-:W-:Y:S02]  /*0d60*/  SHF.R.S32.HI R2, RZ, 0x1f, R14 ;  /* 0x0000001fff027819 */ /* 0x000fe4000001140e */
[----:B------:R-:W-:Y:S01]  /*0d70*/  LOP3.LUT R12, R12, 0xfffffff8, RZ, 0xc0, !PT ;  /* 0xfffffff80c0c7812 */ /* 0x000fe200078ec0ff */
[----:B------:R-:W-:Y:S01]  /*0d80*/  IMAD.HI R8, R18, 0x55555556, RZ ;  /* 0x5555555612087827 */ /* 0x000fe200078e02ff */
[CC--:B------:R-:W-:Y:S02]  /*0d90*/  LEA.HI R6, R2.reuse, R14.reuse, RZ, 0x5 ;  /* 0x0000000e02067211 */ /* 0x0c0fe400078f28ff */
[----:B------:R-:W-:Y:S02]  /*0da0*/  LOP3.LUT R21, R5, 0x80, RZ, 0xc0, !PT ;  /* 0x0000008005157812 */ /* 0x000fe400078ec0ff */
[----:B------:R-:W-:Y:S02]  /*0db0*/  LEA.HI R9, R9, R13, RZ, 0x5 ;  /* 0x0000000d09097211 */ /* 0x000fe400078f28ff */
[----:B------:R-:W-:Y:S01]  /*0dc0*/  LEA.HI R5, R2, R14, RZ, 0x4 ;  /* 0x0000000e02057211 */ /* 0x000fe200078f20ff */
[----:B------:R-:W-:Y:S01]  /*0dd0*/  IMAD.IADD R12, R11, 0x1, -R12 ;  /* 0x000000010b0c7824 */ /* 0x000fe200078e0a0c */
[----:B------:R-:W-:Y:S01]  /*0de0*/  SHF.R.S32.HI R6, RZ, 0x5, R6 ;  /* 0x00000005ff067819 */ /* 0x000fe20000011406 */
[----:B------:R-:W-:Y:S01]  /*0df0*/  IMAD.SHL.U32 R11, R7, 0x20, RZ ;  /* 0x00000020070b7824 */ /* 0x000fe200078e00ff */
[----:B------:R-:W-:-:S02]  /*0e00*/  LEA.HI R8, R8, R8, RZ, 0x1 ;  /* 0x0000000808087211 */ /* 0x000fc400078f08ff */
[----:B------:R-:W-:Y:S02]  /*0e10*/  SHF.R.U32.HI R14, RZ, 0x3, R21 ;  /* 0x00000003ff0e7819 */ /* 0x000fe40000011615 */
[----:B------:R-:W-:Y:S02]  /*0e20*/  LOP3.LUT R2, R21, 0x10, R5, 0xf8, !PT ;  /* 0x0000001015027812 */ /* 0x000fe400078ef805 */
[----:B------:R-:W-:Y:S01]  /*0e30*/  SHF.R.S32.HI R9, RZ, 0x5, R9 ;  /* 0x00000005ff097819 */ /* 0x000fe20000011409 */
[----:B------:R-:W-:Y:S01]  /*0e40*/  IMAD R7, R6, 0x1800, R11 ;  /* 0x0000180006077824 */ /* 0x000fe200078e020b */
[----:B------:R-:W-:Y:S01]  /*0e50*/  LOP3.LUT R2, R2, R14, RZ, 0x3c, !PT ;  /* 0x0000000e02027212 */ /* 0x000fe200078e3cff */
[----:B------:R-:W-:Y:S02]  /*0e60*/  IMAD R8, R8, -0x3, R18 ;  /* 0xfffffffd08087824 */ /* 0x000fe400078e0212 */
[----:B------:R-:W-:Y:S02]  /*0e70*/  IMAD R9, R9, 0x10, R12 ;  /* 0x0000001009097824 */ /* 0x000fe400078e020c */
[----:B------:R-:W-:Y:S01]  /*0e80*/  IMAD R4, R3, 0x8, R4 ;  /* 0x0000000803047824 */ /* 0x000fe200078e0204 */
[----:B------:R-:W-:Y:S01]  /*0e90*/  IADD3 R3, R16, R7, R2 ;  /* 0x0000000710037210 */ /* 0x000fe20007ffe002 */
[----:B------:R-:W-:Y:S01]  /*0ea0*/  STL [R1+0x4], R21 ;  /* 0x0000041501007387 */ /* 0x000fe20000100800 */
[----:B------:R-:W-:Y:S01]  /*0eb0*/  IMAD R2, R8, 0x40, R9 ;  /* 0x0000004008027824 */ /* 0x000fe200078e0209 */
[----:B------:R-:W-:-:S02]  /*0ec0*/  LEA.HI R0, R0, R20, RZ, 0x2 ;  /* 0x0000001400007211 */ /* 0x000fc400078f10ff */
[----:B------:R-:W-:Y:S04]  /*0ed0*/  STL [R1+0xc], R11 ;  /* 0x00000c0b01007387 */ /* 0x000fe80000100800 */
[----:B------:R-:W-:Y:S04]  /*0ee0*/  STL [R1+0x5c], R14 ;  /* 0x00005c0e01007387 */ /* 0x000fe80000100800 */
[----:B------:R-:W-:Y:S01]  /*0ef0*/  STL [R1+0x60], R4 ;  /* 0x0000600401007387 */ /* 0x000fe20000100800 */
[----:B------:R-:W-:-:S03]  /*0f00*/  SHF.R.S32.HI R6, RZ, 0x2, R0 ;  /* 0x00000002ff067819 */ /* 0x000fc60000011400 */
[----:B------:R-:W-:Y:S04]  /*0f10*/  STL [R1+0x58], R3 ;  /* 0x0000580301007387 */ /* 0x000fe80000100800 */
[----:B------:R0:W-:Y:S01]  /*0f20*/  STL [R1+0x24], R2 ;  /* 0x0000240201007387 */ /* 0x0001e20000100800 */
[----:B------:R-:W-:Y:S02]  /*0f30*/  LOP3.LUT R10, R10, 0x7ffffffc, RZ, 0xc0, !PT ;  /* 0x7ffffffc0a0a7812 */ /* 0x000fe400078ec0ff */
[----:B0-----:R-:W-:Y:S02]  /*0f40*/  LOP3.LUT R2, R0, 0x1ffffffc, RZ, 0xc0, !PT ;  /* 0x1ffffffc00027812 */ /* 0x001fe400078ec0ff */
[----:B------:R-:W-:-:S03]  /*0f50*/  LOP3.LUT R0, R21, 0x10, R157, 0xf8, !PT ;  /* 0x0000001015007812 */ /* 0x000fc600078ef89d */
[----:B------:R-:W-:Y:S01]  /*0f60*/  IMAD.IADD R2, R20, 0x1, -R2 ;  /* 0x0000000114027824 */ /* 0x000fe200078e0a02 */
[----:B------:R-:W-:Y:S02]  /*0f70*/  LOP3.LUT R0, R0, R14, RZ, 0x3c, !PT ;  /* 0x0000000e00007212 */ /* 0x000fe400078e3cff */
[----:B------:R-:W-:Y:S01]  /*0f80*/  SHF.R.S32.HI R3, RZ, 0x1f, R19 ;  /* 0x0000001fff037819 */ /* 0x000fe20000011413 */
[----:B------:R-:W-:Y:S01]  /*0f90*/  IMAD.SHL.U32 R3, R15, 0x8, RZ ;  /* 0x000000080f037824 */ /* 0x000fe200078e00ff */
[----:B------:R-:W-:Y:S01]  /*0fa0*/  IADD3 R3, R13, -R10, RZ ;  /* 0x8000000a0d037210 */ /* 0x000fe20007ffe0ff */
[----:B------:R-:W-:Y:S01]  /*0fb0*/  IMAD.SHL.U32 R4, R2, 0x8, RZ ;  /* 0x0000000802047824 */ /* 0x000fe200078e00ff */
[----:B------:R0:W-:Y:S01]  /*0fc0*/  STL [R1+0x4c], RZ ;  /* 0x00004cff01007387 */ /* 0x0001e20000100800 */
[----:B------:R-:W-:-:S03]  /*0fd0*/  IMAD.IADD R0, R11, 0x1, R0 ;  /* 0x000000010b007824 */ /* 0x000fc600078e0200 */
[----:B------:R0:W-:Y:S04]  /*0fe0*/  STL [R1+0x38], R6 ;  /* 0x0000380601007387 */ /* 0x0001e80000100800 */
[----:B------:R0:W-:Y:S04]  /*0ff0*/  STL [R1+0x1c], R4 ;  /* 0x00001c0401007387 */ /* 0x0001e80000100800 */
[----:B------:R0:W-:Y:S04]  /*1000*/  STL [R1+0x20], R3 ;  /* 0x0000200301007387 */ /* 0x0001e80000100800 */
[----:B------:R0:W-:Y:S01]  /*1010*/  STL [R1+0x28], R0 ;  /* 0x0000280001007387 */ /* 0x0001e20000100800 */
[----:B------:R-:W-:Y:S01]  /*1020*/  IMAD.MOV.U32 R156, RZ, RZ, RZ ;  /* 0x000000ffff9c7224 */ /* 0x000fe200078e00ff */
[----:B------:R-:W-:Y:S01]  /*1030*/  SHF.R.S32.HI R2, RZ, 0x4, R5 ;  /* 0x00000004ff027819 */ /* 0x000fe20000011405 */
[----:B------:R-:W-:-:S02]  /*1040*/  IMAD.MOV.U32 R22, RZ, RZ, RZ ;  /* 0x000000ffff167224 */ /* 0x000fc400078e00ff */
[----:B------:R-:W-:Y:S01]  /*1050*/  IMAD.MOV.U32 R18, RZ, RZ, RZ ;  /* 0x000000ffff127224 */ /* 0x000fe200078e00ff */
[----:B---3--:R-:W-:Y:S01]  /*1060*/  LOP3.LUT R23, R17, 0x1, RZ, 0xfc, !PT ;  /* 0x0000000111177812 */ /* 0x008fe200078efcff */
[----:B0-----:R-:W-:-:S07]  /*1070*/  IMAD.MOV.U32 R17, RZ, RZ, RZ ;  /* 0x000000ffff117224 */ /* 0x001fce00078e00ff */
.L_x_9945:
[----:B------:R-:W0:Y:S01]  /*1080*/  LDC.64 R2, c[0x0][0xc60] ;  /* 0x00031800ff027b82 */ /* 0x000e220000000a00 */
[----:B------:R-:W-:Y:S01]  /*1090*/  ULDC.64 UR4, c[0x0][0xa28] ;  /* 0x00028a0000047ab9 */ /* 0x000fe20000000a00 */
[----:B------:R-:W-:Y:S01]  /*10a0*/  ULDC.64 UR8, c[0x0][0xa18] ;  /* 0x0002860000087ab9 */ /* 0x000fe20000000a00 */
[----:B------:R-:W-:Y:S01]  /*10b0*/  ULDC.64 UR6, c[0x0][0xa08] ;  /* 0x0002820000067ab9 */ /* 0x000fe20000000a00 */
[----:B0-----:R-:W-:-:S05]  /*10c0*/  IMAD.WIDE R2, R155, 0x4, R2 ;  /* 0x000000049b027825 */ /* 0x001fca00078e0202 */
[----:B--2---:R-:W2:Y:S01]  /*10d0*/  LDG.E R0, desc[UR40][R2.64] ;  /* 0x0000002802007981 */ /* 0x004ea2000c1e1900 */
[----:B------:R-:W-:Y:S01]  /*10e0*/  ISETP.NE.U32.AND P2, PT, RZ, UR4, PT ;  /* 0x00000004ff007c0c */ /* 0x000fe2000bf45070 */
[----:B-1---5:R-:W-:Y:S01]  /*10f0*/  IMAD.MOV.U32 R9, RZ, RZ, RZ ;  /* 0x000000ffff097224 */ /* 0x022fe200078e00ff */
[----:B------:R-:W-:Y:S01]  /*1100*/  ISETP.NE.U32.AND P1, PT, RZ, UR8, PT ;  /* 0x00000008ff007c0c */ /* 0x000fe2000bf25070 */
[----:B------:R-:W-:Y:S01]  /*1110*/  IMAD.MOV.U32 R31, RZ, RZ, RZ ;  /* 0x000000ffff1f7224 */ /* 0x000fe200078e00ff */
[----:B------:R-:W-:Y:S02]  /*1120*/  ISETP.NE.AND.EX P2, PT, RZ, UR5, PT, P2 ;  /* 0x00000005ff007c0c */ /* 0x000fe4000bf45320 */
[----:B------:R-:W-:Y:S02]  /*1130*/  ISETP.NE.AND.EX P1, PT, RZ, UR9, PT, P1 ;  /* 0x00000009ff007c0c */ /* 0x000fe4000bf25310 */
[----:B------:R-:W-:-:S04]  /*1140*/  ISETP.NE.U32.AND P0, PT, RZ, UR6, PT ;  /* 0x00000006ff007c0c */ /* 0x000fc8000bf05070 */
[----:B------:R-:W-:Y:S02]  /*1150*/  ISETP.NE.AND.EX P0, PT, RZ, UR7, PT, P0 ;  /* 0x00000007ff007c0c */ /* 0x000fe4000bf05300 */
[----:B--23--:R-:W-:Y:S01]  /*1160*/  SHF.R.S32.HI R4, RZ, 0x1f, R0 ;  /* 0x0000001fff047819 */ /* 0x00cfe20000011400 */
[C---:B------:R-:W-:Y:S02]  /*1170*/  IMAD.SHL.U32 R32, R0.reuse, 0x4, RZ ;  /* 0x0000000400207824 */ /* 0x040fe400078e00ff */
[C---:B------:R-:W-:Y:S01]  /*1180*/  @P2 LEA R2, P3, R0.reuse, UR4, 0x2 ;  /* 0x0000000400022c11 */ /* 0x040fe2000f8610ff */
[----:B------:R-:W-:Y:S01]  /*1190*/  STL [R1+0x2c], R0 ;  /* 0x00002c0001007387 */ /* 0x000fe20000100800 */
[C-C-:B------:R-:W-:Y:S02]  /*11a0*/  SHF.L.U64.HI R30, R0.reuse, 0x2, R4.reuse ;  /* 0x00000002001e7819 */ /* 0x140fe40000010204 */
[----:B------:R-:W-:Y:S01]  /*11b0*/  @P2 LEA.HI.X R3, R0, UR5, R4, 0x2, P3 ;  /* 0x0000000500032c11 */ /* 0x000fe200098f1404 */
[----:B------:R0:W-:Y:S01]  /*11c0*/  STL [R1+0x50], R4 ;  /* 0x0000500401007387 */ /* 0x0001e20000100800 */
[----:B------:R-:W-:Y:S01]  /*11d0*/  ULDC UR4, c[0x0][0x288] ;  /* 0x0000a20000047ab9 */ /* 0x000fe20000000800 */
[----:B------:R-:W-:-:S02]  /*11e0*/  IADD3 R6, P4, R32, UR6, RZ ;  /* 0x0000000620067c10 */ /* 0x000fc4000ff9e0ff */
        /* <DEDUP_REMOVED lines=12> */
[----:B------:R-:W2:Y:S01]  /*12b0*/  @P1 LDG.E R8, desc[UR40][R4.64] ;  /* 0x0000002804081981 */ /* 0x000ea2000c1e1900 */
        /* <DEDUP_REMOVED lines=8> */
[----:B--2---:R1:W-:Y:S04]  /*1340*/  STL [R1+0x14], R8 ;  /* 0x0000140801007387 */ /* 0x0043e80000100800 */
[----:B------:R1:W-:Y:S04]  /*1350*/  STL [R1+0x54], R153 ;  /* 0x0000549901007387 */ /* 0x0003e80000100800 */
        /* <DEDUP_REMOVED lines=13> */
.L_x_9811:
[----:B------:R-:W-:Y:S02]  /*1430*/  IMAD.U32 R27, RZ, RZ, UR5 ;  /* 0x00000005ff1b7e24 */ /* 0x000fe4000f8e00ff */
[----:B------:R-:W-:Y:S01]  /*1440*/  IMAD.U32 R28, RZ, RZ, UR4 ;  /* 0x00000004ff1c7e24 */ /* 0x000fe2000f8e00ff */
[----:B------:R-:W-:Y:S06]  /*1450*/  @!P2 BRA `(.L_x_9812) ;  /* 0x000000000010a947 */ /* 0x000fec0003800000 */
[----:B-1----:R-:W-:-:S04]  /*1460*/  IADD3 R2, P0, R32, UR8, RZ ;  /* 0x0000000820027c10 */ /* 0x002fc8000ff1e0ff */
[----:B------:R-:W-:-:S05]  /*1470*/  IADD3.X R3, R30, UR9, RZ, P0, !PT ;  /* 0x000000091e037c10 */ /* 0x000fca00087fe4ff */
[----:B------:R2:W5:Y:S01]  /*1480*/  LDG.E R28, desc[UR40][R2.64] ;  /* 0x00000028021c7981 */ /* 0x000562000c1e1900 */
[----:B------:R-:W-:Y:S05]  /*1490*/  BRA `(.L_x_9813) ;  /* 0x0000000000107947 */ /* 0x000fea0003800000 */
.L_x_9812:
[----:B------:R-:W-:Y:S05]  /*14a0*/  @!P0 BRA `(.L_x_9813) ;  /* 0x00000000000c8947 */ /* 0x000fea0003800000 */
[----:B-1----:R-:W2:Y:S04]  /*14b0*/  LDG.E R3, desc[UR40][R6.64] ;  /* 0x0000002806037981 */ /* 0x002ea8000c1e1900 */
[----:B------:R-:W2:Y:S02]  /*14c0*/  LDG.E R28, desc[UR40][R6.64+0x4] ;  /* 0x00000428061c7981 */ /* 0x000ea4000c1e1900 */
[----:B--2---:R-:W-:-:S07]  /*14d0*/  IMAD.IADD R28, R28, 0x1, -R3 ;  /* 0x000000011c1c7824 */ /* 0x004fce00078e0a03 */
.L_x_9813:
[----:B------:R-:W-:Y:S02]  /*14e0*/  ULDC.64 UR4, c[0x0][0xa10] ;  /* 0x0002840000047ab9 */ /* 0x000fe40000000a00 */
[----:B------:R-:W-:-:S04]  /*14f0*/  ISETP.NE.U32.AND P0, PT, RZ, UR4, PT ;  /* 0x00000004ff007c0c */ /* 0x000fc8000bf05070 */
[----:B------:R-:W-:Y:S01]  /*1500*/  ISETP.NE.AND.EX P0, PT, RZ, UR5, PT, P0 ;  /* 0x00000005ff007c0c */ /* 0x000fe2000bf05300 */
[----:B------:R-:W-:-:S12]  /*1510*/  ULDC.64 UR4, c[0x0][0xa30] ;  /* 0x00028c0000047ab9 */ /* 0x000fd80000000a00 */
[----:B-12---:R-:W1:Y:S02]  /*1520*/  @P0 LDC.64 R2, c[0x0][0xa10] ;  /* 0x00028400ff020b82 */ /* 0x006e640000000a00 */
[----:B-1----:R-:W-:-:S05]  /*1530*/  @P0 IMAD.WIDE R2, R29, 0x4, R2 ;  /* 0x000000041d020825 */ /* 0x002fca00078e0202 */
[----:B------:R-:W2:Y:S04]  /*1540*/  @P0 LDG.E R0, desc[UR40][R2.64] ;  /* 0x0000002802000981 */ /* 0x000ea8000c1e1900 */
[----:B------:R1:W2:Y:S01]  /*1550*/  @P0 LDG.E R7, desc[UR40][R2.64+0x4] ;  /* 0x0000042802070981 */ /* 0x0002a2000c1e1900 */
[----:B------:R-:W-:Y:S01]  /*1560*/  ISETP.NE.U32.AND P1, PT, RZ, UR4, PT ;  /* 0x00000004ff007c0c */ /* 0x000fe2000bf25070 */
[----:B-----5:R-:W-:-:S03]  /*1570*/  IMAD.MOV.U32 R24, RZ, RZ, R28 ;  /* 0x000000ffff187224 */ /* 0x020fc600078e001c */
[----:B------:R-:W-:-:S13]  /*1580*/  ISETP.NE.AND.EX P1, PT, RZ, UR5, PT, P1 ;  /* 0x00000005ff007c0c */ /* 0x000fda000bf25310 */
[----:B------:R-:W-:-:S04]  /*1590*/  @P1 IADD3 R4, P2, R32, UR4, RZ ;  /* 0x0000000420041c10 */ /* 0x000fc8000ff5e0ff */
[----:B------:R-:W-:-:S05]  /*15a0*/  @P1 IADD3.X R5, R30, UR5, RZ, P2, !PT ;  /* 0x000000051e051c10 */ /* 0x000fca00097fe4ff */
[----:B------:R3:W5:Y:S01]  /*15b0*/  @P1 LDG.E R24, desc[UR40][R4.64] ;  /* 0x0000002804181981 */ /* 0x000762000c1e1900 */
[----:B------:R-:W-:Y:S01]  /*15c0*/  IMAD.MOV.U32 R6, RZ, RZ, 0xc0 ;  /* 0x000000c0ff067424 */ /* 0x000fe200078e00ff */
[----:B------:R-:W-:Y:S01]  /*15d0*/  PLOP3.LUT P3, PT, PT, PT, PT, 0x80, 0x0 ;  /* 0x000000000000781c */ /* 0x000fe20003f6f070 */
[----:B------:R-:W-:Y:S02]  /*15e0*/  IMAD.IADD R8, R28, 0x1, -R9 ;  /* 0x000000011c087824 */ /* 0x000fe400078e0a09 */
[----:B-1----:R-:W-:Y:S02]  /*15f0*/  IMAD R2, R153, R6, 0x13f ;  /* 0x0000013f99027424 */ /* 0x002fe400078e0206 */
[----:B------:R-:W-:-:S05]  /*1600*/  IMAD.MOV R26, RZ, RZ, -R8 ;  /* 0x000000ffff1a7224 */ /* 0x000fca00078e0a08 */
[----:B------:R-:W-:Y:S02]  /*1610*/  VIMNMX R26, RZ, R26, !PT ;  /* 0x0000001aff1a7248 */ /* 0x000fe40007fe0100 */
[----:B--2---:R-:W-:-:S05]  /*1620*/  @P0 IADD3 R27, -R0, R7, RZ ;  /* 0x00000007001b0210 */ /* 0x004fca0007ffe1ff */
        /* <DEDUP_REMOVED lines=16> */
[----:B------:R-:W-:-:S05]  /*1730*/  @P0 VIADD R0, R3, 0x7f ;  /* 0x0000007f03000836 */ /* 0x000fca0000000000 */
[----:B------:R-:W-:-:S04]  /*1740*/  @P0 SHF.R.S32.HI R3, RZ, 0x1f, R0 ;  /* 0x0000001fff030819 */ /* 0x000fc80000011400 */
[----:B------:R-:W-:-:S04]  /*1750*/  @P0 LEA.HI R3, R3, R0, RZ, 0x7 ;  /* 0x0000000003030211 */ /* 0x000fc800078f38ff */
[----:B------:R-:W-:-:S04]  /*1760*/  @P0 SHF.R.S32.HI R25, RZ, 0x7, R3 ;  /* 0x00000007ff190819 */ /* 0x000fc80000011403 */
        /* <DEDUP_REMOVED lines=14> */
[----:B0-----:R-:W-:Y:S01]  /*1850*/  MOV R11, UR7 ;  /* 0x00000007000b7c02 */ /* 0x001fe20008000f00 */
[----:B------:R-:W-:Y:S02]  /*1860*/  IMAD.U32 R6, RZ, RZ, UR4 ;  /* 0x00000004ff067e24 */ /* 0x000fe4000f8e00ff */
[----:B------:R-:W-:-:S02]  /*1870*/  IMAD.U32 R7, RZ, RZ, UR5 ;  /* 0x00000005ff077e24 */ /* 0x000fc4000f8e00ff */
[----:B------:R-:W-:Y:S02]  /*1880*/  IMAD.MOV.U32 R8, RZ, RZ, 0x70 ;  /* 0x00000070ff087424 */ /* 0x000fe400078e00ff */
[----:B------:R-:W-:Y:S02]  /*1890*/  IMAD.MOV.U32 R12, RZ, RZ, 0x1 ;  /* 0x00000001ff0c7424 */ /* 0x000fe400078e00ff */
[----:B-1----:R-:W-:-:S07]  /*18a0*/  IMAD.MOV.U32 R13, RZ, RZ, RZ ;  /* 0x000000ffff0d7224 */ /* 0x002fce00078e00ff */
[----:B------:R-:W-:-:S07]  /*18b0*/  LEPC R20, `(.L_x_9816) ;  /* 0x000000001014794e */ /* 0x000fce0000000000 */
[----:B--2--5:R-:W-:Y:S05]  /*18c0*/  CALL.ABS.NOINC R14 ;  /* 0x000000000e007343 */ /* 0x024fea0003c00000 */
.L_x_9816:
[----:B------:R-:W-:Y:S05]  /*18d0*/  BSYNC B6 ;  /* 0x0000000000067941 */ /* 0x000fea0003800000 */
.L_x_9815:
        /* <DEDUP_REMOVED lines=14> */
[----:B0-----:R-:W-:Y:S02]  /*19c0*/  IMAD.U32 R11, RZ, RZ, UR7 ;  /* 0x00000007ff0b7e24 */ /* 0x001fe4000f8e00ff */
[----:B------:R-:W-:Y:S02]  /*19d0*/  IMAD.MOV.U32 R8, RZ, RZ, 0x70 ;  /* 0x00000070ff087424 */ /* 0x000fe400078e00ff */
[----:B------:R-:W-:Y:S02]  /*19e0*/  IMAD.MOV.U32 R12, RZ, RZ, 0x1 ;  /* 0x00000001ff0c7424 */ /* 0x000fe400078e00ff */
[----:B-1----:R-:W-:-:S07]  /*19f0*/  IMAD.MOV.U32 R13, RZ, RZ, RZ ;  /* 0x000000ffff0d7224 */ /* 0x002fce00078e00ff */
[----:B------:R-:W-:-:S07]  /*1a00*/  LEPC R20, `(.L_x_9818) ;  /* 0x000000001014794e */ /* 0x000fce0000000000 */
[----:B--2--5:R-:W-:Y:S05]  /*1a10*/  CALL.ABS.NOINC R14 ;  /* 0x000000000e007343 */ /* 0x024fea0003c00000 */
.L_x_9818:
[----:B------:R-:W-:Y:S05]  /*1a20*/  BSYNC B6 ;  /* 0x0000000000067941 */ /* 0x000fea0003800000 */
.L_x_9817:
[----:B------:R-:W-:Y:S01]  /*1a30*/  ULDC.64 UR4, c[0x0][0x9f8] ;  /* 0x00027e0000047ab9 */ /* 0x000fe20000000a00 */
[----:B------:R-:W1:Y:S01]  /*1a40*/  LDC R0, c[0x0][0x428] ;  /* 0x00010a00ff007b82 */ /* 0x000e620000000800 */
[----:B------:R-:W-:-:S07]  /*1a50*/  ISETP.NE.U32.AND P0, PT, RZ, UR4, PT ;  /* 0x00000004ff007c0c */ /* 0x000fce000bf05070 */
[----:B------:R-:W2:Y:S01]  /*1a60*/  LDC.64 R68, c[0x0][0x2f0] ;  /* 0x0000bc00ff447b82 */ /* 0x000ea20000000a00 */
[----:B------:R-:W-:Y:S02]  /*1a70*/  ISETP.NE.AND.EX P0, PT, RZ, UR5, PT, P0 ;  /* 0x00000005ff007c0c */ /* 0x000fe4000bf05300 */
[----:B------:R-:W-:Y:S01]  /*1a80*/  IADD3 R46, R31, R28, RZ ;  /* 0x0000001c1f2e7210 */ /* 0x000fe20007ffe0ff */
[----:B------:R-:W-:Y:S01]  /*1a90*/  IMAD.MOV.U32 R9, RZ, RZ, R154 ;  /* 0x000000ffff097224 */ /* 0x000fe200078e009a */
[----:B------:R-:W-:Y:S01]  /*1aa0*/  ULDC UR6, c[0x0][0x2e4] ;  /* 0x0000b90000067ab9 */ /* 0x000fe20000000800 */
[----:B------:R-:W-:Y:S02]  /*1ab0*/  ULDC.64 UR8, c[0x0][0x320] ;  /* 0x0000c80000087ab9 */ /* 0x000fe40000000a00 */
[----:B------:R-:W3:Y:S06]  /*1ac0*/  LDC.64 R66, c[0x0][0x3d8] ;  /* 0x0000f600ff427b82 */ /* 0x000eec0000000a00 */
[----:B------:R-:W-:-:S02]  /*1ad0*/  @P0 IADD3 R4, P1, R32, UR4, RZ ;  /* 0x0000000420040c10 */ /* 0x000fc4000ff3e0ff */
[----:B------:R-:W4:Y:S02]  /*1ae0*/  LDC R81, c[0x0][0x3d4] ;  /* 0x0000f500ff517b82 */ /* 0x000f240000000800 */
[----:B------:R-:W-:Y:S01]  /*1af0*/  @P0 IADD3.X R5, R30, UR5, RZ, P1, !PT ;  /* 0x000000051e050c10 */ /* 0x000fe20008ffe4ff */
[----:B------:R-:W0:Y:S01]  /*1b00*/  S2R R12, SR_TID.X ;  /* 0x00000000000c7919 */ /* 0x000e220000002100 */
[----:B------:R-:W-:Y:S01]  /*1b10*/  SHF.R.S32.HI R3, RZ, 0x1f, R46 ;  /* 0x0000001fff037819 */ /* 0x000fe2000001142e */
[----:B------:R-:W-:Y:S01]  /*1b20*/  VIADD R30, R157, 0x20 ;  /* 0x000000209d1e7836 */ /* 0x000fe20000000000 */
[----:B------:R-:W-:Y:S01]  /*1b30*/  ULDC.64 UR4, c[0x0][0x2f8] ;  /* 0x0000be0000047ab9 */ /* 0x000fe20000000a00 */
[----:B------:R2:W3:Y:S01]  /*1b40*/  @P0 LDG.E R29, desc[UR40][R4.64] ;  /* 0x00000028041d0981 */ /* 0x0004e2000c1e1900 */
[----:B-1----:R-:W-:Y:S01]  /*1b50*/  ISETP.NE.AND P0, PT, R0, 0x1, PT ;  /* 0x000000010000780c */ /* 0x002fe20003f05270 */
[----:B--2---:R-:W-:Y:S01]  /*1b60*/  IMAD R6, R3, R68, RZ ;  /* 0x0000004403067224 */ /* 0x004fe200078e02ff */
[----:B------:R-:W-:-:S02]  /*1b70*/  ISETP.GE.AND P1, PT, R30, UR6, PT ;  /* 0x000000061e007c0c */ /* 0x000fc4000bf26270 */
[----:B------:R-:W-:Y:S01]  /*1b80*/  SHF.R.S32.HI R14, RZ, 0x1f, R19 ;  /* 0x0000001fff0e7819 */ /* 0x000fe20000011413 */
[----:B------:R-:W-:-:S08]  /*1b90*/  IMAD.WIDE.U32 R4, R46, R68, RZ ;  /* 0x000000442e047225 */ /* 0x000fd000078e00ff */
[----:B------:R-:W1:Y:S08]  /*1ba0*/  @P0 LDC R7, c[0x0][0x42c] ;  /* 0x00010b00ff070b82 */ /* 0x000e700000000800 */
[----:B0-----:R-:W0:Y:S01]  /*1bb0*/  @P0 LDC R11, c[0x0][0x430] ;  /* 0x00010c00ff0b0b82 */ /* 0x001e220000000800 */
[----:B------:R-:W-:-:S05]  /*1bc0*/  VIADD R21, R12, 0xffffff80 ;  /* 0xffffff800c157836 */ /* 0x000fca0000000000 */
[----:B------:R-:W-:-:S04]  /*1bd0*/  LEA.HI R20, R21, R21, RZ, 0x1 ;  /* 0x0000001515147211 */ /* 0x000fc800078f08ff */
[----:B------:R-:W-:Y:S01]  /*1be0*/  LOP3.LUT R20, R20, 0xfffffffe, RZ, 0xc0, !PT ;  /* 0xfffffffe14147812 */ /* 0x000fe200078ec0ff */
[----:B-1----:R-:W-:-:S04]  /*1bf0*/  @P0 IMAD.HI.U32 R0, R154, R7, RZ ;  /* 0x000000079a000227 */ /* 0x002fc800078e00ff */
[----:B------:R-:W-:Y:S02]  /*1c00*/  IMAD R7, R46, R69, R6 ;  /* 0x000000452e077224 */ /* 0x000fe400078e0206 */
[----:B------:R-:W-:Y:S01]  /*1c10*/  IMAD.IADD R20, R21, 0x1, -R20 ;  /* 0x0000000115147824 */ /* 0x000fe200078e0a14 */
[----:B0-----:R-:W-:Y:S01]  /*1c20*/  @P0 SHF.R.U32.HI R9, RZ, R11, R0 ;  /* 0x0000000bff090219 */ /* 0x001fe20000011600 */
[----:B------:R-:W-:Y:S01]  /*1c30*/  IMAD.IADD R5, R5, 0x1, R7 ;  /* 0x0000000105057824 */ /* 0x000fe200078e0207 */
[----:B------:R-:W-:Y:S01]  /*1c40*/  ISETP.GE.AND P0, PT, R157, UR6, PT ;  /* 0x000000069d007c0c */ /* 0x000fe2000bf06270 */
[----:B------:R-:W-:Y:S01]  /*1c50*/  IMAD.SHL.U32 R20, R20, 0x8, RZ ;  /* 0x0000000814147824 */ /* 0x000fe200078e00ff */
[----:B------:R-:W-:Y:S01]  /*1c60*/  SHF.R.S32.HI R6, RZ, 0x1f, R9 ;  /* 0x0000001fff067819 */ /* 0x000fe20000011409 */
[----:B------:R-:W-:Y:S01]  /*1c70*/  IMAD.WIDE.U32 R4, R9, UR4, R4 ;  /* 0x0000000409047c25 */ /* 0x000fe2000f8e0004 */
[----:B------:R-:W-:Y:S02]  /*1c80*/  SEL R45, RZ, 0x1, P0 ;  /* 0x00000001ff2d7807 */ /* 0x000fe40000000000 */
[----:B------:R-:W-:Y:S01]  /*1c90*/  SHF.R.S32.HI R7, RZ, 0x1f, R157 ;  /* 0x0000001fff077819 */ /* 0x000fe2000001149d */
[----:B------:R-:W-:-:S02]  /*1ca0*/  IMAD R0, R6, UR4, RZ ;  /* 0x0000000406007c24 */ /* 0x000fc4000f8e02ff */
[----:B------:R-:W-:Y:S02]  /*1cb0*/  IMAD.MOV.U32 R58, RZ, RZ, R4 ;  /* 0x000000ffff3a7224 */ /* 0x000fe400078e0004 */
[----:B------:R-:W-:Y:S01]  /*1cc0*/  IMAD R59, R9, UR5, R0 ;  /* 0x00000005093b7c24 */ /* 0x000fe2000f8e0200 */
[----:B------:R-:W-:Y:S01]  /*1cd0*/  SEL R0, RZ, 0xffffffff, P1 ;  /* 0xffffffffff007807 */ /* 0x000fe20000800000 */
[----:B------:R-:W-:Y:S01]  /*1ce0*/  ULDC.64 UR4, c[0x0][0xa08] ;  /* 0x0002820000047ab9 */ /* 0x000fe20000000a00 */
[----:B------:R-:W-:Y:S01]  /*1cf0*/  IMAD R10, R6, UR8, RZ ;  /* 0x00000008060a7c24 */ /* 0x000fe2000f8e02ff */
[----:B------:R-:W-:Y:S01]  /*1d00*/  ISETP.NE.U32.AND P0, PT, RZ, UR4, PT ;  /* 0x00000004ff007c0c */ /* 0x000fe2000bf05070 */
[----:B------:R-:W-:Y:S02]  /*1d10*/  IMAD.IADD R59, R5, 0x1, R59 ;  /* 0x00000001053b7824 */ /* 0x000fe400078e023b */
[----:B------:R-:W-:Y:S01]  /*1d20*/  IMAD.SHL.U32 R0, R0, 0x2, RZ ;  /* 0x0000000200007824 */ /* 0x000fe200078e00ff */
[----:B------:R-:W-:Y:S01]  /*1d30*/  ISETP.NE.AND.EX P0, PT, RZ, UR5, PT, P0 ;  /* 0x00000005ff007c0c */ /* 0x000fe2000bf05300 */
[----:B------:R-:W-:Y:S01]  /*1d40*/  ULDC.64 UR4, c[0x0][0x300] ;  /* 0x0000c00000047ab9 */ /* 0x000fe20000000a00 */
[----:B------:R-:W-:Y:S01]  /*1d50*/  IMAD.MOV.U32 R6, RZ, RZ, R157 ;  /* 0x000000ffff067224 */ /* 0x000fe200078e009d */
[----:B------:R-:W0:Y:S01]  /*1d60*/  LDC.64 R4, c[0x0][0x3e8] ;  /* 0x0000fa00ff047b82 */ /* 0x000e220000000a00 */
[----:B------:R-:W-:-:S02]  /*1d70*/  LOP3.LUT R45, R0, 0x2, R45, 0xe2, !PT ;  /* 0x00000002002d7812 */ /* 0x000fc400078ee22d */
[----:B------:R-:W-:Y:S01]  /*1d80*/  IMAD.WIDE.U32 R12, R9, UR8, R6 ;  /* 0x00000008090c7c25 */ /* 0x000fe2000f8e0006 */
[----:B---3--:R-:W-:Y:S02]  /*1d90*/  SHF.R.S32.HI R0, RZ, 0x1f, R29 ;  /* 0x0000001fff007819 */ /* 0x008fe4000001141d */
[----:B------:R-:W-:Y:S01]  /*1da0*/  SEL R15, R29, RZ, !P0 ;  /* 0x000000ff1d0f7207 */ /* 0x000fe20004000000 */
[----:B------:R-:W-:Y:S01]  /*1db0*/  IMAD R29, R9, UR9, R10 ;  /* 0x00000009091d7c24 */ /* 0x000fe2000f8e020a */
[----:B------:R-:W-:Y:S01]  /*1dc0*/  SEL R0, R0, RZ, !P0 ;  /* 0x000000ff00007207 */ /* 0x000fe20004000000 */
[----:B------:R-:W-:Y:S01]  /*1dd0*/  IMAD.WIDE.U32 R10, R19, R68, R6 ;  /* 0x00000044130a7225 */ /* 0x000fe200078e0006 */
[----:B------:R-:W-:-:S03]  /*1de0*/  SHF.R.S32.HI R9, RZ, 0x1f, R20 ;  /* 0x0000001fff097819 */ /* 0x000fc60000011414 */
[----:B------:R-:W-:Y:S02]  /*1df0*/  IMAD R8, R0, UR4, RZ ;  /* 0x0000000400087c24 */ /* 0x000fe4000f8e02ff */
[----:B------:R-:W-:-:S04]  /*1e00*/  IMAD.WIDE.U32 R58, R15, UR4, R58 ;  /* 0x000000040f3a7c25 */ /* 0x000fc8000f8e003a */
[----:B------:R-:W-:Y:S01]  /*1e10*/  IMAD R21, R15, UR5, R8 ;  /* 0x000000050f157c24 */ /* 0x000fe2000f8e0208 */
[----:B------:R-:W-:Y:S01]  /*1e20*/  ULDC.64 UR4, c[0x0][0x328] ;  /* 0x0000ca0000047ab9 */ /* 0x000fe20000000a00 */
[----:B------:R-:W-:Y:S01]  /*1e30*/  IMAD R8, R14, R68, RZ ;  /* 0x000000440e087224 */ /* 0x000fe200078e02ff */
[----:B------:R-:W-:Y:S01]  /*1e40*/  IADD3 R75, P0, R58, R10, RZ ;  /* 0x0000000a3a4b7210 */ /* 0x000fe20007f1e0ff */
[----:B------:R-:W-:Y:S02]  /*1e50*/  IMAD.IADD R80, R59, 0x1, R21 ;  /* 0x000000013b507824 */ /* 0x000fe400078e0215 */
[----:B------:R-:W2:Y:S01]  /*1e60*/  LDL R21, [R1+0x4] ;  /* 0x0000040001157983 */ /* 0x000ea20000100800 */
[----:B------:R-:W-:Y:S02]  /*1e70*/  IMAD.IADD R13, R13, 0x1, R29 ;  /* 0x000000010d0d7824 */ /* 0x000fe400078e021d */
[----:B------:R-:W-:Y:S02]  /*1e80*/  IMAD R29, R19, R69, R8 ;  /* 0x00000045131d7224 */ /* 0x000fe400078e0208 */
[----:B------:R-:W-:-:S02]  /*1e90*/  IMAD.MOV.U32 R8, RZ, RZ, R20 ;  /* 0x000000ffff087224 */ /* 0x000fc400078e0014 */
[----:B------:R-:W3:Y:S01]  /*1ea0*/  LDL R20, [R1+0x5c] ;  /* 0x00005c0001147983 */ /* 0x000ee20000100800 */
[----:B------:R-:W-:Y:S01]  /*1eb0*/  IMAD.WIDE.U32 R56, R15, UR4, R12 ;  /* 0x000000040f387c25 */ /* 0x000fe2000f8e000c */
[----:B----4-:R-:W-:Y:S02]  /*1ec0*/  ISETP.GE.AND P2, PT, R157, R81, PT ;  /* 0x000000519d00720c */ /* 0x010fe40003f46270 */
[----:B------:R-:W4:Y:S01]  /*1ed0*/  LDL R12, [R1+0xc] ;  /* 0x00000c00010c7983 */ /* 0x000f220000100800 */
[----:B------:R-:W-:Y:S01]  /*1ee0*/  IMAD R0, R0, UR4, RZ ;  /* 0x0000000400007c24 */ /* 0x000fe2000f8e02ff */
[----:B------:R-:W-:-:S03]  /*1ef0*/  IADD3.X R74, R80, R11, R29, P0, !PT ;  /* 0x0000000b504a7210 */ /* 0x000fc600007fe41d */
[----:B------:R-:W-:Y:S02]  /*1f00*/  IMAD R15, R15, UR5, R0 ;  /* 0x000000050f0f7c24 */ /* 0x000fe4000f8e0200 */
[----:B------:R-:W-:Y:S01]  /*1f10*/  IMAD R0, R14, R66, RZ ;  /* 0x000000420e007224 */ /* 0x000fe200078e02ff */
[----:B------:R-:W-:-:S03]  /*1f20*/  ISETP.GE.AND P0, PT, R30, R81, PT ;  /* 0x000000511e00720c */ /* 0x000fc60003f06270 */
[----:B------:R-:W-:Y:S01]  /*1f30*/  IMAD R11, R19, R67, R0 ;  /* 0x00000043130b7224 */ /* 0x000fe200078e0200 */
[----:B------:R-:W-:Y:S01]  /*1f40*/  SEL R0, R81, RZ, P2 ;  /* 0x000000ff51007207 */ /* 0x000fe20001000000 */
[----:B------:R-:W-:-:S04]  /*1f50*/  IMAD.WIDE.U32 R54, R19, R66, R8 ;  /* 0x0000004213367225 */ /* 0x000fc800078e0008 */
[----:B0-----:R-:W-:Y:S01]  /*1f60*/  IMAD.WIDE.U32 R50, R19, R4, R8 ;  /* 0x0000000413327225 */ /* 0x001fe200078e0008 */
[----:B------:R-:W-:-:S03]  /*1f70*/  SEL R8, R81, RZ, P0 ;  /* 0x000000ff51087207 */ /* 0x000fc60000000000 */
[----:B------:R-:W-:Y:S02]  /*1f80*/  IMAD.IADD R0, R157, 0x1, R0 ;  /* 0x000000019d007824 */ /* 0x000fe400078e0200 */
[----:B------:R-:W-:-:S04]  /*1f90*/  IMAD.WIDE.U32 R52, R19, R66, R6 ;  /* 0x0000004213347225 */ /* 0x000fc800078e0006 */
[----:B------:R-:W-:Y:S01]  /*1fa0*/  IMAD.IADD R8, R30, 0x1, R8 ;  /* 0x000000011e087824 */ /* 0x000fe200078e0208 */
[----:B------:R-:W-:Y:S01]  /*1fb0*/  SHF.R.S32.HI R9, RZ, 0x1f, R0 ;  /* 0x0000001fff097819 */ /* 0x000fe20000011400 */
[----:B------:R-:W-:Y:S01]  /*1fc0*/  IMAD.IADD R53, R11, 0x1, R53 ;  /* 0x000000010b357824 */ /* 0x000fe200078e0235 */
[----:B------:R-:W-:Y:S02]  /*1fd0*/  IADD3 R55, R55, R11, RZ ;  /* 0x0000000b37377210 */ /* 0x000fe40007ffe0ff */
[----:B------:R-:W-:Y:S02]  /*1fe0*/  SHF.R.S32.HI R11, RZ, 0x1f, R8 ;  /* 0x0000001fff0b7819 */ /* 0x000fe40000011408 */
[CC--:B------:R-:W-:Y:S02]  /*1ff0*/  LEA.HI R73, R9.reuse, R0.reuse, RZ, 0x4 ;  /* 0x0000000009497211 */ /* 0x0c0fe400078f20ff */
[----:B------:R-:W-:Y:S02]  /*2000*/  LEA.HI R0, R9, R0, RZ, 0x5 ;  /* 0x0000000009007211 */ /* 0x000fe400078f28ff */
[----:B------:R-:W-:Y:S01]  /*2010*/  LEA.HI R72, R11, R8, RZ, 0x4 ;  /* 0x000000080b487211 */ /* 0x000fe200078f20ff */
[----:B------:R-:W-:-:S04]  /*2020*/  IMAD.WIDE.U32 R48, R19, R4, R6 ;  /* 0x0000000413307225 */ /* 0x000fc800078e0006 */
[----:B------:R-:W-:Y:S01]  /*2030*/  IMAD.SHL.U32 R6, R0, 0x80, RZ ;  /* 0x0000008000067824 */ /* 0x000fe200078e00ff */
[----:B------:R-:W-:Y:S01]  /*2040*/  LEA.HI R8, R11, R8, RZ, 0x5 ;  /* 0x000000080b087211 */ /* 0x000fe200078f28ff */
[----:B------:R-:W-:Y:S01]  /*2050*/  IMAD R10, R14, R4, RZ ;  /* 0x000000040e0a7224 */ /* 0x000fe200078e02ff */
[----:B-----5:R-:W-:-:S03]  /*2060*/  SHF.R.S32.HI R9, RZ, 0x1f, R24 ;  /* 0x0000001fff097819 */ /* 0x020fc60000011418 */
[----:B------:R-:W-:Y:S02]  /*2070*/  IMAD.SHL.U32 R8, R8, 0x80, RZ ;  /* 0x0000008008087824 */ /* 0x000fe400078e00ff */
[----:B------:R-:W-:-:S03]  /*2080*/  IMAD R13, R19, R5, R10 ;  /* 0x00000005130d7224 */ /* 0x000fc600078e020a */
[----:B------:R-:W-:Y:S01]  /*2090*/  LOP3.LUT R8, R8, 0xfffff000, RZ, 0xc0, !PT ;  /* 0xfffff00008087812 */ /* 0x000fe200078ec0ff */
[----:B------:R-:W-:Y:S02]  /*20a0*/  IMAD.IADD R51, R51, 0x1, R13 ;  /* 0x0000000133337824 */ /* 0x000fe400078e020d */
[----:B------:R-:W-:Y:S01]  /*20b0*/  IMAD.IADD R49, R13, 0x1, R49 ;  /* 0x000000010d317824 */ /* 0x000fe200078e0231 */
[----:B------:R-:W-:Y:S01]  /*20c0*/  LOP3.LUT R6, R6, 0xfffff000, RZ, 0xc0, !PT ;  /* 0xfffff00006067812 */ /* 0x000fe200078ec0ff */
[----:B------:R-:W-:Y:S01]  /*20d0*/  IMAD.WIDE.U32 R54, R24, R66, R54 ;  /* 0x0000004218367225 */ /* 0x000fe200078e0036 */
[----:B------:R-:W-:-:S03]  /*20e0*/  IADD3 R46, P2, R19, R46, RZ ;  /* 0x0000002e132e7210 */ /* 0x000fc60007f5e0ff */
[----:B------:R-:W-:Y:S02]  /*20f0*/  VIADD R65, R157, 0x40 ;  /* 0x000000409d417836 */ /* 0x000fe40000000000 */
[----:B------:R-:W-:Y:S01]  /*2100*/  IMAD.WIDE.U32 R52, R24, R66, R52 ;  /* 0x0000004218347225 */ /* 0x000fe200078e0034 */
[----:B------:R-:W-:-:S03]  /*2110*/  SHF.L.U64.HI R69, R68, 0x7, R69 ;  /* 0x0000000744457819 */ /* 0x000fc60000010245 */
[----:B------:R-:W-:Y:S01]  /*2120*/  IMAD.WIDE.U32 R50, R24, R4, R50 ;  /* 0x0000000418327225 */ /* 0x000fe200078e0032 */
[----:B------:R-:W-:-:S03]  /*2130*/  SHF.L.U64.HI R64, R4, 0x7, R5 ;  /* 0x0000000704407819 */ /* 0x000fc60000010205 */
[----:B------:R-:W-:Y:S01]  /*2140*/  IMAD.WIDE.U32 R48, R24, R4, R48 ;  /* 0x0000000418307225 */ /* 0x000fe200078e0030 */
[----:B------:R-:W-:Y:S02]  /*2150*/  IADD3.X R47, R14, R3, RZ, P2, !PT ;  /* 0x000000030e2f7210 */ /* 0x000fe400017fe4ff */
[----:B------:R-:W-:Y:S01]  /*2160*/  LOP3.LUT R60, R45, 0x1, RZ, 0xc0, !PT ;  /* 0x000000012d3c7812 */ /* 0x000fe200078ec0ff */
[----:B------:R-:W-:Y:S01]  /*2170*/  IMAD.SHL.U32 R63, R4, 0x80, RZ ;  /* 0x00000080043f7824 */ /* 0x000fe200078e00ff */
[----:B------:R-:W-:Y:S01]  /*2180*/  ISETP.GE.AND P1, PT, R65, UR6, PT ;  /* 0x0000000641007c0c */ /* 0x000fe2000bf26270 */
[----:B------:R-:W-:Y:S01]  /*2190*/  IMAD.SHL.U32 R68, R68, 0x80, RZ ;  /* 0x0000008044447824 */ /* 0x000fe200078e00ff */
[----:B------:R-:W-:Y:S01]  /*21a0*/  LOP3.LUT R45, R45, 0x2, RZ, 0xc0, !PT ;  /* 0x000000022d2d7812 */ /* 0x000fe200078ec0ff */
[----:B------:R-:W-:Y:S01]  /*21b0*/  IMAD.SHL.U32 R61, R81, 0x2, RZ ;  /* 0x00000002513d7824 */ /* 0x000fe200078e00ff */
[C---:B--2---:R-:W-:Y:S02]  /*21c0*/  LOP3.LUT R0, R21.reuse, 0x10, R73, 0xf8, !PT ;  /* 0x0000001015007812 */ /* 0x044fe400078ef849 */
[----:B------:R-:W-:-:S02]  /*21d0*/  LOP3.LUT R7, R21, 0x10, R72, 0xf8, !PT ;  /* 0x0000001015077812 */ /* 0x000fc400078ef848 */
[-C--:B---3--:R-:W-:Y:S02]  /*21e0*/  LOP3.LUT R71, R0, R20.reuse, RZ, 0x3c, !PT ;  /* 0x0000001400477212 */ /* 0x088fe400078e3cff */
[----:B------:R-:W-:Y:S02]  /*21f0*/  LOP3.LUT R7, R7, R20, RZ, 0x3c, !PT ;  /* 0x0000001407077212 */ /* 0x000fe400078e3cff */
[----:B------:R-:W0:Y:S01]  /*2200*/  S2R R20, SR_TID.X ;  /* 0x0000000000147919 */ /* 0x000e220000002100 */
[C---:B------:R-:W-:Y:S02]  /*2210*/  IMAD R0, R9.reuse, R66, RZ ;  /* 0x0000004209007224 */ /* 0x040fe400078e02ff */
[----:B------:R-:W-:Y:S01]  /*2220*/  IMAD R9, R9, R4, RZ ;  /* 0x0000000409097224 */ /* 0x000fe200078e02ff */
[----:B----4-:R-:W-:Y:S01]  /*2230*/  IADD3 R70, R7, R8, R12 ;  /* 0x0000000807467210 */ /* 0x010fe20007ffe00c */
[----:B------:R-:W-:Y:S01]  /*2240*/  IMAD R21, R24, R67, R0 ;  /* 0x0000004318157224 */ /* 0x000fe200078e0200 */
[----:B------:R-:W-:Y:S01]  /*2250*/  LOP3.LUT R7, R72, 0xfffffff0, RZ, 0xc0, !PT ;  /* 0xfffffff048077812 */ /* 0x000fe200078ec0ff */
[----:B------:R-:W-:Y:S01]  /*2260*/  IMAD R9, R24, R5, R9 ;  /* 0x0000000518097224 */ /* 0x000fe200078e0209 */
[----:B------:R-:W-:Y:S01]  /*2270*/  IADD3 R71, R71, R6, R12 ;  /* 0x0000000647477210 */ /* 0x000fe20007ffe00c */
[----:B------:R-:W-:Y:S01]  /*2280*/  IMAD.IADD R44, R55, 0x1, R21 ;  /* 0x00000001372c7824 */ /* 0x000fe200078e0215 */
[C---:B------:R-:W-:Y:S01]  /*2290*/  SHF.L.U64.HI R67, R66.reuse, 0x7, R67 ;  /* 0x0000000742437819 */ /* 0x040fe20000010243 */
[----:B------:R-:W-:Y:S01]  /*22a0*/  IMAD.SHL.U32 R66, R66, 0x80, RZ ;  /* 0x0000008042427824 */ /* 0x000fe200078e00ff */
[----:B------:R-:W-:Y:S01]  /*22b0*/  SHF.R.S32.HI R3, RZ, 0x1f, R7 ;  /* 0x0000001fff037819 */ /* 0x000fe20000011407 */
[----:B------:R-:W-:-:S02]  /*22c0*/  IMAD.IADD R21, R21, 0x1, R53 ;  /* 0x0000000115157824 */ /* 0x000fc400078e0235 */
[----:B------:R-:W-:Y:S02]  /*22d0*/  IMAD.IADD R6, R51, 0x1, R9 ;  /* 0x0000000133067824 */ /* 0x000fe400078e0209 */
[----:B------:R-:W-:Y:S02]  /*22e0*/  IMAD.IADD R5, R9, 0x1, R49 ;  /* 0x0000000109057824 */ /* 0x000fe400078e0231 */
[----:B------:R-:W-:Y:S01]  /*22f0*/  IMAD.IADD R0, R57, 0x1, R15 ;  /* 0x0000000139007824 */ /* 0x000fe200078e020f */
[----:B0-----:R-:W-:Y:S02]  /*2300*/  SHF.R.U32.HI R10, RZ, 0x7, R20 ;  /* 0x00000007ff0a7819 */ /* 0x001fe40000011614 */
[----:B------:R-:W-:-:S03]  /*2310*/  LOP3.LUT R20, R73, 0xfffffff0, RZ, 0xc0, !PT ;  /* 0xfffffff049147812 */ /* 0x000fc600078ec0ff */
[----:B------:R-:W-:Y:S01]  /*2320*/  VIADD R62, R10, 0x8 ;  /* 0x000000080a3e7836 */ /* 0x000fe20000000000 */
[----:B------:R-:W-:-:S07]  /*2330*/  SHF.R.S32.HI R4, RZ, 0x1f, R20 ;  /* 0x0000001fff047819 */ /* 0x000fce0000011414 */
.L_x_9858:
[----:B------:R-:W2:Y:S01]  /*2340*/  LDL R8, [R1+0x28] ;  /* 0x0000280001087983 */ /* 0x000ea20000100800 */
        /* <DEDUP_REMOVED lines=52> */
[----:B------:R-:W-:-:S05]  /*2690*/  IMAD.SHL.U32 R10, R10, 0x8, RZ ;  /* 0x000000080a0a7824 */ /* 0x000fca00078e00ff */
[C---:B------:R-:W-:Y:S02]  /*26a0*/  ISETP.GE.AND P5, PT, R10.reuse, R90, PT ;  /* 0x0000005a0a00720c */ /* 0x040fe40003fa6270 */
[----:B------:R-:W-:-:S04]  /*26b0*/  IADD3 R9, R10, 0x10, RZ ;  /* 0x000000100a097810 */ /* 0x000fc80007ffe0ff */
[----:B------:R-:W-:Y:S01]  /*26c0*/  ISETP.GE.AND P3, PT, R9, R90, PT ;  /* 0x0000005a0900720c */ /* 0x000fe20003f66270 */
[----:B------:R-:W-:-:S06]  /*26d0*/  VIADD R9, R10, 0x20 ;  /* 0x000000200a097836 */ /* 0x000fcc0000000000 */
        /* <DEDUP_REMOVED lines=11> */
.L_x_9823:
[----:B------:R-:W-:Y:S05]  /*2790*/  BSYNC B1 ;  /* 0x0000000000017941 */ /* 0x000fea0003800000 */
.L_x_9822:
        /* <DEDUP_REMOVED lines=9> */
.L_x_9824:
[----:B------:R-:W-:Y:S01]  /*2830*/  IMAD R86, R17, 0x8, R16 ;  /* 0x0000000811567824 */ /* 0x000fe200078e0210 */
[----:B------:R-:W-:Y:S01]  /*2840*/  SHF.L.U32 R89, R156, 0x1f, RZ ;  /* 0x0000001f9c597819 */ /* 0x000fe200000006ff */
[----:B------:R-:W-:Y:S03]  /*2850*/  BSSY B1, `(.L_x_9825) ;  /* 0x0000003000017945 */ /* 0x000fe60003800000 */
[----:B------:R-:W0:Y:S02]  /*2860*/  SYNCS.PHASECHK.TRANS64.TRYWAIT P5, [R86+URZ+0x19c90], R89 ;  /* 0x019c9059560075a7 */ /* 0x000e2400080a017f */
[----:B0-----:R-:W-:Y:S05]  /*2870*/  @!P5 BRA `(.L_x_9826) ;  /* 0x0000019c009cd947 */ /* 0x001fea0003800000 */
.L_x_10081:
[----:B------:R-:W-:Y:S05]  /*2880*/  BSYNC B1 ;  /* 0x0000000000017941 */ /* 0x000fea0003800000 */
.L_x_9825:
        /* <DEDUP_REMOVED lines=26> */
[----:B--2---:R-:W-:Y:S02]  /*2a30*/  MOV R36, R8 ;  /* 0x0000000800247202 */ /* 0x004fe40000000f00 */
        /* <DEDUP_REMOVED lines=25> */
[-C--:B------:R-:W-:Y:S01]  /*2bd0*/  F2FP.F16.E4M3.UNPACK_B R37, R36.reuse.H1 ;  /* 0x00000024ff25723e */ /* 0x080fe200030006ff */
[-C--:B------:R-:W-:Y:S01]  /*2be0*/  FFMA.FTZ R92, R43, R77.reuse, -R92 ;  /* 0x0000004d2b5c7223 */ /* 0x080fe2000001085c */
[----:B------:R-:W-:Y:S01]  /*2bf0*/  F2FP.F16.E4M3.UNPACK_B R36, R36 ;  /* 0x00000024ff24723e */ /* 0x000fe200020006ff */
[----:B------:R-:W-:Y:S01]  /*2c00*/  FFMA.FTZ R85, R76, R77, R83 ;  /* 0x0000004d4c557223 */ /* 0x000fe20000010053 */
[----:B------:R-:W-:Y:S01]  /*2c10*/  F2FP.F16.E4M3.UNPACK_B R77, R42 ;  /* 0x0000002aff4d723e */ /* 0x000fe200020006ff */
[----:B------:R-:W-:Y:S01]  /*2c20*/  HADD2.F32 R78, -RZ, R79.H1_H1 ;  /* 0x3000004fff4e7230 */ /* 0x000fe20000004100 */
[----:B------:R-:W-:Y:S01]  /*2c30*/  F2FP.F16.E4M3.UNPACK_B R84, R35 ;  /* 0x00000023ff54723e */ /* 0x000fe200020006ff */
[----:B------:R-:W-:-:S02]  /*2c40*/  HADD2.F32 R43, -RZ, R37.H0_H0 ;  /* 0x20000025ff2b7230 */ /* 0x000fc40000004100 */
[----:B------:R-:W-:Y:S02]  /*2c50*/  HADD2.F32 R76, -RZ, R37.H1_H1 ;  /* 0x30000025ff4c7230 */ /* 0x000fe40000004100 */
[----:B------:R-:W-:Y:S02]  /*2c60*/  HADD2.F32 R79, -RZ, R79.H0_H0 ;  /* 0x2000004fff4f7230 */ /* 0x000fe40000004100 */
[-C--:B------:R-:W-:Y:S01]  /*2c70*/  FMUL.FTZ R83, R43, R78.reuse ;  /* 0x0000004e2b537220 */ /* 0x080fe20000410000 */
[--C-:B------:R-:W-:Y:S02]  /*2c80*/  HADD2.F32 R42, -RZ, R36.reuse.H1_H1 ;  /* 0x30000024ff2a7230 */ /* 0x100fe40000004100 */
[----:B------:R-:W-:Y:S01]  /*2c90*/  FMUL.FTZ R82, R76, R78 ;  /* 0x0000004e4c527220 */ /* 0x000fe20000410000 */
[----:B------:R-:W-:Y:S02]  /*2ca0*/  HADD2.F32 R37, -RZ, R36.H0_H0 ;  /* 0x20000024ff257230 */ /* 0x000fe40000004100 */
[----:B------:R-:W-:-:S02]  /*2cb0*/  HADD2.F32 R36, -RZ, R77.H1_H1 ;  /* 0x3000004dff247230 */ /* 0x000fc40000004100 */
[-C--:B------:R-:W-:Y:S01]  /*2cc0*/  FMUL.FTZ R78, R42, R79.reuse ;  /* 0x0000004f2a4e7220 */ /* 0x080fe20000410000 */
[----:B------:R-:W-:Y:S02]  /*2cd0*/  HADD2.F32 R77, -RZ, R77.H0_H0 ;  /* 0x2000004dff4d7230 */ /* 0x000fe40000004100 */
[----:B------:R-:W-:Y:S01]  /*2ce0*/  FMUL.FTZ R79, R37, R79 ;  /* 0x0000004f254f7220 */ /* 0x000fe20000410000 */
[--C-:B------:R-:W-:Y:S02]  /*2cf0*/  HADD2.F32 R91, -RZ, R84.reuse.H1_H1 ;  /* 0x30000054ff5b7230 */ /* 0x100fe40000004100 */
[-C--:B------:R-:W-:Y:S01]  /*2d00*/  FFMA.FTZ R43, R43, R36.reuse, -R82 ;  /* 0x000000242b2b7223 */ /* 0x080fe20000010852 */
[----:B------:R-:W-:Y:S01]  /*2d10*/  FFMA.FTZ R76, R76, R36, R83 ;  /* 0x000000244c4c7223 */ /* 0x000fe20000010053 */
[-C--:B------:R-:W-:Y:S01]  /*2d20*/  FFMA.FTZ R36, R37, R77.reuse, -R78 ;  /* 0x0000004d25247223 */ /* 0x080fe2000001084e */
[----:B------:R-:W-:Y:S01]  /*2d30*/  FFMA.FTZ R37, R42, R77, R79 ;  /* 0x0000004d2a257223 */ /* 0x000fe2000001004f */
[----:B------:R-:W-:Y:S01]  /*2d40*/  F2FP.F16.E4M3.UNPACK_B R77, R11.H1 ;  /* 0x0000000bff4d723e */ /* 0x000fe200030006ff */
[----:B------:R-:W-:Y:S01]  /*2d50*/  HADD2.F32 R84, -RZ, R84.H0_H0 ;  /* 0x20000054ff547230 */ /* 0x000fe20000004100 */
[----:B------:R-:W-:-:S02]  /*2d60*/  F2FP.SATFINITE.E4M3.F32.PACK_AB_MERGE_C R42, R85, R92, RZ ;  /* 0x0000005c552a723e */ /* 0x000fc400048070ff */
[----:B------:R-:W-:Y:S01]  /*2d70*/  F2FP.F16.E4M3.UNPACK_B R85, R35.H1 ;  /* 0x00000023ff55723e */ /* 0x000fe200030006ff */
[--C-:B------:R-:W-:Y:S01]  /*2d80*/  HADD2.F32 R78, -RZ, R77.reuse.H0_H0 ;  /* 0x2000004dff4e7230 */ /* 0x100fe20000004100 */
[----:B------:R-:W-:Y:S01]  /*2d90*/  F2FP.SATFINITE.E4M3.F32.PACK_AB_MERGE_C R43, R76, R43, RZ ;  /* 0x0000002b4c2b723e */ /* 0x000fe200048070ff */
[----:B------:R-:W-:Y:S01]  /*2da0*/  HADD2.F32 R77, -RZ, R77.H1_H1 ;  /* 0x3000004dff4d7230 */ /* 0x000fe20000004100 */
[----:B------:R-:W-:Y:S01]  /*2db0*/  F2FP.F16.E4M3.UNPACK_B R76, R10.H1 ;  /* 0x0000000aff4c723e */ /* 0x000fe200030006ff */
[--C-:B------:R-:W-:Y:S01]  /*2dc0*/  HADD2.F32 R92, -RZ, R85.reuse.H1_H1 ;  /* 0x30000055ff5c7230 */ /* 0x100fe20000004100 */
[-C--:B------:R-:W-:Y:S01]  /*2dd0*/  F2FP.F16.E4M3.UNPACK_B R82, R34.reuse.H1 ;  /* 0x00000022ff52723e */ /* 0x080fe200030006ff */
[----:B------:R-:W-:Y:S01]  /*2de0*/  HADD2.F32 R85, -RZ, R85.H0_H0 ;  /* 0x20000055ff557230 */ /* 0x000fe20000004100 */
[----:B------:R-:W-:Y:S01]  /*2df0*/  F2FP.F16.E4M3.UNPACK_B R79, R34 ;  /* 0x00000022ff4f723e */ /* 0x000fe200020006ff */
[----:B------:R-:W-:Y:S02]  /*2e00*/  HADD2.F32 R35, -RZ, R76.H1_H1 ;  /* 0x3000004cff237230 */ /* 0x000fe40000004100 */
[----:B------:R-:W-:Y:S01]  /*2e10*/  FMUL.FTZ R93, R77, R92 ;  /* 0x0000005c4d5d7220 */ /* 0x000fe20000410000 */
[----:B------:R-:W-:-:S02]  /*2e20*/  HADD2.F32 R83, -RZ, R82.H1_H1 ;  /* 0x30000052ff537230 */ /* 0x000fc40000004100 */
[C---:B------:R-:W-:Y:S01]  /*2e30*/  FMUL.FTZ R92, R78.reuse, R92 ;  /* 0x0000005c4e5c7220 */ /* 0x040fe20000410000 */
[----:B------:R-:W-:Y:S01]  /*2e40*/  HADD2.F32 R76, -RZ, R76.H0_H0 ;  /* 0x2000004cff4c7230 */ /* 0x000fe20000004100 */
[----:B------:R-:W-:Y:S01]  /*2e50*/  F2FP.F16.E4M3.UNPACK_B R11, R11 ;  /* 0x0000000bff0b723e */ /* 0x000fe200020006ff */
[----:B------:R-:W-:Y:S02]  /*2e60*/  HADD2.F32 R34, -RZ, R79.H1_H1 ;  /* 0x3000004fff227230 */ /* 0x000fe40000004100 */
[----:B------:R-:W-:Y:S01]  /*2e70*/  FFMA.FTZ R94, R78, R83, -R93 ;  /* 0x000000534e5e7223 */ /* 0x000fe2000001085d */
[-C--:B------:R-:W-:Y:S01]  /*2e80*/  FMUL.FTZ R93, R35, R91.reuse ;  /* 0x0000005b235d7220 */ /* 0x080fe20000410000 */
        /* <DEDUP_REMOVED lines=9> */
[----:B------:R-:W-:-:S02]  /*2f20*/  HADD2.F32 R11, -RZ, R10.H0_H0 ;  /* 0x2000000aff0b7230 */ /* 0x000fc40000004100 */
[-C--:B------:R-:W-:Y:S01]  /*2f30*/  FMUL.FTZ R92, R34, R85.reuse ;  /* 0x00000055225c7220 */ /* 0x080fe20000410000 */
[----:B------:R-:W-:Y:S02]  /*2f40*/  HADD2.F32 R10, -RZ, R10.H1_H1 ;  /* 0x3000000aff0a7230 */ /* 0x000fe40000004100 */
[----:B------:R-:W-:Y:S01]  /*2f50*/  FMUL.FTZ R83, R35, R85 ;  /* 0x0000005523537220 */ /* 0x000fe20000410000 */
        /* <DEDUP_REMOVED lines=9> */
[----:B------:R-:W-:-:S02]  /*2ff0*/  F2FP.SATFINITE.E4M3.F32.PACK_AB_MERGE_C R8, R37, R36, R43 ;  /* 0x000000242508723e */ /* 0x000fc4000480702b */
[----:B------:R-:W-:Y:S02]  /*3000*/  F2FP.SATFINITE.E4M3.F32.PACK_AB_MERGE_C R11, R92, R83, R91 ;  /* 0x000000535c0b723e */ /* 0x000fe4000480705b */
[----:B------:R-:W-:-:S07]  /*3010*/  F2FP.SATFINITE.E4M3.F32.PACK_AB_MERGE_C R10, R77, R76, R78 ;  /* 0x0000004c4d0a723e */ /* 0x000fce000480704e */
.L_x_9831:
[----:B------:R-:W-:Y:S05]  /*3020*/  BSYNC B2 ;  /* 0x0000000000027941 */ /* 0x000fea0003800000 */
.L_x_9830:
[----:B--2---:R1:W-:Y:S02]  /*3030*/  STG.E.128 desc[UR40][R32.64], R8 ;  /* 0x0000000820007986 */ /* 0x0043e4000c101d28 */
.L_x_9829:
[----:B------:R-:W-:Y:S05]  /*3040*/  BSYNC B1 ;  /* 0x0000000000017941 */ /* 0x000fea0003800000 */
.L_x_9828:
        /* <DEDUP_REMOVED lines=24> */
[----:B------:R-:W-:Y:S01]  /*31d0*/  PRMT R28, R43, 0x654, R28 ;  /* 0x000006542b1c7816 */ /* 0x000fe2000000001c */
[----:B--2---:R-:W-:Y:S01]  /*31e0*/  IMAD.MOV.U32 R30, RZ, RZ, R8 ;  /* 0x000000ffff1e7224 */ /* 0x004fe200078e0008 */
[----:B------:R-:W-:Y:S01]  /*31f0*/  PRMT R34, R34, 0x654, R29 ;  /* 0x0000065422227816 */ /* 0x000fe2000000001d */
[----:B------:R-:W-:Y:S01]  /*3200*/  IMAD.MOV.U32 R29, RZ, RZ, R9 ;  /* 0x000000ffff1d7224 */ /* 0x000fe200078e0009 */
        /* <DEDUP_REMOVED lines=33> */
[----:B------:R-:W-:Y:S01]  /*3420*/  HADD2.F32 R35, -RZ, R31.H0_H0 ;  /* 0x2000001fff237230 */ /* 0x000fe20000004100 */
[----:B------:R-:W-:Y:S01]  /*3430*/  F2FP.SATFINITE.E4M3.F32.PACK_AB_MERGE_C R84, R78, R77, RZ ;  /* 0x0000004d4e54723e */ /* 0x000fe200048070ff */
[----:B------:R-:W-:-:S02]  /*3440*/  HADD2.F32 R31, -RZ, R30.H0_H0 ;  /* 0x2000001eff1f7230 */ /* 0x000fc40000004100 */
[-C--:B------:R-:W-:Y:S01]  /*3450*/  FMUL.FTZ R76, R36, R37.reuse ;  /* 0x00000025244c7220 */ /* 0x080fe20000410000 */
[----:B------:R-:W-:Y:S02]  /*3460*/  HADD2.F32 R34, -RZ, R30.H1_H1 ;  /* 0x3000001eff227230 */ /* 0x000fe40000004100 */
[----:B------:R-:W-:Y:S01]  /*3470*/  FMUL.FTZ R37, R35, R37 ;  /* 0x0000002523257220 */ /* 0x000fe20000410000 */
[----:B------:R-:W-:Y:S02]  /*3480*/  HADD2.F32 R41, -RZ, R41.H0_H0 ;  /* 0x20000029ff297230 */ /* 0x000fe40000004100 */
[--C-:B------:R-:W-:Y:S02]  /*3490*/  HADD2.F32 R30, -RZ, R40.reuse.H1_H1 ;  /* 0x30000028ff1e7230 */ /* 0x100fe40000004100 */
[----:B------:R-:W-:Y:S02]  /*34a0*/  HADD2.F32 R40, -RZ, R40.H0_H0 ;  /* 0x20000028ff287230 */ /* 0x000fe40000004100 */
[-C--:B------:R-:W-:Y:S01]  /*34b0*/  FMUL.FTZ R42, R34, R41.reuse ;  /* 0x00000029222a7220 */ /* 0x080fe20000410000 */
[----:B------:R-:W-:Y:S01]  /*34c0*/  FMUL.FTZ R41, R31, R41 ;  /* 0x000000291f297220 */ /* 0x000fe20000410000 */
[-C--:B------:R-:W-:Y:S01]  /*34d0*/  FFMA.FTZ R76, R35, R30.reuse, -R76 ;  /* 0x0000001e234c7223 */ /* 0x080fe2000001084c */
[----:B------:R-:W-:Y:S01]  /*34e0*/  FFMA.FTZ R37, R36, R30, R37 ;  /* 0x0000001e24257223 */ /* 0x000fe20000010025 */
[----:B------:R-:W-:Y:S01]  /*34f0*/  F2FP.F16.E4M3.UNPACK_B R35, R11.H1 ;  /* 0x0000000bff23723e */ /* 0x000fe200030006ff */
[-C--:B------:R-:W-:Y:S01]  /*3500*/  FFMA.FTZ R30, R31, R40.reuse, -R42 ;  /* 0x000000281f1e7223 */ /* 0x080fe2000001082a */
[----:B------:R-:W-:Y:S01]  /*3510*/  FFMA.FTZ R31, R34, R40, R41 ;  /* 0x00000028221f7223 */ /* 0x000fe20000010029 */
[----:B------:R-:W-:-:S02]  /*3520*/  F2FP.F16.E4M3.UNPACK_B R40, R9.H1 ;  /* 0x00000009ff28723e */ /* 0x000fc400030006ff */
[----:B------:R-:W-:Y:S01]  /*3530*/  F2FP.SATFINITE.E4M3.F32.PACK_AB_MERGE_C R82, R37, R76, RZ ;  /* 0x0000004c2552723e */ /* 0x000fe200048070ff */
[--C-:B------:R-:W-:Y:S01]  /*3540*/  HADD2.F32 R36, -RZ, R35.reuse.H0_H0 ;  /* 0x20000023ff247230 */ /* 0x100fe20000004100 */
[----:B------:R-:W-:Y:S01]  /*3550*/  F2FP.F16.E4M3.UNPACK_B R34, R10.H1 ;  /* 0x0000000aff22723e */ /* 0x000fe200030006ff */
[----:B------:R-:W-:Y:S01]  /*3560*/  HADD2.F32 R35, -RZ, R35.H1_H1 ;  /* 0x30000023ff237230 */ /* 0x000fe20000004100 */
[----:B------:R-:W-:Y:S01]  /*3570*/  F2FP.F16.E4M3.UNPACK_B R42, R28 ;  /* 0x0000001cff2a723e */ /* 0x000fe200020006ff */
[----:B------:R-:W-:Y:S01]  /*3580*/  HADD2.F32 R76, -RZ, R43.H1_H1 ;  /* 0x3000002bff4c7230 */ /* 0x000fe20000004100 */
[----:B------:R-:W-:Y:S01]  /*3590*/  F2FP.F16.E4M3.UNPACK_B R37, R9 ;  /* 0x00000009ff25723e */ /* 0x000fe200020006ff */
[----:B------:R-:W-:Y:S01]  /*35a0*/  HADD2.F32 R41, -RZ, R40.H1_H1 ;  /* 0x30000028ff297230 */ /* 0x000fe20000004100 */
[----:B------:R-:W-:Y:S01]  /*35b0*/  F2FP.F16.E4M3.UNPACK_B R11, R11 ;  /* 0x0000000bff0b723e */ /* 0x000fe200020006ff */
[----:B------:R-:W-:Y:S02]  /*35c0*/  HADD2.F32 R28, -RZ, R34.H1_H1 ;  /* 0x30000022ff1c7230 */ /* 0x000fe40000004100 */
[----:B------:R-:W-:Y:S01]  /*35d0*/  FMUL.FTZ R9, R35, R76 ;  /* 0x0000004c23097220 */ /* 0x000fe20000410000 */
[----:B------:R-:W-:Y:S01]  /*35e0*/  HADD2.F32 R77, -RZ, R42.H1_H1 ;  /* 0x3000002aff4d7230 */ /* 0x000fe20000004100 */
[----:B------:R-:W-:Y:S01]  /*35f0*/  F2FP.F16.E4M3.UNPACK_B R10, R10 ;  /* 0x0000000aff0a723e */ /* 0x000fe200020006ff */
[----:B------:R-:W-:-:S02]  /*3600*/  HADD2.F32 R34, -RZ, R34.H0_H0 ;  /* 0x20000022ff227230 */ /* 0x000fc40000004100 */
[----:B------:R-:W-:Y:S01]  /*3610*/  FFMA.FTZ R78, R36, R41, -R9 ;  /* 0x00000029244e7223 */ /* 0x000fe20000010809 */
[----:B------:R-:W-:Y:S02]  /*3620*/  HADD2.F32 R9, -RZ, R37.H1_H1 ;  /* 0x30000025ff097230 */ /* 0x000fe40000004100 */
[-C--:B------:R-:W-:Y:S01]  /*3630*/  FMUL.FTZ R79, R28, R77.reuse ;  /* 0x0000004d1c4f7220 */ /* 0x080fe20000410000 */
[----:B------:R-:W-:Y:S01]  /*3640*/  FMUL.FTZ R76, R36, R76 ;  /* 0x0000004c244c7220 */ /* 0x000fe20000410000 */
[C---:B------:R-:W-:Y:S01]  /*3650*/  FMUL.FTZ R77, R34.reuse, R77 ;  /* 0x0000004d224d7220 */ /* 0x040fe20000410000 */
[----:B------:R-:W-:Y:S02]  /*3660*/  HADD2.F32 R43, -RZ, R43.H0_H0 ;  /* 0x2000002bff2b7230 */ /* 0x000fe40000004100 */
[-C--:B------:R-:W-:Y:S01]  /*3670*/  FFMA.FTZ R79, R34, R9.reuse, -R79 ;  /* 0x00000009224f7223 */ /* 0x080fe2000001084f */
[----:B------:R-:W-:Y:S02]  /*3680*/  HADD2.F32 R42, -RZ, R42.H0_H0 ;  /* 0x2000002aff2a7230 */ /* 0x000fe40000004100 */
[----:B------:R-:W-:Y:S01]  /*3690*/  FFMA.FTZ R36, R28, R9, R77 ;  /* 0x000000091c247223 */ /* 0x000fe2000001004d */
[----:B------:R-:W-:-:S02]  /*36a0*/  HADD2.F32 R28, -RZ, R11.H0_H0 ;  /* 0x2000000bff1c7230 */ /* 0x000fc40000004100 */
[----:B------:R-:W-:Y:S01]  /*36b0*/  FFMA.FTZ R83, R35, R41, R76 ;  /* 0x0000002923537223 */ /* 0x000fe2000001004c */
[--C-:B------:R-:W-:Y:S02]  /*36c0*/  HADD2.F32 R9, -RZ, R10.reuse.H0_H0 ;  /* 0x2000000aff097230 */ /* 0x100fe40000004100 */
[----:B------:R-:W-:Y:S02]  /*36d0*/  HADD2.F32 R11, -RZ, R11.H1_H1 ;  /* 0x3000000bff0b7230 */ /* 0x000fe40000004100 */
[-C--:B------:R-:W-:Y:S01]  /*36e0*/  FMUL.FTZ R76, R28, R43.reuse ;  /* 0x0000002b1c4c7220 */ /* 0x080fe20000410000 */
[----:B------:R-:W-:Y:S02]  /*36f0*/  HADD2.F32 R10, -RZ, R10.H1_H1 ;  /* 0x3000000aff0a7230 */ /* 0x000fe40000004100 */
[----:B------:R-:W-:Y:S01]  /*3700*/  FMUL.FTZ R35, R9, R42 ;  /* 0x0000002a09237220 */ /* 0x000fe20000410000 */
[----:B------:R-:W-:Y:S02]  /*3710*/  HADD2.F32 R40, -RZ, R40.H0_H0 ;  /* 0x20000028ff287230 */ /* 0x000fe40000004100 */
[----:B------:R-:W-:Y:S01]  /*3720*/  FMUL.FTZ R41, R11, R43 ;  /* 0x0000002b0b297220 */ /* 0x000fe20000410000 */
[----:B------:R-:W-:-:S02]  /*3730*/  HADD2.F32 R37, -RZ, R37.H0_H0 ;  /* 0x20000025ff257230 */ /* 0x000fc40000004100 */
[----:B------:R-:W-:Y:S01]  /*3740*/  FMUL.FTZ R34, R10, R42 ;  /* 0x0000002a0a227220 */ /* 0x000fe20000410000 */
[----:B------:R-:W-:Y:S01]  /*3750*/  F2FP.SATFINITE.E4M3.F32.PACK_AB_MERGE_C R36, R36, R79, RZ ;  /* 0x0000004f2424723e */ /* 0x000fe200048070ff */
[-C--:B------:R-:W-:Y:S01]  /*3760*/  FFMA.FTZ R41, R28, R40.reuse, -R41 ;  /* 0x000000281c297223 */ /* 0x080fe20000010829 */
[----:B------:R-:W-:Y:S01]  /*3770*/  FFMA.FTZ R76, R11, R40, R76 ;  /* 0x000000280b4c7223 */ /* 0x000fe2000001004c */
[-C--:B------:R-:W-:Y:S01]  /*3780*/  FFMA.FTZ R34, R9, R37.reuse, -R34 ;  /* 0x0000002509227223 */ /* 0x080fe20000010822 */
[----:B------:R-:W-:Y:S01]  /*3790*/  FFMA.FTZ R35, R10, R37, R35 ;  /* 0x000000250a237223 */ /* 0x000fe20000010023 */
[----:B------:R-:W-:Y:S02]  /*37a0*/  F2FP.SATFINITE.E4M3.F32.PACK_AB_MERGE_C R78, R83, R78, RZ ;  /* 0x0000004e534e723e */ /* 0x000fe400048070ff */
[----:B------:R-:W-:Y:S02]  /*37b0*/  F2FP.SATFINITE.E4M3.F32.PACK_AB_MERGE_C R9, R29, R8, R84 ;  /* 0x000000081d09723e */ /* 0x000fe40004807054 */
[----:B------:R-:W-:-:S02]  /*37c0*/  F2FP.SATFINITE.E4M3.F32.PACK_AB_MERGE_C R8, R31, R30, R82 ;  /* 0x0000001e1f08723e */ /* 0x000fc40004807052 */
[----:B------:R-:W-:Y:S02]  /*37d0*/  F2FP.SATFINITE.E4M3.F32.PACK_AB_MERGE_C R10, R35, R34, R36 ;  /* 0x00000022230a723e */ /* 0x000fe40004807024 */
[----:B------:R-:W-:-:S07]  /*37e0*/  F2FP.SATFINITE.E4M3.F32.PACK_AB_MERGE_C R11, R76, R41, R78 ;  /* 0x000000294c0b723e */ /* 0x000fce000480704e */
.L_x_9835:
[----:B------:R-:W-:Y:S05]  /*37f0*/  BSYNC B2 ;  /* 0x0000000000027941 */ /* 0x000fea0003800000 */
.L_x_9834:
[----:B--2---:R2:W-:Y:S02]  /*3800*/  STG.E.128 desc[UR40][R32.64+0x20], R8 ;  /* 0x0000200820007986 */ /* 0x0045e4000c101d28 */
.L_x_9833:
[----:B------:R-:W-:Y:S05]  /*3810*/  BSYNC B1 ;  /* 0x0000000000017941 */ /* 0x000fea0003800000 */
.L_x_9832:
[----:B------:R-:W-:Y:S05]  /*3820*/  @P1 BRA `(.L_x_9827) ;  /* 0x0000002c00001947 */ /* 0x000fea0003800000 */
[----:B-12---:R-:W1:Y:S01]  /*3830*/  S2R R8, SR_TID.X ;  /* 0x0000000000087919 */ /* 0x006e620000002100 */
[----:B------:R-:W-:Y:S01]  /*3840*/  BSSY B1, `(.L_x_9836) ;  /* 0x0000073000017945 */ /* 0x000fe20003800000 */
[----:B-1----:R-:W-:-:S05]  /*3850*/  VIADD R9, R8, 0xffffff80 ;  /* 0xffffff8008097836 */ /* 0x002fca0000000000 */
[----:B------:R-:W-:-:S04]  /*3860*/  LEA.HI R8, R9, R9, RZ, 0x1 ;  /* 0x0000000909087211 */ /* 0x000fc800078f08ff */
[----:B------:R-:W-:-:S04]  /*3870*/  LOP3.LUT R8, R8, 0xfffffffe, RZ, 0xc0, !PT ;  /* 0xfffffffe08087812 */ /* 0x000fc800078ec0ff */
[----:B------:R-:W-:-:S05]  /*3880*/  IADD3 R8, R9, -R8, RZ ;  /* 0x8000000809087210 */ /* 0x000fca0007ffe0ff */
        /* <DEDUP_REMOVED lines=110> */
.L_x_9837:
[----:B------:R-:W-:Y:S05]  /*3f70*/  BSYNC B1 ;  /* 0x0000000000017941 */ /* 0x000fea0003800000 */
.L_x_9836:
[----:B--2---:R3:W-:Y:S01]  /*3f80*/  STG.E.128 desc[UR40][R32.64+0x40], R8 ;  /* 0x0000400820007986 */ /* 0x0047e2000c101d28 */
[----:B------:R-:W-:Y:S05]  /*3f90*/  BRA `(.L_x_9827) ;  /* 0x0000002400247947 */ /* 0x000fea0003800000 */
.L_x_9821:
        /* <DEDUP_REMOVED lines=18> */
[----:B------:R-:W-:-:S02]  /*40c0*/  CS2R R30, SRZ ;  /* 0x00000000001e7805 */ /* 0x000fc4000001ff00 */
[----:B------:R-:W-:Y:S02]  /*40d0*/  IADD3 R38, P3, P5, R48, UR6, R38 ;  /* 0x0000000630267c10 */ /* 0x000fe4000fd7e026 */
[----:B------:R-:W-:Y:S02]  /*40e0*/  CS2R R28, SRZ ;  /* 0x00000000001c7805 */ /* 0x000fe4000001ff00 */
[----:B------:R-:W-:Y:S02]  /*40f0*/  IADD3.X R39, R5, UR7, R43, P3, P5 ;  /* 0x0000000705277c10 */ /* 0x000fe40009fea42b */
[-C--:B------:R-:W-:Y:S02]  /*4100*/  ISETP.GE.AND P3, PT, R157, R90.reuse, PT ;  /* 0x0000005a9d00720c */ /* 0x080fe40003f66270 */
[----:B------:R-:W-:-:S11]  /*4110*/  ISETP.GE.AND P5, PT, R78, R90, PT ;  /* 0x0000005a4e00720c */ /* 0x000fd60003fa6270 */
[----:B------:R0:W5:Y:S04]  /*4120*/  @!P3 LDG.E.128 R12, desc[UR40][R40.64] ;  /* 0x00000028280cb981 */ /* 0x000168000c1e1d00 */
[----:B------:R0:W5:Y:S04]  /*4130*/  @!P5 LDG.E.128 R8, desc[UR40][R40.64+0x20] ;  /* 0x000020282808d981 */ /* 0x000168000c1e1d00 */
[----:B------:R0:W5:Y:S04]  /*4140*/  @!P3 LDG.E.128 R32, desc[UR40][R38.64] ;  /* 0x000000282620b981 */ /* 0x000168000c1e1d00 */
[----:B------:R0:W5:Y:S02]  /*4150*/  @!P5 LDG.E.128 R28, desc[UR40][R38.64+0x20] ;  /* 0x00002028261cd981 */ /* 0x000164000c1e1d00 */
.L_x_9839:
[----:B------:R-:W-:Y:S05]  /*4160*/  BSYNC B1 ;  /* 0x0000000000017941 */ /* 0x000fea0003800000 */
.L_x_9838:
        /* <DEDUP_REMOVED lines=11> */
.L_x_9840:
[----:B------:R-:W-:Y:S01]  /*4220*/  IMAD R86, R17, 0x8, R16 ;  /* 0x0000000811567824 */ /* 0x000fe200078e0210 */
[----:B------:R-:W-:Y:S01]  /*4230*/  SHF.L.U32 R89, R156, 0x1f, RZ ;  /* 0x0000001f9c597819 */ /* 0x000fe200000006ff */
[----:B------:R-:W-:Y:S03]  /*4240*/  BSSY B1, `(.L_x_9841) ;  /* 0x0000003000017945 */ /* 0x000fe60003800000 */
[----:B------:R-:W1:Y:S02]  /*4250*/  SYNCS.PHASECHK.TRANS64.TRYWAIT P5, [R86+URZ+0x19c90], R89 ;  /* 0x019c9059560075a7 */ /* 0x000e6400080a017f */
[----:B-1----:R-:W-:Y:S05]  /*4260*/  @!P5 BRA `(.L_x_9842) ;  /* 0x000001840034d947 */ /* 0x002fea0003800000 */
.L_x_10082:
[----:B------:R-:W-:Y:S05]  /*4270*/  BSYNC B1 ;  /* 0x0000000000017941 */ /* 0x000fea0003800000 */
.L_x_9841:
        /* <DEDUP_REMOVED lines=13> */
[----:B------:R-:W2:Y:S04]  /*4350*/  LDL R42, [R1+0x4] ;  /* 0x00000400012a7983 */ /* 0x000ea80000100800 */
[----:B------:R-:W3:Y:S04]  /*4360*/  LDL R41, [R1+0x5c] ;  /* 0x00005c0001297983 */ /* 0x000ee80000100800 */
[----:B------:R-:W4:Y:S01]  /*4370*/  LDL R39, [R1+0xc] ;  /* 0x00000c0001277983 */ /* 0x000f220000100800 */
[----:B------:R-:W-:Y:S01]  /*4380*/  ISETP.GE.AND P5, PT, R157, R81, PT ;  /* 0x000000519d00720c */ /* 0x000fe20003fa6270 */
[----:B------:R-:W-:Y:S03]  /*4390*/  BSSY B2, `(.L_x_9845) ;  /* 0x00000f4000027945 */ /* 0x000fe60003800000 */
[----:B------:R-:W-:-:S02]  /*43a0*/  SEL R36, R61, R102, !P5 ;  /* 0x000000663d247207 */ /* 0x000fc40006800000 */
[----:B------:R-:W-:Y:S02]  /*43b0*/  IADD3 R83, P4, P5, R58, R78, R20 ;  /* 0x0000004e3a537210 */ /* 0x000fe40007d9e014 */
        /* <DEDUP_REMOVED lines=28> */
[----:B------:R-:W-:Y:S02]  /*4580*/  SHF.R.U32.HI R104, RZ, 0x8, R33 ;  /* 0x00000008ff687819 */ /* 0x000fe40000011621 */
[----:B------:R-:W-:Y:S02]  /*4590*/  SHF.R.U32.HI R32, RZ, 0x8, R13 ;  /* 0x00000008ff207819 */ /* 0x000fe4000001160d */
[--C-:B------:R-:W-:Y:S01]  /*45a0*/  SHF.R.U32.HI R34, RZ, 0x8, R15.reuse ;  /* 0x00000008ff227819 */ /* 0x100fe2000001160f */
[----:B------:R-:W-:Y:S01]  /*45b0*/  IMAD.SHL.U32 R104, R104, 0x100, RZ ;  /* 0x0000010068687824 */ /* 0x000fe200078e00ff */
[----:B------:R-:W-:Y:S01]  /*45c0*/  LOP3.LUT R103, R15, 0xff, RZ, 0xc0, !PT ;  /* 0x000000ff0f677812 */ /* 0x000fe200078ec0ff */
[----:B------:R-:W-:Y:S01]  /*45d0*/  IMAD.SHL.U32 R32, R32, 0x100, RZ ;  /* 0x0000010020207824 */ /* 0x000fe200078e00ff */
[----:B------:R-:W-:Y:S02]  /*45e0*/  SHF.R.U32.HI R106, RZ, 0x18, R15 ;  /* 0x00000018ff6a7819 */ /* 0x000fe4000001160f */
[----:B------:R-:W-:-:S02]  /*45f0*/  LOP3.LUT R105, R33, 0xff, RZ, 0xc0, !PT ;  /* 0x000000ff21697812 */ /* 0x000fc400078ec0ff */
[----:B------:R-:W-:Y:S02]  /*4600*/  SHF.R.U32.HI R110, RZ, 0x18, R33 ;  /* 0x00000018ff6e7819 */ /* 0x000fe40000011621 */
[--C-:B------:R-:W-:Y:S02]  /*4610*/  SHF.R.U32.HI R14, RZ, 0x10, R13.reuse ;  /* 0x00000010ff0e7819 */ /* 0x100fe4000001160d */
[----:B------:R-:W-:Y:S02]  /*4620*/  LOP3.LUT R12, R13, 0xff, RZ, 0xc0, !PT ;  /* 0x000000ff0d0c7812 */ /* 0x000fe400078ec0ff */
[----:B------:R-:W-:Y:S01]  /*4630*/  SHF.R.U32.HI R101, RZ, 0x18, R13 ;  /* 0x00000018ff657819 */ /* 0x000fe2000001160d */
[----:B------:R-:W-:Y:S01]  /*4640*/  IMAD.U32 R14, R14, 0x10000, RZ ;  /* 0x000100000e0e7824 */ /* 0x000fe200078e00ff */
[----:B------:R-:W-:Y:S02]  /*4650*/  SHF.R.U32.HI R13, RZ, 0x10, R15 ;  /* 0x00000010ff0d7819 */ /* 0x000fe4000001160f */
[----:B------:R-:W-:-:S02]  /*4660*/  SHF.R.U32.HI R15, RZ, 0x10, R33 ;  /* 0x00000010ff0f7819 */ /* 0x000fc40000011621 */
[--C-:B------:R-:W-:Y:S02]  /*4670*/  SHF.R.U32.HI R33, RZ, 0x10, R35.reuse ;  /* 0x00000010ff217819 */ /* 0x100fe40000011623 */
[----:B------:R-:W-:Y:S01]  /*4680*/  SHF.R.U32.HI R107, RZ, 0x8, R35 ;  /* 0x00000008ff6b7819 */ /* 0x000fe20000011623 */
[----:B------:R-:W-:Y:S01]  /*4690*/  IMAD.U32 R15, R15, 0x10000, RZ ;  /* 0x000100000f0f7824 */ /* 0x000fe200078e00ff */
[----:B------:R-:W-:Y:S01]  /*46a0*/  LOP3.LUT R108, R35, 0xff, RZ, 0xc0, !PT ;  /* 0x000000ff236c7812 */ /* 0x000fe200078ec0ff */
[----:B------:R-:W-:Y:S01]  /*46b0*/  IMAD.U32 R33, R33, 0x10000, RZ ;  /* 0x0001000021217824 */ /* 0x000fe200078e00ff */
[----:B------:R-:W-:Y:S01]  /*46c0*/  PRMT R103, R106, 0x654, R103 ;  /* 0x000006546a677816 */ /* 0x000fe20000000067 */
[----:B------:R-:W-:Y:S01]  /*46d0*/  IMAD.SHL.U32 R107, R107, 0x100, RZ ;  /* 0x000001006b6b7824 */ /* 0x000fe200078e00ff */
[----:B------:R-:W-:Y:S02]  /*46e0*/  PRMT R105, R110, 0x654, R105 ;  /* 0x000006546e697816 */ /* 0x000fe40000000069 */
[----:B------:R-:W-:-:S02]  /*46f0*/  SHF.L.U32 R34, R34, 0x8, RZ ;  /* 0x0000000822227819 */ /* 0x000fc400000006ff */
[----:B------:R-:W-:Y:S02]  /*4700*/  SHF.R.U32.HI R35, RZ, 0x18, R35 ;  /* 0x00000018ff237819 */ /* 0x000fe40000011623 */
[----:B------:R-:W-:Y:S01]  /*4710*/  PRMT R101, R101, 0x654, R12 ;  /* 0x0000065465657816 */ /* 0x000fe2000000000c */
[----:B------:R-:W-:Y:S01]  /*4720*/  IMAD.U32 R12, R13, 0x10000, RZ ;  /* 0x000100000d0c7824 */ /* 0x000fe200078e00ff */
[----:B------:R-:W-:Y:S02]  /*4730*/  LOP3.LUT R103, R103, 0xff00, R34, 0xf8, !PT ;  /* 0x0000ff0067677812 */ /* 0x000fe400078ef822 */
[----:B------:R-:W-:Y:S02]  /*4740*/  LOP3.LUT R106, R105, 0xff00, R104, 0xf8, !PT ;  /* 0x0000ff00696a7812 */ /* 0x000fe400078ef868 */
[----:B------:R-:W-:Y:S02]  /*4750*/  PRMT R108, R35, 0x654, R108 ;  /* 0x00000654236c7816 */ /* 0x000fe4000000006c */
[----:B------:R-:W-:-:S02]  /*4760*/  LOP3.LUT R101, R101, 0xff00, R32, 0xf8, !PT ;  /* 0x0000ff0065657812 */ /* 0x000fc400078ef820 */
[----:B------:R-:W-:Y:S02]  /*4770*/  F2FP.F16.E4M3.UNPACK_B R105, R97.H1 ;  /* 0x00000061ff69723e */ /* 0x000fe400030006ff */
[----:B--2---:R-:W-:Y:S02]  /*4780*/  F2FP.F16.E4M3.UNPACK_B R34, R40.H1 ;  /* 0x00000028ff22723e */ /* 0x004fe400030006ff */
[----:B0-----:R-:W-:Y:S01]  /*4790*/  F2FP.F16.E4M3.UNPACK_B R35, R36.H1 ;  /* 0x00000024ff23723e */ /* 0x001fe200030006ff */
[----:B------:R-:W-:Y:S01]  /*47a0*/  HADD2.F32 R13, -RZ, R105.H0_H0 ;  /* 0x20000069ff0d7230 */ /* 0x000fe20000004100 */
[----:B------:R-:W-:Y:S02]  /*47b0*/  LOP3.LUT R12, R103, 0xff0000, R12, 0xf8, !PT ;  /* 0x00ff0000670c7812 */ /* 0x000fe400078ef80c */
        /* <DEDUP_REMOVED lines=8> */
[----:B------:R-:W-:Y:S01]  /*4840*/  FMUL.FTZ R110, R32, R13 ;  /* 0x0000000d206e7220 */ /* 0x000fe20000410000 */
[----:B------:R-:W-:Y:S02]  /*4850*/  LOP3.LUT R15, R106, 0xff0000, R15, 0xf8, !PT ;  /* 0x00ff00006a0f7812 */ /* 0x000fe400078ef80f */
[----:B------:R-:W-:Y:S01]  /*4860*/  LOP3.LUT R13, R108, 0xff0000, R33, 0xf8, !PT ;  /* 0x00ff00006c0d7812 */ /* 0x000fe200078ef821 */
[-C--:B------:R-:W-:Y:S01]  /*4870*/  FFMA.FTZ R33, R32, R104.reuse, -R107 ;  /* 0x0000006820217223 */ /* 0x080fe2000001086b */
[----:B------:R-:W-:Y:S01]  /*4880*/  F2FP.F16.E4M3.UNPACK_B R106, R97 ;  /* 0x00000061ff6a723e */ /* 0x000fe200020006ff */
[----:B------:R-:W-:Y:S01]  /*4890*/  FFMA.FTZ R32, R101, R104, R110 ;  /* 0x0000006865207223 */ /* 0x000fe2000001006e */
[----:B------:R-:W-:Y:S01]  /*48a0*/  F2FP.F16.E4M3.UNPACK_B R97, R40 ;  /* 0x00000028ff61723e */ /* 0x000fe200020006ff */
[----:B------:R-:W-:Y:S01]  /*48b0*/  HADD2.F32 R104, -RZ, R103.H1_H1 ;  /* 0x30000067ff687230 */ /* 0x000fe20000004100 */
[----:B------:R-:W-:Y:S01]  /*48c0*/  F2FP.F16.E4M3.UNPACK_B R101, R36 ;  /* 0x00000024ff65723e */ /* 0x000fe200020006ff */
[----:B------:R-:W-:Y:S01]  /*48d0*/  HADD2.F32 R108, -RZ, R105.H1_H1 ;  /* 0x30000069ff6c7230 */ /* 0x000fe20000004100 */
[----:B------:R-:W-:Y:S01]  /*48e0*/  F2FP.F16.E4M3.UNPACK_B R103, R99 ;  /* 0x00000063ff67723e */ /* 0x000fe200020006ff */
[----:B------:R-:W-:-:S02]  /*48f0*/  HADD2.F32 R99, -RZ, R34.H1_H1 ;  /* 0x30000022ff637230 */ /* 0x000fc40000004100 */
[--C-:B------:R-:W-:Y:S02]  /*4900*/  HADD2.F32 R107, -RZ, R106.reuse.H0_H0 ;  /* 0x2000006aff6b7230 */ /* 0x100fe40000004100 */
[----:B------:R-:W-:Y:S02]  /*4910*/  HADD2.F32 R40, -RZ, R97.H0_H0 ;  /* 0x20000061ff287230 */ /* 0x000fe40000004100 */
[-C--:B------:R-:W-:Y:S01]  /*4920*/  FMUL.FTZ R34, R99, R108.reuse ;  /* 0x0000006c63227220 */ /* 0x080fe20000410000 */
[----:B------:R-:W-:Y:S02]  /*4930*/  HADD2.F32 R36, -RZ, R101.H0_H0 ;  /* 0x20000065ff247230 */ /* 0x000fe40000004100 */
[C---:B------:R-:W-:Y:S01]  /*4940*/  FMUL.FTZ R108, R35.reuse, R108 ;  /* 0x0000006c236c7220 */ /* 0x040fe20000410000 */
[----:B------:R-:W-:Y:S02]  /*4950*/  HADD2.F32 R105, -RZ, R103.H0_H0 ;  /* 0x20000067ff697230 */ /* 0x000fe40000004100 */
[-C--:B------:R-:W-:Y:S01]  /*4960*/  FMUL.FTZ R109, R40, R107.reuse ;  /* 0x0000006b286d7220 */ /* 0x080fe20000410000 */
[-C--:B------:R-:W-:Y:S01]  /*4970*/  FFMA.FTZ R34, R35, R104.reuse, -R34 ;  /* 0x0000006823227223 */ /* 0x080fe20000010822 */
[----:B------:R-:W-:Y:S01]  /*4980*/  FMUL.FTZ R107, R36, R107 ;  /* 0x0000006b246b7220 */ /* 0x000fe20000410000 */
[----:B------:R-:W-:Y:S01]  /*4990*/  FFMA.FTZ R35, R99, R104, R108 ;  /* 0x0000006863237223 */ /* 0x000fe2000001006c */
[----:B------:R-:W-:-:S02]  /*49a0*/  HADD2.F32 R110, -RZ, R106.H1_H1 ;  /* 0x3000006aff6e7230 */ /* 0x000fc40000004100 */
[-C--:B------:R-:W-:Y:S01]  /*49b0*/  FFMA.FTZ R36, R36, R105.reuse, -R109 ;  /* 0x0000006924247223 */ /* 0x080fe2000001086d */
[----:B------:R-:W-:Y:S02]  /*49c0*/  HADD2.F32 R99, -RZ, R97.H1_H1 ;  /* 0x30000061ff637230 */ /* 0x000fe40000004100 */
[----:B------:R-:W-:Y:S01]  /*49d0*/  FFMA.FTZ R40, R40, R105, R107 ;  /* 0x0000006928287223 */ /* 0x000fe2000001006b */
[----:B------:R-:W-:Y:S01]  /*49e0*/  HADD2.F32 R101, -RZ, R101.H1_H1 ;  /* 0x30000065ff657230 */ /* 0x000fe20000004100 */
[----:B------:R-:W-:Y:S01]  /*49f0*/  F2FP.F16.E4M3.UNPACK_B R109, R98.H1 ;  /* 0x00000062ff6d723e */ /* 0x000fe200030006ff */
[----:B------:R-:W-:Y:S01]  /*4a00*/  HADD2.F32 R108, -RZ, R103.H1_H1 ;  /* 0x30000067ff6c7230 */ /* 0x000fe20000004100 */
[----:B------:R-:W-:Y:S01]  /*4a10*/  F2FP.F16.E4M3.UNPACK_B R105, R42.H1 ;  /* 0x0000002aff69723e */ /* 0x000fe200030006ff */
[----:B------:R-:W-:Y:S01]  /*4a20*/  FMUL.FTZ R114, R99, R110 ;  /* 0x0000006e63727220 */ /* 0x000fe20000410000 */
[----:B------:R-:W-:Y:S01]  /*4a30*/  F2FP.F16.E4M3.UNPACK_B R106, R38.H1 ;  /* 0x00000026ff6a723e */ /* 0x000fe200030006ff */
[----:B------:R-:W-:Y:S01]  /*4a40*/  FMUL.FTZ R110, R101, R110 ;  /* 0x0000006e656e7220 */ /* 0x000fe20000410000 */
[----:B------:R-:W-:Y:S01]  /*4a50*/  F2FP.F16.E4M3.UNPACK_B R104, R100.H1 ;  /* 0x00000064ff68723e */ /* 0x000fe200030006ff */
[----:B------:R-:W-:-:S02]  /*4a60*/  HADD2.F32 R112, -RZ, R109.H0_H0 ;  /* 0x2000006dff707230 */ /* 0x000fc40000004100 */
[-C--:B------:R-:W-:Y:S01]  /*4a70*/  FFMA.FTZ R97, R101, R108.reuse, -R114 ;  /* 0x0000006c65617223 */ /* 0x080fe20000010872 */
[----:B------:R-:W-:Y:S02]  /*4a80*/  HADD2.F32 R107, -RZ, R105.H0_H0 ;  /* 0x20000069ff6b7230 */ /* 0x000fe40000004100 */
[----:B------:R-:W-:Y:S01]  /*4a90*/  FFMA.FTZ R99, R99, R108, R110 ;  /* 0x0000006c63637223 */ /* 0x000fe2000001006e */
        /* <DEDUP_REMOVED lines=11> */
[----:B------:R-:W-:Y:S01]  /*4b50*/  FMUL.FTZ R107, R105, R110 ;  /* 0x0000006e696b7220 */ /* 0x000fe20000410000 */
        /* <DEDUP_REMOVED lines=10> */
[----:B------:R-:W-:Y:S01]  /*4c00*/  F2FP.SATFINITE.E4M3.F32.PACK_AB_MERGE_C R32, R35, R32, RZ ;  /* 0x000000202320723e */ /* 0x000fe200048070ff */
        /* <DEDUP_REMOVED lines=9> */
[CC--:B------:R-:W-:Y:S01]  /*4ca0*/  FMUL.FTZ R113, R105.reuse, R108.reuse ;  /* 0x0000006c69717220 */ /* 0x0c0fe20000410000 */
[----:B------:R-:W-:Y:S01]  /*4cb0*/  F2FP.F16.E4M3.UNPACK_B R34, R41 ;  /* 0x00000029ff22723e */ /* 0x000fe200020006ff */
[C---:B------:R-:W-:Y:S01]  /*4cc0*/  FMUL.FTZ R108, R104.reuse, R108 ;  /* 0x0000006c686c7220 */ /* 0x040fe20000410000 */
[----:B------:R-:W-:Y:S01]  /*4cd0*/  F2FP.F16.E4M3.UNPACK_B R35, R15 ;  /* 0x0000000fff23723e */ /* 0x000fe200020006ff */
[----:B------:R-:W-:Y:S01]  /*4ce0*/  FFMA.FTZ R113, R104, R107, -R113 ;  /* 0x0000006b68717223 */ /* 0x000fe20000010871 */
[----:B------:R-:W-:Y:S01]  /*4cf0*/  F2FP.F16.E4M3.UNPACK_B R33, R37 ;  /* 0x00000025ff21723e */ /* 0x000fe200020006ff */
[----:B------:R-:W-:Y:S01]  /*4d00*/  FFMA.FTZ R100, R106, R109, R111 ;  /* 0x0000006d6a647223 */ /* 0x000fe2000001006f */
        /* <DEDUP_REMOVED lines=9> */
[----:B------:R-:W-:-:S02]  /*4da0*/  F2FP.SATFINITE.E4M3.F32.PACK_AB_MERGE_C R38, R113, R38, R42 ;  /* 0x000000267126723e */ /* 0x000fc4000480702a */
[----:B------:R-:W-:Y:S01]  /*4db0*/  F2FP.SATFINITE.E4M3.F32.PACK_AB_MERGE_C R42, R105, R100, R103 ;  /* 0x00000064692a723e */ /* 0x000fe20004807067 */
[--C-:B------:R-:W-:Y:S02]  /*4dc0*/  HADD2.F32 R99, -RZ, R98.reuse.H0_H0 ;  /* 0x20000062ff637230 */ /* 0x100fe40000004100 */
[-C--:B------:R-:W-:Y:S01]  /*4dd0*/  FMUL.FTZ R103, R97, R101.reuse ;  /* 0x0000006561677220 */ /* 0x080fe20000410000 */
[----:B------:R-:W-:Y:S02]  /*4de0*/  HADD2.F32 R100, -RZ, R35.H1_H1 ;  /* 0x30000023ff647230 */ /* 0x000fe40000004100 */
[C---:B------:R-:W-:Y:S01]  /*4df0*/  FMUL.FTZ R104, R32.reuse, R101 ;  /* 0x0000006520687220 */ /* 0x040fe20000410000 */
[----:B------:R-:W-:Y:S02]  /*4e00*/  HADD2.F32 R35, -RZ, R33.H1_H1 ;  /* 0x30000021ff237230 */ /* 0x000fe40000004100 */
[----:B------:R-:W-:Y:S01]  /*4e10*/  FFMA.FTZ R32, R32, R99, -R103 ;  /* 0x0000006320207223 */ /* 0x000fe20000010867 */
[----:B------:R-:W-:-:S02]  /*4e20*/  HADD2.F32 R98, -RZ, R98.H1_H1 ;  /* 0x30000062ff627230 */ /* 0x000fc40000004100 */
[----:B------:R-:W-:Y:S01]  /*4e30*/  FFMA.FTZ R33, R97, R99, R104 ;  /* 0x0000006361217223 */ /* 0x000fe20000010068 */
[CC--:B------:R-:W-:Y:S01]  /*4e40*/  FMUL.FTZ R104, R34.reuse, R100.reuse ;  /* 0x0000006422687220 */ /* 0x0c0fe20000410000 */
[C---:B------:R-:W-:Y:S01]  /*4e50*/  FMUL.FTZ R97, R35.reuse, R100 ;  /* 0x0000006423617220 */ /* 0x040fe20000410000 */
[----:B------:R-:W-:Y:S02]  /*4e60*/  F2FP.F16.E4M3.UNPACK_B R41, R41.H1 ;  /* 0x00000029ff29723e */ /* 0x000fe400030006ff */
[----:B------:R-:W-:Y:S01]  /*4e70*/  F2FP.F16.E4M3.UNPACK_B R99, R15.H1 ;  /* 0x0000000fff63723e */ /* 0x000fe200030006ff */
[-C--:B------:R-:W-:Y:S01]  /*4e80*/  FFMA.FTZ R35, R35, R98.reuse, -R104 ;  /* 0x0000006223237223 */ /* 0x080fe20000010868 */
[----:B------:R-:W-:Y:S01]  /*4e90*/  F2FP.F16.E4M3.UNPACK_B R37, R37.H1 ;  /* 0x00000025ff25723e */ /* 0x000fe200030006ff */
[----:B------:R-:W-:Y:S01]  /*4ea0*/  FFMA.FTZ R34, R34, R98, R97 ;  /* 0x0000006222227223 */ /* 0x000fe20000010061 */
[----:B------:R-:W-:Y:S01]  /*4eb0*/  F2FP.F16.E4M3.UNPACK_B R14, R14.H1 ;  /* 0x0000000eff0e723e */ /* 0x000fe200030006ff */
[----:B------:R-:W-:Y:S01]  /*4ec0*/  HADD2.F32 R97, -RZ, R41.H0_H0 ;  /* 0x20000029ff617230 */ /* 0x000fe20000004100 */
[----:B------:R-:W-:Y:S01]  /*4ed0*/  F2FP.F16.E4M3.UNPACK_B R107, R13.H1 ;  /* 0x0000000dff6b723e */ /* 0x000fe200030006ff */
[----:B------:R-:W-:-:S02]  /*4ee0*/  HADD2.F32 R104, -RZ, R99.H0_H0 ;  /* 0x20000063ff687230 */ /* 0x000fc40000004100 */
[----:B------:R-:W-:Y:S02]  /*4ef0*/  HADD2.F32 R15, -RZ, R37.H0_H0 ;  /* 0x20000025ff0f7230 */ /* 0x000fe40000004100 */
[----:B------:R-:W-:Y:S02]  /*4f00*/  HADD2.F32 R98, -RZ, R41.H1_H1 ;  /* 0x30000029ff627230 */ /* 0x000fe40000004100 */
[-C--:B------:R-:W-:Y:S01]  /*4f10*/  FMUL.FTZ R106, R97, R104.reuse ;  /* 0x00000068616a7220 */ /* 0x080fe20000410000 */
[----:B------:R-:W-:Y:S02]  /*4f20*/  HADD2.F32 R100, -RZ, R14.H0_H0 ;  /* 0x2000000eff647230 */ /* 0x000fe40000004100 */
[----:B------:R-:W-:Y:S01]  /*4f30*/  FMUL.FTZ R104, R15, R104 ;  /* 0x000000680f687220 */ /* 0x000fe20000410000 */
[----:B------:R-:W-:Y:S02]  /*4f40*/  HADD2.F32 R37, -RZ, R37.H1_H1 ;  /* 0x30000025ff257230 */ /* 0x000fe40000004100 */
[----:B------:R-:W-:-:S02]  /*4f50*/  HADD2.F32 R41, -RZ, R99.H1_H1 ;  /* 0x30000063ff297230 */ /* 0x000fc40000004100 */
[----:B------:R-:W-:Y:S02]  /*4f60*/  HADD2.F32 R99, -RZ, R14.H1_H1 ;  /* 0x3000000eff637230 */ /* 0x000fe40000004100 */
[-C--:B------:R-:W-:Y:S01]  /*4f70*/  FFMA.FTZ R14, R15, R100.reuse, -R106 ;  /* 0x000000640f0e7223 */ /* 0x080fe2000001086a */
[----:B------:R-:W-:Y:S01]  /*4f80*/  FFMA.FTZ R15, R97, R100, R104 ;  /* 0x00000064610f7223 */ /* 0x000fe20000010068 */
[CC--:B------:R-:W-:Y:S01]  /*4f90*/  FMUL.FTZ R108, R98.reuse, R41.reuse ;  /* 0x00000029626c7220 */ /* 0x0c0fe20000410000 */
[C---:B------:R-:W-:Y:S01]  /*4fa0*/  FMUL.FTZ R101, R37.reuse, R41 ;  /* 0x0000002925657220 */ /* 0x040fe20000410000 */
[-C--:B------:R-:W-:Y:S01]  /*4fb0*/  F2FP.F16.E4M3.UNPACK_B R41, R43.reuse ;  /* 0x0000002bff29723e */ /* 0x080fe200020006ff */
[----:B------:R-:W-:Y:S01]  /*4fc0*/  HADD2.F32 R110, -RZ, R107.H0_H0 ;  /* 0x2000006bff6e7230 */ /* 0x000fe20000004100 */
[----:B------:R-:W-:Y:S01]  /*4fd0*/  F2FP.F16.E4M3.UNPACK_B R104, R43.H1 ;  /* 0x0000002bff68723e */ /* 0x000fe200030006ff */
[----:B------:R-:W-:Y:S01]  /*4fe0*/  FFMA.FTZ R37, R37, R99, -R108 ;  /* 0x0000006325257223 */ /* 0x000fe2000001086c */
[----:B------:R-:W-:Y:S01]  /*4ff0*/  F2FP.F16.E4M3.UNPACK_B R97, R39 ;  /* 0x00000027ff61723e */ /* 0x000fe200020006ff */
[----:B------:R-:W-:Y:S01]  /*5000*/  FFMA.FTZ R98, R98, R99, R101 ;  /* 0x0000006362627223 */ /* 0x000fe20000010065 */
        /* <DEDUP_REMOVED lines=18> */
[----:B------:R-:W-:Y:S01]  /*5130*/  FFMA.FTZ R101, R101, R106, -R108 ;  /* 0x0000006a65657223 */ /* 0x000fe2000001086c */
[----:B------:R-:W-:Y:S02]  /*5140*/  HADD2.F32 R39, -RZ, R39.H1_H1 ;  /* 0x30000027ff277230 */ /* 0x000fe40000004100 */
[----:B------:R-:W-:Y:S01]  /*5150*/  FFMA.FTZ R99, R99, R105, -R112 ;  /* 0x0000006963637223 */ /* 0x000fe20000010870 */
[----:B------:R-:W-:Y:S02]  /*5160*/  HADD2.F32 R41, -RZ, R41.H1_H1 ;  /* 0x30000029ff297230 */ /* 0x000fe40000004100 */
[-C--:B------:R-:W-:Y:S01]  /*5170*/  FMUL.FTZ R112, R104, R107.reuse ;  /* 0x0000006b68707220 */ /* 0x080fe20000410000 */
[----:B------:R-:W-:Y:S02]  /*5180*/  HADD2.F32 R108, -RZ, R43.H1_H1 ;  /* 0x3000002bff6c7230 */ /* 0x000fe40000004100 */
[----:B------:R-:W-:Y:S01]  /*5190*/  FMUL.FTZ R107, R39, R107 ;  /* 0x0000006b276b7220 */ /* 0x000fe20000410000 */
[----:B------:R-:W-:-:S02]  /*51a0*/  HADD2.F32 R12, -RZ, R12.H1_H1 ;  /* 0x3000000cff0c7230 */ /* 0x000fc40000004100 */
[----:B------:R-:W-:Y:S01]  /*51b0*/  FFMA.FTZ R103, R103, R106, R110 ;  /* 0x0000006a67677223 */ /* 0x000fe2000001006e */
[----:B------:R-:W-:Y:S02]  /*51c0*/  HADD2.F32 R97, -RZ, R97.H1_H1 ;  /* 0x30000061ff617230 */ /* 0x000fe40000004100 */
[----:B------:R-:W-:Y:S01]  /*51d0*/  FMUL.FTZ R110, R41, R108 ;  /* 0x0000006c296e7220 */ /* 0x000fe20000410000 */
[----:B------:R-:W-:Y:S02]  /*51e0*/  HADD2.F32 R106, -RZ, R13.H1_H1 ;  /* 0x3000000dff6a7230 */ /* 0x000fe40000004100 */
[-C--:B------:R-:W-:Y:S01]  /*51f0*/  FFMA.FTZ R112, R39, R12.reuse, -R112 ;  /* 0x0000000c27707223 */ /* 0x080fe20000010870 */
[----:B------:R-:W-:Y:S01]  /*5200*/  FFMA.FTZ R12, R104, R12, R107 ;  /* 0x0000000c680c7223 */ /* 0x000fe2000001006b */
[C---:B------:R-:W-:Y:S01]  /*5210*/  FMUL.FTZ R108, R97.reuse, R108 ;  /* 0x0000006c616c7220 */ /* 0x040fe20000410000 */
[----:B------:R-:W-:Y:S01]  /*5220*/  FFMA.FTZ R100, R100, R105, R109 ;  /* 0x0000006964647223 */ /* 0x000fe2000001006d */
[-C--:B------:R-:W-:Y:S01]  /*5230*/  FFMA.FTZ R110, R97, R106.reuse, -R110 ;  /* 0x0000006a616e7223 */ /* 0x080fe2000001086e */
[----:B------:R-:W-:Y:S01]  /*5240*/  F2FP.SATFINITE.E4M3.F32.PACK_AB_MERGE_C R15, R34, R33, R15 ;  /* 0x00000021220f723e */ /* 0x000fe2000480700f */
[----:B------:R-:W-:Y:S01]  /*5250*/  FFMA.FTZ R41, R41, R106, R108 ;  /* 0x0000006a29297223 */ /* 0x000fe2000001006c */
[----:B------:R-:W-:-:S02]  /*5260*/  F2FP.SATFINITE.E4M3.F32.PACK_AB_MERGE_C R12, R12, R103, RZ ;  /* 0x000000670c0c723e */ /* 0x000fc400048070ff */
[----:B------:R-:W-:Y:S02]  /*5270*/  F2FP.SATFINITE.E4M3.F32.PACK_AB_MERGE_C R14, R37, R14, RZ ;  /* 0x0000000e250e723e */ /* 0x000fe400048070ff */
[----:B------:R-:W-:Y:S02]  /*5280*/  F2FP.SATFINITE.E4M3.F32.PACK_AB_MERGE_C R101, R112, R101, RZ ;  /* 0x000000657065723e */ /* 0x000fe400048070ff */
[----:B------:R-:W-:Y:S01]  /*5290*/  F2FP.SATFINITE.E4M3.F32.PACK_AB_MERGE_C R43, R41, R100, R12 ;  /* 0x00000064292b723e */ /* 0x000fe2000480700c */
[----:B------:R-:W-:Y:S01]  /*52a0*/  IMAD.MOV.U32 R41, RZ, RZ, R15 ;  /* 0x000000ffff297224 */ /* 0x000fe200078e000f */
[----:B------:R-:W-:Y:S02]  /*52b0*/  F2FP.SATFINITE.E4M3.F32.PACK_AB_MERGE_C R37, R35, R32, R14 ;  /* 0x000000202325723e */ /* 0x000fe4000480700e */
[----:B------:R-:W-:-:S07]  /*52c0*/  F2FP.SATFINITE.E4M3.F32.PACK_AB_MERGE_C R39, R110, R99, R101 ;  /* 0x000000636e27723e */ /* 0x000fce0004807065 */
.L_x_9846:
[----:B------:R-:W-:Y:S05]  /*52d0*/  BSYNC B2 ;  /* 0x0000000000027941 */ /* 0x000fea0003800000 */
.L_x_9845:
[----:B0-----:R0:W-:Y:S04]  /*52e0*/  STG.E.128 desc[UR40][R82.64], R36 ;  /* 0x0000002452007986 */ /* 0x0011e8000c101d28 */
[----:B--2---:R0:W-:Y:S02]  /*52f0*/  @!P4 STG.E.128 desc[UR40][R84.64], R40 ;  /* 0x000000285400c986 */ /* 0x0041e4000c101d28 */
.L_x_9844:
[----:B------:R-:W-:Y:S05]  /*5300*/  BSYNC B1 ;  /* 0x0000000000017941 */ /* 0x000fea0003800000 */
.L_x_9843:
[----:B------:R-:W-:-:S13]  /*5310*/  ISETP.NE.AND P4, PT, R45, RZ, PT ;  /* 0x000000ff2d00720c */ /* 0x000fda0003f85270 */
[----:B------:R-:W-:Y:S05]  /*5320*/  @!P4 BRA `(.L_x_9827) ;  /* 0x000000100040c947 */ /* 0x000fea0003800000 */
[----:B------:R-:W2:Y:S04]  /*5330*/  LDL R32, [R1+0x4] ;  /* 0x0000040001207983 */ /* 0x000ea80000100800 */
[----:B------:R-:W3:Y:S04]  /*5340*/  LDL R15, [R1+0x5c] ;  /* 0x00005c00010f7983 */ /* 0x000ee80000100800 */
[----:B------:R-:W4:Y:S01]  /*5350*/  LDL R14, [R1+0xc] ;  /* 0x00000c00010e7983 */ /* 0x000f220000100800 */
[----:B------:R-:W-:Y:S01]  /*5360*/  SEL R102, R61, R102, !P0 ;  /* 0x000000663d667207 */ /* 0x000fe20004000000 */
[----:B0-----:R-:W-:Y:S01]  /*5370*/  VIADD R40, R157, 0x20 ;  /* 0x000000209d287836 */ /* 0x001fe20000000000 */
[----:B------:R-:W-:Y:S01]  /*5380*/  IADD3 R37, P4, P5, R58, R78, R7 ;  /* 0x0000004e3a257210 */ /* 0x000fe20007d9e007 */
[----:B------:R-:W-:Y:S01]  /*5390*/  BSSY B1, `(.L_x_9847) ;  /* 0x00000ea000017945 */ /* 0x000fe20003800000 */
[----:B------:R-:W-:-:S02]  /*53a0*/  SHF.R.S32.HI R13, RZ, 0x1f, R102 ;  /* 0x0000001fff0d7819 */ /* 0x000fc40000011466 */
[----:B------:R-:W-:Y:S02]  /*53b0*/  IADD3.X R38, R80, R95, R3, P4, P5 ;  /* 0x0000005f50267210 */ /* 0x000fe400027ea403 */
[----:B------:R-:W-:Y:S02]  /*53c0*/  LEA.HI R13, R13, R102, RZ, 0x5 ;  /* 0x000000660d0d7211 */ /* 0x000fe400078f28ff */
[----:B------:R-:W-:Y:S02]  /*53d0*/  ISETP.GE.AND P5, PT, R40, R90, PT ;  /* 0x0000005a2800720c */ /* 0x000fe40003fa6270 */
[----:B------:R-:W-:Y:S02]  /*53e0*/  SHF.R.S32.HI R13, RZ, 0x5, R13 ;  /* 0x00000005ff0d7819 */ /* 0x000fe4000001140d */
        /* <DEDUP_REMOVED lines=25> */
[----:B------:R-:W-:Y:S02]  /*5580*/  LOP3.LUT R30, R31, 0xff0000ff, RZ, 0xc0, !PT ;  /* 0xff0000ff1f1e7812 */ /* 0x000fe400078ec0ff */
[----:B------:R-:W-:Y:S01]  /*5590*/  SHF.R.U32.HI R11, RZ, 0x10, R31 ;  /* 0x00000010ff0b7819 */ /* 0x000fe2000001161f */
[----:B------:R-:W-:Y:S01]  /*55a0*/  IMAD.SHL.U32 R31, R82, 0x100, RZ ;  /* 0x00000100521f7824 */ /* 0x000fe200078e00ff */
[----:B------:R-:W-:Y:S01]  /*55b0*/  SHF.R.U32.HI R41, RZ, 0x18, R29 ;  /* 0x00000018ff297819 */ /* 0x000fe2000001161d */
[----:B------:R-:W-:Y:S01]  /*55c0*/  IMAD.SHL.U32 R83, R83, 0x100, RZ ;  /* 0x0000010053537824 */ /* 0x000fe200078e00ff */
[----:B------:R-:W-:Y:S01]  /*55d0*/  LOP3.LUT R28, R29, 0xff, RZ, 0xc0, !PT ;  /* 0x000000ff1d1c7812 */ /* 0x000fe200078ec0ff */
[----:B------:R-:W-:Y:S01]  /*55e0*/  IMAD.U32 R82, R11, 0x10000, RZ ;  /* 0x000100000b527824 */ /* 0x000fe200078e00ff */
[----:B------:R-:W-:-:S02]  /*55f0*/  SHF.R.U32.HI R42, RZ, 0x10, R9 ;  /* 0x00000010ff2a7819 */ /* 0x000fc40000011609 */
[----:B------:R-:W-:Y:S02]  /*5600*/  PRMT R8, R97, 0x654, R8 ;  /* 0x0000065461087816 */ /* 0x000fe40000000008 */
[----:B------:R-:W-:Y:S01]  /*5610*/  PRMT R28, R41, 0x654, R28 ;  /* 0x00000654291c7816 */ /* 0x000fe2000000001c */
[----:B------:R-:W-:Y:S01]  /*5620*/  IMAD.SHL.U32 R41, R40, 0x100, RZ ;  /* 0x0000010028297824 */ /* 0x000fe200078e00ff */
[----:B------:R-:W-:Y:S01]  /*5630*/  LOP3.LUT R8, R8, 0xff00, R31, 0xf8, !PT ;  /* 0x0000ff0008087812 */ /* 0x000fe200078ef81f */
[----:B------:R-:W-:Y:S01]  /*5640*/  IMAD.U32 R31, R42, 0x10000, RZ ;  /* 0x000100002a1f7824 */ /* 0x000fe200078e00ff */
[----:B------:R-:W-:Y:S02]  /*5650*/  PRMT R10, R85, 0x654, R10 ;  /* 0x00000654550a7816 */ /* 0x000fe4000000000a */
[--C-:B------:R-:W-:Y:S02]  /*5660*/  SHF.R.U32.HI R43, RZ, 0x8, R29.reuse ;  /* 0x00000008ff2b7819 */ /* 0x100fe4000001161d */
[----:B------:R-:W-:-:S02]  /*5670*/  SHF.R.U32.HI R9, RZ, 0x10, R29 ;  /* 0x00000010ff097819 */ /* 0x000fc4000001161d */
[----:B0-----:R-:W-:Y:S01]  /*5680*/  MOV R29, R12 ;  /* 0x0000000c001d7202 */ /* 0x001fe20000000f00 */
        /* <DEDUP_REMOVED lines=54> */
[----:B------:R-:W-:Y:S01]  /*59f0*/  HADD2.F32 R82, -RZ, R42.H0_H0 ;  /* 0x2000002aff527230 */ /* 0x000fe20000004100 */
[----:B------:R-:W-:Y:S01]  /*5a00*/  F2FP.F16.E4M3.UNPACK_B R93, R93 ;  /* 0x0000005dff5d723e */ /* 0x000fe200020006ff */
[----:B------:R-:W-:Y:S01]  /*5a10*/  HADD2.F32 R90, -RZ, R40.H1_H1 ;  /* 0x30000028ff5a7230 */ /* 0x000fe20000004100 */
[----:B------:R-:W-:Y:S01]  /*5a20*/  F2FP.F16.E4M3.UNPACK_B R14, R14 ;  /* 0x0000000eff0e723e */ /* 0x000fe200020006ff */
[----:B------:R-:W-:-:S02]  /*5a30*/  HADD2.F32 R40, -RZ, R38.H0_H0 ;  /* 0x20000026ff287230 */ /* 0x000fc40000004100 */
[----:B------:R-:W-:Y:S01]  /*5a40*/  FMUL.FTZ R99, R82, R97 ;  /* 0x0000006152637220 */ /* 0x000fe20000410000 */
        /* <DEDUP_REMOVED lines=9> */
[----:B------:R-:W-:Y:S01]  /*5ae0*/  FMUL.FTZ R90, R42, R90 ;  /* 0x0000005a2a5a7220 */ /* 0x000fe20000410000 */
[----:B------:R-:W-:Y:S01]  /*5af0*/  FFMA.FTZ R82, R82, R85, R97 ;  /* 0x0000005552527223 */ /* 0x000fe20000010061 */
[----:B------:R-:W-:Y:S01]  /*5b00*/  FFMA.FTZ R101, R42, R84, -R99 ;  /* 0x000000542a657223 */ /* 0x000fe20000010863 */
[----:B------:R-:W-:Y:S01]  /*5b10*/  HADD2.F32 R85, -RZ, R93.H0_H0 ;  /* 0x2000005dff557230 */ /* 0x000fe20000004100 */
[----:B------:R-:W-:Y:S01]  /*5b20*/  F2FP.SATFINITE.E4M3.F32.PACK_AB_MERGE_C R12, R29, R12, RZ ;  /* 0x0000000c1d0c723e */ /* 0x000fe200048070ff */
[----:B------:R-:W-:-:S02]  /*5b30*/  HADD2.F32 R42, -RZ, R40.H0_H0 ;  /* 0x20000028ff2a7230 */ /* 0x000fc40000004100 */
[----:B------:R-:W-:Y:S01]  /*5b40*/  FFMA.FTZ R103, R83, R84, R90 ;  /* 0x0000005453677223 */ /* 0x000fe2000001005a */
[----:B------:R-:W-:Y:S02]  /*5b50*/  HADD2.F32 R34, -RZ, R14.H0_H0 ;  /* 0x2000000eff227230 */ /* 0x000fe40000004100 */
[----:B------:R-:W-:Y:S01]  /*5b60*/  FFMA.FTZ R43, R43, R92, R94 ;  /* 0x0000005c2b2b7223 */ /* 0x000fe2000001005e */
[----:B------:R-:W-:Y:S02]  /*5b70*/  HADD2.F32 R93, -RZ, R93.H1_H1 ;  /* 0x3000005dff5d7230 */ /* 0x000fe40000004100 */
[----:B------:R-:W-:Y:S01]  /*5b80*/  FMUL.FTZ R97, R42, R85 ;  /* 0x000000552a617220 */ /* 0x000fe20000410000 */
[----:B------:R-:W-:Y:S01]  /*5b90*/  HADD2.F32 R40, -RZ, R40.H1_H1 ;  /* 0x30000028ff287230 */ /* 0x000fe20000004100 */
[----:B------:R-:W-:Y:S01]  /*5ba0*/  F2FP.SATFINITE.E4M3.F32.PACK_AB_MERGE_C R28, R31, R28, RZ ;  /* 0x0000001c1f1c723e */ /* 0x000fe200048070ff */
[----:B------:R-:W-:Y:S01]  /*5bb0*/  HADD2.F32 R83, -RZ, R91.H0_H0 ;  /* 0x2000005bff537230 */ /* 0x000fe20000004100 */
[----:B------:R-:W-:Y:S01]  /*5bc0*/  F2FP.SATFINITE.E4M3.F32.PACK_AB_MERGE_C R12, R41, R30, R12 ;  /* 0x0000001e290c723e */ /* 0x000fe2000480700c */
[----:B------:R-:W-:-:S02]  /*5bd0*/  HADD2.F32 R14, -RZ, R14.H1_H1 ;  /* 0x3000000eff0e7230 */ /* 0x000fc40000004100 */
[----:B------:R-:W-:Y:S01]  /*5be0*/  FMUL.FTZ R85, R34, R85 ;  /* 0x0000005522557220 */ /* 0x000fe20000410000 */
[----:B------:R-:W-:Y:S01]  /*5bf0*/  F2FP.F16.E4M3.UNPACK_B R31, R33 ;  /* 0x00000021ff1f723e */ /* 0x000fe200020006ff */
[----:B------:R-:W-:Y:S01]  /*5c00*/  HADD2.F32 R91, -RZ, R91.H1_H1 ;  /* 0x3000005bff5b7230 */ /* 0x000fe20000004100 */
[----:B------:R-:W-:Y:S01]  /*5c10*/  F2FP.F16.E4M3.UNPACK_B R30, R11 ;  /* 0x0000000bff1e723e */ /* 0x000fe200020006ff */
[----:B------:R-:W-:Y:S01]  /*5c20*/  FMUL.FTZ R99, R40, R93 ;  /* 0x0000005d28637220 */ /* 0x000fe20000410000 */
[----:B------:R-:W-:Y:S01]  /*5c30*/  F2FP.F16.E4M3.UNPACK_B R29, R13 ;  /* 0x0000000dff1d723e */ /* 0x000fe200020006ff */
        /* <DEDUP_REMOVED lines=9> */
[----:B------:R-:W-:Y:S01]  /*5cd0*/  FFMA.FTZ R93, R40, R91, R93 ;  /* 0x0000005b285d7223 */ /* 0x000fe2000001005d */
        /* <DEDUP_REMOVED lines=56> */
[-C--:B------:R-:W-:Y:S01]  /*6060*/  FMUL.FTZ R94, R43, R92.reuse ;  /* 0x0000005c2b5e7220 */ /* 0x080fe20000410000 */
[----:B------:R-:W-:Y:S02]  /*6070*/  HADD2.F32 R90, -RZ, R90.H1_H1 ;  /* 0x3000005aff5a7230 */ /* 0x000fe40000004100 */
[----:B------:R-:W-:Y:S01]  /*6080*/  FFMA.FTZ R93, R40, R83, -R93 ;  /* 0x00000053285d7223 */ /* 0x000fe2000001085d */
[----:B------:R-:W-:Y:S02]  /*6090*/  HADD2.F32 R15, -RZ, R15.H1_H1 ;  /* 0x3000000fff0f7230 */ /* 0x000fe40000004100 */
[----:B------:R-:W-:Y:S01]  /*60a0*/  FMUL.FTZ R92, R35, R92 ;  /* 0x0000005c235c7220 */ /* 0x000fe20000410000 */
[----:B------:R-:W-:-:S02]  /*60b0*/  HADD2.F32 R84, -RZ, R9.H0_H0 ;  /* 0x20000009ff547230 */ /* 0x000fc40000004100 */
[----:B------:R-:W-:Y:S01]  /*60c0*/  FFMA.FTZ R91, R8, R83, R91 ;  /* 0x00000053085b7223 */ /* 0x000fe2000001005b */
[----:B------:R-:W-:Y:S02]  /*60d0*/  HADD2.F32 R41, -RZ, R41.H1_H1 ;  /* 0x30000029ff297230 */ /* 0x000fe40000004100 */
[----:B------:R-:W-:Y:S01]  /*60e0*/  FMUL.FTZ R98, R42, R90 ;  /* 0x0000005a2a627220 */ /* 0x000fe20000410000 */
[----:B------:R-:W-:Y:S02]  /*60f0*/  HADD2.F32 R40, -RZ, R85.H1_H1 ;  /* 0x30000055ff287230 */ /* 0x000fe40000004100 */
[-C--:B------:R-:W-:Y:S01]  /*6100*/  FFMA.FTZ R94, R35, R84.reuse, -R94 ;  /* 0x00000054235e7223 */ /* 0x080fe2000001085e */
[----:B------:R-:W-:Y:S02]  /*6110*/  HADD2.F32 R82, -RZ, R82.H1_H1 ;  /* 0x30000052ff527230 */ /* 0x000fe40000004100 */
[----:B------:R-:W-:Y:S01]  /*6120*/  FFMA.FTZ R92, R43, R84, R92 ;  /* 0x000000542b5c7223 */ /* 0x000fe2000001005c */
[----:B------:R-:W-:-:S02]  /*6130*/  HADD2.F32 R33, -RZ, R33.H1_H1 ;  /* 0x30000021ff217230 */ /* 0x000fc40000004100 */
[----:B------:R-:W-:Y:S01]  /*6140*/  FMUL.FTZ R84, R41, R40 ;  /* 0x0000002829547220 */ /* 0x000fe20000410000 */
[----:B------:R-:W-:Y:S02]  /*6150*/  HADD2.F32 R8, -RZ, R9.H1_H1 ;  /* 0x30000009ff087230 */ /* 0x000fe40000004100 */
[C---:B------:R-:W-:Y:S01]  /*6160*/  FMUL.FTZ R9, R15.reuse, R90 ;  /* 0x0000005a0f097220 */ /* 0x040fe20000410000 */
[----:B------:R-:W-:Y:S01]  /*6170*/  FFMA.FTZ R98, R15, R82, -R98 ;  /* 0x000000520f627223 */ /* 0x000fe20000010862 */
[C---:B------:R-:W-:Y:S01]  /*6180*/  FMUL.FTZ R40, R33.reuse, R40 ;  /* 0x0000002821287220 */ /* 0x040fe20000410000 */
[----:B------:R-:W-:Y:S01]  /*6190*/  F2FP.SATFINITE.E4M3.F32.PACK_AB_MERGE_C R14, R14, R97, R101 ;  /* 0x000000610e0e723e */ /* 0x000fe20004807065 */
        /* <DEDUP_REMOVED lines=8> */
[----:B------:R-:W-:-:S07]  /*6220*/  F2FP.SATFINITE.E4M3.F32.PACK_AB_MERGE_C R35, R41, R92, R42 ;  /* 0x0000005c2923723e */ /* 0x000fce000480702a */
.L_x_9848:
[----:B------:R-:W-:Y:S05]  /*6230*/  BSYNC B1 ;  /* 0x0000000000017941 */ /* 0x000fea0003800000 */
.L_x_9847:
        /* <DEDUP_REMOVED lines=10> */
.L_x_9820:
[----:B------:R-:W-:-:S13]  /*62e0*/  ISETP.NE.AND P3, PT, R23, 0x3, PT ;  /* 0x000000031700780c */ /* 0x000fda0003f65270 */
[----:B------:R-:W-:Y:S05]  /*62f0*/  @!P3 BRA `(.L_x_9849) ;  /* 0x000000000004b947 */ /* 0x000fea0003800000 */
[----:B------:R-:W-:Y:S01]  /*6300*/  BPT.TRAP 0x1 ;  /* 0x000000040000795c */ /* 0x000fe20000300000 */
.L_x_9849:
        /* <DEDUP_REMOVED lines=8> */
.L_x_10083:
[----:B------:R-:W-:Y:S05]  /*6390*/  BSYNC B1 ;  /* 0x0000000000017941 */ /* 0x000fea0003800000 */
.L_x_9850:
        /* <DEDUP_REMOVED lines=9> */
.L_x_9827:
[----:B------:R-:W-:Y:S05]  /*6430*/  BSYNC B0 ;  /* 0x0000000000007941 */ /* 0x000fea0003800000 */
.L_x_9819:
        /* <DEDUP_REMOVED lines=17> */
.L_x_9853:
[----:B------:R-:W-:Y:S05]  /*6550*/  BSYNC B0 ;  /* 0x0000000000007941 */ /* 0x000fea0003800000 */
.L_x_9852:
[----:B------:R-:W2:Y:S01]  /*6560*/  SYNCS.PHASECHK.TRANS64.TRYWAIT P5, [R86+URZ+0x19cb0], R89 ;  /* 0x019cb059560075a7 */ /* 0x000ea200080a017f */
[----:B------:R-:W-:Y:S01]  /*6570*/  BSSY B0, `(.L_x_9854) ;  /* 0x0000003000007945 */ /* 0x000fe20003800000 */
[----:B------:R-:W-:-:S03]  /*6580*/  ISETP.GE.AND P3, PT, R19, R88, PT ;  /* 0x000000581300720c */ /* 0x000fc60003f66270 */
[----:B--2---:R-:W-:Y:S10]  /*6590*/  @!P5 BRA `(.L_x_9855) ;  /* 0x000001600090d947 */ /* 0x004ff40003800000 */
.L_x_10084:
[----:B------:R-:W-:Y:S05]  /*65a0*/  BSYNC B0 ;  /* 0x0000000000007941 */ /* 0x000fea0003800000 */
.L_x_9854:
[----:B------:R-:W-:Y:S04]  /*65b0*/  BSSY B0, `(.L_x_9856) ;  /* 0x0000017000007945 */ /* 0x000fe80003800000 */
[----:B------:R-:W-:Y:S05]  /*65c0*/  @P3 BRA `(.L_x_9857) ;  /* 0x0000000000543947 */ /* 0x000fea0003800000 */
[----:B------:R-:W-:Y:S01]  /*65d0*/  ULDC UR8, c[0x0][0x2e4] ;  /* 0x0000b90000087ab9 */ /* 0x000fe20000000800 */
[----:B----4-:R-:W-:Y:S01]  /*65e0*/  IMAD.WIDE R12, R25, 0x80, R46 ;  /* 0x00000080190c7825 */ /* 0x010fe200078e022e */
[C---:B------:R-:W-:Y:S01]  /*65f0*/  ISETP.GE.AND P5, PT, R157.reuse, UR8, PT ;  /* 0x000000089d007c0c */ /* 0x040fe2000bfa6270 */
[----:B------:R-:W-:Y:S01]  /*6600*/  ULDC.64 UR4, c[0x0][0x318] ;  /* 0x0000c60000047ab9 */ /* 0x000fe20000000a00 */
[----:B------:R-:W-:Y:S01]  /*6610*/  ULDC.64 UR6, c[0x0][0x308] ;  /* 0x0000c20000067ab9 */ /* 0x000fe20000000a00 */
[----:B------:R-:W-:Y:S01]  /*6620*/  IMAD.MOV.U32 R14, RZ, RZ, R56 ;  /* 0x000000ffff0e7224 */ /* 0x000fe200078e0038 */
[----:B------:R-:W-:Y:S01]  /*6630*/  IADD3 R30, R157, 0x20, RZ ;  /* 0x000000209d1e7810 */ /* 0x000fe20007ffe0ff */
        /* <DEDUP_REMOVED lines=14> */
.L_x_9857:
[----:B------:R-:W-:Y:S05]  /*6720*/  BSYNC B0 ;  /* 0x0000000000007941 */ /* 0x000fea0003800000 */
.L_x_9856:
        /* <DEDUP_REMOVED lines=16> */
[----:B--2---:R-:W-:Y:S06]  /*6830*/  @P2 BRA `(.L_x_9858) ;  /* 0xffffffb800c02947 */ /* 0x004fec000383ffff */
.L_x_9814:
[----:B------:R-:W2:Y:S01]  /*6840*/  LDL R9, [R1+0x14] ;  /* 0x0000140001097983 */ /* 0x000ea20000100800 */
[----:B------:R-:W1:Y:S03]  /*6850*/  LDC R0, c[0x0][0x428] ;  /* 0x00010a00ff007b82 */ /* 0x000e660000000800 */
[----:B------:R-:W2:Y:S01]  /*6860*/  LDL R8, [R1+0x18] ;  /* 0x0000180001087983 */ /* 0x000ea20000100800 */
[----:B------:R-:W-:Y:S01]  /*6870*/  IMAD.MOV.U32 R57, RZ, RZ, R154 ;  /* 0x000000ffff397224 */ /* 0x000fe200078e009a */
[----:B------:R-:W-:Y:S01]  /*6880*/  BSSY B0, `(.L_x_9859) ;  /* 0x000002d000007945 */ /* 0x000fe20003800000 */
[----:B------:R-:W-:Y:S01]  /*6890*/  PLOP3.LUT P0, PT, PT, PT, PT, 0x80, 0x0 ;  /* 0x000000000000781c */ /* 0x000fe20003f0f070 */
[----:B------:R-:W-:Y:S01]  /*68a0*/  IMAD.MOV.U32 R135, RZ, RZ, RZ ;  /* 0x000000ffff877224 */ /* 0x000fe200078e00ff */
[----:B0-----:R-:W-:Y:S02]  /*68b0*/  CS2R R10, SRZ ;  /* 0x00000000000a7805 */ /* 0x001fe4000001ff00 */
[----:B------:R-:W-:-:S02]  /*68c0*/  CS2R R6, SRZ ;  /* 0x0000000000067805 */ /* 0x000fc4000001ff00 */
[----:B----4-:R-:W-:Y:S02]  /*68d0*/  CS2R R12, SRZ ;  /* 0x00000000000c7805 */ /* 0x010fe4000001ff00 */
        /* <DEDUP_REMOVED lines=13> */
[----:B-1----:R-:W-:Y:S02]  /*69b0*/  ISETP.NE.AND P1, PT, R0, 0x1, PT ;  /* 0x000000010000780c */ /* 0x002fe40003f25270 */
[----:B------:R-:W-:Y:S02]  /*69c0*/  CS2R R46, SRZ ;  /* 0x00000000002e7805 */ /* 0x000fe4000001ff00 */
[----:B------:R-:W-:Y:S02]  /*69d0*/  CS2R R48, SRZ ;  /* 0x0000000000307805 */ /* 0x000fe4000001ff00 */
[----:B------:R-:W-:Y:S02]  /*69e0*/  CS2R R50, SRZ ;  /* 0x0000000000327805 */ /* 0x000fe4000001ff00 */
[----:B------:R-:W-:Y:S01]  /*69f0*/  CS2R R52, SRZ ;  /* 0x0000000000347805 */ /* 0x000fe2000001ff00 */
[----:B------:R-:W-:-:S02]  /*6a00*/  IMAD.MOV.U32 R54, RZ, RZ, RZ ;  /* 0x000000ffff367224 */ /* 0x000fc400078e00ff */
[----:B------:R-:W-:Y:S02]  /*6a10*/  IMAD.MOV.U32 R56, RZ, RZ, RZ ;  /* 0x000000ffff387224 */ /* 0x000fe400078e00ff */
[----:B------:R-:W-:Y:S01]  /*6a20*/  IMAD.MOV.U32 R58, RZ, RZ, RZ ;  /* 0x000000ffff3a7224 */ /* 0x000fe200078e00ff */
[----:B------:R-:W0:Y:S08]  /*6a30*/  @P1 LDC R5, c[0x0][0x42c] ;  /* 0x00010b00ff051b82 */ /* 0x000e300000000800 */
[----:B------:R-:W1:Y:S01]  /*6a40*/  @P1 LDC R4, c[0x0][0x430] ;  /* 0x00010c00ff041b82 */ /* 0x000e620000000800 */
[----:B0-----:R-:W-:-:S05]  /*6a50*/  @P1 IMAD.HI.U32 R5, R154, R5, RZ ;  /* 0x000000059a051227 */ /* 0x001fca00078e00ff */
[----:B-1----:R-:W-:-:S05]  /*6a60*/  @P1 SHF.R.U32.HI R57, RZ, R4, R5 ;  /* 0x00000004ff391219 */ /* 0x002fca0000011605 */
[----:B------:R0:W-:Y:S01]  /*6a70*/  STL [R1+0x30], R57 ;  /* 0x0000303901007387 */ /* 0x0001e20000100800 */
[----:B--2---:R-:W-:Y:S02]  /*6a80*/  IADD3 R0, R8, 0x13f, -R9 ;  /* 0x0000013f08007810 */ /* 0x004fe40007ffe809 */
[----:B------:R-:W-:-:S03]  /*6a90*/  CS2R R8, SRZ ;  /* 0x0000000000087805 */ /* 0x000fc6000001ff00 */
[----:B------:R-:W-:-:S05]  /*6aa0*/  IMAD R0, R153, 0xc0, R0 ;  /* 0x000000c099007824 */ /* 0x000fca00078e0200 */
[----:B------:R-:W-:-:S04]  /*6ab0*/  SHF.R.S32.HI R3, RZ, 0x1f, R0 ;  /* 0x0000001fff037819 */ /* 0x000fc80000011400 */
[----:B------:R-:W-:Y:S01]  /*6ac0*/  LEA.HI R3, R3, R0, RZ, 0x7 ;  /* 0x0000000003037211 */ /* 0x000fe200078f38ff */
[----:B------:R-:W-:-:S03]  /*6ad0*/  IMAD.MOV.U32 R0, RZ, RZ, RZ ;  /* 0x000000ffff007224 */ /* 0x000fc600078e00ff */
[----:B------:R-:W-:-:S04]  /*6ae0*/  SHF.R.S32.HI R3, RZ, 0x7, R3 ;  /* 0x00000007ff037819 */ /* 0x000fc80000011403 */
[----:B------:R-:W-:Y:S02]  /*6af0*/  VIMNMX R88, R2, R3, PT ;  /* 0x0000000302587248 */ /* 0x000fe40003fe0100 */
[----:B------:R-:W-:Y:S02]  /*6b00*/  CS2R R2, SRZ ;  /* 0x0000000000027805 */ /* 0x000fe4000001ff00 */
[----:B------:R-:W-:Y:S01]  /*6b10*/  ISETP.GE.AND P1, PT, R88, 0x1, PT ;  /* 0x000000015800780c */ /* 0x000fe20003f26270 */
[----:B0-----:R-:W-:-:S12]  /*6b20*/  @P3 BRA `(.L_x_9860) ;  /* 0x0000000000083947 */ /* 0x001fd80003800000 */
[----:B------:R-:W0:Y:S02]  /*6b30*/  FENCE.VIEW.ASYNC.G ;  /* 0x00000000000073c6 */ /* 0x000e240000000100 */
[----:B0-----:R-:W-:Y:S06]  /*6b40*/  BAR.ARV 0xc, 0x200 ;  /* 0x0308000000007b1d */ /* 0x001fec0000002000 */
.L_x_9860:
[----:B------:R-:W-:Y:S05]  /*6b50*/  BSYNC B0 ;  /* 0x0000000000007941 */ /* 0x000fea0003800000 */
.L_x_9859:
[----:B------:R-:W-:Y:S02]  /*6b60*/  IMAD.MOV.U32 R55, RZ, RZ, RZ ;  /* 0x000000ffff377224 */ /* 0x000fe400078e00ff */
[----:B------:R-:W-:Y:S01]  /*6b70*/  IMAD.MOV.U32 R60, RZ, RZ, RZ ;  /* 0x000000ffff3c7224 */ /* 0x000fe200078e00ff */
[----:B------:R-:W-:Y:S06]  /*6b80*/  @!P1 BRA `(.L_x_9861) ;  /* 0x000000d400e49947 */ /* 0x000fec0003800000 */
        /* <DEDUP_REMOVED lines=11> */
[----:B------:R-:W-:-:S05]  /*6c40*/  IMAD R3, R3, -0x3, R0 ;  /* 0xfffffffd03037824 */ /* 0x000fca00078e0200 */
        /* <DEDUP_REMOVED lines=20> */
.L_x_9863:
[----:B------:R-:W-:Y:S05]  /*6d90*/  BSYNC B6 ;  /* 0x0000000000067941 */ /* 0x000fea0003800000 */
.L_x_9862:
        /* <DEDUP_REMOVED lines=22> */
[----:B----4-:R-:W-:Y:S02]  /*6f00*/  @P1 IMAD R6, R9, R14, RZ ;  /* 0x0000000e09061224 */ /* 0x010fe400078e02ff */
        /* <DEDUP_REMOVED lines=12> */
[----:B------:R-:W-:Y:S02]  /*6fd0*/  @P1 LEA.HI.X R9, R6, UR7, R3, 0x2, P3 ;  /* 0x0000000706091c11 */ /* 0x000fe400098f1403 */
[----:B------:R-:W-:-:S03]  /*6fe0*/  MOV R3, 0x3f800000 ;  /* 0x3f80000000037802 */ /* 0x000fc60000000f00 */
        /* <DEDUP_REMOVED lines=17> */
.L_x_9867:
[----:B-1----:R1:W2:Y:S02]  /*7100*/  SYNCS.PHASECHK.TRANS64.TRYWAIT P0, [R16+URZ+0x19c00], R3 ;  /* 0x019c0003100075a7 */ /* 0x0022a4000800017f */
[----:B--2---:R-:W-:Y:S05]  /*7110*/  @!P0 NANOSLEEP.SYNCS 0x989680 ;  /* 0x009896800000895d */ /* 0x004fea0003900000 */
[----:B------:R-:W2:Y:S02]  /*7120*/  @!P0 SYNCS.PHASECHK.TRANS64 P0, [R16+URZ+0x19c00], R3 ;  /* 0x019c0003100085a7 */ /* 0x000ea4000800007f */
[----:B--2---:R-:W-:Y:S05]  /*7130*/  @!P0 BRA `(.L_x_9867) ;  /* 0xfffffffc00f08947 */ /* 0x004fea000383ffff */
.L_x_9866:
[----:B------:R-:W-:Y:S05]  /*7140*/  BSYNC B0 ;  /* 0x0000000000007941 */ /* 0x000fea0003800000 */
.L_x_9865:
[----:B------:R-:W-:Y:S05]  /*7150*/  BRA `(.L_x_9868) ;  /* 0x0000004400f87947 */ /* 0x000fea0003800000 */
.L_x_9864:
[----:B------:R-:W0:Y:S01]  /*7160*/  S2R R4, SR_TID.X ;  /* 0x0000000000047919 */ /* 0x000e220000002100 */
[----:B------:R-:W-:Y:S01]  /*7170*/  LOP3.LUT P0, RZ, R26, 0x9f, RZ, 0xc0, !PT ;  /* 0x0000009f1aff7812 */ /* 0x000fe2000780c0ff */
[----:B------:R-:W-:Y:S01]  /*7180*/  ULDC.64 UR4, c[0x0][0x3d8] ;  /* 0x0000f60000047ab9 */ /* 0x000fe20000000a00 */
[----:B-----5:R-:W-:Y:S01]  /*7190*/  SHF.R.S32.HI R0, RZ, 0x1f, R24 ;  /* 0x0000001fff007819 */ /* 0x020fe20000011418 */
[----:B------:R-:W-:Y:S01]  /*71a0*/  ULDC.64 UR6, c[0x0][0x3e8] ;  /* 0x0000fa0000067ab9 */ /* 0x000fe20000000a00 */
[----:B------:R-:W-:Y:S01]  /*71b0*/  IMAD.WIDE.U32 R38, R24, UR4, RZ ;  /* 0x0000000418267c25 */ /* 0x000fe2000f8e00ff */
[----:B------:R-:W-:Y:S01]  /*71c0*/  BSSY B6, `(.L_x_9869) ;  /* 0x0000020000067945 */ /* 0x000fe20003800000 */
[----:B------:R-:W-:Y:S02]  /*71d0*/  SHF.R.S32.HI R50, RZ, 0x1f, R157 ;  /* 0x0000001fff327819 */ /* 0x000fe4000001149d */
        /* <DEDUP_REMOVED lines=8> */
[----:B------:R-:W-:-:S04]  /*7260*/  LEA.HI R35, R4, R4, RZ, 0x1 ;  /* 0x0000000404237211 */ /* 0x000fc800078f08ff */
[----:B------:R-:W-:-:S05]  /*7270*/  LOP3.LUT R35, R35, 0xfffffffe, RZ, 0xc0, !PT ;  /* 0xfffffffe23237812 */ /* 0x000fca00078ec0ff */
[----:B------:R-:W-:-:S04]  /*7280*/  IMAD.IADD R35, R4, 0x1, -R35 ;  /* 0x0000000104237824 */ /* 0x000fc800078e0a23 */
[----:B------:R-:W-:-:S05]  /*7290*/  IMAD.SHL.U32 R35, R35, 0x8, RZ ;  /* 0x0000000823237824 */ /* 0x000fca00078e00ff */
        /* <DEDUP_REMOVED lines=18> */
.L_x_9870:
[----:B------:R-:W-:Y:S05]  /*73c0*/  BSYNC B6 ;  /* 0x0000000000067941 */ /* 0x000fea0003800000 */
.L_x_9869:
[----:B------:R-:W2:Y:S01]  /*73d0*/  LDL R21, [R1+0x14] ;  /* 0x0000140001157983 */ /* 0x000ea20000100800 */
[----:B------:R-:W0:Y:S01]  /*73e0*/  LDC.64 R10, c[0x0][0x3d8] ;  /* 0x0000f600ff0a7b82 */ /* 0x000e220000000a00 */
[----:B------:R-:W-:Y:S02]  /*73f0*/  ULDC.U8 UR4, c[0x0][0x3f0] ;  /* 0x0000fc0000047ab9 */ /* 0x000fe40000000000 */
[----:B------:R-:W3:Y:S01]  /*7400*/  LDL R20, [R1+0x28] ;  /* 0x0000280001147983 */ /* 0x000ee20000100800 */
[----:B------:R-:W-:Y:S01]  /*7410*/  ISETP.NE.AND P0, PT, RZ, UR4, PT ;  /* 0x00000004ff007c0c */ /* 0x000fe2000bf05270 */
[----:B------:R-:W-:Y:S01]  /*7420*/  BSSY B0, `(.L_x_9871) ;  /* 0x0000449000007945 */ /* 0x000fe20003800000 */
[----:B------:R-:W-:Y:S02]  /*7430*/  SHF.R.S32.HI R3, RZ, 0x1f, R153 ;  /* 0x0000001fff037819 */ /* 0x000fe40000011499 */
[----:B------:R-:W1:Y:S03]  /*7440*/  LDC.64 R12, c[0x0][0x3e8] ;  /* 0x0000fa00ff0c7b82 */ /* 0x000e660000000a00 */
[----:B0-----:R-:W-:-:S02]  /*7450*/  IMAD R4, R3, R10, RZ ;  /* 0x0000000a03047224 */ /* 0x001fc400078e02ff */
[----:B------:R-:W-:-:S04]  /*7460*/  IMAD.WIDE.U32 R42, R153, R10, RZ ;  /* 0x0000000a992a7225 */ /* 0x000fc800078e00ff */
[-C--:B-1----:R-:W-:Y:S02]  /*7470*/  IMAD R6, R3, R12.reuse, RZ ;  /* 0x0000000c03067224 */ /* 0x082fe400078e02ff */
[----:B------:R-:W-:-:S04]  /*7480*/  IMAD.WIDE.U32 R14, R153, R12, RZ ;  /* 0x0000000c990e7225 */ /* 0x000fc800078e00ff */
[C---:B------:R-:W-:Y:S02]  /*7490*/  IMAD R3, R153.reuse, R11, R4 ;  /* 0x0000000b99037224 */ /* 0x040fe400078e0204 */
[----:B------:R-:W-:Y:S02]  /*74a0*/  IMAD R5, R153, R13, R6 ;  /* 0x0000000d99057224 */ /* 0x000fe400078e0206 */
[----:B------:R-:W-:Y:S02]  /*74b0*/  IMAD.IADD R44, R43, 0x1, R3 ;  /* 0x000000012b2c7824 */ /* 0x000fe400078e0203 */
[----:B------:R-:W-:Y:S02]  /*74c0*/  IMAD.IADD R48, R15, 0x1, R5 ;  /* 0x000000010f307824 */ /* 0x000fe400078e0205 */
[----:B--2---:R-:W-:Y:S02]  /*74d0*/  IMAD R0, R153, -0xc0, R21 ;  /* 0xffffff4099007824 */ /* 0x004fe400078e0215 */
[----:B---3--:R-:W-:-:S03]  /*74e0*/  IMAD.IADD R20, R16, 0x1, R20 ;  /* 0x0000000110147824 */ /* 0x008fc600078e0214 */
[----:B------:R-:W-:Y:S01]  /*74f0*/  VIMNMX R4, R0, 0xc0, PT ;  /* 0x000000c000047848 */ /* 0x000fe20003fe0100 */
        /* <DEDUP_REMOVED lines=41> */
[----:B------:R-:W-:Y:S01]  /*7790*/  IMAD R25, R48, 0xc0, RZ ;  /* 0x000000c030197824 */ /* 0x000fe200078e02ff */
[----:B------:R-:W-:Y:S02]  /*77a0*/  IADD3 R0, R35, 0x10, RZ ;  /* 0x0000001023007810 */ /* 0x000fe40007ffe0ff */
[----:B------:R-:W-:Y:S01]  /*77b0*/  IADD3.X R41, R45, R9, R26, P2, !PT ;  /* 0x000000092d297210 */ /* 0x000fe200017fe41a */
[----:B------:R-:W-:Y:S01]  /*77c0*/  IMAD.WIDE.U32 R42, R42, 0xc0, R38 ;  /* 0x000000c02a2a7825 */ /* 0x000fe200078e0026 */
[----:B------:R-:W-:Y:S02]  /*77d0*/  ISETP.GE.AND P4, PT, R0, UR4, PT ;  /* 0x0000000400007c0c */ /* 0x000fe4000bf86270 */
[----:B------:R-:W-:Y:S01]  /*77e0*/  CS2R R26, SRZ ;  /* 0x00000000001a7805 */ /* 0x000fe2000001ff00 */
[----:B------:R-:W-:Y:S01]  /*77f0*/  VIADD R0, R35, 0x20 ;  /* 0x0000002023007836 */ /* 0x000fe20000000000 */
[----:B------:R-:W-:Y:S01]  /*7800*/  IADD3 R34, P1, R42, UR6, RZ ;  /* 0x000000062a227c10 */ /* 0x000fe2000ff3e0ff */
[----:B------:R-:W-:-:S03]  /*7810*/  IMAD.WIDE.U32 R14, R14, 0xc0, R40 ;  /* 0x000000c00e0e7825 */ /* 0x000fc600078e0028 */
[----:B------:R-:W-:Y:S01]  /*7820*/  ISETP.GE.AND P5, PT, R0, UR4, PT ;  /* 0x0000000400007c0c */ /* 0x000fe2000bfa6270 */
[----:B------:R-:W-:Y:S01]  /*7830*/  IMAD R9, R44, 0xc0, RZ ;  /* 0x000000c02c097824 */ /* 0x000fe200078e02ff */
[----:B------:R-:W-:-:S04]  /*7840*/  IADD3 R14, P2, R14, UR8, RZ ;  /* 0x000000080e0e7c10 */ /* 0x000fc8000ff5e0ff */
        /* <DEDUP_REMOVED lines=10> */
.L_x_9874:
[----:B------:R-:W-:Y:S05]  /*78f0*/  BSYNC B1 ;  /* 0x0000000000017941 */ /* 0x000fea0003800000 */
.L_x_9873:
        /* <DEDUP_REMOVED lines=19> */
.L_x_10087:
[----:B------:R-:W-:-:S03]  /*7a30*/  UMOV UR4, 0xffffffff ;  /* 0xffffffff00047882 */ /* 0x000fc60000000000 */
[----:B------:R-:W-:Y:S05]  /*7a40*/  BRA.DIV UR4, `(.L_x_9876) ;  /* 0x0000014e049c7947 */ /* 0x000fea000b800000 */
.L_x_10090:
[----:B------:R-:W-:-:S03]  /*7a50*/  UMOV UR4, 0xffffffff ;  /* 0xffffffff00047882 */ /* 0x000fc60000000000 */
[----:B------:R-:W-:Y:S05]  /*7a60*/  BRA.DIV UR4, `(.L_x_9877) ;  /* 0x0000014e04bc7947 */ /* 0x000fea000b800000 */
.L_x_10093:
[----:B------:R-:W-:-:S03]  /*7a70*/  UMOV UR4, 0xffffffff ;  /* 0xffffffff00047882 */ /* 0x000fc60000000000 */
[----:B------:R-:W-:Y:S05]  /*7a80*/  BRA.DIV UR4, `(.L_x_9878) ;  /* 0x0000014e04dc7947 */ /* 0x000fea000b800000 */
.L_x_10096:
[----:B------:R-:W0:Y:S01]  /*7a90*/  SYNCS.PHASECHK.TRANS64.TRYWAIT P1, [R16+URZ+0x19c00], R5 ;  /* 0x019c0005100075a7 */ /* 0x000e22000802017f */
[----:B------:R-:W-:Y:S04]  /*7aa0*/  BSSY B1, `(.L_x_9879) ;  /* 0x0000002000017945 */ /* 0x000fe80003800000 */
[----:B0-----:R-:W-:Y:S05]  /*7ab0*/  @!P1 BRA `(.L_x_9880) ;  /* 0x0000014c00f89947 */ /* 0x001fea0003800000 */
.L_x_10097:
[----:B------:R-:W-:Y:S05]  /*7ac0*/  BSYNC B1 ;  /* 0x0000000000017941 */ /* 0x000fea0003800000 */
.L_x_9879:
        /* <DEDUP_REMOVED lines=10> */
[C---:B0-----:R-:W-:Y:S01]  /*7b70*/  VIADD R5, R4.reuse, 0x20 ;  /* 0x0000002004057836 */ /* 0x041fe20000000000 */
[-C--:B-1----:R-:W-:Y:S02]  /*7b80*/  ISETP.GE.AND P0, PT, R4, R0.reuse, PT ;  /* 0x000000000400720c */ /* 0x082fe40003f06270 */
[-C--:B------:R-:W-:Y:S02]  /*7b90*/  ISETP.GE.AND P1, PT, R3, R0.reuse, PT ;  /* 0x000000000300720c */ /* 0x080fe40003f26270 */
[----:B------:R-:W-:-:S09]  /*7ba0*/  ISETP.GE.AND P2, PT, R5, R0, PT ;  /* 0x000000000500720c */ /* 0x000fd20003f46270 */
[----:B------:R-:W-:Y:S05]  /*7bb0*/  @P0 BRA `(.L_x_9883) ;  /* 0x0000000400d80947 */ /* 0x000fea0003800000 */
[----:B------:R-:W0:Y:S01]  /*7bc0*/  LDS.128 R4, [R20+0xf000] ;  /* 0x00f0000014047984 */ /* 0x000e220000000c00 */
        /* <DEDUP_REMOVED lines=117> */
.L_x_9883:
[----:B------:R-:W-:Y:S05]  /*8320*/  BSYNC B1 ;  /* 0x0000000000017941 */ /* 0x000fea0003800000 */
.L_x_9882:
[----:B------:R-:W-:Y:S04]  /*8330*/  BSSY B1, `(.L_x_9884) ;  /* 0x000007c000017945 */ /* 0x000fe80003800000 */
[----:B------:R-:W-:Y:S05]  /*8340*/  @P1 BRA `(.L_x_9885) ;  /* 0x0000000400e81947 */ /* 0x000fea0003800000 */
[----:B0-----:R-:W0:Y:S01]  /*8350*/  LDS.128 R4, [R20+0x10800] ;  /* 0x0108000014047984 */ /* 0x001e220000000c00 */
        /* <DEDUP_REMOVED lines=121> */
.L_x_9885:
[----:B------:R-:W-:Y:S05]  /*8af0*/  BSYNC B1 ;  /* 0x0000000000017941 */ /* 0x000fea0003800000 */
.L_x_9884:
[----:B------:R-:W-:Y:S05]  /*8b00*/  @P2 BRA `(.L_x_9881) ;  /* 0x0000002c00682947 */ /* 0x000fea0003800000 */
[----:B01----:R-:W0:Y:S01]  /*8b10*/  LDS.128 R4, [R20+0x12000] ;  /* 0x0120000014047984 */ /* 0x003e220000000c00 */
        /* <DEDUP_REMOVED lines=118> */
.L_x_9872:
[----:B------:R-:W0:Y:S01]  /*9280*/  LDC R0, c[0x0][0x428] ;  /* 0x00010a00ff007b82 */ /* 0x000e220000000800 */
[----:B------:R-:W-:Y:S01]  /*9290*/  ISETP.GE.AND P0, PT, R19, R4, PT ;  /* 0x000000041300720c */ /* 0x000fe20003f06270 */
[----:B------:R-:W-:Y:S01]  /*92a0*/  IMAD R3, R153, 0xc0, R19 ;  /* 0x000000c099037824 */ /* 0x000fe200078e0213 */
[----:B------:R-:W-:Y:S01]  /*92b0*/  BSSY B1, `(.L_x_9886) ;  /* 0x000003b000017945 */ /* 0x000fe20003800000 */
[----:B------:R-:W-:Y:S01]  /*92c0*/  IMAD.MOV.U32 R46, RZ, RZ, R38 ;  /* 0x000000ffff2e7224 */ /* 0x000fe200078e0026 */
[----:B------:R-:W-:Y:S01]  /*92d0*/  MOV R47, R37 ;  /* 0x00000025002f7202 */ /* 0x000fe20000000f00 */
        /* <DEDUP_REMOVED lines=17> */
[----:B------:R-:W-:Y:S01]  /*93f0*/  IMAD.MOV.U32 R4, RZ, RZ, R157 ;  /* 0x000000ffff047224 */ /* 0x000fe200078e009d */
[----:B------:R-:W-:Y:S01]  /*9400*/  SHF.R.S32.HI R49, RZ, 0x1f, R19 ;  /* 0x0000001fff317819 */ /* 0x000fe20000011413 */
[----:B------:R-:W-:Y:S01]  /*9410*/  IMAD.MOV.U32 R5, RZ, RZ, R50 ;  /* 0x000000ffff057224 */ /* 0x000fe200078e0032 */
[----:B------:R-:W-:Y:S01]  /*9420*/  ULDC UR4, c[0x0][0x3d4] ;  /* 0x0000f50000047ab9 */ /* 0x000fe20000000800 */
[----:B------:R-:W-:Y:S01]  /*9430*/  ULDC.64 UR6, c[0x0][0x3c8] ;  /* 0x0000f20000067ab9 */ /* 0x000fe20000000a00 */
[----:B------:R-:W-:Y:S01]  /*9440*/  ULDC.64 UR8, c[0x0][0x3e0] ;  /* 0x0000f80000087ab9 */ /* 0x000fe20000000a00 */
[-CC-:B------:R-:W-:Y:S01]  /*9450*/  IMAD.WIDE.U32 R6, R19, R10.reuse, R4.reuse ;  /* 0x0000000a13067225 */ /* 0x180fe200078e0004 */
[----:B------:R-:W-:Y:S02]  /*9460*/  ISETP.GE.AND P3, PT, R157, UR4, PT ;  /* 0x000000049d007c0c */ /* 0x000fe4000bf66270 */
[----:B------:R-:W-:Y:S02]  /*9470*/  CS2R R28, SRZ ;  /* 0x00000000001c7805 */ /* 0x000fe4000001ff00 */
[----:B------:R-:W-:Y:S01]  /*9480*/  CS2R R30, SRZ ;  /* 0x00000000001e7805 */ /* 0x000fe2000001ff00 */
[C---:B------:R-:W-:Y:S01]  /*9490*/  IMAD R0, R49.reuse, R10, RZ ;  /* 0x0000000a31007224 */ /* 0x040fe200078e02ff */
[----:B------:R-:W-:Y:S01]  /*94a0*/  IADD3 R38, P1, R6, R38, RZ ;  /* 0x0000002606267210 */ /* 0x000fe20007f3e0ff */
[-C--:B------:R-:W-:Y:S01]  /*94b0*/  IMAD R24, R49, R12.reuse, RZ ;  /* 0x0000000c31187224 */ /* 0x080fe200078e02ff */
[----:B------:R-:W-:Y:S01]  /*94c0*/  CS2R R32, SRZ ;  /* 0x0000000000207805 */ /* 0x000fe2000001ff00 */
[----:B------:R-:W-:Y:S01]  /*94d0*/  IMAD.WIDE.U32 R4, R19, R12, R4 ;  /* 0x0000000c13047225 */ /* 0x000fe200078e0004 */
[----:B------:R-:W-:-:S02]  /*94e0*/  CS2R R34, SRZ ;  /* 0x0000000000227805 */ /* 0x000fc4000001ff00 */
[----:B------:R-:W-:Y:S01]  /*94f0*/  CS2R R26, SRZ ;  /* 0x00000000001a7805 */ /* 0x000fe2000001ff00 */
[C---:B------:R-:W-:Y:S01]  /*9500*/  IMAD R6, R19.reuse, R11, R0 ;  /* 0x0000000b13067224 */ /* 0x040fe200078e0200 */
[----:B------:R-:W-:Y:S01]  /*9510*/  IADD3 R40, P2, R4, R40, RZ ;  /* 0x0000002804287210 */ /* 0x000fe20007f5e0ff */
[----:B------:R-:W-:Y:S02]  /*9520*/  IMAD R24, R19, R13, R24 ;  /* 0x0000000d13187224 */ /* 0x000fe400078e0218 */
[----:B------:R-:W-:Y:S01]  /*9530*/  VIADD R49, R157, 0x20 ;  /* 0x000000209d317836 */ /* 0x000fe20000000000 */
[----:B------:R-:W-:Y:S01]  /*9540*/  IADD3.X R39, R37, R6, R7, P1, !PT ;  /* 0x0000000625277210 */ /* 0x000fe20000ffe407 */
[----:B------:R-:W-:Y:S01]  /*9550*/  IMAD R7, R48, 0xc0, RZ ;  /* 0x000000c030077824 */ /* 0x000fe200078e02ff */
[----:B------:R-:W-:Y:S01]  /*9560*/  IADD3.X R41, R45, R24, R5, P2, !PT ;  /* 0x000000182d297210 */ /* 0x000fe200017fe405 */
[----:B------:R-:W-:Y:S01]  /*9570*/  IMAD R5, R44, 0xc0, RZ ;  /* 0x000000c02c057824 */ /* 0x000fe200078e02ff */
[----:B------:R-:W-:Y:S01]  /*9580*/  ISETP.GE.AND P4, PT, R49, UR4, PT ;  /* 0x0000000431007c0c */ /* 0x000fe2000bf86270 */
[----:B------:R-:W-:Y:S01]  /*9590*/  IMAD.WIDE.U32 R42, R42, 0xc0, R38 ;  /* 0x000000c02a2a7825 */ /* 0x000fe200078e0026 */
[----:B------:R-:W-:-:S03]  /*95a0*/  CS2R R24, SRZ ;  /* 0x0000000000187805 */ /* 0x000fc6000001ff00 */
[----:B------:R-:W-:Y:S01]  /*95b0*/  IMAD.WIDE.U32 R14, R14, 0xc0, R40 ;  /* 0x000000c00e0e7825 */ /* 0x000fe200078e0028 */
[----:B------:R-:W-:Y:S02]  /*95c0*/  IADD3 R38, P1, R42, UR6, RZ ;  /* 0x000000062a267c10 */ /* 0x000fe4000ff3e0ff */
[----:B------:R-:W-:Y:S02]  /*95d0*/  IADD3 R14, P2, R14, UR8, RZ ;  /* 0x000000080e0e7c10 */ /* 0x000fe4000ff5e0ff */
[----:B------:R-:W-:Y:S02]  /*95e0*/  IADD3.X R39, R5, UR7, R43, P1, !PT ;  /* 0x0000000705277c10 */ /* 0x000fe40008ffe42b */
[----:B------:R-:W-:Y:S02]  /*95f0*/  CS2R R4, SRZ ;  /* 0x0000000000047805 */ /* 0x000fe4000001ff00 */
[----:B------:R-:W-:Y:S02]  /*9600*/  IADD3.X R15, R7, UR9, R15, P2, !PT ;  /* 0x00000009070f7c10 */ /* 0x000fe400097fe40f */
[----:B------:R-:W-:Y:S01]  /*9610*/  CS2R R6, SRZ ;  /* 0x0000000000067805 */ /* 0x000fe2000001ff00 */
[----:B------:R0:W5:Y:S04]  /*9620*/  @!P3 LDG.E.128 R28, desc[UR40][R38.64] ;  /* 0x00000028261cb981 */ /* 0x000168000c1e1d00 */
[----:B------:R0:W5:Y:S04]  /*9630*/  @!P4 LDG.E.128 R32, desc[UR40][R38.64+0x20] ;  /* 0x000020282620c981 */ /* 0x000168000c1e1d00 */
[----:B------:R0:W5:Y:S04]  /*9640*/  @!P3 LDG.E.128 R4, desc[UR40][R14.64] ;  /* 0x000000280e04b981 */ /* 0x000168000c1e1d00 */
[----:B------:R0:W5:Y:S02]  /*9650*/  @!P4 LDG.E.128 R24, desc[UR40][R14.64+0x20] ;  /* 0x000020280e18c981 */ /* 0x000164000c1e1d00 */
.L_x_9887:
[----:B------:R-:W-:Y:S05]  /*9660*/  BSYNC B1 ;  /* 0x0000000000017941 */ /* 0x000fea0003800000 */
.L_x_9886:
        /* <DEDUP_REMOVED lines=19> */
.L_x_10100:
[----:B------:R-:W-:-:S03]  /*97a0*/  UMOV UR4, 0xffffffff ;  /* 0xffffffff00047882 */ /* 0x000fc60000000000 */
[----:B------:R-:W-:Y:S05]  /*97b0*/  BRA.DIV UR4, `(.L_x_9889) ;  /* 0x0000013204f07947 */ /* 0x000fea000b800000 */
.L_x_10103:
[----:B------:R-:W-:-:S03]  /*97c0*/  UMOV UR4, 0xffffffff ;  /* 0xffffffff00047882 */ /* 0x000fc60000000000 */
[----:B------:R-:W-:Y:S05]  /*97d0*/  BRA.DIV UR4, `(.L_x_9890) ;  /* 0x0000013604107947 */ /* 0x000fea000b800000 */
.L_x_10106:
[----:B------:R-:W-:-:S03]  /*97e0*/  UMOV UR4, 0xffffffff ;  /* 0xffffffff00047882 */ /* 0x000fc60000000000 */
[----:B------:R-:W-:Y:S05]  /*97f0*/  BRA.DIV UR4, `(.L_x_9891) ;  /* 0x0000013604307947 */ /* 0x000fea000b800000 */
.L_x_10109:
[----:B------:R-:W0:Y:S01]  /*9800*/  SYNCS.PHASECHK.TRANS64.TRYWAIT P1, [R16+URZ+0x19c00], R9 ;  /* 0x019c0009100075a7 */ /* 0x000e22000802017f */
[----:B------:R-:W-:Y:S04]  /*9810*/  BSSY B1, `(.L_x_9892) ;  /* 0x0000002000017945 */ /* 0x000fe80003800000 */
[----:B0-----:R-:W-:Y:S05]  /*9820*/  @!P1 BRA `(.L_x_9893) ;  /* 0x00000134004c9947 */ /* 0x001fea0003800000 */
.L_x_10110:
[----:B------:R-:W-:Y:S05]  /*9830*/  BSYNC B1 ;  /* 0x0000000000017941 */ /* 0x000fea0003800000 */
.L_x_9892:
[----:B------:R-:W-:Y:S05]  /*9840*/  @P0 BRA `(.L_x_9881) ;  /* 0x0000002000180947 */ /* 0x000fea0003800000 */
[----:B------:R1:W5:Y:S01]  /*9850*/  LDL R62, [R1+0x4] ;  /* 0x00000400013e7983 */ /* 0x0003620000100800 */
[----:B------:R-:W2:Y:S03]  /*9860*/  LDC R0, c[0x0][0x3d4] ;  /* 0x0000f500ff007b82 */ /* 0x000ea60000000800 */
[----:B------:R1:W5:Y:S01]  /*9870*/  LDL R61, [R1+0xc] ;  /* 0x00000c00013d7983 */ /* 0x0003620000100800 */
[----:B------:R-:W-:-:S03]  /*9880*/  VIADD R3, R157, 0x20 ;  /* 0x000000209d037836 */ /* 0x000fc60000000000 */
[----:B------:R1:W5:Y:S01]  /*9890*/  LDL R60, [R1+0x5c] ;  /* 0x00005c00013c7983 */ /* 0x0003620000100800 */
[----:B------:R-:W-:Y:S01]  /*98a0*/  BSSY B1, `(.L_x_9894) ;  /* 0x00000fd000017945 */ /* 0x000fe20003800000 */
[-C--:B--2---:R-:W-:Y:S02]  /*98b0*/  ISETP.GE.AND P0, PT, R157, R0.reuse, PT ;  /* 0x000000009d00720c */ /* 0x084fe40003f06270 */
[----:B------:R-:W-:-:S11]  /*98c0*/  ISETP.GE.AND P1, PT, R3, R0, PT ;  /* 0x000000000300720c */ /* 0x000fd60003f26270 */
[----:B-1----:R-:W-:Y:S05]  /*98d0*/  @P0 BRA `(.L_x_9895) ;  /* 0x0000000c00e40947 */ /* 0x002fea0003800000 */
[----:B------:R-:W1:Y:S01]  /*98e0*/  S2R R11, SR_TID.X ;  /* 0x00000000000b7919 */ /* 0x000e620000002100 */
[----:B-----5:R-:W-:Y:S02]  /*98f0*/  SHF.R.U32.HI R3, RZ, 0x8, R28 ;  /* 0x00000008ff037819 */ /* 0x020fe4000001161c */
[----:B------:R-:W-:Y:S02]  /*9900*/  LOP3.LUT R8, R28, 0xff, RZ, 0xc0, !PT ;  /* 0x000000ff1c087812 */ /* 0x000fe400078ec0ff */
[----:B------:R-:W-:Y:S02]  /*9910*/  LOP3.LUT R3, R3, 0xff, RZ, 0xc0, !PT ;  /* 0x000000ff03037812 */ /* 0x000fe400078ec0ff */
[----:B0-----:R-:W-:Y:S02]  /*9920*/  SHF.R.U32.HI R9, RZ, 0x8, R29 ;  /* 0x00000008ff097819 */ /* 0x001fe4000001161d */
[----:B------:R-:W-:Y:S02]  /*9930*/  PRMT R21, R3, 0x7604, R8 ;  /* 0x0000760403157816 */ /* 0x000fe40000000008 */
[----:B------:R-:W-:-:S02]  /*9940*/  LOP3.LUT R10, R29, 0xff, RZ, 0xc0, !PT ;  /* 0x000000ff1d0a7812 */ /* 0x000fc400078ec0ff */
[----:B------:R-:W-:Y:S02]  /*9950*/  LOP3.LUT R9, R9, 0xff, RZ, 0xc0, !PT ;  /* 0x000000ff09097812 */ /* 0x000fe400078ec0ff */
[----:B------:R-:W-:Y:S02]  /*9960*/  LOP3.LUT R12, R30, 0xff, RZ, 0xc0, !PT ;  /* 0x000000ff1e0c7812 */ /* 0x000fe400078ec0ff */
[----:B------:R-:W-:Y:S02]  /*9970*/  PRMT R37, R9, 0x7604, R10 ;  /* 0x0000760409257816 */ /* 0x000fe4000000000a */
[----:B------:R-:W-:Y:S02]  /*9980*/  SHF.R.U32.HI R9, RZ, 0x8, R31 ;  /* 0x00000008ff097819 */ /* 0x000fe4000001161f */
[----:B------:R-:W-:Y:S02]  /*9990*/  LOP3.LUT R10, R31, 0xff, RZ, 0xc0, !PT ;  /* 0x000000ff1f0a7812 */ /* 0x000fe400078ec0ff */
[----:B------:R-:W-:-:S02]  /*99a0*/  LOP3.LUT R9, R9, 0xff, RZ, 0xc0, !PT ;  /* 0x000000ff09097812 */ /* 0x000fc400078ec0ff */
[----:B------:R-:W-:Y:S02]  /*99b0*/  LOP3.LUT R15, R4, 0xff, RZ, 0xc0, !PT ;  /* 0x000000ff040f7812 */ /* 0x000fe400078ec0ff */
[----:B------:R-:W-:Y:S02]  /*99c0*/  PRMT R40, R9, 0x7604, R10 ;  /* 0x0000760409287816 */ /* 0x000fe4000000000a */
[----:B------:R-:W-:Y:S02]  /*99d0*/  SHF.R.U32.HI R38, RZ, 0x8, R5 ;  /* 0x00000008ff267819 */ /* 0x000fe40000011605 */
[----:B------:R-:W-:Y:S01]  /*99e0*/  SHF.R.U32.HI R42, RZ, 0x8, R6 ;  /* 0x00000008ff2a7819 */ /* 0x000fe20000011606 */
        /* <DEDUP_REMOVED lines=18> */
[----:B------:R-:W-:Y:S01]  /*9b10*/  PRMT R42, R38, 0x7604, R41 ;  /* 0x00007604262a7816 */ /* 0x000fe20000000029 */
[----:B------:R-:W-:Y:S01]  /*9b20*/  IMAD R13, R8, 0x1800, R61 ;  /* 0x00001800080d7824 */ /* 0x000fe200078e023d */
[----:B------:R-:W-:Y:S01]  /*9b30*/  LOP3.LUT R3, R3, R60, RZ, 0x3c, !PT ;  /* 0x0000003c03037212 */ /* 0x000fe200078e3cff */
[----:B------:R-:W0:Y:S01]  /*9b40*/  LDS.128 R8, [R20+0xf000] ;  /* 0x00f0000014087984 */ /* 0x000e220000000c00 */
[----:B------:R-:W-:Y:S02]  /*9b50*/  LOP3.LUT R44, R6, 0xff, RZ, 0xc0, !PT ;  /* 0x000000ff062c7812 */ /* 0x000fe400078ec0ff */
[----:B------:R-:W-:Y:S02]  /*9b60*/  IADD3 R3, R16, R13, R3 ;  /* 0x0000000d10037210 */ /* 0x000fe40007ffe003 */
[----:B------:R-:W-:-:S02]  /*9b70*/  SHF.R.U32.HI R38, RZ, 0x10, R29 ;  /* 0x00000010ff267819 */ /* 0x000fc4000001161d */
[----:B------:R-:W-:Y:S01]  /*9b80*/  SHF.R.U32.HI R46, RZ, 0x8, R7 ;  /* 0x00000008ff2e7819 */ /* 0x000fe20000011607 */
[----:B------:R-:W1:Y:S01]  /*9b90*/  LDS.128 R12, [R3+0xf000] ;  /* 0x00f00000030c7984 */ /* 0x000e620000000c00 */
[----:B------:R-:W-:Y:S01]  /*9ba0*/  PRMT R49, R43, 0x7604, R44 ;  /* 0x000076042b317816 */ /* 0x000fe2000000002c */
[----:B------:R-:W-:Y:S01]  /*9bb0*/  IMAD.U32 R38, R38, 0x10000, RZ ;  /* 0x0001000026267824 */ /* 0x000fe200078e00ff */
[----:B------:R-:W-:Y:S02]  /*9bc0*/  SHF.R.U32.HI R43, RZ, 0x10, R5 ;  /* 0x00000010ff2b7819 */ /* 0x000fe40000011605 */
[----:B------:R-:W-:Y:S02]  /*9bd0*/  SHF.R.U32.HI R41, RZ, 0x10, R31 ;  /* 0x00000010ff297819 */ /* 0x000fe4000001161f */
[----:B------:R-:W-:Y:S02]  /*9be0*/  LOP3.LUT R47, R7, 0xff, RZ, 0xc0, !PT ;  /* 0x000000ff072f7812 */ /* 0x000fe400078ec0ff */
[----:B------:R-:W-:Y:S01]  /*9bf0*/  LOP3.LUT R46, R46, 0xff, RZ, 0xc0, !PT ;  /* 0x000000ff2e2e7812 */ /* 0x000fe200078ec0ff */
[----:B------:R-:W-:Y:S01]  /*9c00*/  IMAD.U32 R41, R41, 0x10000, RZ ;  /* 0x0001000029297824 */ /* 0x000fe200078e00ff */
        /* <DEDUP_REMOVED lines=19> */
[----:B0-----:R-:W-:-:S02]  /*9d40*/  F2FP.F16.E4M3.UNPACK_B R29, R8 ;  /* 0x00000008ff1d723e */ /* 0x001fc400020006ff */
[----:B------:R-:W-:Y:S02]  /*9d50*/  F2FP.F16.E4M3.UNPACK_B R40, R8.H1 ;  /* 0x00000008ff28723e */ /* 0x000fe400030006ff */
[-C--:B------:R-:W-:Y:S02]  /*9d60*/  F2FP.F16.E4M3.UNPACK_B R41, R11.reuse ;  /* 0x0000000bff29723e */ /* 0x080fe400020006ff */
[----:B------:R-:W-:Y:S02]  /*9d70*/  F2FP.F16.E4M3.UNPACK_B R46, R11.H1 ;  /* 0x0000000bff2e723e */ /* 0x000fe400030006ff */
[----:B------:R-:W-:Y:S02]  /*9d80*/  F2FP.F16.E4M3.UNPACK_B R50, R49 ;  /* 0x00000031ff32723e */ /* 0x000fe400020006ff */
[----:B-1----:R-:W-:Y:S02]  /*9d90*/  F2FP.F16.E4M3.UNPACK_B R8, R13 ;  /* 0x0000000dff08723e */ /* 0x002fe400020006ff */
[----:B------:R-:W-:-:S02]  /*9da0*/  F2FP.F16.E4M3.UNPACK_B R11, R43 ;  /* 0x0000002bff0b723e */ /* 0x000fc400020006ff */
        /* <DEDUP_REMOVED lines=39> */
[-C--:B------:R-:W-:Y:S01]  /*a020*/  F2FP.F16.E4M3.UNPACK_B R44, R48.reuse ;  /* 0x00000030ff2c723e */ /* 0x080fe200020006ff */
        /* <DEDUP_REMOVED lines=35> */
[----:B------:R-:W-:Y:S01]  /*a260*/  F2FP.F16.E4M3.UNPACK_B R50, R28.H1 ;  /* 0x0000001cff32723e */ /* 0x000fe200030006ff */
[----:B------:R-:W-:Y:S01]  /*a270*/  FFMA.FTZ R43, R43, R52, R53 ;  /* 0x000000342b2b7223 */ /* 0x000fe20000010035 */
[----:B------:R-:W-:Y:S01]  /*a280*/  F2FP.F16.E4M3.UNPACK_B R53, R30.H1 ;  /* 0x0000001eff35723e */ /* 0x000fe200030006ff */
[----:B------:R-:W-:Y:S01]  /*a290*/  HADD2.F32 R52, -RZ, R48.H1_H1 ;  /* 0x30000030ff347230 */ /* 0x000fe20000004100 */
[----:B------:R-:W-:Y:S01]  /*a2a0*/  F2FP.SATFINITE.E4M3.F32.PACK_AB_MERGE_C R9, R8, R9, R13 ;  /* 0x000000090809723e */ /* 0x000fe2000480700d */
        /* <DEDUP_REMOVED lines=8> */
[CC--:B------:R-:W-:Y:S01]  /*a330*/  FMUL.FTZ R49, R46.reuse, R51.reuse ;  /* 0x000000332e317220 */ /* 0x0c0fe20000410000 */
[----:B------:R-:W-:Y:S02]  /*a340*/  HADD2.F32 R45, -RZ, R45.H1_H1 ;  /* 0x3000002dff2d7230 */ /* 0x000fe40000004100 */
[-C--:B------:R-:W-:Y:S01]  /*a350*/  FMUL.FTZ R56, R46, R54.reuse ;  /* 0x000000362e387220 */ /* 0x080fe20000410000 */
[----:B------:R-:W-:Y:S02]  /*a360*/  HADD2.F32 R50, -RZ, R50.H1_H1 ;  /* 0x30000032ff327230 */ /* 0x000fe40000004100 */
[C---:B------:R-:W-:Y:S01]  /*a370*/  FFMA.FTZ R54, R47.reuse, R54, R49 ;  /* 0x000000362f367223 */ /* 0x040fe20000010031 */
[----:B------:R-:W-:Y:S01]  /*a380*/  HADD2.F32 R53, -RZ, R53.H1_H1 ;  /* 0x30000035ff357230 */ /* 0x000fe20000004100 */
[----:B------:R-:W-:Y:S01]  /*a390*/  F2FP.F16.E4M3.UNPACK_B R49, R30 ;  /* 0x0000001eff31723e */ /* 0x000fe200020006ff */
[----:B------:R-:W-:Y:S01]  /*a3a0*/  FFMA.FTZ R56, R47, R51, -R56 ;  /* 0x000000332f387223 */ /* 0x000fe20000010838 */
[----:B------:R-:W-:Y:S01]  /*a3b0*/  F2FP.F16.E4M3.UNPACK_B R47, R28 ;  /* 0x0000001cff2f723e */ /* 0x000fe200020006ff */
[----:B------:R-:W-:Y:S01]  /*a3c0*/  FFMA.FTZ R46, R48, R52, -R57 ;  /* 0x00000034302e7223 */ /* 0x000fe20000010839 */
[----:B------:R-:W-:-:S02]  /*a3d0*/  HADD2.F32 R40, -RZ, R40.H1_H1 ;  /* 0x30000028ff287230 */ /* 0x000fc40000004100 */
[----:B------:R-:W-:Y:S01]  /*a3e0*/  FFMA.FTZ R48, R48, R55, R58 ;  /* 0x0000003730307223 */ /* 0x000fe2000001003a */
[CC--:B------:R-:W-:Y:S01]  /*a3f0*/  FMUL.FTZ R28, R45.reuse, R50.reuse ;  /* 0x000000322d1c7220 */ /* 0x0c0fe20000410000 */
[-C--:B------:R-:W-:Y:S01]  /*a400*/  FMUL.FTZ R55, R45, R53.reuse ;  /* 0x000000352d377220 */ /* 0x080fe20000410000 */
[----:B------:R-:W-:Y:S02]  /*a410*/  HADD2.F32 R51, -RZ, R49.H0_H0 ;  /* 0x20000031ff337230 */ /* 0x000fe40000004100 */
        /* <DEDUP_REMOVED lines=34> */
[--C-:B------:R-:W-:Y:S02]  /*a640*/  HADD2.F32 R28, -RZ, R4.reuse.H1_H1 ;  /* 0x30000004ff1c7230 */ /* 0x100fe40000004100 */
[C---:B------:R-:W-:Y:S01]  /*a650*/  FMUL.FTZ R29, R14.reuse, R45 ;  /* 0x0000002d0e1d7220 */ /* 0x040fe20000410000 */
[-C--:B------:R-:W-:Y:S01]  /*a660*/  FMUL.FTZ R14, R14, R39.reuse ;  /* 0x000000270e0e7220 */ /* 0x080fe20000410000 */
[----:B------:R-:W-:Y:S02]  /*a670*/  F2FP.SATFINITE.E4M3.F32.PACK_AB_MERGE_C R54, R57, R54, RZ ;  /* 0x000000363936723e */ /* 0x000fe400048070ff */
[C---:B------:R-:W-:Y:S01]  /*a680*/  FFMA.FTZ R52, R10.reuse, R39, -R29 ;  /* 0x000000270a347223 */ /* 0x040fe2000001081d */
        /* <DEDUP_REMOVED lines=30> */
.L_x_9895:
[----:B------:R-:W-:Y:S05]  /*a870*/  BSYNC B1 ;  /* 0x0000000000017941 */ /* 0x000fea0003800000 */
.L_x_9894:
[----:B------:R-:W-:Y:S05]  /*a880*/  @P1 BRA `(.L_x_9881) ;  /* 0x0000001000081947 */ /* 0x000fea0003800000 */
[----:B------:R-:W2:Y:S01]  /*a890*/  LDL R51, [R1+0x58] ;  /* 0x0000580001337983 */ /* 0x000ea20000100800 */
[C---:B------:R-:W-:Y:S01]  /*a8a0*/  VIADD R13, R157.reuse, 0x20 ;  /* 0x000000209d0d7836 */ /* 0x040fe20000000000 */
[----:B-1---5:R-:W-:Y:S01]  /*a8b0*/  SHF.R.U32.HI R4, RZ, 0x8, R32 ;  /* 0x00000008ff047819 */ /* 0x022fe20000011620 */
[----:B------:R-:W-:Y:S01]  /*a8c0*/  VIADD R15, R157, 0x20 ;  /* 0x000000209d0f7836 */ /* 0x000fe20000000000 */
[----:B------:R-:W-:Y:S02]  /*a8d0*/  LOP3.LUT R3, R32, 0xff, RZ, 0xc0, !PT ;  /* 0x000000ff20037812 */ /* 0x000fe400078ec0ff */
[----:B------:R-:W-:Y:S02]  /*a8e0*/  SHF.R.S32.HI R13, RZ, 0x1f, R13 ;  /* 0x0000001fff0d7819 */ /* 0x000fe4000001140d */
[----:B------:R-:W-:Y:S02]  /*a8f0*/  LOP3.LUT R4, R4, 0xff, RZ, 0xc0, !PT ;  /* 0x000000ff04047812 */ /* 0x000fe400078ec0ff */
[----:B------:R-:W-:-:S02]  /*a900*/  LEA.HI R13, R13, R15, RZ, 0x4 ;  /* 0x0000000f0d0d7211 */ /* 0x000fc400078f20ff */
[----:B------:R-:W-:Y:S02]  /*a910*/  SHF.R.U32.HI R6, RZ, 0x8, R34 ;  /* 0x00000008ff067819 */ /* 0x000fe40000011622 */
[----:B------:R-:W-:Y:S02]  /*a920*/  SHF.R.S32.HI R13, RZ, 0x4, R13 ;  /* 0x00000004ff0d7819 */ /* 0x000fe4000001140d */
[----:B------:R-:W-:Y:S02]  /*a930*/  PRMT R12, R4, 0x7604, R3 ;  /* 0x00007604040c7816 */ /* 0x000fe40000000003 */
[----:B------:R-:W-:Y:S02]  /*a940*/  LOP3.LUT R3, R34, 0xff, RZ, 0xc0, !PT ;  /* 0x000000ff22037812 */ /* 0x000fe400078ec0ff */
[----:B------:R-:W-:Y:S02]  /*a950*/  LOP3.LUT R6, R6, 0xff, RZ, 0xc0, !PT ;  /* 0x000000ff06067812 */ /* 0x000fe400078ec0ff */
[----:B------:R-:W-:-:S02]  /*a960*/  LEA.HI R0, R0, R13, RZ, 0x1c ;  /* 0x0000000d00007211 */ /* 0x000fc400078fe0ff */
[----:B------:R-:W-:Y:S02]  /*a970*/  PRMT R21, R6, 0x7604, R3 ;  /* 0x0000760406157816 */ /* 0x000fe40000000003 */
[----:B------:R-:W-:Y:S02]  /*a980*/  SHF.R.U32.HI R10, RZ, 0x8, R24 ;  /* 0x00000008ff0a7819 */ /* 0x000fe40000011618 */
[C---:B------:R-:W-:Y:S01]  /*a990*/  LEA.HI R3, R0.reuse, R0, RZ, 0x1 ;  /* 0x0000000000037211 */ /* 0x040fe200078f08ff */
[----:B------:R-:W-:Y:S01]  /*a9a0*/  IMAD.SHL.U32 R0, R0, 0x10, RZ ;  /* 0x0000001000007824 */ /* 0x000fe200078e00ff */
[----:B------:R-:W-:Y:S02]  /*a9b0*/  SHF.R.U32.HI R11, RZ, 0x8, R33 ;  /* 0x00000008ff0b7819 */ /* 0x000fe40000011621 */
[----:B------:R-:W-:Y:S02]  /*a9c0*/  SHF.R.U32.HI R8, RZ, 0x8, R35 ;  /* 0x00000008ff087819 */ /* 0x000fe40000011623 */
[----:B0-----:R-:W-:-:S02]  /*a9d0*/  LOP3.LUT R9, R24, 0xff, RZ, 0xc0, !PT ;  /* 0x000000ff18097812 */ /* 0x001fc400078ec0ff */
[----:B------:R-:W-:Y:S02]  /*a9e0*/  LOP3.LUT R10, R10, 0xff, RZ, 0xc0, !PT ;  /* 0x000000ff0a0a7812 */ /* 0x000fe400078ec0ff */
[----:B------:R-:W-:Y:S02]  /*a9f0*/  SHF.R.S32.HI R3, RZ, 0x1, R3 ;  /* 0x00000001ff037819 */ /* 0x000fe40000011403 */
[----:B------:R-:W-:Y:S02]  /*aa00*/  LOP3.LUT R0, R62, 0x10, R0, 0xf8, !PT ;  /* 0x000000103e007812 */ /* 0x000fe400078ef800 */
[----:B------:R-:W-:Y:S01]  /*aa10*/  LOP3.LUT R7, R35, 0xff, RZ, 0xc0, !PT ;  /* 0x000000ff23077812 */ /* 0x000fe200078ec0ff */
[----:B------:R-:W-:Y:S01]  /*aa20*/  IMAD R3, R3, 0x1800, R61 ;  /* 0x0000180003037824 */ /* 0x000fe200078e023d */
[----:B------:R-:W-:Y:S02]  /*aa30*/  LOP3.LUT R4, R11, 0xff, RZ, 0xc0, !PT ;  /* 0x000000ff0b047812 */ /* 0x000fe400078ec0ff */
[----:B------:R-:W-:-:S02]  /*aa40*/  LOP3.LUT R8, R8, 0xff, RZ, 0xc0, !PT ;  /* 0x000000ff08087812 */ /* 0x000fc400078ec0ff */
[----:B------:R-:W-:Y:S02]  /*aa50*/  PRMT R31, R10, 0x7604, R9 ;  /* 0x000076040a1f7816 */ /* 0x000fe40000000009 */
[----:B------:R-:W-:Y:S02]  /*aa60*/  SHF.R.U32.HI R9, RZ, 0x8, R25 ;  /* 0x00000008ff097819 */ /* 0x000fe40000011619 */
[----:B------:R-:W-:Y:S02]  /*aa70*/  SHF.R.U32.HI R11, RZ, 0x8, R26 ;  /* 0x00000008ff0b7819 */ /* 0x000fe4000001161a */
[----:B------:R-:W-:Y:S02]  /*aa80*/  LOP3.LUT R0, R0, R60, RZ, 0x3c, !PT ;  /* 0x0000003c00007212 */ /* 0x000fe400078e3cff */
[----:B------:R-:W-:Y:S02]  /*aa90*/  PRMT R29, R8, 0x7604, R7 ;  /* 0x00007604081d7816 */ /* 0x000fe40000000007 */
[----:B------:R-:W-:-:S02]  /*aaa0*/  LOP3.LUT R8, R25, 0xff, RZ, 0xc0, !PT ;  /* 0x000000ff19087812 */ /* 0x000fc400078ec0ff */
[----:B------:R-:W-:Y:S02]  /*aab0*/  LOP3.LUT R10, R26, 0xff, RZ, 0xc0, !PT ;  /* 0x000000ff1a0a7812 */ /* 0x000fe400078ec0ff */
[----:B------:R-:W-:Y:S02]  /*aac0*/  LOP3.LUT R9, R9, 0xff, RZ, 0xc0, !PT ;  /* 0x000000ff09097812 */ /* 0x000fe400078ec0ff */
[----:B------:R-:W-:Y:S02]  /*aad0*/  LOP3.LUT R11, R11, 0xff, RZ, 0xc0, !PT ;  /* 0x000000ff0b0b7812 */ /* 0x000fe400078ec0ff */
[----:B------:R-:W-:Y:S02]  /*aae0*/  IADD3 R0, R16, R3, R0 ;  /* 0x0000000310007210 */ /* 0x000fe40007ffe000 */
[----:B------:R-:W-:Y:S02]  /*aaf0*/  LOP3.LUT R5, R33, 0xff, RZ, 0xc0, !PT ;  /* 0x000000ff21057812 */ /* 0x000fe400078ec0ff */
[----:B------:R-:W-:-:S02]  /*ab00*/  PRMT R30, R9, 0x7604, R8 ;  /* 0x00007604091e7816 */ /* 0x000fc40000000008 */
[----:B------:R-:W-:Y:S02]  /*ab10*/  PRMT R39, R11, 0x7604, R10 ;  /* 0x000076040b277816 */ /* 0x000fe4000000000a */
[----:B------:R-:W0:Y:S01]  /*ab20*/  LDS.128 R8, [R0+0xf000] ;  /* 0x00f0000000087984 */ /* 0x000e220000000c00 */
[----:B------:R-:W-:Y:S02]  /*ab30*/  PRMT R14, R4, 0x7604, R5 ;  /* 0x00007604040e7816 */ /* 0x000fe40000000005 */
[----:B------:R-:W-:Y:S02]  /*ab40*/  SHF.R.U32.HI R20, RZ, 0x8, R27 ;  /* 0x00000008ff147819 */ /* 0x000fe4000001161b */
[----:B------:R-:W-:Y:S02]  /*ab50*/  LOP3.LUT R13, R27, 0xff, RZ, 0xc0, !PT ;  /* 0x000000ff1b0d7812 */ /* 0x000fe400078ec0ff */
[----:B------:R-:W-:Y:S02]  /*ab60*/  LOP3.LUT R20, R20, 0xff, RZ, 0xc0, !PT ;  /* 0x000000ff14147812 */ /* 0x000fe400078ec0ff */
[----:B------:R-:W-:-:S02]  /*ab70*/  SHF.R.U32.HI R15, RZ, 0x10, R34 ;  /* 0x00000010ff0f7819 */ /* 0x000fc40000011622 */
[----:B------:R-:W-:Y:S02]  /*ab80*/  PRMT R43, R20, 0x7604, R13 ;  /* 0x00007604142b7816 */ /* 0x000fe4000000000d */
[----:B------:R-:W-:Y:S02]  /*ab90*/  SHF.R.U32.HI R13, RZ, 0x10, R33 ;  /* 0x00000010ff0d7819 */ /* 0x000fe40000011621 */
[----:B------:R-:W-:Y:S02]  /*aba0*/  SHF.R.U32.HI R3, RZ, 0x10, R32 ;  /* 0x00000010ff037819 */ /* 0x000fe40000011620 */
[----:B------:R-:W-:Y:S02]  /*abb0*/  LOP3.LUT R13, R13, 0xff, RZ, 0xc0, !PT ;  /* 0x000000ff0d0d7812 */ /* 0x000fe400078ec0ff */
[----:B------:R-:W-:Y:S02]  /*abc0*/  LOP3.LUT R20, R15, 0xff, RZ, 0xc0, !PT ;  /* 0x000000ff0f147812 */ /* 0x000fe400078ec0ff */
[----:B------:R-:W-:-:S02]  /*abd0*/  PRMT R15, R13, 0x7054, R14 ;  /* 0x000070540d0f7816 */ /* 0x000fc4000000000e */
[----:B------:R-:W-:Y:S02]  /*abe0*/  SHF.R.U32.HI R13, RZ, 0x10, R25 ;  /* 0x00000010ff0d7819 */ /* 0x000fe40000011619 */
[----:B------:R-:W-:Y:S02]  /*abf0*/  LOP3.LUT R3, R3, 0xff, RZ, 0xc0, !PT ;  /* 0x000000ff03037812 */ /* 0x000fe400078ec0ff */
[----:B------:R-:W-:Y:S02]  /*ac00*/  SHF.R.U32.HI R14, RZ, 0x10, R26 ;  /* 0x00000010ff0e7819 */ /* 0x000fe4000001161a */
[----:B------:R-:W-:Y:S02]  /*ac10*/  LOP3.LUT R13, R13, 0xff, RZ, 0xc0, !PT ;  /* 0x000000ff0d0d7812 */ /* 0x000fe400078ec0ff */
[----:B------:R-:W-:Y:S02]  /*ac20*/  PRMT R3, R3, 0x7054, R12 ;  /* 0x0000705403037816 */ /* 0x000fe4000000000c */
[----:B------:R-:W-:-:S02]  /*ac30*/  SHF.R.U32.HI R12, RZ, 0x10, R24 ;  /* 0x00000010ff0c7819 */ /* 0x000fc40000011618 */
[----:B------:R-:W-:Y:S02]  /*ac40*/  LOP3.LUT R14, R14, 0xff, RZ, 0xc0, !PT ;  /* 0x000000ff0e0e7812 */ /* 0x000fe400078ec0ff */
[----:B------:R-:W-:Y:S02]  /*ac50*/  PRMT R37, R13, 0x7054, R30 ;  /* 0x000070540d257816 */ /* 0x000fe4000000001e */
[----:B------:R-:W-:Y:S02]  /*ac60*/  SHF.R.U32.HI R28, RZ, 0x10, R35 ;  /* 0x00000010ff1c7819 */ /* 0x000fe40000011623 */
[----:B------:R-:W-:Y:S02]  /*ac70*/  LOP3.LUT R12, R12, 0xff, RZ, 0xc0, !PT ;  /* 0x000000ff0c0c7812 */ /* 0x000fe400078ec0ff */
[----:B------:R-:W-:Y:S02]  /*ac80*/  PRMT R41, R14, 0x7054, R39 ;  /* 0x000070540e297816 */ /* 0x000fe40000000027 */
[----:B------:R-:W-:-:S02]  /*ac90*/  PRMT R21, R20, 0x7054, R21 ;  /* 0x0000705414157816 */ /* 0x000fc40000000015 */
[----:B------:R-:W-:Y:S02]  /*aca0*/  LOP3.LUT R39, R37, 0xff000000, R25, 0xf8, !PT ;  /* 0xff00000025277812 */ /* 0x000fe400078ef819 */
[----:B------:R-:W-:Y:S02]  /*acb0*/  SHF.R.U32.HI R20, RZ, 0x10, R27 ;  /* 0x00000010ff147819 */ /* 0x000fe4000001161b */
[----:B------:R-:W-:Y:S02]  /*acc0*/  LOP3.LUT R28, R28, 0xff, RZ, 0xc0, !PT ;  /* 0x000000ff1c1c7812 */ /* 0x000fe400078ec0ff */
[----:B------:R-:W-:Y:S02]  /*acd0*/  PRMT R31, R12, 0x7054, R31 ;  /* 0x000070540c1f7816 */ /* 0x000fe4000000001f */
[----:B------:R-:W-:Y:S02]  /*ace0*/  LOP3.LUT R13, R3, 0xff000000, R32, 0xf8, !PT ;  /* 0xff000000030d7812 */ /* 0x000fe400078ef820 */
[----:B------:R-:W-:-:S02]  /*acf0*/  LOP3.LUT R32, R15, 0xff000000, R33, 0xf8, !PT ;  /* 0xff0000000f207812 */ /* 0x000fc400078ef821 */
[----:B------:R-:W-:Y:S02]  /*ad00*/  LOP3.LUT R12, R41, 0xff000000, R26, 0xf8, !PT ;  /* 0xff000000290c7812 */ /* 0x000fe400078ef81a */
[----:B------:R-:W-:Y:S02]  /*ad10*/  F2FP.F16.E4M3.UNPACK_B R41, R39 ;  /* 0x00000027ff29723e */ /* 0x000fe400020006ff */
[----:B0-----:R-:W-:Y:S02]  /*ad20*/  F2FP.F16.E4M3.UNPACK_B R26, R9 ;  /* 0x00000009ff1a723e */ /* 0x001fe400020006ff */
[----:B------:R-:W-:Y:S01]  /*ad30*/  LOP3.LUT R20, R20, 0xff, RZ, 0xc0, !PT ;  /* 0x000000ff14147812 */ /* 0x000fe200078ec0ff */
[--C-:B------:R-:W-:Y:S01]  /*ad40*/  HADD2.F32 R42, -RZ, R41.reuse.H0_H0 ;  /* 0x20000029ff2a7230 */ /* 0x100fe20000004100 */
[----:B------:R-:W-:Y:S01]  /*ad50*/  PRMT R29, R28, 0x7054, R29 ;  /* 0x000070541c1d7816 */ /* 0x000fe2000000001d */
[----:B------:R-:W-:Y:S01]  /*ad60*/  HADD2.F32 R41, -RZ, R41.H1_H1 ;  /* 0x30000029ff297230 */ /* 0x000fe20000004100 */
[----:B------:R-:W-:-:S02]  /*ad70*/  F2FP.F16.E4M3.UNPACK_B R28, R32 ;  /* 0x00000020ff1c723e */ /* 0x000fc400020006ff */
[----:B------:R-:W-:Y:S02]  /*ad80*/  PRMT R43, R20, 0x7054, R43 ;  /* 0x00007054142b7816 */ /* 0x000fe4000000002b */
[----:B------:R-:W-:Y:S01]  /*ad90*/  LOP3.LUT R3, R21, 0xff000000, R34, 0xf8, !PT ;  /* 0xff00000015037812 */ /* 0x000fe200078ef822 */
[--C-:B------:R-:W-:Y:S01]  /*ada0*/  HADD2.F32 R40, -RZ, R28.reuse.H0_H0 ;  /* 0x2000001cff287230 */ /* 0x100fe20000004100 */
[----:B------:R-:W-:Y:S01]  /*adb0*/  LOP3.LUT R43, R43, 0xff000000, R27, 0xf8, !PT ;  /* 0xff0000002b2b7812 */ /* 0x000fe200078ef81b */
[----:B------:R-:W-:Y:S01]  /*adc0*/  HADD2.F32 R33, -RZ, R28.H1_H1 ;  /* 0x3000001cff217230 */ /* 0x000fe20000004100 */
[-C--:B------:R-:W-:Y:S02]  /*add0*/  F2FP.F16.E4M3.UNPACK_B R21, R8.reuse ;  /* 0x00000008ff15723e */ /* 0x080fe400020006ff */
[----:B------:R-:W-:Y:S02]  /*ade0*/  F2FP.F16.E4M3.UNPACK_B R37, R8.H1 ;  /* 0x00000008ff25723e */ /* 0x000fe400030006ff */
[----:B------:R-:W-:-:S02]  /*adf0*/  F2FP.F16.E4M3.UNPACK_B R27, R9.H1 ;  /* 0x00000009ff1b723e */ /* 0x000fc400030006ff */
[----:B------:R-:W-:Y:S02]  /*ae00*/  F2FP.F16.E4M3.UNPACK_B R39, R39.H1 ;  /* 0x00000027ff27723e */ /* 0x000fe400030006ff */
[----:B------:R-:W-:Y:S02]  /*ae10*/  F2FP.F16.E4M3.UNPACK_B R32, R32.H1 ;  /* 0x00000020ff20723e */ /* 0x000fe400030006ff */
[----:B------:R-:W-:Y:S02]  /*ae20*/  LOP3.LUT R35, R29, 0xff000000, R35, 0xf8, !PT ;  /* 0xff0000001d237812 */ /* 0x000fe400078ef823 */
[----:B------:R-:W-:Y:S01]  /*ae30*/  LOP3.LUT R24, R31, 0xff000000, R24, 0xf8, !PT ;  /* 0xff0000001f187812 */ /* 0x000fe200078ef818 */
[--C-:B------:R-:W-:Y:S01]  /*ae40*/  HADD2.F32 R28, -RZ, R32.reuse.H0_H0 ;  /* 0x20000020ff1c7230 */ /* 0x100fe20000004100 */
[-C--:B------:R-:W-:Y:S01]  /*ae50*/  F2FP.F16.E4M3.UNPACK_B R30, R11.reuse ;  /* 0x0000000bff1e723e */ /* 0x080fe200020006ff */
[----:B------:R-:W-:Y:S01]  /*ae60*/  HADD2.F32 R32, -RZ, R32.H1_H1 ;  /* 0x30000020ff207230 */ /* 0x000fe20000004100 */
[----:B------:R-:W-:-:S02]  /*ae70*/  F2FP.F16.E4M3.UNPACK_B R38, R11.H1 ;  /* 0x0000000bff26723e */ /* 0x000fc400030006ff */
[----:B------:R-:W-:Y:S02]  /*ae80*/  F2FP.F16.E4M3.UNPACK_B R11, R10.H1 ;  /* 0x0000000aff0b723e */ /* 0x000fe400030006ff */
[----:B------:R-:W-:Y:S01]  /*ae90*/  F2FP.F16.E4M3.UNPACK_B R44, R43.H1 ;  /* 0x0000002bff2c723e */ /* 0x000fe200030006ff */
        /* <DEDUP_REMOVED lines=14> */
[C---:B------:R-:W-:Y:S01]  /*af80*/  FMUL.FTZ R45, R26.reuse, R41 ;  /* 0x000000291a2d7220 */ /* 0x040fe20000410000 */
[----:B------:R-:W-:Y:S02]  /*af90*/  HADD2.F32 R8, -RZ, R27.H0_H0 ;  /* 0x2000001bff087230 */ /* 0x000fe40000004100 */
[----:B------:R-:W-:Y:S01]  /*afa0*/  FFMA.FTZ R9, R15, R42, R9 ;  /* 0x0000002a0f097223 */ /* 0x000fe20000010009 */
[----:B------:R-:W-:Y:S01]  /*afb0*/  FMUL.FTZ R26, R26, R33 ;  /* 0x000000211a1a7220 */ /* 0x000fe20000410000 */
[----:B------:R-:W-:Y:S01]  /*afc0*/  HADD2.F32 R15, -RZ, R25.H0_H0 ;  /* 0x20000019ff0f7230 */ /* 0x000fe20000004100 */
        /* <DEDUP_REMOVED lines=8> */
[----:B------:R-:W-:Y:S01]  /*b050*/  F2FP.F16.E4M3.UNPACK_B R41, R43 ;  /* 0x0000002bff29723e */ /* 0x000fe200020006ff */
[C---:B------:R-:W-:Y:S01]  /*b060*/  FFMA.FTZ R14, R15.reuse, R28, -R42 ;  /* 0x0000001c0f0e7223 */ /* 0x040fe2000001082a */
[-C--:B------:R-:W-:Y:S01]  /*b070*/  F2FP.F16.E4M3.UNPACK_B R33, R35.reuse ;  /* 0x00000023ff21723e */ /* 0x080fe200020006ff */
[----:B------:R-:W-:Y:S01]  /*b080*/  FFMA.FTZ R15, R15, R40, R47 ;  /* 0x000000280f0f7223 */ /* 0x000fe2000001002f */
[----:B------:R-:W-:Y:S01]  /*b090*/  HADD2.F32 R40, -RZ, R39.H1_H1 ;  /* 0x30000027ff287230 */ /* 0x000fe20000004100 */
[----:B------:R-:W-:Y:S01]  /*b0a0*/  F2FP.F16.E4M3.UNPACK_B R35, R35.H1 ;  /* 0x00000023ff23723e */ /* 0x000fe200030006ff */
[----:B------:R-:W-:-:S02]  /*b0b0*/  HADD2.F32 R27, -RZ, R27.H1_H1 ;  /* 0x3000001bff1b7230 */ /* 0x000fc40000004100 */
[----:B------:R-:W-:Y:S02]  /*b0c0*/  HADD2.F32 R28, -RZ, R25.H1_H1 ;  /* 0x30000019ff1c7230 */ /* 0x000fe40000004100 */
[----:B------:R-:W-:Y:S02]  /*b0d0*/  HADD2.F32 R42, -RZ, R41.H0_H0 ;  /* 0x20000029ff2a7230 */ /* 0x000fe40000004100 */
[C---:B------:R-:W-:Y:S01]  /*b0e0*/  FMUL.FTZ R45, R27.reuse, R40 ;  /* 0x000000281b2d7220 */ /* 0x040fe20000410000 */
[----:B------:R-:W-:Y:S02]  /*b0f0*/  HADD2.F32 R25, -RZ, R30.H0_H0 ;  /* 0x2000001eff197230 */ /* 0x000fe40000004100 */
[----:B------:R-:W-:Y:S01]  /*b100*/  FMUL.FTZ R27, R27, R32 ;  /* 0x000000201b1b7220 */ /* 0x000fe20000410000 */
[----:B------:R-:W-:Y:S02]  /*b110*/  HADD2.F32 R39, -RZ, R33.H0_H0 ;  /* 0x20000021ff277230 */ /* 0x000fe40000004100 */
[----:B------:R-:W-:-:S02]  /*b120*/  HADD2.F32 R26, -RZ, R29.H0_H0 ;  /* 0x2000001dff1a7230 */ /* 0x000fc40000004100 */
[C---:B------:R-:W-:Y:S01]  /*b130*/  FMUL.FTZ R47, R25.reuse, R42 ;  /* 0x0000002a192f7220 */ /* 0x040fe20000410000 */
[----:B------:R-:W-:Y:S02]  /*b140*/  HADD2.F32 R41, -RZ, R41.H1_H1 ;  /* 0x30000029ff297230 */ /* 0x000fe40000004100 */
[-C--:B------:R-:W-:Y:S01]  /*b150*/  FMUL.FTZ R49, R25, R39.reuse ;  /* 0x0000002719317220 */ /* 0x080fe20000410000 */
[C---:B------:R-:W-:Y:S01]  /*b160*/  FFMA.FTZ R25, R28.reuse, R32, -R45 ;  /* 0x000000201c197223 */ /* 0x040fe2000001082d */
[----:B------:R-:W-:Y:S01]  /*b170*/  FFMA.FTZ R28, R28, R40, R27 ;  /* 0x000000281c1c7223 */ /* 0x000fe2000001001b */
[C---:B------:R-:W-:Y:S01]  /*b180*/  FFMA.FTZ R27, R26.reuse, R39, -R47 ;  /* 0x000000271a1b7223 */ /* 0x040fe2000001082f */
        /* <DEDUP_REMOVED lines=8> */
[C---:B------:R-:W-:Y:S01]  /*b210*/  FMUL.FTZ R50, R32.reuse, R42 ;  /* 0x0000002a20327220 */ /* 0x040fe20000410000 */
[----:B------:R-:W-:Y:S02]  /*b220*/  HADD2.F32 R33, -RZ, R34.H0_H0 ;  /* 0x20000022ff217230 */ /* 0x000fe40000004100 */
[-C--:B------:R-:W-:Y:S01]  /*b230*/  FMUL.FTZ R43, R32, R40.reuse ;  /* 0x00000028202b7220 */ /* 0x080fe20000410000 */
[----:B------:R-:W-:Y:S01]  /*b240*/  HADD2.F32 R30, -RZ, R30.H1_H1 ;  /* 0x3000001eff1e7230 */ /* 0x000fe20000004100 */
[----:B------:R-:W-:Y:S01]  /*b250*/  F2FP.SATFINITE.E4M3.F32.PACK_AB_MERGE_C R9, R8, R9, R15 ;  /* 0x000000090809723e */ /* 0x000fe2000480700f */
[----:B------:R-:W-:Y:S02]  /*b260*/  HADD2.F32 R29, -RZ, R29.H1_H1 ;  /* 0x3000001dff1d7230 */ /* 0x000fe40000004100 */
[C---:B------:R-:W-:Y:S01]  /*b270*/  FFMA.FTZ R32, R33.reuse, R40, -R50 ;  /* 0x0000002821207223 */ /* 0x040fe20000010832 */
[----:B------:R-:W-:Y:S01]  /*b280*/  FFMA.FTZ R33, R33, R42, R43 ;  /* 0x0000002a21217223 */ /* 0x000fe2000001002b */
[C---:B------:R-:W-:Y:S01]  /*b290*/  FMUL.FTZ R46, R30.reuse, R41 ;  /* 0x000000291e2e7220 */ /* 0x040fe20000410000 */
[----:B------:R-:W-:Y:S01]  /*b2a0*/  F2FP.F16.E4M3.UNPACK_B R43, R24.H1 ;  /* 0x00000018ff2b723e */ /* 0x000fe200030006ff */
[----:B------:R-:W-:Y:S01]  /*b2b0*/  FMUL.FTZ R48, R30, R39 ;  /* 0x000000271e307220 */ /* 0x000fe20000410000 */
[----:B------:R-:W-:Y:S01]  /*b2c0*/  F2FP.F16.E4M3.UNPACK_B R40, R13.H1 ;  /* 0x0000000dff28723e */ /* 0x000fe200030006ff */
[----:B------:R-:W-:Y:S01]  /*b2d0*/  FFMA.FTZ R30, R29, R39, -R46 ;  /* 0x000000271d1e7223 */ /* 0x000fe2000001082e */
[----:B------:R-:W-:-:S02]  /*b2e0*/  HADD2.F32 R42, -RZ, R35.H1_H1 ;  /* 0x30000023ff2a7230 */ /* 0x000fc40000004100 */
[----:B------:R-:W-:Y:S01]  /*b2f0*/  FFMA.FTZ R29, R29, R41, R48 ;  /* 0x000000291d1d7223 */ /* 0x000fe20000010030 */
[----:B------:R-:W-:Y:S02]  /*b300*/  HADD2.F32 R44, -RZ, R44.H1_H1 ;  /* 0x3000002cff2c7230 */ /* 0x000fe40000004100 */
[----:B------:R-:W-:Y:S02]  /*b310*/  HADD2.F32 R39, -RZ, R38.H1_H1 ;  /* 0x30000026ff277230 */ /* 0x000fe40000004100 */
[----:B------:R-:W-:Y:S02]  /*b320*/  HADD2.F32 R45, -RZ, R43.H0_H0 ;  /* 0x2000002bff2d7230 */ /* 0x000fe40000004100 */
[----:B------:R-:W-:Y:S02]  /*b330*/  HADD2.F32 R38, -RZ, R37.H0_H0 ;  /* 0x20000025ff267230 */ /* 0x000fe40000004100 */
[----:B------:R-:W-:Y:S01]  /*b340*/  FMUL.FTZ R46, R39, R44 ;  /* 0x0000002c272e7220 */ /* 0x000fe20000410000 */
[----:B------:R-:W-:-:S02]  /*b350*/  HADD2.F32 R41, -RZ, R40.H0_H0 ;  /* 0x20000028ff297230 */ /* 0x000fc40000004100 */
[----:B------:R-:W-:Y:S01]  /*b360*/  FMUL.FTZ R49, R39, R42 ;  /* 0x0000002a27317220 */ /* 0x000fe20000410000 */
[----:B------:R-:W-:Y:S02]  /*b370*/  HADD2.F32 R35, -RZ, R34.H1_H1 ;  /* 0x30000022ff237230 */ /* 0x000fe40000004100 */
[C---:B------:R-:W-:Y:S01]  /*b380*/  FMUL.FTZ R39, R38.reuse, R45 ;  /* 0x0000002d26277220 */ /* 0x040fe20000410000 */
[----:B------:R-:W-:Y:S02]  /*b390*/  HADD2.F32 R34, -RZ, R31.H0_H0 ;  /* 0x2000001fff227230 */ /* 0x000fe40000004100 */
[----:B------:R-:W-:Y:S01]  /*b3a0*/  FMUL.FTZ R38, R38, R41 ;  /* 0x0000002926267220 */ /* 0x000fe20000410000 */
[----:B------:R-:W-:Y:S02]  /*b3b0*/  HADD2.F32 R37, -RZ, R37.H1_H1 ;  /* 0x30000025ff257230 */ /* 0x000fe40000004100 */
[----:B------:R-:W-:Y:S01]  /*b3c0*/  FFMA.FTZ R52, R35, R44, R49 ;  /* 0x0000002c23347223 */ /* 0x000fe20000010031 */
[----:B------:R-:W-:-:S02]  /*b3d0*/  HADD2.F32 R40, -RZ, R40.H1_H1 ;  /* 0x30000028ff287230 */ /* 0x000fc40000004100 */
[C---:B------:R-:W-:Y:S01]  /*b3e0*/  FFMA.FTZ R45, R34.reuse, R45, R38 ;  /* 0x0000002d222d7223 */ /* 0x040fe20000010026 */
[----:B------:R-:W-:Y:S02]  /*b3f0*/  HADD2.F32 R38, -RZ, R43.H1_H1 ;  /* 0x3000002bff267230 */ /* 0x000fe40000004100 */
[----:B------:R-:W-:Y:S01]  /*b400*/  FFMA.FTZ R47, R35, R42, -R46 ;  /* 0x0000002a232f7223 */ /* 0x000fe2000001082e */
[----:B------:R-:W-:Y:S01]  /*b410*/  FFMA.FTZ R44, R34, R41, -R39 ;  /* 0x00000029222c7223 */ /* 0x000fe20000010827 */
        /* <DEDUP_REMOVED lines=73> */
.L_x_9881:
[----:B------:R-:W-:Y:S05]  /*b8b0*/  BSYNC B0 ;  /* 0x0000000000007941 */ /* 0x000fea0003800000 */
.L_x_9871:
        /* <DEDUP_REMOVED lines=8> */
.L_x_9868:
[----:B------:R-:W-:-:S13]  /*b940*/  ISETP.NE.AND P1, PT, R23, 0x3, PT ;  /* 0x000000031700780c */ /* 0x000fda0003f25270 */
[----:B------:R-:W-:Y:S05]  /*b950*/  @!P1 BRA `(.L_x_9896) ;  /* 0x0000000000049947 */ /* 0x000fea0003800000 */
[----:B------:R-:W-:Y:S01]  /*b960*/  BPT.TRAP 0x1 ;  /* 0x000000040000795c */ /* 0x000fe20000300000 */
.L_x_9896:
[----:B--2---:R-:W-:Y:S01]  /*b970*/  IMAD R0, R18, 0x8, R16 ;  /* 0x0000000812007824 */ /* 0x004fe200078e0210 */
[----:B01-3-5:R-:W-:-:S04]  /*b980*/  SHF.L.U32 R7, R22, 0x1f, RZ ;  /* 0x0000001f16077819 */ /* 0x02bfc800000006ff */
[----:B------:R0:W1:Y:S01]  /*b990*/  SYNCS.PHASECHK.TRANS64.TRYWAIT P0, [R0+URZ+0x19c30], R7 ;  /* 0x019c3007000075a7 */ /* 0x000062000800017f */
[----:B------:R-:W-:Y:S05]  /*b9a0*/  @!P1 BRA `(.L_x_9897) ;  /* 0x0000000000049947 */ /* 0x000fea0003800000 */
[----:B------:R-:W-:Y:S01]  /*b9b0*/  BPT.TRAP 0x1 ;  /* 0x000000040000795c */ /* 0x000fe20000300000 */
.L_x_9897:
[----:B------:R-:W-:Y:S01]  /*b9c0*/  VIADD R3, R16, 0x13800 ;  /* 0x0001380010037836 */ /* 0x000fe20000000000 */
[----:B------:R-:W-:Y:S01]  /*b9d0*/  LOP3.LUT R4, R36, 0x10000, RZ, 0xfc, !PT ;  /* 0x0001000024047812 */ /* 0x000fe200078efcff */
[----:B------:R-:W-:-:S03]  /*b9e0*/  IMAD.MOV.U32 R5, RZ, RZ, -0x3ffffff0 ;  /* 0xc0000010ff057424 */ /* 0x000fc600078e00ff */
[----:B------:R-:W-:-:S04]  /*b9f0*/  SHF.R.U32.HI R3, RZ, 0x4, R3 ;  /* 0x00000004ff037819 */ /* 0x000fc80000011603 */
[----:B------:R-:W-:-:S04]  /*ba00*/  LOP3.LUT R3, R3, 0x3fff, RZ, 0xc0, !PT ;  /* 0x00003fff03037812 */ /* 0x000fc800078ec0ff */
[----:B------:R-:W-:Y:S01]  /*ba10*/  LOP3.LUT R154, R3, 0x10000, RZ, 0xfc, !PT ;  /* 0x00010000039a7812 */ /* 0x000fe200078efcff */
[----:B-1----:R-:W-:Y:S06]  /*ba20*/  @P0 BRA `(.L_x_9898) ;  /* 0x0000000000080947 */ /* 0x002fec0003800000 */
[----:B------:R-:W1:Y:S02]  /*ba30*/  SYNCS.PHASECHK.TRANS64.TRYWAIT P0, [R0+URZ+0x19c30], R7 ;  /* 0x019c3007000075a7 */ /* 0x000e64000800017f */
[----:B-1----:R-:W-:Y:S05]  /*ba40*/  @!P0 BRA `(.L_x_9899) ;  /* 0x0000011000d88947 */ /* 0x002fea0003800000 */
.L_x_9898:
[----:B------:R-:W-:Y:S01]  /*ba50*/  IMAD R8, R18, 0x300, R154 ;  /* 0x0000030012087824 */ /* 0x000fe200078e029a */
[----:B------:R-:W2:Y:S01]  /*ba60*/  LDL R96, [R1+0x18] ;  /* 0x0000180001607983 */ /* 0x000ea20000100800 */
[----:B------:R-:W-:Y:S01]  /*ba70*/  IMAD.MOV.U32 R9, RZ, RZ, -0x3ffffff0 ;  /* 0xc0000010ff097424 */ /* 0x000fe200078e00ff */
[----:B------:R-:W-:Y:S05]  /*ba80*/  WARPSYNC.ALL ;  /* 0x0000000000007948 */ /* 0x000fea0003800000 */
[----:B------:R-:W-:Y:S01]  /*ba90*/  R2UR UR4, R4 ;  /* 0x00000000040472ca */ /* 0x000fe200000e0000 */
[----:B------:R-:W3:Y:S01]  /*baa0*/  LDL R98, [R1+0x14] ;  /* 0x0000140001627983 */ /* 0x000ee20000100800 */
[----:B------:R-:W-:-:S02]  /*bab0*/  R2UR UR5, R5 ;  /* 0x00000000050572ca */ /* 0x000fc400000e0000 */
[----:B------:R-:W-:Y:S01]  /*bac0*/  R2UR UR6, R8 ;  /* 0x00000000080672ca */ /* 0x000fe200000e0000 */
[----:B------:R-:W4:Y:S01]  /*bad0*/  LDL R90, [R1+0x24] ;  /* 0x00002400015a7983 */ /* 0x000f220000100800 */
[----:B------:R-:W-:Y:S01]  /*bae0*/  R2UR UR7, R9 ;  /* 0x00000000090772ca */ /* 0x000fe200000e0000 */
[----:B------:R-:W-:Y:S02]  /*baf0*/  WARPGROUP.ARRIVE ;  /* 0x00000000000079c5 */ /* 0x000fe40000000000 */
[----:B------:R-:W5:Y:S10]  /*bb00*/  LDL R91, [R1+0x20] ;  /* 0x00002000015b7983 */ /* 0x000f740000100800 */
[----:B------:R-:W-:Y:S01]  /*bb10*/  QGMMA.64x128x32.F32.E4M3.E4M3 R24, gdesc[UR4], RZ, !UPT, gsb0 ;  /* 0x01e00000041879f3 */ /* 0x000fe2000c0008ff */
[----:B------:R-:W-:-:S02]  /*bb20*/  VIADD R10, R4, 0x180 ;  /* 0x00000180040a7836 */ /* 0x000fc40000000000 */
[----:B------:R-:W-:Y:S02]  /*bb30*/  VIADD R6, R8, 0x100 ;  /* 0x0000010008067836 */ /* 0x000fe40000000000 */
[----:B------:R-:W-:Y:S02]  /*bb40*/  IMAD.MOV.U32 R11, RZ, RZ, -0x3ffffff0 ;  /* 0xc0000010ff0b7424 */ /* 0x000fe400078e00ff */
[----:B01----:R-:W-:Y:S01]  /*bb50*/  IMAD.MOV.U32 R7, RZ, RZ, -0x3ffffff0 ;  /* 0xc0000010ff077424 */ /* 0x003fe200078e00ff */
[----:B------:R-:W-:Y:S02]  /*bb60*/  R2UR UR4, R10 ;  /* 0x000000000a0472ca */ /* 0x000fe400000e0000 */
[----:B------:R-:W-:Y:S02]  /*bb70*/  R2UR UR5, R11 ;  /* 0x000000000b0572ca */ /* 0x000fe400000e0000 */
[----:B------:R-:W-:Y:S02]  /*bb80*/  R2UR UR6, R6 ;  /* 0x00000000060672ca */ /* 0x000fe400000e0000 */
[----:B------:R-:W-:Y:S01]  /*bb90*/  R2UR UR7, R7 ;  /* 0x00000000070772ca */ /* 0x000fe200000e0000 */
[----:B------:R-:W-:Y:S01]  /*bba0*/  VIADD R8, R8, 0x200 ;  /* 0x0000020008087836 */ /* 0x000fe20000000000 */
[----:B------:R-:W-:Y:S01]  /*bbb0*/  IADD3 R6, R4, 0x300, RZ ;  /* 0x0000030004067810 */ /* 0x000fe20007ffe0ff */
        /* <DEDUP_REMOVED lines=12> */
[----:B------:R-:W-:Y:S01]  /*bc80*/  ULDC UR4, c[0x0][0x988] ;  /* 0x0002620000047ab9 */ /* 0x000fe20000000800 */
[----:B----4-:R-:W-:Y:S01]  /*bc90*/  IMAD R90, R153, 0xc0, R90 ;  /* 0x000000c0995a7824 */ /* 0x010fe200078e025a */
[----:B------:R-:W-:Y:S02]  /*bca0*/  WARPGROUP.DEPBAR.LE gsb0, 0x0 ;  /* 0x00008000000079c5 */ /* 0x000fe40000010000 */
[C---:B------:R-:W-:Y:S01]  /*bcb0*/  FMUL.FTZ R109, R2.reuse, R27 ;  /* 0x0000001b026d7220 */ /* 0x040fe20000410000 */
[C---:B------:R-:W-:Y:S01]  /*bcc0*/  FMUL.FTZ R27, R2.reuse, R43 ;  /* 0x0000002b021b7220 */ /* 0x040fe20000410000 */
[----:B------:R-:W-:Y:S02]  /*bcd0*/  IMAD.MOV.U32 R43, RZ, RZ, -0x80 ;  /* 0xffffff80ff2b7424 */ /* 0x000fe400078e00ff */
[----:B------:R-:W-:Y:S02]  /*bce0*/  FMUL.FTZ R111, R2, R26 ;  /* 0x0000001a026f7220 */ /* 0x000fe40000410000 */
[----:B------:R-:W-:-:S04]  /*bcf0*/  IMAD R26, R88, R43, 0x80 ;  /* 0x00000080581a7424 */ /* 0x000fc800078e022b */
[----:B--2---:R-:W-:Y:S02]  /*bd00*/  IMAD.IADD R26, R96, 0x1, R26 ;  /* 0x00000001601a7824 */ /* 0x004fe400078e021a */
[----:B------:R-:W-:-:S03]  /*bd10*/  FMUL.FTZ R107, R2, R30 ;  /* 0x0000001e026b7220 */ /* 0x000fc60000410000 */
[----:B---3--:R-:W-:Y:S01]  /*bd20*/  IADD3 R105, -R98, 0x1, R26 ;  /* 0x0000000162697810 */ /* 0x008fe20007ffe11a */
[----:B------:R-:W0:Y:S01]  /*bd30*/  MUFU.TANH R111, R111 ;  /* 0x0000006f006f7308 */ /* 0x000e220000002400 */
[----:B------:R-:W-:-:S03]  /*bd40*/  FMUL.FTZ R103, R2, R31 ;  /* 0x0000001f02677220 */ /* 0x000fc60000410000 */
[----:B-----5:R-:W-:-:S04]  /*bd50*/  IMAD R105, R91, -0x2, R105 ;  /* 0xfffffffe5b697824 */ /* 0x020fc800078e0269 */
[----:B------:R-:W1:Y:S01]  /*bd60*/  MUFU.TANH R109, R109 ;  /* 0x0000006d006d7308 */ /* 0x000e620000002400 */
[----:B------:R-:W-:Y:S01]  /*bd70*/  IMAD R92, R91, -0x2, R26 ;  /* 0xfffffffe5b5c7824 */ /* 0x000fe200078e021a */
[----:B------:R-:W-:Y:S01]  /*bd80*/  IADD3 R43, R105, 0x8, R90 ;  /* 0x00000008692b7810 */ /* 0x000fe20007ffe05a */
[----:B------:R-:W-:-:S05]  /*bd90*/  FMUL.FTZ R101, R2, R34 ;  /* 0x0000002202657220 */ /* 0x000fca0000410000 */
[----:B------:R-:W2:Y:S01]  /*bda0*/  MUFU.TANH R107, R107 ;  /* 0x0000006b006b7308 */ /* 0x000ea20000002400 */
[----:B------:R-:W-:Y:S01]  /*bdb0*/  VIMNMX R30, R92, R43, PT ;  /* 0x0000002b5c1e7248 */ /* 0x000fe20003fe0100 */
[----:B------:R-:W-:-:S06]  /*bdc0*/  FMUL.FTZ R99, R2, R35 ;  /* 0x0000002302637220 */ /* 0x000fcc0000410000 */
[----:B------:R-:W3:Y:S01]  /*bdd0*/  MUFU.TANH R103, R103 ;  /* 0x0000006700677308 */ /* 0x000ee20000002400 */
[----:B------:R-:W-:Y:S01]  /*bde0*/  ISETP.GT.AND P0, PT, R30, RZ, PT ;  /* 0x000000ff1e00720c */ /* 0x000fe20003f04270 */
[----:B------:R-:W-:Y:S01]  /*bdf0*/  FMUL.FTZ R97, R2, R38 ;  /* 0x0000002602617220 */ /* 0x000fe20000410000 */
[----:B------:R-:W-:-:S05]  /*be00*/  ISETP.GT.AND P2, PT, R30, 0x1, PT ;  /* 0x000000011e00780c */ /* 0x000fca0003f44270 */
[----:B------:R-:W4:Y:S01]  /*be10*/  MUFU.TANH R101, R101 ;  /* 0x0000006500657308 */ /* 0x000f220000002400 */
[----:B------:R-:W-:Y:S01]  /*be20*/  ISETP.GT.AND P3, PT, R30, 0x8, PT ;  /* 0x000000081e00780c */ /* 0x000fe20003f64270 */
[----:B------:R-:W-:Y:S01]  /*be30*/  FMUL.FTZ R89, R2, R39 ;  /* 0x0000002702597220 */ /* 0x000fe20000410000 */
[----:B0-----:R-:W-:Y:S02]  /*be40*/  FSEL R111, R111, -INF , P0 ;  /* 0xff8000006f6f7808 */ /* 0x001fe40000000000 */
[----:B-1----:R-:W-:-:S03]  /*be50*/  FSEL R109, R109, -INF , P2 ;  /* 0xff8000006d6d7808 */ /* 0x002fc60001000000 */
[----:B------:R-:W0:Y:S01]  /*be60*/  MUFU.TANH R99, R99 ;  /* 0x0000006300637308 */ /* 0x000e220000002400 */
[----:B------:R-:W-:Y:S01]  /*be70*/  ISETP.GT.AND P0, PT, R30, 0x9, PT ;  /* 0x000000091e00780c */ /* 0x000fe20003f04270 */
[----:B------:R-:W-:Y:S01]  /*be80*/  FMUL.FTZ R31, R2, R42 ;  /* 0x0000002a021f7220 */ /* 0x000fe20000410000 */
[----:B--2---:R-:W-:Y:S02]  /*be90*/  FSEL R107, R107, -INF , P3 ;  /* 0xff8000006b6b7808 */ /* 0x004fe40001800000 */
[----:B------:R-:W-:-:S03]  /*bea0*/  FMNMX.FTZ R26, R111, R109, !PT ;  /* 0x0000006d6f1a7209 */ /* 0x000fc60007810000 */
[----:B------:R-:W1:Y:S01]  /*beb0*/  MUFU.TANH R97, R97 ;  /* 0x0000006100617308 */ /* 0x000e620000002400 */
[----:B------:R-:W-:Y:S02]  /*bec0*/  ISETP.GT.AND P2, PT, R30, 0x10, PT ;  /* 0x000000101e00780c */ /* 0x000fe40003f44270 */
[----:B---3--:R-:W-:Y:S02]  /*bed0*/  FSEL R103, R103, -INF , P0 ;  /* 0xff80000067677808 */ /* 0x008fe40000000000 */
[----:B------:R-:W-:-:S03]  /*bee0*/  FMNMX.FTZ R26, R107, R26, !PT ;  /* 0x0000001a6b1a7209 */ /* 0x000fc60007810000 */
[----:B------:R-:W2:Y:S01]  /*bef0*/  MUFU.TANH R89, R89 ;  /* 0x0000005900597308 */ /* 0x000ea20000002400 */
[----:B------:R-:W-:Y:S01]  /*bf00*/  ISETP.GT.AND P0, PT, R30, 0x11, PT ;  /* 0x000000111e00780c */ /* 0x000fe20003f04270 */
[----:B------:R-:W-:Y:S01]  /*bf10*/  FMUL.FTZ R39, R2, R46 ;  /* 0x0000002e02277220 */ /* 0x000fe20000410000 */
[----:B----4-:R-:W-:Y:S02]  /*bf20*/  FSEL R101, R101, -INF , P2 ;  /* 0xff80000065657808 */ /* 0x010fe40001000000 */
[----:B------:R-:W-:-:S03]  /*bf30*/  FMNMX.FTZ R26, R103, R26, !PT ;  /* 0x0000001a671a7209 */ /* 0x000fc60007810000 */
[----:B------:R-:W3:Y:S01]  /*bf40*/  MUFU.TANH R31, R31 ;  /* 0x0000001f001f7308 */ /* 0x000ee20000002400 */
[----:B------:R-:W-:Y:S01]  /*bf50*/  ISETP.GT.AND P2, PT, R30, 0x18, PT ;  /* 0x000000181e00780c */ /* 0x000fe20003f44270 */
[----:B------:R-:W-:Y:S01]  /*bf60*/  FMUL.FTZ R35, R2, R47 ;  /* 0x0000002f02237220 */ /* 0x000fe20000410000 */
[----:B0-----:R-:W-:Y:S02]  /*bf70*/  FSEL R99, R99, -INF , P0 ;  /* 0xff80000063637808 */ /* 0x001fe40000000000 */
[----:B------:R-:W-:-:S03]  /*bf80*/  FMNMX.FTZ R26, R101, R26, !PT ;  /* 0x0000001a651a7209 */ /* 0x000fc60007810000 */
[----:B------:R-:W0:Y:S01]  /*bf90*/  MUFU.TANH R27, R27 ;  /* 0x0000001b001b7308 */ /* 0x000e220000002400 */
[C---:B------:R-:W-:Y:S01]  /*bfa0*/  FMUL.FTZ R3, R2.reuse, R24 ;  /* 0x0000001802037220 */ /* 0x040fe20000410000 */
[----:B------:R-:W-:Y:S01]  /*bfb0*/  FMUL.FTZ R24, R2, R41 ;  /* 0x0000002902187220 */ /* 0x000fe20000410000 */
[----:B------:R-:W-:Y:S01]  /*bfc0*/  ISETP.GT.AND P0, PT, R30, 0x19, PT ;  /* 0x000000191e00780c */ /* 0x000fe20003f04270 */
[C---:B------:R-:W-:Y:S01]  /*bfd0*/  FMUL.FTZ R41, R2.reuse, R50 ;  /* 0x0000003202297220 */ /* 0x040fe20000410000 */
[----:B-1----:R-:W-:Y:S02]  /*bfe0*/  FSEL R97, R97, -INF , P2 ;  /* 0xff80000061617808 */ /* 0x002fe40001000000 */
[----:B------:R-:W-:Y:S01]  /*bff0*/  FMNMX.FTZ R26, R99, R26, !PT ;  /* 0x0000001a631a7209 */ /* 0x000fe20007810000 */
[----:B------:R-:W1:Y:S01]  /*c000*/  MUFU.TANH R39, R39 ;  /* 0x0000002700277308 */ /* 0x000e620000002400 */
[C---:B------:R-:W-:Y:S01]  /*c010*/  FMUL.FTZ R9, R2.reuse, R28 ;  /* 0x0000001c02097220 */ /* 0x040fe20000410000 */
[----:B------:R-:W-:Y:S01]  /*c020*/  FMUL.FTZ R28, R2, R45 ;  /* 0x0000002d021c7220 */ /* 0x000fe20000410000 */
[----:B------:R-:W-:Y:S01]  /*c030*/  ISETP.GT.AND P2, PT, R30, 0x20, PT ;  /* 0x000000201e00780c */ /* 0x000fe20003f44270 */
[----:B------:R-:W-:Y:S01]  /*c040*/  FMUL.FTZ R45, R2, R51 ;  /* 0x00000033022d7220 */ /* 0x000fe20000410000 */
[----:B--2---:R-:W-:-:S02]  /*c050*/  FSEL R89, R89, -INF , P0 ;  /* 0xff80000059597808 */ /* 0x004fc40000000000 */
[----:B------:R-:W-:Y:S01]  /*c060*/  FMNMX.FTZ R34, R97, R26, !PT ;  /* 0x0000001a61227209 */ /* 0x000fe20007810000 */
        /* <DEDUP_REMOVED lines=8> */
[----:B------:R-:W-:Y:S01]  /*c0f0*/  ISETP.GT.AND P2, PT, R30, 0x28, PT ;  /* 0x000000281e00780c */ /* 0x000fe20003f44270 */
[----:B------:R-:W-:Y:S01]  /*c100*/  FMUL.FTZ R47, R2, R55 ;  /* 0x00000037022f7220 */ /* 0x000fe20000410000 */
[----:B0-----:R-:W-:-:S02]  /*c110*/  FSEL R27, R27, -INF , P0 ;  /* 0xff8000001b1b7808 */ /* 0x001fc40000000000 */
[----:B------:R-:W-:-:S03]  /*c120*/  FMNMX.FTZ R34, R31, R34, !PT ;  /* 0x000000221f227209 */ /* 0x000fc60007810000 */
[----:B------:R-:W0:Y:S01]  /*c130*/  MUFU.TANH R45, R45 ;  /* 0x0000002d002d7308 */ /* 0x000e220000002400 */
[C---:B------:R-:W-:Y:S01]  /*c140*/  FMUL.FTZ R15, R2.reuse, R36 ;  /* 0x00000024020f7220 */ /* 0x040fe20000410000 */
[----:B------:R-:W-:Y:S01]  /*c150*/  FMUL.FTZ R36, R2, R53 ;  /* 0x0000003502247220 */ /* 0x000fe20000410000 */
[----:B------:R-:W-:Y:S01]  /*c160*/  ISETP.GT.AND P0, PT, R30, 0x29, PT ;  /* 0x000000291e00780c */ /* 0x000fe20003f04270 */
[----:B------:R-:W-:Y:S01]  /*c170*/  FMUL.FTZ R53, R2, R58 ;  /* 0x0000003a02357220 */ /* 0x000fe20000410000 */
[----:B-1----:R-:W-:Y:S02]  /*c180*/  FSEL R39, R39, -INF , P2 ;  /* 0xff80000027277808 */ /* 0x002fe40001000000 */
[----:B------:R-:W-:Y:S01]  /*c190*/  FMNMX.FTZ R34, R27, R34, !PT ;  /* 0x000000221b227209 */ /* 0x000fe20007810000 */
[----:B------:R-:W1:Y:S01]  /*c1a0*/  MUFU.TANH R49, R49 ;  /* 0x0000003100317308 */ /* 0x000e620000002400 */
[----:B------:R-:W-:Y:S01]  /*c1b0*/  ISETP.GT.AND P2, PT, R30, 0x30, PT ;  /* 0x000000301e00780c */ /* 0x000fe20003f44270 */
[----:B------:R-:W-:Y:S01]  /*c1c0*/  FMUL.FTZ R51, R2, R59 ;  /* 0x0000003b02337220 */ /* 0x000fe20000410000 */
[----:B--2---:R-:W-:-:S02]  /*c1d0*/  FSEL R35, R35, -INF , P0 ;  /* 0xff80000023237808 */ /* 0x004fc40000000000 */
[----:B------:R-:W-:-:S03]  /*c1e0*/  FMNMX.FTZ R34, R39, R34, !PT ;  /* 0x0000002227227209 */ /* 0x000fc60007810000 */
        /* <DEDUP_REMOVED lines=38> */
[----:B------:R-:W-:Y:S02]  /*c450*/  ISETP.GT.AND P2, PT, R30, 0x50, PT ;  /* 0x000000501e00780c */ /* 0x000fe40003f44270 */
[----:B--2---:R-:W-:-:S02]  /*c460*/  FSEL R55, R55, -INF , P0 ;  /* 0xff80000037377808 */ /* 0x004fc40000000000 */
[----:B------:R-:W-:-:S03]  /*c470*/  FMNMX.FTZ R38, R57, R38, !PT ;  /* 0x0000002639267209 */ /* 0x000fc60007810000 */
[----:B------:R1:W2:Y:S01]  /*c480*/  MUFU.TANH R67, R71 ;  /* 0x0000004700437308 */ /* 0x0002a20000002400 */
[----:B------:R-:W-:Y:S01]  /*c490*/  FMUL.FTZ R75, R2, R75 ;  /* 0x0000004b024b7220 */ /* 0x000fe20000410000 */
[----:B------:R-:W-:Y:S02]  /*c4a0*/  ISETP.GT.AND P0, PT, R30, 0x51, PT ;  /* 0x000000511e00780c */ /* 0x000fe40003f04270 */
[----:B---3--:R-:W-:Y:S02]  /*c4b0*/  FSEL R63, R63, -INF , P2 ;  /* 0xff8000003f3f7808 */ /* 0x008fe40001000000 */
[----:B------:R-:W-:Y:S02]  /*c4c0*/  FMNMX.FTZ R38, R55, R38, !PT ;  /* 0x0000002637267209 */ /* 0x000fe40007810000 */
[----:B------:R-:W3:Y:S01]  /*c4d0*/  MUFU.TANH R74, R74 ;  /* 0x0000004a004a7308 */ /* 0x000ee20000002400 */
[----:B------:R-:W-:Y:S01]  /*c4e0*/  FMUL.FTZ R78, R2, R78 ;  /* 0x0000004e024e7220 */ /* 0x000fe20000410000 */
[----:B------:R-:W-:-:S02]  /*c4f0*/  ISETP.GT.AND P2, PT, R30, 0x58, PT ;  /* 0x000000581e00780c */ /* 0x000fc40003f44270 */
[----:B0-----:R-:W-:Y:S02]  /*c500*/  FSEL R59, R59, -INF , P0 ;  /* 0xff8000003b3b7808 */ /* 0x001fe40000000000 */
[----:B------:R-:W-:Y:S02]  /*c510*/  FMNMX.FTZ R38, R63, R38, !PT ;  /* 0x000000263f267209 */ /* 0x000fe40007810000 */
[----:B------:R-:W0:Y:S01]  /*c520*/  MUFU.TANH R75, R75 ;  /* 0x0000004b004b7308 */ /* 0x000e220000002400 */
[----:B------:R-:W-:Y:S01]  /*c530*/  FMUL.FTZ R79, R2, R79 ;  /* 0x0000004f024f7220 */ /* 0x000fe20000410000 */
[----:B------:R-:W-:Y:S02]  /*c540*/  ISETP.GT.AND P0, PT, R30, 0x59, PT ;  /* 0x000000591e00780c */ /* 0x000fe40003f04270 */
[----:B-1----:R-:W-:Y:S02]  /*c550*/  FSEL R71, R26, -INF , P2 ;  /* 0xff8000001a477808 */ /* 0x002fe40001000000 */
[----:B------:R-:W-:-:S02]  /*c560*/  FMNMX.FTZ R38, R59, R38, !PT ;  /* 0x000000263b267209 */ /* 0x000fc40007810000 */
[----:B------:R-:W1:Y:S01]  /*c570*/  MUFU.TANH R78, R78 ;  /* 0x0000004e004e7308 */ /* 0x000e620000002400 */
[----:B------:R-:W-:Y:S01]  /*c580*/  FMUL.FTZ R82, R2, R82 ;  /* 0x0000005202527220 */ /* 0x000fe20000410000 */
[----:B------:R-:W-:Y:S02]  /*c590*/  ISETP.GT.AND P2, PT, R30, 0x60, PT ;  /* 0x000000601e00780c */ /* 0x000fe40003f44270 */
[----:B--2---:R-:W-:Y:S02]  /*c5a0*/  FSEL R67, R67, -INF , P0 ;  /* 0xff80000043437808 */ /* 0x004fe40000000000 */
[----:B------:R-:W-:Y:S02]  /*c5b0*/  FMNMX.FTZ R38, R71, R38, !PT ;  /* 0x0000002647267209 */ /* 0x000fe40007810000 */
[----:B------:R3:W2:Y:S01]  /*c5c0*/  MUFU.TANH R34, R79 ;  /* 0x0000004f00227308 */ /* 0x0006a20000002400 */
[C---:B------:R-:W-:Y:S01]  /*c5d0*/  FMUL.FTZ R83, R2.reuse, R83 ;  /* 0x0000005302537220 */ /* 0x040fe20000410000 */
[----:B------:R-:W-:Y:S01]  /*c5e0*/  FMNMX.FTZ R38, R67, R38, !PT ;  /* 0x0000002643267209 */ /* 0x000fe20007810000 */
[----:B------:R-:W-:Y:S01]  /*c5f0*/  FMUL.FTZ R86, R2, R86 ;  /* 0x0000005602567220 */ /* 0x000fe20000410000 */
[----:B------:R-:W-:-:S04]  /*c600*/  ISETP.GT.AND P0, PT, R30, 0x61, PT ;  /* 0x000000611e00780c */ /* 0x000fc80003f04270 */
[----:B------:R-:W4:Y:S01]  /*c610*/  MUFU.TANH R82, R82 ;  /* 0x0000005200527308 */ /* 0x000f220000002400 */
[----:B---3--:R-:W-:Y:S02]  /*c620*/  FSEL R79, R74, -INF , P2 ;  /* 0xff8000004a4f7808 */ /* 0x008fe40001000000 */
[----:B------:R-:W-:Y:S02]  /*c630*/  ISETP.GT.AND P2, PT, R30, 0x68, PT ;  /* 0x000000681e00780c */ /* 0x000fe40003f44270 */
[----:B------:R-:W-:Y:S01]  /*c640*/  FMNMX.FTZ R26, R79, R38, !PT ;  /* 0x000000264f1a7209 */ /* 0x000fe20007810000 */
[----:B------:R-:W-:Y:S01]  /*c650*/  FMUL.FTZ R38, R2, R87 ;  /* 0x0000005702267220 */ /* 0x000fe20000410000 */
[----:B0-----:R-:W-:Y:S01]  /*c660*/  FSEL R75, R75, -INF , P0 ;  /* 0xff8000004b4b7808 */ /* 0x001fe20000000000 */
[----:B------:R2:W0:Y:S01]  /*c670*/  MUFU.TANH R93, R83 ;  /* 0x00000053005d7308 */ /* 0x0004220000002400 */
[----:B------:R-:W-:Y:S02]  /*c680*/  ISETP.GT.AND P0, PT, R30, 0x69, PT ;  /* 0x000000691e00780c */ /* 0x000fe40003f04270 */
[----:B-1----:R-:W-:-:S02]  /*c690*/  FSEL R87, R78, -INF , P2 ;  /* 0xff8000004e577808 */ /* 0x002fc40001000000 */
[----:B------:R-:W-:-:S03]  /*c6a0*/  FMNMX.FTZ R26, R75, R26, !PT ;  /* 0x0000001a4b1a7209 */ /* 0x000fc60007810000 */
[----:B------:R-:W1:Y:S01]  /*c6b0*/  MUFU.TANH R86, R86 ;  /* 0x0000005600567308 */ /* 0x000e620000002400 */
[----:B--2---:R-:W-:Y:S02]  /*c6c0*/  FSEL R83, R34, -INF , P0 ;  /* 0xff80000022537808 */ /* 0x004fe40000000000 */
[----:B------:R-:W-:Y:S02]  /*c6d0*/  ISETP.GT.AND P2, PT, R30, 0x70, PT ;  /* 0x000000701e00780c */ /* 0x000fe40003f44270 */
[----:B------:R-:W-:-:S03]  /*c6e0*/  FMNMX.FTZ R34, R87, R26, !PT ;  /* 0x0000001a57227209 */ /* 0x000fc60007810000 */
[----:B------:R-:W2:Y:S01]  /*c6f0*/  MUFU.TANH R38, R38 ;  /* 0x0000002600267308 */ /* 0x000ea20000002400 */
[----:B------:R-:W-:Y:S02]  /*c700*/  ISETP.GT.AND P0, PT, R30, 0x71, PT ;  /* 0x000000711e00780c */ /* 0x000fe40003f04270 */
[----:B----4-:R-:W-:Y:S02]  /*c710*/  FSEL R91, R82, -INF , P2 ;  /* 0xff800000525b7808 */ /* 0x010fe40001000000 */
[----:B------:R-:W-:Y:S02]  /*c720*/  FMNMX.FTZ R34, R83, R34, !PT ;  /* 0x0000002253227209 */ /* 0x000fe40007810000 */
[----:B------:R-:W-:Y:S02]  /*c730*/  ISETP.GT.AND P2, PT, R30, 0x78, PT ;  /* 0x000000781e00780c */ /* 0x000fe40003f44270 */
[----:B0-----:R-:W-:Y:S02]  /*c740*/  FSEL R93, R93, -INF , P0 ;  /* 0xff8000005d5d7808 */ /* 0x001fe40000000000 */
[----:B------:R-:W-:-:S02]  /*c750*/  FMNMX.FTZ R34, R91, R34, !PT ;  /* 0x000000225b227209 */ /* 0x000fc40007810000 */
[----:B------:R-:W-:Y:S01]  /*c760*/  ISETP.GT.AND P0, PT, R30, 0x79, PT ;  /* 0x000000791e00780c */ /* 0x000fe20003f04270 */
[----:B------:R-:W-:Y:S01]  /*c770*/  FMUL.FTZ R30, R2, R61 ;  /* 0x0000003d021e7220 */ /* 0x000fe20000410000 */
[----:B-1----:R-:W-:Y:S02]  /*c780*/  FSEL R61, R86, -INF , P2 ;  /* 0xff800000563d7808 */ /* 0x002fe40001000000 */
[----:B------:R-:W-:Y:S02]  /*c790*/  FMNMX.FTZ R34, R93, R34, !PT ;  /* 0x000000225d227209 */ /* 0x000fe40007810000 */
[----:B--2---:R-:W-:Y:S02]  /*c7a0*/  FSEL R95, R38, -INF , P0 ;  /* 0xff800000265f7808 */ /* 0x004fe40000000000 */
[----:B------:R-:W-:-:S04]  /*c7b0*/  FMNMX.FTZ R38, R61, R34, !PT ;  /* 0x000000223d267209 */ /* 0x000fc80007810000 */
[----:B------:R-:W-:-:S05]  /*c7c0*/  FMNMX.FTZ R42, R95, R38, !PT ;  /* 0x000000265f2a7209 */ /* 0x000fca0007810000 */
[----:B------:R-:W0:Y:S01]  /*c7d0*/  SHFL.BFLY PT, R43, R42, 0x2, 0x1f ;  /* 0x0c401f002a2b7f89 */ /* 0x000e2200000e0000 */
[C---:B------:R-:W-:Y:S01]  /*c7e0*/  FMUL.FTZ R26, R2.reuse, R60 ;  /* 0x0000003c021a7220 */ /* 0x040fe20000410000 */
[----:B------:R-:W-:Y:S01]  /*c7f0*/  FMUL.FTZ R8, R2, R25 ;  /* 0x0000001902087220 */ /* 0x000fe20000410000 */
[----:B0-----:R-:W-:-:S05]  /*c800*/  FMNMX.FTZ R60, R42, R43, !PT ;  /* 0x0000002b2a3c7209 */ /* 0x001fca0007810000 */
[----:B------:R-:W0:Y:S01]  /*c810*/  SHFL.BFLY PT, R43, R60, 0x1, 0x1f ;  /* 0x0c201f003c2b7f89 */ /* 0x000e2200000e0000 */
[----:B------:R-:W1:Y:S01]  /*c820*/  MUFU.TANH R3, R3 ;  /* 0x0000000300037308 */ /* 0x000e620000002400 */
[----:B------:R-:W-:Y:S01]  /*c830*/  FMUL.FTZ R12, R2, R29 ;  /* 0x0000001d020c7220 */ /* 0x000fe20000410000 */
[----:B------:R-:W-:-:S06]  /*c840*/  IMAD.U32 R42, RZ, RZ, UR4 ;  /* 0x00000004ff2a7e24 */ /* 0x000fcc000f8e00ff */
[----:B------:R-:W2:Y:S01]  /*c850*/  MUFU.TANH R8, R8 ;  /* 0x0000000800087308 */ /* 0x000ea20000002400 */
[C---:B------:R-:W-:Y:S01]  /*c860*/  FMUL.FTZ R25, R2.reuse, R44 ;  /* 0x0000002c02197220 */ /* 0x040fe20000410000 */
[----:B------:R-:W-:Y:S01]  /*c870*/  FMUL.FTZ R44, R2, R68 ;  /* 0x00000044022c7220 */ /* 0x000fe20000410000 */
[----:B------:R-:W-:-:S05]  /*c880*/  VIADDMNMX R68, R90, R105, R92, PT ;  /* 0x000000695a447246 */ /* 0x000fca000380015c */
[----:B------:R-:W3:Y:S01]  /*c890*/  MUFU.TANH R9, R9 ;  /* 0x0000000900097308 */ /* 0x000ee20000002400 */
[----:B0-----:R-:W-:-:S07]  /*c8a0*/  FMNMX.FTZ R43, R60, R43, !PT ;  /* 0x0000002b3c2b7209 */ /* 0x001fce0007810000 */
[----:B------:R-:W0:Y:S01]  /*c8b0*/  MUFU.TANH R12, R12 ;  /* 0x0000000c000c7308 */ /* 0x000e220000002400 */
[----:B------:R-:W-:Y:S01]  /*c8c0*/  FMUL.FTZ R14, R2, R33 ;  /* 0x00000021020e7220 */ /* 0x000fe20000410000 */
[C---:B------:R-:W-:Y:S01]  /*c8d0*/  FSETP.NEU.FTZ.AND P0, PT, R43.reuse, -INF , PT ;  /* 0xff8000002b00780b */ /* 0x040fe20003f1d000 */
[----:B------:R-:W-:-:S01]  /*c8e0*/  FFMA.FTZ R60, R43, R42, -8 ;  /* 0xc10000002b3c7423 */ /* 0x000fc2000001002a */
[----:B------:R-:W-:-:S04]  /*c8f0*/  ISETP.GT.AND P2, PT, R68, 0x1, PT ;  /* 0x000000014400780c */ /* 0x000fc80003f44270 */
[----:B------:R-:W4:Y:S01]  /*c900*/  MUFU.TANH R13, R13 ;  /* 0x0000000d000d7308 */ /* 0x000f220000002400 */
[----:B------:R-:W-:Y:S02]  /*c910*/  FSEL R60, R60, RZ, P0 ;  /* 0x000000ff3c3c7208 */ /* 0x000fe40000000000 */
[----:B------:R-:W-:Y:S01]  /*c920*/  ISETP.GT.AND P0, PT, R68, RZ, PT ;  /* 0x000000ff4400720c */ /* 0x000fe20003f04270 */
[----:B------:R-:W-:Y:S01]  /*c930*/  FMUL.FTZ R46, R2, R69 ;  /* 0x00000045022e7220 */ /* 0x000fe20000410000 */
[----:B------:R-:W-:Y:S01]  /*c940*/  ISETP.GT.AND P3, PT, R68, 0x8, PT ;  /* 0x000000084400780c */ /* 0x000fe20003f64270 */
[----:B------:R-:W-:Y:S01]  /*c950*/  FMUL.FTZ R20, R2, R37 ;  /* 0x0000002502147220 */ /* 0x000fe20000410000 */
[----:B-1----:R-:W-:Y:S01]  /*c960*/  FSEL R69, R3, -INF , P0 ;  /* 0xff80000003457808 */ /* 0x002fe20000000000 */
[----:B------:R-:W1:Y:S01]  /*c970*/  MUFU.TANH R14, R14 ;  /* 0x0000000e000e7308 */ /* 0x000e620000002400 */
[----:B--2---:R-:W-:Y:S02]  /*c980*/  FSEL R8, R8, -INF , P2 ;  /* 0xff80000008087808 */ /* 0x004fe40001000000 */
[----:B------:R-:W-:-:S02]  /*c990*/  ISETP.GT.AND P0, PT, R68, 0x9, PT ;  /* 0x000000094400780c */ /* 0x000fc40003f04270 */
[----:B---3--:R-:W-:Y:S02]  /*c9a0*/  FSEL R9, R9, -INF , P3 ;  /* 0xff80000009097808 */ /* 0x008fe40001800000 */
[----:B------:R-:W-:Y:S01]  /*c9b0*/  FMNMX.FTZ R70, R69, R8, !PT ;  /* 0x0000000845467209 */ /* 0x000fe20007810000 */
[----:B------:R-:W2:Y:S01]  /*c9c0*/  MUFU.TANH R15, R15 ;  /* 0x0000000f000f7308 */ /* 0x000ea20000002400 */
[----:B------:R-:W-:Y:S01]  /*c9d0*/  FMUL.FTZ R50, R2, R73 ;  /* 0x0000004902327220 */ /* 0x000fe20000410000 */
[----:B------:R-:W-:Y:S02]  /*c9e0*/  ISETP.GT.AND P2, PT, R68, 0x10, PT ;  /* 0x000000104400780c */ /* 0x000fe40003f44270 */
[----:B0-----:R-:W-:Y:S02]  /*c9f0*/  FSEL R73, R12, -INF , P0 ;  /* 0xff8000000c497808 */ /* 0x001fe40000000000 */
[----:B------:R-:W-:Y:S02]  /*ca00*/  FMNMX.FTZ R70, R9, R70, !PT ;  /* 0x0000004609467209 */ /* 0x000fe40007810000 */
[----:B------:R-:W0:Y:S01]  /*ca10*/  MUFU.TANH R20, R20 ;  /* 0x0000001400147308 */ /* 0x000e220000002400 */
[----:B------:R-:W-:-:S02]  /*ca20*/  ISETP.GT.AND P0, PT, R68, 0x11, PT ;  /* 0x000000114400780c */ /* 0x000fc40003f04270 */
[----:B----4-:R-:W-:Y:S02]  /*ca30*/  FSEL R13, R13, -INF , P2 ;  /* 0xff8000000d0d7808 */ /* 0x010fe40001000000 */
[----:B------:R-:W-:-:S03]  /*ca40*/  FMNMX.FTZ R70, R73, R70, !PT ;  /* 0x0000004649467209 */ /* 0x000fc60007810000 */
[----:B------:R-:W3:Y:S01]  /*ca50*/  MUFU.TANH R21, R21 ;  /* 0x0000001500157308 */ /* 0x000ee20000002400 */
[----:B------:R-:W-:Y:S01]  /*ca60*/  FMUL.FTZ R54, R2, R77 ;  /* 0x0000004d02367220 */ /* 0x000fe20000410000 */
[----:B------:R-:W-:Y:S02]  /*ca70*/  ISETP.GT.AND P2, PT, R68, 0x18, PT ;  /* 0x000000184400780c */ /* 0x000fe40003f44270 */
[----:B-1----:R-:W-:Y:S02]  /*ca80*/  FSEL R77, R14, -INF , P0 ;  /* 0xff8000000e4d7808 */ /* 0x002fe40000000000 */
[----:B------:R-:W-:Y:S02]  /*ca90*/  FMNMX.FTZ R70, R13, R70, !PT ;  /* 0x000000460d467209 */ /* 0x000fe40007810000 */
        /* <DEDUP_REMOVED lines=8> */
[----:B------:R-:W-:Y:S02]  /*cb20*/  ISETP.GT.AND P2, PT, R68, 0x20, PT ;  /* 0x000000204400780c */ /* 0x000fe40003f44270 */
[----:B0-----:R-:W-:Y:S02]  /*cb30*/  FSEL R85, R20, -INF , P0 ;  /* 0xff80000014557808 */ /* 0x001fe40000000000 */
[----:B------:R-:W-:Y:S01]  /*cb40*/  FMNMX.FTZ R70, R15, R70, !PT ;  /* 0x000000460f467209 */ /* 0x000fe20007810000 */
[----:B------:R-:W0:Y:S01]  /*cb50*/  MUFU.TANH R28, R28 ;  /* 0x0000001c001c7308 */ /* 0x000e220000002400 */
[----:B------:R-:W-:Y:S01]  /*cb60*/  ISETP.GT.AND P0, PT, R68, 0x21, PT ;  /* 0x000000214400780c */ /* 0x000fe20003f04270 */
[----:B------:R-:W-:Y:S01]  /*cb70*/  FMUL.FTZ R33, R2, R52 ;  /* 0x0000003402217220 */ /* 0x000fe20000410000 */
        /* <DEDUP_REMOVED lines=13> */
[----:B------:R-:W-:Y:S01]  /*cc50*/  FMUL.FTZ R58, R2, R81 ;  /* 0x00000051023a7220 */ /* 0x000fe20000410000 */
[----:B------:R-:W-:Y:S01]  /*cc60*/  FFMA.FTZ R81, R99, R42, -R60 ;  /* 0x0000002a63517223 */ /* 0x000fe2000001083c */
[----:B------:R-:W-:Y:S02]  /*cc70*/  ISETP.GT.AND P2, PT, R68, 0x30, PT ;  /* 0x000000304400780c */ /* 0x000fe40003f44270 */
[----:B0-----:R-:W-:Y:S02]  /*cc80*/  FSEL R99, R28, -INF , P0 ;  /* 0xff8000001c637808 */ /* 0x001fe40000000000 */
[----:B------:R-:W-:Y:S01]  /*cc90*/  FMNMX.FTZ R70, R25, R70, !PT ;  /* 0x0000004619467209 */ /* 0x000fe20007810000 */
[----:B------:R-:W-:Y:S01]  /*cca0*/  MUFU.TANH R36, R36 ;  /* 0x0000002400247308 */ /* 0x000fe20000002400 */
[----:B------:R-:W-:Y:S02]  /*ccb0*/  ISETP.GT.AND P0, PT, R68, 0x31, PT ;  /* 0x000000314400780c */ /* 0x000fe40003f04270 */
[----:B---3--:R-:W-:-:S02]  /*ccc0*/  FSEL R29, R29, -INF , P2 ;  /* 0xff8000001d1d7808 */ /* 0x008fc40001000000 */
[----:B------:R-:W-:-:S03]  /*ccd0*/  FMNMX.FTZ R70, R99, R70, !PT ;  /* 0x0000004663467209 */ /* 0x000fc60007810000 */
[----:B------:R-:W0:Y:S01]  /*cce0*/  MUFU.TANH R37, R37 ;  /* 0x0000002500257308 */ /* 0x000e220000002400 */
[----:B------:R-:W-:-:S01]  /*ccf0*/  FFMA.FTZ R24, R31, R42, -R60 ;  /* 0x0000002a1f187223 */ /* 0x000fc2000001083c */
[----:B------:R-:W-:Y:S02]  /*cd00*/  ISETP.GT.AND P2, PT, R68, 0x38, PT ;  /* 0x000000384400780c */ /* 0x000fe40003f44270 */
[----:B-1----:R-:W-:Y:S02]  /*cd10*/  FSEL R31, R32, -INF , P0 ;  /* 0xff800000201f7808 */ /* 0x002fe40000000000 */
[----:B------:R-:W-:Y:S02]  /*cd20*/  FMNMX.FTZ R70, R29, R70, !PT ;  /* 0x000000461d467209 */ /* 0x000fe40007810000 */
[----:B------:R-:W1:Y:S01]  /*cd30*/  MUFU.TANH R40, R40 ;  /* 0x0000002800287308 */ /* 0x000e620000002400 */
[----:B------:R-:W-:-:S01]  /*cd40*/  FFMA.FTZ R101, R101, R42, -R60 ;  /* 0x0000002a65657223 */ /* 0x000fc2000001083c */
[----:B------:R-:W-:-:S02]  /*cd50*/  ISETP.GT.AND P0, PT, R68, 0x39, PT ;  /* 0x000000394400780c */ /* 0x000fc40003f04270 */
[----:B--2---:R-:W-:Y:S02]  /*cd60*/  FSEL R33, R33, -INF , P2 ;  /* 0xff80000021217808 */ /* 0x004fe40001000000 */
[----:B------:R-:W-:Y:S02]  /*cd70*/  FMNMX.FTZ R70, R31, R70, !PT ;  /* 0x000000461f467209 */ /* 0x000fe40007810000 */
[----:B------:R-:W2:Y:S01]  /*cd80*/  MUFU.TANH R26, R26 ;  /* 0x0000001a001a7308 */ /* 0x000ea20000002400 */
[----:B------:R-:W-:Y:S01]  /*cd90*/  ISETP.GT.AND P2, PT, R68, 0x40, PT ;  /* 0x000000404400780c */ /* 0x000fe20003f44270 */
[----:B------:R-:W-:Y:S01]  /*cda0*/  FMUL.FTZ R38, R2, R65 ;  /* 0x0000004102267220 */ /* 0x000fe20000410000 */
[----:B------:R-:W-:-:S05]  /*cdb0*/  FMNMX.FTZ R70, R33, R70, !PT ;  /* 0x0000004621467209 */ /* 0x000fca0007810000 */
[----:B------:R-:W-:Y:S01]  /*cdc0*/  MUFU.TANH R30, R30 ;  /* 0x0000001e001e7308 */ /* 0x000fe20000002400 */
[----:B0-----:R-:W-:-:S07]  /*cdd0*/  FSEL R37, R37, -INF , P2 ;  /* 0xff80000025257808 */ /* 0x001fce0001000000 */
[----:B------:R0:W-:Y:S01]  /*cde0*/  MUFU.EX2 R14, R101 ;  /* 0x00000065000e7308 */ /* 0x0001e20000000800 */
[----:B------:R-:W-:-:S01]  /*cdf0*/  FFMA.FTZ R103, R103, R42, -R60 ;  /* 0x0000002a67677223 */ /* 0x000fc2000001083c */
[----:B------:R-:W-:Y:S01]  /*ce00*/  FFMA.FTZ R28, R39, R42, -R60 ;  /* 0x0000002a271c7223 */ /* 0x000fe2000001083c */
[----:B0-----:R-:W-:-:S05]  /*ce10*/  FSEL R101, R36, -INF , P0 ;  /* 0xff80000024657808 */ /* 0x001fca0000000000 */
[----:B------:R-:W0:Y:S01]  /*ce20*/  MUFU.TANH R34, R34 ;  /* 0x0000002200227308 */ /* 0x000e220000002400 */
[C---:B------:R-:W-:Y:S02]  /*ce30*/  ISETP.GT.AND P0, PT, R68.reuse, 0x41, PT ;  /* 0x000000414400780c */ /* 0x040fe40003f04270 */
[----:B------:R-:W-:Y:S02]  /*ce40*/  FMNMX.FTZ R70, R101, R70, !PT ;  /* 0x0000004665467209 */ /* 0x000fe40007810000 */
[----:B------:R-:W-:Y:S02]  /*ce50*/  ISETP.GT.AND P2, PT, R68, 0x48, PT ;  /* 0x000000484400780c */ /* 0x000fe40003f44270 */
[----:B-1----:R-:W-:Y:S01]  /*ce60*/  FSEL R39, R40, -INF , P0 ;  /* 0xff80000028277808 */ /* 0x002fe20000000000 */
[----:B------:R-:W1:Y:S01]  /*ce70*/  MUFU.TANH R38, R38 ;  /* 0x0000002600267308 */ /* 0x000e620000002400 */
[----:B------:R-:W-:Y:S01]  /*ce80*/  FMNMX.FTZ R70, R37, R70, !PT ;  /* 0x0000004625467209 */ /* 0x000fe20007810000 */
[----:B------:R-:W-:Y:S01]  /*ce90*/  FFMA.FTZ R107, R107, R42, -R60 ;  /* 0x0000002a6b6b7223 */ /* 0x000fe2000001083c */
[----:B------:R-:W-:Y:S01]  /*cea0*/  ISETP.GT.AND P0, PT, R68, 0x49, PT ;  /* 0x000000494400780c */ /* 0x000fe20003f04270 */
[----:B------:R-:W-:Y:S01]  /*ceb0*/  FMUL.FTZ R48, R2, R72 ;  /* 0x0000004802307220 */ /* 0x000fe20000410000 */
[----:B------:R-:W-:-:S03]  /*cec0*/  FMNMX.FTZ R70, R39, R70, !PT ;  /* 0x0000004627467209 */ /* 0x000fc60007810000 */
[----:B------:R-:W3:Y:S08]  /*ced0*/  MUFU.TANH R44, R44 ;  /* 0x0000002c002c7308 */ /* 0x000ef00000002400 */
[----:B------:R2:W-:Y:S02]  /*cee0*/  MUFU.EX2 R12, R103 ;  /* 0x00000067000c7308 */ /* 0x0005e40000000800 */
[----:B--2---:R-:W-:-:S06]  /*cef0*/  FSEL R103, R26, -INF , P2 ;  /* 0xff8000001a677808 */ /* 0x004fcc0001000000 */
[----:B------:R-:W2:Y:S01]  /*cf00*/  MUFU.TANH R46, R46 ;  /* 0x0000002e002e7308 */ /* 0x000ea20000002400 */
[----:B------:R-:W-:Y:S02]  /*cf10*/  ISETP.GT.AND P2, PT, R68, 0x50, PT ;  /* 0x000000504400780c */ /* 0x000fe40003f44270 */
[----:B------:R-:W-:-:S05]  /*cf20*/  FMNMX.FTZ R70, R103, R70, !PT ;  /* 0x0000004667467209 */ /* 0x000fca0007810000 */
[----:B------:R4:W-:Y:S01]  /*cf30*/  MUFU.EX2 R3, R107 ;  /* 0x0000006b00037308 */ /* 0x0009e20000000800 */
[----:B0-----:R-:W-:Y:S01]  /*cf40*/  FSEL R105, R34, -INF , P2 ;  /* 0xff80000022697808 */ /* 0x001fe20001000000 */
[----:B------:R-:W-:Y:S01]  /*cf50*/  FMUL.FTZ R52, R2, R76 ;  /* 0x0000004c02347220 */ /* 0x000fe20000410000 */
[----:B----4-:R-:W-:-:S05]  /*cf60*/  FSEL R107, R30, -INF , P0 ;  /* 0xff8000001e6b7808 */ /* 0x010fca0000000000 */
[----:B------:R-:W0:Y:S01]  /*cf70*/  MUFU.TANH R48, R48 ;  /* 0x0000003000307308 */ /* 0x000e220000002400 */
[----:B------:R-:W-:Y:S02]  /*cf80*/  ISETP.GT.AND P0, PT, R68, 0x51, PT ;  /* 0x000000514400780c */ /* 0x000fe40003f04270 */
[----:B------:R-:W-:Y:S01]  /*cf90*/  FMNMX.FTZ R70, R107, R70, !PT ;  /* 0x000000466b467209 */ /* 0x000fe20007810000 */
[----:B------:R-:W-:-:S01]  /*cfa0*/  FFMA.FTZ R26, R41, R42, -R60 ;  /* 0x0000002a291a7223 */ /* 0x000fc2000001083c */
[----:B------:R-:W-:Y:S02]  /*cfb0*/  ISETP.GT.AND P2, PT, R68, 0x58, PT ;  /* 0x000000584400780c */ /* 0x000fe40003f44270 */
[----:B-1----:R-:W-:Y:S01]  /*cfc0*/  FSEL R41, R38, -INF , P0 ;  /* 0xff80000026297808 */ /* 0x002fe20000000000 */
[----:B------:R-:W1:Y:S01]  /*cfd0*/  MUFU.TANH R50, R50 ;  /* 0x0000003200327308 */ /* 0x000e620000002400 */
[----:B------:R-:W-:Y:S01]  /*cfe0*/  FMNMX.FTZ R70, R105, R70, !PT ;  /* 0x0000004669467209 */ /* 0x000fe20007810000 */
[----:B------:R-:W-:Y:S01]  /*cff0*/  FFMA.FTZ R66, R109, R42, -R60 ;  /* 0x0000002a6d427223 */ /* 0x000fe2000001083c */
[----:B------:R-:W-:Y:S01]  /*d000*/  ISETP.GT.AND P0, PT, R68, 0x59, PT ;  /* 0x000000594400780c */ /* 0x000fe20003f04270 */
[----:B------:R-:W-:Y:S01]  /*d010*/  FMUL.FTZ R56, R2, R80 ;  /* 0x0000005002387220 */ /* 0x000fe20000410000 */
[----:B---3--:R-:W-:-:S02]  /*d020*/  FSEL R109, R44, -INF , P2 ;  /* 0xff8000002c6d7808 */ /* 0x008fc40001000000 */
[----:B------:R-:W-:Y:S01]  /*d030*/  FMNMX.FTZ R70, R41, R70, !PT ;  /* 0x0000004629467209 */ /* 0x000fe20007810000 */
[----:B------:R-:W3:Y:S01]  /*d040*/  MUFU.TANH R52, R52 ;  /* 0x0000003400347308 */ /* 0x000ee20000002400 */
[----:B------:R-:W-:-:S01]  /*d050*/  FFMA.FTZ R65, R111, R42, -R60 ;  /* 0x0000002a6f417223 */ /* 0x000fc2000001083c */
[----:B------:R-:W-:Y:S02]  /*d060*/  ISETP.GT.AND P2, PT, R68, 0x60, PT ;  /* 0x000000604400780c */ /* 0x000fe40003f44270 */
        /* <DEDUP_REMOVED lines=8> */
[----:B------:R-:W-:-:S01]  /*d0f0*/  FFMA.FTZ R30, R49, R42, -R60 ;  /* 0x0000002a311e7223 */ /* 0x000fc2000001083c */
[----:B------:R-:W-:Y:S02]  /*d100*/  ISETP.GT.AND P2, PT, R68, 0x68, PT ;  /* 0x000000684400780c */ /* 0x000fe40003f44270 */
[----:B-1----:R-:W-:Y:S02]  /*d110*/  FSEL R49, R50, -INF , P0 ;  /* 0xff80000032317808 */ /* 0x002fe40000000000 */
[----:B------:R-:W-:Y:S02]  /*d120*/  FMNMX.FTZ R70, R113, R70, !PT ;  /* 0x0000004671467209 */ /* 0x000fe40007810000 */
[----:B------:R-:W1:Y:S01]  /*d130*/  MUFU.TANH R58, R58 ;  /* 0x0000003a003a7308 */ /* 0x000e620000002400 */
[----:B------:R-:W-:Y:S02]  /*d140*/  ISETP.GT.AND P0, PT, R68, 0x69, PT ;  /* 0x000000694400780c */ /* 0x000fe40003f04270 */
[----:B---3--:R-:W-:-:S02]  /*d150*/  FSEL R115, R52, -INF , P2 ;  /* 0xff80000034737808 */ /* 0x008fc40001000000 */
[----:B------:R-:W-:-:S03]  /*d160*/  FMNMX.FTZ R70, R49, R70, !PT ;  /* 0x0000004631467209 */ /* 0x000fc60007810000 */
[----:B------:R-:W3:Y:S01]  /*d170*/  MUFU.TANH R62, R62 ;  /* 0x0000003e003e7308 */ /* 0x000ee20000002400 */
[----:B------:R-:W-:-:S01]  /*d180*/  FFMA.FTZ R117, R47, R42, -R60 ;  /* 0x0000002a2f757223 */ /* 0x000fc2000001083c */
[----:B------:R-:W-:Y:S02]  /*d190*/  ISETP.GT.AND P2, PT, R68, 0x70, PT ;  /* 0x000000704400780c */ /* 0x000fe40003f44270 */
[----:B--2---:R-:W-:Y:S02]  /*d1a0*/  FSEL R47, R54, -INF , P0 ;  /* 0xff800000362f7808 */ /* 0x004fe40000000000 */
[----:B------:R-:W-:Y:S02]  /*d1b0*/  FMNMX.FTZ R70, R115, R70, !PT ;  /* 0x0000004673467209 */ /* 0x000fe40007810000 */
[----:B------:R-:W2:Y:S01]  /*d1c0*/  MUFU.TANH R64, R64 ;  /* 0x0000004000407308 */ /* 0x000ea20000002400 */
[----:B------:R-:W-:Y:S02]  /*d1d0*/  ISETP.GT.AND P0, PT, R68, 0x71, PT ;  /* 0x000000714400780c */ /* 0x000fe40003f04270 */
[----:B0-----:R-:W-:-:S02]  /*d1e0*/  FSEL R119, R56, -INF , P2 ;  /* 0xff80000038777808 */ /* 0x001fc40001000000 */
[----:B------:R-:W-:Y:S01]  /*d1f0*/  FMNMX.FTZ R70, R47, R70, !PT ;  /* 0x000000462f467209 */ /* 0x000fe20007810000 */
[----:B------:R-:W-:Y:S01]  /*d200*/  FFMA.FTZ R32, R53, R42, -R60 ;  /* 0x0000002a35207223 */ /* 0x000fe2000001083c */
[----:B------:R-:W-:Y:S02]  /*d210*/  ISETP.GT.AND P2, PT, R68, 0x78, PT ;  /* 0x000000784400780c */ /* 0x000fe40003f44270 */
[----:B-1----:R-:W-:Y:S02]  /*d220*/  FSEL R53, R58, -INF , P0 ;  /* 0xff8000003a357808 */ /* 0x002fe40000000000 */
[----:B------:R-:W-:Y:S02]  /*d230*/  FMNMX.FTZ R70, R119, R70, !PT ;  /* 0x0000004677467209 */ /* 0x000fe40007810000 */
[----:B------:R-:W-:Y:S02]  /*d240*/  ISETP.GT.AND P0, PT, R68, 0x79, PT ;  /* 0x000000794400780c */ /* 0x000fe40003f04270 */
[----:B---3--:R-:W-:-:S02]  /*d250*/  FSEL R121, R62, -INF , P2 ;  /* 0xff8000003e797808 */ /* 0x008fc40001000000 */
[----:B------:R-:W-:Y:S02]  /*d260*/  FMNMX.FTZ R70, R53, R70, !PT ;  /* 0x0000004635467209 */ /* 0x000fe40007810000 */
[----:B--2---:R-:W-:Y:S02]  /*d270*/  FSEL R123, R64, -INF , P0 ;  /* 0xff800000407b7808 */ /* 0x004fe40000000000 */
[----:B------:R-:W-:-:S04]  /*d280*/  FMNMX.FTZ R70, R121, R70, !PT ;  /* 0x0000004679467209 */ /* 0x000fc80007810000 */
[----:B------:R-:W-:-:S05]  /*d290*/  FMNMX.FTZ R70, R123, R70, !PT ;  /* 0x000000467b467209 */ /* 0x000fca0007810000 */
[----:B------:R-:W0:Y:S02]  /*d2a0*/  SHFL.BFLY PT, R125, R70, 0x2, 0x1f ;  /* 0x0c401f00467d7f89 */ /* 0x000e2400000e0000 */
[----:B0-----:R-:W-:-:S05]  /*d2b0*/  FMNMX.FTZ R125, R70, R125, !PT ;  /* 0x0000007d467d7209 */ /* 0x001fca0007810000 */
[----:B------:R-:W0:Y:S01]  /*d2c0*/  SHFL.BFLY PT, R48, R125, 0x1, 0x1f ;  /* 0x0c201f007d307f89 */ /* 0x000e2200000e0000 */
[----:B------:R-:W-:-:S01]  /*d2d0*/  FFMA.FTZ R34, R63, R42, -R60 ;  /* 0x0000002a3f227223 */ /* 0x000fc2000001083c */
[----:B------:R-:W1:Y:S01]  /*d2e0*/  S2R R94, SR_TID.X ;  /* 0x00000000005e7919 */ /* 0x000e620000002100 */
[----:B0-----:R-:W-:-:S04]  /*d2f0*/  FMNMX.FTZ R63, R125, R48, !PT ;  /* 0x000000307d3f7209 */ /* 0x001fc80007810000 */
[C---:B------:R-:W-:Y:S01]  /*d300*/  FSETP.NEU.FTZ.AND P0, PT, R63.reuse, -INF , PT ;  /* 0xff8000003f00780b */ /* 0x040fe20003f1d000 */
[----:B------:R-:W-:-:S05]  /*d310*/  FFMA.FTZ R52, R63, R42, -8 ;  /* 0xc10000003f347423 */ /* 0x000fca000001002a */
[----:B------:R-:W-:-:S05]  /*d320*/  FSEL R52, R52, RZ, P0 ;  /* 0x000000ff34347208 */ /* 0x000fca0000000000 */
[-CC-:B------:R-:W-:Y:S01]  /*d330*/  FFMA.FTZ R50, R69, R42.reuse, -R52.reuse ;  /* 0x0000002a45327223 */ /* 0x180fe20000010834 */
[----:B------:R-:W-:-:S01]  /*d340*/  FFMA.FTZ R69, R8, R42, -R52 ;  /* 0x0000002a08457223 */ /* 0x000fc20000010834 */
[-CC-:B------:R-:W-:Y:S01]  /*d350*/  FFMA.FTZ R56, R9, R42.reuse, -R52.reuse ;  /* 0x0000002a09387223 */ /* 0x180fe20000010834 */
[----:B------:R-:W-:Y:S01]  /*d360*/  MUFU.EX2 R65, R65 ;  /* 0x0000004100417308 */ /* 0x000fe20000000800 */
[----:B------:R-:W-:-:S07]  /*d370*/  FFMA.FTZ R73, R73, R42, -R52 ;  /* 0x0000002a49497223 */ /* 0x000fce0000010834 */
[----:B------:R-:W0:Y:S01]  /*d380*/  MUFU.EX2 R66, R66 ;  /* 0x0000004200427308 */ /* 0x000e220000000800 */
[----:B------:R-:W-:-:S07]  /*d390*/  FFMA.FTZ R9, R13, R42, -R52 ;  /* 0x0000002a0d097223 */ /* 0x000fce0000010834 */
[----:B------:R-:W-:Y:S08]  /*d3a0*/  MUFU.EX2 R50, R50 ;  /* 0x0000003200327308 */ /* 0x000ff00000000800 */
[----:B------:R-:W2:Y:S01]  /*d3b0*/  MUFU.EX2 R69, R69 ;  /* 0x0000004500457308 */ /* 0x000ea20000000800 */
[----:B------:R-:W-:-:S07]  /*d3c0*/  FFMA.FTZ R54, R77, R42, -R52 ;  /* 0x0000002a4d367223 */ /* 0x000fce0000010834 */
[----:B------:R-:W3:Y:S01]  /*d3d0*/  MUFU.EX2 R56, R56 ;  /* 0x0000003800387308 */ /* 0x000ee20000000800 */
[----:B------:R-:W-:-:S01]  /*d3e0*/  FFMA.FTZ R36, R57, R42, -R60 ;  /* 0x0000002a39247223 */ /* 0x000fc2000001083c */
[----:B------:R-:W-:-:S06]  /*d3f0*/  FFMA.FTZ R57, R55, R42, -R60 ;  /* 0x0000002a37397223 */ /* 0x000fcc000001083c */
[----:B------:R-:W4:Y:S01]  /*d400*/  MUFU.EX2 R73, R73 ;  /* 0x0000004900497308 */ /* 0x000f220000000800 */
[----:B------:R-:W-:-:S01]  /*d410*/  FFMA.FTZ R55, R59, R42, -R60 ;  /* 0x0000002a3b377223 */ /* 0x000fc2000001083c */
[-C--:B------:R-:W-:Y:S01]  /*d420*/  FFMA.FTZ R15, R15, R42.reuse, -R52 ;  /* 0x0000002a0f0f7223 */ /* 0x080fe20000010834 */
[----:B------:R-:W-:-:S01]  /*d430*/  FFMA.FTZ R59, R67, R42, -R60 ;  /* 0x0000002a433b7223 */ /* 0x000fc2000001083c */
[----:B------:R-:W-:-:S04]  /*d440*/  FFMA.FTZ R38, R71, R42, -R60 ;  /* 0x0000002a47267223 */ /* 0x000fc8000001083c */
[----:B------:R-:W5:Y:S01]  /*d450*/  MUFU.EX2 R9, R9 ;  /* 0x0000000900097308 */ /* 0x000f620000000800 */
[----:B------:R-:W-:-:S01]  /*d460*/  FFMA.FTZ R67, R75, R42, -R60 ;  /* 0x0000002a4b437223 */ /* 0x000fc2000001083c */
[-C--:B------:R-:W-:Y:S01]  /*d470*/  FFMA.FTZ R48, R61, R42.reuse, -R60 ;  /* 0x0000002a3d307223 */ /* 0x080fe2000001083c */
[----:B-1----:R-:W-:Y:S01]  /*d480*/  LOP3.LUT R94, R94, 0x7f, RZ, 0xc0, !PT ;  /* 0x0000007f5e5e7812 */ /* 0x002fe200078ec0ff */
[----:B------:R-:W-:Y:S01]  /*d490*/  FFMA.FTZ R68, R39, R42, -R52 ;  /* 0x0000002a27447223 */ /* 0x000fe20000010834 */
[----:B0-----:R-:W-:-:S01]  /*d4a0*/  FADD.FTZ R74, R65, R66 ;  /* 0x00000042414a7221 */ /* 0x001fc20000010000 */
[-CC-:B------:R-:W-:Y:S02]  /*d4b0*/  FFMA.FTZ R89, R89, R42.reuse, -R60.reuse ;  /* 0x0000002a59597223 */ /* 0x180fe4000001083c */
        /* <DEDUP_REMOVED lines=12> */
[----:B--2---:R-:W-:Y:S01]  /*d580*/  FADD.FTZ R39, R50, R69 ;  /* 0x0000004532277221 */ /* 0x004fe20000010000 */
[----:B------:R-:W-:-:S01]  /*d590*/  FFMA.FTZ R60, R85, R42, -R52 ;  /* 0x0000002a553c7223 */ /* 0x000fc20000010834 */
[----:B------:R-:W-:Y:S01]  /*d5a0*/  IMAD.IADD R8, R96, 0x1, -R98 ;  /* 0x0000000160087824 */ /* 0x000fe200078e0a62 */
[----:B------:R-:W-:Y:S01]  /*d5b0*/  ISETP.NE.AND P0, PT, R94, RZ, PT ;  /* 0x000000ff5e00720c */ /* 0x000fe20003f05270 */
[----:B------:R-:W2:Y:S01]  /*d5c0*/  MUFU.EX2 R20, R20 ;  /* 0x0000001400147308 */ /* 0x000ea20000000800 */
[----:B------:R-:W-:-:S01]  /*d5d0*/  FADD.FTZ R77, R3, R74 ;  /* 0x0000004a034d7221 */ /* 0x000fc20000010000 */
[----:B---3--:R-:W-:Y:S01]  /*d5e0*/  FADD.FTZ R74, R56, R39 ;  /* 0x00000027384a7221 */ /* 0x008fe20000010000 */
[----:B------:R-:W-:-:S01]  /*d5f0*/  FFMA.FTZ R13, R21, R42, -R52 ;  /* 0x0000002a150d7223 */ /* 0x000fc20000010834 */
[----:B------:R-:W-:-:S04]  /*d600*/  IMAD R8, R153, 0xc0, R8 ;  /* 0x000000c099087824 */ /* 0x000fc800078e0208 */
[----:B------:R-:W3:Y:S01]  /*d610*/  MUFU.EX2 R15, R15 ;  /* 0x0000000f000f7308 */ /* 0x000ee20000000800 */
[----:B------:R-:W-:-:S01]  /*d620*/  FADD.FTZ R77, R12, R77 ;  /* 0x0000004d0c4d7221 */ /* 0x000fc20000010000 */
[----:B----4-:R-:W-:Y:S01]  /*d630*/  FADD.FTZ R74, R73, R74 ;  /* 0x0000004a494a7221 */ /* 0x010fe20000010000 */
[----:B------:R-:W-:-:S01]  /*d640*/  FFMA.FTZ R58, R97, R42, -R52 ;  /* 0x0000002a613a7223 */ /* 0x000fc20000010834 */
[----:B------:R-:W-:-:S04]  /*d650*/  FFMA.FTZ R21, R29, R42, -R52 ;  /* 0x0000002a1d157223 */ /* 0x000fc80000010834 */
[----:B------:R-:W4:Y:S01]  /*d660*/  MUFU.EX2 R89, R89 ;  /* 0x0000005900597308 */ /* 0x000f220000000800 */
[----:B------:R-:W-:-:S01]  /*d670*/  FFMA.FTZ R29, R37, R42, -R52 ;  /* 0x0000002a251d7223 */ /* 0x000fc20000010834 */
[----:B------:R-:W-:Y:S01]  /*d680*/  SHF.R.S32.HI R37, RZ, 0x1f, R8 ;  /* 0x0000001fff257819 */ /* 0x000fe20000011408 */
[----:B------:R-:W-:-:S05]  /*d690*/  FADD.FTZ R76, R14, R77 ;  /* 0x0000004d0e4c7221 */ /* 0x000fca0000010000 */
[----:B------:R-:W4:Y:S01]  /*d6a0*/  MUFU.EX2 R60, R60 ;  /* 0x0000003c003c7308 */ /* 0x000f220000000800 */
[----:B-----5:R-:W-:-:S01]  /*d6b0*/  FADD.FTZ R77, R9, R74 ;  /* 0x0000004a094d7221 */ /* 0x020fc20000010000 */
[----:B------:R-:W-:Y:S01]  /*d6c0*/  FFMA.FTZ R25, R25, R42, -R52 ;  /* 0x0000002a19197223 */ /* 0x000fe20000010834 */
[----:B------:R-:W-:-:S05]  /*d6d0*/  LEA.HI R8, R37, R8, RZ, 0x7 ;  /* 0x0000000825087211 */ /* 0x000fca00078f38ff */
[----:B------:R-:W5:Y:S01]  /*d6e0*/  MUFU.EX2 R24, R24 ;  /* 0x0000001800187308 */ /* 0x000f620000000800 */
[----:B0-----:R-:W-:-:S01]  /*d6f0*/  FADD.FTZ R79, R81, R76 ;  /* 0x0000004c514f7221 */ /* 0x001fc20000010000 */
[----:B------:R-:W-:Y:S02]  /*d700*/  @!P0 VIADD R37, R0, 0x19c40 ;  /* 0x00019c4000258836 */ /* 0x000fe40000000000 */
[----:B-1----:R-:W-:-:S04]  /*d710*/  FADD.FTZ R76, R54, R77 ;  /* 0x0000004d364c7221 */ /* 0x002fc80000010000 */
[----:B------:R-:W-:Y:S01]  /*d720*/  MUFU.EX2 R13, R13 ;  /* 0x0000000d000d7308 */ /* 0x000fe20000000800 */
[----:B------:R-:W-:-:S01]  /*d730*/  FFMA.FTZ R64, R99, R42, -R52 ;  /* 0x0000002a63407223 */ /* 0x000fc20000010834 */
[----:B--2---:R-:W-:-:S06]  /*d740*/  FADD.FTZ R78, R20, R79 ;  /* 0x0000004f144e7221 */ /* 0x004fcc0000010000 */
[----:B------:R-:W0:Y:S01]  /*d750*/  MUFU.EX2 R27, R27 ;  /* 0x0000001b001b7308 */ /* 0x000e220000000800 */
[----:B---3--:R-:W-:-:S01]  /*d760*/  FADD.FTZ R77, R15, R76 ;  /* 0x0000004c0f4d7221 */ /* 0x008fc20000010000 */
[----:B------:R-:W-:-:S06]  /*d770*/  @!P0 PRMT R37, RZ, 0x654, R37 ;  /* 0x00000654ff258816 */ /* 0x000fcc0000000025 */
[----:B------:R-:W-:Y:S01]  /*d780*/  MUFU.EX2 R58, R58 ;  /* 0x0000003a003a7308 */ /* 0x000fe20000000800 */
[----:B------:R-:W-:-:S01]  /*d790*/  FFMA.FTZ R41, R41, R42, -R52 ;  /* 0x0000002a29297223 */ /* 0x000fc20000010834 */
[----:B----4-:R-:W-:-:S06]  /*d7a0*/  FADD.FTZ R79, R89, R78 ;  /* 0x0000004e594f7221 */ /* 0x010fcc0000010000 */
[----:B------:R-:W1:Y:S01]  /*d7b0*/  MUFU.EX2 R28, R28 ;  /* 0x0000001c001c7308 */ /* 0x000e620000000800 */
[----:B------:R-:W-:-:S01]  /*d7c0*/  FADD.FTZ R76, R60, R77 ;  /* 0x0000004d3c4c7221 */ /* 0x000fc20000010000 */
[----:B------:R-:W-:Y:S01]  /*d7d0*/  FFMA.FTZ R62, R31, R42, -R52 ;  /* 0x0000002a1f3e7223 */ /* 0x000fe20000010834 */
[----:B------:R2:W-:Y:S05]  /*d7e0*/  @!P0 SYNCS.ARRIVE.TRANS64.RED.A1T0 RZ, [R37+URZ], RZ ;  /* 0x000000ff25ff89a7 */ /* 0x0005ea000810043f */
[----:B------:R-:W3:Y:S01]  /*d7f0*/  MUFU.EX2 R25, R25 ;  /* 0x0000001900197308 */ /* 0x000ee20000000800 */
[----:B-----5:R-:W-:-:S07]  /*d800*/  FADD.FTZ R78, R24, R79 ;  /* 0x0000004f184e7221 */ /* 0x020fce0000010000 */
[----:B------:R-:W4:Y:S01]  /*d810*/  MUFU.EX2 R35, R35 ;  /* 0x0000002300237308 */ /* 0x000f220000000800 */
[----:B------:R-:W-:-:S07]  /*d820*/  FFMA.FTZ R31, R33, R42, -R52 ;  /* 0x0000002a211f7223 */ /* 0x000fce0000010834 */
[----:B------:R-:W5:Y:S01]  /*d830*/  MUFU.EX2 R64, R64 ;  /* 0x0000004000407308 */ /* 0x000f620000000800 */
[----:B0-----:R-:W-:-:S07]  /*d840*/  FADD.FTZ R77, R27, R78 ;  /* 0x0000004e1b4d7221 */ /* 0x001fce0000010000 */
[----:B------:R-:W0:Y:S01]  /*d850*/  MUFU.EX2 R26, R26 ;  /* 0x0000001a001a7308 */ /* 0x000e220000000800 */
[----:B------:R-:W-:-:S07]  /*d860*/  FFMA.FTZ R70, R101, R42, -R52 ;  /* 0x0000002a65467223 */ /* 0x000fce0000010834 */
[----:B------:R-:W0:Y:S08]  /*d870*/  MUFU.EX2 R21, R21 ;  /* 0x0000001500157308 */ /* 0x000e300000000800 */
[----:B--2---:R2:W-:Y:S01]  /*d880*/  MUFU.EX2 R37, R41 ;  /* 0x0000002900257308 */ /* 0x0045e20000000800 */
[----:B-1----:R-:W-:-:S01]  /*d890*/  FADD.FTZ R78, R28, R77 ;  /* 0x0000004d1c4e7221 */ /* 0x002fc20000010000 */
[----:B--2---:R-:W-:-:S06]  /*d8a0*/  FADD.FTZ R41, R13, R76 ;  /* 0x0000004c0d297221 */ /* 0x004fcc0000010000 */
[----:B------:R-:W1:Y:S01]  /*d8b0*/  MUFU.EX2 R45, R45 ;  /* 0x0000002d002d7308 */ /* 0x000e620000000800 */
[----:B------:R-:W-:-:S07]  /*d8c0*/  FADD.FTZ R76, R58, R41 ;  /* 0x000000293a4c7221 */ /* 0x000fce0000010000 */
[----:B------:R-:W2:Y:S01]  /*d8d0*/  MUFU.EX2 R62, R62 ;  /* 0x0000003e003e7308 */ /* 0x000ea20000000800 */
[----:B---3--:R-:W-:-:S01]  /*d8e0*/  FADD.FTZ R77, R25, R76 ;  /* 0x0000004c194d7221 */ /* 0x008fc20000010000 */
[----:B----4-:R-:W-:-:S06]  /*d8f0*/  FADD.FTZ R79, R35, R78 ;  /* 0x0000004e234f7221 */ /* 0x010fcc0000010000 */
[----:B------:R-:W3:Y:S01]  /*d900*/  MUFU.EX2 R30, R30 ;  /* 0x0000001e001e7308 */ /* 0x000ee20000000800 */
[----:B-----5:R-:W-:-:S07]  /*d910*/  FADD.FTZ R76, R64, R77 ;  /* 0x0000004d404c7221 */ /* 0x020fce0000010000 */
[----:B------:R-:W4:Y:S01]  /*d920*/  MUFU.EX2 R31, R31 ;  /* 0x0000001f001f7308 */ /* 0x000f220000000800 */
[----:B0-----:R-:W-:-:S01]  /*d930*/  FADD.FTZ R78, R26, R79 ;  /* 0x0000004f1a4e7221 */ /* 0x001fc20000010000 */
[----:B------:R-:W-:-:S06]  /*d940*/  F2FP.SATFINITE.E4M3.F32.PACK_AB_MERGE_C R149, R12, R3, RZ ;  /* 0x000000030c95723e */ /* 0x000fcc00048070ff */
[----:B------:R-:W0:Y:S01]  /*d950*/  MUFU.EX2 R117, R117 ;  /* 0x0000007500757308 */ /* 0x000e220000000800 */
[----:B------:R-:W-:-:S01]  /*d960*/  FADD.FTZ R3, R21, R76 ;  /* 0x0000004c15037221 */ /* 0x000fc20000010000 */
[----:B------:R-:W-:-:S06]  /*d970*/  FFMA.FTZ R33, R103, R42, -R52 ;  /* 0x0000002a67217223 */ /* 0x000fcc0000010834 */
[----:B------:R-:W5:Y:S01]  /*d980*/  MUFU.EX2 R70, R70 ;  /* 0x0000004600467308 */ /* 0x000f620000000800 */
[----:B------:R-:W-:Y:S01]  /*d990*/  F2FP.SATFINITE.E4M3.F32.PACK_AB_MERGE_C R151, R89, R20, RZ ;  /* 0x000000145997723e */ /* 0x000fe200048070ff */
[----:B-1----:R-:W-:-:S06]  /*d9a0*/  FADD.FTZ R77, R45, R78 ;  /* 0x0000004e2d4d7221 */ /* 0x002fcc0000010000 */
[----:B------:R-:W1:Y:S01]  /*d9b0*/  MUFU.EX2 R32, R32 ;  /* 0x0000002000207308 */ /* 0x000e620000000800 */
[----:B--2---:R-:W-:-:S01]  /*d9c0*/  FADD.FTZ R20, R62, R3 ;  /* 0x000000033e147221 */ /* 0x004fc20000010000 */
[----:B------:R-:W-:-:S06]  /*d9d0*/  FFMA.FTZ R72, R107, R42, -R52 ;  /* 0x0000002a6b487223 */ /* 0x000fcc0000010834 */
[----:B------:R-:W2:Y:S01]  /*d9e0*/  MUFU.EX2 R29, R29 ;  /* 0x0000001d001d7308 */ /* 0x000ea20000000800 */
[----:B------:R-:W-:Y:S01]  /*d9f0*/  F2FP.SATFINITE.E4M3.F32.PACK_AB_MERGE_C R145, R35, R28, RZ ;  /* 0x0000001c2391723e */ /* 0x000fe200048070ff */
[----:B---3--:R-:W-:-:S06]  /*da00*/  FADD.FTZ R28, R30, R77 ;  /* 0x0000004d1e1c7221 */ /* 0x008fcc0000010000 */
[----:B------:R-:W3:Y:S01]  /*da10*/  MUFU.EX2 R51, R51 ;  /* 0x0000003300337308 */ /* 0x000ee20000000800 */
[----:B----4-:R-:W-:-:S07]  /*da20*/  FADD.FTZ R35, R31, R20 ;  /* 0x000000141f237221 */ /* 0x010fce0000010000 */
[----:B------:R-:W4:Y:S01]  /*da30*/  MUFU.EX2 R68, R68 ;  /* 0x0000004400447308 */ /* 0x000f220000000800 */
[----:B0-----:R-:W-:Y:S01]  /*da40*/  F2FP.SATFINITE.E4M3.F32.PACK_AB_MERGE_C R147, R117, R30, RZ ;  /* 0x0000001e7593723e */ /* 0x001fe200048070ff */
[----:B------:R-:W-:Y:S01]  /*da50*/  FFMA.FTZ R105, R105, R42, -R52 ;  /* 0x0000002a69697223 */ /* 0x000fe20000010834 */
[----:B------:R-:W-:-:S05]  /*da60*/  FADD.FTZ R117, R117, R28 ;  /* 0x0000001c75757221 */ /* 0x000fca0000010000 */
[----:B------:R-:W0:Y:S01]  /*da70*/  MUFU.EX2 R36, R36 ;  /* 0x0000002400247308 */ /* 0x000e220000000800 */
[----:B-----5:R-:W-:-:S07]  /*da80*/  FADD.FTZ R20, R70, R35 ;  /* 0x0000002346147221 */ /* 0x020fce0000010000 */
        /* <DEDUP_REMOVED lines=10> */
[----:B------:R-:W-:-:S01]  /*db30*/  FFMA.FTZ R74, R111, R42, -R52 ;  /* 0x0000002a6f4a7223 */ /* 0x000fc20000010834 */
[----:B----4-:R-:W-:-:S06]  /*db40*/  FADD.FTZ R28, R68, R15 ;  /* 0x0000000f441c7221 */ /* 0x010fcc0000010000 */
[----:B------:R-:W4:Y:S01]  /*db50*/  MUFU.EX2 R0, R105 ;  /* 0x0000006900007308 */ /* 0x000f220000000800 */
[----:B0-----:R-:W-:-:S01]  /*db60*/  FADD.FTZ R30, R36, R25 ;  /* 0x00000019241e7221 */ /* 0x001fc20000010000 */
[----:B-----5:R-:W-:-:S06]  /*db70*/  FADD.FTZ R15, R33, R28 ;  /* 0x0000001c210f7221 */ /* 0x020fcc0000010000 */
[----:B------:R-:W0:Y:S01]  /*db80*/  MUFU.EX2 R55, R55 ;  /* 0x0000003700377308 */ /* 0x000e220000000800 */
[----:B-1----:R-:W-:Y:S01]  /*db90*/  F2FP.SATFINITE.E4M3.F32.PACK_AB_MERGE_C R141, R57, R36, RZ ;  /* 0x00000024398d723e */ /* 0x002fe200048070ff */
[----:B------:R-:W-:-:S06]  /*dba0*/  FFMA.FTZ R113, R113, R42, -R52 ;  /* 0x0000002a71717223 */ /* 0x000fcc0000010834 */
[----:B------:R-:W-:Y:S01]  /*dbb0*/  MUFU.EX2 R38, R38 ;  /* 0x0000002600267308 */ /* 0x000fe20000000800 */
[----:B------:R-:W-:-:S07]  /*dbc0*/  FADD.FTZ R57, R57, R30 ;  /* 0x0000001e39397221 */ /* 0x000fce0000010000 */
[----:B------:R-:W1:Y:S01]  /*dbd0*/  MUFU.EX2 R59, R59 ;  /* 0x0000003b003b7308 */ /* 0x000e620000000800 */
[----:B--2---:R-:W-:-:S07]  /*dbe0*/  FADD.FTZ R15, R72, R15 ;  /* 0x0000000f480f7221 */ /* 0x004fce0000010000 */
[----:B------:R-:W2:Y:S01]  /*dbf0*/  MUFU.EX2 R39, R39 ;  /* 0x0000002700277308 */ /* 0x000ea20000000800 */
[----:B------:R-:W-:Y:S01]  /*dc00*/  F2FP.SATFINITE.E4M3.F32.PACK_AB_MERGE_C R151, R81, R14, R151 ;  /* 0x0000000e5197723e */ /* 0x000fe20004807097 */
[----:B------:R-:W-:Y:S01]  /*dc10*/  FFMA.FTZ R49, R49, R42, -R52 ;  /* 0x0000002a31317223 */ /* 0x000fe20000010834 */
[----:B---3--:R-:W-:-:S05]  /*dc20*/  FADD.FTZ R14, R34, R57 ;  /* 0x00000039220e7221 */ /* 0x008fca0000010000 */
[----:B------:R-:W3:Y:S01]  /*dc30*/  MUFU.EX2 R74, R74 ;  /* 0x0000004a004a7308 */ /* 0x000ee20000000800 */
[----:B------:R-:W-:Y:S01]  /*dc40*/  F2FP.SATFINITE.E4M3.F32.PACK_AB_MERGE_C R145, R27, R24, R145 ;  /* 0x000000181b91723e */ /* 0x000fe20004807091 */
[----:B----4-:R-:W-:-:S06]  /*dc50*/  FADD.FTZ R24, R0, R15 ;  /* 0x0000000f00187221 */ /* 0x010fcc0000010000 */
[----:B------:R-:W-:Y:S01]  /*dc60*/  MUFU.EX2 R44, R44 ;  /* 0x0000002c002c7308 */ /* 0x000fe20000000800 */
[----:B------:R-:W-:-:S01]  /*dc70*/  FFMA.FTZ R115, R115, R42, -R52 ;  /* 0x0000002a73737223 */ /* 0x000fc20000010834 */
[----:B0-----:R-:W-:-:S06]  /*dc80*/  FADD.FTZ R15, R55, R14 ;  /* 0x0000000e370f7221 */ /* 0x001fcc0000010000 */
[----:B------:R-:W0:Y:S01]  /*dc90*/  MUFU.EX2 R71, R71 ;  /* 0x0000004700477308 */ /* 0x000e220000000800 */
[----:B------:R-:W-:-:S07]  /*dca0*/  FADD.FTZ R24, R37, R24 ;  /* 0x0000001825187221 */ /* 0x000fce0000010000 */
[----:B------:R-:W4:Y:S01]  /*dcb0*/  MUFU.EX2 R40, R40 ;  /* 0x0000002800287308 */ /* 0x000f220000000800 */
[----:B------:R-:W-:-:S07]  /*dcc0*/  FFMA.FTZ R47, R47, R42, -R52 ;  /* 0x0000002a2f2f7223 */ /* 0x000fce0000010834 */
[----:B------:R-:W5:Y:S01]  /*dcd0*/  MUFU.EX2 R41, R113 ;  /* 0x0000007100297308 */ /* 0x000f620000000800 */
[----:B-1----:R-:W-:Y:S01]  /*dce0*/  F2FP.SATFINITE.E4M3.F32.PACK_AB_MERGE_C R143, R59, R38, RZ ;  /* 0x000000263b8f723e */ /* 0x002fe200048070ff */
[----:B------:R-:W-:-:S06]  /*dcf0*/  FADD.FTZ R38, R38, R15 ;  /* 0x0000000f26267221 */ /* 0x000fcc0000010000 */
[----:B------:R-:W1:Y:S01]  /*dd00*/  MUFU.EX2 R67, R67 ;  /* 0x0000004300437308 */ /* 0x000e620000000800 */
[----:B--2---:R-:W-:-:S01]  /*dd10*/  FADD.FTZ R15, R39, R24 ;  /* 0x00000018270f7221 */ /* 0x004fc20000010000 */
[----:B------:R-:W-:-:S06]  /*dd20*/  FFMA.FTZ R119, R119, R42, -R52 ;  /* 0x0000002a77777223 */ /* 0x000fcc0000010834 */
[----:B------:R-:W2:Y:S01]  /*dd30*/  MUFU.EX2 R12, R49 ;  /* 0x00000031000c7308 */ /* 0x000ea20000000800 */
[----:B------:R-:W-:-:S01]  /*dd40*/  FADD.FTZ R59, R59, R38 ;  /* 0x000000263b3b7221 */ /* 0x000fc20000010000 */
[C---:B---3--:R-:W-:Y:S01]  /*dd50*/  F2FP.SATFINITE.E4M3.F32.PACK_AB_MERGE_C R39, R74.reuse, R39, RZ ;  /* 0x000000274a27723e */ /* 0x048fe200048070ff */
[----:B------:R-:W-:-:S05]  /*dd60*/  FADD.FTZ R74, R74, R15 ;  /* 0x0000000f4a4a7221 */ /* 0x000fca0000010000 */
[----:B------:R-:W3:Y:S01]  /*dd70*/  MUFU.EX2 R3, R115 ;  /* 0x0000007300037308 */ /* 0x000ee20000000800 */
[----:B0-----:R-:W-:Y:S01]  /*dd80*/  F2FP.SATFINITE.E4M3.F32.PACK_AB_MERGE_C R137, R71, R44, RZ ;  /* 0x0000002c4789723e */ /* 0x001fe200048070ff */
[-CC-:B------:R-:W-:Y:S01]  /*dd90*/  FFMA.FTZ R53, R53, R42.reuse, -R52.reuse ;  /* 0x0000002a35357223 */ /* 0x180fe20000010834 */
[----:B------:R-:W-:-:S05]  /*dda0*/  FFMA.FTZ R121, R121, R42, -R52 ;  /* 0x0000002a79797223 */ /* 0x000fca0000010834 */
[----:B------:R-:W0:Y:S01]  /*ddb0*/  MUFU.EX2 R20, R47 ;  /* 0x0000002f00147308 */ /* 0x000e220000000800 */
[----:B----4-:R-:W-:-:S01]  /*ddc0*/  FADD.FTZ R24, R40, R59 ;  /* 0x0000003b28187221 */ /* 0x010fc20000010000 */
[----:B------:R-:W-:Y:S01]  /*ddd0*/  FFMA.FTZ R52, R123, R42, -R52 ;  /* 0x0000002a7b347223 */ /* 0x000fe20000010834 */
[----:B-----5:R-:W-:-:S01]  /*dde0*/  FADD.FTZ R15, R41, R74 ;  /* 0x0000004a290f7221 */ /* 0x020fc20000010000 */
[----:B-1----:R-:W-:-:S04]  /*ddf0*/  F2FP.SATFINITE.E4M3.F32.PACK_AB_MERGE_C R137, R67, R40, R137 ;  /* 0x000000284389723e */ /* 0x002fc80004807089 */
[----:B------:R-:W-:Y:S01]  /*de00*/  MUFU.EX2 R48, R48 ;  /* 0x0000003000307308 */ /* 0x000fe20000000800 */
[----:B------:R-:W-:Y:S01]  /*de10*/  F2FP.SATFINITE.E4M3.F32.PACK_AB_MERGE_C R146, R70, R31, RZ ;  /* 0x0000001f4692723e */ /* 0x000fe200048070ff */
[----:B------:R-:W-:-:S06]  /*de20*/  FADD.FTZ R67, R67, R24 ;  /* 0x0000001843437221 */ /* 0x000fcc0000010000 */
[----:B------:R-:W-:Y:S01]  /*de30*/  MUFU.EX2 R61, R61 ;  /* 0x0000003d003d7308 */ /* 0x000fe20000000800 */
[----:B--2---:R-:W-:-:S01]  /*de40*/  FADD.FTZ R24, R12, R15 ;  /* 0x0000000f0c187221 */ /* 0x004fc20000010000 */
[----:B------:R-:W-:-:S06]  /*de50*/  SHF.R.S32.HI R8, RZ, 0x7, R8 ;  /* 0x00000007ff087819 */ /* 0x000fcc0000011408 */
[----:B------:R-:W1:Y:S08]  /*de60*/  MUFU.EX2 R46, R46 ;  /* 0x0000002e002e7308 */ /* 0x000e700000000800 */
[----:B------:R-:W2:Y:S01]  /*de70*/  MUFU.EX2 R119, R119 ;  /* 0x0000007700777308 */ /* 0x000ea20000000800 */
[----:B------:R-:W-:Y:S01]  /*de80*/  F2FP.SATFINITE.E4M3.F32.PACK_AB_MERGE_C R150, R54, R9, R150 ;  /* 0x000000093696723e */ /* 0x000fe20004807096 */
[----:B------:R-:W-:Y:S01]  /*de90*/  FADD.FTZ R44, R44, R67 ;  /* 0x000000432c2c7221 */ /* 0x000fe20000010000 */
[----:B------:R-:W-:-:S05]  /*dea0*/  F2FP.SATFINITE.E4M3.F32.PACK_AB_MERGE_C R146, R62, R21, R146 ;  /* 0x000000153e92723e */ /* 0x000fca0004807092 */
[----:B------:R-:W4:Y:S01]  /*deb0*/  MUFU.EX2 R75, R75 ;  /* 0x0000004b004b7308 */ /* 0x000f220000000800 */
[----:B---3--:R-:W-:-:S01]  /*dec0*/  FADD.FTZ R9, R3, R24 ;  /* 0x0000001803097221 */ /* 0x008fc20000010000 */
[----:B------:R-:W-:-:S06]  /*ded0*/  VIADD R21, R88, 0xfffffffe ;  /* 0xfffffffe58157836 */ /* 0x000fcc0000000000 */
[----:B------:R-:W3:Y:S01]  /*dee0*/  MUFU.EX2 R14, R53 ;  /* 0x00000035000e7308 */ /* 0x000ee20000000800 */
[----:B------:R-:W-:Y:S02]  /*def0*/  VIMNMX R155, RZ, R8, !PT ;  /* 0x00000008ff9b7248 */ /* 0x000fe40007fe0100 */
[----:B------:R-:W-:-:S05]  /*df00*/  F2FP.SATFINITE.E4M3.F32.PACK_AB_MERGE_C R144, R58, R13, R144 ;  /* 0x0000000d3a90723e */ /* 0x000fca0004807090 */
[----:B------:R-:W5:Y:S01]  /*df10*/  MUFU.EX2 R121, R121 ;  /* 0x0000007900797308 */ /* 0x000f620000000800 */
[----:B0-----:R-:W-:Y:S01]  /*df20*/  F2FP.SATFINITE.E4M3.F32.PACK_AB_MERGE_C R13, R20, R3, RZ ;  /* 0x00000003140d723e */ /* 0x001fe200048070ff */
[----:B------:R-:W-:-:S06]  /*df30*/  FADD.FTZ R71, R71, R44 ;  /* 0x0000002c47477221 */ /* 0x000fcc0000010000 */
[----:B------:R-:W0:Y:S01]  /*df40*/  MUFU.EX2 R52, R52 ;  /* 0x0000003400347308 */ /* 0x000e220000000800 */
[----:B------:R-:W-:-:S01]  /*df50*/  FADD.FTZ R20, R20, R9 ;  /* 0x0000000914147221 */ /* 0x000fc20000010000 */
[----:B------:R-:W-:Y:S01]  /*df60*/  ISETP.GE.AND P0, PT, R21, R155, PT ;  /* 0x0000009b1500720c */ /* 0x000fe20003f06270 */
[----:B-1----:R-:W-:-:S01]  /*df70*/  FADD.FTZ R24, R46, R71 ;  /* 0x000000472e187221 */ /* 0x002fc20000010000 */
[----:B------:R-:W-:Y:S01]  /*df80*/  F2FP.SATFINITE.E4M3.F32.PACK_AB_MERGE_C R9, R61, R48, RZ ;  /* 0x000000303d09723e */ /* 0x000fe200048070ff */
[----:B--2---:R-:W-:-:S01]  /*df90*/  FADD.FTZ R3, R119, R20 ;  /* 0x0000001477037221 */ /* 0x004fc20000010000 */
[----:B------:R-:W-:Y:S02]  /*dfa0*/  F2FP.SATFINITE.E4M3.F32.PACK_AB_MERGE_C R142, R37, R0, R39 ;  /* 0x00000000258e723e */ /* 0x000fe40004807027 */
[C---:B----4-:R-:W-:Y:S01]  /*dfb0*/  F2FP.SATFINITE.E4M3.F32.PACK_AB_MERGE_C R139, R75.reuse, R46, R9 ;  /* 0x0000002e4b8b723e */ /* 0x050fe20004807009 */
[----:B------:R-:W-:Y:S01]  /*dfc0*/  FADD.FTZ R75, R75, R24 ;  /* 0x000000184b4b7221 */ /* 0x000fe20000010000 */
[----:B---3--:R-:W-:-:S01]  /*dfd0*/  FADD.FTZ R0, R14, R3 ;  /* 0x000000030e007221 */ /* 0x008fc20000010000 */
[----:B------:R-:W-:Y:S01]  /*dfe0*/  IMAD.MOV.U32 R135, RZ, RZ, RZ ;  /* 0x000000ffff877224 */ /* 0x000fe200078e00ff */
[----:B------:R-:W-:Y:S01]  /*dff0*/  F2FP.SATFINITE.E4M3.F32.PACK_AB_MERGE_C R148, R73, R56, RZ ;  /* 0x000000384994723e */ /* 0x000fe200048070ff */
[----:B------:R-:W-:Y:S01]  /*e000*/  FADD.FTZ R48, R48, R75 ;  /* 0x0000004b30307221 */ /* 0x000fe20000010000 */
[----:B------:R-:W-:Y:S01]  /*e010*/  F2FP.SATFINITE.E4M3.F32.PACK_AB_MERGE_C R140, R72, R33, RZ ;  /* 0x00000021488c723e */ /* 0x000fe200048070ff */
[----:B-----5:R-:W-:Y:S01]  /*e020*/  FADD.FTZ R3, R121, R0 ;  /* 0x0000000079037221 */ /* 0x020fe20000010000 */
[----:B0-----:R-:W-:Y:S01]  /*e030*/  F2FP.SATFINITE.E4M3.F32.PACK_AB_MERGE_C R9, R52, R121, RZ ;  /* 0x000000793409723e */ /* 0x001fe200048070ff */
[----:B------:R-:W-:Y:S01]  /*e040*/  BSSY B0, `(.L_x_9900) ;  /* 0x0000338000007945 */ /* 0x000fe20003800000 */
[----:B------:R-:W-:Y:S01]  /*e050*/  F2FP.SATFINITE.E4M3.F32.PACK_AB_MERGE_C R149, R66, R65, R149 ;  /* 0x000000414295723e */ /* 0x000fe20004807095 */
[----:B------:R-:W-:Y:S01]  /*e060*/  FADD.FTZ R0, R61, R48 ;  /* 0x000000303d007221 */ /* 0x000fe20000010000 */
[----:B------:R-:W-:Y:S01]  /*e070*/  F2FP.SATFINITE.E4M3.F32.PACK_AB_MERGE_C R138, R14, R119, R9 ;  /* 0x000000770e8a723e */ /* 0x000fe20004807009 */
[----:B------:R-:W-:Y:S01]  /*e080*/  FADD.FTZ R3, R52, R3 ;  /* 0x0000000334037221 */ /* 0x000fe20000010000 */
        /* <DEDUP_REMOVED lines=53> */
[----:B------:R-:W-:Y:S06]  /*e3e0*/  @!P0 BRA `(.L_x_9901) ;  /* 0x0000002c00f48947 */ /* 0x000fec0003800000 */
        /* <DEDUP_REMOVED lines=29> */
.L_x_9913:
[----:B------:R-:W-:-:S04]  /*e5c0*/  ISETP.NE.AND P0, PT, R8, 0x1, PT ;  /* 0x000000010800780c */ /* 0x000fc80003f05270 */
[----:B------:R-:W-:-:S04]  /*e5d0*/  SEL R22, RZ, 0x1, P0 ;  /* 0x00000001ff167807 */ /* 0x000fc80000000000 */
[----:B------:R-:W-:Y:S01]  /*e5e0*/  LOP3.LUT R22, R9, R22, RZ, 0x3c, !PT ;  /* 0x0000001609167212 */ /* 0x000fe200078e3cff */
[----:B0-----:R-:W-:Y:S06]  /*e5f0*/  @!P1 BRA `(.L_x_9902) ;  /* 0x0000000000049947 */ /* 0x001fec0003800000 */
[----:B------:R-:W-:Y:S01]  /*e600*/  BPT.TRAP 0x1 ;  /* 0x000000040000795c */ /* 0x000fe20000300000 */
.L_x_9902:
        /* <DEDUP_REMOVED lines=8> */
.L_x_9903:
[----:B------:R-:W-:Y:S01]  /*e690*/  BSSY B2, `(.L_x_9904) ;  /* 0x0000006000027945 */ /* 0x000fe20003800000 */
[----:B------:R-:W-:Y:S02]  /*e6a0*/  IMAD R24, R18, 0x300, R154 ;  /* 0x0000030012187824 */ /* 0x000fe400078e029a */
[----:B------:R-:W-:Y:S01]  /*e6b0*/  IMAD.MOV.U32 R25, RZ, RZ, -0x3ffffff0 ;  /* 0xc0000010ff197424 */ /* 0x000fe200078e00ff */
[----:B-1----:R-:W-:Y:S06]  /*e6c0*/  @P0 BRA `(.L_x_9905) ;  /* 0x0000000000080947 */ /* 0x002fec0003800000 */
[----:B------:R-:W1:Y:S02]  /*e6d0*/  SYNCS.PHASECHK.TRANS64.TRYWAIT P0, [R14+URZ+0x19c30], R13 ;  /* 0x019c300d0e0075a7 */ /* 0x000e64000800017f */
[----:B-1----:R-:W-:Y:S05]  /*e6e0*/  @!P0 BRA `(.L_x_9906) ;  /* 0x000000e400c48947 */ /* 0x002fea0003800000 */
.L_x_9905:
[----:B------:R-:W-:Y:S05]  /*e6f0*/  BSYNC B2 ;  /* 0x0000000000027941 */ /* 0x000fea0003800000 */
.L_x_9904:
[----:B------:R-:W-:Y:S01]  /*e700*/  R2UR UR6, R24 ;  /* 0x00000000180672ca */ /* 0x000fe200000e0000 */
[----:B01----:R-:W-:Y:S01]  /*e710*/  IMAD.MOV.U32 R13, RZ, RZ, -0x3ffffff0 ;  /* 0xc0000010ff0d7424 */ /* 0x003fe200078e00ff */
[----:B------:R-:W-:Y:S01]  /*e720*/  R2UR UR7, R25 ;  /* 0x00000000190772ca */ /* 0x000fe200000e0000 */
[----:B------:R-:W-:Y:S01]  /*e730*/  IMAD.MOV.U32 R25, RZ, RZ, -0x3ffffff0 ;  /* 0xc0000010ff197424 */ /* 0x000fe200078e00ff */
[----:B------:R-:W-:Y:S02]  /*e740*/  R2UR UR4, R4 ;  /* 0x00000000040472ca */ /* 0x000fe400000e0000 */
[----:B------:R-:W-:Y:S02]  /*e750*/  R2UR UR5, R5 ;  /* 0x00000000050572ca */ /* 0x000fe400000e0000 */
[C---:B------:R-:W-:Y:S01]  /*e760*/  IADD3 R12, R24.reuse, 0x100, RZ ;  /* 0x00000100180c7810 */ /* 0x040fe20007ffe0ff */
[----:B------:R-:W-:Y:S01]  /*e770*/  VIADD R24, R24, 0x200 ;  /* 0x0000020018187836 */ /* 0x000fe20000000000 */
        /* <DEDUP_REMOVED lines=19> */
.L_x_9907:
[----:B------:R-:W-:Y:S01]  /*e8b0*/  SHF.L.U32 R9, R9, 0x1f, RZ ;  /* 0x0000001f09097819 */ /* 0x000fe200000006ff */
[----:B------:R-:W-:-:S04]  /*e8c0*/  IMAD R152, R8, 0x8, R16 ;  /* 0x0000000808987824 */ /* 0x000fc800078e0210 */
[----:B------:R0:W1:Y:S01]  /*e8d0*/  SYNCS.PHASECHK.TRANS64.TRYWAIT P0, [R152+URZ+0x19c50], R9 ;  /* 0x019c5009980075a7 */ /* 0x000062000800017f */
[----:B------:R-:W-:Y:S05]  /*e8e0*/  @!P1 BRA `(.L_x_9908) ;  /* 0x0000000000049947 */ /* 0x000fea0003800000 */
[----:B------:R-:W-:Y:S01]  /*e8f0*/  BPT.TRAP 0x1 ;  /* 0x000000040000795c */ /* 0x000fe20000300000 */
.L_x_9908:
[----:B------:R-:W-:Y:S04]  /*e900*/  BSSY B2, `(.L_x_9909) ;  /* 0x0000004000027945 */ /* 0x000fe80003800000 */
[----:B-1----:R-:W-:Y:S05]  /*e910*/  @P0 BRA `(.L_x_9910) ;  /* 0x0000000000080947 */ /* 0x002fea0003800000 */
[----:B------:R-:W1:Y:S02]  /*e920*/  SYNCS.PHASECHK.TRANS64.TRYWAIT P0, [R152+URZ+0x19c50], R9 ;  /* 0x019c5009980075a7 */ /* 0x000e64000800017f */
[----:B-1----:R-:W-:Y:S05]  /*e930*/  @!P0 BRA `(.L_x_9911) ;  /* 0x000000e400448947 */ /* 0x002fea0003800000 */
.L_x_9910:
[----:B------:R-:W-:Y:S05]  /*e940*/  BSYNC B2 ;  /* 0x0000000000027941 */ /* 0x000fea0003800000 */
.L_x_9909:
        /* <DEDUP_REMOVED lines=10> */
[C---:B------:R-:W-:Y:S01]  /*e9f0*/  FMUL.FTZ R73, R2.reuse, R73 ;  /* 0x0000004902497220 */ /* 0x040fe20000410000 */
[C---:B------:R-:W-:Y:S01]  /*ea00*/  FMUL.FTZ R76, R2.reuse, R76 ;  /* 0x0000004c024c7220 */ /* 0x040fe20000410000 */
[C---:B------:R-:W-:Y:S01]  /*ea10*/  FMUL.FTZ R77, R2.reuse, R77 ;  /* 0x0000004d024d7220 */ /* 0x040fe20000410000 */
[----:B------:R-:W-:Y:S01]  /*ea20*/  LOP3.LUT R9, R9, 0x10000, RZ, 0xfc, !PT ;  /* 0x0001000009097812 */ /* 0x000fe200078efcff */
[C---:B------:R-:W-:Y:S01]  /*ea30*/  FMUL.FTZ R80, R2.reuse, R80 ;  /* 0x0000005002507220 */ /* 0x040fe20000410000 */
[C---:B------:R-:W-:Y:S01]  /*ea40*/  FMUL.FTZ R81, R2.reuse, R81 ;  /* 0x0000005102517220 */ /* 0x040fe20000410000 */
[C---:B------:R-:W-:Y:S01]  /*ea50*/  FMUL.FTZ R84, R2.reuse, R84 ;  /* 0x0000005402547220 */ /* 0x040fe20000410000 */
[----:B------:R-:W-:Y:S01]  /*ea60*/  FMUL.FTZ R85, R2, R85 ;  /* 0x0000005502557220 */ /* 0x000fe20000410000 */
[----:B------:R-:W-:-:S02]  /*ea70*/  IMAD R8, R8, 0x300, R9 ;  /* 0x0000030008087824 */ /* 0x000fc400078e0209 */
[----:B------:R-:W-:Y:S01]  /*ea80*/  FMUL.FTZ R63, R2, R63 ;  /* 0x0000003f023f7220 */ /* 0x000fe20000410000 */
[----:B------:R-:W-:Y:S01]  /*ea90*/  IMAD.MOV.U32 R9, RZ, RZ, 0x40000040 ;  /* 0x40000040ff097424 */ /* 0x000fe200078e00ff */
[----:B------:R-:W-:Y:S01]  /*eaa0*/  ULDC UR4, c[0x0][0x988] ;  /* 0x0002620000047ab9 */ /* 0x000fe20000000800 */
[----:B------:R-:W-:-:S03]  /*eab0*/  R2UR UR6, R8 ;  /* 0x00000000080672ca */ /* 0x000fc600000e0000 */
[----:B------:R-:W-:-:S13]  /*eac0*/  R2UR UR7, R9 ;  /* 0x00000000090772ca */ /* 0x000fda00000e0000 */
[----:B------:R-:W-:Y:S03]  /*ead0*/  QGMMA.64x96x32.F32.E4M3.E4M3 R88, R148, gdesc[UR4], R88, gsb0 ;  /* 0x0160000494587df3 */ /* 0x000fe60008000858 */
[----:B------:R-:W-:Y:S02]  /*eae0*/  WARPGROUP.DEPBAR.LE gsb0, 0x0 ;  /* 0x00008000000079c5 */ /* 0x000fe40000010000 */
[----:B------:R-:W2:Y:S04]  /*eaf0*/  LDL R148, [R1+0x18] ;  /* 0x0000180001947983 */ /* 0x000ea80000100800 */
[----:B------:R-:W2:Y:S04]  /*eb00*/  LDL R149, [R1+0x14] ;  /* 0x0000140001957983 */ /* 0x000ea80000100800 */
[----:B------:R-:W3:Y:S04]  /*eb10*/  LDL R150, [R1+0x20] ;  /* 0x0000200001967983 */ /* 0x000ee80000100800 */
[----:B------:R-:W4:Y:S01]  /*eb20*/  LDL R151, [R1+0x24] ;  /* 0x0000240001977983 */ /* 0x000f220000100800 */
[----:B------:R-:W-:Y:S01]  /*eb30*/  VIADD R12, R8, 0x2 ;  /* 0x00000002080c7836 */ /* 0x000fe20000000000 */
[----:B------:R-:W-:Y:S01]  /*eb40*/  R2UR UR7, R13 ;  /* 0x000000000d0772ca */ /* 0x000fe200000e0000 */
[----:B------:R-:W-:Y:S01]  /*eb50*/  WARPGROUP.ARRIVE ;  /* 0x00000000000079c5 */ /* 0x000fe20000000000 */
[----:B------:R-:W-:-:S02]  /*eb60*/  IMAD.MOV.U32 R13, RZ, RZ, 0x40000040 ;  /* 0x40000040ff0d7424 */ /* 0x000fc400078e00ff */
[----:B------:R-:W-:Y:S01]  /*eb70*/  FMUL.FTZ R62, R2, R62 ;  /* 0x0000003e023e7220 */ /* 0x000fe20000410000 */
[----:B------:R-:W-:Y:S01]  /*eb80*/  R2UR UR6, R12 ;  /* 0x000000000c0672ca */ /* 0x000fe200000e0000 */
[----:B------:R-:W-:Y:S02]  /*eb90*/  VIADD R12, R8, 0x4 ;  /* 0x00000004080c7836 */ /* 0x000fe40000000000 */
[C---:B------:R-:W-:Y:S01]  /*eba0*/  FMUL.FTZ R66, R2.reuse, R66 ;  /* 0x0000004202427220 */ /* 0x040fe20000410000 */
[----:B------:R-:W-:Y:S02]  /*ebb0*/  IMAD.MOV.U32 R9, RZ, RZ, 0x40000040 ;  /* 0x40000040ff097424 */ /* 0x000fe400078e00ff */
[----:B------:R-:W-:Y:S01]  /*ebc0*/  FMUL.FTZ R67, R2, R67 ;  /* 0x0000004302437220 */ /* 0x000fe20000410000 */
[----:B------:R-:W-:Y:S01]  /*ebd0*/  VIADD R8, R8, 0x6 ;  /* 0x0000000608087836 */ /* 0x000fe20000000000 */
[----:B------:R-:W-:Y:S01]  /*ebe0*/  MUFU.TANH R62, R62 ;  /* 0x0000003e003e7308 */ /* 0x000fe20000002400 */
[C---:B------:R-:W-:Y:S01]  /*ebf0*/  FMUL.FTZ R70, R2.reuse, R70 ;  /* 0x0000004602467220 */ /* 0x040fe20000410000 */
[C---:B------:R-:W-:Y:S01]  /*ec00*/  FMUL.FTZ R71, R2.reuse, R71 ;  /* 0x0000004702477220 */ /* 0x040fe20000410000 */
[C---:B------:R-:W-:Y:S01]  /*ec10*/  FMUL.FTZ R74, R2.reuse, R74 ;  /* 0x0000004a024a7220 */ /* 0x040fe20000410000 */
[C---:B------:R-:W-:Y:S01]  /*ec20*/  FMUL.FTZ R75, R2.reuse, R75 ;  /* 0x0000004b024b7220 */ /* 0x040fe20000410000 */
[C---:B------:R-:W-:Y:S01]  /*ec30*/  FMUL.FTZ R78, R2.reuse, R78 ;  /* 0x0000004e024e7220 */ /* 0x040fe20000410000 */
[----:B------:R-:W-:Y:S01]  /*ec40*/  FMUL.FTZ R79, R2, R79 ;  /* 0x0000004f024f7220 */ /* 0x000fe20000410000 */
        /* <DEDUP_REMOVED lines=12> */
[----:B------:R-:W-:Y:S01]  /*ed10*/  MOV R53, 0xffffff80 ;  /* 0xffffff8000357802 */ /* 0x000fe20000000f00 */
[----:B------:R-:W-:Y:S01]  /*ed20*/  MUFU.TANH R12, R12 ;  /* 0x0000000c000c7308 */ /* 0x000fe20000002400 */
[C---:B------:R-:W-:Y:S01]  /*ed30*/  FMUL.FTZ R25, R2.reuse, R30 ;  /* 0x0000001e02197220 */ /* 0x040fe20000410000 */
[C---:B------:R-:W-:Y:S01]  /*ed40*/  FMUL.FTZ R30, R2.reuse, R33 ;  /* 0x00000021021e7220 */ /* 0x040fe20000410000 */
[----:B------:R-:W-:Y:S01]  /*ed50*/  FMUL.FTZ R33, R2, R38 ;  /* 0x0000002602217220 */ /* 0x000fe20000410000 */
[----:B------:R-:W-:-:S02]  /*ed60*/  IMAD R53, R21, R53, 0x1 ;  /* 0x0000000115357424 */ /* 0x000fc400078e0235 */
[C---:B------:R-:W-:Y:S01]  /*ed70*/  FMUL.FTZ R38, R2.reuse, R41 ;  /* 0x0000002902267220 */ /* 0x040fe20000410000 */
[C---:B------:R-:W-:Y:S01]  /*ed80*/  FMUL.FTZ R41, R2.reuse, R46 ;  /* 0x0000002e02297220 */ /* 0x040fe20000410000 */
[C---:B------:R-:W-:Y:S01]  /*ed90*/  FMUL.FTZ R46, R2.reuse, R49 ;  /* 0x00000031022e7220 */ /* 0x040fe20000410000 */
[----:B------:R-:W-:Y:S01]  /*eda0*/  IMAD R53, R153, 0xc0, R53 ;  /* 0x000000c099357824 */ /* 0x000fe200078e0235 */
        /* <DEDUP_REMOVED lines=52> */
[----:B------:R-:W-:Y:S01]  /*f0f0*/  MUFU.TANH R33, R33 ;  /* 0x0000002100217308 */ /* 0x000fe20000002400 */
[----:B------:R-:W-:-:S02]  /*f100*/  WARPGROUP.DEPBAR.LE gsb0, 0x0 ;  /* 0x00008000000079c5 */ /* 0x000fc40000010000 */
[----:B------:R-:W-:-:S05]  /*f110*/  WARPGROUP.ARRIVE ;  /* 0x00000000000079c5 */ /* 0x000fca0000000000 */
[----:B------:R-:W-:Y:S01]  /*f120*/  MUFU.TANH R35, R35 ;  /* 0x0000002300237308 */ /* 0x000fe20000002400 */
[----:B------:R-:W-:Y:S07]  /*f130*/  QGMMA.64x96x32.F32.E4M3.E4M3 R88, R136, gdesc[UR4], R88, gsb0 ;  /* 0x0160000488587df3 */ /* 0x000fee0008000858 */
[----:B------:R-:W-:Y:S08]  /*f140*/  MUFU.TANH R37, R37 ;  /* 0x0000002500257308 */ /* 0x000ff00000002400 */
[----:B------:R-:W-:Y:S08]  /*f150*/  MUFU.TANH R39, R39 ;  /* 0x0000002700277308 */ /* 0x000ff00000002400 */
[----:B------:R-:W-:Y:S08]  /*f160*/  MUFU.TANH R41, R41 ;  /* 0x0000002900297308 */ /* 0x000ff00000002400 */
[----:B------:R-:W-:Y:S01]  /*f170*/  MUFU.TANH R43, R43 ;  /* 0x0000002b002b7308 */ /* 0x000fe20000002400 */
[----:B--2---:R-:W-:-:S07]  /*f180*/  IADD3 R55, -R149, R53, R148 ;  /* 0x0000003595377210 */ /* 0x004fce0007ffe194 */
[----:B------:R-:W-:Y:S01]  /*f190*/  MUFU.TANH R45, R45 ;  /* 0x0000002d002d7308 */ /* 0x000fe20000002400 */
[----:B---3--:R-:W-:-:S04]  /*f1a0*/  IMAD R55, R150, -0x2, R55 ;  /* 0xfffffffe96377824 */ /* 0x008fc800078e0237 */
[----:B----4-:R-:W-:-:S03]  /*f1b0*/  IMAD.IADD R55, R151, 0x1, R55 ;  /* 0x0000000197377824 */ /* 0x010fc600078e0237 */
[----:B------:R2:W-:Y:S01]  /*f1c0*/  MUFU.TANH R53, R58 ;  /* 0x0000003a00357308 */ /* 0x0005e20000002400 */
[----:B------:R-:W3:Y:S01]  /*f1d0*/  S2R R151, SR_TID.X ;  /* 0x0000000000977919 */ /* 0x000ee20000002100 */
[C---:B------:R-:W-:Y:S02]  /*f1e0*/  ISETP.GT.AND P0, PT, R55.reuse, RZ, PT ;  /* 0x000000ff3700720c */ /* 0x040fe40003f04270 */
[C---:B------:R-:W-:Y:S02]  /*f1f0*/  ISETP.GT.AND P2, PT, R55.reuse, 0x1, PT ;  /* 0x000000013700780c */ /* 0x040fe40003f44270 */
[----:B0-----:R-:W-:Y:S02]  /*f200*/  FSEL R8, R8, -INF , P0 ;  /* 0xff80000008087808 */ /* 0x001fe40000000000 */
[----:B------:R-:W-:Y:S01]  /*f210*/  MUFU.TANH R47, R47 ;  /* 0x0000002f002f7308 */ /* 0x000fe20000002400 */
[----:B------:R-:W-:Y:S02]  /*f220*/  ISETP.GT.AND P0, PT, R55, 0x8, PT ;  /* 0x000000083700780c */ /* 0x000fe40003f04270 */
[----:B------:R-:W-:-:S02]  /*f230*/  FSEL R12, R12, -INF , P2 ;  /* 0xff8000000c0c7808 */ /* 0x000fc40001000000 */
[----:B--2---:R-:W-:Y:S02]  /*f240*/  FMNMX.FTZ R58, R8, R15, !PT ;  /* 0x0000000f083a7209 */ /* 0x004fe40007810000 */
[C---:B------:R-:W-:Y:S01]  /*f250*/  ISETP.GT.AND P2, PT, R55.reuse, 0x9, PT ;  /* 0x000000093700780c */ /* 0x040fe20003f44270 */
[----:B------:R-:W-:Y:S01]  /*f260*/  MUFU.TANH R49, R49 ;  /* 0x0000003100317308 */ /* 0x000fe20000002400 */
[----:B-1----:R-:W-:Y:S02]  /*f270*/  FSEL R24, R24, -INF , P0 ;  /* 0xff80000018187808 */ /* 0x002fe40000000000 */
[----:B------:R-:W-:Y:S02]  /*f280*/  FMNMX.FTZ R59, R12, R58, !PT ;  /* 0x0000003a0c3b7209 */ /* 0x000fe40007810000 */
[----:B------:R-:W-:Y:S02]  /*f290*/  ISETP.GT.AND P0, PT, R55, 0x10, PT ;  /* 0x000000103700780c */ /* 0x000fe40003f04270 */
[----:B------:R-:W-:Y:S01]  /*f2a0*/  FSEL R27, R27, -INF , P2 ;  /* 0xff8000001b1b7808 */ /* 0x000fe20001000000 */
[----:B------:R0:W1:Y:S01]  /*f2b0*/  MUFU.TANH R58, R61 ;  /* 0x0000003d003a7308 */ /* 0x0000620000002400 */
[----:B------:R-:W-:-:S02]  /*f2c0*/  FMNMX.FTZ R59, R24, R59, !PT ;  /* 0x0000003b183b7209 */ /* 0x000fc40007810000 */
[----:B------:R-:W-:Y:S02]  /*f2d0*/  ISETP.GT.AND P2, PT, R55, 0x11, PT ;  /* 0x000000113700780c */ /* 0x000fe40003f44270 */
[----:B-----5:R-:W-:Y:S02]  /*f2e0*/  FSEL R28, R28, -INF , P0 ;  /* 0xff8000001c1c7808 */ /* 0x020fe40000000000 */
[----:B------:R-:W-:Y:S01]  /*f2f0*/  FMNMX.FTZ R60, R27, R59, !PT ;  /* 0x0000003b1b3c7209 */ /* 0x000fe20007810000 */
[----:B------:R-:W-:Y:S01]  /*f300*/  MUFU.TANH R51, R51 ;  /* 0x0000003300337308 */ /* 0x000fe20000002400 */
[----:B------:R-:W-:Y:S02]  /*f310*/  ISETP.GT.AND P0, PT, R55, 0x18, PT ;  /* 0x000000183700780c */ /* 0x000fe40003f04270 */
[----:B------:R-:W-:Y:S02]  /*f320*/  FSEL R30, R30, -INF , P2 ;  /* 0xff8000001e1e7808 */ /* 0x000fe40001000000 */
[----:B------:R-:W-:-:S02]  /*f330*/  FMNMX.FTZ R60, R28, R60, !PT ;  /* 0x0000003c1c3c7209 */ /* 0x000fc40007810000 */
[C---:B------:R-:W-:Y:S01]  /*f340*/  ISETP.GT.AND P2, PT, R55.reuse, 0x19, PT ;  /* 0x000000193700780c */ /* 0x040fe20003f44270 */
[----:B------:R2:W4:Y:S01]  /*f350*/  MUFU.TANH R59, R64 ;  /* 0x00000040003b7308 */ /* 0x0005220000002400 */
[----:B------:R-:W-:Y:S02]  /*f360*/  FSEL R32, R32, -INF , P0 ;  /* 0xff80000020207808 */ /* 0x000fe40000000000 */
[----:B0-----:R-:W-:Y:S02]  /*f370*/  FMNMX.FTZ R61, R30, R60, !PT ;  /* 0x0000003c1e3d7209 */ /* 0x001fe40007810000 */
[----:B------:R-:W-:Y:S02]  /*f380*/  ISETP.GT.AND P0, PT, R55, 0x20, PT ;  /* 0x000000203700780c */ /* 0x000fe40003f04270 */
[----:B------:R-:W-:Y:S01]  /*f390*/  FSEL R34, R34, -INF , P2 ;  /* 0xff80000022227808 */ /* 0x000fe20001000000 */
[----:B------:R0:W5:Y:S01]  /*f3a0*/  MUFU.TANH R60, R65 ;  /* 0x00000041003c7308 */ /* 0x0001620000002400 */
[----:B------:R-:W-:-:S02]  /*f3b0*/  FMNMX.FTZ R61, R32, R61, !PT ;  /* 0x0000003d203d7209 */ /* 0x000fc40007810000 */
[C---:B------:R-:W-:Y:S02]  /*f3c0*/  ISETP.GT.AND P2, PT, R55.reuse, 0x21, PT ;  /* 0x000000213700780c */ /* 0x040fe40003f44270 */
[----:B------:R-:W-:Y:S02]  /*f3d0*/  FSEL R36, R36, -INF , P0 ;  /* 0xff80000024247808 */ /* 0x000fe40000000000 */
[----:B--2---:R-:W-:Y:S01]  /*f3e0*/  FMNMX.FTZ R64, R34, R61, !PT ;  /* 0x0000003d22407209 */ /* 0x004fe20007810000 */
[----:B------:R-:W-:Y:S01]  /*f3f0*/  MUFU.TANH R56, R56 ;  /* 0x0000003800387308 */ /* 0x000fe20000002400 */
[----:B------:R-:W-:Y:S01]  /*f400*/  ISETP.GT.AND P0, PT, R55, 0x28, PT ;  /* 0x000000283700780c */ /* 0x000fe20003f04270 */
[----:B0-----:R-:W-:Y:S01]  /*f410*/  FMUL.FTZ R65, R2, R69 ;  /* 0x0000004502417220 */ /* 0x001fe20000410000 */
[----:B------:R-:W-:Y:S02]  /*f420*/  FSEL R38, R38, -INF , P2 ;  /* 0xff80000026267808 */ /* 0x000fe40001000000 */
[----:B------:R-:W-:Y:S01]  /*f430*/  FMNMX.FTZ R64, R36, R64, !PT ;  /* 0x0000004024407209 */ /* 0x000fe20007810000 */
[----:B------:R-:W-:-:S02]  /*f440*/  WARPGROUP.DEPBAR.LE gsb0, 0x0 ;  /* 0x00008000000079c5 */ /* 0x000fc40000010000 */
[----:B------:R0:W2:Y:S01]  /*f450*/  MUFU.TANH R61, R68 ;  /* 0x00000044003d7308 */ /* 0x0000a20000002400 */
[C---:B------:R-:W-:Y:S01]  /*f460*/  ISETP.GT.AND P2, PT, R55.reuse, 0x29, PT ;  /* 0x000000293700780c */ /* 0x040fe20003f44270 */
[----:B------:R-:W-:Y:S01]  /*f470*/  FMUL.FTZ R136, R2, R87 ;  /* 0x0000005702887220 */ /* 0x000fe20000410000 */
[----:B------:R-:W-:Y:S02]  /*f480*/  FSEL R40, R40, -INF , P0 ;  /* 0xff80000028287808 */ /* 0x000fe40000000000 */
[----:B------:R-:W-:Y:S02]  /*f490*/  ISETP.GT.AND P0, PT, R55, 0x30, PT ;  /* 0x000000303700780c */ /* 0x000fe40003f04270 */
[----:B---3--:R-:W-:Y:S01]  /*f4a0*/  LOP3.LUT R140, R151, 0x7f, RZ, 0xc0, !PT ;  /* 0x0000007f978c7812 */ /* 0x008fe200078ec0ff */
[----:B------:R-:W3:Y:S01]  /*f4b0*/  MUFU.TANH R65, R65 ;  /* 0x0000004100417308 */ /* 0x000ee20000002400 */
[----:B0-----:R-:W-:Y:S02]  /*f4c0*/  FMNMX.FTZ R68, R38, R64, !PT ;  /* 0x0000004026447209 */ /* 0x001fe40007810000 */
[----:B------:R-:W-:Y:S01]  /*f4d0*/  FSEL R64, R42, -INF , P2 ;  /* 0xff8000002a407808 */ /* 0x000fe20001000000 */
[----:B------:R-:W-:Y:S01]  /*f4e0*/  FMUL.FTZ R42, R2, R72 ;  /* 0x00000048022a7220 */ /* 0x000fe20000410000 */
[----:B------:R-:W-:-:S02]  /*f4f0*/  FMNMX.FTZ R68, R40, R68, !PT ;  /* 0x0000004428447209 */ /* 0x000fc40007810000 */
[C---:B------:R-:W-:Y:S01]  /*f500*/  ISETP.GT.AND P2, PT, R55.reuse, 0x31, PT ;  /* 0x000000313700780c */ /* 0x040fe20003f44270 */
[----:B------:R-:W-:Y:S01]  /*f510*/  MUFU.TANH R66, R66 ;  /* 0x0000004200427308 */ /* 0x000fe20000002400 */
[----:B------:R-:W-:Y:S02]  /*f520*/  FSEL R44, R44, -INF , P0 ;  /* 0xff8000002c2c7808 */ /* 0x000fe40000000000 */
[----:B------:R-:W-:Y:S02]  /*f530*/  FMNMX.FTZ R68, R64, R68, !PT ;  /* 0x0000004440447209 */ /* 0x000fe40007810000 */
[----:B------:R-:W-:Y:S02]  /*f540*/  ISETP.GT.AND P0, PT, R55, 0x38, PT ;  /* 0x000000383700780c */ /* 0x000fe40003f04270 */
[----:B------:R-:W-:Y:S01]  /*f550*/  FSEL R46, R46, -INF , P2 ;  /* 0xff8000002e2e7808 */ /* 0x000fe20001000000 */
[----:B------:R-:W0:Y:S01]  /*f560*/  MUFU.TANH R42, R42 ;  /* 0x0000002a002a7308 */ /* 0x000e220000002400 */
[----:B------:R-:W-:-:S02]  /*f570*/  FMNMX.FTZ R68, R44, R68, !PT ;  /* 0x000000442c447209 */ /* 0x000fc40007810000 */
[C---:B------:R-:W-:Y:S02]  /*f580*/  ISETP.GT.AND P2, PT, R55.reuse, 0x39, PT ;  /* 0x000000393700780c */ /* 0x040fe40003f44270 */
[----:B------:R-:W-:Y:S02]  /*f590*/  FSEL R48, R48, -INF , P0 ;  /* 0xff80000030307808 */ /* 0x000fe40000000000 */
[----:B------:R-:W-:Y:S01]  /*f5a0*/  FMNMX.FTZ R69, R46, R68, !PT ;  /* 0x000000442e457209 */ /* 0x000fe20007810000 */
[----:B------:R-:W-:Y:S01]  /*f5b0*/  MUFU.TANH R67, R67 ;  /* 0x0000004300437308 */ /* 0x000fe20000002400 */
[----:B------:R-:W-:Y:S02]  /*f5c0*/  ISETP.GT.AND P0, PT, R55, 0x40, PT ;  /* 0x000000403700780c */ /* 0x000fe40003f04270 */
[----:B------:R-:W-:Y:S02]  /*f5d0*/  FSEL R50, R50, -INF , P2 ;  /* 0xff80000032327808 */ /* 0x000fe40001000000 */
[----:B------:R-:W-:-:S02]  /*f5e0*/  FMNMX.FTZ R69, R48, R69, !PT ;  /* 0x0000004530457209 */ /* 0x000fc40007810000 */
[C---:B------:R-:W-:Y:S01]  /*f5f0*/  ISETP.GT.AND P2, PT, R55.reuse, 0x41, PT ;  /* 0x000000413700780c */ /* 0x040fe20003f44270 */
[----:B------:R1:W0:Y:S01]  /*f600*/  MUFU.TANH R68, R73 ;  /* 0x0000004900447308 */ /* 0x0002220000002400 */
[----:B------:R-:W-:Y:S02]  /*f610*/  FSEL R52, R52, -INF , P0 ;  /* 0xff80000034347808 */ /* 0x000fe40000000000 */
[----:B------:R-:W-:Y:S02]  /*f620*/  FMNMX.FTZ R72, R50, R69, !PT ;  /* 0x0000004532487209 */ /* 0x000fe40007810000 */
[----:B------:R-:W-:Y:S02]  /*f630*/  ISETP.GT.AND P0, PT, R55, 0x48, PT ;  /* 0x000000483700780c */ /* 0x000fe40003f04270 */
[----:B------:R-:W-:Y:S01]  /*f640*/  FSEL R54, R54, -INF , P2 ;  /* 0xff80000036367808 */ /* 0x000fe20001000000 */
[----:B------:R5:W0:Y:S01]  /*f650*/  MUFU.TANH R69, R76 ;  /* 0x0000004c00457308 */ /* 0x000a220000002400 */
[----:B------:R-:W-:-:S02]  /*f660*/  FMNMX.FTZ R72, R52, R72, !PT ;  /* 0x0000004834487209 */ /* 0x000fc40007810000 */
[----:B------:R-:W-:Y:S02]  /*f670*/  ISETP.GT.AND P2, PT, R55, 0x49, PT ;  /* 0x000000493700780c */ /* 0x000fe40003f44270 */
[----:B------:R-:W-:Y:S02]  /*f680*/  FSEL R57, R57, -INF , P0 ;  /* 0xff80000039397808 */ /* 0x000fe40000000000 */
[----:B-1----:R-:W-:Y:S01]  /*f690*/  FMNMX.FTZ R73, R54, R72, !PT ;  /* 0x0000004836497209 */ /* 0x002fe20007810000 */
[----:B------:R-:W-:Y:S01]  /*f6a0*/  MUFU.TANH R70, R70 ;  /* 0x0000004600467308 */ /* 0x000fe20000002400 */
[----:B------:R-:W-:Y:S02]  /*f6b0*/  ISETP.GT.AND P0, PT, R55, 0x50, PT ;  /* 0x000000503700780c */ /* 0x000fe40003f04270 */
[----:B------:R-:W-:Y:S02]  /*f6c0*/  FSEL R58, R58, -INF , P2 ;  /* 0xff8000003a3a7808 */ /* 0x000fe40001000000 */
[----:B------:R-:W-:-:S02]  /*f6d0*/  FMNMX.FTZ R73, R57, R73, !PT ;  /* 0x0000004939497209 */ /* 0x000fc40007810000 */
[----:B------:R-:W-:Y:S01]  /*f6e0*/  ISETP.GT.AND P2, PT, R55, 0x51, PT ;  /* 0x000000513700780c */ /* 0x000fe20003f44270 */
[----:B------:R1:W0:Y:S01]  /*f6f0*/  MUFU.TANH R72, R77 ;  /* 0x0000004d00487308 */ /* 0x0002220000002400 */
[----:B----4-:R-:W-:Y:S02]  /*f700*/  FSEL R59, R59, -INF , P0 ;  /* 0xff8000003b3b7808 */ /* 0x010fe40000000000 */
[----:B-----5:R-:W-:Y:S02]  /*f710*/  FMNMX.FTZ R76, R58, R73, !PT ;  /* 0x000000493a4c7209 */ /* 0x020fe40007810000 */
[----:B------:R-:W-:Y:S02]  /*f720*/  ISETP.GT.AND P0, PT, R55, 0x58, PT ;  /* 0x000000583700780c */ /* 0x000fe40003f04270 */
[----:B------:R-:W-:Y:S01]  /*f730*/  FSEL R60, R60, -INF , P2 ;  /* 0xff8000003c3c7808 */ /* 0x000fe20001000000 */
[----:B------:R4:W5:Y:S01]  /*f740*/  MUFU.TANH R73, R80 ;  /* 0x0000005000497308 */ /* 0x0009620000002400 */
[----:B------:R-:W-:-:S02]  /*f750*/  FMNMX.FTZ R76, R59, R76, !PT ;  /* 0x0000004c3b4c7209 */ /* 0x000fc40007810000 */
[----:B------:R-:W-:Y:S02]  /*f760*/  ISETP.GT.AND P2, PT, R55, 0x59, PT ;  /* 0x000000593700780c */ /* 0x000fe40003f44270 */
[----:B--2---:R-:W-:Y:S02]  /*f770*/  FSEL R61, R61, -INF , P0 ;  /* 0xff8000003d3d7808 */ /* 0x004fe40000000000 */
[----:B-1----:R-:W-:Y:S01]  /*f780*/  FMNMX.FTZ R77, R60, R76, !PT ;  /* 0x0000004c3c4d7209 */ /* 0x002fe20007810000 */
[----:B------:R-:W-:Y:S01]  /*f790*/  MUFU.TANH R71, R71 ;  /* 0x0000004700477308 */ /* 0x000fe20000002400 */
[----:B------:R-:W-:Y:S02]  /*f7a0*/  ISETP.GT.AND P0, PT, R55, 0x60, PT ;  /* 0x000000603700780c */ /* 0x000fe40003f04270 */
[----:B---3--:R-:W-:Y:S02]  /*f7b0*/  FSEL R65, R65, -INF , P2 ;  /* 0xff80000041417808 */ /* 0x008fe40001000000 */
[----:B----4-:R-:W-:-:S02]  /*f7c0*/  FMNMX.FTZ R80, R61, R77, !PT ;  /* 0x0000004d3d507209 */ /* 0x010fc40007810000 */
[----:B------:R-:W-:Y:S01]  /*f7d0*/  ISETP.GT.AND P2, PT, R55, 0x61, PT ;  /* 0x000000613700780c */ /* 0x000fe20003f44270 */
[----:B------:R1:W2:Y:S01]  /*f7e0*/  MUFU.TANH R76, R81 ;  /* 0x00000051004c7308 */ /* 0x0002a20000002400 */
[----:B0-----:R-:W-:Y:S02]  /*f7f0*/  FSEL R77, R42, -INF , P0 ;  /* 0xff8000002a4d7808 */ /* 0x001fe40000000000 */
[----:B------:R-:W-:Y:S02]  /*f800*/  FMNMX.FTZ R80, R65, R80, !PT ;  /* 0x0000005041507209 */ /* 0x000fe40007810000 */
[----:B------:R-:W-:Y:S02]  /*f810*/  ISETP.GT.AND P0, PT, R55, 0x68, PT ;  /* 0x000000683700780c */ /* 0x000fe40003f04270 */
[----:B------:R-:W-:Y:S01]  /*f820*/  FSEL R68, R68, -INF , P2 ;  /* 0xff80000044447808 */ /* 0x000fe20001000000 */
[----:B------:R0:W3:Y:S01]  /*f830*/  MUFU.TANH R42, R84 ;  /* 0x00000054002a7308 */ /* 0x0000e20000002400 */
        /* <DEDUP_REMOVED lines=9> */
[----:B------:R1:W4:Y:S01]  /*f8d0*/  MUFU.TANH R80, R85 ;  /* 0x0000005500507308 */ /* 0x0003220000002400 */
[----:B-----5:R-:W-:Y:S02]  /*f8e0*/  FSEL R73, R73, -INF , P0 ;  /* 0xff80000049497808 */ /* 0x020fe40000000000 */
[----:B------:R-:W-:Y:S02]  /*f8f0*/  FMNMX.FTZ R81, R72, R81, !PT ;  /* 0x0000005148517209 */ /* 0x000fe40007810000 */
[----:B------:R-:W-:Y:S02]  /*f900*/  ISETP.GT.AND P0, PT, R55, 0x78, PT ;  /* 0x000000783700780c */ /* 0x000fe40003f04270 */
[----:B--2---:R-:W-:Y:S01]  /*f910*/  FSEL R76, R76, -INF , P2 ;  /* 0xff8000004c4c7808 */ /* 0x004fe20001000000 */
[----:B------:R-:W-:Y:S01]  /*f920*/  MUFU.TANH R75, R75 ;  /* 0x0000004b004b7308 */ /* 0x000fe20000002400 */
[----:B0-----:R-:W-:Y:S01]  /*f930*/  FMNMX.FTZ R84, R73, R81, !PT ;  /* 0x0000005149547209 */ /* 0x001fe20007810000 */
[----:B-1----:R-:W-:Y:S01]  /*f940*/  FMUL.FTZ R85, R2, R86 ;  /* 0x0000005602557220 */ /* 0x002fe20000410000 */
[----:B---3--:R-:W-:-:S02]  /*f950*/  FSEL R81, R42, -INF , P0 ;  /* 0xff8000002a517808 */ /* 0x008fc40000000000 */
[C---:B------:R-:W-:Y:S01]  /*f960*/  ISETP.GT.AND P2, PT, R55.reuse, 0x79, PT ;  /* 0x000000793700780c */ /* 0x040fe20003f44270 */
[----:B------:R-:W-:Y:S01]  /*f970*/  VIADD R55, R55, 0x8 ;  /* 0x0000000837377836 */ /* 0x000fe20000000000 */
[----:B------:R-:W-:Y:S01]  /*f980*/  FMNMX.FTZ R42, R76, R84, !PT ;  /* 0x000000544c2a7209 */ /* 0x000fe20007810000 */
[----:B------:R-:W-:Y:S01]  /*f990*/  MUFU.TANH R78, R78 ;  /* 0x0000004e004e7308 */ /* 0x000fe20000002400 */
[----:B----4-:R-:W-:Y:S02]  /*f9a0*/  FSEL R80, R80, -INF , P2 ;  /* 0xff80000050507808 */ /* 0x010fe40001000000 */
[----:B------:R-:W-:Y:S02]  /*f9b0*/  FMNMX.FTZ R42, R81, R42, !PT ;  /* 0x0000002a512a7209 */ /* 0x000fe40007810000 */
[C---:B------:R-:W-:Y:S02]  /*f9c0*/  ISETP.GT.AND P2, PT, R55.reuse, RZ, PT ;  /* 0x000000ff3700720c */ /* 0x040fe40003f44270 */
[----:B------:R-:W-:Y:S01]  /*f9d0*/  FMNMX.FTZ R42, R80, R42, !PT ;  /* 0x0000002a502a7209 */ /* 0x000fe20007810000 */
[----:B------:R0:W1:Y:S01]  /*f9e0*/  MUFU.TANH R84, R63 ;  /* 0x0000003f00547308 */ /* 0x0000620000002400 */
[----:B------:R-:W-:-:S02]  /*f9f0*/  ISETP.GT.AND P4, PT, R55, 0x1, PT ;  /* 0x000000013700780c */ /* 0x000fc40003f84270 */
[----:B------:R-:W-:Y:S02]  /*fa00*/  ISETP.GT.AND P3, PT, R55, 0x8, PT ;  /* 0x000000083700780c */ /* 0x000fe40003f64270 */
[----:B------:R-:W-:Y:S02]  /*fa10*/  FSEL R13, R13, -INF , P4 ;  /* 0xff8000000d0d7808 */ /* 0x000fe40002000000 */
[C---:B------:R-:W-:Y:S01]  /*fa20*/  ISETP.GT.AND P6, PT, R55.reuse, 0x9, PT ;  /* 0x000000093700780c */ /* 0x040fe20003fc4270 */
[----:B------:R-:W-:Y:S01]  /*fa30*/  MUFU.TANH R79, R79 ;  /* 0x0000004f004f7308 */ /* 0x000fe20000002400 */
[----:B0-----:R-:W0:Y:S01]  /*fa40*/  SHFL.BFLY PT, R63, R42, 0x2, 0x1f ;  /* 0x0c401f002a3f7f89 */ /* 0x001e2200000e0000 */
[----:B------:R-:W-:Y:S02]  /*fa50*/  ISETP.GT.AND P5, PT, R55, 0x10, PT ;  /* 0x000000103700780c */ /* 0x000fe40003fa4270 */
[----:B------:R-:W-:Y:S02]  /*fa60*/  FSEL R26, R26, -INF , P6 ;  /* 0xff8000001a1a7808 */ /* 0x000fe40003000000 */
[----:B------:R-:W-:-:S02]  /*fa70*/  FSEL R29, R29, -INF , P5 ;  /* 0xff8000001d1d7808 */ /* 0x000fc40002800000 */
[C---:B------:R-:W-:Y:S01]  /*fa80*/  ISETP.GT.AND P4, PT, R55.reuse, 0x18, PT ;  /* 0x000000183700780c */ /* 0x040fe20003f84270 */
[----:B------:R-:W2:Y:S01]  /*fa90*/  MUFU.TANH R82, R82 ;  /* 0x0000005200527308 */ /* 0x000ea20000002400 */
[----:B------:R-:W-:Y:S02]  /*faa0*/  ISETP.GT.AND P6, PT, R55, 0x20, PT ;  /* 0x000000203700780c */ /* 0x000fe40003fc4270 */
[----:B------:R-:W-:Y:S02]  /*fab0*/  FSEL R33, R33, -INF , P4 ;  /* 0xff80000021217808 */ /* 0x000fe40002000000 */
[----:B------:R-:W-:Y:S02]  /*fac0*/  ISETP.GT.AND P5, PT, R55, 0x21, PT ;  /* 0x000000213700780c */ /* 0x000fe40003fa4270 */
[----:B------:R-:W-:Y:S01]  /*fad0*/  FSEL R37, R37, -INF , P6 ;  /* 0xff80000025257808 */ /* 0x000fe20003000000 */
[----:B------:R-:W3:Y:S01]  /*fae0*/  MUFU.TANH R83, R83 ;  /* 0x0000005300537308 */ /* 0x000ee20000002400 */
[----:B------:R-:W-:-:S02]  /*faf0*/  FSEL R39, R39, -INF , P5 ;  /* 0xff80000027277808 */ /* 0x000fc40002800000 */
[C---:B------:R-:W-:Y:S02]  /*fb00*/  ISETP.GT.AND P4, PT, R55.reuse, 0x29, PT ;  /* 0x000000293700780c */ /* 0x040fe40003f84270 */
[C---:B------:R-:W-:Y:S02]  /*fb10*/  ISETP.GT.AND P6, PT, R55.reuse, 0x31, PT ;  /* 0x000000313700780c */ /* 0x040fe40003fc4270 */
[----:B------:R-:W-:Y:S01]  /*fb20*/  ISETP.GT.AND P5, PT, R55, 0x38, PT ;  /* 0x000000383700780c */ /* 0x000fe20003fa4270 */
[----:B------:R-:W4:Y:S01]  /*fb30*/  MUFU.TANH R85, R85 ;  /* 0x0000005500557308 */ /* 0x000f220000002400 */
[----:B0-----:R-:W-:Y:S02]  /*fb40*/  FMNMX.FTZ R63, R42, R63, !PT ;  /* 0x0000003f2a3f7209 */ /* 0x001fe40007810000 */
[----:B------:R-:W-:Y:S02]  /*fb50*/  FSEL R47, R47, -INF , P6 ;  /* 0xff8000002f2f7808 */ /* 0x000fe40003000000 */
[----:B------:R-:W-:Y:S01]  /*fb60*/  FSEL R49, R49, -INF , P5 ;  /* 0xff80000031317808 */ /* 0x000fe20002800000 */
[----:B------:R-:W0:Y:S01]  /*fb70*/  SHFL.BFLY PT, R42, R63, 0x1, 0x1f ;  /* 0x0c201f003f2a7f89 */ /* 0x000e2200000e0000 */
[----:B------:R-:W-:-:S02]  /*fb80*/  ISETP.GT.AND P6, PT, R55, 0x48, PT ;  /* 0x000000483700780c */ /* 0x000fc40003fc4270 */
[C---:B------:R-:W-:Y:S02]  /*fb90*/  ISETP.GT.AND P5, PT, R55.reuse, 0x49, PT ;  /* 0x000000493700780c */ /* 0x040fe40003fa4270 */
[----:B------:R-:W-:Y:S02]  /*fba0*/  FSEL R62, R62, -INF , P6 ;  /* 0xff8000003e3e7808 */ /* 0x000fe40003000000 */
[----:B-1----:R-:W-:Y:S02]  /*fbb0*/  FSEL R84, R84, -INF , P5 ;  /* 0xff80000054547808 */ /* 0x002fe40002800000 */
[C---:B------:R-:W-:Y:S02]  /*fbc0*/  ISETP.GT.AND P6, PT, R55.reuse, 0x59, PT ;  /* 0x000000593700780c */ /* 0x040fe40003fc4270 */
[----:B------:R-:W-:Y:S02]  /*fbd0*/  ISETP.GT.AND P5, PT, R55, 0x60, PT ;  /* 0x000000603700780c */ /* 0x000fe40003fa4270 */
[----:B------:R-:W-:-:S02]  /*fbe0*/  FSEL R71, R71, -INF , P6 ;  /* 0xff80000047477808 */ /* 0x000fc40003000000 */
[----:B------:R-:W-:Y:S02]  /*fbf0*/  FSEL R74, R74, -INF , P5 ;  /* 0xff8000004a4a7808 */ /* 0x000fe40002800000 */
[C---:B------:R-:W-:Y:S02]  /*fc00*/  ISETP.GT.AND P6, PT, R55.reuse, 0x70, PT ;  /* 0x000000703700780c */ /* 0x040fe40003fc4270 */
[----:B------:R-:W-:Y:S02]  /*fc10*/  ISETP.GT.AND P5, PT, R55, 0x71, PT ;  /* 0x000000713700780c */ /* 0x000fe40003fa4270 */
[----:B--2---:R-:W-:Y:S02]  /*fc20*/  FSEL R82, R82, -INF , P6 ;  /* 0xff80000052527808 */ /* 0x004fe40003000000 */
[----:B---3--:R-:W-:Y:S02]  /*fc30*/  FSEL R83, R83, -INF , P5 ;  /* 0xff80000053537808 */ /* 0x008fe40002800000 */
[----:B0-----:R-:W-:Y:S01]  /*fc40*/  FMNMX.FTZ R63, R63, R42, !PT ;  /* 0x0000002a3f3f7209 */ /* 0x001fe20007810000 */
[----:B------:R-:W-:-:S03]  /*fc50*/  IMAD.U32 R42, RZ, RZ, UR4 ;  /* 0x00000004ff2a7e24 */ /* 0x000fc6000f8e00ff */
[C---:B------:R-:W-:Y:S01]  /*fc60*/  FSETP.NEU.FTZ.AND P0, PT, R63.reuse, -INF , PT ;  /* 0xff8000003f00780b */ /* 0x040fe20003f1d000 */
[----:B------:R-:W-:-:S05]  /*fc70*/  FFMA.FTZ R86, R63, R42, -8 ;  /* 0xc10000003f567423 */ /* 0x000fca000001002a */
[----:B------:R-:W-:Y:S02]  /*fc80*/  FSEL R87, R86, RZ, P0 ;  /* 0x000000ff56577208 */ /* 0x000fe40000000000 */
[----:B------:R0:W1:Y:S03]  /*fc90*/  MUFU.TANH R86, R136 ;  /* 0x0000008800567308 */ /* 0x0000660000002400 */
[----:B------:R-:W-:-:S01]  /*fca0*/  FFMA.FTZ R137, R28, R42, -R87 ;  /* 0x0000002a1c897223 */ /* 0x000fc20000010857 */
[----:B------:R-:W-:Y:S01]  /*fcb0*/  FSEL R28, R25, -INF , P3 ;  /* 0xff800000191c7808 */ /* 0x000fe20001800000 */
[----:B------:R-:W-:-:S01]  /*fcc0*/  FFMA.FTZ R8, R8, R42, -R87 ;  /* 0x0000002a08087223 */ /* 0x000fc20000010857 */
[----:B------:R-:W-:Y:S01]  /*fcd0*/  ISETP.GT.AND P3, PT, R55, 0x19, PT ;  /* 0x000000193700780c */ /* 0x000fe20003f64270 */
[----:B------:R-:W-:-:S01]  /*fce0*/  FFMA.FTZ R12, R12, R42, -R87 ;  /* 0x0000002a0c0c7223 */ /* 0x000fc20000010857 */
        /* <DEDUP_REMOVED lines=8> */
[----:B------:R0:W-:Y:S01]  /*fd70*/  MUFU.EX2 R9, R136 ;  /* 0x0000008800097308 */ /* 0x0001e20000000800 */
[----:B------:R-:W-:Y:S01]  /*fd80*/  FSEL R31, R31, -INF , P2 ;  /* 0xff8000001f1f7808 */ /* 0x000fe20001000000 */
[-CC-:B------:R-:W-:Y:S01]  /*fd90*/  FFMA.FTZ R34, R34, R42.reuse, -R87.reuse ;  /* 0x0000002a22227223 */ /* 0x180fe20000010857 */
[C---:B------:R-:W-:Y:S01]  /*fda0*/  ISETP.GT.AND P2, PT, R55.reuse, 0x28, PT ;  /* 0x000000283700780c */ /* 0x040fe20003f44270 */
[-CC-:B------:R-:W-:Y:S01]  /*fdb0*/  FFMA.FTZ R36, R36, R42.reuse, -R87.reuse ;  /* 0x0000002a24247223 */ /* 0x180fe20000010857 */
[----:B------:R-:W-:Y:S01]  /*fdc0*/  ISETP.GT.AND P3, PT, R55, 0x30, PT ;  /* 0x000000303700780c */ /* 0x000fe20003f64270 */
[-CC-:B------:R-:W-:Y:S01]  /*fdd0*/  FFMA.FTZ R38, R38, R42.reuse, -R87.reuse ;  /* 0x0000002a26267223 */ /* 0x180fe20000010857 */
[----:B------:R-:W-:Y:S01]  /*fde0*/  FSEL R41, R41, -INF , P2 ;  /* 0xff80000029297808 */ /* 0x000fe20001000000 */
[--C-:B------:R-:W-:Y:S01]  /*fdf0*/  FFMA.FTZ R40, R40, R42, -R87.reuse ;  /* 0x0000002a28287223 */ /* 0x100fe20000010857 */
[----:B0-----:R-:W-:Y:S01]  /*fe00*/  FMNMX.FTZ R136, R27, R20, !PT ;  /* 0x000000141b887209 */ /* 0x001fe20007810000 */
[-CC-:B------:R-:W-:Y:S01]  /*fe10*/  FFMA.FTZ R64, R64, R42.reuse, -R87.reuse ;  /* 0x0000002a40407223 */ /* 0x180fe20000010857 */
[----:B------:R-:W-:Y:S01]  /*fe20*/  FSEL R45, R45, -INF , P3 ;  /* 0xff8000002d2d7808 */ /* 0x000fe20001800000 */
[--C-:B------:R-:W-:Y:S01]  /*fe30*/  FFMA.FTZ R44, R44, R42, -R87.reuse ;  /* 0x0000002a2c2c7223 */ /* 0x100fe20000010857 */
        /* <DEDUP_REMOVED lines=21> */
[----:B------:R-:W-:Y:S01]  /*ff90*/  FFMA.FTZ R81, R81, R42, -R87 ;  /* 0x0000002a51517223 */ /* 0x000fe20000010857 */
[----:B------:R-:W-:Y:S01]  /*ffa0*/  FSEL R66, R66, -INF , P2 ;  /* 0xff80000042427808 */ /* 0x000fe20001000000 */
[----:B------:R-:W-:Y:S01]  /*ffb0*/  MUFU.EX2 R8, R8 ;  /* 0x0000000800087308 */ /* 0x000fe20000000800 */
[----:B------:R-:W-:-:S02]  /*ffc0*/  FMNMX.FTZ R136, R35, R136, !PT ;  /* 0x0000008823887209 */ /* 0x000fc40007810000 */
[----:B------:R-:W-:Y:S02]  /*ffd0*/  ISETP.GT.AND P3, PT, R55, 0x58, PT ;  /* 0x000000583700780c */ /* 0x000fe40003f64270 */
[----:B------:R-:W-:Y:S02]  /*ffe0*/  FMNMX.FTZ R136, R37, R136, !PT ;  /* 0x0000008825887209 */ /* 0x000fe40007810000 */
[----:B------:R-:W-:Y:S01]  /*fff0*/  FSEL R70, R70, -INF , P3 ;  /* 0xff80000046467808 */ /* 0x000fe20001800000 */
[----:B------:R-:W-:Y:S01]  /*10000*/  MUFU.EX2 R12, R12 ;  /* 0x0000000c000c7308 */ /* 0x000fe20000000800 */
[----:B------:R-:W-:Y:S02]  /*10010*/  FMNMX.FTZ R137, R39, R136, !PT ;  /* 0x0000008827897209 */ /* 0x000fe40007810000 */
[----:B------:R-:W-:Y:S02]  /*10020*/  FSEL R136, R43, -INF , P4 ;  /* 0xff8000002b887808 */ /* 0x000fe40002000000 */
[----:B------:R-:W-:-:S02]  /*10030*/  FMNMX.FTZ R137, R41, R137, !PT ;  /* 0x0000008929897209 */ /* 0x000fc40007810000 */
[----:B------:R-:W-:Y:S01]  /*10040*/  ISETP.GT.AND P4, PT, R55, 0x40, PT ;  /* 0x000000403700780c */ /* 0x000fe20003f84270 */
[----:B------:R-:W-:Y:S01]  /*10050*/  MUFU.EX2 R24, R24 ;  /* 0x0000001800187308 */ /* 0x000fe20000000800 */
[----:B------:R-:W-:Y:S02]  /*10060*/  FMNMX.FTZ R137, R136, R137, !PT ;  /* 0x0000008988897209 */ /* 0x000fe40007810000 */
[----:B------:R-:W-:Y:S02]  /*10070*/  FSEL R53, R53, -INF , P4 ;  /* 0xff80000035357808 */ /* 0x000fe40002000000 */
[----:B------:R-:W-:Y:S02]  /*10080*/  FMNMX.FTZ R137, R45, R137, !PT ;  /* 0x000000892d897209 */ /* 0x000fe40007810000 */
[----:B------:R-:W-:Y:S01]  /*10090*/  ISETP.GT.AND P4, PT, R55, 0x51, PT ;  /* 0x000000513700780c */ /* 0x000fe20003f84270 */
[----:B------:R-:W-:Y:S01]  /*100a0*/  MUFU.EX2 R30, R30 ;  /* 0x0000001e001e7308 */ /* 0x000fe20000000800 */
[----:B------:R-:W-:-:S02]  /*100b0*/  FMNMX.FTZ R137, R47, R137, !PT ;  /* 0x000000892f897209 */ /* 0x000fc40007810000 */
[----:B------:R-:W-:Y:S02]  /*100c0*/  FSEL R67, R67, -INF , P4 ;  /* 0xff80000043437808 */ /* 0x000fe40002000000 */
[----:B------:R-:W-:Y:S02]  /*100d0*/  FMNMX.FTZ R137, R49, R137, !PT ;  /* 0x0000008931897209 */ /* 0x000fe40007810000 */
[----:B------:R-:W-:Y:S01]  /*100e0*/  ISETP.GT.AND P2, PT, R55, 0x61, PT ;  /* 0x000000613700780c */ /* 0x000fe20003f44270 */
[----:B------:R-:W-:Y:S01]  /*100f0*/  MUFU.EX2 R32, R32 ;  /* 0x0000002000207308 */ /* 0x000fe20000000800 */
[----:B------:R-:W-:Y:S02]  /*10100*/  FMNMX.FTZ R137, R51, R137, !PT ;  /* 0x0000008933897209 */ /* 0x000fe40007810000 */
[----:B------:R-:W-:Y:S02]  /*10110*/  ISETP.GT.AND P4, PT, R55, 0x68, PT ;  /* 0x000000683700780c */ /* 0x000fe40003f84270 */
[----:B------:R-:W-:-:S02]  /*10120*/  FMNMX.FTZ R137, R53, R137, !PT ;  /* 0x0000008935897209 */ /* 0x000fc40007810000 */
[----:B------:R-:W-:Y:S01]  /*10130*/  FSEL R75, R75, -INF , P2 ;  /* 0xff8000004b4b7808 */ /* 0x000fe20001000000 */
[----:B------:R-:W-:Y:S01]  /*10140*/  MUFU.EX2 R34, R34 ;  /* 0x0000002200227308 */ /* 0x000fe20000000800 */
[----:B------:R-:W-:Y:S02]  /*10150*/  FMNMX.FTZ R137, R56, R137, !PT ;  /* 0x0000008938897209 */ /* 0x000fe40007810000 */
[----:B------:R-:W-:Y:S02]  /*10160*/  ISETP.GT.AND P3, PT, R55, 0x69, PT ;  /* 0x000000693700780c */ /* 0x000fe40003f64270 */
[----:B------:R-:W-:Y:S02]  /*10170*/  FMNMX.FTZ R137, R62, R137, !PT ;  /* 0x000000893e897209 */ /* 0x000fe40007810000 */
[----:B------:R-:W-:Y:S01]  /*10180*/  FSEL R78, R78, -INF , P4 ;  /* 0xff8000004e4e7808 */ /* 0x000fe20002000000 */
[----:B------:R-:W-:Y:S01]  /*10190*/  MUFU.EX2 R36, R36 ;  /* 0x0000002400247308 */ /* 0x000fe20000000800 */
[----:B------:R-:W-:-:S02]  /*101a0*/  FMNMX.FTZ R137, R84, R137, !PT ;  /* 0x0000008954897209 */ /* 0x000fc40007810000 */
[----:B------:R-:W-:Y:S02]  /*101b0*/  FSEL R79, R79, -INF , P3 ;  /* 0xff8000004f4f7808 */ /* 0x000fe40001800000 */
[----:B------:R-:W-:Y:S02]  /*101c0*/  FMNMX.FTZ R137, R66, R137, !PT ;  /* 0x0000008942897209 */ /* 0x000fe40007810000 */
[----:B------:R-:W-:Y:S01]  /*101d0*/  ISETP.GT.AND P2, PT, R55, 0x78, PT ;  /* 0x000000783700780c */ /* 0x000fe20003f44270 */
[----:B------:R-:W-:Y:S01]  /*101e0*/  MUFU.EX2 R38, R38 ;  /* 0x0000002600267308 */ /* 0x000fe20000000800 */
[----:B------:R-:W-:Y:S02]  /*101f0*/  FMNMX.FTZ R137, R67, R137, !PT ;  /* 0x0000008943897209 */ /* 0x000fe40007810000 */
[----:B------:R-:W-:Y:S01]  /*10200*/  ISETP.GT.AND P4, PT, R55, 0x79, PT ;  /* 0x000000793700780c */ /* 0x000fe20003f84270 */
[----:B------:R-:W-:-:S01]  /*10210*/  FFMA.FTZ R55, R57, R42, -R87 ;  /* 0x0000002a39377223 */ /* 0x000fc20000010857 */
[----:B------:R-:W-:Y:S01]  /*10220*/  FMNMX.FTZ R137, R70, R137, !PT ;  /* 0x0000008946897209 */ /* 0x000fe20007810000 */
[----:B------:R-:W-:-:S01]  /*10230*/  FFMA.FTZ R57, R58, R42, -R87 ;  /* 0x0000002a3a397223 */ /* 0x000fc20000010857 */
[----:B----4-:R-:W-:Y:S01]  /*10240*/  FSEL R85, R85, -INF , P2 ;  /* 0xff80000055557808 */ /* 0x010fe20001000000 */
[----:B------:R-:W-:-:S01]  /*10250*/  FFMA.FTZ R58, R59, R42, -R87 ;  /* 0x0000002a3b3a7223 */ /* 0x000fc20000010857 */
[----:B------:R-:W-:Y:S01]  /*10260*/  FMNMX.FTZ R137, R71, R137, !PT ;  /* 0x0000008947897209 */ /* 0x000fe20007810000 */
[----:B------:R-:W-:-:S01]  /*10270*/  FFMA.FTZ R59, R60, R42, -R87 ;  /* 0x0000002a3c3b7223 */ /* 0x000fc20000010857 */
[----:B-1----:R-:W-:Y:S01]  /*10280*/  FSEL R86, R86, -INF , P4 ;  /* 0xff80000056567808 */ /* 0x002fe20002000000 */
        /* <DEDUP_REMOVED lines=26> */
[----:B0-----:R-:W-:-:S02]  /*10430*/  FMNMX.FTZ R43, R43, R77, !PT ;  /* 0x0000004d2b2b7209 */ /* 0x001fc40007810000 */
[----:B------:R-:W-:Y:S02]  /*10440*/  FSEL R77, R63, RZ, P0 ;  /* 0x000000ff3f4d7208 */ /* 0x000fe40000000000 */
[C---:B------:R-:W-:Y:S01]  /*10450*/  FSETP.NEU.FTZ.AND P0, PT, R43.reuse, -INF , PT ;  /* 0xff8000002b00780b */ /* 0x040fe20003f1d000 */
[----:B------:R-:W-:Y:S02]  /*10460*/  FFMA.FTZ R80, R43, R42, -8 ;  /* 0xc10000002b507423 */ /* 0x000fe4000001002a */
[----:B------:R-:W-:-:S01]  /*10470*/  FADD.FTZ R77, -R77, R15 ;  /* 0x0000000f4d4d7221 */ /* 0x000fc20000010100 */
[----:B------:R-:W-:Y:S02]  /*10480*/  MUFU.EX2 R59, R59 ;  /* 0x0000003b003b7308 */ /* 0x000fe40000000800 */
[----:B------:R-:W-:Y:S01]  /*10490*/  FSEL R15, R80, RZ, P0 ;  /* 0x000000ff500f7208 */ /* 0x000fe20000000000 */
[----:B------:R-:W-:-:S04]  /*104a0*/  FMUL.FTZ R77, R77, R42 ;  /* 0x0000002a4d4d7220 */ /* 0x000fc80000410000 */
[-CC-:B------:R-:W-:Y:S01]  /*104b0*/  FFMA.FTZ R80, R136, R42.reuse, -R15.reuse ;  /* 0x0000002a88507223 */ /* 0x180fe2000001080f */
[----:B------:R-:W-:Y:S01]  /*104c0*/  FSEL R136, R43, RZ, P0 ;  /* 0x000000ff2b887208 */ /* 0x000fe20000000000 */
[-CC-:B------:R-:W-:Y:S01]  /*104d0*/  FFMA.FTZ R27, R27, R42.reuse, -R15.reuse ;  /* 0x0000002a1b1b7223 */ /* 0x180fe2000001080f */
[----:B------:R-:W-:-:S01]  /*104e0*/  FFMA.FTZ R13, R13, R42, -R15 ;  /* 0x0000002a0d0d7223 */ /* 0x000fc2000001080f */
[----:B------:R-:W0:Y:S01]  /*104f0*/  MUFU.EX2 R77, R77 ;  /* 0x0000004d004d7308 */ /* 0x000e220000000800 */
        /* <DEDUP_REMOVED lines=19> */
[----:B------:R-:W-:Y:S01]  /*10630*/  FFMA.FTZ R56, R56, R42, -R15 ;  /* 0x0000002a38387223 */ /* 0x000fe2000001080f */
[----:B------:R-:W-:-:S01]  /*10640*/  FADD.FTZ R3, R12, R3 ;  /* 0x000000030c037221 */ /* 0x000fc20000010000 */
[-CC-:B------:R-:W-:Y:S01]  /*10650*/  FFMA.FTZ R62, R62, R42.reuse, -R15.reuse ;  /* 0x0000002a3e3e7223 */ /* 0x180fe2000001080f */
[----:B------:R-:W-:-:S01]  /*10660*/  FFMA.FTZ R84, R84, R42, -R15 ;  /* 0x0000002a54547223 */ /* 0x000fc2000001080f */
[----:B------:R-:W0:Y:S01]  /*10670*/  MUFU.EX2 R13, R13 ;  /* 0x0000000d000d7308 */ /* 0x000e220000000800 */
        /* <DEDUP_REMOVED lines=8> */
[----:B-1----:R-:W-:-:S01]  /*10700*/  FFMA.FTZ R0, R20, R0, R27 ;  /* 0x0000000014007223 */ /* 0x002fc2000001001b */
[----:B------:R-:W-:Y:S01]  /*10710*/  FADD.FTZ R3, R25, R3 ;  /* 0x0000000319037221 */ /* 0x000fe20000010000 */
[----:B------:R-:W-:-:S01]  /*10720*/  FFMA.FTZ R75, R75, R42, -R15 ;  /* 0x0000002a4b4b7223 */ /* 0x000fc2000001080f */
[-CC-:B------:R-:W-:Y:S01]  /*10730*/  FFMA.FTZ R78, R78, R42.reuse, -R15.reuse ;  /* 0x0000002a4e4e7223 */ /* 0x180fe2000001080f */
[----:B------:R-:W-:-:S01]  /*10740*/  FFMA.FTZ R79, R79, R42, -R15 ;  /* 0x0000002a4f4f7223 */ /* 0x000fc2000001080f */
[----:B------:R-:W-:Y:S01]  /*10750*/  FADD.FTZ R3, R30, R3 ;  /* 0x000000031e037221 */ /* 0x000fe20000010000 */
[----:B------:R-:W-:-:S01]  /*10760*/  FFMA.FTZ R82, R82, R42, -R15 ;  /* 0x0000002a52527223 */ /* 0x000fc2000001080f */
[----:B------:R-:W1:Y:S01]  /*10770*/  MUFU.EX2 R26, R26 ;  /* 0x0000001a001a7308 */ /* 0x000e620000000800 */
[----:B0-----:R-:W-:-:S01]  /*10780*/  FADD.FTZ R0, R13, R0 ;  /* 0x000000000d007221 */ /* 0x001fc20000010000 */
[----:B------:R-:W-:Y:S01]  /*10790*/  FADD.FTZ R3, R32, R3 ;  /* 0x0000000320037221 */ /* 0x000fe20000010000 */
[----:B------:R-:W-:-:S01]  /*107a0*/  FFMA.FTZ R83, R83, R42, -R15 ;  /* 0x0000002a53537223 */ /* 0x000fc2000001080f */
[-C--:B------:R-:W-:Y:S01]  /*107b0*/  FFMA.FTZ R85, R85, R42.reuse, -R15 ;  /* 0x0000002a55557223 */ /* 0x080fe2000001080f */
[----:B------:R-:W-:Y:S01]  /*107c0*/  ISETP.NE.AND P0, PT, R140, RZ, PT ;  /* 0x000000ff8c00720c */ /* 0x000fe20003f05270 */
[----:B------:R-:W-:Y:S01]  /*107d0*/  FADD.FTZ R3, R34, R3 ;  /* 0x0000000322037221 */ /* 0x000fe20000010000 */
[----:B------:R-:W-:-:S01]  /*107e0*/  FFMA.FTZ R15, R86, R42, -R15 ;  /* 0x0000002a560f7223 */ /* 0x000fc2000001080f */
[----:B------:R-:W0:Y:S01]  /*107f0*/  MUFU.EX2 R29, R29 ;  /* 0x0000001d001d7308 */ /* 0x000e220000000800 */
[----:B--2---:R-:W-:-:S01]  /*10800*/  FADD.FTZ R0, R28, R0 ;  /* 0x000000001c007221 */ /* 0x004fc20000010000 */
[----:B------:R-:W-:-:S04]  /*10810*/  FADD.FTZ R3, R36, R3 ;  /* 0x0000000324037221 */ /* 0x000fc80000010000 */
[----:B------:R-:W-:Y:S02]  /*10820*/  FADD.FTZ R3, R38, R3 ;  /* 0x0000000326037221 */ /* 0x000fe40000010000 */
[----:B------:R-:W2:Y:S01]  /*10830*/  MUFU.EX2 R31, R31 ;  /* 0x0000001f001f7308 */ /* 0x000ea20000000800 */
[----:B-1----:R-:W-:-:S01]  /*10840*/  FADD.FTZ R0, R26, R0 ;  /* 0x000000001a007221 */ /* 0x002fc20000010000 */
[----:B------:R-:W-:Y:S01]  /*10850*/  FADD.FTZ R3, R40, R3 ;  /* 0x0000000328037221 */ /* 0x000fe20000010000 */
[----:B------:R-:W-:-:S03]  /*10860*/  @!P0 VIADD R14, R14, 0x19c40 ;  /* 0x00019c400e0e8836 */ /* 0x000fc60000000000 */
[----:B------:R-:W-:Y:S02]  /*10870*/  FADD.FTZ R3, R64, R3 ;  /* 0x0000000340037221 */ /* 0x000fe40000010000 */
[----:B------:R-:W1:Y:S01]  /*10880*/  MUFU.EX2 R33, R33 ;  /* 0x0000002100217308 */ /* 0x000e620000000800 */
[----:B0-----:R-:W-:-:S01]  /*10890*/  FADD.FTZ R0, R29, R0 ;  /* 0x000000001d007221 */ /* 0x001fc20000010000 */
[----:B------:R-:W-:Y:S01]  /*108a0*/  FADD.FTZ R3, R44, R3 ;  /* 0x000000032c037221 */ /* 0x000fe20000010000 */
[----:B------:R-:W-:-:S03]  /*108b0*/  @!P0 PRMT R14, RZ, 0x654, R14 ;  /* 0x00000654ff0e8816 */ /* 0x000fc6000000000e */
[----:B------:R-:W-:Y:S01]  /*108c0*/  FADD.FTZ R3, R46, R3 ;  /* 0x000000032e037221 */ /* 0x000fe20000010000 */
[----:B------:R0:W-:Y:S01]  /*108d0*/  @!P0 SYNCS.ARRIVE.TRANS64.RED.A1T0 RZ, [R14+URZ], RZ ;  /* 0x000000ff0eff89a7 */ /* 0x0001e2000810043f */
        /* <DEDUP_REMOVED lines=9> */
[----:B---3--:R-:W-:-:S01]  /*10970*/  FADD.FTZ R0, R35, R0 ;  /* 0x0000000023007221 */ /* 0x008fc20000010000 */
[----:B------:R-:W-:-:S04]  /*10980*/  FADD.FTZ R3, R55, R3 ;  /* 0x0000000337037221 */ /* 0x000fc80000010000 */
[----:B------:R-:W-:Y:S02]  /*10990*/  FADD.FTZ R3, R57, R3 ;  /* 0x0000000339037221 */ /* 0x000fe40000010000 */
[----:B------:R-:W3:Y:S01]  /*109a0*/  MUFU.EX2 R41, R41 ;  /* 0x0000002900297308 */ /* 0x000ee20000000800 */
[----:B--2---:R-:W-:-:S01]  /*109b0*/  FADD.FTZ R0, R37, R0 ;  /* 0x0000000025007221 */ /* 0x004fc20000010000 */
[----:B------:R-:W-:-:S04]  /*109c0*/  FADD.FTZ R3, R58, R3 ;  /* 0x000000033a037221 */ /* 0x000fc80000010000 */
[----:B------:R-:W-:Y:S02]  /*109d0*/  FADD.FTZ R3, R59, R3 ;  /* 0x000000033b037221 */ /* 0x000fe40000010000 */
        /* <DEDUP_REMOVED lines=66> */
.L_x_9912:
[----:B------:R-:W2:Y:S01]  /*10e00*/  LDL R14, [R1+0x10] ;  /* 0x00001000010e7983 */ /* 0x000ea20000100800 */
[----:B------:R-:W-:Y:S01]  /*10e10*/  ISETP.GT.AND P0, PT, R21, R155, PT ;  /* 0x0000009b1500720c */ /* 0x000fe20003f04270 */
[----:B------:R-:W-:Y:S01]  /*10e20*/  VIADD R152, R152, 0x19c60 ;  /* 0x00019c6098987836 */ /* 0x000fe20000000000 */
        /* <DEDUP_REMOVED lines=85> */
[----:B--2---:R-:W-:-:S04]  /*11380*/  PRMT R152, R14, 0x654, R152 ;  /* 0x000006540e987816 */ /* 0x004fc80000000098 */
[----:B------:R0:W-:Y:S01]  /*11390*/  SYNCS.ARRIVE.TRANS64.RED.A1T0 RZ, [R152+URZ], RZ ;  /* 0x000000ff98ff79a7 */ /* 0x0001e2000810043f */
[----:B------:R-:W-:Y:S05]  /*113a0*/  @P0 BRA `(.L_x_9913) ;  /* 0xffffffd000840947 */ /* 0x000fea000383ffff */
[----:B------:R-:W-:Y:S05]  /*113b0*/  BSYNC B1 ;  /* 0x0000000000017941 */ /* 0x000fea0003800000 */
.L_x_9901:
[----:B------:R-:W-:Y:S05]  /*113c0*/  BSYNC B0 ;  /* 0x0000000000007941 */ /* 0x000fea0003800000 */
.L_x_9900:
[----:B------:R-:W-:Y:S01]  /*113d0*/  ISETP.GE.AND P0, PT, R21, RZ, PT ;  /* 0x000000ff1500720c */ /* 0x000fe20003f06270 */
[----:B------:R-:W-:-:S12]  /*113e0*/  BSSY B0, `(.L_x_9914) ;  /* 0x0000254000007945 */ /* 0x000fd80003800000 */
[----:B------:R-:W-:Y:S05]  /*113f0*/  @!P0 BRA `(.L_x_9915) ;  /* 0x0000002400488947 */ /* 0x000fea0003800000 */
[----:B------:R-:W-:Y:S01]  /*11400*/  IMAD.MOV.U32 R15, RZ, RZ, R43 ;  /* 0x000000ffff0f7224 */ /* 0x000fe200078e002b */
[----:B------:R-:W-:Y:S01]  /*11410*/  MOV R9, R22 ;  /* 0x0000001600097202 */ /* 0x000fe20000000f00 */
[----:B------:R-:W-:Y:S02]  /*11420*/  IMAD.MOV.U32 R14, RZ, RZ, R63 ;  /* 0x000000ffff0e7224 */ /* 0x000fe400078e003f */
[----:B------:R-:W-:-:S07]  /*11430*/  IMAD.MOV.U32 R8, RZ, RZ, R18 ;  /* 0x000000ffff087224 */ /* 0x000fce00078e0012 */
.L_x_9927:
[----:B------:R-:W-:-:S05]  /*11440*/  VIADD R18, R8, 0x1 ;  /* 0x0000000108127836 */ /* 0x000fca0000000000 */
[----:B------:R-:W-:-:S04]  /*11450*/  ISETP.NE.AND P0, PT, R18, 0x2, PT ;  /* 0x000000021200780c */ /* 0x000fc80003f05270 */
[----:B------:R-:W-:Y:S02]  /*11460*/  SEL R22, RZ, 0x1, P0 ;  /* 0x00000001ff167807 */ /* 0x000fe40000000000 */
[----:B------:R-:W-:Y:S02]  /*11470*/  SEL R18, R18, RZ, P0 ;  /* 0x000000ff12127207 */ /* 0x000fe40000000000 */
[----:B------:R-:W-:Y:S01]  /*11480*/  LOP3.LUT R22, R9, R22, RZ, 0x3c, !PT ;  /* 0x0000001609167212 */ /* 0x000fe200078e3cff */
[----:B-1----:R-:W-:Y:S06]  /*11490*/  @!P1 BRA `(.L_x_9916) ;  /* 0x0000000000049947 */ /* 0x002fec0003800000 */
[----:B------:R-:W-:Y:S01]  /*114a0*/  BPT.TRAP 0x1 ;  /* 0x000000040000795c */ /* 0x000fe20000300000 */
.L_x_9916:
[----:B------:R-:W-:Y:S01]  /*114b0*/  IMAD R12, R18, 0x8, R16 ;  /* 0x00000008120c7824 */ /* 0x000fe200078e0210 */
[----:B------:R-:W-:-:S04]  /*114c0*/  SHF.L.U32 R13, R22, 0x1f, RZ ;  /* 0x0000001f160d7819 */ /* 0x000fc800000006ff */
[----:B------:R1:W2:Y:S01]  /*114d0*/  SYNCS.PHASECHK.TRANS64.TRYWAIT P0, [R12+URZ+0x19c30], R13 ;  /* 0x019c300d0c0075a7 */ /* 0x0002a2000800017f */
[----:B------:R-:W-:Y:S05]  /*114e0*/  @!P1 BRA `(.L_x_9917) ;  /* 0x0000000000049947 */ /* 0x000fea0003800000 */
[----:B------:R-:W-:Y:S01]  /*114f0*/  BPT.TRAP 0x1 ;  /* 0x000000040000795c */ /* 0x000fe20000300000 */
.L_x_9917:
[----:B------:R-:W-:Y:S01]  /*11500*/  BSSY B1, `(.L_x_9918) ;  /* 0x0000006000017945 */ /* 0x000fe20003800000 */
[----:B------:R-:W-:Y:S02]  /*11510*/  IMAD R24, R18, 0x300, R154 ;  /* 0x0000030012187824 */ /* 0x000fe400078e029a */
[----:B------:R-:W-:Y:S01]  /*11520*/  IMAD.MOV.U32 R25, RZ, RZ, -0x3ffffff0 ;  /* 0xc0000010ff197424 */ /* 0x000fe200078e00ff */
[----:B--2---:R-:W-:Y:S06]  /*11530*/  @P0 BRA `(.L_x_9919) ;  /* 0x0000000000080947 */ /* 0x004fec0003800000 */
[----:B------:R-:W2:Y:S02]  /*11540*/  SYNCS.PHASECHK.TRANS64.TRYWAIT P0, [R12+URZ+0x19c30], R13 ;  /* 0x019c300d0c0075a7 */ /* 0x000ea4000800017f */
[----:B--2---:R-:W-:Y:S05]  /*11550*/  @!P0 BRA `(.L_x_9920) ;  /* 0x000000b800508947 */ /* 0x004fea0003800000 */
.L_x_9919:
[----:B------:R-:W-:Y:S05]  /*11560*/  BSYNC B1 ;  /* 0x0000000000017941 */ /* 0x000fea0003800000 */
.L_x_9918:
[C---:B------:R-:W-:Y:S01]  /*11570*/  R2UR UR6, R24.reuse ;  /* 0x00000000180672ca */ /* 0x040fe200000e0000 */
[C---:B-12---:R-:W-:Y:S01]  /*11580*/  VIADD R12, R24.reuse, 0x100 ;  /* 0x00000100180c7836 */ /* 0x046fe20000000000 */
[----:B------:R-:W-:Y:S01]  /*11590*/  R2UR UR7, R25 ;  /* 0x00000000190772ca */ /* 0x000fe200000e0000 */
[----:B------:R-:W-:Y:S01]  /*115a0*/  VIADD R24, R24, 0x200 ;  /* 0x0000020018187836 */ /* 0x000fe20000000000 */
[----:B------:R-:W-:Y:S01]  /*115b0*/  R2UR UR4, R4 ;  /* 0x00000000040472ca */ /* 0x000fe200000e0000 */
[----:B------:R-:W-:Y:S01]  /*115c0*/  IMAD.MOV.U32 R25, RZ, RZ, -0x3ffffff0 ;  /* 0xc0000010ff197424 */ /* 0x000fe200078e00ff */
[----:B------:R-:W-:Y:S01]  /*115d0*/  R2UR UR5, R5 ;  /* 0x00000000050572ca */ /* 0x000fe200000e0000 */
[----:B------:R-:W-:Y:S01]  /*115e0*/  IMAD.MOV.U32 R13, RZ, RZ, -0x3ffffff0 ;  /* 0xc0000010ff0d7424 */ /* 0x000fe200078e00ff */
[----:B------:R-:W-:Y:S02]  /*115f0*/  R2UR UR14, R24 ;  /* 0x00000000180e72ca */ /* 0x000fe400000e0000 */
[----:B------:R-:W-:-:S02]  /*11600*/  R2UR UR15, R25 ;  /* 0x00000000190f72ca */ /* 0x000fc400000e0000 */
[----:B------:R-:W-:Y:S01]  /*11610*/  WARPGROUP.ARRIVE ;  /* 0x00000000000079c5 */ /* 0x000fe20000000000 */
[----:B------:R-:W-:Y:S02]  /*11620*/  R2UR UR10, R12 ;  /* 0x000000000c0a72ca */ /* 0x000fe400000e0000 */
[----:B------:R-:W-:Y:S02]  /*11630*/  R2UR UR11, R13 ;  /* 0x000000000d0b72ca */ /* 0x000fe400000e0000 */
[----:B------:R-:W-:Y:S02]  /*11640*/  R2UR UR8, R10 ;  /* 0x000000000a0872ca */ /* 0x000fe400000e0000 */
[----:B------:R-:W-:Y:S01]  /*11650*/  QGMMA.64x128x32.F32.E4M3.E4M3 R24, gdesc[UR4], RZ, !UPT, gsb0 ;  /* 0x01e00000041879f3 */ /* 0x000fe2000c0008ff */
[----:B------:R-:W-:Y:S02]  /*11660*/  R2UR UR9, R11 ;  /* 0x000000000b0972ca */ /* 0x000fe400000e0000 */
        /* <DEDUP_REMOVED lines=11> */
.L_x_9921:
[----:B------:R-:W-:Y:S01]  /*11720*/  SHF.L.U32 R9, R9, 0x1f, RZ ;  /* 0x0000001f09097819 */ /* 0x000fe200000006ff */
[----:B------:R-:W-:-:S04]  /*11730*/  IMAD R20, R8, 0x8, R16 ;  /* 0x0000000808147824 */ /* 0x000fc800078e0210 */
[----:B------:R1:W2:Y:S01]  /*11740*/  SYNCS.PHASECHK.TRANS64.TRYWAIT P0, [R20+URZ+0x19c50], R9 ;  /* 0x019c5009140075a7 */ /* 0x0002a2000800017f */
[----:B------:R-:W-:Y:S05]  /*11750*/  @!P1 BRA `(.L_x_9922) ;  /* 0x0000000000049947 */ /* 0x000fea0003800000 */
[----:B------:R-:W-:Y:S01]  /*11760*/  BPT.TRAP 0x1 ;  /* 0x000000040000795c */ /* 0x000fe20000300000 */
.L_x_9922:
[----:B------:R-:W-:Y:S04]  /*11770*/  BSSY B1, `(.L_x_9923) ;  /* 0x0000004000017945 */ /* 0x000fe80003800000 */
[----:B--2---:R-:W-:Y:S05]  /*11780*/  @P0 BRA `(.L_x_9924) ;  /* 0x0000000000080947 */ /* 0x004fea0003800000 */
[----:B------:R-:W2:Y:S02]  /*11790*/  SYNCS.PHASECHK.TRANS64.TRYWAIT P0, [R20+URZ+0x19c50], R9 ;  /* 0x019c5009140075a7 */ /* 0x000ea4000800017f */
[----:B--2---:R-:W-:Y:S05]  /*117a0*/  @!P0 BRA `(.L_x_9925) ;  /* 0x000000b400d08947 */ /* 0x004fea0003800000 */
.L_x_9924:
[----:B------:R-:W-:Y:S05]  /*117b0*/  BSYNC B1 ;  /* 0x0000000000017941 */ /* 0x000fea0003800000 */
.L_x_9923:
[----:B-12---:R-:W-:Y:S01]  /*117c0*/  VIADD R9, R16, 0x3000 ;  /* 0x0000300010097836 */ /* 0x006fe20000000000 */
[----:B------:R-:W-:Y:S01]  /*117d0*/  WARPGROUP.ARRIVE ;  /* 0x00000000000079c5 */ /* 0x000fe20000000000 */
[----:B------:R-:W-:Y:S01]  /*117e0*/  MOV R13, 0x40000040 ;  /* 0x40000040000d7802 */ /* 0x000fe20000000f00 */
        /* <DEDUP_REMOVED lines=50> */
[----:B0-----:R-:W0:Y:S06]  /*11b10*/  S2R R152, SR_TID.X ;  /* 0x0000000000987919 */ /* 0x001e2c0000002100 */
[----:B------:R-:W-:Y:S08]  /*11b20*/  MUFU.TANH R30, R30 ;  /* 0x0000001e001e7308 */ /* 0x000ff00000002400 */
[----:B------:R-:W-:Y:S08]  /*11b30*/  MUFU.TANH R33, R33 ;  /* 0x0000002100217308 */ /* 0x000ff00000002400 */
[----:B------:R-:W-:Y:S08]  /*11b40*/  MUFU.TANH R36, R36 ;  /* 0x0000002400247308 */ /* 0x000ff00000002400 */
[----:B------:R-:W-:Y:S01]  /*11b50*/  MUFU.TANH R39, R39 ;  /* 0x0000002700277308 */ /* 0x000fe20000002400 */
[----:B0-----:R-:W-:-:S04]  /*11b60*/  LOP3.LUT R152, R152, 0x7f, RZ, 0xc0, !PT ;  /* 0x0000007f98987812 */ /* 0x001fc800078ec0ff */
[----:B------:R-:W-:-:S03]  /*11b70*/  ISETP.NE.AND P0, PT, R152, RZ, PT ;  /* 0x000000ff9800720c */ /* 0x000fc60003f05270 */
        /* <DEDUP_REMOVED lines=13> */
[----:B------:R-:W-:Y:S01]  /*11c50*/  FMUL.FTZ R13, R2, R26 ;  /* 0x0000001a020d7220 */ /* 0x000fe20000410000 */
        /* <DEDUP_REMOVED lines=25> */
[----:B------:R-:W-:Y:S01]  /*11df0*/  FMUL.FTZ R50, R2, R51 ;  /* 0x0000003302327220 */ /* 0x000fe20000410000 */
[----:B------:R-:W-:Y:S01]  /*11e00*/  FMNMX.FTZ R42, R24, R42, !PT ;  /* 0x0000002a182a7209 */ /* 0x000fe20007810000 */
[C---:B------:R-:W-:Y:S01]  /*11e10*/  FMUL.FTZ R51, R2.reuse, R52 ;  /* 0x0000003402337220 */ /* 0x040fe20000410000 */
[----:B------:R-:W-:Y:S01]  /*11e20*/  FMUL.FTZ R52, R2, R53 ;  /* 0x0000003502347220 */ /* 0x000fe20000410000 */
[----:B------:R-:W0:Y:S01]  /*11e30*/  MUFU.TANH R28, R28 ;  /* 0x0000001c001c7308 */ /* 0x000e220000002400 */
[----:B--2---:R-:W-:Y:S01]  /*11e40*/  FMNMX.FTZ R43, R12, R43, !PT ;  /* 0x0000002b0c2b7209 */ /* 0x004fe20007810000 */
[C---:B------:R-:W-:Y:S01]  /*11e50*/  FMUL.FTZ R53, R2.reuse, R54 ;  /* 0x0000003602357220 */ /* 0x040fe20000410000 */
[----:B------:R-:W-:Y:S01]  /*11e60*/  FMNMX.FTZ R42, R27, R42, !PT ;  /* 0x0000002a1b2a7209 */ /* 0x000fe20007810000 */
        /* <DEDUP_REMOVED lines=10> */
[----:B------:R-:W-:-:S02]  /*11f10*/  FMUL.FTZ R62, R2, R63 ;  /* 0x0000003f023e7220 */ /* 0x000fc40000410000 */
        /* <DEDUP_REMOVED lines=10> */
[----:B--2---:R-:W-:Y:S02]  /*11fc0*/  FMNMX.FTZ R42, R32, R42, !PT ;  /* 0x0000002a202a7209 */ /* 0x004fe40007810000 */
[----:B------:R-:W-:-:S05]  /*11fd0*/  FMNMX.FTZ R43, R33, R43, !PT ;  /* 0x0000002b212b7209 */ /* 0x000fca0007810000 */
[----:B------:R-:W2:Y:S01]  /*11fe0*/  MUFU.TANH R37, R37 ;  /* 0x0000002500257308 */ /* 0x000ea20000002400 */
[----:B-1----:R-:W-:-:S04]  /*11ff0*/  FMNMX.FTZ R42, R35, R42, !PT ;  /* 0x0000002a232a7209 */ /* 0x002fc80007810000 */
[----:B------:R-:W-:-:S03]  /*12000*/  FMNMX.FTZ R42, R36, R42, !PT ;  /* 0x0000002a242a7209 */ /* 0x000fc60007810000 */
[----:B------:R-:W1:Y:S01]  /*12010*/  MUFU.TANH R40, R40 ;  /* 0x0000002800287308 */ /* 0x000e620000002400 */
[----:B0-----:R-:W-:Y:S02]  /*12020*/  FMNMX.FTZ R43, R34, R43, !PT ;  /* 0x0000002b222b7209 */ /* 0x001fe40007810000 */
[----:B------:R-:W-:-:S05]  /*12030*/  FMNMX.FTZ R42, R39, R42, !PT ;  /* 0x0000002a272a7209 */ /* 0x000fca0007810000 */
[----:B------:R-:W0:Y:S01]  /*12040*/  MUFU.TANH R38, R38 ;  /* 0x0000002600267308 */ /* 0x000e220000002400 */
[----:B--2---:R-:W-:Y:S01]  /*12050*/  FMNMX.FTZ R43, R37, R43, !PT ;  /* 0x0000002b252b7209 */ /* 0x004fe20007810000 */
[----:B------:R-:W-:-:S06]  /*12060*/  WARPGROUP.DEPBAR.LE gsb0, 0x0 ;  /* 0x00008000000079c5 */ /* 0x000fcc0000010000 */
[----:B------:R-:W2:Y:S01]  /*12070*/  MUFU.TANH R45, R45 ;  /* 0x0000002d002d7308 */ /* 0x000ea20000002400 */
[----:B------:R-:W-:Y:S01]  /*12080*/  WARPGROUP.ARRIVE ;  /* 0x00000000000079c5 */ /* 0x000fe20000000000 */
[----:B-1----:R-:W-:-:S05]  /*12090*/  FMNMX.FTZ R42, R40, R42, !PT ;  /* 0x0000002a282a7209 */ /* 0x002fca0007810000 */
[----:B------:R-:W-:Y:S01]  /*120a0*/  QGMMA.64x96x32.F32.E4M3.E4M3 R88, R140, gdesc[UR4], R88, gsb0 ;  /* 0x016000048c587df3 */ /* 0x000fe20008000858 */
        /* <DEDUP_REMOVED lines=40> */
[----:B------:R-:W-:Y:S01]  /*12330*/  MUFU.TANH R73, R73 ;  /* 0x0000004900497308 */ /* 0x000fe20000002400 */
[----:B--2---:R-:W-:-:S04]  /*12340*/  FMNMX.FTZ R42, R62, R42, !PT ;  /* 0x0000002a3e2a7209 */ /* 0x004fc80007810000 */
[----:B------:R-:W-:-:S03]  /*12350*/  FMNMX.FTZ R42, R66, R42, !PT ;  /* 0x0000002a422a7209 */ /* 0x000fc60007810000 */
[----:B------:R-:W0:Y:S01]  /*12360*/  MUFU.TANH R78, R78 ;  /* 0x0000004e004e7308 */ /* 0x000e220000002400 */
        /* <DEDUP_REMOVED lines=9> */
[----:B------:R-:W2:Y:S01]  /*12400*/  MUFU.TANH R79, R79 ;  /* 0x0000004f004f7308 */ /* 0x000ea20000002400 */
[----:B------:R-:W-:Y:S02]  /*12410*/  FMNMX.FTZ R43, R69, R43, !PT ;  /* 0x0000002b452b7209 */ /* 0x000fe40007810000 */
[----:B------:R-:W-:Y:S02]  /*12420*/  FMNMX.FTZ R42, R75, R42, !PT ;  /* 0x0000002a4b2a7209 */ /* 0x000fe40007810000 */
[----:B------:R-:W-:Y:S02]  /*12430*/  FMNMX.FTZ R43, R72, R43, !PT ;  /* 0x0000002b482b7209 */ /* 0x000fe40007810000 */
[----:B0-----:R-:W-:Y:S01]  /*12440*/  FMNMX.FTZ R42, R78, R42, !PT ;  /* 0x0000002a4e2a7209 */ /* 0x001fe20007810000 */
        /* <DEDUP_REMOVED lines=23> */
[----:B0-----:R-:W-:Y:S01]  /*125c0*/  FMNMX.FTZ R140, R140, R42, !PT ;  /* 0x0000002a8c8c7209 */ /* 0x001fe20007810000 */
[----:B------:R-:W-:-:S04]  /*125d0*/  VIADD R42, R8, 0x6 ;  /* 0x00000006082a7836 */ /* 0x000fc80000000000 */
[----:B------:R-:W0:Y:S01]  /*125e0*/  SHFL.BFLY PT, R8, R140, 0x1, 0x1f ;  /* 0x0c201f008c087f89 */ /* 0x000e2200000e0000 */
[----:B------:R-:W-:Y:S01]  /*125f0*/  R2UR UR6, R42 ;  /* 0x000000002a0672ca */ /* 0x000fe200000e0000 */
[----:B------:R-:W-:Y:S01]  /*12600*/  IMAD.U32 R42, RZ, RZ, UR4 ;  /* 0x00000004ff2a7e24 */ /* 0x000fe2000f8e00ff */
[----:B-1----:R-:W-:Y:S01]  /*12610*/  FMNMX.FTZ R63, R63, R43, !PT ;  /* 0x0000002b3f3f7209 */ /* 0x002fe20007810000 */
[----:B------:R-:W-:-:S04]  /*12620*/  IMAD.MOV.U32 R43, RZ, RZ, 0x40000040 ;  /* 0x40000040ff2b7424 */ /* 0x000fc800078e00ff */
[----:B------:R-:W1:Y:S01]  /*12630*/  SHFL.BFLY PT, R141, R63, 0x1, 0x1f ;  /* 0x0c201f003f8d7f89 */ /* 0x000e6200000e0000 */
[----:B------:R-:W-:-:S13]  /*12640*/  R2UR UR7, R43 ;  /* 0x000000002b0772ca */ /* 0x000fda00000e0000 */
[----:B------:R-:W-:Y:S01]  /*12650*/  QGMMA.64x96x32.F32.E4M3.E4M3 R88, R136, gdesc[UR4], R88, gsb0 ;  /* 0x0160000488587df3 */ /* 0x000fe20008000858 */
[----:B0-----:R-:W-:-:S05]  /*12660*/  FMNMX.FTZ R43, R140, R8, !PT ;  /* 0x000000088c2b7209 */ /* 0x001fca0007810000 */
[----:B------:R-:W-:Y:S01]  /*12670*/  FADD.FTZ R8, -R43, R15 ;  /* 0x0000000f2b087221 */ /* 0x000fe20000010100 */
[----:B-1----:R-:W-:-:S03]  /*12680*/  FMNMX.FTZ R63, R63, R141, !PT ;  /* 0x0000008d3f3f7209 */ /* 0x002fc60007810000 */
[-C--:B------:R-:W-:Y:S02]  /*12690*/  FMUL.FTZ R8, R8, R42.reuse ;  /* 0x0000002a08087220 */ /* 0x080fe40000410000 */
[----:B------:R-:W-:-:S01]  /*126a0*/  FFMA.FTZ R15, R63, R42, -8 ;  /* 0xc10000003f0f7423 */ /* 0x000fc2000001002a */
[----:B------:R-:W-:-:S03]  /*126b0*/  FADD.FTZ R14, -R63, R14 ;  /* 0x0000000e3f0e7221 */ /* 0x000fc60000010100 */
        /* <DEDUP_REMOVED lines=33> */
[----:B------:R-:W-:-:S01]  /*128d0*/  FFMA.FTZ R85, R43, R42, -8 ;  /* 0xc10000002b557423 */ /* 0x000fc2000001002a */
[-C--:B------:R-:W-:Y:S01]  /*128e0*/  FMUL.FTZ R14, R14, R42.reuse ;  /* 0x0000002a0e0e7220 */ /* 0x080fe20000410000 */
[----:B------:R-:W-:Y:S02]  /*128f0*/  MUFU.EX2 R9, R9 ;  /* 0x0000000900097308 */ /* 0x000fe40000000800 */
        /* <DEDUP_REMOVED lines=39> */
[----:B--2---:R-:W-:-:S07]  /*12b70*/  FADD.FTZ R3, R12, R3 ;  /* 0x000000030c037221 */ /* 0x004fce0000010000 */
        /* <DEDUP_REMOVED lines=125> */
[----:B0-----:R-:W-:Y:S06]  /*13350*/  @!P1 BRA `(.L_x_9926) ;  /* 0x0000000000049947 */ /* 0x001fec0003800000 */
[----:B------:R-:W-:Y:S01]  /*13360*/  BPT.TRAP 0x1 ;  /* 0x000000040000795c */ /* 0x000fe20000300000 */
.L_x_9926:
        /* <DEDUP_REMOVED lines=87> */
[----:B------:R-:W-:Y:S02]  /*138e0*/  MOV R8, R18 ;  /* 0x0000001200087202 */ /* 0x000fe40000000f00 */
[----:B--2---:R-:W-:-:S04]  /*138f0*/  PRMT R20, R87, 0x654, R20 ;  /* 0x0000065457147816 */ /* 0x004fc80000000014 */
[----:B------:R1:W-:Y:S01]  /*13900*/  SYNCS.ARRIVE.TRANS64.RED.A1T0 RZ, [R20+URZ], RZ ;  /* 0x000000ff14ff79a7 */ /* 0x0003e2000810043f */
[----:B------:R-:W-:Y:S05]  /*13910*/  @P0 BRA `(.L_x_9927) ;  /* 0xffffffd800c80947 */ /* 0x000fea000383ffff */
.L_x_9915:
[----:B------:R-:W-:Y:S05]  /*13920*/  BSYNC B0 ;  /* 0x0000000000007941 */ /* 0x000fea0003800000 */
.L_x_9914:
[----:B------:R-:W-:Y:S06]  /*13930*/  BAR.ARV 0x8, 0x1a0 ;  /* 0x0206800000007b1d */ /* 0x000fec0000002000 */
[----:B------:R-:W-:Y:S05]  /*13940*/  @!P1 BRA `(.L_x_9928) ;  /* 0x0000000000049947 */ /* 0x000fea0003800000 */
[----:B------:R-:W-:Y:S01]  /*13950*/  BPT.TRAP 0x1 ;  /* 0x000000040000795c */ /* 0x000fe20000300000 */
.L_x_9928:
[----:B------:R-:W-:Y:S01]  /*13960*/  IMAD R10, R18, 0x8, R16 ;  /* 0x00000008120a7824 */ /* 0x000fe200078e0210 */
[----:B------:R-:W-:-:S04]  /*13970*/  SHF.L.U32 R5, R22, 0x1f, RZ ;  /* 0x0000001f16057819 */ /* 0x000fc800000006ff */
[----:B------:R2:W3:Y:S01]  /*13980*/  SYNCS.PHASECHK.TRANS64.TRYWAIT P0, [R10+URZ+0x19c50], R5 ;  /* 0x019c50050a0075a7 */ /* 0x0004e2000800017f */
[----:B------:R-:W-:Y:S05]  /*13990*/  @!P1 BRA `(.L_x_9929) ;  /* 0x0000000000049947 */ /* 0x000fea0003800000 */
[----:B------:R-:W-:Y:S01]  /*139a0*/  BPT.TRAP 0x1 ;  /* 0x000000040000795c */ /* 0x000fe20000300000 */
.L_x_9929:
[----:B------:R-:W-:Y:S04]  /*139b0*/  BSSY B0, `(.L_x_9930) ;  /* 0x0000004000007945 */ /* 0x000fe80003800000 */
[----:B---3--:R-:W-:Y:S05]  /*139c0*/  @P0 BRA `(.L_x_9931) ;  /* 0x0000000000080947 */ /* 0x008fea0003800000 */
[----:B------:R-:W3:Y:S02]  /*139d0*/  SYNCS.PHASECHK.TRANS64.TRYWAIT P0, [R10+URZ+0x19c50], R5 ;  /* 0x019c50050a0075a7 */ /* 0x000ee4000800017f */
[----:B---3--:R-:W-:Y:S05]  /*139e0*/  @!P0 BRA `(.L_x_9932) ;  /* 0x0000009400548947 */ /* 0x008fea0003800000 */
.L_x_9931:
[----:B------:R-:W-:Y:S05]  /*139f0*/  BSYNC B0 ;  /* 0x0000000000007941 */ /* 0x000fea0003800000 */
.L_x_9930:
[----:B------:R-:W4:Y:S04]  /*13a00*/  LDL R2, [R1+0x50] ;  /* 0x0000500001027983 */ /* 0x000f280000100800 */
[----:B------:R-:W5:Y:S01]  /*13a10*/  LDL R13, [R1+0x2c] ;  /* 0x00002c00010d7983 */ /* 0x000f620000100800 */
        /* <DEDUP_REMOVED lines=8> */
[----:B--23--:R-:W-:-:S05]  /*13aa0*/  LOP3.LUT R5, R16, 0x10000, RZ, 0xfc, !PT ;  /* 0x0001000010057812 */ /* 0x00cfca00078efcff */
[----:B------:R-:W-:Y:S02]  /*13ab0*/  IMAD R4, R18, 0x300, R5 ;  /* 0x0000030012047824 */ /* 0x000fe400078e0205 */
[----:B------:R-:W-:Y:S01]  /*13ac0*/  IMAD.MOV.U32 R5, RZ, RZ, 0x40000040 ;  /* 0x40000040ff057424 */ /* 0x000fe200078e00ff */
[----:B------:R-:W4:Y:S02]  /*13ad0*/  @P0 LDC.64 R8, c[0x0][0x9c8] ;  /* 0x00027200ff080b82 */ /* 0x000f240000000a00 */
[----:B------:R-:W-:Y:S02]  /*13ae0*/  R2UR UR6, R4 ;  /* 0x00000000040672ca */ /* 0x000fe400000e0000 */
[----:B------:R-:W-:-:S04]  /*13af0*/  R2UR UR7, R5 ;  /* 0x00000000050772ca */ /* 0x000fc800000e0000 */
[----:B------:R-:W2:Y:S09]  /*13b00*/  @P0 LDC.64 R6, c[0x0][0x9d0] ;  /* 0x00027400ff060b82 */ /* 0x000eb20000000a00 */
[----:B------:R-:W-:Y:S03]  /*13b10*/  QGMMA.64x96x32.F32.E4M3.E4M3 R88, R148, gdesc[UR4], R88, gsb0 ;  /* 0x0160000494587df3 */ /* 0x000fe60008000858 */
[----:B------:R-:W-:-:S02]  /*13b20*/  WARPGROUP.DEPBAR.LE gsb0, 0x0 ;  /* 0x00008000000079c5 */ /* 0x000fc40000010000 */
[----:B------:R-:W-:Y:S01]  /*13b30*/  WARPGROUP.ARRIVE ;  /* 0x00000000000079c5 */ /* 0x000fe20000000000 */
[----:B----4-:R-:W-:-:S04]  /*13b40*/  @P0 IMAD R2, R2, R8, RZ ;  /* 0x0000000802020224 */ /* 0x010fc800078e02ff */
[C---:B-----5:R-:W-:Y:S02]  /*13b50*/  @P0 IMAD R5, R13.reuse, R9, R2 ;  /* 0x000000090d050224 */ /* 0x060fe400078e0202 */
[----:B------:R-:W-:Y:S01]  /*13b60*/  @P0 IMAD.WIDE.U32 R8, R13, R8, RZ ;  /* 0x000000080d080225 */ /* 0x000fe200078e00ff */
[----:B------:R-:W-:-:S03]  /*13b70*/  @P0 SHF.R.S32.HI R11, RZ, 0x1f, R12 ;  /* 0x0000001fff0b0819 */ /* 0x000fc6000001140c */
[----:B------:R-:W-:Y:S02]  /*13b80*/  @P0 IMAD.IADD R9, R9, 0x1, R5 ;  /* 0x0000000109090824 */ /* 0x000fe400078e0205 */
[-C--:B--2---:R-:W-:Y:S02]  /*13b90*/  @P0 IMAD R2, R11, R6.reuse, RZ ;  /* 0x000000060b020224 */ /* 0x084fe400078e02ff */
[----:B------:R-:W-:Y:S02]  /*13ba0*/  IMAD.MOV.U32 R11, RZ, RZ, 0x3f800000 ;  /* 0x3f800000ff0b7424 */ /* 0x000fe400078e00ff */
[C---:B------:R-:W-:Y:S02]  /*13bb0*/  @P0 IMAD R5, R12.reuse, R7, R2 ;  /* 0x000000070c050224 */ /* 0x040fe400078e0202 */
[----:B------:R-:W-:-:S04]  /*13bc0*/  @P0 IMAD.WIDE.U32 R6, R12, R6, R8 ;  /* 0x000000060c060225 */ /* 0x000fc800078e0008 */
[----:B------:R-:W-:Y:S01]  /*13bd0*/  @P0 IMAD.IADD R5, R7, 0x1, R5 ;  /* 0x0000000107050824 */ /* 0x000fe200078e0205 */
[----:B------:R-:W-:-:S04]  /*13be0*/  @P0 LEA R8, P2, R6, UR4, 0x2 ;  /* 0x0000000406080c11 */ /* 0x000fc8000f8410ff */
[----:B------:R-:W-:-:S05]  /*13bf0*/  @P0 LEA.HI.X R9, R6, UR5, R5, 0x2, P2 ;  /* 0x0000000506090c11 */ /* 0x000fca00090f1405 */
[----:B------:R2:W3:Y:S01]  /*13c00*/  @P0 LDG.E R11, desc[UR40][R8.64] ;  /* 0x00000028080b0981 */ /* 0x0004e2000c1e1900 */
[----:B------:R-:W-:Y:S02]  /*13c10*/  VIADD R6, R4, 0x2 ;  /* 0x0000000204067836 */ /* 0x000fe40000000000 */
[----:B------:R-:W-:Y:S01]  /*13c20*/  IMAD.MOV.U32 R7, RZ, RZ, 0x40000040 ;  /* 0x40000040ff077424 */ /* 0x000fe200078e00ff */
[----:B------:R-:W4:Y:S01]  /*13c30*/  SHFL.BFLY PT, R2, R3, 0x2, 0x1f ;  /* 0x0c401f0003027f89 */ /* 0x000f2200000e0000 */
[----:B------:R-:W-:Y:S01]  /*13c40*/  IMAD.MOV.U32 R5, RZ, RZ, 0x40000040 ;  /* 0x40000040ff057424 */ /* 0x000fe200078e00ff */
[----:B------:R-:W-:Y:S01]  /*13c50*/  R2UR UR6, R6 ;  /* 0x00000000060672ca */ /* 0x000fe200000e0000 */
[C---:B------:R-:W-:Y:S01]  /*13c60*/  VIADD R6, R4.reuse, 0x4 ;  /* 0x0000000404067836 */ /* 0x040fe20000000000 */
[----:B------:R-:W-:Y:S01]  /*13c70*/  R2UR UR7, R7 ;  /* 0x00000000070772ca */ /* 0x000fe200000e0000 */
[----:B------:R-:W-:Y:S02]  /*13c80*/  IMAD.MOV.U32 R7, RZ, RZ, 0x40000040 ;  /* 0x40000040ff077424 */ /* 0x000fe400078e00ff */
[----:B------:R-:W-:-:S02]  /*13c90*/  VIADD R4, R4, 0x6 ;  /* 0x0000000604047836 */ /* 0x000fc40000000000 */
[----:B--2---:R-:W-:-:S08]  /*13ca0*/  IMAD.MOV.U32 R8, RZ, RZ, RZ ;  /* 0x000000ffff087224 */ /* 0x004fd000078e00ff */
[----:B------:R-:W-:Y:S01]  /*13cb0*/  QGMMA.64x96x32.F32.E4M3.E4M3 R88, R144, gdesc[UR4], R88, gsb0 ;  /* 0x0160000490587df3 */ /* 0x000fe20008000858 */
[----:B------:R-:W-:Y:S02]  /*13cc0*/  R2UR UR6, R6 ;  /* 0x00000000060672ca */ /* 0x000fe400000e0000 */
[----:B------:R-:W-:Y:S02]  /*13cd0*/  R2UR UR7, R7 ;  /* 0x00000000070772ca */ /* 0x000fe400000e0000 */
[----:B------:R-:W2:Y:S01]  /*13ce0*/  SHFL.BFLY PT, R7, R0, 0x2, 0x1f ;  /* 0x0c401f0000077f89 */ /* 0x000ea200000e0000 */
[----:B----4-:R-:W-:-:S01]  /*13cf0*/  FADD.FTZ R2, R2, R3 ;  /* 0x0000000302027221 */ /* 0x010fc20000010000 */
[----:B--2---:R-:W-:Y:S01]  /*13d00*/  FADD.FTZ R7, R7, R0 ;  /* 0x0000000007077221 */ /* 0x004fe20000010000 */
[----:B------:R-:W-:Y:S01]  /*13d10*/  IMAD.MOV.U32 R0, RZ, RZ, -0x800000 ;  /* 0xff800000ff007424 */ /* 0x000fe200078e00ff */
[----:B------:R-:W-:Y:S02]  /*13d20*/  WARPGROUP.DEPBAR.LE gsb0, 0x0 ;  /* 0x00008000000079c5 */ /* 0x000fe40000010000 */
[----:B------:R-:W-:-:S06]  /*13d30*/  WARPGROUP.ARRIVE ;  /* 0x00000000000079c5 */ /* 0x000fcc0000000000 */
[----:B------:R-:W-:Y:S01]  /*13d40*/  QGMMA.64x96x32.F32.E4M3.E4M3 R88, R140, gdesc[UR4], R88, gsb0 ;  /* 0x016000048c587df3 */ /* 0x000fe20008000858 */
[----:B------:R-:W-:Y:S02]  /*13d50*/  R2UR UR6, R4 ;  /* 0x00000000040672ca */ /* 0x000fe400000e0000 */
[----:B------:R-:W-:Y:S01]  /*13d60*/  R2UR UR7, R5 ;  /* 0x00000000050772ca */ /* 0x000fe200000e0000 */
[----:B------:R-:W2:Y:S04]  /*13d70*/  SHFL.BFLY PT, R4, R7, 0x1, 0x1f ;  /* 0x0c201f0007047f89 */ /* 0x000ea800000e0000 */
[----:B------:R-:W4:Y:S01]  /*13d80*/  SHFL.BFLY PT, R5, R2, 0x1, 0x1f ;  /* 0x0c201f0002057f89 */ /* 0x000f2200000e0000 */
[----:B--2---:R-:W-:-:S01]  /*13d90*/  FADD.FTZ R13, R7, R4 ;  /* 0x00000004070d7221 */ /* 0x004fc20000010000 */
[----:B------:R-:W-:Y:S01]  /*13da0*/  MOV R4, RZ ;  /* 0x000000ff00047202 */ /* 0x000fe20000000f00 */
[----:B----4-:R-:W-:-:S02]  /*13db0*/  FADD.FTZ R9, R2, R5 ;  /* 0x0000000502097221 */ /* 0x010fc40000010000 */
[----:B------:R-:W-:Y:S01]  /*13dc0*/  FMUL.FTZ R5, R13, 0.00390625 ;  /* 0x3b8000000d057820 */ /* 0x000fe20000410000 */
[----:B------:R-:W-:Y:S02]  /*13dd0*/  IMAD.MOV.U32 R2, RZ, RZ, -0x800000 ;  /* 0xff800000ff027424 */ /* 0x000fe400078e00ff */
[C---:B------:R-:W-:Y:S01]  /*13de0*/  FMUL.FTZ R14, R9.reuse, 0.00390625 ;  /* 0x3b800000090e7820 */ /* 0x040fe20000410000 */
[----:B------:R-:W-:Y:S02]  /*13df0*/  FSETP.NE.FTZ.AND P0, PT, R9, RZ, PT ;  /* 0x000000ff0900720b */ /* 0x000fe40003f15000 */
[----:B------:R-:W-:Y:S02]  /*13e00*/  FSETP.NE.FTZ.AND P3, PT, R5, RZ, PT ;  /* 0x000000ff0500720b */ /* 0x000fe40003f75000 */
[----:B------:R-:W-:-:S09]  /*13e10*/  FSETP.NE.FTZ.AND P2, PT, R14, RZ, PT ;  /* 0x000000ff0e00720b */ /* 0x000fd20003f55000 */
[----:B------:R-:W-:Y:S01]  /*13e20*/  @P0 MUFU.RCP R4, R9 ;  /* 0x0000000900040308 */ /* 0x000fe20000001000 */
[----:B------:R-:W-:Y:S01]  /*13e30*/  FSETP.NE.FTZ.AND P0, PT, R13, RZ, PT ;  /* 0x000000ff0d00720b */ /* 0x000fe20003f15000 */
[C---:B------:R-:W-:Y:S02]  /*13e40*/  @P3 FMUL.FTZ R7, R42.reuse, 0.69314718246459960938 ;  /* 0x3f3172182a073820 */ /* 0x040fe40000410000 */
[----:B------:R-:W-:-:S04]  /*13e50*/  @P2 FMUL.FTZ R6, R42, 0.69314718246459960938 ;  /* 0x3f3172182a062820 */ /* 0x000fc80000410000 */
[----:B------:R-:W2:Y:S08]  /*13e60*/  @P2 MUFU.LG2 R3, R14 ;  /* 0x0000000e00032308 */ /* 0x000eb00000000c00 */
[----:B------:R-:W4:Y:S08]  /*13e70*/  @P3 MUFU.LG2 R5, R5 ;  /* 0x0000000500053308 */ /* 0x000f300000000c00 */
[----:B------:R-:W5:Y:S01]  /*13e80*/  @P0 MUFU.RCP R8, R13 ;  /* 0x0000000d00080308 */ /* 0x000f620000001000 */
[----:B--2---:R-:W-:-:S04]  /*13e90*/  @P2 FMUL.FTZ R3, R3, 0.69314718246459960938 ;  /* 0x3f31721803032820 */ /* 0x004fc80000410000 */
[----:B------:R-:W-:Y:S01]  /*13ea0*/  @P2 FFMA.FTZ R0, R6, R63, R3 ;  /* 0x0000003f06002223 */ /* 0x000fe20000010003 */
[----:B----4-:R-:W-:-:S04]  /*13eb0*/  @P3 FMUL.FTZ R12, R5, 0.69314718246459960938 ;  /* 0x3f317218050c3820 */ /* 0x010fc80000410000 */
[----:B------:R-:W-:Y:S01]  /*13ec0*/  @P3 FFMA.FTZ R2, R7, R43, R12 ;  /* 0x0000002b07023223 */ /* 0x000fe2000001000c */
[----:B------:R-:W-:Y:S02]  /*13ed0*/  WARPGROUP.DEPBAR.LE gsb0, 0x0 ;  /* 0x00008000000079c5 */ /* 0x000fe40000010000 */
[----:B------:R-:W-:-:S06]  /*13ee0*/  WARPGROUP.ARRIVE ;  /* 0x00000000000079c5 */ /* 0x000fcc0000000000 */
[----:B------:R-:W-:Y:S01]  /*13ef0*/  QGMMA.64x96x32.F32.E4M3.E4M3 R88, R136, gdesc[UR4], R88, gsb0 ;  /* 0x0160000488587df3 */ /* 0x000fe20008000858 */
[-C--:B---3--:R-:W-:Y:S01]  /*13f00*/  FMUL.FTZ R5, R4, R11.reuse ;  /* 0x0000000b04057220 */ /* 0x088fe20000410000 */
[----:B-----5:R-:W-:Y:S01]  /*13f10*/  FMUL.FTZ R16, R8, R11 ;  /* 0x0000000b08107220 */ /* 0x020fe20000410000 */
[----:B------:R-:W-:Y:S02]  /*13f20*/  WARPGROUP.DEPBAR.LE gsb0, 0x0 ;  /* 0x00008000000079c5 */ /* 0x000fe40000010000 */
[----:B------:R-:W-:Y:S05]  /*13f30*/  @!P1 BRA `(.L_x_9933) ;  /* 0x0000000000049947 */ /* 0x000fea0003800000 */
[----:B------:R-:W-:Y:S01]  /*13f40*/  BPT.TRAP 0x1 ;  /* 0x000000040000795c */ /* 0x000fe20000300000 */
.L_x_9933:
[----:B------:R-:W2:Y:S01]  /*13f50*/  LDL.LU R3, [R1+0x10] ;  /* 0x0000100001037983 */ /* 0x000ea20000300800 */
[----:B------:R-:W-:Y:S02]  /*13f60*/  VIADD R10, R10, 0x19c60 ;  /* 0x00019c600a0a7836 */ /* 0x000fe40000000000 */
[-C--:B------:R-:W-:Y:S01]  /*13f70*/  FMUL.FTZ R60, R88, R5.reuse ;  /* 0x00000005583c7220 */ /* 0x080fe20000410000 */
[-C--:B------:R-:W-:Y:S01]  /*13f80*/  FMUL.FTZ R56, R89, R5.reuse ;  /* 0x0000000559387220 */ /* 0x080fe20000410000 */
[----:B------:R-:W3:Y:S01]  /*13f90*/  LDL.LU R24, [R1+0x4c] ;  /* 0x00004c0001187983 */ /* 0x000ee20000300800 */
[----:B------:R-:W-:Y:S02]  /*13fa0*/  VIADD R18, R18, 0x1 ;  /* 0x0000000112127836 */ /* 0x000fe40000000000 */
[-C--:B------:R-:W-:Y:S01]  /*13fb0*/  FMUL.FTZ R55, R92, R5.reuse ;  /* 0x000000055c377220 */ /* 0x080fe20000410000 */
[-C--:B------:R-:W-:Y:S02]  /*13fc0*/  FMUL.FTZ R51, R93, R5.reuse ;  /* 0x000000055d337220 */ /* 0x080fe40000410000 */
        /* <DEDUP_REMOVED lines=50> */
[----:B------:R-:W-:Y:S01]  /*142f0*/  FMUL.FTZ R10, R133, R5 ;  /* 0x00000005850a7220 */ /* 0x000fe20000410000 */
[----:B------:R-:W-:-:S04]  /*14300*/  SEL R5, RZ, 0x1, P1 ;  /* 0x00000001ff057807 */ /* 0x000fc80000800000 */
[----:B------:R-:W-:-:S07]  /*14310*/  LOP3.LUT R22, R22, R5, RZ, 0x3c, !PT ;  /* 0x0000000516167212 */ /* 0x000fce00078e3cff */
.L_x_9861:
[----:B------:R-:W1:Y:S08]  /*14320*/  S2UR UR4, SR_CgaCtaId ;  /* 0x00000000000479c3 */ /* 0x000e700000008800 */
[----:B------:R-:W-:Y:S01]  /*14330*/  BAR.SYNC.DEFER_BLOCKING 0x5, 0x200 ;  /* 0x0148000000007b1d */ /* 0x000fe20000010000 */
[----:B------:R-:W-:-:S05]  /*14340*/  MOV R16, 0x400 ;  /* 0x0000040000107802 */ /* 0x000fca0000000f00 */
[----:B------:R-:W-:Y:S01]  /*14350*/  BSSY B0, `(.L_x_9934) ;  /* 0x00001d6000007945 */ /* 0x000fe20003800000 */
[----:B-1----:R-:W-:-:S05]  /*14360*/  IMAD.U32 R4, RZ, RZ, UR4 ;  /* 0x00000004ff047e24 */ /* 0x002fca000f8e00ff */
[----:B------:R1:W-:Y:S01]  /*14370*/  STL [R1+0x10], R4 ;  /* 0x0000100401007387 */ /* 0x0003e20000100800 */
[----:B------:R-:W-:-:S05]  /*14380*/  LEA R16, R4, R16, 0x18 ;  /* 0x0000001004107211 */ /* 0x000fca00078ec0ff */
[----:B0-----:R1:W0:Y:S01]  /*14390*/  LDS.128 R152, [R16+0x19cd0] ;  /* 0x019cd00010987984 */ /* 0x0012220000000c00 */
[----:B------:R-:W-:Y:S06]  /*143a0*/  BAR.ARV 0x4, 0x200 ;  /* 0x0108000000007b1d */ /* 0x000fec0000002000 */
[----:B------:R-:W-:Y:S05]  /*143b0*/  @P0 BRA `(.L_x_9935) ;  /* 0x0000001400380947 */ /* 0x000fea0003800000 */
[----:B------:R-:W2:Y:S01]  /*143c0*/  LDL R57, [R1+0x60] ;  /* 0x0000600001397983 */ /* 0x000ea20000100800 */
[----:B------:R-:W-:Y:S01]  /*143d0*/  ULDC.64 UR4, c[0x4][0x70] ;  /* 0x01001c0000047ab9 */ /* 0x000fe20000000a00 */
[----:B-----5:R-:W1:Y:S01]  /*143e0*/  S2R R24, SR_TID.X ;  /* 0x0000000000187919 */ /* 0x020e620000002100 */
[----:B------:R-:W-:Y:S02]  /*143f0*/  F2FP.BF16.F32.PACK_AB R40, R35, R40 ;  /* 0x000000282328723e */ /* 0x000fe400000010ff */
[----:B------:R-:W3:Y:S01]  /*14400*/  S2R R35, SR_SWINHI ;  /* 0x0000000000237919 */ /* 0x000ee20000002f00 */
[----:B------:R-:W-:Y:S02]  /*14410*/  F2FP.BF16.F32.PACK_AB R21, R21, R28 ;  /* 0x0000001c1515723e */ /* 0x000fe400000010ff */
[----:B------:R-:W-:Y:S01]  /*14420*/  F2FP.BF16.F32.PACK_AB R6, R13, R6 ;  /* 0x000000060d06723e */ /* 0x000fe200000010ff */
[----:B------:R-:W4:Y:S01]  /*14430*/  LDL.LU R59, [R1+0x44] ;  /* 0x00004400013b7983 */ /* 0x000f220000300800 */
[----:B------:R-:W-:-:S02]  /*14440*/  F2FP.BF16.F32.PACK_AB R39, R39, R44 ;  /* 0x0000002c2727723e */ /* 0x000fc400000010ff */
[----:B------:R-:W-:Y:S01]  /*14450*/  F2FP.BF16.F32.PACK_AB R37, R37, R42 ;  /* 0x0000002a2525723e */ /* 0x000fe200000010ff */
[----:B------:R-:W4:Y:S01]  /*14460*/  LDL.64 R76, [R1+0x38] ;  /* 0x00003800014c7983 */ /* 0x000f220000100a00 */
[----:B-1----:R-:W-:-:S05]  /*14470*/  IMAD.SHL.U32 R4, R24, 0x4, RZ ;  /* 0x0000000418047824 */ /* 0x002fca00078e00ff */
[----:B------:R-:W-:-:S04]  /*14480*/  LOP3.LUT R4, R4, 0xc, RZ, 0xc0, !PT ;  /* 0x0000000c04047812 */ /* 0x000fc800078ec0ff */
[----:B------:R-:W-:-:S05]  /*14490*/  IADD3 R4, P0, R4, UR4, RZ ;  /* 0x0000000404047c10 */ /* 0x000fca000ff1e0ff */
[----:B------:R-:W-:Y:S01]  /*144a0*/  IMAD.X R5, RZ, RZ, UR5, P0 ;  /* 0x00000005ff057e24 */ /* 0x000fe200080e06ff */
[----:B------:R-:W-:Y:S01]  /*144b0*/  LOP3.LUT P1, R24, R24, 0x3, RZ, 0xc0, !PT ;  /* 0x0000000318187812 */ /* 0x000fe2000782c0ff */
[----:B------:R-:W-:-:S04]  /*144c0*/  ULDC.64 UR4, c[0x0][0xbd8] ;  /* 0x0002f60000047ab9 */ /* 0x000fc80000000a00 */
[----:B------:R1:W4:Y:S01]  /*144d0*/  LDG.E.CONSTANT R5, desc[UR40][R4.64] ;  /* 0x0000002804057981 */ /* 0x000322000c1e9900 */
[----:B------:R-:W-:Y:S02]  /*144e0*/  ISETP.EQ.OR P1, PT, R24, 0x3, !P1 ;  /* 0x000000031800780c */ /* 0x000fe40004f22670 */
[----:B------:R-:W-:Y:S02]  /*144f0*/  F2FP.BF16.F32.PACK_AB R9, R9, R14 ;  /* 0x0000000e0909723e */ /* 0x000fe400000010ff */
[----:B------:R-:W-:Y:S02]  /*14500*/  SEL R42, R21, R6, P1 ;  /* 0x00000006152a7207 */ /* 0x000fe40000800000 */
[----:B------:R-:W-:Y:S02]  /*14510*/  SEL R44, R6, R21, P1 ;  /* 0x00000015062c7207 */ /* 0x000fe40000800000 */
[----:B------:R-:W-:Y:S02]  /*14520*/  F2FP.BF16.F32.PACK_AB R10, R10, R3 ;  /* 0x000000030a0a723e */ /* 0x000fe400000010ff */
[----:B-1----:R-:W-:-:S02]  /*14530*/  F2FP.BF16.F32.PACK_AB R4, R11, R20 ;  /* 0x000000140b04723e */ /* 0x002fc400000010ff */
[----:B------:R-:W-:Y:S02]  /*14540*/  MOV R20, R16 ;  /* 0x0000001000147202 */ /* 0x000fe40000000f00 */
[----:B---3--:R-:W-:Y:S02]  /*14550*/  MOV R21, R35 ;  /* 0x0000002300157202 */ /* 0x008fe40000000f00 */
        /* <DEDUP_REMOVED lines=15> */
[----:B--2---:R-:W-:Y:S02]  /*14650*/  IMAD.WIDE R8, R57, 0x2, R20 ;  /* 0x0000000239087825 */ /* 0x004fe400078e0214 */
[----:B------:R-:W2:Y:S01]  /*14660*/  LDL.LU R57, [R1+0x48] ;  /* 0x0000480001397983 */ /* 0x000ea20000300800 */
[----:B------:R-:W-:-:S03]  /*14670*/  LOP3.LUT R3, R8, 0x180, RZ, 0xc0, !PT ;  /* 0x0000018008037812 */ /* 0x000fc600078ec0ff */
[----:B------:R1:W3:Y:S01]  /*14680*/  LDL.64 R74, [R1+0x38] ;  /* 0x00003800014a7983 */ /* 0x0002e20000100a00 */
[----:B------:R-:W-:Y:S02]  /*14690*/  IADD3 R6, P5, R8, 0x20, RZ ;  /* 0x0000002008067810 */ /* 0x000fe40007fbe0ff */
[----:B------:R-:W-:Y:S02]  /*146a0*/  SEL R66, R15, R4, P1 ;  /* 0x000000040f427207 */ /* 0x000fe40000800000 */
[----:B------:R-:W-:Y:S02]  /*146b0*/  SEL R68, R4, R15, P1 ;  /* 0x0000000f04447207 */ /* 0x000fe40000800000 */
[----:B------:R-:W-:Y:S02]  /*146c0*/  SHF.R.U64 R3, R3, 0x3, RZ ;  /* 0x0000000303037819 */ /* 0x000fe400000012ff */
[----:B------:R-:W-:Y:S02]  /*146d0*/  SEL R36, R31, R32, P1 ;  /* 0x000000201f247207 */ /* 0x000fe40000800000 */
[----:B------:R-:W-:-:S02]  /*146e0*/  SEL R64, R29, R30, P1 ;  /* 0x0000001e1d407207 */ /* 0x000fc40000800000 */
[----:B------:R-:W-:Y:S02]  /*146f0*/  LOP3.LUT R4, R6, 0x180, RZ, 0xc0, !PT ;  /* 0x0000018006047812 */ /* 0x000fe400078ec0ff */
[----:B------:R-:W-:Y:S02]  /*14700*/  SEL R32, R32, R31, P1 ;  /* 0x0000001f20207207 */ /* 0x000fe40000800000 */
[----:B------:R-:W-:Y:S02]  /*14710*/  SEL R30, R30, R29, P1 ;  /* 0x0000001d1e1e7207 */ /* 0x000fe40000800000 */
[C---:B------:R-:W-:Y:S02]  /*14720*/  IADD3 R10, P4, R8.reuse, 0x3000, RZ ;  /* 0x00003000080a7810 */ /* 0x040fe40007f9e0ff */
[C---:B------:R-:W-:Y:S02]  /*14730*/  IADD3 R27, P3, R8.reuse, 0x3020, RZ ;  /* 0x00003020081b7810 */ /* 0x040fe40007f7e0ff */
[----:B------:R-:W-:-:S02]  /*14740*/  IADD3 R29, P2, R8, 0x6000, RZ ;  /* 0x00006000081d7810 */ /* 0x000fc40007f5e0ff */
[----:B------:R-:W-:Y:S02]  /*14750*/  IADD3 R31, P0, R8, 0x6020, RZ ;  /* 0x00006020081f7810 */ /* 0x000fe40007f1e0ff */
[----:B------:R-:W-:Y:S02]  /*14760*/  LOP3.LUT R8, R3, R8, RZ, 0x3c, !PT ;  /* 0x0000000803087212 */ /* 0x000fe400078e3cff */
[----:B------:R-:W-:Y:S02]  /*14770*/  SHF.R.U64 R3, R4, 0x3, RZ ;  /* 0x0000000304037819 */ /* 0x000fe400000012ff */
[----:B------:R-:W-:Y:S02]  /*14780*/  LOP3.LUT R4, R27, 0x180, RZ, 0xc0, !PT ;  /* 0x000001801b047812 */ /* 0x000fe400078ec0ff */
[----:B------:R-:W-:Y:S02]  /*14790*/  LOP3.LUT R14, R3, R6, RZ, 0x3c, !PT ;  /* 0x00000006030e7212 */ /* 0x000fe400078e3cff */
[----:B------:R-:W-:-:S02]  /*147a0*/  LOP3.LUT R3, R10, 0x180, RZ, 0xc0, !PT ;  /* 0x000001800a037812 */ /* 0x000fc400078ec0ff */
[----:B------:R-:W-:Y:S02]  /*147b0*/  F2FP.BF16.F32.PACK_AB R48, R43, R48 ;  /* 0x000000302b30723e */ /* 0x000fe400000010ff */
[----:B------:R-:W-:Y:S02]  /*147c0*/  SHF.R.U64 R3, R3, 0x3, RZ ;  /* 0x0000000303037819 */ /* 0x000fe400000012ff */
[----:B------:R-:W-:Y:S02]  /*147d0*/  F2FP.BF16.F32.PACK_AB R46, R41, R46 ;  /* 0x0000002e292e723e */ /* 0x000fe400000010ff */
[----:B------:R-:W-:Y:S02]  /*147e0*/  SHF.R.U64 R4, R4, 0x3, RZ ;  /* 0x0000000304047819 */ /* 0x000fe400000012ff */
[----:B------:R-:W-:Y:S01]  /*147f0*/  F2FP.BF16.F32.PACK_AB R38, R33, R38 ;  /* 0x000000262126723e */ /* 0x000fe200000010ff */
[--C-:B------:R-:W-:Y:S01]  /*14800*/  IMAD.X R15, RZ, RZ, R9.reuse, P5 ;  /* 0x000000ffff0f7224 */ /* 0x100fe200028e0609 */
[----:B------:R-:W-:Y:S01]  /*14810*/  SEL R70, R7, R12, P1 ;  /* 0x0000000c07467207 */ /* 0x000fe20000800000 */
[--C-:B------:R-:W-:Y:S01]  /*14820*/  IMAD.X R11, RZ, RZ, R9.reuse, P3 ;  /* 0x000000ffff0b7224 */ /* 0x100fe200018e0609 */
[----:B------:R-:W-:Y:S01]  /*14830*/  SEL R72, R12, R7, P1 ;  /* 0x000000070c487207 */ /* 0x000fe20000800000 */
[----:B------:R-:W-:Y:S01]  /*14840*/  IMAD.X R13, RZ, RZ, R9, P4 ;  /* 0x000000ffff0d7224 */ /* 0x000fe200020e0609 */
[----:B------:R-:W-:-:S02]  /*14850*/  SEL R26, R55, R56, P1 ;  /* 0x00000038371a7207 */ /* 0x000fc40000800000 */
[----:B------:R-:W-:Y:S02]  /*14860*/  SEL R28, R47, R48, P1 ;  /* 0x000000302f1c7207 */ /* 0x000fe40000800000 */
[----:B------:R-:W-:Y:S02]  /*14870*/  SEL R58, R53, R54, P1 ;  /* 0x00000036353a7207 */ /* 0x000fe40000800000 */
[----:B------:R-:W-:Y:S02]  /*14880*/  LOP3.LUT R12, R3, R10, RZ, 0x3c, !PT ;  /* 0x0000000a030c7212 */ /* 0x000fe400078e3cff */
[----:B------:R-:W-:Y:S02]  /*14890*/  SEL R56, R56, R55, P1 ;  /* 0x0000003738387207 */ /* 0x000fe40000800000 */
[----:B------:R-:W-:Y:S02]  /*148a0*/  SEL R48, R48, R47, P1 ;  /* 0x0000002f30307207 */ /* 0x000fe40000800000 */
[----:B------:R-:W-:-:S02]  /*148b0*/  SEL R34, R39, R40, P1 ;  /* 0x0000002827227207 */ /* 0x000fc40000800000 */
[----:B------:R-:W-:Y:S02]  /*148c0*/  SEL R54, R54, R53, P1 ;  /* 0x0000003536367207 */ /* 0x000fe40000800000 */
[----:B------:R-:W-:Y:S02]  /*148d0*/  SEL R60, R45, R46, P1 ;  /* 0x0000002e2d3c7207 */ /* 0x000fe40000800000 */
[----:B------:R-:W-:Y:S01]  /*148e0*/  SEL R62, R37, R38, P1 ;  /* 0x00000026253e7207 */ /* 0x000fe20000800000 */
[----:B------:R-:W-:Y:S01]  /*148f0*/  IMAD.X R25, RZ, RZ, R9, P0 ;  /* 0x000000ffff197224 */ /* 0x000fe200000e0609 */
[----:B------:R-:W-:Y:S02]  /*14900*/  LOP3.LUT R10, R4, R27, RZ, 0x3c, !PT ;  /* 0x0000001b040a7212 */ /* 0x000fe400078e3cff */
[----:B------:R-:W-:Y:S01]  /*14910*/  LOP3.LUT R6, R29, 0x180, RZ, 0xc0, !PT ;  /* 0x000001801d067812 */ /* 0x000fe200078ec0ff */
[----:B----4-:R-:W-:Y:S01]  /*14920*/  SHFL.IDX PT, R26, R26, R5, 0x1c1f ;  /* 0x001c1f051a1a7589 */ /* 0x010fe200000e0000 */
[----:B------:R-:W-:-:S02]  /*14930*/  LOP3.LUT R3, R5, 0x2, RZ, 0x3c, !PT ;  /* 0x0000000205037812 */ /* 0x000fc400078e3cff */
[----:B------:R-:W-:Y:S01]  /*14940*/  SEL R40, R40, R39, P1 ;  /* 0x0000002728287207 */ /* 0x000fe20000800000 */
[----:B------:R-:W-:Y:S01]  /*14950*/  SHFL.IDX PT, R28, R28, R5, 0x1c1f ;  /* 0x001c1f051c1c7589 */ /* 0x000fe200000e0000 */
[----:B------:R-:W-:Y:S02]  /*14960*/  SEL R46, R46, R45, P1 ;  /* 0x0000002d2e2e7207 */ /* 0x000fe40000800000 */
[----:B------:R-:W-:Y:S01]  /*14970*/  SEL R38, R38, R37, P1 ;  /* 0x0000002526267207 */ /* 0x000fe20000800000 */
[----:B------:R-:W-:Y:S01]  /*14980*/  SHFL.IDX PT, R58, R58, R5, 0x1c1f ;  /* 0x001c1f053a3a7589 */ /* 0x000fe200000e0000 */
[-C--:B------:R-:W-:Y:S02]  /*14990*/  IADD3.X R7, RZ, R9.reuse, RZ, P2, !PT ;  /* 0x00000009ff077210 */ /* 0x080fe400017fe4ff */
[----:B------:R-:W-:Y:S02]  /*149a0*/  LOP3.LUT R24, R31, 0x180, RZ, 0xc0, !PT ;  /* 0x000001801f187812 */ /* 0x000fe400078ec0ff */
[----:B------:R-:W-:-:S02]  /*149b0*/  MOV R51, R8 ;  /* 0x0000000800337202 */ /* 0x000fc40000000f00 */
[----:B------:R-:W-:Y:S01]  /*149c0*/  MOV R49, R14 ;  /* 0x0000000e00317202 */ /* 0x000fe20000000f00 */
[----:B------:R-:W4:Y:S01]  /*149d0*/  SHFL.IDX PT, R9, R56, R3, 0x1c1f ;  /* 0x001c1f0338097589 */ /* 0x000f2200000e0000 */
[----:B------:R-:W-:Y:S02]  /*149e0*/  MOV R45, R10 ;  /* 0x0000000a002d7202 */ /* 0x000fe40000000f00 */
[----:B------:R-:W-:Y:S01]  /*149f0*/  MOV R47, R12 ;  /* 0x0000000c002f7202 */ /* 0x000fe20000000f00 */
[----:B------:R-:W0:Y:S01]  /*14a00*/  SHFL.IDX PT, R11, R48, R3, 0x1c1f ;  /* 0x001c1f03300b7589 */ /* 0x000e2200000e0000 */
[----:B------:R-:W-:-:S03]  /*14a10*/  SHF.R.U64 R6, R6, 0x3, RZ ;  /* 0x0000000306067819 */ /* 0x000fc600000012ff */
[----:B------:R-:W1:Y:S01]  /*14a20*/  SHFL.IDX PT, R15, R54, R3, 0x1c1f ;  /* 0x001c1f03360f7589 */ /* 0x000e6200000e0000 */
[----:B------:R-:W-:-:S03]  /*14a30*/  SHF.R.U64 R24, R24, 0x3, RZ ;  /* 0x0000000318187819 */ /* 0x000fc600000012ff */
[----:B------:R-:W-:Y:S04]  /*14a40*/  SHFL.IDX PT, R34, R34, R5, 0x1c1f ;  /* 0x001c1f0522227589 */ /* 0x000fe800000e0000 */
[----:B------:R-:W1:Y:S04]  /*14a50*/  SHFL.IDX PT, R13, R40, R3, 0x1c1f ;  /* 0x001c1f03280d7589 */ /* 0x000e6800000e0000 */
[----:B------:R-:W-:Y:S04]  /*14a60*/  SHFL.IDX PT, R60, R60, R5, 0x1c1f ;  /* 0x001c1f053c3c7589 */ /* 0x000fe800000e0000 */
[----:B------:R-:W1:Y:S04]  /*14a70*/  SHFL.IDX PT, R33, R46, R3, 0x1c1f ;  /* 0x001c1f032e217589 */ /* 0x000e6800000e0000 */
[----:B------:R-:W-:Y:S04]  /*14a80*/  SHFL.IDX PT, R62, R62, R5, 0x1c1f ;  /* 0x001c1f053e3e7589 */ /* 0x000fe800000e0000 */
[----:B------:R-:W1:Y:S01]  /*14a90*/  SHFL.IDX PT, R35, R38, R3, 0x1c1f ;  /* 0x001c1f0326237589 */ /* 0x000e6200000e0000 */
[----:B------:R-:W-:-:S02]  /*14aa0*/  LOP3.LUT R6, R6, R29, RZ, 0x3c, !PT ;  /* 0x0000001d06067212 */ /* 0x000fc400078e3cff */
[----:B------:R-:W-:Y:S01]  /*14ab0*/  LOP3.LUT R24, R24, R31, RZ, 0x3c, !PT ;  /* 0x0000001f18187212 */ /* 0x000fe200078e3cff */
[----:B------:R-:W-:Y:S04]  /*14ac0*/  SHFL.IDX PT, R36, R36, R5, 0x1c1f ;  /* 0x001c1f0524247589 */ /* 0x000fe800000e0000 */
[----:B------:R-:W-:Y:S04]  /*14ad0*/  SHFL.IDX PT, R64, R64, R5, 0x1c1f ;  /* 0x001c1f0540407589 */ /* 0x000fe800000e0000 */
[----:B------:R-:W1:Y:S04]  /*14ae0*/  SHFL.IDX PT, R27, R32, R3, 0x1c1f ;  /* 0x001c1f03201b7589 */ /* 0x000e6800000e0000 */
[----:B------:R-:W1:Y:S04]  /*14af0*/  SHFL.IDX PT, R37, R30, R3, 0x1c1f ;  /* 0x001c1f031e257589 */ /* 0x000e6800000e0000 */
[----:B------:R-:W-:Y:S04]  /*14b00*/  SHFL.IDX PT, R42, R42, R5, 0x1c1f ;  /* 0x001c1f052a2a7589 */ /* 0x000fe800000e0000 */
[----:B------:R-:W-:Y:S04]  /*14b10*/  SHFL.IDX PT, R66, R66, R5, 0x1c1f ;  /* 0x001c1f0542427589 */ /* 0x000fe800000e0000 */
[----:B------:R-:W1:Y:S04]  /*14b20*/  SHFL.IDX PT, R29, R44, R3, 0x1c1f ;  /* 0x001c1f032c1d7589 */ /* 0x000e6800000e0000 */
[----:B------:R-:W1:Y:S04]  /*14b30*/  SHFL.IDX PT, R39, R68, R3, 0x1c1f ;  /* 0x001c1f0344277589 */ /* 0x000e6800000e0000 */
[----:B------:R-:W-:Y:S04]  /*14b40*/  SHFL.IDX PT, R50, R50, R5, 0x1c1f ;  /* 0x001c1f0532327589 */ /* 0x000fe800000e0000 */
[----:B------:R1:W-:Y:S04]  /*14b50*/  SHFL.IDX PT, R70, R70, R5, 0x1c1f ;  /* 0x001c1f0546467589 */ /* 0x0003e800000e0000 */
[----:B------:R-:W1:Y:S04]  /*14b60*/  SHFL.IDX PT, R31, R52, R3, 0x1c1f ;  /* 0x001c1f03341f7589 */ /* 0x000e6800000e0000 */
[----:B------:R-:W1:Y:S01]  /*14b70*/  SHFL.IDX PT, R41, R72, R3, 0x1c1f ;  /* 0x001c1f0348297589 */ /* 0x000e6200000e0000 */
[----:B------:R-:W-:-:S02]  /*14b80*/  MOV R43, R6 ;  /* 0x00000006002b7202 */ /* 0x000fc40000000f00 */
[----:B----4-:R-:W-:Y:S01]  /*14b90*/  SEL R4, R26, R9, P1 ;  /* 0x000000091a047207 */ /* 0x010fe20000800000 */
[----:B------:R-:W4:Y:S01]  /*14ba0*/  LDL R53, [R1+0x1c] ;  /* 0x00001c0001357983 */ /* 0x000f220000100800 */
[----:B------:R-:W-:Y:S02]  /*14bb0*/  SEL R6, R9, R26, P1 ;  /* 0x0000001a09067207 */ /* 0x000fe40000800000 */
[----:B0-----:R-:W-:Y:S01]  /*14bc0*/  SEL R8, R28, R11, P1 ;  /* 0x0000000b1c087207 */ /* 0x001fe20000800000 */
[----:B------:R-:W4:Y:S01]  /*14bd0*/  LDL R55, [R1+0x40] ;  /* 0x0000400001377983 */ /* 0x000f220000100800 */
[----:B------:R-:W-:Y:S02]  /*14be0*/  SEL R10, R11, R28, P1 ;  /* 0x0000001c0b0a7207 */ /* 0x000fe40000800000 */
[----:B-1----:R-:W-:Y:S02]  /*14bf0*/  SEL R5, R58, R15, P1 ;  /* 0x0000000f3a057207 */ /* 0x002fe40000800000 */
[----:B------:R-:W-:Y:S01]  /*14c00*/  SEL R7, R15, R58, P1 ;  /* 0x0000003a0f077207 */ /* 0x000fe20000800000 */
[----:B------:R-:W-:Y:S01]  /*14c10*/  BAR.SYNC.DEFER_BLOCKING 0x1, 0x180 ;  /* 0x0046000000007b1d */ /* 0x000fe20000010000 */
[----:B------:R-:W-:-:S02]  /*14c20*/  SEL R12, R34, R13, P1 ;  /* 0x0000000d220c7207 */ /* 0x000fc40000800000 */
[----:B------:R-:W-:Y:S02]  /*14c30*/  SEL R14, R13, R34, P1 ;  /* 0x000000220d0e7207 */ /* 0x000fe40000800000 */
[----:B------:R-:W-:Y:S02]  /*14c40*/  SEL R9, R60, R33, P1 ;  /* 0x000000213c097207 */ /* 0x000fe40000800000 */
        /* <DEDUP_REMOVED lines=18> */
[----:B------:R-:W-:Y:S02]  /*14d70*/  SEL R12, R50, R31, P1 ;  /* 0x0000001f320c7207 */ /* 0x000fe40000800000 */
[----:B------:R-:W-:Y:S02]  /*14d80*/  SEL R14, R31, R50, P1 ;  /* 0x000000321f0e7207 */ /* 0x000fe40000800000 */
[----:B------:R-:W-:Y:S02]  /*14d90*/  SEL R13, R70, R41, P1 ;  /* 0x00000029460d7207 */ /* 0x000fe40000800000 */
[----:B------:R-:W-:Y:S01]  /*14da0*/  SEL R15, R41, R70, P1 ;  /* 0x00000046290f7207 */ /* 0x000fe20000800000 */
[----:B------:R0:W-:Y:S04]  /*14db0*/  STSM.16.M88.4 [R45], R4 ;  /* 0x000000042d007844 */ /* 0x0001e80000000200 */
[----:B------:R1:W-:Y:S04]  /*14dc0*/  STSM.16.M88.4 [R43], R8 ;  /* 0x000000082b007844 */ /* 0x0003e80000000200 */
[----:B------:R1:W-:Y:S01]  /*14dd0*/  STSM.16.M88.4 [R28], R12 ;  /* 0x0000000c1c007844 */ /* 0x0003e20000000200 */
[----:B------:R-:W-:Y:S01]  /*14de0*/  IMAD.MOV.U32 R41, RZ, RZ, RZ ;  /* 0x000000ffff297224 */ /* 0x000fe200078e00ff */
[----:B--2---:R-:W-:Y:S01]  /*14df0*/  IADD3.X R27, R57, UR5, RZ, P2, !PT ;  /* 0x00000005391b7c10 */ /* 0x004fe200097fe4ff */
[----:B------:R-:W-:Y:S01]  /*14e00*/  ULDC.64 UR4, c[0x0][0xbe0] ;  /* 0x0002f80000047ab9 */ /* 0x000fe20000000a00 */
[----:B------:R-:W-:Y:S01]  /*14e10*/  BAR.SYNC.DEFER_BLOCKING 0x1, 0x180 ;  /* 0x0046000000007b1d */ /* 0x000fe20000010000 */
[----:B------:R-:W-:-:S04]  /*14e20*/  ISETP.NE.U32.AND P1, PT, RZ, UR4, PT ;  /* 0x00000004ff007c0c */ /* 0x000fc8000bf25070 */
[----:B------:R-:W-:-:S13]  /*14e30*/  ISETP.NE.AND.EX P1, PT, RZ, UR5, PT, P1 ;  /* 0x00000005ff007c0c */ /* 0x000fda000bf25310 */
[----:B------:R-:W-:Y:S01]  /*14e40*/  @P1 IADD3 R24, P2, R59, UR4, RZ ;  /* 0x000000043b181c10 */ /* 0x000fe2000ff5e0ff */
[----:B------:R-:W-:Y:S02]  /*14e50*/  ULDC UR4, c[0x0][0xa88] ;  /* 0x0002a20000047ab9 */ /* 0x000fe40000000800 */
[----:B------:R-:W-:Y:S01]  /*14e60*/  IMAD.U32 R40, RZ, RZ, UR4 ;  /* 0x00000004ff287e24 */ /* 0x000fe2000f8e00ff */
[----:B------:R-:W-:Y:S01]  /*14e70*/  @P1 IADD3.X R25, R57, UR5, RZ, P2, !PT ;  /* 0x0000000539191c10 */ /* 0x000fe200097fe4ff */
[----:B------:R1:W5:Y:S04]  /*14e80*/  @P0 LDG.E R41, desc[UR40][R26.64] ;  /* 0x000000281a290981 */ /* 0x000368000c1e1900 */
[----:B------:R1:W5:Y:S01]  /*14e90*/  @P1 LDG.E R40, desc[UR40][R24.64] ;  /* 0x0000002818281981 */ /* 0x000362000c1e1900 */
[----:B---3--:R-:W-:-:S04]  /*14ea0*/  IMAD.MOV.U32 R74, RZ, RZ, R76 ;  /* 0x000000ffff4a7224 */ /* 0x008fc800078e004c */
[----:B----4-:R-:W-:-:S04]  /*14eb0*/  IMAD R3, R74, 0x20, R53 ;  /* 0x000000204a037824 */ /* 0x010fc800078e0235 */
[----:B0-----:R-:W-:Y:S01]  /*14ec0*/  IMAD.WIDE R4, R3, 0x2, R20 ;  /* 0x0000000203047825 */ /* 0x001fe200078e0214 */
[----:B------:R-:W-:Y:S01]  /*14ed0*/  SHF.R.S32.HI R42, RZ, 0x1f, R55 ;  /* 0x0000001fff2a7819 */ /* 0x000fe20000011437 */
[----:B-1----:R-:W-:Y:S06]  /*14ee0*/  @P1 BRA `(.L_x_9936) ;  /* 0x0000000000101947 */ /* 0x002fec0003800000 */
[----:B------:R-:W-:Y:S05]  /*14ef0*/  @!P0 BRA `(.L_x_9936) ;  /* 0x00000000000c8947 */ /* 0x000fea0003800000 */
[----:B------:R-:W2:Y:S04]  /*14f00*/  LDG.E R3, desc[UR40][R26.64] ;  /* 0x000000281a037981 */ /* 0x000ea8000c1e1900 */
[----:B-----5:R-:W2:Y:S02]  /*14f10*/  LDG.E R40, desc[UR40][R26.64+0x4] ;  /* 0x000004281a287981 */ /* 0x020ea4000c1e1900 */
[----:B--2---:R-:W-:-:S07]  /*14f20*/  IMAD.IADD R40, R40, 0x1, -R3 ;  /* 0x0000000128287824 */ /* 0x004fce00078e0a03 */
.L_x_9936:
        /* <DEDUP_REMOVED lines=47> */
[----:B------:R-:W-:-:S03]  /*15220*/  IMAD R9, R43, UR5, R3 ;  /* 0x000000052b097c24 */ /* 0x000fc6000f8e0203 */
[----:B------:R-:W-:Y:S01]  /*15230*/  LOP3.LUT R10, R10, 0xffffff80, RZ, 0xc0, !PT ;  /* 0xffffff800a0a7812 */ /* 0x000fe200078ec0ff */
[----:B------:R-:W-:Y:S01]  /*15240*/  ULDC.64 UR4, c[0x0][0xb40] ;  /* 0x0002d00000047ab9 */ /* 0x000fe20000000a00 */
[----:B------:R-:W-:Y:S02]  /*15250*/  SHF.R.S32.HI R3, RZ, 0x1f, R11 ;  /* 0x0000001fff037819 */ /* 0x000fe4000001140b */
[----:B------:R-:W-:Y:S01]  /*15260*/  IADD3 R6, P5, R11, R6, RZ ;  /* 0x000000060b067210 */ /* 0x000fe20007fbe0ff */
[----:B------:R-:W-:-:S03]  /*15270*/  IMAD.IADD R10, R14, 0x1, -R10 ;  /* 0x000000010e0a7824 */ /* 0x000fc600078e0a0a */
[----:B------:R-:W-:Y:S02]  /*15280*/  IADD3.X R9, R3, R7, R9, P5, !PT ;  /* 0x0000000703097210 */ /* 0x000fe40002ffe409 */
[----:B------:R-:W-:Y:S02]  /*15290*/  LEA R38, P6, R6, UR4, 0x2 ;  /* 0x0000000406267c11 */ /* 0x000fe4000f8c10ff */
[----:B------:R-:W-:Y:S02]  /*152a0*/  LOP3.LUT P0, RZ, R10, 0x3, RZ, 0xc0, !PT ;  /* 0x000000030aff7812 */ /* 0x000fe4000780c0ff */
[----:B------:R-:W-:Y:S02]  /*152b0*/  IADD3 R3, R11, 0x8, RZ ;  /* 0x000000080b037810 */ /* 0x000fe40007ffe0ff */
[----:B------:R-:W-:Y:S01]  /*152c0*/  LEA.HI.X R39, R6, UR5, R9, 0x2, P6 ;  /* 0x0000000506277c11 */ /* 0x000fe2000b0f1409 */
[----:B------:R-:W-:Y:S01]  /*152d0*/  ULDC.64 UR4, c[0x0][0xaa0] ;  /* 0x0002a80000047ab9 */ /* 0x000fe20000000a00 */
[----:B------:R-:W-:-:S02]  /*152e0*/  IADD3 R6, P6, R4, 0x7800, RZ ;  /* 0x0000780004067810 */ /* 0x000fc40007fde0ff */
[-C--:B------:R-:W-:Y:S02]  /*152f0*/  ISETP.GE.OR P5, PT, R11, R40.reuse, P0 ;  /* 0x000000280b00720c */ /* 0x080fe400007a6670 */
[----:B------:R-:W-:Y:S02]  /*15300*/  ISETP.GE.OR P0, PT, R3, R40, P0 ;  /* 0x000000280300720c */ /* 0x000fe40000706670 */
        /* <DEDUP_REMOVED lines=46> */
[C---:B------:R-:W-:Y:S01]  /*155f0*/  VIADD R0, R53.reuse, 0x20 ;  /* 0x0000002035007836 */ /* 0x040fe20000000000 */
[----:B------:R-:W-:Y:S01]  /*15600*/  IADD3 R38, R53, 0x40, RZ ;  /* 0x0000004035267810 */ /* 0x000fe20007ffe0ff */
[----:B------:R-:W-:Y:S01]  /*15610*/  IMAD R39, R21, UR6, RZ ;  /* 0x0000000615277c24 */ /* 0x000fe2000f8e02ff */
[----:B------:R-:W-:Y:S01]  /*15620*/  ULDC UR4, c[0x0][0xa8c] ;  /* 0x0002a30000047ab9 */ /* 0x000fe20000000800 */
[----:B------:R-:W-:Y:S01]  /*15630*/  IMAD.MOV.U32 R2, RZ, RZ, R36 ;  /* 0x000000ffff027224 */ /* 0x000fe200078e0024 */
[----:B------:R-:W-:Y:S01]  /*15640*/  ISETP.GE.AND P1, PT, R0, UR4, PT ;  /* 0x0000000400007c0c */ /* 0x000fe2000bf26270 */
[----:B------:R-:W-:Y:S01]  /*15650*/  IMAD.MOV.U32 R3, RZ, RZ, R41 ;  /* 0x000000ffff037224 */ /* 0x000fe200078e0029 */
[----:B------:R-:W-:Y:S01]  /*15660*/  ISETP.GE.AND P0, PT, R53, UR4, PT ;  /* 0x0000000435007c0c */ /* 0x000fe2000bf06270 */
[----:B------:R-:W-:Y:S01]  /*15670*/  IMAD R39, R20, UR7, R39 ;  /* 0x0000000714277c24 */ /* 0x000fe2000f8e0227 */
[----:B------:R-:W-:Y:S01]  /*15680*/  ISETP.GE.AND P2, PT, R38, UR4, PT ;  /* 0x0000000426007c0c */ /* 0x000fe2000bf46270 */
        /* <DEDUP_REMOVED lines=8> */
.L_x_9938:
[----:B------:R-:W-:Y:S05]  /*15710*/  BSYNC B1 ;  /* 0x0000000000017941 */ /* 0x000fea0003800000 */
.L_x_9937:
        /* <DEDUP_REMOVED lines=24> */
.L_x_9935:
        /* <DEDUP_REMOVED lines=24> */
[----:B--2---:R-:W-:-:S07]  /*15a20*/  IADD3 R0, -R5, R0, RZ ;  /* 0x0000000005007210 */ /* 0x004fce0007ffe1ff */
.L_x_9940:
        /* <DEDUP_REMOVED lines=34> */
.L_x_9942:
[----:B------:R-:W-:Y:S05]  /*15c50*/  BSYNC B1 ;  /* 0x0000000000017941 */ /* 0x000fea0003800000 */
.L_x_9941:
        /* <DEDUP_REMOVED lines=46> */
.L_x_9944:
[----:B------:R-:W-:Y:S05]  /*15f40*/  BSYNC B1 ;  /* 0x0000000000017941 */ /* 0x000fea0003800000 */
.L_x_9943:
        /* <DEDUP_REMOVED lines=22> */
.L_x_9939:
[----:B------:R-:W-:Y:S05]  /*160b0*/  BSYNC B0 ;  /* 0x0000000000007941 */ /* 0x000fea0003800000 */
.L_x_9934:
[----:B------:R-:W-:Y:S02]  /*160c0*/  ULDC UR4, c[0x0][0xc14] ;  /* 0x0003050000047ab9 */ /* 0x000fe40000000800 */
[----:B0-----:R-:W-:-:S13]  /*160d0*/  ISETP.GE.AND P0, PT, R155, UR4, PT ;  /* 0x000000049b007c0c */ /* 0x001fda000bf06270 */
[----:B------:R-:W-:Y:S05]  /*160e0*/  @!P0 BRA `(.L_x_9945) ;  /* 0xfffffeac00e48947 */ /* 0x000fea000383ffff */
[----:B------:R-:W-:Y:S05]  /*160f0*/  BRA `(.L_x_9810) ;  /* 0x0000006400747947 */ /* 0x000fea0003800000 */
.L_x_9808:
[----:B------:R-:W-:-:S08]  /*16100*/  NOP ;  /* 0x0000000000007918 */ /* 0x000fd00000000000 */
[----:B--2---:R-:W0:-:S00]  /*16110*/  USETMAXREG.DEALLOC.CTAPOOL 0x20 ;  /* 0x00000020000079c8 */ /* 0x004e0000080e0500 */
        /* <DEDUP_REMOVED lines=14> */
.L_x_9946:
        /* <DEDUP_REMOVED lines=42> */
.L_x_9952:
        /* <DEDUP_REMOVED lines=12> */
.L_x_9951:
[----:B------:R-:W-:Y:S05]  /*16560*/  BSYNC B0 ;  /* 0x0000000000007941 */ /* 0x000fea0003800000 */
.L_x_9950:
        /* <DEDUP_REMOVED lines=21> */
.L_x_9948:
        /* <DEDUP_REMOVED lines=21> */
.L_x_9953:
        /* <DEDUP_REMOVED lines=52> */
[----:B------:R-:W-:-:S03]  /*16b50*/  IMAD R18, R2, R9, R3 ;  /* 0x0000000902127224 */ /* 0x000fc600078e0203 */
[----:B------:R-:W-:Y:S01]  /*16b60*/  IADD3 R17, R4, R17, RZ ;  /* 0x0000001104117210 */ /* 0x000fe20007ffe0ff */
[----:B------:R-:W-:Y:S06]  /*16b70*/  BRA `(.L_x_9954) ;  /* 0x00000000000c7947 */ /* 0x000fec0003800000 */
.L_x_9949:
[----:B------:R-:W-:Y:S02]  /*16b80*/  IMAD.MOV.U32 R17, RZ, RZ, RZ ;  /* 0x000000ffff117224 */ /* 0x000fe400078e00ff */
[----:B------:R-:W-:Y:S02]  /*16b90*/  IMAD.U32 R16, RZ, RZ, UR6 ;  /* 0x00000006ff107e24 */ /* 0x000fe4000f8e00ff */
[----:B------:R-:W-:-:S07]  /*16ba0*/  IMAD.MOV.U32 R18, RZ, RZ, RZ ;  /* 0x000000ffff127224 */ /* 0x000fce00078e00ff */
.L_x_9954:
[----:B------:R-:W-:-:S13]  /*16bb0*/  ISETP.NE.AND P0, PT, R5, RZ, PT ;  /* 0x000000ff0500720c */ /* 0x000fda0003f05270 */
[----:B------:R-:W0:Y:S01]  /*16bc0*/  @!P0 S2R R3, SR_CgaCtaId ;  /* 0x0000000000038919 */ /* 0x000e220000008800 */
[----:B------:R-:W-:-:S04]  /*16bd0*/  @!P0 MOV R2, 0x400 ;  /* 0x0000040000028802 */ /* 0x000fc80000000f00 */
[----:B0-----:R-:W-:-:S05]  /*16be0*/  @!P0 LEA R2, R3, R2, 0x18 ;  /* 0x0000000203028211 */ /* 0x001fca00078ec0ff */
[----:B------:R0:W-:Y:S01]  /*16bf0*/  @!P0 STS.128 [R2+0x19cd0], R16 ;  /* 0x019cd01002008388 */ /* 0x0001e20000000c00 */
[----:B------:R-:W-:Y:S06]  /*16c00*/  BAR.ARV 0x5, 0x200 ;  /* 0x0148000000007b1d */ /* 0x000fec0000002000 */
.L_x_9947:
[----:B------:R2:W-:Y:S01]  /*16c10*/  STL [R1+0x24], RZ ;  /* 0x000024ff01007387 */ /* 0x0005e20000100800 */
[----:B------:R-:W-:Y:S01]  /*16c20*/  ULDC UR4, c[0x0][0xc14] ;  /* 0x0003050000047ab9 */ /* 0x000fe20000000800 */
[----:B------:R-:W-:Y:S01]  /*16c30*/  IMAD.MOV.U32 R25, RZ, RZ, 0x1 ;  /* 0x00000001ff197424 */ /* 0x000fe200078e00ff */
[----:B-1----:R-:W-:Y:S01]  /*16c40*/  ISETP.GE.AND P0, PT, R19, UR4, PT ;  /* 0x0000000413007c0c */ /* 0x002fe2000bf06270 */
[----:B------:R-:W-:-:S12]  /*16c50*/  IMAD.MOV.U32 R22, RZ, RZ, RZ ;  /* 0x000000ffff167224 */ /* 0x000fd800078e00ff */
[----:B--2---:R-:W-:Y:S05]  /*16c60*/  @P0 BRA `(.L_x_9955) ;  /* 0x0000005400a00947 */ /* 0x004fea0003800000 */
[----:B------:R-:W2:Y:S01]  /*16c70*/  LDL R8, [R1+0x20] ;  /* 0x0000200001087983 */ /* 0x000ea20000100800 */
[----:B------:R-:W1:Y:S01]  /*16c80*/  S2R R10, SR_TID.X ;  /* 0x00000000000a7919 */ /* 0x000e620000002100 */
[----:B------:R-:W3:Y:S01]  /*16c90*/  S2R R7, SR_TID.X ;  /* 0x0000000000077919 */ /* 0x000ee20000002100 */
[----:B------:R-:W-:Y:S01]  /*16ca0*/  IMAD.SHL.U32 R9, R0, 0x800, RZ ;  /* 0x0000080000097824 */ /* 0x000fe200078e00ff */
[----:B-1----:R-:W-:Y:S01]  /*16cb0*/  SHF.R.U32.HI R4, RZ, 0x1, R10 ;  /* 0x00000001ff047819 */ /* 0x002fe2000001160a */
[----:B0-----:R-:W-:-:S03]  /*16cc0*/  IMAD.SHL.U32 R2, R10, 0x20, RZ ;  /* 0x000000200a027824 */ /* 0x001fc600078e00ff */
        /* <DEDUP_REMOVED lines=22> */
[----:B------:R-:W-:Y:S01]  /*16e30*/  MOV R27, 0x1 ;  /* 0x00000001001b7802 */ /* 0x000fe20000000f00 */
[----:B------:R-:W-:Y:S02]  /*16e40*/  IMAD.MOV.U32 R24, RZ, RZ, RZ ;  /* 0x000000ffff187224 */ /* 0x000fe400078e00ff */
[----:B------:R-:W-:Y:S02]  /*16e50*/  IMAD.MOV.U32 R22, RZ, RZ, RZ ;  /* 0x000000ffff167224 */ /* 0x000fe400078e00ff */
[----:B------:R-:W-:Y:S01]  /*16e60*/  IMAD.MOV.U32 R25, RZ, RZ, 0x1 ;  /* 0x00000001ff197424 */ /* 0x000fe200078e00ff */
[----:B------:R-:W-:Y:S01]  /*16e70*/  ULDC UR36, c[0x0][0xc] ;  /* 0x0000030000247ab9 */ /* 0x000fe20000000800 */
[----:B------:R-:W-:Y:S01]  /*16e80*/  ULDC.64 UR38, c[0x0][0x198] ;  /* 0x0000660000267ab9 */ /* 0x000fe20000000a00 */
[----:B--2---:R-:W-:-:S02]  /*16e90*/  LOP3.LUT R3, R8, 0x1, RZ, 0xfc, !PT ;  /* 0x0000000108037812 */ /* 0x004fc400078efcff */
[----:B------:R-:W-:-:S03]  /*16ea0*/  LOP3.LUT R2, R8, 0x2, RZ, 0xfc, !PT ;  /* 0x0000000208027812 */ /* 0x000fc600078efcff */
[----:B------:R-:W-:Y:S04]  /*16eb0*/  STL [R1+0x30], R3 ;  /* 0x0000300301007387 */ /* 0x000fe80000100800 */
[----:B------:R0:W-:Y:S04]  /*16ec0*/  STL [R1+0x18], R2 ;  /* 0x0000180201007387 */ /* 0x0001e80000100800 */
[----:B------:R-:W-:Y:S04]  /*16ed0*/  STL [R1+0x24], RZ ;  /* 0x000024ff01007387 */ /* 0x000fe80000100800 */
[----:B------:R1:W-:Y:S01]  /*16ee0*/  STL [R1], R0 ;  /* 0x0000000001007387 */ /* 0x0003e20000100800 */
[----:B0-----:R-:W-:-:S02]  /*16ef0*/  LOP3.LUT R2, R23, 0x1800, RZ, 0xfc, !PT ;  /* 0x0000180017027812 */ /* 0x001fc400078efcff */
[----:B-1----:R-:W-:-:S07]  /*16f00*/  LOP3.LUT R0, R23, 0x2800, RZ, 0xfc, !PT ;  /* 0x0000280017007812 */ /* 0x002fce00078efcff */
.L_x_10066:
[----:B0-----:R-:W0:Y:S02]  /*16f10*/  LDC.64 R2, c[0x0][0xc60] ;  /* 0x00031800ff027b82 */ /* 0x001e240000000a00 */
[----:B0-----:R-:W-:-:S05]  /*16f20*/  IMAD.WIDE R2, R19, 0x4, R2 ;  /* 0x0000000413027825 */ /* 0x001fca00078e0202 */
[----:B--2---:R-:W2:Y:S01]  /*16f30*/  LDG.E R14, desc[UR40][R2.64] ;  /* 0x00000028020e7981 */ /* 0x004ea2000c1e1900 */
[----:B------:R-:W-:Y:S05]  /*16f40*/  YIELD ;  /* 0x0000000000007946 */ /* 0x000fea0003800000 */
[----:B------:R-:W-:Y:S01]  /*16f50*/  ULDC.64 UR4, c[0x0][0xa28] ;  /* 0x00028a0000047ab9 */ /* 0x000fe20000000a00 */
[----:B------:R-:W-:Y:S01]  /*16f60*/  ULDC.64 UR8, c[0x0][0xa18] ;  /* 0x0002860000087ab9 */ /* 0x000fe20000000a00 */
[----:B------:R-:W-:Y:S01]  /*16f70*/  ISETP.NE.U32.AND P0, PT, RZ, UR4, PT ;  /* 0x00000004ff007c0c */ /* 0x000fe2000bf05070 */
[----:B------:R-:W-:Y:S01]  /*16f80*/  ULDC.64 UR6, c[0x0][0xa00] ;  /* 0x0002800000067ab9 */ /* 0x000fe20000000a00 */
[----:B------:R-:W-:-:S02]  /*16f90*/  CS2R R8, SRZ ;  /* 0x0000000000087805 */ /* 0x000fc4000001ff00 */
[----:B------:R-:W-:Y:S02]  /*16fa0*/  ISETP.NE.AND.EX P1, PT, RZ, UR5, PT, P0 ;  /* 0x00000005ff007c0c */ /* 0x000fe4000bf25300 */
[----:B------:R-:W-:Y:S02]  /*16fb0*/  ISETP.NE.U32.AND P3, PT, RZ, UR8, PT ;  /* 0x00000008ff007c0c */ /* 0x000fe4000bf65070 */
[----:B------:R-:W-:Y:S02]  /*16fc0*/  ISETP.NE.U32.AND P0, PT, RZ, UR6, PT ;  /* 0x00000006ff007c0c */ /* 0x000fe4000bf05070 */
[----:B------:R-:W-:Y:S02]  /*16fd0*/  ISETP.NE.AND.EX P3, PT, RZ, UR9, PT, P3 ;  /* 0x00000009ff007c0c */ /* 0x000fe4000bf65330 */
[----:B------:R-:W-:Y:S01]  /*16fe0*/  ISETP.NE.AND.EX P0, PT, RZ, UR7, PT, P0 ;  /* 0x00000007ff007c0c */ /* 0x000fe2000bf05300 */
[----:B------:R-:W-:Y:S01]  /*16ff0*/  IMAD.MOV.U32 R29, RZ, RZ, RZ ;  /* 0x000000ffff1d7224 */ /* 0x000fe200078e00ff */
[----:B--2---:R-:W-:Y:S01]  /*17000*/  SHF.R.S32.HI R0, RZ, 0x1f, R14 ;  /* 0x0000001fff007819 */ /* 0x004fe2000001140e */
[----:B------:R-:W-:-:S02]  /*17010*/  IMAD.SHL.U32 R20, R14, 0x4, RZ ;  /* 0x000000040e147824 */ /* 0x000fc400078e00ff */
[C---:B------:R-:W-:Y:S01]  /*17020*/  @P1 LEA R4, P2, R14.reuse, UR4, 0x2 ;  /* 0x000000040e041c11 */ /* 0x040fe2000f8410ff */
[----:B------:R-:W-:Y:S01]  /*17030*/  STL [R1+0x8], R14 ;  /* 0x0000080e01007387 */ /* 0x000fe20000100800 */
[C-C-:B------:R-:W-:Y:S02]  /*17040*/  SHF.L.U64.HI R15, R14.reuse, 0x2, R0.reuse ;  /* 0x000000020e0f7819 */ /* 0x140fe40000010200 */
[----:B------:R-:W-:Y:S01]  /*17050*/  @P1 LEA.HI.X R5, R14, UR5, R0, 0x2, P2 ;  /* 0x000000050e051c11 */ /* 0x000fe200090f1400 */
[----:B------:R-:W-:Y:S01]  /*17060*/  ULDC.64 UR4, c[0x0][0xa08] ;  /* 0x0002820000047ab9 */ /* 0x000fe20000000a00 */
[C---:B------:R-:W-:Y:S01]  /*17070*/  IADD3 R2, P2, R20.reuse, UR6, RZ ;  /* 0x0000000614027c10 */ /* 0x040fe2000ff5e0ff */
[----:B------:R-:W-:Y:S01]  /*17080*/  STL [R1+0xc], R20 ;  /* 0x00000c1401007387 */ /* 0x000fe20000100800 */
[----:B------:R-:W-:Y:S02]  /*17090*/  IADD3 R6, P4, R20, UR4, RZ ;  /* 0x0000000414067c10 */ /* 0x000fe4000ff9e0ff */
[----:B------:R-:W-:Y:S01]  /*170a0*/  IADD3.X R3, R15, UR7, RZ, P2, !PT ;  /* 0x000000070f037c10 */ /* 0x000fe200097fe4ff */
[----:B------:R-:W-:Y:S01]  /*170b0*/  ULDC.64 UR6, c[0x0][0xa10] ;  /* 0x0002840000067ab9 */ /* 0x000fe20000000a00 */
[----:B------:R0:W5:Y:S01]  /*170c0*/  @P1 LDG.E R8, desc[UR40][R4.64] ;  /* 0x0000002804081981 */ /* 0x000162000c1e1900 */
[----:B------:R-:W-:-:S02]  /*170d0*/  ISETP.NE.U32.AND P1, PT, RZ, UR4, PT ;  /* 0x00000004ff007c0c */ /* 0x000fc4000bf25070 */
[----:B------:R-:W-:Y:S01]  /*170e0*/  ISETP.NE.U32.AND P2, PT, RZ, UR6, PT ;  /* 0x00000006ff007c0c */ /* 0x000fe2000bf45070 */
[----:B------:R-:W2:Y:S01]  /*170f0*/  @P0 LDG.E R9, desc[UR40][R2.64] ;  /* 0x0000002802090981 */ /* 0x000ea2000c1e1900 */
[----:B------:R-:W-:Y:S02]  /*17100*/  IADD3.X R7, R15, UR5, RZ, P4, !PT ;  /* 0x000000050f077c10 */ /* 0x000fe4000a7fe4ff */
[----:B------:R-:W-:Y:S01]  /*17110*/  ISETP.NE.AND.EX P1, PT, RZ, UR5, PT, P1 ;  /* 0x00000005ff007c0c */ /* 0x000fe2000bf25310 */
[----:B------:R-:W-:Y:S01]  /*17120*/  IMAD.MOV.U32 R0, RZ, RZ, RZ ;  /* 0x000000ffff007224 */ /* 0x000fe200078e00ff */
[----:B------:R-:W-:Y:S01]  /*17130*/  ISETP.NE.AND.EX P2, PT, RZ, UR7, PT, P2 ;  /* 0x00000007ff007c0c */ /* 0x000fe2000bf45320 */
[----:B------:R-:W-:Y:S01]  /*17140*/  STL [R1+0x10], R15 ;  /* 0x0000100f01007387 */ /* 0x000fe20000100800 */
[----:B0-----:R-:W-:Y:S01]  /*17150*/  IADD3 R4, P4, R20, UR6, RZ ;  /* 0x0000000614047c10 */ /* 0x001fe2000ff9e0ff */
[----:B------:R-:W-:-:S03]  /*17160*/  ULDC UR4, c[0x0][0x288] ;  /* 0x0000a20000047ab9 */ /* 0x000fc60000000800 */
[C---:B------:R-:W-:Y:S02]  /*17170*/  IADD3.X R5, R15.reuse, UR7, RZ, P4, !PT ;  /* 0x000000070f057c10 */ /* 0x040fe4000a7fe4ff */
[----:B------:R-:W-:Y:S01]  /*17180*/  @P3 IADD3 R12, P4, R20, UR8, RZ ;  /* 0x00000008140c3c10 */ /* 0x000fe2000ff9e0ff */
[----:B------:R-:W-:Y:S01]  /*17190*/  IMAD.U32 R10, RZ, RZ, UR4 ;  /* 0x00000004ff0a7e24 */ /* 0x000fe2000f8e00ff */
[----:B------:R-:W-:Y:S01]  /*171a0*/  ULDC.64 UR4, c[0x0][0x3f8] ;  /* 0x0000fe0000047ab9 */ /* 0x000fe20000000a00 */
[----:B------:R0:W5:Y:S01]  /*171b0*/  @P1 LDG.E R29, desc[UR40][R6.64] ;  /* 0x00000028061d1981 */ /* 0x000162000c1e1900 */
[----:B------:R-:W-:-:S03]  /*171c0*/  @P3 IADD3.X R13, R15, UR9, RZ, P4, !PT ;  /* 0x000000090f0d3c10 */ /* 0x000fc6000a7fe4ff */
[----:B------:R0:W5:Y:S04]  /*171d0*/  @P2 LDG.E R0, desc[UR40][R4.64] ;  /* 0x0000002804002981 */ /* 0x000168000c1e1900 */
[----:B------:R0:W5:Y:S01]  /*171e0*/  @P3 LDG.E R10, desc[UR40][R12.64] ;  /* 0x000000280c0a3981 */ /* 0x000162000c1e1900 */
[----:B------:R-:W-:-:S03]  /*171f0*/  UISETP.NE.U32.AND UP0, UPT, UR4, URZ, UPT ;  /* 0x0000003f0400728c */ /* 0x000fc6000bf05070 */
[----:B------:R-:W-:Y:S01]  /*17200*/  ULDC UR4, c[0x0][0x404] ;  /* 0x0001010000047ab9 */ /* 0x000fe20000000800 */
[----:B------:R-:W-:-:S03]  /*17210*/  UISETP.NE.AND.EX UP0, UPT, UR5, URZ, UPT, UP0 ;  /* 0x0000003f0500728c */ /* 0x000fc6000bf05300 */
[----:B------:R-:W-:Y:S01]  /*17220*/  ULDC UR5, c[0x0][0x2e0] ;  /* 0x0000b80000057ab9 */ /* 0x000fe20000000800 */
[----:B------:R-:W-:-:S04]  /*17230*/  USEL UR4, UR4, 0x1, UP0 ;  /* 0x0000000104047887 */ /* 0x000fc80008000000 */
[----:B------:R-:W-:-:S03]  /*17240*/  UIMAD UR4, UR4, UR5, URZ ;  /* 0x00000005040472a4 */ /* 0x000fc6000f8e023f */
[----:B------:R-:W-:-:S03]  /*17250*/  ULDC UR5, c[0x0][0x338] ;  /* 0x0000ce0000057ab9 */ /* 0x000fc60000000800 */
[----:B------:R-:W-:Y:S01]  /*17260*/  IMAD.U32 R11, RZ, RZ, UR4 ;  /* 0x00000004ff0b7e24 */ /* 0x000fe2000f8e00ff */
[----:B--2---:R1:W-:Y:S02]  /*17270*/  STL [R1+0x28], R9 ;  /* 0x0000280901007387 */ /* 0x0043e40000100800 */
[----:B-1----:R-:W-:Y:S01]  /*17280*/  IMAD.U32 R9, RZ, RZ, UR5 ;  /* 0x00000005ff097e24 */ /* 0x002fe2000f8e00ff */
[----:B0-----:R-:W-:Y:S06]  /*17290*/  @P3 BRA `(.L_x_9956) ;  /* 0x0000000000103947 */ /* 0x001fec0003800000 */
[----:B------:R-:W-:Y:S05]  /*172a0*/  @!P0 BRA `(.L_x_9956) ;  /* 0x00000000000c8947 */ /* 0x000fea0003800000 */
[----:B-----5:R-:W2:Y:S04]  /*172b0*/  LDG.E R10, desc[UR40][R2.64] ;  /* 0x00000028020a7981 */ /* 0x020ea8000c1e1900 */
[----:B------:R-:W2:Y:S02]  /*172c0*/  LDG.E R2, desc[UR40][R2.64+0x4] ;  /* 0x0000042802027981 */ /* 0x000ea4000c1e1900 */
[----:B--2---:R-:W-:-:S07]  /*172d0*/  IMAD.IADD R10, R2, 0x1, -R10 ;  /* 0x00000001020a7824 */ /* 0x004fce00078e0a0a */
.L_x_9956:
[----:B------:R-:W-:Y:S01]  /*172e0*/  ULDC.64 UR4, c[0x0][0xa20] ;  /* 0x0002880000047ab9 */ /* 0x000fe20000000a00 */
[----:B-----5:R-:W-:Y:S01]  /*172f0*/  IMAD.IADD R29, R29, 0x1, R8 ;  /* 0x000000011d1d7824 */ /* 0x020fe200078e0208 */
[----:B------:R-:W-:-:S04]  /*17300*/  ISETP.NE.U32.AND P0, PT, RZ, UR4, PT ;  /* 0x00000004ff007c0c */ /* 0x000fc8000bf05070 */
[----:B------:R-:W-:-:S13]  /*17310*/  ISETP.NE.AND.EX P0, PT, RZ, UR5, PT, P0 ;  /* 0x00000005ff007c0c */ /* 0x000fda000bf05300 */
[----:B------:R-:W-:Y:S05]  /*17320*/  @!P0 BRA `(.L_x_9957) ;  /* 0x0000000000108947 */ /* 0x000fea0003800000 */
[----:B------:R-:W-:-:S04]  /*17330*/  IADD3 R2, P0, R20, UR4, RZ ;  /* 0x0000000414027c10 */ /* 0x000fc8000ff1e0ff */
[----:B------:R-:W-:-:S05]  /*17340*/  IADD3.X R3, R15, UR5, RZ, P0, !PT ;  /* 0x000000050f037c10 */ /* 0x000fca00087fe4ff */
[----:B------:R0:W5:Y:S01]  /*17350*/  LDG.E R11, desc[UR40][R2.64] ;  /* 0x00000028020b7981 */ /* 0x000162000c1e1900 */
[----:B------:R-:W-:Y:S05]  /*17360*/  BRA `(.L_x_9958) ;  /* 0x0000000000107947 */ /* 0x000fea0003800000 */
.L_x_9957:
[----:B------:R-:W-:Y:S05]  /*17370*/  @!P1 BRA `(.L_x_9958) ;  /* 0x00000000000c9947 */ /* 0x000fea0003800000 */
[----:B------:R-:W2:Y:S04]  /*17380*/  LDG.E R11, desc[UR40][R6.64] ;  /* 0x00000028060b7981 */ /* 0x000ea8000c1e1900 */
[----:B------:R-:W2:Y:S02]  /*17390*/  LDG.E R6, desc[UR40][R6.64+0x4] ;  /* 0x0000042806067981 */ /* 0x000ea4000c1e1900 */
[----:B--2---:R-:W-:-:S07]  /*173a0*/  IADD3 R11, -R11, R6, RZ ;  /* 0x000000060b0b7210 */ /* 0x004fce0007ffe1ff */
.L_x_9958:
[----:B0-----:R-:W2:Y:S01]  /*173b0*/  @P2 LDG.E R2, desc[UR40][R4.64] ;  /* 0x0000002804022981 */ /* 0x001ea2000c1e1900 */
[----:B-----5:R-:W-:-:S03]  /*173c0*/  IMAD.IADD R11, R11, 0x1, -R8 ;  /* 0x000000010b0b7824 */ /* 0x020fc600078e0a08 */
[----:B------:R-:W2:Y:S01]  /*173d0*/  @P2 LDG.E R4, desc[UR40][R4.64+0x4] ;  /* 0x0000042804042981 */ /* 0x000ea2000c1e1900 */
[----:B------:R-:W-:Y:S01]  /*173e0*/  BSSY B0, `(.L_x_9959) ;  /* 0x0000167000007945 */ /* 0x000fe20003800000 */
        /* <DEDUP_REMOVED lines=8> */
[----:B------:R-:W-:-:S04]  /*17470*/  SHF.R.S32.HI R2, RZ, 0x1f, R10 ;  /* 0x0000001fff027819 */ /* 0x000fc8000001140a */
[----:B------:R-:W-:Y:S02]  /*17480*/  LEA.HI R2, R2, R10, RZ, 0x7 ;  /* 0x0000000a02027211 */ /* 0x000fe400078f38ff */
[----:B------:R-:W-:Y:S02]  /*17490*/  SHF.R.S32.HI R3, RZ, 0x7, R3 ;  /* 0x00000007ff037819 */ /* 0x000fe40000011403 */
[----:B------:R-:W-:-:S04]  /*174a0*/  SHF.R.S32.HI R2, RZ, 0x7, R2 ;  /* 0x00000007ff027819 */ /* 0x000fc80000011402 */
[----:B------:R-:W-:-:S05]  /*174b0*/  VIMNMX R6, R3, R2, PT ;  /* 0x0000000203067248 */ /* 0x000fca0003fe0100 */
[--C-:B------:R-:W-:Y:S02]  /*174c0*/  IMAD R2, R6, 0x80, -R11.reuse ;  /* 0x0000008006027824 */ /* 0x100fe400078e0a0b */
[----:B------:R-:W-:-:S03]  /*174d0*/  IMAD.MOV R11, RZ, RZ, -R11 ;  /* 0x000000ffff0b7224 */ /* 0x000fc600078e0a0b */
[----:B------:R-:W-:Y:S02]  /*174e0*/  VIMNMX R2, R2, R9, PT ;  /* 0x0000000902027248 */ /* 0x000fe40003fe0100 */
[----:B------:R-:W-:-:S04]  /*174f0*/  VIMNMX R11, RZ, R11, !PT ;  /* 0x0000000bff0b7248 */ /* 0x000fc80007fe0100 */
[----:B------:R-:W-:Y:S02]  /*17500*/  ISETP.GT.AND P0, PT, R2, R11, PT ;  /* 0x0000000b0200720c */ /* 0x000fe40003f04270 */
[----:B------:R-:W-:-:S11]  /*17510*/  SHF.R.U32.HI R4, RZ, 0x7, R11 ;  /* 0x00000007ff047819 */ /* 0x000fd6000001160b */
[----:B------:R-:W-:-:S05]  /*17520*/  @P0 VIADD R2, R2, 0x7f ;  /* 0x0000007f02020836 */ /* 0x000fca0000000000 */
[----:B------:R-:W-:Y:S01]  /*17530*/  @P0 SHF.R.S32.HI R3, RZ, 0x1f, R2 ;  /* 0x0000001fff030819 */ /* 0x000fe20000011402 */
[----:B------:R0:W-:Y:S03]  /*17540*/  STL [R1+0x14], R6 ;  /* 0x0000140601007387 */ /* 0x0001e60000100800 */
[----:B------:R-:W-:Y:S01]  /*17550*/  @P0 LEA.HI R3, R3, R2, RZ, 0x7 ;  /* 0x0000000203030211 */ /* 0x000fe200078f38ff */
[----:B------:R-:W-:-:S03]  /*17560*/  IMAD.MOV.U32 R5, RZ, RZ, R4 ;  /* 0x000000ffff057224 */ /* 0x000fc600078e0004 */
[----:B------:R-:W-:-:S04]  /*17570*/  @P0 SHF.R.S32.HI R5, RZ, 0x7, R3 ;  /* 0x00000007ff050819 */ /* 0x000fc80000011403 */
        /* <DEDUP_REMOVED lines=17> */
.L_x_10113:
[----:B-1----:R-:W-:Y:S02]  /*17690*/  ISETP.NE.AND P0, PT, R14, RZ, PT ;  /* 0x000000ff0e00720c */ /* 0x002fe40003f05270 */
[----:B------:R-:W-:-:S11]  /*176a0*/  PLOP3.LUT P6, PT, PT, PT, PT, 0x8, 0x0 ;  /* 0x000000000000781c */ /* 0x000fd60003fce170 */
[----:B------:R-:W-:Y:S05]  /*176b0*/  @P0 BRA `(.L_x_9962) ;  /* 0x00000000000c0947 */ /* 0x000fea0003800000 */
[----:B------:R-:W-:-:S03]  /*176c0*/  UMOV UR4, 0xffffffff ;  /* 0xffffffff00047882 */ /* 0x000fc60000000000 */
[----:B------:R-:W-:Y:S05]  /*176d0*/  BRA.DIV UR4, `(.L_x_9963) ;  /* 0x0000005a04607947 */ /* 0x000fea000b800000 */
[----:B------:R-:W-:-:S13]  /*176e0*/  ELECT P6, URZ, PT ;  /* 0x00000000003f782f */ /* 0x000fda00038c0000 */
.L_x_9962:
        /* <DEDUP_REMOVED lines=12> */
.L_x_10116:
[----:B------:R-:W-:Y:S05]  /*177b0*/  BSYNC B1 ;  /* 0x0000000000017941 */ /* 0x000fea0003800000 */
.L_x_9964:
        /* <DEDUP_REMOVED lines=10> */
.L_x_10117:
[----:B------:R-:W-:Y:S05]  /*17860*/  BSYNC B2 ;  /* 0x0000000000027941 */ /* 0x000fea0003800000 */
.L_x_9968:
        /* <DEDUP_REMOVED lines=9> */
.L_x_9971:
[----:B------:R-:W-:Y:S05]  /*17900*/  BSYNC B2 ;  /* 0x0000000000027941 */ /* 0x000fea0003800000 */
.L_x_9970:
        /* <DEDUP_REMOVED lines=12> */
.L_x_9972:
        /* <DEDUP_REMOVED lines=16> */
.L_x_9973:
        /* <DEDUP_REMOVED lines=16> */
.L_x_9974:
        /* <DEDUP_REMOVED lines=13> */
.L_x_10118:
[----:B------:R-:W-:Y:S05]  /*17ca0*/  BSYNC B2 ;  /* 0x0000000000027941 */ /* 0x000fea0003800000 */
.L_x_9975:
[----:B------:R-:W-:Y:S01]  /*17cb0*/  BSSY B2, `(.L_x_9977) ;  /* 0x000000b000027945 */ /* 0x000fe20003800000 */
[----:B------:R-:W-:Y:S02]  /*17cc0*/  IMAD.MOV.U32 R10, RZ, RZ, 0x0 ;  /* 0x00000000ff0a7424 */ /* 0x000fe400078e00ff */
[----:B01----:R-:W-:Y:S01]  /*17cd0*/  IMAD.MOV.U32 R11, RZ, RZ, 0x12f00000 ;  /* 0x12f00000ff0b7424 */ /* 0x003fe200078e00ff */
        /* <DEDUP_REMOVED lines=8> */
.L_x_9978:
[----:B------:R-:W-:Y:S05]  /*17d60*/  BSYNC B2 ;  /* 0x0000000000027941 */ /* 0x000fea0003800000 */
.L_x_9977:
        /* <DEDUP_REMOVED lines=8> */
.L_x_9979:
        /* <DEDUP_REMOVED lines=15> */
.L_x_9980:
        /* <DEDUP_REMOVED lines=15> */
.L_x_9981:
        /* <DEDUP_REMOVED lines=10> */
.L_x_9967:
[----:B------:R-:W-:Y:S05]  /*18070*/  BSYNC B1 ;  /* 0x0000000000017941 */ /* 0x000fea0003800000 */
.L_x_9966:
        /* <DEDUP_REMOVED lines=9> */
.L_x_9998:
        /* <DEDUP_REMOVED lines=11> */
.L_x_10119:
[----:B------:R-:W-:Y:S05]  /*181c0*/  BSYNC B2 ;  /* 0x0000000000027941 */ /* 0x000fea0003800000 */
.L_x_9984:
        /* <DEDUP_REMOVED lines=9> */
.L_x_9987:
[----:B------:R-:W-:Y:S05]  /*18260*/  BSYNC B2 ;  /* 0x0000000000027941 */ /* 0x000fea0003800000 */
.L_x_9986:
        /* <DEDUP_REMOVED lines=11> */
.L_x_9988:
        /* <DEDUP_REMOVED lines=10> */
[----:B------:R-:W-:Y:S01]  /*183c0*/  MOV R21, 0x20 ;  /* 0x0000002000157802 */ /* 0x000fe20000000f00 */
[----:B------:R-:W-:Y:S01]  /*183d0*/  VIADD R11, R7, 0x14800 ;  /* 0x00014800070b7836 */ /* 0x000fe20000000000 */
[----:B------:R-:W-:Y:S01]  /*183e0*/  PLOP3.LUT P1, PT, PT, PT, PT, 0x80, 0x0 ;  /* 0x000000000000781c */ /* 0x000fe20003f2f070 */
[----:B------:R-:W-:Y:S01]  /*183f0*/  UMOV UR6, 0x0 ;  /* 0x0000000000067882 */ /* 0x000fe20000000000 */
[----:B------:R-:W-:Y:S01]  /*18400*/  R2UR UR10, R21 ;  /* 0x00000000150a72ca */ /* 0x000fe200000e0000 */
[----:B------:R-:W-:-:S14]  /*18410*/  UMOV UR7, 0x12f00000 ;  /* 0x12f0000000077882 */ /* 0x000fdc0000000000 */
.L_x_9989:
        /* <DEDUP_REMOVED lines=16> */
.L_x_9990:
        /* <DEDUP_REMOVED lines=13> */
.L_x_10120:
[----:B------:R-:W-:Y:S05]  /*185f0*/  BSYNC B2 ;  /* 0x0000000000027941 */ /* 0x000fea0003800000 */
.L_x_9991:
        /* <DEDUP_REMOVED lines=11> */
.L_x_9994:
[----:B------:R-:W-:Y:S05]  /*186b0*/  BSYNC B2 ;  /* 0x0000000000027941 */ /* 0x000fea0003800000 */
.L_x_9993:
        /* <DEDUP_REMOVED lines=8> */
.L_x_9995:
        /* <DEDUP_REMOVED lines=15> */
.L_x_9996:
        /* <DEDUP_REMOVED lines=15> */
.L_x_9997:
        /* <DEDUP_REMOVED lines=10> */
.L_x_9983:
[----:B------:R-:W-:Y:S05]  /*189c0*/  BSYNC B1 ;  /* 0x0000000000017941 */ /* 0x000fea0003800000 */
.L_x_9982:
        /* <DEDUP_REMOVED lines=8> */
.L_x_9960:
[----:B------:R-:W-:Y:S05]  /*18a50*/  BSYNC B0 ;  /* 0x0000000000007941 */ /* 0x000fea0003800000 */
.L_x_9959:
        /* <DEDUP_REMOVED lines=23> */
.L_x_10000:
[----:B------:R-:W1:Y:S01]  /*18bd0*/  S2R R3, SR_CgaCtaId ;  /* 0x0000000000037919 */ /* 0x000e620000008800 */
[----:B------:R-:W-:-:S04]  /*18be0*/  MOV R28, 0x400 ;  /* 0x00000400001c7802 */ /* 0x000fc80000000f00 */
[----:B-1----:R-:W-:-:S04]  /*18bf0*/  LEA R28, R3, R28, 0x18 ;  /* 0x0000001c031c7211 */ /* 0x002fc800078ec0ff */
[----:B------:R-:W-:-:S04]  /*18c00*/  IADD3 R0, R28, 0x13800, RZ ;  /* 0x000138001c007810 */ /* 0x000fc80007ffe0ff */
        /* <DEDUP_REMOVED lines=18> */
.L_x_10002:
        /* <DEDUP_REMOVED lines=19> */
.L_x_10003:
        /* <DEDUP_REMOVED lines=11> */
[----:B0-----:R-:W-:Y:S02]  /*18f10*/  IMAD.U32 R6, RZ, RZ, UR8 ;  /* 0x00000008ff067e24 */ /* 0x001fe4000f8e00ff */
[----:B------:R-:W-:-:S02]  /*18f20*/  IMAD.U32 R7, RZ, RZ, UR9 ;  /* 0x00000009ff077e24 */ /* 0x000fc4000f8e00ff */
[----:B------:R-:W-:Y:S02]  /*18f30*/  IMAD.U32 R10, RZ, RZ, UR4 ;  /* 0x00000004ff0a7e24 */ /* 0x000fe4000f8e00ff */
[----:B------:R-:W-:Y:S02]  /*18f40*/  IMAD.MOV.U32 R8, RZ, RZ, 0x70 ;  /* 0x00000070ff087424 */ /* 0x000fe400078e00ff */
[----:B------:R-:W-:Y:S02]  /*18f50*/  IMAD.MOV.U32 R12, RZ, RZ, 0x1 ;  /* 0x00000001ff0c7424 */ /* 0x000fe400078e00ff */
[----:B------:R-:W-:-:S07]  /*18f60*/  IMAD.MOV.U32 R13, RZ, RZ, RZ ;  /* 0x000000ffff0d7224 */ /* 0x000fce00078e00ff */
[----:B------:R-:W-:-:S07]  /*18f70*/  LEPC R20, `(.L_x_10004) ;  /* 0x000000001014794e */ /* 0x000fce0000000000 */
[----:B-1----:R-:W-:Y:S05]  /*18f80*/  CALL.ABS.NOINC R2 ;  /* 0x0000000002007343 */ /* 0x002fea0003c00000 */
.L_x_10004:
        /* <DEDUP_REMOVED lines=11> */
[----:B0-----:R-:W-:Y:S02]  /*19040*/  IMAD.U32 R6, RZ, RZ, UR6 ;  /* 0x00000006ff067e24 */ /* 0x001fe4000f8e00ff */
[----:B------:R-:W-:-:S02]  /*19050*/  IMAD.U32 R7, RZ, RZ, UR7 ;  /* 0x00000007ff077e24 */ /* 0x000fc4000f8e00ff */
[----:B------:R-:W-:Y:S02]  /*19060*/  IMAD.U32 R10, RZ, RZ, UR8 ;  /* 0x00000008ff0a7e24 */ /* 0x000fe4000f8e00ff */
[----:B------:R-:W-:Y:S02]  /*19070*/  IMAD.U32 R11, RZ, RZ, UR9 ;  /* 0x00000009ff0b7e24 */ /* 0x000fe4000f8e00ff */
[----:B------:R-:W-:Y:S02]  /*19080*/  IMAD.MOV.U32 R8, RZ, RZ, 0x70 ;  /* 0x00000070ff087424 */ /* 0x000fe400078e00ff */
[----:B------:R-:W-:-:S07]  /*19090*/  IMAD.MOV.U32 R12, RZ, RZ, 0x1 ;  /* 0x00000001ff0c7424 */ /* 0x000fce00078e00ff */
[----:B------:R-:W-:-:S07]  /*190a0*/  LEPC R20, `(.L_x_10005) ;  /* 0x000000001014794e */ /* 0x000fce0000000000 */
[----:B-1----:R-:W-:Y:S05]  /*190b0*/  CALL.ABS.NOINC R2 ;  /* 0x0000000002007343 */ /* 0x002fea0003c00000 */
.L_x_10005:
[----:B------:R-:W2:Y:S01]  /*190c0*/  LDL.LU R2, [R1+0xc] ;  /* 0x00000c0001027983 */ /* 0x000ea20000300800 */
[----:B------:R-:W-:-:S03]  /*190d0*/  ULDC.64 UR4, c[0x0][0x9f8] ;  /* 0x00027e0000047ab9 */ /* 0x000fc60000000a00 */
[----:B------:R-:W3:Y:S04]  /*190e0*/  LDL.LU R20, [R1+0x10] ;  /* 0x0000100001147983 */ /* 0x000ee80000300800 */
[----:B------:R-:W0:Y:S04]  /*190f0*/  LDL.LU R0, [R1+0x28] ;  /* 0x0000280001007983 */ /* 0x000e280000300800 */
[----:B------:R-:W4:Y:S01]  /*19100*/  LDL.LU R21, [R1+0x8] ;  /* 0x0000080001157983 */ /* 0x000f220000300800 */
        /* <DEDUP_REMOVED lines=19> */
[----:B------:R-:W0:Y:S08]  /*19240*/  @P0 LDC R5, c[0x0][0x42c] ;  /* 0x00010b00ff050b82 */ /* 0x000e300000000800 */
[----:B-1----:R-:W1:Y:S01]  /*19250*/  @P0 LDC R2, c[0x0][0x430] ;  /* 0x00010c00ff020b82 */ /* 0x002e620000000800 */
[----:B0-----:R-:W-:-:S05]  /*19260*/  @P0 IMAD.HI.U32 R3, R18, R5, RZ ;  /* 0x0000000512030227 */ /* 0x001fca00078e00ff */
[----:B-1----:R-:W-:Y:S02]  /*19270*/  @P0 SHF.R.U32.HI R0, RZ, R2, R3 ;  /* 0x00000002ff000219 */ /* 0x002fe40000011603 */
[----:B------:R-:W-:-:S04]  /*19280*/  ISETP.NE.U32.AND P0, PT, RZ, UR4, PT ;  /* 0x00000004ff007c0c */ /* 0x000fc8000bf05070 */
[----:B------:R-:W-:-:S04]  /*19290*/  ISETP.NE.AND.EX P2, PT, RZ, UR5, PT, P0 ;  /* 0x00000005ff007c0c */ /* 0x000fc8000bf45300 */
[----:B------:R-:W-:-:S09]  /*192a0*/  SEL R7, R21, RZ, !P2 ;  /* 0x000000ff15077207 */ /* 0x000fd20005000000 */
.L_x_10006:
        /* <DEDUP_REMOVED lines=13> */
.L_x_10007:
        /* <DEDUP_REMOVED lines=12> */
.L_x_10008:
        /* <DEDUP_REMOVED lines=21> */
.L_x_10123:
[----:B-1----:R-:W-:Y:S02]  /*19590*/  ISETP.NE.AND P0, PT, R14, RZ, PT ;  /* 0x000000ff0e00720c */ /* 0x002fe40003f05270 */
[----:B------:R-:W-:-:S11]  /*195a0*/  PLOP3.LUT P6, PT, PT, PT, PT, 0x8, 0x0 ;  /* 0x000000000000781c */ /* 0x000fd60003fce170 */
[----:B------:R-:W-:Y:S05]  /*195b0*/  @P0 BRA `(.L_x_10010) ;  /* 0x00000008001c0947 */ /* 0x000fea0003800000 */
[----:B------:R-:W-:-:S03]  /*195c0*/  UMOV UR4, 0xffffffff ;  /* 0xffffffff00047882 */ /* 0x000fc60000000000 */
[----:B------:R-:W-:Y:S05]  /*195d0*/  BRA.DIV UR4, `(.L_x_10011) ;  /* 0x0000003e04587947 */ /* 0x000fea000b800000 */
[----:B------:R-:W-:-:S13]  /*195e0*/  ELECT P6, URZ, PT ;  /* 0x00000000003f782f */ /* 0x000fda00038c0000 */
.L_x_10126:
[----:B------:R-:W-:Y:S05]  /*195f0*/  @!P6 BRA `(.L_x_10012) ;  /* 0x000000040080e947 */ /* 0x000fea0003800000 */
[----:B0-----:R-:W2:Y:S01]  /*19600*/  LDL R3, [R1+0x14] ;  /* 0x0000140001037983 */ /* 0x001ea20000100800 */
[----:B------:R-:W-:-:S04]  /*19610*/  ISETP.NE.U32.AND P0, PT, R4, RZ, PT ;  /* 0x000000ff0400720c */ /* 0x000fc80003f05070 */
[----:B------:R-:W-:Y:S01]  /*19620*/  ISETP.NE.AND.EX P0, PT, R5, RZ, PT, P0 ;  /* 0x000000ff0500720c */ /* 0x000fe20003f05300 */
[----:B--2---:R-:W-:-:S12]  /*19630*/  VIADD R8, R3, 0xffffffff ;  /* 0xffffffff03087836 */ /* 0x004fd80000000000 */
        /* <DEDUP_REMOVED lines=18> */
.L_x_10013:
[----:B0-----:R-:W-:Y:S01]  /*19760*/  IMAD R5, R22, 0x8, R28 ;  /* 0x0000000816057824 */ /* 0x001fe200078e021c */
[----:B------:R-:W-:Y:S01]  /*19770*/  SHF.L.U32 R4, R25, 0x1f, RZ ;  /* 0x0000001f19047819 */ /* 0x000fe200000006ff */
[----:B------:R-:W0:Y:S03]  /*19780*/  S2R R3, SR_TID.X ;  /* 0x0000000000037919 */ /* 0x000e260000002100 */
[----:B------:R-:W1:Y:S01]  /*19790*/  SYNCS.PHASECHK.TRANS64.TRYWAIT P2, [R5+URZ+0x19c80], R4 ;  /* 0x019c8004050075a7 */ /* 0x000e62000804017f */
[----:B0-----:R-:W-:-:S04]  /*197a0*/  LOP3.LUT R3, R3, 0x7f, RZ, 0xc0, !PT ;  /* 0x0000007f03037812 */ /* 0x001fc800078ec0ff */
[----:B------:R-:W-:Y:S01]  /*197b0*/  ISETP.NE.AND P0, PT, R3, RZ, PT ;  /* 0x000000ff0300720c */ /* 0x000fe20003f05270 */
[----:B-1----:R-:W-:-:S12]  /*197c0*/  @!P2 BRA `(.L_x_10014) ;  /* 0x0000003800fca947 */ /* 0x002fd80003800000 */
.L_x_10127:
        /* <DEDUP_REMOVED lines=8> */
.L_x_10015:
        /* <DEDUP_REMOVED lines=27> */
.L_x_10128:
        /* <DEDUP_REMOVED lines=8> */
.L_x_10017:
        /* <DEDUP_REMOVED lines=24> */
.L_x_10012:
        /* <DEDUP_REMOVED lines=35> */
.L_x_10010:
        /* <DEDUP_REMOVED lines=10> */
.L_x_10129:
[----:B------:R-:W-:Y:S05]  /*19ed0*/  BSYNC B0 ;  /* 0x0000000000007941 */ /* 0x000fea0003800000 */
.L_x_10018:
[----:B------:R-:W2:Y:S02]  /*19ee0*/  LDL R4, [R1+0x14] ;  /* 0x0000140001047983 */ /* 0x000ea40000100800 */
[----:B--2---:R-:W-:-:S13]  /*19ef0*/  ISETP.GE.AND P0, PT, R4, 0x2, PT ;  /* 0x000000020400780c */ /* 0x004fda0003f06270 */
[----:B------:R-:W-:Y:S05]  /*19f00*/  @!P0 BRA `(.L_x_10020) ;  /* 0x00000010002c8947 */ /* 0x000fea0003800000 */
[----:B------:R-:W-:Y:S02]  /*19f10*/  VIADD R12, R4, 0xfffffffe ;  /* 0xfffffffe040c7836 */ /* 0x000fe40000000000 */
[----:B------:R-:W-:Y:S02]  /*19f20*/  IMAD.MOV.U32 R6, RZ, RZ, R22 ;  /* 0x000000ffff067224 */ /* 0x000fe400078e0016 */
[----:B------:R-:W-:-:S07]  /*19f30*/  IMAD.MOV.U32 R7, RZ, RZ, R25 ;  /* 0x000000ffff077224 */ /* 0x000fce00078e0019 */
.L_x_10044:
        /* <DEDUP_REMOVED lines=30> */
.L_x_10023:
        /* <DEDUP_REMOVED lines=8> */
.L_x_10130:
[----:B------:R-:W-:Y:S05]  /*1a1a0*/  BSYNC B1 ;  /* 0x0000000000017941 */ /* 0x000fea0003800000 */
.L_x_10024:
        /* <DEDUP_REMOVED lines=9> */
.L_x_10027:
[----:B------:R-:W-:Y:S05]  /*1a240*/  BSYNC B1 ;  /* 0x0000000000017941 */ /* 0x000fea0003800000 */
.L_x_10026:
[----:B------:R-:W-:Y:S01]  /*1a250*/  IMAD.MOV.U32 R15, RZ, RZ, RZ ;  /* 0x000000ffff0f7224 */ /* 0x000fe200078e00ff */
[----:B------:R-:W-:Y:S01]  /*1a260*/  UIADD3 UR4, UP0, UR38, 0x470, URZ ;  /* 0x0000047026047890 */ /* 0x000fe2000ff1e03f */
[----:B------:R-:W-:Y:S01]  /*1a270*/  IMAD R3, R22, 0x3000, R28 ;  /* 0x0000300016037824 */ /* 0x000fe200078e021c */
[----:B------:R-:W-:Y:S01]  /*1a280*/  PLOP3.LUT P0, PT, PT, PT, PT, 0x80, 0x0 ;  /* 0x000000000000781c */ /* 0x000fe20003f0f070 */
[----:B------:R-:W-:Y:S01]  /*1a290*/  IMAD R9, R8, 0x80, R29 ;  /* 0x0000008008097824 */ /* 0x000fe200078e021d */
[----:B------:R-:W-:Y:S01]  /*1a2a0*/  R2UR UR10, R15 ;  /* 0x000000000f0a72ca */ /* 0x000fe200000e0000 */
[----:B------:R-:W-:Y:S01]  /*1a2b0*/  VIADD R10, R3, 0x9000 ;  /* 0x00009000030a7836 */ /* 0x000fe20000000000 */
[----:B------:R-:W-:Y:S01]  /*1a2c0*/  IADD3 R8, R5, 0x19c70, RZ ;  /* 0x00019c7005087810 */ /* 0x000fe20007ffe0ff */
[----:B------:R-:W-:Y:S01]  /*1a2d0*/  UIADD3.X UR5, URZ, UR39, URZ, UP0, !UPT ;  /* 0x000000273f057290 */ /* 0x000fe200087fe43f */
[----:B------:R-:W-:Y:S01]  /*1a2e0*/  UMOV UR6, 0x0 ;  /* 0x0000000000067882 */ /* 0x000fe20000000000 */
[----:B------:R-:W-:-:S10]  /*1a2f0*/  UMOV UR7, 0x14f00000 ;  /* 0x14f0000000077882 */ /* 0x000fd40000000000 */
.L_x_10028:
        /* <DEDUP_REMOVED lines=16> */
.L_x_10029:
        /* <DEDUP_REMOVED lines=16> */
.L_x_10030:
        /* <DEDUP_REMOVED lines=13> */
.L_x_10131:
[----:B------:R-:W-:Y:S05]  /*1a5d0*/  BSYNC B1 ;  /* 0x0000000000017941 */ /* 0x000fea0003800000 */
.L_x_10031:
        /* <DEDUP_REMOVED lines=11> */
.L_x_10034:
[----:B------:R-:W-:Y:S05]  /*1a690*/  BSYNC B1 ;  /* 0x0000000000017941 */ /* 0x000fea0003800000 */
.L_x_10033:
        /* <DEDUP_REMOVED lines=8> */
.L_x_10035:
        /* <DEDUP_REMOVED lines=15> */
.L_x_10036:
        /* <DEDUP_REMOVED lines=15> */
.L_x_10037:
        /* <DEDUP_REMOVED lines=10> */
.L_x_10022:
[----:B------:R-:W-:Y:S05]  /*1a9a0*/  BSYNC B0 ;  /* 0x0000000000007941 */ /* 0x000fea0003800000 */
.L_x_10021:
[----:B------:R-:W2:Y:S02]  /*1a9b0*/  LDL R4, [R1+0x30] ;  /* 0x0000300001047983 */ /* 0x000ea40000100800 */
[----:B--2---:R-:W-:-:S13]  /*1a9c0*/  ISETP.NE.AND P0, PT, R4, 0x3, PT ;  /* 0x000000030400780c */ /* 0x004fda0003f05270 */
[----:B------:R-:W-:Y:S05]  /*1a9d0*/  @!P0 BRA `(.L_x_10038) ;  /* 0x0000000000048947 */ /* 0x000fea0003800000 */
[----:B------:R-:W-:Y:S01]  /*1a9e0*/  BPT.TRAP 0x1 ;  /* 0x000000040000795c */ /* 0x000fe20000300000 */
.L_x_10038:
[----:B------:R-:W2:Y:S01]  /*1a9f0*/  LDL R4, [R1+0x18] ;  /* 0x0000180001047983 */ /* 0x000ea20000100800 */
[----:B0-----:R-:W-:Y:S01]  /*1aa00*/  LOP3.LUT R3, R7, 0x1, RZ, 0x3c, !PT ;  /* 0x0000000107037812 */ /* 0x001fe200078e3cff */
[----:B------:R-:W-:Y:S01]  /*1aa10*/  BSSY B0, `(.L_x_10039) ;  /* 0x0000006000007945 */ /* 0x000fe20003800000 */
[----:B------:R-:W-:Y:S02]  /*1aa20*/  LEA R13, R6, R28, 0x3 ;  /* 0x0000001c060d7211 */ /* 0x000fe400078e18ff */
[----:B------:R-:W-:-:S04]  /*1aa30*/  SHF.L.U32 R3, R3, 0x1f, RZ ;  /* 0x0000001f03037819 */ /* 0x000fc800000006ff */
[----:B------:R-:W0:Y:S01]  /*1aa40*/  SYNCS.PHASECHK.TRANS64.TRYWAIT P2, [R13+URZ+0x19c70], R3 ;  /* 0x019c70030d0075a7 */ /* 0x000e22000804017f */
[----:B--2---:R-:W-:Y:S01]  /*1aa50*/  ISETP.NE.AND P0, PT, R4, 0x3, PT ;  /* 0x000000030400780c */ /* 0x004fe20003f05270 */
[----:B0-----:R-:W-:-:S12]  /*1aa60*/  @!P2 BRA `(.L_x_10040) ;  /* 0x0000002800b8a947 */ /* 0x001fd80003800000 */
.L_x_10132:
[----:B------:R-:W-:Y:S05]  /*1aa70*/  BSYNC B0 ;  /* 0x0000000000007941 */ /* 0x000fea0003800000 */
.L_x_10039:
[----:B------:R-:W-:Y:S05]  /*1aa80*/  @!P0 BRA `(.L_x_10041) ;  /* 0x0000000000048947 */ /* 0x000fea0003800000 */
[----:B------:R-:W-:Y:S01]  /*1aa90*/  BPT.TRAP 0x1 ;  /* 0x000000040000795c */ /* 0x000fe20000300000 */
.L_x_10041:
[----:B------:R-:W-:Y:S01]  /*1aaa0*/  SHF.L.U32 R4, R7, 0x1f, RZ ;  /* 0x0000001f07047819 */ /* 0x000fe200000006ff */
[----:B0-----:R-:W-:-:S03]  /*1aab0*/  IMAD R3, R6, 0x3000, RZ ;  /* 0x0000300006037824 */ /* 0x001fc600078e02ff */
[----:B------:R-:W0:Y:S02]  /*1aac0*/  SYNCS.PHASECHK.TRANS64.TRYWAIT P2, [R13+URZ+0x19c60], R4 ;  /* 0x019c60040d0075a7 */ /* 0x000e24000804017f */
[----:B0-----:R-:W-:Y:S05]  /*1aad0*/  @!P2 BRA `(.L_x_10042) ;  /* 0x0000002800b0a947 */ /* 0x001fea0003800000 */
.L_x_10133:
[----:B------:R-:W2:Y:S01]  /*1aae0*/  LDL R18, [R1] ;  /* 0x0000000001127983 */ /* 0x000ea20000100800 */
        /* <DEDUP_REMOVED lines=67> */
.L_x_10043:
[----:B-1----:R1:W-:Y:S01]  /*1af20*/  SYNCS.ARRIVE.TRANS64.A1T0 RZ, [R13+URZ+0x19c50], RZ ;  /* 0x019c50ff0dff79a7 */ /* 0x0023e2000810003f */
[----:B------:R-:W-:Y:S01]  /*1af30*/  BAR.SYNC.DEFER_BLOCKING 0x2, 0x80 ;  /* 0x0082000000007b1d */ /* 0x000fe20000010000 */
[C---:B------:R-:W-:Y:S01]  /*1af40*/  ISETP.GT.AND P0, PT, R12.reuse, RZ, PT ;  /* 0x000000ff0c00720c */ /* 0x040fe20003f04270 */
[----:B------:R-:W-:Y:S01]  /*1af50*/  VIADD R12, R12, 0xffffffff ;  /* 0xffffffff0c0c7836 */ /* 0x000fe20000000000 */
[----:B------:R-:W-:Y:S01]  /*1af60*/  MOV R6, R22 ;  /* 0x0000001600067202 */ /* 0x000fe20000000f00 */
[----:B------:R-:W-:Y:S02]  /*1af70*/  IMAD.MOV.U32 R7, RZ, RZ, R25 ;  /* 0x000000ffff077224 */ /* 0x000fe400078e0019 */
[----:B-1----:R-:W-:-:S05]  /*1af80*/  @!P1 VIADD R13, R13, 0x19c80 ;  /* 0x00019c800d0d9836 */ /* 0x002fca0000000000 */
[----:B------:R-:W-:-:S04]  /*1af90*/  @!P1 PRMT R13, RZ, 0x654, R13 ;  /* 0x00000654ff0d9816 */ /* 0x000fc8000000000d */
[----:B------:R1:W-:Y:S01]  /*1afa0*/  @!P1 SYNCS.ARRIVE.TRANS64.RED.A1T0 RZ, [R13+URZ], RZ ;  /* 0x000000ff0dff99a7 */ /* 0x0003e2000810043f */
[----:B------:R-:W-:Y:S05]  /*1afb0*/  @P0 BRA `(.L_x_10044) ;  /* 0xffffffec00e00947 */ /* 0x000fea000383ffff */
.L_x_10020:
        /* <DEDUP_REMOVED lines=16> */
.L_x_10046:
[----:B------:R-:W-:Y:S05]  /*1b0c0*/  BSYNC B0 ;  /* 0x0000000000007941 */ /* 0x000fea0003800000 */
.L_x_10045:
[----:B------:R-:W-:Y:S05]  /*1b0d0*/  @!P2 BRA `(.L_x_10047) ;  /* 0x000000000004a947 */ /* 0x000fea0003800000 */
[----:B------:R-:W-:Y:S01]  /*1b0e0*/  BPT.TRAP 0x1 ;  /* 0x000000040000795c */ /* 0x000fe20000300000 */
.L_x_10047:
        /* <DEDUP_REMOVED lines=8> */
.L_x_10134:
[----:B------:R-:W-:Y:S05]  /*1b170*/  BSYNC B0 ;  /* 0x0000000000007941 */ /* 0x000fea0003800000 */
.L_x_10048:
[----:B------:R-:W-:Y:S05]  /*1b180*/  @!P2 BRA `(.L_x_10050) ;  /* 0x000000000004a947 */ /* 0x000fea0003800000 */
[----:B------:R-:W-:Y:S01]  /*1b190*/  BPT.TRAP 0x1 ;  /* 0x000000040000795c */ /* 0x000fe20000300000 */
.L_x_10050:
[----:B0-----:R-:W-:-:S04]  /*1b1a0*/  SHF.L.U32 R3, R25, 0x1f, RZ ;  /* 0x0000001f19037819 */ /* 0x001fc800000006ff */
[----:B------:R-:W0:Y:S02]  /*1b1b0*/  SYNCS.PHASECHK.TRANS64.TRYWAIT P0, [R0+URZ+0x19c60], R3 ;  /* 0x019c6003000075a7 */ /* 0x000e24000800017f */
[----:B0-----:R-:W-:Y:S05]  /*1b1c0*/  @!P0 BRA `(.L_x_10051) ;  /* 0x00000024001c8947 */ /* 0x001fea0003800000 */
.L_x_10135:
[----:B------:R-:W2:Y:S01]  /*1b1d0*/  LDL R18, [R1] ;  /* 0x0000000001127983 */ /* 0x000ea20000100800 */
        /* <DEDUP_REMOVED lines=18> */
[----:B-1----:R-:W-:Y:S02]  /*1b300*/  IMAD.IADD R13, R15, 0x1, R2 ;  /* 0x000000010f0d7824 */ /* 0x002fe400078e0202 */
        /* <DEDUP_REMOVED lines=49> */
.L_x_10052:
[----:B-1----:R1:W-:Y:S01]  /*1b620*/  SYNCS.ARRIVE.TRANS64.A1T0 RZ, [R0+URZ+0x19c50], RZ ;  /* 0x019c50ff00ff79a7 */ /* 0x0023e2000810003f */
[----:B0-----:R-:W-:Y:S01]  /*1b630*/  @!P1 IADD3 R2, R0, 0x19c80, RZ ;  /* 0x00019c8000029810 */ /* 0x001fe20007ffe0ff */
        /* <DEDUP_REMOVED lines=8> */
.L_x_10001:
[----:B------:R-:W-:Y:S05]  /*1b6c0*/  BSYNC B6 ;  /* 0x0000000000067941 */ /* 0x000fea0003800000 */
.L_x_9999:
[----:B------:R-:W2:Y:S02]  /*1b6d0*/  LDL R0, [R1+0x3c] ;  /* 0x00003c0001007983 */ /* 0x000ea40000100800 */
[----:B--2---:R-:W-:-:S13]  /*1b6e0*/  ISETP.NE.AND P0, PT, R0, RZ, PT ;  /* 0x000000ff0000720c */ /* 0x004fda0003f05270 */
        /* <DEDUP_REMOVED lines=9> */
.L_x_10053:
        /* <DEDUP_REMOVED lines=36> */
.L_x_10145:
[----:B------:R-:W-:Y:S02]  /*1b9c0*/  ULDC UR4, c[0x0][0xc10] ;  /* 0x0003040000047ab9 */ /* 0x000fe40000000800 */
[----:B------:R-:W-:-:S04]  /*1b9d0*/  IMAD.U32 R4, RZ, RZ, UR4 ;  /* 0x00000004ff047e24 */ /* 0x000fc8000f8e00ff */
[----:B-1----:R-:W-:-:S04]  /*1b9e0*/  IMAD R5, R14, R4, RZ ;  /* 0x000000040e057224 */ /* 0x002fc800078e02ff */
[----:B------:R-:W-:-:S05]  /*1b9f0*/  IMAD.IADD R16, R16, 0x1, R5 ;  /* 0x0000000110107824 */ /* 0x000fca00078e0205 */
[----:B------:R-:W-:-:S13]  /*1ba00*/  ISETP.GT.AND P6, PT, R16, R0, PT ;  /* 0x000000001000720c */ /* 0x000fda0003fc4270 */
[----:B------:R-:W-:Y:S05]  /*1ba10*/  @P6 BRA `(.L_x_10056) ;  /* 0x00000000009c6947 */ /* 0x000fea0003800000 */
.L_x_10061:
[----:B------:R-:W1:Y:S01]  /*1ba20*/  LDC R4, c[0x0][0xc14] ;  /* 0x00030500ff047b82 */ /* 0x000e620000000800 */
[----:B------:R-:W-:-:S05]  /*1ba30*/  VIADD R19, R19, 0x1f ;  /* 0x0000001f13137836 */ /* 0x000fca0000000000 */
[----:B-1----:R-:W-:-:S13]  /*1ba40*/  ISETP.GE.AND P6, PT, R19, R4, PT ;  /* 0x000000041300720c */ /* 0x002fda0003fc6270 */
[----:B------:R-:W-:Y:S05]  /*1ba50*/  @P6 BRA `(.L_x_10057) ;  /* 0x0000000400d06947 */ /* 0x000fea0003800000 */
[----:B------:R-:W1:Y:S01]  /*1ba60*/  S2R R2, SR_TID.X ;  /* 0x0000000000027919 */ /* 0x000e620000002100 */
[----:B------:R-:W-:Y:S01]  /*1ba70*/  BSSY B0, `(.L_x_10058) ;  /* 0x0000009000007945 */ /* 0x000fe20003800000 */
[----:B-1----:R-:W-:-:S04]  /*1ba80*/  LOP3.LUT R2, R2, 0x1f, RZ, 0xc0, !PT ;  /* 0x0000001f02027812 */ /* 0x002fc800078ec0ff */
[----:B------:R-:W-:Y:S01]  /*1ba90*/  IADD3 R5, R19, R2, RZ ;  /* 0x0000000213057210 */ /* 0x000fe20007ffe0ff */
[----:B------:R-:W-:-:S03]  /*1baa0*/  IMAD.MOV.U32 R2, RZ, RZ, RZ ;  /* 0x000000ffff027224 */ /* 0x000fc600078e00ff */
[----:B------:R-:W-:-:S13]  /*1bab0*/  ISETP.GE.OR P6, PT, R5, R4, !P0 ;  /* 0x000000040500720c */ /* 0x000fda00047c6670 */
[----:B------:R-:W-:Y:S05]  /*1bac0*/  @P6 BRA `(.L_x_10059) ;  /* 0x00000000000c6947 */ /* 0x000fea0003800000 */
[----:B0-----:R-:W0:Y:S02]  /*1bad0*/  LDC.64 R2, c[0x0][0xc58] ;  /* 0x00031600ff027b82 */ /* 0x001e240000000a00 */
[----:B0-----:R-:W-:-:S06]  /*1bae0*/  IMAD.WIDE R2, R5, 0x4, R2 ;  /* 0x0000000405027825 */ /* 0x001fcc00078e0202 */
[----:B------:R1:W5:Y:S02]  /*1baf0*/  LDG.E R2, desc[UR40][R2.64] ;  /* 0x0000002802027981 */ /* 0x000364000c1e1900 */
.L_x_10059:
[----:B------:R-:W-:Y:S05]  /*1bb00*/  BSYNC B0 ;  /* 0x0000000000007941 */ /* 0x000fea0003800000 */
.L_x_10058:
        /* <DEDUP_REMOVED lines=18> */
.L_x_10153:
[----:B------:R-:W-:Y:S02]  /*1bc30*/  ULDC UR4, c[0x0][0xc10] ;  /* 0x0003040000047ab9 */ /* 0x000fe40000000800 */
[----:B------:R-:W-:-:S04]  /*1bc40*/  IMAD.U32 R4, RZ, RZ, UR4 ;  /* 0x00000004ff047e24 */ /* 0x000fc8000f8e00ff */
[----:B-1----:R-:W-:-:S04]  /*1bc50*/  IMAD R5, R14, R4, RZ ;  /* 0x000000040e057224 */ /* 0x002fc800078e02ff */
[----:B------:R-:W-:-:S05]  /*1bc60*/  IMAD.IADD R16, R5, 0x1, R16 ;  /* 0x0000000105107824 */ /* 0x000fca00078e0210 */
[----:B------:R-:W-:-:S13]  /*1bc70*/  ISETP.GT.AND P6, PT, R16, R0, PT ;  /* 0x000000001000720c */ /* 0x000fda0003fc4270 */
[----:B------:R-:W-:Y:S05]  /*1bc80*/  @!P6 BRA `(.L_x_10061) ;  /* 0xfffffffc0064e947 */ /* 0x000fea000383ffff */
.L_x_10056:
        /* <DEDUP_REMOVED lines=8> */
.L_x_10157:
[----:B------:R-:W-:Y:S01]  /*1bd10*/  ISETP.NE.AND P0, PT, R5, RZ, PT ;  /* 0x000000ff0500720c */ /* 0x000fe20003f05270 */
[----:B------:R-:W-:-:S12]  /*1bd20*/  IMAD.MOV.U32 R5, RZ, RZ, RZ ;  /* 0x000000ffff057224 */ /* 0x000fd800078e00ff */
[----:B------:R-:W-:Y:S05]  /*1bd30*/  @!P0 BRA `(.L_x_10063) ;  /* 0x0000000000108947 */ /* 0x000fea0003800000 */
[----:B------:R-:W-:Y:S01]  /*1bd40*/  UMOV UR4, 0xffffffff ;  /* 0xffffffff00047882 */ /* 0x000fe20000000000 */
[----:B------:R-:W-:Y:S02]  /*1bd50*/  VIADD R12, R6, 0xffffffff ;  /* 0xffffffff060c7836 */ /* 0x000fe40000000000 */
[----:B------:R-:W-:Y:S05]  /*1bd60*/  BRA.DIV UR4, `(.L_x_10064) ;  /* 0x0000002204707947 */ /* 0x000fea000b800000 */
[----:B------:R3:W4:Y:S02]  /*1bd70*/  SHFL.IDX PT, R5, R3, R12, 0x1f ;  /* 0x00001f0c03057589 */ /* 0x00072400000e0000 */
.L_x_10063:
[----:B01-3--:R-:W0:Y:S01]  /*1bd80*/  LDC.64 R2, c[0x0][0xc68] ;  /* 0x00031a00ff027b82 */ /* 0x00be220000000a00 */
[----:B------:R-:W-:-:S04]  /*1bd90*/  IMAD.IADD R19, R6, 0x1, R19 ;  /* 0x0000000106137824 */ /* 0x000fc800078e0213 */
[----:B0-----:R-:W-:-:S05]  /*1bda0*/  IMAD.WIDE R2, R19, 0x4, R2 ;  /* 0x0000000413027825 */ /* 0x001fca00078e0202 */
[----:B------:R0:W2:Y:S01]  /*1bdb0*/  LDG.E R7, desc[UR40][R2.64] ;  /* 0x0000002802077981 */ /* 0x0000a2000c1e1900 */
[----:B----4-:R-:W-:Y:S02]  /*1bdc0*/  IMAD R16, R5, R4, R16 ;  /* 0x0000000405107224 */ /* 0x010fe400078e0210 */
[----:B0-----:R-:W-:Y:S02]  /*1bdd0*/  IMAD.MOV.U32 R2, RZ, RZ, RZ ;  /* 0x000000ffff027224 */ /* 0x001fe400078e00ff */
[----:B--2---:R-:W-:-:S05]  /*1bde0*/  IMAD R6, R17, R7, RZ ;  /* 0x0000000711067224 */ /* 0x004fca00078e02ff */
[----:B------:R-:W-:-:S04]  /*1bdf0*/  IABS R8, R6 ;  /* 0x0000000600087213 */ /* 0x000fc80000000000 */
[----:B------:R-:W0:Y:S08]  /*1be00*/  I2F.RP R9, R8 ;  /* 0x0000000800097306 */ /* 0x000e300000209400 */
[----:B0-----:R-:W0:Y:S02]  /*1be10*/  MUFU.RCP R9, R9 ;  /* 0x0000000900097308 */ /* 0x001e240000001000 */
[----:B0-----:R-:W-:-:S06]  /*1be20*/  IADD3 R10, R9, 0xffffffe, RZ ;  /* 0x0ffffffe090a7810 */ /* 0x001fcc0007ffe0ff */
        /* <DEDUP_REMOVED lines=34> */
[----:B------:R-:W-:Y:S01]  /*1c050*/  IMAD R11, R2, R7, RZ ;  /* 0x00000007020b7224 */ /* 0x000fe200078e02ff */
[----:B------:R-:W-:-:S05]  /*1c060*/  MOV R2, RZ ;  /* 0x000000ff00027202 */ /* 0x000fca0000000f00 */
        /* <DEDUP_REMOVED lines=19> */
.L_x_10057:
[----:B------:R-:W-:Y:S01]  /*1c1a0*/  UMOV UR4, URZ ;  /* 0x0000003f00047c82 */ /* 0x000fe20008000000 */
[----:B------:R-:W-:Y:S01]  /*1c1b0*/  UMOV UR5, URZ ;  /* 0x0000003f00057c82 */ /* 0x000fe20008000000 */
[----:B------:R-:W-:Y:S01]  /*1c1c0*/  ULDC UR6, c[0x0][0xc14] ;  /* 0x0003050000067ab9 */ /* 0x000fe20000000800 */
[----:B------:R-:W-:Y:S02]  /*1c1d0*/  IMAD.MOV.U32 R16, RZ, RZ, R0 ;  /* 0x000000ffff107224 */ /* 0x000fe400078e0000 */
[----:B------:R-:W-:Y:S02]  /*1c1e0*/  IMAD.U32 R17, RZ, RZ, UR4 ;  /* 0x00000004ff117e24 */ /* 0x000fe4000f8e00ff */
[----:B------:R-:W-:Y:S02]  /*1c1f0*/  IMAD.U32 R18, RZ, RZ, UR5 ;  /* 0x00000005ff127e24 */ /* 0x000fe4000f8e00ff */
[----:B------:R-:W-:-:S07]  /*1c200*/  IMAD.U32 R19, RZ, RZ, UR6 ;  /* 0x00000006ff137e24 */ /* 0x000fce000f8e00ff */
.L_x_10065:
        /* <DEDUP_REMOVED lines=10> */
.L_x_10054:
[----:B------:R-:W-:Y:S02]  /*1c2b0*/  ULDC UR4, c[0x0][0xc14] ;  /* 0x0003050000047ab9 */ /* 0x000fe40000000800 */
[----:B-1----:R-:W-:-:S13]  /*1c2c0*/  ISETP.GE.AND P0, PT, R19, UR4, PT ;  /* 0x0000000413007c0c */ /* 0x002fda000bf06270 */
[----:B------:R-:W-:Y:S05]  /*1c2d0*/  @!P0 BRA `(.L_x_10066) ;  /* 0xffffffac000c8947 */ /* 0x000fea000383ffff */
[----:B------:R-:W-:Y:S05]  /*1c2e0*/  BSYNC B7 ;  /* 0x0000000000077941 */ /* 0x000fea0003800000 */
.L_x_9955:
[----:B--2---:R-:W2:Y:S01]  /*1c2f0*/  LDL.LU R0, [R1+0x24] ;  /* 0x0000240001007983 */ /* 0x004ea20000300800 */
[----:B------:R-:W-:Y:S01]  /*1c300*/  BSSY B0, `(.L_x_10067) ;  /* 0x000000b000007945 */ /* 0x000fe20003800000 */
[----:B------:R-:W1:Y:S01]  /*1c310*/  S2R R5, SR_CgaCtaId ;  /* 0x0000000000057919 */ /* 0x000e620000008800 */
[----:B--2---:R-:W-:-:S04]  /*1c320*/  IADD3 R0, R0, 0x1, RZ ;  /* 0x0000000100007810 */ /* 0x004fc80007ffe0ff */
        /* <DEDUP_REMOVED lines=8> */
.L_x_10160:
[----:B------:R-:W-:Y:S05]  /*1c3b0*/  BSYNC B0 ;  /* 0x0000000000007941 */ /* 0x000fea0003800000 */
.L_x_10067:
[----:B------:R-:W-:-:S03]  /*1c3c0*/  UMOV UR4, 0xffffffff ;  /* 0xffffffff00047882 */ /* 0x000fc60000000000 */
[----:B------:R-:W-:Y:S05]  /*1c3d0*/  BRA.DIV UR4, `(.L_x_10069) ;  /* 0x0000001e04107947 */ /* 0x000fea000b800000 */
[----:B0-----:R-:W0:Y:S02]  /*1c3e0*/  S2R R0, SR_TID.X ;  /* 0x0000000000007919 */ /* 0x001e240000002100 */
[----:B0-----:R-:W-:-:S04]  /*1c3f0*/  SHF.R.U32.HI R0, RZ, 0x5, R0 ;  /* 0x00000005ff007819 */ /* 0x001fc80000011600 */
[----:B------:R-:W-:-:S05]  /*1c400*/  LOP3.LUT R0, R0, 0x3, RZ, 0xc0, !PT ;  /* 0x0000000300007812 */ /* 0x000fca00078ec0ff */
[----:B------:R0:W1:Y:S02]  /*1c410*/  SHFL.IDX PT, R14, R0, RZ, 0x1f ;  /* 0x00001fff000e7589 */ /* 0x00006400000e0000 */
.L_x_10163:
[----:B-1----:R-:W-:-:S13]  /*1c420*/  ISETP.NE.AND P0, PT, R14, RZ, PT ;  /* 0x000000ff0e00720c */ /* 0x002fda0003f05270 */
[----:B------:R-:W-:Y:S05]  /*1c430*/  @P0 BRA `(.L_x_9810) ;  /* 0x0000000000a40947 */ /* 0x000fea0003800000 */
[----:B------:R-:W-:-:S03]  /*1c440*/  UMOV UR4, 0xffffffff ;  /* 0xffffffff00047882 */ /* 0x000fc60000000000 */
[----:B------:R-:W-:Y:S05]  /*1c450*/  BRA.DIV UR4, `(.L_x_10070) ;  /* 0x0000001e04247947 */ /* 0x000fea000b800000 */
[----:B------:R-:W-:-:S13]  /*1c460*/  ELECT P6, URZ, PT ;  /* 0x00000000003f782f */ /* 0x000fda00038c0000 */
.L_x_10166:
[----:B------:R-:W-:Y:S05]  /*1c470*/  @!P6 BRA `(.L_x_9810) ;  /* 0x000000000094e947 */ /* 0x000fea0003800000 */
[----:B0-----:R-:W2:Y:S02]  /*1c480*/  LDL.LU R0, [R1+0x20] ;  /* 0x0000200001007983 */ /* 0x001ea40000300800 */
[----:B--2---:R-:W-:-:S04]  /*1c490*/  LOP3.LUT R0, R0, 0x2, RZ, 0xfc, !PT ;  /* 0x0000000200007812 */ /* 0x004fc800078efcff */
[----:B------:R-:W-:-:S13]  /*1c4a0*/  ISETP.NE.AND P0, PT, R0, 0x3, PT ;  /* 0x000000030000780c */ /* 0x000fda0003f05270 */
[----:B------:R-:W-:Y:S05]  /*1c4b0*/  @!P0 BRA `(.L_x_10071) ;  /* 0x0000000000048947 */ /* 0x000fea0003800000 */
[----:B------:R-:W-:Y:S01]  /*1c4c0*/  BPT.TRAP 0x1 ;  /* 0x000000040000795c */ /* 0x000fe20000300000 */
.L_x_10071:
        /* <DEDUP_REMOVED lines=12> */
.L_x_10167:
[----:B------:R-:W1:Y:S02]  /*1c590*/  SYNCS.PHASECHK.TRANS64.TRYWAIT P1, [R3+URZ], R0 ;  /* 0x00000000030075a7 */ /* 0x000e64000802017f */
[----:B-1----:R-:W-:Y:S05]  /*1c5a0*/  @!P1 BRA `(.L_x_10073) ;  /* 0x0000001c00049947 */ /* 0x002fea0003800000 */
.L_x_10168:
[----:B------:R-:W-:Y:S05]  /*1c5b0*/  @!P0 BRA `(.L_x_10074) ;  /* 0x0000000000048947 */ /* 0x000fea0003800000 */
[----:B------:R-:W-:Y:S01]  /*1c5c0*/  BPT.TRAP 0x1 ;  /* 0x000000040000795c */ /* 0x000fe20000300000 */
.L_x_10074:
[----:B-1----:R-:W-:-:S04]  /*1c5d0*/  IMAD R3, R22, 0x8, R7 ;  /* 0x0000000816037824 */ /* 0x002fc800078e0207 */
[----:B------:R-:W1:Y:S02]  /*1c5e0*/  SYNCS.PHASECHK.TRANS64.TRYWAIT P1, [R3+URZ+0x19c60], R4 ;  /* 0x019c6004030075a7 */ /* 0x000e64000802017f */
[----:B-1----:R-:W-:Y:S05]  /*1c5f0*/  @!P1 BRA `(.L_x_10075) ;  /* 0x0000001c00049947 */ /* 0x002fea0003800000 */
.L_x_10169:
[----:B------:R-:W-:Y:S05]  /*1c600*/  @!P0 BRA `(.L_x_10076) ;  /* 0x0000000000048947 */ /* 0x000fea0003800000 */
[----:B------:R-:W-:Y:S01]  /*1c610*/  BPT.TRAP 0x1 ;  /* 0x000000040000795c */ /* 0x000fe20000300000 */
.L_x_10076:
[----:B0-----:R-:W-:-:S04]  /*1c620*/  IMAD R5, R6, 0x8, R7 ;  /* 0x0000000806057824 */ /* 0x001fc800078e0207 */
[----:B------:R-:W0:Y:S02]  /*1c630*/  SYNCS.PHASECHK.TRANS64.TRYWAIT P1, [R5+URZ+0x19c60], R0 ;  /* 0x019c6000050075a7 */ /* 0x000e24000802017f */
[----:B0-----:R-:W-:Y:S05]  /*1c640*/  @!P1 BRA `(.L_x_10077) ;  /* 0x0000001c00049947 */ /* 0x001fea0003800000 */
.L_x_10170:
[----:B------:R-:W-:Y:S05]  /*1c650*/  @!P0 BRA `(.L_x_10078) ;  /* 0x0000000000048947 */ /* 0x000fea0003800000 */
[----:B------:R-:W-:Y:S01]  /*1c660*/  BPT.TRAP 0x1 ;  /* 0x000000040000795c */ /* 0x000fe20000300000 */
.L_x_10078:
[----:B------:R-:W2:Y:S02]  /*1c670*/  SYNCS.PHASECHK.TRANS64.TRYWAIT P0, [R3+URZ+0x19c80], R4 ;  /* 0x019c8004030075a7 */ /* 0x000ea4000800017f */
[----:B--2---:R-:W-:Y:S05]  /*1c680*/  @!P0 BRA `(.L_x_10079) ;  /* 0x0000001c00088947 */ /* 0x004fea0003800000 */
.L_x_10080:
[----:B---3--:R3:W4:Y:S02]  /*1c690*/  SYNCS.PHASECHK.TRANS64.TRYWAIT P0, [R5+URZ+0x19c80], R0 ;  /* 0x019c8000050075a7 */ /* 0x008724000800017f */
[----:B----4-:R-:W-:Y:S05]  /*1c6a0*/  @!P0 NANOSLEEP.SYNCS 0x989680 ;  /* 0x009896800000895d */ /* 0x010fea0003900000 */
[----:B------:R-:W4:Y:S02]  /*1c6b0*/  @!P0 SYNCS.PHASECHK.TRANS64 P0, [R5+URZ+0x19c80], R0 ;  /* 0x019c8000050085a7 */ /* 0x000f24000800007f */
[----:B----4-:R-:W-:Y:S05]  /*1c6c0*/  @!P0 BRA `(.L_x_10080) ;  /* 0xfffffffc00f08947 */ /* 0x010fea000383ffff */
.L_x_9810:
[----:B------:R-:W-:Y:S05]  /*1c6d0*/  BSYNC B8 ;  /* 0x0000000000087941 */ /* 0x000fea0003800000 */
.L_x_9807:
[----:B------:R-:W-:Y:S05]  /*1c6e0*/  EXIT ;  /* 0x000000000000794d */ /* 0x000fea0003800000 */
.L_x_9826:
[----:B0-----:R0:W1:Y:S02]  /*1c6f0*/  SYNCS.PHASECHK.TRANS64.TRYWAIT P5, [R86+URZ+0x19c90], R89 ;  /* 0x019c9059560075a7 */ /* 0x00106400080a017f */
[----:B-1----:R-:W-:Y:S05]  /*1c700*/  @!P5 NANOSLEEP.SYNCS 0x989680 ;  /* 0x009896800000d95d */ /* 0x002fea0003900000 */
[----:B------:R-:W1:Y:S02]  /*1c710*/  @!P5 SYNCS.PHASECHK.TRANS64 P5, [R86+URZ+0x19c90], R89 ;  /* 0x019c90595600d5a7 */ /* 0x000e6400080a007f */
[----:B-1----:R-:W-:Y:S05]  /*1c720*/  @!P5 BRA `(.L_x_9826) ;  /* 0xfffffffc00f0d947 */ /* 0x002fea000383ffff */
[----:B------:R-:W-:Y:S05]  /*1c730*/  BRA `(.L_x_10081) ;  /* 0xfffffe6000507947 */ /* 0x000fea000383ffff */
.L_x_9842:
[----:B-1----:R1:W2:Y:S02]  /*1c740*/  SYNCS.PHASECHK.TRANS64.TRYWAIT P5, [R86+URZ+0x19c90], R89 ;  /* 0x019c9059560075a7 */ /* 0x0022a400080a017f */
[----:B--2---:R-:W-:Y:S05]  /*1c750*/  @!P5 NANOSLEEP.SYNCS 0x989680 ;  /* 0x009896800000d95d */ /* 0x004fea0003900000 */
[----:B------:R-:W2:Y:S02]  /*1c760*/  @!P5 SYNCS.PHASECHK.TRANS64 P5, [R86+URZ+0x19c90], R89 ;  /* 0x019c90595600d5a7 */ /* 0x000ea400080a007f */
[----:B--2---:R-:W-:Y:S05]  /*1c770*/  @!P5 BRA `(.L_x_9842) ;  /* 0xfffffffc00f0d947 */ /* 0x004fea000383ffff */
[----:B------:R-:W-:Y:S05]  /*1c780*/  BRA `(.L_x_10082) ;  /* 0xfffffe7800b87947 */ /* 0x000fea000383ffff */
.L_x_9851:
[----:B0-----:R0:W1:Y:S02]  /*1c790*/  SYNCS.PHASECHK.TRANS64.TRYWAIT P5, [R86+URZ+0x19c90], R89 ;  /* 0x019c9059560075a7 */ /* 0x00106400080a017f */
[----:B-1----:R-:W-:Y:S05]  /*1c7a0*/  @!P5 NANOSLEEP.SYNCS 0x989680 ;  /* 0x009896800000d95d */ /* 0x002fea0003900000 */
[----:B------:R-:W1:Y:S02]  /*1c7b0*/  @!P5 SYNCS.PHASECHK.TRANS64 P5, [R86+URZ+0x19c90], R89 ;  /* 0x019c90595600d5a7 */ /* 0x000e6400080a007f */
[----:B-1----:R-:W-:Y:S05]  /*1c7c0*/  @!P5 BRA `(.L_x_9851) ;  /* 0xfffffffc00f0d947 */ /* 0x002fea000383ffff */
[----:B------:R-:W-:Y:S05]  /*1c7d0*/  BRA `(.L_x_10083) ;  /* 0xfffffe9800ec7947 */ /* 0x000fea000383ffff */
.L_x_9855:
[----:B--2---:R2:W3:Y:S02]  /*1c7e0*/  SYNCS.PHASECHK.TRANS64.TRYWAIT P5, [R86+URZ+0x19cb0], R89 ;  /* 0x019cb059560075a7 */ /* 0x0044e400080a017f */
[----:B---3--:R-:W-:Y:S05]  /*1c7f0*/  @!P5 NANOSLEEP.SYNCS 0x989680 ;  /* 0x009896800000d95d */ /* 0x008fea0003900000 */
[----:B------:R-:W3:Y:S02]  /*1c800*/  @!P5 SYNCS.PHASECHK.TRANS64 P5, [R86+URZ+0x19cb0], R89 ;  /* 0x019cb0595600d5a7 */ /* 0x000ee400080a007f */
[----:B---3--:R-:W-:Y:S05]  /*1c810*/  @!P5 BRA `(.L_x_9855) ;  /* 0xfffffffc00f0d947 */ /* 0x008fea000383ffff */
[----:B------:R-:W-:Y:S05]  /*1c820*/  BRA `(.L_x_10084) ;  /* 0xfffffe9c005c7947 */ /* 0x000fea000383ffff */
.L_x_9875:
[----:B------:R-:W-:Y:S01]  /*1c830*/  BSSY B1, `(.L_x_10085) ;  /* 0x0000007000017945 */ /* 0x000fe20003800000 */
[----:B------:R-:W-:Y:S02]  /*1c840*/  IMAD.MOV.U32 R12, RZ, RZ, RZ ;  /* 0x000000ffff0c7224 */ /* 0x000fe400078e00ff */
[----:B------:R-:W-:Y:S02]  /*1c850*/  IMAD.MOV.U32 R11, RZ, RZ, 0x1e1f ;  /* 0x00001e1fff0b7424 */ /* 0x000fe400078e00ff */
[----:B------:R-:W-:-:S07]  /*1c860*/  IMAD.MOV.U32 R15, RZ, RZ, -0x1 ;  /* 0xffffffffff0f7424 */ /* 0x000fce00078e00ff */
[----:B-----5:R-:W-:Y:S05]  /*1c870*/  WARPSYNC.COLLECTIVE R15, `(.L_x_10086) ;  /* 0x000000000f087348 */ /* 0x020fea0003c00000 */
[----:B------:R0:W1:Y:S02]  /*1c880*/  SHFL.IDX P6, R14, R13, R12, R11 ;  /* 0x0000000c0d0e7389 */ /* 0x00006400000c000b */
[----:B01---5:R-:W-:Y:S01]  /*1c890*/  ENDCOLLECTIVE ;  /* 0x000000000000791b */ /* 0x023fe20003800000 */
.L_x_10086:
[----:B------:R-:W-:Y:S05]  /*1c8a0*/  BSYNC B1 ;  /* 0x0000000000017941 */ /* 0x000fea0003800000 */
.L_x_10085:
[----:B------:R-:W-:Y:S05]  /*1c8b0*/  BRA `(.L_x_10087) ;  /* 0xfffffeb0005c7947 */ /* 0x000fea000383ffff */
.L_x_9876:
        /* <DEDUP_REMOVED lines=8> */
.L_x_10089:
[----:B------:R-:W-:Y:S05]  /*1c940*/  BSYNC B1 ;  /* 0x0000000000017941 */ /* 0x000fea0003800000 */
.L_x_10088:
[----:B------:R-:W-:Y:S05]  /*1c950*/  BRA `(.L_x_10090) ;  /* 0xfffffeb0003c7947 */ /* 0x000fea000383ffff */
.L_x_9877:
        /* <DEDUP_REMOVED lines=8> */
.L_x_10092:
[----:B------:R-:W-:Y:S05]  /*1c9e0*/  BSYNC B1 ;  /* 0x0000000000017941 */ /* 0x000fea0003800000 */
.L_x_10091:
[----:B------:R-:W-:Y:S05]  /*1c9f0*/  BRA `(.L_x_10093) ;  /* 0xfffffeb0001c7947 */ /* 0x000fea000383ffff */
.L_x_9878:
        /* <DEDUP_REMOVED lines=8> */
.L_x_10095:
[----:B------:R-:W-:Y:S05]  /*1ca80*/  BSYNC B1 ;  /* 0x0000000000017941 */ /* 0x000fea0003800000 */
.L_x_10094:
[----:B------:R-:W-:Y:S05]  /*1ca90*/  BRA `(.L_x_10096) ;  /* 0xfffffeac00fc7947 */ /* 0x000fea000383ffff */
.L_x_9880:
[----:B0-----:R0:W1:Y:S02]  /*1caa0*/  SYNCS.PHASECHK.TRANS64.TRYWAIT P1, [R16+URZ+0x19c00], R5 ;  /* 0x019c0005100075a7 */ /* 0x001064000802017f */
[----:B-1----:R-:W-:Y:S05]  /*1cab0*/  @!P1 NANOSLEEP.SYNCS 0x989680 ;  /* 0x009896800000995d */ /* 0x002fea0003900000 */
[----:B------:R-:W1:Y:S02]  /*1cac0*/  @!P1 SYNCS.PHASECHK.TRANS64 P1, [R16+URZ+0x19c00], R5 ;  /* 0x019c0005100095a7 */ /* 0x000e64000802007f */
[----:B-1----:R-:W-:Y:S05]  /*1cad0*/  @!P1 BRA `(.L_x_9880) ;  /* 0xfffffffc00f09947 */ /* 0x002fea000383ffff */
[----:B------:R-:W-:Y:S05]  /*1cae0*/  BRA `(.L_x_10097) ;  /* 0xfffffeac00f47947 */ /* 0x000fea000383ffff */
.L_x_9888:
[----:B------:R-:W-:Y:S01]  /*1caf0*/  BSSY B1, `(.L_x_10098) ;  /* 0x0000007000017945 */ /* 0x000fe20003800000 */
[----:B------:R-:W-:Y:S02]  /*1cb00*/  IMAD.MOV.U32 R12, RZ, RZ, RZ ;  /* 0x000000ffff0c7224 */ /* 0x000fe400078e00ff */
[----:B------:R-:W-:Y:S02]  /*1cb10*/  IMAD.MOV.U32 R11, RZ, RZ, 0x1e1f ;  /* 0x00001e1fff0b7424 */ /* 0x000fe400078e00ff */
[----:B------:R-:W-:-:S07]  /*1cb20*/  IMAD.MOV.U32 R15, RZ, RZ, -0x1 ;  /* 0xffffffffff0f7424 */ /* 0x000fce00078e00ff */
[----:B-----5:R-:W-:Y:S05]  /*1cb30*/  WARPSYNC.COLLECTIVE R15, `(.L_x_10099) ;  /* 0x000000000f087348 */ /* 0x020fea0003c00000 */
[----:B------:R0:W1:Y:S02]  /*1cb40*/  SHFL.IDX P6, R14, R13, R12, R11 ;  /* 0x0000000c0d0e7389 */ /* 0x00006400000c000b */
[----:B01---5:R-:W-:Y:S01]  /*1cb50*/  ENDCOLLECTIVE ;  /* 0x000000000000791b */ /* 0x023fe20003800000 */
.L_x_10099:
[----:B------:R-:W-:Y:S05]  /*1cb60*/  BSYNC B1 ;  /* 0x0000000000017941 */ /* 0x000fea0003800000 */
.L_x_10098:
[----:B------:R-:W-:Y:S05]  /*1cb70*/  BRA `(.L_x_10100) ;  /* 0xfffffecc00087947 */ /* 0x000fea000383ffff */
.L_x_9889:
        /* <DEDUP_REMOVED lines=8> */
.L_x_10102:
[----:B------:R-:W-:Y:S05]  /*1cc00*/  BSYNC B1 ;  /* 0x0000000000017941 */ /* 0x000fea0003800000 */
.L_x_10101:
[----:B------:R-:W-:Y:S05]  /*1cc10*/  BRA `(.L_x_10103) ;  /* 0xfffffec800e87947 */ /* 0x000fea000383ffff */
.L_x_9890:
        /* <DEDUP_REMOVED lines=8> */
.L_x_10105:
[----:B------:R-:W-:Y:S05]  /*1cca0*/  BSYNC B1 ;  /* 0x0000000000017941 */ /* 0x000fea0003800000 */
.L_x_10104:
[----:B------:R-:W-:Y:S05]  /*1ccb0*/  BRA `(.L_x_10106) ;  /* 0xfffffec800c87947 */ /* 0x000fea000383ffff */
.L_x_9891:
        /* <DEDUP_REMOVED lines=8> */
.L_x_10108:
[----:B------:R-:W-:Y:S05]  /*1cd40*/  BSYNC B1 ;  /* 0x0000000000017941 */ /* 0x000fea0003800000 */
.L_x_10107:
[----:B------:R-:W-:Y:S05]  /*1cd50*/  BRA `(.L_x_10109) ;  /* 0xfffffec800a87947 */ /* 0x000fea000383ffff */
.L_x_9893:
[----:B0-----:R0:W1:Y:S02]  /*1cd60*/  SYNCS.PHASECHK.TRANS64.TRYWAIT P1, [R16+URZ+0x19c00], R9 ;  /* 0x019c0009100075a7 */ /* 0x001064000802017f */
[----:B-1----:R-:W-:Y:S05]  /*1cd70*/  @!P1 NANOSLEEP.SYNCS 0x989680 ;  /* 0x009896800000995d */ /* 0x002fea0003900000 */
[----:B------:R-:W1:Y:S02]  /*1cd80*/  @!P1 SYNCS.PHASECHK.TRANS64 P1, [R16+URZ+0x19c00], R9 ;  /* 0x019c0009100095a7 */ /* 0x000e64000802007f */
[----:B-1----:R-:W-:Y:S05]  /*1cd90*/  @!P1 BRA `(.L_x_9893) ;  /* 0xfffffffc00f09947 */ /* 0x002fea000383ffff */
[----:B------:R-:W-:Y:S05]  /*1cda0*/  BRA `(.L_x_10110) ;  /* 0xfffffec800a07947 */ /* 0x000fea000383ffff */
.L_x_9899:
[----:B-1----:R1:W2:Y:S02]  /*1cdb0*/  SYNCS.PHASECHK.TRANS64.TRYWAIT P0, [R0+URZ+0x19c30], R7 ;  /* 0x019c3007000075a7 */ /* 0x0022a4000800017f */
[----:B--2---:R-:W-:Y:S05]  /*1cdc0*/  @!P0 NANOSLEEP.SYNCS 0x989680 ;  /* 0x009896800000895d */ /* 0x004fea0003900000 */
[----:B------:R-:W2:Y:S02]  /*1cdd0*/  @!P0 SYNCS.PHASECHK.TRANS64 P0, [R0+URZ+0x19c30], R7 ;  /* 0x019c3007000085a7 */ /* 0x000ea4000800007f */
[----:B--2---:R-:W-:Y:S05]  /*1cde0*/  @!P0 BRA `(.L_x_9899) ;  /* 0xfffffffc00f08947 */ /* 0x004fea000383ffff */
[----:B------:R-:W-:Y:S05]  /*1cdf0*/  BRA `(.L_x_9898) ;  /* 0xfffffeec00147947 */ /* 0x000fea000383ffff */
.L_x_9906:
[----:B-1----:R1:W2:Y:S02]  /*1ce00*/  SYNCS.PHASECHK.TRANS64.TRYWAIT P0, [R14+URZ+0x19c30], R13 ;  /* 0x019c300d0e0075a7 */ /* 0x0022a4000800017f */
[----:B--2---:R-:W-:Y:S05]  /*1ce10*/  @!P0 NANOSLEEP.SYNCS 0x989680 ;  /* 0x009896800000895d */ /* 0x004fea0003900000 */
[----:B------:R-:W2:Y:S02]  /*1ce20*/  @!P0 SYNCS.PHASECHK.TRANS64 P0, [R14+URZ+0x19c30], R13 ;  /* 0x019c300d0e0085a7 */ /* 0x000ea4000800007f */
[----:B--2---:R-:W-:Y:S05]  /*1ce30*/  @!P0 BRA `(.L_x_9906) ;  /* 0xfffffffc00f08947 */ /* 0x004fea000383ffff */
[----:B------:R-:W-:Y:S05]  /*1ce40*/  BRA `(.L_x_9905) ;  /* 0xffffff1800287947 */ /* 0x000fea000383ffff */
.L_x_9911:
[----:B-1----:R1:W2:Y:S02]  /*1ce50*/  SYNCS.PHASECHK.TRANS64.TRYWAIT P0, [R152+URZ+0x19c50], R9 ;  /* 0x019c5009980075a7 */ /* 0x0022a4000800017f */
[----:B--2---:R-:W-:Y:S05]  /*1ce60*/  @!P0 NANOSLEEP.SYNCS 0x989680 ;  /* 0x009896800000895d */ /* 0x004fea0003900000 */
[----:B------:R-:W2:Y:S02]  /*1ce70*/  @!P0 SYNCS.PHASECHK.TRANS64 P0, [R152+URZ+0x19c50], R9 ;  /* 0x019c5009980085a7 */ /* 0x000ea4000800007f */
[----:B--2---:R-:W-:Y:S05]  /*1ce80*/  @!P0 BRA `(.L_x_9911) ;  /* 0xfffffffc00f08947 */ /* 0x004fea000383ffff */
[----:B------:R-:W-:Y:S05]  /*1ce90*/  BRA `(.L_x_9910) ;  /* 0xffffff1800a87947 */ /* 0x000fea000383ffff */
.L_x_9920:
[----:B--2---:R2:W3:Y:S02]  /*1cea0*/  SYNCS.PHASECHK.TRANS64.TRYWAIT P0, [R12+URZ+0x19c30], R13 ;  /* 0x019c300d0c0075a7 */ /* 0x0044e4000800017f */
[----:B---3--:R-:W-:Y:S05]  /*1ceb0*/  @!P0 NANOSLEEP.SYNCS 0x989680 ;  /* 0x009896800000895d */ /* 0x008fea0003900000 */
[----:B------:R-:W3:Y:S02]  /*1cec0*/  @!P0 SYNCS.PHASECHK.TRANS64 P0, [R12+URZ+0x19c30], R13 ;  /* 0x019c300d0c0085a7 */ /* 0x000ee4000800007f */
[----:B---3--:R-:W-:Y:S05]  /*1ced0*/  @!P0 BRA `(.L_x_9920) ;  /* 0xfffffffc00f08947 */ /* 0x008fea000383ffff */
[----:B------:R-:W-:Y:S05]  /*1cee0*/  BRA `(.L_x_9919) ;  /* 0xffffff44009c7947 */ /* 0x000fea000383ffff */
.L_x_9925:
[----:B--2---:R2:W3:Y:S02]  /*1cef0*/  SYNCS.PHASECHK.TRANS64.TRYWAIT P0, [R20+URZ+0x19c50], R9 ;  /* 0x019c5009140075a7 */ /* 0x0044e4000800017f */
[----:B---3--:R-:W-:Y:S05]  /*1cf00*/  @!P0 NANOSLEEP.SYNCS 0x989680 ;  /* 0x009896800000895d */ /* 0x008fea0003900000 */
[----:B------:R-:W3:Y:S02]  /*1cf10*/  @!P0 SYNCS.PHASECHK.TRANS64 P0, [R20+URZ+0x19c50], R9 ;  /* 0x019c5009140085a7 */ /* 0x000ee4000800007f */
[----:B---3--:R-:W-:Y:S05]  /*1cf20*/  @!P0 BRA `(.L_x_9925) ;  /* 0xfffffffc00f08947 */ /* 0x008fea000383ffff */
[----:B------:R-:W-:Y:S05]  /*1cf30*/  BRA `(.L_x_9924) ;  /* 0xffffff48001c7947 */ /* 0x000fea000383ffff */
.L_x_9932:
[----:B---3--:R3:W4:Y:S02]  /*1cf40*/  SYNCS.PHASECHK.TRANS64.TRYWAIT P0, [R10+URZ+0x19c50], R5 ;  /* 0x019c50050a0075a7 */ /* 0x008724000800017f */
[----:B----4-:R-:W-:Y:S05]  /*1cf50*/  @!P0 NANOSLEEP.SYNCS 0x989680 ;  /* 0x009896800000895d */ /* 0x010fea0003900000 */
[----:B------:R-:W4:Y:S02]  /*1cf60*/  @!P0 SYNCS.PHASECHK.TRANS64 P0, [R10+URZ+0x19c50], R5 ;  /* 0x019c50050a0085a7 */ /* 0x000f24000800007f */
[----:B----4-:R-:W-:Y:S05]  /*1cf70*/  @!P0 BRA `(.L_x_9932) ;  /* 0xfffffffc00f08947 */ /* 0x010fea000383ffff */
[----:B------:R-:W-:Y:S05]  /*1cf80*/  BRA `(.L_x_9931) ;  /* 0xffffff6800987947 */ /* 0x000fea000383ffff */
.L_x_9961:
        /* <DEDUP_REMOVED lines=11> */
.L_x_10112:
[----:B------:R-:W-:Y:S05]  /*1d040*/  BSYNC B1 ;  /* 0x0000000000017941 */ /* 0x000fea0003800000 */
.L_x_10111:
[----:B------:R-:W-:Y:S05]  /*1d050*/  BRA `(.L_x_10113) ;  /* 0xffffffa4008c7947 */ /* 0x000fea000383ffff */
.L_x_9963:
[----:B------:R-:W-:Y:S01]  /*1d060*/  BSSY B1, `(.L_x_10114) ;  /* 0x0000006000017945 */ /* 0x000fe20003800000 */
[----:B------:R-:W-:-:S07]  /*1d070*/  IMAD.MOV.U32 R15, RZ, RZ, -0x1 ;  /* 0xffffffffff0f7424 */ /* 0x000fce00078e00ff */
[----:B0-----:R-:W-:Y:S05]  /*1d080*/  WARPSYNC.COLLECTIVE R15, `(.L_x_10115) ;  /* 0x000000000f0c7348 */ /* 0x001fea0003c00000 */
[----:B------:R-:W-:Y:S02]  /*1d090*/  ELECT P6, UR62, PT ;  /* 0x00000000003e782f */ /* 0x000fe400038c0000 */
[----:B------:R-:W-:Y:S01]  /*1d0a0*/  MOV R14, UR62 ;  /* 0x0000003e000e7c02 */ /* 0x000fe20008000f00 */
[----:B0-----:R-:W-:Y:S10]  /*1d0b0*/  ENDCOLLECTIVE ;  /* 0x000000000000791b */ /* 0x001ff40003800000 */
.L_x_10115:
[----:B------:R-:W-:Y:S05]  /*1d0c0*/  BSYNC B1 ;  /* 0x0000000000017941 */ /* 0x000fea0003800000 */
.L_x_10114:
[----:B------:R-:W-:Y:S05]  /*1d0d0*/  BRA `(.L_x_9962) ;  /* 0xffffffa400847947 */ /* 0x000fea000383ffff */
.L_x_9965:
[----:B0-----:R0:W1:Y:S02]  /*1d0e0*/  SYNCS.PHASECHK.TRANS64.TRYWAIT P0, [R12+URZ+0x19c20], R6 ;  /* 0x019c20060c0075a7 */ /* 0x001064000800017f */
[----:B-1----:R-:W-:Y:S05]  /*1d0f0*/  @!P0 NANOSLEEP.SYNCS 0x989680 ;  /* 0x009896800000895d */ /* 0x002fea0003900000 */
[----:B------:R-:W1:Y:S02]  /*1d100*/  @!P0 SYNCS.PHASECHK.TRANS64 P0, [R12+URZ+0x19c20], R6 ;  /* 0x019c20060c0085a7 */ /* 0x000e64000800007f */
[----:B-1----:R-:W-:Y:S05]  /*1d110*/  @!P0 BRA `(.L_x_9965) ;  /* 0xfffffffc00f08947 */ /* 0x002fea000383ffff */
[----:B------:R-:W-:Y:S05]  /*1d120*/  BRA `(.L_x_10116) ;  /* 0xffffffa400a07947 */ /* 0x000fea000383ffff */
.L_x_9969:
[----:B-1----:R1:W2:Y:S02]  /*1d130*/  SYNCS.PHASECHK.TRANS64.TRYWAIT P0, [R9+URZ+0x19ca0], R11 ;  /* 0x019ca00b090075a7 */ /* 0x0022a4000800017f */
[----:B--2---:R-:W-:Y:S05]  /*1d140*/  @!P0 NANOSLEEP.SYNCS 0x989680 ;  /* 0x009896800000895d */ /* 0x004fea0003900000 */
[----:B------:R-:W2:Y:S02]  /*1d150*/  @!P0 SYNCS.PHASECHK.TRANS64 P0, [R9+URZ+0x19ca0], R11 ;  /* 0x019ca00b090085a7 */ /* 0x000ea4000800007f */
[----:B--2---:R-:W-:Y:S05]  /*1d160*/  @!P0 BRA `(.L_x_9969) ;  /* 0xfffffffc00f08947 */ /* 0x004fea000383ffff */
[----:B------:R-:W-:Y:S05]  /*1d170*/  BRA `(.L_x_10117) ;  /* 0xffffffa400b87947 */ /* 0x000fea000383ffff */
.L_x_9976:
[----:B0-----:R0:W2:Y:S02]  /*1d180*/  SYNCS.PHASECHK.TRANS64.TRYWAIT P0, [R9+URZ+0x19cc0], R11 ;  /* 0x019cc00b090075a7 */ /* 0x0010a4000800017f */
[----:B--2---:R-:W-:Y:S05]  /*1d190*/  @!P0 NANOSLEEP.SYNCS 0x989680 ;  /* 0x009896800000895d */ /* 0x004fea0003900000 */
[----:B------:R-:W2:Y:S02]  /*1d1a0*/  @!P0 SYNCS.PHASECHK.TRANS64 P0, [R9+URZ+0x19cc0], R11 ;  /* 0x019cc00b090085a7 */ /* 0x000ea4000800007f */
[----:B--2---:R-:W-:Y:S05]  /*1d1b0*/  @!P0 BRA `(.L_x_9976) ;  /* 0xfffffffc00f08947 */ /* 0x004fea000383ffff */
[----:B------:R-:W-:Y:S05]  /*1d1c0*/  BRA `(.L_x_10118) ;  /* 0xffffffa800b47947 */ /* 0x000fea000383ffff */
.L_x_9985:
[----:B-1----:R1:W2:Y:S02]  /*1d1d0*/  SYNCS.PHASECHK.TRANS64.TRYWAIT P1, [R9+URZ+0x19ca0], R8 ;  /* 0x019ca008090075a7 */ /* 0x0022a4000802017f */
[----:B--2---:R-:W-:Y:S05]  /*1d1e0*/  @!P1 NANOSLEEP.SYNCS 0x989680 ;  /* 0x009896800000995d */ /* 0x004fea0003900000 */
[----:B------:R-:W2:Y:S02]  /*1d1f0*/  @!P1 SYNCS.PHASECHK.TRANS64 P1, [R9+URZ+0x19ca0], R8 ;  /* 0x019ca008090095a7 */ /* 0x000ea4000802007f */
[----:B--2---:R-:W-:Y:S05]  /*1d200*/  @!P1 BRA `(.L_x_9985) ;  /* 0xfffffffc00f09947 */ /* 0x004fea000383ffff */
[----:B------:R-:W-:Y:S05]  /*1d210*/  BRA `(.L_x_10119) ;  /* 0xffffffac00e87947 */ /* 0x000fea000383ffff */
.L_x_9992:
[----:B0-----:R0:W2:Y:S02]  /*1d220*/  SYNCS.PHASECHK.TRANS64.TRYWAIT P1, [R9+URZ+0x19cc0], R8 ;  /* 0x019cc008090075a7 */ /* 0x0010a4000802017f */
[----:B--2---:R-:W-:Y:S05]  /*1d230*/  @!P1 NANOSLEEP.SYNCS 0x989680 ;  /* 0x009896800000995d */ /* 0x004fea0003900000 */
[----:B------:R-:W2:Y:S02]  /*1d240*/  @!P1 SYNCS.PHASECHK.TRANS64 P1, [R9+URZ+0x19cc0], R8 ;  /* 0x019cc008090095a7 */ /* 0x000ea4000802007f */
[----:B--2---:R-:W-:Y:S05]  /*1d250*/  @!P1 BRA `(.L_x_9992) ;  /* 0xfffffffc00f09947 */ /* 0x004fea000383ffff */
[----:B------:R-:W-:Y:S05]  /*1d260*/  BRA `(.L_x_10120) ;  /* 0xffffffb000e07947 */ /* 0x000fea000383ffff */
.L_x_10009:
        /* <DEDUP_REMOVED lines=11> */
.L_x_10122:
[----:B------:R-:W-:Y:S05]  /*1d320*/  BSYNC B0 ;  /* 0x0000000000007941 */ /* 0x000fea0003800000 */
.L_x_10121:
[----:B------:R-:W-:Y:S05]  /*1d330*/  BRA `(.L_x_10123) ;  /* 0xffffffc000947947 */ /* 0x000fea000383ffff */
.L_x_10011:
[----:B------:R-:W-:Y:S01]  /*1d340*/  BSSY B0, `(.L_x_10124) ;  /* 0x0000006000007945 */ /* 0x000fe20003800000 */
[----:B------:R-:W-:-:S07]  /*1d350*/  IMAD.MOV.U32 R15, RZ, RZ, -0x1 ;  /* 0xffffffffff0f7424 */ /* 0x000fce00078e00ff */
[----:B0-----:R-:W-:Y:S05]  /*1d360*/  WARPSYNC.COLLECTIVE R15, `(.L_x_10125) ;  /* 0x000000000f0c7348 */ /* 0x001fea0003c00000 */
[----:B------:R-:W-:Y:S02]  /*1d370*/  ELECT P6, UR62, PT ;  /* 0x00000000003e782f */ /* 0x000fe400038c0000 */
[----:B------:R-:W-:Y:S01]  /*1d380*/  MOV R14, UR62 ;  /* 0x0000003e000e7c02 */ /* 0x000fe20008000f00 */
[----:B0-----:R-:W-:Y:S10]  /*1d390*/  ENDCOLLECTIVE ;  /* 0x000000000000791b */ /* 0x001ff40003800000 */
.L_x_10125:
[----:B------:R-:W-:Y:S05]  /*1d3a0*/  BSYNC B0 ;  /* 0x0000000000007941 */ /* 0x000fea0003800000 */
.L_x_10124:
[----:B------:R-:W-:Y:S05]  /*1d3b0*/  BRA `(.L_x_10126) ;  /* 0xffffffc0008c7947 */ /* 0x000fea000383ffff */
.L_x_10014:
[----:B0-----:R0:W1:Y:S02]  /*1d3c0*/  SYNCS.PHASECHK.TRANS64.TRYWAIT P2, [R5+URZ+0x19c80], R4 ;  /* 0x019c8004050075a7 */ /* 0x001064000804017f */
[----:B-1----:R-:W-:Y:S05]  /*1d3d0*/  @!P2 NANOSLEEP.SYNCS 0x989680 ;  /* 0x009896800000a95d */ /* 0x002fea0003900000 */
[----:B------:R-:W1:Y:S02]  /*1d3e0*/  @!P2 SYNCS.PHASECHK.TRANS64 P2, [R5+URZ+0x19c80], R4 ;  /* 0x019c80040500a5a7 */ /* 0x000e64000804007f */
[----:B-1----:R-:W-:Y:S05]  /*1d3f0*/  @!P2 BRA `(.L_x_10014) ;  /* 0xfffffffc00f0a947 */ /* 0x002fea000383ffff */
[----:B------:R-:W-:Y:S05]  /*1d400*/  BRA `(.L_x_10127) ;  /* 0xffffffc000f07947 */ /* 0x000fea000383ffff */
.L_x_10016:
[----:B-1----:R1:W2:Y:S02]  /*1d410*/  SYNCS.PHASECHK.TRANS64.TRYWAIT P2, [R5+URZ+0x19c40], R4 ;  /* 0x019c4004050075a7 */ /* 0x0022a4000804017f */
[----:B--2---:R-:W-:Y:S05]  /*1d420*/  @!P2 NANOSLEEP.SYNCS 0x989680 ;  /* 0x009896800000a95d */ /* 0x004fea0003900000 */
[----:B------:R-:W2:Y:S02]  /*1d430*/  @!P2 SYNCS.PHASECHK.TRANS64 P2, [R5+URZ+0x19c40], R4 ;  /* 0x019c40040500a5a7 */ /* 0x000ea4000804007f */
[----:B--2---:R-:W-:Y:S05]  /*1d440*/  @!P2 BRA `(.L_x_10016) ;  /* 0xfffffffc00f0a947 */ /* 0x004fea000383ffff */
[----:B------:R-:W-:Y:S05]  /*1d450*/  BRA `(.L_x_10128) ;  /* 0xffffffc400687947 */ /* 0x000fea000383ffff */
.L_x_10019:
[----:B0-----:R0:W1:Y:S02]  /*1d460*/  SYNCS.PHASECHK.TRANS64.TRYWAIT P0, [R28+URZ+0x19c20], R3 ;  /* 0x019c20031c0075a7 */ /* 0x001064000800017f */
[----:B-1----:R-:W-:Y:S05]  /*1d470*/  @!P0 NANOSLEEP.SYNCS 0x989680 ;  /* 0x009896800000895d */ /* 0x002fea0003900000 */
[----:B------:R-:W1:Y:S02]  /*1d480*/  @!P0 SYNCS.PHASECHK.TRANS64 P0, [R28+URZ+0x19c20], R3 ;  /* 0x019c20031c0085a7 */ /* 0x000e64000800007f */
[----:B-1----:R-:W-:Y:S05]  /*1d490*/  @!P0 BRA `(.L_x_10019) ;  /* 0xfffffffc00f08947 */ /* 0x002fea000383ffff */
[----:B------:R-:W-:Y:S05]  /*1d4a0*/  BRA `(.L_x_10129) ;  /* 0xffffffc800887947 */ /* 0x000fea000383ffff */
.L_x_10025:
[----:B0-----:R0:W1:Y:S02]  /*1d4b0*/  SYNCS.PHASECHK.TRANS64.TRYWAIT P0, [R5+URZ+0x19c80], R4 ;  /* 0x019c8004050075a7 */ /* 0x001064000800017f */
[----:B-1----:R-:W-:Y:S05]  /*1d4c0*/  @!P0 NANOSLEEP.SYNCS 0x989680 ;  /* 0x009896800000895d */ /* 0x002fea0003900000 */
[----:B------:R-:W1:Y:S02]  /*1d4d0*/  @!P0 SYNCS.PHASECHK.TRANS64 P0, [R5+URZ+0x19c80], R4 ;  /* 0x019c8004050085a7 */ /* 0x000e64000800007f */
[----:B-1----:R-:W-:Y:S05]  /*1d4e0*/  @!P0 BRA `(.L_x_10025) ;  /* 0xfffffffc00f08947 */ /* 0x002fea000383ffff */
[----:B------:R-:W-:Y:S05]  /*1d4f0*/  BRA `(.L_x_10130) ;  /* 0xffffffcc00287947 */ /* 0x000fea000383ffff */
.L_x_10032:
[----:B-1----:R1:W2:Y:S02]  /*1d500*/  SYNCS.PHASECHK.TRANS64.TRYWAIT P0, [R5+URZ+0x19c40], R4 ;  /* 0x019c4004050075a7 */ /* 0x0022a4000800017f */
[----:B--2---:R-:W-:Y:S05]  /*1d510*/  @!P0 NANOSLEEP.SYNCS 0x989680 ;  /* 0x009896800000895d */ /* 0x004fea0003900000 */
[----:B------:R-:W2:Y:S02]  /*1d520*/  @!P0 SYNCS.PHASECHK.TRANS64 P0, [R5+URZ+0x19c40], R4 ;  /* 0x019c4004050085a7 */ /* 0x000ea4000800007f */
[----:B--2---:R-:W-:Y:S05]  /*1d530*/  @!P0 BRA `(.L_x_10032) ;  /* 0xfffffffc00f08947 */ /* 0x004fea000383ffff */
[----:B------:R-:W-:Y:S05]  /*1d540*/  BRA `(.L_x_10131) ;  /* 0xffffffd000207947 */ /* 0x000fea000383ffff */
.L_x_10040:
[----:B0-----:R0:W1:Y:S02]  /*1d550*/  SYNCS.PHASECHK.TRANS64.TRYWAIT P2, [R13+URZ+0x19c70], R3 ;  /* 0x019c70030d0075a7 */ /* 0x001064000804017f */
[----:B-1----:R-:W-:Y:S05]  /*1d560*/  @!P2 NANOSLEEP.SYNCS 0x989680 ;  /* 0x009896800000a95d */ /* 0x002fea0003900000 */
[----:B------:R-:W1:Y:S02]  /*1d570*/  @!P2 SYNCS.PHASECHK.TRANS64 P2, [R13+URZ+0x19c70], R3 ;  /* 0x019c70030d00a5a7 */ /* 0x000e64000804007f */
[----:B-1----:R-:W-:Y:S05]  /*1d580*/  @!P2 BRA `(.L_x_10040) ;  /* 0xfffffffc00f0a947 */ /* 0x002fea000383ffff */
[----:B------:R-:W-:Y:S05]  /*1d590*/  BRA `(.L_x_10132) ;  /* 0xffffffd400347947 */ /* 0x000fea000383ffff */
.L_x_10042:
[----:B0-----:R0:W1:Y:S02]  /*1d5a0*/  SYNCS.PHASECHK.TRANS64.TRYWAIT P2, [R13+URZ+0x19c60], R4 ;  /* 0x019c60040d0075a7 */ /* 0x001064000804017f */
[----:B-1----:R-:W-:Y:S05]  /*1d5b0*/  @!P2 NANOSLEEP.SYNCS 0x989680 ;  /* 0x009896800000a95d */ /* 0x002fea0003900000 */
[----:B------:R-:W1:Y:S02]  /*1d5c0*/  @!P2 SYNCS.PHASECHK.TRANS64 P2, [R13+URZ+0x19c60], R4 ;  /* 0x019c60040d00a5a7 */ /* 0x000e64000804007f */
[----:B-1----:R-:W-:Y:S05]  /*1d5d0*/  @!P2 BRA `(.L_x_10042) ;  /* 0xfffffffc00f0a947 */ /* 0x002fea000383ffff */
[----:B------:R-:W-:Y:S05]  /*1d5e0*/  BRA `(.L_x_10133) ;  /* 0xffffffd4003c7947 */ /* 0x000fea000383ffff */
.L_x_10049:
[----:B0-----:R0:W2:Y:S02]  /*1d5f0*/  SYNCS.PHASECHK.TRANS64.TRYWAIT P0, [R0+URZ+0x19c70], R3 ;  /* 0x019c7003000075a7 */ /* 0x0010a4000800017f */
[----:B--2---:R-:W-:Y:S05]  /*1d600*/  @!P0 NANOSLEEP.SYNCS 0x989680 ;  /* 0x009896800000895d */ /* 0x004fea0003900000 */
[----:B------:R-:W2:Y:S02]  /*1d610*/  @!P0 SYNCS.PHASECHK.TRANS64 P0, [R0+URZ+0x19c70], R3 ;  /* 0x019c7003000085a7 */ /* 0x000ea4000800007f */
[----:B--2---:R-:W-:Y:S05]  /*1d620*/  @!P0 BRA `(.L_x_10049) ;  /* 0xfffffffc00f08947 */ /* 0x004fea000383ffff */
[----:B------:R-:W-:Y:S05]  /*1d630*/  BRA `(.L_x_10134) ;  /* 0xffffffd800cc7947 */ /* 0x000fea000383ffff */
.L_x_10051:
[----:B0-----:R0:W2:Y:S02]  /*1d640*/  SYNCS.PHASECHK.TRANS64.TRYWAIT P0, [R0+URZ+0x19c60], R3 ;  /* 0x019c6003000075a7 */ /* 0x0010a4000800017f */
[----:B--2---:R-:W-:Y:S05]  /*1d650*/  @!P0 NANOSLEEP.SYNCS 0x989680 ;  /* 0x009896800000895d */ /* 0x004fea0003900000 */
[----:B------:R-:W2:Y:S02]  /*1d660*/  @!P0 SYNCS.PHASECHK.TRANS64 P0, [R0+URZ+0x19c60], R3 ;  /* 0x019c6003000085a7 */ /* 0x000ea4000800007f */
[----:B--2---:R-:W-:Y:S05]  /*1d670*/  @!P0 BRA `(.L_x_10051) ;  /* 0xfffffffc00f08947 */ /* 0x004fea000383ffff */
[----:B------:R-:W-:Y:S05]  /*1d680*/  BRA `(.L_x_10135) ;  /* 0xffffffd800d07947 */ /* 0x000fea000383ffff */
.L_x_10055:
        /* <DEDUP_REMOVED lines=8> */
.L_x_10137:
[----:B------:R-:W-:Y:S05]  /*1d710*/  BSYNC B0 ;  /* 0x0000000000007941 */ /* 0x000fea0003800000 */
.L_x_10136:
[----:B------:R-:W-:Y:S01]  /*1d720*/  IMAD.MOV.U32 R13, RZ, RZ, R16 ;  /* 0x000000ffff0d7224 */ /* 0x000fe200078e0010 */
[----:B------:R-:W-:Y:S01]  /*1d730*/  MOV R0, R14 ;  /* 0x0000000e00007202 */ /* 0x000fe20000000f00 */
[----:B------:R-:W-:Y:S02]  /*1d740*/  IMAD.MOV.U32 R12, RZ, RZ, 0x1 ;  /* 0x00000001ff0c7424 */ /* 0x000fe400078e00ff */
[----:B------:R-:W-:Y:S02]  /*1d750*/  IMAD.MOV.U32 R11, RZ, RZ, 0x1f ;  /* 0x0000001fff0b7424 */ /* 0x000fe400078e00ff */
[----:B------:R-:W-:Y:S02]  /*1d760*/  IMAD.MOV.U32 R15, RZ, RZ, -0x1 ;  /* 0xffffffffff0f7424 */ /* 0x000fe400078e00ff */
[----:B------:R-:W-:-:S07]  /*1d770*/  IMAD.IADD R5, R19, 0x1, R7 ;  /* 0x0000000113057824 */ /* 0x000fce00078e0207 */
[----:B------:R-:W-:Y:S05]  /*1d780*/  WARPSYNC.COLLECTIVE R15, `(.L_x_10138) ;  /* 0x000000000f087348 */ /* 0x000fea0003c00000 */
[----:B------:R0:W1:Y:S02]  /*1d790*/  SHFL.IDX P6, R14, R13, R12, R11 ;  /* 0x0000000c0d0e7389 */ /* 0x00006400000c000b */
[----:B01----:R-:W-:Y:S01]  /*1d7a0*/  ENDCOLLECTIVE ;  /* 0x000000000000791b */ /* 0x003fe20003800000 */
.L_x_10138:
        /* <DEDUP_REMOVED lines=18> */
.L_x_10139:
[----:B------:R-:W-:Y:S02]  /*1d8d0*/  MOV R12, 0x2 ;  /* 0x00000002000c7802 */ /* 0x000fe40000000f00 */
[----:B------:R-:W-:-:S05]  /*1d8e0*/  SEL R5, R14, RZ, P1 ;  /* 0x000000ff0e057207 */ /* 0x000fca0000800000 */
[----:B------:R-:W-:-:S04]  /*1d8f0*/  IMAD.IADD R4, R2, 0x1, R5 ;  /* 0x0000000102047824 */ /* 0x000fc800078e0205 */
[----:B------:R-:W-:-:S07]  /*1d900*/  IMAD.MOV.U32 R13, RZ, RZ, R4 ;  /* 0x000000ffff0d7224 */ /* 0x000fce00078e0004 */
[----:B------:R-:W-:Y:S05]  /*1d910*/  WARPSYNC.COLLECTIVE R15, `(.L_x_10140) ;  /* 0x000000000f087348 */ /* 0x000fea0003c00000 */
[----:B------:R0:W1:Y:S02]  /*1d920*/  SHFL.UP P6, R14, R13, R12, R11 ;  /* 0x0400000c0d0e7389 */ /* 0x00006400000c000b */
[----:B01----:R-:W-:Y:S01]  /*1d930*/  ENDCOLLECTIVE ;  /* 0x000000000000791b */ /* 0x003fe20003800000 */
.L_x_10140:
[----:B------:R-:W-:Y:S01]  /*1d940*/  IMAD.MOV.U32 R12, RZ, RZ, 0x4 ;  /* 0x00000004ff0c7424 */ /* 0x000fe200078e00ff */
[----:B------:R-:W-:-:S05]  /*1d950*/  SEL R5, R14, RZ, P2 ;  /* 0x000000ff0e057207 */ /* 0x000fca0001000000 */
[----:B------:R-:W-:-:S04]  /*1d960*/  IMAD.IADD R5, R4, 0x1, R5 ;  /* 0x0000000104057824 */ /* 0x000fc800078e0205 */
[----:B------:R-:W-:-:S07]  /*1d970*/  IMAD.MOV.U32 R13, RZ, RZ, R5 ;  /* 0x000000ffff0d7224 */ /* 0x000fce00078e0005 */
[----:B------:R-:W-:Y:S05]  /*1d980*/  WARPSYNC.COLLECTIVE R15, `(.L_x_10141) ;  /* 0x000000000f087348 */ /* 0x000fea0003c00000 */
[----:B------:R0:W1:Y:S02]  /*1d990*/  SHFL.UP P6, R14, R13, R12, R11 ;  /* 0x0400000c0d0e7389 */ /* 0x00006400000c000b */
[----:B01----:R-:W-:Y:S01]  /*1d9a0*/  ENDCOLLECTIVE ;  /* 0x000000000000791b */ /* 0x003fe20003800000 */
.L_x_10141:
[----:B------:R-:W-:Y:S01]  /*1d9b0*/  IMAD.MOV.U32 R12, RZ, RZ, 0x8 ;  /* 0x00000008ff0c7424 */ /* 0x000fe200078e00ff */
[----:B------:R-:W-:-:S05]  /*1d9c0*/  SEL R6, R14, RZ, P3 ;  /* 0x000000ff0e067207 */ /* 0x000fca0001800000 */
[----:B------:R-:W-:-:S04]  /*1d9d0*/  IMAD.IADD R6, R5, 0x1, R6 ;  /* 0x0000000105067824 */ /* 0x000fc800078e0206 */
[----:B------:R-:W-:-:S07]  /*1d9e0*/  IMAD.MOV.U32 R13, RZ, RZ, R6 ;  /* 0x000000ffff0d7224 */ /* 0x000fce00078e0006 */
[----:B------:R-:W-:Y:S05]  /*1d9f0*/  WARPSYNC.COLLECTIVE R15, `(.L_x_10142) ;  /* 0x000000000f087348 */ /* 0x000fea0003c00000 */
[----:B------:R0:W1:Y:S02]  /*1da00*/  SHFL.UP P6, R14, R13, R12, R11 ;  /* 0x0400000c0d0e7389 */ /* 0x00006400000c000b */
[----:B01----:R-:W-:Y:S01]  /*1da10*/  ENDCOLLECTIVE ;  /* 0x000000000000791b */ /* 0x003fe20003800000 */
.L_x_10142:
[----:B------:R-:W-:Y:S01]  /*1da20*/  IMAD.MOV.U32 R12, RZ, RZ, 0x10 ;  /* 0x00000010ff0c7424 */ /* 0x000fe200078e00ff */
[----:B------:R-:W-:-:S05]  /*1da30*/  SEL R3, R14, RZ, P4 ;  /* 0x000000ff0e037207 */ /* 0x000fca0002000000 */
[----:B------:R-:W-:-:S04]  /*1da40*/  IMAD.IADD R4, R6, 0x1, R3 ;  /* 0x0000000106047824 */ /* 0x000fc800078e0203 */
[----:B------:R-:W-:-:S07]  /*1da50*/  IMAD.MOV.U32 R13, RZ, RZ, R4 ;  /* 0x000000ffff0d7224 */ /* 0x000fce00078e0004 */
[----:B------:R-:W-:Y:S05]  /*1da60*/  WARPSYNC.COLLECTIVE R15, `(.L_x_10143) ;  /* 0x000000000f087348 */ /* 0x000fea0003c00000 */
[----:B------:R0:W1:Y:S02]  /*1da70*/  SHFL.UP P6, R14, R13, R12, R11 ;  /* 0x0400000c0d0e7389 */ /* 0x00006400000c000b */
[----:B01----:R-:W-:Y:S01]  /*1da80*/  ENDCOLLECTIVE ;  /* 0x000000000000791b */ /* 0x003fe20003800000 */
.L_x_10143:
        /* <DEDUP_REMOVED lines=8> */
.L_x_10144:
[----:B------:R-:W-:Y:S05]  /*1db10*/  BRA `(.L_x_10145) ;  /* 0xffffffdc00a87947 */ /* 0x000fea000383ffff */
.L_x_10060:
        /* <DEDUP_REMOVED lines=8> */
.L_x_10147:
[----:B------:R-:W-:Y:S05]  /*1dba0*/  BSYNC B0 ;  /* 0x0000000000007941 */ /* 0x000fea0003800000 */
.L_x_10146:
        /* <DEDUP_REMOVED lines=8> */
.L_x_10148:
[----:B------:R-:W-:Y:S01]  /*1dc30*/  IMAD.MOV.U32 R12, RZ, RZ, 0x4 ;  /* 0x00000004ff0c7424 */ /* 0x000fe200078e00ff */
[----:B------:R-:W-:-:S05]  /*1dc40*/  SEL R14, R14, RZ, P2 ;  /* 0x000000ff0e0e7207 */ /* 0x000fca0001000000 */
[----:B------:R-:W-:-:S04]  /*1dc50*/  IMAD.IADD R3, R13, 0x1, R14 ;  /* 0x000000010d037824 */ /* 0x000fc800078e020e */
[----:B------:R-:W-:-:S07]  /*1dc60*/  IMAD.MOV.U32 R13, RZ, RZ, R3 ;  /* 0x000000ffff0d7224 */ /* 0x000fce00078e0003 */
[----:B------:R-:W-:Y:S05]  /*1dc70*/  WARPSYNC.COLLECTIVE R15, `(.L_x_10149) ;  /* 0x000000000f087348 */ /* 0x000fea0003c00000 */
[----:B------:R0:W1:Y:S02]  /*1dc80*/  SHFL.UP P6, R14, R13, R12, R11 ;  /* 0x0400000c0d0e7389 */ /* 0x00006400000c000b */
[----:B01----:R-:W-:Y:S01]  /*1dc90*/  ENDCOLLECTIVE ;  /* 0x000000000000791b */ /* 0x003fe20003800000 */
.L_x_10149:
[----:B------:R-:W-:Y:S01]  /*1dca0*/  IMAD.MOV.U32 R12, RZ, RZ, 0x8 ;  /* 0x00000008ff0c7424 */ /* 0x000fe200078e00ff */
[----:B------:R-:W-:-:S05]  /*1dcb0*/  SEL R4, R14, RZ, P3 ;  /* 0x000000ff0e047207 */ /* 0x000fca0001800000 */
[----:B------:R-:W-:-:S05]  /*1dcc0*/  IMAD.IADD R4, R3, 0x1, R4 ;  /* 0x0000000103047824 */ /* 0x000fca00078e0204 */
[----:B------:R-:W-:-:S07]  /*1dcd0*/  MOV R13, R4 ;  /* 0x00000004000d7202 */ /* 0x000fce0000000f00 */
[----:B------:R-:W-:Y:S05]  /*1dce0*/  WARPSYNC.COLLECTIVE R15, `(.L_x_10150) ;  /* 0x000000000f087348 */ /* 0x000fea0003c00000 */
[----:B------:R0:W1:Y:S02]  /*1dcf0*/  SHFL.UP P6, R14, R13, R12, R11 ;  /* 0x0400000c0d0e7389 */ /* 0x00006400000c000b */
[----:B01----:R-:W-:Y:S01]  /*1dd00*/  ENDCOLLECTIVE ;  /* 0x000000000000791b */ /* 0x003fe20003800000 */
.L_x_10150:
[----:B------:R-:W-:Y:S01]  /*1dd10*/  IMAD.MOV.U32 R12, RZ, RZ, 0x10 ;  /* 0x00000010ff0c7424 */ /* 0x000fe200078e00ff */
[----:B------:R-:W-:-:S05]  /*1dd20*/  SEL R5, R14, RZ, P4 ;  /* 0x000000ff0e057207 */ /* 0x000fca0002000000 */
[----:B------:R-:W-:-:S04]  /*1dd30*/  IMAD.IADD R5, R4, 0x1, R5 ;  /* 0x0000000104057824 */ /* 0x000fc800078e0205 */
[----:B------:R-:W-:-:S07]  /*1dd40*/  IMAD.MOV.U32 R13, RZ, RZ, R5 ;  /* 0x000000ffff0d7224 */ /* 0x000fce00078e0005 */
[----:B------:R-:W-:Y:S05]  /*1dd50*/  WARPSYNC.COLLECTIVE R15, `(.L_x_10151) ;  /* 0x000000000f087348 */ /* 0x000fea0003c00000 */
[----:B------:R0:W1:Y:S02]  /*1dd60*/  SHFL.UP P6, R14, R13, R12, R11 ;  /* 0x0400000c0d0e7389 */ /* 0x00006400000c000b */
[----:B01----:R-:W-:Y:S01]  /*1dd70*/  ENDCOLLECTIVE ;  /* 0x000000000000791b */ /* 0x003fe20003800000 */
.L_x_10151:
        /* <DEDUP_REMOVED lines=8> */
.L_x_10152:
[----:B------:R-:W-:Y:S05]  /*1de00*/  BRA `(.L_x_10153) ;  /* 0xffffffdc00887947 */ /* 0x000fea000383ffff */
.L_x_10062:
[----:B------:R-:W-:Y:S01]  /*1de10*/  BSSY B0, `(.L_x_10154) ;  /* 0x0000006000007945 */ /* 0x000fe20003800000 */
[----:B------:R-:W-:Y:S01]  /*1de20*/  PLOP3.LUT P6, PT, P6, PT, PT, 0x8, 0x0 ;  /* 0x000000000000781c */ /* 0x000fe200037ce170 */
[----:B------:R-:W-:-:S12]  /*1de30*/  IMAD.MOV.U32 R15, RZ, RZ, -0x1 ;  /* 0xffffffffff0f7424 */ /* 0x000fd800078e00ff */
[----:B0-----:R-:W-:Y:S05]  /*1de40*/  WARPSYNC.COLLECTIVE R15, `(.L_x_10155) ;  /* 0x000000000f087348 */ /* 0x001fea0003c00000 */
[----:B------:R-:W-:Y:S01]  /*1de50*/  VOTE.ANY R14, PT, P6 ;  /* 0x00000000000e7806 */ /* 0x000fe200030e0100 */
[----:B0-----:R-:W-:Y:S06]  /*1de60*/  ENDCOLLECTIVE ;  /* 0x000000000000791b */ /* 0x001fec0003800000 */
.L_x_10155:
[----:B------:R-:W-:Y:S05]  /*1de70*/  BSYNC B0 ;  /* 0x0000000000007941 */ /* 0x000fea0003800000 */
.L_x_10154:
        /* <DEDUP_REMOVED lines=9> */
.L_x_10156:
[----:B------:R-:W-:Y:S01]  /*1df10*/  IMAD.MOV.U32 R17, RZ, RZ, R14 ;  /* 0x000000ffff117224 */ /* 0x000fe200078e000e */
[----:B------:R-:W-:Y:S06]  /*1df20*/  BRA `(.L_x_10157) ;  /* 0xffffffdc00787947 */ /* 0x000fec000383ffff */
.L_x_10064:
[----:B------:R-:W-:Y:S01]  /*1df30*/  BSSY B0, `(.L_x_10158) ;  /* 0x0000007000007945 */ /* 0x000fe20003800000 */
[----:B------:R-:W-:Y:S02]  /*1df40*/  IMAD.MOV.U32 R13, RZ, RZ, R3 ;  /* 0x000000ffff0d7224 */ /* 0x000fe400078e0003 */
[----:B------:R-:W-:Y:S02]  /*1df50*/  IMAD.MOV.U32 R11, RZ, RZ, 0x1f ;  /* 0x0000001fff0b7424 */ /* 0x000fe400078e00ff */
[----:B------:R-:W-:-:S07]  /*1df60*/  IMAD.MOV.U32 R15, RZ, RZ, -0x1 ;  /* 0xffffffffff0f7424 */ /* 0x000fce00078e00ff */
[----:B012---:R-:W-:Y:S05]  /*1df70*/  WARPSYNC.COLLECTIVE R15, `(.L_x_10159) ;  /* 0x000000000f087348 */ /* 0x007fea0003c00000 */
[----:B------:R3:W4:Y:S02]  /*1df80*/  SHFL.IDX P6, R14, R13, R12, R11 ;  /* 0x0000000c0d0e7389 */ /* 0x00072400000c000b */
[----:B01234-:R-:W-:Y:S01]  /*1df90*/  ENDCOLLECTIVE ;  /* 0x000000000000791b */ /* 0x01ffe20003800000 */
.L_x_10159:
[----:B------:R-:W-:Y:S05]  /*1dfa0*/  BSYNC B0 ;  /* 0x0000000000007941 */ /* 0x000fea0003800000 */
.L_x_10158:
[----:B------:R-:W-:Y:S01]  /*1dfb0*/  IMAD.MOV.U32 R5, RZ, RZ, R14 ;  /* 0x000000ffff057224 */ /* 0x000fe200078e000e */
[----:B------:R-:W-:Y:S06]  /*1dfc0*/  BRA `(.L_x_10063) ;  /* 0xffffffdc006c7947 */ /* 0x000fec000383ffff */
.L_x_10068:
[----:B0-----:R0:W1:Y:S02]  /*1dfd0*/  SYNCS.PHASECHK.TRANS64.TRYWAIT P0, [R7+URZ+0x19c20], R0 ;  /* 0x019c2000070075a7 */ /* 0x001064000800017f */
[----:B-1----:R-:W-:Y:S05]  /*1dfe0*/  @!P0 NANOSLEEP.SYNCS 0x989680 ;  /* 0x009896800000895d */ /* 0x002fea0003900000 */
[----:B------:R-:W1:Y:S02]  /*1dff0*/  @!P0 SYNCS.PHASECHK.TRANS64 P0, [R7+URZ+0x19c20], R0 ;  /* 0x019c2000070085a7 */ /* 0x000e64000800007f */
[----:B-1----:R-:W-:Y:S05]  /*1e000*/  @!P0 BRA `(.L_x_10068) ;  /* 0xfffffffc00f08947 */ /* 0x002fea000383ffff */
[----:B------:R-:W-:Y:S05]  /*1e010*/  BRA `(.L_x_10160) ;  /* 0xffffffe000e47947 */ /* 0x000fea000383ffff */
.L_x_10069:
        /* <DEDUP_REMOVED lines=11> */
.L_x_10162:
[----:B------:R-:W-:Y:S05]  /*1e0d0*/  BSYNC B0 ;  /* 0x0000000000007941 */ /* 0x000fea0003800000 */
.L_x_10161:
[----:B------:R-:W-:Y:S05]  /*1e0e0*/  BRA `(.L_x_10163) ;  /* 0xffffffe000cc7947 */ /* 0x000fea000383ffff */
.L_x_10070:
[----:B------:R-:W-:Y:S01]  /*1e0f0*/  BSSY B0, `(.L_x_10164) ;  /* 0x0000006000007945 */ /* 0x000fe20003800000 */
[----:B------:R-:W-:-:S07]  /*1e100*/  IMAD.MOV.U32 R15, RZ, RZ, -0x1 ;  /* 0xffffffffff0f7424 */ /* 0x000fce00078e00ff */
[----:B0-----:R-:W-:Y:S05]  /*1e110*/  WARPSYNC.COLLECTIVE R15, `(.L_x_10165) ;  /* 0x000000000f0c7348 */ /* 0x001fea0003c00000 */
[----:B------:R-:W-:Y:S02]  /*1e120*/  ELECT P6, UR62, PT ;  /* 0x00000000003e782f */ /* 0x000fe400038c0000 */
[----:B------:R-:W-:Y:S01]  /*1e130*/  MOV R14, UR62 ;  /* 0x0000003e000e7c02 */ /* 0x000fe20008000f00 */
[----:B0-----:R-:W-:Y:S10]  /*1e140*/  ENDCOLLECTIVE ;  /* 0x000000000000791b */ /* 0x001ff40003800000 */
.L_x_10165:
[----:B------:R-:W-:Y:S05]  /*1e150*/  BSYNC B0 ;  /* 0x0000000000007941 */ /* 0x000fea0003800000 */
.L_x_10164:
[----:B------:R-:W-:Y:S05]  /*1e160*/  BRA `(.L_x_10166) ;  /* 0xffffffe000c07947 */ /* 0x000fea000383ffff */
.L_x_10072:
[----:B0-----:R0:W1:Y:S02]  /*1e170*/  SYNCS.PHASECHK.TRANS64.TRYWAIT P1, [R5+URZ], R4 ;  /* 0x00000004050075a7 */ /* 0x001064000802017f */
[----:B-1----:R-:W-:Y:S05]  /*1e180*/  @!P1 NANOSLEEP.SYNCS 0x989680 ;  /* 0x009896800000995d */ /* 0x002fea0003900000 */
[----:B------:R-:W1:Y:S02]  /*1e190*/  @!P1 SYNCS.PHASECHK.TRANS64 P1, [R5+URZ], R4 ;  /* 0x00000004050095a7 */ /* 0x000e64000802007f */
[----:B-1----:R-:W-:Y:S05]  /*1e1a0*/  @!P1 BRA `(.L_x_10072) ;  /* 0xfffffffc00f09947 */ /* 0x002fea000383ffff */
[----:B------:R-:W-:Y:S05]  /*1e1b0*/  BRA `(.L_x_10167) ;  /* 0xffffffe000f47947 */ /* 0x000fea000383ffff */
.L_x_10073:
[----:B-1----:R1:W2:Y:S02]  /*1e1c0*/  SYNCS.PHASECHK.TRANS64.TRYWAIT P1, [R3+URZ], R0 ;  /* 0x00000000030075a7 */ /* 0x0022a4000802017f */
[----:B--2---:R-:W-:Y:S05]  /*1e1d0*/  @!P1 NANOSLEEP.SYNCS 0x989680 ;  /* 0x009896800000995d */ /* 0x004fea0003900000 */
[----:B------:R-:W2:Y:S02]  /*1e1e0*/  @!P1 SYNCS.PHASECHK.TRANS64 P1, [R3+URZ], R0 ;  /* 0x00000000030095a7 */ /* 0x000ea4000802007f */
[----:B--2---:R-:W-:Y:S05]  /*1e1f0*/  @!P1 BRA `(.L_x_10073) ;  /* 0xfffffffc00f09947 */ /* 0x004fea000383ffff */
[----:B------:R-:W-:Y:S05]  /*1e200*/  BRA `(.L_x_10168) ;  /* 0xffffffe000e87947 */ /* 0x000fea000383ffff */
.L_x_10075:
[----:B-1----:R1:W2:Y:S02]  /*1e210*/  SYNCS.PHASECHK.TRANS64.TRYWAIT P1, [R3+URZ+0x19c60], R4 ;  /* 0x019c6004030075a7 */ /* 0x0022a4000802017f */
[----:B--2---:R-:W-:Y:S05]  /*1e220*/  @!P1 NANOSLEEP.SYNCS 0x989680 ;  /* 0x009896800000995d */ /* 0x004fea0003900000 */
[----:B------:R-:W2:Y:S02]  /*1e230*/  @!P1 SYNCS.PHASECHK.TRANS64 P1, [R3+URZ+0x19c60], R4 ;  /* 0x019c6004030095a7 */ /* 0x000ea4000802007f */
[----:B--2---:R-:W-:Y:S05]  /*1e240*/  @!P1 BRA `(.L_x_10075) ;  /* 0xfffffffc00f09947 */ /* 0x004fea000383ffff */
[----:B------:R-:W-:Y:S05]  /*1e250*/  BRA `(.L_x_10169) ;  /* 0xffffffe000e87947 */ /* 0x000fea000383ffff */
.L_x_10077:
[----:B0-----:R0:W2:Y:S02]  /*1e260*/  SYNCS.PHASECHK.TRANS64.TRYWAIT P1, [R5+URZ+0x19c60], R0 ;  /* 0x019c6000050075a7 */ /* 0x0010a4000802017f */
[----:B--2---:R-:W-:Y:S05]  /*1e270*/  @!P1 NANOSLEEP.SYNCS 0x989680 ;  /* 0x009896800000995d */ /* 0x004fea0003900000 */
[----:B------:R-:W2:Y:S02]  /*1e280*/  @!P1 SYNCS.PHASECHK.TRANS64 P1, [R5+URZ+0x19c60], R0 ;  /* 0x019c6000050095a7 */ /* 0x000ea4000802007f */
[----:B--2---:R-:W-:Y:S05]  /*1e290*/  @!P1 BRA `(.L_x_10077) ;  /* 0xfffffffc00f09947 */ /* 0x004fea000383ffff */
[----:B------:R-:W-:Y:S05]  /*1e2a0*/  BRA `(.L_x_10170) ;  /* 0xffffffe000e87947 */ /* 0x000fea000383ffff */
.L_x_10079:
[----:B--2---:R2:W3:Y:S02]  /*1e2b0*/  SYNCS.PHASECHK.TRANS64.TRYWAIT P0, [R3+URZ+0x19c80], R4 ;  /* 0x019c8004030075a7 */ /* 0x0044e4000800017f */
[----:B---3--:R-:W-:Y:S05]  /*1e2c0*/  @!P0 NANOSLEEP.SYNCS 0x989680 ;  /* 0x009896800000895d */ /* 0x008fea0003900000 */
[----:B------:R-:W3:Y:S02]  /*1e2d0*/  @!P0 SYNCS.PHASECHK.TRANS64 P0, [R3+URZ+0x19c80], R4 ;  /* 0x019c8004030085a7 */ /* 0x000ee4000800007f */
[----:B---3--:R-:W-:Y:S05]  /*1e2e0*/  @!P0 BRA `(.L_x_10079) ;  /* 0xfffffffc00f08947 */ /* 0x008fea000383ffff */
[----:B------:R-:W-:Y:S05]  /*1e2f0*/  BRA `(.L_x_10080) ;  /* 0xffffffe000e47947 */ /* 0x000fea000383ffff */
.L_x_10171:
        /* <DEDUP_REMOVED lines=16> */
.L_x_12370:


//--------------------- .text._ZN7cutlass13device_kernelIN5flash11enable_sm90INS1_16FlashAttnFwdSm90INS1_25CollectiveMainloopFwdSm90ILi2EN4cute5tupleIJNS5_1CILi1EEES8_S8_EEENS6_IJNS7_ILi192EEENS7_ILi160EEENS7_ILi64EEEEEELi64ENS_12float_e4m3_tEfNS_4arch4Sm90ELb0ELb0ELb1ELb0ELb0ELb0ELb0ELb1ELb1ELb0ELb0ELb0EEENS1_21CollectiveEpilogueFwdINS6_IJSA_SC_SB_EEES9_NS_10bfloat16_tESG_Li384ELb0ELb0ELb0ELb1EEENS1_29StaticPersistentTileSchedulerILb0EEEEEEEEEvNT_6ParamsE --------------------------
	.section	.text._ZN7cutlass13device_kernelIN5flash11enable_sm90INS1_16FlashAttnFwdSm90INS1_25CollectiveMainloopFwdSm90ILi2EN4cute5tupleIJNS5_1CILi1EEES8_S8_EEENS6_IJNS7_ILi192EEENS7_ILi160EEENS7_ILi64EEEEEELi64ENS_12float_e4m3_tEfNS_4arch4Sm90ELb0ELb0ELb1ELb0ELb0ELb0ELb0ELb1ELb1ELb0ELb0ELb0EEENS1_21CollectiveEpilogueFwdINS6_IJSA_SC_SB_EEES9_NS_10bfloat16_tESG_Li384ELb0ELb0ELb0ELb1EEENS1_29StaticPersistentTileSchedulerILb0EEEEEEEEEvNT_6ParamsE,"ax",@progbits
	.align	128
.text._ZN7cutlass13device_kernelIN5flash11enable_sm90INS1_16FlashAttnFwdSm90INS1_25CollectiveMainloopFwdSm90ILi2EN4cute5tupleIJNS5_1CILi1EEES8_S8_EEENS6_IJNS7_ILi192EEENS7_ILi160EEENS7_ILi64EEEEEELi64ENS_12float_e4m3_tEfNS_4arch4Sm90ELb0ELb0ELb1ELb0ELb0ELb0ELb0ELb1ELb1ELb0ELb0ELb0EEENS1_21CollectiveEpilogueFwdINS6_IJSA_SC_SB_EEES9_NS_10bfloat16_tESG_Li384ELb0ELb0ELb0ELb1EEENS1_29StaticPersistentTileSchedulerILb0EEEEEEEEEvNT_6ParamsE:
        .type           _ZN7cutlass13device_kernelIN5flash11enable_sm90INS1_16FlashAttnFwdSm90INS1_25CollectiveMainloopFwdSm90ILi2EN4cute5tupleIJNS5_1CILi1EEES8_S8_EEENS6_IJNS7_ILi192EEENS7_ILi160EEENS7_ILi64EEEEEELi64ENS_12float_e4m3_tEfNS_4arch4Sm90ELb0ELb0ELb1ELb0ELb0ELb0ELb0ELb1ELb1ELb0ELb0ELb0EEENS1_21CollectiveEpilogueFwdINS6_IJSA_SC_SB_EEES9_NS_10bfloat16_tESG_Li384ELb0ELb0ELb0ELb1EEENS1_29StaticPersistentTileSchedulerILb0EEEEEEEEEvNT_6ParamsE,@function
        .size           _ZN7cutlass13device_kernelIN5flash11enable_sm90INS1_16FlashAttnFwdSm90INS1_25CollectiveMainloopFwdSm90ILi2EN4cute5tupleIJNS5_1CILi1EEES8_S8_EEENS6_IJNS7_ILi192EEENS7_ILi160EEENS7_ILi64EEEEEELi64ENS_12float_e4m3_tEfNS_4arch4Sm90ELb0ELb0ELb1ELb0ELb0ELb0ELb0ELb1ELb1ELb0ELb0ELb0EEENS1_21CollectiveEpilogueFwdINS6_IJSA_SC_SB_EEES9_NS_10bfloat16_tESG_Li384ELb0ELb0ELb0ELb1EEENS1_29StaticPersistentTileSchedulerILb0EEEEEEEEEvNT_6ParamsE,(.L_x_12371 - _ZN7cutlass13device_kernelIN5flash11enable_sm90INS1_16FlashAttnFwdSm90INS1_25CollectiveMainloopFwdSm90ILi2EN4cute5tupleIJNS5_1CILi1EEES8_S8_EEENS6_IJNS7_ILi192EEENS7_ILi160EEENS7_ILi64EEEEEELi64ENS_12float_e4m3_tEfNS_4arch4Sm90ELb0ELb0ELb1ELb0ELb0ELb0ELb0ELb1ELb1ELb0ELb0ELb0EEENS1_21CollectiveEpilogueFwdINS6_IJSA_SC_SB_EEES9_NS_10bfloat16_tESG_Li384ELb0ELb0ELb0ELb1EEENS1_29StaticPersistentTileSchedulerILb0EEEEEEEEEvNT_6ParamsE)
        .other          _ZN7cutlass13device_kernelIN5flash11enable_sm90INS1_16FlashAttnFwdSm90INS1_25CollectiveMainloopFwdSm90ILi2EN4cute5tupleIJNS5_1CILi1EEES8_S8_EEENS6_IJNS7_ILi192EEENS7_ILi160EEENS7_ILi64EEEEEELi64ENS_12float_e4m3_tEfNS_4arch4Sm90ELb0ELb0ELb1ELb0ELb0ELb0ELb0ELb1ELb1ELb0ELb0ELb0EEENS1_21CollectiveEpilogueFwdINS6_IJSA_SC_SB_EEES9_NS_10bfloat16_tESG_Li384ELb0ELb0ELb0ELb1EEENS1_29StaticPersistentTileSchedulerILb0EEEEEEEEEvNT_6ParamsE,@"STO_CUDA_ENTRY STV_DEFAULT"
_ZN7cutlass13device_kernelIN5flash11enable_sm90INS1_16FlashAttnFwdSm90INS1_25CollectiveMainloopFwdSm90ILi2EN4cute5tupleIJNS5_1CILi1EEES8_S8_EEENS6_IJNS7_ILi192EEENS7_ILi160EEENS7_ILi64EEEEEELi64ENS_12float_e4m3_tEfNS_4arch4Sm90ELb0ELb0ELb1ELb0ELb0ELb0ELb0ELb1ELb1ELb0ELb0ELb0EEENS1_21CollectiveEpilogueFwdINS6_IJSA_SC_SB_EEES9_NS_10bfloat16_tESG_Li384ELb0ELb0ELb0ELb1EEENS1_29StaticPersistentTileSchedulerILb0EEEEEEEEEvNT_6ParamsE:
        /* <DEDUP_REMOVED lines=23> */
.L_x_10173:
[----:B------:R-:W-:Y:S05]  /*0170*/  BSYNC B0 ;  /* 0x0000000000007941 */ /* 0x000fea0003800000 */
.L_x_10172:
        /* <DEDUP_REMOVED lines=37> */
.L_x_10174:
        /* <DEDUP_REMOVED lines=22> */
.L_x_10175:
        /* <DEDUP_REMOVED lines=18> */
.L_x_10176:
        /* <DEDUP_REMOVED lines=22> */
.L_x_10177:
        /* <DEDUP_REMOVED lines=22> */
.L_x_10178:
        /* <DEDUP_REMOVED lines=8> */
.L_x_10180:
        /* <DEDUP_REMOVED lines=34> */
[--C-:B------:R-:W-:Y:S01]  /*0bb0*/  SHF.R.S32.HI R6, RZ, 0x2, R5.reuse ;  /* 0x00000002ff067819 */ /* 0x100fe20000011405 */
[----:B------:R-:W-:Y:S01]  /*0bc0*/  IMAD.MOV.U32 R7, RZ, RZ, -0x2 ;  /* 0xfffffffeff077424 */ /* 0x000fe200078e00ff */
[----:B------:R-:W-:-:S02]  /*0bd0*/  SHF.R.S32.HI R9, RZ, 0x1f, R5 ;  /* 0x0000001fff097819 */ /* 0x000fc40000011405 */
[----:B------:R-:W-:Y:S01]  /*0be0*/  SHF.R.S32.HI R22, RZ, 0x7, R22 ;  /* 0x00000007ff167819 */ /* 0x000fe20000011416 */
[----:B------:R-:W-:Y:S01]  /*0bf0*/  UMOV UR4, UR40 ;  /* 0x0000002800047c82 */ /* 0x000fe20008000000 */
[----:B--2---:R-:W-:Y:S01]  /*0c00*/  UMOV UR5, UR6 ;  /* 0x0000000600057c82 */ /* 0x004fe20008000000 */
[----:B------:R-:W-:Y:S01]  /*0c10*/  LEA.HI R9, R9, R6, RZ, 0x3 ;  /* 0x0000000609097211 */ /* 0x000fe200078f18ff */
[----:B------:R-:W-:Y:S01]  /*0c20*/  IMAD.U32 R157, RZ, RZ, UR5 ;  /* 0x00000005ff9d7e24 */ /* 0x000fe2000f8e00ff */
[----:B------:R-:W-:Y:S01]  /*0c30*/  LEA R3, R17, R0, 0x4 ;  /* 0x0000000011037211 */ /* 0x000fe200078e20ff */
[----:B------:R-:W-:Y:S01]  /*0c40*/  IMAD.HI R0, R22, 0x55555556, RZ ;  /* 0x5555555616007827 */ /* 0x000fe200078e02ff */
[----:B------:R-:W-:Y:S02]  /*0c50*/  LOP3.LUT R9, R9, 0xfffffff8, RZ, 0xc0, !PT ;  /* 0xfffffff809097812 */ /* 0x000fe400078ec0ff */
[----:B------:R-:W-:Y:S01]  /*0c60*/  MOV R156, UR4 ;  /* 0x00000004009c7c02 */ /* 0x000fe20008000f00 */
[----:B------:R-:W-:Y:S01]  /*0c70*/  IMAD R8, R3, 0x8, R8 ;  /* 0x0000000803087824 */ /* 0x000fe200078e0208 */
[----:B------:R-:W-:Y:S01]  /*0c80*/  LEA.HI R3, R0, R0, RZ, 0x1 ;  /* 0x0000000000037211 */ /* 0x000fe200078f08ff */
[----:B------:R-:W-:Y:S01]  /*0c90*/  IMAD.IADD R9, R6, 0x1, -R9 ;  /* 0x0000000106097824 */ /* 0x000fe200078e0a09 */
[----:B------:R-:W-:-:S02]  /*0ca0*/  LEA.HI R6, R4, R19, RZ, 0x5 ;  /* 0x0000001304067211 */ /* 0x000fc400078f28ff */
[----:B------:R-:W-:Y:S01]  /*0cb0*/  LOP3.LUT R4, R5, 0x7ffffffc, RZ, 0xc0, !PT ;  /* 0x7ffffffc05047812 */ /* 0x000fe200078ec0ff */
[----:B------:R-:W-:Y:S01]  /*0cc0*/  IMAD.SHL.U32 R5, R8, 0x8, RZ ;  /* 0x0000000808057824 */ /* 0x000fe200078e00ff */
[----:B------:R-:W-:Y:S01]  /*0cd0*/  SHF.R.S32.HI R6, RZ, 0x5, R6 ;  /* 0x00000005ff067819 */ /* 0x000fe20000011406 */
[----:B------:R-:W-:Y:S02]  /*0ce0*/  IMAD R3, R3, -0x3, R22 ;  /* 0xfffffffd03037824 */ /* 0x000fe400078e0216 */
[----:B------:R-:W-:Y:S02]  /*0cf0*/  IMAD.IADD R4, R19, 0x1, -R4 ;  /* 0x0000000113047824 */ /* 0x000fe400078e0a04 */
[----:B------:R-:W-:Y:S02]  /*0d00*/  IMAD R6, R6, 0x10, R9 ;  /* 0x0000001006067824 */ /* 0x000fe400078e0209 */
[----:B------:R-:W-:Y:S02]  /*0d10*/  IMAD R18, R4, R7, 0xa0 ;  /* 0x000000a004127424 */ /* 0x000fe400078e0207 */
[----:B------:R-:W-:-:S04]  /*0d20*/  IMAD.WIDE R156, R5, 0x2, R156 ;  /* 0x00000002059c7825 */ /* 0x000fc800078e029c */
[----:B------:R-:W-:-:S07]  /*0d30*/  IMAD R16, R3, 0x40, R6 ;  /* 0x0000004003107824 */ /* 0x000fce00078e0206 */
.L_x_10205:
        /* <DEDUP_REMOVED lines=11> */
[----:B------:R-:W-:Y:S01]  /*0df0*/  @UP1 ULDC UR13, c[0x0][0xdb0] ;  /* 0x00036c00000d1ab9 */ /* 0x000fe20000000800 */
[----:B------:R-:W-:Y:S02]  /*0e00*/  UIMAD.WIDE.U32 UR4, UR52, UR4, URZ ;  /* 0x00000004340472a5 */ /* 0x000fe4000f8e003f */
[----:B------:R-:W-:Y:S01]  /*0e10*/  UMOV UR42, UR52 ;  /* 0x00000034002a7c82 */ /* 0x000fe20008000000 */
[----:B------:R-:W-:Y:S02]  /*0e20*/  UISETP.NE.AND UP2, UPT, UR6, 0x1, UPT ;  /* 0x000000010600788c */ /* 0x000fe4000bf45270 */
        /* <DEDUP_REMOVED lines=8> */
[----:B------:R-:W-:Y:S01]  /*0eb0*/  ULOP3.LUT UP0, URZ, UR9, 0x9f, URZ, 0xc0, !UPT ;  /* 0x0000009f093f7892 */ /* 0x000fe2000f80c03f */
[----:B------:R-:W-:Y:S01]  /*0ec0*/  UMOV UR44, UR42 ;  /* 0x0000002a002c7c82 */ /* 0x000fe20008000000 */
[----:B------:R-:W-:-:S03]  /*0ed0*/  @UP3 USHF.R.U32.HI UR44, URZ, UR11, UR5 ;  /* 0x0000000b3f2c3299 */ /* 0x000fc60008011605 */
[----:B------:R-:W-:Y:S01]  /*0ee0*/  UIMAD.WIDE UR6, UR8, 0x55555556, URZ ;  /* 0x55555556080678a5 */ /* 0x000fe2000f8e023f */
[----:B------:R-:W-:Y:S01]  /*0ef0*/  PLOP3.LUT P0, PT, PT, PT, UP0, 0x80, 0x0 ;  /* 0x000000000000781c */ /* 0x000fe20003f0f008 */
[----:B------:R-:W-:Y:S02]  /*0f00*/  UIADD3 UR6, UR53, 0x9f, URZ ;  /* 0x0000009f35067890 */ /* 0x000fe4000fffe03f */
[----:B------:R-:W-:Y:S02]  /*0f10*/  ULEA.HI UR7, UR7, UR7, URZ, 0x1 ;  /* 0x0000000707077291 */ /* 0x000fe4000f8f083f */
[----:B------:R-:W-:Y:S02]  /*0f20*/  UIMAD.WIDE UR4, UR6, 0x66666667, URZ ;  /* 0x66666667060478a5 */ /* 0x000fe4000f8e023f */
[----:B------:R-:W-:Y:S02]  /*0f30*/  UIMAD UR7, UR7, -0x3, UR8 ;  /* 0xfffffffd070778a4 */ /* 0x000fe4000f8e0208 */
[----:B------:R-:W-:-:S02]  /*0f40*/  UIADD3 UR6, -UR44, URZ, URZ ;  /* 0x0000003f2c067290 */ /* 0x000fc4000fffe13f */
[----:B------:R-:W-:Y:S02]  /*0f50*/  ULEA UR7, UR7, UR9, 0xc ;  /* 0x0000000907077291 */ /* 0x000fe4000f8e603f */
[----:B------:R-:W-:Y:S02]  /*0f60*/  UIMAD UR43, UR43, UR6, UR42 ;  /* 0x000000062b2b72a4 */ /* 0x000fe4000f8e022a */
[----:B------:R-:W-:Y:S01]  /*0f70*/  USHF.R.U32.HI UR7, URZ, 0x4, UR7 ;  /* 0x000000043f077899 */ /* 0x000fe20008011607 */
[----:B------:R-:W-:Y:S01]  /*0f80*/  @UP2 ULDC UR8, c[0x0][0x42c] ;  /* 0x00010b0000082ab9 */ /* 0x000fe20000000800 */
[----:B------:R-:W-:Y:S02]  /*0f90*/  UMOV UR45, UR5 ;  /* 0x00000005002d7c82 */ /* 0x000fe40008000000 */
[----:B------:R-:W-:Y:S02]  /*0fa0*/  ULOP3.LUT UR7, UR7, 0x3fff, URZ, 0xc0, !UPT ;  /* 0x00003fff07077892 */ /* 0x000fe4000f8ec03f */
[----:B------:R-:W-:-:S02]  /*0fb0*/  USHF.R.U32.HI UR6, URZ, 0x1f, UR45 ;  /* 0x0000001f3f067899 */ /* 0x000fc4000801162d */
[----:B------:R-:W-:Y:S01]  /*0fc0*/  UIMAD.WIDE.U32 UR4, UR43, UR8, URZ ;  /* 0x000000082b0472a5 */ /* 0x000fe2000f8e003f */
[----:B------:R-:W-:Y:S01]  /*0fd0*/  @UP2 ULDC UR9, c[0x0][0x430] ;  /* 0x00010c0000092ab9 */ /* 0x000fe20000000800 */
[----:B------:R-:W-:Y:S01]  /*0fe0*/  UMOV UR41, UR43 ;  /* 0x0000002b00297c82 */ /* 0x000fe20008000000 */
[----:B------:R-:W-:Y:S02]  /*0ff0*/  ULEA.HI.SX32 UR45, UR45, UR6, 0x1a ;  /* 0x000000062d2d7291 */ /* 0x000fe4000f8fd23f */
[----:B------:R-:W-:Y:S02]  /*1000*/  ULOP3.LUT UR36, UR7, 0x10000, URZ, 0xfc, !UPT ;  /* 0x0001000007247892 */ /* 0x000fe4000f8efc3f */
[----:B------:R-:W-:Y:S01]  /*1010*/  @UP2 USHF.R.U32.HI UR41, URZ, UR9, UR5 ;  /* 0x000000093f292299 */ /* 0x000fe20008011605 */
[----:B------:R-:W-:Y:S01]  /*1020*/  UMOV UR37, 0x80000020 ;  /* 0x8000002000257882 */ /* 0x000fe20000000000 */
[----:B------:R-:W-:Y:S10]  /*1030*/  @!P0 BRA `(.L_x_10181) ;  /* 0x0000000000408947 */ /* 0x000ff40003800000 */
        /* <DEDUP_REMOVED lines=16> */
.L_x_10181:
        /* <DEDUP_REMOVED lines=46> */
[----:B------:R-:W-:Y:S01]  /*1420*/  MOV R8, UR4 ;  /* 0x0000000400087c02 */ /* 0x000fe20008000f00 */
[----:B------:R-:W-:Y:S01]  /*1430*/  ULDC UR4, c[0x0][0x9d8] ;  /* 0x0002760000047ab9 */ /* 0x000fe20000000800 */
[----:B------:R-:W-:Y:S02]  /*1440*/  ISETP.NE.AND P0, PT, R9, 0x3, PT ;  /* 0x000000030900780c */ /* 0x000fe40003f05270 */
[----:B------:R-:W-:-:S04]  /*1450*/  SHF.L.U32 R8, R8, 0x1f, RZ ;  /* 0x0000001f08087819 */ /* 0x000fc800000006ff */
[----:B------:R-:W1:Y:S01]  /*1460*/  SYNCS.PHASECHK.TRANS64.TRYWAIT P1, [UR40+0x13200], R8 ;  /* 0x01320008ff0075a7 */ /* 0x000e620008020168 */
[----:B--2---:R-:W-:-:S04]  /*1470*/  FMUL.FTZ R0, R3, R0 ;  /* 0x0000000003007220 */ /* 0x004fc80000410000 */
[----:B------:R-:W-:Y:S01]  /*1480*/  FMUL.FTZ R0, R0, UR4 ;  /* 0x0000000400007c20 */ /* 0x000fe20008410000 */
[----:B-1----:R-:W-:Y:S06]  /*1490*/  @!P1 BRA `(.L_x_10182) ;  /* 0x0000009400589947 */ /* 0x002fec0003800000 */
.L_x_10262:
[----:B------:R-:W-:Y:S05]  /*14a0*/  @!P0 BRA `(.L_x_10183) ;  /* 0x0000000000048947 */ /* 0x000fea0003800000 */
[----:B------:R-:W-:Y:S01]  /*14b0*/  BPT.TRAP 0x1 ;  /* 0x000000040000795c */ /* 0x000fe20000300000 */
.L_x_10183:
[----:B------:R-:W-:Y:S02]  /*14c0*/  IMAD.U32 R4, RZ, RZ, UR49 ;  /* 0x00000031ff047e24 */ /* 0x000fe4000f8e00ff */
[----:B-1----:R-:W-:-:S03]  /*14d0*/  IMAD.U32 R3, RZ, RZ, UR48 ;  /* 0x00000030ff037e24 */ /* 0x002fc6000f8e00ff */
[----:B------:R-:W-:Y:S02]  /*14e0*/  LEA R4, R4, UR40, 0x3 ;  /* 0x0000002804047c11 */ /* 0x000fe4000f8e18ff */
[----:B------:R-:W-:-:S04]  /*14f0*/  SHF.L.U32 R3, R3, 0x1f, RZ ;  /* 0x0000001f03037819 */ /* 0x000fc800000006ff */
[----:B------:R1:W2:Y:S01]  /*1500*/  SYNCS.PHASECHK.TRANS64.TRYWAIT P1, [R4+URZ+0x13230], R3 ;  /* 0x01323003040075a7 */ /* 0x0002a2000802017f */
[----:B------:R-:W-:Y:S05]  /*1510*/  @!P0 BRA `(.L_x_10184) ;  /* 0x0000000000048947 */ /* 0x000fea0003800000 */
[----:B------:R-:W-:Y:S01]  /*1520*/  BPT.TRAP 0x1 ;  /* 0x000000040000795c */ /* 0x000fe20000300000 */
.L_x_10184:
[----:B--2---:R-:W-:Y:S05]  /*1530*/  @P1 BRA `(.L_x_10185) ;  /* 0x0000000000081947 */ /* 0x004fea0003800000 */
[----:B------:R-:W2:Y:S02]  /*1540*/  SYNCS.PHASECHK.TRANS64.TRYWAIT P1, [R4+URZ+0x13230], R3 ;  /* 0x01323003040075a7 */ /* 0x000ea4000802017f */
[----:B--2---:R-:W-:Y:S05]  /*1550*/  @!P1 BRA `(.L_x_10186) ;  /* 0x0000009400409947 */ /* 0x004fea0003800000 */
.L_x_10185:
[----:B------:R-:W-:Y:S01]  /*1560*/  UIADD3 UR4, UR40, 0xe000, URZ ;  /* 0x0000e00028047890 */ /* 0x000fe2000fffe03f */
[----:B------:R-:W-:Y:S02]  /*1570*/  LOP3.LUT P1, RZ, R2, 0x7f, RZ, 0xc0, !PT ;  /* 0x0000007f02ff7812 */ /* 0x000fe4000782c0ff */
[----:B------:R-:W-:Y:S01]  /*1580*/  MOV R55, RZ ;  /* 0x000000ff00377202 */ /* 0x000fe20000000f00 */
[----:B------:R-:W-:Y:S01]  /*1590*/  USHF.R.U32.HI UR4, URZ, 0x4, UR4 ;  /* 0x000000043f047899 */ /* 0x000fe20008011604 */
[----:B------:R-:W-:-:S03]  /*15a0*/  P2R R5, PR, RZ, 0x2 ;  /* 0x00000002ff057803 */ /* 0x000fc60000000000 */
[----:B------:R-:W-:-:S06]  /*15b0*/  ULOP3.LUT UR4, UR4, 0x3fff, URZ, 0xc0, !UPT ;  /* 0x00003fff04047892 */ /* 0x000fcc000f8ec03f */
[----:B-12---:R-:W-:Y:S01]  /*15c0*/  IMAD.U32 R3, RZ, RZ, UR4 ;  /* 0x00000004ff037e24 */ /* 0x006fe2000f8e00ff */
[----:B------:R-:W-:Y:S05]  /*15d0*/  WARPSYNC.ALL ;  /* 0x0000000000007948 */ /* 0x000fea0003800000 */
[----:B------:R-:W-:-:S04]  /*15e0*/  LOP3.LUT R3, R3, 0x10000, RZ, 0xfc, !PT ;  /* 0x0001000003037812 */ /* 0x000fc800078efcff */
[----:B------:R-:W-:Y:S01]  /*15f0*/  R2UR UR12, R3 ;  /* 0x00000000030c72ca */ /* 0x000fe200000e0000 */
[----:B------:R-:W-:Y:S01]  /*1600*/  WARPGROUP.ARRIVE ;  /* 0x00000000000079c5 */ /* 0x000fe20000000000 */
[----:B------:R-:W-:Y:S01]  /*1610*/  UMOV UR39, 0x80000020 ;  /* 0x8000002000277882 */ /* 0x000fe20000000000 */
[----:B------:R-:W-:Y:S01]  /*1620*/  UMOV UR4, UR36 ;  /* 0x0000002400047c82 */ /* 0x000fe20008000000 */
[----:B------:R-:W-:Y:S01]  /*1630*/  UMOV UR5, UR37 ;  /* 0x0000002500057c82 */ /* 0x000fe20008000000 */
[----:B------:R-:W-:Y:S01]  /*1640*/  UMOV UR7, 0x80000020 ;  /* 0x8000002000077882 */ /* 0x000fe20000000000 */
[----:B------:R-:W-:Y:S01]  /*1650*/  UMOV UR8, UR36 ;  /* 0x0000002400087c82 */ /* 0x000fe20008000000 */
[----:B------:R-:W-:Y:S01]  /*1660*/  UMOV UR9, UR37 ;  /* 0x0000002500097c82 */ /* 0x000fe20008000000 */
[----:B------:R-:W-:Y:S01]  /*1670*/  UMOV UR11, 0x80000020 ;  /* 0x80000020000b7882 */ /* 0x000fe20000000000 */
[----:B------:R-:W-:Y:S01]  /*1680*/  UIADD3 UR13, UR36, 0x2, URZ ;  /* 0x00000002240d7890 */ /* 0x000fe2000fffe03f */
[----:B------:R-:W-:Y:S01]  /*1690*/  VIADD R10, R18, UR53 ;  /* 0x00000035120a7c36 */ /* 0x000fe20008000000 */
[----:B------:R-:W-:Y:S01]  /*16a0*/  ULDC UR16, c[0x0][0x988] ;  /* 0x0002620000107ab9 */ /* 0x000fe20000000800 */
[----:B------:R-:W-:-:S02]  /*16b0*/  UISETP.GE.AND UP0, UPT, UR53, 0xa1, UPT ;  /* 0x000000a13500788c */ /* 0x000fc4000bf06270 */
[----:B------:R-:W-:-:S04]  /*16c0*/  UIMAD UR12, UR49, 0x280, UR12 ;  /* 0x00000280310c78a4 */ /* 0x000fc8000f8e020c */
[----:B------:R-:W-:Y:S02]  /*16d0*/  UIADD3 UR6, UR12, 0x100, URZ ;  /* 0x000001000c067890 */ /* 0x000fe4000fffe03f */
[----:B------:R-:W-:Y:S02]  /*16e0*/  UIADD3 UR10, UR12, 0x180, URZ ;  /* 0x000001800c0a7890 */ /* 0x000fe4000fffe03f */
[----:B------:R-:W-:Y:S02]  /*16f0*/  UMOV UR38, UR12 ;  /* 0x0000000c00267c82 */ /* 0x000fe40008000000 */
[----:B------:R-:W-:Y:S01]  /*1700*/  QGMMA.64x32x32.F32.E4M3.E4M3 R104, gdesc[UR36], RZ, !UPT, gsb0 ;  /* 0x00600000246879f3 */ /* 0x000fe2000c0008ff */
        /* <DEDUP_REMOVED lines=52> */
[----:B------:R-:W-:Y:S08]  /*1a50*/  MUFU.TANH R46, R46 ;  /* 0x0000002e002e7308 */ /* 0x000ff00000002400 */
[----:B------:R-:W5:Y:S01]  /*1a60*/  MUFU.TANH R11, R11 ;  /* 0x0000000b000b7308 */ /* 0x000f620000002400 */
        /* <DEDUP_REMOVED lines=24> */
[----:B------:R-:W-:Y:S08]  /*1bf0*/  MUFU.TANH R23, R23 ;  /* 0x0000001700177308 */ /* 0x000ff00000002400 */
[----:B------:R-:W-:Y:S08]  /*1c00*/  MUFU.TANH R51, R51 ;  /* 0x0000003300337308 */ /* 0x000ff00000002400 */
[----:B------:R-:W5:Y:S08]  /*1c10*/  MUFU.TANH R7, R7 ;  /* 0x0000000700077308 */ /* 0x000f700000002400 */
[----:B------:R-:W5:Y:S08]  /*1c20*/  MUFU.TANH R8, R8 ;  /* 0x0000000800087308 */ /* 0x000f700000002400 */
[----:B------:R-:W-:Y:S01]  /*1c30*/  MUFU.TANH R49, R49 ;  /* 0x0000003100317308 */ /* 0x000fe20000002400 */
        /* <DEDUP_REMOVED lines=9> */
[----:B------:R-:W-:Y:S01]  /*1cd0*/  IMAD.U32 R87, RZ, RZ, UR45 ;  /* 0x0000002dff577e24 */ /* 0x000fe2000f8e00ff */
[----:B------:R-:W-:Y:S01]  /*1ce0*/  UMOV UR7, 0x80000020 ;  /* 0x8000002000077882 */ /* 0x000fe20000000000 */
[C---:B------:R-:W-:Y:S01]  /*1cf0*/  FMUL.FTZ R92, R0.reuse, R72 ;  /* 0x00000048005c7220 */ /* 0x040fe20000410000 */
[----:B------:R-:W-:Y:S01]  /*1d00*/  FMUL.FTZ R72, R0, R81 ;  /* 0x0000005100487220 */ /* 0x000fe20000410000 */
[----:B------:R-:W-:-:S02]  /*1d10*/  IMAD R10, R87, -0xa0, R10 ;  /* 0xffffff60570a7824 */ /* 0x000fc400078e020a */
[C---:B------:R-:W-:Y:S01]  /*1d20*/  FMUL.FTZ R81, R0.reuse, R82 ;  /* 0x0000005200517220 */ /* 0x040fe20000410000 */
[C---:B------:R-:W-:Y:S01]  /*1d30*/  FMUL.FTZ R54, R0.reuse, R77 ;  /* 0x0000004d00367220 */ /* 0x040fe20000410000 */
        /* <DEDUP_REMOVED lines=8> */
[----:B-1----:R-:W-:Y:S01]  /*1dc0*/  FSEL R21, R21, -INF , P1 ;  /* 0xff80000015157808 */ /* 0x002fe20000800000 */
[----:B------:R-:W-:Y:S01]  /*1dd0*/  MUFU.TANH R50, R50 ;  /* 0x0000003200327308 */ /* 0x000fe20000002400 */
[----:B--2---:R-:W-:Y:S01]  /*1de0*/  FSEL R40, R40, -INF , P2 ;  /* 0xff80000028287808 */ /* 0x004fe20001000000 */
[----:B------:R-:W-:Y:S01]  /*1df0*/  FMUL.FTZ R53, R0, R85 ;  /* 0x0000005500357220 */ /* 0x000fe20000410000 */
[----:B------:R-:W-:Y:S01]  /*1e00*/  ISETP.GT.AND P4, PT, R10, 0x9, PT ;  /* 0x000000090a00780c */ /* 0x000fe20003f84270 */
[C---:B------:R-:W-:Y:S01]  /*1e10*/  FMUL.FTZ R73, R0.reuse, R73 ;  /* 0x0000004900497220 */ /* 0x040fe20000410000 */
[----:B---3--:R-:W-:Y:S01]  /*1e20*/  FSEL R5, R5, -INF , P1 ;  /* 0xff80000005057808 */ /* 0x008fe20000800000 */
[----:B------:R-:W-:Y:S01]  /*1e30*/  FMUL.FTZ R75, R0, R75 ;  /* 0x0000004b004b7220 */ /* 0x000fe20000410000 */
[----:B----4-:R-:W-:Y:S01]  /*1e40*/  FSEL R41, R41, -INF , P3 ;  /* 0xff80000029297808 */ /* 0x010fe20001800000 */
[----:B------:R-:W1:Y:S01]  /*1e50*/  MUFU.TANH R14, R14 ;  /* 0x0000000e000e7308 */ /* 0x000e620000002400 */
[----:B------:R-:W-:-:S02]  /*1e60*/  ISETP.GT.AND P1, PT, R10, 0x11, PT ;  /* 0x000000110a00780c */ /* 0x000fc40003f24270 */
[----:B-----5:R-:W-:Y:S02]  /*1e70*/  FSEL R6, R6, -INF , P2 ;  /* 0xff80000006067808 */ /* 0x020fe40001000000 */
[C---:B------:R-:W-:Y:S02]  /*1e80*/  ISETP.GT.AND P2, PT, R10.reuse, 0x18, PT ;  /* 0x000000180a00780c */ /* 0x040fe40003f44270 */
[----:B------:R-:W-:Y:S01]  /*1e90*/  ISETP.GT.AND P5, PT, R10, 0x10, PT ;  /* 0x000000100a00780c */ /* 0x000fe20003fa4270 */
[----:B------:R-:W2:Y:S01]  /*1ea0*/  MUFU.TANH R45, R45 ;  /* 0x0000002d002d7308 */ /* 0x000ea20000002400 */
[----:B------:R-:W-:Y:S02]  /*1eb0*/  FSEL R43, R43, -INF , P4 ;  /* 0xff8000002b2b7808 */ /* 0x000fe40002000000 */
[----:B------:R-:W-:Y:S02]  /*1ec0*/  FSEL R11, R11, -INF , P1 ;  /* 0xff8000000b0b7808 */ /* 0x000fe40000800000 */
[----:B------:R-:W-:-:S02]  /*1ed0*/  FSEL R46, R46, -INF , P1 ;  /* 0xff8000002e2e7808 */ /* 0x000fc40000800000 */
[----:B------:R-:W-:Y:S01]  /*1ee0*/  ISETP.GT.AND P1, PT, R10, 0x28, PT ;  /* 0x000000280a00780c */ /* 0x000fe20003f24270 */
[----:B------:R-:W3:Y:S01]  /*1ef0*/  MUFU.TANH R9, R9 ;  /* 0x0000000900097308 */ /* 0x000ee20000002400 */
[----:B------:R-:W-:Y:S02]  /*1f00*/  FSEL R12, R12, -INF , P2 ;  /* 0xff8000000c0c7808 */ /* 0x000fe40001000000 */
[----:B------:R-:W-:Y:S02]  /*1f10*/  FSEL R48, R48, -INF , P2 ;  /* 0xff80000030307808 */ /* 0x000fe40001000000 */
[----:B------:R-:W-:Y:S02]  /*1f20*/  ISETP.GT.AND P2, PT, R10, 0x29, PT ;  /* 0x000000290a00780c */ /* 0x000fe40003f44270 */
[----:B------:R-:W-:Y:S01]  /*1f30*/  FSEL R44, R44, -INF , P5 ;  /* 0xff8000002c2c7808 */ /* 0x000fe20002800000 */
[----:B------:R-:W4:Y:S01]  /*1f40*/  MUFU.TANH R91, R91 ;  /* 0x0000005b005b7308 */ /* 0x000f220000002400 */
[----:B------:R-:W-:-:S02]  /*1f50*/  FSEL R7, R7, -INF , P3 ;  /* 0xff80000007077808 */ /* 0x000fc40001800000 */
[----:B------:R-:W-:Y:S02]  /*1f60*/  ISETP.GT.AND P3, PT, R10, 0x19, PT ;  /* 0x000000190a00780c */ /* 0x000fe40003f64270 */
[----:B------:R-:W-:Y:S02]  /*1f70*/  FSEL R8, R8, -INF , P4 ;  /* 0xff80000008087808 */ /* 0x000fe40002000000 */
[----:B------:R-:W-:Y:S01]  /*1f80*/  ISETP.GT.AND P4, PT, R10, 0x20, PT ;  /* 0x000000200a00780c */ /* 0x000fe20003f84270 */
[----:B------:R-:W5:Y:S01]  /*1f90*/  MUFU.TANH R52, R52 ;  /* 0x0000003400347308 */ /* 0x000f620000002400 */
[----:B------:R-:W-:Y:S01]  /*1fa0*/  FSEL R13, R13, -INF , P3 ;  /* 0xff8000000d0d7808 */ /* 0x000fe20001800000 */
        /* <DEDUP_REMOVED lines=8> */
[----:B------:R2:W-:Y:S01]  /*2030*/  MUFU.TANH R70, R56 ;  /* 0x0000003800467308 */ /* 0x0005e20000002400 */
[C---:B------:R-:W-:Y:S01]  /*2040*/  FMUL.FTZ R61, R0.reuse, R61 ;  /* 0x0000003d003d7220 */ /* 0x040fe20000410000 */
[----:B------:R-:W-:Y:S01]  /*2050*/  FSEL R49, R49, -INF , P3 ;  /* 0xff80000031317808 */ /* 0x000fe20001800000 */
[----:B------:R-:W-:Y:S01]  /*2060*/  FMUL.FTZ R85, R0, R59 ;  /* 0x0000003b00557220 */ /* 0x000fe20000410000 */
[----:B------:R-:W-:Y:S01]  /*2070*/  ISETP.GT.AND P3, PT, R10, 0x30, PT ;  /* 0x000000300a00780c */ /* 0x000fe20003f64270 */
[----:B------:R-:W-:Y:S01]  /*2080*/  FMUL.FTZ R62, R0, R62 ;  /* 0x0000003e003e7220 */ /* 0x000fe20000410000 */
[----:B-1----:R-:W-:Y:S01]  /*2090*/  FSEL R14, R14, -INF , P4 ;  /* 0xff8000000e0e7808 */ /* 0x002fe20002000000 */
[C---:B------:R-:W-:Y:S01]  /*20a0*/  FMUL.FTZ R69, R0.reuse, R69 ;  /* 0x0000004500457220 */ /* 0x040fe20000410000 */
[----:B------:R1:W-:Y:S01]  /*20b0*/  MUFU.TANH R65, R61 ;  /* 0x0000003d00417308 */ /* 0x0003e20000002400 */
[----:B--2---:R-:W-:Y:S01]  /*20c0*/  FMNMX.FTZ R56, R21, R40, !PT ;  /* 0x0000002815387209 */ /* 0x004fe20007810000 */
[----:B------:R-:W-:Y:S01]  /*20d0*/  FMUL.FTZ R63, R0, R63 ;  /* 0x0000003f003f7220 */ /* 0x000fe20000410000 */
[----:B------:R-:W-:Y:S01]  /*20e0*/  FSEL R50, R50, -INF , P4 ;  /* 0xff80000032327808 */ /* 0x000fe20002000000 */
[C---:B------:R-:W-:Y:S01]  /*20f0*/  FMUL.FTZ R96, R0.reuse, R66 ;  /* 0x0000004200607220 */ /* 0x040fe20000410000 */
[----:B------:R-:W-:Y:S01]  /*2100*/  FMNMX.FTZ R58, R41, R56, !PT ;  /* 0x00000038293a7209 */ /* 0x000fe20007810000 */
[C---:B------:R-:W-:Y:S01]  /*2110*/  FMUL.FTZ R64, R0.reuse, R64 ;  /* 0x0000004000407220 */ /* 0x040fe20000410000 */
[----:B------:R-:W-:Y:S01]  /*2120*/  FSEL R56, R23, -INF , P1 ;  /* 0xff80000017387808 */ /* 0x000fe20000800000 */
[----:B------:R-:W2:Y:S01]  /*2130*/  MUFU.TANH R20, R20 ;  /* 0x0000001400147308 */ /* 0x000ea20000002400 */
[----:B-1----:R-:W-:Y:S01]  /*2140*/  FMNMX.FTZ R61, R43, R58, !PT ;  /* 0x0000003a2b3d7209 */ /* 0x002fe20007810000 */
[C---:B------:R-:W-:Y:S01]  /*2150*/  FMUL.FTZ R98, R0.reuse, R68 ;  /* 0x0000004400627220 */ /* 0x040fe20000410000 */
[----:B------:R-:W-:Y:S01]  /*2160*/  FSEL R23, R51, -INF , P2 ;  /* 0xff80000033177808 */ /* 0x000fe20001000000 */
[----:B------:R-:W-:Y:S01]  /*2170*/  FMUL.FTZ R71, R0, R71 ;  /* 0x0000004700477220 */ /* 0x000fe20000410000 */
[----:B------:R-:W-:Y:S01]  /*2180*/  FMNMX.FTZ R51, R44, R61, !PT ;  /* 0x0000003d2c337209 */ /* 0x000fe20007810000 */
[----:B------:R-:W-:Y:S01]  /*2190*/  FMUL.FTZ R97, R0, R67 ;  /* 0x0000004300617220 */ /* 0x000fe20000410000 */
[----:B------:R-:W-:Y:S01]  /*21a0*/  ISETP.GT.AND P4, PT, R10, 0x31, PT ;  /* 0x000000310a00780c */ /* 0x000fe20003f84270 */
[----:B------:R-:W1:Y:S01]  /*21b0*/  MUFU.TANH R94, R94 ;  /* 0x0000005e005e7308 */ /* 0x000e620000002400 */
[----:B------:R-:W-:Y:S01]  /*21c0*/  FMNMX.FTZ R51, R46, R51, !PT ;  /* 0x000000332e337209 */ /* 0x000fe20007810000 */
[----:B------:R-:W-:Y:S01]  /*21d0*/  FMUL.FTZ R57, R0, R57 ;  /* 0x0000003900397220 */ /* 0x000fe20000410000 */
[----:B------:R-:W-:-:S02]  /*21e0*/  FSEL R61, R45, -INF , P3 ;  /* 0xff8000002d3d7808 */ /* 0x000fc40001800000 */
[----:B------:R-:W-:Y:S02]  /*21f0*/  FMNMX.FTZ R58, R48, R51, !PT ;  /* 0x00000033303a7209 */ /* 0x000fe40007810000 */
[----:B---3--:R-:W-:Y:S01]  /*2200*/  FSEL R9, R9, -INF , P5 ;  /* 0xff80000009097808 */ /* 0x008fe20002800000 */
[----:B------:R-:W3:Y:S01]  /*2210*/  MUFU.TANH R42, R42 ;  /* 0x0000002a002a7308 */ /* 0x000ee20000002400 */
[----:B----4-:R-:W-:Y:S02]  /*2220*/  FSEL R45, R91, -INF , P4 ;  /* 0xff8000005b2d7808 */ /* 0x010fe40002000000 */
[----:B------:R-:W-:Y:S02]  /*2230*/  ISETP.GT.AND P5, PT, R10, 0x21, PT ;  /* 0x000000210a00780c */ /* 0x000fe40003fa4270 */
[----:B------:R-:W-:Y:S02]  /*2240*/  FMNMX.FTZ R91, R49, R58, !PT ;  /* 0x0000003a315b7209 */ /* 0x000fe40007810000 */
[----:B-----5:R-:W-:Y:S01]  /*2250*/  FSEL R52, R52, -INF , P5 ;  /* 0xff80000034347808 */ /* 0x020fe20002800000 */
[----:B------:R-:W4:Y:S01]  /*2260*/  MUFU.TANH R15, R15 ;  /* 0x0000000f000f7308 */ /* 0x000f220000002400 */
[----:B------:R-:W-:-:S02]  /*2270*/  FMNMX.FTZ R91, R50, R91, !PT ;  /* 0x0000005b325b7209 */ /* 0x000fc40007810000 */
[----:B--2---:R-:W-:Y:S02]  /*2280*/  FSEL R20, R20, -INF , P1 ;  /* 0xff80000014147808 */ /* 0x004fe40000800000 */
[----:B------:R-:W-:Y:S02]  /*2290*/  ISETP.GT.AND P1, PT, R10, 0x39, PT ;  /* 0x000000390a00780c */ /* 0x000fe40003f24270 */
[----:B------:R-:W-:Y:S01]  /*22a0*/  FMNMX.FTZ R91, R52, R91, !PT ;  /* 0x0000005b345b7209 */ /* 0x000fe20007810000 */
[----:B------:R-:W-:Y:S01]  /*22b0*/  MUFU.TANH R47, R47 ;  /* 0x0000002f002f7308 */ /* 0x000fe20000002400 */
[----:B-1----:R-:W-:Y:S02]  /*22c0*/  FSEL R51, R94, -INF , P1 ;  /* 0xff8000005e337808 */ /* 0x002fe40000800000 */
[----:B---3--:R-:W-:Y:S02]  /*22d0*/  FSEL R59, R42, -INF , P2 ;  /* 0xff8000002a3b7808 */ /* 0x008fe40001000000 */
[----:B------:R-:W-:-:S02]  /*22e0*/  FMNMX.FTZ R94, R56, R91, !PT ;  /* 0x0000005b385e7209 */ /* 0x000fc40007810000 */
[C---:B------:R-:W-:Y:S01]  /*22f0*/  ISETP.GT.AND P2, PT, R10.reuse, 0x40, PT ;  /* 0x000000400a00780c */ /* 0x040fe20003f44270 */
[----:B------:R-:W1:Y:S01]  /*2300*/  MUFU.TANH R90, R90 ;  /* 0x0000005a005a7308 */ /* 0x000e620000002400 */
[----:B----4-:R-:W-:Y:S02]  /*2310*/  FSEL R15, R15, -INF , P5 ;  /* 0xff8000000f0f7808 */ /* 0x010fe40002800000 */
[----:B------:R-:W-:Y:S01]  /*2320*/  FMNMX.FTZ R94, R59, R94, !PT ;  /* 0x0000005e3b5e7209 */ /* 0x000fe20007810000 */
[----:B------:R-:W-:Y:S02]  /*2330*/  WARPGROUP.DEPBAR.LE gsb0, 0x0 ;  /* 0x00008000000079c5 */ /* 0x000fe40000010000 */
[----:B------:R-:W-:Y:S01]  /*2340*/  ISETP.GT.AND P5, PT, R10, 0x38, PT ;  /* 0x000000380a00780c */ /* 0x000fe20003fa4270 */
[C---:B------:R-:W-:Y:S01]  /*2350*/  FMUL.FTZ R91, R0.reuse, R24 ;  /* 0x00000018005b7220 */ /* 0x040fe20000410000 */
[----:B------:R-:W-:Y:S01]  /*2360*/  MUFU.TANH R89, R89 ;  /* 0x0000005900597308 */ /* 0x000fe20000002400 */
[----:B------:R-:W-:-:S07]  /*2370*/  FMUL.FTZ R36, R0, R36 ;  /* 0x0000002400247220 */ /* 0x000fce0000410000 */
[----:B------:R-:W2:Y:S01]  /*2380*/  MUFU.TANH R93, R93 ;  /* 0x0000005d005d7308 */ /* 0x000ea20000002400 */
[----:B-1----:R-:W-:Y:S02]  /*2390*/  FSEL R42, R90, -INF , P3 ;  /* 0xff8000005a2a7808 */ /* 0x002fe40001800000 */
[----:B------:R-:W-:-:S05]  /*23a0*/  ISETP.GT.AND P3, PT, R10, 0x41, PT ;  /* 0x000000410a00780c */ /* 0x000fca0003f64270 */
[----:B------:R-:W-:Y:S08]  /*23b0*/  MUFU.TANH R78, R78 ;  /* 0x0000004e004e7308 */ /* 0x000ff00000002400 */
[----:B------:R-:W-:Y:S08]  /*23c0*/  MUFU.TANH R88, R88 ;  /* 0x0000005800587308 */ /* 0x000ff00000002400 */
[----:B------:R-:W-:Y:S08]  /*23d0*/  MUFU.TANH R77, R77 ;  /* 0x0000004d004d7308 */ /* 0x000ff00000002400 */
[----:B------:R-:W1:Y:S08]  /*23e0*/  MUFU.TANH R92, R92 ;  /* 0x0000005c005c7308 */ /* 0x000e700000002400 */
[----:B------:R3:W-:Y:S08]  /*23f0*/  MUFU.TANH R66, R62 ;  /* 0x0000003e00427308 */ /* 0x0007f00000002400 */
[----:B------:R-:W-:Y:S01]  /*2400*/  MUFU.TANH R54, R54 ;  /* 0x0000003600367308 */ /* 0x000fe20000002400 */
[----:B---3--:R-:W-:-:S02]  /*2410*/  FSEL R62, R47, -INF , P4 ;  /* 0xff8000002f3e7808 */ /* 0x008fc40002000000 */
[----:B------:R-:W-:Y:S02]  /*2420*/  ISETP.GT.AND P4, PT, R10, 0x48, PT ;  /* 0x000000480a00780c */ /* 0x000fe40003f84270 */
[----:B--2---:R-:W-:Y:S02]  /*2430*/  FSEL R47, R93, -INF , P5 ;  /* 0xff8000005d2f7808 */ /* 0x004fe40002800000 */
[----:B-1----:R-:W-:Y:S01]  /*2440*/  FSEL R92, R92, -INF , P2 ;  /* 0xff8000005c5c7808 */ /* 0x002fe20001000000 */
[----:B------:R-:W1:Y:S08]  /*2450*/  MUFU.TANH R73, R73 ;  /* 0x0000004900497308 */ /* 0x000e700000002400 */
[----:B------:R2:W-:Y:S08]  /*2460*/  MUFU.TANH R90, R69 ;  /* 0x00000045005a7308 */ /* 0x0005f00000002400 */
[----:B------:R3:W-:Y:S01]  /*2470*/  MUFU.TANH R68, R63 ;  /* 0x0000003f00447308 */ /* 0x0007e20000002400 */
[----:B--2---:R-:W-:-:S02]  /*2480*/  FMNMX.FTZ R69, R61, R94, !PT ;  /* 0x0000005e3d457209 */ /* 0x004fc40007810000 */
[----:B-1----:R-:W-:-:S05]  /*2490*/  FSEL R73, R73, -INF , P3 ;  /* 0xff80000049497808 */ /* 0x002fca0001800000 */
[----:B------:R-:W1:Y:S01]  /*24a0*/  MUFU.TANH R74, R74 ;  /* 0x0000004a004a7308 */ /* 0x000e620000002400 */
[----:B---3--:R-:W-:Y:S02]  /*24b0*/  FSEL R63, R89, -INF , P5 ;  /* 0xff800000593f7808 */ /* 0x008fe40002800000 */
[----:B------:R-:W-:-:S05]  /*24c0*/  ISETP.GT.AND P5, PT, R10, 0x49, PT ;  /* 0x000000490a00780c */ /* 0x000fca0003fa4270 */
[----:B------:R2:W-:Y:S08]  /*24d0*/  MUFU.TANH R89, R60 ;  /* 0x0000003c00597308 */ /* 0x0005f00000002400 */
[----:B------:R3:W-:Y:S01]  /*24e0*/  MUFU.TANH R67, R64 ;  /* 0x0000004000437308 */ /* 0x0007e20000002400 */
[----:B--2---:R-:W-:Y:S02]  /*24f0*/  FSEL R60, R78, -INF , P4 ;  /* 0xff8000004e3c7808 */ /* 0x004fe40002000000 */
[----:B------:R-:W-:-:S02]  /*2500*/  FMNMX.FTZ R78, R62, R69, !PT ;  /* 0x000000453e4e7209 */ /* 0x000fc40007810000 */
[----:B------:R-:W-:Y:S02]  /*2510*/  FSEL R69, R54, -INF , P5 ;  /* 0xff80000036457808 */ /* 0x000fe40002800000 */
[----:B-1----:R-:W-:Y:S01]  /*2520*/  FSEL R74, R74, -INF , P4 ;  /* 0xff8000004a4a7808 */ /* 0x002fe20002000000 */
[----:B------:R-:W1:Y:S01]  /*2530*/  MUFU.TANH R75, R75 ;  /* 0x0000004b004b7308 */ /* 0x000e620000002400 */
[----:B---3--:R-:W-:Y:S02]  /*2540*/  FSEL R64, R88, -INF , P1 ;  /* 0xff80000058407808 */ /* 0x008fe40000800000 */
[C---:B------:R-:W-:Y:S02]  /*2550*/  ISETP.GT.AND P1, PT, R10.reuse, 0x50, PT ;  /* 0x000000500a00780c */ /* 0x040fe40003f24270 */
[----:B------:R-:W-:-:S03]  /*2560*/  ISETP.GT.AND P4, PT, R10, 0x59, PT ;  /* 0x000000590a00780c */ /* 0x000fc60003f84270 */
[----:B------:R2:W-:Y:S08]  /*2570*/  MUFU.TANH R88, R71 ;  /* 0x0000004700587308 */ /* 0x0005f00000002400 */
[----:B------:R-:W3:Y:S01]  /*2580*/  MUFU.TANH R95, R95 ;  /* 0x0000005f005f7308 */ /* 0x000ee20000002400 */
[----:B--2---:R-:W-:Y:S01]  /*2590*/  FMUL.FTZ R71, R0, R25 ;  /* 0x0000001900477220 */ /* 0x004fe20000410000 */
[----:B------:R-:W-:-:S02]  /*25a0*/  FSEL R25, R77, -INF , P5 ;  /* 0xff8000004d197808 */ /* 0x000fc40002800000 */
[----:B------:R-:W-:Y:S02]  /*25b0*/  FMNMX.FTZ R77, R63, R78, !PT ;  /* 0x0000004e3f4d7209 */ /* 0x000fe40007810000 */
[----:B-1----:R-:W-:Y:S01]  /*25c0*/  FSEL R24, R75, -INF , P3 ;  /* 0xff8000004b187808 */ /* 0x002fe20001800000 */
[----:B------:R-:W-:Y:S01]  /*25d0*/  FMUL.FTZ R75, R0, R26 ;  /* 0x0000001a004b7220 */ /* 0x000fe20000410000 */
[----:B------:R-:W1:Y:S01]  /*25e0*/  MUFU.TANH R76, R76 ;  /* 0x0000004c004c7308 */ /* 0x000e620000002400 */
[----:B------:R-:W-:Y:S02]  /*25f0*/  FMNMX.FTZ R77, R64, R77, !PT ;  /* 0x0000004d404d7209 */ /* 0x000fe40007810000 */
[----:B------:R-:W-:Y:S02]  /*2600*/  ISETP.GT.AND P3, PT, R10, 0x58, PT ;  /* 0x000000580a00780c */ /* 0x000fe40003f64270 */
[----:B------:R-:W-:Y:S01]  /*2610*/  FMNMX.FTZ R54, R92, R77, !PT ;  /* 0x0000004d5c367209 */ /* 0x000fe20007810000 */
[----:B------:R-:W-:Y:S01]  /*2620*/  FMUL.FTZ R77, R0, R27 ;  /* 0x0000001b004d7220 */ /* 0x000fe20000410000 */
[----:B------:R-:W-:Y:S01]  /*2630*/  ISETP.GT.AND P5, PT, R10, 0x60, PT ;  /* 0x000000600a00780c */ /* 0x000fe20003fa4270 */
[----:B------:R-:W2:Y:S01]  /*2640*/  MUFU.TANH R72, R72 ;  /* 0x0000004800487308 */ /* 0x000ea20000002400 */
[----:B---3--:R-:W-:-:S02]  /*2650*/  FSEL R58, R95, -INF , P2 ;  /* 0xff8000005f3a7808 */ /* 0x008fc40001000000 */
[----:B------:R-:W-:-:S05]  /*2660*/  ISETP.GT.AND P2, PT, R10, 0x51, PT ;  /* 0x000000510a00780c */ /* 0x000fca0003f44270 */
[----:B------:R-:W3:Y:S01]  /*2670*/  MUFU.TANH R84, R84 ;  /* 0x0000005400547308 */ /* 0x000ee20000002400 */
[----:B-1----:R-:W-:-:S07]  /*2680*/  FSEL R76, R76, -INF , P1 ;  /* 0xff8000004c4c7808 */ /* 0x002fce0000800000 */
[----:B------:R-:W1:Y:S01]  /*2690*/  MUFU.TANH R79, R79 ;  /* 0x0000004f004f7308 */ /* 0x000e620000002400 */
[----:B--2---:R-:W-:-:S07]  /*26a0*/  FSEL R72, R72, -INF , P2 ;  /* 0xff80000048487808 */ /* 0x004fce0001000000 */
[----:B------:R2:W-:Y:S08]  /*26b0*/  MUFU.TANH R93, R71 ;  /* 0x00000047005d7308 */ /* 0x0005f00000002400 */
[----:B------:R-:W4:Y:S01]  /*26c0*/  MUFU.TANH R81, R81 ;  /* 0x0000005100517308 */ /* 0x000f220000002400 */
[----:B--2---:R-:W-:Y:S02]  /*26d0*/  FMNMX.FTZ R71, R73, R54, !PT ;  /* 0x0000003649477209 */ /* 0x004fe40007810000 */
[----:B---3--:R-:W-:-:S02]  /*26e0*/  FSEL R54, R84, -INF , P3 ;  /* 0xff80000054367808 */ /* 0x008fc40001800000 */
[----:B------:R-:W-:Y:S02]  /*26f0*/  FMNMX.FTZ R78, R74, R71, !PT ;  /* 0x000000474a4e7209 */ /* 0x000fe40007810000 */
[----:B-1----:R-:W-:Y:S01]  /*2700*/  FSEL R79, R79, -INF , P3 ;  /* 0xff8000004f4f7808 */ /* 0x002fe20001800000 */
[----:B------:R-:W1:Y:S01]  /*2710*/  MUFU.TANH R53, R53 ;  /* 0x0000003500357308 */ /* 0x000e620000002400 */
[----:B------:R-:W-:-:S07]  /*2720*/  ISETP.GT.AND P3, PT, R10, 0x69, PT ;  /* 0x000000690a00780c */ /* 0x000fce0003f64270 */
[----:B------:R-:W-:Y:S01]  /*2730*/  MUFU.TANH R57, R57 ;  /* 0x0000003900397308 */ /* 0x000fe20000002400 */
[----:B----4-:R-:W-:Y:S01]  /*2740*/  FSEL R26, R81, -INF , P1 ;  /* 0xff800000511a7808 */ /* 0x010fe20000800000 */
[----:B------:R-:W-:Y:S01]  /*2750*/  FMUL.FTZ R81, R0, R30 ;  /* 0x0000001e00517220 */ /* 0x000fe20000410000 */
[----:B------:R-:W-:-:S05]  /*2760*/  ISETP.GT.AND P1, PT, R10, 0x61, PT ;  /* 0x000000610a00780c */ /* 0x000fca0003f24270 */
[----:B------:R-:W2:Y:S01]  /*2770*/  MUFU.TANH R82, R82 ;  /* 0x0000005200527308 */ /* 0x000ea20000002400 */
[----:B-1----:R-:W-:-:S07]  /*2780*/  FSEL R71, R53, -INF , P4 ;  /* 0xff80000035477808 */ /* 0x002fce0002000000 */
[----:B------:R1:W-:Y:S08]  /*2790*/  MUFU.TANH R94, R75 ;  /* 0x0000004b005e7308 */ /* 0x0003f00000002400 */
[----:B------:R-:W3:Y:S01]  /*27a0*/  MUFU.TANH R80, R80 ;  /* 0x0000005000507308 */ /* 0x000ee20000002400 */
[----:B-1----:R-:W-:Y:S01]  /*27b0*/  FMNMX.FTZ R75, R69, R78, !PT ;  /* 0x0000004e454b7209 */ /* 0x002fe20007810000 */
[----:B------:R-:W-:Y:S01]  /*27c0*/  FMUL.FTZ R78, R0, R28 ;  /* 0x0000001c004e7220 */ /* 0x000fe20000410000 */
[----:B--2---:R-:W-:-:S02]  /*27d0*/  FSEL R82, R82, -INF , P5 ;  /* 0xff80000052527808 */ /* 0x004fc40002800000 */
[----:B------:R-:W-:-:S03]  /*27e0*/  FMNMX.FTZ R75, R76, R75, !PT ;  /* 0x0000004b4c4b7209 */ /* 0x000fc60007810000 */
[----:B------:R-:W1:Y:S01]  /*27f0*/  MUFU.TANH R87, R87 ;  /* 0x0000005700577308 */ /* 0x000e620000002400 */
[----:B------:R-:W-:Y:S02]  /*2800*/  FMNMX.FTZ R84, R72, R75, !PT ;  /* 0x0000004b48547209 */ /* 0x000fe40007810000 */
[----:B------:R-:W-:Y:S02]  /*2810*/  FSEL R75, R57, -INF , P1 ;  /* 0xff800000394b7808 */ /* 0x000fe40000800000 */
[----:B------:R-:W-:-:S03]  /*2820*/  FMNMX.FTZ R84, R79, R84, !PT ;  /* 0x000000544f547209 */ /* 0x000fc60007810000 */
[----:B------:R-:W2:Y:S01]  /*2830*/  MUFU.TANH R86, R86 ;  /* 0x0000005600567308 */ /* 0x000ea20000002400 */
[----:B------:R-:W-:Y:S02]  /*2840*/  FMNMX.FTZ R57, R71, R84, !PT ;  /* 0x0000005447397209 */ /* 0x000fe40007810000 */
[----:B---3--:R-:W-:Y:S01]  /*2850*/  FSEL R27, R80, -INF , P2 ;  /* 0xff800000501b7808 */ /* 0x008fe20001000000 */
[----:B------:R-:W-:Y:S01]  /*2860*/  FMUL.FTZ R80, R0, R29 ;  /* 0x0000001d00507220 */ /* 0x000fe20000410000 */
[----:B------:R-:W-:-:S03]  /*2870*/  ISETP.GT.AND P2, PT, R10, 0x68, PT ;  /* 0x000000680a00780c */ /* 0x000fc60003f44270 */
[----:B------:R-:W3:Y:S01]  /*2880*/  MUFU.TANH R83, R83 ;  /* 0x0000005300537308 */ /* 0x000ee20000002400 */
[----:B-1----:R-:W-:Y:S02]  /*2890*/  FSEL R87, R87, -INF , P2 ;  /* 0xff80000057577808 */ /* 0x002fe40001000000 */
[----:B------:R-:W-:Y:S02]  /*28a0*/  FSEL R30, R66, -INF , P2 ;  /* 0xff800000421e7808 */ /* 0x000fe40001000000 */
[----:B------:R-:W-:-:S03]  /*28b0*/  ISETP.GT.AND P2, PT, R10, 0x79, PT ;  /* 0x000000790a00780c */ /* 0x000fc60003f44270 */
[----:B------:R-:W1:Y:S01]  /*28c0*/  MUFU.TANH R85, R85 ;  /* 0x0000005500557308 */ /* 0x000e620000002400 */
[----:B--2---:R-:W-:Y:S02]  /*28d0*/  FSEL R29, R86, -INF , P5 ;  /* 0xff800000561d7808 */ /* 0x004fe40002800000 */
[----:B------:R-:W-:-:S04]  /*28e0*/  ISETP.GT.AND P5, PT, R10, 0x71, PT ;  /* 0x000000710a00780c */ /* 0x000fc80003fa4270 */
[----:B------:R-:W-:Y:S01]  /*28f0*/  FSEL R70, R70, -INF , P5 ;  /* 0xff80000046467808 */ /* 0x000fe20002800000 */
[----:B------:R2:W-:Y:S01]  /*2900*/  MUFU.TANH R99, R78 ;  /* 0x0000004e00637308 */ /* 0x0005e20000002400 */
[----:B---3--:R-:W-:Y:S02]  /*2910*/  FSEL R28, R83, -INF , P4 ;  /* 0xff800000531c7808 */ /* 0x008fe40002000000 */
[----:B------:R-:W-:-:S05]  /*2920*/  ISETP.GT.AND P4, PT, R10, 0x70, PT ;  /* 0x000000700a00780c */ /* 0x000fca0003f84270 */
[----:B------:R-:W3:Y:S01]  /*2930*/  MUFU.TANH R98, R98 ;  /* 0x0000006200627308 */ /* 0x000ee20000002400 */
[----:B--2---:R-:W-:Y:S02]  /*2940*/  FMNMX.FTZ R78, R82, R57, !PT ;  /* 0x00000039524e7209 */ /* 0x004fe40007810000 */
[----:B-1----:R-:W-:Y:S01]  /*2950*/  FSEL R53, R85, -INF , P1 ;  /* 0xff80000055357808 */ /* 0x002fe20000800000 */
[----:B------:R-:W-:Y:S01]  /*2960*/  FMUL.FTZ R85, R0, R33 ;  /* 0x0000002100557220 */ /* 0x000fe20000410000 */
[----:B------:R-:W-:Y:S02]  /*2970*/  FMNMX.FTZ R78, R75, R78, !PT ;  /* 0x0000004e4b4e7209 */ /* 0x000fe40007810000 */
[----:B------:R-:W-:Y:S01]  /*2980*/  ISETP.GT.AND P1, PT, R10, 0x78, PT ;  /* 0x000000780a00780c */ /* 0x000fe20003f24270 */
[----:B------:R1:W-:Y:S01]  /*2990*/  MUFU.TANH R95, R77 ;  /* 0x0000004d005f7308 */ /* 0x0003e20000002400 */
[----:B------:R-:W-:Y:S01]  /*29a0*/  FSEL R57, R68, -INF , P3 ;  /* 0xff80000044397808 */ /* 0x000fe20001800000 */
[----:B------:R-:W-:Y:S01]  /*29b0*/  FMUL.FTZ R68, R0, R32 ;  /* 0x0000002000447220 */ /* 0x000fe20000410000 */
[----:B------:R-:W-:-:S05]  /*29c0*/  FSEL R33, R89, -INF , P1 ;  /* 0xff80000059217808 */ /* 0x000fca0000800000 */
[----:B------:R2:W4:Y:S01]  /*29d0*/  MUFU.TANH R86, R80 ;  /* 0x0000005000567308 */ /* 0x0005220000002400 */
[----:B-1----:R-:W-:Y:S02]  /*29e0*/  FSEL R77, R65, -INF , P3 ;  /* 0xff800000414d7808 */ /* 0x002fe40001800000 */
[----:B------:R-:W-:-:S05]  /*29f0*/  ISETP.GT.AND P3, PT, R10, 0x80, PT ;  /* 0x000000800a00780c */ /* 0x000fca0003f64270 */
[----:B------:R-:W1:Y:S01]  /*2a00*/  MUFU.TANH R96, R96 ;  /* 0x0000006000607308 */ /* 0x000e620000002400 */
[----:B--2---:R-:W-:Y:S02]  /*2a10*/  FMNMX.FTZ R80, R87, R78, !PT ;  /* 0x0000004e57507209 */ /* 0x004fe40007810000 */
[----:B------:R-:W-:Y:S02]  /*2a20*/  FSEL R78, R67, -INF , P4 ;  /* 0xff800000434e7808 */ /* 0x000fe40002000000 */
[----:B------:R-:W-:Y:S02]  /*2a30*/  FMNMX.FTZ R83, R77, R80, !PT ;  /* 0x000000504d537209 */ /* 0x000fe40007810000 */
[----:B---3--:R-:W-:Y:S01]  /*2a40*/  FSEL R80, R98, -INF , P1 ;  /* 0xff80000062507808 */ /* 0x008fe20000800000 */
[----:B------:R-:W-:Y:S01]  /*2a50*/  MUFU.TANH R91, R91 ;  /* 0x0000005b005b7308 */ /* 0x000fe20000002400 */
[----:B------:R-:W-:Y:S01]  /*2a60*/  FMNMX.FTZ R83, R78, R83, !PT ;  /* 0x000000534e537209 */ /* 0x000fe20007810000 */
[----:B------:R-:W-:Y:S01]  /*2a70*/  FMUL.FTZ R98, R0, R38 ;  /* 0x0000002600627220 */ /* 0x000fe20000410000 */
[----:B------:R-:W-:-:S02]  /*2a80*/  ISETP.GT.AND P1, PT, R10, 0x89, PT ;  /* 0x000000890a00780c */ /* 0x000fc40003f24270 */
[----:B------:R-:W-:Y:S02]  /*2a90*/  FMNMX.FTZ R83, R70, R83, !PT ;  /* 0x0000005346537209 */ /* 0x000fe40007810000 */
[----:B----4-:R-:W-:Y:S01]  /*2aa0*/  FSEL R86, R86, -INF , P1 ;  /* 0xff80000056567808 */ /* 0x010fe20000800000 */
[----:B------:R-:W2:Y:S01]  /*2ab0*/  MUFU.TANH R97, R97 ;  /* 0x0000006100617308 */ /* 0x000ea20000002400 */
[----:B-1----:R-:W-:Y:S02]  /*2ac0*/  FSEL R32, R96, -INF , P4 ;  /* 0xff80000060207808 */ /* 0x002fe40002000000 */
[----:B------:R-:W-:-:S04]  /*2ad0*/  ISETP.GT.AND P4, PT, R10, 0x81, PT ;  /* 0x000000810a00780c */ /* 0x000fc80003f84270 */
[----:B------:R-:W-:Y:S01]  /*2ae0*/  FSEL R84, R93, -INF , P4 ;  /* 0xff8000005d547808 */ /* 0x000fe20002000000 */
[----:B------:R1:W-:Y:S08]  /*2af0*/  MUFU.TANH R66, R81 ;  /* 0x0000005100427308 */ /* 0x0003f00000002400 */
[----:B------:R3:W4:Y:S01]  /*2b00*/  MUFU.TANH R67, R68 ;  /* 0x0000004400437308 */ /* 0x0007220000002400 */
[----:B-1----:R-:W-:-:S02]  /*2b10*/  FSEL R81, R90, -INF , P2 ;  /* 0xff8000005a517808 */ /* 0x002fc40001000000 */
[----:B--2---:R-:W-:Y:S01]  /*2b20*/  FSEL R65, R97, -INF , P5 ;  /* 0xff80000061417808 */ /* 0x004fe20002800000 */
[----:B------:R-:W-:Y:S01]  /*2b30*/  FMUL.FTZ R97, R0, R39 ;  /* 0x0000002700617220 */ /* 0x000fe20000410000 */
[----:B------:R-:W-:-:S03]  /*2b40*/  ISETP.GT.AND P5, PT, R10, 0x88, PT ;  /* 0x000000880a00780c */ /* 0x000fc60003fa4270 */
[----:B------:R1:W2:Y:S01]  /*2b50*/  MUFU.TANH R96, R85 ;  /* 0x0000005500607308 */ /* 0x0002a20000002400 */
[----:B---3--:R-:W-:Y:S02]  /*2b60*/  FMNMX.FTZ R68, R80, R83, !PT ;  /* 0x0000005350447209 */ /* 0x008fe40007810000 */
[----:B------:R-:W-:Y:S01]  /*2b70*/  FSEL R83, R91, -INF , P3 ;  /* 0xff8000005b537808 */ /* 0x000fe20001800000 */
[----:B------:R-:W-:Y:S01]  /*2b80*/  FMUL.FTZ R91, R0, R37 ;  /* 0x00000025005b7220 */ /* 0x000fe20000410000 */
[----:B------:R-:W-:-:S03]  /*2b90*/  FMNMX.FTZ R68, R81, R68, !PT ;  /* 0x0000004451447209 */ /* 0x000fc60007810000 */
[----:B------:R3:W5:Y:S01]  /*2ba0*/  MUFU.TANH R90, R36 ;  /* 0x00000024005a7308 */ /* 0x0007620000002400 */
[----:B------:R-:W-:Y:S02]  /*2bb0*/  FMNMX.FTZ R89, R83, R68, !PT ;  /* 0x0000004453597209 */ /* 0x000fe40007810000 */
[----:B------:R-:W-:Y:S02]  /*2bc0*/  FSEL R68, R88, -INF , P2 ;  /* 0xff80000058447808 */ /* 0x000fe40001000000 */
[----:B-1----:R-:W-:Y:S02]  /*2bd0*/  FSEL R85, R99, -INF , P5 ;  /* 0xff80000063557808 */ /* 0x002fe40002800000 */
[----:B------:R-:W-:Y:S01]  /*2be0*/  FMNMX.FTZ R88, R84, R89, !PT ;  /* 0x0000005954587209 */ /* 0x000fe20007810000 */
[----:B------:R-:W1:Y:S01]  /*2bf0*/  MUFU.TANH R91, R91 ;  /* 0x0000005b005b7308 */ /* 0x000e620000002400 */
[----:B------:R-:W-:Y:S02]  /*2c00*/  ISETP.GT.AND P2, PT, R10, 0x90, PT ;  /* 0x000000900a00780c */ /* 0x000fe40003f44270 */
[----:B------:R-:W-:-:S02]  /*2c10*/  FMNMX.FTZ R37, R85, R88, !PT ;  /* 0x0000005855257209 */ /* 0x000fc40007810000 */
[----:B---3--:R-:W-:Y:S02]  /*2c20*/  FSEL R36, R94, -INF , P3 ;  /* 0xff8000005e247808 */ /* 0x008fe40001800000 */
[----:B------:R-:W-:Y:S01]  /*2c30*/  ISETP.GT.AND P3, PT, R10, 0x91, PT ;  /* 0x000000910a00780c */ /* 0x000fe20003f64270 */
[----:B------:R-:W3:Y:S01]  /*2c40*/  MUFU.TANH R98, R98 ;  /* 0x0000006200627308 */ /* 0x000ee20000002400 */
[----:B----4-:R-:W-:Y:S02]  /*2c50*/  FSEL R89, R67, -INF , P2 ;  /* 0xff80000043597808 */ /* 0x010fe40001000000 */
[----:B------:R-:W-:Y:S02]  /*2c60*/  FMNMX.FTZ R94, R86, R37, !PT ;  /* 0x00000025565e7209 */ /* 0x000fe40007810000 */
[----:B------:R-:W-:Y:S02]  /*2c70*/  FSEL R37, R95, -INF , P4 ;  /* 0xff8000005f257808 */ /* 0x000fe40002000000 */
[----:B------:R-:W-:Y:S01]  /*2c80*/  ISETP.GT.AND P4, PT, R10, 0x98, PT ;  /* 0x000000980a00780c */ /* 0x000fe20003f84270 */
[----:B------:R-:W4:Y:S01]  /*2c90*/  MUFU.TANH R97, R97 ;  /* 0x0000006100617308 */ /* 0x000f220000002400 */
[----:B--2---:R-:W-:Y:S01]  /*2ca0*/  FSEL R88, R96, -INF , P3 ;  /* 0xff80000060587808 */ /* 0x004fe20001800000 */
[----:B------:R-:W-:Y:S01]  /*2cb0*/  FMUL.FTZ R96, R0, R34 ;  /* 0x0000002200607220 */ /* 0x000fe20000410000 */
[----:B------:R-:W-:-:S02]  /*2cc0*/  FMNMX.FTZ R93, R89, R94, !PT ;  /* 0x0000005e595d7209 */ /* 0x000fc40007810000 */
[----:B------:R-:W-:Y:S02]  /*2cd0*/  FSEL R67, R66, -INF , P5 ;  /* 0xff80000042437808 */ /* 0x000fe40002800000 */
[----:B------:R-:W-:Y:S01]  /*2ce0*/  ISETP.GT.AND P5, PT, R10, 0x99, PT ;  /* 0x000000990a00780c */ /* 0x000fe20003fa4270 */
[----:B------:R-:W2:Y:S01]  /*2cf0*/  MUFU.TANH R96, R96 ;  /* 0x0000006000607308 */ /* 0x000ea20000002400 */
[----:B-----5:R-:W-:Y:S02]  /*2d00*/  FSEL R94, R90, -INF , P4 ;  /* 0xff8000005a5e7808 */ /* 0x020fe40002000000 */
[----:B------:R-:W-:Y:S02]  /*2d10*/  FMNMX.FTZ R93, R88, R93, !PT ;  /* 0x0000005d585d7209 */ /* 0x000fe40007810000 */
[----:B-1----:R-:W-:Y:S02]  /*2d20*/  FSEL R90, R91, -INF , P5 ;  /* 0xff8000005b5a7808 */ /* 0x002fe40002800000 */
[----:B------:R-:W-:-:S02]  /*2d30*/  FMNMX.FTZ R93, R94, R93, !PT ;  /* 0x0000005d5e5d7209 */ /* 0x000fc40007810000 */
[----:B---3--:R-:W-:Y:S02]  /*2d40*/  FSEL R98, R98, -INF , P4 ;  /* 0xff80000062627808 */ /* 0x008fe40002000000 */
[----:B------:R-:W-:Y:S01]  /*2d50*/  FMNMX.FTZ R10, R90, R93, !PT ;  /* 0x0000005d5a0a7209 */ /* 0x000fe20007810000 */
[----:B------:R-:W-:Y:S01]  /*2d60*/  FMUL.FTZ R93, R0, R31 ;  /* 0x0000001f005d7220 */ /* 0x000fe20000410000 */
[----:B----4-:R-:W-:-:S03]  /*2d70*/  FSEL R97, R97, -INF , P5 ;  /* 0xff80000061617808 */ /* 0x010fc60002800000 */
[----:B------:R-:W1:Y:S01]  /*2d80*/  SHFL.BFLY PT, R91, R10, 0x2, 0x1f ;  /* 0x0c401f000a5b7f89 */ /* 0x000e6200000e0000 */
[----:B--2---:R-:W-:Y:S01]  /*2d90*/  FSEL R96, R96, -INF , P2 ;  /* 0xff80000060607808 */ /* 0x004fe20001000000 */
[----:B------:R-:W2:Y:S02]  /*2da0*/  MUFU.TANH R93, R93 ;  /* 0x0000005d005d7308 */ /* 0x000ea40000002400 */
[----:B--2---:R-:W-:Y:S02]  /*2db0*/  FSEL R93, R93, -INF , P1 ;  /* 0xff8000005d5d7808 */ /* 0x004fe40000800000 */
[----:B-1----:R-:W-:Y:S01]  /*2dc0*/  FMNMX.FTZ R95, R10, R91, !PT ;  /* 0x0000005b0a5f7209 */ /* 0x002fe20007810000 */
[----:B------:R-:W-:-:S04]  /*2dd0*/  IMAD.U32 R91, RZ, RZ, UR16 ;  /* 0x00000010ff5b7e24 */ /* 0x000fc8000f8e00ff */
        /* <DEDUP_REMOVED lines=24> */
[----:B-1----:R-:W-:Y:S01]  /*2f60*/  FSEL R95, R95, -INF , P3 ;  /* 0xff8000005f5f7808 */ /* 0x002fe20001800000 */
[----:B------:R-:W-:-:S01]  /*2f70*/  FFMA.FTZ R69, R69, UR16, -R91 ;  /* 0x0000001045457c23 */ /* 0x000fc2000801085b */
[----:B------:R-:W-:Y:S01]  /*2f80*/  FMNMX.FTZ R43, R11, R44, !PT ;  /* 0x0000002c0b2b7209 */ /* 0x000fe20007810000 */
[----:B------:R-:W-:-:S01]  /*2f90*/  FFMA.FTZ R44, R52, UR16, -R91 ;  /* 0x00000010342c7c23 */ /* 0x000fc2000801085b */
[----:B------:R-:W-:Y:S01]  /*2fa0*/  MUFU.EX2 R10, R10 ;  /* 0x0000000a000a7308 */ /* 0x000fe20000000800 */
[----:B------:R-:W-:-:S01]  /*2fb0*/  FFMA.FTZ R75, R75, UR16, -R91 ;  /* 0x000000104b4b7c23 */ /* 0x000fc2000801085b */
[----:B------:R-:W-:Y:S01]  /*2fc0*/  FMNMX.FTZ R46, R12, R43, !PT ;  /* 0x0000002b0c2e7209 */ /* 0x000fe20007810000 */
[----:B------:R-:W-:-:S01]  /*2fd0*/  FFMA.FTZ R77, R77, UR16, -R91 ;  /* 0x000000104d4d7c23 */ /* 0x000fc2000801085b */
[----:B------:R-:W-:-:S02]  /*2fe0*/  FFMA.FTZ R81, R81, UR16, -R91 ;  /* 0x0000001051517c23 */ /* 0x000fc4000801085b */
[----:B------:R-:W-:Y:S02]  /*2ff0*/  FMNMX.FTZ R43, R13, R46, !PT ;  /* 0x0000002e0d2b7209 */ /* 0x000fe40007810000 */
[----:B------:R-:W-:Y:S02]  /*3000*/  MUFU.EX2 R21, R21 ;  /* 0x0000001500157308 */ /* 0x000fe40000000800 */
[----:B------:R-:W-:-:S04]  /*3010*/  FMNMX.FTZ R46, R14, R43, !PT ;  /* 0x0000002b0e2e7209 */ /* 0x000fc80007810000 */
[----:B--2---:R-:W-:Y:S01]  /*3020*/  FMNMX.FTZ R49, R15, R46, !PT ;  /* 0x0000002e0f317209 */ /* 0x004fe20007810000 */
[----:B------:R-:W-:-:S01]  /*3030*/  FFMA.FTZ R46, R59, UR16, -R91 ;  /* 0x000000103b2e7c23 */ /* 0x000fc2000801085b */
[----:B------:R-:W-:Y:S02]  /*3040*/  MUFU.EX2 R43, R56 ;  /* 0x00000038002b7308 */ /* 0x000fe40000000800 */
[----:B------:R-:W-:-:S04]  /*3050*/  FMNMX.FTZ R48, R20, R49, !PT ;  /* 0x0000003114307209 */ /* 0x000fc80007810000 */
[----:B------:R-:W-:Y:S01]  /*3060*/  FMNMX.FTZ R49, R23, R48, !PT ;  /* 0x0000003017317209 */ /* 0x000fe20007810000 */
[----:B------:R-:W-:-:S01]  /*3070*/  FFMA.FTZ R48, R61, UR16, -R91 ;  /* 0x000000103d307c23 */ /* 0x000fc2000801085b */
[--C-:B------:R-:W-:Y:S01]  /*3080*/  FFMA.FTZ R61, R64, UR16, -R91.reuse ;  /* 0x00000010403d7c23 */ /* 0x100fe2000801085b */
[----:B------:R-:W-:Y:S01]  /*3090*/  MUFU.EX2 R31, R31 ;  /* 0x0000001f001f7308 */ /* 0x000fe20000000800 */
[----:B------:R-:W-:Y:S01]  /*30a0*/  FMNMX.FTZ R50, R42, R49, !PT ;  /* 0x000000312a327209 */ /* 0x000fe20007810000 */
[--C-:B------:R-:W-:Y:S01]  /*30b0*/  FFMA.FTZ R49, R62, UR16, -R91.reuse ;  /* 0x000000103e317c23 */ /* 0x100fe2000801085b */
[----:B------:R-:W-:-:S02]  /*30c0*/  FFMA.FTZ R62, R74, UR16, -R91 ;  /* 0x000000104a3e7c23 */ /* 0x000fc4000801085b */
[----:B------:R-:W-:-:S03]  /*30d0*/  FMNMX.FTZ R50, R45, R50, !PT ;  /* 0x000000322d327209 */ /* 0x000fc60007810000 */
[----:B------:R-:W1:Y:S01]  /*30e0*/  MUFU.EX2 R34, R34 ;  /* 0x0000002200227308 */ /* 0x000e620000000800 */
        /* <DEDUP_REMOVED lines=8> */
[----:B-1----:R-:W-:Y:S02]  /*3170*/  F2FP.SATFINITE.E4M3.F32.PACK_AB_MERGE_C R152, R34, R31, RZ ;  /* 0x0000001f2298723e */ /* 0x002fe400048070ff */
[----:B------:R-:W-:Y:S01]  /*3180*/  FMNMX.FTZ R59, R25, R52, !PT ;  /* 0x00000034193b7209 */ /* 0x000fe20007810000 */
[----:B------:R-:W-:Y:S01]  /*3190*/  FFMA.FTZ R52, R92, UR16, -R91 ;  /* 0x000000105c347c23 */ /* 0x000fe2000801085b */
[----:B------:R-:W-:Y:S01]  /*31a0*/  F2FP.SATFINITE.E4M3.F32.PACK_AB_MERGE_C R152, R21, R10, R152 ;  /* 0x0000000a1598723e */ /* 0x000fe20004807098 */
        /* <DEDUP_REMOVED lines=22> */
[----:B------:R-:W1:Y:S03]  /*3310*/  MUFU.EX2 R46, R46 ;  /* 0x0000002e002e7308 */ /* 0x000e660000000800 */
[----:B--2---:R-:W-:Y:S01]  /*3320*/  FMNMX.FTZ R73, R33, R64, !PT ;  /* 0x0000004021497209 */ /* 0x004fe20007810000 */
        /* <DEDUP_REMOVED lines=8> */
[----:B------:R-:W-:Y:S01]  /*33b0*/  FFMA.FTZ R73, R71, UR16, -R91 ;  /* 0x0000001047497c23 */ /* 0x000fe2000801085b */
[----:B------:R-:W-:Y:S02]  /*33c0*/  MUFU.EX2 R48, R48 ;  /* 0x0000003000307308 */ /* 0x000fe40000000800 */
[----:B------:R-:W-:-:S02]  /*33d0*/  FMNMX.FTZ R72, R37, R72, !PT ;  /* 0x0000004825487209 */ /* 0x000fc40007810000 */
[----:B-1----:R-:W-:Y:S02]  /*33e0*/  F2FP.SATFINITE.E4M3.F32.PACK_AB_MERGE_C R136, R46, R43, RZ ;  /* 0x0000002b2e88723e */ /* 0x002fe400048070ff */
[----:B------:R-:W-:Y:S02]  /*33f0*/  FMNMX.FTZ R72, R67, R72, !PT ;  /* 0x0000004843487209 */ /* 0x000fe40007810000 */
[----:B------:R-:W-:Y:S01]  /*3400*/  MUFU.EX2 R49, R49 ;  /* 0x0000003100317308 */ /* 0x000fe20000000800 */
[----:B------:R-:W-:Y:S02]  /*3410*/  F2FP.SATFINITE.E4M3.F32.PACK_AB_MERGE_C R136, R44, R41, R136 ;  /* 0x000000292c88723e */ /* 0x000fe40004807088 */
[----:B------:R-:W-:Y:S01]  /*3420*/  FMNMX.FTZ R71, R93, R72, !PT ;  /* 0x000000485d477209 */ /* 0x000fe20007810000 */
[----:B------:R-:W-:-:S03]  /*3430*/  FFMA.FTZ R72, R82, UR16, -R91 ;  /* 0x0000001052487c23 */ /* 0x000fc6000801085b */
[----:B------:R-:W-:Y:S01]  /*3440*/  FMNMX.FTZ R74, R96, R71, !PT ;  /* 0x00000047604a7209 */ /* 0x000fe20007810000 */
[----:B------:R-:W-:Y:S03]  /*3450*/  MUFU.EX2 R50, R50 ;  /* 0x0000003200327308 */ /* 0x000fe60000000800 */
[----:B------:R-:W-:-:S04]  /*3460*/  FMNMX.FTZ R71, R95, R74, !PT ;  /* 0x0000004a5f477209 */ /* 0x000fc80007810000 */
[----:B------:R-:W-:Y:S01]  /*3470*/  FMNMX.FTZ R74, R98, R71, !PT ;  /* 0x00000047624a7209 */ /* 0x000fe20007810000 */
[----:B------:R-:W1:Y:S03]  /*3480*/  MUFU.EX2 R61, R61 ;  /* 0x0000003d003d7308 */ /* 0x000e660000000800 */
[----:B------:R-:W-:Y:S01]  /*3490*/  FMNMX.FTZ R71, R97, R74, !PT ;  /* 0x0000004a61477209 */ /* 0x000fe20007810000 */
[----:B------:R-:W-:-:S04]  /*34a0*/  FFMA.FTZ R74, R87, UR16, -R91 ;  /* 0x00000010574a7c23 */ /* 0x000fc8000801085b */
[----:B------:R-:W2:Y:S01]  /*34b0*/  SHFL.BFLY PT, R82, R71, 0x2, 0x1f ;  /* 0x0c401f0047527f89 */ /* 0x000ea200000e0000 */
[----:B------:R-:W-:Y:S08]  /*34c0*/  MUFU.EX2 R52, R52 ;  /* 0x0000003400347308 */ /* 0x000ff00000000800 */
[----:B------:R-:W-:Y:S01]  /*34d0*/  MUFU.EX2 R62, R62 ;  /* 0x0000003e003e7308 */ /* 0x000fe20000000800 */
[----:B-1----:R-:W-:-:S04]  /*34e0*/  F2FP.SATFINITE.E4M3.F32.PACK_AB_MERGE_C R138, R61, R50, RZ ;  /* 0x000000323d8a723e */ /* 0x002fc800048070ff */
[----:B------:R-:W-:-:S03]  /*34f0*/  F2FP.SATFINITE.E4M3.F32.PACK_AB_MERGE_C R138, R49, R48, R138 ;  /* 0x00000030318a723e */ /* 0x000fc6000480708a */
[----:B------:R-:W1:Y:S01]  /*3500*/  MUFU.EX2 R69, R69 ;  /* 0x0000004500457308 */ /* 0x000e620000000800 */
[----:B--2---:R-:W-:Y:S01]  /*3510*/  FMNMX.FTZ R87, R71, R82, !PT ;  /* 0x0000005247577209 */ /* 0x004fe20007810000 */
[--C-:B------:R-:W-:Y:S01]  /*3520*/  FFMA.FTZ R82, R89, UR16, -R91.reuse ;  /* 0x0000001059527c23 */ /* 0x100fe2000801085b */
[----:B------:R-:W-:-:S05]  /*3530*/  FFMA.FTZ R89, R90, UR16, -R91 ;  /* 0x000000105a597c23 */ /* 0x000fca000801085b */
[----:B------:R-:W-:Y:S01]  /*3540*/  MUFU.EX2 R56, R56 ;  /* 0x0000003800387308 */ /* 0x000fe20000000800 */
[----:B------:R-:W2:Y:S01]  /*3550*/  SHFL.BFLY PT, R92, R87, 0x1, 0x1f ;  /* 0x0c201f00575c7f89 */ /* 0x000ea200000e0000 */
[----:B-1----:R-:W-:-:S06]  /*3560*/  F2FP.SATFINITE.E4M3.F32.PACK_AB_MERGE_C R140, R69, R62, RZ ;  /* 0x0000003e458c723e */ /* 0x002fcc00048070ff */
[----:B------:R-:W-:Y:S01]  /*3570*/  MUFU.EX2 R63, R63 ;  /* 0x0000003f003f7308 */ /* 0x000fe20000000800 */
[----:B------:R-:W-:-:S07]  /*3580*/  F2FP.SATFINITE.E4M3.F32.PACK_AB_MERGE_C R140, R59, R52, R140 ;  /* 0x000000343b8c723e */ /* 0x000fce000480708c */
[----:B------:R-:W-:Y:S08]  /*3590*/  MUFU.EX2 R64, R64 ;  /* 0x0000004000407308 */ /* 0x000ff00000000800 */
[----:B------:R-:W-:Y:S01]  /*35a0*/  MUFU.EX2 R73, R73 ;  /* 0x0000004900497308 */ /* 0x000fe20000000800 */
[----:B--2---:R-:W-:Y:S01]  /*35b0*/  FMNMX.FTZ R71, R87, R92, !PT ;  /* 0x0000005c57477209 */ /* 0x004fe20007810000 */
[----:B------:R-:W-:-:S03]  /*35c0*/  FFMA.FTZ R87, R88, UR16, -R91 ;  /* 0x0000001058577c23 */ /* 0x000fc6000801085b */
        /* <DEDUP_REMOVED lines=35> */
[----:B------:R-:W-:Y:S01]  /*3800*/  FADD.FTZ R60, R34, R99 ;  /* 0x00000063223c7221 */ /* 0x000fe20000010000 */
[----:B------:R-:W-:Y:S01]  /*3810*/  @!P6 IADD3 R28, R4, 0x13240, RZ ;  /* 0x00013240041ce810 */ /* 0x000fe20007ffe0ff */
[----:B------:R-:W3:Y:S01]  /*3820*/  MUFU.EX2 R91, R91 ;  /* 0x0000005b005b7308 */ /* 0x000ee20000000800 */
[----:B-1----:R-:W-:-:S01]  /*3830*/  FADD.FTZ R51, R5, R6 ;  /* 0x0000000605337221 */ /* 0x002fc20000010000 */
[----:B------:R-:W-:Y:S01]  /*3840*/  FADD.FTZ R99, R35, R60 ;  /* 0x0000003c23637221 */ /* 0x000fe20000010000 */
[----:B------:R-:W-:Y:S01]  /*3850*/  @!P6 PRMT R28, RZ, 0x654, R28 ;  /* 0x00000654ff1ce816 */ /* 0x000fe2000000001c */
[--C-:B------:R-:W-:Y:S01]  /*3860*/  FFMA.FTZ R65, R65, UR16, -R86.reuse ;  /* 0x0000001041417c23 */ /* 0x100fe20008010856 */
[----:B------:R-:W-:-:S01]  /*3870*/  FFMA.FTZ R36, R36, UR16, -R86 ;  /* 0x0000001024247c23 */ /* 0x000fc20008010856 */
[----:B------:R-:W-:Y:S01]  /*3880*/  FFMA.FTZ R68, R68, UR16, -R86 ;  /* 0x0000001044447c23 */ /* 0x000fe20008010856 */
[----:B------:R1:W-:Y:S01]  /*3890*/  @!P6 SYNCS.ARRIVE.TRANS64.RED.A1T0 RZ, [R28+URZ], RZ ;  /* 0x000000ff1cffe9a7 */ /* 0x0003e2000810043f */
[----:B------:R-:W4:Y:S01]  /*38a0*/  MUFU.EX2 R7, R7 ;  /* 0x0000000700077308 */ /* 0x000f220000000800 */
[----:B--2---:R-:W-:-:S01]  /*38b0*/  FADD.FTZ R54, R88, R51 ;  /* 0x0000003358367221 */ /* 0x004fc20000010000 */
[--C-:B------:R-:W-:Y:S01]  /*38c0*/  FFMA.FTZ R51, R29, UR16, -R86.reuse ;  /* 0x000000101d337c23 */ /* 0x100fe20008010856 */
[----:B------:R-:W-:-:S01]  /*38d0*/  FFMA.FTZ R29, R53, UR16, -R86 ;  /* 0x00000010351d7c23 */ /* 0x000fc20008010856 */
[--C-:B------:R-:W-:Y:S01]  /*38e0*/  FFMA.FTZ R37, R37, UR16, -R86.reuse ;  /* 0x0000001025257c23 */ /* 0x100fe20008010856 */
[----:B------:R-:W-:-:S01]  /*38f0*/  FFMA.FTZ R67, R67, UR16, -R86 ;  /* 0x0000001043437c23 */ /* 0x000fc20008010856 */
[--C-:B------:R-:W-:Y:S01]  /*3900*/  FFMA.FTZ R93, R93, UR16, -R86.reuse ;  /* 0x000000105d5d7c23 */ /* 0x100fe20008010856 */
[----:B-1----:R-:W-:-:S01]  /*3910*/  FFMA.FTZ R28, R30, UR16, -R86 ;  /* 0x000000101e1c7c23 */ /* 0x002fc20008010856 */
[----:B------:R-:W1:Y:S01]  /*3920*/  MUFU.EX2 R8, R8 ;  /* 0x0000000800087308 */ /* 0x000e620000000800 */
[----:B---3--:R-:W-:-:S01]  /*3930*/  FADD.FTZ R54, R91, R54 ;  /* 0x000000365b367221 */ /* 0x008fc20000010000 */
[--C-:B------:R-:W-:Y:S01]  /*3940*/  FFMA.FTZ R30, R32, UR16, -R86.reuse ;  /* 0x00000010201e7c23 */ /* 0x100fe20008010856 */
[----:B------:R-:W-:-:S01]  /*3950*/  FFMA.FTZ R32, R33, UR16, -R86 ;  /* 0x0000001021207c23 */ /* 0x000fc20008010856 */
[--C-:B------:R-:W-:Y:S01]  /*3960*/  FFMA.FTZ R96, R96, UR16, -R86.reuse ;  /* 0x0000001060607c23 */ /* 0x100fe20008010856 */
[----:B------:R-:W-:Y:S01]  /*3970*/  F2FP.SATFINITE.E4M3.F32.PACK_AB_MERGE_C R88, R91, R88, RZ ;  /* 0x000000585b58723e */ /* 0x000fe200048070ff */
[--C-:B------:R-:W-:Y:S01]  /*3980*/  FFMA.FTZ R95, R95, UR16, -R86.reuse ;  /* 0x000000105f5f7c23 */ /* 0x100fe20008010856 */
[----:B------:R-:W-:-:S01]  /*3990*/  FFMA.FTZ R98, R98, UR16, -R86 ;  /* 0x0000001062627c23 */ /* 0x000fc20008010856 */
[----:B------:R-:W2:Y:S01]  /*39a0*/  MUFU.EX2 R90, R90 ;  /* 0x0000005a005a7308 */ /* 0x000ea20000000800 */
[----:B----4-:R-:W-:-:S01]  /*39b0*/  FADD.FTZ R101, R7, R54 ;  /* 0x0000003607657221 */ /* 0x010fc20000010000 */
[----:B------:R-:W-:Y:S01]  /*39c0*/  FADD.FTZ R54, R38, R99 ;  /* 0x0000006326367221 */ /* 0x000fe20000010000 */
[----:B------:R-:W-:Y:S01]  /*39d0*/  F2FP.SATFINITE.E4M3.F32.PACK_AB_MERGE_C R153, R6, R5, R88 ;  /* 0x000000050699723e */ /* 0x000fe20004807058 */
[----:B------:R-:W-:Y:S01]  /*39e0*/  IMAD.MOV.U32 R38, RZ, RZ, R55 ;  /* 0x000000ffff267224 */ /* 0x000fe200078e0037 */
[----:B------:R-:W-:Y:S01]  /*39f0*/  MOV R35, R55 ;  /* 0x0000003700237202 */ /* 0x000fe20000000f00 */
[----:B------:R-:W-:-:S02]  /*3a00*/  FADD.FTZ R53, R39, R54 ;  /* 0x0000003627357221 */ /* 0x000fc40000010000 */
[----:B------:R-:W3:Y:S01]  /*3a10*/  MUFU.EX2 R13, R13 ;  /* 0x0000000d000d7308 */ /* 0x000ee20000000800 */
[----:B-1----:R-:W-:-:S01]  /*3a20*/  FADD.FTZ R101, R8, R101 ;  /* 0x0000006508657221 */ /* 0x002fc20000010000 */
[----:B------:R-:W-:-:S04]  /*3a30*/  FADD.FTZ R60, R40, R53 ;  /* 0x00000035283c7221 */ /* 0x000fc80000010000 */
[----:B------:R-:W-:Y:S01]  /*3a40*/  FADD.FTZ R53, R41, R60 ;  /* 0x0000003c29357221 */ /* 0x000fe20000010000 */
[----:B------:R-:W-:Y:S01]  /*3a50*/  IMAD.MOV.U32 R41, RZ, RZ, R55 ;  /* 0x000000ffff297224 */ /* 0x000fe200078e0037 */
[----:B------:R-:W1:Y:S01]  /*3a60*/  MUFU.EX2 R9, R9 ;  /* 0x0000000900097308 */ /* 0x000e620000000800 */
[----:B--2---:R-:W-:-:S07]  /*3a70*/  FADD.FTZ R54, R90, R101 ;  /* 0x000000655a367221 */ /* 0x004fce0000010000 */
[----:B------:R-:W2:Y:S01]  /*3a80*/  MUFU.EX2 R12, R12 ;  /* 0x0000000c000c7308 */ /* 0x000ea20000000800 */
[----:B---3--:R-:W-:-:S01]  /*3a90*/  FADD.FTZ R54, R13, R54 ;  /* 0x000000360d367221 */ /* 0x008fc20000010000 */
[----:B------:R-:W-:-:S04]  /*3aa0*/  F2FP.SATFINITE.E4M3.F32.PACK_AB_MERGE_C R90, R13, R90, RZ ;  /* 0x0000005a0d5a723e */ /* 0x000fc800048070ff */
[----:B------:R-:W-:Y:S02]  /*3ab0*/  F2FP.SATFINITE.E4M3.F32.PACK_AB_MERGE_C R155, R8, R7, R90 ;  /* 0x00000007089b723e */ /* 0x000fe4000480705a */
[----:B------:R-:W3:Y:S08]  /*3ac0*/  MUFU.EX2 R15, R15 ;  /* 0x0000000f000f7308 */ /* 0x000ef00000000800 */
[----:B------:R-:W4:Y:S08]  /*3ad0*/  MUFU.EX2 R92, R92 ;  /* 0x0000005c005c7308 */ /* 0x000f300000000800 */
[----:B------:R5:W-:Y:S08]  /*3ae0*/  MUFU.EX2 R4, R51 ;  /* 0x0000003300047308 */ /* 0x000bf00000000800 */
[----:B------:R-:W4:Y:S01]  /*3af0*/  MUFU.EX2 R11, R11 ;  /* 0x0000000b000b7308 */ /* 0x000f220000000800 */
[----:B-----5:R-:W-:-:S01]  /*3b00*/  FFMA.FTZ R51, R57, UR16, -R86 ;  /* 0x0000001039337c23 */ /* 0x020fc20008010856 */
[----:B-1----:R-:W-:Y:S01]  /*3b10*/  FADD.FTZ R57, R9, R54 ;  /* 0x0000003609397221 */ /* 0x002fe20000010000 */
[----:B------:R-:W-:-:S01]  /*3b20*/  FADD.FTZ R54, R44, R53 ;  /* 0x000000352c367221 */ /* 0x000fc20000010000 */
[----:B------:R-:W-:Y:S01]  /*3b30*/  FFMA.FTZ R86, R97, UR16, -R86 ;  /* 0x0000001061567c23 */ /* 0x000fe20008010856 */
[----:B------:R-:W-:-:S02]  /*3b40*/  IMAD.MOV.U32 R44, RZ, RZ, R55 ;  /* 0x000000ffff2c7224 */ /* 0x000fc400078e0037 */
[----:B--2---:R-:W-:Y:S01]  /*3b50*/  FADD.FTZ R60, R12, R57 ;  /* 0x000000390c3c7221 */ /* 0x004fe20000010000 */
[----:B------:R-:W-:-:S01]  /*3b60*/  FADD.FTZ R33, R43, R54 ;  /* 0x000000362b217221 */ /* 0x000fc20000010000 */
[----:B------:R-:W1:Y:S01]  /*3b70*/  MUFU.EX2 R14, R14 ;  /* 0x0000000e000e7308 */ /* 0x000e620000000800 */
[----:B------:R-:W-:Y:S02]  /*3b80*/  IMAD.MOV.U32 R43, RZ, RZ, R55 ;  /* 0x000000ffff2b7224 */ /* 0x000fe400078e0037 */
[----:B---3--:R-:W-:Y:S01]  /*3b90*/  FADD.FTZ R53, R15, R60 ;  /* 0x0000003c0f357221 */ /* 0x008fe20000010000 */
[----:B------:R-:W-:-:S01]  /*3ba0*/  FADD.FTZ R33, R46, R33 ;  /* 0x000000212e217221 */ /* 0x000fc20000010000 */
[----:B------:R-:W-:Y:S02]  /*3bb0*/  IMAD.MOV.U32 R46, RZ, RZ, R55 ;  /* 0x000000ffff2e7224 */ /* 0x000fe400078e0037 */
[----:B----4-:R-:W-:-:S01]  /*3bc0*/  FADD.FTZ R54, R92, R53 ;  /* 0x000000355c367221 */ /* 0x010fc20000010000 */
[----:B------:R-:W-:Y:S01]  /*3bd0*/  FADD.FTZ R60, R48, R33 ;  /* 0x00000021303c7221 */ /* 0x000fe20000010000 */
[----:B------:R-:W2:Y:S01]  /*3be0*/  MUFU.EX2 R42, R42 ;  /* 0x0000002a002a7308 */ /* 0x000ea20000000800 */
[----:B------:R-:W-:Y:S01]  /*3bf0*/  F2FP.SATFINITE.E4M3.F32.PACK_AB_MERGE_C R92, R92, R15, RZ ;  /* 0x0000000f5c5c723e */ /* 0x000fe200048070ff */
[----:B------:R-:W-:Y:S01]  /*3c00*/  FADD.FTZ R33, R11, R54 ;  /* 0x000000360b217221 */ /* 0x000fe20000010000 */
[----:B------:R-:W-:-:S01]  /*3c10*/  FADD.FTZ R53, R49, R60 ;  /* 0x0000003c31357221 */ /* 0x000fc20000010000 */
[--C-:B------:R-:W-:Y:S01]  /*3c20*/  IMAD.MOV.U32 R49, RZ, RZ, R55.reuse ;  /* 0x000000ffff317224 */ /* 0x100fe200078e0037 */
[----:B------:R-:W-:Y:S01]  /*3c30*/  F2FP.SATFINITE.E4M3.F32.PACK_AB_MERGE_C R137, R12, R9, R92 ;  /* 0x000000090c89723e */ /* 0x000fe2000480705c */
[----:B------:R-:W-:-:S02]  /*3c40*/  IMAD.MOV.U32 R48, RZ, RZ, R55 ;  /* 0x000000ffff307224 */ /* 0x000fc400078e0037 */
[----:B------:R-:W-:-:S01]  /*3c50*/  FADD.FTZ R54, R50, R53 ;  /* 0x0000003532367221 */ /* 0x000fc20000010000 */
[----:B------:R-:W3:Y:S01]  /*3c60*/  MUFU.EX2 R45, R45 ;  /* 0x0000002d002d7308 */ /* 0x000ee20000000800 */
[----:B-1----:R-:W-:-:S01]  /*3c70*/  FADD.FTZ R57, R14, R33 ;  /* 0x000000210e397221 */ /* 0x002fc20000010000 */
[----:B------:R-:W-:Y:S01]  /*3c80*/  MOV R50, R55 ;  /* 0x0000003700327202 */ /* 0x000fe20000000f00 */
[----:B------:R-:W-:-:S01]  /*3c90*/  FADD.FTZ R53, R61, R54 ;  /* 0x000000363d357221 */ /* 0x000fc20000010000 */
[----:B------:R-:W-:-:S03]  /*3ca0*/  IMAD.MOV.U32 R54, RZ, RZ, R55 ;  /* 0x000000ffff367224 */ /* 0x000fc600078e0037 */
[----:B------:R-:W-:Y:S01]  /*3cb0*/  FADD.FTZ R34, R52, R53 ;  /* 0x0000003534227221 */ /* 0x000fe20000010000 */
[----:B------:R-:W1:Y:S01]  /*3cc0*/  MUFU.EX2 R20, R20 ;  /* 0x0000001400147308 */ /* 0x000e620000000800 */
[----:B--2---:R-:W-:-:S01]  /*3cd0*/  FADD.FTZ R60, R42, R57 ;  /* 0x000000392a3c7221 */ /* 0x004fc20000010000 */
[----:B------:R-:W-:Y:S02]  /*3ce0*/  IMAD.MOV.U32 R53, RZ, RZ, R55 ;  /* 0x000000ffff357224 */ /* 0x000fe400078e0037 */
[----:B------:R-:W-:-:S01]  /*3cf0*/  FADD.FTZ R39, R59, R34 ;  /* 0x000000223b277221 */ /* 0x000fc20000010000 */
[----:B------:R-:W-:-:S03]  /*3d00*/  IMAD.MOV.U32 R52, RZ, RZ, R55 ;  /* 0x000000ffff347224 */ /* 0x000fc600078e0037 */
[----:B------:R-:W-:Y:S01]  /*3d10*/  FADD.FTZ R34, R62, R39 ;  /* 0x000000273e227221 */ /* 0x000fe20000010000 */
[----:B------:R-:W2:Y:S01]  /*3d20*/  MUFU.EX2 R23, R23 ;  /* 0x0000001700177308 */ /* 0x000ea20000000800 */
[----:B---3--:R-:W-:-:S01]  /*3d30*/  FADD.FTZ R31, R45, R60 ;  /* 0x0000003c2d1f7221 */ /* 0x008fc20000010000 */
[----:B------:R-:W-:Y:S01]  /*3d40*/  F2FP.SATFINITE.E4M3.F32.PACK_AB_MERGE_C R42, R45, R42, RZ ;  /* 0x0000002a2d2a723e */ /* 0x000fe200048070ff */
[----:B------:R-:W-:-:S01]  /*3d50*/  FADD.FTZ R69, R69, R34 ;  /* 0x0000002245457221 */ /* 0x000fc20000010000 */
[----:B------:R-:W-:Y:S02]  /*3d60*/  MOV R45, R55 ;  /* 0x00000037002d7202 */ /* 0x000fe40000000f00 */
[----:B------:R-:W-:Y:S01]  /*3d70*/  F2FP.SATFINITE.E4M3.F32.PACK_AB_MERGE_C R139, R14, R11, R42 ;  /* 0x0000000b0e8b723e */ /* 0x000fe2000480702a */
[----:B------:R-:W-:Y:S01]  /*3d80*/  FADD.FTZ R34, R56, R69 ;  /* 0x0000004538227221 */ /* 0x000fe20000010000 */
[----:B------:R-:W3:Y:S01]  /*3d90*/  MUFU.EX2 R47, R47 ;  /* 0x0000002f002f7308 */ /* 0x000ee20000000800 */
[----:B-1----:R-:W-:-:S01]  /*3da0*/  FADD.FTZ R40, R20, R31 ;  /* 0x0000001f14287221 */ /* 0x002fc20000010000 */
[----:B------:R-:W-:-:S02]  /*3db0*/  IMAD.MOV.U32 R42, RZ, RZ, R55 ;  /* 0x000000ffff2a7224 */ /* 0x000fc400078e0037 */
[----:B------:R-:W-:-:S04]  /*3dc0*/  FADD.FTZ R15, R63, R34 ;  /* 0x000000223f0f7221 */ /* 0x000fc80000010000 */
[----:B------:R-:W1:Y:S01]  /*3dd0*/  MUFU.EX2 R58, R58 ;  /* 0x0000003a003a7308 */ /* 0x000e620000000800 */
[----:B--2---:R-:W-:-:S07]  /*3de0*/  FADD.FTZ R40, R23, R40 ;  /* 0x0000002817287221 */ /* 0x004fce0000010000 */
[----:B------:R-:W2:Y:S01]  /*3df0*/  MUFU.EX2 R24, R24 ;  /* 0x0000001800187308 */ /* 0x000ea20000000800 */
[----:B---3--:R-:W-:-:S07]  /*3e00*/  FADD.FTZ R39, R47, R40 ;  /* 0x000000282f277221 */ /* 0x008fce0000010000 */
[----:B------:R-:W3:Y:S01]  /*3e10*/  MUFU.EX2 R25, R25 ;  /* 0x0000001900197308 */ /* 0x000ee20000000800 */
[----:B-1----:R-:W-:-:S01]  /*3e20*/  FADD.FTZ R39, R58, R39 ;  /* 0x000000273a277221 */ /* 0x002fc20000010000 */
[----:B------:R-:W-:-:S04]  /*3e30*/  F2FP.SATFINITE.E4M3.F32.PACK_AB_MERGE_C R47, R58, R47, RZ ;  /* 0x0000002f3a2f723e */ /* 0x000fc800048070ff */
[----:B------:R-:W-:Y:S01]  /*3e40*/  F2FP.SATFINITE.E4M3.F32.PACK_AB_MERGE_C R141, R23, R20, R47 ;  /* 0x00000014178d723e */ /* 0x000fe2000480702f */
[----:B------:R-:W-:Y:S01]  /*3e50*/  IMAD.MOV.U32 R47, RZ, RZ, R55 ;  /* 0x000000ffff2f7224 */ /* 0x000fe200078e0037 */
[----:B------:R-:W1:Y:S01]  /*3e60*/  MUFU.EX2 R26, R26 ;  /* 0x0000001a001a7308 */ /* 0x000e620000000800 */
[----:B--2---:R-:W-:-:S07]  /*3e70*/  FADD.FTZ R40, R24, R39 ;  /* 0x0000002718287221 */ /* 0x004fce0000010000 */
        /* <DEDUP_REMOVED lines=8> */
[----:B------:R-:W-:-:S06]  /*3f00*/  MOV R40, R55 ;  /* 0x0000003700287202 */ /* 0x000fcc0000000f00 */
[----:B------:R-:W1:Y:S01]  /*3f10*/  MUFU.EX2 R74, R74 ;  /* 0x0000004a004a7308 */ /* 0x000e620000000800 */
[C---:B--2---:R-:W-:Y:S01]  /*3f20*/  F2FP.SATFINITE.E4M3.F32.PACK_AB_MERGE_C R39, R27.reuse, R26, RZ ;  /* 0x0000001a1b27723e */ /* 0x044fe200048070ff */
[----:B------:R-:W-:Y:S01]  /*3f30*/  FADD.FTZ R27, R27, R10 ;  /* 0x0000000a1b1b7221 */ /* 0x000fe20000010000 */
[----:B------:R-:W-:-:S02]  /*3f40*/  FADD.FTZ R10, R72, R73 ;  /* 0x00000049480a7221 */ /* 0x000fc40000010000 */
[----:B------:R-:W-:Y:S01]  /*3f50*/  F2FP.SATFINITE.E4M3.F32.PACK_AB_MERGE_C R143, R25, R24, R39 ;  /* 0x00000018198f723e */ /* 0x000fe20004807027 */
[----:B------:R-:W-:-:S01]  /*3f60*/  FADD.FTZ R26, R4, R27 ;  /* 0x0000001b041a7221 */ /* 0x000fc20000010000 */
[----:B------:R-:W-:Y:S01]  /*3f70*/  FADD.FTZ R15, R75, R10 ;  /* 0x0000000a4b0f7221 */ /* 0x000fe20000010000 */
[----:B------:R-:W-:Y:S01]  /*3f80*/  MUFU.EX2 R28, R28 ;  /* 0x0000001c001c7308 */ /* 0x000fe20000000800 */
[--C-:B------:R-:W-:Y:S02]  /*3f90*/  IMAD.MOV.U32 R39, RZ, RZ, R55.reuse ;  /* 0x000000ffff277224 */ /* 0x100fe400078e0037 */
[----:B---3--:R-:W-:Y:S01]  /*3fa0*/  FADD.FTZ R21, R29, R26 ;  /* 0x0000001a1d157221 */ /* 0x008fe20000010000 */
[----:B------:R-:W-:Y:S01]  /*3fb0*/  MOV R25, R55 ;  /* 0x0000003700197202 */ /* 0x000fe20000000f00 */
[----:B------:R-:W-:-:S03]  /*3fc0*/  IMAD.MOV.U32 R24, RZ, RZ, R55 ;  /* 0x000000ffff187224 */ /* 0x000fc600078e0037 */
[----:B------:R-:W2:Y:S01]  /*3fd0*/  MUFU.EX2 R77, R77 ;  /* 0x0000004d004d7308 */ /* 0x000ea20000000800 */
[----:B-1----:R-:W-:-:S07]  /*3fe0*/  FADD.FTZ R26, R74, R15 ;  /* 0x0000000f4a1a7221 */ /* 0x002fce0000010000 */
[----:B------:R-:W1:Y:S08]  /*3ff0*/  MUFU.EX2 R51, R51 ;  /* 0x0000003300337308 */ /* 0x000e700000000800 */
[----:B------:R-:W3:Y:S01]  /*4000*/  MUFU.EX2 R76, R76 ;  /* 0x0000004c004c7308 */ /* 0x000ee20000000800 */
[C---:B--2---:R-:W-:Y:S01]  /*4010*/  F2FP.SATFINITE.E4M3.F32.PACK_AB_MERGE_C R74, R77.reuse, R74, RZ ;  /* 0x0000004a4d4a723e */ /* 0x044fe200048070ff */
[----:B------:R-:W-:-:S03]  /*4020*/  FADD.FTZ R77, R77, R26 ;  /* 0x0000001a4d4d7221 */ /* 0x000fc60000010000 */
[----:B------:R-:W-:-:S03]  /*4030*/  F2FP.SATFINITE.E4M3.F32.PACK_AB_MERGE_C R144, R75, R72, R74 ;  /* 0x000000484b90723e */ /* 0x000fc6000480704a */
[----:B------:R-:W-:Y:S01]  /*4040*/  MUFU.EX2 R30, R30 ;  /* 0x0000001e001e7308 */ /* 0x000fe20000000800 */
[----:B-1----:R-:W-:-:S04]  /*4050*/  F2FP.SATFINITE.E4M3.F32.PACK_AB_MERGE_C R27, R51, R28, RZ ;  /* 0x0000001c331b723e */ /* 0x002fc800048070ff */
[----:B------:R-:W-:Y:S01]  /*4060*/  F2FP.SATFINITE.E4M3.F32.PACK_AB_MERGE_C R145, R29, R4, R27 ;  /* 0x000000041d91723e */ /* 0x000fe2000480701b */
[----:B------:R-:W-:Y:S02]  /*4070*/  IMAD.MOV.U32 R29, RZ, RZ, R55 ;  /* 0x000000ffff1d7224 */ /* 0x000fe400078e0037 */
[----:B------:R-:W1:Y:S01]  /*4080*/  MUFU.EX2 R79, R79 ;  /* 0x0000004f004f7308 */ /* 0x000e620000000800 */
[----:B---3--:R-:W-:-:S01]  /*4090*/  FADD.FTZ R26, R76, R77 ;  /* 0x0000004d4c1a7221 */ /* 0x008fc20000010000 */
[----:B------:R-:W-:-:S06]  /*40a0*/  IMAD.MOV.U32 R27, RZ, RZ, R55 ;  /* 0x000000ffff1b7224 */ /* 0x000fcc00078e0037 */
[----:B------:R-:W-:Y:S08]  /*40b0*/  MUFU.EX2 R70, R70 ;  /* 0x0000004600467308 */ /* 0x000ff00000000800 */
[----:B------:R-:W2:Y:S01]  /*40c0*/  MUFU.EX2 R81, R81 ;  /* 0x0000005100517308 */ /* 0x000ea20000000800 */
[----:B-1----:R-:W-:-:S07]  /*40d0*/  FADD.FTZ R15, R79, R26 ;  /* 0x0000001a4f0f7221 */ /* 0x002fce0000010000 */
[----:B------:R-:W1:Y:S08]  /*40e0*/  MUFU.EX2 R33, R65 ;  /* 0x0000004100217308 */ /* 0x000e700000000800 */
[----:B------:R-:W3:Y:S01]  /*40f0*/  MUFU.EX2 R32, R32 ;  /* 0x0000002000207308 */ /* 0x000ee20000000800 */
[----:B--2---:R-:W-:Y:S01]  /*4100*/  F2FP.SATFINITE.E4M3.F32.PACK_AB_MERGE_C R26, R81, R70, RZ ;  /* 0x00000046511a723e */ /* 0x004fe200048070ff */
[----:B------:R-:W-:-:S03]  /*4110*/  FADD.FTZ R70, R70, R15 ;  /* 0x0000000f46467221 */ /* 0x000fc60000010000 */
[----:B------:R-:W-:Y:S01]  /*4120*/  F2FP.SATFINITE.E4M3.F32.PACK_AB_MERGE_C R146, R79, R76, R26 ;  /* 0x0000004c4f92723e */ /* 0x000fe2000480701a */
[----:B------:R-:W-:-:S02]  /*4130*/  FADD.FTZ R81, R81, R70 ;  /* 0x0000004651517221 */ /* 0x000fc40000010000 */
[----:B------:R2:W-:Y:S08]  /*4140*/  MUFU.EX2 R13, R36 ;  /* 0x00000024000d7308 */ /* 0x0005f00000000800 */
[----:B------:R-:W4:Y:S01]  /*4150*/  MUFU.EX2 R31, R68 ;  /* 0x00000044001f7308 */ /* 0x000f220000000800 */
[----:B--2---:R-:W-:-:S04]  /*4160*/  FADD.FTZ R36, R28, R21 ;  /* 0x000000151c247221 */ /* 0x004fc80000010000 */
[----:B------:R-:W-:Y:S01]  /*4170*/  FADD.FTZ R51, R51, R36 ;  /* 0x0000002433337221 */ /* 0x000fe20000010000 */
[----:B------:R-:W-:Y:S02]  /*4180*/  IMAD.MOV.U32 R36, RZ, RZ, R55 ;  /* 0x000000ffff247224 */ /* 0x000fe400078e0037 */
[----:B------:R-:W-:Y:S01]  /*4190*/  MUFU.EX2 R80, R80 ;  /* 0x0000005000507308 */ /* 0x000fe20000000800 */
[----:B------:R-:W-:-:S01]  /*41a0*/  FADD.FTZ R28, R30, R51 ;  /* 0x000000331e1c7221 */ /* 0x000fc20000010000 */
[----:B------:R-:W-:-:S03]  /*41b0*/  IMAD.MOV.U32 R51, RZ, RZ, R55 ;  /* 0x000000ffff337224 */ /* 0x000fc600078e0037 */
[----:B-1----:R-:W-:Y:S01]  /*41c0*/  FADD.FTZ R21, R33, R28 ;  /* 0x0000001c21157221 */ /* 0x002fe20000010000 */
[----:B------:R-:W-:Y:S02]  /*41d0*/  IMAD.MOV.U32 R28, RZ, RZ, R55 ;  /* 0x000000ffff1c7224 */ /* 0x000fe400078e0037 */
[----:B------:R-:W1:Y:S01]  /*41e0*/  MUFU.EX2 R85, R85 ;  /* 0x0000005500557308 */ /* 0x000e620000000800 */
[----:B---3--:R-:W-:-:S01]  /*41f0*/  FADD.FTZ R26, R32, R21 ;  /* 0x00000015201a7221 */ /* 0x008fc20000010000 */
[----:B----4-:R-:W-:-:S03]  /*4200*/  F2FP.SATFINITE.E4M3.F32.PACK_AB_MERGE_C R32, R31, R32, RZ ;  /* 0x000000201f20723e */ /* 0x010fc600048070ff */
[----:B------:R-:W-:Y:S01]  /*4210*/  FADD.FTZ R26, R31, R26 ;  /* 0x0000001a1f1a7221 */ /* 0x000fe20000010000 */
[----:B------:R-:W-:Y:S01]  /*4220*/  F2FP.SATFINITE.E4M3.F32.PACK_AB_MERGE_C R147, R33, R30, R32 ;  /* 0x0000001e2193723e */ /* 0x000fe20004807020 */
[----:B------:R-:W-:Y:S01]  /*4230*/  IMAD.MOV.U32 R33, RZ, RZ, R55 ;  /* 0x000000ffff217224 */ /* 0x000fe200078e0037 */
[----:B------:R-:W2:Y:S01]  /*4240*/  MUFU.EX2 R78, R78 ;  /* 0x0000004e004e7308 */ /* 0x000ea20000000800 */
[----:B------:R-:W-:-:S01]  /*4250*/  FADD.FTZ R5, R13, R26 ;  /* 0x0000001a0d057221 */ /* 0x000fc20000010000 */
[--C-:B------:R-:W-:Y:S01]  /*4260*/  IMAD.MOV.U32 R32, RZ, RZ, R55.reuse ;  /* 0x000000ffff207224 */ /* 0x100fe200078e0037 */
[----:B------:R-:W-:Y:S01]  /*4270*/  MOV R30, R55 ;  /* 0x00000037001e7202 */ /* 0x000fe20000000f00 */
[--C-:B------:R-:W-:Y:S02]  /*4280*/  IMAD.MOV.U32 R31, RZ, RZ, R55.reuse ;  /* 0x000000ffff1f7224 */ /* 0x100fe400078e0037 */
[----:B------:R-:W-:Y:S02]  /*4290*/  IMAD.MOV.U32 R26, RZ, RZ, R55 ;  /* 0x000000ffff1a7224 */ /* 0x000fe400078e0037 */
[----:B------:R-:W3:Y:S01]  /*42a0*/  MUFU.EX2 R83, R83 ;  /* 0x0000005300537308 */ /* 0x000ee20000000800 */
[----:B-1----:R-:W-:-:S07]  /*42b0*/  F2FP.SATFINITE.E4M3.F32.PACK_AB_MERGE_C R15, R85, R80, RZ ;  /* 0x00000050550f723e */ /* 0x002fce00048070ff */
[----:B------:R1:W4:Y:S01]  /*42c0*/  MUFU.EX2 R34, R37 ;  /* 0x0000002500227308 */ /* 0x0003220000000800 */
[----:B--2---:R-:W-:-:S07]  /*42d0*/  FADD.FTZ R6, R78, R81 ;  /* 0x000000514e067221 */ /* 0x004fce0000010000 */
[----:B------:R-:W2:Y:S01]  /*42e0*/  MUFU.EX2 R67, R67 ;  /* 0x0000004300437308 */ /* 0x000ea20000000800 */
[C---:B---3--:R-:W-:Y:S01]  /*42f0*/  F2FP.SATFINITE.E4M3.F32.PACK_AB_MERGE_C R148, R83.reuse, R78, R15 ;  /* 0x0000004e5394723e */ /* 0x048fe2000480700f */
[----:B------:R-:W-:Y:S01]  /*4300*/  FADD.FTZ R83, R83, R6 ;  /* 0x0000000653537221 */ /* 0x000fe20000010000 */
[----:B-1----:R-:W-:-:S03]  /*4310*/  IMAD.MOV.U32 R37, RZ, RZ, R55 ;  /* 0x000000ffff257224 */ /* 0x002fc600078e0037 */
[----:B------:R-:W-:Y:S02]  /*4320*/  FADD.FTZ R80, R80, R83 ;  /* 0x0000005350507221 */ /* 0x000fe40000010000 */
[----:B------:R-:W1:Y:S01]  /*4330*/  MUFU.EX2 R10, R93 ;  /* 0x0000005d000a7308 */ /* 0x000e620000000800 */
[----:B----4-:R-:W-:-:S01]  /*4340*/  FADD.FTZ R6, R34, R5 ;  /* 0x0000000522067221 */ /* 0x010fc20000010000 */
[----:B------:R-:W-:-:S06]  /*4350*/  FADD.FTZ R85, R85, R80 ;  /* 0x0000005055557221 */ /* 0x000fcc0000010000 */
[----:B------:R-:W-:Y:S01]  /*4360*/  MUFU.EX2 R84, R84 ;  /* 0x0000005400547308 */ /* 0x000fe20000000800 */
[----:B--2---:R-:W-:-:S07]  /*4370*/  FADD.FTZ R5, R67, R6 ;  /* 0x0000000643057221 */ /* 0x004fce0000010000 */
[----:B------:R-:W2:Y:S01]  /*4380*/  MUFU.EX2 R89, R89 ;  /* 0x0000005900597308 */ /* 0x000ea20000000800 */
[----:B-1----:R-:W-:-:S01]  /*4390*/  FADD.FTZ R5, R10, R5 ;  /* 0x000000050a057221 */ /* 0x002fc20000010000 */
[----:B------:R-:W-:-:S04]  /*43a0*/  F2FP.SATFINITE.E4M3.F32.PACK_AB_MERGE_C R67, R10, R67, RZ ;  /* 0x000000430a43723e */ /* 0x000fc800048070ff */
[----:B------:R-:W-:Y:S01]  /*43b0*/  F2FP.SATFINITE.E4M3.F32.PACK_AB_MERGE_C R149, R34, R13, R67 ;  /* 0x0000000d2295723e */ /* 0x000fe20004807043 */
[----:B------:R-:W-:Y:S01]  /*43c0*/  IMAD.MOV.U32 R34, RZ, RZ, R55 ;  /* 0x000000ffff227224 */ /* 0x000fe200078e0037 */
[----:B------:R-:W1:Y:S08]  /*43d0*/  MUFU.EX2 R82, R82 ;  /* 0x0000005200527308 */ /* 0x000e700000000800 */
        /* <DEDUP_REMOVED lines=40> */
.L_x_10197:
[----:B------:R-:W-:-:S04]  /*4660*/  UISETP.NE.AND UP0, UPT, UR18, 0x1, UPT ;  /* 0x000000011200788c */ /* 0x000fc8000bf05270 */
[----:B------:R-:W-:-:S04]  /*4670*/  USEL UR48, URZ, 0x1, UP0 ;  /* 0x000000013f307887 */ /* 0x000fc80008000000 */
[----:B------:R-:W-:Y:S01]  /*4680*/  ULOP3.LUT UR48, UR19, UR48, URZ, 0x3c, !UPT ;  /* 0x0000003013307292 */ /* 0x000fe2000f8e3c3f */
[----:B------:R-:W-:Y:S11]  /*4690*/  @!P0 BRA `(.L_x_10188) ;  /* 0x0000000000048947 */ /* 0x000ff60003800000 */
[----:B------:R-:W-:Y:S01]  /*46a0*/  BPT.TRAP 0x1 ;  /* 0x000000040000795c */ /* 0x000fe20000300000 */
.L_x_10188:
        /* <DEDUP_REMOVED lines=9> */
.L_x_10189:
[----:B--2---:R-:W-:Y:S05]  /*4740*/  @P1 BRA `(.L_x_10190) ;  /* 0x0000000000081947 */ /* 0x004fea0003800000 */
[----:B------:R-:W2:Y:S02]  /*4750*/  SYNCS.PHASECHK.TRANS64.TRYWAIT P1, [UR17+0x13230], R4 ;  /* 0x01323004ff0075a7 */ /* 0x000ea40008020151 */
[----:B--2---:R-:W-:Y:S05]  /*4760*/  @!P1 BRA `(.L_x_10191) ;  /* 0x0000006000d09947 */ /* 0x004fea0003800000 */
.L_x_10190:
        /* <DEDUP_REMOVED lines=9> */
[----:B------:R-:W-:-:S04]  /*4800*/  UMOV UR7, 0x80000020 ;  /* 0x8000002000077882 */ /* 0x000fc80000000000 */
        /* <DEDUP_REMOVED lines=54> */
.L_x_10192:
[----:B------:R-:W-:Y:S01]  /*4b70*/  ULEA UR9, UR18, UR40, 0x3 ;  /* 0x0000002812097291 */ /* 0x000fe2000f8e183f */
[----:B-12---:R-:W-:-:S04]  /*4b80*/  MOV R4, UR19 ;  /* 0x0000001300047c02 */ /* 0x006fc80008000f00 */
[----:B------:R-:W-:-:S04]  /*4b90*/  SHF.L.U32 R4, R4, 0x1f, RZ ;  /* 0x0000001f04047819 */ /* 0x000fc800000006ff */
[----:B------:R1:W2:Y:S01]  /*4ba0*/  SYNCS.PHASECHK.TRANS64.TRYWAIT P1, [UR9+0x13250], R4 ;  /* 0x01325004ff0075a7 */ /* 0x0002a20008020149 */
[----:B------:R-:W-:Y:S05]  /*4bb0*/  @!P0 BRA `(.L_x_10193) ;  /* 0x0000000000048947 */ /* 0x000fea0003800000 */
[----:B------:R-:W-:Y:S01]  /*4bc0*/  BPT.TRAP 0x1 ;  /* 0x000000040000795c */ /* 0x000fe20000300000 */
.L_x_10193:
        /* <DEDUP_REMOVED lines=62> */
[----:B------:R-:W-:-:S07]  /*4fb0*/  FMUL.FTZ R126, R0, R85 ;  /* 0x00000055007e7220 */ /* 0x000fce0000410000 */
        /* <DEDUP_REMOVED lines=61> */
[----:B------:R-:W2:Y:S02]  /*5390*/  SYNCS.PHASECHK.TRANS64.TRYWAIT P1, [UR9+0x13250], R4 ;  /* 0x01325004ff0075a7 */ /* 0x000ea40008020149 */
[----:B--2---:R-:W-:Y:S05]  /*53a0*/  @!P1 BRA `(.L_x_10195) ;  /* 0x0000005400d89947 */ /* 0x004fea0003800000 */
.L_x_10194:
[----:B------:R-:W-:Y:S01]  /*53b0*/  FMNMX.FTZ R128, R10, R5, !PT ;  /* 0x000000050a807209 */ /* 0x000fe20007810000 */
[C---:B--2---:R-:W-:Y:S01]  /*53c0*/  FMUL.FTZ R85, R0.reuse, R86 ;  /* 0x0000005600557220 */ /* 0x044fe20000410000 */
[----:B-1----:R-:W-:Y:S01]  /*53d0*/  FMNMX.FTZ R127, R11, R6, !PT ;  /* 0x000000060b7f7209 */ /* 0x002fe20007810000 */
[----:B------:R-:W-:Y:S01]  /*53e0*/  FMUL.FTZ R86, R0, R87 ;  /* 0x0000005700567220 */ /* 0x000fe20000410000 */
[----:B------:R-:W-:Y:S01]  /*53f0*/  FMNMX.FTZ R128, R9, R128, !PT ;  /* 0x0000008009807209 */ /* 0x000fe20007810000 */
[----:B------:R-:W-:Y:S01]  /*5400*/  UIADD3 UR6, UR40, 0x1000, URZ ;  /* 0x0000100028067890 */ /* 0x000fe2000fffe03f */
[----:B------:R-:W-:Y:S01]  /*5410*/  FMNMX.FTZ R130, R12, R127, !PT ;  /* 0x0000007f0c827209 */ /* 0x000fe20007810000 */
[----:B------:R1:W2:Y:S01]  /*5420*/  MUFU.TANH R4, R126 ;  /* 0x0000007e00047308 */ /* 0x0002a20000002400 */
[----:B------:R-:W-:Y:S01]  /*5430*/  FMNMX.FTZ R127, R13, R128, !PT ;  /* 0x000000800d7f7209 */ /* 0x000fe20007810000 */
[----:B------:R-:W-:Y:S01]  /*5440*/  USHF.R.U32.HI UR6, URZ, 0x4, UR6 ;  /* 0x000000043f067899 */ /* 0x000fe20008011606 */
[----:B------:R-:W-:Y:S01]  /*5450*/  FMNMX.FTZ R87, R15, R130, !PT ;  /* 0x000000820f577209 */ /* 0x000fe20007810000 */
[----:B------:R-:W-:Y:S01]  /*5460*/  WARPGROUP.ARRIVE ;  /* 0x00000000000079c5 */ /* 0x000fe20000000000 */
[----:B------:R-:W-:Y:S01]  /*5470*/  FMNMX.FTZ R128, R14, R127, !PT ;  /* 0x0000007f0e807209 */ /* 0x000fe20007810000 */
[----:B------:R-:W-:Y:S01]  /*5480*/  ULOP3.LUT UR6, UR6, 0x3fff, URZ, 0xc0, !UPT ;  /* 0x00003fff06067892 */ /* 0x000fe2000f8ec03f */
[----:B------:R-:W-:Y:S01]  /*5490*/  FMNMX.FTZ R87, R20, R87, !PT ;  /* 0x0000005714577209 */ /* 0x000fe20007810000 */
[----:B------:R-:W-:Y:S01]  /*54a0*/  UMOV UR7, 0xc0000010 ;  /* 0xc000001000077882 */ /* 0x000fe20000000000 */
[----:B------:R-:W-:Y:S01]  /*54b0*/  FMNMX.FTZ R128, R21, R128, !PT ;  /* 0x0000008015807209 */ /* 0x000fe20007810000 */
[----:B------:R-:W-:Y:S01]  /*54c0*/  ULOP3.LUT UR6, UR6, 0x10000, URZ, 0xfc, !UPT ;  /* 0x0001000006067892 */ /* 0x000fe2000f8efc3f */
[----:B-1----:R-:W-:Y:S01]  /*54d0*/  FMNMX.FTZ R126, R120, R87, !PT ;  /* 0x00000057787e7209 */ /* 0x002fe20007810000 */
[----:B------:R-:W-:Y:S01]  /*54e0*/  FMUL.FTZ R56, R0, R56 ;  /* 0x0000003800387220 */ /* 0x000fe20000410000 */
[----:B------:R-:W-:Y:S01]  /*54f0*/  FMNMX.FTZ R87, R23, R128, !PT ;  /* 0x0000008017577209 */ /* 0x000fe20007810000 */
[----:B------:R-:W-:Y:S01]  /*5500*/  UIMAD UR8, UR18, 0x280, UR6 ;  /* 0x00000280120878a4 */ /* 0x000fe2000f8e0206 */
[----:B------:R-:W-:Y:S01]  /*5510*/  FMNMX.FTZ R127, R121, R126, !PT ;  /* 0x0000007e797f7209 */ /* 0x000fe20007810000 */
[----:B------:R-:W1:Y:S01]  /*5520*/  MUFU.TANH R85, R85 ;  /* 0x0000005500557308 */ /* 0x000e620000002400 */
[----:B------:R-:W-:Y:S01]  /*5530*/  FMNMX.FTZ R126, R122, R87, !PT ;  /* 0x000000577a7e7209 */ /* 0x000fe20007810000 */
[----:B------:R-:W-:Y:S01]  /*5540*/  FMUL.FTZ R57, R0, R57 ;  /* 0x0000003900397220 */ /* 0x000fe20000410000 */
[----:B------:R-:W-:Y:S01]  /*5550*/  FMNMX.FTZ R128, R124, R127, !PT ;  /* 0x0000007f7c807209 */ /* 0x000fe20007810000 */
[----:B------:R-:W-:Y:S01]  /*5560*/  FMUL.FTZ R58, R0, R58 ;  /* 0x0000003a003a7220 */ /* 0x000fe20000410000 */
[----:B------:R-:W-:Y:S01]  /*5570*/  FMNMX.FTZ R87, R123, R126, !PT ;  /* 0x0000007e7b577209 */ /* 0x000fe20007810000 */
[----:B------:R-:W-:Y:S01]  /*5580*/  UMOV UR6, UR8 ;  /* 0x0000000800067c82 */ /* 0x000fe20008000000 */
[----:B------:R-:W-:Y:S01]  /*5590*/  FMNMX.FTZ R127, R125, R128, !PT ;  /* 0x000000807d7f7209 */ /* 0x000fe20007810000 */
[----:B------:R-:W-:Y:S01]  /*55a0*/  QGMMA.64x64x32.F32.E4M3.E4M3 R24, R152, gdesc[UR4], R24, gsb0 ;  /* 0x00e0000498187df3 */ /* 0x000fe20008000818 */
[----:B------:R-:W-:Y:S01]  /*55b0*/  FMNMX.FTZ R126, R104, R87, !PT ;  /* 0x00000057687e7209 */ /* 0x000fe20007810000 */
[----:B------:R-:W-:Y:S01]  /*55c0*/  UIADD3 UR6, UR8, 0x80, URZ ;  /* 0x0000008008067890 */ /* 0x000fe2000fffe03f */
[----:B------:R-:W-:Y:S01]  /*55d0*/  FMNMX.FTZ R128, R106, R127, !PT ;  /* 0x0000007f6a807209 */ /* 0x000fe20007810000 */
[----:B------:R-:W3:Y:S01]  /*55e0*/  MUFU.TANH R56, R56 ;  /* 0x0000003800387308 */ /* 0x000ee20000002400 */
[----:B------:R-:W-:Y:S01]  /*55f0*/  FMNMX.FTZ R87, R105, R126, !PT ;  /* 0x0000007e69577209 */ /* 0x000fe20007810000 */
[----:B------:R-:W-:Y:S01]  /*5600*/  UMOV UR7, 0xc0000010 ;  /* 0xc000001000077882 */ /* 0x000fe20000000000 */
[----:B------:R-:W-:Y:S01]  /*5610*/  FMNMX.FTZ R127, R107, R128, !PT ;  /* 0x000000806b7f7209 */ /* 0x000fe20007810000 */
[----:B------:R-:W-:Y:S01]  /*5620*/  FMUL.FTZ R60, R0, R60 ;  /* 0x0000003c003c7220 */ /* 0x000fe20000410000 */
[----:B------:R-:W-:Y:S01]  /*5630*/  FMNMX.FTZ R126, R108, R87, !PT ;  /* 0x000000576c7e7209 */ /* 0x000fe20007810000 */
[----:B------:R-:W-:Y:S01]  /*5640*/  FMUL.FTZ R59, R0, R59 ;  /* 0x0000003b003b7220 */ /* 0x000fe20000410000 */
[----:B------:R-:W-:Y:S01]  /*5650*/  FMNMX.FTZ R128, R110, R127, !PT ;  /* 0x0000007f6e807209 */ /* 0x000fe20007810000 */
[----:B------:R-:W4:Y:S01]  /*5660*/  MUFU.TANH R86, R86 ;  /* 0x0000005600567308 */ /* 0x000f220000002400 */
[----:B------:R-:W-:Y:S01]  /*5670*/  FMNMX.FTZ R87, R109, R126, !PT ;  /* 0x0000007e6d577209 */ /* 0x000fe20007810000 */
[C---:B------:R-:W-:Y:S01]  /*5680*/  FMUL.FTZ R61, R0.reuse, R61 ;  /* 0x0000003d003d7220 */ /* 0x040fe20000410000 */
[----:B------:R-:W-:Y:S01]  /*5690*/  FMNMX.FTZ R127, R111, R128, !PT ;  /* 0x000000806f7f7209 */ /* 0x000fe20007810000 */
[----:B------:R-:W-:Y:S01]  /*56a0*/  FMUL.FTZ R64, R0, R64 ;  /* 0x0000004000407220 */ /* 0x000fe20000410000 */
[----:B------:R-:W-:Y:S01]  /*56b0*/  FMNMX.FTZ R126, R112, R87, !PT ;  /* 0x00000057707e7209 */ /* 0x000fe20007810000 */
[----:B------:R-:W-:Y:S01]  /*56c0*/  FMUL.FTZ R65, R0, R65 ;  /* 0x0000004100417220 */ /* 0x000fe20000410000 */
[----:B------:R-:W-:Y:S01]  /*56d0*/  FMNMX.FTZ R128, R114, R127, !PT ;  /* 0x0000007f72807209 */ /* 0x000fe20007810000 */
[----:B------:R-:W5:Y:S01]  /*56e0*/  MUFU.TANH R57, R57 ;  /* 0x0000003900397308 */ /* 0x000f620000002400 */
        /* <DEDUP_REMOVED lines=30> */
[----:B------:R-:W-:Y:S01]  /*58d0*/  MUFU.TANH R64, R64 ;  /* 0x0000004000407308 */ /* 0x000fe20000002400 */
[----:B------:R-:W-:-:S02]  /*58e0*/  FMNMX.FTZ R87, R101, R126, !PT ;  /* 0x0000007e65577209 */ /* 0x000fc40007810000 */
[----:B------:R-:W-:Y:S02]  /*58f0*/  FMNMX.FTZ R127, R103, R128, !PT ;  /* 0x00000080677f7209 */ /* 0x000fe40007810000 */
[----:B------:R-:W-:Y:S01]  /*5900*/  FMNMX.FTZ R126, R72, R87, !PT ;  /* 0x00000057487e7209 */ /* 0x000fe20007810000 */
[----:B------:R-:W-:Y:S01]  /*5910*/  FMUL.FTZ R87, R0, R66 ;  /* 0x0000004200577220 */ /* 0x000fe20000410000 */
[----:B------:R-:W-:Y:S01]  /*5920*/  FMNMX.FTZ R66, R74, R127, !PT ;  /* 0x0000007f4a427209 */ /* 0x000fe20007810000 */
[----:B------:R-:W-:Y:S01]  /*5930*/  MUFU.TANH R65, R65 ;  /* 0x0000004100417308 */ /* 0x000fe20000002400 */
[----:B------:R-:W-:Y:S02]  /*5940*/  FMNMX.FTZ R127, R73, R126, !PT ;  /* 0x0000007e497f7209 */ /* 0x000fe40007810000 */
[----:B------:R-:W-:Y:S02]  /*5950*/  FMNMX.FTZ R129, R75, R66, !PT ;  /* 0x000000424b817209 */ /* 0x000fe40007810000 */
[----:B------:R-:W-:-:S02]  /*5960*/  FMNMX.FTZ R66, R76, R127, !PT ;  /* 0x0000007f4c427209 */ /* 0x000fc40007810000 */
[----:B------:R-:W-:Y:S01]  /*5970*/  FMNMX.FTZ R126, R78, R129, !PT ;  /* 0x000000814e7e7209 */ /* 0x000fe20007810000 */
[----:B------:R-:W5:Y:S01]  /*5980*/  MUFU.TANH R62, R62 ;  /* 0x0000003e003e7308 */ /* 0x000f620000002400 */
[----:B------:R-:W-:Y:S01]  /*5990*/  FMNMX.FTZ R127, R77, R66, !PT ;  /* 0x000000424d7f7209 */ /* 0x000fe20007810000 */
[----:B------:R-:W-:Y:S02]  /*59a0*/  WARPGROUP.DEPBAR.LE gsb0, 0x0 ;  /* 0x00008000000079c5 */ /* 0x000fe40000010000 */
[----:B------:R-:W-:Y:S01]  /*59b0*/  WARPGROUP.ARRIVE ;  /* 0x00000000000079c5 */ /* 0x000fe20000000000 */
[----:B------:R-:W-:Y:S02]  /*59c0*/  FMNMX.FTZ R66, R80, R127, !PT ;  /* 0x0000007f50427209 */ /* 0x000fe40007810000 */
[----:B------:R-:W-:Y:S01]  /*59d0*/  FMNMX.FTZ R129, R79, R126, !PT ;  /* 0x0000007e4f817209 */ /* 0x000fe20007810000 */
[----:B------:R-:W-:Y:S01]  /*59e0*/  MUFU.TANH R68, R68 ;  /* 0x0000004400447308 */ /* 0x000fe20000002400 */
[----:B------:R-:W-:Y:S01]  /*59f0*/  FMNMX.FTZ R127, R81, R66, !PT ;  /* 0x00000042517f7209 */ /* 0x000fe20007810000 */
[----:B------:R-:W-:Y:S01]  /*5a00*/  QGMMA.64x64x32.F32.E4M3.E4M3 R24, R136, gdesc[UR4], R24, gsb0 ;  /* 0x00e0000488187df3 */ /* 0x000fe20008000818 */
[----:B------:R-:W-:Y:S01]  /*5a10*/  FMNMX.FTZ R126, R82, R129, !PT ;  /* 0x00000081527e7209 */ /* 0x000fe20007810000 */
[----:B------:R-:W-:Y:S01]  /*5a20*/  UIADD3 UR6, UR8, 0x100, URZ ;  /* 0x0000010008067890 */ /* 0x000fe2000fffe03f */
[----:B------:R-:W-:Y:S01]  /*5a30*/  FMNMX.FTZ R127, R84, R127, !PT ;  /* 0x0000007f547f7209 */ /* 0x000fe20007810000 */
[----:B------:R-:W-:Y:S01]  /*5a40*/  UMOV UR7, 0xc0000010 ;  /* 0xc000001000077882 */ /* 0x000fe20000000000 */
[----:B------:R-:W-:Y:S01]  /*5a50*/  FMNMX.FTZ R126, R83, R126, !PT ;  /* 0x0000007e537e7209 */ /* 0x000fe20007810000 */
[----:B------:R-:W5:Y:S01]  /*5a60*/  MUFU.TANH R63, R63 ;  /* 0x0000003f003f7308 */ /* 0x000f620000002400 */
[----:B--2---:R-:W-:-:S02]  /*5a70*/  FMNMX.FTZ R127, R4, R127, !PT ;  /* 0x0000007f047f7209 */ /* 0x004fc40007810000 */
[----:B-1----:R-:W-:Y:S02]  /*5a80*/  FMNMX.FTZ R129, R85, R126, !PT ;  /* 0x0000007e55817209 */ /* 0x002fe40007810000 */
[----:B---3--:R-:W-:Y:S02]  /*5a90*/  FMNMX.FTZ R66, R56, R127, !PT ;  /* 0x0000007f38427209 */ /* 0x008fe40007810000 */
[----:B----4-:R-:W-:Y:S01]  /*5aa0*/  FMNMX.FTZ R129, R86, R129, !PT ;  /* 0x0000008156817209 */ /* 0x010fe20007810000 */
[----:B------:R-:W1:Y:S01]  /*5ab0*/  MUFU.TANH R69, R69 ;  /* 0x0000004500457308 */ /* 0x000e620000002400 */
[----:B-----5:R-:W-:Y:S02]  /*5ac0*/  FMNMX.FTZ R127, R57, R66, !PT ;  /* 0x00000042397f7209 */ /* 0x020fe40007810000 */
[----:B------:R-:W-:Y:S02]  /*5ad0*/  FMNMX.FTZ R126, R58, R129, !PT ;  /* 0x000000813a7e7209 */ /* 0x000fe40007810000 */
[----:B------:R-:W-:-:S02]  /*5ae0*/  FMNMX.FTZ R66, R60, R127, !PT ;  /* 0x0000007f3c427209 */ /* 0x000fc40007810000 */
[----:B------:R-:W-:Y:S01]  /*5af0*/  FMNMX.FTZ R129, R59, R126, !PT ;  /* 0x0000007e3b817209 */ /* 0x000fe20007810000 */
[----:B------:R-:W-:Y:S01]  /*5b00*/  FMUL.FTZ R126, R0, R71 ;  /* 0x00000047007e7220 */ /* 0x000fe20000410000 */
[----:B------:R-:W-:Y:S01]  /*5b10*/  FMNMX.FTZ R71, R61, R66, !PT ;  /* 0x000000423d477209 */ /* 0x000fe20007810000 */
[----:B------:R-:W2:Y:S01]  /*5b20*/  MUFU.TANH R87, R87 ;  /* 0x0000005700577308 */ /* 0x000ea20000002400 */
[----:B------:R-:W-:Y:S02]  /*5b30*/  FMNMX.FTZ R128, R62, R129, !PT ;  /* 0x000000813e807209 */ /* 0x000fe40007810000 */
[----:B------:R-:W-:Y:S02]  /*5b40*/  FMNMX.FTZ R66, R64, R71, !PT ;  /* 0x0000004740427209 */ /* 0x000fe40007810000 */
[----:B------:R-:W-:Y:S02]  /*5b50*/  FMNMX.FTZ R128, R63, R128, !PT ;  /* 0x000000803f807209 */ /* 0x000fe40007810000 */
[----:B------:R-:W-:Y:S01]  /*5b60*/  FMNMX.FTZ R71, R65, R66, !PT ;  /* 0x0000004241477209 */ /* 0x000fe20007810000 */
[----:B------:R-:W3:Y:S01]  /*5b70*/  MUFU.TANH R67, R67 ;  /* 0x0000004300437308 */ /* 0x000ee20000002400 */
[----:B------:R-:W-:-:S02]  /*5b80*/  LOP3.LUT P1, RZ, R2, 0x7f, RZ, 0xc0, !PT ;  /* 0x0000007f02ff7812 */ /* 0x000fc4000782c0ff */
[----:B------:R-:W-:-:S04]  /*5b90*/  FMNMX.FTZ R66, R68, R71, !PT ;  /* 0x0000004744427209 */ /* 0x000fc80007810000 */
[----:B-1----:R-:W-:Y:S01]  /*5ba0*/  FMNMX.FTZ R66, R69, R66, !PT ;  /* 0x0000004245427209 */ /* 0x002fe20007810000 */
[----:B------:R-:W1:Y:S01]  /*5bb0*/  MUFU.TANH R70, R70 ;  /* 0x0000004600467308 */ /* 0x000e620000002400 */
[----:B--2---:R-:W-:-:S03]  /*5bc0*/  FMNMX.FTZ R128, R87, R128, !PT ;  /* 0x0000008057807209 */ /* 0x004fc60007810000 */
[----:B------:R-:W2:Y:S04]  /*5bd0*/  SHFL.BFLY PT, R71, R66, 0x2, 0x1f ;  /* 0x0c401f0042477f89 */ /* 0x000ea800000e0000 */
[----:B------:R-:W4:Y:S01]  /*5be0*/  MUFU.TANH R126, R126 ;  /* 0x0000007e007e7308 */ /* 0x000f220000002400 */
[----:B---3--:R-:W-:-:S04]  /*5bf0*/  FMNMX.FTZ R127, R67, R128, !PT ;  /* 0x00000080437f7209 */ /* 0x008fc80007810000 */
[----:B-1----:R-:W-:-:S04]  /*5c00*/  FMNMX.FTZ R127, R70, R127, !PT ;  /* 0x0000007f467f7209 */ /* 0x002fc80007810000 */
[----:B----4-:R-:W-:Y:S02]  /*5c10*/  FMNMX.FTZ R127, R126, R127, !PT ;  /* 0x0000007f7e7f7209 */ /* 0x010fe40007810000 */
[----:B--2---:R-:W-:-:S03]  /*5c20*/  FMNMX.FTZ R128, R66, R71, !PT ;  /* 0x0000004742807209 */ /* 0x004fc60007810000 */
[----:B------:R-:W1:Y:S04]  /*5c30*/  SHFL.BFLY PT, R130, R127, 0x2, 0x1f ;  /* 0x0c401f007f827f89 */ /* 0x000e6800000e0000 */
[----:B------:R-:W2:Y:S01]  /*5c40*/  SHFL.BFLY PT, R71, R128, 0x1, 0x1f ;  /* 0x0c201f0080477f89 */ /* 0x000ea200000e0000 */
[----:B------:R-:W-:Y:S02]  /*5c50*/  WARPGROUP.DEPBAR.LE gsb0, 0x0 ;  /* 0x00008000000079c5 */ /* 0x000fe40000010000 */
[----:B------:R-:W-:-:S06]  /*5c60*/  WARPGROUP.ARRIVE ;  /* 0x00000000000079c5 */ /* 0x000fcc0000000000 */
[----:B------:R-:W-:Y:S01]  /*5c70*/  QGMMA.64x64x32.F32.E4M3.E4M3 R24, R140, gdesc[UR4], R24, gsb0 ;  /* 0x00e000048c187df3 */ /* 0x000fe20008000818 */
[----:B------:R-:W-:Y:S01]  /*5c80*/  UIADD3 UR6, UR8, 0x180, URZ ;  /* 0x0000018008067890 */ /* 0x000fe2000fffe03f */
[----:B------:R-:W-:Y:S01]  /*5c90*/  UMOV UR7, 0xc0000010 ;  /* 0xc000001000077882 */ /* 0x000fe20000000000 */
[----:B-1----:R-:W-:Y:S01]  /*5ca0*/  FMNMX.FTZ R130, R127, R130, !PT ;  /* 0x000000827f827209 */ /* 0x002fe20007810000 */
[----:B------:R-:W-:Y:S01]  /*5cb0*/  IMAD.U32 R127, RZ, RZ, UR16 ;  /* 0x00000010ff7f7e24 */ /* 0x000fe2000f8e00ff */
[----:B--2---:R-:W-:-:S03]  /*5cc0*/  FMNMX.FTZ R66, R128, R71, !PT ;  /* 0x0000004780427209 */ /* 0x004fc60007810000 */
        /* <DEDUP_REMOVED lines=11> */
[----:B------:R-:W-:Y:S02]  /*5d80*/  IMAD.U32 R68, RZ, RZ, UR16 ;  /* 0x00000010ff447e24 */ /* 0x000fe4000f8e00ff */
[----:B------:R-:W-:Y:S01]  /*5d90*/  FMUL.FTZ R5, R5, UR16 ;  /* 0x0000001005057c20 */ /* 0x000fe20008410000 */
[--C-:B------:R-:W-:Y:S01]  /*5da0*/  FFMA.FTZ R10, R10, UR16, -R127.reuse ;  /* 0x000000100a0a7c23 */ /* 0x100fe2000801087f */
[----:B------:R-:W-:-:S01]  /*5db0*/  FFMA.FTZ R9, R9, UR16, -R127 ;  /* 0x0000001009097c23 */ /* 0x000fc2000801087f */
[--C-:B------:R-:W-:Y:S01]  /*5dc0*/  FFMA.FTZ R13, R13, UR16, -R127.reuse ;  /* 0x000000100d0d7c23 */ /* 0x100fe2000801087f */
[----:B------:R-:W-:-:S01]  /*5dd0*/  FFMA.FTZ R14, R14, UR16, -R127 ;  /* 0x000000100e0e7c23 */ /* 0x000fc2000801087f */
[--C-:B------:R-:W-:Y:S01]  /*5de0*/  FFMA.FTZ R21, R21, UR16, -R127.reuse ;  /* 0x0000001015157c23 */ /* 0x100fe2000801087f */
[----:B------:R-:W-:Y:S01]  /*5df0*/  MUFU.EX2 R5, R5 ;  /* 0x0000000500057308 */ /* 0x000fe20000000800 */
[----:B-1----:R-:W-:Y:S01]  /*5e00*/  FMNMX.FTZ R71, R130, R129, !PT ;  /* 0x0000008182477209 */ /* 0x002fe20007810000 */
[--C-:B------:R-:W-:Y:S01]  /*5e10*/  FFMA.FTZ R104, R104, UR16, -R127.reuse ;  /* 0x0000001068687c23 */ /* 0x100fe2000801087f */
[----:B------:R-:W-:-:S01]  /*5e20*/  FFMA.FTZ R105, R105, UR16, -R127 ;  /* 0x0000001069697c23 */ /* 0x000fc2000801087f */
[--C-:B------:R-:W-:Y:S01]  /*5e30*/  FFMA.FTZ R108, R108, UR16, -R127.reuse ;  /* 0x000000106c6c7c23 */ /* 0x100fe2000801087f */
[----:B------:R-:W-:-:S01]  /*5e40*/  FFMA.FTZ R109, R109, UR16, -R127 ;  /* 0x000000106d6d7c23 */ /* 0x000fc2000801087f */
[C---:B------:R-:W-:Y:S01]  /*5e50*/  FADD.FTZ R6, -R71.reuse, R6 ;  /* 0x0000000647067221 */ /* 0x040fe20000010100 */
[----:B------:R-:W-:-:S01]  /*5e60*/  FFMA.FTZ R68, R71, R68, -8 ;  /* 0xc100000047447423 */ /* 0x000fc20000010044 */
[----:B------:R-:W1:Y:S01]  /*5e70*/  MUFU.EX2 R10, R10 ;  /* 0x0000000a000a7308 */ /* 0x000e620000000800 */
        /* <DEDUP_REMOVED lines=33> */
[----:B------:R-:W-:-:S02]  /*6090*/  WARPGROUP.DEPBAR.LE gsb0, 0x0 ;  /* 0x00008000000079c5 */ /* 0x000fc40000010000 */
[----:B------:R-:W-:Y:S01]  /*60a0*/  WARPGROUP.ARRIVE ;  /* 0x00000000000079c5 */ /* 0x000fe20000000000 */
[--C-:B------:R-:W-:Y:S01]  /*60b0*/  FFMA.FTZ R84, R84, UR16, -R127.reuse ;  /* 0x0000001054547c23 */ /* 0x100fe2000801087f */
[----:B------:R-:W-:-:S01]  /*60c0*/  FFMA.FTZ R57, R57, UR16, -R127 ;  /* 0x0000001039397c23 */ /* 0x000fc2000801087f */
[----:B------:R-:W-:Y:S01]  /*60d0*/  FFMA.FTZ R61, R61, UR16, -R127 ;  /* 0x000000103d3d7c23 */ /* 0x000fe2000801087f */
[----:B------:R-:W2:Y:S01]  /*60e0*/  MUFU.EX2 R13, R13 ;  /* 0x0000000d000d7308 */ /* 0x000ea20000000800 */
[----:B-1----:R-:W-:-:S01]  /*60f0*/  FADD.FTZ R8, R9, R8 ;  /* 0x0000000809087221 */ /* 0x002fc20000010000 */
[----:B------:R-:W-:Y:S01]  /*6100*/  QGMMA.64x64x32.F32.E4M3.E4M3 R24, R144, gdesc[UR4], R24, gsb0 ;  /* 0x00e0000490187df3 */ /* 0x000fe20008000818 */
[----:B------:R-:W-:-:S01]  /*6110*/  FFMA.FTZ R65, R65, UR16, -R127 ;  /* 0x0000001041417c23 */ /* 0x000fc2000801087f */
[----:B------:R-:W-:Y:S01]  /*6120*/  FFMA.FTZ R69, R69, UR16, -R127 ;  /* 0x0000001045457c23 */ /* 0x000fe2000801087f */
        /* <DEDUP_REMOVED lines=12> */
[----:B--2---:R-:W-:-:S01]  /*61f0*/  FADD.FTZ R7, R13, R8 ;  /* 0x000000080d077221 */ /* 0x004fc20000010000 */
[--C-:B------:R-:W-:Y:S01]  /*6200*/  FFMA.FTZ R91, R91, UR16, -R68.reuse ;  /* 0x000000105b5b7c23 */ /* 0x100fe20008010844 */
[----:B------:R-:W-:-:S01]  /*6210*/  FFMA.FTZ R94, R94, UR16, -R68 ;  /* 0x000000105e5e7c23 */ /* 0x000fc20008010844 */
[--C-:B------:R-:W-:Y:S01]  /*6220*/  FFMA.FTZ R95, R95, UR16, -R68.reuse ;  /* 0x000000105f5f7c23 */ /* 0x100fe20008010844 */
[----:B------:R-:W-:-:S01]  /*6230*/  FFMA.FTZ R98, R98, UR16, -R68 ;  /* 0x0000001062627c23 */ /* 0x000fc20008010844 */
[----:B------:R-:W-:Y:S01]  /*6240*/  FFMA.FTZ R99, R99, UR16, -R68 ;  /* 0x0000001063637c23 */ /* 0x000fe20008010844 */
[----:B------:R-:W-:Y:S01]  /*6250*/  UIADD3 UR6, UR8, 0x200, URZ ;  /* 0x0000020008067890 */ /* 0x000fe2000fffe03f */
[----:B------:R-:W2:Y:S01]  /*6260*/  MUFU.EX2 R20, R20 ;  /* 0x0000001400147308 */ /* 0x000ea20000000800 */
[----:B-1----:R-:W-:-:S01]  /*6270*/  FADD.FTZ R127, R15, R130 ;  /* 0x000000820f7f7221 */ /* 0x002fc20000010000 */
[--C-:B------:R-:W-:Y:S01]  /*6280*/  FFMA.FTZ R102, R102, UR16, -R68.reuse ;  /* 0x0000001066667c23 */ /* 0x100fe20008010844 */
[----:B------:R-:W-:-:S01]  /*6290*/  FFMA.FTZ R103, R103, UR16, -R68 ;  /* 0x0000001067677c23 */ /* 0x000fc20008010844 */
[----:B------:R-:W-:Y:S01]  /*62a0*/  UMOV UR7, 0xc0000010 ;  /* 0xc000001000077882 */ /* 0x000fe20000000000 */
        /* <DEDUP_REMOVED lines=17> */
[----:B------:R-:W-:-:S02]  /*63c0*/  IMAD.U32 R129, RZ, RZ, UR17 ;  /* 0x00000011ff817e24 */ /* 0x000fc4000f8e00ff */
        /* <DEDUP_REMOVED lines=14> */
[----:B------:R-:W-:Y:S06]  /*64b0*/  QGMMA.64x64x32.F32.E4M3.E4M3 R24, R148, gdesc[UR4], R24, gsb0 ;  /* 0x00e0000494187df3 */ /* 0x000fec0008000818 */
        /* <DEDUP_REMOVED lines=20> */
[----:B------:R-:W-:-:S06]  /*6600*/  WARPGROUP.DEPBAR.LE gsb0, 0x0 ;  /* 0x00008000000079c5 */ /* 0x000fcc0000010000 */
        /* <DEDUP_REMOVED lines=73> */
[----:B------:R-:W-:-:S01]  /*6aa0*/  FFMA.FTZ R67, R70, UR16, -R68 ;  /* 0x0000001046437c23 */ /* 0x000fc20008010844 */
[----:B------:R-:W-:-:S04]  /*6ab0*/  FFMA.FTZ R68, R126, UR16, -R68 ;  /* 0x000000107e447c23 */ /* 0x000fc80008010844 */
        /* <DEDUP_REMOVED lines=12> */
[----:B------:R-:W-:-:S05]  /*6b80*/  @!P1 VIADD R7, R129, 0x13240 ;  /* 0x0001324081079836 */ /* 0x000fca0000000000 */
[----:B------:R-:W-:Y:S01]  /*6b90*/  @!P1 PRMT R7, RZ, 0x654, R7 ;  /* 0x00000654ff079816 */ /* 0x000fe20000000007 */
[----:B------:R-:W1:Y:S01]  /*6ba0*/  MUFU.EX2 R56, R56 ;  /* 0x0000003800387308 */ /* 0x000e620000000800 */
[----:B---3--:R-:W-:-:S02]  /*6bb0*/  FADD.FTZ R127, R57, R8 ;  /* 0x00000008397f7221 */ /* 0x008fc40000010000 */
[----:B------:R3:W-:Y:S05]  /*6bc0*/  @!P1 SYNCS.ARRIVE.TRANS64.RED.A1T0 RZ, [R7+URZ], RZ ;  /* 0x000000ff07ff99a7 */ /* 0x0007ea000810043f */
        /* <DEDUP_REMOVED lines=26> */
.L_x_10196:
        /* <DEDUP_REMOVED lines=81> */
[----:B------:R-:W-:Y:S01]  /*7280*/  MOV R6, R71 ;  /* 0x0000004700067202 */ /* 0x000fe20000000f00 */
[----:B------:R-:W-:Y:S06]  /*7290*/  @P1 BRA `(.L_x_10197) ;  /* 0xffffffd000f01947 */ /* 0x000fec000383ffff */
.L_x_10187:
[----:B------:R-:W-:Y:S06]  /*72a0*/  BAR.ARV 0x8, 0x1a0 ;  /* 0x0206800000007b1d */ /* 0x000fec0000002000 */
[----:B------:R-:W-:Y:S05]  /*72b0*/  @!P0 BRA `(.L_x_10198) ;  /* 0x0000000000048947 */ /* 0x000fea0003800000 */
[----:B------:R-:W-:Y:S01]  /*72c0*/  BPT.TRAP 0x1 ;  /* 0x000000040000795c */ /* 0x000fe20000300000 */
.L_x_10198:
[----:B------:R-:W-:Y:S01]  /*72d0*/  ULEA UR8, UR49, UR40, 0x3 ;  /* 0x0000002831087291 */ /* 0x000fe2000f8e183f */
[----:B------:R-:W-:-:S05]  /*72e0*/  IMAD.U32 R0, RZ, RZ, UR48 ;  /* 0x00000030ff007e24 */ /* 0x000fca000f8e00ff */
[----:B------:R-:W-:-:S04]  /*72f0*/  SHF.L.U32 R0, R0, 0x1f, RZ ;  /* 0x0000001f00007819 */ /* 0x000fc800000006ff */
[----:B------:R1:W2:Y:S01]  /*7300*/  SYNCS.PHASECHK.TRANS64.TRYWAIT P1, [UR8+0x13250], R0 ;  /* 0x01325000ff0075a7 */ /* 0x0002a20008020148 */
[----:B------:R-:W-:Y:S05]  /*7310*/  @!P0 BRA `(.L_x_10199) ;  /* 0x0000000000048947 */ /* 0x000fea0003800000 */
[----:B------:R-:W-:Y:S01]  /*7320*/  BPT.TRAP 0x1 ;  /* 0x000000040000795c */ /* 0x000fe20000300000 */
.L_x_10199:
[----:B--2---:R-:W-:Y:S05]  /*7330*/  @P1 BRA `(.L_x_10200) ;  /* 0x0000000000081947 */ /* 0x004fea0003800000 */
[----:B------:R-:W2:Y:S02]  /*7340*/  SYNCS.PHASECHK.TRANS64.TRYWAIT P1, [UR8+0x13250], R0 ;  /* 0x01325000ff0075a7 */ /* 0x000ea40008020148 */
[----:B--2---:R-:W-:Y:S05]  /*7350*/  @!P1 BRA `(.L_x_10201) ;  /* 0x0000003800049947 */ /* 0x004fea0003800000 */
.L_x_10200:
        /* <DEDUP_REMOVED lines=9> */
[----:B------:R-:W-:-:S03]  /*73f0*/  PLOP3.LUT P1, PT, PT, PT, UP0, 0x80, 0x0 ;  /* 0x000000000000781c */ /* 0x000fc60003f2f008 */
[----:B------:R-:W-:Y:S02]  /*7400*/  UIMAD UR9, UR49, 0x280, UR9 ;  /* 0x00000280310978a4 */ /* 0x000fe4000f8e0209 */
[----:B------:R-:W-:Y:S01]  /*7410*/  @UP0 USHF.R.S32.HI UR7, URZ, 0x1f, UR44 ;  /* 0x0000001f3f070899 */ /* 0x000fe2000801142c */
[----:B------:R-:W-:Y:S01]  /*7420*/  @UP0 ULDC.64 UR12, c[0x0][0x9c8] ;  /* 0x00027200000c0ab9 */ /* 0x000fe20000000a00 */
[----:B------:R-:W-:Y:S02]  /*7430*/  @UP0 ULDC.64 UR14, c[0x0][0x9d0] ;  /* 0x00027400000e0ab9 */ /* 0x000fe40000000a00 */
[----:B------:R-:W-:Y:S02]  /*7440*/  @UP0 UIMAD UR6, UR7, UR12, URZ ;  /* 0x0000000c070602a4 */ /* 0x000fe4000f8e023f */
[----:B------:R-:W-:Y:S02]  /*7450*/  @UP0 USHF.R.S32.HI UR7, URZ, 0x1f, UR41 ;  /* 0x0000001f3f070899 */ /* 0x000fe40008011429 */
[----:B------:R-:W-:-:S02]  /*7460*/  @UP0 UIMAD UR6, UR44, UR13, UR6 ;  /* 0x0000000d2c0602a4 */ /* 0x000fc4000f8e0206 */
[----:B------:R-:W-:Y:S02]  /*7470*/  @UP0 UIMAD UR7, UR7, UR14, URZ ;  /* 0x0000000e070702a4 */ /* 0x000fe4000f8e023f */
[----:B------:R-:W-:Y:S02]  /*7480*/  @UP0 UIMAD.WIDE.U32 UR10, UR44, UR12, URZ ;  /* 0x0000000c2c0a02a5 */ /* 0x000fe4000f8e003f */
[----:B------:R-:W-:Y:S02]  /*7490*/  @UP0 UIMAD UR12, UR41, UR15, UR7 ;  /* 0x0000000f290c02a4 */ /* 0x000fe4000f8e0207 */
[----:B------:R-:W-:Y:S01]  /*74a0*/  @UP0 UIADD3 UR11, UR11, UR6, URZ ;  /* 0x000000060b0b0290 */ /* 0x000fe2000fffe03f */
[----:B------:R-:W-:Y:S02]  /*74b0*/  UMOV UR7, 0xc0000010 ;  /* 0xc000001000077882 */ /* 0x000fe40000000000 */
[----:B------:R-:W-:Y:S02]  /*74c0*/  UMOV UR6, UR9 ;  /* 0x0000000900067c82 */ /* 0x000fe40008000000 */
[----:B------:R-:W-:Y:S01]  /*74d0*/  QGMMA.64x64x32.F32.E4M3.E4M3 R24, R152, gdesc[UR4], R24, gsb0 ;  /* 0x00e0000498187df3 */ /* 0x000fe20008000818 */
[----:B------:R-:W-:-:S04]  /*74e0*/  @UP0 UIMAD.WIDE.U32 UR6, UR41, UR14, UR10 ;  /* 0x0000000e290602a5 */ /* 0x000fc8000f8e000a */
[----:B------:R-:W-:Y:S02]  /*74f0*/  @UP0 UIADD3 UR7, UR7, UR12, URZ ;  /* 0x0000000c07070290 */ /* 0x000fe4000fffe03f */
[----:B------:R-:W-:-:S04]  /*7500*/  @UP0 ULEA UR4, UP1, UR6, UR4, 0x2 ;  /* 0x0000000406040291 */ /* 0x000fc8000f82103f */
[----:B------:R-:W-:Y:S02]  /*7510*/  @UP0 ULEA.HI.X UR5, UR6, UR5, UR7, 0x2, UP1 ;  /* 0x0000000506050291 */ /* 0x000fe400088f1407 */
[----:B------:R-:W-:-:S04]  /*7520*/  IMAD.U32 R4, RZ, RZ, UR4 ;  /* 0x00000004ff047e24 */ /* 0x000fc8000f8e00ff */
[----:B------:R-:W-:Y:S01]  /*7530*/  MOV R5, UR5 ;  /* 0x0000000500057c02 */ /* 0x000fe20008000f00 */
[----:B------:R-:W-:-:S04]  /*7540*/  UIADD3 UR6, UR9, 0x80, URZ ;  /* 0x0000008009067890 */ /* 0x000fc8000fffe03f */
[----:B------:R3:W4:Y:S01]  /*7550*/  @P1 LDG.E R6, desc[UR54][R4.64] ;  /* 0x0000003604061981 */ /* 0x000722000c1e1900 */
[----:B------:R-:W-:Y:S01]  /*7560*/  UMOV UR7, 0xc0000010 ;  /* 0xc000001000077882 */ /* 0x000fe20000000000 */
[----:B------:R-:W-:Y:S02]  /*7570*/  WARPGROUP.DEPBAR.LE gsb0, 0x0 ;  /* 0x00008000000079c5 */ /* 0x000fe40000010000 */
[----:B------:R-:W-:-:S06]  /*7580*/  WARPGROUP.ARRIVE ;  /* 0x00000000000079c5 */ /* 0x000fcc0000000000 */
[----:B------:R-:W-:Y:S01]  /*7590*/  QGMMA.64x64x32.F32.E4M3.E4M3 R24, R136, gdesc[UR4], R24, gsb0 ;  /* 0x00e0000488187df3 */ /* 0x000fe20008000818 */
[----:B------:R-:W-:Y:S01]  /*75a0*/  UIADD3 UR6, UR9, 0x100, URZ ;  /* 0x0000010009067890 */ /* 0x000fe2000fffe03f */
[----:B------:R-:W-:Y:S01]  /*75b0*/  UMOV UR7, 0xc0000010 ;  /* 0xc000001000077882 */ /* 0x000fe20000000000 */
[----:B------:R-:W-:Y:S02]  /*75c0*/  WARPGROUP.DEPBAR.LE gsb0, 0x0 ;  /* 0x00008000000079c5 */ /* 0x000fe40000010000 */
[----:B------:R-:W-:-:S06]  /*75d0*/  WARPGROUP.ARRIVE ;  /* 0x00000000000079c5 */ /* 0x000fcc0000000000 */
[----:B------:R-:W-:Y:S01]  /*75e0*/  QGMMA.64x64x32.F32.E4M3.E4M3 R24, R140, gdesc[UR4], R24, gsb0 ;  /* 0x00e000048c187df3 */ /* 0x000fe20008000818 */
[----:B------:R-:W-:Y:S01]  /*75f0*/  UIADD3 UR6, UR9, 0x180, URZ ;  /* 0x0000018009067890 */ /* 0x000fe2000fffe03f */
[----:B------:R-:W-:Y:S01]  /*7600*/  UMOV UR7, 0xc0000010 ;  /* 0xc000001000077882 */ /* 0x000fe20000000000 */
[----:B--2---:R-:W2:Y:S04]  /*7610*/  SHFL.BFLY PT, R3, R8, 0x2, 0x1f ;  /* 0x0c401f0008037f89 */ /* 0x004ea800000e0000 */
[----:B---3--:R-:W3:Y:S01]  /*7620*/  SHFL.BFLY PT, R4, R7, 0x2, 0x1f ;  /* 0x0c401f0007047f89 */ /* 0x008ee200000e0000 */
[----:B------:R-:W-:Y:S02]  /*7630*/  WARPGROUP.DEPBAR.LE gsb0, 0x0 ;  /* 0x00008000000079c5 */ /* 0x000fe40000010000 */
[----:B------:R-:W-:-:S06]  /*7640*/  WARPGROUP.ARRIVE ;  /* 0x00000000000079c5 */ /* 0x000fcc0000000000 */
[----:B------:R-:W-:Y:S01]  /*7650*/  QGMMA.64x64x32.F32.E4M3.E4M3 R24, R144, gdesc[UR4], R24, gsb0 ;  /* 0x00e0000490187df3 */ /* 0x000fe20008000818 */
[----:B--2---:R-:W-:-:S01]  /*7660*/  FADD.FTZ R3, R3, R8 ;  /* 0x0000000803037221 */ /* 0x004fc20000010000 */
[----:B------:R-:W-:Y:S01]  /*7670*/  UIADD3 UR6, UR9, 0x200, URZ ;  /* 0x0000020009067890 */ /* 0x000fe2000fffe03f */
[----:B---3--:R-:W-:-:S01]  /*7680*/  FADD.FTZ R4, R4, R7 ;  /* 0x0000000704047221 */ /* 0x008fc20000010000 */
[----:B------:R-:W-:Y:S02]  /*7690*/  UMOV UR7, 0xc0000010 ;  /* 0xc000001000077882 */ /* 0x000fe40000000000 */
[----:B-1----:R-:W1:Y:S04]  /*76a0*/  SHFL.BFLY PT, R0, R3, 0x1, 0x1f ;  /* 0x0c201f0003007f89 */ /* 0x002e6800000e0000 */
[----:B------:R-:W2:Y:S01]  /*76b0*/  SHFL.BFLY PT, R5, R4, 0x1, 0x1f ;  /* 0x0c201f0004057f89 */ /* 0x000ea200000e0000 */
[----:B-1----:R-:W-:-:S01]  /*76c0*/  FADD.FTZ R10, R3, R0 ;  /* 0x00000000030a7221 */ /* 0x002fc20000010000 */
[----:B--2---:R-:W-:-:S04]  /*76d0*/  FADD.FTZ R11, R4, R5 ;  /* 0x00000005040b7221 */ /* 0x004fc80000010000 */
[C---:B------:R-:W-:Y:S01]  /*76e0*/  FSETP.NE.FTZ.AND P1, PT, R10.reuse, RZ, PT ;  /* 0x000000ff0a00720b */ /* 0x040fe20003f35000 */
[----:B------:R-:W-:Y:S01]  /*76f0*/  FMUL.FTZ R12, R10, 0.00390625 ;  /* 0x3b8000000a0c7820 */ /* 0x000fe20000410000 */
[----:B------:R-:W-:Y:S01]  /*7700*/  FMUL.FTZ R13, R11, 0.00390625 ;  /* 0x3b8000000b0d7820 */ /* 0x000fe20000410000 */
[----:B------:R-:W-:Y:S01]  /*7710*/  IMAD.MOV.U32 R5, RZ, RZ, RZ ;  /* 0x000000ffff057224 */ /* 0x000fe200078e00ff */
[----:B------:R-:W-:Y:S02]  /*7720*/  WARPGROUP.DEPBAR.LE gsb0, 0x0 ;  /* 0x00008000000079c5 */ /* 0x000fe40000010000 */
[----:B------:R-:W-:-:S06]  /*7730*/  WARPGROUP.ARRIVE ;  /* 0x00000000000079c5 */ /* 0x000fcc0000000000 */
[----:B------:R-:W-:Y:S01]  /*7740*/  QGMMA.64x64x32.F32.E4M3.E4M3 R24, R148, gdesc[UR4], R24, gsb0 ;  /* 0x00e0000494187df3 */ /* 0x000fe20008000818 */
[----:B------:R-:W-:Y:S02]  /*7750*/  FSETP.NE.FTZ.AND P2, PT, R12, RZ, PT ;  /* 0x000000ff0c00720b */ /* 0x000fe40003f55000 */
[----:B------:R-:W-:Y:S01]  /*7760*/  FSETP.NE.FTZ.AND P3, PT, R13, RZ, PT ;  /* 0x000000ff0d00720b */ /* 0x000fe20003f75000 */
[----:B------:R-:W-:Y:S01]  /*7770*/  @P1 MUFU.RCP R5, R10 ;  /* 0x0000000a00051308 */ /* 0x000fe20000001000 */
[----:B------:R-:W-:Y:S01]  /*7780*/  FSETP.NE.FTZ.AND P1, PT, R11, RZ, PT ;  /* 0x000000ff0b00720b */ /* 0x000fe20003f35000 */
[----:B------:R-:W-:-:S08]  /*7790*/  IMAD.MOV.U32 R9, RZ, RZ, RZ ;  /* 0x000000ffff097224 */ /* 0x000fd000078e00ff */
[----:B------:R-:W1:Y:S08]  /*77a0*/  @P2 MUFU.LG2 R4, R12 ;  /* 0x0000000c00042308 */ /* 0x000e700000000c00 */
[----:B------:R-:W2:Y:S08]  /*77b0*/  @P3 MUFU.LG2 R8, R13 ;  /* 0x0000000d00083308 */ /* 0x000eb00000000c00 */
[----:B------:R-:W3:Y:S01]  /*77c0*/  @P1 MUFU.RCP R9, R11 ;  /* 0x0000000b00091308 */ /* 0x000ee20000001000 */
[----:B------:R-:W-:-:S02]  /*77d0*/  IMAD.U32 R7, RZ, RZ, UR16 ;  /* 0x00000010ff077e24 */ /* 0x000fc4000f8e00ff */
[----:B------:R-:W-:Y:S02]  /*77e0*/  IMAD.U32 R15, RZ, RZ, UR16 ;  /* 0x00000010ff0f7e24 */ /* 0x000fe4000f8e00ff */
[----:B-1----:R-:W-:Y:S01]  /*77f0*/  @P2 FMUL.FTZ R4, R4, 0.69314718246459960938 ;  /* 0x3f31721804042820 */ /* 0x002fe20000410000 */
[----:B------:R-:W-:Y:S01]  /*7800*/  @P2 FMUL.FTZ R7, R7, 0.69314718246459960938 ;  /* 0x3f31721807072820 */ /* 0x000fe20000410000 */
[----:B------:R-:W-:Y:S01]  /*7810*/  @P3 FMUL.FTZ R15, R15, 0.69314718246459960938 ;  /* 0x3f3172180f0f3820 */ /* 0x000fe20000410000 */
[----:B--2---:R-:W-:Y:S01]  /*7820*/  @P3 FMUL.FTZ R8, R8, 0.69314718246459960938 ;  /* 0x3f31721808083820 */ /* 0x004fe20000410000 */
[----:B------:R-:W-:Y:S01]  /*7830*/  MOV R3, 0xff800000 ;  /* 0xff80000000037802 */ /* 0x000fe20000000f00 */
[----:B------:R-:W-:Y:S02]  /*7840*/  IMAD.MOV.U32 R0, RZ, RZ, -0x800000 ;  /* 0xff800000ff007424 */ /* 0x000fe400078e00ff */
[----:B------:R-:W-:-:S01]  /*7850*/  @P2 FFMA.FTZ R3, R7, R66, R4 ;  /* 0x0000004207032223 */ /* 0x000fc20000010004 */
[----:B------:R-:W-:Y:S01]  /*7860*/  @P3 FFMA.FTZ R0, R15, R71, R8 ;  /* 0x000000470f003223 */ /* 0x000fe20000010008 */
[-C--:B----4-:R-:W-:Y:S01]  /*7870*/  FMUL.FTZ R10, R5, R6.reuse ;  /* 0x00000006050a7220 */ /* 0x090fe20000410000 */
[----:B---3--:R-:W-:Y:S01]  /*7880*/  FMUL.FTZ R57, R9, R6 ;  /* 0x0000000609397220 */ /* 0x008fe20000410000 */
[----:B------:R-:W-:-:S02]  /*7890*/  WARPGROUP.DEPBAR.LE gsb0, 0x0 ;  /* 0x00008000000079c5 */ /* 0x000fc40000010000 */
[----:B------:R-:W-:Y:S05]  /*78a0*/  @!P0 BRA `(.L_x_10202) ;  /* 0x0000000000048947 */ /* 0x000fea0003800000 */
[----:B------:R-:W-:Y:S01]  /*78b0*/  BPT.TRAP 0x1 ;  /* 0x000000040000795c */ /* 0x000fe20000300000 */
.L_x_10202:
[----:B------:R-:W-:Y:S01]  /*78c0*/  IMAD.SHL.U32 R4, R2, 0x4, RZ ;  /* 0x0000000402047824 */ /* 0x000fe200078e00ff */
[----:B------:R-:W-:Y:S01]  /*78d0*/  ULDC.64 UR4, c[0x4][0x38] ;  /* 0x01000e0000047ab9 */ /* 0x000fe20000000a00 */
        /* <DEDUP_REMOVED lines=9> */
[----:B------:R-:W-:Y:S01]  /*7970*/  FMUL.FTZ R15, R34, R57 ;  /* 0x00000039220f7220 */ /* 0x000fe20000410000 */
[-C--:B------:R-:W-:Y:S01]  /*7980*/  FMUL.FTZ R20, R37, R10.reuse ;  /* 0x0000000a25147220 */ /* 0x080fe20000410000 */
[----:B------:R-:W-:Y:S01]  /*7990*/  FMUL.FTZ R21, R33, R10 ;  /* 0x0000000a21157220 */ /* 0x000fe20000410000 */
[----:B------:R-:W-:-:S02]  /*79a0*/  IMAD.X R5, RZ, RZ, UR5, P0 ;  /* 0x00000005ff057e24 */ /* 0x000fc400080e06ff */
[-C--:B------:R-:W-:Y:S01]  /*79b0*/  FMUL.FTZ R28, R40, R10.reuse ;  /* 0x0000000a281c7220 */ /* 0x080fe20000410000 */
[----:B------:R-:W-:Y:S01]  /*79c0*/  F2FP.BF16.F32.PACK_AB R6, R6, R7 ;  /* 0x000000070606723e */ /* 0x000fe200000010ff */
[-C--:B------:R-:W-:Y:S01]  /*79d0*/  FMUL.FTZ R25, R44, R10.reuse ;  /* 0x0000000a2c197220 */ /* 0x080fe20000410000 */
[----:B------:R-:W-:Y:S01]  /*79e0*/  F2FP.BF16.F32.PACK_AB R9, R8, R9 ;  /* 0x000000090809723e */ /* 0x000fe200000010ff */
[----:B------:R1:W2:Y:S01]  /*79f0*/  LDG.E.CONSTANT R56, desc[UR54][R4.64] ;  /* 0x0000003604387981 */ /* 0x0002a2000c1e9900 */
[-C--:B------:R-:W-:Y:S01]  /*7a00*/  FMUL.FTZ R29, R45, R10.reuse ;  /* 0x0000000a2d1d7220 */ /* 0x080fe20000410000 */
[-C--:B------:R-:W-:Y:S01]  /*7a10*/  FMUL.FTZ R32, R41, R10.reuse ;  /* 0x0000000a29207220 */ /* 0x080fe20000410000 */
[-C--:B------:R-:W-:Y:S01]  /*7a20*/  FMUL.FTZ R33, R52, R10.reuse ;  /* 0x0000000a34217220 */ /* 0x080fe20000410000 */
[-C--:B------:R-:W-:Y:S01]  /*7a30*/  FMUL.FTZ R36, R48, R10.reuse ;  /* 0x0000000a30247220 */ /* 0x080fe20000410000 */
[-C--:B------:R-:W-:Y:S01]  /*7a40*/  FMUL.FTZ R37, R53, R10.reuse ;  /* 0x0000000a35257220 */ /* 0x080fe20000410000 */
[----:B------:R-:W-:Y:S01]  /*7a50*/  FMUL.FTZ R40, R49, R10 ;  /* 0x0000000a31287220 */ /* 0x000fe20000410000 */
[----:B------:R-:W-:Y:S01]  /*7a60*/  IADD3 R7, P2, R156, 0x40, RZ ;  /* 0x000000409c077810 */ /* 0x000fe20007f5e0ff */
[-C--:B------:R-:W-:Y:S01]  /*7a70*/  FMUL.FTZ R10, R31, R57.reuse ;  /* 0x000000391f0a7220 */ /* 0x080fe20000410000 */
[-C--:B------:R-:W-:Y:S01]  /*7a80*/  FMUL.FTZ R11, R27, R57.reuse ;  /* 0x000000391b0b7220 */ /* 0x080fe20000410000 */
[-C--:B-1----:R-:W-:Y:S01]  /*7a90*/  FMUL.FTZ R4, R30, R57.reuse ;  /* 0x000000391e047220 */ /* 0x082fe20000410000 */
[----:B------:R-:W-:Y:S01]  /*7aa0*/  FMUL.FTZ R5, R26, R57 ;  /* 0x000000391a057220 */ /* 0x000fe20000410000 */
[----:B------:R-:W-:Y:S01]  /*7ab0*/  F2FP.BF16.F32.PACK_AB R12, R12, R13 ;  /* 0x0000000d0c0c723e */ /* 0x000fe200000010ff */
[----:B------:R-:W-:Y:S01]  /*7ac0*/  FMUL.FTZ R23, R39, R57 ;  /* 0x0000003927177220 */ /* 0x000fe20000410000 */
[----:B------:R-:W-:Y:S01]  /*7ad0*/  F2FP.BF16.F32.PACK_AB R14, R14, R15 ;  /* 0x0000000f0e0e723e */ /* 0x000fe200000010ff */
[----:B------:R-:W-:Y:S01]  /*7ae0*/  FMUL.FTZ R24, R35, R57 ;  /* 0x0000003923187220 */ /* 0x000fe20000410000 */
[----:B------:R-:W-:Y:S01]  /*7af0*/  F2FP.BF16.F32.PACK_AB R4, R4, R5 ;  /* 0x000000050404723e */ /* 0x000fe200000010ff */
[-C--:B------:R-:W-:Y:S01]  /*7b00*/  FMUL.FTZ R34, R54, R57.reuse ;  /* 0x0000003936227220 */ /* 0x080fe20000410000 */
[----:B------:R-:W-:Y:S01]  /*7b10*/  LOP3.LUT P0, R5, R2, 0x3, RZ, 0xc0, !PT ;  /* 0x0000000302057812 */ /* 0x000fe2000780c0ff */
[----:B------:R-:W-:Y:S01]  /*7b20*/  FMUL.FTZ R35, R50, R57 ;  /* 0x0000003932237220 */ /* 0x000fe20000410000 */
[----:B------:R-:W-:Y:S01]  /*7b30*/  F2FP.BF16.F32.PACK_AB R11, R10, R11 ;  /* 0x0000000b0a0b723e */ /* 0x000fe200000010ff */
[-C--:B------:R-:W-:Y:S01]  /*7b40*/  FMUL.FTZ R26, R46, R57.reuse ;  /* 0x000000392e1a7220 */ /* 0x080fe20000410000 */
[----:B------:R-:W-:Y:S01]  /*7b50*/  ISETP.EQ.OR P0, PT, R5, 0x3, !P0 ;  /* 0x000000030500780c */ /* 0x000fe20004702670 */
[-C--:B------:R-:W-:Y:S01]  /*7b60*/  FMUL.FTZ R27, R42, R57.reuse ;  /* 0x000000392a1b7220 */ /* 0x080fe20000410000 */
[----:B------:R-:W-:Y:S01]  /*7b70*/  F2FP.BF16.F32.PACK_AB R40, R37, R40 ;  /* 0x000000282528723e */ /* 0x000fe200000010ff */
[----:B------:R-:W-:Y:S01]  /*7b80*/  FMUL.FTZ R30, R47, R57 ;  /* 0x000000392f1e7220 */ /* 0x000fe20000410000 */
[----:B------:R-:W-:Y:S01]  /*7b90*/  SEL R13, R6, R9, P0 ;  /* 0x00000009060d7207 */ /* 0x000fe20000000000 */
[-C--:B------:R-:W-:Y:S01]  /*7ba0*/  FMUL.FTZ R31, R43, R57.reuse ;  /* 0x000000392b1f7220 */ /* 0x080fe20000410000 */
[----:B------:R-:W-:Y:S01]  /*7bb0*/  SEL R15, R9, R6, P0 ;  /* 0x00000006090f7207 */ /* 0x000fe20000000000 */
[-C--:B------:R-:W-:Y:S01]  /*7bc0*/  FMUL.FTZ R38, R55, R57.reuse ;  /* 0x0000003937267220 */ /* 0x080fe20000410000 */
[----:B------:R-:W-:Y:S01]  /*7bd0*/  LOP3.LUT R6, R7, 0x380, RZ, 0xc0, !PT ;  /* 0x0000038007067812 */ /* 0x000fe200078ec0ff */
[----:B------:R-:W-:Y:S01]  /*7be0*/  FMUL.FTZ R51, R51, R57 ;  /* 0x0000003933337220 */ /* 0x000fe20000410000 */
[----:B------:R-:W-:Y:S01]  /*7bf0*/  IADD3 R9, P3, R156, 0x20, RZ ;  /* 0x000000209c097810 */ /* 0x000fe20007f7e0ff */
[----:B------:R-:W1:Y:S01]  /*7c00*/  LDC.64 R46, c[0x0][0xb78] ;  /* 0x0002de00ff2e7b82 */ /* 0x000e620000000a00 */
[----:B------:R-:W-:Y:S01]  /*7c10*/  SHF.R.U64 R6, R6, 0x3, RZ ;  /* 0x0000000306067819 */ /* 0x000fe200000012ff */
[----:B------:R-:W-:Y:S01]  /*7c20*/  UIADD3 UR8, UR8, 0x13260, URZ ;  /* 0x0001326008087890 */ /* 0x000fe2000fffe03f */
[----:B------:R-:W-:Y:S01]  /*7c30*/  LOP3.LUT R8, R9, 0x380, RZ, 0xc0, !PT ;  /* 0x0000038009087812 */ /* 0x000fe200078ec0ff */
[----:B------:R-:W-:Y:S01]  /*7c40*/  USHF.R.S32.HI UR4, URZ, 0x1f, UR43 ;  /* 0x0000001f3f047899 */ /* 0x000fe2000801142b */
[----:B------:R-:W-:Y:S01]  /*7c50*/  SEL R37, R4, R11, P0 ;  /* 0x0000000b04257207 */ /* 0x000fe20000000000 */
[----:B------:R-:W-:Y:S01]  /*7c60*/  ULDC.64 UR6, c[0x0][0xb70] ;  /* 0x0002dc0000067ab9 */ /* 0x000fe20000000a00 */
[----:B------:R-:W-:Y:S01]  /*7c70*/  SEL R39, R11, R4, P0 ;  /* 0x000000040b277207 */ /* 0x000fe20000000000 */
[----:B------:R-:W-:Y:S01]  /*7c80*/  UPRMT UR8, UR50, 0x654, UR8 ;  /* 0x0000065432087896 */ /* 0x000fe20008000008 */
[----:B------:R-:W-:Y:S01]  /*7c90*/  LOP3.LUT R11, R156, 0x380, RZ, 0xc0, !PT ;  /* 0x000003809c0b7812 */ /* 0x000fe200078ec0ff */
[----:B------:R-:W-:Y:S01]  /*7ca0*/  UIADD3 UR42, -UR42, URZ, URZ ;  /* 0x0000003f2a2a7290 */ /* 0x000fe2000fffe13f */
[----:B------:R-:W-:Y:S01]  /*7cb0*/  F2FP.BF16.F32.PACK_AB R33, R33, R36 ;  /* 0x000000242121723e */ /* 0x000fe200000010ff */
[----:B------:R-:W-:Y:S01]  /*7cc0*/  UIMAD UR4, UR4, UR6, URZ ;  /* 0x00000006040472a4 */ /* 0x000fe2000f8e023f */
[----:B------:R-:W-:Y:S01]  /*7cd0*/  LOP3.LUT R6, R6, R7, RZ, 0x3c, !PT ;  /* 0x0000000706067212 */ /* 0x000fe200078e3cff */
[----:B------:R-:W-:Y:S01]  /*7ce0*/  IMAD.X R7, RZ, RZ, R157, P2 ;  /* 0x000000ffff077224 */ /* 0x000fe200010e069d */
[----:B------:R-:W-:Y:S01]  /*7cf0*/  SHF.R.U64 R8, R8, 0x3, RZ ;  /* 0x0000000308087819 */ /* 0x000fe200000012ff */
[----:B------:R-:W-:Y:S01]  /*7d00*/  ULDC UR5, c[0x0][0xda8] ;  /* 0x00036a0000057ab9 */ /* 0x000fe20000000800 */
[----:B------:R-:W-:Y:S01]  /*7d10*/  F2FP.BF16.F32.PACK_AB R21, R20, R21 ;  /* 0x000000151415723e */ /* 0x000fe200000010ff */
[----:B------:R-:W-:Y:S01]  /*7d20*/  UIMAD UR42, UR5, UR42, UR52 ;  /* 0x0000002a052a72a4 */ /* 0x000fe2000f8e0234 */
[----:B------:R-:W-:Y:S01]  /*7d30*/  F2FP.BF16.F32.PACK_AB R34, R34, R35 ;  /* 0x000000232222723e */ /* 0x000fe200000010ff */
[----:B------:R-:W-:Y:S01]  /*7d40*/  UIMAD.WIDE.U32 UR10, UR43, UR6, URZ ;  /* 0x000000062b0a72a5 */ /* 0x000fe2000f8e003f */
[----:B------:R-:W-:Y:S01]  /*7d50*/  SHF.R.U64 R11, R11, 0x3, RZ ;  /* 0x000000030b0b7819 */ /* 0x000fe200000012ff */
[----:B------:R-:W-:Y:S01]  /*7d60*/  UIMAD UR4, UR43, UR7, UR4 ;  /* 0x000000072b0472a4 */ /* 0x000fe2000f8e0204 */
[----:B------:R-:W-:Y:S01]  /*7d70*/  F2FP.BF16.F32.PACK_AB R23, R23, R24 ;  /* 0x000000181717723e */ /* 0x000fe200000010ff */
[----:B------:R-:W-:Y:S01]  /*7d80*/  UIMAD UR42, UR42, 0xc0, URZ ;  /* 0x000000c02a2a78a4 */ /* 0x000fe2000f8e023f */
[----:B------:R-:W-:Y:S01]  /*7d90*/  SEL R35, R33, R40, P0 ;  /* 0x0000002821237207 */ /* 0x000fe20000000000 */
[----:B------:R-:W-:Y:S01]  /*7da0*/  SYNCS.ARRIVE.TRANS64.RED.A1T0 RZ, [UR8], RZ ;  /* 0x000000ffffff79a7 */ /* 0x000fe20008100408 */
[----:B------:R-:W-:Y:S01]  /*7db0*/  IADD3 R5, P1, R156, 0x60, RZ ;  /* 0x000000609c057810 */ /* 0x000fe20007f3e0ff */
[----:B------:R-:W-:Y:S01]  /*7dc0*/  UIADD3 UR4, UR11, UR4, URZ ;  /* 0x000000040b047290 */ /* 0x000fe2000fffe03f */
[----:B------:R-:W-:Y:S01]  /*7dd0*/  F2FP.BF16.F32.PACK_AB R25, R25, R28 ;  /* 0x0000001c1919723e */ /* 0x000fe200000010ff */
[----:B------:R-:W-:Y:S01]  /*7de0*/  USHF.R.S32.HI UR5, URZ, 0x1f, UR44 ;  /* 0x0000001f3f057899 */ /* 0x000fe2000801142c */
[----:B------:R-:W-:Y:S01]  /*7df0*/  F2FP.BF16.F32.PACK_AB R26, R26, R27 ;  /* 0x0000001b1a1a723e */ /* 0x000fe200000010ff */
[----:B------:R-:W-:Y:S01]  /*7e00*/  VIADD R49, R16, UR42 ;  /* 0x0000002a10317c36 */ /* 0x000fe20008000000 */
[----:B------:R-:W-:-:S02]  /*7e10*/  F2FP.BF16.F32.PACK_AB R32, R29, R32 ;  /* 0x000000201d20723e */ /* 0x000fc400000010ff */
[----:B------:R-:W-:Y:S02]  /*7e20*/  F2FP.BF16.F32.PACK_AB R31, R30, R31 ;  /* 0x0000001f1e1f723e */ /* 0x000fe400000010ff */
[----:B------:R-:W-:Y:S02]  /*7e30*/  SEL R33, R40, R33, P0 ;  /* 0x0000002128217207 */ /* 0x000fe40000000000 */
[----:B------:R-:W-:Y:S01]  /*7e40*/  LOP3.LUT R8, R8, R9, RZ, 0x3c, !PT ;  /* 0x0000000908087212 */ /* 0x000fe200078e3cff */
[----:B------:R-:W-:Y:S01]  /*7e50*/  IMAD.X R9, RZ, RZ, R157, P3 ;  /* 0x000000ffff097224 */ /* 0x000fe200018e069d */
[----:B------:R-:W-:Y:S02]  /*7e60*/  F2FP.BF16.F32.PACK_AB R51, R38, R51 ;  /* 0x000000332633723e */ /* 0x000fe400000010ff */
[----:B------:R-:W-:Y:S02]  /*7e70*/  MOV R40, R6 ;  /* 0x0000000600287202 */ /* 0x000fe40000000f00 */
[----:B------:R-:W-:-:S02]  /*7e80*/  SEL R27, R12, R21, P0 ;  /* 0x000000150c1b7207 */ /* 0x000fc40000000000 */
[----:B------:R-:W-:Y:S02]  /*7e90*/  LOP3.LUT R10, R11, R156, RZ, 0x3c, !PT ;  /* 0x0000009c0b0a7212 */ /* 0x000fe400078e3cff */
[----:B------:R-:W-:Y:S01]  /*7ea0*/  SEL R21, R21, R12, P0 ;  /* 0x0000000c15157207 */ /* 0x000fe20000000000 */
[----:B-1----:R-:W-:Y:S01]  /*7eb0*/  IMAD R12, R46, UR5, RZ ;  /* 0x000000052e0c7c24 */ /* 0x002fe2000f8e02ff */
[----:B------:R-:W-:Y:S02]  /*7ec0*/  SEL R41, R14, R23, P0 ;  /* 0x000000170e297207 */ /* 0x000fe40000000000 */
[----:B------:R-:W-:Y:S02]  /*7ed0*/  LOP3.LUT R4, R5, 0x380, RZ, 0xc0, !PT ;  /* 0x0000038005047812 */ /* 0x000fe400078ec0ff */
[----:B------:R-:W-:Y:S02]  /*7ee0*/  MOV R11, R157 ;  /* 0x0000009d000b7202 */ /* 0x000fe40000000f00 */
[----:B------:R-:W-:-:S02]  /*7ef0*/  SEL R29, R25, R32, P0 ;  /* 0x00000020191d7207 */ /* 0x000fc40000000000 */
[----:B------:R-:W-:Y:S02]  /*7f00*/  SEL R23, R23, R14, P0 ;  /* 0x0000000e17177207 */ /* 0x000fe40000000000 */
[----:B------:R-:W-:Y:S02]  /*7f10*/  SEL R43, R26, R31, P0 ;  /* 0x0000001f1a2b7207 */ /* 0x000fe40000000000 */
[----:B------:R-:W-:Y:S02]  /*7f20*/  SEL R25, R32, R25, P0 ;  /* 0x0000001920197207 */ /* 0x000fe40000000000 */
[----:B------:R-:W-:Y:S02]  /*7f30*/  SEL R31, R31, R26, P0 ;  /* 0x0000001a1f1f7207 */ /* 0x000fe40000000000 */
[----:B------:R-:W-:Y:S02]  /*7f40*/  SEL R45, R34, R51, P0 ;  /* 0x00000033222d7207 */ /* 0x000fe40000000000 */
[----:B------:R-:W-:-:S02]  /*7f50*/  SEL R51, R51, R34, P0 ;  /* 0x0000002233337207 */ /* 0x000fc40000000000 */
[----:B------:R-:W-:Y:S01]  /*7f60*/  MOV R42, R8 ;  /* 0x00000008002a7202 */ /* 0x000fe20000000f00 */
[----:B------:R-:W-:Y:S01]  /*7f70*/  VIADD R9, R49, 0x8 ;  /* 0x0000000831097836 */ /* 0x000fe20000000000 */
[----:B------:R-:W-:Y:S02]  /*7f80*/  SHF.R.U64 R4, R4, 0x3, RZ ;  /* 0x0000000304047819 */ /* 0x000fe400000012ff */
[----:B------:R-:W-:Y:S01]  /*7f90*/  MOV R44, R10 ;  /* 0x0000000a002c7202 */ /* 0x000fe20000000f00 */
[----:B------:R-:W-:Y:S01]  /*7fa0*/  IMAD R11, R47, UR44, R12 ;  /* 0x0000002c2f0b7c24 */ /* 0x000fe2000f8e020c */
[----:B------:R-:W-:Y:S01]  /*7fb0*/  LOP3.LUT R4, R4, R5, RZ, 0x3c, !PT ;  /* 0x0000000504047212 */ /* 0x000fe200078e3cff */
[----:B------:R-:W-:Y:S01]  /*7fc0*/  IMAD.X R5, RZ, RZ, R157, P1 ;  /* 0x000000ffff057224 */ /* 0x000fe200008e069d */
[----:B------:R-:W-:-:S04]  /*7fd0*/  LOP3.LUT P1, RZ, R19, 0x3, RZ, 0xc0, !PT ;  /* 0x0000000313ff7812 */ /* 0x000fc8000782c0ff */
[----:B------:R-:W-:Y:S01]  /*7fe0*/  MOV R7, R4 ;  /* 0x0000000400077202 */ /* 0x000fe20000000f00 */
[----:B------:R-:W-:Y:S01]  /*7ff0*/  IMAD.U32 R4, RZ, RZ, UR10 ;  /* 0x0000000aff047e24 */ /* 0x000fe2000f8e00ff */
[----:B------:R-:W-:Y:S01]  /*8000*/  MOV R5, UR11 ;  /* 0x0000000b00057c02 */ /* 0x000fe20008000f00 */
[----:B------:R-:W-:Y:S01]  /*8010*/  IMAD.U32 R5, RZ, RZ, UR4 ;  /* 0x00000004ff057e24 */ /* 0x000fe2000f8e00ff */
[----:B------:R-:W-:Y:S02]  /*8020*/  ULDC UR4, c[0x0][0xa88] ;  /* 0x0002a20000047ab9 */ /* 0x000fe40000000800 */
[----:B------:R-:W-:Y:S01]  /*8030*/  ISETP.GE.OR P2, PT, R9, UR4, P1 ;  /* 0x0000000409007c0c */ /* 0x000fe20008f46670 */
[----:B------:R-:W-:Y:S01]  /*8040*/  IMAD.WIDE.U32 R4, R46, UR44, R4 ;  /* 0x0000002c2e047c25 */ /* 0x000fe2000f8e0004 */
[----:B------:R-:W-:Y:S02]  /*8050*/  SHF.R.S32.HI R9, RZ, 0x1f, R49 ;  /* 0x0000001fff097819 */ /* 0x000fe40000011431 */
[----:B------:R-:W-:Y:S01]  /*8060*/  ISETP.GE.OR P1, PT, R49, UR4, P1 ;  /* 0x0000000431007c0c */ /* 0x000fe20008f26670 */
[----:B------:R-:W-:Y:S01]  /*8070*/  ULDC.64 UR4, c[0x0][0xb40] ;  /* 0x0002d00000047ab9 */ /* 0x000fe20000000a00 */
[----:B--2---:R-:W-:Y:S01]  /*8080*/  LOP3.LUT R6, R56, 0x2, RZ, 0x3c, !PT ;  /* 0x0000000238067812 */ /* 0x004fe200078e3cff */
[----:B------:R-:W-:Y:S04]  /*8090*/  SHFL.IDX PT, R13, R13, R56, 0x1c1f ;  /* 0x001c1f380d0d7589 */ /* 0x000fe800000e0000 */
[----:B------:R-:W1:Y:S04]  /*80a0*/  SHFL.IDX PT, R8, R15, R6, 0x1c1f ;  /* 0x001c1f060f087589 */ /* 0x000e6800000e0000 */
[----:B------:R-:W-:Y:S04]  /*80b0*/  SHFL.IDX PT, R37, R37, R56, 0x1c1f ;  /* 0x001c1f3825257589 */ /* 0x000fe800000e0000 */
[----:B------:R-:W2:Y:S04]  /*80c0*/  SHFL.IDX PT, R24, R39, R6, 0x1c1f ;  /* 0x001c1f0627187589 */ /* 0x000ea800000e0000 */
[----:B------:R-:W-:Y:S04]  /*80d0*/  SHFL.IDX PT, R27, R27, R56, 0x1c1f ;  /* 0x001c1f381b1b7589 */ /* 0x000fe800000e0000 */
[----:B------:R3:W4:Y:S04]  /*80e0*/  SHFL.IDX PT, R10, R21, R6, 0x1c1f ;  /* 0x001c1f06150a7589 */ /* 0x00072800000e0000 */
[----:B------:R-:W-:Y:S04]  /*80f0*/  SHFL.IDX PT, R41, R41, R56, 0x1c1f ;  /* 0x001c1f3829297589 */ /* 0x000fe800000e0000 */
[----:B------:R-:W-:Y:S01]  /*8100*/  SHFL.IDX PT, R30, R23, R6, 0x1c1f ;  /* 0x001c1f06171e7589 */ /* 0x000fe200000e0000 */
[----:B-1----:R-:W-:-:S02]  /*8110*/  SEL R12, R13, R8, P0 ;  /* 0x000000080d0c7207 */ /* 0x002fc40000000000 */
[----:B---3--:R-:W-:Y:S01]  /*8120*/  IADD3 R21, P3, R49, R4, RZ ;  /* 0x0000000431157210 */ /* 0x008fe20007f7e0ff */
[----:B------:R-:W-:Y:S01]  /*8130*/  SHFL.IDX PT, R29, R29, R56, 0x1c1f ;  /* 0x001c1f381d1d7589 */ /* 0x000fe200000e0000 */
[----:B------:R-:W-:-:S03]  /*8140*/  SEL R14, R8, R13, P0 ;  /* 0x0000000d080e7207 */ /* 0x000fc60000000000 */
[----:B------:R-:W-:Y:S01]  /*8150*/  SHFL.IDX PT, R35, R35, R56, 0x1c1f ;  /* 0x001c1f3823237589 */ /* 0x000fe200000e0000 */
[----:B--2---:R-:W-:Y:S02]  /*8160*/  SEL R13, R37, R24, P0 ;  /* 0x00000018250d7207 */ /* 0x004fe40000000000 */
[----:B------:R-:W-:Y:S01]  /*8170*/  SEL R15, R24, R37, P0 ;  /* 0x00000025180f7207 */ /* 0x000fe20000000000 */
[----:B------:R-:W-:Y:S04]  /*8180*/  SHFL.IDX PT, R43, R43, R56, 0x1c1f ;  /* 0x001c1f382b2b7589 */ /* 0x000fe800000e0000 */
[----:B------:R-:W1:Y:S01]  /*8190*/  SHFL.IDX PT, R20, R25, R6, 0x1c1f ;  /* 0x001c1f0619147589 */ /* 0x000e6200000e0000 */
[----:B----4-:R-:W-:Y:S02]  /*81a0*/  SEL R8, R27, R10, P0 ;  /* 0x0000000a1b087207 */ /* 0x010fe40000000000 */
[----:B------:R-:W-:Y:S01]  /*81b0*/  SEL R10, R10, R27, P0 ;  /* 0x0000001b0a0a7207 */ /* 0x000fe20000000000 */
[----:B------:R-:W2:Y:S04]  /*81c0*/  SHFL.IDX PT, R28, R33, R6, 0x1c1f ;  /* 0x001c1f06211c7589 */ /* 0x000ea800000e0000 */
[----:B------:R-:W3:Y:S04]  /*81d0*/  SHFL.IDX PT, R36, R31, R6, 0x1c1f ;  /* 0x001c1f061f247589 */ /* 0x000ee800000e0000 */
[----:B------:R-:W-:Y:S04]  /*81e0*/  SHFL.IDX PT, R45, R45, R56, 0x1c1f ;  /* 0x001c1f382d2d7589 */ /* 0x000fe800000e0000 */
[----:B------:R4:W5:Y:S01]  /*81f0*/  SHFL.IDX PT, R38, R51, R6, 0x1c1f ;  /* 0x001c1f0633267589 */ /* 0x00096200000e0000 */
[----:B------:R-:W-:Y:S01]  /*8200*/  BAR.SYNC.DEFER_BLOCKING 0x1, 0x180 ;  /* 0x0046000000007b1d */ /* 0x000fe20000010000 */
[----:B-1----:R-:W-:-:S02]  /*8210*/  SEL R24, R29, R20, P0 ;  /* 0x000000141d187207 */ /* 0x002fc40000000000 */
[----:B----4-:R-:W-:Y:S02]  /*8220*/  IADD3.X R6, R9, R5, R11, P3, !PT ;  /* 0x0000000509067210 */ /* 0x010fe40001ffe40b */
[----:B------:R-:W-:Y:S02]  /*8230*/  SEL R9, R41, R30, P0 ;  /* 0x0000001e29097207 */ /* 0x000fe40000000000 */
[----:B------:R-:W-:Y:S02]  /*8240*/  SEL R11, R30, R41, P0 ;  /* 0x000000291e0b7207 */ /* 0x000fe40000000000 */
[----:B------:R-:W-:Y:S02]  /*8250*/  SEL R26, R20, R29, P0 ;  /* 0x0000001d141a7207 */ /* 0x000fe40000000000 */
[----:B--2---:R-:W-:Y:S02]  /*8260*/  SEL R32, R35, R28, P0 ;  /* 0x0000001c23207207 */ /* 0x004fe40000000000 */
[----:B------:R-:W-:-:S02]  /*8270*/  SEL R34, R28, R35, P0 ;  /* 0x000000231c227207 */ /* 0x000fc40000000000 */
[----:B---3--:R-:W-:Y:S02]  /*8280*/  SEL R25, R43, R36, P0 ;  /* 0x000000242b197207 */ /* 0x008fe40000000000 */
[----:B------:R-:W-:Y:S02]  /*8290*/  SEL R27, R36, R43, P0 ;  /* 0x0000002b241b7207 */ /* 0x000fe40000000000 */
[----:B-----5:R-:W-:Y:S02]  /*82a0*/  SEL R33, R45, R38, P0 ;  /* 0x000000262d217207 */ /* 0x020fe40000000000 */
[----:B------:R-:W-:Y:S01]  /*82b0*/  SEL R35, R38, R45, P0 ;  /* 0x0000002d26237207 */ /* 0x000fe20000000000 */
[----:B------:R-:W-:Y:S01]  /*82c0*/  STSM.16.M88.4 [R44], R12 ;  /* 0x0000000c2c007844 */ /* 0x000fe20000000200 */
[C---:B------:R-:W-:Y:S01]  /*82d0*/  LEA R4, P3, R21.reuse, UR4, 0x2 ;  /* 0x0000000415047c11 */ /* 0x040fe2000f8610ff */
[----:B------:R-:W-:Y:S02]  /*82e0*/  ULDC UR4, c[0x0][0xc] ;  /* 0x0000030000047ab9 */ /* 0x000fe40000000800 */
[----:B------:R-:W-:Y:S01]  /*82f0*/  STSM.16.M88.4 [R42], R8 ;  /* 0x000000082a007844 */ /* 0x000fe20000000200 */
[----:B------:R-:W-:Y:S01]  /*8300*/  LEA.HI.X R5, R21, UR5, R6, 0x2, P3 ;  /* 0x0000000515057c11 */ /* 0x000fe200098f1406 */
[----:B------:R-:W-:-:S02]  /*8310*/  UIADD3 UR52, UR4, UR52, URZ ;  /* 0x0000003404347290 */ /* 0x000fc4000fffe03f */
[----:B------:R-:W-:Y:S04]  /*8320*/  STSM.16.M88.4 [R40], R24 ;  /* 0x0000001828007844 */ /* 0x000fe80000000200 */
[----:B------:R-:W-:Y:S01]  /*8330*/  STSM.16.M88.4 [R7], R32 ;  /* 0x0000002007007844 */ /* 0x000fe20000000200 */
[----:B------:R-:W-:Y:S01]  /*8340*/  @!PT LDS RZ, [RZ] ;  /* 0x00000000fffff984 */ /* 0x000fe20000000800 */
[----:B------:R-:W-:Y:S01]  /*8350*/  @!PT LDS RZ, [RZ] ;  /* 0x00000000fffff984 */ /* 0x000fe20000000800 */
[----:B------:R-:W-:Y:S01]  /*8360*/  @!PT LDS RZ, [RZ] ;  /* 0x00000000fffff984 */ /* 0x000fe20000000800 */
[----:B------:R-:W-:Y:S01]  /*8370*/  @!PT LDS RZ, [RZ] ;  /* 0x00000000fffff984 */ /* 0x000fe20000000800 */
        /* <DEDUP_REMOVED lines=12> */
[----:B------:R-:W-:Y:S01]  /*8440*/  UIADD3 UR4, UP0, UR56, 0x9f0, URZ ;  /* 0x000009f038047890 */ /* 0x000fe2000ff1e03f */
[----:B------:R-:W-:Y:S01]  /*8450*/  UMOV UR41, URZ ;  /* 0x0000003f00297c82 */ /* 0x000fe20008000000 */
[----:B------:R-:W-:Y:S02]  /*8460*/  UMOV UR45, URZ ;  /* 0x0000003f002d7c82 */ /* 0x000fe40008000000 */
[----:B------:R-:W-:Y:S02]  /*8470*/  UIADD3.X UR5, URZ, UR57, URZ, UP0, !UPT ;  /* 0x000000393f057290 */ /* 0x000fe400087fe43f */
[----:B------:R-:W-:-:S04]  /*8480*/  UIADD3 UR6, UR40, 0x13220, URZ ;  /* 0x0001322028067890 */ /* 0x000fc8000fffe03f */
[----:B------:R-:W-:-:S03]  /*8490*/  UPRMT UR6, URZ, 0x654, UR6 ;  /* 0x000006543f067896 */ /* 0x000fc60008000006 */
[----:B------:R2:W-:Y:S01]  /*84a0*/  UTMASTG.5D [UR40], [UR4] ;  /* 0x00000028040073b5 */ /* 0x0005e20008020000 */
[----:B------:R0:W-:Y:S01]  /*84b0*/  UTMACMDFLUSH ;  /* 0x00000000000079b7 */ /* 0x0001e20000000000 */
[----:B------:R-:W-:-:S04]  /*84c0*/  DEPBAR.LE SB0, 0x0 ;  /* 0x000080000000791a */ /* 0x000fc80000000000 */
[----:B--2---:R-:W-:Y:S03]  /*84d0*/  SYNCS.ARRIVE.TRANS64.RED.A1T0 RZ, [UR6], RZ ;  /* 0x000000ffffff79a7 */ /* 0x004fe60008100406 */
.L_x_10204:
[----:B------:R-:W-:Y:S05]  /*84e0*/  BSYNC B0 ;  /* 0x0000000000007941 */ /* 0x000fea0003800000 */
.L_x_10203:
        /* <DEDUP_REMOVED lines=10> */
.L_x_10179:
        /* <DEDUP_REMOVED lines=10> */
[C---:B------:R-:W-:Y:S01]  /*8630*/  SHF.L.U32 R18, R2.reuse, 0x6, RZ ;  /* 0x0000000602127819 */ /* 0x040fe200000006ff */
[----:B------:R-:W-:Y:S01]  /*8640*/  IMAD.SHL.U32 R4, R2, 0x20, RZ ;  /* 0x0000002002047824 */ /* 0x000fe200078e00ff */
[----:B------:R-:W-:Y:S01]  /*8650*/  SHF.R.U32.HI R0, RZ, 0x1, R2 ;  /* 0x00000001ff007819 */ /* 0x000fe20000011602 */
[----:B------:R-:W-:Y:S01]  /*8660*/  IMAD.SHL.U32 R6, R23, 0x10, RZ ;  /* 0x0000001017067824 */ /* 0x000fe200078e00ff */
[----:B------:R-:W-:Y:S01]  /*8670*/  LOP3.LUT R3, R18, 0x180, RZ, 0xc0, !PT ;  /* 0x0000018012037812 */ /* 0x000fe200078ec0ff */
[----:B------:R-:W-:Y:S01]  /*8680*/  IMAD.MOV.U32 R19, RZ, RZ, RZ ;  /* 0x000000ffff137224 */ /* 0x000fe200078e00ff */
[----:B------:R-:W-:Y:S01]  /*8690*/  LOP3.LUT R5, R4, 0x80, RZ, 0xc0, !PT ;  /* 0x0000008004057812 */ /* 0x000fe200078ec0ff */
[----:B------:R-:W-:Y:S01]  /*86a0*/  ULOP3.LUT UR43, UR46, 0x1, URZ, 0xfc, !UPT ;  /* 0x000000012e2b7892 */ /* 0x000fe2000f8efc3f */
[----:B------:R-:W-:Y:S01]  /*86b0*/  LOP3.LUT R7, R6, 0x600, RZ, 0xc0, !PT ;  /* 0x0000060006077812 */ /* 0x000fe200078ec0ff */
[C---:B------:R-:W-:Y:S01]  /*86c0*/  IMAD.SHL.U32 R6, R2.reuse, 0x4, RZ ;  /* 0x0000000402067824 */ /* 0x040fe200078e00ff */
[----:B------:R-:W-:Y:S01]  /*86d0*/  LOP3.LUT R0, R3, 0x30, R0, 0xf8, !PT ;  /* 0x0000003003007812 */ /* 0x000fe200078ef800 */
[----:B------:R-:W-:Y:S01]  /*86e0*/  IMAD.SHL.U32 R3, R2, 0x8, RZ ;  /* 0x0000000802037824 */ /* 0x000fe200078e00ff */
[----:B------:R-:W-:Y:S01]  /*86f0*/  LOP3.LUT R5, R5, 0x10, R2, 0xf8, !PT ;  /* 0x0000001005057812 */ /* 0x000fe200078ef802 */
[----:B------:R-:W-:Y:S01]  /*8700*/  ULOP3.LUT UR48, UR46, 0x2, URZ, 0xfc, !UPT ;  /* 0x000000022e307892 */ /* 0x000fe2000f8efc3f */
[----:B------:R-:W-:Y:S01]  /*8710*/  LOP3.LUT R7, R7, 0x60, R4, 0xf8, !PT ;  /* 0x0000006007077812 */ /* 0x000fe200078ef804 */
[----:B------:R-:W-:Y:S01]  /*8720*/  ULDC.64 UR50, c[0x0][0x198] ;  /* 0x0000660000327ab9 */ /* 0x000fe20000000a00 */
[----:B------:R-:W-:Y:S01]  /*8730*/  LOP3.LUT R5, R5, 0x10, R6, 0x78, !PT ;  /* 0x0000001005057812 */ /* 0x000fe200078e7806 */
[----:B------:R-:W-:Y:S01]  /*8740*/  ULDC UR44, c[0x0][0xc] ;  /* 0x00000300002c7ab9 */ /* 0x000fe20000000800 */
[----:B------:R-:W-:Y:S01]  /*8750*/  LOP3.LUT R4, R7, 0x100, R4, 0xf8, !PT ;  /* 0x0000010007047812 */ /* 0x000fe200078ef804 */
[----:B------:R-:W-:Y:S01]  /*8760*/  UMOV UR47, URZ ;  /* 0x0000003f002f7c82 */ /* 0x000fe20008000000 */
[----:B------:R-:W-:-:S02]  /*8770*/  LOP3.LUT R3, R0, 0x30, R3, 0x78, !PT ;  /* 0x0000003000037812 */ /* 0x000fc400078e7803 */
[----:B------:R-:W-:Y:S02]  /*8780*/  LOP3.LUT R17, R4, R5, RZ, 0xfc, !PT ;  /* 0x0000000504117212 */ /* 0x000fe400078efcff */
[----:B------:R-:W-:Y:S02]  /*8790*/  LOP3.LUT R18, R3, 0x640, R18, 0xf8, !PT ;  /* 0x0000064003127812 */ /* 0x000fe400078ef812 */
[----:B------:R-:W-:Y:S02]  /*87a0*/  LOP3.LUT R2, R2, 0x1f, RZ, 0xc0, !PT ;  /* 0x0000001f02027812 */ /* 0x000fe400078ec0ff */
[----:B------:R-:W-:-:S07]  /*87b0*/  MOV R16, 0x1 ;  /* 0x0000000100107802 */ /* 0x000fce0000000f00 */
.L_x_10248:
[----:B-1----:R-:W1:Y:S01]  /*87c0*/  S2UR UR4, SR_CgaCtaId ;  /* 0x00000000000479c3 */ /* 0x002e620000008800 */
        /* <DEDUP_REMOVED lines=16> */
[----:B-1----:R-:W-:-:S03]  /*88d0*/  ULEA UR40, UR4, UR40, 0x18 ;  /* 0x0000002804287291 */ /* 0x002fc6000f8ec03f */
        /* <DEDUP_REMOVED lines=14> */
[----:B------:R-:W-:Y:S10]  /*89c0*/  @!P0 BRA `(.L_x_10207) ;  /* 0x0000000000408947 */ /* 0x000ff40003800000 */
[----:B------:R-:W-:Y:S01]  /*89d0*/  MOV R14, 0x0 ;  /* 0x00000000000e7802 */ /* 0x000fe20000000f00 */
[----:B------:R-:W-:Y:S01]  /*89e0*/  ULDC.64 UR4, c[0x4][0x1c8] ;  /* 0x0100720000047ab9 */ /* 0x000fe20000000a00 */
[----:B------:R-:W-:Y:S01]  /*89f0*/  ULDC.64 UR6, c[0x4][0x1d0] ;  /* 0x0100740000067ab9 */ /* 0x000fe20000000a00 */
[----:B------:R-:W-:Y:S01]  /*8a00*/  IMAD.U32 R4, RZ, RZ, UR4 ;  /* 0x00000004ff047e24 */ /* 0x000fe2000f8e00ff */
[----:B------:R-:W-:Y:S01]  /*8a10*/  MOV R7, UR7 ;  /* 0x0000000700077c02 */ /* 0x000fe20008000f00 */
[----:B------:R-:W-:Y:S01]  /*8a20*/  IMAD.U32 R5, RZ, RZ, UR5 ;  /* 0x00000005ff057e24 */ /* 0x000fe2000f8e00ff */
[----:B------:R-:W1:Y:S01]  /*8a30*/  LDC.64 R14, c[0x4][R14] ;  /* 0x010000000e0e7b82 */ /* 0x000e620000000a00 */
[----:B------:R-:W-:Y:S01]  /*8a40*/  ULDC.64 UR4, c[0x4][0x8] ;  /* 0x0100020000047ab9 */ /* 0x000fe20000000a00 */
[----:B------:R-:W-:Y:S01]  /*8a50*/  IMAD.U32 R6, RZ, RZ, UR6 ;  /* 0x00000006ff067e24 */ /* 0x000fe2000f8e00ff */
[----:B------:R-:W-:Y:S01]  /*8a60*/  MOV R13, RZ ;  /* 0x000000ff000d7202 */ /* 0x000fe20000000f00 */
[----:B------:R-:W-:-:S02]  /*8a70*/  IMAD.U32 R10, RZ, RZ, UR4 ;  /* 0x00000004ff0a7e24 */ /* 0x000fc4000f8e00ff */
[----:B------:R-:W-:Y:S02]  /*8a80*/  IMAD.U32 R11, RZ, RZ, UR5 ;  /* 0x00000005ff0b7e24 */ /* 0x000fe4000f8e00ff */
[----:B------:R-:W-:Y:S02]  /*8a90*/  IMAD.MOV.U32 R8, RZ, RZ, 0x70 ;  /* 0x00000070ff087424 */ /* 0x000fe400078e00ff */
[----:B------:R-:W-:-:S07]  /*8aa0*/  IMAD.MOV.U32 R12, RZ, RZ, 0x1 ;  /* 0x00000001ff0c7424 */ /* 0x000fce00078e00ff */
[----:B------:R-:W-:-:S07]  /*8ab0*/  LEPC R20, `(.L_x_10207) ;  /* 0x000000001014794e */ /* 0x000fce0000000000 */
[----:B-1----:R-:W-:Y:S05]  /*8ac0*/  CALL.ABS.NOINC R14 ;  /* 0x000000000e007343 */ /* 0x002fea0003c00000 */
.L_x_10207:
        /* <DEDUP_REMOVED lines=14> */
[----:B------:R-:W-:Y:S01]  /*8bb0*/  MOV R12, 0x1 ;  /* 0x00000001000c7802 */ /* 0x000fe20000000f00 */
[----:B------:R-:W-:-:S02]  /*8bc0*/  IMAD.U32 R10, RZ, RZ, UR4 ;  /* 0x00000004ff0a7e24 */ /* 0x000fc4000f8e00ff */
[----:B------:R-:W-:Y:S02]  /*8bd0*/  IMAD.U32 R11, RZ, RZ, UR5 ;  /* 0x00000005ff0b7e24 */ /* 0x000fe4000f8e00ff */
[----:B------:R-:W-:Y:S02]  /*8be0*/  IMAD.MOV.U32 R8, RZ, RZ, 0x70 ;  /* 0x00000070ff087424 */ /* 0x000fe400078e00ff */
[----:B------:R-:W-:-:S07]  /*8bf0*/  IMAD.MOV.U32 R13, RZ, RZ, RZ ;  /* 0x000000ffff0d7224 */ /* 0x000fce00078e00ff */
[----:B------:R-:W-:-:S07]  /*8c00*/  LEPC R20, `(.L_x_10208) ;  /* 0x000000001014794e */ /* 0x000fce0000000000 */
[----:B-1----:R-:W-:Y:S05]  /*8c10*/  CALL.ABS.NOINC R14 ;  /* 0x000000000e007343 */ /* 0x002fea0003c00000 */
.L_x_10208:
[----:B------:R-:W-:-:S04]  /*8c20*/  UIADD3 UR4, UR40, 0x1000, URZ ;  /* 0x0000100028047890 */ /* 0x000fc8000fffe03f */
[----:B------:R-:W-:-:S06]  /*8c30*/  ULOP3.LUT UP0, URZ, UR4, 0x9f, URZ, 0xc0, !UPT ;  /* 0x0000009f043f7892 */ /* 0x000fcc000f80c03f */
[----:B------:R-:W-:-:S13]  /*8c40*/  PLOP3.LUT P0, PT, PT, PT, UP0, 0x80, 0x0 ;  /* 0x000000000000781c */ /* 0x000fda0003f0f008 */
        /* <DEDUP_REMOVED lines=17> */
.L_x_10209:
[----:B------:R-:W-:-:S13]  /*8d60*/  LOP3.LUT P6, RZ, R24, 0x1bf, RZ, 0xc0, !PT ;  /* 0x000001bf18ff7812 */ /* 0x000fda00078cc0ff */
[----:B------:R-:W-:Y:S05]  /*8d70*/  @!P6 BRA `(.L_x_10210) ;  /* 0x000000000040e947 */ /* 0x000fea0003800000 */
[----:B------:R-:W-:Y:S01]  /*8d80*/  MOV R14, 0x0 ;  /* 0x00000000000e7802 */ /* 0x000fe20000000f00 */
[----:B------:R-:W-:Y:S01]  /*8d90*/  ULDC.64 UR4, c[0x4][0x1c8] ;  /* 0x0100720000047ab9 */ /* 0x000fe20000000a00 */
[----:B------:R-:W-:Y:S01]  /*8da0*/  ULDC.64 UR6, c[0x4][0x1d0] ;  /* 0x0100740000067ab9 */ /* 0x000fe20000000a00 */
[----:B------:R-:W-:Y:S01]  /*8db0*/  IMAD.U32 R4, RZ, RZ, UR4 ;  /* 0x00000004ff047e24 */ /* 0x000fe2000f8e00ff */
[----:B------:R-:W-:Y:S01]  /*8dc0*/  MOV R5, UR5 ;  /* 0x0000000500057c02 */ /* 0x000fe20008000f00 */
[----:B------:R-:W-:Y:S01]  /*8dd0*/  ULDC.64 UR4, c[0x4][0x20] ;  /* 0x0100080000047ab9 */ /* 0x000fe20000000a00 */
[----:B------:R-:W1:Y:S01]  /*8de0*/  LDC.64 R14, c[0x4][R14] ;  /* 0x010000000e0e7b82 */ /* 0x000e620000000a00 */
        /* <DEDUP_REMOVED lines=8> */
[----:B-1----:R-:W-:Y:S05]  /*8e70*/  CALL.ABS.NOINC R14 ;  /* 0x000000000e007343 */ /* 0x002fea0003c00000 */
.L_x_10210:
[----:B------:R-:W-:Y:S01]  /*8e80*/  ULDC.64 UR4, c[0x0][0x9f8] ;  /* 0x00027e0000047ab9 */ /* 0x000fe20000000a00 */
[----:B------:R-:W-:Y:S01]  /*8e90*/  MOV R7, UR39 ;  /* 0x0000002700077c02 */ /* 0x000fe20008000f00 */
[----:B------:R-:W-:Y:S01]  /*8ea0*/  IMAD.U32 R3, RZ, RZ, UR39 ;  /* 0x00000027ff037e24 */ /* 0x000fe2000f8e00ff */
[----:B------:R-:W-:Y:S01]  /*8eb0*/  ISETP.NE.U32.AND P0, PT, RZ, UR4, PT ;  /* 0x00000004ff007c0c */ /* 0x000fe2000bf05070 */
[----:B------:R-:W1:Y:S03]  /*8ec0*/  LDC R0, c[0x0][0x428] ;  /* 0x00010a00ff007b82 */ /* 0x000e660000000800 */
        /* <DEDUP_REMOVED lines=10> */
[----:B------:R-:W-:Y:S01]  /*8f70*/  IMAD.U32 R20, RZ, RZ, UR38 ;  /* 0x00000026ff147e24 */ /* 0x000fe2000f8e00ff */
[----:B---3--:R-:W1:Y:S09]  /*8f80*/  LDC.64 R4, c[0x0][0x3f8] ;  /* 0x0000fe00ff047b82 */ /* 0x008e720000000a00 */
[----:B------:R-:W-:Y:S01]  /*8f90*/  VOTEU.ALL UP1, P2 ;  /* 0x00000000003f7886 */ /* 0x000fe20001020000 */
[----:B------:R-:W3:Y:S01]  /*8fa0*/  @P0 LDC R0, c[0x0][0x42c] ;  /* 0x00010b00ff000b82 */ /* 0x000ee20000000800 */
[----:B--2---:R-:W-:-:S03]  /*8fb0*/  IMAD R8, R7, R8, UR49 ;  /* 0x0000003107087e24 */ /* 0x004fc6000f8e0208 */
[----:B------:R-:W-:Y:S01]  /*8fc0*/  @!UP1 UIADD3 UR4, UP0, UR50, 0x270, URZ ;  /* 0x0000027032049890 */ /* 0x000fe2000ff1e03f */
[----:B------:R-:W-:-:S03]  /*8fd0*/  IMAD R8, R8, 0xc0, RZ ;  /* 0x000000c008087824 */ /* 0x000fc600078e02ff */
[----:B------:R-:W2:Y:S01]  /*8fe0*/  @P0 LDC R7, c[0x0][0x430] ;  /* 0x00010c00ff070b82 */ /* 0x000ea20000000800 */
[----:B------:R-:W-:Y:S01]  /*8ff0*/  @!UP1 UIADD3.X UR5, URZ, UR51, URZ, UP0, !UPT ;  /* 0x000000333f059290 */ /* 0x000fe200087fe43f */
[----:B------:R-:W-:Y:S02]  /*9000*/  R2UR UR37, R8 ;  /* 0x00000000082572ca */ /* 0x000fe400000e0000 */
[----:B-1----:R-:W-:-:S04]  /*9010*/  ISETP.NE.U32.AND P1, PT, R4, RZ, PT ;  /* 0x000000ff0400720c */ /* 0x002fc80003f25070 */
[----:B------:R-:W-:Y:S01]  /*9020*/  ISETP.NE.AND.EX P1, PT, R5, RZ, PT, P1 ;  /* 0x000000ff0500720c */ /* 0x000fe20003f25310 */
[----:B---3--:R-:W-:-:S06]  /*9030*/  @P0 IMAD.HI.U32 R0, R0, UR38, RZ ;  /* 0x0000002600000c27 */ /* 0x008fcc000f8e00ff */
[----:B------:R1:W-:Y:S01]  /*9040*/  @!UP1 UTMAPF.L2.4D [UR36], [UR4] ;  /* 0x00000024040095b8 */ /* 0x0003e20008018000 */
[----:B--2---:R-:W-:Y:S02]  /*9050*/  @P0 SHF.R.U32.HI R20, RZ, R7, R0 ;  /* 0x00000007ff140219 */ /* 0x004fe40000011600 */
[----:B----4-:R-:W-:Y:S02]  /*9060*/  SHF.R.S32.HI R0, RZ, 0x1f, R3 ;  /* 0x0000001fff007819 */ /* 0x010fe40000011403 */
[----:B------:R-:W-:Y:S01]  /*9070*/  SEL R6, R3, RZ, !P1 ;  /* 0x000000ff03067207 */ /* 0x000fe20004800000 */
[----:B-1----:R-:W-:Y:S06]  /*9080*/  BRA.DIV UR6, `(.L_x_10211) ;  /* 0x0000001a06d07947 */ /* 0x002fec000b800000 */
[----:B------:R1:W2:Y:S02]  /*9090*/  SHFL.IDX PT, R14, R22, RZ, 0x1f ;  /* 0x00001fff160e7589 */ /* 0x0002a400000e0000 */
.L_x_10264:
[----:B--2---:R-:W-:Y:S02]  /*90a0*/  ISETP.NE.AND P0, PT, R14, RZ, PT ;  /* 0x000000ff0e00720c */ /* 0x004fe40003f05270 */
[----:B------:R-:W-:Y:S02]  /*90b0*/  PLOP3.LUT P6, PT, PT, PT, PT, 0x8, 0x0 ;  /* 0x000000000000781c */ /* 0x000fe40003fce170 */
[----:B------:R-:W-:-:S09]  /*90c0*/  MOV R12, R6 ;  /* 0x00000006000c7202 */ /* 0x000fd20000000f00 */
[----:B------:R-:W-:Y:S05]  /*90d0*/  @P0 BRA `(.L_x_10212) ;  /* 0x0000000400700947 */ /* 0x000fea0003800000 */
[----:B------:R-:W-:-:S06]  /*90e0*/  UIADD3 UR4, UR41, -0x1, URZ ;  /* 0xffffffff29047890 */ /* 0x000fcc000fffe03f */
[----:B------:R-:W-:Y:S01]  /*90f0*/  IMAD.U32 R9, RZ, RZ, UR4 ;  /* 0x00000004ff097e24 */ /* 0x000fe2000f8e00ff */
[----:B------:R-:W-:-:S03]  /*9100*/  UMOV UR4, 0xffffffff ;  /* 0xffffffff00047882 */ /* 0x000fc60000000000 */
[----:B------:R-:W-:Y:S05]  /*9110*/  BRA.DIV UR4, `(.L_x_10213) ;  /* 0x0000001a04cc7947 */ /* 0x000fea000b800000 */
[----:B------:R-:W-:-:S13]  /*9120*/  ELECT P6, URZ, PT ;  /* 0x00000000003f782f */ /* 0x000fda00038c0000 */
.L_x_10267:
[----:B------:R-:W-:Y:S05]  /*9130*/  @!P6 BRA `(.L_x_10214) ;  /* 0x000000040014e947 */ /* 0x000fea0003800000 */
[----:B------:R-:W-:Y:S01]  /*9140*/  LEA R11, R19, UR40, 0x3 ;  /* 0x00000028130b7c11 */ /* 0x000fe2000f8e18ff */
[----:B------:R-:W-:Y:S01]  /*9150*/  IMAD.MOV.U32 R12, RZ, RZ, R3 ;  /* 0x000000ffff0c7224 */ /* 0x000fe200078e0003 */
[----:B------:R-:W-:Y:S01]  /*9160*/  SHF.L.U32 R10, R16, 0x1f, RZ ;  /* 0x0000001f100a7819 */ /* 0x000fe200000006ff */
        /* <DEDUP_REMOVED lines=10> */
[----:B------:R-:W-:Y:S02]  /*9210*/  SHF.R.S32.HI R7, RZ, 0x1f, R13 ;  /* 0x0000001fff077819 */ /* 0x000fe4000001140d */
[----:B------:R-:W-:-:S05]  /*9220*/  MOV R6, R13 ;  /* 0x0000000d00067202 */ /* 0x000fca0000000f00 */
[----:B------:R-:W-:-:S04]  /*9230*/  IMAD.WIDE.U32 R6, R3, UR4, R6 ;  /* 0x0000000403067c25 */ /* 0x000fc8000f8e0006 */
[----:B------:R-:W-:Y:S01]  /*9240*/  IMAD.IADD R7, R7, 0x1, R15 ;  /* 0x0000000107077824 */ /* 0x000fe200078e020f */
[----:B------:R-:W-:-:S04]  /*9250*/  LEA R4, P0, R6, R4, 0x2 ;  /* 0x0000000406047211 */ /* 0x000fc800078010ff */
[----:B------:R-:W-:-:S05]  /*9260*/  LEA.HI.X R5, R6, R5, R7, 0x2, P0 ;  /* 0x0000000506057211 */ /* 0x000fca00000f1407 */
[----:B------:R2:W5:Y:S01]  /*9270*/  LDG.E R12, desc[UR54][R4.64] ;  /* 0x00000036040c7981 */ /* 0x000562000c1e1900 */
[----:B------:R-:W-:-:S04]  /*9280*/  IMAD.MOV R6, RZ, RZ, -R13 ;  /* 0x000000ffff067224 */ /* 0x000fc800078e0a0d */
[----:B------:R-:W-:-:S07]  /*9290*/  IMAD R9, R14, R6, R9 ;  /* 0x000000060e097224 */ /* 0x000fce00078e0209 */
.L_x_10215:
[----:B------:R-:W3:Y:S01]  /*92a0*/  SYNCS.PHASECHK.TRANS64.TRYWAIT P3, [R11+URZ+0x13280], R10 ;  /* 0x0132800a0b0075a7 */ /* 0x000ee2000806017f */
[----:B------:R-:W-:Y:S01]  /*92b0*/  ISETP.NE.AND P0, PT, R23, RZ, PT ;  /* 0x000000ff1700720c */ /* 0x000fe20003f05270 */
[----:B---3--:R-:W-:-:S12]  /*92c0*/  @!P3 BRA `(.L_x_10216) ;  /* 0x000000180080b947 */ /* 0x008fd80003800000 */
.L_x_10268:
[----:B------:R-:W-:Y:S05]  /*92d0*/  @P0 BRA `(.L_x_10217) ;  /* 0x0000000000140947 */ /* 0x000fea0003800000 */
[----:B------:R-:W-:Y:S01]  /*92e0*/  ISETP.NE.AND P3, PT, R2, RZ, PT ;  /* 0x000000ff0200720c */ /* 0x000fe20003f65270 */
[----:B--2---:R-:W-:-:S04]  /*92f0*/  IMAD.MOV.U32 R4, RZ, RZ, 0x2800 ;  /* 0x00002800ff047424 */ /* 0x004fc800078e00ff */
[----:B------:R4:W-:Y:S08]  /*9300*/  SYNCS.ARRIVE.TRANS64 RZ, [R11+URZ+0x13270], R4 ;  /* 0x013270040bff79a7 */ /* 0x0009f0000800003f */
[----:B------:R-:W-:Y:S05]  /*9310*/  @!P3 BRA `(.L_x_10217) ;  /* 0x000000000004b947 */ /* 0x000fea0003800000 */
[----:B------:R-:W-:Y:S01]  /*9320*/  BPT.TRAP 0x1 ;  /* 0x000000040000795c */ /* 0x000fe20000300000 */
.L_x_10217:
[----:B--2-4-:R-:W-:Y:S01]  /*9330*/  MOV R4, UR40 ;  /* 0x0000002800047c02 */ /* 0x014fe20008000f00 */
[----:B------:R-:W-:Y:S01]  /*9340*/  IMAD R9, R9, 0xa0, RZ ;  /* 0x000000a009097824 */ /* 0x000fe200078e02ff */
[----:B------:R-:W-:Y:S01]  /*9350*/  R2UR UR9, R11 ;  /* 0x000000000b0972ca */ /* 0x000fe200000e0000 */
[----:B------:R-:W-:Y:S01]  /*9360*/  UIADD3 UR4, UP0, UR50, 0x470, URZ ;  /* 0x0000047032047890 */ /* 0x000fe2000ff1e03f */
[----:B------:R-:W-:Y:S01]  /*9370*/  R2UR UR12, R20 ;  /* 0x00000000140c72ca */ /* 0x000fe200000e0000 */
[----:B------:R-:W-:Y:S01]  /*9380*/  IMAD R4, R19, 0x2800, R4 ;  /* 0x0000280013047824 */ /* 0x000fe200078e0204 */
[----:B-----5:R-:W-:Y:S01]  /*9390*/  R2UR UR13, R12 ;  /* 0x000000000c0d72ca */ /* 0x020fe200000e0000 */
[----:B------:R-:W-:Y:S01]  /*93a0*/  UIADD3.X UR5, URZ, UR51, URZ, UP0, !UPT ;  /* 0x000000333f057290 */ /* 0x000fe200087fe43f */
[----:B------:R-:W-:Y:S01]  /*93b0*/  R2UR UR11, R9 ;  /* 0x00000000090b72ca */ /* 0x000fe200000e0000 */
[----:B------:R-:W-:Y:S01]  /*93c0*/  UMOV UR6, 0x0 ;  /* 0x0000000000067882 */ /* 0x000fe20000000000 */
[----:B------:R-:W-:Y:S01]  /*93d0*/  R2UR UR8, R4 ;  /* 0x00000000040872ca */ /* 0x000fe200000e0000 */
[----:B------:R-:W-:Y:S01]  /*93e0*/  UMOV UR7, 0x14f00000 ;  /* 0x14f0000000077882 */ /* 0x000fe20000000000 */
[----:B------:R-:W-:-:S03]  /*93f0*/  UMOV UR10, URZ ;  /* 0x0000003f000a7c82 */ /* 0x000fc60008000000 */
[----:B------:R-:W-:-:S08]  /*9400*/  UIADD3 UR9, UR9, 0x13270, URZ ;  /* 0x0001327009097890 */ /* 0x000fd0000fffe03f */
[----:B------:R-:W-:-:S09]  /*9410*/  UIADD3 UR8, UR8, 0x6000, URZ ;  /* 0x0000600008087890 */ /* 0x000fd2000fffe03f */
[----:B------:R2:W-:Y:S01]  /*9420*/  UTMALDG.4D [UR8], [UR4], desc[UR6] ;  /* 0x00000608040075b4 */ /* 0x0005e20008019000 */
[----:B------:R-:W4:Y:S02]  /*9430*/  SYNCS.PHASECHK.TRANS64.TRYWAIT P3, [R11+URZ+0x13240], R10 ;  /* 0x0132400a0b0075a7 */ /* 0x000f24000806017f */
[----:B--2-4-:R-:W-:Y:S05]  /*9440*/  @!P3 BRA `(.L_x_10218) ;  /* 0x000000180034b947 */ /* 0x014fea0003800000 */
.L_x_10269:
[----:B------:R-:W-:Y:S05]  /*9450*/  @P0 BRA `(.L_x_10219) ;  /* 0x0000000000140947 */ /* 0x000fea0003800000 */
[----:B------:R-:W-:Y:S01]  /*9460*/  ISETP.NE.AND P0, PT, R2, RZ, PT ;  /* 0x000000ff0200720c */ /* 0x000fe20003f05270 */
[----:B------:R-:W-:-:S04]  /*9470*/  IMAD.MOV.U32 R6, RZ, RZ, 0x2800 ;  /* 0x00002800ff067424 */ /* 0x000fc800078e00ff */
[----:B------:R4:W-:Y:S08]  /*9480*/  SYNCS.ARRIVE.TRANS64 RZ, [R11+URZ+0x13230], R6 ;  /* 0x013230060bff79a7 */ /* 0x0009f0000800003f */
[----:B------:R-:W-:Y:S05]  /*9490*/  @!P0 BRA `(.L_x_10219) ;  /* 0x0000000000048947 */ /* 0x000fea0003800000 */
[----:B------:R-:W-:Y:S01]  /*94a0*/  BPT.TRAP 0x1 ;  /* 0x000000040000795c */ /* 0x000fe20000300000 */
.L_x_10219:
        /* <DEDUP_REMOVED lines=13> */
[----:B-1----:R-:W-:Y:S01]  /*9580*/  NOP ;  /* 0x0000000000007918 */ /* 0x002fe20000000000 */
.L_x_10214:
        /* <DEDUP_REMOVED lines=16> */
[----:B-1----:R-:W-:Y:S01]  /*9690*/  NOP ;  /* 0x0000000000007918 */ /* 0x002fe20000000000 */
.L_x_10212:
[----:B------:R-:W-:-:S06]  /*96a0*/  ULOP3.LUT UR4, UR47, 0x1, URZ, 0xc, !UPT ;  /* 0x000000012f047892 */ /* 0x000fcc000f8e0c3f */
[----:B------:R-:W-:-:S05]  /*96b0*/  IMAD.U32 R4, RZ, RZ, UR4 ;  /* 0x00000004ff047e24 */ /* 0x000fca000f8e00ff */
[----:B------:R-:W-:-:S04]  /*96c0*/  SHF.L.U32 R4, R4, 0x1f, RZ ;  /* 0x0000001f04047819 */ /* 0x000fc800000006ff */
[----:B------:R-:W5:Y:S02]  /*96d0*/  SYNCS.PHASECHK.TRANS64.TRYWAIT P0, [UR40+0x13220], R4 ;  /* 0x01322004ff0075a7 */ /* 0x000f640008000168 */
[----:B-----5:R-:W-:Y:S05]  /*96e0*/  @!P0 BRA `(.L_x_10220) ;  /* 0x0000001400a08947 */ /* 0x020fea0003800000 */
.L_x_10270:
[----:B------:R-:W-:-:S06]  /*96f0*/  UISETP.GE.AND UP0, UPT, UR42, 0xa1, UPT ;  /* 0x000000a12a00788c */ /* 0x000fcc000bf06270 */
[----:B------:R-:W-:-:S13]  /*9700*/  PLOP3.LUT P0, PT, PT, PT, UP0, 0x80, 0x0 ;  /* 0x000000000000781c */ /* 0x000fda0003f0f008 */
[----:B------:R-:W-:Y:S05]  /*9710*/  @!P0 BRA `(.L_x_10221) ;  /* 0x0000000800b48947 */ /* 0x000fea0003800000 */
[----:B------:R-:W-:Y:S01]  /*9720*/  UIADD3 UR4, UR41, -0x2, URZ ;  /* 0xfffffffe29047890 */ /* 0x000fe2000fffe03f */
[----:B----4-:R-:W-:Y:S01]  /*9730*/  MOV R6, R16 ;  /* 0x0000001000067202 */ /* 0x010fe20000000f00 */
[----:B------:R-:W-:-:S04]  /*9740*/  IMAD.MOV.U32 R7, RZ, RZ, R19 ;  /* 0x000000ffff077224 */ /* 0x000fc800078e0013 */
[----:B------:R-:W-:-:S07]  /*9750*/  IMAD.U32 R14, RZ, RZ, UR4 ;  /* 0x00000004ff0e7e24 */ /* 0x000fce000f8e00ff */
.L_x_10241:
[----:B------:R-:W-:Y:S01]  /*9760*/  VIADD R19, R7, 0x1 ;  /* 0x0000000107137836 */ /* 0x000fe20000000000 */
[----:B------:R-:W-:Y:S04]  /*9770*/  BSSY B0, `(.L_x_10222) ;  /* 0x0000060000007945 */ /* 0x000fe80003800000 */
[----:B------:R-:W-:-:S04]  /*9780*/  ISETP.NE.AND P0, PT, R19, 0x2, PT ;  /* 0x000000021300780c */ /* 0x000fc80003f05270 */
[----:B------:R-:W-:Y:S02]  /*9790*/  SEL R5, RZ, 0x1, P0 ;  /* 0x00000001ff057807 */ /* 0x000fe40000000000 */
[----:B------:R-:W-:Y:S02]  /*97a0*/  SEL R19, R19, RZ, P0 ;  /* 0x000000ff13137207 */ /* 0x000fe40000000000 */
[----:B------:R-:W-:Y:S01]  /*97b0*/  LOP3.LUT R16, R6, R5, RZ, 0x3c, !PT ;  /* 0x0000000506107212 */ /* 0x000fe200078e3cff */
[----:B--23--:R-:W-:Y:S06]  /*97c0*/  @!P6 BRA `(.L_x_10223) ;  /* 0x000000040068e947 */ /* 0x00cfec0003800000 */
[----:B------:R-:W-:Y:S02]  /*97d0*/  LEA R8, R19, UR40, 0x3 ;  /* 0x0000002813087c11 */ /* 0x000fe4000f8e18ff */
[----:B------:R-:W-:Y:S02]  /*97e0*/  SHF.L.U32 R9, R16, 0x1f, RZ ;  /* 0x0000001f10097819 */ /* 0x000fe400000006ff */
[----:B--23--:R-:W-:Y:S01]  /*97f0*/  MOV R11, R14 ;  /* 0x0000000e000b7202 */ /* 0x00cfe20000000f00 */
        /* <DEDUP_REMOVED lines=18> */
[----:B------:R-:W-:-:S05]  /*9920*/  IADD3 R4, -R15, RZ, RZ ;  /* 0x000000ff0f047210 */ /* 0x000fca0007ffe1ff */
[----:B------:R-:W-:-:S07]  /*9930*/  IMAD R11, R11, R4, R14 ;  /* 0x000000040b0b7224 */ /* 0x000fce00078e020e */
.L_x_10224:
[----:B------:R-:W3:Y:S01]  /*9940*/  SYNCS.PHASECHK.TRANS64.TRYWAIT P0, [R8+URZ+0x13280], R9 ;  /* 0x01328009080075a7 */ /* 0x000ee2000800017f */
[----:B------:R-:W-:Y:S01]  /*9950*/  BSSY B1, `(.L_x_10225) ;  /* 0x0000003000017945 */ /* 0x000fe20003800000 */
[----:B------:R-:W-:-:S03]  /*9960*/  ISETP.NE.AND P3, PT, R23, RZ, PT ;  /* 0x000000ff1700720c */ /* 0x000fc60003f65270 */
[----:B---3--:R-:W-:Y:S10]  /*9970*/  @!P0 BRA `(.L_x_10226) ;  /* 0x0000001400148947 */ /* 0x008ff40003800000 */
.L_x_10271:
[----:B------:R-:W-:Y:S05]  /*9980*/  BSYNC B1 ;  /* 0x0000000000017941 */ /* 0x000fea0003800000 */
.L_x_10225:
[----:B------:R-:W-:Y:S04]  /*9990*/  BSSY B1, `(.L_x_10227) ;  /* 0x0000007000017945 */ /* 0x000fe80003800000 */
[----:B------:R-:W-:Y:S05]  /*99a0*/  @P3 BRA `(.L_x_10228) ;  /* 0x0000000000143947 */ /* 0x000fea0003800000 */
[----:B------:R-:W-:Y:S01]  /*99b0*/  ISETP.NE.AND P0, PT, R2, RZ, PT ;  /* 0x000000ff0200720c */ /* 0x000fe20003f05270 */
[----:B------:R-:W-:-:S04]  /*99c0*/  IMAD.MOV.U32 R5, RZ, RZ, 0x2800 ;  /* 0x00002800ff057424 */ /* 0x000fc800078e00ff */
[----:B------:R4:W-:Y:S08]  /*99d0*/  SYNCS.ARRIVE.TRANS64 RZ, [R8+URZ+0x13270], R5 ;  /* 0x0132700508ff79a7 */ /* 0x0009f0000800003f */
[----:B------:R-:W-:Y:S05]  /*99e0*/  @!P0 BRA `(.L_x_10228) ;  /* 0x0000000000048947 */ /* 0x000fea0003800000 */
[----:B------:R-:W-:Y:S01]  /*99f0*/  BPT.TRAP 0x1 ;  /* 0x000000040000795c */ /* 0x000fe20000300000 */
.L_x_10228:
[----:B------:R-:W-:Y:S05]  /*9a00*/  BSYNC B1 ;  /* 0x0000000000017941 */ /* 0x000fea0003800000 */
.L_x_10227:
[----:B--2---:R-:W-:Y:S01]  /*9a10*/  IMAD.MOV.U32 R13, RZ, RZ, RZ ;  /* 0x000000ffff0d7224 */ /* 0x004fe200078e00ff */
[----:B------:R-:W-:Y:S01]  /*9a20*/  R2UR UR12, R20 ;  /* 0x00000000140c72ca */ /* 0x000fe200000e0000 */
[----:B------:R-:W-:Y:S01]  /*9a30*/  IMAD.U32 R10, RZ, RZ, UR40 ;  /* 0x00000028ff0a7e24 */ /* 0x000fe2000f8e00ff */
[----:B------:R-:W-:Y:S01]  /*9a40*/  UIADD3 UR4, UP0, UR50, 0x470, URZ ;  /* 0x0000047032047890 */ /* 0x000fe2000ff1e03f */
[----:B------:R-:W-:Y:S01]  /*9a50*/  PLOP3.LUT P0, PT, PT, PT, PT, 0x80, 0x0 ;  /* 0x000000000000781c */ /* 0x000fe20003f0f070 */
[----:B------:R-:W-:Y:S01]  /*9a60*/  IMAD R11, R11, 0xa0, RZ ;  /* 0x000000a00b0b7824 */ /* 0x000fe200078e02ff */
[----:B------:R-:W-:Y:S01]  /*9a70*/  R2UR UR10, R13 ;  /* 0x000000000d0a72ca */ /* 0x000fe200000e0000 */
[----:B------:R-:W-:Y:S01]  /*9a80*/  IMAD R10, R19, 0x2800, R10 ;  /* 0x00002800130a7824 */ /* 0x000fe200078e020a */
[----:B----4-:R-:W-:Y:S01]  /*9a90*/  IADD3 R5, R8, 0x13270, RZ ;  /* 0x0001327008057810 */ /* 0x010fe20007ffe0ff */
[----:B------:R-:W-:Y:S02]  /*9aa0*/  UIADD3.X UR5, URZ, UR51, URZ, UP0, !UPT ;  /* 0x000000333f057290 */ /* 0x000fe400087fe43f */
[----:B------:R-:W-:Y:S01]  /*9ab0*/  VIADD R4, R10, 0x6000 ;  /* 0x000060000a047836 */ /* 0x000fe20000000000 */
[----:B------:R-:W-:Y:S01]  /*9ac0*/  UMOV UR6, 0x0 ;  /* 0x0000000000067882 */ /* 0x000fe20000000000 */
[----:B------:R-:W-:-:S08]  /*9ad0*/  UMOV UR7, 0x14f00000 ;  /* 0x14f0000000077882 */ /* 0x000fd00000000000 */
.L_x_10229:
        /* <DEDUP_REMOVED lines=12> */
.L_x_10272:
[----:B------:R-:W-:Y:S05]  /*9ba0*/  BSYNC B1 ;  /* 0x0000000000017941 */ /* 0x000fea0003800000 */
.L_x_10230:
[----:B------:R-:W-:Y:S01]  /*9bb0*/  BSSY B1, `(.L_x_10232) ;  /* 0x0000009000017945 */ /* 0x000fe20003800000 */
[----:B------:R-:W-:Y:S02]  /*9bc0*/  IMAD.MOV.U32 R4, RZ, RZ, 0x0 ;  /* 0x00000000ff047424 */ /* 0x000fe400078e00ff */
[----:B------:R-:W-:Y:S01]  /*9bd0*/  IMAD.MOV.U32 R5, RZ, RZ, 0x14f00000 ;  /* 0x14f00000ff057424 */ /* 0x000fe200078e00ff */
[----:B------:R-:W-:Y:S06]  /*9be0*/  @P3 BRA `(.L_x_10233) ;  /* 0x0000000000143947 */ /* 0x000fec0003800000 */
[----:B------:R-:W-:Y:S02]  /*9bf0*/  ISETP.NE.AND P0, PT, R2, RZ, PT ;  /* 0x000000ff0200720c */ /* 0x000fe40003f05270 */
[----:B--23--:R-:W-:-:S04]  /*9c00*/  MOV R9, 0x2800 ;  /* 0x0000280000097802 */ /* 0x00cfc80000000f00 */
[----:B------:R4:W-:Y:S07]  /*9c10*/  SYNCS.ARRIVE.TRANS64 RZ, [R8+URZ+0x13230], R9 ;  /* 0x0132300908ff79a7 */ /* 0x0009ee000800003f */
[----:B------:R-:W-:Y:S05]  /*9c20*/  @!P0 BRA `(.L_x_10233) ;  /* 0x0000000000048947 */ /* 0x000fea0003800000 */
[----:B------:R-:W-:Y:S01]  /*9c30*/  BPT.TRAP 0x1 ;  /* 0x000000040000795c */ /* 0x000fe20000300000 */
.L_x_10233:
[----:B------:R-:W-:Y:S05]  /*9c40*/  BSYNC B1 ;  /* 0x0000000000017941 */ /* 0x000fea0003800000 */
.L_x_10232:
[----:B------:R-:W-:Y:S01]  /*9c50*/  R2UR UR7, R5 ;  /* 0x00000000050772ca */ /* 0x000fe200000e0000 */
[----:B------:R-:W-:Y:S01]  /*9c60*/  UIADD3 UR4, UP0, UR50, 0x370, URZ ;  /* 0x0000037032047890 */ /* 0x000fe2000ff1e03f */
[----:B------:R-:W-:Y:S01]  /*9c70*/  R2UR UR10, R13 ;  /* 0x000000000d0a72ca */ /* 0x000fe200000e0000 */
[----:B--234-:R-:W-:Y:S01]  /*9c80*/  VIADD R8, R8, 0x13230 ;  /* 0x0001323008087836 */ /* 0x01cfe20000000000 */
[----:B------:R-:W-:Y:S01]  /*9c90*/  R2UR UR12, R20 ;  /* 0x00000000140c72ca */ /* 0x000fe200000e0000 */
[----:B------:R-:W-:Y:S01]  /*9ca0*/  UIADD3.X UR5, URZ, UR51, URZ, UP0, !UPT ;  /* 0x000000333f057290 */ /* 0x000fe200087fe43f */
[----:B------:R-:W-:Y:S01]  /*9cb0*/  R2UR UR6, R4 ;  /* 0x00000000040672ca */ /* 0x000fe200000e0000 */
[----:B------:R-:W-:Y:S01]  /*9cc0*/  VIADD R4, R10, 0xe000 ;  /* 0x0000e0000a047836 */ /* 0x000fe20000000000 */
[----:B------:R-:W-:-:S13]  /*9cd0*/  PLOP3.LUT P0, PT, PT, PT, PT, 0x80, 0x0 ;  /* 0x000000000000781c */ /* 0x000fda0003f0f070 */
.L_x_10234:
        /* <DEDUP_REMOVED lines=9> */
.L_x_10223:
[----:B------:R-:W-:Y:S05]  /*9d70*/  BSYNC B0 ;  /* 0x0000000000007941 */ /* 0x000fea0003800000 */
.L_x_10222:
[----:B------:R-:W-:-:S06]  /*9d80*/  UISETP.NE.AND UP0, UPT, UR43, 0x3, UPT ;  /* 0x000000032b00788c */ /* 0x000fcc000bf05270 */
[----:B------:R-:W-:-:S13]  /*9d90*/  PLOP3.LUT P0, PT, PT, PT, UP0, 0x80, 0x0 ;  /* 0x000000000000781c */ /* 0x000fda0003f0f008 */
[----:B------:R-:W-:Y:S05]  /*9da0*/  @!P0 BRA `(.L_x_10235) ;  /* 0x0000000000048947 */ /* 0x000fea0003800000 */
[----:B------:R-:W-:Y:S01]  /*9db0*/  BPT.TRAP 0x1 ;  /* 0x000000040000795c */ /* 0x000fe20000300000 */
.L_x_10235:
        /* <DEDUP_REMOVED lines=8> */
.L_x_10273:
[----:B------:R-:W-:Y:S05]  /*9e40*/  BSYNC B0 ;  /* 0x0000000000007941 */ /* 0x000fea0003800000 */
.L_x_10236:
[----:B------:R-:W-:Y:S05]  /*9e50*/  @!P0 BRA `(.L_x_10238) ;  /* 0x0000000000048947 */ /* 0x000fea0003800000 */
[----:B------:R-:W-:Y:S01]  /*9e60*/  BPT.TRAP 0x1 ;  /* 0x000000040000795c */ /* 0x000fe20000300000 */
.L_x_10238:
[----:B----4-:R-:W-:Y:S01]  /*9e70*/  SHF.L.U32 R4, R6, 0x1f, RZ ;  /* 0x0000001f06047819 */ /* 0x010fe200000006ff */
[----:B--23--:R-:W-:-:S03]  /*9e80*/  IMAD R10, R7, 0x2800, RZ ;  /* 0x00002800070a7824 */ /* 0x00cfc600078e02ff */
[----:B------:R-:W2:Y:S02]  /*9e90*/  SYNCS.PHASECHK.TRANS64.TRYWAIT P3, [R13+URZ+0x13260], R4 ;  /* 0x013260040d0075a7 */ /* 0x000ea4000806017f */
[----:B------:R-:W-:Y:S01]  /*9ea0*/  LOP3.LUT R21, R10, R18, RZ, 0xfc, !PT ;  /* 0x000000120a157212 */ /* 0x000fe200078efcff */
[----:B--2---:R-:W-:Y:S06]  /*9eb0*/  @!P3 BRA `(.L_x_10239) ;  /* 0x000000100000b947 */ /* 0x004fec0003800000 */
.L_x_10274:
[----:B------:R-:W-:Y:S05]  /*9ec0*/  WARPSYNC.ALL ;  /* 0x0000000000007948 */ /* 0x000fea0003800000 */
[----:B--2---:R-:W2:Y:S01]  /*9ed0*/  LDSM.16.MT88.4 R4, [R21+UR40+0x6000] ;  /* 0x006000281504783b */ /* 0x004ea20008004200 */
[----:B------:R-:W-:-:S04]  /*9ee0*/  LOP3.LUT R15, R10, R17, RZ, 0xfc, !PT ;  /* 0x000000110a0f7212 */ /* 0x000fc800078efcff */
[----:B------:R-:W-:Y:S02]  /*9ef0*/  IADD3 R15, R15, UR40, RZ ;  /* 0x000000280f0f7c10 */ /* 0x000fe4000fffe0ff */
        /* <DEDUP_REMOVED lines=37> */
.L_x_10240:
[----:B---3--:R3:W-:Y:S01]  /*a150*/  SYNCS.ARRIVE.TRANS64.A1T0 RZ, [R13+URZ+0x13250], RZ ;  /* 0x013250ff0dff79a7 */ /* 0x0087e2000810003f */
[----:B------:R-:W-:Y:S01]  /*a160*/  BAR.SYNC.DEFER_BLOCKING 0x2, 0x80 ;  /* 0x0082000000007b1d */ /* 0x000fe20000010000 */
[C---:B------:R-:W-:Y:S01]  /*a170*/  ISETP.GT.AND P0, PT, R14.reuse, RZ, PT ;  /* 0x000000ff0e00720c */ /* 0x040fe20003f04270 */
[----:B------:R-:W-:Y:S01]  /*a180*/  @!P2 VIADD R4, R13, 0x13280 ;  /* 0x000132800d04a836 */ /* 0x000fe20000000000 */
[----:B------:R-:W-:Y:S01]  /*a190*/  MOV R7, R19 ;  /* 0x0000001300077202 */ /* 0x000fe20000000f00 */
[----:B------:R-:W-:Y:S02]  /*a1a0*/  VIADD R14, R14, 0xffffffff ;  /* 0xffffffff0e0e7836 */ /* 0x000fe40000000000 */
[----:B------:R-:W-:Y:S01]  /*a1b0*/  IMAD.MOV.U32 R6, RZ, RZ, R16 ;  /* 0x000000ffff067224 */ /* 0x000fe200078e0010 */
[----:B------:R-:W-:-:S04]  /*a1c0*/  @!P2 PRMT R4, RZ, 0x654, R4 ;  /* 0x00000654ff04a816 */ /* 0x000fc80000000004 */
[----:B------:R3:W-:Y:S03]  /*a1d0*/  @!P2 SYNCS.ARRIVE.TRANS64.RED.A1T0 RZ, [R4+URZ], RZ ;  /* 0x000000ff04ffa9a7 */ /* 0x0007e6000810043f */
[----:B------:R-:W-:Y:S05]  /*a1e0*/  @P0 BRA `(.L_x_10241) ;  /* 0xfffffff4005c0947 */ /* 0x000fea000383ffff */
.L_x_10221:
[----:B------:R-:W-:-:S06]  /*a1f0*/  UISETP.NE.AND UP0, UPT, UR43, 0x3, UPT ;  /* 0x000000032b00788c */ /* 0x000fcc000bf05270 */
[----:B------:R-:W-:-:S13]  /*a200*/  PLOP3.LUT P0, PT, PT, PT, UP0, 0x80, 0x0 ;  /* 0x000000000000781c */ /* 0x000fda0003f0f008 */
[----:B------:R-:W-:Y:S05]  /*a210*/  @!P0 BRA `(.L_x_10242) ;  /* 0x0000000000048947 */ /* 0x000fea0003800000 */
[----:B------:R-:W-:Y:S01]  /*a220*/  BPT.TRAP 0x1 ;  /* 0x000000040000795c */ /* 0x000fe20000300000 */
.L_x_10242:
        /* <DEDUP_REMOVED lines=8> */
.L_x_10275:
[----:B------:R-:W-:Y:S05]  /*a2b0*/  BSYNC B0 ;  /* 0x0000000000007941 */ /* 0x000fea0003800000 */
.L_x_10243:
[----:B------:R-:W-:Y:S05]  /*a2c0*/  @!P1 BRA `(.L_x_10245) ;  /* 0x0000000000049947 */ /* 0x000fea0003800000 */
[----:B------:R-:W-:Y:S01]  /*a2d0*/  BPT.TRAP 0x1 ;  /* 0x000000040000795c */ /* 0x000fe20000300000 */
.L_x_10245:
[----:B------:R-:W-:Y:S01]  /*a2e0*/  SHF.L.U32 R5, R16, 0x1f, RZ ;  /* 0x0000001f10057819 */ /* 0x000fe200000006ff */
[----:B---3--:R-:W-:-:S03]  /*a2f0*/  IMAD R3, R19, 0x2800, RZ ;  /* 0x0000280013037824 */ /* 0x008fc600078e02ff */
[----:B------:R-:W3:Y:S02]  /*a300*/  SYNCS.PHASECHK.TRANS64.TRYWAIT P0, [R0+URZ+0x13260], R5 ;  /* 0x01326005000075a7 */ /* 0x000ee4000800017f */
[----:B------:R-:W-:Y:S01]  /*a310*/  LOP3.LUT R12, R3, R18, RZ, 0xfc, !PT ;  /* 0x00000012030c7212 */ /* 0x000fe200078efcff */
[----:B---3--:R-:W-:Y:S06]  /*a320*/  @!P0 BRA `(.L_x_10246) ;  /* 0x0000000c000c8947 */ /* 0x008fec0003800000 */
.L_x_10276:
[----:B------:R-:W-:Y:S05]  /*a330*/  WARPSYNC.ALL ;  /* 0x0000000000007948 */ /* 0x000fea0003800000 */
[----:B---34-:R-:W2:Y:S01]  /*a340*/  LDSM.16.MT88.4 R4, [R12+UR40+0x6000] ;  /* 0x006000280c04783b */ /* 0x018ea20008004200 */
[----:B------:R-:W-:-:S05]  /*a350*/  LOP3.LUT R3, R3, R17, RZ, 0xfc, !PT ;  /* 0x0000001103037212 */ /* 0x000fca00078efcff */
[----:B------:R-:W-:Y:S01]  /*a360*/  VIADD R3, R3, UR40 ;  /* 0x0000002803037c36 */ /* 0x000fe20008000000 */
        /* <DEDUP_REMOVED lines=37> */
.L_x_10247:
[----:B------:R-:W4:Y:S01]  /*a5c0*/  LDC R4, c[0x0][0xda4] ;  /* 0x00036900ff047b82 */ /* 0x000f220000000800 */
[----:B------:R-:W-:Y:S01]  /*a5d0*/  UIADD3 UR49, UR44, UR49, URZ ;  /* 0x000000312c317290 */ /* 0x000fe2000fffe03f */
[----:B--2---:R-:W-:Y:S01]  /*a5e0*/  @!P2 VIADD R3, R0, 0x13280 ;  /* 0x000132800003a836 */ /* 0x004fe20000000000 */
[----:B------:R-:W-:Y:S01]  /*a5f0*/  IADD3 R19, R19, 0x1, RZ ;  /* 0x0000000113137810 */ /* 0x000fe20007ffe0ff */
[----:B------:R-:W-:-:S03]  /*a600*/  UIADD3 UR47, UR47, 0x1, URZ ;  /* 0x000000012f2f7890 */ /* 0x000fc6000fffe03f */
[----:B------:R-:W-:Y:S01]  /*a610*/  @!P2 PRMT R3, RZ, 0x654, R3 ;  /* 0x00000654ff03a816 */ /* 0x000fe20000000003 */
[----:B---3--:R-:W-:Y:S01]  /*a620*/  SYNCS.ARRIVE.TRANS64.A1T0 RZ, [R0+URZ+0x13250], RZ ;  /* 0x013250ff00ff79a7 */ /* 0x008fe2000810003f */
[----:B------:R-:W-:Y:S01]  /*a630*/  BAR.SYNC.DEFER_BLOCKING 0x2, 0x80 ;  /* 0x0082000000007b1d */ /* 0x000fe20000010000 */
[----:B------:R-:W-:-:S04]  /*a640*/  ISETP.NE.AND P0, PT, R19, 0x2, PT ;  /* 0x000000021300780c */ /* 0x000fc80003f05270 */
[----:B------:R-:W-:Y:S02]  /*a650*/  SEL R19, R19, RZ, P0 ;  /* 0x000000ff13137207 */ /* 0x000fe40000000000 */
[----:B----4-:R-:W-:Y:S01]  /*a660*/  ISETP.LE.AND P1, PT, R4, UR49, PT ;  /* 0x0000003104007c0c */ /* 0x010fe2000bf23270 */
[----:B------:R2:W-:Y:S02]  /*a670*/  @!P2 SYNCS.ARRIVE.TRANS64.RED.A1T0 RZ, [R3+URZ], RZ ;  /* 0x000000ff03ffa9a7 */ /* 0x0005e4000810043f */
[----:B--2---:R-:W-:-:S04]  /*a680*/  SEL R3, RZ, 0x1, P0 ;  /* 0x00000001ff037807 */ /* 0x004fc80000000000 */
[----:B------:R-:W-:-:S06]  /*a690*/  LOP3.LUT R16, R16, R3, RZ, 0x3c, !PT ;  /* 0x0000000310107212 */ /* 0x000fcc00078e3cff */
[----:B------:R-:W-:Y:S05]  /*a6a0*/  @!P1 BRA `(.L_x_10248) ;  /* 0xffffffe000449947 */ /* 0x000fea000383ffff */
[----:B------:R-:W-:-:S12]  /*a6b0*/  ULOP3.LUT UR47, UR47, 0x1, URZ, 0xc, !UPT ;  /* 0x000000012f2f7892 */ /* 0x000fd8000f8e0c3f */
.L_x_10206:
[----:B------:R-:W2:Y:S01]  /*a6c0*/  S2R R3, SR_CgaCtaId ;  /* 0x0000000000037919 */ /* 0x000ea20000008800 */
[----:B------:R-:W-:Y:S01]  /*a6d0*/  MOV R0, 0x400 ;  /* 0x0000040000007802 */ /* 0x000fe20000000f00 */
[----:B------:R-:W-:-:S03]  /*a6e0*/  IMAD.U32 R2, RZ, RZ, UR47 ;  /* 0x0000002fff027e24 */ /* 0x000fc6000f8e00ff */
[----:B--2---:R-:W-:Y:S02]  /*a6f0*/  LEA R6, R3, R0, 0x18 ;  /* 0x0000000003067211 */ /* 0x004fe400078ec0ff */
[----:B------:R-:W-:-:S04]  /*a700*/  SHF.L.U32 R0, R2, 0x1f, RZ ;  /* 0x0000001f02007819 */ /* 0x000fc800000006ff */
[----:B------:R-:W2:Y:S02]  /*a710*/  SYNCS.PHASECHK.TRANS64.TRYWAIT P0, [R6+URZ+0x13220], R0 ;  /* 0x01322000060075a7 */ /* 0x000ea4000800017f */
[----:B--2---:R-:W-:Y:S05]  /*a720*/  @!P0 BRA `(.L_x_10249) ;  /* 0x0000000800208947 */ /* 0x004fea0003800000 */
.L_x_10277:
[----:B-1----:R-:W1:Y:S02]  /*a730*/  SHFL.IDX PT, R22, R22, RZ, 0x1f ;  /* 0x00001fff16167589 */ /* 0x002e6400000e0000 */
[----:B-1----:R-:W-:-:S13]  /*a740*/  ISETP.NE.AND P0, PT, R22, RZ, PT ;  /* 0x000000ff1600720c */ /* 0x002fda0003f05270 */
[----:B------:R-:W-:Y:S05]  /*a750*/  @P0 EXIT ;  /* 0x000000000000094d */ /* 0x000fea0003800000 */
[----:B------:R-:W-:Y:S01]  /*a760*/  ELECT P0, URZ, PT ;  /* 0x00000000003f782f */ /* 0x000fe20003800000 */
[----:B------:R-:W-:-:S12]  /*a770*/  BSSY B0, `(.L_x_10250) ;  /* 0x0000027000007945 */ /* 0x000fd80003800000 */
[----:B------:R-:W-:Y:S05]  /*a780*/  @!P0 BRA `(.L_x_10251) ;  /* 0x0000000000948947 */ /* 0x000fea0003800000 */
[----:B------:R-:W-:-:S06]  /*a790*/  ULOP3.LUT UR4, UR46, 0x2, URZ, 0xfc, !UPT ;  /* 0x000000022e047892 */ /* 0x000fcc000f8efc3f */
[----:B--2---:R-:W-:-:S05]  /*a7a0*/  IMAD.U32 R0, RZ, RZ, UR4 ;  /* 0x00000004ff007e24 */ /* 0x004fca000f8e00ff */
[----:B------:R-:W-:-:S13]  /*a7b0*/  ISETP.NE.AND P0, PT, R0, 0x3, PT ;  /* 0x000000030000780c */ /* 0x000fda0003f05270 */
[----:B------:R-:W-:Y:S05]  /*a7c0*/  @!P0 BRA `(.L_x_10252) ;  /* 0x0000000000048947 */ /* 0x000fea0003800000 */
[----:B------:R-:W-:Y:S01]  /*a7d0*/  BPT.TRAP 0x1 ;  /* 0x000000040000795c */ /* 0x000fe20000300000 */
.L_x_10252:
[----:B------:R-:W-:Y:S01]  /*a7e0*/  VIADD R0, R6, 0x13240 ;  /* 0x0001324006007836 */ /* 0x000fe20000000000 */
[----:B------:R-:W-:Y:S01]  /*a7f0*/  SHF.L.U32 R4, R16, 0x1f, RZ ;  /* 0x0000001f10047819 */ /* 0x000fe200000006ff */
[----:B------:R-:W-:-:S03]  /*a800*/  VIADD R2, R19, 0x1 ;  /* 0x0000000113027836 */ /* 0x000fc60000000000 */
[----:B------:R-:W-:Y:S02]  /*a810*/  LEA R5, R19, R0, 0x3 ;  /* 0x0000000013057211 */ /* 0x000fe400078e18ff */
[C---:B------:R-:W-:Y:S02]  /*a820*/  ISETP.NE.AND P2, PT, R2.reuse, 0x2, PT ;  /* 0x000000020200780c */ /* 0x040fe40003f45270 */
[----:B------:R-:W1:Y:S02]  /*a830*/  SYNCS.PHASECHK.TRANS64.TRYWAIT P1, [R5+URZ], R4 ;  /* 0x00000004050075a7 */ /* 0x000e64000802017f */
[----:B------:R-:W-:Y:S02]  /*a840*/  SEL R3, RZ, 0x1, P2 ;  /* 0x00000001ff037807 */ /* 0x000fe40001000000 */
[----:B------:R-:W-:Y:S02]  /*a850*/  SEL R7, R2, RZ, P2 ;  /* 0x000000ff02077207 */ /* 0x000fe40001000000 */
[----:B------:R-:W-:-:S03]  /*a860*/  LOP3.LUT R3, R16, R3, RZ, 0x3c, !PT ;  /* 0x0000000310037212 */ /* 0x000fc600078e3cff */
[----:B------:R-:W-:Y:S01]  /*a870*/  IMAD R9, R7, 0x8, R0 ;  /* 0x0000000807097824 */ /* 0x000fe200078e0200 */
[----:B------:R-:W-:Y:S01]  /*a880*/  SHF.L.U32 R0, R3, 0x1f, RZ ;  /* 0x0000001f03007819 */ /* 0x000fe200000006ff */
[----:B-1----:R-:W-:Y:S06]  /*a890*/  @!P1 BRA `(.L_x_10253) ;  /* 0x0000000400d89947 */ /* 0x002fec0003800000 */
.L_x_10278:
[----:B------:R-:W2:Y:S02]  /*a8a0*/  SYNCS.PHASECHK.TRANS64.TRYWAIT P1, [R9+URZ], R0 ;  /* 0x00000000090075a7 */ /* 0x000ea4000802017f */
[----:B--2---:R-:W-:Y:S05]  /*a8b0*/  @!P1 BRA `(.L_x_10254) ;  /* 0x0000000400e49947 */ /* 0x004fea0003800000 */
.L_x_10279:
[----:B------:R-:W-:Y:S05]  /*a8c0*/  @!P0 BRA `(.L_x_10255) ;  /* 0x0000000000048947 */ /* 0x000fea0003800000 */
[----:B------:R-:W-:Y:S01]  /*a8d0*/  BPT.TRAP 0x1 ;  /* 0x000000040000795c */ /* 0x000fe20000300000 */
.L_x_10255:
[----:B------:R-:W-:-:S04]  /*a8e0*/  IMAD R19, R19, 0x8, R6 ;  /* 0x0000000813137824 */ /* 0x000fc800078e0206 */
[----:B------:R-:W3:Y:S02]  /*a8f0*/  SYNCS.PHASECHK.TRANS64.TRYWAIT P1, [R19+URZ+0x13260], R4 ;  /* 0x01326004130075a7 */ /* 0x000ee4000802017f */
[----:B---3--:R-:W-:Y:S05]  /*a900*/  @!P1 BRA `(.L_x_10256) ;  /* 0x0000000400e49947 */ /* 0x008fea0003800000 */
.L_x_10280:
[----:B------:R-:W-:Y:S05]  /*a910*/  @!P0 BRA `(.L_x_10257) ;  /* 0x0000000000048947 */ /* 0x000fea0003800000 */
[----:B------:R-:W-:Y:S01]  /*a920*/  BPT.TRAP 0x1 ;  /* 0x000000040000795c */ /* 0x000fe20000300000 */
.L_x_10257:
[----:B------:R-:W-:-:S04]  /*a930*/  LEA R7, R7, R6, 0x3 ;  /* 0x0000000607077211 */ /* 0x000fc800078e18ff */
[----:B------:R-:W4:Y:S02]  /*a940*/  SYNCS.PHASECHK.TRANS64.TRYWAIT P1, [R7+URZ+0x13260], R0 ;  /* 0x01326000070075a7 */ /* 0x000f24000802017f */
[----:B----4-:R-:W-:Y:S05]  /*a950*/  @!P1 BRA `(.L_x_10258) ;  /* 0x0000000400e49947 */ /* 0x010fea0003800000 */
.L_x_10281:
[----:B------:R-:W-:Y:S05]  /*a960*/  @!P0 BRA `(.L_x_10259) ;  /* 0x0000000000048947 */ /* 0x000fea0003800000 */
[----:B------:R-:W-:Y:S01]  /*a970*/  BPT.TRAP 0x1 ;  /* 0x000000040000795c */ /* 0x000fe20000300000 */
.L_x_10259:
[----:B------:R-:W5:Y:S02]  /*a980*/  SYNCS.PHASECHK.TRANS64.TRYWAIT P0, [R19+URZ+0x13280], R4 ;  /* 0x01328004130075a7 */ /* 0x000f64000800017f */
[----:B-----5:R-:W-:Y:S05]  /*a990*/  @!P0 BRA `(.L_x_10260) ;  /* 0x0000000400e88947 */ /* 0x020fea0003800000 */
.L_x_10261:
[----:B------:R1:W1:Y:S02]  /*a9a0*/  SYNCS.PHASECHK.TRANS64.TRYWAIT P0, [R7+URZ+0x13280], R0 ;  /* 0x01328000070075a7 */ /* 0x000264000800017f */
[----:B-1----:R-:W-:Y:S05]  /*a9b0*/  @!P0 NANOSLEEP.SYNCS 0x989680 ;  /* 0x009896800000895d */ /* 0x002fea0003900000 */
[----:B------:R-:W1:Y:S02]  /*a9c0*/  @!P0 SYNCS.PHASECHK.TRANS64 P0, [R7+URZ+0x13280], R0 ;  /* 0x01328000070085a7 */ /* 0x000e64000800007f */
[----:B-1----:R-:W-:Y:S05]  /*a9d0*/  @!P0 BRA `(.L_x_10261) ;  /* 0xfffffffc00f08947 */ /* 0x002fea000383ffff */
.L_x_10251:
[----:B------:R-:W-:Y:S05]  /*a9e0*/  BSYNC B0 ;  /* 0x0000000000007941 */ /* 0x000fea0003800000 */
.L_x_10250:
[----:B------:R-:W-:Y:S05]  /*a9f0*/  EXIT ;  /* 0x000000000000794d */ /* 0x000fea0003800000 */
.L_x_10182:
[----:B-1----:R-:W-:-:S04]  /*aa00*/  IMAD.U32 R3, RZ, RZ, UR40 ;  /* 0x00000028ff037e24 */ /* 0x002fc8000f8e00ff */
[----:B------:R1:W2:Y:S03]  /*aa10*/  SYNCS.PHASECHK.TRANS64.TRYWAIT P1, [R3+URZ+0x13200], R8 ;  /* 0x01320008030075a7 */ /* 0x0002a6000802017f */
[----:B--2---:R-:W-:Y:S05]  /*aa20*/  @!P1 NANOSLEEP.SYNCS 0x989680 ;  /* 0x009896800000995d */ /* 0x004fea0003900000 */
[----:B------:R-:W2:Y:S02]  /*aa30*/  @!P1 SYNCS.PHASECHK.TRANS64 P1, [R3+URZ+0x13200], R8 ;  /* 0x01320008030095a7 */ /* 0x000ea4000802007f */
[----:B--2---:R-:W-:Y:S05]  /*aa40*/  @!P1 BRA `(.L_x_10182) ;  /* 0xfffffffc00ec9947 */ /* 0x004fea000383ffff */
[----:B------:R-:W-:Y:S05]  /*aa50*/  BRA `(.L_x_10262) ;  /* 0xffffff6800907947 */ /* 0x000fea000383ffff */
.L_x_10186:
[----:B--2---:R2:W3:Y:S02]  /*aa60*/  SYNCS.PHASECHK.TRANS64.TRYWAIT P1, [R4+URZ+0x13230], R3 ;  /* 0x01323003040075a7 */ /* 0x0044e4000802017f */
[----:B---3--:R-:W-:Y:S05]  /*aa70*/  @!P1 NANOSLEEP.SYNCS 0x989680 ;  /* 0x009896800000995d */ /* 0x008fea0003900000 */
[----:B------:R-:W3:Y:S02]  /*aa80*/  @!P1 SYNCS.PHASECHK.TRANS64 P1, [R4+URZ+0x13230], R3 ;  /* 0x01323003040095a7 */ /* 0x000ee4000802007f */
[----:B---3--:R-:W-:Y:S05]  /*aa90*/  @!P1 BRA `(.L_x_10186) ;  /* 0xfffffffc00f09947 */ /* 0x008fea000383ffff */
[----:B------:R-:W-:Y:S05]  /*aaa0*/  BRA `(.L_x_10185) ;  /* 0xffffff6800ac7947 */ /* 0x000fea000383ffff */
.L_x_10191:
[----:B--2---:R-:W-:-:S04]  /*aab0*/  IMAD.U32 R9, RZ, RZ, UR17 ;  /* 0x00000011ff097e24 */ /* 0x004fc8000f8e00ff */
[----:B------:R2:W3:Y:S03]  /*aac0*/  SYNCS.PHASECHK.TRANS64.TRYWAIT P1, [R9+URZ+0x13230], R4 ;  /* 0x01323004090075a7 */ /* 0x0004e6000802017f */
[----:B---3--:R-:W-:Y:S05]  /*aad0*/  @!P1 NANOSLEEP.SYNCS 0x989680 ;  /* 0x009896800000995d */ /* 0x008fea0003900000 */
[----:B------:R-:W3:Y:S02]  /*aae0*/  @!P1 SYNCS.PHASECHK.TRANS64 P1, [R9+URZ+0x13230], R4 ;  /* 0x01323004090095a7 */ /* 0x000ee4000802007f */
[----:B---3--:R-:W-:Y:S05]  /*aaf0*/  @!P1 BRA `(.L_x_10191) ;  /* 0xfffffffc00ec9947 */ /* 0x008fea000383ffff */
[----:B------:R-:W-:Y:S05]  /*ab00*/  BRA `(.L_x_10190) ;  /* 0xffffff9c00187947 */ /* 0x000fea000383ffff */
.L_x_10195:
[----:B--2---:R-:W-:-:S04]  /*ab10*/  IMAD.U32 R85, RZ, RZ, UR9 ;  /* 0x00000009ff557e24 */ /* 0x004fc8000f8e00ff */
[----:B------:R2:W3:Y:S03]  /*ab20*/  SYNCS.PHASECHK.TRANS64.TRYWAIT P1, [R85+URZ+0x13250], R4 ;  /* 0x01325004550075a7 */ /* 0x0004e6000802017f */
[----:B---3--:R-:W-:Y:S05]  /*ab30*/  @!P1 NANOSLEEP.SYNCS 0x989680 ;  /* 0x009896800000995d */ /* 0x008fea0003900000 */
[----:B------:R-:W3:Y:S02]  /*ab40*/  @!P1 SYNCS.PHASECHK.TRANS64 P1, [R85+URZ+0x13250], R4 ;  /* 0x01325004550095a7 */ /* 0x000ee4000802007f */
[----:B---3--:R-:W-:Y:S05]  /*ab50*/  @!P1 BRA `(.L_x_10195) ;  /* 0xfffffffc00ec9947 */ /* 0x008fea000383ffff */
[----:B------:R-:W-:Y:S05]  /*ab60*/  BRA `(.L_x_10194) ;  /* 0xffffffa800107947 */ /* 0x000fea000383ffff */
.L_x_10201:
[----:B--2---:R-:W-:-:S04]  /*ab70*/  MOV R3, UR8 ;  /* 0x0000000800037c02 */ /* 0x004fc80008000f00 */
[----:B------:R2:W3:Y:S03]  /*ab80*/  SYNCS.PHASECHK.TRANS64.TRYWAIT P1, [R3+URZ+0x13250], R0 ;  /* 0x01325000030075a7 */ /* 0x0004e6000802017f */
[----:B---3--:R-:W-:Y:S05]  /*ab90*/  @!P1 NANOSLEEP.SYNCS 0x989680 ;  /* 0x009896800000995d */ /* 0x008fea0003900000 */
[----:B------:R-:W3:Y:S02]  /*aba0*/  @!P1 SYNCS.PHASECHK.TRANS64 P1, [R3+URZ+0x13250], R0 ;  /* 0x01325000030095a7 */ /* 0x000ee4000802007f */
[----:B---3--:R-:W-:Y:S05]  /*abb0*/  @!P1 BRA `(.L_x_10201) ;  /* 0xfffffffc00ec9947 */ /* 0x008fea000383ffff */
[----:B------:R-:W-:Y:S05]  /*abc0*/  BRA `(.L_x_10200) ;  /* 0xffffffc400e47947 */ /* 0x000fea000383ffff */
.L_x_10211:
[----:B------:R-:W-:Y:S01]  /*abd0*/  IMAD.MOV.U32 R13, RZ, RZ, R22 ;  /* 0x000000ffff0d7224 */ /* 0x000fe200078e0016 */
[----:B------:R-:W-:Y:S01]  /*abe0*/  MOV R15, 0xffffffff ;  /* 0xffffffff000f7802 */ /* 0x000fe20000000f00 */
[----:B------:R-:W-:Y:S02]  /*abf0*/  IMAD.MOV.U32 R12, RZ, RZ, RZ ;  /* 0x000000ffff0c7224 */ /* 0x000fe400078e00ff */
[----:B------:R-:W-:-:S07]  /*ac00*/  IMAD.MOV.U32 R11, RZ, RZ, 0x1f ;  /* 0x0000001fff0b7424 */ /* 0x000fce00078e00ff */
[----:B------:R-:W-:Y:S05]  /*ac10*/  WARPSYNC.COLLECTIVE R15, `(.L_x_10263) ;  /* 0x000000000f087348 */ /* 0x000fea0003c00000 */
[----:B------:R1:W2:Y:S02]  /*ac20*/  SHFL.IDX P6, R14, R13, R12, R11 ;  /* 0x0000000c0d0e7389 */ /* 0x0002a400000c000b */
[----:B-12---:R-:W-:Y:S01]  /*ac30*/  ENDCOLLECTIVE ;  /* 0x000000000000791b */ /* 0x006fe20003800000 */
.L_x_10263:
[----:B------:R-:W-:Y:S05]  /*ac40*/  BRA `(.L_x_10264) ;  /* 0xffffffe400147947 */ /* 0x000fea000383ffff */
.L_x_10213:
[----:B------:R-:W-:Y:S01]  /*ac50*/  BSSY B0, `(.L_x_10265) ;  /* 0x0000006000007945 */ /* 0x000fe20003800000 */
[----:B------:R-:W-:-:S07]  /*ac60*/  IMAD.MOV.U32 R15, RZ, RZ, -0x1 ;  /* 0xffffffffff0f7424 */ /* 0x000fce00078e00ff */
[----:B-1----:R-:W-:Y:S05]  /*ac70*/  WARPSYNC.COLLECTIVE R15, `(.L_x_10266) ;  /* 0x000000000f0c7348 */ /* 0x002fea0003c00000 */
[----:B------:R-:W-:Y:S02]  /*ac80*/  ELECT P6, UR62, PT ;  /* 0x00000000003e782f */ /* 0x000fe400038c0000 */
[----:B------:R-:W-:Y:S01]  /*ac90*/  MOV R14, UR62 ;  /* 0x0000003e000e7c02 */ /* 0x000fe20008000f00 */
[----:B-1----:R-:W-:Y:S10]  /*aca0*/  ENDCOLLECTIVE ;  /* 0x000000000000791b */ /* 0x002ff40003800000 */
.L_x_10266:
[----:B------:R-:W-:Y:S05]  /*acb0*/  BSYNC B0 ;  /* 0x0000000000007941 */ /* 0x000fea0003800000 */
.L_x_10265:
[----:B------:R-:W-:Y:S05]  /*acc0*/  BRA `(.L_x_10267) ;  /* 0xffffffe400187947 */ /* 0x000fea000383ffff */
.L_x_10216:
[----:B---3--:R3:W4:Y:S02]  /*acd0*/  SYNCS.PHASECHK.TRANS64.TRYWAIT P3, [R11+URZ+0x13280], R10 ;  /* 0x0132800a0b0075a7 */ /* 0x008724000806017f */
[----:B----4-:R-:W-:Y:S05]  /*ace0*/  @!P3 NANOSLEEP.SYNCS 0x989680 ;  /* 0x009896800000b95d */ /* 0x010fea0003900000 */
[----:B------:R-:W4:Y:S02]  /*acf0*/  @!P3 SYNCS.PHASECHK.TRANS64 P3, [R11+URZ+0x13280], R10 ;  /* 0x0132800a0b00b5a7 */ /* 0x000f24000806007f */
[----:B----4-:R-:W-:Y:S05]  /*ad00*/  @!P3 BRA `(.L_x_10216) ;  /* 0xfffffffc00f0b947 */ /* 0x010fea000383ffff */
[----:B------:R-:W-:Y:S05]  /*ad10*/  BRA `(.L_x_10268) ;  /* 0xffffffe4006c7947 */ /* 0x000fea000383ffff */
.L_x_10218:
[----:B--2---:R2:W4:Y:S02]  /*ad20*/  SYNCS.PHASECHK.TRANS64.TRYWAIT P3, [R11+URZ+0x13240], R10 ;  /* 0x0132400a0b0075a7 */ /* 0x004524000806017f */
[----:B----4-:R-:W-:Y:S05]  /*ad30*/  @!P3 NANOSLEEP.SYNCS 0x989680 ;  /* 0x009896800000b95d */ /* 0x010fea0003900000 */
[----:B------:R-:W4:Y:S02]  /*ad40*/  @!P3 SYNCS.PHASECHK.TRANS64 P3, [R11+URZ+0x13240], R10 ;  /* 0x0132400a0b00b5a7 */ /* 0x000f24000806007f */
[----:B----4-:R-:W-:Y:S05]  /*ad50*/  @!P3 BRA `(.L_x_10218) ;  /* 0xfffffffc00f0b947 */ /* 0x010fea000383ffff */
[----:B------:R-:W-:Y:S05]  /*ad60*/  BRA `(.L_x_10269) ;  /* 0xffffffe400b87947 */ /* 0x000fea000383ffff */
.L_x_10220:
[----:B------:R-:W-:-:S04]  /*ad70*/  IMAD.U32 R5, RZ, RZ, UR40 ;  /* 0x00000028ff057e24 */ /* 0x000fc8000f8e00ff */
[----:B------:R1:W1:Y:S03]  /*ad80*/  SYNCS.PHASECHK.TRANS64.TRYWAIT P0, [R5+URZ+0x13220], R4 ;  /* 0x01322004050075a7 */ /* 0x000266000800017f */
[----:B-1----:R-:W-:Y:S05]  /*ad90*/  @!P0 NANOSLEEP.SYNCS 0x989680 ;  /* 0x009896800000895d */ /* 0x002fea0003900000 */
[----:B------:R-:W1:Y:S02]  /*ada0*/  @!P0 SYNCS.PHASECHK.TRANS64 P0, [R5+URZ+0x13220], R4 ;  /* 0x01322004050085a7 */ /* 0x000e64000800007f */
[----:B-1----:R-:W-:Y:S05]  /*adb0*/  @!P0 BRA `(.L_x_10220) ;  /* 0xfffffffc00ec8947 */ /* 0x002fea000383ffff */
[----:B------:R-:W-:Y:S05]  /*adc0*/  BRA `(.L_x_10270) ;  /* 0xffffffe800487947 */ /* 0x000fea000383ffff */
.L_x_10226:
[----:B---3--:R3:W4:Y:S02]  /*add0*/  SYNCS.PHASECHK.TRANS64.TRYWAIT P0, [R8+URZ+0x13280], R9 ;  /* 0x01328009080075a7 */ /* 0x008724000800017f */
[----:B----4-:R-:W-:Y:S05]  /*ade0*/  @!P0 NANOSLEEP.SYNCS 0x989680 ;  /* 0x009896800000895d */ /* 0x010fea0003900000 */
[----:B------:R-:W4:Y:S02]  /*adf0*/  @!P0 SYNCS.PHASECHK.TRANS64 P0, [R8+URZ+0x13280], R9 ;  /* 0x01328009080085a7 */ /* 0x000f24000800007f */
[----:B----4-:R-:W-:Y:S05]  /*ae00*/  @!P0 BRA `(.L_x_10226) ;  /* 0xfffffffc00f08947 */ /* 0x010fea000383ffff */
[----:B------:R-:W-:Y:S05]  /*ae10*/  BRA `(.L_x_10271) ;  /* 0xffffffe800d87947 */ /* 0x000fea000383ffff */
.L_x_10231:
[----:B--2---:R2:W4:Y:S02]  /*ae20*/  SYNCS.PHASECHK.TRANS64.TRYWAIT P0, [R8+URZ+0x13240], R9 ;  /* 0x01324009080075a7 */ /* 0x004524000800017f */
[----:B----4-:R-:W-:Y:S05]  /*ae30*/  @!P0 NANOSLEEP.SYNCS 0x989680 ;  /* 0x009896800000895d */ /* 0x010fea0003900000 */
[----:B------:R-:W4:Y:S02]  /*ae40*/  @!P0 SYNCS.PHASECHK.TRANS64 P0, [R8+URZ+0x13240], R9 ;  /* 0x01324009080085a7 */ /* 0x000f24000800007f */
[----:B----4-:R-:W-:Y:S05]  /*ae50*/  @!P0 BRA `(.L_x_10231) ;  /* 0xfffffffc00f08947 */ /* 0x010fea000383ffff */
[----:B------:R-:W-:Y:S05]  /*ae60*/  BRA `(.L_x_10272) ;  /* 0xffffffec004c7947 */ /* 0x000fea000383ffff */
.L_x_10237:
[----:B----4-:R4:W1:Y:S02]  /*ae70*/  SYNCS.PHASECHK.TRANS64.TRYWAIT P3, [R13+URZ+0x13270], R4 ;  /* 0x013270040d0075a7 */ /* 0x010864000806017f */
[----:B-1----:R-:W-:Y:S05]  /*ae80*/  @!P3 NANOSLEEP.SYNCS 0x989680 ;  /* 0x009896800000b95d */ /* 0x002fea0003900000 */
[----:B------:R-:W1:Y:S02]  /*ae90*/  @!P3 SYNCS.PHASECHK.TRANS64 P3, [R13+URZ+0x13270], R4 ;  /* 0x013270040d00b5a7 */ /* 0x000e64000806007f */
[----:B-1----:R-:W-:Y:S05]  /*aea0*/  @!P3 BRA `(.L_x_10237) ;  /* 0xfffffffc00f0b947 */ /* 0x002fea000383ffff */
[----:B------:R-:W-:Y:S05]  /*aeb0*/  BRA `(.L_x_10273) ;  /* 0xffffffec00e07947 */ /* 0x000fea000383ffff */
.L_x_10239:
[----:B--2---:R2:W3:Y:S02]  /*aec0*/  SYNCS.PHASECHK.TRANS64.TRYWAIT P3, [R13+URZ+0x13260], R4 ;  /* 0x013260040d0075a7 */ /* 0x0044e4000806017f */
[----:B---3--:R-:W-:Y:S05]  /*aed0*/  @!P3 NANOSLEEP.SYNCS 0x989680 ;  /* 0x009896800000b95d */ /* 0x008fea0003900000 */
[----:B------:R-:W3:Y:S02]  /*aee0*/  @!P3 SYNCS.PHASECHK.TRANS64 P3, [R13+URZ+0x13260], R4 ;  /* 0x013260040d00b5a7 */ /* 0x000ee4000806007f */
[----:B---3--:R-:W-:Y:S05]  /*aef0*/  @!P3 BRA `(.L_x_10239) ;  /* 0xfffffffc00f0b947 */ /* 0x008fea000383ffff */
[----:B------:R-:W-:Y:S05]  /*af00*/  BRA `(.L_x_10274) ;  /* 0xffffffec00ec7947 */ /* 0x000fea000383ffff */
.L_x_10244:
[----:B---3--:R3:W1:Y:S02]  /*af10*/  SYNCS.PHASECHK.TRANS64.TRYWAIT P0, [R0+URZ+0x13270], R3 ;  /* 0x01327003000075a7 */ /* 0x008664000800017f */
[----:B-1----:R-:W-:Y:S05]  /*af20*/  @!P0 NANOSLEEP.SYNCS 0x989680 ;  /* 0x009896800000895d */ /* 0x002fea0003900000 */
[----:B------:R-:W1:Y:S02]  /*af30*/  @!P0 SYNCS.PHASECHK.TRANS64 P0, [R0+URZ+0x13270], R3 ;  /* 0x01327003000085a7 */ /* 0x000e64000800007f */
[----:B-1----:R-:W-:Y:S05]  /*af40*/  @!P0 BRA `(.L_x_10244) ;  /* 0xfffffffc00f08947 */ /* 0x002fea000383ffff */
[----:B------:R-:W-:Y:S05]  /*af50*/  BRA `(.L_x_10275) ;  /* 0xfffffff000d47947 */ /* 0x000fea000383ffff */
.L_x_10246:
[----:B---3--:R3:W1:Y:S02]  /*af60*/  SYNCS.PHASECHK.TRANS64.TRYWAIT P0, [R0+URZ+0x13260], R5 ;  /* 0x01326005000075a7 */ /* 0x008664000800017f */
[----:B-1----:R-:W-:Y:S05]  /*af70*/  @!P0 NANOSLEEP.SYNCS 0x989680 ;  /* 0x009896800000895d */ /* 0x002fea0003900000 */
[----:B------:R-:W1:Y:S02]  /*af80*/  @!P0 SYNCS.PHASECHK.TRANS64 P0, [R0+URZ+0x13260], R5 ;  /* 0x01326005000085a7 */ /* 0x000e64000800007f */
[----:B-1----:R-:W-:Y:S05]  /*af90*/  @!P0 BRA `(.L_x_10246) ;  /* 0xfffffffc00f08947 */ /* 0x002fea000383ffff */
[----:B------:R-:W-:Y:S05]  /*afa0*/  BRA `(.L_x_10276) ;  /* 0xfffffff000e07947 */ /* 0x000fea000383ffff */
.L_x_10249:
[----:B--2---:R2:W3:Y:S02]  /*afb0*/  SYNCS.PHASECHK.TRANS64.TRYWAIT P0, [R6+URZ+0x13220], R0 ;  /* 0x01322000060075a7 */ /* 0x0044e4000800017f */
[----:B---3--:R-:W-:Y:S05]  /*afc0*/  @!P0 NANOSLEEP.SYNCS 0x989680 ;  /* 0x009896800000895d */ /* 0x008fea0003900000 */
[----:B------:R-:W3:Y:S02]  /*afd0*/  @!P0 SYNCS.PHASECHK.TRANS64 P0, [R6+URZ+0x13220], R0 ;  /* 0x01322000060085a7 */ /* 0x000ee4000800007f */
[----:B---3--:R-:W-:Y:S05]  /*afe0*/  @!P0 BRA `(.L_x_10249) ;  /* 0xfffffffc00f08947 */ /* 0x008fea000383ffff */
[----:B------:R-:W-:Y:S05]  /*aff0*/  BRA `(.L_x_10277) ;  /* 0xfffffff400cc7947 */ /* 0x000fea000383ffff */
.L_x_10253:
[----:B-1----:R1:W2:Y:S02]  /*b000*/  SYNCS.PHASECHK.TRANS64.TRYWAIT P1, [R5+URZ], R4 ;  /* 0x00000004050075a7 */ /* 0x0022a4000802017f */
[----:B--2---:R-:W-:Y:S05]  /*b010*/  @!P1 NANOSLEEP.SYNCS 0x989680 ;  /* 0x009896800000995d */ /* 0x004fea0003900000 */
[----:B------:R-:W2:Y:S02]  /*b020*/  @!P1 SYNCS.PHASECHK.TRANS64 P1, [R5+URZ], R4 ;  /* 0x00000004050095a7 */ /* 0x000ea4000802007f */
[----:B--2---:R-:W-:Y:S05]  /*b030*/  @!P1 BRA `(.L_x_10253) ;  /* 0xfffffffc00f09947 */ /* 0x004fea000383ffff */
[----:B------:R-:W-:Y:S05]  /*b040*/  BRA `(.L_x_10278) ;  /* 0xfffffff800147947 */ /* 0x000fea000383ffff */
.L_x_10254:
[----:B--2---:R2:W3:Y:S02]  /*b050*/  SYNCS.PHASECHK.TRANS64.TRYWAIT P1, [R9+URZ], R0 ;  /* 0x00000000090075a7 */ /* 0x0044e4000802017f */
[----:B---3--:R-:W-:Y:S05]  /*b060*/  @!P1 NANOSLEEP.SYNCS 0x989680 ;  /* 0x009896800000995d */ /* 0x008fea0003900000 */
[----:B------:R-:W3:Y:S02]  /*b070*/  @!P1 SYNCS.PHASECHK.TRANS64 P1, [R9+URZ], R0 ;  /* 0x00000000090095a7 */ /* 0x000ee4000802007f */
[----:B---3--:R-:W-:Y:S05]  /*b080*/  @!P1 BRA `(.L_x_10254) ;  /* 0xfffffffc00f09947 */ /* 0x008fea000383ffff */
[----:B------:R-:W-:Y:S05]  /*b090*/  BRA `(.L_x_10279) ;  /* 0xfffffff800087947 */ /* 0x000fea000383ffff */
.L_x_10256:
[----:B---3--:R3:W4:Y:S02]  /*b0a0*/  SYNCS.PHASECHK.TRANS64.TRYWAIT P1, [R19+URZ+0x13260], R4 ;  /* 0x01326004130075a7 */ /* 0x008724000802017f */
[----:B----4-:R-:W-:Y:S05]  /*b0b0*/  @!P1 NANOSLEEP.SYNCS 0x989680 ;  /* 0x009896800000995d */ /* 0x010fea0003900000 */
[----:B------:R-:W4:Y:S02]  /*b0c0*/  @!P1 SYNCS.PHASECHK.TRANS64 P1, [R19+URZ+0x13260], R4 ;  /* 0x01326004130095a7 */ /* 0x000f24000802007f */
[----:B----4-:R-:W-:Y:S05]  /*b0d0*/  @!P1 BRA `(.L_x_10256) ;  /* 0xfffffffc00f09947 */ /* 0x010fea000383ffff */
[----:B------:R-:W-:Y:S05]  /*b0e0*/  BRA `(.L_x_10280) ;  /* 0xfffffff800087947 */ /* 0x000fea000383ffff */
.L_x_10258:
[----:B----4-:R4:W1:Y:S02]  /*b0f0*/  SYNCS.PHASECHK.TRANS64.TRYWAIT P1, [R7+URZ+0x13260], R0 ;  /* 0x01326000070075a7 */ /* 0x010864000802017f */
[----:B-1----:R-:W-:Y:S05]  /*b100*/  @!P1 NANOSLEEP.SYNCS 0x989680 ;  /* 0x009896800000995d */ /* 0x002fea0003900000 */
[----:B------:R-:W1:Y:S02]  /*b110*/  @!P1 SYNCS.PHASECHK.TRANS64 P1, [R7+URZ+0x13260], R0 ;  /* 0x01326000070095a7 */ /* 0x000e64000802007f */
[----:B-1----:R-:W-:Y:S05]  /*b120*/  @!P1 BRA `(.L_x_10258) ;  /* 0xfffffffc00f09947 */ /* 0x002fea000383ffff */
[----:B------:R-:W-:Y:S05]  /*b130*/  BRA `(.L_x_10281) ;  /* 0xfffffff800087947 */ /* 0x000fea000383ffff */
.L_x_10260:
[----:B------:R1:W1:Y:S02]  /*b140*/  SYNCS.PHASECHK.TRANS64.TRYWAIT P0, [R19+URZ+0x13280], R4 ;  /* 0x01328004130075a7 */ /* 0x000264000800017f */
[----:B-1----:R-:W-:Y:S05]  /*b150*/  @!P0 NANOSLEEP.SYNCS 0x989680 ;  /* 0x009896800000895d */ /* 0x002fea0003900000 */
[----:B------:R-:W1:Y:S02]  /*b160*/  @!P0 SYNCS.PHASECHK.TRANS64 P0, [R19+URZ+0x13280], R4 ;  /* 0x01328004130085a7 */ /* 0x000e64000800007f */
[----:B-1----:R-:W-:Y:S05]  /*b170*/  @!P0 BRA `(.L_x_10260) ;  /* 0xfffffffc00f08947 */ /* 0x002fea000383ffff */
[----:B------:R-:W-:Y:S05]  /*b180*/  BRA `(.L_x_10261) ;  /* 0xfffffff800047947 */ /* 0x000fea000383ffff */
.L_x_10282:
        /* <DEDUP_REMOVED lines=15> */
.L_x_12371:


//--------------------- .text._ZN7cutlass13device_kernelIN5flash11enable_sm90INS1_16FlashAttnFwdSm90INS1_25CollectiveMainloopFwdSm90ILi2EN4cute5tupleIJNS5_1CILi1EEES8_S8_EEENS6_IJNS7_ILi192EEENS7_ILi160EEENS7_ILi64EEEEEELi64ENS_12float_e4m3_tEfNS_4arch4Sm90ELb0ELb0ELb1ELb1ELb0ELb0ELb0ELb1ELb1ELb0ELb0ELb0EEENS1_21CollectiveEpilogueFwdINS6_IJSA_SC_SB_EEES9_NS_10bfloat16_tESG_Li384ELb1ELb0ELb0ELb1EEENS1_36VarlenDynamicPersistentTileSchedulerILi192ELi160ELi384ELi128ELb0ELb0ELb1ELb0ELb1ELb1EEEEEEEEEvNT_6ParamsE --------------------------
	.section	.text._ZN7cutlass13device_kernelIN5flash11enable_sm90INS1_16FlashAttnFwdSm90INS1_25CollectiveMainloopFwdSm90ILi2EN4cute5tupleIJNS5_1CILi1EEES8_S8_EEENS6_IJNS7_ILi192EEENS7_ILi160EEENS7_ILi64EEEEEELi64ENS_12float_e4m3_tEfNS_4arch4Sm90ELb0ELb0ELb1ELb1ELb0ELb0ELb0ELb1ELb1ELb0ELb0ELb0EEENS1_21CollectiveEpilogueFwdINS6_IJSA_SC_SB_EEES9_NS_10bfloat16_tESG_Li384ELb1ELb0ELb0ELb1EEENS1_36VarlenDynamicPersistentTileSchedulerILi192ELi160ELi384ELi128ELb0ELb0ELb1ELb0ELb1ELb1EEEEEEEEEvNT_6ParamsE,"ax",@progbits
	.align	128
.text._ZN7cutlass13device_kernelIN5flash11enable_sm90INS1_16FlashAttnFwdSm90INS1_25CollectiveMainloopFwdSm90ILi2EN4cute5tupleIJNS5_1CILi1EEES8_S8_EEENS6_IJNS7_ILi192EEENS7_ILi160EEENS7_ILi64EEEEEELi64ENS_12float_e4m3_tEfNS_4arch4Sm90ELb0ELb0ELb1ELb1ELb0ELb0ELb0ELb1ELb1ELb0ELb0ELb0EEENS1_21CollectiveEpilogueFwdINS6_IJSA_SC_SB_EEES9_NS_10bfloat16_tESG_Li384ELb1ELb0ELb0ELb1EEENS1_36VarlenDynamicPersistentTileSchedulerILi192ELi160ELi384ELi128ELb0ELb0ELb1ELb0ELb1ELb1EEEEEEEEEvNT_6ParamsE:
        .type           _ZN7cutlass13device_kernelIN5flash11enable_sm90INS1_16FlashAttnFwdSm90INS1_25CollectiveMainloopFwdSm90ILi2EN4cute5tupleIJNS5_1CILi1EEES8_S8_EEENS6_IJNS7_ILi192EEENS7_ILi160EEENS7_ILi64EEEEEELi64ENS_12float_e4m3_tEfNS_4arch4Sm90ELb0ELb0ELb1ELb1ELb0ELb0ELb0ELb1ELb1ELb0ELb0ELb0EEENS1_21CollectiveEpilogueFwdINS6_IJSA_SC_SB_EEES9_NS_10bfloat16_tESG_Li384ELb1ELb0ELb0ELb1EEENS1_36VarlenDynamicPersistentTileSchedulerILi192ELi160ELi384ELi128ELb0ELb0ELb1ELb0ELb1ELb1EEEEEEEEEvNT_6ParamsE,@function
        .size           _ZN7cutlass13device_kernelIN5flash11enable_sm90INS1_16FlashAttnFwdSm90INS1_25CollectiveMainloopFwdSm90ILi2EN4cute5tupleIJNS5_1CILi1EEES8_S8_EEENS6_IJNS7_ILi192EEENS7_ILi160EEENS7_ILi64EEEEEELi64ENS_12float_e4m3_tEfNS_4arch4Sm90ELb0ELb0ELb1ELb1ELb0ELb0ELb0ELb1ELb1ELb0ELb0ELb0EEENS1_21CollectiveEpilogueFwdINS6_IJSA_SC_SB_EEES9_NS_10bfloat16_tESG_Li384ELb1ELb0ELb0ELb1EEENS1_36VarlenDynamicPersistentTileSchedulerILi192ELi160ELi384ELi128ELb0ELb0ELb1ELb0ELb1ELb1EEEEEEEEEvNT_6ParamsE,(.L_x_12372 - _ZN7cutlass13device_kernelIN5flash11enable_sm90INS1_16FlashAttnFwdSm90INS1_25CollectiveMainloopFwdSm90ILi2EN4cute5tupleIJNS5_1CILi1EEES8_S8_EEENS6_IJNS7_ILi192EEENS7_ILi160EEENS7_ILi64EEEEEELi64ENS_12float_e4m3_tEfNS_4arch4Sm90ELb0ELb0ELb1ELb1ELb0ELb0ELb0ELb1ELb1ELb0ELb0ELb0EEENS1_21CollectiveEpilogueFwdINS6_IJSA_SC_SB_EEES9_NS_10bfloat16_tESG_Li384ELb1ELb0ELb0ELb1EEENS1_36VarlenDynamicPersistentTileSchedulerILi192ELi160ELi384ELi128ELb0ELb0ELb1ELb0ELb1ELb1EEEEEEEEEvNT_6ParamsE)
        .other          _ZN7cutlass13device_kernelIN5flash11enable_sm90INS1_16FlashAttnFwdSm90INS1_25CollectiveMainloopFwdSm90ILi2EN4cute5tupleIJNS5_1CILi1EEES8_S8_EEENS6_IJNS7_ILi192EEENS7_ILi160EEENS7_ILi64EEEEEELi64ENS_12float_e4m3_tEfNS_4arch4Sm90ELb0ELb0ELb1ELb1ELb0ELb0ELb0ELb1ELb1ELb0ELb0ELb0EEENS1_21CollectiveEpilogueFwdINS6_IJSA_SC_SB_EEES9_NS_10bfloat16_tESG_Li384ELb1ELb0ELb0ELb1EEENS1_36VarlenDynamicPersistentTileSchedulerILi192ELi160ELi384ELi128ELb0ELb0ELb1ELb0ELb1ELb1EEEEEEEEEvNT_6ParamsE,@"STO_CUDA_ENTRY STV_DEFAULT"
_ZN7cutlass13device_kernelIN5flash11enable_sm90INS1_16FlashAttnFwdSm90INS1_25CollectiveMainloopFwdSm90ILi2EN4cute5tupleIJNS5_1CILi1EEES8_S8_EEENS6_IJNS7_ILi192EEENS7_ILi160EEENS7_ILi64EEEEEELi64ENS_12float_e4m3_tEfNS_4arch4Sm90ELb0ELb0ELb1ELb1ELb0ELb0ELb0ELb1ELb1ELb0ELb0ELb0EEENS1_21CollectiveEpilogueFwdINS6_IJSA_SC_SB_EEES9_NS_10bfloat16_tESG_Li384ELb1ELb0ELb0ELb1EEENS1_36VarlenDynamicPersistentTileSchedulerILi192ELi160ELi384ELi128ELb0ELb0ELb1ELb0ELb1ELb1EEEEEEEEEvNT_6ParamsE:
        /* <DEDUP_REMOVED lines=21> */
.L_x_10284:
[----:B------:R-:W-:Y:S05]  /*0150*/  BSYNC B0 ;  /* 0x0000000000007941 */ /* 0x000fea0003800000 */
.L_x_10283:
        /* <DEDUP_REMOVED lines=41> */
.L_x_10285:
        /* <DEDUP_REMOVED lines=22> */
.L_x_10286:
        /* <DEDUP_REMOVED lines=18> */
.L_x_10287:
        /* <DEDUP_REMOVED lines=22> */
.L_x_10288:
        /* <DEDUP_REMOVED lines=22> */
.L_x_10289:
[----:B------:R-:W-:Y:S01]  /*0930*/  PLOP3.LUT P0, PT, PT, PT, UP0, 0x80, 0x0 ;  /* 0x000000000000781c */ /* 0x000fe20003f0f008 */
[----:B------:R-:W-:Y:S01]  /*0940*/  UMOV UR40, 0x1 ;  /* 0x0000000100287882 */ /* 0x000fe20000000000 */
[----:B------:R-:W-:Y:S01]  /*0950*/  NOP ;  /* 0x0000000000007918 */ /* 0x000fe20000000000 */
[----:B------:R-:W-:Y:S01]  /*0960*/  USEL UR40, UR40, 0x2, !UP0 ;  /* 0x0000000228287887 */ /* 0x000fe2000c000000 */
[----:B------:R-:W-:Y:S01]  /*0970*/  ULDC.64 UR52, c[0x0][0x208] ;  /* 0x0000820000347ab9 */ /* 0x000fe20000000a00 */
[----:B012-4-:R-:W-:Y:S08]  /*0980*/  BAR.SYNC.DEFER_BLOCKING 0x0 ;  /* 0x0000000000007b1d */ /* 0x017ff00000010000 */
[----:B------:R-:W-:Y:S05]  /*0990*/  @!P0 BRA `(.L_x_10290) ;  /* 0x0000009000d48947 */ /* 0x000fea0003800000 */
.L_x_10291:
        /* <DEDUP_REMOVED lines=31> */
[----:B------:R-:W-:Y:S01]  /*0b90*/  IMAD.IADD R22, R10, 0x1, -R22 ;  /* 0x000000010a167824 */ /* 0x000fe200078e0a16 */
        /* <DEDUP_REMOVED lines=10> */
[--C-:B------:R-:W-:Y:S01]  /*0c40*/  SHF.R.S32.HI R8, RZ, 0x2, R6.reuse ;  /* 0x00000002ff087819 */ /* 0x100fe20000011406 */
[----:B------:R-:W-:Y:S01]  /*0c50*/  IMAD.HI R4, R23, 0x55555556, RZ ;  /* 0x5555555617047827 */ /* 0x000fe200078e02ff */
[----:B------:R-:W-:Y:S02]  /*0c60*/  SHF.R.S32.HI R9, RZ, 0x1f, R6 ;  /* 0x0000001fff097819 */ /* 0x000fe40000011406 */
[----:B------:R0:W-:Y:S01]  /*0c70*/  STL [R1], R3 ;  /* 0x0000000301007387 */ /* 0x0001e20000100800 */
[----:B------:R-:W-:Y:S02]  /*0c80*/  LEA.HI R0, R0, R10, RZ, 0x3 ;  /* 0x0000000a00007211 */ /* 0x000fe400078f18ff */
[----:B------:R-:W-:Y:S02]  /*0c90*/  LEA.HI R9, R9, R8, RZ, 0x3 ;  /* 0x0000000809097211 */ /* 0x000fe400078f18ff */
[----:B------:R-:W-:-:S02]  /*0ca0*/  LOP3.LUT R5, R6, 0x7ffffffc, RZ, 0xc0, !PT ;  /* 0x7ffffffc06057812 */ /* 0x000fc400078ec0ff */
[----:B------:R-:W-:Y:S02]  /*0cb0*/  LOP3.LUT R9, R9, 0xfffffff8, RZ, 0xc0, !PT ;  /* 0xfffffff809097812 */ /* 0x000fe400078ec0ff */
[----:B------:R-:W-:Y:S01]  /*0cc0*/  LEA.HI R4, R4, R4, RZ, 0x1 ;  /* 0x0000000404047211 */ /* 0x000fe200078f08ff */
[----:B------:R-:W-:Y:S01]  /*0cd0*/  IMAD.IADD R5, R22, 0x1, -R5 ;  /* 0x0000000116057824 */ /* 0x000fe200078e0a05 */
[----:B------:R-:W-:Y:S02]  /*0ce0*/  IADD3 R8, R8, -R9, RZ ;  /* 0x8000000908087210 */ /* 0x000fe40007ffe0ff */
[----:B------:R-:W-:Y:S01]  /*0cf0*/  SHF.R.S32.HI R7, RZ, 0x5, R7 ;  /* 0x00000005ff077819 */ /* 0x000fe20000011407 */
[----:B------:R-:W-:Y:S01]  /*0d00*/  IMAD R4, R4, -0x3, R23 ;  /* 0xfffffffd04047824 */ /* 0x000fe200078e0217 */
[----:B------:R-:W-:Y:S01]  /*0d10*/  LOP3.LUT R2, R0, 0x1ffffff8, RZ, 0xc0, !PT ;  /* 0x1ffffff800027812 */ /* 0x000fe200078ec0ff */
[----:B------:R-:W-:Y:S01]  /*0d20*/  IMAD R156, R5, R156, 0xa0 ;  /* 0x000000a0059c7424 */ /* 0x000fe200078e029c */
[----:B------:R-:W-:Y:S01]  /*0d30*/  SHF.R.S32.HI R16, RZ, 0x3, R0 ;  /* 0x00000003ff107819 */ /* 0x000fe20000011400 */
[----:B------:R-:W-:-:S02]  /*0d40*/  IMAD R7, R7, 0x10, R8 ;  /* 0x0000001007077824 */ /* 0x000fc400078e0208 */
[----:B------:R-:W-:Y:S02]  /*0d50*/  IMAD.IADD R2, R10, 0x1, -R2 ;  /* 0x000000010a027824 */ /* 0x000fe400078e0a02 */
[----:B------:R-:W-:Y:S02]  /*0d60*/  IMAD R157, R4, 0x40, R7 ;  /* 0x00000040049d7824 */ /* 0x000fe400078e0207 */
[----:B0-----:R-:W-:-:S07]  /*0d70*/  IMAD.SHL.U32 R18, R2, 0x8, RZ ;  /* 0x0000000802127824 */ /* 0x001fce00078e00ff */
.L_x_10335:
        /* <DEDUP_REMOVED lines=35> */
[----:B-1----:R-:W-:Y:S02]  /*0fb0*/  CS2R R8, SRZ ;  /* 0x0000000000087805 */ /* 0x002fe4000001ff00 */
        /* <DEDUP_REMOVED lines=10> */
[----:B------:R-:W-:Y:S02]  /*1060*/  MOV R56, RZ ;  /* 0x000000ff00387202 */ /* 0x000fe40000000f00 */
        /* <DEDUP_REMOVED lines=18> */
.L_x_10292:
        /* <DEDUP_REMOVED lines=12> */
[----:B------:R-:W-:Y:S01]  /*1250*/  CS2R R58, SRZ ;  /* 0x00000000003a7805 */ /* 0x000fe2000001ff00 */
[----:B------:R-:W-:Y:S01]  /*1260*/  @UP0 USHF.R.U32.HI UR46, URZ, UR4, UR7 ;  /* 0x000000043f2e0299 */ /* 0x000fe20008011607 */
[----:B------:R-:W-:Y:S01]  /*1270*/  CS2R R44, SRZ ;  /* 0x00000000002c7805 */ /* 0x000fe2000001ff00 */
[----:B------:R-:W-:Y:S01]  /*1280*/  USHF.R.U32.HI UR47, URZ, 0x1f, UR9 ;  /* 0x0000001f3f2f7899 */ /* 0x000fe20008011609 */
[----:B------:R-:W-:Y:S01]  /*1290*/  CS2R R60, SRZ ;  /* 0x00000000003c7805 */ /* 0x000fe2000001ff00 */
[----:B------:R-:W-:-:S02]  /*12a0*/  UMOV UR48, UR5 ;  /* 0x0000000500307c82 */ /* 0x000fc40008000000 */
[----:B------:R-:W-:-:S04]  /*12b0*/  ULEA.HI.SX32 UR47, UR9, UR47, 0x1a ;  /* 0x0000002f092f7291 */ /* 0x000fc8000f8fd23f */
[----:B------:R-:W-:Y:S08]  /*12c0*/  @!P1 BRA `(.L_x_10293) ;  /* 0x0000006c00709947 */ /* 0x000ff00003800000 */
[----:B------:R-:W0:Y:S01]  /*12d0*/  SHFL.IDX PT, R0, R23, RZ, 0x1f ;  /* 0x00001fff17007589 */ /* 0x000e2200000e0000 */
[----:B------:R-:W1:Y:S01]  /*12e0*/  S2UR UR8, SR_CgaCtaId ;  /* 0x00000000000879c3 */ /* 0x000e620000008800 */
[----:B------:R-:W-:Y:S01]  /*12f0*/  UMOV UR7, 0x400 ;  /* 0x0000040000077882 */ /* 0x000fe20000000000 */
        /* <DEDUP_REMOVED lines=8> */
[----:B------:R-:W-:Y:S01]  /*1380*/  ULEA UR5, UR5, UR4, 0xc ;  /* 0x0000000405057291 */ /* 0x000fe2000f8e603f */
[----:B------:R-:W-:-:S03]  /*1390*/  PLOP3.LUT P0, PT, PT, PT, UP0, 0x80, 0x0 ;  /* 0x000000000000781c */ /* 0x000fc60003f0f008 */
[----:B------:R-:W-:-:S04]  /*13a0*/  USHF.R.U32.HI UR5, URZ, 0x4, UR5 ;  /* 0x000000043f057899 */ /* 0x000fc80008011605 */
[----:B------:R-:W-:-:S04]  /*13b0*/  ULOP3.LUT UR5, UR5, 0x3fff, URZ, 0xc0, !UPT ;  /* 0x00003fff05057892 */ /* 0x000fc8000f8ec03f */
[----:B------:R-:W-:Y:S02]  /*13c0*/  ULOP3.LUT UR36, UR5, 0x10000, URZ, 0xfc, !UPT ;  /* 0x0001000005247892 */ /* 0x000fe4000f8efc3f */
[----:B------:R-:W-:Y:S10]  /*13d0*/  @!P0 BRA `(.L_x_10294) ;  /* 0x0000000000408947 */ /* 0x000ff40003800000 */
        /* <DEDUP_REMOVED lines=16> */
.L_x_10294:
        /* <DEDUP_REMOVED lines=35> */
[----:B------:R-:W-:Y:S01]  /*1710*/  MOV R4, UR6 ;  /* 0x0000000600047c02 */ /* 0x000fe20008000f00 */
        /* <DEDUP_REMOVED lines=22> */
.L_x_10420:
[----:B------:R-:W-:Y:S05]  /*1880*/  @!P0 BRA `(.L_x_10296) ;  /* 0x0000000000048947 */ /* 0x000fea0003800000 */
[----:B------:R-:W-:Y:S01]  /*1890*/  BPT.TRAP 0x1 ;  /* 0x000000040000795c */ /* 0x000fe20000300000 */
.L_x_10296:
[----:B------:R-:W-:Y:S01]  /*18a0*/  IMAD.U32 R5, RZ, RZ, UR43 ;  /* 0x0000002bff057e24 */ /* 0x000fe2000f8e00ff */
[----:B------:R-:W-:-:S03]  /*18b0*/  MOV R6, UR42 ;  /* 0x0000002a00067c02 */ /* 0x000fc60008000f00 */
[----:B------:R-:W-:Y:S01]  /*18c0*/  IMAD R5, R5, 0x8, R2 ;  /* 0x0000000805057824 */ /* 0x000fe200078e0202 */
[----:B------:R-:W-:-:S04]  /*18d0*/  SHF.L.U32 R6, R6, 0x1f, RZ ;  /* 0x0000001f06067819 */ /* 0x000fc800000006ff */
[----:B------:R1:W2:Y:S01]  /*18e0*/  SYNCS.PHASECHK.TRANS64.TRYWAIT P1, [R5+URZ+0x13230], R6 ;  /* 0x01323006050075a7 */ /* 0x0002a2000802017f */
[----:B------:R-:W-:Y:S05]  /*18f0*/  @!P0 BRA `(.L_x_10297) ;  /* 0x0000000000048947 */ /* 0x000fea0003800000 */
[----:B------:R-:W-:Y:S01]  /*1900*/  BPT.TRAP 0x1 ;  /* 0x000000040000795c */ /* 0x000fe20000300000 */
.L_x_10297:
[----:B------:R-:W3:Y:S01]  /*1910*/  S2R R7, SR_TID.X ;  /* 0x0000000000077919 */ /* 0x000ee20000002100 */
[----:B------:R-:W-:-:S05]  /*1920*/  VIADD R4, R2, 0xe000 ;  /* 0x0000e00002047836 */ /* 0x000fca0000000000 */
[----:B------:R-:W-:-:S04]  /*1930*/  SHF.R.U32.HI R4, RZ, 0x4, R4 ;  /* 0x00000004ff047819 */ /* 0x000fc80000011604 */
[----:B------:R-:W-:Y:S02]  /*1940*/  LOP3.LUT R4, R4, 0x3fff, RZ, 0xc0, !PT ;  /* 0x00003fff04047812 */ /* 0x000fe400078ec0ff */
[----:B---3--:R-:W-:Y:S01]  /*1950*/  LOP3.LUT P2, RZ, R7, 0x7f, RZ, 0xc0, !PT ;  /* 0x0000007f07ff7812 */ /* 0x008fe2000784c0ff */
[----:B--2---:R-:W-:-:S12]  /*1960*/  @P1 BRA `(.L_x_10298) ;  /* 0x0000000000081947 */ /* 0x004fd80003800000 */
[----:B------:R-:W2:Y:S02]  /*1970*/  SYNCS.PHASECHK.TRANS64.TRYWAIT P1, [R5+URZ+0x13230], R6 ;  /* 0x01323006050075a7 */ /* 0x000ea4000802017f */
[----:B--2---:R-:W-:Y:S05]  /*1980*/  @!P1 BRA `(.L_x_10299) ;  /* 0x000000c0005c9947 */ /* 0x004fea0003800000 */
.L_x_10298:
[----:B------:R-:W-:Y:S05]  /*1990*/  WARPSYNC.ALL ;  /* 0x0000000000007948 */ /* 0x000fea0003800000 */
[----:B------:R-:W-:Y:S01]  /*19a0*/  IMAD.MOV.U32 R55, RZ, RZ, RZ ;  /* 0x000000ffff377224 */ /* 0x000fe200078e00ff */
        /* <DEDUP_REMOVED lines=13> */
[----:B------:R-:W3:Y:S01]  /*1a80*/  S2R R120, SR_TID.X ;  /* 0x0000000000787919 */ /* 0x000ee20000002100 */
[----:B------:R-:W-:-:S02]  /*1a90*/  UIMAD UR12, UR43, 0x280, UR12 ;  /* 0x000002802b0c78a4 */ /* 0x000fc4000f8e020c */
[----:B------:R-:W-:Y:S02]  /*1aa0*/  UISETP.GE.AND UP0, UPT, UR49, 0xa1, UPT ;  /* 0x000000a13100788c */ /* 0x000fe4000bf06270 */
[----:B------:R-:W-:Y:S02]  /*1ab0*/  UIADD3 UR6, UR12, 0x100, URZ ;  /* 0x000001000c067890 */ /* 0x000fe4000fffe03f */
[----:B------:R-:W-:Y:S02]  /*1ac0*/  UIADD3 UR10, UR12, 0x180, URZ ;  /* 0x000001800c0a7890 */ /* 0x000fe4000fffe03f */
[----:B------:R-:W-:Y:S02]  /*1ad0*/  UMOV UR38, UR12 ;  /* 0x0000000c00267c82 */ /* 0x000fe40008000000 */
[----:B------:R-:W-:Y:S01]  /*1ae0*/  QGMMA.64x32x32.F32.E4M3.E4M3 R104, gdesc[UR36], RZ, !UPT, gsb0 ;  /* 0x00600000246879f3 */ /* 0x000fe2000c0008ff */
[----:B------:R-:W-:Y:S01]  /*1af0*/  UIADD3 UR38, UR12, 0x80, URZ ;  /* 0x000000800c267890 */ /* 0x000fe2000fffe03f */
[----:B------:R-:W-:Y:S01]  /*1b00*/  UMOV UR39, 0x80000020 ;  /* 0x8000002000277882 */ /* 0x000fe20000000000 */
        /* <DEDUP_REMOVED lines=29> */
[C---:B-12---:R-:W-:Y:S01]  /*1ce0*/  FMUL.FTZ R6, R0.reuse, R106 ;  /* 0x0000006a00067220 */ /* 0x046fe20000410000 */
        /* <DEDUP_REMOVED lines=8> */
[C---:B0-----:R-:W-:Y:S01]  /*1d70*/  FMUL.FTZ R11, R0.reuse, R115 ;  /* 0x00000073000b7220 */ /* 0x041fe20000410000 */
[C---:B------:R-:W-:Y:S01]  /*1d80*/  FMUL.FTZ R8, R0.reuse, R110 ;  /* 0x0000006e00087220 */ /* 0x040fe20000410000 */
[----:B------:R-:W0:Y:S01]  /*1d90*/  MUFU.TANH R47, R47 ;  /* 0x0000002f002f7308 */ /* 0x000e220000002400 */
[C---:B------:R-:W-:Y:S01]  /*1da0*/  FMUL.FTZ R9, R0.reuse, R111 ;  /* 0x0000006f00097220 */ /* 0x040fe20000410000 */
[C---:B------:R-:W-:Y:S01]  /*1db0*/  FMUL.FTZ R13, R0.reuse, R116 ;  /* 0x00000074000d7220 */ /* 0x040fe20000410000 */
[C---:B------:R-:W-:Y:S01]  /*1dc0*/  FMUL.FTZ R105, R0.reuse, R118 ;  /* 0x0000007600697220 */ /* 0x040fe20000410000 */
[C---:B------:R-:W-:Y:S01]  /*1dd0*/  FMUL.FTZ R15, R0.reuse, R117 ;  /* 0x00000075000f7220 */ /* 0x040fe20000410000 */
[----:B------:R-:W-:-:S03]  /*1de0*/  FMUL.FTZ R104, R0, R119 ;  /* 0x0000007700687220 */ /* 0x000fc60000410000 */
[----:B------:R-:W2:Y:S08]  /*1df0*/  MUFU.TANH R46, R46 ;  /* 0x0000002e002e7308 */ /* 0x000eb00000002400 */
[----:B------:R-:W4:Y:S08]  /*1e00*/  MUFU.TANH R48, R48 ;  /* 0x0000003000307308 */ /* 0x000f300000002400 */
[----:B------:R-:W5:Y:S08]  /*1e10*/  MUFU.TANH R6, R6 ;  /* 0x0000000600067308 */ /* 0x000f700000002400 */
[----:B------:R-:W3:Y:S08]  /*1e20*/  MUFU.TANH R50, R50 ;  /* 0x0000003200327308 */ /* 0x000ef00000002400 */
[----:B------:R-:W3:Y:S08]  /*1e30*/  MUFU.TANH R7, R7 ;  /* 0x0000000700077308 */ /* 0x000ef00000002400 */
[----:B------:R-:W-:Y:S01]  /*1e40*/  MUFU.TANH R12, R12 ;  /* 0x0000000c000c7308 */ /* 0x000fe20000002400 */
[----:B------:R-:W-:-:S02]  /*1e50*/  WARPGROUP.DEPBAR.LE gsb0, 0x0 ;  /* 0x00008000000079c5 */ /* 0x000fc40000010000 */
[----:B------:R-:W-:Y:S01]  /*1e60*/  WARPGROUP.ARRIVE ;  /* 0x00000000000079c5 */ /* 0x000fe20000000000 */
[C---:B------:R-:W-:Y:S01]  /*1e70*/  FMUL.FTZ R40, R0.reuse, R92 ;  /* 0x0000005c00287220 */ /* 0x040fe20000410000 */
[C---:B------:R-:W-:Y:S01]  /*1e80*/  FMUL.FTZ R21, R0.reuse, R89 ;  /* 0x0000005900157220 */ /* 0x040fe20000410000 */
[C---:B------:R-:W-:Y:S02]  /*1e90*/  FMUL.FTZ R94, R0.reuse, R94 ;  /* 0x0000005e005e7220 */ /* 0x040fe40000410000 */
[----:B------:R-:W3:Y:S01]  /*1ea0*/  MUFU.TANH R10, R10 ;  /* 0x0000000a000a7308 */ /* 0x000ee20000002400 */
[C---:B------:R-:W-:Y:S01]  /*1eb0*/  FMUL.FTZ R20, R0.reuse, R88 ;  /* 0x0000005800147220 */ /* 0x040fe20000410000 */
[----:B------:R-:W-:Y:S01]  /*1ec0*/  QGMMA.64x32x32.F32.E4M3.E4M3 R72, gdesc[UR4], R72, gsb0 ;  /* 0x00600000044879f3 */ /* 0x000fe20008000848 */
[----:B------:R-:W-:Y:S01]  /*1ed0*/  UIADD3 UR6, UR12, 0x182, URZ ;  /* 0x000001820c067890 */ /* 0x000fe2000fffe03f */
[C---:B------:R-:W-:Y:S01]  /*1ee0*/  FMUL.FTZ R107, R0.reuse, R90 ;  /* 0x0000005a006b7220 */ /* 0x040fe20000410000 */
[----:B------:R-:W-:Y:S01]  /*1ef0*/  UMOV UR7, 0x80000020 ;  /* 0x8000002000077882 */ /* 0x000fe20000000000 */
        /* <DEDUP_REMOVED lines=12> */
[----:B------:R-:W-:-:S06]  /*1fc0*/  FMUL.FTZ R49, R0, R101 ;  /* 0x0000006500317220 */ /* 0x000fcc0000410000 */
[----:B------:R-:W3:Y:S08]  /*1fd0*/  MUFU.TANH R9, R9 ;  /* 0x0000000900097308 */ /* 0x000ef00000002400 */
[----:B------:R-:W3:Y:S08]  /*1fe0*/  MUFU.TANH R13, R13 ;  /* 0x0000000d000d7308 */ /* 0x000ef00000002400 */
[----:B------:R-:W3:Y:S08]  /*1ff0*/  MUFU.TANH R105, R105 ;  /* 0x0000006900697308 */ /* 0x000ef00000002400 */
[----:B------:R-:W-:Y:S08]  /*2000*/  MUFU.TANH R21, R21 ;  /* 0x0000001500157308 */ /* 0x000ff00000002400 */
[----:B------:R-:W-:Y:S01]  /*2010*/  MUFU.TANH R94, R94 ;  /* 0x0000005e005e7308 */ /* 0x000fe20000002400 */
[----:B------:R-:W-:-:S02]  /*2020*/  WARPGROUP.DEPBAR.LE gsb0, 0x0 ;  /* 0x00008000000079c5 */ /* 0x000fc40000010000 */
[----:B------:R-:W-:Y:S01]  /*2030*/  WARPGROUP.ARRIVE ;  /* 0x00000000000079c5 */ /* 0x000fe20000000000 */
[C---:B------:R-:W-:Y:S01]  /*2040*/  FMUL.FTZ R92, R0.reuse, R74 ;  /* 0x0000004a005c7220 */ /* 0x040fe20000410000 */
[C---:B------:R-:W-:Y:S01]  /*2050*/  FMUL.FTZ R74, R0.reuse, R76 ;  /* 0x0000004c004a7220 */ /* 0x040fe20000410000 */
[C---:B------:R-:W-:Y:S01]  /*2060*/  FMUL.FTZ R76, R0.reuse, R83 ;  /* 0x00000053004c7220 */ /* 0x040fe20000410000 */
[----:B------:R-:W-:Y:S02]  /*2070*/  IMAD.U32 R83, RZ, RZ, UR47 ;  /* 0x0000002fff537e24 */ /* 0x000fe4000f8e00ff */
[C---:B------:R-:W-:Y:S01]  /*2080*/  FMUL.FTZ R88, R0.reuse, R72 ;  /* 0x0000004800587220 */ /* 0x040fe20000410000 */
[----:B------:R-:W-:Y:S01]  /*2090*/  QGMMA.64x32x32.F32.E4M3.E4M3 R56, gdesc[UR4], R56, gsb0 ;  /* 0x00600000043879f3 */ /* 0x000fe20008000838 */
[----:B------:R-:W-:Y:S01]  /*20a0*/  UIADD3 UR6, UR12, 0x202, URZ ;  /* 0x000002020c067890 */ /* 0x000fe2000fffe03f */
[----:B------:R-:W-:Y:S01]  /*20b0*/  IMAD R14, R83, -0xa0, R14 ;  /* 0xffffff60530e7824 */ /* 0x000fe200078e020e */
[----:B------:R-:W-:Y:S01]  /*20c0*/  UMOV UR7, 0x80000020 ;  /* 0x8000002000077882 */ /* 0x000fe20000000000 */
[C---:B------:R-:W-:Y:S01]  /*20d0*/  FMUL.FTZ R72, R0.reuse, R84 ;  /* 0x0000005400487220 */ /* 0x040fe20000410000 */
[----:B------:R-:W-:Y:S01]  /*20e0*/  FMUL.FTZ R51, R0, R85 ;  /* 0x0000005500337220 */ /* 0x000fe20000410000 */
[----:B------:R-:W3:Y:S01]  /*20f0*/  MUFU.TANH R15, R15 ;  /* 0x0000000f000f7308 */ /* 0x000ee20000002400 */
        /* <DEDUP_REMOVED lines=8> */
[----:B0-----:R-:W-:Y:S01]  /*2180*/  FSEL R47, R47, -INF , P2 ;  /* 0xff8000002f2f7808 */ /* 0x001fe20001000000 */
[----:B------:R-:W-:Y:S01]  /*2190*/  FMUL.FTZ R78, R0, R79 ;  /* 0x0000004f004e7220 */ /* 0x000fe20000410000 */
[----:B------:R-:W-:Y:S01]  /*21a0*/  ISETP.GT.AND P4, PT, R14, 0x9, PT ;  /* 0x000000090e00780c */ /* 0x000fe20003f84270 */
[----:B------:R-:W-:Y:S01]  /*21b0*/  FMUL.FTZ R77, R0, R87 ;  /* 0x00000057004d7220 */ /* 0x000fe20000410000 */
[----:B--2---:R-:W-:Y:S01]  /*21c0*/  FSEL R46, R46, -INF , P3 ;  /* 0xff8000002e2e7808 */ /* 0x004fe20001800000 */
[----:B------:R-:W-:Y:S01]  /*21d0*/  FMUL.FTZ R89, R0, R75 ;  /* 0x0000004b00597220 */ /* 0x000fe20000410000 */
[----:B------:R-:W-:Y:S01]  /*21e0*/  ISETP.GT.AND P5, PT, R14, 0x10, PT ;  /* 0x000000100e00780c */ /* 0x000fe20003fa4270 */
[----:B------:R-:W0:Y:S01]  /*21f0*/  MUFU.TANH R107, R107 ;  /* 0x0000006b006b7308 */ /* 0x000e220000002400 */
[----:B----4-:R-:W-:Y:S01]  /*2200*/  FSEL R48, R48, -INF , P4 ;  /* 0xff80000030307808 */ /* 0x010fe20002000000 */
[----:B------:R-:W-:Y:S01]  /*2210*/  FMUL.FTZ R75, R0, R80 ;  /* 0x00000050004b7220 */ /* 0x000fe20000410000 */
[----:B-----5:R-:W-:Y:S01]  /*2220*/  FSEL R6, R6, -INF , P1 ;  /* 0xff80000006067808 */ /* 0x020fe20000800000 */
[----:B------:R-:W-:Y:S01]  /*2230*/  FMUL.FTZ R53, R0, R81 ;  /* 0x0000005100357220 */ /* 0x000fe20000410000 */
[----:B------:R-:W-:Y:S01]  /*2240*/  ISETP.GT.AND P1, PT, R14, 0x11, PT ;  /* 0x000000110e00780c */ /* 0x000fe20003f24270 */
[----:B------:R-:W-:Y:S01]  /*2250*/  FMUL.FTZ R81, R0, R82 ;  /* 0x0000005200517220 */ /* 0x000fe20000410000 */
[----:B---3--:R-:W-:Y:S01]  /*2260*/  FSEL R50, R50, -INF , P5 ;  /* 0xff80000032327808 */ /* 0x008fe20002800000 */
[----:B------:R-:W1:Y:S01]  /*2270*/  MUFU.TANH R40, R40 ;  /* 0x0000002800287308 */ /* 0x000e620000002400 */
[----:B------:R-:W-:Y:S01]  /*2280*/  FSEL R7, R7, -INF , P2 ;  /* 0xff80000007077808 */ /* 0x000fe20001000000 */
[----:B------:R-:W-:Y:S01]  /*2290*/  FMUL.FTZ R80, R0, R86 ;  /* 0x0000005600507220 */ /* 0x000fe20000410000 */
[----:B------:R-:W-:-:S02]  /*22a0*/  ISETP.GT.AND P2, PT, R14, 0x18, PT ;  /* 0x000000180e00780c */ /* 0x000fc40003f44270 */
[----:B------:R-:W-:Y:S02]  /*22b0*/  FSEL R10, R10, -INF , P5 ;  /* 0xff8000000a0a7808 */ /* 0x000fe40002800000 */
[----:B------:R-:W-:Y:S01]  /*22c0*/  ISETP.GT.AND P5, PT, R14, 0x21, PT ;  /* 0x000000210e00780c */ /* 0x000fe20003fa4270 */
[----:B------:R-:W-:Y:S01]  /*22d0*/  MUFU.TANH R106, R106 ;  /* 0x0000006a006a7308 */ /* 0x000fe20000002400 */
[----:B------:R-:W-:Y:S02]  /*22e0*/  FSEL R11, R11, -INF , P1 ;  /* 0xff8000000b0b7808 */ /* 0x000fe40000800000 */
[----:B------:R-:W-:Y:S02]  /*22f0*/  FSEL R8, R8, -INF , P3 ;  /* 0xff80000008087808 */ /* 0x000fe40001800000 */
[C---:B------:R-:W-:Y:S02]  /*2300*/  ISETP.GT.AND P3, PT, R14.reuse, 0x19, PT ;  /* 0x000000190e00780c */ /* 0x040fe40003f64270 */
[----:B------:R-:W-:Y:S01]  /*2310*/  FSEL R9, R9, -INF , P4 ;  /* 0xff80000009097808 */ /* 0x000fe20002000000 */
[----:B------:R-:W2:Y:S01]  /*2320*/  MUFU.TANH R93, R93 ;  /* 0x0000005d005d7308 */ /* 0x000ea20000002400 */
[----:B------:R-:W-:-:S07]  /*2330*/  ISETP.GT.AND P4, PT, R14, 0x20, PT ;  /* 0x000000200e00780c */ /* 0x000fce0003f84270 */
[----:B------:R-:W-:Y:S01]  /*2340*/  MUFU.TANH R43, R43 ;  /* 0x0000002b002b7308 */ /* 0x000fe20000002400 */
[----:B------:R-:W-:Y:S02]  /*2350*/  WARPGROUP.DEPBAR.LE gsb0, 0x0 ;  /* 0x00008000000079c5 */ /* 0x000fe40000010000 */
[----:B------:R-:W-:Y:S01]  /*2360*/  WARPGROUP.ARRIVE ;  /* 0x00000000000079c5 */ /* 0x000fe20000000000 */
[----:B------:R-:W-:Y:S01]  /*2370*/  FMUL.FTZ R84, R0, R63 ;  /* 0x0000003f00547220 */ /* 0x000fe20000410000 */
[----:B------:R-:W-:Y:S01]  /*2380*/  FMNMX.FTZ R63, R44, R47, !PT ;  /* 0x0000002f2c3f7209 */ /* 0x000fe20007810000 */
[C---:B------:R-:W-:Y:S02]  /*2390*/  FMUL.FTZ R85, R0.reuse, R65 ;  /* 0x0000004100557220 */ /* 0x040fe40000410000 */
[----:B------:R-:W-:Y:S01]  /*23a0*/  MUFU.TANH R97, R97 ;  /* 0x0000006100617308 */ /* 0x000fe20000002400 */
[----:B------:R-:W-:Y:S01]  /*23b0*/  FMUL.FTZ R73, R0, R56 ;  /* 0x0000003800497220 */ /* 0x000fe20000410000 */
[----:B------:R-:W-:Y:S01]  /*23c0*/  QGMMA.64x32x32.F32.E4M3.E4M3 R24, gdesc[UR4], R24, gsb0 ;  /* 0x00600000041879f3 */ /* 0x000fe20008000818 */
[----:B------:R-:W-:Y:S01]  /*23d0*/  FMNMX.FTZ R65, R46, R63, !PT ;  /* 0x0000003f2e417209 */ /* 0x000fe20007810000 */
[----:B------:R-:W-:Y:S01]  /*23e0*/  FMUL.FTZ R62, R0, R62 ;  /* 0x0000003e003e7220 */ /* 0x000fe20000410000 */
[----:B------:R-:W-:Y:S01]  /*23f0*/  FSEL R56, R12, -INF , P1 ;  /* 0xff8000000c387808 */ /* 0x000fe20000800000 */
[----:B------:R-:W-:Y:S01]  /*2400*/  FMUL.FTZ R79, R0, R58 ;  /* 0x0000003a004f7220 */ /* 0x000fe20000410000 */
[----:B------:R-:W-:Y:S01]  /*2410*/  FMNMX.FTZ R65, R48, R65, !PT ;  /* 0x0000004130417209 */ /* 0x000fe20007810000 */
[----:B------:R-:W3:Y:S01]  /*2420*/  MUFU.TANH R104, R104 ;  /* 0x0000006800687308 */ /* 0x000ee20000002400 */
[----:B------:R-:W-:Y:S01]  /*2430*/  ISETP.GT.AND P1, PT, R14, 0x28, PT ;  /* 0x000000280e00780c */ /* 0x000fe20003f24270 */
[----:B------:R-:W-:Y:S01]  /*2440*/  FMUL.FTZ R58, R0, R59 ;  /* 0x0000003b003a7220 */ /* 0x000fe20000410000 */
[----:B------:R-:W-:Y:S01]  /*2450*/  FMNMX.FTZ R99, R50, R65, !PT ;  /* 0x0000004132637209 */ /* 0x000fe20007810000 */
[C---:B------:R-:W-:Y:S01]  /*2460*/  FMUL.FTZ R67, R0.reuse, R67 ;  /* 0x0000004300437220 */ /* 0x040fe20000410000 */
[C---:B------:R-:W-:Y:S01]  /*2470*/  FMUL.FTZ R87, R0.reuse, R71 ;  /* 0x0000004700577220 */ /* 0x040fe20000410000 */
[----:B------:R-:W-:Y:S01]  /*2480*/  FMUL.FTZ R61, R0, R61 ;  /* 0x0000003d003d7220 */ /* 0x000fe20000410000 */
[----:B------:R-:W-:Y:S01]  /*2490*/  FSEL R59, R13, -INF , P2 ;  /* 0xff8000000d3b7808 */ /* 0x000fe20001000000 */
[----:B------:R-:W-:Y:S01]  /*24a0*/  MUFU.TANH R45, R45 ;  /* 0x0000002d002d7308 */ /* 0x000fe20000002400 */
[----:B------:R-:W-:Y:S01]  /*24b0*/  FMNMX.FTZ R100, R56, R99, !PT ;  /* 0x0000006338647209 */ /* 0x000fe20007810000 */
[C---:B------:R-:W-:Y:S01]  /*24c0*/  FMUL.FTZ R82, R0.reuse, R60 ;  /* 0x0000003c00527220 */ /* 0x040fe20000410000 */
[----:B------:R-:W-:Y:S01]  /*24d0*/  FSEL R12, R105, -INF , P2 ;  /* 0xff800000690c7808 */ /* 0x000fe20001000000 */
[----:B------:R-:W-:Y:S01]  /*24e0*/  FMUL.FTZ R68, R0, R68 ;  /* 0x0000004400447220 */ /* 0x000fe20000410000 */
[----:B------:R-:W-:Y:S01]  /*24f0*/  ISETP.GT.AND P2, PT, R14, 0x29, PT ;  /* 0x000000290e00780c */ /* 0x000fe20003f44270 */
[C---:B------:R-:W-:Y:S01]  /*2500*/  FMUL.FTZ R86, R0.reuse, R70 ;  /* 0x0000004600567220 */ /* 0x040fe20000410000 */
[----:B------:R-:W-:Y:S01]  /*2510*/  FSEL R60, R15, -INF , P3 ;  /* 0xff8000000f3c7808 */ /* 0x000fe20001800000 */
[----:B------:R-:W-:Y:S01]  /*2520*/  MUFU.TANH R90, R90 ;  /* 0x0000005a005a7308 */ /* 0x000fe20000002400 */
[----:B0-----:R-:W-:Y:S01]  /*2530*/  FSEL R15, R107, -INF , P4 ;  /* 0xff8000006b0f7808 */ /* 0x001fe20002000000 */
[----:B------:R-:W-:Y:S01]  /*2540*/  FMUL.FTZ R98, R0, R66 ;  /* 0x0000004200627220 */ /* 0x000fe20000410000 */
[----:B-1----:R-:W-:Y:S01]  /*2550*/  FSEL R63, R40, -INF , P1 ;  /* 0xff800000283f7808 */ /* 0x002fe20000800000 */
[C---:B------:R-:W-:Y:S01]  /*2560*/  FMUL.FTZ R69, R0.reuse, R69 ;  /* 0x0000004500457220 */ /* 0x040fe20000410000 */
[----:B--2---:R-:W-:Y:S01]  /*2570*/  FSEL R40, R93, -INF , P2 ;  /* 0xff8000005d287808 */ /* 0x004fe20001000000 */
[----:B------:R-:W-:Y:S01]  /*2580*/  FMUL.FTZ R83, R0, R64 ;  /* 0x0000004000537220 */ /* 0x000fe20000410000 */
[----:B---3--:R-:W-:Y:S01]  /*2590*/  FSEL R13, R104, -INF , P3 ;  /* 0xff800000680d7808 */ /* 0x008fe20001800000 */
[----:B------:R-:W0:Y:S01]  /*25a0*/  MUFU.TANH R41, R41 ;  /* 0x0000002900297308 */ /* 0x000e220000002400 */
[----:B------:R-:W-:Y:S01]  /*25b0*/  ISETP.GT.AND P3, PT, R14, 0x30, PT ;  /* 0x000000300e00780c */ /* 0x000fe20003f64270 */
[----:B------:R-:W-:-:S06]  /*25c0*/  FMUL.FTZ R57, R0, R57 ;  /* 0x0000003900397220 */ /* 0x000fcc0000410000 */
[----:B------:R1:W-:Y:S08]  /*25d0*/  MUFU.TANH R71, R62 ;  /* 0x0000003e00477308 */ /* 0x0003f00000002400 */
[----:B------:R-:W2:Y:S01]  /*25e0*/  MUFU.TANH R95, R95 ;  /* 0x0000005f005f7308 */ /* 0x000ea20000002400 */
[----:B-1----:R-:W-:Y:S02]  /*25f0*/  FSEL R62, R21, -INF , P5 ;  /* 0xff800000153e7808 */ /* 0x002fe40002800000 */
[----:B------:R-:W-:-:S02]  /*2600*/  FSEL R21, R94, -INF , P1 ;  /* 0xff8000005e157808 */ /* 0x000fc40000800000 */
[C---:B------:R-:W-:Y:S02]  /*2610*/  ISETP.GT.AND P1, PT, R14.reuse, 0x39, PT ;  /* 0x000000390e00780c */ /* 0x040fe40003f24270 */
[----:B0-----:R-:W-:Y:S01]  /*2620*/  FSEL R64, R41, -INF , P2 ;  /* 0xff80000029407808 */ /* 0x001fe20001000000 */
[----:B------:R0:W-:Y:S01]  /*2630*/  MUFU.TANH R94, R67 ;  /* 0x00000043005e7308 */ /* 0x0001e20000002400 */
[----:B------:R-:W-:Y:S01]  /*2640*/  ISETP.GT.AND P2, PT, R14, 0x40, PT ;  /* 0x000000400e00780c */ /* 0x000fe20003f44270 */
[----:B------:R-:W-:-:S06]  /*2650*/  WARPGROUP.DEPBAR.LE gsb0, 0x0 ;  /* 0x00008000000079c5 */ /* 0x000fcc0000010000 */
[----:B------:R-:W1:Y:S01]  /*2660*/  MUFU.TANH R42, R42 ;  /* 0x0000002a002a7308 */ /* 0x000e620000002400 */
[----:B0-----:R-:W-:Y:S01]  /*2670*/  FMNMX.FTZ R67, R59, R100, !PT ;  /* 0x000000643b437209 */ /* 0x001fe20007810000 */
[C---:B------:R-:W-:Y:S01]  /*2680*/  FMUL.FTZ R99, R0.reuse, R26 ;  /* 0x0000001a00637220 */ /* 0x040fe20000410000 */
[----:B--2---:R-:W-:Y:S01]  /*2690*/  FSEL R41, R95, -INF , P3 ;  /* 0xff8000005f297808 */ /* 0x004fe20001800000 */
        /* <DEDUP_REMOVED lines=9> */
[----:B------:R-:W-:-:S03]  /*2730*/  FMUL.FTZ R101, R0, R39 ;  /* 0x0000002700657220 */ /* 0x000fc60000410000 */
[----:B------:R-:W2:Y:S01]  /*2740*/  MUFU.TANH R96, R96 ;  /* 0x0000006000607308 */ /* 0x000ea20000002400 */
[----:B0-----:R-:W-:Y:S02]  /*2750*/  FSEL R61, R20, -INF , P4 ;  /* 0xff800000143d7808 */ /* 0x001fe40002000000 */
[----:B------:R-:W-:Y:S02]  /*2760*/  ISETP.GT.AND P4, PT, R14, 0x31, PT ;  /* 0x000000310e00780c */ /* 0x000fe40003f84270 */
[----:B------:R-:W-:Y:S02]  /*2770*/  FSEL R20, R106, -INF , P5 ;  /* 0xff8000006a147808 */ /* 0x000fe40002800000 */
[----:B------:R-:W-:Y:S01]  /*2780*/  ISETP.GT.AND P5, PT, R14, 0x38, PT ;  /* 0x000000380e00780c */ /* 0x000fe20003fa4270 */
[----:B------:R0:W-:Y:S01]  /*2790*/  MUFU.TANH R93, R68 ;  /* 0x00000044005d7308 */ /* 0x0001e20000002400 */
[----:B------:R-:W-:Y:S02]  /*27a0*/  FSEL R66, R43, -INF , P4 ;  /* 0xff8000002b427808 */ /* 0x000fe40002000000 */
[----:B------:R-:W-:-:S02]  /*27b0*/  FSEL R43, R97, -INF , P5 ;  /* 0xff800000612b7808 */ /* 0x000fc40002800000 */
[----:B-1----:R-:W-:Y:S02]  /*27c0*/  FSEL R65, R42, -INF , P3 ;  /* 0xff8000002a417808 */ /* 0x002fe40001800000 */
[----:B------:R-:W-:Y:S01]  /*27d0*/  ISETP.GT.AND P3, PT, R14, 0x41, PT ;  /* 0x000000410e00780c */ /* 0x000fe20003f64270 */
[----:B------:R-:W-:Y:S01]  /*27e0*/  MUFU.TANH R89, R89 ;  /* 0x0000005900597308 */ /* 0x000fe20000002400 */
[----:B0-----:R-:W-:Y:S02]  /*27f0*/  FMNMX.FTZ R68, R60, R67, !PT ;  /* 0x000000433c447209 */ /* 0x001fe40007810000 */
[----:B------:R-:W-:Y:S02]  /*2800*/  FSEL R67, R45, -INF , P5 ;  /* 0xff8000002d437808 */ /* 0x000fe40002800000 */
[----:B------:R-:W-:Y:S02]  /*2810*/  FMNMX.FTZ R97, R61, R68, !PT ;  /* 0x000000443d617209 */ /* 0x000fe40007810000 */
[----:B------:R-:W-:Y:S01]  /*2820*/  FSEL R45, R90, -INF , P1 ;  /* 0xff8000005a2d7808 */ /* 0x000fe20000800000 */
[----:B------:R-:W0:Y:S01]  /*2830*/  MUFU.TANH R49, R49 ;  /* 0x0000003100317308 */ /* 0x000e220000002400 */
[----:B------:R-:W-:-:S02]  /*2840*/  FMNMX.FTZ R90, R62, R97, !PT ;  /* 0x000000613e5a7209 */ /* 0x000fc40007810000 */
[----:B--2---:R-:W-:Y:S02]  /*2850*/  FSEL R42, R96, -INF , P4 ;  /* 0xff800000602a7808 */ /* 0x004fe40002000000 */
[C---:B------:R-:W-:Y:S02]  /*2860*/  ISETP.GT.AND P4, PT, R14.reuse, 0x48, PT ;  /* 0x000000480e00780c */ /* 0x040fe40003f84270 */
[----:B------:R-:W-:Y:S01]  /*2870*/  ISETP.GT.AND P5, PT, R14, 0x49, PT ;  /* 0x000000490e00780c */ /* 0x000fe20003fa4270 */
[----:B------:R-:W1:Y:S08]  /*2880*/  MUFU.TANH R92, R92 ;  /* 0x0000005c005c7308 */ /* 0x000e700000002400 */
[----:B------:R2:W-:Y:S01]  /*2890*/  MUFU.TANH R95, R69 ;  /* 0x00000045005f7308 */ /* 0x0005e20000002400 */
[----:B0-----:R-:W-:-:S02]  /*28a0*/  FSEL R68, R49, -INF , P1 ;  /* 0xff80000031447808 */ /* 0x001fc40000800000 */
[----:B------:R-:W-:-:S05]  /*28b0*/  ISETP.GT.AND P1, PT, R14, 0x50, PT ;  /* 0x000000500e00780c */ /* 0x000fca0003f24270 */
[----:B------:R-:W0:Y:S01]  /*28c0*/  MUFU.TANH R88, R88 ;  /* 0x0000005800587308 */ /* 0x000e220000002400 */
[----:B--2---:R-:W-:Y:S01]  /*28d0*/  FMNMX.FTZ R69, R63, R90, !PT ;  /* 0x0000005a3f457209 */ /* 0x004fe20007810000 */
[----:B------:R-:W-:Y:S01]  /*28e0*/  FMUL.FTZ R90, R0, R24 ;  /* 0x00000018005a7220 */ /* 0x000fe20000410000 */
[----:B------:R-:W-:Y:S02]  /*28f0*/  FSEL R24, R89, -INF , P3 ;  /* 0xff80000059187808 */ /* 0x000fe40001800000 */
[----:B-1----:R-:W-:-:S03]  /*2900*/  FSEL R49, R92, -INF , P2 ;  /* 0xff8000005c317808 */ /* 0x002fc60001000000 */
[----:B------:R1:W-:Y:S08]  /*2910*/  MUFU.TANH R96, R86 ;  /* 0x0000005600607308 */ /* 0x0003f00000002400 */
[----:B------:R-:W2:Y:S01]  /*2920*/  MUFU.TANH R54, R54 ;  /* 0x0000003600367308 */ /* 0x000ea20000002400 */
[----:B-1----:R-:W-:Y:S02]  /*2930*/  FMNMX.FTZ R86, R64, R69, !PT ;  /* 0x0000004540567209 */ /* 0x002fe40007810000 */
[----:B0-----:R-:W-:-:S02]  /*2940*/  FSEL R88, R88, -INF , P2 ;  /* 0xff80000058587808 */ /* 0x001fc40001000000 */
[----:B------:R-:W-:Y:S01]  /*2950*/  FMNMX.FTZ R89, R65, R86, !PT ;  /* 0x0000005641597209 */ /* 0x000fe20007810000 */
[----:B------:R-:W-:Y:S01]  /*2960*/  FMUL.FTZ R86, R0, R25 ;  /* 0x0000001900567220 */ /* 0x000fe20000410000 */
[----:B------:R-:W-:Y:S01]  /*2970*/  ISETP.GT.AND P2, PT, R14, 0x51, PT ;  /* 0x000000510e00780c */ /* 0x000fe20003f44270 */
[----:B------:R-:W0:Y:S01]  /*2980*/  MUFU.TANH R74, R74 ;  /* 0x0000004a004a7308 */ /* 0x000e220000002400 */
[----:B------:R-:W-:-:S07]  /*2990*/  FMNMX.FTZ R92, R66, R89, !PT ;  /* 0x00000059425c7209 */ /* 0x000fce0007810000 */
[----:B------:R-:W1:Y:S01]  /*29a0*/  MUFU.TANH R52, R52 ;  /* 0x0000003400347308 */ /* 0x000e620000002400 */
[----:B--2---:R-:W-:Y:S02]  /*29b0*/  FSEL R69, R54, -INF , P3 ;  /* 0xff80000036457808 */ /* 0x004fe40001800000 */
[----:B------:R-:W-:-:S05]  /*29c0*/  ISETP.GT.AND P3, PT, R14, 0x58, PT ;  /* 0x000000580e00780c */ /* 0x000fca0003f64270 */
[----:B------:R2:W-:Y:S01]  /*29d0*/  MUFU.TANH R97, R87 ;  /* 0x0000005700617308 */ /* 0x0005e20000002400 */
[----:B0-----:R-:W-:-:S07]  /*29e0*/  FSEL R74, R74, -INF , P4 ;  /* 0xff8000004a4a7808 */ /* 0x001fce0002000000 */
[----:B------:R-:W0:Y:S01]  /*29f0*/  MUFU.TANH R75, R75 ;  /* 0x0000004b004b7308 */ /* 0x000e220000002400 */
[----:B--2---:R-:W-:Y:S02]  /*2a00*/  FMNMX.FTZ R87, R67, R92, !PT ;  /* 0x0000005c43577209 */ /* 0x004fe40007810000 */
[----:B-1----:R-:W-:Y:S02]  /*2a10*/  FSEL R52, R52, -INF , P5 ;  /* 0xff80000034347808 */ /* 0x002fe40002800000 */
[----:B------:R-:W-:-:S03]  /*2a20*/  FMNMX.FTZ R87, R68, R87, !PT ;  /* 0x0000005744577209 */ /* 0x000fc60007810000 */
[----:B------:R-:W1:Y:S01]  /*2a30*/  MUFU.TANH R78, R78 ;  /* 0x0000004e004e7308 */ /* 0x000e620000002400 */
[----:B------:R-:W-:-:S04]  /*2a40*/  FMNMX.FTZ R26, R88, R87, !PT ;  /* 0x00000057581a7209 */ /* 0x000fc80007810000 */
[----:B------:R-:W-:-:S03]  /*2a50*/  FMNMX.FTZ R87, R69, R26, !PT ;  /* 0x0000001a45577209 */ /* 0x000fc60007810000 */
[----:B------:R-:W2:Y:S01]  /*2a60*/  MUFU.TANH R53, R53 ;  /* 0x0000003500357308 */ /* 0x000ea20000002400 */
[----:B------:R-:W-:Y:S02]  /*2a70*/  FMNMX.FTZ R87, R74, R87, !PT ;  /* 0x000000574a577209 */ /* 0x000fe40007810000 */
[----:B0-----:R-:W-:Y:S02]  /*2a80*/  FSEL R75, R75, -INF , P1 ;  /* 0xff8000004b4b7808 */ /* 0x001fe40000800000 */
[----:B------:R-:W-:-:S03]  /*2a90*/  FMNMX.FTZ R26, R52, R87, !PT ;  /* 0x00000057341a7209 */ /* 0x000fc60007810000 */
[----:B------:R-:W0:Y:S01]  /*2aa0*/  MUFU.TANH R91, R91 ;  /* 0x0000005b005b7308 */ /* 0x000e220000002400 */
[----:B-1----:R-:W-:Y:S02]  /*2ab0*/  FSEL R25, R78, -INF , P5 ;  /* 0xff8000004e197808 */ /* 0x002fe40002800000 */
[----:B------:R-:W-:Y:S02]  /*2ac0*/  FMNMX.FTZ R87, R75, R26, !PT ;  /* 0x0000001a4b577209 */ /* 0x000fe40007810000 */
[----:B------:R-:W-:-:S03]  /*2ad0*/  ISETP.GT.AND P5, PT, R14, 0x60, PT ;  /* 0x000000600e00780c */ /* 0x000fc60003fa4270 */
[----:B------:R-:W1:Y:S01]  /*2ae0*/  MUFU.TANH R72, R72 ;  /* 0x0000004800487308 */ /* 0x000e620000002400 */
[----:B--2---:R-:W-:-:S04]  /*2af0*/  FSEL R78, R53, -INF , P2 ;  /* 0xff800000354e7808 */ /* 0x004fc80001000000 */
[----:B------:R-:W-:-:S03]  /*2b00*/  FMNMX.FTZ R87, R78, R87, !PT ;  /* 0x000000574e577209 */ /* 0x000fc60007810000 */
[----:B------:R-:W-:Y:S01]  /*2b10*/  MUFU.TANH R51, R51 ;  /* 0x0000003300337308 */ /* 0x000fe20000002400 */
[----:B0-----:R-:W-:Y:S02]  /*2b20*/  FSEL R54, R91, -INF , P4 ;  /* 0xff8000005b367808 */ /* 0x001fe40002000000 */
[----:B------:R-:W-:-:S05]  /*2b30*/  ISETP.GT.AND P4, PT, R14, 0x59, PT ;  /* 0x000000590e00780c */ /* 0x000fca0003f84270 */
[----:B------:R-:W0:Y:S01]  /*2b40*/  MUFU.TANH R81, R81 ;  /* 0x0000005100517308 */ /* 0x000e220000002400 */
[----:B-1----:R-:W-:-:S07]  /*2b50*/  FSEL R72, R72, -INF , P3 ;  /* 0xff80000048487808 */ /* 0x002fce0001800000 */
[----:B------:R-:W1:Y:S08]  /*2b60*/  MUFU.TANH R73, R73 ;  /* 0x0000004900497308 */ /* 0x000e700000002400 */
[----:B------:R-:W2:Y:S01]  /*2b70*/  MUFU.TANH R76, R76 ;  /* 0x0000004c004c7308 */ /* 0x000ea20000002400 */
[----:B0-----:R-:W-:Y:S02]  /*2b80*/  FSEL R81, R81, -INF , P1 ;  /* 0xff80000051517808 */ /* 0x001fe40000800000 */
[----:B------:R-:W-:-:S05]  /*2b90*/  ISETP.GT.AND P1, PT, R14, 0x61, PT ;  /* 0x000000610e00780c */ /* 0x000fca0003f24270 */
[----:B------:R-:W-:Y:S01]  /*2ba0*/  MUFU.TANH R57, R57 ;  /* 0x0000003900397308 */ /* 0x000fe20000002400 */
[----:B-1----:R-:W-:-:S07]  /*2bb0*/  FSEL R73, R73, -INF , P5 ;  /* 0xff80000049497808 */ /* 0x002fce0002800000 */
[----:B------:R-:W0:Y:S01]  /*2bc0*/  MUFU.TANH R80, R80 ;  /* 0x0000005000507308 */ /* 0x000e220000002400 */
[----:B--2---:R-:W-:Y:S02]  /*2bd0*/  FSEL R76, R76, -INF , P2 ;  /* 0xff8000004c4c7808 */ /* 0x004fe40001000000 */
[----:B------:R-:W-:-:S05]  /*2be0*/  ISETP.GT.AND P2, PT, R14, 0x68, PT ;  /* 0x000000680e00780c */ /* 0x000fca0003f44270 */
[----:B------:R-:W1:Y:S08]  /*2bf0*/  MUFU.TANH R82, R82 ;  /* 0x0000005200527308 */ /* 0x000e700000002400 */
[----:B------:R-:W2:Y:S01]  /*2c00*/  MUFU.TANH R77, R77 ;  /* 0x0000004d004d7308 */ /* 0x000ea20000002400 */
[----:B0-----:R-:W-:Y:S02]  /*2c10*/  FSEL R80, R80, -INF , P3 ;  /* 0xff80000050507808 */ /* 0x001fe40001800000 */
[----:B------:R-:W-:-:S05]  /*2c20*/  ISETP.GT.AND P3, PT, R14, 0x69, PT ;  /* 0x000000690e00780c */ /* 0x000fca0003f64270 */
[----:B------:R-:W-:Y:S01]  /*2c30*/  MUFU.TANH R84, R84 ;  /* 0x0000005400547308 */ /* 0x000fe20000002400 */
[----:B-1----:R-:W-:-:S07]  /*2c40*/  FSEL R82, R82, -INF , P2 ;  /* 0xff80000052527808 */ /* 0x002fce0001000000 */
[----:B------:R0:W-:Y:S01]  /*2c50*/  MUFU.TANH R92, R86 ;  /* 0x00000056005c7308 */ /* 0x0001e20000002400 */
[----:B--2---:R-:W-:-:S07]  /*2c60*/  FSEL R77, R77, -INF , P4 ;  /* 0xff8000004d4d7808 */ /* 0x004fce0002000000 */
[----:B------:R1:W-:Y:S01]  /*2c70*/  MUFU.TANH R53, R27 ;  /* 0x0000001b00357308 */ /* 0x0003e20000002400 */
[----:B0-----:R-:W-:Y:S02]  /*2c80*/  FSEL R86, R51, -INF , P4 ;  /* 0xff80000033567808 */ /* 0x001fe40002000000 */
[----:B------:R-:W-:-:S05]  /*2c90*/  ISETP.GT.AND P4, PT, R14, 0x70, PT ;  /* 0x000000700e00780c */ /* 0x000fca0003f84270 */
[----:B------:R-:W0:Y:S01]  /*2ca0*/  MUFU.TANH R79, R79 ;  /* 0x0000004f004f7308 */ /* 0x000e220000002400 */
[----:B-1----:R-:W-:Y:S02]  /*2cb0*/  FMNMX.FTZ R27, R72, R87, !PT ;  /* 0x00000057481b7209 */ /* 0x002fe40007810000 */
[----:B------:R-:W-:-:S05]  /*2cc0*/  FSEL R87, R57, -INF , P1 ;  /* 0xff80000039577808 */ /* 0x000fca0000800000 */
[----:B------:R-:W1:Y:S08]  /*2cd0*/  MUFU.TANH R83, R83 ;  /* 0x0000005300537308 */ /* 0x000e700000002400 */
[----:B------:R2:W-:Y:S01]  /*2ce0*/  MUFU.TANH R51, R28 ;  /* 0x0000001c00337308 */ /* 0x0005e20000002400 */
[----:B0-----:R-:W-:Y:S02]  /*2cf0*/  FSEL R79, R79, -INF , P5 ;  /* 0xff8000004f4f7808 */ /* 0x001fe40002800000 */
[----:B------:R-:W-:-:S05]  /*2d00*/  ISETP.GT.AND P5, PT, R14, 0x71, PT ;  /* 0x000000710e00780c */ /* 0x000fca0003fa4270 */
[----:B------:R-:W0:Y:S01]  /*2d10*/  MUFU.TANH R58, R58 ;  /* 0x0000003a003a7308 */ /* 0x000e220000002400 */
[----:B--2---:R-:W-:Y:S02]  /*2d20*/  FMNMX.FTZ R28, R86, R27, !PT ;  /* 0x0000001b561c7209 */ /* 0x004fe40007810000 */
[----:B------:R-:W-:Y:S02]  /*2d30*/  FSEL R27, R71, -INF , P2 ;  /* 0xff800000471b7808 */ /* 0x000fe40001000000 */
[----:B------:R-:W-:Y:S02]  /*2d40*/  FMNMX.FTZ R28, R73, R28, !PT ;  /* 0x0000001c491c7209 */ /* 0x000fe40007810000 */
[----:B-1----:R-:W-:Y:S01]  /*2d50*/  FSEL R83, R83, -INF , P4 ;  /* 0xff80000053537808 */ /* 0x002fe20002000000 */
[----:B------:R-:W1:Y:S01]  /*2d60*/  MUFU.TANH R85, R85 ;  /* 0x0000005500557308 */ /* 0x000e620000002400 */
[----:B------:R-:W-:-:S07]  /*2d70*/  ISETP.GT.AND P2, PT, R14, 0x79, PT ;  /* 0x000000790e00780c */ /* 0x000fce0003f44270 */
[----:B------:R2:W-:Y:S01]  /*2d80*/  MUFU.TANH R100, R29 ;  /* 0x0000001d00647308 */ /* 0x0005e20000002400 */
[----:B0-----:R-:W-:Y:S02]  /*2d90*/  FSEL R26, R58, -INF , P1 ;  /* 0xff8000003a1a7808 */ /* 0x001fe40000800000 */
[----:B------:R-:W-:-:S04]  /*2da0*/  ISETP.GT.AND P1, PT, R14, 0x78, PT ;  /* 0x000000780e00780c */ /* 0x000fc80003f24270 */
[----:B------:R-:W-:Y:S01]  /*2db0*/  FSEL R89, R93, -INF , P1 ;  /* 0xff8000005d597808 */ /* 0x000fe20000800000 */
[----:B------:R-:W0:Y:S01]  /*2dc0*/  MUFU.TANH R98, R98 ;  /* 0x0000006200627308 */ /* 0x000e220000002400 */
[----:B--2---:R-:W-:Y:S02]  /*2dd0*/  FMNMX.FTZ R29, R87, R28, !PT ;  /* 0x0000001c571d7209 */ /* 0x004fe40007810000 */
[----:B------:R-:W-:Y:S02]  /*2de0*/  FSEL R28, R84, -INF , P3 ;  /* 0xff800000541c7808 */ /* 0x000fe40001800000 */
[----:B------:R-:W-:Y:S02]  /*2df0*/  FSEL R84, R70, -INF , P3 ;  /* 0xff80000046547808 */ /* 0x000fe40001800000 */
[----:B------:R-:W-:Y:S01]  /*2e00*/  FMNMX.FTZ R71, R82, R29, !PT ;  /* 0x0000001d52477209 */ /* 0x000fe20007810000 */
[----:B------:R2:W3:Y:S01]  /*2e10*/  MUFU.TANH R91, R90 ;  /* 0x0000005a005b7308 */ /* 0x0004e20000002400 */
[----:B-1----:R-:W-:-:S02]  /*2e20*/  FSEL R85, R85, -INF , P5 ;  /* 0xff80000055557808 */ /* 0x002fc40002800000 */
[----:B------:R-:W-:Y:S02]  /*2e30*/  FMNMX.FTZ R70, R84, R71, !PT ;  /* 0x0000004754467209 */ /* 0x000fe40007810000 */
[----:B------:R-:W-:Y:S02]  /*2e40*/  ISETP.GT.AND P3, PT, R14, 0x80, PT ;  /* 0x000000800e00780c */ /* 0x000fe40003f64270 */
[----:B------:R-:W-:Y:S01]  /*2e50*/  FMNMX.FTZ R70, R83, R70, !PT ;  /* 0x0000004653467209 */ /* 0x000fe20007810000 */
[----:B------:R1:W-:Y:S01]  /*2e60*/  MUFU.TANH R57, R30 ;  /* 0x0000001e00397308 */ /* 0x0003e20000002400 */
[----:B--2---:R-:W-:Y:S02]  /*2e70*/  FSEL R90, R95, -INF , P2 ;  /* 0xff8000005f5a7808 */ /* 0x004fe40001000000 */
[----:B0-----:R-:W-:Y:S01]  /*2e80*/  FSEL R29, R98, -INF , P4 ;  /* 0xff800000621d7808 */ /* 0x001fe20002000000 */
[----:B------:R-:W-:Y:S01]  /*2e90*/  FMUL.FTZ R98, R0, R37 ;  /* 0x0000002500627220 */ /* 0x000fe20000410000 */
[----:B------:R-:W-:-:S03]  /*2ea0*/  ISETP.GT.AND P4, PT, R14, 0x81, PT ;  /* 0x000000810e00780c */ /* 0x000fc60003f84270 */
[----:B------:R-:W0:Y:S01]  /*2eb0*/  MUFU.TANH R99, R99 ;  /* 0x0000006300637308 */ /* 0x000e220000002400 */
[----:B-1----:R-:W-:Y:S02]  /*2ec0*/  FSEL R30, R94, -INF , P5 ;  /* 0xff8000005e1e7808 */ /* 0x002fe40002800000 */
[----:B------:R-:W-:Y:S02]  /*2ed0*/  FMNMX.FTZ R94, R85, R70, !PT ;  /* 0x00000046555e7209 */ /* 0x000fe40007810000 */
[----:B---3--:R-:W-:Y:S02]  /*2ee0*/  FSEL R91, R91, -INF , P3 ;  /* 0xff8000005b5b7808 */ /* 0x008fe40001800000 */
[----:B------:R-:W-:Y:S01]  /*2ef0*/  FMNMX.FTZ R71, R89, R94, !PT ;  /* 0x0000005e59477209 */ /* 0x000fe20007810000 */
[----:B------:R1:W2:Y:S01]  /*2f00*/  MUFU.TANH R58, R32 ;  /* 0x00000020003a7308 */ /* 0x0002a20000002400 */
[----:B------:R-:W-:Y:S02]  /*2f10*/  ISETP.GT.AND P5, PT, R14, 0x88, PT ;  /* 0x000000880e00780c */ /* 0x000fe40003fa4270 */
[----:B------:R-:W-:-:S02]  /*2f20*/  FMNMX.FTZ R94, R90, R71, !PT ;  /* 0x000000475a5e7209 */ /* 0x000fc40007810000 */
[----:B------:R-:W-:Y:S02]  /*2f30*/  FSEL R92, R92, -INF , P4 ;  /* 0xff8000005c5c7808 */ /* 0x000fe40002000000 */
[----:B------:R-:W-:Y:S01]  /*2f40*/  FMNMX.FTZ R95, R91, R94, !PT ;  /* 0x0000005e5b5f7209 */ /* 0x000fe20007810000 */
[----:B------:R3:W4:Y:S01]  /*2f50*/  MUFU.TANH R70, R33 ;  /* 0x0000002100467308 */ /* 0x0007220000002400 */
[----:B-1----:R-:W-:Y:S02]  /*2f60*/  FSEL R32, R96, -INF , P1 ;  /* 0xff80000060207808 */ /* 0x002fe40000800000 */
[----:B------:R-:W-:Y:S02]  /*2f70*/  ISETP.GT.AND P1, PT, R14, 0x89, PT ;  /* 0x000000890e00780c */ /* 0x000fe40003f24270 */
[----:B------:R-:W-:Y:S02]  /*2f80*/  FSEL R93, R51, -INF , P5 ;  /* 0xff800000335d7808 */ /* 0x000fe40002800000 */
[----:B------:R-:W-:Y:S01]  /*2f90*/  FMNMX.FTZ R96, R92, R95, !PT ;  /* 0x0000005f5c607209 */ /* 0x000fe20007810000 */
[----:B------:R0:W1:Y:S01]  /*2fa0*/  MUFU.TANH R71, R36 ;  /* 0x0000002400477308 */ /* 0x0000620000002400 */
[----:B---3--:R-:W-:Y:S01]  /*2fb0*/  FSEL R33, R97, -INF , P2 ;  /* 0xff80000061217808 */ /* 0x008fe20001000000 */
[----:B------:R-:W-:Y:S01]  /*2fc0*/  IMAD.U32 R97, RZ, RZ, UR18 ;  /* 0x00000012ff617e24 */ /* 0x000fe2000f8e00ff */
[----:B------:R-:W-:-:S02]  /*2fd0*/  ISETP.GT.AND P2, PT, R14, 0x90, PT ;  /* 0x000000900e00780c */ /* 0x000fc40003f44270 */
[----:B------:R-:W-:Y:S02]  /*2fe0*/  FSEL R94, R100, -INF , P1 ;  /* 0xff800000645e7808 */ /* 0x000fe40000800000 */
[----:B------:R-:W-:Y:S01]  /*2ff0*/  FMNMX.FTZ R37, R93, R96, !PT ;  /* 0x000000605d257209 */ /* 0x000fe20007810000 */
[----:B------:R-:W3:Y:S01]  /*3000*/  MUFU.TANH R98, R98 ;  /* 0x0000006200627308 */ /* 0x000ee20000002400 */
[----:B0-----:R-:W-:Y:S01]  /*3010*/  FSEL R36, R99, -INF , P3 ;  /* 0xff80000063247808 */ /* 0x001fe20001800000 */
[----:B------:R-:W-:Y:S01]  /*3020*/  FMUL.FTZ R99, R0, R34 ;  /* 0x0000002200637220 */ /* 0x000fe20000410000 */
[----:B------:R-:W-:Y:S02]  /*3030*/  ISETP.GT.AND P3, PT, R14, 0x91, PT ;  /* 0x000000910e00780c */ /* 0x000fe40003f64270 */
[----:B--2---:R-:W-:Y:S02]  /*3040*/  FSEL R96, R58, -INF , P2 ;  /* 0xff8000003a607808 */ /* 0x004fe40001000000 */
[----:B------:R-:W-:Y:S01]  /*3050*/  FMNMX.FTZ R51, R94, R37, !PT ;  /* 0x000000255e337209 */ /* 0x000fe20007810000 */
[----:B------:R-:W0:Y:S01]  /*3060*/  MUFU.TANH R99, R99 ;  /* 0x0000006300637308 */ /* 0x000e220000002400 */
[----:B------:R-:W-:-:S02]  /*3070*/  FSEL R37, R53, -INF , P4 ;  /* 0xff80000035257808 */ /* 0x000fc40002000000 */
[----:B------:R-:W-:Y:S02]  /*3080*/  ISETP.GT.AND P4, PT, R14, 0x98, PT ;  /* 0x000000980e00780c */ /* 0x000fe40003f84270 */
[----:B----4-:R-:W-:Y:S01]  /*3090*/  FSEL R95, R70, -INF , P3 ;  /* 0xff800000465f7808 */ /* 0x010fe20001800000 */
[----:B------:R-:W-:Y:S01]  /*30a0*/  FMUL.FTZ R70, R0, R31 ;  /* 0x0000001f00467220 */ /* 0x000fe20000410000 */
[----:B------:R-:W-:Y:S01]  /*30b0*/  FMNMX.FTZ R58, R96, R51, !PT ;  /* 0x00000033603a7209 */ /* 0x000fe20007810000 */
[----:B------:R-:W2:Y:S01]  /*30c0*/  MUFU.TANH R102, R102 ;  /* 0x0000006600667308 */ /* 0x000ea20000002400 */
[----:B------:R-:W-:Y:S02]  /*30d0*/  FSEL R51, R57, -INF , P5 ;  /* 0xff80000039337808 */ /* 0x000fe40002800000 */
[----:B------:R-:W-:Y:S02]  /*30e0*/  ISETP.GT.AND P5, PT, R14, 0x99, PT ;  /* 0x000000990e00780c */ /* 0x000fe40003fa4270 */
[----:B-1----:R-:W-:Y:S01]  /*30f0*/  FSEL R100, R71, -INF , P4 ;  /* 0xff80000047647808 */ /* 0x002fe20002000000 */
[----:B------:R-:W-:Y:S01]  /*3100*/  FMUL.FTZ R71, R0, R35 ;  /* 0x0000002300477220 */ /* 0x000fe20000410000 */
[----:B------:R-:W-:Y:S01]  /*3110*/  FMNMX.FTZ R53, R95, R58, !PT ;  /* 0x0000003a5f357209 */ /* 0x000fe20007810000 */
[----:B------:R-:W-:Y:S01]  /*3120*/  MUFU.TANH R70, R70 ;  /* 0x0000004600467308 */ /* 0x000fe20000002400 */
[----:B---3--:R-:W-:-:S02]  /*3130*/  FSEL R98, R98, -INF , P5 ;  /* 0xff80000062627808 */ /* 0x008fc40002800000 */
[----:B------:R-:W-:Y:S02]  /*3140*/  FMNMX.FTZ R53, R100, R53, !PT ;  /* 0x0000003564357209 */ /* 0x000fe40007810000 */
[----:B0-----:R-:W-:Y:S02]  /*3150*/  FSEL R99, R99, -INF , P2 ;  /* 0xff80000063637808 */ /* 0x001fe40001000000 */
[----:B------:R-:W-:Y:S01]  /*3160*/  FMNMX.FTZ R53, R98, R53, !PT ;  /* 0x0000003562357209 */ /* 0x000fe20007810000 */
[----:B------:R-:W-:Y:S01]  /*3170*/  MUFU.TANH R71, R71 ;  /* 0x0000004700477308 */ /* 0x000fe20000002400 */
[----:B--2---:R-:W-:-:S03]  /*3180*/  FSEL R102, R102, -INF , P4 ;  /* 0xff80000066667808 */ /* 0x004fc60002000000 */
[----:B------:R-:W0:Y:S04]  /*3190*/  SHFL.BFLY PT, R14, R53, 0x2, 0x1f ;  /* 0x0c401f00350e7f89 */ /* 0x000e2800000e0000 */
[----:B------:R-:W1:Y:S02]  /*31a0*/  MUFU.TANH R101, R101 ;  /* 0x0000006500657308 */ /* 0x000e640000002400 */
[----:B-1----:R-:W-:Y:S02]  /*31b0*/  FSEL R101, R101, -INF , P5 ;  /* 0xff80000065657808 */ /* 0x002fe40002800000 */
[----:B0-----:R-:W-:-:S05]  /*31c0*/  FMNMX.FTZ R14, R53, R14, !PT ;  /* 0x0000000e350e7209 */ /* 0x001fca0007810000 */
[----:B------:R-:W0:Y:S02]  /*31d0*/  SHFL.BFLY PT, R57, R14, 0x1, 0x1f ;  /* 0x0c201f000e397f89 */ /* 0x000e2400000e0000 */
[----:B0-----:R-:W-:-:S04]  /*31e0*/  FMNMX.FTZ R58, R14, R57, !PT ;  /* 0x000000390e3a7209 */ /* 0x001fc80007810000 */
        /* <DEDUP_REMOVED lines=33> */
[----:B------:R1:W-:Y:S02]  /*3400*/  MUFU.EX2 R48, R63 ;  /* 0x0000003f00307308 */ /* 0x0003e40000000800 */
[----:B------:R-:W-:Y:S01]  /*3410*/  FMNMX.FTZ R50, R20, R57, !PT ;  /* 0x0000003914327209 */ /* 0x000fe20007810000 */
[----:B------:R-:W-:-:S03]  /*3420*/  FFMA.FTZ R57, R64, UR18, -R97 ;  /* 0x0000001240397c23 */ /* 0x000fc60008010861 */
        /* <DEDUP_REMOVED lines=8> */
[----:B------:R-:W-:Y:S01]  /*34b0*/  FSEL R72, R70, -INF , P1 ;  /* 0xff80000046487808 */ /* 0x000fe20000800000 */
[----:B------:R-:W-:-:S01]  /*34c0*/  FFMA.FTZ R70, R82, UR18, -R97 ;  /* 0x0000001252467c23 */ /* 0x000fc20008010861 */
[----:B------:R-:W-:Y:S01]  /*34d0*/  FMNMX.FTZ R56, R43, R56, !PT ;  /* 0x000000382b387209 */ /* 0x000fe20007810000 */
[----:B------:R-:W-:-:S01]  /*34e0*/  FFMA.FTZ R82, R91, UR18, -R97 ;  /* 0x000000125b527c23 */ /* 0x000fc20008010861 */
[----:B------:R-:W-:Y:S02]  /*34f0*/  MUFU.EX2 R31, R31 ;  /* 0x0000001f001f7308 */ /* 0x000fe40000000800 */
[----:B------:R-:W-:-:S04]  /*3500*/  FMNMX.FTZ R56, R45, R56, !PT ;  /* 0x000000382d387209 */ /* 0x000fc80007810000 */
[----:B------:R-:W-:Y:S02]  /*3510*/  FMNMX.FTZ R61, R49, R56, !PT ;  /* 0x00000038313d7209 */ /* 0x000fe40007810000 */
[----:B------:R-:W-:Y:S02]  /*3520*/  MUFU.EX2 R56, R67 ;  /* 0x0000004300387308 */ /* 0x000fe40000000800 */
[----:B------:R-:W-:-:S04]  /*3530*/  FMNMX.FTZ R61, R24, R61, !PT ;  /* 0x0000003d183d7209 */ /* 0x000fc80007810000 */
[----:B0-----:R-:W-:Y:S02]  /*3540*/  FMNMX.FTZ R60, R54, R61, !PT ;  /* 0x0000003d363c7209 */ /* 0x001fe40007810000 */
[----:B------:R0:W2:Y:S02]  /*3550*/  MUFU.EX2 R61, R68 ;  /* 0x00000044003d7308 */ /* 0x0000a40000000800 */
[----:B------:R-:W-:-:S04]  /*3560*/  FMNMX.FTZ R60, R25, R60, !PT ;  /* 0x0000003c193c7209 */ /* 0x000fc80007810000 */
[----:B-1----:R-:W-:Y:S02]  /*3570*/  FMNMX.FTZ R63, R81, R60, !PT ;  /* 0x0000003c513f7209 */ /* 0x002fe40007810000 */
[----:B------:R-:W-:Y:S01]  /*3580*/  MUFU.EX2 R60, R88 ;  /* 0x00000058003c7308 */ /* 0x000fe20000000800 */
[----:B0-----:R-:W-:-:S01]  /*3590*/  FFMA.FTZ R68, R73, UR18, -R97 ;  /* 0x0000001249447c23 */ /* 0x001fc20008010861 */
[----:B------:R-:W-:Y:S01]  /*35a0*/  FMNMX.FTZ R63, R76, R63, !PT ;  /* 0x0000003f4c3f7209 */ /* 0x000fe20007810000 */
[----:B------:R-:W-:-:S01]  /*35b0*/  FFMA.FTZ R73, R84, UR18, -R97 ;  /* 0x0000001254497c23 */ /* 0x000fc20008010861 */
[----:B------:R-:W-:Y:S01]  /*35c0*/  FFMA.FTZ R84, R93, UR18, -R97 ;  /* 0x000000125d547c23 */ /* 0x000fe20008010861 */
[----:B------:R-:W-:Y:S01]  /*35d0*/  IMAD.U32 R93, RZ, RZ, UR18 ;  /* 0x00000012ff5d7e24 */ /* 0x000fe2000f8e00ff */
[----:B------:R-:W-:Y:S02]  /*35e0*/  FMNMX.FTZ R62, R80, R63, !PT ;  /* 0x0000003f503e7209 */ /* 0x000fe40007810000 */
[----:B------:R-:W-:Y:S01]  /*35f0*/  MUFU.EX2 R63, R69 ;  /* 0x00000045003f7308 */ /* 0x000fe20000000800 */
[----:B--2---:R-:W-:-:S02]  /*3600*/  F2FP.SATFINITE.E4M3.F32.PACK_AB_MERGE_C R150, R61, R56, RZ ;  /* 0x000000383d96723e */ /* 0x004fc400048070ff */
[----:B------:R-:W-:-:S04]  /*3610*/  FMNMX.FTZ R62, R77, R62, !PT ;  /* 0x0000003e4d3e7209 */ /* 0x000fc80007810000 */
[----:B------:R-:W-:Y:S01]  /*3620*/  FMNMX.FTZ R65, R79, R62, !PT ;  /* 0x0000003e4f417209 */ /* 0x000fe20007810000 */
[----:B------:R-:W-:Y:S03]  /*3630*/  MUFU.EX2 R34, R34 ;  /* 0x0000002200227308 */ /* 0x000fe60000000800 */
[----:B------:R-:W-:Y:S01]  /*3640*/  FMNMX.FTZ R64, R26, R65, !PT ;  /* 0x000000411a407209 */ /* 0x000fe20007810000 */
[----:B------:R-:W-:-:S03]  /*3650*/  FFMA.FTZ R65, R52, UR18, -R97 ;  /* 0x0000001234417c23 */ /* 0x000fc60008010861 */
[----:B------:R-:W-:Y:S01]  /*3660*/  FMNMX.FTZ R67, R27, R64, !PT ;  /* 0x000000401b437209 */ /* 0x000fe20007810000 */
[----:B------:R0:W-:Y:S03]  /*3670*/  MUFU.EX2 R62, R74 ;  /* 0x0000004a003e7308 */ /* 0x0001e60000000800 */
[----:B------:R-:W-:-:S04]  /*3680*/  FMNMX.FTZ R52, R28, R67, !PT ;  /* 0x000000431c347209 */ /* 0x000fc80007810000 */
[----:B------:R-:W-:Y:S01]  /*3690*/  FMNMX.FTZ R67, R29, R52, !PT ;  /* 0x000000341d437209 */ /* 0x000fe20007810000 */
[----:B------:R-:W1:Y:S01]  /*36a0*/  MUFU.EX2 R35, R35 ;  /* 0x0000002300237308 */ /* 0x000e620000000800 */
[----:B0-----:R-:W-:-:S01]  /*36b0*/  FFMA.FTZ R74, R83, UR18, -R97 ;  /* 0x00000012534a7c23 */ /* 0x001fc20008010861 */
[--C-:B------:R-:W-:Y:S01]  /*36c0*/  FFMA.FTZ R83, R85, UR18, -R97.reuse ;  /* 0x0000001255537c23 */ /* 0x100fe20008010861 */
[----:B------:R-:W-:Y:S01]  /*36d0*/  FMNMX.FTZ R67, R30, R67, !PT ;  /* 0x000000431e437209 */ /* 0x000fe20007810000 */
[----:B------:R-:W-:-:S03]  /*36e0*/  FFMA.FTZ R85, R90, UR18, -R97 ;  /* 0x000000125a557c23 */ /* 0x000fc60008010861 */
[----:B------:R-:W-:Y:S01]  /*36f0*/  FMNMX.FTZ R64, R32, R67, !PT ;  /* 0x0000004320407209 */ /* 0x000fe20007810000 */
[----:B------:R0:W-:Y:S03]  /*3700*/  MUFU.EX2 R52, R75 ;  /* 0x0000004b00347308 */ /* 0x0001e60000000800 */
[----:B------:R-:W-:-:S04]  /*3710*/  FMNMX.FTZ R69, R33, R64, !PT ;  /* 0x0000004021457209 */ /* 0x000fc80007810000 */
[----:B------:R-:W-:Y:S01]  /*3720*/  FMNMX.FTZ R64, R36, R69, !PT ;  /* 0x0000004524407209 */ /* 0x000fe20007810000 */
[----:B------:R2:W-:Y:S01]  /*3730*/  MUFU.EX2 R67, R78 ;  /* 0x0000004e00437308 */ /* 0x0005e20000000800 */
[----:B------:R-:W-:-:S01]  /*3740*/  FFMA.FTZ R69, R86, UR18, -R97 ;  /* 0x0000001256457c23 */ /* 0x000fc20008010861 */
[--C-:B------:R-:W-:Y:S01]  /*3750*/  FFMA.FTZ R86, R96, UR18, -R97.reuse ;  /* 0x0000001260567c23 */ /* 0x100fe20008010861 */
[----:B------:R-:W-:Y:S02]  /*3760*/  FMNMX.FTZ R64, R37, R64, !PT ;  /* 0x0000004025407209 */ /* 0x000fe40007810000 */
[----:B-1----:R-:W-:Y:S02]  /*3770*/  F2FP.SATFINITE.E4M3.F32.PACK_AB_MERGE_C R152, R35, R34, RZ ;  /* 0x000000222398723e */ /* 0x002fe400048070ff */
[----:B0-----:R-:W-:Y:S01]  /*3780*/  FMNMX.FTZ R75, R51, R64, !PT ;  /* 0x00000040334b7209 */ /* 0x001fe20007810000 */
[----:B------:R-:W-:Y:S01]  /*3790*/  MUFU.EX2 R38, R38 ;  /* 0x0000002600267308 */ /* 0x000fe20000000800 */
[----:B--2---:R-:W-:-:S01]  /*37a0*/  FFMA.FTZ R78, R87, UR18, -R97 ;  /* 0x00000012574e7c23 */ /* 0x004fc20008010861 */
[----:B------:R-:W-:-:S02]  /*37b0*/  F2FP.SATFINITE.E4M3.F32.PACK_AB_MERGE_C R152, R31, R14, R152 ;  /* 0x0000000e1f98723e */ /* 0x000fc40004807098 */
[----:B------:R-:W-:Y:S02]  /*37c0*/  FMNMX.FTZ R64, R72, R75, !PT ;  /* 0x0000004b48407209 */ /* 0x000fe40007810000 */
[----:B------:R-:W-:Y:S02]  /*37d0*/  FSEL R75, R71, -INF , P3 ;  /* 0xff800000474b7808 */ /* 0x000fe40001800000 */
[----:B------:R-:W-:Y:S01]  /*37e0*/  FMNMX.FTZ R64, R99, R64, !PT ;  /* 0x0000004063407209 */ /* 0x000fe20007810000 */
[----:B------:R-:W-:Y:S03]  /*37f0*/  MUFU.EX2 R39, R39 ;  /* 0x0000002700277308 */ /* 0x000fe60000000800 */
[----:B------:R-:W-:-:S04]  /*3800*/  FMNMX.FTZ R71, R75, R64, !PT ;  /* 0x000000404b477209 */ /* 0x000fc80007810000 */
[----:B------:R-:W-:Y:S01]  /*3810*/  FMNMX.FTZ R64, R102, R71, !PT ;  /* 0x0000004766407209 */ /* 0x000fe20007810000 */
[----:B------:R-:W0:Y:S03]  /*3820*/  MUFU.EX2 R44, R44 ;  /* 0x0000002c002c7308 */ /* 0x000e260000000800 */
[----:B------:R-:W-:-:S05]  /*3830*/  FMNMX.FTZ R64, R101, R64, !PT ;  /* 0x0000004065407209 */ /* 0x000fca0007810000 */
[----:B------:R-:W1:Y:S01]  /*3840*/  SHFL.BFLY PT, R87, R64, 0x2, 0x1f ;  /* 0x0c401f0040577f89 */ /* 0x000e6200000e0000 */
[----:B------:R2:W-:Y:S08]  /*3850*/  MUFU.EX2 R71, R78 ;  /* 0x0000004e00477308 */ /* 0x0005f00000000800 */
[----:B------:R-:W-:Y:S01]  /*3860*/  MUFU.EX2 R46, R46 ;  /* 0x0000002e002e7308 */ /* 0x000fe20000000800 */
[----:B--2---:R-:W-:-:S01]  /*3870*/  FFMA.FTZ R78, R89, UR18, -R97 ;  /* 0x00000012594e7c23 */ /* 0x004fc20008010861 */
[----:B------:R-:W-:Y:S01]  /*3880*/  FFMA.FTZ R89, R94, UR18, -R97 ;  /* 0x000000125e597c23 */ /* 0x000fe20008010861 */
[----:B0-----:R-:W-:-:S04]  /*3890*/  F2FP.SATFINITE.E4M3.F32.PACK_AB_MERGE_C R154, R47, R44, RZ ;  /* 0x0000002c2f9a723e */ /* 0x001fc800048070ff */
[----:B------:R-:W-:Y:S01]  /*38a0*/  F2FP.SATFINITE.E4M3.F32.PACK_AB_MERGE_C R154, R39, R38, R154 ;  /* 0x00000026279a723e */ /* 0x000fe2000480709a */
[----:B------:R-:W0:Y:S01]  /*38b0*/  MUFU.EX2 R57, R57 ;  /* 0x0000003900397308 */ /* 0x000e220000000800 */
[----:B-1----:R-:W-:Y:S01]  /*38c0*/  FMNMX.FTZ R88, R64, R87, !PT ;  /* 0x0000005740587209 */ /* 0x002fe20007810000 */
[----:B------:R-:W-:-:S06]  /*38d0*/  FFMA.FTZ R87, R92, UR18, -R97 ;  /* 0x000000125c577c23 */ /* 0x000fcc0008010861 */
[----:B------:R-:W1:Y:S01]  /*38e0*/  MUFU.EX2 R59, R59 ;  /* 0x0000003b003b7308 */ /* 0x000e620000000800 */
[----:B------:R-:W2:Y:S07]  /*38f0*/  SHFL.BFLY PT, R91, R88, 0x1, 0x1f ;  /* 0x0c201f00585b7f89 */ /* 0x000eae00000e0000 */
[----:B------:R-:W3:Y:S01]  /*3900*/  MUFU.EX2 R65, R65 ;  /* 0x0000004100417308 */ /* 0x000ee20000000800 */
[----:B0-----:R-:W-:-:S04]  /*3910*/  F2FP.SATFINITE.E4M3.F32.PACK_AB_MERGE_C R148, R57, R48, RZ ;  /* 0x000000303994723e */ /* 0x001fc800048070ff */
[----:B------:R-:W-:-:S03]  /*3920*/  F2FP.SATFINITE.E4M3.F32.PACK_AB_MERGE_C R148, R53, R46, R148 ;  /* 0x0000002e3594723e */ /* 0x000fc60004807094 */
[----:B------:R-:W-:Y:S01]  /*3930*/  MUFU.EX2 R66, R66 ;  /* 0x0000004200427308 */ /* 0x000fe20000000800 */
[----:B-1----:R-:W-:-:S07]  /*3940*/  F2FP.SATFINITE.E4M3.F32.PACK_AB_MERGE_C R150, R59, R50, R150 ;  /* 0x000000323b96723e */ /* 0x002fce0004807096 */
[----:B------:R-:W-:Y:S01]  /*3950*/  MUFU.EX2 R69, R69 ;  /* 0x0000004500457308 */ /* 0x000fe20000000800 */
[----:B---3--:R-:W-:Y:S02]  /*3960*/  F2FP.SATFINITE.E4M3.F32.PACK_AB_MERGE_C R136, R65, R62, RZ ;  /* 0x0000003e4188723e */ /* 0x008fe400048070ff */
[----:B--2---:R-:W-:Y:S01]  /*3970*/  FMNMX.FTZ R64, R88, R91, !PT ;  /* 0x0000005b58407209 */ /* 0x004fe20007810000 */
[----:B------:R-:W-:-:S01]  /*3980*/  FFMA.FTZ R91, R95, UR18, -R97 ;  /* 0x000000125f5b7c23 */ /* 0x000fc20008010861 */
[--C-:B------:R-:W-:Y:S01]  /*3990*/  FFMA.FTZ R88, R100, UR18, -R97.reuse ;  /* 0x0000001264587c23 */ /* 0x100fe20008010861 */
[----:B------:R-:W-:Y:S02]  /*39a0*/  F2FP.SATFINITE.E4M3.F32.PACK_AB_MERGE_C R136, R63, R60, R136 ;  /* 0x0000003c3f88723e */ /* 0x000fe40004807088 */
[C---:B------:R-:W-:Y:S01]  /*39b0*/  FFMA.FTZ R90, R64.reuse, R93, -8 ;  /* 0xc1000000405a7423 */ /* 0x040fe2000001005d */
[----:B------:R-:W-:Y:S01]  /*39c0*/  FSETP.NEU.FTZ.AND P1, PT, R64, -INF , PT ;  /* 0xff8000004000780b */ /* 0x000fe20003f3d000 */
[----:B------:R-:W-:Y:S01]  /*39d0*/  FFMA.FTZ R93, R98, UR18, -R97 ;  /* 0x00000012625d7c23 */ /* 0x000fe20008010861 */
[----:B------:R-:W-:Y:S02]  /*39e0*/  MUFU.EX2 R68, R68 ;  /* 0x0000004400447308 */ /* 0x000fe40000000800 */
[----:B------:R-:W-:-:S02]  /*39f0*/  FSEL R90, R90, RZ, P1 ;  /* 0x000000ff5a5a7208 */ /* 0x000fc40000800000 */
        /* <DEDUP_REMOVED lines=27> */
[----:B------:R-:W-:Y:S01]  /*3bb0*/  FFMA.FTZ R49, R80, UR18, -R90 ;  /* 0x0000001250317c23 */ /* 0x000fe2000801085a */
[----:B------:R-:W-:-:S01]  /*3bc0*/  FADD.FTZ R80, R34, R77 ;  /* 0x0000004d22507221 */ /* 0x000fc20000010000 */
[----:B------:R-:W-:Y:S01]  /*3bd0*/  @!P6 IADD3 R77, R5, 0x13240, RZ ;  /* 0x00013240054de810 */ /* 0x000fe20007ffe0ff */
[----:B------:R-:W-:-:S01]  /*3be0*/  FFMA.FTZ R21, R21, UR18, -R90 ;  /* 0x0000001215157c23 */ /* 0x000fc2000801085a */
[----:B------:R-:W2:Y:S01]  /*3bf0*/  MUFU.EX2 R95, R95 ;  /* 0x0000005f005f7308 */ /* 0x000ea20000000800 */
[----:B0-----:R-:W-:-:S01]  /*3c00*/  FADD.FTZ R81, R6, R7 ;  /* 0x0000000706517221 */ /* 0x001fc20000010000 */
[----:B------:R-:W-:Y:S01]  /*3c10*/  @!P6 PRMT R77, RZ, 0x654, R77 ;  /* 0x00000654ff4de816 */ /* 0x000fe2000000004d */
[----:B------:R-:W-:-:S01]  /*3c20*/  FFMA.FTZ R79, R79, UR18, -R90 ;  /* 0x000000124f4f7c23 */ /* 0x000fc2000801085a */
[--C-:B------:R-:W-:Y:S01]  /*3c30*/  FFMA.FTZ R26, R26, UR18, -R90.reuse ;  /* 0x000000121a1a7c23 */ /* 0x100fe2000801085a */
[----:B------:R-:W-:-:S01]  /*3c40*/  FFMA.FTZ R27, R27, UR18, -R90 ;  /* 0x000000121b1b7c23 */ /* 0x000fc2000801085a */
[----:B------:R0:W-:Y:S01]  /*3c50*/  @!P6 SYNCS.ARRIVE.TRANS64.RED.A1T0 RZ, [R77+URZ], RZ ;  /* 0x000000ff4dffe9a7 */ /* 0x0001e2000810043f */
        /* <DEDUP_REMOVED lines=9> */
[----:B------:R-:W0:Y:S01]  /*3cf0*/  MUFU.EX2 R9, R9 ;  /* 0x0000000900097308 */ /* 0x000e220000000800 */
[----:B--2---:R-:W-:-:S01]  /*3d00*/  FADD.FTZ R97, R95, R96 ;  /* 0x000000605f617221 */ /* 0x004fc20000010000 */
[----:B------:R-:W-:Y:S01]  /*3d10*/  FADD.FTZ R81, R39, R80 ;  /* 0x0000005027517221 */ /* 0x000fe20000010000 */
[----:B------:R-:W-:-:S01]  /*3d20*/  FFMA.FTZ R72, R72, UR18, -R90 ;  /* 0x0000001248487c23 */ /* 0x000fc2000801085a */
[--C-:B------:R-:W-:Y:S01]  /*3d30*/  FFMA.FTZ R99, R99, UR18, -R90.reuse ;  /* 0x0000001263637c23 */ /* 0x100fe2000801085a */
[----:B------:R-:W-:Y:S01]  /*3d40*/  F2FP.SATFINITE.E4M3.F32.PACK_AB_MERGE_C R92, R95, R92, RZ ;  /* 0x0000005c5f5c723e */ /* 0x000fe200048070ff */
[----:B------:R-:W-:Y:S01]  /*3d50*/  FADD.FTZ R80, R44, R81 ;  /* 0x000000512c507221 */ /* 0x000fe20000010000 */
[----:B------:R-:W-:-:S01]  /*3d60*/  FFMA.FTZ R75, R75, UR18, -R90 ;  /* 0x000000124b4b7c23 */ /* 0x000fc2000801085a */
[----:B------:R-:W1:Y:S01]  /*3d70*/  MUFU.EX2 R12, R12 ;  /* 0x0000000c000c7308 */ /* 0x000e620000000800 */
[----:B---3--:R-:W-:-:S01]  /*3d80*/  FADD.FTZ R96, R8, R97 ;  /* 0x0000006108607221 */ /* 0x008fc20000010000 */
[----:B------:R-:W-:Y:S01]  /*3d90*/  F2FP.SATFINITE.E4M3.F32.PACK_AB_MERGE_C R153, R7, R6, R92 ;  /* 0x000000060799723e */ /* 0x000fe2000480705c */
[----:B------:R-:W-:-:S01]  /*3da0*/  FFMA.FTZ R102, R102, UR18, -R90 ;  /* 0x0000001266667c23 */ /* 0x000fc2000801085a */
[----:B------:R-:W-:Y:S01]  /*3db0*/  MOV R39, R55 ;  /* 0x0000003700277202 */ /* 0x000fe20000000f00 */
[----:B------:R-:W-:-:S03]  /*3dc0*/  IMAD.MOV.U32 R38, RZ, RZ, R55 ;  /* 0x000000ffff267224 */ /* 0x000fc600078e0037 */
[----:B------:R-:W2:Y:S01]  /*3dd0*/  MUFU.EX2 R13, R13 ;  /* 0x0000000d000d7308 */ /* 0x000ea20000000800 */
[----:B0-----:R-:W-:-:S07]  /*3de0*/  FADD.FTZ R77, R9, R96 ;  /* 0x00000060094d7221 */ /* 0x001fce0000010000 */
[----:B------:R-:W0:Y:S01]  /*3df0*/  MUFU.EX2 R10, R10 ;  /* 0x0000000a000a7308 */ /* 0x000e220000000800 */
[----:B-1----:R-:W-:-:S01]  /*3e00*/  FADD.FTZ R96, R12, R77 ;  /* 0x0000004d0c607221 */ /* 0x002fc20000010000 */
[--C-:B------:R-:W-:Y:S01]  /*3e10*/  FFMA.FTZ R77, R28, UR18, -R90.reuse ;  /* 0x000000121c4d7c23 */ /* 0x100fe2000801085a */
[----:B------:R-:W-:-:S01]  /*3e20*/  FFMA.FTZ R28, R29, UR18, -R90 ;  /* 0x000000121d1c7c23 */ /* 0x000fc2000801085a */
[--C-:B------:R-:W-:Y:S01]  /*3e30*/  FFMA.FTZ R29, R30, UR18, -R90.reuse ;  /* 0x000000121e1d7c23 */ /* 0x100fe2000801085a */
[----:B------:R-:W-:-:S03]  /*3e40*/  FFMA.FTZ R90, R101, UR18, -R90 ;  /* 0x00000012655a7c23 */ /* 0x000fc6000801085a */
[----:B------:R-:W1:Y:S01]  /*3e50*/  MUFU.EX2 R11, R11 ;  /* 0x0000000b000b7308 */ /* 0x000e620000000800 */
[----:B--2---:R-:W-:-:S07]  /*3e60*/  FADD.FTZ R81, R13, R96 ;  /* 0x000000600d517221 */ /* 0x004fce0000010000 */
[----:B------:R-:W2:Y:S01]  /*3e70*/  MUFU.EX2 R21, R21 ;  /* 0x0000001500157308 */ /* 0x000ea20000000800 */
[----:B0-----:R-:W-:-:S07]  /*3e80*/  FADD.FTZ R30, R10, R81 ;  /* 0x000000510a1e7221 */ /* 0x001fce0000010000 */
[----:B------:R0:W-:Y:S08]  /*3e90*/  MUFU.EX2 R5, R79 ;  /* 0x0000004f00057308 */ /* 0x0001f00000000800 */
[----:B------:R-:W3:Y:S01]  /*3ea0*/  MUFU.EX2 R94, R94 ;  /* 0x0000005e005e7308 */ /* 0x000ee20000000800 */
[----:B0-----:R-:W-:-:S01]  /*3eb0*/  FADD.FTZ R79, R47, R80 ;  /* 0x000000502f4f7221 */ /* 0x001fc20000010000 */
[----:B------:R-:W-:-:S03]  /*3ec0*/  F2FP.SATFINITE.E4M3.F32.PACK_AB_MERGE_C R47, R13, R12, RZ ;  /* 0x0000000c0d2f723e */ /* 0x000fc600048070ff */
[----:B------:R-:W-:Y:S01]  /*3ed0*/  FADD.FTZ R80, R46, R79 ;  /* 0x0000004f2e507221 */ /* 0x000fe20000010000 */
[----:B------:R-:W-:Y:S01]  /*3ee0*/  F2FP.SATFINITE.E4M3.F32.PACK_AB_MERGE_C R155, R9, R8, R47 ;  /* 0x00000008099b723e */ /* 0x000fe2000480702f */
[----:B------:R-:W-:Y:S01]  /*3ef0*/  IMAD.MOV.U32 R46, RZ, RZ, R55 ;  /* 0x000000ffff2e7224 */ /* 0x000fe200078e0037 */
[----:B------:R-:W0:Y:S01]  /*3f00*/  MUFU.EX2 R15, R15 ;  /* 0x0000000f000f7308 */ /* 0x000e220000000800 */
[----:B------:R-:W-:-:S01]  /*3f10*/  FADD.FTZ R79, R53, R80 ;  /* 0x00000050354f7221 */ /* 0x000fc20000010000 */
[----:B-1----:R-:W-:Y:S01]  /*3f20*/  FADD.FTZ R80, R11, R30 ;  /* 0x0000001e0b507221 */ /* 0x002fe20000010000 */
[----:B------:R-:W-:Y:S01]  /*3f30*/  IMAD.MOV.U32 R53, RZ, RZ, R55 ;  /* 0x000000ffff357224 */ /* 0x000fe200078e0037 */
[----:B------:R-:W-:Y:S01]  /*3f40*/  MOV R47, R55 ;  /* 0x00000037002f7202 */ /* 0x000fe20000000f00 */
[----:B------:R-:W-:-:S01]  /*3f50*/  FADD.FTZ R96, R48, R79 ;  /* 0x0000004f30607221 */ /* 0x000fc20000010000 */
[----:B--2---:R-:W-:Y:S01]  /*3f60*/  FADD.FTZ R79, R21, R80 ;  /* 0x00000050154f7221 */ /* 0x004fe20000010000 */
[----:B------:R-:W-:Y:S01]  /*3f70*/  IMAD.MOV.U32 R48, RZ, RZ, R55 ;  /* 0x000000ffff307224 */ /* 0x000fe200078e0037 */
[----:B------:R-:W1:Y:S01]  /*3f80*/  MUFU.EX2 R20, R20 ;  /* 0x0000001400147308 */ /* 0x000e620000000800 */
[----:B------:R-:W-:-:S01]  /*3f90*/  FADD.FTZ R81, R57, R96 ;  /* 0x0000006039517221 */ /* 0x000fc20000010000 */
[C---:B---3--:R-:W-:Y:S01]  /*3fa0*/  FADD.FTZ R80, R94.reuse, R79 ;  /* 0x0000004f5e507221 */ /* 0x048fe20000010000 */
[----:B------:R-:W-:-:S02]  /*3fb0*/  F2FP.SATFINITE.E4M3.F32.PACK_AB_MERGE_C R94, R94, R21, RZ ;  /* 0x000000155e5e723e */ /* 0x000fc400048070ff */
[----:B------:R-:W-:Y:S01]  /*3fc0*/  FADD.FTZ R96, R50, R81 ;  /* 0x0000005132607221 */ /* 0x000fe20000010000 */
[----:B------:R-:W-:Y:S01]  /*3fd0*/  IMAD.MOV.U32 R50, RZ, RZ, R55 ;  /* 0x000000ffff327224 */ /* 0x000fe200078e0037 */
[----:B------:R-:W-:Y:S01]  /*3fe0*/  F2FP.SATFINITE.E4M3.F32.PACK_AB_MERGE_C R149, R11, R10, R94 ;  /* 0x0000000a0b95723e */ /* 0x000fe2000480705e */
[----:B------:R-:W2:Y:S01]  /*3ff0*/  MUFU.EX2 R42, R42 ;  /* 0x0000002a002a7308 */ /* 0x000ea20000000800 */
[----:B------:R-:W-:-:S07]  /*4000*/  FADD.FTZ R79, R59, R96 ;  /* 0x000000603b4f7221 */ /* 0x000fce0000010000 */
[----:B------:R-:W3:Y:S08]  /*4010*/  MUFU.EX2 R43, R43 ;  /* 0x0000002b002b7308 */ /* 0x000ef00000000800 */
[----:B------:R-:W4:Y:S08]  /*4020*/  MUFU.EX2 R40, R40 ;  /* 0x0000002800287308 */ /* 0x000f300000000800 */
[----:B------:R0:W-:Y:S08]  /*4030*/  MUFU.EX2 R30, R77 ;  /* 0x0000004d001e7308 */ /* 0x0001f00000000800 */
[----:B------:R-:W5:Y:S01]  /*4040*/  MUFU.EX2 R41, R41 ;  /* 0x0000002900297308 */ /* 0x000f620000000800 */
[----:B0-----:R-:W-:-:S01]  /*4050*/  FADD.FTZ R77, R15, R80 ;  /* 0x000000500f4d7221 */ /* 0x001fc20000010000 */
[----:B------:R-:W-:-:S03]  /*4060*/  FADD.FTZ R80, R56, R79 ;  /* 0x0000004f38507221 */ /* 0x000fc60000010000 */
[----:B-1----:R-:W-:-:S03]  /*4070*/  FADD.FTZ R77, R20, R77 ;  /* 0x0000004d144d7221 */ /* 0x002fc60000010000 */
[----:B------:R-:W0:Y:S01]  /*4080*/  MUFU.EX2 R45, R45 ;  /* 0x0000002d002d7308 */ /* 0x000e220000000800 */
[----:B--2---:R-:W-:-:S01]  /*4090*/  FADD.FTZ R96, R42, R77 ;  /* 0x0000004d2a607221 */ /* 0x004fc20000010000 */
[----:B------:R-:W-:Y:S01]  /*40a0*/  FADD.FTZ R77, R61, R80 ;  /* 0x000000503d4d7221 */ /* 0x000fe20000010000 */
[C---:B---3--:R-:W-:Y:S02]  /*40b0*/  F2FP.SATFINITE.E4M3.F32.PACK_AB_MERGE_C R42, R43.reuse, R42, RZ ;  /* 0x0000002a2b2a723e */ /* 0x048fe400048070ff */
[----:B------:R-:W-:Y:S01]  /*40c0*/  FADD.FTZ R35, R43, R96 ;  /* 0x000000602b237221 */ /* 0x000fe20000010000 */
[----:B------:R-:W-:-:S01]  /*40d0*/  FADD.FTZ R34, R60, R77 ;  /* 0x0000004d3c227221 */ /* 0x000fc20000010000 */
[----:B------:R-:W-:Y:S01]  /*40e0*/  F2FP.SATFINITE.E4M3.F32.PACK_AB_MERGE_C R151, R20, R15, R42 ;  /* 0x0000000f1497723e */ /* 0x000fe2000480702a */
[----:B------:R-:W1:Y:S01]  /*40f0*/  MUFU.EX2 R54, R54 ;  /* 0x0000003600367308 */ /* 0x000e620000000800 */
[----:B----4-:R-:W-:-:S01]  /*4100*/  FADD.FTZ R44, R40, R35 ;  /* 0x00000023282c7221 */ /* 0x010fc20000010000 */
[----:B------:R-:W-:Y:S01]  /*4110*/  FADD.FTZ R35, R63, R34 ;  /* 0x000000223f237221 */ /* 0x000fe20000010000 */
[----:B------:R-:W-:-:S02]  /*4120*/  IMAD.MOV.U32 R43, RZ, RZ, R55 ;  /* 0x000000ffff2b7224 */ /* 0x000fc400078e0037 */
[----:B-----5:R-:W-:Y:S01]  /*4130*/  FADD.FTZ R44, R41, R44 ;  /* 0x0000002c292c7221 */ /* 0x020fe20000010000 */
[----:B------:R-:W-:-:S01]  /*4140*/  FADD.FTZ R34, R62, R35 ;  /* 0x000000233e227221 */ /* 0x000fc20000010000 */
[----:B------:R-:W-:Y:S01]  /*4150*/  IMAD.MOV.U32 R42, RZ, RZ, R55 ;  /* 0x000000ffff2a7224 */ /* 0x000fe200078e0037 */
[----:B------:R-:W2:Y:S01]  /*4160*/  MUFU.EX2 R24, R24 ;  /* 0x0000001800187308 */ /* 0x000ea20000000800 */
[----:B0-----:R-:W-:-:S01]  /*4170*/  FADD.FTZ R35, R45, R44 ;  /* 0x0000002c2d237221 */ /* 0x001fc20000010000 */
[----:B------:R-:W-:-:S04]  /*4180*/  FADD.FTZ R65, R65, R34 ;  /* 0x0000002241417221 */ /* 0x000fc80000010000 */
[----:B------:R-:W-:Y:S02]  /*4190*/  FADD.FTZ R34, R52, R65 ;  /* 0x0000004134227221 */ /* 0x000fe40000010000 */
[----:B------:R-:W0:Y:S01]  /*41a0*/  MUFU.EX2 R25, R25 ;  /* 0x0000001900197308 */ /* 0x000e220000000800 */
[----:B-1----:R-:W-:-:S01]  /*41b0*/  FADD.FTZ R35, R54, R35 ;  /* 0x0000002336237221 */ /* 0x002fc20000010000 */
[----:B------:R-:W-:Y:S01]  /*41c0*/  FADD.FTZ R21, R67, R34 ;  /* 0x0000002243157221 */ /* 0x000fe20000010000 */
[----:B------:R-:W-:Y:S01]  /*41d0*/  F2FP.SATFINITE.E4M3.F32.PACK_AB_MERGE_C R45, R54, R45, RZ ;  /* 0x0000002d362d723e */ /* 0x000fe200048070ff */
[----:B------:R-:W-:Y:S02]  /*41e0*/  IMAD.MOV.U32 R54, RZ, RZ, R55 ;  /* 0x000000ffff367224 */ /* 0x000fe400078e0037 */
[----:B------:R-:W-:-:S01]  /*41f0*/  FADD.FTZ R34, R66, R21 ;  /* 0x0000001542227221 */ /* 0x000fc20000010000 */
[----:B------:R-:W-:Y:S01]  /*4200*/  F2FP.SATFINITE.E4M3.F32.PACK_AB_MERGE_C R66, R69, R66, RZ ;  /* 0x000000424542723e */ /* 0x000fe200048070ff */
[----:B------:R-:W1:Y:S01]  /*4210*/  MUFU.EX2 R49, R49 ;  /* 0x0000003100317308 */ /* 0x000e620000000800 */
[----:B--2---:R-:W-:-:S01]  /*4220*/  FADD.FTZ R44, R24, R35 ;  /* 0x00000023182c7221 */ /* 0x004fc20000010000 */
[----:B------:R-:W-:Y:S01]  /*4230*/  FADD.FTZ R69, R69, R34 ;  /* 0x0000002245457221 */ /* 0x000fe20000010000 */
[----:B------:R-:W-:Y:S01]  /*4240*/  F2FP.SATFINITE.E4M3.F32.PACK_AB_MERGE_C R138, R67, R52, R66 ;  /* 0x00000034438a723e */ /* 0x000fe20004807042 */
[----:B------:R-:W-:Y:S01]  /*4250*/  IMAD.MOV.U32 R52, RZ, RZ, R55 ;  /* 0x000000ffff347224 */ /* 0x000fe200078e0037 */
[----:B------:R-:W-:Y:S01]  /*4260*/  F2FP.SATFINITE.E4M3.F32.PACK_AB_MERGE_C R137, R41, R40, R45 ;  /* 0x000000282989723e */ /* 0x000fe2000480702d */
[----:B------:R-:W-:Y:S01]  /*4270*/  FADD.FTZ R14, R68, R69 ;  /* 0x00000045440e7221 */ /* 0x000fe20000010000 */
[----:B------:R-:W-:Y:S01]  /*4280*/  IMAD.MOV.U32 R45, RZ, RZ, R55 ;  /* 0x000000ffff2d7224 */ /* 0x000fe200078e0037 */
[----:B------:R-:W2:Y:S01]  /*4290*/  MUFU.EX2 R76, R76 ;  /* 0x0000004c004c7308 */ /* 0x000ea20000000800 */
[----:B0-----:R-:W-:-:S01]  /*42a0*/  FADD.FTZ R44, R25, R44 ;  /* 0x0000002c192c7221 */ /* 0x001fc20000010000 */
[----:B------:R-:W-:Y:S01]  /*42b0*/  FADD.FTZ R31, R71, R14 ;  /* 0x0000000e471f7221 */ /* 0x000fe20000010000 */
[----:B------:R-:W-:-:S02]  /*42c0*/  IMAD.MOV.U32 R41, RZ, RZ, R55 ;  /* 0x000000ffff297224 */ /* 0x000fc400078e0037 */
[--C-:B------:R-:W-:Y:S02]  /*42d0*/  IMAD.MOV.U32 R40, RZ, RZ, R55.reuse ;  /* 0x000000ffff287224 */ /* 0x100fe400078e0037 */
[----:B------:R-:W-:Y:S01]  /*42e0*/  IMAD.MOV.U32 R35, RZ, RZ, R55 ;  /* 0x000000ffff237224 */ /* 0x000fe200078e0037 */
[----:B------:R-:W0:Y:S01]  /*42f0*/  MUFU.EX2 R26, R26 ;  /* 0x0000001a001a7308 */ /* 0x000e220000000800 */
[----:B-1----:R-:W-:-:S01]  /*4300*/  FADD.FTZ R21, R49, R44 ;  /* 0x0000002c31157221 */ /* 0x002fc20000010000 */
[----:B------:R-:W-:-:S06]  /*4310*/  IMAD.MOV.U32 R44, RZ, RZ, R55 ;  /* 0x000000ffff2c7224 */ /* 0x000fcc00078e0037 */
[----:B------:R-:W1:Y:S01]  /*4320*/  MUFU.EX2 R70, R70 ;  /* 0x0000004600467308 */ /* 0x000e620000000800 */
[C---:B--2---:R-:W-:Y:S01]  /*4330*/  F2FP.SATFINITE.E4M3.F32.PACK_AB_MERGE_C R49, R76.reuse, R49, RZ ;  /* 0x000000314c31723e */ /* 0x044fe200048070ff */
[----:B------:R-:W-:-:S03]  /*4340*/  FADD.FTZ R76, R76, R21 ;  /* 0x000000154c4c7221 */ /* 0x000fc60000010000 */
[----:B------:R-:W-:Y:S01]  /*4350*/  F2FP.SATFINITE.E4M3.F32.PACK_AB_MERGE_C R139, R25, R24, R49 ;  /* 0x00000018198b723e */ /* 0x000fe20004807031 */
[----:B------:R-:W-:-:S01]  /*4360*/  FADD.FTZ R21, R5, R76 ;  /* 0x0000004c05157221 */ /* 0x000fc20000010000 */
[--C-:B------:R-:W-:Y:S01]  /*4370*/  IMAD.MOV.U32 R49, RZ, RZ, R55.reuse ;  /* 0x000000ffff317224 */ /* 0x100fe200078e0037 */
[----:B------:R-:W2:Y:S01]  /*4380*/  MUFU.EX2 R27, R27 ;  /* 0x0000001b001b7308 */ /* 0x000ea20000000800 */
[----:B------:R-:W-:Y:S02]  /*4390*/  IMAD.MOV.U32 R25, RZ, RZ, R55 ;  /* 0x000000ffff197224 */ /* 0x000fe400078e0037 */
[----:B0-----:R-:W-:Y:S01]  /*43a0*/  FADD.FTZ R14, R26, R21 ;  /* 0x000000151a0e7221 */ /* 0x001fe20000010000 */
[----:B------:R-:W-:-:S04]  /*43b0*/  IMAD.MOV.U32 R24, RZ, RZ, R55 ;  /* 0x000000ffff187224 */ /* 0x000fc800078e0037 */
[----:B------:R-:W0:Y:S01]  /*43c0*/  MUFU.EX2 R73, R73 ;  /* 0x0000004900497308 */ /* 0x000e220000000800 */
        /* <DEDUP_REMOVED lines=8> */
[C---:B0-----:R-:W-:Y:S01]  /*4450*/  F2FP.SATFINITE.E4M3.F32.PACK_AB_MERGE_C R70, R73.reuse, R70, RZ ;  /* 0x000000464946723e */ /* 0x041fe200048070ff */
[----:B------:R-:W-:Y:S01]  /*4460*/  FADD.FTZ R73, R73, R34 ;  /* 0x0000002249497221 */ /* 0x000fe20000010000 */
[----:B------:R-:W-:Y:S02]  /*4470*/  MOV R31, R55 ;  /* 0x00000037001f7202 */ /* 0x000fe40000000f00 */
[----:B------:R-:W-:-:S03]  /*4480*/  F2FP.SATFINITE.E4M3.F32.PACK_AB_MERGE_C R140, R71, R68, R70 ;  /* 0x00000044478c723e */ /* 0x000fc60004807046 */
        /* <DEDUP_REMOVED lines=10> */
[----:B0-----:R-:W-:Y:S01]  /*4530*/  F2FP.SATFINITE.E4M3.F32.PACK_AB_MERGE_C R34, R85, R78, RZ ;  /* 0x0000004e5522723e */ /* 0x001fe200048070ff */
[----:B------:R-:W-:-:S03]  /*4540*/  FADD.FTZ R78, R78, R21 ;  /* 0x000000154e4e7221 */ /* 0x000fc60000010000 */
[----:B------:R-:W-:Y:S01]  /*4550*/  F2FP.SATFINITE.E4M3.F32.PACK_AB_MERGE_C R142, R83, R74, R34 ;  /* 0x0000004a538e723e */ /* 0x000fe20004807022 */
[----:B------:R-:W-:-:S01]  /*4560*/  FADD.FTZ R85, R85, R78 ;  /* 0x0000004e55557221 */ /* 0x000fc20000010000 */
[----:B------:R-:W-:Y:S01]  /*4570*/  IMAD.MOV.U32 R34, RZ, RZ, R55 ;  /* 0x000000ffff227224 */ /* 0x000fe200078e0037 */
[----:B------:R-:W-:Y:S01]  /*4580*/  MUFU.EX2 R84, R84 ;  /* 0x0000005400547308 */ /* 0x000fe20000000800 */
[----:B-1----:R-:W-:-:S01]  /*4590*/  FADD.FTZ R30, R32, R27 ;  /* 0x0000001b201e7221 */ /* 0x002fc20000010000 */
[----:B------:R-:W-:-:S06]  /*45a0*/  IMAD.MOV.U32 R27, RZ, RZ, R55 ;  /* 0x000000ffff1b7224 */ /* 0x000fcc00078e0037 */
[----:B------:R-:W0:Y:S01]  /*45b0*/  MUFU.EX2 R89, R89 ;  /* 0x0000005900597308 */ /* 0x000e220000000800 */
[C---:B--2---:R-:W-:Y:S01]  /*45c0*/  F2FP.SATFINITE.E4M3.F32.PACK_AB_MERGE_C R32, R33.reuse, R32, RZ ;  /* 0x000000202120723e */ /* 0x044fe200048070ff */
[----:B------:R-:W-:Y:S01]  /*45d0*/  FADD.FTZ R33, R33, R30 ;  /* 0x0000001e21217221 */ /* 0x000fe20000010000 */
[--C-:B------:R-:W-:Y:S02]  /*45e0*/  IMAD.MOV.U32 R30, RZ, RZ, R55.reuse ;  /* 0x000000ffff1e7224 */ /* 0x100fe400078e0037 */
[----:B------:R-:W-:Y:S01]  /*45f0*/  F2FP.SATFINITE.E4M3.F32.PACK_AB_MERGE_C R143, R29, R28, R32 ;  /* 0x0000001c1d8f723e */ /* 0x000fe20004807020 */
[--C-:B------:R-:W-:Y:S02]  /*4600*/  IMAD.MOV.U32 R32, RZ, RZ, R55.reuse ;  /* 0x000000ffff207224 */ /* 0x100fe400078e0037 */
[----:B------:R-:W1:Y:S01]  /*4610*/  MUFU.EX2 R82, R82 ;  /* 0x0000005200527308 */ /* 0x000e620000000800 */
[--C-:B------:R-:W-:Y:S02]  /*4620*/  IMAD.MOV.U32 R29, RZ, RZ, R55.reuse ;  /* 0x000000ffff1d7224 */ /* 0x100fe400078e0037 */
[----:B------:R-:W-:-:S05]  /*4630*/  IMAD.MOV.U32 R28, RZ, RZ, R55 ;  /* 0x000000ffff1c7224 */ /* 0x000fca00078e0037 */
[----:B------:R2:W3:Y:S01]  /*4640*/  MUFU.EX2 R12, R36 ;  /* 0x00000024000c7308 */ /* 0x0004e20000000800 */
[----:B0-----:R-:W-:-:S07]  /*4650*/  F2FP.SATFINITE.E4M3.F32.PACK_AB_MERGE_C R7, R89, R84, RZ ;  /* 0x000000545907723e */ /* 0x001fce00048070ff */
[----:B------:R-:W0:Y:S01]  /*4660*/  MUFU.EX2 R87, R87 ;  /* 0x0000005700577308 */ /* 0x000e220000000800 */
[----:B-1----:R-:W-:-:S01]  /*4670*/  FADD.FTZ R6, R82, R85 ;  /* 0x0000005552067221 */ /* 0x002fc20000010000 */
[----:B--2---:R-:W-:-:S06]  /*4680*/  IMAD.MOV.U32 R36, RZ, RZ, R55 ;  /* 0x000000ffff247224 */ /* 0x004fcc00078e0037 */
[----:B------:R1:W2:Y:S01]  /*4690*/  MUFU.EX2 R13, R37 ;  /* 0x00000025000d7308 */ /* 0x0002a20000000800 */
[----:B---3--:R-:W-:-:S01]  /*46a0*/  FADD.FTZ R8, R12, R33 ;  /* 0x000000210c087221 */ /* 0x008fc20000010000 */
[----:B------:R-:W-:-:S06]  /*46b0*/  IMAD.MOV.U32 R33, RZ, RZ, R55 ;  /* 0x000000ffff217224 */ /* 0x000fcc00078e0037 */
[----:B------:R-:W3:Y:S01]  /*46c0*/  MUFU.EX2 R51, R51 ;  /* 0x0000003300337308 */ /* 0x000ee20000000800 */
[C---:B0-----:R-:W-:Y:S01]  /*46d0*/  F2FP.SATFINITE.E4M3.F32.PACK_AB_MERGE_C R144, R87.reuse, R82, R7 ;  /* 0x000000525790723e */ /* 0x041fe20004807007 */
[----:B------:R-:W-:Y:S01]  /*46e0*/  FADD.FTZ R87, R87, R6 ;  /* 0x0000000657577221 */ /* 0x000fe20000010000 */
[----:B-1----:R-:W-:-:S03]  /*46f0*/  IMAD.MOV.U32 R37, RZ, RZ, R55 ;  /* 0x000000ffff257224 */ /* 0x002fc600078e0037 */
[----:B------:R-:W-:Y:S02]  /*4700*/  FADD.FTZ R84, R84, R87 ;  /* 0x0000005754547221 */ /* 0x000fe40000010000 */
[----:B------:R-:W0:Y:S01]  /*4710*/  MUFU.EX2 R72, R72 ;  /* 0x0000004800487308 */ /* 0x000e220000000800 */
[----:B--2---:R-:W-:-:S01]  /*4720*/  FADD.FTZ R8, R13, R8 ;  /* 0x000000080d087221 */ /* 0x004fc20000010000 */
[----:B------:R-:W-:-:S06]  /*4730*/  FADD.FTZ R89, R89, R84 ;  /* 0x0000005459597221 */ /* 0x000fcc0000010000 */
[----:B------:R-:W-:Y:S01]  /*4740*/  MUFU.EX2 R88, R88 ;  /* 0x0000005800587308 */ /* 0x000fe20000000800 */
[----:B---3--:R-:W-:-:S07]  /*4750*/  FADD.FTZ R9, R51, R8 ;  /* 0x0000000833097221 */ /* 0x008fce0000010000 */
[----:B------:R-:W1:Y:S01]  /*4760*/  MUFU.EX2 R93, R93 ;  /* 0x0000005d005d7308 */ /* 0x000e620000000800 */
[C---:B0-----:R-:W-:Y:S01]  /*4770*/  F2FP.SATFINITE.E4M3.F32.PACK_AB_MERGE_C R51, R72.reuse, R51, RZ ;  /* 0x000000334833723e */ /* 0x041fe200048070ff */
[----:B------:R-:W-:-:S03]  /*4780*/  FADD.FTZ R72, R72, R9 ;  /* 0x0000000948487221 */ /* 0x000fc60000010000 */
[----:B------:R-:W-:Y:S01]  /*4790*/  F2FP.SATFINITE.E4M3.F32.PACK_AB_MERGE_C R145, R13, R12, R51 ;  /* 0x0000000c0d91723e */ /* 0x000fe20004807033 */
[----:B------:R-:W-:Y:S02]  /*47a0*/  IMAD.MOV.U32 R51, RZ, RZ, R55 ;  /* 0x000000ffff337224 */ /* 0x000fe400078e0037 */
        /* <DEDUP_REMOVED lines=13> */
[----:B------:R-:W-:-:S03]  /*4880*/  FADD.FTZ R8, R93, R8 ;  /* 0x000000085d087221 */ /* 0x000fc60000010000 */
[----:B--2---:R-:W-:Y:S01]  /*4890*/  FADD.FTZ R6, R102, R9 ;  /* 0x0000000966067221 */ /* 0x004fe20000010000 */
[----:B-1----:R-:W-:-:S03]  /*48a0*/  F2FP.SATFINITE.E4M3.F32.PACK_AB_MERGE_C R5, R7, R102, RZ ;  /* 0x000000660705723e */ /* 0x002fc600048070ff */
[----:B------:R-:W-:Y:S01]  /*48b0*/  FADD.FTZ R6, R7, R6 ;  /* 0x0000000607067221 */ /* 0x000fe20000010000 */
[----:B------:R-:W-:Y:S01]  /*48c0*/  F2FP.SATFINITE.E4M3.F32.PACK_AB_MERGE_C R147, R14, R99, R5 ;  /* 0x000000630e93723e */ /* 0x000fe20004807005 */
        /* <DEDUP_REMOVED lines=23> */
.L_x_10310:
[----:B------:R-:W-:-:S04]  /*4a40*/  UISETP.NE.AND UP0, UPT, UR17, 0x1, UPT ;  /* 0x000000011100788c */ /* 0x000fc8000bf05270 */
[----:B------:R-:W-:-:S04]  /*4a50*/  USEL UR42, URZ, 0x1, UP0 ;  /* 0x000000013f2a7887 */ /* 0x000fc80008000000 */
[----:B------:R-:W-:Y:S01]  /*4a60*/  ULOP3.LUT UR42, UR16, UR42, URZ, 0x3c, !UPT ;  /* 0x0000002a102a7292 */ /* 0x000fe2000f8e3c3f */
[----:B------:R-:W-:Y:S11]  /*4a70*/  @!P0 BRA `(.L_x_10301) ;  /* 0x0000000000048947 */ /* 0x000ff60003800000 */
[----:B------:R-:W-:Y:S01]  /*4a80*/  BPT.TRAP 0x1 ;  /* 0x000000040000795c */ /* 0x000fe20000300000 */
.L_x_10301:
        /* <DEDUP_REMOVED lines=14> */
.L_x_10302:
[----:B-1----:R-:W-:Y:S05]  /*4b70*/  @P1 BRA `(.L_x_10303) ;  /* 0x0000000000081947 */ /* 0x002fea0003800000 */
[----:B------:R-:W1:Y:S02]  /*4b80*/  SYNCS.PHASECHK.TRANS64.TRYWAIT P1, [R7+URZ+0x13230], R10 ;  /* 0x0132300a070075a7 */ /* 0x000e64000802017f */
[----:B-1----:R-:W-:Y:S05]  /*4b90*/  @!P1 BRA `(.L_x_10304) ;  /* 0x0000008c00ec9947 */ /* 0x002fea0003800000 */
.L_x_10303:
        /* <DEDUP_REMOVED lines=64> */
.L_x_10305:
[----:B------:R-:W-:Y:S01]  /*4fa0*/  R2UR UR9, R2 ;  /* 0x00000000020972ca */ /* 0x000fe200000e0000 */
[----:B01----:R-:W-:-:S05]  /*4fb0*/  IMAD.U32 R10, RZ, RZ, UR16 ;  /* 0x00000010ff0a7e24 */ /* 0x003fca000f8e00ff */
[----:B------:R-:W-:-:S07]  /*4fc0*/  SHF.L.U32 R10, R10, 0x1f, RZ ;  /* 0x0000001f0a0a7819 */ /* 0x000fce00000006ff */
[----:B------:R-:W-:-:S09]  /*4fd0*/  ULEA UR9, UR17, UR9, 0x3 ;  /* 0x0000000911097291 */ /* 0x000fd2000f8e183f */
[----:B------:R0:W1:Y:S01]  /*4fe0*/  SYNCS.PHASECHK.TRANS64.TRYWAIT P1, [UR9+0x13250], R10 ;  /* 0x0132500aff0075a7 */ /* 0x0000620008020149 */
[----:B------:R-:W-:Y:S05]  /*4ff0*/  @!P0 BRA `(.L_x_10306) ;  /* 0x0000000000048947 */ /* 0x000fea0003800000 */
[----:B------:R-:W-:Y:S01]  /*5000*/  BPT.TRAP 0x1 ;  /* 0x000000040000795c */ /* 0x000fe20000300000 */
.L_x_10306:
[----:B-1----:R-:W-:Y:S05]  /*5010*/  @P1 BRA `(.L_x_10307) ;  /* 0x0000000000081947 */ /* 0x002fea0003800000 */
[----:B------:R-:W1:Y:S02]  /*5020*/  SYNCS.PHASECHK.TRANS64.TRYWAIT P1, [UR9+0x13250], R10 ;  /* 0x0132500aff0075a7 */ /* 0x000e640008020149 */
[----:B-1----:R-:W-:Y:S05]  /*5030*/  @!P1 BRA `(.L_x_10308) ;  /* 0x0000008800d89947 */ /* 0x002fea0003800000 */
.L_x_10307:
[C---:B01----:R-:W-:Y:S01]  /*5040*/  FMUL.FTZ R10, R0.reuse, R120 ;  /* 0x00000078000a7220 */ /* 0x043fe20000410000 */
        /* <DEDUP_REMOVED lines=31> */
[----:B------:R-:W-:Y:S01]  /*5240*/  UIADD3 UR6, UR6, 0x1000, URZ ;  /* 0x0000100006067890 */ /* 0x000fe2000fffe03f */
[C---:B------:R-:W-:Y:S01]  /*5250*/  FMUL.FTZ R114, R0.reuse, R114 ;  /* 0x0000007200727220 */ /* 0x040fe20000410000 */
[C---:B------:R-:W-:Y:S01]  /*5260*/  FMUL.FTZ R113, R0.reuse, R113 ;  /* 0x0000007100717220 */ /* 0x040fe20000410000 */
[C---:B------:R-:W-:Y:S01]  /*5270*/  FMUL.FTZ R115, R0.reuse, R115 ;  /* 0x0000007300737220 */ /* 0x040fe20000410000 */
[----:B------:R-:W-:Y:S01]  /*5280*/  USHF.R.U32.HI UR6, URZ, 0x4, UR6 ;  /* 0x000000043f067899 */ /* 0x000fe20008011606 */
[C---:B------:R-:W-:Y:S01]  /*5290*/  FMUL.FTZ R116, R0.reuse, R116 ;  /* 0x0000007400747220 */ /* 0x040fe20000410000 */
[----:B------:R-:W1:Y:S01]  /*52a0*/  MUFU.TANH R14, R14 ;  /* 0x0000000e000e7308 */ /* 0x000e620000002400 */
[----:B--2---:R-:W-:Y:S01]  /*52b0*/  FMNMX.FTZ R129, R11, R128, !PT ;  /* 0x000000800b817209 */ /* 0x004fe20007810000 */
[----:B------:R-:W-:Y:S01]  /*52c0*/  ULOP3.LUT UR6, UR6, 0x3fff, URZ, 0xc0, !UPT ;  /* 0x00003fff06067892 */ /* 0x000fe2000f8ec03f */
[C---:B------:R-:W-:Y:S01]  /*52d0*/  FMUL.FTZ R118, R0.reuse, R118 ;  /* 0x0000007600767220 */ /* 0x040fe20000410000 */
[C---:B------:R-:W-:Y:S01]  /*52e0*/  FMUL.FTZ R117, R0.reuse, R117 ;  /* 0x0000007500757220 */ /* 0x040fe20000410000 */
[----:B------:R-:W-:Y:S01]  /*52f0*/  WARPGROUP.ARRIVE ;  /* 0x00000000000079c5 */ /* 0x000fe20000000000 */
[----:B------:R-:W-:Y:S01]  /*5300*/  ULOP3.LUT UR6, UR6, 0x10000, URZ, 0xfc, !UPT ;  /* 0x0001000006067892 */ /* 0x000fe2000f8efc3f */
[C---:B------:R-:W-:Y:S01]  /*5310*/  FMUL.FTZ R119, R0.reuse, R119 ;  /* 0x0000007700777220 */ /* 0x040fe20000410000 */
[----:B------:R-:W2:Y:S01]  /*5320*/  MUFU.TANH R20, R20 ;  /* 0x0000001400147308 */ /* 0x000ea20000002400 */
[----:B0-----:R-:W-:Y:S01]  /*5330*/  FMNMX.FTZ R131, R13, R130, !PT ;  /* 0x000000820d837209 */ /* 0x001fe20007810000 */
[----:B------:R-:W-:Y:S01]  /*5340*/  UIMAD UR8, UR17, 0x280, UR6 ;  /* 0x00000280110878a4 */ /* 0x000fe2000f8e0206 */
[C---:B------:R-:W-:Y:S01]  /*5350*/  FMUL.FTZ R88, R0.reuse, R88 ;  /* 0x0000005800587220 */ /* 0x040fe20000410000 */
[----:B------:R-:W-:Y:S01]  /*5360*/  UMOV UR7, 0xc0000010 ;  /* 0xc000001000077882 */ /* 0x000fe20000000000 */
[C---:B------:R-:W-:Y:S01]  /*5370*/  FMUL.FTZ R90, R0.reuse, R90 ;  /* 0x0000005a005a7220 */ /* 0x040fe20000410000 */
[C---:B------:R-:W-:Y:S01]  /*5380*/  FMUL.FTZ R89, R0.reuse, R89 ;  /* 0x0000005900597220 */ /* 0x040fe20000410000 */
[----:B------:R-:W-:Y:S01]  /*5390*/  FMUL.FTZ R91, R0, R91 ;  /* 0x0000005b005b7220 */ /* 0x000fe20000410000 */
[----:B------:R-:W0:Y:S01]  /*53a0*/  MUFU.TANH R15, R15 ;  /* 0x0000000f000f7308 */ /* 0x000e220000002400 */
[----:B-1----:R-:W-:Y:S01]  /*53b0*/  FMNMX.FTZ R128, R14, R129, !PT ;  /* 0x000000810e807209 */ /* 0x002fe20007810000 */
[----:B------:R-:W-:Y:S01]  /*53c0*/  UMOV UR6, UR8 ;  /* 0x0000000800067c82 */ /* 0x000fe20008000000 */
[C---:B------:R-:W-:Y:S01]  /*53d0*/  FMUL.FTZ R92, R0.reuse, R92 ;  /* 0x0000005c005c7220 */ /* 0x040fe20000410000 */
[----:B------:R-:W-:Y:S01]  /*53e0*/  QGMMA.64x64x32.F32.E4M3.E4M3 R24, R152, gdesc[UR4], R24, gsb0 ;  /* 0x00e0000498187df3 */ /* 0x000fe20008000818 */
        /* <DEDUP_REMOVED lines=38> */
[----:B------:R-:W-:Y:S01]  /*5650*/  UIADD3 UR6, UR8, 0x80, URZ ;  /* 0x0000008008067890 */ /* 0x000fe2000fffe03f */
[C---:B------:R-:W-:Y:S01]  /*5660*/  FMUL.FTZ R57, R0.reuse, R57 ;  /* 0x0000003900397220 */ /* 0x040fe20000410000 */
[C---:B------:R-:W-:Y:S01]  /*5670*/  FMUL.FTZ R59, R0.reuse, R59 ;  /* 0x0000003b003b7220 */ /* 0x040fe20000410000 */
[C---:B------:R-:W-:Y:S01]  /*5680*/  FMUL.FTZ R60, R0.reuse, R60 ;  /* 0x0000003c003c7220 */ /* 0x040fe20000410000 */
[----:B------:R-:W-:Y:S01]  /*5690*/  UMOV UR7, 0xc0000010 ;  /* 0xc000001000077882 */ /* 0x000fe20000000000 */
        /* <DEDUP_REMOVED lines=22> */
[----:B------:R-:W-:-:S06]  /*5800*/  WARPGROUP.ARRIVE ;  /* 0x00000000000079c5 */ /* 0x000fcc0000000000 */
[----:B------:R-:W2:Y:S01]  /*5810*/  S2R R155, SR_TID.X ;  /* 0x00000000009b7919 */ /* 0x000ea20000002100 */
[----:B------:R-:W3:Y:S01]  /*5820*/  MUFU.TANH R106, R106 ;  /* 0x0000006a006a7308 */ /* 0x000ee20000002400 */
[----:B0-----:R-:W-:Y:S01]  /*5830*/  FMNMX.FTZ R131, R127, R130, !PT ;  /* 0x000000827f837209 */ /* 0x001fe20007810000 */
[----:B------:R-:W-:Y:S01]  /*5840*/  QGMMA.64x64x32.F32.E4M3.E4M3 R24, R148, gdesc[UR4], R24, gsb0 ;  /* 0x00e0000494187df3 */ /* 0x000fe20008000818 */
[----:B------:R-:W-:Y:S01]  /*5850*/  UIADD3 UR6, UR8, 0x100, URZ ;  /* 0x0000010008067890 */ /* 0x000fe2000fffe03f */
[----:B------:R-:W-:-:S04]  /*5860*/  UMOV UR7, 0xc0000010 ;  /* 0xc000001000077882 */ /* 0x000fc80000000000 */
        /* <DEDUP_REMOVED lines=25> */
[----:B------:R-:W-:Y:S01]  /*5a00*/  QGMMA.64x64x32.F32.E4M3.E4M3 R24, R136, gdesc[UR4], R24, gsb0 ;  /* 0x00e0000488187df3 */ /* 0x000fe20008000818 */
[----:B------:R-:W-:Y:S01]  /*5a10*/  UIADD3 UR6, UR8, 0x180, URZ ;  /* 0x0000018008067890 */ /* 0x000fe2000fffe03f */
[----:B------:R-:W-:Y:S01]  /*5a20*/  UMOV UR7, 0xc0000010 ;  /* 0xc000001000077882 */ /* 0x000fe20000000000 */
[----:B------:R-:W-:-:S03]  /*5a30*/  UIADD3 UR8, UR8, 0x200, URZ ;  /* 0x0000020008087890 */ /* 0x000fc6000fffe03f */
        /* <DEDUP_REMOVED lines=24> */
[----:B------:R-:W-:Y:S01]  /*5bc0*/  QGMMA.64x64x32.F32.E4M3.E4M3 R24, R140, gdesc[UR4], R24, gsb0 ;  /* 0x00e000048c187df3 */ /* 0x000fe20008000818 */
[----:B------:R-:W-:Y:S01]  /*5bd0*/  UMOV UR6, UR8 ;  /* 0x0000000800067c82 */ /* 0x000fe20008000000 */
        /* <DEDUP_REMOVED lines=26> */
[----:B------:R-:W-:Y:S06]  /*5d80*/  QGMMA.64x64x32.F32.E4M3.E4M3 R24, R144, gdesc[UR4], R24, gsb0 ;  /* 0x00e0000490187df3 */ /* 0x000fec0008000818 */
        /* <DEDUP_REMOVED lines=59> */
[----:B0-----:R-:W-:-:S03]  /*6140*/  FMNMX.FTZ R64, R70, R133, !PT ;  /* 0x0000008546407209 */ /* 0x001fc60007810000 */
[----:B------:R-:W0:Y:S01]  /*6150*/  SHFL.BFLY PT, R133, R130, 0x2, 0x1f ;  /* 0x0c401f0082857f89 */ /* 0x000e2200000e0000 */
[----:B-1----:R-:W-:-:S05]  /*6160*/  FMNMX.FTZ R131, R71, R64, !PT ;  /* 0x0000004047837209 */ /* 0x002fca0007810000 */
[----:B------:R-:W1:Y:S01]  /*6170*/  SHFL.BFLY PT, R58, R131, 0x2, 0x1f ;  /* 0x0c401f00833a7f89 */ /* 0x000e6200000e0000 */
[----:B0-----:R-:W-:Y:S02]  /*6180*/  FMNMX.FTZ R133, R130, R133, !PT ;  /* 0x0000008582857209 */ /* 0x001fe40007810000 */
[----:B-1----:R-:W-:-:S03]  /*6190*/  FMNMX.FTZ R132, R131, R58, !PT ;  /* 0x0000003a83847209 */ /* 0x002fc60007810000 */
[----:B------:R-:W0:Y:S04]  /*61a0*/  SHFL.BFLY PT, R58, R133, 0x1, 0x1f ;  /* 0x0c201f00853a7f89 */ /* 0x000e2800000e0000 */
[----:B------:R-:W1:Y:S01]  /*61b0*/  SHFL.BFLY PT, R135, R132, 0x1, 0x1f ;  /* 0x0c201f0084877f89 */ /* 0x000e6200000e0000 */
[----:B0-----:R-:W-:Y:S02]  /*61c0*/  FMNMX.FTZ R58, R133, R58, !PT ;  /* 0x0000003a853a7209 */ /* 0x001fe40007810000 */
[----:B-1----:R-:W-:-:S03]  /*61d0*/  FMNMX.FTZ R64, R132, R135, !PT ;  /* 0x0000008784407209 */ /* 0x002fc60007810000 */
[----:B------:R-:W-:Y:S01]  /*61e0*/  FADD.FTZ R5, -R58, R5 ;  /* 0x000000053a057221 */ /* 0x000fe20000010100 */
[----:B------:R-:W-:-:S03]  /*61f0*/  IMAD.U32 R135, RZ, RZ, UR18 ;  /* 0x00000012ff877e24 */ /* 0x000fc6000f8e00ff */
[----:B------:R-:W-:Y:S01]  /*6200*/  FMUL.FTZ R131, R5, UR18 ;  /* 0x0000001205837c20 */ /* 0x000fe20008410000 */
[----:B------:R-:W-:-:S01]  /*6210*/  FADD.FTZ R5, -R64, R9 ;  /* 0x0000000940057221 */ /* 0x000fc20000010100 */
[----:B------:R-:W-:Y:S02]  /*6220*/  FFMA.FTZ R130, R58, R135, -8 ;  /* 0xc10000003a827423 */ /* 0x000fe40000010087 */
[----:B------:R0:W-:Y:S01]  /*6230*/  MUFU.EX2 R9, R131 ;  /* 0x0000008300097308 */ /* 0x0001e20000000800 */
        /* <DEDUP_REMOVED lines=8> */
[----:B0-----:R-:W-:Y:S01]  /*62c0*/  MOV R131, UR18 ;  /* 0x0000001200837c02 */ /* 0x001fe20008000f00 */
[--C-:B------:R-:W-:Y:S01]  /*62d0*/  FFMA.FTZ R15, R15, UR18, -R130.reuse ;  /* 0x000000120f0f7c23 */ /* 0x100fe20008010882 */
[----:B------:R-:W-:-:S01]  /*62e0*/  FFMA.FTZ R120, R120, UR18, -R130 ;  /* 0x0000001278787c23 */ /* 0x000fc20008010882 */
[--C-:B------:R-:W-:Y:S01]  /*62f0*/  FFMA.FTZ R121, R121, UR18, -R130.reuse ;  /* 0x0000001279797c23 */ /* 0x100fe20008010882 */
[----:B------:R-:W-:-:S01]  /*6300*/  FFMA.FTZ R124, R124, UR18, -R130 ;  /* 0x000000127c7c7c23 */ /* 0x000fc20008010882 */
[----:B------:R-:W-:Y:S01]  /*6310*/  FFMA.FTZ R69, R64, R131, -8 ;  /* 0xc100000040457423 */ /* 0x000fe20000010083 */
        /* <DEDUP_REMOVED lines=15> */
[----:B------:R-:W-:Y:S01]  /*6410*/  FFMA.FTZ R108, R108, UR18, -R130 ;  /* 0x000000126c6c7c23 */ /* 0x000fe20008010882 */
[----:B------:R-:W-:-:S01]  /*6420*/  FFMA.FTZ R110, R110, UR18, -R69 ;  /* 0x000000126e6e7c23 */ /* 0x000fc20008010845 */
[----:B------:R-:W2:Y:S01]  /*6430*/  MUFU.EX2 R11, R11 ;  /* 0x0000000b000b7308 */ /* 0x000ea20000000800 */
[----:B0-----:R-:W-:-:S01]  /*6440*/  FFMA.FTZ R8, R9, R8, R10 ;  /* 0x0000000809087223 */ /* 0x001fc2000001000a */
[----:B------:R-:W-:Y:S01]  /*6450*/  FFMA.FTZ R109, R109, UR18, -R130 ;  /* 0x000000126d6d7c23 */ /* 0x000fe20008010882 */
[----:B------:R-:W-:-:S01]  /*6460*/  FFMA.FTZ R111, R111, UR18, -R69 ;  /* 0x000000126f6f7c23 */ /* 0x000fc20008010845 */
[----:B------:R-:W-:Y:S01]  /*6470*/  FFMA.FTZ R112, R112, UR18, -R130 ;  /* 0x0000001270707c23 */ /* 0x000fe20008010882 */
[----:B------:R-:W-:-:S01]  /*6480*/  FFMA.FTZ R114, R114, UR18, -R69 ;  /* 0x0000001272727c23 */ /* 0x000fc20008010845 */
[----:B------:R-:W-:Y:S01]  /*6490*/  FFMA.FTZ R113, R113, UR18, -R130 ;  /* 0x0000001271717c23 */ /* 0x000fe20008010882 */
[----:B------:R-:W-:-:S01]  /*64a0*/  FFMA.FTZ R115, R115, UR18, -R69 ;  /* 0x0000001273737c23 */ /* 0x000fc20008010845 */
[----:B------:R-:W0:Y:S01]  /*64b0*/  MUFU.EX2 R13, R13 ;  /* 0x0000000d000d7308 */ /* 0x000e220000000800 */
[----:B-1----:R-:W-:-:S01]  /*64c0*/  FFMA.FTZ R6, R5, R6, R12 ;  /* 0x0000000605067223 */ /* 0x002fc2000001000c */
[----:B------:R-:W-:Y:S01]  /*64d0*/  FFMA.FTZ R116, R116, UR18, -R130 ;  /* 0x0000001274747c23 */ /* 0x000fe20008010882 */
[----:B------:R-:W-:-:S01]  /*64e0*/  FFMA.FTZ R118, R118, UR18, -R69 ;  /* 0x0000001276767c23 */ /* 0x000fc20008010845 */
[----:B------:R-:W-:Y:S01]  /*64f0*/  FFMA.FTZ R117, R117, UR18, -R130 ;  /* 0x0000001275757c23 */ /* 0x000fe20008010882 */
[----:B------:R-:W-:-:S01]  /*6500*/  FFMA.FTZ R119, R119, UR18, -R69 ;  /* 0x0000001277777c23 */ /* 0x000fc20008010845 */
[----:B------:R-:W-:Y:S01]  /*6510*/  FFMA.FTZ R88, R88, UR18, -R130 ;  /* 0x0000001258587c23 */ /* 0x000fe20008010882 */
[----:B------:R-:W-:-:S01]  /*6520*/  FFMA.FTZ R90, R90, UR18, -R69 ;  /* 0x000000125a5a7c23 */ /* 0x000fc20008010845 */
[----:B------:R-:W1:Y:S01]  /*6530*/  MUFU.EX2 R14, R14 ;  /* 0x0000000e000e7308 */ /* 0x000e620000000800 */
[----:B--2---:R-:W-:-:S01]  /*6540*/  FADD.FTZ R131, R11, R8 ;  /* 0x000000080b837221 */ /* 0x004fc20000010000 */
[----:B------:R-:W-:Y:S01]  /*6550*/  FFMA.FTZ R89, R89, UR18, -R130 ;  /* 0x0000001259597c23 */ /* 0x000fe20008010882 */
[----:B------:R-:W-:-:S01]  /*6560*/  FFMA.FTZ R91, R91, UR18, -R69 ;  /* 0x000000125b5b7c23 */ /* 0x000fc20008010845 */
[----:B------:R-:W-:Y:S01]  /*6570*/  FFMA.FTZ R92, R92, UR18, -R130 ;  /* 0x000000125c5c7c23 */ /* 0x000fe20008010882 */
[----:B------:R-:W-:-:S01]  /*6580*/  FFMA.FTZ R94, R94, UR18, -R69 ;  /* 0x000000125e5e7c23 */ /* 0x000fc20008010845 */
[----:B------:R-:W-:Y:S01]  /*6590*/  FFMA.FTZ R93, R93, UR18, -R130 ;  /* 0x000000125d5d7c23 */ /* 0x000fe20008010882 */
[----:B------:R-:W-:-:S01]  /*65a0*/  FFMA.FTZ R95, R95, UR18, -R69 ;  /* 0x000000125f5f7c23 */ /* 0x000fc20008010845 */
[----:B------:R-:W2:Y:S01]  /*65b0*/  MUFU.EX2 R20, R20 ;  /* 0x0000001400147308 */ /* 0x000ea20000000800 */
[----:B0-----:R-:W-:-:S01]  /*65c0*/  FADD.FTZ R133, R13, R6 ;  /* 0x000000060d857221 */ /* 0x001fc20000010000 */
[----:B------:R-:W-:Y:S01]  /*65d0*/  FFMA.FTZ R96, R96, UR18, -R130 ;  /* 0x0000001260607c23 */ /* 0x000fe20008010882 */
[----:B------:R-:W-:-:S01]  /*65e0*/  FFMA.FTZ R98, R98, UR18, -R69 ;  /* 0x0000001262627c23 */ /* 0x000fc20008010845 */
[----:B------:R-:W-:Y:S01]  /*65f0*/  FFMA.FTZ R97, R97, UR18, -R130 ;  /* 0x0000001261617c23 */ /* 0x000fe20008010882 */
[----:B------:R-:W-:-:S01]  /*6600*/  FFMA.FTZ R99, R99, UR18, -R69 ;  /* 0x0000001263637c23 */ /* 0x000fc20008010845 */
[----:B------:R-:W-:Y:S01]  /*6610*/  FFMA.FTZ R100, R100, UR18, -R130 ;  /* 0x0000001264647c23 */ /* 0x000fe20008010882 */
[----:B------:R-:W-:-:S01]  /*6620*/  FFMA.FTZ R102, R102, UR18, -R69 ;  /* 0x0000001266667c23 */ /* 0x000fc20008010845 */
[----:B------:R-:W0:Y:S01]  /*6630*/  MUFU.EX2 R15, R15 ;  /* 0x0000000f000f7308 */ /* 0x000e220000000800 */
[----:B-1----:R-:W-:-:S01]  /*6640*/  FADD.FTZ R6, R14, R131 ;  /* 0x000000830e067221 */ /* 0x002fc20000010000 */
        /* <DEDUP_REMOVED lines=148> */
[----:B0-----:R-:W-:-:S01]  /*6f90*/  FADD.FTZ R133, R87, R8 ;  /* 0x0000000857857221 */ /* 0x001fc20000010000 */
[----:B------:R-:W-:Y:S01]  /*6fa0*/  FFMA.FTZ R8, R70, UR18, -R69 ;  /* 0x0000001246087c23 */ /* 0x000fe20008010845 */
[----:B------:R0:W-:Y:S05]  /*6fb0*/  @!P1 SYNCS.ARRIVE.TRANS64.RED.A1T0 RZ, [R6+URZ], RZ ;  /* 0x000000ff06ff99a7 */ /* 0x0001ea000810043f */
        /* <DEDUP_REMOVED lines=15> */
[----:B------:R-:W0:Y:S01]  /*70b0*/  MUFU.EX2 R66, R66 ;  /* 0x0000004200427308 */ /* 0x000e220000000800 */
[----:B--2---:R-:W-:-:S07]  /*70c0*/  FADD.FTZ R69, R63, R134 ;  /* 0x000000863f457221 */ /* 0x004fce0000010000 */
[----:B------:R-:W-:Y:S01]  /*70d0*/  MUFU.EX2 R132, R132 ;  /* 0x0000008400847308 */ /* 0x000fe20000000800 */
[----:B---3--:R-:W-:-:S07]  /*70e0*/  FADD.FTZ R71, R129, R130 ;  /* 0x0000008281477221 */ /* 0x008fce0000010000 */
[----:B------:R-:W1:Y:S01]  /*70f0*/  MUFU.EX2 R67, R67 ;  /* 0x0000004300437308 */ /* 0x000e620000000800 */
[----:B0-----:R-:W-:-:S07]  /*7100*/  FADD.FTZ R6, R66, R69 ;  /* 0x0000004542067221 */ /* 0x001fce0000010000 */
[----:B------:R-:W0:Y:S08]  /*7110*/  MUFU.EX2 R65, R65 ;  /* 0x0000004100417308 */ /* 0x000e300000000800 */
[----:B------:R2:W3:Y:S01]  /*7120*/  MUFU.EX2 R7, R8 ;  /* 0x0000000800077308 */ /* 0x0004e20000000800 */
[----:B-1----:R-:W-:-:S07]  /*7130*/  FADD.FTZ R6, R67, R6 ;  /* 0x0000000643067221 */ /* 0x002fce0000010000 */
[----:B------:R-:W1:Y:S01]  /*7140*/  MUFU.EX2 R68, R68 ;  /* 0x0000004400447308 */ /* 0x000e620000000800 */
[----:B--2---:R-:W-:-:S04]  /*7150*/  FADD.FTZ R8, R132, R71 ;  /* 0x0000004784087221 */ /* 0x004fc80000010000 */
[----:B0-----:R-:W-:-:S03]  /*7160*/  FADD.FTZ R69, R65, R8 ;  /* 0x0000000841457221 */ /* 0x001fc60000010000 */
[----:B------:R-:W0:Y:S01]  /*7170*/  MUFU.EX2 R70, R70 ;  /* 0x0000004600467308 */ /* 0x000e220000000800 */
[----:B---3--:R-:W-:-:S01]  /*7180*/  FADD.FTZ R71, R7, R6 ;  /* 0x0000000607477221 */ /* 0x008fc20000010000 */
[----:B-1----:R-:W-:-:S03]  /*7190*/  FADD.FTZ R8, R68, R69 ;  /* 0x0000004544087221 */ /* 0x002fc60000010000 */
[----:B0-----:R-:W-:Y:S01]  /*71a0*/  FADD.FTZ R6, R70, R71 ;  /* 0x0000004746067221 */ /* 0x001fe20000010000 */
[----:B------:R-:W-:Y:S06]  /*71b0*/  @!P0 BRA `(.L_x_10309) ;  /* 0x0000000000048947 */ /* 0x000fec0003800000 */
[----:B------:R-:W-:Y:S01]  /*71c0*/  BPT.TRAP 0x1 ;  /* 0x000000040000795c */ /* 0x000fe20000300000 */
.L_x_10309:
[----:B------:R-:W-:Y:S01]  /*71d0*/  R2UR UR7, R3 ;  /* 0x00000000030772ca */ /* 0x000fe200000e0000 */
[----:B------:R-:W-:Y:S01]  /*71e0*/  UIADD3 UR6, UR9, 0x13260, URZ ;  /* 0x0001326009067890 */ /* 0x000fe2000fffe03f */
[----:B------:R-:W-:Y:S01]  /*71f0*/  ISETP.LT.AND P1, PT, RZ, UR47, PT ;  /* 0x0000002fff007c0c */ /* 0x000fe2000bf21270 */
        /* <DEDUP_REMOVED lines=10> */
[----:B------:R-:W-:Y:S01]  /*72a0*/  UPRMT UR6, UR7, 0x654, UR6 ;  /* 0x0000065407067896 */ /* 0x000fe20008000006 */
[----:B------:R-:W-:Y:S01]  /*72b0*/  F2FP.SATFINITE.E4M3.F32.PACK_AB_MERGE_C R110, R111, R110, RZ ;  /* 0x0000006e6f6e723e */ /* 0x000fe200048070ff */
[----:B------:R-:W-:Y:S01]  /*72c0*/  UIADD3 UR7, UR47, -0x1, URZ ;  /* 0xffffffff2f077890 */ /* 0x000fe2000fffe03f */
        /* <DEDUP_REMOVED lines=68> */
.L_x_10300:
[----:B------:R-:W-:Y:S06]  /*7710*/  BAR.ARV 0x8, 0x1a0 ;  /* 0x0206800000007b1d */ /* 0x000fec0000002000 */
[----:B------:R-:W-:Y:S05]  /*7720*/  @!P0 BRA `(.L_x_10311) ;  /* 0x0000000000048947 */ /* 0x000fea0003800000 */
[----:B------:R-:W-:Y:S01]  /*7730*/  BPT.TRAP 0x1 ;  /* 0x000000040000795c */ /* 0x000fe20000300000 */
.L_x_10311:
[----:B------:R-:W-:Y:S02]  /*7740*/  IMAD.U32 R0, RZ, RZ, UR42 ;  /* 0x0000002aff007e24 */ /* 0x000fe4000f8e00ff */
[----:B------:R-:W-:-:S03]  /*7750*/  IMAD.U32 R15, RZ, RZ, UR43 ;  /* 0x0000002bff0f7e24 */ /* 0x000fc6000f8e00ff */
[----:B------:R-:W-:Y:S01]  /*7760*/  SHF.L.U32 R0, R0, 0x1f, RZ ;  /* 0x0000001f00007819 */ /* 0x000fe200000006ff */
[----:B------:R-:W-:-:S04]  /*7770*/  IMAD R15, R15, 0x8, R2 ;  /* 0x000000080f0f7824 */ /* 0x000fc800078e0202 */
[----:B------:R0:W1:Y:S01]  /*7780*/  SYNCS.PHASECHK.TRANS64.TRYWAIT P1, [R15+URZ+0x13250], R0 ;  /* 0x013250000f0075a7 */ /* 0x000062000802017f */
[----:B------:R-:W-:Y:S05]  /*7790*/  @!P0 BRA `(.L_x_10312) ;  /* 0x0000000000048947 */ /* 0x000fea0003800000 */
[----:B------:R-:W-:Y:S01]  /*77a0*/  BPT.TRAP 0x1 ;  /* 0x000000040000795c */ /* 0x000fe20000300000 */
.L_x_10312:
[----:B------:R-:W-:Y:S01]  /*77b0*/  VIADD R2, R2, 0x1000 ;  /* 0x0000100002027836 */ /* 0x000fe20000000000 */
[----:B-1----:R-:W-:Y:S06]  /*77c0*/  @P1 BRA `(.L_x_10313) ;  /* 0x0000000000081947 */ /* 0x002fec0003800000 */
[----:B------:R-:W1:Y:S02]  /*77d0*/  SYNCS.PHASECHK.TRANS64.TRYWAIT P1, [R15+URZ+0x13250], R0 ;  /* 0x013250000f0075a7 */ /* 0x000e64000802017f */
[----:B-1----:R-:W-:Y:S05]  /*77e0*/  @!P1 BRA `(.L_x_10314) ;  /* 0x0000006400049947 */ /* 0x002fea0003800000 */
.L_x_10313:
[----:B------:R-:W-:Y:S01]  /*77f0*/  SHF.R.U32.HI R2, RZ, 0x4, R2 ;  /* 0x00000004ff027819 */ /* 0x000fe20000011602 */
[----:B------:R-:W-:Y:S05]  /*7800*/  WARPSYNC.ALL ;  /* 0x0000000000007948 */ /* 0x000fea0003800000 */
[----:B------:R-:W-:Y:S01]  /*7810*/  LOP3.LUT R2, R2, 0x3fff, RZ, 0xc0, !PT ;  /* 0x00003fff02027812 */ /* 0x000fe200078ec0ff */
[----:B------:R-:W-:Y:S01]  /*7820*/  WARPGROUP.ARRIVE ;  /* 0x00000000000079c5 */ /* 0x000fe20000000000 */
[----:B------:R-:W-:Y:S01]  /*7830*/  MOV R5, UR43 ;  /* 0x0000002b00057c02 */ /* 0x000fe20008000f00 */
[----:B------:R-:W-:Y:S01]  /*7840*/  ULDC.64 UR10, c[0x0][0x9a0] ;  /* 0x00026800000a7ab9 */ /* 0x000fe20000000a00 */
[----:B------:R-:W-:Y:S01]  /*7850*/  LOP3.LUT R2, R2, 0x10000, RZ, 0xfc, !PT ;  /* 0x0001000002027812 */ /* 0x000fe200078efcff */
[----:B------:R-:W-:Y:S01]  /*7860*/  UISETP.NE.U32.AND UP0, UPT, UR10, URZ, UPT ;  /* 0x0000003f0a00728c */ /* 0x000fe2000bf05070 */
[----:B------:R-:W-:-:S03]  /*7870*/  IMAD.MOV.U32 R7, RZ, RZ, 0x3f800000 ;  /* 0x3f800000ff077424 */ /* 0x000fc600078e00ff */
[----:B------:R-:W-:Y:S01]  /*7880*/  IMAD R4, R5, 0x280, R2 ;  /* 0x0000028005047824 */ /* 0x000fe200078e0202 */
[----:B------:R-:W-:Y:S01]  /*7890*/  UISETP.NE.AND.EX UP0, UPT, UR11, URZ, UPT, UP0 ;  /* 0x0000003f0b00728c */ /* 0x000fe2000bf05300 */
[----:B------:R-:W-:-:S03]  /*78a0*/  IMAD.MOV.U32 R5, RZ, RZ, -0x3ffffff0 ;  /* 0xc0000010ff057424 */ /* 0x000fc600078e00ff */
[----:B------:R-:W-:Y:S02]  /*78b0*/  R2UR UR6, R4 ;  /* 0x00000000040672ca */ /* 0x000fe400000e0000 */
[----:B------:R-:W-:Y:S02]  /*78c0*/  R2UR UR7, R5 ;  /* 0x00000000050772ca */ /* 0x000fe400000e0000 */
[----:B------:R-:W-:-:S03]  /*78d0*/  PLOP3.LUT P1, PT, PT, PT, UP0, 0x80, 0x0 ;  /* 0x000000000000781c */ /* 0x000fc60003f2f008 */
[----:B------:R-:W-:Y:S01]  /*78e0*/  @UP0 ULDC.64 UR12, c[0x0][0x9c8] ;  /* 0x00027200000c0ab9 */ /* 0x000fe20000000a00 */
[----:B------:R-:W-:Y:S02]  /*78f0*/  @UP0 USHF.R.S32.HI UR9, URZ, 0x1f, UR46 ;  /* 0x0000001f3f090899 */ /* 0x000fe4000801142e */
[----:B------:R-:W-:Y:S02]  /*7900*/  @UP0 UIMAD UR8, UR45, UR12, URZ ;  /* 0x0000000c2d0802a4 */ /* 0x000fe4000f8e023f */
[----:B------:R-:W-:Y:S02]  /*7910*/  @UP0 UIMAD.WIDE.U32 UR4, UR44, UR12, URZ ;  /* 0x0000000c2c0402a5 */ /* 0x000fe4000f8e003f */
[----:B------:R-:W-:-:S07]  /*7920*/  @UP0 UIMAD UR8, UR44, UR13, UR8 ;  /* 0x0000000d2c0802a4 */ /* 0x000fce000f8e0208 */
[----:B------:R-:W-:Y:S01]  /*7930*/  QGMMA.64x64x32.F32.E4M3.E4M3 R24, R152, gdesc[UR4], R24, gsb0 ;  /* 0x00e0000498187df3 */ /* 0x000fe20008000818 */
[----:B------:R-:W-:Y:S01]  /*7940*/  @UP0 ULDC.64 UR12, c[0x0][0x9d0] ;  /* 0x00027400000c0ab9 */ /* 0x000fe20000000a00 */
[----:B------:R-:W-:Y:S02]  /*7950*/  @UP0 UIADD3 UR5, UR5, UR8, URZ ;  /* 0x0000000805050290 */ /* 0x000fe4000fffe03f */
[----:B------:R-:W-:Y:S02]  /*7960*/  @UP0 UIMAD UR8, UR9, UR12, URZ ;  /* 0x0000000c090802a4 */ /* 0x000fe4000f8e023f */
[----:B------:R-:W-:Y:S02]  /*7970*/  @UP0 UIMAD.WIDE.U32 UR4, UR46, UR12, UR4 ;  /* 0x0000000c2e0402a5 */ /* 0x000fe4000f8e0004 */
[----:B------:R-:W-:Y:S02]  /*7980*/  @UP0 UIMAD UR8, UR46, UR13, UR8 ;  /* 0x0000000d2e0802a4 */ /* 0x000fe4000f8e0208 */
[----:B------:R-:W-:-:S02]  /*7990*/  @UP0 ULEA UR6, UP1, UR4, UR10, 0x2 ;  /* 0x0000000a04060291 */ /* 0x000fc4000f82103f */
[----:B------:R-:W-:-:S04]  /*79a0*/  @UP0 UIADD3 UR5, UR5, UR8, URZ ;  /* 0x0000000805050290 */ /* 0x000fc8000fffe03f */
[----:B------:R-:W-:Y:S01]  /*79b0*/  @UP0 ULEA.HI.X UR5, UR4, UR11, UR5, 0x2, UP1 ;  /* 0x0000000b04050291 */ /* 0x000fe200088f1405 */
[----:B------:R-:W-:Y:S02]  /*79c0*/  VIADD R10, R4, 0x80 ;  /* 0x00000080040a7836 */ /* 0x000fe40000000000 */
[----:B------:R-:W-:Y:S01]  /*79d0*/  @UP0 UMOV UR4, UR6 ;  /* 0x0000000600040c82 */ /* 0x000fe20008000000 */
[----:B------:R-:W-:Y:S02]  /*79e0*/  IMAD.MOV.U32 R11, RZ, RZ, -0x3ffffff0 ;  /* 0xc0000010ff0b7424 */ /* 0x000fe400078e00ff */
[----:B------:R-:W-:Y:S02]  /*79f0*/  IMAD.U32 R12, RZ, RZ, UR4 ;  /* 0x00000004ff0c7e24 */ /* 0x000fe4000f8e00ff */
[----:B------:R-:W-:Y:S01]  /*7a00*/  IMAD.U32 R13, RZ, RZ, UR5 ;  /* 0x00000005ff0d7e24 */ /* 0x000fe2000f8e00ff */
[----:B------:R-:W-:Y:S02]  /*7a10*/  R2UR UR6, R10 ;  /* 0x000000000a0672ca */ /* 0x000fe400000e0000 */
[----:B------:R-:W-:-:S02]  /*7a20*/  R2UR UR7, R11 ;  /* 0x000000000b0772ca */ /* 0x000fc400000e0000 */
[----:B------:R2:W3:Y:S01]  /*7a30*/  @P1 LDG.E R7, desc[UR52][R12.64] ;  /* 0x000000340c071981 */ /* 0x0004e2000c1e1900 */
[----:B------:R-:W-:Y:S02]  /*7a40*/  WARPGROUP.DEPBAR.LE gsb0, 0x0 ;  /* 0x00008000000079c5 */ /* 0x000fe40000010000 */
[----:B------:R-:W-:-:S08]  /*7a50*/  WARPGROUP.ARRIVE ;  /* 0x00000000000079c5 */ /* 0x000fd00000000000 */
[----:B------:R-:W-:Y:S01]  /*7a60*/  QGMMA.64x64x32.F32.E4M3.E4M3 R24, R148, gdesc[UR4], R24, gsb0 ;  /* 0x00e0000494187df3 */ /* 0x000fe20008000818 */
[----:B------:R-:W-:Y:S01]  /*7a70*/  VIADD R10, R4, 0x100 ;  /* 0x00000100040a7836 */ /* 0x000fe20000000000 */
[----:B------:R-:W-:-:S04]  /*7a80*/  MOV R11, 0xc0000010 ;  /* 0xc0000010000b7802 */ /* 0x000fc80000000f00 */
[----:B------:R-:W-:Y:S02]  /*7a90*/  R2UR UR6, R10 ;  /* 0x000000000a0672ca */ /* 0x000fe400000e0000 */
[----:B------:R-:W-:Y:S01]  /*7aa0*/  R2UR UR7, R11 ;  /* 0x000000000b0772ca */ /* 0x000fe200000e0000 */
[----:B------:R-:W-:Y:S02]  /*7ab0*/  VIADD R10, R4, 0x180 ;  /* 0x00000180040a7836 */ /* 0x000fe40000000000 */
[----:B------:R-:W-:Y:S01]  /*7ac0*/  IMAD.MOV.U32 R11, RZ, RZ, -0x3ffffff0 ;  /* 0xc0000010ff0b7424 */ /* 0x000fe200078e00ff */
[----:B------:R-:W-:Y:S02]  /*7ad0*/  WARPGROUP.DEPBAR.LE gsb0, 0x0 ;  /* 0x00008000000079c5 */ /* 0x000fe40000010000 */
[----:B------:R-:W-:-:S07]  /*7ae0*/  WARPGROUP.ARRIVE ;  /* 0x00000000000079c5 */ /* 0x000fce0000000000 */
[----:B------:R-:W-:Y:S01]  /*7af0*/  QGMMA.64x64x32.F32.E4M3.E4M3 R24, R136, gdesc[UR4], R24, gsb0 ;  /* 0x00e0000488187df3 */ /* 0x000fe20008000818 */
[----:B------:R-:W-:Y:S02]  /*7b00*/  R2UR UR6, R10 ;  /* 0x000000000a0672ca */ /* 0x000fe400000e0000 */
[----:B------:R-:W-:Y:S01]  /*7b10*/  R2UR UR7, R11 ;  /* 0x000000000b0772ca */ /* 0x000fe200000e0000 */
[----:B------:R-:W0:Y:S04]  /*7b20*/  SHFL.BFLY PT, R5, R8, 0x2, 0x1f ;  /* 0x0c401f0008057f89 */ /* 0x000e2800000e0000 */
[----:B------:R-:W4:Y:S01]  /*7b30*/  SHFL.BFLY PT, R11, R6, 0x2, 0x1f ;  /* 0x0c401f00060b7f89 */ /* 0x000f2200000e0000 */
[----:B------:R-:W-:Y:S01]  /*7b40*/  VIADD R4, R4, 0x200 ;  /* 0x0000020004047836 */ /* 0x000fe20000000000 */
[----:B------:R-:W-:-:S02]  /*7b50*/  WARPGROUP.DEPBAR.LE gsb0, 0x0 ;  /* 0x00008000000079c5 */ /* 0x000fc40000010000 */
[----:B------:R-:W-:-:S06]  /*7b60*/  WARPGROUP.ARRIVE ;  /* 0x00000000000079c5 */ /* 0x000fcc0000000000 */
[----:B------:R-:W-:Y:S01]  /*7b70*/  QGMMA.64x64x32.F32.E4M3.E4M3 R24, R140, gdesc[UR4], R24, gsb0 ;  /* 0x00e000048c187df3 */ /* 0x000fe20008000818 */
[----:B01----:R-:W-:-:S01]  /*7b80*/  FADD.FTZ R0, R5, R8 ;  /* 0x0000000805007221 */ /* 0x003fc20000010000 */
[----:B------:R-:W-:Y:S01]  /*7b90*/  IMAD.MOV.U32 R5, RZ, RZ, -0x3ffffff0 ;  /* 0xc0000010ff057424 */ /* 0x000fe200078e00ff */
[----:B------:R-:W-:-:S04]  /*7ba0*/  R2UR UR6, R4 ;  /* 0x00000000040672ca */ /* 0x000fc800000e0000 */
[----:B------:R-:W-:Y:S01]  /*7bb0*/  R2UR UR7, R5 ;  /* 0x00000000050772ca */ /* 0x000fe200000e0000 */
[----:B------:R-:W0:Y:S01]  /*7bc0*/  SHFL.BFLY PT, R9, R0, 0x1, 0x1f ;  /* 0x0c201f0000097f89 */ /* 0x000e2200000e0000 */
[----:B----4-:R-:W-:-:S05]  /*7bd0*/  FADD.FTZ R11, R11, R6 ;  /* 0x000000060b0b7221 */ /* 0x010fca0000010000 */
[----:B------:R-:W1:Y:S01]  /*7be0*/  SHFL.BFLY PT, R2, R11, 0x1, 0x1f ;  /* 0x0c201f000b027f89 */ /* 0x000e6200000e0000 */
[----:B------:R-:W-:Y:S02]  /*7bf0*/  IMAD.MOV.U32 R4, RZ, RZ, RZ ;  /* 0x000000ffff047224 */ /* 0x000fe400078e00ff */
[----:B0-----:R-:W-:-:S05]  /*7c00*/  FADD.FTZ R5, R0, R9 ;  /* 0x0000000900057221 */ /* 0x001fca0000010000 */
[----:B------:R-:W-:Y:S01]  /*7c10*/  FSETP.NE.FTZ.AND P1, PT, R5, RZ, PT ;  /* 0x000000ff0500720b */ /* 0x000fe20003f35000 */
[----:B-1----:R-:W-:-:S01]  /*7c20*/  FADD.FTZ R10, R11, R2 ;  /* 0x000000020b0a7221 */ /* 0x002fc20000010000 */
[----:B------:R-:W-:Y:S01]  /*7c30*/  FMUL.FTZ R6, R5, 0.00390625 ;  /* 0x3b80000005067820 */ /* 0x000fe20000410000 */
[----:B------:R-:W-:Y:S02]  /*7c40*/  WARPGROUP.DEPBAR.LE gsb0, 0x0 ;  /* 0x00008000000079c5 */ /* 0x000fe40000010000 */
[----:B------:R-:W-:-:S06]  /*7c50*/  WARPGROUP.ARRIVE ;  /* 0x00000000000079c5 */ /* 0x000fcc0000000000 */
[----:B------:R-:W-:Y:S01]  /*7c60*/  QGMMA.64x64x32.F32.E4M3.E4M3 R24, R144, gdesc[UR4], R24, gsb0 ;  /* 0x00e0000490187df3 */ /* 0x000fe20008000818 */
[----:B--2---:R-:W-:Y:S01]  /*7c70*/  FMUL.FTZ R12, R10, 0.00390625 ;  /* 0x3b8000000a0c7820 */ /* 0x004fe20000410000 */
[----:B------:R-:W-:Y:S01]  /*7c80*/  FSETP.NE.FTZ.AND P2, PT, R6, RZ, PT ;  /* 0x000000ff0600720b */ /* 0x000fe20003f55000 */
[----:B------:R-:W-:Y:S03]  /*7c90*/  @P1 MUFU.RCP R4, R5 ;  /* 0x0000000500041308 */ /* 0x000fe60000001000 */
[----:B------:R-:W-:Y:S02]  /*7ca0*/  FSETP.NE.FTZ.AND P3, PT, R12, RZ, PT ;  /* 0x000000ff0c00720b */ /* 0x000fe40003f75000 */
[----:B------:R-:W-:Y:S01]  /*7cb0*/  FSETP.NE.FTZ.AND P1, PT, R10, RZ, PT ;  /* 0x000000ff0a00720b */ /* 0x000fe20003f35000 */
[----:B------:R-:W-:-:S06]  /*7cc0*/  IMAD.MOV.U32 R8, RZ, RZ, RZ ;  /* 0x000000ffff087224 */ /* 0x000fcc00078e00ff */
[----:B------:R-:W0:Y:S08]  /*7cd0*/  @P2 MUFU.LG2 R6, R6 ;  /* 0x0000000600062308 */ /* 0x000e300000000c00 */
[----:B------:R-:W1:Y:S08]  /*7ce0*/  @P3 MUFU.LG2 R9, R12 ;  /* 0x0000000c00093308 */ /* 0x000e700000000c00 */
[----:B------:R-:W2:Y:S01]  /*7cf0*/  @P1 MUFU.RCP R8, R10 ;  /* 0x0000000a00081308 */ /* 0x000ea20000001000 */
[----:B------:R-:W-:Y:S01]  /*7d00*/  IMAD.U32 R11, RZ, RZ, UR18 ;  /* 0x00000012ff0b7e24 */ /* 0x000fe2000f8e00ff */
[----:B------:R-:W-:Y:S01]  /*7d10*/  MOV R14, UR18 ;  /* 0x00000012000e7c02 */ /* 0x000fe20008000f00 */
[----:B0-----:R-:W-:-:S02]  /*7d20*/  @P2 FMUL.FTZ R6, R6, 0.69314718246459960938 ;  /* 0x3f31721806062820 */ /* 0x001fc40000410000 */
[----:B------:R-:W-:Y:S02]  /*7d30*/  @P2 FMUL.FTZ R5, R11, 0.69314718246459960938 ;  /* 0x3f3172180b052820 */ /* 0x000fe40000410000 */
        /* <DEDUP_REMOVED lines=11> */
.L_x_10315:
        /* <DEDUP_REMOVED lines=42> */
.L_x_10293:
        /* <DEDUP_REMOVED lines=21> */
[----:B------:R-:W-:Y:S01]  /*81e0*/  ULEA UR4, UP1, UR44, UR6, 0x2 ;  /* 0x000000062c047291 */ /* 0x000fe2000f82103f */
[----:B------:R-:W-:Y:S01]  /*81f0*/  F2FP.BF16.F32.PACK_AB R10, R55, R6 ;  /* 0x00000006370a723e */ /* 0x000fe200000010ff */
[----:B------:R-:W-:Y:S01]  /*8200*/  UISETP.NE.U32.AND UP0, UPT, UR6, URZ, UPT ;  /* 0x0000003f0600728c */ /* 0x000fe2000bf05070 */
[----:B------:R-:W-:Y:S01]  /*8210*/  F2FP.BF16.F32.PACK_AB R21, R21, R24 ;  /* 0x000000181515723e */ /* 0x000fe200000010ff */
[----:B------:R-:W-:Y:S01]  /*8220*/  ULEA.HI.X UR6, UR44, UR7, UR45, 0x2, UP1 ;  /* 0x000000072c067291 */ /* 0x000fe200088f142d */
[----:B------:R-:W-:Y:S01]  /*8230*/  F2FP.BF16.F32.PACK_AB R14, R13, R14 ;  /* 0x0000000e0d0e723e */ /* 0x000fe200000010ff */
[----:B------:R-:W-:Y:S01]  /*8240*/  UISETP.NE.AND.EX UP0, UPT, UR7, URZ, UPT, UP0 ;  /* 0x0000003f0700728c */ /* 0x000fe2000bf05300 */
[----:B------:R-:W-:-:S02]  /*8250*/  F2FP.BF16.F32.PACK_AB R11, R11, R12 ;  /* 0x0000000c0b0b723e */ /* 0x000fc400000010ff */
[----:B-1----:R-:W-:Y:S02]  /*8260*/  LOP3.LUT P0, R4, R35, 0x3, RZ, 0xc0, !PT ;  /* 0x0000000323047812 */ /* 0x002fe4000780c0ff */
[----:B------:R-:W-:Y:S02]  /*8270*/  F2FP.BF16.F32.PACK_AB R60, R60, R61 ;  /* 0x0000003d3c3c723e */ /* 0x000fe400000010ff */
[----:B------:R-:W-:Y:S02]  /*8280*/  ISETP.EQ.OR P0, PT, R4, 0x3, !P0 ;  /* 0x000000030400780c */ /* 0x000fe40004702670 */
[----:B------:R-:W-:Y:S02]  /*8290*/  F2FP.BF16.F32.PACK_AB R44, R44, R45 ;  /* 0x0000002d2c2c723e */ /* 0x000fe400000010ff */
[----:B------:R-:W-:Y:S02]  /*82a0*/  SEL R39, R11, R8, P0 ;  /* 0x000000080b277207 */ /* 0x000fe40000000000 */
[----:B------:R-:W-:-:S02]  /*82b0*/  SEL R43, R8, R11, P0 ;  /* 0x0000000b082b7207 */ /* 0x000fc40000000000 */
[----:B------:R-:W-:Y:S02]  /*82c0*/  SEL R49, R21, R14, P0 ;  /* 0x0000000e15317207 */ /* 0x000fe40000000000 */
[----:B------:R-:W-:Y:S02]  /*82d0*/  SEL R21, R14, R21, P0 ;  /* 0x000000150e157207 */ /* 0x000fe40000000000 */
[----:B------:R-:W-:Y:S02]  /*82e0*/  F2FP.BF16.F32.PACK_AB R59, R58, R59 ;  /* 0x0000003b3a3b723e */ /* 0x000fe400000010ff */
[----:B------:R-:W-:Y:S02]  /*82f0*/  MOV R4, R3 ;  /* 0x0000000300047202 */ /* 0x000fe40000000f00 */
[----:B0-----:R-:W-:Y:S02]  /*8300*/  MOV R5, R30 ;  /* 0x0000001e00057202 */ /* 0x001fe40000000f00 */
        /* <DEDUP_REMOVED lines=22> */
[----:B------:R-:W-:Y:S02]  /*8470*/  LOP3.LUT R8, R55, 0x380, RZ, 0xc0, !PT ;  /* 0x0000038037087812 */ /* 0x000fe400078ec0ff */
[----:B------:R-:W-:Y:S01]  /*8480*/  LOP3.LUT R13, R6, 0x380, RZ, 0xc0, !PT ;  /* 0x00000380060d7812 */ /* 0x000fe200078ec0ff */
[----:B------:R-:W-:Y:S01]  /*8490*/  IMAD.X R9, RZ, RZ, R7, P1 ;  /* 0x000000ffff097224 */ /* 0x000fe200008e0607 */
[----:B------:R-:W-:Y:S02]  /*84a0*/  LOP3.LUT R14, R61, 0x380, RZ, 0xc0, !PT ;  /* 0x000003803d0e7812 */ /* 0x000fe400078ec0ff */
[----:B------:R-:W-:-:S02]  /*84b0*/  SHF.R.U64 R8, R8, 0x3, RZ ;  /* 0x0000000308087819 */ /* 0x000fc400000012ff */
[----:B------:R-:W-:Y:S02]  /*84c0*/  SHF.R.U64 R13, R13, 0x3, RZ ;  /* 0x000000030d0d7819 */ /* 0x000fe400000012ff */
[----:B------:R-:W-:Y:S02]  /*84d0*/  SHF.R.U64 R14, R14, 0x3, RZ ;  /* 0x000000030e0e7819 */ /* 0x000fe400000012ff */
[----:B------:R-:W-:Y:S02]  /*84e0*/  IADD3 R57, P2, R6, 0x40, RZ ;  /* 0x0000004006397810 */ /* 0x000fe40007f5e0ff */
[----:B------:R-:W-:Y:S02]  /*84f0*/  LOP3.LUT R12, R8, R55, RZ, 0x3c, !PT ;  /* 0x00000037080c7212 */ /* 0x000fe400078e3cff */
[----:B------:R-:W-:Y:S01]  /*8500*/  LOP3.LUT R6, R13, R6, RZ, 0x3c, !PT ;  /* 0x000000060d067212 */ /* 0x000fe200078e3cff */
[----:B------:R-:W-:Y:S01]  /*8510*/  IMAD.X R11, RZ, RZ, R7, P2 ;  /* 0x000000ffff0b7224 */ /* 0x000fe200010e0607 */
[----:B------:R-:W-:-:S02]  /*8520*/  LOP3.LUT R8, R14, R61, RZ, 0x3c, !PT ;  /* 0x0000003d0e087212 */ /* 0x000fc400078e3cff */
[----:B------:R-:W-:Y:S02]  /*8530*/  MOV R46, R6 ;  /* 0x00000006002e7202 */ /* 0x000fe40000000f00 */
[----:B------:R-:W-:Y:S02]  /*8540*/  LOP3.LUT R10, R57, 0x380, RZ, 0xc0, !PT ;  /* 0x00000380390a7812 */ /* 0x000fe400078ec0ff */
[----:B------:R-:W-:Y:S01]  /*8550*/  IADD3.X R13, RZ, R7, RZ, P3, !PT ;  /* 0x00000007ff0d7210 */ /* 0x000fe20001ffe4ff */
[----:B------:R-:W-:Y:S01]  /*8560*/  IMAD.U32 R7, RZ, RZ, UR6 ;  /* 0x00000006ff077e24 */ /* 0x000fe2000f8e00ff */
[----:B------:R-:W-:Y:S01]  /*8570*/  SHF.R.U64 R10, R10, 0x3, RZ ;  /* 0x000000030a0a7819 */ /* 0x000fe200000012ff */
[----:B------:R-:W-:Y:S01]  /*8580*/  ULDC.64 UR6, c[0x0][0xbe0] ;  /* 0x0002f80000067ab9 */ /* 0x000fe20000000a00 */
[----:B------:R-:W-:Y:S02]  /*8590*/  MOV R44, R12 ;  /* 0x0000000c002c7202 */ /* 0x000fe40000000f00 */
[----:B------:R-:W-:-:S02]  /*85a0*/  LOP3.LUT R10, R10, R57, RZ, 0x3c, !PT ;  /* 0x000000390a0a7212 */ /* 0x000fc400078e3cff */
[----:B------:R-:W-:Y:S02]  /*85b0*/  PLOP3.LUT P1, PT, PT, PT, UP0, 0x80, 0x0 ;  /* 0x000000000000781c */ /* 0x000fe40003f2f008 */
[----:B------:R-:W-:Y:S02]  /*85c0*/  MOV R42, R10 ;  /* 0x0000000a002a7202 */ /* 0x000fe40000000f00 */
[----:B---3--:R-:W-:Y:S01]  /*85d0*/  LOP3.LUT R14, R28, 0x2, RZ, 0x3c, !PT ;  /* 0x000000021c0e7812 */ /* 0x008fe200078e3cff */
[----:B------:R-:W-:Y:S04]  /*85e0*/  SHFL.IDX PT, R15, R15, R28, 0x1c1f ;  /* 0x001c1f1c0f0f7589 */ /* 0x000fe800000e0000 */
[----:B------:R-:W0:Y:S04]  /*85f0*/  SHFL.IDX PT, R6, R59, R14, 0x1c1f ;  /* 0x001c1f0e3b067589 */ /* 0x000e2800000e0000 */
[----:B------:R-:W-:Y:S04]  /*8600*/  SHFL.IDX PT, R45, R45, R28, 0x1c1f ;  /* 0x001c1f1c2d2d7589 */ /* 0x000fe800000e0000 */
[----:B------:R1:W2:Y:S04]  /*8610*/  SHFL.IDX PT, R30, R41, R14, 0x1c1f ;  /* 0x001c1f0e291e7589 */ /* 0x0002a800000e0000 */
[----:B------:R-:W-:Y:S04]  /*8620*/  SHFL.IDX PT, R35, R35, R28, 0x1c1f ;  /* 0x001c1f1c23237589 */ /* 0x000fe800000e0000 */
[----:B------:R-:W-:Y:S01]  /*8630*/  SHFL.IDX PT, R37, R37, R28, 0x1c1f ;  /* 0x001c1f1c25257589 */ /* 0x000fe200000e0000 */
[----:B-1----:R-:W-:-:S03]  /*8640*/  MOV R41, R8 ;  /* 0x0000000800297202 */ /* 0x002fc60000000f00 */
[----:B------:R-:W1:Y:S04]  /*8650*/  SHFL.IDX PT, R20, R33, R14, 0x1c1f ;  /* 0x001c1f0e21147589 */ /* 0x000e6800000e0000 */
[----:B------:R-:W3:Y:S01]  /*8660*/  SHFL.IDX PT, R24, R25, R14, 0x1c1f ;  /* 0x001c1f0e19187589 */ /* 0x000ee200000e0000 */
[----:B0-----:R-:W-:Y:S02]  /*8670*/  SEL R8, R15, R6, P0 ;  /* 0x000000060f087207 */ /* 0x001fe40000000000 */
[----:B------:R-:W-:Y:S01]  /*8680*/  SEL R10, R6, R15, P0 ;  /* 0x0000000f060a7207 */ /* 0x000fe20000000000 */
[----:B------:R-:W-:Y:S04]  /*8690*/  SHFL.IDX PT, R47, R47, R28, 0x1c1f ;  /* 0x001c1f1c2f2f7589 */ /* 0x000fe800000e0000 */
[----:B------:R-:W-:Y:S01]  /*86a0*/  SHFL.IDX PT, R39, R39, R28, 0x1c1f ;  /* 0x001c1f1c27277589 */ /* 0x000fe200000e0000 */
[----:B--2---:R-:W-:-:S03]  /*86b0*/  SEL R9, R45, R30, P0 ;  /* 0x0000001e2d097207 */ /* 0x004fc60000000000 */
[----:B------:R-:W-:Y:S01]  /*86c0*/  SHFL.IDX PT, R49, R49, R28, 0x1c1f ;  /* 0x001c1f1c31317589 */ /* 0x000fe200000e0000 */
[----:B------:R-:W-:-:S03]  /*86d0*/  SEL R11, R30, R45, P0 ;  /* 0x0000002d1e0b7207 */ /* 0x000fc60000000000 */
[----:B------:R-:W-:Y:S01]  /*86e0*/  SHFL.IDX PT, R51, R51, R28, 0x1c1f ;  /* 0x001c1f1c33337589 */ /* 0x000fe200000e0000 */
[----:B------:R-:W-:Y:S01]  /*86f0*/  BAR.SYNC.DEFER_BLOCKING 0x1, 0x180 ;  /* 0x0046000000007b1d */ /* 0x000fe20000010000 */
[----:B-1----:R-:W-:Y:S01]  /*8700*/  SEL R12, R35, R20, P0 ;  /* 0x00000014230c7207 */ /* 0x002fe20000000000 */
[----:B------:R-:W-:Y:S01]  /*8710*/  UISETP.NE.U32.AND UP1, UPT, UR6, URZ, UPT ;  /* 0x0000003f0600728c */ /* 0x000fe2000bf25070 */
[----:B------:R-:W-:Y:S01]  /*8720*/  IMAD.U32 R6, RZ, RZ, UR4 ;  /* 0x00000004ff067e24 */ /* 0x000fe2000f8e00ff */
[----:B---3--:R-:W-:Y:S02]  /*8730*/  SEL R32, R37, R24, P0 ;  /* 0x0000001825207207 */ /* 0x008fe40000000000 */
[----:B------:R-:W-:Y:S01]  /*8740*/  SEL R34, R24, R37, P0 ;  /* 0x0000002518227207 */ /* 0x000fe20000000000 */
[----:B------:R-:W0:Y:S04]  /*8750*/  SHFL.IDX PT, R36, R27, R14, 0x1c1f ;  /* 0x001c1f0e1b247589 */ /* 0x000e2800000e0000 */
[----:B------:R-:W1:Y:S04]  /*8760*/  SHFL.IDX PT, R26, R43, R14, 0x1c1f ;  /* 0x001c1f0e2b1a7589 */ /* 0x000e6800000e0000 */
[----:B------:R-:W2:Y:S04]  /*8770*/  SHFL.IDX PT, R38, R21, R14, 0x1c1f ;  /* 0x001c1f0e15267589 */ /* 0x000ea800000e0000 */
[----:B------:R3:W4:Y:S04]  /*8780*/  SHFL.IDX PT, R40, R53, R14, 0x1c1f ;  /* 0x001c1f0e35287589 */ /* 0x00072800000e0000 */
[----:B------:R4:W-:Y:S01]  /*8790*/  STSM.16.M88.4 [R46], R8 ;  /* 0x000000082e007844 */ /* 0x0009e20000000200 */
[----:B---3--:R-:W-:-:S02]  /*87a0*/  SEL R14, R20, R35, P0 ;  /* 0x00000023140e7207 */ /* 0x008fc40000000000 */
[----:B0-----:R-:W-:Y:S02]  /*87b0*/  SEL R13, R47, R36, P0 ;  /* 0x000000242f0d7207 */ /* 0x001fe40000000000 */
[----:B------:R-:W-:Y:S02]  /*87c0*/  SEL R15, R36, R47, P0 ;  /* 0x0000002f240f7207 */ /* 0x000fe40000000000 */
[----:B-1----:R-:W-:Y:S02]  /*87d0*/  SEL R24, R39, R26, P0 ;  /* 0x0000001a27187207 */ /* 0x002fe40000000000 */
[----:B------:R-:W-:Y:S01]  /*87e0*/  SEL R26, R26, R39, P0 ;  /* 0x000000271a1a7207 */ /* 0x000fe20000000000 */
[----:B------:R0:W-:Y:S01]  /*87f0*/  STSM.16.M88.4 [R44], R12 ;  /* 0x0000000c2c007844 */ /* 0x0001e20000000200 */
[----:B--2---:R-:W-:Y:S02]  /*8800*/  SEL R33, R49, R38, P0 ;  /* 0x0000002631217207 */ /* 0x004fe40000000000 */
[----:B------:R-:W-:-:S02]  /*8810*/  SEL R35, R38, R49, P0 ;  /* 0x0000003126237207 */ /* 0x000fc40000000000 */
[----:B----4-:R-:W-:Y:S02]  /*8820*/  SEL R25, R51, R40, P0 ;  /* 0x0000002833197207 */ /* 0x010fe40000000000 */
[----:B------:R-:W-:Y:S01]  /*8830*/  SEL R27, R40, R51, P0 ;  /* 0x00000033281b7207 */ /* 0x000fe20000000000 */
[----:B------:R0:W-:Y:S04]  /*8840*/  STSM.16.M88.4 [R42], R32 ;  /* 0x000000202a007844 */ /* 0x0001e80000000200 */
[----:B------:R0:W-:Y:S01]  /*8850*/  STSM.16.M88.4 [R41], R24 ;  /* 0x0000001829007844 */ /* 0x0001e20000000200 */
[----:B------:R-:W-:Y:S01]  /*8860*/  BAR.SYNC.DEFER_BLOCKING 0x1, 0x180 ;  /* 0x0046000000007b1d */ /* 0x000fe20000010000 */
[----:B------:R-:W-:-:S07]  /*8870*/  UISETP.NE.AND.EX UP1, UPT, UR7, URZ, UPT, UP1 ;  /* 0x0000003f0700728c */ /* 0x000fce000bf25310 */
[----:B------:R-:W1:Y:S01]  /*8880*/  LDC R28, c[0x0][0xa88] ;  /* 0x0002a200ff1c7b82 */ /* 0x000e620000000800 */
[----:B------:R-:W-:-:S03]  /*8890*/  PLOP3.LUT P0, PT, PT, PT, UP1, 0x80, 0x0 ;  /* 0x000000000000781c */ /* 0x000fc60003f0f018 */
[----:B------:R-:W-:Y:S02]  /*88a0*/  @UP1 ULDC.64 UR6, c[0x0][0xbe0] ;  /* 0x0002f80000061ab9 */ /* 0x000fe40000000a00 */
[----:B------:R-:W-:-:S06]  /*88b0*/  @UP1 UIMAD.WIDE UR6, UR44, 0x4, UR6 ;  /* 0x000000042c0618a5 */ /* 0x000fcc000f8e0206 */
[----:B------:R-:W-:Y:S02]  /*88c0*/  IMAD.U32 R8, RZ, RZ, UR6 ;  /* 0x00000006ff087e24 */ /* 0x000fe4000f8e00ff */
[----:B------:R-:W-:Y:S01]  /*88d0*/  IMAD.U32 R9, RZ, RZ, UR7 ;  /* 0x00000007ff097e24 */ /* 0x000fe2000f8e00ff */
[----:B------:R-:W2:Y:S01]  /*88e0*/  @P1 LDG.E R20, desc[UR52][R6.64] ;  /* 0x0000003406141981 */ /* 0x000ea2000c1e1900 */
[----:B------:R-:W-:-:S03]  /*88f0*/  UMOV UR4, URZ ;  /* 0x0000003f00047c82 */ /* 0x000fc60008000000 */
[----:B-1----:R0:W5:Y:S01]  /*8900*/  @P0 LDG.E R28, desc[UR52][R8.64] ;  /* 0x00000034081c0981 */ /* 0x002162000c1e1900 */
[----:B--2---:R-:W-:Y:S01]  /*8910*/  @P1 R2UR UR4, R20 ;  /* 0x00000000140412ca */ /* 0x004fe200000e0000 */
[----:B0-----:R-:W-:-:S14]  /*8920*/  @P0 BRA `(.L_x_10318) ;  /* 0x0000000000100947 */ /* 0x001fdc0003800000 */
[----:B------:R-:W-:Y:S05]  /*8930*/  @!P1 BRA `(.L_x_10318) ;  /* 0x00000000000c9947 */ /* 0x000fea0003800000 */
[----:B------:R-:W2:Y:S04]  /*8940*/  LDG.E R9, desc[UR52][R6.64] ;  /* 0x0000003406097981 */ /* 0x000ea8000c1e1900 */
[----:B-----5:R-:W2:Y:S02]  /*8950*/  LDG.E R28, desc[UR52][R6.64+0x4] ;  /* 0x00000434061c7981 */ /* 0x020ea4000c1e1900 */
[----:B--2---:R-:W-:-:S07]  /*8960*/  IMAD.IADD R28, R28, 0x1, -R9 ;  /* 0x000000011c1c7824 */ /* 0x004fce00078e0a09 */
.L_x_10318:
[----:B------:R-:W-:Y:S01]  /*8970*/  USHF.R.S32.HI UR11, URZ, 0x1f, UR48 ;  /* 0x0000001f3f0b7899 */ /* 0x000fe20008011430 */
[----:B------:R-:W-:Y:S01]  /*8980*/  IMAD R11, R19, 0xc0, R157 ;  /* 0x000000c0130b7824 */ /* 0x000fe200078e029d */
[----:B------:R-:W-:Y:S01]  /*8990*/  ULDC.64 UR12, c[0x0][0xb70] ;  /* 0x0002dc00000c7ab9 */ /* 0x000fe20000000a00 */
[----:B------:R-:W-:Y:S01]  /*89a0*/  USHF.R.S32.HI UR9, URZ, 0x1f, UR4 ;  /* 0x0000001f3f097899 */ /* 0x000fe20008011404 */
[----:B------:R-:W-:Y:S01]  /*89b0*/  IMAD R7, R16, 0x40, R18 ;  /* 0x0000004010077824 */ /* 0x000fe200078e0212 */
[----:B------:R-:W-:Y:S01]  /*89c0*/  UIMAD UR10, UR11, UR12, URZ ;  /* 0x0000000c0b0a72a4 */ /* 0x000fe2000f8e023f */
[----:B------:R-:W-:Y:S01]  /*89d0*/  SHF.R.S32.HI R6, RZ, 0x1f, R11 ;  /* 0x0000001fff067819 */ /* 0x000fe2000001140b */
[----:B------:R-:W-:Y:S01]  /*89e0*/  UMOV UR8, UR4 ;  /* 0x0000000400087c82 */ /* 0x000fe20008000000 */
[----:B------:R-:W-:Y:S01]  /*89f0*/  USEL UR45, UR45, URZ, !UP0 ;  /* 0x0000003f2d2d7287 */ /* 0x000fe2000c000000 */
[----:B------:R-:W-:Y:S01]  /*8a00*/  IMAD.WIDE R4, R7, 0x2, R4 ;  /* 0x0000000207047825 */ /* 0x000fe200078e0204 */
[----:B------:R-:W-:Y:S01]  /*8a10*/  UIMAD.WIDE.U32 UR6, UR48, UR12, UR8 ;  /* 0x0000000c300672a5 */ /* 0x000fe2000f8e0008 */
[----:B------:R-:W-:Y:S01]  /*8a20*/  LOP3.LUT P0, RZ, R22, 0x3, RZ, 0xc0, !PT ;  /* 0x0000000316ff7812 */ /* 0x000fe2000780c0ff */
[----:B------:R-:W-:Y:S01]  /*8a30*/  UIMAD UR10, UR48, UR13, UR10 ;  /* 0x0000000d300a72a4 */ /* 0x000fe2000f8e020a */
[----:B------:R-:W-:Y:S01]  /*8a40*/  VIADD R7, R11, 0x8 ;  /* 0x000000080b077836 */ /* 0x000fe20000000000 */
[----:B------:R-:W-:Y:S01]  /*8a50*/  USEL UR44, UR44, URZ, !UP0 ;  /* 0x0000003f2c2c7287 */ /* 0x000fe2000c000000 */
[C---:B------:R-:W-:Y:S01]  /*8a60*/  LOP3.LUT R25, R4.reuse, 0x380, RZ, 0xc0, !PT ;  /* 0x0000038004197812 */ /* 0x040fe200078ec0ff */
[----:B------:R-:W-:Y:S01]  /*8a70*/  ULDC.64 UR12, c[0x0][0xb78] ;  /* 0x0002de00000c7ab9 */ /* 0x000fe20000000a00 */
[----:B------:R-:W-:Y:S01]  /*8a80*/  UIADD3 UR7, UR7, UR10, URZ ;  /* 0x0000000a07077290 */ /* 0x000fe2000fffe03f */
[----:B------:R-:W-:Y:S01]  /*8a90*/  IADD3 R15, P3, R4, 0x3000, RZ ;  /* 0x00003000040f7810 */ /* 0x000fe20007f7e0ff */
[----:B------:R-:W-:Y:S01]  /*8aa0*/  UIMAD UR8, UR45, UR12, URZ ;  /* 0x0000000c2d0872a4 */ /* 0x000fe2000f8e023f */
[----:B------:R-:W-:Y:S01]  /*8ab0*/  SHF.R.U64 R25, R25, 0x3, RZ ;  /* 0x0000000319197819 */ /* 0x000fe200000012ff */
[----:B------:R-:W-:-:S02]  /*8ac0*/  UIMAD.WIDE.U32 UR6, UR44, UR12, UR6 ;  /* 0x0000000c2c0672a5 */ /* 0x000fc4000f8e0006 */
[----:B------:R-:W-:Y:S01]  /*8ad0*/  UIMAD UR8, UR44, UR13, UR8 ;  /* 0x0000000d2c0872a4 */ /* 0x000fe2000f8e0208 */
[----:B------:R-:W-:Y:S01]  /*8ae0*/  LOP3.LUT R24, R25, R4, RZ, 0x3c, !PT ;  /* 0x0000000419187212 */ /* 0x000fe200078e3cff */
[----:B------:R-:W-:Y:S02]  /*8af0*/  IMAD.MOV.U32 R25, RZ, RZ, R5 ;  /* 0x000000ffff197224 */ /* 0x000fe400078e0005 */
[----:B------:R-:W-:Y:S02]  /*8b00*/  IADD3 R8, P1, R11, UR6, RZ ;  /* 0x000000060b087c10 */ /* 0x000fe4000ff3e0ff */
[----:B------:R-:W-:-:S04]  /*8b10*/  MOV R9, UR8 ;  /* 0x0000000800097c02 */ /* 0x000fc80008000f00 */
[----:B------:R-:W-:Y:S01]  /*8b20*/  IADD3.X R9, R6, UR7, R9, P1, !PT ;  /* 0x0000000706097c10 */ /* 0x000fe20008ffe409 */
[----:B------:R-:W-:Y:S01]  /*8b30*/  ULDC.64 UR6, c[0x0][0xb40] ;  /* 0x0002d00000067ab9 */ /* 0x000fe20000000a00 */
[-C--:B-----5:R-:W-:Y:S02]  /*8b40*/  ISETP.GE.OR P1, PT, R11, R28.reuse, P0 ;  /* 0x0000001c0b00720c */ /* 0x0a0fe40000726670 */
[----:B------:R-:W-:Y:S02]  /*8b50*/  LEA R32, P2, R8, UR6, 0x2 ;  /* 0x0000000608207c11 */ /* 0x000fe4000f8410ff */
[----:B------:R-:W-:Y:S02]  /*8b60*/  IADD3 R11, P4, R4, 0x4800, RZ ;  /* 0x00004800040b7810 */ /* 0x000fe40007f9e0ff */
[----:B------:R-:W-:Y:S01]  /*8b70*/  LEA.HI.X R33, R8, UR7, R9, 0x2, P2 ;  /* 0x0000000708217c11 */ /* 0x000fe200090f1409 */
[----:B------:R-:W-:Y:S01]  /*8b80*/  ULDC.64 UR6, c[0x0][0xaa0] ;  /* 0x0002a80000067ab9 */ /* 0x000fe20000000a00 */
[----:B------:R-:W-:Y:S01]  /*8b90*/  IADD3 R17, P2, R4, 0x1800, RZ ;  /* 0x0000180004117810 */ /* 0x000fe20007f5e0ff */
[--C-:B------:R-:W-:Y:S01]  /*8ba0*/  IMAD.X R9, RZ, RZ, R5.reuse, P3 ;  /* 0x000000ffff097224 */ /* 0x100fe200018e0605 */
[----:B------:R-:W-:Y:S01]  /*8bb0*/  ISETP.GE.OR P0, PT, R7, R28, P0 ;  /* 0x0000001c0700720c */ /* 0x000fe20000706670 */
[--C-:B------:R-:W-:Y:S01]  /*8bc0*/  IMAD.X R7, RZ, RZ, R5.reuse, P4 ;  /* 0x000000ffff077224 */ /* 0x100fe200020e0605 */
[----:B------:R-:W-:Y:S01]  /*8bd0*/  LOP3.LUT R10, R17, 0x380, RZ, 0xc0, !PT ;  /* 0x00000380110a7812 */ /* 0x000fe200078ec0ff */
[----:B------:R-:W-:Y:S01]  /*8be0*/  IMAD.X R13, RZ, RZ, R5, P2 ;  /* 0x000000ffff0d7224 */ /* 0x000fe200010e0605 */
[----:B------:R-:W-:Y:S01]  /*8bf0*/  LOP3.LUT R8, R15, 0x380, RZ, 0xc0, !PT ;  /* 0x000003800f087812 */ /* 0x000fe200078ec0ff */
[----:B------:R-:W-:Y:S01]  /*8c00*/  @!P1 STG.E desc[UR52][R32.64], R2 ;  /* 0x0000000220009986 */ /* 0x000fe2000c101934 */
[----:B------:R-:W-:-:S02]  /*8c10*/  SHF.R.U64 R10, R10, 0x3, RZ ;  /* 0x000000030a0a7819 */ /* 0x000fc400000012ff */
[----:B------:R-:W-:Y:S02]  /*8c20*/  LOP3.LUT R6, R11, 0x380, RZ, 0xc0, !PT ;  /* 0x000003800b067812 */ /* 0x000fe400078ec0ff */
[----:B------:R-:W-:Y:S01]  /*8c30*/  LOP3.LUT R12, R10, R17, RZ, 0x3c, !PT ;  /* 0x000000110a0c7212 */ /* 0x000fe200078e3cff */
[----:B------:R-:W-:Y:S01]  /*8c40*/  IMAD.U32 R17, RZ, RZ, UR6 ;  /* 0x00000006ff117e24 */ /* 0x000fe2000f8e00ff */
[----:B------:R-:W-:Y:S01]  /*8c50*/  SHF.R.U64 R8, R8, 0x3, RZ ;  /* 0x0000000308087819 */ /* 0x000fe200000012ff */
[----:B------:R-:W-:Y:S01]  /*8c60*/  UIMAD UR6, UR9, UR6, URZ ;  /* 0x00000006090672a4 */ /* 0x000fe2000f8e023f */
[----:B------:R-:W-:Y:S01]  /*8c70*/  SHF.R.U64 R4, R6, 0x3, RZ ;  /* 0x0000000306047819 */ /* 0x000fe200000012ff */
[----:B------:R0:W-:Y:S01]  /*8c80*/  @!P0 STG.E desc[UR52][R32.64+0x20], R0 ;  /* 0x0000200020008986 */ /* 0x0001e2000c101934 */
[----:B------:R-:W-:Y:S02]  /*8c90*/  SHF.R.S32.HI R21, RZ, 0x1f, R18 ;  /* 0x0000001fff157819 */ /* 0x000fe40000011412 */
[----:B------:R-:W-:Y:S01]  /*8ca0*/  MOV R20, R18 ;  /* 0x0000001200147202 */ /* 0x000fe20000000f00 */
[----:B------:R-:W-:Y:S01]  /*8cb0*/  UIMAD UR6, UR4, UR7, UR6 ;  /* 0x00000007040672a4 */ /* 0x000fe2000f8e0206 */
[----:B------:R-:W-:Y:S01]  /*8cc0*/  LOP3.LUT R8, R8, R15, RZ, 0x3c, !PT ;  /* 0x0000000f08087212 */ /* 0x000fe200078e3cff */
[----:B------:R-:W5:Y:S01]  /*8cd0*/  LD.E.128 R24, desc[UR52][R24.64] ;  /* 0x0000003418187980 */ /* 0x000f62000c101d00 */
[----:B------:R-:W-:Y:S01]  /*8ce0*/  LOP3.LUT R6, R4, R11, RZ, 0x3c, !PT ;  /* 0x0000000b04067212 */ /* 0x000fe200078e3cff */
[----:B------:R-:W-:Y:S01]  /*8cf0*/  IMAD.WIDE.U32 R20, R17, UR4, R20 ;  /* 0x0000000411147c25 */ /* 0x000fe2000f8e0014 */
[----:B------:R-:W-:Y:S01]  /*8d00*/  ULDC UR4, c[0x0][0xa8c] ;  /* 0x0002a30000047ab9 */ /* 0x000fe20000000800 */
[----:B------:R-:W5:Y:S01]  /*8d10*/  LD.E.128 R12, desc[UR52][R12.64] ;  /* 0x000000340c0c7980 */ /* 0x000f62000c101d00 */
[----:B------:R-:W-:Y:S01]  /*8d20*/  ISETP.GE.AND P0, PT, R18, UR4, PT ;  /* 0x0000000412007c0c */ /* 0x000fe2000bf06270 */
[----:B0-----:R-:W-:-:S02]  /*8d30*/  VIADD R0, R16, 0x30 ;  /* 0x0000003010007836 */ /* 0x001fc40000000000 */
[----:B------:R-:W5:Y:S01]  /*8d40*/  LD.E.128 R8, desc[UR52][R8.64] ;  /* 0x0000003408087980 */ /* 0x000f62000c101d00 */
[----:B------:R-:W-:Y:S02]  /*8d50*/  IMAD R17, R19, -0xc0, R28 ;  /* 0xffffff4013117824 */ /* 0x000fe400078e021c */
[----:B------:R-:W-:Y:S01]  /*8d60*/  VIADD R21, R21, UR6 ;  /* 0x0000000615157c36 */ /* 0x000fe20008000000 */
[----:B------:R-:W5:Y:S01]  /*8d70*/  LD.E.128 R4, desc[UR52][R6.64] ;  /* 0x0000003406047980 */ /* 0x000f62000c101d00 */
[----:B------:R-:W-:Y:S01]  /*8d80*/  ULDC.64 UR6, c[0x0][0xae0] ;  /* 0x0002b80000067ab9 */ /* 0x000fe20000000a00 */
[----:B------:R-:W-:Y:S01]  /*8d90*/  @!PT LDS RZ, [RZ] ;  /* 0x00000000fffff984 */ /* 0x000fe20000000800 */
[----:B------:R-:W-:Y:S01]  /*8da0*/  @!PT LDS RZ, [RZ] ;  /* 0x00000000fffff984 */ /* 0x000fe20000000800 */
[----:B------:R-:W-:Y:S01]  /*8db0*/  @!PT LDS RZ, [RZ] ;  /* 0x00000000fffff984 */ /* 0x000fe20000000800 */
[----:B------:R-:W-:Y:S01]  /*8dc0*/  @!PT LDS RZ, [RZ] ;  /* 0x00000000fffff984 */ /* 0x000fe20000000800 */
[----:B------:R0:W-:Y:S06]  /*8dd0*/  MEMBAR.ALL.CTA ;  /* 0x0000000000007992 */ /* 0x0001ec0000008000 */
[----:B0-----:R-:W0:Y:S01]  /*8de0*/  FENCE.VIEW.ASYNC.S ;  /* 0x00000000000073c6 */ /* 0x001e220000000000 */
[----:B------:R-:W-:Y:S01]  /*8df0*/  UIMAD UR4, UR11, UR6, URZ ;  /* 0x000000060b0472a4 */ /* 0x000fe2000f8e023f */
[----:B------:R-:W-:Y:S01]  /*8e00*/  ISETP.GE.OR P3, PT, R0, R17, P0 ;  /* 0x000000110000720c */ /* 0x000fe20000766670 */
[----:B------:R-:W-:-:S02]  /*8e10*/  IMAD.U32 R33, RZ, RZ, UR6 ;  /* 0x00000006ff217e24 */ /* 0x000fc4000f8e00ff */
[C---:B------:R-:W-:Y:S01]  /*8e20*/  VIADD R0, R16.reuse, 0x60 ;  /* 0x0000006010007836 */ /* 0x040fe20000000000 */
[----:B------:R-:W-:Y:S01]  /*8e30*/  UIMAD UR4, UR48, UR7, UR4 ;  /* 0x00000007300472a4 */ /* 0x000fe2000f8e0204 */
[----:B------:R-:W-:Y:S02]  /*8e40*/  VIADD R2, R16, 0x90 ;  /* 0x0000009010027836 */ /* 0x000fe40000000000 */
[----:B------:R-:W-:Y:S01]  /*8e50*/  IMAD.WIDE.U32 R20, R33, UR48, R20 ;  /* 0x0000003021147c25 */ /* 0x000fe2000f8e0014 */
[-C--:B------:R-:W-:Y:S01]  /*8e60*/  ISETP.GE.OR P1, PT, R0, R17.reuse, P0 ;  /* 0x000000110000720c */ /* 0x080fe20000726670 */
[----:B------:R-:W-:Y:S01]  /*8e70*/  ULDC.64 UR6, c[0x0][0xae8] ;  /* 0x0002ba0000067ab9 */ /* 0x000fe20000000a00 */
[-C--:B------:R-:W-:Y:S01]  /*8e80*/  ISETP.GE.OR P2, PT, R2, R17.reuse, P0 ;  /* 0x000000110200720c */ /* 0x080fe20000746670 */
[----:B------:R-:W-:Y:S01]  /*8e90*/  VIADD R21, R21, UR4 ;  /* 0x0000000415157c36 */ /* 0x000fe20008000000 */
[----:B------:R-:W-:Y:S01]  /*8ea0*/  ISETP.GE.OR P0, PT, R16, R17, P0 ;  /* 0x000000111000720c */ /* 0x000fe20000706670 */
[----:B------:R-:W-:-:S02]  /*8eb0*/  UIMAD UR4, UR45, UR6, URZ ;  /* 0x000000062d0472a4 */ /* 0x000fc4000f8e023f */
[----:B------:R-:W-:Y:S01]  /*8ec0*/  MOV R35, UR6 ;  /* 0x0000000600237c02 */ /* 0x000fe20008000f00 */
[----:B------:R-:W-:Y:S01]  /*8ed0*/  VIADD R3, R3, 0x13220 ;  /* 0x0001322003037836 */ /* 0x000fe20000000000 */
[----:B------:R-:W-:-:S03]  /*8ee0*/  UIMAD UR4, UR44, UR7, UR4 ;  /* 0x000000072c0472a4 */ /* 0x000fc6000f8e0204 */
[----:B------:R-:W-:Y:S01]  /*8ef0*/  IMAD.WIDE.U32 R34, R35, UR44, R20 ;  /* 0x0000002c23227c25 */ /* 0x000fe2000f8e0014 */
[----:B------:R-:W-:Y:S02]  /*8f00*/  PRMT R3, RZ, 0x654, R3 ;  /* 0x00000654ff037816 */ /* 0x000fe40000000003 */
[--C-:B------:R-:W-:Y:S01]  /*8f10*/  SHF.R.S32.HI R17, RZ, 0x1f, R16.reuse ;  /* 0x0000001fff117819 */ /* 0x100fe20000011410 */
[----:B------:R-:W-:Y:S01]  /*8f20*/  VIADD R37, R35, UR4 ;  /* 0x0000000423257c36 */ /* 0x000fe20008000000 */
[----:B0-----:R0:W-:Y:S01]  /*8f30*/  SYNCS.ARRIVE.TRANS64.RED.A1T0 RZ, [R3+URZ], RZ ;  /* 0x000000ff03ff79a7 */ /* 0x0011e2000810043f */
[----:B------:R-:W-:Y:S01]  /*8f40*/  BSSY B1, `(.L_x_10319) ;  /* 0x000000e000017945 */ /* 0x000fe20003800000 */
[----:B------:R-:W-:-:S03]  /*8f50*/  IMAD.WIDE R32, R19, 0xc0, R16 ;  /* 0x000000c013207825 */ /* 0x000fc600078e0210 */
[----:B------:R-:W-:Y:S05]  /*8f60*/  @P0 BRA `(.L_x_10320) ;  /* 0x00000000002c0947 */ /* 0x000fea0003800000 */
[----:B------:R-:W-:Y:S01]  /*8f70*/  ULDC.64 UR6, c[0x0][0xad8] ;  /* 0x0002b60000067ab9 */ /* 0x000fe20000000a00 */
[----:B------:R-:W-:Y:S02]  /*8f80*/  IMAD.MOV.U32 R2, RZ, RZ, R34 ;  /* 0x000000ffff027224 */ /* 0x000fe400078e0022 */
[----:B------:R-:W-:Y:S02]  /*8f90*/  IMAD R19, R33, UR6, RZ ;  /* 0x0000000621137c24 */ /* 0x000fe4000f8e02ff */
[----:B0-----:R-:W-:Y:S02]  /*8fa0*/  IMAD.MOV.U32 R3, RZ, RZ, R37 ;  /* 0x000000ffff037224 */ /* 0x001fe400078e0025 */
[C---:B------:R-:W-:Y:S02]  /*8fb0*/  IMAD R19, R32.reuse, UR7, R19 ;  /* 0x0000000720137c24 */ /* 0x040fe4000f8e0213 */
[----:B------:R-:W-:Y:S01]  /*8fc0*/  IMAD.WIDE.U32 R2, R32, UR6, R2 ;  /* 0x0000000620027c25 */ /* 0x000fe2000f8e0002 */
[----:B------:R-:W-:-:S03]  /*8fd0*/  ULDC.64 UR6, c[0x0][0xa80] ;  /* 0x0002a00000067ab9 */ /* 0x000fc60000000a00 */
[----:B------:R-:W-:Y:S01]  /*8fe0*/  IMAD.IADD R3, R3, 0x1, R19 ;  /* 0x0000000103037824 */ /* 0x000fe200078e0213 */
[----:B------:R-:W-:-:S04]  /*8ff0*/  LEA R20, P0, R2, UR6, 0x1 ;  /* 0x0000000602147c11 */ /* 0x000fc8000f8008ff */
[----:B------:R-:W-:-:S05]  /*9000*/  LEA.HI.X R21, R2, UR7, R3, 0x1, P0 ;  /* 0x0000000702157c11 */ /* 0x000fca00080f0c03 */
[----:B-----5:R1:W-:Y:S04]  /*9010*/  STG.E.128 desc[UR52][R20.64], R24 ;  /* 0x0000001814007986 */ /* 0x0203e8000c101d34 */
.L_x_10320:
[----:B------:R-:W-:Y:S05]  /*9020*/  BSYNC B1 ;  /* 0x0000000000017941 */ /* 0x000fea0003800000 */
.L_x_10319:
[----:B------:R-:W-:Y:S04]  /*9030*/  BSSY B1, `(.L_x_10321) ;  /* 0x000000f000017945 */ /* 0x000fe80003800000 */
[----:B------:R-:W-:Y:S05]  /*9040*/  @P3 BRA `(.L_x_10322) ;  /* 0x0000000000343947 */ /* 0x000fea0003800000 */
[----:B------:R-:W-:Y:S01]  /*9050*/  IADD3 R19, P0, R32, 0x30, RZ ;  /* 0x0000003020137810 */ /* 0x000fe20007f1e0ff */
[----:B------:R-:W-:Y:S01]  /*9060*/  ULDC.64 UR6, c[0x0][0xad8] ;  /* 0x0002b60000067ab9 */ /* 0x000fe20000000a00 */
[----:B------:R-:W-:Y:S01]  /*9070*/  MOV R2, R34 ;  /* 0x0000002200027202 */ /* 0x000fe20000000f00 */
[----:B0-----:R-:W-:Y:S02]  /*9080*/  IMAD.MOV.U32 R3, RZ, RZ, R37 ;  /* 0x000000ffff037224 */ /* 0x001fe400078e0025 */
[----:B------:R-:W-:Y:S02]  /*9090*/  IMAD.X R0, RZ, RZ, R33, P0 ;  /* 0x000000ffff007224 */ /* 0x000fe400000e0621 */
[----:B------:R-:W-:-:S04]  /*90a0*/  IMAD.WIDE.U32 R2, R19, UR6, R2 ;  /* 0x0000000613027c25 */ /* 0x000fc8000f8e0002 */
[----:B------:R-:W-:-:S04]  /*90b0*/  IMAD R0, R0, UR6, RZ ;  /* 0x0000000600007c24 */ /* 0x000fc8000f8e02ff */
[----:B------:R-:W-:Y:S01]  /*90c0*/  IMAD R19, R19, UR7, R0 ;  /* 0x0000000713137c24 */ /* 0x000fe2000f8e0200 */
[----:B------:R-:W-:Y:S02]  /*90d0*/  ULDC.64 UR6, c[0x0][0xa80] ;  /* 0x0002a00000067ab9 */ /* 0x000fe40000000a00 */
[----:B-1----:R-:W-:Y:S01]  /*90e0*/  LEA R20, P0, R2, UR6, 0x1 ;  /* 0x0000000602147c11 */ /* 0x002fe2000f8008ff */
[----:B------:R-:W-:-:S05]  /*90f0*/  IMAD.IADD R3, R3, 0x1, R19 ;  /* 0x0000000103037824 */ /* 0x000fca00078e0213 */
[----:B------:R-:W-:-:S05]  /*9100*/  LEA.HI.X R21, R2, UR7, R3, 0x1, P0 ;  /* 0x0000000702157c11 */ /* 0x000fca00080f0c03 */
[----:B-----5:R2:W-:Y:S02]  /*9110*/  STG.E.128 desc[UR52][R20.64], R12 ;  /* 0x0000000c14007986 */ /* 0x0205e4000c101d34 */
.L_x_10322:
[----:B------:R-:W-:Y:S05]  /*9120*/  BSYNC B1 ;  /* 0x0000000000017941 */ /* 0x000fea0003800000 */
.L_x_10321:
[----:B------:R-:W-:Y:S04]  /*9130*/  BSSY B1, `(.L_x_10323) ;  /* 0x000000f000017945 */ /* 0x000fe80003800000 */
[----:B------:R-:W-:Y:S05]  /*9140*/  @P1 BRA `(.L_x_10324) ;  /* 0x0000000000341947 */ /* 0x000fea0003800000 */
[----:B--2--5:R-:W-:Y:S01]  /*9150*/  IADD3 R13, P0, R32, 0x60, RZ ;  /* 0x00000060200d7810 */ /* 0x024fe20007f1e0ff */
[----:B------:R-:W-:Y:S01]  /*9160*/  ULDC.64 UR6, c[0x0][0xad8] ;  /* 0x0002b60000067ab9 */ /* 0x000fe20000000a00 */
[----:B------:R-:W-:Y:S02]  /*9170*/  IMAD.MOV.U32 R2, RZ, RZ, R34 ;  /* 0x000000ffff027224 */ /* 0x000fe400078e0022 */
[----:B0-----:R-:W-:Y:S02]  /*9180*/  IMAD.MOV.U32 R3, RZ, RZ, R37 ;  /* 0x000000ffff037224 */ /* 0x001fe400078e0025 */
[----:B------:R-:W-:Y:S02]  /*9190*/  IMAD.X R0, RZ, RZ, R33, P0 ;  /* 0x000000ffff007224 */ /* 0x000fe400000e0621 */
[----:B------:R-:W-:-:S04]  /*91a0*/  IMAD.WIDE.U32 R2, R13, UR6, R2 ;  /* 0x000000060d027c25 */ /* 0x000fc8000f8e0002 */
[----:B------:R-:W-:-:S04]  /*91b0*/  IMAD R0, R0, UR6, RZ ;  /* 0x0000000600007c24 */ /* 0x000fc8000f8e02ff */
[----:B------:R-:W-:Y:S01]  /*91c0*/  IMAD R13, R13, UR7, R0 ;  /* 0x000000070d0d7c24 */ /* 0x000fe2000f8e0200 */
[----:B------:R-:W-:Y:S02]  /*91d0*/  ULDC.64 UR6, c[0x0][0xa80] ;  /* 0x0002a00000067ab9 */ /* 0x000fe40000000a00 */
[----:B------:R-:W-:Y:S01]  /*91e0*/  LEA R12, P0, R2, UR6, 0x1 ;  /* 0x00000006020c7c11 */ /* 0x000fe2000f8008ff */
[----:B------:R-:W-:-:S05]  /*91f0*/  IMAD.IADD R3, R3, 0x1, R13 ;  /* 0x0000000103037824 */ /* 0x000fca00078e020d */
[----:B------:R-:W-:-:S05]  /*9200*/  LEA.HI.X R13, R2, UR7, R3, 0x1, P0 ;  /* 0x00000007020d7c11 */ /* 0x000fca00080f0c03 */
[----:B------:R3:W-:Y:S02]  /*9210*/  STG.E.128 desc[UR52][R12.64], R8 ;  /* 0x000000080c007986 */ /* 0x0007e4000c101d34 */
.L_x_10324:
[----:B------:R-:W-:Y:S05]  /*9220*/  BSYNC B1 ;  /* 0x0000000000017941 */ /* 0x000fea0003800000 */
.L_x_10323:
[----:B------:R-:W-:Y:S05]  /*9230*/  @P2 BRA `(.L_x_10325) ;  /* 0x0000000800982947 */ /* 0x000fea0003800000 */
[----:B---3-5:R-:W-:Y:S01]  /*9240*/  IADD3 R9, P0, R32, 0x90, RZ ;  /* 0x0000009020097810 */ /* 0x028fe20007f1e0ff */
[----:B------:R-:W-:Y:S01]  /*9250*/  ULDC.64 UR6, c[0x0][0xad8] ;  /* 0x0002b60000067ab9 */ /* 0x000fe20000000a00 */
[----:B------:R-:W-:Y:S02]  /*9260*/  IMAD.MOV.U32 R2, RZ, RZ, R34 ;  /* 0x000000ffff027224 */ /* 0x000fe400078e0022 */
[----:B------:R-:W-:Y:S01]  /*9270*/  IADD3.X R32, RZ, R33, RZ, P0, !PT ;  /* 0x00000021ff207210 */ /* 0x000fe200007fe4ff */
[----:B0-----:R-:W-:-:S04]  /*9280*/  IMAD.MOV.U32 R3, RZ, RZ, R37 ;  /* 0x000000ffff037224 */ /* 0x001fc800078e0025 */
[----:B------:R-:W-:Y:S02]  /*9290*/  IMAD R32, R32, UR6, RZ ;  /* 0x0000000620207c24 */ /* 0x000fe4000f8e02ff */
[----:B------:R-:W-:-:S04]  /*92a0*/  IMAD.WIDE.U32 R2, R9, UR6, R2 ;  /* 0x0000000609027c25 */ /* 0x000fc8000f8e0002 */
[----:B------:R-:W-:Y:S01]  /*92b0*/  IMAD R9, R9, UR7, R32 ;  /* 0x0000000709097c24 */ /* 0x000fe2000f8e0220 */
[----:B------:R-:W-:Y:S02]  /*92c0*/  ULDC.64 UR6, c[0x0][0xa80] ;  /* 0x0002a00000067ab9 */ /* 0x000fe40000000a00 */
[----:B------:R-:W-:Y:S01]  /*92d0*/  LEA R8, P0, R2, UR6, 0x1 ;  /* 0x0000000602087c11 */ /* 0x000fe2000f8008ff */
[----:B------:R-:W-:-:S05]  /*92e0*/  IMAD.IADD R3, R3, 0x1, R9 ;  /* 0x0000000103037824 */ /* 0x000fca00078e0209 */
[----:B------:R-:W-:-:S05]  /*92f0*/  LEA.HI.X R9, R2, UR7, R3, 0x1, P0 ;  /* 0x0000000702097c11 */ /* 0x000fca00080f0c03 */
[----:B------:R4:W-:Y:S01]  /*9300*/  STG.E.128 desc[UR52][R8.64], R4 ;  /* 0x0000000408007986 */ /* 0x0009e2000c101d34 */
[----:B------:R-:W-:Y:S05]  /*9310*/  BRA `(.L_x_10325) ;  /* 0x0000000800607947 */ /* 0x000fea0003800000 */
.L_x_10317:
[----:B------:R-:W-:Y:S01]  /*9320*/  ULDC.64 UR6, c[0x0][0xbd8] ;  /* 0x0002f60000067ab9 */ /* 0x000fe20000000a00 */
[----:B------:R-:W-:Y:S01]  /*9330*/  IMAD.MOV.U32 R7, RZ, RZ, RZ ;  /* 0x000000ffff077224 */ /* 0x000fe200078e00ff */
[----:B------:R-:W-:Y:S02]  /*9340*/  UISETP.NE.U32.AND UP0, UPT, UR6, URZ, UPT ;  /* 0x0000003f0600728c */ /* 0x000fe4000bf05070 */
[----:B------:R-:W-:Y:S01]  /*9350*/  ULEA UR6, UP1, UR44, UR6, 0x2 ;  /* 0x000000062c067291 */ /* 0x000fe2000f82103f */
[----:B------:R-:W0:Y:S01]  /*9360*/  S2R R4, SR_TID.X ;  /* 0x0000000000047919 */ /* 0x000e220000002100 */
[----:B------:R-:W-:Y:S02]  /*9370*/  UISETP.NE.AND.EX UP0, UPT, UR7, URZ, UPT, UP0 ;  /* 0x0000003f0700728c */ /* 0x000fe4000bf05300 */
[----:B------:R-:W-:Y:S02]  /*9380*/  ULEA.HI.X UR7, UR44, UR7, UR45, 0x2, UP1 ;  /* 0x000000072c077291 */ /* 0x000fe400088f142d */
[----:B------:R-:W-:Y:S01]  /*9390*/  IMAD.U32 R2, RZ, RZ, UR6 ;  /* 0x00000006ff027e24 */ /* 0x000fe2000f8e00ff */
[----:B------:R-:W1:Y:S01]  /*93a0*/  LDC R0, c[0x0][0xa88] ;  /* 0x0002a200ff007b82 */ /* 0x000e620000000800 */
        /* <DEDUP_REMOVED lines=8> */
[----:B------:R-:W-:Y:S01]  /*9430*/  @UP1 UIMAD.WIDE UR6, UR44, 0x4, UR6 ;  /* 0x000000042c0618a5 */ /* 0x000fe2000f8e0206 */
[----:B0-----:R-:W-:-:S05]  /*9440*/  IADD3 R6, R4, -0x80, RZ ;  /* 0xffffff8004067810 */ /* 0x001fca0007ffe0ff */
[----:B------:R-:W-:Y:S02]  /*9450*/  IMAD.U32 R4, RZ, RZ, UR6 ;  /* 0x00000006ff047e24 */ /* 0x000fe4000f8e00ff */
[----:B------:R-:W-:-:S05]  /*9460*/  IMAD.U32 R5, RZ, RZ, UR7 ;  /* 0x00000007ff057e24 */ /* 0x000fca000f8e00ff */
[----:B-1----:R2:W5:Y:S01]  /*9470*/  @P2 LDG.E R0, desc[UR52][R4.64] ;  /* 0x0000003404002981 */ /* 0x002562000c1e1900 */
[----:B------:R-:W-:Y:S01]  /*9480*/  ISETP.GT.AND P0, PT, R6, 0xbf, PT ;  /* 0x000000bf0600780c */ /* 0x000fe20003f04270 */
[----:B------:R-:W-:-:S12]  /*9490*/  @P2 BRA `(.L_x_10326) ;  /* 0x0000000000102947 */ /* 0x000fd80003800000 */
[----:B------:R-:W-:Y:S05]  /*94a0*/  @!P1 BRA `(.L_x_10326) ;  /* 0x00000000000c9947 */ /* 0x000fea0003800000 */
[----:B--2---:R-:W2:Y:S04]  /*94b0*/  LDG.E R5, desc[UR52][R2.64] ;  /* 0x0000003402057981 */ /* 0x004ea8000c1e1900 */
[----:B-----5:R-:W2:Y:S02]  /*94c0*/  LDG.E R0, desc[UR52][R2.64+0x4] ;  /* 0x0000043402007981 */ /* 0x020ea4000c1e1900 */
[----:B--2---:R-:W-:-:S07]  /*94d0*/  IMAD.IADD R0, R0, 0x1, -R5 ;  /* 0x0000000100007824 */ /* 0x004fce00078e0a05 */
.L_x_10326:
[----:B------:R-:W-:Y:S01]  /*94e0*/  USHF.R.S32.HI UR7, URZ, 0x1f, UR48 ;  /* 0x0000001f3f077899 */ /* 0x000fe20008011430 */
[----:B------:R-:W-:Y:S01]  /*94f0*/  BSSY B1, `(.L_x_10327) ;  /* 0x000001e000017945 */ /* 0x000fe20003800000 */
[----:B------:R-:W-:Y:S01]  /*9500*/  USEL UR44, UR44, URZ, !UP0 ;  /* 0x0000003f2c2c7287 */ /* 0x000fe2000c000000 */
[----:B------:R-:W-:Y:S01]  /*9510*/  SHF.R.S32.HI R9, RZ, 0x1f, R18 ;  /* 0x0000001fff097819 */ /* 0x000fe20000011412 */
[----:B------:R-:W-:Y:S01]  /*9520*/  USEL UR45, UR45, URZ, !UP0 ;  /* 0x0000003f2d2d7287 */ /* 0x000fe2000c000000 */
[----:B-----5:R-:W-:Y:S01]  /*9530*/  SHF.R.S32.HI R6, RZ, 0x1f, R7 ;  /* 0x0000001fff067819 */ /* 0x020fe20000011407 */
[----:B------:R-:W-:Y:S10]  /*9540*/  @P0 BRA `(.L_x_10328) ;  /* 0x0000000000600947 */ /* 0x000ff40003800000 */
[----:B--2---:R-:W0:Y:S02]  /*9550*/  S2R R2, SR_TID.X ;  /* 0x0000000000027919 */ /* 0x004e240000002100 */
        /* <DEDUP_REMOVED lines=13> */
[----:B------:R-:W-:Y:S01]  /*9630*/  MOV R5, UR8 ;  /* 0x0000000800057c02 */ /* 0x000fe20008000f00 */
[----:B------:R-:W-:Y:S01]  /*9640*/  VIADD R3, R3, UR4 ;  /* 0x0000000403037c36 */ /* 0x000fe20008000000 */
        /* <DEDUP_REMOVED lines=8> */
.L_x_10328:
[----:B------:R-:W-:Y:S05]  /*96d0*/  BSYNC B1 ;  /* 0x0000000000017941 */ /* 0x000fea0003800000 */
.L_x_10327:
[----:B------:R-:W-:Y:S01]  /*96e0*/  ULDC.64 UR8, c[0x0][0xaa0] ;  /* 0x0002a80000087ab9 */ /* 0x000fe20000000a00 */
[----:B--2---:R-:W-:Y:S01]  /*96f0*/  IMAD.MOV.U32 R2, RZ, RZ, R18 ;  /* 0x000000ffff027224 */ /* 0x004fe200078e0012 */
[----:B------:R-:W-:Y:S01]  /*9700*/  ULDC UR6, c[0x0][0xa8c] ;  /* 0x0002a30000067ab9 */ /* 0x000fe20000000800 */
[----:B0-----:R-:W-:Y:S01]  /*9710*/  IMAD.MOV.U32 R3, RZ, RZ, R9 ;  /* 0x000000ffff037224 */ /* 0x001fe200078e0009 */
[----:B------:R-:W-:Y:S01]  /*9720*/  ISETP.GE.AND P0, PT, R18, UR6, PT ;  /* 0x0000000612007c0c */ /* 0x000fe2000bf06270 */
[----:B------:R-:W-:Y:S01]  /*9730*/  IMAD R4, R6, UR8, RZ ;  /* 0x0000000806047c24 */ /* 0x000fe2000f8e02ff */
[----:B------:R-:W-:Y:S01]  /*9740*/  BSSY B1, `(.L_x_10329) ;  /* 0x0000027000017945 */ /* 0x000fe20003800000 */
[----:B------:R-:W-:-:S04]  /*9750*/  IMAD.WIDE.U32 R2, R7, UR8, R2 ;  /* 0x0000000807027c25 */ /* 0x000fc8000f8e0002 */
[----:B------:R-:W-:Y:S01]  /*9760*/  IMAD R7, R7, UR9, R4 ;  /* 0x0000000907077c24 */ /* 0x000fe2000f8e0204 */
[----:B------:R-:W-:Y:S01]  /*9770*/  ULDC.64 UR8, c[0x0][0xae0] ;  /* 0x0002b80000087ab9 */ /* 0x000fe20000000a00 */
[C---:B------:R-:W-:Y:S01]  /*9780*/  VIADD R4, R16.reuse, 0x30 ;  /* 0x0000003010047836 */ /* 0x040fe20000000000 */
[----:B------:R-:W-:Y:S01]  /*9790*/  UIMAD UR4, UR7, UR8, URZ ;  /* 0x00000008070472a4 */ /* 0x000fe2000f8e023f */
[----:B------:R-:W-:Y:S02]  /*97a0*/  IMAD R5, R19, -0xc0, R0 ;  /* 0xffffff4013057824 */ /* 0x000fe400078e0200 */
[----:B------:R-:W-:Y:S01]  /*97b0*/  IMAD.IADD R3, R3, 0x1, R7 ;  /* 0x0000000103037824 */ /* 0x000fe200078e0207 */
[----:B------:R-:W-:Y:S01]  /*97c0*/  MOV R7, UR8 ;  /* 0x0000000800077c02 */ /* 0x000fe20008000f00 */
[----:B------:R-:W-:Y:S01]  /*97d0*/  VIADD R0, R16, 0x60 ;  /* 0x0000006010007836 */ /* 0x000fe20000000000 */
[----:B------:R-:W-:Y:S01]  /*97e0*/  ISETP.GE.OR P3, PT, R4, R5, P0 ;  /* 0x000000050400720c */ /* 0x000fe20000766670 */
[----:B------:R-:W-:Y:S01]  /*97f0*/  VIADD R4, R16, 0x90 ;  /* 0x0000009010047836 */ /* 0x000fe20000000000 */
[----:B------:R-:W-:-:S02]  /*9800*/  UIMAD UR4, UR48, UR9, UR4 ;  /* 0x00000009300472a4 */ /* 0x000fc4000f8e0204 */
[----:B------:R-:W-:Y:S01]  /*9810*/  IMAD.WIDE.U32 R2, R7, UR48, R2 ;  /* 0x0000003007027c25 */ /* 0x000fe2000f8e0002 */
[-C--:B------:R-:W-:Y:S01]  /*9820*/  ISETP.GE.OR P1, PT, R0, R5.reuse, P0 ;  /* 0x000000050000720c */ /* 0x080fe20000726670 */
[----:B------:R-:W-:Y:S01]  /*9830*/  ULDC.64 UR6, c[0x0][0xae8] ;  /* 0x0002ba0000067ab9 */ /* 0x000fe20000000a00 */
[-C--:B------:R-:W-:Y:S01]  /*9840*/  ISETP.GE.OR P2, PT, R4, R5.reuse, P0 ;  /* 0x000000050400720c */ /* 0x080fe20000746670 */
[----:B------:R-:W-:Y:S01]  /*9850*/  IMAD.U32 R9, RZ, RZ, UR6 ;  /* 0x00000006ff097e24 */ /* 0x000fe2000f8e00ff */
[----:B------:R-:W-:Y:S01]  /*9860*/  ISETP.GE.OR P0, PT, R16, R5, P0 ;  /* 0x000000051000720c */ /* 0x000fe20000706670 */
[----:B------:R-:W-:Y:S01]  /*9870*/  VIADD R3, R3, UR4 ;  /* 0x0000000403037c36 */ /* 0x000fe20008000000 */
[----:B------:R-:W-:Y:S01]  /*9880*/  UIMAD UR4, UR45, UR6, URZ ;  /* 0x000000062d0472a4 */ /* 0x000fe2000f8e023f */
[--C-:B------:R-:W-:Y:S01]  /*9890*/  SHF.R.S32.HI R7, RZ, 0x1f, R16.reuse ;  /* 0x0000001fff077819 */ /* 0x100fe20000011410 */
[----:B------:R-:W-:Y:S02]  /*98a0*/  IMAD.MOV.U32 R6, RZ, RZ, R16 ;  /* 0x000000ffff067224 */ /* 0x000fe400078e0010 */
[----:B------:R-:W-:-:S02]  /*98b0*/  UIMAD UR4, UR44, UR7, UR4 ;  /* 0x000000072c0472a4 */ /* 0x000fc4000f8e0204 */
[----:B------:R-:W-:-:S04]  /*98c0*/  IMAD.WIDE.U32 R4, R9, UR44, R2 ;  /* 0x0000002c09047c25 */ /* 0x000fc8000f8e0002 */
[----:B------:R-:W-:-:S04]  /*98d0*/  IMAD.WIDE R6, R19, 0xc0, R6 ;  /* 0x000000c013067825 */ /* 0x000fc800078e0206 */
[----:B------:R-:W-:Y:S01]  /*98e0*/  VIADD R11, R5, UR4 ;  /* 0x00000004050b7c36 */ /* 0x000fe20008000000 */
[----:B------:R-:W-:Y:S06]  /*98f0*/  @P0 BRA `(.L_x_10330) ;  /* 0x00000000002c0947 */ /* 0x000fec0003800000 */
[----:B------:R-:W-:Y:S01]  /*9900*/  ULDC.64 UR6, c[0x0][0xad8] ;  /* 0x0002b60000067ab9 */ /* 0x000fe20000000a00 */
[----:B------:R-:W-:Y:S01]  /*9910*/  MOV R2, R4 ;  /* 0x0000000400027202 */ /* 0x000fe20000000f00 */
[----:B------:R-:W-:Y:S02]  /*9920*/  IMAD R9, R7, UR6, RZ ;  /* 0x0000000607097c24 */ /* 0x000fe4000f8e02ff */
[----:B------:R-:W-:Y:S02]  /*9930*/  IMAD.MOV.U32 R3, RZ, RZ, R11 ;  /* 0x000000ffff037224 */ /* 0x000fe400078e000b */
[C---:B------:R-:W-:Y:S02]  /*9940*/  IMAD R9, R6.reuse, UR7, R9 ;  /* 0x0000000706097c24 */ /* 0x040fe4000f8e0209 */
[----:B------:R-:W-:Y:S01]  /*9950*/  IMAD.WIDE.U32 R2, R6, UR6, R2 ;  /* 0x0000000606027c25 */ /* 0x000fe2000f8e0002 */
[----:B------:R-:W-:-:S03]  /*9960*/  ULDC.64 UR6, c[0x0][0xa80] ;  /* 0x0002a00000067ab9 */ /* 0x000fc60000000a00 */
[----:B------:R-:W-:Y:S01]  /*9970*/  IMAD.IADD R3, R3, 0x1, R9 ;  /* 0x0000000103037824 */ /* 0x000fe200078e0209 */
[----:B------:R-:W-:-:S04]  /*9980*/  LEA R8, P0, R2, UR6, 0x1 ;  /* 0x0000000602087c11 */ /* 0x000fc8000f8008ff */
[----:B------:R-:W-:-:S05]  /*9990*/  LEA.HI.X R9, R2, UR7, R3, 0x1, P0 ;  /* 0x0000000702097c11 */ /* 0x000fca00080f0c03 */
[----:B------:R0:W-:Y:S04]  /*99a0*/  STG.E.128 desc[UR52][R8.64], RZ ;  /* 0x000000ff08007986 */ /* 0x0001e8000c101d34 */
.L_x_10330:
[----:B------:R-:W-:Y:S05]  /*99b0*/  BSYNC B1 ;  /* 0x0000000000017941 */ /* 0x000fea0003800000 */
.L_x_10329:
[----:B------:R-:W-:Y:S04]  /*99c0*/  BSSY B1, `(.L_x_10331) ;  /* 0x000000f000017945 */ /* 0x000fe80003800000 */
[----:B------:R-:W-:Y:S05]  /*99d0*/  @P3 BRA `(.L_x_10332) ;  /* 0x0000000000343947 */ /* 0x000fea0003800000 */
[----:B0-----:R-:W-:Y:S01]  /*99e0*/  IADD3 R9, P0, R6, 0x30, RZ ;  /* 0x0000003006097810 */ /* 0x001fe20007f1e0ff */
[----:B------:R-:W-:Y:S01]  /*99f0*/  ULDC.64 UR6, c[0x0][0xad8] ;  /* 0x0002b60000067ab9 */ /* 0x000fe20000000a00 */
[----:B------:R-:W-:Y:S02]  /*9a00*/  IMAD.MOV.U32 R2, RZ, RZ, R4 ;  /* 0x000000ffff027224 */ /* 0x000fe400078e0004 */
[----:B------:R-:W-:Y:S02]  /*9a10*/  IMAD.MOV.U32 R3, RZ, RZ, R11 ;  /* 0x000000ffff037224 */ /* 0x000fe400078e000b */
        /* <DEDUP_REMOVED lines=8> */
[----:B------:R1:W-:Y:S02]  /*9aa0*/  STG.E.128 desc[UR52][R8.64], RZ ;  /* 0x000000ff08007986 */ /* 0x0003e4000c101d34 */
.L_x_10332:
[----:B------:R-:W-:Y:S05]  /*9ab0*/  BSYNC B1 ;  /* 0x0000000000017941 */ /* 0x000fea0003800000 */
.L_x_10331:
[----:B------:R-:W-:Y:S04]  /*9ac0*/  BSSY B1, `(.L_x_10333) ;  /* 0x000000f000017945 */ /* 0x000fe80003800000 */
[----:B------:R-:W-:Y:S05]  /*9ad0*/  @P1 BRA `(.L_x_10334) ;  /* 0x0000000000341947 */ /* 0x000fea0003800000 */
[----:B01----:R-:W-:Y:S01]  /*9ae0*/  IADD3 R9, P0, R6, 0x60, RZ ;  /* 0x0000006006097810 */ /* 0x003fe20007f1e0ff */
[----:B------:R-:W-:Y:S01]  /*9af0*/  ULDC.64 UR6, c[0x0][0xad8] ;  /* 0x0002b60000067ab9 */ /* 0x000fe20000000a00 */
[----:B------:R-:W-:Y:S02]  /*9b00*/  IMAD.MOV.U32 R2, RZ, RZ, R4 ;  /* 0x000000ffff027224 */ /* 0x000fe400078e0004 */
[----:B------:R-:W-:Y:S01]  /*9b10*/  IADD3.X R0, RZ, R7, RZ, P0, !PT ;  /* 0x00000007ff007210 */ /* 0x000fe200007fe4ff */
[----:B------:R-:W-:-:S04]  /*9b20*/  IMAD.MOV.U32 R3, RZ, RZ, R11 ;  /* 0x000000ffff037224 */ /* 0x000fc800078e000b */
[----:B------:R-:W-:Y:S02]  /*9b30*/  IMAD R0, R0, UR6, RZ ;  /* 0x0000000600007c24 */ /* 0x000fe4000f8e02ff */
[----:B------:R-:W-:-:S04]  /*9b40*/  IMAD.WIDE.U32 R2, R9, UR6, R2 ;  /* 0x0000000609027c25 */ /* 0x000fc8000f8e0002 */
[----:B------:R-:W-:Y:S01]  /*9b50*/  IMAD R9, R9, UR7, R0 ;  /* 0x0000000709097c24 */ /* 0x000fe2000f8e0200 */
[----:B------:R-:W-:Y:S02]  /*9b60*/  ULDC.64 UR6, c[0x0][0xa80] ;  /* 0x0002a00000067ab9 */ /* 0x000fe40000000a00 */
[----:B------:R-:W-:Y:S01]  /*9b70*/  LEA R8, P0, R2, UR6, 0x1 ;  /* 0x0000000602087c11 */ /* 0x000fe2000f8008ff */
[----:B------:R-:W-:-:S05]  /*9b80*/  IMAD.IADD R3, R3, 0x1, R9 ;  /* 0x0000000103037824 */ /* 0x000fca00078e0209 */
[----:B------:R-:W-:-:S05]  /*9b90*/  LEA.HI.X R9, R2, UR7, R3, 0x1, P0 ;  /* 0x0000000702097c11 */ /* 0x000fca00080f0c03 */
[----:B------:R2:W-:Y:S02]  /*9ba0*/  STG.E.128 desc[UR52][R8.64], RZ ;  /* 0x000000ff08007986 */ /* 0x0005e4000c101d34 */
.L_x_10334:
[----:B------:R-:W-:Y:S05]  /*9bb0*/  BSYNC B1 ;  /* 0x0000000000017941 */ /* 0x000fea0003800000 */
.L_x_10333:
[----:B------:R-:W-:Y:S05]  /*9bc0*/  @P2 BRA `(.L_x_10325) ;  /* 0x0000000000342947 */ /* 0x000fea0003800000 */
[----:B------:R-:W-:Y:S01]  /*9bd0*/  IADD3 R5, P0, R6, 0x90, RZ ;  /* 0x0000009006057810 */ /* 0x000fe20007f1e0ff */
        /* <DEDUP_REMOVED lines=8> */
[----:B------:R-:W-:Y:S02]  /*9c60*/  LEA R4, P0, R2, UR6, 0x1 ;  /* 0x0000000602047c11 */ /* 0x000fe4000f8008ff */
[----:B------:R-:W-:-:S04]  /*9c70*/  IADD3 R3, R3, R5, RZ ;  /* 0x0000000503037210 */ /* 0x000fc80007ffe0ff */
[----:B------:R-:W-:-:S05]  /*9c80*/  LEA.HI.X R5, R2, UR7, R3, 0x1, P0 ;  /* 0x0000000702057c11 */ /* 0x000fca00080f0c03 */
[----:B------:R3:W-:Y:S02]  /*9c90*/  STG.E.128 desc[UR52][R4.64], RZ ;  /* 0x000000ff04007986 */ /* 0x0007e4000c101d34 */
.L_x_10325:
[----:B------:R-:W-:Y:S05]  /*9ca0*/  BSYNC B0 ;  /* 0x0000000000007941 */ /* 0x000fea0003800000 */
.L_x_10316:
[----:B------:R-:W-:Y:S02]  /*9cb0*/  ULDC UR4, c[0x0][0xc14] ;  /* 0x0003050000047ab9 */ /* 0x000fe40000000800 */
[----:B------:R-:W-:-:S13]  /*9cc0*/  ISETP.GE.AND P0, PT, R31, UR4, PT ;  /* 0x000000041f007c0c */ /* 0x000fda000bf06270 */
[----:B------:R-:W-:Y:S05]  /*9cd0*/  @!P0 BRA `(.L_x_10335) ;  /* 0xffffff7000288947 */ /* 0x000fea000383ffff */
[----:B------:R-:W-:Y:S05]  /*9ce0*/  EXIT ;  /* 0x000000000000794d */ /* 0x000fea0003800000 */
.L_x_10290:
        /* <DEDUP_REMOVED lines=18> */
.L_x_10336:
        /* <DEDUP_REMOVED lines=14> */
[----:B------:R-:W-:Y:S02]  /*9ef0*/  ISETP.GE.U32.AND P5, PT, R5, 0x10, PT ;  /* 0x000000100500780c */ /* 0x000fe40003fa6070 */
[----:B------:R-:W-:Y:S01]  /*9f00*/  MOV R24, RZ ;  /* 0x000000ff00187202 */ /* 0x000fe20000000f00 */
        /* <DEDUP_REMOVED lines=25> */
.L_x_10342:
        /* <DEDUP_REMOVED lines=14> */
.L_x_10341:
[----:B------:R-:W-:Y:S05]  /*a180*/  BSYNC B0 ;  /* 0x0000000000007941 */ /* 0x000fea0003800000 */
.L_x_10340:
        /* <DEDUP_REMOVED lines=21> */
.L_x_10338:
        /* <DEDUP_REMOVED lines=15> */
[----:B------:R-:W-:-:S05]  /*a3d0*/  MOV R13, UR5 ;  /* 0x00000005000d7c02 */ /* 0x000fca0008000f00 */
[----:B------:R2:W3:Y:S02]  /*a3e0*/  SHFL.IDX PT, R24, R6, R13, 0x1f ;  /* 0x00001f0d06187589 */ /* 0x0004e400000e0000 */
.L_x_10343:
        /* <DEDUP_REMOVED lines=11> */
[----:B------:R-:W-:Y:S01]  /*a4a0*/  IMAD.MOV.U32 R3, RZ, RZ, R6 ;  /* 0x000000ffff037224 */ /* 0x000fe200078e0006 */
        /* <DEDUP_REMOVED lines=17> */
.L_x_10339:
[----:B------:R-:W-:Y:S01]  /*a5c0*/  IMAD.MOV.U32 R24, RZ, RZ, R7 ;  /* 0x000000ffff187224 */ /* 0x000fe200078e0007 */
[----:B------:R-:W-:Y:S01]  /*a5d0*/  MOV R25, RZ ;  /* 0x000000ff00197202 */ /* 0x000fe20000000f00 */
[----:B------:R-:W-:-:S06]  /*a5e0*/  UMOV UR38, URZ ;  /* 0x0000003f00267c82 */ /* 0x000fcc0008000000 */
.L_x_10344:
        /* <DEDUP_REMOVED lines=8> */
.L_x_10337:
[----:B------:R-:W-:Y:S01]  /*a670*/  ULDC UR4, c[0x0][0xc14] ;  /* 0x0003050000047ab9 */ /* 0x000fe20000000800 */
[----:B------:R-:W-:Y:S01]  /*a680*/  IMAD.MOV.U32 R17, RZ, RZ, 0x1 ;  /* 0x00000001ff117424 */ /* 0x000fe200078e00ff */
[----:B------:R-:W-:Y:S01]  /*a690*/  UISETP.GE.AND UP0, UPT, UR51, UR4, UPT ;  /* 0x000000043300728c */ /* 0x000fe2000bf06270 */
[----:B------:R-:W-:Y:S02]  /*a6a0*/  IMAD.MOV.U32 R28, RZ, RZ, RZ ;  /* 0x000000ffff1c7224 */ /* 0x000fe400078e00ff */
[----:B------:R-:W-:-:S03]  /*a6b0*/  IMAD.MOV.U32 R16, RZ, RZ, RZ ;  /* 0x000000ffff107224 */ /* 0x000fc600078e00ff */
[----:B------:R-:W-:-:S13]  /*a6c0*/  PLOP3.LUT P0, PT, PT, PT, UP0, 0x80, 0x0 ;  /* 0x000000000000781c */ /* 0x000fda0003f0f008 */
[----:B------:R-:W-:Y:S05]  /*a6d0*/  @P0 BRA `(.L_x_10345) ;  /* 0x0000002c00f40947 */ /* 0x000fea0003800000 */
[----:B0-----:R-:W0:Y:S01]  /*a6e0*/  S2R R0, SR_TID.X ;  /* 0x0000000000007919 */ /* 0x001e220000002100 */
[----:B------:R-:W-:Y:S01]  /*a6f0*/  IMAD.MOV.U32 R17, RZ, RZ, 0x1 ;  /* 0x00000001ff117424 */ /* 0x000fe200078e00ff */
[----:B------:R-:W-:Y:S01]  /*a700*/  ULOP3.LUT UR42, UR40, 0x1, URZ, 0xfc, !UPT ;  /* 0x00000001282a7892 */ /* 0x000fe2000f8efc3f */
[----:B------:R-:W-:Y:S01]  /*a710*/  IMAD.MOV.U32 R16, RZ, RZ, RZ ;  /* 0x000000ffff107224 */ /* 0x000fe200078e00ff */
[----:B------:R-:W1:Y:S01]  /*a720*/  S2R R6, SR_TID.X ;  /* 0x0000000000067919 */ /* 0x000e620000002100 */
[----:B------:R-:W-:Y:S01]  /*a730*/  IMAD.MOV.U32 R28, RZ, RZ, RZ ;  /* 0x000000ffff1c7224 */ /* 0x000fe200078e00ff */
[----:B------:R-:W-:Y:S01]  /*a740*/  ULOP3.LUT UR50, UR40, 0x2, URZ, 0xfc, !UPT ;  /* 0x0000000228327892 */ /* 0x000fe2000f8efc3f */
[----:B------:R-:W-:Y:S01]  /*a750*/  ULDC UR49, c[0x0][0xc] ;  /* 0x0000030000317ab9 */ /* 0x000fe20000000800 */
[----:B------:R-:W-:Y:S01]  /*a760*/  ULDC.64 UR54, c[0x0][0x198] ;  /* 0x0000660000367ab9 */ /* 0x000fe20000000a00 */
[----:B0-----:R-:W-:Y:S01]  /*a770*/  LOP3.LUT R2, R0, 0x7f, RZ, 0xc0, !PT ;  /* 0x0000007f00027812 */ /* 0x001fe200078ec0ff */
[----:B-1----:R-:W-:-:S03]  /*a780*/  IMAD.SHL.U32 R23, R6, 0x40, RZ ;  /* 0x0000004006177824 */ /* 0x002fc600078e00ff */
[----:B------:R-:W-:Y:S01]  /*a790*/  SHF.L.U32 R4, R2, 0x4, RZ ;  /* 0x0000000402047819 */ /* 0x000fe200000006ff */
[C---:B------:R-:W-:Y:S01]  /*a7a0*/  IMAD.SHL.U32 R2, R6.reuse, 0x20, RZ ;  /* 0x0000002006027824 */ /* 0x040fe200078e00ff */
[----:B------:R-:W-:Y:S01]  /*a7b0*/  SHF.R.U32.HI R0, RZ, 0x1, R6 ;  /* 0x00000001ff007819 */ /* 0x000fe20000011606 */
[----:B------:R-:W-:Y:S01]  /*a7c0*/  IMAD.SHL.U32 R7, R6, 0x4, RZ ;  /* 0x0000000406077824 */ /* 0x000fe200078e00ff */
[----:B------:R-:W-:Y:S02]  /*a7d0*/  LOP3.LUT R3, R23, 0x180, RZ, 0xc0, !PT ;  /* 0x0000018017037812 */ /* 0x000fe400078ec0ff */
[----:B------:R-:W-:Y:S02]  /*a7e0*/  LOP3.LUT R5, R4, 0x600, RZ, 0xc0, !PT ;  /* 0x0000060004057812 */ /* 0x000fe400078ec0ff */
[----:B------:R-:W-:Y:S02]  /*a7f0*/  LOP3.LUT R4, R2, 0x80, RZ, 0xc0, !PT ;  /* 0x0000008002047812 */ /* 0x000fe400078ec0ff */
[----:B------:R-:W-:Y:S01]  /*a800*/  LOP3.LUT R0, R3, 0x30, R0, 0xf8, !PT ;  /* 0x0000003003007812 */ /* 0x000fe200078ef800 */
[----:B------:R-:W-:Y:S01]  /*a810*/  IMAD.SHL.U32 R3, R6, 0x8, RZ ;  /* 0x0000000806037824 */ /* 0x000fe200078e00ff */
[----:B------:R-:W-:-:S02]  /*a820*/  LOP3.LUT R4, R4, 0x10, R6, 0xf8, !PT ;  /* 0x0000001004047812 */ /* 0x000fc400078ef806 */
[--C-:B------:R-:W-:Y:S02]  /*a830*/  LOP3.LUT R5, R5, 0x60, R2.reuse, 0xf8, !PT ;  /* 0x0000006005057812 */ /* 0x100fe400078ef802 */
[----:B------:R-:W-:Y:S02]  /*a840*/  LOP3.LUT R0, R0, 0x30, R3, 0x78, !PT ;  /* 0x0000003000007812 */ /* 0x000fe400078e7803 */
[----:B------:R-:W-:Y:S02]  /*a850*/  LOP3.LUT R4, R4, 0x10, R7, 0x78, !PT ;  /* 0x0000001004047812 */ /* 0x000fe400078e7807 */
[----:B------:R-:W-:Y:S02]  /*a860*/  LOP3.LUT R5, R5, 0x100, R2, 0xf8, !PT ;  /* 0x0000010005057812 */ /* 0x000fe400078ef802 */
[----:B------:R-:W-:Y:S02]  /*a870*/  LOP3.LUT R23, R0, 0x640, R23, 0xf8, !PT ;  /* 0x0000064000177812 */ /* 0x000fe400078ef817 */
[----:B------:R-:W-:-:S02]  /*a880*/  LOP3.LUT R22, R5, R4, RZ, 0xfc, !PT ;  /* 0x0000000405167212 */ /* 0x000fc400078efcff */
[----:B------:R-:W-:-:S07]  /*a890*/  LOP3.LUT R29, R6, 0x1f, RZ, 0xc0, !PT ;  /* 0x0000001f061d7812 */ /* 0x000fce00078ec0ff */
.L_x_10403:
[----:B------:R-:W-:Y:S01]  /*a8a0*/  ULDC.64 UR4, c[0x0][0xc60] ;  /* 0x0003180000047ab9 */ /* 0x000fe20000000a00 */
[----:B------:R-:W-:Y:S01]  /*a8b0*/  ULDC.64 UR6, c[0x0][0xa20] ;  /* 0x0002880000067ab9 */ /* 0x000fe20000000a00 */
[----:B------:R-:W-:Y:S01]  /*a8c0*/  UIMAD.WIDE UR4, UR51, 0x4, UR4 ;  /* 0x00000004330478a5 */ /* 0x000fe2000f8e0204 */
[----:B------:R-:W-:Y:S01]  /*a8d0*/  ULDC.64 UR8, c[0x0][0xa00] ;  /* 0x0002800000087ab9 */ /* 0x000fe20000000a00 */
[----:B------:R-:W-:Y:S01]  /*a8e0*/  ULDC.64 UR10, c[0x0][0xa08] ;  /* 0x00028200000a7ab9 */ /* 0x000fe20000000a00 */
[----:B------:R-:W-:Y:S01]  /*a8f0*/  IMAD.MOV.U32 R19, RZ, RZ, RZ ;  /* 0x000000ffff137224 */ /* 0x000fe200078e00ff */
[----:B------:R-:W-:Y:S02]  /*a900*/  ULDC UR44, c[0x0][0x2e0] ;  /* 0x0000b800002c7ab9 */ /* 0x000fe40000000800 */
[----:B------:R-:W-:Y:S01]  /*a910*/  MOV R2, UR4 ;  /* 0x0000000400027c02 */ /* 0x000fe20008000f00 */
[----:B0-----:R-:W-:Y:S01]  /*a920*/  IMAD.U32 R3, RZ, RZ, UR5 ;  /* 0x00000005ff037e24 */ /* 0x001fe2000f8e00ff */
[----:B------:R-:W-:-:S04]  /*a930*/  ULDC.64 UR4, c[0x0][0xa28] ;  /* 0x00028a0000047ab9 */ /* 0x000fc80000000a00 */
[----:B------:R-:W2:Y:S01]  /*a940*/  LDG.E R2, desc[UR52][R2.64] ;  /* 0x0000003402027981 */ /* 0x000ea2000c1e1900 */
[----:B------:R-:W-:Y:S02]  /*a950*/  UISETP.NE.U32.AND UP1, UPT, UR4, URZ, UPT ;  /* 0x0000003f0400728c */ /* 0x000fe4000bf25070 */
[----:B------:R-:W-:Y:S02]  /*a960*/  UISETP.NE.U32.AND UP0, UPT, UR6, URZ, UPT ;  /* 0x0000003f0600728c */ /* 0x000fe4000bf05070 */
[----:B------:R-:W-:Y:S02]  /*a970*/  UISETP.NE.AND.EX UP1, UPT, UR5, URZ, UPT, UP1 ;  /* 0x0000003f0500728c */ /* 0x000fe4000bf25310 */
[----:B------:R-:W-:Y:S02]  /*a980*/  UISETP.NE.AND.EX UP0, UPT, UR7, URZ, UPT, UP0 ;  /* 0x0000003f0700728c */ /* 0x000fe4000bf05300 */
[----:B------:R-:W-:Y:S02]  /*a990*/  UISETP.NE.U32.AND UP2, UPT, UR8, URZ, UPT ;  /* 0x0000003f0800728c */ /* 0x000fe4000bf45070 */
[----:B------:R-:W-:-:S02]  /*a9a0*/  PLOP3.LUT P1, PT, PT, PT, UP1, 0x80, 0x0 ;  /* 0x000000000000781c */ /* 0x000fc40003f2f018 */
[----:B------:R-:W-:Y:S01]  /*a9b0*/  UISETP.NE.AND.EX UP2, UPT, UR9, URZ, UPT, UP2 ;  /* 0x0000003f0900728c */ /* 0x000fe2000bf45320 */
[----:B------:R-:W-:Y:S02]  /*a9c0*/  PLOP3.LUT P3, PT, PT, PT, UP0, 0x80, 0x0 ;  /* 0x000000000000781c */ /* 0x000fe40003f6f008 */
        /* <DEDUP_REMOVED lines=10> */
[----:B------:R-:W-:-:S02]  /*aa70*/  @UP0 UIADD3 UR6, UP3, UR46, UR6, URZ ;  /* 0x000000062e060290 */ /* 0x000fc4000ff7e03f */
[----:B------:R-:W-:Y:S01]  /*aa80*/  IMAD.U32 R3, RZ, RZ, UR5 ;  /* 0x00000005ff037e24 */ /* 0x000fe2000f8e00ff */
[----:B------:R-:W-:Y:S02]  /*aa90*/  @UP2 ULEA UR4, UP1, UR48, UR8, 0x2 ;  /* 0x0000000830042291 */ /* 0x000fe4000f82103f */
[----:B------:R-:W-:Y:S02]  /*aaa0*/  @UP0 UIADD3.X UR7, UR47, UR7, URZ, UP3, !UPT ;  /* 0x000000072f070290 */ /* 0x000fe40009ffe43f */
[----:B------:R-:W-:Y:S01]  /*aab0*/  UIADD3 UR8, UP0, UR46, UR10, URZ ;  /* 0x0000000a2e087290 */ /* 0x000fe2000ff1e03f */
[----:B------:R0:W2:Y:S01]  /*aac0*/  @P1 LDG.E R0, desc[UR52][R2.64] ;  /* 0x0000003402001981 */ /* 0x0000a2000c1e1900 */
[----:B------:R-:W-:Y:S01]  /*aad0*/  @UP2 ULEA.HI.X UR5, UR48, UR9, UR12, 0x2, UP1 ;  /* 0x0000000930052291 */ /* 0x000fe200088f140c */
[----:B------:R-:W-:Y:S02]  /*aae0*/  IMAD.U32 R4, RZ, RZ, UR4 ;  /* 0x00000004ff047e24 */ /* 0x000fe4000f8e00ff */
[----:B0-----:R-:W-:Y:S01]  /*aaf0*/  IMAD.U32 R2, RZ, RZ, UR6 ;  /* 0x00000006ff027e24 */ /* 0x001fe2000f8e00ff */
[----:B------:R-:W-:Y:S01]  /*ab00*/  UIADD3.X UR6, UR47, UR11, URZ, UP0, !UPT ;  /* 0x0000000b2f067290 */ /* 0x000fe200087fe43f */
[----:B------:R-:W-:-:S02]  /*ab10*/  IMAD.U32 R3, RZ, RZ, UR7 ;  /* 0x00000007ff037e24 */ /* 0x000fc4000f8e00ff */
[----:B------:R-:W-:Y:S01]  /*ab20*/  IMAD.U32 R5, RZ, RZ, UR5 ;  /* 0x00000005ff057e24 */ /* 0x000fe2000f8e00ff */
[----:B------:R-:W-:Y:S02]  /*ab30*/  ULDC.64 UR4, c[0x0][0x3f8] ;  /* 0x0000fe0000047ab9 */ /* 0x000fe40000000a00 */
[----:B------:R0:W3:Y:S04]  /*ab40*/  @P3 LDG.E R7, desc[UR52][R2.64] ;  /* 0x0000003402073981 */ /* 0x0000e8000c1e1900 */
[----:B------:R1:W5:Y:S01]  /*ab50*/  @P2 LDG.E R19, desc[UR52][R4.64] ;  /* 0x0000003404132981 */ /* 0x000362000c1e1900 */
[----:B0-----:R-:W-:Y:S01]  /*ab60*/  MOV R2, UR8 ;  /* 0x0000000800027c02 */ /* 0x001fe20008000f00 */
[----:B------:R-:W-:-:S05]  /*ab70*/  IMAD.U32 R3, RZ, RZ, UR6 ;  /* 0x00000006ff037e24 */ /* 0x000fca000f8e00ff */
[----:B------:R1:W5:Y:S01]  /*ab80*/  @P0 LDG.E R6, desc[UR52][R2.64] ;  /* 0x0000003402060981 */ /* 0x000362000c1e1900 */
[----:B------:R-:W-:-:S03]  /*ab90*/  UISETP.NE.U32.AND UP0, UPT, UR4, URZ, UPT ;  /* 0x0000003f0400728c */ /* 0x000fc6000bf05070 */
[----:B------:R-:W-:Y:S01]  /*aba0*/  ULDC UR4, c[0x0][0x404] ;  /* 0x0001010000047ab9 */ /* 0x000fe20000000800 */
[----:B------:R-:W-:-:S04]  /*abb0*/  UISETP.NE.AND.EX UP0, UPT, UR5, URZ, UPT, UP0 ;  /* 0x0000003f0500728c */ /* 0x000fc8000bf05300 */
[----:B------:R-:W-:-:S04]  /*abc0*/  USEL UR4, UR4, 0x1, UP0 ;  /* 0x0000000104047887 */ /* 0x000fc80008000000 */
[----:B------:R-:W-:Y:S01]  /*abd0*/  UIMAD UR44, UR4, UR44, URZ ;  /* 0x0000002c042c72a4 */ /* 0x000fe2000f8e023f */
[----:B------:R-:W-:Y:S01]  /*abe0*/  UMOV UR45, URZ ;  /* 0x0000003f002d7c82 */ /* 0x000fe20008000000 */
[----:B--2---:R-:W-:-:S05]  /*abf0*/  @P1 R2UR UR45, R0 ;  /* 0x00000000002d12ca */ /* 0x004fca00000e0000 */
        /* <DEDUP_REMOVED lines=8> */
.L_x_10346:
[----:B------:R-:W-:Y:S01]  /*ac80*/  UIADD3 UR44, -UR45, UR44, URZ ;  /* 0x0000002c2d2c7290 */ /* 0x000fe2000fffe13f */
[----:B------:R-:W-:Y:S01]  /*ac90*/  BSSY B6, `(.L_x_10347) ;  /* 0x000020d000067945 */ /* 0x000fe20003800000 */
[----:B------:R-:W-:Y:S01]  /*aca0*/  UMOV UR4, URZ ;  /* 0x0000003f00047c82 */ /* 0x000fe20008000000 */
[----:B-----5:R-:W-:Y:S01]  /*acb0*/  @P0 R2UR UR4, R6 ;  /* 0x00000000060402ca */ /* 0x020fe200000e0000 */
[----:B------:R-:W-:Y:S02]  /*acc0*/  UIADD3 UR6, UR44, 0x9f, URZ ;  /* 0x0000009f2c067890 */ /* 0x000fe4000fffe03f */
[----:B------:R-:W-:Y:S02]  /*acd0*/  ISETP.LT.AND P0, PT, RZ, UR44, PT ;  /* 0x0000002cff007c0c */ /* 0x000fe4000bf01270 */
[----:B------:R-:W-:-:S04]  /*ace0*/  UIMAD.WIDE UR6, UR6, 0x66666667, URZ ;  /* 0x66666667060678a5 */ /* 0x000fc8000f8e023f */
[----:B------:R-:W-:-:S04]  /*acf0*/  USHF.R.U32.HI UR43, URZ, 0x1f, UR7 ;  /* 0x0000001f3f2b7899 */ /* 0x000fc80008011607 */
[----:B------:R-:W-:Y:S02]  /*ad00*/  UIADD3 UR45, UR4, UR45, URZ ;  /* 0x0000002d042d7290 */ /* 0x000fe4000fffe03f */
[----:B------:R-:W-:Y:S01]  /*ad10*/  ULEA.HI.SX32 UR43, UR7, UR43, 0x1a ;  /* 0x0000002b072b7291 */ /* 0x000fe2000f8fd23f */
[----:B------:R-:W-:Y:S11]  /*ad20*/  @P0 BRA `(.L_x_10348) ;  /* 0x0000000000440947 */ /* 0x000ff60003800000 */
        /* <DEDUP_REMOVED lines=17> */
.L_x_10348:
        /* <DEDUP_REMOVED lines=13> */
[----:B------:R-:W0:Y:S01]  /*af10*/  LDC.64 R2, c[0x4][R2] ;  /* 0x0100000002027b82 */ /* 0x000e220000000a00 */
[----:B------:R-:W-:Y:S01]  /*af20*/  ULDC.64 UR4, c[0x4][0x8] ;  /* 0x0100020000047ab9 */ /* 0x000fe20000000a00 */
        /* <DEDUP_REMOVED lines=8> */
.L_x_10350:
[----:B------:R-:W-:-:S06]  /*afb0*/  UIADD3 UR4, UR41, 0x6000, URZ ;  /* 0x0000600029047890 */ /* 0x000fcc000fffe03f */
[----:B------:R-:W-:-:S05]  /*afc0*/  IMAD.U32 R18, RZ, RZ, UR4 ;  /* 0x00000004ff127e24 */ /* 0x000fca000f8e00ff */
[----:B------:R-:W-:-:S13]  /*afd0*/  LOP3.LUT P0, RZ, R18, 0x1bf, RZ, 0xc0, !PT ;  /* 0x000001bf12ff7812 */ /* 0x000fda000780c0ff */
[----:B------:R-:W-:Y:S05]  /*afe0*/  @!P0 BRA `(.L_x_10351) ;  /* 0x0000000000408947 */ /* 0x000fea0003800000 */
[----:B------:R-:W-:Y:S01]  /*aff0*/  MOV R2, 0x0 ;  /* 0x0000000000027802 */ /* 0x000fe20000000f00 */
[----:B------:R-:W-:Y:S01]  /*b000*/  ULDC.64 UR4, c[0x4][0x1c8] ;  /* 0x0100720000047ab9 */ /* 0x000fe20000000a00 */
[----:B------:R-:W-:Y:S01]  /*b010*/  ULDC.64 UR6, c[0x4][0x1d0] ;  /* 0x0100740000067ab9 */ /* 0x000fe20000000a00 */
[----:B------:R-:W-:Y:S01]  /*b020*/  MOV R4, UR4 ;  /* 0x0000000400047c02 */ /* 0x000fe20008000f00 */
[----:B------:R-:W-:Y:S01]  /*b030*/  IMAD.U32 R5, RZ, RZ, UR5 ;  /* 0x00000005ff057e24 */ /* 0x000fe2000f8e00ff */
[----:B------:R-:W-:Y:S01]  /*b040*/  ULDC.64 UR4, c[0x4][0x10] ;  /* 0x0100040000047ab9 */ /* 0x000fe20000000a00 */
        /* <DEDUP_REMOVED lines=10> */
.L_x_10351:
        /* <DEDUP_REMOVED lines=9> */
[----:B------:R-:W0:Y:S01]  /*b180*/  LDC.64 R2, c[0x4][R2] ;  /* 0x0100000002027b82 */ /* 0x000e220000000a00 */
[----:B------:R-:W-:Y:S01]  /*b190*/  ULDC.64 UR4, c[0x4][0x18] ;  /* 0x0100060000047ab9 */ /* 0x000fe20000000a00 */
[----:B------:R-:W-:Y:S01]  /*b1a0*/  IMAD.U32 R6, RZ, RZ, UR6 ;  /* 0x00000006ff067e24 */ /* 0x000fe2000f8e00ff */
[----:B------:R-:W-:Y:S01]  /*b1b0*/  MOV R11, UR5 ;  /* 0x00000005000b7c02 */ /* 0x000fe20008000f00 */
[----:B------:R-:W-:-:S02]  /*b1c0*/  IMAD.U32 R7, RZ, RZ, UR7 ;  /* 0x00000007ff077e24 */ /* 0x000fc4000f8e00ff */
[----:B------:R-:W-:Y:S02]  /*b1d0*/  IMAD.U32 R10, RZ, RZ, UR4 ;  /* 0x00000004ff0a7e24 */ /* 0x000fe4000f8e00ff */
[----:B------:R-:W-:Y:S02]  /*b1e0*/  IMAD.MOV.U32 R8, RZ, RZ, 0x70 ;  /* 0x00000070ff087424 */ /* 0x000fe400078e00ff */
[----:B------:R-:W-:Y:S02]  /*b1f0*/  IMAD.MOV.U32 R12, RZ, RZ, 0x1 ;  /* 0x00000001ff0c7424 */ /* 0x000fe400078e00ff */
[----:B------:R-:W-:-:S07]  /*b200*/  IMAD.MOV.U32 R13, RZ, RZ, RZ ;  /* 0x000000ffff0d7224 */ /* 0x000fce00078e00ff */
[----:B------:R-:W-:-:S07]  /*b210*/  LEPC R20, `(.L_x_10352) ;  /* 0x000000001014794e */ /* 0x000fce0000000000 */
[----:B0-----:R-:W-:Y:S05]  /*b220*/  CALL.ABS.NOINC R2 ;  /* 0x0000000002007343 */ /* 0x001fea0003c00000 */
.L_x_10352:
[----:B------:R-:W-:-:S13]  /*b230*/  LOP3.LUT P6, RZ, R18, 0x1bf, RZ, 0xc0, !PT ;  /* 0x000001bf12ff7812 */ /* 0x000fda00078cc0ff */
        /* <DEDUP_REMOVED lines=17> */
.L_x_10353:
[----:B------:R-:W-:Y:S01]  /*b350*/  ULDC.64 UR4, c[0x0][0x9f8] ;  /* 0x00027e0000047ab9 */ /* 0x000fe20000000a00 */
[----:B------:R-:W-:Y:S01]  /*b360*/  IMAD.U32 R18, RZ, RZ, UR48 ;  /* 0x00000030ff127e24 */ /* 0x000fe2000f8e00ff */
[----:B------:R-:W-:Y:S01]  /*b370*/  UISETP.NE.U32.AND UP0, UPT, UR4, URZ, UPT ;  /* 0x0000003f0400728c */ /* 0x000fe2000bf05070 */
[----:B------:R-:W0:Y:S01]  /*b380*/  S2R R26, SR_TID.X ;  /* 0x00000000001a7919 */ /* 0x000e220000002100 */
[----:B------:R-:W1:Y:S01]  /*b390*/  LDC R0, c[0x0][0x428] ;  /* 0x00010a00ff007b82 */ /* 0x000e620000000800 */
[----:B------:R-:W-:Y:S01]  /*b3a0*/  IMAD R25, R25, 0xc0, R19 ;  /* 0x000000c019197824 */ /* 0x000fe200078e0213 */
[----:B------:R-:W-:Y:S01]  /*b3b0*/  UISETP.NE.AND.EX UP0, UPT, UR5, URZ, UPT, UP0 ;  /* 0x0000003f0500728c */ /* 0x000fe2000bf05300 */
[----:B------:R-:W-:-:S05]  /*b3c0*/  ULDC.64 UR6, c[0x0][0xa08] ;  /* 0x0002820000067ab9 */ /* 0x000fca0000000a00 */
[----:B------:R-:W-:Y:S01]  /*b3d0*/  PLOP3.LUT P0, PT, PT, PT, UP0, 0x80, 0x0 ;  /* 0x000000000000781c */ /* 0x000fe20003f0f008 */
[----:B------:R-:W2:Y:S04]  /*b3e0*/  LDC.64 R4, c[0x0][0x3f8] ;  /* 0x0000fe00ff047b82 */ /* 0x000ea80000000a00 */
[----:B------:R-:W-:-:S04]  /*b3f0*/  @UP0 UIADD3 UR4, UP1, UR46, UR4, URZ ;  /* 0x000000042e040290 */ /* 0x000fc8000ff3e03f */
[----:B------:R-:W-:Y:S02]  /*b400*/  @UP0 UIADD3.X UR5, UR47, UR5, URZ, UP1, !UPT ;  /* 0x000000052f050290 */ /* 0x000fe40008ffe43f */
[----:B------:R-:W-:-:S04]  /*b410*/  MOV R2, UR4 ;  /* 0x0000000400027c02 */ /* 0x000fc80008000f00 */
[----:B------:R-:W-:Y:S01]  /*b420*/  IMAD.U32 R3, RZ, RZ, UR5 ;  /* 0x00000005ff037e24 */ /* 0x000fe2000f8e00ff */
[----:B-1----:R-:W-:Y:S01]  /*b430*/  ISETP.NE.AND P2, PT, R0, 0x1, PT ;  /* 0x000000010000780c */ /* 0x002fe20003f45270 */
[----:B------:R-:W-:-:S03]  /*b440*/  ULDC.64 UR4, c[0x0][0xa00] ;  /* 0x0002800000047ab9 */ /* 0x000fc60000000a00 */
[----:B------:R1:W3:Y:S01]  /*b450*/  @P0 LDG.E R18, desc[UR52][R2.64] ;  /* 0x0000003402120981 */ /* 0x0002e2000c1e1900 */
[----:B0-----:R-:W-:-:S04]  /*b460*/  LOP3.LUT R21, R26, 0x7f, RZ, 0xc0, !PT ;  /* 0x0000007f1a157812 */ /* 0x001fc800078ec0ff */
[----:B------:R-:W-:Y:S02]  /*b470*/  ISETP.NE.AND P1, PT, R21, RZ, PT ;  /* 0x000000ff1500720c */ /* 0x000fe40003f25270 */
[----:B------:R-:W-:Y:S02]  /*b480*/  ISETP.NE.U32.AND P0, PT, RZ, UR4, PT ;  /* 0x00000004ff007c0c */ /* 0x000fe4000bf05070 */
[----:B------:R-:W0:Y:S02]  /*b490*/  @P2 LDC R0, c[0x0][0x42c] ;  /* 0x00010b00ff002b82 */ /* 0x000e240000000800 */
[----:B------:R-:W-:-:S06]  /*b4a0*/  ISETP.NE.AND.EX P0, PT, RZ, UR5, PT, P0 ;  /* 0x00000005ff007c0c */ /* 0x000fcc000bf05300 */
[----:B-1----:R-:W1:Y:S01]  /*b4b0*/  @P2 LDC R3, c[0x0][0x430] ;  /* 0x00010c00ff032b82 */ /* 0x002e620000000800 */
[----:B------:R-:W-:Y:S01]  /*b4c0*/  SEL R6, RZ, UR48, P0 ;  /* 0x00000030ff067c07 */ /* 0x000fe20008000000 */
[----:B------:R-:W-:Y:S01]  /*b4d0*/  VOTEU.ALL UP1, P1 ;  /* 0x00000000003f7886 */ /* 0x000fe20000820000 */
[----:B------:R-:W-:Y:S02]  /*b4e0*/  R2UR UR37, R25 ;  /* 0x00000000192572ca */ /* 0x000fe400000e0000 */
[----:B------:R-:W-:Y:S02]  /*b4f0*/  R2UR UR39, R6 ;  /* 0x00000000062772ca */ /* 0x000fe400000e0000 */
[----:B------:R-:W-:-:S04]  /*b500*/  @!UP1 UIADD3 UR4, UP0, UR54, 0x270, URZ ;  /* 0x0000027036049890 */ /* 0x000fc8000ff1e03f */
[----:B------:R-:W-:Y:S01]  /*b510*/  @!UP1 UIADD3.X UR5, URZ, UR55, URZ, UP0, !UPT ;  /* 0x000000373f059290 */ /* 0x000fe200087fe43f */
[----:B--2---:R-:W-:Y:S01]  /*b520*/  LOP3.LUT P0, RZ, R4, UR6, RZ, 0xfc, !PT ;  /* 0x0000000604ff7c12 */ /* 0x004fe2000f80fcff */
[----:B------:R-:W-:Y:S01]  /*b530*/  UMOV UR36, URZ ;  /* 0x0000003f00247c82 */ /* 0x000fe20008000000 */
[----:B------:R-:W-:Y:S01]  /*b540*/  SHF.R.U32.HI R7, RZ, 0x5, R26 ;  /* 0x00000005ff077819 */ /* 0x000fe2000001161a */
[----:B0-----:R-:W-:Y:S01]  /*b550*/  @P2 IMAD.HI.U32 R0, R0, UR38, RZ ;  /* 0x0000002600002c27 */ /* 0x001fe2000f8e00ff */
[----:B------:R-:W-:-:S04]  /*b560*/  LOP3.LUT P0, RZ, R5, UR7, RZ, 0xfc, P0 ;  /* 0x0000000705ff7c12 */ /* 0x000fc8000800fcff */
[----:B------:R0:W-:Y:S01]  /*b570*/  @!UP1 UTMAPF.L2.4D [UR36], [UR4] ;  /* 0x00000024040095b8 */ /* 0x0001e20008018000 */
[----:B------:R-:W-:Y:S01]  /*b580*/  IMAD.U32 R19, RZ, RZ, UR38 ;  /* 0x00000026ff137e24 */ /* 0x000fe2000f8e00ff */
[----:B------:R-:W-:Y:S02]  /*b590*/  LOP3.LUT R7, R7, 0x3, RZ, 0xc0, !PT ;  /* 0x0000000307077812 */ /* 0x000fe400078ec0ff */
[----:B-1----:R-:W-:Y:S01]  /*b5a0*/  @P2 SHF.R.U32.HI R19, RZ, R3, R0 ;  /* 0x00000003ff132219 */ /* 0x002fe20000011600 */
[----:B0-----:R-:W-:Y:S01]  /*b5b0*/  UMOV UR4, 0xffffffff ;  /* 0xffffffff00047882 */ /* 0x001fe20000000000 */
[----:B---3--:R-:W-:Y:S02]  /*b5c0*/  SHF.R.S32.HI R20, RZ, 0x1f, R18 ;  /* 0x0000001fff147819 */ /* 0x008fe40000011412 */
[----:B------:R-:W-:Y:S01]  /*b5d0*/  SEL R0, R18, RZ, !P0 ;  /* 0x000000ff12007207 */ /* 0x000fe20004000000 */
[----:B------:R-:W-:Y:S06]  /*b5e0*/  BRA.DIV UR4, `(.L_x_10354) ;  /* 0x0000002604987947 */ /* 0x000fec000b800000 */
[----:B------:R0:W1:Y:S02]  /*b5f0*/  SHFL.IDX PT, R14, R7, RZ, 0x1f ;  /* 0x00001fff070e7589 */ /* 0x00006400000e0000 */
.L_x_10422:
[----:B-1----:R-:W-:Y:S02]  /*b600*/  ISETP.NE.AND P0, PT, R14, RZ, PT ;  /* 0x000000ff0e00720c */ /* 0x002fe40003f05270 */
[----:B------:R-:W-:-:S11]  /*b610*/  PLOP3.LUT P6, PT, PT, PT, PT, 0x8, 0x0 ;  /* 0x000000000000781c */ /* 0x000fd60003fce170 */
[----:B------:R-:W-:Y:S05]  /*b620*/  @P0 BRA `(.L_x_10355) ;  /* 0x0000000400780947 */ /* 0x000fea0003800000 */
[----:B------:R-:W-:-:S06]  /*b630*/  UIADD3 UR4, UR43, -0x1, URZ ;  /* 0xffffffff2b047890 */ /* 0x000fcc000fffe03f */
[----:B0-----:R-:W-:Y:S01]  /*b640*/  IMAD.U32 R7, RZ, RZ, UR4 ;  /* 0x00000004ff077e24 */ /* 0x001fe2000f8e00ff */
[----:B------:R-:W-:-:S03]  /*b650*/  UMOV UR4, 0xffffffff ;  /* 0xffffffff00047882 */ /* 0x000fc60000000000 */
[----:B------:R-:W-:Y:S05]  /*b660*/  BRA.DIV UR4, `(.L_x_10356) ;  /* 0x0000002604987947 */ /* 0x000fea000b800000 */
[----:B------:R-:W-:-:S13]  /*b670*/  ELECT P6, URZ, PT ;  /* 0x00000000003f782f */ /* 0x000fda00038c0000 */
.L_x_10425:
[----:B------:R-:W-:Y:S05]  /*b680*/  @!P6 BRA `(.L_x_10357) ;  /* 0x00000004001ce947 */ /* 0x000fea0003800000 */
[----:B------:R-:W-:-:S04]  /*b690*/  ISETP.NE.U32.AND P0, PT, R4, RZ, PT ;  /* 0x000000ff0400720c */ /* 0x000fc80003f05070 */
[----:B------:R-:W-:-:S13]  /*b6a0*/  ISETP.NE.AND.EX P0, PT, R5, RZ, PT, P0 ;  /* 0x000000ff0500720c */ /* 0x000fda0003f05300 */
        /* <DEDUP_REMOVED lines=17> */
[----:B------:R-:W-:-:S05]  /*b7c0*/  IADD3 R2, -R9, RZ, RZ ;  /* 0x000000ff09027210 */ /* 0x000fca0007ffe1ff */
[----:B------:R-:W-:-:S07]  /*b7d0*/  IMAD R7, R8, R2, R7 ;  /* 0x0000000208077224 */ /* 0x000fce00078e0207 */
.L_x_10358:
[----:B0-----:R-:W-:Y:S02]  /*b7e0*/  LEA R5, R16, UR41, 0x3 ;  /* 0x0000002910057c11 */ /* 0x001fe4000f8e18ff */
[----:B------:R-:W-:Y:S02]  /*b7f0*/  SHF.L.U32 R2, R17, 0x1f, RZ ;  /* 0x0000001f11027819 */ /* 0x000fe400000006ff */
[----:B------:R-:W-:Y:S02]  /*b800*/  ISETP.NE.AND P0, PT, R21, RZ, PT ;  /* 0x000000ff1500720c */ /* 0x000fe40003f05270 */
[----:B------:R-:W0:Y:S02]  /*b810*/  SYNCS.PHASECHK.TRANS64.TRYWAIT P2, [R5+URZ+0x13280], R2 ;  /* 0x01328002050075a7 */ /* 0x000e24000804017f */
[----:B0-----:R-:W-:Y:S09]  /*b820*/  @!P2 BRA `(.L_x_10359) ;  /* 0x000000240048a947 */ /* 0x001ff20003800000 */
.L_x_10426:
[----:B------:R-:W-:Y:S05]  /*b830*/  @P0 BRA `(.L_x_10360) ;  /* 0x0000000000140947 */ /* 0x000fea0003800000 */
[----:B------:R-:W-:Y:S01]  /*b840*/  ISETP.NE.AND P2, PT, R29, RZ, PT ;  /* 0x000000ff1d00720c */ /* 0x000fe20003f45270 */
[----:B------:R-:W-:-:S04]  /*b850*/  IMAD.MOV.U32 R3, RZ, RZ, 0x2800 ;  /* 0x00002800ff037424 */ /* 0x000fc800078e00ff */
[----:B------:R1:W-:Y:S08]  /*b860*/  SYNCS.ARRIVE.TRANS64 RZ, [R5+URZ+0x13270], R3 ;  /* 0x0132700305ff79a7 */ /* 0x0003f0000800003f */
[----:B------:R-:W-:Y:S05]  /*b870*/  @!P2 BRA `(.L_x_10360) ;  /* 0x000000000004a947 */ /* 0x000fea0003800000 */
[----:B------:R-:W-:Y:S01]  /*b880*/  BPT.TRAP 0x1 ;  /* 0x000000040000795c */ /* 0x000fe20000300000 */
.L_x_10360:
[----:B-1----:R-:W-:Y:S01]  /*b890*/  IMAD.U32 R3, RZ, RZ, UR41 ;  /* 0x00000029ff037e24 */ /* 0x002fe2000f8e00ff */
[----:B------:R-:W-:Y:S01]  /*b8a0*/  R2UR UR9, R5 ;  /* 0x00000000050972ca */ /* 0x000fe200000e0000 */
[----:B------:R-:W-:Y:S01]  /*b8b0*/  IMAD.MOV.U32 R4, RZ, RZ, 0xa0 ;  /* 0x000000a0ff047424 */ /* 0x000fe200078e00ff */
[----:B------:R-:W-:Y:S01]  /*b8c0*/  R2UR UR12, R19 ;  /* 0x00000000130c72ca */ /* 0x000fe200000e0000 */
[----:B------:R-:W-:Y:S01]  /*b8d0*/  IMAD R3, R16, 0x2800, R3 ;  /* 0x0000280010037824 */ /* 0x000fe200078e0203 */
[----:B-----5:R-:W-:Y:S01]  /*b8e0*/  R2UR UR13, R0 ;  /* 0x00000000000d72ca */ /* 0x020fe200000e0000 */
[----:B------:R-:W-:Y:S01]  /*b8f0*/  IMAD R7, R7, R4, UR45 ;  /* 0x0000002d07077e24 */ /* 0x000fe2000f8e0204 */
[----:B------:R-:W-:Y:S02]  /*b900*/  UIADD3 UR4, UP0, UR54, 0x470, URZ ;  /* 0x0000047036047890 */ /* 0x000fe4000ff1e03f */
[----:B------:R-:W-:Y:S01]  /*b910*/  R2UR UR8, R3 ;  /* 0x00000000030872ca */ /* 0x000fe200000e0000 */
[----:B------:R-:W-:Y:S01]  /*b920*/  UMOV UR6, 0x0 ;  /* 0x0000000000067882 */ /* 0x000fe20000000000 */
[----:B------:R-:W-:Y:S01]  /*b930*/  R2UR UR11, R7 ;  /* 0x00000000070b72ca */ /* 0x000fe200000e0000 */
[----:B------:R-:W-:-:S02]  /*b940*/  UIADD3.X UR5, URZ, UR55, URZ, UP0, !UPT ;  /* 0x000000373f057290 */ /* 0x000fc400087fe43f */
[----:B------:R-:W-:Y:S01]  /*b950*/  UIADD3 UR9, UR9, 0x13270, URZ ;  /* 0x0001327009097890 */ /* 0x000fe2000fffe03f */
[----:B------:R-:W-:Y:S01]  /*b960*/  UMOV UR7, 0x14f00000 ;  /* 0x14f0000000077882 */ /* 0x000fe20000000000 */
[----:B------:R-:W-:-:S06]  /*b970*/  UMOV UR10, URZ ;  /* 0x0000003f000a7c82 */ /* 0x000fcc0008000000 */
[----:B------:R-:W-:-:S09]  /*b980*/  UIADD3 UR8, UR8, 0x6000, URZ ;  /* 0x0000600008087890 */ /* 0x000fd2000fffe03f */
[----:B------:R1:W-:Y:S01]  /*b990*/  UTMALDG.4D [UR8], [UR4], desc[UR6] ;  /* 0x00000608040075b4 */ /* 0x0003e20008019000 */
[----:B------:R-:W2:Y:S02]  /*b9a0*/  SYNCS.PHASECHK.TRANS64.TRYWAIT P2, [R5+URZ+0x13240], R2 ;  /* 0x01324002050075a7 */ /* 0x000ea4000804017f */
[----:B-12---:R-:W-:Y:S05]  /*b9b0*/  @!P2 BRA `(.L_x_10361) ;  /* 0x0000002000f8a947 */ /* 0x006fea0003800000 */
.L_x_10427:
[----:B------:R-:W-:Y:S05]  /*b9c0*/  @P0 BRA `(.L_x_10362) ;  /* 0x0000000000140947 */ /* 0x000fea0003800000 */
[----:B------:R-:W-:Y:S01]  /*b9d0*/  ISETP.NE.AND P0, PT, R29, RZ, PT ;  /* 0x000000ff1d00720c */ /* 0x000fe20003f05270 */
[----:B01----:R-:W-:-:S04]  /*b9e0*/  IMAD.MOV.U32 R2, RZ, RZ, 0x2800 ;  /* 0x00002800ff027424 */ /* 0x003fc800078e00ff */
[----:B------:R2:W-:Y:S08]  /*b9f0*/  SYNCS.ARRIVE.TRANS64 RZ, [R5+URZ+0x13230], R2 ;  /* 0x0132300205ff79a7 */ /* 0x0005f0000800003f */
[----:B------:R-:W-:Y:S05]  /*ba00*/  @!P0 BRA `(.L_x_10362) ;  /* 0x0000000000048947 */ /* 0x000fea0003800000 */
[----:B------:R-:W-:Y:S01]  /*ba10*/  BPT.TRAP 0x1 ;  /* 0x000000040000795c */ /* 0x000fe20000300000 */
.L_x_10362:
        /* <DEDUP_REMOVED lines=13> */
[----:B---3--:R-:W-:Y:S01]  /*baf0*/  NOP ;  /* 0x0000000000007918 */ /* 0x008fe20000000000 */
.L_x_10357:
        /* <DEDUP_REMOVED lines=11> */
[----:B012---:R-:W-:Y:S01]  /*bbb0*/  @P0 IMAD.MOV.U32 R2, RZ, RZ, 0x3000 ;  /* 0x00003000ff020424 */ /* 0x007fe200078e00ff */
[----:B------:R-:W-:Y:S01]  /*bbc0*/  @P0 R2UR UR13, R6 ;  /* 0x00000000060d02ca */ /* 0x000fe200000e0000 */
[----:B------:R-:W-:Y:S02]  /*bbd0*/  UMOV UR12, UR38 ;  /* 0x00000026000c7c82 */ /* 0x000fe40008000000 */
[----:B------:R1:W-:Y:S10]  /*bbe0*/  @P0 SYNCS.ARRIVE.TRANS64 RZ, [UR41+0x13200], R2 ;  /* 0x01320002ffff09a7 */ /* 0x0003f40008000029 */
[----:B------:R1:W-:Y:S02]  /*bbf0*/  UTMALDG.4D [UR8], [UR4], desc[UR6] ;  /* 0x00000608040075b4 */ /* 0x0003e40008019000 */
[----:B-1----:R-:W-:Y:S01]  /*bc00*/  NOP ;  /* 0x0000000000007918 */ /* 0x002fe20000000000 */
.L_x_10355:
[----:B------:R-:W-:Y:S01]  /*bc10*/  VIADD R28, R28, 0x1 ;  /* 0x000000011c1c7836 */ /* 0x000fe20000000000 */
[----:B------:R-:W-:Y:S04]  /*bc20*/  BSSY B0, `(.L_x_10363) ;  /* 0x0000007000007945 */ /* 0x000fe80003800000 */
[----:B------:R-:W-:-:S04]  /*bc30*/  LEA.HI R2, R28, R28, RZ, 0x1 ;  /* 0x0000001c1c027211 */ /* 0x000fc800078f08ff */
[----:B------:R-:W-:-:S04]  /*bc40*/  LOP3.LUT R3, R2, 0xfffffffe, RZ, 0xc0, !PT ;  /* 0xfffffffe02037812 */ /* 0x000fc800078ec0ff */
[----:B------:R-:W-:-:S04]  /*bc50*/  IADD3 R2, R28, -R3, RZ ;  /* 0x800000031c027210 */ /* 0x000fc80007ffe0ff */
[----:B------:R-:W-:-:S04]  /*bc60*/  SHF.L.U32 R2, R2, 0x1f, RZ ;  /* 0x0000001f02027819 */ /* 0x000fc800000006ff */
[----:B------:R-:W1:Y:S02]  /*bc70*/  SYNCS.PHASECHK.TRANS64.TRYWAIT P0, [UR41+0x13220], R2 ;  /* 0x01322002ff0075a7 */ /* 0x000e640008000169 */
[----:B-1----:R-:W-:Y:S05]  /*bc80*/  @!P0 BRA `(.L_x_10364) ;  /* 0x0000002000588947 */ /* 0x002fea0003800000 */
.L_x_10428:
[----:B------:R-:W-:Y:S05]  /*bc90*/  BSYNC B0 ;  /* 0x0000000000007941 */ /* 0x000fea0003800000 */
.L_x_10363:
[----:B------:R-:W-:-:S06]  /*bca0*/  UISETP.GE.AND UP0, UPT, UR44, 0xa1, UPT ;  /* 0x000000a12c00788c */ /* 0x000fcc000bf06270 */
[----:B------:R-:W-:-:S13]  /*bcb0*/  PLOP3.LUT P0, PT, PT, PT, UP0, 0x80, 0x0 ;  /* 0x000000000000781c */ /* 0x000fda0003f0f008 */
[----:B------:R-:W-:Y:S05]  /*bcc0*/  @!P0 BRA `(.L_x_10365) ;  /* 0x0000000800cc8947 */ /* 0x000fea0003800000 */
[----:B------:R-:W-:Y:S01]  /*bcd0*/  UIADD3 UR4, UR43, -0x2, URZ ;  /* 0xfffffffe2b047890 */ /* 0x000fe2000fffe03f */
[----:B------:R-:W-:Y:S02]  /*bce0*/  IMAD.MOV.U32 R8, RZ, RZ, R17 ;  /* 0x000000ffff087224 */ /* 0x000fe400078e0011 */
[----:B-1----:R-:W-:-:S03]  /*bcf0*/  IMAD.MOV.U32 R3, RZ, RZ, R16 ;  /* 0x000000ffff037224 */ /* 0x002fc600078e0010 */
[----:B------:R-:W-:-:S07]  /*bd00*/  IMAD.U32 R2, RZ, RZ, UR4 ;  /* 0x00000004ff027e24 */ /* 0x000fce000f8e00ff */
.L_x_10385:
        /* <DEDUP_REMOVED lines=9> */
[----:B------:R-:W-:Y:S01]  /*bda0*/  LEA R9, R16, UR41, 0x3 ;  /* 0x0000002910097c11 */ /* 0x000fe2000f8e18ff */
[----:B------:R-:W-:Y:S01]  /*bdb0*/  IMAD.MOV.U32 R11, RZ, RZ, R2 ;  /* 0x000000ffff0b7224 */ /* 0x000fe200078e0002 */
[----:B------:R-:W-:Y:S02]  /*bdc0*/  ISETP.NE.U32.AND P0, PT, RZ, UR4, PT ;  /* 0x00000004ff007c0c */ /* 0x000fe4000bf05070 */
[----:B------:R-:W-:Y:S02]  /*bdd0*/  SHF.L.U32 R10, R17, 0x1f, RZ ;  /* 0x0000001f110a7819 */ /* 0x000fe400000006ff */
[----:B------:R-:W-:-:S13]  /*bde0*/  ISETP.NE.AND.EX P0, PT, RZ, UR5, PT, P0 ;  /* 0x00000005ff007c0c */ /* 0x000fda000bf05300 */
[----:B------:R-:W-:Y:S05]  /*bdf0*/  @!P0 BRA `(.L_x_10368) ;  /* 0x0000000000488947 */ /* 0x000fea0003800000 */
[----:B------:R-:W1:Y:S01]  /*be00*/  LDC R11, c[0x0][0x41c] ;  /* 0x00010700ff0b7b82 */ /* 0x000e620000000800 */
[----:B------:R-:W-:Y:S01]  /*be10*/  IMAD.MOV.U32 R13, RZ, RZ, R2 ;  /* 0x000000ffff0d7224 */ /* 0x000fe200078e0002 */
[----:B------:R-:W-:Y:S02]  /*be20*/  ULDC.64 UR6, c[0x0][0x408] ;  /* 0x0001020000067ab9 */ /* 0x000fe40000000a00 */
[----:B0-----:R-:W-:-:S04]  /*be30*/  IMAD R7, R20, UR6, RZ ;  /* 0x0000000614077c24 */ /* 0x001fc8000f8e02ff */
[----:B------:R-:W-:Y:S01]  /*be40*/  IMAD R7, R18, UR7, R7 ;  /* 0x0000000712077c24 */ /* 0x000fe2000f8e0207 */
[----:B-1----:R-:W-:-:S13]  /*be50*/  ISETP.NE.AND P0, PT, R11, 0x1, PT ;  /* 0x000000010b00780c */ /* 0x002fda0003f05270 */
[----:B------:R-:W0:Y:S02]  /*be60*/  @P0 LDC.64 R4, c[0x0][0x420] ;  /* 0x00010800ff040b82 */ /* 0x000e240000000a00 */
[----:B0-----:R-:W-:-:S05]  /*be70*/  @P0 IMAD.HI.U32 R4, R2, R4, RZ ;  /* 0x0000000402040227 */ /* 0x001fca00078e00ff */
[----:B------:R-:W-:-:S04]  /*be80*/  @P0 SHF.R.U32.HI R13, RZ, R5, R4 ;  /* 0x00000005ff0d0219 */ /* 0x000fc80000011604 */
[----:B------:R-:W-:Y:S02]  /*be90*/  SHF.R.S32.HI R5, RZ, 0x1f, R13 ;  /* 0x0000001fff057819 */ /* 0x000fe4000001140d */
[----:B------:R-:W-:-:S05]  /*bea0*/  MOV R4, R13 ;  /* 0x0000000d00047202 */ /* 0x000fca0000000f00 */
[----:B------:R-:W-:-:S04]  /*beb0*/  IMAD.WIDE.U32 R4, R18, UR6, R4 ;  /* 0x0000000612047c25 */ /* 0x000fc8000f8e0004 */
[----:B------:R-:W-:Y:S01]  /*bec0*/  IMAD.IADD R5, R7, 0x1, R5 ;  /* 0x0000000107057824 */ /* 0x000fe200078e0205 */
[----:B------:R-:W-:-:S04]  /*bed0*/  LEA R6, P0, R4, UR4, 0x2 ;  /* 0x0000000404067c11 */ /* 0x000fc8000f8010ff */
[----:B------:R-:W-:-:S05]  /*bee0*/  LEA.HI.X R7, R4, UR5, R5, 0x2, P0 ;  /* 0x0000000504077c11 */ /* 0x000fca00080f1405 */
[----:B------:R1:W5:Y:S01]  /*bef0*/  LDG.E R0, desc[UR52][R6.64] ;  /* 0x0000003406007981 */ /* 0x000362000c1e1900 */
[----:B------:R-:W-:-:S04]  /*bf00*/  IMAD.MOV R4, RZ, RZ, -R13 ;  /* 0x000000ffff047224 */ /* 0x000fc800078e0a0d */
[----:B------:R-:W-:-:S07]  /*bf10*/  IMAD R11, R11, R4, R2 ;  /* 0x000000040b0b7224 */ /* 0x000fce00078e0202 */
.L_x_10368:
[----:B------:R-:W2:Y:S01]  /*bf20*/  SYNCS.PHASECHK.TRANS64.TRYWAIT P0, [R9+URZ+0x13280], R10 ;  /* 0x0132800a090075a7 */ /* 0x000ea2000800017f */
[----:B------:R-:W3:Y:S01]  /*bf30*/  S2R R4, SR_TID.X ;  /* 0x0000000000047919 */ /* 0x000ee20000002100 */
[----:B------:R-:W-:Y:S01]  /*bf40*/  BSSY B1, `(.L_x_10369) ;  /* 0x0000004000017945 */ /* 0x000fe20003800000 */
[----:B---3--:R-:W-:-:S04]  /*bf50*/  LOP3.LUT R4, R4, 0x7f, RZ, 0xc0, !PT ;  /* 0x0000007f04047812 */ /* 0x008fc800078ec0ff */
[----:B------:R-:W-:Y:S01]  /*bf60*/  ISETP.NE.AND P2, PT, R4, RZ, PT ;  /* 0x000000ff0400720c */ /* 0x000fe20003f45270 */
[----:B--2---:R-:W-:-:S12]  /*bf70*/  @!P0 BRA `(.L_x_10370) ;  /* 0x0000001c00b48947 */ /* 0x004fd80003800000 */
.L_x_10429:
[----:B------:R-:W-:Y:S05]  /*bf80*/  BSYNC B1 ;  /* 0x0000000000017941 */ /* 0x000fea0003800000 */
.L_x_10369:
[----:B------:R-:W-:Y:S04]  /*bf90*/  BSSY B1, `(.L_x_10371) ;  /* 0x0000007000017945 */ /* 0x000fe80003800000 */
[----:B------:R-:W-:Y:S05]  /*bfa0*/  @P2 BRA `(.L_x_10372) ;  /* 0x0000000000142947 */ /* 0x000fea0003800000 */
[----:B------:R-:W-:Y:S01]  /*bfb0*/  ISETP.NE.AND P0, PT, R29, RZ, PT ;  /* 0x000000ff1d00720c */ /* 0x000fe20003f05270 */
[----:B------:R-:W-:-:S04]  /*bfc0*/  IMAD.MOV.U32 R4, RZ, RZ, 0x2800 ;  /* 0x00002800ff047424 */ /* 0x000fc800078e00ff */
[----:B------:R3:W-:Y:S08]  /*bfd0*/  SYNCS.ARRIVE.TRANS64 RZ, [R9+URZ+0x13270], R4 ;  /* 0x0132700409ff79a7 */ /* 0x0007f0000800003f */
[----:B------:R-:W-:Y:S05]  /*bfe0*/  @!P0 BRA `(.L_x_10372) ;  /* 0x0000000000048947 */ /* 0x000fea0003800000 */
[----:B------:R-:W-:Y:S01]  /*bff0*/  BPT.TRAP 0x1 ;  /* 0x000000040000795c */ /* 0x000fe20000300000 */
.L_x_10372:
[----:B------:R-:W-:Y:S05]  /*c000*/  BSYNC B1 ;  /* 0x0000000000017941 */ /* 0x000fea0003800000 */
.L_x_10371:
[----:B------:R-:W-:Y:S01]  /*c010*/  IMAD.MOV.U32 R12, RZ, RZ, RZ ;  /* 0x000000ffff0c7224 */ /* 0x000fe200078e00ff */
[----:B------:R-:W-:Y:S01]  /*c020*/  R2UR UR12, R19 ;  /* 0x00000000130c72ca */ /* 0x000fe200000e0000 */
[----:B01----:R-:W-:Y:S01]  /*c030*/  IMAD.U32 R7, RZ, RZ, UR41 ;  /* 0x00000029ff077e24 */ /* 0x003fe2000f8e00ff */
[----:B------:R-:W-:Y:S01]  /*c040*/  UIADD3 UR4, UP0, UR54, 0x470, URZ ;  /* 0x0000047036047890 */ /* 0x000fe2000ff1e03f */
[----:B------:R-:W-:Y:S01]  /*c050*/  IMAD.MOV.U32 R6, RZ, RZ, 0xa0 ;  /* 0x000000a0ff067424 */ /* 0x000fe200078e00ff */
[----:B------:R-:W-:Y:S01]  /*c060*/  R2UR UR10, R12 ;  /* 0x000000000c0a72ca */ /* 0x000fe200000e0000 */
[----:B------:R-:W-:Y:S01]  /*c070*/  IMAD R7, R16, 0x2800, R7 ;  /* 0x0000280010077824 */ /* 0x000fe200078e0207 */
[----:B------:R-:W-:Y:S01]  /*c080*/  PLOP3.LUT P0, PT, PT, PT, PT, 0x80, 0x0 ;  /* 0x000000000000781c */ /* 0x000fe20003f0f070 */
[----:B------:R-:W-:Y:S01]  /*c090*/  IMAD R6, R11, R6, UR45 ;  /* 0x0000002d0b067e24 */ /* 0x000fe2000f8e0206 */
[----:B------:R-:W-:Y:S01]  /*c0a0*/  IADD3 R5, R9, 0x13270, RZ ;  /* 0x0001327009057810 */ /* 0x000fe20007ffe0ff */
[----:B---3--:R-:W-:Y:S01]  /*c0b0*/  VIADD R4, R7, 0x6000 ;  /* 0x0000600007047836 */ /* 0x008fe20000000000 */
[----:B------:R-:W-:Y:S01]  /*c0c0*/  UIADD3.X UR5, URZ, UR55, URZ, UP0, !UPT ;  /* 0x000000373f057290 */ /* 0x000fe200087fe43f */
[----:B------:R-:W-:Y:S01]  /*c0d0*/  UMOV UR6, 0x0 ;  /* 0x0000000000067882 */ /* 0x000fe20000000000 */
[----:B------:R-:W-:-:S10]  /*c0e0*/  UMOV UR7, 0x14f00000 ;  /* 0x14f0000000077882 */ /* 0x000fd40000000000 */
.L_x_10373:
        /* <DEDUP_REMOVED lines=12> */
.L_x_10430:
[----:B------:R-:W-:Y:S05]  /*c1b0*/  BSYNC B1 ;  /* 0x0000000000017941 */ /* 0x000fea0003800000 */
.L_x_10374:
[----:B------:R-:W-:Y:S01]  /*c1c0*/  BSSY B1, `(.L_x_10376) ;  /* 0x0000009000017945 */ /* 0x000fe20003800000 */
[----:B------:R-:W-:Y:S02]  /*c1d0*/  IMAD.MOV.U32 R4, RZ, RZ, 0x0 ;  /* 0x00000000ff047424 */ /* 0x000fe400078e00ff */
[----:B------:R-:W-:Y:S01]  /*c1e0*/  IMAD.MOV.U32 R5, RZ, RZ, 0x14f00000 ;  /* 0x14f00000ff057424 */ /* 0x000fe200078e00ff */
[----:B------:R-:W-:Y:S06]  /*c1f0*/  @P2 BRA `(.L_x_10377) ;  /* 0x0000000000142947 */ /* 0x000fec0003800000 */
[----:B------:R-:W-:Y:S01]  /*c200*/  ISETP.NE.AND P0, PT, R29, RZ, PT ;  /* 0x000000ff1d00720c */ /* 0x000fe20003f05270 */
[----:B0-2---:R-:W-:-:S04]  /*c210*/  IMAD.MOV.U32 R10, RZ, RZ, 0x2800 ;  /* 0x00002800ff0a7424 */ /* 0x005fc800078e00ff */
[----:B------:R1:W-:Y:S08]  /*c220*/  SYNCS.ARRIVE.TRANS64 RZ, [R9+URZ+0x13230], R10 ;  /* 0x0132300a09ff79a7 */ /* 0x0003f0000800003f */
[----:B------:R-:W-:Y:S05]  /*c230*/  @!P0 BRA `(.L_x_10377) ;  /* 0x0000000000048947 */ /* 0x000fea0003800000 */
[----:B------:R-:W-:Y:S01]  /*c240*/  BPT.TRAP 0x1 ;  /* 0x000000040000795c */ /* 0x000fe20000300000 */
.L_x_10377:
[----:B------:R-:W-:Y:S05]  /*c250*/  BSYNC B1 ;  /* 0x0000000000017941 */ /* 0x000fea0003800000 */
.L_x_10376:
[----:B------:R-:W-:Y:S01]  /*c260*/  R2UR UR7, R5 ;  /* 0x00000000050772ca */ /* 0x000fe200000e0000 */
[----:B------:R-:W-:Y:S01]  /*c270*/  UIADD3 UR4, UP0, UR54, 0x370, URZ ;  /* 0x0000037036047890 */ /* 0x000fe2000ff1e03f */
[----:B------:R-:W-:Y:S01]  /*c280*/  R2UR UR10, R12 ;  /* 0x000000000c0a72ca */ /* 0x000fe200000e0000 */
[----:B012---:R-:W-:Y:S01]  /*c290*/  VIADD R9, R9, 0x13230 ;  /* 0x0001323009097836 */ /* 0x007fe20000000000 */
[----:B------:R-:W-:Y:S01]  /*c2a0*/  R2UR UR12, R19 ;  /* 0x00000000130c72ca */ /* 0x000fe200000e0000 */
[----:B------:R-:W-:Y:S01]  /*c2b0*/  UIADD3.X UR5, URZ, UR55, URZ, UP0, !UPT ;  /* 0x000000373f057290 */ /* 0x000fe200087fe43f */
[----:B------:R-:W-:Y:S01]  /*c2c0*/  R2UR UR6, R4 ;  /* 0x00000000040672ca */ /* 0x000fe200000e0000 */
[----:B------:R-:W-:Y:S01]  /*c2d0*/  VIADD R4, R7, 0xe000 ;  /* 0x0000e00007047836 */ /* 0x000fe20000000000 */
[----:B------:R-:W-:-:S13]  /*c2e0*/  PLOP3.LUT P0, PT, PT, PT, PT, 0x80, 0x0 ;  /* 0x000000000000781c */ /* 0x000fda0003f0f070 */
.L_x_10378:
        /* <DEDUP_REMOVED lines=9> */
.L_x_10367:
[----:B------:R-:W-:Y:S05]  /*c380*/  BSYNC B0 ;  /* 0x0000000000007941 */ /* 0x000fea0003800000 */
.L_x_10366:
[----:B------:R-:W-:-:S06]  /*c390*/  UISETP.NE.AND UP0, UPT, UR42, 0x3, UPT ;  /* 0x000000032a00788c */ /* 0x000fcc000bf05270 */
[----:B------:R-:W-:-:S13]  /*c3a0*/  PLOP3.LUT P0, PT, PT, PT, UP0, 0x80, 0x0 ;  /* 0x000000000000781c */ /* 0x000fda0003f0f008 */
[----:B------:R-:W-:Y:S05]  /*c3b0*/  @!P0 BRA `(.L_x_10379) ;  /* 0x0000000000048947 */ /* 0x000fea0003800000 */
[----:B------:R-:W-:Y:S01]  /*c3c0*/  BPT.TRAP 0x1 ;  /* 0x000000040000795c */ /* 0x000fe20000300000 */
.L_x_10379:
[----:B------:R-:W-:Y:S01]  /*c3d0*/  LOP3.LUT R5, R8, 0x1, RZ, 0x3c, !PT ;  /* 0x0000000108057812 */ /* 0x000fe200078e3cff */
[----:B------:R-:W-:Y:S01]  /*c3e0*/  BSSY B0, `(.L_x_10380) ;  /* 0x0000007000007945 */ /* 0x000fe20003800000 */
[----:B------:R-:W-:Y:S02]  /*c3f0*/  LEA R12, R3, UR41, 0x3 ;  /* 0x00000029030c7c11 */ /* 0x000fe4000f8e18ff */
[----:B------:R-:W-:Y:S02]  /*c400*/  SHF.L.U32 R5, R5, 0x1f, RZ ;  /* 0x0000001f05057819 */ /* 0x000fe400000006ff */
[----:B------:R-:W-:Y:S02]  /*c410*/  MOV R4, UR50 ;  /* 0x0000003200047c02 */ /* 0x000fe40008000f00 */
[----:B------:R-:W1:Y:S02]  /*c420*/  SYNCS.PHASECHK.TRANS64.TRYWAIT P2, [R12+URZ+0x13270], R5 ;  /* 0x013270050c0075a7 */ /* 0x000e64000804017f */
[----:B------:R-:W-:Y:S01]  /*c430*/  ISETP.NE.AND P0, PT, R4, 0x3, PT ;  /* 0x000000030400780c */ /* 0x000fe20003f05270 */
[----:B-1----:R-:W-:-:S12]  /*c440*/  @!P2 BRA `(.L_x_10381) ;  /* 0x0000001800a8a947 */ /* 0x002fd80003800000 */
.L_x_10431:
[----:B------:R-:W-:Y:S05]  /*c450*/  BSYNC B0 ;  /* 0x0000000000007941 */ /* 0x000fea0003800000 */
.L_x_10380:
[----:B------:R-:W-:Y:S05]  /*c460*/  @!P0 BRA `(.L_x_10382) ;  /* 0x0000000000048947 */ /* 0x000fea0003800000 */
[----:B------:R-:W-:Y:S01]  /*c470*/  BPT.TRAP 0x1 ;  /* 0x000000040000795c */ /* 0x000fe20000300000 */
.L_x_10382:
[----:B-1----:R-:W-:Y:S01]  /*c480*/  SHF.L.U32 R5, R8, 0x1f, RZ ;  /* 0x0000001f08057819 */ /* 0x002fe200000006ff */
[----:B------:R-:W-:-:S03]  /*c490*/  IMAD R10, R3, 0x2800, RZ ;  /* 0x00002800030a7824 */ /* 0x000fc600078e02ff */
[----:B------:R-:W1:Y:S02]  /*c4a0*/  SYNCS.PHASECHK.TRANS64.TRYWAIT P2, [R12+URZ+0x13260], R5 ;  /* 0x013260050c0075a7 */ /* 0x000e64000804017f */
[----:B-1----:R-:W-:Y:S05]  /*c4b0*/  @!P2 BRA `(.L_x_10383) ;  /* 0x0000001800a0a947 */ /* 0x002fea0003800000 */
.L_x_10432:
[C---:B------:R-:W-:Y:S01]  /*c4c0*/  LOP3.LUT R3, R10.reuse, R23, RZ, 0xfc, !PT ;  /* 0x000000170a037212 */ /* 0x040fe200078efcff */
[----:B------:R-:W-:Y:S05]  /*c4d0*/  WARPSYNC.ALL ;  /* 0x0000000000007948 */ /* 0x000fea0003800000 */
[----:B01----:R-:W0:Y:S01]  /*c4e0*/  LDSM.16.MT88.4 R4, [R3+UR41+0x6000] ;  /* 0x006000290304783b */ /* 0x003e220008004200 */
[----:B------:R-:W-:-:S05]  /*c4f0*/  LOP3.LUT R13, R10, R22, RZ, 0xfc, !PT ;  /* 0x000000160a0d7212 */ /* 0x000fca00078efcff */
[----:B------:R-:W-:Y:S01]  /*c500*/  VIADD R13, R13, UR41 ;  /* 0x000000290d0d7c36 */ /* 0x000fe20008000000 */
        /* <DEDUP_REMOVED lines=37> */
.L_x_10384:
        /* <DEDUP_REMOVED lines=10> */
.L_x_10365:
[----:B------:R-:W-:Y:S04]  /*c800*/  BSSY B0, `(.L_x_10386) ;  /* 0x000000e000007945 */ /* 0x000fe80003800000 */
[----:B------:R-:W-:Y:S05]  /*c810*/  @P1 BRA `(.L_x_10387) ;  /* 0x0000000000301947 */ /* 0x000fea0003800000 */
[----:B0-----:R-:W0:Y:S01]  /*c820*/  S2R R7, SR_LANEID ;  /* 0x0000000000077919 */ /* 0x001e220000000000 */
[----:B------:R-:W-:Y:S01]  /*c830*/  VOTEU.ANY UR4, UPT, PT ;  /* 0x0000000000047886 */ /* 0x000fe200038e0100 */
[----:B-1----:R-:W1:Y:S01]  /*c840*/  LDC.64 R2, c[0x0][0xc38] ;  /* 0x00030e00ff027b82 */ /* 0x002e620000000a00 */
        /* <DEDUP_REMOVED lines=8> */
[----:B0-----:R-:W-:-:S07]  /*c8d0*/  IADD3 R24, R0, UR49, R7 ;  /* 0x0000003100187c10 */ /* 0x001fce000fffe007 */
.L_x_10387:
[----:B------:R-:W-:Y:S05]  /*c8e0*/  BSYNC B0 ;  /* 0x0000000000007941 */ /* 0x000fea0003800000 */
.L_x_10386:
[----:B------:R-:W-:-:S06]  /*c8f0*/  UISETP.NE.AND UP0, UPT, UR42, 0x3, UPT ;  /* 0x000000032a00788c */ /* 0x000fcc000bf05270 */
[----:B------:R-:W-:-:S13]  /*c900*/  PLOP3.LUT P0, PT, PT, PT, UP0, 0x80, 0x0 ;  /* 0x000000000000781c */ /* 0x000fda0003f0f008 */
[----:B------:R-:W-:Y:S05]  /*c910*/  @!P0 BRA `(.L_x_10388) ;  /* 0x0000000000048947 */ /* 0x000fea0003800000 */
[----:B------:R-:W-:Y:S01]  /*c920*/  BPT.TRAP 0x1 ;  /* 0x000000040000795c */ /* 0x000fe20000300000 */
.L_x_10388:
        /* <DEDUP_REMOVED lines=8> */
.L_x_10433:
[----:B------:R-:W-:Y:S05]  /*c9b0*/  BSYNC B0 ;  /* 0x0000000000007941 */ /* 0x000fea0003800000 */
.L_x_10389:
[----:B------:R-:W-:Y:S05]  /*c9c0*/  @!P2 BRA `(.L_x_10391) ;  /* 0x000000000004a947 */ /* 0x000fea0003800000 */
[----:B------:R-:W-:Y:S01]  /*c9d0*/  BPT.TRAP 0x1 ;  /* 0x000000040000795c */ /* 0x000fe20000300000 */
.L_x_10391:
[----:B------:R-:W-:Y:S01]  /*c9e0*/  SHF.L.U32 R5, R17, 0x1f, RZ ;  /* 0x0000001f11057819 */ /* 0x000fe200000006ff */
[----:B-1----:R-:W-:-:S03]  /*c9f0*/  IMAD R3, R16, 0x2800, RZ ;  /* 0x0000280010037824 */ /* 0x002fc600078e02ff */
[----:B------:R-:W1:Y:S02]  /*ca00*/  SYNCS.PHASECHK.TRANS64.TRYWAIT P0, [R2+URZ+0x13260], R5 ;  /* 0x01326005020075a7 */ /* 0x000e64000800017f */
[----:B------:R-:W-:Y:S01]  /*ca10*/  LOP3.LUT R0, R3, R23, RZ, 0xfc, !PT ;  /* 0x0000001703007212 */ /* 0x000fe200078efcff */
[----:B-1----:R-:W-:Y:S06]  /*ca20*/  @!P0 BRA `(.L_x_10392) ;  /* 0x00000014006c8947 */ /* 0x002fec0003800000 */
.L_x_10434:
[----:B------:R-:W-:Y:S05]  /*ca30*/  WARPSYNC.ALL ;  /* 0x0000000000007948 */ /* 0x000fea0003800000 */
[----:B01----:R-:W0:Y:S01]  /*ca40*/  LDSM.16.MT88.4 R4, [R0+UR41+0x6000] ;  /* 0x006000290004783b */ /* 0x003e220008004200 */
[----:B------:R-:W-:-:S04]  /*ca50*/  LOP3.LUT R3, R3, R22, RZ, 0xfc, !PT ;  /* 0x0000001603037212 */ /* 0x000fc800078efcff */
[----:B------:R-:W-:Y:S02]  /*ca60*/  IADD3 R3, R3, UR41, RZ ;  /* 0x0000002903037c10 */ /* 0x000fe4000fffe0ff */
        /* <DEDUP_REMOVED lines=37> */
.L_x_10393:
        /* <DEDUP_REMOVED lines=10> */
.L_x_10349:
[----:B------:R-:W-:Y:S05]  /*cd60*/  BSYNC B6 ;  /* 0x0000000000067941 */ /* 0x000fea0003800000 */
.L_x_10347:
[----:B------:R-:W2:Y:S02]  /*cd70*/  LDL R0, [R1+0x4] ;  /* 0x0000040001007983 */ /* 0x000ea40000100800 */
[----:B--2---:R-:W-:-:S13]  /*cd80*/  ISETP.NE.AND P0, PT, R0, RZ, PT ;  /* 0x000000ff0000720c */ /* 0x004fda0003f05270 */
        /* <DEDUP_REMOVED lines=10> */
.L_x_10394:
[C---:B------:R-:W-:Y:S01]  /*ce30*/  VIADD R5, R29.reuse, UR51 ;  /* 0x000000331d057c36 */ /* 0x040fe20008000000 */
[----:B------:R-:W-:Y:S01]  /*ce40*/  ISETP.NE.AND P0, PT, R29, 0x1f, PT ;  /* 0x0000001f1d00780c */ /* 0x000fe20003f05270 */
[----:B------:R-:W-:Y:S01]  /*ce50*/  ULDC UR4, c[0x0][0xc14] ;  /* 0x0003050000047ab9 */ /* 0x000fe20000000800 */
[----:B------:R-:W-:Y:S02]  /*ce60*/  IMAD.MOV.U32 R0, RZ, RZ, RZ ;  /* 0x000000ffff007224 */ /* 0x000fe400078e00ff */
[----:B------:R-:W-:Y:S01]  /*ce70*/  ISETP.GE.OR P1, PT, R5, UR4, !P0 ;  /* 0x0000000405007c0c */ /* 0x000fe2000c726670 */
[----:B------:R-:W-:-:S12]  /*ce80*/  ULDC UR4, c[0x0][0xc14] ;  /* 0x0003050000047ab9 */ /* 0x000fd80000000800 */
[----:B0-----:R-:W0:Y:S02]  /*ce90*/  @!P1 LDC.64 R2, c[0x0][0xc58] ;  /* 0x00031600ff029b82 */ /* 0x001e240000000a00 */
        /* <DEDUP_REMOVED lines=15> */
[----:B0-----:R-:W-:-:S04]  /*cf90*/  SEL R3, R6, RZ, P3 ;  /* 0x000000ff06037207 */ /* 0x001fc80001800000 */
[----:B------:R-:W-:Y:S02]  /*cfa0*/  IADD3 R6, R4, R3, RZ ;  /* 0x0000000304067210 */ /* 0x000fe40007ffe0ff */
        /* <DEDUP_REMOVED lines=13> */
.L_x_10400:
[----:B------:R-:W-:-:S04]  /*d080*/  UIADD3 UR51, UR51, 0x1f, URZ ;  /* 0x0000001f33337890 */ /* 0x000fc8000fffe03f */
[----:B------:R-:W-:-:S06]  /*d090*/  UISETP.GE.AND UP0, UPT, UR51, UR4, UPT ;  /* 0x000000043300728c */ /* 0x000fcc000bf06270 */
[----:B------:R-:W-:-:S13]  /*d0a0*/  PLOP3.LUT P6, PT, PT, PT, UP0, 0x40, 0x0 ;  /* 0x000000000000781c */ /* 0x000fda0003fce808 */
[----:B------:R-:W-:Y:S05]  /*d0b0*/  @!P6 BRA `(.L_x_10397) ;  /* 0x000000040030e947 */ /* 0x000fea0003800000 */
[----:B------:R-:W-:Y:S01]  /*d0c0*/  VIADD R7, R29, UR51 ;  /* 0x000000331d077c36 */ /* 0x000fe20008000000 */
[----:B------:R-:W-:Y:S01]  /*d0d0*/  BSSY B0, `(.L_x_10398) ;  /* 0x0000007000007945 */ /* 0x000fe20003800000 */
[----:B------:R-:W-:-:S03]  /*d0e0*/  IMAD.MOV.U32 R0, RZ, RZ, RZ ;  /* 0x000000ffff007224 */ /* 0x000fc600078e00ff */
[----:B------:R-:W-:-:S13]  /*d0f0*/  ISETP.GE.OR P6, PT, R7, UR4, !P0 ;  /* 0x0000000407007c0c */ /* 0x000fda000c7c6670 */
[----:B------:R-:W-:Y:S05]  /*d100*/  @P6 BRA `(.L_x_10399) ;  /* 0x00000000000c6947 */ /* 0x000fea0003800000 */
[----:B------:R-:W0:Y:S02]  /*d110*/  LDC.64 R2, c[0x0][0xc58] ;  /* 0x00031600ff027b82 */ /* 0x000e240000000a00 */
[----:B0-----:R-:W-:-:S05]  /*d120*/  IMAD.WIDE R2, R7, 0x4, R2 ;  /* 0x0000000407027825 */ /* 0x001fca00078e0202 */
[----:B------:R0:W5:Y:S02]  /*d130*/  LDG.E R0, desc[UR52][R2.64] ;  /* 0x0000003402007981 */ /* 0x000164000c1e1900 */
.L_x_10399:
[----:B------:R-:W-:Y:S05]  /*d140*/  BSYNC B0 ;  /* 0x0000000000007941 */ /* 0x000fea0003800000 */
.L_x_10398:
        /* <DEDUP_REMOVED lines=21> */
.L_x_10396:
        /* <DEDUP_REMOVED lines=12> */
[----:B0-----:R-:W-:-:S06]  /*d360*/  IADD3 R8, R6, 0xffffffe, RZ ;  /* 0x0ffffffe06087810 */ /* 0x001fcc0007ffe0ff */
[----:B------:R-:W0:Y:S02]  /*d370*/  F2I.FTZ.U32.TRUNC.NTZ R9, R8 ;  /* 0x0000000800097305 */ /* 0x000e24000021f000 */
[----:B0-----:R-:W-:Y:S01]  /*d380*/  IMAD.MOV R10, RZ, RZ, -R9 ;  /* 0x000000ffff0a7224 */ /* 0x001fe200078e0a09 */
[----:B------:R-:W-:Y:S06]  /*d390*/  @!P0 BRA `(.L_x_10401) ;  /* 0x00000000000c8947 */ /* 0x000fec0003800000 */
[----:B------:R-:W-:-:S06]  /*d3a0*/  UIADD3 UR5, UR4, -0x1, URZ ;  /* 0xffffffff04057890 */ /* 0x000fcc000fffe03f */
[----:B------:R-:W-:-:S05]  /*d3b0*/  IMAD.U32 R6, RZ, RZ, UR5 ;  /* 0x00000005ff067e24 */ /* 0x000fca000f8e00ff */
[----:B------:R0:W1:Y:S02]  /*d3c0*/  SHFL.IDX PT, R7, R3, R6, 0x1f ;  /* 0x00001f0603077589 */ /* 0x00006400000e0000 */
.L_x_10401:
[----:B0-----:R-:W-:Y:S01]  /*d3d0*/  IMAD.MOV.U32 R3, RZ, RZ, R10 ;  /* 0x000000ffff037224 */ /* 0x001fe200078e000a */
[----:B------:R-:W-:Y:S01]  /*d3e0*/  UIADD3 UR51, UR4, UR51, URZ ;  /* 0x0000003304337290 */ /* 0x000fe2000fffe03f */
[----:B-1----:R-:W-:Y:S02]  /*d3f0*/  IMAD R24, R7, R2, R24 ;  /* 0x0000000207187224 */ /* 0x002fe400078e0218 */
[----:B------:R-:W-:Y:S01]  /*d400*/  IMAD R6, R3, R4, RZ ;  /* 0x0000000403067224 */ /* 0x000fe200078e02ff */
[----:B------:R-:W-:Y:S01]  /*d410*/  MOV R3, R9 ;  /* 0x0000000900037202 */ /* 0x000fe20000000f00 */
[----:B------:R-:W-:Y:S02]  /*d420*/  IMAD.IADD R25, R5, 0x1, -R24 ;  /* 0x0000000105197824 */ /* 0x000fe400078e0a18 */
[----:B------:R-:W-:-:S04]  /*d430*/  IMAD.MOV.U32 R2, RZ, RZ, RZ ;  /* 0x000000ffff027224 */ /* 0x000fc800078e00ff */
        /* <DEDUP_REMOVED lines=20> */
.L_x_10397:
[----:B------:R-:W-:Y:S01]  /*d580*/  MOV R24, R5 ;  /* 0x0000000500187202 */ /* 0x000fe20000000f00 */
[----:B------:R-:W-:Y:S01]  /*d590*/  IMAD.MOV.U32 R25, RZ, RZ, RZ ;  /* 0x000000ffff197224 */ /* 0x000fe200078e00ff */
[----:B------:R-:W-:Y:S01]  /*d5a0*/  ULDC UR51, c[0x0][0xc14] ;  /* 0x0003050000337ab9 */ /* 0x000fe20000000800 */
[----:B------:R-:W-:-:S05]  /*d5b0*/  UMOV UR38, URZ ;  /* 0x0000003f00267c82 */ /* 0x000fca0008000000 */
.L_x_10402:
[----:B------:R-:W-:Y:S01]  /*d5c0*/  BAR.SYNC.DEFER_BLOCKING 0x4, 0x200 ;  /* 0x0108000000007b1d */ /* 0x000fe20000010000 */
        /* <DEDUP_REMOVED lines=10> */
.L_x_10395:
[----:B------:R-:W-:Y:S02]  /*d670*/  ULDC UR4, c[0x0][0xc14] ;  /* 0x0003050000047ab9 */ /* 0x000fe40000000800 */
[----:B------:R-:W-:-:S06]  /*d680*/  UISETP.GE.AND UP0, UPT, UR51, UR4, UPT ;  /* 0x000000043300728c */ /* 0x000fcc000bf06270 */
[----:B------:R-:W-:-:S13]  /*d690*/  PLOP3.LUT P0, PT, PT, PT, UP0, 0x80, 0x0 ;  /* 0x000000000000781c */ /* 0x000fda0003f0f008 */
[----:B------:R-:W-:Y:S05]  /*d6a0*/  @!P0 BRA `(.L_x_10403) ;  /* 0xffffffd0007c8947 */ /* 0x000fea000383ffff */
.L_x_10345:
[----:B0-----:R-:W0:Y:S01]  /*d6b0*/  S2R R5, SR_CgaCtaId ;  /* 0x0000000000057919 */ /* 0x001e220000008800 */
[----:B------:R-:W-:Y:S01]  /*d6c0*/  VIADD R28, R28, 0x1 ;  /* 0x000000011c1c7836 */ /* 0x000fe20000000000 */
[----:B------:R-:W-:Y:S01]  /*d6d0*/  MOV R2, 0x400 ;  /* 0x0000040000027802 */ /* 0x000fe20000000f00 */
[----:B------:R-:W-:Y:S03]  /*d6e0*/  BSSY B0, `(.L_x_10404) ;  /* 0x0000008000007945 */ /* 0x000fe60003800000 */
[----:B------:R-:W-:-:S04]  /*d6f0*/  LEA.HI R0, R28, R28, RZ, 0x1 ;  /* 0x0000001c1c007211 */ /* 0x000fc800078f08ff */
[----:B------:R-:W-:-:S04]  /*d700*/  LOP3.LUT R3, R0, 0xfffffffe, RZ, 0xc0, !PT ;  /* 0xfffffffe00037812 */ /* 0x000fc800078ec0ff */
[----:B------:R-:W-:-:S04]  /*d710*/  IADD3 R0, R28, -R3, RZ ;  /* 0x800000031c007210 */ /* 0x000fc80007ffe0ff */
[----:B------:R-:W-:Y:S02]  /*d720*/  SHF.L.U32 R0, R0, 0x1f, RZ ;  /* 0x0000001f00007819 */ /* 0x000fe400000006ff */
[----:B0-----:R-:W-:-:S04]  /*d730*/  LEA R7, R5, R2, 0x18 ;  /* 0x0000000205077211 */ /* 0x001fc800078ec0ff */
[----:B------:R-:W0:Y:S02]  /*d740*/  SYNCS.PHASECHK.TRANS64.TRYWAIT P0, [R7+URZ+0x13220], R0 ;  /* 0x01322000070075a7 */ /* 0x000e24000800017f */
[----:B0-----:R-:W-:Y:S05]  /*d750*/  @!P0 BRA `(.L_x_10405) ;  /* 0x0000000800348947 */ /* 0x001fea0003800000 */
.L_x_10435:
[----:B------:R-:W-:Y:S05]  /*d760*/  BSYNC B0 ;  /* 0x0000000000007941 */ /* 0x000fea0003800000 */
.L_x_10404:
[----:B------:R-:W-:-:S03]  /*d770*/  UMOV UR4, 0xffffffff ;  /* 0xffffffff00047882 */ /* 0x000fc60000000000 */
[----:B------:R-:W-:Y:S05]  /*d780*/  BRA.DIV UR4, `(.L_x_10406) ;  /* 0x0000000a043c7947 */ /* 0x000fea000b800000 */
[----:B0-----:R-:W0:Y:S02]  /*d790*/  S2R R0, SR_TID.X ;  /* 0x0000000000007919 */ /* 0x001e240000002100 */
[----:B0-----:R-:W-:-:S04]  /*d7a0*/  SHF.R.U32.HI R0, RZ, 0x5, R0 ;  /* 0x00000005ff007819 */ /* 0x001fc80000011600 */
[----:B------:R-:W-:-:S05]  /*d7b0*/  LOP3.LUT R0, R0, 0x3, RZ, 0xc0, !PT ;  /* 0x0000000300007812 */ /* 0x000fca00078ec0ff */
[----:B------:R0:W1:Y:S02]  /*d7c0*/  SHFL.IDX PT, R14, R0, RZ, 0x1f ;  /* 0x00001fff000e7589 */ /* 0x00006400000e0000 */
.L_x_10438:
[----:B-1----:R-:W-:Y:S01]  /*d7d0*/  ISETP.NE.AND P0, PT, R14, RZ, PT ;  /* 0x000000ff0e00720c */ /* 0x002fe20003f05270 */
[----:B------:R-:W-:-:S12]  /*d7e0*/  BSSY B0, `(.L_x_10407) ;  /* 0x000002b000007945 */ /* 0x000fd80003800000 */
[----:B------:R-:W-:Y:S05]  /*d7f0*/  @P0 BRA `(.L_x_10408) ;  /* 0x0000000000a40947 */ /* 0x000fea0003800000 */
[----:B------:R-:W-:-:S03]  /*d800*/  UMOV UR4, 0xffffffff ;  /* 0xffffffff00047882 */ /* 0x000fc60000000000 */
[----:B------:R-:W-:Y:S05]  /*d810*/  BRA.DIV UR4, `(.L_x_10409) ;  /* 0x0000000a044c7947 */ /* 0x000fea000b800000 */
[----:B------:R-:W-:-:S13]  /*d820*/  ELECT P6, URZ, PT ;  /* 0x00000000003f782f */ /* 0x000fda00038c0000 */
.L_x_10441:
[----:B------:R-:W-:Y:S05]  /*d830*/  @!P6 BRA `(.L_x_10408) ;  /* 0x000000000094e947 */ /* 0x000fea0003800000 */
[----:B------:R-:W-:-:S06]  /*d840*/  ULOP3.LUT UR4, UR40, 0x2, URZ, 0xfc, !UPT ;  /* 0x0000000228047892 */ /* 0x000fcc000f8efc3f */
[----:B0-----:R-:W-:-:S05]  /*d850*/  IMAD.U32 R0, RZ, RZ, UR4 ;  /* 0x00000004ff007e24 */ /* 0x001fca000f8e00ff */
[----:B------:R-:W-:-:S13]  /*d860*/  ISETP.NE.AND P0, PT, R0, 0x3, PT ;  /* 0x000000030000780c */ /* 0x000fda0003f05270 */
[----:B------:R-:W-:Y:S05]  /*d870*/  @!P0 BRA `(.L_x_10410) ;  /* 0x0000000000048947 */ /* 0x000fea0003800000 */
[----:B------:R-:W-:Y:S01]  /*d880*/  BPT.TRAP 0x1 ;  /* 0x000000040000795c */ /* 0x000fe20000300000 */
.L_x_10410:
        /* <DEDUP_REMOVED lines=12> */
.L_x_10442:
[----:B------:R-:W1:Y:S02]  /*d950*/  SYNCS.PHASECHK.TRANS64.TRYWAIT P1, [R3+URZ], R0 ;  /* 0x00000000030075a7 */ /* 0x000e64000802017f */
[----:B-1----:R-:W-:Y:S05]  /*d960*/  @!P1 BRA `(.L_x_10412) ;  /* 0x00000008002c9947 */ /* 0x002fea0003800000 */
.L_x_10443:
[----:B------:R-:W-:Y:S05]  /*d970*/  @!P0 BRA `(.L_x_10413) ;  /* 0x0000000000048947 */ /* 0x000fea0003800000 */
[----:B------:R-:W-:Y:S01]  /*d980*/  BPT.TRAP 0x1 ;  /* 0x000000040000795c */ /* 0x000fe20000300000 */
.L_x_10413:
[----:B-1----:R-:W-:-:S04]  /*d990*/  IMAD R3, R16, 0x8, R7 ;  /* 0x0000000810037824 */ /* 0x002fc800078e0207 */
[----:B------:R-:W1:Y:S02]  /*d9a0*/  SYNCS.PHASECHK.TRANS64.TRYWAIT P1, [R3+URZ+0x13260], R4 ;  /* 0x01326004030075a7 */ /* 0x000e64000802017f */
[----:B-1----:R-:W-:Y:S05]  /*d9b0*/  @!P1 BRA `(.L_x_10414) ;  /* 0x00000008002c9947 */ /* 0x002fea0003800000 */
.L_x_10444:
[----:B------:R-:W-:Y:S05]  /*d9c0*/  @!P0 BRA `(.L_x_10415) ;  /* 0x0000000000048947 */ /* 0x000fea0003800000 */
[----:B------:R-:W-:Y:S01]  /*d9d0*/  BPT.TRAP 0x1 ;  /* 0x000000040000795c */ /* 0x000fe20000300000 */
.L_x_10415:
[----:B0-----:R-:W-:-:S04]  /*d9e0*/  LEA R5, R6, R7, 0x3 ;  /* 0x0000000706057211 */ /* 0x001fc800078e18ff */
[----:B------:R-:W0:Y:S02]  /*d9f0*/  SYNCS.PHASECHK.TRANS64.TRYWAIT P1, [R5+URZ+0x13260], R0 ;  /* 0x01326000050075a7 */ /* 0x000e24000802017f */
[----:B0-----:R-:W-:Y:S05]  /*da00*/  @!P1 BRA `(.L_x_10416) ;  /* 0x00000008002c9947 */ /* 0x001fea0003800000 */
.L_x_10445:
[----:B------:R-:W-:Y:S05]  /*da10*/  @!P0 BRA `(.L_x_10417) ;  /* 0x0000000000048947 */ /* 0x000fea0003800000 */
[----:B------:R-:W-:Y:S01]  /*da20*/  BPT.TRAP 0x1 ;  /* 0x000000040000795c */ /* 0x000fe20000300000 */
.L_x_10417:
[----:B------:R-:W2:Y:S02]  /*da30*/  SYNCS.PHASECHK.TRANS64.TRYWAIT P0, [R3+URZ+0x13280], R4 ;  /* 0x01328004030075a7 */ /* 0x000ea4000800017f */
[----:B--2---:R-:W-:Y:S05]  /*da40*/  @!P0 BRA `(.L_x_10418) ;  /* 0x0000000800308947 */ /* 0x004fea0003800000 */
.L_x_10419:
[----:B---3--:R3:W4:Y:S02]  /*da50*/  SYNCS.PHASECHK.TRANS64.TRYWAIT P0, [R5+URZ+0x13280], R0 ;  /* 0x01328000050075a7 */ /* 0x008724000800017f */
[----:B----4-:R-:W-:Y:S05]  /*da60*/  @!P0 NANOSLEEP.SYNCS 0x989680 ;  /* 0x009896800000895d */ /* 0x010fea0003900000 */
[----:B------:R-:W4:Y:S02]  /*da70*/  @!P0 SYNCS.PHASECHK.TRANS64 P0, [R5+URZ+0x13280], R0 ;  /* 0x01328000050085a7 */ /* 0x000f24000800007f */
[----:B----4-:R-:W-:Y:S05]  /*da80*/  @!P0 BRA `(.L_x_10419) ;  /* 0xfffffffc00f08947 */ /* 0x010fea000383ffff */
.L_x_10408:
[----:B------:R-:W-:Y:S05]  /*da90*/  BSYNC B0 ;  /* 0x0000000000007941 */ /* 0x000fea0003800000 */
.L_x_10407:
[----:B------:R-:W-:Y:S05]  /*daa0*/  EXIT ;  /* 0x000000000000794d */ /* 0x000fea0003800000 */
.L_x_10295:
[----:B0-----:R0:W1:Y:S02]  /*dab0*/  SYNCS.PHASECHK.TRANS64.TRYWAIT P1, [R2+URZ+0x13200], R11 ;  /* 0x0132000b020075a7 */ /* 0x001064000802017f */
[----:B-1----:R-:W-:Y:S05]  /*dac0*/  @!P1 NANOSLEEP.SYNCS 0x989680 ;  /* 0x009896800000995d */ /* 0x002fea0003900000 */
[----:B------:R-:W1:Y:S02]  /*dad0*/  @!P1 SYNCS.PHASECHK.TRANS64 P1, [R2+URZ+0x13200], R11 ;  /* 0x0132000b020095a7 */ /* 0x000e64000802007f */
[----:B-1----:R-:W-:Y:S05]  /*dae0*/  @!P1 BRA `(.L_x_10295) ;  /* 0xfffffffc00f09947 */ /* 0x002fea000383ffff */
[----:B------:R-:W-:Y:S05]  /*daf0*/  BRA `(.L_x_10420) ;  /* 0xffffff3c00607947 */ /* 0x000fea000383ffff */
.L_x_10299:
[----:B--2---:R2:W3:Y:S02]  /*db00*/  SYNCS.PHASECHK.TRANS64.TRYWAIT P1, [R5+URZ+0x13230], R6 ;  /* 0x01323006050075a7 */ /* 0x0044e4000802017f */
[----:B---3--:R-:W-:Y:S05]  /*db10*/  @!P1 NANOSLEEP.SYNCS 0x989680 ;  /* 0x009896800000995d */ /* 0x008fea0003900000 */
[----:B------:R-:W3:Y:S02]  /*db20*/  @!P1 SYNCS.PHASECHK.TRANS64 P1, [R5+URZ+0x13230], R6 ;  /* 0x01323006050095a7 */ /* 0x000ee4000802007f */
[----:B---3--:R-:W-:Y:S05]  /*db30*/  @!P1 BRA `(.L_x_10299) ;  /* 0xfffffffc00f09947 */ /* 0x008fea000383ffff */
[----:B------:R-:W-:Y:S05]  /*db40*/  BRA `(.L_x_10298) ;  /* 0xffffff3c00907947 */ /* 0x000fea000383ffff */
.L_x_10304:
[----:B-1----:R1:W2:Y:S02]  /*db50*/  SYNCS.PHASECHK.TRANS64.TRYWAIT P1, [R7+URZ+0x13230], R10 ;  /* 0x0132300a070075a7 */ /* 0x0022a4000802017f */
[----:B--2---:R-:W-:Y:S05]  /*db60*/  @!P1 NANOSLEEP.SYNCS 0x989680 ;  /* 0x009896800000995d */ /* 0x004fea0003900000 */
[----:B------:R-:W2:Y:S02]  /*db70*/  @!P1 SYNCS.PHASECHK.TRANS64 P1, [R7+URZ+0x13230], R10 ;  /* 0x0132300a070095a7 */ /* 0x000ea4000802007f */
[----:B--2---:R-:W-:Y:S05]  /*db80*/  @!P1 BRA `(.L_x_10304) ;  /* 0xfffffffc00f09947 */ /* 0x004fea000383ffff */
[----:B------:R-:W-:Y:S05]  /*db90*/  BRA `(.L_x_10303) ;  /* 0xffffff7000007947 */ /* 0x000fea000383ffff */
.L_x_10308:
[----:B-1----:R-:W-:-:S04]  /*dba0*/  IMAD.U32 R11, RZ, RZ, UR9 ;  /* 0x00000009ff0b7e24 */ /* 0x002fc8000f8e00ff */
[----:B------:R1:W2:Y:S03]  /*dbb0*/  SYNCS.PHASECHK.TRANS64.TRYWAIT P1, [R11+URZ+0x13250], R10 ;  /* 0x0132500a0b0075a7 */ /* 0x0002a6000802017f */
[----:B--2---:R-:W-:Y:S05]  /*dbc0*/  @!P1 NANOSLEEP.SYNCS 0x989680 ;  /* 0x009896800000995d */ /* 0x004fea0003900000 */
[----:B------:R-:W2:Y:S02]  /*dbd0*/  @!P1 SYNCS.PHASECHK.TRANS64 P1, [R11+URZ+0x13250], R10 ;  /* 0x0132500a0b0095a7 */ /* 0x000ea4000802007f */
[----:B--2---:R-:W-:Y:S05]  /*dbe0*/  @!P1 BRA `(.L_x_10308) ;  /* 0xfffffffc00ec9947 */ /* 0x004fea000383ffff */
[----:B------:R-:W-:Y:S05]  /*dbf0*/  BRA `(.L_x_10307) ;  /* 0xffffff7400107947 */ /* 0x000fea000383ffff */
.L_x_10314:
[----:B-1----:R1:W2:Y:S02]  /*dc00*/  SYNCS.PHASECHK.TRANS64.TRYWAIT P1, [R15+URZ+0x13250], R0 ;  /* 0x013250000f0075a7 */ /* 0x0022a4000802017f */
[----:B--2---:R-:W-:Y:S05]  /*dc10*/  @!P1 NANOSLEEP.SYNCS 0x989680 ;  /* 0x009896800000995d */ /* 0x004fea0003900000 */
[----:B------:R-:W2:Y:S02]  /*dc20*/  @!P1 SYNCS.PHASECHK.TRANS64 P1, [R15+URZ+0x13250], R0 ;  /* 0x013250000f0095a7 */ /* 0x000ea4000802007f */
[----:B--2---:R-:W-:Y:S05]  /*dc30*/  @!P1 BRA `(.L_x_10314) ;  /* 0xfffffffc00f09947 */ /* 0x004fea000383ffff */
[----:B------:R-:W-:Y:S05]  /*dc40*/  BRA `(.L_x_10313) ;  /* 0xffffff9800e87947 */ /* 0x000fea000383ffff */
.L_x_10354:
[----:B------:R-:W-:Y:S02]  /*dc50*/  IMAD.MOV.U32 R13, RZ, RZ, R7 ;  /* 0x000000ffff0d7224 */ /* 0x000fe400078e0007 */
[----:B------:R-:W-:Y:S02]  /*dc60*/  IMAD.MOV.U32 R12, RZ, RZ, RZ ;  /* 0x000000ffff0c7224 */ /* 0x000fe400078e00ff */
[----:B------:R-:W-:Y:S02]  /*dc70*/  IMAD.MOV.U32 R11, RZ, RZ, 0x1f ;  /* 0x0000001fff0b7424 */ /* 0x000fe400078e00ff */
[----:B------:R-:W-:-:S07]  /*dc80*/  IMAD.MOV.U32 R15, RZ, RZ, -0x1 ;  /* 0xffffffffff0f7424 */ /* 0x000fce00078e00ff */
[----:B------:R-:W-:Y:S05]  /*dc90*/  WARPSYNC.COLLECTIVE R15, `(.L_x_10421) ;  /* 0x000000000f087348 */ /* 0x000fea0003c00000 */
[----:B------:R0:W1:Y:S02]  /*dca0*/  SHFL.IDX P6, R14, R13, R12, R11 ;  /* 0x0000000c0d0e7389 */ /* 0x00006400000c000b */
[----:B01----:R-:W-:Y:S01]  /*dcb0*/  ENDCOLLECTIVE ;  /* 0x000000000000791b */ /* 0x003fe20003800000 */
.L_x_10421:
[----:B------:R-:W-:Y:S05]  /*dcc0*/  BRA `(.L_x_10422) ;  /* 0xffffffd8004c7947 */ /* 0x000fea000383ffff */
.L_x_10356:
[----:B------:R-:W-:Y:S01]  /*dcd0*/  BSSY B0, `(.L_x_10423) ;  /* 0x0000006000007945 */ /* 0x000fe20003800000 */
[----:B------:R-:W-:-:S07]  /*dce0*/  IMAD.MOV.U32 R15, RZ, RZ, -0x1 ;  /* 0xffffffffff0f7424 */ /* 0x000fce00078e00ff */
[----:B------:R-:W-:Y:S05]  /*dcf0*/  WARPSYNC.COLLECTIVE R15, `(.L_x_10424) ;  /* 0x000000000f0c7348 */ /* 0x000fea0003c00000 */
[----:B------:R-:W-:Y:S02]  /*dd00*/  ELECT P6, UR62, PT ;  /* 0x00000000003e782f */ /* 0x000fe400038c0000 */
[----:B------:R-:W-:Y:S01]  /*dd10*/  MOV R14, UR62 ;  /* 0x0000003e000e7c02 */ /* 0x000fe20008000f00 */
[----:B------:R-:W-:Y:S10]  /*dd20*/  ENDCOLLECTIVE ;  /* 0x000000000000791b */ /* 0x000ff40003800000 */
.L_x_10424:
[----:B------:R-:W-:Y:S05]  /*dd30*/  BSYNC B0 ;  /* 0x0000000000007941 */ /* 0x000fea0003800000 */
.L_x_10423:
[----:B------:R-:W-:Y:S05]  /*dd40*/  BRA `(.L_x_10425) ;  /* 0xffffffd8004c7947 */ /* 0x000fea000383ffff */
.L_x_10359:
[----:B0-----:R0:W1:Y:S02]  /*dd50*/  SYNCS.PHASECHK.TRANS64.TRYWAIT P2, [R5+URZ+0x13280], R2 ;  /* 0x01328002050075a7 */ /* 0x001064000804017f */
[----:B-1----:R-:W-:Y:S05]  /*dd60*/  @!P2 NANOSLEEP.SYNCS 0x989680 ;  /* 0x009896800000a95d */ /* 0x002fea0003900000 */
[----:B------:R-:W1:Y:S02]  /*dd70*/  @!P2 SYNCS.PHASECHK.TRANS64 P2, [R5+URZ+0x13280], R2 ;  /* 0x013280020500a5a7 */ /* 0x000e64000804007f */
[----:B-1----:R-:W-:Y:S05]  /*dd80*/  @!P2 BRA `(.L_x_10359) ;  /* 0xfffffffc00f0a947 */ /* 0x002fea000383ffff */
[----:B------:R-:W-:Y:S05]  /*dd90*/  BRA `(.L_x_10426) ;  /* 0xffffffd800a47947 */ /* 0x000fea000383ffff */
.L_x_10361:
[----:B-1----:R1:W2:Y:S02]  /*dda0*/  SYNCS.PHASECHK.TRANS64.TRYWAIT P2, [R5+URZ+0x13240], R2 ;  /* 0x01324002050075a7 */ /* 0x0022a4000804017f */
[----:B--2---:R-:W-:Y:S05]  /*ddb0*/  @!P2 NANOSLEEP.SYNCS 0x989680 ;  /* 0x009896800000a95d */ /* 0x004fea0003900000 */
[----:B------:R-:W2:Y:S02]  /*ddc0*/  @!P2 SYNCS.PHASECHK.TRANS64 P2, [R5+URZ+0x13240], R2 ;  /* 0x013240020500a5a7 */ /* 0x000ea4000804007f */
[----:B--2---:R-:W-:Y:S05]  /*ddd0*/  @!P2 BRA `(.L_x_10361) ;  /* 0xfffffffc00f0a947 */ /* 0x004fea000383ffff */
[----:B------:R-:W-:Y:S05]  /*dde0*/  BRA `(.L_x_10427) ;  /* 0xffffffd800f47947 */ /* 0x000fea000383ffff */
.L_x_10364:
[----:B-1----:R-:W-:-:S04]  /*ddf0*/  MOV R3, UR41 ;  /* 0x0000002900037c02 */ /* 0x002fc80008000f00 */
[----:B------:R1:W2:Y:S03]  /*de00*/  SYNCS.PHASECHK.TRANS64.TRYWAIT P0, [R3+URZ+0x13220], R2 ;  /* 0x01322002030075a7 */ /* 0x0002a6000800017f */
[----:B--2---:R-:W-:Y:S05]  /*de10*/  @!P0 NANOSLEEP.SYNCS 0x989680 ;  /* 0x009896800000895d */ /* 0x004fea0003900000 */
[----:B------:R-:W2:Y:S02]  /*de20*/  @!P0 SYNCS.PHASECHK.TRANS64 P0, [R3+URZ+0x13220], R2 ;  /* 0x01322002030085a7 */ /* 0x000ea4000800007f */
[----:B--2---:R-:W-:Y:S05]  /*de30*/  @!P0 BRA `(.L_x_10364) ;  /* 0xfffffffc00ec8947 */ /* 0x004fea000383ffff */
[----:B------:R-:W-:Y:S05]  /*de40*/  BRA `(.L_x_10428) ;  /* 0xffffffdc00907947 */ /* 0x000fea000383ffff */
.L_x_10370:
[----:B--2---:R2:W3:Y:S02]  /*de50*/  SYNCS.PHASECHK.TRANS64.TRYWAIT P0, [R9+URZ+0x13280], R10 ;  /* 0x0132800a090075a7 */ /* 0x0044e4000800017f */
[----:B---3--:R-:W-:Y:S05]  /*de60*/  @!P0 NANOSLEEP.SYNCS 0x989680 ;  /* 0x009896800000895d */ /* 0x008fea0003900000 */
[----:B------:R-:W3:Y:S02]  /*de70*/  @!P0 SYNCS.PHASECHK.TRANS64 P0, [R9+URZ+0x13280], R10 ;  /* 0x0132800a090085a7 */ /* 0x000ee4000800007f */
[----:B---3--:R-:W-:Y:S05]  /*de80*/  @!P0 BRA `(.L_x_10370) ;  /* 0xfffffffc00f08947 */ /* 0x008fea000383ffff */
[----:B------:R-:W-:Y:S05]  /*de90*/  BRA `(.L_x_10429) ;  /* 0xffffffe000387947 */ /* 0x000fea000383ffff */
.L_x_10375:
[----:B0-----:R0:W1:Y:S02]  /*dea0*/  SYNCS.PHASECHK.TRANS64.TRYWAIT P0, [R9+URZ+0x13240], R10 ;  /* 0x0132400a090075a7 */ /* 0x001064000800017f */
[----:B-1----:R-:W-:Y:S05]  /*deb0*/  @!P0 NANOSLEEP.SYNCS 0x989680 ;  /* 0x009896800000895d */ /* 0x002fea0003900000 */
[----:B------:R-:W1:Y:S02]  /*dec0*/  @!P0 SYNCS.PHASECHK.TRANS64 P0, [R9+URZ+0x13240], R10 ;  /* 0x0132400a090085a7 */ /* 0x000e64000800007f */
[----:B-1----:R-:W-:Y:S05]  /*ded0*/  @!P0 BRA `(.L_x_10375) ;  /* 0xfffffffc00f08947 */ /* 0x002fea000383ffff */
[----:B------:R-:W-:Y:S05]  /*dee0*/  BRA `(.L_x_10430) ;  /* 0xffffffe000b07947 */ /* 0x000fea000383ffff */
.L_x_10381:
[----:B-1----:R1:W2:Y:S02]  /*def0*/  SYNCS.PHASECHK.TRANS64.TRYWAIT P2, [R12+URZ+0x13270], R5 ;  /* 0x013270050c0075a7 */ /* 0x0022a4000804017f */
[----:B--2---:R-:W-:Y:S05]  /*df00*/  @!P2 NANOSLEEP.SYNCS 0x989680 ;  /* 0x009896800000a95d */ /* 0x004fea0003900000 */
[----:B------:R-:W2:Y:S02]  /*df10*/  @!P2 SYNCS.PHASECHK.TRANS64 P2, [R12+URZ+0x13270], R5 ;  /* 0x013270050c00a5a7 */ /* 0x000ea4000804007f */
[----:B--2---:R-:W-:Y:S05]  /*df20*/  @!P2 BRA `(.L_x_10381) ;  /* 0xfffffffc00f0a947 */ /* 0x004fea000383ffff */
[----:B------:R-:W-:Y:S05]  /*df30*/  BRA `(.L_x_10431) ;  /* 0xffffffe400447947 */ /* 0x000fea000383ffff */
.L_x_10383:
[----:B-1----:R1:W2:Y:S02]  /*df40*/  SYNCS.PHASECHK.TRANS64.TRYWAIT P2, [R12+URZ+0x13260], R5 ;  /* 0x013260050c0075a7 */ /* 0x0022a4000804017f */
[----:B--2---:R-:W-:Y:S05]  /*df50*/  @!P2 NANOSLEEP.SYNCS 0x989680 ;  /* 0x009896800000a95d */ /* 0x004fea0003900000 */
[----:B------:R-:W2:Y:S02]  /*df60*/  @!P2 SYNCS.PHASECHK.TRANS64 P2, [R12+URZ+0x13260], R5 ;  /* 0x013260050c00a5a7 */ /* 0x000ea4000804007f */
[----:B--2---:R-:W-:Y:S05]  /*df70*/  @!P2 BRA `(.L_x_10383) ;  /* 0xfffffffc00f0a947 */ /* 0x004fea000383ffff */
[----:B------:R-:W-:Y:S05]  /*df80*/  BRA `(.L_x_10432) ;  /* 0xffffffe4004c7947 */ /* 0x000fea000383ffff */
.L_x_10390:
[----:B-1----:R1:W2:Y:S02]  /*df90*/  SYNCS.PHASECHK.TRANS64.TRYWAIT P0, [R2+URZ+0x13270], R3 ;  /* 0x01327003020075a7 */ /* 0x0022a4000800017f */
[----:B--2---:R-:W-:Y:S05]  /*dfa0*/  @!P0 NANOSLEEP.SYNCS 0x989680 ;  /* 0x009896800000895d */ /* 0x004fea0003900000 */
[----:B------:R-:W2:Y:S02]  /*dfb0*/  @!P0 SYNCS.PHASECHK.TRANS64 P0, [R2+URZ+0x13270], R3 ;  /* 0x01327003020085a7 */ /* 0x000ea4000800007f */
[----:B--2---:R-:W-:Y:S05]  /*dfc0*/  @!P0 BRA `(.L_x_10390) ;  /* 0xfffffffc00f08947 */ /* 0x004fea000383ffff */
[----:B------:R-:W-:Y:S05]  /*dfd0*/  BRA `(.L_x_10433) ;  /* 0xffffffe800747947 */ /* 0x000fea000383ffff */
.L_x_10392:
[----:B-1----:R1:W2:Y:S02]  /*dfe0*/  SYNCS.PHASECHK.TRANS64.TRYWAIT P0, [R2+URZ+0x13260], R5 ;  /* 0x01326005020075a7 */ /* 0x0022a4000800017f */
[----:B--2---:R-:W-:Y:S05]  /*dff0*/  @!P0 NANOSLEEP.SYNCS 0x989680 ;  /* 0x009896800000895d */ /* 0x004fea0003900000 */
[----:B------:R-:W2:Y:S02]  /*e000*/  @!P0 SYNCS.PHASECHK.TRANS64 P0, [R2+URZ+0x13260], R5 ;  /* 0x01326005020085a7 */ /* 0x000ea4000800007f */
[----:B--2---:R-:W-:Y:S05]  /*e010*/  @!P0 BRA `(.L_x_10392) ;  /* 0xfffffffc00f08947 */ /* 0x004fea000383ffff */
[----:B------:R-:W-:Y:S05]  /*e020*/  BRA `(.L_x_10434) ;  /* 0xffffffe800807947 */ /* 0x000fea000383ffff */
.L_x_10405:
[----:B0-----:R0:W1:Y:S02]  /*e030*/  SYNCS.PHASECHK.TRANS64.TRYWAIT P0, [R7+URZ+0x13220], R0 ;  /* 0x01322000070075a7 */ /* 0x001064000800017f */
[----:B-1----:R-:W-:Y:S05]  /*e040*/  @!P0 NANOSLEEP.SYNCS 0x989680 ;  /* 0x009896800000895d */ /* 0x002fea0003900000 */
[----:B------:R-:W1:Y:S02]  /*e050*/  @!P0 SYNCS.PHASECHK.TRANS64 P0, [R7+URZ+0x13220], R0 ;  /* 0x01322000070085a7 */ /* 0x000e64000800007f */
[----:B-1----:R-:W-:Y:S05]  /*e060*/  @!P0 BRA `(.L_x_10405) ;  /* 0xfffffffc00f08947 */ /* 0x002fea000383ffff */
[----:B------:R-:W-:Y:S05]  /*e070*/  BRA `(.L_x_10435) ;  /* 0xfffffff400b87947 */ /* 0x000fea000383ffff */
.L_x_10406:
        /* <DEDUP_REMOVED lines=11> */
.L_x_10437:
[----:B------:R-:W-:Y:S05]  /*e130*/  BSYNC B0 ;  /* 0x0000000000007941 */ /* 0x000fea0003800000 */
.L_x_10436:
[----:B------:R-:W-:Y:S05]  /*e140*/  BRA `(.L_x_10438) ;  /* 0xfffffff400a07947 */ /* 0x000fea000383ffff */
.L_x_10409:
[----:B------:R-:W-:Y:S01]  /*e150*/  BSSY B1, `(.L_x_10439) ;  /* 0x0000006000017945 */ /* 0x000fe20003800000 */
[----:B------:R-:W-:-:S07]  /*e160*/  IMAD.MOV.U32 R15, RZ, RZ, -0x1 ;  /* 0xffffffffff0f7424 */ /* 0x000fce00078e00ff */
[----:B0-----:R-:W-:Y:S05]  /*e170*/  WARPSYNC.COLLECTIVE R15, `(.L_x_10440) ;  /* 0x000000000f0c7348 */ /* 0x001fea0003c00000 */
[----:B------:R-:W-:Y:S02]  /*e180*/  ELECT P6, UR62, PT ;  /* 0x00000000003e782f */ /* 0x000fe400038c0000 */
[----:B------:R-:W-:Y:S01]  /*e190*/  MOV R14, UR62 ;  /* 0x0000003e000e7c02 */ /* 0x000fe20008000f00 */
[----:B0-----:R-:W-:Y:S10]  /*e1a0*/  ENDCOLLECTIVE ;  /* 0x000000000000791b */ /* 0x001ff40003800000 */
.L_x_10440:
[----:B------:R-:W-:Y:S05]  /*e1b0*/  BSYNC B1 ;  /* 0x0000000000017941 */ /* 0x000fea0003800000 */
.L_x_10439:
[----:B------:R-:W-:Y:S05]  /*e1c0*/  BRA `(.L_x_10441) ;  /* 0xfffffff400987947 */ /* 0x000fea000383ffff */
.L_x_10411:
[----:B0-----:R0:W1:Y:S02]  /*e1d0*/  SYNCS.PHASECHK.TRANS64.TRYWAIT P1, [R5+URZ], R4 ;  /* 0x00000004050075a7 */ /* 0x001064000802017f */
[----:B-1----:R-:W-:Y:S05]  /*e1e0*/  @!P1 NANOSLEEP.SYNCS 0x989680 ;  /* 0x009896800000995d */ /* 0x002fea0003900000 */
[----:B------:R-:W1:Y:S02]  /*e1f0*/  @!P1 SYNCS.PHASECHK.TRANS64 P1, [R5+URZ], R4 ;  /* 0x00000004050095a7 */ /* 0x000e64000802007f */
[----:B-1----:R-:W-:Y:S05]  /*e200*/  @!P1 BRA `(.L_x_10411) ;  /* 0xfffffffc00f09947 */ /* 0x002fea000383ffff */
[----:B------:R-:W-:Y:S05]  /*e210*/  BRA `(.L_x_10442) ;  /* 0xfffffff400cc7947 */ /* 0x000fea000383ffff */
.L_x_10412:
[----:B-1----:R1:W2:Y:S02]  /*e220*/  SYNCS.PHASECHK.TRANS64.TRYWAIT P1, [R3+URZ], R0 ;  /* 0x00000000030075a7 */ /* 0x0022a4000802017f */
[----:B--2---:R-:W-:Y:S05]  /*e230*/  @!P1 NANOSLEEP.SYNCS 0x989680 ;  /* 0x009896800000995d */ /* 0x004fea0003900000 */
[----:B------:R-:W2:Y:S02]  /*e240*/  @!P1 SYNCS.PHASECHK.TRANS64 P1, [R3+URZ], R0 ;  /* 0x00000000030095a7 */ /* 0x000ea4000802007f */
[----:B--2---:R-:W-:Y:S05]  /*e250*/  @!P1 BRA `(.L_x_10412) ;  /* 0xfffffffc00f09947 */ /* 0x004fea000383ffff */
[----:B------:R-:W-:Y:S05]  /*e260*/  BRA `(.L_x_10443) ;  /* 0xfffffff400c07947 */ /* 0x000fea000383ffff */
.L_x_10414:
[----:B-1----:R1:W2:Y:S02]  /*e270*/  SYNCS.PHASECHK.TRANS64.TRYWAIT P1, [R3+URZ+0x13260], R4 ;  /* 0x01326004030075a7 */ /* 0x0022a4000802017f */
[----:B--2---:R-:W-:Y:S05]  /*e280*/  @!P1 NANOSLEEP.SYNCS 0x989680 ;  /* 0x009896800000995d */ /* 0x004fea0003900000 */
[----:B------:R-:W2:Y:S02]  /*e290*/  @!P1 SYNCS.PHASECHK.TRANS64 P1, [R3+URZ+0x13260], R4 ;  /* 0x01326004030095a7 */ /* 0x000ea4000802007f */
[----:B--2---:R-:W-:Y:S05]  /*e2a0*/  @!P1 BRA `(.L_x_10414) ;  /* 0xfffffffc00f09947 */ /* 0x004fea000383ffff */
[----:B------:R-:W-:Y:S05]  /*e2b0*/  BRA `(.L_x_10444) ;  /* 0xfffffff400c07947 */ /* 0x000fea000383ffff */
.L_x_10416:
[----:B0-----:R0:W2:Y:S02]  /*e2c0*/  SYNCS.PHASECHK.TRANS64.TRYWAIT P1, [R5+URZ+0x13260], R0 ;  /* 0x01326000050075a7 */ /* 0x0010a4000802017f */
[----:B--2---:R-:W-:Y:S05]  /*e2d0*/  @!P1 NANOSLEEP.SYNCS 0x989680 ;  /* 0x009896800000995d */ /* 0x004fea0003900000 */
[----:B------:R-:W2:Y:S02]  /*e2e0*/  @!P1 SYNCS.PHASECHK.TRANS64 P1, [R5+URZ+0x13260], R0 ;  /* 0x01326000050095a7 */ /* 0x000ea4000802007f */
[----:B--2---:R-:W-:Y:S05]  /*e2f0*/  @!P1 BRA `(.L_x_10416) ;  /* 0xfffffffc00f09947 */ /* 0x004fea000383ffff */
[----:B------:R-:W-:Y:S05]  /*e300*/  BRA `(.L_x_10445) ;  /* 0xfffffff400c07947 */ /* 0x000fea000383ffff */
.L_x_10418:
[----:B--2---:R2:W3:Y:S02]  /*e310*/  SYNCS.PHASECHK.TRANS64.TRYWAIT P0, [R3+URZ+0x13280], R4 ;  /* 0x01328004030075a7 */ /* 0x0044e4000800017f */
[----:B---3--:R-:W-:Y:S05]  /*e320*/  @!P0 NANOSLEEP.SYNCS 0x989680 ;  /* 0x009896800000895d */ /* 0x008fea0003900000 */
[----:B------:R-:W3:Y:S02]  /*e330*/  @!P0 SYNCS.PHASECHK.TRANS64 P0, [R3+URZ+0x13280], R4 ;  /* 0x01328004030085a7 */ /* 0x000ee4000800007f */
[----:B---3--:R-:W-:Y:S05]  /*e340*/  @!P0 BRA `(.L_x_10418) ;  /* 0xfffffffc00f08947 */ /* 0x008fea000383ffff */
[----:B------:R-:W-:Y:S05]  /*e350*/  BRA `(.L_x_10419) ;  /* 0xfffffff400bc7947 */ /* 0x000fea000383ffff */
.L_x_10446:
        /* <DEDUP_REMOVED lines=10> */
.L_x_12372:


//--------------------- .text._ZN7cutlass13device_kernelIN5flash11enable_sm90INS1_16FlashAttnFwdSm90INS1_25CollectiveMainloopFwdSm90ILi2EN4cute5tupleIJNS5_1CILi1EEES8_S8_EEENS6_IJNS7_ILi192EEENS7_ILi160EEENS7_ILi64EEEEEELi64ENS_12float_e4m3_tEfNS_4arch4Sm90ELb0ELb0ELb1ELb1ELb0ELb1ELb0ELb1ELb1ELb0ELb0ELb0EEENS1_21CollectiveEpilogueFwdINS6_IJSA_SC_SB_EEES9_NS_10bfloat16_tESG_Li384ELb1ELb0ELb0ELb1EEENS1_36VarlenDynamicPersistentTileSchedulerILi192ELi160ELi384ELi128ELb0ELb0ELb1ELb0ELb1ELb1EEEEEEEEEvNT_6ParamsE --------------------------
	.section	.text._ZN7cutlass13device_kernelIN5flash11enable_sm90INS1_16FlashAttnFwdSm90INS1_25CollectiveMainloopFwdSm90ILi2EN4cute5tupleIJNS5_1CILi1EEES8_S8_EEENS6_IJNS7_ILi192EEENS7_ILi160EEENS7_ILi64EEEEEELi64ENS_12float_e4m3_tEfNS_4arch4Sm90ELb0ELb0ELb1ELb1ELb0ELb1ELb0ELb1ELb1ELb0ELb0ELb0EEENS1_21CollectiveEpilogueFwdINS6_IJSA_SC_SB_EEES9_NS_10bfloat16_tESG_Li384ELb1ELb0ELb0ELb1EEENS1_36VarlenDynamicPersistentTileSchedulerILi192ELi160ELi384ELi128ELb0ELb0ELb1ELb0ELb1ELb1EEEEEEEEEvNT_6ParamsE,"ax",@progbits
	.align	128
.text._ZN7cutlass13device_kernelIN5flash11enable_sm90INS1_16FlashAttnFwdSm90INS1_25CollectiveMainloopFwdSm90ILi2EN4cute5tupleIJNS5_1CILi1EEES8_S8_EEENS6_IJNS7_ILi192EEENS7_ILi160EEENS7_ILi64EEEEEELi64ENS_12float_e4m3_tEfNS_4arch4Sm90ELb0ELb0ELb1ELb1ELb0ELb1ELb0ELb1ELb1ELb0ELb0ELb0EEENS1_21CollectiveEpilogueFwdINS6_IJSA_SC_SB_EEES9_NS_10bfloat16_tESG_Li384ELb1ELb0ELb0ELb1EEENS1_36VarlenDynamicPersistentTileSchedulerILi192ELi160ELi384ELi128ELb0ELb0ELb1ELb0ELb1ELb1EEEEEEEEEvNT_6ParamsE:
        .type           _ZN7cutlass13device_kernelIN5flash11enable_sm90INS1_16FlashAttnFwdSm90INS1_25CollectiveMainloopFwdSm90ILi2EN4cute5tupleIJNS5_1CILi1EEES8_S8_EEENS6_IJNS7_ILi192EEENS7_ILi160EEENS7_ILi64EEEEEELi64ENS_12float_e4m3_tEfNS_4arch4Sm90ELb0ELb0ELb1ELb1ELb0ELb1ELb0ELb1ELb1ELb0ELb0ELb0EEENS1_21CollectiveEpilogueFwdINS6_IJSA_SC_SB_EEES9_NS_10bfloat16_tESG_Li384ELb1ELb0ELb0ELb1EEENS1_36VarlenDynamicPersistentTileSchedulerILi192ELi160ELi384ELi128ELb0ELb0ELb1ELb0ELb1ELb1EEEEEEEEEvNT_6ParamsE,@function
        .size           _ZN7cutlass13device_kernelIN5flash11enable_sm90INS1_16FlashAttnFwdSm90INS1_25CollectiveMainloopFwdSm90ILi2EN4cute5tupleIJNS5_1CILi1EEES8_S8_EEENS6_IJNS7_ILi192EEENS7_ILi160EEENS7_ILi64EEEEEELi64ENS_12float_e4m3_tEfNS_4arch4Sm90ELb0ELb0ELb1ELb1ELb0ELb1ELb0ELb1ELb1ELb0ELb0ELb0EEENS1_21CollectiveEpilogueFwdINS6_IJSA_SC_SB_EEES9_NS_10bfloat16_tESG_Li384ELb1ELb0ELb0ELb1EEENS1_36VarlenDynamicPersistentTileSchedulerILi192ELi160ELi384ELi128ELb0ELb0ELb1ELb0ELb1ELb1EEEEEEEEEvNT_6ParamsE,(.L_x_12373 - _ZN7cutlass13device_kernelIN5flash11enable_sm90INS1_16FlashAttnFwdSm90INS1_25CollectiveMainloopFwdSm90ILi2EN4cute5tupleIJNS5_1CILi1EEES8_S8_EEENS6_IJNS7_ILi192EEENS7_ILi160EEENS7_ILi64EEEEEELi64ENS_12float_e4m3_tEfNS_4arch4Sm90ELb0ELb0ELb1ELb1ELb0ELb1ELb0ELb1ELb1ELb0ELb0ELb0EEENS1_21CollectiveEpilogueFwdINS6_IJSA_SC_SB_EEES9_NS_10bfloat16_tESG_Li384ELb1ELb0ELb0ELb1EEENS1_36VarlenDynamicPersistentTileSchedulerILi192ELi160ELi384ELi128ELb0ELb0ELb1ELb0ELb1ELb1EEEEEEEEEvNT_6ParamsE)
        .other          _ZN7cutlass13device_kernelIN5flash11enable_sm90INS1_16FlashAttnFwdSm90INS1_25CollectiveMainloopFwdSm90ILi2EN4cute5tupleIJNS5_1CILi1EEES8_S8_EEENS6_IJNS7_ILi192EEENS7_ILi160EEENS7_ILi64EEEEEELi64ENS_12float_e4m3_tEfNS_4arch4Sm90ELb0ELb0ELb1ELb1ELb0ELb1ELb0ELb1ELb1ELb0ELb0ELb0EEENS1_21CollectiveEpilogueFwdINS6_IJSA_SC_SB_EEES9_NS_10bfloat16_tESG_Li384ELb1ELb0ELb0ELb1EEENS1_36VarlenDynamicPersistentTileSchedulerILi192ELi160ELi384ELi128ELb0ELb0ELb1ELb0ELb1ELb1EEEEEEEEEvNT_6ParamsE,@"STO_CUDA_ENTRY STV_DEFAULT"
_ZN7cutlass13device_kernelIN5flash11enable_sm90INS1_16FlashAttnFwdSm90INS1_25CollectiveMainloopFwdSm90ILi2EN4cute5tupleIJNS5_1CILi1EEES8_S8_EEENS6_IJNS7_ILi192EEENS7_ILi160EEENS7_ILi64EEEEEELi64ENS_12float_e4m3_tEfNS_4arch4Sm90ELb0ELb0ELb1ELb1ELb0ELb1ELb0ELb1ELb1ELb0ELb0ELb0EEENS1_21CollectiveEpilogueFwdINS6_IJSA_SC_SB_EEES9_NS_10bfloat16_tESG_Li384ELb1ELb0ELb0ELb1EEENS1_36VarlenDynamicPersistentTileSchedulerILi192ELi160ELi384ELi128ELb0ELb0ELb1ELb0ELb1ELb1EEEEEEEEEvNT_6ParamsE:
        /* <DEDUP_REMOVED lines=27> */
.L_x_10448:
[----:B------:R-:W-:Y:S05]  /*01b0*/  BSYNC B0 ;  /* 0x0000000000007941 */ /* 0x000fea0003800000 */
.L_x_10447:
        /* <DEDUP_REMOVED lines=41> */
.L_x_10449:
        /* <DEDUP_REMOVED lines=22> */
.L_x_10450:
        /* <DEDUP_REMOVED lines=18> */
.L_x_10451:
        /* <DEDUP_REMOVED lines=22> */
.L_x_10452:
        /* <DEDUP_REMOVED lines=22> */
.L_x_10453:
        /* <DEDUP_REMOVED lines=8> */
.L_x_10456:
        /* <DEDUP_REMOVED lines=16> */
[----:B------:R-:W0:Y:S01]  /*0b10*/  S2R R0, SR_TID.X ;  /* 0x0000000000007919 */ /* 0x000e220000002100 */
[----:B------:R-:W-:Y:S01]  /*0b20*/  CS2R R156, SRZ ;  /* 0x00000000009c7805 */ /* 0x000fe2000001ff00 */
[----:B------:R-:W-:Y:S01]  /*0b30*/  ULOP3.LUT UR36, UR37, 0x1, URZ, 0xfc, !UPT ;  /* 0x0000000125247892 */ /* 0x000fe2000f8efc3f */
[----:B0-----:R-:W-:-:S05]  /*0b40*/  VIADD R14, R0, 0xffffff80 ;  /* 0xffffff80000e7836 */ /* 0x001fca0000000000 */
[----:B------:R-:W-:-:S04]  /*0b50*/  SHF.R.S32.HI R0, RZ, 0x1f, R14 ;  /* 0x0000001fff007819 */ /* 0x000fc8000001140e */
[CC--:B------:R-:W-:Y:S02]  /*0b60*/  LEA.HI R2, R0.reuse, R14.reuse, RZ, 0x7 ;  /* 0x0000000e00027211 */ /* 0x0c0fe400078f38ff */
[-C--:B------:R-:W-:Y:S02]  /*0b70*/  LEA.HI R3, R0, R14.reuse, RZ, 0x5 ;  /* 0x0000000e00037211 */ /* 0x080fe400078f28ff */
[----:B------:R-:W-:Y:S02]  /*0b80*/  LOP3.LUT R5, R2, 0xffffff80, RZ, 0xc0, !PT ;  /* 0xffffff8002057812 */ /* 0x000fe400078ec0ff */
[----:B------:R-:W-:Y:S01]  /*0b90*/  LEA.HI R7, R0, R14, RZ, 0x4 ;  /* 0x0000000e00077211 */ /* 0x000fe200078f20ff */
[----:B------:R-:W-:Y:S01]  /*0ba0*/  IMAD.SHL.U32 R4, R3, 0x20, RZ ;  /* 0x0000002003047824 */ /* 0x000fe200078e00ff */
[----:B------:R-:W-:Y:S01]  /*0bb0*/  SHF.R.S32.HI R15, RZ, 0x7, R2 ;  /* 0x00000007ff0f7819 */ /* 0x000fe20000011402 */
[----:B------:R-:W-:Y:S01]  /*0bc0*/  IMAD.IADD R17, R14, 0x1, -R5 ;  /* 0x000000010e117824 */ /* 0x000fe200078e0a05 */
[----:B------:R-:W-:-:S02]  /*0bd0*/  LOP3.LUT R3, R7, 0x3fffff0, RZ, 0xc0, !PT ;  /* 0x03fffff007037812 */ /* 0x000fc400078ec0ff */
[----:B------:R-:W-:Y:S02]  /*0be0*/  LOP3.LUT R6, R4, 0xfffffc00, RZ, 0xc0, !PT ;  /* 0xfffffc0004067812 */ /* 0x000fe400078ec0ff */
[----:B------:R-:W-:Y:S01]  /*0bf0*/  SHF.R.S32.HI R9, RZ, 0x1f, R17 ;  /* 0x0000001fff097819 */ /* 0x000fe20000011411 */
[C---:B------:R-:W-:Y:S01]  /*0c00*/  IMAD.IADD R3, R14.reuse, 0x1, -R3 ;  /* 0x000000010e037824 */ /* 0x040fe200078e0a03 */
[----:B------:R-:W-:Y:S02]  /*0c10*/  LEA.HI R4, R14, R14, RZ, 0x1 ;  /* 0x0000000e0e047211 */ /* 0x000fe400078f08ff */
[----:B------:R-:W-:Y:S02]  /*0c20*/  LEA.HI R11, R9, R17, RZ, 0x2 ;  /* 0x00000011090b7211 */ /* 0x000fe400078f10ff */
[----:B------:R-:W-:Y:S02]  /*0c30*/  SHF.R.S32.HI R23, RZ, 0x1, R4 ;  /* 0x00000001ff177819 */ /* 0x000fe40000011404 */
[----:B------:R-:W-:-:S02]  /*0c40*/  SHF.R.S32.HI R12, RZ, 0x2, R11 ;  /* 0x00000002ff0c7819 */ /* 0x000fc4000001140b */
[----:B------:R-:W-:Y:S02]  /*0c50*/  SHF.R.S32.HI R13, RZ, 0x1f, R11 ;  /* 0x0000001fff0d7819 */ /* 0x000fe4000001140b */
[----:B------:R-:W-:Y:S02]  /*0c60*/  LEA R10, R3, R6, 0x6 ;  /* 0x00000006030a7211 */ /* 0x000fe400078e30ff */
[----:B------:R-:W-:Y:S02]  /*0c70*/  LEA.HI R3, R0, R14, RZ, 0x2 ;  /* 0x0000000e00037211 */ /* 0x000fe400078f10ff */
[----:B------:R-:W-:Y:S02]  /*0c80*/  SHF.R.S32.HI R8, RZ, 0x4, R7 ;  /* 0x00000004ff087819 */ /* 0x000fe40000011407 */
[----:B------:R-:W-:Y:S02]  /*0c90*/  LEA.HI R5, R4, R23, RZ, 0x1 ;  /* 0x0000001704057211 */ /* 0x000fe400078f08ff */
[----:B------:R-:W-:-:S02]  /*0ca0*/  LEA.HI R13, R13, R12, RZ, 0x3 ;  /* 0x0000000c0d0d7211 */ /* 0x000fc400078f18ff */
[--C-:B------:R-:W-:Y:S02]  /*0cb0*/  SHF.R.S32.HI R2, RZ, 0x2, R3.reuse ;  /* 0x00000002ff027819 */ /* 0x100fe40000011403 */
[----:B------:R-:W-:Y:S02]  /*0cc0*/  LEA.HI R7, R7, R8, RZ, 0x1 ;  /* 0x0000000807077211 */ /* 0x000fe400078f08ff */
[----:B------:R-:W-:Y:S01]  /*0cd0*/  LOP3.LUT R6, R5, 0x3fffffe, RZ, 0xc0, !PT ;  /* 0x03fffffe05067812 */ /* 0x000fe200078ec0ff */
[----:B------:R-:W-:Y:S01]  /*0ce0*/  IMAD.HI R5, R15, 0x55555556, RZ ;  /* 0x555555560f057827 */ /* 0x000fe200078e02ff */
[----:B------:R-:W-:Y:S02]  /*0cf0*/  SHF.R.S32.HI R3, RZ, 0x1f, R3 ;  /* 0x0000001fff037819 */ /* 0x000fe40000011403 */
[----:B------:R-:W-:Y:S01]  /*0d00*/  LOP3.LUT R13, R13, 0xfffffff8, RZ, 0xc0, !PT ;  /* 0xfffffff80d0d7812 */ /* 0x000fe200078ec0ff */
[----:B------:R-:W-:Y:S01]  /*0d10*/  IMAD.IADD R6, R23, 0x1, -R6 ;  /* 0x0000000117067824 */ /* 0x000fe200078e0a06 */
[----:B------:R-:W-:-:S02]  /*0d20*/  LEA.HI R9, R9, R17, RZ, 0x5 ;  /* 0x0000001109097211 */ /* 0x000fc400078f28ff */
[----:B------:R-:W-:Y:S01]  /*0d30*/  LOP3.LUT R7, R7, 0x1ffffffe, RZ, 0xc0, !PT ;  /* 0x1ffffffe07077812 */ /* 0x000fe200078ec0ff */
[----:B------:R-:W-:Y:S01]  /*0d40*/  IMAD.IADD R12, R12, 0x1, -R13 ;  /* 0x000000010c0c7824 */ /* 0x000fe200078e0a0d */
[----:B------:R-:W-:Y:S01]  /*0d50*/  LEA.HI R3, R3, R2, RZ, 0x2 ;  /* 0x0000000203037211 */ /* 0x000fe200078f10ff */
[C---:B------:R-:W-:Y:S01]  /*0d60*/  IMAD R6, R8.reuse, 0x8, R6 ;  /* 0x0000000808067824 */ /* 0x040fe200078e0206 */
[----:B------:R-:W-:Y:S01]  /*0d70*/  LOP3.LUT R11, R11, 0x7ffffffc, RZ, 0xc0, !PT ;  /* 0x7ffffffc0b0b7812 */ /* 0x000fe200078ec0ff */
[----:B------:R-:W-:Y:S01]  /*0d80*/  IMAD.IADD R7, R8, 0x1, -R7 ;  /* 0x0000000108077824 */ /* 0x000fe200078e0a07 */
[----:B------:R-:W-:Y:S01]  /*0d90*/  LEA.HI R5, R5, R5, RZ, 0x1 ;  /* 0x0000000505057211 */ /* 0x000fe200078f08ff */
[----:B------:R-:W-:Y:S01]  /*0da0*/  IMAD.MOV.U32 R8, RZ, RZ, -0x2 ;  /* 0xfffffffeff087424 */ /* 0x000fe200078e00ff */
[----:B------:R-:W-:Y:S01]  /*0db0*/  SHF.R.S32.HI R9, RZ, 0x5, R9 ;  /* 0x00000005ff097819 */ /* 0x000fe20000011409 */
[----:B------:R-:W-:Y:S01]  /*0dc0*/  IMAD.IADD R11, R17, 0x1, -R11 ;  /* 0x00000001110b7824 */ /* 0x000fe200078e0a0b */
[----:B------:R-:W-:Y:S01]  /*0dd0*/  LOP3.LUT R3, R3, 0xfffffffc, RZ, 0xc0, !PT ;  /* 0xfffffffc03037812 */ /* 0x000fe200078ec0ff */
[----:B------:R-:W-:Y:S01]  /*0de0*/  IMAD R5, R5, -0x3, R15 ;  /* 0xfffffffd05057824 */ /* 0x000fe200078e020f */
[----:B------:R-:W-:Y:S01]  /*0df0*/  LEA R12, R9, R12, 0x4 ;  /* 0x0000000c090c7211 */ /* 0x000fe200078e20ff */
[----:B------:R-:W-:Y:S01]  /*0e00*/  IMAD R9, R7, 0x8, R10 ;  /* 0x0000000807097824 */ /* 0x000fe200078e020a */
[----:B------:R-:W-:Y:S01]  /*0e10*/  LOP3.LUT R4, R4, 0xfffffffe, RZ, 0xc0, !PT ;  /* 0xfffffffe04047812 */ /* 0x000fe200078ec0ff */
[----:B------:R-:W-:Y:S01]  /*0e20*/  IMAD.IADD R2, R2, 0x1, -R3 ;  /* 0x0000000102027824 */ /* 0x000fe200078e0a03 */
[----:B------:R-:W-:Y:S01]  /*0e30*/  LEA.HI R0, R0, R14, RZ, 0x3 ;  /* 0x0000000e00007211 */ /* 0x000fe200078f18ff */
[----:B------:R-:W-:Y:S01]  /*0e40*/  IMAD R7, R11, R8, 0xa0 ;  /* 0x000000a00b077424 */ /* 0x000fe200078e0208 */
[----:B------:R-:W-:Y:S01]  /*0e50*/  STL [R1+0x54], R9 ;  /* 0x0000540901007387 */ /* 0x000fe20000100800 */
[----:B------:R-:W-:-:S02]  /*0e60*/  IMAD R3, R5, 0x40, R12 ;  /* 0x0000004005037824 */ /* 0x000fc400078e020c */
[----:B------:R-:W-:Y:S01]  /*0e70*/  IMAD.MOV.U32 R17, RZ, RZ, RZ ;  /* 0x000000ffff117224 */ /* 0x000fe200078e00ff */
[----:B------:R0:W-:Y:S04]  /*0e80*/  STL [R1+0x44], R2 ;  /* 0x0000440201007387 */ /* 0x0001e80000100800 */
[----:B------:R-:W-:Y:S04]  /*0e90*/  STL [R1+0x4c], R7 ;  /* 0x00004c0701007387 */ /* 0x000fe80000100800 */
[----:B------:R1:W-:Y:S01]  /*0ea0*/  STL [R1+0x50], R3 ;  /* 0x0000500301007387 */ /* 0x0003e20000100800 */
[----:B0-----:R-:W-:-:S03]  /*0eb0*/  IMAD.SHL.U32 R2, R2, 0x80, RZ ;  /* 0x0000008002027824 */ /* 0x001fc600078e00ff */
[----:B------:R-:W-:Y:S04]  /*0ec0*/  STL [R1+0x38], RZ ;  /* 0x000038ff01007387 */ /* 0x000fe80000100800 */
[----:B------:R-:W-:Y:S01]  /*0ed0*/  STL [R1], RZ ;  /* 0x000000ff01007387 */ /* 0x000fe20000100800 */
[----:B-1----:R-:W-:Y:S01]  /*0ee0*/  IMAD.IADD R3, R14, 0x1, -R4 ;  /* 0x000000010e037824 */ /* 0x002fe200078e0a04 */
[----:B------:R-:W-:Y:S02]  /*0ef0*/  SHF.R.S32.HI R4, RZ, 0x3, R0 ;  /* 0x00000003ff047819 */ /* 0x000fe40000011400 */
[----:B------:R-:W-:Y:S02]  /*0f00*/  LOP3.LUT R0, R0, 0x1ffffff8, RZ, 0xc0, !PT ;  /* 0x1ffffff800007812 */ /* 0x000fe400078ec0ff */
[----:B------:R-:W-:-:S02]  /*0f10*/  SHF.L.U32 R18, R3, 0x4, RZ ;  /* 0x0000000403127819 */ /* 0x000fc400000006ff */
[----:B------:R-:W-:Y:S01]  /*0f20*/  LOP3.LUT R3, R2, 0x180, RZ, 0xc0, !PT ;  /* 0x0000018002037812 */ /* 0x000fe200078ec0ff */
[----:B------:R-:W-:-:S03]  /*0f30*/  IMAD.IADD R0, R14, 0x1, -R0 ;  /* 0x000000010e007824 */ /* 0x000fc600078e0a00 */
[----:B------:R-:W-:Y:S01]  /*0f40*/  LOP3.LUT R2, R3, 0x10, R18, 0xf8, !PT ;  /* 0x0000001003027812 */ /* 0x000fe200078ef812 */
[----:B------:R0:W-:Y:S01]  /*0f50*/  STL [R1+0x14], R3 ;  /* 0x0000140301007387 */ /* 0x0001e20000100800 */
[----:B------:R-:W-:-:S03]  /*0f60*/  SHF.R.U32.HI R5, RZ, 0x3, R3 ;  /* 0x00000003ff057819 */ /* 0x000fc60000011603 */
[----:B------:R1:W-:Y:S01]  /*0f70*/  STL [R1+0x8], R4 ;  /* 0x0000080401007387 */ /* 0x0003e20000100800 */
[----:B------:R-:W-:-:S03]  /*0f80*/  LOP3.LUT R2, R2, R5, RZ, 0x3c, !PT ;  /* 0x0000000502027212 */ /* 0x000fc600078e3cff */
[----:B------:R2:W-:Y:S01]  /*0f90*/  STL [R1+0x18], R5 ;  /* 0x0000180501007387 */ /* 0x0005e20000100800 */
[----:B0-----:R-:W-:Y:S01]  /*0fa0*/  LOP3.LUT R3, R3, 0x30, R18, 0xf8, !PT ;  /* 0x0000003003037812 */ /* 0x001fe200078ef812 */
[----:B-1----:R-:W-:-:S03]  /*0fb0*/  IMAD.SHL.U32 R4, R6, 0x40, RZ ;  /* 0x0000004006047824 */ /* 0x002fc600078e00ff */
[----:B------:R-:W-:Y:S02]  /*0fc0*/  LOP3.LUT R3, R3, R5, RZ, 0x3c, !PT ;  /* 0x0000000503037212 */ /* 0x000fe400078e3cff */
[----:B------:R-:W-:Y:S01]  /*0fd0*/  SHF.R.S32.HI R6, RZ, 0x1f, R23 ;  /* 0x0000001fff067819 */ /* 0x000fe20000011417 */
[----:B--2---:R-:W-:Y:S01]  /*0fe0*/  IMAD.SHL.U32 R5, R0, 0x8, RZ ;  /* 0x0000000800057824 */ /* 0x004fe200078e00ff */
[----:B------:R-:W-:Y:S01]  /*0ff0*/  IADD3 R0, R16, R4, R3 ;  /* 0x0000000410007210 */ /* 0x000fe20007ffe003 */
[----:B------:R-:W-:Y:S01]  /*1000*/  IMAD.IADD R2, R4, 0x1, R2 ;  /* 0x0000000104027824 */ /* 0x000fe200078e0202 */
[----:B------:R0:W-:Y:S04]  /*1010*/  STL [R1+0x1c], R4 ;  /* 0x00001c0401007387 */ /* 0x0001e80000100800 */
[----:B------:R0:W-:Y:S04]  /*1020*/  STL [R1+0x2c], R5 ;  /* 0x00002c0501007387 */ /* 0x0001e80000100800 */
[----:B------:R0:W-:Y:S04]  /*1030*/  STL [R1+0x48], R0 ;  /* 0x0000480001007387 */ /* 0x0001e80000100800 */
[----:B------:R0:W-:Y:S02]  /*1040*/  STL [R1+0x4], R2 ;  /* 0x0000040201007387 */ /* 0x0001e40000100800 */
.L_x_10570:
[----:B0-----:R-:W0:Y:S01]  /*1050*/  LDC.64 R2, c[0x0][0xc60] ;  /* 0x00031800ff027b82 */ /* 0x001e220000000a00 */
[----:B------:R-:W-:Y:S01]  /*1060*/  ULDC.64 UR4, c[0x0][0xa28] ;  /* 0x00028a0000047ab9 */ /* 0x000fe20000000a00 */
[----:B------:R-:W-:Y:S01]  /*1070*/  ULDC.64 UR8, c[0x0][0xa18] ;  /* 0x0002860000087ab9 */ /* 0x000fe20000000a00 */
[----:B------:R-:W-:Y:S01]  /*1080*/  ULDC.64 UR6, c[0x0][0xa08] ;  /* 0x0002820000067ab9 */ /* 0x000fe20000000a00 */
[----:B0-----:R-:W-:-:S05]  /*1090*/  IMAD.WIDE R2, R27, 0x4, R2 ;  /* 0x000000041b027825 */ /* 0x001fca00078e0202 */
[----:B--2---:R-:W2:Y:S01]  /*10a0*/  LDG.E R0, desc[UR42][R2.64] ;  /* 0x0000002a02007981 */ /* 0x004ea2000c1e1900 */
[----:B------:R-:W-:Y:S01]  /*10b0*/  ISETP.NE.U32.AND P2, PT, RZ, UR4, PT ;  /* 0x00000004ff007c0c */ /* 0x000fe2000bf45070 */
[----:B---3-5:R-:W-:Y:S01]  /*10c0*/  IMAD.MOV.U32 R9, RZ, RZ, RZ ;  /* 0x000000ffff097224 */ /* 0x028fe200078e00ff */
[----:B------:R-:W-:Y:S02]  /*10d0*/  ISETP.NE.U32.AND P1, PT, RZ, UR8, PT ;  /* 0x00000008ff007c0c */ /* 0x000fe4000bf25070 */
[----:B------:R-:W-:Y:S02]  /*10e0*/  ISETP.NE.AND.EX P2, PT, RZ, UR5, PT, P2 ;  /* 0x00000005ff007c0c */ /* 0x000fe4000bf45320 */
[----:B------:R-:W-:Y:S02]  /*10f0*/  ISETP.NE.AND.EX P1, PT, RZ, UR9, PT, P1 ;  /* 0x00000009ff007c0c */ /* 0x000fe4000bf25310 */
[----:B------:R-:W-:Y:S02]  /*1100*/  ISETP.NE.U32.AND P0, PT, RZ, UR6, PT ;  /* 0x00000006ff007c0c */ /* 0x000fe4000bf05070 */
[----:B------:R-:W-:-:S02]  /*1110*/  MOV R31, RZ ;  /* 0x000000ff001f7202 */ /* 0x000fc40000000f00 */
        /* <DEDUP_REMOVED lines=43> */
.L_x_10458:
[----:B------:R-:W-:Y:S02]  /*13d0*/  IMAD.U32 R33, RZ, RZ, UR5 ;  /* 0x00000005ff217e24 */ /* 0x000fe4000f8e00ff */
[----:B------:R-:W-:Y:S01]  /*13e0*/  IMAD.U32 R28, RZ, RZ, UR4 ;  /* 0x00000004ff1c7e24 */ /* 0x000fe2000f8e00ff */
[----:B------:R-:W-:Y:S06]  /*13f0*/  @!P2 BRA `(.L_x_10459) ;  /* 0x000000000010a947 */ /* 0x000fec0003800000 */
[----:B------:R-:W-:-:S04]  /*1400*/  IADD3 R2, P0, R34, UR8, RZ ;  /* 0x0000000822027c10 */ /* 0x000fc8000ff1e0ff */
[----:B------:R-:W-:-:S05]  /*1410*/  IADD3.X R3, R30, UR9, RZ, P0, !PT ;  /* 0x000000091e037c10 */ /* 0x000fca00087fe4ff */
[----:B------:R0:W5:Y:S01]  /*1420*/  LDG.E R28, desc[UR42][R2.64] ;  /* 0x0000002a021c7981 */ /* 0x000162000c1e1900 */
[----:B------:R-:W-:Y:S05]  /*1430*/  BRA `(.L_x_10460) ;  /* 0x0000000000107947 */ /* 0x000fea0003800000 */
.L_x_10459:
[----:B------:R-:W-:Y:S05]  /*1440*/  @!P0 BRA `(.L_x_10460) ;  /* 0x00000000000c8947 */ /* 0x000fea0003800000 */
[----:B------:R-:W2:Y:S04]  /*1450*/  LDG.E R3, desc[UR42][R6.64] ;  /* 0x0000002a06037981 */ /* 0x000ea8000c1e1900 */
[----:B------:R-:W2:Y:S02]  /*1460*/  LDG.E R28, desc[UR42][R6.64+0x4] ;  /* 0x0000042a061c7981 */ /* 0x000ea4000c1e1900 */
[----:B--2---:R-:W-:-:S07]  /*1470*/  IMAD.IADD R28, R28, 0x1, -R3 ;  /* 0x000000011c1c7824 */ /* 0x004fce00078e0a03 */
.L_x_10460:
        /* <DEDUP_REMOVED lines=11> */
[----:B------:R-:W-:Y:S01]  /*1530*/  ISETP.NE.AND.EX P1, PT, RZ, UR5, PT, P1 ;  /* 0x00000005ff007c0c */ /* 0x000fe2000bf25310 */
[----:B0-----:R-:W-:-:S12]  /*1540*/  IMAD.MOV R2, RZ, RZ, -R9 ;  /* 0x000000ffff027224 */ /* 0x001fd800078e0a09 */
[----:B------:R-:W-:-:S04]  /*1550*/  @P1 IADD3 R4, P2, R34, UR4, RZ ;  /* 0x0000000422041c10 */ /* 0x000fc8000ff5e0ff */
[----:B------:R-:W-:Y:S02]  /*1560*/  @P1 IADD3.X R5, R30, UR5, RZ, P2, !PT ;  /* 0x000000051e051c10 */ /* 0x000fe400097fe4ff */
[----:B------:R-:W-:-:S03]  /*1570*/  VIMNMX R2, RZ, R2, !PT ;  /* 0x00000002ff027248 */ /* 0x000fc60007fe0100 */
[----:B------:R0:W5:Y:S01]  /*1580*/  @P1 LDG.E R24, desc[UR42][R4.64] ;  /* 0x0000002a04181981 */ /* 0x000162000c1e1900 */
[----:B--2---:R-:W-:-:S04]  /*1590*/  @P0 IMAD.IADD R33, R7, 0x1, -R0 ;  /* 0x0000000107210824 */ /* 0x004fc800078e0a00 */
[----:B------:R-:W-:-:S04]  /*15a0*/  IMAD.IADD R105, R9, 0x1, R33 ;  /* 0x0000000109697824 */ /* 0x000fc800078e0221 */
[----:B------:R-:W-:-:S04]  /*15b0*/  VIADD R0, R105, 0x9f ;  /* 0x0000009f69007836 */ /* 0x000fc80000000000 */
[----:B------:R-:W-:-:S05]  /*15c0*/  IMAD.HI R0, R0, 0x66666667, RZ ;  /* 0x6666666700007827 */ /* 0x000fca00078e02ff */
[----:B------:R-:W-:-:S04]  /*15d0*/  SHF.R.U32.HI R3, RZ, 0x1f, R0 ;  /* 0x0000001fff037819 */ /* 0x000fc80000011600 */
[----:B------:R-:W-:-:S05]  /*15e0*/  LEA.HI.SX32 R104, R0, R3, 0x1a ;  /* 0x0000000300687211 */ /* 0x000fca00078fd2ff */
[----:B------:R-:W-:-:S05]  /*15f0*/  IMAD R0, R104, 0xa0, -R9 ;  /* 0x000000a068007824 */ /* 0x000fca00078e0a09 */
[----:B0-----:R-:W-:-:S04]  /*1600*/  VIMNMX R5, R0, R33, PT ;  /* 0x0000002100057248 */ /* 0x001fc80003fe0100 */
[----:B------:R-:W-:Y:S01]  /*1610*/  ISETP.GT.AND P0, PT, R5, R2, PT ;  /* 0x000000020500720c */ /* 0x000fe20003f04270 */
[----:B------:R-:W-:-:S05]  /*1620*/  IMAD.WIDE.U32 R2, R2, -0x33333333, RZ ;  /* 0xcccccccd02027825 */ /* 0x000fca00078e00ff */
[----:B------:R-:W-:-:S04]  /*1630*/  SHF.R.U32.HI R32, RZ, 0x7, R3 ;  /* 0x00000007ff207819 */ /* 0x000fc80000011603 */
[----:B------:R-:W-:-:S03]  /*1640*/  MOV R2, R32 ;  /* 0x0000002000027202 */ /* 0x000fc60000000f00 */
        /* <DEDUP_REMOVED lines=27> */
.L_x_10463:
[----:B------:R-:W-:Y:S05]  /*1800*/  BSYNC B6 ;  /* 0x0000000000067941 */ /* 0x000fea0003800000 */
.L_x_10462:
        /* <DEDUP_REMOVED lines=20> */
.L_x_10465:
[----:B------:R-:W-:Y:S05]  /*1950*/  BSYNC B6 ;  /* 0x0000000000067941 */ /* 0x000fea0003800000 */
.L_x_10464:
[----:B------:R-:W-:Y:S01]  /*1960*/  ULDC.64 UR4, c[0x0][0x9f8] ;  /* 0x00027e0000047ab9 */ /* 0x000fe20000000a00 */
[----:B------:R-:W0:Y:S01]  /*1970*/  LDC R0, c[0x0][0x428] ;  /* 0x00010a00ff007b82 */ /* 0x000e220000000800 */
[----:B------:R-:W-:-:S07]  /*1980*/  ISETP.NE.U32.AND P0, PT, RZ, UR4, PT ;  /* 0x00000004ff007c0c */ /* 0x000fce000bf05070 */
[----:B------:R-:W1:Y:S01]  /*1990*/  LDC.64 R48, c[0x0][0x2f0] ;  /* 0x0000bc00ff307b82 */ /* 0x000e620000000a00 */
[----:B------:R-:W-:Y:S02]  /*19a0*/  ISETP.NE.AND.EX P0, PT, RZ, UR5, PT, P0 ;  /* 0x00000005ff007c0c */ /* 0x000fe4000bf05300 */
[----:B------:R-:W-:Y:S01]  /*19b0*/  IADD3 R56, R31, R28, RZ ;  /* 0x0000001c1f387210 */ /* 0x000fe20007ffe0ff */
[----:B------:R-:W-:Y:S01]  /*19c0*/  IMAD.MOV.U32 R3, RZ, RZ, R26 ;  /* 0x000000ffff037224 */ /* 0x000fe200078e001a */
[----:B------:R-:W-:Y:S01]  /*19d0*/  ULDC.64 UR6, c[0x0][0xa08] ;  /* 0x0002820000067ab9 */ /* 0x000fe20000000a00 */
[----:B------:R-:W2:Y:S02]  /*19e0*/  LDL R28, [R1+0x18] ;  /* 0x00001800011c7983 */ /* 0x000ea40000100800 */
[----:B------:R-:W3:Y:S02]  /*19f0*/  LDC.64 R42, c[0x0][0x3d8] ;  /* 0x0000f600ff2a7b82 */ /* 0x000ee40000000a00 */
[----:B------:R-:W4:Y:S04]  /*1a00*/  LDL R14, [R1+0x1c] ;  /* 0x00001c00010e7983 */ /* 0x000f280000100800 */
[----:B------:R-:W-:-:S02]  /*1a10*/  @P0 IADD3 R4, P1, R34, UR4, RZ ;  /* 0x0000000422040c10 */ /* 0x000fc4000ff3e0ff */
[----:B------:R-:W-:Y:S01]  /*1a20*/  SHF.R.S32.HI R13, RZ, 0x1f, R56 ;  /* 0x0000001fff0d7819 */ /* 0x000fe20000011438 */
[----:B------:R-:W2:Y:S01]  /*1a30*/  LDL R34, [R1+0x44] ;  /* 0x0000440001227983 */ /* 0x000ea20000100800 */
[----:B------:R-:W-:Y:S01]  /*1a40*/  @P0 IADD3.X R5, R30, UR5, RZ, P1, !PT ;  /* 0x000000051e050c10 */ /* 0x000fe20008ffe4ff */
[----:B------:R-:W-:Y:S01]  /*1a50*/  ULDC.64 UR4, c[0x0][0x2f8] ;  /* 0x0000be0000047ab9 */ /* 0x000fe20000000a00 */
[----:B------:R-:W3:Y:S03]  /*1a60*/  LDC R31, c[0x0][0x3d4] ;  /* 0x0000f500ff1f7b82 */ /* 0x000ee60000000800 */
[----:B------:R1:W4:Y:S01]  /*1a70*/  @P0 LDG.E R29, desc[UR42][R4.64] ;  /* 0x0000002a041d0981 */ /* 0x000322000c1e1900 */
[----:B0-----:R-:W-:Y:S01]  /*1a80*/  ISETP.NE.AND P0, PT, R0, 0x1, PT ;  /* 0x000000010000780c */ /* 0x001fe20003f05270 */
[-C--:B-1----:R-:W-:Y:S01]  /*1a90*/  IMAD R6, R13, R48.reuse, RZ ;  /* 0x000000300d067224 */ /* 0x082fe200078e02ff */
[----:B------:R-:W-:Y:S01]  /*1aa0*/  SHF.R.S32.HI R19, RZ, 0x1f, R18 ;  /* 0x0000001fff137819 */ /* 0x000fe20000011412 */
[----:B------:R-:W0:Y:S01]  /*1ab0*/  S2R R10, SR_TID.X ;  /* 0x00000000000a7919 */ /* 0x000e220000002100 */
[----:B------:R-:W1:Y:S01]  /*1ac0*/  LDC.64 R36, c[0x0][0x3e8] ;  /* 0x0000fa00ff247b82 */ /* 0x000e620000000a00 */
[----:B------:R-:W-:Y:S01]  /*1ad0*/  SHF.R.S32.HI R30, RZ, 0x1f, R23 ;  /* 0x0000001fff1e7819 */ /* 0x000fe20000011417 */
[----:B------:R-:W-:-:S07]  /*1ae0*/  IMAD.WIDE.U32 R4, R56, R48, RZ ;  /* 0x0000003038047225 */ /* 0x000fce00078e00ff */
[----:B------:R-:W3:Y:S08]  /*1af0*/  @P0 LDC R7, c[0x0][0x42c] ;  /* 0x00010b00ff070b82 */ /* 0x000ef00000000800 */
[----:B------:R-:W1:Y:S01]  /*1b00*/  @P0 LDC R9, c[0x0][0x430] ;  /* 0x00010c00ff090b82 */ /* 0x000e620000000800 */
[----:B------:R-:W4:Y:S01]  /*1b10*/  S2R R35, SR_TID.X ;  /* 0x0000000000237919 */ /* 0x000f220000002100 */
[----:B0-----:R-:W-:-:S02]  /*1b20*/  VIADD R20, R10, 0xffffff80 ;  /* 0xffffff800a147836 */ /* 0x001fc40000000000 */
[----:B---3--:R-:W-:-:S03]  /*1b30*/  @P0 IMAD.HI.U32 R0, R26, R7, RZ ;  /* 0x000000071a000227 */ /* 0x008fc600078e00ff */
[----:B------:R-:W-:Y:S01]  /*1b40*/  LEA.HI R10, R20, R20, RZ, 0x1 ;  /* 0x00000014140a7211 */ /* 0x000fe200078f08ff */
[----:B------:R-:W-:-:S03]  /*1b50*/  IMAD R7, R56, R49, R6 ;  /* 0x0000003138077224 */ /* 0x000fc600078e0206 */
[----:B------:R-:W-:Y:S01]  /*1b60*/  LOP3.LUT R10, R10, 0xfffffffe, RZ, 0xc0, !PT ;  /* 0xfffffffe0a0a7812 */ /* 0x000fe200078ec0ff */
[----:B------:R-:W-:Y:S01]  /*1b70*/  IMAD.IADD R5, R5, 0x1, R7 ;  /* 0x0000000105057824 */ /* 0x000fe200078e0207 */
[----:B-1----:R-:W-:Y:S02]  /*1b80*/  @P0 SHF.R.U32.HI R3, RZ, R9, R0 ;  /* 0x00000009ff030219 */ /* 0x002fe40000011600 */
[----:B------:R-:W-:Y:S01]  /*1b90*/  ISETP.NE.U32.AND P0, PT, RZ, UR6, PT ;  /* 0x00000006ff007c0c */ /* 0x000fe2000bf05070 */
[----:B------:R-:W-:Y:S01]  /*1ba0*/  IMAD.IADD R10, R20, 0x1, -R10 ;  /* 0x00000001140a7824 */ /* 0x000fe200078e0a0a */
[----:B------:R-:W-:Y:S01]  /*1bb0*/  SHF.R.S32.HI R0, RZ, 0x1f, R3 ;  /* 0x0000001fff007819 */ /* 0x000fe20000011403 */
[----:B------:R-:W-:Y:S01]  /*1bc0*/  IMAD.WIDE.U32 R4, R3, UR4, R4 ;  /* 0x0000000403047c25 */ /* 0x000fe2000f8e0004 */
[----:B------:R-:W-:Y:S01]  /*1bd0*/  ISETP.NE.AND.EX P0, PT, RZ, UR7, PT, P0 ;  /* 0x00000007ff007c0c */ /* 0x000fe2000bf05300 */
[----:B------:R-:W-:Y:S01]  /*1be0*/  ULDC.64 UR6, c[0x0][0x320] ;  /* 0x0000c80000067ab9 */ /* 0x000fe20000000a00 */
[----:B------:R-:W-:Y:S01]  /*1bf0*/  ISETP.GE.AND P2, PT, R18, R31, PT ;  /* 0x0000001f1200720c */ /* 0x000fe20003f46270 */
[----:B------:R-:W-:Y:S01]  /*1c00*/  IMAD R6, R0, UR4, RZ ;  /* 0x0000000400067c24 */ /* 0x000fe2000f8e02ff */
[----:B------:R-:W-:Y:S01]  /*1c10*/  SHF.L.U32 R52, R10, 0x3, RZ ;  /* 0x000000030a347819 */ /* 0x000fe200000006ff */
[----:B------:R-:W-:-:S02]  /*1c20*/  IMAD R0, R0, UR6, RZ ;  /* 0x0000000600007c24 */ /* 0x000fc4000f8e02ff */
[C---:B------:R-:W-:Y:S01]  /*1c30*/  IMAD R9, R3.reuse, UR5, R6 ;  /* 0x0000000503097c24 */ /* 0x040fe2000f8e0206 */
[----:B------:R-:W-:Y:S01]  /*1c40*/  ULDC.64 UR4, c[0x0][0x300] ;  /* 0x0000c00000047ab9 */ /* 0x000fe20000000a00 */
[----:B------:R-:W-:Y:S02]  /*1c50*/  IMAD R11, R3, UR7, R0 ;  /* 0x00000007030b7c24 */ /* 0x000fe4000f8e0200 */
[----:B------:R-:W-:Y:S02]  /*1c60*/  IMAD.IADD R5, R5, 0x1, R9 ;  /* 0x0000000105057824 */ /* 0x000fe400078e0209 */
[----:B------:R-:W-:-:S04]  /*1c70*/  IMAD.WIDE.U32 R6, R3, UR6, R18 ;  /* 0x0000000603067c25 */ /* 0x000fc8000f8e0012 */
[----:B------:R-:W-:Y:S01]  /*1c80*/  IMAD.WIDE.U32 R20, R23, R48, R18 ;  /* 0x0000003017147225 */ /* 0x000fe200078e0012 */
[----:B------:R-:W-:-:S03]  /*1c90*/  SHF.R.S32.HI R53, RZ, 0x1f, R52 ;  /* 0x0000001fff357819 */ /* 0x000fc60000011434 */
[----:B------:R-:W-:Y:S01]  /*1ca0*/  IMAD.IADD R7, R7, 0x1, R11 ;  /* 0x0000000107077824 */ /* 0x000fe200078e020b */
[----:B----4-:R-:W-:Y:S02]  /*1cb0*/  SHF.R.S32.HI R0, RZ, 0x1f, R29 ;  /* 0x0000001fff007819 */ /* 0x010fe4000001141d */
[----:B------:R-:W-:Y:S02]  /*1cc0*/  SEL R9, R29, RZ, !P0 ;  /* 0x000000ff1d097207 */ /* 0x000fe40004000000 */
[----:B------:R-:W3:Y:S01]  /*1cd0*/  LDL R29, [R1+0x14] ;  /* 0x00001400011d7983 */ /* 0x000ee20000100800 */
[----:B------:R-:W-:Y:S02]  /*1ce0*/  SEL R0, R0, RZ, !P0 ;  /* 0x000000ff00007207 */ /* 0x000fe40004000000 */
[----:B------:R-:W-:-:S04]  /*1cf0*/  IMAD.WIDE.U32 R54, R9, UR4, R4 ;  /* 0x0000000409367c25 */ /* 0x000fc8000f8e0004 */
[----:B------:R-:W-:Y:S02]  /*1d00*/  IMAD R8, R0, UR4, RZ ;  /* 0x0000000400087c24 */ /* 0x000fe4000f8e02ff */
[----:B------:R-:W-:Y:S02]  /*1d10*/  IMAD R4, R30, R48, RZ ;  /* 0x000000301e047224 */ /* 0x000fe400078e02ff */
[----:B------:R-:W-:Y:S01]  /*1d20*/  IMAD R3, R9, UR5, R8 ;  /* 0x0000000509037c24 */ /* 0x000fe2000f8e0208 */
[----:B------:R-:W-:Y:S01]  /*1d30*/  ULDC.64 UR4, c[0x0][0x328] ;  /* 0x0000ca0000047ab9 */ /* 0x000fe20000000a00 */
[----:B------:R-:W-:Y:S01]  /*1d40*/  SEL R11, R31, RZ, P2 ;  /* 0x000000ff1f0b7207 */ /* 0x000fe20001000000 */
[----:B------:R-:W-:Y:S02]  /*1d50*/  IMAD R8, R0, UR4, RZ ;  /* 0x0000000400087c24 */ /* 0x000fe4000f8e02ff */
[----:B------:R-:W-:Y:S02]  /*1d60*/  IMAD R5, R23, R49, R4 ;  /* 0x0000003117057224 */ /* 0x000fe400078e0204 */
[----:B------:R-:W-:Y:S01]  /*1d70*/  IMAD.IADD R0, R55, 0x1, R3 ;  /* 0x0000000137007824 */ /* 0x000fe200078e0203 */
[----:B------:R-:W-:Y:S01]  /*1d80*/  IADD3 R3, P0, R54, R20, RZ ;  /* 0x0000001436037210 */ /* 0x000fe20007f1e0ff */
[----:B------:R-:W-:-:S02]  /*1d90*/  IMAD R4, R30, R42, RZ ;  /* 0x0000002a1e047224 */ /* 0x000fc400078e02ff */
[C---:B------:R-:W-:Y:S01]  /*1da0*/  IMAD.WIDE.U32 R50, R9.reuse, UR4, R6 ;  /* 0x0000000409327c25 */ /* 0x040fe2000f8e0006 */
[----:B------:R-:W-:Y:S01]  /*1db0*/  IADD3.X R20, R0, R21, R5, P0, !PT ;  /* 0x0000001500147210 */ /* 0x000fe200007fe405 */
[----:B------:R-:W-:Y:S02]  /*1dc0*/  ULDC UR4, c[0x0][0x2e4] ;  /* 0x0000b90000047ab9 */ /* 0x000fe40000000800 */
[----:B------:R-:W-:Y:S02]  /*1dd0*/  IMAD R6, R30, R36, RZ ;  /* 0x000000241e067224 */ /* 0x000fe400078e02ff */
[----:B------:R-:W-:Y:S02]  /*1de0*/  IMAD.IADD R11, R18, 0x1, R11 ;  /* 0x00000001120b7824 */ /* 0x000fe400078e020b */
[----:B------:R-:W-:Y:S02]  /*1df0*/  IMAD R75, R9, UR5, R8 ;  /* 0x00000005094b7c24 */ /* 0x000fe4000f8e0208 */
[----:B------:R-:W-:-:S02]  /*1e00*/  IMAD R15, R23, R43, R4 ;  /* 0x0000002b170f7224 */ /* 0x000fc400078e0204 */
[----:B------:R-:W-:Y:S01]  /*1e10*/  IMAD.WIDE.U32 R8, R23, R42, R18 ;  /* 0x0000002a17087225 */ /* 0x000fe200078e0012 */
[----:B------:R-:W-:-:S03]  /*1e20*/  SHF.R.S32.HI R10, RZ, 0x1f, R11 ;  /* 0x0000001fff0a7819 */ /* 0x000fc6000001140b */
[----:B------:R-:W-:-:S04]  /*1e30*/  IMAD.WIDE.U32 R4, R23, R42, R52 ;  /* 0x0000002a17047225 */ /* 0x000fc800078e0034 */
[C---:B------:R-:W-:Y:S02]  /*1e40*/  IMAD R21, R23.reuse, R37, R6 ;  /* 0x0000002517157224 */ /* 0x040fe400078e0206 */
[----:B------:R-:W-:-:S04]  /*1e50*/  IMAD.WIDE.U32 R40, R23, R36, R18 ;  /* 0x0000002417287225 */ /* 0x000fc800078e0012 */
[----:B------:R-:W-:-:S04]  /*1e60*/  IMAD.WIDE.U32 R6, R23, R36, R52 ;  /* 0x0000002417067225 */ /* 0x000fc800078e0034 */
[----:B------:R-:W-:Y:S02]  /*1e70*/  IMAD.IADD R9, R15, 0x1, R9 ;  /* 0x000000010f097824 */ /* 0x000fe400078e0209 */
[----:B------:R-:W-:Y:S01]  /*1e80*/  IMAD.IADD R5, R5, 0x1, R15 ;  /* 0x0000000105057824 */ /* 0x000fe200078e020f */
[----:B-----5:R-:W-:Y:S01]  /*1e90*/  SHF.R.S32.HI R15, RZ, 0x1f, R24 ;  /* 0x0000001fff0f7819 */ /* 0x020fe20000011418 */
[----:B------:R-:W-:Y:S02]  /*1ea0*/  IMAD.IADD R41, R21, 0x1, R41 ;  /* 0x0000000115297824 */ /* 0x000fe400078e0229 */
[----:B------:R-:W-:Y:S01]  /*1eb0*/  IMAD.IADD R7, R7, 0x1, R21 ;  /* 0x0000000107077824 */ /* 0x000fe200078e0215 */
[----:B------:R-:W-:Y:S01]  /*1ec0*/  LEA.HI R21, R10, R11, RZ, 0x4 ;  /* 0x0000000b0a157211 */ /* 0x000fe200078f20ff */
[-C--:B------:R-:W-:Y:S02]  /*1ed0*/  IMAD R12, R15, R42.reuse, RZ ;  /* 0x0000002a0f0c7224 */ /* 0x080fe400078e02ff */
[----:B------:R-:W-:-:S04]  /*1ee0*/  IMAD.WIDE.U32 R44, R24, R42, R4 ;  /* 0x0000002a182c7225 */ /* 0x000fc800078e0004 */
[----:B------:R-:W-:Y:S01]  /*1ef0*/  IMAD R15, R15, R36, RZ ;  /* 0x000000240f0f7224 */ /* 0x000fe200078e02ff */
[----:B------:R-:W-:Y:S01]  /*1f00*/  LOP3.LUT R22, R22, 0xfffffffb, RZ, 0xc0, !PT ;  /* 0xfffffffb16167812 */ /* 0x000fe200078ec0ff */
[C---:B------:R-:W-:Y:S01]  /*1f10*/  IMAD R65, R24.reuse, R43, R12 ;  /* 0x0000002b18417224 */ /* 0x040fe200078e020c */
[----:B------:R-:W-:Y:S01]  /*1f20*/  SHF.R.U32.HI R35, RZ, 0x7, R35 ;  /* 0x00000007ff237819 */ /* 0x000fe20000011623 */
[----:B------:R-:W-:Y:S01]  /*1f30*/  IMAD.WIDE.U32 R46, R24, R42, R8 ;  /* 0x0000002a182e7225 */ /* 0x000fe200078e0008 */
[----:B--2---:R-:W-:Y:S02]  /*1f40*/  LOP3.LUT P4, RZ, R34, 0x2, RZ, 0xc0, !PT ;  /* 0x0000000222ff7812 */ /* 0x004fe4000788c0ff */
[----:B------:R-:W-:Y:S01]  /*1f50*/  IADD3 R56, P0, R23, R56, RZ ;  /* 0x0000003817387210 */ /* 0x000fe20007f1e0ff */
[----:B------:R-:W-:Y:S01]  /*1f60*/  IMAD R59, R49, 0xa0, RZ ;  /* 0x000000a0313b7824 */ /* 0x000fe200078e02ff */
[----:B------:R-:W-:Y:S01]  /*1f70*/  IADD3 R34, R18, 0x20, RZ ;  /* 0x0000002012227810 */ /* 0x000fe20007ffe0ff */
[----:B------:R-:W-:Y:S01]  /*1f80*/  IMAD R11, R43, 0xa0, RZ ;  /* 0x000000a02b0b7824 */ /* 0x000fe200078e02ff */
[----:B------:R-:W-:Y:S01]  /*1f90*/  LOP3.LUT R64, R21, 0xfffffff0, RZ, 0xc0, !PT ;  /* 0xfffffff015407812 */ /* 0x000fe200078ec0ff */
[----:B------:R-:W-:-:S02]  /*1fa0*/  IMAD R15, R24, R37, R15 ;  /* 0x00000025180f7224 */ /* 0x000fc400078e020f */
[----:B------:R-:W-:Y:S02]  /*1fb0*/  IMAD R61, R37, 0xa0, RZ ;  /* 0x000000a0253d7824 */ /* 0x000fe400078e02ff */
[----:B------:R-:W-:-:S04]  /*1fc0*/  IMAD.WIDE.U32 R40, R24, R36, R40 ;  /* 0x0000002418287225 */ /* 0x000fc800078e0028 */
[----:B------:R-:W-:Y:S01]  /*1fd0*/  IMAD.WIDE.U32 R38, R24, R36, R6 ;  /* 0x0000002418267225 */ /* 0x000fe200078e0006 */
[----:B------:R-:W-:-:S03]  /*1fe0*/  @P2 LOP3.LUT R22, R22, 0x4, RZ, 0xfc, !PT ;  /* 0x0000000416162812 */ /* 0x000fc600078efcff */
[----:B------:R-:W-:Y:S01]  /*1ff0*/  IMAD.WIDE.U32 R48, R48, 0xa0, RZ ;  /* 0x000000a030307825 */ /* 0x000fe200078e00ff */
[----:B------:R-:W-:-:S03]  /*2000*/  IADD3 R62, R65, R47, RZ ;  /* 0x0000002f413e7210 */ /* 0x000fc60007ffe0ff */
[----:B------:R-:W-:-:S04]  /*2010*/  IMAD.WIDE.U32 R42, R42, 0xa0, RZ ;  /* 0x000000a02a2a7825 */ /* 0x000fc800078e00ff */
[----:B------:R-:W-:Y:S01]  /*2020*/  IMAD.WIDE.U32 R36, R36, 0xa0, RZ ;  /* 0x000000a024247825 */ /* 0x000fe200078e00ff */
[----:B------:R-:W-:Y:S02]  /*2030*/  ISETP.GE.AND P3, PT, R18, UR4, PT ;  /* 0x0000000412007c0c */ /* 0x000fe4000bf66270 */
[----:B------:R-:W-:Y:S01]  /*2040*/  ISETP.GE.AND P2, PT, R34, UR4, PT ;  /* 0x0000000422007c0c */ /* 0x000fe2000bf46270 */
[----:B------:R-:W-:Y:S01]  /*2050*/  VIADD R35, R35, 0x8 ;  /* 0x0000000823237836 */ /* 0x000fe20000000000 */
[----:B------:R-:W-:Y:S01]  /*2060*/  SHF.R.S32.HI R73, RZ, 0x1f, R64 ;  /* 0x0000001fff497819 */ /* 0x000fe20000011440 */
[----:B------:R-:W-:Y:S02]  /*2070*/  IMAD.SHL.U32 R58, R31, 0x2, RZ ;  /* 0x000000021f3a7824 */ /* 0x000fe400078e00ff */
[----:B------:R-:W-:Y:S02]  /*2080*/  IMAD.X R57, R30, 0x1, R13, P0 ;  /* 0x000000011e397824 */ /* 0x000fe400000e060d */
[----:B------:R-:W-:-:S02]  /*2090*/  IMAD.IADD R59, R49, 0x1, R59 ;  /* 0x00000001313b7824 */ /* 0x000fc400078e023b */
[----:B------:R-:W-:Y:S02]  /*20a0*/  IMAD.IADD R60, R43, 0x1, R11 ;  /* 0x000000012b3c7824 */ /* 0x000fe400078e020b */
[----:B------:R-:W-:Y:S02]  /*20b0*/  IMAD.IADD R61, R37, 0x1, R61 ;  /* 0x00000001253d7824 */ /* 0x000fe400078e023d */
[----:B------:R-:W-:Y:S02]  /*20c0*/  IMAD.IADD R63, R15, 0x1, R41 ;  /* 0x000000010f3f7824 */ /* 0x000fe400078e0229 */
[----:B------:R-:W-:Y:S02]  /*20d0*/  IMAD.IADD R65, R45, 0x1, R65 ;  /* 0x000000012d417824 */ /* 0x000fe400078e0241 */
[----:B------:R-:W-:Y:S02]  /*20e0*/  IMAD.IADD R72, R39, 0x1, R15 ;  /* 0x0000000127487824 */ /* 0x000fe400078e020f */
[----:B------:R-:W-:Y:S01]  /*20f0*/  IMAD.IADD R75, R51, 0x1, R75 ;  /* 0x00000001334b7824 */ /* 0x000fe200078e024b */
[----:B---3--:R-:W-:-:S04]  /*2100*/  LOP3.LUT R4, R29, 0x30, R21, 0xf8, !PT ;  /* 0x000000301d047812 */ /* 0x008fc800078ef815 */
[----:B------:R-:W-:-:S05]  /*2110*/  LOP3.LUT R4, R4, R28, RZ, 0x3c, !PT ;  /* 0x0000001c04047212 */ /* 0x000fca00078e3cff */
[----:B------:R-:W-:-:S07]  /*2120*/  IMAD.IADD R74, R14, 0x1, R4 ;  /* 0x000000010e4a7824 */ /* 0x000fce00078e0204 */
.L_x_10495:
[----:B0-----:R-:W2:Y:S01]  /*2130*/  LDL R4, [R1+0x4] ;  /* 0x0000040001047983 */ /* 0x001ea20000100800 */
[----:B----4-:R-:W0:Y:S01]  /*2140*/  LDC.64 R66, c[0x0][0x2d8] ;  /* 0x0000b600ff427b82 */ /* 0x010e220000000a00 */
[----:B------:R-:W-:Y:S01]  /*2150*/  VIADD R2, R2, 0xffffffff ;  /* 0xffffffff02027836 */ /* 0x000fe20000000000 */
[----:B------:R-:W-:Y:S01]  /*2160*/  LOP3.LUT R22, R22, 0xfffffffd, RZ, 0xc0, !PT ;  /* 0xfffffffd16167812 */ /* 0x000fe200078ec0ff */
[----:B------:R-:W-:Y:S05]  /*2170*/  YIELD ;  /* 0x0000000000007946 */ /* 0x000fea0003800000 */
[----:B------:R-:W1:Y:S01]  /*2180*/  LDC R31, c[0x0][0x3d4] ;  /* 0x0000f500ff1f7b82 */ /* 0x000e620000000800 */
[----:B------:R-:W-:Y:S01]  /*2190*/  SHF.R.S32.HI R69, RZ, 0x1f, R2 ;  /* 0x0000001fff457819 */ /* 0x000fe20000011402 */
[----:B------:R-:W-:Y:S01]  /*21a0*/  IMAD R5, R59, R2, RZ ;  /* 0x000000023b057224 */ /* 0x000fe200078e02ff */
[----:B------:R-:W-:Y:S01]  /*21b0*/  ISETP.GT.AND P5, PT, R2, R32, PT ;  /* 0x000000200200720c */ /* 0x000fe20003fa4270 */
[----:B---3--:R-:W-:Y:S01]  /*21c0*/  IMAD.WIDE.U32 R14, R48, R2, RZ ;  /* 0x00000002300e7225 */ /* 0x008fe200078e00ff */
[----:B------:R-:W-:Y:S03]  /*21d0*/  BSSY B0, `(.L_x_10466) ;  /* 0x0000268000007945 */ /* 0x000fe60003800000 */
[----:B------:R-:W-:-:S04]  /*21e0*/  IMAD R7, R69, R48, R5 ;  /* 0x0000003045077224 */ /* 0x000fc800078e0205 */
[----:B------:R-:W-:Y:S01]  /*21f0*/  IMAD.IADD R71, R15, 0x1, R7 ;  /* 0x000000010f477824 */ /* 0x000fe200078e0207 */
[----:B0-----:R-:W-:-:S03]  /*2200*/  IADD3 R12, P0, P1, R14, R66, R3 ;  /* 0x000000420e0c7210 */ /* 0x001fc6000791e003 */
[----:B------:R-:W-:Y:S02]  /*2210*/  @P5 LOP3.LUT R22, R22, 0x2, RZ, 0xfc, !PT ;  /* 0x0000000216165812 */ /* 0x000fe400078efcff */
[----:B------:R-:W-:Y:S02]  /*2220*/  IADD3.X R13, R71, R67, R20, P0, P1 ;  /* 0x00000043470d7210 */ /* 0x000fe400007e2414 */
[----:B-1----:R-:W-:Y:S01]  /*2230*/  ISETP.GE.AND P0, PT, R31, 0x1, PT ;  /* 0x000000011f00780c */ /* 0x002fe20003f06270 */
[----:B--2---:R-:W-:-:S05]  /*2240*/  IMAD R77, R17, 0x2800, R4 ;  /* 0x00002800114d7824 */ /* 0x004fca00078e0204 */
[C---:B------:R-:W-:Y:S01]  /*2250*/  IADD3 R5, R77.reuse, 0x20, RZ ;  /* 0x000000204d057810 */ /* 0x040fe20007ffe0ff */
[----:B------:R-:W-:Y:S02]  /*2260*/  @P4 VIADD R5, R77, 0xffffffe0 ;  /* 0xffffffe04d054836 */ /* 0x000fe40000000000 */
[C---:B------:R-:W-:Y:S02]  /*2270*/  IMAD.IADD R77, R16.reuse, 0x1, R77 ;  /* 0x00000001104d7824 */ /* 0x040fe400078e024d */
[----:B------:R-:W-:Y:S02]  /*2280*/  IMAD.IADD R76, R16, 0x1, R5 ;  /* 0x00000001104c7824 */ /* 0x000fe400078e0205 */
[----:B------:R-:W-:Y:S05]  /*2290*/  @!P0 BRA `(.L_x_10467) ;  /* 0x0000002400248947 */ /* 0x000fea0003800000 */
[----:B------:R-:W-:Y:S01]  /*22a0*/  ULDC.U8 UR4, c[0x0][0x3f0] ;  /* 0x0000fc0000047ab9 */ /* 0x000fe20000000000 */
[-C--:B------:R-:W-:Y:S01]  /*22b0*/  IMAD R7, R60, R2.reuse, RZ ;  /* 0x000000023c077224 */ /* 0x080fe200078e02ff */
[----:B------:R-:W-:Y:S01]  /*22c0*/  ISETP.NE.AND P0, PT, RZ, UR4, PT ;  /* 0x00000004ff007c0c */ /* 0x000fe2000bf05270 */
[----:B------:R-:W-:-:S04]  /*22d0*/  IMAD.WIDE.U32 R4, R42, R2, RZ ;  /* 0x000000022a047225 */ /* 0x000fc800078e00ff */
[----:B------:R-:W-:-:S04]  /*22e0*/  IMAD R7, R69, R42, R7 ;  /* 0x0000002a45077224 */ /* 0x000fc800078e0207 */
[----:B------:R-:W-:-:S04]  /*22f0*/  IMAD.IADD R30, R5, 0x1, R7 ;  /* 0x00000001051e7824 */ /* 0x000fc800078e0207 */
[----:B------:R-:W-:Y:S05]  /*2300*/  @!P0 BRA `(.L_x_10468) ;  /* 0x0000001000648947 */ /* 0x000fea0003800000 */
[----:B------:R-:W-:Y:S01]  /*2310*/  IMAD R6, R2, -0xa0, R33 ;  /* 0xffffff6002067824 */ /* 0x000fe200078e0221 */
[----:B------:R-:W-:Y:S01]  /*2320*/  BSSY B1, `(.L_x_10469) ;  /* 0x000001c000017945 */ /* 0x000fe20003800000 */
[----:B------:R-:W-:Y:S02]  /*2330*/  CS2R R8, SRZ ;  /* 0x0000000000087805 */ /* 0x000fe4000001ff00 */
[----:B------:R-:W-:Y:S02]  /*2340*/  CS2R R14, SRZ ;  /* 0x00000000000e7805 */ /* 0x000fe4000001ff00 */
[----:B------:R-:W-:Y:S02]  /*2350*/  CS2R R10, SRZ ;  /* 0x00000000000a7805 */ /* 0x000fe4000001ff00 */
[----:B------:R-:W-:Y:S02]  /*2360*/  VIMNMX R6, R6, 0xa0, PT ;  /* 0x000000a006067848 */ /* 0x000fe40003fe0100 */
[----:B------:R-:W-:-:S02]  /*2370*/  CS2R R28, SRZ ;  /* 0x00000000001c7805 */ /* 0x000fc4000001ff00 */
[----:B------:R-:W-:-:S13]  /*2380*/  ISETP.GE.AND P1, PT, R23, R6, PT ;  /* 0x000000061700720c */ /* 0x000fda0003f26270 */
[----:B------:R-:W-:Y:S05]  /*2390*/  @P1 BRA `(.L_x_10470) ;  /* 0x0000000000501947 */ /* 0x000fea0003800000 */
[----:B------:R-:W-:Y:S01]  /*23a0*/  MOV R7, R72 ;  /* 0x0000004800077202 */ /* 0x000fe20000000f00 */
[----:B------:R-:W-:Y:S01]  /*23b0*/  ULDC.64 UR4, c[0x0][0x3c8] ;  /* 0x0000f20000047ab9 */ /* 0x000fe20000000a00 */
[----:B------:R-:W-:Y:S01]  /*23c0*/  IMAD.MOV.U32 R6, RZ, RZ, R38 ;  /* 0x000000ffff067224 */ /* 0x000fe200078e0026 */
[----:B------:R-:W-:Y:S01]  /*23d0*/  IADD3 R4, P0, P5, R44, UR4, R4 ;  /* 0x000000042c047c10 */ /* 0x000fe2000fd1e004 */
[----:B------:R-:W-:Y:S02]  /*23e0*/  IMAD R9, R61, R2, RZ ;  /* 0x000000023d097224 */ /* 0x000fe400078e02ff */
[-C--:B------:R-:W-:Y:S01]  /*23f0*/  IMAD.WIDE.U32 R6, R2, R36.reuse, R6 ;  /* 0x0000002402067225 */ /* 0x080fe200078e0006 */
[----:B------:R-:W-:Y:S01]  /*2400*/  IADD3.X R5, R65, UR5, R30, P0, P5 ;  /* 0x0000000541057c10 */ /* 0x000fe200087ea41e */
[----:B------:R-:W-:Y:S02]  /*2410*/  ULDC.64 UR4, c[0x0][0x3e0] ;  /* 0x0000f80000047ab9 */ /* 0x000fe40000000a00 */
[----:B------:R-:W-:Y:S01]  /*2420*/  IMAD R9, R69, R36, R9 ;  /* 0x0000002445097224 */ /* 0x000fe200078e0209 */
[----:B------:R-:W-:Y:S01]  /*2430*/  IADD3 R6, P0, R6, UR4, RZ ;  /* 0x0000000406067c10 */ /* 0x000fe2000ff1e0ff */
[----:B------:R-:W-:-:S03]  /*2440*/  VIADD R8, R52, 0x10 ;  /* 0x0000001034087836 */ /* 0x000fc60000000000 */
[----:B------:R-:W-:Y:S02]  /*2450*/  IADD3.X R7, R7, UR5, R9, P0, !PT ;  /* 0x0000000507077c10 */ /* 0x000fe400087fe409 */
[----:B------:R-:W-:Y:S02]  /*2460*/  ISETP.GE.AND P0, PT, R52, R31, PT ;  /* 0x0000001f3400720c */ /* 0x000fe40003f06270 */
[----:B------:R-:W-:-:S11]  /*2470*/  CS2R R10, SRZ ;  /* 0x00000000000a7805 */ /* 0x000fd6000001ff00 */
[----:B------:R0:W5:Y:S04]  /*2480*/  @!P0 LDG.E.64 R14, desc[UR42][R4.64] ;  /* 0x0000002a040e8981 */ /* 0x000168000c1e1b00 */
[----:B------:R0:W5:Y:S01]  /*2490*/  @!P0 LDG.E.64 R28, desc[UR42][R6.64] ;  /* 0x0000002a061c8981 */ /* 0x000162000c1e1b00 */
[----:B------:R-:W-:Y:S02]  /*24a0*/  ISETP.GE.AND P0, PT, R8, R31, PT ;  /* 0x0000001f0800720c */ /* 0x000fe40003f06270 */
[----:B------:R-:W-:-:S11]  /*24b0*/  CS2R R8, SRZ ;  /* 0x0000000000087805 */ /* 0x000fd6000001ff00 */
[----:B------:R0:W5:Y:S04]  /*24c0*/  @!P0 LDG.E.64 R8, desc[UR42][R4.64+0x10] ;  /* 0x0000102a04088981 */ /* 0x000168000c1e1b00 */
[----:B------:R0:W5:Y:S02]  /*24d0*/  @!P0 LDG.E.64 R10, desc[UR42][R6.64+0x10] ;  /* 0x0000102a060a8981 */ /* 0x000164000c1e1b00 */
.L_x_10470:
[----:B------:R-:W-:Y:S05]  /*24e0*/  BSYNC B1 ;  /* 0x0000000000017941 */ /* 0x000fea0003800000 */
.L_x_10469:
[----:B------:R-:W-:Y:S01]  /*24f0*/  UISETP.NE.AND UP0, UPT, UR36, 0x3, UPT ;  /* 0x000000032400788c */ /* 0x000fe2000bf05270 */
[----:B-----5:R-:W-:Y:S02]  /*2500*/  IMAD.MOV.U32 R30, RZ, RZ, R8 ;  /* 0x000000ffff1e7224 */ /* 0x020fe400078e0008 */
[----:B------:R-:W-:Y:S02]  /*2510*/  IMAD.MOV.U32 R85, RZ, RZ, R14 ;  /* 0x000000ffff557224 */ /* 0x000fe400078e000e */
[----:B------:R-:W-:Y:S01]  /*2520*/  IMAD.MOV.U32 R66, RZ, RZ, R10 ;  /* 0x000000ffff427224 */ /* 0x000fe200078e000a */
[----:B------:R-:W-:Y:S01]  /*2530*/  PLOP3.LUT P0, PT, PT, PT, UP0, 0x80, 0x0 ;  /* 0x000000000000781c */ /* 0x000fe20003f0f008 */
[----:B------:R-:W-:-:S12]  /*2540*/  IMAD.MOV.U32 R83, RZ, RZ, R28 ;  /* 0x000000ffff537224 */ /* 0x000fd800078e001c */
[----:B------:R-:W-:Y:S05]  /*2550*/  @!P0 BRA `(.L_x_10471) ;  /* 0x0000000000048947 */ /* 0x000fea0003800000 */
[----:B------:R-:W-:Y:S01]  /*2560*/  BPT.TRAP 0x1 ;  /* 0x000000040000795c */ /* 0x000fe20000300000 */
.L_x_10471:
[----:B------:R-:W-:Y:S01]  /*2570*/  IMAD R78, R17, 0x8, R16 ;  /* 0x00000008114e7824 */ /* 0x000fe200078e0210 */
[----:B------:R-:W-:Y:S01]  /*2580*/  SHF.L.U32 R79, R156, 0x1f, RZ ;  /* 0x0000001f9c4f7819 */ /* 0x000fe200000006ff */
[----:B------:R-:W-:Y:S03]  /*2590*/  BSSY B1, `(.L_x_10472) ;  /* 0x0000003000017945 */ /* 0x000fe60003800000 */
[----:B------:R-:W1:Y:S02]  /*25a0*/  SYNCS.PHASECHK.TRANS64.TRYWAIT P5, [R78+URZ+0x13290], R79 ;  /* 0x0132904f4e0075a7 */ /* 0x000e6400080a017f */
[----:B-1----:R-:W-:Y:S05]  /*25b0*/  @!P5 BRA `(.L_x_10473) ;  /* 0x000001300000d947 */ /* 0x002fea0003800000 */
.L_x_10690:
[----:B------:R-:W-:Y:S05]  /*25c0*/  BSYNC B1 ;  /* 0x0000000000017941 */ /* 0x000fea0003800000 */
.L_x_10472:
[----:B------:R-:W-:Y:S05]  /*25d0*/  @P1 BRA `(.L_x_10474) ;  /* 0x00000020009c1947 */ /* 0x000fea0003800000 */
[----:B------:R-:W-:Y:S04]  /*25e0*/  BSSY B1, `(.L_x_10475) ;  /* 0x0000073000017945 */ /* 0x000fe80003800000 */
[----:B------:R-:W-:Y:S05]  /*25f0*/  @P3 BRA `(.L_x_10476) ;  /* 0x0000000400c43947 */ /* 0x000fea0003800000 */
        /* <DEDUP_REMOVED lines=12> */
[----:B------:R-:W-:Y:S02]  /*26c0*/  PRMT R29, R67, 0x654, R14 ;  /* 0x00000654431d7816 */ /* 0x000fe4000000000e */
[----:B------:R-:W-:Y:S01]  /*26d0*/  PRMT R67, R28, 0x654, R15 ;  /* 0x000006541c437816 */ /* 0x000fe2000000000f */
[----:B------:R-:W-:Y:S01]  /*26e0*/  IMAD.SHL.U32 R28, R68, 0x100, RZ ;  /* 0x00000100441c7824 */ /* 0x000fe200078e00ff */
[----:B------:R-:W-:Y:S01]  /*26f0*/  SHF.L.U32 R14, R69, 0x8, RZ ;  /* 0x00000008450e7819 */ /* 0x000fe200000006ff */
[----:B--2---:R-:W-:Y:S01]  /*2700*/  IMAD.MOV.U32 R15, RZ, RZ, R4 ;  /* 0x000000ffff0f7224 */ /* 0x004fe200078e0004 */
[----:B------:R-:W-:-:S02]  /*2710*/  F2FP.F16.E4M3.UNPACK_B R4, R5 ;  /* 0x00000005ff04723e */ /* 0x000fc400020006ff */
[----:B------:R-:W-:Y:S01]  /*2720*/  LOP3.LUT R69, R67, 0xff00, R28, 0xf8, !PT ;  /* 0x0000ff0043457812 */ /* 0x000fe200078ef81c */
[----:B------:R-:W-:Y:S01]  /*2730*/  IMAD.U32 R28, R70, 0x10000, RZ ;  /* 0x00010000461c7824 */ /* 0x000fe200078e00ff */
[----:B------:R-:W-:Y:S02]  /*2740*/  F2FP.F16.E4M3.UNPACK_B R67, R83.H1 ;  /* 0x00000053ff43723e */ /* 0x000fe400030006ff */
[----:B------:R-:W-:Y:S01]  /*2750*/  LOP3.LUT R29, R29, 0xff00, R14, 0xf8, !PT ;  /* 0x0000ff001d1d7812 */ /* 0x000fe200078ef80e */
[----:B------:R-:W-:Y:S01]  /*2760*/  IMAD.U32 R14, R71, 0x10000, RZ ;  /* 0x00010000470e7824 */ /* 0x000fe200078e00ff */
[----:B------:R-:W-:Y:S01]  /*2770*/  LOP3.LUT R80, R69, 0xff0000, R28, 0xf8, !PT ;  /* 0x00ff000045507812 */ /* 0x000fe200078ef81c */
[--C-:B------:R-:W-:Y:S01]  /*2780*/  HADD2.F32 R28, -RZ, R4.reuse.H1_H1 ;  /* 0x30000004ff1c7230 */ /* 0x100fe20000004100 */
[----:B------:R-:W-:Y:S01]  /*2790*/  F2FP.F16.E4M3.UNPACK_B R68, R85.H1 ;  /* 0x00000055ff44723e */ /* 0x000fe200030006ff */
[--C-:B------:R-:W-:Y:S01]  /*27a0*/  HADD2.F32 R71, -RZ, R67.reuse.H0_H0 ;  /* 0x20000043ff477230 */ /* 0x100fe20000004100 */
[----:B------:R-:W-:Y:S01]  /*27b0*/  F2FP.F16.E4M3.UNPACK_B R5, R5.H1 ;  /* 0x00000005ff05723e */ /* 0x000fe200030006ff */
[----:B------:R-:W-:Y:S01]  /*27c0*/  HADD2.F32 R4, -RZ, R4.H0_H0 ;  /* 0x20000004ff047230 */ /* 0x000fe20000004100 */
[----:B------:R-:W-:Y:S01]  /*27d0*/  LOP3.LUT R14, R29, 0xff0000, R14, 0xf8, !PT ;  /* 0x00ff00001d0e7812 */ /* 0x000fe200078ef80e */
[----:B------:R-:W-:-:S02]  /*27e0*/  HADD2.F32 R70, -RZ, R67.H1_H1 ;  /* 0x30000043ff467230 */ /* 0x000fc40000004100 */
[-C--:B------:R-:W-:Y:S01]  /*27f0*/  FMUL.FTZ R81, R28, R71.reuse ;  /* 0x000000471c517220 */ /* 0x080fe20000410000 */
[--C-:B------:R-:W-:Y:S02]  /*2800*/  HADD2.F32 R69, -RZ, R68.reuse.H0_H0 ;  /* 0x20000044ff457230 */ /* 0x100fe40000004100 */
[--C-:B------:R-:W-:Y:S02]  /*2810*/  HADD2.F32 R67, -RZ, R5.reuse.H1_H1 ;  /* 0x30000005ff437230 */ /* 0x100fe40000004100 */
[----:B------:R-:W-:Y:S02]  /*2820*/  HADD2.F32 R29, -RZ, R5.H0_H0 ;  /* 0x20000005ff1d7230 */ /* 0x000fe40000004100 */
[C---:B------:R-:W-:Y:S01]  /*2830*/  FMUL.FTZ R5, R4.reuse, R71 ;  /* 0x0000004704057220 */ /* 0x040fe20000410000 */
[----:B------:R-:W-:Y:S02]  /*2840*/  HADD2.F32 R68, -RZ, R68.H1_H1 ;  /* 0x30000044ff447230 */ /* 0x000fe40000004100 */
[-C--:B------:R-:W-:Y:S01]  /*2850*/  FMUL.FTZ R82, R67, R70.reuse ;  /* 0x0000004643527220 */ /* 0x080fe20000410000 */
[-C--:B------:R-:W-:Y:S01]  /*2860*/  FFMA.FTZ R4, R4, R69.reuse, -R81 ;  /* 0x0000004504047223 */ /* 0x080fe20000010851 */
[C---:B------:R-:W-:Y:S01]  /*2870*/  FMUL.FTZ R84, R29.reuse, R70 ;  /* 0x000000461d547220 */ /* 0x040fe20000410000 */
[----:B------:R-:W-:Y:S01]  /*2880*/  FFMA.FTZ R5, R28, R69, R5 ;  /* 0x000000451c057223 */ /* 0x000fe20000010005 */
[----:B------:R-:W-:Y:S01]  /*2890*/  F2FP.F16.E4M3.UNPACK_B R70, R83 ;  /* 0x00000053ff46723e */ /* 0x000fe200020006ff */
        /* <DEDUP_REMOVED lines=11> */
[----:B------:R-:W-:Y:S02]  /*2950*/  HADD2.F32 R29, -RZ, R15.H1_H1 ;  /* 0x3000000fff1d7230 */ /* 0x000fe40000004100 */
[----:B------:R-:W-:Y:S01]  /*2960*/  FMUL.FTZ R82, R68, R71 ;  /* 0x0000004744527220 */ /* 0x000fe20000410000 */
[----:B------:R-:W-:Y:S01]  /*2970*/  HADD2.F32 R70, -RZ, R70.H0_H0 ;  /* 0x20000046ff467230 */ /* 0x000fe20000004100 */
[----:B------:R-:W-:Y:S01]  /*2980*/  F2FP.SATFINITE.E4M3.F32.PACK_AB_MERGE_C R5, R5, R4, R88 ;  /* 0x000000040505723e */ /* 0x000fe20004807058 */
        /* <DEDUP_REMOVED lines=9> */
[----:B------:R-:W-:Y:S02]  /*2a20*/  F2FP.SATFINITE.E4M3.F32.PACK_AB_MERGE_C R87, R81, R82, RZ ;  /* 0x000000525157723e */ /* 0x000fe400048070ff */
[----:B------:R-:W-:Y:S01]  /*2a30*/  F2FP.F16.E4M3.UNPACK_B R81, R80.H1 ;  /* 0x00000050ff51723e */ /* 0x000fe200030006ff */
        /* <DEDUP_REMOVED lines=15> */
[CC--:B------:R-:W-:Y:S01]  /*2b30*/  FMUL.FTZ R67, R29.reuse, R82.reuse ;  /* 0x000000521d437220 */ /* 0x0c0fe20000410000 */
[----:B------:R-:W-:Y:S01]  /*2b40*/  F2FP.F16.E4M3.UNPACK_B R7, R7 ;  /* 0x00000007ff07723e */ /* 0x000fe200020006ff */
[----:B------:R-:W-:Y:S01]  /*2b50*/  FMUL.FTZ R82, R28, R82 ;  /* 0x000000521c527220 */ /* 0x000fe20000410000 */
        /* <DEDUP_REMOVED lines=12> */
[-C--:B------:R-:W-:Y:S01]  /*2c20*/  FMUL.FTZ R83, R28, R81.reuse ;  /* 0x000000511c537220 */ /* 0x080fe20000410000 */
[----:B------:R-:W-:Y:S02]  /*2c30*/  HADD2.F32 R80, -RZ, R80.H0_H0 ;  /* 0x20000050ff507230 */ /* 0x000fe40000004100 */
        /* <DEDUP_REMOVED lines=11> */
.L_x_10478:
[----:B------:R-:W-:Y:S05]  /*2cf0*/  BSYNC B2 ;  /* 0x0000000000027941 */ /* 0x000fea0003800000 */
.L_x_10477:
[----:B--2---:R2:W-:Y:S02]  /*2d00*/  STG.E.128 desc[UR42][R12.64], R4 ;  /* 0x000000040c007986 */ /* 0x0045e4000c101d2a */
.L_x_10476:
[----:B------:R-:W-:Y:S05]  /*2d10*/  BSYNC B1 ;  /* 0x0000000000017941 */ /* 0x000fea0003800000 */
.L_x_10475:
[----:B------:R-:W-:Y:S05]  /*2d20*/  @P2 BRA `(.L_x_10474) ;  /* 0x0000001800c82947 */ /* 0x000fea0003800000 */
[----:B0-2---:R-:W2:Y:S01]  /*2d30*/  LDL R6, [R1+0x4] ;  /* 0x0000040001067983 */ /* 0x005ea20000100800 */
[----:B------:R-:W-:Y:S01]  /*2d40*/  IMAD.MOV.U32 R5, RZ, RZ, 0x20 ;  /* 0x00000020ff057424 */ /* 0x000fe200078e00ff */
[----:B------:R-:W-:Y:S01]  /*2d50*/  IADD3 R14, R52, 0x10, RZ ;  /* 0x00000010340e7810 */ /* 0x000fe20007ffe0ff */
[----:B------:R-:W-:Y:S01]  /*2d60*/  IMAD R4, R17, 0x2800, RZ ;  /* 0x0000280011047824 */ /* 0x000fe200078e02ff */
[----:B------:R-:W-:Y:S02]  /*2d70*/  BSSY B1, `(.L_x_10479) ;  /* 0x0000070000017945 */ /* 0x000fe40003800000 */
[----:B------:R-:W-:Y:S02]  /*2d80*/  SEL R5, R5, 0xffffffe0, !P4 ;  /* 0xffffffe005057807 */ /* 0x000fe40006000000 */
[----:B------:R-:W-:Y:S02]  /*2d90*/  ISETP.GE.AND P5, PT, R14, R31, PT ;  /* 0x0000001f0e00720c */ /* 0x000fe40003fa6270 */
[----:B--2---:R-:W-:-:S05]  /*2da0*/  IADD3 R5, R5, R6, R4 ;  /* 0x0000000605057210 */ /* 0x004fca0007ffe004 */
[----:B------:R-:W-:-:S06]  /*2db0*/  IMAD.IADD R4, R16, 0x1, R5 ;  /* 0x0000000110047824 */ /* 0x000fcc00078e0205 */
[----:B------:R-:W0:Y:S01]  /*2dc0*/  LDS.128 R4, [R4+0xe000] ;  /* 0x00e0000004047984 */ /* 0x000e220000000c00 */
[----:B------:R-:W-:Y:S05]  /*2dd0*/  @P5 BRA `(.L_x_10480) ;  /* 0x0000000400a45947 */ /* 0x000fea0003800000 */
[--C-:B------:R-:W-:Y:S02]  /*2de0*/  SHF.R.U32.HI R10, RZ, 0x8, R9.reuse ;  /* 0x00000008ff0a7819 */ /* 0x100fe40000011609 */
[----:B------:R-:W-:Y:S02]  /*2df0*/  SHF.R.U32.HI R31, RZ, 0x18, R9 ;  /* 0x00000018ff1f7819 */ /* 0x000fe40000011609 */
[----:B------:R-:W-:Y:S01]  /*2e00*/  LOP3.LUT R8, R9, 0xff, RZ, 0xc0, !PT ;  /* 0x000000ff09087812 */ /* 0x000fe200078ec0ff */
[----:B------:R-:W-:Y:S01]  /*2e10*/  IMAD.SHL.U32 R10, R10, 0x100, RZ ;  /* 0x000001000a0a7824 */ /* 0x000fe200078e00ff */
[----:B------:R-:W-:Y:S02]  /*2e20*/  SHF.R.U32.HI R28, RZ, 0x8, R11 ;  /* 0x00000008ff1c7819 */ /* 0x000fe4000001160b */
[----:B------:R-:W-:Y:S02]  /*2e30*/  SHF.R.U32.HI R29, RZ, 0x10, R9 ;  /* 0x00000010ff1d7819 */ /* 0x000fe40000011609 */
[----:B------:R-:W-:-:S02]  /*2e40*/  LOP3.LUT R14, R11, 0xff0000ff, RZ, 0xc0, !PT ;  /* 0xff0000ff0b0e7812 */ /* 0x000fc400078ec0ff */
[----:B------:R-:W-:Y:S01]  /*2e50*/  SHF.R.U32.HI R15, RZ, 0x10, R11 ;  /* 0x00000010ff0f7819 */ /* 0x000fe2000001160b */
[----:B------:R-:W-:Y:S01]  /*2e60*/  IMAD.SHL.U32 R11, R28, 0x100, RZ ;  /* 0x000001001c0b7824 */ /* 0x000fe200078e00ff */
[----:B------:R-:W-:Y:S01]  /*2e70*/  PRMT R9, R31, 0x654, R8 ;  /* 0x000006541f097816 */ /* 0x000fe20000000008 */
[----:B0-----:R-:W-:Y:S01]  /*2e80*/  IMAD.MOV.U32 R8, RZ, RZ, R4 ;  /* 0x000000ffff087224 */ /* 0x001fe200078e0004 */
[----:B------:R-:W-:Y:S01]  /*2e90*/  F2FP.F16.E4M3.UNPACK_B R4, R5 ;  /* 0x00000005ff04723e */ /* 0x000fe200020006ff */
[----:B------:R-:W-:Y:S01]  /*2ea0*/  IMAD.U32 R15, R15, 0x10000, RZ ;  /* 0x000100000f0f7824 */ /* 0x000fe200078e00ff */
[----:B------:R-:W-:Y:S01]  /*2eb0*/  LOP3.LUT R9, R9, 0xff00, R10, 0xf8, !PT ;  /* 0x0000ff0009097812 */ /* 0x000fe200078ef80a */
[----:B------:R-:W-:Y:S01]  /*2ec0*/  IMAD.U32 R10, R29, 0x10000, RZ ;  /* 0x000100001d0a7824 */ /* 0x000fe200078e00ff */
[----:B------:R-:W-:Y:S02]  /*2ed0*/  LOP3.LUT R14, R14, 0xff00, R11, 0xf8, !PT ;  /* 0x0000ff000e0e7812 */ /* 0x000fe400078ef80b */
[----:B------:R-:W-:-:S02]  /*2ee0*/  F2FP.F16.E4M3.UNPACK_B R11, R66.H1 ;  /* 0x00000042ff0b723e */ /* 0x000fc400030006ff */
        /* <DEDUP_REMOVED lines=88> */
.L_x_10480:
[----:B------:R-:W-:Y:S05]  /*3470*/  BSYNC B1 ;  /* 0x0000000000017941 */ /* 0x000fea0003800000 */
.L_x_10479:
[----:B0-----:R0:W-:Y:S01]  /*3480*/  STG.E.128 desc[UR42][R12.64+0x20], R4 ;  /* 0x000020040c007986 */ /* 0x0011e2000c101d2a */
[----:B------:R-:W-:Y:S05]  /*3490*/  BRA `(.L_x_10474) ;  /* 0x0000001000ec7947 */ /* 0x000fea0003800000 */
.L_x_10468:
[----:B------:R-:W-:Y:S01]  /*34a0*/  IMAD R5, R2, -0xa0, R33 ;  /* 0xffffff6002057824 */ /* 0x000fe200078e0221 */
[----:B------:R-:W-:Y:S02]  /*34b0*/  CS2R R8, SRZ ;  /* 0x0000000000087805 */ /* 0x000fe4000001ff00 */
[----:B------:R-:W-:Y:S02]  /*34c0*/  CS2R R10, SRZ ;  /* 0x00000000000a7805 */ /* 0x000fe4000001ff00 */
[----:B------:R-:W-:-:S04]  /*34d0*/  VIMNMX R6, R5, 0xa0, PT ;  /* 0x000000a005067848 */ /* 0x000fc80003fe0100 */
[----:B------:R-:W-:-:S04]  /*34e0*/  ISETP.GE.AND P1, PT, R23, R6, PT ;  /* 0x000000061700720c */ /* 0x000fc80003f26270 */
[----:B------:R-:W-:-:S13]  /*34f0*/  ISETP.GE.OR P0, PT, R18, R31, P1 ;  /* 0x0000001f1200720c */ /* 0x000fda0000f06670 */
[----:B------:R-:W0:Y:S01]  /*3500*/  @!P0 LDC.64 R12, c[0x0][0x3c8] ;  /* 0x0000f200ff0c8b82 */ /* 0x000e220000000a00 */
[----:B------:R-:W-:Y:S01]  /*3510*/  @!P0 MOV R5, R63 ;  /* 0x0000003f00058202 */ /* 0x000fe20000000f00 */
[----:B------:R-:W-:-:S04]  /*3520*/  @!P0 IMAD R6, R61, R2, RZ ;  /* 0x000000023d068224 */ /* 0x000fc800078e02ff */
[----:B------:R-:W-:Y:S02]  /*3530*/  @!P0 IMAD R6, R69, R36, R6 ;  /* 0x0000002445068224 */ /* 0x000fe400078e0206 */
[----:B------:R-:W1:Y:S01]  /*3540*/  @!P0 LDC.64 R28, c[0x0][0x3e0] ;  /* 0x0000f800ff1c8b82 */ /* 0x000e620000000a00 */
[----:B0-----:R-:W-:Y:S01]  /*3550*/  @!P0 IADD3 R12, P5, P6, R46, R12, R4 ;  /* 0x0000000c2e0c8210 */ /* 0x001fe20007ebe004 */
[----:B------:R-:W-:-:S03]  /*3560*/  @!P0 IMAD.MOV.U32 R4, RZ, RZ, R40 ;  /* 0x000000ffff048224 */ /* 0x000fc600078e0028 */
[----:B------:R-:W-:Y:S01]  /*3570*/  @!P0 IADD3.X R13, R62, R13, R30, P5, P6 ;  /* 0x0000000d3e0d8210 */ /* 0x000fe20002fec41e */
[----:B------:R-:W-:-:S03]  /*3580*/  @!P0 IMAD.WIDE.U32 R4, R2, R36, R4 ;  /* 0x0000002402048225 */ /* 0x000fc600078e0004 */
[----:B-1----:R-:W-:-:S04]  /*3590*/  @!P0 IADD3 R28, P5, R4, R28, RZ ;  /* 0x0000001c041c8210 */ /* 0x002fc80007fbe0ff */
[----:B------:R-:W-:Y:S02]  /*35a0*/  @!P0 IADD3.X R29, R29, R6, R5, P5, !PT ;  /* 0x000000061d1d8210 */ /* 0x000fe40002ffe405 */
[----:B------:R-:W-:Y:S02]  /*35b0*/  CS2R R4, SRZ ;  /* 0x0000000000047805 */ /* 0x000fe4000001ff00 */
[----:B------:R-:W-:Y:S01]  /*35c0*/  CS2R R6, SRZ ;  /* 0x0000000000067805 */ /* 0x000fe2000001ff00 */
[----:B------:R-:W2:Y:S05]  /*35d0*/  @!P0 LDG.E.128 R8, desc[UR42][R28.64] ;  /* 0x0000002a1c088981 */ /* 0x000eaa000c1e1d00 */
[----:B------:R-:W3:Y:S01]  /*35e0*/  @!P0 LDG.E.128 R4, desc[UR42][R12.64] ;  /* 0x0000002a0c048981 */ /* 0x000ee2000c1e1d00 */
[----:B------:R-:W-:Y:S01]  /*35f0*/  ISETP.GE.AND P0, PT, R18, R31, PT ;  /* 0x0000001f1200720c */ /* 0x000fe20003f06270 */
[----:B------:R-:W-:Y:S01]  /*3600*/  UISETP.NE.AND UP0, UPT, UR36, 0x3, UPT ;  /* 0x000000032400788c */ /* 0x000fe2000bf05270 */
[----:B------:R-:W-:-:S11]  /*3610*/  LOP3.LUT R22, R22, 0xfffffffe, RZ, 0xc0, !PT ;  /* 0xfffffffe16167812 */ /* 0x000fd600078ec0ff */
[----:B------:R-:W-:Y:S02]  /*3620*/  @P0 LOP3.LUT R22, R22, 0x1, RZ, 0xfc, !PT ;  /* 0x0000000116160812 */ /* 0x000fe400078efcff */
[----:B------:R-:W-:Y:S01]  /*3630*/  PLOP3.LUT P0, PT, PT, PT, UP0, 0x80, 0x0 ;  /* 0x000000000000781c */ /* 0x000fe20003f0f008 */
[----:B--2---:R-:W-:Y:S02]  /*3640*/  IMAD.MOV.U32 R86, RZ, RZ, R8 ;  /* 0x000000ffff567224 */ /* 0x004fe400078e0008 */
[----:B------:R-:W-:Y:S02]  /*3650*/  IMAD.MOV.U32 R80, RZ, RZ, R10 ;  /* 0x000000ffff507224 */ /* 0x000fe400078e000a */
[----:B---3--:R-:W-:Y:S02]  /*3660*/  IMAD.MOV.U32 R84, RZ, RZ, R4 ;  /* 0x000000ffff547224 */ /* 0x008fe400078e0004 */
[----:B------:R-:W-:-:S06]  /*3670*/  IMAD.MOV.U32 R82, RZ, RZ, R6 ;  /* 0x000000ffff527224 */ /* 0x000fcc00078e0006 */
[----:B------:R-:W-:Y:S05]  /*3680*/  @!P0 BRA `(.L_x_10481) ;  /* 0x0000000000048947 */ /* 0x000fea0003800000 */
[----:B------:R-:W-:Y:S01]  /*3690*/  BPT.TRAP 0x1 ;  /* 0x000000040000795c */ /* 0x000fe20000300000 */
.L_x_10481:
[----:B------:R-:W-:Y:S01]  /*36a0*/  IMAD R78, R17, 0x8, R16 ;  /* 0x00000008114e7824 */ /* 0x000fe200078e0210 */
[----:B------:R-:W-:Y:S01]  /*36b0*/  SHF.L.U32 R79, R156, 0x1f, RZ ;  /* 0x0000001f9c4f7819 */ /* 0x000fe200000006ff */
[----:B------:R-:W0:Y:S01]  /*36c0*/  LDC R81, c[0x0][0x2e4] ;  /* 0x0000b900ff517b82 */ /* 0x000e220000000800 */
[----:B------:R-:W-:Y:S02]  /*36d0*/  BSSY B1, `(.L_x_10482) ;  /* 0x0000003000017945 */ /* 0x000fe40003800000 */
[----:B------:R-:W1:Y:S02]  /*36e0*/  SYNCS.PHASECHK.TRANS64.TRYWAIT P5, [R78+URZ+0x13290], R79 ;  /* 0x0132904f4e0075a7 */ /* 0x000e6400080a017f */
[----:B-1----:R-:W-:Y:S05]  /*36f0*/  @!P5 BRA `(.L_x_10483) ;  /* 0x0000011c00c4d947 */ /* 0x002fea0003800000 */
.L_x_10691:
[----:B------:R-:W-:Y:S05]  /*3700*/  BSYNC B1 ;  /* 0x0000000000017941 */ /* 0x000fea0003800000 */
.L_x_10482:
[----:B0-----:R-:W-:Y:S01]  /*3710*/  ISETP.GE.OR P5, PT, R18, R81, P1 ;  /* 0x000000511200720c */ /* 0x001fe20000fa6670 */
[----:B------:R-:W-:Y:S01]  /*3720*/  ULDC.64 UR4, c[0x0][0x2f0] ;  /* 0x0000bc0000047ab9 */ /* 0x000fe20000000a00 */
[----:B------:R-:W-:Y:S01]  /*3730*/  SHF.R.S32.HI R12, RZ, 0x1f, R23 ;  /* 0x0000001fff0c7819 */ /* 0x000fe20000011417 */
[----:B------:R-:W-:Y:S01]  /*3740*/  IMAD.MOV.U32 R68, RZ, RZ, R14 ;  /* 0x000000ffff447224 */ /* 0x000fe200078e000e */
[----:B------:R-:W-:-:S03]  /*3750*/  MOV R69, R71 ;  /* 0x0000004700457202 */ /* 0x000fc60000000f00 */
[----:B------:R-:W-:Y:S02]  /*3760*/  IMAD R12, R12, UR4, RZ ;  /* 0x000000040c0c7c24 */ /* 0x000fe4000f8e02ff */
[----:B------:R-:W-:-:S04]  /*3770*/  IMAD.WIDE.U32 R68, R23, UR4, R68 ;  /* 0x0000000417447c25 */ /* 0x000fc8000f8e0044 */
[----:B------:R-:W-:Y:S01]  /*3780*/  IMAD R83, R23, UR5, R12 ;  /* 0x0000000517537c24 */ /* 0x000fe2000f8e020c */
[----:B------:R-:W-:Y:S06]  /*3790*/  @P5 BRA `(.L_x_10474) ;  /* 0x00000010002c5947 */ /* 0x000fec0003800000 */
[----:B------:R-:W2:Y:S04]  /*37a0*/  LDL R30, [R1+0x14] ;  /* 0x00001400011e7983 */ /* 0x000ea80000100800 */
[----:B------:R-:W3:Y:S04]  /*37b0*/  LDL R29, [R1+0x18] ;  /* 0x00001800011d7983 */ /* 0x000ee80000100800 */
[----:B------:R-:W4:Y:S01]  /*37c0*/  LDL R28, [R1+0x1c] ;  /* 0x00001c00011c7983 */ /* 0x000f220000100800 */
[----:B------:R-:W-:Y:S01]  /*37d0*/  IMAD.IADD R83, R83, 0x1, R69 ;  /* 0x0000000153537824 */ /* 0x000fe200078e0245 */
[----:B------:R-:W-:Y:S01]  /*37e0*/  IADD3 R71, P5, P6, R54, R68, R64 ;  /* 0x0000004436477210 */ /* 0x000fe20007ebe040 */
[----:B------:R-:W-:Y:S01]  /*37f0*/  IMAD.IADD R13, R81, 0x1, -R58 ;  /* 0x00000001510d7824 */ /* 0x000fe200078e0a3a */
[----:B------:R-:W-:Y:S02]  /*3800*/  BSSY B1, `(.L_x_10484) ;  /* 0x00000e8000017945 */ /* 0x000fe40003800000 */
[----:B------:R-:W-:-:S02]  /*3810*/  IADD3.X R12, R0, R83, R73, P5, P6 ;  /* 0x00000053000c7210 */ /* 0x000fc40002fec449 */
[----:B------:R-:W-:Y:S02]  /*3820*/  IADD3 R70, P5, R71, R66, RZ ;  /* 0x0000004247467210 */ /* 0x000fe40007fbe0ff */
[----:B------:R-:W-:-:S03]  /*3830*/  LOP3.LUT P6, RZ, R22, 0x1, RZ, 0xc0, !PT ;  /* 0x0000000116ff7812 */ /* 0x000fc600078cc0ff */
[----:B------:R-:W-:Y:S01]  /*3840*/  IMAD.X R71, R12, 0x1, R67, P5 ;  /* 0x000000010c477824 */ /* 0x000fe200028e0643 */
[----:B------:R-:W-:-:S04]  /*3850*/  LOP3.LUT P5, RZ, R22, 0x4, RZ, 0xc0, !PT ;  /* 0x0000000416ff7812 */ /* 0x000fc800078ac0ff */
[----:B------:R-:W-:-:S04]  /*3860*/  SEL R13, R58, R13, !P5 ;  /* 0x0000000d3a0d7207 */ /* 0x000fc80006800000 */
[----:B------:R-:W-:-:S04]  /*3870*/  SHF.R.S32.HI R12, RZ, 0x1f, R13 ;  /* 0x0000001fff0c7819 */ /* 0x000fc8000001140d */
[----:B------:R-:W-:Y:S01]  /*3880*/  LEA.HI R12, R12, R13, RZ, 0x5 ;  /* 0x0000000d0c0c7211 */ /* 0x000fe200078f28ff */
[----:B------:R-:W-:-:S03]  /*3890*/  IMAD R13, R17, 0x2800, R74 ;  /* 0x00002800110d7824 */ /* 0x000fc600078e024a */
[----:B------:R-:W-:Y:S01]  /*38a0*/  SHF.R.S32.HI R12, RZ, 0x5, R12 ;  /* 0x00000005ff0c7819 */ /* 0x000fe2000001140c */
[----:B------:R-:W-:-:S03]  /*38b0*/  IMAD.IADD R13, R16, 0x1, R13 ;  /* 0x00000001100d7824 */ /* 0x000fc600078e020d */
[----:B------:R-:W-:-:S05]  /*38c0*/  LEA.HI.SX32 R12, R21, R12, 0x1c ;  /* 0x0000000c150c7211 */ /* 0x000fca00078fe2ff */
[----:B------:R-:W-:-:S05]  /*38d0*/  IMAD.SHL.U32 R85, R12, 0x10, RZ ;  /* 0x000000100c557824 */ /* 0x000fca00078e00ff */
[----:B--2---:R-:W-:-:S04]  /*38e0*/  LOP3.LUT R12, R30, 0x30, R85, 0xf8, !PT ;  /* 0x000000301e0c7812 */ /* 0x004fc800078ef855 */
[----:B---3--:R-:W-:-:S05]  /*38f0*/  LOP3.LUT R12, R12, R29, RZ, 0x3c, !PT ;  /* 0x0000001d0c0c7212 */ /* 0x008fca00078e3cff */
[----:B----4-:R-:W-:-:S04]  /*3900*/  IMAD.IADD R12, R28, 0x1, R12 ;  /* 0x000000011c0c7824 */ /* 0x010fc800078e020c */
[----:B------:R-:W-:-:S05]  /*3910*/  IMAD R15, R17, 0x2800, R12 ;  /* 0x00002800110f7824 */ /* 0x000fca00078e020c */
[----:B------:R-:W-:Y:S02]  /*3920*/  IADD3 R28, R16, R15, RZ ;  /* 0x0000000f101c7210 */ /* 0x000fe40007ffe0ff */
        /* <DEDUP_REMOVED lines=9> */
[----:B------:R-:W-:Y:S01]  /*39c0*/  SHF.R.U32.HI R90, RZ, 0x10, R7 ;  /* 0x00000010ff5a7819 */ /* 0x000fe20000011607 */
[----:B------:R-:W-:Y:S01]  /*39d0*/  IMAD.SHL.U32 R7, R95, 0x100, RZ ;  /* 0x000001005f077824 */ /* 0x000fe200078e00ff */
[----:B------:R-:W-:Y:S02]  /*39e0*/  SHF.R.U32.HI R92, RZ, 0x10, R5 ;  /* 0x00000010ff5c7819 */ /* 0x000fe40000011605 */
[----:B------:R-:W-:Y:S02]  /*39f0*/  PRMT R4, R97, 0x654, R4 ;  /* 0x0000065461047816 */ /* 0x000fe40000000004 */
[----:B------:R-:W-:Y:S02]  /*3a00*/  SHF.R.U32.HI R88, RZ, 0x8, R9 ;  /* 0x00000008ff587819 */ /* 0x000fe40000011609 */
[----:B------:R-:W-:Y:S02]  /*3a10*/  SHF.R.U32.HI R87, RZ, 0x8, R11 ;  /* 0x00000008ff577819 */ /* 0x000fe4000001160b */
[----:B------:R-:W-:-:S02]  /*3a20*/  SHF.R.U32.HI R89, RZ, 0x18, R9 ;  /* 0x00000018ff597819 */ /* 0x000fc40000011609 */
[----:B------:R-:W-:Y:S01]  /*3a30*/  LOP3.LUT R8, R9, 0xff, RZ, 0xc0, !PT ;  /* 0x000000ff09087812 */ /* 0x000fe200078ec0ff */
[----:B------:R-:W-:Y:S01]  /*3a40*/  IMAD.SHL.U32 R87, R87, 0x100, RZ ;  /* 0x0000010057577824 */ /* 0x000fe200078e00ff */
[----:B------:R-:W-:Y:S01]  /*3a50*/  SHF.R.U32.HI R5, RZ, 0x10, R9 ;  /* 0x00000010ff057819 */ /* 0x000fe20000011609 */
[----:B------:R-:W-:Y:S01]  /*3a60*/  IMAD.SHL.U32 R9, R91, 0x100, RZ ;  /* 0x000001005b097824 */ /* 0x000fe200078e00ff */
[----:B------:R-:W-:Y:S01]  /*3a70*/  LOP3.LUT R4, R4, 0xff00, R7, 0xf8, !PT ;  /* 0x0000ff0004047812 */ /* 0x000fe200078ef807 */
[----:B------:R-:W-:Y:S01]  /*3a80*/  IMAD.U32 R7, R92, 0x10000, RZ ;  /* 0x000100005c077824 */ /* 0x000fe200078e00ff */
[----:B------:R-:W-:Y:S02]  /*3a90*/  LOP3.LUT R10, R11, 0xff0000ff, RZ, 0xc0, !PT ;  /* 0xff0000ff0b0a7812 */ /* 0x000fe400078ec0ff */
        /* <DEDUP_REMOVED lines=33> */
[----:B------:R-:W-:-:S02]  /*3cb0*/  F2FP.F16.E4M3.UNPACK_B R84, R12 ;  /* 0x0000000cff54723e */ /* 0x000fc400020006ff */
[----:B------:R-:W-:Y:S01]  /*3cc0*/  LOP3.LUT R5, R91, 0xff0000, R94, 0xf8, !PT ;  /* 0x00ff00005b057812 */ /* 0x000fe200078ef85e */
[CC--:B------:R-:W-:Y:S01]  /*3cd0*/  FMUL.FTZ R11, R87.reuse, R92.reuse ;  /* 0x0000005c570b7220 */ /* 0x0c0fe20000410000 */
[----:B------:R-:W-:Y:S02]  /*3ce0*/  HADD2.F32 R91, -RZ, R90.H0_H0 ;  /* 0x2000005aff5b7230 */ /* 0x000fe40000004100 */
[C---:B------:R-:W-:Y:S01]  /*3cf0*/  FMUL.FTZ R92, R10.reuse, R92 ;  /* 0x0000005c0a5c7220 */ /* 0x040fe20000410000 */
[----:B------:R-:W-:Y:S02]  /*3d00*/  HADD2.F32 R12, -RZ, R84.H0_H0 ;  /* 0x20000054ff0c7230 */ /* 0x000fe40000004100 */
[-C--:B------:R-:W-:Y:S01]  /*3d10*/  FFMA.FTZ R11, R10, R89.reuse, -R11 ;  /* 0x000000590a0b7223 */ /* 0x080fe2000001080b */
[----:B------:R-:W-:Y:S02]  /*3d20*/  HADD2.F32 R90, -RZ, R90.H1_H1 ;  /* 0x3000005aff5a7230 */ /* 0x000fe40000004100 */
[----:B------:R-:W-:Y:S01]  /*3d30*/  FFMA.FTZ R10, R87, R89, R92 ;  /* 0x00000059570a7223 */ /* 0x000fe2000001005c */
        /* <DEDUP_REMOVED lines=8> */
[----:B------:R-:W-:Y:S01]  /*3dc0*/  FMUL.FTZ R87, R89, R90 ;  /* 0x0000005a59577220 */ /* 0x000fe20000410000 */
[----:B------:R-:W-:Y:S01]  /*3dd0*/  HADD2.F32 R86, -RZ, R88.H1_H1 ;  /* 0x30000058ff567230 */ /* 0x000fe20000004100 */
[----:B------:R-:W-:Y:S01]  /*3de0*/  F2FP.F16.E4M3.UNPACK_B R88, R30.H1 ;  /* 0x0000001eff58723e */ /* 0x000fe200030006ff */
[----:B------:R-:W-:-:S02]  /*3df0*/  HADD2.F32 R95, -RZ, R92.H0_H0 ;  /* 0x2000005cff5f7230 */ /* 0x000fc40000004100 */
        /* <DEDUP_REMOVED lines=8> */
[----:B------:R-:W-:Y:S02]  /*3e80*/  HADD2.F32 R86, -RZ, R84.H0_H0 ;  /* 0x20000054ff567230 */ /* 0x000fe40000004100 */
[----:B------:R-:W-:Y:S01]  /*3e90*/  FMUL.FTZ R99, R90, R95 ;  /* 0x0000005f5a637220 */ /* 0x000fe20000410000 */
[----:B------:R-:W-:Y:S01]  /*3ea0*/  HADD2.F32 R97, -RZ, R92.H1_H1 ;  /* 0x3000005cff617230 */ /* 0x000fe20000004100 */
[----:B------:R-:W-:Y:S01]  /*3eb0*/  F2FP.SATFINITE.E4M3.F32.PACK_AB_MERGE_C R9, R10, R9, RZ ;  /* 0x000000090a09723e */ /* 0x000fe200048070ff */
        /* <DEDUP_REMOVED lines=9> */
[----:B------:R-:W-:Y:S01]  /*3f50*/  FFMA.FTZ R103, R84, R91, -R99 ;  /* 0x0000005b54677223 */ /* 0x000fe20000010863 */
[----:B------:R-:W-:Y:S01]  /*3f60*/  F2FP.F16.E4M3.UNPACK_B R84, R82 ;  /* 0x00000052ff54723e */ /* 0x000fe200020006ff */
[----:B------:R-:W-:Y:S01]  /*3f70*/  FFMA.FTZ R90, R90, R93, R95 ;  /* 0x0000005d5a5a7223 */ /* 0x000fe2000001005f */
[----:B------:R-:W-:Y:S01]  /*3f80*/  FFMA.FTZ R107, R88, R91, R97 ;  /* 0x0000005b586b7223 */ /* 0x000fe20000010061 */
[----:B------:R-:W-:Y:S01]  /*3f90*/  HADD2.F32 R82, -RZ, R80.H0_H0 ;  /* 0x20000050ff527230 */ /* 0x000fe20000004100 */
[----:B------:R-:W-:Y:S01]  /*3fa0*/  F2FP.SATFINITE.E4M3.F32.PACK_AB_MERGE_C R8, R11, R8, RZ ;  /* 0x000000080b08723e */ /* 0x000fe200048070ff */
[--C-:B------:R-:W-:Y:S01]  /*3fb0*/  HADD2.F32 R95, -RZ, R86.reuse.H0_H0 ;  /* 0x20000056ff5f7230 */ /* 0x100fe20000004100 */
        /* <DEDUP_REMOVED lines=33> */
[C---:B------:R-:W-:Y:S01]  /*41d0*/  FMUL.FTZ R80, R10.reuse, R84 ;  /* 0x000000540a507220 */ /* 0x040fe20000410000 */
[----:B------:R-:W-:Y:S01]  /*41e0*/  F2FP.F16.E4M3.UNPACK_B R6, R6.H1 ;  /* 0x00000006ff06723e */ /* 0x000fe200030006ff */
[C---:B------:R-:W-:Y:S01]  /*41f0*/  FMUL.FTZ R87, R11.reuse, R84 ;  /* 0x000000540b577220 */ /* 0x040fe20000410000 */
[----:B------:R-:W-:Y:S01]  /*4200*/  F2FP.F16.E4M3.UNPACK_B R84, R7.H1 ;  /* 0x00000007ff54723e */ /* 0x000fe200030006ff */
[-C--:B------:R-:W-:Y:S01]  /*4210*/  FFMA.FTZ R11, R11, R82.reuse, -R80 ;  /* 0x000000520b0b7223 */ /* 0x080fe20000010850 */
[----:B------:R-:W-:Y:S02]  /*4220*/  HADD2.F32 R80, -RZ, R29.H0_H0 ;  /* 0x2000001dff507230 */ /* 0x000fe40000004100 */
[----:B------:R-:W-:Y:S01]  /*4230*/  FFMA.FTZ R10, R10, R82, R87 ;  /* 0x000000520a0a7223 */ /* 0x000fe20000010057 */
[----:B------:R-:W-:Y:S01]  /*4240*/  HADD2.F32 R7, -RZ, R13.H0_H0 ;  /* 0x2000000dff077230 */ /* 0x000fe20000004100 */
[----:B------:R-:W-:Y:S01]  /*4250*/  F2FP.SATFINITE.E4M3.F32.PACK_AB_MERGE_C R90, R107, R90, RZ ;  /* 0x0000005a6b5a723e */ /* 0x000fe200048070ff */
[----:B------:R-:W-:Y:S01]  /*4260*/  HADD2.F32 R86, -RZ, R84.H0_H0 ;  /* 0x20000054ff567230 */ /* 0x000fe20000004100 */
[----:B------:R-:W-:Y:S01]  /*4270*/  F2FP.F16.E4M3.UNPACK_B R91, R5.H1 ;  /* 0x00000005ff5b723e */ /* 0x000fe200030006ff */
[----:B------:R-:W-:Y:S01]  /*4280*/  HADD2.F32 R82, -RZ, R29.H1_H1 ;  /* 0x3000001dff527230 */ /* 0x000fe20000004100 */
[----:B------:R-:W-:Y:S01]  /*4290*/  F2FP.SATFINITE.E4M3.F32.PACK_AB_MERGE_C R30, R97, R30, R90 ;  /* 0x0000001e611e723e */ /* 0x000fe2000480705a */
[----:B------:R-:W-:-:S02]  /*42a0*/  HADD2.F32 R29, -RZ, R6.H0_H0 ;  /* 0x20000006ff1d7230 */ /* 0x000fc40000004100 */
[-C--:B------:R-:W-:Y:S01]  /*42b0*/  FMUL.FTZ R88, R80, R86.reuse ;  /* 0x0000005650587220 */ /* 0x080fe20000410000 */
[----:B------:R-:W-:Y:S02]  /*42c0*/  HADD2.F32 R13, -RZ, R13.H1_H1 ;  /* 0x3000000dff0d7230 */ /* 0x000fe40000004100 */
[C---:B------:R-:W-:Y:S01]  /*42d0*/  FMUL.FTZ R87, R7.reuse, R86 ;  /* 0x0000005607577220 */ /* 0x040fe20000410000 */
[----:B------:R-:W-:Y:S02]  /*42e0*/  HADD2.F32 R84, -RZ, R84.H1_H1 ;  /* 0x30000054ff547230 */ /* 0x000fe40000004100 */
[----:B------:R-:W-:Y:S01]  /*42f0*/  FFMA.FTZ R14, R14, R93, -R101 ;  /* 0x0000005d0e0e7223 */ /* 0x000fe20000010865 */
        /* <DEDUP_REMOVED lines=11> */
[----:B------:R-:W-:Y:S01]  /*43b0*/  HADD2.F32 R91, -RZ, R91.H1_H1 ;  /* 0x3000005bff5b7230 */ /* 0x000fe20000004100 */
[----:B------:R-:W-:Y:S02]  /*43c0*/  F2FP.F16.E4M3.UNPACK_B R15, R15.H1 ;  /* 0x0000000fff0f723e */ /* 0x000fe400030006ff */
[-C--:B------:R-:W-:Y:S02]  /*43d0*/  F2FP.F16.E4M3.UNPACK_B R5, R4.reuse ;  /* 0x00000004ff05723e */ /* 0x080fe400020006ff */
[----:B------:R-:W-:Y:S01]  /*43e0*/  F2FP.F16.E4M3.UNPACK_B R87, R4.H1 ;  /* 0x00000004ff57723e */ /* 0x000fe200030006ff */
[----:B------:R-:W-:Y:S01]  /*43f0*/  HADD2.F32 R4, -RZ, R82.H0_H0 ;  /* 0x20000052ff047230 */ /* 0x000fe20000004100 */
[----:B------:R-:W-:Y:S01]  /*4400*/  F2FP.SATFINITE.E4M3.F32.PACK_AB_MERGE_C R92, R103, R92, RZ ;  /* 0x0000005c675c723e */ /* 0x000fe200048070ff */
[----:B------:R-:W-:Y:S01]  /*4410*/  HADD2.F32 R80, -RZ, R15.H0_H0 ;  /* 0x2000000fff507230 */ /* 0x000fe20000004100 */
[----:B------:R-:W-:Y:S01]  /*4420*/  F2FP.F16.E4M3.UNPACK_B R84, R31 ;  /* 0x0000001fff54723e */ /* 0x000fe200020006ff */
[----:B------:R-:W-:Y:S01]  /*4430*/  HADD2.F32 R89, -RZ, R87.H0_H0 ;  /* 0x20000057ff597230 */ /* 0x000fe20000004100 */
[----:B------:R-:W-:Y:S01]  /*4440*/  F2FP.SATFINITE.E4M3.F32.PACK_AB_MERGE_C R14, R14, R99, R92 ;  /* 0x000000630e0e723e */ /* 0x000fe2000480705c */
[----:B------:R-:W-:-:S02]  /*4450*/  HADD2.F32 R92, -RZ, R90.H0_H0 ;  /* 0x2000005aff5c7230 */ /* 0x000fc40000004100 */
[-C--:B------:R-:W-:Y:S01]  /*4460*/  FMUL.FTZ R97, R4, R93.reuse ;  /* 0x0000005d04617220 */ /* 0x080fe20000410000 */
[----:B------:R-:W-:Y:S02]  /*4470*/  HADD2.F32 R86, -RZ, R84.H0_H0 ;  /* 0x20000054ff567230 */ /* 0x000fe40000004100 */
[C---:B------:R-:W-:Y:S01]  /*4480*/  FMUL.FTZ R93, R80.reuse, R93 ;  /* 0x0000005d505d7220 */ /* 0x040fe20000410000 */
[----:B------:R-:W-:Y:S02]  /*4490*/  HADD2.F32 R82, -RZ, R82.H1_H1 ;  /* 0x30000052ff527230 */ /* 0x000fe40000004100 */
[----:B------:R-:W-:Y:S01]  /*44a0*/  FFMA.FTZ R97, R80, R89, -R97 ;  /* 0x0000005950617223 */ /* 0x000fe20000010861 */
[----:B------:R-:W-:Y:S02]  /*44b0*/  HADD2.F32 R15, -RZ, R15.H1_H1 ;  /* 0x3000000fff0f7230 */ /* 0x000fe40000004100 */
[----:B------:R-:W-:Y:S01]  /*44c0*/  FMUL.FTZ R96, R86, R92 ;  /* 0x0000005c56607220 */ /* 0x000fe20000410000 */
[----:B------:R-:W-:-:S02]  /*44d0*/  HADD2.F32 R31, -RZ, R29.H0_H0 ;  /* 0x2000001dff1f7230 */ /* 0x000fc40000004100 */
[-C--:B------:R-:W-:Y:S01]  /*44e0*/  FMUL.FTZ R80, R82, R91.reuse ;  /* 0x0000005b52507220 */ /* 0x080fe20000410000 */
[----:B------:R-:W-:Y:S02]  /*44f0*/  HADD2.F32 R88, -RZ, R5.H0_H0 ;  /* 0x20000005ff587230 */ /* 0x000fe40000004100 */
[----:B------:R-:W-:Y:S01]  /*4500*/  FMUL.FTZ R91, R15, R91 ;  /* 0x0000005b0f5b7220 */ /* 0x000fe20000410000 */
[----:B------:R-:W-:Y:S02]  /*4510*/  HADD2.F32 R84, -RZ, R84.H1_H1 ;  /* 0x30000054ff547230 */ /* 0x000fe40000004100 */
[----:B------:R-:W-:Y:S01]  /*4520*/  FFMA.FTZ R93, R4, R89, R93 ;  /* 0x00000059045d7223 */ /* 0x000fe2000001005d */
[----:B------:R-:W-:Y:S02]  /*4530*/  HADD2.F32 R90, -RZ, R90.H1_H1 ;  /* 0x3000005aff5a7230 */ /* 0x000fe40000004100 */
[----:B------:R-:W-:Y:S01]  /*4540*/  FMUL.FTZ R95, R31, R92 ;  /* 0x0000005c1f5f7220 */ /* 0x000fe20000410000 */
[----:B------:R-:W-:-:S02]  /*4550*/  HADD2.F32 R87, -RZ, R87.H1_H1 ;  /* 0x30000057ff577230 */ /* 0x000fc40000004100 */
[----:B------:R-:W-:Y:S01]  /*4560*/  FFMA.FTZ R96, R31, R88, -R96 ;  /* 0x000000581f607223 */ /* 0x000fe20000010860 */
[----:B------:R-:W-:Y:S02]  /*4570*/  HADD2.F32 R29, -RZ, R29.H1_H1 ;  /* 0x3000001dff1d7230 */ /* 0x000fe40000004100 */
[-C--:B------:R-:W-:Y:S01]  /*4580*/  FMUL.FTZ R4, R84, R90.reuse ;  /* 0x0000005a54047220 */ /* 0x080fe20000410000 */
[----:B------:R-:W-:Y:S02]  /*4590*/  HADD2.F32 R5, -RZ, R5.H1_H1 ;  /* 0x30000005ff057230 */ /* 0x000fe40000004100 */
[-C--:B------:R-:W-:Y:S01]  /*45a0*/  FFMA.FTZ R80, R15, R87.reuse, -R80 ;  /* 0x000000570f507223 */ /* 0x080fe20000010850 */
[----:B------:R-:W-:Y:S01]  /*45b0*/  FFMA.FTZ R82, R82, R87, R91 ;  /* 0x0000005752527223 */ /* 0x000fe2000001005b */
        /* <DEDUP_REMOVED lines=12> */
.L_x_10485:
[----:B------:R-:W-:Y:S05]  /*4680*/  BSYNC B1 ;  /* 0x0000000000017941 */ /* 0x000fea0003800000 */
.L_x_10484:
        /* <DEDUP_REMOVED lines=10> */
.L_x_10467:
[----:B------:R-:W-:-:S06]  /*4730*/  UISETP.NE.AND UP0, UPT, UR36, 0x3, UPT ;  /* 0x000000032400788c */ /* 0x000fcc000bf05270 */
[----:B------:R-:W-:-:S13]  /*4740*/  PLOP3.LUT P0, PT, PT, PT, UP0, 0x80, 0x0 ;  /* 0x000000000000781c */ /* 0x000fda0003f0f008 */
[----:B------:R-:W-:Y:S05]  /*4750*/  @!P0 BRA `(.L_x_10486) ;  /* 0x0000000000048947 */ /* 0x000fea0003800000 */
[----:B------:R-:W-:Y:S01]  /*4760*/  BPT.TRAP 0x1 ;  /* 0x000000040000795c */ /* 0x000fe20000300000 */
.L_x_10486:
[----:B------:R-:W-:Y:S01]  /*4770*/  IMAD R78, R17, 0x8, R16 ;  /* 0x00000008114e7824 */ /* 0x000fe200078e0210 */
[----:B------:R-:W-:Y:S01]  /*4780*/  SHF.L.U32 R79, R156, 0x1f, RZ ;  /* 0x0000001f9c4f7819 */ /* 0x000fe200000006ff */
[----:B------:R-:W-:Y:S01]  /*4790*/  IMAD R4, R2, -0xa0, R33 ;  /* 0xffffff6002047824 */ /* 0x000fe200078e0221 */
[----:B------:R-:W-:Y:S02]  /*47a0*/  BSSY B1, `(.L_x_10487) ;  /* 0x0000004000017945 */ /* 0x000fe40003800000 */
[----:B------:R-:W0:Y:S02]  /*47b0*/  SYNCS.PHASECHK.TRANS64.TRYWAIT P1, [R78+URZ+0x13290], R79 ;  /* 0x0132904f4e0075a7 */ /* 0x000e24000802017f */
[----:B------:R-:W-:Y:S01]  /*47c0*/  VIMNMX R4, R4, 0xa0, PT ;  /* 0x000000a004047848 */ /* 0x000fe20003fe0100 */
[----:B0-----:R-:W-:Y:S06]  /*47d0*/  @!P1 BRA `(.L_x_10488) ;  /* 0x0000010c00a09947 */ /* 0x001fec0003800000 */
.L_x_10692:
[----:B------:R-:W-:Y:S05]  /*47e0*/  BSYNC B1 ;  /* 0x0000000000017941 */ /* 0x000fea0003800000 */
.L_x_10487:
[----:B------:R-:W-:-:S13]  /*47f0*/  ISETP.GE.AND P1, PT, R23, R4, PT ;  /* 0x000000041700720c */ /* 0x000fda0003f26270 */
[----:B------:R-:W-:Y:S05]  /*4800*/  @P1 BRA `(.L_x_10474) ;  /* 0x0000000000101947 */ /* 0x000fea0003800000 */
[----:B------:R-:W1:Y:S04]  /*4810*/  @!P3 LDS.128 R4, [R77+0xe000] ;  /* 0x00e000004d04b984 */ /* 0x000e680000000c00 */
[----:B------:R-:W2:Y:S04]  /*4820*/  @!P2 LDS.128 R8, [R76+0xe000] ;  /* 0x00e000004c08a984 */ /* 0x000ea80000000c00 */
[----:B-1----:R1:W-:Y:S04]  /*4830*/  @!P3 STG.E.128 desc[UR42][R12.64], R4 ;  /* 0x000000040c00b986 */ /* 0x0023e8000c101d2a */
[----:B--2---:R1:W-:Y:S02]  /*4840*/  @!P2 STG.E.128 desc[UR42][R12.64+0x20], R8 ;  /* 0x000020080c00a986 */ /* 0x0043e4000c101d2a */
.L_x_10474:
[----:B------:R-:W-:Y:S05]  /*4850*/  BSYNC B0 ;  /* 0x0000000000007941 */ /* 0x000fea0003800000 */
.L_x_10466:
[----:B012---:R-:W0:Y:S01]  /*4860*/  S2R R4, SR_TID.X ;  /* 0x0000000000047919 */ /* 0x007e220000002100 */
        /* <DEDUP_REMOVED lines=16> */
.L_x_10490:
[----:B------:R-:W-:Y:S05]  /*4970*/  BSYNC B0 ;  /* 0x0000000000007941 */ /* 0x000fea0003800000 */
.L_x_10489:
[----:B------:R-:W1:Y:S01]  /*4980*/  SYNCS.PHASECHK.TRANS64.TRYWAIT P0, [R78+URZ+0x132b0], R79 ;  /* 0x0132b04f4e0075a7 */ /* 0x000e62000800017f */
[----:B------:R-:W-:Y:S04]  /*4990*/  BSSY B0, `(.L_x_10491) ;  /* 0x0000002000007945 */ /* 0x000fe80003800000 */
[----:B-1----:R-:W-:Y:S05]  /*49a0*/  @!P0 BRA `(.L_x_10492) ;  /* 0x0000010c00408947 */ /* 0x002fea0003800000 */
.L_x_10693:
[----:B------:R-:W-:Y:S05]  /*49b0*/  BSYNC B0 ;  /* 0x0000000000007941 */ /* 0x000fea0003800000 */
.L_x_10491:
[----:B------:R-:W-:Y:S04]  /*49c0*/  BSSY B0, `(.L_x_10493) ;  /* 0x0000013000007945 */ /* 0x000fe80003800000 */
[----:B------:R-:W-:Y:S05]  /*49d0*/  @P1 BRA `(.L_x_10494) ;  /* 0x0000000000441947 */ /* 0x000fea0003800000 */
[----:B0-----:R-:W-:Y:S01]  /*49e0*/  IMAD.WIDE R4, R2, 0xa0, R56 ;  /* 0x000000a002047825 */ /* 0x001fe200078e0238 */
        /* <DEDUP_REMOVED lines=16> */
.L_x_10494:
[----:B------:R-:W-:Y:S05]  /*4af0*/  BSYNC B0 ;  /* 0x0000000000007941 */ /* 0x000fea0003800000 */
.L_x_10493:
[----:B------:R-:W-:Y:S01]  /*4b00*/  @!PT LDS RZ, [RZ] ;  /* 0x00000000fffff984 */ /* 0x000fe20000000800 */
[----:B------:R-:W-:Y:S01]  /*4b10*/  @!PT LDS RZ, [RZ] ;  /* 0x00000000fffff984 */ /* 0x000fe20000000800 */
[----:B------:R-:W-:Y:S01]  /*4b20*/  @!PT LDS RZ, [RZ] ;  /* 0x00000000fffff984 */ /* 0x000fe20000000800 */
[----:B------:R-:W-:Y:S01]  /*4b30*/  @!PT LDS RZ, [RZ] ;  /* 0x00000000fffff984 */ /* 0x000fe20000000800 */
[----:B------:R5:W-:Y:S06]  /*4b40*/  MEMBAR.ALL.CTA ;  /* 0x0000000000007992 */ /* 0x000bec0000008000 */
[----:B-----5:R-:W5:Y:S02]  /*4b50*/  FENCE.VIEW.ASYNC.S ;  /* 0x00000000000073c6 */ /* 0x020f640000000000 */
[----:B-----5:R0:W-:Y:S01]  /*4b60*/  BAR.SYNC.DEFER_BLOCKING R35, 0x80 ;  /* 0x000200230000751d */ /* 0x0201e20000010000 */
[----:B------:R-:W-:Y:S01]  /*4b70*/  LOP3.LUT P6, RZ, R22, 0x2, RZ, 0xc0, !PT ;  /* 0x0000000216ff7812 */ /* 0x000fe200078cc0ff */
[----:B------:R-:W-:Y:S01]  /*4b80*/  VIADD R17, R17, 0x1 ;  /* 0x0000000111117836 */ /* 0x000fe20000000000 */
[----:B-1----:R-:W-:-:S02]  /*4b90*/  @!P5 IADD3 R78, R78, 0x132c0, RZ ;  /* 0x000132c04e4ed810 */ /* 0x002fc40007ffe0ff */
[----:B------:R-:W-:Y:S02]  /*4ba0*/  PLOP3.LUT P0, PT, PT, PT, PT, 0x8, 0x0 ;  /* 0x000000000000781c */ /* 0x000fe40003f0e170 */
[C---:B------:R-:W-:Y:S02]  /*4bb0*/  ISETP.NE.AND P1, PT, R17.reuse, 0x2, PT ;  /* 0x000000021100780c */ /* 0x040fe40003f25270 */
[----:B------:R-:W-:Y:S02]  /*4bc0*/  @!P5 PRMT R78, RZ, 0x654, R78 ;  /* 0x00000654ff4ed816 */ /* 0x000fe4000000004e */
[----:B--2---:R-:W-:Y:S02]  /*4bd0*/  SEL R5, RZ, 0x1, P1 ;  /* 0x00000001ff057807 */ /* 0x004fe40000800000 */
[----:B------:R-:W-:Y:S02]  /*4be0*/  SEL R17, R17, RZ, P1 ;  /* 0x000000ff11117207 */ /* 0x000fe40000800000 */
[----:B------:R-:W-:Y:S01]  /*4bf0*/  LOP3.LUT R156, R156, R5, RZ, 0x3c, !PT ;  /* 0x000000059c9c7212 */ /* 0x000fe200078e3cff */
[----:B------:R0:W-:Y:S01]  /*4c00*/  @!P5 SYNCS.ARRIVE.TRANS64.RED.A1T0 RZ, [R78+URZ], RZ ;  /* 0x000000ff4effd9a7 */ /* 0x0001e2000810043f */
[----:B------:R-:W-:Y:S05]  /*4c10*/  @P6 BRA `(.L_x_10495) ;  /* 0xffffffd400446947 */ /* 0x000fea000383ffff */
.L_x_10461:
[----:B------:R-:W1:Y:S01]  /*4c20*/  LDC R0, c[0x0][0x428] ;  /* 0x00010a00ff007b82 */ /* 0x000e620000000800 */
[----:B0-----:R-:W-:Y:S01]  /*4c30*/  IMAD.MOV.U32 R35, RZ, RZ, R26 ;  /* 0x000000ffff237224 */ /* 0x001fe200078e001a */
[----:B------:R-:W-:Y:S01]  /*4c40*/  BSSY B0, `(.L_x_10496) ;  /* 0x000001e000007945 */ /* 0x000fe20003800000 */
[----:B------:R-:W-:Y:S01]  /*4c50*/  ISETP.GE.AND P2, PT, R105, 0x1, PT ;  /* 0x000000016900780c */ /* 0x000fe20003f46270 */
[----:B------:R-:W-:Y:S01]  /*4c60*/  IMAD.MOV.U32 R55, RZ, RZ, RZ ;  /* 0x000000ffff377224 */ /* 0x000fe200078e00ff */
[----:B------:R-:W-:Y:S02]  /*4c70*/  PLOP3.LUT P1, PT, PT, PT, PT, 0x80, 0x0 ;  /* 0x000000000000781c */ /* 0x000fe40003f2f070 */
[----:B------:R-:W-:Y:S02]  /*4c80*/  CS2R R6, SRZ ;  /* 0x0000000000067805 */ /* 0x000fe4000001ff00 */
[----:B------:R-:W-:Y:S02]  /*4c90*/  CS2R R8, SRZ ;  /* 0x0000000000087805 */ /* 0x000fe4000001ff00 */
[----:B------:R-:W-:-:S02]  /*4ca0*/  CS2R R10, SRZ ;  /* 0x00000000000a7805 */ /* 0x000fc4000001ff00 */
[----:B---3--:R-:W-:Y:S02]  /*4cb0*/  CS2R R12, SRZ ;  /* 0x00000000000c7805 */ /* 0x008fe4000001ff00 */
[----:B------:R-:W-:Y:S02]  /*4cc0*/  CS2R R14, SRZ ;  /* 0x00000000000e7805 */ /* 0x000fe4000001ff00 */
[----:B------:R-:W-:Y:S02]  /*4cd0*/  CS2R R20, SRZ ;  /* 0x0000000000147805 */ /* 0x000fe4000001ff00 */
[----:B----4-:R-:W-:Y:S02]  /*4ce0*/  CS2R R28, SRZ ;  /* 0x00000000001c7805 */ /* 0x010fe4000001ff00 */
[----:B------:R-:W-:Y:S02]  /*4cf0*/  CS2R R32, SRZ ;  /* 0x0000000000207805 */ /* 0x000fe4000001ff00 */
[----:B------:R-:W-:-:S02]  /*4d00*/  CS2R R30, SRZ ;  /* 0x00000000001e7805 */ /* 0x000fc4000001ff00 */
[----:B------:R-:W-:Y:S01]  /*4d10*/  CS2R R56, SRZ ;  /* 0x0000000000387805 */ /* 0x000fe2000001ff00 */
[----:B------:R-:W-:Y:S01]  /*4d20*/  IMAD.MOV.U32 R34, RZ, RZ, RZ ;  /* 0x000000ffff227224 */ /* 0x000fe200078e00ff */
[----:B------:R-:W-:Y:S02]  /*4d30*/  CS2R R36, SRZ ;  /* 0x0000000000247805 */ /* 0x000fe4000001ff00 */
[----:B------:R-:W-:Y:S02]  /*4d40*/  CS2R R40, SRZ ;  /* 0x0000000000287805 */ /* 0x000fe4000001ff00 */
[----:B------:R-:W-:Y:S01]  /*4d50*/  CS2R R58, SRZ ;  /* 0x00000000003a7805 */ /* 0x000fe2000001ff00 */
[----:B------:R-:W-:Y:S01]  /*4d60*/  IMAD.MOV.U32 R44, RZ, RZ, RZ ;  /* 0x000000ffff2c7224 */ /* 0x000fe200078e00ff */
[----:B-1----:R-:W-:-:S13]  /*4d70*/  ISETP.NE.AND P3, PT, R0, 0x1, PT ;  /* 0x000000010000780c */ /* 0x002fda0003f65270 */
[----:B------:R-:W0:Y:S08]  /*4d80*/  @P3 LDC R3, c[0x0][0x42c] ;  /* 0x00010b00ff033b82 */ /* 0x000e300000000800 */
[----:B------:R-:W1:Y:S01]  /*4d90*/  @P3 LDC R0, c[0x0][0x430] ;  /* 0x00010c00ff003b82 */ /* 0x000e620000000800 */
[----:B0-----:R-:W-:-:S05]  /*4da0*/  @P3 IMAD.HI.U32 R3, R26, R3, RZ ;  /* 0x000000031a033227 */ /* 0x001fca00078e00ff */
[----:B-1----:R-:W-:Y:S02]  /*4db0*/  @P3 SHF.R.U32.HI R35, RZ, R0, R3 ;  /* 0x00000000ff233219 */ /* 0x002fe40000011603 */
[----:B------:R-:W-:Y:S01]  /*4dc0*/  CS2R R2, SRZ ;  /* 0x0000000000027805 */ /* 0x000fe2000001ff00 */
[----:B------:R-:W-:Y:S02]  /*4dd0*/  IMAD.MOV.U32 R0, RZ, RZ, RZ ;  /* 0x000000ffff007224 */ /* 0x000fe400078e00ff */
[----:B------:R0:W-:Y:S01]  /*4de0*/  STL [R1+0x24], R35 ;  /* 0x0000242301007387 */ /* 0x0001e20000100800 */
[----:B------:R-:W-:Y:S05]  /*4df0*/  @P0 BRA `(.L_x_10497) ;  /* 0x0000000000080947 */ /* 0x000fea0003800000 */
[----:B------:R-:W1:Y:S02]  /*4e00*/  FENCE.VIEW.ASYNC.G ;  /* 0x00000000000073c6 */ /* 0x000e640000000100 */
[----:B-1----:R-:W-:Y:S06]  /*4e10*/  BAR.ARV 0xc, 0x200 ;  /* 0x0308000000007b1d */ /* 0x002fec0000002000 */
.L_x_10497:
[----:B------:R-:W-:Y:S05]  /*4e20*/  BSYNC B0 ;  /* 0x0000000000007941 */ /* 0x000fea0003800000 */
.L_x_10496:
[----:B------:R-:W-:Y:S01]  /*4e30*/  CS2R R60, SRZ ;  /* 0x00000000003c7805 */ /* 0x000fe2000001ff00 */
[----:B------:R-:W-:Y:S06]  /*4e40*/  @!P2 BRA `(.L_x_10498) ;  /* 0x00000098009ca947 */ /* 0x000fec0003800000 */
[----:B------:R-:W1:Y:S01]  /*4e50*/  S2R R4, SR_TID.X ;  /* 0x0000000000047919 */ /* 0x000e620000002100 */
[----:B------:R-:W-:Y:S01]  /*4e60*/  VIADD R26, R16, 0xb000 ;  /* 0x0000b000101a7836 */ /* 0x000fe20000000000 */
[----:B------:R-:W-:Y:S04]  /*4e70*/  BSSY B6, `(.L_x_10499) ;  /* 0x000001e000067945 */ /* 0x000fe80003800000 */
[----:B------:R-:W-:Y:S02]  /*4e80*/  LOP3.LUT P0, RZ, R26, 0x9f, RZ, 0xc0, !PT ;  /* 0x0000009f1aff7812 */ /* 0x000fe4000780c0ff */
[----:B-1----:R-:W-:-:S04]  /*4e90*/  IADD3 R5, R4, -0x80, RZ ;  /* 0xffffff8004057810 */ /* 0x002fc80007ffe0ff */
        /* <DEDUP_REMOVED lines=27> */
.L_x_10500:
[----:B------:R-:W-:Y:S05]  /*5050*/  BSYNC B6 ;  /* 0x0000000000067941 */ /* 0x000fea0003800000 */
.L_x_10499:
        /* <DEDUP_REMOVED lines=54> */
.L_x_10504:
[----:B-1----:R1:W2:Y:S02]  /*53c0*/  SYNCS.PHASECHK.TRANS64.TRYWAIT P0, [R16+URZ+0x13200], R3 ;  /* 0x01320003100075a7 */ /* 0x0022a4000800017f */
[----:B--2---:R-:W-:Y:S05]  /*53d0*/  @!P0 NANOSLEEP.SYNCS 0x989680 ;  /* 0x009896800000895d */ /* 0x004fea0003900000 */
[----:B------:R-:W2:Y:S02]  /*53e0*/  @!P0 SYNCS.PHASECHK.TRANS64 P0, [R16+URZ+0x13200], R3 ;  /* 0x01320003100085a7 */ /* 0x000ea4000800007f */
[----:B--2---:R-:W-:Y:S05]  /*53f0*/  @!P0 BRA `(.L_x_10504) ;  /* 0xfffffffc00f08947 */ /* 0x004fea000383ffff */
.L_x_10503:
[----:B------:R-:W-:Y:S05]  /*5400*/  BSYNC B0 ;  /* 0x0000000000007941 */ /* 0x000fea0003800000 */
.L_x_10502:
[----:B------:R-:W-:Y:S05]  /*5410*/  BRA `(.L_x_10505) ;  /* 0x0000002800187947 */ /* 0x000fea0003800000 */
.L_x_10501:
[----:B------:R-:W0:Y:S01]  /*5420*/  S2R R3, SR_TID.X ;  /* 0x0000000000037919 */ /* 0x000e220000002100 */
[----:B------:R-:W1:Y:S01]  /*5430*/  LDC.64 R28, c[0x0][0x3c8] ;  /* 0x0000f200ff1c7b82 */ /* 0x000e620000000a00 */
[----:B-----5:R-:W-:Y:S01]  /*5440*/  SHF.R.S32.HI R0, RZ, 0x1f, R24 ;  /* 0x0000001fff007819 */ /* 0x020fe20000011418 */
[----:B------:R-:W-:Y:S01]  /*5450*/  ULDC.64 UR4, c[0x0][0x3d8] ;  /* 0x0000f60000047ab9 */ /* 0x000fe20000000a00 */
[----:B------:R-:W-:Y:S01]  /*5460*/  SHF.R.S32.HI R9, RZ, 0x1f, R18 ;  /* 0x0000001fff097819 */ /* 0x000fe20000011412 */
[----:B------:R-:W-:Y:S01]  /*5470*/  ULDC.64 UR8, c[0x0][0x3c8] ;  /* 0x0000f20000087ab9 */ /* 0x000fe20000000a00 */
[----:B------:R-:W-:Y:S01]  /*5480*/  MOV R8, R18 ;  /* 0x0000001200087202 */ /* 0x000fe20000000f00 */
[----:B------:R-:W-:Y:S01]  /*5490*/  ULDC.64 UR6, c[0x0][0x3e8] ;  /* 0x0000fa0000067ab9 */ /* 0x000fe20000000a00 */
[----:B------:R-:W-:Y:S01]  /*54a0*/  LOP3.LUT P0, RZ, R26, 0x1bf, RZ, 0xc0, !PT ;  /* 0x000001bf1aff7812 */ /* 0x000fe2000780c0ff */
[----:B------:R-:W2:Y:S01]  /*54b0*/  LDC.64 R30, c[0x0][0x3e0] ;  /* 0x0000f800ff1e7b82 */ /* 0x000ea20000000a00 */
[----:B------:R-:W-:Y:S01]  /*54c0*/  IMAD R11, R0, UR6, RZ ;  /* 0x00000006000b7c24 */ /* 0x000fe2000f8e02ff */
[----:B------:R-:W-:Y:S01]  /*54d0*/  BSSY B6, `(.L_x_10506) ;  /* 0x000002c000067945 */ /* 0x000fe20003800000 */
[----:B------:R-:W-:-:S04]  /*54e0*/  IMAD.WIDE.U32 R4, R24, UR4, R8 ;  /* 0x0000000418047c25 */ /* 0x000fc8000f8e0008 */
[----:B------:R-:W-:Y:S01]  /*54f0*/  IMAD.WIDE.U32 R8, R24, UR6, R8 ;  /* 0x0000000618087c25 */ /* 0x000fe2000f8e0008 */
[----:B------:R-:W-:-:S03]  /*5500*/  IADD3 R38, P1, R4, UR8, RZ ;  /* 0x0000000804267c10 */ /* 0x000fc6000ff3e0ff */
[C---:B------:R-:W-:Y:S02]  /*5510*/  IMAD R11, R24.reuse, UR7, R11 ;  /* 0x00000007180b7c24 */ /* 0x040fe4000f8e020b */
[----:B-1----:R-:W-:-:S04]  /*5520*/  IMAD.WIDE.U32 R28, R24, UR4, R28 ;  /* 0x00000004181c7c25 */ /* 0x002fc8000f8e001c */
[----:B0-----:R-:W-:Y:S02]  /*5530*/  VIADD R3, R3, 0xffffff80 ;  /* 0xffffff8003037836 */ /* 0x001fe40000000000 */
[----:B--2---:R-:W-:-:S03]  /*5540*/  IMAD.WIDE.U32 R30, R24, UR6, R30 ;  /* 0x00000006181e7c25 */ /* 0x004fc6000f8e001e */
[----:B------:R-:W-:Y:S01]  /*5550*/  LEA.HI R6, R3, R3, RZ, 0x1 ;  /* 0x0000000303067211 */ /* 0x000fe200078f08ff */
[----:B------:R-:W-:-:S03]  /*5560*/  IMAD.IADD R33, R11, 0x1, R31 ;  /* 0x000000010b217824 */ /* 0x000fc600078e021f */
[----:B------:R-:W-:-:S05]  /*5570*/  LOP3.LUT R6, R6, 0xfffffffe, RZ, 0xc0, !PT ;  /* 0xfffffffe06067812 */ /* 0x000fca00078ec0ff */
[----:B------:R-:W-:Y:S02]  /*5580*/  IMAD.IADD R6, R3, 0x1, -R6 ;  /* 0x0000000103067824 */ /* 0x000fe400078e0a06 */
[----:B------:R-:W-:Y:S02]  /*5590*/  IMAD R3, R0, UR4, RZ ;  /* 0x0000000400037c24 */ /* 0x000fe4000f8e02ff */
[----:B------:R-:W-:Y:S02]  /*55a0*/  IMAD.SHL.U32 R36, R6, 0x8, RZ ;  /* 0x0000000806247824 */ /* 0x000fe400078e00ff */
[----:B------:R-:W-:-:S03]  /*55b0*/  IMAD R3, R24, UR5, R3 ;  /* 0x0000000518037c24 */ /* 0x000fc6000f8e0203 */
[--C-:B------:R-:W-:Y:S01]  /*55c0*/  SHF.R.S32.HI R37, RZ, 0x1f, R36.reuse ;  /* 0x0000001fff257819 */ /* 0x100fe20000011424 */
[C---:B------:R-:W-:Y:S01]  /*55d0*/  IMAD.IADD R32, R3.reuse, 0x1, R29 ;  /* 0x0000000103207824 */ /* 0x040fe200078e021d */
[----:B------:R-:W-:Y:S01]  /*55e0*/  IADD3.X R39, R3, UR9, R5, P1, !PT ;  /* 0x0000000903277c10 */ /* 0x000fe20008ffe405 */
[--C-:B------:R-:W-:Y:S01]  /*55f0*/  IMAD.WIDE.U32 R4, R24, UR4, R36.reuse ;  /* 0x0000000418047c25 */ /* 0x100fe2000f8e0024 */
[----:B------:R-:W-:Y:S02]  /*5600*/  ULDC.64 UR4, c[0x0][0x3e0] ;  /* 0x0000f80000047ab9 */ /* 0x000fe40000000a00 */
[----:B------:R-:W-:Y:S01]  /*5610*/  IADD3 R44, P3, R8, UR4, RZ ;  /* 0x00000004082c7c10 */ /* 0x000fe2000ff7e0ff */
[----:B------:R-:W-:Y:S01]  /*5620*/  IMAD.WIDE.U32 R6, R24, UR6, R36 ;  /* 0x0000000618067c25 */ /* 0x000fe2000f8e0024 */
[----:B------:R-:W-:Y:S02]  /*5630*/  IADD3 R40, P1, R4, UR8, RZ ;  /* 0x0000000804287c10 */ /* 0x000fe4000ff3e0ff */
[----:B------:R-:W-:-:S02]  /*5640*/  IADD3.X R45, R11, UR5, R9, P3, !PT ;  /* 0x000000050b2d7c10 */ /* 0x000fc40009ffe409 */
[----:B------:R-:W-:Y:S02]  /*5650*/  IADD3 R42, P2, R6, UR4, RZ ;  /* 0x00000004062a7c10 */ /* 0x000fe4000ff5e0ff */
[----:B------:R-:W-:Y:S02]  /*5660*/  IADD3.X R41, R3, UR9, R5, P1, !PT ;  /* 0x0000000903297c10 */ /* 0x000fe40008ffe405 */
[----:B------:R-:W-:Y:S01]  /*5670*/  IADD3.X R43, R11, UR5, R7, P2, !PT ;  /* 0x000000050b2b7c10 */ /* 0x000fe200097fe407 */
        /* <DEDUP_REMOVED lines=17> */
.L_x_10507:
[----:B------:R-:W-:Y:S05]  /*5790*/  BSYNC B6 ;  /* 0x0000000000067941 */ /* 0x000fea0003800000 */
.L_x_10506:
[----:B------:R-:W-:Y:S01]  /*57a0*/  ULDC.U8 UR4, c[0x0][0x3f0] ;  /* 0x0000fc0000047ab9 */ /* 0x000fe20000000000 */
[----:B------:R-:W-:Y:S01]  /*57b0*/  IMAD R27, R25, -0xc0, R27 ;  /* 0xffffff40191b7824 */ /* 0x000fe200078e021b */
[----:B------:R-:W-:Y:S01]  /*57c0*/  ISETP.NE.AND P0, PT, RZ, UR4, PT ;  /* 0x00000004ff007c0c */ /* 0x000fe2000bf05270 */
[----:B------:R-:W-:Y:S03]  /*57d0*/  BSSY B0, `(.L_x_10508) ;  /* 0x0000242000007945 */ /* 0x000fe60003800000 */
[----:B------:R-:W-:-:S09]  /*57e0*/  VIMNMX R0, R27, 0xc0, PT ;  /* 0x000000c01b007848 */ /* 0x000fd20003fe0100 */
[----:B------:R-:W-:Y:S05]  /*57f0*/  @!P0 BRA `(.L_x_10509) ;  /* 0x0000001000988947 */ /* 0x000fea0003800000 */
[----:B------:R-:W2:Y:S01]  /*5800*/  LDL R20, [R1+0x38] ;  /* 0x0000380001147983 */ /* 0x000ea20000100800 */
[----:B------:R-:W-:Y:S01]  /*5810*/  ISETP.GE.AND P1, PT, R23, R0, PT ;  /* 0x000000001700720c */ /* 0x000fe20003f26270 */
[----:B------:R-:W-:Y:S01]  /*5820*/  BSSY B1, `(.L_x_10510) ;  /* 0x0000015000017945 */ /* 0x000fe20003800000 */
[----:B------:R-:W-:Y:S02]  /*5830*/  CS2R R24, SRZ ;  /* 0x0000000000187805 */ /* 0x000fe4000001ff00 */
[----:B------:R-:W-:Y:S02]  /*5840*/  CS2R R8, SRZ ;  /* 0x0000000000087805 */ /* 0x000fe4000001ff00 */
[----:B------:R-:W-:Y:S02]  /*5850*/  CS2R R26, SRZ ;  /* 0x00000000001a7805 */ /* 0x000fe4000001ff00 */
[----:B--2---:R-:W-:-:S04]  /*5860*/  LEA.HI R3, R20, R20, RZ, 0x1 ;  /* 0x0000001414037211 */ /* 0x004fc800078f08ff */
[----:B------:R-:W-:-:S05]  /*5870*/  LOP3.LUT R3, R3, 0xfffffffe, RZ, 0xc0, !PT ;  /* 0xfffffffe03037812 */ /* 0x000fca00078ec0ff */
[----:B------:R-:W-:Y:S01]  /*5880*/  IMAD.IADD R3, R20, 0x1, -R3 ;  /* 0x0000000114037824 */ /* 0x000fe200078e0a03 */
[----:B------:R-:W-:Y:S01]  /*5890*/  CS2R R20, SRZ ;  /* 0x0000000000147805 */ /* 0x000fe2000001ff00 */
[----:B------:R-:W-:Y:S06]  /*58a0*/  @P1 BRA `(.L_x_10511) ;  /* 0x0000000000301947 */ /* 0x000fec0003800000 */
[C---:B------:R-:W-:Y:S01]  /*58b0*/  IADD3 R0, R36.reuse, 0x10, RZ ;  /* 0x0000001024007810 */ /* 0x040fe20007ffe0ff */
[----:B------:R-:W-:Y:S01]  /*58c0*/  ULDC UR4, c[0x0][0x3d4] ;  /* 0x0000f50000047ab9 */ /* 0x000fe20000000800 */
[----:B------:R-:W-:Y:S02]  /*58d0*/  CS2R R26, SRZ ;  /* 0x00000000001a7805 */ /* 0x000fe4000001ff00 */
[----:B------:R-:W-:Y:S02]  /*58e0*/  ISETP.GE.AND P0, PT, R36, UR4, PT ;  /* 0x0000000424007c0c */ /* 0x000fe4000bf06270 */
[----:B------:R-:W-:Y:S02]  /*58f0*/  CS2R R20, SRZ ;  /* 0x0000000000147805 */ /* 0x000fe4000001ff00 */
[----:B------:R-:W-:Y:S02]  /*5900*/  ISETP.GE.AND P2, PT, R0, UR4, PT ;  /* 0x0000000400007c0c */ /* 0x000fe4000bf46270 */
[----:B------:R-:W-:-:S02]  /*5910*/  CS2R R24, SRZ ;  /* 0x0000000000187805 */ /* 0x000fc4000001ff00 */
[----:B------:R-:W-:-:S05]  /*5920*/  CS2R R8, SRZ ;  /* 0x0000000000087805 */ /* 0x000fca000001ff00 */
[----:B------:R0:W5:Y:S04]  /*5930*/  @!P0 LDG.E.64 R26, desc[UR42][R40.64] ;  /* 0x0000002a281a8981 */ /* 0x000168000c1e1b00 */
[----:B------:R0:W5:Y:S04]  /*5940*/  @!P2 LDG.E.64 R20, desc[UR42][R40.64+0x10] ;  /* 0x0000102a2814a981 */ /* 0x000168000c1e1b00 */
[----:B------:R0:W5:Y:S04]  /*5950*/  @!P0 LDG.E.64 R24, desc[UR42][R42.64] ;  /* 0x0000002a2a188981 */ /* 0x000168000c1e1b00 */
[----:B------:R0:W5:Y:S02]  /*5960*/  @!P2 LDG.E.64 R8, desc[UR42][R42.64+0x10] ;  /* 0x0000102a2a08a981 */ /* 0x000164000c1e1b00 */
.L_x_10511:
[----:B------:R-:W-:Y:S05]  /*5970*/  BSYNC B1 ;  /* 0x0000000000017941 */ /* 0x000fea0003800000 */
.L_x_10510:
[----:B------:R-:W-:Y:S01]  /*5980*/  UMOV UR4, 0xffffffff ;  /* 0xffffffff00047882 */ /* 0x000fe20000000000 */
[----:B------:R-:W-:Y:S02]  /*5990*/  SHF.L.U32 R3, R3, 0x1f, RZ ;  /* 0x0000001f03037819 */ /* 0x000fe400000006ff */
[----:B------:R-:W-:Y:S05]  /*59a0*/  BRA.DIV UR4, `(.L_x_10512) ;  /* 0x000000fe04547947 */ /* 0x000fea000b800000 */
.L_x_10696:
[----:B------:R-:W-:-:S03]  /*59b0*/  UMOV UR4, 0xffffffff ;  /* 0xffffffff00047882 */ /* 0x000fc60000000000 */
[----:B------:R-:W-:Y:S05]  /*59c0*/  BRA.DIV UR4, `(.L_x_10513) ;  /* 0x000000fe04747947 */ /* 0x000fea000b800000 */
.L_x_10699:
[----:B------:R-:W-:-:S03]  /*59d0*/  UMOV UR4, 0xffffffff ;  /* 0xffffffff00047882 */ /* 0x000fc60000000000 */
[----:B------:R-:W-:Y:S05]  /*59e0*/  BRA.DIV UR4, `(.L_x_10514) ;  /* 0x000000fe04947947 */ /* 0x000fea000b800000 */
.L_x_10702:
[----:B------:R-:W-:-:S03]  /*59f0*/  UMOV UR4, 0xffffffff ;  /* 0xffffffff00047882 */ /* 0x000fc60000000000 */
[----:B------:R-:W-:Y:S05]  /*5a00*/  BRA.DIV UR4, `(.L_x_10515) ;  /* 0x000000fe04b47947 */ /* 0x000fea000b800000 */
.L_x_10705:
[----:B------:R-:W1:Y:S01]  /*5a10*/  SYNCS.PHASECHK.TRANS64.TRYWAIT P0, [R16+URZ+0x13200], R3 ;  /* 0x01320003100075a7 */ /* 0x000e62000800017f */
[----:B------:R-:W-:Y:S04]  /*5a20*/  BSSY B1, `(.L_x_10516) ;  /* 0x0000002000017945 */ /* 0x000fe80003800000 */
[----:B-1----:R-:W-:Y:S05]  /*5a30*/  @!P0 BRA `(.L_x_10517) ;  /* 0x000000fc00d08947 */ /* 0x002fea0003800000 */
.L_x_10706:
[----:B------:R-:W-:Y:S05]  /*5a40*/  BSYNC B1 ;  /* 0x0000000000017941 */ /* 0x000fea0003800000 */
.L_x_10516:
[----:B------:R-:W-:Y:S05]  /*5a50*/  @P1 BRA `(.L_x_10518) ;  /* 0x0000002000641947 */ /* 0x000fea0003800000 */
[----:B------:R2:W5:Y:S01]  /*5a60*/  LDL R35, [R1+0x4] ;  /* 0x0000040001237983 */ /* 0x0005620000100800 */
[----:B-1----:R-:W1:Y:S01]  /*5a70*/  LDC R3, c[0x0][0x3d4] ;  /* 0x0000f500ff037b82 */ /* 0x002e620000000800 */
[C---:B------:R-:W-:Y:S01]  /*5a80*/  VIADD R0, R36.reuse, 0x10 ;  /* 0x0000001024007836 */ /* 0x040fe20000000000 */
[----:B------:R-:W-:Y:S01]  /*5a90*/  BSSY B1, `(.L_x_10519) ;  /* 0x000007b000017945 */ /* 0x000fe20003800000 */
[----:B-1----:R-:W-:-:S03]  /*5aa0*/  ISETP.GE.AND P0, PT, R36, R3, PT ;  /* 0x000000032400720c */ /* 0x002fc60003f06270 */
[----:B------:R-:W-:-:S10]  /*5ab0*/  ISETP.GE.AND P1, PT, R0, R3, PT ;  /* 0x000000030000720c */ /* 0x000fd40003f26270 */
[----:B--2---:R-:W-:Y:S05]  /*5ac0*/  @P0 BRA `(.L_x_10520) ;  /* 0x0000000400dc0947 */ /* 0x004fea0003800000 */
[----:B-----5:R-:W-:Y:S01]  /*5ad0*/  IMAD.IADD R0, R16, 0x1, R35 ;  /* 0x0000000110007824 */ /* 0x020fe200078e0223 */
[----:B------:R-:W-:Y:S02]  /*5ae0*/  SHF.R.U32.HI R10, RZ, 0x8, R26 ;  /* 0x00000008ff0a7819 */ /* 0x000fe4000001161a */
[----:B------:R-:W-:Y:S02]  /*5af0*/  LOP3.LUT R3, R26, 0xff, RZ, 0xc0, !PT ;  /* 0x000000ff1a037812 */ /* 0x000fe400078ec0ff */
[----:B------:R-:W1:Y:S01]  /*5b00*/  LDS.128 R4, [R0+0xb000] ;  /* 0x00b0000000047984 */ /* 0x000e620000000c00 */
[----:B------:R-:W-:Y:S02]  /*5b10*/  LOP3.LUT R10, R10, 0xff, RZ, 0xc0, !PT ;  /* 0x000000ff0a0a7812 */ /* 0x000fe400078ec0ff */
[----:B------:R-:W-:Y:S02]  /*5b20*/  SHF.R.U32.HI R12, RZ, 0x8, R27 ;  /* 0x00000008ff0c7819 */ /* 0x000fe4000001161b */
[----:B------:R-:W-:-:S02]  /*5b30*/  PRMT R3, R10, 0x7604, R3 ;  /* 0x000076040a037816 */ /* 0x000fc40000000003 */
[----:B------:R-:W-:Y:S02]  /*5b40*/  LOP3.LUT R11, R27, 0xff, RZ, 0xc0, !PT ;  /* 0x000000ff1b0b7812 */ /* 0x000fe400078ec0ff */
[----:B------:R-:W-:Y:S02]  /*5b50*/  LOP3.LUT R12, R12, 0xff, RZ, 0xc0, !PT ;  /* 0x000000ff0c0c7812 */ /* 0x000fe400078ec0ff */
[----:B------:R-:W-:Y:S02]  /*5b60*/  SHF.R.U32.HI R28, RZ, 0x10, R27 ;  /* 0x00000010ff1c7819 */ /* 0x000fe4000001161b */
[--C-:B------:R-:W-:Y:S02]  /*5b70*/  SHF.R.U32.HI R15, RZ, 0x8, R25.reuse ;  /* 0x00000008ff0f7819 */ /* 0x100fe40000011619 */
[----:B------:R-:W-:Y:S02]  /*5b80*/  SHF.R.U32.HI R10, RZ, 0x8, R24 ;  /* 0x00000008ff0a7819 */ /* 0x000fe40000011618 */
[----:B------:R-:W-:-:S02]  /*5b90*/  SHF.R.U32.HI R29, RZ, 0x10, R25 ;  /* 0x00000010ff1d7819 */ /* 0x000fc40000011619 */
[----:B------:R-:W-:Y:S02]  /*5ba0*/  PRMT R11, R12, 0x7604, R11 ;  /* 0x000076040c0b7816 */ /* 0x000fe4000000000b */
[----:B------:R-:W-:Y:S01]  /*5bb0*/  LOP3.LUT R14, R25, 0xff, RZ, 0xc0, !PT ;  /* 0x000000ff190e7812 */ /* 0x000fe200078ec0ff */
[----:B------:R-:W-:Y:S01]  /*5bc0*/  IMAD.U32 R29, R29, 0x10000, RZ ;  /* 0x000100001d1d7824 */ /* 0x000fe200078e00ff */
[----:B------:R-:W-:Y:S02]  /*5bd0*/  LOP3.LUT R15, R15, 0xff, RZ, 0xc0, !PT ;  /* 0x000000ff0f0f7812 */ /* 0x000fe400078ec0ff */
[----:B------:R-:W-:Y:S01]  /*5be0*/  LOP3.LUT R13, R10, 0xff, RZ, 0xc0, !PT ;  /* 0x000000ff0a0d7812 */ /* 0x000fe200078ec0ff */
[----:B------:R-:W-:Y:S01]  /*5bf0*/  IMAD.U32 R10, R28, 0x10000, RZ ;  /* 0x000100001c0a7824 */ /* 0x000fe200078e00ff */
[----:B------:R-:W-:Y:S02]  /*5c00*/  LOP3.LUT R12, R24, 0xff, RZ, 0xc0, !PT ;  /* 0x000000ff180c7812 */ /* 0x000fe400078ec0ff */
[----:B------:R-:W-:-:S02]  /*5c10*/  PRMT R14, R15, 0x7604, R14 ;  /* 0x000076040f0e7816 */ /* 0x000fc4000000000e */
        /* <DEDUP_REMOVED lines=59> */
[----:B------:R-:W-:-:S02]  /*5fd0*/  HADD2.F32 R6, -RZ, R4.H1_H1 ;  /* 0x30000004ff067230 */ /* 0x000fc40000004100 */
[----:B------:R-:W-:Y:S02]  /*5fe0*/  HADD2.F32 R12, -RZ, R11.H1_H1 ;  /* 0x3000000bff0c7230 */ /* 0x000fe40000004100 */
[----:B------:R-:W-:Y:S02]  /*5ff0*/  HADD2.F32 R5, -RZ, R4.H0_H0 ;  /* 0x20000004ff057230 */ /* 0x000fe40000004100 */
[C---:B------:R-:W-:Y:S01]  /*6000*/  FMUL.FTZ R24, R6.reuse, R15 ;  /* 0x0000000f06187220 */ /* 0x040fe20000410000 */
[----:B------:R-:W-:Y:S02]  /*6010*/  HADD2.F32 R4, -RZ, R3.H1_H1 ;  /* 0x30000003ff047230 */ /* 0x000fe40000004100 */
[-C--:B------:R-:W-:Y:S01]  /*6020*/  FMUL.FTZ R26, R6, R12.reuse ;  /* 0x0000000c061a7220 */ /* 0x080fe20000410000 */
[----:B------:R-:W-:Y:S02]  /*6030*/  HADD2.F32 R11, -RZ, R11.H0_H0 ;  /* 0x2000000bff0b7230 */ /* 0x000fe40000004100 */
[----:B------:R-:W-:Y:S01]  /*6040*/  FFMA.FTZ R24, R5, R12, -R24 ;  /* 0x0000000c05187223 */ /* 0x000fe20000010818 */
[----:B------:R-:W-:-:S02]  /*6050*/  HADD2.F32 R3, -RZ, R3.H0_H0 ;  /* 0x20000003ff037230 */ /* 0x000fc40000004100 */
[C---:B------:R-:W-:Y:S01]  /*6060*/  FMUL.FTZ R6, R4.reuse, R13 ;  /* 0x0000000d04067220 */ /* 0x040fe20000410000 */
[----:B------:R-:W-:Y:S01]  /*6070*/  FFMA.FTZ R15, R5, R15, R26 ;  /* 0x0000000f050f7223 */ /* 0x000fe2000001001a */
[-C--:B------:R-:W-:Y:S01]  /*6080*/  FMUL.FTZ R4, R4, R11.reuse ;  /* 0x0000000b04047220 */ /* 0x080fe20000410000 */
[----:B------:R-:W-:Y:S02]  /*6090*/  HADD2.F32 R5, -RZ, R14.H1_H1 ;  /* 0x3000000eff057230 */ /* 0x000fe40000004100 */
[C---:B------:R-:W-:Y:S01]  /*60a0*/  FFMA.FTZ R12, R3.reuse, R11, -R6 ;  /* 0x0000000b030c7223 */ /* 0x040fe20000010806 */
[--C-:B------:R-:W-:Y:S02]  /*60b0*/  HADD2.F32 R11, -RZ, R25.reuse.H1_H1 ;  /* 0x30000019ff0b7230 */ /* 0x100fe40000004100 */
[----:B------:R-:W-:Y:S01]  /*60c0*/  FFMA.FTZ R13, R3, R13, R4 ;  /* 0x0000000d030d7223 */ /* 0x000fe20000010004 */
[----:B------:R-:W-:Y:S02]  /*60d0*/  HADD2.F32 R4, -RZ, R10.H1_H1 ;  /* 0x3000000aff047230 */ /* 0x000fe40000004100 */
[----:B------:R-:W-:-:S02]  /*60e0*/  HADD2.F32 R6, -RZ, R25.H0_H0 ;  /* 0x20000019ff067230 */ /* 0x000fc40000004100 */
[--C-:B------:R-:W-:Y:S02]  /*60f0*/  HADD2.F32 R3, -RZ, R7.reuse.H1_H1 ;  /* 0x30000007ff037230 */ /* 0x100fe40000004100 */
[C---:B------:R-:W-:Y:S01]  /*6100*/  FMUL.FTZ R25, R4.reuse, R11 ;  /* 0x0000000b04197220 */ /* 0x040fe20000410000 */
[----:B------:R-:W-:Y:S02]  /*6110*/  HADD2.F32 R14, -RZ, R14.H0_H0 ;  /* 0x2000000eff0e7230 */ /* 0x000fe40000004100 */
        /* <DEDUP_REMOVED lines=18> */
.L_x_10520:
[----:B------:R-:W-:Y:S05]  /*6240*/  BSYNC B1 ;  /* 0x0000000000017941 */ /* 0x000fea0003800000 */
.L_x_10519:
[----:B------:R-:W-:Y:S05]  /*6250*/  @P1 BRA `(.L_x_10518) ;  /* 0x0000001800641947 */ /* 0x000fea0003800000 */
[----:B-1----:R-:W2:Y:S01]  /*6260*/  LDL R0, [R1+0x44] ;  /* 0x0000440001007983 */ /* 0x002ea20000100800 */
[----:B-----5:R-:W-:Y:S01]  /*6270*/  IMAD.IADD R3, R16, 0x1, R35 ;  /* 0x0000000110037824 */ /* 0x020fe200078e0223 */
        /* <DEDUP_REMOVED lines=16> */
[----:B------:R-:W-:-:S02]  /*6380*/  SHF.R.U32.HI R11, RZ, 0x10, R8 ;  /* 0x00000010ff0b7819 */ /* 0x000fc40000011608 */
[----:B------:R-:W-:Y:S02]  /*6390*/  PRMT R13, R12, 0x7054, R13 ;  /* 0x000070540c0d7816 */ /* 0x000fe4000000000d */
[----:B------:R-:W-:Y:S02]  /*63a0*/  PRMT R25, R24, 0x7054, R25 ;  /* 0x0000705418197816 */ /* 0x000fe40000000019 */
[----:B------:R-:W-:Y:S02]  /*63b0*/  PRMT R15, R14, 0x7604, R15 ;  /* 0x000076040e0f7816 */ /* 0x000fe4000000000f */
[----:B------:R-:W-:Y:S02]  /*63c0*/  LOP3.LUT R14, R11, 0xff, RZ, 0xc0, !PT ;  /* 0x000000ff0b0e7812 */ /* 0x000fe400078ec0ff */
[----:B------:R-:W-:Y:S02]  /*63d0*/  LOP3.LUT R25, R25, 0xff000000, R9, 0xf8, !PT ;  /* 0xff00000019197812 */ /* 0x000fe400078ef809 */
[----:B------:R-:W-:-:S02]  /*63e0*/  LOP3.LUT R13, R13, 0xff000000, R21, 0xf8, !PT ;  /* 0xff0000000d0d7812 */ /* 0x000fc400078ef815 */
[----:B------:R-:W-:Y:S02]  /*63f0*/  PRMT R15, R14, 0x7054, R15 ;  /* 0x000070540e0f7816 */ /* 0x000fe4000000000f */
[----:B------:R-:W-:Y:S02]  /*6400*/  F2FP.F16.E4M3.UNPACK_B R21, R25 ;  /* 0x00000019ff15723e */ /* 0x000fe400020006ff */
[----:B------:R-:W-:Y:S02]  /*6410*/  F2FP.F16.E4M3.UNPACK_B R14, R13 ;  /* 0x0000000dff0e723e */ /* 0x000fe400020006ff */
[----:B------:R-:W-:Y:S01]  /*6420*/  F2FP.F16.E4M3.UNPACK_B R25, R25.H1 ;  /* 0x00000019ff19723e */ /* 0x000fe200030006ff */
[--C-:B------:R-:W-:Y:S01]  /*6430*/  HADD2.F32 R24, -RZ, R21.reuse.H1_H1 ;  /* 0x30000015ff187230 */ /* 0x100fe20000004100 */
[----:B------:R-:W-:Y:S01]  /*6440*/  F2FP.F16.E4M3.UNPACK_B R13, R13.H1 ;  /* 0x0000000dff0d723e */ /* 0x000fe200030006ff */
[----:B------:R-:W-:Y:S01]  /*6450*/  HADD2.F32 R21, -RZ, R21.H0_H0 ;  /* 0x20000015ff157230 */ /* 0x000fe20000004100 */
[----:B--2---:R-:W-:Y:S01]  /*6460*/  LOP3.LUT P0, RZ, R0, 0x2, RZ, 0xc0, !PT ;  /* 0x0000000200ff7812 */ /* 0x004fe2000780c0ff */
[----:B------:R-:W-:-:S12]  /*6470*/  VIADD R0, R3, 0x20 ;  /* 0x0000002003007836 */ /* 0x000fd80000000000 */
[----:B------:R-:W-:Y:S02]  /*6480*/  @P0 IADD3 R0, R3, -0x20, RZ ;  /* 0xffffffe003000810 */ /* 0x000fe40007ffe0ff */
[----:B------:R-:W-:-:S03]  /*6490*/  SHF.R.U32.HI R3, RZ, 0x8, R20 ;  /* 0x00000008ff037819 */ /* 0x000fc60000011614 */
[----:B------:R-:W1:Y:S01]  /*64a0*/  LDS.128 R4, [R0+0xb000] ;  /* 0x00b0000000047984 */ /* 0x000e620000000c00 */
[----:B------:R-:W-:-:S04]  /*64b0*/  LOP3.LUT R3, R3, 0xff, RZ, 0xc0, !PT ;  /* 0x000000ff03037812 */ /* 0x000fc800078ec0ff */
[----:B------:R-:W-:Y:S02]  /*64c0*/  PRMT R10, R3, 0x7604, R10 ;  /* 0x00007604030a7816 */ /* 0x000fe4000000000a */
[----:B------:R-:W-:-:S04]  /*64d0*/  SHF.R.U32.HI R3, RZ, 0x10, R20 ;  /* 0x00000010ff037819 */ /* 0x000fc80000011614 */
[----:B------:R-:W-:-:S04]  /*64e0*/  LOP3.LUT R3, R3, 0xff, RZ, 0xc0, !PT ;  /* 0x000000ff03037812 */ /* 0x000fc800078ec0ff */
[----:B------:R-:W-:-:S04]  /*64f0*/  PRMT R11, R3, 0x7054, R10 ;  /* 0x00007054030b7816 */ /* 0x000fc8000000000a */
[----:B------:R-:W-:Y:S02]  /*6500*/  LOP3.LUT R12, R11, 0xff000000, R20, 0xf8, !PT ;  /* 0xff0000000b0c7812 */ /* 0x000fe400078ef814 */
[----:B------:R-:W-:Y:S01]  /*6510*/  LOP3.LUT R20, R15, 0xff000000, R8, 0xf8, !PT ;  /* 0xff0000000f147812 */ /* 0x000fe200078ef808 */
[--C-:B------:R-:W-:Y:S02]  /*6520*/  HADD2.F32 R15, -RZ, R14.reuse.H1_H1 ;  /* 0x3000000eff0f7230 */ /* 0x100fe40000004100 */
[----:B------:R-:W-:Y:S01]  /*6530*/  HADD2.F32 R14, -RZ, R14.H0_H0 ;  /* 0x2000000eff0e7230 */ /* 0x000fe20000004100 */
[-C--:B-1----:R-:W-:Y:S02]  /*6540*/  F2FP.F16.E4M3.UNPACK_B R3, R6.reuse.H1 ;  /* 0x00000006ff03723e */ /* 0x082fe400030006ff */
[----:B------:R-:W-:Y:S02]  /*6550*/  F2FP.F16.E4M3.UNPACK_B R6, R6 ;  /* 0x00000006ff06723e */ /* 0x000fe400020006ff */
[-C--:B------:R-:W-:Y:S01]  /*6560*/  F2FP.F16.E4M3.UNPACK_B R10, R7.reuse ;  /* 0x00000007ff0a723e */ /* 0x080fe200020006ff */
[--C-:B------:R-:W-:Y:S01]  /*6570*/  HADD2.F32 R8, -RZ, R3.reuse.H1_H1 ;  /* 0x30000003ff087230 */ /* 0x100fe20000004100 */
[----:B------:R-:W-:Y:S01]  /*6580*/  F2FP.F16.E4M3.UNPACK_B R11, R7.H1 ;  /* 0x00000007ff0b723e */ /* 0x000fe200030006ff */
[----:B------:R-:W-:Y:S01]  /*6590*/  HADD2.F32 R9, -RZ, R3.H0_H0 ;  /* 0x20000003ff097230 */ /* 0x000fe20000004100 */
[----:B------:R-:W-:-:S02]  /*65a0*/  F2FP.F16.E4M3.UNPACK_B R7, R5 ;  /* 0x00000005ff07723e */ /* 0x000fc400020006ff */
[CC--:B------:R-:W-:Y:S01]  /*65b0*/  FMUL.FTZ R26, R8.reuse, R24.reuse ;  /* 0x00000018081a7220 */ /* 0x0c0fe20000410000 */
[----:B------:R-:W-:Y:S01]  /*65c0*/  FMUL.FTZ R29, R8, R15 ;  /* 0x0000000f081d7220 */ /* 0x000fe20000410000 */
[----:B------:R-:W-:Y:S01]  /*65d0*/  F2FP.F16.E4M3.UNPACK_B R8, R5.H1 ;  /* 0x00000005ff08723e */ /* 0x000fe200030006ff */
[--C-:B------:R-:W-:Y:S02]  /*65e0*/  HADD2.F32 R5, -RZ, R6.reuse.H1_H1 ;  /* 0x30000006ff057230 */ /* 0x100fe40000004100 */
[C---:B------:R-:W-:Y:S01]  /*65f0*/  FFMA.FTZ R27, R9.reuse, R15, -R26 ;  /* 0x0000000f091b7223 */ /* 0x040fe2000001081a */
[----:B------:R-:W-:Y:S01]  /*6600*/  FFMA.FTZ R28, R9, R24, R29 ;  /* 0x00000018091c7223 */ /* 0x000fe2000001001d */
[----:B------:R-:W-:Y:S01]  /*6610*/  HADD2.F32 R6, -RZ, R6.H0_H0 ;  /* 0x20000006ff067230 */ /* 0x000fe20000004100 */
[----:B------:R-:W-:Y:S01]  /*6620*/  F2FP.F16.E4M3.UNPACK_B R3, R4 ;  /* 0x00000004ff03723e */ /* 0x000fe200020006ff */
[C---:B------:R-:W-:Y:S01]  /*6630*/  FMUL.FTZ R9, R5.reuse, R21 ;  /* 0x0000001505097220 */ /* 0x040fe20000410000 */
[----:B------:R-:W-:Y:S01]  /*6640*/  FMUL.FTZ R24, R5, R14 ;  /* 0x0000000e05187220 */ /* 0x000fe20000410000 */
[----:B------:R-:W-:Y:S01]  /*6650*/  HADD2.F32 R5, -RZ, R10.H1_H1 ;  /* 0x3000000aff057230 */ /* 0x000fe20000004100 */
[----:B------:R-:W-:Y:S01]  /*6660*/  F2FP.F16.E4M3.UNPACK_B R4, R4.H1 ;  /* 0x00000004ff04723e */ /* 0x000fe200030006ff */
        /* <DEDUP_REMOVED lines=26> */
[----:B------:R-:W-:Y:S01]  /*6810*/  HADD2.F32 R5, -RZ, R4.H0_H0 ;  /* 0x20000004ff057230 */ /* 0x000fe20000004100 */
[----:B------:R-:W-:Y:S01]  /*6820*/  F2FP.SATFINITE.E4M3.F32.PACK_AB_MERGE_C R27, R28, R27, RZ ;  /* 0x0000001b1c1b723e */ /* 0x000fe200048070ff */
[----:B------:R-:W-:-:S02]  /*6830*/  HADD2.F32 R4, -RZ, R3.H1_H1 ;  /* 0x30000003ff047230 */ /* 0x000fc40000004100 */
[-C--:B------:R-:W-:Y:S01]  /*6840*/  FMUL.FTZ R24, R6, R10.reuse ;  /* 0x0000000a06187220 */ /* 0x080fe20000410000 */
[----:B------:R-:W-:Y:S02]  /*6850*/  HADD2.F32 R9, -RZ, R9.H0_H0 ;  /* 0x20000009ff097230 */ /* 0x000fe40000004100 */
[C---:B------:R-:W-:Y:S01]  /*6860*/  FFMA.FTZ R14, R5.reuse, R10, -R14 ;  /* 0x0000000a050e7223 */ /* 0x040fe2000001080e */
[----:B------:R-:W-:Y:S02]  /*6870*/  HADD2.F32 R3, -RZ, R3.H0_H0 ;  /* 0x20000003ff037230 */ /* 0x000fe40000004100 */
[C---:B------:R-:W-:Y:S01]  /*6880*/  FMUL.FTZ R6, R4.reuse, R11 ;  /* 0x0000000b04067220 */ /* 0x040fe20000410000 */
[----:B------:R-:W-:Y:S01]  /*6890*/  FFMA.FTZ R13, R5, R13, R24 ;  /* 0x0000000d050d7223 */ /* 0x000fe20000010018 */
[-C--:B------:R-:W-:Y:S01]  /*68a0*/  FMUL.FTZ R4, R4, R9.reuse ;  /* 0x0000000904047220 */ /* 0x080fe20000410000 */
[----:B------:R-:W-:Y:S02]  /*68b0*/  HADD2.F32 R5, -RZ, R12.H1_H1 ;  /* 0x3000000cff057230 */ /* 0x000fe40000004100 */
[----:B------:R-:W-:Y:S01]  /*68c0*/  FFMA.FTZ R10, R3, R9, -R6 ;  /* 0x00000009030a7223 */ /* 0x000fe20000010806 */
[----:B------:R-:W-:-:S02]  /*68d0*/  HADD2.F32 R9, -RZ, R20.H1_H1 ;  /* 0x30000014ff097230 */ /* 0x000fc40000004100 */
[----:B------:R-:W-:Y:S01]  /*68e0*/  FFMA.FTZ R11, R3, R11, R4 ;  /* 0x0000000b030b7223 */ /* 0x000fe20000010004 */
[----:B------:R-:W-:Y:S02]  /*68f0*/  HADD2.F32 R4, -RZ, R8.H1_H1 ;  /* 0x30000008ff047230 */ /* 0x000fe40000004100 */
[----:B------:R-:W-:Y:S02]  /*6900*/  HADD2.F32 R20, -RZ, R20.H0_H0 ;  /* 0x20000014ff147230 */ /* 0x000fe40000004100 */
[----:B------:R-:W-:Y:S02]  /*6910*/  HADD2.F32 R3, -RZ, R7.H1_H1 ;  /* 0x30000007ff037230 */ /* 0x000fe40000004100 */
[C---:B------:R-:W-:Y:S01]  /*6920*/  FMUL.FTZ R15, R4.reuse, R9 ;  /* 0x00000009040f7220 */ /* 0x040fe20000410000 */
        /* <DEDUP_REMOVED lines=17> */
[----:B------:R2:W-:Y:S01]  /*6a40*/  STS.128 [R0+0xb000], R4 ;  /* 0x00b0000400007388 */ /* 0x0005e20000000c00 */
[----:B------:R-:W-:Y:S05]  /*6a50*/  BRA `(.L_x_10518) ;  /* 0x0000001000647947 */ /* 0x000fea0003800000 */
.L_x_10509:
[----:B------:R-:W0:Y:S01]  /*6a60*/  LDC R21, c[0x0][0x3d4] ;  /* 0x0000f500ff157b82 */ /* 0x000e220000000800 */
[----:B------:R-:W-:Y:S02]  /*6a70*/  ISETP.GE.AND P0, PT, R23, R0, PT ;  /* 0x000000001700720c */ /* 0x000fe40003f06270 */
[----:B------:R-:W-:Y:S02]  /*6a80*/  CS2R R4, SRZ ;  /* 0x0000000000047805 */ /* 0x000fe4000001ff00 */
[----:B------:R-:W-:Y:S02]  /*6a90*/  CS2R R6, SRZ ;  /* 0x0000000000067805 */ /* 0x000fe4000001ff00 */
[----:B------:R-:W-:Y:S02]  /*6aa0*/  CS2R R24, SRZ ;  /* 0x0000000000187805 */ /* 0x000fe4000001ff00 */
[----:B------:R-:W-:Y:S01]  /*6ab0*/  CS2R R26, SRZ ;  /* 0x00000000001a7805 */ /* 0x000fe2000001ff00 */
[----:B------:R-:W2:Y:S01]  /*6ac0*/  LDL R8, [R1+0x38] ;  /* 0x0000380001087983 */ /* 0x000ea20000100800 */
[----:B0-----:R-:W-:-:S13]  /*6ad0*/  ISETP.GE.OR P0, PT, R18, R21, P0 ;  /* 0x000000151200720c */ /* 0x001fda0000706670 */
[----:B------:R0:W5:Y:S04]  /*6ae0*/  @!P0 LDG.E.128 R4, desc[UR42][R38.64] ;  /* 0x0000002a26048981 */ /* 0x000168000c1e1d00 */
[----:B------:R0:W5:Y:S01]  /*6af0*/  @!P0 LDG.E.128 R24, desc[UR42][R44.64] ;  /* 0x0000002a2c188981 */ /* 0x000162000c1e1d00 */
[----:B------:R-:W-:Y:S01]  /*6b00*/  UMOV UR4, 0xffffffff ;  /* 0xffffffff00047882 */ /* 0x000fe20000000000 */
[----:B--2---:R-:W-:Y:S02]  /*6b10*/  LEA.HI R3, R8, R8, RZ, 0x1 ;  /* 0x0000000808037211 */ /* 0x004fe400078f08ff */
[----:B0-----:R-:W-:Y:S05]  /*6b20*/  BRA.DIV UR4, `(.L_x_10521) ;  /* 0x000000ee04a87947 */ /* 0x001fea000b800000 */
.L_x_10709:
[----:B------:R-:W-:Y:S01]  /*6b30*/  UMOV UR4, 0xffffffff ;  /* 0xffffffff00047882 */ /* 0x000fe20000000000 */
[----:B------:R-:W-:Y:S02]  /*6b40*/  LOP3.LUT R3, R3, 0xfffffffe, RZ, 0xc0, !PT ;  /* 0xfffffffe03037812 */ /* 0x000fe400078ec0ff */
[----:B------:R-:W-:Y:S05]  /*6b50*/  BRA.DIV UR4, `(.L_x_10522) ;  /* 0x000000ee04c47947 */ /* 0x000fea000b800000 */
.L_x_10712:
[----:B------:R-:W-:Y:S01]  /*6b60*/  UMOV UR4, 0xffffffff ;  /* 0xffffffff00047882 */ /* 0x000fe20000000000 */
[----:B------:R-:W-:Y:S02]  /*6b70*/  IMAD.IADD R3, R8, 0x1, -R3 ;  /* 0x0000000108037824 */ /* 0x000fe400078e0a03 */
[----:B------:R-:W-:Y:S05]  /*6b80*/  BRA.DIV UR4, `(.L_x_10523) ;  /* 0x000000ee04e07947 */ /* 0x000fea000b800000 */
.L_x_10715:
[----:B------:R-:W-:Y:S01]  /*6b90*/  UMOV UR4, 0xffffffff ;  /* 0xffffffff00047882 */ /* 0x000fe20000000000 */
[----:B------:R-:W-:Y:S02]  /*6ba0*/  SHF.L.U32 R3, R3, 0x1f, RZ ;  /* 0x0000001f03037819 */ /* 0x000fe400000006ff */
[----:B------:R-:W-:Y:S05]  /*6bb0*/  BRA.DIV UR4, `(.L_x_10524) ;  /* 0x000000ee04fc7947 */ /* 0x000fea000b800000 */
.L_x_10718:
[----:B------:R-:W0:Y:S01]  /*6bc0*/  SYNCS.PHASECHK.TRANS64.TRYWAIT P1, [R16+URZ+0x13200], R3 ;  /* 0x01320003100075a7 */ /* 0x000e22000802017f */
[----:B------:R-:W-:Y:S01]  /*6bd0*/  ISETP.GE.AND P0, PT, R18, R21, PT ;  /* 0x000000151200720c */ /* 0x000fe20003f06270 */
[----:B------:R-:W-:Y:S03]  /*6be0*/  BSSY B1, `(.L_x_10525) ;  /* 0x0000003000017945 */ /* 0x000fe60003800000 */
[----:B------:R-:W-:Y:S01]  /*6bf0*/  ISETP.GE.OR P0, PT, R23, R0, P0 ;  /* 0x000000001700720c */ /* 0x000fe20000706670 */
[----:B0-----:R-:W-:-:S12]  /*6c00*/  @!P1 BRA `(.L_x_10526) ;  /* 0x000000f000109947 */ /* 0x001fd80003800000 */
.L_x_10719:
[----:B------:R-:W-:Y:S05]  /*6c10*/  BSYNC B1 ;  /* 0x0000000000017941 */ /* 0x000fea0003800000 */
.L_x_10525:
        /* <DEDUP_REMOVED lines=8> */
[----:B------:R-:W-:Y:S02]  /*6ca0*/  SHF.R.U32.HI R14, RZ, 0x8, R5 ;  /* 0x00000008ff0e7819 */ /* 0x000fe40000011605 */
[----:B------:R-:W-:Y:S02]  /*6cb0*/  PRMT R20, R0, 0x7604, R3 ;  /* 0x0000760400147816 */ /* 0x000fe40000000003 */
[----:B------:R-:W-:Y:S02]  /*6cc0*/  LOP3.LUT R9, R5, 0xff, RZ, 0xc0, !PT ;  /* 0x000000ff05097812 */ /* 0x000fe400078ec0ff */
[----:B------:R-:W-:-:S02]  /*6cd0*/  SHF.R.U32.HI R3, RZ, 0x8, R6 ;  /* 0x00000008ff037819 */ /* 0x000fc40000011606 */
[----:B------:R-:W-:Y:S02]  /*6ce0*/  LOP3.LUT R0, R14, 0xff, RZ, 0xc0, !PT ;  /* 0x000000ff0e007812 */ /* 0x000fe400078ec0ff */
[----:B------:R-:W-:Y:S02]  /*6cf0*/  LOP3.LUT R8, R6, 0xff, RZ, 0xc0, !PT ;  /* 0x000000ff06087812 */ /* 0x000fe400078ec0ff */
[----:B------:R-:W-:Y:S02]  /*6d00*/  SHF.R.U32.HI R12, RZ, 0x8, R24 ;  /* 0x00000008ff0c7819 */ /* 0x000fe40000011618 */
[----:B------:R-:W-:Y:S02]  /*6d10*/  LOP3.LUT R3, R3, 0xff, RZ, 0xc0, !PT ;  /* 0x000000ff03037812 */ /* 0x000fe400078ec0ff */
[----:B------:R-:W-:Y:S01]  /*6d20*/  PRMT R28, R0, 0x7604, R9 ;  /* 0x00007604001c7816 */ /* 0x000fe20000000009 */
[----:B------:R-:W-:Y:S01]  /*6d30*/  IMAD.IADD R0, R18, 0x1, R21 ;  /* 0x0000000112007824 */ /* 0x000fe200078e0215 */
[----:B------:R-:W-:-:S02]  /*6d40*/  LOP3.LUT R13, R24, 0xff, RZ, 0xc0, !PT ;  /* 0x000000ff180d7812 */ /* 0x000fc400078ec0ff */
[----:B------:R-:W-:Y:S02]  /*6d50*/  LOP3.LUT R12, R12, 0xff, RZ, 0xc0, !PT ;  /* 0x000000ff0c0c7812 */ /* 0x000fe400078ec0ff */
[----:B------:R-:W-:Y:S02]  /*6d60*/  PRMT R30, R3, 0x7604, R8 ;  /* 0x00007604031e7816 */ /* 0x000fe40000000008 */
[----:B------:R-:W-:Y:S02]  /*6d70*/  SHF.R.U32.HI R3, RZ, 0x8, R26 ;  /* 0x00000008ff037819 */ /* 0x000fe4000001161a */
        /* <DEDUP_REMOVED lines=13> */
[----:B------:R-:W-:Y:S02]  /*6e50*/  LOP3.LUT R36, R27, 0xff, RZ, 0xc0, !PT ;  /* 0x000000ff1b247812 */ /* 0x000fe400078ec0ff */
[----:B------:R-:W-:-:S04]  /*6e60*/  LOP3.LUT R21, R21, 0xff, RZ, 0xc0, !PT ;  /* 0x000000ff15157812 */ /* 0x000fc800078ec0ff */
[----:B------:R-:W-:Y:S02]  /*6e70*/  PRMT R43, R21, 0x7604, R36 ;  /* 0x00007604152b7816 */ /* 0x000fe40000000024 */
[----:B------:R-:W-:-:S04]  /*6e80*/  SHF.R.U32.HI R21, RZ, 0x10, R5 ;  /* 0x00000010ff157819 */ /* 0x000fc80000011605 */
[----:B------:R-:W-:-:S04]  /*6e90*/  LOP3.LUT R21, R21, 0xff, RZ, 0xc0, !PT ;  /* 0x000000ff15157812 */ /* 0x000fc800078ec0ff */
[----:B------:R-:W-:Y:S02]  /*6ea0*/  PRMT R21, R21, 0x7054, R28 ;  /* 0x0000705415157816 */ /* 0x000fe4000000001c */
[----:B------:R-:W-:-:S04]  /*6eb0*/  SHF.R.U32.HI R28, RZ, 0x10, R25 ;  /* 0x00000010ff1c7819 */ /* 0x000fc80000011619 */
[----:B------:R-:W-:-:S04]  /*6ec0*/  LOP3.LUT R28, R28, 0xff, RZ, 0xc0, !PT ;  /* 0x000000ff1c1c7812 */ /* 0x000fc800078ec0ff */
[----:B------:R-:W-:-:S04]  /*6ed0*/  PRMT R39, R28, 0x7054, R37 ;  /* 0x000070541c277816 */ /* 0x000fc80000000025 */
[----:B------:R-:W-:-:S04]  /*6ee0*/  LOP3.LUT R39, R39, 0xff000000, R25, 0xf8, !PT ;  /* 0xff00000027277812 */ /* 0x000fc800078ef819 */
[-C--:B------:R-:W-:Y:S02]  /*6ef0*/  F2FP.F16.E4M3.UNPACK_B R38, R39.reuse ;  /* 0x00000027ff26723e */ /* 0x080fe400020006ff */
[----:B------:R-:W-:-:S03]  /*6f00*/  F2FP.F16.E4M3.UNPACK_B R39, R39.H1 ;  /* 0x00000027ff27723e */ /* 0x000fc600030006ff */
[----:B------:R-:W-:Y:S01]  /*6f10*/  HADD2.F32 R40, -RZ, R38.H0_H0 ;  /* 0x20000026ff287230 */ /* 0x000fe20000004100 */
[----:B--2---:R-:W-:-:S04]  /*6f20*/  LOP3.LUT R0, R35, 0x30, R0, 0xf8, !PT ;  /* 0x0000003023007812 */ /* 0x004fc800078ef800 */
[----:B---3--:R-:W-:Y:S02]  /*6f30*/  LOP3.LUT R3, R0, R31, RZ, 0x3c, !PT ;  /* 0x0000001f00037212 */ /* 0x008fe400078e3cff */
[----:B------:R-:W-:Y:S02]  /*6f40*/  SHF.R.U32.HI R31, RZ, 0x10, R7 ;  /* 0x00000010ff1f7819 */ /* 0x000fe40000011607 */
[----:B----4-:R-:W-:Y:S02]  /*6f50*/  IADD3 R0, R16, R29, R3 ;  /* 0x0000001d10007210 */ /* 0x010fe40007ffe003 */
[----:B------:R-:W-:Y:S01]  /*6f60*/  SHF.R.U32.HI R3, RZ, 0x10, R4 ;  /* 0x00000010ff037819 */ /* 0x000fe20000011604 */
[----:B------:R-:W0:Y:S01]  /*6f70*/  LDS.128 R8, [R51+0xb000] ;  /* 0x00b0000033087984 */ /* 0x000e220000000c00 */
[----:B------:R-:W-:Y:S02]  /*6f80*/  SHF.R.U32.HI R29, RZ, 0x10, R6 ;  /* 0x00000010ff1d7819 */ /* 0x000fe40000011606 */
[----:B------:R-:W-:Y:S01]  /*6f90*/  LOP3.LUT R3, R3, 0xff, RZ, 0xc0, !PT ;  /* 0x000000ff03037812 */ /* 0x000fe200078ec0ff */
[----:B------:R-:W1:Y:S01]  /*6fa0*/  LDS.128 R12, [R0+0xb000] ;  /* 0x00b00000000c7984 */ /* 0x000e620000000c00 */
[----:B------:R-:W-:-:S02]  /*6fb0*/  LOP3.LUT R31, R31, 0xff, RZ, 0xc0, !PT ;  /* 0x000000ff1f1f7812 */ /* 0x000fc400078ec0ff */
[----:B------:R-:W-:Y:S02]  /*6fc0*/  LOP3.LUT R29, R29, 0xff, RZ, 0xc0, !PT ;  /* 0x000000ff1d1d7812 */ /* 0x000fe400078ec0ff */
[----:B------:R-:W-:Y:S02]  /*6fd0*/  PRMT R3, R3, 0x7054, R20 ;  /* 0x0000705403037816 */ /* 0x000fe40000000014 */
[----:B------:R-:W-:Y:S02]  /*6fe0*/  SHF.R.U32.HI R20, RZ, 0x10, R24 ;  /* 0x00000010ff147819 */ /* 0x000fe40000011618 */
[----:B------:R-:W-:Y:S02]  /*6ff0*/  PRMT R31, R31, 0x7054, R32 ;  /* 0x000070541f1f7816 */ /* 0x000fe40000000020 */
[----:B------:R-:W-:Y:S02]  /*7000*/  PRMT R29, R29, 0x7054, R30 ;  /* 0x000070541d1d7816 */ /* 0x000fe4000000001e */
[----:B------:R-:W-:-:S02]  /*7010*/  SHF.R.U32.HI R32, RZ, 0x10, R27 ;  /* 0x00000010ff207819 */ /* 0x000fc4000001161b */
[----:B------:R-:W-:Y:S02]  /*7020*/  SHF.R.U32.HI R30, RZ, 0x10, R26 ;  /* 0x00000010ff1e7819 */ /* 0x000fe4000001161a */
[----:B------:R-:W-:Y:S02]  /*7030*/  LOP3.LUT R20, R20, 0xff, RZ, 0xc0, !PT ;  /* 0x000000ff14147812 */ /* 0x000fe400078ec0ff */
[----:B------:R-:W-:Y:S02]  /*7040*/  LOP3.LUT R32, R32, 0xff, RZ, 0xc0, !PT ;  /* 0x000000ff20207812 */ /* 0x000fe400078ec0ff */
[----:B------:R-:W-:Y:S02]  /*7050*/  LOP3.LUT R30, R30, 0xff, RZ, 0xc0, !PT ;  /* 0x000000ff1e1e7812 */ /* 0x000fe400078ec0ff */
[----:B------:R-:W-:Y:S02]  /*7060*/  PRMT R35, R20, 0x7054, R33 ;  /* 0x0000705414237816 */ /* 0x000fe40000000021 */
[----:B------:R-:W-:-:S02]  /*7070*/  LOP3.LUT R33, R21, 0xff000000, R5, 0xf8, !PT ;  /* 0xff00000015217812 */ /* 0x000fc400078ef805 */
[----:B------:R-:W-:Y:S02]  /*7080*/  LOP3.LUT R20, R3, 0xff000000, R4, 0xf8, !PT ;  /* 0xff00000003147812 */ /* 0x000fe400078ef804 */
[----:B------:R-:W-:Y:S02]  /*7090*/  LOP3.LUT R37, R31, 0xff000000, R7, 0xf8, !PT ;  /* 0xff0000001f257812 */ /* 0x000fe400078ef807 */
[----:B------:R-:W-:Y:S02]  /*70a0*/  PRMT R43, R32, 0x7054, R43 ;  /* 0x00007054202b7816 */ /* 0x000fe4000000002b */
[----:B------:R-:W-:Y:S02]  /*70b0*/  LOP3.LUT R3, R29, 0xff000000, R6, 0xf8, !PT ;  /* 0xff0000001d037812 */ /* 0x000fe400078ef806 */
[----:B------:R-:W-:Y:S02]  /*70c0*/  PRMT R41, R30, 0x7054, R41 ;  /* 0x000070541e297816 */ /* 0x000fe40000000029 */
[----:B0-----:R-:W-:-:S02]  /*70d0*/  F2FP.F16.E4M3.UNPACK_B R21, R8 ;  /* 0x00000008ff15723e */ /* 0x001fc400020006ff */
[----:B------:R-:W-:Y:S02]  /*70e0*/  F2FP.F16.E4M3.UNPACK_B R31, R8.H1 ;  /* 0x00000008ff1f723e */ /* 0x000fe400030006ff */
[-C--:B------:R-:W-:Y:S02]  /*70f0*/  F2FP.F16.E4M3.UNPACK_B R29, R11.reuse ;  /* 0x0000000bff1d723e */ /* 0x080fe400020006ff */
[----:B------:R-:W-:Y:S02]  /*7100*/  F2FP.F16.E4M3.UNPACK_B R32, R11.H1 ;  /* 0x0000000bff20723e */ /* 0x000fe400030006ff */
[----:B-1----:R-:W-:Y:S02]  /*7110*/  F2FP.F16.E4M3.UNPACK_B R8, R13 ;  /* 0x0000000dff08723e */ /* 0x002fe400020006ff */
[----:B------:R-:W-:Y:S02]  /*7120*/  F2FP.F16.E4M3.UNPACK_B R11, R33 ;  /* 0x00000021ff0b723e */ /* 0x000fe400020006ff */
[----:B------:R-:W-:Y:S01]  /*7130*/  LOP3.LUT R28, R35, 0xff000000, R24, 0xf8, !PT ;  /* 0xff000000231c7812 */ /* 0x000fe200078ef818 */
[----:B------:R-:W-:Y:S01]  /*7140*/  HADD2.F32 R6, -RZ, R8.H0_H0 ;  /* 0x20000008ff067230 */ /* 0x000fe20000004100 */
[----:B------:R-:W-:Y:S01]  /*7150*/  LOP3.LUT R5, R41, 0xff000000, R26, 0xf8, !PT ;  /* 0xff00000029057812 */ /* 0x000fe200078ef81a */
[----:B------:R-:W-:Y:S01]  /*7160*/  HADD2.F32 R41, -RZ, R38.H1_H1 ;  /* 0x30000026ff297230 */ /* 0x000fe20000004100 */
[----:B------:R-:W-:Y:S01]  /*7170*/  F2FP.F16.E4M3.UNPACK_B R24, R9 ;  /* 0x00000009ff18723e */ /* 0x000fe200020006ff */
[----:B------:R-:W-:Y:S01]  /*7180*/  HADD2.F32 R8, -RZ, R8.H1_H1 ;  /* 0x30000008ff087230 */ /* 0x000fe20000004100 */
[----:B------:R-:W-:Y:S01]  /*7190*/  F2FP.F16.E4M3.UNPACK_B R26, R13.H1 ;  /* 0x0000000dff1a723e */ /* 0x000fe200030006ff */
[----:B------:R-:W-:Y:S01]  /*71a0*/  HADD2.F32 R13, -RZ, R11.H0_H0 ;  /* 0x2000000bff0d7230 */ /* 0x000fe20000004100 */
[----:B------:R-:W-:Y:S01]  /*71b0*/  LOP3.LUT R43, R43, 0xff000000, R27, 0xf8, !PT ;  /* 0xff0000002b2b7812 */ /* 0x000fe200078ef81b */
[----:B------:R-:W-:Y:S01]  /*71c0*/  HADD2.F32 R38, -RZ, R39.H0_H0 ;  /* 0x20000027ff267230 */ /* 0x000fe20000004100 */
[----:B------:R-:W-:Y:S01]  /*71d0*/  F2FP.F16.E4M3.UNPACK_B R25, R9.H1 ;  /* 0x00000009ff19723e */ /* 0x000fe200030006ff */
[--C-:B------:R-:W-:Y:S01]  /*71e0*/  HADD2.F32 R9, -RZ, R24.reuse.H0_H0 ;  /* 0x20000018ff097230 */ /* 0x100fe20000004100 */
[-C--:B------:R-:W-:Y:S01]  /*71f0*/  F2FP.F16.E4M3.UNPACK_B R27, R12.reuse ;  /* 0x0000000cff1b723e */ /* 0x080fe200020006ff */
[----:B------:R-:W-:Y:S01]  /*7200*/  HADD2.F32 R24, -RZ, R24.H1_H1 ;  /* 0x30000018ff187230 */ /* 0x000fe20000004100 */
[----:B------:R-:W-:Y:S01]  /*7210*/  F2FP.F16.E4M3.UNPACK_B R35, R12.H1 ;  /* 0x0000000cff23723e */ /* 0x000fe200030006ff */
[----:B------:R-:W-:Y:S01]  /*7220*/  FMUL.FTZ R12, R6, R40 ;  /* 0x00000028060c7220 */ /* 0x000fe20000410000 */
[----:B------:R-:W-:Y:S01]  /*7230*/  F2FP.F16.E4M3.UNPACK_B R30, R15 ;  /* 0x0000000fff1e723e */ /* 0x000fe200020006ff */
[----:B------:R-:W-:Y:S01]  /*7240*/  FMUL.FTZ R45, R8, R41 ;  /* 0x00000029082d7220 */ /* 0x000fe20000410000 */
[----:B------:R-:W-:Y:S01]  /*7250*/  F2FP.F16.E4M3.UNPACK_B R36, R15.H1 ;  /* 0x0000000fff24723e */ /* 0x000fe200030006ff */
[----:B------:R-:W-:Y:S01]  /*7260*/  FMUL.FTZ R15, R6, R13 ;  /* 0x0000000d060f7220 */ /* 0x000fe20000410000 */
[----:B------:R-:W-:Y:S01]  /*7270*/  F2FP.F16.E4M3.UNPACK_B R33, R33.H1 ;  /* 0x00000021ff21723e */ /* 0x000fe200030006ff */
[----:B------:R-:W-:Y:S01]  /*7280*/  FFMA.FTZ R6, R9, R13, -R12 ;  /* 0x0000000d09067223 */ /* 0x000fe2000001080c */
[----:B------:R-:W-:-:S02]  /*7290*/  HADD2.F32 R13, -RZ, R25.H0_H0 ;  /* 0x20000019ff0d7230 */ /* 0x000fc40000004100 */
[----:B------:R-:W-:Y:S01]  /*72a0*/  FFMA.FTZ R9, R9, R40, R15 ;  /* 0x0000002809097223 */ /* 0x000fe2000001000f */
[----:B------:R-:W-:Y:S01]  /*72b0*/  HADD2.F32 R15, -RZ, R11.H1_H1 ;  /* 0x3000000bff0f7230 */ /* 0x000fe20000004100 */
[-C--:B------:R-:W-:Y:S01]  /*72c0*/  F2FP.F16.E4M3.UNPACK_B R7, R14.reuse ;  /* 0x0000000eff07723e */ /* 0x080fe200020006ff */
[--C-:B------:R-:W-:Y:S01]  /*72d0*/  HADD2.F32 R11, -RZ, R26.reuse.H0_H0 ;  /* 0x2000001aff0b7230 */ /* 0x100fe20000004100 */
[----:B------:R-:W-:Y:S01]  /*72e0*/  F2FP.F16.E4M3.UNPACK_B R14, R14.H1 ;  /* 0x0000000eff0e723e */ /* 0x000fe200030006ff */
[--C-:B------:R-:W-:Y:S02]  /*72f0*/  HADD2.F32 R12, -RZ, R33.reuse.H0_H0 ;  /* 0x20000021ff0c7230 */ /* 0x100fe40000004100 */
[----:B------:R-:W-:Y:S01]  /*7300*/  FMUL.FTZ R8, R8, R15 ;  /* 0x0000000f08087220 */ /* 0x000fe20000410000 */
[----:B------:R-:W-:Y:S02]  /*7310*/  HADD2.F32 R33, -RZ, R33.H1_H1 ;  /* 0x30000021ff217230 */ /* 0x000fe40000004100 */
[----:B------:R-:W-:Y:S01]  /*7320*/  FMUL.FTZ R40, R11, R38 ;  /* 0x000000260b287220 */ /* 0x000fe20000410000 */
[----:B------:R-:W-:-:S02]  /*7330*/  HADD2.F32 R26, -RZ, R26.H1_H1 ;  /* 0x3000001aff1a7230 */ /* 0x000fc40000004100 */
[-C--:B------:R-:W-:Y:S01]  /*7340*/  FMUL.FTZ R47, R11, R12.reuse ;  /* 0x0000000c0b2f7220 */ /* 0x080fe20000410000 */
[C---:B------:R-:W-:Y:S01]  /*7350*/  FFMA.FTZ R8, R24.reuse, R41, R8 ;  /* 0x0000002918087223 */ /* 0x040fe20000010008 */
[C---:B------:R-:W-:Y:S01]  /*7360*/  FFMA.FTZ R12, R13.reuse, R12, -R40 ;  /* 0x0000000c0d0c7223 */ /* 0x040fe20000010828 */
[----:B------:R-:W-:Y:S01]  /*7370*/  F2FP.F16.E4M3.UNPACK_B R41, R43 ;  /* 0x0000002bff29723e */ /* 0x000fe200020006ff */
[----:B------:R-:W-:Y:S01]  /*7380*/  FFMA.FTZ R13, R13, R38, R47 ;  /* 0x000000260d0d7223 */ /* 0x000fe2000001002f */
[----:B------:R-:W-:Y:S01]  /*7390*/  F2FP.F16.E4M3.UNPACK_B R38, R37 ;  /* 0x00000025ff26723e */ /* 0x000fe200020006ff */
[----:B------:R-:W-:Y:S01]  /*73a0*/  FFMA.FTZ R11, R24, R15, -R45 ;  /* 0x0000000f180b7223 */ /* 0x000fe2000001082d */
[----:B------:R-:W-:Y:S02]  /*73b0*/  HADD2.F32 R40, -RZ, R39.H1_H1 ;  /* 0x30000027ff287230 */ /* 0x000fe40000004100 */
[----:B------:R-:W-:Y:S01]  /*73c0*/  FMUL.FTZ R45, R26, R33 ;  /* 0x000000211a2d7220 */ /* 0x000fe20000410000 */
[----:B------:R-:W-:Y:S01]  /*73d0*/  HADD2.F32 R42, -RZ, R41.H0_H0 ;  /* 0x20000029ff2a7230 */ /* 0x000fe20000004100 */
[----:B------:R-:W-:Y:S01]  /*73e0*/  F2FP.F16.E4M3.UNPACK_B R43, R43.H1 ;  /* 0x0000002bff2b723e */ /* 0x000fe200030006ff */
[----:B------:R-:W-:-:S02]  /*73f0*/  HADD2.F32 R15, -RZ, R30.H0_H0 ;  /* 0x2000001eff0f7230 */ /* 0x000fc40000004100 */
[----:B------:R-:W-:Y:S01]  /*7400*/  FMUL.FTZ R44, R26, R40 ;  /* 0x000000281a2c7220 */ /* 0x000fe20000410000 */
[--C-:B------:R-:W-:Y:S01]  /*7410*/  HADD2.F32 R39, -RZ, R38.reuse.H0_H0 ;  /* 0x20000026ff277230 */ /* 0x100fe20000004100 */
[----:B------:R-:W-:Y:S01]  /*7420*/  F2FP.F16.E4M3.UNPACK_B R4, R10 ;  /* 0x0000000aff04723e */ /* 0x000fe200020006ff */
[----:B------:R-:W-:Y:S02]  /*7430*/  HADD2.F32 R25, -RZ, R25.H1_H1 ;  /* 0x30000019ff197230 */ /* 0x000fe40000004100 */
[C---:B------:R-:W-:Y:S01]  /*7440*/  FMUL.FTZ R47, R15.reuse, R42 ;  /* 0x0000002a0f2f7220 */ /* 0x040fe20000410000 */
[----:B------:R-:W-:Y:S02]  /*7450*/  HADD2.F32 R24, -RZ, R29.H0_H0 ;  /* 0x2000001dff187230 */ /* 0x000fe40000004100 */
[----:B------:R-:W-:Y:S01]  /*7460*/  FMUL.FTZ R49, R15, R39 ;  /* 0x000000270f317220 */ /* 0x000fe20000410000 */
[----:B------:R-:W-:Y:S02]  /*7470*/  HADD2.F32 R41, -RZ, R41.H1_H1 ;  /* 0x30000029ff297230 */ /* 0x000fe40000004100 */
[C---:B------:R-:W-:Y:S01]  /*7480*/  FFMA.FTZ R15, R25.reuse, R33, -R44 ;  /* 0x00000021190f7223 */ /* 0x040fe2000001082c */
[----:B------:R-:W-:Y:S01]  /*7490*/  FFMA.FTZ R26, R25, R40, R45 ;  /* 0x00000028191a7223 */ /* 0x000fe2000001002d */
[----:B------:R-:W-:Y:S01]  /*74a0*/  FFMA.FTZ R25, R24, R39, -R47 ;  /* 0x0000002718197223 */ /* 0x000fe2000001082f */
[----:B------:R-:W-:-:S02]  /*74b0*/  HADD2.F32 R39, -RZ, R38.H1_H1 ;  /* 0x30000026ff277230 */ /* 0x000fc40000004100 */
[----:B------:R-:W-:Y:S01]  /*74c0*/  FFMA.FTZ R24, R24, R42, R49 ;  /* 0x0000002a18187223 */ /* 0x000fe20000010031 */
[----:B------:R-:W-:Y:S01]  /*74d0*/  F2FP.F16.E4M3.UNPACK_B R38, R37.H1 ;  /* 0x00000025ff26723e */ /* 0x000fe200030006ff */
[----:B------:R-:W-:Y:S01]  /*74e0*/  HADD2.F32 R30, -RZ, R30.H1_H1 ;  /* 0x3000001eff1e7230 */ /* 0x000fe20000004100 */
[----:B------:R-:W-:Y:S01]  /*74f0*/  F2FP.F16.E4M3.UNPACK_B R10, R10.H1 ;  /* 0x0000000aff0a723e */ /* 0x000fe200030006ff */
[----:B------:R-:W-:Y:S01]  /*7500*/  HADD2.F32 R42, -RZ, R43.H0_H0 ;  /* 0x2000002bff2a7230 */ /* 0x000fe20000004100 */
[----:B------:R-:W-:Y:S01]  /*7510*/  F2FP.SATFINITE.E4M3.F32.PACK_AB_MERGE_C R13, R26, R13, RZ ;  /* 0x0000000d1a0d723e */ /* 0x000fe200048070ff */
[----:B------:R-:W-:Y:S02]  /*7520*/  HADD2.F32 R37, -RZ, R36.H0_H0 ;  /* 0x20000024ff257230 */ /* 0x000fe40000004100 */
[C---:B------:R-:W-:Y:S01]  /*7530*/  FMUL.FTZ R44, R30.reuse, R41 ;  /* 0x000000291e2c7220 */ /* 0x040fe20000410000 */
[----:B------:R-:W-:Y:S02]  /*7540*/  HADD2.F32 R29, -RZ, R29.H1_H1 ;  /* 0x3000001dff1d7230 */ /* 0x000fe40000004100 */
[----:B------:R-:W-:Y:S01]  /*7550*/  FMUL.FTZ R46, R30, R39 ;  /* 0x000000271e2e7220 */ /* 0x000fe20000410000 */
[----:B------:R-:W-:-:S02]  /*7560*/  HADD2.F32 R40, -RZ, R38.H0_H0 ;  /* 0x20000026ff287230 */ /* 0x000fc40000004100 */
[----:B------:R-:W-:Y:S01]  /*7570*/  FMUL.FTZ R48, R37, R42 ;  /* 0x0000002a25307220 */ /* 0x000fe20000410000 */
[----:B------:R-:W-:Y:S02]  /*7580*/  HADD2.F32 R33, -RZ, R32.H0_H0 ;  /* 0x20000020ff217230 */ /* 0x000fe40000004100 */
[C---:B------:R-:W-:Y:S01]  /*7590*/  FFMA.FTZ R30, R29.reuse, R39, -R44 ;  /* 0x000000271d1e7223 */ /* 0x040fe2000001082c */
[----:B------:R-:W-:Y:S01]  /*75a0*/  FFMA.FTZ R29, R29, R41, R46 ;  /* 0x000000291d1d7223 */ /* 0x000fe2000001002e */
[----:B------:R-:W-:Y:S01]  /*75b0*/  FMUL.FTZ R37, R37, R40 ;  /* 0x0000002825257220 */ /* 0x000fe20000410000 */
[----:B------:R-:W-:Y:S01]  /*75c0*/  F2FP.F16.E4M3.UNPACK_B R41, R28.H1 ;  /* 0x0000001cff29723e */ /* 0x000fe200030006ff */
[C---:B------:R-:W-:Y:S01]  /*75d0*/  FFMA.FTZ R48, R33.reuse, R40, -R48 ;  /* 0x0000002821307223 */ /* 0x040fe20000010830 */
[----:B------:R-:W-:Y:S01]  /*75e0*/  HADD2.F32 R40, -RZ, R38.H1_H1 ;  /* 0x30000026ff287230 */ /* 0x000fe20000004100 */
[----:B------:R-:W-:Y:S01]  /*75f0*/  F2FP.F16.E4M3.UNPACK_B R38, R20.H1 ;  /* 0x00000014ff26723e */ /* 0x000fe200030006ff */
[----:B------:R-:W-:Y:S01]  /*7600*/  FFMA.FTZ R45, R33, R42, R37 ;  /* 0x0000002a212d7223 */ /* 0x000fe20000010025 */
[----:B------:R-:W-:Y:S01]  /*7610*/  HADD2.F32 R42, -RZ, R43.H1_H1 ;  /* 0x3000002bff2a7230 */ /* 0x000fe20000004100 */
[----:B------:R-:W-:Y:S01]  /*7620*/  F2FP.SATFINITE.E4M3.F32.PACK_AB_MERGE_C R9, R8, R9, R13 ;  /* 0x000000090809723e */ /* 0x000fe2000480700d */
[----:B------:R-:W-:-:S02]  /*7630*/  HADD2.F32 R37, -RZ, R36.H1_H1 ;  /* 0x30000024ff257230 */ /* 0x000fc40000004100 */
[----:B------:R-:W-:Y:S02]  /*7640*/  HADD2.F32 R43, -RZ, R41.H0_H0 ;  /* 0x20000029ff2b7230 */ /* 0x000fe40000004100 */
        /* <DEDUP_REMOVED lines=10> */
[----:B------:R-:W-:Y:S02]  /*76f0*/  HADD2.F32 R38, -RZ, R38.H1_H1 ;  /* 0x30000026ff267230 */ /* 0x000fe40000004100 */
[C---:B------:R-:W-:Y:S01]  /*7700*/  FFMA.FTZ R43, R32.reuse, R43, R36 ;  /* 0x0000002b202b7223 */ /* 0x040fe20000010024 */
[----:B------:R-:W-:Y:S02]  /*7710*/  HADD2.F32 R36, -RZ, R41.H1_H1 ;  /* 0x30000029ff247230 */ /* 0x000fe40000004100 */
[----:B------:R-:W-:Y:S01]  /*7720*/  FFMA.FTZ R39, R32, R39, -R37 ;  /* 0x0000002720277223 */ /* 0x000fe20000010825 */
[----:B------:R-:W-:Y:S01]  /*7730*/  FFMA.FTZ R50, R33, R42, R49 ;  /* 0x0000002a21327223 */ /* 0x000fe20000010031 */
[----:B------:R-:W-:Y:S01]  /*7740*/  HADD2.F32 R31, -RZ, R31.H1_H1 ;  /* 0x3000001fff1f7230 */ /* 0x000fe20000004100 */
[----:B------:R-:W-:Y:S01]  /*7750*/  F2FP.F16.E4M3.UNPACK_B R32, R20 ;  /* 0x00000014ff20723e */ /* 0x000fe200020006ff */
[C---:B------:R-:W-:Y:S01]  /*7760*/  FMUL.FTZ R20, R35.reuse, R36 ;  /* 0x0000002423147220 */ /* 0x040fe20000410000 */
[----:B------:R-:W-:Y:S01]  /*7770*/  F2FP.F16.E4M3.UNPACK_B R33, R28 ;  /* 0x0000001cff21723e */ /* 0x000fe200020006ff */
[----:B------:R-:W-:Y:S01]  /*7780*/  FMUL.FTZ R37, R35, R38 ;  /* 0x0000002623257220 */ /* 0x000fe20000410000 */
[----:B------:R-:W-:-:S02]  /*7790*/  HADD2.F32 R28, -RZ, R27.H0_H0 ;  /* 0x2000001bff1c7230 */ /* 0x000fc40000004100 */
[C---:B------:R-:W-:Y:S01]  /*77a0*/  FFMA.FTZ R40, R31.reuse, R38, -R20 ;  /* 0x000000261f287223 */ /* 0x040fe20000010814 */
[----:B------:R-:W-:Y:S02]  /*77b0*/  HADD2.F32 R20, -RZ, R21.H0_H0 ;  /* 0x20000015ff147230 */ /* 0x000fe40000004100 */
[----:B------:R-:W-:Y:S01]  /*77c0*/  FFMA.FTZ R42, R31, R36, R37 ;  /* 0x000000241f2a7223 */ /* 0x000fe20000010025 */
[--C-:B------:R-:W-:Y:S01]  /*77d0*/  HADD2.F32 R35, -RZ, R33.reuse.H0_H0 ;  /* 0x20000021ff237230 */ /* 0x100fe20000004100 */
[----:B------:R-:W-:Y:S01]  /*77e0*/  F2FP.SATFINITE.E4M3.F32.PACK_AB_MERGE_C R45, R50, R45, RZ ;  /* 0x0000002d322d723e */ /* 0x000fe200048070ff */
[----:B------:R-:W-:Y:S02]  /*77f0*/  HADD2.F32 R31, -RZ, R32.H0_H0 ;  /* 0x20000020ff1f7230 */ /* 0x000fe40000004100 */
[----:B------:R-:W-:Y:S02]  /*7800*/  HADD2.F32 R36, -RZ, R33.H1_H1 ;  /* 0x30000021ff247230 */ /* 0x000fe40000004100 */
[----:B------:R-:W-:Y:S01]  /*7810*/  FMUL.FTZ R37, R28, R35 ;  /* 0x000000231c257220 */ /* 0x000fe20000410000 */
[----:B------:R-:W-:-:S02]  /*7820*/  HADD2.F32 R27, -RZ, R27.H1_H1 ;  /* 0x3000001bff1b7230 */ /* 0x000fc40000004100 */
[-C--:B------:R-:W-:Y:S01]  /*7830*/  FMUL.FTZ R33, R28, R31.reuse ;  /* 0x0000001f1c217220 */ /* 0x080fe20000410000 */
[----:B------:R-:W-:Y:S02]  /*7840*/  HADD2.F32 R32, -RZ, R32.H1_H1 ;  /* 0x30000020ff207230 */ /* 0x000fe40000004100 */
[C---:B------:R-:W-:Y:S01]  /*7850*/  FFMA.FTZ R37, R20.reuse, R31, -R37 ;  /* 0x0000001f14257223 */ /* 0x040fe20000010825 */
[----:B------:R-:W-:Y:S01]  /*7860*/  HADD2.F32 R21, -RZ, R21.H1_H1 ;  /* 0x30000015ff157230 */ /* 0x000fe20000004100 */
[----:B------:R-:W-:Y:S01]  /*7870*/  F2FP.F16.E4M3.UNPACK_B R28, R5.H1 ;  /* 0x00000005ff1c723e */ /* 0x000fe200030006ff */
        /* <DEDUP_REMOVED lines=19> */
[----:B------:R-:W-:Y:S01]  /*79b0*/  FFMA.FTZ R27, R20, R32, R27 ;  /* 0x00000020141b7223 */ /* 0x000fe2000001001b */
[----:B------:R-:W-:Y:S01]  /*79c0*/  HADD2.F32 R10, -RZ, R10.H1_H1 ;  /* 0x3000000aff0a7230 */ /* 0x000fe20000004100 */
[----:B------:R-:W-:Y:S01]  /*79d0*/  F2FP.F16.E4M3.UNPACK_B R20, R5 ;  /* 0x00000005ff14723e */ /* 0x000fe200020006ff */
[C---:B------:R-:W-:Y:S01]  /*79e0*/  FMUL.FTZ R21, R14.reuse, R33 ;  /* 0x000000210e157220 */ /* 0x040fe20000410000 */
[-C--:B------:R-:W-:Y:S01]  /*79f0*/  FMUL.FTZ R14, R14, R31.reuse ;  /* 0x0000001f0e0e7220 */ /* 0x080fe20000410000 */
[----:B------:R-:W-:Y:S02]  /*7a00*/  HADD2.F32 R5, -RZ, R7.H0_H0 ;  /* 0x20000007ff057230 */ /* 0x000fe40000004100 */
[C---:B------:R-:W-:Y:S01]  /*7a10*/  FFMA.FTZ R44, R10.reuse, R31, -R21 ;  /* 0x0000001f0a2c7223 */ /* 0x040fe20000010815 */
[----:B------:R-:W-:Y:S01]  /*7a20*/  FFMA.FTZ R46, R10, R33, R14 ;  /* 0x000000210a2e7223 */ /* 0x000fe2000001000e */
[----:B------:R-:W-:-:S02]  /*7a30*/  HADD2.F32 R28, -RZ, R20.H0_H0 ;  /* 0x20000014ff1c7230 */ /* 0x000fc40000004100 */
[----:B------:R-:W-:Y:S01]  /*7a40*/  HADD2.F32 R10, -RZ, R3.H0_H0 ;  /* 0x20000003ff0a7230 */ /* 0x000fe20000004100 */
[----:B------:R-:W-:Y:S01]  /*7a50*/  F2FP.SATFINITE.E4M3.F32.PACK_AB_MERGE_C R41, R44, R41, RZ ;  /* 0x000000292c29723e */ /* 0x000fe200048070ff */
        /* <DEDUP_REMOVED lines=25> */
.L_x_10518:
[----:B------:R-:W-:Y:S05]  /*7bf0*/  BSYNC B0 ;  /* 0x0000000000007941 */ /* 0x000fea0003800000 */
.L_x_10508:
[----:B------:R-:W-:Y:S01]  /*7c00*/  @!PT LDS RZ, [RZ] ;  /* 0x00000000fffff984 */ /* 0x000fe20000000800 */
[----:B------:R-:W-:Y:S01]  /*7c10*/  @!PT LDS RZ, [RZ] ;  /* 0x00000000fffff984 */ /* 0x000fe20000000800 */
[----:B------:R-:W-:Y:S01]  /*7c20*/  @!PT LDS RZ, [RZ] ;  /* 0x00000000fffff984 */ /* 0x000fe20000000800 */
[----:B------:R-:W-:Y:S01]  /*7c30*/  @!PT LDS RZ, [RZ] ;  /* 0x00000000fffff984 */ /* 0x000fe20000000800 */
[----:B------:R3:W-:Y:S06]  /*7c40*/  MEMBAR.ALL.CTA ;  /* 0x0000000000007992 */ /* 0x0007ec0000008000 */
[----:B---3--:R-:W3:Y:S01]  /*7c50*/  FENCE.VIEW.ASYNC.S ;  /* 0x00000000000073c6 */ /* 0x008ee20000000000 */
[----:B------:R-:W-:Y:S05]  /*7c60*/  WARPSYNC.ALL ;  /* 0x0000000000007948 */ /* 0x000fea0003800000 */
[----:B---3--:R-:W-:Y:S06]  /*7c70*/  BAR.SYNC.DEFER_BLOCKING 0xd, 0x180 ;  /* 0x0346000000007b1d */ /* 0x008fec0000010000 */
.L_x_10505:
[----:B-12---:R-:W-:-:S05]  /*7c80*/  IMAD.U32 R0, RZ, RZ, UR36 ;  /* 0x00000024ff007e24 */ /* 0x006fca000f8e00ff */
[----:B------:R-:W-:-:S13]  /*7c90*/  ISETP.NE.AND P0, PT, R0, 0x3, PT ;  /* 0x000000030000780c */ /* 0x000fda0003f05270 */
[----:B------:R-:W-:Y:S05]  /*7ca0*/  @!P0 BRA `(.L_x_10527) ;  /* 0x0000000000048947 */ /* 0x000fea0003800000 */
[----:B------:R-:W-:Y:S01]  /*7cb0*/  BPT.TRAP 0x1 ;  /* 0x000000040000795c */ /* 0x000fe20000300000 */
.L_x_10527:
[----:B0-----:R-:W2:Y:S01]  /*7cc0*/  LDL R3, [R1] ;  /* 0x0000000001037983 */ /* 0x001ea20000100800 */
[----:B------:R-:W-:Y:S01]  /*7cd0*/  IMAD R0, R157, 0x8, R16 ;  /* 0x000000089d007824 */ /* 0x000fe200078e0210 */
[----:B--2--5:R-:W-:-:S04]  /*7ce0*/  SHF.L.U32 R7, R3, 0x1f, RZ ;  /* 0x0000001f03077819 */ /* 0x024fc800000006ff */
[----:B------:R0:W1:Y:S01]  /*7cf0*/  SYNCS.PHASECHK.TRANS64.TRYWAIT P1, [R0+URZ+0x13230], R7 ;  /* 0x01323007000075a7 */ /* 0x000062000802017f */
[----:B------:R-:W-:Y:S05]  /*7d00*/  @!P0 BRA `(.L_x_10528) ;  /* 0x0000000000048947 */ /* 0x000fea0003800000 */
[----:B------:R-:W-:Y:S01]  /*7d10*/  BPT.TRAP 0x1 ;  /* 0x000000040000795c */ /* 0x000fe20000300000 */
.L_x_10528:
        /* <DEDUP_REMOVED lines=9> */
.L_x_10529:
[----:B------:R-:W-:Y:S01]  /*7db0*/  IMAD R8, R157, 0x280, R21 ;  /* 0x000002809d087824 */ /* 0x000fe200078e0215 */
[----:B------:R-:W-:Y:S01]  /*7dc0*/  MOV R9, 0x80000020 ;  /* 0x8000002000097802 */ /* 0x000fe20000000f00 */
[----:B------:R-:W-:Y:S05]  /*7dd0*/  WARPSYNC.ALL ;  /* 0x0000000000007948 */ /* 0x000fea0003800000 */
[----:B------:R-:W-:Y:S01]  /*7de0*/  R2UR UR4, R4 ;  /* 0x00000000040472ca */ /* 0x000fe200000e0000 */
[----:B------:R-:W2:Y:S01]  /*7df0*/  LDL R107, [R1+0x4c] ;  /* 0x00004c00016b7983 */ /* 0x000ea20000100800 */
[----:B------:R-:W-:Y:S01]  /*7e00*/  R2UR UR5, R5 ;  /* 0x00000000050572ca */ /* 0x000fe200000e0000 */
[----:B------:R-:W-:Y:S01]  /*7e10*/  WARPGROUP.ARRIVE ;  /* 0x00000000000079c5 */ /* 0x000fe20000000000 */
[C---:B------:R-:W-:Y:S01]  /*7e20*/  R2UR UR6, R8.reuse ;  /* 0x00000000080672ca */ /* 0x040fe200000e0000 */
[----:B------:R-:W-:Y:S01]  /*7e30*/  VIADD R6, R8, 0x80 ;  /* 0x0000008008067836 */ /* 0x000fe20000000000 */
[----:B------:R-:W-:Y:S01]  /*7e40*/  R2UR UR7, R9 ;  /* 0x00000000090772ca */ /* 0x000fe200000e0000 */
[----:B01----:R-:W-:Y:S01]  /*7e50*/  IMAD.MOV.U32 R7, RZ, RZ, -0x7fffffe0 ;  /* 0x80000020ff077424 */ /* 0x003fe200078e00ff */
[----:B------:R-:W-:Y:S01]  /*7e60*/  R2UR UR8, R4 ;  /* 0x00000000040872ca */ /* 0x000fe200000e0000 */
[----:B------:R-:W-:Y:S01]  /*7e70*/  VIADD R10, R8, 0x100 ;  /* 0x00000100080a7836 */ /* 0x000fe20000000000 */
[----:B------:R-:W-:Y:S01]  /*7e80*/  R2UR UR9, R5 ;  /* 0x00000000050972ca */ /* 0x000fe200000e0000 */
[----:B------:R-:W-:Y:S01]  /*7e90*/  IMAD.MOV.U32 R11, RZ, RZ, -0x7fffffe0 ;  /* 0x80000020ff0b7424 */ /* 0x000fe200078e00ff */
[----:B------:R-:W-:Y:S01]  /*7ea0*/  R2UR UR12, R4 ;  /* 0x00000000040c72ca */ /* 0x000fe200000e0000 */
[----:B------:R-:W-:Y:S01]  /*7eb0*/  IMAD.MOV.U32 R13, RZ, RZ, -0x7fffffe0 ;  /* 0x80000020ff0d7424 */ /* 0x000fe200078e00ff */
[----:B------:R-:W-:Y:S01]  /*7ec0*/  R2UR UR10, R10 ;  /* 0x000000000a0a72ca */ /* 0x000fe200000e0000 */
[----:B------:R-:W-:Y:S01]  /*7ed0*/  VIADD R10, R8, 0x200 ;  /* 0x00000200080a7836 */ /* 0x000fe20000000000 */
[----:B------:R-:W-:Y:S01]  /*7ee0*/  R2UR UR11, R11 ;  /* 0x000000000b0b72ca */ /* 0x000fe200000e0000 */
[----:B------:R-:W-:Y:S01]  /*7ef0*/  IMAD.MOV.U32 R11, RZ, RZ, -0x7fffffe0 ;  /* 0x80000020ff0b7424 */ /* 0x000fe200078e00ff */
[----:B------:R-:W-:Y:S01]  /*7f00*/  R2UR UR13, R5 ;  /* 0x00000000050d72ca */ /* 0x000fe200000e0000 */
[----:B------:R-:W-:Y:S01]  /*7f10*/  QGMMA.64x32x32.F32.E4M3.E4M3 R88, gdesc[UR4], RZ, !UPT, gsb0 ;  /* 0x00600000045879f3 */ /* 0x000fe2000c0008ff */
[----:B------:R-:W-:Y:S01]  /*7f20*/  R2UR UR6, R6 ;  /* 0x00000000060672ca */ /* 0x000fe200000e0000 */
[----:B------:R-:W-:Y:S01]  /*7f30*/  VIADD R6, R8, 0x180 ;  /* 0x0000018008067836 */ /* 0x000fe20000000000 */
[----:B------:R-:W-:Y:S01]  /*7f40*/  R2UR UR7, R7 ;  /* 0x00000000070772ca */ /* 0x000fe200000e0000 */
[----:B------:R-:W-:Y:S01]  /*7f50*/  IMAD.MOV.U32 R7, RZ, RZ, -0x7fffffe0 ;  /* 0x80000020ff077424 */ /* 0x000fe200078e00ff */
[----:B------:R-:W-:Y:S01]  /*7f60*/  R2UR UR4, R4 ;  /* 0x00000000040472ca */ /* 0x000fe200000e0000 */
[----:B------:R-:W0:Y:S01]  /*7f70*/  S2R R108, SR_TID.X ;  /* 0x00000000006c7919 */ /* 0x000e220000002100 */
[----:B------:R-:W-:Y:S01]  /*7f80*/  R2UR UR5, R5 ;  /* 0x00000000050572ca */ /* 0x000fe200000e0000 */
[----:B------:R-:W-:Y:S01]  /*7f90*/  BSSY B0, `(.L_x_10531) ;  /* 0x00005f9000007945 */ /* 0x000fe20003800000 */
[----:B------:R-:W-:Y:S01]  /*7fa0*/  R2UR UR14, R6 ;  /* 0x00000000060e72ca */ /* 0x000fe200000e0000 */
[----:B------:R-:W-:Y:S01]  /*7fb0*/  VIADD R6, R4, 0x2 ;  /* 0x0000000204067836 */ /* 0x000fe20000000000 */
[----:B------:R-:W-:Y:S01]  /*7fc0*/  R2UR UR15, R7 ;  /* 0x00000000070f72ca */ /* 0x000fe200000e0000 */
[----:B------:R-:W-:Y:S01]  /*7fd0*/  IMAD.MOV.U32 R7, RZ, RZ, -0x7fffffe0 ;  /* 0x80000020ff077424 */ /* 0x000fe200078e00ff */
[----:B------:R-:W-:Y:S01]  /*7fe0*/  R2UR UR18, R10 ;  /* 0x000000000a1272ca */ /* 0x000fe200000e0000 */
[----:B------:R-:W-:Y:S01]  /*7ff0*/  VIADD R10, R8, 0x82 ;  /* 0x00000082080a7836 */ /* 0x000fe20000000000 */
[----:B------:R-:W-:-:S02]  /*8000*/  R2UR UR19, R11 ;  /* 0x000000000b1372ca */ /* 0x000fc400000e0000 */
[----:B------:R-:W-:Y:S02]  /*8010*/  R2UR UR16, R4 ;  /* 0x00000000041072ca */ /* 0x000fe400000e0000 */
[----:B------:R-:W-:Y:S02]  /*8020*/  R2UR UR17, R5 ;  /* 0x00000000051172ca */ /* 0x000fe400000e0000 */
[----:B------:R-:W-:Y:S02]  /*8030*/  IADD3 R12, R8, 0x2, RZ ;  /* 0x00000002080c7810 */ /* 0x000fe40007ffe0ff */
[----:B------:R-:W-:Y:S02]  /*8040*/  R2UR UR23, R13 ;  /* 0x000000000d1772ca */ /* 0x000fe400000e0000 */
[----:B------:R-:W-:Y:S02]  /*8050*/  R2UR UR22, R12 ;  /* 0x000000000c1672ca */ /* 0x000fe400000e0000 */
[----:B------:R-:W-:-:S02]  /*8060*/  R2UR UR20, R6 ;  /* 0x00000000061472ca */ /* 0x000fc400000e0000 */
[----:B------:R-:W-:Y:S02]  /*8070*/  R2UR UR21, R7 ;  /* 0x00000000071572ca */ /* 0x000fe400000e0000 */
[----:B------:R-:W-:Y:S02]  /*8080*/  MOV R11, 0x80000020 ;  /* 0x80000020000b7802 */ /* 0x000fe40000000f00 */
[----:B------:R-:W-:Y:S01]  /*8090*/  P2R R106, PR, RZ, 0x1 ;  /* 0x00000001ff6a7803 */ /* 0x000fe20000000000 */
[----:B------:R-:W-:Y:S02]  /*80a0*/  WARPGROUP.DEPBAR.LE gsb0, 0x0 ;  /* 0x00008000000079c5 */ /* 0x000fe40000010000 */
[----:B------:R-:W-:-:S06]  /*80b0*/  WARPGROUP.ARRIVE ;  /* 0x00000000000079c5 */ /* 0x000fcc0000000000 */
[----:B------:R-:W-:Y:S01]  /*80c0*/  QGMMA.64x32x32.F32.E4M3.E4M3 R72, gdesc[UR4], RZ, !UPT, gsb0 ;  /* 0x00600000044879f3 */ /* 0x000fe2000c0008ff */
[----:B------:R-:W-:Y:S01]  /*80d0*/  R2UR UR6, R10 ;  /* 0x000000000a0672ca */ /* 0x000fe200000e0000 */
[----:B------:R-:W-:Y:S01]  /*80e0*/  VIADD R10, R8, 0x102 ;  /* 0x00000102080a7836 */ /* 0x000fe20000000000 */
[----:B------:R-:W-:Y:S01]  /*80f0*/  R2UR UR7, R11 ;  /* 0x000000000b0772ca */ /* 0x000fe200000e0000 */
[----:B------:R-:W-:Y:S01]  /*8100*/  IMAD.MOV.U32 R11, RZ, RZ, -0x7fffffe0 ;  /* 0x80000020ff0b7424 */ /* 0x000fe200078e00ff */
[----:B------:R-:W-:Y:S02]  /*8110*/  R2UR UR4, R6 ;  /* 0x00000000060472ca */ /* 0x000fe400000e0000 */
[----:B------:R-:W-:Y:S01]  /*8120*/  R2UR UR5, R7 ;  /* 0x00000000070572ca */ /* 0x000fe200000e0000 */
        /* <DEDUP_REMOVED lines=8> */
[----:B------:R-:W-:Y:S01]  /*81b0*/  QGMMA.64x32x32.F32.E4M3.E4M3 R24, gdesc[UR16], RZ, !UPT, gsb0 ;  /* 0x00600000101879f3 */ /* 0x000fe2000c0008ff */
[----:B--2---:R-:W-:Y:S02]  /*81c0*/  IMAD.IADD R9, R107, 0x1, R105 ;  /* 0x000000016b097824 */ /* 0x004fe400078e0269 */
[----:B------:R-:W-:Y:S02]  /*81d0*/  WARPGROUP.DEPBAR.LE gsb0, 0x0 ;  /* 0x00008000000079c5 */ /* 0x000fe40000010000 */
[----:B------:R-:W-:-:S06]  /*81e0*/  WARPGROUP.ARRIVE ;  /* 0x00000000000079c5 */ /* 0x000fcc0000000000 */
[----:B------:R-:W-:Y:S03]  /*81f0*/  QGMMA.64x32x32.F32.E4M3.E4M3 R88, gdesc[UR20], R88, gsb0 ;  /* 0x00600000145879f3 */ /* 0x000fe60008000858 */
[----:B------:R-:W-:Y:S02]  /*8200*/  WARPGROUP.DEPBAR.LE gsb0, 0x0 ;  /* 0x00008000000079c5 */ /* 0x000fe40000010000 */
        /* <DEDUP_REMOVED lines=8> */
[----:B------:R-:W-:Y:S01]  /*8290*/  VIADD R10, R8, 0x182 ;  /* 0x00000182080a7836 */ /* 0x000fe20000000000 */
[----:B------:R-:W-:Y:S01]  /*82a0*/  R2UR UR7, R11 ;  /* 0x000000000b0772ca */ /* 0x000fe200000e0000 */
[----:B------:R-:W-:Y:S01]  /*82b0*/  IMAD.MOV.U32 R11, RZ, RZ, -0x7fffffe0 ;  /* 0x80000020ff0b7424 */ /* 0x000fe200078e00ff */
        /* <DEDUP_REMOVED lines=13> */
[----:B------:R-:W-:Y:S01]  /*8390*/  FMUL.FTZ R96, R2, R102 ;  /* 0x0000006602607220 */ /* 0x000fe20000410000 */
[----:B------:R-:W-:-:S02]  /*83a0*/  VIADD R8, R8, 0x202 ;  /* 0x0000020208087836 */ /* 0x000fc40000000000 */
[----:B------:R-:W-:Y:S01]  /*83b0*/  FMUL.FTZ R97, R2, R103 ;  /* 0x0000006702617220 */ /* 0x000fe20000410000 */
[----:B0-----:R-:W-:Y:S01]  /*83c0*/  LOP3.LUT R102, R108, 0x7f, RZ, 0xc0, !PT ;  /* 0x0000007f6c667812 */ /* 0x001fe200078ec0ff */
[----:B------:R-:W0:Y:S08]  /*83d0*/  MUFU.TANH R3, R3 ;  /* 0x0000000300037308 */ /* 0x000e300000002400 */
[----:B------:R-:W2:Y:S08]  /*83e0*/  MUFU.TANH R12, R12 ;  /* 0x0000000c000c7308 */ /* 0x000eb00000002400 */
[----:B------:R-:W-:Y:S08]  /*83f0*/  MUFU.TANH R20, R20 ;  /* 0x0000001400147308 */ /* 0x000ff00000002400 */
[----:B------:R-:W-:Y:S08]  /*8400*/  MUFU.TANH R90, R90 ;  /* 0x0000005a005a7308 */ /* 0x000ff00000002400 */
[----:B------:R-:W-:Y:S01]  /*8410*/  MUFU.TANH R13, R13 ;  /* 0x0000000d000d7308 */ /* 0x000fe20000002400 */
[----:B------:R-:W-:-:S02]  /*8420*/  WARPGROUP.DEPBAR.LE gsb0, 0x0 ;  /* 0x00008000000079c5 */ /* 0x000fc40000010000 */
[----:B------:R-:W-:Y:S01]  /*8430*/  WARPGROUP.ARRIVE ;  /* 0x00000000000079c5 */ /* 0x000fe20000000000 */
[----:B------:R-:W-:-:S04]  /*8440*/  FMUL.FTZ R74, R2, R74 ;  /* 0x0000004a024a7220 */ /* 0x000fc80000410000 */
[----:B------:R-:W-:Y:S01]  /*8450*/  MUFU.TANH R91, R91 ;  /* 0x0000005b005b7308 */ /* 0x000fe20000002400 */
[C---:B------:R-:W-:Y:S01]  /*8460*/  FMUL.FTZ R72, R2.reuse, R72 ;  /* 0x0000004802487220 */ /* 0x040fe20000410000 */
[C---:B------:R-:W-:Y:S01]  /*8470*/  FMUL.FTZ R73, R2.reuse, R73 ;  /* 0x0000004902497220 */ /* 0x040fe20000410000 */
[----:B------:R-:W-:Y:S01]  /*8480*/  FMUL.FTZ R76, R2, R76 ;  /* 0x0000004c024c7220 */ /* 0x000fe20000410000 */
[----:B------:R-:W-:Y:S01]  /*8490*/  QGMMA.64x32x32.F32.E4M3.E4M3 R56, gdesc[UR4], R56, gsb0 ;  /* 0x00600000043879f3 */ /* 0x000fe20008000838 */
[----:B------:R-:W-:Y:S01]  /*84a0*/  R2UR UR6, R10 ;  /* 0x000000000a0672ca */ /* 0x000fe200000e0000 */
[----:B------:R-:W-:Y:S01]  /*84b0*/  FMUL.FTZ R77, R2, R77 ;  /* 0x0000004d024d7220 */ /* 0x000fe20000410000 */
[----:B------:R-:W-:Y:S01]  /*84c0*/  R2UR UR7, R11 ;  /* 0x000000000b0772ca */ /* 0x000fe200000e0000 */
[----:B------:R-:W3:Y:S01]  /*84d0*/  MUFU.TANH R74, R74 ;  /* 0x0000004a004a7308 */ /* 0x000ee20000002400 */
[----:B------:R-:W-:Y:S01]  /*84e0*/  R2UR UR4, R6 ;  /* 0x00000000060472ca */ /* 0x000fe200000e0000 */
[C---:B------:R-:W-:Y:S01]  /*84f0*/  FMUL.FTZ R80, R2.reuse, R80 ;  /* 0x0000005002507220 */ /* 0x040fe20000410000 */
[----:B------:R-:W-:Y:S01]  /*8500*/  R2UR UR5, R7 ;  /* 0x00000000070572ca */ /* 0x000fe200000e0000 */
        /* <DEDUP_REMOVED lines=10> */
[----:B------:R-:W-:-:S02]  /*85b0*/  FMUL.FTZ R87, R2, R87 ;  /* 0x0000005702577220 */ /* 0x000fc40000410000 */
        /* <DEDUP_REMOVED lines=13> */
[C---:B------:R-:W-:Y:S01]  /*8690*/  FMUL.FTZ R66, R2.reuse, R68 ;  /* 0x0000004402427220 */ /* 0x040fe20000410000 */
[----:B------:R-:W-:Y:S01]  /*86a0*/  FMUL.FTZ R68, R2, R70 ;  /* 0x0000004602447220 */ /* 0x000fe20000410000 */
[----:B------:R-:W-:Y:S01]  /*86b0*/  IMAD R70, R104, -0xa0, R9 ;  /* 0xffffff6068467824 */ /* 0x000fe200078e0209 */
[----:B------:R-:W-:Y:S01]  /*86c0*/  MOV R9, 0x80000020 ;  /* 0x8000002000097802 */ /* 0x000fe20000000f00 */
[C---:B------:R-:W-:Y:S01]  /*86d0*/  FMUL.FTZ R11, R2.reuse, R59 ;  /* 0x0000003b020b7220 */ /* 0x040fe20000410000 */
[C---:B------:R-:W-:Y:S01]  /*86e0*/  FMUL.FTZ R59, R2.reuse, R61 ;  /* 0x0000003d023b7220 */ /* 0x040fe20000410000 */
[----:B------:R-:W-:Y:S01]  /*86f0*/  FMUL.FTZ R61, R2, R63 ;  /* 0x0000003f023d7220 */ /* 0x000fe20000410000 */
[----:B------:R-:W-:Y:S01]  /*8700*/  ISETP.GT.AND P1, PT, R70, 0x8, PT ;  /* 0x000000084600780c */ /* 0x000fe20003f24270 */
[----:B------:R-:W-:Y:S01]  /*8710*/  FMUL.FTZ R63, R2, R65 ;  /* 0x00000041023f7220 */ /* 0x000fe20000410000 */
[----:B------:R-:W-:Y:S01]  /*8720*/  ISETP.GT.AND P4, PT, R70, RZ, PT ;  /* 0x000000ff4600720c */ /* 0x000fe20003f84270 */
[----:B------:R-:W-:Y:S01]  /*8730*/  FMUL.FTZ R65, R2, R67 ;  /* 0x0000004302417220 */ /* 0x000fe20000410000 */
[----:B------:R-:W-:Y:S01]  /*8740*/  ISETP.GT.AND P3, PT, R70, 0x1, PT ;  /* 0x000000014600780c */ /* 0x000fe20003f64270 */
[C---:B------:R-:W-:Y:S01]  /*8750*/  FMUL.FTZ R67, R2.reuse, R69 ;  /* 0x0000004502437220 */ /* 0x040fe20000410000 */
[----:B------:R-:W-:Y:S01]  /*8760*/  R2UR UR7, R9 ;  /* 0x00000000090772ca */ /* 0x000fe200000e0000 */
[----:B------:R-:W-:Y:S01]  /*8770*/  FMUL.FTZ R69, R2, R71 ;  /* 0x0000004702457220 */ /* 0x000fe20000410000 */
[----:B-1----:R-:W-:Y:S01]  /*8780*/  FSEL R9, R88, -INF , P1 ;  /* 0xff80000058097808 */ /* 0x002fe20000800000 */
[----:B------:R-:W1:Y:S01]  /*8790*/  MUFU.TANH R73, R73 ;  /* 0x0000004900497308 */ /* 0x000e620000002400 */
[----:B------:R-:W-:Y:S01]  /*87a0*/  FSEL R15, R15, -INF , P1 ;  /* 0xff8000000f0f7808 */ /* 0x000fe20000800000 */
[----:B------:R-:W-:Y:S01]  /*87b0*/  FMUL.FTZ R56, R2, R56 ;  /* 0x0000003802387220 */ /* 0x000fe20000410000 */
[----:B------:R-:W-:Y:S01]  /*87c0*/  ISETP.GT.AND P1, PT, R70, 0x20, PT ;  /* 0x000000204600780c */ /* 0x000fe20003f24270 */
[----:B------:R-:W-:Y:S01]  /*87d0*/  FMUL.FTZ R57, R2, R57 ;  /* 0x0000003902397220 */ /* 0x000fe20000410000 */
[----:B0-----:R-:W-:-:S02]  /*87e0*/  FSEL R3, R3, -INF , P4 ;  /* 0xff80000003037808 */ /* 0x001fc40002000000 */
[----:B--2---:R-:W-:Y:S01]  /*87f0*/  FSEL R12, R12, -INF , P3 ;  /* 0xff8000000c0c7808 */ /* 0x004fe20001800000 */
[----:B------:R-:W0:Y:S01]  /*8800*/  MUFU.TANH R93, R93 ;  /* 0x0000005d005d7308 */ /* 0x000e220000002400 */
[----:B---3--:R-:W-:Y:S02]  /*8810*/  FSEL R101, R74, -INF , P1 ;  /* 0xff8000004a657808 */ /* 0x008fe40000800000 */
[C---:B------:R-:W-:Y:S02]  /*8820*/  ISETP.GT.AND P2, PT, R70.reuse, 0x9, PT ;  /* 0x000000094600780c */ /* 0x040fe40003f44270 */
[----:B------:R-:W-:Y:S02]  /*8830*/  FMNMX.FTZ R74, R3, R12, !PT ;  /* 0x0000000c034a7209 */ /* 0x000fe40007810000 */
[----:B------:R-:W-:Y:S01]  /*8840*/  ISETP.GT.AND P6, PT, R70, 0x10, PT ;  /* 0x000000104600780c */ /* 0x000fe20003fc4270 */
[----:B------:R-:W2:Y:S01]  /*8850*/  MUFU.TANH R76, R76 ;  /* 0x0000004c004c7308 */ /* 0x000ea20000002400 */
[----:B------:R-:W-:-:S02]  /*8860*/  FMNMX.FTZ R74, R15, R74, !PT ;  /* 0x0000004a0f4a7209 */ /* 0x000fc40007810000 */
[C---:B------:R-:W-:Y:S02]  /*8870*/  ISETP.GT.AND P5, PT, R70.reuse, 0x11, PT ;  /* 0x000000114600780c */ /* 0x040fe40003fa4270 */
[----:B------:R-:W-:Y:S02]  /*8880*/  FSEL R13, R13, -INF , P4 ;  /* 0xff8000000d0d7808 */ /* 0x000fe40002000000 */
[----:B------:R-:W-:Y:S01]  /*8890*/  ISETP.GT.AND P4, PT, R70, 0x18, PT ;  /* 0x000000184600780c */ /* 0x000fe20003f84270 */
[----:B------:R-:W-:Y:S01]  /*88a0*/  MUFU.TANH R96, R96 ;  /* 0x0000006000607308 */ /* 0x000fe20000002400 */
[----:B------:R-:W-:Y:S02]  /*88b0*/  FSEL R91, R91, -INF , P5 ;  /* 0xff8000005b5b7808 */ /* 0x000fe40002800000 */
[----:B----4-:R-:W-:Y:S02]  /*88c0*/  FSEL R14, R14, -INF , P3 ;  /* 0xff8000000e0e7808 */ /* 0x010fe40001800000 */
[----:B------:R-:W-:-:S02]  /*88d0*/  ISETP.GT.AND P3, PT, R70, 0x19, PT ;  /* 0x000000194600780c */ /* 0x000fc40003f64270 */
[----:B-----5:R-:W-:Y:S01]  /*88e0*/  FSEL R99, R94, -INF , P4 ;  /* 0xff8000005e637808 */ /* 0x020fe20002000000 */
[----:B------:R-:W3:Y:S01]  /*88f0*/  MUFU.TANH R77, R77 ;  /* 0x0000004d004d7308 */ /* 0x000ee20000002400 */
[----:B------:R-:W-:Y:S02]  /*8900*/  R2UR UR6, R8 ;  /* 0x00000000080672ca */ /* 0x000fe400000e0000 */
[----:B------:R-:W-:Y:S02]  /*8910*/  R2UR UR4, R6 ;  /* 0x00000000060472ca */ /* 0x000fe400000e0000 */
[----:B------:R-:W-:Y:S02]  /*8920*/  R2UR UR5, R7 ;  /* 0x00000000070572ca */ /* 0x000fe400000e0000 */
[----:B------:R-:W-:Y:S01]  /*8930*/  FSEL R95, R95, -INF , P3 ;  /* 0xff8000005f5f7808 */ /* 0x000fe20001800000 */
[----:B------:R-:W4:Y:S01]  /*8940*/  MUFU.TANH R97, R97 ;  /* 0x0000006100617308 */ /* 0x000f220000002400 */
[----:B------:R-:W-:Y:S01]  /*8950*/  FSEL R89, R89, -INF , P2 ;  /* 0xff80000059597808 */ /* 0x000fe20001000000 */
[----:B------:R-:W-:-:S02]  /*8960*/  WARPGROUP.DEPBAR.LE gsb0, 0x0 ;  /* 0x00008000000079c5 */ /* 0x000fc40000010000 */
[C---:B------:R-:W-:Y:S01]  /*8970*/  FMUL.FTZ R71, R2.reuse, R45 ;  /* 0x0000002d02477220 */ /* 0x040fe20000410000 */
[C---:B------:R-:W-:Y:S01]  /*8980*/  FMUL.FTZ R45, R2.reuse, R46 ;  /* 0x0000002e022d7220 */ /* 0x040fe20000410000 */
[----:B------:R-:W-:Y:S01]  /*8990*/  FMUL.FTZ R46, R2, R47 ;  /* 0x0000002f022e7220 */ /* 0x000fe20000410000 */
[----:B------:R-:W-:Y:S01]  /*89a0*/  FSEL R47, R20, -INF , P2 ;  /* 0xff800000142f7808 */ /* 0x000fe20001000000 */
[----:B------:R-:W-:Y:S01]  /*89b0*/  FMUL.FTZ R98, R2, R51 ;  /* 0x0000003302627220 */ /* 0x000fe20000410000 */
[----:B------:R-:W-:Y:S01]  /*89c0*/  FSEL R51, R90, -INF , P6 ;  /* 0xff8000005a337808 */ /* 0x000fe20003000000 */
[----:B------:R-:W-:Y:S01]  /*89d0*/  MUFU.TANH R80, R80 ;  /* 0x0000005000507308 */ /* 0x000fe20000002400 */
[----:B------:R-:W-:Y:S01]  /*89e0*/  FMNMX.FTZ R74, R47, R74, !PT ;  /* 0x0000004a2f4a7209 */ /* 0x000fe20007810000 */
[----:B------:R-:W-:Y:S01]  /*89f0*/  WARPGROUP.ARRIVE ;  /* 0x00000000000079c5 */ /* 0x000fe20000000000 */
[----:B------:R-:W-:Y:S01]  /*8a00*/  ISETP.GT.AND P2, PT, R70, 0x21, PT ;  /* 0x000000214600780c */ /* 0x000fe20003f44270 */
[C---:B------:R-:W-:Y:S01]  /*8a10*/  FMUL.FTZ R100, R2.reuse, R48 ;  /* 0x0000003002647220 */ /* 0x040fe20000410000 */
[----:B------:R-:W-:Y:S01]  /*8a20*/  FMNMX.FTZ R74, R51, R74, !PT ;  /* 0x0000004a334a7209 */ /* 0x000fe20007810000 */
[----:B------:R-:W-:Y:S01]  /*8a30*/  FMUL.FTZ R48, R2, R49 ;  /* 0x0000003102307220 */ /* 0x000fe20000410000 */
[----:B------:R-:W-:Y:S01]  /*8a40*/  FSEL R103, R72, -INF , P1 ;  /* 0xff80000048677808 */ /* 0x000fe20000800000 */
[----:B------:R-:W5:Y:S01]  /*8a50*/  MUFU.TANH R81, R81 ;  /* 0x0000005100517308 */ /* 0x000f620000002400 */
[----:B------:R-:W-:Y:S01]  /*8a60*/  FMNMX.FTZ R74, R91, R74, !PT ;  /* 0x0000004a5b4a7209 */ /* 0x000fe20007810000 */
[----:B------:R-:W-:Y:S01]  /*8a70*/  QGMMA.64x32x32.F32.E4M3.E4M3 R24, gdesc[UR4], R24, gsb0 ;  /* 0x00600000041879f3 */ /* 0x000fe20008000818 */
[----:B------:R-:W-:Y:S01]  /*8a80*/  FSEL R49, R92, -INF , P6 ;  /* 0xff8000005c317808 */ /* 0x000fe20003000000 */
[C---:B------:R-:W-:Y:S01]  /*8a90*/  FMUL.FTZ R40, R2.reuse, R40 ;  /* 0x0000002802287220 */ /* 0x040fe20000410000 */
[----:B------:R-:W-:Y:S01]  /*8aa0*/  FMNMX.FTZ R74, R99, R74, !PT ;  /* 0x0000004a634a7209 */ /* 0x000fe20007810000 */
[----:B------:R-:W-:Y:S01]  /*8ab0*/  FMUL.FTZ R41, R2, R41 ;  /* 0x0000002902297220 */ /* 0x000fe20000410000 */
[----:B------:R-:W-:Y:S01]  /*8ac0*/  ISETP.GT.AND P6, PT, R70, 0x28, PT ;  /* 0x000000284600780c */ /* 0x000fe20003fc4270 */
[----:B------:R-:W5:Y:S01]  /*8ad0*/  MUFU.TANH R75, R75 ;  /* 0x0000004b004b7308 */ /* 0x000f620000002400 */
[----:B------:R-:W-:Y:S01]  /*8ae0*/  FMNMX.FTZ R74, R95, R74, !PT ;  /* 0x0000004a5f4a7209 */ /* 0x000fe20007810000 */
[C---:B------:R-:W-:Y:S01]  /*8af0*/  FMUL.FTZ R44, R2.reuse, R44 ;  /* 0x0000002c022c7220 */ /* 0x040fe20000410000 */
[----:B-1----:R-:W-:Y:S01]  /*8b00*/  FSEL R107, R73, -INF , P2 ;  /* 0xff800000496b7808 */ /* 0x002fe20001000000 */
[C---:B------:R-:W-:Y:S01]  /*8b10*/  FMUL.FTZ R42, R2.reuse, R42 ;  /* 0x0000002a022a7220 */ /* 0x040fe20000410000 */
[----:B------:R-:W-:Y:S01]  /*8b20*/  FMNMX.FTZ R74, R103, R74, !PT ;  /* 0x0000004a674a7209 */ /* 0x000fe20007810000 */
[----:B------:R-:W-:Y:S01]  /*8b30*/  FMUL.FTZ R43, R2, R43 ;  /* 0x0000002b022b7220 */ /* 0x000fe20000410000 */
[----:B0-----:R-:W-:Y:S01]  /*8b40*/  FSEL R93, R93, -INF , P5 ;  /* 0xff8000005d5d7808 */ /* 0x001fe20002800000 */
[----:B------:R-:W0:Y:S01]  /*8b50*/  MUFU.TANH R84, R84 ;  /* 0x0000005400547308 */ /* 0x000e220000002400 */
[----:B------:R-:W-:Y:S01]  /*8b60*/  ISETP.GT.AND P5, PT, R70, 0x29, PT ;  /* 0x000000294600780c */ /* 0x000fe20003fa4270 */
[----:B------:R-:W-:Y:S01]  /*8b70*/  FMUL.FTZ R52, R2, R52 ;  /* 0x0000003402347220 */ /* 0x000fe20000410000 */
[----:B--2---:R-:W-:Y:S01]  /*8b80*/  FSEL R109, R76, -INF , P6 ;  /* 0xff8000004c6d7808 */ /* 0x004fe20003000000 */
[C---:B------:R-:W-:Y:S01]  /*8b90*/  FMUL.FTZ R53, R2.reuse, R53 ;  /* 0x0000003502357220 */ /* 0x040fe20000410000 */
[----:B------:R-:W-:Y:S01]  /*8ba0*/  FMNMX.FTZ R74, R107, R74, !PT ;  /* 0x0000004a6b4a7209 */ /* 0x000fe20007810000 */
[C---:B------:R-:W-:Y:S01]  /*8bb0*/  FMUL.FTZ R50, R2.reuse, R50 ;  /* 0x0000003202327220 */ /* 0x040fe20000410000 */
[----:B---3--:R-:W-:Y:S01]  /*8bc0*/  FSEL R111, R77, -INF , P5 ;  /* 0xff8000004d6f7808 */ /* 0x008fe20002800000 */
[----:B------:R-:W1:Y:S01]  /*8bd0*/  MUFU.TANH R78, R78 ;  /* 0x0000004e004e7308 */ /* 0x000e620000002400 */
[----:B------:R-:W-:Y:S01]  /*8be0*/  FMNMX.FTZ R74, R109, R74, !PT ;  /* 0x0000004a6d4a7209 */ /* 0x000fe20007810000 */
[C---:B------:R-:W-:Y:S01]  /*8bf0*/  FMUL.FTZ R54, R2.reuse, R54 ;  /* 0x0000003602367220 */ /* 0x040fe20000410000 */
[----:B----4-:R-:W-:Y:S01]  /*8c00*/  FSEL R97, R97, -INF , P3 ;  /* 0xff80000061617808 */ /* 0x010fe20001800000 */
[----:B------:R-:W-:Y:S01]  /*8c10*/  FMUL.FTZ R55, R2, R55 ;  /* 0x0000003702377220 */ /* 0x000fe20000410000 */
[C---:B------:R-:W-:Y:S01]  /*8c20*/  ISETP.GT.AND P3, PT, R70.reuse, 0x31, PT ;  /* 0x000000314600780c */ /* 0x040fe20003f64270 */
[----:B------:R-:W-:Y:S01]  /*8c30*/  ULDC UR4, c[0x0][0x988] ;  /* 0x0002620000047ab9 */ /* 0x000fe20000000800 */
[----:B------:R-:W-:Y:S01]  /*8c40*/  FMNMX.FTZ R74, R111, R74, !PT ;  /* 0x0000004a6f4a7209 */ /* 0x000fe20007810000 */
[----:B------:R2:W-:Y:S01]  /*8c50*/  MUFU.TANH R8, R71 ;  /* 0x0000004700087308 */ /* 0x0005e20000002400 */
[----:B------:R-:W-:-:S02]  /*8c60*/  ISETP.GT.AND P1, PT, R70, 0x38, PT ;  /* 0x000000384600780c */ /* 0x000fc40003f24270 */
[----:B-----5:R-:W-:Y:S02]  /*8c70*/  FSEL R115, R81, -INF , P3 ;  /* 0xff80000051737808 */ /* 0x020fe40001800000 */
[----:B------:R-:W-:Y:S02]  /*8c80*/  FSEL R75, R75, -INF , P2 ;  /* 0xff8000004b4b7808 */ /* 0x000fe40001000000 */
[----:B------:R-:W-:Y:S01]  /*8c90*/  ISETP.GT.AND P2, PT, R70, 0x39, PT ;  /* 0x000000394600780c */ /* 0x000fe20003f44270 */
[----:B------:R-:W3:Y:S01]  /*8ca0*/  MUFU.TANH R85, R85 ;  /* 0x0000005500557308 */ /* 0x000ee20000002400 */
[----:B--2---:R-:W-:Y:S02]  /*8cb0*/  FSEL R71, R96, -INF , P4 ;  /* 0xff80000060477808 */ /* 0x004fe40002000000 */
[----:B------:R-:W-:Y:S02]  /*8cc0*/  ISETP.GT.AND P4, PT, R70, 0x30, PT ;  /* 0x000000304600780c */ /* 0x000fe40003f84270 */
[----:B0-----:R-:W-:-:S02]  /*8cd0*/  FSEL R117, R84, -INF , P1 ;  /* 0xff80000054757808 */ /* 0x001fc40000800000 */
[----:B------:R-:W-:Y:S01]  /*8ce0*/  FSEL R113, R80, -INF , P4 ;  /* 0xff80000050717808 */ /* 0x000fe20002000000 */
[----:B------:R-:W0:Y:S01]  /*8cf0*/  MUFU.TANH R79, R79 ;  /* 0x0000004f004f7308 */ /* 0x000e220000002400 */
[----:B-1----:R-:W-:Y:S02]  /*8d00*/  FSEL R73, R78, -INF , P6 ;  /* 0xff8000004e497808 */ /* 0x002fe40003000000 */
[----:B------:R-:W-:Y:S02]  /*8d10*/  FMNMX.FTZ R74, R113, R74, !PT ;  /* 0x0000004a714a7209 */ /* 0x000fe40007810000 */
[----:B------:R-:W-:Y:S02]  /*8d20*/  ISETP.GT.AND P6, PT, R70, 0x40, PT ;  /* 0x000000404600780c */ /* 0x000fe40003fc4270 */
[----:B------:R-:W-:Y:S01]  /*8d30*/  FMNMX.FTZ R74, R115, R74, !PT ;  /* 0x0000004a734a7209 */ /* 0x000fe20007810000 */
[----:B------:R-:W1:Y:S01]  /*8d40*/  MUFU.TANH R56, R56 ;  /* 0x0000003800387308 */ /* 0x000e620000002400 */
[----:B---3--:R-:W-:-:S02]  /*8d50*/  FSEL R85, R85, -INF , P2 ;  /* 0xff80000055557808 */ /* 0x008fc40001000000 */
[----:B------:R-:W-:Y:S01]  /*8d60*/  FMNMX.FTZ R74, R117, R74, !PT ;  /* 0x0000004a754a7209 */ /* 0x000fe20007810000 */
[----:B------:R-:W-:-:S04]  /*8d70*/  WARPGROUP.DEPBAR.LE gsb0, 0x0 ;  /* 0x00008000000079c5 */ /* 0x000fc80000010000 */
[----:B------:R-:W2:Y:S01]  /*8d80*/  MUFU.TANH R82, R82 ;  /* 0x0000005200527308 */ /* 0x000ea20000002400 */
[----:B0-----:R-:W-:Y:S01]  /*8d90*/  FSEL R79, R79, -INF , P5 ;  /* 0xff8000004f4f7808 */ /* 0x001fe20002800000 */
[----:B------:R-:W-:Y:S01]  /*8da0*/  FMUL.FTZ R149, R2, R25 ;  /* 0x0000001902957220 */ /* 0x000fe20000410000 */
        /* <DEDUP_REMOVED lines=8> */
[C---:B------:R-:W-:Y:S01]  /*8e30*/  FMUL.FTZ R32, R2.reuse, R32 ;  /* 0x0000002002207220 */ /* 0x040fe20000410000 */
[C---:B------:R-:W-:Y:S01]  /*8e40*/  FMUL.FTZ R36, R2.reuse, R36 ;  /* 0x0000002402247220 */ /* 0x040fe20000410000 */
[----:B------:R-:W-:Y:S01]  /*8e50*/  FMNMX.FTZ R74, R121, R74, !PT ;  /* 0x0000004a794a7209 */ /* 0x000fe20007810000 */
[C---:B------:R-:W-:Y:S01]  /*8e60*/  FMUL.FTZ R30, R2.reuse, R30 ;  /* 0x0000001e021e7220 */ /* 0x040fe20000410000 */
[----:B------:R-:W-:Y:S01]  /*8e70*/  FMUL.FTZ R31, R2, R31 ;  /* 0x0000001f021f7220 */ /* 0x000fe20000410000 */
[----:B------:R-:W1:Y:S01]  /*8e80*/  MUFU.TANH R83, R83 ;  /* 0x0000005300537308 */ /* 0x000e620000002400 */
[----:B--2---:R-:W-:Y:S01]  /*8e90*/  FSEL R77, R82, -INF , P4 ;  /* 0xff800000524d7808 */ /* 0x004fe20002000000 */
[----:B------:R-:W-:Y:S01]  /*8ea0*/  FMUL.FTZ R34, R2, R34 ;  /* 0x0000002202227220 */ /* 0x000fe20000410000 */
[----:B------:R-:W-:Y:S01]  /*8eb0*/  ISETP.GT.AND P4, PT, R70, 0x48, PT ;  /* 0x000000484600780c */ /* 0x000fe20003f84270 */
[----:B------:R-:W-:-:S04]  /*8ec0*/  FMUL.FTZ R35, R2, R35 ;  /* 0x0000002302237220 */ /* 0x000fc80000410000 */
[----:B------:R-:W2:Y:S01]  /*8ed0*/  MUFU.TANH R58, R58 ;  /* 0x0000003a003a7308 */ /* 0x000ea20000002400 */
[----:B0-----:R-:W-:-:S04]  /*8ee0*/  FSEL R57, R57, -INF , P5 ;  /* 0xff80000039397808 */ /* 0x001fc80002800000 */
[----:B------:R-:W-:-:S03]  /*8ef0*/  FMNMX.FTZ R74, R57, R74, !PT ;  /* 0x0000004a394a7209 */ /* 0x000fc60007810000 */
[----:B------:R-:W0:Y:S01]  /*8f00*/  MUFU.TANH R86, R86 ;  /* 0x0000005600567308 */ /* 0x000e220000002400 */
[----:B-1----:R-:W-:Y:S02]  /*8f10*/  FSEL R83, R83, -INF , P3 ;  /* 0xff80000053537808 */ /* 0x002fe40001800000 */
[----:B------:R-:W-:-:S05]  /*8f20*/  ISETP.GT.AND P3, PT, R70, 0x49, PT ;  /* 0x000000494600780c */ /* 0x000fca0003f64270 */
[----:B------:R-:W1:Y:S01]  /*8f30*/  MUFU.TANH R59, R59 ;  /* 0x0000003b003b7308 */ /* 0x000e620000002400 */
[----:B--2---:R-:W-:Y:S01]  /*8f40*/  FSEL R125, R58, -INF , P4 ;  /* 0xff8000003a7d7808 */ /* 0x004fe20002000000 */
[----:B------:R-:W-:-:S03]  /*8f50*/  IMAD.U32 R58, RZ, RZ, UR4 ;  /* 0x00000004ff3a7e24 */ /* 0x000fc6000f8e00ff */
        /* <DEDUP_REMOVED lines=49> */
[----:B0-----:R-:W-:Y:S01]  /*9270*/  FSEL R137, R44, -INF , P1 ;  /* 0xff8000002c897808 */ /* 0x001fe20000800000 */
[----:B------:R-:W-:-:S03]  /*9280*/  FMUL.FTZ R8, R2, R33 ;  /* 0x0000002102087220 */ /* 0x000fc60000410000 */
        /* <DEDUP_REMOVED lines=9> */
[----:B0-----:R-:W-:Y:S01]  /*9320*/  FSEL R141, R20, -INF , P6 ;  /* 0xff800000148d7808 */ /* 0x001fe20003000000 */
[----:B------:R-:W-:-:S03]  /*9330*/  FMUL.FTZ R20, R2, R37 ;  /* 0x0000002502147220 */ /* 0x000fc60000410000 */
[----:B------:R-:W-:-:S03]  /*9340*/  FMNMX.FTZ R74, R141, R74, !PT ;  /* 0x0000004a8d4a7209 */ /* 0x000fc60007810000 */
[----:B------:R-:W0:Y:S01]  /*9350*/  MUFU.TANH R48, R48 ;  /* 0x0000003000307308 */ /* 0x000e220000002400 */
[----:B-1----:R-:W-:Y:S02]  /*9360*/  FSEL R29, R46, -INF , P2 ;  /* 0xff8000002e1d7808 */ /* 0x002fe40001000000 */
[----:B------:R-:W-:Y:S02]  /*9370*/  FMNMX.FTZ R46, R13, R14, !PT ;  /* 0x0000000e0d2e7209 */ /* 0x000fe40007810000 */
[----:B------:R-:W-:Y:S02]  /*9380*/  ISETP.GT.AND P2, PT, R70, 0x80, PT ;  /* 0x000000804600780c */ /* 0x000fe40003f44270 */
[----:B------:R-:W-:Y:S01]  /*9390*/  FMNMX.FTZ R46, R9, R46, !PT ;  /* 0x0000002e092e7209 */ /* 0x000fe20007810000 */
[----:B------:R-:W1:Y:S01]  /*93a0*/  MUFU.TANH R43, R43 ;  /* 0x0000002b002b7308 */ /* 0x000e620000002400 */
[----:B--2---:R-:W-:Y:S02]  /*93b0*/  FSEL R27, R42, -INF , P4 ;  /* 0xff8000002a1b7808 */ /* 0x004fe40002000000 */
[----:B------:R-:W-:-:S05]  /*93c0*/  ISETP.GT.AND P4, PT, R70, 0x78, PT ;  /* 0x000000784600780c */ /* 0x000fca0003f84270 */
[----:B------:R-:W2:Y:S01]  /*93d0*/  MUFU.TANH R52, R52 ;  /* 0x0000003400347308 */ /* 0x000ea20000002400 */
[----:B0-----:R-:W-:Y:S02]  /*93e0*/  FSEL R143, R48, -INF , P5 ;  /* 0xff800000308f7808 */ /* 0x001fe40002800000 */
[----:B------:R-:W-:Y:S02]  /*93f0*/  FMNMX.FTZ R48, R89, R46, !PT ;  /* 0x0000002e59307209 */ /* 0x000fe40007810000 */
[----:B------:R-:W-:Y:S02]  /*9400*/  FMNMX.FTZ R74, R143, R74, !PT ;  /* 0x0000004a8f4a7209 */ /* 0x000fe40007810000 */
[----:B------:R-:W-:Y:S01]  /*9410*/  FMNMX.FTZ R48, R49, R48, !PT ;  /* 0x0000003031307209 */ /* 0x000fe20007810000 */
[----:B------:R-:W0:Y:S01]  /*9420*/  MUFU.TANH R53, R53 ;  /* 0x0000003500357308 */ /* 0x000e220000002400 */
[----:B-1----:R-:W-:Y:S02]  /*9430*/  FSEL R43, R43, -INF , P3 ;  /* 0xff8000002b2b7808 */ /* 0x002fe40001800000 */
[----:B------:R-:W-:-:S02]  /*9440*/  ISETP.GT.AND P3, PT, R70, 0x79, PT ;  /* 0x000000794600780c */ /* 0x000fc40003f64270 */
[----:B------:R-:W-:-:S03]  /*9450*/  FMNMX.FTZ R48, R93, R48, !PT ;  /* 0x000000305d307209 */ /* 0x000fc60007810000 */
[----:B------:R-:W1:Y:S01]  /*9460*/  MUFU.TANH R45, R45 ;  /* 0x0000002d002d7308 */ /* 0x000e620000002400 */
[----:B--2---:R-:W-:Y:S02]  /*9470*/  FSEL R145, R52, -INF , P4 ;  /* 0xff80000034917808 */ /* 0x004fe40002000000 */
[----:B------:R-:W-:Y:S02]  /*9480*/  FMNMX.FTZ R48, R71, R48, !PT ;  /* 0x0000003047307209 */ /* 0x000fe40007810000 */
        /* <DEDUP_REMOVED lines=12> */
[----:B------:R-:W-:Y:S02]  /*9550*/  ISETP.GT.AND P6, PT, R70, 0x88, PT ;  /* 0x000000884600780c */ /* 0x000fe40003fc4270 */
[----:B------:R-:W-:-:S03]  /*9560*/  FMNMX.FTZ R50, R97, R48, !PT ;  /* 0x0000003061327209 */ /* 0x000fc60007810000 */
[----:B------:R-:W-:Y:S01]  /*9570*/  MUFU.TANH R24, R24 ;  /* 0x0000001800187308 */ /* 0x000fe20000002400 */
[----:B-1----:R-:W-:Y:S02]  /*9580*/  FSEL R149, R149, -INF , P1 ;  /* 0xff80000095957808 */ /* 0x002fe40000800000 */
[----:B------:R-:W-:Y:S02]  /*9590*/  FMNMX.FTZ R50, R101, R50, !PT ;  /* 0x0000003265327209 */ /* 0x000fe40007810000 */
[----:B------:R-:W-:Y:S02]  /*95a0*/  FMNMX.FTZ R59, R149, R74, !PT ;  /* 0x0000004a953b7209 */ /* 0x000fe40007810000 */
[----:B------:R-:W-:Y:S01]  /*95b0*/  FMNMX.FTZ R50, R75, R50, !PT ;  /* 0x000000324b327209 */ /* 0x000fe20007810000 */
[----:B------:R-:W0:Y:S01]  /*95c0*/  MUFU.TANH R54, R54 ;  /* 0x0000003600367308 */ /* 0x000e220000002400 */
[----:B--2---:R-:W-:Y:S02]  /*95d0*/  FSEL R147, R72, -INF , P5 ;  /* 0xff80000048937808 */ /* 0x004fe40002800000 */
[----:B------:R-:W-:-:S02]  /*95e0*/  ISETP.GT.AND P5, PT, R70, 0x89, PT ;  /* 0x000000894600780c */ /* 0x000fc40003fa4270 */
[----:B------:R-:W-:-:S03]  /*95f0*/  FMNMX.FTZ R50, R73, R50, !PT ;  /* 0x0000003249327209 */ /* 0x000fc60007810000 */
[----:B------:R-:W1:Y:S01]  /*9600*/  MUFU.TANH R153, R153 ;  /* 0x0000009900997308 */ /* 0x000e620000002400 */
[----:B------:R-:W-:-:S04]  /*9610*/  FMNMX.FTZ R52, R79, R50, !PT ;  /* 0x000000324f347209 */ /* 0x000fc80007810000 */
[----:B------:R-:W-:-:S03]  /*9620*/  FMNMX.FTZ R52, R77, R52, !PT ;  /* 0x000000344d347209 */ /* 0x000fc60007810000 */
[----:B------:R-:W2:Y:S01]  /*9630*/  MUFU.TANH R55, R55 ;  /* 0x0000003700377308 */ /* 0x000ea20000002400 */
[----:B0-----:R-:W-:Y:S02]  /*9640*/  FSEL R37, R54, -INF , P4 ;  /* 0xff80000036257808 */ /* 0x001fe40002000000 */
[----:B------:R-:W-:Y:S02]  /*9650*/  ISETP.GT.AND P4, PT, R70, 0x90, PT ;  /* 0x000000904600780c */ /* 0x000fe40003f84270 */
[----:B------:R-:W-:-:S03]  /*9660*/  FMNMX.FTZ R52, R83, R52, !PT ;  /* 0x0000003453347209 */ /* 0x000fc60007810000 */
[----:B------:R-:W0:Y:S01]  /*9670*/  MUFU.TANH R32, R32 ;  /* 0x0000002000207308 */ /* 0x000e220000002400 */
[----:B-1----:R-:W-:Y:S02]  /*9680*/  FSEL R153, R153, -INF , P5 ;  /* 0xff80000099997808 */ /* 0x002fe40002800000 */
[----:B------:R-:W-:-:S04]  /*9690*/  FMNMX.FTZ R52, R81, R52, !PT ;  /* 0x0000003451347209 */ /* 0x000fc80007810000 */
[----:B------:R-:W-:Y:S01]  /*96a0*/  FMNMX.FTZ R54, R87, R52, !PT ;  /* 0x0000003457367209 */ /* 0x000fe20007810000 */
[----:B------:R-:W1:Y:S01]  /*96b0*/  MUFU.TANH R10, R10 ;  /* 0x0000000a000a7308 */ /* 0x000e620000002400 */
[----:B--2---:R-:W-:Y:S02]  /*96c0*/  FSEL R55, R55, -INF , P3 ;  /* 0xff80000037377808 */ /* 0x004fe40001800000 */
[----:B------:R-:W-:Y:S02]  /*96d0*/  ISETP.GT.AND P3, PT, R70, 0x91, PT ;  /* 0x000000914600780c */ /* 0x000fe40003f64270 */
[----:B------:R-:W-:-:S03]  /*96e0*/  FMNMX.FTZ R54, R119, R54, !PT ;  /* 0x0000003677367209 */ /* 0x000fc60007810000 */
[----:B------:R2:W3:Y:S01]  /*96f0*/  MUFU.TANH R26, R8 ;  /* 0x00000008001a7308 */ /* 0x0004e20000002400 */
[----:B0-----:R-:W-:Y:S02]  /*9700*/  FSEL R32, R32, -INF , P4 ;  /* 0xff80000020207808 */ /* 0x001fe40002000000 */
[----:B------:R-:W-:-:S04]  /*9710*/  FMNMX.FTZ R54, R11, R54, !PT ;  /* 0x000000360b367209 */ /* 0x000fc80007810000 */
[----:B------:R-:W-:Y:S01]  /*9720*/  FMNMX.FTZ R54, R123, R54, !PT ;  /* 0x000000367b367209 */ /* 0x000fe20007810000 */
[----:B------:R-:W0:Y:S01]  /*9730*/  MUFU.TANH R155, R155 ;  /* 0x0000009b009b7308 */ /* 0x000e220000002400 */
[----:B--2---:R-:W-:Y:S02]  /*9740*/  FSEL R8, R24, -INF , P6 ;  /* 0xff80000018087808 */ /* 0x004fe40003000000 */
[----:B-1----:R-:W-:Y:S02]  /*9750*/  FSEL R10, R10, -INF , P2 ;  /* 0xff8000000a0a7808 */ /* 0x002fe40001000000 */
[----:B------:R-:W-:Y:S02]  /*9760*/  FMNMX.FTZ R24, R8, R59, !PT ;  /* 0x0000003b08187209 */ /* 0x000fe40007810000 */
[----:B------:R-:W-:Y:S01]  /*9770*/  ISETP.GT.AND P2, PT, R70, 0x98, PT ;  /* 0x000000984600780c */ /* 0x000fe20003f44270 */
[----:B------:R-:W1:Y:S01]  /*9780*/  MUFU.TANH R36, R36 ;  /* 0x0000002400247308 */ /* 0x000e620000002400 */
[----:B------:R-:W-:-:S02]  /*9790*/  FMNMX.FTZ R59, R153, R24, !PT ;  /* 0x00000018993b7209 */ /* 0x000fc40007810000 */
[----:B---3--:R-:W-:Y:S02]  /*97a0*/  FSEL R26, R26, -INF , P3 ;  /* 0xff8000001a1a7808 */ /* 0x008fe40001800000 */
[----:B------:R-:W-:Y:S02]  /*97b0*/  FMNMX.FTZ R59, R32, R59, !PT ;  /* 0x0000003b203b7209 */ /* 0x000fe40007810000 */
[----:B------:R-:W-:Y:S01]  /*97c0*/  FMNMX.FTZ R56, R61, R54, !PT ;  /* 0x000000363d387209 */ /* 0x000fe20007810000 */
[----:B------:R-:W2:Y:S01]  /*97d0*/  MUFU.TANH R20, R20 ;  /* 0x0000001400147308 */ /* 0x000ea20000002400 */
[----:B0-----:R-:W-:Y:S02]  /*97e0*/  FSEL R155, R155, -INF , P1 ;  /* 0xff8000009b9b7808 */ /* 0x001fe40000800000 */
[----:B------:R-:W-:Y:S02]  /*97f0*/  ISETP.GT.AND P1, PT, R70, 0x99, PT ;  /* 0x000000994600780c */ /* 0x000fe40003f24270 */
[----:B------:R-:W-:-:S02]  /*9800*/  FMNMX.FTZ R59, R26, R59, !PT ;  /* 0x0000003b1a3b7209 */ /* 0x000fc40007810000 */
[----:B------:R-:W-:Y:S01]  /*9810*/  FMNMX.FTZ R56, R25, R56, !PT ;  /* 0x0000003819387209 */ /* 0x000fe20007810000 */
[----:B------:R-:W-:Y:S01]  /*9820*/  MUFU.TANH R30, R30 ;  /* 0x0000001e001e7308 */ /* 0x000fe20000002400 */
[----:B-1----:R-:W-:Y:S02]  /*9830*/  FSEL R24, R36, -INF , P2 ;  /* 0xff80000024187808 */ /* 0x002fe40001000000 */
[----:B------:R-:W-:Y:S02]  /*9840*/  FMNMX.FTZ R56, R65, R56, !PT ;  /* 0x0000003841387209 */ /* 0x000fe40007810000 */
[----:B------:R-:W-:Y:S02]  /*9850*/  FMNMX.FTZ R59, R24, R59, !PT ;  /* 0x0000003b183b7209 */ /* 0x000fe40007810000 */
[----:B------:R-:W-:Y:S01]  /*9860*/  FMNMX.FTZ R56, R63, R56, !PT ;  /* 0x000000383f387209 */ /* 0x000fe20007810000 */
[----:B------:R-:W0:Y:S01]  /*9870*/  MUFU.TANH R31, R31 ;  /* 0x0000001f001f7308 */ /* 0x000e220000002400 */
[----:B--2---:R-:W-:-:S02]  /*9880*/  FSEL R28, R20, -INF , P1 ;  /* 0xff800000141c7808 */ /* 0x004fc40000800000 */
[----:B------:R-:W-:Y:S02]  /*9890*/  FMNMX.FTZ R60, R69, R56, !PT ;  /* 0x00000038453c7209 */ /* 0x000fe40007810000 */
[----:B------:R-:W-:Y:S02]  /*98a0*/  FMNMX.FTZ R36, R28, R59, !PT ;  /* 0x0000003b1c247209 */ /* 0x000fe40007810000 */
[----:B------:R-:W-:Y:S01]  /*98b0*/  FMNMX.FTZ R60, R27, R60, !PT ;  /* 0x0000003c1b3c7209 */ /* 0x000fe20007810000 */
[----:B------:R-:W-:Y:S02]  /*98c0*/  MUFU.TANH R34, R34 ;  /* 0x0000002200227308 */ /* 0x000fe40000002400 */
[----:B------:R-:W1:Y:S01]  /*98d0*/  SHFL.BFLY PT, R59, R36, 0x2, 0x1f ;  /* 0x0c401f00243b7f89 */ /* 0x000e6200000e0000 */
[----:B------:R-:W-:-:S04]  /*98e0*/  FMNMX.FTZ R60, R43, R60, !PT ;  /* 0x0000003c2b3c7209 */ /* 0x000fc80007810000 */
[----:B------:R-:W-:Y:S01]  /*98f0*/  FMNMX.FTZ R60, R45, R60, !PT ;  /* 0x0000003c2d3c7209 */ /* 0x000fe20007810000 */
[----:B------:R-:W2:Y:S01]  /*9900*/  MUFU.TANH R35, R35 ;  /* 0x0000002300237308 */ /* 0x000ea20000002400 */
[----:B0-----:R-:W-:Y:S02]  /*9910*/  FSEL R31, R31, -INF , P5 ;  /* 0xff8000001f1f7808 */ /* 0x001fe40002800000 */
[----:B------:R-:W-:-:S04]  /*9920*/  FMNMX.FTZ R60, R29, R60, !PT ;  /* 0x0000003c1d3c7209 */ /* 0x000fc80007810000 */
[----:B------:R-:W-:-:S04]  /*9930*/  FMNMX.FTZ R60, R33, R60, !PT ;  /* 0x0000003c213c7209 */ /* 0x000fc80007810000 */
[----:B------:R-:W-:-:S04]  /*9940*/  FMNMX.FTZ R60, R147, R60, !PT ;  /* 0x0000003c933c7209 */ /* 0x000fc80007810000 */
[----:B------:R-:W-:Y:S02]  /*9950*/  FMNMX.FTZ R60, R37, R60, !PT ;  /* 0x0000003c253c7209 */ /* 0x000fe40007810000 */
[----:B--2---:R-:W-:Y:S02]  /*9960*/  FSEL R35, R35, -INF , P3 ;  /* 0xff80000023237808 */ /* 0x004fe40001800000 */
[----:B-1----:R-:W-:Y:S01]  /*9970*/  FMNMX.FTZ R40, R36, R59, !PT ;  /* 0x0000003b24287209 */ /* 0x002fe20007810000 */
[C---:B------:R-:W-:Y:S01]  /*9980*/  FMUL.FTZ R36, R2.reuse, R38 ;  /* 0x0000002602247220 */ /* 0x040fe20000410000 */
[----:B------:R-:W-:-:S03]  /*9990*/  FMUL.FTZ R38, R2, R39 ;  /* 0x0000002702267220 */ /* 0x000fc60000410000 */
[----:B------:R-:W0:Y:S02]  /*99a0*/  SHFL.BFLY PT, R59, R40, 0x1, 0x1f ;  /* 0x0c201f00283b7f89 */ /* 0x000e2400000e0000 */
[----:B------:R-:W1:Y:S08]  /*99b0*/  MUFU.TANH R36, R36 ;  /* 0x0000002400247308 */ /* 0x000e700000002400 */
[----:B------:R-:W2:Y:S01]  /*99c0*/  MUFU.TANH R38, R38 ;  /* 0x0000002600267308 */ /* 0x000ea20000002400 */
[----:B0-----:R-:W-:-:S04]  /*99d0*/  FMNMX.FTZ R59, R40, R59, !PT ;  /* 0x0000003b283b7209 */ /* 0x001fc80007810000 */
[C---:B------:R-:W-:Y:S01]  /*99e0*/  FSETP.NEU.FTZ.AND P0, PT, R59.reuse, -INF , PT ;  /* 0xff8000003b00780b */ /* 0x040fe20003f1d000 */
[----:B------:R-:W-:-:S05]  /*99f0*/  FFMA.FTZ R20, R59, R58, -8 ;  /* 0xc10000003b147423 */ /* 0x000fca000001003a */
[----:B------:R-:W-:Y:S02]  /*9a00*/  FSEL R20, R20, RZ, P0 ;  /* 0x000000ff14147208 */ /* 0x000fe40000000000 */
[----:B------:R-:W-:-:S03]  /*9a10*/  ISETP.NE.AND P0, PT, R106, RZ, PT ;  /* 0x000000ff6a00720c */ /* 0x000fc60003f05270 */
[-CC-:B------:R-:W-:Y:S01]  /*9a20*/  FFMA.FTZ R39, R51, R58.reuse, -R20.reuse ;  /* 0x0000003a33277223 */ /* 0x180fe20000010814 */
[----:B------:R-:W-:-:S01]  /*9a30*/  FFMA.FTZ R51, R107, R58, -R20 ;  /* 0x0000003a6b337223 */ /* 0x000fc20000010814 */
[----:B------:R-:W-:Y:S01]  /*9a40*/  FMNMX.FTZ R107, R55, R60, !PT ;  /* 0x0000003c376b7209 */ /* 0x000fe20007810000 */
[----:B------:R-:W-:-:S01]  /*9a50*/  FFMA.FTZ R109, R109, R58, -R20 ;  /* 0x0000003a6d6d7223 */ /* 0x000fc20000010814 */
[-CC-:B------:R-:W-:Y:S01]  /*9a60*/  FFMA.FTZ R42, R91, R58.reuse, -R20.reuse ;  /* 0x0000003a5b2a7223 */ /* 0x180fe20000010814 */
[----:B------:R-:W-:-:S01]  /*9a70*/  FFMA.FTZ R91, R111, R58, -R20 ;  /* 0x0000003a6f5b7223 */ /* 0x000fc20000010814 */
[----:B------:R-:W-:Y:S01]  /*9a80*/  FMNMX.FTZ R60, R10, R107, !PT ;  /* 0x0000006b0a3c7209 */ /* 0x000fe20007810000 */
[----:B------:R0:W-:Y:S01]  /*9a90*/  MUFU.EX2 R48, R109 ;  /* 0x0000006d00307308 */ /* 0x0001e20000000800 */
[----:B------:R-:W-:Y:S01]  /*9aa0*/  FSEL R107, R30, -INF , P6 ;  /* 0xff8000001e6b7808 */ /* 0x000fe20003000000 */
[--C-:B------:R-:W-:Y:S01]  /*9ab0*/  FFMA.FTZ R113, R113, R58, -R20.reuse ;  /* 0x0000003a71717223 */ /* 0x100fe20000010814 */
[----:B------:R-:W-:Y:S01]  /*9ac0*/  FMNMX.FTZ R60, R155, R60, !PT ;  /* 0x0000003c9b3c7209 */ /* 0x000fe20007810000 */
[-CC-:B------:R-:W-:Y:S01]  /*9ad0*/  FFMA.FTZ R121, R121, R58.reuse, -R20.reuse ;  /* 0x0000003a79797223 */ /* 0x180fe20000010814 */
[----:B-1----:R-:W-:Y:S01]  /*9ae0*/  FSEL R111, R36, -INF , P2 ;  /* 0xff800000246f7808 */ /* 0x002fe20001000000 */
[--C-:B------:R-:W-:Y:S01]  /*9af0*/  FFMA.FTZ R44, R99, R58, -R20.reuse ;  /* 0x0000003a632c7223 */ /* 0x100fe20000010814 */
[----:B------:R-:W-:Y:S01]  /*9b00*/  FMNMX.FTZ R60, R107, R60, !PT ;  /* 0x0000003c6b3c7209 */ /* 0x000fe20007810000 */
[----:B------:R2:W-:Y:S01]  /*9b10*/  MUFU.EX2 R50, R113 ;  /* 0x0000007100327308 */ /* 0x0005e20000000800 */
[----:B0-----:R-:W-:Y:S01]  /*9b20*/  FSEL R109, R34, -INF , P4 ;  /* 0xff800000226d7808 */ /* 0x001fe20002000000 */
[--C-:B------:R-:W-:Y:S01]  /*9b30*/  FFMA.FTZ R99, R127, R58, -R20.reuse ;  /* 0x0000003a7f637223 */ /* 0x100fe20000010814 */
[----:B------:R-:W-:Y:S01]  /*9b40*/  FMNMX.FTZ R60, R31, R60, !PT ;  /* 0x0000003c1f3c7209 */ /* 0x000fe20007810000 */
[-CC-:B------:R-:W-:Y:S01]  /*9b50*/  FFMA.FTZ R103, R103, R58.reuse, -R20.reuse ;  /* 0x0000003a67677223 */ /* 0x180fe20000010814 */
[----:B------:R-:W-:-:S01]  /*9b60*/  FFMA.FTZ R117, R117, R58, -R20 ;  /* 0x0000003a75757223 */ /* 0x000fc20000010814 */
[--C-:B------:R-:W-:Y:S01]  /*9b70*/  FFMA.FTZ R125, R125, R58, -R20.reuse ;  /* 0x0000003a7d7d7223 */ /* 0x100fe20000010814 */
[----:B------:R-:W-:Y:S01]  /*9b80*/  FMNMX.FTZ R60, R109, R60, !PT ;  /* 0x0000003c6d3c7209 */ /* 0x000fe20007810000 */
[----:B------:R0:W-:Y:S01]  /*9b90*/  MUFU.EX2 R54, R121 ;  /* 0x0000007900367308 */ /* 0x0001e20000000800 */
[----:B--2---:R-:W-:Y:S01]  /*9ba0*/  FSEL R113, R38, -INF , P1 ;  /* 0xff80000026717808 */ /* 0x004fe20000800000 */
[--C-:B------:R-:W-:Y:S01]  /*9bb0*/  FFMA.FTZ R40, R47, R58, -R20.reuse ;  /* 0x0000003a2f287223 */ /* 0x100fe20000010814 */
[----:B------:R-:W-:Y:S01]  /*9bc0*/  FMNMX.FTZ R60, R35, R60, !PT ;  /* 0x0000003c233c7209 */ /* 0x000fe20007810000 */
[-CC-:B------:R-:W-:Y:S01]  /*9bd0*/  FFMA.FTZ R47, R95, R58.reuse, -R20.reuse ;  /* 0x0000003a5f2f7223 */ /* 0x180fe20000010814 */
[----:B------:R-:W-:-:S01]  /*9be0*/  FFMA.FTZ R95, R115, R58, -R20 ;  /* 0x0000003a735f7223 */ /* 0x000fc20000010814 */
[--C-:B------:R-:W-:Y:S01]  /*9bf0*/  FFMA.FTZ R62, R129, R58, -R20.reuse ;  /* 0x0000003a813e7223 */ /* 0x100fe20000010814 */
[----:B------:R-:W-:Y:S01]  /*9c00*/  FMNMX.FTZ R60, R111, R60, !PT ;  /* 0x0000003c6f3c7209 */ /* 0x000fe20007810000 */
[----:B------:R1:W-:Y:S01]  /*9c10*/  MUFU.EX2 R46, R103 ;  /* 0x00000067002e7308 */ /* 0x0003e20000000800 */
[----:B------:R-:W-:-:S01]  /*9c20*/  FFMA.FTZ R3, R3, R58, -R20 ;  /* 0x0000003a03037223 */ /* 0x000fc20000010814 */
[--C-:B------:R-:W-:Y:S01]  /*9c30*/  FFMA.FTZ R12, R12, R58, -R20.reuse ;  /* 0x0000003a0c0c7223 */ /* 0x100fe20000010814 */
[----:B------:R-:W-:Y:S01]  /*9c40*/  FMNMX.FTZ R60, R113, R60, !PT ;  /* 0x0000003c713c7209 */ /* 0x000fe20007810000 */
[-CC-:B------:R-:W-:Y:S01]  /*9c50*/  FFMA.FTZ R15, R15, R58.reuse, -R20.reuse ;  /* 0x0000003a0f0f7223 */ /* 0x180fe20000010814 */
[----:B------:R-:W-:-:S01]  /*9c60*/  FFMA.FTZ R85, R85, R58, -R20 ;  /* 0x0000003a55557223 */ /* 0x000fc20000010814 */
[-CC-:B------:R-:W-:Y:S01]  /*9c70*/  FFMA.FTZ R57, R57, R58.reuse, -R20.reuse ;  /* 0x0000003a39397223 */ /* 0x180fe20000010814 */
[----:B------:R-:W-:-:S01]  /*9c80*/  FFMA.FTZ R64, R133, R58, -R20 ;  /* 0x0000003a85407223 */ /* 0x000fc20000010814 */
[----:B0-----:R-:W0:Y:S01]  /*9c90*/  SHFL.BFLY PT, R121, R60, 0x2, 0x1f ;  /* 0x0c401f003c797f89 */ /* 0x001e2200000e0000 */
[----:B------:R2:W-:Y:S01]  /*9ca0*/  MUFU.EX2 R52, R117 ;  /* 0x0000007500347308 */ /* 0x0005e20000000800 */
[----:B-1----:R-:W-:-:S01]  /*9cb0*/  FFMA.FTZ R103, R131, R58, -R20 ;  /* 0x0000003a83677223 */ /* 0x002fc20000010814 */
[-CC-:B------:R-:W-:Y:S01]  /*9cc0*/  FFMA.FTZ R67, R67, R58.reuse, -R20.reuse ;  /* 0x0000003a43437223 */ /* 0x180fe20000010814 */
[----:B------:R-:W-:-:S01]  /*9cd0*/  FFMA.FTZ R30, R135, R58, -R20 ;  /* 0x0000003a871e7223 */ /* 0x000fc20000010814 */
[-CC-:B------:R-:W-:Y:S01]  /*9ce0*/  FFMA.FTZ R41, R41, R58.reuse, -R20.reuse ;  /* 0x0000003a29297223 */ /* 0x180fe20000010814 */
[----:B------:R-:W-:-:S01]  /*9cf0*/  FFMA.FTZ R34, R137, R58, -R20 ;  /* 0x0000003a89227223 */ /* 0x000fc20000010814 */
[-CC-:B------:R-:W-:Y:S01]  /*9d00*/  FFMA.FTZ R115, R139, R58.reuse, -R20.reuse ;  /* 0x0000003a8b737223 */ /* 0x180fe20000010814 */
[----:B------:R-:W-:-:S01]  /*9d10*/  FFMA.FTZ R36, R141, R58, -R20 ;  /* 0x0000003a8d247223 */ /* 0x000fc20000010814 */
[----:B------:R1:W-:Y:S01]  /*9d20*/  MUFU.EX2 R56, R125 ;  /* 0x0000007d00387308 */ /* 0x0003e20000000800 */
[----:B--2---:R-:W-:-:S01]  /*9d30*/  FFMA.FTZ R117, R143, R58, -R20 ;  /* 0x0000003a8f757223 */ /* 0x004fc20000010814 */
[-CC-:B------:R-:W-:Y:S01]  /*9d40*/  FFMA.FTZ R38, R145, R58.reuse, -R20.reuse ;  /* 0x0000003a91267223 */ /* 0x180fe20000010814 */
[----:B------:R-:W-:-:S01]  /*9d50*/  FFMA.FTZ R53, R53, R58, -R20 ;  /* 0x0000003a35357223 */ /* 0x000fc20000010814 */
[-CC-:B------:R-:W-:Y:S01]  /*9d60*/  FFMA.FTZ R66, R151, R58.reuse, -R20.reuse ;  /* 0x0000003a97427223 */ /* 0x180fe20000010814 */
[----:B------:R-:W-:-:S01]  /*9d70*/  FFMA.FTZ R8, R8, R58, -R20 ;  /* 0x0000003a08087223 */ /* 0x000fc20000010814 */
[-CC-:B------:R-:W-:Y:S01]  /*9d80*/  FFMA.FTZ R32, R32, R58.reuse, -R20.reuse ;  /* 0x0000003a20207223 */ /* 0x180fe20000010814 */
[----:B------:R-:W-:-:S01]  /*9d90*/  FFMA.FTZ R26, R26, R58, -R20 ;  /* 0x0000003a1a1a7223 */ /* 0x000fc20000010814 */
[-CC-:B------:R-:W-:Y:S01]  /*9da0*/  FFMA.FTZ R24, R24, R58.reuse, -R20.reuse ;  /* 0x0000003a18187223 */ /* 0x180fe20000010814 */
[----:B-1----:R-:W-:-:S01]  /*9db0*/  FFMA.FTZ R125, R153, R58, -R20 ;  /* 0x0000003a997d7223 */ /* 0x002fc20000010814 */
[----:B------:R-:W-:Y:S01]  /*9dc0*/  FFMA.FTZ R129, R28, R58, -R20 ;  /* 0x0000003a1c817223 */ /* 0x000fe20000010814 */
[----:B------:R-:W-:Y:S01]  /*9dd0*/  MUFU.EX2 R3, R3 ;  /* 0x0000000300037308 */ /* 0x000fe20000000800 */
[----:B------:R-:W-:-:S02]  /*9de0*/  ISETP.NE.AND P2, PT, R102, RZ, PT ;  /* 0x000000ff6600720c */ /* 0x000fc40003f45270 */
[----:B0-----:R-:W-:Y:S01]  /*9df0*/  FMNMX.FTZ R68, R60, R121, !PT ;  /* 0x000000793c447209 */ /* 0x001fe20007810000 */
[----:B------:R-:W-:-:S04]  /*9e00*/  FFMA.FTZ R121, R149, R58, -R20 ;  /* 0x0000003a95797223 */ /* 0x000fc80000010814 */
[----:B------:R-:W0:Y:S01]  /*9e10*/  MUFU.EX2 R12, R12 ;  /* 0x0000000c000c7308 */ /* 0x000e220000000800 */
[----:B------:R-:W1:Y:S05]  /*9e20*/  SHFL.BFLY PT, R127, R68, 0x1, 0x1f ;  /* 0x0c201f00447f7f89 */ /* 0x000e6a00000e0000 */
[----:B------:R-:W-:Y:S02]  /*9e30*/  @!P2 VIADD R0, R0, 0x13240 ;  /* 0x000132400000a836 */ /* 0x000fe40000000000 */
[----:B------:R-:W-:Y:S08]  /*9e40*/  MUFU.EX2 R15, R15 ;  /* 0x0000000f000f7308 */ /* 0x000ff00000000800 */
[----:B------:R-:W2:Y:S01]  /*9e50*/  MUFU.EX2 R40, R40 ;  /* 0x0000002800287308 */ /* 0x000ea20000000800 */
[----:B0-----:R-:W-:-:S07]  /*9e60*/  FADD.FTZ R86, R3, R12 ;  /* 0x0000000c03567221 */ /* 0x001fce0000010000 */
[----:B------:R-:W0:Y:S01]  /*9e70*/  MUFU.EX2 R39, R39 ;  /* 0x0000002700277308 */ /* 0x000e220000000800 */
[----:B-1----:R-:W-:-:S04]  /*9e80*/  FMNMX.FTZ R60, R68, R127, !PT ;  /* 0x0000007f443c7209 */ /* 0x002fc80007810000 */
[C---:B------:R-:W-:Y:S01]  /*9e90*/  FSETP.NEU.FTZ.AND P1, PT, R60.reuse, -INF , PT ;  /* 0xff8000003c00780b */ /* 0x040fe20003f3d000 */
[----:B------:R-:W-:-:S02]  /*9ea0*/  FFMA.FTZ R68, R60, R58, -8 ;  /* 0xc10000003c447423 */ /* 0x000fc4000001003a */
[----:B------:R1:W-:Y:S01]  /*9eb0*/  MUFU.EX2 R127, R26 ;  /* 0x0000001a007f7308 */ /* 0x0003e20000000800 */
[----:B--2---:R-:W-:Y:S02]  /*9ec0*/  F2FP.SATFINITE.E4M3.F32.PACK_AB_MERGE_C R152, R40, R15, RZ ;  /* 0x0000000f2898723e */ /* 0x004fe400048070ff */
[----:B------:R-:W-:Y:S02]  /*9ed0*/  FSEL R20, R68, RZ, P1 ;  /* 0x000000ff44147208 */ /* 0x000fe40000800000 */
[----:B------:R-:W-:Y:S02]  /*9ee0*/  F2FP.SATFINITE.E4M3.F32.PACK_AB_MERGE_C R152, R12, R3, R152 ;  /* 0x000000030c98723e */ /* 0x000fe40004807098 */
[----:B------:R-:W-:Y:S01]  /*9ef0*/  ISETP.GE.AND P1, PT, R105, 0xa1, PT ;  /* 0x000000a16900780c */ /* 0x000fe20003f26270 */
[----:B------:R-:W-:-:S01]  /*9f00*/  FFMA.FTZ R13, R13, R58, -R20 ;  /* 0x0000003a0d0d7223 */ /* 0x000fc20000010814 */
[-CC-:B------:R-:W-:Y:S01]  /*9f10*/  FFMA.FTZ R14, R14, R58.reuse, -R20.reuse ;  /* 0x0000003a0e0e7223 */ /* 0x180fe20000010814 */
[----:B------:R-:W-:-:S01]  /*9f20*/  FFMA.FTZ R9, R9, R58, -R20 ;  /* 0x0000003a09097223 */ /* 0x000fc20000010814 */
[-CC-:B------:R-:W-:Y:S01]  /*9f30*/  FFMA.FTZ R28, R89, R58.reuse, -R20.reuse ;  /* 0x0000003a591c7223 */ /* 0x180fe20000010814 */
[----:B-1----:R-:W-:-:S01]  /*9f40*/  FFMA.FTZ R26, R49, R58, -R20 ;  /* 0x0000003a311a7223 */ /* 0x002fc20000010814 */
[-CC-:B------:R-:W-:Y:S01]  /*9f50*/  FFMA.FTZ R49, R93, R58.reuse, -R20.reuse ;  /* 0x0000003a5d317223 */ /* 0x180fe20000010814 */
        /* <DEDUP_REMOVED lines=12> */
[-C--:B------:R-:W-:Y:S01]  /*a020*/  FFMA.FTZ R63, R27, R58.reuse, -R20 ;  /* 0x0000003a1b3f7223 */ /* 0x080fe20000010814 */
[----:B------:R-:W-:Y:S01]  /*a030*/  @!P2 PRMT R27, RZ, 0x654, R0 ;  /* 0x00000654ff1ba816 */ /* 0x000fe20000000000 */
[----:B0-----:R-:W-:Y:S01]  /*a040*/  FADD.FTZ R65, R39, R86 ;  /* 0x0000005627417221 */ /* 0x001fe20000010000 */
[----:B------:R-:W-:-:S01]  /*a050*/  FFMA.FTZ R72, R73, R58, -R20 ;  /* 0x0000003a49487223 */ /* 0x000fc20000010814 */
[----:B------:R-:W0:Y:S01]  /*a060*/  MUFU.EX2 R9, R9 ;  /* 0x0000000900097308 */ /* 0x000e220000000800 */
        /* <DEDUP_REMOVED lines=8> */
[----:B-1----:R-:W-:-:S01]  /*a0f0*/  FADD.FTZ R88, R13, R14 ;  /* 0x0000000e0d587221 */ /* 0x002fc20000010000 */
[-CC-:B--2---:R-:W-:Y:S01]  /*a100*/  FFMA.FTZ R27, R43, R58.reuse, -R20.reuse ;  /* 0x0000003a2b1b7223 */ /* 0x184fe20000010814 */
        /* <DEDUP_REMOVED lines=14> */
[----:B---3--:R-:W-:-:S01]  /*a1f0*/  FADD.FTZ R69, R28, R69 ;  /* 0x000000451c457221 */ /* 0x008fc20000010000 */
[----:B------:R-:W-:-:S04]  /*a200*/  F2FP.SATFINITE.E4M3.F32.PACK_AB_MERGE_C R9, R28, R9, RZ ;  /* 0x000000091c09723e */ /* 0x000fc800048070ff */
[----:B------:R-:W-:Y:S02]  /*a210*/  F2FP.SATFINITE.E4M3.F32.PACK_AB_MERGE_C R153, R14, R13, R9 ;  /* 0x0000000d0e99723e */ /* 0x000fe40004807009 */
        /* <DEDUP_REMOVED lines=11> */
[-CC-:B------:R-:W-:Y:S01]  /*a2d0*/  FFMA.FTZ R43, R37, R58.reuse, -R20.reuse ;  /* 0x0000003a252b7223 */ /* 0x180fe20000010814 */
[----:B------:R-:W-:-:S05]  /*a2e0*/  FFMA.FTZ R37, R10, R58, -R20 ;  /* 0x0000003a0a257223 */ /* 0x000fca0000010814 */
[----:B------:R-:W0:Y:S01]  /*a2f0*/  MUFU.EX2 R70, R70 ;  /* 0x0000004600467308 */ /* 0x000e220000000800 */
[----:B--2---:R-:W-:-:S04]  /*a300*/  F2FP.SATFINITE.E4M3.F32.PACK_AB_MERGE_C R154, R47, R44, RZ ;  /* 0x0000002c2f9a723e */ /* 0x004fc800048070ff */
[----:B------:R-:W-:-:S03]  /*a310*/  F2FP.SATFINITE.E4M3.F32.PACK_AB_MERGE_C R154, R42, R39, R154 ;  /* 0x000000272a9a723e */ /* 0x000fc6000480709a */
[----:B------:R-:W-:Y:S01]  /*a320*/  MUFU.EX2 R51, R51 ;  /* 0x0000003300337308 */ /* 0x000fe20000000800 */
[----:B-1----:R-:W-:-:S01]  /*a330*/  FADD.FTZ R65, R89, R90 ;  /* 0x0000005a59417221 */ /* 0x002fc20000010000 */
[----:B------:R-:W-:-:S06]  /*a340*/  F2FP.SATFINITE.E4M3.F32.PACK_AB_MERGE_C R68, R89, R68, RZ ;  /* 0x000000445944723e */ /* 0x000fcc00048070ff */
[----:B------:R-:W1:Y:S01]  /*a350*/  MUFU.EX2 R71, R71 ;  /* 0x0000004700477308 */ /* 0x000e620000000800 */
[----:B0-----:R-:W-:-:S07]  /*a360*/  FADD.FTZ R90, R70, R65 ;  /* 0x00000041465a7221 */ /* 0x001fce0000010000 */
[----:B------:R-:W0:Y:S08]  /*a370*/  MUFU.EX2 R72, R72 ;  /* 0x0000004800487308 */ /* 0x000e300000000800 */
[----:B------:R2:W-:Y:S01]  /*a380*/  MUFU.EX2 R0, R63 ;  /* 0x0000003f00007308 */ /* 0x0005e20000000800 */
[----:B-1----:R-:W-:-:S07]  /*a390*/  FADD.FTZ R65, R71, R90 ;  /* 0x0000005a47417221 */ /* 0x002fce0000010000 */
[----:B------:R-:W1:Y:S01]  /*a3a0*/  MUFU.EX2 R91, R91 ;  /* 0x0000005b005b7308 */ /* 0x000e620000000800 */
[----:B--2---:R-:W-:-:S01]  /*a3b0*/  FFMA.FTZ R63, R33, R58, -R20 ;  /* 0x0000003a213f7223 */ /* 0x004fc20000010814 */
[----:B------:R-:W-:-:S04]  /*a3c0*/  FADD.FTZ R33, R47, R88 ;  /* 0x000000582f217221 */ /* 0x000fc80000010000 */
[----:B------:R-:W-:Y:S02]  /*a3d0*/  FADD.FTZ R88, R46, R33 ;  /* 0x000000212e587221 */ /* 0x000fe40000010000 */
[----:B------:R-:W2:Y:S02]  /*a3e0*/  MUFU.EX2 R75, R75 ;  /* 0x0000004b004b7308 */ /* 0x000ea40000000800 */
[----:B------:R-:W-:-:S01]  /*a3f0*/  FADD.FTZ R33, R51, R88 ;  /* 0x0000005833217221 */ /* 0x000fc20000010000 */
[----:B0-----:R-:W-:-:S03]  /*a400*/  FADD.FTZ R88, R72, R65 ;  /* 0x0000004148587221 */ /* 0x001fc60000010000 */
[----:B------:R-:W-:Y:S01]  /*a410*/  FADD.FTZ R10, R48, R33 ;  /* 0x00000021300a7221 */ /* 0x000fe20000010000 */
[----:B------:R-:W-:-:S01]  /*a420*/  FFMA.FTZ R33, R31, R58, -R20 ;  /* 0x0000003a1f217223 */ /* 0x000fc20000010814 */
[----:B------:R-:W0:Y:S01]  /*a430*/  MUFU.EX2 R73, R73 ;  /* 0x0000004900497308 */ /* 0x000e220000000800 */
[----:B------:R-:W-:-:S01]  /*a440*/  FFMA.FTZ R20, R113, R58, -R20 ;  /* 0x0000003a71147223 */ /* 0x000fc20000010814 */
[----:B-1----:R-:W-:-:S04]  /*a450*/  F2FP.SATFINITE.E4M3.F32.PACK_AB_MERGE_C R148, R91, R48, RZ ;  /* 0x000000305b94723e */ /* 0x002fc800048070ff */
[----:B------:R-:W-:Y:S02]  /*a460*/  F2FP.SATFINITE.E4M3.F32.PACK_AB_MERGE_C R148, R51, R46, R148 ;  /* 0x0000002e3394723e */ /* 0x000fe40004807094 */
[----:B------:R-:W-:Y:S01]  /*a470*/  MUFU.EX2 R95, R95 ;  /* 0x0000005f005f7308 */ /* 0x000fe20000000800 */
[----:B--2---:R-:W-:-:S01]  /*a480*/  FADD.FTZ R88, R75, R88 ;  /* 0x000000584b587221 */ /* 0x004fc20000010000 */
[----:B------:R-:W-:-:S04]  /*a490*/  F2FP.SATFINITE.E4M3.F32.PACK_AB_MERGE_C R72, R75, R72, RZ ;  /* 0x000000484b48723e */ /* 0x000fc800048070ff */
[----:B------:R-:W-:Y:S02]  /*a4a0*/  F2FP.SATFINITE.E4M3.F32.PACK_AB_MERGE_C R149, R71, R70, R72 ;  /* 0x000000464795723e */ /* 0x000fe40004807048 */
[----:B------:R-:W1:Y:S01]  /*a4b0*/  MUFU.EX2 R74, R74 ;  /* 0x0000004a004a7308 */ /* 0x000e620000000800 */
[----:B0-----:R-:W-:-:S07]  /*a4c0*/  FADD.FTZ R31, R73, R88 ;  /* 0x00000058491f7221 */ /* 0x001fce0000010000 */
[----:B------:R-:W-:Y:S08]  /*a4d0*/  MUFU.EX2 R77, R77 ;  /* 0x0000004d004d7308 */ /* 0x000ff00000000800 */
[----:B------:R-:W0:Y:S01]  /*a4e0*/  MUFU.EX2 R85, R85 ;  /* 0x0000005500557308 */ /* 0x000e220000000800 */
[----:B-1----:R-:W-:-:S07]  /*a4f0*/  FADD.FTZ R88, R74, R31 ;  /* 0x0000001f4a587221 */ /* 0x002fce0000010000 */
[----:B------:R1:W-:Y:S08]  /*a500*/  MUFU.EX2 R29, R45 ;  /* 0x0000002d001d7308 */ /* 0x0003f00000000800 */
[----:B------:R-:W2:Y:S01]  /*a510*/  MUFU.EX2 R78, R78 ;  /* 0x0000004e004e7308 */ /* 0x000ea20000000800 */
[----:B-1----:R-:W-:-:S01]  /*a520*/  FADD.FTZ R45, R91, R10 ;  /* 0x0000000a5b2d7221 */ /* 0x002fc20000010000 */
[----:B0-----:R-:W-:-:S03]  /*a530*/  F2FP.SATFINITE.E4M3.F32.PACK_AB_MERGE_C R150, R85, R52, RZ ;  /* 0x000000345596723e */ /* 0x001fc600048070ff */
[----:B------:R-:W-:Y:S01]  /*a540*/  FADD.FTZ R90, R50, R45 ;  /* 0x0000002d325a7221 */ /* 0x000fe20000010000 */
[C---:B------:R-:W-:Y:S02]  /*a550*/  F2FP.SATFINITE.E4M3.F32.PACK_AB_MERGE_C R150, R95.reuse, R50, R150 ;  /* 0x000000325f96723e */ /* 0x040fe40004807096 */
[----:B------:R-:W0:Y:S01]  /*a560*/  MUFU.EX2 R76, R76 ;  /* 0x0000004c004c7308 */ /* 0x000e220000000800 */
[----:B------:R-:W-:-:S04]  /*a570*/  FADD.FTZ R45, R95, R90 ;  /* 0x0000005a5f2d7221 */ /* 0x000fc80000010000 */
[----:B------:R-:W-:Y:S01]  /*a580*/  FADD.FTZ R90, R52, R45 ;  /* 0x0000002d345a7221 */ /* 0x000fe20000010000 */
[----:B------:R-:W-:-:S02]  /*a590*/  FADD.FTZ R45, R77, R88 ;  /* 0x000000584d2d7221 */ /* 0x000fc40000010000 */
[----:B------:R-:W1:Y:S01]  /*a5a0*/  MUFU.EX2 R57, R57 ;  /* 0x0000003900397308 */ /* 0x000e620000000800 */
[----:B------:R-:W-:-:S01]  /*a5b0*/  FADD.FTZ R15, R85, R90 ;  /* 0x0000005a550f7221 */ /* 0x000fc20000010000 */
[C---:B--2---:R-:W-:Y:S01]  /*a5c0*/  FADD.FTZ R45, R78.reuse, R45 ;  /* 0x0000002d4e2d7221 */ /* 0x044fe20000010000 */
[----:B------:R-:W-:Y:S02]  /*a5d0*/  F2FP.SATFINITE.E4M3.F32.PACK_AB_MERGE_C R77, R78, R77, RZ ;  /* 0x0000004d4e4d723e */ /* 0x000fe400048070ff */
[----:B------:R-:W-:Y:S02]  /*a5e0*/  FADD.FTZ R40, R54, R15 ;  /* 0x0000000f36287221 */ /* 0x000fe40000010000 */
[----:B------:R-:W-:Y:S01]  /*a5f0*/  F2FP.SATFINITE.E4M3.F32.PACK_AB_MERGE_C R151, R74, R73, R77 ;  /* 0x000000494a97723e */ /* 0x000fe2000480704d */
        /* <DEDUP_REMOVED lines=10> */
[C---:B-1----:R-:W-:Y:S01]  /*a6a0*/  F2FP.SATFINITE.E4M3.F32.PACK_AB_MERGE_C R136, R99.reuse, R56, RZ ;  /* 0x000000386388723e */ /* 0x042fe200048070ff */
[----:B------:R-:W-:-:S03]  /*a6b0*/  FADD.FTZ R99, R99, R40 ;  /* 0x0000002863637221 */ /* 0x000fc60000010000 */
[----:B------:R-:W-:-:S03]  /*a6c0*/  F2FP.SATFINITE.E4M3.F32.PACK_AB_MERGE_C R136, R57, R54, R136 ;  /* 0x000000363988723e */ /* 0x000fc60004807088 */
        /* <DEDUP_REMOVED lines=17> */
[C---:B0-----:R-:W-:Y:S01]  /*a7e0*/  F2FP.SATFINITE.E4M3.F32.PACK_AB_MERGE_C R138, R67.reuse, R64, RZ ;  /* 0x00000040438a723e */ /* 0x041fe200048070ff */
[----:B------:R-:W-:-:S03]  /*a7f0*/  FADD.FTZ R67, R67, R44 ;  /* 0x0000002c43437221 */ /* 0x000fc60000010000 */
[----:B------:R-:W-:-:S03]  /*a800*/  F2FP.SATFINITE.E4M3.F32.PACK_AB_MERGE_C R138, R103, R62, R138 ;  /* 0x0000003e678a723e */ /* 0x000fc6000480708a */
        /* <DEDUP_REMOVED lines=13> */
[----:B------:R-:W-:-:S06]  /*a8e0*/  FADD.FTZ R3, R29, R42 ;  /* 0x0000002a1d037221 */ /* 0x000fcc0000010000 */
[----:B------:R-:W-:Y:S01]  /*a8f0*/  MUFU.EX2 R38, R38 ;  /* 0x0000002600267308 */ /* 0x000fe20000000800 */
[C---:B0-----:R-:W-:Y:S01]  /*a900*/  F2FP.SATFINITE.E4M3.F32.PACK_AB_MERGE_C R140, R115.reuse, R34, RZ ;  /* 0x00000022738c723e */ /* 0x041fe200048070ff */
[----:B------:R-:W-:-:S03]  /*a910*/  FADD.FTZ R115, R115, R44 ;  /* 0x0000002c73737221 */ /* 0x000fc60000010000 */
[----:B------:R-:W-:-:S03]  /*a920*/  F2FP.SATFINITE.E4M3.F32.PACK_AB_MERGE_C R140, R41, R30, R140 ;  /* 0x0000001e298c723e */ /* 0x000fc6000480708c */
[----:B------:R-:W0:Y:S01]  /*a930*/  MUFU.EX2 R53, R53 ;  /* 0x0000003500357308 */ /* 0x000e220000000800 */
[----:B-1----:R-:W-:-:S01]  /*a940*/  FADD.FTZ R3, R86, R3 ;  /* 0x0000000356037221 */ /* 0x002fc20000010000 */
[----:B------:R-:W-:-:S04]  /*a950*/  F2FP.SATFINITE.E4M3.F32.PACK_AB_MERGE_C R29, R86, R29, RZ ;  /* 0x0000001d561d723e */ /* 0x000fc800048070ff */
[----:B------:R-:W-:Y:S02]  /*a960*/  F2FP.SATFINITE.E4M3.F32.PACK_AB_MERGE_C R141, R27, R0, R29 ;  /* 0x000000001b8d723e */ /* 0x000fe4000480701d */
        /* <DEDUP_REMOVED lines=11> */
[----:B------:R0:W3:Y:S01]  /*aa20*/  MUFU.EX2 R28, R55 ;  /* 0x00000037001c7308 */ /* 0x0000e20000000800 */
[----:B-1----:R-:W-:-:S01]  /*aa30*/  FADD.FTZ R30, R31, R30 ;  /* 0x0000001e1f1e7221 */ /* 0x002fc20000010000 */
[----:B------:R-:W-:-:S06]  /*aa40*/  FADD.FTZ R53, R53, R38 ;  /* 0x0000002635357221 */ /* 0x000fcc0000010000 */
[----:B------:R-:W-:Y:S01]  /*aa50*/  MUFU.EX2 R66, R66 ;  /* 0x0000004200427308 */ /* 0x000fe20000000800 */
[----:B--2---:R-:W-:-:S01]  /*aa60*/  FADD.FTZ R3, R43, R30 ;  /* 0x0000001e2b037221 */ /* 0x004fc20000010000 */
[----:B0-----:R-:W-:-:S04]  /*aa70*/  IMAD.MOV.U32 R55, RZ, RZ, RZ ;  /* 0x000000ffff377224 */ /* 0x001fc800078e00ff */
[----:B------:R-:W-:Y:S01]  /*aa80*/  IMAD.MOV.U32 R54, RZ, RZ, R55 ;  /* 0x000000ffff367224 */ /* 0x000fe200078e0037 */
[----:B------:R-:W-:Y:S01]  /*aa90*/  MOV R51, R55 ;  /* 0x0000003700337202 */ /* 0x000fe20000000f00 */
[----:B------:R-:W0:Y:S01]  /*aaa0*/  MUFU.EX2 R37, R37 ;  /* 0x0000002500257308 */ /* 0x000e220000000800 */
[C---:B---3--:R-:W-:Y:S01]  /*aab0*/  F2FP.SATFINITE.E4M3.F32.PACK_AB_MERGE_C R43, R28.reuse, R43, RZ ;  /* 0x0000002b1c2b723e */ /* 0x048fe200048070ff */
[----:B------:R-:W-:Y:S01]  /*aac0*/  FADD.FTZ R28, R28, R3 ;  /* 0x000000031c1c7221 */ /* 0x000fe20000010000 */
[--C-:B------:R-:W-:Y:S01]  /*aad0*/  IMAD.MOV.U32 R52, RZ, RZ, R55.reuse ;  /* 0x000000ffff347224 */ /* 0x100fe200078e0037 */
[----:B------:R-:W-:Y:S01]  /*aae0*/  MOV R44, R55 ;  /* 0x00000037002c7202 */ /* 0x000fe20000000f00 */
[----:B------:R-:W-:Y:S01]  /*aaf0*/  IMAD.MOV.U32 R50, RZ, RZ, R55 ;  /* 0x000000ffff327224 */ /* 0x000fe200078e0037 */
[----:B------:R-:W-:Y:S01]  /*ab00*/  F2FP.SATFINITE.E4M3.F32.PACK_AB_MERGE_C R143, R31, R10, R43 ;  /* 0x0000000a1f8f723e */ /* 0x000fe2000480702b */
[--C-:B------:R-:W-:Y:S01]  /*ab10*/  IMAD.MOV.U32 R48, RZ, RZ, R55.reuse ;  /* 0x000000ffff307224 */ /* 0x100fe200078e0037 */
[----:B------:R-:W1:Y:S01]  /*ab20*/  MUFU.EX2 R121, R121 ;  /* 0x0000007900797308 */ /* 0x000e620000000800 */
[----:B------:R-:W-:-:S02]  /*ab30*/  IMAD.MOV.U32 R47, RZ, RZ, R55 ;  /* 0x000000ffff2f7224 */ /* 0x000fc400078e0037 */
[--C-:B------:R-:W-:Y:S02]  /*ab40*/  IMAD.MOV.U32 R46, RZ, RZ, R55.reuse ;  /* 0x000000ffff2e7224 */ /* 0x100fe400078e0037 */
[--C-:B------:R-:W-:Y:S02]  /*ab50*/  IMAD.MOV.U32 R45, RZ, RZ, R55.reuse ;  /* 0x000000ffff2d7224 */ /* 0x100fe400078e0037 */
[----:B------:R-:W-:Y:S01]  /*ab60*/  IMAD.MOV.U32 R43, RZ, RZ, R55 ;  /* 0x000000ffff2b7224 */ /* 0x000fe200078e0037 */
[----:B------:R2:W3:Y:S01]  /*ab70*/  MUFU.EX2 R12, R155 ;  /* 0x0000009b000c7308 */ /* 0x0004e20000000800 */
[----:B0-----:R-:W-:-:S01]  /*ab80*/  FADD.FTZ R3, R37, R28 ;  /* 0x0000001c25037221 */ /* 0x001fc20000010000 */
[--C-:B------:R-:W-:Y:S02]  /*ab90*/  IMAD.MOV.U32 R42, RZ, RZ, R55.reuse ;  /* 0x000000ffff2a7224 */ /* 0x100fe400078e0037 */
[--C-:B------:R-:W-:Y:S02]  /*aba0*/  IMAD.MOV.U32 R41, RZ, RZ, R55.reuse ;  /* 0x000000ffff297224 */ /* 0x100fe400078e0037 */
[----:B------:R-:W-:-:S02]  /*abb0*/  IMAD.MOV.U32 R39, RZ, RZ, R55 ;  /* 0x000000ffff277224 */ /* 0x000fc400078e0037 */
[----:B------:R-:W0:Y:S01]  /*abc0*/  MUFU.EX2 R8, R8 ;  /* 0x0000000800087308 */ /* 0x000e220000000800 */
[----:B--2---:R-:W-:Y:S01]  /*abd0*/  F2FP.SATFINITE.E4M3.F32.PACK_AB_MERGE_C R155, R49, R26, R68 ;  /* 0x0000001a319b723e */ /* 0x004fe20004807044 */
[----:B------:R-:W-:Y:S01]  /*abe0*/  FADD.FTZ R26, R66, R53 ;  /* 0x00000035421a7221 */ /* 0x000fe20000010000 */
[--C-:B------:R-:W-:Y:S02]  /*abf0*/  IMAD.MOV.U32 R53, RZ, RZ, R55.reuse ;  /* 0x000000ffff357224 */ /* 0x100fe400078e0037 */
[----:B------:R-:W-:Y:S02]  /*ac00*/  IMAD.MOV.U32 R49, RZ, RZ, R55 ;  /* 0x000000ffff317224 */ /* 0x000fe400078e0037 */
[----:B-1----:R-:W-:-:S01]  /*ac10*/  FADD.FTZ R9, R121, R26 ;  /* 0x0000001a79097221 */ /* 0x002fc20000010000 */
[----:B------:R-:W-:Y:S01]  /*ac20*/  IMAD.MOV.U32 R38, RZ, RZ, R55 ;  /* 0x000000ffff267224 */ /* 0x000fe200078e0037 */
[----:B------:R-:W1:Y:S01]  /*ac30*/  MUFU.EX2 R107, R107 ;  /* 0x0000006b006b7308 */ /* 0x000e620000000800 */
[----:B---3--:R-:W-:-:S01]  /*ac40*/  FADD.FTZ R28, R12, R3 ;  /* 0x000000030c1c7221 */ /* 0x008fc20000010000 */
[----:B------:R-:W-:-:S02]  /*ac50*/  IMAD.MOV.U32 R36, RZ, RZ, R55 ;  /* 0x000000ffff247224 */ /* 0x000fc400078e0037 */
[--C-:B------:R-:W-:Y:S02]  /*ac60*/  IMAD.MOV.U32 R34, RZ, RZ, R55.reuse ;  /* 0x000000ffff227224 */ /* 0x100fe400078e0037 */
[----:B------:R-:W-:Y:S02]  /*ac70*/  IMAD.MOV.U32 R31, RZ, RZ, R55 ;  /* 0x000000ffff1f7224 */ /* 0x000fe400078e0037 */
[----:B------:R-:W2:Y:S01]  /*ac80*/  MUFU.EX2 R125, R125 ;  /* 0x0000007d007d7308 */ /* 0x000ea20000000800 */
[----:B0-----:R-:W-:-:S01]  /*ac90*/  FADD.FTZ R30, R8, R9 ;  /* 0x00000009081e7221 */ /* 0x001fc20000010000 */
[--C-:B------:R-:W-:Y:S02]  /*aca0*/  IMAD.MOV.U32 R29, RZ, RZ, R55.reuse ;  /* 0x000000ffff1d7224 */ /* 0x100fe400078e0037 */
[--C-:B------:R-:W-:Y:S02]  /*acb0*/  IMAD.MOV.U32 R27, RZ, RZ, R55.reuse ;  /* 0x000000ffff1b7224 */ /* 0x100fe400078e0037 */
[----:B------:R-:W-:-:S02]  /*acc0*/  IMAD.MOV.U32 R25, RZ, RZ, R55 ;  /* 0x000000ffff197224 */ /* 0x000fc400078e0037 */
[----:B------:R0:W3:Y:S01]  /*acd0*/  MUFU.EX2 R40, R33 ;  /* 0x0000002100287308 */ /* 0x0000e20000000800 */
[----:B-1----:R-:W-:-:S01]  /*ace0*/  FADD.FTZ R3, R107, R28 ;  /* 0x0000001c6b037221 */ /* 0x002fc20000010000 */
[----:B------:R-:W-:-:S06]  /*acf0*/  IMAD.MOV.U32 R28, RZ, RZ, R55 ;  /* 0x000000ffff1c7224 */ /* 0x000fcc00078e0037 */
[----:B------:R-:W1:Y:S01]  /*ad00*/  MUFU.EX2 R32, R32 ;  /* 0x0000002000207308 */ /* 0x000e620000000800 */
[C---:B--2---:R-:W-:Y:S01]  /*ad10*/  F2FP.SATFINITE.E4M3.F32.PACK_AB_MERGE_C R8, R125.reuse, R8, RZ ;  /* 0x000000087d08723e */ /* 0x044fe200048070ff */
[----:B------:R-:W-:Y:S01]  /*ad20*/  FADD.FTZ R125, R125, R30 ;  /* 0x0000001e7d7d7221 */ /* 0x000fe20000010000 */
[----:B0-----:R-:W-:Y:S01]  /*ad30*/  IMAD.MOV.U32 R33, RZ, RZ, R55 ;  /* 0x000000ffff217224 */ /* 0x001fe200078e0037 */
[----:B------:R-:W-:Y:S02]  /*ad40*/  MOV R30, R55 ;  /* 0x00000037001e7202 */ /* 0x000fe40000000f00 */
[----:B------:R-:W-:Y:S02]  /*ad50*/  F2FP.SATFINITE.E4M3.F32.PACK_AB_MERGE_C R144, R121, R66, R8 ;  /* 0x000000427990723e */ /* 0x000fe40004807008 */
[----:B------:R-:W0:Y:S01]  /*ad60*/  MUFU.EX2 R109, R109 ;  /* 0x0000006d006d7308 */ /* 0x000e220000000800 */
[C---:B---3--:R-:W-:Y:S01]  /*ad70*/  F2FP.SATFINITE.E4M3.F32.PACK_AB_MERGE_C R107, R40.reuse, R107, RZ ;  /* 0x0000006b286b723e */ /* 0x048fe200048070ff */
[----:B------:R-:W-:-:S03]  /*ad80*/  FADD.FTZ R40, R40, R3 ;  /* 0x0000000328287221 */ /* 0x000fc60000010000 */
[----:B------:R-:W-:Y:S02]  /*ad90*/  F2FP.SATFINITE.E4M3.F32.PACK_AB_MERGE_C R145, R12, R37, R107 ;  /* 0x000000250c91723e */ /* 0x000fe4000480706b */
[----:B------:R-:W-:Y:S01]  /*ada0*/  MOV R37, R55 ;  /* 0x0000003700257202 */ /* 0x000fe20000000f00 */
[----:B------:R2:W3:Y:S01]  /*adb0*/  MUFU.EX2 R14, R35 ;  /* 0x00000023000e7308 */ /* 0x0004e20000000800 */
[----:B-1----:R-:W-:-:S04]  /*adc0*/  FADD.FTZ R0, R32, R125 ;  /* 0x0000007d20007221 */ /* 0x002fc80000010000 */
[----:B------:R-:W-:-:S03]  /*add0*/  FADD.FTZ R9, R127, R0 ;  /* 0x000000007f097221 */ /* 0x000fc60000010000 */
[----:B------:R-:W-:Y:S01]  /*ade0*/  MUFU.EX2 R111, R111 ;  /* 0x0000006f006f7308 */ /* 0x000fe20000000800 */
[----:B0-----:R-:W-:-:S01]  /*adf0*/  FADD.FTZ R3, R109, R40 ;  /* 0x000000286d037221 */ /* 0x001fc20000010000 */
[--C-:B------:R-:W-:Y:S02]  /*ae00*/  IMAD.MOV.U32 R40, RZ, RZ, R55.reuse ;  /* 0x000000ffff287224 */ /* 0x100fe400078e0037 */
[----:B--2---:R-:W-:-:S04]  /*ae10*/  IMAD.MOV.U32 R35, RZ, RZ, R55 ;  /* 0x000000ffff237224 */ /* 0x004fc800078e0037 */
[----:B------:R-:W0:Y:S01]  /*ae20*/  MUFU.EX2 R26, R20 ;  /* 0x00000014001a7308 */ /* 0x000e220000000800 */
[----:B---3--:R-:W-:-:S07]  /*ae30*/  FADD.FTZ R0, R14, R3 ;  /* 0x000000030e007221 */ /* 0x008fce0000010000 */
[----:B------:R-:W1:Y:S08]  /*ae40*/  MUFU.EX2 R24, R24 ;  /* 0x0000001800187308 */ /* 0x000e700000000800 */
[----:B------:R-:W2:Y:S01]  /*ae50*/  MUFU.EX2 R129, R129 ;  /* 0x0000008100817308 */ /* 0x000ea20000000800 */
[----:B0-----:R-:W-:Y:S01]  /*ae60*/  F2FP.SATFINITE.E4M3.F32.PACK_AB_MERGE_C R3, R26, R111, RZ ;  /* 0x0000006f1a03723e */ /* 0x001fe200048070ff */
[----:B------:R-:W-:-:S03]  /*ae70*/  FADD.FTZ R111, R111, R0 ;  /* 0x000000006f6f7221 */ /* 0x000fc60000010000 */
[----:B------:R-:W-:Y:S01]  /*ae80*/  F2FP.SATFINITE.E4M3.F32.PACK_AB_MERGE_C R147, R14, R109, R3 ;  /* 0x0000006d0e93723e */ /* 0x000fe20004807003 */
[----:B------:R-:W-:-:S01]  /*ae90*/  FADD.FTZ R0, R26, R111 ;  /* 0x0000006f1a007221 */ /* 0x000fc20000010000 */
[----:B------:R-:W-:Y:S02]  /*aea0*/  IMAD.MOV.U32 R26, RZ, RZ, R55 ;  /* 0x000000ffff1a7224 */ /* 0x000fe400078e0037 */
[----:B-1----:R-:W-:-:S01]  /*aeb0*/  FADD.FTZ R20, R24, R9 ;  /* 0x0000000918147221 */ /* 0x002fc20000010000 */
[----:B--2---:R-:W-:-:S03]  /*aec0*/  F2FP.SATFINITE.E4M3.F32.PACK_AB_MERGE_C R8, R129, R24, RZ ;  /* 0x000000188108723e */ /* 0x004fc600048070ff */
[----:B------:R-:W-:Y:S01]  /*aed0*/  FADD.FTZ R20, R129, R20 ;  /* 0x0000001481147221 */ /* 0x000fe20000010000 */
[--C-:B------:R-:W-:Y:S01]  /*aee0*/  IMAD.MOV.U32 R24, RZ, RZ, R55.reuse ;  /* 0x000000ffff187224 */ /* 0x100fe200078e0037 */
[----:B------:R-:W-:Y:S01]  /*aef0*/  F2FP.SATFINITE.E4M3.F32.PACK_AB_MERGE_C R146, R127, R32, R8 ;  /* 0x000000207f92723e */ /* 0x000fe20004807008 */
[----:B------:R-:W-:Y:S01]  /*af00*/  IMAD.MOV.U32 R32, RZ, RZ, R55 ;  /* 0x000000ffff207224 */ /* 0x000fe200078e0037 */
[----:B------:R-:W-:Y:S06]  /*af10*/  @!P1 BRA `(.L_x_10532) ;  /* 0x0000003000009947 */ /* 0x000fec0003800000 */
[----:B------:R0:W5:Y:S01]  /*af20*/  LDL.LU R9, [R1] ;  /* 0x0000000001097983 */ /* 0x0001620000300800 */
        /* <DEDUP_REMOVED lines=19> */
[----:B0-----:R-:W-:-:S07]  /*b060*/  CS2R R24, SRZ ;  /* 0x0000000000187805 */ /* 0x001fce000001ff00 */
.L_x_10544:
[----:B------:R-:W-:-:S04]  /*b070*/  ISETP.NE.AND P1, PT, R8, 0x1, PT ;  /* 0x000000010800780c */ /* 0x000fc80003f25270 */
[----:B------:R-:W-:-:S04]  /*b080*/  SEL R10, RZ, 0x1, P1 ;  /* 0x00000001ff0a7807 */ /* 0x000fc80000800000 */
[----:B-----5:R-:W-:-:S05]  /*b090*/  LOP3.LUT R11, R9, R10, RZ, 0x3c, !PT ;  /* 0x0000000a090b7212 */ /* 0x020fca00078e3cff */
[----:B0-----:R0:W-:Y:S01]  /*b0a0*/  STL [R1], R11 ;  /* 0x0000000b01007387 */ /* 0x0011e20000100800 */
[----:B------:R-:W-:Y:S05]  /*b0b0*/  @!P0 BRA `(.L_x_10533) ;  /* 0x0000000000048947 */ /* 0x000fea0003800000 */
[----:B------:R-:W-:Y:S01]  /*b0c0*/  BPT.TRAP 0x1 ;  /* 0x000000040000795c */ /* 0x000fe20000300000 */
.L_x_10533:
[----:B------:R-:W-:Y:S01]  /*b0d0*/  VIADD R157, R8, 0x1 ;  /* 0x00000001089d7836 */ /* 0x000fe20000000000 */
[----:B0-----:R-:W-:-:S04]  /*b0e0*/  SHF.L.U32 R11, R11, 0x1f, RZ ;  /* 0x0000001f0b0b7819 */ /* 0x001fc800000006ff */
[----:B------:R-:W-:-:S04]  /*b0f0*/  ISETP.NE.AND P1, PT, R157, 0x2, PT ;  /* 0x000000029d00780c */ /* 0x000fc80003f25270 */
[----:B------:R-:W-:-:S05]  /*b100*/  SEL R157, R157, RZ, P1 ;  /* 0x000000ff9d9d7207 */ /* 0x000fca0000800000 */
[----:B------:R-:W-:-:S04]  /*b110*/  IMAD R14, R157, 0x8, R16 ;  /* 0x000000089d0e7824 */ /* 0x000fc800078e0210 */
[----:B------:R0:W1:Y:S01]  /*b120*/  SYNCS.PHASECHK.TRANS64.TRYWAIT P1, [R14+URZ+0x13230], R11 ;  /* 0x0132300b0e0075a7 */ /* 0x000062000802017f */
[----:B------:R-:W-:Y:S05]  /*b130*/  @!P0 BRA `(.L_x_10534) ;  /* 0x0000000000048947 */ /* 0x000fea0003800000 */
[----:B------:R-:W-:Y:S01]  /*b140*/  BPT.TRAP 0x1 ;  /* 0x000000040000795c */ /* 0x000fe20000300000 */
.L_x_10534:
[----:B------:R-:W-:Y:S01]  /*b150*/  IMAD R15, R157, 0x280, R21 ;  /* 0x000002809d0f7824 */ /* 0x000fe200078e0215 */
[----:B------:R-:W-:Y:S03]  /*b160*/  BSSY B1, `(.L_x_10535) ;  /* 0x0000006000017945 */ /* 0x000fe60003800000 */
[C---:B------:R-:W-:Y:S01]  /*b170*/  VIADD R56, R15.reuse, 0x80 ;  /* 0x000000800f387836 */ /* 0x040fe20000000000 */
[----:B------:R-:W-:Y:S01]  /*b180*/  IADD3 R58, R15, 0x100, RZ ;  /* 0x000001000f3a7810 */ /* 0x000fe20007ffe0ff */
[----:B-1----:R-:W-:Y:S06]  /*b190*/  @P1 BRA `(.L_x_10536) ;  /* 0x0000000000081947 */ /* 0x002fec0003800000 */
[----:B------:R-:W1:Y:S02]  /*b1a0*/  SYNCS.PHASECHK.TRANS64.TRYWAIT P1, [R14+URZ+0x13230], R11 ;  /* 0x0132300b0e0075a7 */ /* 0x000e64000802017f */
[----:B-1----:R-:W-:Y:S05]  /*b1b0*/  @!P1 BRA `(.L_x_10537) ;  /* 0x000000a800cc9947 */ /* 0x002fea0003800000 */
.L_x_10536:
[----:B------:R-:W-:Y:S05]  /*b1c0*/  BSYNC B1 ;  /* 0x0000000000017941 */ /* 0x000fea0003800000 */
.L_x_10535:
[----:B------:R-:W-:Y:S01]  /*b1d0*/  IMAD.MOV.U32 R10, RZ, RZ, R15 ;  /* 0x000000ffff0a7224 */ /* 0x000fe200078e000f */
[----:B------:R-:W-:Y:S01]  /*b1e0*/  R2UR UR4, R4 ;  /* 0x00000000040472ca */ /* 0x000fe200000e0000 */
[----:B01----:R-:W-:Y:S01]  /*b1f0*/  IMAD.MOV.U32 R11, RZ, RZ, -0x7fffffe0 ;  /* 0x80000020ff0b7424 */ /* 0x003fe200078e00ff */
[----:B------:R-:W-:Y:S01]  /*b200*/  R2UR UR5, R5 ;  /* 0x00000000050572ca */ /* 0x000fe200000e0000 */
[----:B------:R-:W-:Y:S01]  /*b210*/  WARPGROUP.ARRIVE ;  /* 0x00000000000079c5 */ /* 0x000fe20000000000 */
[----:B------:R-:W-:Y:S01]  /*b220*/  R2UR UR6, R10 ;  /* 0x000000000a0672ca */ /* 0x000fe200000e0000 */
[----:B------:R-:W-:Y:S01]  /*b230*/  IMAD.MOV.U32 R57, RZ, RZ, -0x7fffffe0 ;  /* 0x80000020ff397424 */ /* 0x000fe200078e00ff */
[----:B------:R-:W-:Y:S01]  /*b240*/  R2UR UR7, R11 ;  /* 0x000000000b0772ca */ /* 0x000fe200000e0000 */
[----:B------:R-:W-:Y:S01]  /*b250*/  IMAD.MOV.U32 R10, RZ, RZ, R58 ;  /* 0x000000ffff0a7224 */ /* 0x000fe200078e003a */
[----:B------:R-:W-:Y:S01]  /*b260*/  R2UR UR10, R56 ;  /* 0x00000000380a72ca */ /* 0x000fe200000e0000 */
[----:B------:R-:W-:Y:S01]  /*b270*/  VIADD R56, R15, 0x180 ;  /* 0x000001800f387836 */ /* 0x000fe20000000000 */
[----:B------:R-:W-:Y:S01]  /*b280*/  R2UR UR11, R57 ;  /* 0x00000000390b72ca */ /* 0x000fe200000e0000 */
[----:B------:R-:W-:Y:S01]  /*b290*/  VIADD R58, R15, 0x182 ;  /* 0x000001820f3a7836 */ /* 0x000fe20000000000 */
[----:B------:R-:W-:-:S02]  /*b2a0*/  R2UR UR8, R4 ;  /* 0x00000000040872ca */ /* 0x000fc400000e0000 */
[----:B------:R-:W-:Y:S02]  /*b2b0*/  R2UR UR9, R5 ;  /* 0x00000000050972ca */ /* 0x000fe400000e0000 */
[----:B------:R-:W-:Y:S01]  /*b2c0*/  R2UR UR14, R10 ;  /* 0x000000000a0e72ca */ /* 0x000fe200000e0000 */
[----:B------:R-:W-:Y:S01]  /*b2d0*/  VIADD R10, R15, 0x200 ;  /* 0x000002000f0a7836 */ /* 0x000fe20000000000 */
[----:B------:R-:W-:Y:S01]  /*b2e0*/  R2UR UR15, R11 ;  /* 0x000000000b0f72ca */ /* 0x000fe200000e0000 */
[----:B------:R-:W-:Y:S01]  /*b2f0*/  QGMMA.64x32x32.F32.E4M3.E4M3 R120, gdesc[UR4], RZ, !UPT, gsb0 ;  /* 0x00600000047879f3 */ /* 0x000fe2000c0008ff */
[----:B------:R-:W-:Y:S02]  /*b300*/  R2UR UR12, R4 ;  /* 0x00000000040c72ca */ /* 0x000fe400000e0000 */
[----:B------:R-:W-:Y:S02]  /*b310*/  R2UR UR13, R5 ;  /* 0x00000000050d72ca */ /* 0x000fe400000e0000 */
[----:B------:R-:W-:-:S02]  /*b320*/  R2UR UR18, R56 ;  /* 0x00000000381272ca */ /* 0x000fc400000e0000 */
[----:B------:R-:W-:Y:S02]  /*b330*/  R2UR UR19, R57 ;  /* 0x00000000391372ca */ /* 0x000fe400000e0000 */
[----:B------:R-:W-:Y:S02]  /*b340*/  R2UR UR16, R4 ;  /* 0x00000000041072ca */ /* 0x000fe400000e0000 */
[----:B------:R-:W-:Y:S02]  /*b350*/  R2UR UR17, R5 ;  /* 0x00000000051172ca */ /* 0x000fe400000e0000 */
[C---:B------:R-:W-:Y:S02]  /*b360*/  IADD3 R56, R15.reuse, 0x2, RZ ;  /* 0x000000020f387810 */ /* 0x040fe40007ffe0ff */
[----:B------:R-:W-:Y:S01]  /*b370*/  R2UR UR22, R10 ;  /* 0x000000000a1672ca */ /* 0x000fe200000e0000 */
[----:B------:R-:W-:Y:S01]  /*b380*/  VIADD R10, R15, 0x82 ;  /* 0x000000820f0a7836 */ /* 0x000fe20000000000 */
        /* <DEDUP_REMOVED lines=8> */
[----:B------:R-:W-:Y:S02]  /*b410*/  MOV R59, 0x80000020 ;  /* 0x80000020003b7802 */ /* 0x000fe40000000f00 */
[----:B------:R-:W-:Y:S02]  /*b420*/  R2UR UR24, R6 ;  /* 0x00000000061872ca */ /* 0x000fe400000e0000 */
[----:B------:R-:W-:Y:S02]  /*b430*/  R2UR UR25, R7 ;  /* 0x00000000071972ca */ /* 0x000fe400000e0000 */
[----:B------:R-:W-:Y:S01]  /*b440*/  R2UR UR6, R10 ;  /* 0x000000000a0672ca */ /* 0x000fe200000e0000 */
[----:B------:R-:W-:Y:S01]  /*b450*/  VIADD R10, R15, 0x202 ;  /* 0x000002020f0a7836 */ /* 0x000fe20000000000 */
[----:B------:R-:W-:Y:S01]  /*b460*/  R2UR UR7, R11 ;  /* 0x000000000b0772ca */ /* 0x000fe200000e0000 */
[----:B------:R-:W-:Y:S01]  /*b470*/  IMAD.MOV.U32 R11, RZ, RZ, -0x7fffffe0 ;  /* 0x80000020ff0b7424 */ /* 0x000fe200078e00ff */
[----:B------:R-:W-:-:S02]  /*b480*/  R2UR UR4, R6 ;  /* 0x00000000060472ca */ /* 0x000fc400000e0000 */
        /* <DEDUP_REMOVED lines=24> */
[----:B------:R-:W-:Y:S03]  /*b610*/  QGMMA.64x32x32.F32.E4M3.E4M3 R56, gdesc[UR20], RZ, !UPT, gsb0 ;  /* 0x00600000143879f3 */ /* 0x000fe6000c0008ff */
        /* <DEDUP_REMOVED lines=16> */
[----:B------:R-:W-:Y:S05]  /*b720*/  @!P0 BRA `(.L_x_10538) ;  /* 0x0000000000048947 */ /* 0x000fea0003800000 */
[----:B------:R-:W-:Y:S01]  /*b730*/  BPT.TRAP 0x1 ;  /* 0x000000040000795c */ /* 0x000fe20000300000 */
.L_x_10538:
[----:B------:R-:W-:Y:S01]  /*b740*/  SHF.L.U32 R9, R9, 0x1f, RZ ;  /* 0x0000001f09097819 */ /* 0x000fe200000006ff */
[----:B------:R-:W-:-:S04]  /*b750*/  IMAD R15, R8, 0x8, R16 ;  /* 0x00000008080f7824 */ /* 0x000fc800078e0210 */
[----:B------:R0:W1:Y:S01]  /*b760*/  SYNCS.PHASECHK.TRANS64.TRYWAIT P1, [R15+URZ+0x13250], R9 ;  /* 0x013250090f0075a7 */ /* 0x000062000802017f */
[----:B------:R-:W-:Y:S05]  /*b770*/  @!P0 BRA `(.L_x_10539) ;  /* 0x0000000000048947 */ /* 0x000fea0003800000 */
[----:B------:R-:W-:Y:S01]  /*b780*/  BPT.TRAP 0x1 ;  /* 0x000000040000795c */ /* 0x000fe20000300000 */
.L_x_10539:
[----:B------:R-:W-:Y:S04]  /*b790*/  BSSY B1, `(.L_x_10540) ;  /* 0x0000004000017945 */ /* 0x000fe80003800000 */
[----:B-1----:R-:W-:Y:S05]  /*b7a0*/  @P1 BRA `(.L_x_10541) ;  /* 0x0000000000081947 */ /* 0x002fea0003800000 */
[----:B------:R-:W1:Y:S02]  /*b7b0*/  SYNCS.PHASECHK.TRANS64.TRYWAIT P1, [R15+URZ+0x13250], R9 ;  /* 0x013250090f0075a7 */ /* 0x000e64000802017f */
[----:B-1----:R-:W-:Y:S05]  /*b7c0*/  @!P1 BRA `(.L_x_10542) ;  /* 0x000000a4005c9947 */ /* 0x002fea0003800000 */
.L_x_10541:
[----:B------:R-:W-:Y:S05]  /*b7d0*/  BSYNC B1 ;  /* 0x0000000000017941 */ /* 0x000fea0003800000 */
.L_x_10540:
[----:B01----:R-:W-:Y:S01]  /*b7e0*/  VIADD R9, R16, 0x1000 ;  /* 0x0000100010097836 */ /* 0x003fe20000000000 */
[----:B------:R-:W-:Y:S01]  /*b7f0*/  WARPGROUP.ARRIVE ;  /* 0x00000000000079c5 */ /* 0x000fe20000000000 */
[----:B------:R-:W-:Y:S02]  /*b800*/  IMAD.MOV.U32 R11, RZ, RZ, -0x3ffffff0 ;  /* 0xc0000010ff0b7424 */ /* 0x000fe400078e00ff */
        /* <DEDUP_REMOVED lines=17> */
[----:B------:R-:W-:-:S02]  /*b920*/  IMAD.MOV.U32 R9, RZ, RZ, -0x3ffffff0 ;  /* 0xc0000010ff097424 */ /* 0x000fc400078e00ff */
        /* <DEDUP_REMOVED lines=17> */
[----:B------:R-:W-:Y:S01]  /*ba40*/  QGMMA.64x64x32.F32.E4M3.E4M3 R24, R152, gdesc[UR4], R24, gsb0 ;  /* 0x00e0000498187df3 */ /* 0x000fe20008000818 */
[----:B------:R-:W-:Y:S01]  /*ba50*/  R2UR UR6, R10 ;  /* 0x000000000a0672ca */ /* 0x000fe200000e0000 */
[----:B------:R-:W-:Y:S01]  /*ba60*/  MUFU.TANH R120, R120 ;  /* 0x0000007800787308 */ /* 0x000fe20000002400 */
[----:B------:R-:W-:Y:S01]  /*ba70*/  R2UR UR7, R11 ;  /* 0x000000000b0772ca */ /* 0x000fe200000e0000 */
[----:B------:R-:W-:Y:S01]  /*ba80*/  IMAD.MOV.U32 R11, RZ, RZ, -0x3ffffff0 ;  /* 0xc0000010ff0b7424 */ /* 0x000fe200078e00ff */
[----:B------:R-:W-:Y:S01]  /*ba90*/  IADD3 R10, R8, 0x100, RZ ;  /* 0x00000100080a7810 */ /* 0x000fe20007ffe0ff */
        /* <DEDUP_REMOVED lines=46> */
[----:B------:R-:W-:Y:S01]  /*bd80*/  FMUL.FTZ R71, R2, R71 ;  /* 0x0000004702477220 */ /* 0x000fe20000410000 */
[----:B------:R-:W-:-:S05]  /*bd90*/  ULDC UR4, c[0x0][0x988] ;  /* 0x0002620000047ab9 */ /* 0x000fca0000000800 */
[----:B------:R-:W-:Y:S08]  /*bda0*/  MUFU.TANH R107, R107 ;  /* 0x0000006b006b7308 */ /* 0x000ff00000002400 */
[----:B------:R-:W-:Y:S08]  /*bdb0*/  MUFU.TANH R109, R109 ;  /* 0x0000006d006d7308 */ /* 0x000ff00000002400 */
[----:B------:R-:W-:Y:S01]  /*bdc0*/  MUFU.TANH R110, R110 ;  /* 0x0000006e006e7308 */ /* 0x000fe20000002400 */
[----:B------:R-:W-:-:S02]  /*bdd0*/  WARPGROUP.DEPBAR.LE gsb0, 0x0 ;  /* 0x00008000000079c5 */ /* 0x000fc40000010000 */
[----:B------:R-:W-:-:S06]  /*bde0*/  WARPGROUP.ARRIVE ;  /* 0x00000000000079c5 */ /* 0x000fcc0000000000 */
[----:B------:R-:W1:Y:S01]  /*bdf0*/  S2R R155, SR_TID.X ;  /* 0x00000000009b7919 */ /* 0x000e620000002100 */
[----:B------:R-:W-:Y:S01]  /*be00*/  MUFU.TANH R112, R112 ;  /* 0x0000007000707308 */ /* 0x000fe20000002400 */
[----:B------:R-:W-:Y:S01]  /*be10*/  QGMMA.64x64x32.F32.E4M3.E4M3 R24, R148, gdesc[UR4], R24, gsb0 ;  /* 0x00e0000494187df3 */ /* 0x000fe20008000818 */
        /* <DEDUP_REMOVED lines=16> */
[----:B------:R-:W3:Y:S01]  /*bf20*/  MUFU.TANH R121, R121 ;  /* 0x0000007900797308 */ /* 0x000ee20000002400 */
[----:B--2---:R-:W-:-:S02]  /*bf30*/  FMNMX.FTZ R134, R10, R134, !PT ;  /* 0x000000860a867209 */ /* 0x004fc40007810000 */
[----:B-1----:R-:W-:-:S04]  /*bf40*/  LOP3.LUT R155, R155, 0x7f, RZ, 0xc0, !PT ;  /* 0x0000007f9b9b7812 */ /* 0x002fc800078ec0ff */
[----:B------:R-:W-:Y:S01]  /*bf50*/  ISETP.NE.AND P1, PT, R155, RZ, PT ;  /* 0x000000ff9b00720c */ /* 0x000fe20003f25270 */
[----:B------:R-:W1:Y:S01]  /*bf60*/  MUFU.TANH R122, R122 ;  /* 0x0000007a007a7308 */ /* 0x000e620000002400 */
[----:B0-----:R-:W-:-:S04]  /*bf70*/  FMNMX.FTZ R135, R11, R12, !PT ;  /* 0x0000000c0b877209 */ /* 0x001fc80007810000 */
[----:B------:R-:W-:-:S03]  /*bf80*/  FMNMX.FTZ R135, R120, R135, !PT ;  /* 0x0000008778877209 */ /* 0x000fc60007810000 */
[----:B------:R-:W0:Y:S01]  /*bf90*/  MUFU.TANH R125, R125 ;  /* 0x0000007d007d7308 */ /* 0x000e220000002400 */
[----:B---3--:R-:W-:Y:S02]  /*bfa0*/  FMNMX.FTZ R134, R121, R134, !PT ;  /* 0x0000008679867209 */ /* 0x008fe40007810000 */
[----:B------:R-:W-:Y:S02]  /*bfb0*/  FMNMX.FTZ R135, R123, R135, !PT ;  /* 0x000000877b877209 */ /* 0x000fe40007810000 */
[----:B------:R-:W-:-:S03]  /*bfc0*/  @!P1 IADD3 R14, R14, 0x13240, RZ ;  /* 0x000132400e0e9810 */ /* 0x000fc60007ffe0ff */
[----:B------:R-:W2:Y:S01]  /*bfd0*/  MUFU.TANH R124, R124 ;  /* 0x0000007c007c7308 */ /* 0x000ea20000002400 */
[----:B-1----:R-:W-:Y:S02]  /*bfe0*/  FMNMX.FTZ R134, R122, R134, !PT ;  /* 0x000000867a867209 */ /* 0x002fe40007810000 */
[----:B------:R-:W-:-:S05]  /*bff0*/  @!P1 PRMT R14, RZ, 0x654, R14 ;  /* 0x00000654ff0e9816 */ /* 0x000fca000000000e */
[----:B------:R-:W1:Y:S01]  /*c000*/  MUFU.TANH R127, R127 ;  /* 0x0000007f007f7308 */ /* 0x000e620000002400 */
[----:B0-----:R-:W-:-:S04]  /*c010*/  FMNMX.FTZ R134, R125, R134, !PT ;  /* 0x000000867d867209 */ /* 0x001fc80007810000 */
[----:B------:R-:W-:-:S03]  /*c020*/  FMNMX.FTZ R134, R126, R134, !PT ;  /* 0x000000867e867209 */ /* 0x000fc60007810000 */
[----:B------:R-:W0:Y:S01]  /*c030*/  MUFU.TANH R128, R128 ;  /* 0x0000008000807308 */ /* 0x000e220000002400 */
[----:B--2---:R-:W-:Y:S02]  /*c040*/  FMNMX.FTZ R135, R124, R135, !PT ;  /* 0x000000877c877209 */ /* 0x004fe40007810000 */
[----:B------:R-:W-:-:S05]  /*c050*/  FMNMX.FTZ R134, R129, R134, !PT ;  /* 0x0000008681867209 */ /* 0x000fca0007810000 */
[----:B------:R-:W2:Y:S01]  /*c060*/  MUFU.TANH R130, R130 ;  /* 0x0000008200827308 */ /* 0x000ea20000002400 */
[----:B-1----:R-:W-:Y:S01]  /*c070*/  FMNMX.FTZ R56, R127, R135, !PT ;  /* 0x000000877f387209 */ /* 0x002fe20007810000 */
[----:B------:R-:W-:Y:S01]  /*c080*/  FMUL.FTZ R135, R2, R57 ;  /* 0x0000003902877220 */ /* 0x000fe20000410000 */
[----:B------:R-:W-:-:S05]  /*c090*/  WARPGROUP.DEPBAR.LE gsb0, 0x0 ;  /* 0x00008000000079c5 */ /* 0x000fca0000010000 */
[----:B------:R-:W1:Y:S01]  /*c0a0*/  MUFU.TANH R131, R131 ;  /* 0x0000008300837308 */ /* 0x000e620000002400 */
[----:B0-----:R-:W-:Y:S01]  /*c0b0*/  FMNMX.FTZ R56, R128, R56, !PT ;  /* 0x0000003880387209 */ /* 0x001fe20007810000 */
[----:B------:R-:W-:-:S06]  /*c0c0*/  WARPGROUP.ARRIVE ;  /* 0x00000000000079c5 */ /* 0x000fcc0000000000 */
[----:B------:R-:W-:Y:S01]  /*c0d0*/  MUFU.TANH R111, R111 ;  /* 0x0000006f006f7308 */ /* 0x000fe20000002400 */
[----:B--2---:R-:W-:Y:S01]  /*c0e0*/  FMNMX.FTZ R134, R130, R134, !PT ;  /* 0x0000008682867209 */ /* 0x004fe20007810000 */
[----:B------:R-:W-:Y:S03]  /*c0f0*/  QGMMA.64x64x32.F32.E4M3.E4M3 R24, R136, gdesc[UR4], R24, gsb0 ;  /* 0x00e0000488187df3 */ /* 0x000fe60008000818 */
        /* <DEDUP_REMOVED lines=13> */
[----:B0-----:R-:W-:Y:S02]  /*c1d0*/  FMNMX.FTZ R57, R113, R57, !PT ;  /* 0x0000003971397209 */ /* 0x001fe40007810000 */
[----:B------:R-:W-:-:S03]  /*c1e0*/  FMNMX.FTZ R56, R111, R56, !PT ;  /* 0x000000386f387209 */ /* 0x000fc60007810000 */
        /* <DEDUP_REMOVED lines=15> */
[C---:B------:R-:W-:Y:S01]  /*c2e0*/  FMUL.FTZ R137, R2.reuse, R60 ;  /* 0x0000003c02897220 */ /* 0x040fe20000410000 */
[----:B------:R-:W-:Y:S01]  /*c2f0*/  FMUL.FTZ R136, R2, R59 ;  /* 0x0000003b02887220 */ /* 0x000fe20000410000 */
[----:B------:R-:W-:Y:S02]  /*c300*/  WARPGROUP.ARRIVE ;  /* 0x00000000000079c5 */ /* 0x000fe40000000000 */
        /* <DEDUP_REMOVED lines=56> */
[----:B------:R2:W-:Y:S01]  /*c690*/  MUFU.TANH R134, R135 ;  /* 0x0000008700867308 */ /* 0x0005e20000002400 */
[----:B0-----:R-:W-:-:S07]  /*c6a0*/  FMNMX.FTZ R57, R85, R57, !PT ;  /* 0x0000003955397209 */ /* 0x001fce0007810000 */
[----:B------:R-:W0:Y:S01]  /*c6b0*/  MUFU.TANH R133, R133 ;  /* 0x0000008500857308 */ /* 0x000e220000002400 */
[----:B--2---:R-:W-:Y:S01]  /*c6c0*/  FMUL.FTZ R135, R2, R58 ;  /* 0x0000003a02877220 */ /* 0x004fe20000410000 */
[----:B-1----:R-:W-:-:S06]  /*c6d0*/  FMNMX.FTZ R56, R86, R56, !PT ;  /* 0x0000003856387209 */ /* 0x002fcc0007810000 */
[----:B------:R-:W1:Y:S08]  /*c6e0*/  MUFU.TANH R87, R87 ;  /* 0x0000005700577308 */ /* 0x000e700000002400 */
[----:B------:R-:W2:Y:S01]  /*c6f0*/  MUFU.TANH R135, R135 ;  /* 0x0000008700877308 */ /* 0x000ea20000002400 */
[----:B0-----:R-:W-:-:S04]  /*c700*/  FMNMX.FTZ R57, R133, R57, !PT ;  /* 0x0000003985397209 */ /* 0x001fc80007810000 */
        /* <DEDUP_REMOVED lines=27> */
[----:B------:R-:W-:-:S05]  /*c8c0*/  IMAD.MOV.U32 R57, RZ, RZ, -0x3ffffff0 ;  /* 0xc0000010ff397424 */ /* 0x000fca00078e00ff */
[----:B------:R-:W-:Y:S02]  /*c8d0*/  R2UR UR7, R57 ;  /* 0x00000000390772ca */ /* 0x000fe400000e0000 */
[----:B--2---:R-:W-:Y:S02]  /*c8e0*/  FMNMX.FTZ R58, R70, R56, !PT ;  /* 0x00000038463a7209 */ /* 0x004fe40007810000 */
[----:B------:R-:W1:Y:S02]  /*c8f0*/  SHFL.BFLY PT, R56, R59, 0x2, 0x1f ;  /* 0x0c401f003b387f89 */ /* 0x000e6400000e0000 */
[----:B0-----:R-:W-:-:S05]  /*c900*/  FMNMX.FTZ R58, R71, R58, !PT ;  /* 0x0000003a473a7209 */ /* 0x001fca0007810000 */
[----:B------:R-:W0:Y:S01]  /*c910*/  SHFL.BFLY PT, R60, R58, 0x2, 0x1f ;  /* 0x0c401f003a3c7f89 */ /* 0x000e2200000e0000 */
[----:B-1----:R-:W-:Y:S01]  /*c920*/  FMNMX.FTZ R59, R59, R56, !PT ;  /* 0x000000383b3b7209 */ /* 0x002fe20007810000 */
[----:B------:R-:W-:-:S04]  /*c930*/  VIADD R56, R8, 0x180 ;  /* 0x0000018008387836 */ /* 0x000fc80000000000 */
[----:B------:R-:W1:Y:S01]  /*c940*/  SHFL.BFLY PT, R57, R59, 0x1, 0x1f ;  /* 0x0c201f003b397f89 */ /* 0x000e6200000e0000 */
[----:B------:R-:W-:Y:S02]  /*c950*/  R2UR UR6, R56 ;  /* 0x00000000380672ca */ /* 0x000fe400000e0000 */
[----:B0-----:R-:W-:Y:S01]  /*c960*/  FMNMX.FTZ R60, R58, R60, !PT ;  /* 0x0000003c3a3c7209 */ /* 0x001fe20007810000 */
[----:B------:R-:W-:-:S04]  /*c970*/  IMAD.U32 R58, RZ, RZ, UR4 ;  /* 0x00000004ff3a7e24 */ /* 0x000fc8000f8e00ff */
[----:B------:R-:W0:Y:S06]  /*c980*/  SHFL.BFLY PT, R56, R60, 0x1, 0x1f ;  /* 0x0c201f003c387f89 */ /* 0x000e2c00000e0000 */
[----:B------:R-:W-:Y:S01]  /*c990*/  QGMMA.64x64x32.F32.E4M3.E4M3 R24, R140, gdesc[UR4], R24, gsb0 ;  /* 0x00e000048c187df3 */ /* 0x000fe20008000818 */
[----:B-1----:R-:W-:Y:S01]  /*c9a0*/  FMNMX.FTZ R59, R59, R57, !PT ;  /* 0x000000393b3b7209 */ /* 0x002fe20007810000 */
[----:B------:R-:W-:-:S04]  /*c9b0*/  IMAD.MOV.U32 R57, RZ, RZ, -0x3ffffff0 ;  /* 0xc0000010ff397424 */ /* 0x000fc800078e00ff */
[----:B------:R-:W-:Y:S01]  /*c9c0*/  FADD.FTZ R13, -R59, R13 ;  /* 0x0000000d3b0d7221 */ /* 0x000fe20000010100 */
[----:B------:R-:W-:Y:S01]  /*c9d0*/  R2UR UR7, R57 ;  /* 0x00000000390772ca */ /* 0x000fe200000e0000 */
[-C--:B------:R-:W-:Y:S02]  /*c9e0*/  FFMA.FTZ R57, R59, R58.reuse, -8 ;  /* 0xc10000003b397423 */ /* 0x080fe4000001003a */
[----:B------:R-:W-:Y:S01]  /*c9f0*/  FMUL.FTZ R13, R13, R58 ;  /* 0x0000003a0d0d7220 */ /* 0x000fe20000410000 */
[----:B0-----:R-:W-:Y:S01]  /*ca00*/  FMNMX.FTZ R60, R60, R56, !PT ;  /* 0x000000383c3c7209 */ /* 0x001fe20007810000 */
[----:B------:R-:W-:Y:S02]  /*ca10*/  VIADD R56, R8, 0x200 ;  /* 0x0000020008387836 */ /* 0x000fe40000000000 */
[-CC-:B------:R-:W-:Y:S01]  /*ca20*/  FFMA.FTZ R9, R9, R58.reuse, -R57.reuse ;  /* 0x0000003a09097223 */ /* 0x180fe20000010839 */
[----:B------:R-:W-:-:S01]  /*ca30*/  FFMA.FTZ R10, R10, R58, -R57 ;  /* 0x0000003a0a0a7223 */ /* 0x000fc20000010839 */
[----:B------:R-:W-:Y:S01]  /*ca40*/  FFMA.FTZ R104, R104, R58, -R57 ;  /* 0x0000003a68687223 */ /* 0x000fe20000010839 */
[----:B------:R-:W-:-:S01]  /*ca50*/  FADD.FTZ R8, -R60, R12 ;  /* 0x0000000c3c087221 */ /* 0x000fc20000010100 */
[----:B------:R-:W-:Y:S01]  /*ca60*/  R2UR UR6, R56 ;  /* 0x00000000380672ca */ /* 0x000fe200000e0000 */
        /* <DEDUP_REMOVED lines=69> */
[----:B------:R-:W-:-:S02]  /*cec0*/  WARPGROUP.DEPBAR.LE gsb0, 0x0 ;  /* 0x00008000000079c5 */ /* 0x000fc40000010000 */
[----:B------:R-:W2:Y:S01]  /*ced0*/  MUFU.EX2 R10, R10 ;  /* 0x0000000a000a7308 */ /* 0x000ea20000000800 */
[----:B0-----:R-:W-:-:S01]  /*cee0*/  FFMA.FTZ R20, R13, R20, R9 ;  /* 0x000000140d147223 */ /* 0x001fc20000010009 */
[----:B------:R-:W-:Y:S01]  /*cef0*/  WARPGROUP.ARRIVE ;  /* 0x00000000000079c5 */ /* 0x000fe20000000000 */
[----:B------:R-:W-:-:S01]  /*cf00*/  FFMA.FTZ R78, R78, R58, -R69 ;  /* 0x0000003a4e4e7223 */ /* 0x000fc20000010845 */
[-CC-:B------:R-:W-:Y:S01]  /*cf10*/  FFMA.FTZ R79, R79, R58.reuse, -R69.reuse ;  /* 0x0000003a4f4f7223 */ /* 0x180fe20000010845 */
[----:B------:R-:W-:-:S01]  /*cf20*/  FFMA.FTZ R82, R82, R58, -R69 ;  /* 0x0000003a52527223 */ /* 0x000fc20000010845 */
[-CC-:B------:R-:W-:Y:S01]  /*cf30*/  FFMA.FTZ R83, R83, R58.reuse, -R69.reuse ;  /* 0x0000003a53537223 */ /* 0x180fe20000010845 */
[----:B------:R-:W-:-:S01]  /*cf40*/  FFMA.FTZ R86, R86, R58, -R69 ;  /* 0x0000003a56567223 */ /* 0x000fc20000010845 */
[----:B------:R-:W0:Y:S01]  /*cf50*/  MUFU.EX2 R120, R120 ;  /* 0x0000007800787308 */ /* 0x000e220000000800 */
[----:B-1----:R-:W-:-:S01]  /*cf60*/  FFMA.FTZ R0, R8, R0, R11 ;  /* 0x0000000008007223 */ /* 0x002fc2000001000b */
[----:B------:R-:W-:Y:S01]  /*cf70*/  QGMMA.64x64x32.F32.E4M3.E4M3 R24, R144, gdesc[UR4], R24, gsb0 ;  /* 0x00e0000490187df3 */ /* 0x000fe20008000818 */
        /* <DEDUP_REMOVED lines=10> */
[----:B------:R-:W-:-:S03]  /*d020*/  FFMA.FTZ R69, R71, R58, -R69 ;  /* 0x0000003a47457223 */ /* 0x000fc60000010845 */
        /* <DEDUP_REMOVED lines=19> */
[----:B------:R2:W-:Y:S04]  /*d160*/  @!P1 SYNCS.ARRIVE.TRANS64.RED.A1T0 RZ, [R14+URZ], RZ ;  /* 0x000000ff0eff99a7 */ /* 0x0005e8000810043f */
        /* <DEDUP_REMOVED lines=136> */
.L_x_10543:
[----:B------:R-:W2:Y:S01]  /*d9f0*/  LDL R14, [R1+0x10] ;  /* 0x00001000010e7983 */ /* 0x000ea20000100800 */
[----:B------:R-:W-:Y:S01]  /*da00*/  F2FP.SATFINITE.E4M3.F32.PACK_AB_MERGE_C R12, R56, R12, RZ ;  /* 0x0000000c380c723e */ /* 0x000fe200048070ff */
[----:B------:R-:W-:Y:S01]  /*da10*/  VIADD R15, R15, 0x13260 ;  /* 0x000132600f0f7836 */ /* 0x000fe20000000000 */
[----:B------:R-:W-:Y:S01]  /*da20*/  ISETP.GT.AND P1, PT, R3, RZ, PT ;  /* 0x000000ff0300720c */ /* 0x000fe20003f24270 */
[----:B------:R-:W-:Y:S01]  /*da30*/  FMUL.FTZ R24, R24, R13 ;  /* 0x0000000d18187220 */ /* 0x000fe20000410000 */
[----:B------:R-:W-:Y:S01]  /*da40*/  F2FP.SATFINITE.E4M3.F32.PACK_AB_MERGE_C R152, R10, R9, R12 ;  /* 0x000000090a98723e */ /* 0x000fe2000480700c */
[----:B------:R-:W-:Y:S01]  /*da50*/  FMUL.FTZ R25, R25, R13 ;  /* 0x0000000d19197220 */ /* 0x000fe20000410000 */
[----:B------:R0:W5:Y:S01]  /*da60*/  LDL R9, [R1] ;  /* 0x0000000001097983 */ /* 0x0001620000100800 */
        /* <DEDUP_REMOVED lines=72> */
[----:B--2---:R-:W-:-:S04]  /*def0*/  PRMT R15, R14, 0x654, R15 ;  /* 0x000006540e0f7816 */ /* 0x004fc8000000000f */
[----:B------:R0:W-:Y:S01]  /*df00*/  SYNCS.ARRIVE.TRANS64.RED.A1T0 RZ, [R15+URZ], RZ ;  /* 0x000000ff0fff79a7 */ /* 0x0001e2000810043f */
[----:B------:R-:W-:Y:S05]  /*df10*/  @P1 BRA `(.L_x_10544) ;  /* 0xffffffd000541947 */ /* 0x000fea000383ffff */
.L_x_10532:
[----:B------:R-:W-:Y:S05]  /*df20*/  BSYNC B0 ;  /* 0x0000000000007941 */ /* 0x000fea0003800000 */
.L_x_10531:
[----:B------:R-:W-:Y:S06]  /*df30*/  BAR.ARV 0x8, 0x1a0 ;  /* 0x0206800000007b1d */ /* 0x000fec0000002000 */
[----:B------:R-:W-:Y:S05]  /*df40*/  @!P0 BRA `(.L_x_10545) ;  /* 0x0000000000048947 */ /* 0x000fea0003800000 */
[----:B------:R-:W-:Y:S01]  /*df50*/  BPT.TRAP 0x1 ;  /* 0x000000040000795c */ /* 0x000fe20000300000 */
.L_x_10545:
[----:B------:R-:W2:Y:S01]  /*df60*/  LDL R2, [R1] ;  /* 0x0000000001027983 */ /* 0x000ea20000100800 */
[----:B------:R-:W-:Y:S01]  /*df70*/  IMAD R11, R157, 0x8, R16 ;  /* 0x000000089d0b7824 */ /* 0x000fe200078e0210 */
[----:B--2---:R-:W-:-:S04]  /*df80*/  SHF.L.U32 R2, R2, 0x1f, RZ ;  /* 0x0000001f02027819 */ /* 0x004fc800000006ff */
[----:B------:R1:W2:Y:S01]  /*df90*/  SYNCS.PHASECHK.TRANS64.TRYWAIT P1, [R11+URZ+0x13250], R2 ;  /* 0x013250020b0075a7 */ /* 0x0002a2000802017f */
[----:B------:R-:W-:Y:S05]  /*dfa0*/  @!P0 BRA `(.L_x_10546) ;  /* 0x0000000000048947 */ /* 0x000fea0003800000 */
[----:B------:R-:W-:Y:S01]  /*dfb0*/  BPT.TRAP 0x1 ;  /* 0x000000040000795c */ /* 0x000fe20000300000 */
.L_x_10546:
[----:B------:R-:W-:Y:S04]  /*dfc0*/  BSSY B0, `(.L_x_10547) ;  /* 0x0000004000007945 */ /* 0x000fe80003800000 */
[----:B--2---:R-:W-:Y:S05]  /*dfd0*/  @P1 BRA `(.L_x_10548) ;  /* 0x0000000000081947 */ /* 0x004fea0003800000 */
[----:B------:R-:W2:Y:S02]  /*dfe0*/  SYNCS.PHASECHK.TRANS64.TRYWAIT P1, [R11+URZ+0x13250], R2 ;  /* 0x013250020b0075a7 */ /* 0x000ea4000802017f */
[----:B--2---:R-:W-:Y:S05]  /*dff0*/  @!P1 BRA `(.L_x_10549) ;  /* 0x0000007c00649947 */ /* 0x004fea0003800000 */
.L_x_10548:
[----:B------:R-:W-:Y:S05]  /*e000*/  BSYNC B0 ;  /* 0x0000000000007941 */ /* 0x000fea0003800000 */
.L_x_10547:
[----:B------:R-:W3:Y:S04]  /*e010*/  LDL R4, [R1+0x3c] ;  /* 0x00003c0001047983 */ /* 0x000ee80000100800 */
[----:B------:R-:W4:Y:S01]  /*e020*/  LDL R5, [R1+0x20] ;  /* 0x0000200001057983 */ /* 0x000f220000100800 */
[----:B------:R-:W-:-:S03]  /*e030*/  ULDC.64 UR4, c[0x0][0x9a0] ;  /* 0x0002680000047ab9 */ /* 0x000fc60000000a00 */
[----:B------:R-:W4:Y:S01]  /*e040*/  LDL.LU R10, [R1+0x24] ;  /* 0x00002400010a7983 */ /* 0x000f220000300800 */
[----:B------:R-:W-:Y:S01]  /*e050*/  IADD3 R16, R16, 0x1000, RZ ;  /* 0x0000100010107810 */ /* 0x000fe20007ffe0ff */
[----:B------:R-:W-:Y:S01]  /*e060*/  IMAD.MOV.U32 R3, RZ, RZ, -0x3ffffff0 ;  /* 0xc0000010ff037424 */ /* 0x000fe200078e00ff */
[----:B------:R-:W-:Y:S01]  /*e070*/  ISETP.NE.U32.AND P1, PT, RZ, UR4, PT ;  /* 0x00000004ff007c0c */ /* 0x000fe2000bf25070 */
[----:B------:R-:W-:Y:S01]  /*e080*/  WARPGROUP.ARRIVE ;  /* 0x00000000000079c5 */ /* 0x000fe20000000000 */
[----:B------:R-:W-:Y:S02]  /*e090*/  SHF.R.U32.HI R16, RZ, 0x4, R16 ;  /* 0x00000004ff107819 */ /* 0x000fe40000011610 */
[----:B------:R-:W-:Y:S02]  /*e0a0*/  R2UR UR7, R3 ;  /* 0x00000000030772ca */ /* 0x000fe400000e0000 */
[----:B------:R-:W-:Y:S02]  /*e0b0*/  LOP3.LUT R16, R16, 0x3fff, RZ, 0xc0, !PT ;  /* 0x00003fff10107812 */ /* 0x000fe400078ec0ff */
[----:B------:R-:W-:-:S02]  /*e0c0*/  ISETP.NE.AND.EX P1, PT, RZ, UR5, PT, P1 ;  /* 0x00000005ff007c0c */ /* 0x000fc4000bf25310 */
[----:B------:R-:W-:-:S05]  /*e0d0*/  LOP3.LUT R16, R16, 0x10000, RZ, 0xfc, !PT ;  /* 0x0001000010107812 */ /* 0x000fca00078efcff */
[----:B-12---:R-:W-:-:S05]  /*e0e0*/  IMAD R2, R157, 0x280, R16 ;  /* 0x000002809d027824 */ /* 0x006fca00078e0210 */
[----:B------:R-:W-:Y:S01]  /*e0f0*/  R2UR UR6, R2 ;  /* 0x00000000020672ca */ /* 0x000fe200000e0000 */
[----:B------:R-:W3:Y:S08]  /*e100*/  @P1 LDC.64 R6, c[0x0][0x9c8] ;  /* 0x00027200ff061b82 */ /* 0x000ef00000000a00 */
[----:B-----5:R-:W1:Y:S04]  /*e110*/  @P1 LDC.64 R8, c[0x0][0x9d0] ;  /* 0x00027400ff081b82 */ /* 0x020e680000000a00 */
[----:B------:R-:W-:Y:S03]  /*e120*/  QGMMA.64x64x32.F32.E4M3.E4M3 R24, R152, gdesc[UR4], R24, gsb0 ;  /* 0x00e0000498187df3 */ /* 0x000fe60008000818 */
[----:B------:R-:W-:-:S02]  /*e130*/  WARPGROUP.DEPBAR.LE gsb0, 0x0 ;  /* 0x00008000000079c5 */ /* 0x000fc40000010000 */
[----:B------:R-:W-:Y:S01]  /*e140*/  WARPGROUP.ARRIVE ;  /* 0x00000000000079c5 */ /* 0x000fe20000000000 */
[----:B---3--:R-:W-:-:S04]  /*e150*/  @P1 IMAD R4, R4, R6, RZ ;  /* 0x0000000604041224 */ /* 0x008fc800078e02ff */
[C---:B----4-:R-:W-:Y:S02]  /*e160*/  @P1 IMAD R3, R5.reuse, R7, R4 ;  /* 0x0000000705031224 */ /* 0x050fe400078e0204 */
[----:B------:R-:W-:Y:S01]  /*e170*/  @P1 IMAD.WIDE.U32 R4, R5, R6, RZ ;  /* 0x0000000605041225 */ /* 0x000fe200078e00ff */
[----:B------:R-:W-:-:S03]  /*e180*/  @P1 SHF.R.S32.HI R7, RZ, 0x1f, R10 ;  /* 0x0000001fff071819 */ /* 0x000fc6000001140a */
[----:B------:R-:W-:Y:S02]  /*e190*/  @P1 IMAD.IADD R5, R5, 0x1, R3 ;  /* 0x0000000105051824 */ /* 0x000fe400078e0203 */
[-C--:B-1----:R-:W-:Y:S02]  /*e1a0*/  @P1 IMAD R6, R7, R8.reuse, RZ ;  /* 0x0000000807061224 */ /* 0x082fe400078e02ff */
[----:B------:R-:W-:-:S04]  /*e1b0*/  @P1 IMAD.WIDE.U32 R4, R10, R8, R4 ;  /* 0x000000080a041225 */ /* 0x000fc800078e0004 */
[----:B------:R-:W-:Y:S01]  /*e1c0*/  @P1 IMAD R3, R10, R9, R6 ;  /* 0x000000090a031224 */ /* 0x000fe200078e0206 */
[----:B------:R-:W-:Y:S01]  /*e1d0*/  @P1 LEA R6, P2, R4, UR4, 0x2 ;  /* 0x0000000404061c11 */ /* 0x000fe2000f8410ff */
[----:B------:R-:W-:Y:S02]  /*e1e0*/  IMAD.MOV.U32 R8, RZ, RZ, 0x3f800000 ;  /* 0x3f800000ff087424 */ /* 0x000fe400078e00ff */
[----:B------:R-:W-:Y:S02]  /*e1f0*/  @P1 IMAD.IADD R3, R5, 0x1, R3 ;  /* 0x0000000105031824 */ /* 0x000fe400078e0203 */
[----:B------:R-:W-:-:S03]  /*e200*/  IMAD.MOV.U32 R5, RZ, RZ, -0x3ffffff0 ;  /* 0xc0000010ff057424 */ /* 0x000fc600078e00ff */
[----:B------:R-:W-:Y:S01]  /*e210*/  @P1 LEA.HI.X R7, R4, UR5, R3, 0x2, P2 ;  /* 0x0000000504071c11 */ /* 0x000fe200090f1403 */
[----:B------:R-:W-:Y:S01]  /*e220*/  VIADD R4, R2, 0x80 ;  /* 0x0000008002047836 */ /* 0x000fe20000000000 */
[----:B------:R-:W-:-:S03]  /*e230*/  R2UR UR7, R5 ;  /* 0x00000000050772ca */ /* 0x000fc600000e0000 */
[----:B------:R1:W2:Y:S01]  /*e240*/  @P1 LDG.E R8, desc[UR42][R6.64] ;  /* 0x0000002a06081981 */ /* 0x0002a2000c1e1900 */
[----:B------:R-:W-:Y:S01]  /*e250*/  R2UR UR6, R4 ;  /* 0x00000000040672ca */ /* 0x000fe200000e0000 */
[----:B------:R-:W-:Y:S01]  /*e260*/  IMAD.MOV.U32 R5, RZ, RZ, -0x3ffffff0 ;  /* 0xc0000010ff057424 */ /* 0x000fe200078e00ff */
[----:B------:R-:W-:Y:S01]  /*e270*/  IADD3 R4, R2, 0x100, RZ ;  /* 0x0000010002047810 */ /* 0x000fe20007ffe0ff */
[----:B------:R-:W-:Y:S04]  /*e280*/  SHFL.BFLY PT, R3, R20, 0x2, 0x1f ;  /* 0x0c401f0014037f89 */ /* 0x000fe800000e0000 */
[----:B-1----:R-:W1:Y:S06]  /*e290*/  SHFL.BFLY PT, R7, R0, 0x2, 0x1f ;  /* 0x0c401f0000077f89 */ /* 0x002e6c00000e0000 */
[----:B------:R-:W-:Y:S01]  /*e2a0*/  QGMMA.64x64x32.F32.E4M3.E4M3 R24, R148, gdesc[UR4], R24, gsb0 ;  /* 0x00e0000494187df3 */ /* 0x000fe20008000818 */
[----:B------:R-:W-:Y:S01]  /*e2b0*/  R2UR UR6, R4 ;  /* 0x00000000040672ca */ /* 0x000fe200000e0000 */
[----:B------:R-:W-:Y:S01]  /*e2c0*/  VIADD R4, R2, 0x180 ;  /* 0x0000018002047836 */ /* 0x000fe20000000000 */
[----:B------:R-:W-:Y:S01]  /*e2d0*/  R2UR UR7, R5 ;  /* 0x00000000050772ca */ /* 0x000fe200000e0000 */
[----:B------:R-:W-:-:S02]  /*e2e0*/  IMAD.MOV.U32 R5, RZ, RZ, -0x3ffffff0 ;  /* 0xc0000010ff057424 */ /* 0x000fc400078e00ff */
[----:B------:R-:W-:Y:S02]  /*e2f0*/  VIADD R2, R2, 0x200 ;  /* 0x0000020002027836 */ /* 0x000fe40000000000 */
[----:B-1----:R-:W-:-:S01]  /*e300*/  FADD.FTZ R7, R7, R0 ;  /* 0x0000000007077221 */ /* 0x002fc20000010000 */
[----:B------:R-:W-:Y:S01]  /*e310*/  IMAD.MOV.U32 R0, RZ, RZ, -0x800000 ;  /* 0xff800000ff007424 */ /* 0x000fe200078e00ff */
[----:B------:R-:W-:Y:S02]  /*e320*/  WARPGROUP.DEPBAR.LE gsb0, 0x0 ;  /* 0x00008000000079c5 */ /* 0x000fe40000010000 */
[----:B------:R-:W-:-:S06]  /*e330*/  WARPGROUP.ARRIVE ;  /* 0x00000000000079c5 */ /* 0x000fcc0000000000 */
[----:B------:R-:W-:Y:S01]  /*e340*/  QGMMA.64x64x32.F32.E4M3.E4M3 R24, R136, gdesc[UR4], R24, gsb0 ;  /* 0x00e0000488187df3 */ /* 0x000fe20008000818 */
[----:B------:R-:W-:Y:S01]  /*e350*/  R2UR UR6, R4 ;  /* 0x00000000040672ca */ /* 0x000fe200000e0000 */
[----:B------:R-:W-:Y:S01]  /*e360*/  FADD.FTZ R4, R3, R20 ;  /* 0x0000001403047221 */ /* 0x000fe20000010000 */
[----:B------:R-:W-:Y:S01]  /*e370*/  R2UR UR7, R5 ;  /* 0x00000000050772ca */ /* 0x000fe200000e0000 */
[----:B------:R-:W-:-:S03]  /*e380*/  IMAD.MOV.U32 R3, RZ, RZ, -0x3ffffff0 ;  /* 0xc0000010ff037424 */ /* 0x000fc600078e00ff */
[----:B------:R-:W1:Y:S02]  /*e390*/  SHFL.BFLY PT, R5, R4, 0x1, 0x1f ;  /* 0x0c201f0004057f89 */ /* 0x000e6400000e0000 */
[----:B-1----:R-:W-:-:S04]  /*e3a0*/  FADD.FTZ R9, R4, R5 ;  /* 0x0000000504097221 */ /* 0x002fc80000010000 */
[C---:B------:R-:W-:Y:S01]  /*e3b0*/  FMUL.FTZ R12, R9.reuse, 0.00390625 ;  /* 0x3b800000090c7820 */ /* 0x040fe20000410000 */
[----:B------:R-:W-:-:S04]  /*e3c0*/  FSETP.NE.FTZ.AND P1, PT, R9, RZ, PT ;  /* 0x000000ff0900720b */ /* 0x000fc80003f35000 */
[----:B------:R-:W-:-:S13]  /*e3d0*/  FSETP.NE.FTZ.AND P2, PT, R12, RZ, PT ;  /* 0x000000ff0c00720b */ /* 0x000fda0003f55000 */
[----:B------:R-:W1:Y:S01]  /*e3e0*/  @P2 MUFU.LG2 R5, R12 ;  /* 0x0000000c00052308 */ /* 0x000e620000000c00 */
[----:B------:R-:W-:Y:S01]  /*e3f0*/  @P2 FMUL.FTZ R4, R58, 0.69314718246459960938 ;  /* 0x3f3172183a042820 */ /* 0x000fe20000410000 */
[----:B-1----:R-:W-:-:S04]  /*e400*/  @P2 FMUL.FTZ R5, R5, 0.69314718246459960938 ;  /* 0x3f31721805052820 */ /* 0x002fc80000410000 */
[----:B------:R-:W-:Y:S01]  /*e410*/  @P2 FFMA.FTZ R0, R4, R59, R5 ;  /* 0x0000003b04002223 */ /* 0x000fe20000010005 */
[----:B------:R-:W-:Y:S02]  /*e420*/  WARPGROUP.DEPBAR.LE gsb0, 0x0 ;  /* 0x00008000000079c5 */ /* 0x000fe40000010000 */
[----:B------:R-:W-:-:S06]  /*e430*/  WARPGROUP.ARRIVE ;  /* 0x00000000000079c5 */ /* 0x000fcc0000000000 */
[----:B------:R-:W-:Y:S01]  /*e440*/  QGMMA.64x64x32.F32.E4M3.E4M3 R24, R140, gdesc[UR4], R24, gsb0 ;  /* 0x00e000048c187df3 */ /* 0x000fe20008000818 */
[----:B------:R-:W-:Y:S02]  /*e450*/  R2UR UR6, R2 ;  /* 0x00000000020672ca */ /* 0x000fe400000e0000 */
[----:B------:R-:W-:Y:S01]  /*e460*/  R2UR UR7, R3 ;  /* 0x00000000030772ca */ /* 0x000fe200000e0000 */
[----:B------:R-:W1:Y:S01]  /*e470*/  SHFL.BFLY PT, R2, R7, 0x1, 0x1f ;  /* 0x0c201f0007027f89 */ /* 0x000e6200000e0000 */
[----:B------:R-:W-:-:S06]  /*e480*/  IMAD.MOV.U32 R3, RZ, RZ, RZ ;  /* 0x000000ffff037224 */ /* 0x000fcc00078e00ff */
[----:B------:R-:W-:Y:S01]  /*e490*/  @P1 MUFU.RCP R3, R9 ;  /* 0x0000000900031308 */ /* 0x000fe20000001000 */
[----:B-1----:R-:W-:-:S01]  /*e4a0*/  FADD.FTZ R10, R7, R2 ;  /* 0x00000002070a7221 */ /* 0x002fc20000010000 */
[----:B------:R-:W-:Y:S01]  /*e4b0*/  MOV R7, RZ ;  /* 0x000000ff00077202 */ /* 0x000fe20000000f00 */
[----:B------:R-:W-:Y:S02]  /*e4c0*/  IMAD.MOV.U32 R2, RZ, RZ, -0x800000 ;  /* 0xff800000ff027424 */ /* 0x000fe400078e00ff */
[C---:B------:R-:W-:Y:S01]  /*e4d0*/  FMUL.FTZ R6, R10.reuse, 0.00390625 ;  /* 0x3b8000000a067820 */ /* 0x040fe20000410000 */
[----:B------:R-:W-:-:S04]  /*e4e0*/  FSETP.NE.FTZ.AND P1, PT, R10, RZ, PT ;  /* 0x000000ff0a00720b */ /* 0x000fc80003f35000 */
[----:B------:R-:W-:-:S09]  /*e4f0*/  FSETP.NE.FTZ.AND P3, PT, R6, RZ, PT ;  /* 0x000000ff0600720b */ /* 0x000fd20003f75000 */
[----:B------:R-:W-:Y:S04]  /*e500*/  @P1 MUFU.RCP R7, R10 ;  /* 0x0000000a00071308 */ /* 0x000fe80000001000 */
[----:B------:R-:W-:-:S04]  /*e510*/  @P3 FMUL.FTZ R58, R58, 0.69314718246459960938 ;  /* 0x3f3172183a3a3820 */ /* 0x000fc80000410000 */
[----:B------:R-:W1:Y:S02]  /*e520*/  @P3 MUFU.LG2 R6, R6 ;  /* 0x0000000600063308 */ /* 0x000e640000000c00 */
[----:B-1----:R-:W-:-:S04]  /*e530*/  @P3 FMUL.FTZ R9, R6, 0.69314718246459960938 ;  /* 0x3f31721806093820 */ /* 0x002fc80000410000 */
[----:B------:R-:W-:Y:S01]  /*e540*/  @P3 FFMA.FTZ R2, R58, R60, R9 ;  /* 0x0000003c3a023223 */ /* 0x000fe20000010009 */
[----:B------:R-:W-:Y:S02]  /*e550*/  WARPGROUP.DEPBAR.LE gsb0, 0x0 ;  /* 0x00008000000079c5 */ /* 0x000fe40000010000 */
[----:B------:R-:W-:-:S06]  /*e560*/  WARPGROUP.ARRIVE ;  /* 0x00000000000079c5 */ /* 0x000fcc0000000000 */
[----:B------:R-:W-:Y:S01]  /*e570*/  QGMMA.64x64x32.F32.E4M3.E4M3 R24, R144, gdesc[UR4], R24, gsb0 ;  /* 0x00e0000490187df3 */ /* 0x000fe20008000818 */
[-C--:B--2---:R-:W-:Y:S01]  /*e580*/  FMUL.FTZ R5, R3, R8.reuse ;  /* 0x0000000803057220 */ /* 0x084fe20000410000 */
[----:B------:R-:W-:Y:S01]  /*e590*/  FMUL.FTZ R16, R7, R8 ;  /* 0x0000000807107220 */ /* 0x000fe20000410000 */
[----:B------:R-:W-:Y:S02]  /*e5a0*/  WARPGROUP.DEPBAR.LE gsb0, 0x0 ;  /* 0x00008000000079c5 */ /* 0x000fe40000010000 */
[----:B------:R-:W-:Y:S05]  /*e5b0*/  @!P0 BRA `(.L_x_10550) ;  /* 0x0000000000048947 */ /* 0x000fea0003800000 */
[----:B------:R-:W-:Y:S01]  /*e5c0*/  BPT.TRAP 0x1 ;  /* 0x000000040000795c */ /* 0x000fe20000300000 */
.L_x_10550:
[----:B------:R-:W2:Y:S01]  /*e5d0*/  LDL.LU R4, [R1+0x10] ;  /* 0x0000100001047983 */ /* 0x000ea20000300800 */
[-C--:B------:R-:W-:Y:S01]  /*e5e0*/  FMUL.FTZ R59, R25, R5.reuse ;  /* 0x00000005193b7220 */ /* 0x080fe20000410000 */
[----:B------:R-:W-:Y:S01]  /*e5f0*/  FMUL.FTZ R61, R24, R5 ;  /* 0x00000005183d7220 */ /* 0x000fe20000410000 */
[----:B------:R-:W-:Y:S01]  /*e600*/  VIADD R3, R11, 0x13260 ;  /* 0x000132600b037836 */ /* 0x000fe20000000000 */
[----:B------:R-:W3:Y:S04]  /*e610*/  LDL.LU R25, [R1] ;  /* 0x0000000001197983 */ /* 0x000ee80000300800 */
[----:B------:R-:W4:Y:S01]  /*e620*/  LDL.LU R24, [R1+0x38] ;  /* 0x0000380001187983 */ /* 0x000f220000300800 */
        /* <DEDUP_REMOVED lines=28> */
[----:B------:R-:W-:Y:S01]  /*e7f0*/  PLOP3.LUT P1, PT, PT, PT, PT, 0x8, 0x0 ;  /* 0x000000000000781c */ /* 0x000fe20003f2e170 */
[-C--:B------:R-:W-:Y:S01]  /*e800*/  FMUL.FTZ R6, R51, R16.reuse ;  /* 0x0000001033067220 */ /* 0x080fe20000410000 */
[-C--:B------:R-:W-:Y:S01]  /*e810*/  FMUL.FTZ R7, R54, R16.reuse ;  /* 0x0000001036077220 */ /* 0x080fe20000410000 */
[----:B------:R-:W-:Y:S01]  /*e820*/  FMUL.FTZ R55, R55, R16 ;  /* 0x0000001037377220 */ /* 0x000fe20000410000 */
[----:B------:R-:W-:-:S02]  /*e830*/  SEL R157, R157, RZ, P0 ;  /* 0x000000ff9d9d7207 */ /* 0x000fc40000000000 */
[----:B--2---:R-:W-:-:S04]  /*e840*/  PRMT R4, R4, 0x654, R3 ;  /* 0x0000065404047816 */ /* 0x004fc80000000003 */
[----:B------:R0:W-:Y:S01]  /*e850*/  SYNCS.ARRIVE.TRANS64.RED.A1T0 RZ, [R4+URZ], RZ ;  /* 0x000000ff04ff79a7 */ /* 0x0001e2000810043f */
[----:B----4-:R-:W-:Y:S01]  /*e860*/  VIADD R24, R24, 0x1 ;  /* 0x0000000118187836 */ /* 0x010fe20000000000 */
[----:B0-----:R-:W-:-:S04]  /*e870*/  SEL R4, RZ, 0x1, P0 ;  /* 0x00000001ff047807 */ /* 0x001fc80000000000 */
[----:B---3--:R-:W-:Y:S01]  /*e880*/  LOP3.LUT R25, R25, R4, RZ, 0x3c, !PT ;  /* 0x0000000419197212 */ /* 0x008fe200078e3cff */
[----:B------:R1:W-:Y:S04]  /*e890*/  STL [R1+0x38], R24 ;  /* 0x0000381801007387 */ /* 0x0003e80000100800 */
[----:B------:R1:W-:Y:S01]  /*e8a0*/  STL [R1], R25 ;  /* 0x0000001901007387 */ /* 0x0003e20000100800 */
[----:B------:R-:W-:-:S07]  /*e8b0*/  FMUL.FTZ R3, R53, R5 ;  /* 0x0000000535037220 */ /* 0x000fce0000410000 */
.L_x_10498:
[----:B------:R-:W2:Y:S08]  /*e8c0*/  S2UR UR4, SR_CgaCtaId ;  /* 0x00000000000479c3 */ /* 0x000eb00000008800 */
[----:B------:R-:W-:Y:S01]  /*e8d0*/  BAR.SYNC.DEFER_BLOCKING 0x5, 0x200 ;  /* 0x0148000000007b1d */ /* 0x000fe20000010000 */
[----:B------:R-:W-:-:S05]  /*e8e0*/  MOV R16, 0x400 ;  /* 0x0000040000107802 */ /* 0x000fca0000000f00 */
[----:B------:R-:W-:Y:S01]  /*e8f0*/  BSSY B0, `(.L_x_10551) ;  /* 0x00001c6000007945 */ /* 0x000fe20003800000 */
[----:B--2---:R-:W-:-:S05]  /*e900*/  IMAD.U32 R4, RZ, RZ, UR4 ;  /* 0x00000004ff047e24 */ /* 0x004fca000f8e00ff */
[----:B------:R2:W-:Y:S01]  /*e910*/  STL [R1+0x10], R4 ;  /* 0x0000100401007387 */ /* 0x0005e20000100800 */
[----:B------:R-:W-:-:S05]  /*e920*/  LEA R16, R4, R16, 0x18 ;  /* 0x0000001004107211 */ /* 0x000fca00078ec0ff */
[----:B-1---5:R2:W1:Y:S01]  /*e930*/  LDS.128 R24, [R16+0x132d0] ;  /* 0x0132d00010187984 */ /* 0x0224620000000c00 */
[----:B------:R-:W-:Y:S06]  /*e940*/  BAR.ARV 0x4, 0x200 ;  /* 0x0108000000007b1d */ /* 0x000fec0000002000 */
[----:B------:R-:W-:Y:S05]  /*e950*/  @P1 BRA `(.L_x_10552) ;  /* 0x0000001000a01947 */ /* 0x000fea0003800000 */
[----:B0-----:R-:W2:Y:S01]  /*e960*/  S2R R35, SR_TID.X ;  /* 0x0000000000237919 */ /* 0x001ea20000002100 */
[----:B------:R-:W-:Y:S01]  /*e970*/  ULDC.64 UR4, c[0x4][0x38] ;  /* 0x01000e0000047ab9 */ /* 0x000fe20000000a00 */
[----:B------:R-:W3:Y:S04]  /*e980*/  LDL R42, [R1+0x54] ;  /* 0x00005400012a7983 */ /* 0x000ee80000100800 */
[----:B------:R-:W4:Y:S04]  /*e990*/  LDL.LU R49, [R1+0x30] ;  /* 0x0000300001317983 */ /* 0x000f280000300800 */
[----:B------:R-:W4:Y:S01]  /*e9a0*/  LDL.LU R48, [R1+0x34] ;  /* 0x0000340001307983 */ /* 0x000f220000300800 */
[----:B------:R-:W0:Y:S01]  /*e9b0*/  S2R R39, SR_SWINHI ;  /* 0x0000000000277919 */ /* 0x000e220000002f00 */
[----:B------:R-:W-:-:S02]  /*e9c0*/  F2FP.BF16.F32.PACK_AB R36, R36, R57 ;  /* 0x000000392424723e */ /* 0x000fc400000010ff */
[----:B------:R-:W-:Y:S01]  /*e9d0*/  F2FP.BF16.F32.PACK_AB R33, R33, R56 ;  /* 0x000000382121723e */ /* 0x000fe200000010ff */
[----:B------:R-:W4:Y:S01]  /*e9e0*/  LDL R46, [R1+0x28] ;  /* 0x00002800012e7983 */ /* 0x000f220000100800 */
[----:B--2---:R-:W-:-:S04]  /*e9f0*/  SHF.L.U32 R4, R35, 0x2, RZ ;  /* 0x0000000223047819 */ /* 0x004fc800000006ff */
[----:B------:R-:W-:-:S04]  /*ea00*/  LOP3.LUT R4, R4, 0xc, RZ, 0xc0, !PT ;  /* 0x0000000c04047812 */ /* 0x000fc800078ec0ff */
[----:B------:R-:W-:-:S05]  /*ea10*/  IADD3 R4, P0, R4, UR4, RZ ;  /* 0x0000000404047c10 */ /* 0x000fca000ff1e0ff */
[----:B------:R-:W-:Y:S01]  /*ea20*/  IMAD.X R5, RZ, RZ, UR5, P0 ;  /* 0x00000005ff057e24 */ /* 0x000fe200080e06ff */
[----:B------:R-:W-:Y:S01]  /*ea30*/  F2FP.BF16.F32.PACK_AB R21, R21, R32 ;  /* 0x000000201515723e */ /* 0x000fe200000010ff */
[----:B------:R-:W-:-:S03]  /*ea40*/  ULDC.64 UR4, c[0x0][0xbd8] ;  /* 0x0002f60000047ab9 */ /* 0x000fc60000000a00 */
[----:B-1----:R1:W2:Y:S01]  /*ea50*/  LDG.E.CONSTANT R24, desc[UR42][R4.64] ;  /* 0x0000002a04187981 */ /* 0x0022a2000c1e9900 */
[----:B------:R-:W-:Y:S02]  /*ea60*/  F2FP.BF16.F32.PACK_AB R20, R13, R20 ;  /* 0x000000140d14723e */ /* 0x000fe400000010ff */
[----:B------:R-:W-:Y:S02]  /*ea70*/  F2FP.BF16.F32.PACK_AB R30, R29, R30 ;  /* 0x0000001e1d1e723e */ /* 0x000fe400000010ff */
        /* <DEDUP_REMOVED lines=9> */
[----:B------:R-:W-:-:S02]  /*eb10*/  SEL R33, R21, R20, P0 ;  /* 0x0000001415217207 */ /* 0x000fc40000000000 */
[----:B------:R-:W-:Y:S02]  /*eb20*/  SEL R32, R20, R21, P0 ;  /* 0x0000001514207207 */ /* 0x000fe40000000000 */
[----:B------:R-:W-:Y:S02]  /*eb30*/  MOV R20, R16 ;  /* 0x0000001000147202 */ /* 0x000fe40000000f00 */
[----:B0-----:R-:W-:Y:S02]  /*eb40*/  MOV R21, R39 ;  /* 0x0000002700157202 */ /* 0x001fe40000000f00 */
        /* <DEDUP_REMOVED lines=9> */
[----:B------:R-:W-:Y:S02]  /*ebe0*/  F2FP.BF16.F32.PACK_AB R9, R9, R12 ;  /* 0x0000000c0909723e */ /* 0x000fe400000010ff */
[----:B------:R-:W-:Y:S02]  /*ebf0*/  F2FP.BF16.F32.PACK_AB R8, R3, R8 ;  /* 0x000000080308723e */ /* 0x000fe400000010ff */
[----:B------:R-:W-:Y:S02]  /*ec00*/  SEL R60, R59, R60, P0 ;  /* 0x0000003c3b3c7207 */ /* 0x000fe40000000000 */
[----:B------:R-:W-:Y:S02]  /*ec10*/  SEL R14, R14, R15, P0 ;  /* 0x0000000f0e0e7207 */ /* 0x000fe40000000000 */
[----:B------:R-:W-:Y:S02]  /*ec20*/  F2FP.BF16.F32.PACK_AB R6, R55, R6 ;  /* 0x000000063706723e */ /* 0x000fe400000010ff */
[----:B------:R-:W-:-:S02]  /*ec30*/  SEL R35, R9, R8, P0 ;  /* 0x0000000809237207 */ /* 0x000fc40000000000 */
[----:B------:R-:W-:Y:S02]  /*ec40*/  SEL R34, R8, R9, P0 ;  /* 0x0000000908227207 */ /* 0x000fe40000000000 */
[----:B------:R-:W-:Y:S01]  /*ec50*/  SEL R43, R7, R6, P0 ;  /* 0x00000006072b7207 */ /* 0x000fe20000000000 */
[----:B---3--:R-:W-:-:S03]  /*ec60*/  IMAD.WIDE R10, R42, 0x2, R20 ;  /* 0x000000022a0a7825 */ /* 0x008fc600078e0214 */
[C---:B------:R-:W-:Y:S02]  /*ec70*/  IADD3 R47, P1, R10.reuse, 0x60, RZ ;  /* 0x000000600a2f7810 */ /* 0x040fe40007f3e0ff */
[C---:B------:R-:W-:Y:S02]  /*ec80*/  IADD3 R31, P3, R10.reuse, 0x20, RZ ;  /* 0x000000200a1f7810 */ /* 0x040fe40007f7e0ff */
[----:B------:R-:W-:Y:S02]  /*ec90*/  LOP3.LUT R15, R10, 0x380, RZ, 0xc0, !PT ;  /* 0x000003800a0f7812 */ /* 0x000fe400078ec0ff */
[----:B------:R-:W-:Y:S02]  /*eca0*/  LOP3.LUT R4, R31, 0x380, RZ, 0xc0, !PT ;  /* 0x000003801f047812 */ /* 0x000fe400078ec0ff */
[----:B------:R-:W-:Y:S02]  /*ecb0*/  LOP3.LUT R12, R47, 0x380, RZ, 0xc0, !PT ;  /* 0x000003802f0c7812 */ /* 0x000fe400078ec0ff */
[----:B------:R-:W-:-:S02]  /*ecc0*/  SHF.R.U64 R15, R15, 0x3, RZ ;  /* 0x000000030f0f7819 */ /* 0x000fc400000012ff */
[----:B------:R-:W-:Y:S02]  /*ecd0*/  SHF.R.U64 R4, R4, 0x3, RZ ;  /* 0x0000000304047819 */ /* 0x000fe400000012ff */
[----:B------:R-:W-:Y:S02]  /*ece0*/  SHF.R.U64 R12, R12, 0x3, RZ ;  /* 0x000000030c0c7819 */ /* 0x000fe400000012ff */
[----:B------:R-:W-:Y:S02]  /*ecf0*/  SEL R42, R6, R7, P0 ;  /* 0x00000007062a7207 */ /* 0x000fe40000000000 */
[----:B------:R-:W-:Y:S02]  /*ed00*/  IADD3 R45, P2, R10, 0x40, RZ ;  /* 0x000000400a2d7810 */ /* 0x000fe40007f5e0ff */
[----:B------:R-:W-:Y:S02]  /*ed10*/  LOP3.LUT R8, R4, R31, RZ, 0x3c, !PT ;  /* 0x0000001f04087212 */ /* 0x000fe400078e3cff */
[----:B------:R-:W-:-:S02]  /*ed20*/  LOP3.LUT R10, R15, R10, RZ, 0x3c, !PT ;  /* 0x0000000a0f0a7212 */ /* 0x000fc400078e3cff */
[----:B------:R-:W-:Y:S02]  /*ed30*/  LOP3.LUT R4, R12, R47, RZ, 0x3c, !PT ;  /* 0x0000002f0c047212 */ /* 0x000fe400078e3cff */
[----:B--2---:R-:W-:Y:S01]  /*ed40*/  LOP3.LUT R3, R24, 0x2, RZ, 0x3c, !PT ;  /* 0x0000000218037812 */ /* 0x004fe200078e3cff */
[----:B------:R-:W-:Y:S04]  /*ed50*/  SHFL.IDX PT, R13, R13, R24, 0x1c1f ;  /* 0x001c1f180d0d7589 */ /* 0x000fe800000e0000 */
[----:B------:R-:W0:Y:S04]  /*ed60*/  SHFL.IDX PT, R60, R60, R3, 0x1c1f ;  /* 0x001c1f033c3c7589 */ /* 0x000e2800000e0000 */
[----:B------:R-:W-:Y:S04]  /*ed70*/  SHFL.IDX PT, R37, R37, R24, 0x1c1f ;  /* 0x001c1f1825257589 */ /* 0x000fe800000e0000 */
[----:B------:R-:W1:Y:S04]  /*ed80*/  SHFL.IDX PT, R40, R40, R3, 0x1c1f ;  /* 0x001c1f0328287589 */ /* 0x000e6800000e0000 */
[----:B------:R1:W-:Y:S04]  /*ed90*/  SHFL.IDX PT, R12, R29, R24, 0x1c1f ;  /* 0x001c1f181d0c7589 */ /* 0x0003e800000e0000 */
[----:B------:R-:W2:Y:S04]  /*eda0*/  SHFL.IDX PT, R15, R36, R3, 0x1c1f ;  /* 0x001c1f03240f7589 */ /* 0x000ea800000e0000 */
[----:B------:R-:W-:Y:S04]  /*edb0*/  SHFL.IDX PT, R39, R39, R24, 0x1c1f ;  /* 0x001c1f1827277589 */ /* 0x000fe800000e0000 */
[----:B------:R-:W3:Y:S04]  /*edc0*/  SHFL.IDX PT, R38, R38, R3, 0x1c1f ;  /* 0x001c1f0326267589 */ /* 0x000ee800000e0000 */
[----:B------:R-:W-:Y:S04]  /*edd0*/  SHFL.IDX PT, R33, R33, R24, 0x1c1f ;  /* 0x001c1f1821217589 */ /* 0x000fe800000e0000 */
[----:B------:R-:W4:Y:S04]  /*ede0*/  SHFL.IDX PT, R32, R32, R3, 0x1c1f ;  /* 0x001c1f0320207589 */ /* 0x000f2800000e0000 */
[----:B------:R-:W-:Y:S04]  /*edf0*/  SHFL.IDX PT, R41, R41, R24, 0x1c1f ;  /* 0x001c1f1829297589 */ /* 0x000fe800000e0000 */
[----:B------:R-:W4:Y:S04]  /*ee00*/  SHFL.IDX PT, R36, R14, R3, 0x1c1f ;  /* 0x001c1f030e247589 */ /* 0x000f2800000e0000 */
[----:B------:R-:W-:Y:S04]  /*ee10*/  SHFL.IDX PT, R35, R35, R24, 0x1c1f ;  /* 0x001c1f1823237589 */ /* 0x000fe800000e0000 */
[----:B------:R-:W4:Y:S04]  /*ee20*/  SHFL.IDX PT, R34, R34, R3, 0x1c1f ;  /* 0x001c1f0322227589 */ /* 0x000f2800000e0000 */
[----:B------:R-:W-:Y:S04]  /*ee30*/  SHFL.IDX PT, R43, R43, R24, 0x1c1f ;  /* 0x001c1f182b2b7589 */ /* 0x000fe800000e0000 */
[----:B------:R-:W4:Y:S01]  /*ee40*/  SHFL.IDX PT, R42, R42, R3, 0x1c1f ;  /* 0x001c1f032a2a7589 */ /* 0x000f2200000e0000 */
[----:B------:R-:W-:Y:S01]  /*ee50*/  LOP3.LUT R6, R45, 0x380, RZ, 0xc0, !PT ;  /* 0x000003802d067812 */ /* 0x000fe200078ec0ff */
[----:B------:R-:W-:-:S03]  /*ee60*/  IMAD.X R5, RZ, RZ, R11, P1 ;  /* 0x000000ffff057224 */ /* 0x000fc600008e060b */
[----:B------:R-:W-:Y:S01]  /*ee70*/  SHF.R.U64 R6, R6, 0x3, RZ ;  /* 0x0000000306067819 */ /* 0x000fe200000012ff */
[--C-:B------:R-:W-:Y:S01]  /*ee80*/  IMAD.X R7, RZ, RZ, R11.reuse, P2 ;  /* 0x000000ffff077224 */ /* 0x100fe200010e060b */
[----:B0-----:R-:W-:Y:S01]  /*ee90*/  SEL R28, R13, R60, P0 ;  /* 0x0000003c0d1c7207 */ /* 0x001fe20000000000 */
[----:B------:R-:W-:Y:S01]  /*eea0*/  IMAD.X R9, RZ, RZ, R11, P3 ;  /* 0x000000ffff097224 */ /* 0x000fe200018e060b */
[----:B------:R-:W-:Y:S02]  /*eeb0*/  LOP3.LUT R6, R6, R45, RZ, 0x3c, !PT ;  /* 0x0000002d06067212 */ /* 0x000fe400078e3cff */
[----:B------:R-:W-:Y:S02]  /*eec0*/  MOV R11, R10 ;  /* 0x0000000a000b7202 */ /* 0x000fe40000000f00 */
[----:B------:R-:W-:Y:S02]  /*eed0*/  SEL R30, R60, R13, P0 ;  /* 0x0000000d3c1e7207 */ /* 0x000fe40000000000 */
[----:B-1----:R-:W-:-:S02]  /*eee0*/  SEL R29, R37, R40, P0 ;  /* 0x00000028251d7207 */ /* 0x002fc40000000000 */
[----:B------:R-:W-:Y:S01]  /*eef0*/  SEL R31, R40, R37, P0 ;  /* 0x00000025281f7207 */ /* 0x000fe20000000000 */
[----:B------:R-:W-:Y:S01]  /*ef00*/  BAR.SYNC.DEFER_BLOCKING 0x1, 0x180 ;  /* 0x0046000000007b1d */ /* 0x000fe20000010000 */
[----:B------:R-:W-:Y:S02]  /*ef10*/  MOV R40, R6 ;  /* 0x0000000600287202 */ /* 0x000fe40000000f00 */
[----:B------:R-:W-:Y:S02]  /*ef20*/  MOV R37, R4 ;  /* 0x0000000400257202 */ /* 0x000fe40000000f00 */
[----:B------:R-:W-:Y:S02]  /*ef30*/  MOV R44, R8 ;  /* 0x00000008002c7202 */ /* 0x000fe40000000f00 */
[----:B--2---:R-:W-:Y:S02]  /*ef40*/  SEL R4, R12, R15, P0 ;  /* 0x0000000f0c047207 */ /* 0x004fe40000000000 */
[----:B------:R-:W-:-:S02]  /*ef50*/  SEL R6, R15, R12, P0 ;  /* 0x0000000c0f067207 */ /* 0x000fc40000000000 */
[----:B---3--:R-:W-:Y:S02]  /*ef60*/  SEL R5, R39, R38, P0 ;  /* 0x0000002627057207 */ /* 0x008fe40000000000 */
[----:B------:R-:W-:Y:S02]  /*ef70*/  SEL R7, R38, R39, P0 ;  /* 0x0000002726077207 */ /* 0x000fe40000000000 */
[----:B----4-:R-:W-:Y:S02]  /*ef80*/  SEL R8, R33, R32, P0 ;  /* 0x0000002021087207 */ /* 0x010fe40000000000 */
[----:B------:R-:W-:Y:S02]  /*ef90*/  SEL R10, R32, R33, P0 ;  /* 0x00000021200a7207 */ /* 0x000fe40000000000 */
[----:B------:R-:W-:Y:S02]  /*efa0*/  SEL R9, R41, R36, P0 ;  /* 0x0000002429097207 */ /* 0x000fe40000000000 */
[----:B------:R-:W-:Y:S01]  /*efb0*/  SEL R12, R35, R34, P0 ;  /* 0x00000022230c7207 */ /* 0x000fe20000000000 */
[----:B------:R0:W-:Y:S01]  /*efc0*/  STSM.16.M88.4 [R11], R28 ;  /* 0x0000001c0b007844 */ /* 0x0001e20000000200 */
[----:B------:R-:W-:-:S02]  /*efd0*/  SEL R14, R34, R35, P0 ;  /* 0x00000023220e7207 */ /* 0x000fc40000000000 */
[----:B------:R-:W-:Y:S02]  /*efe0*/  SEL R13, R43, R42, P0 ;  /* 0x0000002a2b0d7207 */ /* 0x000fe40000000000 */
[----:B------:R-:W-:Y:S02]  /*eff0*/  SEL R15, R42, R43, P0 ;  /* 0x0000002b2a0f7207 */ /* 0x000fe40000000000 */
[----:B------:R-:W-:Y:S01]  /*f000*/  ISETP.NE.U32.AND P1, PT, RZ, UR4, PT ;  /* 0x00000004ff007c0c */ /* 0x000fe2000bf25070 */
[----:B------:R1:W-:Y:S01]  /*f010*/  STSM.16.M88.4 [R44], R4 ;  /* 0x000000042c007844 */ /* 0x0003e20000000200 */
[----:B0-----:R-:W-:Y:S02]  /*f020*/  SEL R11, R36, R41, P0 ;  /* 0x00000029240b7207 */ /* 0x001fe40000000000 */
[----:B------:R-:W-:Y:S02]  /*f030*/  IADD3 R30, P2, R49, UR4, RZ ;  /* 0x00000004311e7c10 */ /* 0x000fe4000ff5e0ff */
[----:B------:R-:W-:Y:S01]  /*f040*/  ISETP.NE.AND.EX P1, PT, RZ, UR5, PT, P1 ;  /* 0x00000005ff007c0c */ /* 0x000fe2000bf25310 */
[----:B------:R1:W-:Y:S01]  /*f050*/  STSM.16.M88.4 [R40], R8 ;  /* 0x0000000828007844 */ /* 0x0003e20000000200 */
[----:B------:R-:W-:Y:S01]  /*f060*/  IADD3.X R31, R48, UR5, RZ, P2, !PT ;  /* 0x00000005301f7c10 */ /* 0x000fe200097fe4ff */
[----:B------:R-:W-:-:S02]  /*f070*/  ULDC.64 UR4, c[0x0][0xbe0] ;  /* 0x0002f80000047ab9 */ /* 0x000fc40000000a00 */
[----:B------:R1:W-:Y:S01]  /*f080*/  STSM.16.M88.4 [R37], R12 ;  /* 0x0000000c25007844 */ /* 0x0003e20000000200 */
[----:B------:R-:W-:Y:S01]  /*f090*/  BAR.SYNC.DEFER_BLOCKING 0x1, 0x180 ;  /* 0x0046000000007b1d */ /* 0x000fe20000010000 */
[----:B------:R-:W-:-:S04]  /*f0a0*/  ISETP.NE.U32.AND P0, PT, RZ, UR4, PT ;  /* 0x00000004ff007c0c */ /* 0x000fc8000bf05070 */
[----:B------:R-:W-:Y:S01]  /*f0b0*/  ISETP.NE.AND.EX P0, PT, RZ, UR5, PT, P0 ;  /* 0x00000005ff007c0c */ /* 0x000fe2000bf05300 */
[----:B------:R-:W-:-:S12]  /*f0c0*/  IMAD.MOV.U32 R3, RZ, RZ, RZ ;  /* 0x000000ffff037224 */ /* 0x000fd800078e00ff */
[----:B------:R-:W-:Y:S01]  /*f0d0*/  @P0 IADD3 R28, P2, R49, UR4, RZ ;  /* 0x00000004311c0c10 */ /* 0x000fe2000ff5e0ff */
[----:B------:R-:W-:Y:S02]  /*f0e0*/  ULDC UR4, c[0x0][0xa88] ;  /* 0x0002a20000047ab9 */ /* 0x000fe40000000800 */
[----:B------:R-:W-:Y:S01]  /*f0f0*/  IMAD.U32 R24, RZ, RZ, UR4 ;  /* 0x00000004ff187e24 */ /* 0x000fe2000f8e00ff */
[----:B------:R-:W-:Y:S01]  /*f100*/  @P0 IADD3.X R29, R48, UR5, RZ, P2, !PT ;  /* 0x00000005301d0c10 */ /* 0x000fe200097fe4ff */
[----:B------:R-:W2:Y:S04]  /*f110*/  @P1 LDG.E R3, desc[UR42][R30.64] ;  /* 0x0000002a1e031981 */ /* 0x000ea8000c1e1900 */
[----:B------:R1:W5:Y:S01]  /*f120*/  @P0 LDG.E R24, desc[UR42][R28.64] ;  /* 0x0000002a1c180981 */ /* 0x000362000c1e1900 */
[----:B------:R-:W-:-:S02]  /*f130*/  SHF.R.S32.HI R38, RZ, 0x1f, R46 ;  /* 0x0000001fff267819 */ /* 0x000fc4000001142e */
[----:B--2---:R-:W-:Y:S01]  /*f140*/  SHF.R.S32.HI R36, RZ, 0x1f, R3 ;  /* 0x0000001fff247819 */ /* 0x004fe20000011403 */
[----:B-1----:R-:W-:Y:S06]  /*f150*/  @P0 BRA `(.L_x_10553) ;  /* 0x0000000000100947 */ /* 0x002fec0003800000 */
[----:B------:R-:W-:Y:S05]  /*f160*/  @!P1 BRA `(.L_x_10553) ;  /* 0x00000000000c9947 */ /* 0x000fea0003800000 */
[----:B------:R-:W2:Y:S04]  /*f170*/  LDG.E R5, desc[UR42][R30.64] ;  /* 0x0000002a1e057981 */ /* 0x000ea8000c1e1900 */
[----:B-----5:R-:W2:Y:S02]  /*f180*/  LDG.E R24, desc[UR42][R30.64+0x4] ;  /* 0x0000042a1e187981 */ /* 0x020ea4000c1e1900 */
[----:B--2---:R-:W-:-:S07]  /*f190*/  IADD3 R24, -R5, R24, RZ ;  /* 0x0000001805187210 */ /* 0x004fce0007ffe1ff */
.L_x_10553:
[----:B------:R-:W2:Y:S01]  /*f1a0*/  LDL.LU R10, [R1+0x3c] ;  /* 0x00003c00010a7983 */ /* 0x000ea20000300800 */
[----:B------:R-:W-:Y:S01]  /*f1b0*/  ULDC.64 UR4, c[0x0][0xb70] ;  /* 0x0002dc0000047ab9 */ /* 0x000fe20000000a00 */
[----:B------:R-:W-:Y:S01]  /*f1c0*/  IMAD.MOV.U32 R4, RZ, RZ, R3 ;  /* 0x000000ffff047224 */ /* 0x000fe200078e0003 */
[----:B------:R-:W-:Y:S01]  /*f1d0*/  ULDC.64 UR6, c[0x0][0xae0] ;  /* 0x0002b80000067ab9 */ /* 0x000fe20000000a00 */
[----:B------:R-:W3:Y:S04]  /*f1e0*/  LDL.LU R8, [R1+0x20] ;  /* 0x0000200001087983 */ /* 0x000ee80000300800 */
[----:B------:R-:W4:Y:S04]  /*f1f0*/  LDL R9, [R1+0x50] ;  /* 0x0000500001097983 */ /* 0x000f280000100800 */
[----:B------:R-:W4:Y:S04]  /*f200*/  LDL.64 R12, [R1+0x8] ;  /* 0x00000800010c7983 */ /* 0x000f280000100a00 */
[----:B------:R-:W4:Y:S04]  /*f210*/  LDL R44, [R1+0x2c] ;  /* 0x00002c00012c7983 */ /* 0x000f280000100800 */
[----:B------:R-:W4:Y:S04]  /*f220*/  LDL.64 R42, [R1+0x8] ;  /* 0x00000800012a7983 */ /* 0x000f280000100a00 */
[----:B------:R-:W4:Y:S01]  /*f230*/  LDL.LU R40, [R1+0x40] ;  /* 0x0000400001287983 */ /* 0x000f220000300800 */
[----:B------:R-:W-:-:S02]  /*f240*/  IMAD R6, R38, UR4, RZ ;  /* 0x0000000426067c24 */ /* 0x000fc4000f8e02ff */
[----:B------:R-:W-:Y:S02]  /*f250*/  IMAD.MOV.U32 R5, RZ, RZ, R36 ;  /* 0x000000ffff057224 */ /* 0x000fe400078e0024 */
[C---:B------:R-:W-:Y:S02]  /*f260*/  IMAD R7, R46.reuse, UR5, R6 ;  /* 0x000000052e077c24 */ /* 0x040fe4000f8e0206 */
[----:B------:R-:W-:Y:S01]  /*f270*/  IMAD.WIDE.U32 R4, R46, UR4, R4 ;  /* 0x000000042e047c25 */ /* 0x000fe2000f8e0004 */
[----:B------:R-:W-:-:S03]  /*f280*/  ULDC.64 UR4, c[0x0][0xb78] ;  /* 0x0002de0000047ab9 */ /* 0x000fc60000000a00 */
[----:B------:R-:W-:Y:S01]  /*f290*/  IMAD.IADD R5, R5, 0x1, R7 ;  /* 0x0000000105057824 */ /* 0x000fe200078e0207 */
[----:B------:R-:W-:Y:S01]  /*f2a0*/  BSSY B1, `(.L_x_10554) ;  /* 0x0000064000017945 */ /* 0x000fe20003800000 */
[----:B--2---:R-:W-:Y:S02]  /*f2b0*/  SEL R39, R10, RZ, !P1 ;  /* 0x000000ff0a277207 */ /* 0x004fe40004800000 */
[----:B---3--:R-:W-:-:S03]  /*f2c0*/  SEL R37, R8, RZ, !P1 ;  /* 0x000000ff08257207 */ /* 0x008fc60004800000 */
[----:B------:R-:W-:Y:S01]  /*f2d0*/  IMAD R6, R39, UR4, RZ ;  /* 0x0000000427067c24 */ /* 0x000fe2000f8e02ff */
[----:B------:R-:W0:Y:S01]  /*f2e0*/  S2R R8, SR_TID.X ;  /* 0x0000000000087919 */ /* 0x000e220000002100 */
[----:B------:R-:W-:-:S04]  /*f2f0*/  IMAD.WIDE.U32 R4, R37, UR4, R4 ;  /* 0x0000000425047c25 */ /* 0x000fc8000f8e0004 */
[----:B------:R-:W-:Y:S01]  /*f300*/  IMAD R6, R37, UR5, R6 ;  /* 0x0000000525067c24 */ /* 0x000fe2000f8e0206 */
[----:B------:R-:W-:Y:S01]  /*f310*/  ULDC.64 UR4, c[0x0][0xb40] ;  /* 0x0002d00000047ab9 */ /* 0x000fe20000000a00 */
[----:B----4-:R-:W-:Y:S02]  /*f320*/  IMAD.MOV.U32 R42, RZ, RZ, R12 ;  /* 0x000000ffff2a7224 */ /* 0x010fe400078e000c */
[----:B------:R-:W-:Y:S02]  /*f330*/  IMAD R11, R40, 0xc0, R9 ;  /* 0x000000c0280b7824 */ /* 0x000fe400078e0209 */
[----:B------:R-:W-:-:S03]  /*f340*/  IMAD R7, R42, 0x40, R44 ;  /* 0x000000402a077824 */ /* 0x000fc600078e022c */
[----:B------:R-:W-:Y:S01]  /*f350*/  IADD3 R4, P1, R11, R4, RZ ;  /* 0x000000040b047210 */ /* 0x000fe20007f3e0ff */
[----:B------:R-:W-:-:S03]  /*f360*/  IMAD.WIDE R20, R7, 0x2, R20 ;  /* 0x0000000207147825 */ /* 0x000fc600078e0214 */
[----:B------:R-:W-:Y:S02]  /*f370*/  LEA R34, P2, R4, UR4, 0x2 ;  /* 0x0000000404227c11 */ /* 0x000fe4000f8410ff */
[C---:B------:R-:W-:Y:S02]  /*f380*/  IADD3 R7, P3, R20.reuse, 0x3000, RZ ;  /* 0x0000300014077810 */ /* 0x040fe40007f7e0ff */
[----:B------:R-:W-:Y:S01]  /*f390*/  LOP3.LUT R15, R20, 0x380, RZ, 0xc0, !PT ;  /* 0x00000380140f7812 */ /* 0x000fe200078ec0ff */
[----:B0-----:R-:W-:Y:S02]  /*f3a0*/  VIADD R9, R8, 0xffffff80 ;  /* 0xffffff8008097836 */ /* 0x001fe40000000000 */
[----:B------:R-:W-:Y:S01]  /*f3b0*/  IMAD.X R13, RZ, RZ, R21, P3 ;  /* 0x000000ffff0d7224 */ /* 0x000fe200018e0615 */
[----:B------:R-:W-:Y:S02]  /*f3c0*/  SHF.R.U64 R15, R15, 0x3, RZ ;  /* 0x000000030f0f7819 */ /* 0x000fe400000012ff */
[----:B------:R-:W-:-:S04]  /*f3d0*/  SHF.R.S32.HI R8, RZ, 0x1f, R9 ;  /* 0x0000001fff087819 */ /* 0x000fc80000011409 */
[----:B------:R-:W-:-:S04]  /*f3e0*/  LEA.HI R8, R8, R9, RZ, 0x7 ;  /* 0x0000000908087211 */ /* 0x000fc800078f38ff */
[----:B------:R-:W-:-:S04]  /*f3f0*/  LOP3.LUT R8, R8, 0xffffff80, RZ, 0xc0, !PT ;  /* 0xffffff8008087812 */ /* 0x000fc800078ec0ff */
[----:B------:R-:W-:Y:S02]  /*f400*/  IADD3 R8, R9, -R8, RZ ;  /* 0x8000000809087210 */ /* 0x000fe40007ffe0ff */
[----:B------:R-:W-:Y:S02]  /*f410*/  SHF.R.S32.HI R9, RZ, 0x1f, R11 ;  /* 0x0000001fff097819 */ /* 0x000fe4000001140b */
[----:B------:R-:W-:Y:S02]  /*f420*/  LOP3.LUT P0, RZ, R8, 0x3, RZ, 0xc0, !PT ;  /* 0x0000000308ff7812 */ /* 0x000fe4000780c0ff */
[----:B------:R-:W-:Y:S01]  /*f430*/  IADD3.X R9, R9, R5, R6, P1, !PT ;  /* 0x0000000509097210 */ /* 0x000fe20000ffe406 */
[C---:B------:R-:W-:Y:S01]  /*f440*/  VIADD R5, R11.reuse, 0x8 ;  /* 0x000000080b057836 */ /* 0x040fe20000000000 */
[-C--:B-----5:R-:W-:Y:S02]  /*f450*/  ISETP.GE.OR P1, PT, R11, R24.reuse, P0 ;  /* 0x000000180b00720c */ /* 0x0a0fe40000726670 */
[----:B------:R-:W-:Y:S01]  /*f460*/  LEA.HI.X R35, R4, UR5, R9, 0x2, P2 ;  /* 0x0000000504237c11 */ /* 0x000fe200090f1409 */
[----:B------:R-:W-:Y:S01]  /*f470*/  IMAD.MOV.U32 R32, RZ, RZ, R44 ;  /* 0x000000ffff207224 */ /* 0x000fe200078e002c */
[----:B------:R-:W-:Y:S01]  /*f480*/  ISETP.GE.OR P0, PT, R5, R24, P0 ;  /* 0x000000180500720c */ /* 0x000fe20000706670 */
[----:B------:R-:W-:Y:S01]  /*f490*/  ULDC.64 UR4, c[0x0][0xaa0] ;  /* 0x0002a80000047ab9 */ /* 0x000fe20000000a00 */
[----:B------:R-:W-:-:S02]  /*f4a0*/  IADD3 R11, P2, R20, 0x1800, RZ ;  /* 0x00001800140b7810 */ /* 0x000fc40007f5e0ff */
[----:B------:R-:W-:Y:S02]  /*f4b0*/  IADD3 R5, P4, R20, 0x4800, RZ ;  /* 0x0000480014057810 */ /* 0x000fe40007f9e0ff */
[----:B------:R-:W-:Y:S01]  /*f4c0*/  LOP3.LUT R8, R11, 0x380, RZ, 0xc0, !PT ;  /* 0x000003800b087812 */ /* 0x000fe200078ec0ff */
[--C-:B------:R-:W-:Y:S01]  /*f4d0*/  IMAD.X R9, RZ, RZ, R21.reuse, P2 ;  /* 0x000000ffff097224 */ /* 0x100fe200010e0615 */
[----:B------:R-:W-:Y:S01]  /*f4e0*/  LOP3.LUT R6, R7, 0x380, RZ, 0xc0, !PT ;  /* 0x0000038007067812 */ /* 0x000fe200078ec0ff */
[----:B------:R-:W-:Y:S01]  /*f4f0*/  IMAD.X R29, RZ, RZ, R21, P4 ;  /* 0x000000ffff1d7224 */ /* 0x000fe200020e0615 */
[----:B------:R-:W-:Y:S01]  /*f500*/  LOP3.LUT R4, R5, 0x380, RZ, 0xc0, !PT ;  /* 0x0000038005047812 */ /* 0x000fe200078ec0ff */
[----:B------:R0:W-:Y:S01]  /*f510*/  @!P1 STG.E desc[UR42][R34.64], R0 ;  /* 0x0000000022009986 */ /* 0x0001e2000c10192a */
[----:B------:R-:W-:Y:S02]  /*f520*/  SHF.R.U64 R8, R8, 0x3, RZ ;  /* 0x0000000308087819 */ /* 0x000fe400000012ff */
[----:B------:R-:W-:Y:S01]  /*f530*/  SHF.R.U64 R6, R6, 0x3, RZ ;  /* 0x0000000306067819 */ /* 0x000fe200000012ff */
[----:B------:R1:W-:Y:S01]  /*f540*/  @!P0 STG.E desc[UR42][R34.64+0x20], R2 ;  /* 0x0000200222008986 */ /* 0x0003e2000c10192a */
[----:B------:R-:W-:-:S02]  /*f550*/  SHF.R.U64 R4, R4, 0x3, RZ ;  /* 0x0000000304047819 */ /* 0x000fc400000012ff */
[----:B------:R-:W-:Y:S02]  /*f560*/  LOP3.LUT R8, R8, R11, RZ, 0x3c, !PT ;  /* 0x0000000b08087212 */ /* 0x000fe400078e3cff */
[----:B------:R-:W-:Y:S02]  /*f570*/  LOP3.LUT R12, R6, R7, RZ, 0x3c, !PT ;  /* 0x00000007060c7212 */ /* 0x000fe400078e3cff */
[----:B------:R-:W-:Y:S02]  /*f580*/  LOP3.LUT R28, R4, R5, RZ, 0x3c, !PT ;  /* 0x00000005041c7212 */ /* 0x000fe400078e3cff */
[----:B------:R-:W-:Y:S01]  /*f590*/  LOP3.LUT R20, R15, R20, RZ, 0x3c, !PT ;  /* 0x000000140f147212 */ /* 0x000fe200078e3cff */
[----:B------:R-:W5:Y:S01]  /*f5a0*/  LD.E.128 R8, desc[UR42][R8.64] ;  /* 0x0000002a08087980 */ /* 0x000f62000c101d00 */
[----:B------:R-:W-:-:S03]  /*f5b0*/  SHF.R.S32.HI R33, RZ, 0x1f, R44 ;  /* 0x0000001fff217819 */ /* 0x000fc6000001142c */
[----:B------:R2:W5:Y:S01]  /*f5c0*/  LD.E.128 R4, desc[UR42][R20.64] ;  /* 0x0000002a14047980 */ /* 0x000562000c101d00 */
[----:B------:R-:W-:-:S03]  /*f5d0*/  SHF.R.S32.HI R43, RZ, 0x1f, R42 ;  /* 0x0000001fff2b7819 */ /* 0x000fc6000001142a */
        /* <DEDUP_REMOVED lines=8> */
[----:B---3--:R-:W3:Y:S01]  /*f660*/  FENCE.VIEW.ASYNC.S ;  /* 0x00000000000073c6 */ /* 0x008ee20000000000 */
[----:B------:R-:W-:Y:S01]  /*f670*/  IMAD.WIDE.U32 R32, R3, UR4, R32 ;  /* 0x0000000403207c25 */ /* 0x000fe2000f8e0020 */
[----:B------:R-:W-:Y:S01]  /*f680*/  ULDC UR4, c[0x0][0xa8c] ;  /* 0x0002a30000047ab9 */ /* 0x000fe20000000800 */
[C---:B0-----:R-:W-:Y:S01]  /*f690*/  IADD3 R0, R42.reuse, 0x30, RZ ;  /* 0x000000302a007810 */ /* 0x041fe20007ffe0ff */
[----:B------:R0:W-:Y:S01]  /*f6a0*/  STL [R1+0xc], R43 ;  /* 0x00000c2b01007387 */ /* 0x0001e20000100800 */
[----:B--2---:R-:W-:Y:S01]  /*f6b0*/  VIADD R20, R42, 0x60 ;  /* 0x000000602a147836 */ /* 0x004fe20000000000 */
[----:B------:R-:W-:Y:S01]  /*f6c0*/  ISETP.GE.AND P0, PT, R44, UR4, PT ;  /* 0x000000042c007c0c */ /* 0x000fe2000bf06270 */
[----:B------:R-:W-:-:S02]  /*f6d0*/  IMAD R41, R40, -0xc0, R24 ;  /* 0xffffff4028297824 */ /* 0x000fc400078e0218 */
[----:B------:R-:W-:Y:S02]  /*f6e0*/  VIADD R21, R42, 0x90 ;  /* 0x000000902a157836 */ /* 0x000fe40000000000 */
[----:B------:R-:W-:Y:S01]  /*f6f0*/  IMAD R3, R3, UR5, R36 ;  /* 0x0000000503037c24 */ /* 0x000fe2000f8e0224 */
[-C--:B------:R-:W-:Y:S01]  /*f700*/  ISETP.GE.OR P3, PT, R0, R41.reuse, P0 ;  /* 0x000000290000720c */ /* 0x080fe20000766670 */
[----:B-1----:R-:W-:Y:S01]  /*f710*/  IMAD R2, R38, UR6, RZ ;  /* 0x0000000626027c24 */ /* 0x002fe2000f8e02ff */
[-C--:B------:R-:W-:Y:S01]  /*f720*/  ISETP.GE.OR P1, PT, R20, R41.reuse, P0 ;  /* 0x000000291400720c */ /* 0x080fe20000726670 */
[----:B------:R-:W-:Y:S01]  /*f730*/  IMAD.IADD R33, R33, 0x1, R3 ;  /* 0x0000000121217824 */ /* 0x000fe200078e0203 */
[-C--:B------:R-:W-:Y:S01]  /*f740*/  ISETP.GE.OR P2, PT, R21, R41.reuse, P0 ;  /* 0x000000291500720c */ /* 0x080fe20000746670 */
[----:B------:R-:W-:Y:S01]  /*f750*/  ULDC.64 UR4, c[0x0][0xae8] ;  /* 0x0002ba0000047ab9 */ /* 0x000fe20000000a00 */
[----:B------:R-:W-:Y:S01]  /*f760*/  ISETP.GE.OR P0, PT, R42, R41, P0 ;  /* 0x000000292a00720c */ /* 0x000fe20000706670 */
[----:B------:R-:W-:-:S02]  /*f770*/  IMAD R35, R46, UR7, R2 ;  /* 0x000000072e237c24 */ /* 0x000fc4000f8e0202 */
[----:B------:R-:W-:-:S04]  /*f780*/  IMAD.WIDE.U32 R2, R46, UR6, R32 ;  /* 0x000000062e027c25 */ /* 0x000fc8000f8e0020 */
[----:B------:R-:W-:Y:S02]  /*f790*/  VIADD R0, R16, 0x13220 ;  /* 0x0001322010007836 */ /* 0x000fe40000000000 */
[----:B------:R-:W-:Y:S02]  /*f7a0*/  IMAD.IADD R3, R3, 0x1, R35 ;  /* 0x0000000103037824 */ /* 0x000fe400078e0223 */
[----:B------:R-:W-:Y:S01]  /*f7b0*/  IMAD R20, R39, UR4, RZ ;  /* 0x0000000427147c24 */ /* 0x000fe2000f8e02ff */
[----:B------:R-:W-:Y:S01]  /*f7c0*/  PRMT R0, RZ, 0x654, R0 ;  /* 0x00000654ff007816 */ /* 0x000fe20000000000 */
[----:B------:R-:W-:-:S03]  /*f7d0*/  IMAD.WIDE.U32 R34, R37, UR4, R2 ;  /* 0x0000000425227c25 */ /* 0x000fc6000f8e0002 */
[----:B---3--:R0:W-:Y:S01]  /*f7e0*/  SYNCS.ARRIVE.TRANS64.RED.A1T0 RZ, [R0+URZ], RZ ;  /* 0x000000ff00ff79a7 */ /* 0x0081e2000810043f */
[----:B------:R-:W-:Y:S02]  /*f7f0*/  IMAD R21, R37, UR5, R20 ;  /* 0x0000000525157c24 */ /* 0x000fe4000f8e0214 */
[----:B------:R-:W-:-:S04]  /*f800*/  IMAD.WIDE R32, R40, 0xc0, R42 ;  /* 0x000000c028207825 */ /* 0x000fc800078e022a */
[----:B------:R-:W-:Y:S01]  /*f810*/  IMAD.IADD R37, R35, 0x1, R21 ;  /* 0x0000000123257824 */ /* 0x000fe200078e0215 */
[----:B0-----:R-:W-:Y:S06]  /*f820*/  @P0 BRA `(.L_x_10555) ;  /* 0x00000000002c0947 */ /* 0x001fec0003800000 */
        /* <DEDUP_REMOVED lines=10> */
[----:B-----5:R0:W-:Y:S04]  /*f8d0*/  STG.E.128 desc[UR42][R20.64], R4 ;  /* 0x0000000414007986 */ /* 0x0201e8000c101d2a */
.L_x_10555:
[----:B------:R-:W-:Y:S05]  /*f8e0*/  BSYNC B1 ;  /* 0x0000000000017941 */ /* 0x000fea0003800000 */
.L_x_10554:
[----:B------:R-:W-:Y:S04]  /*f8f0*/  BSSY B1, `(.L_x_10556) ;  /* 0x000000f000017945 */ /* 0x000fe80003800000 */
[----:B------:R-:W-:Y:S05]  /*f900*/  @P3 BRA `(.L_x_10557) ;  /* 0x0000000000343947 */ /* 0x000fea0003800000 */
[----:B0----5:R-:W-:Y:S01]  /*f910*/  IADD3 R5, P0, R32, 0x30, RZ ;  /* 0x0000003020057810 */ /* 0x021fe20007f1e0ff */
        /* <DEDUP_REMOVED lines=12> */
.L_x_10557:
[----:B------:R-:W-:Y:S05]  /*f9e0*/  BSYNC B1 ;  /* 0x0000000000017941 */ /* 0x000fea0003800000 */
.L_x_10556:
[----:B------:R-:W-:Y:S04]  /*f9f0*/  BSSY B1, `(.L_x_10558) ;  /* 0x000000f000017945 */ /* 0x000fe80003800000 */
[----:B------:R-:W-:Y:S05]  /*fa00*/  @P1 BRA `(.L_x_10559) ;  /* 0x0000000000341947 */ /* 0x000fea0003800000 */
[----:B01---5:R-:W-:Y:S01]  /*fa10*/  IADD3 R5, P0, R32, 0x60, RZ ;  /* 0x0000006020057810 */ /* 0x023fe20007f1e0ff */
[----:B------:R-:W-:Y:S01]  /*fa20*/  ULDC.64 UR4, c[0x0][0xad8] ;  /* 0x0002b60000047ab9 */ /* 0x000fe20000000a00 */
[----:B------:R-:W-:Y:S01]  /*fa30*/  MOV R2, R34 ;  /* 0x0000002200027202 */ /* 0x000fe20000000f00 */
        /* <DEDUP_REMOVED lines=10> */
.L_x_10559:
[----:B------:R-:W-:Y:S05]  /*fae0*/  BSYNC B1 ;  /* 0x0000000000017941 */ /* 0x000fea0003800000 */
.L_x_10558:
[----:B------:R-:W-:Y:S05]  /*faf0*/  @P2 BRA `(.L_x_10560) ;  /* 0x0000000800942947 */ /* 0x000fea0003800000 */
[----:B012--5:R-:W-:Y:S01]  /*fb00*/  IADD3 R5, P0, R32, 0x90, RZ ;  /* 0x0000009020057810 */ /* 0x027fe20007f1e0ff */
        /* <DEDUP_REMOVED lines=11> */
[----:B------:R3:W-:Y:S01]  /*fbc0*/  STG.E.128 desc[UR42][R4.64], R28 ;  /* 0x0000001c04007986 */ /* 0x0007e2000c101d2a */
[----:B------:R-:W-:Y:S05]  /*fbd0*/  BRA `(.L_x_10560) ;  /* 0x00000008005c7947 */ /* 0x000fea0003800000 */
.L_x_10552:
[----:B--2---:R-:W2:Y:S01]  /*fbe0*/  LDL.LU R4, [R1+0x30] ;  /* 0x0000300001047983 */ /* 0x004ea20000300800 */
[----:B------:R-:W-:-:S03]  /*fbf0*/  ULDC.64 UR4, c[0x0][0xbd8] ;  /* 0x0002f60000047ab9 */ /* 0x000fc60000000a00 */
[----:B------:R-:W3:Y:S01]  /*fc00*/  LDL.LU R0, [R1+0x34] ;  /* 0x0000340001007983 */ /* 0x000ee20000300800 */
[----:B------:R-:W-:Y:S02]  /*fc10*/  ISETP.NE.U32.AND P0, PT, RZ, UR4, PT ;  /* 0x00000004ff007c0c */ /* 0x000fe4000bf05070 */
[----:B------:R-:W-:Y:S02]  /*fc20*/  MOV R7, RZ ;  /* 0x000000ff00077202 */ /* 0x000fe40000000f00 */
        /* <DEDUP_REMOVED lines=14> */
[----:B------:R-:W-:Y:S01]  /*fd10*/  ISETP.GT.AND P2, PT, R6, 0xbf, PT ;  /* 0x000000bf0600780c */ /* 0x000fe20003f44270 */
[----:B--2---:R-:W-:-:S12]  /*fd20*/  @P1 BRA `(.L_x_10561) ;  /* 0x0000000000101947 */ /* 0x004fd80003800000 */
[----:B------:R-:W-:Y:S05]  /*fd30*/  @!P0 BRA `(.L_x_10561) ;  /* 0x00000000000c8947 */ /* 0x000fea0003800000 */
[----:B------:R-:W2:Y:S04]  /*fd40*/  LDG.E R5, desc[UR42][R2.64] ;  /* 0x0000002a02057981 */ /* 0x000ea8000c1e1900 */
[----:B-----5:R-:W2:Y:S02]  /*fd50*/  LDG.E R0, desc[UR42][R2.64+0x4] ;  /* 0x0000042a02007981 */ /* 0x020ea4000c1e1900 */
[----:B--2---:R-:W-:-:S07]  /*fd60*/  IMAD.IADD R0, R0, 0x1, -R5 ;  /* 0x0000000100007824 */ /* 0x004fce00078e0a05 */
.L_x_10561:
        /* <DEDUP_REMOVED lines=31> */
[----:B------:R-:W-:Y:S02]  /*ff60*/  LEA.HI.X R5, R2, UR5, R3, 0x2, P0 ;  /* 0x0000000502057c11 */ /* 0x000fe400080f1403 */
[----:B------:R-:W-:-:S05]  /*ff70*/  MOV R3, 0xff800000 ;  /* 0xff80000000037802 */ /* 0x000fca0000000f00 */
[----:B------:R0:W-:Y:S02]  /*ff80*/  STG.E desc[UR42][R4.64], R3 ;  /* 0x0000000304007986 */ /* 0x0001e4000c10192a */
.L_x_10563:
[----:B------:R-:W-:Y:S05]  /*ff90*/  BSYNC B1 ;  /* 0x0000000000017941 */ /* 0x000fea0003800000 */
.L_x_10562:
[----:B------:R-:W2:Y:S01]  /*ffa0*/  LDL.64 R14, [R1+0x8] ;  /* 0x00000800010e7983 */ /* 0x000ea20000100a00 */
[----:B------:R-:W-:Y:S01]  /*ffb0*/  ULDC.64 UR4, c[0x0][0xaa0] ;  /* 0x0002a80000047ab9 */ /* 0x000fe20000000a00 */
[----:B------:R-:W-:Y:S01]  /*ffc0*/  IMAD.MOV.U32 R2, RZ, RZ, R20 ;  /* 0x000000ffff027224 */ /* 0x000fe200078e0014 */
[----:B------:R-:W-:Y:S01]  /*ffd0*/  ULDC.64 UR6, c[0x0][0xae0] ;  /* 0x0002b80000067ab9 */ /* 0x000fe20000000a00 */
[----:B0-----:R-:W-:Y:S01]  /*ffe0*/  IMAD.MOV.U32 R3, RZ, RZ, R10 ;  /* 0x000000ffff037224 */ /* 0x001fe200078e000a */
[----:B------:R-:W-:Y:S01]  /*fff0*/  BSSY B1, `(.L_x_10564) ;  /* 0x0000027000017945 */ /* 0x000fe20003800000 */
[----:B------:R-:W-:Y:S02]  /*10000*/  IMAD R4, R6, UR4, RZ ;  /* 0x0000000406047c24 */ /* 0x000fe4000f8e02ff */
[C---:B------:R-:W-:Y:S01]  /*10010*/  IMAD.WIDE.U32 R2, R7.reuse, UR4, R2 ;  /* 0x0000000407027c25 */ /* 0x040fe2000f8e0002 */
[----:B------:R-:W-:Y:S02]  /*10020*/  ULDC UR4, c[0x0][0xa8c] ;  /* 0x0002a30000047ab9 */ /* 0x000fe40000000800 */
[----:B------:R-:W-:Y:S01]  /*10030*/  ISETP.GE.AND P0, PT, R20, UR4, PT ;  /* 0x0000000414007c0c */ /* 0x000fe2000bf06270 */
[----:B------:R-:W-:Y:S01]  /*10040*/  IMAD R7, R7, UR5, R4 ;  /* 0x0000000507077c24 */ /* 0x000fe2000f8e0204 */
[----:B------:R-:W-:Y:S01]  /*10050*/  ULDC.64 UR4, c[0x0][0xae8] ;  /* 0x0002ba0000047ab9 */ /* 0x000fe20000000a00 */
[----:B------:R-:W-:-:S02]  /*10060*/  IMAD R6, R12, -0xc0, R0 ;  /* 0xffffff400c067824 */ /* 0x000fc400078e0200 */
[----:B------:R-:W-:Y:S02]  /*10070*/  IMAD.IADD R3, R3, 0x1, R7 ;  /* 0x0000000103037824 */ /* 0x000fe400078e0207 */
[----:B------:R-:W-:Y:S02]  /*10080*/  IMAD R4, R8, UR6, RZ ;  /* 0x0000000608047c24 */ /* 0x000fe4000f8e02ff */
[----:B------:R-:W-:-:S04]  /*10090*/  IMAD.WIDE.U32 R2, R13, UR6, R2 ;  /* 0x000000060d027c25 */ /* 0x000fc8000f8e0002 */
[----:B------:R-:W-:Y:S02]  /*100a0*/  IMAD R5, R13, UR7, R4 ;  /* 0x000000070d057c24 */ /* 0x000fe4000f8e0204 */
[----:B------:R-:W-:-:S03]  /*100b0*/  IMAD R0, R9, UR4, RZ ;  /* 0x0000000409007c24 */ /* 0x000fc6000f8e02ff */
[----:B------:R-:W-:Y:S01]  /*100c0*/  IADD3 R3, R3, R5, RZ ;  /* 0x0000000503037210 */ /* 0x000fe20007ffe0ff */
[C---:B------:R-:W-:Y:S02]  /*100d0*/  IMAD R9, R11.reuse, UR5, R0 ;  /* 0x000000050b097c24 */ /* 0x040fe4000f8e0200 */
[----:B------:R-:W-:-:S04]  /*100e0*/  IMAD.WIDE.U32 R4, R11, UR4, R2 ;  /* 0x000000040b047c25 */ /* 0x000fc8000f8e0002 */
[----:B------:R-:W-:Y:S02]  /*100f0*/  IMAD.IADD R11, R5, 0x1, R9 ;  /* 0x00000001050b7824 */ /* 0x000fe400078e0209 */
[C---:B--2---:R-:W-:Y:S02]  /*10100*/  VIADD R7, R14.reuse, 0x30 ;  /* 0x000000300e077836 */ /* 0x044fe40000000000 */
[----:B------:R-:W-:-:S03]  /*10110*/  VIADD R13, R14, 0x60 ;  /* 0x000000600e0d7836 */ /* 0x000fc60000000000 */
[-C--:B------:R-:W-:Y:S01]  /*10120*/  ISETP.GE.OR P3, PT, R7, R6.reuse, P0 ;  /* 0x000000060700720c */ /* 0x080fe20000766670 */
[----:B------:R-:W-:Y:S01]  /*10130*/  VIADD R7, R14, 0x90 ;  /* 0x000000900e077836 */ /* 0x000fe20000000000 */
[----:B------:R-:W-:-:S04]  /*10140*/  ISETP.GE.OR P1, PT, R13, R6, P0 ;  /* 0x000000060d00720c */ /* 0x000fc80000726670 */
[-C--:B------:R-:W-:Y:S02]  /*10150*/  ISETP.GE.OR P2, PT, R7, R6.reuse, P0 ;  /* 0x000000060700720c */ /* 0x080fe40000746670 */
[----:B------:R-:W-:Y:S01]  /*10160*/  ISETP.GE.OR P0, PT, R14, R6, P0 ;  /* 0x000000060e00720c */ /* 0x000fe20000706670 */
[--C-:B------:R-:W-:Y:S01]  /*10170*/  IMAD.MOV.U32 R6, RZ, RZ, R14.reuse ;  /* 0x000000ffff067224 */ /* 0x100fe200078e000e */
[----:B------:R-:W-:-:S03]  /*10180*/  SHF.R.S32.HI R7, RZ, 0x1f, R14 ;  /* 0x0000001fff077819 */ /* 0x000fc6000001140e */
[----:B------:R-:W-:-:S08]  /*10190*/  IMAD.WIDE R6, R12, 0xc0, R6 ;  /* 0x000000c00c067825 */ /* 0x000fd000078e0206 */
[----:B------:R-:W-:Y:S05]  /*101a0*/  @P0 BRA `(.L_x_10565) ;  /* 0x00000000002c0947 */ /* 0x000fea0003800000 */
[----:B------:R-:W-:Y:S01]  /*101b0*/  ULDC.64 UR4, c[0x0][0xad8] ;  /* 0x0002b60000047ab9 */ /* 0x000fe20000000a00 */
[----:B------:R-:W-:Y:S02]  /*101c0*/  IMAD.MOV.U32 R2, RZ, RZ, R4 ;  /* 0x000000ffff027224 */ /* 0x000fe400078e0004 */
        /* <DEDUP_REMOVED lines=9> */
.L_x_10565:
[----:B------:R-:W-:Y:S05]  /*10260*/  BSYNC B1 ;  /* 0x0000000000017941 */ /* 0x000fea0003800000 */
.L_x_10564:
[----:B------:R-:W-:Y:S04]  /*10270*/  BSSY B1, `(.L_x_10566) ;  /* 0x000000f000017945 */ /* 0x000fe80003800000 */
[----:B------:R-:W-:Y:S05]  /*10280*/  @P3 BRA `(.L_x_10567) ;  /* 0x0000000000343947 */ /* 0x000fea0003800000 */
[----:B0-----:R-:W-:Y:S01]  /*10290*/  IADD3 R9, P0, R6, 0x30, RZ ;  /* 0x0000003006097810 */ /* 0x001fe20007f1e0ff */
        /* <DEDUP_REMOVED lines=12> */
.L_x_10567:
[----:B------:R-:W-:Y:S05]  /*10360*/  BSYNC B1 ;  /* 0x0000000000017941 */ /* 0x000fea0003800000 */
.L_x_10566:
[----:B------:R-:W-:Y:S04]  /*10370*/  BSSY B1, `(.L_x_10568) ;  /* 0x000000f000017945 */ /* 0x000fe80003800000 */
[----:B------:R-:W-:Y:S05]  /*10380*/  @P1 BRA `(.L_x_10569) ;  /* 0x0000000000341947 */ /* 0x000fea0003800000 */
[----:B0-2---:R-:W-:Y:S01]  /*10390*/  IADD3 R9, P0, R6, 0x60, RZ ;  /* 0x0000006006097810 */ /* 0x005fe20007f1e0ff */
        /* <DEDUP_REMOVED lines=12> */
.L_x_10569:
[----:B------:R-:W-:Y:S05]  /*10460*/  BSYNC B1 ;  /* 0x0000000000017941 */ /* 0x000fea0003800000 */
.L_x_10568:
[----:B------:R-:W-:Y:S05]  /*10470*/  @P2 BRA `(.L_x_10560) ;  /* 0x0000000000342947 */ /* 0x000fea0003800000 */
[----:B------:R-:W-:Y:S01]  /*10480*/  IADD3 R5, P0, R6, 0x90, RZ ;  /* 0x0000009006057810 */ /* 0x000fe20007f1e0ff */
        /* <DEDUP_REMOVED lines=12> */
.L_x_10560:
[----:B------:R-:W-:Y:S05]  /*10550*/  BSYNC B0 ;  /* 0x0000000000007941 */ /* 0x000fea0003800000 */
.L_x_10551:
[----:B------:R-:W-:Y:S02]  /*10560*/  ULDC UR4, c[0x0][0xc14] ;  /* 0x0003050000047ab9 */ /* 0x000fe40000000800 */
[----:B-1----:R-:W-:-:S13]  /*10570*/  ISETP.GE.AND P0, PT, R27, UR4, PT ;  /* 0x000000041b007c0c */ /* 0x002fda000bf06270 */
[----:B------:R-:W-:Y:S05]  /*10580*/  @!P0 BRA `(.L_x_10570) ;  /* 0xffffff0800b08947 */ /* 0x000fea000383ffff */
[----:B------:R-:W-:Y:S05]  /*10590*/  BRA `(.L_x_10457) ;  /* 0x0000005000007947 */ /* 0x000fea0003800000 */
.L_x_10455:
[----:B------:R-:W-:-:S08]  /*105a0*/  NOP ;  /* 0x0000000000007918 */ /* 0x000fd00000000000 */
[----:B------:R-:W0:-:S00]  /*105b0*/  USETMAXREG.DEALLOC.CTAPOOL 0x20 ;  /* 0x00000020000079c8 */ /* 0x000e0000080e0500 */
[----:B0-----:R-:W-:Y:S02]  /*105c0*/  LOP3.LUT R0, R0, 0x3, RZ, 0xc0, !PT ;  /* 0x0000000300007812 */ /* 0x001fe400078ec0ff */
[----:B------:R-:W-:-:S04]  /*105d0*/  LOP3.LUT R22, R22, 0xfffffffd, RZ, 0xc0, !PT ;  /* 0xfffffffd16167812 */ /* 0x000fc800078ec0ff */
[----:B------:R-:W0:Y:S02]  /*105e0*/  SHFL.IDX PT, R0, R0, RZ, 0x1f ;  /* 0x00001fff00007589 */ /* 0x000e2400000e0000 */
[----:B0-----:R-:W-:Y:S01]  /*105f0*/  ISETP.NE.AND P0, PT, R0, RZ, PT ;  /* 0x000000ff0000720c */ /* 0x001fe20003f05270 */
[----:B------:R-:W-:-:S12]  /*10600*/  IMAD.MOV.U32 R0, RZ, RZ, RZ ;  /* 0x000000ffff007224 */ /* 0x000fd800078e00ff */
        /* <DEDUP_REMOVED lines=9> */
.L_x_10571:
        /* <DEDUP_REMOVED lines=42> */
.L_x_10577:
        /* <DEDUP_REMOVED lines=12> */
.L_x_10576:
[----:B------:R-:W-:Y:S05]  /*10a00*/  BSYNC B0 ;  /* 0x0000000000007941 */ /* 0x000fea0003800000 */
.L_x_10575:
        /* <DEDUP_REMOVED lines=21> */
.L_x_10573:
        /* <DEDUP_REMOVED lines=11> */
[----:B------:R0:W1:Y:S01]  /*10c10*/  F2I.FTZ.U32.TRUNC.NTZ R3, R2 ;  /* 0x0000000200037305 */ /* 0x000062000021f000 */
[----:B------:R-:W-:Y:S05]  /*10c20*/  @!P0 BRA `(.L_x_10578) ;  /* 0x0000000000088947 */ /* 0x000fea0003800000 */
[----:B------:R-:W-:-:S06]  /*10c30*/  VIADD R16, R19, 0xffffffff ;  /* 0xffffffff13107836 */ /* 0x000fcc0000000000 */
[----:B------:R2:W3:Y:S02]  /*10c40*/  SHFL.IDX PT, R16, R7, R16, 0x1f ;  /* 0x00001f1007107589 */ /* 0x0004e400000e0000 */
.L_x_10578:
[----:B---3--:R-:W-:Y:S01]  /*10c50*/  IMAD R16, R16, UR5, R9 ;  /* 0x0000000510107c24 */ /* 0x008fe2000f8e0209 */
[----:B0-----:R-:W-:Y:S01]  /*10c60*/  IABS R2, R0 ;  /* 0x0000000000027213 */ /* 0x001fe20000000000 */
[----:B-12---:R-:W-:Y:S02]  /*10c70*/  IMAD.MOV R7, RZ, RZ, -R3 ;  /* 0x000000ffff077224 */ /* 0x006fe400078e0a03 */
[----:B------:R-:W-:Y:S01]  /*10c80*/  VIADD R19, R19, UR4 ;  /* 0x0000000413137c36 */ /* 0x000fe20008000000 */
[----:B------:R-:W-:Y:S01]  /*10c90*/  IADD3 R9, -R16, UR6, RZ ;  /* 0x0000000610097c10 */ /* 0x000fe2000fffe1ff */
[----:B------:R-:W-:Y:S01]  /*10ca0*/  IMAD.MOV R8, RZ, RZ, -R2 ;  /* 0x000000ffff087224 */ /* 0x000fe200078e0a02 */
[----:B------:R-:W-:Y:S01]  /*10cb0*/  MOV R2, RZ ;  /* 0x000000ff00027202 */ /* 0x000fe20000000f00 */
[----:B------:R-:W-:Y:S01]  /*10cc0*/  IMAD R7, R7, R4, RZ ;  /* 0x0000000407077224 */ /* 0x000fe200078e02ff */
[----:B------:R-:W-:-:S03]  /*10cd0*/  IABS R6, R9 ;  /* 0x0000000900067213 */ /* 0x000fc60000000000 */
        /* <DEDUP_REMOVED lines=15> */
[----:B------:R-:W-:Y:S01]  /*10dd0*/  IADD3 R17, -R2, RZ, RZ ;  /* 0x000000ff02117210 */ /* 0x000fe20007ffe1ff */
[----:B------:R-:W-:-:S04]  /*10de0*/  IMAD.MOV.U32 R18, RZ, RZ, R2 ;  /* 0x000000ffff127224 */ /* 0x000fc800078e0002 */
[----:B------:R-:W-:Y:S01]  /*10df0*/  IMAD R17, R0, R17, R9 ;  /* 0x0000001100117224 */ /* 0x000fe200078e0209 */
[----:B------:R-:W-:Y:S06]  /*10e00*/  BRA `(.L_x_10579) ;  /* 0x00000000000c7947 */ /* 0x000fec0003800000 */
.L_x_10574:
[----:B------:R-:W-:Y:S02]  /*10e10*/  IMAD.MOV.U32 R17, RZ, RZ, RZ ;  /* 0x000000ffff117224 */ /* 0x000fe400078e00ff */
[----:B------:R-:W-:Y:S02]  /*10e20*/  IMAD.U32 R16, RZ, RZ, UR6 ;  /* 0x00000006ff107e24 */ /* 0x000fe4000f8e00ff */
[----:B------:R-:W-:-:S07]  /*10e30*/  IMAD.MOV.U32 R18, RZ, RZ, RZ ;  /* 0x000000ffff127224 */ /* 0x000fce00078e00ff */
.L_x_10579:
[----:B------:R-:W-:-:S13]  /*10e40*/  ISETP.NE.AND P0, PT, R5, RZ, PT ;  /* 0x000000ff0500720c */ /* 0x000fda0003f05270 */
[----:B------:R-:W0:Y:S01]  /*10e50*/  @!P0 S2R R3, SR_CgaCtaId ;  /* 0x0000000000038919 */ /* 0x000e220000008800 */
[----:B------:R-:W-:-:S04]  /*10e60*/  @!P0 MOV R0, 0x400 ;  /* 0x0000040000008802 */ /* 0x000fc80000000f00 */
[----:B0-----:R-:W-:-:S05]  /*10e70*/  @!P0 LEA R0, R3, R0, 0x18 ;  /* 0x0000000003008211 */ /* 0x001fca00078ec0ff */
[----:B------:R1:W-:Y:S01]  /*10e80*/  @!P0 STS.128 [R0+0x132d0], R16 ;  /* 0x0132d01000008388 */ /* 0x0003e20000000c00 */
[----:B------:R-:W-:Y:S06]  /*10e90*/  BAR.ARV 0x5, 0x200 ;  /* 0x0148000000007b1d */ /* 0x000fec0000002000 */
.L_x_10572:
[----:B------:R2:W-:Y:S01]  /*10ea0*/  STL [R1+0x1c], RZ ;  /* 0x00001cff01007387 */ /* 0x0005e20000100800 */
[----:B------:R-:W-:Y:S01]  /*10eb0*/  ULDC UR4, c[0x0][0xc14] ;  /* 0x0003050000047ab9 */ /* 0x000fe20000000800 */
[----:B------:R-:W-:Y:S01]  /*10ec0*/  IMAD.MOV.U32 R27, RZ, RZ, 0x1 ;  /* 0x00000001ff1b7424 */ /* 0x000fe200078e00ff */
[----:B0-----:R-:W-:Y:S02]  /*10ed0*/  ISETP.GE.AND P0, PT, R19, UR4, PT ;  /* 0x0000000413007c0c */ /* 0x001fe4000bf06270 */
[----:B------:R-:W-:-:S11]  /*10ee0*/  MOV R25, RZ ;  /* 0x000000ff00197202 */ /* 0x000fd60000000f00 */
[----:B--2---:R-:W-:Y:S05]  /*10ef0*/  @P0 BRA `(.L_x_10580) ;  /* 0x0000004000b00947 */ /* 0x004fea0003800000 */
[----:B-1----:R-:W0:Y:S01]  /*10f00*/  S2R R0, SR_TID.X ;  /* 0x0000000000007919 */ /* 0x002e220000002100 */
[----:B------:R-:W-:Y:S01]  /*10f10*/  BSSY B7, `(.L_x_10580) ;  /* 0x000042a000077945 */ /* 0x000fe20003800000 */
[----:B------:R-:W-:Y:S01]  /*10f20*/  IMAD.MOV.U32 R28, RZ, RZ, 0x1 ;  /* 0x00000001ff1c7424 */ /* 0x000fe200078e00ff */
[----:B------:R-:W-:Y:S01]  /*10f30*/  MOV R26, RZ ;  /* 0x000000ff001a7202 */ /* 0x000fe20000000f00 */
[----:B------:R-:W1:Y:S01]  /*10f40*/  S2R R6, SR_TID.X ;  /* 0x0000000000067919 */ /* 0x000e620000002100 */
[----:B------:R-:W-:Y:S01]  /*10f50*/  IMAD.MOV.U32 R25, RZ, RZ, RZ ;  /* 0x000000ffff197224 */ /* 0x000fe200078e00ff */
[----:B------:R-:W-:Y:S01]  /*10f60*/  ULOP3.LUT UR36, UR37, 0x1, URZ, 0xfc, !UPT ;  /* 0x0000000125247892 */ /* 0x000fe2000f8efc3f */
[----:B------:R-:W-:Y:S01]  /*10f70*/  IMAD.MOV.U32 R27, RZ, RZ, 0x1 ;  /* 0x00000001ff1b7424 */ /* 0x000fe200078e00ff */
[----:B------:R2:W-:Y:S01]  /*10f80*/  STL [R1+0x1c], RZ ;  /* 0x00001cff01007387 */ /* 0x0005e20000100800 */
[----:B------:R-:W-:Y:S01]  /*10f90*/  ULOP3.LUT UR39, UR37, 0x2, URZ, 0xfc, !UPT ;  /* 0x0000000225277892 */ /* 0x000fe2000f8efc3f */
[----:B------:R-:W-:Y:S01]  /*10fa0*/  ULDC UR38, c[0x0][0xc] ;  /* 0x0000030000267ab9 */ /* 0x000fe20000000800 */
[----:B------:R-:W-:Y:S01]  /*10fb0*/  ULDC.64 UR40, c[0x0][0x198] ;  /* 0x0000660000287ab9 */ /* 0x000fe20000000a00 */
[----:B0-----:R-:W-:Y:S01]  /*10fc0*/  LOP3.LUT R2, R0, 0x7f, RZ, 0xc0, !PT ;  /* 0x0000007f00027812 */ /* 0x001fe200078ec0ff */
[----:B-1----:R-:W-:Y:S01]  /*10fd0*/  IMAD.SHL.U32 R24, R6, 0x40, RZ ;  /* 0x0000004006187824 */ /* 0x002fe200078e00ff */
[----:B------:R-:W-:-:S03]  /*10fe0*/  SHF.R.U32.HI R0, RZ, 0x1, R6 ;  /* 0x00000001ff007819 */ /* 0x000fc60000011606 */
[----:B------:R-:W-:Y:S02]  /*10ff0*/  IMAD.SHL.U32 R4, R2, 0x10, RZ ;  /* 0x0000001002047824 */ /* 0x000fe400078e00ff */
[----:B------:R-:W-:Y:S01]  /*11000*/  IMAD.SHL.U32 R2, R6, 0x20, RZ ;  /* 0x0000002006027824 */ /* 0x000fe200078e00ff */
[----:B------:R-:W-:Y:S01]  /*11010*/  LOP3.LUT R3, R24, 0x180, RZ, 0xc0, !PT ;  /* 0x0000018018037812 */ /* 0x000fe200078ec0ff */
[----:B------:R-:W-:Y:S01]  /*11020*/  IMAD.SHL.U32 R7, R6, 0x4, RZ ;  /* 0x0000000406077824 */ /* 0x000fe200078e00ff */
        /* <DEDUP_REMOVED lines=10> */
[----:B--2---:R-:W-:-:S07]  /*110d0*/  LOP3.LUT R23, R5, R4, RZ, 0xfc, !PT ;  /* 0x0000000405177212 */ /* 0x004fce00078efcff */
.L_x_10675:
[----:B------:R-:W0:Y:S02]  /*110e0*/  LDC.64 R2, c[0x0][0xc60] ;  /* 0x00031800ff027b82 */ /* 0x000e240000000a00 */
[----:B0-----:R-:W-:-:S05]  /*110f0*/  IMAD.WIDE R2, R19, 0x4, R2 ;  /* 0x0000000413027825 */ /* 0x001fca00078e0202 */
[----:B------:R-:W2:Y:S01]  /*11100*/  LDG.E R11, desc[UR42][R2.64] ;  /* 0x0000002a020b7981 */ /* 0x000ea2000c1e1900 */
        /* <DEDUP_REMOVED lines=8> */
[----:B-12---:R-:W-:Y:S01]  /*11190*/  SHF.R.S32.HI R0, RZ, 0x1f, R11 ;  /* 0x0000001fff007819 */ /* 0x006fe2000001140b */
[----:B------:R-:W-:-:S10]  /*111a0*/  IMAD.SHL.U32 R12, R11, 0x4, RZ ;  /* 0x000000040b0c7824 */ /* 0x000fd400078e00ff */
[C---:B------:R-:W-:Y:S01]  /*111b0*/  @P0 LEA R4, P3, R11.reuse, UR6, 0x2 ;  /* 0x000000060b040c11 */ /* 0x040fe2000f8610ff */
[----:B------:R-:W-:Y:S01]  /*111c0*/  STL [R1+0x4], R11 ;  /* 0x0000040b01007387 */ /* 0x000fe20000100800 */
        /* <DEDUP_REMOVED lines=25> */
[----:B0-----:R-:W-:-:S06]  /*11360*/  IMAD.MOV.U32 R7, RZ, RZ, RZ ;  /* 0x000000ffff077224 */ /* 0x001fcc00078e00ff */
        /* <DEDUP_REMOVED lines=14> */
[----:B0-----:R-:W-:Y:S01]  /*11450*/  MOV R4, UR4 ;  /* 0x0000000400047c02 */ /* 0x001fe20008000f00 */
[----:B------:R-:W-:Y:S06]  /*11460*/  @P2 BRA `(.L_x_10581) ;  /* 0x0000000000102947 */ /* 0x000fec0003800000 */
[----:B------:R-:W-:Y:S05]  /*11470*/  @!P0 BRA `(.L_x_10581) ;  /* 0x00000000000c8947 */ /* 0x000fea0003800000 */
[----:B------:R-:W2:Y:S04]  /*11480*/  LDG.E R5, desc[UR42][R2.64] ;  /* 0x0000002a02057981 */ /* 0x000ea8000c1e1900 */
[----:B-----5:R-:W2:Y:S02]  /*11490*/  LDG.E R10, desc[UR42][R2.64+0x4] ;  /* 0x0000042a020a7981 */ /* 0x020ea4000c1e1900 */
[----:B--2---:R-:W-:-:S07]  /*114a0*/  IMAD.IADD R10, R10, 0x1, -R5 ;  /* 0x000000010a0a7824 */ /* 0x004fce00078e0a05 */
.L_x_10581:
[----:B-----5:R-:W-:Y:S01]  /*114b0*/  @P1 IMAD.IADD R4, R9, 0x1, -R8 ;  /* 0x0000000109041824 */ /* 0x020fe200078e0a08 */
[----:B------:R-:W-:Y:S01]  /*114c0*/  BSSY B0, `(.L_x_10582) ;  /* 0x00000e8000007945 */ /* 0x000fe20003800000 */
[----:B------:R-:W-:-:S04]  /*114d0*/  IMAD.IADD R3, R10, 0x1, -R6 ;  /* 0x000000010a037824 */ /* 0x000fc800078e0a06 */
[----:B------:R-:W-:-:S05]  /*114e0*/  IMAD.IADD R2, R3, 0x1, R4 ;  /* 0x0000000103027824 */ /* 0x000fca00078e0204 */
[----:B------:R0:W-:Y:S02]  /*114f0*/  STL [R1+0x14], R2 ;  /* 0x0000140201007387 */ /* 0x0001e40000100800 */
[----:B0-----:R-:W-:-:S04]  /*11500*/  VIADD R2, R2, 0x9f ;  /* 0x0000009f02027836 */ /* 0x001fc80000000000 */
[----:B------:R-:W-:-:S05]  /*11510*/  IMAD.HI R2, R2, 0x66666667, RZ ;  /* 0x6666666702027827 */ /* 0x000fca00078e02ff */
[----:B------:R-:W-:-:S04]  /*11520*/  SHF.R.U32.HI R5, RZ, 0x1f, R2 ;  /* 0x0000001fff057819 */ /* 0x000fc80000011602 */
[----:B------:R-:W-:Y:S01]  /*11530*/  LEA.HI.SX32 R8, R2, R5, 0x1a ;  /* 0x0000000502087211 */ /* 0x000fe200078fd2ff */
[----:B------:R-:W-:-:S04]  /*11540*/  IMAD.MOV R2, RZ, RZ, -R3 ;  /* 0x000000ffff027224 */ /* 0x000fc800078e0a03 */
[----:B------:R-:W-:Y:S01]  /*11550*/  IMAD R5, R8, 0xa0, -R3 ;  /* 0x000000a008057824 */ /* 0x000fe200078e0a03 */
[----:B------:R-:W-:Y:S01]  /*11560*/  VIMNMX R2, RZ, R2, !PT ;  /* 0x00000002ff027248 */ /* 0x000fe20007fe0100 */
[----:B------:R0:W-:Y:S03]  /*11570*/  STL [R1+0x18], R8 ;  /* 0x0000180801007387 */ /* 0x0001e60000100800 */
[----:B------:R-:W-:-:S04]  /*11580*/  VIMNMX R5, R5, R4, PT ;  /* 0x0000000405057248 */ /* 0x000fc80003fe0100 */
[----:B------:R-:W-:Y:S01]  /*11590*/  ISETP.GT.AND P0, PT, R5, R2, PT ;  /* 0x000000020500720c */ /* 0x000fe20003f04270 */
[----:B------:R-:W-:-:S05]  /*115a0*/  IMAD.WIDE.U32 R2, R2, -0x33333333, RZ ;  /* 0xcccccccd02027825 */ /* 0x000fca00078e00ff */
[----:B------:R-:W-:-:S05]  /*115b0*/  SHF.R.U32.HI R3, RZ, 0x7, R3 ;  /* 0x00000007ff037819 */ /* 0x000fca0000011603 */
[----:B------:R-:W-:Y:S02]  /*115c0*/  IMAD.MOV.U32 R2, RZ, RZ, R3 ;  /* 0x000000ffff027224 */ /* 0x000fe400078e0003 */
[----:B------:R-:W-:-:S05]  /*115d0*/  @P0 IADD3 R4, R5, 0x9f, RZ ;  /* 0x0000009f05040810 */ /* 0x000fca0007ffe0ff */
[----:B------:R-:W-:-:S05]  /*115e0*/  @P0 IMAD.HI R4, R4, 0x66666667, RZ ;  /* 0x6666666704040827 */ /* 0x000fca00078e02ff */
[----:B------:R-:W-:-:S04]  /*115f0*/  @P0 SHF.R.U32.HI R5, RZ, 0x1f, R4 ;  /* 0x0000001fff050819 */ /* 0x000fc80000011604 */
[----:B------:R-:W-:Y:S01]  /*11600*/  @P0 LEA.HI.SX32 R2, R4, R5, 0x1a ;  /* 0x0000000504020211 */ /* 0x000fe200078fd2ff */
[----:B------:R-:W-:Y:S01]  /*11610*/  IMAD.IADD R4, R7, 0x1, R6 ;  /* 0x0000000107047824 */ /* 0x000fe200078e0206 */
[----:B------:R-:W-:Y:S02]  /*11620*/  PLOP3.LUT P0, PT, PT, PT, PT, 0x80, 0x0 ;  /* 0x000000000000781c */ /* 0x000fe40003f0f070 */
[----:B------:R-:W-:Y:S02]  /*11630*/  ISETP.GT.AND P2, PT, R2, R3, PT ;  /* 0x000000030200720c */ /* 0x000fe40003f44270 */
[----:B------:R0:W-:Y:S11]  /*11640*/  STL [R1], R4 ;  /* 0x0000000401007387 */ /* 0x0001f60000100800 */
[----:B0-----:R-:W-:Y:S05]  /*11650*/  @!P2 BRA `(.L_x_10583) ;  /* 0x0000000c0038a947 */ /* 0x001fea0003800000 */
[----:B------:R-:W0:Y:S01]  /*11660*/  LDC R4, c[0x0][0x428] ;  /* 0x00010a00ff047b82 */ /* 0x000e220000000800 */
[----:B------:R-:W-:Y:S01]  /*11670*/  UMOV UR4, 0xffffffff ;  /* 0xffffffff00047882 */ /* 0x000fe20000000000 */
[----:B0-----:R-:W-:-:S13]  /*11680*/  ISETP.NE.AND P0, PT, R4, 0x1, PT ;  /* 0x000000010400780c */ /* 0x001fda0003f05270 */
[----:B------:R-:W0:Y:S08]  /*11690*/  @P0 LDC R5, c[0x0][0x42c] ;  /* 0x00010b00ff050b82 */ /* 0x000e300000000800 */
[----:B------:R-:W1:Y:S01]  /*116a0*/  @P0 LDC R7, c[0x0][0x430] ;  /* 0x00010c00ff070b82 */ /* 0x000e620000000800 */
[----:B0-----:R-:W-:-:S04]  /*116b0*/  @P0 IMAD.HI.U32 R4, R18, R5, RZ ;  /* 0x0000000512040227 */ /* 0x001fc800078e00ff */
[----:B------:R-:W-:Y:S01]  /*116c0*/  IMAD.MOV.U32 R5, RZ, RZ, R18 ;  /* 0x000000ffff057224 */ /* 0x000fe200078e0012 */
[----:B-1----:R-:W-:Y:S02]  /*116d0*/  @P0 SHF.R.U32.HI R5, RZ, R7, R4 ;  /* 0x00000007ff050219 */ /* 0x002fe40000011604 */
[----:B------:R-:W-:Y:S01]  /*116e0*/  SEL R4, R11, RZ, !P1 ;  /* 0x000000ff0b047207 */ /* 0x000fe20004800000 */
[----:B------:R-:W-:Y:S06]  /*116f0*/  BRA.DIV UR4, `(.L_x_10584) ;  /* 0x0000004604b87947 */ /* 0x000fec000b800000 */
[----:B------:R-:W0:Y:S02]  /*11700*/  S2R R6, SR_TID.X ;  /* 0x0000000000067919 */ /* 0x000e240000002100 */
[----:B0-----:R-:W-:-:S04]  /*11710*/  SHF.R.U32.HI R6, RZ, 0x5, R6 ;  /* 0x00000005ff067819 */ /* 0x001fc80000011606 */
[----:B------:R-:W-:-:S05]  /*11720*/  LOP3.LUT R6, R6, 0x3, RZ, 0xc0, !PT ;  /* 0x0000000306067812 */ /* 0x000fca00078ec0ff */
[----:B------:R0:W1:Y:S02]  /*11730*/  SHFL.IDX PT, R14, R6, RZ, 0x1f ;  /* 0x00001fff060e7589 */ /* 0x00006400000e0000 */
.L_x_10722:
[----:B-1----:R-:W-:Y:S02]  /*11740*/  ISETP.NE.AND P0, PT, R14, RZ, PT ;  /* 0x000000ff0e00720c */ /* 0x002fe40003f05270 */
[----:B------:R-:W-:-:S11]  /*11750*/  PLOP3.LUT P6, PT, PT, PT, PT, 0x8, 0x0 ;  /* 0x000000000000781c */ /* 0x000fd60003fce170 */
[----:B------:R-:W-:Y:S05]  /*11760*/  @P0 BRA `(.L_x_10585) ;  /* 0x00000000000c0947 */ /* 0x000fea0003800000 */
[----:B------:R-:W-:-:S03]  /*11770*/  UMOV UR4, 0xffffffff ;  /* 0xffffffff00047882 */ /* 0x000fc60000000000 */
[----:B------:R-:W-:Y:S05]  /*11780*/  BRA.DIV UR4, `(.L_x_10586) ;  /* 0x0000004604c87947 */ /* 0x000fea000b800000 */
[----:B------:R-:W-:-:S13]  /*11790*/  ELECT P6, URZ, PT ;  /* 0x00000000003f782f */ /* 0x000fda00038c0000 */
.L_x_10585:
[----:B0-----:R-:W2:Y:S01]  /*117a0*/  LDL R6, [R1+0x1c] ;  /* 0x00001c0001067983 */ /* 0x001ea20000100800 */
[----:B------:R-:W-:Y:S01]  /*117b0*/  MOV R8, 0x400 ;  /* 0x0000040000087802 */ /* 0x000fe20000000f00 */
[----:B------:R-:W-:Y:S01]  /*117c0*/  BSSY B1, `(.L_x_10587) ;  /* 0x000000a000017945 */ /* 0x000fe20003800000 */
[----:B--2---:R-:W-:-:S05]  /*117d0*/  VIADD R7, R6, 0x1 ;  /* 0x0000000106077836 */ /* 0x004fca0000000000 */
[----:B------:R-:W-:-:S04]  /*117e0*/  LEA.HI R6, R7, R7, RZ, 0x1 ;  /* 0x0000000707067211 */ /* 0x000fc800078f08ff */
[----:B------:R-:W-:-:S05]  /*117f0*/  LOP3.LUT R6, R6, 0xfffffffe, RZ, 0xc0, !PT ;  /* 0xfffffffe06067812 */ /* 0x000fca00078ec0ff */
[----:B------:R-:W-:Y:S02]  /*11800*/  IMAD.IADD R7, R7, 0x1, -R6 ;  /* 0x0000000107077824 */ /* 0x000fe400078e0a06 */
[----:B------:R-:W0:Y:S03]  /*11810*/  S2R R6, SR_CgaCtaId ;  /* 0x0000000000067919 */ /* 0x000e260000008800 */
[----:B------:R-:W-:Y:S02]  /*11820*/  SHF.L.U32 R7, R7, 0x1f, RZ ;  /* 0x0000001f07077819 */ /* 0x000fe400000006ff */
[----:B0-----:R-:W-:-:S04]  /*11830*/  LEA R6, R6, R8, 0x18 ;  /* 0x0000000806067211 */ /* 0x001fc800078ec0ff */
[----:B------:R-:W0:Y:S02]  /*11840*/  SYNCS.PHASECHK.TRANS64.TRYWAIT P0, [R6+URZ+0x13220], R7 ;  /* 0x01322007060075a7 */ /* 0x000e24000800017f */
[----:B0-----:R-:W-:Y:S05]  /*11850*/  @!P0 BRA `(.L_x_10588) ;  /* 0x0000004400b48947 */ /* 0x001fea0003800000 */
.L_x_10725:
[----:B------:R-:W-:Y:S05]  /*11860*/  BSYNC B1 ;  /* 0x0000000000017941 */ /* 0x000fea0003800000 */
.L_x_10587:
[----:B------:R-:W-:Y:S04]  /*11870*/  BSSY B1, `(.L_x_10589) ;  /* 0x000004d000017945 */ /* 0x000fe80003800000 */
[----:B------:R-:W-:Y:S05]  /*11880*/  @!P6 BRA `(.L_x_10590) ;  /* 0x00000004002ce947 */ /* 0x000fea0003800000 */
[----:B------:R-:W1:Y:S01]  /*11890*/  S2R R8, SR_TID.X ;  /* 0x0000000000087919 */ /* 0x000e620000002100 */
[----:B0-----:R-:W-:Y:S01]  /*118a0*/  IMAD R7, R26, 0x8, R6 ;  /* 0x000000081a077824 */ /* 0x001fe200078e0206 */
[----:B------:R-:W-:Y:S01]  /*118b0*/  BSSY B2, `(.L_x_10591) ;  /* 0x0000006000027945 */ /* 0x000fe20003800000 */
[----:B-1----:R-:W-:Y:S02]  /*118c0*/  LOP3.LUT R9, R8, 0x7f, RZ, 0xc0, !PT ;  /* 0x0000007f08097812 */ /* 0x002fe400078ec0ff */
[----:B------:R-:W-:Y:S02]  /*118d0*/  SHF.L.U32 R8, R28, 0x1f, RZ ;  /* 0x0000001f1c087819 */ /* 0x000fe400000006ff */
[----:B------:R-:W-:Y:S02]  /*118e0*/  ISETP.NE.AND P1, PT, R9, RZ, PT ;  /* 0x000000ff0900720c */ /* 0x000fe40003f25270 */
[----:B------:R-:W0:Y:S02]  /*118f0*/  SYNCS.PHASECHK.TRANS64.TRYWAIT P0, [R7+URZ+0x132a0], R8 ;  /* 0x0132a008070075a7 */ /* 0x000e24000800017f */
[----:B0-----:R-:W-:Y:S09]  /*11900*/  @!P0 BRA `(.L_x_10592) ;  /* 0x00000044009c8947 */ /* 0x001ff20003800000 */
.L_x_10726:
[----:B------:R-:W-:Y:S05]  /*11910*/  BSYNC B2 ;  /* 0x0000000000027941 */ /* 0x000fea0003800000 */
.L_x_10591:
[----:B------:R-:W-:Y:S04]  /*11920*/  BSSY B2, `(.L_x_10593) ;  /* 0x0000009000027945 */ /* 0x000fe80003800000 */
        /* <DEDUP_REMOVED lines=8> */
.L_x_10594:
[----:B------:R-:W-:Y:S05]  /*119b0*/  BSYNC B2 ;  /* 0x0000000000027941 */ /* 0x000fea0003800000 */
.L_x_10593:
        /* <DEDUP_REMOVED lines=12> */
.L_x_10595:
        /* <DEDUP_REMOVED lines=13> */
.L_x_10727:
[----:B------:R-:W-:Y:S05]  /*11b50*/  BSYNC B2 ;  /* 0x0000000000027941 */ /* 0x000fea0003800000 */
.L_x_10596:
        /* <DEDUP_REMOVED lines=11> */
.L_x_10599:
[----:B------:R-:W-:Y:S05]  /*11c10*/  BSYNC B2 ;  /* 0x0000000000027941 */ /* 0x000fea0003800000 */
.L_x_10598:
        /* <DEDUP_REMOVED lines=8> */
.L_x_10600:
        /* <DEDUP_REMOVED lines=10> */
.L_x_10590:
[----:B------:R-:W-:Y:S05]  /*11d40*/  BSYNC B1 ;  /* 0x0000000000017941 */ /* 0x000fea0003800000 */
.L_x_10589:
[----:B------:R-:W-:Y:S01]  /*11d50*/  VIADD R2, R2, 0xfffffffe ;  /* 0xfffffffe02027836 */ /* 0x000fe20000000000 */
[----:B------:R-:W-:Y:S01]  /*11d60*/  PLOP3.LUT P0, PT, PT, PT, PT, 0x8, 0x0 ;  /* 0x000000000000781c */ /* 0x000fe20003f0e170 */
[----:B------:R-:W-:-:S03]  /*11d70*/  VIADD R26, R26, 0x1 ;  /* 0x000000011a1a7836 */ /* 0x000fc60000000000 */
[----:B------:R-:W-:Y:S02]  /*11d80*/  ISETP.GE.AND P2, PT, R2, R3, PT ;  /* 0x000000030200720c */ /* 0x000fe40003f46270 */
[----:B------:R-:W-:-:S04]  /*11d90*/  ISETP.NE.AND P1, PT, R26, 0x2, PT ;  /* 0x000000021a00780c */ /* 0x000fc80003f25270 */
[----:B0-----:R-:W-:Y:S02]  /*11da0*/  SEL R7, RZ, 0x1, P1 ;  /* 0x00000001ff077807 */ /* 0x001fe40000800000 */
[----:B------:R-:W-:Y:S02]  /*11db0*/  SEL R26, R26, RZ, P1 ;  /* 0x000000ff1a1a7207 */ /* 0x000fe40000800000 */
[----:B------:R-:W-:-:S03]  /*11dc0*/  LOP3.LUT R28, R28, R7, RZ, 0x3c, !PT ;  /* 0x000000071c1c7212 */ /* 0x000fc600078e3cff */
[----:B------:R-:W-:Y:S05]  /*11dd0*/  @!P2 BRA `(.L_x_10583) ;  /* 0x000000040058a947 */ /* 0x000fea0003800000 */
.L_x_10613:
[----:B------:R-:W-:Y:S05]  /*11de0*/  YIELD ;  /* 0x0000000000007946 */ /* 0x000fea0003800000 */
[----:B------:R-:W-:Y:S04]  /*11df0*/  BSSY B1, `(.L_x_10601) ;  /* 0x000004c000017945 */ /* 0x000fe80003800000 */
[----:B------:R-:W-:Y:S05]  /*11e00*/  @!P6 BRA `(.L_x_10602) ;  /* 0x000000040028e947 */ /* 0x000fea0003800000 */
[----:B------:R-:W0:Y:S01]  /*11e10*/  S2R R7, SR_TID.X ;  /* 0x0000000000077919 */ /* 0x000e220000002100 */
[----:B------:R-:W-:Y:S01]  /*11e20*/  SHF.L.U32 R8, R28, 0x1f, RZ ;  /* 0x0000001f1c087819 */ /* 0x000fe200000006ff */
[----:B------:R-:W-:Y:S01]  /*11e30*/  BSSY B2, `(.L_x_10603) ;  /* 0x0000006000027945 */ /* 0x000fe20003800000 */
[----:B0-----:R-:W-:Y:S01]  /*11e40*/  LOP3.LUT R9, R7, 0x7f, RZ, 0xc0, !PT ;  /* 0x0000007f07097812 */ /* 0x001fe200078ec0ff */
[----:B------:R-:W-:-:S03]  /*11e50*/  IMAD R7, R26, 0x8, R6 ;  /* 0x000000081a077824 */ /* 0x000fc600078e0206 */
[----:B------:R-:W-:Y:S01]  /*11e60*/  ISETP.NE.AND P2, PT, R9, RZ, PT ;  /* 0x000000ff0900720c */ /* 0x000fe20003f45270 */
[----:B------:R-:W0:Y:S02]  /*11e70*/  SYNCS.PHASECHK.TRANS64.TRYWAIT P1, [R7+URZ+0x132a0], R8 ;  /* 0x0132a008070075a7 */ /* 0x000e24000802017f */
[----:B0-----:R-:W-:Y:S10]  /*11e80*/  @!P1 BRA `(.L_x_10604) ;  /* 0x0000004000649947 */ /* 0x001ff40003800000 */
.L_x_10728:
[----:B------:R-:W-:Y:S05]  /*11e90*/  BSYNC B2 ;  /* 0x0000000000027941 */ /* 0x000fea0003800000 */
.L_x_10603:
        /* <DEDUP_REMOVED lines=9> */
.L_x_10606:
[----:B------:R-:W-:Y:S05]  /*11f30*/  BSYNC B2 ;  /* 0x0000000000027941 */ /* 0x000fea0003800000 */
.L_x_10605:
[----:B------:R-:W-:Y:S01]  /*11f40*/  MOV R13, RZ ;  /* 0x000000ff000d7202 */ /* 0x000fe20000000f00 */
        /* <DEDUP_REMOVED lines=10> */
.L_x_10607:
        /* <DEDUP_REMOVED lines=13> */
.L_x_10729:
[----:B------:R-:W-:Y:S05]  /*120c0*/  BSYNC B2 ;  /* 0x0000000000027941 */ /* 0x000fea0003800000 */
.L_x_10608:
        /* <DEDUP_REMOVED lines=11> */
.L_x_10611:
[----:B------:R-:W-:Y:S05]  /*12180*/  BSYNC B2 ;  /* 0x0000000000027941 */ /* 0x000fea0003800000 */
.L_x_10610:
[----:B------:R-:W-:Y:S01]  /*12190*/  R2UR UR10, R13 ;  /* 0x000000000d0a72ca */ /* 0x000fe200000e0000 */
[----:B------:R-:W-:Y:S01]  /*121a0*/  UIADD3 UR4, UP0, UR40, 0x670, URZ ;  /* 0x0000067028047890 */ /* 0x000fe2000ff1e03f */
[----:B------:R-:W-:Y:S01]  /*121b0*/  R2UR UR6, R14 ;  /* 0x000000000e0672ca */ /* 0x000fe200000e0000 */
[----:B------:R-:W-:Y:S01]  /*121c0*/  VIADD R9, R9, 0x6000 ;  /* 0x0000600009097836 */ /* 0x000fe20000000000 */
[----:B------:R-:W-:Y:S01]  /*121d0*/  R2UR UR7, R15 ;  /* 0x000000000f0772ca */ /* 0x000fe200000e0000 */
[----:B------:R-:W-:Y:S01]  /*121e0*/  UIADD3.X UR5, URZ, UR41, URZ, UP0, !UPT ;  /* 0x000000293f057290 */ /* 0x000fe200087fe43f */
[----:B------:R-:W-:Y:S02]  /*121f0*/  PLOP3.LUT P1, PT, PT, PT, PT, 0x80, 0x0 ;  /* 0x000000000000781c */ /* 0x000fe40003f2f070 */
[----:B01----:R-:W-:-:S11]  /*12200*/  IADD3 R7, R7, 0x132b0, RZ ;  /* 0x000132b007077810 */ /* 0x003fd60007ffe0ff */
.L_x_10612:
        /* <DEDUP_REMOVED lines=10> */
.L_x_10602:
[----:B------:R-:W-:Y:S05]  /*122b0*/  BSYNC B1 ;  /* 0x0000000000017941 */ /* 0x000fea0003800000 */
.L_x_10601:
        /* <DEDUP_REMOVED lines=8> */
.L_x_10583:
[----:B------:R-:W-:Y:S05]  /*12340*/  BSYNC B0 ;  /* 0x0000000000007941 */ /* 0x000fea0003800000 */
.L_x_10582:
[----:B------:R-:W2:Y:S01]  /*12350*/  LDL R7, [R1+0x14] ;  /* 0x0000140001077983 */ /* 0x000ea20000100800 */
        /* <DEDUP_REMOVED lines=22> */
.L_x_10615:
[----:B------:R-:W0:Y:S01]  /*124c0*/  S2R R0, SR_CgaCtaId ;  /* 0x0000000000007919 */ /* 0x000e220000008800 */
[----:B------:R-:W-:-:S04]  /*124d0*/  MOV R29, 0x400 ;  /* 0x00000400001d7802 */ /* 0x000fc80000000f00 */
[----:B0-----:R-:W-:-:S05]  /*124e0*/  LEA R29, R0, R29, 0x18 ;  /* 0x0000001d001d7211 */ /* 0x001fca00078ec0ff */
        /* <DEDUP_REMOVED lines=19> */
.L_x_10617:
        /* <DEDUP_REMOVED lines=21> */
.L_x_10618:
        /* <DEDUP_REMOVED lines=19> */
.L_x_10619:
        /* <DEDUP_REMOVED lines=19> */
.L_x_10620:
[----:B------:R-:W2:Y:S01]  /*129d0*/  LDL.LU R2, [R1+0x8] ;  /* 0x0000080001027983 */ /* 0x000ea20000300800 */
[----:B------:R-:W-:Y:S01]  /*129e0*/  ULDC.64 UR4, c[0x0][0x9f8] ;  /* 0x00027e0000047ab9 */ /* 0x000fe20000000a00 */
[----:B------:R-:W0:Y:S02]  /*129f0*/  LDC R0, c[0x0][0x428] ;  /* 0x00010a00ff007b82 */ /* 0x000e240000000800 */
[----:B------:R-:W3:Y:S04]  /*12a00*/  LDL.LU R20, [R1+0xc] ;  /* 0x00000c0001147983 */ /* 0x000ee80000300800 */
[----:B------:R-:W4:Y:S04]  /*12a10*/  LDL.LU R6, [R1+0x20] ;  /* 0x0000200001067983 */ /* 0x000f280000300800 */
[----:B------:R-:W4:Y:S01]  /*12a20*/  LDL.LU R21, [R1+0x4] ;  /* 0x0000040001157983 */ /* 0x000f220000300800 */
[----:B------:R-:W-:Y:S01]  /*12a30*/  ISETP.NE.U32.AND P0, PT, RZ, UR4, PT ;  /* 0x00000004ff007c0c */ /* 0x000fe2000bf05070 */
[----:B------:R-:W1:Y:S03]  /*12a40*/  S2R R4, SR_TID.X ;  /* 0x0000000000047919 */ /* 0x000e660000002100 */
[----:B------:R-:W-:-:S02]  /*12a50*/  ISETP.NE.AND.EX P0, PT, RZ, UR5, PT, P0 ;  /* 0x00000005ff007c0c */ /* 0x000fc4000bf05300 */
[----:B-1----:R-:W-:-:S11]  /*12a60*/  LOP3.LUT R7, R4, 0x7f, RZ, 0xc0, !PT ;  /* 0x0000007f04077812 */ /* 0x002fd600078ec0ff */
[----:B--2---:R-:W-:-:S04]  /*12a70*/  @P0 IADD3 R2, P1, R2, UR4, RZ ;  /* 0x0000000402020c10 */ /* 0x004fc8000ff3e0ff */
[----:B---3--:R-:W-:Y:S01]  /*12a80*/  @P0 IADD3.X R3, R20, UR5, RZ, P1, !PT ;  /* 0x0000000514030c10 */ /* 0x008fe20008ffe4ff */
[----:B------:R-:W-:Y:S01]  /*12a90*/  ULDC.64 UR4, c[0x0][0xa00] ;  /* 0x0002800000047ab9 */ /* 0x000fe20000000a00 */
[----:B----4-:R-:W-:-:S06]  /*12aa0*/  IMAD.MOV.U32 R20, RZ, RZ, R21 ;  /* 0x000000ffff147224 */ /* 0x010fcc00078e0015 */
[----:B------:R1:W5:Y:S01]  /*12ab0*/  @P0 LDG.E R20, desc[UR42][R2.64] ;  /* 0x0000002a02140981 */ /* 0x000362000c1e1900 */
[----:B0-----:R-:W-:Y:S01]  /*12ac0*/  ISETP.NE.AND P0, PT, R0, 0x1, PT ;  /* 0x000000010000780c */ /* 0x001fe20003f05270 */
[----:B------:R-:W-:Y:S01]  /*12ad0*/  IMAD.MOV.U32 R0, RZ, RZ, R18 ;  /* 0x000000ffff007224 */ /* 0x000fe200078e0012 */
[----:B------:R-:W-:Y:S01]  /*12ae0*/  ISETP.NE.AND P1, PT, R7, RZ, PT ;  /* 0x000000ff0700720c */ /* 0x000fe20003f25270 */
[----:B------:R-:W-:-:S03]  /*12af0*/  IMAD R6, R17, 0xc0, R6 ;  /* 0x000000c011067824 */ /* 0x000fc600078e0206 */
[----:B------:R-:W-:-:S07]  /*12b00*/  PLOP3.LUT P3, PT, P1, PT, PT, 0x8, 0x0 ;  /* 0x000000000000781c */ /* 0x000fce0000f6e170 */
[----:B------:R-:W0:Y:S02]  /*12b10*/  @P0 LDC R5, c[0x0][0x42c] ;  /* 0x00010b00ff050b82 */ /* 0x000e240000000800 */
[----:B------:R-:W-:-:S05]  /*12b20*/  VOTEU.ALL UP1, P1 ;  /* 0x00000000003f7886 */ /* 0x000fca0000820000 */
[----:B------:R-:W-:Y:S01]  /*12b30*/  @!UP1 UIADD3 UR8, UP0, UR40, 0x270, URZ ;  /* 0x0000027028089890 */ /* 0x000fe2000ff1e03f */
[----:B------:R-:W2:Y:S03]  /*12b40*/  @P0 LDC R4, c[0x0][0x430] ;  /* 0x00010c00ff040b82 */ /* 0x000ea60000000800 */
[----:B------:R-:W-:-:S03]  /*12b50*/  @!UP1 UIADD3.X UR9, URZ, UR41, URZ, UP0, !UPT ;  /* 0x000000293f099290 */ /* 0x000fc600087fe43f */
[----:B------:R-:W-:Y:S01]  /*12b60*/  VOTEU.ALL UP0, P1 ;  /* 0x00000000003f7886 */ /* 0x000fe20000800000 */
[----:B0-----:R-:W-:-:S05]  /*12b70*/  @P0 IMAD.HI.U32 R5, R18, R5, RZ ;  /* 0x0000000512050227 */ /* 0x001fca00078e00ff */
[----:B--2---:R-:W-:Y:S02]  /*12b80*/  @P0 SHF.R.U32.HI R0, RZ, R4, R5 ;  /* 0x00000004ff000219 */ /* 0x004fe40000011605 */
[----:B------:R-:W-:-:S04]  /*12b90*/  ISETP.NE.U32.AND P0, PT, RZ, UR4, PT ;  /* 0x00000004ff007c0c */ /* 0x000fc8000bf05070 */
[----:B------:R-:W-:-:S04]  /*12ba0*/  ISETP.NE.AND.EX P2, PT, RZ, UR5, PT, P0 ;  /* 0x00000005ff007c0c */ /* 0x000fc8000bf45300 */
[----:B-1----:R-:W-:-:S09]  /*12bb0*/  SEL R7, R21, RZ, !P2 ;  /* 0x000000ff15077207 */ /* 0x002fd20005000000 */
.L_x_10621:
        /* <DEDUP_REMOVED lines=22> */
.L_x_10732:
[----:B-1----:R-:W-:Y:S02]  /*12d20*/  ISETP.NE.AND P0, PT, R14, RZ, PT ;  /* 0x000000ff0e00720c */ /* 0x002fe40003f05270 */
[----:B------:R-:W-:-:S11]  /*12d30*/  PLOP3.LUT P6, PT, PT, PT, PT, 0x8, 0x0 ;  /* 0x000000000000781c */ /* 0x000fd60003fce170 */
[----:B------:R-:W-:Y:S05]  /*12d40*/  @P0 BRA `(.L_x_10623) ;  /* 0x00000004008c0947 */ /* 0x000fea0003800000 */
[----:B------:R-:W-:-:S03]  /*12d50*/  UMOV UR4, 0xffffffff ;  /* 0xffffffff00047882 */ /* 0x000fc60000000000 */
[----:B------:R-:W-:Y:S05]  /*12d60*/  BRA.DIV UR4, `(.L_x_10624) ;  /* 0x0000003604087947 */ /* 0x000fea000b800000 */
[----:B------:R-:W-:-:S13]  /*12d70*/  ELECT P6, URZ, PT ;  /* 0x00000000003f782f */ /* 0x000fda00038c0000 */
.L_x_10735:
        /* <DEDUP_REMOVED lines=23> */
.L_x_10626:
[----:B------:R-:W1:Y:S01]  /*12ef0*/  S2R R3, SR_TID.X ;  /* 0x0000000000037919 */ /* 0x000e620000002100 */
[----:B0-----:R-:W-:Y:S02]  /*12f00*/  LEA R4, R25, R29, 0x3 ;  /* 0x0000001d19047211 */ /* 0x001fe400078e18ff */
[----:B-1----:R-:W-:Y:S02]  /*12f10*/  LOP3.LUT R5, R3, 0x7f, RZ, 0xc0, !PT ;  /* 0x0000007f03057812 */ /* 0x002fe400078ec0ff */
[----:B------:R-:W-:Y:S02]  /*12f20*/  SHF.L.U32 R3, R27, 0x1f, RZ ;  /* 0x0000001f1b037819 */ /* 0x000fe400000006ff */
[----:B------:R-:W-:Y:S02]  /*12f30*/  ISETP.NE.AND P0, PT, R5, RZ, PT ;  /* 0x000000ff0500720c */ /* 0x000fe40003f05270 */
[----:B------:R-:W0:Y:S02]  /*12f40*/  SYNCS.PHASECHK.TRANS64.TRYWAIT P2, [R4+URZ+0x13280], R3 ;  /* 0x01328003040075a7 */ /* 0x000e24000804017f */
[----:B0-----:R-:W-:Y:S09]  /*12f50*/  @!P2 BRA `(.L_x_10627) ;  /* 0x0000003000aca947 */ /* 0x001ff20003800000 */
.L_x_10736:
        /* <DEDUP_REMOVED lines=8> */
.L_x_10628:
[----:B------:R-:W2:Y:S01]  /*12fe0*/  LDL R9, [R1] ;  /* 0x0000000001097983 */ /* 0x000ea20000100800 */
[----:B------:R-:W-:Y:S01]  /*12ff0*/  IMAD R5, R25, 0x2800, R29 ;  /* 0x0000280019057824 */ /* 0x000fe200078e021d */
[----:B------:R-:W-:Y:S01]  /*13000*/  R2UR UR9, R4 ;  /* 0x00000000040972ca */ /* 0x000fe200000e0000 */
[----:B------:R-:W-:Y:S01]  /*13010*/  UIADD3 UR4, UP0, UR40, 0x470, URZ ;  /* 0x0000047028047890 */ /* 0x000fe2000ff1e03f */
[----:B------:R-:W-:Y:S01]  /*13020*/  R2UR UR12, R0 ;  /* 0x00000000000c72ca */ /* 0x000fe200000e0000 */
[----:B------:R-:W-:Y:S01]  /*13030*/  UMOV UR6, 0x0 ;  /* 0x0000000000067882 */ /* 0x000fe20000000000 */
[----:B------:R-:W-:Y:S01]  /*13040*/  R2UR UR8, R5 ;  /* 0x00000000050872ca */ /* 0x000fe200000e0000 */
[----:B------:R-:W-:Y:S01]  /*13050*/  UIADD3.X UR5, URZ, UR41, URZ, UP0, !UPT ;  /* 0x000000293f057290 */ /* 0x000fe200087fe43f */
[----:B-----5:R-:W-:Y:S01]  /*13060*/  R2UR UR13, R2 ;  /* 0x00000000020d72ca */ /* 0x020fe200000e0000 */
[----:B------:R-:W-:Y:S01]  /*13070*/  UMOV UR7, 0x14f00000 ;  /* 0x14f0000000077882 */ /* 0x000fe20000000000 */
[----:B------:R-:W-:-:S05]  /*13080*/  UMOV UR10, URZ ;  /* 0x0000003f000a7c82 */ /* 0x000fca0008000000 */
[----:B------:R-:W-:-:S04]  /*13090*/  UIADD3 UR9, UR9, 0x13270, URZ ;  /* 0x0001327009097890 */ /* 0x000fc8000fffe03f */
[----:B------:R-:W-:Y:S01]  /*130a0*/  UIADD3 UR8, UR8, 0x6000, URZ ;  /* 0x0000600008087890 */ /* 0x000fe2000fffe03f */
[----:B--2---:R-:W-:-:S05]  /*130b0*/  IMAD R8, R8, 0xa0, R9 ;  /* 0x000000a008087824 */ /* 0x004fca00078e0209 */
[----:B------:R-:W-:-:S13]  /*130c0*/  R2UR UR11, R8 ;  /* 0x00000000080b72ca */ /* 0x000fda00000e0000 */
[----:B------:R1:W-:Y:S01]  /*130d0*/  UTMALDG.4D [UR8], [UR4], desc[UR6] ;  /* 0x00000608040075b4 */ /* 0x0003e20008019000 */
[----:B------:R-:W2:Y:S02]  /*130e0*/  SYNCS.PHASECHK.TRANS64.TRYWAIT P2, [R4+URZ+0x13240], R3 ;  /* 0x01324003040075a7 */ /* 0x000ea4000804017f */
[----:B-12---:R-:W-:Y:S05]  /*130f0*/  @!P2 BRA `(.L_x_10629) ;  /* 0x000000300058a947 */ /* 0x006fea0003800000 */
.L_x_10737:
        /* <DEDUP_REMOVED lines=8> */
.L_x_10630:
        /* <DEDUP_REMOVED lines=14> */
.L_x_10625:
[----:B------:R-:W-:Y:S05]  /*13260*/  WARPSYNC.ALL ;  /* 0x0000000000007948 */ /* 0x000fea0003800000 */
[----:B------:R-:W-:Y:S01]  /*13270*/  BAR.SYNC.DEFER_BLOCKING 0x8, 0x1a0 ;  /* 0x0206800000007b1d */ /* 0x000fe20000010000 */
[----:B------:R-:W-:Y:S02]  /*13280*/  R2UR UR9, R29 ;  /* 0x000000001d0972ca */ /* 0x000fe400000e0000 */
[----:B------:R-:W-:-:S13]  /*13290*/  ELECT P0, URZ, PT ;  /* 0x00000000003f782f */ /* 0x000fda0003800000 */
[----:B------:R-:W-:Y:S01]  /*132a0*/  @P0 R2UR UR13, R7 ;  /* 0x00000000070d02ca */ /* 0x000fe200000e0000 */
[----:B------:R-:W-:Y:S01]  /*132b0*/  UIADD3 UR4, UP0, UR40, 0x270, URZ ;  /* 0x0000027028047890 */ /* 0x000fe2000ff1e03f */
[----:B------:R-:W-:Y:S01]  /*132c0*/  @P0 R2UR UR12, R18 ;  /* 0x00000000120c02ca */ /* 0x000fe200000e0000 */
[----:B------:R-:W-:Y:S01]  /*132d0*/  UMOV UR6, 0x0 ;  /* 0x0000000000067882 */ /* 0x000fe20000000000 */
[----:B------:R-:W-:Y:S01]  /*132e0*/  @P0 R2UR UR11, R6 ;  /* 0x00000000060b02ca */ /* 0x000fe200000e0000 */
[----:B------:R-:W-:Y:S01]  /*132f0*/  UIADD3.X UR5, URZ, UR41, URZ, UP0, !UPT ;  /* 0x000000293f057290 */ /* 0x000fe200087fe43f */
[----:B------:R-:W-:Y:S01]  /*13300*/  UMOV UR7, 0x12f00000 ;  /* 0x12f0000000077882 */ /* 0x000fe20000000000 */
[----:B------:R-:W-:Y:S01]  /*13310*/  UMOV UR10, URZ ;  /* 0x0000003f000a7c82 */ /* 0x000fe20008000000 */
[----:B------:R-:W-:Y:S01]  /*13320*/  UIADD3 UR8, UR9, 0xb000, URZ ;  /* 0x0000b00009087890 */ /* 0x000fe2000fffe03f */
[----:B01----:R-:W-:Y:S01]  /*13330*/  @P0 IMAD.MOV.U32 R4, RZ, RZ, 0x3000 ;  /* 0x00003000ff040424 */ /* 0x003fe200078e00ff */
[----:B------:R-:W-:-:S03]  /*13340*/  UIADD3 UR9, UR9, 0x13200, URZ ;  /* 0x0001320009097890 */ /* 0x000fc6000fffe03f */
[----:B------:R1:W-:Y:S06]  /*13350*/  @P0 SYNCS.ARRIVE.TRANS64 RZ, [R29+URZ+0x13200], R4 ;  /* 0x013200041dff09a7 */ /* 0x0003ec000800003f */
[----:B------:R1:W-:Y:S01]  /*13360*/  UTMALDG.4D [UR8], [UR4], desc[UR6] ;  /* 0x00000608040075b4 */ /* 0x0003e20008019000 */
[----:B------:R-:W-:Y:S02]  /*13370*/  NOP ;  /* 0x0000000000007918 */ /* 0x000fe40000000000 */
.L_x_10623:
[----:B-1----:R-:W2:Y:S04]  /*13380*/  LDL.LU R4, [R1+0x1c] ;  /* 0x00001c0001047983 */ /* 0x002ea80000300800 */
[----:B------:R-:W3:Y:S01]  /*13390*/  LDL.LU R5, [R1+0x14] ;  /* 0x0000140001057983 */ /* 0x000ee20000300800 */
[----:B------:R-:W-:Y:S01]  /*133a0*/  BSSY B0, `(.L_x_10631) ;  /* 0x000000a000007945 */ /* 0x000fe20003800000 */
[----:B--2---:R-:W-:Y:S01]  /*133b0*/  VIADD R4, R4, 0x1 ;  /* 0x0000000104047836 */ /* 0x004fe20000000000 */
[----:B---3--:R-:W-:-:S04]  /*133c0*/  ISETP.GE.AND P2, PT, R5, 0xa1, PT ;  /* 0x000000a10500780c */ /* 0x008fc80003f46270 */
[----:B------:R1:W-:Y:S01]  /*133d0*/  STL [R1+0x1c], R4 ;  /* 0x00001c0401007387 */ /* 0x0003e20000100800 */
[----:B0-----:R-:W-:-:S04]  /*133e0*/  LEA.HI R3, R4, R4, RZ, 0x1 ;  /* 0x0000000404037211 */ /* 0x001fc800078f08ff */
[----:B------:R-:W-:-:S05]  /*133f0*/  LOP3.LUT R3, R3, 0xfffffffe, RZ, 0xc0, !PT ;  /* 0xfffffffe03037812 */ /* 0x000fca00078ec0ff */
[----:B------:R-:W-:-:S05]  /*13400*/  IMAD.IADD R3, R4, 0x1, -R3 ;  /* 0x0000000104037824 */ /* 0x000fca00078e0a03 */
[----:B-1----:R-:W-:-:S04]  /*13410*/  SHF.L.U32 R4, R3, 0x1f, RZ ;  /* 0x0000001f03047819 */ /* 0x002fc800000006ff */
[----:B------:R-:W0:Y:S02]  /*13420*/  SYNCS.PHASECHK.TRANS64.TRYWAIT P0, [R29+URZ+0x13220], R4 ;  /* 0x013220041d0075a7 */ /* 0x000e24000800017f */
[----:B0-----:R-:W-:Y:S05]  /*13430*/  @!P0 BRA `(.L_x_10632) ;  /* 0x0000002c009c8947 */ /* 0x001fea0003800000 */
.L_x_10738:
[----:B------:R-:W-:Y:S05]  /*13440*/  BSYNC B0 ;  /* 0x0000000000007941 */ /* 0x000fea0003800000 */
.L_x_10631:
[----:B------:R-:W-:Y:S05]  /*13450*/  @!P2 BRA `(.L_x_10633) ;  /* 0x0000000c002ca947 */ /* 0x000fea0003800000 */
[----:B------:R-:W2:Y:S01]  /*13460*/  LDL.LU R3, [R1+0x18] ;  /* 0x0000180001037983 */ /* 0x000ea20000300800 */
[----:B------:R-:W-:Y:S02]  /*13470*/  IMAD.MOV.U32 R6, RZ, RZ, R25 ;  /* 0x000000ffff067224 */ /* 0x000fe400078e0019 */
[----:B------:R-:W-:Y:S01]  /*13480*/  IMAD.MOV.U32 R7, RZ, RZ, R27 ;  /* 0x000000ffff077224 */ /* 0x000fe200078e001b */
[----:B--2---:R-:W-:-:S07]  /*13490*/  IADD3 R12, R3, -0x2, RZ ;  /* 0xfffffffe030c7810 */ /* 0x004fce0007ffe0ff */
.L_x_10653:
[----:B------:R-:W-:Y:S01]  /*134a0*/  VIADD R25, R6, 0x1 ;  /* 0x0000000106197836 */ /* 0x000fe20000000000 */
[----:B------:R-:W-:Y:S05]  /*134b0*/  YIELD ;  /* 0x0000000000007946 */ /* 0x000fea0003800000 */
[----:B------:R-:W-:Y:S01]  /*134c0*/  ISETP.NE.AND P0, PT, R25, 0x2, PT ;  /* 0x000000021900780c */ /* 0x000fe20003f05270 */
[----:B------:R-:W-:Y:S03]  /*134d0*/  BSSY B0, `(.L_x_10634) ;  /* 0x0000066000007945 */ /* 0x000fe60003800000 */
[----:B0-----:R-:W-:-:S02]  /*134e0*/  SEL R4, RZ, 0x1, P0 ;  /* 0x00000001ff047807 */ /* 0x001fc40000000000 */
[----:B------:R-:W-:Y:S02]  /*134f0*/  SEL R25, R25, RZ, P0 ;  /* 0x000000ff19197207 */ /* 0x000fe40000000000 */
[----:B------:R-:W-:Y:S01]  /*13500*/  LOP3.LUT R27, R7, R4, RZ, 0x3c, !PT ;  /* 0x00000004071b7212 */ /* 0x000fe200078e3cff */
[----:B-1----:R-:W-:Y:S06]  /*13510*/  @!P6 BRA `(.L_x_10635) ;  /* 0x000000040084e947 */ /* 0x002fec0003800000 */
        /* <DEDUP_REMOVED lines=14> */
[--C-:B------:R-:W-:Y:S02]  /*13600*/  SHF.R.S32.HI R3, RZ, 0x1f, R2.reuse ;  /* 0x0000001fff037819 */ /* 0x100fe40000011402 */
[----:B------:R-:W-:Y:S01]  /*13610*/  IADD3 R8, -R2, RZ, RZ ;  /* 0x000000ff02087210 */ /* 0x000fe20007ffe1ff */
[----:B------:R-:W-:-:S04]  /*13620*/  IMAD.WIDE.U32 R2, R20, UR6, R2 ;  /* 0x0000000614027c25 */ /* 0x000fc8000f8e0002 */
[----:B------:R-:W-:Y:S01]  /*13630*/  IMAD.IADD R9, R9, 0x1, R3 ;  /* 0x0000000109097824 */ /* 0x000fe200078e0203 */
[----:B------:R-:W-:Y:S01]  /*13640*/  LEA R4, P0, R2, UR4, 0x2 ;  /* 0x0000000402047c11 */ /* 0x000fe2000f8010ff */
[----:B------:R-:W-:-:S03]  /*13650*/  IMAD R8, R5, R8, R12 ;  /* 0x0000000805087224 */ /* 0x000fc600078e020c */
[----:B------:R-:W-:-:S05]  /*13660*/  LEA.HI.X R5, R2, UR5, R9, 0x2, P0 ;  /* 0x0000000502057c11 */ /* 0x000fca00080f1409 */
[----:B------:R0:W5:Y:S04]  /*13670*/  LDG.E R2, desc[UR42][R4.64] ;  /* 0x0000002a04027981 */ /* 0x000168000c1e1900 */
.L_x_10636:
[----:B------:R-:W1:Y:S01]  /*13680*/  S2R R3, SR_TID.X ;  /* 0x0000000000037919 */ /* 0x000e620000002100 */
[----:B0-----:R-:W-:Y:S01]  /*13690*/  SHF.L.U32 R4, R27, 0x1f, RZ ;  /* 0x0000001f1b047819 */ /* 0x001fe200000006ff */
[----:B------:R-:W-:Y:S01]  /*136a0*/  BSSY B1, `(.L_x_10637) ;  /* 0x0000006000017945 */ /* 0x000fe20003800000 */
[----:B-1----:R-:W-:Y:S01]  /*136b0*/  LOP3.LUT R5, R3, 0x7f, RZ, 0xc0, !PT ;  /* 0x0000007f03057812 */ /* 0x002fe200078ec0ff */
[----:B------:R-:W-:-:S03]  /*136c0*/  IMAD R3, R25, 0x8, R29 ;  /* 0x0000000819037824 */ /* 0x000fc600078e021d */
[----:B------:R-:W-:Y:S01]  /*136d0*/  ISETP.NE.AND P2, PT, R5, RZ, PT ;  /* 0x000000ff0500720c */ /* 0x000fe20003f45270 */
[----:B------:R-:W0:Y:S02]  /*136e0*/  SYNCS.PHASECHK.TRANS64.TRYWAIT P0, [R3+URZ+0x13280], R4 ;  /* 0x01328004030075a7 */ /* 0x000e24000800017f */
[----:B0-----:R-:W-:Y:S10]  /*136f0*/  @!P0 BRA `(.L_x_10638) ;  /* 0x0000002c00008947 */ /* 0x001ff40003800000 */
.L_x_10739:
[----:B------:R-:W-:Y:S05]  /*13700*/  BSYNC B1 ;  /* 0x0000000000017941 */ /* 0x000fea0003800000 */
.L_x_10637:
[----:B------:R-:W-:Y:S04]  /*13710*/  BSSY B1, `(.L_x_10639) ;  /* 0x0000009000017945 */ /* 0x000fe80003800000 */
        /* <DEDUP_REMOVED lines=8> */
.L_x_10640:
[----:B------:R-:W-:Y:S05]  /*137a0*/  BSYNC B1 ;  /* 0x0000000000017941 */ /* 0x000fea0003800000 */
.L_x_10639:
[----:B------:R-:W2:Y:S01]  /*137b0*/  LDL R5, [R1] ;  /* 0x0000000001057983 */ /* 0x000ea20000100800 */
[----:B------:R-:W-:Y:S01]  /*137c0*/  IMAD.MOV.U32 R9, RZ, RZ, RZ ;  /* 0x000000ffff097224 */ /* 0x000fe200078e00ff */
[----:B------:R-:W-:Y:S01]  /*137d0*/  UIADD3 UR4, UP0, UR40, 0x470, URZ ;  /* 0x0000047028047890 */ /* 0x000fe2000ff1e03f */
[----:B------:R-:W-:Y:S01]  /*137e0*/  IMAD R10, R25, 0x2800, R29 ;  /* 0x00002800190a7824 */ /* 0x000fe200078e021d */
[----:B------:R-:W-:Y:S01]  /*137f0*/  PLOP3.LUT P0, PT, PT, PT, PT, 0x80, 0x0 ;  /* 0x000000000000781c */ /* 0x000fe20003f0f070 */
[----:B------:R-:W-:Y:S01]  /*13800*/  UMOV UR6, 0x0 ;  /* 0x0000000000067882 */ /* 0x000fe20000000000 */
[----:B------:R-:W-:Y:S01]  /*13810*/  R2UR UR10, R9 ;  /* 0x00000000090a72ca */ /* 0x000fe200000e0000 */
[----:B------:R-:W-:Y:S01]  /*13820*/  UIADD3.X UR5, URZ, UR41, URZ, UP0, !UPT ;  /* 0x000000293f057290 */ /* 0x000fe200087fe43f */
[----:B------:R-:W-:Y:S01]  /*13830*/  IADD3 R11, R10, 0x6000, RZ ;  /* 0x000060000a0b7810 */ /* 0x000fe20007ffe0ff */
[----:B------:R-:W-:Y:S01]  /*13840*/  UMOV UR7, 0x14f00000 ;  /* 0x14f0000000077882 */ /* 0x000fe20000000000 */
[----:B--2---:R-:W-:-:S02]  /*13850*/  IMAD R8, R8, 0xa0, R5 ;  /* 0x000000a008087824 */ /* 0x004fc400078e0205 */
[----:B------:R-:W-:-:S09]  /*13860*/  VIADD R5, R3, 0x13270 ;  /* 0x0001327003057836 */ /* 0x000fd20000000000 */
.L_x_10641:
        /* <DEDUP_REMOVED lines=13> */
.L_x_10740:
[----:B------:R-:W-:Y:S05]  /*13940*/  BSYNC B1 ;  /* 0x0000000000017941 */ /* 0x000fea0003800000 */
.L_x_10642:
        /* <DEDUP_REMOVED lines=11> */
.L_x_10645:
[----:B------:R-:W-:Y:S05]  /*13a00*/  BSYNC B1 ;  /* 0x0000000000017941 */ /* 0x000fea0003800000 */
.L_x_10644:
        /* <DEDUP_REMOVED lines=8> */
.L_x_10646:
        /* <DEDUP_REMOVED lines=10> */
.L_x_10635:
[----:B------:R-:W-:Y:S05]  /*13b30*/  BSYNC B0 ;  /* 0x0000000000007941 */ /* 0x000fea0003800000 */
.L_x_10634:
[----:B------:R-:W-:-:S06]  /*13b40*/  UISETP.NE.AND UP0, UPT, UR36, 0x3, UPT ;  /* 0x000000032400788c */ /* 0x000fcc000bf05270 */
[----:B------:R-:W-:-:S13]  /*13b50*/  PLOP3.LUT P0, PT, PT, PT, UP0, 0x80, 0x0 ;  /* 0x000000000000781c */ /* 0x000fda0003f0f008 */
[----:B------:R-:W-:Y:S05]  /*13b60*/  @!P0 BRA `(.L_x_10647) ;  /* 0x0000000000048947 */ /* 0x000fea0003800000 */
[----:B------:R-:W-:Y:S01]  /*13b70*/  BPT.TRAP 0x1 ;  /* 0x000000040000795c */ /* 0x000fe20000300000 */
.L_x_10647:
[----:B------:R-:W-:Y:S01]  /*13b80*/  LOP3.LUT R4, R7, 0x1, RZ, 0x3c, !PT ;  /* 0x0000000107047812 */ /* 0x000fe200078e3cff */
[----:B------:R-:W-:Y:S01]  /*13b90*/  IMAD.U32 R3, RZ, RZ, UR39 ;  /* 0x00000027ff037e24 */ /* 0x000fe2000f8e00ff */
[----:B------:R-:W-:Y:S01]  /*13ba0*/  LEA R13, R6, R29, 0x3 ;  /* 0x0000001d060d7211 */ /* 0x000fe200078e18ff */
[----:B------:R-:W-:Y:S01]  /*13bb0*/  BSSY B0, `(.L_x_10648) ;  /* 0x0000005000007945 */ /* 0x000fe20003800000 */
[----:B------:R-:W-:Y:S02]  /*13bc0*/  SHF.L.U32 R4, R4, 0x1f, RZ ;  /* 0x0000001f04047819 */ /* 0x000fe400000006ff */
[----:B------:R-:W-:Y:S02]  /*13bd0*/  ISETP.NE.AND P0, PT, R3, 0x3, PT ;  /* 0x000000030300780c */ /* 0x000fe40003f05270 */
[----:B------:R-:W0:Y:S02]  /*13be0*/  SYNCS.PHASECHK.TRANS64.TRYWAIT P2, [R13+URZ+0x13270], R4 ;  /* 0x013270040d0075a7 */ /* 0x000e24000804017f */
[----:B0-----:R-:W-:Y:S09]  /*13bf0*/  @!P2 BRA `(.L_x_10649) ;  /* 0x0000002400e8a947 */ /* 0x001ff20003800000 */
.L_x_10741:
[----:B------:R-:W-:Y:S05]  /*13c00*/  BSYNC B0 ;  /* 0x0000000000007941 */ /* 0x000fea0003800000 */
.L_x_10648:
[----:B------:R-:W-:Y:S05]  /*13c10*/  @!P0 BRA `(.L_x_10650) ;  /* 0x0000000000048947 */ /* 0x000fea0003800000 */
[----:B------:R-:W-:Y:S01]  /*13c20*/  BPT.TRAP 0x1 ;  /* 0x000000040000795c */ /* 0x000fe20000300000 */
.L_x_10650:
[----:B0-----:R-:W-:Y:S01]  /*13c30*/  SHF.L.U32 R4, R7, 0x1f, RZ ;  /* 0x0000001f07047819 */ /* 0x001fe200000006ff */
[----:B------:R-:W-:-:S03]  /*13c40*/  IMAD R3, R6, 0x2800, RZ ;  /* 0x0000280006037824 */ /* 0x000fc600078e02ff */
[----:B------:R-:W0:Y:S02]  /*13c50*/  SYNCS.PHASECHK.TRANS64.TRYWAIT P2, [R13+URZ+0x13260], R4 ;  /* 0x013260040d0075a7 */ /* 0x000e24000804017f */
[----:B0-----:R-:W-:Y:S05]  /*13c60*/  @!P2 BRA `(.L_x_10651) ;  /* 0x0000002400e0a947 */ /* 0x001fea0003800000 */
.L_x_10742:
[----:B0-----:R-:W-:Y:S01]  /*13c70*/  LOP3.LUT R4, R3, R24, RZ, 0xfc, !PT ;  /* 0x0000001803047212 */ /* 0x001fe200078efcff */
[----:B------:R-:W-:Y:S05]  /*13c80*/  WARPSYNC.ALL ;  /* 0x0000000000007948 */ /* 0x000fea0003800000 */
[C---:B------:R-:W-:Y:S02]  /*13c90*/  IMAD.IADD R5, R29.reuse, 0x1, R4 ;  /* 0x000000011d057824 */ /* 0x040fe400078e0204 */
        /* <DEDUP_REMOVED lines=31> */
[C---:B0-----:R-:W-:Y:S02]  /*13e90*/  VIADD R10, R3.reuse, 0x1800 ;  /* 0x00001800030a7836 */ /* 0x041fe40000000000 */
[----:B------:R-:W-:-:S03]  /*13ea0*/  VIADD R3, R3, 0x2000 ;  /* 0x0000200003037836 */ /* 0x000fc60000000000 */
        /* <DEDUP_REMOVED lines=12> */
[----:B------:R-:W-:Y:S02]  /*13f70*/  IMAD.IADD R4, R29, 0x1, R4 ;  /* 0x000000011d047824 */ /* 0x000fe400078e0204 */
[----:B------:R-:W-:-:S04]  /*13f80*/  IMAD.IADD R3, R18, 0x1, R3 ;  /* 0x0000000112037824 */ /* 0x000fc800078e0203 */
[----:B------:R-:W0:Y:S02]  /*13f90*/  LDSM.16.MT88.4 R4, [R4+0x6000] ;  /* 0x006000000404783b */ /* 0x000e240000004200 */
        /* <DEDUP_REMOVED lines=13> */
.L_x_10652:
[----:B-1----:R1:W-:Y:S01]  /*14070*/  SYNCS.ARRIVE.TRANS64.A1T0 RZ, [R13+URZ+0x13250], RZ ;  /* 0x013250ff0dff79a7 */ /* 0x0023e2000810003f */
[----:B------:R-:W-:Y:S01]  /*14080*/  BAR.SYNC.DEFER_BLOCKING 0x2, 0x80 ;  /* 0x0082000000007b1d */ /* 0x000fe20000010000 */
[C---:B------:R-:W-:Y:S01]  /*14090*/  ISETP.GT.AND P0, PT, R12.reuse, RZ, PT ;  /* 0x000000ff0c00720c */ /* 0x040fe20003f04270 */
[----:B0-----:R-:W-:Y:S01]  /*140a0*/  @!P1 VIADD R3, R13, 0x13280 ;  /* 0x000132800d039836 */ /* 0x001fe20000000000 */
[----:B------:R-:W-:Y:S01]  /*140b0*/  IADD3 R12, R12, -0x1, RZ ;  /* 0xffffffff0c0c7810 */ /* 0x000fe20007ffe0ff */
[----:B------:R-:W-:Y:S02]  /*140c0*/  IMAD.MOV.U32 R6, RZ, RZ, R25 ;  /* 0x000000ffff067224 */ /* 0x000fe400078e0019 */
[----:B------:R-:W-:Y:S01]  /*140d0*/  IMAD.MOV.U32 R7, RZ, RZ, R27 ;  /* 0x000000ffff077224 */ /* 0x000fe200078e001b */
[----:B------:R-:W-:-:S04]  /*140e0*/  @!P1 PRMT R3, RZ, 0x654, R3 ;  /* 0x00000654ff039816 */ /* 0x000fc80000000003 */
[----:B------:R1:W-:Y:S03]  /*140f0*/  @!P1 SYNCS.ARRIVE.TRANS64.RED.A1T0 RZ, [R3+URZ], RZ ;  /* 0x000000ff03ff99a7 */ /* 0x0003e6000810043f */
[----:B------:R-:W-:Y:S05]  /*14100*/  @P0 BRA `(.L_x_10653) ;  /* 0xfffffff000e40947 */ /* 0x000fea000383ffff */
.L_x_10633:
[----:B------:R-:W-:Y:S04]  /*14110*/  BSSY B0, `(.L_x_10654) ;  /* 0x000000e000007945 */ /* 0x000fe80003800000 */
[----:B------:R-:W-:Y:S05]  /*14120*/  @P1 BRA `(.L_x_10655) ;  /* 0x0000000000301947 */ /* 0x000fea0003800000 */
[----:B------:R-:W2:Y:S01]  /*14130*/  S2R R5, SR_LANEID ;  /* 0x0000000000057919 */ /* 0x000ea20000000000 */
[----:B------:R-:W-:Y:S01]  /*14140*/  VOTEU.ANY UR4, UPT, PT ;  /* 0x0000000000047886 */ /* 0x000fe200038e0100 */
[----:B-1----:R-:W1:Y:S01]  /*14150*/  LDC.64 R2, c[0x0][0xc38] ;  /* 0x00030e00ff027b82 */ /* 0x002e620000000a00 */
[----:B------:R-:W2:Y:S02]  /*14160*/  FLO.U32 R0, UR4 ;  /* 0x0000000400007d00 */ /* 0x000ea400080e0000 */
[----:B--2---:R-:W-:-:S06]  /*14170*/  ISETP.EQ.U32.AND P0, PT, R0, R5, PT ;  /* 0x000000050000720c */ /* 0x004fcc0003f02070 */
[----:B------:R-:W1:Y:S07]  /*14180*/  POPC R5, UR4 ;  /* 0x0000000400057d09 */ /* 0x000e6e0008000000 */
[----:B-1----:R-:W2:Y:S01]  /*14190*/  @P0 ATOMG.E.ADD.STRONG.GPU PT, R3, desc[UR42][R2.64], R5 ;  /* 0x00000005020309a8 */ /* 0x002ea200081ee1ea */
[----:B0-----:R-:W0:Y:S02]  /*141a0*/  S2R R4, SR_LTMASK ;  /* 0x0000000000047919 */ /* 0x001e240000003900 */
[----:B0-----:R-:W-:-:S04]  /*141b0*/  LOP3.LUT R4, R4, UR4, RZ, 0xc0, !PT ;  /* 0x0000000404047c12 */ /* 0x001fc8000f8ec0ff */
[----:B------:R-:W0:Y:S01]  /*141c0*/  POPC R7, R4 ;  /* 0x0000000400077309 */ /* 0x000e220000000000 */
[----:B--2---:R-:W0:Y:S02]  /*141d0*/  SHFL.IDX PT, R0, R3, R0, 0x1f ;  /* 0x00001f0003007589 */ /* 0x004e2400000e0000 */
[----:B0-----:R-:W-:-:S07]  /*141e0*/  IADD3 R16, R0, UR38, R7 ;  /* 0x0000002600107c10 */ /* 0x001fce000fffe007 */
.L_x_10655:
[----:B------:R-:W-:Y:S05]  /*141f0*/  BSYNC B0 ;  /* 0x0000000000007941 */ /* 0x000fea0003800000 */
.L_x_10654:
[----:B------:R-:W-:-:S06]  /*14200*/  UISETP.NE.AND UP0, UPT, UR36, 0x3, UPT ;  /* 0x000000032400788c */ /* 0x000fcc000bf05270 */
[----:B------:R-:W-:-:S13]  /*14210*/  PLOP3.LUT P0, PT, PT, PT, UP0, 0x80, 0x0 ;  /* 0x000000000000781c */ /* 0x000fda0003f0f008 */
[----:B------:R-:W-:Y:S05]  /*14220*/  @!P0 BRA `(.L_x_10656) ;  /* 0x0000000000048947 */ /* 0x000fea0003800000 */
[----:B------:R-:W-:Y:S01]  /*14230*/  BPT.TRAP 0x1 ;  /* 0x000000040000795c */ /* 0x000fe20000300000 */
.L_x_10656:
[----:B-1----:R-:W-:Y:S01]  /*14240*/  LOP3.LUT R3, R27, 0x1, RZ, 0x3c, !PT ;  /* 0x000000011b037812 */ /* 0x002fe200078e3cff */
[----:B------:R-:W-:Y:S01]  /*14250*/  IMAD R2, R25, 0x8, R29 ;  /* 0x0000000819027824 */ /* 0x000fe200078e021d */
[----:B------:R-:W-:Y:S01]  /*14260*/  BSSY B0, `(.L_x_10657) ;  /* 0x0000006000007945 */ /* 0x000fe20003800000 */
[----:B------:R-:W-:Y:S01]  /*14270*/  IMAD.U32 R0, RZ, RZ, UR39 ;  /* 0x00000027ff007e24 */ /* 0x000fe2000f8e00ff */
[----:B------:R-:W-:-:S04]  /*14280*/  SHF.L.U32 R3, R3, 0x1f, RZ ;  /* 0x0000001f03037819 */ /* 0x000fc800000006ff */
[----:B------:R-:W1:Y:S01]  /*14290*/  SYNCS.PHASECHK.TRANS64.TRYWAIT P0, [R2+URZ+0x13270], R3 ;  /* 0x01327003020075a7 */ /* 0x000e62000800017f */
[----:B------:R-:W-:Y:S01]  /*142a0*/  ISETP.NE.AND P2, PT, R0, 0x3, PT ;  /* 0x000000030000780c */ /* 0x000fe20003f45270 */
[----:B-1----:R-:W-:-:S12]  /*142b0*/  @!P0 BRA `(.L_x_10658) ;  /* 0x0000002000608947 */ /* 0x002fd80003800000 */
.L_x_10743:
[----:B------:R-:W-:Y:S05]  /*142c0*/  BSYNC B0 ;  /* 0x0000000000007941 */ /* 0x000fea0003800000 */
.L_x_10657:
[----:B------:R-:W-:Y:S05]  /*142d0*/  @!P2 BRA `(.L_x_10659) ;  /* 0x000000000004a947 */ /* 0x000fea0003800000 */
[----:B------:R-:W-:Y:S01]  /*142e0*/  BPT.TRAP 0x1 ;  /* 0x000000040000795c */ /* 0x000fe20000300000 */
.L_x_10659:
[----:B-1----:R-:W-:Y:S01]  /*142f0*/  SHF.L.U32 R3, R27, 0x1f, RZ ;  /* 0x0000001f1b037819 */ /* 0x002fe200000006ff */
[----:B------:R-:W-:-:S03]  /*14300*/  IMAD R0, R25, 0x2800, RZ ;  /* 0x0000280019007824 */ /* 0x000fc600078e02ff */
[----:B------:R-:W1:Y:S02]  /*14310*/  SYNCS.PHASECHK.TRANS64.TRYWAIT P0, [R2+URZ+0x13260], R3 ;  /* 0x01326003020075a7 */ /* 0x000e64000800017f */
[----:B-1----:R-:W-:Y:S05]  /*14320*/  @!P0 BRA `(.L_x_10660) ;  /* 0x0000002000588947 */ /* 0x002fea0003800000 */
.L_x_10744:
[C---:B0-----:R-:W-:Y:S01]  /*14330*/  LOP3.LUT R4, R0.reuse, R24, RZ, 0xfc, !PT ;  /* 0x0000001800047212 */ /* 0x041fe200078efcff */
[----:B------:R-:W-:Y:S05]  /*14340*/  WARPSYNC.ALL ;  /* 0x0000000000007948 */ /* 0x000fea0003800000 */
[C---:B------:R-:W-:Y:S01]  /*14350*/  IMAD.IADD R5, R29.reuse, 0x1, R4 ;  /* 0x000000011d057824 */ /* 0x040fe200078e0204 */
[----:B------:R-:W-:Y:S01]  /*14360*/  IADD3 R13, R29, 0x1000, RZ ;  /* 0x000010001d0d7810 */ /* 0x000fe20007ffe0ff */
[C---:B------:R-:W-:Y:S01]  /*14370*/  VIADD R12, R0.reuse, 0x800 ;  /* 0x00000800000c7836 */ /* 0x040fe20000000000 */
[----:B-1----:R-:W-:-:S03]  /*14380*/  LOP3.LUT R3, R0, R23, RZ, 0xfc, !PT ;  /* 0x0000001700037212 */ /* 0x002fc600078efcff */
[----:B------:R-:W0:Y:S02]  /*14390*/  LDSM.16.MT88.4 R4, [R5+0x6000] ;  /* 0x006000000504783b */ /* 0x000e240000004200 */
[----:B------:R-:W-:Y:S01]  /*143a0*/  IMAD.IADD R3, R13, 0x1, R3 ;  /* 0x000000010d037824 */ /* 0x000fe200078e0203 */
[C-C-:B0-----:R-:W-:Y:S02]  /*143b0*/  PRMT R8, R4.reuse, 0x6420, R5.reuse ;  /* 0x0000642004087816 */ /* 0x141fe40000000005 */
[----:B------:R-:W-:Y:S02]  /*143c0*/  PRMT R9, R4, 0x7531, R5 ;  /* 0x0000753104097816 */ /* 0x000fe40000000005 */
[----:B------:R-:W-:Y:S02]  /*143d0*/  LOP3.LUT R4, R12, R24, RZ, 0xfc, !PT ;  /* 0x000000180c047212 */ /* 0x000fe400078efcff */
[C-C-:B------:R-:W-:Y:S02]  /*143e0*/  PRMT R10, R6.reuse, 0x6420, R7.reuse ;  /* 0x00006420060a7816 */ /* 0x140fe40000000007 */
[----:B------:R-:W-:Y:S01]  /*143f0*/  PRMT R11, R6, 0x7531, R7 ;  /* 0x00007531060b7816 */ /* 0x000fe20000000007 */
[----:B------:R-:W-:Y:S01]  /*14400*/  IMAD.IADD R6, R29, 0x1, R4 ;  /* 0x000000011d067824 */ /* 0x000fe200078e0204 */
[----:B------:R-:W-:-:S03]  /*14410*/  LOP3.LUT R12, R12, R23, RZ, 0xfc, !PT ;  /* 0x000000170c0c7212 */ /* 0x000fc600078efcff */
[----:B------:R0:W-:Y:S02]  /*14420*/  STSM.16.M88.4 [R3], R8 ;  /* 0x0000000803007844 */ /* 0x0001e40000000200 */
[----:B------:R-:W-:Y:S02]  /*14430*/  IMAD.IADD R12, R13, 0x1, R12 ;  /* 0x000000010d0c7824 */ /* 0x000fe400078e020c */
[----:B------:R-:W1:Y:S01]  /*14440*/  LDSM.16.MT88.4 R4, [R6+0x6000] ;  /* 0x006000000604783b */ /* 0x000e620000004200 */
[----:B0-----:R-:W-:Y:S01]  /*14450*/  VIADD R3, R0, 0x1000 ;  /* 0x0000100000037836 */ /* 0x001fe20000000000 */
[C-C-:B-1----:R-:W-:Y:S02]  /*14460*/  PRMT R8, R4.reuse, 0x6420, R5.reuse ;  /* 0x0000642004087816 */ /* 0x142fe40000000005 */
[----:B------:R-:W-:Y:S02]  /*14470*/  PRMT R9, R4, 0x7531, R5 ;  /* 0x0000753104097816 */ /* 0x000fe40000000005 */
[----:B------:R-:W-:-:S02]  /*14480*/  LOP3.LUT R4, R3, R24, RZ, 0xfc, !PT ;  /* 0x0000001803047212 */ /* 0x000fc400078efcff */
[C-C-:B------:R-:W-:Y:S02]  /*14490*/  PRMT R10, R6.reuse, 0x6420, R7.reuse ;  /* 0x00006420060a7816 */ /* 0x140fe40000000007 */
[----:B------:R-:W-:Y:S02]  /*144a0*/  PRMT R11, R6, 0x7531, R7 ;  /* 0x00007531060b7816 */ /* 0x000fe40000000007 */
[----:B------:R-:W-:Y:S02]  /*144b0*/  IADD3 R5, R29, R4, RZ ;  /* 0x000000041d057210 */ /* 0x000fe40007ffe0ff */
[----:B------:R-:W-:Y:S01]  /*144c0*/  LOP3.LUT R3, R3, R23, RZ, 0xfc, !PT ;  /* 0x0000001703037212 */ /* 0x000fe200078efcff */
[----:B------:R0:W-:Y:S04]  /*144d0*/  STSM.16.M88.4 [R12], R8 ;  /* 0x000000080c007844 */ /* 0x0001e80000000200 */
[----:B------:R-:W1:Y:S01]  /*144e0*/  LDSM.16.MT88.4 R4, [R5+0x6000] ;  /* 0x006000000504783b */ /* 0x000e620000004200 */
[----:B------:R-:W-:-:S02]  /*144f0*/  IMAD.IADD R3, R13, 0x1, R3 ;  /* 0x000000010d037824 */ /* 0x000fc400078e0203 */
[C---:B0-----:R-:W-:Y:S02]  /*14500*/  VIADD R12, R0.reuse, 0x1800 ;  /* 0x00001800000c7836 */ /* 0x041fe40000000000 */
[----:B------:R-:W-:Y:S01]  /*14510*/  VIADD R0, R0, 0x2000 ;  /* 0x0000200000007836 */ /* 0x000fe20000000000 */
[C-C-:B-1----:R-:W-:Y:S02]  /*14520*/  PRMT R8, R4.reuse, 0x6420, R5.reuse ;  /* 0x0000642004087816 */ /* 0x142fe40000000005 */
        /* <DEDUP_REMOVED lines=32> */
.L_x_10661:
[----:B-1----:R-:W-:Y:S01]  /*14730*/  SYNCS.ARRIVE.TRANS64.A1T0 RZ, [R2+URZ+0x13250], RZ ;  /* 0x013250ff02ff79a7 */ /* 0x002fe2000810003f */
[----:B0-----:R-:W-:Y:S02]  /*14740*/  @!P1 VIADD R0, R2, 0x13280 ;  /* 0x0001328002009836 */ /* 0x001fe40000000000 */
[----:B------:R-:W-:-:S03]  /*14750*/  VIADD R25, R25, 0x1 ;  /* 0x0000000119197836 */ /* 0x000fc60000000000 */
[----:B------:R-:W-:Y:S01]  /*14760*/  @!P1 PRMT R0, RZ, 0x654, R0 ;  /* 0x00000654ff009816 */ /* 0x000fe20000000000 */
[----:B------:R-:W-:Y:S01]  /*14770*/  BAR.SYNC.DEFER_BLOCKING 0x2, 0x80 ;  /* 0x0082000000007b1d */ /* 0x000fe20000010000 */
[----:B------:R-:W-:-:S04]  /*14780*/  ISETP.NE.AND P0, PT, R25, 0x2, PT ;  /* 0x000000021900780c */ /* 0x000fc80003f05270 */
[----:B------:R-:W-:Y:S01]  /*14790*/  SEL R25, R25, RZ, P0 ;  /* 0x000000ff19197207 */ /* 0x000fe20000000000 */
[----:B------:R0:W-:Y:S02]  /*147a0*/  @!P1 SYNCS.ARRIVE.TRANS64.RED.A1T0 RZ, [R0+URZ], RZ ;  /* 0x000000ff00ff99a7 */ /* 0x0001e4000810043f */
[----:B0-----:R-:W-:-:S04]  /*147b0*/  SEL R0, RZ, 0x1, P0 ;  /* 0x00000001ff007807 */ /* 0x001fc80000000000 */
[----:B------:R-:W-:-:S07]  /*147c0*/  LOP3.LUT R27, R27, R0, RZ, 0x3c, !PT ;  /* 0x000000001b1b7212 */ /* 0x000fce00078e3cff */
.L_x_10616:
[----:B------:R-:W-:Y:S05]  /*147d0*/  BSYNC B6 ;  /* 0x0000000000067941 */ /* 0x000fea0003800000 */
.L_x_10614:
[----:B------:R-:W-:-:S13]  /*147e0*/  LOP3.LUT P0, RZ, R22, 0x2, RZ, 0xc0, !PT ;  /* 0x0000000216ff7812 */ /* 0x000fda000780c0ff */
        /* <DEDUP_REMOVED lines=9> */
.L_x_10662:
        /* <DEDUP_REMOVED lines=10> */
[----:B------:R-:W2:Y:S01]  /*14920*/  @!P1 LDG.E R2, desc[UR42][R2.64] ;  /* 0x0000002a02029981 */ /* 0x000ea2000c1e1900 */
[----:B------:R-:W-:Y:S01]  /*14930*/  IMAD.MOV.U32 R4, RZ, RZ, RZ ;  /* 0x000000ffff047224 */ /* 0x000fe200078e00ff */
[C---:B------:R-:W-:Y:S02]  /*14940*/  ISETP.GE.U32.AND P2, PT, R8.reuse, 0x2, PT ;  /* 0x000000020800780c */ /* 0x040fe40003f46070 */
[C---:B------:R-:W-:Y:S01]  /*14950*/  ISETP.GE.U32.AND P3, PT, R8.reuse, 0x4, PT ;  /* 0x000000040800780c */ /* 0x040fe20003f66070 */
[----:B------:R-:W-:Y:S01]  /*14960*/  SHFL.IDX PT, R0, R16, 0x1, 0x1f ;  /* 0x00201f0010007f89 */ /* 0x000fe200000e0000 */
[C---:B------:R-:W-:Y:S02]  /*14970*/  ISETP.GE.U32.AND P4, PT, R8.reuse, 0x8, PT ;  /* 0x000000080800780c */ /* 0x040fe40003f86070 */
[----:B------:R-:W-:Y:S02]  /*14980*/  ISETP.GE.U32.AND P5, PT, R8, 0x10, PT ;  /* 0x000000100800780c */ /* 0x000fe40003fa6070 */
[----:B--2---:R-:W-:-:S02]  /*14990*/  @!P1 MOV R4, R2 ;  /* 0x0000000200049202 */ /* 0x004fc40000000f00 */
[----:B------:R-:W-:-:S03]  /*149a0*/  ISETP.NE.AND P1, PT, R8, RZ, PT ;  /* 0x000000ff0800720c */ /* 0x000fc60003f25270 */
[----:B------:R-:W0:Y:S02]  /*149b0*/  SHFL.UP PT, R14, R4, 0x1, RZ ;  /* 0x04200000040e7989 */ /* 0x000e2400000e00ff */
[----:B0-----:R-:W-:-:S05]  /*149c0*/  SEL R5, R14, RZ, P1 ;  /* 0x000000ff0e057207 */ /* 0x001fca0000800000 */
        /* <DEDUP_REMOVED lines=15> */
.L_x_10754:
[----:B------:R-:W-:Y:S02]  /*14ac0*/  ULDC UR4, c[0x0][0xc10] ;  /* 0x0003040000047ab9 */ /* 0x000fe40000000800 */
[----:B------:R-:W-:-:S05]  /*14ad0*/  MOV R7, UR4 ;  /* 0x0000000400077c02 */ /* 0x000fca0008000f00 */
[----:B-1----:R-:W-:-:S04]  /*14ae0*/  IMAD R3, R14, R7, RZ ;  /* 0x000000070e037224 */ /* 0x002fc800078e02ff */
[----:B------:R-:W-:-:S05]  /*14af0*/  IMAD.IADD R0, R0, 0x1, R3 ;  /* 0x0000000100007824 */ /* 0x000fca00078e0203 */
[----:B------:R-:W-:-:S13]  /*14b00*/  ISETP.GT.AND P6, PT, R0, R5, PT ;  /* 0x000000050000720c */ /* 0x000fda0003fc4270 */
[----:B------:R-:W-:Y:S05]  /*14b10*/  @P6 BRA `(.L_x_10665) ;  /* 0x00000000009c6947 */ /* 0x000fea0003800000 */
.L_x_10670:
[----:B0-----:R-:W0:Y:S01]  /*14b20*/  LDC R2, c[0x0][0xc14] ;  /* 0x00030500ff027b82 */ /* 0x001e220000000800 */
[----:B------:R-:W-:-:S05]  /*14b30*/  VIADD R19, R19, 0x1f ;  /* 0x0000001f13137836 */ /* 0x000fca0000000000 */
[----:B0-----:R-:W-:-:S13]  /*14b40*/  ISETP.GE.AND P6, PT, R19, R2, PT ;  /* 0x000000021300720c */ /* 0x001fda0003fc6270 */
[----:B------:R-:W-:Y:S05]  /*14b50*/  @P6 BRA `(.L_x_10666) ;  /* 0x0000000400446947 */ /* 0x000fea0003800000 */
[----:B------:R-:W0:Y:S01]  /*14b60*/  S2R R3, SR_TID.X ;  /* 0x0000000000037919 */ /* 0x000e220000002100 */
[----:B------:R-:W-:Y:S01]  /*14b70*/  BSSY B0, `(.L_x_10667) ;  /* 0x0000009000007945 */ /* 0x000fe20003800000 */
[----:B------:R-:W-:Y:S01]  /*14b80*/  IMAD.MOV.U32 R4, RZ, RZ, RZ ;  /* 0x000000ffff047224 */ /* 0x000fe200078e00ff */
[----:B0-----:R-:W-:-:S05]  /*14b90*/  LOP3.LUT R3, R3, 0x1f, RZ, 0xc0, !PT ;  /* 0x0000001f03037812 */ /* 0x001fca00078ec0ff */
[----:B------:R-:W-:-:S05]  /*14ba0*/  IMAD.IADD R7, R19, 0x1, R3 ;  /* 0x0000000113077824 */ /* 0x000fca00078e0203 */
[----:B------:R-:W-:-:S13]  /*14bb0*/  ISETP.GE.OR P6, PT, R7, R2, !P0 ;  /* 0x000000020700720c */ /* 0x000fda00047c6670 */
[----:B------:R-:W-:Y:S05]  /*14bc0*/  @P6 BRA `(.L_x_10668) ;  /* 0x00000000000c6947 */ /* 0x000fea0003800000 */
[----:B------:R-:W0:Y:S02]  /*14bd0*/  LDC.64 R2, c[0x0][0xc58] ;  /* 0x00031600ff027b82 */ /* 0x000e240000000a00 */
[----:B0-----:R-:W-:-:S05]  /*14be0*/  IMAD.WIDE R2, R7, 0x4, R2 ;  /* 0x0000000407027825 */ /* 0x001fca00078e0202 */
[----:B------:R0:W5:Y:S02]  /*14bf0*/  LDG.E R4, desc[UR42][R2.64] ;  /* 0x0000002a02047981 */ /* 0x000164000c1e1900 */
.L_x_10668:
[----:B------:R-:W-:Y:S05]  /*14c00*/  BSYNC B0 ;  /* 0x0000000000007941 */ /* 0x000fea0003800000 */
.L_x_10667:
[----:B------:R-:W-:-:S03]  /*14c10*/  UMOV UR4, 0xffffffff ;  /* 0xffffffff00047882 */ /* 0x000fc60000000000 */
[----:B------:R-:W-:Y:S05]  /*14c20*/  BRA.DIV UR4, `(.L_x_10669) ;  /* 0x0000001e04507947 */ /* 0x000fea000b800000 */
[----:B-----5:R-:W1:Y:S02]  /*14c30*/  SHFL.UP PT, R14, R4, 0x1, RZ ;  /* 0x04200000040e7989 */ /* 0x020e6400000e00ff */
[----:B-1----:R-:W-:-:S05]  /*14c40*/  SEL R13, R14, RZ, P1 ;  /* 0x000000ff0e0d7207 */ /* 0x002fca0000800000 */
        /* <DEDUP_REMOVED lines=14> */
.L_x_10762:
[----:B------:R-:W-:Y:S02]  /*14d30*/  ULDC UR4, c[0x0][0xc10] ;  /* 0x0003040000047ab9 */ /* 0x000fe40000000800 */
[----:B------:R-:W-:-:S04]  /*14d40*/  IMAD.U32 R7, RZ, RZ, UR4 ;  /* 0x00000004ff077e24 */ /* 0x000fc8000f8e00ff */
[----:B-1----:R-:W-:-:S04]  /*14d50*/  IMAD R3, R14, R7, RZ ;  /* 0x000000070e037224 */ /* 0x002fc800078e02ff */
[----:B------:R-:W-:-:S05]  /*14d60*/  IMAD.IADD R0, R3, 0x1, R0 ;  /* 0x0000000103007824 */ /* 0x000fca00078e0200 */
[----:B------:R-:W-:-:S13]  /*14d70*/  ISETP.GT.AND P6, PT, R0, R5, PT ;  /* 0x000000050000720c */ /* 0x000fda0003fc4270 */
[----:B------:R-:W-:Y:S05]  /*14d80*/  @!P6 BRA `(.L_x_10670) ;  /* 0xfffffffc0064e947 */ /* 0x000fea000383ffff */
.L_x_10665:
        /* <DEDUP_REMOVED lines=8> */
.L_x_10766:
[----:B------:R-:W-:Y:S01]  /*14e10*/  ISETP.NE.AND P0, PT, R3, RZ, PT ;  /* 0x000000ff0300720c */ /* 0x000fe20003f05270 */
[----:B------:R-:W-:-:S12]  /*14e20*/  IMAD.MOV.U32 R14, RZ, RZ, RZ ;  /* 0x000000ffff0e7224 */ /* 0x000fd800078e00ff */
[----:B------:R-:W-:Y:S05]  /*14e30*/  @!P0 BRA `(.L_x_10672) ;  /* 0x0000000000108947 */ /* 0x000fea0003800000 */
[----:B------:R-:W-:Y:S01]  /*14e40*/  UMOV UR4, 0xffffffff ;  /* 0xffffffff00047882 */ /* 0x000fe20000000000 */
[----:B------:R-:W-:Y:S02]  /*14e50*/  VIADD R12, R0, 0xffffffff ;  /* 0xffffffff000c7836 */ /* 0x000fe40000000000 */
[----:B------:R-:W-:Y:S05]  /*14e60*/  BRA.DIV UR4, `(.L_x_10673) ;  /* 0x0000001e04c47947 */ /* 0x000fea000b800000 */
[----:B------:R3:W4:Y:S02]  /*14e70*/  SHFL.IDX PT, R14, R2, R12, 0x1f ;  /* 0x00001f0c020e7589 */ /* 0x00072400000e0000 */
.L_x_10672:
[----:B--2---:R-:W-:Y:S01]  /*14e80*/  IABS R6, R4 ;  /* 0x0000000400067213 */ /* 0x004fe20000000000 */
[----:B----4-:R-:W-:Y:S02]  /*14e90*/  IMAD R16, R14, R7, R16 ;  /* 0x000000070e107224 */ /* 0x010fe400078e0210 */
[----:B------:R-:W-:Y:S01]  /*14ea0*/  IMAD.IADD R19, R0, 0x1, R19 ;  /* 0x0000000100137824 */ /* 0x000fe200078e0213 */
[----:B------:R-:W2:Y:S08]  /*14eb0*/  I2F.RP R8, R6 ;  /* 0x0000000600087306 */ /* 0x000eb00000209400 */
[----:B--2---:R-:W0:Y:S02]  /*14ec0*/  MUFU.RCP R8, R8 ;  /* 0x0000000800087308 */ /* 0x004e240000001000 */
[----:B0--3--:R-:W-:-:S06]  /*14ed0*/  VIADD R2, R8, 0xffffffe ;  /* 0x0ffffffe08027836 */ /* 0x009fcc0000000000 */
[----:B------:R0:W2:Y:S02]  /*14ee0*/  F2I.FTZ.U32.TRUNC.NTZ R3, R2 ;  /* 0x0000000200037305 */ /* 0x0000a4000021f000 */
[----:B0-----:R-:W-:Y:S02]  /*14ef0*/  IMAD.MOV.U32 R2, RZ, RZ, RZ ;  /* 0x000000ffff027224 */ /* 0x001fe400078e00ff */
[----:B--2---:R-:W-:-:S04]  /*14f00*/  IMAD.MOV R7, RZ, RZ, -R3 ;  /* 0x000000ffff077224 */ /* 0x004fc800078e0a03 */
[----:B------:R-:W-:-:S04]  /*14f10*/  IMAD R7, R7, R6, RZ ;  /* 0x0000000607077224 */ /* 0x000fc800078e02ff */
[----:B------:R-:W-:Y:S01]  /*14f20*/  IMAD.HI.U32 R3, R3, R7, R2 ;  /* 0x0000000703037227 */ /* 0x000fe200078e0002 */
[----:B------:R-:W-:Y:S02]  /*14f30*/  IADD3 R7, R5, -R16, RZ ;  /* 0x8000001005077210 */ /* 0x000fe40007ffe0ff */
        /* <DEDUP_REMOVED lines=15> */
[----:B------:R-:W-:Y:S01]  /*15030*/  IADD3 R17, -R3, RZ, RZ ;  /* 0x000000ff03117210 */ /* 0x000fe20007ffe1ff */
[----:B------:R-:W-:-:S04]  /*15040*/  IMAD.MOV.U32 R18, RZ, RZ, R3 ;  /* 0x000000ffff127224 */ /* 0x000fc800078e0003 */
[----:B------:R-:W-:Y:S01]  /*15050*/  IMAD R17, R4, R17, R7 ;  /* 0x0000001104117224 */ /* 0x000fe200078e0207 */
[----:B------:R-:W-:Y:S06]  /*15060*/  BRA `(.L_x_10674) ;  /* 0x00000000001c7947 */ /* 0x000fec0003800000 */
.L_x_10666:
[----:B------:R-:W-:Y:S01]  /*15070*/  UMOV UR4, URZ ;  /* 0x0000003f00047c82 */ /* 0x000fe20008000000 */
[----:B------:R-:W-:Y:S01]  /*15080*/  UMOV UR5, URZ ;  /* 0x0000003f00057c82 */ /* 0x000fe20008000000 */
[----:B------:R-:W-:Y:S01]  /*15090*/  ULDC UR6, c[0x0][0xc14] ;  /* 0x0003050000067ab9 */ /* 0x000fe20000000800 */
[----:B------:R-:W-:Y:S01]  /*150a0*/  IMAD.MOV.U32 R16, RZ, RZ, R5 ;  /* 0x000000ffff107224 */ /* 0x000fe200078e0005 */
[----:B------:R-:W-:Y:S01]  /*150b0*/  MOV R19, UR6 ;  /* 0x0000000600137c02 */ /* 0x000fe20008000f00 */
[----:B------:R-:W-:Y:S02]  /*150c0*/  IMAD.U32 R17, RZ, RZ, UR4 ;  /* 0x00000004ff117e24 */ /* 0x000fe4000f8e00ff */
[----:B------:R-:W-:-:S07]  /*150d0*/  IMAD.U32 R18, RZ, RZ, UR5 ;  /* 0x00000005ff127e24 */ /* 0x000fce000f8e00ff */
.L_x_10674:
[----:B-1----:R-:W0:Y:S01]  /*150e0*/  S2R R0, SR_TID.X ;  /* 0x0000000000007919 */ /* 0x002e220000002100 */
[----:B------:R-:W-:Y:S05]  /*150f0*/  WARPSYNC.ALL ;  /* 0x0000000000007948 */ /* 0x000fea0003800000 */
[----:B------:R-:W-:Y:S01]  /*15100*/  BAR.SYNC.DEFER_BLOCKING 0x4, 0x200 ;  /* 0x0108000000007b1d */ /* 0x000fe20000010000 */
[----:B0-----:R-:W-:-:S04]  /*15110*/  LOP3.LUT R0, R0, 0x1f, RZ, 0xc0, !PT ;  /* 0x0000001f00007812 */ /* 0x001fc800078ec0ff */
[----:B------:R-:W-:-:S13]  /*15120*/  ISETP.NE.AND P0, PT, R0, RZ, PT ;  /* 0x000000ff0000720c */ /* 0x000fda0003f05270 */
[----:B------:R-:W0:Y:S01]  /*15130*/  @!P0 S2R R3, SR_CgaCtaId ;  /* 0x0000000000038919 */ /* 0x000e220000008800 */
[----:B------:R-:W-:-:S04]  /*15140*/  @!P0 MOV R0, 0x400 ;  /* 0x0000040000008802 */ /* 0x000fc80000000f00 */
[----:B0-----:R-:W-:-:S05]  /*15150*/  @!P0 LEA R0, R3, R0, 0x18 ;  /* 0x0000000003008211 */ /* 0x001fca00078ec0ff */
[----:B------:R1:W-:Y:S01]  /*15160*/  @!P0 STS.128 [R0+0x132d0], R16 ;  /* 0x0132d01000008388 */ /* 0x0003e20000000c00 */
[----:B------:R-:W-:Y:S06]  /*15170*/  BAR.ARV 0x5, 0x200 ;  /* 0x0148000000007b1d */ /* 0x000fec0000002000 */
.L_x_10663:
[----:B------:R-:W-:Y:S02]  /*15180*/  ULDC UR4, c[0x0][0xc14] ;  /* 0x0003050000047ab9 */ /* 0x000fe40000000800 */
[----:B0-----:R-:W-:-:S13]  /*15190*/  ISETP.GE.AND P0, PT, R19, UR4, PT ;  /* 0x0000000413007c0c */ /* 0x001fda000bf06270 */
[----:B------:R-:W-:Y:S05]  /*151a0*/  @!P0 BRA `(.L_x_10675) ;  /* 0xffffffbc00cc8947 */ /* 0x000fea000383ffff */
[----:B------:R-:W-:Y:S05]  /*151b0*/  BSYNC B7 ;  /* 0x0000000000077941 */ /* 0x000fea0003800000 */
.L_x_10580:
[----:B-1----:R-:W2:Y:S01]  /*151c0*/  LDL.LU R0, [R1+0x1c] ;  /* 0x00001c0001007983 */ /* 0x002ea20000300800 */
        /* <DEDUP_REMOVED lines=11> */
.L_x_10769:
[----:B------:R-:W-:Y:S05]  /*15280*/  BSYNC B0 ;  /* 0x0000000000007941 */ /* 0x000fea0003800000 */
.L_x_10676:
[----:B------:R-:W-:-:S03]  /*15290*/  UMOV UR4, 0xffffffff ;  /* 0xffffffff00047882 */ /* 0x000fc60000000000 */
[----:B------:R-:W-:Y:S05]  /*152a0*/  BRA.DIV UR4, `(.L_x_10678) ;  /* 0x0000001a04ec7947 */ /* 0x000fea000b800000 */
[----:B0-----:R-:W0:Y:S02]  /*152b0*/  S2R R0, SR_TID.X ;  /* 0x0000000000007919 */ /* 0x001e240000002100 */
[----:B0-----:R-:W-:-:S04]  /*152c0*/  SHF.R.U32.HI R0, RZ, 0x5, R0 ;  /* 0x00000005ff007819 */ /* 0x001fc80000011600 */
[----:B------:R-:W-:-:S05]  /*152d0*/  LOP3.LUT R0, R0, 0x3, RZ, 0xc0, !PT ;  /* 0x0000000300007812 */ /* 0x000fca00078ec0ff */
[----:B------:R0:W1:Y:S02]  /*152e0*/  SHFL.IDX PT, R14, R0, RZ, 0x1f ;  /* 0x00001fff000e7589 */ /* 0x00006400000e0000 */
.L_x_10772:
[----:B-1----:R-:W-:-:S13]  /*152f0*/  ISETP.NE.AND P0, PT, R14, RZ, PT ;  /* 0x000000ff0e00720c */ /* 0x002fda0003f05270 */
[----:B------:R-:W-:Y:S05]  /*15300*/  @P0 BRA `(.L_x_10457) ;  /* 0x0000000000a40947 */ /* 0x000fea0003800000 */
[----:B------:R-:W-:-:S03]  /*15310*/  UMOV UR4, 0xffffffff ;  /* 0xffffffff00047882 */ /* 0x000fc60000000000 */
[----:B------:R-:W-:Y:S05]  /*15320*/  BRA.DIV UR4, `(.L_x_10679) ;  /* 0x0000001e04007947 */ /* 0x000fea000b800000 */
[----:B------:R-:W-:-:S13]  /*15330*/  ELECT P6, URZ, PT ;  /* 0x00000000003f782f */ /* 0x000fda00038c0000 */
.L_x_10775:
[----:B------:R-:W-:Y:S05]  /*15340*/  @!P6 BRA `(.L_x_10457) ;  /* 0x000000000094e947 */ /* 0x000fea0003800000 */
[----:B------:R-:W-:-:S06]  /*15350*/  ULOP3.LUT UR4, UR37, 0x2, URZ, 0xfc, !UPT ;  /* 0x0000000225047892 */ /* 0x000fcc000f8efc3f */
[----:B0-----:R-:W-:-:S05]  /*15360*/  IMAD.U32 R0, RZ, RZ, UR4 ;  /* 0x00000004ff007e24 */ /* 0x001fca000f8e00ff */
[----:B------:R-:W-:-:S13]  /*15370*/  ISETP.NE.AND P0, PT, R0, 0x3, PT ;  /* 0x000000030000780c */ /* 0x000fda0003f05270 */
[----:B------:R-:W-:Y:S05]  /*15380*/  @!P0 BRA `(.L_x_10680) ;  /* 0x0000000000048947 */ /* 0x000fea0003800000 */
[----:B------:R-:W-:Y:S01]  /*15390*/  BPT.TRAP 0x1 ;  /* 0x000000040000795c */ /* 0x000fe20000300000 */
.L_x_10680:
[----:B------:R-:W-:Y:S01]  /*153a0*/  VIADD R0, R8, 0x13240 ;  /* 0x0001324008007836 */ /* 0x000fe20000000000 */
[----:B------:R-:W-:Y:S02]  /*153b0*/  SHF.L.U32 R3, R27, 0x1f, RZ ;  /* 0x0000001f1b037819 */ /* 0x000fe400000006ff */
[C---:B------:R-:W-:Y:S01]  /*153c0*/  IADD3 R2, R25.reuse, 0x1, RZ ;  /* 0x0000000119027810 */ /* 0x040fe20007ffe0ff */
        /* <DEDUP_REMOVED lines=9> */
.L_x_10776:
[----:B------:R-:W1:Y:S02]  /*15460*/  SYNCS.PHASECHK.TRANS64.TRYWAIT P1, [R7+URZ], R0 ;  /* 0x00000000070075a7 */ /* 0x000e64000802017f */
[----:B-1----:R-:W-:Y:S05]  /*15470*/  @!P1 BRA `(.L_x_10682) ;  /* 0x0000001800e09947 */ /* 0x002fea0003800000 */
.L_x_10777:
[----:B------:R-:W-:Y:S05]  /*15480*/  @!P0 BRA `(.L_x_10683) ;  /* 0x0000000000048947 */ /* 0x000fea0003800000 */
[----:B------:R-:W-:Y:S01]  /*15490*/  BPT.TRAP 0x1 ;  /* 0x000000040000795c */ /* 0x000fe20000300000 */
.L_x_10683:
[----:B------:R-:W-:-:S04]  /*154a0*/  IMAD R2, R25, 0x8, R8 ;  /* 0x0000000819027824 */ /* 0x000fc800078e0208 */
[----:B------:R-:W2:Y:S02]  /*154b0*/  SYNCS.PHASECHK.TRANS64.TRYWAIT P1, [R2+URZ+0x13260], R3 ;  /* 0x01326003020075a7 */ /* 0x000ea4000802017f */
[----:B--2---:R-:W-:Y:S05]  /*154c0*/  @!P1 BRA `(.L_x_10684) ;  /* 0x0000001800e09947 */ /* 0x004fea0003800000 */
.L_x_10778:
[----:B------:R-:W-:Y:S05]  /*154d0*/  @!P0 BRA `(.L_x_10685) ;  /* 0x0000000000048947 */ /* 0x000fea0003800000 */
[----:B------:R-:W-:Y:S01]  /*154e0*/  BPT.TRAP 0x1 ;  /* 0x000000040000795c */ /* 0x000fe20000300000 */
.L_x_10685:
[----:B------:R-:W-:-:S04]  /*154f0*/  IMAD R5, R5, 0x8, R8 ;  /* 0x0000000805057824 */ /* 0x000fc800078e0208 */
[----:B------:R-:W3:Y:S02]  /*15500*/  SYNCS.PHASECHK.TRANS64.TRYWAIT P1, [R5+URZ+0x13260], R0 ;  /* 0x01326000050075a7 */ /* 0x000ee4000802017f */
[----:B---3--:R-:W-:Y:S05]  /*15510*/  @!P1 BRA `(.L_x_10686) ;  /* 0x0000001800e09947 */ /* 0x008fea0003800000 */
.L_x_10779:
[----:B------:R-:W-:Y:S05]  /*15520*/  @!P0 BRA `(.L_x_10687) ;  /* 0x0000000000048947 */ /* 0x000fea0003800000 */
[----:B------:R-:W-:Y:S01]  /*15530*/  BPT.TRAP 0x1 ;  /* 0x000000040000795c */ /* 0x000fe20000300000 */
.L_x_10687:
[----:B------:R-:W4:Y:S02]  /*15540*/  SYNCS.PHASECHK.TRANS64.TRYWAIT P0, [R2+URZ+0x13280], R3 ;  /* 0x01328003020075a7 */ /* 0x000f24000800017f */
[----:B----4-:R-:W-:Y:S05]  /*15550*/  @!P0 BRA `(.L_x_10688) ;  /* 0x0000001800e48947 */ /* 0x010fea0003800000 */
.L_x_10689:
[----:B------:R0:W0:Y:S02]  /*15560*/  SYNCS.PHASECHK.TRANS64.TRYWAIT P0, [R5+URZ+0x13280], R0 ;  /* 0x01328000050075a7 */ /* 0x000024000800017f */
[----:B0-----:R-:W-:Y:S05]  /*15570*/  @!P0 NANOSLEEP.SYNCS 0x989680 ;  /* 0x009896800000895d */ /* 0x001fea0003900000 */
[----:B------:R-:W0:Y:S02]  /*15580*/  @!P0 SYNCS.PHASECHK.TRANS64 P0, [R5+URZ+0x13280], R0 ;  /* 0x01328000050085a7 */ /* 0x000e24000800007f */
[----:B0-----:R-:W-:Y:S05]  /*15590*/  @!P0 BRA `(.L_x_10689) ;  /* 0xfffffffc00f08947 */ /* 0x001fea000383ffff */
.L_x_10457:
[----:B------:R-:W-:Y:S05]  /*155a0*/  BSYNC B8 ;  /* 0x0000000000087941 */ /* 0x000fea0003800000 */
.L_x_10454:
[----:B------:R-:W-:Y:S05]  /*155b0*/  EXIT ;  /* 0x000000000000794d */ /* 0x000fea0003800000 */
.L_x_10473:
[----:B-1----:R1:W2:Y:S02]  /*155c0*/  SYNCS.PHASECHK.TRANS64.TRYWAIT P5, [R78+URZ+0x13290], R79 ;  /* 0x0132904f4e0075a7 */ /* 0x0022a400080a017f */
[----:B--2---:R-:W-:Y:S05]  /*155d0*/  @!P5 NANOSLEEP.SYNCS 0x989680 ;  /* 0x009896800000d95d */ /* 0x004fea0003900000 */
[----:B------:R-:W2:Y:S02]  /*155e0*/  @!P5 SYNCS.PHASECHK.TRANS64 P5, [R78+URZ+0x13290], R79 ;  /* 0x0132904f4e00d5a7 */ /* 0x000ea400080a007f */
[----:B--2---:R-:W-:Y:S05]  /*155f0*/  @!P5 BRA `(.L_x_10473) ;  /* 0xfffffffc00f0d947 */ /* 0x004fea000383ffff */
[----:B------:R-:W-:Y:S05]  /*15600*/  BRA `(.L_x_10690) ;  /* 0xfffffecc00ec7947 */ /* 0x000fea000383ffff */
.L_x_10483:
[----:B-1----:R1:W2:Y:S02]  /*15610*/  SYNCS.PHASECHK.TRANS64.TRYWAIT P5, [R78+URZ+0x13290], R79 ;  /* 0x0132904f4e0075a7 */ /* 0x0022a400080a017f */
[----:B--2---:R-:W-:Y:S05]  /*15620*/  @!P5 NANOSLEEP.SYNCS 0x989680 ;  /* 0x009896800000d95d */ /* 0x004fea0003900000 */
[----:B------:R-:W2:Y:S02]  /*15630*/  @!P5 SYNCS.PHASECHK.TRANS64 P5, [R78+URZ+0x13290], R79 ;  /* 0x0132904f4e00d5a7 */ /* 0x000ea400080a007f */
[----:B--2---:R-:W-:Y:S05]  /*15640*/  @!P5 BRA `(.L_x_10483) ;  /* 0xfffffffc00f0d947 */ /* 0x004fea000383ffff */
[----:B------:R-:W-:Y:S05]  /*15650*/  BRA `(.L_x_10691) ;  /* 0xfffffee000287947 */ /* 0x000fea000383ffff */
.L_x_10488:
[----:B0-----:R0:W1:Y:S02]  /*15660*/  SYNCS.PHASECHK.TRANS64.TRYWAIT P1, [R78+URZ+0x13290], R79 ;  /* 0x0132904f4e0075a7 */ /* 0x001064000802017f */
[----:B-1----:R-:W-:Y:S05]  /*15670*/  @!P1 NANOSLEEP.SYNCS 0x989680 ;  /* 0x009896800000995d */ /* 0x002fea0003900000 */
[----:B------:R-:W1:Y:S02]  /*15680*/  @!P1 SYNCS.PHASECHK.TRANS64 P1, [R78+URZ+0x13290], R79 ;  /* 0x0132904f4e0095a7 */ /* 0x000e64000802007f */
[----:B-1----:R-:W-:Y:S05]  /*15690*/  @!P1 BRA `(.L_x_10488) ;  /* 0xfffffffc00f09947 */ /* 0x002fea000383ffff */
[----:B------:R-:W-:Y:S05]  /*156a0*/  BRA `(.L_x_10692) ;  /* 0xfffffef0004c7947 */ /* 0x000fea000383ffff */
.L_x_10492:
[----:B-1----:R1:W2:Y:S02]  /*156b0*/  SYNCS.PHASECHK.TRANS64.TRYWAIT P0, [R78+URZ+0x132b0], R79 ;  /* 0x0132b04f4e0075a7 */ /* 0x0022a4000800017f */
[----:B--2---:R-:W-:Y:S05]  /*156c0*/  @!P0 NANOSLEEP.SYNCS 0x989680 ;  /* 0x009896800000895d */ /* 0x004fea0003900000 */
[----:B------:R-:W2:Y:S02]  /*156d0*/  @!P0 SYNCS.PHASECHK.TRANS64 P0, [R78+URZ+0x132b0], R79 ;  /* 0x0132b04f4e0085a7 */ /* 0x000ea4000800007f */
[----:B--2---:R-:W-:Y:S05]  /*156e0*/  @!P0 BRA `(.L_x_10492) ;  /* 0xfffffffc00f08947 */ /* 0x004fea000383ffff */
[----:B------:R-:W-:Y:S05]  /*156f0*/  BRA `(.L_x_10693) ;  /* 0xfffffef000ac7947 */ /* 0x000fea000383ffff */
.L_x_10512:
        /* <DEDUP_REMOVED lines=8> */
.L_x_10695:
[----:B------:R-:W-:Y:S05]  /*15780*/  BSYNC B1 ;  /* 0x0000000000017941 */ /* 0x000fea0003800000 */
.L_x_10694:
[----:B------:R-:W-:Y:S05]  /*15790*/  BRA `(.L_x_10696) ;  /* 0xffffff0000847947 */ /* 0x000fea000383ffff */
.L_x_10513:
        /* <DEDUP_REMOVED lines=8> */
.L_x_10698:
[----:B------:R-:W-:Y:S05]  /*15820*/  BSYNC B1 ;  /* 0x0000000000017941 */ /* 0x000fea0003800000 */
.L_x_10697:
[----:B------:R-:W-:Y:S05]  /*15830*/  BRA `(.L_x_10699) ;  /* 0xffffff0000647947 */ /* 0x000fea000383ffff */
.L_x_10514:
        /* <DEDUP_REMOVED lines=8> */
.L_x_10701:
[----:B------:R-:W-:Y:S05]  /*158c0*/  BSYNC B1 ;  /* 0x0000000000017941 */ /* 0x000fea0003800000 */
.L_x_10700:
[----:B------:R-:W-:Y:S05]  /*158d0*/  BRA `(.L_x_10702) ;  /* 0xffffff0000447947 */ /* 0x000fea000383ffff */
.L_x_10515:
        /* <DEDUP_REMOVED lines=8> */
.L_x_10704:
[----:B------:R-:W-:Y:S05]  /*15960*/  BSYNC B1 ;  /* 0x0000000000017941 */ /* 0x000fea0003800000 */
.L_x_10703:
[----:B------:R-:W-:Y:S05]  /*15970*/  BRA `(.L_x_10705) ;  /* 0xffffff0000247947 */ /* 0x000fea000383ffff */
.L_x_10517:
[----:B-1----:R1:W2:Y:S02]  /*15980*/  SYNCS.PHASECHK.TRANS64.TRYWAIT P0, [R16+URZ+0x13200], R3 ;  /* 0x01320003100075a7 */ /* 0x0022a4000800017f */
[----:B--2---:R-:W-:Y:S05]  /*15990*/  @!P0 NANOSLEEP.SYNCS 0x989680 ;  /* 0x009896800000895d */ /* 0x004fea0003900000 */
[----:B------:R-:W2:Y:S02]  /*159a0*/  @!P0 SYNCS.PHASECHK.TRANS64 P0, [R16+URZ+0x13200], R3 ;  /* 0x01320003100085a7 */ /* 0x000ea4000800007f */
[----:B--2---:R-:W-:Y:S05]  /*159b0*/  @!P0 BRA `(.L_x_10517) ;  /* 0xfffffffc00f08947 */ /* 0x004fea000383ffff */
[----:B------:R-:W-:Y:S05]  /*159c0*/  BRA `(.L_x_10706) ;  /* 0xffffff00001c7947 */ /* 0x000fea000383ffff */
.L_x_10521:
        /* <DEDUP_REMOVED lines=8> */
.L_x_10708:
[----:B------:R-:W-:Y:S05]  /*15a50*/  BSYNC B1 ;  /* 0x0000000000017941 */ /* 0x000fea0003800000 */
.L_x_10707:
[----:B------:R-:W-:Y:S05]  /*15a60*/  BRA `(.L_x_10709) ;  /* 0xffffff1000307947 */ /* 0x000fea000383ffff */
.L_x_10522:
        /* <DEDUP_REMOVED lines=8> */
.L_x_10711:
[----:B------:R-:W-:Y:S05]  /*15af0*/  BSYNC B1 ;  /* 0x0000000000017941 */ /* 0x000fea0003800000 */
.L_x_10710:
[----:B------:R-:W-:Y:S05]  /*15b00*/  BRA `(.L_x_10712) ;  /* 0xffffff1000147947 */ /* 0x000fea000383ffff */
.L_x_10523:
        /* <DEDUP_REMOVED lines=8> */
.L_x_10714:
[----:B------:R-:W-:Y:S05]  /*15b90*/  BSYNC B1 ;  /* 0x0000000000017941 */ /* 0x000fea0003800000 */
.L_x_10713:
[----:B------:R-:W-:Y:S05]  /*15ba0*/  BRA `(.L_x_10715) ;  /* 0xffffff0c00f87947 */ /* 0x000fea000383ffff */
.L_x_10524:
        /* <DEDUP_REMOVED lines=8> */
.L_x_10717:
[----:B------:R-:W-:Y:S05]  /*15c30*/  BSYNC B1 ;  /* 0x0000000000017941 */ /* 0x000fea0003800000 */
.L_x_10716:
[----:B------:R-:W-:Y:S05]  /*15c40*/  BRA `(.L_x_10718) ;  /* 0xffffff0c00dc7947 */ /* 0x000fea000383ffff */
.L_x_10526:
[----:B0-----:R0:W1:Y:S02]  /*15c50*/  SYNCS.PHASECHK.TRANS64.TRYWAIT P1, [R16+URZ+0x13200], R3 ;  /* 0x01320003100075a7 */ /* 0x001064000802017f */
[----:B-1----:R-:W-:Y:S05]  /*15c60*/  @!P1 NANOSLEEP.SYNCS 0x989680 ;  /* 0x009896800000995d */ /* 0x002fea0003900000 */
[----:B------:R-:W1:Y:S02]  /*15c70*/  @!P1 SYNCS.PHASECHK.TRANS64 P1, [R16+URZ+0x13200], R3 ;  /* 0x01320003100095a7 */ /* 0x000e64000802007f */
[----:B-1----:R-:W-:Y:S05]  /*15c80*/  @!P1 BRA `(.L_x_10526) ;  /* 0xfffffffc00f09947 */ /* 0x002fea000383ffff */
[----:B------:R-:W-:Y:S05]  /*15c90*/  BRA `(.L_x_10719) ;  /* 0xffffff0c00dc7947 */ /* 0x000fea000383ffff */
.L_x_10530:
[----:B-1----:R1:W2:Y:S02]  /*15ca0*/  SYNCS.PHASECHK.TRANS64.TRYWAIT P1, [R0+URZ+0x13230], R7 ;  /* 0x01323007000075a7 */ /* 0x0022a4000802017f */
[----:B--2---:R-:W-:Y:S05]  /*15cb0*/  @!P1 NANOSLEEP.SYNCS 0x989680 ;  /* 0x009896800000995d */ /* 0x004fea0003900000 */
[----:B------:R-:W2:Y:S02]  /*15cc0*/  @!P1 SYNCS.PHASECHK.TRANS64 P1, [R0+URZ+0x13230], R7 ;  /* 0x01323007000095a7 */ /* 0x000ea4000802007f */
[----:B--2---:R-:W-:Y:S05]  /*15cd0*/  @!P1 BRA `(.L_x_10530) ;  /* 0xfffffffc00f09947 */ /* 0x004fea000383ffff */
[----:B------:R-:W-:Y:S05]  /*15ce0*/  BRA `(.L_x_10529) ;  /* 0xffffff2000307947 */ /* 0x000fea000383ffff */
.L_x_10537:
[----:B-1----:R1:W2:Y:S02]  /*15cf0*/  SYNCS.PHASECHK.TRANS64.TRYWAIT P1, [R14+URZ+0x13230], R11 ;  /* 0x0132300b0e0075a7 */ /* 0x0022a4000802017f */
[----:B--2---:R-:W-:Y:S05]  /*15d00*/  @!P1 NANOSLEEP.SYNCS 0x989680 ;  /* 0x009896800000995d */ /* 0x004fea0003900000 */
[----:B------:R-:W2:Y:S02]  /*15d10*/  @!P1 SYNCS.PHASECHK.TRANS64 P1, [R14+URZ+0x13230], R11 ;  /* 0x0132300b0e0095a7 */ /* 0x000ea4000802007f */
[----:B--2---:R-:W-:Y:S05]  /*15d20*/  @!P1 BRA `(.L_x_10537) ;  /* 0xfffffffc00f09947 */ /* 0x004fea000383ffff */
[----:B------:R-:W-:Y:S05]  /*15d30*/  BRA `(.L_x_10536) ;  /* 0xffffff5400207947 */ /* 0x000fea000383ffff */
.L_x_10542:
[----:B-1----:R1:W2:Y:S02]  /*15d40*/  SYNCS.PHASECHK.TRANS64.TRYWAIT P1, [R15+URZ+0x13250], R9 ;  /* 0x013250090f0075a7 */ /* 0x0022a4000802017f */
[----:B--2---:R-:W-:Y:S05]  /*15d50*/  @!P1 NANOSLEEP.SYNCS 0x989680 ;  /* 0x009896800000995d */ /* 0x004fea0003900000 */
[----:B------:R-:W2:Y:S02]  /*15d60*/  @!P1 SYNCS.PHASECHK.TRANS64 P1, [R15+URZ+0x13250], R9 ;  /* 0x013250090f0095a7 */ /* 0x000ea4000802007f */
[----:B--2---:R-:W-:Y:S05]  /*15d70*/  @!P1 BRA `(.L_x_10542) ;  /* 0xfffffffc00f09947 */ /* 0x004fea000383ffff */
[----:B------:R-:W-:Y:S05]  /*15d80*/  BRA `(.L_x_10541) ;  /* 0xffffff5800907947 */ /* 0x000fea000383ffff */
.L_x_10549:
[----:B--2---:R2:W3:Y:S02]  /*15d90*/  SYNCS.PHASECHK.TRANS64.TRYWAIT P1, [R11+URZ+0x13250], R2 ;  /* 0x013250020b0075a7 */ /* 0x0044e4000802017f */
[----:B---3--:R-:W-:Y:S05]  /*15da0*/  @!P1 NANOSLEEP.SYNCS 0x989680 ;  /* 0x009896800000995d */ /* 0x008fea0003900000 */
[----:B------:R-:W3:Y:S02]  /*15db0*/  @!P1 SYNCS.PHASECHK.TRANS64 P1, [R11+URZ+0x13250], R2 ;  /* 0x013250020b0095a7 */ /* 0x000ee4000802007f */
[----:B---3--:R-:W-:Y:S05]  /*15dc0*/  @!P1 BRA `(.L_x_10549) ;  /* 0xfffffffc00f09947 */ /* 0x008fea000383ffff */
[----:B------:R-:W-:Y:S05]  /*15dd0*/  BRA `(.L_x_10548) ;  /* 0xffffff8000887947 */ /* 0x000fea000383ffff */
.L_x_10584:
[----:B------:R-:W0:Y:S01]  /*15de0*/  S2R R11, SR_TID.X ;  /* 0x00000000000b7919 */ /* 0x000e220000002100 */
[----:B------:R-:W-:Y:S01]  /*15df0*/  BSSY B1, `(.L_x_10720) ;  /* 0x000000a000017945 */ /* 0x000fe20003800000 */
[----:B------:R-:W-:Y:S02]  /*15e00*/  IMAD.MOV.U32 R12, RZ, RZ, RZ ;  /* 0x000000ffff0c7224 */ /* 0x000fe400078e00ff */
[----:B------:R-:W-:Y:S01]  /*15e10*/  IMAD.MOV.U32 R15, RZ, RZ, -0x1 ;  /* 0xffffffffff0f7424 */ /* 0x000fe200078e00ff */
[----:B0-----:R-:W-:Y:S01]  /*15e20*/  SHF.R.U32.HI R8, RZ, 0x5, R11 ;  /* 0x00000005ff087819 */ /* 0x001fe2000001160b */
[----:B------:R-:W-:-:S03]  /*15e30*/  IMAD.MOV.U32 R11, RZ, RZ, 0x1f ;  /* 0x0000001fff0b7424 */ /* 0x000fc600078e00ff */
[----:B------:R-:W-:-:S04]  /*15e40*/  LOP3.LUT R8, R8, 0x3, RZ, 0xc0, !PT ;  /* 0x0000000308087812 */ /* 0x000fc800078ec0ff */
[----:B------:R-:W-:-:S07]  /*15e50*/  MOV R13, R8 ;  /* 0x00000008000d7202 */ /* 0x000fce0000000f00 */
[----:B------:R-:W-:Y:S05]  /*15e60*/  WARPSYNC.COLLECTIVE R15, `(.L_x_10721) ;  /* 0x000000000f087348 */ /* 0x000fea0003c00000 */
[----:B------:R0:W1:Y:S02]  /*15e70*/  SHFL.IDX P6, R14, R13, R12, R11 ;  /* 0x0000000c0d0e7389 */ /* 0x00006400000c000b */
[----:B01----:R-:W-:Y:S01]  /*15e80*/  ENDCOLLECTIVE ;  /* 0x000000000000791b */ /* 0x003fe20003800000 */
.L_x_10721:
[----:B------:R-:W-:Y:S05]  /*15e90*/  BSYNC B1 ;  /* 0x0000000000017941 */ /* 0x000fea0003800000 */
.L_x_10720:
[----:B------:R-:W-:Y:S05]  /*15ea0*/  BRA `(.L_x_10722) ;  /* 0xffffffb800247947 */ /* 0x000fea000383ffff */
.L_x_10586:
[----:B------:R-:W-:Y:S01]  /*15eb0*/  BSSY B1, `(.L_x_10723) ;  /* 0x0000006000017945 */ /* 0x000fe20003800000 */
[----:B------:R-:W-:-:S07]  /*15ec0*/  IMAD.MOV.U32 R15, RZ, RZ, -0x1 ;  /* 0xffffffffff0f7424 */ /* 0x000fce00078e00ff */
[----:B0-----:R-:W-:Y:S05]  /*15ed0*/  WARPSYNC.COLLECTIVE R15, `(.L_x_10724) ;  /* 0x000000000f0c7348 */ /* 0x001fea0003c00000 */
[----:B------:R-:W-:Y:S02]  /*15ee0*/  ELECT P6, UR62, PT ;  /* 0x00000000003e782f */ /* 0x000fe400038c0000 */
[----:B------:R-:W-:Y:S01]  /*15ef0*/  MOV R14, UR62 ;  /* 0x0000003e000e7c02 */ /* 0x000fe20008000f00 */
[----:B0-----:R-:W-:Y:S10]  /*15f00*/  ENDCOLLECTIVE ;  /* 0x000000000000791b */ /* 0x001ff40003800000 */
.L_x_10724:
[----:B------:R-:W-:Y:S05]  /*15f10*/  BSYNC B1 ;  /* 0x0000000000017941 */ /* 0x000fea0003800000 */
.L_x_10723:
[----:B------:R-:W-:Y:S05]  /*15f20*/  BRA `(.L_x_10585) ;  /* 0xffffffb8001c7947 */ /* 0x000fea000383ffff */
.L_x_10588:
[----:B0-----:R0:W1:Y:S02]  /*15f30*/  SYNCS.PHASECHK.TRANS64.TRYWAIT P0, [R6+URZ+0x13220], R7 ;  /* 0x01322007060075a7 */ /* 0x001064000800017f */
[----:B-1----:R-:W-:Y:S05]  /*15f40*/  @!P0 NANOSLEEP.SYNCS 0x989680 ;  /* 0x009896800000895d */ /* 0x002fea0003900000 */
[----:B------:R-:W1:Y:S02]  /*15f50*/  @!P0 SYNCS.PHASECHK.TRANS64 P0, [R6+URZ+0x13220], R7 ;  /* 0x01322007060085a7 */ /* 0x000e64000800007f */
[----:B-1----:R-:W-:Y:S05]  /*15f60*/  @!P0 BRA `(.L_x_10588) ;  /* 0xfffffffc00f08947 */ /* 0x002fea000383ffff */
[----:B------:R-:W-:Y:S05]  /*15f70*/  BRA `(.L_x_10725) ;  /* 0xffffffb800387947 */ /* 0x000fea000383ffff */
.L_x_10592:
[----:B0-----:R0:W1:Y:S02]  /*15f80*/  SYNCS.PHASECHK.TRANS64.TRYWAIT P0, [R7+URZ+0x132a0], R8 ;  /* 0x0132a008070075a7 */ /* 0x001064000800017f */
[----:B-1----:R-:W-:Y:S05]  /*15f90*/  @!P0 NANOSLEEP.SYNCS 0x989680 ;  /* 0x009896800000895d */ /* 0x002fea0003900000 */
[----:B------:R-:W1:Y:S02]  /*15fa0*/  @!P0 SYNCS.PHASECHK.TRANS64 P0, [R7+URZ+0x132a0], R8 ;  /* 0x0132a008070085a7 */ /* 0x000e64000800007f */
[----:B-1----:R-:W-:Y:S05]  /*15fb0*/  @!P0 BRA `(.L_x_10592) ;  /* 0xfffffffc00f08947 */ /* 0x002fea000383ffff */
[----:B------:R-:W-:Y:S05]  /*15fc0*/  BRA `(.L_x_10726) ;  /* 0xffffffb800507947 */ /* 0x000fea000383ffff */
.L_x_10597:
[----:B-1----:R1:W2:Y:S02]  /*15fd0*/  SYNCS.PHASECHK.TRANS64.TRYWAIT P0, [R7+URZ+0x132c0], R8 ;  /* 0x0132c008070075a7 */ /* 0x0022a4000800017f */
[----:B--2---:R-:W-:Y:S05]  /*15fe0*/  @!P0 NANOSLEEP.SYNCS 0x989680 ;  /* 0x009896800000895d */ /* 0x004fea0003900000 */
[----:B------:R-:W2:Y:S02]  /*15ff0*/  @!P0 SYNCS.PHASECHK.TRANS64 P0, [R7+URZ+0x132c0], R8 ;  /* 0x0132c008070085a7 */ /* 0x000ea4000800007f */
[----:B--2---:R-:W-:Y:S05]  /*16000*/  @!P0 BRA `(.L_x_10597) ;  /* 0xfffffffc00f08947 */ /* 0x004fea000383ffff */
[----:B------:R-:W-:Y:S05]  /*16010*/  BRA `(.L_x_10727) ;  /* 0xffffffb800cc7947 */ /* 0x000fea000383ffff */
.L_x_10604:
[----:B0-----:R0:W1:Y:S02]  /*16020*/  SYNCS.PHASECHK.TRANS64.TRYWAIT P1, [R7+URZ+0x132a0], R8 ;  /* 0x0132a008070075a7 */ /* 0x001064000802017f */
[----:B-1----:R-:W-:Y:S05]  /*16030*/  @!P1 NANOSLEEP.SYNCS 0x989680 ;  /* 0x009896800000995d */ /* 0x002fea0003900000 */
[----:B------:R-:W1:Y:S02]  /*16040*/  @!P1 SYNCS.PHASECHK.TRANS64 P1, [R7+URZ+0x132a0], R8 ;  /* 0x0132a008070095a7 */ /* 0x000e64000802007f */
[----:B-1----:R-:W-:Y:S05]  /*16050*/  @!P1 BRA `(.L_x_10604) ;  /* 0xfffffffc00f09947 */ /* 0x002fea000383ffff */
[----:B------:R-:W-:Y:S05]  /*16060*/  BRA `(.L_x_10728) ;  /* 0xffffffbc00887947 */ /* 0x000fea000383ffff */
.L_x_10609:
[----:B-1----:R1:W2:Y:S02]  /*16070*/  SYNCS.PHASECHK.TRANS64.TRYWAIT P1, [R7+URZ+0x132c0], R8 ;  /* 0x0132c008070075a7 */ /* 0x0022a4000802017f */
[----:B--2---:R-:W-:Y:S05]  /*16080*/  @!P1 NANOSLEEP.SYNCS 0x989680 ;  /* 0x009896800000995d */ /* 0x004fea0003900000 */
[----:B------:R-:W2:Y:S02]  /*16090*/  @!P1 SYNCS.PHASECHK.TRANS64 P1, [R7+URZ+0x132c0], R8 ;  /* 0x0132c008070095a7 */ /* 0x000ea4000802007f */
[----:B--2---:R-:W-:Y:S05]  /*160a0*/  @!P1 BRA `(.L_x_10609) ;  /* 0xfffffffc00f09947 */ /* 0x004fea000383ffff */
[----:B------:R-:W-:Y:S05]  /*160b0*/  BRA `(.L_x_10729) ;  /* 0xffffffc000007947 */ /* 0x000fea000383ffff */
.L_x_10622:
        /* <DEDUP_REMOVED lines=11> */
.L_x_10731:
[----:B------:R-:W-:Y:S05]  /*16170*/  BSYNC B0 ;  /* 0x0000000000007941 */ /* 0x000fea0003800000 */
.L_x_10730:
[----:B------:R-:W-:Y:S05]  /*16180*/  BRA `(.L_x_10732) ;  /* 0xffffffc800e47947 */ /* 0x000fea000383ffff */
.L_x_10624:
[----:B------:R-:W-:Y:S01]  /*16190*/  BSSY B0, `(.L_x_10733) ;  /* 0x0000006000007945 */ /* 0x000fe20003800000 */
[----:B------:R-:W-:-:S07]  /*161a0*/  IMAD.MOV.U32 R15, RZ, RZ, -0x1 ;  /* 0xffffffffff0f7424 */ /* 0x000fce00078e00ff */
[----:B0-----:R-:W-:Y:S05]  /*161b0*/  WARPSYNC.COLLECTIVE R15, `(.L_x_10734) ;  /* 0x000000000f0c7348 */ /* 0x001fea0003c00000 */
[----:B------:R-:W-:Y:S02]  /*161c0*/  ELECT P6, UR62, PT ;  /* 0x00000000003e782f */ /* 0x000fe400038c0000 */
[----:B------:R-:W-:Y:S01]  /*161d0*/  MOV R14, UR62 ;  /* 0x0000003e000e7c02 */ /* 0x000fe20008000f00 */
[----:B0-----:R-:W-:Y:S10]  /*161e0*/  ENDCOLLECTIVE ;  /* 0x000000000000791b */ /* 0x001ff40003800000 */
.L_x_10734:
[----:B------:R-:W-:Y:S05]  /*161f0*/  BSYNC B0 ;  /* 0x0000000000007941 */ /* 0x000fea0003800000 */
.L_x_10733:
[----:B------:R-:W-:Y:S05]  /*16200*/  BRA `(.L_x_10735) ;  /* 0xffffffc800dc7947 */ /* 0x000fea000383ffff */
.L_x_10627:
[----:B0-----:R0:W1:Y:S02]  /*16210*/  SYNCS.PHASECHK.TRANS64.TRYWAIT P2, [R4+URZ+0x13280], R3 ;  /* 0x01328003040075a7 */ /* 0x001064000804017f */
[----:B-1----:R-:W-:Y:S05]  /*16220*/  @!P2 NANOSLEEP.SYNCS 0x989680 ;  /* 0x009896800000a95d */ /* 0x002fea0003900000 */
[----:B------:R-:W1:Y:S02]  /*16230*/  @!P2 SYNCS.PHASECHK.TRANS64 P2, [R4+URZ+0x13280], R3 ;  /* 0x013280030400a5a7 */ /* 0x000e64000804007f */
[----:B-1----:R-:W-:Y:S05]  /*16240*/  @!P2 BRA `(.L_x_10627) ;  /* 0xfffffffc00f0a947 */ /* 0x002fea000383ffff */
[----:B------:R-:W-:Y:S05]  /*16250*/  BRA `(.L_x_10736) ;  /* 0xffffffcc00407947 */ /* 0x000fea000383ffff */
.L_x_10629:
[----:B-1----:R1:W2:Y:S02]  /*16260*/  SYNCS.PHASECHK.TRANS64.TRYWAIT P2, [R4+URZ+0x13240], R3 ;  /* 0x01324003040075a7 */ /* 0x0022a4000804017f */
[----:B--2---:R-:W-:Y:S05]  /*16270*/  @!P2 NANOSLEEP.SYNCS 0x989680 ;  /* 0x009896800000a95d */ /* 0x004fea0003900000 */
[----:B------:R-:W2:Y:S02]  /*16280*/  @!P2 SYNCS.PHASECHK.TRANS64 P2, [R4+URZ+0x13240], R3 ;  /* 0x013240030400a5a7 */ /* 0x000ea4000804007f */
[----:B--2---:R-:W-:Y:S05]  /*16290*/  @!P2 BRA `(.L_x_10629) ;  /* 0xfffffffc00f0a947 */ /* 0x004fea000383ffff */
[----:B------:R-:W-:Y:S05]  /*162a0*/  BRA `(.L_x_10737) ;  /* 0xffffffcc00947947 */ /* 0x000fea000383ffff */
.L_x_10632:
[----:B0-----:R0:W1:Y:S02]  /*162b0*/  SYNCS.PHASECHK.TRANS64.TRYWAIT P0, [R29+URZ+0x13220], R4 ;  /* 0x013220041d0075a7 */ /* 0x001064000800017f */
[----:B-1----:R-:W-:Y:S05]  /*162c0*/  @!P0 NANOSLEEP.SYNCS 0x989680 ;  /* 0x009896800000895d */ /* 0x002fea0003900000 */
[----:B------:R-:W1:Y:S02]  /*162d0*/  @!P0 SYNCS.PHASECHK.TRANS64 P0, [R29+URZ+0x13220], R4 ;  /* 0x013220041d0085a7 */ /* 0x000e64000800007f */
[----:B-1----:R-:W-:Y:S05]  /*162e0*/  @!P0 BRA `(.L_x_10632) ;  /* 0xfffffffc00f08947 */ /* 0x002fea000383ffff */
[----:B------:R-:W-:Y:S05]  /*162f0*/  BRA `(.L_x_10738) ;  /* 0xffffffd000507947 */ /* 0x000fea000383ffff */
.L_x_10638:
[----:B0-----:R0:W1:Y:S02]  /*16300*/  SYNCS.PHASECHK.TRANS64.TRYWAIT P0, [R3+URZ+0x13280], R4 ;  /* 0x01328004030075a7 */ /* 0x001064000800017f */
[----:B-1----:R-:W-:Y:S05]  /*16310*/  @!P0 NANOSLEEP.SYNCS 0x989680 ;  /* 0x009896800000895d */ /* 0x002fea0003900000 */
[----:B------:R-:W1:Y:S02]  /*16320*/  @!P0 SYNCS.PHASECHK.TRANS64 P0, [R3+URZ+0x13280], R4 ;  /* 0x01328004030085a7 */ /* 0x000e64000800007f */
[----:B-1----:R-:W-:Y:S05]  /*16330*/  @!P0 BRA `(.L_x_10638) ;  /* 0xfffffffc00f08947 */ /* 0x002fea000383ffff */
[----:B------:R-:W-:Y:S05]  /*16340*/  BRA `(.L_x_10739) ;  /* 0xffffffd000ec7947 */ /* 0x000fea000383ffff */
.L_x_10643:
[----:B-1----:R1:W2:Y:S02]  /*16350*/  SYNCS.PHASECHK.TRANS64.TRYWAIT P0, [R3+URZ+0x13240], R4 ;  /* 0x01324004030075a7 */ /* 0x0022a4000800017f */
[----:B--2---:R-:W-:Y:S05]  /*16360*/  @!P0 NANOSLEEP.SYNCS 0x989680 ;  /* 0x009896800000895d */ /* 0x004fea0003900000 */
[----:B------:R-:W2:Y:S02]  /*16370*/  @!P0 SYNCS.PHASECHK.TRANS64 P0, [R3+URZ+0x13240], R4 ;  /* 0x01324004030085a7 */ /* 0x000ea4000800007f */
[----:B--2---:R-:W-:Y:S05]  /*16380*/  @!P0 BRA `(.L_x_10643) ;  /* 0xfffffffc00f08947 */ /* 0x004fea000383ffff */
[----:B------:R-:W-:Y:S05]  /*16390*/  BRA `(.L_x_10740) ;  /* 0xffffffd400687947 */ /* 0x000fea000383ffff */
.L_x_10649:
[----:B0-----:R0:W1:Y:S02]  /*163a0*/  SYNCS.PHASECHK.TRANS64.TRYWAIT P2, [R13+URZ+0x13270], R4 ;  /* 0x013270040d0075a7 */ /* 0x001064000804017f */
[----:B-1----:R-:W-:Y:S05]  /*163b0*/  @!P2 NANOSLEEP.SYNCS 0x989680 ;  /* 0x009896800000a95d */ /* 0x002fea0003900000 */
[----:B------:R-:W1:Y:S02]  /*163c0*/  @!P2 SYNCS.PHASECHK.TRANS64 P2, [R13+URZ+0x13270], R4 ;  /* 0x013270040d00a5a7 */ /* 0x000e64000804007f */
[----:B-1----:R-:W-:Y:S05]  /*163d0*/  @!P2 BRA `(.L_x_10649) ;  /* 0xfffffffc00f0a947 */ /* 0x002fea000383ffff */
[----:B------:R-:W-:Y:S05]  /*163e0*/  BRA `(.L_x_10741) ;  /* 0xffffffd800047947 */ /* 0x000fea000383ffff */
.L_x_10651:
[----:B0-----:R0:W1:Y:S02]  /*163f0*/  SYNCS.PHASECHK.TRANS64.TRYWAIT P2, [R13+URZ+0x13260], R4 ;  /* 0x013260040d0075a7 */ /* 0x001064000804017f */
[----:B-1----:R-:W-:Y:S05]  /*16400*/  @!P2 NANOSLEEP.SYNCS 0x989680 ;  /* 0x009896800000a95d */ /* 0x002fea0003900000 */
[----:B------:R-:W1:Y:S02]  /*16410*/  @!P2 SYNCS.PHASECHK.TRANS64 P2, [R13+URZ+0x13260], R4 ;  /* 0x013260040d00a5a7 */ /* 0x000e64000804007f */
[----:B-1----:R-:W-:Y:S05]  /*16420*/  @!P2 BRA `(.L_x_10651) ;  /* 0xfffffffc00f0a947 */ /* 0x002fea000383ffff */
[----:B------:R-:W-:Y:S05]  /*16430*/  BRA `(.L_x_10742) ;  /* 0xffffffd8000c7947 */ /* 0x000fea000383ffff */
.L_x_10658:
[----:B-1----:R1:W2:Y:S02]  /*16440*/  SYNCS.PHASECHK.TRANS64.TRYWAIT P0, [R2+URZ+0x13270], R3 ;  /* 0x01327003020075a7 */ /* 0x0022a4000800017f */
[----:B--2---:R-:W-:Y:S05]  /*16450*/  @!P0 NANOSLEEP.SYNCS 0x989680 ;  /* 0x009896800000895d */ /* 0x004fea0003900000 */
[----:B------:R-:W2:Y:S02]  /*16460*/  @!P0 SYNCS.PHASECHK.TRANS64 P0, [R2+URZ+0x13270], R3 ;  /* 0x01327003020085a7 */ /* 0x000ea4000800007f */
[----:B--2---:R-:W-:Y:S05]  /*16470*/  @!P0 BRA `(.L_x_10658) ;  /* 0xfffffffc00f08947 */ /* 0x004fea000383ffff */
[----:B------:R-:W-:Y:S05]  /*16480*/  BRA `(.L_x_10743) ;  /* 0xffffffdc008c7947 */ /* 0x000fea000383ffff */
.L_x_10660:
[----:B-1----:R1:W2:Y:S02]  /*16490*/  SYNCS.PHASECHK.TRANS64.TRYWAIT P0, [R2+URZ+0x13260], R3 ;  /* 0x01326003020075a7 */ /* 0x0022a4000800017f */
[----:B--2---:R-:W-:Y:S05]  /*164a0*/  @!P0 NANOSLEEP.SYNCS 0x989680 ;  /* 0x009896800000895d */ /* 0x004fea0003900000 */
[----:B------:R-:W2:Y:S02]  /*164b0*/  @!P0 SYNCS.PHASECHK.TRANS64 P0, [R2+URZ+0x13260], R3 ;  /* 0x01326003020085a7 */ /* 0x000ea4000800007f */
[----:B--2---:R-:W-:Y:S05]  /*164c0*/  @!P0 BRA `(.L_x_10660) ;  /* 0xfffffffc00f08947 */ /* 0x004fea000383ffff */
[----:B------:R-:W-:Y:S05]  /*164d0*/  BRA `(.L_x_10744) ;  /* 0xffffffdc00947947 */ /* 0x000fea000383ffff */
.L_x_10664:
[----:B------:R-:W-:Y:S01]  /*164e0*/  BSSY B0, `(.L_x_10745) ;  /* 0x0000008000007945 */ /* 0x000fe20003800000 */
[----:B------:R-:W-:Y:S01]  /*164f0*/  IMAD.MOV.U32 R13, RZ, RZ, R16 ;  /* 0x000000ffff0d7224 */ /* 0x000fe200078e0010 */
[----:B------:R-:W-:Y:S01]  /*16500*/  MOV R11, 0x1f ;  /* 0x0000001f000b7802 */ /* 0x000fe20000000f00 */
[----:B------:R-:W-:Y:S02]  /*16510*/  IMAD.MOV.U32 R12, RZ, RZ, RZ ;  /* 0x000000ffff0c7224 */ /* 0x000fe400078e00ff */
[----:B------:R-:W-:-:S07]  /*16520*/  IMAD.MOV.U32 R15, RZ, RZ, -0x1 ;  /* 0xffffffffff0f7424 */ /* 0x000fce00078e00ff */
[----:B------:R-:W-:Y:S05]  /*16530*/  WARPSYNC.COLLECTIVE R15, `(.L_x_10746) ;  /* 0x000000000f087348 */ /* 0x000fea0003c00000 */
[----:B------:R0:W1:Y:S02]  /*16540*/  SHFL.IDX P6, R14, R13, R12, R11 ;  /* 0x0000000c0d0e7389 */ /* 0x00006400000c000b */
[----:B01----:R-:W-:Y:S01]  /*16550*/  ENDCOLLECTIVE ;  /* 0x000000000000791b */ /* 0x003fe20003800000 */
.L_x_10746:
[----:B------:R-:W-:Y:S05]  /*16560*/  BSYNC B0 ;  /* 0x0000000000007941 */ /* 0x000fea0003800000 */
.L_x_10745:
        /* <DEDUP_REMOVED lines=9> */
.L_x_10747:
[----:B------:R-:W-:Y:S02]  /*16600*/  ULDC UR4, c[0x0][0xc14] ;  /* 0x0003050000047ab9 */ /* 0x000fe40000000800 */
[----:B------:R-:W-:-:S13]  /*16610*/  ISETP.GE.OR P1, PT, R7, UR4, !P0 ;  /* 0x0000000407007c0c */ /* 0x000fda000c726670 */
[----:B------:R-:W0:Y:S01]  /*16620*/  @!P1 LDC.64 R2, c[0x0][0xc58] ;  /* 0x00031600ff029b82 */ /* 0x000e220000000a00 */
[----:B------:R-:W-:Y:S01]  /*16630*/  IMAD.MOV.U32 R4, RZ, RZ, RZ ;  /* 0x000000ffff047224 */ /* 0x000fe200078e00ff */
[----:B------:R-:W-:Y:S01]  /*16640*/  MOV R11, RZ ;  /* 0x000000ff000b7202 */ /* 0x000fe20000000f00 */
[----:B------:R-:W-:Y:S02]  /*16650*/  IMAD.MOV.U32 R0, RZ, RZ, R14 ;  /* 0x000000ffff007224 */ /* 0x000fe400078e000e */
[----:B0-----:R-:W-:-:S06]  /*16660*/  @!P1 IMAD.WIDE R2, R7, 0x4, R2 ;  /* 0x0000000407029825 */ /* 0x001fcc00078e0202 */
[----:B------:R-:W2:Y:S01]  /*16670*/  @!P1 LDG.E R2, desc[UR42][R2.64] ;  /* 0x0000002a02029981 */ /* 0x000ea2000c1e1900 */
[C---:B------:R-:W-:Y:S02]  /*16680*/  ISETP.GE.U32.AND P2, PT, R8.reuse, 0x2, PT ;  /* 0x000000020800780c */ /* 0x040fe40003f46070 */
[C---:B------:R-:W-:Y:S02]  /*16690*/  ISETP.GE.U32.AND P3, PT, R8.reuse, 0x4, PT ;  /* 0x000000040800780c */ /* 0x040fe40003f66070 */
[C---:B------:R-:W-:Y:S02]  /*166a0*/  ISETP.GE.U32.AND P4, PT, R8.reuse, 0x8, PT ;  /* 0x000000080800780c */ /* 0x040fe40003f86070 */
[C---:B------:R-:W-:Y:S01]  /*166b0*/  ISETP.GE.U32.AND P5, PT, R8.reuse, 0x10, PT ;  /* 0x000000100800780c */ /* 0x040fe20003fa6070 */
[----:B--2---:R-:W-:Y:S01]  /*166c0*/  @!P1 IMAD.MOV.U32 R4, RZ, RZ, R2 ;  /* 0x000000ffff049224 */ /* 0x004fe200078e0002 */
[----:B------:R-:W-:-:S03]  /*166d0*/  ISETP.NE.AND P1, PT, R8, RZ, PT ;  /* 0x000000ff0800720c */ /* 0x000fc60003f25270 */
[----:B------:R-:W-:-:S10]  /*166e0*/  IMAD.MOV.U32 R13, RZ, RZ, R4 ;  /* 0x000000ffff0d7224 */ /* 0x000fd400078e0004 */
[----:B------:R-:W-:Y:S05]  /*166f0*/  WARPSYNC.COLLECTIVE R15, `(.L_x_10748) ;  /* 0x000000000f087348 */ /* 0x000fea0003c00000 */
[----:B------:R0:W1:Y:S02]  /*16700*/  SHFL.UP P6, R14, R13, R12, R11 ;  /* 0x0400000c0d0e7389 */ /* 0x00006400000c000b */
[----:B01----:R-:W-:Y:S01]  /*16710*/  ENDCOLLECTIVE ;  /* 0x000000000000791b */ /* 0x003fe20003800000 */
.L_x_10748:
[----:B------:R-:W-:Y:S01]  /*16720*/  IMAD.MOV.U32 R12, RZ, RZ, 0x2 ;  /* 0x00000002ff0c7424 */ /* 0x000fe200078e00ff */
[----:B------:R-:W-:-:S05]  /*16730*/  SEL R7, R14, RZ, P1 ;  /* 0x000000ff0e077207 */ /* 0x000fca0000800000 */
[----:B------:R-:W-:-:S04]  /*16740*/  IMAD.IADD R6, R4, 0x1, R7 ;  /* 0x0000000104067824 */ /* 0x000fc800078e0207 */
[----:B------:R-:W-:-:S07]  /*16750*/  IMAD.MOV.U32 R13, RZ, RZ, R6 ;  /* 0x000000ffff0d7224 */ /* 0x000fce00078e0006 */
[----:B------:R-:W-:Y:S05]  /*16760*/  WARPSYNC.COLLECTIVE R15, `(.L_x_10749) ;  /* 0x000000000f087348 */ /* 0x000fea0003c00000 */
[----:B------:R0:W1:Y:S02]  /*16770*/  SHFL.UP P6, R14, R13, R12, R11 ;  /* 0x0400000c0d0e7389 */ /* 0x00006400000c000b */
[----:B01----:R-:W-:Y:S01]  /*16780*/  ENDCOLLECTIVE ;  /* 0x000000000000791b */ /* 0x003fe20003800000 */
.L_x_10749:
[----:B------:R-:W-:Y:S02]  /*16790*/  MOV R12, 0x4 ;  /* 0x00000004000c7802 */ /* 0x000fe40000000f00 */
[----:B------:R-:W-:-:S05]  /*167a0*/  SEL R7, R14, RZ, P2 ;  /* 0x000000ff0e077207 */ /* 0x000fca0001000000 */
[----:B------:R-:W-:-:S04]  /*167b0*/  IMAD.IADD R7, R6, 0x1, R7 ;  /* 0x0000000106077824 */ /* 0x000fc800078e0207 */
[----:B------:R-:W-:-:S07]  /*167c0*/  IMAD.MOV.U32 R13, RZ, RZ, R7 ;  /* 0x000000ffff0d7224 */ /* 0x000fce00078e0007 */
[----:B------:R-:W-:Y:S05]  /*167d0*/  WARPSYNC.COLLECTIVE R15, `(.L_x_10750) ;  /* 0x000000000f087348 */ /* 0x000fea0003c00000 */
[----:B------:R0:W1:Y:S02]  /*167e0*/  SHFL.UP P6, R14, R13, R12, R11 ;  /* 0x0400000c0d0e7389 */ /* 0x00006400000c000b */
[----:B01----:R-:W-:Y:S01]  /*167f0*/  ENDCOLLECTIVE ;  /* 0x000000000000791b */ /* 0x003fe20003800000 */
.L_x_10750:
[----:B------:R-:W-:Y:S01]  /*16800*/  IMAD.MOV.U32 R12, RZ, RZ, 0x8 ;  /* 0x00000008ff0c7424 */ /* 0x000fe200078e00ff */
[----:B------:R-:W-:-:S05]  /*16810*/  SEL R2, R14, RZ, P3 ;  /* 0x000000ff0e027207 */ /* 0x000fca0001800000 */
[----:B------:R-:W-:-:S04]  /*16820*/  IMAD.IADD R2, R7, 0x1, R2 ;  /* 0x0000000107027824 */ /* 0x000fc800078e0202 */
[----:B------:R-:W-:-:S07]  /*16830*/  IMAD.MOV.U32 R13, RZ, RZ, R2 ;  /* 0x000000ffff0d7224 */ /* 0x000fce00078e0002 */
[----:B------:R-:W-:Y:S05]  /*16840*/  WARPSYNC.COLLECTIVE R15, `(.L_x_10751) ;  /* 0x000000000f087348 */ /* 0x000fea0003c00000 */
[----:B------:R0:W1:Y:S02]  /*16850*/  SHFL.UP P6, R14, R13, R12, R11 ;  /* 0x0400000c0d0e7389 */ /* 0x00006400000c000b */
[----:B01----:R-:W-:Y:S01]  /*16860*/  ENDCOLLECTIVE ;  /* 0x000000000000791b */ /* 0x003fe20003800000 */
.L_x_10751:
[----:B------:R-:W-:Y:S02]  /*16870*/  MOV R12, 0x10 ;  /* 0x00000010000c7802 */ /* 0x000fe40000000f00 */
[----:B------:R-:W-:-:S05]  /*16880*/  SEL R3, R14, RZ, P4 ;  /* 0x000000ff0e037207 */ /* 0x000fca0002000000 */
[----:B------:R-:W-:-:S04]  /*16890*/  IMAD.IADD R3, R2, 0x1, R3 ;  /* 0x0000000102037824 */ /* 0x000fc800078e0203 */
[----:B------:R-:W-:-:S07]  /*168a0*/  IMAD.MOV.U32 R13, RZ, RZ, R3 ;  /* 0x000000ffff0d7224 */ /* 0x000fce00078e0003 */
[----:B------:R-:W-:Y:S05]  /*168b0*/  WARPSYNC.COLLECTIVE R15, `(.L_x_10752) ;  /* 0x000000000f087348 */ /* 0x000fea0003c00000 */
[----:B------:R0:W1:Y:S02]  /*168c0*/  SHFL.UP P6, R14, R13, R12, R11 ;  /* 0x0400000c0d0e7389 */ /* 0x00006400000c000b */
[----:B01----:R-:W-:Y:S01]  /*168d0*/  ENDCOLLECTIVE ;  /* 0x000000000000791b */ /* 0x003fe20003800000 */
.L_x_10752:
        /* <DEDUP_REMOVED lines=8> */
.L_x_10753:
[----:B------:R-:W-:Y:S05]  /*16960*/  BRA `(.L_x_10754) ;  /* 0xffffffe000547947 */ /* 0x000fea000383ffff */
.L_x_10669:
        /* <DEDUP_REMOVED lines=8> */
.L_x_10756:
[----:B------:R-:W-:Y:S05]  /*169f0*/  BSYNC B0 ;  /* 0x0000000000007941 */ /* 0x000fea0003800000 */
.L_x_10755:
        /* <DEDUP_REMOVED lines=8> */
.L_x_10757:
[----:B------:R-:W-:Y:S01]  /*16a80*/  IMAD.MOV.U32 R12, RZ, RZ, 0x4 ;  /* 0x00000004ff0c7424 */ /* 0x000fe200078e00ff */
[----:B------:R-:W-:-:S05]  /*16a90*/  SEL R2, R14, RZ, P2 ;  /* 0x000000ff0e027207 */ /* 0x000fca0001000000 */
[----:B------:R-:W-:-:S04]  /*16aa0*/  IMAD.IADD R2, R13, 0x1, R2 ;  /* 0x000000010d027824 */ /* 0x000fc800078e0202 */
[----:B------:R-:W-:-:S07]  /*16ab0*/  IMAD.MOV.U32 R13, RZ, RZ, R2 ;  /* 0x000000ffff0d7224 */ /* 0x000fce00078e0002 */
[----:B------:R-:W-:Y:S05]  /*16ac0*/  WARPSYNC.COLLECTIVE R15, `(.L_x_10758) ;  /* 0x000000000f087348 */ /* 0x000fea0003c00000 */
[----:B------:R0:W1:Y:S02]  /*16ad0*/  SHFL.UP P6, R14, R13, R12, R11 ;  /* 0x0400000c0d0e7389 */ /* 0x00006400000c000b */
[----:B01----:R-:W-:Y:S01]  /*16ae0*/  ENDCOLLECTIVE ;  /* 0x000000000000791b */ /* 0x003fe20003800000 */
.L_x_10758:
[----:B------:R-:W-:Y:S02]  /*16af0*/  MOV R12, 0x8 ;  /* 0x00000008000c7802 */ /* 0x000fe40000000f00 */
[----:B------:R-:W-:-:S05]  /*16b00*/  SEL R3, R14, RZ, P3 ;  /* 0x000000ff0e037207 */ /* 0x000fca0001800000 */
[----:B------:R-:W-:-:S04]  /*16b10*/  IMAD.IADD R3, R2, 0x1, R3 ;  /* 0x0000000102037824 */ /* 0x000fc800078e0203 */
[----:B------:R-:W-:-:S07]  /*16b20*/  IMAD.MOV.U32 R13, RZ, RZ, R3 ;  /* 0x000000ffff0d7224 */ /* 0x000fce00078e0003 */
[----:B------:R-:W-:Y:S05]  /*16b30*/  WARPSYNC.COLLECTIVE R15, `(.L_x_10759) ;  /* 0x000000000f087348 */ /* 0x000fea0003c00000 */
[----:B------:R0:W1:Y:S02]  /*16b40*/  SHFL.UP P6, R14, R13, R12, R11 ;  /* 0x0400000c0d0e7389 */ /* 0x00006400000c000b */
[----:B01----:R-:W-:Y:S01]  /*16b50*/  ENDCOLLECTIVE ;  /* 0x000000000000791b */ /* 0x003fe20003800000 */
.L_x_10759:
[----:B------:R-:W-:Y:S01]  /*16b60*/  IMAD.MOV.U32 R12, RZ, RZ, 0x10 ;  /* 0x00000010ff0c7424 */ /* 0x000fe200078e00ff */
[----:B------:R-:W-:-:S05]  /*16b70*/  SEL R6, R14, RZ, P4 ;  /* 0x000000ff0e067207 */ /* 0x000fca0002000000 */
[----:B------:R-:W-:-:S04]  /*16b80*/  IMAD.IADD R6, R3, 0x1, R6 ;  /* 0x0000000103067824 */ /* 0x000fc800078e0206 */
[----:B------:R-:W-:-:S07]  /*16b90*/  IMAD.MOV.U32 R13, RZ, RZ, R6 ;  /* 0x000000ffff0d7224 */ /* 0x000fce00078e0006 */
[----:B------:R-:W-:Y:S05]  /*16ba0*/  WARPSYNC.COLLECTIVE R15, `(.L_x_10760) ;  /* 0x000000000f087348 */ /* 0x000fea0003c00000 */
[----:B------:R0:W1:Y:S02]  /*16bb0*/  SHFL.UP P6, R14, R13, R12, R11 ;  /* 0x0400000c0d0e7389 */ /* 0x00006400000c000b */
[----:B01----:R-:W-:Y:S01]  /*16bc0*/  ENDCOLLECTIVE ;  /* 0x000000000000791b */ /* 0x003fe20003800000 */
.L_x_10760:
        /* <DEDUP_REMOVED lines=8> */
.L_x_10761:
[----:B------:R-:W-:Y:S05]  /*16c50*/  BRA `(.L_x_10762) ;  /* 0xffffffe000347947 */ /* 0x000fea000383ffff */
.L_x_10671:
[----:B------:R-:W-:Y:S01]  /*16c60*/  BSSY B0, `(.L_x_10763) ;  /* 0x0000006000007945 */ /* 0x000fe20003800000 */
[----:B------:R-:W-:Y:S01]  /*16c70*/  PLOP3.LUT P6, PT, P6, PT, PT, 0x8, 0x0 ;  /* 0x000000000000781c */ /* 0x000fe200037ce170 */
[----:B------:R-:W-:-:S12]  /*16c80*/  IMAD.MOV.U32 R15, RZ, RZ, -0x1 ;  /* 0xffffffffff0f7424 */ /* 0x000fd800078e00ff */
[----:B0-----:R-:W-:Y:S05]  /*16c90*/  WARPSYNC.COLLECTIVE R15, `(.L_x_10764) ;  /* 0x000000000f087348 */ /* 0x001fea0003c00000 */
[----:B------:R-:W-:Y:S01]  /*16ca0*/  VOTE.ANY R14, PT, P6 ;  /* 0x00000000000e7806 */ /* 0x000fe200030e0100 */
[----:B0-----:R-:W-:Y:S06]  /*16cb0*/  ENDCOLLECTIVE ;  /* 0x000000000000791b */ /* 0x001fec0003800000 */
.L_x_10764:
[----:B------:R-:W-:Y:S05]  /*16cc0*/  BSYNC B0 ;  /* 0x0000000000007941 */ /* 0x000fea0003800000 */
.L_x_10763:
        /* <DEDUP_REMOVED lines=9> */
.L_x_10765:
[----:B------:R-:W-:Y:S01]  /*16d60*/  IMAD.MOV.U32 R4, RZ, RZ, R14 ;  /* 0x000000ffff047224 */ /* 0x000fe200078e000e */
[----:B------:R-:W-:Y:S06]  /*16d70*/  BRA `(.L_x_10766) ;  /* 0xffffffe000247947 */ /* 0x000fec000383ffff */
.L_x_10673:
[----:B------:R-:W-:Y:S01]  /*16d80*/  BSSY B0, `(.L_x_10767) ;  /* 0x0000007000007945 */ /* 0x000fe20003800000 */
[----:B------:R-:W-:Y:S02]  /*16d90*/  IMAD.MOV.U32 R13, RZ, RZ, R2 ;  /* 0x000000ffff0d7224 */ /* 0x000fe400078e0002 */
[----:B------:R-:W-:Y:S02]  /*16da0*/  IMAD.MOV.U32 R11, RZ, RZ, 0x1f ;  /* 0x0000001fff0b7424 */ /* 0x000fe400078e00ff */
[----:B------:R-:W-:-:S07]  /*16db0*/  IMAD.MOV.U32 R15, RZ, RZ, -0x1 ;  /* 0xffffffffff0f7424 */ /* 0x000fce00078e00ff */
[----:B012---:R-:W-:Y:S05]  /*16dc0*/  WARPSYNC.COLLECTIVE R15, `(.L_x_10768) ;  /* 0x000000000f087348 */ /* 0x007fea0003c00000 */
[----:B------:R3:W4:Y:S02]  /*16dd0*/  SHFL.IDX P6, R14, R13, R12, R11 ;  /* 0x0000000c0d0e7389 */ /* 0x00072400000c000b */
[----:B01234-:R-:W-:Y:S01]  /*16de0*/  ENDCOLLECTIVE ;  /* 0x000000000000791b */ /* 0x01ffe20003800000 */
.L_x_10768:
[----:B------:R-:W-:Y:S05]  /*16df0*/  BSYNC B0 ;  /* 0x0000000000007941 */ /* 0x000fea0003800000 */
.L_x_10767:
[----:B------:R-:W-:Y:S05]  /*16e00*/  BRA `(.L_x_10672) ;  /* 0xffffffe0001c7947 */ /* 0x000fea000383ffff */
.L_x_10677:
[----:B0-----:R0:W1:Y:S02]  /*16e10*/  SYNCS.PHASECHK.TRANS64.TRYWAIT P0, [R8+URZ+0x13220], R0 ;  /* 0x01322000080075a7 */ /* 0x001064000800017f */
[----:B-1----:R-:W-:Y:S05]  /*16e20*/  @!P0 NANOSLEEP.SYNCS 0x989680 ;  /* 0x009896800000895d */ /* 0x002fea0003900000 */
[----:B------:R-:W1:Y:S02]  /*16e30*/  @!P0 SYNCS.PHASECHK.TRANS64 P0, [R8+URZ+0x13220], R0 ;  /* 0x01322000080085a7 */ /* 0x000e64000800007f */
[----:B-1----:R-:W-:Y:S05]  /*16e40*/  @!P0 BRA `(.L_x_10677) ;  /* 0xfffffffc00f08947 */ /* 0x002fea000383ffff */
[----:B------:R-:W-:Y:S05]  /*16e50*/  BRA `(.L_x_10769) ;  /* 0xffffffe400087947 */ /* 0x000fea000383ffff */
.L_x_10678:
[----:B------:R-:W1:Y:S01]  /*16e60*/  S2R R2, SR_TID.X ;  /* 0x0000000000027919 */ /* 0x000e620000002100 */
[----:B------:R-:W-:Y:S01]  /*16e70*/  BSSY B0, `(.L_x_10770) ;  /* 0x000000a000007945 */ /* 0x000fe20003800000 */
[----:B------:R-:W-:Y:S02]  /*16e80*/  IMAD.MOV.U32 R12, RZ, RZ, RZ ;  /* 0x000000ffff0c7224 */ /* 0x000fe400078e00ff */
[----:B------:R-:W-:Y:S02]  /*16e90*/  IMAD.MOV.U32 R11, RZ, RZ, 0x1f ;  /* 0x0000001fff0b7424 */ /* 0x000fe400078e00ff */
[----:B------:R-:W-:Y:S01]  /*16ea0*/  IMAD.MOV.U32 R15, RZ, RZ, -0x1 ;  /* 0xffffffffff0f7424 */ /* 0x000fe200078e00ff */
[----:B-1----:R-:W-:-:S04]  /*16eb0*/  SHF.R.U32.HI R2, RZ, 0x5, R2 ;  /* 0x00000005ff027819 */ /* 0x002fc80000011602 */
[----:B------:R-:W-:-:S04]  /*16ec0*/  LOP3.LUT R2, R2, 0x3, RZ, 0xc0, !PT ;  /* 0x0000000302027812 */ /* 0x000fc800078ec0ff */
[----:B------:R-:W-:-:S07]  /*16ed0*/  MOV R13, R2 ;  /* 0x00000002000d7202 */ /* 0x000fce0000000f00 */
[----:B0-----:R-:W-:Y:S05]  /*16ee0*/  WARPSYNC.COLLECTIVE R15, `(.L_x_10771) ;  /* 0x000000000f087348 */ /* 0x001fea0003c00000 */
[----:B------:R1:W2:Y:S02]  /*16ef0*/  SHFL.IDX P6, R14, R13, R12, R11 ;  /* 0x0000000c0d0e7389 */ /* 0x0002a400000c000b */
[----:B012---:R-:W-:Y:S01]  /*16f00*/  ENDCOLLECTIVE ;  /* 0x000000000000791b */ /* 0x007fe20003800000 */
.L_x_10771:
[----:B------:R-:W-:Y:S05]  /*16f10*/  BSYNC B0 ;  /* 0x0000000000007941 */ /* 0x000fea0003800000 */
.L_x_10770:
[----:B------:R-:W-:Y:S05]  /*16f20*/  BRA `(.L_x_10772) ;  /* 0xffffffe000f07947 */ /* 0x000fea000383ffff */
.L_x_10679:
[----:B------:R-:W-:Y:S01]  /*16f30*/  BSSY B0, `(.L_x_10773) ;  /* 0x0000006000007945 */ /* 0x000fe20003800000 */
[----:B------:R-:W-:-:S07]  /*16f40*/  IMAD.MOV.U32 R15, RZ, RZ, -0x1 ;  /* 0xffffffffff0f7424 */ /* 0x000fce00078e00ff */
[----:B0-----:R-:W-:Y:S05]  /*16f50*/  WARPSYNC.COLLECTIVE R15, `(.L_x_10774) ;  /* 0x000000000f0c7348 */ /* 0x001fea0003c00000 */
[----:B------:R-:W-:Y:S02]  /*16f60*/  ELECT P6, UR62, PT ;  /* 0x00000000003e782f */ /* 0x000fe400038c0000 */
[----:B------:R-:W-:Y:S01]  /*16f70*/  MOV R14, UR62 ;  /* 0x0000003e000e7c02 */ /* 0x000fe20008000f00 */
[----:B0-----:R-:W-:Y:S10]  /*16f80*/  ENDCOLLECTIVE ;  /* 0x000000000000791b */ /* 0x001ff40003800000 */
.L_x_10774:
[----:B------:R-:W-:Y:S05]  /*16f90*/  BSYNC B0 ;  /* 0x0000000000007941 */ /* 0x000fea0003800000 */
.L_x_10773:
[----:B------:R-:W-:Y:S05]  /*16fa0*/  BRA `(.L_x_10775) ;  /* 0xffffffe000e47947 */ /* 0x000fea000383ffff */
.L_x_10681:
[----:B0-----:R0:W1:Y:S02]  /*16fb0*/  SYNCS.PHASECHK.TRANS64.TRYWAIT P1, [R6+URZ], R3 ;  /* 0x00000003060075a7 */ /* 0x001064000802017f */
[----:B-1----:R-:W-:Y:S05]  /*16fc0*/  @!P1 NANOSLEEP.SYNCS 0x989680 ;  /* 0x009896800000995d */ /* 0x002fea0003900000 */
[----:B------:R-:W1:Y:S02]  /*16fd0*/  @!P1 SYNCS.PHASECHK.TRANS64 P1, [R6+URZ], R3 ;  /* 0x00000003060095a7 */ /* 0x000e64000802007f */
[----:B-1----:R-:W-:Y:S05]  /*16fe0*/  @!P1 BRA `(.L_x_10681) ;  /* 0xfffffffc00f09947 */ /* 0x002fea000383ffff */
[----:B------:R-:W-:Y:S05]  /*16ff0*/  BRA `(.L_x_10776) ;  /* 0xffffffe400187947 */ /* 0x000fea000383ffff */
.L_x_10682:
[----:B-1----:R1:W2:Y:S02]  /*17000*/  SYNCS.PHASECHK.TRANS64.TRYWAIT P1, [R7+URZ], R0 ;  /* 0x00000000070075a7 */ /* 0x0022a4000802017f */
[----:B--2---:R-:W-:Y:S05]  /*17010*/  @!P1 NANOSLEEP.SYNCS 0x989680 ;  /* 0x009896800000995d */ /* 0x004fea0003900000 */
[----:B------:R-:W2:Y:S02]  /*17020*/  @!P1 SYNCS.PHASECHK.TRANS64 P1, [R7+URZ], R0 ;  /* 0x00000000070095a7 */ /* 0x000ea4000802007f */
[----:B--2---:R-:W-:Y:S05]  /*17030*/  @!P1 BRA `(.L_x_10682) ;  /* 0xfffffffc00f09947 */ /* 0x004fea000383ffff */
[----:B------:R-:W-:Y:S05]  /*17040*/  BRA `(.L_x_10777) ;  /* 0xffffffe4000c7947 */ /* 0x000fea000383ffff */
.L_x_10684:
[----:B--2---:R2:W3:Y:S02]  /*17050*/  SYNCS.PHASECHK.TRANS64.TRYWAIT P1, [R2+URZ+0x13260], R3 ;  /* 0x01326003020075a7 */ /* 0x0044e4000802017f */
[----:B---3--:R-:W-:Y:S05]  /*17060*/  @!P1 NANOSLEEP.SYNCS 0x989680 ;  /* 0x009896800000995d */ /* 0x008fea0003900000 */
[----:B------:R-:W3:Y:S02]  /*17070*/  @!P1 SYNCS.PHASECHK.TRANS64 P1, [R2+URZ+0x13260], R3 ;  /* 0x01326003020095a7 */ /* 0x000ee4000802007f */
[----:B---3--:R-:W-:Y:S05]  /*17080*/  @!P1 BRA `(.L_x_10684) ;  /* 0xfffffffc00f09947 */ /* 0x008fea000383ffff */
[----:B------:R-:W-:Y:S05]  /*17090*/  BRA `(.L_x_10778) ;  /* 0xffffffe4000c7947 */ /* 0x000fea000383ffff */
.L_x_10686:
[----:B---3--:R3:W4:Y:S02]  /*170a0*/  SYNCS.PHASECHK.TRANS64.TRYWAIT P1, [R5+URZ+0x13260], R0 ;  /* 0x01326000050075a7 */ /* 0x008724000802017f */
[----:B----4-:R-:W-:Y:S05]  /*170b0*/  @!P1 NANOSLEEP.SYNCS 0x989680 ;  /* 0x009896800000995d */ /* 0x010fea0003900000 */
[----:B------:R-:W4:Y:S02]  /*170c0*/  @!P1 SYNCS.PHASECHK.TRANS64 P1, [R5+URZ+0x13260], R0 ;  /* 0x01326000050095a7 */ /* 0x000f24000802007f */
[----:B----4-:R-:W-:Y:S05]  /*170d0*/  @!P1 BRA `(.L_x_10686) ;  /* 0xfffffffc00f09947 */ /* 0x010fea000383ffff */
[----:B------:R-:W-:Y:S05]  /*170e0*/  BRA `(.L_x_10779) ;  /* 0xffffffe4000c7947 */ /* 0x000fea000383ffff */
.L_x_10688:
[----:B----4-:R4:W0:Y:S02]  /*170f0*/  SYNCS.PHASECHK.TRANS64.TRYWAIT P0, [R2+URZ+0x13280], R3 ;  /* 0x01328003020075a7 */ /* 0x010824000800017f */
[----:B0-----:R-:W-:Y:S05]  /*17100*/  @!P0 NANOSLEEP.SYNCS 0x989680 ;  /* 0x009896800000895d */ /* 0x001fea0003900000 */
[----:B------:R-:W0:Y:S02]  /*17110*/  @!P0 SYNCS.PHASECHK.TRANS64 P0, [R2+URZ+0x13280], R3 ;  /* 0x01328003020085a7 */ /* 0x000e24000800007f */
[----:B0-----:R-:W-:Y:S05]  /*17120*/  @!P0 BRA `(.L_x_10688) ;  /* 0xfffffffc00f08947 */ /* 0x001fea000383ffff */
[----:B------:R-:W-:Y:S05]  /*17130*/  BRA `(.L_x_10689) ;  /* 0xffffffe400087947 */ /* 0x000fea000383ffff */
.L_x_10780:
        /* <DEDUP_REMOVED lines=12> */
.L_x_12373:


//--------------------- .text._ZN7cutlass13device_kernelIN5flash11enable_sm90INS1_16FlashAttnFwdSm90INS1_25CollectiveMainloopFwdSm90ILi2EN4cute5tupleIJNS5_1CILi1EEES8_S8_EEENS6_IJNS7_ILi192EEENS7_ILi160EEENS7_ILi64EEEEEELi64ENS_12float_e4m3_tEfNS_4arch4Sm90ELb0ELb1ELb1ELb0ELb0ELb0ELb0ELb1ELb1ELb0ELb0ELb0EEENS1_21CollectiveEpilogueFwdINS6_IJSA_SC_SB_EEES9_NS_10bfloat16_tESG_Li384ELb0ELb0ELb0ELb1EEENS1_30DynamicPersistentTileSchedulerILi384ELi128ELb0ELb0ELb1EEEEEEEEEvNT_6ParamsE --------------------------
	.section	.text._ZN7cutlass13device_kernelIN5flash11enable_sm90INS1_16FlashAttnFwdSm90INS1_25CollectiveMainloopFwdSm90ILi2EN4cute5tupleIJNS5_1CILi1EEES8_S8_EEENS6_IJNS7_ILi192EEENS7_ILi160EEENS7_ILi64EEEEEELi64ENS_12float_e4m3_tEfNS_4arch4Sm90ELb0ELb1ELb1ELb0ELb0ELb0ELb0ELb1ELb1ELb0ELb0ELb0EEENS1_21CollectiveEpilogueFwdINS6_IJSA_SC_SB_EEES9_NS_10bfloat16_tESG_Li384ELb0ELb0ELb0ELb1EEENS1_30DynamicPersistentTileSchedulerILi384ELi128ELb0ELb0ELb1EEEEEEEEEvNT_6ParamsE,"ax",@progbits
	.align	128
.text._ZN7cutlass13device_kernelIN5flash11enable_sm90INS1_16FlashAttnFwdSm90INS1_25CollectiveMainloopFwdSm90ILi2EN4cute5tupleIJNS5_1CILi1EEES8_S8_EEENS6_IJNS7_ILi192EEENS7_ILi160EEENS7_ILi64EEEEEELi64ENS_12float_e4m3_tEfNS_4arch4Sm90ELb0ELb1ELb1ELb0ELb0ELb0ELb0ELb1ELb1ELb0ELb0ELb0EEENS1_21CollectiveEpilogueFwdINS6_IJSA_SC_SB_EEES9_NS_10bfloat16_tESG_Li384ELb0ELb0ELb0ELb1EEENS1_30DynamicPersistentTileSchedulerILi384ELi128ELb0ELb0ELb1EEEEEEEEEvNT_6ParamsE:
        .type           _ZN7cutlass13device_kernelIN5flash11enable_sm90INS1_16FlashAttnFwdSm90INS1_25CollectiveMainloopFwdSm90ILi2EN4cute5tupleIJNS5_1CILi1EEES8_S8_EEENS6_IJNS7_ILi192EEENS7_ILi160EEENS7_ILi64EEEEEELi64ENS_12float_e4m3_tEfNS_4arch4Sm90ELb0ELb1ELb1ELb0ELb0ELb0ELb0ELb1ELb1ELb0ELb0ELb0EEENS1_21CollectiveEpilogueFwdINS6_IJSA_SC_SB_EEES9_NS_10bfloat16_tESG_Li384ELb0ELb0ELb0ELb1EEENS1_30DynamicPersistentTileSchedulerILi384ELi128ELb0ELb0ELb1EEEEEEEEEvNT_6ParamsE,@function
        .size           _ZN7cutlass13device_kernelIN5flash11enable_sm90INS1_16FlashAttnFwdSm90INS1_25CollectiveMainloopFwdSm90ILi2EN4cute5tupleIJNS5_1CILi1EEES8_S8_EEENS6_IJNS7_ILi192EEENS7_ILi160EEENS7_ILi64EEEEEELi64ENS_12float_e4m3_tEfNS_4arch4Sm90ELb0ELb1ELb1ELb0ELb0ELb0ELb0ELb1ELb1ELb0ELb0ELb0EEENS1_21CollectiveEpilogueFwdINS6_IJSA_SC_SB_EEES9_NS_10bfloat16_tESG_Li384ELb0ELb0ELb0ELb1EEENS1_30DynamicPersistentTileSchedulerILi384ELi128ELb0ELb0ELb1EEEEEEEEEvNT_6ParamsE,(.L_x_12374 - _ZN7cutlass13device_kernelIN5flash11enable_sm90INS1_16FlashAttnFwdSm90INS1_25CollectiveMainloopFwdSm90ILi2EN4cute5tupleIJNS5_1CILi1EEES8_S8_EEENS6_IJNS7_ILi192EEENS7_ILi160EEENS7_ILi64EEEEEELi64ENS_12float_e4m3_tEfNS_4arch4Sm90ELb0ELb1ELb1ELb0ELb0ELb0ELb0ELb1ELb1ELb0ELb0ELb0EEENS1_21CollectiveEpilogueFwdINS6_IJSA_SC_SB_EEES9_NS_10bfloat16_tESG_Li384ELb0ELb0ELb0ELb1EEENS1_30DynamicPersistentTileSchedulerILi384ELi128ELb0ELb0ELb1EEEEEEEEEvNT_6ParamsE)
        .other          _ZN7cutlass13device_kernelIN5flash11enable_sm90INS1_16FlashAttnFwdSm90INS1_25CollectiveMainloopFwdSm90ILi2EN4cute5tupleIJNS5_1CILi1EEES8_S8_EEENS6_IJNS7_ILi192EEENS7_ILi160EEENS7_ILi64EEEEEELi64ENS_12float_e4m3_tEfNS_4arch4Sm90ELb0ELb1ELb1ELb0ELb0ELb0ELb0ELb1ELb1ELb0ELb0ELb0EEENS1_21CollectiveEpilogueFwdINS6_IJSA_SC_SB_EEES9_NS_10bfloat16_tESG_Li384ELb0ELb0ELb0ELb1EEENS1_30DynamicPersistentTileSchedulerILi384ELi128ELb0ELb0ELb1EEEEEEEEEvNT_6ParamsE,@"STO_CUDA_ENTRY STV_DEFAULT"
_ZN7cutlass13device_kernelIN5flash11enable_sm90INS1_16FlashAttnFwdSm90INS1_25CollectiveMainloopFwdSm90ILi2EN4cute5tupleIJNS5_1CILi1EEES8_S8_EEENS6_IJNS7_ILi192EEENS7_ILi160EEENS7_ILi64EEEEEELi64ENS_12float_e4m3_tEfNS_4arch4Sm90ELb0ELb1ELb1ELb0ELb0ELb0ELb0ELb1ELb1ELb0ELb0ELb0EEENS1_21CollectiveEpilogueFwdINS6_IJSA_SC_SB_EEES9_NS_10bfloat16_tESG_Li384ELb0ELb0ELb0ELb1EEENS1_30DynamicPersistentTileSchedulerILi384ELi128ELb0ELb0ELb1EEEEEEEEEvNT_6ParamsE:
        /* <DEDUP_REMOVED lines=23> */
.L_x_10782:
[----:B------:R-:W-:Y:S05]  /*0170*/  BSYNC B0 ;  /* 0x0000000000007941 */ /* 0x000fea0003800000 */
.L_x_10781:
        /* <DEDUP_REMOVED lines=37> */
.L_x_10783:
        /* <DEDUP_REMOVED lines=22> */
.L_x_10784:
        /* <DEDUP_REMOVED lines=18> */
.L_x_10785:
        /* <DEDUP_REMOVED lines=22> */
.L_x_10786:
        /* <DEDUP_REMOVED lines=22> */
.L_x_10787:
        /* <DEDUP_REMOVED lines=8> */
.L_x_10789:
        /* <DEDUP_REMOVED lines=14> */
[----:B------:R-:W-:Y:S01]  /*0a70*/  UMOV UR36, URZ ;  /* 0x0000003f00247c82 */ /* 0x000fe20008000000 */
[----:B------:R-:W-:Y:S01]  /*0a80*/  UMOV UR37, URZ ;  /* 0x0000003f00257c82 */ /* 0x000fe20008000000 */
[----:B------:R-:W-:-:S03]  /*0a90*/  UMOV UR38, URZ ;  /* 0x0000003f00267c82 */ /* 0x000fc60008000000 */
        /* <DEDUP_REMOVED lines=10> */
[CC--:B------:R-:W-:Y:S02]  /*0b40*/  LEA.HI R4, R3.reuse, R0.reuse, RZ, 0x4 ;  /* 0x0000000003047211 */ /* 0x0c0fe400078f20ff */
[----:B------:R-:W-:Y:S02]  /*0b50*/  LOP3.LUT R5, R2, 0xffffff80, RZ, 0xc0, !PT ;  /* 0xffffff8002057812 */ /* 0x000fe400078ec0ff */
[----:B------:R-:W-:Y:S02]  /*0b60*/  SHF.R.S32.HI R7, RZ, 0x4, R4 ;  /* 0x00000004ff077819 */ /* 0x000fe40000011404 */
[----:B------:R-:W-:Y:S01]  /*0b70*/  LEA.HI R3, R3, R0, RZ, 0x5 ;  /* 0x0000000003037211 */ /* 0x000fe200078f28ff */
[----:B------:R-:W-:Y:S01]  /*0b80*/  IMAD.IADD R17, R0, 0x1, -R5 ;  /* 0x0000000100117824 */ /* 0x000fe200078e0a05 */
[----:B------:R-:W-:-:S02]  /*0b90*/  LOP3.LUT R5, R4, 0x3fffff0, RZ, 0xc0, !PT ;  /* 0x03fffff004057812 */ /* 0x000fc400078ec0ff */
[----:B------:R-:W-:Y:S02]  /*0ba0*/  LEA.HI R4, R4, R7, RZ, 0x1 ;  /* 0x0000000704047211 */ /* 0x000fe400078f08ff */
[----:B------:R-:W-:Y:S01]  /*0bb0*/  SHF.R.S32.HI R6, RZ, 0x1f, R17 ;  /* 0x0000001fff067819 */ /* 0x000fe20000011411 */
[----:B------:R-:W-:Y:S01]  /*0bc0*/  IMAD.IADD R5, R0, 0x1, -R5 ;  /* 0x0000000100057824 */ /* 0x000fe200078e0a05 */
[----:B------:R-:W-:Y:S02]  /*0bd0*/  SHF.R.S32.HI R0, RZ, 0x5, R3 ;  /* 0x00000005ff007819 */ /* 0x000fe40000011403 */
[----:B------:R-:W-:Y:S02]  /*0be0*/  LEA.HI R8, R6, R17, RZ, 0x2 ;  /* 0x0000001106087211 */ /* 0x000fe400078f10ff */
[----:B------:R-:W-:Y:S01]  /*0bf0*/  LOP3.LUT R4, R4, 0x1ffffffe, RZ, 0xc0, !PT ;  /* 0x1ffffffe04047812 */ /* 0x000fe200078ec0ff */
[----:B------:R-:W-:Y:S01]  /*0c00*/  IMAD R5, R0, 0x10, R5 ;  /* 0x0000001000057824 */ /* 0x000fe200078e0205 */
[----:B------:R-:W-:-:S02]  /*0c10*/  SHF.R.S32.HI R3, RZ, 0x2, R8 ;  /* 0x00000002ff037819 */ /* 0x000fc40000011408 */
[----:B------:R-:W-:Y:S01]  /*0c20*/  SHF.R.S32.HI R10, RZ, 0x1f, R8 ;  /* 0x0000001fff0a7819 */ /* 0x000fe20000011408 */
[----:B------:R-:W-:Y:S01]  /*0c30*/  IMAD.IADD R4, R7, 0x1, -R4 ;  /* 0x0000000107047824 */ /* 0x000fe200078e0a04 */
[----:B------:R-:W-:Y:S02]  /*0c40*/  SHF.R.S32.HI R2, RZ, 0x7, R2 ;  /* 0x00000007ff027819 */ /* 0x000fe40000011402 */
[----:B------:R-:W-:Y:S01]  /*0c50*/  LEA.HI R10, R10, R3, RZ, 0x3 ;  /* 0x000000030a0a7211 */ /* 0x000fe200078f18ff */
[----:B------:R-:W-:Y:S01]  /*0c60*/  IMAD R4, R5, 0x8, R4 ;  /* 0x0000000805047824 */ /* 0x000fe200078e0204 */
[----:B------:R-:W-:Y:S01]  /*0c70*/  LEA.HI R6, R6, R17, RZ, 0x5 ;  /* 0x0000001106067211 */ /* 0x000fe200078f28ff */
[----:B------:R-:W-:Y:S01]  /*0c80*/  IMAD.HI R0, R2, 0x55555556, RZ ;  /* 0x5555555602007827 */ /* 0x000fe200078e02ff */
[----:B------:R-:W-:Y:S02]  /*0c90*/  LOP3.LUT R10, R10, 0xfffffff8, RZ, 0xc0, !PT ;  /* 0xfffffff80a0a7812 */ /* 0x000fe400078ec0ff */
[----:B------:R-:W-:-:S02]  /*0ca0*/  SHF.R.S32.HI R6, RZ, 0x5, R6 ;  /* 0x00000005ff067819 */ /* 0x000fc40000011406 */
[----:B------:R-:W-:Y:S01]  /*0cb0*/  LEA.HI R5, R0, R0, RZ, 0x1 ;  /* 0x0000000000057211 */ /* 0x000fe200078f08ff */
[----:B------:R-:W-:Y:S01]  /*0cc0*/  IMAD.IADD R7, R3, 0x1, -R10 ;  /* 0x0000000103077824 */ /* 0x000fe200078e0a0a */
[----:B------:R-:W-:Y:S01]  /*0cd0*/  LOP3.LUT R8, R8, 0x7ffffffc, RZ, 0xc0, !PT ;  /* 0x7ffffffc08087812 */ /* 0x000fe200078ec0ff */
[----:B------:R-:W-:Y:S02]  /*0ce0*/  IMAD.SHL.U32 R3, R4, 0x8, RZ ;  /* 0x0000000804037824 */ /* 0x000fe400078e00ff */
[----:B------:R-:W-:Y:S02]  /*0cf0*/  IMAD R5, R5, -0x3, R2 ;  /* 0xfffffffd05057824 */ /* 0x000fe400078e0202 */
[----:B------:R-:W-:Y:S02]  /*0d00*/  IMAD R6, R6, 0x10, R7 ;  /* 0x0000001006067824 */ /* 0x000fe400078e0207 */
[----:B------:R-:W-:Y:S02]  /*0d10*/  IMAD.IADD R17, R17, 0x1, -R8 ;  /* 0x0000000111117824 */ /* 0x000fe400078e0a08 */
[----:B------:R-:W-:-:S04]  /*0d20*/  IMAD.WIDE R22, R3, 0x2, R22 ;  /* 0x0000000203167825 */ /* 0x000fc800078e0216 */
[----:B------:R-:W-:-:S07]  /*0d30*/  IMAD R157, R5, 0x40, R6 ;  /* 0x00000040059d7824 */ /* 0x000fce00078e0206 */
.L_x_10886:
        /* <DEDUP_REMOVED lines=20> */
.L_x_10790:
[----:B------:R-:W-:Y:S01]  /*0e80*/  ULDC UR6, c[0x0][0xdc4] ;  /* 0x0003710000067ab9 */ /* 0x000fe20000000800 */
[----:B------:R-:W-:Y:S01]  /*0e90*/  UMOV UR48, UR7 ;  /* 0x0000000700307c82 */ /* 0x000fe20008000000 */
[----:B------:R-:W-:-:S11]  /*0ea0*/  UISETP.NE.AND UP0, UPT, UR6, 0x1, UPT ;  /* 0x000000010600788c */ /* 0x000fd6000bf05270 */
[----:B------:R-:W-:Y:S02]  /*0eb0*/  @UP0 ULDC.64 UR10, c[0x0][0xdc8] ;  /* 0x00037200000a0ab9 */ /* 0x000fe40000000a00 */
[----:B------:R-:W-:-:S04]  /*0ec0*/  UIMAD.WIDE.U32 UR4, UR7, UR10, URZ ;  /* 0x0000000a070472a5 */ /* 0x000fc8000f8e003f */
[----:B------:R-:W-:-:S04]  /*0ed0*/  @UP0 USHF.R.U32.HI UR48, URZ, UR11, UR5 ;  /* 0x0000000b3f300299 */ /* 0x000fc80008011605 */
[----:B------:R-:W-:-:S12]  /*0ee0*/  UIMAD UR4, UR48, UR6, URZ ;  /* 0x00000006300472a4 */ /* 0x000fd8000f8e023f */
.L_x_10791:
        /* <DEDUP_REMOVED lines=25> */
[----:B------:R-:W-:Y:S01]  /*1080*/  UIMAD UR42, UR42, 0xc0, URZ ;  /* 0x000000c02a2a78a4 */ /* 0x000fe2000f8e023f */
[----:B--2---:R-:W-:Y:S01]  /*1090*/  IADD3 R3, -R156, 0xc0, RZ ;  /* 0x000000c09c037810 */ /* 0x004fe20007ffe1ff */
[----:B------:R-:W-:Y:S01]  /*10a0*/  @UP1 ULDC UR4, c[0x0][0x42c] ;  /* 0x00010b0000041ab9 */ /* 0x000fe20000000800 */
[----:B------:R-:W-:Y:S01]  /*10b0*/  @UP1 ULDC UR6, c[0x0][0x430] ;  /* 0x00010c0000061ab9 */ /* 0x000fe20000000800 */
[----:B------:R-:W-:Y:S02]  /*10c0*/  UIMAD.WIDE.U32 UR4, UR43, UR4, URZ ;  /* 0x000000042b0472a5 */ /* 0x000fe4000f8e003f */
[----:B------:R-:W-:Y:S02]  /*10d0*/  UMOV UR41, UR43 ;  /* 0x0000002b00297c82 */ /* 0x000fe40008000000 */
[----:B------:R-:W-:Y:S01]  /*10e0*/  @UP1 USHF.R.U32.HI UR41, URZ, UR6, UR5 ;  /* 0x000000063f291299 */ /* 0x000fe20008011605 */
[----:B---3--:R-:W-:-:S05]  /*10f0*/  SEL R18, R18, 0x1, P0 ;  /* 0x0000000112127807 */ /* 0x008fca0000000000 */
[CC--:B----4-:R-:W-:Y:S02]  /*1100*/  IMAD R3, R18.reuse, R5.reuse, R3 ;  /* 0x0000000512037224 */ /* 0x0d0fe400078e0203 */
[----:B------:R-:W-:Y:S02]  /*1110*/  IMAD R107, R18, R5, RZ ;  /* 0x00000005126b7224 */ /* 0x000fe400078e02ff */
        /* <DEDUP_REMOVED lines=13> */
.L_x_10793:
[----:B------:R-:W-:-:S13]  /*11f0*/  ISETP.NE.AND P0, PT, R7, 0x1, PT ;  /* 0x000000010700780c */ /* 0x000fda0003f05270 */
[----:B------:R-:W1:Y:S02]  /*1200*/  @P0 LDC.64 R8, c[0x0][0x9e8] ;  /* 0x00027a00ff080b82 */ /* 0x000e640000000a00 */
[----:B-1----:R-:W-:-:S05]  /*1210*/  @P0 IMAD.HI.U32 R4, R3, R8, RZ ;  /* 0x0000000803040227 */ /* 0x002fca00078e00ff */
[----:B------:R-:W-:-:S07]  /*1220*/  @P0 SHF.R.U32.HI R3, RZ, R9, R4 ;  /* 0x00000009ff030219 */ /* 0x000fce0000011604 */
.L_x_10794:
[----:B------:R-:W-:-:S05]  /*1230*/  IMAD R3, R3, R7, R7 ;  /* 0x0000000703037224 */ /* 0x000fca00078e0207 */
[----:B------:R-:W-:-:S07]  /*1240*/  VIMNMX R0, R0, R3, PT ;  /* 0x0000000300007248 */ /* 0x000fce0003fe0100 */
.L_x_10792:
[----:B------:R-:W-:Y:S01]  /*1250*/  VIADD R3, R0, 0x9f ;  /* 0x0000009f00037836 */ /* 0x000fe20000000000 */
[----:B------:R-:W-:Y:S01]  /*1260*/  ULDC UR4, c[0x0][0x9dc] ;  /* 0x0002770000047ab9 */ /* 0x000fe20000000800 */
[CC--:B------:R-:W-:Y:S02]  /*1270*/  IMAD R0, R18.reuse, R5.reuse, 0x9f ;  /* 0x0000009f12007424 */ /* 0x0c0fe400078e0205 */
[----:B------:R-:W-:Y:S02]  /*1280*/  IMAD R156, R18, R5, -R156 ;  /* 0x00000005129c7224 */ /* 0x000fe400078e0a9c */
[----:B------:R-:W-:-:S04]  /*1290*/  IMAD.HI R4, R3, 0x66666667, RZ ;  /* 0x6666666703047827 */ /* 0x000fc800078e02ff */
[----:B------:R-:W-:Y:S01]  /*12a0*/  IMAD.HI R0, R0, 0x66666667, RZ ;  /* 0x6666666700007827 */ /* 0x000fe200078e02ff */
[----:B------:R-:W-:-:S03]  /*12b0*/  SHF.R.U32.HI R5, RZ, 0x1f, R4 ;  /* 0x0000001fff057819 */ /* 0x000fc60000011604 */
[----:B------:R-:W-:Y:S01]  /*12c0*/  VIADD R105, R156, UR42 ;  /* 0x0000002a9c697c36 */ /* 0x000fe20008000000 */
[----:B------:R-:W-:Y:S02]  /*12d0*/  SHF.R.U32.HI R3, RZ, 0x1f, R0 ;  /* 0x0000001fff037819 */ /* 0x000fe40000011600 */
[----:B------:R-:W-:Y:S01]  /*12e0*/  LEA.HI.SX32 R104, R4, R5, 0x1a ;  /* 0x0000000504687211 */ /* 0x000fe200078fd2ff */
[----:B------:R-:W-:Y:S01]  /*12f0*/  VIADD R6, R105, -UR4 ;  /* 0x8000000469067c36 */ /* 0x000fe20008000000 */
[----:B------:R-:W-:-:S04]  /*1300*/  LEA.HI.SX32 R3, R0, R3, 0x1a ;  /* 0x0000000300037211 */ /* 0x000fc800078fd2ff */
        /* <DEDUP_REMOVED lines=12> */
.L_x_10796:
[----:B------:R-:W-:Y:S01]  /*13d0*/  ISETP.NE.AND P0, PT, R7, 0x1, PT ;  /* 0x000000010700780c */ /* 0x000fe20003f05270 */
[----:B------:R-:W-:-:S12]  /*13e0*/  IMAD.MOV.U32 R0, RZ, RZ, R105 ;  /* 0x000000ffff007224 */ /* 0x000fd800078e0069 */
[----:B------:R-:W1:Y:S02]  /*13f0*/  @P0 LDC.64 R4, c[0x0][0x9e8] ;  /* 0x00027a00ff040b82 */ /* 0x000e640000000a00 */
[----:B-1----:R-:W-:-:S05]  /*1400*/  @P0 IMAD.HI.U32 R4, R105, R4, RZ ;  /* 0x0000000469040227 */ /* 0x002fca00078e00ff */
[----:B------:R-:W-:-:S07]  /*1410*/  @P0 SHF.R.U32.HI R0, RZ, R5, R4 ;  /* 0x00000005ff000219 */ /* 0x000fce0000011604 */
.L_x_10797:
[----:B------:R-:W-:-:S05]  /*1420*/  IMAD R0, R0, R7, RZ ;  /* 0x0000000700007224 */ /* 0x000fca00078e02ff */
[----:B------:R-:W-:-:S13]  /*1430*/  R2UR UR5, R0 ;  /* 0x00000000000572ca */ /* 0x000fda00000e0000 */
[----:B------:R-:W-:-:S04]  /*1440*/  UISETP.LT.AND UP0, UPT, UR4, UR5, UPT ;  /* 0x000000050400728c */ /* 0x000fc8000bf01270 */
[----:B------:R-:W-:-:S12]  /*1450*/  USEL UR4, UR4, UR5, !UP0 ;  /* 0x0000000504047287 */ /* 0x000fd8000c000000 */
.L_x_10795:
[----:B------:R-:W-:Y:S01]  /*1460*/  UIMAD.WIDE UR4, UR4, 0x66666667, URZ ;  /* 0x66666667040478a5 */ /* 0x000fe2000f8e023f */
[----:B------:R-:W-:Y:S01]  /*1470*/  PLOP3.LUT P0, PT, PT, PT, PT, 0x80, 0x0 ;  /* 0x000000000000781c */ /* 0x000fe20003f0f070 */
[----:B------:R-:W-:Y:S01]  /*1480*/  IMAD.MOV.U32 R0, RZ, RZ, RZ ;  /* 0x000000ffff007224 */ /* 0x000fe200078e00ff */
[----:B------:R-:W-:Y:S01]  /*1490*/  CS2R R54, SRZ ;  /* 0x0000000000367805 */ /* 0x000fe2000001ff00 */
[----:B------:R-:W-:Y:S01]  /*14a0*/  USHF.R.U32.HI UR4, URZ, 0x1f, UR5 ;  /* 0x0000001f3f047899 */ /* 0x000fe20008011605 */
[----:B------:R-:W-:Y:S01]  /*14b0*/  IMAD.MOV.U32 R3, RZ, RZ, RZ ;  /* 0x000000ffff037224 */ /* 0x000fe200078e00ff */
[----:B------:R-:W-:Y:S02]  /*14c0*/  CS2R R6, SRZ ;  /* 0x0000000000067805 */ /* 0x000fe4000001ff00 */
[----:B------:R-:W-:Y:S01]  /*14d0*/  CS2R R52, SRZ ;  /* 0x0000000000347805 */ /* 0x000fe2000001ff00 */
[----:B------:R-:W-:Y:S01]  /*14e0*/  ULEA.HI.SX32 UR4, UR5, UR4, 0x1a ;  /* 0x0000000405047291 */ /* 0x000fe2000f8fd23f */
        /* <DEDUP_REMOVED lines=15> */
[----:B------:R-:W-:-:S09]  /*15e0*/  CS2R R56, SRZ ;  /* 0x0000000000387805 */ /* 0x000fd2000001ff00 */
[----:B------:R-:W-:Y:S05]  /*15f0*/  @!P1 BRA `(.L_x_10798) ;  /* 0x00000114004c9947 */ /* 0x000fea0003800000 */
[----:B------:R-:W1:Y:S02]  /*1600*/  S2R R4, SR_TID.X ;  /* 0x0000000000047919 */ /* 0x000e640000002100 */
[----:B-1----:R-:W-:-:S05]  /*1610*/  VIADD R0, R4, 0xffffff80 ;  /* 0xffffff8004007836 */ /* 0x002fca0000000000 */
[----:B------:R-:W-:-:S04]  /*1620*/  SHF.R.S32.HI R3, RZ, 0x1f, R0 ;  /* 0x0000001fff037819 */ /* 0x000fc80000011400 */
[----:B------:R-:W-:-:S04]  /*1630*/  LEA.HI R3, R3, R0, RZ, 0x7 ;  /* 0x0000000003037211 */ /* 0x000fc800078f38ff */
[----:B------:R-:W-:-:S06]  /*1640*/  SHF.R.S32.HI R3, RZ, 0x7, R3 ;  /* 0x00000007ff037819 */ /* 0x000fcc0000011403 */
        /* <DEDUP_REMOVED lines=28> */
.L_x_10799:
        /* <DEDUP_REMOVED lines=56> */
.L_x_10962:
[----:B------:R-:W-:Y:S05]  /*1b90*/  @!P0 BRA `(.L_x_10801) ;  /* 0x0000000000048947 */ /* 0x000fea0003800000 */
[----:B------:R-:W-:Y:S01]  /*1ba0*/  BPT.TRAP 0x1 ;  /* 0x000000040000795c */ /* 0x000fe20000300000 */
.L_x_10801:
[----:B------:R-:W-:Y:S02]  /*1bb0*/  IMAD.U32 R4, RZ, RZ, UR38 ;  /* 0x00000026ff047e24 */ /* 0x000fe4000f8e00ff */
[----:B-1----:R-:W-:-:S03]  /*1bc0*/  IMAD.U32 R3, RZ, RZ, UR37 ;  /* 0x00000025ff037e24 */ /* 0x002fc6000f8e00ff */
[----:B------:R-:W-:Y:S02]  /*1bd0*/  LEA R4, R4, UR40, 0x3 ;  /* 0x0000002804047c11 */ /* 0x000fe4000f8e18ff */
[----:B------:R-:W-:-:S04]  /*1be0*/  SHF.L.U32 R3, R3, 0x1f, RZ ;  /* 0x0000001f03037819 */ /* 0x000fc800000006ff */
[----:B------:R1:W2:Y:S01]  /*1bf0*/  SYNCS.PHASECHK.TRANS64.TRYWAIT P1, [R4+URZ+0x13230], R3 ;  /* 0x01323003040075a7 */ /* 0x0002a2000802017f */
[----:B------:R-:W-:Y:S05]  /*1c00*/  @!P0 BRA `(.L_x_10802) ;  /* 0x0000000000048947 */ /* 0x000fea0003800000 */
[----:B------:R-:W-:Y:S01]  /*1c10*/  BPT.TRAP 0x1 ;  /* 0x000000040000795c */ /* 0x000fe20000300000 */
.L_x_10802:
[----:B--2---:R-:W-:Y:S05]  /*1c20*/  @P1 BRA `(.L_x_10803) ;  /* 0x0000000000081947 */ /* 0x004fea0003800000 */
[----:B------:R-:W2:Y:S02]  /*1c30*/  SYNCS.PHASECHK.TRANS64.TRYWAIT P1, [R4+URZ+0x13230], R3 ;  /* 0x01323003040075a7 */ /* 0x000ea4000802017f */
[----:B--2---:R-:W-:Y:S05]  /*1c40*/  @!P1 BRA `(.L_x_10804) ;  /* 0x0000014c00e49947 */ /* 0x004fea0003800000 */
.L_x_10803:
[----:B------:R-:W3:Y:S01]  /*1c50*/  S2R R5, SR_TID.X ;  /* 0x0000000000057919 */ /* 0x000ee20000002100 */
[----:B------:R-:W-:Y:S01]  /*1c60*/  UIADD3 UR4, UR40, 0xe000, URZ ;  /* 0x0000e00028047890 */ /* 0x000fe2000fffe03f */
[----:B------:R-:W-:-:S03]  /*1c70*/  LOP3.LUT R2, R2, 0xfffffff7, RZ, 0xc0, !PT ;  /* 0xfffffff702027812 */ /* 0x000fc600078ec0ff */
[----:B------:R-:W-:-:S04]  /*1c80*/  USHF.R.U32.HI UR4, URZ, 0x4, UR4 ;  /* 0x000000043f047899 */ /* 0x000fc80008011604 */
[----:B------:R-:W-:-:S06]  /*1c90*/  ULOP3.LUT UR4, UR4, 0x3fff, URZ, 0xc0, !UPT ;  /* 0x00003fff04047892 */ /* 0x000fcc000f8ec03f */
[----:B------:R-:W-:Y:S01]  /*1ca0*/  IMAD.U32 R8, RZ, RZ, UR4 ;  /* 0x00000004ff087e24 */ /* 0x000fe2000f8e00ff */
[----:B------:R-:W-:Y:S05]  /*1cb0*/  WARPSYNC.ALL ;  /* 0x0000000000007948 */ /* 0x000fea0003800000 */
[----:B------:R-:W-:Y:S02]  /*1cc0*/  LOP3.LUT R8, R8, 0x10000, RZ, 0xfc, !PT ;  /* 0x0001000008087812 */ /* 0x000fe400078efcff */
[----:B---3--:R-:W-:-:S13]  /*1cd0*/  LOP3.LUT P1, RZ, R5, 0x7f, RZ, 0xc0, !PT ;  /* 0x0000007f05ff7812 */ /* 0x008fda000782c0ff */
[----:B------:R-:W-:Y:S02]  /*1ce0*/  @P1 LOP3.LUT R2, R2, 0x8, RZ, 0xfc, !PT ;  /* 0x0000000802021812 */ /* 0x000fe400078efcff */
[----:B------:R-:W-:Y:S01]  /*1cf0*/  R2UR UR12, R8 ;  /* 0x00000000080c72ca */ /* 0x000fe200000e0000 */
[----:B------:R-:W-:Y:S01]  /*1d00*/  ULOP3.LUT UR8, UR49, 0x10000, URZ, 0xfc, !UPT ;  /* 0x0001000031087892 */ /* 0x000fe2000f8efc3f */
[----:B------:R-:W-:Y:S01]  /*1d10*/  WARPGROUP.ARRIVE ;  /* 0x00000000000079c5 */ /* 0x000fe20000000000 */
[----:B------:R-:W-:Y:S01]  /*1d20*/  UMOV UR9, 0x80000020 ;  /* 0x8000002000097882 */ /* 0x000fe20000000000 */
[----:B------:R-:W-:Y:S01]  /*1d30*/  UMOV UR11, 0x80000020 ;  /* 0x80000020000b7882 */ /* 0x000fe20000000000 */
[----:B------:R-:W-:Y:S01]  /*1d40*/  UIADD3 UR7, UR8, 0x2, URZ ;  /* 0x0000000208077890 */ /* 0x000fe2000fffe03f */
[----:B------:R-:W3:Y:S01]  /*1d50*/  LDC R109, c[0x0][0x288] ;  /* 0x0000a200ff6d7b82 */ /* 0x000ee20000000800 */
[----:B-12---:R-:W-:Y:S01]  /*1d60*/  @!P1 VIADD R4, R4, 0x13240 ;  /* 0x0001324004049836 */ /* 0x006fe20000000000 */
[----:B------:R-:W-:-:S02]  /*1d70*/  ULDC UR20, c[0x0][0x9dc] ;  /* 0x0002770000147ab9 */ /* 0x000fc40000000800 */
[----:B------:R-:W-:Y:S02]  /*1d80*/  ULOP3.LUT UR20, URZ, UR20, URZ, 0x33, !UPT ;  /* 0x000000143f147292 */ /* 0x000fe4000f8e333f */
[----:B------:R-:W-:Y:S01]  /*1d90*/  @!P1 PRMT R4, RZ, 0x654, R4 ;  /* 0x00000654ff049816 */ /* 0x000fe20000000004 */
[----:B------:R-:W-:Y:S01]  /*1da0*/  UIMAD UR12, UR38, 0x280, UR12 ;  /* 0x00000280260c78a4 */ /* 0x000fe2000f8e020c */
[----:B------:R-:W1:Y:S03]  /*1db0*/  LDC R111, c[0x0][0x2e0] ;  /* 0x0000b800ff6f7b82 */ /* 0x000e660000000800 */
[----:B------:R-:W-:Y:S02]  /*1dc0*/  UIADD3 UR4, UR12, 0x100, URZ ;  /* 0x000001000c047890 */ /* 0x000fe4000fffe03f */
[----:B------:R-:W-:Y:S02]  /*1dd0*/  UIADD3 UR5, UR12, 0x180, URZ ;  /* 0x000001800c057890 */ /* 0x000fe4000fffe03f */
[----:B------:R-:W-:Y:S01]  /*1de0*/  UMOV UR10, UR12 ;  /* 0x0000000c000a7c82 */ /* 0x000fe20008000000 */
[----:B------:R-:W-:Y:S01]  /*1df0*/  UIADD3 UR6, UR12, 0x200, URZ ;  /* 0x000002000c067890 */ /* 0x000fe2000fffe03f */
[----:B------:R-:W-:Y:S01]  /*1e00*/  QGMMA.64x32x32.F32.E4M3.E4M3 R88, gdesc[UR8], RZ, !UPT, gsb0 ;  /* 0x00600000085879f3 */ /* 0x000fe2000c0008ff */
[----:B------:R-:W-:Y:S01]  /*1e10*/  UIADD3 UR10, UR12, 0x80, URZ ;  /* 0x000000800c0a7890 */ /* 0x000fe2000fffe03f */
[----:B------:R-:W-:Y:S01]  /*1e20*/  UMOV UR11, 0x80000020 ;  /* 0x80000020000b7882 */ /* 0x000fe20000000000 */
[----:B------:R-:W-:Y:S01]  /*1e30*/  UIADD3 UR13, UR12, 0x2, URZ ;  /* 0x000000020c0d7890 */ /* 0x000fe2000fffe03f */
[----:B------:R-:W-:-:S02]  /*1e40*/  WARPGROUP.DEPBAR.LE gsb0, 0x0 ;  /* 0x00008000000079c5 */ /* 0x000fc40000010000 */
        /* <DEDUP_REMOVED lines=15> */
[----:B------:R-:W-:Y:S01]  /*1f40*/  UMOV UR10, UR6 ;  /* 0x00000006000a7c82 */ /* 0x000fe20008000000 */
[----:B------:R-:W-:Y:S01]  /*1f50*/  UMOV UR11, 0x80000020 ;  /* 0x80000020000b7882 */ /* 0x000fe20000000000 */
[----:B------:R-:W-:Y:S01]  /*1f60*/  UMOV UR6, UR13 ;  /* 0x0000000d00067c82 */ /* 0x000fe20008000000 */
        /* <DEDUP_REMOVED lines=29> */
[----:B------:R-:W2:Y:S08]  /*2140*/  MUFU.TANH R5, R5 ;  /* 0x0000000500057308 */ /* 0x000eb00000002400 */
[----:B------:R-:W4:Y:S08]  /*2150*/  MUFU.TANH R88, R88 ;  /* 0x0000005800587308 */ /* 0x000f300000002400 */
        /* <DEDUP_REMOVED lines=66> */
[----:B------:R-:W-:Y:S01]  /*2580*/  ULDC.64 UR6, c[0x0][0x9e0] ;  /* 0x0002780000067ab9 */ /* 0x000fe20000000a00 */
[C---:B------:R-:W-:Y:S01]  /*2590*/  FMUL.FTZ R41, R0.reuse, R43 ;  /* 0x0000002b00297220 */ /* 0x040fe20000410000 */
[----:B------:R-:W-:Y:S01]  /*25a0*/  UISETP.GE.AND UP0, UPT, UR7, 0x1, UPT ;  /* 0x000000010700788c */ /* 0x000fe2000bf06270 */
        /* <DEDUP_REMOVED lines=17> */
[C---:B------:R-:W-:Y:S01]  /*26c0*/  FMUL.FTZ R50, R0.reuse, R24 ;  /* 0x0000001800327220 */ /* 0x040fe20000410000 */
[C---:B------:R-:W-:Y:S01]  /*26d0*/  FMUL.FTZ R103, R0.reuse, R25 ;  /* 0x0000001900677220 */ /* 0x040fe20000410000 */
[C---:B------:R-:W-:Y:S01]  /*26e0*/  FMUL.FTZ R24, R0.reuse, R26 ;  /* 0x0000001a00187220 */ /* 0x040fe20000410000 */
[C---:B------:R-:W-:Y:S01]  /*26f0*/  FMUL.FTZ R25, R0.reuse, R27 ;  /* 0x0000001b00197220 */ /* 0x040fe20000410000 */
[----:B------:R5:W-:Y:S01]  /*2700*/  @!P1 SYNCS.ARRIVE.TRANS64.RED.A1T0 RZ, [R4+URZ], RZ ;  /* 0x000000ff04ff99a7 */ /* 0x000be2000810043f */
[C---:B------:R-:W-:Y:S01]  /*2710*/  FMUL.FTZ R106, R0.reuse, R28 ;  /* 0x0000001c006a7220 */ /* 0x040fe20000410000 */
[C---:B------:R-:W-:Y:S01]  /*2720*/  FMUL.FTZ R108, R0.reuse, R29 ;  /* 0x0000001d006c7220 */ /* 0x040fe20000410000 */
[C---:B------:R-:W-:Y:S01]  /*2730*/  FMUL.FTZ R27, R0.reuse, R30 ;  /* 0x0000001e001b7220 */ /* 0x040fe20000410000 */
[C---:B------:R-:W-:Y:S01]  /*2740*/  FMUL.FTZ R26, R0.reuse, R31 ;  /* 0x0000001f001a7220 */ /* 0x040fe20000410000 */
[C---:B------:R-:W-:Y:S01]  /*2750*/  FMUL.FTZ R32, R0.reuse, R32 ;  /* 0x0000002000207220 */ /* 0x040fe20000410000 */
[C---:B------:R-:W-:Y:S01]  /*2760*/  FMUL.FTZ R33, R0.reuse, R33 ;  /* 0x0000002100217220 */ /* 0x040fe20000410000 */
[----:B------:R-:W-:Y:S01]  /*2770*/  FMUL.FTZ R28, R0, R34 ;  /* 0x00000022001c7220 */ /* 0x000fe20000410000 */
[----:B-----5:R-:W-:-:S02]  /*2780*/  IMAD R4, R104, -0xa0, R107 ;  /* 0xffffff6068047824 */ /* 0x020fc400078e026b */
[C---:B------:R-:W-:Y:S01]  /*2790*/  FMUL.FTZ R29, R0.reuse, R35 ;  /* 0x00000023001d7220 */ /* 0x040fe20000410000 */
[C---:B------:R-:W-:Y:S01]  /*27a0*/  FMUL.FTZ R110, R0.reuse, R36 ;  /* 0x00000024006e7220 */ /* 0x040fe20000410000 */
[C---:B------:R-:W-:Y:S01]  /*27b0*/  FMUL.FTZ R112, R0.reuse, R37 ;  /* 0x0000002500707220 */ /* 0x040fe20000410000 */
[C---:B------:R-:W-:Y:S01]  /*27c0*/  FMUL.FTZ R30, R0.reuse, R38 ;  /* 0x00000026001e7220 */ /* 0x040fe20000410000 */
[----:B------:R-:W-:Y:S01]  /*27d0*/  FMUL.FTZ R31, R0, R39 ;  /* 0x00000027001f7220 */ /* 0x000fe20000410000 */
[----:B------:R-:W-:Y:S01]  /*27e0*/  IMAD.MOV.U32 R35, RZ, RZ, -0xa0 ;  /* 0xffffff60ff237424 */ /* 0x000fe200078e00ff */
[----:B------:R-:W-:Y:S01]  /*27f0*/  PLOP3.LUT P1, PT, PT, PT, UP0, 0x40, 0x0 ;  /* 0x000000000000781c */ /* 0x000fe20003f2e808 */
[----:B------:R-:W2:Y:S01]  /*2800*/  MUFU.TANH R78, R78 ;  /* 0x0000004e004e7308 */ /* 0x000ea20000002400 */
[----:B---3--:R-:W-:Y:S01]  /*2810*/  IADD3 R4, -R109, 0xa1, R4 ;  /* 0x000000a16d047810 */ /* 0x008fe20007ffe104 */
[----:B------:R-:W-:-:S04]  /*2820*/  IMAD R116, R104, R35, 0xa0 ;  /* 0x000000a068747424 */ /* 0x000fc800078e0223 */
[----:B------:R-:W-:Y:S02]  /*2830*/  IMAD R35, R17, -0x2, R4 ;  /* 0xfffffffe11237824 */ /* 0x000fe400078e0204 */
[----:B------:R-:W3:Y:S01]  /*2840*/  MUFU.TANH R77, R77 ;  /* 0x0000004d004d7308 */ /* 0x000ee20000002400 */
[----:B-1----:R-:W-:Y:S02]  /*2850*/  IMAD R34, R18, R111, R116 ;  /* 0x0000006f12227224 */ /* 0x002fe400078e0274 */
[----:B------:R-:W-:Y:S02]  /*2860*/  VIADD R4, R157, UR42 ;  /* 0x0000002a9d047c36 */ /* 0x000fe40008000000 */
[----:B------:R-:W-:Y:S02]  /*2870*/  IMAD R115, R17, -0x2, R34 ;  /* 0xfffffffe11737824 */ /* 0x000fe400078e0222 */
[C---:B------:R-:W-:Y:S01]  /*2880*/  VIADD R118, R35.reuse, UR6 ;  /* 0x0000000623767c36 */ /* 0x040fe20008000000 */
[----:B------:R-:W1:Y:S01]  /*2890*/  MUFU.TANH R72, R72 ;  /* 0x0000004800487308 */ /* 0x000e620000002400 */
[----:B------:R-:W-:-:S02]  /*28a0*/  VIADD R117, R35, UR20 ;  /* 0x0000001423757c36 */ /* 0x000fc40008000000 */
[----:B------:R-:W-:Y:S01]  /*28b0*/  IMAD R107, R17, -0x2, R116 ;  /* 0xfffffffe116b7824 */ /* 0x000fe200078e0274 */
[----:B------:R-:W-:Y:S01]  /*28c0*/  VIADDMNMX R113, R4, R118, R115, PT ;  /* 0x0000007604717246 */ /* 0x000fe20003800173 */
        /* <DEDUP_REMOVED lines=55> */
[----:B------:R-:W-:Y:S01]  /*2c40*/  IMAD R34, R18, R111, R4 ;  /* 0x0000006f12227224 */ /* 0x000fe200078e0204 */
        /* <DEDUP_REMOVED lines=12> */
.L_x_10807:
[----:B------:R-:W-:-:S06]  /*2d10*/  UISETP.NE.AND UP1, UPT, UR7, 0x1, UPT ;  /* 0x000000010700788c */ /* 0x000fcc000bf25270 */
[----:B------:R-:W-:-:S05]  /*2d20*/  PLOP3.LUT P1, PT, PT, PT, UP1, 0x80, 0x0 ;  /* 0x000000000000781c */ /* 0x000fca0003f2f018 */
[----:B------:R-:W-:-:S08]  /*2d30*/  @UP1 ULDC.64 UR10, c[0x0][0x9e8] ;  /* 0x00027a00000a1ab9 */ /* 0x000fd00000000a00 */
[----:B------:R-:W-:-:S05]  /*2d40*/  @P1 IMAD.HI.U32 R35, R34, UR10, RZ ;  /* 0x0000000a22231c27 */ /* 0x000fca000f8e00ff */
[----:B------:R-:W-:-:S07]  /*2d50*/  @P1 SHF.R.U32.HI R34, RZ, UR11, R35 ;  /* 0x0000000bff221c19 */ /* 0x000fce0008011623 */
.L_x_10808:
[----:B------:R-:W-:Y:S05]  /*2d60*/  BSYNC B0 ;  /* 0x0000000000007941 */ /* 0x000fea0003800000 */
.L_x_10806:
[----:B------:R-:W-:-:S05]  /*2d70*/  IMAD R34, R34, UR7, R107 ;  /* 0x0000000722227c24 */ /* 0x000fca000f8e026b */
[----:B------:R-:W-:Y:S02]  /*2d80*/  VIMNMX R114, R114, R34, !PT ;  /* 0x0000002272727248 */ /* 0x000fe40007fe0100 */
[----:B------:R-:W-:-:S07]  /*2d90*/  VIADDMNMX R113, R34, UR7, R113, PT ;  /* 0x0000000722717c46 */ /* 0x000fce000b800171 */
.L_x_10805:
[C---:B------:R-:W-:Y:S02]  /*2da0*/  ISETP.GE.AND P5, PT, R116.reuse, 0x9, PT ;  /* 0x000000097400780c */ /* 0x040fe40003fa6270 */
[C---:B------:R-:W-:Y:S02]  /*2db0*/  ISETP.GE.AND P1, PT, R116.reuse, 0x2, PT ;  /* 0x000000027400780c */ /* 0x040fe40003f26270 */
[----:B------:R-:W-:Y:S02]  /*2dc0*/  ISETP.GE.AND P4, PT, R116, 0xa, PT ;  /* 0x0000000a7400780c */ /* 0x000fe40003f86270 */
[----:B------:R-:W-:Y:S02]  /*2dd0*/  ISETP.GT.AND P2, PT, R114, 0x1, !P1 ;  /* 0x000000017200780c */ /* 0x000fe40004f44270 */
[----:B------:R-:W-:Y:S02]  /*2de0*/  LOP3.LUT R16, R16, 0xfffffffd, RZ, 0xc0, !PT ;  /* 0xfffffffd10107812 */ /* 0x000fe400078ec0ff */
[----:B------:R-:W-:-:S02]  /*2df0*/  ISETP.LT.OR P3, PT, R113, 0x2, P2 ;  /* 0x000000027100780c */ /* 0x000fc40001761670 */
[----:B------:R-:W-:Y:S02]  /*2e00*/  ISETP.GT.AND P2, PT, R114, 0x8, !P5 ;  /* 0x000000087200780c */ /* 0x000fe40006f44270 */
[----:B------:R-:W-:Y:S02]  /*2e10*/  @P5 LOP3.LUT R16, R16, 0x2, RZ, 0xfc, !PT ;  /* 0x0000000210105812 */ /* 0x000fe400078efcff */
[----:B------:R-:W-:Y:S02]  /*2e20*/  FSEL R88, R88, -INF , !P3 ;  /* 0xff80000058587808 */ /* 0x000fe40005800000 */
[----:B------:R-:W-:Y:S02]  /*2e30*/  LOP3.LUT R16, R16, 0xfffffffb, RZ, 0xc0, !PT ;  /* 0xfffffffb10107812 */ /* 0x000fe400078ec0ff */
[----:B------:R-:W-:Y:S02]  /*2e40*/  ISETP.GT.AND P3, PT, R114, 0x9, !P4 ;  /* 0x000000097200780c */ /* 0x000fe40006764270 */
[----:B------:R-:W-:-:S02]  /*2e50*/  ISETP.LT.OR P2, PT, R113, 0x9, P2 ;  /* 0x000000097100780c */ /* 0x000fc40001741670 */
[----:B------:R-:W-:Y:S02]  /*2e60*/  @P4 LOP3.LUT R16, R16, 0x4, RZ, 0xfc, !PT ;  /* 0x0000000410104812 */ /* 0x000fe400078efcff */
[----:B------:R-:W-:Y:S02]  /*2e70*/  ISETP.LT.OR P3, PT, R113, 0xa, P3 ;  /* 0x0000000a7100780c */ /* 0x000fe40001f61670 */
[----:B------:R-:W-:Y:S02]  /*2e80*/  FSEL R90, R90, -INF , !P2 ;  /* 0xff8000005a5a7808 */ /* 0x000fe40005000000 */
[C---:B------:R-:W-:Y:S02]  /*2e90*/  ISETP.GE.AND P2, PT, R116.reuse, 0x11, PT ;  /* 0x000000117400780c */ /* 0x040fe40003f46270 */
[----:B------:R-:W-:Y:S02]  /*2ea0*/  ISETP.GE.AND P4, PT, R116, 0x12, PT ;  /* 0x000000127400780c */ /* 0x000fe40003f86270 */
[----:B------:R-:W-:-:S02]  /*2eb0*/  FSEL R89, R89, -INF , !P3 ;  /* 0xff80000059597808 */ /* 0x000fc40005800000 */
[----:B------:R-:W-:Y:S02]  /*2ec0*/  ISETP.GT.AND P3, PT, R114, 0x10, !P2 ;  /* 0x000000107200780c */ /* 0x000fe40005764270 */
[----:B------:R-:W-:Y:S02]  /*2ed0*/  LOP3.LUT R2, R2, 0xfffffffe, RZ, 0xc0, !PT ;  /* 0xfffffffe02027812 */ /* 0x000fe400078ec0ff */
[----:B------:R-:W-:Y:S02]  /*2ee0*/  ISETP.LT.OR P3, PT, R113, 0x11, P3 ;  /* 0x000000117100780c */ /* 0x000fe40001f61670 */
[----:B------:R-:W-:Y:S02]  /*2ef0*/  LOP3.LUT R16, R16, 0x7fffffff, RZ, 0xc0, !PT ;  /* 0x7fffffff10107812 */ /* 0x000fe400078ec0ff */
[----:B------:R-:W-:Y:S02]  /*2f00*/  FSEL R64, R92, -INF , !P3 ;  /* 0xff8000005c407808 */ /* 0x000fe40005800000 */
[----:B------:R-:W-:-:S02]  /*2f10*/  @P4 LOP3.LUT R2, R2, 0x1, RZ, 0xfc, !PT ;  /* 0x0000000102024812 */ /* 0x000fc400078efcff */
[----:B------:R-:W-:Y:S02]  /*2f20*/  ISETP.GT.AND P3, PT, R114, 0x11, !P4 ;  /* 0x000000117200780c */ /* 0x000fe40006764270 */
[----:B------:R-:W-:Y:S02]  /*2f30*/  ISETP.GE.AND P4, PT, R116, 0x19, PT ;  /* 0x000000197400780c */ /* 0x000fe40003f86270 */
[----:B------:R-:W-:Y:S02]  /*2f40*/  ISETP.LT.OR P3, PT, R113, 0x12, P3 ;  /* 0x000000127100780c */ /* 0x000fe40001f61670 */
[----:B------:R-:W-:Y:S02]  /*2f50*/  LOP3.LUT R2, R2, 0xfffffffd, RZ, 0xc0, !PT ;  /* 0xfffffffd02027812 */ /* 0x000fe400078ec0ff */
        /* <DEDUP_REMOVED lines=54> */
[----:B-1----:R-:W-:Y:S02]  /*32c0*/  FSEL R78, R80, -INF , !P3 ;  /* 0xff800000504e7808 */ /* 0x002fe40005800000 */
        /* <DEDUP_REMOVED lines=141> */
[----:B------:R-:W-:Y:S01]  /*3ba0*/  FSEL R96, R5, -INF , !P6 ;  /* 0xff80000005607808 */ /* 0x000fe20007000000 */
[----:B------:R-:W-:Y:S01]  /*3bb0*/  VIADD R5, R4, 0x8 ;  /* 0x0000000804057836 */ /* 0x000fe20000000000 */
[----:B------:R-:W-:-:S03]  /*3bc0*/  ISETP.GE.AND P6, PT, R116, 0x9a, PT ;  /* 0x0000009a7400780c */ /* 0x000fc60003fc6270 */
[----:B------:R-:W-:Y:S01]  /*3bd0*/  IMAD.IADD R92, R117, 0x1, R5 ;  /* 0x00000001755c7824 */ /* 0x000fe200078e0205 */
[----:B------:R-:W-:-:S09]  /*3be0*/  VIADDMNMX R91, R5, R118, R115, PT ;  /* 0x00000076055b7246 */ /* 0x000fd20003800173 */
[----:B------:R-:W-:Y:S02]  /*3bf0*/  @P6 LOP3.LUT R2, R2, 0x4, RZ, 0xfc, !PT ;  /* 0x0000000402026812 */ /* 0x000fe400078efcff */
[----:B------:R-:W-:-:S04]  /*3c00*/  ISETP.GT.AND P6, PT, R114, 0x99, !P6 ;  /* 0x000000997200780c */ /* 0x000fc800077c4270 */
[----:B------:R-:W-:-:S04]  /*3c10*/  ISETP.LT.OR P6, PT, R113, 0x9a, P6 ;  /* 0x0000009a7100780c */ /* 0x000fc800037c1670 */
[----:B------:R-:W-:Y:S02]  /*3c20*/  FSEL R33, R112, -INF , !P6 ;  /* 0xff80000070217808 */ /* 0x000fe40007000000 */
[----:B------:R-:W-:-:S13]  /*3c30*/  PLOP3.LUT P6, PT, PT, PT, UP0, 0x40, 0x0 ;  /* 0x000000000000781c */ /* 0x000fda0003fce808 */
[----:B------:R-:W-:Y:S05]  /*3c40*/  @P6 BRA `(.L_x_10809) ;  /* 0x0000000000606947 */ /* 0x000fea0003800000 */
        /* <DEDUP_REMOVED lines=14> */
.L_x_10811:
[----:B------:R-:W-:-:S06]  /*3d30*/  UISETP.NE.AND UP1, UPT, UR7, 0x1, UPT ;  /* 0x000000010700788c */ /* 0x000fcc000bf25270 */
[----:B------:R-:W-:-:S05]  /*3d40*/  PLOP3.LUT P6, PT, PT, PT, UP1, 0x80, 0x0 ;  /* 0x000000000000781c */ /* 0x000fca0003fcf018 */
[----:B------:R-:W-:-:S08]  /*3d50*/  @UP1 ULDC.64 UR10, c[0x0][0x9e8] ;  /* 0x00027a00000a1ab9 */ /* 0x000fd00000000a00 */
[----:B------:R-:W-:Y:S01]  /*3d60*/  @P6 IMAD.HI.U32 R93, R94, UR10, RZ ;  /* 0x0000000a5e5d6c27 */ /* 0x000fe2000f8e00ff */
[----:B------:R-:W-:-:S13]  /*3d70*/  PLOP3.LUT P6, PT, PT, PT, UP1, 0x80, 0x0 ;  /* 0x000000000000781c */ /* 0x000fda0003fcf018 */
[----:B------:R-:W-:-:S07]  /*3d80*/  @P6 SHF.R.U32.HI R94, RZ, UR11, R93 ;  /* 0x0000000bff5e6c19 */ /* 0x000fce000801165d */
.L_x_10812:
[----:B------:R-:W-:Y:S05]  /*3d90*/  BSYNC B0 ;  /* 0x0000000000007941 */ /* 0x000fea0003800000 */
.L_x_10810:
[----:B------:R-:W-:-:S05]  /*3da0*/  IMAD R94, R94, UR7, R107 ;  /* 0x000000075e5e7c24 */ /* 0x000fca000f8e026b */
[----:B------:R-:W-:Y:S02]  /*3db0*/  VIMNMX R92, R92, R94, !PT ;  /* 0x0000005e5c5c7248 */ /* 0x000fe40007fe0100 */
[----:B------:R-:W-:-:S07]  /*3dc0*/  VIADDMNMX R91, R94, UR7, R91, PT ;  /* 0x000000075e5b7c46 */ /* 0x000fce000b80015b */
.L_x_10809:
[C---:B------:R-:W-:Y:S01]  /*3dd0*/  ISETP.GT.AND P1, PT, R92.reuse, 0x1, !P1 ;  /* 0x000000015c00780c */ /* 0x040fe20004f24270 */
[----:B------:R-:W-:Y:S01]  /*3de0*/  ULDC UR21, c[0x0][0x988] ;  /* 0x0002620000157ab9 */ /* 0x000fe20000000800 */
[----:B------:R-:W-:Y:S01]  /*3df0*/  ISETP.GT.AND P2, PT, R92, 0x10, !P2 ;  /* 0x000000105c00780c */ /* 0x000fe20005744270 */
[----:B------:R-:W-:Y:S01]  /*3e00*/  IMAD.U32 R100, RZ, RZ, UR21 ;  /* 0x00000015ff647e24 */ /* 0x000fe2000f8e00ff */
[C---:B------:R-:W-:Y:S02]  /*3e10*/  ISETP.LT.OR P1, PT, R91.reuse, 0x2, P1 ;  /* 0x000000025b00780c */ /* 0x040fe40000f21670 */
[----:B------:R-:W-:Y:S02]  /*3e20*/  ISETP.LT.OR P2, PT, R91, 0x11, P2 ;  /* 0x000000115b00780c */ /* 0x000fe40001741670 */
[----:B------:R-:W-:Y:S02]  /*3e30*/  FSEL R6, R6, -INF , !P1 ;  /* 0xff80000006067808 */ /* 0x000fe40004800000 */
[----:B------:R-:W-:-:S02]  /*3e40*/  LOP3.LUT P1, RZ, R16, 0x2, RZ, 0xc0, !PT ;  /* 0x0000000210ff7812 */ /* 0x000fc4000782c0ff */
[----:B------:R-:W-:Y:S02]  /*3e50*/  FSEL R93, R10, -INF , !P2 ;  /* 0xff8000000a5d7808 */ /* 0x000fe40005000000 */
[----:B------:R-:W-:Y:S02]  /*3e60*/  ISETP.GT.AND P1, PT, R92, 0x8, !P1 ;  /* 0x000000085c00780c */ /* 0x000fe40004f24270 */
[C---:B------:R-:W-:Y:S02]  /*3e70*/  LOP3.LUT P2, RZ, R16.reuse, 0x4000000, RZ, 0xc0, !PT ;  /* 0x0400000010ff7812 */ /* 0x040fe4000784c0ff */
[----:B------:R-:W-:Y:S02]  /*3e80*/  ISETP.LT.OR P1, PT, R91, 0x9, P1 ;  /* 0x000000095b00780c */ /* 0x000fe40000f21670 */
[----:B------:R-:W-:Y:S02]  /*3e90*/  LOP3.LUT P6, RZ, R16, 0x2000000, RZ, 0xc0, !PT ;  /* 0x0200000010ff7812 */ /* 0x000fe400078cc0ff */
[----:B------:R-:W-:-:S02]  /*3ea0*/  FSEL R7, R7, -INF , !P1 ;  /* 0xff80000007077808 */ /* 0x000fc40004800000 */
[----:B------:R-:W-:Y:S02]  /*3eb0*/  LOP3.LUT P1, RZ, R16, 0x4, RZ, 0xc0, !PT ;  /* 0x0000000410ff7812 */ /* 0x000fe4000782c0ff */
[C---:B------:R-:W-:Y:S02]  /*3ec0*/  ISETP.GT.AND P3, PT, R92.reuse, 0x90, !P3 ;  /* 0x000000905c00780c */ /* 0x040fe40005f64270 */
[C---:B------:R-:W-:Y:S02]  /*3ed0*/  ISETP.GT.AND P1, PT, R92.reuse, 0x9, !P1 ;  /* 0x000000095c00780c */ /* 0x040fe40004f24270 */
[----:B------:R-:W-:Y:S02]  /*3ee0*/  ISETP.GT.AND P4, PT, R92, 0x91, !P4 ;  /* 0x000000915c00780c */ /* 0x000fe40006784270 */
[C---:B------:R-:W-:Y:S02]  /*3ef0*/  ISETP.LT.OR P1, PT, R91.reuse, 0xa, P1 ;  /* 0x0000000a5b00780c */ /* 0x040fe40000f21670 */
[----:B------:R-:W-:-:S02]  /*3f00*/  ISETP.LT.OR P3, PT, R91, 0x91, P3 ;  /* 0x000000915b00780c */ /* 0x000fc40001f61670 */
[----:B------:R-:W-:Y:S02]  /*3f10*/  FSEL R9, R9, -INF , !P1 ;  /* 0xff80000009097808 */ /* 0x000fe40004800000 */
[----:B------:R-:W-:Y:S02]  /*3f20*/  LOP3.LUT P1, RZ, R2, 0x1, RZ, 0xc0, !PT ;  /* 0x0000000102ff7812 */ /* 0x000fe4000782c0ff */
[C---:B------:R-:W-:Y:S02]  /*3f30*/  ISETP.GT.AND P5, PT, R92.reuse, 0x98, !P5 ;  /* 0x000000985c00780c */ /* 0x040fe40006fa4270 */
[----:B------:R-:W-:Y:S02]  /*3f40*/  ISETP.GT.AND P1, PT, R92, 0x11, !P1 ;  /* 0x000000115c00780c */ /* 0x000fe40004f24270 */
[C---:B------:R-:W-:Y:S02]  /*3f50*/  ISETP.LT.OR P4, PT, R91.reuse, 0x92, P4 ;  /* 0x000000925b00780c */ /* 0x040fe40002781670 */
[----:B------:R-:W-:-:S02]  /*3f60*/  ISETP.LT.OR P1, PT, R91, 0x12, P1 ;  /* 0x000000125b00780c */ /* 0x000fc40000f21670 */
[----:B------:R-:W-:Y:S02]  /*3f70*/  FSEL R28, R28, -INF , !P3 ;  /* 0xff8000001c1c7808 */ /* 0x000fe40005800000 */
        /* <DEDUP_REMOVED lines=37> */
[----:B------:R-:W-:Y:S02]  /*41d0*/  LOP3.LUT P2, RZ, R16, 0x8000, RZ, 0xc0, !PT ;  /* 0x0000800010ff7812 */ /* 0x000fe4000784c0ff */
[----:B------:R-:W-:Y:S02]  /*41e0*/  ISETP.LT.OR P1, PT, R91, 0x2a, P1 ;  /* 0x0000002a5b00780c */ /* 0x000fe40000f21670 */
[----:B------:R-:W-:Y:S02]  /*41f0*/  FMNMX.FTZ R10, R80, R11, !PT ;  /* 0x0000000b500a7209 */ /* 0x000fe40007810000 */
[----:B------:R-:W-:-:S02]  /*4200*/  FSEL R21, R21, -INF , !P1 ;  /* 0xff80000015157808 */ /* 0x000fc40004800000 */
[----:B------:R-:W-:Y:S02]  /*4210*/  ISETP.GT.AND P1, PT, R92, 0x30, !P6 ;  /* 0x000000305c00780c */ /* 0x000fe40007724270 */
[----:B------:R-:W-:Y:S02]  /*4220*/  FMNMX.FTZ R11, R81, R10, !PT ;  /* 0x0000000a510b7209 */ /* 0x000fe40007810000 */
[----:B------:R-:W-:Y:S02]  /*4230*/  ISETP.LT.OR P1, PT, R91, 0x31, P1 ;  /* 0x000000315b00780c */ /* 0x000fe40000f21670 */
[----:B------:R-:W-:Y:S02]  /*4240*/  LOP3.LUT P6, RZ, R16, 0x4000, RZ, 0xc0, !PT ;  /* 0x0000400010ff7812 */ /* 0x000fe400078cc0ff */
        /* <DEDUP_REMOVED lines=53> */
[C---:B------:R-:W-:Y:S01]  /*45a0*/  ISETP.LT.OR P5, PT, R91.reuse, 0x99, P5 ;  /* 0x000000995b00780c */ /* 0x040fe20002fa1670 */
[----:B------:R-:W1:Y:S01]  /*45b0*/  SHFL.BFLY PT, R11, R10, 0x2, 0x1f ;  /* 0x0c401f000a0b7f89 */ /* 0x000e6200000e0000 */
[----:B------:R-:W-:Y:S02]  /*45c0*/  ISETP.LT.OR P1, PT, R91, 0x51, P1 ;  /* 0x000000515b00780c */ /* 0x000fe40000f21670 */
[----:B------:R-:W-:-:S02]  /*45d0*/  FSEL R29, R29, -INF , !P4 ;  /* 0xff8000001d1d7808 */ /* 0x000fc40006000000 */
[----:B------:R-:W-:Y:S02]  /*45e0*/  FSEL R60, R60, -INF , !P1 ;  /* 0xff8000003c3c7808 */ /* 0x000fe40004800000 */
[----:B------:R-:W-:Y:S02]  /*45f0*/  LOP3.LUT P1, RZ, R16, 0x10000, RZ, 0xc0, !PT ;  /* 0x0001000010ff7812 */ /* 0x000fe4000782c0ff */
[----:B------:R-:W-:Y:S02]  /*4600*/  FSEL R30, R30, -INF , !P5 ;  /* 0xff8000001e1e7808 */ /* 0x000fe40006800000 */
[----:B------:R-:W-:Y:S02]  /*4610*/  ISETP.GT.AND P1, PT, R92, 0x51, !P1 ;  /* 0x000000515c00780c */ /* 0x000fe40004f24270 */
[----:B------:R-:W-:Y:S02]  /*4620*/  R2UR UR10, R105 ;  /* 0x00000000690a72ca */ /* 0x000fe400000e0000 */
[----:B------:R-:W-:-:S04]  /*4630*/  ISETP.LT.OR P1, PT, R91, 0x52, P1 ;  /* 0x000000525b00780c */ /* 0x000fc80000f21670 */
[----:B------:R-:W-:Y:S02]  /*4640*/  FSEL R61, R61, -INF , !P1 ;  /* 0xff8000003d3d7808 */ /* 0x000fe40004800000 */
[----:B------:R-:W-:Y:S02]  /*4650*/  ISETP.GT.AND P1, PT, R92, 0x58, !P2 ;  /* 0x000000585c00780c */ /* 0x000fe40005724270 */
[----:B------:R-:W-:Y:S02]  /*4660*/  LOP3.LUT P2, RZ, R16, 0x10, RZ, 0xc0, !PT ;  /* 0x0000001010ff7812 */ /* 0x000fe4000784c0ff */
[----:B------:R-:W-:Y:S01]  /*4670*/  ISETP.LT.OR P1, PT, R91, 0x59, P1 ;  /* 0x000000595b00780c */ /* 0x000fe20000f21670 */
[----:B------:R-:W-:Y:S01]  /*4680*/  UIADD3 UR6, UR10, UR6, URZ ;  /* 0x000000060a067290 */ /* 0x000fe2000fffe03f */
[----:B-1----:R-:W-:Y:S02]  /*4690*/  FMNMX.FTZ R98, R10, R11, !PT ;  /* 0x0000000b0a627209 */ /* 0x002fe40007810000 */
[----:B------:R-:W-:-:S02]  /*46a0*/  FSEL R62, R62, -INF , !P1 ;  /* 0xff8000003e3e7808 */ /* 0x000fc40004800000 */
[----:B------:R-:W-:Y:S01]  /*46b0*/  ISETP.GT.AND P1, PT, R92, 0x59, !P6 ;  /* 0x000000595c00780c */ /* 0x000fe20007724270 */
[----:B------:R-:W1:Y:S01]  /*46c0*/  SHFL.BFLY PT, R11, R98, 0x1, 0x1f ;  /* 0x0c201f00620b7f89 */ /* 0x000e6200000e0000 */
        /* <DEDUP_REMOVED lines=8> */
[----:B-1----:R-:W-:Y:S02]  /*4750*/  FMNMX.FTZ R11, R98, R11, !PT ;  /* 0x0000000b620b7209 */ /* 0x002fe40007810000 */
[----:B------:R-:W-:-:S03]  /*4760*/  ISETP.GT.AND P1, PT, R92, 0x61, !P1 ;  /* 0x000000615c00780c */ /* 0x000fc60004f24270 */
[----:B------:R-:W-:Y:S01]  /*4770*/  FFMA.FTZ R97, R11, R100, -8 ;  /* 0xc10000000b617423 */ /* 0x000fe20000010064 */
        /* <DEDUP_REMOVED lines=52> */
[----:B------:R-:W-:-:S01]  /*4ac0*/  FFMA.FTZ R54, R53, UR21, -R97 ;  /* 0x0000001535367c23 */ /* 0x000fc20008010861 */
[----:B------:R-:W-:Y:S01]  /*4ad0*/  ISETP.LT.OR P1, PT, R91, 0x8a, P1 ;  /* 0x0000008a5b00780c */ /* 0x000fe20000f21670 */
[----:B------:R-:W-:-:S01]  /*4ae0*/  FFMA.FTZ R53, R50, UR21, -R97 ;  /* 0x0000001532357c23 */ /* 0x000fc20008010861 */
[----:B------:R-:W-:Y:S01]  /*4af0*/  FMNMX.FTZ R10, R7, R10, !PT ;  /* 0x0000000a070a7209 */ /* 0x000fe20007810000 */
[----:B------:R-:W-:Y:S01]  /*4b00*/  MUFU.EX2 R3, R3 ;  /* 0x0000000300037308 */ /* 0x000fe20000000800 */
[----:B------:R-:W-:Y:S01]  /*4b10*/  FSEL R26, R26, -INF , !P1 ;  /* 0xff8000001a1a7808 */ /* 0x000fe20004800000 */
[--C-:B------:R-:W-:Y:S01]  /*4b20*/  FFMA.FTZ R65, R65, UR21, -R97.reuse ;  /* 0x0000001541417c23 */ /* 0x100fe20008010861 */
[----:B------:R-:W-:Y:S01]  /*4b30*/  FMNMX.FTZ R10, R9, R10, !PT ;  /* 0x0000000a090a7209 */ /* 0x000fe20007810000 */
[--C-:B------:R-:W-:Y:S01]  /*4b40*/  FFMA.FTZ R66, R66, UR21, -R97.reuse ;  /* 0x0000001542427c23 */ /* 0x100fe20008010861 */
[----:B------:R-:W-:Y:S01]  /*4b50*/  ISETP.GT.AND P2, PT, R92, 0x99, !P6 ;  /* 0x000000995c00780c */ /* 0x000fe20007744270 */
[--C-:B------:R-:W-:Y:S01]  /*4b60*/  FFMA.FTZ R92, R35, UR21, -R97.reuse ;  /* 0x00000015235c7c23 */ /* 0x100fe20008010861 */
        /* <DEDUP_REMOVED lines=34> */
[----:B-1----:R-:W-:Y:S01]  /*4d90*/  F2FP.SATFINITE.E4M3.F32.PACK_AB_MERGE_C R152, R89, R90, RZ ;  /* 0x0000005a5998723e */ /* 0x002fe200048070ff */
[--C-:B------:R-:W-:Y:S01]  /*4da0*/  FFMA.FTZ R55, R55, UR21, -R97.reuse ;  /* 0x0000001537377c23 */ /* 0x100fe20008010861 */
[----:B------:R-:W-:Y:S01]  /*4db0*/  FMNMX.FTZ R99, R73, R10, !PT ;  /* 0x0000000a49637209 */ /* 0x000fe20007810000 */
[--C-:B------:R-:W-:Y:S01]  /*4dc0*/  FFMA.FTZ R52, R52, UR21, -R97.reuse ;  /* 0x0000001534347c23 */ /* 0x100fe20008010861 */
[----:B------:R-:W-:Y:S01]  /*4dd0*/  F2FP.SATFINITE.E4M3.F32.PACK_AB_MERGE_C R152, R88, R3, R152 ;  /* 0x000000035898723e */ /* 0x000fe20004807098 */
        /* <DEDUP_REMOVED lines=14> */
[----:B------:R-:W-:-:S03]  /*4ec0*/  FFMA.FTZ R38, R38, UR21, -R97 ;  /* 0x0000001526267c23 */ /* 0x000fc60008010861 */
        /* <DEDUP_REMOVED lines=38> */
[----:B------:R-:W-:-:S05]  /*5130*/  FMNMX.FTZ R10, R31, R10, !PT ;  /* 0x0000000a1f0a7209 */ /* 0x000fca0007810000 */
[----:B------:R-:W1:Y:S01]  /*5140*/  SHFL.BFLY PT, R91, R10, 0x2, 0x1f ;  /* 0x0c401f000a5b7f89 */ /* 0x000e6200000e0000 */
[----:B------:R-:W-:Y:S08]  /*5150*/  MUFU.EX2 R35, R96 ;  /* 0x0000006000237308 */ /* 0x000ff00000000800 */
[----:B------:R-:W2:Y:S08]  /*5160*/  MUFU.EX2 R83, R83 ;  /* 0x0000005300537308 */ /* 0x000eb00000000800 */
[----:B------:R-:W-:Y:S01]  /*5170*/  MUFU.EX2 R84, R84 ;  /* 0x0000005400547308 */ /* 0x000fe20000000800 */
[----:B-1----:R-:W-:-:S07]  /*5180*/  FMNMX.FTZ R91, R10, R91, !PT ;  /* 0x0000005b0a5b7209 */ /* 0x002fce0007810000 */
[----:B------:R-:W-:Y:S01]  /*5190*/  MUFU.EX2 R85, R85 ;  /* 0x0000005500557308 */ /* 0x000fe20000000800 */
[----:B--2---:R-:W-:Y:S01]  /*51a0*/  F2FP.SATFINITE.E4M3.F32.PACK_AB_MERGE_C R144, R83, R82, RZ ;  /* 0x000000525390723e */ /* 0x004fe200048070ff */
[----:B------:R-:W1:Y:S03]  /*51b0*/  SHFL.BFLY PT, R10, R91, 0x1, 0x1f ;  /* 0x0c201f005b0a7f89 */ /* 0x000e6600000e0000 */
[----:B------:R-:W-:-:S03]  /*51c0*/  F2FP.SATFINITE.E4M3.F32.PACK_AB_MERGE_C R144, R81, R80, R144 ;  /* 0x000000505190723e */ /* 0x000fc60004807090 */
[----:B------:R-:W-:Y:S08]  /*51d0*/  MUFU.EX2 R86, R86 ;  /* 0x0000005600567308 */ /* 0x000ff00000000800 */
[----:B------:R-:W2:Y:S08]  /*51e0*/  MUFU.EX2 R87, R87 ;  /* 0x0000005700577308 */ /* 0x000eb00000000800 */
[----:B------:R-:W-:Y:S01]  /*51f0*/  MUFU.EX2 R34, R34 ;  /* 0x0000002200227308 */ /* 0x000fe20000000800 */
[----:B-1----:R-:W-:Y:S01]  /*5200*/  FMNMX.FTZ R10, R91, R10, !PT ;  /* 0x0000000a5b0a7209 */ /* 0x002fe20007810000 */
[----:B------:R-:W-:-:S03]  /*5210*/  IMAD.U32 R91, RZ, RZ, UR21 ;  /* 0x00000015ff5b7e24 */ /* 0x000fc6000f8e00ff */
[C---:B------:R-:W-:Y:S01]  /*5220*/  FSETP.NEU.FTZ.AND P1, PT, R10.reuse, -INF , PT ;  /* 0xff8000000a00780b */ /* 0x040fe20003f3d000 */
[----:B------:R-:W-:-:S02]  /*5230*/  FFMA.FTZ R50, R10, R91, -8 ;  /* 0xc10000000a327423 */ /* 0x000fc4000001005b */
[----:B------:R-:W-:Y:S01]  /*5240*/  MUFU.EX2 R55, R55 ;  /* 0x0000003700377308 */ /* 0x000fe20000000800 */
[----:B--2---:R-:W-:Y:S02]  /*5250*/  F2FP.SATFINITE.E4M3.F32.PACK_AB_MERGE_C R146, R87, R86, RZ ;  /* 0x000000565792723e */ /* 0x004fe400048070ff */
        /* <DEDUP_REMOVED lines=24> */
[----:B------:R-:W-:Y:S01]  /*53e0*/  FADD.FTZ R95, R89, R62 ;  /* 0x0000003e595f7221 */ /* 0x000fe20000010000 */
[----:B------:R-:W-:-:S01]  /*53f0*/  FFMA.FTZ R62, R63, UR21, -R50 ;  /* 0x000000153f3e7c23 */ /* 0x000fc20008010832 */
[----:B------:R-:W2:Y:S01]  /*5400*/  MUFU.EX2 R7, R7 ;  /* 0x0000000700077308 */ /* 0x000ea20000000800 */
[----:B------:R-:W-:-:S01]  /*5410*/  FFMA.FTZ R14, R14, UR21, -R50 ;  /* 0x000000150e0e7c23 */ /* 0x000fc20008010832 */
[----:B------:R-:W-:Y:S01]  /*5420*/  FADD.FTZ R100, R64, R95 ;  /* 0x0000005f40647221 */ /* 0x000fe20000010000 */
[----:B------:R-:W-:-:S01]  /*5430*/  FFMA.FTZ R15, R15, UR21, -R50 ;  /* 0x000000150f0f7c23 */ /* 0x000fc20008010832 */
[--C-:B------:R-:W-:Y:S01]  /*5440*/  FFMA.FTZ R20, R20, UR21, -R50.reuse ;  /* 0x0000001514147c23 */ /* 0x100fe20008010832 */
        /* <DEDUP_REMOVED lines=13> */
[--C-:B------:R-:W-:Y:S01]  /*5520*/  FFMA.FTZ R42, R42, UR21, -R50.reuse ;  /* 0x000000152a2a7c23 */ /* 0x100fe20008010832 */
[----:B------:R-:W-:-:S01]  /*5530*/  FFMA.FTZ R43, R43, UR21, -R50 ;  /* 0x000000152b2b7c23 */ /* 0x000fc20008010832 */
[----:B------:R-:W-:Y:S01]  /*5540*/  F2FP.SATFINITE.E4M3.F32.PACK_AB_MERGE_C R140, R34, R35, RZ ;  /* 0x00000023228c723e */ /* 0x000fe200048070ff */
[----:B------:R-:W-:-:S01]  /*5550*/  FFMA.FTZ R46, R46, UR21, -R50 ;  /* 0x000000152e2e7c23 */ /* 0x000fc20008010832 */
[--C-:B------:R-:W-:Y:S01]  /*5560*/  FFMA.FTZ R47, R47, UR21, -R50.reuse ;  /* 0x000000152f2f7c23 */ /* 0x100fe20008010832 */
[----:B------:R-:W-:-:S01]  /*5570*/  FFMA.FTZ R24, R24, UR21, -R50 ;  /* 0x0000001518187c23 */ /* 0x000fc20008010832 */
[----:B------:R-:W2:Y:S01]  /*5580*/  MUFU.EX2 R94, R94 ;  /* 0x0000005e005e7308 */ /* 0x000ea20000000800 */
[----:B---3--:R-:W-:-:S01]  /*5590*/  FADD.FTZ R98, R96, R63 ;  /* 0x0000003f60627221 */ /* 0x008fc20000010000 */
[----:B------:R-:W-:Y:S01]  /*55a0*/  F2FP.SATFINITE.E4M3.F32.PACK_AB_MERGE_C R140, R92, R55, R140 ;  /* 0x000000375c8c723e */ /* 0x000fe2000480708c */
[----:B------:R-:W-:-:S01]  /*55b0*/  FFMA.FTZ R25, R25, UR21, -R50 ;  /* 0x0000001519197c23 */ /* 0x000fc20008010832 */
[--C-:B------:R-:W-:Y:S01]  /*55c0*/  FFMA.FTZ R27, R27, UR21, -R50.reuse ;  /* 0x000000151b1b7c23 */ /* 0x100fe20008010832 */
[----:B------:R-:W-:-:S01]  /*55d0*/  FFMA.FTZ R26, R26, UR21, -R50 ;  /* 0x000000151a1a7c23 */ /* 0x000fc20008010832 */
[--C-:B------:R-:W-:Y:S01]  /*55e0*/  FFMA.FTZ R28, R28, UR21, -R50.reuse ;  /* 0x000000151c1c7c23 */ /* 0x100fe20008010832 */
[----:B------:R-:W-:-:S01]  /*55f0*/  FFMA.FTZ R29, R29, UR21, -R50 ;  /* 0x000000151d1d7c23 */ /* 0x000fc20008010832 */
[----:B------:R-:W3:Y:S01]  /*5600*/  MUFU.EX2 R12, R12 ;  /* 0x0000000c000c7308 */ /* 0x000ee20000000800 */
[----:B-1----:R-:W-:-:S01]  /*5610*/  FADD.FTZ R63, R9, R98 ;  /* 0x00000062093f7221 */ /* 0x002fc20000010000 */
[----:B------:R-:W-:Y:S01]  /*5620*/  FADD.FTZ R98, R68, R95 ;  /* 0x0000005f44627221 */ /* 0x000fe20000010000 */
[----:B------:R-:W-:-:S01]  /*5630*/  FFMA.FTZ R30, R30, UR21, -R50 ;  /* 0x000000151e1e7c23 */ /* 0x000fc20008010832 */
[----:B------:R-:W-:Y:S01]  /*5640*/  FFMA.FTZ R31, R31, UR21, -R50 ;  /* 0x000000151f1f7c23 */ /* 0x000fe20008010832 */
[----:B------:R-:W-:Y:S01]  /*5650*/  F2FP.SATFINITE.E4M3.F32.PACK_AB_MERGE_C R96, R96, R7, RZ ;  /* 0x000000076060723e */ /* 0x000fe200048070ff */
[----:B------:R-:W-:Y:S01]  /*5660*/  FADD.FTZ R95, R69, R98 ;  /* 0x00000062455f7221 */ /* 0x000fe20000010000 */
[----:B------:R-:W-:Y:S01]  /*5670*/  F2FP.SATFINITE.E4M3.F32.PACK_AB_MERGE_C R146, R85, R84, R146 ;  /* 0x000000545592723e */ /* 0x000fe20004807092 */
[----:B------:R-:W1:Y:S01]  /*5680*/  MUFU.EX2 R13, R13 ;  /* 0x0000000d000d7308 */ /* 0x000e620000000800 */
[----:B--2---:R-:W-:-:S01]  /*5690*/  FADD.FTZ R63, R94, R63 ;  /* 0x0000003f5e3f7221 */ /* 0x004fc20000010000 */
[----:B------:R-:W-:Y:S01]  /*56a0*/  FADD.FTZ R100, R70, R95 ;  /* 0x0000005f46647221 */ /* 0x000fe20000010000 */
[----:B------:R-:W-:-:S03]  /*56b0*/  F2FP.SATFINITE.E4M3.F32.PACK_AB_MERGE_C R153, R6, R91, R96 ;  /* 0x0000005b0699723e */ /* 0x000fc60004807060 */
[----:B------:R-:W-:Y:S02]  /*56c0*/  FADD.FTZ R89, R71, R100 ;  /* 0x0000006447597221 */ /* 0x000fe40000010000 */
[----:B------:R-:W2:Y:S01]  /*56d0*/  MUFU.EX2 R14, R14 ;  /* 0x0000000e000e7308 */ /* 0x000ea20000000800 */
[----:B---3--:R-:W-:-:S01]  /*56e0*/  FADD.FTZ R98, R12, R63 ;  /* 0x0000003f0c627221 */ /* 0x008fc20000010000 */
[----:B------:R-:W-:-:S04]  /*56f0*/  FADD.FTZ R90, R76, R89 ;  /* 0x000000594c5a7221 */ /* 0x000fc80000010000 */
[----:B------:R-:W-:Y:S02]  /*5700*/  FADD.FTZ R67, R77, R90 ;  /* 0x0000005a4d437221 */ /* 0x000fe40000010000 */
[----:B------:R-:W3:Y:S01]  /*5710*/  MUFU.EX2 R15, R15 ;  /* 0x0000000f000f7308 */ /* 0x000ee20000000800 */
[----:B-1----:R-:W-:-:S01]  /*5720*/  FADD.FTZ R63, R13, R98 ;  /* 0x000000620d3f7221 */ /* 0x002fc20000010000 */
[----:B------:R-:W-:Y:S01]  /*5730*/  FADD.FTZ R44, R78, R67 ;  /* 0x000000434e2c7221 */ /* 0x000fe20000010000 */
[----:B------:R-:W-:-:S03]  /*5740*/  F2FP.SATFINITE.E4M3.F32.PACK_AB_MERGE_C R13, R13, R12, RZ ;  /* 0x0000000c0d0d723e */ /* 0x000fc600048070ff */
[----:B------:R-:W-:Y:S01]  /*5750*/  FADD.FTZ R79, R79, R44 ;  /* 0x0000002c4f4f7221 */ /* 0x000fe20000010000 */
[----:B------:R-:W-:-:S01]  /*5760*/  FFMA.FTZ R44, R45, UR21, -R50 ;  /* 0x000000152d2c7c23 */ /* 0x000fc20008010832 */
[----:B------:R-:W1:Y:S01]  /*5770*/  MUFU.EX2 R20, R20 ;  /* 0x0000001400147308 */ /* 0x000e620000000800 */
[----:B--2---:R-:W-:-:S01]  /*5780*/  FADD.FTZ R66, R14, R63 ;  /* 0x0000003f0e427221 */ /* 0x004fc20000010000 */
[----:B------:R-:W-:-:S06]  /*5790*/  F2FP.SATFINITE.E4M3.F32.PACK_AB_MERGE_C R155, R94, R9, R13 ;  /* 0x000000095e9b723e */ /* 0x000fcc000480700d */
[----:B------:R-:W2:Y:S01]  /*57a0*/  MUFU.EX2 R93, R93 ;  /* 0x0000005d005d7308 */ /* 0x000ea20000000800 */
[----:B---3--:R-:W-:-:S07]  /*57b0*/  FADD.FTZ R63, R15, R66 ;  /* 0x000000420f3f7221 */ /* 0x008fce0000010000 */
[----:B------:R-:W3:Y:S01]  /*57c0*/  MUFU.EX2 R21, R21 ;  /* 0x0000001500157308 */ /* 0x000ee20000000800 */
[----:B-1----:R-:W-:-:S07]  /*57d0*/  FADD.FTZ R66, R20, R63 ;  /* 0x0000003f14427221 */ /* 0x002fce0000010000 */
[----:B------:R-:W1:Y:S01]  /*57e0*/  MUFU.EX2 R72, R72 ;  /* 0x0000004800487308 */ /* 0x000e620000000800 */
[----:B--2---:R-:W-:-:S01]  /*57f0*/  FADD.FTZ R66, R93, R66 ;  /* 0x000000425d427221 */ /* 0x004fc20000010000 */
[----:B------:R-:W-:-:S04]  /*5800*/  F2FP.SATFINITE.E4M3.F32.PACK_AB_MERGE_C R20, R93, R20, RZ ;  /* 0x000000145d14723e */ /* 0x000fc800048070ff */
[----:B------:R-:W-:Y:S02]  /*5810*/  F2FP.SATFINITE.E4M3.F32.PACK_AB_MERGE_C R149, R15, R14, R20 ;  /* 0x0000000e0f95723e */ /* 0x000fe40004807014 */
[----:B------:R-:W2:Y:S01]  /*5820*/  MUFU.EX2 R73, R73 ;  /* 0x0000004900497308 */ /* 0x000ea20000000800 */
[----:B---3--:R-:W-:-:S01]  /*5830*/  FADD.FTZ R63, R21, R66 ;  /* 0x00000042153f7221 */ /* 0x008fc20000010000 */
[----:B------:R-:W-:-:S06]  /*5840*/  FADD.FTZ R66, R80, R79 ;  /* 0x0000004f50427221 */ /* 0x000fcc0000010000 */
[----:B------:R-:W3:Y:S01]  /*5850*/  MUFU.EX2 R74, R74 ;  /* 0x0000004a004a7308 */ /* 0x000ee20000000800 */
[----:B-1----:R-:W-:-:S01]  /*5860*/  FADD.FTZ R64, R72, R63 ;  /* 0x0000003f48407221 */ /* 0x002fc20000010000 */
[----:B------:R-:W-:-:S06]  /*5870*/  FADD.FTZ R63, R81, R66 ;  /* 0x00000042513f7221 */ /* 0x000fcc0000010000 */
[----:B------:R-:W1:Y:S01]  /*5880*/  MUFU.EX2 R56, R56 ;  /* 0x0000003800387308 */ /* 0x000e620000000800 */
[----:B--2---:R-:W-:-:S01]  /*5890*/  FADD.FTZ R45, R73, R64 ;  /* 0x00000040492d7221 */ /* 0x004fc20000010000 */
[----:B------:R-:W-:-:S04]  /*58a0*/  FADD.FTZ R64, R82, R63 ;  /* 0x0000003f52407221 */ /* 0x000fc80000010000 */
[----:B------:R-:W-:Y:S02]  /*58b0*/  FADD.FTZ R83, R83, R64 ;  /* 0x0000004053537221 */ /* 0x000fe40000010000 */
        /* <DEDUP_REMOVED lines=33> */
[----:B---3--:R-:W-:-:S07]  /*5ad0*/  FADD.FTZ R50, R40, R45 ;  /* 0x0000002d28327221 */ /* 0x008fce0000010000 */
[----:B------:R-:W-:Y:S01]  /*5ae0*/  MUFU.EX2 R52, R52 ;  /* 0x0000003400347308 */ /* 0x000fe20000000800 */
[----:B-1----:R-:W-:-:S07]  /*5af0*/  FADD.FTZ R7, R41, R50 ;  /* 0x0000003229077221 */ /* 0x002fce0000010000 */
[----:B------:R-:W1:Y:S01]  /*5b00*/  MUFU.EX2 R51, R51 ;  /* 0x0000003300337308 */ /* 0x000e620000000800 */
[----:B--2---:R-:W-:-:S07]  /*5b10*/  FADD.FTZ R12, R42, R7 ;  /* 0x000000072a0c7221 */ /* 0x004fce0000010000 */
        /* <DEDUP_REMOVED lines=24> */
[C---:B-1----:R-:W-:Y:S01]  /*5ca0*/  F2FP.SATFINITE.E4M3.F32.PACK_AB_MERGE_C R46, R47.reuse, R46, RZ ;  /* 0x0000002e2f2e723e */ /* 0x042fe200048070ff */
[----:B------:R-:W-:-:S03]  /*5cb0*/  FADD.FTZ R47, R47, R12 ;  /* 0x0000000c2f2f7221 */ /* 0x000fc60000010000 */
[----:B------:R-:W-:-:S03]  /*5cc0*/  F2FP.SATFINITE.E4M3.F32.PACK_AB_MERGE_C R143, R44, R3, R46 ;  /* 0x000000032c8f723e */ /* 0x000fc6000480702e */
        /* <DEDUP_REMOVED lines=48> */
.L_x_10814:
[----:B------:R-:W-:-:S11]  /*5fd0*/  UISETP.NE.AND UP1, UPT, UR7, 0x1, UPT ;  /* 0x000000010700788c */ /* 0x000fd6000bf25270 */
[----:B------:R-:W-:Y:S02]  /*5fe0*/  @UP1 ULDC.64 UR14, c[0x0][0x9e8] ;  /* 0x00027a00000e1ab9 */ /* 0x000fe40000000a00 */
[----:B------:R-:W-:-:S04]  /*5ff0*/  UIMAD.WIDE.U32 UR10, UR12, UR14, URZ ;  /* 0x0000000e0c0a72a5 */ /* 0x000fc8000f8e003f */
[----:B------:R-:W-:-:S12]  /*6000*/  @UP1 USHF.R.U32.HI UR12, URZ, UR15, UR11 ;  /* 0x0000000f3f0c1299 */ /* 0x000fd8000801160b */
.L_x_10815:
[----:B------:R-:W-:-:S04]  /*6010*/  UIMAD UR7, UR12, UR7, UR7 ;  /* 0x000000070c0772a4 */ /* 0x000fc8000f8e0207 */
[----:B------:R-:W-:-:S04]  /*6020*/  UISETP.LT.AND UP1, UPT, UR6, UR7, UPT ;  /* 0x000000070600728c */ /* 0x000fc8000bf21270 */
[----:B------:R-:W-:-:S12]  /*6030*/  USEL UR6, UR6, UR7, UP1 ;  /* 0x0000000706067287 */ /* 0x000fd80008800000 */
.L_x_10813:
[----:B------:R-:W-:Y:S01]  /*6040*/  UIMAD.WIDE UR6, UR6, 0x66666667, URZ ;  /* 0x66666667060678a5 */ /* 0x000fe2000f8e023f */
[----:B------:R-:W-:Y:S02]  /*6050*/  CS2R R54, SRZ ;  /* 0x0000000000367805 */ /* 0x000fe4000001ff00 */
[----:B------:R-:W-:Y:S02]  /*6060*/  CS2R R52, SRZ ;  /* 0x0000000000347805 */ /* 0x000fe4000001ff00 */
[----:B------:R-:W-:Y:S01]  /*6070*/  CS2R R50, SRZ ;  /* 0x0000000000327805 */ /* 0x000fe2000001ff00 */
[----:B------:R-:W-:Y:S01]  /*6080*/  USHF.R.U32.HI UR6, URZ, 0x1f, UR7 ;  /* 0x0000001f3f067899 */ /* 0x000fe20008011607 */
[----:B------:R-:W-:Y:S02]  /*6090*/  CS2R R48, SRZ ;  /* 0x0000000000307805 */ /* 0x000fe4000001ff00 */
[----:B------:R-:W-:Y:S02]  /*60a0*/  CS2R R46, SRZ ;  /* 0x00000000002e7805 */ /* 0x000fe4000001ff00 */
[----:B------:R-:W-:Y:S01]  /*60b0*/  CS2R R44, SRZ ;  /* 0x00000000002c7805 */ /* 0x000fe2000001ff00 */
[----:B------:R-:W-:Y:S01]  /*60c0*/  ULEA.HI.SX32 UR6, UR7, UR6, 0x1a ;  /* 0x0000000607067291 */ /* 0x000fe2000f8fd23f */
        /* <DEDUP_REMOVED lines=12> */
[----:B------:R-:W-:-:S13]  /*6190*/  ISETP.GE.AND P1, PT, R3, UR28, PT ;  /* 0x0000001c03007c0c */ /* 0x000fda000bf26270 */
[----:B------:R-:W-:Y:S05]  /*61a0*/  @!P1 BRA `(.L_x_10816) ;  /* 0x00000048003c9947 */ /* 0x000fea0003800000 */
[----:B------:R-:W-:Y:S01]  /*61b0*/  IMAD.IADD R9, R156, 0x1, R4 ;  /* 0x000000019c097824 */ /* 0x000fe200078e0204 */
[----:B------:R-:W-:Y:S01]  /*61c0*/  ULDC UR22, c[0x0][0x9e4] ;  /* 0x0002790000167ab9 */ /* 0x000fe20000000800 */
[----:B------:R-:W-:Y:S01]  /*61d0*/  IMAD.MOV.U32 R55, RZ, RZ, RZ ;  /* 0x000000ffff377224 */ /* 0x000fe200078e00ff */
[----:B------:R-:W-:Y:S01]  /*61e0*/  ULDC UR24, c[0x0][0x2e0] ;  /* 0x0000b80000187ab9 */ /* 0x000fe20000000800 */
[----:B------:R-:W-:Y:S01]  /*61f0*/  ULDC UR21, c[0x0][0x988] ;  /* 0x0002620000157ab9 */ /* 0x000fe20000000800 */
[----:B------:R-:W-:-:S05]  /*6200*/  ULDC UR23, c[0x0][0x9e0] ;  /* 0x0002780000177ab9 */ /* 0x000fca0000000800 */
.L_x_10834:
[----:B------:R-:W-:-:S04]  /*6210*/  UIADD3 UR27, UR38, 0x1, URZ ;  /* 0x00000001261b7890 */ /* 0x000fc8000fffe03f */
[----:B------:R-:W-:-:S04]  /*6220*/  UISETP.NE.AND UP1, UPT, UR27, 0x2, UPT ;  /* 0x000000021b00788c */ /* 0x000fc8000bf25270 */
[----:B------:R-:W-:Y:S02]  /*6230*/  USEL UR26, URZ, 0x1, UP1 ;  /* 0x000000013f1a7887 */ /* 0x000fe40008800000 */
[----:B------:R-:W-:Y:S02]  /*6240*/  USEL UR27, UR27, URZ, UP1 ;  /* 0x0000003f1b1b7287 */ /* 0x000fe40008800000 */
[----:B------:R-:W-:Y:S01]  /*6250*/  ULOP3.LUT UR26, UR37, UR26, URZ, 0x3c, !UPT ;  /* 0x0000001a251a7292 */ /* 0x000fe2000f8e3c3f */
[----:B------:R-:W-:Y:S11]  /*6260*/  @!P0 BRA `(.L_x_10817) ;  /* 0x0000000000048947 */ /* 0x000ff60003800000 */
[----:B------:R-:W-:Y:S01]  /*6270*/  BPT.TRAP 0x1 ;  /* 0x000000040000795c */ /* 0x000fe20000300000 */
.L_x_10817:
[----:B------:R-:W-:Y:S01]  /*6280*/  ULEA UR25, UR27, UR40, 0x3 ;  /* 0x000000281b197291 */ /* 0x000fe2000f8e183f */
[----:B------:R-:W-:-:S05]  /*6290*/  IMAD.U32 R12, RZ, RZ, UR26 ;  /* 0x0000001aff0c7e24 */ /* 0x000fca000f8e00ff */
[----:B------:R-:W-:-:S04]  /*62a0*/  SHF.L.U32 R12, R12, 0x1f, RZ ;  /* 0x0000001f0c0c7819 */ /* 0x000fc800000006ff */
[----:B------:R1:W2:Y:S01]  /*62b0*/  SYNCS.PHASECHK.TRANS64.TRYWAIT P1, [UR25+0x13230], R12 ;  /* 0x0132300cff0075a7 */ /* 0x0002a20008020159 */
[----:B------:R-:W-:Y:S05]  /*62c0*/  @!P0 BRA `(.L_x_10818) ;  /* 0x0000000000048947 */ /* 0x000fea0003800000 */
[----:B------:R-:W-:Y:S01]  /*62d0*/  BPT.TRAP 0x1 ;  /* 0x000000040000795c */ /* 0x000fe20000300000 */
.L_x_10818:
[----:B--2---:R-:W-:Y:S05]  /*62e0*/  @P1 BRA `(.L_x_10819) ;  /* 0x0000000000081947 */ /* 0x004fea0003800000 */
[----:B------:R-:W2:Y:S02]  /*62f0*/  SYNCS.PHASECHK.TRANS64.TRYWAIT P1, [UR25+0x13230], R12 ;  /* 0x0132300cff0075a7 */ /* 0x000ea40008020159 */
[----:B--2---:R-:W-:Y:S05]  /*6300*/  @!P1 BRA `(.L_x_10820) ;  /* 0x0000010800489947 */ /* 0x004fea0003800000 */
.L_x_10819:
        /* <DEDUP_REMOVED lines=64> */
.L_x_10821:
[----:B------:R-:W-:Y:S01]  /*6710*/  ULEA UR11, UR38, UR40, 0x3 ;  /* 0x00000028260b7291 */ /* 0x000fe2000f8e183f */
[----:B-12---:R-:W-:-:S05]  /*6720*/  IMAD.U32 R12, RZ, RZ, UR37 ;  /* 0x00000025ff0c7e24 */ /* 0x006fca000f8e00ff */
[----:B------:R-:W-:-:S04]  /*6730*/  SHF.L.U32 R12, R12, 0x1f, RZ ;  /* 0x0000001f0c0c7819 */ /* 0x000fc800000006ff */
[----:B------:R1:W2:Y:S01]  /*6740*/  SYNCS.PHASECHK.TRANS64.TRYWAIT P1, [UR11+0x13250], R12 ;  /* 0x0132500cff0075a7 */ /* 0x0002a2000802014b */
[----:B------:R-:W-:Y:S05]  /*6750*/  @!P0 BRA `(.L_x_10822) ;  /* 0x0000000000048947 */ /* 0x000fea0003800000 */
[----:B------:R-:W-:Y:S01]  /*6760*/  BPT.TRAP 0x1 ;  /* 0x000000040000795c */ /* 0x000fe20000300000 */
.L_x_10822:
[----:B--2---:R-:W-:Y:S05]  /*6770*/  @P1 BRA `(.L_x_10823) ;  /* 0x0000000000081947 */ /* 0x004fea0003800000 */
[----:B------:R-:W2:Y:S02]  /*6780*/  SYNCS.PHASECHK.TRANS64.TRYWAIT P1, [UR11+0x13250], R12 ;  /* 0x0132500cff0075a7 */ /* 0x000ea4000802014b */
[----:B--2---:R-:W-:Y:S05]  /*6790*/  @!P1 BRA `(.L_x_10824) ;  /* 0x00000104003c9947 */ /* 0x004fea0003800000 */
.L_x_10823:
        /* <DEDUP_REMOVED lines=11> */
[----:B------:R-:W-:Y:S01]  /*6850*/  FMUL.FTZ R86, R0, R56 ;  /* 0x0000003800567220 */ /* 0x000fe20000410000 */
[----:B------:R-:W-:Y:S01]  /*6860*/  ULOP3.LUT UR6, UR6, 0x10000, URZ, 0xfc, !UPT ;  /* 0x0001000006067892 */ /* 0x000fe2000f8efc3f */
[----:B------:R-:W-:-:S02]  /*6870*/  IMAD.U32 R56, RZ, RZ, UR25 ;  /* 0x00000019ff387e24 */ /* 0x000fc4000f8e00ff */
[C---:B------:R-:W-:Y:S01]  /*6880*/  FMUL.FTZ R15, R0.reuse, R123 ;  /* 0x0000007b000f7220 */ /* 0x040fe20000410000 */
[C---:B-12---:R-:W-:Y:S01]  /*6890*/  FMUL.FTZ R12, R0.reuse, R120 ;  /* 0x00000078000c7220 */ /* 0x046fe20000410000 */
        /* <DEDUP_REMOVED lines=9> */
[----:B------:R-:W-:Y:S01]  /*6930*/  QGMMA.64x64x32.F32.E4M3.E4M3 R24, R152, gdesc[UR4], R24, gsb0 ;  /* 0x00e0000498187df3 */ /* 0x000fe20008000818 */
[----:B------:R-:W-:Y:S01]  /*6940*/  UIADD3 UR6, UR10, 0x80, URZ ;  /* 0x000000800a067890 */ /* 0x000fe2000fffe03f */
[C---:B------:R-:W-:Y:S01]  /*6950*/  FMUL.FTZ R14, R0.reuse, R122 ;  /* 0x0000007a000e7220 */ /* 0x040fe20000410000 */
[----:B------:R-:W-:Y:S01]  /*6960*/  UMOV UR7, 0xc0000010 ;  /* 0xc000001000077882 */ /* 0x000fe20000000000 */
        /* <DEDUP_REMOVED lines=64> */
[----:B------:R-:W-:Y:S01]  /*6d70*/  FMUL.FTZ R68, R0, R71 ;  /* 0x0000004700447220 */ /* 0x000fe20000410000 */
[----:B------:R-:W1:Y:S01]  /*6d80*/  MUFU.TANH R12, R12 ;  /* 0x0000000c000c7308 */ /* 0x000e620000002400 */
[----:B------:R-:W-:-:S07]  /*6d90*/  IMAD R67, R17, -0x2, R69 ;  /* 0xfffffffe11437824 */ /* 0x000fce00078e0245 */
[----:B------:R-:W2:Y:S01]  /*6da0*/  MUFU.TANH R13, R13 ;  /* 0x0000000d000d7308 */ /* 0x000ea20000002400 */
[----:B------:R-:W-:Y:S02]  /*6db0*/  WARPGROUP.DEPBAR.LE gsb0, 0x0 ;  /* 0x00008000000079c5 */ /* 0x000fe40000010000 */
[----:B------:R-:W-:-:S06]  /*6dc0*/  WARPGROUP.ARRIVE ;  /* 0x00000000000079c5 */ /* 0x000fcc0000000000 */
[----:B------:R-:W3:Y:S01]  /*6dd0*/  S2R R155, SR_TID.X ;  /* 0x00000000009b7919 */ /* 0x000ee20000002100 */
[----:B------:R-:W4:Y:S01]  /*6de0*/  MUFU.TANH R14, R14 ;  /* 0x0000000e000e7308 */ /* 0x000f220000002400 */
[----:B------:R-:W-:Y:S01]  /*6df0*/  QGMMA.64x64x32.F32.E4M3.E4M3 R24, R148, gdesc[UR4], R24, gsb0 ;  /* 0x00e0000494187df3 */ /* 0x000fe20008000818 */
[----:B------:R-:W-:Y:S01]  /*6e00*/  UIADD3 UR6, UR10, 0x100, URZ ;  /* 0x000001000a067890 */ /* 0x000fe2000fffe03f */
[----:B------:R-:W-:-:S05]  /*6e10*/  UMOV UR7, 0xc0000010 ;  /* 0xc000001000077882 */ /* 0x000fca0000000000 */
[----:B------:R-:W1:Y:S08]  /*6e20*/  MUFU.TANH R15, R15 ;  /* 0x0000000f000f7308 */ /* 0x000e700000002400 */
[----:B------:R-:W1:Y:S08]  /*6e30*/  MUFU.TANH R20, R20 ;  /* 0x0000001400147308 */ /* 0x000e700000002400 */
[----:B------:R-:W1:Y:S01]  /*6e40*/  MUFU.TANH R21, R21 ;  /* 0x0000001500157308 */ /* 0x000e620000002400 */
[----:B---3--:R-:W-:-:S07]  /*6e50*/  LOP3.LUT P1, RZ, R155, 0x7f, RZ, 0xc0, !PT ;  /* 0x0000007f9bff7812 */ /* 0x008fce000782c0ff */
[----:B------:R-:W3:Y:S08]  /*6e60*/  MUFU.TANH R120, R120 ;  /* 0x0000007800787308 */ /* 0x000ef00000002400 */
[----:B------:R-:W1:Y:S01]  /*6e70*/  MUFU.TANH R121, R121 ;  /* 0x0000007900797308 */ /* 0x000e620000002400 */
[----:B------:R-:W-:-:S05]  /*6e80*/  @!P1 VIADD R56, R56, 0x13240 ;  /* 0x0001324038389836 */ /* 0x000fca0000000000 */
[----:B------:R-:W-:Y:S02]  /*6e90*/  @!P1 PRMT R56, RZ, 0x654, R56 ;  /* 0x00000654ff389816 */ /* 0x000fe40000000038 */
[----:B------:R-:W1:Y:S08]  /*6ea0*/  MUFU.TANH R122, R122 ;  /* 0x0000007a007a7308 */ /* 0x000e700000002400 */
[----:B------:R-:W1:Y:S08]  /*6eb0*/  MUFU.TANH R123, R123 ;  /* 0x0000007b007b7308 */ /* 0x000e700000002400 */
[----:B------:R-:W1:Y:S08]  /*6ec0*/  MUFU.TANH R124, R124 ;  /* 0x0000007c007c7308 */ /* 0x000e700000002400 */
[----:B------:R-:W1:Y:S01]  /*6ed0*/  MUFU.TANH R125, R125 ;  /* 0x0000007d007d7308 */ /* 0x000e620000002400 */
[----:B------:R-:W-:-:S02]  /*6ee0*/  WARPGROUP.DEPBAR.LE gsb0, 0x0 ;  /* 0x00008000000079c5 */ /* 0x000fc40000010000 */
[----:B------:R-:W-:-:S05]  /*6ef0*/  WARPGROUP.ARRIVE ;  /* 0x00000000000079c5 */ /* 0x000fca0000000000 */
[----:B------:R-:W1:Y:S01]  /*6f00*/  MUFU.TANH R126, R126 ;  /* 0x0000007e007e7308 */ /* 0x000e620000002400 */
[----:B------:R-:W-:Y:S01]  /*6f10*/  QGMMA.64x64x32.F32.E4M3.E4M3 R24, R144, gdesc[UR4], R24, gsb0 ;  /* 0x00e0000490187df3 */ /* 0x000fe20008000818 */
        /* <DEDUP_REMOVED lines=30> */
[----:B------:R-:W-:Y:S07]  /*7100*/  QGMMA.64x64x32.F32.E4M3.E4M3 R24, R136, gdesc[UR4], R24, gsb0 ;  /* 0x00e0000488187df3 */ /* 0x000fee0008000818 */
        /* <DEDUP_REMOVED lines=11> */
[----:B------:R-:W5:Y:S05]  /*71c0*/  LDC R136, c[0x0][0x288] ;  /* 0x0000a200ff887b82 */ /* 0x000f6a0000000800 */
[----:B------:R-:W1:Y:S01]  /*71d0*/  MUFU.TANH R100, R100 ;  /* 0x0000006400647308 */ /* 0x000e620000002400 */
[----:B------:R5:W-:Y:S01]  /*71e0*/  @!P1 SYNCS.ARRIVE.TRANS64.RED.A1T0 RZ, [R56+URZ], RZ ;  /* 0x000000ff38ff99a7 */ /* 0x000be2000810043f */
[----:B------:R-:W-:-:S06]  /*71f0*/  PLOP3.LUT P1, PT, PT, PT, UP0, 0x40, 0x0 ;  /* 0x000000000000781c */ /* 0x000fcc0003f2e808 */
[----:B------:R-:W1:Y:S08]  /*7200*/  MUFU.TANH R101, R101 ;  /* 0x0000006500657308 */ /* 0x000e700000002400 */
[----:B------:R-:W1:Y:S01]  /*7210*/  MUFU.TANH R102, R102 ;  /* 0x0000006600667308 */ /* 0x000e620000002400 */
[----:B-----5:R-:W-:-:S07]  /*7220*/  IADD3 R56, R57, 0x1, -R136 ;  /* 0x0000000139387810 */ /* 0x020fce0007ffe888 */
[----:B------:R-:W1:Y:S01]  /*7230*/  MUFU.TANH R103, R103 ;  /* 0x0000006700677308 */ /* 0x000e620000002400 */
[----:B------:R-:W-:-:S04]  /*7240*/  IMAD R56, R17, -0x2, R56 ;  /* 0xfffffffe11387824 */ /* 0x000fc800078e0238 */
[----:B------:R-:W-:-:S03]  /*7250*/  VIADD R137, R56, UR23 ;  /* 0x0000001738897c36 */ /* 0x000fc60008000000 */
[----:B------:R-:W1:Y:S01]  /*7260*/  MUFU.TANH R72, R72 ;  /* 0x0000004800487308 */ /* 0x000e620000002400 */
[----:B------:R-:W-:Y:S02]  /*7270*/  VIADD R136, R56, UR20 ;  /* 0x0000001438887c36 */ /* 0x000fe40008000000 */
        /* <DEDUP_REMOVED lines=40> */
[----:B------:R-:W2:Y:S02]  /*7500*/  @P1 LDC.64 R56, c[0x0][0x9e8] ;  /* 0x00027a00ff381b82 */ /* 0x000ea40000000a00 */
[----:B--2---:R-:W-:-:S05]  /*7510*/  @P1 IMAD.HI.U32 R56, R139, R56, RZ ;  /* 0x000000388b381227 */ /* 0x004fca00078e00ff */
[----:B------:R-:W-:-:S04]  /*7520*/  @P1 SHF.R.U32.HI R139, RZ, R57, R56 ;  /* 0x00000039ff8b1219 */ /* 0x000fc80000011638 */
[----:B------:R-:W-:Y:S01]  /*7530*/  LOP3.LUT R56, RZ, R139, RZ, 0x33, !PT ;  /* 0x0000008bff387212 */ /* 0x000fe200078e33ff */
[----:B------:R-:W-:Y:S06]  /*7540*/  BRA `(.L_x_10828) ;  /* 0x00000000001c7947 */ /* 0x000fec0003800000 */
.L_x_10827:
[----:B------:R-:W-:-:S05]  /*7550*/  IMAD.U32 R140, RZ, RZ, UR22 ;  /* 0x00000016ff8c7e24 */ /* 0x000fca000f8e00ff */
[----:B------:R-:W-:-:S13]  /*7560*/  ISETP.NE.AND P1, PT, R140, 0x1, PT ;  /* 0x000000018c00780c */ /* 0x000fda0003f25270 */
[----:B------:R-:W2:Y:S01]  /*7570*/  @P1 LDC.64 R56, c[0x0][0x9e8] ;  /* 0x00027a00ff381b82 */ /* 0x000ea20000000a00 */
[----:B------:R-:W-:-:S04]  /*7580*/  @P1 IMAD.IADD R139, R156, 0x1, R4 ;  /* 0x000000019c8b1824 */ /* 0x000fc800078e0204 */
[----:B--2---:R-:W-:-:S04]  /*7590*/  @P1 IMAD.HI.U32 R138, R139, R56, RZ ;  /* 0x000000388b8a1227 */ /* 0x004fc800078e00ff */
[----:B------:R-:W-:Y:S01]  /*75a0*/  IMAD.MOV.U32 R56, RZ, RZ, R9 ;  /* 0x000000ffff387224 */ /* 0x000fe200078e0009 */
[----:B------:R-:W-:-:S07]  /*75b0*/  @P1 SHF.R.U32.HI R56, RZ, R57, R138 ;  /* 0x00000039ff381219 */ /* 0x000fce000001168a */
.L_x_10828:
[----:B------:R-:W-:Y:S05]  /*75c0*/  BSYNC B0 ;  /* 0x0000000000007941 */ /* 0x000fea0003800000 */
.L_x_10826:
[----:B------:R-:W-:-:S05]  /*75d0*/  IMAD R56, R56, R140, R67 ;  /* 0x0000008c38387224 */ /* 0x000fca00078e0243 */
[----:B------:R-:W-:Y:S02]  /*75e0*/  VIADDMNMX R71, R56, R140, R71, PT ;  /* 0x0000008c38477246 */ /* 0x000fe40003800147 */
[----:B------:R-:W-:-:S07]  /*75f0*/  VIMNMX R70, R70, R56, !PT ;  /* 0x0000003846467248 */ /* 0x000fce0007fe0100 */
.L_x_10825:
[----:B------:R-:W-:Y:S01]  /*7600*/  ISETP.GE.AND P3, PT, R69, 0x9, PT ;  /* 0x000000094500780c */ /* 0x000fe20003f66270 */
[----:B------:R-:W-:Y:S01]  /*7610*/  IMAD.IADD R137, R5, 0x1, R137 ;  /* 0x0000000105897824 */ /* 0x000fe200078e0289 */
[----:B------:R-:W-:Y:S01]  /*7620*/  ISETP.GE.AND P1, PT, R69, 0x2, PT ;  /* 0x000000024500780c */ /* 0x000fe20003f26270 */
[----:B------:R-:W-:Y:S01]  /*7630*/  IMAD.IADD R136, R5, 0x1, R136 ;  /* 0x0000000105887824 */ /* 0x000fe200078e0288 */
[----:B------:R-:W-:Y:S02]  /*7640*/  ISETP.GE.AND P4, PT, R69, 0xa, PT ;  /* 0x0000000a4500780c */ /* 0x000fe40003f86270 */
[----:B------:R-:W-:Y:S02]  /*7650*/  LOP3.LUT R16, R16, 0xfffffffd, RZ, 0xc0, !PT ;  /* 0xfffffffd10107812 */ /* 0x000fe400078ec0ff */
[----:B------:R-:W-:Y:S02]  /*7660*/  ISETP.GT.AND P2, PT, R70, 0x1, !P1 ;  /* 0x000000014600780c */ /* 0x000fe40004f44270 */
[----:B------:R-:W-:-:S02]  /*7670*/  LOP3.LUT R2, R2, 0xfffffffd, RZ, 0xc0, !PT ;  /* 0xfffffffd02027812 */ /* 0x000fc400078ec0ff */
[----:B------:R-:W-:Y:S02]  /*7680*/  ISETP.LT.OR P2, PT, R71, 0x2, P2 ;  /* 0x000000024700780c */ /* 0x000fe40001741670 */
[----:B------:R-:W-:Y:S02]  /*7690*/  @P3 LOP3.LUT R16, R16, 0x2, RZ, 0xfc, !PT ;  /* 0x0000000210103812 */ /* 0x000fe400078efcff */
[----:B------:R-:W-:Y:S02]  /*76a0*/  FSEL R56, R13, -INF , !P2 ;  /* 0xff8000000d387808 */ /* 0x000fe40005000000 */
[----:B------:R-:W-:Y:S02]  /*76b0*/  LOP3.LUT R16, R16, 0xfffffffb, RZ, 0xc0, !PT ;  /* 0xfffffffb10107812 */ /* 0x000fe400078ec0ff */
[----:B------:R-:W-:Y:S02]  /*76c0*/  ISETP.GT.AND P3, PT, R70, 0x8, !P3 ;  /* 0x000000084600780c */ /* 0x000fe40005f64270 */
[----:B------:R-:W-:-:S02]  /*76d0*/  @P4 LOP3.LUT R16, R16, 0x4, RZ, 0xfc, !PT ;  /* 0x0000000410104812 */ /* 0x000fc400078efcff */
[----:B------:R-:W-:Y:S02]  /*76e0*/  ISETP.GT.AND P2, PT, R70, 0x9, !P4 ;  /* 0x000000094600780c */ /* 0x000fe40006744270 */
[----:B------:R-:W-:Y:S02]  /*76f0*/  ISETP.GE.AND P4, PT, R69, 0x11, PT ;  /* 0x000000114500780c */ /* 0x000fe40003f86270 */
        /* <DEDUP_REMOVED lines=216> */
[----:B------:R-:W-:-:S13]  /*8480*/  PLOP3.LUT P6, PT, PT, PT, UP0, 0x40, 0x0 ;  /* 0x000000000000781c */ /* 0x000fda0003fce808 */
[----:B------:R-:W-:Y:S05]  /*8490*/  @P6 BRA `(.L_x_10829) ;  /* 0x0000000000546947 */ /* 0x000fea0003800000 */
        /* <DEDUP_REMOVED lines=12> */
.L_x_10831:
[----:B------:R-:W-:-:S05]  /*8560*/  IMAD.U32 R70, RZ, RZ, UR22 ;  /* 0x00000016ff467e24 */ /* 0x000fca000f8e00ff */
[----:B------:R-:W-:-:S13]  /*8570*/  ISETP.NE.AND P6, PT, R70, 0x1, PT ;  /* 0x000000014600780c */ /* 0x000fda0003fc5270 */
[----:B------:R-:W1:Y:S02]  /*8580*/  @P6 LDC.64 R12, c[0x0][0x9e8] ;  /* 0x00027a00ff0c6b82 */ /* 0x000e640000000a00 */
[----:B-1----:R-:W-:-:S05]  /*8590*/  @P6 IMAD.HI.U32 R12, R57, R12, RZ ;  /* 0x0000000c390c6227 */ /* 0x002fca00078e00ff */
[----:B------:R-:W-:-:S07]  /*85a0*/  @P6 SHF.R.U32.HI R57, RZ, R13, R12 ;  /* 0x0000000dff396219 */ /* 0x000fce000001160c */
.L_x_10832:
[----:B------:R-:W-:Y:S05]  /*85b0*/  BSYNC B0 ;  /* 0x0000000000007941 */ /* 0x000fea0003800000 */
.L_x_10830:
[----:B------:R-:W-:-:S05]  /*85c0*/  IMAD R57, R57, R70, R67 ;  /* 0x0000004639397224 */ /* 0x000fca00078e0243 */
[----:B------:R-:W-:Y:S02]  /*85d0*/  VIADDMNMX R137, R57, R70, R137, PT ;  /* 0x0000004639897246 */ /* 0x000fe40003800189 */
[----:B------:R-:W-:-:S07]  /*85e0*/  VIMNMX R136, R136, R57, !PT ;  /* 0x0000003988887248 */ /* 0x000fce0007fe0100 */
.L_x_10829:
[----:B------:R-:W-:Y:S01]  /*85f0*/  ISETP.GT.AND P1, PT, R136, 0x1, !P1 ;  /* 0x000000018800780c */ /* 0x000fe20004f24270 */
[----:B------:R-:W-:Y:S01]  /*8600*/  IMAD.U32 R69, RZ, RZ, UR21 ;  /* 0x00000015ff457e24 */ /* 0x000fe2000f8e00ff */
        /* <DEDUP_REMOVED lines=74> */
[----:B------:R-:W-:Y:S02]  /*8ab0*/  ISETP.GT.AND P1, PT, R136, 0x30, !P6 ;  /* 0x000000308800780c */ /* 0x000fe40007724270 */
[----:B------:R-:W-:Y:S02]  /*8ac0*/  LOP3.LUT P6, RZ, R16, 0x10000, RZ, 0xc0, !PT ;  /* 0x0001000010ff7812 */ /* 0x000fe400078cc0ff */
        /* <DEDUP_REMOVED lines=19> */
[C---:B------:R-:W-:Y:S02]  /*8c00*/  ISETP.GT.AND P1, PT, R136.reuse, 0x39, !P1 ;  /* 0x000000398800780c */ /* 0x040fe40004f24270 */
[----:B------:R-:W-:Y:S02]  /*8c10*/  FMNMX.FTZ R57, R135, R12, !PT ;  /* 0x0000000c87397209 */ /* 0x000fe40007810000 */
[----:B------:R-:W-:Y:S02]  /*8c20*/  ISETP.LT.OR P1, PT, R137, 0x3a, P1 ;  /* 0x0000003a8900780c */ /* 0x000fe40000f21670 */
[----:B------:R-:W-:Y:S01]  /*8c30*/  ISETP.GT.AND P2, PT, R136, 0x89, !P2 ;  /* 0x000000898800780c */ /* 0x000fe20005744270 */
[----:B------:R-:W1:Y:S01]  /*8c40*/  SHFL.BFLY PT, R12, R57, 0x2, 0x1f ;  /* 0x0c401f00390c7f89 */ /* 0x000e6200000e0000 */
        /* <DEDUP_REMOVED lines=9> */
[C---:B------:R-:W-:Y:S02]  /*8ce0*/  ISETP.GT.AND P4, PT, R136.reuse, 0x91, !P4 ;  /* 0x000000918800780c */ /* 0x040fe40006784270 */
[----:B------:R-:W-:Y:S02]  /*8cf0*/  ISETP.GT.AND P1, PT, R136, 0x41, !P1 ;  /* 0x000000418800780c */ /* 0x000fe40004f24270 */
[C---:B------:R-:W-:Y:S02]  /*8d00*/  ISETP.LT.OR P3, PT, R137.reuse, 0x91, P3 ;  /* 0x000000918900780c */ /* 0x040fe40001f61670 */
[----:B------:R-:W-:Y:S02]  /*8d10*/  ISETP.LT.OR P1, PT, R137, 0x42, P1 ;  /* 0x000000428900780c */ /* 0x000fe40000f21670 */
[----:B-1----:R-:W-:-:S02]  /*8d20*/  FMNMX.FTZ R67, R57, R12, !PT ;  /* 0x0000000c39437209 */ /* 0x002fc40007810000 */
[----:B------:R-:W-:Y:S02]  /*8d30*/  FSEL R91, R91, -INF , !P1 ;  /* 0xff8000005b5b7808 */ /* 0x000fe40004800000 */
[----:B------:R-:W-:Y:S01]  /*8d40*/  LOP3.LUT P1, RZ, R16, 0x200000, RZ, 0xc0, !PT ;  /* 0x0020000010ff7812 */ /* 0x000fe2000782c0ff */
[----:B------:R-:W1:Y:S01]  /*8d50*/  SHFL.BFLY PT, R12, R67, 0x1, 0x1f ;  /* 0x0c201f00430c7f89 */ /* 0x000e6200000e0000 */
[C---:B------:R-:W-:Y:S02]  /*8d60*/  ISETP.GT.AND P5, PT, R136.reuse, 0x98, !P5 ;  /* 0x000000988800780c */ /* 0x040fe40006fa4270 */
[----:B------:R-:W-:Y:S02]  /*8d70*/  ISETP.GT.AND P1, PT, R136, 0x48, !P1 ;  /* 0x000000488800780c */ /* 0x000fe40004f24270 */
[C---:B------:R-:W-:Y:S02]  /*8d80*/  ISETP.LT.OR P4, PT, R137.reuse, 0x92, P4 ;  /* 0x000000928900780c */ /* 0x040fe40002781670 */
[----:B------:R-:W-:-:S02]  /*8d90*/  ISETP.LT.OR P1, PT, R137, 0x49, P1 ;  /* 0x000000498900780c */ /* 0x000fc40000f21670 */
[----:B------:R-:W-:Y:S02]  /*8da0*/  FSEL R63, R63, -INF , !P3 ;  /* 0xff8000003f3f7808 */ /* 0x000fe40005800000 */
[----:B------:R-:W-:Y:S02]  /*8db0*/  FSEL R94, R94, -INF , !P1 ;  /* 0xff8000005e5e7808 */ /* 0x000fe40004800000 */
[----:B------:R-:W-:Y:S02]  /*8dc0*/  LOP3.LUT P1, RZ, R16, 0x100000, RZ, 0xc0, !PT ;  /* 0x0010000010ff7812 */ /* 0x000fe4000782c0ff */
[----:B------:R-:W-:Y:S02]  /*8dd0*/  ISETP.LT.OR P5, PT, R137, 0x99, P5 ;  /* 0x000000998900780c */ /* 0x000fe40002fa1670 */
[----:B------:R-:W-:Y:S02]  /*8de0*/  ISETP.GT.AND P1, PT, R136, 0x49, !P1 ;  /* 0x000000498800780c */ /* 0x000fe40004f24270 */
[----:B------:R-:W-:-:S02]  /*8df0*/  FSEL R66, R66, -INF , !P5 ;  /* 0xff80000042427808 */ /* 0x000fc40006800000 */
[----:B------:R-:W-:Y:S02]  /*8e00*/  ISETP.LT.OR P1, PT, R137, 0x4a, P1 ;  /* 0x0000004a8900780c */ /* 0x000fe40000f21670 */
[----:B-1----:R-:W-:Y:S02]  /*8e10*/  FMNMX.FTZ R12, R67, R12, !PT ;  /* 0x0000000c430c7209 */ /* 0x002fe40007810000 */
        /* <DEDUP_REMOVED lines=94> */
[--C-:B-1----:R-:W-:Y:S01]  /*9400*/  FFMA.FTZ R127, R113, UR21, -R14.reuse ;  /* 0x00000015717f7c23 */ /* 0x102fe2000801080e */
        /* <DEDUP_REMOVED lines=15> */
[----:B------:R-:W-:Y:S01]  /*9500*/  FMNMX.FTZ R126, R110, R113, !PT ;  /* 0x000000716e7e7209 */ /* 0x000fe20007810000 */
[----:B------:R-:W-:-:S02]  /*9510*/  FFMA.FTZ R113, R116, UR21, -R14 ;  /* 0x0000001574717c23 */ /* 0x000fc4000801080e */
[----:B------:R-:W-:Y:S01]  /*9520*/  MUFU.EX2 R112, R127 ;  /* 0x0000007f00707308 */ /* 0x000fe20000000800 */
[----:B------:R-:W-:-:S04]  /*9530*/  FMNMX.FTZ R123, R111, R126, !PT ;  /* 0x0000007e6f7b7209 */ /* 0x000fc80007810000 */
[----:B------:R-:W-:Y:S01]  /*9540*/  FMNMX.FTZ R116, R114, R123, !PT ;  /* 0x0000007b72747209 */ /* 0x000fe20007810000 */
[----:B------:R-:W-:-:S02]  /*9550*/  FFMA.FTZ R123, R117, UR21, -R14 ;  /* 0x00000015757b7c23 */ /* 0x000fc4000801080e */
        /* <DEDUP_REMOVED lines=8> */
[----:B-1----:R-:W-:Y:S01]  /*95e0*/  FFMA.FTZ R123, R76, UR21, -R14 ;  /* 0x000000154c7b7c23 */ /* 0x002fe2000801080e */
[----:B------:R-:W-:Y:S02]  /*95f0*/  FSEL R76, R64, -INF , !P4 ;  /* 0xff800000404c7808 */ /* 0x000fe40006000000 */
[----:B------:R-:W-:-:S03]  /*9600*/  FMNMX.FTZ R126, R94, R117, !PT ;  /* 0x000000755e7e7209 */ /* 0x000fc60007810000 */
        /* <DEDUP_REMOVED lines=36> */
[----:B------:R-:W-:Y:S01]  /*9850*/  MUFU.EX2 R109, R109 ;  /* 0x0000006d006d7308 */ /* 0x000fe20000000800 */
[----:B------:R-:W-:-:S02]  /*9860*/  FSEL R134, R12, RZ, P1 ;  /* 0x000000ff0c867208 */ /* 0x000fc40000800000 */
[----:B------:R-:W-:Y:S01]  /*9870*/  FMNMX.FTZ R127, R68, R117, !PT ;  /* 0x00000075447f7209 */ /* 0x000fe20007810000 */
[----:B------:R-:W-:-:S02]  /*9880*/  FFMA.FTZ R117, R130, UR21, -R14 ;  /* 0x0000001582757c23 */ /* 0x000fc4000801080e */
[----:B------:R-:W-:Y:S02]  /*9890*/  FADD.FTZ R11, -R134, R11 ;  /* 0x0000000b860b7221 */ /* 0x000fe40000010100 */
[----:B------:R-:W1:Y:S01]  /*98a0*/  SHFL.BFLY PT, R130, R127, 0x2, 0x1f ;  /* 0x0c401f007f827f89 */ /* 0x000e6200000e0000 */
[----:B------:R-:W-:Y:S01]  /*98b0*/  MUFU.EX2 R113, R113 ;  /* 0x0000007100717308 */ /* 0x000fe20000000800 */
[----:B------:R-:W-:-:S07]  /*98c0*/  FMUL.FTZ R11, R11, UR21 ;  /* 0x000000150b0b7c20 */ /* 0x000fce0008410000 */
[----:B------:R-:W2:Y:S08]  /*98d0*/  MUFU.EX2 R11, R11 ;  /* 0x0000000b000b7308 */ /* 0x000eb00000000800 */
[----:B------:R-:W-:Y:S01]  /*98e0*/  MUFU.EX2 R88, R88 ;  /* 0x0000005800587308 */ /* 0x000fe20000000800 */
[----:B-1----:R-:W-:Y:S01]  /*98f0*/  FMNMX.FTZ R131, R127, R130, !PT ;  /* 0x000000827f837209 */ /* 0x002fe20007810000 */
[--C-:B------:R-:W-:Y:S01]  /*9900*/  FFMA.FTZ R130, R61, UR21, -R14.reuse ;  /* 0x000000153d827c23 */ /* 0x100fe2000801080e */
[----:B------:R-:W-:-:S01]  /*9910*/  FFMA.FTZ R61, R133, UR21, -R14 ;  /* 0x00000015853d7c23 */ /* 0x000fc2000801080e */
[----:B------:R-:W-:-:S02]  /*9920*/  IMAD.U32 R127, RZ, RZ, UR21 ;  /* 0x00000015ff7f7e24 */ /* 0x000fc4000f8e00ff */
[----:B--2---:R-:W-:-:S01]  /*9930*/  FFMA.FTZ R138, R11, R7, R70 ;  /* 0x000000070b8a7223 */ /* 0x004fc20000010046 */
[----:B------:R-:W1:Y:S01]  /*9940*/  SHFL.BFLY PT, R136, R131, 0x1, 0x1f ;  /* 0x0c201f0083887f89 */ /* 0x000e6200000e0000 */
[----:B------:R-:W-:Y:S08]  /*9950*/  MUFU.EX2 R89, R89 ;  /* 0x0000005900597308 */ /* 0x000ff00000000800 */
[----:B------:R-:W-:Y:S08]  /*9960*/  MUFU.EX2 R92, R92 ;  /* 0x0000005c005c7308 */ /* 0x000ff00000000800 */
[----:B------:R-:W-:Y:S01]  /*9970*/  MUFU.EX2 R93, R93 ;  /* 0x0000005d005d7308 */ /* 0x000fe20000000800 */
[----:B-1----:R-:W-:-:S07]  /*9980*/  FMNMX.FTZ R14, R131, R136, !PT ;  /* 0x00000088830e7209 */ /* 0x002fce0007810000 */
[----:B------:R-:W-:Y:S01]  /*9990*/  MUFU.EX2 R96, R96 ;  /* 0x0000006000607308 */ /* 0x000fe20000000800 */
[C---:B------:R-:W-:Y:S01]  /*99a0*/  FSETP.NEU.FTZ.AND P1, PT, R14.reuse, -INF , PT ;  /* 0xff8000000e00780b */ /* 0x040fe20003f3d000 */
[----:B------:R-:W-:-:S06]  /*99b0*/  FFMA.FTZ R127, R14, R127, -8 ;  /* 0xc10000000e7f7423 */ /* 0x000fcc000001007f */
[----:B------:R-:W-:Y:S01]  /*99c0*/  MUFU.EX2 R97, R97 ;  /* 0x0000006100617308 */ /* 0x000fe20000000800 */
        /* <DEDUP_REMOVED lines=15> */
[--C-:B------:R-:W-:Y:S01]  /*9ac0*/  FFMA.FTZ R110, R110, UR21, -R127.reuse ;  /* 0x000000156e6e7c23 */ /* 0x100fe2000801087f */
[----:B------:R-:W-:-:S01]  /*9ad0*/  FFMA.FTZ R111, R111, UR21, -R127 ;  /* 0x000000156f6f7c23 */ /* 0x000fc2000801087f */
[----:B------:R-:W-:Y:S01]  /*9ae0*/  FMUL.FTZ R94, R129, UR21 ;  /* 0x00000015815e7c20 */ /* 0x000fe20008410000 */
[----:B------:R-:W-:-:S01]  /*9af0*/  FADD.FTZ R129, R57, R138 ;  /* 0x0000008a39817221 */ /* 0x000fc20000010000 */
        /* <DEDUP_REMOVED lines=71> */
[----:B------:R-:W-:-:S06]  /*9f70*/  FADD.FTZ R6, R88, R129 ;  /* 0x0000008158067221 */ /* 0x000fcc0000010000 */
        /* <DEDUP_REMOVED lines=31> */
[----:B-1----:R-:W-:-:S04]  /*a170*/  FADD.FTZ R7, R73, R6 ;  /* 0x0000000649077221 */ /* 0x002fc80000010000 */
[----:B------:R-:W-:-:S03]  /*a180*/  FADD.FTZ R6, R64, R7 ;  /* 0x0000000740067221 */ /* 0x000fc60000010000 */
        /* <DEDUP_REMOVED lines=59> */
.L_x_10833:
        /* <DEDUP_REMOVED lines=42> */
[----:B------:R-:W-:Y:S01]  /*a7e0*/  VIADD R3, R3, 0xffffffff ;  /* 0xffffffff03037836 */ /* 0x000fe20000000000 */
        /* <DEDUP_REMOVED lines=33> */
[----:B------:R-:W-:Y:S01]  /*aa00*/  IMAD.MOV.U32 R10, RZ, RZ, R14 ;  /* 0x000000ffff0a7224 */ /* 0x000fe200078e000e */
[----:B------:R-:W-:Y:S01]  /*aa10*/  F2FP.SATFINITE.E4M3.F32.PACK_AB_MERGE_C R137, R59, R58, R60 ;  /* 0x0000003a3b89723e */ /* 0x000fe2000480703c */
[----:B------:R-:W-:Y:S01]  /*aa20*/  IMAD.MOV.U32 R11, RZ, RZ, R12 ;  /* 0x000000ffff0b7224 */ /* 0x000fe200078e000c */
[----:B------:R-:W-:-:S02]  /*aa30*/  F2FP.SATFINITE.E4M3.F32.PACK_AB_MERGE_C R138, R132, R61, R65 ;  /* 0x0000003d848a723e */ /* 0x000fc40004807041 */
[----:B------:R-:W-:Y:S01]  /*aa40*/  F2FP.SATFINITE.E4M3.F32.PACK_AB_MERGE_C R139, R63, R62, R66 ;  /* 0x0000003e3f8b723e */ /* 0x000fe20004807042 */
[----:B------:R-:W-:Y:S06]  /*aa50*/  @P1 BRA `(.L_x_10834) ;  /* 0xffffffb400ec1947 */ /* 0x000fec000383ffff */
[----:B------:R-:W-:Y:S01]  /*aa60*/  IMAD.MOV.U32 R10, RZ, RZ, R14 ;  /* 0x000000ffff0a7224 */ /* 0x000fe200078e000e */
[----:B------:R-:W-:Y:S01]  /*aa70*/  UMOV UR38, UR27 ;  /* 0x0000001b00267c82 */ /* 0x000fe20008000000 */
[----:B------:R-:W-:Y:S01]  /*aa80*/  IMAD.MOV.U32 R11, RZ, RZ, R12 ;  /* 0x000000ffff0b7224 */ /* 0x000fe200078e000c */
[----:B------:R-:W-:-:S06]  /*aa90*/  UMOV UR37, UR26 ;  /* 0x0000001a00257c82 */ /* 0x000fcc0008000000 */
.L_x_10816:
[----:B------:R-:W1:Y:S01]  /*aaa0*/  LDC R9, c[0x0][0x9e4] ;  /* 0x00027900ff097b82 */ /* 0x000e620000000800 */
[----:B------:R-:W-:Y:S01]  /*aab0*/  ULDC UR6, c[0x0][0x9dc] ;  /* 0x0002770000067ab9 */ /* 0x000fe20000000800 */
[----:B------:R-:W-:Y:S01]  /*aac0*/  LOP3.LUT R2, R2, 0xffffffef, RZ, 0xc0, !PT ;  /* 0xffffffef02027812 */ /* 0x000fe200078ec0ff */
[----:B------:R-:W-:-:S05]  /*aad0*/  VIADD R12, R19, -UR6 ;  /* 0x80000006130c7c36 */ /* 0x000fca0008000000 */
[----:B------:R-:W-:Y:S02]  /*aae0*/  R2UR UR6, R12 ;  /* 0x000000000c0672ca */ /* 0x000fe400000e0000 */
        /* <DEDUP_REMOVED lines=12> */
.L_x_10836:
[----:B------:R-:W-:-:S13]  /*abb0*/  ISETP.NE.AND P1, PT, R9, 0x1, PT ;  /* 0x000000010900780c */ /* 0x000fda0003f25270 */
[----:B------:R-:W1:Y:S02]  /*abc0*/  @P1 LDC.64 R12, c[0x0][0x9e8] ;  /* 0x00027a00ff0c1b82 */ /* 0x000e640000000a00 */
[----:B-1----:R-:W-:-:S05]  /*abd0*/  @P1 IMAD.HI.U32 R12, R19, R12, RZ ;  /* 0x0000000c130c1227 */ /* 0x002fca00078e00ff */
[----:B------:R-:W-:-:S07]  /*abe0*/  @P1 SHF.R.U32.HI R19, RZ, R13, R12 ;  /* 0x0000000dff131219 */ /* 0x000fce000001160c */
.L_x_10837:
[----:B------:R-:W-:-:S05]  /*abf0*/  IMAD R19, R19, R9, RZ ;  /* 0x0000000913137224 */ /* 0x000fca00078e02ff */
[----:B------:R-:W-:-:S13]  /*ac00*/  R2UR UR7, R19 ;  /* 0x00000000130772ca */ /* 0x000fda00000e0000 */
[----:B------:R-:W-:-:S04]  /*ac10*/  UISETP.LT.AND UP0, UPT, UR6, UR7, UPT ;  /* 0x000000070600728c */ /* 0x000fc8000bf01270 */
[----:B------:R-:W-:-:S12]  /*ac20*/  USEL UR6, UR6, UR7, !UP0 ;  /* 0x0000000706067287 */ /* 0x000fd8000c000000 */
.L_x_10835:
[----:B------:R-:W-:-:S04]  /*ac30*/  UIADD3 UR6, UR6, 0x9f, URZ ;  /* 0x0000009f06067890 */ /* 0x000fc8000fffe03f */
[----:B------:R-:W-:-:S04]  /*ac40*/  UIMAD.WIDE UR6, UR6, 0x66666667, URZ ;  /* 0x66666667060678a5 */ /* 0x000fc8000f8e023f */
[----:B------:R-:W-:-:S04]  /*ac50*/  USHF.R.U32.HI UR6, URZ, 0x1f, UR7 ;  /* 0x0000001f3f067899 */ /* 0x000fc80008011607 */
[----:B------:R-:W-:-:S04]  /*ac60*/  ULEA.HI.SX32 UR6, UR7, UR6, 0x1a ;  /* 0x0000000607067291 */ /* 0x000fc8000f8fd23f */
        /* <DEDUP_REMOVED lines=9> */
.L_x_10848:
[----:B------:R-:W-:-:S04]  /*ad00*/  UIADD3 UR38, UR23, 0x1, URZ ;  /* 0x0000000117267890 */ /* 0x000fc8000fffe03f */
[----:B------:R-:W-:-:S04]  /*ad10*/  UISETP.NE.AND UP0, UPT, UR38, 0x2, UPT ;  /* 0x000000022600788c */ /* 0x000fc8000bf05270 */
[----:B------:R-:W-:Y:S02]  /*ad20*/  USEL UR37, URZ, 0x1, UP0 ;  /* 0x000000013f257887 */ /* 0x000fe40008000000 */
[----:B------:R-:W-:Y:S02]  /*ad30*/  USEL UR38, UR38, URZ, UP0 ;  /* 0x0000003f26267287 */ /* 0x000fe40008000000 */
[----:B------:R-:W-:Y:S01]  /*ad40*/  ULOP3.LUT UR37, UR24, UR37, URZ, 0x3c, !UPT ;  /* 0x0000002518257292 */ /* 0x000fe2000f8e3c3f */
[----:B------:R-:W-:Y:S11]  /*ad50*/  @!P0 BRA `(.L_x_10839) ;  /* 0x0000000000048947 */ /* 0x000ff60003800000 */
[----:B------:R-:W-:Y:S01]  /*ad60*/  BPT.TRAP 0x1 ;  /* 0x000000040000795c */ /* 0x000fe20000300000 */
.L_x_10839:
[----:B------:R-:W-:Y:S01]  /*ad70*/  ULEA UR6, UR38, UR40, 0x3 ;  /* 0x0000002826067291 */ /* 0x000fe2000f8e183f */
[----:B------:R-:W-:-:S05]  /*ad80*/  IMAD.U32 R10, RZ, RZ, UR37 ;  /* 0x00000025ff0a7e24 */ /* 0x000fca000f8e00ff */
[----:B------:R-:W-:-:S04]  /*ad90*/  SHF.L.U32 R10, R10, 0x1f, RZ ;  /* 0x0000001f0a0a7819 */ /* 0x000fc800000006ff */
[----:B------:R1:W2:Y:S01]  /*ada0*/  SYNCS.PHASECHK.TRANS64.TRYWAIT P1, [UR6+0x13230], R10 ;  /* 0x0132300aff0075a7 */ /* 0x0002a20008020146 */
[----:B------:R-:W-:Y:S05]  /*adb0*/  @!P0 BRA `(.L_x_10840) ;  /* 0x0000000000048947 */ /* 0x000fea0003800000 */
[----:B------:R-:W-:Y:S01]  /*adc0*/  BPT.TRAP 0x1 ;  /* 0x000000040000795c */ /* 0x000fe20000300000 */
.L_x_10840:
[----:B--2---:R-:W-:Y:S05]  /*add0*/  @P1 BRA `(.L_x_10841) ;  /* 0x0000000000081947 */ /* 0x004fea0003800000 */
[----:B------:R-:W2:Y:S02]  /*ade0*/  SYNCS.PHASECHK.TRANS64.TRYWAIT P1, [UR6+0x13230], R10 ;  /* 0x0132300aff0075a7 */ /* 0x000ea40008020146 */
[----:B--2---:R-:W-:Y:S05]  /*adf0*/  @!P1 BRA `(.L_x_10842) ;  /* 0x000000bc00bc9947 */ /* 0x004fea0003800000 */
.L_x_10841:
        /* <DEDUP_REMOVED lines=64> */
.L_x_10843:
[----:B------:R-:W-:Y:S01]  /*b200*/  ULEA UR11, UR23, UR40, 0x3 ;  /* 0x00000028170b7291 */ /* 0x000fe2000f8e183f */
[----:B-12---:R-:W-:-:S05]  /*b210*/  IMAD.U32 R10, RZ, RZ, UR24 ;  /* 0x00000018ff0a7e24 */ /* 0x006fca000f8e00ff */
[----:B------:R-:W-:-:S04]  /*b220*/  SHF.L.U32 R10, R10, 0x1f, RZ ;  /* 0x0000001f0a0a7819 */ /* 0x000fc800000006ff */
[----:B------:R1:W2:Y:S01]  /*b230*/  SYNCS.PHASECHK.TRANS64.TRYWAIT P1, [UR11+0x13250], R10 ;  /* 0x0132500aff0075a7 */ /* 0x0002a2000802014b */
[----:B------:R-:W-:Y:S05]  /*b240*/  @!P0 BRA `(.L_x_10844) ;  /* 0x0000000000048947 */ /* 0x000fea0003800000 */
[----:B------:R-:W-:Y:S01]  /*b250*/  BPT.TRAP 0x1 ;  /* 0x000000040000795c */ /* 0x000fe20000300000 */
.L_x_10844:
[----:B--2---:R-:W-:Y:S05]  /*b260*/  @P1 BRA `(.L_x_10845) ;  /* 0x0000000000081947 */ /* 0x004fea0003800000 */
[----:B------:R-:W2:Y:S02]  /*b270*/  SYNCS.PHASECHK.TRANS64.TRYWAIT P1, [UR11+0x13250], R10 ;  /* 0x0132500aff0075a7 */ /* 0x000ea4000802014b */
[----:B--2---:R-:W-:Y:S05]  /*b280*/  @!P1 BRA `(.L_x_10846) ;  /* 0x000000b800b09947 */ /* 0x004fea0003800000 */
.L_x_10845:
        /* <DEDUP_REMOVED lines=18> */
[----:B------:R-:W-:Y:S01]  /*b3b0*/  UIADD3 UR6, UR40, 0x1000, URZ ;  /* 0x0000100028067890 */ /* 0x000fe2000fffe03f */
[C---:B------:R-:W-:Y:S01]  /*b3c0*/  FMUL.FTZ R104, R0.reuse, R104 ;  /* 0x0000006800687220 */ /* 0x040fe20000410000 */
[C---:B------:R-:W-:Y:S01]  /*b3d0*/  FMUL.FTZ R106, R0.reuse, R106 ;  /* 0x0000006a006a7220 */ /* 0x040fe20000410000 */
[C---:B------:R-:W-:Y:S01]  /*b3e0*/  FMUL.FTZ R105, R0.reuse, R105 ;  /* 0x0000006900697220 */ /* 0x040fe20000410000 */
[----:B------:R-:W3:Y:S01]  /*b3f0*/  MUFU.TANH R14, R14 ;  /* 0x0000000e000e7308 */ /* 0x000ee20000002400 */
[----:B--2---:R-:W-:Y:S01]  /*b400*/  FMNMX.FTZ R11, R15, R12, !PT ;  /* 0x0000000c0f0b7209 */ /* 0x004fe20007810000 */
[----:B------:R-:W-:Y:S01]  /*b410*/  USHF.R.U32.HI UR6, URZ, 0x4, UR6 ;  /* 0x000000043f067899 */ /* 0x000fe20008011606 */
[C---:B------:R-:W-:Y:S01]  /*b420*/  FMUL.FTZ R107, R0.reuse, R107 ;  /* 0x0000006b006b7220 */ /* 0x040fe20000410000 */
[C---:B------:R-:W-:Y:S01]  /*b430*/  FMUL.FTZ R108, R0.reuse, R108 ;  /* 0x0000006c006c7220 */ /* 0x040fe20000410000 */
[C---:B------:R-:W-:Y:S01]  /*b440*/  FMUL.FTZ R110, R0.reuse, R110 ;  /* 0x0000006e006e7220 */ /* 0x040fe20000410000 */
[----:B------:R-:W-:Y:S01]  /*b450*/  ULOP3.LUT UR6, UR6, 0x3fff, URZ, 0xc0, !UPT ;  /* 0x00003fff06067892 */ /* 0x000fe2000f8ec03f */
[----:B------:R-:W-:Y:S01]  /*b460*/  FMUL.FTZ R109, R0, R109 ;  /* 0x0000006d006d7220 */ /* 0x000fe20000410000 */
[----:B------:R-:W2:Y:S01]  /*b470*/  MUFU.TANH R19, R19 ;  /* 0x0000001300137308 */ /* 0x000ea20000002400 */
[----:B-1----:R-:W-:Y:S01]  /*b480*/  FMNMX.FTZ R10, R20, R13, !PT ;  /* 0x0000000d140a7209 */ /* 0x002fe20007810000 */
[----:B------:R-:W-:Y:S01]  /*b490*/  ULOP3.LUT UR6, UR6, 0x10000, URZ, 0xfc, !UPT ;  /* 0x0001000006067892 */ /* 0x000fe2000f8efc3f */
[C---:B------:R-:W-:Y:S01]  /*b4a0*/  FMUL.FTZ R111, R0.reuse, R111 ;  /* 0x0000006f006f7220 */ /* 0x040fe20000410000 */
[C---:B------:R-:W-:Y:S01]  /*b4b0*/  FMUL.FTZ R112, R0.reuse, R112 ;  /* 0x0000007000707220 */ /* 0x040fe20000410000 */
[----:B------:R-:W-:Y:S01]  /*b4c0*/  WARPGROUP.ARRIVE ;  /* 0x00000000000079c5 */ /* 0x000fe20000000000 */
[----:B------:R-:W-:Y:S01]  /*b4d0*/  UIMAD UR10, UR23, 0x280, UR6 ;  /* 0x00000280170a78a4 */ /* 0x000fe2000f8e0206 */
[----:B------:R-:W-:Y:S01]  /*b4e0*/  FMUL.FTZ R114, R0, R114 ;  /* 0x0000007200727220 */ /* 0x000fe20000410000 */
[----:B------:R-:W1:Y:S01]  /*b4f0*/  MUFU.TANH R21, R21 ;  /* 0x0000001500157308 */ /* 0x000e620000002400 */
[----:B---3--:R-:W-:Y:S01]  /*b500*/  FMNMX.FTZ R132, R14, R11, !PT ;  /* 0x0000000b0e847209 */ /* 0x008fe20007810000 */
[C---:B------:R-:W-:Y:S01]  /*b510*/  FMUL.FTZ R113, R0.reuse, R113 ;  /* 0x0000007100717220 */ /* 0x040fe20000410000 */
[----:B------:R-:W-:Y:S01]  /*b520*/  UMOV UR7, 0xc0000010 ;  /* 0xc000001000077882 */ /* 0x000fe20000000000 */
[C---:B------:R-:W-:Y:S01]  /*b530*/  FMUL.FTZ R115, R0.reuse, R115 ;  /* 0x0000007300737220 */ /* 0x040fe20000410000 */
[----:B------:R-:W-:Y:S01]  /*b540*/  UMOV UR6, UR10 ;  /* 0x0000000a00067c82 */ /* 0x000fe20008000000 */
[C---:B------:R-:W-:Y:S01]  /*b550*/  FMUL.FTZ R116, R0.reuse, R116 ;  /* 0x0000007400747220 */ /* 0x040fe20000410000 */
[----:B------:R-:W-:Y:S01]  /*b560*/  QGMMA.64x64x32.F32.E4M3.E4M3 R24, R152, gdesc[UR4], R24, gsb0 ;  /* 0x00e0000498187df3 */ /* 0x000fe20008000818 */
        /* <DEDUP_REMOVED lines=50> */
[C---:B------:R-:W-:Y:S01]  /*b890*/  FMUL.FTZ R56, R0.reuse, R56 ;  /* 0x0000003800387220 */ /* 0x040fe20000410000 */
[----:B------:R-:W-:Y:S01]  /*b8a0*/  UMOV UR7, 0xc0000010 ;  /* 0xc000001000077882 */ /* 0x000fe20000000000 */
        /* <DEDUP_REMOVED lines=18> */
[----:B------:R-:W-:-:S02]  /*b9d0*/  FMUL.FTZ R71, R0, R71 ;  /* 0x0000004700477220 */ /* 0x000fc40000410000 */
[----:B------:R-:W3:Y:S01]  /*b9e0*/  MUFU.TANH R128, R128 ;  /* 0x0000008000807308 */ /* 0x000ee20000002400 */
[----:B--2---:R-:W-:Y:S01]  /*b9f0*/  FMNMX.FTZ R11, R127, R10, !PT ;  /* 0x0000000a7f0b7209 */ /* 0x004fe20007810000 */
[----:B------:R-:W-:Y:S02]  /*ba00*/  WARPGROUP.DEPBAR.LE gsb0, 0x0 ;  /* 0x00008000000079c5 */ /* 0x000fe40000010000 */
[----:B------:R-:W-:-:S04]  /*ba10*/  WARPGROUP.ARRIVE ;  /* 0x00000000000079c5 */ /* 0x000fc80000000000 */
[----:B------:R-:W2:Y:S01]  /*ba20*/  MUFU.TANH R130, R130 ;  /* 0x0000008200827308 */ /* 0x000ea20000002400 */
[----:B-1----:R-:W-:Y:S01]  /*ba30*/  FMNMX.FTZ R131, R129, R132, !PT ;  /* 0x0000008481837209 */ /* 0x002fe20007810000 */
[----:B------:R-:W1:Y:S01]  /*ba40*/  S2R R155, SR_TID.X ;  /* 0x00000000009b7919 */ /* 0x000e620000002100 */
[----:B------:R-:W-:Y:S01]  /*ba50*/  QGMMA.64x64x32.F32.E4M3.E4M3 R24, R148, gdesc[UR4], R24, gsb0 ;  /* 0x00e0000494187df3 */ /* 0x000fe20008000818 */
[----:B------:R-:W-:-:S04]  /*ba60*/  UIADD3 UR6, UR10, 0x100, URZ ;  /* 0x000001000a067890 */ /* 0x000fc8000fffe03f */
[----:B------:R-:W4:Y:S01]  /*ba70*/  MUFU.TANH R104, R104 ;  /* 0x0000006800687308 */ /* 0x000f220000002400 */
[----:B---3--:R-:W-:Y:S01]  /*ba80*/  FMNMX.FTZ R11, R128, R11, !PT ;  /* 0x0000000b800b7209 */ /* 0x008fe20007810000 */
[----:B------:R-:W-:-:S06]  /*ba90*/  UMOV UR7, 0xc0000010 ;  /* 0xc000001000077882 */ /* 0x000fcc0000000000 */
[----:B------:R-:W3:Y:S01]  /*baa0*/  MUFU.TANH R106, R106 ;  /* 0x0000006a006a7308 */ /* 0x000ee20000002400 */
[----:B--2---:R-:W-:-:S07]  /*bab0*/  FMNMX.FTZ R131, R130, R131, !PT ;  /* 0x0000008382837209 */ /* 0x004fce0007810000 */
[----:B------:R-:W2:Y:S01]  /*bac0*/  MUFU.TANH R105, R105 ;  /* 0x0000006900697308 */ /* 0x000ea20000002400 */
[----:B----4-:R-:W-:-:S07]  /*bad0*/  FMNMX.FTZ R10, R104, R11, !PT ;  /* 0x0000000b680a7209 */ /* 0x010fce0007810000 */
[----:B------:R-:W4:Y:S01]  /*bae0*/  MUFU.TANH R107, R107 ;  /* 0x0000006b006b7308 */ /* 0x000f220000002400 */
[----:B---3--:R-:W-:Y:S02]  /*baf0*/  FMNMX.FTZ R132, R106, R131, !PT ;  /* 0x000000836a847209 */ /* 0x008fe40007810000 */
[----:B-1----:R-:W-:-:S05]  /*bb00*/  LOP3.LUT P1, RZ, R155, 0x7f, RZ, 0xc0, !PT ;  /* 0x0000007f9bff7812 */ /* 0x002fca000782c0ff */
[----:B------:R-:W1:Y:S01]  /*bb10*/  MUFU.TANH R108, R108 ;  /* 0x0000006c006c7308 */ /* 0x000e620000002400 */
[----:B--2---:R-:W-:-:S07]  /*bb20*/  FMNMX.FTZ R11, R105, R10, !PT ;  /* 0x0000000a690b7209 */ /* 0x004fce0007810000 */
        /* <DEDUP_REMOVED lines=14> */
[----:B------:R-:W-:Y:S01]  /*bc10*/  QGMMA.64x64x32.F32.E4M3.E4M3 R24, R144, gdesc[UR4], R24, gsb0 ;  /* 0x00e0000490187df3 */ /* 0x000fe20008000818 */
[----:B------:R-:W-:Y:S01]  /*bc20*/  UIADD3 UR6, UR10, 0x180, URZ ;  /* 0x000001800a067890 */ /* 0x000fe2000fffe03f */
[----:B------:R-:W-:-:S04]  /*bc30*/  UMOV UR7, 0xc0000010 ;  /* 0xc000001000077882 */ /* 0x000fc80000000000 */
        /* <DEDUP_REMOVED lines=20> */
[----:B------:R-:W-:Y:S02]  /*bd80*/  WARPGROUP.DEPBAR.LE gsb0, 0x0 ;  /* 0x00008000000079c5 */ /* 0x000fe40000010000 */
[----:B------:R-:W-:-:S04]  /*bd90*/  WARPGROUP.ARRIVE ;  /* 0x00000000000079c5 */ /* 0x000fc80000000000 */
[----:B------:R-:W3:Y:S01]  /*bda0*/  MUFU.TANH R94, R94 ;  /* 0x0000005e005e7308 */ /* 0x000ee20000002400 */
[----:B-1----:R-:W-:Y:S01]  /*bdb0*/  FMNMX.FTZ R131, R91, R132, !PT ;  /* 0x000000845b837209 */ /* 0x002fe20007810000 */
[----:B------:R-:W-:Y:S01]  /*bdc0*/  QGMMA.64x64x32.F32.E4M3.E4M3 R24, R140, gdesc[UR4], R24, gsb0 ;  /* 0x00e000048c187df3 */ /* 0x000fe20008000818 */
[----:B------:R-:W-:Y:S01]  /*bdd0*/  UIADD3 UR6, UR10, 0x200, URZ ;  /* 0x000002000a067890 */ /* 0x000fe2000fffe03f */
[----:B------:R-:W-:-:S04]  /*bde0*/  UMOV UR7, 0xc0000010 ;  /* 0xc000001000077882 */ /* 0x000fc80000000000 */
        /* <DEDUP_REMOVED lines=24> */
[----:B------:R-:W-:Y:S06]  /*bf70*/  QGMMA.64x64x32.F32.E4M3.E4M3 R24, R136, gdesc[UR4], R24, gsb0 ;  /* 0x00e0000488187df3 */ /* 0x000fec0008000818 */
        /* <DEDUP_REMOVED lines=20> */
[----:B------:R-:W-:-:S06]  /*c0c0*/  WARPGROUP.DEPBAR.LE gsb0, 0x0 ;  /* 0x00008000000079c5 */ /* 0x000fcc0000010000 */
        /* <DEDUP_REMOVED lines=46> */
[----:B-1----:R-:W-:-:S05]  /*c3b0*/  FMNMX.FTZ R133, R131, R10, !PT ;  /* 0x0000000a83857209 */ /* 0x002fca0007810000 */
[----:B------:R-:W1:Y:S01]  /*c3c0*/  SHFL.BFLY PT, R10, R133, 0x1, 0x1f ;  /* 0x0c201f00850a7f89 */ /* 0x000e6200000e0000 */
[----:B--2---:R-:W-:Y:S01]  /*c3d0*/  FMNMX.FTZ R134, R132, R11, !PT ;  /* 0x0000000b84867209 */ /* 0x004fe20007810000 */
[----:B------:R-:W-:-:S04]  /*c3e0*/  IMAD.U32 R132, RZ, RZ, UR21 ;  /* 0x00000015ff847e24 */ /* 0x000fc8000f8e00ff */
        /* <DEDUP_REMOVED lines=95> */
[----:B------:R-:W-:-:S02]  /*c9e0*/  IMAD.U32 R134, RZ, RZ, UR38 ;  /* 0x00000026ff867e24 */ /* 0x000fc4000f8e00ff */
[----:B------:R-:W-:-:S01]  /*c9f0*/  FFMA.FTZ R67, R67, UR21, -R131 ;  /* 0x0000001543437c23 */ /* 0x000fc20008010883 */
[----:B------:R-:W2:Y:S01]  /*ca00*/  MUFU.EX2 R21, R21 ;  /* 0x0000001500157308 */ /* 0x000ea20000000800 */
[----:B-1----:R-:W-:-:S01]  /*ca10*/  FADD.FTZ R132, R14, R7 ;  /* 0x000000070e847221 */ /* 0x002fc20000010000 */
[--C-:B------:R-:W-:Y:S01]  /*ca20*/  FFMA.FTZ R70, R70, UR21, -R131.reuse ;  /* 0x0000001546467c23 */ /* 0x100fe20008010883 */
[----:B------:R-:W-:-:S05]  /*ca30*/  FFMA.FTZ R71, R71, UR21, -R131 ;  /* 0x0000001547477c23 */ /* 0x000fca0008010883 */
        /* <DEDUP_REMOVED lines=122> */
[----:B------:R-:W1:Y:S01]  /*d1e0*/  MUFU.EX2 R58, R58 ;  /* 0x0000003a003a7308 */ /* 0x000e620000000800 */
[----:B---3--:R-:W-:-:S03]  /*d1f0*/  FADD.FTZ R133, R87, R132 ;  /* 0x0000008457857221 */ /* 0x008fc60000010000 */
[----:B------:R-:W-:-:S04]  /*d200*/  @!P1 PRMT R6, RZ, 0x654, R6 ;  /* 0x00000654ff069816 */ /* 0x000fc80000000006 */
[----:B------:R-:W3:Y:S01]  /*d210*/  MUFU.EX2 R57, R57 ;  /* 0x0000003900397308 */ /* 0x000ee20000000800 */
[----:B--2---:R-:W-:-:S01]  /*d220*/  FADD.FTZ R132, R56, R7 ;  /* 0x0000000738847221 */ /* 0x004fc20000010000 */
[----:B------:R2:W-:Y:S06]  /*d230*/  @!P1 SYNCS.ARRIVE.TRANS64.RED.A1T0 RZ, [R6+URZ], RZ ;  /* 0x000000ff06ff99a7 */ /* 0x0005ec000810043f */
        /* <DEDUP_REMOVED lines=30> */
.L_x_10847:
        /* <DEDUP_REMOVED lines=81> */
[----:B------:R-:W-:Y:S06]  /*d930*/  @P1 BRA `(.L_x_10848) ;  /* 0xffffffd000f01947 */ /* 0x000fec000383ffff */
.L_x_10838:
        /* <DEDUP_REMOVED lines=10> */
[----:B------:R-:W-:-:S05]  /*d9e0*/  ULDC UR23, c[0x0][0x9e0] ;  /* 0x0002780000177ab9 */ /* 0x000fca0000000800 */
.L_x_10867:
[----:B------:R-:W-:-:S04]  /*d9f0*/  UISETP.NE.AND UP0, UPT, UR26, 0x1, UPT ;  /* 0x000000011a00788c */ /* 0x000fc8000bf05270 */
[----:B------:R-:W-:-:S04]  /*da00*/  USEL UR37, URZ, 0x1, UP0 ;  /* 0x000000013f257887 */ /* 0x000fc80008000000 */
[----:B------:R-:W-:Y:S01]  /*da10*/  ULOP3.LUT UR37, UR27, UR37, URZ, 0x3c, !UPT ;  /* 0x000000251b257292 */ /* 0x000fe2000f8e3c3f */
[----:B------:R-:W-:Y:S11]  /*da20*/  @!P0 BRA `(.L_x_10850) ;  /* 0x0000000000048947 */ /* 0x000ff60003800000 */
[----:B------:R-:W-:Y:S01]  /*da30*/  BPT.TRAP 0x1 ;  /* 0x000000040000795c */ /* 0x000fe20000300000 */
.L_x_10850:
        /* <DEDUP_REMOVED lines=9> */
.L_x_10851:
[----:B--2---:R-:W-:Y:S05]  /*dad0*/  @P1 BRA `(.L_x_10852) ;  /* 0x0000000000081947 */ /* 0x004fea0003800000 */
[----:B------:R-:W2:Y:S02]  /*dae0*/  SYNCS.PHASECHK.TRANS64.TRYWAIT P1, [UR25+0x13230], R10 ;  /* 0x0132300aff0075a7 */ /* 0x000ea40008020159 */
[----:B--2---:R-:W-:Y:S05]  /*daf0*/  @!P1 BRA `(.L_x_10853) ;  /* 0x0000009000ac9947 */ /* 0x004fea0003800000 */
.L_x_10852:
        /* <DEDUP_REMOVED lines=64> */
.L_x_10854:
[----:B------:R-:W-:Y:S01]  /*df00*/  ULEA UR11, UR26, UR40, 0x3 ;  /* 0x000000281a0b7291 */ /* 0x000fe2000f8e183f */
[----:B-12---:R-:W-:-:S05]  /*df10*/  IMAD.U32 R10, RZ, RZ, UR27 ;  /* 0x0000001bff0a7e24 */ /* 0x006fca000f8e00ff */
[----:B------:R-:W-:-:S04]  /*df20*/  SHF.L.U32 R10, R10, 0x1f, RZ ;  /* 0x0000001f0a0a7819 */ /* 0x000fc800000006ff */
[----:B------:R1:W2:Y:S01]  /*df30*/  SYNCS.PHASECHK.TRANS64.TRYWAIT P1, [UR11+0x13250], R10 ;  /* 0x0132500aff0075a7 */ /* 0x0002a2000802014b */
[----:B------:R-:W-:Y:S05]  /*df40*/  @!P0 BRA `(.L_x_10855) ;  /* 0x0000000000048947 */ /* 0x000fea0003800000 */
[----:B------:R-:W-:Y:S01]  /*df50*/  BPT.TRAP 0x1 ;  /* 0x000000040000795c */ /* 0x000fe20000300000 */
.L_x_10855:
[----:B--2---:R-:W-:Y:S05]  /*df60*/  @P1 BRA `(.L_x_10856) ;  /* 0x0000000000081947 */ /* 0x004fea0003800000 */
[----:B------:R-:W2:Y:S02]  /*df70*/  SYNCS.PHASECHK.TRANS64.TRYWAIT P1, [UR11+0x13250], R10 ;  /* 0x0132500aff0075a7 */ /* 0x000ea4000802014b */
[----:B--2---:R-:W-:Y:S05]  /*df80*/  @!P1 BRA `(.L_x_10857) ;  /* 0x0000008c00a09947 */ /* 0x004fea0003800000 */
.L_x_10856:
        /* <DEDUP_REMOVED lines=15> */
[C---:B------:R-:W-:Y:S01]  /*e080*/  FMUL.FTZ R123, R0.reuse, R129 ;  /* 0x00000081007b7220 */ /* 0x040fe20000410000 */
[----:B------:R-:W-:Y:S01]  /*e090*/  UIMAD UR10, UR26, 0x280, UR6 ;  /* 0x000002801a0a78a4 */ /* 0x000fe2000f8e0206 */
[C---:B-12---:R-:W-:Y:S01]  /*e0a0*/  FMUL.FTZ R10, R0.reuse, R120 ;  /* 0x00000078000a7220 */ /* 0x046fe20000410000 */
        /* <DEDUP_REMOVED lines=147> */
[----:B------:R-:W-:-:S06]  /*e9e0*/  ISETP.GE.AND P1, PT, R9, 0x1, PT ;  /* 0x000000010900780c */ /* 0x000fcc0003f26270 */
        /* <DEDUP_REMOVED lines=53> */
.L_x_10860:
[----:B------:R-:W-:-:S05]  /*ed40*/  IMAD.U32 R138, RZ, RZ, UR22 ;  /* 0x00000016ff8a7e24 */ /* 0x000fca000f8e00ff */
[----:B------:R-:W-:-:S13]  /*ed50*/  ISETP.NE.AND P1, PT, R138, 0x1, PT ;  /* 0x000000018a00780c */ /* 0x000fda0003f25270 */
[----:B------:R-:W2:Y:S01]  /*ed60*/  @P1 LDC.64 R56, c[0x0][0x9e8] ;  /* 0x00027a00ff381b82 */ /* 0x000ea20000000a00 */
[----:B------:R-:W-:-:S04]  /*ed70*/  @P1 IMAD.IADD R139, R156, 0x1, R4 ;  /* 0x000000019c8b1824 */ /* 0x000fc800078e0204 */
[----:B--2---:R-:W-:-:S04]  /*ed80*/  @P1 IMAD.HI.U32 R140, R139, R56, RZ ;  /* 0x000000388b8c1227 */ /* 0x004fc800078e00ff */
[----:B------:R-:W-:Y:S01]  /*ed90*/  IMAD.MOV.U32 R56, RZ, RZ, R12 ;  /* 0x000000ffff387224 */ /* 0x000fe200078e000c */
[----:B------:R-:W-:-:S07]  /*eda0*/  @P1 SHF.R.U32.HI R56, RZ, R57, R140 ;  /* 0x00000039ff381219 */ /* 0x000fce000001168c */
.L_x_10861:
[----:B------:R-:W-:Y:S05]  /*edb0*/  BSYNC B0 ;  /* 0x0000000000007941 */ /* 0x000fea0003800000 */
.L_x_10859:
[----:B------:R-:W-:-:S05]  /*edc0*/  IMAD R56, R56, R138, R67 ;  /* 0x0000008a38387224 */ /* 0x000fca00078e0243 */
[----:B------:R-:W-:Y:S02]  /*edd0*/  VIADDMNMX R71, R56, R138, R71, PT ;  /* 0x0000008a38477246 */ /* 0x000fe40003800147 */
[----:B------:R-:W-:-:S07]  /*ede0*/  VIMNMX R70, R70, R56, !PT ;  /* 0x0000003846467248 */ /* 0x000fce0007fe0100 */
.L_x_10858:
        /* <DEDUP_REMOVED lines=15> */
[----:B-1----:R-:W-:Y:S02]  /*eee0*/  FSEL R20, R20, -INF , !P2 ;  /* 0xff80000014147808 */ /* 0x002fe40005000000 */
        /* <DEDUP_REMOVED lines=230> */
.L_x_10864:
[----:B------:R-:W-:-:S05]  /*fd50*/  IMAD.U32 R69, RZ, RZ, UR22 ;  /* 0x00000016ff457e24 */ /* 0x000fca000f8e00ff */
[----:B------:R-:W-:-:S13]  /*fd60*/  ISETP.NE.AND P6, PT, R69, 0x1, PT ;  /* 0x000000014500780c */ /* 0x000fda0003fc5270 */
[----:B------:R-:W1:Y:S02]  /*fd70*/  @P6 LDC.64 R10, c[0x0][0x9e8] ;  /* 0x00027a00ff0a6b82 */ /* 0x000e640000000a00 */
[----:B-1----:R-:W-:-:S05]  /*fd80*/  @P6 IMAD.HI.U32 R10, R70, R10, RZ ;  /* 0x0000000a460a6227 */ /* 0x002fca00078e00ff */
[----:B------:R-:W-:-:S07]  /*fd90*/  @P6 SHF.R.U32.HI R70, RZ, R11, R10 ;  /* 0x0000000bff466219 */ /* 0x000fce000001160a */
.L_x_10865:
[----:B------:R-:W-:Y:S05]  /*fda0*/  BSYNC B0 ;  /* 0x0000000000007941 */ /* 0x000fea0003800000 */
.L_x_10863:
[----:B------:R-:W-:-:S05]  /*fdb0*/  IMAD R70, R70, R69, R67 ;  /* 0x0000004546467224 */ /* 0x000fca00078e0243 */
[----:B------:R-:W-:Y:S02]  /*fdc0*/  VIADDMNMX R137, R70, R69, R137, PT ;  /* 0x0000004546897246 */ /* 0x000fe40003800189 */
[----:B------:R-:W-:-:S07]  /*fdd0*/  VIMNMX R136, R136, R70, !PT ;  /* 0x0000004688887248 */ /* 0x000fce0007fe0100 */
.L_x_10862:
        /* <DEDUP_REMOVED lines=110> */
[C---:B------:R-:W-:Y:S02]  /*104c0*/  ISETP.LT.OR P3, PT, R137.reuse, 0x91, P3 ;  /* 0x000000918900780c */ /* 0x040fe40001f61670 */
[C---:B------:R-:W-:Y:S02]  /*104d0*/  ISETP.GT.AND P1, PT, R136.reuse, 0x41, !P1 ;  /* 0x000000418800780c */ /* 0x040fe40004f24270 */
[----:B------:R-:W-:Y:S02]  /*104e0*/  ISETP.GT.AND P4, PT, R136, 0x91, !P4 ;  /* 0x000000918800780c */ /* 0x000fe40006784270 */
[----:B------:R-:W-:Y:S02]  /*104f0*/  ISETP.LT.OR P1, PT, R137, 0x42, P1 ;  /* 0x000000428900780c */ /* 0x000fe40000f21670 */
[----:B-1----:R-:W-:-:S02]  /*10500*/  FMNMX.FTZ R67, R10, R11, !PT ;  /* 0x0000000b0a437209 */ /* 0x002fc40007810000 */
[----:B------:R-:W-:Y:S02]  /*10510*/  FSEL R91, R91, -INF , !P1 ;  /* 0xff8000005b5b7808 */ /* 0x000fe40004800000 */
[----:B------:R-:W-:Y:S01]  /*10520*/  LOP3.LUT P1, RZ, R16, 0x200000, RZ, 0xc0, !PT ;  /* 0x0020000010ff7812 */ /* 0x000fe2000782c0ff */
[----:B------:R-:W1:Y:S01]  /*10530*/  SHFL.BFLY PT, R70, R67, 0x1, 0x1f ;  /* 0x0c201f0043467f89 */ /* 0x000e6200000e0000 */
[----:B------:R-:W-:Y:S02]  /*10540*/  FSEL R64, R64, -INF , !P3 ;  /* 0xff80000040407808 */ /* 0x000fe40005800000 */
[C---:B------:R-:W-:Y:S02]  /*10550*/  ISETP.GT.AND P1, PT, R136.reuse, 0x48, !P1 ;  /* 0x000000488800780c */ /* 0x040fe40004f24270 */
[----:B------:R-:W-:Y:S02]  /*10560*/  ISETP.GT.AND P5, PT, R136, 0x98, !P5 ;  /* 0x000000988800780c */ /* 0x000fe40006fa4270 */
[----:B------:R-:W-:-:S02]  /*10570*/  ISETP.LT.OR P1, PT, R137, 0x49, P1 ;  /* 0x000000498900780c */ /* 0x000fc40000f21670 */
[C---:B------:R-:W-:Y:S02]  /*10580*/  ISETP.LT.OR P4, PT, R137.reuse, 0x92, P4 ;  /* 0x000000928900780c */ /* 0x040fe40002781670 */
[----:B------:R-:W-:Y:S02]  /*10590*/  FSEL R94, R94, -INF , !P1 ;  /* 0xff8000005e5e7808 */ /* 0x000fe40004800000 */
[----:B------:R-:W-:Y:S02]  /*105a0*/  LOP3.LUT P1, RZ, R16, 0x100000, RZ, 0xc0, !PT ;  /* 0x0010000010ff7812 */ /* 0x000fe4000782c0ff */
[----:B------:R-:W-:Y:S02]  /*105b0*/  ISETP.LT.OR P5, PT, R137, 0x99, P5 ;  /* 0x000000998900780c */ /* 0x000fe40002fa1670 */
[----:B------:R-:W-:Y:S02]  /*105c0*/  ISETP.GT.AND P1, PT, R136, 0x49, !P1 ;  /* 0x000000498800780c */ /* 0x000fe40004f24270 */
[----:B------:R-:W-:-:S02]  /*105d0*/  FSEL R65, R65, -INF , !P5 ;  /* 0xff80000041417808 */ /* 0x000fc40006800000 */
[----:B------:R-:W-:Y:S02]  /*105e0*/  ISETP.LT.OR P1, PT, R137, 0x4a, P1 ;  /* 0x0000004a8900780c */ /* 0x000fe40000f21670 */
[----:B-1----:R-:W-:Y:S01]  /*105f0*/  FMNMX.FTZ R11, R67, R70, !PT ;  /* 0x00000046430b7209 */ /* 0x002fe20007810000 */
[----:B------:R-:W-:Y:S01]  /*10600*/  IMAD.U32 R70, RZ, RZ, UR21 ;  /* 0x00000015ff467e24 */ /* 0x000fe2000f8e00ff */
        /* <DEDUP_REMOVED lines=70> */
[----:B------:R-:W-:-:S03]  /*10a70*/  ISETP.LT.OR P2, PT, R137, 0x9a, P2 ;  /* 0x0000009a8900780c */ /* 0x000fc60001741670 */
[--C-:B------:R-:W-:Y:S01]  /*10a80*/  FFMA.FTZ R69, R123, UR21, -R57.reuse ;  /* 0x000000157b457c23 */ /* 0x100fe20008010839 */
[----:B------:R-:W-:Y:S01]  /*10a90*/  FMNMX.FTZ R123, R19, R10, !PT ;  /* 0x0000000a137b7209 */ /* 0x000fe20007810000 */
[--C-:B------:R-:W-:Y:S01]  /*10aa0*/  FFMA.FTZ R71, R126, UR21, -R57.reuse ;  /* 0x000000157e477c23 */ /* 0x100fe20008010839 */
        /* <DEDUP_REMOVED lines=18> */
[----:B-1----:R-:W-:-:S01]  /*10bd0*/  FFMA.FTZ R126, R131, UR21, -R57 ;  /* 0x00000015837e7c23 */ /* 0x002fc20008010839 */
        /* <DEDUP_REMOVED lines=33> */
[----:B------:R-:W-:-:S03]  /*10df0*/  FFMA.FTZ R68, R68, UR21, -R57 ;  /* 0x0000001544447c23 */ /* 0x000fc60008010839 */
        /* <DEDUP_REMOVED lines=34> */
[----:B------:R-:W-:-:S01]  /*11020*/  FFMA.FTZ R123, R130, UR21, -R57 ;  /* 0x00000015827b7c23 */ /* 0x000fc20008010839 */
[--C-:B------:R-:W-:Y:S01]  /*11030*/  FFMA.FTZ R130, R61, UR21, -R57.reuse ;  /* 0x000000153d827c23 */ /* 0x100fe20008010839 */
[----:B------:R-:W-:-:S01]  /*11040*/  FFMA.FTZ R61, R133, UR21, -R57 ;  /* 0x00000015853d7c23 */ /* 0x000fc20008010839 */
        /* <DEDUP_REMOVED lines=13> */
[----:B------:R-:W-:-:S01]  /*11120*/  FFMA.FTZ R57, R135, UR21, -R57 ;  /* 0x0000001587397c23 */ /* 0x000fc20008010839 */
[----:B------:R-:W-:-:S04]  /*11130*/  FADD.FTZ R134, -R134, R13 ;  /* 0x0000000d86867221 */ /* 0x000fc80000010100 */
[----:B------:R-:W-:Y:S01]  /*11140*/  FMUL.FTZ R13, R134, UR21 ;  /* 0x00000015860d7c20 */ /* 0x000fe20008410000 */
[----:B------:R-:W-:Y:S08]  /*11150*/  MUFU.EX2 R96, R96 ;  /* 0x0000006000607308 */ /* 0x000ff00000000800 */
[----:B------:R-:W2:Y:S01]  /*11160*/  MUFU.EX2 R13, R13 ;  /* 0x0000000d000d7308 */ /* 0x000ea20000000800 */
[----:B-1----:R-:W-:Y:S01]  /*11170*/  FMNMX.FTZ R10, R131, R10, !PT ;  /* 0x0000000a830a7209 */ /* 0x002fe20007810000 */
[----:B------:R-:W-:-:S06]  /*11180*/  IMAD.U32 R131, RZ, RZ, UR21 ;  /* 0x00000015ff837e24 */ /* 0x000fcc000f8e00ff */
[----:B------:R-:W-:Y:S01]  /*11190*/  MUFU.EX2 R97, R97 ;  /* 0x0000006100617308 */ /* 0x000fe20000000800 */
[C---:B------:R-:W-:Y:S01]  /*111a0*/  FSETP.NEU.FTZ.AND P1, PT, R10.reuse, -INF , PT ;  /* 0xff8000000a00780b */ /* 0x040fe20003f3d000 */
[----:B------:R-:W-:Y:S01]  /*111b0*/  FFMA.FTZ R131, R10, R131, -8 ;  /* 0xc10000000a837423 */ /* 0x000fe20000010083 */
[----:B--2---:R-:W-:-:S04]  /*111c0*/  FFMA.FTZ R136, R13, R7, R70 ;  /* 0x000000070d887223 */ /* 0x004fc80000010046 */
[----:B------:R-:W-:Y:S01]  /*111d0*/  FSEL R131, R131, RZ, P1 ;  /* 0x000000ff83837208 */ /* 0x000fe20000800000 */
[----:B------:R-:W-:Y:S04]  /*111e0*/  MUFU.EX2 R100, R100 ;  /* 0x0000006400647308 */ /* 0x000fe80000000800 */
[----:B------:R-:W-:-:S01]  /*111f0*/  FFMA.FTZ R134, R19, UR21, -R131 ;  /* 0x0000001513867c23 */ /* 0x000fc20008010883 */
[--C-:B------:R-:W-:Y:S01]  /*11200*/  FFMA.FTZ R19, R120, UR21, -R131.reuse ;  /* 0x0000001578137c23 */ /* 0x100fe20008010883 */
[----:B------:R-:W-:-:S01]  /*11210*/  FFMA.FTZ R120, R121, UR21, -R131 ;  /* 0x0000001579787c23 */ /* 0x000fc20008010883 */
[--C-:B------:R-:W-:Y:S01]  /*11220*/  FFMA.FTZ R121, R124, UR21, -R131.reuse ;  /* 0x000000157c797c23 */ /* 0x100fe20008010883 */
[----:B------:R-:W-:-:S01]  /*11230*/  FFMA.FTZ R124, R125, UR21, -R131 ;  /* 0x000000157d7c7c23 */ /* 0x000fc20008010883 */
[--C-:B------:R-:W-:Y:S01]  /*11240*/  FFMA.FTZ R125, R128, UR21, -R131.reuse ;  /* 0x00000015807d7c23 */ /* 0x100fe20008010883 */
[----:B------:R-:W-:-:S01]  /*11250*/  FFMA.FTZ R128, R129, UR21, -R131 ;  /* 0x0000001581807c23 */ /* 0x000fc20008010883 */
[----:B------:R-:W-:Y:S01]  /*11260*/  FSEL R129, R10, RZ, P1 ;  /* 0x000000ff0a817208 */ /* 0x000fe20000800000 */
[----:B------:R-:W-:-:S01]  /*11270*/  FFMA.FTZ R133, R94, UR21, -R131 ;  /* 0x000000155e857c23 */ /* 0x000fc20008010883 */
[--C-:B------:R-:W-:Y:S01]  /*11280*/  FFMA.FTZ R15, R15, UR21, -R131.reuse ;  /* 0x000000150f0f7c23 */ /* 0x100fe20008010883 */
        /* <DEDUP_REMOVED lines=108> */
[----:B------:R-:W-:-:S05]  /*11950*/  FFMA.FTZ R62, R64, UR21, -R131 ;  /* 0x00000015403e7c23 */ /* 0x000fca0008010883 */
[----:B------:R-:W2:Y:S01]  /*11960*/  MUFU.EX2 R78, R78 ;  /* 0x0000004e004e7308 */ /* 0x000ea20000000800 */
[----:B---3--:R-:W-:-:S04]  /*11970*/  FADD.FTZ R6, R73, R6 ;  /* 0x0000000649067221 */ /* 0x008fc80000010000 */
[----:B------:R-:W-:-:S03]  /*11980*/  FADD.FTZ R133, R63, R6 ;  /* 0x000000063f857221 */ /* 0x000fc60000010000 */
        /* <DEDUP_REMOVED lines=58> */
.L_x_10866:
        /* <DEDUP_REMOVED lines=42> */
[----:B------:R-:W-:Y:S01]  /*11fd0*/  VIADD R3, R3, 0xffffffff ;  /* 0xffffffff03037836 */ /* 0x000fe20000000000 */
        /* <DEDUP_REMOVED lines=39> */
.L_x_10849:
[----:B------:R-:W-:Y:S06]  /*12250*/  BAR.ARV 0x8, 0x1a0 ;  /* 0x0206800000007b1d */ /* 0x000fec0000002000 */
[----:B------:R-:W-:Y:S05]  /*12260*/  @!P0 BRA `(.L_x_10868) ;  /* 0x0000000000048947 */ /* 0x000fea0003800000 */
[----:B------:R-:W-:Y:S01]  /*12270*/  BPT.TRAP 0x1 ;  /* 0x000000040000795c */ /* 0x000fe20000300000 */
.L_x_10868:
[----:B------:R-:W-:Y:S01]  /*12280*/  ULEA UR14, UR38, UR40, 0x3 ;  /* 0x00000028260e7291 */ /* 0x000fe2000f8e183f */
[----:B------:R-:W-:-:S05]  /*12290*/  IMAD.U32 R0, RZ, RZ, UR37 ;  /* 0x00000025ff007e24 */ /* 0x000fca000f8e00ff */
[----:B------:R-:W-:-:S04]  /*122a0*/  SHF.L.U32 R0, R0, 0x1f, RZ ;  /* 0x0000001f00007819 */ /* 0x000fc800000006ff */
[----:B------:R1:W2:Y:S01]  /*122b0*/  SYNCS.PHASECHK.TRANS64.TRYWAIT P1, [UR14+0x13250], R0 ;  /* 0x01325000ff0075a7 */ /* 0x0002a2000802014e */
[----:B------:R-:W-:Y:S05]  /*122c0*/  @!P0 BRA `(.L_x_10869) ;  /* 0x0000000000048947 */ /* 0x000fea0003800000 */
[----:B------:R-:W-:Y:S01]  /*122d0*/  BPT.TRAP 0x1 ;  /* 0x000000040000795c */ /* 0x000fe20000300000 */
.L_x_10869:
[----:B--2---:R-:W-:Y:S05]  /*122e0*/  @P1 BRA `(.L_x_10870) ;  /* 0x0000000000081947 */ /* 0x004fea0003800000 */
[----:B------:R-:W2:Y:S02]  /*122f0*/  SYNCS.PHASECHK.TRANS64.TRYWAIT P1, [UR14+0x13250], R0 ;  /* 0x01325000ff0075a7 */ /* 0x000ea4000802014e */
[----:B--2---:R-:W-:Y:S05]  /*12300*/  @!P1 BRA `(.L_x_10871) ;  /* 0x0000004800d89947 */ /* 0x004fea0003800000 */
.L_x_10870:
        /* <DEDUP_REMOVED lines=15> */
[----:B------:R-:W-:Y:S02]  /*12400*/  UIMAD UR10, UR38, 0x280, UR40 ;  /* 0x00000280260a78a4 */ /* 0x000fe4000f8e0228 */
[----:B------:R-:W-:Y:S01]  /*12410*/  @UP0 UIMAD UR8, UR44, UR11, UR8 ;  /* 0x0000000b2c0802a4 */ /* 0x000fe2000f8e0208 */
[----:B------:R-:W-:-:S02]  /*12420*/  @UP0 ULDC.64 UR12, c[0x0][0x9d0] ;  /* 0x00027400000c0ab9 */ /* 0x000fc40000000a00 */
[----:B------:R-:W-:Y:S01]  /*12430*/  UMOV UR11, 0xc0000010 ;  /* 0xc0000010000b7882 */ /* 0x000fe20000000000 */
[----:B------:R-:W-:Y:S02]  /*12440*/  @UP0 UIMAD UR9, UR9, UR12, URZ ;  /* 0x0000000c090902a4 */ /* 0x000fe4000f8e023f */
[----:B------:R-:W-:-:S07]  /*12450*/  @UP0 UIADD3 UR7, UR7, UR8, URZ ;  /* 0x0000000807070290 */ /* 0x000fce000fffe03f */
[----:B------:R-:W-:Y:S01]  /*12460*/  QGMMA.64x64x32.F32.E4M3.E4M3 R24, R152, gdesc[UR8], R24, gsb0 ;  /* 0x00e0000898187df3 */ /* 0x000fe20008000818 */
[----:B------:R-:W-:Y:S02]  /*12470*/  @UP0 UIMAD UR9, UR41, UR13, UR9 ;  /* 0x0000000d290902a4 */ /* 0x000fe4000f8e0209 */
[----:B------:R-:W-:-:S04]  /*12480*/  @UP0 UIMAD.WIDE.U32 UR6, UR41, UR12, UR6 ;  /* 0x0000000c290602a5 */ /* 0x000fc8000f8e0006 */
[----:B------:R-:W-:Y:S02]  /*12490*/  @UP0 UIADD3 UR7, UR7, UR9, URZ ;  /* 0x0000000907070290 */ /* 0x000fe4000fffe03f */
[----:B------:R-:W-:-:S04]  /*124a0*/  @UP0 ULEA UR4, UP1, UR6, UR4, 0x2 ;  /* 0x0000000406040291 */ /* 0x000fc8000f82103f */
[----:B------:R-:W-:Y:S02]  /*124b0*/  @UP0 ULEA.HI.X UR5, UR6, UR5, UR7, 0x2, UP1 ;  /* 0x0000000506050291 */ /* 0x000fe400088f1407 */
[----:B------:R-:W-:-:S04]  /*124c0*/  IMAD.U32 R4, RZ, RZ, UR4 ;  /* 0x00000004ff047e24 */ /* 0x000fc8000f8e00ff */
[----:B------:R-:W-:Y:S01]  /*124d0*/  IMAD.U32 R5, RZ, RZ, UR5 ;  /* 0x00000005ff057e24 */ /* 0x000fe2000f8e00ff */
[----:B------:R-:W-:-:S04]  /*124e0*/  UIADD3 UR4, UR10, 0x80, URZ ;  /* 0x000000800a047890 */ /* 0x000fc8000fffe03f */
[----:B------:R3:W4:Y:S01]  /*124f0*/  @P1 LDG.E R8, desc[UR50][R4.64] ;  /* 0x0000003204081981 */ /* 0x000722000c1e1900 */
[----:B------:R-:W-:Y:S02]  /*12500*/  UMOV UR7, 0xc0000010 ;  /* 0xc000001000077882 */ /* 0x000fe40000000000 */
[----:B------:R-:W-:Y:S01]  /*12510*/  UMOV UR6, UR4 ;  /* 0x0000000400067c82 */ /* 0x000fe20008000000 */
[----:B------:R-:W-:Y:S02]  /*12520*/  WARPGROUP.DEPBAR.LE gsb0, 0x0 ;  /* 0x00008000000079c5 */ /* 0x000fe40000010000 */
[----:B------:R-:W-:-:S06]  /*12530*/  WARPGROUP.ARRIVE ;  /* 0x00000000000079c5 */ /* 0x000fcc0000000000 */
[----:B------:R-:W-:Y:S01]  /*12540*/  QGMMA.64x64x32.F32.E4M3.E4M3 R24, R148, gdesc[UR4], R24, gsb0 ;  /* 0x00e0000494187df3 */ /* 0x000fe20008000818 */
[----:B------:R-:W-:Y:S01]  /*12550*/  UIADD3 UR4, UR10, 0x100, URZ ;  /* 0x000001000a047890 */ /* 0x000fe2000fffe03f */
[----:B------:R-:W-:-:S06]  /*12560*/  UMOV UR7, 0xc0000010 ;  /* 0xc000001000077882 */ /* 0x000fcc0000000000 */
[----:B------:R-:W-:Y:S01]  /*12570*/  UMOV UR6, UR4 ;  /* 0x0000000400067c82 */ /* 0x000fe20008000000 */
[----:B------:R-:W-:Y:S02]  /*12580*/  WARPGROUP.DEPBAR.LE gsb0, 0x0 ;  /* 0x00008000000079c5 */ /* 0x000fe40000010000 */
[----:B------:R-:W-:-:S06]  /*12590*/  WARPGROUP.ARRIVE ;  /* 0x00000000000079c5 */ /* 0x000fcc0000000000 */
[----:B------:R-:W-:Y:S01]  /*125a0*/  QGMMA.64x64x32.F32.E4M3.E4M3 R24, R144, gdesc[UR4], R24, gsb0 ;  /* 0x00e0000490187df3 */ /* 0x000fe20008000818 */
[----:B------:R-:W-:Y:S01]  /*125b0*/  UIADD3 UR4, UR10, 0x180, URZ ;  /* 0x000001800a047890 */ /* 0x000fe2000fffe03f */
[----:B------:R-:W-:-:S06]  /*125c0*/  UMOV UR7, 0xc0000010 ;  /* 0xc000001000077882 */ /* 0x000fcc0000000000 */
[----:B------:R-:W-:Y:S01]  /*125d0*/  UMOV UR6, UR4 ;  /* 0x0000000400067c82 */ /* 0x000fe20008000000 */
[----:B-12---:R-:W1:Y:S04]  /*125e0*/  SHFL.BFLY PT, R0, R7, 0x2, 0x1f ;  /* 0x0c401f0007007f89 */ /* 0x006e6800000e0000 */
[----:B---3--:R-:W2:Y:S01]  /*125f0*/  SHFL.BFLY PT, R5, R6, 0x2, 0x1f ;  /* 0x0c401f0006057f89 */ /* 0x008ea200000e0000 */
[----:B------:R-:W-:Y:S02]  /*12600*/  WARPGROUP.DEPBAR.LE gsb0, 0x0 ;  /* 0x00008000000079c5 */ /* 0x000fe40000010000 */
[----:B------:R-:W-:-:S06]  /*12610*/  WARPGROUP.ARRIVE ;  /* 0x00000000000079c5 */ /* 0x000fcc0000000000 */
[----:B------:R-:W-:Y:S01]  /*12620*/  QGMMA.64x64x32.F32.E4M3.E4M3 R24, R140, gdesc[UR4], R24, gsb0 ;  /* 0x00e000048c187df3 */ /* 0x000fe20008000818 */
[----:B-1----:R-:W-:-:S01]  /*12630*/  FADD.FTZ R0, R0, R7 ;  /* 0x0000000700007221 */ /* 0x002fc20000010000 */
[----:B------:R-:W-:Y:S01]  /*12640*/  UIADD3 UR10, UR10, 0x200, URZ ;  /* 0x000002000a0a7890 */ /* 0x000fe2000fffe03f */
[----:B--2---:R-:W-:-:S01]  /*12650*/  FADD.FTZ R5, R5, R6 ;  /* 0x0000000605057221 */ /* 0x004fc20000010000 */
[----:B------:R-:W-:Y:S02]  /*12660*/  UMOV UR11, 0xc0000010 ;  /* 0xc0000010000b7882 */ /* 0x000fe40000000000 */
[----:B------:R-:W1:Y:S04]  /*12670*/  SHFL.BFLY PT, R3, R0, 0x1, 0x1f ;  /* 0x0c201f0000037f89 */ /* 0x000e6800000e0000 */
[----:B------:R-:W2:Y:S01]  /*12680*/  SHFL.BFLY PT, R4, R5, 0x1, 0x1f ;  /* 0x0c201f0005047f89 */ /* 0x000ea200000e0000 */
[----:B------:R-:W-:-:S02]  /*12690*/  IMAD.MOV.U32 R7, RZ, RZ, RZ ;  /* 0x000000ffff077224 */ /* 0x000fc400078e00ff */
[----:B-1----:R-:W-:Y:S01]  /*126a0*/  FADD.FTZ R12, R0, R3 ;  /* 0x00000003000c7221 */ /* 0x002fe20000010000 */
[----:B--2---:R-:W-:-:S04]  /*126b0*/  FADD.FTZ R14, R5, R4 ;  /* 0x00000004050e7221 */ /* 0x004fc80000010000 */
[C---:B------:R-:W-:Y:S01]  /*126c0*/  FSETP.NE.FTZ.AND P1, PT, R12.reuse, RZ, PT ;  /* 0x000000ff0c00720b */ /* 0x040fe20003f35000 */
[----:B------:R-:W-:Y:S01]  /*126d0*/  FMUL.FTZ R13, R12, 0.00390625 ;  /* 0x3b8000000c0d7820 */ /* 0x000fe20000410000 */
[----:B------:R-:W-:Y:S01]  /*126e0*/  FMUL.FTZ R6, R14, 0.00390625 ;  /* 0x3b8000000e067820 */ /* 0x000fe20000410000 */
        /* <DEDUP_REMOVED lines=26> */
.L_x_10872:
        /* <DEDUP_REMOVED lines=42> */
.L_x_10798:
[----:B------:R-:W1:Y:S08]  /*12b30*/  S2UR UR39, SR_CgaCtaId ;  /* 0x00000000002779c3 */ /* 0x000e700000008800 */
[----:B------:R-:W-:Y:S06]  /*12b40*/  BAR.SYNC.DEFER_BLOCKING 0x5, 0x200 ;  /* 0x0148000000007b1d */ /* 0x000fec0000010000 */
[----:B------:R-:W-:Y:S01]  /*12b50*/  UMOV UR40, 0x400 ;  /* 0x0000040000287882 */ /* 0x000fe20000000000 */
[----:B------:R-:W2:Y:S01]  /*12b60*/  S2R R50, SR_TID.X ;  /* 0x0000000000327919 */ /* 0x000ea20000002100 */
[----:B-1----:R-:W-:-:S09]  /*12b70*/  ULEA UR40, UR39, UR40, 0x18 ;  /* 0x0000002827287291 */ /* 0x002fd2000f8ec03f */
[----:B------:R-:W1:Y:S01]  /*12b80*/  LDS R4, [UR40+0x132d0] ;  /* 0x0132d028ff047984 */ /* 0x000e620008000800 */
[----:B--2---:R-:W-:Y:S01]  /*12b90*/  VIADD R26, R50, 0xffffff80 ;  /* 0xffffff80321a7836 */ /* 0x004fe20000000000 */
[----:B-1----:R-:W-:Y:S01]  /*12ba0*/  R2UR UR4, R4 ;  /* 0x00000000040472ca */ /* 0x002fe200000e0000 */
[----:B------:R-:W-:Y:S06]  /*12bb0*/  BAR.ARV 0x4, 0x200 ;  /* 0x0108000000007b1d */ /* 0x000fec0000002000 */
[----:B------:R-:W-:Y:S08]  /*12bc0*/  @P0 BRA `(.L_x_10873) ;  /* 0x0000000800780947 */ /* 0x000ff00003800000 */
[----:B------:R-:W-:Y:S01]  /*12bd0*/  IMAD.SHL.U32 R4, R50, 0x4, RZ ;  /* 0x0000000432047824 */ /* 0x000fe200078e00ff */
[----:B------:R-:W-:Y:S01]  /*12be0*/  ULDC.64 UR6, c[0x4][0x38] ;  /* 0x01000e0000067ab9 */ /* 0x000fe20000000a00 */
[----:B------:R-:W-:Y:S02]  /*12bf0*/  F2FP.BF16.F32.PACK_AB R11, R46, R11 ;  /* 0x0000000b2e0b723e */ /* 0x000fe400000010ff */
[----:B------:R-:W-:Y:S02]  /*12c00*/  F2FP.BF16.F32.PACK_AB R10, R47, R10 ;  /* 0x0000000a2f0a723e */ /* 0x000fe400000010ff */
[----:B------:R-:W-:Y:S02]  /*12c10*/  F2FP.BF16.F32.PACK_AB R9, R52, R9 ;  /* 0x000000093409723e */ /* 0x000fe400000010ff */
[----:B------:R-:W-:Y:S02]  /*12c20*/  F2FP.BF16.F32.PACK_AB R8, R53, R8 ;  /* 0x000000083508723e */ /* 0x000fe400000010ff */
[----:B------:R-:W-:-:S02]  /*12c30*/  F2FP.BF16.F32.PACK_AB R7, R54, R7 ;  /* 0x000000073607723e */ /* 0x000fc400000010ff */
[----:B------:R-:W-:Y:S02]  /*12c40*/  F2FP.BF16.F32.PACK_AB R6, R55, R6 ;  /* 0x000000063706723e */ /* 0x000fe400000010ff */
[----:B------:R-:W-:Y:S02]  /*12c50*/  IADD3 R49, P2, R22, 0x60, RZ ;  /* 0x0000006016317810 */ /* 0x000fe40007f5e0ff */
[----:B------:R-:W-:Y:S02]  /*12c60*/  F2FP.BF16.F32.PACK_AB R12, R45, R12 ;  /* 0x0000000c2d0c723e */ /* 0x000fe400000010ff */
[----:B------:R-:W-:Y:S02]  /*12c70*/  F2FP.BF16.F32.PACK_AB R28, R28, R57 ;  /* 0x000000391c1c723e */ /* 0x000fe400000010ff */
[----:B------:R-:W-:Y:S02]  /*12c80*/  F2FP.BF16.F32.PACK_AB R29, R29, R56 ;  /* 0x000000381d1d723e */ /* 0x000fe400000010ff */
[----:B------:R-:W-:Y:S01]  /*12c90*/  F2FP.BF16.F32.PACK_AB R13, R44, R13 ;  /* 0x0000000d2c0d723e */ /* 0x000fe200000010ff */
[----:B------:R-:W-:Y:S01]  /*12ca0*/  USHF.R.S32.HI UR5, URZ, 0x1f, UR43 ;  /* 0x0000001f3f057899 */ /* 0x000fe2000801142b */
[----:B------:R-:W-:Y:S01]  /*12cb0*/  LOP3.LUT R4, R4, 0xc, RZ, 0xc0, !PT ;  /* 0x0000000c04047812 */ /* 0x000fe200078ec0ff */
[----:B------:R-:W-:-:S03]  /*12cc0*/  ULDC.64 UR8, c[0x0][0xb70] ;  /* 0x0002dc0000087ab9 */ /* 0x000fc60000000a00 */
[----:B------:R-:W-:-:S05]  /*12cd0*/  IADD3 R4, P0, R4, UR6, RZ ;  /* 0x0000000604047c10 */ /* 0x000fca000ff1e0ff */
[----:B------:R-:W-:-:S05]  /*12ce0*/  IMAD.X R5, RZ, RZ, UR7, P0 ;  /* 0x00000007ff057e24 */ /* 0x000fca00080e06ff */
[----:B------:R1:W2:Y:S01]  /*12cf0*/  LDG.E.CONSTANT R18, desc[UR50][R4.64] ;  /* 0x0000003204127981 */ /* 0x0002a2000c1e9900 */
[----:B------:R-:W-:Y:S01]  /*12d00*/  F2FP.BF16.F32.PACK_AB R24, R31, R24 ;  /* 0x000000181f18723e */ /* 0x000fe200000010ff */
[----:B------:R-:W-:Y:S01]  /*12d10*/  UIMAD UR5, UR5, UR8, URZ ;  /* 0x00000008050572a4 */ /* 0x000fe2000f8e023f */
[----:B------:R-:W-:Y:S01]  /*12d20*/  F2FP.BF16.F32.PACK_AB R25, R30, R25 ;  /* 0x000000191e19723e */ /* 0x000fe200000010ff */
[----:B------:R-:W-:Y:S01]  /*12d30*/  UIMAD.WIDE.U32 UR6, UR43, UR8, URZ ;  /* 0x000000082b0672a5 */ /* 0x000fe2000f8e003f */
[----:B------:R-:W-:Y:S01]  /*12d40*/  F2FP.BF16.F32.PACK_AB R21, R36, R21 ;  /* 0x000000152415723e */ /* 0x000fe200000010ff */
[----:B------:R-:W-:Y:S01]  /*12d50*/  UIMAD UR5, UR43, UR9, UR5 ;  /* 0x000000092b0572a4 */ /* 0x000fe2000f8e0205 */
[----:B------:R-:W-:Y:S02]  /*12d60*/  F2FP.BF16.F32.PACK_AB R20, R37, R20 ;  /* 0x000000142514723e */ /* 0x000fe400000010ff */
[----:B------:R-:W-:Y:S01]  /*12d70*/  F2FP.BF16.F32.PACK_AB R15, R38, R15 ;  /* 0x0000000f260f723e */ /* 0x000fe200000010ff */
[----:B------:R-:W-:Y:S01]  /*12d80*/  UIADD3 UR5, UR7, UR5, URZ ;  /* 0x0000000507057290 */ /* 0x000fe2000fffe03f */
[----:B------:R-:W-:Y:S01]  /*12d90*/  BAR.SYNC.DEFER_BLOCKING 0x1, 0x180 ;  /* 0x0046000000007b1d */ /* 0x000fe20000010000 */
[----:B-1----:R-:W-:-:S02]  /*12da0*/  LOP3.LUT P0, R4, R50, 0x3, RZ, 0xc0, !PT ;  /* 0x0000000332047812 */ /* 0x002fc4000780c0ff */
[----:B------:R-:W-:Y:S02]  /*12db0*/  IADD3 R5, P3, R22, 0x40, RZ ;  /* 0x0000004016057810 */ /* 0x000fe40007f7e0ff */
[----:B------:R-:W-:Y:S02]  /*12dc0*/  ISETP.EQ.OR P0, PT, R4, 0x3, !P0 ;  /* 0x000000030400780c */ /* 0x000fe40004702670 */
[----:B------:R-:W-:Y:S02]  /*12dd0*/  LOP3.LUT R4, R5, 0x380, RZ, 0xc0, !PT ;  /* 0x0000038005047812 */ /* 0x000fe400078ec0ff */
[----:B------:R-:W-:Y:S02]  /*12de0*/  SEL R41, R11, R10, P0 ;  /* 0x0000000a0b297207 */ /* 0x000fe40000000000 */
[----:B------:R-:W-:Y:S02]  /*12df0*/  SEL R43, R10, R11, P0 ;  /* 0x0000000b0a2b7207 */ /* 0x000fe40000000000 */
[----:B------:R-:W-:-:S02]  /*12e00*/  LOP3.LUT R11, R22, 0x380, RZ, 0xc0, !PT ;  /* 0x00000380160b7812 */ /* 0x000fc400078ec0ff */
[----:B------:R-:W-:Y:S02]  /*12e10*/  SEL R33, R9, R8, P0 ;  /* 0x0000000809217207 */ /* 0x000fe40000000000 */
[----:B------:R-:W-:Y:S02]  /*12e20*/  SEL R35, R8, R9, P0 ;  /* 0x0000000908237207 */ /* 0x000fe40000000000 */
[----:B------:R-:W-:Y:S02]  /*12e30*/  IADD3 R9, P1, R22, 0x20, RZ ;  /* 0x0000002016097810 */ /* 0x000fe40007f3e0ff */
[----:B------:R-:W-:Y:S02]  /*12e40*/  SHF.R.U64 R11, R11, 0x3, RZ ;  /* 0x000000030b0b7819 */ /* 0x000fe400000012ff */
[----:B------:R-:W-:Y:S02]  /*12e50*/  LOP3.LUT R8, R9, 0x380, RZ, 0xc0, !PT ;  /* 0x0000038009087812 */ /* 0x000fe400078ec0ff */
[----:B------:R-:W-:-:S02]  /*12e60*/  SEL R45, R7, R6, P0 ;  /* 0x00000006072d7207 */ /* 0x000fc40000000000 */
[----:B------:R-:W-:Y:S02]  /*12e70*/  SEL R47, R6, R7, P0 ;  /* 0x00000007062f7207 */ /* 0x000fe40000000000 */
[----:B------:R-:W-:Y:S02]  /*12e80*/  LOP3.LUT R7, R49, 0x380, RZ, 0xc0, !PT ;  /* 0x0000038031077812 */ /* 0x000fe400078ec0ff */
[----:B------:R-:W-:Y:S01]  /*12e90*/  LOP3.LUT R10, R11, R22, RZ, 0x3c, !PT ;  /* 0x000000160b0a7212 */ /* 0x000fe200078e3cff */
[--C-:B------:R-:W-:Y:S01]  /*12ea0*/  IMAD.MOV.U32 R11, RZ, RZ, R23.reuse ;  /* 0x000000ffff0b7224 */ /* 0x100fe200078e0017 */
[----:B------:R-:W-:Y:S02]  /*12eb0*/  SHF.R.U64 R8, R8, 0x3, RZ ;  /* 0x0000000308087819 */ /* 0x000fe400000012ff */
[----:B------:R-:W-:Y:S02]  /*12ec0*/  SHF.R.U64 R6, R4, 0x3, RZ ;  /* 0x0000000304067819 */ /* 0x000fe400000012ff */
[----:B------:R-:W-:Y:S01]  /*12ed0*/  SHF.R.U64 R4, R7, 0x3, RZ ;  /* 0x0000000307047819 */ /* 0x000fe200000012ff */
[----:B------:R-:W-:Y:S01]  /*12ee0*/  IMAD.X R7, RZ, RZ, R23, P3 ;  /* 0x000000ffff077224 */ /* 0x000fe200018e0617 */
[----:B------:R-:W-:-:S02]  /*12ef0*/  SEL R19, R28, R29, P0 ;  /* 0x0000001d1c137207 */ /* 0x000fc40000000000 */
[----:B------:R-:W-:Y:S02]  /*12f00*/  LOP3.LUT R8, R8, R9, RZ, 0x3c, !PT ;  /* 0x0000000908087212 */ /* 0x000fe400078e3cff */
[----:B------:R-:W-:Y:S02]  /*12f10*/  MOV R44, R10 ;  /* 0x0000000a002c7202 */ /* 0x000fe40000000f00 */
[----:B------:R-:W-:Y:S02]  /*12f20*/  SEL R29, R29, R28, P0 ;  /* 0x0000001c1d1d7207 */ /* 0x000fe40000000000 */
[----:B------:R-:W-:Y:S02]  /*12f30*/  SHF.R.S32.HI R9, RZ, 0x1f, R26 ;  /* 0x0000001fff097819 */ /* 0x000fe4000001141a */
[----:B------:R-:W-:Y:S02]  /*12f40*/  LOP3.LUT R4, R4, R49, RZ, 0x3c, !PT ;  /* 0x0000003104047212 */ /* 0x000fe400078e3cff */
[----:B------:R-:W1:Y:S01]  /*12f50*/  LDC.64 R48, c[0x0][0xb78] ;  /* 0x0002de00ff307b82 */ /* 0x000e620000000a00 */
[----:B------:R-:W-:-:S02]  /*12f60*/  SEL R31, R13, R12, P0 ;  /* 0x0000000c0d1f7207 */ /* 0x000fc40000000000 */
[----:B------:R-:W-:Y:S02]  /*12f70*/  LOP3.LUT R6, R6, R5, RZ, 0x3c, !PT ;  /* 0x0000000506067212 */ /* 0x000fe400078e3cff */
[----:B------:R-:W-:Y:S02]  /*12f80*/  SEL R13, R12, R13, P0 ;  /* 0x0000000d0c0d7207 */ /* 0x000fe40000000000 */
[----:B------:R-:W-:Y:S02]  /*12f90*/  LEA.HI R5, R9, R26, RZ, 0x7 ;  /* 0x0000001a09057211 */ /* 0x000fe400078f38ff */
[----:B------:R-:W-:Y:S02]  /*12fa0*/  F2FP.BF16.F32.PACK_AB R14, R39, R14 ;  /* 0x0000000e270e723e */ /* 0x000fe400000010ff */
[----:B------:R-:W-:Y:S02]  /*12fb0*/  LOP3.LUT R5, R5, 0xffffff80, RZ, 0xc0, !PT ;  /* 0xffffff8005057812 */ /* 0x000fe400078ec0ff */
[----:B------:R-:W-:-:S02]  /*12fc0*/  SEL R27, R21, R20, P0 ;  /* 0x00000014151b7207 */ /* 0x000fc40000000000 */
[----:B------:R-:W-:Y:S01]  /*12fd0*/  SEL R37, R25, R24, P0 ;  /* 0x0000001819257207 */ /* 0x000fe20000000000 */
[----:B------:R-:W-:Y:S01]  /*12fe0*/  IMAD.IADD R5, R26, 0x1, -R5 ;  /* 0x000000011a057824 */ /* 0x000fe200078e0a05 */
[----:B------:R-:W-:Y:S02]  /*12ff0*/  SEL R21, R20, R21, P0 ;  /* 0x0000001514157207 */ /* 0x000fe40000000000 */
[----:B------:R-:W-:Y:S02]  /*13000*/  SEL R25, R24, R25, P0 ;  /* 0x0000001918197207 */ /* 0x000fe40000000000 */
[----:B------:R-:W-:Y:S02]  /*13010*/  SEL R39, R15, R14, P0 ;  /* 0x0000000e0f277207 */ /* 0x000fe40000000000 */
[----:B------:R-:W-:Y:S01]  /*13020*/  LEA.HI R46, R9, R26, RZ, 0x5 ;  /* 0x0000001a092e7211 */ /* 0x000fe200078f28ff */
[----:B------:R-:W-:Y:S01]  /*13030*/  IMAD.X R9, RZ, RZ, R23, P1 ;  /* 0x000000ffff097224 */ /* 0x000fe200008e0617 */
[----:B------:R-:W-:-:S02]  /*13040*/  SEL R15, R14, R15, P0 ;  /* 0x0000000f0e0f7207 */ /* 0x000fc40000000000 */
[----:B------:R-:W-:Y:S02]  /*13050*/  MOV R40, R6 ;  /* 0x0000000600287202 */ /* 0x000fe40000000f00 */
[----:B------:R-:W-:Y:S01]  /*13060*/  MOV R42, R8 ;  /* 0x00000008002a7202 */ /* 0x000fe20000000f00 */
[----:B------:R-:W-:Y:S01]  /*13070*/  IMAD.U32 R9, RZ, RZ, UR7 ;  /* 0x00000007ff097e24 */ /* 0x000fe2000f8e00ff */
[----:B------:R-:W-:Y:S01]  /*13080*/  LOP3.LUT P1, RZ, R5, 0x3, RZ, 0xc0, !PT ;  /* 0x0000000305ff7812 */ /* 0x000fe2000782c0ff */
[----:B------:R-:W-:Y:S01]  /*13090*/  IMAD.U32 R9, RZ, RZ, UR5 ;  /* 0x00000005ff097e24 */ /* 0x000fe2000f8e00ff */
[----:B------:R-:W-:Y:S01]  /*130a0*/  USHF.R.S32.HI UR5, URZ, 0x1f, UR44 ;  /* 0x0000001f3f057899 */ /* 0x000fe2000801142c */
[----:B------:R-:W-:Y:S02]  /*130b0*/  IMAD.X R5, RZ, RZ, R23, P2 ;  /* 0x000000ffff057224 */ /* 0x000fe400010e0617 */
[----:B------:R-:W-:Y:S01]  /*130c0*/  IMAD.U32 R8, RZ, RZ, UR6 ;  /* 0x00000006ff087e24 */ /* 0x000fe2000f8e00ff */
[----:B------:R-:W-:-:S02]  /*130d0*/  ULDC.64 UR6, c[0x0][0xb40] ;  /* 0x0002d00000067ab9 */ /* 0x000fc40000000a00 */
[----:B------:R-:W-:Y:S01]  /*130e0*/  MOV R38, R4 ;  /* 0x0000000400267202 */ /* 0x000fe20000000f00 */
[----:B-1----:R-:W-:Y:S01]  /*130f0*/  IMAD R4, R48, UR5, RZ ;  /* 0x0000000530047c24 */ /* 0x002fe2000f8e02ff */
[----:B------:R-:W-:-:S03]  /*13100*/  ULDC UR5, c[0x0][0xa88] ;  /* 0x0002a20000057ab9 */ /* 0x000fc60000000800 */
[----:B------:R-:W-:Y:S02]  /*13110*/  IMAD R11, R49, UR44, R4 ;  /* 0x0000002c310b7c24 */ /* 0x000fe4000f8e0204 */
[----:B------:R-:W-:Y:S01]  /*13120*/  IMAD.WIDE.U32 R4, R48, UR44, R8 ;  /* 0x0000002c30047c25 */ /* 0x000fe2000f8e0008 */
[----:B--2---:R-:W-:Y:S01]  /*13130*/  LOP3.LUT R10, R18, 0x2, RZ, 0x3c, !PT ;  /* 0x00000002120a7812 */ /* 0x004fe200078e3cff */
[----:B------:R-:W-:Y:S04]  /*13140*/  SHFL.IDX PT, R19, R19, R18, 0x1c1f ;  /* 0x001c1f1213137589 */ /* 0x000fe800000e0000 */
[----:B------:R-:W1:Y:S04]  /*13150*/  SHFL.IDX PT, R12, R29, R10, 0x1c1f ;  /* 0x001c1f0a1d0c7589 */ /* 0x000e6800000e0000 */
[----:B------:R-:W-:Y:S04]  /*13160*/  SHFL.IDX PT, R37, R37, R18, 0x1c1f ;  /* 0x001c1f1225257589 */ /* 0x000fe800000e0000 */
[----:B------:R-:W2:Y:S04]  /*13170*/  SHFL.IDX PT, R28, R25, R10, 0x1c1f ;  /* 0x001c1f0a191c7589 */ /* 0x000ea800000e0000 */
[----:B------:R3:W-:Y:S04]  /*13180*/  SHFL.IDX PT, R6, R27, R18, 0x1c1f ;  /* 0x001c1f121b067589 */ /* 0x0007e800000e0000 */
[----:B------:R-:W-:Y:S04]  /*13190*/  SHFL.IDX PT, R31, R31, R18, 0x1c1f ;  /* 0x001c1f121f1f7589 */ /* 0x000fe800000e0000 */
[----:B------:R-:W-:Y:S04]  /*131a0*/  SHFL.IDX PT, R39, R39, R18, 0x1c1f ;  /* 0x001c1f1227277589 */ /* 0x000fe800000e0000 */
[----:B------:R-:W4:Y:S01]  /*131b0*/  SHFL.IDX PT, R21, R21, R10, 0x1c1f ;  /* 0x001c1f0a15157589 */ /* 0x000f2200000e0000 */
[----:B-1----:R-:W-:-:S02]  /*131c0*/  SEL R24, R19, R12, P0 ;  /* 0x0000000c13187207 */ /* 0x002fc40000000000 */
[----:B------:R-:W-:Y:S01]  /*131d0*/  SEL R26, R12, R19, P0 ;  /* 0x000000130c1a7207 */ /* 0x000fe20000000000 */
[----:B------:R-:W1:Y:S01]  /*131e0*/  SHFL.IDX PT, R14, R13, R10, 0x1c1f ;  /* 0x001c1f0a0d0e7589 */ /* 0x000e6200000e0000 */
[----:B------:R-:W-:-:S03]  /*131f0*/  VIADD R19, R157, UR42 ;  /* 0x0000002a9d137c36 */ /* 0x000fc60008000000 */
[----:B------:R-:W5:Y:S01]  /*13200*/  SHFL.IDX PT, R32, R15, R10, 0x1c1f ;  /* 0x001c1f0a0f207589 */ /* 0x000f6200000e0000 */
[----:B--2---:R-:W-:Y:S01]  /*13210*/  SEL R25, R37, R28, P0 ;  /* 0x0000001c25197207 */ /* 0x004fe20000000000 */
[C---:B------:R-:W-:Y:S01]  /*13220*/  VIADD R7, R19.reuse, 0x8 ;  /* 0x0000000813077836 */ /* 0x040fe20000000000 */
[----:B------:R-:W-:Y:S01]  /*13230*/  SHF.R.S32.HI R9, RZ, 0x1f, R19 ;  /* 0x0000001fff097819 */ /* 0x000fe20000011413 */
[----:B------:R-:W-:Y:S01]  /*13240*/  SHFL.IDX PT, R41, R41, R18, 0x1c1f ;  /* 0x001c1f1229297589 */ /* 0x000fe200000e0000 */
[----:B---3--:R-:W-:Y:S02]  /*13250*/  SEL R27, R28, R37, P0 ;  /* 0x000000251c1b7207 */ /* 0x008fe40000000000 */
[----:B------:R-:W-:Y:S01]  /*13260*/  ISETP.GE.OR P2, PT, R19, UR5, P1 ;  /* 0x0000000513007c0c */ /* 0x000fe20008f46670 */
[----:B------:R-:W2:Y:S01]  /*13270*/  SHFL.IDX PT, R34, R43, R10, 0x1c1f ;  /* 0x001c1f0a2b227589 */ /* 0x000ea200000e0000 */
[----:B------:R-:W-:-:S03]  /*13280*/  ISETP.GE.OR P1, PT, R7, UR5, P1 ;  /* 0x0000000507007c0c */ /* 0x000fc60008f26670 */
[----:B------:R-:W-:Y:S04]  /*13290*/  SHFL.IDX PT, R33, R33, R18, 0x1c1f ;  /* 0x001c1f1221217589 */ /* 0x000fe800000e0000 */
[----:B------:R3:W-:Y:S01]  /*132a0*/  SHFL.IDX PT, R45, R45, R18, 0x1c1f ;  /* 0x001c1f122d2d7589 */ /* 0x0007e200000e0000 */
[----:B----4-:R-:W-:-:S03]  /*132b0*/  SEL R8, R6, R21, P0 ;  /* 0x0000001506087207 */ /* 0x010fc60000000000 */
[----:B------:R-:W4:Y:S01]  /*132c0*/  SHFL.IDX PT, R20, R35, R10, 0x1c1f ;  /* 0x001c1f0a23147589 */ /* 0x000f2200000e0000 */
[----:B-1----:R-:W-:Y:S02]  /*132d0*/  SEL R12, R31, R14, P0 ;  /* 0x0000000e1f0c7207 */ /* 0x002fe40000000000 */
[----:B------:R-:W-:Y:S01]  /*132e0*/  SEL R14, R14, R31, P0 ;  /* 0x0000001f0e0e7207 */ /* 0x000fe20000000000 */
[----:B------:R1:W4:Y:S01]  /*132f0*/  SHFL.IDX PT, R36, R47, R10, 0x1c1f ;  /* 0x001c1f0a2f247589 */ /* 0x00032200000e0000 */
[----:B---3--:R-:W-:-:S03]  /*13300*/  IADD3 R18, P3, R19, R4, RZ ;  /* 0x0000000413127210 */ /* 0x008fc60007f7e0ff */
[----:B------:R-:W-:Y:S01]  /*13310*/  STSM.16.M88.4 [R44], R24 ;  /* 0x000000182c007844 */ /* 0x000fe20000000200 */
[----:B------:R-:W-:Y:S02]  /*13320*/  IADD3.X R5, R9, R5, R11, P3, !PT ;  /* 0x0000000509057210 */ /* 0x000fe40001ffe40b */
[----:B-----5:R-:W-:Y:S02]  /*13330*/  SEL R9, R39, R32, P0 ;  /* 0x0000002027097207 */ /* 0x020fe40000000000 */
[----:B-1----:R-:W-:Y:S02]  /*13340*/  SEL R10, R21, R6, P0 ;  /* 0x00000006150a7207 */ /* 0x002fe40000000000 */
[----:B------:R-:W-:Y:S02]  /*13350*/  SEL R11, R32, R39, P0 ;  /* 0x00000027200b7207 */ /* 0x000fe40000000000 */
[----:B--2---:R-:W-:Y:S02]  /*13360*/  SEL R13, R41, R34, P0 ;  /* 0x00000022290d7207 */ /* 0x004fe40000000000 */
[----:B------:R-:W-:Y:S01]  /*13370*/  SEL R15, R34, R41, P0 ;  /* 0x00000029220f7207 */ /* 0x000fe20000000000 */
[----:B------:R-:W-:Y:S01]  /*13380*/  STSM.16.M88.4 [R42], R8 ;  /* 0x000000082a007844 */ /* 0x000fe20000000200 */
[----:B------:R-:W-:-:S02]  /*13390*/  SHF.R.S32.HI R6, RZ, 0x5, R46 ;  /* 0x00000005ff067819 */ /* 0x000fc4000001142e */
[----:B----4-:R-:W-:Y:S01]  /*133a0*/  SEL R28, R33, R20, P0 ;  /* 0x00000014211c7207 */ /* 0x010fe20000000000 */
[----:B------:R-:W-:Y:S01]  /*133b0*/  STSM.16.M88.4 [R40], R12 ;  /* 0x0000000c28007844 */ /* 0x000fe20000000200 */
[----:B------:R-:W-:Y:S02]  /*133c0*/  SEL R30, R20, R33, P0 ;  /* 0x00000021141e7207 */ /* 0x000fe40000000000 */
[----:B------:R-:W-:Y:S01]  /*133d0*/  SEL R29, R45, R36, P0 ;  /* 0x000000242d1d7207 */ /* 0x000fe20000000000 */
[----:B------:R-:W1:Y:S01]  /*133e0*/  SHFL.IDX PT, R6, R6, RZ, 0x1f ;  /* 0x00001fff06067589 */ /* 0x000e6200000e0000 */
[----:B------:R-:W-:Y:S02]  /*133f0*/  SEL R31, R36, R45, P0 ;  /* 0x0000002d241f7207 */ /* 0x000fe40000000000 */
[----:B------:R-:W-:-:S03]  /*13400*/  LEA R4, P3, R18, UR6, 0x2 ;  /* 0x0000000612047c11 */ /* 0x000fc6000f8610ff */
[----:B------:R2:W-:Y:S01]  /*13410*/  STSM.16.M88.4 [R38], R28 ;  /* 0x0000001c26007844 */ /* 0x0005e20000000200 */
[----:B------:R-:W-:Y:S01]  /*13420*/  LEA.HI.X R5, R18, UR7, R5, 0x2, P3 ;  /* 0x0000000712057c11 */ /* 0x000fe200098f1405 */
        /* <DEDUP_REMOVED lines=12> */
[----:B------:R-:W-:Y:S01]  /*134f0*/  UMOV UR41, URZ ;  /* 0x0000003f00297c82 */ /* 0x000fe20008000000 */
[----:B------:R-:W-:Y:S01]  /*13500*/  UIADD3 UR6, UP0, UR6, 0x9f0, URZ ;  /* 0x000009f006067890 */ /* 0x000fe2000ff1e03f */
[----:B------:R-:W-:Y:S01]  /*13510*/  UMOV UR45, URZ ;  /* 0x0000003f002d7c82 */ /* 0x000fe20008000000 */
[----:B------:R-:W-:Y:S02]  /*13520*/  UIADD3 UR5, UR40, 0x13220, URZ ;  /* 0x0001322028057890 */ /* 0x000fe4000fffe03f */
[----:B------:R-:W-:Y:S02]  /*13530*/  UIADD3.X UR7, URZ, UR7, URZ, UP0, !UPT ;  /* 0x000000073f077290 */ /* 0x000fe400087fe43f */
[----:B------:R-:W-:-:S07]  /*13540*/  UPRMT UR5, URZ, 0x654, UR5 ;  /* 0x000006543f057896 */ /* 0x000fce0008000005 */
[----:B------:R1:W-:Y:S01]  /*13550*/  UTMASTG.5D [UR40], [UR6] ;  /* 0x00000028060073b5 */ /* 0x0003e20008020000 */
[----:B------:R0:W-:Y:S01]  /*13560*/  UTMACMDFLUSH ;  /* 0x00000000000079b7 */ /* 0x0001e20000000000 */
[----:B------:R-:W-:-:S04]  /*13570*/  DEPBAR.LE SB0, 0x0 ;  /* 0x000080000000791a */ /* 0x000fc80000000000 */
[----:B-1----:R-:W-:Y:S01]  /*13580*/  SYNCS.ARRIVE.TRANS64.RED.A1T0 RZ, [UR5], RZ ;  /* 0x000000ffffff79a7 */ /* 0x002fe20008100405 */
.L_x_10876:
[----:B------:R-:W-:Y:S05]  /*13590*/  BSYNC B0 ;  /* 0x0000000000007941 */ /* 0x000fea0003800000 */
.L_x_10875:
[----:B------:R-:W-:Y:S05]  /*135a0*/  BRA `(.L_x_10874) ;  /* 0x0000000400e47947 */ /* 0x000fea0003800000 */
.L_x_10873:
        /* <DEDUP_REMOVED lines=9> */
[----:B------:R-:W-:Y:S02]  /*13640*/  IMAD.IADD R3, R26, 0x1, -R3 ;  /* 0x000000011a037824 */ /* 0x000fe400078e0a03 */
[----:B------:R-:W3:Y:S02]  /*13650*/  LDC.64 R20, c[0x0][0xa88] ;  /* 0x0002a200ff147b82 */ /* 0x000ee40000000a00 */
[----:B------:R-:W-:-:S05]  /*13660*/  IMAD.SHL.U32 R8, R3, 0x8, RZ ;  /* 0x0000000803087824 */ /* 0x000fca00078e00ff */
[----:B------:R-:W-:Y:S01]  /*13670*/  SHF.R.S32.HI R9, RZ, 0x1f, R8 ;  /* 0x0000001fff097819 */ /* 0x000fe20000011408 */
[----:B------:R-:W4:Y:S01]  /*13680*/  LDC.64 R14, c[0x0][0xae8] ;  /* 0x0002ba00ff0e7b82 */ /* 0x000f220000000a00 */
[----:B-1----:R-:W-:Y:S01]  /*13690*/  IMAD R10, R12, UR5, RZ ;  /* 0x000000050c0a7c24 */ /* 0x002fe2000f8e02ff */
[----:B------:R-:W-:Y:S06]  /*136a0*/  @P0 BRA `(.L_x_10878) ;  /* 0x0000000000540947 */ /* 0x000fec0003800000 */
[----:B------:R-:W-:Y:S01]  /*136b0*/  IMAD.U32 R4, RZ, RZ, UR42 ;  /* 0x0000002aff047e24 */ /* 0x000fe2000f8e00ff */
[----:B------:R-:W-:-:S04]  /*136c0*/  ULDC UR7, c[0x0][0xa88] ;  /* 0x0002a20000077ab9 */ /* 0x000fc80000000800 */
[----:B------:R-:W-:-:S04]  /*136d0*/  IADD3 R4, R4, -0x80, R50 ;  /* 0xffffff8004047810 */ /* 0x000fc80007ffe032 */
[----:B------:R-:W-:-:S13]  /*136e0*/  ISETP.GE.AND P0, PT, R4, UR7, PT ;  /* 0x0000000704007c0c */ /* 0x000fda000bf06270 */
[----:B------:R-:W-:Y:S05]  /*136f0*/  @P0 BRA `(.L_x_10878) ;  /* 0x0000000000400947 */ /* 0x000fea0003800000 */
[----:B------:R-:W1:Y:S01]  /*13700*/  LDC.64 R6, c[0x0][0xb70] ;  /* 0x0002dc00ff067b82 */ /* 0x000e620000000a00 */
[----:B------:R-:W-:Y:S01]  /*13710*/  SHF.R.S32.HI R5, RZ, 0x1f, R4 ;  /* 0x0000001fff057819 */ /* 0x000fe20000011404 */
[----:B------:R-:W-:-:S06]  /*13720*/  ULDC.64 UR8, c[0x0][0xb40] ;  /* 0x0002d00000087ab9 */ /* 0x000fcc0000000a00 */
[----:B------:R-:W5:Y:S01]  /*13730*/  LDC.64 R18, c[0x0][0xb78] ;  /* 0x0002de00ff127b82 */ /* 0x000f620000000a00 */
[C---:B-1----:R-:W-:Y:S02]  /*13740*/  IMAD R0, R6.reuse, UR5, RZ ;  /* 0x0000000506007c24 */ /* 0x042fe4000f8e02ff */
        /* <DEDUP_REMOVED lines=11> */
.L_x_10878:
[----:B------:R-:W-:Y:S05]  /*13800*/  BSYNC B0 ;  /* 0x0000000000007941 */ /* 0x000fea0003800000 */
.L_x_10877:
[----:B------:R-:W-:Y:S01]  /*13810*/  ULOP3.LUT UR48, URZ, UR48, URZ, 0x33, !UPT ;  /* 0x000000303f307292 */ /* 0x000fe2000f8e333f */
[----:B-1----:R-:W-:Y:S01]  /*13820*/  IMAD R3, R13, UR43, R10 ;  /* 0x0000002b0d037c24 */ /* 0x002fe2000f8e020a */
[----:B------:R-:W-:Y:S01]  /*13830*/  SHF.R.S32.HI R4, RZ, 0x3, R24 ;  /* 0x00000003ff047819 */ /* 0x000fe20000011418 */
[----:B------:R-:W-:Y:S01]  /*13840*/  IMAD.WIDE.U32 R6, R12, UR43, R8 ;  /* 0x0000002b0c067c25 */ /* 0x000fe2000f8e0008 */
[----:B---3--:R-:W-:Y:S01]  /*13850*/  ISETP.GE.AND P0, PT, R8, R21, PT ;  /* 0x000000150800720c */ /* 0x008fe20003f06270 */
[----:B------:R-:W-:Y:S02]  /*13860*/  BSSY B0, `(.L_x_10879) ;  /* 0x000001d000007945 */ /* 0x000fe40003800000 */
[----:B--2---:R-:W-:Y:S02]  /*13870*/  VIADD R11, R11, UR48 ;  /* 0x000000300b0b7c36 */ /* 0x004fe40008000000 */
[----:B------:R-:W-:Y:S02]  /*13880*/  IMAD.IADD R7, R7, 0x1, R3 ;  /* 0x0000000107077824 */ /* 0x000fe400078e0203 */
[----:B------:R-:W-:-:S02]  /*13890*/  IMAD R8, R11, -0xc0, R20 ;  /* 0xffffff400b087824 */ /* 0x000fc400078e0214 */
[C---:B------:R-:W-:Y:S02]  /*138a0*/  VIADD R0, R4.reuse, 0x30 ;  /* 0x0000003004007836 */ /* 0x040fe40000000000 */
[C---:B------:R-:W-:Y:S02]  /*138b0*/  VIADD R3, R4.reuse, 0x60 ;  /* 0x0000006004037836 */ /* 0x040fe40000000000 */
[----:B------:R-:W-:Y:S01]  /*138c0*/  VIADD R5, R4, 0x90 ;  /* 0x0000009004057836 */ /* 0x000fe20000000000 */
[-C--:B------:R-:W-:Y:S01]  /*138d0*/  ISETP.GE.OR P3, PT, R0, R8.reuse, P0 ;  /* 0x000000080000720c */ /* 0x080fe20000766670 */
[----:B----4-:R-:W-:Y:S01]  /*138e0*/  IMAD R0, R14, UR6, RZ ;  /* 0x000000060e007c24 */ /* 0x010fe2000f8e02ff */
[-C--:B------:R-:W-:Y:S02]  /*138f0*/  ISETP.GE.OR P1, PT, R3, R8.reuse, P0 ;  /* 0x000000080300720c */ /* 0x080fe40000726670 */
[-C--:B------:R-:W-:Y:S01]  /*13900*/  ISETP.GE.OR P2, PT, R5, R8.reuse, P0 ;  /* 0x000000080500720c */ /* 0x080fe20000746670 */
[----:B------:R-:W-:Y:S01]  /*13910*/  IMAD R3, R15, UR44, R0 ;  /* 0x0000002c0f037c24 */ /* 0x000fe2000f8e0200 */
[----:B------:R-:W-:Y:S01]  /*13920*/  ISETP.GE.OR P0, PT, R4, R8, P0 ;  /* 0x000000080400720c */ /* 0x000fe20000706670 */
[----:B------:R-:W-:Y:S01]  /*13930*/  IMAD.WIDE.U32 R8, R14, UR44, R6 ;  /* 0x0000002c0e087c25 */ /* 0x000fe2000f8e0006 */
[----:B------:R-:W-:-:S03]  /*13940*/  SHF.R.S32.HI R5, RZ, 0x1f, R4 ;  /* 0x0000001fff057819 */ /* 0x000fc60000011404 */
[----:B------:R-:W-:-:S04]  /*13950*/  IMAD.WIDE R6, R11, 0xc0, R4 ;  /* 0x000000c00b067825 */ /* 0x000fc800078e0204 */
[----:B------:R-:W-:-:S04]  /*13960*/  IMAD.IADD R11, R9, 0x1, R3 ;  /* 0x00000001090b7824 */ /* 0x000fc800078e0203 */
        /* <DEDUP_REMOVED lines=12> */
.L_x_10880:
[----:B------:R-:W-:Y:S05]  /*13a30*/  BSYNC B0 ;  /* 0x0000000000007941 */ /* 0x000fea0003800000 */
.L_x_10879:
[----:B------:R-:W-:Y:S04]  /*13a40*/  BSSY B0, `(.L_x_10881) ;  /* 0x000000f000007945 */ /* 0x000fe80003800000 */
        /* <DEDUP_REMOVED lines=13> */
[----:B------:R2:W-:Y:S02]  /*13b20*/  STG.E.128 desc[UR50][R12.64], RZ ;  /* 0x000000ff0c007986 */ /* 0x0005e4000c101d32 */
.L_x_10882:
[----:B------:R-:W-:Y:S05]  /*13b30*/  BSYNC B0 ;  /* 0x0000000000007941 */ /* 0x000fea0003800000 */
.L_x_10881:
        /* <DEDUP_REMOVED lines=11> */
[----:B-12---:R-:W-:Y:S01]  /*13bf0*/  LEA R12, P0, R4, UR6, 0x1 ;  /* 0x00000006040c7c11 */ /* 0x006fe2000f8008ff */
[----:B------:R-:W-:-:S05]  /*13c00*/  IMAD.IADD R3, R5, 0x1, R3 ;  /* 0x0000000105037824 */ /* 0x000fca00078e0203 */
[----:B------:R-:W-:-:S05]  /*13c10*/  LEA.HI.X R13, R4, UR7, R3, 0x1, P0 ;  /* 0x00000007040d7c11 */ /* 0x000fca00080f0c03 */
[----:B------:R3:W-:Y:S02]  /*13c20*/  STG.E.128 desc[UR50][R12.64], RZ ;  /* 0x000000ff0c007986 */ /* 0x0007e4000c101d32 */
.L_x_10884:
[----:B------:R-:W-:Y:S05]  /*13c30*/  BSYNC B0 ;  /* 0x0000000000007941 */ /* 0x000fea0003800000 */
.L_x_10883:
        /* <DEDUP_REMOVED lines=15> */
.L_x_10885:
[----:B------:R-:W-:Y:S05]  /*13d30*/  BSYNC B0 ;  /* 0x0000000000007941 */ /* 0x000fea0003800000 */
.L_x_10874:
[----:B--2---:R-:W2:Y:S02]  /*13d40*/  LDC R0, c[0x0][0xda8] ;  /* 0x00036a00ff007b82 */ /* 0x004ea40000000800 */
[----:B--2---:R-:W-:-:S13]  /*13d50*/  ISETP.LE.AND P0, PT, R0, UR4, PT ;  /* 0x0000000400007c0c */ /* 0x004fda000bf03270 */
[----:B------:R-:W-:Y:S05]  /*13d60*/  @!P0 BRA `(.L_x_10886) ;  /* 0xfffffecc00f48947 */ /* 0x000fea000383ffff */
[----:B------:R-:W-:Y:S05]  /*13d70*/  EXIT ;  /* 0x000000000000794d */ /* 0x000fea0003800000 */
.L_x_10788:
[----:B------:R-:W-:-:S08]  /*13d80*/  NOP ;  /* 0x0000000000007918 */ /* 0x000fd00000000000 */
[----:B------:R-:W1:-:S00]  /*13d90*/  USETMAXREG.DEALLOC.CTAPOOL 0x20 ;  /* 0x00000020000079c8 */ /* 0x000e4000080e0500 */
[----:B-1----:R-:W-:-:S06]  /*13da0*/  LOP3.LUT R28, R28, 0x3, RZ, 0xc0, !PT ;  /* 0x000000031c1c7812 */ /* 0x002fcc00078ec0ff */
[----:B------:R-:W1:Y:S01]  /*13db0*/  S2UR UR4, SR_CTAID.X ;  /* 0x00000000000479c3 */ /* 0x000e620000002500 */
[----:B------:R-:W-:Y:S01]  /*13dc0*/  LOP3.LUT R16, R16, 0xfffffffd, RZ, 0xc0, !PT ;  /* 0xfffffffd10107812 */ /* 0x000fe200078ec0ff */
[----:B------:R-:W-:Y:S01]  /*13dd0*/  IMAD.MOV.U32 R17, RZ, RZ, RZ ;  /* 0x000000ffff117224 */ /* 0x000fe200078e00ff */
[----:B------:R-:W2:Y:S01]  /*13de0*/  SHFL.IDX PT, R2, R28, RZ, 0x1f ;  /* 0x00001fff1c027589 */ /* 0x000ea200000e0000 */
[----:B------:R-:W-:Y:S02]  /*13df0*/  IMAD.MOV.U32 R18, RZ, RZ, 0x1 ;  /* 0x00000001ff127424 */ /* 0x000fe400078e00ff */
[----:B------:R-:W-:Y:S02]  /*13e00*/  IMAD.MOV.U32 R25, RZ, RZ, RZ ;  /* 0x000000ffff197224 */ /* 0x000fe400078e00ff */
[----:B------:R-:W1:Y:S01]  /*13e10*/  LDC R0, c[0x0][0xda8] ;  /* 0x00036a00ff007b82 */ /* 0x000e620000000800 */
[----:B--2---:R-:W-:-:S13]  /*13e20*/  ISETP.NE.AND P0, PT, R2, RZ, PT ;  /* 0x000000ff0200720c */ /* 0x004fda0003f05270 */
        /* <DEDUP_REMOVED lines=8> */
[----:B------:R-:W-:Y:S01]  /*13eb0*/  ULOP3.LUT UR45, UR46, 0x2, URZ, 0xfc, !UPT ;  /* 0x000000022e2d7892 */ /* 0x000fe2000f8efc3f */
[----:B------:R-:W-:Y:S01]  /*13ec0*/  IMAD.MOV.U32 R18, RZ, RZ, 0x1 ;  /* 0x00000001ff127424 */ /* 0x000fe200078e00ff */
[----:B------:R-:W-:Y:S01]  /*13ed0*/  LOP3.LUT R5, R5, 0x600, RZ, 0xc0, !PT ;  /* 0x0000060005057812 */ /* 0x000fe200078ec0ff */
[----:B------:R-:W-:Y:S01]  /*13ee0*/  IMAD.MOV.U32 R25, RZ, RZ, RZ ;  /* 0x000000ffff197224 */ /* 0x000fe200078e00ff */
[----:B------:R-:W-:Y:S01]  /*13ef0*/  ULDC UR44, c[0x0][0xc] ;  /* 0x00000300002c7ab9 */ /* 0x000fe20000000800 */
[----:B------:R-:W-:Y:S01]  /*13f00*/  IMAD.MOV.U32 R17, RZ, RZ, RZ ;  /* 0x000000ffff117224 */ /* 0x000fe200078e00ff */
[----:B------:R-:W-:Y:S01]  /*13f10*/  ULDC.64 UR48, c[0x0][0x198] ;  /* 0x0000660000307ab9 */ /* 0x000fe20000000a00 */
[C---:B-1----:R-:W-:Y:S01]  /*13f20*/  IMAD.SHL.U32 R23, R6.reuse, 0x40, RZ ;  /* 0x0000004006177824 */ /* 0x042fe200078e00ff */
[----:B------:R-:W-:Y:S01]  /*13f30*/  SHF.R.U32.HI R0, RZ, 0x1, R6 ;  /* 0x00000001ff007819 */ /* 0x000fe20000011606 */
[C---:B------:R-:W-:Y:S01]  /*13f40*/  IMAD.SHL.U32 R2, R6.reuse, 0x20, RZ ;  /* 0x0000002006027824 */ /* 0x040fe200078e00ff */
[C---:B------:R-:W-:Y:S01]  /*13f50*/  LOP3.LUT R26, R6.reuse, 0x1f, RZ, 0xc0, !PT ;  /* 0x0000001f061a7812 */ /* 0x040fe200078ec0ff */
[----:B------:R-:W-:Y:S01]  /*13f60*/  IMAD.SHL.U32 R7, R6, 0x4, RZ ;  /* 0x0000000406077824 */ /* 0x000fe200078e00ff */
[----:B------:R-:W-:-:S02]  /*13f70*/  LOP3.LUT R3, R23, 0x180, RZ, 0xc0, !PT ;  /* 0x0000018017037812 */ /* 0x000fc400078ec0ff */
[----:B------:R-:W-:Y:S02]  /*13f80*/  LOP3.LUT R4, R2, 0x80, RZ, 0xc0, !PT ;  /* 0x0000008002047812 */ /* 0x000fe400078ec0ff */
[----:B------:R-:W-:Y:S01]  /*13f90*/  LOP3.LUT R0, R3, 0x30, R0, 0xf8, !PT ;  /* 0x0000003003007812 */ /* 0x000fe200078ef800 */
[----:B------:R-:W-:Y:S01]  /*13fa0*/  IMAD.SHL.U32 R3, R6, 0x8, RZ ;  /* 0x0000000806037824 */ /* 0x000fe200078e00ff */
[----:B------:R-:W-:Y:S02]  /*13fb0*/  LOP3.LUT R4, R4, 0x10, R6, 0xf8, !PT ;  /* 0x0000001004047812 */ /* 0x000fe400078ef806 */
[--C-:B------:R-:W-:Y:S02]  /*13fc0*/  LOP3.LUT R5, R5, 0x60, R2.reuse, 0xf8, !PT ;  /* 0x0000006005057812 */ /* 0x100fe400078ef802 */
[----:B------:R-:W-:Y:S02]  /*13fd0*/  LOP3.LUT R4, R4, 0x10, R7, 0x78, !PT ;  /* 0x0000001004047812 */ /* 0x000fe400078e7807 */
[----:B------:R-:W-:-:S02]  /*13fe0*/  LOP3.LUT R5, R5, 0x100, R2, 0xf8, !PT ;  /* 0x0000010005057812 */ /* 0x000fc400078ef802 */
[----:B------:R-:W-:Y:S02]  /*13ff0*/  LOP3.LUT R0, R0, 0x30, R3, 0x78, !PT ;  /* 0x0000003000007812 */ /* 0x000fe400078e7803 */
[----:B------:R-:W-:Y:S02]  /*14000*/  LOP3.LUT R22, R5, R4, RZ, 0xfc, !PT ;  /* 0x0000000405167212 */ /* 0x000fe400078efcff */
[----:B------:R-:W-:-:S07]  /*14010*/  LOP3.LUT R23, R0, 0x640, R23, 0xf8, !PT ;  /* 0x0000064000177812 */ /* 0x000fce00078ef817 */
.L_x_10945:
[----:B------:R-:W-:Y:S01]  /*14020*/  ULDC UR8, c[0x0][0xdd0] ;  /* 0x0003740000087ab9 */ /* 0x000fe20000000800 */
[----:B-1-3--:R-:W1:Y:S01]  /*14030*/  LDC R0, c[0x0][0xde8] ;  /* 0x00037a00ff007b82 */ /* 0x00ae620000000800 */
        /* <DEDUP_REMOVED lines=19> */
.L_x_10888:
[----:B------:R-:W-:Y:S01]  /*14170*/  ULDC UR9, c[0x0][0xdc4] ;  /* 0x0003710000097ab9 */ /* 0x000fe20000000800 */
[----:B------:R-:W-:Y:S01]  /*14180*/  UMOV UR6, UR8 ;  /* 0x0000000800067c82 */ /* 0x000fe20008000000 */
[----:B------:R-:W-:-:S11]  /*14190*/  UISETP.NE.AND UP0, UPT, UR9, 0x1, UPT ;  /* 0x000000010900788c */ /* 0x000fd6000bf05270 */
[----:B------:R-:W-:Y:S02]  /*141a0*/  @UP0 ULDC.64 UR10, c[0x0][0xdc8] ;  /* 0x00037200000a0ab9 */ /* 0x000fe40000000a00 */
[----:B------:R-:W-:-:S04]  /*141b0*/  UIMAD.WIDE.U32 UR4, UR8, UR10, URZ ;  /* 0x0000000a080472a5 */ /* 0x000fc8000f8e003f */
[----:B------:R-:W-:-:S04]  /*141c0*/  @UP0 USHF.R.U32.HI UR6, URZ, UR11, UR5 ;  /* 0x0000000b3f060299 */ /* 0x000fc80008011605 */
[----:B------:R-:W-:-:S12]  /*141d0*/  UIMAD UR4, UR6, UR9, URZ ;  /* 0x00000009060472a4 */ /* 0x000fd8000f8e023f */
.L_x_10889:
[----:B------:R-:W-:Y:S01]  /*141e0*/  ULDC.64 UR10, c[0x0][0x3f8] ;  /* 0x0000fe00000a7ab9 */ /* 0x000fe20000000a00 */
[----:B------:R-:W-:Y:S02]  /*141f0*/  UIADD3 UR8, UR8, -UR4, URZ ;  /* 0x8000000408087290 */ /* 0x000fe4000fffe03f */
[----:B------:R-:W-:Y:S02]  /*14200*/  UISETP.NE.U32.AND UP0, UPT, UR10, URZ, UPT ;  /* 0x0000003f0a00728c */ /* 0x000fe4000bf05070 */
[----:B------:R-:W-:Y:S02]  /*14210*/  ULOP3.LUT UR9, URZ, UR6, URZ, 0x33, !UPT ;  /* 0x000000063f097292 */ /* 0x000fe4000f8e333f */
[----:B------:R-:W-:Y:S01]  /*14220*/  UISETP.NE.AND.EX UP0, UPT, UR11, URZ, UPT, UP0 ;  /* 0x0000003f0b00728c */ /* 0x000fe2000bf05300 */
[----:B------:R-:W-:Y:S02]  /*14230*/  ULDC.64 UR4, c[0x0][0x9e0] ;  /* 0x0002780000047ab9 */ /* 0x000fe40000000a00 */
[----:B------:R-:W-:Y:S01]  /*14240*/  ULDC UR11, c[0x0][0xdb8] ;  /* 0x00036e00000b7ab9 */ /* 0x000fe20000000800 */
[----:B------:R-:W-:Y:S01]  /*14250*/  ULDC UR10, c[0x0][0xdc4] ;  /* 0x00037100000a7ab9 */ /* 0x000fe20000000800 */
[----:B------:R-:W-:Y:S01]  /*14260*/  UISETP.NE.AND UP1, UPT, UR11, 0x1, UPT ;  /* 0x000000010b00788c */ /* 0x000fe2000bf25270 */
[----:B------:R-:W-:Y:S01]  /*14270*/  ULDC UR37, c[0x0][0xdac] ;  /* 0x00036b0000257ab9 */ /* 0x000fe20000000800 */
[----:B------:R-:W-:-:S02]  /*14280*/  UISETP.GE.AND UP2, UPT, UR5, 0x1, UPT ;  /* 0x000000010500788c */ /* 0x000fc4000bf46270 */
[----:B------:R-:W-:Y:S02]  /*14290*/  UIMAD UR10, UR7, UR10, UR8 ;  /* 0x0000000a070a72a4 */ /* 0x000fe4000f8e0208 */
[----:B------:R-:W-:Y:S02]  /*142a0*/  UIADD3 UR37, UR9, UR37, URZ ;  /* 0x0000002509257290 */ /* 0x000fe4000fffe03f */
[----:B------:R-:W-:Y:S01]  /*142b0*/  PLOP3.LUT P1, PT, PT, PT, UP2, 0x80, 0x0 ;  /* 0x000000000000781c */ /* 0x000fe20003f2f028 */
[----:B------:R-:W-:Y:S02]  /*142c0*/  ULDC UR12, c[0x0][0x404] ;  /* 0x00010100000c7ab9 */ /* 0x000fe40000000800 */
[----:B------:R-:W-:Y:S01]  /*142d0*/  @UP1 ULDC UR8, c[0x0][0xdbc] ;  /* 0x00036f0000081ab9 */ /* 0x000fe20000000800 */
[----:B------:R-:W-:Y:S02]  /*142e0*/  UIMAD UR37, UR37, 0xc0, URZ ;  /* 0x000000c0252578a4 */ /* 0x000fe4000f8e023f */
[----:B------:R-:W-:Y:S01]  /*142f0*/  UIMAD.WIDE.U32 UR8, UR10, UR8, URZ ;  /* 0x000000080a0872a5 */ /* 0x000fe2000f8e003f */
        /* <DEDUP_REMOVED lines=22> */
.L_x_10891:
[----:B------:R-:W-:-:S11]  /*14460*/  UISETP.NE.AND UP0, UPT, UR5, 0x1, UPT ;  /* 0x000000010500788c */ /* 0x000fd6000bf05270 */
[----:B------:R-:W-:Y:S02]  /*14470*/  @UP0 ULDC.64 UR10, c[0x0][0x9e8] ;  /* 0x00027a00000a0ab9 */ /* 0x000fe40000000a00 */
[----:B------:R-:W-:-:S04]  /*14480*/  UIMAD.WIDE.U32 UR8, UR7, UR10, URZ ;  /* 0x0000000a070872a5 */ /* 0x000fc8000f8e003f */
[----:B------:R-:W-:-:S12]  /*14490*/  @UP0 USHF.R.U32.HI UR7, URZ, UR11, UR9 ;  /* 0x0000000b3f070299 */ /* 0x000fd80008011609 */
.L_x_10892:
[----:B------:R-:W-:-:S04]  /*144a0*/  UIMAD UR7, UR7, UR5, UR5 ;  /* 0x00000005070772a4 */ /* 0x000fc8000f8e0205 */
[----:B------:R-:W-:-:S04]  /*144b0*/  UISETP.LT.AND UP0, UPT, UR4, UR7, UPT ;  /* 0x000000070400728c */ /* 0x000fc8000bf01270 */
[----:B------:R-:W-:-:S12]  /*144c0*/  USEL UR4, UR4, UR7, UP0 ;  /* 0x0000000704047287 */ /* 0x000fd80008000000 */
.L_x_10890:
[----:B------:R-:W-:Y:S02]  /*144d0*/  UIMAD UR8, UR12, UR6, 0x9f ;  /* 0x0000009f0c0874a4 */ /* 0x000fe4000f8e0206 */
[----:B------:R-:W-:Y:S02]  /*144e0*/  UIADD3 UR10, UR4, 0x9f, URZ ;  /* 0x0000009f040a7890 */ /* 0x000fe4000fffe03f */
[----:B------:R-:W-:Y:S02]  /*144f0*/  UIMAD.WIDE UR8, UR8, 0x66666667, URZ ;  /* 0x66666667080878a5 */ /* 0x000fe4000f8e023f */
[----:B------:R-:W-:Y:S02]  /*14500*/  UIMAD.WIDE UR10, UR10, 0x66666667, URZ ;  /* 0x666666670a0a78a5 */ /* 0x000fe4000f8e023f */
[----:B------:R-:W-:Y:S02]  /*14510*/  USHF.R.U32.HI UR8, URZ, 0x1f, UR9 ;  /* 0x0000001f3f087899 */ /* 0x000fe40008011609 */
[----:B------:R-:W-:-:S02]  /*14520*/  USHF.R.U32.HI UR4, URZ, 0x1f, UR11 ;  /* 0x0000001f3f047899 */ /* 0x000fc4000801160b */
[----:B------:R-:W-:Y:S02]  /*14530*/  UIADD3 UR7, UR37, -UR13, URZ ;  /* 0x8000000d25077290 */ /* 0x000fe4000fffe03f */
[----:B------:R-:W-:Y:S02]  /*14540*/  ULEA.HI.SX32 UR9, UR9, UR8, 0x1a ;  /* 0x0000000809097291 */ /* 0x000fe4000f8fd23f */
[----:B------:R-:W-:Y:S02]  /*14550*/  ULEA.HI.SX32 UR4, UR11, UR4, 0x1a ;  /* 0x000000040b047291 */ /* 0x000fe4000f8fd23f */
[----:B------:R-:W-:Y:S02]  /*14560*/  UIMAD UR7, UR12, UR6, UR7 ;  /* 0x000000060c0772a4 */ /* 0x000fe4000f8e0207 */
[----:B------:R-:W-:Y:S01]  /*14570*/  UISETP.LT.AND UP0, UPT, UR9, UR4, UPT ;  /* 0x000000040900728c */ /* 0x000fe2000bf01270 */
[----:B------:R-:W-:Y:S02]  /*14580*/  ULDC UR8, c[0x0][0x9dc] ;  /* 0x0002770000087ab9 */ /* 0x000fe40000000800 */
[----:B------:R-:W-:-:S02]  /*14590*/  UIADD3 UR8, UR7, -UR8, URZ ;  /* 0x8000000807087290 */ /* 0x000fc4000fffe03f */
[----:B------:R-:W-:Y:S01]  /*145a0*/  USEL UR43, UR9, UR4, UP0 ;  /* 0x00000004092b7287 */ /* 0x000fe20008000000 */
[----:B------:R-:W-:Y:S11]  /*145b0*/  @!P1 BRA `(.L_x_10893) ;  /* 0x0000000000489947 */ /* 0x000ff60003800000 */
[----:B------:R-:W-:Y:S02]  /*145c0*/  UMOV UR4, UR7 ;  /* 0x0000000700047c82 */ /* 0x000fe40008000000 */
        /* <DEDUP_REMOVED lines=10> */
.L_x_10894:
[----:B------:R-:W-:-:S11]  /*14670*/  UISETP.NE.AND UP0, UPT, UR5, 0x1, UPT ;  /* 0x000000010500788c */ /* 0x000fd6000bf05270 */
[----:B------:R-:W-:Y:S02]  /*14680*/  @UP0 ULDC.64 UR10, c[0x0][0x9e8] ;  /* 0x00027a00000a0ab9 */ /* 0x000fe40000000a00 */
[----:B------:R-:W-:-:S04]  /*14690*/  UIMAD.WIDE.U32 UR6, UR4, UR10, URZ ;  /* 0x0000000a040672a5 */ /* 0x000fc8000f8e003f */
[----:B------:R-:W-:-:S12]  /*146a0*/  @UP0 USHF.R.U32.HI UR4, URZ, UR11, UR7 ;  /* 0x0000000b3f040299 */ /* 0x000fd80008011607 */
.L_x_10895:
[----:B------:R-:W-:-:S04]  /*146b0*/  UIMAD UR4, UR4, UR5, URZ ;  /* 0x00000005040472a4 */ /* 0x000fc8000f8e023f */
[----:B------:R-:W-:-:S04]  /*146c0*/  UISETP.LT.AND UP0, UPT, UR8, UR4, UPT ;  /* 0x000000040800728c */ /* 0x000fc8000bf01270 */
[----:B------:R-:W-:-:S12]  /*146d0*/  USEL UR8, UR8, UR4, !UP0 ;  /* 0x0000000408087287 */ /* 0x000fd8000c000000 */
.L_x_10893:
[----:B------:R-:W-:Y:S01]  /*146e0*/  UIMAD.WIDE UR4, UR8, 0x66666667, URZ ;  /* 0x66666667080478a5 */ /* 0x000fe2000f8e023f */
[----:B------:R-:W-:Y:S03]  /*146f0*/  BSSY B6, `(.L_x_10896) ;  /* 0x00001f6000067945 */ /* 0x000fe60003800000 */
[----:B------:R-:W-:-:S04]  /*14700*/  USHF.R.U32.HI UR4, URZ, 0x1f, UR5 ;  /* 0x0000001f3f047899 */ /* 0x000fc80008011605 */
[----:B------:R-:W-:-:S04]  /*14710*/  ULEA.HI.SX32 UR4, UR5, UR4, 0x1a ;  /* 0x0000000405047291 */ /* 0x000fc8000f8fd23f */
[----:B------:R-:W-:-:S04]  /*14720*/  UISETP.LT.AND UP0, UPT, URZ, UR4, UPT ;  /* 0x000000043f00728c */ /* 0x000fc8000bf01270 */
[----:B------:R-:W-:-:S04]  /*14730*/  USEL UR42, URZ, UR4, !UP0 ;  /* 0x000000043f2a7287 */ /* 0x000fc8000c000000 */
[----:B------:R-:W-:-:S06]  /*14740*/  UISETP.GT.AND UP0, UPT, UR43, UR42, UPT ;  /* 0x0000002a2b00728c */ /* 0x000fcc000bf04270 */
[----:B------:R-:W-:-:S13]  /*14750*/  PLOP3.LUT P0, PT, PT, PT, UP0, 0x80, 0x0 ;  /* 0x000000000000781c */ /* 0x000fda0003f0f008 */
[----:B------:R-:W-:Y:S05]  /*14760*/  @P0 BRA `(.L_x_10897) ;  /* 0x00000000003c0947 */ /* 0x000fea0003800000 */
        /* <DEDUP_REMOVED lines=15> */
.L_x_10897:
        /* <DEDUP_REMOVED lines=23> */
.L_x_10899:
        /* <DEDUP_REMOVED lines=22> */
.L_x_10900:
        /* <DEDUP_REMOVED lines=20> */
.L_x_10901:
        /* <DEDUP_REMOVED lines=18> */
.L_x_10902:
[----:B------:R-:W-:Y:S01]  /*14d90*/  ULDC.64 UR4, c[0x0][0x9f8] ;  /* 0x00027e0000047ab9 */ /* 0x000fe20000000a00 */
[----:B------:R-:W-:Y:S01]  /*14da0*/  IMAD.U32 R5, RZ, RZ, UR39 ;  /* 0x00000027ff057e24 */ /* 0x000fe2000f8e00ff */
[----:B------:R-:W-:Y:S01]  /*14db0*/  ISETP.NE.U32.AND P0, PT, RZ, UR4, PT ;  /* 0x00000004ff007c0c */ /* 0x000fe2000bf05070 */
[----:B------:R-:W-:Y:S01]  /*14dc0*/  IMAD.U32 R19, RZ, RZ, UR39 ;  /* 0x00000027ff137e24 */ /* 0x000fe2000f8e00ff */
[----:B------:R-:W1:Y:S02]  /*14dd0*/  LDC R0, c[0x0][0x428] ;  /* 0x00010a00ff007b82 */ /* 0x000e640000000800 */
[----:B------:R-:W-:-:S13]  /*14de0*/  ISETP.NE.AND.EX P0, PT, RZ, UR5, PT, P0 ;  /* 0x00000005ff007c0c */ /* 0x000fda000bf05300 */
[----:B------:R-:W2:Y:S02]  /*14df0*/  @P0 LDC.64 R2, c[0x0][0x9f8] ;  /* 0x00027e00ff020b82 */ /* 0x000ea40000000a00 */
[----:B--2---:R-:W-:-:S05]  /*14e00*/  @P0 IMAD.WIDE R2, R5, 0x4, R2 ;  /* 0x0000000405020825 */ /* 0x004fca00078e0202 */
[----:B------:R2:W3:Y:S01]  /*14e10*/  @P0 LDG.E R19, desc[UR50][R2.64] ;  /* 0x0000003202130981 */ /* 0x0004e2000c1e1900 */
[----:B-1----:R-:W-:Y:S01]  /*14e20*/  ISETP.NE.AND P0, PT, R0, 0x1, PT ;  /* 0x000000010000780c */ /* 0x002fe20003f05270 */
[----:B------:R-:W-:Y:S01]  /*14e30*/  UMOV UR36, URZ ;  /* 0x0000003f00247c82 */ /* 0x000fe20008000000 */
[----:B------:R-:W-:Y:S01]  /*14e40*/  ISETP.NE.AND P2, PT, R27, RZ, PT ;  /* 0x000000ff1b00720c */ /* 0x000fe20003f45270 */
[----:B------:R-:W-:Y:S01]  /*14e50*/  UMOV UR6, 0xffffffff ;  /* 0xffffffff00067882 */ /* 0x000fe20000000000 */
[----:B------:R-:W-:Y:S01]  /*14e60*/  IMAD.U32 R20, RZ, RZ, UR38 ;  /* 0x00000026ff147e24 */ /* 0x000fe2000f8e00ff */
[----:B--2---:R-:W1:Y:S10]  /*14e70*/  LDC.64 R2, c[0x0][0x3f8] ;  /* 0x0000fe00ff027b82 */ /* 0x004e740000000a00 */
[----:B------:R-:W-:Y:S01]  /*14e80*/  VOTEU.ALL UP1, P2 ;  /* 0x00000000003f7886 */ /* 0x000fe20001020000 */
[----:B------:R-:W2:Y:S04]  /*14e90*/  @P0 LDC R0, c[0x0][0x42c] ;  /* 0x00010b00ff000b82 */ /* 0x000ea80000000800 */
[----:B------:R-:W-:-:S04]  /*14ea0*/  @!UP1 UIADD3 UR4, UP0, UR48, 0x270, URZ ;  /* 0x0000027030049890 */ /* 0x000fc8000ff1e03f */
[----:B------:R-:W-:Y:S01]  /*14eb0*/  @!UP1 UIADD3.X UR5, URZ, UR49, URZ, UP0, !UPT ;  /* 0x000000313f059290 */ /* 0x000fe200087fe43f */
[----:B------:R-:W4:Y:S01]  /*14ec0*/  @P0 LDC R5, c[0x0][0x430] ;  /* 0x00010c00ff050b82 */ /* 0x000f220000000800 */
[----:B-1----:R-:W-:-:S07]  /*14ed0*/  ISETP.NE.U32.AND P1, PT, R2, RZ, PT ;  /* 0x000000ff0200720c */ /* 0x002fce0003f25070 */
[----:B------:R1:W-:Y:S01]  /*14ee0*/  @!UP1 UTMAPF.L2.4D [UR36], [UR4] ;  /* 0x00000024040095b8 */ /* 0x0003e20008018000 */
[----:B------:R-:W-:Y:S01]  /*14ef0*/  ISETP.NE.AND.EX P1, PT, R3, RZ, PT, P1 ;  /* 0x000000ff0300720c */ /* 0x000fe20003f25310 */
[----:B--2---:R-:W-:-:S05]  /*14f00*/  @P0 IMAD.HI.U32 R0, R0, UR38, RZ ;  /* 0x0000002600000c27 */ /* 0x004fca000f8e00ff */
[----:B----4-:R-:W-:Y:S02]  /*14f10*/  @P0 SHF.R.U32.HI R20, RZ, R5, R0 ;  /* 0x00000005ff140219 */ /* 0x010fe40000011600 */
[----:B---3--:R-:W-:Y:S02]  /*14f20*/  SHF.R.S32.HI R21, RZ, 0x1f, R19 ;  /* 0x0000001fff157819 */ /* 0x008fe40000011413 */
[----:B------:R-:W-:Y:S01]  /*14f30*/  SEL R0, R19, RZ, !P1 ;  /* 0x000000ff13007207 */ /* 0x000fe20004800000 */
[----:B-1----:R-:W-:Y:S06]  /*14f40*/  BRA.DIV UR6, `(.L_x_10903) ;  /* 0x0000001e06e07947 */ /* 0x002fec000b800000 */
[----:B------:R1:W2:Y:S02]  /*14f50*/  SHFL.IDX PT, R14, R28, RZ, 0x1f ;  /* 0x00001fff1c0e7589 */ /* 0x0002a400000e0000 */
.L_x_10964:
        /* <DEDUP_REMOVED lines=8> */
.L_x_10967:
        /* <DEDUP_REMOVED lines=21> */
.L_x_10907:
[----:B------:R-:W-:Y:S02]  /*15130*/  LEA R5, R17, UR40, 0x3 ;  /* 0x0000002811057c11 */ /* 0x000fe4000f8e18ff */
[----:B--2---:R-:W-:Y:S02]  /*15140*/  SHF.L.U32 R2, R18, 0x1f, RZ ;  /* 0x0000001f12027819 */ /* 0x004fe400000006ff */
[----:B------:R-:W-:Y:S02]  /*15150*/  ISETP.NE.AND P0, PT, R27, RZ, PT ;  /* 0x000000ff1b00720c */ /* 0x000fe40003f05270 */
[----:B------:R-:W2:Y:S02]  /*15160*/  SYNCS.PHASECHK.TRANS64.TRYWAIT P3, [R5+URZ+0x13280], R2 ;  /* 0x01328002050075a7 */ /* 0x000ea4000806017f */
[----:B--2---:R-:W-:Y:S09]  /*15170*/  @!P3 BRA `(.L_x_10908) ;  /* 0x0000001c0094b947 */ /* 0x004ff20003800000 */
.L_x_10968:
[----:B------:R-:W-:Y:S05]  /*15180*/  @P0 BRA `(.L_x_10909) ;  /* 0x0000000000140947 */ /* 0x000fea0003800000 */
[----:B------:R-:W-:Y:S01]  /*15190*/  ISETP.NE.AND P3, PT, R26, RZ, PT ;  /* 0x000000ff1a00720c */ /* 0x000fe20003f65270 */
[----:B------:R-:W-:-:S04]  /*151a0*/  IMAD.MOV.U32 R3, RZ, RZ, 0x2800 ;  /* 0x00002800ff037424 */ /* 0x000fc800078e00ff */
[----:B------:R3:W-:Y:S08]  /*151b0*/  SYNCS.ARRIVE.TRANS64 RZ, [R5+URZ+0x13270], R3 ;  /* 0x0132700305ff79a7 */ /* 0x0007f0000800003f */
[----:B------:R-:W-:Y:S05]  /*151c0*/  @!P3 BRA `(.L_x_10909) ;  /* 0x000000000004b947 */ /* 0x000fea0003800000 */
[----:B------:R-:W-:Y:S01]  /*151d0*/  BPT.TRAP 0x1 ;  /* 0x000000040000795c */ /* 0x000fe20000300000 */
.L_x_10909:
[----:B------:R-:W-:Y:S01]  /*151e0*/  IMAD.U32 R4, RZ, RZ, UR40 ;  /* 0x00000028ff047e24 */ /* 0x000fe2000f8e00ff */
[----:B------:R-:W-:Y:S01]  /*151f0*/  R2UR UR9, R5 ;  /* 0x00000000050972ca */ /* 0x000fe200000e0000 */
[----:B------:R-:W-:Y:S01]  /*15200*/  IMAD R7, R7, 0xa0, RZ ;  /* 0x000000a007077824 */ /* 0x000fe200078e02ff */
[----:B------:R-:W-:Y:S01]  /*15210*/  R2UR UR12, R20 ;  /* 0x00000000140c72ca */ /* 0x000fe200000e0000 */
[----:B---3--:R-:W-:Y:S01]  /*15220*/  IMAD R3, R17, 0x2800, R4 ;  /* 0x0000280011037824 */ /* 0x008fe200078e0204 */
[----:B-----5:R-:W-:Y:S01]  /*15230*/  R2UR UR13, R0 ;  /* 0x00000000000d72ca */ /* 0x020fe200000e0000 */
[----:B------:R-:W-:Y:S01]  /*15240*/  UIADD3 UR4, UP0, UR48, 0x470, URZ ;  /* 0x0000047030047890 */ /* 0x000fe2000ff1e03f */
[----:B------:R-:W-:Y:S01]  /*15250*/  R2UR UR11, R7 ;  /* 0x00000000070b72ca */ /* 0x000fe200000e0000 */
[----:B------:R-:W-:Y:S01]  /*15260*/  UMOV UR6, 0x0 ;  /* 0x0000000000067882 */ /* 0x000fe20000000000 */
[----:B------:R-:W-:Y:S01]  /*15270*/  R2UR UR8, R3 ;  /* 0x00000000030872ca */ /* 0x000fe200000e0000 */
[----:B------:R-:W-:Y:S01]  /*15280*/  UIADD3.X UR5, URZ, UR49, URZ, UP0, !UPT ;  /* 0x000000313f057290 */ /* 0x000fe200087fe43f */
[----:B------:R-:W-:Y:S01]  /*15290*/  UMOV UR7, 0x14f00000 ;  /* 0x14f0000000077882 */ /* 0x000fe20000000000 */
[----:B------:R-:W-:-:S02]  /*152a0*/  UMOV UR10, URZ ;  /* 0x0000003f000a7c82 */ /* 0x000fc40008000000 */
[----:B------:R-:W-:-:S08]  /*152b0*/  UIADD3 UR9, UR9, 0x13270, URZ ;  /* 0x0001327009097890 */ /* 0x000fd0000fffe03f */
[----:B------:R-:W-:-:S09]  /*152c0*/  UIADD3 UR8, UR8, 0x6000, URZ ;  /* 0x0000600008087890 */ /* 0x000fd2000fffe03f */
[----:B------:R3:W-:Y:S01]  /*152d0*/  UTMALDG.4D [UR8], [UR4], desc[UR6] ;  /* 0x00000608040075b4 */ /* 0x0007e20008019000 */
[----:B------:R-:W4:Y:S02]  /*152e0*/  SYNCS.PHASECHK.TRANS64.TRYWAIT P3, [R5+URZ+0x13240], R2 ;  /* 0x01324002050075a7 */ /* 0x000f24000806017f */
[----:B---34-:R-:W-:Y:S05]  /*152f0*/  @!P3 BRA `(.L_x_10910) ;  /* 0x0000001c0048b947 */ /* 0x018fea0003800000 */
.L_x_10969:
[----:B------:R-:W-:Y:S05]  /*15300*/  @P0 BRA `(.L_x_10911) ;  /* 0x0000000000140947 */ /* 0x000fea0003800000 */
[----:B------:R-:W-:Y:S01]  /*15310*/  ISETP.NE.AND P0, PT, R26, RZ, PT ;  /* 0x000000ff1a00720c */ /* 0x000fe20003f05270 */
[----:B--23--:R-:W-:-:S04]  /*15320*/  IMAD.MOV.U32 R2, RZ, RZ, 0x2800 ;  /* 0x00002800ff027424 */ /* 0x00cfc800078e00ff */
[----:B------:R4:W-:Y:S08]  /*15330*/  SYNCS.ARRIVE.TRANS64 RZ, [R5+URZ+0x13230], R2 ;  /* 0x0132300205ff79a7 */ /* 0x0009f0000800003f */
[----:B------:R-:W-:Y:S05]  /*15340*/  @!P0 BRA `(.L_x_10911) ;  /* 0x0000000000048947 */ /* 0x000fea0003800000 */
[----:B------:R-:W-:Y:S01]  /*15350*/  BPT.TRAP 0x1 ;  /* 0x000000040000795c */ /* 0x000fe20000300000 */
.L_x_10911:
        /* <DEDUP_REMOVED lines=14> */
.L_x_10906:
        /* <DEDUP_REMOVED lines=10> */
[----:B--234-:R-:W-:Y:S01]  /*154e0*/  @P0 IMAD.MOV.U32 R2, RZ, RZ, 0x3000 ;  /* 0x00003000ff020424 */ /* 0x01cfe200078e00ff */
[----:B------:R-:W-:Y:S01]  /*154f0*/  UMOV UR11, UR37 ;  /* 0x00000025000b7c82 */ /* 0x000fe20008000000 */
[----:B------:R-:W-:Y:S01]  /*15500*/  UMOV UR12, UR38 ;  /* 0x00000026000c7c82 */ /* 0x000fe20008000000 */
[----:B------:R-:W-:Y:S01]  /*15510*/  UMOV UR13, UR39 ;  /* 0x00000027000d7c82 */ /* 0x000fe20008000000 */
[----:B------:R2:W-:Y:S01]  /*15520*/  @P0 SYNCS.ARRIVE.TRANS64 RZ, [UR40+0x13200], R2 ;  /* 0x01320002ffff09a7 */ /* 0x0005e20008000028 */
[----:B------:R2:W-:Y:S01]  /*15530*/  UTMALDG.4D [UR8], [UR4], desc[UR6] ;  /* 0x00000608040075b4 */ /* 0x0005e20008019000 */
[----:B------:R-:W-:Y:S02]  /*15540*/  NOP ;  /* 0x0000000000007918 */ /* 0x000fe40000000000 */
.L_x_10904:
[----:B------:R-:W-:Y:S01]  /*15550*/  VIADD R25, R25, 0x1 ;  /* 0x0000000119197836 */ /* 0x000fe20000000000 */
[----:B------:R-:W-:Y:S04]  /*15560*/  BSSY B0, `(.L_x_10912) ;  /* 0x0000007000007945 */ /* 0x000fe80003800000 */
[----:B--2---:R-:W-:-:S04]  /*15570*/  LEA.HI R2, R25, R25, RZ, 0x1 ;  /* 0x0000001919027211 */ /* 0x004fc800078f08ff */
[----:B------:R-:W-:-:S05]  /*15580*/  LOP3.LUT R2, R2, 0xfffffffe, RZ, 0xc0, !PT ;  /* 0xfffffffe02027812 */ /* 0x000fca00078ec0ff */
[----:B------:R-:W-:-:S05]  /*15590*/  IMAD.IADD R2, R25, 0x1, -R2 ;  /* 0x0000000119027824 */ /* 0x000fca00078e0a02 */
[----:B------:R-:W-:-:S04]  /*155a0*/  SHF.L.U32 R2, R2, 0x1f, RZ ;  /* 0x0000001f02027819 */ /* 0x000fc800000006ff */
[----:B------:R-:W2:Y:S02]  /*155b0*/  SYNCS.PHASECHK.TRANS64.TRYWAIT P0, [UR40+0x13220], R2 ;  /* 0x01322002ff0075a7 */ /* 0x000ea40008000168 */
[----:B--2---:R-:W-:Y:S05]  /*155c0*/  @!P0 BRA `(.L_x_10913) ;  /* 0x0000001800a88947 */ /* 0x004fea0003800000 */
.L_x_10970:
[----:B------:R-:W-:Y:S05]  /*155d0*/  BSYNC B0 ;  /* 0x0000000000007941 */ /* 0x000fea0003800000 */
.L_x_10912:
[----:B------:R-:W-:-:S04]  /*155e0*/  UIADD3 UR4, UR43, -0x2, URZ ;  /* 0xfffffffe2b047890 */ /* 0x000fc8000fffe03f */
[----:B------:R-:W-:-:S06]  /*155f0*/  UISETP.GE.AND UP0, UPT, UR4, UR42, UPT ;  /* 0x0000002a0400728c */ /* 0x000fcc000bf06270 */
[----:B------:R-:W-:-:S13]  /*15600*/  PLOP3.LUT P0, PT, PT, PT, UP0, 0x80, 0x0 ;  /* 0x000000000000781c */ /* 0x000fda0003f0f008 */
[----:B------:R-:W-:Y:S05]  /*15610*/  @!P0 BRA `(.L_x_10914) ;  /* 0x0000000800b48947 */ /* 0x000fea0003800000 */
[----:B------:R-:W-:Y:S02]  /*15620*/  IMAD.MOV.U32 R8, RZ, RZ, R17 ;  /* 0x000000ffff087224 */ /* 0x000fe400078e0011 */
[----:B--2---:R-:W-:Y:S02]  /*15630*/  IMAD.MOV.U32 R3, RZ, RZ, R18 ;  /* 0x000000ffff037224 */ /* 0x004fe400078e0012 */
[----:B------:R-:W-:-:S07]  /*15640*/  IMAD.U32 R2, RZ, RZ, UR4 ;  /* 0x00000004ff027e24 */ /* 0x000fce000f8e00ff */
.L_x_10934:
        /* <DEDUP_REMOVED lines=31> */
.L_x_10917:
[----:B------:R-:W3:Y:S01]  /*15840*/  SYNCS.PHASECHK.TRANS64.TRYWAIT P0, [R9+URZ+0x13280], R10 ;  /* 0x0132800a090075a7 */ /* 0x000ee2000800017f */
[----:B------:R-:W-:Y:S01]  /*15850*/  BSSY B1, `(.L_x_10918) ;  /* 0x0000003000017945 */ /* 0x000fe20003800000 */
[----:B------:R-:W-:-:S03]  /*15860*/  ISETP.NE.AND P3, PT, R27, RZ, PT ;  /* 0x000000ff1b00720c */ /* 0x000fc60003f65270 */
[----:B---3--:R-:W-:Y:S10]  /*15870*/  @!P0 BRA `(.L_x_10919) ;  /* 0x0000001800148947 */ /* 0x008ff40003800000 */
.L_x_10971:
[----:B------:R-:W-:Y:S05]  /*15880*/  BSYNC B1 ;  /* 0x0000000000017941 */ /* 0x000fea0003800000 */
.L_x_10918:
[----:B------:R-:W-:Y:S04]  /*15890*/  BSSY B1, `(.L_x_10920) ;  /* 0x0000007000017945 */ /* 0x000fe80003800000 */
[----:B------:R-:W-:Y:S05]  /*158a0*/  @P3 BRA `(.L_x_10921) ;  /* 0x0000000000143947 */ /* 0x000fea0003800000 */
[----:B------:R-:W-:Y:S01]  /*158b0*/  ISETP.NE.AND P0, PT, R26, RZ, PT ;  /* 0x000000ff1a00720c */ /* 0x000fe20003f05270 */
[----:B------:R-:W-:-:S04]  /*158c0*/  IMAD.MOV.U32 R4, RZ, RZ, 0x2800 ;  /* 0x00002800ff047424 */ /* 0x000fc800078e00ff */
[----:B------:R4:W-:Y:S08]  /*158d0*/  SYNCS.ARRIVE.TRANS64 RZ, [R9+URZ+0x13270], R4 ;  /* 0x0132700409ff79a7 */ /* 0x0009f0000800003f */
[----:B------:R-:W-:Y:S05]  /*158e0*/  @!P0 BRA `(.L_x_10921) ;  /* 0x0000000000048947 */ /* 0x000fea0003800000 */
[----:B------:R-:W-:Y:S01]  /*158f0*/  BPT.TRAP 0x1 ;  /* 0x000000040000795c */ /* 0x000fe20000300000 */
.L_x_10921:
[----:B------:R-:W-:Y:S05]  /*15900*/  BSYNC B1 ;  /* 0x0000000000017941 */ /* 0x000fea0003800000 */
.L_x_10920:
[----:B------:R-:W-:Y:S01]  /*15910*/  IMAD.MOV.U32 R12, RZ, RZ, RZ ;  /* 0x000000ffff0c7224 */ /* 0x000fe200078e00ff */
[----:B------:R-:W-:Y:S01]  /*15920*/  R2UR UR12, R20 ;  /* 0x00000000140c72ca */ /* 0x000fe200000e0000 */
[----:B--2---:R-:W-:Y:S01]  /*15930*/  IMAD.U32 R6, RZ, RZ, UR40 ;  /* 0x00000028ff067e24 */ /* 0x004fe2000f8e00ff */
        /* <DEDUP_REMOVED lines=8> */
[----:B----4-:R-:W-:Y:S01]  /*159c0*/  VIADD R4, R6, 0x6000 ;  /* 0x0000600006047836 */ /* 0x010fe20000000000 */
[----:B------:R-:W-:-:S09]  /*159d0*/  UMOV UR7, 0x14f00000 ;  /* 0x14f0000000077882 */ /* 0x000fd20000000000 */
.L_x_10922:
        /* <DEDUP_REMOVED lines=12> */
.L_x_10972:
[----:B------:R-:W-:Y:S05]  /*15aa0*/  BSYNC B1 ;  /* 0x0000000000017941 */ /* 0x000fea0003800000 */
.L_x_10923:
[----:B------:R-:W-:Y:S01]  /*15ab0*/  BSSY B1, `(.L_x_10925) ;  /* 0x0000009000017945 */ /* 0x000fe20003800000 */
[----:B------:R-:W-:Y:S02]  /*15ac0*/  IMAD.MOV.U32 R4, RZ, RZ, 0x0 ;  /* 0x00000000ff047424 */ /* 0x000fe400078e00ff */
[----:B------:R-:W-:Y:S01]  /*15ad0*/  IMAD.MOV.U32 R5, RZ, RZ, 0x14f00000 ;  /* 0x14f00000ff057424 */ /* 0x000fe200078e00ff */
[----:B------:R-:W-:Y:S06]  /*15ae0*/  @P3 BRA `(.L_x_10926) ;  /* 0x0000000000143947 */ /* 0x000fec0003800000 */
[----:B------:R-:W-:Y:S01]  /*15af0*/  ISETP.NE.AND P0, PT, R26, RZ, PT ;  /* 0x000000ff1a00720c */ /* 0x000fe20003f05270 */
[----:B--23--:R-:W-:-:S04]  /*15b00*/  IMAD.MOV.U32 R10, RZ, RZ, 0x2800 ;  /* 0x00002800ff0a7424 */ /* 0x00cfc800078e00ff */
[----:B------:R4:W-:Y:S08]  /*15b10*/  SYNCS.ARRIVE.TRANS64 RZ, [R9+URZ+0x13230], R10 ;  /* 0x0132300a09ff79a7 */ /* 0x0009f0000800003f */
[----:B------:R-:W-:Y:S05]  /*15b20*/  @!P0 BRA `(.L_x_10926) ;  /* 0x0000000000048947 */ /* 0x000fea0003800000 */
[----:B------:R-:W-:Y:S01]  /*15b30*/  BPT.TRAP 0x1 ;  /* 0x000000040000795c */ /* 0x000fe20000300000 */
.L_x_10926:
[----:B------:R-:W-:Y:S05]  /*15b40*/  BSYNC B1 ;  /* 0x0000000000017941 */ /* 0x000fea0003800000 */
.L_x_10925:
        /* <DEDUP_REMOVED lines=9> */
.L_x_10927:
        /* <DEDUP_REMOVED lines=9> */
.L_x_10916:
[----:B------:R-:W-:Y:S05]  /*15c70*/  BSYNC B0 ;  /* 0x0000000000007941 */ /* 0x000fea0003800000 */
.L_x_10915:
[----:B------:R-:W-:-:S06]  /*15c80*/  UISETP.NE.AND UP0, UPT, UR41, 0x3, UPT ;  /* 0x000000032900788c */ /* 0x000fcc000bf05270 */
[----:B------:R-:W-:-:S13]  /*15c90*/  PLOP3.LUT P0, PT, PT, PT, UP0, 0x80, 0x0 ;  /* 0x000000000000781c */ /* 0x000fda0003f0f008 */
[----:B------:R-:W-:Y:S05]  /*15ca0*/  @!P0 BRA `(.L_x_10928) ;  /* 0x0000000000048947 */ /* 0x000fea0003800000 */
[----:B------:R-:W-:Y:S01]  /*15cb0*/  BPT.TRAP 0x1 ;  /* 0x000000040000795c */ /* 0x000fe20000300000 */
.L_x_10928:
        /* <DEDUP_REMOVED lines=8> */
.L_x_10973:
[----:B------:R-:W-:Y:S05]  /*15d40*/  BSYNC B0 ;  /* 0x0000000000007941 */ /* 0x000fea0003800000 */
.L_x_10929:
[----:B------:R-:W-:Y:S05]  /*15d50*/  @!P0 BRA `(.L_x_10931) ;  /* 0x0000000000048947 */ /* 0x000fea0003800000 */
[----:B------:R-:W-:Y:S01]  /*15d60*/  BPT.TRAP 0x1 ;  /* 0x000000040000795c */ /* 0x000fe20000300000 */
.L_x_10931:
[----:B------:R-:W-:Y:S01]  /*15d70*/  SHF.L.U32 R3, R3, 0x1f, RZ ;  /* 0x0000001f03037819 */ /* 0x000fe200000006ff */
[----:B------:R-:W-:-:S03]  /*15d80*/  IMAD R10, R8, 0x2800, RZ ;  /* 0x00002800080a7824 */ /* 0x000fc600078e02ff */
[----:B------:R-:W3:Y:S02]  /*15d90*/  SYNCS.PHASECHK.TRANS64.TRYWAIT P3, [R12+URZ+0x13260], R3 ;  /* 0x013260030c0075a7 */ /* 0x000ee4000806017f */
[----:B---3--:R-:W-:Y:S05]  /*15da0*/  @!P3 BRA `(.L_x_10932) ;  /* 0x000000140004b947 */ /* 0x008fea0003800000 */
.L_x_10974:
[C---:B---3--:R-:W-:Y:S01]  /*15db0*/  LOP3.LUT R3, R10.reuse, R23, RZ, 0xfc, !PT ;  /* 0x000000170a037212 */ /* 0x048fe200078efcff */
[----:B------:R-:W-:Y:S05]  /*15dc0*/  WARPSYNC.ALL ;  /* 0x0000000000007948 */ /* 0x000fea0003800000 */
[----:B--2---:R-:W2:Y:S01]  /*15dd0*/  LDSM.16.MT88.4 R4, [R3+UR40+0x6000] ;  /* 0x006000280304783b */ /* 0x004ea20008004200 */
        /* <DEDUP_REMOVED lines=39> */
.L_x_10933:
[----:B---3--:R-:W-:Y:S01]  /*16050*/  SYNCS.ARRIVE.TRANS64.A1T0 RZ, [R12+URZ+0x13250], RZ ;  /* 0x013250ff0cff79a7 */ /* 0x008fe2000810003f */
[----:B------:R-:W-:Y:S01]  /*16060*/  BAR.SYNC.DEFER_BLOCKING 0x2, 0x80 ;  /* 0x0082000000007b1d */ /* 0x000fe20000010000 */
[----:B------:R-:W-:Y:S01]  /*16070*/  ISETP.GT.AND P0, PT, R2, UR42, PT ;  /* 0x0000002a02007c0c */ /* 0x000fe2000bf04270 */
[----:B------:R-:W-:Y:S02]  /*16080*/  @!P2 VIADD R3, R12, 0x13280 ;  /* 0x000132800c03a836 */ /* 0x000fe40000000000 */
[----:B------:R-:W-:Y:S02]  /*16090*/  VIADD R2, R2, 0xffffffff ;  /* 0xffffffff02027836 */ /* 0x000fe40000000000 */
[----:B--2---:R-:W-:Y:S01]  /*160a0*/  IMAD.MOV.U32 R8, RZ, RZ, R17 ;  /* 0x000000ffff087224 */ /* 0x004fe200078e0011 */
[----:B------:R-:W-:-:S04]  /*160b0*/  @!P2 PRMT R3, RZ, 0x654, R3 ;  /* 0x00000654ff03a816 */ /* 0x000fc80000000003 */
[----:B------:R2:W-:Y:S02]  /*160c0*/  @!P2 SYNCS.ARRIVE.TRANS64.RED.A1T0 RZ, [R3+URZ], RZ ;  /* 0x000000ff03ffa9a7 */ /* 0x0005e4000810043f */
[----:B--2---:R-:W-:Y:S01]  /*160d0*/  IMAD.MOV.U32 R3, RZ, RZ, R18 ;  /* 0x000000ffff037224 */ /* 0x004fe200078e0012 */
[----:B------:R-:W-:Y:S06]  /*160e0*/  @P0 BRA `(.L_x_10934) ;  /* 0xfffffff400580947 */ /* 0x000fec000383ffff */
.L_x_10914:
        /* <DEDUP_REMOVED lines=9> */
[----:B------:R-:W3:Y:S02]  /*16180*/  S2R R4, SR_LTMASK ;  /* 0x0000000000047919 */ /* 0x000ee40000003900 */
[----:B---3--:R-:W-:-:S04]  /*16190*/  LOP3.LUT R4, R4, UR4, RZ, 0xc0, !PT ;  /* 0x0000000404047c12 */ /* 0x008fc8000f8ec0ff */
[----:B------:R-:W3:Y:S01]  /*161a0*/  POPC R7, R4 ;  /* 0x0000000400077309 */ /* 0x000ee20000000000 */
[----:B--2---:R-:W3:Y:S02]  /*161b0*/  SHFL.IDX PT, R0, R3, R0, 0x1f ;  /* 0x00001f0003007589 */ /* 0x004ee400000e0000 */
[----:B---3--:R-:W-:-:S07]  /*161c0*/  IADD3 R24, R0, UR44, R7 ;  /* 0x0000002c00187c10 */ /* 0x008fce000fffe007 */
.L_x_10936:
[----:B------:R-:W-:Y:S05]  /*161d0*/  BSYNC B0 ;  /* 0x0000000000007941 */ /* 0x000fea0003800000 */
.L_x_10935:
[----:B------:R-:W-:-:S06]  /*161e0*/  UISETP.NE.AND UP0, UPT, UR41, 0x3, UPT ;  /* 0x000000032900788c */ /* 0x000fcc000bf05270 */
[----:B------:R-:W-:-:S13]  /*161f0*/  PLOP3.LUT P0, PT, PT, PT, UP0, 0x80, 0x0 ;  /* 0x000000000000781c */ /* 0x000fda0003f0f008 */
[----:B------:R-:W-:Y:S05]  /*16200*/  @!P0 BRA `(.L_x_10937) ;  /* 0x0000000000048947 */ /* 0x000fea0003800000 */
[----:B------:R-:W-:Y:S01]  /*16210*/  BPT.TRAP 0x1 ;  /* 0x000000040000795c */ /* 0x000fe20000300000 */
.L_x_10937:
        /* <DEDUP_REMOVED lines=8> */
.L_x_10975:
[----:B------:R-:W-:Y:S05]  /*162a0*/  BSYNC B0 ;  /* 0x0000000000007941 */ /* 0x000fea0003800000 */
.L_x_10938:
[----:B------:R-:W-:Y:S05]  /*162b0*/  @!P1 BRA `(.L_x_10940) ;  /* 0x0000000000049947 */ /* 0x000fea0003800000 */
[----:B------:R-:W-:Y:S01]  /*162c0*/  BPT.TRAP 0x1 ;  /* 0x000000040000795c */ /* 0x000fe20000300000 */
.L_x_10940:
[----:B------:R-:W-:Y:S01]  /*162d0*/  SHF.L.U32 R5, R18, 0x1f, RZ ;  /* 0x0000001f12057819 */ /* 0x000fe200000006ff */
[----:B--2---:R-:W-:-:S03]  /*162e0*/  IMAD R3, R17, 0x2800, RZ ;  /* 0x0000280011037824 */ /* 0x004fc600078e02ff */
[----:B------:R-:W2:Y:S02]  /*162f0*/  SYNCS.PHASECHK.TRANS64.TRYWAIT P0, [R2+URZ+0x13260], R5 ;  /* 0x01326005020075a7 */ /* 0x000ea4000800017f */
[----:B------:R-:W-:Y:S01]  /*16300*/  LOP3.LUT R0, R3, R23, RZ, 0xfc, !PT ;  /* 0x0000001703007212 */ /* 0x000fe200078efcff */
[----:B--2---:R-:W-:Y:S06]  /*16310*/  @!P0 BRA `(.L_x_10941) ;  /* 0x0000000c00d08947 */ /* 0x004fec0003800000 */
.L_x_10976:
        /* <DEDUP_REMOVED lines=41> */
.L_x_10942:
[----:B---3--:R3:W-:Y:S01]  /*165b0*/  SYNCS.ARRIVE.TRANS64.A1T0 RZ, [R2+URZ+0x13250], RZ ;  /* 0x013250ff02ff79a7 */ /* 0x0087e2000810003f */
        /* <DEDUP_REMOVED lines=9> */
.L_x_10898:
[----:B------:R-:W-:Y:S05]  /*16650*/  BSYNC B6 ;  /* 0x0000000000067941 */ /* 0x000fea0003800000 */
.L_x_10896:
[----:B------:R-:W-:-:S13]  /*16660*/  LOP3.LUT P0, RZ, R16, 0x2, RZ, 0xc0, !PT ;  /* 0x0000000210ff7812 */ /* 0x000fda000780c0ff */
[----:B------:R-:W-:Y:S05]  /*16670*/  @!P0 BRA `(.L_x_10943) ;  /* 0x00000000001c8947 */ /* 0x000fea0003800000 */
[----:B------:R-:W2:Y:S08]  /*16680*/  S2UR UR5, SR_CgaCtaId ;  /* 0x00000000000579c3 */ /* 0x000eb00000008800 */
[----:B------:R-:W-:Y:S06]  /*16690*/  BAR.SYNC.DEFER_BLOCKING 0x5, 0x200 ;  /* 0x0148000000007b1d */ /* 0x000fec0000010000 */
[----:B------:R-:W-:-:S02]  /*166a0*/  UMOV UR4, 0x400 ;  /* 0x0000040000047882 */ /* 0x000fc40000000000 */
[----:B--2---:R-:W-:-:S09]  /*166b0*/  ULEA UR4, UR5, UR4, 0x18 ;  /* 0x0000000405047291 */ /* 0x004fd2000f8ec03f */
[----:B------:R-:W2:Y:S01]  /*166c0*/  LDS R24, [UR4+0x132d0] ;  /* 0x0132d004ff187984 */ /* 0x000ea20008000800 */
[----:B------:R-:W-:Y:S06]  /*166d0*/  BAR.ARV 0x4, 0x200 ;  /* 0x0108000000007b1d */ /* 0x000fec0000002000 */
[----:B------:R-:W-:Y:S05]  /*166e0*/  BRA `(.L_x_10944) ;  /* 0x0000000000247947 */ /* 0x000fea0003800000 */
.L_x_10943:
[----:B------:R-:W-:Y:S01]  /*166f0*/  BAR.SYNC.DEFER_BLOCKING 0x4, 0x200 ;  /* 0x0108000000007b1d */ /* 0x000fe20000010000 */
[----:B------:R-:W-:-:S13]  /*16700*/  ISETP.NE.AND P0, PT, R27, RZ, PT ;  /* 0x000000ff1b00720c */ /* 0x000fda0003f05270 */
[----:B------:R-:W2:Y:S01]  /*16710*/  @!P0 S2R R3, SR_CgaCtaId ;  /* 0x0000000000038919 */ /* 0x000ea20000008800 */
[----:B---3--:R-:W-:-:S04]  /*16720*/  @!P0 MOV R0, 0x400 ;  /* 0x0000040000008802 */ /* 0x008fc80000000f00 */
[----:B--2---:R-:W-:Y:S02]  /*16730*/  @!P0 LEA R3, R3, R0, 0x18 ;  /* 0x0000000003038211 */ /* 0x004fe400078ec0ff */
[----:B------:R-:W2:Y:S04]  /*16740*/  SHFL.IDX PT, R0, R24, RZ, 0x1f ;  /* 0x00001fff18007589 */ /* 0x000ea800000e0000 */
[----:B------:R2:W-:Y:S02]  /*16750*/  @!P0 STS [R3+0x132d0], R24 ;  /* 0x0132d01803008388 */ /* 0x0005e40000000800 */
[----:B--2---:R-:W-:Y:S01]  /*16760*/  IMAD.MOV.U32 R24, RZ, RZ, R0 ;  /* 0x000000ffff187224 */ /* 0x004fe200078e0000 */
[----:B------:R-:W-:Y:S06]  /*16770*/  BAR.ARV 0x5, 0x200 ;  /* 0x0148000000007b1d */ /* 0x000fec0000002000 */
.L_x_10944:
[----:B------:R-:W-:Y:S02]  /*16780*/  ULDC UR4, c[0x0][0xda8] ;  /* 0x00036a0000047ab9 */ /* 0x000fe40000000800 */
[----:B--2---:R-:W-:-:S13]  /*16790*/  ISETP.GE.AND P0, PT, R24, UR4, PT ;  /* 0x0000000418007c0c */ /* 0x004fda000bf06270 */
[----:B------:R-:W-:Y:S05]  /*167a0*/  @!P0 BRA `(.L_x_10945) ;  /* 0xffffffd8001c8947 */ /* 0x000fea000383ffff */
.L_x_10887:
[----:B------:R-:W2:Y:S01]  /*167b0*/  S2R R3, SR_CgaCtaId ;  /* 0x0000000000037919 */ /* 0x000ea20000008800 */
[----:B------:R-:W-:Y:S01]  /*167c0*/  VIADD R25, R25, 0x1 ;  /* 0x0000000119197836 */ /* 0x000fe20000000000 */
[----:B---3--:R-:W-:Y:S01]  /*167d0*/  MOV R2, 0x400 ;  /* 0x0000040000027802 */ /* 0x008fe20000000f00 */
[----:B------:R-:W-:Y:S03]  /*167e0*/  BSSY B0, `(.L_x_10946) ;  /* 0x0000008000007945 */ /* 0x000fe60003800000 */
[----:B------:R-:W-:-:S04]  /*167f0*/  LEA.HI R0, R25, R25, RZ, 0x1 ;  /* 0x0000001919007211 */ /* 0x000fc800078f08ff */
[----:B------:R-:W-:-:S05]  /*16800*/  LOP3.LUT R0, R0, 0xfffffffe, RZ, 0xc0, !PT ;  /* 0xfffffffe00007812 */ /* 0x000fca00078ec0ff */
[----:B------:R-:W-:-:S05]  /*16810*/  IMAD.IADD R0, R25, 0x1, -R0 ;  /* 0x0000000119007824 */ /* 0x000fca00078e0a00 */
[----:B------:R-:W-:Y:S02]  /*16820*/  SHF.L.U32 R0, R0, 0x1f, RZ ;  /* 0x0000001f00007819 */ /* 0x000fe400000006ff */
[----:B--2---:R-:W-:-:S04]  /*16830*/  LEA R6, R3, R2, 0x18 ;  /* 0x0000000203067211 */ /* 0x004fc800078ec0ff */
[----:B------:R-:W2:Y:S02]  /*16840*/  SYNCS.PHASECHK.TRANS64.TRYWAIT P0, [R6+URZ+0x13220], R0 ;  /* 0x01322000060075a7 */ /* 0x000ea4000800017f */
[----:B--2---:R-:W-:Y:S05]  /*16850*/  @!P0 BRA `(.L_x_10947) ;  /* 0x0000000800948947 */ /* 0x004fea0003800000 */
.L_x_10977:
[----:B------:R-:W-:Y:S05]  /*16860*/  BSYNC B0 ;  /* 0x0000000000007941 */ /* 0x000fea0003800000 */
.L_x_10946:
[----:B------:R-:W-:-:S03]  /*16870*/  UMOV UR4, 0xffffffff ;  /* 0xffffffff00047882 */ /* 0x000fc60000000000 */
[----:B------:R-:W-:Y:S05]  /*16880*/  BRA.DIV UR4, `(.L_x_10948) ;  /* 0x0000000a049c7947 */ /* 0x000fea000b800000 */
[----:B------:R3:W4:Y:S02]  /*16890*/  SHFL.IDX PT, R14, R28, RZ, 0x1f ;  /* 0x00001fff1c0e7589 */ /* 0x00072400000e0000 */
.L_x_10980:
[----:B----4-:R-:W-:Y:S01]  /*168a0*/  ISETP.NE.AND P0, PT, R14, RZ, PT ;  /* 0x000000ff0e00720c */ /* 0x010fe20003f05270 */
[----:B------:R-:W-:-:S12]  /*168b0*/  BSSY B0, `(.L_x_10949) ;  /* 0x000002b000007945 */ /* 0x000fd80003800000 */
[----:B------:R-:W-:Y:S05]  /*168c0*/  @P0 BRA `(.L_x_10950) ;  /* 0x0000000000a40947 */ /* 0x000fea0003800000 */
[----:B------:R-:W-:-:S03]  /*168d0*/  UMOV UR4, 0xffffffff ;  /* 0xffffffff00047882 */ /* 0x000fc60000000000 */
[----:B------:R-:W-:Y:S05]  /*168e0*/  BRA.DIV UR4, `(.L_x_10951) ;  /* 0x0000000a04ac7947 */ /* 0x000fea000b800000 */
[----:B------:R-:W-:-:S13]  /*168f0*/  ELECT P6, URZ, PT ;  /* 0x00000000003f782f */ /* 0x000fda00038c0000 */
.L_x_10983:
[----:B------:R-:W-:Y:S05]  /*16900*/  @!P6 BRA `(.L_x_10950) ;  /* 0x000000000094e947 */ /* 0x000fea0003800000 */
[----:B------:R-:W-:-:S06]  /*16910*/  ULOP3.LUT UR4, UR46, 0x2, URZ, 0xfc, !UPT ;  /* 0x000000022e047892 */ /* 0x000fcc000f8efc3f */
[----:B--2---:R-:W-:-:S05]  /*16920*/  IMAD.U32 R0, RZ, RZ, UR4 ;  /* 0x00000004ff007e24 */ /* 0x004fca000f8e00ff */
[----:B------:R-:W-:-:S13]  /*16930*/  ISETP.NE.AND P0, PT, R0, 0x3, PT ;  /* 0x000000030000780c */ /* 0x000fda0003f05270 */
[----:B------:R-:W-:Y:S05]  /*16940*/  @!P0 BRA `(.L_x_10952) ;  /* 0x0000000000048947 */ /* 0x000fea0003800000 */
[----:B------:R-:W-:Y:S01]  /*16950*/  BPT.TRAP 0x1 ;  /* 0x000000040000795c */ /* 0x000fe20000300000 */
.L_x_10952:
        /* <DEDUP_REMOVED lines=9> */
[----:B------:R-:W-:Y:S01]  /*169f0*/  IMAD R9, R7, 0x8, R0 ;  /* 0x0000000807097824 */ /* 0x000fe200078e0200 */
[----:B------:R-:W-:Y:S01]  /*16a00*/  SHF.L.U32 R0, R3, 0x1f, RZ ;  /* 0x0000001f03007819 */ /* 0x000fe200000006ff */
[----:B--2---:R-:W-:Y:S06]  /*16a10*/  @!P1 BRA `(.L_x_10953) ;  /* 0x0000000800809947 */ /* 0x004fec0003800000 */
.L_x_10984:
[----:B------:R-:W4:Y:S02]  /*16a20*/  SYNCS.PHASECHK.TRANS64.TRYWAIT P1, [R9+URZ], R0 ;  /* 0x00000000090075a7 */ /* 0x000f24000802017f */
[----:B----4-:R-:W-:Y:S05]  /*16a30*/  @!P1 BRA `(.L_x_10954) ;  /* 0x00000008008c9947 */ /* 0x010fea0003800000 */
.L_x_10985:
[----:B------:R-:W-:Y:S05]  /*16a40*/  @!P0 BRA `(.L_x_10955) ;  /* 0x0000000000048947 */ /* 0x000fea0003800000 */
[----:B------:R-:W-:Y:S01]  /*16a50*/  BPT.TRAP 0x1 ;  /* 0x000000040000795c */ /* 0x000fe20000300000 */
.L_x_10955:
[----:B------:R-:W-:-:S04]  /*16a60*/  IMAD R17, R17, 0x8, R6 ;  /* 0x0000000811117824 */ /* 0x000fc800078e0206 */
[----:B------:R-:W5:Y:S02]  /*16a70*/  SYNCS.PHASECHK.TRANS64.TRYWAIT P1, [R17+URZ+0x13260], R4 ;  /* 0x01326004110075a7 */ /* 0x000f64000802017f */
[----:B-----5:R-:W-:Y:S05]  /*16a80*/  @!P1 BRA `(.L_x_10956) ;  /* 0x00000008008c9947 */ /* 0x020fea0003800000 */
.L_x_10986:
[----:B------:R-:W-:Y:S05]  /*16a90*/  @!P0 BRA `(.L_x_10957) ;  /* 0x0000000000048947 */ /* 0x000fea0003800000 */
[----:B------:R-:W-:Y:S01]  /*16aa0*/  BPT.TRAP 0x1 ;  /* 0x000000040000795c */ /* 0x000fe20000300000 */
.L_x_10957:
[----:B------:R-:W-:-:S04]  /*16ab0*/  IMAD R7, R7, 0x8, R6 ;  /* 0x0000000807077824 */ /* 0x000fc800078e0206 */
[----:B------:R-:W5:Y:S02]  /*16ac0*/  SYNCS.PHASECHK.TRANS64.TRYWAIT P1, [R7+URZ+0x13260], R0 ;  /* 0x01326000070075a7 */ /* 0x000f64000802017f */
[----:B-----5:R-:W-:Y:S05]  /*16ad0*/  @!P1 BRA `(.L_x_10958) ;  /* 0x00000008008c9947 */ /* 0x020fea0003800000 */
.L_x_10987:
[----:B------:R-:W-:Y:S05]  /*16ae0*/  @!P0 BRA `(.L_x_10959) ;  /* 0x0000000000048947 */ /* 0x000fea0003800000 */
[----:B------:R-:W-:Y:S01]  /*16af0*/  BPT.TRAP 0x1 ;  /* 0x000000040000795c */ /* 0x000fe20000300000 */
.L_x_10959:
[----:B------:R-:W5:Y:S02]  /*16b00*/  SYNCS.PHASECHK.TRANS64.TRYWAIT P0, [R17+URZ+0x13280], R4 ;  /* 0x01328004110075a7 */ /* 0x000f64000800017f */
[----:B-----5:R-:W-:Y:S05]  /*16b10*/  @!P0 BRA `(.L_x_10960) ;  /* 0x0000000800908947 */ /* 0x020fea0003800000 */
.L_x_10961:
[----:B------:R1:W1:Y:S02]  /*16b20*/  SYNCS.PHASECHK.TRANS64.TRYWAIT P0, [R7+URZ+0x13280], R0 ;  /* 0x01328000070075a7 */ /* 0x000264000800017f */
[----:B-1----:R-:W-:Y:S05]  /*16b30*/  @!P0 NANOSLEEP.SYNCS 0x989680 ;  /* 0x009896800000895d */ /* 0x002fea0003900000 */
[----:B------:R-:W1:Y:S02]  /*16b40*/  @!P0 SYNCS.PHASECHK.TRANS64 P0, [R7+URZ+0x13280], R0 ;  /* 0x01328000070085a7 */ /* 0x000e64000800007f */
[----:B-1----:R-:W-:Y:S05]  /*16b50*/  @!P0 BRA `(.L_x_10961) ;  /* 0xfffffffc00f08947 */ /* 0x002fea000383ffff */
.L_x_10950:
[----:B------:R-:W-:Y:S05]  /*16b60*/  BSYNC B0 ;  /* 0x0000000000007941 */ /* 0x000fea0003800000 */
.L_x_10949:
[----:B------:R-:W-:Y:S05]  /*16b70*/  EXIT ;  /* 0x000000000000794d */ /* 0x000fea0003800000 */
.L_x_10800:
[----:B-1----:R-:W-:-:S04]  /*16b80*/  IMAD.U32 R3, RZ, RZ, UR40 ;  /* 0x00000028ff037e24 */ /* 0x002fc8000f8e00ff */
[----:B------:R1:W2:Y:S03]  /*16b90*/  SYNCS.PHASECHK.TRANS64.TRYWAIT P1, [R3+URZ+0x13200], R8 ;  /* 0x01320008030075a7 */ /* 0x0002a6000802017f */
[----:B--2---:R-:W-:Y:S05]  /*16ba0*/  @!P1 NANOSLEEP.SYNCS 0x989680 ;  /* 0x009896800000995d */ /* 0x004fea0003900000 */
[----:B------:R-:W2:Y:S02]  /*16bb0*/  @!P1 SYNCS.PHASECHK.TRANS64 P1, [R3+URZ+0x13200], R8 ;  /* 0x01320008030095a7 */ /* 0x000ea4000802007f */
[----:B--2---:R-:W-:Y:S05]  /*16bc0*/  @!P1 BRA `(.L_x_10800) ;  /* 0xfffffffc00ec9947 */ /* 0x004fea000383ffff */
[----:B------:R-:W-:Y:S05]  /*16bd0*/  BRA `(.L_x_10962) ;  /* 0xfffffeac00ec7947 */ /* 0x000fea000383ffff */
.L_x_10804:
[----:B--2---:R2:W3:Y:S02]  /*16be0*/  SYNCS.PHASECHK.TRANS64.TRYWAIT P1, [R4+URZ+0x13230], R3 ;  /* 0x01323003040075a7 */ /* 0x0044e4000802017f */
[----:B---3--:R-:W-:Y:S05]  /*16bf0*/  @!P1 NANOSLEEP.SYNCS 0x989680 ;  /* 0x009896800000995d */ /* 0x008fea0003900000 */
[----:B------:R-:W3:Y:S02]  /*16c00*/  @!P1 SYNCS.PHASECHK.TRANS64 P1, [R4+URZ+0x13230], R3 ;  /* 0x01323003040095a7 */ /* 0x000ee4000802007f */
[----:B---3--:R-:W-:Y:S05]  /*16c10*/  @!P1 BRA `(.L_x_10804) ;  /* 0xfffffffc00f09947 */ /* 0x008fea000383ffff */
[----:B------:R-:W-:Y:S05]  /*16c20*/  BRA `(.L_x_10803) ;  /* 0xfffffeb000087947 */ /* 0x000fea000383ffff */
.L_x_10820:
[----:B--2---:R-:W-:-:S04]  /*16c30*/  IMAD.U32 R13, RZ, RZ, UR25 ;  /* 0x00000019ff0d7e24 */ /* 0x004fc8000f8e00ff */
[----:B------:R2:W3:Y:S03]  /*16c40*/  SYNCS.PHASECHK.TRANS64.TRYWAIT P1, [R13+URZ+0x13230], R12 ;  /* 0x0132300c0d0075a7 */ /* 0x0004e6000802017f */
[----:B---3--:R-:W-:Y:S05]  /*16c50*/  @!P1 NANOSLEEP.SYNCS 0x989680 ;  /* 0x009896800000995d */ /* 0x008fea0003900000 */
[----:B------:R-:W3:Y:S02]  /*16c60*/  @!P1 SYNCS.PHASECHK.TRANS64 P1, [R13+URZ+0x13230], R12 ;  /* 0x0132300c0d0095a7 */ /* 0x000ee4000802007f */
[----:B---3--:R-:W-:Y:S05]  /*16c70*/  @!P1 BRA `(.L_x_10820) ;  /* 0xfffffffc00ec9947 */ /* 0x008fea000383ffff */
[----:B------:R-:W-:Y:S05]  /*16c80*/  BRA `(.L_x_10819) ;  /* 0xfffffef400a07947 */ /* 0x000fea000383ffff */
.L_x_10824:
[----:B--2---:R-:W-:-:S04]  /*16c90*/  IMAD.U32 R13, RZ, RZ, UR11 ;  /* 0x0000000bff0d7e24 */ /* 0x004fc8000f8e00ff */
[----:B------:R2:W3:Y:S03]  /*16ca0*/  SYNCS.PHASECHK.TRANS64.TRYWAIT P1, [R13+URZ+0x13250], R12 ;  /* 0x0132500c0d0075a7 */ /* 0x0004e6000802017f */
[----:B---3--:R-:W-:Y:S05]  /*16cb0*/  @!P1 NANOSLEEP.SYNCS 0x989680 ;  /* 0x009896800000995d */ /* 0x008fea0003900000 */
[----:B------:R-:W3:Y:S02]  /*16cc0*/  @!P1 SYNCS.PHASECHK.TRANS64 P1, [R13+URZ+0x13250], R12 ;  /* 0x0132500c0d0095a7 */ /* 0x000ee4000802007f */
[----:B---3--:R-:W-:Y:S05]  /*16cd0*/  @!P1 BRA `(.L_x_10824) ;  /* 0xfffffffc00ec9947 */ /* 0x008fea000383ffff */
[----:B------:R-:W-:Y:S05]  /*16ce0*/  BRA `(.L_x_10823) ;  /* 0xfffffef800ac7947 */ /* 0x000fea000383ffff */
.L_x_10842:
[----:B--2---:R-:W-:-:S04]  /*16cf0*/  IMAD.U32 R11, RZ, RZ, UR6 ;  /* 0x00000006ff0b7e24 */ /* 0x004fc8000f8e00ff */
[----:B------:R2:W3:Y:S03]  /*16d00*/  SYNCS.PHASECHK.TRANS64.TRYWAIT P1, [R11+URZ+0x13230], R10 ;  /* 0x0132300a0b0075a7 */ /* 0x0004e6000802017f */
[----:B---3--:R-:W-:Y:S05]  /*16d10*/  @!P1 NANOSLEEP.SYNCS 0x989680 ;  /* 0x009896800000995d */ /* 0x008fea0003900000 */
[----:B------:R-:W3:Y:S02]  /*16d20*/  @!P1 SYNCS.PHASECHK.TRANS64 P1, [R11+URZ+0x13230], R10 ;  /* 0x0132300a0b0095a7 */ /* 0x000ee4000802007f */
[----:B---3--:R-:W-:Y:S05]  /*16d30*/  @!P1 BRA `(.L_x_10842) ;  /* 0xfffffffc00ec9947 */ /* 0x008fea000383ffff */
[----:B------:R-:W-:Y:S05]  /*16d40*/  BRA `(.L_x_10841) ;  /* 0xffffff40002c7947 */ /* 0x000fea000383ffff */
.L_x_10846:
[----:B--2---:R-:W-:-:S04]  /*16d50*/  IMAD.U32 R11, RZ, RZ, UR11 ;  /* 0x0000000bff0b7e24 */ /* 0x004fc8000f8e00ff */
[----:B------:R2:W3:Y:S03]  /*16d60*/  SYNCS.PHASECHK.TRANS64.TRYWAIT P1, [R11+URZ+0x13250], R10 ;  /* 0x0132500a0b0075a7 */ /* 0x0004e6000802017f */
[----:B---3--:R-:W-:Y:S05]  /*16d70*/  @!P1 NANOSLEEP.SYNCS 0x989680 ;  /* 0x009896800000995d */ /* 0x008fea0003900000 */
[----:B------:R-:W3:Y:S02]  /*16d80*/  @!P1 SYNCS.PHASECHK.TRANS64 P1, [R11+URZ+0x13250], R10 ;  /* 0x0132500a0b0095a7 */ /* 0x000ee4000802007f */
[----:B---3--:R-:W-:Y:S05]  /*16d90*/  @!P1 BRA `(.L_x_10846) ;  /* 0xfffffffc00ec9947 */ /* 0x008fea000383ffff */
[----:B------:R-:W-:Y:S05]  /*16da0*/  BRA `(.L_x_10845) ;  /* 0xffffff4400387947 */ /* 0x000fea000383ffff */
.L_x_10853:
[----:B--2---:R-:W-:-:S04]  /*16db0*/  IMAD.U32 R11, RZ, RZ, UR25 ;  /* 0x00000019ff0b7e24 */ /* 0x004fc8000f8e00ff */
[----:B------:R2:W3:Y:S03]  /*16dc0*/  SYNCS.PHASECHK.TRANS64.TRYWAIT P1, [R11+URZ+0x13230], R10 ;  /* 0x0132300a0b0075a7 */ /* 0x0004e6000802017f */
[----:B---3--:R-:W-:Y:S05]  /*16dd0*/  @!P1 NANOSLEEP.SYNCS 0x989680 ;  /* 0x009896800000995d */ /* 0x008fea0003900000 */
[----:B------:R-:W3:Y:S02]  /*16de0*/  @!P1 SYNCS.PHASECHK.TRANS64 P1, [R11+URZ+0x13230], R10 ;  /* 0x0132300a0b0095a7 */ /* 0x000ee4000802007f */
[----:B---3--:R-:W-:Y:S05]  /*16df0*/  @!P1 BRA `(.L_x_10853) ;  /* 0xfffffffc00ec9947 */ /* 0x008fea000383ffff */
[----:B------:R-:W-:Y:S05]  /*16e00*/  BRA `(.L_x_10852) ;  /* 0xffffff6c003c7947 */ /* 0x000fea000383ffff */
.L_x_10857:
[----:B--2---:R-:W-:-:S04]  /*16e10*/  IMAD.U32 R11, RZ, RZ, UR11 ;  /* 0x0000000bff0b7e24 */ /* 0x004fc8000f8e00ff */
[----:B------:R2:W3:Y:S03]  /*16e20*/  SYNCS.PHASECHK.TRANS64.TRYWAIT P1, [R11+URZ+0x13250], R10 ;  /* 0x0132500a0b0075a7 */ /* 0x0004e6000802017f */
[----:B---3--:R-:W-:Y:S05]  /*16e30*/  @!P1 NANOSLEEP.SYNCS 0x989680 ;  /* 0x009896800000995d */ /* 0x008fea0003900000 */
[----:B------:R-:W3:Y:S02]  /*16e40*/  @!P1 SYNCS.PHASECHK.TRANS64 P1, [R11+URZ+0x13250], R10 ;  /* 0x0132500a0b0095a7 */ /* 0x000ee4000802007f */
[----:B---3--:R-:W-:Y:S05]  /*16e50*/  @!P1 BRA `(.L_x_10857) ;  /* 0xfffffffc00ec9947 */ /* 0x008fea000383ffff */
[----:B------:R-:W-:Y:S05]  /*16e60*/  BRA `(.L_x_10856) ;  /* 0xffffff7000487947 */ /* 0x000fea000383ffff */
.L_x_10871:
[----:B--2---:R-:W-:-:S04]  /*16e70*/  IMAD.U32 R3, RZ, RZ, UR14 ;  /* 0x0000000eff037e24 */ /* 0x004fc8000f8e00ff */
[----:B------:R2:W3:Y:S03]  /*16e80*/  SYNCS.PHASECHK.TRANS64.TRYWAIT P1, [R3+URZ+0x13250], R0 ;  /* 0x01325000030075a7 */ /* 0x0004e6000802017f */
[----:B---3--:R-:W-:Y:S05]  /*16e90*/  @!P1 NANOSLEEP.SYNCS 0x989680 ;  /* 0x009896800000995d */ /* 0x008fea0003900000 */
[----:B------:R-:W3:Y:S02]  /*16ea0*/  @!P1 SYNCS.PHASECHK.TRANS64 P1, [R3+URZ+0x13250], R0 ;  /* 0x01325000030095a7 */ /* 0x000ee4000802007f */
[----:B---3--:R-:W-:Y:S05]  /*16eb0*/  @!P1 BRA `(.L_x_10871) ;  /* 0xfffffffc00ec9947 */ /* 0x008fea000383ffff */
[----:B------:R-:W-:Y:S05]  /*16ec0*/  BRA `(.L_x_10870) ;  /* 0xffffffb400107947 */ /* 0x000fea000383ffff */
.L_x_10903:
[----:B------:R-:W-:Y:S02]  /*16ed0*/  IMAD.MOV.U32 R13, RZ, RZ, R28 ;  /* 0x000000ffff0d7224 */ /* 0x000fe400078e001c */
[----:B------:R-:W-:Y:S02]  /*16ee0*/  IMAD.MOV.U32 R12, RZ, RZ, RZ ;  /* 0x000000ffff0c7224 */ /* 0x000fe400078e00ff */
[----:B------:R-:W-:Y:S02]  /*16ef0*/  IMAD.MOV.U32 R11, RZ, RZ, 0x1f ;  /* 0x0000001fff0b7424 */ /* 0x000fe400078e00ff */
[----:B------:R-:W-:-:S07]  /*16f00*/  IMAD.MOV.U32 R15, RZ, RZ, -0x1 ;  /* 0xffffffffff0f7424 */ /* 0x000fce00078e00ff */
[----:B------:R-:W-:Y:S05]  /*16f10*/  WARPSYNC.COLLECTIVE R15, `(.L_x_10963) ;  /* 0x000000000f087348 */ /* 0x000fea0003c00000 */
[----:B------:R1:W2:Y:S02]  /*16f20*/  SHFL.IDX P6, R14, R13, R12, R11 ;  /* 0x0000000c0d0e7389 */ /* 0x0002a400000c000b */
[----:B-12---:R-:W-:Y:S01]  /*16f30*/  ENDCOLLECTIVE ;  /* 0x000000000000791b */ /* 0x006fe20003800000 */
.L_x_10963:
[----:B------:R-:W-:Y:S05]  /*16f40*/  BRA `(.L_x_10964) ;  /* 0xffffffe000047947 */ /* 0x000fea000383ffff */
.L_x_10905:
[----:B------:R-:W-:Y:S01]  /*16f50*/  BSSY B0, `(.L_x_10965) ;  /* 0x0000006000007945 */ /* 0x000fe20003800000 */
[----:B------:R-:W-:-:S07]  /*16f60*/  IMAD.MOV.U32 R15, RZ, RZ, -0x1 ;  /* 0xffffffffff0f7424 */ /* 0x000fce00078e00ff */
[----:B-1----:R-:W-:Y:S05]  /*16f70*/  WARPSYNC.COLLECTIVE R15, `(.L_x_10966) ;  /* 0x000000000f0c7348 */ /* 0x002fea0003c00000 */
[----:B------:R-:W-:Y:S02]  /*16f80*/  ELECT P6, UR62, PT ;  /* 0x00000000003e782f */ /* 0x000fe400038c0000 */
[----:B------:R-:W-:Y:S01]  /*16f90*/  MOV R14, UR62 ;  /* 0x0000003e000e7c02 */ /* 0x000fe20008000f00 */
[----:B-1----:R-:W-:Y:S10]  /*16fa0*/  ENDCOLLECTIVE ;  /* 0x000000000000791b */ /* 0x002ff40003800000 */
.L_x_10966:
[----:B------:R-:W-:Y:S05]  /*16fb0*/  BSYNC B0 ;  /* 0x0000000000007941 */ /* 0x000fea0003800000 */
.L_x_10965:
[----:B------:R-:W-:Y:S05]  /*16fc0*/  BRA `(.L_x_10967) ;  /* 0xffffffe000047947 */ /* 0x000fea000383ffff */
.L_x_10908:
[----:B--2---:R2:W3:Y:S02]  /*16fd0*/  SYNCS.PHASECHK.TRANS64.TRYWAIT P3, [R5+URZ+0x13280], R2 ;  /* 0x01328002050075a7 */ /* 0x0044e4000806017f */
[----:B---3--:R-:W-:Y:S05]  /*16fe0*/  @!P3 NANOSLEEP.SYNCS 0x989680 ;  /* 0x009896800000b95d */ /* 0x008fea0003900000 */
[----:B------:R-:W3:Y:S02]  /*16ff0*/  @!P3 SYNCS.PHASECHK.TRANS64 P3, [R5+URZ+0x13280], R2 ;  /* 0x013280020500b5a7 */ /* 0x000ee4000806007f */
[----:B---3--:R-:W-:Y:S05]  /*17000*/  @!P3 BRA `(.L_x_10908) ;  /* 0xfffffffc00f0b947 */ /* 0x008fea000383ffff */
[----:B------:R-:W-:Y:S05]  /*17010*/  BRA `(.L_x_10968) ;  /* 0xffffffe000587947 */ /* 0x000fea000383ffff */
.L_x_10910:
[----:B---3--:R3:W4:Y:S02]  /*17020*/  SYNCS.PHASECHK.TRANS64.TRYWAIT P3, [R5+URZ+0x13240], R2 ;  /* 0x01324002050075a7 */ /* 0x008724000806017f */
[----:B----4-:R-:W-:Y:S05]  /*17030*/  @!P3 NANOSLEEP.SYNCS 0x989680 ;  /* 0x009896800000b95d */ /* 0x010fea0003900000 */
[----:B------:R-:W4:Y:S02]  /*17040*/  @!P3 SYNCS.PHASECHK.TRANS64 P3, [R5+URZ+0x13240], R2 ;  /* 0x013240020500b5a7 */ /* 0x000f24000806007f */
[----:B----4-:R-:W-:Y:S05]  /*17050*/  @!P3 BRA `(.L_x_10910) ;  /* 0xfffffffc00f0b947 */ /* 0x010fea000383ffff */
[----:B------:R-:W-:Y:S05]  /*17060*/  BRA `(.L_x_10969) ;  /* 0xffffffe000a47947 */ /* 0x000fea000383ffff */
.L_x_10913:
[----:B--2---:R-:W-:-:S04]  /*17070*/  IMAD.U32 R3, RZ, RZ, UR40 ;  /* 0x00000028ff037e24 */ /* 0x004fc8000f8e00ff */
[----:B------:R2:W3:Y:S03]  /*17080*/  SYNCS.PHASECHK.TRANS64.TRYWAIT P0, [R3+URZ+0x13220], R2 ;  /* 0x01322002030075a7 */ /* 0x0004e6000800017f */
[----:B---3--:R-:W-:Y:S05]  /*17090*/  @!P0 NANOSLEEP.SYNCS 0x989680 ;  /* 0x009896800000895d */ /* 0x008fea0003900000 */
[----:B------:R-:W3:Y:S02]  /*170a0*/  @!P0 SYNCS.PHASECHK.TRANS64 P0, [R3+URZ+0x13220], R2 ;  /* 0x01322002030085a7 */ /* 0x000ee4000800007f */
[----:B---3--:R-:W-:Y:S05]  /*170b0*/  @!P0 BRA `(.L_x_10913) ;  /* 0xfffffffc00ec8947 */ /* 0x008fea000383ffff */
[----:B------:R-:W-:Y:S05]  /*170c0*/  BRA `(.L_x_10970) ;  /* 0xffffffe400407947 */ /* 0x000fea000383ffff */
.L_x_10919:
[----:B---3--:R3:W4:Y:S02]  /*170d0*/  SYNCS.PHASECHK.TRANS64.TRYWAIT P0, [R9+URZ+0x13280], R10 ;  /* 0x0132800a090075a7 */ /* 0x008724000800017f */
[----:B----4-:R-:W-:Y:S05]  /*170e0*/  @!P0 NANOSLEEP.SYNCS 0x989680 ;  /* 0x009896800000895d */ /* 0x010fea0003900000 */
[----:B------:R-:W4:Y:S02]  /*170f0*/  @!P0 SYNCS.PHASECHK.TRANS64 P0, [R9+URZ+0x13280], R10 ;  /* 0x0132800a090085a7 */ /* 0x000f24000800007f */
[----:B----4-:R-:W-:Y:S05]  /*17100*/  @!P0 BRA `(.L_x_10919) ;  /* 0xfffffffc00f08947 */ /* 0x010fea000383ffff */
[----:B------:R-:W-:Y:S05]  /*17110*/  BRA `(.L_x_10971) ;  /* 0xffffffe400d87947 */ /* 0x000fea000383ffff */
.L_x_10924:
[----:B--2---:R2:W4:Y:S02]  /*17120*/  SYNCS.PHASECHK.TRANS64.TRYWAIT P0, [R9+URZ+0x13240], R10 ;  /* 0x0132400a090075a7 */ /* 0x004524000800017f */
[----:B----4-:R-:W-:Y:S05]  /*17130*/  @!P0 NANOSLEEP.SYNCS 0x989680 ;  /* 0x009896800000895d */ /* 0x010fea0003900000 */
[----:B------:R-:W4:Y:S02]  /*17140*/  @!P0 SYNCS.PHASECHK.TRANS64 P0, [R9+URZ+0x13240], R10 ;  /* 0x0132400a090085a7 */ /* 0x000f24000800007f */
[----:B----4-:R-:W-:Y:S05]  /*17150*/  @!P0 BRA `(.L_x_10924) ;  /* 0xfffffffc00f08947 */ /* 0x010fea000383ffff */
[----:B------:R-:W-:Y:S05]  /*17160*/  BRA `(.L_x_10972) ;  /* 0xffffffe8004c7947 */ /* 0x000fea000383ffff */
.L_x_10930:
[----:B--2---:R2:W3:Y:S02]  /*17170*/  SYNCS.PHASECHK.TRANS64.TRYWAIT P3, [R12+URZ+0x13270], R5 ;  /* 0x013270050c0075a7 */ /* 0x0044e4000806017f */
[----:B---3--:R-:W-:Y:S05]  /*17180*/  @!P3 NANOSLEEP.SYNCS 0x989680 ;  /* 0x009896800000b95d */ /* 0x008fea0003900000 */
[----:B------:R-:W3:Y:S02]  /*17190*/  @!P3 SYNCS.PHASECHK.TRANS64 P3, [R12+URZ+0x13270], R5 ;  /* 0x013270050c00b5a7 */ /* 0x000ee4000806007f */
[----:B---3--:R-:W-:Y:S05]  /*171a0*/  @!P3 BRA `(.L_x_10930) ;  /* 0xfffffffc00f0b947 */ /* 0x008fea000383ffff */
[----:B------:R-:W-:Y:S05]  /*171b0*/  BRA `(.L_x_10973) ;  /* 0xffffffe800e07947 */ /* 0x000fea000383ffff */
.L_x_10932:
[----:B---3--:R3:W4:Y:S02]  /*171c0*/  SYNCS.PHASECHK.TRANS64.TRYWAIT P3, [R12+URZ+0x13260], R3 ;  /* 0x013260030c0075a7 */ /* 0x008724000806017f */
[----:B----4-:R-:W-:Y:S05]  /*171d0*/  @!P3 NANOSLEEP.SYNCS 0x989680 ;  /* 0x009896800000b95d */ /* 0x010fea0003900000 */
[----:B------:R-:W4:Y:S02]  /*171e0*/  @!P3 SYNCS.PHASECHK.TRANS64 P3, [R12+URZ+0x13260], R3 ;  /* 0x013260030c00b5a7 */ /* 0x000f24000806007f */
[----:B----4-:R-:W-:Y:S05]  /*171f0*/  @!P3 BRA `(.L_x_10932) ;  /* 0xfffffffc00f0b947 */ /* 0x010fea000383ffff */
[----:B------:R-:W-:Y:S05]  /*17200*/  BRA `(.L_x_10974) ;  /* 0xffffffe800e87947 */ /* 0x000fea000383ffff */
.L_x_10939:
[----:B--2---:R2:W3:Y:S02]  /*17210*/  SYNCS.PHASECHK.TRANS64.TRYWAIT P0, [R2+URZ+0x13270], R3 ;  /* 0x01327003020075a7 */ /* 0x0044e4000800017f */
[----:B---3--:R-:W-:Y:S05]  /*17220*/  @!P0 NANOSLEEP.SYNCS 0x989680 ;  /* 0x009896800000895d */ /* 0x008fea0003900000 */
[----:B------:R-:W3:Y:S02]  /*17230*/  @!P0 SYNCS.PHASECHK.TRANS64 P0, [R2+URZ+0x13270], R3 ;  /* 0x01327003020085a7 */ /* 0x000ee4000800007f */
[----:B---3--:R-:W-:Y:S05]  /*17240*/  @!P0 BRA `(.L_x_10939) ;  /* 0xfffffffc00f08947 */ /* 0x008fea000383ffff */
[----:B------:R-:W-:Y:S05]  /*17250*/  BRA `(.L_x_10975) ;  /* 0xfffffff000107947 */ /* 0x000fea000383ffff */
.L_x_10941:
[----:B--2---:R2:W3:Y:S02]  /*17260*/  SYNCS.PHASECHK.TRANS64.TRYWAIT P0, [R2+URZ+0x13260], R5 ;  /* 0x01326005020075a7 */ /* 0x0044e4000800017f */
[----:B---3--:R-:W-:Y:S05]  /*17270*/  @!P0 NANOSLEEP.SYNCS 0x989680 ;  /* 0x009896800000895d */ /* 0x008fea0003900000 */
[----:B------:R-:W3:Y:S02]  /*17280*/  @!P0 SYNCS.PHASECHK.TRANS64 P0, [R2+URZ+0x13260], R5 ;  /* 0x01326005020085a7 */ /* 0x000ee4000800007f */
[----:B---3--:R-:W-:Y:S05]  /*17290*/  @!P0 BRA `(.L_x_10941) ;  /* 0xfffffffc00f08947 */ /* 0x008fea000383ffff */
[----:B------:R-:W-:Y:S05]  /*172a0*/  BRA `(.L_x_10976) ;  /* 0xfffffff0001c7947 */ /* 0x000fea000383ffff */
.L_x_10947:
[----:B--2---:R2:W3:Y:S02]  /*172b0*/  SYNCS.PHASECHK.TRANS64.TRYWAIT P0, [R6+URZ+0x13220], R0 ;  /* 0x01322000060075a7 */ /* 0x0044e4000800017f */
[----:B---3--:R-:W-:Y:S05]  /*172c0*/  @!P0 NANOSLEEP.SYNCS 0x989680 ;  /* 0x009896800000895d */ /* 0x008fea0003900000 */
[----:B------:R-:W3:Y:S02]  /*172d0*/  @!P0 SYNCS.PHASECHK.TRANS64 P0, [R6+URZ+0x13220], R0 ;  /* 0x01322000060085a7 */ /* 0x000ee4000800007f */
[----:B---3--:R-:W-:Y:S05]  /*172e0*/  @!P0 BRA `(.L_x_10947) ;  /* 0xfffffffc00f08947 */ /* 0x008fea000383ffff */
[----:B------:R-:W-:Y:S05]  /*172f0*/  BRA `(.L_x_10977) ;  /* 0xfffffff400587947 */ /* 0x000fea000383ffff */
.L_x_10948:
[----:B------:R-:W-:Y:S01]  /*17300*/  BSSY B0, `(.L_x_10978) ;  /* 0x0000008000007945 */ /* 0x000fe20003800000 */
[----:B------:R-:W-:Y:S02]  /*17310*/  IMAD.MOV.U32 R13, RZ, RZ, R28 ;  /* 0x000000ffff0d7224 */ /* 0x000fe400078e001c */
[----:B------:R-:W-:Y:S02]  /*17320*/  IMAD.MOV.U32 R12, RZ, RZ, RZ ;  /* 0x000000ffff0c7224 */ /* 0x000fe400078e00ff */
[----:B------:R-:W-:Y:S02]  /*17330*/  IMAD.MOV.U32 R11, RZ, RZ, 0x1f ;  /* 0x0000001fff0b7424 */ /* 0x000fe400078e00ff */
[----:B------:R-:W-:-:S07]  /*17340*/  IMAD.MOV.U32 R15, RZ, RZ, -0x1 ;  /* 0xffffffffff0f7424 */ /* 0x000fce00078e00ff */
[----:B-12---:R-:W-:Y:S05]  /*17350*/  WARPSYNC.COLLECTIVE R15, `(.L_x_10979) ;  /* 0x000000000f087348 */ /* 0x006fea0003c00000 */
[----:B------:R3:W4:Y:S02]  /*17360*/  SHFL.IDX P6, R14, R13, R12, R11 ;  /* 0x0000000c0d0e7389 */ /* 0x00072400000c000b */
[----:B-1234-:R-:W-:Y:S01]  /*17370*/  ENDCOLLECTIVE ;  /* 0x000000000000791b */ /* 0x01efe20003800000 */
.L_x_10979:
[----:B------:R-:W-:Y:S05]  /*17380*/  BSYNC B0 ;  /* 0x0000000000007941 */ /* 0x000fea0003800000 */
.L_x_10978:
[----:B------:R-:W-:Y:S05]  /*17390*/  BRA `(.L_x_10980) ;  /* 0xfffffff400407947 */ /* 0x000fea000383ffff */
.L_x_10951:
[----:B------:R-:W-:Y:S01]  /*173a0*/  BSSY B1, `(.L_x_10981) ;  /* 0x0000006000017945 */ /* 0x000fe20003800000 */
[----:B------:R-:W-:-:S07]  /*173b0*/  IMAD.MOV.U32 R15, RZ, RZ, -0x1 ;  /* 0xffffffffff0f7424 */ /* 0x000fce00078e00ff */
[----:B-123--:R-:W-:Y:S05]  /*173c0*/  WARPSYNC.COLLECTIVE R15, `(.L_x_10982) ;  /* 0x000000000f0c7348 */ /* 0x00efea0003c00000 */
[----:B------:R-:W-:Y:S02]  /*173d0*/  ELECT P6, UR62, PT ;  /* 0x00000000003e782f */ /* 0x000fe400038c0000 */
[----:B------:R-:W-:Y:S01]  /*173e0*/  MOV R14, UR62 ;  /* 0x0000003e000e7c02 */ /* 0x000fe20008000f00 */
[----:B-123--:R-:W-:Y:S10]  /*173f0*/  ENDCOLLECTIVE ;  /* 0x000000000000791b */ /* 0x00eff40003800000 */
.L_x_10982:
[----:B------:R-:W-:Y:S05]  /*17400*/  BSYNC B1 ;  /* 0x0000000000017941 */ /* 0x000fea0003800000 */
.L_x_10981:
[----:B------:R-:W-:Y:S05]  /*17410*/  BRA `(.L_x_10983) ;  /* 0xfffffff400387947 */ /* 0x000fea000383ffff */
.L_x_10953:
[----:B--2---:R2:W4:Y:S02]  /*17420*/  SYNCS.PHASECHK.TRANS64.TRYWAIT P1, [R5+URZ], R4 ;  /* 0x00000004050075a7 */ /* 0x004524000802017f */
[----:B----4-:R-:W-:Y:S05]  /*17430*/  @!P1 NANOSLEEP.SYNCS 0x989680 ;  /* 0x009896800000995d */ /* 0x010fea0003900000 */
[----:B------:R-:W4:Y:S02]  /*17440*/  @!P1 SYNCS.PHASECHK.TRANS64 P1, [R5+URZ], R4 ;  /* 0x00000004050095a7 */ /* 0x000f24000802007f */
[----:B----4-:R-:W-:Y:S05]  /*17450*/  @!P1 BRA `(.L_x_10953) ;  /* 0xfffffffc00f09947 */ /* 0x010fea000383ffff */
[----:B------:R-:W-:Y:S05]  /*17460*/  BRA `(.L_x_10984) ;  /* 0xfffffff4006c7947 */ /* 0x000fea000383ffff */
.L_x_10954:
[----:B----4-:R4:W1:Y:S02]  /*17470*/  SYNCS.PHASECHK.TRANS64.TRYWAIT P1, [R9+URZ], R0 ;  /* 0x00000000090075a7 */ /* 0x010864000802017f */
[----:B-1----:R-:W-:Y:S05]  /*17480*/  @!P1 NANOSLEEP.SYNCS 0x989680 ;  /* 0x009896800000995d */ /* 0x002fea0003900000 */
[----:B------:R-:W1:Y:S02]  /*17490*/  @!P1 SYNCS.PHASECHK.TRANS64 P1, [R9+URZ], R0 ;  /* 0x00000000090095a7 */ /* 0x000e64000802007f */
[----:B-1----:R-:W-:Y:S05]  /*174a0*/  @!P1 BRA `(.L_x_10954) ;  /* 0xfffffffc00f09947 */ /* 0x002fea000383ffff */
[----:B------:R-:W-:Y:S05]  /*174b0*/  BRA `(.L_x_10985) ;  /* 0xfffffff400607947 */ /* 0x000fea000383ffff */
.L_x_10956:
[----:B------:R1:W1:Y:S02]  /*174c0*/  SYNCS.PHASECHK.TRANS64.TRYWAIT P1, [R17+URZ+0x13260], R4 ;  /* 0x01326004110075a7 */ /* 0x000264000802017f */
[----:B-1----:R-:W-:Y:S05]  /*174d0*/  @!P1 NANOSLEEP.SYNCS 0x989680 ;  /* 0x009896800000995d */ /* 0x002fea0003900000 */
[----:B------:R-:W1:Y:S02]  /*174e0*/  @!P1 SYNCS.PHASECHK.TRANS64 P1, [R17+URZ+0x13260], R4 ;  /* 0x01326004110095a7 */ /* 0x000e64000802007f */
[----:B-1----:R-:W-:Y:S05]  /*174f0*/  @!P1 BRA `(.L_x_10956) ;  /* 0xfffffffc00f09947 */ /* 0x002fea000383ffff */
[----:B------:R-:W-:Y:S05]  /*17500*/  BRA `(.L_x_10986) ;  /* 0xfffffff400607947 */ /* 0x000fea000383ffff */
.L_x_10958:
[----:B------:R1:W1:Y:S02]  /*17510*/  SYNCS.PHASECHK.TRANS64.TRYWAIT P1, [R7+URZ+0x13260], R0 ;  /* 0x01326000070075a7 */ /* 0x000264000802017f */
[----:B-1----:R-:W-:Y:S05]  /*17520*/  @!P1 NANOSLEEP.SYNCS 0x989680 ;  /* 0x009896800000995d */ /* 0x002fea0003900000 */
[----:B------:R-:W1:Y:S02]  /*17530*/  @!P1 SYNCS.PHASECHK.TRANS64 P1, [R7+URZ+0x13260], R0 ;  /* 0x01326000070095a7 */ /* 0x000e64000802007f */
[----:B-1----:R-:W-:Y:S05]  /*17540*/  @!P1 BRA `(.L_x_10958) ;  /* 0xfffffffc00f09947 */ /* 0x002fea000383ffff */
[----:B------:R-:W-:Y:S05]  /*17550*/  BRA `(.L_x_10987) ;  /* 0xfffffff400607947 */ /* 0x000fea000383ffff */
.L_x_10960:
[----:B------:R1:W1:Y:S02]  /*17560*/  SYNCS.PHASECHK.TRANS64.TRYWAIT P0, [R17+URZ+0x13280], R4 ;  /* 0x01328004110075a7 */ /* 0x000264000800017f */
[----:B-1----:R-:W-:Y:S05]  /*17570*/  @!P0 NANOSLEEP.SYNCS 0x989680 ;  /* 0x009896800000895d */ /* 0x002fea0003900000 */
[----:B------:R-:W1:Y:S02]  /*17580*/  @!P0 SYNCS.PHASECHK.TRANS64 P0, [R17+URZ+0x13280], R4 ;  /* 0x01328004110085a7 */ /* 0x000e64000800007f */
[----:B-1----:R-:W-:Y:S05]  /*17590*/  @!P0 BRA `(.L_x_10960) ;  /* 0xfffffffc00f08947 */ /* 0x002fea000383ffff */
[----:B------:R-:W-:Y:S05]  /*175a0*/  BRA `(.L_x_10961) ;  /* 0xfffffff4005c7947 */ /* 0x000fea000383ffff */
.L_x_10988:
        /* <DEDUP_REMOVED lines=13> */
.L_x_12374:


//--------------------- .text._ZN7cutlass13device_kernelIN5flash11enable_sm90INS1_16FlashAttnFwdSm90INS1_25CollectiveMainloopFwdSm90ILi2EN4cute5tupleIJNS5_1CILi1EEES8_S8_EEENS6_IJNS7_ILi192EEENS7_ILi160EEENS7_ILi64EEEEEELi64ENS_12float_e4m3_tEfNS_4arch4Sm90ELb0ELb1ELb1ELb1ELb0ELb0ELb0ELb1ELb1ELb0ELb0ELb0EEENS1_21CollectiveEpilogueFwdINS6_IJSA_SC_SB_EEES9_NS_10bfloat16_tESG_Li384ELb1ELb0ELb0ELb1EEENS1_36VarlenDynamicPersistentTileSchedulerILi192ELi160ELi384ELi128ELb0ELb0ELb1ELb1ELb0ELb1EEEEEEEEEvNT_6ParamsE --------------------------
	.section	.text._ZN7cutlass13device_kernelIN5flash11enable_sm90INS1_16FlashAttnFwdSm90INS1_25CollectiveMainloopFwdSm90ILi2EN4cute5tupleIJNS5_1CILi1EEES8_S8_EEENS6_IJNS7_ILi192EEENS7_ILi160EEENS7_ILi64EEEEEELi64ENS_12float_e4m3_tEfNS_4arch4Sm90ELb0ELb1ELb1ELb1ELb0ELb0ELb0ELb1ELb1ELb0ELb0ELb0EEENS1_21CollectiveEpilogueFwdINS6_IJSA_SC_SB_EEES9_NS_10bfloat16_tESG_Li384ELb1ELb0ELb0ELb1EEENS1_36VarlenDynamicPersistentTileSchedulerILi192ELi160ELi384ELi128ELb0ELb0ELb1ELb1ELb0ELb1EEEEEEEEEvNT_6ParamsE,"ax",@progbits
	.align	128
.text._ZN7cutlass13device_kernelIN5flash11enable_sm90INS1_16FlashAttnFwdSm90INS1_25CollectiveMainloopFwdSm90ILi2EN4cute5tupleIJNS5_1CILi1EEES8_S8_EEENS6_IJNS7_ILi192EEENS7_ILi160EEENS7_ILi64EEEEEELi64ENS_12float_e4m3_tEfNS_4arch4Sm90ELb0ELb1ELb1ELb1ELb0ELb0ELb0ELb1ELb1ELb0ELb0ELb0EEENS1_21CollectiveEpilogueFwdINS6_IJSA_SC_SB_EEES9_NS_10bfloat16_tESG_Li384ELb1ELb0ELb0ELb1EEENS1_36VarlenDynamicPersistentTileSchedulerILi192ELi160ELi384ELi128ELb0ELb0ELb1ELb1ELb0ELb1EEEEEEEEEvNT_6ParamsE:
        .type           _ZN7cutlass13device_kernelIN5flash11enable_sm90INS1_16FlashAttnFwdSm90INS1_25CollectiveMainloopFwdSm90ILi2EN4cute5tupleIJNS5_1CILi1EEES8_S8_EEENS6_IJNS7_ILi192EEENS7_ILi160EEENS7_ILi64EEEEEELi64ENS_12float_e4m3_tEfNS_4arch4Sm90ELb0ELb1ELb1ELb1ELb0ELb0ELb0ELb1ELb1ELb0ELb0ELb0EEENS1_21CollectiveEpilogueFwdINS6_IJSA_SC_SB_EEES9_NS_10bfloat16_tESG_Li384ELb1ELb0ELb0ELb1EEENS1_36VarlenDynamicPersistentTileSchedulerILi192ELi160ELi384ELi128ELb0ELb0ELb1ELb1ELb0ELb1EEEEEEEEEvNT_6ParamsE,@function
        .size           _ZN7cutlass13device_kernelIN5flash11enable_sm90INS1_16FlashAttnFwdSm90INS1_25CollectiveMainloopFwdSm90ILi2EN4cute5tupleIJNS5_1CILi1EEES8_S8_EEENS6_IJNS7_ILi192EEENS7_ILi160EEENS7_ILi64EEEEEELi64ENS_12float_e4m3_tEfNS_4arch4Sm90ELb0ELb1ELb1ELb1ELb0ELb0ELb0ELb1ELb1ELb0ELb0ELb0EEENS1_21CollectiveEpilogueFwdINS6_IJSA_SC_SB_EEES9_NS_10bfloat16_tESG_Li384ELb1ELb0ELb0ELb1EEENS1_36VarlenDynamicPersistentTileSchedulerILi192ELi160ELi384ELi128ELb0ELb0ELb1ELb1ELb0ELb1EEEEEEEEEvNT_6ParamsE,(.L_x_12375 - _ZN7cutlass13device_kernelIN5flash11enable_sm90INS1_16FlashAttnFwdSm90INS1_25CollectiveMainloopFwdSm90ILi2EN4cute5tupleIJNS5_1CILi1EEES8_S8_EEENS6_IJNS7_ILi192EEENS7_ILi160EEENS7_ILi64EEEEEELi64ENS_12float_e4m3_tEfNS_4arch4Sm90ELb0ELb1ELb1ELb1ELb0ELb0ELb0ELb1ELb1ELb0ELb0ELb0EEENS1_21CollectiveEpilogueFwdINS6_IJSA_SC_SB_EEES9_NS_10bfloat16_tESG_Li384ELb1ELb0ELb0ELb1EEENS1_36VarlenDynamicPersistentTileSchedulerILi192ELi160ELi384ELi128ELb0ELb0ELb1ELb1ELb0ELb1EEEEEEEEEvNT_6ParamsE)
        .other          _ZN7cutlass13device_kernelIN5flash11enable_sm90INS1_16FlashAttnFwdSm90INS1_25CollectiveMainloopFwdSm90ILi2EN4cute5tupleIJNS5_1CILi1EEES8_S8_EEENS6_IJNS7_ILi192EEENS7_ILi160EEENS7_ILi64EEEEEELi64ENS_12float_e4m3_tEfNS_4arch4Sm90ELb0ELb1ELb1ELb1ELb0ELb0ELb0ELb1ELb1ELb0ELb0ELb0EEENS1_21CollectiveEpilogueFwdINS6_IJSA_SC_SB_EEES9_NS_10bfloat16_tESG_Li384ELb1ELb0ELb0ELb1EEENS1_36VarlenDynamicPersistentTileSchedulerILi192ELi160ELi384ELi128ELb0ELb0ELb1ELb1ELb0ELb1EEEEEEEEEvNT_6ParamsE,@"STO_CUDA_ENTRY STV_DEFAULT"
_ZN7cutlass13device_kernelIN5flash11enable_sm90INS1_16FlashAttnFwdSm90INS1_25CollectiveMainloopFwdSm90ILi2EN4cute5tupleIJNS5_1CILi1EEES8_S8_EEENS6_IJNS7_ILi192EEENS7_ILi160EEENS7_ILi64EEEEEELi64ENS_12float_e4m3_tEfNS_4arch4Sm90ELb0ELb1ELb1ELb1ELb0ELb0ELb0ELb1ELb1ELb0ELb0ELb0EEENS1_21CollectiveEpilogueFwdINS6_IJSA_SC_SB_EEES9_NS_10bfloat16_tESG_Li384ELb1ELb0ELb0ELb1EEENS1_36VarlenDynamicPersistentTileSchedulerILi192ELi160ELi384ELi128ELb0ELb0ELb1ELb1ELb0ELb1EEEEEEEEEvNT_6ParamsE:
        /* <DEDUP_REMOVED lines=21> */
.L_x_10990:
[----:B------:R-:W-:Y:S05]  /*0150*/  BSYNC B0 ;  /* 0x0000000000007941 */ /* 0x000fea0003800000 */
.L_x_10989:
        /* <DEDUP_REMOVED lines=41> */
.L_x_10991:
        /* <DEDUP_REMOVED lines=22> */
.L_x_10992:
        /* <DEDUP_REMOVED lines=18> */
.L_x_10993:
        /* <DEDUP_REMOVED lines=22> */
.L_x_10994:
        /* <DEDUP_REMOVED lines=22> */
.L_x_10995:
[----:B------:R-:W-:Y:S01]  /*0930*/  PLOP3.LUT P0, PT, PT, PT, UP0, 0x80, 0x0 ;  /* 0x000000000000781c */ /* 0x000fe20003f0f008 */
[----:B------:R-:W-:Y:S01]  /*0940*/  UMOV UR40, 0x1 ;  /* 0x0000000100287882 */ /* 0x000fe20000000000 */
[----:B------:R-:W-:Y:S01]  /*0950*/  NOP ;  /* 0x0000000000007918 */ /* 0x000fe20000000000 */
[----:B------:R-:W-:Y:S01]  /*0960*/  USEL UR40, UR40, 0x2, !UP0 ;  /* 0x0000000228287887 */ /* 0x000fe2000c000000 */
[----:B------:R-:W-:Y:S01]  /*0970*/  ULDC.64 UR48, c[0x0][0x208] ;  /* 0x0000820000307ab9 */ /* 0x000fe20000000a00 */
[----:B012-4-:R-:W-:Y:S08]  /*0980*/  BAR.SYNC.DEFER_BLOCKING 0x0 ;  /* 0x0000000000007b1d */ /* 0x017ff00000010000 */
[----:B------:R-:W-:Y:S05]  /*0990*/  @!P0 BRA `(.L_x_10996) ;  /* 0x0000013c00c08947 */ /* 0x000fea0003800000 */
.L_x_10997:
        /* <DEDUP_REMOVED lines=26> */
[----:B------:R-:W-:Y:S02]  /*0b40*/  SHF.R.S32.HI R2, RZ, 0x7, R2 ;  /* 0x00000007ff027819 */ /* 0x000fe40000011402 */
[----:B------:R-:W-:Y:S01]  /*0b50*/  SHF.R.S32.HI R7, RZ, 0x4, R4 ;  /* 0x00000004ff077819 */ /* 0x000fe20000011404 */
[----:B------:R-:W-:Y:S01]  /*0b60*/  IMAD.IADD R17, R0, 0x1, -R5 ;  /* 0x0000000100117824 */ /* 0x000fe200078e0a05 */
[----:B------:R-:W-:Y:S01]  /*0b70*/  LEA.HI R5, R3, R0, RZ, 0x5 ;  /* 0x0000000003057211 */ /* 0x000fe200078f28ff */
[----:B------:R-:W-:Y:S01]  /*0b80*/  IMAD.HI R6, R2, 0x55555556, RZ ;  /* 0x5555555602067827 */ /* 0x000fe200078e02ff */
[----:B------:R-:W-:-:S02]  /*0b90*/  LOP3.LUT R3, R4, 0x3fffff0, RZ, 0xc0, !PT ;  /* 0x03fffff004037812 */ /* 0x000fc400078ec0ff */
[----:B------:R-:W-:Y:S01]  /*0ba0*/  SHF.R.S32.HI R8, RZ, 0x1f, R17 ;  /* 0x0000001fff087819 */ /* 0x000fe20000011411 */
[----:B------:R-:W-:Y:S01]  /*0bb0*/  IMAD.SHL.U32 R5, R5, 0x20, RZ ;  /* 0x0000002005057824 */ /* 0x000fe200078e00ff */
[----:B------:R-:W-:Y:S01]  /*0bc0*/  LEA.HI R4, R4, R7, RZ, 0x1 ;  /* 0x0000000704047211 */ /* 0x000fe200078f08ff */
[----:B------:R-:W-:Y:S01]  /*0bd0*/  IMAD.IADD R3, R0, 0x1, -R3 ;  /* 0x0000000100037824 */ /* 0x000fe200078e0a03 */
[CC--:B------:R-:W-:Y:S02]  /*0be0*/  LEA.HI R9, R8.reuse, R17.reuse, RZ, 0x2 ;  /* 0x0000001108097211 */ /* 0x0c0fe400078f10ff */
[----:B------:R-:W-:Y:S02]  /*0bf0*/  LEA.HI R8, R8, R17, RZ, 0x5 ;  /* 0x0000001108087211 */ /* 0x000fe400078f28ff */
[--C-:B------:R-:W-:Y:S02]  /*0c00*/  SHF.R.S32.HI R10, RZ, 0x2, R9.reuse ;  /* 0x00000002ff0a7819 */ /* 0x100fe40000011409 */
[----:B------:R-:W-:-:S02]  /*0c10*/  SHF.R.S32.HI R11, RZ, 0x1f, R9 ;  /* 0x0000001fff0b7819 */ /* 0x000fc40000011409 */
[----:B------:R-:W-:Y:S02]  /*0c20*/  LOP3.LUT R0, R5, 0xfffffc00, RZ, 0xc0, !PT ;  /* 0xfffffc0005007812 */ /* 0x000fe400078ec0ff */
[----:B------:R-:W-:Y:S02]  /*0c30*/  LEA.HI R11, R11, R10, RZ, 0x3 ;  /* 0x0000000a0b0b7211 */ /* 0x000fe400078f18ff */
[----:B------:R-:W-:Y:S01]  /*0c40*/  LOP3.LUT R4, R4, 0x1ffffffe, RZ, 0xc0, !PT ;  /* 0x1ffffffe04047812 */ /* 0x000fe200078ec0ff */
[----:B------:R-:W-:Y:S01]  /*0c50*/  IMAD R3, R3, 0x40, R0 ;  /* 0x0000004003037824 */ /* 0x000fe200078e0200 */
[----:B------:R-:W-:Y:S02]  /*0c60*/  LOP3.LUT R11, R11, 0xfffffff8, RZ, 0xc0, !PT ;  /* 0xfffffff80b0b7812 */ /* 0x000fe400078ec0ff */
[----:B------:R-:W-:Y:S01]  /*0c70*/  LEA.HI R5, R6, R6, RZ, 0x1 ;  /* 0x0000000606057211 */ /* 0x000fe200078f08ff */
[----:B------:R-:W-:Y:S01]  /*0c80*/  IMAD.IADD R4, R7, 0x1, -R4 ;  /* 0x0000000107047824 */ /* 0x000fe200078e0a04 */
[----:B------:R-:W-:Y:S01]  /*0c90*/  SHF.R.S32.HI R8, RZ, 0x5, R8 ;  /* 0x00000005ff087819 */ /* 0x000fe20000011408 */
[----:B------:R-:W-:Y:S01]  /*0ca0*/  IMAD.IADD R11, R10, 0x1, -R11 ;  /* 0x000000010a0b7824 */ /* 0x000fe200078e0a0b */
[----:B------:R-:W-:Y:S01]  /*0cb0*/  LOP3.LUT R0, R9, 0x7ffffffc, RZ, 0xc0, !PT ;  /* 0x7ffffffc09007812 */ /* 0x000fe200078ec0ff */
[----:B------:R-:W-:-:S02]  /*0cc0*/  IMAD R5, R5, -0x3, R2 ;  /* 0xfffffffd05057824 */ /* 0x000fc400078e0202 */
[----:B------:R-:W-:Y:S02]  /*0cd0*/  IMAD R8, R8, 0x10, R11 ;  /* 0x0000001008087824 */ /* 0x000fe400078e020b */
[----:B------:R-:W-:Y:S02]  /*0ce0*/  IMAD R157, R4, 0x8, R3 ;  /* 0x00000008049d7824 */ /* 0x000fe400078e0203 */
[----:B------:R-:W-:Y:S02]  /*0cf0*/  IMAD.IADD R17, R17, 0x1, -R0 ;  /* 0x0000000111117824 */ /* 0x000fe400078e0a00 */
[----:B------:R-:W-:-:S07]  /*0d00*/  IMAD R156, R5, 0x40, R8 ;  /* 0x00000040059c7824 */ /* 0x000fce00078e0208 */
.L_x_11101:
[----:B------:R-:W-:Y:S01]  /*0d10*/  ULDC.64 UR4, c[0x0][0xa28] ;  /* 0x00028a0000047ab9 */ /* 0x000fe20000000a00 */
[----:B0-----:R-:W0:Y:S01]  /*0d20*/  LDC R19, c[0x0][0x288] ;  /* 0x0000a200ff137b82 */ /* 0x001e220000000800 */
[----:B------:R-:W-:Y:S01]  /*0d30*/  UISETP.NE.U32.AND UP0, UPT, UR4, URZ, UPT ;  /* 0x0000003f0400728c */ /* 0x000fe2000bf05070 */
[----:B------:R-:W-:-:S03]  /*0d40*/  IMAD.MOV.U32 R3, RZ, RZ, RZ ;  /* 0x000000ffff037224 */ /* 0x000fc600078e00ff */
[----:B------:R-:W-:-:S03]  /*0d50*/  UISETP.NE.AND.EX UP0, UPT, UR5, URZ, UPT, UP0 ;  /* 0x0000003f0500728c */ /* 0x000fc6000bf05300 */
[----:B------:R-:W-:Y:S01]  /*0d60*/  ULDC.64 UR4, c[0x0][0xa18] ;  /* 0x0002860000047ab9 */ /* 0x000fe20000000a00 */
[----:B-1--45:R-:W1:Y:S01]  /*0d70*/  LDC.64 R8, c[0x0][0x3f8] ;  /* 0x0000fe00ff087b82 */ /* 0x032e620000000a00 */
        /* <DEDUP_REMOVED lines=34> */
.L_x_10998:
        /* <DEDUP_REMOVED lines=11> */
.L_x_10999:
        /* <DEDUP_REMOVED lines=11> */
.L_x_11000:
        /* <DEDUP_REMOVED lines=23> */
.L_x_11002:
[----:B------:R-:W-:-:S13]  /*1270*/  ISETP.NE.AND P0, PT, R7, 0x1, PT ;  /* 0x000000010700780c */ /* 0x000fda0003f05270 */
[----:B0-----:R-:W0:Y:S02]  /*1280*/  @P0 LDC.64 R4, c[0x0][0x9e8] ;  /* 0x00027a00ff040b82 */ /* 0x001e240000000a00 */
[----:B0-----:R-:W-:-:S05]  /*1290*/  @P0 IMAD.HI.U32 R4, R3, R4, RZ ;  /* 0x0000000403040227 */ /* 0x001fca00078e00ff */
[----:B------:R-:W-:-:S07]  /*12a0*/  @P0 SHF.R.U32.HI R3, RZ, R5, R4 ;  /* 0x00000005ff030219 */ /* 0x000fce0000011604 */
.L_x_11003:
[----:B------:R-:W-:-:S05]  /*12b0*/  IMAD R3, R3, R7, R7 ;  /* 0x0000000703037224 */ /* 0x000fca00078e0207 */
[----:B------:R-:W-:-:S07]  /*12c0*/  VIMNMX R0, R0, R3, PT ;  /* 0x0000000300007248 */ /* 0x000fce0003fe0100 */
.L_x_11001:
[----:B0-----:R-:W-:Y:S01]  /*12d0*/  IMAD.IADD R4, R18, 0x1, -R19 ;  /* 0x0000000112047824 */ /* 0x001fe200078e0a13 */
[----:B------:R-:W-:Y:S01]  /*12e0*/  ULDC UR4, c[0x0][0x9dc] ;  /* 0x0002770000047ab9 */ /* 0x000fe20000000800 */
[----:B------:R-:W-:Y:S02]  /*12f0*/  VIADD R3, R0, 0x9f ;  /* 0x0000009f00037836 */ /* 0x000fe40000000000 */
[----:B------:R-:W-:Y:S02]  /*1300*/  VIADD R0, R18, 0x9f ;  /* 0x0000009f12007836 */ /* 0x000fe40000000000 */
[----:B------:R-:W-:Y:S02]  /*1310*/  IMAD R107, R105, 0xc0, R4 ;  /* 0x000000c0696b7824 */ /* 0x000fe400078e0204 */
[----:B------:R-:W-:-:S04]  /*1320*/  IMAD.HI R4, R3, 0x66666667, RZ ;  /* 0x6666666703047827 */ /* 0x000fc800078e02ff */
[----:B------:R-:W-:Y:S01]  /*1330*/  IMAD.HI R0, R0, 0x66666667, RZ ;  /* 0x6666666700007827 */ /* 0x000fe200078e02ff */
[----:B------:R-:W-:-:S03]  /*1340*/  SHF.R.U32.HI R5, RZ, 0x1f, R4 ;  /* 0x0000001fff057819 */ /* 0x000fc60000011604 */
[----:B------:R-:W-:Y:S01]  /*1350*/  VIADD R6, R107, -UR4 ;  /* 0x800000046b067c36 */ /* 0x000fe20008000000 */
[----:B------:R-:W-:Y:S02]  /*1360*/  SHF.R.U32.HI R3, RZ, 0x1f, R0 ;  /* 0x0000001fff037819 */ /* 0x000fe40000011600 */
[----:B------:R-:W-:Y:S02]  /*1370*/  LEA.HI.SX32 R104, R4, R5, 0x1a ;  /* 0x0000000504687211 */ /* 0x000fe400078fd2ff */
[----:B------:R-:W-:Y:S02]  /*1380*/  LEA.HI.SX32 R3, R0, R3, 0x1a ;  /* 0x0000000300037211 */ /* 0x000fe400078fd2ff */
        /* <DEDUP_REMOVED lines=12> */
.L_x_11005:
[----:B------:R-:W-:Y:S01]  /*1450*/  ISETP.NE.AND P0, PT, R7, 0x1, PT ;  /* 0x000000010700780c */ /* 0x000fe20003f05270 */
[----:B------:R-:W-:-:S12]  /*1460*/  IMAD.MOV.U32 R0, RZ, RZ, R107 ;  /* 0x000000ffff007224 */ /* 0x000fd800078e006b */
[----:B------:R-:W0:Y:S02]  /*1470*/  @P0 LDC.64 R4, c[0x0][0x9e8] ;  /* 0x00027a00ff040b82 */ /* 0x000e240000000a00 */
[----:B0-----:R-:W-:-:S05]  /*1480*/  @P0 IMAD.HI.U32 R4, R107, R4, RZ ;  /* 0x000000046b040227 */ /* 0x001fca00078e00ff */
[----:B------:R-:W-:-:S07]  /*1490*/  @P0 SHF.R.U32.HI R0, RZ, R5, R4 ;  /* 0x00000005ff000219 */ /* 0x000fce0000011604 */
.L_x_11006:
[----:B------:R-:W-:-:S05]  /*14a0*/  IMAD R0, R0, R7, RZ ;  /* 0x0000000700007224 */ /* 0x000fca00078e02ff */
[----:B------:R-:W-:-:S13]  /*14b0*/  R2UR UR5, R0 ;  /* 0x00000000000572ca */ /* 0x000fda00000e0000 */
[----:B------:R-:W-:-:S04]  /*14c0*/  UISETP.LT.AND UP0, UPT, UR4, UR5, UPT ;  /* 0x000000050400728c */ /* 0x000fc8000bf01270 */
[----:B------:R-:W-:-:S12]  /*14d0*/  USEL UR4, UR4, UR5, !UP0 ;  /* 0x0000000504047287 */ /* 0x000fd8000c000000 */
.L_x_11004:
        /* <DEDUP_REMOVED lines=17> */
[----:B------:R-:W-:Y:S01]  /*15f0*/  CS2R R38, SRZ ;  /* 0x0000000000267805 */ /* 0x000fe2000001ff00 */
[----:B------:R-:W-:Y:S01]  /*1600*/  IMAD.MOV.U32 R26, RZ, RZ, RZ ;  /* 0x000000ffff1a7224 */ /* 0x000fe200078e00ff */
[----:B------:R-:W-:Y:S02]  /*1610*/  CS2R R36, SRZ ;  /* 0x0000000000247805 */ /* 0x000fe4000001ff00 */
[----:B------:R-:W-:Y:S02]  /*1620*/  CS2R R28, SRZ ;  /* 0x00000000001c7805 */ /* 0x000fe4000001ff00 */
[----:B------:R-:W-:-:S02]  /*1630*/  CS2R R30, SRZ ;  /* 0x00000000001e7805 */ /* 0x000fc4000001ff00 */
[----:B------:R-:W-:Y:S02]  /*1640*/  ISETP.GT.AND P1, PT, R104, UR43, PT ;  /* 0x0000002b68007c0c */ /* 0x000fe4000bf24270 */
[----:B------:R-:W-:Y:S02]  /*1650*/  CS2R R32, SRZ ;  /* 0x0000000000207805 */ /* 0x000fe4000001ff00 */
[----:B------:R-:W-:Y:S02]  /*1660*/  CS2R R56, SRZ ;  /* 0x0000000000387805 */ /* 0x000fe4000001ff00 */
[----:B------:R-:W-:-:S07]  /*1670*/  CS2R R58, SRZ ;  /* 0x00000000003a7805 */ /* 0x000fce000001ff00 */
[----:B------:R-:W-:Y:S05]  /*1680*/  @!P1 BRA `(.L_x_11007) ;  /* 0x0000011400509947 */ /* 0x000fea0003800000 */
[----:B------:R-:W0:Y:S01]  /*1690*/  S2R R4, SR_TID.X ;  /* 0x0000000000047919 */ /* 0x000e220000002100 */
[----:B------:R-:W1:Y:S01]  /*16a0*/  S2UR UR44, SR_CgaCtaId ;  /* 0x00000000002c79c3 */ /* 0x000e620000008800 */
[----:B------:R-:W-:Y:S02]  /*16b0*/  UMOV UR45, 0x400 ;  /* 0x00000400002d7882 */ /* 0x000fe40000000000 */
[----:B-1----:R-:W-:Y:S01]  /*16c0*/  ULEA UR45, UR44, UR45, 0x18 ;  /* 0x0000002d2c2d7291 */ /* 0x002fe2000f8ec03f */
[----:B0-----:R-:W-:-:S05]  /*16d0*/  VIADD R0, R4, 0xffffff80 ;  /* 0xffffff8004007836 */ /* 0x001fca0000000000 */
[----:B------:R-:W-:-:S04]  /*16e0*/  SHF.R.S32.HI R3, RZ, 0x1f, R0 ;  /* 0x0000001fff037819 */ /* 0x000fc80000011400 */
[----:B------:R-:W-:-:S04]  /*16f0*/  LEA.HI R3, R3, R0, RZ, 0x7 ;  /* 0x0000000003037211 */ /* 0x000fc800078f38ff */
[----:B------:R-:W-:-:S06]  /*1700*/  SHF.R.S32.HI R3, RZ, 0x7, R3 ;  /* 0x00000007ff037819 */ /* 0x000fcc0000011403 */
[----:B------:R-:W0:Y:S02]  /*1710*/  SHFL.IDX PT, R3, R3, RZ, 0x1f ;  /* 0x00001fff03037589 */ /* 0x000e2400000e0000 */
[----:B0-----:R-:W-:-:S13]  /*1720*/  R2UR UR6, R3 ;  /* 0x00000000030672ca */ /* 0x001fda00000e0000 */
        /* <DEDUP_REMOVED lines=26> */
.L_x_11008:
        /* <DEDUP_REMOVED lines=56> */
.L_x_11194:
[----:B------:R-:W-:Y:S05]  /*1c50*/  @!P0 BRA `(.L_x_11010) ;  /* 0x0000000000048947 */ /* 0x000fea0003800000 */
[----:B------:R-:W-:Y:S01]  /*1c60*/  BPT.TRAP 0x1 ;  /* 0x000000040000795c */ /* 0x000fe20000300000 */
.L_x_11010:
[----:B------:R-:W-:Y:S02]  /*1c70*/  IMAD.U32 R6, RZ, RZ, UR38 ;  /* 0x00000026ff067e24 */ /* 0x000fe4000f8e00ff */
[----:B0-----:R-:W-:-:S03]  /*1c80*/  IMAD.U32 R3, RZ, RZ, UR37 ;  /* 0x00000025ff037e24 */ /* 0x001fc6000f8e00ff */
[----:B------:R-:W-:Y:S02]  /*1c90*/  LEA R6, R6, UR45, 0x3 ;  /* 0x0000002d06067c11 */ /* 0x000fe4000f8e18ff */
[----:B------:R-:W-:-:S04]  /*1ca0*/  SHF.L.U32 R3, R3, 0x1f, RZ ;  /* 0x0000001f03037819 */ /* 0x000fc800000006ff */
[----:B------:R0:W1:Y:S01]  /*1cb0*/  SYNCS.PHASECHK.TRANS64.TRYWAIT P1, [R6+URZ+0x13230], R3 ;  /* 0x01323003060075a7 */ /* 0x000062000802017f */
[----:B------:R-:W-:Y:S05]  /*1cc0*/  @!P0 BRA `(.L_x_11011) ;  /* 0x0000000000048947 */ /* 0x000fea0003800000 */
[----:B------:R-:W-:Y:S01]  /*1cd0*/  BPT.TRAP 0x1 ;  /* 0x000000040000795c */ /* 0x000fe20000300000 */
.L_x_11011:
[----:B-1----:R-:W-:Y:S05]  /*1ce0*/  @P1 BRA `(.L_x_11012) ;  /* 0x0000000000081947 */ /* 0x002fea0003800000 */
[----:B------:R-:W1:Y:S02]  /*1cf0*/  SYNCS.PHASECHK.TRANS64.TRYWAIT P1, [R6+URZ+0x13230], R3 ;  /* 0x01323003060075a7 */ /* 0x000e64000802017f */
[----:B-1----:R-:W-:Y:S05]  /*1d00*/  @!P1 BRA `(.L_x_11013) ;  /* 0x0000017000c89947 */ /* 0x002fea0003800000 */
.L_x_11012:
[----:B------:R-:W2:Y:S01]  /*1d10*/  S2R R4, SR_TID.X ;  /* 0x0000000000047919 */ /* 0x000ea20000002100 */
[----:B------:R-:W-:Y:S01]  /*1d20*/  UIADD3 UR4, UR45, 0xe000, URZ ;  /* 0x0000e0002d047890 */ /* 0x000fe2000fffe03f */
[----:B------:R-:W-:-:S03]  /*1d30*/  LOP3.LUT R2, R2, 0xfffffff7, RZ, 0xc0, !PT ;  /* 0xfffffff702027812 */ /* 0x000fc600078ec0ff */
[----:B------:R-:W-:-:S04]  /*1d40*/  USHF.R.U32.HI UR4, URZ, 0x4, UR4 ;  /* 0x000000043f047899 */ /* 0x000fc80008011604 */
[----:B------:R-:W-:-:S06]  /*1d50*/  ULOP3.LUT UR4, UR4, 0x3fff, URZ, 0xc0, !UPT ;  /* 0x00003fff04047892 */ /* 0x000fcc000f8ec03f */
[----:B------:R-:W-:Y:S01]  /*1d60*/  IMAD.U32 R8, RZ, RZ, UR4 ;  /* 0x00000004ff087e24 */ /* 0x000fe2000f8e00ff */
[----:B------:R-:W-:Y:S05]  /*1d70*/  WARPSYNC.ALL ;  /* 0x0000000000007948 */ /* 0x000fea0003800000 */
[----:B------:R-:W-:Y:S02]  /*1d80*/  LOP3.LUT R8, R8, 0x10000, RZ, 0xfc, !PT ;  /* 0x0001000008087812 */ /* 0x000fe400078efcff */
[----:B--2---:R-:W-:-:S13]  /*1d90*/  LOP3.LUT P1, RZ, R4, 0x7f, RZ, 0xc0, !PT ;  /* 0x0000007f04ff7812 */ /* 0x004fda000782c0ff */
[----:B------:R-:W-:Y:S02]  /*1da0*/  @P1 LOP3.LUT R2, R2, 0x8, RZ, 0xfc, !PT ;  /* 0x0000000802021812 */ /* 0x000fe400078efcff */
[----:B------:R-:W-:Y:S01]  /*1db0*/  R2UR UR12, R8 ;  /* 0x00000000080c72ca */ /* 0x000fe200000e0000 */
[----:B------:R-:W-:Y:S01]  /*1dc0*/  ULOP3.LUT UR8, UR50, 0x10000, URZ, 0xfc, !UPT ;  /* 0x0001000032087892 */ /* 0x000fe2000f8efc3f */
[----:B------:R-:W-:Y:S01]  /*1dd0*/  WARPGROUP.ARRIVE ;  /* 0x00000000000079c5 */ /* 0x000fe20000000000 */
[----:B------:R-:W-:Y:S01]  /*1de0*/  UMOV UR9, 0x80000020 ;  /* 0x8000002000097882 */ /* 0x000fe20000000000 */
[----:B------:R-:W-:Y:S01]  /*1df0*/  UMOV UR11, 0x80000020 ;  /* 0x80000020000b7882 */ /* 0x000fe20000000000 */
[----:B------:R-:W-:Y:S01]  /*1e00*/  UIADD3 UR7, UR8, 0x2, URZ ;  /* 0x0000000208077890 */ /* 0x000fe2000fffe03f */
[----:B01----:R-:W-:Y:S01]  /*1e10*/  @!P1 VIADD R6, R6, 0x13240 ;  /* 0x0001324006069836 */ /* 0x003fe20000000000 */
[----:B------:R-:W-:Y:S02]  /*1e20*/  ULDC UR20, c[0x0][0x9dc] ;  /* 0x0002770000147ab9 */ /* 0x000fe40000000800 */
[----:B------:R-:W-:-:S02]  /*1e30*/  ULOP3.LUT UR20, URZ, UR20, URZ, 0x33, !UPT ;  /* 0x000000143f147292 */ /* 0x000fc4000f8e333f */
[----:B------:R-:W-:Y:S02]  /*1e40*/  @!P1 PRMT R6, RZ, 0x654, R6 ;  /* 0x00000654ff069816 */ /* 0x000fe40000000006 */
        /* <DEDUP_REMOVED lines=146> */
[----:B------:R-:W-:Y:S02]  /*2770*/  IMAD.MOV.U32 R27, RZ, RZ, -0xa0 ;  /* 0xffffff60ff1b7424 */ /* 0x000fe400078e00ff */
[C---:B------:R-:W-:Y:S01]  /*2780*/  FMUL.FTZ R54, R0.reuse, R30 ;  /* 0x0000001e00367220 */ /* 0x040fe20000410000 */
[C---:B------:R-:W-:Y:S01]  /*2790*/  FMUL.FTZ R108, R0.reuse, R24 ;  /* 0x00000018006c7220 */ /* 0x040fe20000410000 */
[----:B------:R-:W-:Y:S01]  /*27a0*/  FMUL.FTZ R109, R0, R25 ;  /* 0x00000019006d7220 */ /* 0x000fe20000410000 */
[----:B------:R-:W-:Y:S02]  /*27b0*/  IMAD R116, R104, R27, 0xa0 ;  /* 0x000000a068747424 */ /* 0x000fe400078e021b */
        /* <DEDUP_REMOVED lines=14> */
[----:B------:R-:W-:Y:S01]  /*28a0*/  PLOP3.LUT P1, PT, PT, PT, UP0, 0x40, 0x0 ;  /* 0x000000000000781c */ /* 0x000fe20003f2e808 */
[----:B------:R-:W0:Y:S01]  /*28b0*/  MUFU.TANH R79, R79 ;  /* 0x0000004f004f7308 */ /* 0x000e220000002400 */
[----:B------:R-:W-:-:S02]  /*28c0*/  IMAD R117, R17, -0x2, R30 ;  /* 0xfffffffe11757824 */ /* 0x000fc400078e021e */
[----:B------:R-:W-:Y:S01]  /*28d0*/  IMAD R121, R17, -0x2, R116 ;  /* 0xfffffffe11797824 */ /* 0x000fe200078e0274 */
[----:B-----5:R-:W-:-:S04]  /*28e0*/  IADD3 R6, -R19, 0x1, R30 ;  /* 0x0000000113067810 */ /* 0x020fc80007ffe11e */
[----:B------:R-:W0:Y:S01]  /*28f0*/  MUFU.TANH R78, R78 ;  /* 0x0000004e004e7308 */ /* 0x000e220000002400 */
[----:B------:R-:W-:Y:S02]  /*2900*/  IMAD R31, R17, -0x2, R6 ;  /* 0xfffffffe111f7824 */ /* 0x000fe400078e0206 */
[----:B------:R-:W-:Y:S02]  /*2910*/  IMAD R6, R105, 0xc0, R156 ;  /* 0x000000c069067824 */ /* 0x000fe400078e029c */
[----:B------:R-:W-:-:S03]  /*2920*/  VIADD R118, R31, UR6 ;  /* 0x000000061f767c36 */ /* 0x000fc60008000000 */
[----:B------:R-:W0:Y:S01]  /*2930*/  MUFU.TANH R73, R73 ;  /* 0x0000004900497308 */ /* 0x000e220000002400 */
        /* <DEDUP_REMOVED lines=55> */
[----:B------:R-:W0:Y:S01]  /*2cb0*/  MUFU.TANH R28, R28 ;  /* 0x0000001c001c7308 */ /* 0x000e220000002400 */
[----:B-1234-:R-:W-:Y:S05]  /*2cc0*/  @P1 BRA `(.L_x_11014) ;  /* 0x0000000000541947 */ /* 0x01efea0003800000 */
        /* <DEDUP_REMOVED lines=12> */
.L_x_11016:
[----:B------:R-:W-:-:S06]  /*2d90*/  UISETP.NE.AND UP1, UPT, UR7, 0x1, UPT ;  /* 0x000000010700788c */ /* 0x000fcc000bf25270 */
[----:B------:R-:W-:-:S05]  /*2da0*/  PLOP3.LUT P1, PT, PT, PT, UP1, 0x80, 0x0 ;  /* 0x000000000000781c */ /* 0x000fca0003f2f018 */
[----:B------:R-:W-:-:S08]  /*2db0*/  @UP1 ULDC.64 UR10, c[0x0][0x9e8] ;  /* 0x00027a00000a1ab9 */ /* 0x000fd00000000a00 */
[----:B------:R-:W-:-:S05]  /*2dc0*/  @P1 IMAD.HI.U32 R31, R30, UR10, RZ ;  /* 0x0000000a1e1f1c27 */ /* 0x000fca000f8e00ff */
[----:B------:R-:W-:-:S07]  /*2dd0*/  @P1 SHF.R.U32.HI R30, RZ, UR11, R31 ;  /* 0x0000000bff1e1c19 */ /* 0x000fce000801161f */
.L_x_11017:
[----:B------:R-:W-:Y:S05]  /*2de0*/  BSYNC B0 ;  /* 0x0000000000007941 */ /* 0x000fea0003800000 */
.L_x_11015:
[----:B------:R-:W-:-:S05]  /*2df0*/  IMAD R30, R30, UR7, R121 ;  /* 0x000000071e1e7c24 */ /* 0x000fca000f8e0279 */
[----:B------:R-:W-:Y:S02]  /*2e00*/  VIMNMX R114, R114, R30, !PT ;  /* 0x0000001e72727248 */ /* 0x000fe40007fe0100 */
[----:B------:R-:W-:-:S07]  /*2e10*/  VIADDMNMX R105, R30, UR7, R105, PT ;  /* 0x000000071e697c46 */ /* 0x000fce000b800169 */
.L_x_11014:
        /* <DEDUP_REMOVED lines=8> */
[----:B------:R-:W-:Y:S01]  /*2ea0*/  FSEL R55, R7, -INF , !P3 ;  /* 0xff80000007377808 */ /* 0x000fe20005800000 */
[----:B------:R-:W-:Y:S01]  /*2eb0*/  VIADD R7, R6, 0x8 ;  /* 0x0000000806077836 */ /* 0x000fe20000000000 */
        /* <DEDUP_REMOVED lines=8> */
[----:B0-----:R-:W-:-:S02]  /*2f40*/  FSEL R88, R88, -INF , !P3 ;  /* 0xff80000058587808 */ /* 0x001fc40005800000 */
        /* <DEDUP_REMOVED lines=11> */
[----:B------:R-:W-:-:S02]  /*3000*/  ISETP.GT.AND P3, PT, R114, 0x18, !P4 ;  /* 0x000000187200780c */ /* 0x000fc40006764270 */
[----:B------:R-:W-:Y:S02]  /*3010*/  VIADDMNMX R91, R7, R118, R117, PT ;  /* 0x00000076075b7246 */ /* 0x000fe40003800175 */
[----:B------:R-:W-:Y:S02]  /*3020*/  ISETP.LT.OR P3, PT, R105, 0x19, P3 ;  /* 0x000000196900780c */ /* 0x000fe40001f61670 */
[----:B------:R-:W-:Y:S02]  /*3030*/  @P4 LOP3.LUT R16, R16, 0x80000000, RZ, 0xfc, !PT ;  /* 0x8000000010104812 */ /* 0x000fe400078efcff */
[----:B------:R-:W-:Y:S02]  /*3040*/  ISETP.GE.AND P4, PT, R116, 0x1a, PT ;  /* 0x0000001a7400780c */ /* 0x000fe40003f86270 */
[----:B------:R-:W-:Y:S02]  /*3050*/  LOP3.LUT R16, R16, 0xbfffffff, RZ, 0xc0, !PT ;  /* 0xbfffffff10107812 */ /* 0x000fe400078ec0ff */
[----:B------:R-:W-:-:S02]  /*3060*/  FSEL R66, R93, -INF , !P3 ;  /* 0xff8000005d427808 */ /* 0x000fc40005800000 */
[----:B------:R-:W-:-:S04]  /*3070*/  ISETP.GT.AND P3, PT, R114, 0x19, !P4 ;  /* 0x000000197200780c */ /* 0x000fc80006764270 */
[----:B------:R-:W-:-:S03]  /*3080*/  ISETP.LT.OR P3, PT, R105, 0x1a, P3 ;  /* 0x0000001a6900780c */ /* 0x000fc60001f61670 */
[----:B------:R-:W-:Y:S02]  /*3090*/  @P4 LOP3.LUT R16, R16, 0x40000000, RZ, 0xfc, !PT ;  /* 0x4000000010104812 */ /* 0x000fe400078efcff */
[----:B------:R-:W-:Y:S02]  /*30a0*/  ISETP.GE.AND P4, PT, R116, 0x21, PT ;  /* 0x000000217400780c */ /* 0x000fe40003f86270 */
[----:B------:R-:W-:Y:S02]  /*30b0*/  LOP3.LUT R16, R16, 0xdfffffff, RZ, 0xc0, !PT ;  /* 0xdfffffff10107812 */ /* 0x000fe400078ec0ff */
[----:B------:R-:W-:Y:S01]  /*30c0*/  FSEL R67, R92, -INF , !P3 ;  /* 0xff8000005c437808 */ /* 0x000fe20005800000 */
[----:B------:R-:W-:Y:S01]  /*30d0*/  IMAD.IADD R92, R119, 0x1, R7 ;  /* 0x00000001775c7824 */ /* 0x000fe200078e0207 */
        /* <DEDUP_REMOVED lines=205> */
.L_x_11020:
[----:B------:R-:W-:-:S06]  /*3db0*/  UISETP.NE.AND UP1, UPT, UR7, 0x1, UPT ;  /* 0x000000010700788c */ /* 0x000fcc000bf25270 */
[----:B------:R-:W-:-:S05]  /*3dc0*/  PLOP3.LUT P6, PT, PT, PT, UP1, 0x80, 0x0 ;  /* 0x000000000000781c */ /* 0x000fca0003fcf018 */
[----:B------:R-:W-:-:S08]  /*3dd0*/  @UP1 ULDC.64 UR10, c[0x0][0x9e8] ;  /* 0x00027a00000a1ab9 */ /* 0x000fd00000000a00 */
[----:B------:R-:W-:Y:S01]  /*3de0*/  @P6 IMAD.HI.U32 R93, R94, UR10, RZ ;  /* 0x0000000a5e5d6c27 */ /* 0x000fe2000f8e00ff */
[----:B------:R-:W-:-:S13]  /*3df0*/  PLOP3.LUT P6, PT, PT, PT, UP1, 0x80, 0x0 ;  /* 0x000000000000781c */ /* 0x000fda0003fcf018 */
[----:B------:R-:W-:-:S07]  /*3e00*/  @P6 SHF.R.U32.HI R94, RZ, UR11, R93 ;  /* 0x0000000bff5e6c19 */ /* 0x000fce000801165d */
.L_x_11021:
[----:B------:R-:W-:Y:S05]  /*3e10*/  BSYNC B0 ;  /* 0x0000000000007941 */ /* 0x000fea0003800000 */
.L_x_11019:
[----:B------:R-:W-:-:S05]  /*3e20*/  IMAD R94, R94, UR7, R121 ;  /* 0x000000075e5e7c24 */ /* 0x000fca000f8e0279 */
[----:B------:R-:W-:Y:S02]  /*3e30*/  VIMNMX R92, R92, R94, !PT ;  /* 0x0000005e5c5c7248 */ /* 0x000fe40007fe0100 */
[----:B------:R-:W-:-:S07]  /*3e40*/  VIADDMNMX R91, R94, UR7, R91, PT ;  /* 0x000000075e5b7c46 */ /* 0x000fce000b80015b */
.L_x_11018:
        /* <DEDUP_REMOVED lines=69> */
[C---:B------:R-:W-:Y:S02]  /*42a0*/  LOP3.LUT P6, RZ, R16.reuse, 0x4000, RZ, 0xc0, !PT ;  /* 0x0000400010ff7812 */ /* 0x040fe400078cc0ff */
        /* <DEDUP_REMOVED lines=47> */
[C---:B------:R-:W-:Y:S02]  /*45a0*/  ISETP.GT.AND P1, PT, R92.reuse, 0x49, !P1 ;  /* 0x000000495c00780c */ /* 0x040fe40004f24270 */
[----:B------:R-:W-:Y:S01]  /*45b0*/  ISETP.GT.AND P5, PT, R92, 0x98, !P5 ;  /* 0x000000985c00780c */ /* 0x000fe20006fa4270 */
[----:B------:R-:W0:Y:S01]  /*45c0*/  SHFL.BFLY PT, R11, R10, 0x2, 0x1f ;  /* 0x0c401f000a0b7f89 */ /* 0x000e2200000e0000 */
[C---:B------:R-:W-:Y:S02]  /*45d0*/  ISETP.LT.OR P1, PT, R91.reuse, 0x4a, P1 ;  /* 0x0000004a5b00780c */ /* 0x040fe40000f21670 */
[----:B------:R-:W-:Y:S02]  /*45e0*/  ISETP.LT.OR P4, PT, R91, 0x92, P4 ;  /* 0x000000925b00780c */ /* 0x000fe40002781670 */
[----:B------:R-:W-:-:S02]  /*45f0*/  FSEL R59, R59, -INF , !P1 ;  /* 0xff8000003b3b7808 */ /* 0x000fc40004800000 */
[----:B------:R-:W-:Y:S02]  /*4600*/  LOP3.LUT P1, RZ, R16, 0x20000, RZ, 0xc0, !PT ;  /* 0x0002000010ff7812 */ /* 0x000fe4000782c0ff */
[----:B------:R-:W-:Y:S02]  /*4610*/  FSEL R25, R25, -INF , !P3 ;  /* 0xff80000019197808 */ /* 0x000fe40005800000 */
[----:B------:R-:W-:Y:S02]  /*4620*/  ISETP.GT.AND P1, PT, R92, 0x50, !P1 ;  /* 0x000000505c00780c */ /* 0x000fe40004f24270 */
[C---:B------:R-:W-:Y:S02]  /*4630*/  ISETP.LT.OR P5, PT, R91.reuse, 0x99, P5 ;  /* 0x000000995b00780c */ /* 0x040fe40002fa1670 */
[----:B------:R-:W-:Y:S02]  /*4640*/  ISETP.LT.OR P1, PT, R91, 0x51, P1 ;  /* 0x000000515b00780c */ /* 0x000fe40000f21670 */
[----:B------:R-:W-:-:S02]  /*4650*/  FSEL R26, R26, -INF , !P4 ;  /* 0xff8000001a1a7808 */ /* 0x000fc40006000000 */
[----:B------:R-:W-:Y:S02]  /*4660*/  FSEL R60, R60, -INF , !P1 ;  /* 0xff8000003c3c7808 */ /* 0x000fe40004800000 */
[----:B------:R-:W-:Y:S02]  /*4670*/  LOP3.LUT P1, RZ, R16, 0x10000, RZ, 0xc0, !PT ;  /* 0x0001000010ff7812 */ /* 0x000fe4000782c0ff */
[----:B------:R-:W-:Y:S02]  /*4680*/  FSEL R27, R27, -INF , !P5 ;  /* 0xff8000001b1b7808 */ /* 0x000fe40006800000 */
[----:B------:R-:W-:Y:S02]  /*4690*/  ISETP.GT.AND P1, PT, R92, 0x51, !P1 ;  /* 0x000000515c00780c */ /* 0x000fe40004f24270 */
[----:B0-----:R-:W-:Y:S02]  /*46a0*/  FMNMX.FTZ R96, R10, R11, !PT ;  /* 0x0000000b0a607209 */ /* 0x001fe40007810000 */
[----:B------:R-:W-:-:S02]  /*46b0*/  ISETP.LT.OR P1, PT, R91, 0x52, P1 ;  /* 0x000000525b00780c */ /* 0x000fc40000f21670 */
[----:B------:R-:W-:Y:S01]  /*46c0*/  R2UR UR10, R107 ;  /* 0x000000006b0a72ca */ /* 0x000fe200000e0000 */
[----:B------:R-:W0:Y:S01]  /*46d0*/  SHFL.BFLY PT, R11, R96, 0x1, 0x1f ;  /* 0x0c201f00600b7f89 */ /* 0x000e2200000e0000 */
[----:B------:R-:W-:Y:S02]  /*46e0*/  FSEL R61, R61, -INF , !P1 ;  /* 0xff8000003d3d7808 */ /* 0x000fe40004800000 */
[----:B------:R-:W-:Y:S02]  /*46f0*/  ISETP.GT.AND P1, PT, R92, 0x58, !P2 ;  /* 0x000000585c00780c */ /* 0x000fe40005724270 */
[----:B------:R-:W-:Y:S02]  /*4700*/  LOP3.LUT P2, RZ, R16, 0x10, RZ, 0xc0, !PT ;  /* 0x0000001010ff7812 */ /* 0x000fe4000784c0ff */
[----:B------:R-:W-:-:S04]  /*4710*/  ISETP.LT.OR P1, PT, R91, 0x59, P1 ;  /* 0x000000595b00780c */ /* 0x000fc80000f21670 */
[----:B------:R-:W-:Y:S01]  /*4720*/  FSEL R62, R62, -INF , !P1 ;  /* 0xff8000003e3e7808 */ /* 0x000fe20004800000 */
[----:B------:R-:W-:Y:S01]  /*4730*/  UIADD3 UR6, UR10, UR6, URZ ;  /* 0x000000060a067290 */ /* 0x000fe2000fffe03f */
[----:B------:R-:W-:Y:S02]  /*4740*/  ISETP.GT.AND P1, PT, R92, 0x59, !P6 ;  /* 0x000000595c00780c */ /* 0x000fe40007724270 */
[----:B------:R-:W-:Y:S02]  /*4750*/  LOP3.LUT P6, RZ, R16, 0x8, RZ, 0xc0, !PT ;  /* 0x0000000810ff7812 */ /* 0x000fe400078cc0ff */
[----:B------:R-:W-:-:S04]  /*4760*/  ISETP.LT.OR P1, PT, R91, 0x5a, P1 ;  /* 0x0000005a5b00780c */ /* 0x000fc80000f21670 */
[----:B------:R-:W-:Y:S02]  /*4770*/  FSEL R63, R63, -INF , !P1 ;  /* 0xff8000003f3f7808 */ /* 0x000fe40004800000 */
[----:B------:R-:W-:Y:S02]  /*4780*/  LOP3.LUT P1, RZ, R16, 0x2000, RZ, 0xc0, !PT ;  /* 0x0000200010ff7812 */ /* 0x000fe4000782c0ff */
[----:B0-----:R-:W-:Y:S02]  /*4790*/  FMNMX.FTZ R11, R96, R11, !PT ;  /* 0x0000000b600b7209 */ /* 0x001fe40007810000 */
        /* <DEDUP_REMOVED lines=56> */
[----:B------:R-:W-:Y:S01]  /*4b20*/  MUFU.EX2 R96, R96 ;  /* 0x0000006000607308 */ /* 0x000fe20000000800 */
        /* <DEDUP_REMOVED lines=59> */
[----:B0-----:R-:W-:-:S02]  /*4ee0*/  F2FP.SATFINITE.E4M3.F32.PACK_AB_MERGE_C R152, R88, R55, RZ ;  /* 0x000000375898723e */ /* 0x001fc400048070ff */
[----:B------:R-:W-:Y:S02]  /*4ef0*/  FMNMX.FTZ R10, R56, R89, !PT ;  /* 0x00000059380a7209 */ /* 0x000fe40007810000 */
[----:B------:R-:W-:Y:S01]  /*4f00*/  MUFU.EX2 R68, R68 ;  /* 0x0000004400447308 */ /* 0x000fe20000000800 */
[----:B------:R-:W-:Y:S02]  /*4f10*/  F2FP.SATFINITE.E4M3.F32.PACK_AB_MERGE_C R152, R96, R3, R152 ;  /* 0x000000036098723e */ /* 0x000fe40004807098 */
        /* <DEDUP_REMOVED lines=36> */
[----:B------:R-:W-:Y:S01]  /*5160*/  FMNMX.FTZ R10, R26, R31, !PT ;  /* 0x0000001f1a0a7209 */ /* 0x000fe20007810000 */
[--C-:B------:R-:W-:Y:S01]  /*5170*/  FFMA.FTZ R31, R50, UR21, -R100.reuse ;  /* 0x00000015321f7c23 */ /* 0x100fe20008010864 */
[----:B------:R-:W-:-:S01]  /*5180*/  FFMA.FTZ R50, R49, UR21, -R100 ;  /* 0x0000001531327c23 */ /* 0x000fc20008010864 */
[----:B------:R-:W-:Y:S01]  /*5190*/  FFMA.FTZ R49, R38, UR21, -R100 ;  /* 0x0000001526317c23 */ /* 0x000fe20008010864 */
[----:B------:R-:W-:Y:S01]  /*51a0*/  FMNMX.FTZ R89, R27, R10, !PT ;  /* 0x0000000a1b597209 */ /* 0x000fe20007810000 */
[----:B------:R-:W0:Y:S03]  /*51b0*/  MUFU.EX2 R84, R84 ;  /* 0x0000005400547308 */ /* 0x000e260000000800 */
[----:B------:R-:W-:-:S05]  /*51c0*/  FMNMX.FTZ R89, R28, R89, !PT ;  /* 0x000000591c597209 */ /* 0x000fca0007810000 */
[----:B------:R-:W1:Y:S01]  /*51d0*/  SHFL.BFLY PT, R10, R89, 0x2, 0x1f ;  /* 0x0c401f00590a7f89 */ /* 0x000e6200000e0000 */
[----:B------:R-:W-:Y:S08]  /*51e0*/  MUFU.EX2 R85, R85 ;  /* 0x0000005500557308 */ /* 0x000ff00000000800 */
[----:B------:R-:W-:Y:S01]  /*51f0*/  MUFU.EX2 R86, R86 ;  /* 0x0000005600567308 */ /* 0x000fe20000000800 */
[----:B0-----:R-:W-:-:S04]  /*5200*/  F2FP.SATFINITE.E4M3.F32.PACK_AB_MERGE_C R144, R84, R83, RZ ;  /* 0x000000535490723e */ /* 0x001fc800048070ff */
[----:B------:R-:W-:-:S03]  /*5210*/  F2FP.SATFINITE.E4M3.F32.PACK_AB_MERGE_C R144, R82, R81, R144 ;  /* 0x000000515290723e */ /* 0x000fc60004807090 */
[----:B------:R-:W-:Y:S01]  /*5220*/  MUFU.EX2 R87, R87 ;  /* 0x0000005700577308 */ /* 0x000fe20000000800 */
[----:B-1----:R-:W-:Y:S01]  /*5230*/  FMNMX.FTZ R91, R89, R10, !PT ;  /* 0x0000000a595b7209 */ /* 0x002fe20007810000 */
[----:B------:R-:W-:-:S06]  /*5240*/  IMAD.U32 R89, RZ, RZ, UR21 ;  /* 0x00000015ff597e24 */ /* 0x000fcc000f8e00ff */
[----:B------:R-:W0:Y:S01]  /*5250*/  MUFU.EX2 R90, R90 ;  /* 0x0000005a005a7308 */ /* 0x000e220000000800 */
[----:B------:R-:W1:Y:S07]  /*5260*/  SHFL.BFLY PT, R10, R91, 0x1, 0x1f ;  /* 0x0c201f005b0a7f89 */ /* 0x000e6e00000e0000 */
[----:B------:R-:W-:Y:S08]  /*5270*/  MUFU.EX2 R31, R31 ;  /* 0x0000001f001f7308 */ /* 0x000ff00000000800 */
[----:B------:R-:W2:Y:S01]  /*5280*/  MUFU.EX2 R30, R30 ;  /* 0x0000001e001e7308 */ /* 0x000ea20000000800 */
[----:B0-----:R-:W-:-:S04]  /*5290*/  F2FP.SATFINITE.E4M3.F32.PACK_AB_MERGE_C R146, R90, R87, RZ ;  /* 0x000000575a92723e */ /* 0x001fc800048070ff */
[----:B------:R-:W-:-:S03]  /*52a0*/  F2FP.SATFINITE.E4M3.F32.PACK_AB_MERGE_C R146, R86, R85, R146 ;  /* 0x000000555692723e */ /* 0x000fc60004807092 */
[----:B------:R-:W-:Y:S01]  /*52b0*/  MUFU.EX2 R51, R51 ;  /* 0x0000003300337308 */ /* 0x000fe20000000800 */
[----:B-1----:R-:W-:-:S04]  /*52c0*/  FMNMX.FTZ R10, R91, R10, !PT ;  /* 0x0000000a5b0a7209 */ /* 0x002fc80007810000 */
        /* <DEDUP_REMOVED lines=52> */
[----:B------:R-:W-:Y:S01]  /*5610*/  FADD.FTZ R95, R69, R100 ;  /* 0x00000064455f7221 */ /* 0x000fe20000010000 */
[----:B------:R-:W-:Y:S01]  /*5620*/  F2FP.SATFINITE.E4M3.F32.PACK_AB_MERGE_C R140, R92, R51, R140 ;  /* 0x000000335c8c723e */ /* 0x000fe2000480708c */
        /* <DEDUP_REMOVED lines=9> */
[----:B0-----:R-:W-:-:S01]  /*56c0*/  FADD.FTZ R63, R91, R76 ;  /* 0x0000004c5b3f7221 */ /* 0x001fc20000010000 */
[--C-:B------:R-:W-:Y:S01]  /*56d0*/  FFMA.FTZ R24, R24, UR21, -R89.reuse ;  /* 0x0000001518187c23 */ /* 0x100fe20008010859 */
[----:B------:R-:W-:Y:S01]  /*56e0*/  F2FP.SATFINITE.E4M3.F32.PACK_AB_MERGE_C R98, R98, R9, RZ ;  /* 0x000000096262723e */ /* 0x000fe200048070ff */
[--C-:B------:R-:W-:Y:S01]  /*56f0*/  FFMA.FTZ R25, R25, UR21, -R89.reuse ;  /* 0x0000001519197c23 */ /* 0x100fe20008010859 */
[----:B------:R-:W-:-:S01]  /*5700*/  FFMA.FTZ R26, R26, UR21, -R89 ;  /* 0x000000151a1a7c23 */ /* 0x000fc20008010859 */
[----:B------:R-:W-:Y:S01]  /*5710*/  FFMA.FTZ R27, R27, UR21, -R89 ;  /* 0x000000151b1b7c23 */ /* 0x000fe20008010859 */
[----:B------:R-:W-:Y:S01]  /*5720*/  F2FP.SATFINITE.E4M3.F32.PACK_AB_MERGE_C R153, R5, R38, R98 ;  /* 0x000000260599723e */ /* 0x000fe20004807062 */
[----:B------:R-:W0:Y:S01]  /*5730*/  MUFU.EX2 R14, R14 ;  /* 0x0000000e000e7308 */ /* 0x000e220000000800 */
[----:B-1----:R-:W-:-:S01]  /*5740*/  FADD.FTZ R76, R12, R63 ;  /* 0x0000003f0c4c7221 */ /* 0x002fc20000010000 */
[----:B------:R-:W-:-:S06]  /*5750*/  FFMA.FTZ R28, R28, UR21, -R89 ;  /* 0x000000151c1c7c23 */ /* 0x000fcc0008010859 */
        /* <DEDUP_REMOVED lines=46> */
[----:B------:R-:W-:-:S06]  /*5a40*/  FFMA.FTZ R45, R52, UR21, -R89 ;  /* 0x00000015342d7c23 */ /* 0x000fcc0008010859 */
        /* <DEDUP_REMOVED lines=18> */
[----:B------:R-:W-:Y:S01]  /*5b70*/  MUFU.EX2 R39, R39 ;  /* 0x0000002700277308 */ /* 0x000fe20000000800 */
[----:B0-----:R-:W-:-:S07]  /*5b80*/  FADD.FTZ R13, R41, R64 ;  /* 0x00000040290d7221 */ /* 0x001fce0000010000 */
[----:B------:R-:W0:Y:S01]  /*5b90*/  MUFU.EX2 R43, R43 ;  /* 0x0000002b002b7308 */ /* 0x000e220000000800 */
[----:B-1----:R-:W-:-:S07]  /*5ba0*/  FADD.FTZ R14, R42, R13 ;  /* 0x0000000d2a0e7221 */ /* 0x002fce0000010000 */
[----:B------:R-:W-:Y:S08]  /*5bb0*/  MUFU.EX2 R33, R33 ;  /* 0x0000002100217308 */ /* 0x000ff00000000800 */
[----:B------:R-:W-:Y:S01]  /*5bc0*/  MUFU.EX2 R50, R50 ;  /* 0x0000003200327308 */ /* 0x000fe20000000800 */
[----:B0-----:R-:W-:-:S01]  /*5bd0*/  FADD.FTZ R14, R43, R14 ;  /* 0x0000000e2b0e7221 */ /* 0x001fc20000010000 */
[----:B------:R-:W-:-:S04]  /*5be0*/  F2FP.SATFINITE.E4M3.F32.PACK_AB_MERGE_C R42, R43, R42, RZ ;  /* 0x0000002a2b2a723e */ /* 0x000fc800048070ff */
[----:B------:R-:W-:Y:S02]  /*5bf0*/  F2FP.SATFINITE.E4M3.F32.PACK_AB_MERGE_C R141, R41, R40, R42 ;  /* 0x00000028298d723e */ /* 0x000fe4000480702a */
[----:B------:R-:W0:Y:S08]  /*5c00*/  MUFU.EX2 R3, R3 ;  /* 0x0000000300037308 */ /* 0x000e300000000800 */
[----:B------:R-:W1:Y:S08]  /*5c10*/  MUFU.EX2 R44, R44 ;  /* 0x0000002c002c7308 */ /* 0x000e700000000800 */
[----:B------:R-:W2:Y:S01]  /*5c20*/  MUFU.EX2 R46, R46 ;  /* 0x0000002e002e7308 */ /* 0x000ea20000000800 */
[----:B0-----:R-:W-:-:S07]  /*5c30*/  FADD.FTZ R13, R3, R14 ;  /* 0x0000000e030d7221 */ /* 0x001fce0000010000 */
[----:B------:R-:W-:Y:S01]  /*5c40*/  MUFU.EX2 R37, R37 ;  /* 0x0000002500257308 */ /* 0x000fe20000000800 */
[----:B-1----:R-:W-:-:S07]  /*5c50*/  FADD.FTZ R13, R44, R13 ;  /* 0x0000000d2c0d7221 */ /* 0x002fce0000010000 */
[----:B------:R-:W-:Y:S01]  /*5c60*/  MUFU.EX2 R36, R36 ;  /* 0x0000002400247308 */ /* 0x000fe20000000800 */
[----:B--2---:R-:W-:-:S07]  /*5c70*/  FADD.FTZ R14, R46, R13 ;  /* 0x0000000d2e0e7221 */ /* 0x004fce0000010000 */
[----:B------:R0:W-:Y:S08]  /*5c80*/  MUFU.EX2 R52, R53 ;  /* 0x0000003500347308 */ /* 0x0001f00000000800 */
[----:B------:R-:W1:Y:S01]  /*5c90*/  MUFU.EX2 R47, R47 ;  /* 0x0000002f002f7308 */ /* 0x000e620000000800 */
[----:B0-----:R-:W-:-:S04]  /*5ca0*/  F2FP.SATFINITE.E4M3.F32.PACK_AB_MERGE_C R53, R39, R48, RZ ;  /* 0x000000302735723e */ /* 0x001fc800048070ff */
[----:B------:R-:W-:Y:S01]  /*5cb0*/  F2FP.SATFINITE.E4M3.F32.PACK_AB_MERGE_C R142, R50, R33, R53 ;  /* 0x00000021328e723e */ /* 0x000fe20004807035 */
[----:B------:R-:W-:-:S02]  /*5cc0*/  FADD.FTZ R33, R33, R30 ;  /* 0x0000001e21217221 */ /* 0x000fc40000010000 */
[----:B------:R-:W-:Y:S02]  /*5cd0*/  MUFU.EX2 R32, R32 ;  /* 0x0000002000207308 */ /* 0x000fe40000000800 */
[----:B------:R-:W-:-:S04]  /*5ce0*/  FADD.FTZ R33, R50, R33 ;  /* 0x0000002132217221 */ /* 0x000fc80000010000 */
[----:B------:R-:W-:Y:S02]  /*5cf0*/  FADD.FTZ R48, R48, R33 ;  /* 0x0000002130307221 */ /* 0x000fe40000010000 */
[----:B------:R-:W-:Y:S01]  /*5d00*/  MUFU.EX2 R49, R49 ;  /* 0x0000003100317308 */ /* 0x000fe20000000800 */
[----:B-1----:R-:W-:-:S01]  /*5d10*/  FADD.FTZ R14, R47, R14 ;  /* 0x0000000e2f0e7221 */ /* 0x002fc20000010000 */
[----:B------:R-:W-:Y:S01]  /*5d20*/  FADD.FTZ R39, R39, R48 ;  /* 0x0000003027277221 */ /* 0x000fe20000010000 */
[----:B------:R-:W-:-:S04]  /*5d30*/  F2FP.SATFINITE.E4M3.F32.PACK_AB_MERGE_C R46, R47, R46, RZ ;  /* 0x0000002e2f2e723e */ /* 0x000fc800048070ff */
[----:B------:R-:W-:Y:S01]  /*5d40*/  F2FP.SATFINITE.E4M3.F32.PACK_AB_MERGE_C R143, R44, R3, R46 ;  /* 0x000000032c8f723e */ /* 0x000fe2000480702e */
[----:B------:R-:W0:Y:S08]  /*5d50*/  MUFU.EX2 R45, R45 ;  /* 0x0000002d002d7308 */ /* 0x000e300000000800 */
[----:B------:R-:W1:Y:S08]  /*5d60*/  MUFU.EX2 R54, R54 ;  /* 0x0000003600367308 */ /* 0x000e700000000800 */
[----:B------:R-:W-:Y:S01]  /*5d70*/  MUFU.EX2 R29, R29 ;  /* 0x0000001d001d7308 */ /* 0x000fe20000000800 */
[----:B0-----:R-:W-:-:S04]  /*5d80*/  FADD.FTZ R5, R45, R14 ;  /* 0x0000000e2d057221 */ /* 0x001fc80000010000 */
[----:B------:R-:W-:-:S03]  /*5d90*/  FADD.FTZ R5, R52, R5 ;  /* 0x0000000534057221 */ /* 0x000fc60000010000 */
[----:B------:R-:W0:Y:S01]  /*5da0*/  MUFU.EX2 R4, R4 ;  /* 0x0000000400047308 */ /* 0x000e220000000800 */
[----:B-1----:R-:W-:-:S07]  /*5db0*/  FADD.FTZ R12, R54, R5 ;  /* 0x00000005360c7221 */ /* 0x002fce0000010000 */
[----:B------:R1:W2:Y:S08]  /*5dc0*/  MUFU.EX2 R9, R24 ;  /* 0x0000001800097308 */ /* 0x0002b00000000800 */
[----:B------:R-:W-:Y:S01]  /*5dd0*/  MUFU.EX2 R35, R35 ;  /* 0x0000002300237308 */ /* 0x000fe20000000800 */
[----:B-1----:R-:W-:Y:S02]  /*5de0*/  F2FP.SATFINITE.E4M3.F32.PACK_AB_MERGE_C R24, R36, R37, RZ ;  /* 0x000000252418723e */ /* 0x002fe400048070ff */
[----:B0-----:R-:W-:-:S02]  /*5df0*/  F2FP.SATFINITE.E4M3.F32.PACK_AB_MERGE_C R5, R4, R29, RZ ;  /* 0x0000001d0405723e */ /* 0x001fc400048070ff */
[----:B------:R-:W-:Y:S01]  /*5e00*/  F2FP.SATFINITE.E4M3.F32.PACK_AB_MERGE_C R136, R49, R32, R24 ;  /* 0x000000203188723e */ /* 0x000fe20004807018 */
[----:B------:R-:W-:Y:S02]  /*5e10*/  FADD.FTZ R32, R32, R39 ;  /* 0x0000002720207221 */ /* 0x000fe40000010000 */
[----:B------:R-:W0:Y:S01]  /*5e20*/  MUFU.EX2 R34, R34 ;  /* 0x0000002200227308 */ /* 0x000e220000000800 */
[----:B--2---:R-:W-:-:S01]  /*5e30*/  FADD.FTZ R12, R9, R12 ;  /* 0x0000000c090c7221 */ /* 0x004fc20000010000 */
[----:B------:R-:W-:Y:S01]  /*5e40*/  FADD.FTZ R32, R49, R32 ;  /* 0x0000002031207221 */ /* 0x000fe20000010000 */
[----:B------:R-:W-:-:S03]  /*5e50*/  F2FP.SATFINITE.E4M3.F32.PACK_AB_MERGE_C R54, R9, R54, RZ ;  /* 0x000000360936723e */ /* 0x000fc600048070ff */
[----:B------:R-:W-:Y:S01]  /*5e60*/  FADD.FTZ R37, R37, R32 ;  /* 0x0000002025257221 */ /* 0x000fe20000010000 */
[----:B------:R-:W-:Y:S01]  /*5e70*/  F2FP.SATFINITE.E4M3.F32.PACK_AB_MERGE_C R137, R52, R45, R54 ;  /* 0x0000002d3489723e */ /* 0x000fe20004807036 */
[----:B------:R-:W1:Y:S02]  /*5e80*/  MUFU.EX2 R25, R25 ;  /* 0x0000001900197308 */ /* 0x000e640000000800 */
[----:B------:R-:W-:-:S06]  /*5e90*/  FADD.FTZ R36, R36, R37 ;  /* 0x0000002524247221 */ /* 0x000fcc0000010000 */
[----:B------:R-:W2:Y:S01]  /*5ea0*/  MUFU.EX2 R26, R26 ;  /* 0x0000001a001a7308 */ /* 0x000ea20000000800 */
[----:B0-----:R-:W-:Y:S01]  /*5eb0*/  F2FP.SATFINITE.E4M3.F32.PACK_AB_MERGE_C R138, R34, R35, R5 ;  /* 0x00000023228a723e */ /* 0x001fe20004807005 */
[----:B------:R-:W-:-:S04]  /*5ec0*/  FADD.FTZ R35, R35, R36 ;  /* 0x0000002423237221 */ /* 0x000fc80000010000 */
[----:B------:R-:W-:Y:S02]  /*5ed0*/  FADD.FTZ R34, R34, R35 ;  /* 0x0000002322227221 */ /* 0x000fe40000010000 */
[----:B------:R-:W-:Y:S01]  /*5ee0*/  MUFU.EX2 R27, R27 ;  /* 0x0000001b001b7308 */ /* 0x000fe20000000800 */
[----:B-1----:R-:W-:-:S07]  /*5ef0*/  FADD.FTZ R5, R25, R12 ;  /* 0x0000000c19057221 */ /* 0x002fce0000010000 */
[----:B------:R-:W0:Y:S01]  /*5f00*/  MUFU.EX2 R28, R28 ;  /* 0x0000001c001c7308 */ /* 0x000e220000000800 */
[----:B--2---:R-:W-:-:S01]  /*5f10*/  FADD.FTZ R12, R26, R5 ;  /* 0x000000051a0c7221 */ /* 0x004fc20000010000 */
[----:B------:R-:W-:-:S04]  /*5f20*/  FADD.FTZ R5, R29, R34 ;  /* 0x000000221d057221 */ /* 0x000fc80000010000 */
[----:B------:R-:W-:Y:S01]  /*5f30*/  FADD.FTZ R5, R4, R5 ;  /* 0x0000000504057221 */ /* 0x000fe20000010000 */
[----:B0-----:R-:W-:Y:S01]  /*5f40*/  F2FP.SATFINITE.E4M3.F32.PACK_AB_MERGE_C R3, R28, R27, RZ ;  /* 0x0000001b1c03723e */ /* 0x001fe200048070ff */
        /* <DEDUP_REMOVED lines=16> */
.L_x_11023:
[----:B------:R-:W-:-:S11]  /*6050*/  UISETP.NE.AND UP1, UPT, UR7, 0x1, UPT ;  /* 0x000000010700788c */ /* 0x000fd6000bf25270 */
[----:B------:R-:W-:Y:S02]  /*6060*/  @UP1 ULDC.64 UR14, c[0x0][0x9e8] ;  /* 0x00027a00000e1ab9 */ /* 0x000fe40000000a00 */
[----:B------:R-:W-:-:S04]  /*6070*/  UIMAD.WIDE.U32 UR10, UR12, UR14, URZ ;  /* 0x0000000e0c0a72a5 */ /* 0x000fc8000f8e003f */
[----:B------:R-:W-:-:S12]  /*6080*/  @UP1 USHF.R.U32.HI UR12, URZ, UR15, UR11 ;  /* 0x0000000f3f0c1299 */ /* 0x000fd8000801160b */
.L_x_11024:
[----:B------:R-:W-:-:S04]  /*6090*/  UIMAD UR7, UR12, UR7, UR7 ;  /* 0x000000070c0772a4 */ /* 0x000fc8000f8e0207 */
[----:B------:R-:W-:-:S04]  /*60a0*/  UISETP.LT.AND UP1, UPT, UR6, UR7, UPT ;  /* 0x000000070600728c */ /* 0x000fc8000bf21270 */
[----:B------:R-:W-:-:S12]  /*60b0*/  USEL UR6, UR6, UR7, UP1 ;  /* 0x0000000706067287 */ /* 0x000fd80008800000 */
.L_x_11022:
        /* <DEDUP_REMOVED lines=31> */
.L_x_11043:
[----:B------:R-:W-:-:S04]  /*62b0*/  UIADD3 UR26, UR38, 0x1, URZ ;  /* 0x00000001261a7890 */ /* 0x000fc8000fffe03f */
[----:B------:R-:W-:-:S04]  /*62c0*/  UISETP.NE.AND UP1, UPT, UR26, 0x2, UPT ;  /* 0x000000021a00788c */ /* 0x000fc8000bf25270 */
[----:B------:R-:W-:Y:S02]  /*62d0*/  USEL UR25, URZ, 0x1, UP1 ;  /* 0x000000013f197887 */ /* 0x000fe40008800000 */
[----:B------:R-:W-:Y:S02]  /*62e0*/  USEL UR26, UR26, URZ, UP1 ;  /* 0x0000003f1a1a7287 */ /* 0x000fe40008800000 */
[----:B------:R-:W-:Y:S01]  /*62f0*/  ULOP3.LUT UR25, UR37, UR25, URZ, 0x3c, !UPT ;  /* 0x0000001925197292 */ /* 0x000fe2000f8e3c3f */
[----:B------:R-:W-:Y:S11]  /*6300*/  @!P0 BRA `(.L_x_11026) ;  /* 0x0000000000048947 */ /* 0x000ff60003800000 */
[----:B------:R-:W-:Y:S01]  /*6310*/  BPT.TRAP 0x1 ;  /* 0x000000040000795c */ /* 0x000fe20000300000 */
.L_x_11026:
[----:B------:R-:W-:Y:S01]  /*6320*/  ULEA UR24, UR26, UR45, 0x3 ;  /* 0x0000002d1a187291 */ /* 0x000fe2000f8e183f */
[----:B------:R-:W-:-:S05]  /*6330*/  IMAD.U32 R12, RZ, RZ, UR25 ;  /* 0x00000019ff0c7e24 */ /* 0x000fca000f8e00ff */
[----:B------:R-:W-:-:S04]  /*6340*/  SHF.L.U32 R12, R12, 0x1f, RZ ;  /* 0x0000001f0c0c7819 */ /* 0x000fc800000006ff */
[----:B------:R0:W1:Y:S01]  /*6350*/  SYNCS.PHASECHK.TRANS64.TRYWAIT P1, [UR24+0x13230], R12 ;  /* 0x0132300cff0075a7 */ /* 0x0000620008020158 */
[----:B------:R-:W-:Y:S05]  /*6360*/  @!P0 BRA `(.L_x_11027) ;  /* 0x0000000000048947 */ /* 0x000fea0003800000 */
[----:B------:R-:W-:Y:S01]  /*6370*/  BPT.TRAP 0x1 ;  /* 0x000000040000795c */ /* 0x000fe20000300000 */
.L_x_11027:
[----:B-1----:R-:W-:Y:S05]  /*6380*/  @P1 BRA `(.L_x_11028) ;  /* 0x0000000000081947 */ /* 0x002fea0003800000 */
[----:B------:R-:W1:Y:S02]  /*6390*/  SYNCS.PHASECHK.TRANS64.TRYWAIT P1, [UR24+0x13230], R12 ;  /* 0x0132300cff0075a7 */ /* 0x000e640008020158 */
[----:B-1----:R-:W-:Y:S05]  /*63a0*/  @!P1 BRA `(.L_x_11029) ;  /* 0x0000012c00349947 */ /* 0x002fea0003800000 */
.L_x_11028:
        /* <DEDUP_REMOVED lines=39> */
[----:B-1----:R-:W-:-:S06]  /*6620*/  WARPGROUP.ARRIVE ;  /* 0x00000000000079c5 */ /* 0x002fcc0000000000 */
        /* <DEDUP_REMOVED lines=24> */
.L_x_11030:
[----:B------:R-:W-:Y:S01]  /*67b0*/  ULEA UR11, UR38, UR45, 0x3 ;  /* 0x0000002d260b7291 */ /* 0x000fe2000f8e183f */
[----:B0-----:R-:W-:-:S05]  /*67c0*/  IMAD.U32 R12, RZ, RZ, UR37 ;  /* 0x00000025ff0c7e24 */ /* 0x001fca000f8e00ff */
[----:B------:R-:W-:-:S04]  /*67d0*/  SHF.L.U32 R12, R12, 0x1f, RZ ;  /* 0x0000001f0c0c7819 */ /* 0x000fc800000006ff */
[----:B------:R0:W1:Y:S01]  /*67e0*/  SYNCS.PHASECHK.TRANS64.TRYWAIT P1, [UR11+0x13250], R12 ;  /* 0x0132500cff0075a7 */ /* 0x000062000802014b */
[----:B------:R-:W-:Y:S05]  /*67f0*/  @!P0 BRA `(.L_x_11031) ;  /* 0x0000000000048947 */ /* 0x000fea0003800000 */
[----:B------:R-:W-:Y:S01]  /*6800*/  BPT.TRAP 0x1 ;  /* 0x000000040000795c */ /* 0x000fe20000300000 */
.L_x_11031:
[----:B-1----:R-:W-:Y:S05]  /*6810*/  @P1 BRA `(.L_x_11032) ;  /* 0x0000000000081947 */ /* 0x002fea0003800000 */
[----:B------:R-:W1:Y:S02]  /*6820*/  SYNCS.PHASECHK.TRANS64.TRYWAIT P1, [UR11+0x13250], R12 ;  /* 0x0132500cff0075a7 */ /* 0x000e64000802014b */
[----:B-1----:R-:W-:Y:S05]  /*6830*/  @!P1 BRA `(.L_x_11033) ;  /* 0x0000012800289947 */ /* 0x002fea0003800000 */
.L_x_11032:
[----:B------:R-:W-:Y:S01]  /*6840*/  UIADD3 UR6, UR45, 0x1000, URZ ;  /* 0x000010002d067890 */ /* 0x000fe2000fffe03f */
[----:B------:R-:W-:Y:S01]  /*6850*/  WARPGROUP.ARRIVE ;  /* 0x00000000000079c5 */ /* 0x000fe20000000000 */
[----:B------:R-:W-:Y:S01]  /*6860*/  UMOV UR7, 0xc0000010 ;  /* 0xc000001000077882 */ /* 0x000fe20000000000 */
[C---:B-1----:R-:W-:Y:S01]  /*6870*/  FMUL.FTZ R14, R0.reuse, R121 ;  /* 0x00000079000e7220 */ /* 0x042fe20000410000 */
        /* <DEDUP_REMOVED lines=10> */
[C---:B0-----:R-:W-:Y:S01]  /*6920*/  FMUL.FTZ R12, R0.reuse, R120 ;  /* 0x00000078000c7220 */ /* 0x041fe20000410000 */
        /* <DEDUP_REMOVED lines=12> */
[----:B------:R-:W-:Y:S01]  /*69f0*/  IMAD.U32 R56, RZ, RZ, UR24 ;  /* 0x00000018ff387e24 */ /* 0x000fe2000f8e00ff */
        /* <DEDUP_REMOVED lines=61> */
[----:B------:R-:W1:Y:S01]  /*6dd0*/  MUFU.TANH R14, R14 ;  /* 0x0000000e000e7308 */ /* 0x000e620000002400 */
[----:B------:R-:W-:-:S02]  /*6de0*/  WARPGROUP.DEPBAR.LE gsb0, 0x0 ;  /* 0x00008000000079c5 */ /* 0x000fc40000010000 */
[----:B------:R-:W-:-:S06]  /*6df0*/  WARPGROUP.ARRIVE ;  /* 0x00000000000079c5 */ /* 0x000fcc0000000000 */
[----:B------:R-:W2:Y:S01]  /*6e00*/  S2R R155, SR_TID.X ;  /* 0x00000000009b7919 */ /* 0x000ea20000002100 */
[----:B------:R-:W3:Y:S01]  /*6e10*/  MUFU.TANH R20, R20 ;  /* 0x0000001400147308 */ /* 0x000ee20000002400 */
[----:B------:R-:W-:Y:S01]  /*6e20*/  QGMMA.64x64x32.F32.E4M3.E4M3 R24, R148, gdesc[UR4], R24, gsb0 ;  /* 0x00e0000494187df3 */ /* 0x000fe20008000818 */
[----:B------:R-:W-:Y:S01]  /*6e30*/  UIADD3 UR6, UR10, 0x100, URZ ;  /* 0x000001000a067890 */ /* 0x000fe2000fffe03f */
[----:B------:R-:W-:-:S05]  /*6e40*/  UMOV UR7, 0xc0000010 ;  /* 0xc000001000077882 */ /* 0x000fca0000000000 */
[----:B------:R-:W4:Y:S08]  /*6e50*/  MUFU.TANH R120, R120 ;  /* 0x0000007800787308 */ /* 0x000f300000002400 */
[----:B------:R-:W0:Y:S08]  /*6e60*/  MUFU.TANH R121, R121 ;  /* 0x0000007900797308 */ /* 0x000e300000002400 */
[----:B------:R-:W0:Y:S01]  /*6e70*/  MUFU.TANH R122, R122 ;  /* 0x0000007a007a7308 */ /* 0x000e220000002400 */
[----:B--2---:R-:W-:-:S07]  /*6e80*/  LOP3.LUT P1, RZ, R155, 0x7f, RZ, 0xc0, !PT ;  /* 0x0000007f9bff7812 */ /* 0x004fce000782c0ff */
[----:B------:R-:W2:Y:S08]  /*6e90*/  MUFU.TANH R123, R123 ;  /* 0x0000007b007b7308 */ /* 0x000eb00000002400 */
[----:B------:R-:W0:Y:S01]  /*6ea0*/  MUFU.TANH R124, R124 ;  /* 0x0000007c007c7308 */ /* 0x000e220000002400 */
[----:B------:R-:W-:-:S07]  /*6eb0*/  @!P1 VIADD R56, R56, 0x13240 ;  /* 0x0001324038389836 */ /* 0x000fce0000000000 */
[----:B------:R-:W0:Y:S01]  /*6ec0*/  MUFU.TANH R125, R125 ;  /* 0x0000007d007d7308 */ /* 0x000e220000002400 */
[----:B------:R-:W-:-:S07]  /*6ed0*/  @!P1 PRMT R56, RZ, 0x654, R56 ;  /* 0x00000654ff389816 */ /* 0x000fce0000000038 */
[----:B------:R-:W0:Y:S08]  /*6ee0*/  MUFU.TANH R126, R126 ;  /* 0x0000007e007e7308 */ /* 0x000e300000002400 */
[----:B------:R-:W0:Y:S08]  /*6ef0*/  MUFU.TANH R127, R127 ;  /* 0x0000007f007f7308 */ /* 0x000e300000002400 */
[----:B------:R-:W0:Y:S08]  /*6f00*/  MUFU.TANH R128, R128 ;  /* 0x0000008000807308 */ /* 0x000e300000002400 */
[----:B------:R-:W0:Y:S01]  /*6f10*/  MUFU.TANH R129, R129 ;  /* 0x0000008100817308 */ /* 0x000e220000002400 */
[----:B------:R-:W-:-:S02]  /*6f20*/  WARPGROUP.DEPBAR.LE gsb0, 0x0 ;  /* 0x00008000000079c5 */ /* 0x000fc40000010000 */
[----:B------:R-:W-:-:S05]  /*6f30*/  WARPGROUP.ARRIVE ;  /* 0x00000000000079c5 */ /* 0x000fca0000000000 */
[----:B------:R-:W0:Y:S01]  /*6f40*/  MUFU.TANH R130, R130 ;  /* 0x0000008200827308 */ /* 0x000e220000002400 */
[----:B------:R-:W-:Y:S01]  /*6f50*/  QGMMA.64x64x32.F32.E4M3.E4M3 R24, R144, gdesc[UR4], R24, gsb0 ;  /* 0x00e0000490187df3 */ /* 0x000fe20008000818 */
        /* <DEDUP_REMOVED lines=31> */
[----:B------:R-:W-:Y:S02]  /*7150*/  FMUL.FTZ R63, R0, R67 ;  /* 0x00000043003f7220 */ /* 0x000fe40000410000 */
[----:B------:R-:W0:Y:S01]  /*7160*/  MUFU.TANH R90, R90 ;  /* 0x0000005a005a7308 */ /* 0x000e220000002400 */
[----:B------:R-:W-:Y:S01]  /*7170*/  IMAD R67, R17, -0x2, R70 ;  /* 0xfffffffe11437824 */ /* 0x000fe200078e0246 */
[----:B------:R-:W-:Y:S06]  /*7180*/  QGMMA.64x64x32.F32.E4M3.E4M3 R24, R136, gdesc[UR4], R24, gsb0 ;  /* 0x00e0000488187df3 */ /* 0x000fec0008000818 */
        /* <DEDUP_REMOVED lines=11> */
[----:B------:R-:W-:Y:S01]  /*7240*/  IADD3 R138, R70, 0x1, R18 ;  /* 0x00000001468a7810 */ /* 0x000fe20007ffe012 */
[----:B------:R-:W-:Y:S01]  /*7250*/  FMUL.FTZ R68, R0, R71 ;  /* 0x0000004700447220 */ /* 0x000fe20000410000 */
[----:B------:R0:W-:Y:S01]  /*7260*/  @!P1 SYNCS.ARRIVE.TRANS64.RED.A1T0 RZ, [R56+URZ], RZ ;  /* 0x000000ff38ff99a7 */ /* 0x0001e2000810043f */
[----:B------:R-:W-:Y:S01]  /*7270*/  PLOP3.LUT P1, PT, PT, PT, UP0, 0x40, 0x0 ;  /* 0x000000000000781c */ /* 0x000fe20003f2e808 */
[----:B------:R-:W0:Y:S01]  /*7280*/  MUFU.TANH R100, R100 ;  /* 0x0000006400647308 */ /* 0x000e220000002400 */
[----:B------:R-:W-:-:S04]  /*7290*/  IMAD.IADD R138, R138, 0x1, -R19 ;  /* 0x000000018a8a7824 */ /* 0x000fc800078e0a13 */
[----:B------:R-:W-:-:S03]  /*72a0*/  IMAD R138, R17, -0x2, R138 ;  /* 0xfffffffe118a7824 */ /* 0x000fc600078e028a */
[----:B------:R-:W0:Y:S01]  /*72b0*/  MUFU.TANH R101, R101 ;  /* 0x0000006500657308 */ /* 0x000e220000002400 */
[C---:B------:R-:W-:Y:S02]  /*72c0*/  VIADD R139, R138.reuse, UR23 ;  /* 0x000000178a8b7c36 */ /* 0x040fe40008000000 */
[----:B------:R-:W-:Y:S02]  /*72d0*/  VIADD R138, R138, UR20 ;  /* 0x000000148a8a7c36 */ /* 0x000fe40008000000 */
[C---:B------:R-:W-:Y:S02]  /*72e0*/  IMAD.IADD R137, R6.reuse, 0x1, R139 ;  /* 0x0000000106897824 */ /* 0x040fe400078e028b */
        /* <DEDUP_REMOVED lines=47> */
.L_x_11036:
[----:B------:R-:W-:-:S05]  /*75e0*/  IMAD.U32 R141, RZ, RZ, UR22 ;  /* 0x00000016ff8d7e24 */ /* 0x000fca000f8e00ff */
[----:B------:R-:W-:-:S13]  /*75f0*/  ISETP.NE.AND P1, PT, R141, 0x1, PT ;  /* 0x000000018d00780c */ /* 0x000fda0003f25270 */
[----:B0-----:R-:W0:Y:S02]  /*7600*/  @P1 LDC.64 R56, c[0x0][0x9e8] ;  /* 0x00027a00ff381b82 */ /* 0x001e240000000a00 */
[----:B0-----:R-:W-:-:S04]  /*7610*/  @P1 IMAD.HI.U32 R142, R21, R56, RZ ;  /* 0x00000038158e1227 */ /* 0x001fc800078e00ff */
[----:B------:R-:W-:Y:S01]  /*7620*/  IMAD.MOV.U32 R56, RZ, RZ, R21 ;  /* 0x000000ffff387224 */ /* 0x000fe200078e0015 */
[----:B------:R-:W-:-:S07]  /*7630*/  @P1 SHF.R.U32.HI R56, RZ, R57, R142 ;  /* 0x00000039ff381219 */ /* 0x000fce000001168e */
.L_x_11037:
[----:B------:R-:W-:Y:S05]  /*7640*/  BSYNC B0 ;  /* 0x0000000000007941 */ /* 0x000fea0003800000 */
.L_x_11035:
[----:B------:R-:W-:-:S05]  /*7650*/  IMAD R56, R56, R141, R67 ;  /* 0x0000008d38387224 */ /* 0x000fca00078e0243 */
[----:B------:R-:W-:Y:S02]  /*7660*/  VIADDMNMX R137, R56, R141, R137, PT ;  /* 0x0000008d38897246 */ /* 0x000fe40003800189 */
[----:B------:R-:W-:-:S07]  /*7670*/  VIMNMX R71, R71, R56, !PT ;  /* 0x0000003847477248 */ /* 0x000fce0007fe0100 */
.L_x_11034:
[C---:B------:R-:W-:Y:S01]  /*7680*/  ISETP.GE.AND P3, PT, R70.reuse, 0x9, PT ;  /* 0x000000094600780c */ /* 0x040fe20003f66270 */
[C---:B------:R-:W-:Y:S01]  /*7690*/  IMAD.IADD R139, R7.reuse, 0x1, R139 ;  /* 0x00000001078b7824 */ /* 0x040fe200078e028b */
[C---:B------:R-:W-:Y:S01]  /*76a0*/  ISETP.GE.AND P1, PT, R70.reuse, 0x2, PT ;  /* 0x000000024600780c */ /* 0x040fe20003f26270 */
        /* <DEDUP_REMOVED lines=15> */
[----:B0-----:R-:W-:Y:S02]  /*77a0*/  FSEL R121, R121, -INF , !P3 ;  /* 0xff80000079797808 */ /* 0x001fe40005800000 */
        /* <DEDUP_REMOVED lines=226> */
.L_x_11040:
[----:B------:R-:W-:-:S05]  /*85d0*/  IMAD.U32 R142, RZ, RZ, UR22 ;  /* 0x00000016ff8e7e24 */ /* 0x000fca000f8e00ff */
[----:B------:R-:W-:-:S13]  /*85e0*/  ISETP.NE.AND P6, PT, R142, 0x1, PT ;  /* 0x000000018e00780c */ /* 0x000fda0003fc5270 */
[----:B------:R-:W0:Y:S02]  /*85f0*/  @P6 LDC.64 R56, c[0x0][0x9e8] ;  /* 0x00027a00ff386b82 */ /* 0x000e240000000a00 */
[----:B0-----:R-:W-:-:S04]  /*8600*/  @P6 IMAD.HI.U32 R70, R15, R56, RZ ;  /* 0x000000380f466227 */ /* 0x001fc800078e00ff */
[----:B------:R-:W-:Y:S01]  /*8610*/  IMAD.MOV.U32 R56, RZ, RZ, R15 ;  /* 0x000000ffff387224 */ /* 0x000fe200078e000f */
[----:B------:R-:W-:-:S07]  /*8620*/  @P6 SHF.R.U32.HI R56, RZ, R57, R70 ;  /* 0x00000039ff386219 */ /* 0x000fce0000011646 */
.L_x_11041:
[----:B------:R-:W-:Y:S05]  /*8630*/  BSYNC B0 ;  /* 0x0000000000007941 */ /* 0x000fea0003800000 */
.L_x_11039:
[----:B------:R-:W-:-:S05]  /*8640*/  IMAD R67, R56, R142, R67 ;  /* 0x0000008e38437224 */ /* 0x000fca00078e0243 */
[----:B------:R-:W-:Y:S02]  /*8650*/  VIADDMNMX R139, R67, R142, R139, PT ;  /* 0x0000008e438b7246 */ /* 0x000fe4000380018b */
[----:B------:R-:W-:-:S07]  /*8660*/  VIMNMX R138, R138, R67, !PT ;  /* 0x000000438a8a7248 */ /* 0x000fce0007fe0100 */
.L_x_11038:
        /* <DEDUP_REMOVED lines=101> */
[----:B------:R-:W0:Y:S01]  /*8cc0*/  SHFL.BFLY PT, R56, R67, 0x2, 0x1f ;  /* 0x0c401f0043387f89 */ /* 0x000e2200000e0000 */
        /* <DEDUP_REMOVED lines=13> */
[----:B0-----:R-:W-:-:S02]  /*8da0*/  FMNMX.FTZ R70, R67, R56, !PT ;  /* 0x0000003843467209 */ /* 0x001fc40007810000 */
[----:B------:R-:W-:Y:S02]  /*8db0*/  FSEL R91, R91, -INF , !P1 ;  /* 0xff8000005b5b7808 */ /* 0x000fe40004800000 */
[----:B------:R-:W-:Y:S01]  /*8dc0*/  LOP3.LUT P1, RZ, R16, 0x200000, RZ, 0xc0, !PT ;  /* 0x0020000010ff7812 */ /* 0x000fe2000782c0ff */
[----:B------:R-:W0:Y:S01]  /*8dd0*/  SHFL.BFLY PT, R57, R70, 0x1, 0x1f ;  /* 0x0c201f0046397f89 */ /* 0x000e2200000e0000 */
[C---:B------:R-:W-:Y:S02]  /*8de0*/  ISETP.GT.AND P5, PT, R138.reuse, 0x98, !P5 ;  /* 0x000000988a00780c */ /* 0x040fe40006fa4270 */
[----:B------:R-:W-:Y:S02]  /*8df0*/  ISETP.GT.AND P1, PT, R138, 0x48, !P1 ;  /* 0x000000488a00780c */ /* 0x000fe40004f24270 */
[C---:B------:R-:W-:Y:S02]  /*8e00*/  ISETP.LT.OR P4, PT, R139.reuse, 0x92, P4 ;  /* 0x000000928b00780c */ /* 0x040fe40002781670 */
[----:B------:R-:W-:-:S02]  /*8e10*/  ISETP.LT.OR P1, PT, R139, 0x49, P1 ;  /* 0x000000498b00780c */ /* 0x000fc40000f21670 */
[----:B------:R-:W-:Y:S02]  /*8e20*/  ISETP.LT.OR P5, PT, R139, 0x99, P5 ;  /* 0x000000998b00780c */ /* 0x000fe40002fa1670 */
[----:B------:R-:W-:Y:S02]  /*8e30*/  FSEL R94, R94, -INF , !P1 ;  /* 0xff8000005e5e7808 */ /* 0x000fe40004800000 */
[----:B------:R-:W-:Y:S02]  /*8e40*/  LOP3.LUT P1, RZ, R16, 0x100000, RZ, 0xc0, !PT ;  /* 0x0010000010ff7812 */ /* 0x000fe4000782c0ff */
[----:B------:R-:W-:Y:S02]  /*8e50*/  FSEL R66, R66, -INF , !P5 ;  /* 0xff80000042427808 */ /* 0x000fe40006800000 */
[----:B------:R-:W-:-:S04]  /*8e60*/  ISETP.GT.AND P1, PT, R138, 0x49, !P1 ;  /* 0x000000498a00780c */ /* 0x000fc80004f24270 */
[----:B------:R-:W-:Y:S02]  /*8e70*/  ISETP.LT.OR P1, PT, R139, 0x4a, P1 ;  /* 0x0000004a8b00780c */ /* 0x000fe40000f21670 */
[----:B0-----:R-:W-:Y:S02]  /*8e80*/  FMNMX.FTZ R56, R70, R57, !PT ;  /* 0x0000003946387209 */ /* 0x001fe40007810000 */
        /* <DEDUP_REMOVED lines=68> */
[----:B------:R-:W-:Y:S02]  /*92d0*/  FMNMX.FTZ R137, R57, R10, !PT ;  /* 0x0000000a39897209 */ /* 0x000fe40007810000 */
[----:B------:R-:W-:Y:S02]  /*92e0*/  FSEL R67, R20, RZ, P1 ;  /* 0x000000ff14437208 */ /* 0x000fe40000800000 */
[----:B------:R-:W-:-:S03]  /*92f0*/  ISETP.LT.OR P2, PT, R139, 0x9a, P2 ;  /* 0x0000009a8b00780c */ /* 0x000fc60001741670 */
        /* <DEDUP_REMOVED lines=80> */
[----:B------:R-:W-:Y:S02]  /*9800*/  FMNMX.FTZ R137, R59, R122, !PT ;  /* 0x0000007a3b897209 */ /* 0x000fe40007810000 */
[----:B------:R-:W-:Y:S01]  /*9810*/  FSEL R122, R62, -INF , !P3 ;  /* 0xff8000003e7a7808 */ /* 0x000fe20005800000 */
[----:B------:R-:W-:-:S01]  /*9820*/  FFMA.FTZ R62, R76, UR21, -R67 ;  /* 0x000000154c3e7c23 */ /* 0x000fc20008010843 */
[----:B------:R-:W-:Y:S02]  /*9830*/  FMNMX.FTZ R126, R60, R137, !PT ;  /* 0x000000893c7e7209 */ /* 0x000fe40007810000 */
[----:B------:R-:W-:Y:S01]  /*9840*/  FSEL R76, R63, -INF , !P4 ;  /* 0xff8000003f4c7808 */ /* 0x000fe20006000000 */
[----:B------:R-:W-:Y:S01]  /*9850*/  MUFU.EX2 R109, R109 ;  /* 0x0000006d006d7308 */ /* 0x000fe20000000800 */
[----:B------:R-:W-:-:S02]  /*9860*/  FMNMX.FTZ R137, R61, R126, !PT ;  /* 0x0000007e3d897209 */ /* 0x000fc40007810000 */
[----:B------:R-:W-:Y:S02]  /*9870*/  FSEL R126, R68, -INF , !P2 ;  /* 0xff800000447e7808 */ /* 0x000fe40005000000 */
[----:B------:R-:W-:-:S03]  /*9880*/  FMNMX.FTZ R137, R122, R137, !PT ;  /* 0x000000897a897209 */ /* 0x000fc60007810000 */
[----:B------:R0:W-:Y:S01]  /*9890*/  MUFU.EX2 R63, R62 ;  /* 0x0000003e003f7308 */ /* 0x0001e20000000800 */
[----:B------:R-:W-:-:S04]  /*98a0*/  FMNMX.FTZ R137, R76, R137, !PT ;  /* 0x000000894c897209 */ /* 0x000fc80007810000 */
[----:B------:R-:W-:-:S03]  /*98b0*/  FMNMX.FTZ R137, R66, R137, !PT ;  /* 0x0000008942897209 */ /* 0x000fc60007810000 */
[----:B------:R1:W-:Y:S01]  /*98c0*/  MUFU.EX2 R68, R133 ;  /* 0x0000008500447308 */ /* 0x0003e20000000800 */
[----:B------:R-:W-:-:S05]  /*98d0*/  FMNMX.FTZ R137, R126, R137, !PT ;  /* 0x000000897e897209 */ /* 0x000fca0007810000 */
[----:B0-----:R-:W0:Y:S02]  /*98e0*/  SHFL.BFLY PT, R62, R137, 0x2, 0x1f ;  /* 0x0c401f00893e7f89 */ /* 0x001e2400000e0000 */
[----:B------:R-:W-:Y:S01]  /*98f0*/  MUFU.EX2 R112, R112 ;  /* 0x0000007000707308 */ /* 0x000fe20000000800 */
[----:B-1----:R-:W-:-:S01]  /*9900*/  FFMA.FTZ R133, R135, UR21, -R67 ;  /* 0x0000001587857c23 */ /* 0x002fc20008010843 */
[----:B------:R-:W-:Y:S01]  /*9910*/  FFMA.FTZ R135, R136, UR21, -R67 ;  /* 0x0000001588877c23 */ /* 0x000fe20008010843 */
[----:B------:R-:W-:Y:S01]  /*9920*/  IMAD.U32 R67, RZ, RZ, UR21 ;  /* 0x00000015ff437e24 */ /* 0x000fe2000f8e00ff */
[----:B------:R-:W-:-:S04]  /*9930*/  FSEL R136, R56, RZ, P1 ;  /* 0x000000ff38887208 */ /* 0x000fc80000800000 */
[----:B------:R-:W-:Y:S01]  /*9940*/  MUFU.EX2 R113, R113 ;  /* 0x0000007100717308 */ /* 0x000fe20000000800 */
[----:B------:R-:W-:-:S04]  /*9950*/  FADD.FTZ R11, -R136, R11 ;  /* 0x0000000b880b7221 */ /* 0x000fc80000010100 */
[----:B------:R-:W-:-:S03]  /*9960*/  FMUL.FTZ R11, R11, UR21 ;  /* 0x000000150b0b7c20 */ /* 0x000fc60008410000 */
[----:B------:R-:W-:Y:S01]  /*9970*/  MUFU.EX2 R136, R69 ;  /* 0x0000004500887308 */ /* 0x000fe20000000800 */
[----:B0-----:R-:W-:-:S07]  /*9980*/  FMNMX.FTZ R62, R137, R62, !PT ;  /* 0x0000003e893e7209 */ /* 0x001fce0007810000 */
[----:B------:R-:W0:Y:S01]  /*9990*/  MUFU.EX2 R11, R11 ;  /* 0x0000000b000b7308 */ /* 0x000e220000000800 */
[----:B------:R-:W1:Y:S07]  /*99a0*/  SHFL.BFLY PT, R137, R62, 0x1, 0x1f ;  /* 0x0c201f003e897f89 */ /* 0x000e6e00000e0000 */
[----:B------:R-:W-:Y:S08]  /*99b0*/  MUFU.EX2 R116, R116 ;  /* 0x0000007400747308 */ /* 0x000ff00000000800 */
[----:B------:R-:W-:Y:S01]  /*99c0*/  MUFU.EX2 R117, R117 ;  /* 0x0000007500757308 */ /* 0x000fe20000000800 */
[----:B0-----:R-:W-:-:S07]  /*99d0*/  FFMA.FTZ R138, R11, R5, R12 ;  /* 0x000000050b8a7223 */ /* 0x001fce000001000c */
[----:B------:R-:W-:Y:S01]  /*99e0*/  MUFU.EX2 R88, R88 ;  /* 0x0000005800587308 */ /* 0x000fe20000000800 */
[----:B-1----:R-:W-:-:S04]  /*99f0*/  FMNMX.FTZ R62, R62, R137, !PT ;  /* 0x000000893e3e7209 */ /* 0x002fc80007810000 */
        /* <DEDUP_REMOVED lines=8> */
[----:B------:R-:W-:Y:S01]  /*9a80*/  FSEL R131, R62, RZ, P1 ;  /* 0x000000ff3e837208 */ /* 0x000fe20000800000 */
[----:B------:R-:W-:-:S01]  /*9a90*/  FFMA.FTZ R57, R57, UR21, -R67 ;  /* 0x0000001539397c23 */ /* 0x000fc20008010843 */
[--C-:B------:R-:W-:Y:S01]  /*9aa0*/  FFMA.FTZ R120, R120, UR21, -R67.reuse ;  /* 0x0000001578787c23 */ /* 0x100fe20008010843 */
[----:B------:R-:W-:-:S01]  /*9ab0*/  FFMA.FTZ R124, R124, UR21, -R67 ;  /* 0x000000157c7c7c23 */ /* 0x000fc20008010843 */
[----:B------:R-:W-:Y:S01]  /*9ac0*/  MUFU.EX2 R69, R137 ;  /* 0x0000008900457308 */ /* 0x000fe20000000800 */
[----:B------:R-:W-:-:S01]  /*9ad0*/  FADD.FTZ R131, -R131, R10 ;  /* 0x0000000a83837221 */ /* 0x000fc20000010100 */
[--C-:B------:R-:W-:Y:S01]  /*9ae0*/  FFMA.FTZ R128, R128, UR21, -R67.reuse ;  /* 0x0000001580807c23 */ /* 0x100fe20008010843 */
[----:B------:R-:W-:-:S01]  /*9af0*/  FFMA.FTZ R132, R132, UR21, -R67 ;  /* 0x0000001584847c23 */ /* 0x000fc20008010843 */
[--C-:B------:R-:W-:Y:S01]  /*9b00*/  FFMA.FTZ R106, R106, UR21, -R67.reuse ;  /* 0x000000156a6a7c23 */ /* 0x100fe20008010843 */
[----:B------:R-:W-:Y:S01]  /*9b10*/  FMUL.FTZ R10, R131, UR21 ;  /* 0x00000015830a7c20 */ /* 0x000fe20008410000 */
[----:B------:R-:W-:Y:S01]  /*9b20*/  FADD.FTZ R131, R71, R138 ;  /* 0x0000008a47837221 */ /* 0x000fe20000010000 */
[----:B------:R-:W-:-:S01]  /*9b30*/  FFMA.FTZ R107, R107, UR21, -R67 ;  /* 0x000000156b6b7c23 */ /* 0x000fc20008010843 */
[----:B------:R-:W-:Y:S01]  /*9b40*/  MUFU.EX2 R57, R57 ;  /* 0x0000003900397308 */ /* 0x000fe20000000800 */
[----:B------:R-:W-:-:S01]  /*9b50*/  FFMA.FTZ R110, R110, UR21, -R67 ;  /* 0x000000156e6e7c23 */ /* 0x000fc20008010843 */
[----:B------:R-:W-:Y:S01]  /*9b60*/  FADD.FTZ R138, R14, R131 ;  /* 0x000000830e8a7221 */ /* 0x000fe20000010000 */
[----:B------:R-:W-:-:S01]  /*9b70*/  FFMA.FTZ R111, R111, UR21, -R67 ;  /* 0x000000156f6f7c23 */ /* 0x000fc20008010843 */
[--C-:B------:R-:W-:Y:S01]  /*9b80*/  FFMA.FTZ R114, R114, UR21, -R67.reuse ;  /* 0x0000001572727c23 */ /* 0x100fe20008010843 */
[----:B------:R-:W-:-:S01]  /*9b90*/  FFMA.FTZ R115, R115, UR21, -R67 ;  /* 0x0000001573737c23 */ /* 0x000fc20008010843 */
[----:B------:R-:W-:Y:S01]  /*9ba0*/  FADD.FTZ R131, R121, R138 ;  /* 0x0000008a79837221 */ /* 0x000fe20000010000 */
[----:B------:R-:W-:-:S01]  /*9bb0*/  FFMA.FTZ R118, R118, UR21, -R67 ;  /* 0x0000001576767c23 */ /* 0x000fc20008010843 */
[----:B------:R-:W0:Y:S01]  /*9bc0*/  MUFU.EX2 R10, R10 ;  /* 0x0000000a000a7308 */ /* 0x000e220000000800 */
[----:B------:R-:W-:-:S01]  /*9bd0*/  FFMA.FTZ R119, R119, UR21, -R67 ;  /* 0x0000001577777c23 */ /* 0x000fc20008010843 */
[----:B------:R-:W-:Y:S01]  /*9be0*/  FADD.FTZ R138, R20, R131 ;  /* 0x00000083148a7221 */ /* 0x000fe20000010000 */
[----:B------:R-:W-:-:S01]  /*9bf0*/  FFMA.FTZ R90, R90, UR21, -R67 ;  /* 0x000000155a5a7c23 */ /* 0x000fc20008010843 */
[--C-:B------:R-:W-:Y:S01]  /*9c00*/  FFMA.FTZ R91, R91, UR21, -R67.reuse ;  /* 0x000000155b5b7c23 */ /* 0x100fe20008010843 */
[----:B------:R-:W-:-:S01]  /*9c10*/  FFMA.FTZ R94, R94, UR21, -R67 ;  /* 0x000000155e5e7c23 */ /* 0x000fc20008010843 */
[----:B------:R-:W-:Y:S01]  /*9c20*/  FADD.FTZ R131, R125, R138 ;  /* 0x0000008a7d837221 */ /* 0x000fe20000010000 */
        /* <DEDUP_REMOVED lines=153> */
.L_x_11042:
        /* <DEDUP_REMOVED lines=86> */
.L_x_11025:
[----:B------:R-:W0:Y:S01]  /*ab20*/  LDC R9, c[0x0][0x9e4] ;  /* 0x00027900ff097b82 */ /* 0x000e220000000800 */
[----:B------:R-:W-:Y:S01]  /*ab30*/  ULDC UR6, c[0x0][0x9dc] ;  /* 0x0002770000067ab9 */ /* 0x000fe20000000800 */
[----:B------:R-:W-:Y:S01]  /*ab40*/  LOP3.LUT R2, R2, 0xffffffef, RZ, 0xc0, !PT ;  /* 0xffffffef02027812 */ /* 0x000fe200078ec0ff */
[----:B------:R-:W-:-:S05]  /*ab50*/  VIADD R12, R22, -UR6 ;  /* 0x80000006160c7c36 */ /* 0x000fca0008000000 */
[----:B------:R-:W-:Y:S02]  /*ab60*/  R2UR UR6, R12 ;  /* 0x000000000c0672ca */ /* 0x000fe400000e0000 */
        /* <DEDUP_REMOVED lines=12> */
.L_x_11045:
[----:B------:R-:W-:-:S13]  /*ac30*/  ISETP.NE.AND P1, PT, R9, 0x1, PT ;  /* 0x000000010900780c */ /* 0x000fda0003f25270 */
[----:B------:R-:W0:Y:S02]  /*ac40*/  @P1 LDC.64 R12, c[0x0][0x9e8] ;  /* 0x00027a00ff0c1b82 */ /* 0x000e240000000a00 */
[----:B0-----:R-:W-:-:S05]  /*ac50*/  @P1 IMAD.HI.U32 R12, R22, R12, RZ ;  /* 0x0000000c160c1227 */ /* 0x001fca00078e00ff */
[----:B------:R-:W-:-:S07]  /*ac60*/  @P1 SHF.R.U32.HI R22, RZ, R13, R12 ;  /* 0x0000000dff161219 */ /* 0x000fce000001160c */
.L_x_11046:
[----:B------:R-:W-:-:S05]  /*ac70*/  IMAD R22, R22, R9, RZ ;  /* 0x0000000916167224 */ /* 0x000fca00078e02ff */
[----:B------:R-:W-:-:S13]  /*ac80*/  R2UR UR7, R22 ;  /* 0x00000000160772ca */ /* 0x000fda00000e0000 */
[----:B------:R-:W-:-:S04]  /*ac90*/  UISETP.LT.AND UP0, UPT, UR6, UR7, UPT ;  /* 0x000000070600728c */ /* 0x000fc8000bf01270 */
[----:B------:R-:W-:-:S12]  /*aca0*/  USEL UR6, UR6, UR7, !UP0 ;  /* 0x0000000706067287 */ /* 0x000fd8000c000000 */
.L_x_11044:
        /* <DEDUP_REMOVED lines=13> */
.L_x_11057:
[----:B------:R-:W-:-:S04]  /*ad80*/  UIADD3 UR38, UR23, 0x1, URZ ;  /* 0x0000000117267890 */ /* 0x000fc8000fffe03f */
[----:B------:R-:W-:-:S04]  /*ad90*/  UISETP.NE.AND UP0, UPT, UR38, 0x2, UPT ;  /* 0x000000022600788c */ /* 0x000fc8000bf05270 */
[----:B------:R-:W-:Y:S02]  /*ada0*/  USEL UR37, URZ, 0x1, UP0 ;  /* 0x000000013f257887 */ /* 0x000fe40008000000 */
[----:B------:R-:W-:Y:S02]  /*adb0*/  USEL UR38, UR38, URZ, UP0 ;  /* 0x0000003f26267287 */ /* 0x000fe40008000000 */
[----:B------:R-:W-:Y:S01]  /*adc0*/  ULOP3.LUT UR37, UR24, UR37, URZ, 0x3c, !UPT ;  /* 0x0000002518257292 */ /* 0x000fe2000f8e3c3f */
[----:B------:R-:W-:Y:S11]  /*add0*/  @!P0 BRA `(.L_x_11048) ;  /* 0x0000000000048947 */ /* 0x000ff60003800000 */
[----:B------:R-:W-:Y:S01]  /*ade0*/  BPT.TRAP 0x1 ;  /* 0x000000040000795c */ /* 0x000fe20000300000 */
.L_x_11048:
[----:B------:R-:W-:Y:S01]  /*adf0*/  ULEA UR6, UR38, UR45, 0x3 ;  /* 0x0000002d26067291 */ /* 0x000fe2000f8e183f */
[----:B------:R-:W-:-:S05]  /*ae00*/  IMAD.U32 R10, RZ, RZ, UR37 ;  /* 0x00000025ff0a7e24 */ /* 0x000fca000f8e00ff */
[----:B------:R-:W-:-:S04]  /*ae10*/  SHF.L.U32 R10, R10, 0x1f, RZ ;  /* 0x0000001f0a0a7819 */ /* 0x000fc800000006ff */
[----:B------:R0:W1:Y:S01]  /*ae20*/  SYNCS.PHASECHK.TRANS64.TRYWAIT P1, [UR6+0x13230], R10 ;  /* 0x0132300aff0075a7 */ /* 0x0000620008020146 */
[----:B------:R-:W-:Y:S05]  /*ae30*/  @!P0 BRA `(.L_x_11049) ;  /* 0x0000000000048947 */ /* 0x000fea0003800000 */
[----:B------:R-:W-:Y:S01]  /*ae40*/  BPT.TRAP 0x1 ;  /* 0x000000040000795c */ /* 0x000fe20000300000 */
.L_x_11049:
[----:B-1----:R-:W-:Y:S05]  /*ae50*/  @P1 BRA `(.L_x_11050) ;  /* 0x0000000000081947 */ /* 0x002fea0003800000 */
[----:B------:R-:W1:Y:S02]  /*ae60*/  SYNCS.PHASECHK.TRANS64.TRYWAIT P1, [UR6+0x13230], R10 ;  /* 0x0132300aff0075a7 */ /* 0x000e640008020146 */
[----:B-1----:R-:W-:Y:S05]  /*ae70*/  @!P1 BRA `(.L_x_11051) ;  /* 0x000000e000b09947 */ /* 0x002fea0003800000 */
.L_x_11050:
        /* <DEDUP_REMOVED lines=64> */
.L_x_11052:
[----:B------:R-:W-:Y:S01]  /*b280*/  ULEA UR11, UR23, UR45, 0x3 ;  /* 0x0000002d170b7291 */ /* 0x000fe2000f8e183f */
[----:B01----:R-:W-:-:S05]  /*b290*/  IMAD.U32 R10, RZ, RZ, UR24 ;  /* 0x00000018ff0a7e24 */ /* 0x003fca000f8e00ff */
[----:B------:R-:W-:-:S04]  /*b2a0*/  SHF.L.U32 R10, R10, 0x1f, RZ ;  /* 0x0000001f0a0a7819 */ /* 0x000fc800000006ff */
[----:B------:R0:W1:Y:S01]  /*b2b0*/  SYNCS.PHASECHK.TRANS64.TRYWAIT P1, [UR11+0x13250], R10 ;  /* 0x0132500aff0075a7 */ /* 0x000062000802014b */
[----:B------:R-:W-:Y:S05]  /*b2c0*/  @!P0 BRA `(.L_x_11053) ;  /* 0x0000000000048947 */ /* 0x000fea0003800000 */
[----:B------:R-:W-:Y:S01]  /*b2d0*/  BPT.TRAP 0x1 ;  /* 0x000000040000795c */ /* 0x000fe20000300000 */
.L_x_11053:
[----:B-1----:R-:W-:Y:S05]  /*b2e0*/  @P1 BRA `(.L_x_11054) ;  /* 0x0000000000081947 */ /* 0x002fea0003800000 */
[----:B------:R-:W1:Y:S02]  /*b2f0*/  SYNCS.PHASECHK.TRANS64.TRYWAIT P1, [UR11+0x13250], R10 ;  /* 0x0132500aff0075a7 */ /* 0x000e64000802014b */
[----:B-1----:R-:W-:Y:S05]  /*b300*/  @!P1 BRA `(.L_x_11055) ;  /* 0x000000dc00a49947 */ /* 0x002fea0003800000 */
.L_x_11054:
        /* <DEDUP_REMOVED lines=20> */
[----:B------:R-:W-:Y:S01]  /*b450*/  UIADD3 UR6, UR45, 0x1000, URZ ;  /* 0x000010002d067890 */ /* 0x000fe2000fffe03f */
[C---:B------:R-:W-:Y:S01]  /*b460*/  FMUL.FTZ R105, R0.reuse, R105 ;  /* 0x0000006900697220 */ /* 0x040fe20000410000 */
[----:B------:R-:W2:Y:S01]  /*b470*/  MUFU.TANH R14, R14 ;  /* 0x0000000e000e7308 */ /* 0x000ea20000002400 */
[----:B-1----:R-:W-:Y:S01]  /*b480*/  FMNMX.FTZ R11, R15, R12, !PT ;  /* 0x0000000c0f0b7209 */ /* 0x002fe20007810000 */
[C---:B------:R-:W-:Y:S01]  /*b490*/  FMUL.FTZ R107, R0.reuse, R107 ;  /* 0x0000006b006b7220 */ /* 0x040fe20000410000 */
[----:B------:R-:W-:Y:S01]  /*b4a0*/  USHF.R.U32.HI UR6, URZ, 0x4, UR6 ;  /* 0x000000043f067899 */ /* 0x000fe20008011606 */
[C---:B------:R-:W-:Y:S01]  /*b4b0*/  FMUL.FTZ R108, R0.reuse, R108 ;  /* 0x0000006c006c7220 */ /* 0x040fe20000410000 */
[C---:B------:R-:W-:Y:S01]  /*b4c0*/  FMUL.FTZ R110, R0.reuse, R110 ;  /* 0x0000006e006e7220 */ /* 0x040fe20000410000 */
[----:B------:R-:W-:Y:S01]  /*b4d0*/  FMUL.FTZ R109, R0, R109 ;  /* 0x0000006d006d7220 */ /* 0x000fe20000410000 */
[----:B------:R-:W-:Y:S01]  /*b4e0*/  ULOP3.LUT UR6, UR6, 0x3fff, URZ, 0xc0, !UPT ;  /* 0x00003fff06067892 */ /* 0x000fe2000f8ec03f */
[----:B------:R-:W1:Y:S01]  /*b4f0*/  MUFU.TANH R21, R21 ;  /* 0x0000001500157308 */ /* 0x000e620000002400 */
[----:B0-----:R-:W-:Y:S01]  /*b500*/  FMNMX.FTZ R10, R20, R13, !PT ;  /* 0x0000000d140a7209 */ /* 0x001fe20007810000 */
[C---:B------:R-:W-:Y:S01]  /*b510*/  FMUL.FTZ R111, R0.reuse, R111 ;  /* 0x0000006f006f7220 */ /* 0x040fe20000410000 */
[----:B------:R-:W-:Y:S01]  /*b520*/  ULOP3.LUT UR6, UR6, 0x10000, URZ, 0xfc, !UPT ;  /* 0x0001000006067892 */ /* 0x000fe2000f8efc3f */
[C---:B------:R-:W-:Y:S01]  /*b530*/  FMUL.FTZ R112, R0.reuse, R112 ;  /* 0x0000007000707220 */ /* 0x040fe20000410000 */
[C---:B------:R-:W-:Y:S01]  /*b540*/  FMUL.FTZ R114, R0.reuse, R114 ;  /* 0x0000007200727220 */ /* 0x040fe20000410000 */
[----:B------:R-:W-:Y:S01]  /*b550*/  FMUL.FTZ R113, R0, R113 ;  /* 0x0000007100717220 */ /* 0x000fe20000410000 */
[----:B------:R-:W-:Y:S01]  /*b560*/  UIMAD UR10, UR23, 0x280, UR6 ;  /* 0x00000280170a78a4 */ /* 0x000fe2000f8e0206 */
[----:B------:R-:W0:Y:S01]  /*b570*/  MUFU.TANH R22, R22 ;  /* 0x0000001600167308 */ /* 0x000e220000002400 */
[----:B--2---:R-:W-:Y:S01]  /*b580*/  FMNMX.FTZ R11, R14, R11, !PT ;  /* 0x0000000b0e0b7209 */ /* 0x004fe20007810000 */
[----:B------:R-:W-:Y:S01]  /*b590*/  WARPGROUP.ARRIVE ;  /* 0x00000000000079c5 */ /* 0x000fe20000000000 */
[C---:B------:R-:W-:Y:S01]  /*b5a0*/  FMUL.FTZ R115, R0.reuse, R115 ;  /* 0x0000007300737220 */ /* 0x040fe20000410000 */
[C---:B------:R-:W-:Y:S01]  /*b5b0*/  FMUL.FTZ R116, R0.reuse, R116 ;  /* 0x0000007400747220 */ /* 0x040fe20000410000 */
[----:B------:R-:W-:Y:S01]  /*b5c0*/  UMOV UR7, 0xc0000010 ;  /* 0xc000001000077882 */ /* 0x000fe20000000000 */
[----:B------:R-:W-:Y:S01]  /*b5d0*/  UMOV UR6, UR10 ;  /* 0x0000000a00067c82 */ /* 0x000fe20008000000 */
[C---:B------:R-:W-:Y:S01]  /*b5e0*/  FMUL.FTZ R118, R0.reuse, R118 ;  /* 0x0000007600767220 */ /* 0x040fe20000410000 */
[----:B------:R-:W2:Y:S01]  /*b5f0*/  MUFU.TANH R121, R121 ;  /* 0x0000007900797308 */ /* 0x000ea20000002400 */
[----:B-1----:R-:W-:Y:S01]  /*b600*/  FMNMX.FTZ R10, R21, R10, !PT ;  /* 0x0000000a150a7209 */ /* 0x002fe20007810000 */
[C---:B------:R-:W-:Y:S01]  /*b610*/  FMUL.FTZ R117, R0.reuse, R117 ;  /* 0x0000007500757220 */ /* 0x040fe20000410000 */
[----:B------:R-:W-:Y:S01]  /*b620*/  QGMMA.64x64x32.F32.E4M3.E4M3 R24, R152, gdesc[UR4], R24, gsb0 ;  /* 0x00e0000498187df3 */ /* 0x000fe20008000818 */
        /* <DEDUP_REMOVED lines=47> */
[C---:B------:R-:W-:Y:S01]  /*b920*/  FMUL.FTZ R58, R0.reuse, R58 ;  /* 0x0000003a003a7220 */ /* 0x040fe20000410000 */
[C---:B------:R-:W-:Y:S01]  /*b930*/  FMUL.FTZ R57, R0.reuse, R57 ;  /* 0x0000003900397220 */ /* 0x040fe20000410000 */
[----:B------:R-:W-:Y:S01]  /*b940*/  UMOV UR7, 0xc0000010 ;  /* 0xc000001000077882 */ /* 0x000fe20000000000 */
        /* <DEDUP_REMOVED lines=11> */
[----:B--2---:R-:W-:Y:S01]  /*ba00*/  FMNMX.FTZ R132, R126, R131, !PT ;  /* 0x000000837e847209 */ /* 0x004fe20007810000 */
[C---:B------:R-:W-:Y:S01]  /*ba10*/  FMUL.FTZ R67, R0.reuse, R67 ;  /* 0x0000004300437220 */ /* 0x040fe20000410000 */
[C---:B------:R-:W-:Y:S01]  /*ba20*/  FMUL.FTZ R68, R0.reuse, R68 ;  /* 0x0000004400447220 */ /* 0x040fe20000410000 */
[C---:B------:R-:W-:Y:S01]  /*ba30*/  FMUL.FTZ R70, R0.reuse, R70 ;  /* 0x0000004600467220 */ /* 0x040fe20000410000 */
[C---:B------:R-:W-:Y:S01]  /*ba40*/  FMUL.FTZ R69, R0.reuse, R69 ;  /* 0x0000004500457220 */ /* 0x040fe20000410000 */
[----:B------:R-:W-:-:S02]  /*ba50*/  FMUL.FTZ R71, R0, R71 ;  /* 0x0000004700477220 */ /* 0x000fc40000410000 */
[----:B------:R-:W2:Y:S01]  /*ba60*/  MUFU.TANH R128, R128 ;  /* 0x0000008000807308 */ /* 0x000ea20000002400 */
[----:B-1----:R-:W-:-:S07]  /*ba70*/  FMNMX.FTZ R11, R127, R10, !PT ;  /* 0x0000000a7f0b7209 */ /* 0x002fce0007810000 */
[----:B------:R-:W1:Y:S01]  /*ba80*/  MUFU.TANH R130, R130 ;  /* 0x0000008200827308 */ /* 0x000e620000002400 */
[----:B0-----:R-:W-:Y:S01]  /*ba90*/  FMNMX.FTZ R131, R129, R132, !PT ;  /* 0x0000008481837209 */ /* 0x001fe20007810000 */
[----:B------:R-:W-:Y:S02]  /*baa0*/  WARPGROUP.DEPBAR.LE gsb0, 0x0 ;  /* 0x00008000000079c5 */ /* 0x000fe40000010000 */
[----:B------:R-:W-:-:S06]  /*bab0*/  WARPGROUP.ARRIVE ;  /* 0x00000000000079c5 */ /* 0x000fcc0000000000 */
[----:B------:R-:W0:Y:S01]  /*bac0*/  S2R R155, SR_TID.X ;  /* 0x00000000009b7919 */ /* 0x000e220000002100 */
[----:B------:R-:W3:Y:S01]  /*bad0*/  MUFU.TANH R104, R104 ;  /* 0x0000006800687308 */ /* 0x000ee20000002400 */
[----:B--2---:R-:W-:Y:S01]  /*bae0*/  FMNMX.FTZ R11, R128, R11, !PT ;  /* 0x0000000b800b7209 */ /* 0x004fe20007810000 */
[----:B------:R-:W-:Y:S01]  /*baf0*/  QGMMA.64x64x32.F32.E4M3.E4M3 R24, R148, gdesc[UR4], R24, gsb0 ;  /* 0x00e0000494187df3 */ /* 0x000fe20008000818 */
[----:B------:R-:W-:Y:S01]  /*bb00*/  UIADD3 UR6, UR10, 0x100, URZ ;  /* 0x000001000a067890 */ /* 0x000fe2000fffe03f */
[----:B------:R-:W-:-:S04]  /*bb10*/  UMOV UR7, 0xc0000010 ;  /* 0xc000001000077882 */ /* 0x000fc80000000000 */
[----:B------:R-:W2:Y:S01]  /*bb20*/  MUFU.TANH R106, R106 ;  /* 0x0000006a006a7308 */ /* 0x000ea20000002400 */
[----:B-1----:R-:W-:-:S07]  /*bb30*/  FMNMX.FTZ R131, R130, R131, !PT ;  /* 0x0000008382837209 */ /* 0x002fce0007810000 */
[----:B------:R-:W1:Y:S01]  /*bb40*/  MUFU.TANH R105, R105 ;  /* 0x0000006900697308 */ /* 0x000e620000002400 */
[----:B---3--:R-:W-:-:S07]  /*bb50*/  FMNMX.FTZ R10, R104, R11, !PT ;  /* 0x0000000b680a7209 */ /* 0x008fce0007810000 */
[----:B------:R-:W3:Y:S01]  /*bb60*/  MUFU.TANH R107, R107 ;  /* 0x0000006b006b7308 */ /* 0x000ee20000002400 */
[----:B--2---:R-:W-:Y:S02]  /*bb70*/  FMNMX.FTZ R132, R106, R131, !PT ;  /* 0x000000836a847209 */ /* 0x004fe40007810000 */
[----:B0-----:R-:W-:-:S05]  /*bb80*/  LOP3.LUT P1, RZ, R155, 0x7f, RZ, 0xc0, !PT ;  /* 0x0000007f9bff7812 */ /* 0x001fca000782c0ff */
        /* <DEDUP_REMOVED lines=149> */
[----:B------:R-:W-:Y:S02]  /*c4e0*/  IMAD.U32 R135, RZ, RZ, UR21 ;  /* 0x00000015ff877e24 */ /* 0x000fe4000f8e00ff */
        /* <DEDUP_REMOVED lines=251> */
.L_x_11056:
        /* <DEDUP_REMOVED lines=82> */
.L_x_11047:
        /* <DEDUP_REMOVED lines=14> */
.L_x_11076:
[----:B------:R-:W-:-:S04]  /*daa0*/  UISETP.NE.AND UP0, UPT, UR25, 0x1, UPT ;  /* 0x000000011900788c */ /* 0x000fc8000bf05270 */
[----:B------:R-:W-:-:S04]  /*dab0*/  USEL UR37, URZ, 0x1, UP0 ;  /* 0x000000013f257887 */ /* 0x000fc80008000000 */
[----:B------:R-:W-:Y:S01]  /*dac0*/  ULOP3.LUT UR37, UR26, UR37, URZ, 0x3c, !UPT ;  /* 0x000000251a257292 */ /* 0x000fe2000f8e3c3f */
[----:B------:R-:W-:Y:S11]  /*dad0*/  @!P0 BRA `(.L_x_11059) ;  /* 0x0000000000048947 */ /* 0x000ff60003800000 */
[----:B------:R-:W-:Y:S01]  /*dae0*/  BPT.TRAP 0x1 ;  /* 0x000000040000795c */ /* 0x000fe20000300000 */
.L_x_11059:
        /* <DEDUP_REMOVED lines=9> */
.L_x_11060:
[----:B-1----:R-:W-:Y:S05]  /*db80*/  @P1 BRA `(.L_x_11061) ;  /* 0x0000000000081947 */ /* 0x002fea0003800000 */
[----:B------:R-:W1:Y:S02]  /*db90*/  SYNCS.PHASECHK.TRANS64.TRYWAIT P1, [UR24+0x13230], R10 ;  /* 0x0132300aff0075a7 */ /* 0x000e640008020158 */
[----:B-1----:R-:W-:Y:S05]  /*dba0*/  @!P1 BRA `(.L_x_11062) ;  /* 0x000000b400949947 */ /* 0x002fea0003800000 */
.L_x_11061:
        /* <DEDUP_REMOVED lines=64> */
.L_x_11063:
[----:B------:R-:W-:Y:S01]  /*dfb0*/  ULEA UR11, UR25, UR45, 0x3 ;  /* 0x0000002d190b7291 */ /* 0x000fe2000f8e183f */
[----:B01----:R-:W-:-:S05]  /*dfc0*/  IMAD.U32 R10, RZ, RZ, UR26 ;  /* 0x0000001aff0a7e24 */ /* 0x003fca000f8e00ff */
[----:B------:R-:W-:-:S04]  /*dfd0*/  SHF.L.U32 R10, R10, 0x1f, RZ ;  /* 0x0000001f0a0a7819 */ /* 0x000fc800000006ff */
[----:B------:R0:W1:Y:S01]  /*dfe0*/  SYNCS.PHASECHK.TRANS64.TRYWAIT P1, [UR11+0x13250], R10 ;  /* 0x0132500aff0075a7 */ /* 0x000062000802014b */
[----:B------:R-:W-:Y:S05]  /*dff0*/  @!P0 BRA `(.L_x_11064) ;  /* 0x0000000000048947 */ /* 0x000fea0003800000 */
[----:B------:R-:W-:Y:S01]  /*e000*/  BPT.TRAP 0x1 ;  /* 0x000000040000795c */ /* 0x000fe20000300000 */
.L_x_11064:
[----:B-1----:R-:W-:Y:S05]  /*e010*/  @P1 BRA `(.L_x_11065) ;  /* 0x0000000000081947 */ /* 0x002fea0003800000 */
[----:B------:R-:W1:Y:S02]  /*e020*/  SYNCS.PHASECHK.TRANS64.TRYWAIT P1, [UR11+0x13250], R10 ;  /* 0x0132500aff0075a7 */ /* 0x000e64000802014b */
[----:B-1----:R-:W-:Y:S05]  /*e030*/  @!P1 BRA `(.L_x_11066) ;  /* 0x000000b000889947 */ /* 0x002fea0003800000 */
.L_x_11065:
        /* <DEDUP_REMOVED lines=17> */
[----:B------:R-:W-:Y:S01]  /*e150*/  FMUL.FTZ R22, R0, R122 ;  /* 0x0000007a00167220 */ /* 0x000fe20000410000 */
[----:B------:R-:W-:-:S02]  /*e160*/  IMAD.U32 R56, RZ, RZ, UR24 ;  /* 0x00000018ff387e24 */ /* 0x000fc4000f8e00ff */
[C---:B------:R-:W-:Y:S01]  /*e170*/  FMUL.FTZ R122, R0.reuse, R125 ;  /* 0x0000007d007a7220 */ /* 0x040fe20000410000 */
[C---:B------:R-:W-:Y:S01]  /*e180*/  FMUL.FTZ R125, R0.reuse, R128 ;  /* 0x00000080007d7220 */ /* 0x040fe20000410000 */
[C---:B0-----:R-:W-:Y:S01]  /*e190*/  FMUL.FTZ R10, R0.reuse, R120 ;  /* 0x00000078000a7220 */ /* 0x041fe20000410000 */
        /* <DEDUP_REMOVED lines=66> */
[----:B------:R-:W2:Y:S01]  /*e5c0*/  MUFU.TANH R22, R22 ;  /* 0x0000001600167308 */ /* 0x000ea20000002400 */
[----:B------:R-:W-:-:S02]  /*e5d0*/  WARPGROUP.DEPBAR.LE gsb0, 0x0 ;  /* 0x00008000000079c5 */ /* 0x000fc40000010000 */
[----:B------:R-:W-:-:S06]  /*e5e0*/  WARPGROUP.ARRIVE ;  /* 0x00000000000079c5 */ /* 0x000fcc0000000000 */
[----:B------:R-:W3:Y:S01]  /*e5f0*/  S2R R155, SR_TID.X ;  /* 0x00000000009b7919 */ /* 0x000ee20000002100 */
[----:B------:R-:W4:Y:S01]  /*e600*/  MUFU.TANH R120, R120 ;  /* 0x0000007800787308 */ /* 0x000f220000002400 */
[----:B------:R-:W-:Y:S01]  /*e610*/  QGMMA.64x64x32.F32.E4M3.E4M3 R24, R148, gdesc[UR4], R24, gsb0 ;  /* 0x00e0000494187df3 */ /* 0x000fe20008000818 */
[----:B------:R-:W-:Y:S01]  /*e620*/  UIADD3 UR6, UR10, 0x100, URZ ;  /* 0x000001000a067890 */ /* 0x000fe2000fffe03f */
[----:B------:R-:W-:-:S05]  /*e630*/  UMOV UR7, 0xc0000010 ;  /* 0xc000001000077882 */ /* 0x000fca0000000000 */
[----:B------:R-:W0:Y:S08]  /*e640*/  MUFU.TANH R121, R121 ;  /* 0x0000007900797308 */ /* 0x000e300000002400 */
[----:B------:R-:W0:Y:S08]  /*e650*/  MUFU.TANH R122, R122 ;  /* 0x0000007a007a7308 */ /* 0x000e300000002400 */
[----:B------:R-:W0:Y:S01]  /*e660*/  MUFU.TANH R123, R123 ;  /* 0x0000007b007b7308 */ /* 0x000e220000002400 */
[----:B---3--:R-:W-:-:S07]  /*e670*/  LOP3.LUT P1, RZ, R155, 0x7f, RZ, 0xc0, !PT ;  /* 0x0000007f9bff7812 */ /* 0x008fce000782c0ff */
[----:B------:R-:W3:Y:S08]  /*e680*/  MUFU.TANH R124, R124 ;  /* 0x0000007c007c7308 */ /* 0x000ef00000002400 */
[----:B------:R-:W0:Y:S01]  /*e690*/  MUFU.TANH R125, R125 ;  /* 0x0000007d007d7308 */ /* 0x000e220000002400 */
[----:B------:R-:W-:-:S05]  /*e6a0*/  @!P1 VIADD R56, R56, 0x13240 ;  /* 0x0001324038389836 */ /* 0x000fca0000000000 */
[----:B------:R-:W-:Y:S02]  /*e6b0*/  @!P1 PRMT R56, RZ, 0x654, R56 ;  /* 0x00000654ff389816 */ /* 0x000fe40000000038 */
        /* <DEDUP_REMOVED lines=40> */
[----:B------:R-:W-:Y:S01]  /*e940*/  FMUL.FTZ R66, R0, R71 ;  /* 0x0000004700427220 */ /* 0x000fe20000410000 */
[----:B------:R-:W0:Y:S01]  /*e950*/  MUFU.TANH R90, R90 ;  /* 0x0000005a005a7308 */ /* 0x000e220000002400 */
[----:B------:R-:W-:Y:S07]  /*e960*/  QGMMA.64x64x32.F32.E4M3.E4M3 R24, R136, gdesc[UR4], R24, gsb0 ;  /* 0x00e0000488187df3 */ /* 0x000fee0008000818 */
        /* <DEDUP_REMOVED lines=13> */
[----:B------:R0:W-:Y:S01]  /*ea40*/  @!P1 SYNCS.ARRIVE.TRANS64.RED.A1T0 RZ, [R56+URZ], RZ ;  /* 0x000000ff38ff99a7 */ /* 0x0001e2000810043f */
[----:B------:R-:W-:Y:S01]  /*ea50*/  ISETP.GE.AND P1, PT, R9, 0x1, PT ;  /* 0x000000010900780c */ /* 0x000fe20003f26270 */
[----:B------:R-:W0:Y:S01]  /*ea60*/  MUFU.TANH R100, R100 ;  /* 0x0000006400647308 */ /* 0x000e220000002400 */
[----:B------:R-:W-:Y:S01]  /*ea70*/  IMAD R67, R17, -0x2, R70 ;  /* 0xfffffffe11437824 */ /* 0x000fe200078e0246 */
[----:B------:R-:W-:-:S05]  /*ea80*/  IADD3 R138, R70, 0x1, R18 ;  /* 0x00000001468a7810 */ /* 0x000fca0007ffe012 */
[----:B------:R-:W-:Y:S01]  /*ea90*/  IMAD.IADD R138, R138, 0x1, -R19 ;  /* 0x000000018a8a7824 */ /* 0x000fe200078e0a13 */
[----:B------:R-:W0:Y:S03]  /*eaa0*/  MUFU.TANH R101, R101 ;  /* 0x0000006500657308 */ /* 0x000e260000002400 */
[----:B------:R-:W-:-:S04]  /*eab0*/  IMAD R138, R17, -0x2, R138 ;  /* 0xfffffffe118a7824 */ /* 0x000fc800078e028a */
[C---:B------:R-:W-:Y:S01]  /*eac0*/  VIADD R139, R138.reuse, UR23 ;  /* 0x000000178a8b7c36 */ /* 0x040fe20008000000 */
[----:B------:R-:W0:Y:S01]  /*ead0*/  MUFU.TANH R102, R102 ;  /* 0x0000006600667308 */ /* 0x000e220000002400 */
[----:B------:R-:W-:Y:S02]  /*eae0*/  VIADD R138, R138, UR20 ;  /* 0x000000148a8a7c36 */ /* 0x000fe40008000000 */
        /* <DEDUP_REMOVED lines=47> */
.L_x_11069:
[----:B------:R-:W-:-:S05]  /*ede0*/  IMAD.U32 R141, RZ, RZ, UR22 ;  /* 0x00000016ff8d7e24 */ /* 0x000fca000f8e00ff */
[----:B------:R-:W-:-:S13]  /*edf0*/  ISETP.NE.AND P1, PT, R141, 0x1, PT ;  /* 0x000000018d00780c */ /* 0x000fda0003f25270 */
[----:B0-----:R-:W0:Y:S02]  /*ee00*/  @P1 LDC.64 R56, c[0x0][0x9e8] ;  /* 0x00027a00ff381b82 */ /* 0x001e240000000a00 */
[----:B0-----:R-:W-:-:S04]  /*ee10*/  @P1 IMAD.HI.U32 R142, R12, R56, RZ ;  /* 0x000000380c8e1227 */ /* 0x001fc800078e00ff */
[----:B------:R-:W-:Y:S01]  /*ee20*/  IMAD.MOV.U32 R56, RZ, RZ, R12 ;  /* 0x000000ffff387224 */ /* 0x000fe200078e000c */
[----:B------:R-:W-:-:S07]  /*ee30*/  @P1 SHF.R.U32.HI R56, RZ, R57, R142 ;  /* 0x00000039ff381219 */ /* 0x000fce000001168e */
.L_x_11070:
[----:B------:R-:W-:Y:S05]  /*ee40*/  BSYNC B0 ;  /* 0x0000000000007941 */ /* 0x000fea0003800000 */
.L_x_11068:
[----:B------:R-:W-:-:S05]  /*ee50*/  IMAD R56, R56, R141, R67 ;  /* 0x0000008d38387224 */ /* 0x000fca00078e0243 */
[----:B------:R-:W-:Y:S02]  /*ee60*/  VIADDMNMX R137, R56, R141, R137, PT ;  /* 0x0000008d38897246 */ /* 0x000fe40003800189 */
[----:B------:R-:W-:-:S07]  /*ee70*/  VIMNMX R71, R71, R56, !PT ;  /* 0x0000003847477248 */ /* 0x000fce0007fe0100 */
.L_x_11067:
[C---:B------:R-:W-:Y:S01]  /*ee80*/  ISETP.GE.AND P2, PT, R70.reuse, 0x9, PT ;  /* 0x000000094600780c */ /* 0x040fe20003f46270 */
[C---:B------:R-:W-:Y:S01]  /*ee90*/  IMAD.IADD R139, R7.reuse, 0x1, R139 ;  /* 0x00000001078b7824 */ /* 0x040fe200078e028b */
        /* <DEDUP_REMOVED lines=243> */
.L_x_11073:
[----:B------:R-:W-:-:S05]  /*fdd0*/  IMAD.U32 R142, RZ, RZ, UR22 ;  /* 0x00000016ff8e7e24 */ /* 0x000fca000f8e00ff */
[----:B------:R-:W-:-:S13]  /*fde0*/  ISETP.NE.AND P6, PT, R142, 0x1, PT ;  /* 0x000000018e00780c */ /* 0x000fda0003fc5270 */
[----:B------:R-:W0:Y:S02]  /*fdf0*/  @P6 LDC.64 R10, c[0x0][0x9e8] ;  /* 0x00027a00ff0a6b82 */ /* 0x000e240000000a00 */
[----:B0-----:R-:W-:-:S04]  /*fe00*/  @P6 IMAD.HI.U32 R70, R21, R10, RZ ;  /* 0x0000000a15466227 */ /* 0x001fc800078e00ff */
[----:B------:R-:W-:Y:S01]  /*fe10*/  IMAD.MOV.U32 R10, RZ, RZ, R21 ;  /* 0x000000ffff0a7224 */ /* 0x000fe200078e0015 */
[----:B------:R-:W-:-:S07]  /*fe20*/  @P6 SHF.R.U32.HI R10, RZ, R11, R70 ;  /* 0x0000000bff0a6219 */ /* 0x000fce0000011646 */
.L_x_11074:
[----:B------:R-:W-:Y:S05]  /*fe30*/  BSYNC B0 ;  /* 0x0000000000007941 */ /* 0x000fea0003800000 */
.L_x_11072:
[----:B------:R-:W-:-:S05]  /*fe40*/  IMAD R67, R10, R142, R67 ;  /* 0x0000008e0a437224 */ /* 0x000fca00078e0243 */
[----:B------:R-:W-:Y:S02]  /*fe50*/  VIADDMNMX R139, R67, R142, R139, PT ;  /* 0x0000008e438b7246 */ /* 0x000fe4000380018b */
[----:B------:R-:W-:-:S07]  /*fe60*/  VIMNMX R138, R138, R67, !PT ;  /* 0x000000438a8a7248 */ /* 0x000fce0007fe0100 */
.L_x_11071:
        /* <DEDUP_REMOVED lines=115> */
[----:B0-----:R-:W-:-:S02]  /*105a0*/  FMNMX.FTZ R70, R10, R11, !PT ;  /* 0x0000000b0a467209 */ /* 0x001fc40007810000 */
[----:B------:R-:W-:Y:S02]  /*105b0*/  FSEL R91, R91, -INF , !P1 ;  /* 0xff8000005b5b7808 */ /* 0x000fe40004800000 */
[----:B------:R-:W-:Y:S01]  /*105c0*/  LOP3.LUT P1, RZ, R16, 0x200000, RZ, 0xc0, !PT ;  /* 0x0020000010ff7812 */ /* 0x000fe2000782c0ff */
[----:B------:R-:W0:Y:S01]  /*105d0*/  SHFL.BFLY PT, R11, R70, 0x1, 0x1f ;  /* 0x0c201f00460b7f89 */ /* 0x000e2200000e0000 */
        /* <DEDUP_REMOVED lines=96> */
[----:B------:R-:W-:Y:S01]  /*10be0*/  FSEL R126, R62, -INF , !P4 ;  /* 0xff8000003e7e7808 */ /* 0x000fe20006000000 */
[--C-:B------:R-:W-:Y:S01]  /*10bf0*/  FFMA.FTZ R104, R104, UR21, -R71.reuse ;  /* 0x0000001568687c23 */ /* 0x100fe20008010847 */
[----:B------:R-:W-:Y:S01]  /*10c00*/  FMNMX.FTZ R10, R128, R137, !PT ;  /* 0x00000089800a7209 */ /* 0x000fe20007810000 */
[----:B------:R0:W-:Y:S01]  /*10c10*/  MUFU.EX2 R62, R130 ;  /* 0x00000082003e7308 */ /* 0x0001e20000000800 */
        /* <DEDUP_REMOVED lines=8> */
[----:B0-----:R-:W-:-:S01]  /*10ca0*/  FFMA.FTZ R130, R135, UR21, -R71 ;  /* 0x0000001587827c23 */ /* 0x001fc20008010847 */
        /* <DEDUP_REMOVED lines=71> */
[----:B0-----:R-:W-:Y:S01]  /*11120*/  FMNMX.FTZ R10, R137, R10, !PT ;  /* 0x0000000a890a7209 */ /* 0x001fe20007810000 */
[--C-:B------:R-:W-:Y:S01]  /*11130*/  FFMA.FTZ R137, R136, UR21, -R71.reuse ;  /* 0x0000001588897c23 */ /* 0x100fe20008010847 */
[----:B------:R-:W-:-:S01]  /*11140*/  FFMA.FTZ R71, R69, UR21, -R71 ;  /* 0x0000001545477c23 */ /* 0x000fc20008010847 */
[----:B------:R-:W-:-:S04]  /*11150*/  FSEL R69, R11, RZ, P1 ;  /* 0x000000ff0b457208 */ /* 0x000fc80000800000 */
[----:B------:R-:W-:Y:S01]  /*11160*/  MUFU.EX2 R117, R117 ;  /* 0x0000007500757308 */ /* 0x000fe20000000800 */
[----:B------:R-:W0:Y:S01]  /*11170*/  SHFL.BFLY PT, R139, R10, 0x1, 0x1f ;  /* 0x0c201f000a8b7f89 */ /* 0x000e2200000e0000 */
[----:B------:R-:W-:-:S04]  /*11180*/  FADD.FTZ R69, -R69, R14 ;  /* 0x0000000e45457221 */ /* 0x000fc80000010100 */
[----:B------:R-:W-:Y:S02]  /*11190*/  FMUL.FTZ R69, R69, UR21 ;  /* 0x0000001545457c20 */ /* 0x000fe40008410000 */
[----:B------:R-:W-:Y:S08]  /*111a0*/  MUFU.EX2 R88, R88 ;  /* 0x0000005800587308 */ /* 0x000ff00000000800 */
[----:B------:R-:W1:Y:S01]  /*111b0*/  MUFU.EX2 R69, R69 ;  /* 0x0000004500457308 */ /* 0x000e620000000800 */
[----:B0-----:R-:W-:Y:S01]  /*111c0*/  FMNMX.FTZ R10, R10, R139, !PT ;  /* 0x0000008b0a0a7209 */ /* 0x001fe20007810000 */
[----:B------:R-:W-:-:S06]  /*111d0*/  IMAD.U32 R139, RZ, RZ, UR21 ;  /* 0x00000015ff8b7e24 */ /* 0x000fcc000f8e00ff */
[----:B------:R-:W-:Y:S01]  /*111e0*/  MUFU.EX2 R89, R89 ;  /* 0x0000005900597308 */ /* 0x000fe20000000800 */
[C---:B------:R-:W-:Y:S01]  /*111f0*/  FSETP.NEU.FTZ.AND P1, PT, R10.reuse, -INF , PT ;  /* 0xff8000000a00780b */ /* 0x040fe20003f3d000 */
[----:B------:R-:W-:-:S03]  /*11200*/  FFMA.FTZ R14, R10, R139, -8 ;  /* 0xc10000000a0e7423 */ /* 0x000fc6000001008b */
[----:B------:R-:W-:Y:S01]  /*11210*/  FSEL R139, R10, RZ, P1 ;  /* 0x000000ff0a8b7208 */ /* 0x000fe20000800000 */
[----:B-1----:R-:W-:-:S01]  /*11220*/  FFMA.FTZ R134, R69, R5, R22 ;  /* 0x0000000545867223 */ /* 0x002fc20000010016 */
        /* <DEDUP_REMOVED lines=34> */
[----:B0-----:R-:W-:-:S01]  /*11450*/  FFMA.FTZ R5, R20, R4, R67 ;  /* 0x0000000414057223 */ /* 0x001fc20000010043 */
[----:B------:R-:W-:Y:S01]  /*11460*/  FFMA.FTZ R98, R98, UR21, -R14 ;  /* 0x0000001562627c23 */ /* 0x000fe2000801080e */
[----:B------:R-:W-:-:S01]  /*11470*/  FADD.FTZ R139, R129, R134 ;  /* 0x00000086818b7221 */ /* 0x000fc20000010000 */
        /* <DEDUP_REMOVED lines=24> */
[----:B------:R-:W-:-:S04]  /*11600*/  FFMA.FTZ R14, R66, UR21, -R14 ;  /* 0x00000015420e7c23 */ /* 0x000fc8000801080e */
[----:B------:R-:W0:Y:S01]  /*11610*/  MUFU.EX2 R131, R131 ;  /* 0x0000008300837308 */ /* 0x000e220000000800 */
[----:B-1----:R-:W-:-:S07]  /*11620*/  FADD.FTZ R5, R127, R4 ;  /* 0x000000047f057221 */ /* 0x002fce0000010000 */
[----:B------:R-:W1:Y:S01]  /*11630*/  MUFU.EX2 R132, R132 ;  /* 0x0000008400847308 */ /* 0x000e620000000800 */
[----:B--2---:R-:W-:-:S07]  /*11640*/  FADD.FTZ R4, R128, R5 ;  /* 0x0000000580047221 */ /* 0x004fce0000010000 */
[----:B------:R-:W2:Y:S01]  /*11650*/  MUFU.EX2 R106, R106 ;  /* 0x0000006a006a7308 */ /* 0x000ea20000000800 */
[----:B0-----:R-:W-:-:S01]  /*11660*/  FADD.FTZ R5, R131, R4 ;  /* 0x0000000483057221 */ /* 0x001fc20000010000 */
[----:B------:R-:W-:-:S06]  /*11670*/  FADD.FTZ R4, R104, R139 ;  /* 0x0000008b68047221 */ /* 0x000fcc0000010000 */
        /* <DEDUP_REMOVED lines=63> */
[----:B------:R-:W-:-:S06]  /*11a70*/  FADD.FTZ R4, R133, R4 ;  /* 0x0000000485047221 */ /* 0x000fcc0000010000 */
        /* <DEDUP_REMOVED lines=52> */
.L_x_11075:
        /* <DEDUP_REMOVED lines=9> */
[----:B------:R-:W-:Y:S01]  /*11e50*/  F2FP.SATFINITE.E4M3.F32.PACK_AB_MERGE_C R60, R59, R58, R60 ;  /* 0x0000003a3b3c723e */ /* 0x000fe2000480703c */
        /* <DEDUP_REMOVED lines=72> */
[----:B------:R-:W-:Y:S06]  /*122e0*/  @P1 BRA `(.L_x_11076) ;  /* 0xffffffb400ec1947 */ /* 0x000fec000383ffff */
.L_x_11058:
[----:B------:R-:W-:Y:S06]  /*122f0*/  BAR.ARV 0x8, 0x1a0 ;  /* 0x0206800000007b1d */ /* 0x000fec0000002000 */
[----:B------:R-:W-:Y:S05]  /*12300*/  @!P0 BRA `(.L_x_11077) ;  /* 0x0000000000048947 */ /* 0x000fea0003800000 */
[----:B------:R-:W-:Y:S01]  /*12310*/  BPT.TRAP 0x1 ;  /* 0x000000040000795c */ /* 0x000fe20000300000 */
.L_x_11077:
[----:B------:R-:W-:Y:S01]  /*12320*/  ULEA UR14, UR38, UR45, 0x3 ;  /* 0x0000002d260e7291 */ /* 0x000fe2000f8e183f */
[----:B------:R-:W-:-:S05]  /*12330*/  IMAD.U32 R0, RZ, RZ, UR37 ;  /* 0x00000025ff007e24 */ /* 0x000fca000f8e00ff */
[----:B------:R-:W-:-:S04]  /*12340*/  SHF.L.U32 R0, R0, 0x1f, RZ ;  /* 0x0000001f00007819 */ /* 0x000fc800000006ff */
[----:B------:R0:W1:Y:S01]  /*12350*/  SYNCS.PHASECHK.TRANS64.TRYWAIT P1, [UR14+0x13250], R0 ;  /* 0x01325000ff0075a7 */ /* 0x000062000802014e */
[----:B------:R-:W-:Y:S05]  /*12360*/  @!P0 BRA `(.L_x_11078) ;  /* 0x0000000000048947 */ /* 0x000fea0003800000 */
[----:B------:R-:W-:Y:S01]  /*12370*/  BPT.TRAP 0x1 ;  /* 0x000000040000795c */ /* 0x000fe20000300000 */
.L_x_11078:
[----:B-1----:R-:W-:Y:S05]  /*12380*/  @P1 BRA `(.L_x_11079) ;  /* 0x0000000000081947 */ /* 0x002fea0003800000 */
[----:B------:R-:W1:Y:S02]  /*12390*/  SYNCS.PHASECHK.TRANS64.TRYWAIT P1, [UR14+0x13250], R0 ;  /* 0x01325000ff0075a7 */ /* 0x000e64000802014e */
[----:B-1----:R-:W-:Y:S05]  /*123a0*/  @!P1 BRA `(.L_x_11080) ;  /* 0x0000006c00c49947 */ /* 0x002fea0003800000 */
.L_x_11079:
        /* <DEDUP_REMOVED lines=30> */
[----:B------:R2:W3:Y:S01]  /*12590*/  @P1 LDG.E R8, desc[UR48][R6.64] ;  /* 0x0000003006081981 */ /* 0x0004e2000c1e1900 */
        /* <DEDUP_REMOVED lines=14> */
[----:B01----:R-:W0:Y:S04]  /*12680*/  SHFL.BFLY PT, R0, R5, 0x2, 0x1f ;  /* 0x0c401f0005007f89 */ /* 0x003e2800000e0000 */
[----:B--2---:R-:W1:Y:S01]  /*12690*/  SHFL.BFLY PT, R7, R4, 0x2, 0x1f ;  /* 0x0c401f0004077f89 */ /* 0x004e6200000e0000 */
[----:B------:R-:W-:Y:S02]  /*126a0*/  WARPGROUP.DEPBAR.LE gsb0, 0x0 ;  /* 0x00008000000079c5 */ /* 0x000fe40000010000 */
[----:B------:R-:W-:-:S06]  /*126b0*/  WARPGROUP.ARRIVE ;  /* 0x00000000000079c5 */ /* 0x000fcc0000000000 */
[----:B------:R-:W-:Y:S01]  /*126c0*/  QGMMA.64x64x32.F32.E4M3.E4M3 R24, R140, gdesc[UR4], R24, gsb0 ;  /* 0x00e000048c187df3 */ /* 0x000fe20008000818 */
[----:B0-----:R-:W-:-:S01]  /*126d0*/  FADD.FTZ R0, R0, R5 ;  /* 0x0000000500007221 */ /* 0x001fc20000010000 */
[----:B------:R-:W-:Y:S01]  /*126e0*/  UIADD3 UR10, UR10, 0x200, URZ ;  /* 0x000002000a0a7890 */ /* 0x000fe2000fffe03f */
[----:B-1----:R-:W-:-:S01]  /*126f0*/  FADD.FTZ R7, R7, R4 ;  /* 0x0000000407077221 */ /* 0x002fc20000010000 */
[----:B------:R-:W-:Y:S02]  /*12700*/  UMOV UR11, 0xc0000010 ;  /* 0xc0000010000b7882 */ /* 0x000fe40000000000 */
[----:B------:R-:W0:Y:S04]  /*12710*/  SHFL.BFLY PT, R3, R0, 0x1, 0x1f ;  /* 0x0c201f0000037f89 */ /* 0x000e2800000e0000 */
[----:B------:R-:W1:Y:S01]  /*12720*/  SHFL.BFLY PT, R6, R7, 0x1, 0x1f ;  /* 0x0c201f0007067f89 */ /* 0x000e6200000e0000 */
[----:B------:R-:W-:-:S02]  /*12730*/  IMAD.MOV.U32 R5, RZ, RZ, RZ ;  /* 0x000000ffff057224 */ /* 0x000fc400078e00ff */
[----:B0-----:R-:W-:Y:S01]  /*12740*/  FADD.FTZ R13, R0, R3 ;  /* 0x00000003000d7221 */ /* 0x001fe20000010000 */
[----:B-1----:R-:W-:-:S04]  /*12750*/  FADD.FTZ R14, R7, R6 ;  /* 0x00000006070e7221 */ /* 0x002fc80000010000 */
        /* <DEDUP_REMOVED lines=29> */
.L_x_11081:
        /* <DEDUP_REMOVED lines=9> */
[----:B------:R-:W-:Y:S01]  /*129c0*/  FMUL.FTZ R29, R32, R5 ;  /* 0x00000005201d7220 */ /* 0x000fe20000410000 */
[----:B------:R-:W-:Y:S01]  /*129d0*/  FMUL.FTZ R33, R26, R9 ;  /* 0x000000091a217220 */ /* 0x000fe20000410000 */
        /* <DEDUP_REMOVED lines=31> */
.L_x_11007:
[----:B------:R-:W0:Y:S01]  /*12bd0*/  S2R R4, SR_CgaCtaId ;  /* 0x0000000000047919 */ /* 0x000e220000008800 */
[----:B------:R-:W-:Y:S01]  /*12be0*/  MOV R7, 0x400 ;  /* 0x0000040000077802 */ /* 0x000fe20000000f00 */
[----:B------:R-:W-:Y:S01]  /*12bf0*/  BSSY B0, `(.L_x_11082) ;  /* 0x00001c5000007945 */ /* 0x000fe20003800000 */
[----:B------:R-:W-:Y:S06]  /*12c00*/  BAR.SYNC.DEFER_BLOCKING 0x5, 0x200 ;  /* 0x0148000000007b1d */ /* 0x000fec0000010000 */
[----:B------:R-:W1:Y:S01]  /*12c10*/  S2R R48, SR_TID.X ;  /* 0x0000000000307919 */ /* 0x000e620000002100 */
[----:B0-----:R-:W-:-:S05]  /*12c20*/  LEA R7, R4, R7, 0x18 ;  /* 0x0000000704077211 */ /* 0x001fca00078ec0ff */
[----:B------:R-:W0:Y:S01]  /*12c30*/  LDS.128 R104, [R7+0x132d0] ;  /* 0x0132d00007687984 */ /* 0x000e220000000c00 */
[----:B-1----:R-:W-:-:S05]  /*12c40*/  VIADD R5, R48, 0xffffff80 ;  /* 0xffffff8030057836 */ /* 0x002fca0000000000 */
[----:B------:R-:W-:-:S04]  /*12c50*/  SHF.R.S32.HI R10, RZ, 0x1f, R5 ;  /* 0x0000001fff0a7819 */ /* 0x000fc80000011405 */
[----:B------:R-:W-:-:S04]  /*12c60*/  LEA.HI R4, R10, R5, RZ, 0x3 ;  /* 0x000000050a047211 */ /* 0x000fc800078f18ff */
[----:B------:R-:W-:Y:S02]  /*12c70*/  LOP3.LUT R6, R4, 0x1ffffff8, RZ, 0xc0, !PT ;  /* 0x1ffffff804067812 */ /* 0x000fe400078ec0ff */
[----:B------:R-:W-:-:S03]  /*12c80*/  SHF.R.S32.HI R4, RZ, 0x3, R4 ;  /* 0x00000003ff047819 */ /* 0x000fc60000011404 */
[----:B------:R-:W-:-:S04]  /*12c90*/  IMAD.IADD R6, R5, 0x1, -R6 ;  /* 0x0000000105067824 */ /* 0x000fc800078e0a06 */
[----:B------:R-:W-:Y:S01]  /*12ca0*/  IMAD.SHL.U32 R6, R6, 0x8, RZ ;  /* 0x0000000806067824 */ /* 0x000fe200078e00ff */
[----:B0-----:R-:W-:Y:S02]  /*12cb0*/  R2UR UR42, R106 ;  /* 0x000000006a2a72ca */ /* 0x001fe400000e0000 */
[----:B------:R-:W-:Y:S01]  /*12cc0*/  R2UR UR47, R107 ;  /* 0x000000006b2f72ca */ /* 0x000fe200000e0000 */
[----:B------:R-:W-:Y:S06]  /*12cd0*/  BAR.ARV 0x4, 0x200 ;  /* 0x0108000000007b1d */ /* 0x000fec0000002000 */
[----:B------:R-:W-:Y:S08]  /*12ce0*/  @P0 BRA `(.L_x_11083) ;  /* 0x0000001000840947 */ /* 0x000ff00003800000 */
[----:B------:R-:W-:Y:S01]  /*12cf0*/  IMAD.SHL.U32 R8, R48, 0x4, RZ ;  /* 0x0000000430087824 */ /* 0x000fe200078e00ff */
[----:B------:R-:W-:-:S04]  /*12d00*/  ULDC.64 UR4, c[0x4][0x38] ;  /* 0x01000e0000047ab9 */ /* 0x000fc80000000a00 */
[----:B------:R-:W-:-:S04]  /*12d10*/  LOP3.LUT R8, R8, 0xc, RZ, 0xc0, !PT ;  /* 0x0000000c08087812 */ /* 0x000fc800078ec0ff */
[----:B------:R-:W-:-:S05]  /*12d20*/  IADD3 R8, P0, R8, UR4, RZ ;  /* 0x0000000408087c10 */ /* 0x000fca000ff1e0ff */
[----:B------:R-:W-:Y:S01]  /*12d30*/  IMAD.X R9, RZ, RZ, UR5, P0 ;  /* 0x00000005ff097e24 */ /* 0x000fe200080e06ff */
[----:B------:R-:W0:Y:S01]  /*12d40*/  S2R R34, SR_SWINHI ;  /* 0x0000000000227919 */ /* 0x000e220000002f00 */
[----:B------:R-:W-:Y:S01]  /*12d50*/  F2FP.BF16.F32.PACK_AB R13, R52, R13 ;  /* 0x0000000d340d723e */ /* 0x000fe200000010ff */
[----:B------:R-:W-:Y:S02]  /*12d60*/  ULDC.64 UR4, c[0x0][0xbd8] ;  /* 0x0002f60000047ab9 */ /* 0x000fe40000000a00 */
[----:B------:R1:W2:Y:S01]  /*12d70*/  LDG.E.CONSTANT R22, desc[UR48][R8.64] ;  /* 0x0000003008167981 */ /* 0x0002a2000c1e9900 */
        /* <DEDUP_REMOVED lines=21> */
[----:B------:R-:W-:Y:S01]  /*12ed0*/  F2FP.BF16.F32.PACK_AB R20, R47, R20 ;  /* 0x000000142f14723e */ /* 0x000fe200000010ff */
[----:B------:R-:W-:Y:S01]  /*12ee0*/  IMAD.WIDE R12, R157, 0x2, R8 ;  /* 0x000000029d0c7825 */ /* 0x000fe200078e0208 */
[----:B------:R-:W-:Y:S02]  /*12ef0*/  SEL R37, R30, R31, P0 ;  /* 0x0000001f1e257207 */ /* 0x000fe40000000000 */
[----:B------:R-:W-:Y:S02]  /*12f00*/  SEL R34, R31, R30, P0 ;  /* 0x0000001e1f227207 */ /* 0x000fe40000000000 */
[C---:B------:R-:W-:Y:S02]  /*12f10*/  LOP3.LUT R11, R12.reuse, 0x380, RZ, 0xc0, !PT ;  /* 0x000003800c0b7812 */ /* 0x040fe400078ec0ff */
[----:B------:R-:W-:-:S02]  /*12f20*/  IADD3 R18, P3, R12, 0x20, RZ ;  /* 0x000000200c127810 */ /* 0x000fc40007f7e0ff */
[----:B------:R-:W-:Y:S02]  /*12f30*/  IADD3 R41, P2, R12, 0x40, RZ ;  /* 0x000000400c297810 */ /* 0x000fe40007f5e0ff */
[----:B------:R-:W-:Y:S02]  /*12f40*/  SHF.R.U64 R11, R11, 0x3, RZ ;  /* 0x000000030b0b7819 */ /* 0x000fe400000012ff */
[----:B------:R-:W-:Y:S01]  /*12f50*/  SEL R31, R25, R26, P0 ;  /* 0x0000001a191f7207 */ /* 0x000fe20000000000 */
[----:B------:R-:W-:Y:S01]  /*12f60*/  IMAD.X R19, RZ, RZ, R13, P2 ;  /* 0x000000ffff137224 */ /* 0x000fe200010e060d */
[----:B------:R-:W-:Y:S02]  /*12f70*/  LOP3.LUT R14, R18, 0x380, RZ, 0xc0, !PT ;  /* 0x00000380120e7812 */ /* 0x000fe400078ec0ff */
[----:B------:R-:W-:Y:S02]  /*12f80*/  F2FP.BF16.F32.PACK_AB R29, R36, R29 ;  /* 0x0000001d241d723e */ /* 0x000fe400000010ff */
[----:B------:R-:W-:-:S02]  /*12f90*/  SEL R26, R26, R25, P0 ;  /* 0x000000191a1a7207 */ /* 0x000fc40000000000 */
[----:B------:R-:W-:Y:S02]  /*12fa0*/  IADD3 R43, P1, R12, 0x60, RZ ;  /* 0x000000600c2b7810 */ /* 0x000fe40007f3e0ff */
[----:B------:R-:W-:Y:S02]  /*12fb0*/  SEL R25, R15, R20, P0 ;  /* 0x000000140f197207 */ /* 0x000fe40000000000 */
[----:B------:R-:W-:Y:S01]  /*12fc0*/  SEL R36, R20, R15, P0 ;  /* 0x0000000f14247207 */ /* 0x000fe20000000000 */
[----:B------:R-:W-:Y:S01]  /*12fd0*/  IMAD.X R15, RZ, RZ, R13, P1 ;  /* 0x000000ffff0f7224 */ /* 0x000fe200008e060d */
[----:B------:R-:W-:Y:S02]  /*12fe0*/  LOP3.LUT R12, R11, R12, RZ, 0x3c, !PT ;  /* 0x0000000c0b0c7212 */ /* 0x000fe400078e3cff */
[----:B------:R-:W-:Y:S02]  /*12ff0*/  LOP3.LUT R20, R41, 0x380, RZ, 0xc0, !PT ;  /* 0x0000038029147812 */ /* 0x000fe400078ec0ff */
[----:B------:R-:W-:-:S02]  /*13000*/  F2FP.BF16.F32.PACK_AB R58, R58, R59 ;  /* 0x0000003b3a3a723e */ /* 0x000fc400000010ff */
[----:B------:R-:W-:Y:S02]  /*13010*/  F2FP.BF16.F32.PACK_AB R57, R56, R57 ;  /* 0x000000393839723e */ /* 0x000fe400000010ff */
[----:B------:R-:W-:Y:S02]  /*13020*/  SHF.R.U64 R11, R14, 0x3, RZ ;  /* 0x000000030e0b7819 */ /* 0x000fe400000012ff */
[----:B------:R-:W-:Y:S02]  /*13030*/  F2FP.BF16.F32.PACK_AB R21, R44, R21 ;  /* 0x000000152c15723e */ /* 0x000fe400000010ff */
[----:B------:R-:W-:Y:S02]  /*13040*/  F2FP.BF16.F32.PACK_AB R24, R45, R24 ;  /* 0x000000182d18723e */ /* 0x000fe400000010ff */
[----:B------:R-:W-:Y:S02]  /*13050*/  LOP3.LUT R30, R43, 0x380, RZ, 0xc0, !PT ;  /* 0x000003802b1e7812 */ /* 0x000fe400078ec0ff */
[----:B------:R-:W-:-:S02]  /*13060*/  SEL R33, R29, R28, P0 ;  /* 0x0000001c1d217207 */ /* 0x000fc40000000000 */
[----:B------:R-:W-:Y:S02]  /*13070*/  SHF.R.U64 R14, R20, 0x3, RZ ;  /* 0x00000003140e7819 */ /* 0x000fe400000012ff */
[----:B------:R-:W-:Y:S02]  /*13080*/  SEL R27, R58, R57, P0 ;  /* 0x000000393a1b7207 */ /* 0x000fe40000000000 */
[----:B------:R-:W-:Y:S02]  /*13090*/  SEL R28, R28, R29, P0 ;  /* 0x0000001d1c1c7207 */ /* 0x000fe40000000000 */
[----:B------:R-:W-:Y:S02]  /*130a0*/  LOP3.LUT R20, R11, R18, RZ, 0x3c, !PT ;  /* 0x000000120b147212 */ /* 0x000fe400078e3cff */
[----:B------:R-:W-:Y:S02]  /*130b0*/  SEL R58, R57, R58, P0 ;  /* 0x0000003a393a7207 */ /* 0x000fe40000000000 */
[----:B------:R-:W-:-:S02]  /*130c0*/  SEL R29, R21, R24, P0 ;  /* 0x00000018151d7207 */ /* 0x000fc40000000000 */
[----:B------:R-:W-:Y:S02]  /*130d0*/  SHF.R.U64 R30, R30, 0x3, RZ ;  /* 0x000000031e1e7819 */ /* 0x000fe400000012ff */
[----:B------:R-:W-:Y:S01]  /*130e0*/  SEL R24, R24, R21, P0 ;  /* 0x0000001518187207 */ /* 0x000fe20000000000 */
[----:B------:R-:W-:Y:S01]  /*130f0*/  IMAD.X R21, RZ, RZ, R13, P3 ;  /* 0x000000ffff157224 */ /* 0x000fe200018e060d */
[----:B------:R-:W-:Y:S02]  /*13100*/  LOP3.LUT R18, R14, R41, RZ, 0x3c, !PT ;  /* 0x000000290e127212 */ /* 0x000fe400078e3cff */
[----:B------:R-:W-:Y:S02]  /*13110*/  LOP3.LUT R14, R30, R43, RZ, 0x3c, !PT ;  /* 0x0000002b1e0e7212 */ /* 0x000fe400078e3cff */
[----:B------:R-:W-:Y:S02]  /*13120*/  MOV R44, R20 ;  /* 0x00000014002c7202 */ /* 0x000fe40000000f00 */
[----:B------:R-:W-:-:S02]  /*13130*/  MOV R45, R12 ;  /* 0x0000000c002d7202 */ /* 0x000fc40000000f00 */
[----:B------:R-:W-:Y:S02]  /*13140*/  MOV R41, R14 ;  /* 0x0000000e00297202 */ /* 0x000fe40000000f00 */
[----:B------:R-:W-:Y:S01]  /*13150*/  MOV R43, R18 ;  /* 0x00000012002b7202 */ /* 0x000fe20000000f00 */
[----:B------:R-:W-:Y:S01]  /*13160*/  IMAD.U32 R18, RZ, RZ, UR4 ;  /* 0x00000004ff127e24 */ /* 0x000fe2000f8e00ff */
[----:B------:R-:W-:Y:S01]  /*13170*/  PLOP3.LUT P1, PT, PT, PT, UP0, 0x80, 0x0 ;  /* 0x000000000000781c */ /* 0x000fe20003f2f008 */
[----:B------:R-:W-:Y:S01]  /*13180*/  IMAD.U32 R19, RZ, RZ, UR5 ;  /* 0x00000005ff137e24 */ /* 0x000fe2000f8e00ff */
[----:B------:R-:W-:Y:S02]  /*13190*/  ULDC.64 UR4, c[0x0][0xbe0] ;  /* 0x0002f80000047ab9 */ /* 0x000fe40000000a00 */
[----:B------:R-:W-:-:S04]  /*131a0*/  UISETP.NE.U32.AND UP1, UPT, UR4, URZ, UPT ;  /* 0x0000003f0400728c */ /* 0x000fc8000bf25070 */
[----:B------:R-:W-:-:S11]  /*131b0*/  UISETP.NE.AND.EX UP1, UPT, UR5, URZ, UPT, UP1 ;  /* 0x0000003f0500728c */ /* 0x000fd6000bf25310 */
[----:B------:R-:W-:Y:S02]  /*131c0*/  @UP1 ULDC.64 UR6, c[0x0][0xbe0] ;  /* 0x0002f80000061ab9 */ /* 0x000fe40000000a00 */
[----:B------:R-:W-:Y:S01]  /*131d0*/  @UP1 UIMAD.WIDE UR6, UR41, 0x4, UR6 ;  /* 0x00000004290618a5 */ /* 0x000fe2000f8e0206 */
[----:B--2---:R-:W-:Y:S01]  /*131e0*/  LOP3.LUT R11, R22, 0x2, RZ, 0x3c, !PT ;  /* 0x00000002160b7812 */ /* 0x004fe200078e3cff */
[----:B------:R-:W-:Y:S04]  /*131f0*/  SHFL.IDX PT, R33, R33, R22, 0x1c1f ;  /* 0x001c1f1621217589 */ /* 0x000fe800000e0000 */
[----:B------:R-:W0:Y:S04]  /*13200*/  SHFL.IDX PT, R28, R28, R11, 0x1c1f ;  /* 0x001c1f0b1c1c7589 */ /* 0x000e2800000e0000 */
[----:B------:R-:W-:Y:S04]  /*13210*/  SHFL.IDX PT, R27, R27, R22, 0x1c1f ;  /* 0x001c1f161b1b7589 */ /* 0x000fe800000e0000 */
[----:B------:R-:W1:Y:S04]  /*13220*/  SHFL.IDX PT, R58, R58, R11, 0x1c1f ;  /* 0x001c1f0b3a3a7589 */ /* 0x000e6800000e0000 */
[----:B------:R-:W-:Y:S04]  /*13230*/  SHFL.IDX PT, R29, R29, R22, 0x1c1f ;  /* 0x001c1f161d1d7589 */ /* 0x000fe800000e0000 */
[----:B------:R0:W2:Y:S04]  /*13240*/  SHFL.IDX PT, R30, R24, R11, 0x1c1f ;  /* 0x001c1f0b181e7589 */ /* 0x0000a800000e0000 */
[----:B------:R-:W-:Y:S04]  /*13250*/  SHFL.IDX PT, R37, R37, R22, 0x1c1f ;  /* 0x001c1f1625257589 */ /* 0x000fe800000e0000 */
[----:B------:R-:W3:Y:S01]  /*13260*/  SHFL.IDX PT, R34, R34, R11, 0x1c1f ;  /* 0x001c1f0b22227589 */ /* 0x000ee200000e0000 */
[----:B0-----:R-:W-:-:S03]  /*13270*/  SEL R24, R33, R28, P0 ;  /* 0x0000001c21187207 */ /* 0x001fc60000000000 */
[----:B------:R-:W-:Y:S04]  /*13280*/  SHFL.IDX PT, R31, R31, R22, 0x1c1f ;  /* 0x001c1f161f1f7589 */ /* 0x000fe800000e0000 */
[----:B------:R0:W4:Y:S01]  /*13290*/  SHFL.IDX PT, R40, R26, R11, 0x1c1f ;  /* 0x001c1f0b1a287589 */ /* 0x00012200000e0000 */
[----:B-1----:R-:W-:Y:S02]  /*132a0*/  SEL R12, R27, R58, P0 ;  /* 0x0000003a1b0c7207 */ /* 0x002fe40000000000 */
[----:B------:R-:W-:Y:S01]  /*132b0*/  SEL R14, R58, R27, P0 ;  /* 0x0000001b3a0e7207 */ /* 0x000fe20000000000 */
[----:B------:R4:W-:Y:S04]  /*132c0*/  SHFL.IDX PT, R20, R25, R22, 0x1c1f ;  /* 0x001c1f1619147589 */ /* 0x0009e800000e0000 */
[----:B------:R-:W-:Y:S01]  /*132d0*/  SHFL.IDX PT, R39, R39, R22, 0x1c1f ;  /* 0x001c1f1627277589 */ /* 0x000fe200000e0000 */
[----:B0-----:R-:W-:-:S03]  /*132e0*/  SEL R26, R28, R33, P0 ;  /* 0x000000211c1a7207 */ /* 0x001fc60000000000 */
[----:B------:R-:W0:Y:S01]  /*132f0*/  SHFL.IDX PT, R21, R36, R11, 0x1c1f ;  /* 0x001c1f0b24157589 */ /* 0x000e2200000e0000 */
[----:B--2---:R-:W-:Y:S02]  /*13300*/  SEL R28, R29, R30, P0 ;  /* 0x0000001e1d1c7207 */ /* 0x004fe40000000000 */
[----:B------:R-:W-:Y:S01]  /*13310*/  SEL R30, R30, R29, P0 ;  /* 0x0000001d1e1e7207 */ /* 0x000fe20000000000 */
[----:B------:R-:W1:Y:S01]  /*13320*/  SHFL.IDX PT, R42, R38, R11, 0x1c1f ;  /* 0x001c1f0b262a7589 */ /* 0x000e6200000e0000 */
[----:B---3--:R-:W-:Y:S02]  /*13330*/  SEL R13, R37, R34, P0 ;  /* 0x00000022250d7207 */ /* 0x008fe40000000000 */
[----:B------:R-:W-:Y:S01]  /*13340*/  SEL R15, R34, R37, P0 ;  /* 0x00000025220f7207 */ /* 0x000fe20000000000 */
[----:B------:R-:W-:Y:S04]  /*13350*/  SHFL.IDX PT, R35, R35, R22, 0x1c1f ;  /* 0x001c1f1623237589 */ /* 0x000fe800000e0000 */
[----:B------:R-:W2:Y:S01]  /*13360*/  SHFL.IDX PT, R32, R32, R11, 0x1c1f ;  /* 0x001c1f0b20207589 */ /* 0x000ea200000e0000 */
[----:B----4-:R-:W-:-:S02]  /*13370*/  SEL R25, R31, R40, P0 ;  /* 0x000000281f197207 */ /* 0x010fc40000000000 */
[----:B------:R-:W-:Y:S01]  /*13380*/  SEL R27, R40, R31, P0 ;  /* 0x0000001f281b7207 */ /* 0x000fe20000000000 */
[----:B------:R-:W-:Y:S01]  /*13390*/  BAR.SYNC.DEFER_BLOCKING 0x1, 0x180 ;  /* 0x0046000000007b1d */ /* 0x000fe20000010000 */
[----:B0-----:R-:W-:Y:S02]  /*133a0*/  SEL R29, R20, R21, P0 ;  /* 0x00000015141d7207 */ /* 0x001fe40000000000 */
[----:B------:R-:W-:Y:S02]  /*133b0*/  SEL R31, R21, R20, P0 ;  /* 0x00000014151f7207 */ /* 0x000fe40000000000 */
[----:B-1----:R-:W-:Y:S02]  /*133c0*/  SEL R37, R39, R42, P0 ;  /* 0x0000002a27257207 */ /* 0x002fe40000000000 */
[----:B------:R-:W-:Y:S02]  /*133d0*/  SEL R39, R42, R39, P0 ;  /* 0x000000272a277207 */ /* 0x000fe40000000000 */
[----:B--2---:R-:W-:-:S02]  /*133e0*/  SEL R36, R35, R32, P0 ;  /* 0x0000002023247207 */ /* 0x004fc40000000000 */
[----:B------:R-:W-:Y:S01]  /*133f0*/  SEL R38, R32, R35, P0 ;  /* 0x0000002320267207 */ /* 0x000fe20000000000 */
[----:B------:R0:W-:Y:S04]  /*13400*/  STSM.16.M88.4 [R45], R12 ;  /* 0x0000000c2d007844 */ /* 0x0001e80000000200 */
[----:B------:R1:W-:Y:S04]  /*13410*/  STSM.16.M88.4 [R44], R24 ;  /* 0x000000182c007844 */ /* 0x0003e80000000200 */
[----:B------:R1:W-:Y:S04]  /*13420*/  STSM.16.M88.4 [R43], R28 ;  /* 0x0000001c2b007844 */ /* 0x0003e80000000200 */
[----:B------:R1:W-:Y:S01]  /*13430*/  STSM.16.M88.4 [R41], R36 ;  /* 0x0000002429007844 */ /* 0x0003e20000000200 */
[----:B------:R-:W-:Y:S08]  /*13440*/  BAR.SYNC.DEFER_BLOCKING 0x1, 0x180 ;  /* 0x0046000000007b1d */ /* 0x000ff00000010000 */
[----:B------:R-:W2:Y:S01]  /*13450*/  LDC R22, c[0x0][0xa88] ;  /* 0x0002a200ff167b82 */ /* 0x000ea20000000800 */
[----:B------:R-:W-:Y:S01]  /*13460*/  PLOP3.LUT P0, PT, PT, PT, UP1, 0x80, 0x0 ;  /* 0x000000000000781c */ /* 0x000fe20003f0f018 */
[----:B0-----:R-:W-:-:S02]  /*13470*/  IMAD.U32 R12, RZ, RZ, UR6 ;  /* 0x00000006ff0c7e24 */ /* 0x001fc4000f8e00ff */
[----:B------:R-:W-:Y:S01]  /*13480*/  IMAD.U32 R13, RZ, RZ, UR7 ;  /* 0x00000007ff0d7e24 */ /* 0x000fe2000f8e00ff */
[----:B------:R-:W3:Y:S01]  /*13490*/  @P1 LDG.E R11, desc[UR48][R18.64] ;  /* 0x00000030120b1981 */ /* 0x000ee2000c1e1900 */
[----:B------:R-:W-:-:S08]  /*134a0*/  UMOV UR4, URZ ;  /* 0x0000003f00047c82 */ /* 0x000fd00008000000 */
[----:B--2---:R1:W5:Y:S01]  /*134b0*/  @P0 LDG.E R22, desc[UR48][R12.64] ;  /* 0x000000300c160981 */ /* 0x004362000c1e1900 */
[----:B---3--:R-:W-:Y:S01]  /*134c0*/  @P1 R2UR UR4, R11 ;  /* 0x000000000b0412ca */ /* 0x008fe200000e0000 */
[----:B-1----:R-:W-:-:S14]  /*134d0*/  @P0 BRA `(.L_x_11084) ;  /* 0x0000000000100947 */ /* 0x002fdc0003800000 */
[----:B------:R-:W-:Y:S05]  /*134e0*/  @!P1 BRA `(.L_x_11084) ;  /* 0x00000000000c9947 */ /* 0x000fea0003800000 */
[----:B------:R-:W2:Y:S04]  /*134f0*/  LDG.E R11, desc[UR48][R18.64] ;  /* 0x00000030120b7981 */ /* 0x000ea8000c1e1900 */
[----:B-----5:R-:W2:Y:S02]  /*13500*/  LDG.E R22, desc[UR48][R18.64+0x4] ;  /* 0x0000043012167981 */ /* 0x020ea4000c1e1900 */
[----:B--2---:R-:W-:-:S07]  /*13510*/  IMAD.IADD R22, R22, 0x1, -R11 ;  /* 0x0000000116167824 */ /* 0x004fce00078e0a0b */
.L_x_11084:
[----:B------:R-:W-:Y:S01]  /*13520*/  USHF.R.S32.HI UR9, URZ, 0x1f, UR39 ;  /* 0x0000001f3f097899 */ /* 0x000fe20008011427 */
[----:B------:R-:W-:Y:S01]  /*13530*/  LEA.HI R10, R10, R5, RZ, 0x7 ;  /* 0x000000050a0a7211 */ /* 0x000fe200078f38ff */
[----:B------:R-:W-:Y:S01]  /*13540*/  ULDC.64 UR10, c[0x0][0xb70] ;  /* 0x0002dc00000a7ab9 */ /* 0x000fe20000000a00 */
[----:B------:R-:W-:Y:S01]  /*13550*/  USHF.R.S32.HI UR5, URZ, 0x1f, UR4 ;  /* 0x0000001f3f057899 */ /* 0x000fe20008011404 */
[----:B------:R-:W-:Y:S01]  /*13560*/  IMAD R13, R23, 0xc0, R156 ;  /* 0x000000c0170d7824 */ /* 0x000fe200078e029c */
[----:B------:R-:W-:Y:S01]  /*13570*/  UIMAD UR8, UR9, UR10, URZ ;  /* 0x0000000a090872a4 */ /* 0x000fe2000f8e023f */
[----:B------:R-:W-:Y:S01]  /*13580*/  LOP3.LUT R10, R10, 0xffffff80, RZ, 0xc0, !PT ;  /* 0xffffff800a0a7812 */ /* 0x000fe200078ec0ff */
[----:B------:R-:W-:Y:S02]  /*13590*/  USHF.R.S32.HI UR13, URZ, 0x1f, UR41 ;  /* 0x0000001f3f0d7899 */ /* 0x000fe40008011429 */
[----:B------:R-:W-:Y:S02]  /*135a0*/  UIMAD.WIDE.U32 UR6, UR39, UR10, UR4 ;  /* 0x0000000a270672a5 */ /* 0x000fe4000f8e0004 */
[----:B------:R-:W-:Y:S01]  /*135b0*/  UIMAD UR8, UR39, UR11, UR8 ;  /* 0x0000000b270872a4 */ /* 0x000fe2000f8e0208 */
[----:B------:R-:W-:Y:S01]  /*135c0*/  IMAD.IADD R12, R5, 0x1, -R10 ;  /* 0x00000001050c7824 */ /* 0x000fe200078e0a0a */
[----:B------:R-:W-:Y:S01]  /*135d0*/  USEL UR13, UR13, URZ, !UP0 ;  /* 0x0000003f0d0d7287 */ /* 0x000fe2000c000000 */
[----:B------:R-:W-:Y:S01]  /*135e0*/  SHF.R.S32.HI R10, RZ, 0x1f, R13 ;  /* 0x0000001fff0a7819 */ /* 0x000fe2000001140d */
[----:B------:R-:W-:Y:S01]  /*135f0*/  ULDC.64 UR10, c[0x0][0xb78] ;  /* 0x0002de00000a7ab9 */ /* 0x000fe20000000a00 */
[----:B------:R-:W-:Y:S01]  /*13600*/  UIADD3 UR7, UR7, UR8, URZ ;  /* 0x0000000807077290 */ /* 0x000fe2000fffe03f */
[----:B------:R-:W-:Y:S01]  /*13610*/  IMAD R5, R4, 0x40, R6 ;  /* 0x0000004004057824 */ /* 0x000fe200078e0206 */
[----:B------:R-:W-:Y:S01]  /*13620*/  USEL UR12, UR41, URZ, !UP0 ;  /* 0x0000003f290c7287 */ /* 0x000fe2000c000000 */
[----:B------:R-:W-:Y:S01]  /*13630*/  LOP3.LUT P0, RZ, R12, 0x3, RZ, 0xc0, !PT ;  /* 0x000000030cff7812 */ /* 0x000fe2000780c0ff */
[----:B------:R-:W-:Y:S01]  /*13640*/  UIMAD UR8, UR13, UR10, URZ ;  /* 0x0000000a0d0872a4 */ /* 0x000fe2000f8e023f */
[----:B------:R-:W-:Y:S01]  /*13650*/  IMAD.WIDE R8, R5, 0x2, R8 ;  /* 0x0000000205087825 */ /* 0x000fe200078e0208 */
[----:B------:R-:W-:-:S02]  /*13660*/  UIMAD.WIDE.U32 UR6, UR12, UR10, UR6 ;  /* 0x0000000a0c0672a5 */ /* 0x000fc4000f8e0006 */
[----:B------:R-:W-:Y:S01]  /*13670*/  UIMAD UR8, UR12, UR11, UR8 ;  /* 0x0000000b0c0872a4 */ /* 0x000fe2000f8e0208 */
[C---:B------:R-:W-:Y:S01]  /*13680*/  VIADD R5, R13.reuse, 0x8 ;  /* 0x000000080d057836 */ /* 0x040fe20000000000 */
[----:B------:R-:W-:Y:S02]  /*13690*/  LOP3.LUT R29, R8, 0x380, RZ, 0xc0, !PT ;  /* 0x00000380081d7812 */ /* 0x000fe400078ec0ff */
[----:B------:R-:W-:Y:S02]  /*136a0*/  IADD3 R11, P1, R13, UR6, RZ ;  /* 0x000000060d0b7c10 */ /* 0x000fe4000ff3e0ff */
[----:B------:R-:W-:Y:S01]  /*136b0*/  IMAD.U32 R15, RZ, RZ, UR8 ;  /* 0x00000008ff0f7e24 */ /* 0x000fe2000f8e00ff */
[----:B------:R-:W-:-:S04]  /*136c0*/  SHF.R.U64 R29, R29, 0x3, RZ ;  /* 0x000000031d1d7819 */ /* 0x000fc800000012ff */
[----:B------:R-:W-:Y:S01]  /*136d0*/  IADD3.X R10, R10, UR7, R15, P1, !PT ;  /* 0x000000070a0a7c10 */ /* 0x000fe20008ffe40f */
[----:B------:R-:W-:Y:S01]  /*136e0*/  ULDC.64 UR6, c[0x0][0xb40] ;  /* 0x0002d00000067ab9 */ /* 0x000fe20000000a00 */
[C---:B------:R-:W-:Y:S02]  /*136f0*/  IADD3 R15, P3, R8.reuse, 0x3000, RZ ;  /* 0x00003000080f7810 */ /* 0x040fe40007f7e0ff */
[----:B------:R-:W-:Y:S02]  /*13700*/  LEA R20, P2, R11, UR6, 0x2 ;  /* 0x000000060b147c11 */ /* 0x000fe4000f8410ff */
[----:B-----5:R-:W-:Y:S01]  /*13710*/  ISETP.GE.OR P1, PT, R13, R22, P0 ;  /* 0x000000160d00720c */ /* 0x020fe20000726670 */
[----:B------:R-:W-:Y:S01]  /*13720*/  IMAD.X R13, RZ, RZ, R9, P3 ;  /* 0x000000ffff0d7224 */ /* 0x000fe200018e0609 */
[----:B------:R-:W-:Y:S01]  /*13730*/  LEA.HI.X R21, R11, UR7, R10, 0x2, P2 ;  /* 0x000000070b157c11 */ /* 0x000fe200090f140a */
[----:B------:R-:W-:Y:S01]  /*13740*/  ULDC.64 UR6, c[0x0][0xaa0] ;  /* 0x0002a80000067ab9 */ /* 0x000fe20000000a00 */
[----:B------:R-:W-:-:S02]  /*13750*/  IADD3 R19, P2, R8, 0x1800, RZ ;  /* 0x0000180008137810 */ /* 0x000fc40007f5e0ff */
[----:B------:R-:W-:Y:S02]  /*13760*/  IADD3 R10, P4, R8, 0x4800, RZ ;  /* 0x00004800080a7810 */ /* 0x000fe40007f9e0ff */
[----:B------:R-:W-:Y:S01]  /*13770*/  ISETP.GE.OR P0, PT, R5, R22, P0 ;  /* 0x000000160500720c */ /* 0x000fe20000706670 */
[--C-:B------:R-:W-:Y:S01]  /*13780*/  IMAD.X R25, RZ, RZ, R9.reuse, P2 ;  /* 0x000000ffff197224 */ /* 0x100fe200010e0609 */
[----:B------:R-:W-:Y:S01]  /*13790*/  LOP3.LUT R14, R19, 0x380, RZ, 0xc0, !PT ;  /* 0x00000380130e7812 */ /* 0x000fe200078ec0ff */
[--C-:B------:R-:W-:Y:S01]  /*137a0*/  IMAD.X R11, RZ, RZ, R9.reuse, P4 ;  /* 0x000000ffff0b7224 */ /* 0x100fe200020e0609 */
[----:B------:R-:W-:Y:S01]  /*137b0*/  LOP3.LUT R12, R15, 0x380, RZ, 0xc0, !PT ;  /* 0x000003800f0c7812 */ /* 0x000fe200078ec0ff */
[----:B------:R-:W-:Y:S01]  /*137c0*/  IMAD.MOV.U32 R18, RZ, RZ, R6 ;  /* 0x000000ffff127224 */ /* 0x000fe200078e0006 */
[----:B------:R-:W-:Y:S01]  /*137d0*/  LOP3.LUT R5, R10, 0x380, RZ, 0xc0, !PT ;  /* 0x000003800a057812 */ /* 0x000fe200078ec0ff */
[----:B------:R-:W-:Y:S01]  /*137e0*/  @!P1 STG.E desc[UR48][R20.64], R3 ;  /* 0x0000000314009986 */ /* 0x000fe2000c101930 */
[----:B------:R-:W-:Y:S01]  /*137f0*/  LOP3.LUT R28, R29, R8, RZ, 0x3c, !PT ;  /* 0x000000081d1c7212 */ /* 0x000fe200078e3cff */
[----:B------:R-:W-:Y:S01]  /*13800*/  IMAD.MOV.U32 R29, RZ, RZ, R9 ;  /* 0x000000ffff1d7224 */ /* 0x000fe200078e0009 */
[----:B------:R-:W-:-:S02]  /*13810*/  SHF.R.U64 R14, R14, 0x3, RZ ;  /* 0x000000030e0e7819 */ /* 0x000fc400000012ff */
[----:B------:R-:W-:Y:S01]  /*13820*/  SHF.R.U64 R8, R12, 0x3, RZ ;  /* 0x000000030c087819 */ /* 0x000fe200000012ff */
[----:B------:R-:W-:Y:S01]  /*13830*/  UIMAD UR5, UR5, UR6, URZ ;  /* 0x00000006050572a4 */ /* 0x000fe2000f8e023f */
[----:B------:R-:W-:Y:S01]  /*13840*/  SHF.R.U64 R5, R5, 0x3, RZ ;  /* 0x0000000305057819 */ /* 0x000fe200000012ff */
[----:B------:R0:W-:Y:S01]  /*13850*/  @!P0 STG.E desc[UR48][R20.64+0x20], R0 ;  /* 0x0000200014008986 */ /* 0x0001e2000c101930 */
[----:B------:R-:W-:Y:S02]  /*13860*/  LOP3.LUT R24, R14, R19, RZ, 0x3c, !PT ;  /* 0x000000130e187212 */ /* 0x000fe400078e3cff */
[----:B------:R-:W-:Y:S01]  /*13870*/  LOP3.LUT R12, R8, R15, RZ, 0x3c, !PT ;  /* 0x0000000f080c7212 */ /* 0x000fe200078e3cff */
[----:B------:R-:W5:Y:S01]  /*13880*/  LD.E.128 R28, desc[UR48][R28.64] ;  /* 0x000000301c1c7980 */ /* 0x000f62000c101d00 */
[----:B------:R-:W-:Y:S01]  /*13890*/  LOP3.LUT R10, R5, R10, RZ, 0x3c, !PT ;  /* 0x0000000a050a7212 */ /* 0x000fe200078e3cff */
[----:B------:R-:W-:Y:S01]  /*138a0*/  IMAD.U32 R5, RZ, RZ, UR6 ;  /* 0x00000006ff057e24 */ /* 0x000fe2000f8e00ff */
[----:B------:R-:W-:Y:S01]  /*138b0*/  SHF.R.S32.HI R19, RZ, 0x1f, R6 ;  /* 0x0000001fff137819 */ /* 0x000fe20000011406 */
[----:B------:R-:W-:Y:S01]  /*138c0*/  ULDC UR6, c[0x0][0xa8c] ;  /* 0x0002a30000067ab9 */ /* 0x000fe20000000800 */
[----:B------:R-:W5:Y:S01]  /*138d0*/  LD.E.128 R24, desc[UR48][R24.64] ;  /* 0x0000003018187980 */ /* 0x000f62000c101d00 */
[----:B------:R-:W-:Y:S01]  /*138e0*/  UIMAD UR5, UR4, UR7, UR5 ;  /* 0x00000007040572a4 */ /* 0x000fe2000f8e0205 */
[----:B------:R-:W-:Y:S01]  /*138f0*/  ISETP.GE.AND P0, PT, R6, UR6, PT ;  /* 0x0000000606007c0c */ /* 0x000fe2000bf06270 */
[----:B------:R-:W-:Y:S01]  /*13900*/  IMAD.WIDE.U32 R18, R5, UR4, R18 ;  /* 0x0000000405127c25 */ /* 0x000fe2000f8e0012 */
[----:B------:R-:W5:Y:S01]  /*13910*/  LD.E.128 R12, desc[UR48][R12.64] ;  /* 0x000000300c0c7980 */ /* 0x000f62000c101d00 */
[----:B------:R-:W-:-:S02]  /*13920*/  ULDC.64 UR6, c[0x0][0xae0] ;  /* 0x0002b80000067ab9 */ /* 0x000fc40000000a00 */
[----:B------:R-:W-:Y:S01]  /*13930*/  IMAD R5, R23, -0xc0, R22 ;  /* 0xffffff4017057824 */ /* 0x000fe200078e0216 */
[----:B------:R-:W5:Y:S01]  /*13940*/  LD.E.128 R8, desc[UR48][R10.64] ;  /* 0x000000300a087980 */ /* 0x000f62000c101d00 */
[----:B0-----:R-:W-:Y:S01]  /*13950*/  VIADD R0, R4, 0x30 ;  /* 0x0000003004007836 */ /* 0x001fe20000000000 */
[----:B------:R-:W-:Y:S01]  /*13960*/  @!PT LDS RZ, [RZ] ;  /* 0x00000000fffff984 */ /* 0x000fe20000000800 */
[----:B------:R-:W-:Y:S01]  /*13970*/  @!PT LDS RZ, [RZ] ;  /* 0x00000000fffff984 */ /* 0x000fe20000000800 */
[----:B------:R-:W-:Y:S01]  /*13980*/  @!PT LDS RZ, [RZ] ;  /* 0x00000000fffff984 */ /* 0x000fe20000000800 */
[----:B------:R-:W-:Y:S01]  /*13990*/  @!PT LDS RZ, [RZ] ;  /* 0x00000000fffff984 */ /* 0x000fe20000000800 */
[----:B------:R0:W-:Y:S06]  /*139a0*/  MEMBAR.ALL.CTA ;  /* 0x0000000000007992 */ /* 0x0001ec0000008000 */
[----:B0-----:R-:W0:Y:S01]  /*139b0*/  FENCE.VIEW.ASYNC.S ;  /* 0x00000000000073c6 */ /* 0x001e220000000000 */
[----:B------:R-:W-:Y:S01]  /*139c0*/  UIMAD UR4, UR9, UR6, URZ ;  /* 0x00000006090472a4 */ /* 0x000fe2000f8e023f */
[----:B------:R-:W-:Y:S01]  /*139d0*/  VIADD R19, R19, UR5 ;  /* 0x0000000513137c36 */ /* 0x000fe20008000000 */
[----:B------:R-:W-:Y:S01]  /*139e0*/  ISETP.GE.OR P3, PT, R0, R5, P0 ;  /* 0x000000050000720c */ /* 0x000fe20000766670 */
[----:B------:R-:W-:Y:S01]  /*139f0*/  IMAD.U32 R21, RZ, RZ, UR6 ;  /* 0x00000006ff157e24 */ /* 0x000fe2000f8e00ff */
[----:B------:R-:W-:Y:S01]  /*13a00*/  UIMAD UR4, UR39, UR7, UR4 ;  /* 0x00000007270472a4 */ /* 0x000fe2000f8e0204 */
[----:B------:R-:W-:-:S02]  /*13a10*/  VIADD R0, R4, 0x60 ;  /* 0x0000006004007836 */ /* 0x000fc40000000000 */
[----:B------:R-:W-:Y:S01]  /*13a20*/  VIADD R3, R4, 0x90 ;  /* 0x0000009004037836 */ /* 0x000fe20000000000 */
[----:B------:R-:W-:Y:S01]  /*13a30*/  ULDC.64 UR6, c[0x0][0xae8] ;  /* 0x0002ba0000067ab9 */ /* 0x000fe20000000a00 */
[----:B------:R-:W-:Y:S01]  /*13a40*/  IMAD.WIDE.U32 R18, R21, UR39, R18 ;  /* 0x0000002715127c25 */ /* 0x000fe2000f8e0012 */
[-C--:B------:R-:W-:Y:S02]  /*13a50*/  ISETP.GE.OR P1, PT, R0, R5.reuse, P0 ;  /* 0x000000050000720c */ /* 0x080fe40000726670 */
[-C--:B------:R-:W-:Y:S01]  /*13a60*/  ISETP.GE.OR P2, PT, R3, R5.reuse, P0 ;  /* 0x000000050300720c */ /* 0x080fe20000746670 */
[----:B------:R-:W-:Y:S01]  /*13a70*/  VIADD R19, R19, UR4 ;  /* 0x0000000413137c36 */ /* 0x000fe20008000000 */
[----:B------:R-:W-:Y:S01]  /*13a80*/  ISETP.GE.OR P0, PT, R4, R5, P0 ;  /* 0x000000050400720c */ /* 0x000fe20000706670 */
[----:B------:R-:W-:Y:S01]  /*13a90*/  UIMAD UR4, UR13, UR6, URZ ;  /* 0x000000060d0472a4 */ /* 0x000fe2000f8e023f */
[----:B------:R-:W-:Y:S02]  /*13aa0*/  VIADD R7, R7, 0x13220 ;  /* 0x0001322007077836 */ /* 0x000fe40000000000 */
[----:B------:R-:W-:Y:S01]  /*13ab0*/  IMAD.U32 R21, RZ, RZ, UR6 ;  /* 0x00000006ff157e24 */ /* 0x000fe2000f8e00ff */
[----:B------:R-:W-:Y:S01]  /*13ac0*/  SHF.R.S32.HI R5, RZ, 0x1f, R4 ;  /* 0x0000001fff057819 */ /* 0x000fe20000011404 */
[----:B------:R-:W-:Y:S01]  /*13ad0*/  UIMAD UR4, UR12, UR7, UR4 ;  /* 0x000000070c0472a4 */ /* 0x000fe2000f8e0204 */
[----:B------:R-:W-:Y:S01]  /*13ae0*/  PRMT R7, RZ, 0x654, R7 ;  /* 0x00000654ff077816 */ /* 0x000fe20000000007 */
[----:B------:R-:W-:Y:S01]  /*13af0*/  IMAD.WIDE.U32 R20, R21, UR12, R18 ;  /* 0x0000000c15147c25 */ /* 0x000fe2000f8e0012 */
[----:B------:R-:W-:Y:S02]  /*13b00*/  BSSY B1, `(.L_x_11085) ;  /* 0x0000010000017945 */ /* 0x000fe40003800000 */
[----:B0-----:R0:W-:Y:S01]  /*13b10*/  SYNCS.ARRIVE.TRANS64.RED.A1T0 RZ, [R7+URZ], RZ ;  /* 0x000000ff07ff79a7 */ /* 0x0011e2000810043f */
[----:B------:R-:W-:-:S04]  /*13b20*/  IMAD.WIDE R18, R23, 0xc0, R4 ;  /* 0x000000c017127825 */ /* 0x000fc800078e0204 */
[----:B------:R-:W-:Y:S01]  /*13b30*/  VIADD R23, R21, UR4 ;  /* 0x0000000415177c36 */ /* 0x000fe20008000000 */
[----:B------:R-:W-:Y:S06]  /*13b40*/  @P0 BRA `(.L_x_11086) ;  /* 0x00000000002c0947 */ /* 0x000fec0003800000 */
        /* <DEDUP_REMOVED lines=9> */
[----:B0-----:R-:W-:-:S05]  /*13be0*/  LEA.HI.X R7, R4, UR5, R3, 0x1, P0 ;  /* 0x0000000504077c11 */ /* 0x001fca00080f0c03 */
[----:B-----5:R1:W-:Y:S04]  /*13bf0*/  STG.E.128 desc[UR48][R6.64], R28 ;  /* 0x0000001c06007986 */ /* 0x0203e8000c101d30 */
.L_x_11086:
[----:B------:R-:W-:Y:S05]  /*13c00*/  BSYNC B1 ;  /* 0x0000000000017941 */ /* 0x000fea0003800000 */
.L_x_11085:
        /* <DEDUP_REMOVED lines=13> */
[----:B0-----:R-:W-:-:S05]  /*13ce0*/  LEA.HI.X R7, R4, UR5, R3, 0x1, P0 ;  /* 0x0000000504077c11 */ /* 0x001fca00080f0c03 */
[----:B-----5:R2:W-:Y:S02]  /*13cf0*/  STG.E.128 desc[UR48][R6.64], R24 ;  /* 0x0000001806007986 */ /* 0x0205e4000c101d30 */
.L_x_11088:
[----:B------:R-:W-:Y:S05]  /*13d00*/  BSYNC B1 ;  /* 0x0000000000017941 */ /* 0x000fea0003800000 */
.L_x_11087:
        /* <DEDUP_REMOVED lines=13> */
[----:B0-----:R-:W-:-:S05]  /*13de0*/  LEA.HI.X R7, R4, UR5, R3, 0x1, P0 ;  /* 0x0000000504077c11 */ /* 0x001fca00080f0c03 */
[----:B-----5:R3:W-:Y:S02]  /*13df0*/  STG.E.128 desc[UR48][R6.64], R12 ;  /* 0x0000000c06007986 */ /* 0x0207e4000c101d30 */
.L_x_11090:
[----:B------:R-:W-:Y:S05]  /*13e00*/  BSYNC B1 ;  /* 0x0000000000017941 */ /* 0x000fea0003800000 */
.L_x_11089:
        /* <DEDUP_REMOVED lines=10> */
[----:B-123--:R-:W-:Y:S01]  /*13eb0*/  LEA R6, P0, R4, UR4, 0x1 ;  /* 0x0000000404067c11 */ /* 0x00efe2000f8008ff */
[----:B------:R-:W-:-:S05]  /*13ec0*/  IMAD.IADD R3, R5, 0x1, R3 ;  /* 0x0000000105037824 */ /* 0x000fca00078e0203 */
[----:B0-----:R-:W-:-:S05]  /*13ed0*/  LEA.HI.X R7, R4, UR5, R3, 0x1, P0 ;  /* 0x0000000504077c11 */ /* 0x001fca00080f0c03 */
[----:B-----5:R4:W-:Y:S01]  /*13ee0*/  STG.E.128 desc[UR48][R6.64], R8 ;  /* 0x0000000806007986 */ /* 0x0209e2000c101d30 */
[----:B------:R-:W-:Y:S05]  /*13ef0*/  BRA `(.L_x_11091) ;  /* 0x0000000800507947 */ /* 0x000fea0003800000 */
.L_x_11083:
        /* <DEDUP_REMOVED lines=24> */
[----:B------:R-:W2:Y:S04]  /*14080*/  LDG.E R7, desc[UR48][R8.64] ;  /* 0x0000003008077981 */ /* 0x000ea8000c1e1900 */
[----:B-----5:R-:W2:Y:S02]  /*14090*/  LDG.E R0, desc[UR48][R8.64+0x4] ;  /* 0x0000043008007981 */ /* 0x020ea4000c1e1900 */
[----:B--2---:R-:W-:-:S07]  /*140a0*/  IMAD.IADD R0, R0, 0x1, -R7 ;  /* 0x0000000100007824 */ /* 0x004fce00078e0a07 */
.L_x_11092:
[----:B------:R-:W-:Y:S01]  /*140b0*/  USHF.R.S32.HI UR4, URZ, 0x1f, UR41 ;  /* 0x0000001f3f047899 */ /* 0x000fe20008011429 */
[----:B------:R-:W-:Y:S01]  /*140c0*/  BSSY B1, `(.L_x_11093) ;  /* 0x000001d000017945 */ /* 0x000fe20003800000 */
[----:B------:R-:W-:Y:S01]  /*140d0*/  USEL UR8, UR41, URZ, !UP0 ;  /* 0x0000003f29087287 */ /* 0x000fe2000c000000 */
[----:B------:R-:W-:Y:S01]  /*140e0*/  SHF.R.S32.HI R13, RZ, 0x1f, R6 ;  /* 0x0000001fff0d7819 */ /* 0x000fe20000011406 */
[----:B------:R-:W-:Y:S01]  /*140f0*/  USEL UR7, UR4, URZ, !UP0 ;  /* 0x0000003f04077287 */ /* 0x000fe2000c000000 */
[----:B-----5:R-:W-:Y:S01]  /*14100*/  SHF.R.S32.HI R12, RZ, 0x1f, R3 ;  /* 0x0000001fff0c7819 */ /* 0x020fe20000011403 */
[----:B------:R-:W-:Y:S10]  /*14110*/  @P0 BRA `(.L_x_11094) ;  /* 0x00000000005c0947 */ /* 0x000ff40003800000 */
[----:B------:R-:W-:-:S04]  /*14120*/  IMAD R7, R23, 0xc0, R48 ;  /* 0x000000c017077824 */ /* 0x000fc800078e0230 */
        /* <DEDUP_REMOVED lines=22> */
.L_x_11094:
[----:B------:R-:W-:Y:S05]  /*14290*/  BSYNC B1 ;  /* 0x0000000000017941 */ /* 0x000fea0003800000 */
.L_x_11093:
[----:B------:R-:W-:Y:S01]  /*142a0*/  ULDC.64 UR4, c[0x0][0xaa0] ;  /* 0x0002a80000047ab9 */ /* 0x000fe20000000a00 */
[----:B0-----:R-:W-:Y:S01]  /*142b0*/  IMAD.MOV.U32 R7, RZ, RZ, R13 ;  /* 0x000000ffff077224 */ /* 0x001fe200078e000d */
[----:B------:R-:W-:Y:S01]  /*142c0*/  ULDC.64 UR10, c[0x0][0xae0] ;  /* 0x0002b800000a7ab9 */ /* 0x000fe20000000a00 */
[----:B-1----:R-:W-:Y:S01]  /*142d0*/  IMAD R10, R12, UR4, RZ ;  /* 0x000000040c0a7c24 */ /* 0x002fe2000f8e02ff */
[----:B------:R-:W-:Y:S01]  /*142e0*/  SHF.R.S32.HI R5, RZ, 0x1f, R4 ;  /* 0x0000001fff057819 */ /* 0x000fe20000011404 */
[C---:B------:R-:W-:Y:S01]  /*142f0*/  IMAD.WIDE.U32 R8, R3.reuse, UR4, R6 ;  /* 0x0000000403087c25 */ /* 0x040fe2000f8e0006 */
[----:B------:R-:W-:Y:S01]  /*14300*/  ULDC UR4, c[0x0][0xa8c] ;  /* 0x0002a30000047ab9 */ /* 0x000fe20000000800 */
[----:B------:R-:W-:Y:S01]  /*14310*/  BSSY B1, `(.L_x_11095) ;  /* 0x0000024000017945 */ /* 0x000fe20003800000 */
[----:B------:R-:W-:Y:S01]  /*14320*/  ISETP.GE.AND P0, PT, R6, UR4, PT ;  /* 0x0000000406007c0c */ /* 0x000fe2000bf06270 */
[----:B------:R-:W-:Y:S01]  /*14330*/  IMAD R3, R3, UR5, R10 ;  /* 0x0000000503037c24 */ /* 0x000fe2000f8e020a */
[----:B------:R-:W-:-:S02]  /*14340*/  UIMAD UR4, UR6, UR10, URZ ;  /* 0x0000000a060472a4 */ /* 0x000fc4000f8e023f */
[----:B------:R-:W-:Y:S02]  /*14350*/  IMAD.U32 R7, RZ, RZ, UR10 ;  /* 0x0000000aff077e24 */ /* 0x000fe4000f8e00ff */
[----:B------:R-:W-:Y:S01]  /*14360*/  IMAD.IADD R9, R9, 0x1, R3 ;  /* 0x0000000109097824 */ /* 0x000fe200078e0203 */
[----:B------:R-:W-:Y:S01]  /*14370*/  UIMAD UR4, UR39, UR11, UR4 ;  /* 0x0000000b270472a4 */ /* 0x000fe2000f8e0204 */
[----:B------:R-:W-:Y:S02]  /*14380*/  IMAD R3, R23, -0xc0, R0 ;  /* 0xffffff4017037824 */ /* 0x000fe400078e0200 */
[C---:B------:R-:W-:Y:S01]  /*14390*/  VIADD R0, R4.reuse, 0x30 ;  /* 0x0000003004007836 */ /* 0x040fe20000000000 */
[----:B------:R-:W-:Y:S01]  /*143a0*/  ULDC.64 UR10, c[0x0][0xae8] ;  /* 0x0002ba00000a7ab9 */ /* 0x000fe20000000a00 */
[----:B------:R-:W-:Y:S02]  /*143b0*/  VIADD R10, R4, 0x60 ;  /* 0x00000060040a7836 */ /* 0x000fe40000000000 */
[----:B------:R-:W-:Y:S01]  /*143c0*/  IMAD.WIDE.U32 R6, R7, UR39, R8 ;  /* 0x0000002707067c25 */ /* 0x000fe2000f8e0008 */
[----:B------:R-:W-:-:S02]  /*143d0*/  ISETP.GE.OR P3, PT, R0, R3, P0 ;  /* 0x000000030000720c */ /* 0x000fc40000766670 */
[-C--:B------:R-:W-:Y:S01]  /*143e0*/  ISETP.GE.OR P1, PT, R10, R3.reuse, P0 ;  /* 0x000000030a00720c */ /* 0x080fe20000726670 */
[----:B------:R-:W-:Y:S02]  /*143f0*/  VIADD R0, R4, 0x90 ;  /* 0x0000009004007836 */ /* 0x000fe40000000000 */
[----:B------:R-:W-:Y:S01]  /*14400*/  VIADD R7, R7, UR4 ;  /* 0x0000000407077c36 */ /* 0x000fe20008000000 */
[----:B------:R-:W-:Y:S02]  /*14410*/  UIMAD UR4, UR7, UR10, URZ ;  /* 0x0000000a070472a4 */ /* 0x000fe4000f8e023f */
[----:B------:R-:W-:Y:S01]  /*14420*/  IMAD.U32 R9, RZ, RZ, UR10 ;  /* 0x0000000aff097e24 */ /* 0x000fe2000f8e00ff */
[-C--:B------:R-:W-:Y:S02]  /*14430*/  ISETP.GE.OR P2, PT, R0, R3.reuse, P0 ;  /* 0x000000030000720c */ /* 0x080fe40000746670 */
[----:B------:R-:W-:Y:S01]  /*14440*/  ISETP.GE.OR P0, PT, R4, R3, P0 ;  /* 0x000000030400720c */ /* 0x000fe20000706670 */
[----:B------:R-:W-:-:S02]  /*14450*/  UIMAD UR4, UR8, UR11, UR4 ;  /* 0x0000000b080472a4 */ /* 0x000fc4000f8e0204 */
[----:B------:R-:W-:-:S04]  /*14460*/  IMAD.WIDE.U32 R6, R9, UR8, R6 ;  /* 0x0000000809067c25 */ /* 0x000fc8000f8e0006 */
[----:B------:R-:W-:-:S04]  /*14470*/  IMAD.WIDE R8, R23, 0xc0, R4 ;  /* 0x000000c017087825 */ /* 0x000fc800078e0204 */
[----:B------:R-:W-:Y:S02]  /*14480*/  VIADD R11, R7, UR4 ;  /* 0x00000004070b7c36 */ /* 0x000fe40008000000 */
        /* <DEDUP_REMOVED lines=12> */
.L_x_11096:
[----:B------:R-:W-:Y:S05]  /*14550*/  BSYNC B1 ;  /* 0x0000000000017941 */ /* 0x000fea0003800000 */
.L_x_11095:
        /* <DEDUP_REMOVED lines=11> */
[----:B0-----:R-:W-:Y:S01]  /*14610*/  LEA R12, P0, R4, UR4, 0x1 ;  /* 0x00000004040c7c11 */ /* 0x001fe2000f8008ff */
[----:B------:R-:W-:-:S05]  /*14620*/  IMAD.IADD R3, R5, 0x1, R3 ;  /* 0x0000000105037824 */ /* 0x000fca00078e0203 */
[----:B------:R-:W-:-:S05]  /*14630*/  LEA.HI.X R13, R4, UR5, R3, 0x1, P0 ;  /* 0x00000005040d7c11 */ /* 0x000fca00080f0c03 */
[----:B------:R1:W-:Y:S02]  /*14640*/  STG.E.128 desc[UR48][R12.64], RZ ;  /* 0x000000ff0c007986 */ /* 0x0003e4000c101d30 */
.L_x_11098:
[----:B------:R-:W-:Y:S05]  /*14650*/  BSYNC B1 ;  /* 0x0000000000017941 */ /* 0x000fea0003800000 */
.L_x_11097:
        /* <DEDUP_REMOVED lines=11> */
[----:B01----:R-:W-:Y:S01]  /*14710*/  LEA R12, P0, R4, UR4, 0x1 ;  /* 0x00000004040c7c11 */ /* 0x003fe2000f8008ff */
[----:B------:R-:W-:-:S05]  /*14720*/  IMAD.IADD R3, R5, 0x1, R3 ;  /* 0x0000000105037824 */ /* 0x000fca00078e0203 */
[----:B------:R-:W-:-:S05]  /*14730*/  LEA.HI.X R13, R4, UR5, R3, 0x1, P0 ;  /* 0x00000005040d7c11 */ /* 0x000fca00080f0c03 */
[----:B------:R2:W-:Y:S02]  /*14740*/  STG.E.128 desc[UR48][R12.64], RZ ;  /* 0x000000ff0c007986 */ /* 0x0005e4000c101d30 */
.L_x_11100:
[----:B------:R-:W-:Y:S05]  /*14750*/  BSYNC B1 ;  /* 0x0000000000017941 */ /* 0x000fea0003800000 */
.L_x_11099:
        /* <DEDUP_REMOVED lines=14> */
.L_x_11091:
[----:B------:R-:W-:Y:S05]  /*14840*/  BSYNC B0 ;  /* 0x0000000000007941 */ /* 0x000fea0003800000 */
.L_x_11082:
[----:B------:R-:W-:Y:S02]  /*14850*/  ULDC UR4, c[0x0][0xc14] ;  /* 0x0003050000047ab9 */ /* 0x000fe40000000800 */
[----:B------:R-:W-:-:S06]  /*14860*/  UISETP.GE.AND UP0, UPT, UR47, UR4, UPT ;  /* 0x000000042f00728c */ /* 0x000fcc000bf06270 */
[----:B------:R-:W-:-:S13]  /*14870*/  PLOP3.LUT P0, PT, PT, PT, UP0, 0x80, 0x0 ;  /* 0x000000000000781c */ /* 0x000fda0003f0f008 */
[----:B------:R-:W-:Y:S05]  /*14880*/  @!P0 BRA `(.L_x_11101) ;  /* 0xfffffec400208947 */ /* 0x000fea000383ffff */
[----:B------:R-:W-:Y:S05]  /*14890*/  EXIT ;  /* 0x000000000000794d */ /* 0x000fea0003800000 */
.L_x_10996:
        /* <DEDUP_REMOVED lines=18> */
.L_x_11102:
        /* <DEDUP_REMOVED lines=41> */
.L_x_11108:
        /* <DEDUP_REMOVED lines=14> */
.L_x_11107:
[----:B------:R-:W-:Y:S05]  /*14d30*/  BSYNC B0 ;  /* 0x0000000000007941 */ /* 0x000fea0003800000 */
.L_x_11106:
        /* <DEDUP_REMOVED lines=21> */
.L_x_11104:
        /* <DEDUP_REMOVED lines=25> */
.L_x_11109:
[----:B-1----:R-:W-:Y:S01]  /*15020*/  IMAD R24, R24, R9, R13 ;  /* 0x0000000918187224 */ /* 0x002fe200078e020d */
[----:B------:R-:W-:Y:S01]  /*15030*/  IABS R12, R4 ;  /* 0x00000004000c7213 */ /* 0x000fe20000000000 */
[----:B0-----:R-:W-:Y:S02]  /*15040*/  IMAD.MOV.U32 R11, RZ, RZ, R14 ;  /* 0x000000ffff0b7224 */ /* 0x001fe400078e000e */
[----:B------:R-:W-:Y:S02]  /*15050*/  IMAD.IADD R7, R7, 0x1, -R24 ;  /* 0x0000000107077824 */ /* 0x000fe400078e0a18 */
[----:B------:R-:W-:Y:S02]  /*15060*/  IMAD R11, R11, R10, RZ ;  /* 0x0000000a0b0b7224 */ /* 0x000fe400078e02ff */
[----:B------:R-:W-:Y:S01]  /*15070*/  IMAD.MOV.U32 R2, RZ, RZ, RZ ;  /* 0x000000ffff027224 */ /* 0x000fe200078e00ff */
[----:B------:R-:W-:Y:S01]  /*15080*/  IABS R8, R7 ;  /* 0x0000000700087213 */ /* 0x000fe20000000000 */
[----:B------:R-:W-:-:S02]  /*15090*/  IMAD.MOV R12, RZ, RZ, -R12 ;  /* 0x000000ffff0c7224 */ /* 0x000fc400078e0a0c */
        /* <DEDUP_REMOVED lines=28> */
[----:B------:R-:W-:Y:S01]  /*15260*/  IMAD.MOV.U32 R2, RZ, RZ, R11 ;  /* 0x000000ffff027224 */ /* 0x000fe200078e000b */
[----:B------:R-:W-:-:S03]  /*15270*/  IABS R11, R13 ;  /* 0x0000000d000b7213 */ /* 0x000fc60000000000 */
[----:B------:R-:W-:Y:S02]  /*15280*/  IMAD R7, R2, R9, RZ ;  /* 0x0000000902077224 */ /* 0x000fe400078e02ff */
[----:B------:R-:W-:-:S04]  /*15290*/  IMAD.MOV.U32 R2, RZ, RZ, RZ ;  /* 0x000000ffff027224 */ /* 0x000fc800078e00ff */
[----:B------:R-:W-:Y:S01]  /*152a0*/  IMAD.HI.U32 R2, R3, R7, R2 ;  /* 0x0000000703027227 */ /* 0x000fe200078e0002 */
[----:B------:R-:W-:-:S04]  /*152b0*/  LOP3.LUT R3, R13, R6, RZ, 0x3c, !PT ;  /* 0x000000060d037212 */ /* 0x000fc800078e3cff */
[----:B------:R-:W-:Y:S01]  /*152c0*/  ISETP.GE.AND P2, PT, R3, RZ, PT ;  /* 0x000000ff0300720c */ /* 0x000fe20003f46270 */
        /* <DEDUP_REMOVED lines=17> */
.L_x_11105:
[----:B------:R-:W-:Y:S01]  /*153e0*/  IMAD.MOV.U32 R24, RZ, RZ, R7 ;  /* 0x000000ffff187224 */ /* 0x000fe200078e0007 */
[----:B------:R-:W-:Y:S01]  /*153f0*/  UMOV UR38, URZ ;  /* 0x0000003f00267c82 */ /* 0x000fe20008000000 */
[----:B------:R-:W-:-:S07]  /*15400*/  IMAD.MOV.U32 R25, RZ, RZ, RZ ;  /* 0x000000ffff197224 */ /* 0x000fce00078e00ff */
.L_x_11110:
        /* <DEDUP_REMOVED lines=8> */
.L_x_11103:
[----:B------:R-:W-:Y:S01]  /*15490*/  ULDC UR4, c[0x0][0xc14] ;  /* 0x0003050000047ab9 */ /* 0x000fe20000000800 */
[----:B------:R1:W-:Y:S01]  /*154a0*/  STL [R1], RZ ;  /* 0x000000ff01007387 */ /* 0x0003e20000100800 */
[----:B------:R-:W-:Y:S01]  /*154b0*/  UISETP.GE.AND UP0, UPT, UR45, UR4, UPT ;  /* 0x000000042d00728c */ /* 0x000fe2000bf06270 */
[----:B------:R-:W-:Y:S02]  /*154c0*/  IMAD.MOV.U32 R18, RZ, RZ, 0x1 ;  /* 0x00000001ff127424 */ /* 0x000fe400078e00ff */
[----:B------:R-:W-:-:S03]  /*154d0*/  IMAD.MOV.U32 R17, RZ, RZ, RZ ;  /* 0x000000ffff117224 */ /* 0x000fc600078e00ff */
[----:B------:R-:W-:-:S13]  /*154e0*/  PLOP3.LUT P0, PT, PT, PT, UP0, 0x80, 0x0 ;  /* 0x000000000000781c */ /* 0x000fda0003f0f008 */
[----:B-1----:R-:W-:Y:S05]  /*154f0*/  @P0 BRA `(.L_x_11111) ;  /* 0x0000003400b00947 */ /* 0x002fea0003800000 */
[----:B0-----:R-:W0:Y:S01]  /*15500*/  S2R R0, SR_TID.X ;  /* 0x0000000000007919 */ /* 0x001e220000002100 */
[----:B------:R-:W-:Y:S01]  /*15510*/  IMAD.MOV.U32 R18, RZ, RZ, 0x1 ;  /* 0x00000001ff127424 */ /* 0x000fe200078e00ff */
[----:B------:R-:W-:Y:S01]  /*15520*/  ULOP3.LUT UR42, UR40, 0x1, URZ, 0xfc, !UPT ;  /* 0x00000001282a7892 */ /* 0x000fe2000f8efc3f */
[----:B------:R-:W-:Y:S01]  /*15530*/  IMAD.MOV.U32 R17, RZ, RZ, RZ ;  /* 0x000000ffff117224 */ /* 0x000fe200078e00ff */
[----:B------:R-:W1:Y:S01]  /*15540*/  S2R R6, SR_TID.X ;  /* 0x0000000000067919 */ /* 0x000e620000002100 */
[----:B------:R-:W-:Y:S01]  /*15550*/  ULOP3.LUT UR44, UR40, 0x2, URZ, 0xfc, !UPT ;  /* 0x00000002282c7892 */ /* 0x000fe2000f8efc3f */
[----:B------:R-:W-:Y:S01]  /*15560*/  ULDC UR43, c[0x0][0xc] ;  /* 0x00000300002b7ab9 */ /* 0x000fe20000000800 */
[----:B------:R2:W-:Y:S01]  /*15570*/  STL [R1], RZ ;  /* 0x000000ff01007387 */ /* 0x0005e20000100800 */
[----:B------:R-:W-:Y:S01]  /*15580*/  ULDC.64 UR46, c[0x0][0x198] ;  /* 0x00006600002e7ab9 */ /* 0x000fe20000000a00 */
[----:B0-----:R-:W-:Y:S01]  /*15590*/  LOP3.LUT R2, R0, 0x7f, RZ, 0xc0, !PT ;  /* 0x0000007f00027812 */ /* 0x001fe200078ec0ff */
[----:B-1----:R-:W-:Y:S01]  /*155a0*/  IMAD.SHL.U32 R29, R6, 0x40, RZ ;  /* 0x00000040061d7824 */ /* 0x002fe200078e00ff */
[----:B------:R-:W-:-:S03]  /*155b0*/  SHF.R.U32.HI R0, RZ, 0x1, R6 ;  /* 0x00000001ff007819 */ /* 0x000fc60000011606 */
[----:B------:R-:W-:Y:S02]  /*155c0*/  IMAD.SHL.U32 R4, R2, 0x10, RZ ;  /* 0x0000001002047824 */ /* 0x000fe400078e00ff */
[C---:B------:R-:W-:Y:S01]  /*155d0*/  IMAD.SHL.U32 R2, R6.reuse, 0x20, RZ ;  /* 0x0000002006027824 */ /* 0x040fe200078e00ff */
        /* <DEDUP_REMOVED lines=13> */
.L_x_11177:
[----:B------:R-:W-:Y:S01]  /*156b0*/  ULDC.64 UR4, c[0x0][0xa28] ;  /* 0x00028a0000047ab9 */ /* 0x000fe20000000a00 */
[----:B------:R-:W-:Y:S01]  /*156c0*/  ULDC.64 UR8, c[0x0][0xa08] ;  /* 0x0002820000087ab9 */ /* 0x000fe20000000a00 */
[----:B------:R-:W-:Y:S01]  /*156d0*/  UISETP.NE.U32.AND UP0, UPT, UR4, URZ, UPT ;  /* 0x0000003f0400728c */ /* 0x000fe2000bf05070 */
[----:B------:R-:W-:Y:S01]  /*156e0*/  ISETP.NE.U32.AND P1, PT, RZ, UR8, PT ;  /* 0x00000008ff007c0c */ /* 0x000fe2000bf25070 */
[----:B------:R-:W-:Y:S01]  /*156f0*/  ULDC.64 UR10, c[0x0][0xa18] ;  /* 0x00028600000a7ab9 */ /* 0x000fe20000000a00 */
[----:B01----:R-:W0:Y:S01]  /*15700*/  LDC R0, c[0x0][0x288] ;  /* 0x0000a200ff007b82 */ /* 0x003e220000000800 */
[----:B------:R-:W-:Y:S01]  /*15710*/  UISETP.NE.AND.EX UP0, UPT, UR5, URZ, UPT, UP0 ;  /* 0x0000003f0500728c */ /* 0x000fe2000bf05300 */
[----:B------:R-:W-:Y:S01]  /*15720*/  ISETP.NE.AND.EX P1, PT, RZ, UR9, PT, P1 ;  /* 0x00000009ff007c0c */ /* 0x000fe2000bf25310 */
[----:B------:R-:W-:Y:S01]  /*15730*/  UISETP.NE.U32.AND UP1, UPT, UR10, URZ, UPT ;  /* 0x0000003f0a00728c */ /* 0x000fe2000bf25070 */
[----:B------:R-:W-:Y:S01]  /*15740*/  IMAD.MOV.U32 R23, RZ, RZ, RZ ;  /* 0x000000ffff177224 */ /* 0x000fe200078e00ff */
[----:B------:R-:W-:Y:S01]  /*15750*/  ULDC.64 UR8, c[0x0][0xa08] ;  /* 0x0002820000087ab9 */ /* 0x000fe20000000a00 */
[----:B------:R-:W-:Y:S01]  /*15760*/  ULDC.64 UR6, c[0x0][0xa00] ;  /* 0x0002800000067ab9 */ /* 0x000fe20000000a00 */
[----:B------:R-:W-:Y:S01]  /*15770*/  UISETP.NE.AND.EX UP1, UPT, UR11, URZ, UPT, UP1 ;  /* 0x0000003f0b00728c */ /* 0x000fe2000bf25310 */
[----:B------:R-:W-:Y:S01]  /*15780*/  PLOP3.LUT P2, PT, PT, PT, UP0, 0x80, 0x0 ;  /* 0x000000000000781c */ /* 0x000fe20003f4f008 */
[----:B------:R-:W-:Y:S01]  /*15790*/  UIMAD.WIDE UR8, UR45, 0x4, UR8 ;  /* 0x000000042d0878a5 */ /* 0x000fe2000f8e0208 */
[----:B------:R-:W-:Y:S01]  /*157a0*/  ISETP.NE.U32.AND P0, PT, RZ, UR6, PT ;  /* 0x00000006ff007c0c */ /* 0x000fe2000bf05070 */
[----:B------:R-:W-:Y:S01]  /*157b0*/  IMAD.MOV.U32 R27, RZ, RZ, RZ ;  /* 0x000000ffff1b7224 */ /* 0x000fe200078e00ff */
[----:B------:R-:W-:-:S02]  /*157c0*/  @UP0 ULDC.64 UR4, c[0x0][0xa28] ;  /* 0x00028a0000040ab9 */ /* 0x000fc40000000a00 */
[----:B------:R-:W-:Y:S01]  /*157d0*/  @UP0 UIMAD.WIDE UR4, UR45, 0x4, UR4 ;  /* 0x000000042d0408a5 */ /* 0x000fe2000f8e0204 */
[----:B------:R-:W-:Y:S01]  /*157e0*/  IMAD.U32 R2, RZ, RZ, UR8 ;  /* 0x00000008ff027e24 */ /* 0x000fe2000f8e00ff */
[----:B------:R-:W-:Y:S01]  /*157f0*/  ISETP.NE.AND.EX P0, PT, RZ, UR7, PT, P0 ;  /* 0x00000007ff007c0c */ /* 0x000fe2000bf05300 */
[----:B------:R-:W-:Y:S01]  /*15800*/  IMAD.U32 R3, RZ, RZ, UR9 ;  /* 0x00000009ff037e24 */ /* 0x000fe2000f8e00ff */
[----:B------:R-:W-:Y:S01]  /*15810*/  ULDC.64 UR6, c[0x0][0xa00] ;  /* 0x0002800000067ab9 */ /* 0x000fe20000000a00 */
[----:B------:R-:W-:Y:S01]  /*15820*/  @UP1 ULDC.64 UR10, c[0x0][0xa18] ;  /* 0x00028600000a1ab9 */ /* 0x000fe20000000a00 */
[----:B------:R-:W-:Y:S01]  /*15830*/  PLOP3.LUT P3, PT, PT, PT, UP1, 0x80, 0x0 ;  /* 0x000000000000781c */ /* 0x000fe20003f6f018 */
[----:B------:R-:W-:Y:S01]  /*15840*/  IMAD.MOV.U32 R6, RZ, RZ, RZ ;  /* 0x000000ffff067224 */ /* 0x000fe200078e00ff */
[----:B------:R1:W5:Y:S01]  /*15850*/  @P1 LDG.E R23, desc[UR48][R2.64] ;  /* 0x0000003002171981 */ /* 0x000362000c1e1900 */
[----:B------:R-:W-:-:S06]  /*15860*/  UIMAD.WIDE UR6, UR45, 0x4, UR6 ;  /* 0x000000042d0678a5 */ /* 0x000fcc000f8e0206 */
[----:B------:R-:W-:Y:S02]  /*15870*/  IMAD.U32 R4, RZ, RZ, UR6 ;  /* 0x00000006ff047e24 */ /* 0x000fe4000f8e00ff */
[----:B------:R-:W-:Y:S02]  /*15880*/  IMAD.U32 R5, RZ, RZ, UR7 ;  /* 0x00000007ff057e24 */ /* 0x000fe4000f8e00ff */
[----:B-1----:R-:W-:Y:S02]  /*15890*/  IMAD.U32 R2, RZ, RZ, UR4 ;  /* 0x00000004ff027e24 */ /* 0x002fe4000f8e00ff */
[----:B------:R-:W-:Y:S01]  /*158a0*/  IMAD.U32 R3, RZ, RZ, UR5 ;  /* 0x00000005ff037e24 */ /* 0x000fe2000f8e00ff */
[----:B------:R-:W-:Y:S01]  /*158b0*/  @UP1 UIMAD.WIDE UR4, UR45, 0x4, UR10 ;  /* 0x000000042d0418a5 */ /* 0x000fe2000f8e020a */
[----:B------:R-:W5:Y:S02]  /*158c0*/  @P0 LDG.E R27, desc[UR48][R4.64] ;  /* 0x00000030041b0981 */ /* 0x000f64000c1e1900 */
[----:B------:R-:W-:-:S02]  /*158d0*/  ULDC.64 UR10, c[0x0][0xa20] ;  /* 0x00028800000a7ab9 */ /* 0x000fc40000000a00 */
[----:B------:R1:W5:Y:S02]  /*158e0*/  @P2 LDG.E R6, desc[UR48][R2.64] ;  /* 0x0000003002062981 */ /* 0x000364000c1e1900 */
[----:B-1----:R-:W-:Y:S02]  /*158f0*/  IMAD.U32 R2, RZ, RZ, UR4 ;  /* 0x00000004ff027e24 */ /* 0x002fe4000f8e00ff */
[----:B------:R-:W-:Y:S01]  /*15900*/  IMAD.U32 R3, RZ, RZ, UR5 ;  /* 0x00000005ff037e24 */ /* 0x000fe2000f8e00ff */
[----:B------:R-:W-:-:S04]  /*15910*/  ULDC.64 UR4, c[0x0][0x3f8] ;  /* 0x0000fe0000047ab9 */ /* 0x000fc80000000a00 */
[----:B0-----:R0:W5:Y:S01]  /*15920*/  @P3 LDG.E R0, desc[UR48][R2.64] ;  /* 0x0000003002003981 */ /* 0x001162000c1e1900 */
[----:B------:R-:W-:Y:S01]  /*15930*/  UISETP.NE.U32.AND UP0, UPT, UR4, URZ, UPT ;  /* 0x0000003f0400728c */ /* 0x000fe2000bf05070 */
[----:B------:R-:W-:Y:S02]  /*15940*/  ISETP.NE.U32.AND P2, PT, RZ, UR10, PT ;  /* 0x0000000aff007c0c */ /* 0x000fe4000bf45070 */
        /* <DEDUP_REMOVED lines=9> */
[----:B------:R-:W-:Y:S02]  /*159e0*/  IMAD.U32 R2, RZ, RZ, UR6 ;  /* 0x00000006ff027e24 */ /* 0x000fe4000f8e00ff */
[----:B------:R-:W-:Y:S02]  /*159f0*/  IMAD.U32 R4, RZ, RZ, UR6 ;  /* 0x00000006ff047e24 */ /* 0x000fe4000f8e00ff */
[----:B------:R-:W-:-:S03]  /*15a00*/  IMAD.U32 R3, RZ, RZ, UR7 ;  /* 0x00000007ff037e24 */ /* 0x000fc6000f8e00ff */
[----:B------:R-:W2:Y:S04]  /*15a10*/  LDG.E R5, desc[UR48][R4.64] ;  /* 0x0000003004057981 */ /* 0x000ea8000c1e1900 */
[----:B------:R-:W2:Y:S02]  /*15a20*/  LDG.E R2, desc[UR48][R2.64+0x4] ;  /* 0x0000043002027981 */ /* 0x000ea4000c1e1900 */
[----:B--2--5:R-:W-:-:S07]  /*15a30*/  IMAD.IADD R0, R2, 0x1, -R5 ;  /* 0x0000000102007824 */ /* 0x024fce00078e0a05 */
.L_x_11112:
        /* <DEDUP_REMOVED lines=9> */
.L_x_11113:
[----:B------:R-:W-:Y:S05]  /*15ad0*/  @!P1 BRA `(.L_x_11114) ;  /* 0x00000000001c9947 */ /* 0x000fea0003800000 */
[----:B------:R-:W-:Y:S02]  /*15ae0*/  IMAD.U32 R5, RZ, RZ, UR9 ;  /* 0x00000009ff057e24 */ /* 0x000fe4000f8e00ff */
[----:B------:R-:W-:Y:S02]  /*15af0*/  IMAD.U32 R2, RZ, RZ, UR8 ;  /* 0x00000008ff027e24 */ /* 0x000fe4000f8e00ff */
[----:B------:R-:W-:Y:S02]  /*15b00*/  IMAD.U32 R4, RZ, RZ, UR8 ;  /* 0x00000008ff047e24 */ /* 0x000fe4000f8e00ff */
[----:B------:R-:W-:-:S03]  /*15b10*/  IMAD.U32 R3, RZ, RZ, UR9 ;  /* 0x00000009ff037e24 */ /* 0x000fc6000f8e00ff */
[----:B------:R-:W2:Y:S04]  /*15b20*/  LDG.E R5, desc[UR48][R4.64] ;  /* 0x0000003004057981 */ /* 0x000ea8000c1e1900 */
[----:B------:R-:W2:Y:S02]  /*15b30*/  LDG.E R2, desc[UR48][R2.64+0x4] ;  /* 0x0000043002027981 */ /* 0x000ea4000c1e1900 */
[----:B--2---:R-:W-:-:S07]  /*15b40*/  IMAD.IADD R7, R2, 0x1, -R5 ;  /* 0x0000000102077824 */ /* 0x004fce00078e0a05 */
.L_x_11114:
[----:B0-----:R-:W0:Y:S01]  /*15b50*/  LDC.64 R2, c[0x0][0x9e0] ;  /* 0x00027800ff027b82 */ /* 0x001e220000000a00 */
[----:B------:R-:W-:Y:S02]  /*15b60*/  IMAD R5, R25, 0xc0, RZ ;  /* 0x000000c019057824 */ /* 0x000fe400078e02ff */
[----:B-----5:R-:W-:-:S03]  /*15b70*/  IMAD.IADD R6, R7, 0x1, -R6 ;  /* 0x0000000107067824 */ /* 0x020fc600078e0a06 */
        /* <DEDUP_REMOVED lines=15> */
.L_x_11116:
[----:B------:R-:W-:-:S13]  /*15c70*/  ISETP.NE.AND P0, PT, R3, 0x1, PT ;  /* 0x000000010300780c */ /* 0x000fda0003f05270 */
[----:B------:R-:W0:Y:S02]  /*15c80*/  @P0 LDC.64 R4, c[0x0][0x9e8] ;  /* 0x00027a00ff040b82 */ /* 0x000e240000000a00 */
[----:B0-----:R-:W-:-:S05]  /*15c90*/  @P0 IMAD.HI.U32 R4, R7, R4, RZ ;  /* 0x0000000407040227 */ /* 0x001fca00078e00ff */
[----:B------:R-:W-:-:S07]  /*15ca0*/  @P0 SHF.R.U32.HI R7, RZ, R5, R4 ;  /* 0x00000005ff070219 */ /* 0x000fce0000011604 */
.L_x_11117:
[----:B------:R-:W-:-:S05]  /*15cb0*/  IMAD R7, R7, R3, R3 ;  /* 0x0000000307077224 */ /* 0x000fca00078e0203 */
[----:B------:R-:W-:-:S07]  /*15cc0*/  VIMNMX R2, R2, R7, PT ;  /* 0x0000000702027248 */ /* 0x000fce0003fe0100 */
.L_x_11115:
[----:B------:R-:W-:Y:S01]  /*15cd0*/  VIADD R4, R2, 0x9f ;  /* 0x0000009f02047836 */ /* 0x000fe20000000000 */
[----:B------:R-:W-:Y:S01]  /*15ce0*/  ULDC UR4, c[0x0][0x9dc] ;  /* 0x0002770000047ab9 */ /* 0x000fe20000000800 */
[----:B------:R-:W-:Y:S02]  /*15cf0*/  VIADD R2, R6, 0x9f ;  /* 0x0000009f06027836 */ /* 0x000fe40000000000 */
[----:B------:R-:W-:-:S04]  /*15d00*/  IMAD.HI R4, R4, 0x66666667, RZ ;  /* 0x6666666704047827 */ /* 0x000fc800078e02ff */
[----:B------:R-:W-:Y:S01]  /*15d10*/  IMAD.HI R2, R2, 0x66666667, RZ ;  /* 0x6666666702027827 */ /* 0x000fe200078e02ff */
[----:B------:R-:W-:-:S03]  /*15d20*/  SHF.R.U32.HI R5, RZ, 0x1f, R4 ;  /* 0x0000001fff057819 */ /* 0x000fc60000011604 */
[----:B------:R-:W-:Y:S01]  /*15d30*/  IMAD R7, R25, 0xc0, -R0 ;  /* 0x000000c019077824 */ /* 0x000fe200078e0a00 */
[----:B------:R-:W-:Y:S02]  /*15d40*/  LEA.HI.SX32 R26, R4, R5, 0x1a ;  /* 0x00000005041a7211 */ /* 0x000fe400078fd2ff */
[----:B------:R-:W-:Y:S01]  /*15d50*/  SHF.R.U32.HI R5, RZ, 0x1f, R2 ;  /* 0x0000001fff057819 */ /* 0x000fe20000011602 */
[----:B------:R-:W-:-:S03]  /*15d60*/  IMAD.IADD R7, R6, 0x1, R7 ;  /* 0x0000000106077824 */ /* 0x000fc600078e0207 */
[----:B------:R-:W-:Y:S01]  /*15d70*/  LEA.HI.SX32 R5, R2, R5, 0x1a ;  /* 0x0000000502057211 */ /* 0x000fe200078fd2ff */
[----:B------:R-:W-:-:S03]  /*15d80*/  VIADD R0, R7, -UR4 ;  /* 0x8000000407007c36 */ /* 0x000fc60008000000 */
        /* <DEDUP_REMOVED lines=11> */
.L_x_11119:
[----:B------:R-:W-:-:S13]  /*15e40*/  ISETP.NE.AND P0, PT, R3, 0x1, PT ;  /* 0x000000010300780c */ /* 0x000fda0003f05270 */
[----:B------:R-:W0:Y:S02]  /*15e50*/  @P0 LDC.64 R4, c[0x0][0x9e8] ;  /* 0x00027a00ff040b82 */ /* 0x000e240000000a00 */
[----:B0-----:R-:W-:-:S05]  /*15e60*/  @P0 IMAD.HI.U32 R4, R7, R4, RZ ;  /* 0x0000000407040227 */ /* 0x001fca00078e00ff */
[----:B------:R-:W-:-:S07]  /*15e70*/  @P0 SHF.R.U32.HI R7, RZ, R5, R4 ;  /* 0x00000005ff070219 */ /* 0x000fce0000011604 */
.L_x_11120:
[----:B------:R-:W-:-:S05]  /*15e80*/  IMAD R3, R7, R3, RZ ;  /* 0x0000000307037224 */ /* 0x000fca00078e02ff */
[----:B------:R-:W-:-:S07]  /*15e90*/  VIMNMX R0, R0, R3, !PT ;  /* 0x0000000300007248 */ /* 0x000fce0007fe0100 */
.L_x_11118:
[----:B------:R-:W-:Y:S01]  /*15ea0*/  IMAD.HI R0, R0, 0x66666667, RZ ;  /* 0x6666666700007827 */ /* 0x000fe200078e02ff */
[----:B------:R-:W-:Y:S04]  /*15eb0*/  BSSY B6, `(.L_x_11121) ;  /* 0x0000210000067945 */ /* 0x000fe80003800000 */
[----:B------:R-:W-:-:S04]  /*15ec0*/  SHF.R.U32.HI R3, RZ, 0x1f, R0 ;  /* 0x0000001fff037819 */ /* 0x000fc80000011600 */
[----:B------:R-:W-:-:S04]  /*15ed0*/  LEA.HI.SX32 R3, R0, R3, 0x1a ;  /* 0x0000000300037211 */ /* 0x000fc800078fd2ff */
[----:B------:R-:W-:-:S04]  /*15ee0*/  VIMNMX R22, RZ, R3, !PT ;  /* 0x00000003ff167248 */ /* 0x000fc80007fe0100 */
[----:B------:R-:W-:-:S13]  /*15ef0*/  ISETP.GT.AND P0, PT, R26, R22, PT ;  /* 0x000000161a00720c */ /* 0x000fda0003f04270 */
        /* <DEDUP_REMOVED lines=18> */
.L_x_11122:
        /* <DEDUP_REMOVED lines=23> */
.L_x_11124:
        /* <DEDUP_REMOVED lines=22> */
.L_x_11125:
        /* <DEDUP_REMOVED lines=20> */
.L_x_11126:
        /* <DEDUP_REMOVED lines=18> */
.L_x_11127:
[----:B------:R-:W-:Y:S01]  /*16550*/  ULDC.64 UR4, c[0x0][0x9f8] ;  /* 0x00027e0000047ab9 */ /* 0x000fe20000000a00 */
[----:B------:R-:W-:Y:S01]  /*16560*/  IMAD.U32 R19, RZ, RZ, UR45 ;  /* 0x0000002dff137e24 */ /* 0x000fe2000f8e00ff */
[----:B------:R-:W-:Y:S01]  /*16570*/  UISETP.NE.U32.AND UP0, UPT, UR4, URZ, UPT ;  /* 0x0000003f0400728c */ /* 0x000fe2000bf05070 */
[----:B------:R-:W0:Y:S01]  /*16580*/  LDC R0, c[0x0][0x428] ;  /* 0x00010a00ff007b82 */ /* 0x000e220000000800 */
[----:B------:R-:W1:Y:S01]  /*16590*/  S2R R4, SR_TID.X ;  /* 0x0000000000047919 */ /* 0x000e620000002100 */
[----:B------:R-:W-:Y:S01]  /*165a0*/  IMAD.U32 R20, RZ, RZ, UR38 ;  /* 0x00000026ff147e24 */ /* 0x000fe2000f8e00ff */
[----:B------:R-:W-:Y:S01]  /*165b0*/  UISETP.NE.AND.EX UP0, UPT, UR5, URZ, UPT, UP0 ;  /* 0x0000003f0500728c */ /* 0x000fe2000bf05300 */
[----:B------:R-:W-:Y:S01]  /*165c0*/  IMAD R25, R25, 0xc0, R27 ;  /* 0x000000c019197824 */ /* 0x000fe200078e021b */
[----:B------:R-:W-:-:S04]  /*165d0*/  ULDC.64 UR6, c[0x0][0xa08] ;  /* 0x0002820000067ab9 */ /* 0x000fc80000000a00 */
[----:B------:R-:W-:-:S05]  /*165e0*/  PLOP3.LUT P0, PT, PT, PT, UP0, 0x80, 0x0 ;  /* 0x000000000000781c */ /* 0x000fca0003f0f008 */
[----:B------:R-:W-:Y:S02]  /*165f0*/  @UP0 ULDC.64 UR4, c[0x0][0x9f8] ;  /* 0x00027e0000040ab9 */ /* 0x000fe40000000a00 */
[----:B------:R-:W-:-:S06]  /*16600*/  @UP0 UIMAD.WIDE UR4, UR45, 0x4, UR4 ;  /* 0x000000042d0408a5 */ /* 0x000fcc000f8e0204 */
[----:B------:R-:W-:Y:S02]  /*16610*/  IMAD.U32 R2, RZ, RZ, UR4 ;  /* 0x00000004ff027e24 */ /* 0x000fe4000f8e00ff */
[----:B------:R-:W-:Y:S01]  /*16620*/  IMAD.U32 R3, RZ, RZ, UR5 ;  /* 0x00000005ff037e24 */ /* 0x000fe2000f8e00ff */
[----:B------:R-:W-:-:S04]  /*16630*/  ULDC.64 UR4, c[0x0][0xa00] ;  /* 0x0002800000047ab9 */ /* 0x000fc80000000a00 */
[----:B------:R2:W3:Y:S01]  /*16640*/  @P0 LDG.E R19, desc[UR48][R2.64] ;  /* 0x0000003002130981 */ /* 0x0004e2000c1e1900 */
[----:B0-----:R-:W-:Y:S01]  /*16650*/  ISETP.NE.AND P0, PT, R0, 0x1, PT ;  /* 0x000000010000780c */ /* 0x001fe20003f05270 */
[----:B------:R-:W-:Y:S01]  /*16660*/  UMOV UR36, URZ ;  /* 0x0000003f00247c82 */ /* 0x000fe20008000000 */
[----:B------:R-:W-:Y:S02]  /*16670*/  R2UR UR37, R25 ;  /* 0x00000000192572ca */ /* 0x000fe400000e0000 */
[----:B-1----:R-:W-:Y:S02]  /*16680*/  LOP3.LUT R10, R4, 0x7f, RZ, 0xc0, !PT ;  /* 0x0000007f040a7812 */ /* 0x002fe400078ec0ff */
[----:B------:R-:W-:Y:S02]  /*16690*/  SHF.R.U32.HI R4, RZ, 0x5, R4 ;  /* 0x00000005ff047819 */ /* 0x000fe40000011604 */
[----:B------:R-:W-:Y:S01]  /*166a0*/  ISETP.NE.AND P1, PT, R10, RZ, PT ;  /* 0x000000ff0a00720c */ /* 0x000fe20003f25270 */
[----:B--2---:R-:W0:Y:S01]  /*166b0*/  LDC.64 R2, c[0x0][0x3f8] ;  /* 0x0000fe00ff027b82 */ /* 0x004e220000000a00 */
[----:B------:R-:W-:-:S07]  /*166c0*/  LOP3.LUT R4, R4, 0x3, RZ, 0xc0, !PT ;  /* 0x0000000304047812 */ /* 0x000fce00078ec0ff */
[----:B------:R-:W1:Y:S04]  /*166d0*/  @P0 LDC R0, c[0x0][0x42c] ;  /* 0x00010b00ff000b82 */ /* 0x000e680000000800 */
[----:B------:R-:W-:-:S04]  /*166e0*/  VOTEU.ALL UP1, P1 ;  /* 0x00000000003f7886 */ /* 0x000fc80000820000 */
[----:B------:R-:W2:Y:S01]  /*166f0*/  @P0 LDC R5, c[0x0][0x430] ;  /* 0x00010c00ff050b82 */ /* 0x000ea20000000800 */
[----:B-1----:R-:W-:-:S05]  /*16700*/  @P0 IMAD.HI.U32 R0, R0, UR38, RZ ;  /* 0x0000002600000c27 */ /* 0x002fca000f8e00ff */
[----:B--2---:R-:W-:Y:S02]  /*16710*/  @P0 SHF.R.U32.HI R20, RZ, R5, R0 ;  /* 0x00000005ff140219 */ /* 0x004fe40000011600 */
[----:B------:R-:W-:Y:S01]  /*16720*/  ISETP.NE.U32.AND P0, PT, RZ, UR4, PT ;  /* 0x00000004ff007c0c */ /* 0x000fe2000bf05070 */
[----:B------:R-:W-:-:S03]  /*16730*/  @!UP1 UIADD3 UR4, UP0, UR46, 0x270, URZ ;  /* 0x000002702e049890 */ /* 0x000fc6000ff1e03f */
[----:B------:R-:W-:Y:S01]  /*16740*/  ISETP.NE.AND.EX P0, PT, RZ, UR5, PT, P0 ;  /* 0x00000005ff007c0c */ /* 0x000fe2000bf05300 */
[----:B------:R-:W-:-:S03]  /*16750*/  @!UP1 UIADD3.X UR5, URZ, UR47, URZ, UP0, !UPT ;  /* 0x0000002f3f059290 */ /* 0x000fc600087fe43f */
[----:B------:R-:W-:Y:S02]  /*16760*/  SEL R6, RZ, UR45, P0 ;  /* 0x0000002dff067c07 */ /* 0x000fe40008000000 */
[----:B0-----:R-:W-:Y:S01]  /*16770*/  LOP3.LUT P0, RZ, R2, UR6, RZ, 0xfc, !PT ;  /* 0x0000000602ff7c12 */ /* 0x001fe2000f80fcff */
[----:B------:R-:W-:Y:S01]  /*16780*/  UMOV UR6, 0xffffffff ;  /* 0xffffffff00067882 */ /* 0x000fe20000000000 */
[----:B------:R-:W-:Y:S02]  /*16790*/  R2UR UR39, R6 ;  /* 0x00000000062772ca */ /* 0x000fe400000e0000 */
[----:B------:R-:W-:-:S11]  /*167a0*/  LOP3.LUT P0, RZ, R3, UR7, RZ, 0xfc, P0 ;  /* 0x0000000703ff7c12 */ /* 0x000fd6000800fcff */
[----:B------:R0:W-:Y:S01]  /*167b0*/  @!UP1 UTMAPF.L2.4D [UR36], [UR4] ;  /* 0x00000024040095b8 */ /* 0x0001e20008018000 */
[----:B---3--:R-:W-:Y:S02]  /*167c0*/  SHF.R.S32.HI R21, RZ, 0x1f, R19 ;  /* 0x0000001fff157819 */ /* 0x008fe40000011413 */
[----:B------:R-:W-:Y:S01]  /*167d0*/  SEL R0, R19, RZ, !P0 ;  /* 0x000000ff13007207 */ /* 0x000fe20004000000 */
[----:B0-----:R-:W-:Y:S06]  /*167e0*/  BRA.DIV UR6, `(.L_x_11128) ;  /* 0x0000002a06cc7947 */ /* 0x001fec000b800000 */
[----:B------:R0:W1:Y:S02]  /*167f0*/  SHFL.IDX PT, R14, R4, RZ, 0x1f ;  /* 0x00001fff040e7589 */ /* 0x00006400000e0000 */
.L_x_11196:
[----:B-1----:R-:W-:Y:S02]  /*16800*/  ISETP.NE.AND P0, PT, R14, RZ, PT ;  /* 0x000000ff0e00720c */ /* 0x002fe40003f05270 */
[----:B------:R-:W-:-:S11]  /*16810*/  PLOP3.LUT P6, PT, PT, PT, PT, 0x8, 0x0 ;  /* 0x000000000000781c */ /* 0x000fd60003fce170 */
[----:B------:R-:W-:Y:S05]  /*16820*/  @P0 BRA `(.L_x_11129) ;  /* 0x0000000400800947 */ /* 0x000fea0003800000 */
[----:B------:R-:W-:Y:S01]  /*16830*/  UMOV UR4, 0xffffffff ;  /* 0xffffffff00047882 */ /* 0x000fe20000000000 */
[----:B------:R-:W-:Y:S02]  /*16840*/  VIADD R7, R26, 0xffffffff ;  /* 0xffffffff1a077836 */ /* 0x000fe40000000000 */
[----:B------:R-:W-:Y:S05]  /*16850*/  BRA.DIV UR4, `(.L_x_11130) ;  /* 0x0000002a04d07947 */ /* 0x000fea000b800000 */
[----:B------:R-:W-:-:S13]  /*16860*/  ELECT P6, URZ, PT ;  /* 0x00000000003f782f */ /* 0x000fda00038c0000 */
.L_x_11199:
[----:B------:R-:W-:Y:S05]  /*16870*/  @!P6 BRA `(.L_x_11131) ;  /* 0x000000040028e947 */ /* 0x000fea0003800000 */
[----:B------:R-:W-:-:S04]  /*16880*/  ISETP.NE.U32.AND P0, PT, R2, RZ, PT ;  /* 0x000000ff0200720c */ /* 0x000fc80003f05070 */
[----:B------:R-:W-:-:S13]  /*16890*/  ISETP.NE.AND.EX P0, PT, R3, RZ, PT, P0 ;  /* 0x000000ff0300720c */ /* 0x000fda0003f05300 */
[----:B------:R-:W-:Y:S05]  /*168a0*/  @!P0 BRA `(.L_x_11132) ;  /* 0x0000000000488947 */ /* 0x000fea0003800000 */
[----:B------:R-:W1:Y:S01]  /*168b0*/  LDC R9, c[0x0][0x41c] ;  /* 0x00010700ff097b82 */ /* 0x000e620000000800 */
[----:B------:R-:W-:Y:S01]  /*168c0*/  IMAD.MOV.U32 R8, RZ, RZ, R7 ;  /* 0x000000ffff087224 */ /* 0x000fe200078e0007 */
[----:B------:R-:W-:Y:S02]  /*168d0*/  ULDC.64 UR4, c[0x0][0x408] ;  /* 0x0001020000047ab9 */ /* 0x000fe40000000a00 */
[----:B------:R-:W-:-:S04]  /*168e0*/  IMAD R0, R21, UR4, RZ ;  /* 0x0000000415007c24 */ /* 0x000fc8000f8e02ff */
[----:B------:R-:W-:Y:S01]  /*168f0*/  IMAD R11, R19, UR5, R0 ;  /* 0x00000005130b7c24 */ /* 0x000fe2000f8e0200 */
[----:B-1----:R-:W-:-:S13]  /*16900*/  ISETP.NE.AND P0, PT, R9, 0x1, PT ;  /* 0x000000010900780c */ /* 0x002fda0003f05270 */
[----:B0-----:R-:W0:Y:S02]  /*16910*/  @P0 LDC.64 R4, c[0x0][0x420] ;  /* 0x00010800ff040b82 */ /* 0x001e240000000a00 */
        /* <DEDUP_REMOVED lines=11> */
.L_x_11132:
[----:B------:R-:W-:Y:S02]  /*169d0*/  LEA R5, R17, UR41, 0x3 ;  /* 0x0000002911057c11 */ /* 0x000fe4000f8e18ff */
[----:B-1----:R-:W-:Y:S02]  /*169e0*/  SHF.L.U32 R2, R18, 0x1f, RZ ;  /* 0x0000001f12027819 */ /* 0x002fe400000006ff */
[----:B------:R-:W-:Y:S02]  /*169f0*/  ISETP.NE.AND P0, PT, R10, RZ, PT ;  /* 0x000000ff0a00720c */ /* 0x000fe40003f05270 */
[----:B------:R-:W1:Y:S02]  /*16a00*/  SYNCS.PHASECHK.TRANS64.TRYWAIT P2, [R5+URZ+0x13280], R2 ;  /* 0x01328002050075a7 */ /* 0x000e64000804017f */
[----:B-1----:R-:W-:Y:S09]  /*16a10*/  @!P2 BRA `(.L_x_11133) ;  /* 0x000000280080a947 */ /* 0x002ff20003800000 */
.L_x_11200:
        /* <DEDUP_REMOVED lines=8> */
.L_x_11134:
[----:B0-----:R-:W-:Y:S01]  /*16aa0*/  IMAD.U32 R4, RZ, RZ, UR41 ;  /* 0x00000029ff047e24 */ /* 0x001fe2000f8e00ff */
[----:B------:R-:W-:Y:S01]  /*16ab0*/  R2UR UR9, R5 ;  /* 0x00000000050972ca */ /* 0x000fe200000e0000 */
[----:B------:R-:W-:Y:S01]  /*16ac0*/  IMAD R7, R7, 0xa0, R23 ;  /* 0x000000a007077824 */ /* 0x000fe200078e0217 */
[----:B------:R-:W-:Y:S01]  /*16ad0*/  R2UR UR12, R20 ;  /* 0x00000000140c72ca */ /* 0x000fe200000e0000 */
[----:B------:R-:W-:Y:S01]  /*16ae0*/  IMAD R3, R17, 0x2800, R4 ;  /* 0x0000280011037824 */ /* 0x000fe200078e0204 */
        /* <DEDUP_REMOVED lines=11> */
[----:B------:R-:W2:Y:S02]  /*16ba0*/  SYNCS.PHASECHK.TRANS64.TRYWAIT P2, [R5+URZ+0x13240], R2 ;  /* 0x01324002050075a7 */ /* 0x000ea4000804017f */
[----:B0-2---:R-:W-:Y:S05]  /*16bb0*/  @!P2 BRA `(.L_x_11135) ;  /* 0x00000028002ca947 */ /* 0x005fea0003800000 */
.L_x_11201:
        /* <DEDUP_REMOVED lines=8> */
.L_x_11136:
        /* <DEDUP_REMOVED lines=14> */
.L_x_11131:
        /* <DEDUP_REMOVED lines=11> */
[----:B01----:R-:W-:Y:S01]  /*16dd0*/  @P0 IMAD.MOV.U32 R2, RZ, RZ, 0x3000 ;  /* 0x00003000ff020424 */ /* 0x003fe200078e00ff */
[----:B------:R-:W-:Y:S01]  /*16de0*/  @P0 R2UR UR13, R6 ;  /* 0x00000000060d02ca */ /* 0x000fe200000e0000 */
[----:B------:R-:W-:Y:S02]  /*16df0*/  UMOV UR12, UR38 ;  /* 0x00000026000c7c82 */ /* 0x000fe40008000000 */
[----:B------:R1:W-:Y:S10]  /*16e00*/  @P0 SYNCS.ARRIVE.TRANS64 RZ, [UR41+0x13200], R2 ;  /* 0x01320002ffff09a7 */ /* 0x0003f40008000029 */
[----:B------:R1:W-:Y:S02]  /*16e10*/  UTMALDG.4D [UR8], [UR4], desc[UR6] ;  /* 0x00000608040075b4 */ /* 0x0003e40008019000 */
[----:B-1----:R-:W-:Y:S01]  /*16e20*/  NOP ;  /* 0x0000000000007918 */ /* 0x002fe20000000000 */
.L_x_11129:
[----:B------:R-:W2:Y:S01]  /*16e30*/  LDL.LU R3, [R1] ;  /* 0x0000000001037983 */ /* 0x000ea20000300800 */
[----:B------:R-:W-:Y:S01]  /*16e40*/  BSSY B0, `(.L_x_11137) ;  /* 0x000000b000007945 */ /* 0x000fe20003800000 */
[----:B--2---:R-:W-:-:S05]  /*16e50*/  VIADD R3, R3, 0x1 ;  /* 0x0000000103037836 */ /* 0x004fca0000000000 */
[----:B------:R-:W-:Y:S01]  /*16e60*/  LEA.HI R2, R3, R3, RZ, 0x1 ;  /* 0x0000000303027211 */ /* 0x000fe200078f08ff */
[----:B------:R1:W-:Y:S03]  /*16e70*/  STL [R1], R3 ;  /* 0x0000000301007387 */ /* 0x0003e60000100800 */
[----:B------:R-:W-:-:S05]  /*16e80*/  LOP3.LUT R2, R2, 0xfffffffe, RZ, 0xc0, !PT ;  /* 0xfffffffe02027812 */ /* 0x000fca00078ec0ff */
[----:B------:R-:W-:-:S05]  /*16e90*/  IMAD.IADD R2, R3, 0x1, -R2 ;  /* 0x0000000103027824 */ /* 0x000fca00078e0a02 */
[----:B-1----:R-:W-:Y:S01]  /*16ea0*/  SHF.L.U32 R3, R2, 0x1f, RZ ;  /* 0x0000001f02037819 */ /* 0x002fe200000006ff */
[----:B------:R-:W-:-:S03]  /*16eb0*/  VIADD R2, R26, 0xfffffffe ;  /* 0xfffffffe1a027836 */ /* 0x000fc60000000000 */
[----:B------:R-:W1:Y:S02]  /*16ec0*/  SYNCS.PHASECHK.TRANS64.TRYWAIT P0, [UR41+0x13220], R3 ;  /* 0x01322003ff0075a7 */ /* 0x000e640008000169 */
[----:B------:R-:W-:Y:S01]  /*16ed0*/  ISETP.GE.AND P2, PT, R2, R22, PT ;  /* 0x000000160200720c */ /* 0x000fe20003f46270 */
[----:B-1----:R-:W-:-:S12]  /*16ee0*/  @!P0 BRA `(.L_x_11138) ;  /* 0x0000002400748947 */ /* 0x002fd80003800000 */
.L_x_11202:
[----:B------:R-:W-:Y:S05]  /*16ef0*/  BSYNC B0 ;  /* 0x0000000000007941 */ /* 0x000fea0003800000 */
.L_x_11137:
[----:B------:R-:W-:Y:S05]  /*16f00*/  @!P2 BRA `(.L_x_11139) ;  /* 0x0000000800d0a947 */ /* 0x000fea0003800000 */
[----:B0-----:R-:W-:Y:S02]  /*16f10*/  IMAD.MOV.U32 R3, RZ, RZ, R17 ;  /* 0x000000ffff037224 */ /* 0x001fe400078e0011 */
[----:B------:R-:W-:-:S07]  /*16f20*/  IMAD.MOV.U32 R8, RZ, RZ, R18 ;  /* 0x000000ffff087224 */ /* 0x000fce00078e0012 */
.L_x_11159:
        /* <DEDUP_REMOVED lines=31> */
.L_x_11142:
        /* <DEDUP_REMOVED lines=8> */
.L_x_11203:
[----:B------:R-:W-:Y:S05]  /*171a0*/  BSYNC B1 ;  /* 0x0000000000017941 */ /* 0x000fea0003800000 */
.L_x_11143:
        /* <DEDUP_REMOVED lines=9> */
.L_x_11146:
[----:B------:R-:W-:Y:S05]  /*17240*/  BSYNC B1 ;  /* 0x0000000000017941 */ /* 0x000fea0003800000 */
.L_x_11145:
[----:B------:R-:W-:Y:S01]  /*17250*/  IMAD.MOV.U32 R11, RZ, RZ, RZ ;  /* 0x000000ffff0b7224 */ /* 0x000fe200078e00ff */
[----:B------:R-:W-:Y:S01]  /*17260*/  R2UR UR12, R20 ;  /* 0x00000000140c72ca */ /* 0x000fe200000e0000 */
[----:B------:R-:W-:Y:S01]  /*17270*/  IMAD.U32 R10, RZ, RZ, UR41 ;  /* 0x00000029ff0a7e24 */ /* 0x000fe2000f8e00ff */
[----:B------:R-:W-:Y:S01]  /*17280*/  UIADD3 UR4, UP0, UR46, 0x470, URZ ;  /* 0x000004702e047890 */ /* 0x000fe2000ff1e03f */
[----:B------:R-:W-:Y:S01]  /*17290*/  PLOP3.LUT P0, PT, PT, PT, PT, 0x80, 0x0 ;  /* 0x000000000000781c */ /* 0x000fe20003f0f070 */
[----:B------:R-:W-:Y:S01]  /*172a0*/  VIADD R9, R6, 0x13270 ;  /* 0x0001327006097836 */ /* 0x000fe20000000000 */
[----:B------:R-:W-:Y:S01]  /*172b0*/  R2UR UR10, R11 ;  /* 0x000000000b0a72ca */ /* 0x000fe200000e0000 */
[----:B------:R-:W-:Y:S01]  /*172c0*/  IMAD R7, R17, 0x2800, R10 ;  /* 0x0000280011077824 */ /* 0x000fe200078e020a */
[----:B------:R-:W-:Y:S01]  /*172d0*/  UIADD3.X UR5, URZ, UR47, URZ, UP0, !UPT ;  /* 0x0000002f3f057290 */ /* 0x000fe200087fe43f */
[----:B------:R-:W-:Y:S01]  /*172e0*/  IMAD R10, R4, 0xa0, R23 ;  /* 0x000000a0040a7824 */ /* 0x000fe200078e0217 */
[----:B------:R-:W-:Y:S01]  /*172f0*/  UMOV UR6, 0x0 ;  /* 0x0000000000067882 */ /* 0x000fe20000000000 */
[----:B------:R-:W-:Y:S01]  /*17300*/  VIADD R4, R7, 0x6000 ;  /* 0x0000600007047836 */ /* 0x000fe20000000000 */
[----:B------:R-:W-:-:S09]  /*17310*/  UMOV UR7, 0x14f00000 ;  /* 0x14f0000000077882 */ /* 0x000fd20000000000 */
.L_x_11147:
        /* <DEDUP_REMOVED lines=12> */
.L_x_11204:
[----:B------:R-:W-:Y:S05]  /*173e0*/  BSYNC B1 ;  /* 0x0000000000017941 */ /* 0x000fea0003800000 */
.L_x_11148:
[----:B------:R-:W-:Y:S01]  /*173f0*/  BSSY B1, `(.L_x_11150) ;  /* 0x000000b000017945 */ /* 0x000fe20003800000 */
[----:B------:R-:W-:Y:S02]  /*17400*/  IMAD.MOV.U32 R4, RZ, RZ, 0x0 ;  /* 0x00000000ff047424 */ /* 0x000fe400078e00ff */
[----:B01----:R-:W-:Y:S01]  /*17410*/  IMAD.MOV.U32 R5, RZ, RZ, 0x14f00000 ;  /* 0x14f00000ff057424 */ /* 0x003fe200078e00ff */
        /* <DEDUP_REMOVED lines=8> */
.L_x_11151:
[----:B------:R-:W-:Y:S05]  /*174a0*/  BSYNC B1 ;  /* 0x0000000000017941 */ /* 0x000fea0003800000 */
.L_x_11150:
        /* <DEDUP_REMOVED lines=9> */
.L_x_11152:
        /* <DEDUP_REMOVED lines=9> */
.L_x_11141:
[----:B------:R-:W-:Y:S05]  /*175d0*/  BSYNC B0 ;  /* 0x0000000000007941 */ /* 0x000fea0003800000 */
.L_x_11140:
[----:B------:R-:W-:-:S06]  /*175e0*/  UISETP.NE.AND UP0, UPT, UR42, 0x3, UPT ;  /* 0x000000032a00788c */ /* 0x000fcc000bf05270 */
[----:B------:R-:W-:-:S13]  /*175f0*/  PLOP3.LUT P0, PT, PT, PT, UP0, 0x80, 0x0 ;  /* 0x000000000000781c */ /* 0x000fda0003f0f008 */
[----:B------:R-:W-:Y:S05]  /*17600*/  @!P0 BRA `(.L_x_11153) ;  /* 0x0000000000048947 */ /* 0x000fea0003800000 */
[----:B------:R-:W-:Y:S01]  /*17610*/  BPT.TRAP 0x1 ;  /* 0x000000040000795c */ /* 0x000fe20000300000 */
.L_x_11153:
        /* <DEDUP_REMOVED lines=8> */
.L_x_11205:
[----:B------:R-:W-:Y:S05]  /*176a0*/  BSYNC B0 ;  /* 0x0000000000007941 */ /* 0x000fea0003800000 */
.L_x_11154:
[----:B------:R-:W-:Y:S05]  /*176b0*/  @!P0 BRA `(.L_x_11156) ;  /* 0x0000000000048947 */ /* 0x000fea0003800000 */
[----:B------:R-:W-:Y:S01]  /*176c0*/  BPT.TRAP 0x1 ;  /* 0x000000040000795c */ /* 0x000fe20000300000 */
.L_x_11156:
[----:B0-----:R-:W-:Y:S01]  /*176d0*/  SHF.L.U32 R5, R8, 0x1f, RZ ;  /* 0x0000001f08057819 */ /* 0x001fe200000006ff */
[----:B------:R-:W-:-:S03]  /*176e0*/  IMAD R10, R3, 0x2800, RZ ;  /* 0x00002800030a7824 */ /* 0x000fc600078e02ff */
[----:B------:R-:W0:Y:S02]  /*176f0*/  SYNCS.PHASECHK.TRANS64.TRYWAIT P2, [R12+URZ+0x13260], R5 ;  /* 0x013260050c0075a7 */ /* 0x000e24000804017f */
[----:B0-----:R-:W-:Y:S05]  /*17700*/  @!P2 BRA `(.L_x_11157) ;  /* 0x0000001c00c0a947 */ /* 0x001fea0003800000 */
.L_x_11206:
[C---:B------:R-:W-:Y:S01]  /*17710*/  LOP3.LUT R3, R10.reuse, R29, RZ, 0xfc, !PT ;  /* 0x0000001d0a037212 */ /* 0x040fe200078efcff */
[----:B------:R-:W-:Y:S05]  /*17720*/  WARPSYNC.ALL ;  /* 0x0000000000007948 */ /* 0x000fea0003800000 */
[----:B0-----:R-:W0:Y:S01]  /*17730*/  LDSM.16.MT88.4 R4, [R3+UR41+0x6000] ;  /* 0x006000290304783b */ /* 0x001e220008004200 */
        /* <DEDUP_REMOVED lines=39> */
.L_x_11158:
        /* <DEDUP_REMOVED lines=10> */
.L_x_11139:
        /* <DEDUP_REMOVED lines=14> */
.L_x_11161:
[----:B------:R-:W-:Y:S05]  /*17b30*/  BSYNC B0 ;  /* 0x0000000000007941 */ /* 0x000fea0003800000 */
.L_x_11160:
[----:B------:R-:W-:-:S06]  /*17b40*/  UISETP.NE.AND UP0, UPT, UR42, 0x3, UPT ;  /* 0x000000032a00788c */ /* 0x000fcc000bf05270 */
[----:B------:R-:W-:-:S13]  /*17b50*/  PLOP3.LUT P0, PT, PT, PT, UP0, 0x80, 0x0 ;  /* 0x000000000000781c */ /* 0x000fda0003f0f008 */
[----:B------:R-:W-:Y:S05]  /*17b60*/  @!P0 BRA `(.L_x_11162) ;  /* 0x0000000000048947 */ /* 0x000fea0003800000 */
[----:B------:R-:W-:Y:S01]  /*17b70*/  BPT.TRAP 0x1 ;  /* 0x000000040000795c */ /* 0x000fe20000300000 */
.L_x_11162:
        /* <DEDUP_REMOVED lines=8> */
.L_x_11207:
[----:B------:R-:W-:Y:S05]  /*17c00*/  BSYNC B0 ;  /* 0x0000000000007941 */ /* 0x000fea0003800000 */
.L_x_11163:
[----:B------:R-:W-:Y:S05]  /*17c10*/  @!P2 BRA `(.L_x_11165) ;  /* 0x000000000004a947 */ /* 0x000fea0003800000 */
[----:B------:R-:W-:Y:S01]  /*17c20*/  BPT.TRAP 0x1 ;  /* 0x000000040000795c */ /* 0x000fe20000300000 */
.L_x_11165:
[----:B------:R-:W-:Y:S01]  /*17c30*/  SHF.L.U32 R5, R18, 0x1f, RZ ;  /* 0x0000001f12057819 */ /* 0x000fe200000006ff */
[----:B0-----:R-:W-:-:S03]  /*17c40*/  IMAD R3, R17, 0x2800, RZ ;  /* 0x0000280011037824 */ /* 0x001fc600078e02ff */
[----:B------:R-:W0:Y:S02]  /*17c50*/  SYNCS.PHASECHK.TRANS64.TRYWAIT P0, [R2+URZ+0x13260], R5 ;  /* 0x01326005020075a7 */ /* 0x000e24000800017f */
[----:B------:R-:W-:Y:S01]  /*17c60*/  LOP3.LUT R0, R3, R29, RZ, 0xfc, !PT ;  /* 0x0000001d03007212 */ /* 0x000fe200078efcff */
[----:B0-----:R-:W-:Y:S06]  /*17c70*/  @!P0 BRA `(.L_x_11166) ;  /* 0x00000018008c8947 */ /* 0x001fec0003800000 */
.L_x_11208:
        /* <DEDUP_REMOVED lines=41> */
.L_x_11167:
        /* <DEDUP_REMOVED lines=10> */
.L_x_11123:
[----:B------:R-:W-:Y:S05]  /*17fb0*/  BSYNC B6 ;  /* 0x0000000000067941 */ /* 0x000fea0003800000 */
.L_x_11121:
[----:B------:R-:W-:-:S13]  /*17fc0*/  LOP3.LUT P0, RZ, R16, 0x2, RZ, 0xc0, !PT ;  /* 0x0000000210ff7812 */ /* 0x000fda000780c0ff */
[----:B------:R-:W-:Y:S05]  /*17fd0*/  @!P0 BRA `(.L_x_11168) ;  /* 0x0000000000248947 */ /* 0x000fea0003800000 */
        /* <DEDUP_REMOVED lines=9> */
.L_x_11168:
[----:B-1----:R-:W0:Y:S01]  /*18070*/  S2R R0, SR_TID.X ;  /* 0x0000000000007919 */ /* 0x002e220000002100 */
        /* <DEDUP_REMOVED lines=24> */
[----:B------:R-:W-:Y:S02]  /*18200*/  IMAD.IADD R3, R4, 0x1, R3 ;  /* 0x0000000104037824 */ /* 0x000fe400078e0203 */
[----:B------:R-:W-:Y:S04]  /*18210*/  SHFL.IDX PT, R4, R24, 0x1, 0x1f ;  /* 0x00201f0018047f89 */ /* 0x000fe800000e0000 */
        /* <DEDUP_REMOVED lines=12> */
.L_x_11174:
        /* <DEDUP_REMOVED lines=14> */
.L_x_11173:
[----:B------:R-:W-:Y:S05]  /*183c0*/  BSYNC B0 ;  /* 0x0000000000007941 */ /* 0x000fea0003800000 */
.L_x_11172:
        /* <DEDUP_REMOVED lines=21> */
[----:B------:R-:W-:Y:S02]  /*18520*/  IMAD.MOV.U32 R7, RZ, RZ, R9 ;  /* 0x000000ffff077224 */ /* 0x000fe400078e0009 */
[----:B------:R-:W-:-:S07]  /*18530*/  IMAD.MOV.U32 R9, RZ, RZ, R3 ;  /* 0x000000ffff097224 */ /* 0x000fce00078e0003 */
.L_x_11170:
        /* <DEDUP_REMOVED lines=26> */
.L_x_11175:
[----:B-1----:R-:W-:Y:S02]  /*186e0*/  IMAD R24, R24, R6, R11 ;  /* 0x0000000618187224 */ /* 0x002fe400078e020b */
[----:B0-----:R-:W-:Y:S02]  /*186f0*/  IMAD R7, R15, R8, RZ ;  /* 0x000000080f077224 */ /* 0x001fe400078e02ff */
[----:B------:R-:W-:Y:S02]  /*18700*/  IMAD.MOV.U32 R2, RZ, RZ, RZ ;  /* 0x000000ffff027224 */ /* 0x000fe400078e00ff */
[----:B------:R-:W-:Y:S02]  /*18710*/  IMAD.IADD R5, R5, 0x1, -R24 ;  /* 0x0000000105057824 */ /* 0x000fe400078e0a18 */
        /* <DEDUP_REMOVED lines=14> */
[----:B------:R-:W-:-:S04]  /*18800*/  IMAD.MOV.U32 R2, RZ, RZ, R3 ;  /* 0x000000ffff027224 */ /* 0x000fc800078e0003 */
[----:B------:R-:W-:Y:S01]  /*18810*/  @!P2 IMAD.MOV R2, RZ, RZ, -R2 ;  /* 0x000000ffff02a224 */ /* 0x000fe200078e0a02 */
[----:B------:R-:W-:-:S05]  /*18820*/  @!P1 LOP3.LUT R2, RZ, R4, RZ, 0x33, !PT ;  /* 0x00000004ff029212 */ /* 0x000fca00078e33ff */
[----:B------:R-:W-:Y:S02]  /*18830*/  IMAD R7, R9, R2, RZ ;  /* 0x0000000209077224 */ /* 0x000fe400078e02ff */
[----:B------:R-:W-:Y:S02]  /*18840*/  IMAD.MOV R2, RZ, RZ, -R2 ;  /* 0x000000ffff027224 */ /* 0x000fe400078e0a02 */
[----:B------:R-:W-:Y:S02]  /*18850*/  IMAD.MOV R3, RZ, RZ, -R7 ;  /* 0x000000ffff037224 */ /* 0x000fe400078e0a07 */
[----:B------:R-:W-:Y:S02]  /*18860*/  IMAD R4, R4, R2, R5 ;  /* 0x0000000204047224 */ /* 0x000fe400078e0205 */
[----:B------:R-:W-:Y:S01]  /*18870*/  IMAD.MOV.U32 R2, RZ, RZ, RZ ;  /* 0x000000ffff027224 */ /* 0x000fe200078e00ff */
[----:B------:R-:W-:Y:S01]  /*18880*/  VIADDMNMX R6, R3, R6, R9, PT ;  /* 0x0000000603067246 */ /* 0x000fe20003800109 */
[----:B------:R-:W-:-:S03]  /*18890*/  IMAD.IADD R7, R4, 0x1, R7 ;  /* 0x0000000104077824 */ /* 0x000fc600078e0207 */
        /* <DEDUP_REMOVED lines=20> */
[----:B------:R-:W-:-:S06]  /*189e0*/  IMAD.MOV R3, RZ, RZ, -R6 ;  /* 0x000000ffff037224 */ /* 0x000fcc00078e0a06 */
[----:B------:R-:W-:-:S06]  /*189f0*/  @P0 VIADD R2, R2, 0x1 ;  /* 0x0000000102020836 */ /* 0x000fcc0000000000 */
[----:B------:R-:W-:Y:S01]  /*18a00*/  @!P2 IMAD.MOV R2, RZ, RZ, -R2 ;  /* 0x000000ffff02a224 */ /* 0x000fe200078e0a02 */
[----:B------:R-:W-:-:S04]  /*18a10*/  @!P1 LOP3.LUT R2, RZ, R6, RZ, 0x33, !PT ;  /* 0x00000006ff029212 */ /* 0x000fc800078e33ff */
[----:B------:R-:W-:Y:S01]  /*18a20*/  LOP3.LUT R25, RZ, R2, RZ, 0x33, !PT ;  /* 0x00000002ff197212 */ /* 0x000fe200078e33ff */
[----:B------:R-:W-:-:S04]  /*18a30*/  IMAD R3, R2, R3, R7 ;  /* 0x0000000302037224 */ /* 0x000fc800078e0207 */
[----:B------:R-:W-:Y:S01]  /*18a40*/  IMAD.IADD R25, R0, 0x1, R25 ;  /* 0x0000000100197824 */ /* 0x000fe200078e0219 */
[----:B------:R-:W-:Y:S01]  /*18a50*/  R2UR UR38, R3 ;  /* 0x00000000032672ca */ /* 0x000fe200000e0000 */
[----:B------:R-:W-:-:S14]  /*18a60*/  BRA `(.L_x_11176) ;  /* 0x0000000000107947 */ /* 0x000fdc0003800000 */
.L_x_11171:
[----:B------:R-:W-:Y:S01]  /*18a70*/  IMAD.MOV.U32 R24, RZ, RZ, R5 ;  /* 0x000000ffff187224 */ /* 0x000fe200078e0005 */
[----:B------:R-:W-:Y:S01]  /*18a80*/  ULDC UR45, c[0x0][0xc14] ;  /* 0x00030500002d7ab9 */ /* 0x000fe20000000800 */
[----:B------:R-:W-:Y:S01]  /*18a90*/  IMAD.MOV.U32 R25, RZ, RZ, RZ ;  /* 0x000000ffff197224 */ /* 0x000fe200078e00ff */
[----:B------:R-:W-:-:S06]  /*18aa0*/  UMOV UR38, URZ ;  /* 0x0000003f00267c82 */ /* 0x000fcc0008000000 */
.L_x_11176:
        /* <DEDUP_REMOVED lines=13> */
.L_x_11169:
[----:B------:R-:W-:Y:S02]  /*18b80*/  ULDC UR4, c[0x0][0xc14] ;  /* 0x0003050000047ab9 */ /* 0x000fe40000000800 */
[----:B------:R-:W-:-:S06]  /*18b90*/  UISETP.GE.AND UP0, UPT, UR45, UR4, UPT ;  /* 0x000000042d00728c */ /* 0x000fcc000bf06270 */
[----:B------:R-:W-:-:S13]  /*18ba0*/  PLOP3.LUT P0, PT, PT, PT, UP0, 0x80, 0x0 ;  /* 0x000000000000781c */ /* 0x000fda0003f0f008 */
[----:B------:R-:W-:Y:S05]  /*18bb0*/  @!P0 BRA `(.L_x_11177) ;  /* 0xffffffc800bc8947 */ /* 0x000fea000383ffff */
.L_x_11111:
[----:B01----:R-:W2:Y:S01]  /*18bc0*/  LDL.LU R0, [R1] ;  /* 0x0000000001007983 */ /* 0x003ea20000300800 */
        /* <DEDUP_REMOVED lines=11> */
.L_x_11209:
[----:B------:R-:W-:Y:S05]  /*18c80*/  BSYNC B0 ;  /* 0x0000000000007941 */ /* 0x000fea0003800000 */
.L_x_11178:
[----:B------:R-:W-:-:S03]  /*18c90*/  UMOV UR4, 0xffffffff ;  /* 0xffffffff00047882 */ /* 0x000fc60000000000 */
[----:B------:R-:W-:Y:S05]  /*18ca0*/  BRA.DIV UR4, `(.L_x_11180) ;  /* 0x0000000a04a87947 */ /* 0x000fea000b800000 */
[----:B0-----:R-:W0:Y:S02]  /*18cb0*/  S2R R0, SR_TID.X ;  /* 0x0000000000007919 */ /* 0x001e240000002100 */
[----:B0-----:R-:W-:-:S04]  /*18cc0*/  SHF.R.U32.HI R0, RZ, 0x5, R0 ;  /* 0x00000005ff007819 */ /* 0x001fc80000011600 */
[----:B------:R-:W-:-:S05]  /*18cd0*/  LOP3.LUT R0, R0, 0x3, RZ, 0xc0, !PT ;  /* 0x0000000300007812 */ /* 0x000fca00078ec0ff */
[----:B------:R0:W1:Y:S02]  /*18ce0*/  SHFL.IDX PT, R14, R0, RZ, 0x1f ;  /* 0x00001fff000e7589 */ /* 0x00006400000e0000 */
.L_x_11212:
[----:B-1----:R-:W-:Y:S01]  /*18cf0*/  ISETP.NE.AND P0, PT, R14, RZ, PT ;  /* 0x000000ff0e00720c */ /* 0x002fe20003f05270 */
[----:B------:R-:W-:-:S12]  /*18d00*/  BSSY B0, `(.L_x_11181) ;  /* 0x000002b000007945 */ /* 0x000fd80003800000 */
[----:B------:R-:W-:Y:S05]  /*18d10*/  @P0 BRA `(.L_x_11182) ;  /* 0x0000000000a40947 */ /* 0x000fea0003800000 */
[----:B------:R-:W-:-:S03]  /*18d20*/  UMOV UR4, 0xffffffff ;  /* 0xffffffff00047882 */ /* 0x000fc60000000000 */
[----:B------:R-:W-:Y:S05]  /*18d30*/  BRA.DIV UR4, `(.L_x_11183) ;  /* 0x0000000a04b87947 */ /* 0x000fea000b800000 */
[----:B------:R-:W-:-:S13]  /*18d40*/  ELECT P6, URZ, PT ;  /* 0x00000000003f782f */ /* 0x000fda00038c0000 */
.L_x_11215:
[----:B------:R-:W-:Y:S05]  /*18d50*/  @!P6 BRA `(.L_x_11182) ;  /* 0x000000000094e947 */ /* 0x000fea0003800000 */
[----:B------:R-:W-:-:S06]  /*18d60*/  ULOP3.LUT UR4, UR40, 0x2, URZ, 0xfc, !UPT ;  /* 0x0000000228047892 */ /* 0x000fcc000f8efc3f */
[----:B0-----:R-:W-:-:S05]  /*18d70*/  IMAD.U32 R0, RZ, RZ, UR4 ;  /* 0x00000004ff007e24 */ /* 0x001fca000f8e00ff */
[----:B------:R-:W-:-:S13]  /*18d80*/  ISETP.NE.AND P0, PT, R0, 0x3, PT ;  /* 0x000000030000780c */ /* 0x000fda0003f05270 */
[----:B------:R-:W-:Y:S05]  /*18d90*/  @!P0 BRA `(.L_x_11184) ;  /* 0x0000000000048947 */ /* 0x000fea0003800000 */
[----:B------:R-:W-:Y:S01]  /*18da0*/  BPT.TRAP 0x1 ;  /* 0x000000040000795c */ /* 0x000fe20000300000 */
.L_x_11184:
        /* <DEDUP_REMOVED lines=12> */
.L_x_11216:
[----:B------:R-:W1:Y:S02]  /*18e70*/  SYNCS.PHASECHK.TRANS64.TRYWAIT P1, [R9+URZ], R0 ;  /* 0x00000000090075a7 */ /* 0x000e64000802017f */
[----:B-1----:R-:W-:Y:S05]  /*18e80*/  @!P1 BRA `(.L_x_11186) ;  /* 0x0000000800989947 */ /* 0x002fea0003800000 */
.L_x_11217:
[----:B------:R-:W-:Y:S05]  /*18e90*/  @!P0 BRA `(.L_x_11187) ;  /* 0x0000000000048947 */ /* 0x000fea0003800000 */
[----:B------:R-:W-:Y:S01]  /*18ea0*/  BPT.TRAP 0x1 ;  /* 0x000000040000795c */ /* 0x000fe20000300000 */
.L_x_11187:
[----:B------:R-:W-:-:S04]  /*18eb0*/  IMAD R17, R17, 0x8, R6 ;  /* 0x0000000811117824 */ /* 0x000fc800078e0206 */
[----:B------:R-:W2:Y:S02]  /*18ec0*/  SYNCS.PHASECHK.TRANS64.TRYWAIT P1, [R17+URZ+0x13260], R4 ;  /* 0x01326004110075a7 */ /* 0x000ea4000802017f */
[----:B--2---:R-:W-:Y:S05]  /*18ed0*/  @!P1 BRA `(.L_x_11188) ;  /* 0x0000000800989947 */ /* 0x004fea0003800000 */
.L_x_11218:
[----:B------:R-:W-:Y:S05]  /*18ee0*/  @!P0 BRA `(.L_x_11189) ;  /* 0x0000000000048947 */ /* 0x000fea0003800000 */
[----:B------:R-:W-:Y:S01]  /*18ef0*/  BPT.TRAP 0x1 ;  /* 0x000000040000795c */ /* 0x000fe20000300000 */
.L_x_11189:
[----:B------:R-:W-:-:S04]  /*18f00*/  IMAD R7, R7, 0x8, R6 ;  /* 0x0000000807077824 */ /* 0x000fc800078e0206 */
[----:B------:R-:W3:Y:S02]  /*18f10*/  SYNCS.PHASECHK.TRANS64.TRYWAIT P1, [R7+URZ+0x13260], R0 ;  /* 0x01326000070075a7 */ /* 0x000ee4000802017f */
[----:B---3--:R-:W-:Y:S05]  /*18f20*/  @!P1 BRA `(.L_x_11190) ;  /* 0x0000000800989947 */ /* 0x008fea0003800000 */
.L_x_11219:
[----:B------:R-:W-:Y:S05]  /*18f30*/  @!P0 BRA `(.L_x_11191) ;  /* 0x0000000000048947 */ /* 0x000fea0003800000 */
[----:B------:R-:W-:Y:S01]  /*18f40*/  BPT.TRAP 0x1 ;  /* 0x000000040000795c */ /* 0x000fe20000300000 */
.L_x_11191:
[----:B------:R-:W4:Y:S02]  /*18f50*/  SYNCS.PHASECHK.TRANS64.TRYWAIT P0, [R17+URZ+0x13280], R4 ;  /* 0x01328004110075a7 */ /* 0x000f24000800017f */
[----:B----4-:R-:W-:Y:S05]  /*18f60*/  @!P0 BRA `(.L_x_11192) ;  /* 0x00000008009c8947 */ /* 0x010fea0003800000 */
.L_x_11193:
[----:B------:R0:W0:Y:S02]  /*18f70*/  SYNCS.PHASECHK.TRANS64.TRYWAIT P0, [R7+URZ+0x13280], R0 ;  /* 0x01328000070075a7 */ /* 0x000024000800017f */
[----:B0-----:R-:W-:Y:S05]  /*18f80*/  @!P0 NANOSLEEP.SYNCS 0x989680 ;  /* 0x009896800000895d */ /* 0x001fea0003900000 */
[----:B------:R-:W0:Y:S02]  /*18f90*/  @!P0 SYNCS.PHASECHK.TRANS64 P0, [R7+URZ+0x13280], R0 ;  /* 0x01328000070085a7 */ /* 0x000e24000800007f */
[----:B0-----:R-:W-:Y:S05]  /*18fa0*/  @!P0 BRA `(.L_x_11193) ;  /* 0xfffffffc00f08947 */ /* 0x001fea000383ffff */
.L_x_11182:
[----:B------:R-:W-:Y:S05]  /*18fb0*/  BSYNC B0 ;  /* 0x0000000000007941 */ /* 0x000fea0003800000 */
.L_x_11181:
[----:B------:R-:W-:Y:S05]  /*18fc0*/  EXIT ;  /* 0x000000000000794d */ /* 0x000fea0003800000 */
.L_x_11009:
[----:B0-----:R-:W-:-:S04]  /*18fd0*/  IMAD.U32 R3, RZ, RZ, UR45 ;  /* 0x0000002dff037e24 */ /* 0x001fc8000f8e00ff */
[----:B------:R0:W1:Y:S03]  /*18fe0*/  SYNCS.PHASECHK.TRANS64.TRYWAIT P1, [R3+URZ+0x13200], R8 ;  /* 0x01320008030075a7 */ /* 0x000066000802017f */
[----:B-1----:R-:W-:Y:S05]  /*18ff0*/  @!P1 NANOSLEEP.SYNCS 0x989680 ;  /* 0x009896800000995d */ /* 0x002fea0003900000 */
[----:B------:R-:W1:Y:S02]  /*19000*/  @!P1 SYNCS.PHASECHK.TRANS64 P1, [R3+URZ+0x13200], R8 ;  /* 0x01320008030095a7 */ /* 0x000e64000802007f */
[----:B-1----:R-:W-:Y:S05]  /*19010*/  @!P1 BRA `(.L_x_11009) ;  /* 0xfffffffc00ec9947 */ /* 0x002fea000383ffff */
[----:B------:R-:W-:Y:S05]  /*19020*/  BRA `(.L_x_11194) ;  /* 0xfffffe8c00087947 */ /* 0x000fea000383ffff */
.L_x_11013:
[----:B-1----:R1:W2:Y:S02]  /*19030*/  SYNCS.PHASECHK.TRANS64.TRYWAIT P1, [R6+URZ+0x13230], R3 ;  /* 0x01323003060075a7 */ /* 0x0022a4000802017f */
[----:B--2---:R-:W-:Y:S05]  /*19040*/  @!P1 NANOSLEEP.SYNCS 0x989680 ;  /* 0x009896800000995d */ /* 0x004fea0003900000 */
[----:B------:R-:W2:Y:S02]  /*19050*/  @!P1 SYNCS.PHASECHK.TRANS64 P1, [R6+URZ+0x13230], R3 ;  /* 0x01323003060095a7 */ /* 0x000ea4000802007f */
[----:B--2---:R-:W-:Y:S05]  /*19060*/  @!P1 BRA `(.L_x_11013) ;  /* 0xfffffffc00f09947 */ /* 0x004fea000383ffff */
[----:B------:R-:W-:Y:S05]  /*19070*/  BRA `(.L_x_11012) ;  /* 0xfffffe8c00247947 */ /* 0x000fea000383ffff */
.L_x_11029:
[----:B-1----:R-:W-:-:S04]  /*19080*/  IMAD.U32 R57, RZ, RZ, UR24 ;  /* 0x00000018ff397e24 */ /* 0x002fc8000f8e00ff */
[----:B------:R1:W2:Y:S03]  /*19090*/  SYNCS.PHASECHK.TRANS64.TRYWAIT P1, [R57+URZ+0x13230], R12 ;  /* 0x0132300c390075a7 */ /* 0x0002a6000802017f */
[----:B--2---:R-:W-:Y:S05]  /*190a0*/  @!P1 NANOSLEEP.SYNCS 0x989680 ;  /* 0x009896800000995d */ /* 0x004fea0003900000 */
[----:B------:R-:W2:Y:S02]  /*190b0*/  @!P1 SYNCS.PHASECHK.TRANS64 P1, [R57+URZ+0x13230], R12 ;  /* 0x0132300c390095a7 */ /* 0x000ea4000802007f */
[----:B--2---:R-:W-:Y:S05]  /*190c0*/  @!P1 BRA `(.L_x_11029) ;  /* 0xfffffffc00ec9947 */ /* 0x004fea000383ffff */
[----:B------:R-:W-:Y:S05]  /*190d0*/  BRA `(.L_x_11028) ;  /* 0xfffffed000b47947 */ /* 0x000fea000383ffff */
.L_x_11033:
[----:B-1----:R-:W-:-:S04]  /*190e0*/  IMAD.U32 R14, RZ, RZ, UR11 ;  /* 0x0000000bff0e7e24 */ /* 0x002fc8000f8e00ff */
[----:B------:R1:W2:Y:S03]  /*190f0*/  SYNCS.PHASECHK.TRANS64.TRYWAIT P1, [R14+URZ+0x13250], R12 ;  /* 0x0132500c0e0075a7 */ /* 0x0002a6000802017f */
[----:B--2---:R-:W-:Y:S05]  /*19100*/  @!P1 NANOSLEEP.SYNCS 0x989680 ;  /* 0x009896800000995d */ /* 0x004fea0003900000 */
[----:B------:R-:W2:Y:S02]  /*19110*/  @!P1 SYNCS.PHASECHK.TRANS64 P1, [R14+URZ+0x13250], R12 ;  /* 0x0132500c0e0095a7 */ /* 0x000ea4000802007f */
[----:B--2---:R-:W-:Y:S05]  /*19120*/  @!P1 BRA `(.L_x_11033) ;  /* 0xfffffffc00ec9947 */ /* 0x004fea000383ffff */
[----:B------:R-:W-:Y:S05]  /*19130*/  BRA `(.L_x_11032) ;  /* 0xfffffed400c07947 */ /* 0x000fea000383ffff */
.L_x_11051:
[----:B-1----:R-:W-:-:S04]  /*19140*/  IMAD.U32 R11, RZ, RZ, UR6 ;  /* 0x00000006ff0b7e24 */ /* 0x002fc8000f8e00ff */
[----:B------:R1:W2:Y:S03]  /*19150*/  SYNCS.PHASECHK.TRANS64.TRYWAIT P1, [R11+URZ+0x13230], R10 ;  /* 0x0132300a0b0075a7 */ /* 0x0002a6000802017f */
[----:B--2---:R-:W-:Y:S05]  /*19160*/  @!P1 NANOSLEEP.SYNCS 0x989680 ;  /* 0x009896800000995d */ /* 0x004fea0003900000 */
[----:B------:R-:W2:Y:S02]  /*19170*/  @!P1 SYNCS.PHASECHK.TRANS64 P1, [R11+URZ+0x13230], R10 ;  /* 0x0132300a0b0095a7 */ /* 0x000ea4000802007f */
[----:B--2---:R-:W-:Y:S05]  /*19180*/  @!P1 BRA `(.L_x_11051) ;  /* 0xfffffffc00ec9947 */ /* 0x004fea000383ffff */
[----:B------:R-:W-:Y:S05]  /*19190*/  BRA `(.L_x_11050) ;  /* 0xffffff1c00387947 */ /* 0x000fea000383ffff */
.L_x_11055:
[----:B-1----:R-:W-:-:S04]  /*191a0*/  IMAD.U32 R11, RZ, RZ, UR11 ;  /* 0x0000000bff0b7e24 */ /* 0x002fc8000f8e00ff */
[----:B------:R1:W2:Y:S03]  /*191b0*/  SYNCS.PHASECHK.TRANS64.TRYWAIT P1, [R11+URZ+0x13250], R10 ;  /* 0x0132500a0b0075a7 */ /* 0x0002a6000802017f */
[----:B--2---:R-:W-:Y:S05]  /*191c0*/  @!P1 NANOSLEEP.SYNCS 0x989680 ;  /* 0x009896800000995d */ /* 0x004fea0003900000 */
[----:B------:R-:W2:Y:S02]  /*191d0*/  @!P1 SYNCS.PHASECHK.TRANS64 P1, [R11+URZ+0x13250], R10 ;  /* 0x0132500a0b0095a7 */ /* 0x000ea4000802007f */
[----:B--2---:R-:W-:Y:S05]  /*191e0*/  @!P1 BRA `(.L_x_11055) ;  /* 0xfffffffc00ec9947 */ /* 0x004fea000383ffff */
[----:B------:R-:W-:Y:S05]  /*191f0*/  BRA `(.L_x_11054) ;  /* 0xffffff2000447947 */ /* 0x000fea000383ffff */
.L_x_11062:
[----:B-1----:R-:W-:-:S04]  /*19200*/  IMAD.U32 R11, RZ, RZ, UR24 ;  /* 0x00000018ff0b7e24 */ /* 0x002fc8000f8e00ff */
[----:B------:R1:W2:Y:S03]  /*19210*/  SYNCS.PHASECHK.TRANS64.TRYWAIT P1, [R11+URZ+0x13230], R10 ;  /* 0x0132300a0b0075a7 */ /* 0x0002a6000802017f */
[----:B--2---:R-:W-:Y:S05]  /*19220*/  @!P1 NANOSLEEP.SYNCS 0x989680 ;  /* 0x009896800000995d */ /* 0x004fea0003900000 */
[----:B------:R-:W2:Y:S02]  /*19230*/  @!P1 SYNCS.PHASECHK.TRANS64 P1, [R11+URZ+0x13230], R10 ;  /* 0x0132300a0b0095a7 */ /* 0x000ea4000802007f */
[----:B--2---:R-:W-:Y:S05]  /*19240*/  @!P1 BRA `(.L_x_11062) ;  /* 0xfffffffc00ec9947 */ /* 0x004fea000383ffff */
[----:B------:R-:W-:Y:S05]  /*19250*/  BRA `(.L_x_11061) ;  /* 0xffffff4800547947 */ /* 0x000fea000383ffff */
.L_x_11066:
[----:B-1----:R-:W-:-:S04]  /*19260*/  IMAD.U32 R11, RZ, RZ, UR11 ;  /* 0x0000000bff0b7e24 */ /* 0x002fc8000f8e00ff */
[----:B------:R1:W2:Y:S03]  /*19270*/  SYNCS.PHASECHK.TRANS64.TRYWAIT P1, [R11+URZ+0x13250], R10 ;  /* 0x0132500a0b0075a7 */ /* 0x0002a6000802017f */
[----:B--2---:R-:W-:Y:S05]  /*19280*/  @!P1 NANOSLEEP.SYNCS 0x989680 ;  /* 0x009896800000995d */ /* 0x004fea0003900000 */
[----:B------:R-:W2:Y:S02]  /*19290*/  @!P1 SYNCS.PHASECHK.TRANS64 P1, [R11+URZ+0x13250], R10 ;  /* 0x0132500a0b0095a7 */ /* 0x000ea4000802007f */
[----:B--2---:R-:W-:Y:S05]  /*192a0*/  @!P1 BRA `(.L_x_11066) ;  /* 0xfffffffc00ec9947 */ /* 0x004fea000383ffff */
[----:B------:R-:W-:Y:S05]  /*192b0*/  BRA `(.L_x_11065) ;  /* 0xffffff4c00607947 */ /* 0x000fea000383ffff */
.L_x_11080:
[----:B-1----:R-:W-:-:S04]  /*192c0*/  IMAD.U32 R3, RZ, RZ, UR14 ;  /* 0x0000000eff037e24 */ /* 0x002fc8000f8e00ff */
[----:B------:R1:W2:Y:S03]  /*192d0*/  SYNCS.PHASECHK.TRANS64.TRYWAIT P1, [R3+URZ+0x13250], R0 ;  /* 0x01325000030075a7 */ /* 0x0002a6000802017f */
[----:B--2---:R-:W-:Y:S05]  /*192e0*/  @!P1 NANOSLEEP.SYNCS 0x989680 ;  /* 0x009896800000995d */ /* 0x004fea0003900000 */
[----:B------:R-:W2:Y:S02]  /*192f0*/  @!P1 SYNCS.PHASECHK.TRANS64 P1, [R3+URZ+0x13250], R0 ;  /* 0x01325000030095a7 */ /* 0x000ea4000802007f */
[----:B--2---:R-:W-:Y:S05]  /*19300*/  @!P1 BRA `(.L_x_11080) ;  /* 0xfffffffc00ec9947 */ /* 0x004fea000383ffff */
[----:B------:R-:W-:Y:S05]  /*19310*/  BRA `(.L_x_11079) ;  /* 0xffffff9000247947 */ /* 0x000fea000383ffff */
.L_x_11128:
[----:B------:R-:W-:Y:S02]  /*19320*/  IMAD.MOV.U32 R13, RZ, RZ, R4 ;  /* 0x000000ffff0d7224 */ /* 0x000fe400078e0004 */
[----:B------:R-:W-:Y:S02]  /*19330*/  IMAD.MOV.U32 R12, RZ, RZ, RZ ;  /* 0x000000ffff0c7224 */ /* 0x000fe400078e00ff */
[----:B------:R-:W-:Y:S02]  /*19340*/  IMAD.MOV.U32 R11, RZ, RZ, 0x1f ;  /* 0x0000001fff0b7424 */ /* 0x000fe400078e00ff */
[----:B------:R-:W-:-:S07]  /*19350*/  IMAD.MOV.U32 R15, RZ, RZ, -0x1 ;  /* 0xffffffffff0f7424 */ /* 0x000fce00078e00ff */
[----:B------:R-:W-:Y:S05]  /*19360*/  WARPSYNC.COLLECTIVE R15, `(.L_x_11195) ;  /* 0x000000000f087348 */ /* 0x000fea0003c00000 */
[----:B------:R0:W1:Y:S02]  /*19370*/  SHFL.IDX P6, R14, R13, R12, R11 ;  /* 0x0000000c0d0e7389 */ /* 0x00006400000c000b */
[----:B01----:R-:W-:Y:S01]  /*19380*/  ENDCOLLECTIVE ;  /* 0x000000000000791b */ /* 0x003fe20003800000 */
.L_x_11195:
[----:B------:R-:W-:Y:S05]  /*19390*/  BRA `(.L_x_11196) ;  /* 0xffffffd400187947 */ /* 0x000fea000383ffff */
.L_x_11130:
[----:B------:R-:W-:Y:S01]  /*193a0*/  BSSY B0, `(.L_x_11197) ;  /* 0x0000006000007945 */ /* 0x000fe20003800000 */
[----:B------:R-:W-:-:S07]  /*193b0*/  IMAD.MOV.U32 R15, RZ, RZ, -0x1 ;  /* 0xffffffffff0f7424 */ /* 0x000fce00078e00ff */
[----:B0-----:R-:W-:Y:S05]  /*193c0*/  WARPSYNC.COLLECTIVE R15, `(.L_x_11198) ;  /* 0x000000000f0c7348 */ /* 0x001fea0003c00000 */
[----:B------:R-:W-:Y:S02]  /*193d0*/  ELECT P6, UR62, PT ;  /* 0x00000000003e782f */ /* 0x000fe400038c0000 */
[----:B------:R-:W-:Y:S01]  /*193e0*/  MOV R14, UR62 ;  /* 0x0000003e000e7c02 */ /* 0x000fe20008000f00 */
[----:B0-----:R-:W-:Y:S10]  /*193f0*/  ENDCOLLECTIVE ;  /* 0x000000000000791b */ /* 0x001ff40003800000 */
.L_x_11198:
[----:B------:R-:W-:Y:S05]  /*19400*/  BSYNC B0 ;  /* 0x0000000000007941 */ /* 0x000fea0003800000 */
.L_x_11197:
[----:B------:R-:W-:Y:S05]  /*19410*/  BRA `(.L_x_11199) ;  /* 0xffffffd400147947 */ /* 0x000fea000383ffff */
.L_x_11133:
[----:B-1----:R1:W2:Y:S02]  /*19420*/  SYNCS.PHASECHK.TRANS64.TRYWAIT P2, [R5+URZ+0x13280], R2 ;  /* 0x01328002050075a7 */ /* 0x0022a4000804017f */
[----:B--2---:R-:W-:Y:S05]  /*19430*/  @!P2 NANOSLEEP.SYNCS 0x989680 ;  /* 0x009896800000a95d */ /* 0x004fea0003900000 */
[----:B------:R-:W2:Y:S02]  /*19440*/  @!P2 SYNCS.PHASECHK.TRANS64 P2, [R5+URZ+0x13280], R2 ;  /* 0x013280020500a5a7 */ /* 0x000ea4000804007f */
[----:B--2---:R-:W-:Y:S05]  /*19450*/  @!P2 BRA `(.L_x_11133) ;  /* 0xfffffffc00f0a947 */ /* 0x004fea000383ffff */
[----:B------:R-:W-:Y:S05]  /*19460*/  BRA `(.L_x_11200) ;  /* 0xffffffd4006c7947 */ /* 0x000fea000383ffff */
.L_x_11135:
[----:B0-----:R0:W2:Y:S02]  /*19470*/  SYNCS.PHASECHK.TRANS64.TRYWAIT P2, [R5+URZ+0x13240], R2 ;  /* 0x01324002050075a7 */ /* 0x0010a4000804017f */
[----:B--2---:R-:W-:Y:S05]  /*19480*/  @!P2 NANOSLEEP.SYNCS 0x989680 ;  /* 0x009896800000a95d */ /* 0x004fea0003900000 */
[----:B------:R-:W2:Y:S02]  /*19490*/  @!P2 SYNCS.PHASECHK.TRANS64 P2, [R5+URZ+0x13240], R2 ;  /* 0x013240020500a5a7 */ /* 0x000ea4000804007f */
[----:B--2---:R-:W-:Y:S05]  /*194a0*/  @!P2 BRA `(.L_x_11135) ;  /* 0xfffffffc00f0a947 */ /* 0x004fea000383ffff */
[----:B------:R-:W-:Y:S05]  /*194b0*/  BRA `(.L_x_11201) ;  /* 0xffffffd400c07947 */ /* 0x000fea000383ffff */
.L_x_11138:
[----:B0-----:R-:W-:-:S04]  /*194c0*/  IMAD.U32 R4, RZ, RZ, UR41 ;  /* 0x00000029ff047e24 */ /* 0x001fc8000f8e00ff */
[----:B------:R0:W1:Y:S03]  /*194d0*/  SYNCS.PHASECHK.TRANS64.TRYWAIT P0, [R4+URZ+0x13220], R3 ;  /* 0x01322003040075a7 */ /* 0x000066000800017f */
[----:B-1----:R-:W-:Y:S05]  /*194e0*/  @!P0 NANOSLEEP.SYNCS 0x989680 ;  /* 0x009896800000895d */ /* 0x002fea0003900000 */
[----:B------:R-:W1:Y:S02]  /*194f0*/  @!P0 SYNCS.PHASECHK.TRANS64 P0, [R4+URZ+0x13220], R3 ;  /* 0x01322003040085a7 */ /* 0x000e64000800007f */
[----:B-1----:R-:W-:Y:S05]  /*19500*/  @!P0 BRA `(.L_x_11138) ;  /* 0xfffffffc00ec8947 */ /* 0x002fea000383ffff */
[----:B------:R-:W-:Y:S05]  /*19510*/  BRA `(.L_x_11202) ;  /* 0xffffffd800747947 */ /* 0x000fea000383ffff */
.L_x_11144:
[----:B0-----:R0:W1:Y:S02]  /*19520*/  SYNCS.PHASECHK.TRANS64.TRYWAIT P0, [R6+URZ+0x13280], R5 ;  /* 0x01328005060075a7 */ /* 0x001064000800017f */
[----:B-1----:R-:W-:Y:S05]  /*19530*/  @!P0 NANOSLEEP.SYNCS 0x989680 ;  /* 0x009896800000895d */ /* 0x002fea0003900000 */
[----:B------:R-:W1:Y:S02]  /*19540*/  @!P0 SYNCS.PHASECHK.TRANS64 P0, [R6+URZ+0x13280], R5 ;  /* 0x01328005060085a7 */ /* 0x000e64000800007f */
[----:B-1----:R-:W-:Y:S05]  /*19550*/  @!P0 BRA `(.L_x_11144) ;  /* 0xfffffffc00f08947 */ /* 0x002fea000383ffff */
[----:B------:R-:W-:Y:S05]  /*19560*/  BRA `(.L_x_11203) ;  /* 0xffffffdc000c7947 */ /* 0x000fea000383ffff */
.L_x_11149:
[----:B-1----:R1:W2:Y:S02]  /*19570*/  SYNCS.PHASECHK.TRANS64.TRYWAIT P0, [R6+URZ+0x13240], R5 ;  /* 0x01324005060075a7 */ /* 0x0022a4000800017f */
[----:B--2---:R-:W-:Y:S05]  /*19580*/  @!P0 NANOSLEEP.SYNCS 0x989680 ;  /* 0x009896800000895d */ /* 0x004fea0003900000 */
[----:B------:R-:W2:Y:S02]  /*19590*/  @!P0 SYNCS.PHASECHK.TRANS64 P0, [R6+URZ+0x13240], R5 ;  /* 0x01324005060085a7 */ /* 0x000ea4000800007f */
[----:B--2---:R-:W-:Y:S05]  /*195a0*/  @!P0 BRA `(.L_x_11149) ;  /* 0xfffffffc00f08947 */ /* 0x004fea000383ffff */
[----:B------:R-:W-:Y:S05]  /*195b0*/  BRA `(.L_x_11204) ;  /* 0xffffffdc00887947 */ /* 0x000fea000383ffff */
.L_x_11155:
[----:B0-----:R0:W1:Y:S02]  /*195c0*/  SYNCS.PHASECHK.TRANS64.TRYWAIT P2, [R12+URZ+0x13270], R5 ;  /* 0x013270050c0075a7 */ /* 0x001064000804017f */
[----:B-1----:R-:W-:Y:S05]  /*195d0*/  @!P2 NANOSLEEP.SYNCS 0x989680 ;  /* 0x009896800000a95d */ /* 0x002fea0003900000 */
[----:B------:R-:W1:Y:S02]  /*195e0*/  @!P2 SYNCS.PHASECHK.TRANS64 P2, [R12+URZ+0x13270], R5 ;  /* 0x013270050c00a5a7 */ /* 0x000e64000804007f */
[----:B-1----:R-:W-:Y:S05]  /*195f0*/  @!P2 BRA `(.L_x_11155) ;  /* 0xfffffffc00f0a947 */ /* 0x002fea000383ffff */
[----:B------:R-:W-:Y:S05]  /*19600*/  BRA `(.L_x_11205) ;  /* 0xffffffe000247947 */ /* 0x000fea000383ffff */
.L_x_11157:
[----:B0-----:R0:W1:Y:S02]  /*19610*/  SYNCS.PHASECHK.TRANS64.TRYWAIT P2, [R12+URZ+0x13260], R5 ;  /* 0x013260050c0075a7 */ /* 0x001064000804017f */
[----:B-1----:R-:W-:Y:S05]  /*19620*/  @!P2 NANOSLEEP.SYNCS 0x989680 ;  /* 0x009896800000a95d */ /* 0x002fea0003900000 */
[----:B------:R-:W1:Y:S02]  /*19630*/  @!P2 SYNCS.PHASECHK.TRANS64 P2, [R12+URZ+0x13260], R5 ;  /* 0x013260050c00a5a7 */ /* 0x000e64000804007f */
[----:B-1----:R-:W-:Y:S05]  /*19640*/  @!P2 BRA `(.L_x_11157) ;  /* 0xfffffffc00f0a947 */ /* 0x002fea000383ffff */
[----:B------:R-:W-:Y:S05]  /*19650*/  BRA `(.L_x_11206) ;  /* 0xffffffe0002c7947 */ /* 0x000fea000383ffff */
.L_x_11164:
[----:B0-----:R0:W1:Y:S02]  /*19660*/  SYNCS.PHASECHK.TRANS64.TRYWAIT P0, [R2+URZ+0x13270], R3 ;  /* 0x01327003020075a7 */ /* 0x001064000800017f */
[----:B-1----:R-:W-:Y:S05]  /*19670*/  @!P0 NANOSLEEP.SYNCS 0x989680 ;  /* 0x009896800000895d */ /* 0x002fea0003900000 */
[----:B------:R-:W1:Y:S02]  /*19680*/  @!P0 SYNCS.PHASECHK.TRANS64 P0, [R2+URZ+0x13270], R3 ;  /* 0x01327003020085a7 */ /* 0x000e64000800007f */
[----:B-1----:R-:W-:Y:S05]  /*19690*/  @!P0 BRA `(.L_x_11164) ;  /* 0xfffffffc00f08947 */ /* 0x002fea000383ffff */
[----:B------:R-:W-:Y:S05]  /*196a0*/  BRA `(.L_x_11207) ;  /* 0xffffffe400547947 */ /* 0x000fea000383ffff */
.L_x_11166:
[----:B0-----:R0:W1:Y:S02]  /*196b0*/  SYNCS.PHASECHK.TRANS64.TRYWAIT P0, [R2+URZ+0x13260], R5 ;  /* 0x01326005020075a7 */ /* 0x001064000800017f */
[----:B-1----:R-:W-:Y:S05]  /*196c0*/  @!P0 NANOSLEEP.SYNCS 0x989680 ;  /* 0x009896800000895d */ /* 0x002fea0003900000 */
[----:B------:R-:W1:Y:S02]  /*196d0*/  @!P0 SYNCS.PHASECHK.TRANS64 P0, [R2+URZ+0x13260], R5 ;  /* 0x01326005020085a7 */ /* 0x000e64000800007f */
[----:B-1----:R-:W-:Y:S05]  /*196e0*/  @!P0 BRA `(.L_x_11166) ;  /* 0xfffffffc00f08947 */ /* 0x002fea000383ffff */
[----:B------:R-:W-:Y:S05]  /*196f0*/  BRA `(.L_x_11208) ;  /* 0xffffffe400607947 */ /* 0x000fea000383ffff */
.L_x_11179:
[----:B0-----:R0:W1:Y:S02]  /*19700*/  SYNCS.PHASECHK.TRANS64.TRYWAIT P0, [R6+URZ+0x13220], R0 ;  /* 0x01322000060075a7 */ /* 0x001064000800017f */
[----:B-1----:R-:W-:Y:S05]  /*19710*/  @!P0 NANOSLEEP.SYNCS 0x989680 ;  /* 0x009896800000895d */ /* 0x002fea0003900000 */
[----:B------:R-:W1:Y:S02]  /*19720*/  @!P0 SYNCS.PHASECHK.TRANS64 P0, [R6+URZ+0x13220], R0 ;  /* 0x01322000060085a7 */ /* 0x000e64000800007f */
[----:B-1----:R-:W-:Y:S05]  /*19730*/  @!P0 BRA `(.L_x_11179) ;  /* 0xfffffffc00f08947 */ /* 0x002fea000383ffff */
[----:B------:R-:W-:Y:S05]  /*19740*/  BRA `(.L_x_11209) ;  /* 0xfffffff4004c7947 */ /* 0x000fea000383ffff */
.L_x_11180:
        /* <DEDUP_REMOVED lines=11> */
.L_x_11211:
[----:B------:R-:W-:Y:S05]  /*19800*/  BSYNC B0 ;  /* 0x0000000000007941 */ /* 0x000fea0003800000 */
.L_x_11210:
[----:B------:R-:W-:Y:S05]  /*19810*/  BRA `(.L_x_11212) ;  /* 0xfffffff400347947 */ /* 0x000fea000383ffff */
.L_x_11183:
[----:B------:R-:W-:Y:S01]  /*19820*/  BSSY B1, `(.L_x_11213) ;  /* 0x0000006000017945 */ /* 0x000fe20003800000 */
[----:B------:R-:W-:-:S07]  /*19830*/  IMAD.MOV.U32 R15, RZ, RZ, -0x1 ;  /* 0xffffffffff0f7424 */ /* 0x000fce00078e00ff */
[----:B0-----:R-:W-:Y:S05]  /*19840*/  WARPSYNC.COLLECTIVE R15, `(.L_x_11214) ;  /* 0x000000000f0c7348 */ /* 0x001fea0003c00000 */
[----:B------:R-:W-:Y:S02]  /*19850*/  ELECT P6, UR62, PT ;  /* 0x00000000003e782f */ /* 0x000fe400038c0000 */
[----:B------:R-:W-:Y:S01]  /*19860*/  MOV R14, UR62 ;  /* 0x0000003e000e7c02 */ /* 0x000fe20008000f00 */
[----:B0-----:R-:W-:Y:S10]  /*19870*/  ENDCOLLECTIVE ;  /* 0x000000000000791b */ /* 0x001ff40003800000 */
.L_x_11214:
[----:B------:R-:W-:Y:S05]  /*19880*/  BSYNC B1 ;  /* 0x0000000000017941 */ /* 0x000fea0003800000 */
.L_x_11213:
[----:B------:R-:W-:Y:S05]  /*19890*/  BRA `(.L_x_11215) ;  /* 0xfffffff4002c7947 */ /* 0x000fea000383ffff */
.L_x_11185:
[----:B0-----:R0:W1:Y:S02]  /*198a0*/  SYNCS.PHASECHK.TRANS64.TRYWAIT P1, [R5+URZ], R4 ;  /* 0x00000004050075a7 */ /* 0x001064000802017f */
[----:B-1----:R-:W-:Y:S05]  /*198b0*/  @!P1 NANOSLEEP.SYNCS 0x989680 ;  /* 0x009896800000995d */ /* 0x002fea0003900000 */
[----:B------:R-:W1:Y:S02]  /*198c0*/  @!P1 SYNCS.PHASECHK.TRANS64 P1, [R5+URZ], R4 ;  /* 0x00000004050095a7 */ /* 0x000e64000802007f */
[----:B-1----:R-:W-:Y:S05]  /*198d0*/  @!P1 BRA `(.L_x_11185) ;  /* 0xfffffffc00f09947 */ /* 0x002fea000383ffff */
[----:B------:R-:W-:Y:S05]  /*198e0*/  BRA `(.L_x_11216) ;  /* 0xfffffff400607947 */ /* 0x000fea000383ffff */
.L_x_11186:
[----:B-1----:R1:W2:Y:S02]  /*198f0*/  SYNCS.PHASECHK.TRANS64.TRYWAIT P1, [R9+URZ], R0 ;  /* 0x00000000090075a7 */ /* 0x0022a4000802017f */
[----:B--2---:R-:W-:Y:S05]  /*19900*/  @!P1 NANOSLEEP.SYNCS 0x989680 ;  /* 0x009896800000995d */ /* 0x004fea0003900000 */
[----:B------:R-:W2:Y:S02]  /*19910*/  @!P1 SYNCS.PHASECHK.TRANS64 P1, [R9+URZ], R0 ;  /* 0x00000000090095a7 */ /* 0x000ea4000802007f */
[----:B--2---:R-:W-:Y:S05]  /*19920*/  @!P1 BRA `(.L_x_11186) ;  /* 0xfffffffc00f09947 */ /* 0x004fea000383ffff */
[----:B------:R-:W-:Y:S05]  /*19930*/  BRA `(.L_x_11217) ;  /* 0xfffffff400547947 */ /* 0x000fea000383ffff */
.L_x_11188:
[----:B--2---:R2:W3:Y:S02]  /*19940*/  SYNCS.PHASECHK.TRANS64.TRYWAIT P1, [R17+URZ+0x13260], R4 ;  /* 0x01326004110075a7 */ /* 0x0044e4000802017f */
[----:B---3--:R-:W-:Y:S05]  /*19950*/  @!P1 NANOSLEEP.SYNCS 0x989680 ;  /* 0x009896800000995d */ /* 0x008fea0003900000 */
[----:B------:R-:W3:Y:S02]  /*19960*/  @!P1 SYNCS.PHASECHK.TRANS64 P1, [R17+URZ+0x13260], R4 ;  /* 0x01326004110095a7 */ /* 0x000ee4000802007f */
[----:B---3--:R-:W-:Y:S05]  /*19970*/  @!P1 BRA `(.L_x_11188) ;  /* 0xfffffffc00f09947 */ /* 0x008fea000383ffff */
[----:B------:R-:W-:Y:S05]  /*19980*/  BRA `(.L_x_11218) ;  /* 0xfffffff400547947 */ /* 0x000fea000383ffff */
.L_x_11190:
[----:B---3--:R3:W4:Y:S02]  /*19990*/  SYNCS.PHASECHK.TRANS64.TRYWAIT P1, [R7+URZ+0x13260], R0 ;  /* 0x01326000070075a7 */ /* 0x008724000802017f */
[----:B----4-:R-:W-:Y:S05]  /*199a0*/  @!P1 NANOSLEEP.SYNCS 0x989680 ;  /* 0x009896800000995d */ /* 0x010fea0003900000 */
[----:B------:R-:W4:Y:S02]  /*199b0*/  @!P1 SYNCS.PHASECHK.TRANS64 P1, [R7+URZ+0x13260], R0 ;  /* 0x01326000070095a7 */ /* 0x000f24000802007f */
[----:B----4-:R-:W-:Y:S05]  /*199c0*/  @!P1 BRA `(.L_x_11190) ;  /* 0xfffffffc00f09947 */ /* 0x010fea000383ffff */
[----:B------:R-:W-:Y:S05]  /*199d0*/  BRA `(.L_x_11219) ;  /* 0xfffffff400547947 */ /* 0x000fea000383ffff */
.L_x_11192:
[----:B----4-:R4:W0:Y:S02]  /*199e0*/  SYNCS.PHASECHK.TRANS64.TRYWAIT P0, [R17+URZ+0x13280], R4 ;  /* 0x01328004110075a7 */ /* 0x010824000800017f */
[----:B0-----:R-:W-:Y:S05]  /*199f0*/  @!P0 NANOSLEEP.SYNCS 0x989680 ;  /* 0x009896800000895d */ /* 0x001fea0003900000 */
[----:B------:R-:W0:Y:S02]  /*19a00*/  @!P0 SYNCS.PHASECHK.TRANS64 P0, [R17+URZ+0x13280], R4 ;  /* 0x01328004110085a7 */ /* 0x000e24000800007f */
[----:B0-----:R-:W-:Y:S05]  /*19a10*/  @!P0 BRA `(.L_x_11192) ;  /* 0xfffffffc00f08947 */ /* 0x001fea000383ffff */
[----:B------:R-:W-:Y:S05]  /*19a20*/  BRA `(.L_x_11193) ;  /* 0xfffffff400507947 */ /* 0x000fea000383ffff */
.L_x_11220:
        /* <DEDUP_REMOVED lines=13> */
.L_x_12375:


//--------------------- .text._ZN7cutlass13device_kernelIN5flash11enable_sm90INS1_16FlashAttnFwdSm90INS1_25CollectiveMainloopFwdSm90ILi2EN4cute5tupleIJNS5_1CILi1EEES8_S8_EEENS6_IJNS7_ILi192EEENS7_ILi160EEENS7_ILi64EEEEEELi64ENS_12float_e4m3_tEfNS_4arch4Sm90ELb0ELb1ELb1ELb1ELb0ELb1ELb0ELb1ELb1ELb0ELb0ELb0EEENS1_21CollectiveEpilogueFwdINS6_IJSA_SC_SB_EEES9_NS_10bfloat16_tESG_Li384ELb1ELb0ELb0ELb1EEENS1_36VarlenDynamicPersistentTileSchedulerILi192ELi160ELi384ELi128ELb0ELb0ELb1ELb1ELb0ELb1EEEEEEEEEvNT_6ParamsE --------------------------
	.section	.text._ZN7cutlass13device_kernelIN5flash11enable_sm90INS1_16FlashAttnFwdSm90INS1_25CollectiveMainloopFwdSm90ILi2EN4cute5tupleIJNS5_1CILi1EEES8_S8_EEENS6_IJNS7_ILi192EEENS7_ILi160EEENS7_ILi64EEEEEELi64ENS_12float_e4m3_tEfNS_4arch4Sm90ELb0ELb1ELb1ELb1ELb0ELb1ELb0ELb1ELb1ELb0ELb0ELb0EEENS1_21CollectiveEpilogueFwdINS6_IJSA_SC_SB_EEES9_NS_10bfloat16_tESG_Li384ELb1ELb0ELb0ELb1EEENS1_36VarlenDynamicPersistentTileSchedulerILi192ELi160ELi384ELi128ELb0ELb0ELb1ELb1ELb0ELb1EEEEEEEEEvNT_6ParamsE,"ax",@progbits
	.align	128
.text._ZN7cutlass13device_kernelIN5flash11enable_sm90INS1_16FlashAttnFwdSm90INS1_25CollectiveMainloopFwdSm90ILi2EN4cute5tupleIJNS5_1CILi1EEES8_S8_EEENS6_IJNS7_ILi192EEENS7_ILi160EEENS7_ILi64EEEEEELi64ENS_12float_e4m3_tEfNS_4arch4Sm90ELb0ELb1ELb1ELb1ELb0ELb1ELb0ELb1ELb1ELb0ELb0ELb0EEENS1_21CollectiveEpilogueFwdINS6_IJSA_SC_SB_EEES9_NS_10bfloat16_tESG_Li384ELb1ELb0ELb0ELb1EEENS1_36VarlenDynamicPersistentTileSchedulerILi192ELi160ELi384ELi128ELb0ELb0ELb1ELb1ELb0ELb1EEEEEEEEEvNT_6ParamsE:
        .type           _ZN7cutlass13device_kernelIN5flash11enable_sm90INS1_16FlashAttnFwdSm90INS1_25CollectiveMainloopFwdSm90ILi2EN4cute5tupleIJNS5_1CILi1EEES8_S8_EEENS6_IJNS7_ILi192EEENS7_ILi160EEENS7_ILi64EEEEEELi64ENS_12float_e4m3_tEfNS_4arch4Sm90ELb0ELb1ELb1ELb1ELb0ELb1ELb0ELb1ELb1ELb0ELb0ELb0EEENS1_21CollectiveEpilogueFwdINS6_IJSA_SC_SB_EEES9_NS_10bfloat16_tESG_Li384ELb1ELb0ELb0ELb1EEENS1_36VarlenDynamicPersistentTileSchedulerILi192ELi160ELi384ELi128ELb0ELb0ELb1ELb1ELb0ELb1EEEEEEEEEvNT_6ParamsE,@function
        .size           _ZN7cutlass13device_kernelIN5flash11enable_sm90INS1_16FlashAttnFwdSm90INS1_25CollectiveMainloopFwdSm90ILi2EN4cute5tupleIJNS5_1CILi1EEES8_S8_EEENS6_IJNS7_ILi192EEENS7_ILi160EEENS7_ILi64EEEEEELi64ENS_12float_e4m3_tEfNS_4arch4Sm90ELb0ELb1ELb1ELb1ELb0ELb1ELb0ELb1ELb1ELb0ELb0ELb0EEENS1_21CollectiveEpilogueFwdINS6_IJSA_SC_SB_EEES9_NS_10bfloat16_tESG_Li384ELb1ELb0ELb0ELb1EEENS1_36VarlenDynamicPersistentTileSchedulerILi192ELi160ELi384ELi128ELb0ELb0ELb1ELb1ELb0ELb1EEEEEEEEEvNT_6ParamsE,(.L_x_12376 - _ZN7cutlass13device_kernelIN5flash11enable_sm90INS1_16FlashAttnFwdSm90INS1_25CollectiveMainloopFwdSm90ILi2EN4cute5tupleIJNS5_1CILi1EEES8_S8_EEENS6_IJNS7_ILi192EEENS7_ILi160EEENS7_ILi64EEEEEELi64ENS_12float_e4m3_tEfNS_4arch4Sm90ELb0ELb1ELb1ELb1ELb0ELb1ELb0ELb1ELb1ELb0ELb0ELb0EEENS1_21CollectiveEpilogueFwdINS6_IJSA_SC_SB_EEES9_NS_10bfloat16_tESG_Li384ELb1ELb0ELb0ELb1EEENS1_36VarlenDynamicPersistentTileSchedulerILi192ELi160ELi384ELi128ELb0ELb0ELb1ELb1ELb0ELb1EEEEEEEEEvNT_6ParamsE)
        .other          _ZN7cutlass13device_kernelIN5flash11enable_sm90INS1_16FlashAttnFwdSm90INS1_25CollectiveMainloopFwdSm90ILi2EN4cute5tupleIJNS5_1CILi1EEES8_S8_EEENS6_IJNS7_ILi192EEENS7_ILi160EEENS7_ILi64EEEEEELi64ENS_12float_e4m3_tEfNS_4arch4Sm90ELb0ELb1ELb1ELb1ELb0ELb1ELb0ELb1ELb1ELb0ELb0ELb0EEENS1_21CollectiveEpilogueFwdINS6_IJSA_SC_SB_EEES9_NS_10bfloat16_tESG_Li384ELb1ELb0ELb0ELb1EEENS1_36VarlenDynamicPersistentTileSchedulerILi192ELi160ELi384ELi128ELb0ELb0ELb1ELb1ELb0ELb1EEEEEEEEEvNT_6ParamsE,@"STO_CUDA_ENTRY STV_DEFAULT"
_ZN7cutlass13device_kernelIN5flash11enable_sm90INS1_16FlashAttnFwdSm90INS1_25CollectiveMainloopFwdSm90ILi2EN4cute5tupleIJNS5_1CILi1EEES8_S8_EEENS6_IJNS7_ILi192EEENS7_ILi160EEENS7_ILi64EEEEEELi64ENS_12float_e4m3_tEfNS_4arch4Sm90ELb0ELb1ELb1ELb1ELb0ELb1ELb0ELb1ELb1ELb0ELb0ELb0EEENS1_21CollectiveEpilogueFwdINS6_IJSA_SC_SB_EEES9_NS_10bfloat16_tESG_Li384ELb1ELb0ELb0ELb1EEENS1_36VarlenDynamicPersistentTileSchedulerILi192ELi160ELi384ELi128ELb0ELb0ELb1ELb1ELb0ELb1EEEEEEEEEvNT_6ParamsE:
        /* <DEDUP_REMOVED lines=26> */
.L_x_11222:
[----:B------:R-:W-:Y:S05]  /*01a0*/  BSYNC B0 ;  /* 0x0000000000007941 */ /* 0x000fea0003800000 */
.L_x_11221:
[----:B------:R-:W-:Y:S01]  /*01b0*/  VOTEU.ANY UP0, P0 ;  /* 0x00000000003f7886 */ /* 0x000fe20000000100 */
[----:B------:R-:W0:Y:S01]  /*01c0*/  SHFL.IDX PT, R2, R0, RZ, 0x1f ;  /* 0x00001fff00027589 */ /* 0x000e2200000e0000 */
[----:B------:R-:W-:Y:S01]  /*01d0*/  UMOV UR4, 0x1 ;  /* 0x0000000100047882 */ /* 0x000fe20000000000 */
[----:B------:R-:W-:Y:S01]  /*01e0*/  UMOV UR7, 0x180 ;  /* 0x0000018000077882 */ /* 0x000fe20000000000 */
[----:B------:R-:W-:Y:S01]  /*01f0*/  VOTEU.ANY UP1, P0 ;  /* 0x00000000003f7886 */ /* 0x000fe20000020100 */
[----:B------:R-:W1:Y:S01]  /*0200*/  @UP0 S2UR UR8, SR_CgaCtaId ;  /* 0x00000000000809c3 */ /* 0x000e620000008800 */
[----:B------:R-:W-:Y:S01]  /*0210*/  @UP0 UMOV UR6, 0x400 ;  /* 0x0000040000060882 */ /* 0x000fe20000000000 */
[----:B------:R-:W-:-:S04]  /*0220*/  @UP0 UIADD3 UR4, -UR4, 0x100000, URZ ;  /* 0x0010000004040890 */ /* 0x000fc8000fffe13f */
[----:B------:R-:W-:Y:S02]  /*0230*/  @UP0 USHF.L.U32 UR5, UR4, 0xb, URZ ;  /* 0x0000000b04050899 */ /* 0x000fe4000800063f */
[----:B------:R-:W-:Y:S01]  /*0240*/  @UP0 USHF.L.U32 UR4, UR4, 0x1, URZ ;  /* 0x0000000104040899 */ /* 0x000fe2000800063f */
[----:B0-----:R-:W-:Y:S02]  /*0250*/  ISETP.NE.AND P1, PT, R2, RZ, PT ;  /* 0x000000ff0200720c */ /* 0x001fe40003f25270 */
[----:B------:R-:W-:Y:S01]  /*0260*/  SHF.R.U32.HI R2, RZ, 0x7, R3 ;  /* 0x00000007ff027819 */ /* 0x000fe20000011603 */
[----:B-1----:R-:W-:Y:S02]  /*0270*/  @UP0 ULEA UR8, UR8, UR6, 0x18 ;  /* 0x0000000608080291 */ /* 0x002fe4000f8ec03f */
[----:B------:R-:W-:-:S04]  /*0280*/  @UP0 UIADD3 UR6, -UR7, 0x100000, URZ ;  /* 0x0010000007060890 */ /* 0x000fc8000fffe13f */
[----:B------:R-:W-:Y:S02]  /*0290*/  @UP0 USHF.L.U32 UR7, UR6, 0xb, URZ ;  /* 0x0000000b06070899 */ /* 0x000fe4000800063f */
[----:B------:R-:W-:Y:S01]  /*02a0*/  @UP0 USHF.L.U32 UR6, UR6, 0x1, URZ ;  /* 0x0000000106060899 */ /* 0x000fe2000800063f */
[----:B------:R-:W-:Y:S01]  /*02b0*/  VOTEU.ANY UP0, P0 ;  /* 0x00000000003f7886 */ /* 0x000fe20000000100 */
[----:B------:R-:W0:Y:S04]  /*02c0*/  SHFL.IDX PT, R2, R2, RZ, 0x1f ;  /* 0x00001fff02027589 */ /* 0x000e2800000e0000 */
[----:B------:R-:W1:Y:S02]  /*02d0*/  FENCE.VIEW.ASYNC.S ;  /* 0x00000000000073c6 */ /* 0x000e640000000000 */
[----:B-1----:R1:W2:Y:S04]  /*02e0*/  @UP0 SYNCS.EXCH.64 URZ, [UR8+0x13200], UR4 ;  /* 0x01320004083f05b2 */ /* 0x0022a80008000100 */
        /* <DEDUP_REMOVED lines=16> */
[----:B------:R4:W0:Y:S01]  /*03f0*/  SYNCS.EXCH.64 URZ, [UR8+0x13240], UR4 ;  /* 0x01324004083f75b2 */ /* 0x0008220008000100 */
[----:B------:R4:W0:Y:S01]  /*0400*/  SYNCS.EXCH.64 URZ, [UR8+0x13238], UR6 ;  /* 0x01323806083f75b2 */ /* 0x0008220008000100 */
[----:B------:R4:W0:Y:S02]  /*0410*/  SYNCS.EXCH.64 URZ, [UR8+0x13248], UR4 ;  /* 0x01324804083f75b2 */ /* 0x0008240008000100 */
[----:B----4-:R-:W-:Y:S01]  /*0420*/  NOP ;  /* 0x0000000000007918 */ /* 0x010fe20000000000 */
.L_x_11223:
        /* <DEDUP_REMOVED lines=22> */
.L_x_11224:
        /* <DEDUP_REMOVED lines=14> */
[----:B------:R4:W0:Y:S01]  /*0670*/  SYNCS.EXCH.64 URZ, [UR6+0x13280], UR4 ;  /* 0x01328004063f75b2 */ /* 0x0008220008000100 */
[----:B------:R4:W0:Y:S01]  /*0680*/  SYNCS.EXCH.64 URZ, [UR6+0x13278], UR4 ;  /* 0x01327804063f75b2 */ /* 0x0008220008000100 */
[----:B------:R4:W0:Y:S02]  /*0690*/  SYNCS.EXCH.64 URZ, [UR6+0x13288], UR4 ;  /* 0x01328804063f75b2 */ /* 0x0008240008000100 */
[----:B----4-:R-:W-:Y:S01]  /*06a0*/  NOP ;  /* 0x0000000000007918 */ /* 0x010fe20000000000 */
.L_x_11225:
        /* <DEDUP_REMOVED lines=22> */
.L_x_11226:
        /* <DEDUP_REMOVED lines=22> */
.L_x_11227:
[----:B0-----:R-:W-:Y:S01]  /*0970*/  ISETP.NE.AND P0, PT, R2, RZ, PT ;  /* 0x000000ff0200720c */ /* 0x001fe20003f05270 */
[----:B------:R-:W-:Y:S01]  /*0980*/  IMAD.MOV.U32 R2, RZ, RZ, 0x1 ;  /* 0x00000001ff027424 */ /* 0x000fe200078e00ff */
[----:B------:R-:W-:Y:S01]  /*0990*/  NOP ;  /* 0x0000000000007918 */ /* 0x000fe20000000000 */
[----:B------:R-:W-:Y:S01]  /*09a0*/  ULDC.64 UR44, c[0x0][0x208] ;  /* 0x00008200002c7ab9 */ /* 0x000fe20000000a00 */
[----:B------:R-:W-:Y:S02]  /*09b0*/  BSSY B8, `(.L_x_11228) ;  /* 0x0002192000087945 */ /* 0x000fe40003800000 */
[----:B------:R-:W-:-:S05]  /*09c0*/  SEL R2, R2, 0x2, !P0 ;  /* 0x0000000202027807 */ /* 0x000fca0004000000 */
[----:B------:R0:W-:Y:S01]  /*09d0*/  STL [R1+0x14], R2 ;  /* 0x0000140201007387 */ /* 0x0001e20000100800 */
[----:B-123--:R-:W-:Y:S06]  /*09e0*/  BAR.SYNC.DEFER_BLOCKING 0x0 ;  /* 0x0000000000007b1d */ /* 0x00efec0000010000 */
[----:B------:R-:W-:Y:S05]  /*09f0*/  @!P0 BRA `(.L_x_11229) ;  /* 0x000001bc005c8947 */ /* 0x000fea0003800000 */
.L_x_11230:
[----:B------:R-:W-:-:S08]  /*0a00*/  NOP ;  /* 0x0000000000007918 */ /* 0x000fd00000000000 */
[----:B------:R-:W1:Y:S02]  /*0a10*/  USETMAXREG.TRY_ALLOC.CTAPOOL UP0, 0xa0 ;  /* 0x000000a0000079c8 */ /* 0x000e640008000600 */
[----:B-1----:R-:W-:-:S13]  /*0a20*/  PLOP3.LUT P0, PT, PT, PT, UP0, 0x80, 0x0 ;  /* 0x000000000000781c */ /* 0x002fda0003f0f008 */
[----:B------:R-:W-:Y:S05]  /*0a30*/  @!P0 BRA `(.L_x_11230) ;  /* 0xfffffffc00f08947 */ /* 0x000fea000383ffff */
[----:B------:R-:W1:Y:S08]  /*0a40*/  S2UR UR4, SR_CgaCtaId ;  /* 0x00000000000479c3 */ /* 0x000e700000008800 */
[----:B------:R-:W-:Y:S06]  /*0a50*/  BAR.ARV 0x8, 0x1a0 ;  /* 0x0206800000007b1d */ /* 0x000fec0000002000 */
[----:B------:R-:W-:-:S02]  /*0a60*/  MOV R18, 0x400 ;  /* 0x0000040000127802 */ /* 0x000fc40000000f00 */
[----:B------:R-:W-:Y:S01]  /*0a70*/  BAR.SYNC.DEFER_BLOCKING 0x5, 0x200 ;  /* 0x0148000000007b1d */ /* 0x000fe20000010000 */
[----:B-1----:R-:W-:-:S05]  /*0a80*/  IMAD.U32 R0, RZ, RZ, UR4 ;  /* 0x00000004ff007e24 */ /* 0x002fca000f8e00ff */
[----:B------:R-:W-:Y:S01]  /*0a90*/  ULDC UR4, c[0x0][0xc14] ;  /* 0x0003050000047ab9 */ /* 0x000fe20000000800 */
[----:B------:R-:W-:Y:S01]  /*0aa0*/  LEA R18, R0, R18, 0x18 ;  /* 0x0000001200127211 */ /* 0x000fe200078ec0ff */
[----:B------:R-:W-:Y:S04]  /*0ab0*/  STL [R1+0x30], R0 ;  /* 0x0000300001007387 */ /* 0x000fe80000100800 */
[----:B------:R-:W1:Y:S01]  /*0ac0*/  LDS.128 R12, [R18+0x132d0] ;  /* 0x0132d000120c7984 */ /* 0x000e620000000c00 */
[----:B------:R-:W-:Y:S06]  /*0ad0*/  BAR.ARV 0x4, 0x200 ;  /* 0x0108000000007b1d */ /* 0x000fec0000002000 */
[----:B-1----:R-:W-:-:S13]  /*0ae0*/  ISETP.GE.AND P0, PT, R15, UR4, PT ;  /* 0x000000040f007c0c */ /* 0x002fda000bf06270 */
[----:B------:R-:W-:Y:S05]  /*0af0*/  @P0 BRA `(.L_x_11231) ;  /* 0x0000021400f40947 */ /* 0x000fea0003800000 */
[----:B------:R-:W2:Y:S01]  /*0b00*/  LDL.LU R12, [R1+0x14] ;  /* 0x00001400010c7983 */ /* 0x000ea20000300800 */
[----:B------:R-:W1:Y:S02]  /*0b10*/  S2R R0, SR_TID.X ;  /* 0x0000000000007919 */ /* 0x000e640000002100 */
[----:B-1----:R-:W-:-:S05]  /*0b20*/  VIADD R0, R0, 0xffffff80 ;  /* 0xffffff8000007836 */ /* 0x002fca0000000000 */
[----:B------:R-:W-:-:S04]  /*0b30*/  SHF.R.S32.HI R3, RZ, 0x1f, R0 ;  /* 0x0000001fff037819 */ /* 0x000fc80000011400 */
[CC--:B0-----:R-:W-:Y:S02]  /*0b40*/  LEA.HI R2, R3.reuse, R0.reuse, RZ, 0x7 ;  /* 0x0000000003027211 */ /* 0x0c1fe400078f38ff */
[-C--:B------:R-:W-:Y:S02]  /*0b50*/  LEA.HI R4, R0, R0.reuse, RZ, 0x1 ;  /* 0x0000000000047211 */ /* 0x080fe400078f08ff */
[----:B------:R-:W-:Y:S02]  /*0b60*/  LOP3.LUT R9, R2, 0xffffff80, RZ, 0xc0, !PT ;  /* 0xffffff8002097812 */ /* 0x000fe400078ec0ff */
[----:B------:R-:W-:Y:S02]  /*0b70*/  SHF.R.S32.HI R16, RZ, 0x1, R4 ;  /* 0x00000001ff107819 */ /* 0x000fe40000011404 */
[CC--:B------:R-:W-:Y:S01]  /*0b80*/  LEA.HI R5, R3.reuse, R0.reuse, RZ, 0x2 ;  /* 0x0000000003057211 */ /* 0x0c0fe200078f10ff */
[----:B------:R-:W-:Y:S01]  /*0b90*/  IMAD.IADD R9, R0, 0x1, -R9 ;  /* 0x0000000100097824 */ /* 0x000fe200078e0a09 */
[----:B------:R-:W-:-:S02]  /*0ba0*/  LEA.HI R7, R3, R0, RZ, 0x4 ;  /* 0x0000000003077211 */ /* 0x000fc400078f20ff */
[----:B------:R-:W-:Y:S02]  /*0bb0*/  SHF.R.S32.HI R2, RZ, 0x7, R2 ;  /* 0x00000007ff027819 */ /* 0x000fe40000011402 */
[C---:B------:R-:W-:Y:S02]  /*0bc0*/  LOP3.LUT R3, R4.reuse, 0xfffffffe, RZ, 0xc0, !PT ;  /* 0xfffffffe04037812 */ /* 0x040fe400078ec0ff */
[----:B------:R-:W-:Y:S02]  /*0bd0*/  LEA.HI R6, R4, R16, RZ, 0x1 ;  /* 0x0000001004067211 */ /* 0x000fe400078f08ff */
[--C-:B------:R-:W-:Y:S02]  /*0be0*/  SHF.R.S32.HI R4, RZ, 0x2, R5.reuse ;  /* 0x00000002ff047819 */ /* 0x100fe40000011405 */
[----:B------:R-:W-:Y:S02]  /*0bf0*/  SHF.R.S32.HI R5, RZ, 0x1f, R5 ;  /* 0x0000001fff057819 */ /* 0x000fe40000011405 */
[----:B------:R-:W-:Y:S01]  /*0c00*/  SHF.R.S32.HI R10, RZ, 0x1f, R9 ;  /* 0x0000001fff0a7819 */ /* 0x000fe20000011409 */
[----:B------:R-:W-:Y:S01]  /*0c10*/  IMAD.HI R8, R2, 0x55555556, RZ ;  /* 0x5555555602087827 */ /* 0x000fe200078e02ff */
[----:B------:R-:W-:-:S03]  /*0c20*/  LEA.HI R5, R5, R4, RZ, 0x2 ;  /* 0x0000000405057211 */ /* 0x000fc600078f10ff */
[----:B------:R-:W-:Y:S01]  /*0c30*/  IMAD.IADD R3, R0, 0x1, -R3 ;  /* 0x0000000100037824 */ /* 0x000fe200078e0a03 */
[----:B------:R-:W-:Y:S02]  /*0c40*/  LEA.HI R0, R10, R9, RZ, 0x2 ;  /* 0x000000090a007211 */ /* 0x000fe400078f10ff */
[----:B------:R-:W-:Y:S02]  /*0c50*/  LEA.HI R11, R8, R8, RZ, 0x1 ;  /* 0x00000008080b7211 */ /* 0x000fe400078f08ff */
[----:B------:R-:W-:Y:S02]  /*0c60*/  LOP3.LUT R5, R5, 0xfffffffc, RZ, 0xc0, !PT ;  /* 0xfffffffc05057812 */ /* 0x000fe400078ec0ff */
[--C-:B------:R-:W-:Y:S02]  /*0c70*/  SHF.R.S32.HI R8, RZ, 0x2, R0.reuse ;  /* 0x00000002ff087819 */ /* 0x100fe40000011400 */
[----:B------:R-:W-:Y:S01]  /*0c80*/  SHF.R.S32.HI R17, RZ, 0x1f, R0 ;  /* 0x0000001fff117819 */ /* 0x000fe20000011400 */
[----:B------:R-:W-:-:S03]  /*0c90*/  IMAD.IADD R5, R4, 0x1, -R5 ;  /* 0x0000000104057824 */ /* 0x000fc600078e0a05 */
[----:B------:R-:W-:Y:S01]  /*0ca0*/  LEA.HI R17, R17, R8, RZ, 0x3 ;  /* 0x0000000811117211 */ /* 0x000fe200078f18ff */
[----:B------:R-:W-:Y:S01]  /*0cb0*/  IMAD R11, R11, -0x3, R2 ;  /* 0xfffffffd0b0b7824 */ /* 0x000fe200078e0202 */
[----:B------:R-:W-:Y:S01]  /*0cc0*/  LOP3.LUT R6, R6, 0x3fffffe, RZ, 0xc0, !PT ;  /* 0x03fffffe06067812 */ /* 0x000fe200078ec0ff */
[----:B------:R-:W-:Y:S01]  /*0cd0*/  IMAD.SHL.U32 R5, R5, 0x80, RZ ;  /* 0x0000008005057824 */ /* 0x000fe200078e00ff */
[----:B------:R-:W-:Y:S02]  /*0ce0*/  LOP3.LUT R17, R17, 0xfffffff8, RZ, 0xc0, !PT ;  /* 0xfffffff811117812 */ /* 0x000fe400078ec0ff */
[----:B------:R-:W-:Y:S02]  /*0cf0*/  LEA.HI R10, R10, R9, RZ, 0x5 ;  /* 0x000000090a0a7211 */ /* 0x000fe400078f28ff */
[----:B------:R-:W-:Y:S01]  /*0d00*/  LOP3.LUT R2, R0, 0x7ffffffc, RZ, 0xc0, !PT ;  /* 0x7ffffffc00027812 */ /* 0x000fe200078ec0ff */
[----:B------:R-:W-:Y:S01]  /*0d10*/  IMAD.IADD R6, R16, 0x1, -R6 ;  /* 0x0000000110067824 */ /* 0x000fe200078e0a06 */
[----:B------:R-:W-:Y:S01]  /*0d20*/  SHF.R.S32.HI R10, RZ, 0x5, R10 ;  /* 0x00000005ff0a7819 */ /* 0x000fe2000001140a */
[----:B------:R-:W-:Y:S01]  /*0d30*/  IMAD.IADD R17, R8, 0x1, -R17 ;  /* 0x0000000108117824 */ /* 0x000fe200078e0a11 */
[----:B------:R-:W-:Y:S01]  /*0d40*/  LOP3.LUT R16, R5, 0x180, RZ, 0xc0, !PT ;  /* 0x0000018005107812 */ /* 0x000fe200078ec0ff */
[----:B------:R-:W-:-:S02]  /*0d50*/  IMAD.IADD R2, R9, 0x1, -R2 ;  /* 0x0000000109027824 */ /* 0x000fc400078e0a02 */
[----:B------:R-:W-:Y:S02]  /*0d60*/  IMAD R10, R10, 0x10, R17 ;  /* 0x000000100a0a7824 */ /* 0x000fe400078e0211 */
[----:B------:R-:W-:Y:S01]  /*0d70*/  STL [R1+0x4c], R16 ;  /* 0x00004c1001007387 */ /* 0x000fe20000100800 */
[----:B------:R-:W-:-:S03]  /*0d80*/  IMAD.SHL.U32 R22, R3, 0x10, RZ ;  /* 0x0000001003167824 */ /* 0x000fc600078e00ff */
[----:B------:R0:W-:Y:S01]  /*0d90*/  STL [R1+0x28], R2 ;  /* 0x0000280201007387 */ /* 0x0001e20000100800 */
[----:B------:R-:W-:-:S03]  /*0da0*/  SHF.R.S32.HI R7, RZ, 0x4, R7 ;  /* 0x00000004ff077819 */ /* 0x000fc60000011407 */
[----:B------:R-:W-:Y:S01]  /*0db0*/  STL [R1+0x54], R13 ;  /* 0x0000540d01007387 */ /* 0x000fe20000100800 */
[----:B0-----:R-:W-:Y:S01]  /*0dc0*/  IMAD R2, R11, 0x40, R10 ;  /* 0x000000400b027824 */ /* 0x001fe200078e020a */
[C---:B------:R-:W-:Y:S01]  /*0dd0*/  LOP3.LUT R0, R16.reuse, 0x10, R22, 0xf8, !PT ;  /* 0x0000001010007812 */ /* 0x040fe200078ef816 */
[----:B------:R-:W-:Y:S01]  /*0de0*/  IMAD R6, R7, 0x8, R6 ;  /* 0x0000000807067824 */ /* 0x000fe200078e0206 */
[----:B------:R-:W-:Y:S02]  /*0df0*/  SHF.R.U32.HI R3, RZ, 0x3, R16 ;  /* 0x00000003ff037819 */ /* 0x000fe40000011610 */
[----:B------:R2:W-:Y:S01]  /*0e00*/  STL [R1+0x78], R2 ;  /* 0x0000780201007387 */ /* 0x0005e20000100800 */
[----:B------:R-:W-:-:S03]  /*0e10*/  LOP3.LUT R4, R16, 0x30, R22, 0xf8, !PT ;  /* 0x0000003010047812 */ /* 0x000fc600078ef816 */
[----:B------:R-:W-:Y:S01]  /*0e20*/  STL [R1+0x58], R14 ;  /* 0x0000580e01007387 */ /* 0x000fe20000100800 */
[----:B------:R-:W-:-:S03]  /*0e30*/  LOP3.LUT R0, R0, R3, RZ, 0x3c, !PT ;  /* 0x0000000300007212 */ /* 0x000fc600078e3cff */
[----:B------:R-:W-:Y:S01]  /*0e40*/  STL [R1+0x5c], R15 ;  /* 0x00005c0f01007387 */ /* 0x000fe20000100800 */
[----:B------:R-:W-:-:S03]  /*0e50*/  LOP3.LUT R3, R4, R3, RZ, 0x3c, !PT ;  /* 0x0000000304037212 */ /* 0x000fc600078e3cff */
[----:B------:R-:W-:Y:S01]  /*0e60*/  STL [R1+0x6c], RZ ;  /* 0x00006cff01007387 */ /* 0x000fe20000100800 */
[----:B------:R-:W-:Y:S01]  /*0e70*/  CS2R R156, SRZ ;  /* 0x00000000009c7805 */ /* 0x000fe2000001ff00 */
[----:B------:R-:W-:Y:S01]  /*0e80*/  IMAD.MOV.U32 R19, RZ, RZ, RZ ;  /* 0x000000ffff137224 */ /* 0x000fe200078e00ff */
[----:B--2---:R-:W-:-:S05]  /*0e90*/  LOP3.LUT R2, R12, 0x1, RZ, 0xfc, !PT ;  /* 0x000000010c027812 */ /* 0x004fca00078efcff */
[----:B------:R0:W-:Y:S02]  /*0ea0*/  STL [R1+0x10], R2 ;  /* 0x0000100201007387 */ /* 0x0001e40000100800 */
[----:B0-----:R-:W-:-:S04]  /*0eb0*/  IMAD.SHL.U32 R2, R6, 0x40, RZ ;  /* 0x0000004006027824 */ /* 0x001fc800078e00ff */
[----:B------:R-:W-:Y:S01]  /*0ec0*/  IMAD.IADD R4, R2, 0x1, R0 ;  /* 0x0000000102047824 */ /* 0x000fe200078e0200 */
[----:B------:R-:W-:Y:S01]  /*0ed0*/  IADD3 R0, R18, R2, R3 ;  /* 0x0000000212007210 */ /* 0x000fe20007ffe003 */
[----:B------:R0:W-:Y:S04]  /*0ee0*/  STL [R1+0x24], RZ ;  /* 0x000024ff01007387 */ /* 0x0001e80000100800 */
[----:B------:R0:W-:Y:S04]  /*0ef0*/  STL [R1+0x60], R2 ;  /* 0x0000600201007387 */ /* 0x0001e80000100800 */
[----:B------:R0:W-:Y:S04]  /*0f00*/  STL [R1+0x74], R0 ;  /* 0x0000740001007387 */ /* 0x0001e80000100800 */
[----:B------:R0:W-:Y:S02]  /*0f10*/  STL [R1+0x40], R4 ;  /* 0x0000400401007387 */ /* 0x0001e40000100800 */
.L_x_11421:
[----:B--23-5:R-:W2:Y:S01]  /*0f20*/  LDL R27, [R1+0x5c] ;  /* 0x00005c00011b7983 */ /* 0x02cea20000100800 */
[----:B------:R-:W-:Y:S01]  /*0f30*/  ULDC.64 UR4, c[0x0][0xa28] ;  /* 0x00028a0000047ab9 */ /* 0x000fe20000000a00 */
[----:B01----:R-:W2:Y:S01]  /*0f40*/  LDC.64 R4, c[0x0][0xa08] ;  /* 0x00028200ff047b82 */ /* 0x003ea20000000a00 */
        /* <DEDUP_REMOVED lines=49> */
.L_x_11232:
[----:B------:R-:W-:Y:S02]  /*1260*/  IMAD.U32 R50, RZ, RZ, UR5 ;  /* 0x00000005ff327e24 */ /* 0x000fe4000f8e00ff */
[----:B------:R-:W-:Y:S01]  /*1270*/  IMAD.U32 R25, RZ, RZ, UR4 ;  /* 0x00000004ff197e24 */ /* 0x000fe2000f8e00ff */
[----:B------:R-:W-:Y:S06]  /*1280*/  @!P2 BRA `(.L_x_11233) ;  /* 0x000000000010a947 */ /* 0x000fec0003800000 */
[----:B-1----:R-:W1:Y:S02]  /*1290*/  LDC.64 R2, c[0x0][0xa20] ;  /* 0x00028800ff027b82 */ /* 0x002e640000000a00 */
[----:B-1----:R-:W-:-:S05]  /*12a0*/  IMAD.WIDE R2, R27, 0x4, R2 ;  /* 0x000000041b027825 */ /* 0x002fca00078e0202 */
[----:B------:R2:W5:Y:S01]  /*12b0*/  LDG.E R25, desc[UR44][R2.64] ;  /* 0x0000002c02197981 */ /* 0x000562000c1e1900 */
[----:B------:R-:W-:Y:S05]  /*12c0*/  BRA `(.L_x_11234) ;  /* 0x0000000000107947 */ /* 0x000fea0003800000 */
.L_x_11233:
[----:B------:R-:W-:Y:S05]  /*12d0*/  @!P3 BRA `(.L_x_11234) ;  /* 0x00000000000cb947 */ /* 0x000fea0003800000 */
[----:B-1----:R-:W2:Y:S04]  /*12e0*/  LDG.E R2, desc[UR44][R8.64] ;  /* 0x0000002c08027981 */ /* 0x002ea8000c1e1900 */
[----:B------:R-:W2:Y:S02]  /*12f0*/  LDG.E R25, desc[UR44][R8.64+0x4] ;  /* 0x0000042c08197981 */ /* 0x000ea4000c1e1900 */
[----:B--2---:R-:W-:-:S07]  /*1300*/  IMAD.IADD R25, R25, 0x1, -R2 ;  /* 0x0000000119197824 */ /* 0x004fce00078e0a02 */
.L_x_11234:
        /* <DEDUP_REMOVED lines=23> */
[----:B------:R-:W-:Y:S01]  /*1480*/  IADD3 R7, R11, R2, -R13 ;  /* 0x000000020b077210 */ /* 0x000fe20007ffe80d */
[----:B------:R-:W-:-:S05]  /*1490*/  IMAD.HI R0, R0, 0x66666667, RZ ;  /* 0x6666666700007827 */ /* 0x000fca00078e02ff */
[----:B------:R-:W-:-:S04]  /*14a0*/  SHF.R.U32.HI R3, RZ, 0x1f, R0 ;  /* 0x0000001fff037819 */ /* 0x000fc80000011600 */
[----:B------:R-:W-:Y:S01]  /*14b0*/  LEA.HI.SX32 R106, R0, R3, 0x1a ;  /* 0x00000003006a7211 */ /* 0x000fe200078fd2ff */
[----:B------:R-:W-:Y:S01]  /*14c0*/  IMAD.IADD R0, R7, 0x1, R8 ;  /* 0x0000000107007824 */ /* 0x000fe200078e0208 */
        /* <DEDUP_REMOVED lines=12> */
.L_x_11237:
[----:B------:R-:W-:-:S13]  /*1590*/  ISETP.NE.AND P0, PT, R9, 0x1, PT ;  /* 0x000000010900780c */ /* 0x000fda0003f05270 */
[----:B------:R-:W1:Y:S02]  /*15a0*/  @P0 LDC.64 R4, c[0x0][0x9e8] ;  /* 0x00027a00ff040b82 */ /* 0x000e640000000a00 */
[----:B-1----:R-:W-:-:S05]  /*15b0*/  @P0 IMAD.HI.U32 R4, R2, R4, RZ ;  /* 0x0000000402040227 */ /* 0x002fca00078e00ff */
[----:B------:R-:W-:-:S07]  /*15c0*/  @P0 SHF.R.U32.HI R2, RZ, R5, R4 ;  /* 0x00000005ff020219 */ /* 0x000fce0000011604 */
.L_x_11238:
[----:B------:R-:W-:Y:S05]  /*15d0*/  BSYNC B0 ;  /* 0x0000000000007941 */ /* 0x000fea0003800000 */
.L_x_11236:
[----:B------:R-:W-:-:S05]  /*15e0*/  IMAD R3, R2, R9, R9 ;  /* 0x0000000902037224 */ /* 0x000fca00078e0209 */
[----:B------:R-:W-:-:S07]  /*15f0*/  VIMNMX R0, R0, R3, PT ;  /* 0x0000000300007248 */ /* 0x000fce0003fe0100 */
.L_x_11235:
        /* <DEDUP_REMOVED lines=15> */
.L_x_11241:
[----:B------:R-:W-:-:S13]  /*16f0*/  ISETP.NE.AND P0, PT, R9, 0x1, PT ;  /* 0x000000010900780c */ /* 0x000fda0003f05270 */
[----:B------:R-:W1:Y:S02]  /*1700*/  @P0 LDC.64 R4, c[0x0][0x9e8] ;  /* 0x00027a00ff040b82 */ /* 0x000e640000000a00 */
[----:B-1----:R-:W-:-:S05]  /*1710*/  @P0 IMAD.HI.U32 R4, R2, R4, RZ ;  /* 0x0000000402040227 */ /* 0x002fca00078e00ff */
[----:B------:R-:W-:-:S07]  /*1720*/  @P0 SHF.R.U32.HI R2, RZ, R5, R4 ;  /* 0x00000005ff020219 */ /* 0x000fce0000011604 */
.L_x_11242:
[----:B------:R-:W-:Y:S05]  /*1730*/  BSYNC B0 ;  /* 0x0000000000007941 */ /* 0x000fea0003800000 */
.L_x_11240:
[----:B------:R-:W-:-:S05]  /*1740*/  IMAD R2, R2, R9, RZ ;  /* 0x0000000902027224 */ /* 0x000fca00078e02ff */
[----:B------:R-:W-:-:S07]  /*1750*/  VIMNMX R3, R3, R2, !PT ;  /* 0x0000000203037248 */ /* 0x000fce0007fe0100 */
.L_x_11239:
        /* <DEDUP_REMOVED lines=44> */
.L_x_11245:
[----:B------:R-:W-:Y:S05]  /*1a20*/  BSYNC B6 ;  /* 0x0000000000067941 */ /* 0x000fea0003800000 */
.L_x_11244:
        /* <DEDUP_REMOVED lines=20> */
.L_x_11247:
[----:B------:R-:W-:Y:S05]  /*1b70*/  BSYNC B6 ;  /* 0x0000000000067941 */ /* 0x000fea0003800000 */
.L_x_11246:
[----:B------:R-:W-:Y:S01]  /*1b80*/  ULDC.64 UR4, c[0x0][0x9f8] ;  /* 0x00027e0000047ab9 */ /* 0x000fe20000000a00 */
[----:B------:R-:W1:Y:S01]  /*1b90*/  LDC R0, c[0x0][0x428] ;  /* 0x00010a00ff007b82 */ /* 0x000e620000000800 */
[----:B------:R-:W-:Y:S01]  /*1ba0*/  ISETP.NE.U32.AND P0, PT, RZ, UR4, PT ;  /* 0x00000004ff007c0c */ /* 0x000fe2000bf05070 */
[----:B------:R-:W2:Y:S01]  /*1bb0*/  S2R R49, SR_TID.X ;  /* 0x0000000000317919 */ /* 0x000ea20000002100 */
[----:B------:R-:W-:Y:S01]  /*1bc0*/  IMAD.MOV.U32 R6, RZ, RZ, R27 ;  /* 0x000000ffff067224 */ /* 0x000fe200078e001b */
[----:B------:R-:W-:Y:S01]  /*1bd0*/  ULDC.64 UR6, c[0x0][0x320] ;  /* 0x0000c80000067ab9 */ /* 0x000fe20000000a00 */
[----:B------:R-:W-:-:S03]  /*1be0*/  ISETP.NE.AND.EX P0, PT, RZ, UR5, PT, P0 ;  /* 0x00000005ff007c0c */ /* 0x000fc6000bf05300 */
[----:B------:R-:W3:Y:S01]  /*1bf0*/  LDC.64 R38, c[0x0][0x2f0] ;  /* 0x0000bc00ff267b82 */ /* 0x000ee20000000a00 */
[----:B------:R-:W-:Y:S01]  /*1c00*/  IMAD.IADD R24, R24, 0x1, R25 ;  /* 0x0000000118187824 */ /* 0x000fe200078e0219 */
[----:B------:R-:W4:Y:S01]  /*1c10*/  LDL R14, [R1+0x60] ;  /* 0x00006000010e7983 */ /* 0x000f220000100800 */
[----:B------:R-:W-:-:S05]  /*1c20*/  ULDC.64 UR4, c[0x0][0xa08] ;  /* 0x0002820000047ab9 */ /* 0x000fca0000000a00 */
[----:B------:R-:W3:Y:S08]  /*1c30*/  LDC.64 R32, c[0x0][0x3d8] ;  /* 0x0000f600ff207b82 */ /* 0x000ef00000000a00 */
[----:B------:R-:W0:Y:S01]  /*1c40*/  @P0 LDC.64 R2, c[0x0][0x9f8] ;  /* 0x00027e00ff020b82 */ /* 0x000e220000000a00 */
[----:B-1----:R-:W-:-:S07]  /*1c50*/  ISETP.NE.AND P1, PT, R0, 0x1, PT ;  /* 0x000000010000780c */ /* 0x002fce0003f25270 */
[----:B------:R-:W1:Y:S01]  /*1c60*/  LDC R25, c[0x0][0x3d4] ;  /* 0x0000f500ff197b82 */ /* 0x000e620000000800 */
[----:B--2---:R-:W-:-:S07]  /*1c70*/  VIADD R8, R49, 0xffffff80 ;  /* 0xffffff8031087836 */ /* 0x004fce0000000000 */
[----:B------:R-:W2:Y:S01]  /*1c80*/  @P1 LDC R4, c[0x0][0x42c] ;  /* 0x00010b00ff041b82 */ /* 0x000ea20000000800 */
[----:B0-----:R-:W-:Y:S01]  /*1c90*/  @P0 IMAD.WIDE R2, R27, 0x4, R2 ;  /* 0x000000041b020825 */ /* 0x001fe200078e0202 */
[----:B------:R-:W-:-:S06]  /*1ca0*/  SHF.R.S32.HI R10, RZ, 0x1f, R24 ;  /* 0x0000001fff0a7819 */ /* 0x000fcc0000011418 */
[----:B------:R-:W0:Y:S01]  /*1cb0*/  @P1 LDC R9, c[0x0][0x430] ;  /* 0x00010c00ff091b82 */ /* 0x000e220000000800 */
[----:B------:R3:W4:Y:S01]  /*1cc0*/  @P0 LDG.E R6, desc[UR44][R2.64] ;  /* 0x0000002c02060981 */ /* 0x000722000c1e1900 */
[----:B------:R-:W-:Y:S02]  /*1cd0*/  SHF.R.S32.HI R5, RZ, 0x1f, R8 ;  /* 0x0000001fff057819 */ /* 0x000fe40000011408 */
[-C--:B------:R-:W-:Y:S02]  /*1ce0*/  LEA.HI R12, R8, R8.reuse, RZ, 0x1 ;  /* 0x00000008080c7211 */ /* 0x080fe400078f08ff */
[----:B------:R-:W-:Y:S02]  /*1cf0*/  LEA.HI R5, R5, R8, RZ, 0x2 ;  /* 0x0000000805057211 */ /* 0x000fe400078f10ff */
[----:B------:R-:W1:Y:S01]  /*1d00*/  LDC.64 R20, c[0x0][0x3e8] ;  /* 0x0000fa00ff147b82 */ /* 0x000e620000000a00 */
[----:B------:R-:W-:Y:S02]  /*1d10*/  ISETP.NE.U32.AND P0, PT, RZ, UR4, PT ;  /* 0x00000004ff007c0c */ /* 0x000fe4000bf05070 */
[----:B------:R-:W-:-:S02]  /*1d20*/  SHF.R.S32.HI R7, RZ, 0x2, R5 ;  /* 0x00000002ff077819 */ /* 0x000fc40000011405 */
[----:B------:R-:W-:Y:S02]  /*1d30*/  SHF.R.S32.HI R0, RZ, 0x1f, R5 ;  /* 0x0000001fff007819 */ /* 0x000fe40000011405 */
[----:B------:R-:W-:Y:S02]  /*1d40*/  LOP3.LUT R13, R12, 0xfffffffe, RZ, 0xc0, !PT ;  /* 0xfffffffe0c0d7812 */ /* 0x000fe400078ec0ff */
[----:B------:R-:W-:-:S04]  /*1d50*/  LEA.HI R0, R0, R7, RZ, 0x2 ;  /* 0x0000000700007211 */ /* 0x000fc800078f10ff */
[----:B---3--:R-:W-:Y:S01]  /*1d60*/  LOP3.LUT R2, R0, 0xfffffffc, RZ, 0xc0, !PT ;  /* 0xfffffffc00027812 */ /* 0x008fe200078ec0ff */
[----:B------:R-:W-:-:S04]  /*1d70*/  IMAD R0, R10, R38, RZ ;  /* 0x000000260a007224 */ /* 0x000fc800078e02ff */
[----:B------:R-:W-:Y:S02]  /*1d80*/  IMAD.IADD R11, R7, 0x1, -R2 ;  /* 0x00000001070b7824 */ /* 0x000fe400078e0a02 */
[----:B------:R-:W-:Y:S02]  /*1d90*/  IMAD R5, R24, R39, R0 ;  /* 0x0000002718057224 */ /* 0x000fe400078e0200 */
[----:B------:R-:W-:Y:S02]  /*1da0*/  IMAD.MOV.U32 R7, RZ, RZ, R26 ;  /* 0x000000ffff077224 */ /* 0x000fe400078e001a */
[----:B--2---:R-:W-:Y:S02]  /*1db0*/  @P1 IMAD.HI.U32 R0, R26, R4, RZ ;  /* 0x000000041a001227 */ /* 0x004fe400078e00ff */
[----:B------:R-:W2:Y:S01]  /*1dc0*/  LDL R26, [R1+0x4c] ;  /* 0x00004c00011a7983 */ /* 0x000ea20000100800 */
[----:B------:R-:W-:Y:S01]  /*1dd0*/  ISETP.NE.AND.EX P0, PT, RZ, UR5, PT, P0 ;  /* 0x00000005ff007c0c */ /* 0x000fe2000bf05300 */
[C---:B------:R-:W-:Y:S01]  /*1de0*/  VIADD R48, R49.reuse, 0xffffff80 ;  /* 0xffffff8031307836 */ /* 0x040fe20000000000 */
[----:B0-----:R-:W-:Y:S01]  /*1df0*/  @P1 SHF.R.U32.HI R7, RZ, R9, R0 ;  /* 0x00000009ff071219 */ /* 0x001fe20000011600 */
[----:B------:R-:W-:Y:S01]  /*1e00*/  VIADD R27, R49, 0xffffff80 ;  /* 0xffffff80311b7836 */ /* 0x000fe20000000000 */
[----:B------:R-:W-:Y:S01]  /*1e10*/  ULDC.64 UR4, c[0x0][0x2f8] ;  /* 0x0000be0000047ab9 */ /* 0x000fe20000000a00 */
[----:B------:R-:W-:Y:S01]  /*1e20*/  IMAD.WIDE.U32 R2, R24, R38, RZ ;  /* 0x0000002618027225 */ /* 0x000fe200078e00ff */
[----:B------:R-:W-:-:S03]  /*1e30*/  SHF.R.S32.HI R0, RZ, 0x1f, R7 ;  /* 0x0000001fff007819 */ /* 0x000fc60000011407 */
[----:B------:R-:W-:Y:S01]  /*1e40*/  IMAD.IADD R13, R8, 0x1, -R13 ;  /* 0x00000001080d7824 */ /* 0x000fe200078e0a0d */
[----:B------:R-:W-:Y:S01]  /*1e50*/  LEA.HI R27, R27, R48, RZ, 0x1 ;  /* 0x000000301b1b7211 */ /* 0x000fe200078f08ff */
[C---:B------:R-:W-:Y:S02]  /*1e60*/  IMAD R12, R0.reuse, UR6, RZ ;  /* 0x00000006000c7c24 */ /* 0x040fe4000f8e02ff */
[----:B------:R-:W-:Y:S02]  /*1e70*/  IMAD R8, R0, UR4, RZ ;  /* 0x0000000400087c24 */ /* 0x000fe4000f8e02ff */
[----:B------:R-:W-:Y:S01]  /*1e80*/  IMAD.IADD R3, R3, 0x1, R5 ;  /* 0x0000000103037824 */ /* 0x000fe200078e0205 */
[----:B------:R-:W-:Y:S01]  /*1e90*/  SHF.R.S32.HI R27, RZ, 0x1, R27 ;  /* 0x00000001ff1b7819 */ /* 0x000fe2000001141b */
[C---:B------:R-:W-:Y:S02]  /*1ea0*/  IMAD R9, R7.reuse, UR5, R8 ;  /* 0x0000000507097c24 */ /* 0x040fe4000f8e0208 */
[----:B------:R-:W-:Y:S01]  /*1eb0*/  IMAD.WIDE.U32 R2, R7, UR4, R2 ;  /* 0x0000000407027c25 */ /* 0x000fe2000f8e0002 */
[--C-:B------:R-:W-:Y:S01]  /*1ec0*/  SHF.R.S32.HI R23, RZ, 0x1f, R22.reuse ;  /* 0x0000001fff177819 */ /* 0x100fe20000011416 */
[----:B------:R-:W-:Y:S01]  /*1ed0*/  ULDC.64 UR4, c[0x0][0x300] ;  /* 0x0000c00000047ab9 */ /* 0x000fe20000000a00 */
[----:B------:R-:W-:Y:S01]  /*1ee0*/  SHF.R.S32.HI R57, RZ, 0x1f, R27 ;  /* 0x0000001fff397819 */ /* 0x000fe2000001141b */
[----:B------:R-:W-:Y:S01]  /*1ef0*/  IMAD.IADD R3, R3, 0x1, R9 ;  /* 0x0000000103037824 */ /* 0x000fe200078e0209 */
[----:B------:R-:W-:Y:S01]  /*1f00*/  LOP3.LUT P4, RZ, R11, 0x2, RZ, 0xc0, !PT ;  /* 0x000000020bff7812 */ /* 0x000fe2000788c0ff */
[----:B------:R-:W-:-:S04]  /*1f10*/  IMAD.WIDE.U32 R4, R7, UR6, R22 ;  /* 0x0000000607047c25 */ /* 0x000fc8000f8e0016 */
[----:B------:R-:W-:Y:S02]  /*1f20*/  IMAD R11, R7, UR7, R12 ;  /* 0x00000007070b7c24 */ /* 0x000fe4000f8e020c */
[----:B------:R-:W-:Y:S02]  /*1f30*/  IMAD R8, R57, R38, RZ ;  /* 0x0000002639087224 */ /* 0x000fe400078e02ff */
[----:B------:R-:W-:Y:S01]  /*1f40*/  IMAD.SHL.U32 R40, R13, 0x8, RZ ;  /* 0x000000080d287824 */ /* 0x000fe200078e00ff */
[----:B-1----:R-:W-:Y:S01]  /*1f50*/  ISETP.GE.AND P2, PT, R22, R25, PT ;  /* 0x000000191600720c */ /* 0x002fe20003f46270 */
[----:B------:R-:W-:Y:S02]  /*1f60*/  IMAD R9, R27, R39, R8 ;  /* 0x000000271b097224 */ /* 0x000fe400078e0208 */
[----:B------:R-:W-:Y:S01]  /*1f70*/  IMAD.IADD R5, R5, 0x1, R11 ;  /* 0x0000000105057824 */ /* 0x000fe200078e020b */
[----:B------:R-:W-:Y:S02]  /*1f80*/  SHF.R.S32.HI R41, RZ, 0x1f, R40 ;  /* 0x0000001fff297819 */ /* 0x000fe40000011428 */
[----:B------:R-:W-:-:S05]  /*1f90*/  SEL R11, R25, RZ, P2 ;  /* 0x000000ff190b7207 */ /* 0x000fca0001000000 */
[----:B------:R-:W-:-:S05]  /*1fa0*/  IMAD.IADD R11, R22, 0x1, R11 ;  /* 0x00000001160b7824 */ /* 0x000fca00078e020b */
[----:B------:R-:W-:-:S04]  /*1fb0*/  SHF.R.S32.HI R58, RZ, 0x1f, R11 ;  /* 0x0000001fff3a7819 */ /* 0x000fc8000001140b */
[----:B------:R-:W-:Y:S01]  /*1fc0*/  LEA.HI R58, R58, R11, RZ, 0x4 ;  /* 0x0000000b3a3a7211 */ /* 0x000fe200078f20ff */
[----:B------:R-:W-:Y:S01]  /*1fd0*/  IMAD R63, R39, 0xa0, RZ ;  /* 0x000000a0273f7824 */ /* 0x000fe200078e02ff */
[----:B------:R-:W-:Y:S01]  /*1fe0*/  LOP3.LUT R16, R16, 0xfffffffb, RZ, 0xc0, !PT ;  /* 0xfffffffb10107812 */ /* 0x000fe200078ec0ff */
[----:B------:R-:W-:Y:S01]  /*1ff0*/  IMAD R11, R33, 0xa0, RZ ;  /* 0x000000a0210b7824 */ /* 0x000fe200078e02ff */
[----:B------:R-:W-:Y:S01]  /*2000*/  SHF.R.U32.HI R61, RZ, 0x7, R49 ;  /* 0x00000007ff3d7819 */ /* 0x000fe20000011631 */
[----:B------:R-:W-:Y:S01]  /*2010*/  IMAD R65, R21, 0xa0, RZ ;  /* 0x000000a015417824 */ /* 0x000fe200078e02ff */
[----:B------:R-:W-:Y:S01]  /*2020*/  LOP3.LUT R67, R58, 0xfffffff0, RZ, 0xc0, !PT ;  /* 0xfffffff03a437812 */ /* 0x000fe200078ec0ff */
[----:B------:R-:W-:Y:S01]  /*2030*/  VIADD R82, R22, 0x20 ;  /* 0x0000002016527836 */ /* 0x000fe20000000000 */
[----:B------:R-:W-:Y:S01]  /*2040*/  @P2 LOP3.LUT R16, R16, 0x4, RZ, 0xfc, !PT ;  /* 0x0000000410102812 */ /* 0x000fe200078efcff */
[----:B------:R-:W-:Y:S01]  /*2050*/  VIADD R61, R61, 0x8 ;  /* 0x000000083d3d7836 */ /* 0x000fe20000000000 */
[----:B------:R-:W-:Y:S01]  /*2060*/  SHF.R.S32.HI R71, RZ, 0x1f, R67 ;  /* 0x0000001fff477819 */ /* 0x000fe20000011443 */
[----:B------:R-:W-:Y:S01]  /*2070*/  IMAD.SHL.U32 R62, R25, 0x2, RZ ;  /* 0x00000002193e7824 */ /* 0x000fe200078e00ff */
[----:B----4-:R-:W-:-:S04]  /*2080*/  SHF.R.S32.HI R0, RZ, 0x1f, R6 ;  /* 0x0000001fff007819 */ /* 0x010fc80000011406 */
[----:B------:R-:W-:Y:S02]  /*2090*/  SEL R0, R0, RZ, !P0 ;  /* 0x000000ff00007207 */ /* 0x000fe40004000000 */
[----:B------:R-:W-:-:S03]  /*20a0*/  SEL R43, R6, RZ, !P0 ;  /* 0x000000ff062b7207 */ /* 0x000fc60004000000 */
[----:B------:R-:W-:Y:S02]  /*20b0*/  IMAD R6, R0, UR4, RZ ;  /* 0x0000000400067c24 */ /* 0x000fe4000f8e02ff */
[----:B------:R-:W-:-:S04]  /*20c0*/  IMAD.WIDE.U32 R44, R43, UR4, R2 ;  /* 0x000000042b2c7c25 */ /* 0x000fc8000f8e0002 */
[----:B------:R-:W-:Y:S01]  /*20d0*/  IMAD R7, R43, UR5, R6 ;  /* 0x000000052b077c24 */ /* 0x000fe2000f8e0206 */
[----:B------:R-:W-:Y:S01]  /*20e0*/  ULDC.64 UR4, c[0x0][0x328] ;  /* 0x0000ca0000047ab9 */ /* 0x000fe20000000a00 */
[----:B------:R-:W-:-:S04]  /*20f0*/  IMAD.WIDE.U32 R2, R27, R38, R22 ;  /* 0x000000261b027225 */ /* 0x000fc800078e0016 */
[----:B------:R-:W-:Y:S01]  /*2100*/  IMAD R12, R0, UR4, RZ ;  /* 0x00000004000c7c24 */ /* 0x000fe2000f8e02ff */
[----:B------:R-:W-:Y:S01]  /*2110*/  IADD3 R59, P0, R44, R2, RZ ;  /* 0x000000022c3b7210 */ /* 0x000fe20007f1e0ff */
[----:B------:R-:W-:Y:S02]  /*2120*/  IMAD.IADD R0, R45, 0x1, R7 ;  /* 0x000000012d007824 */ /* 0x000fe400078e0207 */
[----:B------:R-:W-:Y:S02]  /*2130*/  IMAD R6, R57, R32, RZ ;  /* 0x0000002039067224 */ /* 0x000fe400078e02ff */
[----:B------:R-:W-:Y:S01]  /*2140*/  IMAD R73, R43, UR5, R12 ;  /* 0x000000052b497c24 */ /* 0x000fe2000f8e020c */
[----:B------:R-:W-:Y:S01]  /*2150*/  IADD3.X R56, R0, R3, R9, P0, !PT ;  /* 0x0000000300387210 */ /* 0x000fe200007fe409 */
[----:B------:R-:W-:Y:S02]  /*2160*/  IMAD R13, R27, R33, R6 ;  /* 0x000000211b0d7224 */ /* 0x000fe400078e0206 */
[----:B------:R-:W-:Y:S01]  /*2170*/  IMAD.WIDE.U32 R42, R43, UR4, R4 ;  /* 0x000000042b2a7c25 */ /* 0x000fe2000f8e0004 */
[----:B--2---:R-:W-:Y:S01]  /*2180*/  SHF.R.U32.HI R60, RZ, 0x3, R26 ;  /* 0x00000003ff3c7819 */ /* 0x004fe2000001161a */
[----:B------:R-:W-:-:S02]  /*2190*/  ULDC UR4, c[0x0][0x2e4] ;  /* 0x0000b90000047ab9 */ /* 0x000fc40000000800 */
[----:B------:R-:W-:-:S04]  /*21a0*/  IMAD.WIDE.U32 R6, R27, R32, R22 ;  /* 0x000000201b067225 */ /* 0x000fc800078e0016 */
[----:B------:R-:W-:-:S04]  /*21b0*/  IMAD.WIDE.U32 R2, R27, R32, R40 ;  /* 0x000000201b027225 */ /* 0x000fc800078e0028 */
[-C--:B------:R-:W-:Y:S02]  /*21c0*/  IMAD R4, R57, R20.reuse, RZ ;  /* 0x0000001439047224 */ /* 0x080fe400078e02ff */
[----:B------:R-:W-:Y:S02]  /*21d0*/  IMAD.IADD R7, R13, 0x1, R7 ;  /* 0x000000010d077824 */ /* 0x000fe400078e0207 */
[----:B------:R-:W-:Y:S01]  /*21e0*/  IMAD.IADD R3, R3, 0x1, R13 ;  /* 0x0000000103037824 */ /* 0x000fe200078e020d */
[----:B-----5:R-:W-:Y:S01]  /*21f0*/  SHF.R.S32.HI R13, RZ, 0x1f, R47 ;  /* 0x0000001fff0d7819 */ /* 0x020fe2000001142f */
[C---:B------:R-:W-:Y:S02]  /*2200*/  IMAD R15, R27.reuse, R21, R4 ;  /* 0x000000151b0f7224 */ /* 0x040fe400078e0204 */
[----:B------:R-:W-:-:S04]  /*2210*/  IMAD.WIDE.U32 R4, R27, R20, R40 ;  /* 0x000000141b047225 */ /* 0x000fc800078e0028 */
[----:B------:R-:W-:-:S04]  /*2220*/  IMAD.WIDE.U32 R8, R27, R20, R22 ;  /* 0x000000141b087225 */ /* 0x000fc800078e0016 */
[----:B------:R-:W-:Y:S02]  /*2230*/  IMAD.IADD R5, R5, 0x1, R15 ;  /* 0x0000000105057824 */ /* 0x000fe400078e020f */
[----:B------:R-:W-:Y:S02]  /*2240*/  IMAD R12, R13, R32, RZ ;  /* 0x000000200d0c7224 */ /* 0x000fe400078e02ff */
[----:B------:R-:W-:Y:S02]  /*2250*/  IMAD.IADD R9, R15, 0x1, R9 ;  /* 0x000000010f097824 */ /* 0x000fe400078e0209 */
[C---:B------:R-:W-:Y:S02]  /*2260*/  IMAD R15, R47.reuse, R33, R12 ;  /* 0x000000212f0f7224 */ /* 0x040fe400078e020c */
[----:B------:R-:W-:Y:S01]  /*2270*/  IMAD.WIDE.U32 R28, R47, R20, R4 ;  /* 0x000000142f1c7225 */ /* 0x000fe200078e0004 */
[----:B------:R-:W-:-:S03]  /*2280*/  LOP3.LUT R5, R26, 0x30, R58, 0xf8, !PT ;  /* 0x000000301a057812 */ /* 0x000fc600078ef83a */
[----:B------:R-:W-:Y:S01]  /*2290*/  IMAD R12, R13, R20, RZ ;  /* 0x000000140d0c7224 */ /* 0x000fe200078e02ff */
[----:B------:R-:W-:Y:S01]  /*22a0*/  LOP3.LUT R5, R5, R60, RZ, 0x3c, !PT ;  /* 0x0000003c05057212 */ /* 0x000fe200078e3cff */
[----:B------:R-:W-:Y:S01]  /*22b0*/  IMAD.WIDE.U32 R34, R47, R32, R2 ;  /* 0x000000202f227225 */ /* 0x000fe200078e0002 */
[----:B------:R-:W-:-:S03]  /*22c0*/  IADD3 R2, P0, R27, R24, RZ ;  /* 0x000000181b027210 */ /* 0x000fc60007f1e0ff */
[----:B------:R-:W-:-:S04]  /*22d0*/  IMAD.WIDE.U32 R36, R47, R32, R6 ;  /* 0x000000202f247225 */ /* 0x000fc800078e0006 */
[C---:B------:R-:W-:Y:S02]  /*22e0*/  IMAD R75, R47.reuse, R21, R12 ;  /* 0x000000152f4b7224 */ /* 0x040fe400078e020c */
[----:B------:R-:W-:-:S04]  /*22f0*/  IMAD.WIDE.U32 R30, R47, R20, R8 ;  /* 0x000000142f1e7225 */ /* 0x000fc800078e0008 */
[----:B------:R-:W-:-:S04]  /*2300*/  IMAD.WIDE.U32 R38, R38, 0xa0, RZ ;  /* 0x000000a026267825 */ /* 0x000fc800078e00ff */
[----:B------:R-:W-:-:S04]  /*2310*/  IMAD.WIDE.U32 R32, R32, 0xa0, RZ ;  /* 0x000000a020207825 */ /* 0x000fc800078e00ff */
[----:B------:R-:W-:Y:S01]  /*2320*/  IMAD.WIDE.U32 R20, R20, 0xa0, RZ ;  /* 0x000000a014147825 */ /* 0x000fe200078e00ff */
[----:B------:R-:W-:Y:S02]  /*2330*/  ISETP.GE.AND P3, PT, R22, UR4, PT ;  /* 0x0000000416007c0c */ /* 0x000fe4000bf66270 */
[----:B------:R-:W-:Y:S01]  /*2340*/  ISETP.GE.AND P2, PT, R82, UR4, PT ;  /* 0x0000000452007c0c */ /* 0x000fe2000bf46270 */
[----:B------:R-:W-:Y:S02]  /*2350*/  IMAD.IADD R69, R75, 0x1, R31 ;  /* 0x000000014b457824 */ /* 0x000fe400078e021f */
[----:B------:R-:W-:Y:S02]  /*2360*/  IMAD.X R3, R57, 0x1, R10, P0 ;  /* 0x0000000139037824 */ /* 0x000fe400000e060a */
[----:B------:R-:W-:Y:S02]  /*2370*/  IMAD.IADD R63, R39, 0x1, R63 ;  /* 0x00000001273f7824 */ /* 0x000fe400078e023f */
[----:B------:R-:W-:-:S02]  /*2380*/  IMAD.IADD R64, R33, 0x1, R11 ;  /* 0x0000000121407824 */ /* 0x000fc400078e020b */
[----:B------:R-:W-:Y:S02]  /*2390*/  IMAD.IADD R65, R21, 0x1, R65 ;  /* 0x0000000115417824 */ /* 0x000fe400078e0241 */
[----:B------:R-:W-:Y:S02]  /*23a0*/  IMAD.IADD R66, R15, 0x1, R37 ;  /* 0x000000010f427824 */ /* 0x000fe400078e0225 */
[----:B------:R-:W-:Y:S02]  /*23b0*/  IMAD.IADD R68, R14, 0x1, R5 ;  /* 0x000000010e447824 */ /* 0x000fe400078e0205 */
[----:B------:R-:W-:Y:S02]  /*23c0*/  IMAD.IADD R73, R43, 0x1, R73 ;  /* 0x000000012b497824 */ /* 0x000fe400078e0249 */
[----:B------:R-:W-:Y:S02]  /*23d0*/  IMAD.IADD R70, R35, 0x1, R15 ;  /* 0x0000000123467824 */ /* 0x000fe400078e020f */
[----:B------:R-:W-:-:S07]  /*23e0*/  IMAD.IADD R75, R29, 0x1, R75 ;  /* 0x000000011d4b7824 */ /* 0x000fce00078e024b */
.L_x_11277:
[----:B--2---:R-:W2:Y:S01]  /*23f0*/  LDL R4, [R1+0x40] ;  /* 0x0000400001047983 */ /* 0x004ea20000100800 */
[----:B----4-:R-:W0:Y:S01]  /*2400*/  LDC.64 R48, c[0x0][0x2d8] ;  /* 0x0000b600ff307b82 */ /* 0x010e220000000a00 */
[----:B------:R-:W-:Y:S01]  /*2410*/  VIADD R51, R51, 0xffffffff ;  /* 0xffffffff33337836 */ /* 0x000fe20000000000 */
[----:B------:R-:W-:Y:S01]  /*2420*/  LOP3.LUT R16, R16, 0xfffffffd, RZ, 0xc0, !PT ;  /* 0xfffffffd10107812 */ /* 0x000fe200078ec0ff */
[----:B------:R-:W-:Y:S05]  /*2430*/  YIELD ;  /* 0x0000000000007946 */ /* 0x000fea0003800000 */
[----:B------:R-:W1:Y:S01]  /*2440*/  LDC R27, c[0x0][0x3d4] ;  /* 0x0000f500ff1b7b82 */ /* 0x000e620000000800 */
[----:B------:R-:W-:Y:S01]  /*2450*/  SHF.R.S32.HI R53, RZ, 0x1f, R51 ;  /* 0x0000001fff357819 */ /* 0x000fe20000011433 */
[-C--:B------:R-:W-:Y:S01]  /*2460*/  IMAD R7, R63, R51.reuse, RZ ;  /* 0x000000333f077224 */ /* 0x080fe200078e02ff */
        /* <DEDUP_REMOVED lines=9> */
[----:B--2---:R-:W-:-:S04]  /*2500*/  IMAD R5, R157, 0x2800, R4 ;  /* 0x000028009d057824 */ /* 0x004fc800078e0204 */
[C---:B------:R-:W-:Y:S02]  /*2510*/  VIADD R7, R5.reuse, 0x20 ;  /* 0x0000002005077836 */ /* 0x040fe40000000000 */
        /* <DEDUP_REMOVED lines=11> */
[----:B------:R-:W0:Y:S01]  /*25d0*/  S2R R6, SR_TID.X ;  /* 0x0000000000067919 */ /* 0x000e220000002100 */
[----:B------:R-:W-:Y:S01]  /*25e0*/  BSSY B1, `(.L_x_11251) ;  /* 0x0000021000017945 */ /* 0x000fe20003800000 */
[----:B------:R-:W-:Y:S02]  /*25f0*/  CS2R R24, SRZ ;  /* 0x0000000000187805 */ /* 0x000fe4000001ff00 */
[----:B------:R-:W-:Y:S01]  /*2600*/  CS2R R14, SRZ ;  /* 0x00000000000e7805 */ /* 0x000fe2000001ff00 */
[C---:B0-----:R-:W-:Y:S02]  /*2610*/  VIADD R10, R6.reuse, 0xffffff80 ;  /* 0xffffff80060a7836 */ /* 0x041fe40000000000 */
[----:B------:R-:W-:Y:S02]  /*2620*/  VIADD R8, R6, 0xffffff80 ;  /* 0xffffff8006087836 */ /* 0x000fe40000000000 */
[----:B------:R-:W-:-:S03]  /*2630*/  IMAD R6, R51, -0xa0, R50 ;  /* 0xffffff6033067824 */ /* 0x000fc600078e0232 */
[----:B------:R-:W-:Y:S02]  /*2640*/  LEA.HI R8, R8, R10, RZ, 0x1 ;  /* 0x0000000a08087211 */ /* 0x000fe400078f08ff */
[----:B------:R-:W-:Y:S02]  /*2650*/  CS2R R10, SRZ ;  /* 0x00000000000a7805 */ /* 0x000fe4000001ff00 */
[----:B------:R-:W-:Y:S02]  /*2660*/  VIMNMX R6, R6, 0xa0, PT ;  /* 0x000000a006067848 */ /* 0x000fe40003fe0100 */
[----:B------:R-:W-:-:S04]  /*2670*/  SHF.R.S32.HI R8, RZ, 0x1, R8 ;  /* 0x00000001ff087819 */ /* 0x000fc80000011408 */
[----:B------:R-:W-:Y:S02]  /*2680*/  ISETP.GE.AND P1, PT, R8, R6, PT ;  /* 0x000000060800720c */ /* 0x000fe40003f26270 */
[----:B------:R-:W-:-:S11]  /*2690*/  CS2R R8, SRZ ;  /* 0x0000000000087805 */ /* 0x000fd6000001ff00 */
[----:B------:R-:W-:Y:S05]  /*26a0*/  @P1 BRA `(.L_x_11252) ;  /* 0x0000000000501947 */ /* 0x000fea0003800000 */
[----:B------:R-:W-:Y:S01]  /*26b0*/  ULDC.64 UR4, c[0x0][0x3c8] ;  /* 0x0000f20000047ab9 */ /* 0x000fe20000000a00 */
[----:B------:R-:W-:Y:S01]  /*26c0*/  IMAD.MOV.U32 R6, RZ, RZ, R28 ;  /* 0x000000ffff067224 */ /* 0x000fe200078e001c */
[----:B------:R-:W-:Y:S01]  /*26d0*/  IADD3 R4, P0, P5, R34, UR4, R4 ;  /* 0x0000000422047c10 */ /* 0x000fe2000fd1e004 */
[----:B------:R-:W-:Y:S02]  /*26e0*/  IMAD R9, R65, R51, RZ ;  /* 0x0000003341097224 */ /* 0x000fe400078e02ff */
[----:B------:R-:W-:Y:S01]  /*26f0*/  VIADD R8, R40, 0x10 ;  /* 0x0000001028087836 */ /* 0x000fe20000000000 */
[----:B------:R-:W-:Y:S01]  /*2700*/  IADD3.X R5, R70, UR5, R7, P0, P5 ;  /* 0x0000000546057c10 */ /* 0x000fe200087ea407 */
[----:B------:R-:W-:Y:S01]  /*2710*/  IMAD.MOV.U32 R7, RZ, RZ, R75 ;  /* 0x000000ffff077224 */ /* 0x000fe200078e004b */
[----:B------:R-:W-:Y:S01]  /*2720*/  ULDC.64 UR4, c[0x0][0x3e0] ;  /* 0x0000f80000047ab9 */ /* 0x000fe20000000a00 */
[-C--:B------:R-:W-:Y:S02]  /*2730*/  IMAD R9, R53, R20.reuse, R9 ;  /* 0x0000001435097224 */ /* 0x080fe400078e0209 */
[----:B------:R-:W-:-:S03]  /*2740*/  IMAD.WIDE.U32 R6, R51, R20, R6 ;  /* 0x0000001433067225 */ /* 0x000fc600078e0006 */
[----:B------:R-:W-:-:S04]  /*2750*/  IADD3 R6, P0, R6, UR4, RZ ;  /* 0x0000000406067c10 */ /* 0x000fc8000ff1e0ff */
        /* <DEDUP_REMOVED lines=9> */
.L_x_11252:
[----:B------:R-:W-:Y:S05]  /*27f0*/  BSYNC B1 ;  /* 0x0000000000017941 */ /* 0x000fea0003800000 */
.L_x_11251:
[----:B0-----:R-:W2:Y:S01]  /*2800*/  LDL R4, [R1+0x10] ;  /* 0x0000100001047983 */ /* 0x001ea20000100800 */
[----:B-----5:R-:W-:Y:S02]  /*2810*/  IMAD.MOV.U32 R26, RZ, RZ, R8 ;  /* 0x000000ffff1a7224 */ /* 0x020fe400078e0008 */
[----:B------:R-:W-:Y:S02]  /*2820*/  IMAD.MOV.U32 R81, RZ, RZ, R24 ;  /* 0x000000ffff517224 */ /* 0x000fe400078e0018 */
[----:B------:R-:W-:Y:S02]  /*2830*/  IMAD.MOV.U32 R48, RZ, RZ, R10 ;  /* 0x000000ffff307224 */ /* 0x000fe400078e000a */
[----:B------:R-:W-:Y:S01]  /*2840*/  IMAD.MOV.U32 R83, RZ, RZ, R14 ;  /* 0x000000ffff537224 */ /* 0x000fe200078e000e */
[----:B--2---:R-:W-:-:S13]  /*2850*/  ISETP.NE.AND P0, PT, R4, 0x3, PT ;  /* 0x000000030400780c */ /* 0x004fda0003f05270 */
[----:B------:R-:W-:Y:S05]  /*2860*/  @!P0 BRA `(.L_x_11253) ;  /* 0x0000000000048947 */ /* 0x000fea0003800000 */
[----:B------:R-:W-:Y:S01]  /*2870*/  BPT.TRAP 0x1 ;  /* 0x000000040000795c */ /* 0x000fe20000300000 */
.L_x_11253:
[----:B------:R-:W2:Y:S01]  /*2880*/  LDL R4, [R1+0x24] ;  /* 0x0000240001047983 */ /* 0x000ea20000100800 */
[----:B------:R-:W-:Y:S01]  /*2890*/  IMAD R72, R157, 0x8, R18 ;  /* 0x000000089d487824 */ /* 0x000fe200078e0212 */
[----:B------:R-:W-:Y:S01]  /*28a0*/  BSSY B1, `(.L_x_11254) ;  /* 0x0000004000017945 */ /* 0x000fe20003800000 */
[----:B--2---:R-:W-:-:S04]  /*28b0*/  SHF.L.U32 R77, R4, 0x1f, RZ ;  /* 0x0000001f044d7819 */ /* 0x004fc800000006ff */
[----:B------:R-:W0:Y:S02]  /*28c0*/  SYNCS.PHASECHK.TRANS64.TRYWAIT P5, [R72+URZ+0x13290], R77 ;  /* 0x0132904d480075a7 */ /* 0x000e2400080a017f */
[----:B0-----:R-:W-:Y:S05]  /*28d0*/  @!P5 BRA `(.L_x_11255) ;  /* 0x000001f80084d947 */ /* 0x001fea0003800000 */
.L_x_11559:
[----:B------:R-:W-:Y:S05]  /*28e0*/  BSYNC B1 ;  /* 0x0000000000017941 */ /* 0x000fea0003800000 */
.L_x_11254:
[----:B------:R-:W-:Y:S05]  /*28f0*/  @P1 BRA `(.L_x_11256) ;  /* 0x0000002000dc1947 */ /* 0x000fea0003800000 */
[----:B------:R-:W-:Y:S04]  /*2900*/  BSSY B1, `(.L_x_11257) ;  /* 0x0000073000017945 */ /* 0x000fe80003800000 */
[----:B------:R-:W-:Y:S05]  /*2910*/  @P3 BRA `(.L_x_11258) ;  /* 0x0000000400c43947 */ /* 0x000fea0003800000 */
        /* <DEDUP_REMOVED lines=14> */
[----:B--2---:R-:W-:Y:S01]  /*2a00*/  IMAD.MOV.U32 R14, RZ, RZ, R4 ;  /* 0x000000ffff0e7224 */ /* 0x004fe200078e0004 */
[----:B------:R-:W-:Y:S01]  /*2a10*/  PRMT R52, R52, 0x654, R25 ;  /* 0x0000065434347816 */ /* 0x000fe20000000019 */
[----:B------:R-:W-:Y:S01]  /*2a20*/  IMAD.SHL.U32 R25, R49, 0x100, RZ ;  /* 0x0000010031197824 */ /* 0x000fe200078e00ff */
[----:B------:R-:W-:Y:S01]  /*2a30*/  LOP3.LUT R24, R24, 0xff00, R15, 0xf8, !PT ;  /* 0x0000ff0018187812 */ /* 0x000fe200078ef80f */
[----:B------:R-:W-:Y:S01]  /*2a40*/  IMAD.U32 R15, R78, 0x10000, RZ ;  /* 0x000100004e0f7824 */ /* 0x000fe200078e00ff */
[----:B------:R-:W-:Y:S01]  /*2a50*/  F2FP.F16.E4M3.UNPACK_B R4, R5 ;  /* 0x00000005ff04723e */ /* 0x000fe200020006ff */
        /* <DEDUP_REMOVED lines=41> */
[----:B------:R-:W-:Y:S01]  /*2cf0*/  F2FP.F16.E4M3.UNPACK_B R54, R78.H1 ;  /* 0x0000004eff36723e */ /* 0x000fe200030006ff */
        /* <DEDUP_REMOVED lines=49> */
.L_x_11260:
[----:B------:R-:W-:Y:S05]  /*3010*/  BSYNC B2 ;  /* 0x0000000000027941 */ /* 0x000fea0003800000 */
.L_x_11259:
[----:B--2---:R1:W-:Y:S02]  /*3020*/  STG.E.128 desc[UR44][R12.64], R4 ;  /* 0x000000040c007986 */ /* 0x0043e4000c101d2c */
.L_x_11258:
[----:B------:R-:W-:Y:S05]  /*3030*/  BSYNC B1 ;  /* 0x0000000000017941 */ /* 0x000fea0003800000 */
.L_x_11257:
[----:B------:R-:W-:Y:S05]  /*3040*/  @P2 BRA `(.L_x_11256) ;  /* 0x0000001c00082947 */ /* 0x000fea0003800000 */
[----:B-1----:R-:W2:Y:S01]  /*3050*/  LDL R6, [R1+0x40] ;  /* 0x0000400001067983 */ /* 0x002ea20000100800 */
[----:B------:R-:W-:Y:S01]  /*3060*/  IMAD.MOV.U32 R5, RZ, RZ, 0x20 ;  /* 0x00000020ff057424 */ /* 0x000fe200078e00ff */
[----:B------:R-:W-:Y:S01]  /*3070*/  BSSY B1, `(.L_x_11261) ;  /* 0x0000072000017945 */ /* 0x000fe20003800000 */
[----:B------:R-:W-:Y:S02]  /*3080*/  IMAD R4, R157, 0x2800, RZ ;  /* 0x000028009d047824 */ /* 0x000fe400078e02ff */
[----:B------:R-:W-:Y:S01]  /*3090*/  VIADD R14, R40, 0x10 ;  /* 0x00000010280e7836 */ /* 0x000fe20000000000 */
[----:B------:R-:W-:-:S04]  /*30a0*/  SEL R5, R5, 0xffffffe0, !P4 ;  /* 0xffffffe005057807 */ /* 0x000fc80006000000 */
[----:B------:R-:W-:Y:S02]  /*30b0*/  ISETP.GE.AND P5, PT, R14, R27, PT ;  /* 0x0000001b0e00720c */ /* 0x000fe40003fa6270 */
[----:B--2---:R-:W-:-:S05]  /*30c0*/  IADD3 R5, R5, R6, R4 ;  /* 0x0000000605057210 */ /* 0x004fca0007ffe004 */
[----:B------:R-:W-:-:S06]  /*30d0*/  IMAD.IADD R4, R18, 0x1, R5 ;  /* 0x0000000112047824 */ /* 0x000fcc00078e0205 */
[----:B------:R-:W1:Y:S01]  /*30e0*/  LDS.128 R4, [R4+0xe000] ;  /* 0x00e0000004047984 */ /* 0x000e620000000c00 */
        /* <DEDUP_REMOVED lines=11> */
[----:B-1----:R-:W-:Y:S01]  /*31a0*/  IMAD.MOV.U32 R8, RZ, RZ, R4 ;  /* 0x000000ffff087224 */ /* 0x002fe200078e0004 */
        /* <DEDUP_REMOVED lines=94> */
.L_x_11262:
[----:B------:R-:W-:Y:S05]  /*3790*/  BSYNC B1 ;  /* 0x0000000000017941 */ /* 0x000fea0003800000 */
.L_x_11261:
[----:B-1----:R2:W-:Y:S01]  /*37a0*/  STG.E.128 desc[UR44][R12.64+0x20], R4 ;  /* 0x000020040c007986 */ /* 0x0025e2000c101d2c */
[----:B------:R-:W-:Y:S05]  /*37b0*/  BRA `(.L_x_11256) ;  /* 0x00000014002c7947 */ /* 0x000fea0003800000 */
.L_x_11250:
[----:B------:R-:W0:Y:S01]  /*37c0*/  S2R R5, SR_TID.X ;  /* 0x0000000000057919 */ /* 0x000e220000002100 */
[----:B------:R-:W2:Y:S01]  /*37d0*/  LDL R26, [R1+0x10] ;  /* 0x00001000011a7983 */ /* 0x000ea20000100800 */
[C---:B0-----:R-:W-:Y:S02]  /*37e0*/  VIADD R8, R5.reuse, 0xffffff80 ;  /* 0xffffff8005087836 */ /* 0x041fe40000000000 */
[----:B------:R-:W-:Y:S02]  /*37f0*/  VIADD R6, R5, 0xffffff80 ;  /* 0xffffff8005067836 */ /* 0x000fe40000000000 */
[----:B------:R-:W-:-:S03]  /*3800*/  IMAD R5, R51, -0xa0, R50 ;  /* 0xffffff6033057824 */ /* 0x000fc600078e0232 */
[----:B------:R-:W-:Y:S02]  /*3810*/  LEA.HI R6, R6, R8, RZ, 0x1 ;  /* 0x0000000806067211 */ /* 0x000fe400078f08ff */
[----:B------:R-:W-:Y:S02]  /*3820*/  VIMNMX R5, R5, 0xa0, PT ;  /* 0x000000a005057848 */ /* 0x000fe40003fe0100 */
[----:B------:R-:W-:-:S04]  /*3830*/  SHF.R.S32.HI R6, RZ, 0x1, R6 ;  /* 0x00000001ff067819 */ /* 0x000fc80000011406 */
[----:B------:R-:W-:-:S04]  /*3840*/  ISETP.GE.AND P1, PT, R6, R5, PT ;  /* 0x000000050600720c */ /* 0x000fc80003f26270 */
[----:B------:R-:W-:-:S13]  /*3850*/  ISETP.GE.OR P0, PT, R22, R27, P1 ;  /* 0x0000001b1600720c */ /* 0x000fda0000f06670 */
[----:B------:R-:W0:Y:S08]  /*3860*/  @!P0 LDC.64 R12, c[0x0][0x3c8] ;  /* 0x0000f200ff0c8b82 */ /* 0x000e300000000a00 */
[----:B------:R-:W1:Y:S01]  /*3870*/  @!P0 LDC.64 R24, c[0x0][0x3e0] ;  /* 0x0000f800ff188b82 */ /* 0x000e620000000a00 */
[----:B------:R-:W-:Y:S02]  /*3880*/  @!P0 IMAD.MOV.U32 R5, RZ, RZ, R69 ;  /* 0x000000ffff058224 */ /* 0x000fe400078e0045 */
[----:B------:R-:W-:-:S04]  /*3890*/  @!P0 IMAD R6, R65, R51, RZ ;  /* 0x0000003341068224 */ /* 0x000fc800078e02ff */
[----:B------:R-:W-:Y:S01]  /*38a0*/  @!P0 IMAD R6, R53, R20, R6 ;  /* 0x0000001435068224 */ /* 0x000fe200078e0206 */
[----:B0-----:R-:W-:Y:S01]  /*38b0*/  @!P0 IADD3 R12, P5, P6, R36, R12, R4 ;  /* 0x0000000c240c8210 */ /* 0x001fe20007ebe004 */
[----:B------:R-:W-:-:S04]  /*38c0*/  @!P0 IMAD.MOV.U32 R4, RZ, RZ, R30 ;  /* 0x000000ffff048224 */ /* 0x000fc800078e001e */
[----:B------:R-:W-:Y:S01]  /*38d0*/  @!P0 IMAD.WIDE.U32 R4, R51, R20, R4 ;  /* 0x0000001433048225 */ /* 0x000fe200078e0004 */
[----:B------:R-:W-:Y:S02]  /*38e0*/  @!P0 IADD3.X R13, R66, R13, R7, P5, P6 ;  /* 0x0000000d420d8210 */ /* 0x000fe40002fec407 */
[----:B-1----:R-:W-:Y:S02]  /*38f0*/  @!P0 IADD3 R24, P5, R4, R24, RZ ;  /* 0x0000001804188210 */ /* 0x002fe40007fbe0ff */
[----:B------:R-:W-:Y:S02]  /*3900*/  CS2R R8, SRZ ;  /* 0x0000000000087805 */ /* 0x000fe4000001ff00 */
[----:B------:R-:W-:Y:S02]  /*3910*/  CS2R R10, SRZ ;  /* 0x00000000000a7805 */ /* 0x000fe4000001ff00 */
[----:B------:R-:W-:Y:S02]  /*3920*/  @!P0 IADD3.X R25, R25, R6, R5, P5, !PT ;  /* 0x0000000619198210 */ /* 0x000fe40002ffe405 */
[----:B------:R-:W-:-:S02]  /*3930*/  CS2R R4, SRZ ;  /* 0x0000000000047805 */ /* 0x000fc4000001ff00 */
[----:B------:R-:W-:Y:S01]  /*3940*/  CS2R R6, SRZ ;  /* 0x0000000000067805 */ /* 0x000fe2000001ff00 */
[----:B------:R-:W3:Y:S05]  /*3950*/  @!P0 LDG.E.128 R8, desc[UR44][R24.64] ;  /* 0x0000002c18088981 */ /* 0x000eea000c1e1d00 */
[----:B------:R-:W4:Y:S01]  /*3960*/  @!P0 LDG.E.128 R4, desc[UR44][R12.64] ;  /* 0x0000002c0c048981 */ /* 0x000f22000c1e1d00 */
[----:B------:R-:W-:Y:S02]  /*3970*/  ISETP.GE.AND P0, PT, R22, R27, PT ;  /* 0x0000001b1600720c */ /* 0x000fe40003f06270 */
[----:B------:R-:W-:-:S11]  /*3980*/  LOP3.LUT R16, R16, 0xfffffffe, RZ, 0xc0, !PT ;  /* 0xfffffffe10107812 */ /* 0x000fd600078ec0ff */
[----:B------:R-:W-:Y:S02]  /*3990*/  @P0 LOP3.LUT R16, R16, 0x1, RZ, 0xfc, !PT ;  /* 0x0000000110100812 */ /* 0x000fe400078efcff */
[----:B--2---:R-:W-:Y:S01]  /*39a0*/  ISETP.NE.AND P0, PT, R26, 0x3, PT ;  /* 0x000000031a00780c */ /* 0x004fe20003f05270 */
[----:B---3--:R-:W-:Y:S02]  /*39b0*/  IMAD.MOV.U32 R85, RZ, RZ, R8 ;  /* 0x000000ffff557224 */ /* 0x008fe400078e0008 */
[----:B------:R-:W-:Y:S02]  /*39c0*/  IMAD.MOV.U32 R80, RZ, RZ, R10 ;  /* 0x000000ffff507224 */ /* 0x000fe400078e000a */
[----:B----4-:R-:W-:Y:S02]  /*39d0*/  IMAD.MOV.U32 R84, RZ, RZ, R4 ;  /* 0x000000ffff547224 */ /* 0x010fe400078e0004 */
[----:B------:R-:W-:-:S06]  /*39e0*/  IMAD.MOV.U32 R78, RZ, RZ, R6 ;  /* 0x000000ffff4e7224 */ /* 0x000fcc00078e0006 */
[----:B------:R-:W-:Y:S05]  /*39f0*/  @!P0 BRA `(.L_x_11263) ;  /* 0x0000000000048947 */ /* 0x000fea0003800000 */
[----:B------:R-:W-:Y:S01]  /*3a00*/  BPT.TRAP 0x1 ;  /* 0x000000040000795c */ /* 0x000fe20000300000 */
.L_x_11263:
[----:B------:R-:W2:Y:S01]  /*3a10*/  LDL R12, [R1+0x24] ;  /* 0x00002400010c7983 */ /* 0x000ea20000100800 */
[----:B------:R-:W-:Y:S01]  /*3a20*/  IMAD R72, R157, 0x8, R18 ;  /* 0x000000089d487824 */ /* 0x000fe200078e0212 */
[----:B------:R-:W0:Y:S01]  /*3a30*/  LDC R79, c[0x0][0x2e4] ;  /* 0x0000b900ff4f7b82 */ /* 0x000e220000000800 */
[----:B------:R-:W-:Y:S01]  /*3a40*/  BSSY B1, `(.L_x_11264) ;  /* 0x0000004000017945 */ /* 0x000fe20003800000 */
[----:B--2---:R-:W-:-:S04]  /*3a50*/  SHF.L.U32 R77, R12, 0x1f, RZ ;  /* 0x0000001f0c4d7819 */ /* 0x004fc800000006ff */
[----:B------:R-:W1:Y:S02]  /*3a60*/  SYNCS.PHASECHK.TRANS64.TRYWAIT P5, [R72+URZ+0x13290], R77 ;  /* 0x0132904d480075a7 */ /* 0x000e6400080a017f */
[----:B01----:R-:W-:Y:S05]  /*3a70*/  @!P5 BRA `(.L_x_11265) ;  /* 0x000001e80030d947 */ /* 0x003fea0003800000 */
.L_x_11560:
[----:B------:R-:W-:Y:S05]  /*3a80*/  BSYNC B1 ;  /* 0x0000000000017941 */ /* 0x000fea0003800000 */
.L_x_11264:
[----:B------:R-:W1:Y:S01]  /*3a90*/  S2R R12, SR_TID.X ;  /* 0x00000000000c7919 */ /* 0x000e620000002100 */
[----:B------:R-:W-:Y:S01]  /*3aa0*/  ISETP.GE.OR P5, PT, R22, R79, P1 ;  /* 0x0000004f1600720c */ /* 0x000fe20000fa6670 */
[----:B------:R-:W-:Y:S01]  /*3ab0*/  ULDC.64 UR4, c[0x0][0x2f0] ;  /* 0x0000bc0000047ab9 */ /* 0x000fe20000000a00 */
[----:B------:R-:W-:Y:S02]  /*3ac0*/  IMAD.MOV.U32 R52, RZ, RZ, R14 ;  /* 0x000000ffff347224 */ /* 0x000fe400078e000e */
[----:B------:R-:W-:Y:S02]  /*3ad0*/  IMAD.MOV.U32 R53, RZ, RZ, R55 ;  /* 0x000000ffff357224 */ /* 0x000fe400078e0037 */
[C---:B-1----:R-:W-:Y:S02]  /*3ae0*/  VIADD R24, R12.reuse, 0xffffff80 ;  /* 0xffffff800c187836 */ /* 0x042fe40000000000 */
[----:B------:R-:W-:Y:S02]  /*3af0*/  VIADD R13, R12, 0xffffff80 ;  /* 0xffffff800c0d7836 */ /* 0x000fe40000000000 */
[----:B------:R-:W-:-:S03]  /*3b00*/  IMAD R12, R57, UR4, RZ ;  /* 0x00000004390c7c24 */ /* 0x000fc6000f8e02ff */
[----:B------:R-:W-:-:S04]  /*3b10*/  LEA.HI R13, R13, R24, RZ, 0x1 ;  /* 0x000000180d0d7211 */ /* 0x000fc800078f08ff */
[----:B------:R-:W-:-:S05]  /*3b20*/  SHF.R.S32.HI R13, RZ, 0x1, R13 ;  /* 0x00000001ff0d7819 */ /* 0x000fca000001140d */
[----:B------:R-:W-:-:S04]  /*3b30*/  IMAD.WIDE.U32 R52, R13, UR4, R52 ;  /* 0x000000040d347c25 */ /* 0x000fc8000f8e0034 */
[----:B------:R-:W-:Y:S01]  /*3b40*/  IMAD R81, R13, UR5, R12 ;  /* 0x000000050d517c24 */ /* 0x000fe2000f8e020c */
[----:B------:R-:W-:Y:S06]  /*3b50*/  @P5 BRA `(.L_x_11256) ;  /* 0x0000001000445947 */ /* 0x000fec0003800000 */
[----:B------:R-:W2:Y:S04]  /*3b60*/  LDL R25, [R1+0x4c] ;  /* 0x00004c0001197983 */ /* 0x000ea80000100800 */
[----:B------:R-:W3:Y:S01]  /*3b70*/  LDL R24, [R1+0x60] ;  /* 0x0000600001187983 */ /* 0x000ee20000100800 */
        /* <DEDUP_REMOVED lines=11> */
[----:B------:R-:W-:-:S04]  /*3c30*/  LEA.HI R12, R12, R13, RZ, 0x5 ;  /* 0x0000000d0c0c7211 */ /* 0x000fc800078f28ff */
[----:B------:R-:W-:-:S04]  /*3c40*/  SHF.R.S32.HI R13, RZ, 0x5, R12 ;  /* 0x00000005ff0d7819 */ /* 0x000fc8000001140c */
[----:B------:R-:W-:-:S05]  /*3c50*/  LEA.HI.SX32 R13, R58, R13, 0x1c ;  /* 0x0000000d3a0d7211 */ /* 0x000fca00078fe2ff */
[----:B------:R-:W-:-:S05]  /*3c60*/  IMAD.SHL.U32 R83, R13, 0x10, RZ ;  /* 0x000000100d537824 */ /* 0x000fca00078e00ff */
[----:B--2---:R-:W-:-:S04]  /*3c70*/  LOP3.LUT R13, R25, 0x30, R83, 0xf8, !PT ;  /* 0x00000030190d7812 */ /* 0x004fc800078ef853 */
[----:B------:R-:W-:-:S05]  /*3c80*/  LOP3.LUT R13, R13, R60, RZ, 0x3c, !PT ;  /* 0x0000003c0d0d7212 */ /* 0x000fca00078e3cff */
[----:B---3--:R-:W-:Y:S02]  /*3c90*/  IMAD.IADD R12, R24, 0x1, R13 ;  /* 0x00000001180c7824 */ /* 0x008fe400078e020d */
        /* <DEDUP_REMOVED lines=20> */
[----:B------:R-:W-:Y:S01]  /*3de0*/  PRMT R8, R8, 0x654, R7 ;  /* 0x0000065408087816 */ /* 0x000fe20000000007 */
[----:B------:R-:W-:Y:S01]  /*3df0*/  IMAD.SHL.U32 R7, R89, 0x100, RZ ;  /* 0x0000010059077824 */ /* 0x000fe200078e00ff */
[----:B------:R-:W-:Y:S01]  /*3e00*/  LOP3.LUT R4, R4, 0xff00, R5, 0xf8, !PT ;  /* 0x0000ff0004047812 */ /* 0x000fe200078ef805 */
[----:B------:R-:W-:Y:S01]  /*3e10*/  IMAD.U32 R5, R93, 0x10000, RZ ;  /* 0x000100005d057824 */ /* 0x000fe200078e00ff */
[----:B------:R-:W-:Y:S02]  /*3e20*/  LOP3.LUT R10, R11, 0xff0000ff, RZ, 0xc0, !PT ;  /* 0xff0000ff0b0a7812 */ /* 0x000fe400078ec0ff */
[----:B------:R-:W-:Y:S01]  /*3e30*/  SHF.R.U32.HI R92, RZ, 0x10, R11 ;  /* 0x00000010ff5c7819 */ /* 0x000fe2000001160b */
[----:B------:R-:W-:Y:S01]  /*3e40*/  IMAD.SHL.U32 R11, R86, 0x100, RZ ;  /* 0x00000100560b7824 */ /* 0x000fe200078e00ff */
[----:B------:R-:W-:Y:S02]  /*3e50*/  PRMT R6, R91, 0x654, R6 ;  /* 0x000006545b067816 */ /* 0x000fe40000000006 */
[----:B------:R-:W-:Y:S01]  /*3e60*/  SHF.R.U32.HI R87, RZ, 0x8, R9 ;  /* 0x00000008ff577819 */ /* 0x000fe20000011609 */
[----:B------:R-:W-:Y:S01]  /*3e70*/  IMAD.U32 R92, R92, 0x10000, RZ ;  /* 0x000100005c5c7824 */ /* 0x000fe200078e00ff */
[----:B------:R-:W-:-:S02]  /*3e80*/  LOP3.LUT R7, R6, 0xff00, R7, 0xf8, !PT ;  /* 0x0000ff0006077812 */ /* 0x000fc400078ef807 */
[----:B------:R-:W-:Y:S01]  /*3e90*/  SHF.R.U32.HI R90, RZ, 0x10, R9 ;  /* 0x00000010ff5a7819 */ /* 0x000fe20000011609 */
[----:B------:R-:W-:Y:S01]  /*3ea0*/  IMAD.SHL.U32 R9, R87, 0x100, RZ ;  /* 0x0000010057097824 */ /* 0x000fe200078e00ff */
[----:B------:R-:W-:Y:S01]  /*3eb0*/  LOP3.LUT R6, R4, 0xff0000, R5, 0xf8, !PT ;  /* 0x00ff000004067812 */ /* 0x000fe200078ef805 */
[----:B------:R-:W-:Y:S01]  /*3ec0*/  IMAD.U32 R4, R88, 0x10000, RZ ;  /* 0x0001000058047824 */ /* 0x000fe200078e00ff */
[----:B------:R-:W-:Y:S01]  /*3ed0*/  LOP3.LUT R91, R10, 0xff00, R11, 0xf8, !PT ;  /* 0x0000ff000a5b7812 */ /* 0x000fe200078ef80b */
[----:B------:R-:W-:Y:S01]  /*3ee0*/  IMAD.U32 R90, R90, 0x10000, RZ ;  /* 0x000100005a5a7824 */ /* 0x000fe200078e00ff */
[----:B------:R-:W-:Y:S02]  /*3ef0*/  F2FP.F16.E4M3.UNPACK_B R88, R85.H1 ;  /* 0x00000055ff58723e */ /* 0x000fe400030006ff */
        /* <DEDUP_REMOVED lines=10> */
[--C-:B------:R-:W-:Y:S02]  /*3fa0*/  HADD2.F32 R87, -RZ, R86.reuse.H0_H0 ;  /* 0x20000056ff577230 */ /* 0x100fe40000004100 */
[C---:B------:R-:W-:Y:S01]  /*3fb0*/  FMUL.FTZ R94, R8.reuse, R5 ;  /* 0x00000005085e7220 */ /* 0x040fe20000410000 */
[----:B------:R-:W-:Y:S01]  /*3fc0*/  LOP3.LUT R7, R89, 0xff0000, R90, 0xf8, !PT ;  /* 0x00ff000059077812 */ /* 0x000fe200078ef85a */
[----:B------:R-:W-:Y:S01]  /*3fd0*/  HADD2.F32 R89, -RZ, R86.H1_H1 ;  /* 0x30000056ff597230 */ /* 0x000fe20000004100 */
[----:B------:R-:W-:Y:S01]  /*3fe0*/  F2FP.F16.E4M3.UNPACK_B R90, R85 ;  /* 0x00000055ff5a723e */ /* 0x000fe200020006ff */
[-C--:B------:R-:W-:Y:S01]  /*3ff0*/  FFMA.FTZ R8, R8, R87.reuse, -R93 ;  /* 0x0000005708087223 */ /* 0x080fe2000001085d */
[----:B------:R-:W-:Y:S01]  /*4000*/  FFMA.FTZ R9, R9, R87, R94 ;  /* 0x0000005709097223 */ /* 0x000fe2000001005e */
[----:B------:R-:W-:Y:S01]  /*4010*/  F2FP.F16.E4M3.UNPACK_B R87, R84 ;  /* 0x00000054ff57723e */ /* 0x000fe200020006ff */
[----:B------:R-:W-:Y:S01]  /*4020*/  HADD2.F32 R93, -RZ, R88.H1_H1 ;  /* 0x30000058ff5d7230 */ /* 0x000fe20000004100 */
[----:B------:R-:W-:Y:S01]  /*4030*/  F2FP.F16.E4M3.UNPACK_B R84, R12 ;  /* 0x0000000cff54723e */ /* 0x000fe200020006ff */
[----:B------:R-:W-:Y:S01]  /*4040*/  HADD2.F32 R86, -RZ, R11.H1_H1 ;  /* 0x3000000bff567230 */ /* 0x000fe20000004100 */
[----:B------:R-:W-:Y:S01]  /*4050*/  LOP3.LUT R5, R91, 0xff0000, R92, 0xf8, !PT ;  /* 0x00ff00005b057812 */ /* 0x000fe200078ef85c */
[----:B------:R-:W-:Y:S01]  /*4060*/  HADD2.F32 R91, -RZ, R90.H0_H0 ;  /* 0x2000005aff5b7230 */ /* 0x000fe20000004100 */
[----:B------:R-:W-:Y:S01]  /*4070*/  F2FP.F16.E4M3.UNPACK_B R24, R24 ;  /* 0x00000018ff18723e */ /* 0x000fe200020006ff */
[----:B------:R-:W-:-:S02]  /*4080*/  HADD2.F32 R12, -RZ, R84.H0_H0 ;  /* 0x20000054ff0c7230 */ /* 0x000fc40000004100 */
[-C--:B------:R-:W-:Y:S01]  /*4090*/  FMUL.FTZ R11, R86, R93.reuse ;  /* 0x0000005d560b7220 */ /* 0x080fe20000410000 */
[C---:B------:R-:W-:Y:S01]  /*40a0*/  FMUL.FTZ R93, R10.reuse, R93 ;  /* 0x0000005d0a5d7220 */ /* 0x040fe20000410000 */
[----:B------:R-:W-:Y:S02]  /*40b0*/  HADD2.F32 R88, -RZ, R87.H0_H0 ;  /* 0x20000057ff587230 */ /* 0x000fe40000004100 */
[----:B------:R-:W-:Y:S02]  /*40c0*/  HADD2.F32 R85, -RZ, R24.H0_H0 ;  /* 0x20000018ff557230 */ /* 0x000fe40000004100 */
[-C--:B------:R-:W-:Y:S01]  /*40d0*/  FFMA.FTZ R11, R10, R89.reuse, -R11 ;  /* 0x000000590a0b7223 */ /* 0x080fe2000001080b */
[----:B------:R-:W-:Y:S01]  /*40e0*/  FFMA.FTZ R10, R86, R89, R93 ;  /* 0x00000059560a7223 */ /* 0x000fe2000001005d */
[-C--:B------:R-:W-:Y:S01]  /*40f0*/  FMUL.FTZ R92, R12, R91.reuse ;  /* 0x0000005b0c5c7220 */ /* 0x080fe20000410000 */
[----:B------:R-:W-:Y:S02]  /*4100*/  HADD2.F32 R89, -RZ, R90.H1_H1 ;  /* 0x3000005aff597230 */ /* 0x000fe40000004100 */
[----:B------:R-:W-:Y:S01]  /*4110*/  FMUL.FTZ R93, R85, R91 ;  /* 0x0000005b555d7220 */ /* 0x000fe20000410000 */
[----:B------:R-:W-:-:S02]  /*4120*/  HADD2.F32 R86, -RZ, R24.H1_H1 ;  /* 0x30000018ff567230 */ /* 0x000fc40000004100 */
[----:B------:R-:W-:Y:S01]  /*4130*/  FFMA.FTZ R24, R85, R88, R92 ;  /* 0x0000005855187223 */ /* 0x000fe2000001005c */
[----:B------:R-:W-:Y:S01]  /*4140*/  HADD2.F32 R84, -RZ, R84.H1_H1 ;  /* 0x30000054ff547230 */ /* 0x000fe20000004100 */
[----:B------:R-:W-:Y:S01]  /*4150*/  F2FP.F16.E4M3.UNPACK_B R90, R80.H1 ;  /* 0x00000050ff5a723e */ /* 0x000fe200030006ff */
[----:B------:R-:W-:Y:S02]  /*4160*/  HADD2.F32 R85, -RZ, R87.H1_H1 ;  /* 0x30000057ff557230 */ /* 0x000fe40000004100 */
[-C--:B------:R-:W-:Y:S01]  /*4170*/  FMUL.FTZ R91, R86, R89.reuse ;  /* 0x00000059565b7220 */ /* 0x080fe20000410000 */
[----:B------:R-:W-:Y:S01]  /*4180*/  F2FP.F16.E4M3.UNPACK_B R87, R26.H1 ;  /* 0x0000001aff57723e */ /* 0x000fe200030006ff */
[----:B------:R-:W-:Y:S01]  /*4190*/  FFMA.FTZ R12, R12, R88, -R93 ;  /* 0x000000580c0c7223 */ /* 0x000fe2000001085d */
[C---:B------:R-:W-:Y:S01]  /*41a0*/  FMUL.FTZ R95, R84.reuse, R89 ;  /* 0x00000059545f7220 */ /* 0x040fe20000410000 */
        /* <DEDUP_REMOVED lines=11> */
[----:B------:R-:W-:Y:S01]  /*4260*/  F2FP.SATFINITE.E4M3.F32.PACK_AB_MERGE_C R9, R10, R9, RZ ;  /* 0x000000090a09723e */ /* 0x000fe200048070ff */
[----:B------:R-:W-:Y:S02]  /*4270*/  HADD2.F32 R87, -RZ, R87.H1_H1 ;  /* 0x30000057ff577230 */ /* 0x000fe40000004100 */
[----:B------:R-:W-:Y:S01]  /*4280*/  FMUL.FTZ R91, R85, R91 ;  /* 0x0000005b555b7220 */ /* 0x000fe20000410000 */
[----:B------:R-:W-:-:S02]  /*4290*/  HADD2.F32 R84, -RZ, R84.H1_H1 ;  /* 0x30000054ff547230 */ /* 0x000fc40000004100 */
[----:B------:R-:W-:Y:S01]  /*42a0*/  FFMA.FTZ R92, R85, R86, -R92 ;  /* 0x00000056555c7223 */ /* 0x000fe2000001085c */
[----:B------:R-:W-:Y:S02]  /*42b0*/  HADD2.F32 R89, -RZ, R89.H1_H1 ;  /* 0x30000059ff597230 */ /* 0x000fe40000004100 */
[C---:B------:R-:W-:Y:S01]  /*42c0*/  FMUL.FTZ R97, R87.reuse, R90 ;  /* 0x0000005a57617220 */ /* 0x040fe20000410000 */
[----:B------:R-:W-:Y:S01]  /*42d0*/  F2FP.F16.E4M3.UNPACK_B R85, R80 ;  /* 0x00000050ff55723e */ /* 0x000fe200020006ff */
[C---:B------:R-:W-:Y:S01]  /*42e0*/  FMUL.FTZ R90, R84.reuse, R90 ;  /* 0x0000005a545a7220 */ /* 0x040fe20000410000 */
[----:B------:R-:W-:Y:S01]  /*42f0*/  F2FP.F16.E4M3.UNPACK_B R80, R26 ;  /* 0x0000001aff50723e */ /* 0x000fe200020006ff */
[-C--:B------:R-:W-:Y:S01]  /*4300*/  FFMA.FTZ R101, R84, R89.reuse, -R97 ;  /* 0x0000005954657223 */ /* 0x080fe20000010861 */
        /* <DEDUP_REMOVED lines=41> */
[----:B------:R-:W-:Y:S01]  /*45a0*/  F2FP.SATFINITE.E4M3.F32.PACK_AB_MERGE_C R86, R103, R86, RZ ;  /* 0x000000566756723e */ /* 0x000fe200048070ff */
[C---:B------:R-:W-:Y:S01]  /*45b0*/  FMUL.FTZ R85, R11.reuse, R84 ;  /* 0x000000540b557220 */ /* 0x040fe20000410000 */
[----:B------:R-:W-:Y:S01]  /*45c0*/  F2FP.F16.E4M3.UNPACK_B R84, R7.H1 ;  /* 0x00000007ff54723e */ /* 0x000fe200030006ff */
[-C--:B------:R-:W-:Y:S01]  /*45d0*/  FFMA.FTZ R11, R11, R80.reuse, -R78 ;  /* 0x000000500b0b7223 */ /* 0x080fe2000001084e */
[----:B------:R-:W-:Y:S02]  /*45e0*/  HADD2.F32 R78, -RZ, R25.H0_H0 ;  /* 0x20000019ff4e7230 */ /* 0x000fe40000004100 */
[----:B------:R-:W-:Y:S01]  /*45f0*/  FFMA.FTZ R10, R10, R80, R85 ;  /* 0x000000500a0a7223 */ /* 0x000fe20000010055 */
[----:B------:R-:W-:Y:S01]  /*4600*/  F2FP.F16.E4M3.UNPACK_B R6, R6.H1 ;  /* 0x00000006ff06723e */ /* 0x000fe200030006ff */
[----:B------:R-:W-:Y:S01]  /*4610*/  HADD2.F32 R85, -RZ, R84.H0_H0 ;  /* 0x20000054ff557230 */ /* 0x000fe20000004100 */
[----:B------:R-:W-:Y:S01]  /*4620*/  F2FP.SATFINITE.E4M3.F32.PACK_AB_MERGE_C R26, R91, R26, R86 ;  /* 0x0000001a5b1a723e */ /* 0x000fe20004807056 */
[----:B------:R-:W-:Y:S01]  /*4630*/  HADD2.F32 R7, -RZ, R13.H0_H0 ;  /* 0x2000000dff077230 */ /* 0x000fe20000004100 */
[----:B------:R-:W-:Y:S01]  /*4640*/  F2FP.SATFINITE.E4M3.F32.PACK_AB_MERGE_C R92, R101, R92, RZ ;  /* 0x0000005c655c723e */ /* 0x000fe200048070ff */
[----:B------:R-:W-:-:S02]  /*4650*/  HADD2.F32 R25, -RZ, R25.H1_H1 ;  /* 0x30000019ff197230 */ /* 0x000fc40000004100 */
[-C--:B------:R-:W-:Y:S01]  /*4660*/  FMUL.FTZ R88, R78, R85.reuse ;  /* 0x000000554e587220 */ /* 0x080fe20000410000 */
[----:B------:R-:W-:Y:S02]  /*4670*/  HADD2.F32 R86, -RZ, R84.H1_H1 ;  /* 0x30000054ff567230 */ /* 0x000fe40000004100 */
[----:B------:R-:W-:Y:S01]  /*4680*/  FMUL.FTZ R85, R7, R85 ;  /* 0x0000005507557220 */ /* 0x000fe20000410000 */
[----:B------:R-:W-:Y:S01]  /*4690*/  HADD2.F32 R13, -RZ, R13.H1_H1 ;  /* 0x3000000dff0d7230 */ /* 0x000fe20000004100 */
[----:B------:R-:W-:Y:S01]  /*46a0*/  F2FP.F16.E4M3.UNPACK_B R87, R5.H1 ;  /* 0x00000005ff57723e */ /* 0x000fe200030006ff */
[--C-:B------:R-:W-:Y:S01]  /*46b0*/  HADD2.F32 R80, -RZ, R6.reuse.H0_H0 ;  /* 0x20000006ff507230 */ /* 0x100fe20000004100 */
[----:B------:R-:W-:Y:S01]  /*46c0*/  F2FP.SATFINITE.E4M3.F32.PACK_AB_MERGE_C R14, R14, R97, R92 ;  /* 0x000000610e0e723e */ /* 0x000fe2000480705c */
[----:B------:R-:W-:Y:S02]  /*46d0*/  HADD2.F32 R84, -RZ, R6.H1_H1 ;  /* 0x30000006ff547230 */ /* 0x000fe40000004100 */
[-C--:B------:R-:W-:Y:S01]  /*46e0*/  FMUL.FTZ R6, R25, R86.reuse ;  /* 0x0000005619067220 */ /* 0x080fe20000410000 */
[C---:B------:R-:W-:Y:S01]  /*46f0*/  FMUL.FTZ R86, R13.reuse, R86 ;  /* 0x000000560d567220 */ /* 0x040fe20000410000 */
[----:B------:R-:W-:Y:S01]  /*4700*/  FFMA.FTZ R91, R78, R80, R85 ;  /* 0x000000504e5b7223 */ /* 0x000fe20000010055 */
[----:B------:R-:W-:Y:S01]  /*4710*/  F2FP.F16.E4M3.UNPACK_B R78, R27 ;  /* 0x0000001bff4e723e */ /* 0x000fe200020006ff */
        /* <DEDUP_REMOVED lines=17> */
[CC--:B------:R-:W-:Y:S01]  /*4830*/  FMUL.FTZ R96, R4.reuse, R89.reuse ;  /* 0x0000005904607220 */ /* 0x0c0fe20000410000 */
[----:B------:R-:W-:Y:S02]  /*4840*/  HADD2.F32 R7, -RZ, R6.H0_H0 ;  /* 0x20000006ff077230 */ /* 0x000fe40000004100 */
[----:B------:R-:W-:Y:S01]  /*4850*/  FMUL.FTZ R89, R13, R89 ;  /* 0x000000590d597220 */ /* 0x000fe20000410000 */
[----:B------:R-:W-:Y:S02]  /*4860*/  HADD2.F32 R84, -RZ, R5.H0_H0 ;  /* 0x20000005ff547230 */ /* 0x000fe40000004100 */
[-C--:B------:R-:W-:Y:S01]  /*4870*/  FMUL.FTZ R94, R25, R88.reuse ;  /* 0x00000058195e7220 */ /* 0x080fe20000410000 */
[----:B------:R-:W-:Y:S02]  /*4880*/  HADD2.F32 R27, -RZ, R27.H1_H1 ;  /* 0x3000001bff1b7230 */ /* 0x000fe40000004100 */
[----:B------:R-:W-:Y:S01]  /*4890*/  FFMA.FTZ R89, R4, R85, R89 ;  /* 0x0000005504597223 */ /* 0x000fe20000010059 */
        /* <DEDUP_REMOVED lines=17> */
[----:B------:R-:W-:Y:S01]  /*49b0*/  F2FP.SATFINITE.E4M3.F32.PACK_AB_MERGE_C R11, R11, R8, R90 ;  /* 0x000000080b0b723e */ /* 0x000fe2000480705a */
[-C--:B------:R-:W-:Y:S01]  /*49c0*/  FFMA.FTZ R13, R6, R5.reuse, -R13 ;  /* 0x00000005060d7223 */ /* 0x080fe2000001080d */
[----:B------:R-:W-:Y:S01]  /*49d0*/  F2FP.SATFINITE.E4M3.F32.PACK_AB_MERGE_C R15, R15, R96, RZ ;  /* 0x000000600f0f723e */ /* 0x000fe200048070ff */
[----:B------:R-:W-:Y:S01]  /*49e0*/  FFMA.FTZ R7, R78, R5, R7 ;  /* 0x000000054e077223 */ /* 0x000fe20000010007 */
[----:B------:R-:W-:-:S02]  /*49f0*/  F2FP.SATFINITE.E4M3.F32.PACK_AB_MERGE_C R4, R4, R89, RZ ;  /* 0x000000590404723e */ /* 0x000fc400048070ff */
[----:B------:R-:W-:Y:S01]  /*4a00*/  F2FP.SATFINITE.E4M3.F32.PACK_AB_MERGE_C R15, R13, R94, R15 ;  /* 0x0000005e0d0f723e */ /* 0x000fe2000480700f */
[----:B------:R-:W-:Y:S01]  /*4a10*/  IMAD.MOV.U32 R13, RZ, RZ, R11 ;  /* 0x000000ffff0d7224 */ /* 0x000fe200078e000b */
[----:B------:R-:W-:Y:S02]  /*4a20*/  F2FP.SATFINITE.E4M3.F32.PACK_AB_MERGE_C R25, R10, R9, R91 ;  /* 0x000000090a19723e */ /* 0x000fe4000480705b */
[----:B------:R-:W-:-:S07]  /*4a30*/  F2FP.SATFINITE.E4M3.F32.PACK_AB_MERGE_C R27, R7, R88, R4 ;  /* 0x00000058071b723e */ /* 0x000fce0004807004 */
.L_x_11267:
[----:B------:R-:W-:Y:S05]  /*4a40*/  BSYNC B1 ;  /* 0x0000000000017941 */ /* 0x000fea0003800000 */
.L_x_11266:
        /* <DEDUP_REMOVED lines=10> */
.L_x_11249:
[----:B------:R-:W2:Y:S02]  /*4af0*/  LDL R4, [R1+0x10] ;  /* 0x0000100001047983 */ /* 0x000ea40000100800 */
[----:B--2---:R-:W-:-:S13]  /*4b00*/  ISETP.NE.AND P0, PT, R4, 0x3, PT ;  /* 0x000000030400780c */ /* 0x004fda0003f05270 */
[----:B------:R-:W-:Y:S05]  /*4b10*/  @!P0 BRA `(.L_x_11268) ;  /* 0x0000000000048947 */ /* 0x000fea0003800000 */
[----:B------:R-:W-:Y:S01]  /*4b20*/  BPT.TRAP 0x1 ;  /* 0x000000040000795c */ /* 0x000fe20000300000 */
.L_x_11268:
[----:B------:R-:W2:Y:S01]  /*4b30*/  LDL R4, [R1+0x24] ;  /* 0x0000240001047983 */ /* 0x000ea20000100800 */
[----:B------:R-:W-:Y:S01]  /*4b40*/  IMAD R72, R157, 0x8, R18 ;  /* 0x000000089d487824 */ /* 0x000fe200078e0212 */
[----:B------:R-:W-:Y:S01]  /*4b50*/  BSSY B1, `(.L_x_11269) ;  /* 0x0000006000017945 */ /* 0x000fe20003800000 */
[----:B--2---:R-:W-:Y:S01]  /*4b60*/  SHF.L.U32 R77, R4, 0x1f, RZ ;  /* 0x0000001f044d7819 */ /* 0x004fe200000006ff */
[----:B------:R-:W-:-:S03]  /*4b70*/  IMAD R4, R51, -0xa0, R50 ;  /* 0xffffff6033047824 */ /* 0x000fc600078e0232 */
[----:B------:R-:W0:Y:S02]  /*4b80*/  SYNCS.PHASECHK.TRANS64.TRYWAIT P1, [R72+URZ+0x13290], R77 ;  /* 0x0132904d480075a7 */ /* 0x000e24000802017f */
[----:B------:R-:W-:Y:S01]  /*4b90*/  VIMNMX R4, R4, 0xa0, PT ;  /* 0x000000a004047848 */ /* 0x000fe20003fe0100 */
[----:B0-----:R-:W-:Y:S06]  /*4ba0*/  @!P1 BRA `(.L_x_11270) ;  /* 0x000001d400f89947 */ /* 0x001fec0003800000 */
.L_x_11561:
[----:B------:R-:W-:Y:S05]  /*4bb0*/  BSYNC B1 ;  /* 0x0000000000017941 */ /* 0x000fea0003800000 */
.L_x_11269:
[----:B------:R-:W1:Y:S02]  /*4bc0*/  S2R R5, SR_TID.X ;  /* 0x0000000000057919 */ /* 0x000e640000002100 */
[C---:B-1----:R-:W-:Y:S02]  /*4bd0*/  VIADD R6, R5.reuse, 0xffffff80 ;  /* 0xffffff8005067836 */ /* 0x042fe40000000000 */
[----:B------:R-:W-:-:S05]  /*4be0*/  VIADD R5, R5, 0xffffff80 ;  /* 0xffffff8005057836 */ /* 0x000fca0000000000 */
[----:B------:R-:W-:-:S04]  /*4bf0*/  LEA.HI R5, R5, R6, RZ, 0x1 ;  /* 0x0000000605057211 */ /* 0x000fc800078f08ff */
[----:B------:R-:W-:-:S04]  /*4c00*/  SHF.R.S32.HI R5, RZ, 0x1, R5 ;  /* 0x00000001ff057819 */ /* 0x000fc80000011405 */
[----:B------:R-:W-:-:S13]  /*4c10*/  ISETP.GE.AND P1, PT, R5, R4, PT ;  /* 0x000000040500720c */ /* 0x000fda0003f26270 */
[----:B------:R-:W-:Y:S05]  /*4c20*/  @P1 BRA `(.L_x_11256) ;  /* 0x0000000000101947 */ /* 0x000fea0003800000 */
[----:B------:R-:W1:Y:S04]  /*4c30*/  @!P3 LDS.128 R4, [R76+0xe000] ;  /* 0x00e000004c04b984 */ /* 0x000e680000000c00 */
[----:B------:R-:W2:Y:S04]  /*4c40*/  @!P2 LDS.128 R8, [R74+0xe000] ;  /* 0x00e000004a08a984 */ /* 0x000ea80000000c00 */
[----:B-1----:R1:W-:Y:S04]  /*4c50*/  @!P3 STG.E.128 desc[UR44][R12.64], R4 ;  /* 0x000000040c00b986 */ /* 0x0023e8000c101d2c */
[----:B--2---:R1:W-:Y:S02]  /*4c60*/  @!P2 STG.E.128 desc[UR44][R12.64+0x20], R8 ;  /* 0x000020080c00a986 */ /* 0x0043e4000c101d2c */
.L_x_11256:
[----:B------:R-:W-:Y:S05]  /*4c70*/  BSYNC B0 ;  /* 0x0000000000007941 */ /* 0x000fea0003800000 */
.L_x_11248:
[----:B-12---:R-:W1:Y:S01]  /*4c80*/  S2R R4, SR_TID.X ;  /* 0x0000000000047919 */ /* 0x006e620000002100 */
        /* <DEDUP_REMOVED lines=16> */
.L_x_11272:
[----:B------:R-:W-:Y:S05]  /*4d90*/  BSYNC B0 ;  /* 0x0000000000007941 */ /* 0x000fea0003800000 */
.L_x_11271:
[----:B------:R-:W2:Y:S01]  /*4da0*/  SYNCS.PHASECHK.TRANS64.TRYWAIT P0, [R72+URZ+0x132b0], R77 ;  /* 0x0132b04d480075a7 */ /* 0x000ea2000800017f */
[----:B------:R-:W-:Y:S04]  /*4db0*/  BSSY B0, `(.L_x_11273) ;  /* 0x0000002000007945 */ /* 0x000fe80003800000 */
[----:B--2---:R-:W-:Y:S05]  /*4dc0*/  @!P0 BRA `(.L_x_11274) ;  /* 0x000001d400848947 */ /* 0x004fea0003800000 */
.L_x_11562:
[----:B------:R-:W-:Y:S05]  /*4dd0*/  BSYNC B0 ;  /* 0x0000000000007941 */ /* 0x000fea0003800000 */
.L_x_11273:
[----:B------:R-:W-:Y:S04]  /*4de0*/  BSSY B0, `(.L_x_11275) ;  /* 0x0000013000007945 */ /* 0x000fe80003800000 */
        /* <DEDUP_REMOVED lines=10> */
[----:B---3--:R-:W-:-:S04]  /*4e90*/  IADD3 R12, P0, R6, UR6, RZ ;  /* 0x00000006060c7c10 */ /* 0x008fc8000ff1e0ff */
[----:B------:R-:W-:Y:S02]  /*4ea0*/  IADD3.X R13, R7, UR7, R5, P0, !PT ;  /* 0x00000007070d7c10 */ /* 0x000fe400087fe405 */
[----:B------:R-:W-:-:S13]  /*4eb0*/  ISETP.GE.AND P0, PT, R22, UR4, PT ;  /* 0x0000000416007c0c */ /* 0x000fda000bf06270 */
[----:B------:R-:W1:Y:S04]  /*4ec0*/  @!P0 LDS.128 R4, [R76+0x6000] ;  /* 0x006000004c048984 */ /* 0x000e680000000c00 */
[----:B-1----:R-:W-:Y:S01]  /*4ed0*/  @!P0 STG.E.128 desc[UR44][R12.64], R4 ;  /* 0x000000040c008986 */ /* 0x002fe2000c101d2c */
[----:B------:R-:W-:-:S13]  /*4ee0*/  ISETP.GE.AND P0, PT, R82, UR4, PT ;  /* 0x0000000452007c0c */ /* 0x000fda000bf06270 */
[----:B------:R-:W1:Y:S04]  /*4ef0*/  @!P0 LDS.128 R8, [R74+0x6000] ;  /* 0x006000004a088984 */ /* 0x000e680000000c00 */
[----:B-1----:R1:W-:Y:S02]  /*4f00*/  @!P0 STG.E.128 desc[UR44][R12.64+0x20], R8 ;  /* 0x000020080c008986 */ /* 0x0023e4000c101d2c */
.L_x_11276:
[----:B------:R-:W-:Y:S05]  /*4f10*/  BSYNC B0 ;  /* 0x0000000000007941 */ /* 0x000fea0003800000 */
.L_x_11275:
[----:B------:R-:W5:Y:S01]  /*4f20*/  LDL.LU R5, [R1+0x24] ;  /* 0x0000240001057983 */ /* 0x000f620000300800 */
[----:B------:R-:W-:Y:S01]  /*4f30*/  VIADD R157, R157, 0x1 ;  /* 0x000000019d9d7836 */ /* 0x000fe20000000000 */
[----:B------:R-:W-:Y:S01]  /*4f40*/  LOP3.LUT P6, RZ, R16, 0x2, RZ, 0xc0, !PT ;  /* 0x0000000210ff7812 */ /* 0x000fe200078cc0ff */
[----:B0-2---:R-:W-:Y:S01]  /*4f50*/  @!P5 VIADD R72, R72, 0x132c0 ;  /* 0x000132c04848d836 */ /* 0x005fe20000000000 */
[----:B------:R-:W-:Y:S01]  /*4f60*/  @!PT LDS RZ, [RZ] ;  /* 0x00000000fffff984 */ /* 0x000fe20000000800 */
[----:B------:R-:W-:Y:S01]  /*4f70*/  @!PT LDS RZ, [RZ] ;  /* 0x00000000fffff984 */ /* 0x000fe20000000800 */
[----:B------:R-:W-:Y:S01]  /*4f80*/  @!PT LDS RZ, [RZ] ;  /* 0x00000000fffff984 */ /* 0x000fe20000000800 */
[----:B------:R-:W-:Y:S01]  /*4f90*/  @!PT LDS RZ, [RZ] ;  /* 0x00000000fffff984 */ /* 0x000fe20000000800 */
[----:B------:R0:W-:Y:S06]  /*4fa0*/  MEMBAR.ALL.CTA ;  /* 0x0000000000007992 */ /* 0x0001ec0000008000 */
[----:B0-----:R-:W0:Y:S02]  /*4fb0*/  FENCE.VIEW.ASYNC.S ;  /* 0x00000000000073c6 */ /* 0x001e240000000000 */
[----:B0-----:R2:W-:Y:S01]  /*4fc0*/  BAR.SYNC.DEFER_BLOCKING R61, 0x80 ;  /* 0x0002003d0000751d */ /* 0x0015e20000010000 */
[----:B------:R-:W-:-:S02]  /*4fd0*/  ISETP.NE.AND P1, PT, R157, 0x2, PT ;  /* 0x000000029d00780c */ /* 0x000fc40003f25270 */
[----:B------:R-:W-:Y:S02]  /*4fe0*/  @!P5 PRMT R72, RZ, 0x654, R72 ;  /* 0x00000654ff48d816 */ /* 0x000fe40000000048 */
[----:B-1----:R-:W-:Y:S02]  /*4ff0*/  SEL R4, RZ, 0x1, P1 ;  /* 0x00000001ff047807 */ /* 0x002fe40000800000 */
[----:B------:R-:W-:Y:S02]  /*5000*/  PLOP3.LUT P0, PT, PT, PT, PT, 0x8, 0x0 ;  /* 0x000000000000781c */ /* 0x000fe40003f0e170 */
[----:B------:R-:W-:Y:S01]  /*5010*/  SEL R157, R157, RZ, P1 ;  /* 0x000000ff9d9d7207 */ /* 0x000fe20000800000 */
[----:B------:R2:W-:Y:S01]  /*5020*/  @!P5 SYNCS.ARRIVE.TRANS64.RED.A1T0 RZ, [R72+URZ], RZ ;  /* 0x000000ff48ffd9a7 */ /* 0x0005e2000810043f */
[----:B-----5:R-:W-:-:S05]  /*5030*/  LOP3.LUT R5, R5, R4, RZ, 0x3c, !PT ;  /* 0x0000000405057212 */ /* 0x020fca00078e3cff */
[----:B------:R2:W-:Y:S01]  /*5040*/  STL [R1+0x24], R5 ;  /* 0x0000240501007387 */ /* 0x0005e20000100800 */
[----:B------:R-:W-:Y:S05]  /*5050*/  @P6 BRA `(.L_x_11277) ;  /* 0xffffffd000e46947 */ /* 0x000fea000383ffff */
.L_x_11243:
[----:B------:R-:W3:Y:S01]  /*5060*/  LDL.LU R6, [R1+0x58] ;  /* 0x0000580001067983 */ /* 0x000ee20000300800 */
[----:B------:R-:W1:Y:S03]  /*5070*/  LDC R0, c[0x0][0x428] ;  /* 0x00010a00ff007b82 */ /* 0x000e660000000800 */
[----:B------:R-:W4:Y:S04]  /*5080*/  LDL R10, [R1+0x38] ;  /* 0x00003800010a7983 */ /* 0x000f280000100800 */
[----:B------:R-:W4:Y:S01]  /*5090*/  LDL R9, [R1+0x3c] ;  /* 0x00003c0001097983 */ /* 0x000f220000100800 */
[----:B--2---:R-:W2:Y:S03]  /*50a0*/  LDC.64 R4, c[0x0][0x9e0] ;  /* 0x00027800ff047b82 */ /* 0x004ea60000000a00 */
[----:B------:R-:W4:Y:S01]  /*50b0*/  LDL R8, [R1+0x54] ;  /* 0x0000540001087983 */ /* 0x000f220000100800 */
[----:B------:R-:W-:Y:S01]  /*50c0*/  BSSY B0, `(.L_x_11278) ;  /* 0x000000d000007945 */ /* 0x000fe20003800000 */
[----:B-1----:R-:W-:-:S02]  /*50d0*/  ISETP.NE.AND P1, PT, R0, 0x1, PT ;  /* 0x000000010000780c */ /* 0x002fc40003f25270 */
[----:B--2---:R-:W-:-:S11]  /*50e0*/  ISETP.GE.AND P2, PT, R5, 0x1, PT ;  /* 0x000000010500780c */ /* 0x004fd60003f46270 */
[----:B------:R-:W3:Y:S08]  /*50f0*/  @P1 LDC R2, c[0x0][0x42c] ;  /* 0x00010b00ff021b82 */ /* 0x000ef00000000800 */
[----:B------:R-:W1:Y:S01]  /*5100*/  @P1 LDC R3, c[0x0][0x430] ;  /* 0x00010c00ff031b82 */ /* 0x000e620000000800 */
[----:B---3--:R-:W-:Y:S01]  /*5110*/  @P1 IMAD.HI.U32 R2, R6, R2, RZ ;  /* 0x0000000206021227 */ /* 0x008fe200078e00ff */
[----:B----4-:R-:W-:-:S05]  /*5120*/  IADD3 R0, R9, 0xc0, -R10 ;  /* 0x000000c009007810 */ /* 0x010fca0007ffe80a */
[----:B------:R-:W-:-:S05]  /*5130*/  IMAD R11, R8, 0xc0, R0 ;  /* 0x000000c0080b7824 */ /* 0x000fca00078e0200 */
[----:B------:R2:W-:Y:S04]  /*5140*/  STL [R1+0x44], R11 ;  /* 0x0000440b01007387 */ /* 0x0005e80000100800 */
[----:B------:R2:W-:Y:S01]  /*5150*/  STL [R1+0x50], R6 ;  /* 0x0000500601007387 */ /* 0x0005e20000100800 */
[----:B-1----:R-:W-:Y:S05]  /*5160*/  @P0 BRA `(.L_x_11279) ;  /* 0x0000000000080947 */ /* 0x002fea0003800000 */
[----:B------:R-:W1:Y:S02]  /*5170*/  FENCE.VIEW.ASYNC.G ;  /* 0x00000000000073c6 */ /* 0x000e640000000100 */
[----:B-1----:R-:W-:Y:S06]  /*5180*/  BAR.ARV 0xc, 0x200 ;  /* 0x0308000000007b1d */ /* 0x002fec0000002000 */
.L_x_11279:
[----:B------:R-:W-:Y:S05]  /*5190*/  BSYNC B0 ;  /* 0x0000000000007941 */ /* 0x000fea0003800000 */
.L_x_11278:
        /* <DEDUP_REMOVED lines=16> */
.L_x_11282:
[----:B------:R-:W-:-:S13]  /*52a0*/  ISETP.NE.AND P0, PT, R5, 0x1, PT ;  /* 0x000000010500780c */ /* 0x000fda0003f05270 */
[----:B--2---:R-:W2:Y:S02]  /*52b0*/  @P0 LDC.64 R6, c[0x0][0x9e8] ;  /* 0x00027a00ff060b82 */ /* 0x004ea40000000a00 */
[----:B--2---:R-:W-:-:S05]  /*52c0*/  @P0 IMAD.HI.U32 R4, R2, R6, RZ ;  /* 0x0000000602040227 */ /* 0x004fca00078e00ff */
[----:B------:R-:W-:-:S07]  /*52d0*/  @P0 SHF.R.U32.HI R2, RZ, R7, R4 ;  /* 0x00000007ff020219 */ /* 0x000fce0000011604 */
.L_x_11283:
[----:B------:R-:W-:Y:S05]  /*52e0*/  BSYNC B0 ;  /* 0x0000000000007941 */ /* 0x000fea0003800000 */
.L_x_11281:
[----:B------:R-:W-:-:S05]  /*52f0*/  IMAD R3, R2, R5, R5 ;  /* 0x0000000502037224 */ /* 0x000fca00078e0205 */
[----:B------:R-:W-:-:S07]  /*5300*/  VIMNMX R0, R0, R3, PT ;  /* 0x0000000300007248 */ /* 0x000fce0003fe0100 */
.L_x_11280:
        /* <DEDUP_REMOVED lines=20> */
.L_x_11286:
[----:B------:R-:W-:-:S13]  /*5450*/  ISETP.NE.AND P0, PT, R5, 0x1, PT ;  /* 0x000000010500780c */ /* 0x000fda0003f05270 */
[----:B------:R-:W3:Y:S02]  /*5460*/  @P0 LDC.64 R2, c[0x0][0x9e8] ;  /* 0x00027a00ff020b82 */ /* 0x000ee40000000a00 */
[----:B---3--:R-:W-:-:S04]  /*5470*/  @P0 IMAD.HI.U32 R4, R105, R2, RZ ;  /* 0x0000000269040227 */ /* 0x008fc800078e00ff */
[----:B------:R-:W-:Y:S01]  /*5480*/  IMAD.MOV.U32 R2, RZ, RZ, R105 ;  /* 0x000000ffff027224 */ /* 0x000fe200078e0069 */
[----:B------:R-:W-:-:S07]  /*5490*/  @P0 SHF.R.U32.HI R2, RZ, R3, R4 ;  /* 0x00000003ff020219 */ /* 0x000fce0000011604 */
.L_x_11287:
[----:B------:R-:W-:Y:S05]  /*54a0*/  BSYNC B0 ;  /* 0x0000000000007941 */ /* 0x000fea0003800000 */
.L_x_11285:
[----:B------:R-:W-:-:S05]  /*54b0*/  IMAD R3, R2, R5, RZ ;  /* 0x0000000502037224 */ /* 0x000fca00078e02ff */
[----:B------:R-:W-:-:S07]  /*54c0*/  VIMNMX R0, R0, R3, !PT ;  /* 0x0000000300007248 */ /* 0x000fce0007fe0100 */
.L_x_11284:
[----:B------:R-:W-:Y:S01]  /*54d0*/  IMAD.HI R2, R0, 0x66666667, RZ ;  /* 0x6666666700027827 */ /* 0x000fe200078e02ff */
[----:B------:R-:W-:Y:S02]  /*54e0*/  PLOP3.LUT P0, PT, PT, PT, PT, 0x80, 0x0 ;  /* 0x000000000000781c */ /* 0x000fe40003f0f070 */
[----:B------:R-:W-:Y:S02]  /*54f0*/  CS2R R20, SRZ ;  /* 0x0000000000147805 */ /* 0x000fe4000001ff00 */
[----:B------:R-:W-:Y:S01]  /*5500*/  CS2R R54, SRZ ;  /* 0x0000000000367805 */ /* 0x000fe2000001ff00 */
[----:B------:R-:W-:Y:S01]  /*5510*/  IMAD.MOV.U32 R0, RZ, RZ, RZ ;  /* 0x000000ffff007224 */ /* 0x000fe200078e00ff */
[----:B------:R-:W-:Y:S02]  /*5520*/  SHF.R.U32.HI R3, RZ, 0x1f, R2 ;  /* 0x0000001fff037819 */ /* 0x000fe40000011602 */
[----:B--2---:R-:W-:Y:S02]  /*5530*/  CS2R R6, SRZ ;  /* 0x0000000000067805 */ /* 0x004fe4000001ff00 */
[----:B------:R-:W-:-:S02]  /*5540*/  CS2R R52, SRZ ;  /* 0x0000000000347805 */ /* 0x000fc4000001ff00 */
[----:B------:R-:W-:Y:S02]  /*5550*/  CS2R R8, SRZ ;  /* 0x0000000000087805 */ /* 0x000fe4000001ff00 */
[----:B------:R-:W-:Y:S02]  /*5560*/  LEA.HI.SX32 R3, R2, R3, 0x1a ;  /* 0x0000000302037211 */ /* 0x000fe400078fd2ff */
[----:B------:R-:W-:Y:S01]  /*5570*/  CS2R R10, SRZ ;  /* 0x00000000000a7805 */ /* 0x000fe2000001ff00 */
[----:B------:R-:W-:Y:S01]  /*5580*/  IMAD.MOV.U32 R43, RZ, RZ, RZ ;  /* 0x000000ffff2b7224 */ /* 0x000fe200078e00ff */
[----:B------:R-:W-:Y:S02]  /*5590*/  CS2R R44, SRZ ;  /* 0x00000000002c7805 */ /* 0x000fe4000001ff00 */
[----:B------:R-:W-:Y:S02]  /*55a0*/  VIMNMX R4, RZ, R3, !PT ;  /* 0x00000003ff047248 */ /* 0x000fe40007fe0100 */
[----:B0-----:R-:W-:Y:S01]  /*55b0*/  CS2R R12, SRZ ;  /* 0x00000000000c7805 */ /* 0x001fe2000001ff00 */
[----:B------:R-:W-:Y:S01]  /*55c0*/  IMAD.MOV.U32 R46, RZ, RZ, RZ ;  /* 0x000000ffff2e7224 */ /* 0x000fe200078e00ff */
[----:B------:R-:W-:-:S02]  /*55d0*/  CS2R R38, SRZ ;  /* 0x0000000000267805 */ /* 0x000fc4000001ff00 */
[----:B------:R-:W-:Y:S01]  /*55e0*/  ISETP.GT.AND P1, PT, R106, R4, PT ;  /* 0x000000046a00720c */ /* 0x000fe20003f24270 */
[----:B------:R0:W-:Y:S01]  /*55f0*/  STL [R1+0x48], R4 ;  /* 0x0000480401007387 */ /* 0x0001e20000100800 */
[----:B------:R-:W-:Y:S02]  /*5600*/  CS2R R14, SRZ ;  /* 0x00000000000e7805 */ /* 0x000fe4000001ff00 */
[----:B------:R-:W-:Y:S02]  /*5610*/  CS2R R36, SRZ ;  /* 0x0000000000247805 */ /* 0x000fe4000001ff00 */
[----:B------:R-:W-:Y:S02]  /*5620*/  CS2R R24, SRZ ;  /* 0x0000000000187805 */ /* 0x000fe4000001ff00 */
[----:B------:R-:W-:Y:S01]  /*5630*/  CS2R R30, SRZ ;  /* 0x00000000001e7805 */ /* 0x000fe2000001ff00 */
[----:B------:R-:W-:Y:S01]  /*5640*/  IMAD.MOV.U32 R32, RZ, RZ, RZ ;  /* 0x000000ffff207224 */ /* 0x000fe200078e00ff */
[----:B------:R-:W-:Y:S01]  /*5650*/  CS2R R56, SRZ ;  /* 0x0000000000387805 */ /* 0x000fe2000001ff00 */
[----:B------:R-:W-:-:S02]  /*5660*/  IMAD.MOV.U32 R29, RZ, RZ, RZ ;  /* 0x000000ffff1d7224 */ /* 0x000fc400078e00ff */
[----:B------:R-:W-:Y:S01]  /*5670*/  IMAD.MOV.U32 R58, RZ, RZ, RZ ;  /* 0x000000ffff3a7224 */ /* 0x000fe200078e00ff */
[----:B0-----:R-:W-:Y:S06]  /*5680*/  @!P1 BRA `(.L_x_11288) ;  /* 0x0000015000fc9947 */ /* 0x001fec0003800000 */
[----:B------:R-:W0:Y:S01]  /*5690*/  S2R R4, SR_TID.X ;  /* 0x0000000000047919 */ /* 0x000e220000002100 */
[----:B------:R-:W-:Y:S01]  /*56a0*/  VIADD R24, R18, 0xb000 ;  /* 0x0000b00012187836 */ /* 0x000fe20000000000 */
[----:B------:R-:W-:Y:S04]  /*56b0*/  BSSY B6, `(.L_x_11289) ;  /* 0x000001e000067945 */ /* 0x000fe80003800000 */
[----:B------:R-:W-:Y:S01]  /*56c0*/  LOP3.LUT P0, RZ, R24, 0x9f, RZ, 0xc0, !PT ;  /* 0x0000009f18ff7812 */ /* 0x000fe2000780c0ff */
[----:B0-----:R-:W-:-:S05]  /*56d0*/  VIADD R26, R4, 0xffffff80 ;  /* 0xffffff80041a7836 */ /* 0x001fca0000000000 */
[----:B------:R-:W-:-:S04]  /*56e0*/  SHF.R.S32.HI R27, RZ, 0x1f, R26 ;  /* 0x0000001fff1b7819 */ /* 0x000fc8000001141a */
[----:B------:R-:W-:-:S04]  /*56f0*/  LEA.HI R0, R27, R26, RZ, 0x7 ;  /* 0x0000001a1b007211 */ /* 0x000fc800078f38ff */
[----:B------:R-:W-:-:S06]  /*5700*/  SHF.R.S32.HI R0, RZ, 0x7, R0 ;  /* 0x00000007ff007819 */ /* 0x000fcc0000011400 */
        /* <DEDUP_REMOVED lines=24> */
.L_x_11290:
[----:B------:R-:W-:Y:S05]  /*5890*/  BSYNC B6 ;  /* 0x0000000000067941 */ /* 0x000fea0003800000 */
.L_x_11289:
        /* <DEDUP_REMOVED lines=55> */
.L_x_11294:
[----:B-1----:R1:W2:Y:S02]  /*5c10*/  SYNCS.PHASECHK.TRANS64.TRYWAIT P0, [R18+URZ+0x13200], R3 ;  /* 0x01320003120075a7 */ /* 0x0022a4000800017f */
[----:B--2---:R-:W-:Y:S05]  /*5c20*/  @!P0 NANOSLEEP.SYNCS 0x989680 ;  /* 0x009896800000895d */ /* 0x004fea0003900000 */
[----:B------:R-:W2:Y:S02]  /*5c30*/  @!P0 SYNCS.PHASECHK.TRANS64 P0, [R18+URZ+0x13200], R3 ;  /* 0x01320003120085a7 */ /* 0x000ea4000800007f */
[----:B--2---:R-:W-:Y:S05]  /*5c40*/  @!P0 BRA `(.L_x_11294) ;  /* 0xfffffffc00f08947 */ /* 0x004fea000383ffff */
.L_x_11293:
[----:B------:R-:W-:Y:S05]  /*5c50*/  BSYNC B0 ;  /* 0x0000000000007941 */ /* 0x000fea0003800000 */
.L_x_11292:
[----:B------:R-:W-:Y:S05]  /*5c60*/  BRA `(.L_x_11295) ;  /* 0x0000002c00ac7947 */ /* 0x000fea0003800000 */
.L_x_11291:
[----:B------:R-:W-:Y:S01]  /*5c70*/  LEA.HI R3, R26, R26, RZ, 0x1 ;  /* 0x0000001a1a037211 */ /* 0x000fe200078f08ff */
[----:B------:R-:W-:Y:S01]  /*5c80*/  ULDC.64 UR4, c[0x0][0x3d8] ;  /* 0x0000f60000047ab9 */ /* 0x000fe20000000a00 */
[----:B------:R-:W-:Y:S01]  /*5c90*/  LOP3.LUT P0, RZ, R24, 0x1bf, RZ, 0xc0, !PT ;  /* 0x000001bf18ff7812 */ /* 0x000fe2000780c0ff */
[----:B------:R-:W-:Y:S01]  /*5ca0*/  ULDC.64 UR6, c[0x0][0x3e8] ;  /* 0x0000fa0000067ab9 */ /* 0x000fe20000000a00 */
[----:B-----5:R-:W-:Y:S01]  /*5cb0*/  SHF.R.S32.HI R0, RZ, 0x1f, R47 ;  /* 0x0000001fff007819 */ /* 0x020fe2000001142f */
[----:B------:R-:W-:Y:S01]  /*5cc0*/  IMAD.WIDE.U32 R32, R47, UR4, RZ ;  /* 0x000000042f207c25 */ /* 0x000fe2000f8e00ff */
[----:B------:R-:W-:Y:S01]  /*5cd0*/  LOP3.LUT R3, R3, 0xfffffffe, RZ, 0xc0, !PT ;  /* 0xfffffffe03037812 */ /* 0x000fe200078ec0ff */
[----:B------:R-:W-:Y:S02]  /*5ce0*/  BSSY B6, `(.L_x_11296) ;  /* 0x000001c000067945 */ /* 0x000fe40003800000 */
[----:B------:R-:W-:Y:S02]  /*5cf0*/  IMAD R4, R0, UR4, RZ ;  /* 0x0000000400047c24 */ /* 0x000fe4000f8e02ff */
[----:B------:R-:W-:-:S02]  /*5d00*/  IMAD.IADD R3, R26, 0x1, -R3 ;  /* 0x000000011a037824 */ /* 0x000fc400078e0a03 */
[----:B------:R-:W-:Y:S02]  /*5d10*/  IMAD R0, R0, UR6, RZ ;  /* 0x0000000600007c24 */ /* 0x000fe4000f8e02ff */
[----:B------:R-:W-:Y:S02]  /*5d20*/  IMAD.SHL.U32 R24, R3, 0x8, RZ ;  /* 0x0000000803187824 */ /* 0x000fe400078e00ff */
[C---:B------:R-:W-:Y:S02]  /*5d30*/  IMAD R43, R47.reuse, UR5, R4 ;  /* 0x000000052f2b7c24 */ /* 0x040fe4000f8e0204 */
[C---:B------:R-:W-:Y:S01]  /*5d40*/  IMAD R29, R47.reuse, UR7, R0 ;  /* 0x000000072f1d7c24 */ /* 0x040fe2000f8e0200 */
[----:B------:R-:W-:Y:S01]  /*5d50*/  SHF.R.S32.HI R25, RZ, 0x1f, R24 ;  /* 0x0000001fff197819 */ /* 0x000fe20000011418 */
        /* <DEDUP_REMOVED lines=20> */
.L_x_11297:
[----:B------:R-:W-:Y:S05]  /*5ea0*/  BSYNC B6 ;  /* 0x0000000000067941 */ /* 0x000fea0003800000 */
.L_x_11296:
[----:B------:R-:W2:Y:S01]  /*5eb0*/  LDL R20, [R1+0x54] ;  /* 0x0000540001147983 */ /* 0x000ea20000100800 */
[----:B------:R-:W0:Y:S01]  /*5ec0*/  LDC.64 R8, c[0x0][0x3d8] ;  /* 0x0000f600ff087b82 */ /* 0x000e220000000a00 */
[----:B------:R-:W-:Y:S01]  /*5ed0*/  ULDC.U8 UR4, c[0x0][0x3f0] ;  /* 0x0000fc0000047ab9 */ /* 0x000fe20000000000 */
[----:B------:R-:W-:Y:S01]  /*5ee0*/  BSSY B0, `(.L_x_11298) ;  /* 0x00002bb000007945 */ /* 0x000fe20003800000 */
[----:B------:R-:W1:Y:S01]  /*5ef0*/  S2R R21, SR_TID.X ;  /* 0x0000000000157919 */ /* 0x000e620000002100 */
[----:B------:R-:W-:-:S04]  /*5f00*/  ISETP.NE.AND P0, PT, RZ, UR4, PT ;  /* 0x00000004ff007c0c */ /* 0x000fc8000bf05270 */
[----:B------:R-:W3:Y:S01]  /*5f10*/  LDC.64 R10, c[0x0][0x3e8] ;  /* 0x0000fa00ff0a7b82 */ /* 0x000ee20000000a00 */
[C---:B-1----:R-:W-:Y:S02]  /*5f20*/  VIADD R46, R21.reuse, 0xffffff80 ;  /* 0xffffff80152e7836 */ /* 0x042fe40000000000 */
[----:B------:R-:W-:-:S05]  /*5f30*/  VIADD R44, R21, 0xffffff80 ;  /* 0xffffff80152c7836 */ /* 0x000fca0000000000 */
[----:B------:R-:W-:-:S04]  /*5f40*/  LEA.HI R44, R44, R46, RZ, 0x1 ;  /* 0x0000002e2c2c7211 */ /* 0x000fc800078f08ff */
[----:B------:R-:W-:-:S04]  /*5f50*/  SHF.R.S32.HI R44, RZ, 0x1, R44 ;  /* 0x00000001ff2c7819 */ /* 0x000fc8000001142c */
[----:B------:R-:W-:Y:S02]  /*5f60*/  SHF.R.S32.HI R45, RZ, 0x1f, R44 ;  /* 0x0000001fff2d7819 */ /* 0x000fe4000001142c */
[----:B--2---:R-:W-:Y:S01]  /*5f70*/  SHF.R.S32.HI R3, RZ, 0x1f, R20 ;  /* 0x0000001fff037819 */ /* 0x004fe20000011414 */
[----:B0-----:R-:W-:-:S04]  /*5f80*/  IMAD.WIDE.U32 R6, R20, R8, RZ ;  /* 0x0000000814067225 */ /* 0x001fc800078e00ff */
[C---:B------:R-:W-:Y:S02]  /*5f90*/  IMAD R0, R3.reuse, R8, RZ ;  /* 0x0000000803007224 */ /* 0x040fe400078e02ff */
[-C--:B---3--:R-:W-:Y:S02]  /*5fa0*/  IMAD R12, R3, R10.reuse, RZ ;  /* 0x0000000a030c7224 */ /* 0x088fe400078e02ff */
[----:B------:R-:W-:-:S04]  /*5fb0*/  IMAD.WIDE.U32 R4, R20, R10, RZ ;  /* 0x0000000a14047225 */ /* 0x000fc800078e00ff */
[C---:B------:R-:W-:Y:S02]  /*5fc0*/  IMAD R3, R20.reuse, R9, R0 ;  /* 0x0000000914037224 */ /* 0x040fe400078e0200 */
[----:B------:R-:W-:Y:S02]  /*5fd0*/  IMAD R13, R20, R11, R12 ;  /* 0x0000000b140d7224 */ /* 0x000fe400078e020c */
[----:B------:R-:W-:Y:S02]  /*5fe0*/  IMAD.IADD R40, R7, 0x1, R3 ;  /* 0x0000000107287824 */ /* 0x000fe400078e0203 */
[----:B------:R-:W-:Y:S01]  /*5ff0*/  IMAD.IADD R42, R5, 0x1, R13 ;  /* 0x00000001052a7824 */ /* 0x000fe200078e020d */
[----:B------:R-:W-:Y:S06]  /*6000*/  @!P0 BRA `(.L_x_11299) ;  /* 0x0000001400688947 */ /* 0x000fec0003800000 */
[----:B------:R-:W2:Y:S01]  /*6010*/  LDL R21, [R1+0x38] ;  /* 0x0000380001157983 */ /* 0x000ea20000100800 */
[----:B------:R-:W0:Y:S01]  /*6020*/  LDC R0, c[0x0][0x428] ;  /* 0x00010a00ff007b82 */ /* 0x000e220000000800 */
[----:B------:R-:W-:Y:S01]  /*6030*/  IMAD R3, R20, 0xc0, R44 ;  /* 0x000000c014037824 */ /* 0x000fe200078e022c */
[----:B------:R-:W-:Y:S01]  /*6040*/  BSSY B1, `(.L_x_11300) ;  /* 0x0000033000017945 */ /* 0x000fe20003800000 */
[----:B------:R-:W-:Y:S02]  /*6050*/  CS2R R36, SRZ ;  /* 0x0000000000247805 */ /* 0x000fe4000001ff00 */
[----:B------:R-:W-:Y:S02]  /*6060*/  CS2R R38, SRZ ;  /* 0x0000000000267805 */ /* 0x000fe4000001ff00 */
[----:B------:R-:W-:Y:S01]  /*6070*/  CS2R R34, SRZ ;  /* 0x0000000000227805 */ /* 0x000fe2000001ff00 */
[----:B------:R-:W-:Y:S02]  /*6080*/  IMAD.MOV.U32 R14, RZ, RZ, R30 ;  /* 0x000000ffff0e7224 */ /* 0x000fe400078e001e */
[----:B------:R-:W-:Y:S01]  /*6090*/  IMAD.MOV.U32 R15, RZ, RZ, R29 ;  /* 0x000000ffff0f7224 */ /* 0x000fe200078e001d */
[----:B0-----:R-:W-:-:S13]  /*60a0*/  ISETP.NE.AND P1, PT, R0, 0x1, PT ;  /* 0x000000010000780c */ /* 0x001fda0003f25270 */
[----:B------:R-:W0:Y:S08]  /*60b0*/  @P1 LDC R12, c[0x0][0x42c] ;  /* 0x00010b00ff0c1b82 */ /* 0x000e300000000800 */
[----:B------:R-:W1:Y:S01]  /*60c0*/  @P1 LDC R13, c[0x0][0x430] ;  /* 0x00010c00ff0d1b82 */ /* 0x000e620000000800 */
[----:B0-----:R-:W-:-:S05]  /*60d0*/  @P1 IMAD.HI.U32 R12, R3, R12, RZ ;  /* 0x0000000c030c1227 */ /* 0x001fca00078e00ff */
[----:B-1----:R-:W-:Y:S01]  /*60e0*/  @P1 SHF.R.U32.HI R3, RZ, R13, R12 ;  /* 0x0000000dff031219 */ /* 0x002fe2000001160c */
[----:B------:R-:W-:Y:S02]  /*60f0*/  IMAD.MOV.U32 R12, RZ, RZ, R32 ;  /* 0x000000ffff0c7224 */ /* 0x000fe400078e0020 */
[----:B------:R-:W-:Y:S01]  /*6100*/  IMAD.MOV.U32 R13, RZ, RZ, R43 ;  /* 0x000000ffff0d7224 */ /* 0x000fe200078e002b */
[----:B------:R-:W-:Y:S01]  /*6110*/  SHF.R.S32.HI R41, RZ, 0x1f, R3 ;  /* 0x0000001fff297819 */ /* 0x000fe20000011403 */
[----:B--2---:R-:W-:Y:S01]  /*6120*/  IMAD R0, R20, -0xc0, R21 ;  /* 0xffffff4014007824 */ /* 0x004fe200078e0215 */
[----:B------:R-:W-:-:S04]  /*6130*/  CS2R R20, SRZ ;  /* 0x0000000000147805 */ /* 0x000fc8000001ff00 */
[----:B------:R-:W-:-:S04]  /*6140*/  VIMNMX R0, R0, 0xc0, PT ;  /* 0x000000c000007848 */ /* 0x000fc80003fe0100 */
[----:B------:R-:W-:-:S13]  /*6150*/  ISETP.GE.AND P0, PT, R44, R0, PT ;  /* 0x000000002c00720c */ /* 0x000fda0003f06270 */
[----:B------:R-:W-:Y:S05]  /*6160*/  @P0 BRA `(.L_x_11301) ;  /* 0x0000000000800947 */ /* 0x000fea0003800000 */
[CC--:B------:R-:W-:Y:S01]  /*6170*/  IMAD R0, R45.reuse, R8.reuse, RZ ;  /* 0x000000082d007224 */ /* 0x0c0fe200078e02ff */
[----:B------:R-:W-:Y:S01]  /*6180*/  ULDC UR4, c[0x0][0x3d4] ;  /* 0x0000f50000047ab9 */ /* 0x000fe20000000800 */
[--C-:B------:R-:W-:Y:S01]  /*6190*/  IMAD.WIDE.U32 R20, R44, R8, R24.reuse ;  /* 0x000000082c147225 */ /* 0x100fe200078e0018 */
[----:B------:R-:W-:Y:S01]  /*61a0*/  ULDC.64 UR6, c[0x0][0x3c8] ;  /* 0x0000f20000067ab9 */ /* 0x000fe20000000a00 */
[----:B------:R-:W-:Y:S02]  /*61b0*/  ISETP.GE.AND P3, PT, R24, UR4, PT ;  /* 0x0000000418007c0c */ /* 0x000fe4000bf66270 */
[----:B------:R-:W-:Y:S01]  /*61c0*/  CS2R R38, SRZ ;  /* 0x0000000000267805 */ /* 0x000fe2000001ff00 */
[----:B------:R-:W-:Y:S01]  /*61d0*/  IMAD R36, R45, R10, RZ ;  /* 0x0000000a2d247224 */ /* 0x000fe200078e02ff */
[----:B------:R-:W-:Y:S01]  /*61e0*/  IADD3 R32, P1, R20, R32, RZ ;  /* 0x0000002014207210 */ /* 0x000fe20007f3e0ff */
[----:B------:R-:W-:-:S04]  /*61f0*/  IMAD.WIDE.U32 R34, R44, R10, R24 ;  /* 0x0000000a2c227225 */ /* 0x000fc800078e0018 */
[----:B------:R-:W-:Y:S01]  /*6200*/  IMAD R0, R44, R9, R0 ;  /* 0x000000092c007224 */ /* 0x000fe200078e0200 */
        /* <DEDUP_REMOVED lines=8> */
[----:B------:R-:W-:Y:S01]  /*6290*/  ISETP.GE.AND P4, PT, R0, UR4, PT ;  /* 0x0000000400007c0c */ /* 0x000fe2000bf86270 */
[----:B------:R-:W-:Y:S01]  /*62a0*/  ULDC.64 UR4, c[0x0][0x3e0] ;  /* 0x0000f80000047ab9 */ /* 0x000fe20000000a00 */
[----:B------:R-:W-:Y:S01]  /*62b0*/  CS2R R36, SRZ ;  /* 0x0000000000247805 */ /* 0x000fe2000001ff00 */
[----:B------:R-:W-:Y:S01]  /*62c0*/  IMAD.WIDE.U32 R4, R4, 0xc0, R30 ;  /* 0x000000c004047825 */ /* 0x000fe200078e001e */
[----:B------:R-:W-:-:S03]  /*62d0*/  IADD3 R6, P1, R6, UR6, RZ ;  /* 0x0000000606067c10 */ /* 0x000fc6000ff3e0ff */
[----:B------:R-:W-:Y:S01]  /*62e0*/  IMAD R29, R42, 0xc0, RZ ;  /* 0x000000c02a1d7824 */ /* 0x000fe200078e02ff */
[----:B------:R-:W-:Y:S02]  /*62f0*/  IADD3 R4, P2, R4, UR4, RZ ;  /* 0x0000000404047c10 */ /* 0x000fe4000ff5e0ff */
[----:B------:R-:W-:Y:S02]  /*6300*/  IADD3.X R7, R7, UR7, R21, P1, !PT ;  /* 0x0000000707077c10 */ /* 0x000fe40008ffe415 */
[----:B------:R-:W-:Y:S02]  /*6310*/  CS2R R20, SRZ ;  /* 0x0000000000147805 */ /* 0x000fe4000001ff00 */
[----:B------:R-:W-:Y:S01]  /*6320*/  IADD3.X R5, R5, UR5, R29, P2, !PT ;  /* 0x0000000505057c10 */ /* 0x000fe200097fe41d */
[----:B------:R0:W5:Y:S04]  /*6330*/  @!P3 LDG.E.64 R38, desc[UR44][R6.64] ;  /* 0x0000002c0626b981 */ /* 0x000168000c1e1b00 */
[----:B------:R0:W5:Y:S04]  /*6340*/  @!P4 LDG.E.64 R34, desc[UR44][R6.64+0x10] ;  /* 0x0000102c0622c981 */ /* 0x000168000c1e1b00 */
[----:B------:R0:W5:Y:S04]  /*6350*/  @!P3 LDG.E.64 R36, desc[UR44][R4.64] ;  /* 0x0000002c0424b981 */ /* 0x000168000c1e1b00 */
[----:B------:R0:W5:Y:S02]  /*6360*/  @!P4 LDG.E.64 R20, desc[UR44][R4.64+0x10] ;  /* 0x0000102c0414c981 */ /* 0x000164000c1e1b00 */
.L_x_11301:
[----:B------:R-:W-:Y:S05]  /*6370*/  BSYNC B1 ;  /* 0x0000000000017941 */ /* 0x000fea0003800000 */
.L_x_11300:
[----:B------:R-:W2:Y:S01]  /*6380*/  LDL R29, [R1+0x6c] ;  /* 0x00006c00011d7983 */ /* 0x000ea20000100800 */
[-C--:B0-----:R-:W-:Y:S01]  /*6390*/  IMAD.WIDE.U32 R4, R3, R8.reuse, R12 ;  /* 0x0000000803047225 */ /* 0x081fe200078e000c */
[----:B------:R-:W-:Y:S01]  /*63a0*/  ULDC.64 UR4, c[0x0][0x3c8] ;  /* 0x0000f20000047ab9 */ /* 0x000fe20000000a00 */
[----:B------:R-:W-:Y:S02]  /*63b0*/  ULDC.64 UR6, c[0x0][0x3e0] ;  /* 0x0000f80000067ab9 */ /* 0x000fe40000000a00 */
[C---:B------:R-:W-:Y:S01]  /*63c0*/  IMAD R8, R41.reuse, R8, RZ ;  /* 0x0000000829087224 */ /* 0x040fe200078e02ff */
[----:B------:R-:W-:Y:S01]  /*63d0*/  IADD3 R4, P1, R4, UR4, RZ ;  /* 0x0000000404047c10 */ /* 0x000fe2000ff3e0ff */
[-C--:B------:R-:W-:Y:S01]  /*63e0*/  IMAD R0, R41, R10.reuse, RZ ;  /* 0x0000000a29007224 */ /* 0x080fe200078e02ff */
[----:B------:R-:W-:Y:S01]  /*63f0*/  UMOV UR4, 0xffffffff ;  /* 0xffffffff00047882 */ /* 0x000fe20000000000 */
[----:B------:R-:W-:-:S04]  /*6400*/  IMAD.WIDE.U32 R6, R3, R10, R14 ;  /* 0x0000000a03067225 */ /* 0x000fc800078e000e */
        /* <DEDUP_REMOVED lines=10> */
.L_x_11565:
[----:B------:R-:W-:-:S03]  /*64b0*/  UMOV UR4, 0xffffffff ;  /* 0xffffffff00047882 */ /* 0x000fc60000000000 */
[----:B------:R-:W-:Y:S05]  /*64c0*/  BRA.DIV UR4, `(.L_x_11303) ;  /* 0x000001be04fc7947 */ /* 0x000fea000b800000 */
.L_x_11568:
[----:B------:R-:W-:-:S03]  /*64d0*/  UMOV UR4, 0xffffffff ;  /* 0xffffffff00047882 */ /* 0x000fc60000000000 */
[----:B------:R-:W-:Y:S05]  /*64e0*/  BRA.DIV UR4, `(.L_x_11304) ;  /* 0x000001c2041c7947 */ /* 0x000fea000b800000 */
.L_x_11571:
[----:B------:R-:W-:-:S03]  /*64f0*/  UMOV UR4, 0xffffffff ;  /* 0xffffffff00047882 */ /* 0x000fc60000000000 */
[----:B------:R-:W-:Y:S05]  /*6500*/  BRA.DIV UR4, `(.L_x_11305) ;  /* 0x000001c2043c7947 */ /* 0x000fea000b800000 */
.L_x_11574:
[----:B------:R-:W0:Y:S01]  /*6510*/  SYNCS.PHASECHK.TRANS64.TRYWAIT P1, [R18+URZ+0x13200], R5 ;  /* 0x01320005120075a7 */ /* 0x000e22000802017f */
[----:B------:R-:W-:Y:S04]  /*6520*/  BSSY B1, `(.L_x_11306) ;  /* 0x0000002000017945 */ /* 0x000fe80003800000 */
[----:B0-----:R-:W-:Y:S05]  /*6530*/  @!P1 BRA `(.L_x_11307) ;  /* 0x000001c000589947 */ /* 0x001fea0003800000 */
.L_x_11575:
[----:B------:R-:W-:Y:S05]  /*6540*/  BSYNC B1 ;  /* 0x0000000000017941 */ /* 0x000fea0003800000 */
.L_x_11306:
[----:B------:R-:W-:Y:S05]  /*6550*/  @P0 BRA `(.L_x_11308) ;  /* 0x00000024004c0947 */ /* 0x000fea0003800000 */
[----:B------:R1:W5:Y:S01]  /*6560*/  LDL R41, [R1+0x40] ;  /* 0x0000400001297983 */ /* 0x0003620000100800 */
[----:B------:R-:W2:Y:S01]  /*6570*/  LDC R3, c[0x0][0x3d4] ;  /* 0x0000f500ff037b82 */ /* 0x000ea20000000800 */
[C---:B------:R-:W-:Y:S01]  /*6580*/  VIADD R0, R24.reuse, 0x10 ;  /* 0x0000001018007836 */ /* 0x040fe20000000000 */
[----:B------:R-:W-:Y:S01]  /*6590*/  BSSY B1, `(.L_x_11309) ;  /* 0x000007b000017945 */ /* 0x000fe20003800000 */
[----:B--2---:R-:W-:-:S03]  /*65a0*/  ISETP.GE.AND P0, PT, R24, R3, PT ;  /* 0x000000031800720c */ /* 0x004fc60003f06270 */
[----:B------:R-:W-:-:S10]  /*65b0*/  ISETP.GE.AND P1, PT, R0, R3, PT ;  /* 0x000000030000720c */ /* 0x000fd40003f26270 */
[----:B-1----:R-:W-:Y:S05]  /*65c0*/  @P0 BRA `(.L_x_11310) ;  /* 0x0000000400dc0947 */ /* 0x002fea0003800000 */
[----:B-----5:R-:W-:Y:S01]  /*65d0*/  IMAD.IADD R0, R18, 0x1, R41 ;  /* 0x0000000112007824 */ /* 0x020fe200078e0229 */
[----:B------:R-:W-:Y:S02]  /*65e0*/  SHF.R.U32.HI R3, RZ, 0x8, R38 ;  /* 0x00000008ff037819 */ /* 0x000fe40000011626 */
[----:B------:R-:W-:Y:S02]  /*65f0*/  SHF.R.U32.HI R9, RZ, 0x8, R39 ;  /* 0x00000008ff097819 */ /* 0x000fe40000011627 */
[----:B0-----:R-:W0:Y:S01]  /*6600*/  LDS.128 R4, [R0+0xb000] ;  /* 0x00b0000000047984 */ /* 0x001e220000000c00 */
[----:B------:R-:W-:Y:S02]  /*6610*/  LOP3.LUT R8, R38, 0xff, RZ, 0xc0, !PT ;  /* 0x000000ff26087812 */ /* 0x000fe400078ec0ff */
[----:B------:R-:W-:Y:S02]  /*6620*/  LOP3.LUT R3, R3, 0xff, RZ, 0xc0, !PT ;  /* 0x000000ff03037812 */ /* 0x000fe400078ec0ff */
[----:B------:R-:W-:-:S02]  /*6630*/  LOP3.LUT R10, R39, 0xff, RZ, 0xc0, !PT ;  /* 0x000000ff270a7812 */ /* 0x000fc400078ec0ff */
[----:B------:R-:W-:Y:S02]  /*6640*/  LOP3.LUT R9, R9, 0xff, RZ, 0xc0, !PT ;  /* 0x000000ff09097812 */ /* 0x000fe400078ec0ff */
[----:B------:R-:W-:Y:S02]  /*6650*/  PRMT R3, R3, 0x7604, R8 ;  /* 0x0000760403037816 */ /* 0x000fe40000000008 */
        /* <DEDUP_REMOVED lines=21> */
[----:B0-----:R-:W-:Y:S02]  /*67b0*/  F2FP.F16.E4M3.UNPACK_B R3, R6.H1 ;  /* 0x00000006ff03723e */ /* 0x001fe400030006ff */
        /* <DEDUP_REMOVED lines=88> */
.L_x_11310:
[----:B------:R-:W-:Y:S05]  /*6d40*/  BSYNC B1 ;  /* 0x0000000000017941 */ /* 0x000fea0003800000 */
.L_x_11309:
[----:B------:R-:W-:Y:S05]  /*6d50*/  @P1 BRA `(.L_x_11308) ;  /* 0x0000001c004c1947 */ /* 0x000fea0003800000 */
[----:B------:R-:W-:Y:S02]  /*6d60*/  LEA.HI R26, R27, R26, RZ, 0x2 ;  /* 0x0000001a1b1a7211 */ /* 0x000fe400078f10ff */
[----:B-----5:R-:W-:Y:S02]  /*6d70*/  SHF.R.U32.HI R10, RZ, 0x8, R35 ;  /* 0x00000008ff0a7819 */ /* 0x020fe40000011623 */
[--C-:B-1----:R-:W-:Y:S02]  /*6d80*/  SHF.R.S32.HI R0, RZ, 0x2, R26.reuse ;  /* 0x00000002ff007819 */ /* 0x102fe4000001141a */
[----:B------:R-:W-:Y:S02]  /*6d90*/  SHF.R.S32.HI R3, RZ, 0x1f, R26 ;  /* 0x0000001fff037819 */ /* 0x000fe4000001141a */
[----:B------:R-:W-:Y:S02]  /*6da0*/  SHF.R.U32.HI R15, RZ, 0x8, R21 ;  /* 0x00000008ff0f7819 */ /* 0x000fe40000011615 */
[----:B------:R-:W-:-:S02]  /*6db0*/  LEA.HI R3, R3, R0, RZ, 0x2 ;  /* 0x0000000003037211 */ /* 0x000fc400078f10ff */
[----:B------:R-:W-:Y:S02]  /*6dc0*/  SHF.R.U32.HI R12, RZ, 0x8, R20 ;  /* 0x00000008ff0c7819 */ /* 0x000fe40000011614 */
[----:B------:R-:W-:Y:S02]  /*6dd0*/  LOP3.LUT R3, R3, 0xfffffffc, RZ, 0xc0, !PT ;  /* 0xfffffffc03037812 */ /* 0x000fe400078ec0ff */
[----:B------:R-:W-:Y:S02]  /*6de0*/  LOP3.LUT R9, R35, 0xff, RZ, 0xc0, !PT ;  /* 0x000000ff23097812 */ /* 0x000fe400078ec0ff */
[----:B------:R-:W-:Y:S01]  /*6df0*/  LOP3.LUT R14, R21, 0xff, RZ, 0xc0, !PT ;  /* 0x000000ff150e7812 */ /* 0x000fe200078ec0ff */
[----:B------:R-:W-:Y:S01]  /*6e00*/  IMAD.IADD R3, R0, 0x1, -R3 ;  /* 0x0000000100037824 */ /* 0x000fe200078e0a03 */
[----:B------:R-:W-:Y:S02]  /*6e10*/  LOP3.LUT R10, R10, 0xff, RZ, 0xc0, !PT ;  /* 0x000000ff0a0a7812 */ /* 0x000fe400078ec0ff */
[----:B------:R-:W-:-:S02]  /*6e20*/  LOP3.LUT R15, R15, 0xff, RZ, 0xc0, !PT ;  /* 0x000000ff0f0f7812 */ /* 0x000fc400078ec0ff */
[----:B------:R-:W-:Y:S01]  /*6e30*/  LOP3.LUT P0, RZ, R3, 0x2, RZ, 0xc0, !PT ;  /* 0x0000000203ff7812 */ /* 0x000fe2000780c0ff */
[----:B------:R-:W-:Y:S01]  /*6e40*/  IMAD.IADD R3, R18, 0x1, R41 ;  /* 0x0000000112037824 */ /* 0x000fe200078e0229 */
[----:B------:R-:W-:Y:S02]  /*6e50*/  SHF.R.U32.HI R8, RZ, 0x8, R34 ;  /* 0x00000008ff087819 */ /* 0x000fe40000011622 */
[----:B------:R-:W-:Y:S01]  /*6e60*/  LOP3.LUT R11, R20, 0xff, RZ, 0xc0, !PT ;  /* 0x000000ff140b7812 */ /* 0x000fe200078ec0ff */
[----:B------:R-:W-:Y:S01]  /*6e70*/  VIADD R0, R3, 0x20 ;  /* 0x0000002003007836 */ /* 0x000fe20000000000 */
[----:B------:R-:W-:Y:S02]  /*6e80*/  LOP3.LUT R12, R12, 0xff, RZ, 0xc0, !PT ;  /* 0x000000ff0c0c7812 */ /* 0x000fe400078ec0ff */
[----:B------:R-:W-:Y:S02]  /*6e90*/  PRMT R10, R10, 0x7604, R9 ;  /* 0x000076040a0a7816 */ /* 0x000fe40000000009 */
[----:B------:R-:W-:-:S02]  /*6ea0*/  PRMT R15, R15, 0x7604, R14 ;  /* 0x000076040f0f7816 */ /* 0x000fc4000000000e */
[----:B------:R-:W-:Y:S01]  /*6eb0*/  SHF.R.U32.HI R9, RZ, 0x10, R35 ;  /* 0x00000010ff097819 */ /* 0x000fe20000011623 */
[----:B------:R-:W-:Y:S01]  /*6ec0*/  @P0 VIADD R0, R3, 0xffffffe0 ;  /* 0xffffffe003000836 */ /* 0x000fe20000000000 */
[----:B------:R-:W-:Y:S02]  /*6ed0*/  SHF.R.U32.HI R14, RZ, 0x10, R21 ;  /* 0x00000010ff0e7819 */ /* 0x000fe40000011615 */
[----:B------:R-:W-:Y:S02]  /*6ee0*/  LOP3.LUT R3, R34, 0xff, RZ, 0xc0, !PT ;  /* 0x000000ff22037812 */ /* 0x000fe400078ec0ff */
[----:B0-----:R-:W0:Y:S01]  /*6ef0*/  LDS.128 R4, [R0+0xb000] ;  /* 0x00b0000000047984 */ /* 0x001e220000000c00 */
[----:B------:R-:W-:Y:S02]  /*6f00*/  LOP3.LUT R8, R8, 0xff, RZ, 0xc0, !PT ;  /* 0x000000ff08087812 */ /* 0x000fe400078ec0ff */
[----:B------:R-:W-:Y:S02]  /*6f10*/  PRMT R13, R12, 0x7604, R11 ;  /* 0x000076040c0d7816 */ /* 0x000fe4000000000b */
[----:B------:R-:W-:-:S02]  /*6f20*/  SHF.R.U32.HI R11, RZ, 0x10, R20 ;  /* 0x00000010ff0b7819 */ /* 0x000fc40000011614 */
[----:B------:R-:W-:Y:S02]  /*6f30*/  LOP3.LUT R9, R9, 0xff, RZ, 0xc0, !PT ;  /* 0x000000ff09097812 */ /* 0x000fe400078ec0ff */
[----:B------:R-:W-:Y:S02]  /*6f40*/  LOP3.LUT R14, R14, 0xff, RZ, 0xc0, !PT ;  /* 0x000000ff0e0e7812 */ /* 0x000fe400078ec0ff */
[----:B------:R-:W-:Y:S02]  /*6f50*/  PRMT R8, R8, 0x7604, R3 ;  /* 0x0000760408087816 */ /* 0x000fe40000000003 */
[----:B------:R-:W-:Y:S02]  /*6f60*/  SHF.R.U32.HI R3, RZ, 0x10, R34 ;  /* 0x00000010ff037819 */ /* 0x000fe40000011622 */
[----:B------:R-:W-:Y:S02]  /*6f70*/  LOP3.LUT R12, R11, 0xff, RZ, 0xc0, !PT ;  /* 0x000000ff0b0c7812 */ /* 0x000fe400078ec0ff */
[----:B------:R-:W-:-:S02]  /*6f80*/  PRMT R11, R9, 0x7054, R10 ;  /* 0x00007054090b7816 */ /* 0x000fc4000000000a */
[----:B------:R-:W-:Y:S02]  /*6f90*/  PRMT R25, R14, 0x7054, R15 ;  /* 0x000070540e197816 */ /* 0x000fe4000000000f */
[----:B------:R-:W-:Y:S02]  /*6fa0*/  LOP3.LUT R3, R3, 0xff, RZ, 0xc0, !PT ;  /* 0x000000ff03037812 */ /* 0x000fe400078ec0ff */
[----:B------:R-:W-:Y:S02]  /*6fb0*/  PRMT R15, R12, 0x7054, R13 ;  /* 0x000070540c0f7816 */ /* 0x000fe4000000000d */
[----:B------:R-:W-:Y:S02]  /*6fc0*/  LOP3.LUT R12, R11, 0xff000000, R35, 0xf8, !PT ;  /* 0xff0000000b0c7812 */ /* 0x000fe400078ef823 */
[----:B------:R-:W-:Y:S02]  /*6fd0*/  LOP3.LUT R25, R25, 0xff000000, R21, 0xf8, !PT ;  /* 0xff00000019197812 */ /* 0x000fe400078ef815 */
[----:B------:R-:W-:-:S02]  /*6fe0*/  PRMT R9, R3, 0x7054, R8 ;  /* 0x0000705403097816 */ /* 0x000fc40000000008 */
[----:B------:R-:W-:Y:S02]  /*6ff0*/  F2FP.F16.E4M3.UNPACK_B R13, R12 ;  /* 0x0000000cff0d723e */ /* 0x000fe400020006ff */
[-C--:B------:R-:W-:Y:S02]  /*7000*/  F2FP.F16.E4M3.UNPACK_B R21, R25.reuse ;  /* 0x00000019ff15723e */ /* 0x080fe400020006ff */
[----:B------:R-:W-:Y:S01]  /*7010*/  LOP3.LUT R15, R15, 0xff000000, R20, 0xf8, !PT ;  /* 0xff0000000f0f7812 */ /* 0x000fe200078ef814 */
[----:B------:R-:W-:Y:S01]  /*7020*/  HADD2.F32 R14, -RZ, R13.H1_H1 ;  /* 0x3000000dff0e7230 */ /* 0x000fe20000004100 */
[----:B------:R-:W-:Y:S01]  /*7030*/  LOP3.LUT R34, R9, 0xff000000, R34, 0xf8, !PT ;  /* 0xff00000009227812 */ /* 0x000fe200078ef822 */
[--C-:B------:R-:W-:Y:S01]  /*7040*/  HADD2.F32 R20, -RZ, R21.reuse.H1_H1 ;  /* 0x30000015ff147230 */ /* 0x100fe20000004100 */
[----:B------:R-:W-:Y:S01]  /*7050*/  F2FP.F16.E4M3.UNPACK_B R25, R25.H1 ;  /* 0x00000019ff19723e */ /* 0x000fe200030006ff */
[----:B------:R-:W-:Y:S01]  /*7060*/  HADD2.F32 R21, -RZ, R21.H0_H0 ;  /* 0x20000015ff157230 */ /* 0x000fe20000004100 */
[-C--:B0-----:R-:W-:Y:S01]  /*7070*/  F2FP.F16.E4M3.UNPACK_B R3, R6.reuse.H1 ;  /* 0x00000006ff03723e */ /* 0x081fe200030006ff */
[----:B------:R-:W-:Y:S01]  /*7080*/  HADD2.F32 R13, -RZ, R13.H0_H0 ;  /* 0x2000000dff0d7230 */ /* 0x000fe20000004100 */
[----:B------:R-:W-:-:S02]  /*7090*/  F2FP.F16.E4M3.UNPACK_B R6, R6 ;  /* 0x00000006ff06723e */ /* 0x000fc400020006ff */
[-C--:B------:R-:W-:Y:S01]  /*70a0*/  F2FP.F16.E4M3.UNPACK_B R10, R7.reuse ;  /* 0x00000007ff0a723e */ /* 0x080fe200020006ff */
[--C-:B------:R-:W-:Y:S01]  /*70b0*/  HADD2.F32 R8, -RZ, R3.reuse.H1_H1 ;  /* 0x30000003ff087230 */ /* 0x100fe20000004100 */
[----:B------:R-:W-:Y:S01]  /*70c0*/  F2FP.F16.E4M3.UNPACK_B R11, R7.H1 ;  /* 0x00000007ff0b723e */ /* 0x000fe200030006ff */
[----:B------:R-:W-:Y:S01]  /*70d0*/  HADD2.F32 R9, -RZ, R3.H0_H0 ;  /* 0x20000003ff097230 */ /* 0x000fe20000004100 */
[-C--:B------:R-:W-:Y:S02]  /*70e0*/  F2FP.F16.E4M3.UNPACK_B R7, R5.reuse ;  /* 0x00000005ff07723e */ /* 0x080fe400020006ff */
[C---:B------:R-:W-:Y:S01]  /*70f0*/  FMUL.FTZ R24, R8.reuse, R20 ;  /* 0x0000001408187220 */ /* 0x040fe20000410000 */
[-C--:B------:R-:W-:Y:S01]  /*7100*/  FMUL.FTZ R27, R8, R14.reuse ;  /* 0x0000000e081b7220 */ /* 0x080fe20000410000 */
[----:B------:R-:W-:Y:S01]  /*7110*/  F2FP.F16.E4M3.UNPACK_B R8, R5.H1 ;  /* 0x00000005ff08723e */ /* 0x000fe200030006ff */
[--C-:B------:R-:W-:Y:S02]  /*7120*/  HADD2.F32 R5, -RZ, R6.reuse.H1_H1 ;  /* 0x30000006ff057230 */ /* 0x100fe40000004100 */
[C---:B------:R-:W-:Y:S01]  /*7130*/  FFMA.FTZ R26, R9.reuse, R14, -R24 ;  /* 0x0000000e091a7223 */ /* 0x040fe20000010818 */
[----:B------:R-:W-:Y:S01]  /*7140*/  FFMA.FTZ R27, R9, R20, R27 ;  /* 0x00000014091b7223 */ /* 0x000fe2000001001b */
[----:B------:R-:W-:Y:S01]  /*7150*/  HADD2.F32 R6, -RZ, R6.H0_H0 ;  /* 0x20000006ff067230 */ /* 0x000fe20000004100 */
[----:B------:R-:W-:Y:S01]  /*7160*/  F2FP.F16.E4M3.UNPACK_B R12, R12.H1 ;  /* 0x0000000cff0c723e */ /* 0x000fe200030006ff */
[C---:B------:R-:W-:Y:S01]  /*7170*/  FMUL.FTZ R9, R5.reuse, R21 ;  /* 0x0000001505097220 */ /* 0x040fe20000410000 */
[----:B------:R-:W-:Y:S01]  /*7180*/  FMUL.FTZ R20, R5, R13 ;  /* 0x0000000d05147220 */ /* 0x000fe20000410000 */
[----:B------:R-:W-:Y:S01]  /*7190*/  HADD2.F32 R14, -RZ, R25.H0_H0 ;  /* 0x20000019ff0e7230 */ /* 0x000fe20000004100 */
[----:B------:R-:W-:Y:S01]  /*71a0*/  F2FP.F16.E4M3.UNPACK_B R3, R4 ;  /* 0x00000004ff03723e */ /* 0x000fe200020006ff */
[----:B------:R-:W-:-:S02]  /*71b0*/  HADD2.F32 R5, -RZ, R10.H1_H1 ;  /* 0x3000000aff057230 */ /* 0x000fc40000004100 */
        /* <DEDUP_REMOVED lines=11> */
[----:B------:R-:W-:Y:S01]  /*7270*/  HADD2.F32 R11, -RZ, R11.H0_H0 ;  /* 0x2000000bff0b7230 */ /* 0x000fe20000004100 */
[----:B------:R-:W-:Y:S01]  /*7280*/  F2FP.F16.E4M3.UNPACK_B R5, R34 ;  /* 0x00000022ff05723e */ /* 0x000fe200020006ff */
[C---:B------:R-:W-:Y:S01]  /*7290*/  FMUL.FTZ R10, R6.reuse, R12 ;  /* 0x0000000c060a7220 */ /* 0x040fe20000410000 */
[----:B------:R-:W-:Y:S01]  /*72a0*/  F2FP.F16.E4M3.UNPACK_B R4, R4.H1 ;  /* 0x00000004ff04723e */ /* 0x000fe200030006ff */
[----:B------:R-:W-:Y:S01]  /*72b0*/  FMUL.FTZ R20, R6, R25 ;  /* 0x0000001906147220 */ /* 0x000fe20000410000 */
[----:B------:R-:W-:Y:S01]  /*72c0*/  F2FP.F16.E4M3.UNPACK_B R13, R15 ;  /* 0x0000000fff0d723e */ /* 0x000fe200020006ff */
[----:B------:R-:W-:Y:S01]  /*72d0*/  FFMA.FTZ R32, R11, R25, R10 ;  /* 0x000000190b207223 */ /* 0x000fe2000001000a */
[----:B------:R-:W-:-:S02]  /*72e0*/  HADD2.F32 R10, -RZ, R5.H1_H1 ;  /* 0x30000005ff0a7230 */ /* 0x000fc40000004100 */
[----:B------:R-:W-:Y:S01]  /*72f0*/  FFMA.FTZ R31, R11, R12, -R20 ;  /* 0x0000000c0b1f7223 */ /* 0x000fe20000010814 */
[----:B------:R-:W-:Y:S01]  /*7300*/  HADD2.F32 R9, -RZ, R5.H0_H0 ;  /* 0x20000005ff097230 */ /* 0x000fe20000004100 */
[----:B------:R-:W-:Y:S01]  /*7310*/  F2FP.F16.E4M3.UNPACK_B R34, R34.H1 ;  /* 0x00000022ff22723e */ /* 0x000fe200030006ff */
[--C-:B------:R-:W-:Y:S01]  /*7320*/  HADD2.F32 R12, -RZ, R13.reuse.H1_H1 ;  /* 0x3000000dff0c7230 */ /* 0x100fe20000004100 */
[----:B------:R-:W-:Y:S01]  /*7330*/  F2FP.F16.E4M3.UNPACK_B R15, R15.H1 ;  /* 0x0000000fff0f723e */ /* 0x000fe200030006ff */
[--C-:B------:R-:W-:Y:S02]  /*7340*/  HADD2.F32 R6, -RZ, R4.reuse.H1_H1 ;  /* 0x30000004ff067230 */ /* 0x100fe40000004100 */
[----:B------:R-:W-:Y:S02]  /*7350*/  HADD2.F32 R5, -RZ, R4.H0_H0 ;  /* 0x20000004ff057230 */ /* 0x000fe40000004100 */
[----:B------:R-:W-:Y:S02]  /*7360*/  HADD2.F32 R13, -RZ, R13.H0_H0 ;  /* 0x2000000dff0d7230 */ /* 0x000fe40000004100 */
[----:B------:R-:W-:Y:S01]  /*7370*/  FMUL.FTZ R14, R6, R12 ;  /* 0x0000000c060e7220 */ /* 0x000fe20000410000 */
[----:B------:R-:W-:-:S02]  /*7380*/  HADD2.F32 R4, -RZ, R3.H1_H1 ;  /* 0x30000003ff047230 */ /* 0x000fc40000004100 */
[-C--:B------:R-:W-:Y:S01]  /*7390*/  FMUL.FTZ R20, R6, R10.reuse ;  /* 0x0000000a06147220 */ /* 0x080fe20000410000 */
[----:B------:R-:W-:Y:S02]  /*73a0*/  HADD2.F32 R3, -RZ, R3.H0_H0 ;  /* 0x20000003ff037230 */ /* 0x000fe40000004100 */
[C---:B------:R-:W-:Y:S01]  /*73b0*/  FFMA.FTZ R14, R5.reuse, R10, -R14 ;  /* 0x0000000a050e7223 */ /* 0x040fe2000001080e */
[C---:B------:R-:W-:Y:S01]  /*73c0*/  FMUL.FTZ R6, R4.reuse, R13 ;  /* 0x0000000d04067220 */ /* 0x040fe20000410000 */
[-C--:B------:R-:W-:Y:S01]  /*73d0*/  FMUL.FTZ R4, R4, R9.reuse ;  /* 0x0000000904047220 */ /* 0x080fe20000410000 */
[----:B------:R-:W-:Y:S01]  /*73e0*/  FFMA.FTZ R11, R5, R12, R20 ;  /* 0x0000000c050b7223 */ /* 0x000fe20000010014 */
[----:B------:R-:W-:Y:S02]  /*73f0*/  HADD2.F32 R5, -RZ, R34.H1_H1 ;  /* 0x30000022ff057230 */ /* 0x000fe40000004100 */
[C---:B------:R-:W-:Y:S01]  /*7400*/  FFMA.FTZ R10, R3.reuse, R9, -R6 ;  /* 0x00000009030a7223 */ /* 0x040fe20000010806 */
        /* <DEDUP_REMOVED lines=26> */
.L_x_11299:
[----:B------:R-:W2:Y:S04]  /*75b0*/  LDL R3, [R1+0x38] ;  /* 0x0000380001037983 */ /* 0x000ea80000100800 */
[----:B------:R-:W2:Y:S01]  /*75c0*/  LDL R36, [R1+0x54] ;  /* 0x0000540001247983 */ /* 0x000ea20000100800 */
[----:B------:R-:W0:Y:S01]  /*75d0*/  S2R R0, SR_TID.X ;  /* 0x0000000000007919 */ /* 0x000e220000002100 */
[--C-:B------:R-:W-:Y:S01]  /*75e0*/  SHF.R.S32.HI R13, RZ, 0x1f, R22.reuse ;  /* 0x0000001fff0d7819 */ /* 0x100fe20000011416 */
[----:B------:R-:W1:Y:S01]  /*75f0*/  LDC R31, c[0x0][0x3d4] ;  /* 0x0000f500ff1f7b82 */ /* 0x000e620000000800 */
[----:B------:R-:W-:Y:S01]  /*7600*/  IMAD.MOV.U32 R12, RZ, RZ, R22 ;  /* 0x000000ffff0c7224 */ /* 0x000fe200078e0016 */
[----:B------:R-:W-:Y:S01]  /*7610*/  ULDC.64 UR4, c[0x0][0x3c8] ;  /* 0x0000f20000047ab9 */ /* 0x000fe20000000a00 */
[----:B------:R-:W-:Y:S01]  /*7620*/  IMAD R24, R45, R10, RZ ;  /* 0x0000000a2d187224 */ /* 0x000fe200078e02ff */
[----:B------:R-:W-:Y:S01]  /*7630*/  ULDC.64 UR6, c[0x0][0x3e0] ;  /* 0x0000f80000067ab9 */ /* 0x000fe20000000a00 */
[----:B0-----:R-:W-:-:S02]  /*7640*/  VIADD R35, R0, 0xffffff80 ;  /* 0xffffff8000237836 */ /* 0x001fc40000000000 */
[----:B------:R-:W-:-:S05]  /*7650*/  VIADD R34, R0, 0xffffff80 ;  /* 0xffffff8000227836 */ /* 0x000fca0000000000 */
[----:B------:R-:W-:Y:S02]  /*7660*/  LEA.HI R34, R34, R35, RZ, 0x1 ;  /* 0x0000002322227211 */ /* 0x000fe400078f08ff */
[----:B------:R-:W3:Y:S02]  /*7670*/  LDL R35, [R1+0x6c] ;  /* 0x00006c0001237983 */ /* 0x000ee40000100800 */
[----:B------:R-:W-:Y:S01]  /*7680*/  SHF.R.S32.HI R34, RZ, 0x1, R34 ;  /* 0x00000001ff227819 */ /* 0x000fe20000011422 */
[----:B------:R-:W-:-:S04]  /*7690*/  IMAD R0, R45, R8, RZ ;  /* 0x000000082d007224 */ /* 0x000fc800078e02ff */
[----:B------:R-:W-:-:S04]  /*76a0*/  IMAD.WIDE.U32 R14, R34, R8, R12 ;  /* 0x00000008220e7225 */ /* 0x000fc800078e000c */
[----:B------:R-:W-:Y:S01]  /*76b0*/  IMAD.WIDE.U32 R20, R34, R10, R12 ;  /* 0x0000000a22147225 */ /* 0x000fe200078e000c */
[----:B------:R-:W-:-:S03]  /*76c0*/  IADD3 R12, P0, R14, R32, RZ ;  /* 0x000000200e0c7210 */ /* 0x000fc60007f1e0ff */
[----:B------:R-:W-:Y:S01]  /*76d0*/  IMAD R0, R34, R9, R0 ;  /* 0x0000000922007224 */ /* 0x000fe200078e0200 */
[----:B------:R-:W-:Y:S01]  /*76e0*/  IADD3 R14, P1, R20, R30, RZ ;  /* 0x0000001e140e7210 */ /* 0x000fe20007f3e0ff */
[----:B------:R-:W-:-:S03]  /*76f0*/  IMAD R24, R34, R11, R24 ;  /* 0x0000000b22187224 */ /* 0x000fc600078e0218 */
[----:B------:R-:W-:Y:S02]  /*7700*/  IADD3.X R13, R43, R0, R15, P0, !PT ;  /* 0x000000002b0d7210 */ /* 0x000fe400007fe40f */
[----:B------:R-:W0:Y:S01]  /*7710*/  LDC R0, c[0x0][0x428] ;  /* 0x00010a00ff007b82 */ /* 0x000e220000000800 */
[----:B------:R-:W-:Y:S01]  /*7720*/  IADD3.X R15, R29, R24, R21, P1, !PT ;  /* 0x000000181d0f7210 */ /* 0x000fe20000ffe415 */
[----:B------:R-:W-:-:S04]  /*7730*/  IMAD.WIDE.U32 R6, R6, 0xc0, R12 ;  /* 0x000000c006067825 */ /* 0x000fc800078e000c */
[----:B------:R-:W-:Y:S01]  /*7740*/  IMAD.WIDE.U32 R4, R4, 0xc0, R14 ;  /* 0x000000c004047825 */ /* 0x000fe200078e000e */
[----:B------:R-:W-:-:S03]  /*7750*/  IADD3 R12, P1, R6, UR4, RZ ;  /* 0x00000004060c7c10 */ /* 0x000fc6000ff3e0ff */
[----:B------:R-:W-:Y:S01]  /*7760*/  IMAD R15, R42, 0xc0, RZ ;  /* 0x000000c02a0f7824 */ /* 0x000fe200078e02ff */
[----:B------:R-:W-:Y:S02]  /*7770*/  IADD3 R14, P2, R4, UR6, RZ ;  /* 0x00000006040e7c10 */ /* 0x000fe4000ff5e0ff */
[----:B------:R-:W-:Y:S02]  /*7780*/  CS2R R24, SRZ ;  /* 0x0000000000187805 */ /* 0x000fe4000001ff00 */
[----:B------:R-:W-:Y:S02]  /*7790*/  CS2R R26, SRZ ;  /* 0x00000000001a7805 */ /* 0x000fe4000001ff00 */
[----:B------:R-:W-:Y:S02]  /*77a0*/  IADD3.X R15, R15, UR7, R5, P2, !PT ;  /* 0x000000070f0f7c10 */ /* 0x000fe400097fe405 */
[----:B------:R-:W-:Y:S01]  /*77b0*/  CS2R R4, SRZ ;  /* 0x0000000000047805 */ /* 0x000fe2000001ff00 */
[----:B--2---:R-:W-:-:S05]  /*77c0*/  IMAD R3, R36, -0xc0, R3 ;  /* 0xffffff4024037824 */ /* 0x004fca00078e0203 */
[----:B------:R-:W-:-:S04]  /*77d0*/  VIMNMX R20, R3, 0xc0, PT ;  /* 0x000000c003147848 */ /* 0x000fc80003fe0100 */
[----:B------:R-:W-:Y:S01]  /*77e0*/  ISETP.GE.AND P0, PT, R34, R20, PT ;  /* 0x000000142200720c */ /* 0x000fe20003f06270 */
[----:B------:R-:W-:-:S03]  /*77f0*/  IMAD R3, R40, 0xc0, RZ ;  /* 0x000000c028037824 */ /* 0x000fc600078e02ff */
[----:B-1----:R-:W-:Y:S02]  /*7800*/  ISETP.GE.OR P0, PT, R22, R31, P0 ;  /* 0x0000001f1600720c */ /* 0x002fe40000706670 */
[----:B------:R-:W-:Y:S02]  /*7810*/  IADD3.X R13, R3, UR5, R7, P1, !PT ;  /* 0x00000005030d7c10 */ /* 0x000fe40008ffe407 */
[----:B------:R-:W-:-:S09]  /*7820*/  CS2R R6, SRZ ;  /* 0x0000000000067805 */ /* 0x000fd2000001ff00 */
[----:B------:R1:W5:Y:S04]  /*7830*/  @!P0 LDG.E.128 R24, desc[UR44][R12.64] ;  /* 0x0000002c0c188981 */ /* 0x000368000c1e1d00 */
[----:B------:R2:W5:Y:S01]  /*7840*/  @!P0 LDG.E.128 R4, desc[UR44][R14.64] ;  /* 0x0000002c0e048981 */ /* 0x000562000c1e1d00 */
[----:B0-----:R-:W-:-:S13]  /*7850*/  ISETP.NE.AND P0, PT, R0, 0x1, PT ;  /* 0x000000010000780c */ /* 0x001fda0003f05270 */
[----:B------:R-:W0:Y:S08]  /*7860*/  @P0 LDC R0, c[0x0][0x42c] ;  /* 0x00010b00ff000b82 */ /* 0x000e300000000800 */
[----:B------:R-:W4:Y:S01]  /*7870*/  @P0 LDC R21, c[0x0][0x430] ;  /* 0x00010c00ff150b82 */ /* 0x000f220000000800 */
[----:B------:R-:W-:Y:S02]  /*7880*/  IMAD R3, R36, 0xc0, R34 ;  /* 0x000000c024037824 */ /* 0x000fe400078e0222 */
[----:B-1----:R-:W-:-:S02]  /*7890*/  IMAD.MOV.U32 R12, RZ, RZ, R32 ;  /* 0x000000ffff0c7224 */ /* 0x002fc400078e0020 */
[----:B------:R-:W-:Y:S02]  /*78a0*/  IMAD.MOV.U32 R13, RZ, RZ, R43 ;  /* 0x000000ffff0d7224 */ /* 0x000fe400078e002b */
[----:B0-----:R-:W-:-:S05]  /*78b0*/  @P0 IMAD.HI.U32 R0, R3, R0, RZ ;  /* 0x0000000003000227 */ /* 0x001fca00078e00ff */
[----:B----4-:R-:W-:Y:S01]  /*78c0*/  @P0 SHF.R.U32.HI R3, RZ, R21, R0 ;  /* 0x00000015ff030219 */ /* 0x010fe20000011600 */
[----:B--2---:R-:W-:-:S03]  /*78d0*/  IMAD.MOV.U32 R14, RZ, RZ, R30 ;  /* 0x000000ffff0e7224 */ /* 0x004fc600078e001e */
[----:B------:R-:W-:Y:S01]  /*78e0*/  SHF.R.S32.HI R21, RZ, 0x1f, R3 ;  /* 0x0000001fff157819 */ /* 0x000fe20000011403 */
[----:B------:R-:W-:Y:S02]  /*78f0*/  IMAD.MOV.U32 R15, RZ, RZ, R29 ;  /* 0x000000ffff0f7224 */ /* 0x000fe400078e001d */
[----:B------:R-:W-:-:S04]  /*7900*/  IMAD.WIDE.U32 R12, R3, R8, R12 ;  /* 0x00000008030c7225 */ /* 0x000fc800078e000c */
[C---:B------:R-:W-:Y:S02]  /*7910*/  IMAD R8, R21.reuse, R8, RZ ;  /* 0x0000000815087224 */ /* 0x040fe400078e02ff */
[-C--:B------:R-:W-:Y:S02]  /*7920*/  IMAD R0, R21, R10.reuse, RZ ;  /* 0x0000000a15007224 */ /* 0x080fe400078e02ff */
[----:B------:R-:W-:-:S04]  /*7930*/  IMAD.WIDE.U32 R14, R3, R10, R14 ;  /* 0x0000000a030e7225 */ /* 0x000fc800078e000e */
[C---:B------:R-:W-:Y:S01]  /*7940*/  IMAD R9, R3.reuse, R9, R8 ;  /* 0x0000000903097224 */ /* 0x040fe200078e0208 */
[----:B------:R-:W-:Y:S01]  /*7950*/  IADD3 R8, P0, R12, UR4, RZ ;  /* 0x000000040c087c10 */ /* 0x000fe2000ff1e0ff */
[----:B------:R-:W-:Y:S01]  /*7960*/  IMAD R3, R3, R11, R0 ;  /* 0x0000000b03037224 */ /* 0x000fe200078e0200 */
[----:B------:R-:W-:Y:S01]  /*7970*/  IADD3 R0, P1, R14, UR6, RZ ;  /* 0x000000060e007c10 */ /* 0x000fe2000ff3e0ff */
[----:B------:R-:W-:Y:S01]  /*7980*/  UMOV UR4, 0xffffffff ;  /* 0xffffffff00047882 */ /* 0x000fe20000000000 */
[----:B------:R-:W-:Y:S02]  /*7990*/  IADD3.X R13, R13, UR5, R9, P0, !PT ;  /* 0x000000050d0d7c10 */ /* 0x000fe400087fe409 */
[----:B------:R-:W-:Y:S02]  /*79a0*/  IADD3.X R3, R15, UR7, R3, P1, !PT ;  /* 0x000000070f037c10 */ /* 0x000fe40008ffe403 */
[----:B---3--:R-:W-:Y:S01]  /*79b0*/  LEA.HI R9, R35, R35, RZ, 0x1 ;  /* 0x0000002323097211 */ /* 0x008fe200078f08ff */
[----:B------:R-:W-:Y:S06]  /*79c0*/  BRA.DIV UR4, `(.L_x_11311) ;  /* 0x000001ae04487947 */ /* 0x000fec000b800000 */
.L_x_11578:
[----:B------:R-:W-:Y:S01]  /*79d0*/  UMOV UR4, 0xffffffff ;  /* 0xffffffff00047882 */ /* 0x000fe20000000000 */
[----:B------:R-:W-:Y:S02]  /*79e0*/  LOP3.LUT R9, R9, 0xfffffffe, RZ, 0xc0, !PT ;  /* 0xfffffffe09097812 */ /* 0x000fe400078ec0ff */
[----:B------:R-:W-:Y:S05]  /*79f0*/  BRA.DIV UR4, `(.L_x_11312) ;  /* 0x000001ae04607947 */ /* 0x000fea000b800000 */
.L_x_11581:
[----:B------:R-:W-:Y:S01]  /*7a00*/  UMOV UR4, 0xffffffff ;  /* 0xffffffff00047882 */ /* 0x000fe20000000000 */
[----:B------:R-:W-:Y:S02]  /*7a10*/  IMAD.IADD R9, R35, 0x1, -R9 ;  /* 0x0000000123097824 */ /* 0x000fe400078e0a09 */
[----:B------:R-:W-:Y:S05]  /*7a20*/  BRA.DIV UR4, `(.L_x_11313) ;  /* 0x000001ae047c7947 */ /* 0x000fea000b800000 */
.L_x_11584:
[----:B------:R-:W-:Y:S01]  /*7a30*/  UMOV UR4, 0xffffffff ;  /* 0xffffffff00047882 */ /* 0x000fe20000000000 */
[----:B------:R-:W-:Y:S02]  /*7a40*/  SHF.L.U32 R3, R9, 0x1f, RZ ;  /* 0x0000001f09037819 */ /* 0x000fe400000006ff */
[----:B------:R-:W-:Y:S05]  /*7a50*/  BRA.DIV UR4, `(.L_x_11314) ;  /* 0x000001ae04987947 */ /* 0x000fea000b800000 */
.L_x_11587:
[----:B------:R-:W0:Y:S01]  /*7a60*/  SYNCS.PHASECHK.TRANS64.TRYWAIT P1, [R18+URZ+0x13200], R3 ;  /* 0x01320003120075a7 */ /* 0x000e22000802017f */
[----:B------:R-:W-:Y:S01]  /*7a70*/  ISETP.GE.AND P0, PT, R22, R31, PT ;  /* 0x0000001f1600720c */ /* 0x000fe20003f06270 */
[----:B------:R-:W-:Y:S03]  /*7a80*/  BSSY B1, `(.L_x_11315) ;  /* 0x0000003000017945 */ /* 0x000fe60003800000 */
[----:B------:R-:W-:Y:S01]  /*7a90*/  ISETP.GE.OR P0, PT, R34, R20, P0 ;  /* 0x000000142200720c */ /* 0x000fe20000706670 */
[----:B0-----:R-:W-:-:S12]  /*7aa0*/  @!P1 BRA `(.L_x_11316) ;  /* 0x000001ac00ac9947 */ /* 0x001fd80003800000 */
.L_x_11588:
[----:B------:R-:W-:Y:S05]  /*7ab0*/  BSYNC B1 ;  /* 0x0000000000017941 */ /* 0x000fea0003800000 */
.L_x_11315:
[----:B------:R-:W-:Y:S05]  /*7ac0*/  @P0 BRA `(.L_x_11308) ;  /* 0x0000000c00f00947 */ /* 0x000fea0003800000 */
[----:B------:R-:W2:Y:S04]  /*7ad0*/  LDL R14, [R1+0x4c] ;  /* 0x00004c00010e7983 */ /* 0x000ea80000100800 */
[----:B------:R-:W3:Y:S04]  /*7ae0*/  LDL R29, [R1+0x60] ;  /* 0x00006000011d7983 */ /* 0x000ee80000100800 */
[----:B------:R-:W4:Y:S01]  /*7af0*/  LDL R51, [R1+0x74] ;  /* 0x0000740001337983 */ /* 0x000f220000100800 */
[----:B0----5:R-:W-:Y:S02]  /*7b00*/  SHF.R.U32.HI R3, RZ, 0x8, R24 ;  /* 0x00000008ff037819 */ /* 0x021fe40000011618 */
[----:B------:R-:W-:-:S02]  /*7b10*/  SHF.R.U32.HI R9, RZ, 0x8, R25 ;  /* 0x00000008ff097819 */ /* 0x000fc40000011619 */
[----:B------:R-:W-:Y:S02]  /*7b20*/  LOP3.LUT R0, R24, 0xff, RZ, 0xc0, !PT ;  /* 0x000000ff18007812 */ /* 0x000fe400078ec0ff */
[----:B------:R-:W-:Y:S02]  /*7b30*/  LOP3.LUT R3, R3, 0xff, RZ, 0xc0, !PT ;  /* 0x000000ff03037812 */ /* 0x000fe400078ec0ff */
[----:B------:R-:W-:Y:S02]  /*7b40*/  LOP3.LUT R8, R25, 0xff, RZ, 0xc0, !PT ;  /* 0x000000ff19087812 */ /* 0x000fe400078ec0ff */
[----:B------:R-:W-:Y:S02]  /*7b50*/  LOP3.LUT R9, R9, 0xff, RZ, 0xc0, !PT ;  /* 0x000000ff09097812 */ /* 0x000fe400078ec0ff */
[----:B------:R-:W-:Y:S01]  /*7b60*/  PRMT R20, R3, 0x7604, R0 ;  /* 0x0000760403147816 */ /* 0x000fe20000000000 */
[----:B------:R-:W-:Y:S01]  /*7b70*/  IMAD.IADD R0, R22, 0x1, R31 ;  /* 0x0000000116007824 */ /* 0x000fe200078e021f */
[----:B------:R-:W-:-:S02]  /*7b80*/  PRMT R30, R9, 0x7604, R8 ;  /* 0x00007604091e7816 */ /* 0x000fc40000000008 */
[----:B------:R-:W-:Y:S02]  /*7b90*/  SHF.R.U32.HI R8, RZ, 0x8, R26 ;  /* 0x00000008ff087819 */ /* 0x000fe4000001161a */
[----:B------:R-:W-:Y:S02]  /*7ba0*/  LOP3.LUT R3, R26, 0xff, RZ, 0xc0, !PT ;  /* 0x000000ff1a037812 */ /* 0x000fe400078ec0ff */
[----:B------:R-:W-:Y:S02]  /*7bb0*/  LOP3.LUT R8, R8, 0xff, RZ, 0xc0, !PT ;  /* 0x000000ff08087812 */ /* 0x000fe400078ec0ff */
[----:B------:R-:W-:Y:S02]  /*7bc0*/  SHF.R.U32.HI R12, RZ, 0x8, R4 ;  /* 0x00000008ff0c7819 */ /* 0x000fe40000011604 */
[----:B------:R-:W-:Y:S02]  /*7bd0*/  PRMT R32, R8, 0x7604, R3 ;  /* 0x0000760408207816 */ /* 0x000fe40000000003 */
[----:B------:R-:W-:-:S02]  /*7be0*/  SHF.R.U32.HI R10, RZ, 0x8, R27 ;  /* 0x00000008ff0a7819 */ /* 0x000fc4000001161b */
[----:B------:R-:W-:Y:S02]  /*7bf0*/  LOP3.LUT R11, R4, 0xff, RZ, 0xc0, !PT ;  /* 0x000000ff040b7812 */ /* 0x000fe400078ec0ff */
[----:B------:R-:W-:Y:S02]  /*7c00*/  LOP3.LUT R12, R12, 0xff, RZ, 0xc0, !PT ;  /* 0x000000ff0c0c7812 */ /* 0x000fe400078ec0ff */
[----:B------:R-:W-:Y:S02]  /*7c10*/  SHF.R.U32.HI R21, RZ, 0x8, R7 ;  /* 0x00000008ff157819 */ /* 0x000fe40000011607 */
[----:B------:R-:W-:Y:S02]  /*7c20*/  LOP3.LUT R9, R27, 0xff, RZ, 0xc0, !PT ;  /* 0x000000ff1b097812 */ /* 0x000fe400078ec0ff */
[----:B------:R-:W-:Y:S02]  /*7c30*/  LOP3.LUT R10, R10, 0xff, RZ, 0xc0, !PT ;  /* 0x000000ff0a0a7812 */ /* 0x000fe400078ec0ff */
[----:B------:R-:W-:-:S02]  /*7c40*/  PRMT R33, R12, 0x7604, R11 ;  /* 0x000076040c217816 */ /* 0x000fc4000000000b */
[----:B------:R-:W-:Y:S02]  /*7c50*/  LOP3.LUT R12, R6, 0xff, RZ, 0xc0, !PT ;  /* 0x000000ff060c7812 */ /* 0x000fe400078ec0ff */
[----:B------:R-:W-:Y:S02]  /*7c60*/  LOP3.LUT R21, R21, 0xff, RZ, 0xc0, !PT ;  /* 0x000000ff15157812 */ /* 0x000fe400078ec0ff */
[----:B------:R-:W-:Y:S02]  /*7c70*/  PRMT R34, R10, 0x7604, R9 ;  /* 0x000076040a227816 */ /* 0x000fe40000000009 */
[----:B------:R-:W-:-:S04]  /*7c80*/  SHF.R.U32.HI R31, RZ, 0x10, R27 ;  /* 0x00000010ff1f7819 */ /* 0x000fc8000001161b */
[----:B------:R-:W-:-:S04]  /*7c90*/  LOP3.LUT R31, R31, 0xff, RZ, 0xc0, !PT ;  /* 0x000000ff1f1f7812 */ /* 0x000fc800078ec0ff */
[----:B------:R-:W-:Y:S02]  /*7ca0*/  PRMT R31, R31, 0x7054, R34 ;  /* 0x000070541f1f7816 */ /* 0x000fe40000000022 */
[----:B------:R-:W-:-:S04]  /*7cb0*/  SHF.R.U32.HI R34, RZ, 0x10, R7 ;  /* 0x00000010ff227819 */ /* 0x000fc80000011607 */
[----:B------:R-:W-:Y:S02]  /*7cc0*/  LOP3.LUT R34, R34, 0xff, RZ, 0xc0, !PT ;  /* 0x000000ff22227812 */ /* 0x000fe400078ec0ff */
[----:B--2---:R-:W-:Y:S02]  /*7cd0*/  SHF.R.U32.HI R13, RZ, 0x3, R14 ;  /* 0x00000003ff0d7819 */ /* 0x004fe4000001160e */
[----:B------:R-:W-:Y:S02]  /*7ce0*/  LOP3.LUT R0, R14, 0x30, R0, 0xf8, !PT ;  /* 0x000000300e007812 */ /* 0x000fe400078ef800 */
[----:B------:R-:W-:Y:S02]  /*7cf0*/  SHF.R.U32.HI R14, RZ, 0x8, R6 ;  /* 0x00000008ff0e7819 */ /* 0x000fe40000011606 */
[----:B------:R-:W-:Y:S02]  /*7d00*/  LOP3.LUT R3, R0, R13, RZ, 0x3c, !PT ;  /* 0x0000000d00037212 */ /* 0x000fe400078e3cff */
[----:B------:R-:W-:Y:S01]  /*7d10*/  SHF.R.U32.HI R13, RZ, 0x8, R5 ;  /* 0x00000008ff0d7819 */ /* 0x000fe20000011605 */
[----:B----4-:R-:W0:Y:S01]  /*7d20*/  LDS.128 R8, [R51+0xb000] ;  /* 0x00b0000033087984 */ /* 0x010e220000000c00 */
[----:B------:R-:W-:-:S02]  /*7d30*/  LOP3.LUT R0, R5, 0xff, RZ, 0xc0, !PT ;  /* 0x000000ff05007812 */ /* 0x000fc400078ec0ff */
[----:B------:R-:W-:Y:S02]  /*7d40*/  LOP3.LUT R13, R13, 0xff, RZ, 0xc0, !PT ;  /* 0x000000ff0d0d7812 */ /* 0x000fe400078ec0ff */
[----:B------:R-:W-:Y:S02]  /*7d50*/  LOP3.LUT R15, R14, 0xff, RZ, 0xc0, !PT ;  /* 0x000000ff0e0f7812 */ /* 0x000fe400078ec0ff */
[----:B------:R-:W-:Y:S02]  /*7d60*/  LOP3.LUT R14, R7, 0xff, RZ, 0xc0, !PT ;  /* 0x000000ff070e7812 */ /* 0x000fe400078ec0ff */
[----:B------:R-:W-:Y:S02]  /*7d70*/  PRMT R35, R13, 0x7604, R0 ;  /* 0x000076040d237816 */ /* 0x000fe40000000000 */
[----:B---3--:R-:W-:Y:S02]  /*7d80*/  IADD3 R0, R18, R29, R3 ;  /* 0x0000001d12007210 */ /* 0x008fe40007ffe003 */
[----:B------:R-:W-:-:S02]  /*7d90*/  PRMT R37, R15, 0x7604, R12 ;  /* 0x000076040f257816 */ /* 0x000fc4000000000c */
[----:B------:R-:W-:Y:S02]  /*7da0*/  PRMT R39, R21, 0x7604, R14 ;  /* 0x0000760415277816 */ /* 0x000fe4000000000e */
[----:B------:R-:W1:Y:S01]  /*7db0*/  LDS.128 R12, [R0+0xb000] ;  /* 0x00b00000000c7984 */ /* 0x000e620000000c00 */
[----:B------:R-:W-:Y:S02]  /*7dc0*/  SHF.R.U32.HI R21, RZ, 0x10, R25 ;  /* 0x00000010ff157819 */ /* 0x000fe40000011619 */
[----:B------:R-:W-:Y:S02]  /*7dd0*/  SHF.R.U32.HI R3, RZ, 0x10, R24 ;  /* 0x00000010ff037819 */ /* 0x000fe40000011618 */
[----:B------:R-:W-:Y:S02]  /*7de0*/  SHF.R.U32.HI R29, RZ, 0x10, R26 ;  /* 0x00000010ff1d7819 */ /* 0x000fe4000001161a */
[----:B------:R-:W-:Y:S02]  /*7df0*/  LOP3.LUT R21, R21, 0xff, RZ, 0xc0, !PT ;  /* 0x000000ff15157812 */ /* 0x000fe400078ec0ff */
        /* <DEDUP_REMOVED lines=13> */
[----:B------:R-:W-:Y:S02]  /*7ed0*/  PRMT R41, R32, 0x7054, R37 ;  /* 0x0000705420297816 */ /* 0x000fe40000000025 */
[----:B------:R-:W-:Y:S02]  /*7ee0*/  PRMT R43, R34, 0x7054, R39 ;  /* 0x00007054222b7816 */ /* 0x000fe40000000027 */
[----:B------:R-:W-:Y:S02]  /*7ef0*/  LOP3.LUT R37, R35, 0xff000000, R5, 0xf8, !PT ;  /* 0xff00000023257812 */ /* 0x000fe400078ef805 */
[----:B------:R-:W-:Y:S02]  /*7f00*/  LOP3.LUT R20, R3, 0xff000000, R24, 0xf8, !PT ;  /* 0xff00000003147812 */ /* 0x000fe400078ef818 */
[----:B------:R-:W-:Y:S02]  /*7f10*/  LOP3.LUT R34, R21, 0xff000000, R25, 0xf8, !PT ;  /* 0xff00000015227812 */ /* 0x000fe400078ef819 */
[----:B------:R-:W-:-:S02]  /*7f20*/  LOP3.LUT R3, R29, 0xff000000, R26, 0xf8, !PT ;  /* 0xff0000001d037812 */ /* 0x000fc400078ef81a */
[----:B------:R-:W-:Y:S02]  /*7f30*/  LOP3.LUT R29, R33, 0xff000000, R4, 0xf8, !PT ;  /* 0xff000000211d7812 */ /* 0x000fe400078ef804 */
[-C--:B0-----:R-:W-:Y:S02]  /*7f40*/  F2FP.F16.E4M3.UNPACK_B R25, R8.reuse ;  /* 0x00000008ff19723e */ /* 0x081fe400020006ff */
[----:B------:R-:W-:Y:S02]  /*7f50*/  F2FP.F16.E4M3.UNPACK_B R32, R8.H1 ;  /* 0x00000008ff20723e */ /* 0x000fe400030006ff */
[-C--:B------:R-:W-:Y:S02]  /*7f60*/  F2FP.F16.E4M3.UNPACK_B R30, R11.reuse ;  /* 0x0000000bff1e723e */ /* 0x080fe400020006ff */
[----:B------:R-:W-:Y:S02]  /*7f70*/  F2FP.F16.E4M3.UNPACK_B R33, R11.H1 ;  /* 0x0000000bff21723e */ /* 0x000fe400030006ff */
[----:B------:R-:W-:-:S02]  /*7f80*/  F2FP.F16.E4M3.UNPACK_B R38, R37 ;  /* 0x00000025ff26723e */ /* 0x000fc400020006ff */
[----:B-1----:R-:W-:Y:S02]  /*7f90*/  F2FP.F16.E4M3.UNPACK_B R8, R13 ;  /* 0x0000000dff08723e */ /* 0x002fe400020006ff */
[----:B------:R-:W-:Y:S01]  /*7fa0*/  F2FP.F16.E4M3.UNPACK_B R11, R34 ;  /* 0x00000022ff0b723e */ /* 0x000fe200020006ff */
[----:B------:R-:W-:Y:S01]  /*7fb0*/  HADD2.F32 R40, -RZ, R38.H0_H0 ;  /* 0x20000026ff287230 */ /* 0x000fe20000004100 */
[----:B------:R-:W-:Y:S01]  /*7fc0*/  LOP3.LUT R5, R41, 0xff000000, R6, 0xf8, !PT ;  /* 0xff00000029057812 */ /* 0x000fe200078ef806 */
[--C-:B------:R-:W-:Y:S01]  /*7fd0*/  HADD2.F32 R6, -RZ, R8.reuse.H0_H0 ;  /* 0x20000008ff067230 */ /* 0x100fe20000004100 */
[----:B------:R-:W-:Y:S01]  /*7fe0*/  F2FP.F16.E4M3.UNPACK_B R21, R9 ;  /* 0x00000009ff15723e */ /* 0x000fe200020006ff */
[----:B------:R-:W-:Y:S01]  /*7ff0*/  HADD2.F32 R8, -RZ, R8.H1_H1 ;  /* 0x30000008ff087230 */ /* 0x000fe20000004100 */
[----:B------:R-:W-:Y:S01]  /*8000*/  F2FP.F16.E4M3.UNPACK_B R26, R13.H1 ;  /* 0x0000000dff1a723e */ /* 0x000fe200030006ff */
[----:B------:R-:W-:Y:S01]  /*8010*/  HADD2.F32 R13, -RZ, R11.H0_H0 ;  /* 0x2000000bff0d7230 */ /* 0x000fe20000004100 */
[----:B------:R-:W-:-:S02]  /*8020*/  LOP3.LUT R39, R31, 0xff000000, R27, 0xf8, !PT ;  /* 0xff0000001f277812 */ /* 0x000fc400078ef81b */
[----:B------:R-:W-:Y:S01]  /*8030*/  F2FP.F16.E4M3.UNPACK_B R24, R9.H1 ;  /* 0x00000009ff18723e */ /* 0x000fe200030006ff */
[--C-:B------:R-:W-:Y:S01]  /*8040*/  HADD2.F32 R9, -RZ, R21.reuse.H0_H0 ;  /* 0x20000015ff097230 */ /* 0x100fe20000004100 */
[-C--:B------:R-:W-:Y:S01]  /*8050*/  F2FP.F16.E4M3.UNPACK_B R27, R12.reuse ;  /* 0x0000000cff1b723e */ /* 0x080fe200020006ff */
[----:B------:R-:W-:Y:S01]  /*8060*/  HADD2.F32 R21, -RZ, R21.H1_H1 ;  /* 0x30000015ff157230 */ /* 0x000fe20000004100 */
[----:B------:R-:W-:Y:S01]  /*8070*/  F2FP.F16.E4M3.UNPACK_B R35, R12.H1 ;  /* 0x0000000cff23723e */ /* 0x000fe200030006ff */
[C---:B------:R-:W-:Y:S01]  /*8080*/  FMUL.FTZ R12, R6.reuse, R40 ;  /* 0x00000028060c7220 */ /* 0x040fe20000410000 */
[-C--:B------:R-:W-:Y:S02]  /*8090*/  F2FP.F16.E4M3.UNPACK_B R31, R15.reuse ;  /* 0x0000000fff1f723e */ /* 0x080fe400020006ff */
[----:B------:R-:W-:Y:S01]  /*80a0*/  F2FP.F16.E4M3.UNPACK_B R36, R15.H1 ;  /* 0x0000000fff24723e */ /* 0x000fe200030006ff */
[-C--:B------:R-:W-:Y:S01]  /*80b0*/  FMUL.FTZ R15, R6, R13.reuse ;  /* 0x0000000d060f7220 */ /* 0x080fe20000410000 */
[----:B------:R-:W-:Y:S01]  /*80c0*/  FFMA.FTZ R6, R9, R13, -R12 ;  /* 0x0000000d09067223 */ /* 0x000fe2000001080c */
[----:B------:R-:W-:Y:S01]  /*80d0*/  F2FP.F16.E4M3.UNPACK_B R34, R34.H1 ;  /* 0x00000022ff22723e */ /* 0x000fe200030006ff */
[----:B------:R-:W-:-:S02]  /*80e0*/  HADD2.F32 R12, -RZ, R11.H1_H1 ;  /* 0x3000000bff0c7230 */ /* 0x000fc40000004100 */
[----:B------:R-:W-:Y:S01]  /*80f0*/  FFMA.FTZ R9, R9, R40, R15 ;  /* 0x0000002809097223 */ /* 0x000fe2000001000f */
[----:B------:R-:W-:Y:S01]  /*8100*/  F2FP.F16.E4M3.UNPACK_B R15, R37.H1 ;  /* 0x00000025ff0f723e */ /* 0x000fe200030006ff */
[----:B------:R-:W-:Y:S01]  /*8110*/  HADD2.F32 R37, -RZ, R38.H1_H1 ;  /* 0x30000026ff257230 */ /* 0x000fe20000004100 */
[----:B------:R-:W-:Y:S01]  /*8120*/  LOP3.LUT R43, R43, 0xff000000, R7, 0xf8, !PT ;  /* 0xff0000002b2b7812 */ /* 0x000fe200078ef807 */
        /* <DEDUP_REMOVED lines=9> */
[----:B------:R-:W-:Y:S01]  /*81c0*/  FMUL.FTZ R41, R11, R38 ;  /* 0x000000260b297220 */ /* 0x000fe20000410000 */
[----:B------:R-:W-:Y:S01]  /*81d0*/  FFMA.FTZ R11, R21, R12, -R42 ;  /* 0x0000000c150b7223 */ /* 0x000fe2000001082a */
[----:B------:R-:W-:Y:S01]  /*81e0*/  FFMA.FTZ R12, R13, R38, -R44 ;  /* 0x000000260d0c7223 */ /* 0x000fe2000001082c */
[----:B------:R-:W-:Y:S01]  /*81f0*/  FFMA.FTZ R8, R21, R37, R8 ;  /* 0x0000002515087223 */ /* 0x000fe20000010008 */
[----:B------:R-:W-:Y:S01]  /*8200*/  FFMA.FTZ R13, R13, R40, R41 ;  /* 0x000000280d0d7223 */ /* 0x000fe20000010029 */
[----:B------:R-:W-:Y:S01]  /*8210*/  HADD2.F32 R37, -RZ, R34.H1_H1 ;  /* 0x30000022ff257230 */ /* 0x000fe20000004100 */
[----:B------:R-:W-:Y:S01]  /*8220*/  F2FP.F16.E4M3.UNPACK_B R40, R43 ;  /* 0x0000002bff28723e */ /* 0x000fe200020006ff */
[----:B------:R-:W-:Y:S01]  /*8230*/  HADD2.F32 R41, -RZ, R15.H1_H1 ;  /* 0x3000000fff297230 */ /* 0x000fe20000004100 */
[----:B------:R-:W-:Y:S01]  /*8240*/  F2FP.F16.E4M3.UNPACK_B R34, R39 ;  /* 0x00000027ff22723e */ /* 0x000fe200020006ff */
        /* <DEDUP_REMOVED lines=9> */
[-C--:B------:R-:W-:Y:S01]  /*82e0*/  FMUL.FTZ R47, R15, R38.reuse ;  /* 0x000000260f2f7220 */ /* 0x080fe20000410000 */
[----:B------:R-:W-:Y:S01]  /*82f0*/  F2FP.F16.E4M3.UNPACK_B R39, R39.H1 ;  /* 0x00000027ff27723e */ /* 0x000fe200030006ff */
[C---:B------:R-:W-:Y:S01]  /*8300*/  FFMA.FTZ R15, R24.reuse, R37, -R45 ;  /* 0x00000025180f7223 */ /* 0x040fe2000001082d */
[----:B------:R-:W-:Y:S01]  /*8310*/  FFMA.FTZ R26, R24, R41, R26 ;  /* 0x00000029181a7223 */ /* 0x000fe2000001001a */
[----:B------:R-:W-:Y:S01]  /*8320*/  FFMA.FTZ R24, R21, R38, -R44 ;  /* 0x0000002615187223 */ /* 0x000fe2000001082c */
[----:B------:R-:W-:-:S02]  /*8330*/  HADD2.F32 R41, -RZ, R40.H1_H1 ;  /* 0x30000028ff297230 */ /* 0x000fc40000004100 */
[----:B------:R-:W-:Y:S01]  /*8340*/  FFMA.FTZ R21, R21, R42, R47 ;  /* 0x0000002a15157223 */ /* 0x000fe2000001002f */
        /* <DEDUP_REMOVED lines=8> */
[----:B------:R-:W-:Y:S01]  /*83d0*/  HADD2.F32 R40, -RZ, R39.H0_H0 ;  /* 0x20000027ff287230 */ /* 0x000fe20000004100 */
[----:B------:R-:W-:Y:S01]  /*83e0*/  F2FP.F16.E4M3.UNPACK_B R10, R10.H1 ;  /* 0x0000000aff0a723e */ /* 0x000fe200030006ff */
[----:B------:R-:W-:-:S02]  /*83f0*/  HADD2.F32 R30, -RZ, R30.H1_H1 ;  /* 0x3000001eff1e7230 */ /* 0x000fc40000004100 */
[C---:B------:R-:W-:Y:S01]  /*8400*/  FMUL.FTZ R47, R37.reuse, R42 ;  /* 0x0000002a252f7220 */ /* 0x040fe20000410000 */
[----:B------:R-:W-:Y:S02]  /*8410*/  HADD2.F32 R34, -RZ, R33.H0_H0 ;  /* 0x20000021ff227230 */ /* 0x000fe40000004100 */
[----:B------:R-:W-:Y:S01]  /*8420*/  FMUL.FTZ R37, R37, R40 ;  /* 0x0000002825257220 */ /* 0x000fe20000410000 */
[----:B------:R-:W-:Y:S02]  /*8430*/  HADD2.F32 R43, -RZ, R43.H1_H1 ;  /* 0x3000002bff2b7230 */ /* 0x000fe40000004100 */
[C---:B------:R-:W-:Y:S01]  /*8440*/  FFMA.FTZ R31, R30.reuse, R38, -R45 ;  /* 0x000000261e1f7223 */ /* 0x040fe2000001082d */
[----:B------:R-:W-:Y:S01]  /*8450*/  FFMA.FTZ R30, R30, R41, R44 ;  /* 0x000000291e1e7223 */ /* 0x000fe2000001002c */
[----:B------:R-:W-:Y:S01]  /*8460*/  F2FP.F16.E4M3.UNPACK_B R41, R29.H1 ;  /* 0x0000001dff29723e */ /* 0x000fe200030006ff */
[C---:B------:R-:W-:Y:S01]  /*8470*/  FFMA.FTZ R47, R34.reuse, R40, -R47 ;  /* 0x00000028222f7223 */ /* 0x040fe2000001082f */
[----:B------:R-:W-:Y:S01]  /*8480*/  F2FP.F16.E4M3.UNPACK_B R38, R20.H1 ;  /* 0x00000014ff26723e */ /* 0x000fe200030006ff */
[----:B------:R-:W-:Y:S01]  /*8490*/  FFMA.FTZ R45, R34, R42, R37 ;  /* 0x0000002a222d7223 */ /* 0x000fe20000010025 */
[----:B------:R-:W-:Y:S01]  /*84a0*/  HADD2.F32 R40, -RZ, R39.H1_H1 ;  /* 0x30000027ff287230 */ /* 0x000fe20000004100 */
[----:B------:R-:W-:Y:S01]  /*84b0*/  F2FP.SATFINITE.E4M3.F32.PACK_AB_MERGE_C R13, R26, R13, RZ ;  /* 0x0000000d1a0d723e */ /* 0x000fe200048070ff */
[----:B------:R-:W-:-:S02]  /*84c0*/  HADD2.F32 R37, -RZ, R36.H1_H1 ;  /* 0x30000024ff257230 */ /* 0x000fc40000004100 */
[----:B------:R-:W-:Y:S01]  /*84d0*/  HADD2.F32 R42, -RZ, R41.H0_H0 ;  /* 0x20000029ff2a7230 */ /* 0x000fe20000004100 */
[----:B------:R-:W-:Y:S01]  /*84e0*/  F2FP.SATFINITE.E4M3.F32.PACK_AB_MERGE_C R9, R8, R9, R13 ;  /* 0x000000090809723e */ /* 0x000fe2000480700d */
        /* <DEDUP_REMOVED lines=90> */
.L_x_11308:
[----:B------:R-:W-:Y:S05]  /*8a90*/  BSYNC B0 ;  /* 0x0000000000007941 */ /* 0x000fea0003800000 */
.L_x_11298:
        /* <DEDUP_REMOVED lines=8> */
.L_x_11295:
[----:B-12---:R-:W2:Y:S02]  /*8b20*/  LDL R0, [R1+0x10] ;  /* 0x0000100001007983 */ /* 0x006ea40000100800 */
[----:B--2---:R-:W-:-:S13]  /*8b30*/  ISETP.NE.AND P0, PT, R0, 0x3, PT ;  /* 0x000000030000780c */ /* 0x004fda0003f05270 */
[----:B------:R-:W-:Y:S05]  /*8b40*/  @!P0 BRA `(.L_x_11317) ;  /* 0x0000000000048947 */ /* 0x000fea0003800000 */
[----:B------:R-:W-:Y:S01]  /*8b50*/  BPT.TRAP 0x1 ;  /* 0x000000040000795c */ /* 0x000fe20000300000 */
.L_x_11317:
[----:B------:R-:W-:Y:S01]  /*8b60*/  IMAD R13, R19, 0x8, R18 ;  /* 0x00000008130d7824 */ /* 0x000fe200078e0212 */
[----:B-----5:R-:W-:-:S04]  /*8b70*/  SHF.L.U32 R4, R156, 0x1f, RZ ;  /* 0x0000001f9c047819 */ /* 0x020fc800000006ff */
[----:B------:R1:W2:Y:S01]  /*8b80*/  SYNCS.PHASECHK.TRANS64.TRYWAIT P1, [R13+URZ+0x13230], R4 ;  /* 0x013230040d0075a7 */ /* 0x0002a2000802017f */
[----:B------:R-:W-:Y:S05]  /*8b90*/  @!P0 BRA `(.L_x_11318) ;  /* 0x0000000000048947 */ /* 0x000fea0003800000 */
[----:B------:R-:W-:Y:S01]  /*8ba0*/  BPT.TRAP 0x1 ;  /* 0x000000040000795c */ /* 0x000fe20000300000 */
.L_x_11318:
[----:B------:R-:W3:Y:S01]  /*8bb0*/  S2R R0, SR_TID.X ;  /* 0x0000000000007919 */ /* 0x000ee20000002100 */
[----:B------:R-:W-:Y:S02]  /*8bc0*/  LOP3.LUT R17, R17, 0xfffffffb, RZ, 0xc0, !PT ;  /* 0xfffffffb11117812 */ /* 0x000fe400078ec0ff */
[----:B---3--:R-:W-:-:S04]  /*8bd0*/  LOP3.LUT R0, R0, 0x7f, RZ, 0xc0, !PT ;  /* 0x0000007f00007812 */ /* 0x008fc800078ec0ff */
[----:B------:R-:W-:Y:S01]  /*8be0*/  ISETP.NE.AND P2, PT, R0, RZ, PT ;  /* 0x000000ff0000720c */ /* 0x000fe20003f45270 */
[----:B------:R-:W-:-:S05]  /*8bf0*/  VIADD R0, R18, 0xe000 ;  /* 0x0000e00012007836 */ /* 0x000fca0000000000 */
[----:B------:R-:W-:-:S07]  /*8c00*/  SHF.R.U32.HI R0, RZ, 0x4, R0 ;  /* 0x00000004ff007819 */ /* 0x000fce0000011600 */
[----:B------:R-:W-:Y:S01]  /*8c10*/  @P2 LOP3.LUT R17, R17, 0x4, RZ, 0xfc, !PT ;  /* 0x0000000411112812 */ /* 0x000fe200078efcff */
[----:B--2---:R-:W-:Y:S06]  /*8c20*/  @P1 BRA `(.L_x_11319) ;  /* 0x0000000000081947 */ /* 0x004fec0003800000 */
[----:B------:R-:W2:Y:S02]  /*8c30*/  SYNCS.PHASECHK.TRANS64.TRYWAIT P1, [R13+URZ+0x13230], R4 ;  /* 0x013230040d0075a7 */ /* 0x000ea4000802017f */
[----:B--2---:R-:W-:Y:S05]  /*8c40*/  @!P1 BRA `(.L_x_11320) ;  /* 0x0000019c00589947 */ /* 0x004fea0003800000 */
.L_x_11319:
[----:B------:R-:W-:Y:S01]  /*8c50*/  LOP3.LUT R0, R0, 0x3fff, RZ, 0xc0, !PT ;  /* 0x00003fff00007812 */ /* 0x000fe200078ec0ff */
[----:B------:R-:W-:Y:S05]  /*8c60*/  WARPSYNC.ALL ;  /* 0x0000000000007948 */ /* 0x000fea0003800000 */
[----:B0-----:R-:W-:-:S05]  /*8c70*/  LOP3.LUT R3, R0, 0x10000, RZ, 0xfc, !PT ;  /* 0x0001000000037812 */ /* 0x001fca00078efcff */
[----:B------:R0:W-:Y:S01]  /*8c80*/  STL [R1+0x2c], R3 ;  /* 0x00002c0301007387 */ /* 0x0001e20000100800 */
[----:B------:R-:W-:Y:S01]  /*8c90*/  IMAD R8, R19, 0x280, R3 ;  /* 0x0000028013087824 */ /* 0x000fe200078e0203 */
[----:B-12---:R-:W-:Y:S01]  /*8ca0*/  LOP3.LUT R4, R28, 0x10000, RZ, 0xfc, !PT ;  /* 0x000100001c047812 */ /* 0x006fe200078efcff */
[----:B------:R-:W-:Y:S01]  /*8cb0*/  IMAD.MOV.U32 R9, RZ, RZ, -0x7fffffe0 ;  /* 0x80000020ff097424 */ /* 0x000fe200078e00ff */
[----:B------:R-:W2:Y:S01]  /*8cc0*/  LDL R109, [R1+0x78] ;  /* 0x00007800016d7983 */ /* 0x000ea20000100800 */
[----:B------:R-:W-:Y:S01]  /*8cd0*/  IMAD.MOV.U32 R5, RZ, RZ, -0x7fffffe0 ;  /* 0x80000020ff057424 */ /* 0x000fe200078e00ff */
[C---:B------:R-:W-:Y:S01]  /*8ce0*/  R2UR UR6, R8.reuse ;  /* 0x00000000080672ca */ /* 0x040fe200000e0000 */
[----:B------:R-:W-:Y:S01]  /*8cf0*/  WARPGROUP.ARRIVE ;  /* 0x00000000000079c5 */ /* 0x000fe20000000000 */
[----:B------:R-:W-:Y:S01]  /*8d00*/  R2UR UR7, R9 ;  /* 0x00000000090772ca */ /* 0x000fe200000e0000 */
[----:B------:R-:W-:Y:S01]  /*8d10*/  VIADD R6, R8, 0x80 ;  /* 0x0000008008067836 */ /* 0x000fe20000000000 */
[----:B------:R-:W-:Y:S01]  /*8d20*/  R2UR UR4, R4 ;  /* 0x00000000040472ca */ /* 0x000fe200000e0000 */
[----:B------:R-:W-:Y:S01]  /*8d30*/  IMAD.MOV.U32 R7, RZ, RZ, -0x7fffffe0 ;  /* 0x80000020ff077424 */ /* 0x000fe200078e00ff */
[----:B------:R-:W-:Y:S01]  /*8d40*/  R2UR UR5, R5 ;  /* 0x00000000050572ca */ /* 0x000fe200000e0000 */
[----:B------:R-:W-:-:S02]  /*8d50*/  VIADD R10, R8, 0x100 ;  /* 0x00000100080a7836 */ /* 0x000fc40000000000 */
[----:B------:R-:W-:Y:S01]  /*8d60*/  IMAD.MOV.U32 R11, RZ, RZ, -0x7fffffe0 ;  /* 0x80000020ff0b7424 */ /* 0x000fe200078e00ff */
[----:B------:R-:W-:Y:S01]  /*8d70*/  R2UR UR8, R4 ;  /* 0x00000000040872ca */ /* 0x000fe200000e0000 */
[----:B------:R-:W-:Y:S01]  /*8d80*/  VIADD R14, R8, 0x2 ;  /* 0x00000002080e7836 */ /* 0x000fe20000000000 */
[C---:B------:R-:W-:Y:S01]  /*8d90*/  R2UR UR12, R4.reuse ;  /* 0x00000000040c72ca */ /* 0x040fe200000e0000 */
[----:B------:R-:W-:Y:S01]  /*8da0*/  IMAD.MOV.U32 R15, RZ, RZ, -0x7fffffe0 ;  /* 0x80000020ff0f7424 */ /* 0x000fe200078e00ff */
[----:B------:R-:W-:Y:S01]  /*8db0*/  R2UR UR16, R4 ;  /* 0x00000000041072ca */ /* 0x000fe200000e0000 */
[----:B------:R-:W2:Y:S01]  /*8dc0*/  LDL.LU R108, [R1+0x54] ;  /* 0x00005400016c7983 */ /* 0x000ea20000300800 */
[----:B------:R-:W-:-:S03]  /*8dd0*/  ULDC UR43, c[0x0][0x9dc] ;  /* 0x00027700002b7ab9 */ /* 0x000fc60000000800 */
[----:B------:R-:W-:Y:S01]  /*8de0*/  QGMMA.64x32x32.F32.E4M3.E4M3 R88, gdesc[UR4], RZ, !UPT, gsb0 ;  /* 0x00600000045879f3 */ /* 0x000fe2000c0008ff */
[----:B------:R-:W-:Y:S01]  /*8df0*/  R2UR UR6, R6 ;  /* 0x00000000060672ca */ /* 0x000fe200000e0000 */
[----:B------:R-:W3:Y:S01]  /*8e00*/  LDL R114, [R1+0x3c] ;  /* 0x00003c0001727983 */ /* 0x000ee20000100800 */
[----:B------:R-:W-:Y:S02]  /*8e10*/  R2UR UR7, R7 ;  /* 0x00000000070772ca */ /* 0x000fe400000e0000 */
[----:B------:R-:W-:Y:S01]  /*8e20*/  R2UR UR4, R4 ;  /* 0x00000000040472ca */ /* 0x000fe200000e0000 */
[----:B------:R-:W4:Y:S01]  /*8e30*/  LDL R112, [R1+0x38] ;  /* 0x0000380001707983 */ /* 0x000f220000100800 */
[----:B------:R-:W-:Y:S02]  /*8e40*/  R2UR UR5, R5 ;  /* 0x00000000050572ca */ /* 0x000fe400000e0000 */
[----:B------:R-:W-:Y:S01]  /*8e50*/  R2UR UR10, R10 ;  /* 0x000000000a0a72ca */ /* 0x000fe200000e0000 */
[----:B------:R-:W5:Y:S01]  /*8e60*/  LDL R107, [R1+0x28] ;  /* 0x00002800016b7983 */ /* 0x000f620000100800 */
[----:B------:R-:W-:-:S02]  /*8e70*/  WARPGROUP.DEPBAR.LE gsb0, 0x0 ;  /* 0x00008000000079c5 */ /* 0x000fc40000010000 */
[----:B------:R-:W-:-:S07]  /*8e80*/  WARPGROUP.ARRIVE ;  /* 0x00000000000079c5 */ /* 0x000fce0000000000 */
[----:B------:R-:W-:Y:S01]  /*8e90*/  QGMMA.64x32x32.F32.E4M3.E4M3 R72, gdesc[UR4], RZ, !UPT, gsb0 ;  /* 0x00600000044879f3 */ /* 0x000fe2000c0008ff */
[----:B------:R-:W-:Y:S02]  /*8ea0*/  R2UR UR11, R11 ;  /* 0x000000000b0b72ca */ /* 0x000fe400000e0000 */
[----:B------:R-:W-:Y:S01]  /*8eb0*/  R2UR UR9, R5 ;  /* 0x00000000050972ca */ /* 0x000fe200000e0000 */
[----:B------:R-:W-:Y:S01]  /*8ec0*/  VIADD R6, R8, 0x180 ;  /* 0x0000018008067836 */ /* 0x000fe20000000000 */
[----:B------:R-:W-:Y:S02]  /*8ed0*/  WARPGROUP.DEPBAR.LE gsb0, 0x0 ;  /* 0x00008000000079c5 */ /* 0x000fe40000010000 */
[----:B------:R-:W-:-:S09]  /*8ee0*/  WARPGROUP.ARRIVE ;  /* 0x00000000000079c5 */ /* 0x000fd20000000000 */
[----:B------:R-:W-:Y:S01]  /*8ef0*/  QGMMA.64x32x32.F32.E4M3.E4M3 R56, gdesc[UR8], RZ, !UPT, gsb0 ;  /* 0x00600000083879f3 */ /* 0x000fe2000c0008ff */
[----:B------:R-:W-:Y:S01]  /*8f00*/  IMAD.MOV.U32 R7, RZ, RZ, -0x7fffffe0 ;  /* 0x80000020ff077424 */ /* 0x000fe200078e00ff */
[----:B------:R-:W-:Y:S02]  /*8f10*/  R2UR UR14, R6 ;  /* 0x00000000060e72ca */ /* 0x000fe400000e0000 */
[----:B------:R-:W-:Y:S02]  /*8f20*/  R2UR UR13, R5 ;  /* 0x00000000050d72ca */ /* 0x000fe400000e0000 */
[----:B------:R-:W-:Y:S01]  /*8f30*/  R2UR UR15, R7 ;  /* 0x00000000070f72ca */ /* 0x000fe200000e0000 */
[----:B------:R-:W-:Y:S02]  /*8f40*/  WARPGROUP.DEPBAR.LE gsb0, 0x0 ;  /* 0x00008000000079c5 */ /* 0x000fe40000010000 */
[----:B------:R-:W-:-:S10]  /*8f50*/  WARPGROUP.ARRIVE ;  /* 0x00000000000079c5 */ /* 0x000fd40000000000 */
[----:B------:R-:W-:Y:S01]  /*8f60*/  QGMMA.64x32x32.F32.E4M3.E4M3 R40, gdesc[UR12], RZ, !UPT, gsb0 ;  /* 0x006000000c2879f3 */ /* 0x000fe2000c0008ff */
[----:B------:R-:W-:Y:S02]  /*8f70*/  VIADD R10, R8, 0x200 ;  /* 0x00000200080a7836 */ /* 0x000fe40000000000 */
        /* <DEDUP_REMOVED lines=49> */
[----:B------:R-:W1:Y:S01]  /*9290*/  S2R R110, SR_TID.X ;  /* 0x00000000006e7919 */ /* 0x000e620000002100 */
[----:B------:R-:W-:Y:S01]  /*92a0*/  FMUL.FTZ R0, R2, R88 ;  /* 0x0000005802007220 */ /* 0x000fe20000410000 */
[----:B------:R-:W-:-:S02]  /*92b0*/  WARPGROUP.DEPBAR.LE gsb0, 0x0 ;  /* 0x00008000000079c5 */ /* 0x000fc40000010000 */
[----:B------:R-:W-:Y:S01]  /*92c0*/  WARPGROUP.ARRIVE ;  /* 0x00000000000079c5 */ /* 0x000fe20000000000 */
[----:B------:R-:W3:Y:S07]  /*92d0*/  LDC.64 R10, c[0x0][0x9e0] ;  /* 0x00027800ff0a7b82 */ /* 0x000eee0000000a00 */
[----:B------:R-:W-:Y:S01]  /*92e0*/  QGMMA.64x32x32.F32.E4M3.E4M3 R24, gdesc[UR4], R24, gsb0 ;  /* 0x00600000041879f3 */ /* 0x000fe20008000818 */
[C---:B------:R-:W-:Y:S01]  /*92f0*/  FMUL.FTZ R88, R2.reuse, R96 ;  /* 0x0000006002587220 */ /* 0x040fe20000410000 */
[C---:B------:R-:W-:Y:S01]  /*9300*/  FMUL.FTZ R96, R2.reuse, R77 ;  /* 0x0000004d02607220 */ /* 0x040fe20000410000 */
[C---:B------:R-:W-:Y:S01]  /*9310*/  FMUL.FTZ R77, R2.reuse, R78 ;  /* 0x0000004e024d7220 */ /* 0x040fe20000410000 */
[C---:B------:R-:W-:Y:S01]  /*9320*/  FMUL.FTZ R78, R2.reuse, R79 ;  /* 0x0000004f024e7220 */ /* 0x040fe20000410000 */
[----:B------:R-:W-:Y:S01]  /*9330*/  FMUL.FTZ R79, R2, R80 ;  /* 0x00000050024f7220 */ /* 0x000fe20000410000 */
[----:B-1----:R-:W-:Y:S01]  /*9340*/  LOP3.LUT R110, R110, 0x7f, RZ, 0xc0, !PT ;  /* 0x0000007f6e6e7812 */ /* 0x002fe200078ec0ff */
[C---:B------:R-:W-:Y:S01]  /*9350*/  FMUL.FTZ R80, R2.reuse, R82 ;  /* 0x0000005202507220 */ /* 0x040fe20000410000 */
[C---:B------:R-:W-:Y:S01]  /*9360*/  FMUL.FTZ R82, R2.reuse, R86 ;  /* 0x0000005602527220 */ /* 0x040fe20000410000 */
[C---:B------:R-:W-:Y:S01]  /*9370*/  FMUL.FTZ R86, R2.reuse, R56 ;  /* 0x0000003802567220 */ /* 0x040fe20000410000 */
[----:B------:R-:W-:Y:S01]  /*9380*/  FMUL.FTZ R56, R2, R58 ;  /* 0x0000003a02387220 */ /* 0x000fe20000410000 */
[----:B------:R-:W-:Y:S01]  /*9390*/  ISETP.NE.AND P1, PT, R110, RZ, PT ;  /* 0x000000ff6e00720c */ /* 0x000fe20003f25270 */
[C---:B------:R-:W-:Y:S01]  /*93a0*/  FMUL.FTZ R58, R2.reuse, R62 ;  /* 0x0000003e023a7220 */ /* 0x040fe20000410000 */
[C---:B------:R-:W-:Y:S01]  /*93b0*/  FMUL.FTZ R62, R2.reuse, R67 ;  /* 0x00000043023e7220 */ /* 0x040fe20000410000 */
[C---:B------:R-:W-:Y:S01]  /*93c0*/  FMUL.FTZ R67, R2.reuse, R68 ;  /* 0x0000004402437220 */ /* 0x040fe20000410000 */
[C---:B------:R-:W-:Y:S01]  /*93d0*/  FMUL.FTZ R68, R2.reuse, R69 ;  /* 0x0000004502447220 */ /* 0x040fe20000410000 */
[C---:B------:R-:W-:Y:S01]  /*93e0*/  FMUL.FTZ R9, R2.reuse, R90 ;  /* 0x0000005a02097220 */ /* 0x040fe20000410000 */
[C---:B------:R-:W-:Y:S01]  /*93f0*/  FMUL.FTZ R69, R2.reuse, R41 ;  /* 0x0000002902457220 */ /* 0x040fe20000410000 */
        /* <DEDUP_REMOVED lines=20> */
[----:B------:R-:W-:Y:S01]  /*9540*/  FMUL.FTZ R64, R2, R70 ;  /* 0x0000004602407220 */ /* 0x000fe20000410000 */
[----:B--2---:R-:W-:Y:S02]  /*9550*/  IMAD R110, R108, 0xc0, R109 ;  /* 0x000000c06c6e7824 */ /* 0x004fe400078e026d */
        /* <DEDUP_REMOVED lines=10> */
[----:B------:R0:W-:Y:S01]  /*9600*/  STL [R1+0x14], R110 ;  /* 0x0000146e01007387 */ /* 0x0001e20000100800 */
[----:B------:R-:W-:Y:S01]  /*9610*/  FMUL.FTZ R14, R2, R92 ;  /* 0x0000005c020e7220 */ /* 0x000fe20000410000 */
[----:B------:R-:W-:-:S02]  /*9620*/  WARPGROUP.DEPBAR.LE gsb0, 0x0 ;  /* 0x00008000000079c5 */ /* 0x000fc40000010000 */
[C---:B------:R-:W-:Y:S01]  /*9630*/  FMUL.FTZ R54, R2.reuse, R25 ;  /* 0x0000001902367220 */ /* 0x040fe20000410000 */
        /* <DEDUP_REMOVED lines=8> */
[----:B------:R-:W-:Y:S01]  /*96c0*/  @!P1 PRMT R24, RZ, 0x654, R13 ;  /* 0x00000654ff189816 */ /* 0x000fe2000000000d */
[C---:B------:R-:W-:Y:S01]  /*96d0*/  FMUL.FTZ R20, R2.reuse, R93 ;  /* 0x0000005d02147220 */ /* 0x040fe20000410000 */
[C---:B------:R-:W-:Y:S01]  /*96e0*/  FMUL.FTZ R15, R2.reuse, R94 ;  /* 0x0000005e020f7220 */ /* 0x040fe20000410000 */
[C---:B------:R-:W-:Y:S01]  /*96f0*/  FMUL.FTZ R28, R2.reuse, R30 ;  /* 0x0000001e021c7220 */ /* 0x040fe20000410000 */
[----:B------:R-:W-:Y:S01]  /*9700*/  FMUL.FTZ R99, R2, R33 ;  /* 0x0000002102637220 */ /* 0x000fe20000410000 */
[----:B---3--:R-:W-:-:S02]  /*9710*/  IMAD.IADD R103, R114, 0x1, R36 ;  /* 0x0000000172677824 */ /* 0x008fc400078e0224 */
        /* <DEDUP_REMOVED lines=22> */
[----:B------:R-:W-:Y:S01]  /*9880*/  ISETP.GE.AND P1, PT, R11, 0x1, PT ;  /* 0x000000010b00780c */ /* 0x000fe20003f26270 */
[----:B------:R-:W1:Y:S01]  /*9890*/  MUFU.TANH R0, R0 ;  /* 0x0000000000007308 */ /* 0x000e620000002400 */
[----:B------:R-:W-:Y:S01]  /*98a0*/  FMUL.FTZ R38, R2, R38 ;  /* 0x0000002602267220 */ /* 0x000fe20000410000 */
[----:B------:R-:W-:Y:S01]  /*98b0*/  ULOP3.LUT UR43, URZ, UR43, URZ, 0x33, !UPT ;  /* 0x0000002b3f2b7292 */ /* 0x000fe2000f8e333f */
[----:B----4-:R-:W-:-:S05]  /*98c0*/  IADD3 R24, -R112, 0x1, R103 ;  /* 0x0000000170187810 */ /* 0x010fca0007ffe167 */
[----:B------:R-:W2:Y:S01]  /*98d0*/  MUFU.TANH R3, R3 ;  /* 0x0000000300037308 */ /* 0x000ea20000002400 */
[----:B-----5:R-:W-:-:S07]  /*98e0*/  IMAD R25, R107, -0x2, R24 ;  /* 0xfffffffe6b197824 */ /* 0x020fce00078e0218 */
[----:B------:R-:W3:Y:S01]  /*98f0*/  MUFU.TANH R9, R9 ;  /* 0x0000000900097308 */ /* 0x000ee20000002400 */
[----:B------:R-:W-:-:S07]  /*9900*/  IMAD R103, R107, -0x2, R103 ;  /* 0xfffffffe6b677824 */ /* 0x000fce00078e0267 */
        /* <DEDUP_REMOVED lines=76> */
[----:B------:R-:W-:Y:S01]  /*9dd0*/  VIADD R100, R25, UR43 ;  /* 0x0000002b19647c36 */ /* 0x000fe20008000000 */
[----:B------:R-:W-:-:S06]  /*9de0*/  LOP3.LUT R17, R17, 0xffffffef, RZ, 0xc0, !PT ;  /* 0xffffffef11117812 */ /* 0x000fcc00078ec0ff */
[----:B------:R5:W0:Y:S01]  /*9df0*/  MUFU.TANH R13, R38 ;  /* 0x00000026000d7308 */ /* 0x000a220000002400 */
[----:B------:R-:W-:Y:S01]  /*9e00*/  @P1 LOP3.LUT R17, R17, 0x10, RZ, 0xfc, !PT ;  /* 0x0000001011111812 */ /* 0x000fe200078efcff */
[----:B------:R-:W-:Y:S02]  /*9e10*/  IMAD R34, R107, -0x2, R36 ;  /* 0xfffffffe6b227824 */ /* 0x000fe400078e0224 */
[----:B------:R-:W-:Y:S02]  /*9e20*/  IMAD.IADD R108, R100, 0x1, R110 ;  /* 0x00000001646c7824 */ /* 0x000fe400078e026e */
[----:B-----5:R-:W-:-:S05]  /*9e30*/  IMAD.IADD R38, R25, 0x1, R10 ;  /* 0x0000000119267824 */ /* 0x020fca00078e020a */
[----:B------:R-:W-:Y:S01]  /*9e40*/  VIADDMNMX R102, R110, R38, R103, PT ;  /* 0x000000266e667246 */ /* 0x000fe20003800167 */
[----:B-1234-:R-:W-:Y:S06]  /*9e50*/  @!P1 BRA `(.L_x_11321) ;  /* 0x00000000004c9947 */ /* 0x01efec0003800000 */
        /* <DEDUP_REMOVED lines=11> */
.L_x_11323:
[----:B------:R-:W-:-:S13]  /*9f10*/  ISETP.NE.AND P1, PT, R11, 0x1, PT ;  /* 0x000000010b00780c */ /* 0x000fda0003f25270 */
[----:B------:R-:W1:Y:S02]  /*9f20*/  @P1 LDC.64 R24, c[0x0][0x9e8] ;  /* 0x00027a00ff181b82 */ /* 0x000e640000000a00 */
[----:B-1----:R-:W-:-:S05]  /*9f30*/  @P1 IMAD.HI.U32 R24, R39, R24, RZ ;  /* 0x0000001827181227 */ /* 0x002fca00078e00ff */
[----:B------:R-:W-:-:S07]  /*9f40*/  @P1 SHF.R.U32.HI R39, RZ, R25, R24 ;  /* 0x00000019ff271219 */ /* 0x000fce0000011618 */
.L_x_11324:
[----:B------:R-:W-:Y:S05]  /*9f50*/  BSYNC B0 ;  /* 0x0000000000007941 */ /* 0x000fea0003800000 */
.L_x_11322:
[----:B------:R-:W-:-:S05]  /*9f60*/  IMAD R39, R39, R11, R34 ;  /* 0x0000000b27277224 */ /* 0x000fca00078e0222 */
[----:B------:R-:W-:Y:S02]  /*9f70*/  VIMNMX R108, R108, R39, !PT ;  /* 0x000000276c6c7248 */ /* 0x000fe40007fe0100 */
[----:B------:R-:W-:-:S07]  /*9f80*/  VIADDMNMX R102, R39, R11, R102, PT ;  /* 0x0000000b27667246 */ /* 0x000fce0003800166 */
.L_x_11321:
[----:B------:R-:W-:Y:S01]  /*9f90*/  ISETP.GE.AND P1, PT, R36, 0x2, PT ;  /* 0x000000022400780c */ /* 0x000fe20003f26270 */
[----:B------:R-:W-:Y:S01]  /*9fa0*/  VIADD R24, R110, 0x8 ;  /* 0x000000086e187836 */ /* 0x000fe20000000000 */
[----:B------:R-:W-:Y:S02]  /*9fb0*/  ISETP.GE.AND P2, PT, R36, 0x9, PT ;  /* 0x000000092400780c */ /* 0x000fe40003f46270 */
[----:B------:R-:W-:Y:S01]  /*9fc0*/  ISETP.GT.AND P4, PT, R108, 0x1, !P1 ;  /* 0x000000016c00780c */ /* 0x000fe20004f84270 */
[----:B------:R-:W-:Y:S01]  /*9fd0*/  IMAD.IADD R100, R100, 0x1, R24 ;  /* 0x0000000164647824 */ /* 0x000fe200078e0218 */
[----:B------:R-:W-:Y:S01]  /*9fe0*/  ISETP.GT.AND P3, PT, R108, 0x8, !P2 ;  /* 0x000000086c00780c */ /* 0x000fe20005764270 */
[----:B------:R1:W-:Y:S01]  /*9ff0*/  STL [R1+0x20], R24 ;  /* 0x0000201801007387 */ /* 0x0003e20000100800 */
[C---:B------:R-:W-:Y:S02]  /*a000*/  ISETP.LT.OR P4, PT, R102.reuse, 0x2, P4 ;  /* 0x000000026600780c */ /* 0x040fe40002781670 */
[----:B------:R-:W-:-:S02]  /*a010*/  ISETP.LT.OR P3, PT, R102, 0x9, P3 ;  /* 0x000000096600780c */ /* 0x000fc40001f61670 */
[----:B------:R-:W-:Y:S02]  /*a020*/  FSEL R39, R3, -INF , !P4 ;  /* 0xff80000003277808 */ /* 0x000fe40006000000 */
[C---:B------:R-:W-:Y:S02]  /*a030*/  ISETP.GE.AND P5, PT, R36.reuse, 0xa, PT ;  /* 0x0000000a2400780c */ /* 0x040fe40003fa6270 */
[----:B------:R-:W-:Y:S02]  /*a040*/  ISETP.GE.AND P4, PT, R36, 0x11, PT ;  /* 0x000000112400780c */ /* 0x000fe40003f86270 */
[----:B0-----:R-:W-:Y:S02]  /*a050*/  FSEL R101, R14, -INF , !P3 ;  /* 0xff8000000e657808 */ /* 0x001fe40005800000 */
[----:B------:R-:W-:Y:S02]  /*a060*/  ISETP.GT.AND P3, PT, R108, 0x9, !P5 ;  /* 0x000000096c00780c */ /* 0x000fe40006f64270 */
[----:B------:R-:W-:-:S02]  /*a070*/  LOP3.LUT R17, R17, 0xfffffffe, RZ, 0xc0, !PT ;  /* 0xfffffffe11117812 */ /* 0x000fc400078ec0ff */
[----:B------:R-:W-:Y:S02]  /*a080*/  ISETP.LT.OR P3, PT, R102, 0xa, P3 ;  /* 0x0000000a6600780c */ /* 0x000fe40001f61670 */
[----:B------:R-:W-:Y:S02]  /*a090*/  LOP3.LUT R16, R16, 0xfffffffe, RZ, 0xc0, !PT ;  /* 0xfffffffe10107812 */ /* 0x000fe400078ec0ff */
[----:B------:R-:W-:Y:S02]  /*a0a0*/  FSEL R107, R20, -INF , !P3 ;  /* 0xff800000146b7808 */ /* 0x000fe40005800000 */
[----:B------:R-:W-:Y:S02]  /*a0b0*/  @P4 LOP3.LUT R17, R17, 0x1, RZ, 0xfc, !PT ;  /* 0x0000000111114812 */ /* 0x000fe400078efcff */
[----:B------:R-:W-:Y:S02]  /*a0c0*/  ISETP.GT.AND P3, PT, R108, 0x10, !P4 ;  /* 0x000000106c00780c */ /* 0x000fe40006764270 */
[----:B------:R-:W-:-:S02]  /*a0d0*/  ISETP.GE.AND P4, PT, R36, 0x12, PT ;  /* 0x000000122400780c */ /* 0x000fc40003f86270 */
[----:B------:R-:W-:Y:S02]  /*a0e0*/  @P5 LOP3.LUT R16, R16, 0x1, RZ, 0xfc, !PT ;  /* 0x0000000110105812 */ /* 0x000fe400078efcff */
[----:B------:R-:W-:Y:S02]  /*a0f0*/  ISETP.LT.OR P3, PT, R102, 0x11, P3 ;  /* 0x000000116600780c */ /* 0x000fe40001f61670 */
[----:B------:R-:W-:Y:S02]  /*a100*/  LOP3.LUT R16, R16, 0x7fffffff, RZ, 0xc0, !PT ;  /* 0x7fffffff10107812 */ /* 0x000fe400078ec0ff */
[----:B------:R-:W-:Y:S02]  /*a110*/  FSEL R109, R88, -INF , !P3 ;  /* 0xff800000586d7808 */ /* 0x000fe40005800000 */
[----:B------:R-:W-:Y:S02]  /*a120*/  ISETP.GT.AND P3, PT, R108, 0x11, !P4 ;  /* 0x000000116c00780c */ /* 0x000fe40006764270 */
[----:B------:R-:W-:-:S02]  /*a130*/  LOP3.LUT R17, R17, 0xfffffffd, RZ, 0xc0, !PT ;  /* 0xfffffffd11117812 */ /* 0x000fc400078ec0ff */
[----:B------:R-:W-:Y:S02]  /*a140*/  @P4 LOP3.LUT R16, R16, 0x80000000, RZ, 0xfc, !PT ;  /* 0x8000000010104812 */ /* 0x000fe400078efcff */
[----:B------:R-:W-:Y:S02]  /*a150*/  ISETP.GE.AND P4, PT, R36, 0x19, PT ;  /* 0x000000192400780c */ /* 0x000fe40003f86270 */
[----:B------:R-:W-:Y:S02]  /*a160*/  ISETP.LT.OR P3, PT, R102, 0x12, P3 ;  /* 0x000000126600780c */ /* 0x000fe40001f61670 */
[----:B------:R-:W-:Y:S02]  /*a170*/  LOP3.LUT R16, R16, 0xbfffffff, RZ, 0xc0, !PT ;  /* 0xbfffffff10107812 */ /* 0x000fe400078ec0ff */
[----:B------:R-:W-:Y:S02]  /*a180*/  FSEL R111, R90, -INF , !P3 ;  /* 0xff8000005a6f7808 */ /* 0x000fe40005800000 */
[----:B------:R-:W-:-:S02]  /*a190*/  ISETP.GT.AND P3, PT, R108, 0x18, !P4 ;  /* 0x000000186c00780c */ /* 0x000fc40006764270 */
[----:B------:R-:W-:Y:S02]  /*a1a0*/  ISETP.GE.AND P6, PT, R36, 0x1, PT ;  /* 0x000000012400780c */ /* 0x000fe40003fc6270 */
[----:B------:R-:W-:Y:S02]  /*a1b0*/  ISETP.LT.OR P3, PT, R102, 0x19, P3 ;  /* 0x000000196600780c */ /* 0x000fe40001f61670 */
[----:B------:R-:W-:Y:S02]  /*a1c0*/  @P4 LOP3.LUT R16, R16, 0x40000000, RZ, 0xfc, !PT ;  /* 0x4000000010104812 */ /* 0x000fe400078efcff */
[----:B------:R-:W-:Y:S02]  /*a1d0*/  ISETP.GE.AND P4, PT, R36, 0x1a, PT ;  /* 0x0000001a2400780c */ /* 0x000fe40003f86270 */
[----:B------:R-:W-:Y:S02]  /*a1e0*/  LOP3.LUT R16, R16, 0xdfffffff, RZ, 0xc0, !PT ;  /* 0xdfffffff10107812 */ /* 0x000fe400078ec0ff */
[----:B------:R-:W-:-:S02]  /*a1f0*/  FSEL R113, R92, -INF , !P3 ;  /* 0xff8000005c717808 */ /* 0x000fc40005800000 */
[----:B------:R-:W-:Y:S02]  /*a200*/  ISETP.GT.AND P3, PT, R108, 0x19, !P4 ;  /* 0x000000196c00780c */ /* 0x000fe40006764270 */
[----:B------:R-:W-:Y:S02]  /*a210*/  VIADDMNMX R38, R24, R38, R103, PT ;  /* 0x0000002618267246 */ /* 0x000fe40003800167 */
        /* <DEDUP_REMOVED lines=207> */
.L_x_11327:
[----:B------:R-:W-:-:S13]  /*af10*/  ISETP.NE.AND P5, PT, R11, 0x1, PT ;  /* 0x000000010b00780c */ /* 0x000fda0003fa5270 */
[----:B------:R-:W0:Y:S02]  /*af20*/  @P5 LDC.64 R24, c[0x0][0x9e8] ;  /* 0x00027a00ff185b82 */ /* 0x000e240000000a00 */
[----:B0-----:R-:W-:-:S05]  /*af30*/  @P5 IMAD.HI.U32 R24, R3, R24, RZ ;  /* 0x0000001803185227 */ /* 0x001fca00078e00ff */
[----:B------:R-:W-:-:S07]  /*af40*/  @P5 SHF.R.U32.HI R3, RZ, R25, R24 ;  /* 0x00000019ff035219 */ /* 0x000fce0000011618 */
.L_x_11328:
[----:B------:R-:W-:Y:S05]  /*af50*/  BSYNC B0 ;  /* 0x0000000000007941 */ /* 0x000fea0003800000 */
.L_x_11326:
[----:B------:R-:W-:-:S05]  /*af60*/  IMAD R3, R3, R11, R34 ;  /* 0x0000000b03037224 */ /* 0x000fca00078e0222 */
[----:B------:R-:W-:Y:S02]  /*af70*/  VIMNMX R100, R100, R3, !PT ;  /* 0x0000000364647248 */ /* 0x000fe40007fe0100 */
[----:B------:R-:W-:-:S07]  /*af80*/  VIADDMNMX R38, R3, R11, R38, PT ;  /* 0x0000000b03267246 */ /* 0x000fce0003800126 */
.L_x_11325:
[C---:B------:R-:W-:Y:S01]  /*af90*/  ISETP.GT.AND P1, PT, R100.reuse, 0x1, !P1 ;  /* 0x000000016400780c */ /* 0x040fe20004f24270 */
[----:B------:R-:W-:Y:S01]  /*afa0*/  ULDC UR4, c[0x0][0x988] ;  /* 0x0002620000047ab9 */ /* 0x000fe20000000800 */
[----:B------:R-:W-:Y:S01]  /*afb0*/  ISETP.GT.AND P2, PT, R100, 0x8, !P2 ;  /* 0x000000086400780c */ /* 0x000fe20005744270 */
[----:B------:R-:W-:Y:S01]  /*afc0*/  IMAD.IADD R10, R105, 0x1, R10 ;  /* 0x00000001690a7824 */ /* 0x000fe200078e020a */
[C---:B------:R-:W-:Y:S02]  /*afd0*/  ISETP.LT.OR P1, PT, R38.reuse, 0x2, P1 ;  /* 0x000000022600780c */ /* 0x040fe40000f21670 */
[----:B------:R-:W-:Y:S02]  /*afe0*/  ISETP.LT.OR P2, PT, R38, 0x9, P2 ;  /* 0x000000092600780c */ /* 0x000fe40001741670 */
[----:B------:R-:W-:Y:S02]  /*aff0*/  FSEL R25, R12, -INF , !P1 ;  /* 0xff8000000c197808 */ /* 0x000fe40004800000 */
[----:B------:R-:W-:-:S02]  /*b000*/  LOP3.LUT P1, RZ, R16, 0x1, RZ, 0xc0, !PT ;  /* 0x0000000110ff7812 */ /* 0x000fc4000782c0ff */
[----:B------:R-:W-:Y:S02]  /*b010*/  FSEL R15, R15, -INF , !P2 ;  /* 0xff8000000f0f7808 */ /* 0x000fe40005000000 */
[----:B------:R-:W-:Y:S02]  /*b020*/  ISETP.GT.AND P1, PT, R100, 0x9, !P1 ;  /* 0x000000096400780c */ /* 0x000fe40004f24270 */
[----:B------:R-:W-:Y:S02]  /*b030*/  LOP3.LUT P2, RZ, R16, 0x1000000, RZ, 0xc0, !PT ;  /* 0x0100000010ff7812 */ /* 0x000fe4000784c0ff */
[----:B------:R-:W-:Y:S02]  /*b040*/  ISETP.LT.OR P1, PT, R38, 0xa, P1 ;  /* 0x0000000a2600780c */ /* 0x000fe40000f21670 */
[----:B------:R-:W-:Y:S02]  /*b050*/  LOP3.LUT P5, RZ, R16, 0x800000, RZ, 0xc0, !PT ;  /* 0x0080000010ff7812 */ /* 0x000fe400078ac0ff */
        /* <DEDUP_REMOVED lines=62> */
[----:B------:R-:W-:Y:S02]  /*b440*/  ISETP.GT.AND P1, PT, R100, 0x31, !P5 ;  /* 0x000000316400780c */ /* 0x000fe40006f24270 */
[----:B------:R-:W-:Y:S02]  /*b450*/  FMNMX.FTZ R12, R135, R12, !PT ;  /* 0x0000000c870c7209 */ /* 0x000fe40007810000 */
        /* <DEDUP_REMOVED lines=23> */
[----:B------:R-:W-:Y:S01]  /*b5d0*/  FSEL R151, R56, -INF , !P1 ;  /* 0xff80000038977808 */ /* 0x000fe20004800000 */
[----:B------:R-:W-:Y:S01]  /*b5e0*/  IMAD.U32 R56, RZ, RZ, UR4 ;  /* 0x00000004ff387e24 */ /* 0x000fe2000f8e00ff */
        /* <DEDUP_REMOVED lines=10> */
[----:B------:R-:W-:Y:S01]  /*b690*/  ISETP.GT.AND P6, PT, R100, RZ, !P6 ;  /* 0x000000ff6400720c */ /* 0x000fe200077c4270 */
[----:B------:R-:W0:Y:S01]  /*b6a0*/  SHFL.BFLY PT, R3, R14, 0x2, 0x1f ;  /* 0x0c401f000e037f89 */ /* 0x000e2200000e0000 */
[C---:B------:R-:W-:Y:S02]  /*b6b0*/  ISETP.LT.OR P1, PT, R38.reuse, 0x49, P1 ;  /* 0x000000492600780c */ /* 0x040fe40000f21670 */
[----:B------:R-:W-:Y:S02]  /*b6c0*/  ISETP.LT.OR P6, PT, R38, 0x1, P6 ;  /* 0x000000012600780c */ /* 0x000fe400037c1670 */
[----:B------:R-:W-:Y:S02]  /*b6d0*/  FSEL R153, R58, -INF , !P1 ;  /* 0xff8000003a997808 */ /* 0x000fe40004800000 */
[----:B------:R-:W-:-:S02]  /*b6e0*/  LOP3.LUT P1, RZ, R16, 0x20000, RZ, 0xc0, !PT ;  /* 0x0002000010ff7812 */ /* 0x000fc4000782c0ff */
[C---:B------:R-:W-:Y:S02]  /*b6f0*/  ISETP.GT.AND P3, PT, R100.reuse, 0x91, !P3 ;  /* 0x000000916400780c */ /* 0x040fe40005f64270 */
[C---:B------:R-:W-:Y:S02]  /*b700*/  ISETP.GT.AND P1, PT, R100.reuse, 0x49, !P1 ;  /* 0x000000496400780c */ /* 0x040fe40004f24270 */
[----:B------:R-:W-:Y:S02]  /*b710*/  ISETP.GT.AND P4, PT, R100, 0x98, !P4 ;  /* 0x000000986400780c */ /* 0x000fe40006784270 */
[C---:B------:R-:W-:Y:S02]  /*b720*/  ISETP.LT.OR P1, PT, R38.reuse, 0x4a, P1 ;  /* 0x0000004a2600780c */ /* 0x040fe40000f21670 */
[----:B------:R-:W-:Y:S02]  /*b730*/  ISETP.LT.OR P3, PT, R38, 0x92, P3 ;  /* 0x000000922600780c */ /* 0x000fe40001f61670 */
[----:B------:R-:W-:-:S02]  /*b740*/  FSEL R59, R59, -INF , !P1 ;  /* 0xff8000003b3b7808 */ /* 0x000fc40004800000 */
[----:B------:R-:W-:Y:S02]  /*b750*/  LOP3.LUT P1, RZ, R16, 0x10000, RZ, 0xc0, !PT ;  /* 0x0001000010ff7812 */ /* 0x000fe4000782c0ff */
[----:B------:R-:W-:Y:S02]  /*b760*/  ISETP.LT.OR P4, PT, R38, 0x99, P4 ;  /* 0x000000992600780c */ /* 0x000fe40002781670 */
[----:B------:R-:W-:Y:S02]  /*b770*/  ISETP.GT.AND P1, PT, R100, 0x50, !P1 ;  /* 0x000000506400780c */ /* 0x000fe40004f24270 */
[----:B0-----:R-:W-:Y:S02]  /*b780*/  FMNMX.FTZ R20, R14, R3, !PT ;  /* 0x000000030e147209 */ /* 0x001fe40007810000 */
[----:B------:R-:W-:Y:S02]  /*b790*/  ISETP.LT.OR P1, PT, R38, 0x51, P1 ;  /* 0x000000512600780c */ /* 0x000fe40000f21670 */
[----:B------:R-:W-:Y:S01]  /*b7a0*/  FSEL R14, R9, -INF , !P6 ;  /* 0xff800000090e7808 */ /* 0x000fe20007000000 */
        /* <DEDUP_REMOVED lines=45> */
[----:B------:R-:W-:Y:S01]  /*ba80*/  FMNMX.FTZ R52, R151, R52, !PT ;  /* 0x0000003497347209 */ /* 0x000fe20007810000 */
[----:B------:R-:W-:-:S01]  /*ba90*/  FFMA.FTZ R12, R3, R56, -8 ;  /* 0xc1000000030c7423 */ /* 0x000fc20000010038 */
        /* <DEDUP_REMOVED lines=11> */
[----:B------:R-:W-:Y:S02]  /*bb50*/  FSEL R31, R31, -INF , !P3 ;  /* 0xff8000001f1f7808 */ /* 0x000fe40005800000 */
[----:B------:R-:W-:Y:S02]  /*bb60*/  ISETP.LT.OR P1, PT, R38, 0x72, P1 ;  /* 0x000000722600780c */ /* 0x000fe40000f21670 */
[----:B------:R-:W-:Y:S02]  /*bb70*/  FSEL R13, R13, -INF , !P4 ;  /* 0xff8000000d0d7808 */ /* 0x000fe40006000000 */
        /* <DEDUP_REMOVED lines=27> */
[C---:B------:R-:W-:Y:S02]  /*bd30*/  ISETP.GT.AND P1, PT, R100.reuse, 0x90, !P2 ;  /* 0x000000906400780c */ /* 0x040fe40005724270 */
[----:B------:R-:W-:Y:S01]  /*bd40*/  ISETP.GT.AND P2, PT, R100, 0x99, !P5 ;  /* 0x000000996400780c */ /* 0x000fe20006f44270 */
[----:B------:R-:W-:-:S01]  /*bd50*/  FFMA.FTZ R9, R79, R56, -R12 ;  /* 0x000000384f097223 */ /* 0x000fc2000001080c */
[----:B------:R-:W-:Y:S01]  /*bd60*/  ISETP.LT.OR P1, PT, R38, 0x91, P1 ;  /* 0x000000912600780c */ /* 0x000fe20000f21670 */
[----:B------:R-:W-:-:S01]  /*bd70*/  FFMA.FTZ R0, R0, R56, -R12 ;  /* 0x0000003800007223 */ /* 0x000fc2000001080c */
[----:B------:R-:W-:Y:S01]  /*bd80*/  ISETP.LT.OR P2, PT, R38, 0x9a, P2 ;  /* 0x0000009a2600780c */ /* 0x000fe20001741670 */
[----:B------:R0:W-:Y:S01]  /*bd90*/  MUFU.EX2 R40, R9 ;  /* 0x0000000900287308 */ /* 0x0001e20000000800 */
[----:B------:R-:W-:-:S01]  /*bda0*/  FFMA.FTZ R39, R39, R56, -R12 ;  /* 0x0000003827277223 */ /* 0x000fc2000001080c */
[-CC-:B------:R-:W-:Y:S01]  /*bdb0*/  FFMA.FTZ R72, R71, R56.reuse, -R12.reuse ;  /* 0x0000003847487223 */ /* 0x180fe2000001080c */
[----:B------:R-:W-:Y:S01]  /*bdc0*/  FSEL R33, R33, -INF , !P2 ;  /* 0xff80000021217808 */ /* 0x000fe20005000000 */
[-CC-:B------:R-:W-:Y:S01]  /*bdd0*/  FFMA.FTZ R20, R101, R56.reuse, -R12.reuse ;  /* 0x0000003865147223 */ /* 0x180fe2000001080c */
[----:B------:R-:W-:-:S01]  /*bde0*/  FFMA.FTZ R101, R107, R56, -R12 ;  /* 0x000000386b657223 */ /* 0x000fc2000001080c */
[-CC-:B------:R-:W-:Y:S01]  /*bdf0*/  FFMA.FTZ R24, R109, R56.reuse, -R12.reuse ;  /* 0x000000386d187223 */ /* 0x180fe2000001080c */
[----:B------:R-:W-:-:S01]  /*be00*/  FFMA.FTZ R107, R111, R56, -R12 ;  /* 0x000000386f6b7223 */ /* 0x000fc2000001080c */
[----:B------:R-:W-:Y:S01]  /*be10*/  MUFU.EX2 R0, R0 ;  /* 0x0000000000007308 */ /* 0x000fe20000000800 */
[----:B0-----:R-:W-:Y:S01]  /*be20*/  FMNMX.FTZ R9, R155, R54, !PT ;  /* 0x000000369b097209 */ /* 0x001fe20007810000 */
[-CC-:B------:R-:W-:Y:S01]  /*be30*/  FFMA.FTZ R32, R113, R56.reuse, -R12.reuse ;  /* 0x0000003871207223 */ /* 0x180fe2000001080c */
[----:B------:R-:W-:-:S01]  /*be40*/  FFMA.FTZ R79, R97, R56, -R12 ;  /* 0x00000038614f7223 */ /* 0x000fc2000001080c */
[-CC-:B------:R-:W-:Y:S01]  /*be50*/  FFMA.FTZ R109, R115, R56.reuse, -R12.reuse ;  /* 0x00000038736d7223 */ /* 0x180fe2000001080c */
[----:B------:R-:W-:Y:S01]  /*be60*/  FMNMX.FTZ R9, R64, R9, !PT ;  /* 0x0000000940097209 */ /* 0x000fe20007810000 */
[-CC-:B------:R-:W-:Y:S01]  /*be70*/  FFMA.FTZ R117, R117, R56.reuse, -R12.reuse ;  /* 0x0000003875757223 */ /* 0x180fe2000001080c */
[----:B------:R-:W-:-:S01]  /*be80*/  FFMA.FTZ R73, R73, R56, -R12 ;  /* 0x0000003849497223 */ /* 0x000fc2000001080c */
[----:B------:R-:W-:Y:S01]  /*be90*/  MUFU.EX2 R39, R39 ;  /* 0x0000002700277308 */ /* 0x000fe20000000800 */
        /* <DEDUP_REMOVED lines=22> */
[----:B------:R-:W-:Y:S01]  /*c000*/  FSEL R67, R30, -INF , !P1 ;  /* 0xff8000001e437808 */ /* 0x000fe20004800000 */
[-CC-:B------:R-:W-:Y:S01]  /*c010*/  FFMA.FTZ R47, R47, R56.reuse, -R12.reuse ;  /* 0x000000382f2f7223 */ /* 0x180fe2000001080c */
[----:B------:R-:W-:Y:S01]  /*c020*/  FMNMX.FTZ R9, R46, R9, !PT ;  /* 0x000000092e097209 */ /* 0x000fe20007810000 */
[-CC-:B------:R-:W-:Y:S01]  /*c030*/  FFMA.FTZ R68, R139, R56.reuse, -R12.reuse ;  /* 0x000000388b447223 */ /* 0x180fe2000001080c */
[----:B------:R-:W-:-:S01]  /*c040*/  FFMA.FTZ R74, R99, R56, -R12 ;  /* 0x00000038634a7223 */ /* 0x000fc2000001080c */
[----:B------:R-:W-:Y:S01]  /*c050*/  FFMA.FTZ R35, R35, R56, -R12 ;  /* 0x0000003823237223 */ /* 0x000fe2000001080c */
[----:B------:R-:W-:Y:S01]  /*c060*/  FMNMX.FTZ R9, R48, R9, !PT ;  /* 0x0000000930097209 */ /* 0x000fe20007810000 */
[----:B------:R-:W-:Y:S01]  /*c070*/  MUFU.EX2 R20, R20 ;  /* 0x0000001400147308 */ /* 0x000fe20000000800 */
[----:B------:R-:W-:-:S02]  /*c080*/  ISETP.GE.AND P5, PT, R11, 0x1, PT ;  /* 0x000000010b00780c */ /* 0x000fc40003fa6270 */
        /* <DEDUP_REMOVED lines=15> */
[-CC-:B------:R-:W-:Y:S01]  /*c180*/  FFMA.FTZ R62, R49, R56.reuse, -R12.reuse ;  /* 0x00000038313e7223 */ /* 0x180fe2000001080c */
[----:B------:R-:W-:-:S01]  /*c190*/  FFMA.FTZ R49, R51, R56, -R12 ;  /* 0x0000003833317223 */ /* 0x000fc2000001080c */
[-CC-:B------:R-:W-:Y:S01]  /*c1a0*/  FFMA.FTZ R51, R53, R56.reuse, -R12.reuse ;  /* 0x0000003835337223 */ /* 0x180fe2000001080c */
[----:B------:R-:W-:-:S01]  /*c1b0*/  FFMA.FTZ R53, R55, R56, -R12 ;  /* 0x0000003837357223 */ /* 0x000fc2000001080c */
[----:B------:R-:W0:Y:S01]  /*c1c0*/  SHFL.BFLY PT, R70, R9, 0x2, 0x1f ;  /* 0x0c401f0009467f89 */ /* 0x000e2200000e0000 */
[----:B------:R-:W-:-:S01]  /*c1d0*/  FFMA.FTZ R55, R143, R56, -R12 ;  /* 0x000000388f377223 */ /* 0x000fc2000001080c */
[----:B------:R-:W1:Y:S08]  /*c1e0*/  MUFU.EX2 R109, R109 ;  /* 0x0000006d006d7308 */ /* 0x000e700000000800 */
[----:B------:R-:W-:Y:S08]  /*c1f0*/  MUFU.EX2 R34, R117 ;  /* 0x0000007500227308 */ /* 0x000ff00000000800 */
[----:B------:R-:W-:Y:S01]  /*c200*/  MUFU.EX2 R73, R73 ;  /* 0x0000004900497308 */ /* 0x000fe20000000800 */
[----:B-1----:R-:W-:-:S04]  /*c210*/  F2FP.SATFINITE.E4M3.F32.PACK_AB_MERGE_C R154, R109, R32, RZ ;  /* 0x000000206d9a723e */ /* 0x002fc800048070ff */
[----:B------:R-:W-:Y:S02]  /*c220*/  F2FP.SATFINITE.E4M3.F32.PACK_AB_MERGE_C R154, R107, R24, R154 ;  /* 0x000000186b9a723e */ /* 0x000fe4000480709a */
[----:B0-----:R-:W-:Y:S01]  /*c230*/  FMNMX.FTZ R76, R9, R70, !PT ;  /* 0x00000046094c7209 */ /* 0x001fe20007810000 */
[----:B------:R-:W-:Y:S01]  /*c240*/  FFMA.FTZ R70, R141, R56, -R12 ;  /* 0x000000388d467223 */ /* 0x000fe2000001080c */
[----:B------:R-:W-:Y:S03]  /*c250*/  MUFU.EX2 R36, R119 ;  /* 0x0000007700247308 */ /* 0x000fe60000000800 */
[----:B------:R-:W0:Y:S05]  /*c260*/  SHFL.BFLY PT, R9, R76, 0x1, 0x1f ;  /* 0x0c201f004c097f89 */ /* 0x000e2a00000e0000 */
[----:B------:R-:W1:Y:S08]  /*c270*/  MUFU.EX2 R111, R111 ;  /* 0x0000006f006f7308 */ /* 0x000e700000000800 */
[----:B------:R-:W-:Y:S08]  /*c280*/  MUFU.EX2 R79, R79 ;  /* 0x0000004f004f7308 */ /* 0x000ff00000000800 */
[----:B------:R-:W-:Y:S01]  /*c290*/  MUFU.EX2 R44, R123 ;  /* 0x0000007b002c7308 */ /* 0x000fe20000000800 */
[----:B-1----:R-:W-:-:S02]  /*c2a0*/  F2FP.SATFINITE.E4M3.F32.PACK_AB_MERGE_C R148, R111, R36, RZ ;  /* 0x000000246f94723e */ /* 0x002fc400048070ff */
[----:B0-----:R-:W-:Y:S01]  /*c2b0*/  FMNMX.FTZ R9, R76, R9, !PT ;  /* 0x000000094c097209 */ /* 0x001fe20007810000 */
[----:B------:R-:W-:-:S01]  /*c2c0*/  FFMA.FTZ R76, R37, R56, -R12 ;  /* 0x00000038254c7223 */ /* 0x000fc2000001080c */
[----:B------:R-:W-:Y:S02]  /*c2d0*/  F2FP.SATFINITE.E4M3.F32.PACK_AB_MERGE_C R148, R73, R34, R148 ;  /* 0x000000224994723e */ /* 0x000fe40004807094 */
[C---:B------:R-:W-:Y:S01]  /*c2e0*/  FSETP.NEU.FTZ.AND P1, PT, R9.reuse, -INF , PT ;  /* 0xff8000000900780b */ /* 0x040fe20003f3d000 */
[----:B------:R-:W-:Y:S01]  /*c2f0*/  FFMA.FTZ R71, R9, R56, -8 ;  /* 0xc100000009477423 */ /* 0x000fe20000010038 */
[----:B------:R-:W-:Y:S04]  /*c300*/  MUFU.EX2 R85, R85 ;  /* 0x0000005500557308 */ /* 0x000fe80000000800 */
[----:B------:R-:W-:-:S04]  /*c310*/  FSEL R12, R71, RZ, P1 ;  /* 0x000000ff470c7208 */ /* 0x000fc80000800000 */
[----:B------:R-:W-:Y:S01]  /*c320*/  MUFU.EX2 R52, R125 ;  /* 0x0000007d00347308 */ /* 0x000fe20000000800 */
[----:B------:R-:W-:-:S01]  /*c330*/  FFMA.FTZ R14, R14, R56, -R12 ;  /* 0x000000380e0e7223 */ /* 0x000fc2000001080c */
        /* <DEDUP_REMOVED lines=31> */
[----:B0-----:R-:W-:-:S01]  /*c530*/  FADD.FTZ R66, R14, R25 ;  /* 0x000000190e427221 */ /* 0x001fc20000010000 */
[----:B------:R-:W-:Y:S01]  /*c540*/  FFMA.FTZ R92, R57, R56, -R12 ;  /* 0x00000038395c7223 */ /* 0x000fe2000001080c */
[----:B------:R-:W-:-:S01]  /*c550*/  FADD.FTZ R98, R34, R91 ;  /* 0x0000005b22627221 */ /* 0x000fc20000010000 */
[----:B------:R-:W-:Y:S01]  /*c560*/  F2FP.SATFINITE.E4M3.F32.PACK_AB_MERGE_C R150, R85, R44, RZ ;  /* 0x0000002c5596723e */ /* 0x000fe200048070ff */
        /* <DEDUP_REMOVED lines=9> */
[----:B------:R-:W-:Y:S01]  /*c600*/  F2FP.SATFINITE.E4M3.F32.PACK_AB_MERGE_C R150, R79, R40, R150 ;  /* 0x000000284f96723e */ /* 0x000fe20004807096 */
[----:B------:R-:W-:-:S01]  /*c610*/  FADD.FTZ R91, R111, R98 ;  /* 0x000000626f5b7221 */ /* 0x000fc20000010000 */
        /* <DEDUP_REMOVED lines=12> */
[-CC-:B------:R-:W-:Y:S01]  /*c6e0*/  FFMA.FTZ R29, R29, R56.reuse, -R12.reuse ;  /* 0x000000381d1d7223 */ /* 0x180fe2000001080c */
[----:B------:R-:W-:-:S01]  /*c6f0*/  FFMA.FTZ R67, R67, R56, -R12 ;  /* 0x0000003843437223 */ /* 0x000fc2000001080c */
[-CC-:B------:R-:W-:Y:S01]  /*c700*/  FFMA.FTZ R31, R31, R56.reuse, -R12.reuse ;  /* 0x000000381f1f7223 */ /* 0x180fe2000001080c */
[----:B------:R-:W-:-:S01]  /*c710*/  FFMA.FTZ R13, R13, R56, -R12 ;  /* 0x000000380d0d7223 */ /* 0x000fc2000001080c */
[----:B------:R-:W0:Y:S01]  /*c720*/  MUFU.EX2 R82, R82 ;  /* 0x0000005200527308 */ /* 0x000e220000000800 */
[----:B-1----:R-:W-:-:S01]  /*c730*/  FADD.FTZ R66, R80, R89 ;  /* 0x0000005950427221 */ /* 0x002fc20000010000 */
[----:B------:R-:W-:Y:S01]  /*c740*/  FFMA.FTZ R33, R33, R56, -R12 ;  /* 0x0000003821217223 */ /* 0x000fe2000001080c */
[----:B------:R-:W-:-:S04]  /*c750*/  F2FP.SATFINITE.E4M3.F32.PACK_AB_MERGE_C R78, R78, R15, RZ ;  /* 0x0000000f4e4e723e */ /* 0x000fc800048070ff */
[----:B------:R-:W-:Y:S01]  /*c760*/  F2FP.SATFINITE.E4M3.F32.PACK_AB_MERGE_C R153, R25, R14, R78 ;  /* 0x0000000e1999723e */ /* 0x000fe2000480704e */
        /* <DEDUP_REMOVED lines=14> */
[----:B------:R-:W-:Y:S01]  /*c850*/  FADD.FTZ R89, R85, R32 ;  /* 0x0000002055597221 */ /* 0x000fe20000010000 */
[----:B------:R-:W-:-:S03]  /*c860*/  F2FP.SATFINITE.E4M3.F32.PACK_AB_MERGE_C R75, R86, R75, RZ ;  /* 0x0000004b564b723e */ /* 0x000fc600048070ff */
[----:B------:R-:W-:Y:S01]  /*c870*/  FADD.FTZ R24, R52, R89 ;  /* 0x0000005934187221 */ /* 0x000fe20000010000 */
[----:B------:R-:W-:Y:S01]  /*c880*/  F2FP.SATFINITE.E4M3.F32.PACK_AB_MERGE_C R149, R84, R71, R75 ;  /* 0x000000475495723e */ /* 0x000fe2000480704b */
        /* <DEDUP_REMOVED lines=8> */
[----:B------:R-:W-:Y:S01]  /*c910*/  MUFU.EX2 R92, R92 ;  /* 0x0000005c005c7308 */ /* 0x000fe20000000800 */
[----:B0-----:R-:W-:-:S07]  /*c920*/  FADD.FTZ R32, R54, R73 ;  /* 0x0000004936207221 */ /* 0x001fce0000010000 */
[----:B------:R-:W0:Y:S08]  /*c930*/  MUFU.EX2 R97, R97 ;  /* 0x0000006100617308 */ /* 0x000e300000000800 */
[----:B------:R-:W1:Y:S08]  /*c940*/  MUFU.EX2 R57, R57 ;  /* 0x0000003900397308 */ /* 0x000e700000000800 */
[----:B------:R2:W-:Y:S01]  /*c950*/  MUFU.EX2 R0, R45 ;  /* 0x0000002d00007308 */ /* 0x0005e20000000800 */
[C---:B0-----:R-:W-:Y:S01]  /*c960*/  F2FP.SATFINITE.E4M3.F32.PACK_AB_MERGE_C R144, R97.reuse, R54, RZ ;  /* 0x000000366190723e */ /* 0x041fe200048070ff */
[----:B------:R-:W-:-:S03]  /*c970*/  FADD.FTZ R97, R97, R32 ;  /* 0x0000002061617221 */ /* 0x000fc60000010000 */
[----:B------:R-:W-:-:S03]  /*c980*/  F2FP.SATFINITE.E4M3.F32.PACK_AB_MERGE_C R144, R87, R52, R144 ;  /* 0x000000345790723e */ /* 0x000fc60004807090 */
[----:B------:R-:W0:Y:S01]  /*c990*/  MUFU.EX2 R58, R58 ;  /* 0x0000003a003a7308 */ /* 0x000e220000000800 */
[----:B--2---:R-:W-:-:S01]  /*c9a0*/  FADD.FTZ R45, R81, R20 ;  /* 0x00000014512d7221 */ /* 0x004fc20000010000 */
[-CC-:B------:R-:W-:Y:S01]  /*c9b0*/  FFMA.FTZ R20, R48, R56.reuse, -R12.reuse ;  /* 0x0000003830147223 */ /* 0x180fe2000001080c */
[C---:B------:R-:W-:Y:S02]  /*c9c0*/  F2FP.SATFINITE.E4M3.F32.PACK_AB_MERGE_C R81, R90.reuse, R81, RZ ;  /* 0x000000515a51723e */ /* 0x040fe400048070ff */
[----:B------:R-:W-:Y:S01]  /*c9d0*/  FADD.FTZ R24, R90, R45 ;  /* 0x0000002d5a187221 */ /* 0x000fe20000010000 */
[----:B------:R-:W-:-:S01]  /*c9e0*/  FFMA.FTZ R45, R50, R56, -R12 ;  /* 0x00000038322d7223 */ /* 0x000fc2000001080c */
[----:B------:R-:W-:Y:S01]  /*c9f0*/  F2FP.SATFINITE.E4M3.F32.PACK_AB_MERGE_C R151, R88, R77, R81 ;  /* 0x0000004d5897723e */ /* 0x000fe20004807051 */
[----:B------:R-:W-:Y:S01]  /*ca00*/  MUFU.EX2 R60, R60 ;  /* 0x0000003c003c7308 */ /* 0x000fe20000000800 */
[----:B------:R-:W-:-:S04]  /*ca10*/  FADD.FTZ R73, R83, R24 ;  /* 0x0000001853497221 */ /* 0x000fc80000010000 */
[----:B------:R-:W-:-:S03]  /*ca20*/  FADD.FTZ R24, R92, R73 ;  /* 0x000000495c187221 */ /* 0x000fc60000010000 */
[----:B------:R-:W2:Y:S01]  /*ca30*/  MUFU.EX2 R65, R65 ;  /* 0x0000004100417308 */ /* 0x000ea20000000800 */
[----:B-1----:R-:W-:-:S01]  /*ca40*/  FADD.FTZ R73, R57, R24 ;  /* 0x0000001839497221 */ /* 0x002fc20000010000 */
[----:B0-----:R-:W-:Y:S01]  /*ca50*/  FADD.FTZ R32, R58, R97 ;  /* 0x000000613a207221 */ /* 0x001fe20000010000 */
[----:B------:R-:W-:-:S05]  /*ca60*/  FFMA.FTZ R24, R26, R56, -R12 ;  /* 0x000000381a187223 */ /* 0x000fca000001080c */
[----:B------:R-:W0:Y:S08]  /*ca70*/  MUFU.EX2 R94, R94 ;  /* 0x0000005e005e7308 */ /* 0x000e300000000800 */
[----:B------:R-:W1:Y:S01]  /*ca80*/  MUFU.EX2 R63, R63 ;  /* 0x0000003f003f7308 */ /* 0x000e620000000800 */
[----:B--2---:R-:W-:-:S07]  /*ca90*/  F2FP.SATFINITE.E4M3.F32.PACK_AB_MERGE_C R146, R65, R60, RZ ;  /* 0x0000003c4192723e */ /* 0x004fce00048070ff */
[----:B------:R-:W2:Y:S01]  /*caa0*/  MUFU.EX2 R59, R59 ;  /* 0x0000003b003b7308 */ /* 0x000ea20000000800 */
[----:B0-----:R-:W-:-:S01]  /*cab0*/  FADD.FTZ R26, R94, R73 ;  /* 0x000000495e1a7221 */ /* 0x001fc20000010000 */
[----:B------:R-:W-:-:S04]  /*cac0*/  F2FP.SATFINITE.E4M3.F32.PACK_AB_MERGE_C R57, R94, R57, RZ ;  /* 0x000000395e39723e */ /* 0x000fc800048070ff */
[----:B------:R-:W-:Y:S02]  /*cad0*/  F2FP.SATFINITE.E4M3.F32.PACK_AB_MERGE_C R145, R92, R83, R57 ;  /* 0x000000535c91723e */ /* 0x000fe40004807039 */
[----:B------:R-:W0:Y:S01]  /*cae0*/  MUFU.EX2 R96, R96 ;  /* 0x0000006000607308 */ /* 0x000e220000000800 */
[----:B-1----:R-:W-:-:S01]  /*caf0*/  FADD.FTZ R79, R63, R32 ;  /* 0x000000203f4f7221 */ /* 0x002fc20000010000 */
[----:B------:R-:W-:-:S03]  /*cb00*/  F2FP.SATFINITE.E4M3.F32.PACK_AB_MERGE_C R146, R63, R58, R146 ;  /* 0x0000003a3f92723e */ /* 0x000fc60004807092 */
[----:B------:R-:W-:-:S03]  /*cb10*/  FADD.FTZ R60, R60, R79 ;  /* 0x0000004f3c3c7221 */ /* 0x000fc60000010000 */
[----:B------:R-:W1:Y:S01]  /*cb20*/  MUFU.EX2 R61, R61 ;  /* 0x0000003d003d7308 */ /* 0x000e620000000800 */
[----:B--2---:R-:W-:-:S01]  /*cb30*/  FADD.FTZ R63, R59, R26 ;  /* 0x0000001a3b3f7221 */ /* 0x004fc20000010000 */
[----:B------:R-:W-:-:S06]  /*cb40*/  FADD.FTZ R65, R65, R60 ;  /* 0x0000003c41417221 */ /* 0x000fcc0000010000 */
        /* <DEDUP_REMOVED lines=29> */
[----:B------:R-:W-:-:S03]  /*cd20*/  F2FP.SATFINITE.E4M3.F32.PACK_AB_MERGE_C R42, R43, R42, RZ ;  /* 0x0000002a2b2a723e */ /* 0x000fc600048070ff */
[----:B------:R-:W-:Y:S01]  /*cd30*/  FADD.FTZ R12, R0, R15 ;  /* 0x0000000f000c7221 */ /* 0x000fe20000010000 */
        /* <DEDUP_REMOVED lines=46> */
[----:B------:R-:W-:-:S06]  /*d020*/  FADD.FTZ R35, R35, R74 ;  /* 0x0000004a23237221 */ /* 0x000fcc0000010000 */
[----:B------:R-:W0:Y:S01]  /*d030*/  MUFU.EX2 R14, R33 ;  /* 0x00000021000e7308 */ /* 0x000e220000000800 */
[----:B--2---:R-:W-:-:S01]  /*d040*/  FADD.FTZ R8, R12, R15 ;  /* 0x0000000f0c087221 */ /* 0x004fc20000010000 */
[----:B0-----:R-:W-:-:S03]  /*d050*/  F2FP.SATFINITE.E4M3.F32.PACK_AB_MERGE_C R0, R14, R13, RZ ;  /* 0x0000000d0e00723e */ /* 0x001fc600048070ff */
[----:B------:R-:W-:Y:S01]  /*d060*/  FADD.FTZ R13, R13, R8 ;  /* 0x000000080d0d7221 */ /* 0x000fe20000010000 */
[----:B------:R-:W-:Y:S01]  /*d070*/  F2FP.SATFINITE.E4M3.F32.PACK_AB_MERGE_C R139, R12, R67, R0 ;  /* 0x000000430c8b723e */ /* 0x000fe20004807000 */
[----:B------:R-:W-:Y:S02]  /*d080*/  FADD.FTZ R12, R76, R35 ;  /* 0x000000234c0c7221 */ /* 0x000fe40000010000 */
[----:B------:R-:W-:-:S01]  /*d090*/  FADD.FTZ R8, R14, R13 ;  /* 0x0000000d0e087221 */ /* 0x000fc20000010000 */
[----:B------:R-:W-:Y:S02]  /*d0a0*/  VIADD R0, R106, 0xfffffffe ;  /* 0xfffffffe6a007836 */ /* 0x000fe40000000000 */
[----:B------:R0:W-:Y:S04]  /*d0b0*/  STL [R1+0x8], R12 ;  /* 0x0000080c01007387 */ /* 0x0001e80000100800 */
[----:B------:R0:W-:Y:S01]  /*d0c0*/  STL [R1+0x4], R8 ;  /* 0x0000040801007387 */ /* 0x0001e20000100800 */
[----:B------:R-:W-:Y:S05]  /*d0d0*/  @!P5 BRA `(.L_x_11329) ;  /* 0x000000000048d947 */ /* 0x000fea0003800000 */
[C---:B------:R-:W-:Y:S01]  /*d0e0*/  ISETP.GT.AND P1, PT, R105.reuse, RZ, PT ;  /* 0x000000ff6900720c */ /* 0x040fe20003f24270 */
[----:B------:R-:W-:Y:S01]  /*d0f0*/  BSSY B0, `(.L_x_11330) ;  /* 0x000000e000007945 */ /* 0x000fe20003800000 */
[----:B0-----:R-:W-:-:S11]  /*d100*/  VIADD R8, R105, 0xffffffff ;  /* 0xffffffff69087836 */ /* 0x001fd60000000000 */
        /* <DEDUP_REMOVED lines=8> */
.L_x_11331:
[----:B------:R-:W-:-:S13]  /*d190*/  ISETP.NE.AND P1, PT, R11, 0x1, PT ;  /* 0x000000010b00780c */ /* 0x000fda0003f25270 */
[----:B------:R-:W0:Y:S02]  /*d1a0*/  @P1 LDC.64 R12, c[0x0][0x9e8] ;  /* 0x00027a00ff0c1b82 */ /* 0x000e240000000a00 */
[----:B0-----:R-:W-:-:S05]  /*d1b0*/  @P1 IMAD.HI.U32 R12, R8, R12, RZ ;  /* 0x0000000c080c1227 */ /* 0x001fca00078e00ff */
[----:B------:R-:W-:-:S07]  /*d1c0*/  @P1 SHF.R.U32.HI R8, RZ, R13, R12 ;  /* 0x0000000dff081219 */ /* 0x000fce000001160c */
.L_x_11332:
[----:B------:R-:W-:Y:S05]  /*d1d0*/  BSYNC B0 ;  /* 0x0000000000007941 */ /* 0x000fea0003800000 */
.L_x_11330:
[----:B------:R-:W-:-:S05]  /*d1e0*/  IMAD R11, R8, R11, R11 ;  /* 0x0000000b080b7224 */ /* 0x000fca00078e020b */
[----:B------:R-:W-:-:S07]  /*d1f0*/  VIMNMX R10, R10, R11, PT ;  /* 0x0000000b0a0a7248 */ /* 0x000fce0003fe0100 */
.L_x_11329:
[----:B0-----:R-:W2:Y:S01]  /*d200*/  LDL R8, [R1+0x48] ;  /* 0x0000480001087983 */ /* 0x001ea20000100800 */
        /* <DEDUP_REMOVED lines=9> */
[----:B------:R-:W-:Y:S01]  /*d2a0*/  LEA.HI.SX32 R11, R10, R11, 0x1a ;  /* 0x0000000b0a0b7211 */ /* 0x000fe200078fd2ff */
        /* <DEDUP_REMOVED lines=29> */
.L_x_11355:
[----:B------:R-:W-:-:S05]  /*d480*/  VIADD R14, R19, 0x1 ;  /* 0x00000001130e7836 */ /* 0x000fca0000000000 */
[----:B------:R-:W-:-:S04]  /*d490*/  ISETP.NE.AND P1, PT, R14, 0x2, PT ;  /* 0x000000020e00780c */ /* 0x000fc80003f25270 */
[----:B------:R-:W-:Y:S02]  /*d4a0*/  SEL R11, RZ, 0x1, P1 ;  /* 0x00000001ff0b7807 */ /* 0x000fe40000800000 */
[----:B------:R-:W-:Y:S02]  /*d4b0*/  SEL R14, R14, RZ, P1 ;  /* 0x000000ff0e0e7207 */ /* 0x000fe40000800000 */
[----:B0-----:R-:W-:-:S05]  /*d4c0*/  LOP3.LUT R10, R156, R11, RZ, 0x3c, !PT ;  /* 0x0000000b9c0a7212 */ /* 0x001fca00078e3cff */
[----:B------:R0:W-:Y:S01]  /*d4d0*/  STL [R1], R10 ;  /* 0x0000000a01007387 */ /* 0x0001e20000100800 */
[----:B------:R-:W-:Y:S05]  /*d4e0*/  @!P0 BRA `(.L_x_11336) ;  /* 0x0000000000048947 */ /* 0x000fea0003800000 */
[----:B------:R-:W-:Y:S01]  /*d4f0*/  BPT.TRAP 0x1 ;  /* 0x000000040000795c */ /* 0x000fe20000300000 */
.L_x_11336:
[----:B------:R-:W-:Y:S01]  /*d500*/  IMAD R8, R14, 0x8, R18 ;  /* 0x000000080e087824 */ /* 0x000fe200078e0212 */
[----:B------:R-:W-:-:S04]  /*d510*/  SHF.L.U32 R11, R10, 0x1f, RZ ;  /* 0x0000001f0a0b7819 */ /* 0x000fc800000006ff */
[----:B------:R1:W2:Y:S01]  /*d520*/  SYNCS.PHASECHK.TRANS64.TRYWAIT P1, [R8+URZ+0x13230], R11 ;  /* 0x0132300b080075a7 */ /* 0x0002a2000802017f */
[----:B------:R-:W-:Y:S05]  /*d530*/  @!P0 BRA `(.L_x_11337) ;  /* 0x0000000000048947 */ /* 0x000fea0003800000 */
[----:B------:R-:W-:Y:S01]  /*d540*/  BPT.TRAP 0x1 ;  /* 0x000000040000795c */ /* 0x000fe20000300000 */
.L_x_11337:
[----:B0-----:R-:W3:Y:S01]  /*d550*/  LDL R10, [R1+0x2c] ;  /* 0x00002c00010a7983 */ /* 0x001ee20000100800 */
[----:B------:R-:W-:Y:S01]  /*d560*/  BSSY B2, `(.L_x_11338) ;  /* 0x0000007000027945 */ /* 0x000fe20003800000 */
[----:B---3--:R-:W-:-:S04]  /*d570*/  IMAD R20, R14, 0x280, R10 ;  /* 0x000002800e147824 */ /* 0x008fc800078e020a */
[C---:B------:R-:W-:Y:S02]  /*d580*/  VIADD R12, R20.reuse, 0x80 ;  /* 0x00000080140c7836 */ /* 0x040fe40000000000 */
[----:B------:R-:W-:Y:S01]  /*d590*/  VIADD R56, R20, 0x100 ;  /* 0x0000010014387836 */ /* 0x000fe20000000000 */
[----:B--2---:R-:W-:Y:S06]  /*d5a0*/  @P1 BRA `(.L_x_11339) ;  /* 0x0000000000081947 */ /* 0x004fec0003800000 */
[----:B------:R-:W0:Y:S02]  /*d5b0*/  SYNCS.PHASECHK.TRANS64.TRYWAIT P1, [R8+URZ+0x13230], R11 ;  /* 0x0132300b080075a7 */ /* 0x000e24000802017f */
[----:B0-----:R-:W-:Y:S05]  /*d5c0*/  @!P1 BRA `(.L_x_11340) ;  /* 0x00000154000c9947 */ /* 0x001fea0003800000 */
.L_x_11339:
[----:B------:R-:W-:Y:S05]  /*d5d0*/  BSYNC B2 ;  /* 0x0000000000027941 */ /* 0x000fea0003800000 */
.L_x_11338:
        /* <DEDUP_REMOVED lines=10> */
[C---:B------:R-:W-:Y:S01]  /*d680*/  VIADD R12, R20.reuse, 0x180 ;  /* 0x00000180140c7836 */ /* 0x040fe20000000000 */
[----:B------:R-:W-:Y:S01]  /*d690*/  R2UR UR23, R13 ;  /* 0x000000000d1772ca */ /* 0x000fe200000e0000 */
[----:B------:R-:W-:Y:S01]  /*d6a0*/  VIADD R56, R20, 0x182 ;  /* 0x0000018214387836 */ /* 0x000fe20000000000 */
[----:B------:R-:W-:Y:S01]  /*d6b0*/  R2UR UR20, R4 ;  /* 0x00000000041472ca */ /* 0x000fe200000e0000 */
[----:B------:R-:W-:Y:S01]  /*d6c0*/  IMAD.MOV.U32 R57, RZ, RZ, -0x7fffffe0 ;  /* 0x80000020ff397424 */ /* 0x000fe200078e00ff */
[----:B------:R-:W-:-:S02]  /*d6d0*/  R2UR UR21, R5 ;  /* 0x00000000051572ca */ /* 0x000fc400000e0000 */
[----:B------:R-:W-:Y:S01]  /*d6e0*/  R2UR UR26, R10 ;  /* 0x000000000a1a72ca */ /* 0x000fe200000e0000 */
[----:B------:R-:W-:Y:S01]  /*d6f0*/  VIADD R10, R20, 0x200 ;  /* 0x00000200140a7836 */ /* 0x000fe20000000000 */
[----:B------:R-:W-:Y:S01]  /*d700*/  R2UR UR27, R11 ;  /* 0x000000000b1b72ca */ /* 0x000fe200000e0000 */
[----:B------:R-:W-:Y:S01]  /*d710*/  QGMMA.64x32x32.F32.E4M3.E4M3 R120, gdesc[UR12], RZ, !UPT, gsb0 ;  /* 0x006000000c7879f3 */ /* 0x000fe2000c0008ff */
[----:B------:R-:W-:Y:S02]  /*d720*/  R2UR UR24, R4 ;  /* 0x00000000041872ca */ /* 0x000fe400000e0000 */
[----:B------:R-:W-:Y:S02]  /*d730*/  R2UR UR25, R5 ;  /* 0x00000000051972ca */ /* 0x000fe400000e0000 */
[----:B------:R-:W-:Y:S01]  /*d740*/  R2UR UR10, R12 ;  /* 0x000000000c0a72ca */ /* 0x000fe200000e0000 */
[----:B------:R-:W-:Y:S01]  /*d750*/  VIADD R12, R20, 0x2 ;  /* 0x00000002140c7836 */ /* 0x000fe20000000000 */
[----:B------:R-:W-:-:S02]  /*d760*/  R2UR UR11, R13 ;  /* 0x000000000d0b72ca */ /* 0x000fc400000e0000 */
[----:B------:R-:W-:Y:S02]  /*d770*/  R2UR UR8, R4 ;  /* 0x00000000040872ca */ /* 0x000fe400000e0000 */
[----:B------:R-:W-:Y:S02]  /*d780*/  R2UR UR9, R5 ;  /* 0x00000000050972ca */ /* 0x000fe400000e0000 */
[----:B------:R-:W-:Y:S01]  /*d790*/  R2UR UR6, R10 ;  /* 0x000000000a0672ca */ /* 0x000fe200000e0000 */
[----:B------:R-:W-:Y:S01]  /*d7a0*/  VIADD R10, R20, 0x82 ;  /* 0x00000082140a7836 */ /* 0x000fe20000000000 */
[----:B------:R-:W-:Y:S01]  /*d7b0*/  R2UR UR7, R11 ;  /* 0x000000000b0772ca */ /* 0x000fe200000e0000 */
[----:B------:R-:W-:Y:S01]  /*d7c0*/  IMAD.MOV.U32 R11, RZ, RZ, -0x7fffffe0 ;  /* 0x80000020ff0b7424 */ /* 0x000fe200078e00ff */
[----:B------:R-:W-:Y:S02]  /*d7d0*/  R2UR UR4, R4 ;  /* 0x00000000040472ca */ /* 0x000fe400000e0000 */
[----:B------:R-:W-:-:S02]  /*d7e0*/  R2UR UR5, R5 ;  /* 0x00000000050572ca */ /* 0x000fc400000e0000 */
[----:B------:R-:W-:Y:S01]  /*d7f0*/  R2UR UR18, R12 ;  /* 0x000000000c1272ca */ /* 0x000fe200000e0000 */
[----:B------:R-:W-:Y:S01]  /*d800*/  VIADD R12, R20, 0x102 ;  /* 0x00000102140c7836 */ /* 0x000fe20000000000 */
[----:B------:R-:W-:Y:S01]  /*d810*/  R2UR UR19, R13 ;  /* 0x000000000d1372ca */ /* 0x000fe200000e0000 */
[----:B------:R-:W-:Y:S01]  /*d820*/  IMAD.MOV.U32 R13, RZ, RZ, -0x7fffffe0 ;  /* 0x80000020ff0d7424 */ /* 0x000fe200078e00ff */
        /* <DEDUP_REMOVED lines=50> */
.L_x_11341:
[----:B------:R-:W-:Y:S01]  /*db50*/  SHF.L.U32 R10, R156, 0x1f, RZ ;  /* 0x0000001f9c0a7819 */ /* 0x000fe200000006ff */
[----:B------:R-:W-:-:S04]  /*db60*/  IMAD R20, R19, 0x8, R18 ;  /* 0x0000000813147824 */ /* 0x000fc800078e0212 */
[----:B------:R0:W1:Y:S01]  /*db70*/  SYNCS.PHASECHK.TRANS64.TRYWAIT P1, [R20+URZ+0x13250], R10 ;  /* 0x0132500a140075a7 */ /* 0x000062000802017f */
[----:B------:R-:W-:Y:S05]  /*db80*/  @!P0 BRA `(.L_x_11342) ;  /* 0x0000000000048947 */ /* 0x000fea0003800000 */
[----:B------:R-:W-:Y:S01]  /*db90*/  BPT.TRAP 0x1 ;  /* 0x000000040000795c */ /* 0x000fe20000300000 */
.L_x_11342:
[----:B------:R-:W-:Y:S04]  /*dba0*/  BSSY B2, `(.L_x_11343) ;  /* 0x0000004000027945 */ /* 0x000fe80003800000 */
[----:B-1----:R-:W-:Y:S05]  /*dbb0*/  @P1 BRA `(.L_x_11344) ;  /* 0x0000000000081947 */ /* 0x002fea0003800000 */
[----:B------:R-:W1:Y:S02]  /*dbc0*/  SYNCS.PHASECHK.TRANS64.TRYWAIT P1, [R20+URZ+0x13250], R10 ;  /* 0x0132500a140075a7 */ /* 0x000e64000802017f */
[----:B-1----:R-:W-:Y:S05]  /*dbd0*/  @!P1 BRA `(.L_x_11345) ;  /* 0x0000014c009c9947 */ /* 0x002fea0003800000 */
.L_x_11344:
[----:B------:R-:W-:Y:S05]  /*dbe0*/  BSYNC B2 ;  /* 0x0000000000027941 */ /* 0x000fea0003800000 */
.L_x_11343:
[----:B01----:R-:W-:Y:S01]  /*dbf0*/  VIADD R10, R18, 0x1000 ;  /* 0x00001000120a7836 */ /* 0x003fe20000000000 */
[----:B------:R-:W-:Y:S01]  /*dc00*/  WARPGROUP.ARRIVE ;  /* 0x00000000000079c5 */ /* 0x000fe20000000000 */
[----:B------:R-:W-:Y:S01]  /*dc10*/  IMAD.MOV.U32 R11, RZ, RZ, -0x3ffffff0 ;  /* 0xc0000010ff0b7424 */ /* 0x000fe200078e00ff */
[----:B------:R-:W-:Y:S02]  /*dc20*/  LOP3.LUT P1, RZ, R17, 0x10, RZ, 0xc0, !PT ;  /* 0x0000001011ff7812 */ /* 0x000fe4000782c0ff */
[----:B------:R-:W-:Y:S02]  /*dc30*/  SHF.R.U32.HI R10, RZ, 0x4, R10 ;  /* 0x00000004ff0a7819 */ /* 0x000fe4000001160a */
[----:B------:R-:W-:Y:S02]  /*dc40*/  R2UR UR7, R11 ;  /* 0x000000000b0772ca */ /* 0x000fe400000e0000 */
[----:B------:R-:W-:-:S04]  /*dc50*/  LOP3.LUT R10, R10, 0x3fff, RZ, 0xc0, !PT ;  /* 0x00003fff0a0a7812 */ /* 0x000fc800078ec0ff */
[----:B------:R-:W-:-:S05]  /*dc60*/  LOP3.LUT R10, R10, 0x10000, RZ, 0xfc, !PT ;  /* 0x000100000a0a7812 */ /* 0x000fca00078efcff */
[----:B------:R-:W-:-:S05]  /*dc70*/  IMAD R10, R19, 0x280, R10 ;  /* 0x00000280130a7824 */ /* 0x000fca00078e020a */
[----:B------:R-:W-:-:S13]  /*dc80*/  R2UR UR6, R10 ;  /* 0x000000000a0672ca */ /* 0x000fda00000e0000 */
[----:B------:R-:W-:Y:S01]  /*dc90*/  QGMMA.64x64x32.F32.E4M3.E4M3 R24, R152, gdesc[UR4], R24, gsb0 ;  /* 0x00e0000498187df3 */ /* 0x000fe20008000818 */
[----:B------:R-:W-:Y:S02]  /*dca0*/  VIADD R12, R10, 0x80 ;  /* 0x000000800a0c7836 */ /* 0x000fe40000000000 */
[----:B------:R-:W-:-:S03]  /*dcb0*/  IMAD.MOV.U32 R13, RZ, RZ, -0x3ffffff0 ;  /* 0xc0000010ff0d7424 */ /* 0x000fc600078e00ff */
[----:B------:R-:W-:Y:S02]  /*dcc0*/  R2UR UR6, R12 ;  /* 0x000000000c0672ca */ /* 0x000fe400000e0000 */
[----:B------:R-:W-:Y:S01]  /*dcd0*/  R2UR UR7, R13 ;  /* 0x000000000d0772ca */ /* 0x000fe200000e0000 */
[----:B------:R-:W-:Y:S02]  /*dce0*/  WARPGROUP.DEPBAR.LE gsb0, 0x0 ;  /* 0x00008000000079c5 */ /* 0x000fe40000010000 */
[----:B------:R-:W2:Y:S04]  /*dcf0*/  LDL R152, [R1+0x3c] ;  /* 0x00003c0001987983 */ /* 0x000ea80000100800 */
[----:B------:R-:W3:Y:S04]  /*dd00*/  LDL R153, [R1+0x38] ;  /* 0x0000380001997983 */ /* 0x000ee80000100800 */
[----:B------:R-:W4:Y:S04]  /*dd10*/  LDL R154, [R1+0x28] ;  /* 0x00002800019a7983 */ /* 0x000f280000100800 */
[----:B------:R-:W5:Y:S01]  /*dd20*/  LDL R155, [R1+0x14] ;  /* 0x00001400019b7983 */ /* 0x000f620000100800 */
[----:B------:R-:W-:Y:S01]  /*dd30*/  WARPGROUP.ARRIVE ;  /* 0x00000000000079c5 */ /* 0x000fe20000000000 */
[----:B------:R-:W-:-:S02]  /*dd40*/  VIADD R12, R10, 0x100 ;  /* 0x000001000a0c7836 */ /* 0x000fc40000000000 */
[C---:B------:R-:W-:Y:S01]  /*dd50*/  FMUL.FTZ R11, R2.reuse, R120 ;  /* 0x00000078020b7220 */ /* 0x040fe20000410000 */
[----:B------:R-:W-:Y:S02]  /*dd60*/  IMAD.MOV.U32 R13, RZ, RZ, -0x3ffffff0 ;  /* 0xc0000010ff0d7424 */ /* 0x000fe400078e00ff */
[C---:B------:R-:W-:Y:S01]  /*dd70*/  FMUL.FTZ R120, R2.reuse, R124 ;  /* 0x0000007c02787220 */ /* 0x040fe20000410000 */
[----:B------:R-:W-:Y:S01]  /*dd80*/  FMUL.FTZ R124, R2, R128 ;  /* 0x00000080027c7220 */ /* 0x000fe20000410000 */
[----:B------:R-:W-:Y:S01]  /*dd90*/  QGMMA.64x64x32.F32.E4M3.E4M3 R24, R148, gdesc[UR4], R24, gsb0 ;  /* 0x00e0000494187df3 */ /* 0x000fe20008000818 */
[----:B------:R-:W-:Y:S01]  /*dda0*/  R2UR UR6, R12 ;  /* 0x000000000c0672ca */ /* 0x000fe200000e0000 */
[----:B------:R-:W-:Y:S01]  /*ddb0*/  VIADD R12, R10, 0x180 ;  /* 0x000001800a0c7836 */ /* 0x000fe20000000000 */
[----:B------:R-:W-:Y:S01]  /*ddc0*/  R2UR UR7, R13 ;  /* 0x000000000d0772ca */ /* 0x000fe200000e0000 */
[----:B------:R-:W-:Y:S02]  /*ddd0*/  IMAD.MOV.U32 R13, RZ, RZ, -0x3ffffff0 ;  /* 0xc0000010ff0d7424 */ /* 0x000fe400078e00ff */
[C---:B------:R-:W-:Y:S01]  /*dde0*/  FMUL.FTZ R128, R2.reuse, R132 ;  /* 0x0000008402807220 */ /* 0x040fe20000410000 */
[----:B------:R-:W-:Y:S01]  /*ddf0*/  FMUL.FTZ R132, R2, R56 ;  /* 0x0000003802847220 */ /* 0x000fe20000410000 */
[----:B------:R-:W-:-:S02]  /*de00*/  VIADD R56, R10, 0x200 ;  /* 0x000002000a387836 */ /* 0x000fc40000000000 */
        /* <DEDUP_REMOVED lines=65> */
[----:B------:R-:W-:-:S02]  /*e220*/  WARPGROUP.DEPBAR.LE gsb0, 0x0 ;  /* 0x00008000000079c5 */ /* 0x000fc40000010000 */
[----:B------:R-:W-:-:S06]  /*e230*/  WARPGROUP.ARRIVE ;  /* 0x00000000000079c5 */ /* 0x000fcc0000000000 */
[----:B------:R-:W1:Y:S01]  /*e240*/  S2R R151, SR_TID.X ;  /* 0x0000000000977919 */ /* 0x000e620000002100 */
[----:B------:R-:W0:Y:S01]  /*e250*/  MUFU.TANH R19, R19 ;  /* 0x0000001300137308 */ /* 0x000e220000002400 */
[----:B------:R-:W-:Y:S01]  /*e260*/  QGMMA.64x64x32.F32.E4M3.E4M3 R24, R144, gdesc[UR4], R24, gsb0 ;  /* 0x00e0000490187df3 */ /* 0x000fe20008000818 */
[----:B------:R-:W-:Y:S01]  /*e270*/  R2UR UR6, R12 ;  /* 0x000000000c0672ca */ /* 0x000fe200000e0000 */
[C---:B------:R-:W-:Y:S01]  /*e280*/  FMUL.FTZ R12, R2.reuse, R121 ;  /* 0x00000079020c7220 */ /* 0x040fe20000410000 */
[----:B------:R-:W-:Y:S01]  /*e290*/  R2UR UR7, R13 ;  /* 0x000000000d0772ca */ /* 0x000fe200000e0000 */
[C---:B------:R-:W-:Y:S01]  /*e2a0*/  FMUL.FTZ R121, R2.reuse, R125 ;  /* 0x0000007d02797220 */ /* 0x040fe20000410000 */
[C---:B------:R-:W-:Y:S01]  /*e2b0*/  FMUL.FTZ R125, R2.reuse, R129 ;  /* 0x00000081027d7220 */ /* 0x040fe20000410000 */
        /* <DEDUP_REMOVED lines=8> */
[----:B------:R-:W-:Y:S01]  /*e340*/  FMUL.FTZ R64, R2, R67 ;  /* 0x0000004302407220 */ /* 0x000fe20000410000 */
[----:B------:R-:W0:Y:S08]  /*e350*/  MUFU.TANH R12, R12 ;  /* 0x0000000c000c7308 */ /* 0x000e300000002400 */
[----:B------:R-:W0:Y:S01]  /*e360*/  MUFU.TANH R13, R13 ;  /* 0x0000000d000d7308 */ /* 0x000e220000002400 */
[----:B-1----:R-:W-:-:S04]  /*e370*/  LOP3.LUT R151, R151, 0x7f, RZ, 0xc0, !PT ;  /* 0x0000007f97977812 */ /* 0x002fc800078ec0ff */
[----:B------:R-:W-:-:S03]  /*e380*/  ISETP.NE.AND P2, PT, R151, RZ, PT ;  /* 0x000000ff9700720c */ /* 0x000fc60003f45270 */
[----:B------:R-:W1:Y:S08]  /*e390*/  MUFU.TANH R120, R120 ;  /* 0x0000007800787308 */ /* 0x000e700000002400 */
        /* <DEDUP_REMOVED lines=9> */
[----:B------:R-:W-:Y:S01]  /*e430*/  R2UR UR6, R56 ;  /* 0x00000000380672ca */ /* 0x000fe200000e0000 */
[----:B------:R-:W-:Y:S01]  /*e440*/  @!P2 VIADD R56, R8, 0x13240 ;  /* 0x000132400838a836 */ /* 0x000fe20000000000 */
[----:B------:R-:W-:Y:S01]  /*e450*/  R2UR UR7, R57 ;  /* 0x00000000390772ca */ /* 0x000fe200000e0000 */
[----:B------:R-:W-:Y:S01]  /*e460*/  FMUL.FTZ R57, R2, R70 ;  /* 0x0000004602397220 */ /* 0x000fe20000410000 */
[----:B------:R-:W-:Y:S02]  /*e470*/  IMAD R70, R0, -0xa0, RZ ;  /* 0xffffff6000467824 */ /* 0x000fe400078e02ff */
[----:B------:R-:W0:Y:S01]  /*e480*/  MUFU.TANH R127, R127 ;  /* 0x0000007f007f7308 */ /* 0x000e220000002400 */
[----:B------:R-:W-:-:S07]  /*e490*/  @!P2 PRMT R56, RZ, 0x654, R56 ;  /* 0x00000654ff38a816 */ /* 0x000fce0000000038 */
[----:B------:R2:W0:Y:S08]  /*e4a0*/  MUFU.TANH R8, R57 ;  /* 0x0000003900087308 */ /* 0x0004300000002400 */
        /* <DEDUP_REMOVED lines=10> */
[----:B------:R-:W-:Y:S07]  /*e550*/  QGMMA.64x64x32.F32.E4M3.E4M3 R24, R136, gdesc[UR4], R24, gsb0 ;  /* 0x00e0000488187df3 */ /* 0x000fee0008000818 */
[----:B------:R-:W0:Y:S08]  /*e560*/  MUFU.TANH R108, R108 ;  /* 0x0000006c006c7308 */ /* 0x000e300000002400 */
[----:B------:R-:W0:Y:S08]  /*e570*/  MUFU.TANH R109, R109 ;  /* 0x0000006d006d7308 */ /* 0x000e300000002400 */
[----:B------:R-:W0:Y:S01]  /*e580*/  MUFU.TANH R110, R110 ;  /* 0x0000006e006e7308 */ /* 0x000e220000002400 */
[----:B--2---:R-:W-:-:S07]  /*e590*/  IADD3 R57, R70, 0x1, R152 ;  /* 0x0000000146397810 */ /* 0x004fce0007ffe098 */
[----:B------:R-:W2:Y:S01]  /*e5a0*/  MUFU.TANH R111, R111 ;  /* 0x0000006f006f7308 */ /* 0x000ea20000002400 */
[----:B---3--:R-:W-:Y:S02]  /*e5b0*/  IMAD.IADD R57, R57, 0x1, -R153 ;  /* 0x0000000139397824 */ /* 0x008fe400078e0a99 */
[C---:B----4-:R-:W-:Y:S02]  /*e5c0*/  IMAD R67, R154.reuse, -0x2, R70 ;  /* 0xfffffffe9a437824 */ /* 0x050fe400078e0246 */
[----:B------:R-:W-:-:S03]  /*e5d0*/  IMAD R57, R154, -0x2, R57 ;  /* 0xfffffffe9a397824 */ /* 0x000fc600078e0239 */
[----:B------:R-:W3:Y:S08]  /*e5e0*/  MUFU.TANH R112, R112 ;  /* 0x0000007000707308 */ /* 0x000ef00000002400 */
[----:B------:R-:W4:Y:S08]  /*e5f0*/  MUFU.TANH R113, R113 ;  /* 0x0000007100717308 */ /* 0x000f300000002400 */
        /* <DEDUP_REMOVED lines=9> */
[C---:B-----5:R-:W-:Y:S02]  /*e690*/  IMAD.IADD R135, R155.reuse, 0x1, R137 ;  /* 0x000000019b877824 */ /* 0x060fe400078e0289 */
        /* <DEDUP_REMOVED lines=61> */
.L_x_11348:
[----:B------:R-:W-:-:S05]  /*ea70*/  IMAD.U32 R138, RZ, RZ, UR40 ;  /* 0x00000028ff8a7e24 */ /* 0x000fca000f8e00ff */
[----:B------:R-:W-:-:S13]  /*ea80*/  ISETP.NE.AND P1, PT, R138, 0x1, PT ;  /* 0x000000018a00780c */ /* 0x000fda0003f25270 */
[----:B0-----:R-:W0:Y:S02]  /*ea90*/  @P1 LDC.64 R56, c[0x0][0x9e8] ;  /* 0x00027a00ff381b82 */ /* 0x001e240000000a00 */
[----:B0-----:R-:W-:-:S04]  /*eaa0*/  @P1 IMAD.HI.U32 R139, R15, R56, RZ ;  /* 0x000000380f8b1227 */ /* 0x001fc800078e00ff */
[----:B------:R-:W-:Y:S01]  /*eab0*/  IMAD.MOV.U32 R56, RZ, RZ, R15 ;  /* 0x000000ffff387224 */ /* 0x000fe200078e000f */
[----:B------:R-:W-:-:S07]  /*eac0*/  @P1 SHF.R.U32.HI R56, RZ, R57, R139 ;  /* 0x00000039ff381219 */ /* 0x000fce000001168b */
.L_x_11349:
[----:B------:R-:W-:Y:S05]  /*ead0*/  BSYNC B2 ;  /* 0x0000000000027941 */ /* 0x000fea0003800000 */
.L_x_11347:
[----:B------:R-:W-:-:S05]  /*eae0*/  IMAD R56, R56, R138, R67 ;  /* 0x0000008a38387224 */ /* 0x000fca00078e0243 */
[----:B------:R-:W-:Y:S02]  /*eaf0*/  VIMNMX R71, R71, R56, !PT ;  /* 0x0000003847477248 */ /* 0x000fe40007fe0100 */
[----:B------:R-:W-:-:S07]  /*eb00*/  VIADDMNMX R135, R56, R138, R135, PT ;  /* 0x0000008a38877246 */ /* 0x000fce0003800187 */
.L_x_11346:
[C---:B------:R-:W-:Y:S01]  /*eb10*/  ISETP.GE.AND P1, PT, R70.reuse, 0x2, PT ;  /* 0x000000024600780c */ /* 0x040fe20003f26270 */
[----:B0-----:R-:W2:Y:S01]  /*eb20*/  LDL R56, [R1+0x20] ;  /* 0x0000200001387983 */ /* 0x001ea20000100800 */
[----:B------:R-:W-:Y:S02]  /*eb30*/  ISETP.GE.AND P2, PT, R70, 0x9, PT ;  /* 0x000000094600780c */ /* 0x000fe40003f46270 */
[C---:B------:R-:W-:Y:S02]  /*eb40*/  ISETP.GT.AND P3, PT, R71.reuse, 0x1, !P1 ;  /* 0x000000014700780c */ /* 0x040fe40004f64270 */
[----:B------:R-:W-:Y:S02]  /*eb50*/  ISETP.GT.AND P4, PT, R71, 0x8, !P2 ;  /* 0x000000084700780c */ /* 0x000fe40005784270 */
[C---:B------:R-:W-:Y:S02]  /*eb60*/  ISETP.LT.OR P3, PT, R135.reuse, 0x2, P3 ;  /* 0x000000028700780c */ /* 0x040fe40001f61670 */
[----:B------:R-:W-:-:S02]  /*eb70*/  ISETP.LT.OR P4, PT, R135, 0x9, P4 ;  /* 0x000000098700780c */ /* 0x000fc40002781670 */
[----:B------:R-:W-:Y:S02]  /*eb80*/  FSEL R12, R12, -INF , !P3 ;  /* 0xff8000000c0c7808 */ /* 0x000fe40005800000 */
[----:B------:R-:W-:Y:S02]  /*eb90*/  ISETP.GE.AND P3, PT, R70, 0xa, PT ;  /* 0x0000000a4600780c */ /* 0x000fe40003f66270 */
[----:B------:R-:W-:Y:S02]  /*eba0*/  FSEL R120, R120, -INF , !P4 ;  /* 0xff80000078787808 */ /* 0x000fe40006000000 */
[----:B------:R-:W-:Y:S02]  /*ebb0*/  ISETP.GT.AND P4, PT, R71, 0x9, !P3 ;  /* 0x000000094700780c */ /* 0x000fe40005f84270 */
[----:B------:R-:W-:Y:S02]  /*ebc0*/  LOP3.LUT R17, R17, 0xfffffffd, RZ, 0xc0, !PT ;  /* 0xfffffffd11117812 */ /* 0x000fe400078ec0ff */
[----:B------:R-:W-:-:S02]  /*ebd0*/  ISETP.LT.OR P4, PT, R135, 0xa, P4 ;  /* 0x0000000a8700780c */ /* 0x000fc40002781670 */
[----:B------:R-:W-:Y:S02]  /*ebe0*/  LOP3.LUT R16, R16, 0x7fffffff, RZ, 0xc0, !PT ;  /* 0x7fffffff10107812 */ /* 0x000fe400078ec0ff */
        /* <DEDUP_REMOVED lines=11> */
[----:B------:R-:W-:Y:S02]  /*eca0*/  ISETP.GT.AND P6, PT, R71, 0x18, !P6 ;  /* 0x000000184700780c */ /* 0x000fe400077c4270 */
[----:B------:R-:W-:Y:S02]  /*ecb0*/  LOP3.LUT R17, R17, 0xfffffffe, RZ, 0xc0, !PT ;  /* 0xfffffffe11117812 */ /* 0x000fe400078ec0ff */
        /* <DEDUP_REMOVED lines=54> */
[----:B------:R-:W-:Y:S01]  /*f020*/  ISETP.LT.OR P6, PT, R135, 0x3a, P6 ;  /* 0x0000003a8700780c */ /* 0x000fe200037c1670 */
[C---:B--2---:R-:W-:Y:S02]  /*f030*/  IMAD.IADD R137, R56.reuse, 0x1, R137 ;  /* 0x0000000138897824 */ /* 0x044fe400078e0289 */
[----:B------:R-:W-:Y:S01]  /*f040*/  IMAD.IADD R136, R56, 0x1, R136 ;  /* 0x0000000138887824 */ /* 0x000fe200078e0288 */
[----:B------:R-:W-:-:S02]  /*f050*/  FSEL R117, R117, -INF , !P6 ;  /* 0xff80000075757808 */ /* 0x000fc40007000000 */
        /* <DEDUP_REMOVED lines=162> */
.L_x_11352:
[----:B------:R-:W-:-:S05]  /*fa80*/  IMAD.U32 R56, RZ, RZ, UR40 ;  /* 0x00000028ff387e24 */ /* 0x000fca000f8e00ff */
[----:B------:R-:W-:-:S13]  /*fa90*/  ISETP.NE.AND P6, PT, R56, 0x1, PT ;  /* 0x000000013800780c */ /* 0x000fda0003fc5270 */
[----:B------:R-:W0:Y:S02]  /*faa0*/  @P6 LDC.64 R10, c[0x0][0x9e8] ;  /* 0x00027a00ff0a6b82 */ /* 0x000e240000000a00 */
[----:B0-----:R-:W-:-:S04]  /*fab0*/  @P6 IMAD.HI.U32 R70, R21, R10, RZ ;  /* 0x0000000a15466227 */ /* 0x001fc800078e00ff */
[----:B------:R-:W-:Y:S01]  /*fac0*/  IMAD.MOV.U32 R10, RZ, RZ, R21 ;  /* 0x000000ffff0a7224 */ /* 0x000fe200078e0015 */
[----:B------:R-:W-:-:S07]  /*fad0*/  @P6 SHF.R.U32.HI R10, RZ, R11, R70 ;  /* 0x0000000bff0a6219 */ /* 0x000fce0000011646 */
.L_x_11353:
[----:B------:R-:W-:Y:S05]  /*fae0*/  BSYNC B2 ;  /* 0x0000000000027941 */ /* 0x000fea0003800000 */
.L_x_11351:
[----:B------:R-:W-:-:S05]  /*faf0*/  IMAD R67, R10, R56, R67 ;  /* 0x000000380a437224 */ /* 0x000fca00078e0243 */
[----:B------:R-:W-:Y:S02]  /*fb00*/  VIMNMX R136, R136, R67, !PT ;  /* 0x0000004388887248 */ /* 0x000fe40007fe0100 */
[----:B------:R-:W-:-:S07]  /*fb10*/  VIADDMNMX R137, R67, R56, R137, PT ;  /* 0x0000003843897246 */ /* 0x000fce0003800189 */
.L_x_11350:
[C---:B------:R-:W-:Y:S01]  /*fb20*/  ISETP.GT.AND P1, PT, R136.reuse, 0x1, !P1 ;  /* 0x000000018800780c */ /* 0x040fe20004f24270 */
[----:B------:R-:W2:Y:S01]  /*fb30*/  LDL.LU R135, [R1+0x8] ;  /* 0x0000080001877983 */ /* 0x000ea20000300800 */
[----:B------:R-:W-:Y:S02]  /*fb40*/  LOP3.LUT P6, RZ, R17, 0x2, RZ, 0xc0, !PT ;  /* 0x0000000211ff7812 */ /* 0x000fe400078cc0ff */
[----:B------:R-:W-:Y:S01]  /*fb50*/  ISETP.LT.OR P1, PT, R137, 0x2, P1 ;  /* 0x000000028900780c */ /* 0x000fe20000f21670 */
[----:B------:R-:W3:Y:S01]  /*fb60*/  LDL.LU R71, [R1+0x4] ;  /* 0x0000040001477983 */ /* 0x000ee20000300800 */
[----:B------:R-:W-:Y:S01]  /*fb70*/  LOP3.LUT R17, R17, 0xffffffdf, RZ, 0xc0, !PT ;  /* 0xffffffdf11117812 */ /* 0x000fe200078ec0ff */
[----:B------:R-:W-:Y:S01]  /*fb80*/  IMAD.U32 R56, RZ, RZ, UR39 ;  /* 0x00000027ff387e24 */ /* 0x000fe2000f8e00ff */
[----:B------:R-:W-:Y:S02]  /*fb90*/  FSEL R19, R19, -INF , !P1 ;  /* 0xff80000013137808 */ /* 0x000fe40004800000 */
[----:B------:R-:W-:-:S02]  /*fba0*/  ISETP.GT.AND P1, PT, R136, 0x18, !P6 ;  /* 0x000000188800780c */ /* 0x000fc40007724270 */
[----:B------:R-:W-:Y:S02]  /*fbb0*/  @P0 LOP3.LUT R17, R17, 0x20, RZ, 0xfc, !PT ;  /* 0x0000002011110812 */ /* 0x000fe400078efcff */
[----:B------:R-:W-:Y:S02]  /*fbc0*/  ISETP.LT.OR P1, PT, R137, 0x19, P1 ;  /* 0x000000198900780c */ /* 0x000fe40000f21670 */
[----:B------:R-:W-:Y:S02]  /*fbd0*/  ISETP.GT.AND P5, PT, R136, 0x11, !P5 ;  /* 0x000000118800780c */ /* 0x000fe40006fa4270 */
[----:B------:R-:W-:Y:S02]  /*fbe0*/  FSEL R130, R130, -INF , !P1 ;  /* 0xff80000082827808 */ /* 0x000fe40004800000 */
[----:B------:R-:W-:Y:S02]  /*fbf0*/  LOP3.LUT P1, RZ, R17, 0x1, RZ, 0xc0, !PT ;  /* 0x0000000111ff7812 */ /* 0x000fe4000782c0ff */
[----:B------:R-:W-:-:S02]  /*fc00*/  ISETP.LT.OR P5, PT, R137, 0x12, P5 ;  /* 0x000000128900780c */ /* 0x000fc40002fa1670 */
[C---:B------:R-:W-:Y:S02]  /*fc10*/  ISETP.GT.AND P1, PT, R136.reuse, 0x19, !P1 ;  /* 0x000000198800780c */ /* 0x040fe40004f24270 */
[----:B------:R-:W-:Y:S02]  /*fc20*/  FSEL R127, R127, -INF , !P5 ;  /* 0xff8000007f7f7808 */ /* 0x000fe40006800000 */
[----:B------:R-:W-:Y:S02]  /*fc30*/  ISETP.LT.OR P1, PT, R137, 0x1a, P1 ;  /* 0x0000001a8900780c */ /* 0x000fe40000f21670 */
[----:B------:R-:W-:Y:S02]  /*fc40*/  ISETP.GT.AND P4, PT, R136, 0x10, !P4 ;  /* 0x000000108800780c */ /* 0x000fe40006784270 */
[----:B------:R-:W-:Y:S02]  /*fc50*/  FSEL R131, R131, -INF , !P1 ;  /* 0xff80000083837808 */ /* 0x000fe40004800000 */
[----:B------:R-:W-:-:S02]  /*fc60*/  LOP3.LUT P1, RZ, R16, 0x80000000, RZ, 0xc0, !PT ;  /* 0x8000000010ff7812 */ /* 0x000fc4000782c0ff */
[----:B------:R-:W-:Y:S02]  /*fc70*/  LOP3.LUT P5, RZ, R16, 0x20000000, RZ, 0xc0, !PT ;  /* 0x2000000010ff7812 */ /* 0x000fe400078ac0ff */
[----:B------:R-:W-:Y:S02]  /*fc80*/  ISETP.GT.AND P1, PT, R136, 0x20, !P1 ;  /* 0x000000208800780c */ /* 0x000fe40004f24270 */
[C---:B------:R-:W-:Y:S02]  /*fc90*/  ISETP.LT.OR P4, PT, R137.reuse, 0x11, P4 ;  /* 0x000000118900780c */ /* 0x040fe40002781670 */
[----:B------:R-:W-:Y:S02]  /*fca0*/  ISETP.LT.OR P1, PT, R137, 0x21, P1 ;  /* 0x000000218900780c */ /* 0x000fe40000f21670 */
[----:B------:R-:W-:Y:S02]  /*fcb0*/  FSEL R126, R126, -INF , !P4 ;  /* 0xff8000007e7e7808 */ /* 0x000fe40006000000 */
[----:B------:R-:W-:-:S02]  /*fcc0*/  FSEL R106, R106, -INF , !P1 ;  /* 0xff8000006a6a7808 */ /* 0x000fc40004800000 */
[----:B------:R-:W-:Y:S02]  /*fcd0*/  LOP3.LUT P1, RZ, R16, 0x40000000, RZ, 0xc0, !PT ;  /* 0x4000000010ff7812 */ /* 0x000fe4000782c0ff */
[C---:B------:R-:W-:Y:S02]  /*fce0*/  ISETP.GT.AND P3, PT, R136.reuse, 0x9, !P3 ;  /* 0x000000098800780c */ /* 0x040fe40005f64270 */
[----:B------:R-:W-:Y:S02]  /*fcf0*/  ISETP.GT.AND P1, PT, R136, 0x21, !P1 ;  /* 0x000000218800780c */ /* 0x000fe40004f24270 */
[----:B------:R-:W-:Y:S02]  /*fd00*/  LOP3.LUT P4, RZ, R16, 0x10000000, RZ, 0xc0, !PT ;  /* 0x1000000010ff7812 */ /* 0x000fe4000788c0ff */
[C---:B------:R-:W-:Y:S02]  /*fd10*/  ISETP.LT.OR P1, PT, R137.reuse, 0x22, P1 ;  /* 0x000000228900780c */ /* 0x040fe40000f21670 */
[----:B------:R-:W-:-:S02]  /*fd20*/  ISETP.LT.OR P3, PT, R137, 0xa, P3 ;  /* 0x0000000a8900780c */ /* 0x000fc40001f61670 */
[----:B------:R-:W-:Y:S02]  /*fd30*/  FSEL R107, R107, -INF , !P1 ;  /* 0xff8000006b6b7808 */ /* 0x000fe40004800000 */
[C---:B------:R-:W-:Y:S02]  /*fd40*/  ISETP.GT.AND P1, PT, R136.reuse, 0x28, !P5 ;  /* 0x000000288800780c */ /* 0x040fe40006f24270 */
[----:B------:R-:W-:Y:S02]  /*fd50*/  FSEL R123, R123, -INF , !P3 ;  /* 0xff8000007b7b7808 */ /* 0x000fe40005800000 */
[----:B------:R-:W-:Y:S02]  /*fd60*/  ISETP.LT.OR P1, PT, R137, 0x29, P1 ;  /* 0x000000298900780c */ /* 0x000fe40000f21670 */
[----:B------:R-:W-:Y:S02]  /*fd70*/  ISETP.GT.AND P2, PT, R136, 0x8, !P2 ;  /* 0x000000088800780c */ /* 0x000fe40005744270 */
[----:B------:R-:W-:-:S02]  /*fd80*/  FSEL R110, R110, -INF , !P1 ;  /* 0xff8000006e6e7808 */ /* 0x000fc40004800000 */
[----:B------:R-:W-:Y:S02]  /*fd90*/  ISETP.GT.AND P1, PT, R136, 0x29, !P4 ;  /* 0x000000298800780c */ /* 0x000fe40006724270 */
[----:B------:R-:W-:Y:S02]  /*fda0*/  LOP3.LUT P3, RZ, R16, 0x8000000, RZ, 0xc0, !PT ;  /* 0x0800000010ff7812 */ /* 0x000fe4000786c0ff */
[C---:B------:R-:W-:Y:S02]  /*fdb0*/  ISETP.LT.OR P1, PT, R137.reuse, 0x2a, P1 ;  /* 0x0000002a8900780c */ /* 0x040fe40000f21670 */
[----:B------:R-:W-:Y:S02]  /*fdc0*/  ISETP.LT.OR P2, PT, R137, 0x9, P2 ;  /* 0x000000098900780c */ /* 0x000fe40001741670 */
[----:B------:R-:W-:Y:S02]  /*fdd0*/  FSEL R111, R111, -INF , !P1 ;  /* 0xff8000006f6f7808 */ /* 0x000fe40004800000 */
[----:B------:R-:W-:-:S02]  /*fde0*/  ISETP.GT.AND P1, PT, R136, 0x30, !P3 ;  /* 0x000000308800780c */ /* 0x000fc40005f24270 */
[----:B------:R-:W-:Y:S02]  /*fdf0*/  FSEL R122, R122, -INF , !P2 ;  /* 0xff8000007a7a7808 */ /* 0x000fe40005000000 */
[----:B------:R-:W-:Y:S02]  /*fe00*/  ISETP.LT.OR P1, PT, R137, 0x31, P1 ;  /* 0x000000318900780c */ /* 0x000fe40000f21670 */
[----:B------:R-:W-:Y:S02]  /*fe10*/  LOP3.LUT P2, RZ, R16, 0x4000000, RZ, 0xc0, !PT ;  /* 0x0400000010ff7812 */ /* 0x000fe4000784c0ff */
[----:B------:R-:W-:Y:S02]  /*fe20*/  FSEL R114, R114, -INF , !P1 ;  /* 0xff80000072727808 */ /* 0x000fe40004800000 */
[----:B------:R-:W-:Y:S02]  /*fe30*/  ISETP.GT.AND P1, PT, R136, 0x31, !P2 ;  /* 0x000000318800780c */ /* 0x000fe40005724270 */
[----:B------:R-:W-:-:S02]  /*fe40*/  LOP3.LUT P0, RZ, R16, 0x2000000, RZ, 0xc0, !PT ;  /* 0x0200000010ff7812 */ /* 0x000fc4000780c0ff */
[----:B------:R-:W-:Y:S02]  /*fe50*/  ISETP.LT.OR P1, PT, R137, 0x32, P1 ;  /* 0x000000328900780c */ /* 0x000fe40000f21670 */
[----:B------:R-:W-:Y:S02]  /*fe60*/  LOP3.LUT P6, RZ, R16, 0x1000000, RZ, 0xc0, !PT ;  /* 0x0100000010ff7812 */ /* 0x000fe400078cc0ff */
[----:B------:R-:W-:Y:S02]  /*fe70*/  FSEL R115, R115, -INF , !P1 ;  /* 0xff80000073737808 */ /* 0x000fe40004800000 */
        /* <DEDUP_REMOVED lines=22> */
[C---:B------:R-:W-:Y:S02]  /*ffe0*/  LOP3.LUT P5, RZ, R16.reuse, 0x80000, RZ, 0xc0, !PT ;  /* 0x0008000010ff7812 */ /* 0x040fe400078ac0ff */
[----:B------:R-:W-:Y:S02]  /*fff0*/  FSEL R91, R91, -INF , !P1 ;  /* 0xff8000005b5b7808 */ /* 0x000fe40004800000 */
[----:B------:R-:W-:Y:S02]  /*10000*/  LOP3.LUT P1, RZ, R16, 0x200000, RZ, 0xc0, !PT ;  /* 0x0020000010ff7812 */ /* 0x000fe4000782c0ff */
[----:B------:R-:W-:Y:S02]  /*10010*/  FMNMX.FTZ R10, R105, R10, !PT ;  /* 0x0000000a690a7209 */ /* 0x000fe40007810000 */
[----:B------:R-:W-:-:S02]  /*10020*/  ISETP.GT.AND P1, PT, R136, 0x48, !P1 ;  /* 0x000000488800780c */ /* 0x000fc40004f24270 */
[----:B------:R-:W-:Y:S02]  /*10030*/  FMNMX.FTZ R10, R108, R10, !PT ;  /* 0x0000000a6c0a7209 */ /* 0x000fe40007810000 */
[----:B------:R-:W-:Y:S02]  /*10040*/  ISETP.LT.OR P1, PT, R137, 0x49, P1 ;  /* 0x000000498900780c */ /* 0x000fe40000f21670 */
[----:B------:R-:W-:Y:S02]  /*10050*/  LOP3.LUT P4, RZ, R16, 0x40000, RZ, 0xc0, !PT ;  /* 0x0004000010ff7812 */ /* 0x000fe4000788c0ff */
[----:B------:R-:W-:Y:S02]  /*10060*/  FSEL R94, R94, -INF , !P1 ;  /* 0xff8000005e5e7808 */ /* 0x000fe40004800000 */
[----:B------:R-:W-:Y:S02]  /*10070*/  LOP3.LUT P1, RZ, R16, 0x100000, RZ, 0xc0, !PT ;  /* 0x0010000010ff7812 */ /* 0x000fe4000782c0ff */
[----:B------:R-:W-:-:S02]  /*10080*/  FMNMX.FTZ R10, R109, R10, !PT ;  /* 0x0000000a6d0a7209 */ /* 0x000fc40007810000 */
[----:B------:R-:W-:Y:S02]  /*10090*/  ISETP.GT.AND P1, PT, R136, 0x49, !P1 ;  /* 0x000000498800780c */ /* 0x000fe40004f24270 */
[----:B------:R-:W-:Y:S02]  /*100a0*/  FMNMX.FTZ R10, R112, R10, !PT ;  /* 0x0000000a700a7209 */ /* 0x000fe40007810000 */
[----:B------:R-:W-:Y:S02]  /*100b0*/  ISETP.LT.OR P1, PT, R137, 0x4a, P1 ;  /* 0x0000004a8900780c */ /* 0x000fe40000f21670 */
[----:B------:R-:W-:Y:S02]  /*100c0*/  LOP3.LUT P3, RZ, R16, 0x20000, RZ, 0xc0, !PT ;  /* 0x0002000010ff7812 */ /* 0x000fe4000786c0ff */
[----:B------:R-:W-:Y:S02]  /*100d0*/  FSEL R95, R95, -INF , !P1 ;  /* 0xff8000005f5f7808 */ /* 0x000fe40004800000 */
        /* <DEDUP_REMOVED lines=24> */
[----:B------:R-:W-:-:S02]  /*10260*/  FMNMX.FTZ R10, R96, R10, !PT ;  /* 0x0000000a600a7209 */ /* 0x000fc40007810000 */
[----:B------:R-:W-:Y:S02]  /*10270*/  FSEL R74, R74, -INF , !P1 ;  /* 0xff8000004a4a7808 */ /* 0x000fe40004800000 */
[----:B------:R-:W-:Y:S02]  /*10280*/  ISETP.GT.AND P1, PT, R136, 0x61, !P6 ;  /* 0x000000618800780c */ /* 0x000fe40007724270 */
[----:B------:R-:W-:Y:S02]  /*10290*/  FMNMX.FTZ R10, R97, R10, !PT ;  /* 0x0000000a610a7209 */ /* 0x000fe40007810000 */
[----:B------:R-:W-:Y:S02]  /*102a0*/  ISETP.LT.OR P1, PT, R137, 0x62, P1 ;  /* 0x000000628900780c */ /* 0x000fe40000f21670 */
[----:B------:R-:W-:Y:S02]  /*102b0*/  FMNMX.FTZ R10, R100, R10, !PT ;  /* 0x0000000a640a7209 */ /* 0x000fe40007810000 */
[----:B------:R-:W-:-:S02]  /*102c0*/  LOP3.LUT P0, RZ, R16, 0x1, RZ, 0xc0, !PT ;  /* 0x0000000110ff7812 */ /* 0x000fc4000780c0ff */
[----:B------:R-:W-:Y:S02]  /*102d0*/  FSEL R75, R75, -INF , !P1 ;  /* 0xff8000004b4b7808 */ /* 0x000fe40004800000 */
[----:B------:R-:W-:Y:S02]  /*102e0*/  LOP3.LUT P1, RZ, R16, 0x2000, RZ, 0xc0, !PT ;  /* 0x0000200010ff7812 */ /* 0x000fe4000782c0ff */
[----:B------:R-:W-:Y:S02]  /*102f0*/  FMNMX.FTZ R10, R101, R10, !PT ;  /* 0x0000000a650a7209 */ /* 0x000fe40007810000 */
[C---:B------:R-:W-:Y:S02]  /*10300*/  ISETP.GT.AND P0, PT, R136.reuse, RZ, !P0 ;  /* 0x000000ff8800720c */ /* 0x040fe40004704270 */
[----:B------:R-:W-:Y:S02]  /*10310*/  ISETP.GT.AND P1, PT, R136, 0x68, !P1 ;  /* 0x000000688800780c */ /* 0x000fe40004f24270 */
[----:B------:R-:W-:-:S02]  /*10320*/  FMNMX.FTZ R10, R72, R10, !PT ;  /* 0x0000000a480a7209 */ /* 0x000fc40007810000 */
[C---:B------:R-:W-:Y:S02]  /*10330*/  ISETP.LT.OR P0, PT, R137.reuse, 0x1, P0 ;  /* 0x000000018900780c */ /* 0x040fe40000701670 */
[----:B------:R-:W-:Y:S02]  /*10340*/  ISETP.LT.OR P1, PT, R137, 0x69, P1 ;  /* 0x000000698900780c */ /* 0x000fe40000f21670 */
[----:B------:R-:W-:Y:S02]  /*10350*/  FMNMX.FTZ R10, R73, R10, !PT ;  /* 0x0000000a490a7209 */ /* 0x000fe40007810000 */
[----:B------:R-:W-:Y:S02]  /*10360*/  FSEL R13, R13, -INF , !P0 ;  /* 0xff8000000d0d7808 */ /* 0x000fe40004000000 */
[----:B------:R-:W-:Y:S02]  /*10370*/  FSEL R78, R78, -INF , !P1 ;  /* 0xff8000004e4e7808 */ /* 0x000fe40004800000 */
[----:B------:R-:W-:-:S02]  /*10380*/  FMNMX.FTZ R10, R76, R10, !PT ;  /* 0x0000000a4c0a7209 */ /* 0x000fc40007810000 */
[----:B------:R-:W-:Y:S02]  /*10390*/  LOP3.LUT P1, RZ, R16, 0x1000, RZ, 0xc0, !PT ;  /* 0x0000100010ff7812 */ /* 0x000fe4000782c0ff */
[----:B------:R-:W-:Y:S02]  /*103a0*/  FMNMX.FTZ R67, R13, R9, !PT ;  /* 0x000000090d437209 */ /* 0x000fe40007810000 */
[----:B------:R-:W-:Y:S02]  /*103b0*/  FMNMX.FTZ R10, R77, R10, !PT ;  /* 0x0000000a4d0a7209 */ /* 0x000fe40007810000 */
[----:B------:R-:W-:Y:S02]  /*103c0*/  ISETP.GT.AND P1, PT, R136, 0x69, !P1 ;  /* 0x000000698800780c */ /* 0x000fe40004f24270 */
[----:B------:R-:W-:Y:S02]  /*103d0*/  FMNMX.FTZ R67, R19, R67, !PT ;  /* 0x0000004313437209 */ /* 0x000fe40007810000 */
[----:B------:R-:W-:-:S02]  /*103e0*/  FMNMX.FTZ R10, R80, R10, !PT ;  /* 0x0000000a500a7209 */ /* 0x000fc40007810000 */
[----:B------:R-:W-:Y:S02]  /*103f0*/  ISETP.LT.OR P1, PT, R137, 0x6a, P1 ;  /* 0x0000006a8900780c */ /* 0x000fe40000f21670 */
[----:B------:R-:W-:Y:S02]  /*10400*/  FMNMX.FTZ R67, R122, R67, !PT ;  /* 0x000000437a437209 */ /* 0x000fe40007810000 */
[----:B------:R-:W-:Y:S02]  /*10410*/  FMNMX.FTZ R10, R81, R10, !PT ;  /* 0x0000000a510a7209 */ /* 0x000fe40007810000 */
[----:B------:R-:W-:Y:S02]  /*10420*/  FSEL R79, R79, -INF , !P1 ;  /* 0xff8000004f4f7808 */ /* 0x000fe40004800000 */
[----:B------:R-:W-:Y:S02]  /*10430*/  LOP3.LUT P1, RZ, R16, 0x800, RZ, 0xc0, !PT ;  /* 0x0000080010ff7812 */ /* 0x000fe4000782c0ff */
[----:B------:R-:W-:-:S02]  /*10440*/  FMNMX.FTZ R67, R123, R67, !PT ;  /* 0x000000437b437209 */ /* 0x000fc40007810000 */
[----:B------:R-:W-:Y:S02]  /*10450*/  FMNMX.FTZ R10, R84, R10, !PT ;  /* 0x0000000a540a7209 */ /* 0x000fe40007810000 */
[----:B------:R-:W-:Y:S02]  /*10460*/  ISETP.GT.AND P1, PT, R136, 0x70, !P1 ;  /* 0x000000708800780c */ /* 0x000fe40004f24270 */
[----:B------:R-:W-:Y:S02]  /*10470*/  FMNMX.FTZ R67, R126, R67, !PT ;  /* 0x000000437e437209 */ /* 0x000fe40007810000 */
[----:B------:R-:W-:Y:S02]  /*10480*/  FMNMX.FTZ R10, R85, R10, !PT ;  /* 0x0000000a550a7209 */ /* 0x000fe40007810000 */
[----:B------:R-:W-:Y:S02]  /*10490*/  ISETP.LT.OR P1, PT, R137, 0x71, P1 ;  /* 0x000000718900780c */ /* 0x000fe40000f21670 */
[----:B------:R-:W-:-:S02]  /*104a0*/  FMNMX.FTZ R67, R127, R67, !PT ;  /* 0x000000437f437209 */ /* 0x000fc40007810000 */
[----:B------:R-:W-:Y:S02]  /*104b0*/  FMNMX.FTZ R10, R132, R10, !PT ;  /* 0x0000000a840a7209 */ /* 0x000fe40007810000 */
[----:B------:R-:W-:Y:S02]  /*104c0*/  FSEL R82, R82, -INF , !P1 ;  /* 0xff80000052527808 */ /* 0x000fe40004800000 */
[----:B------:R-:W-:Y:S02]  /*104d0*/  FMNMX.FTZ R67, R130, R67, !PT ;  /* 0x0000004382437209 */ /* 0x000fe40007810000 */
[----:B------:R-:W-:Y:S02]  /*104e0*/  LOP3.LUT P1, RZ, R16, 0x400, RZ, 0xc0, !PT ;  /* 0x0000040010ff7812 */ /* 0x000fe4000782c0ff */
[----:B------:R-:W-:Y:S02]  /*104f0*/  FMNMX.FTZ R10, R133, R10, !PT ;  /* 0x0000000a850a7209 */ /* 0x000fe40007810000 */
[----:B------:R-:W-:-:S02]  /*10500*/  FMNMX.FTZ R67, R131, R67, !PT ;  /* 0x0000004383437209 */ /* 0x000fc40007810000 */
[----:B------:R-:W-:Y:S02]  /*10510*/  ISETP.GT.AND P1, PT, R136, 0x71, !P1 ;  /* 0x000000718800780c */ /* 0x000fe40004f24270 */
[----:B------:R-:W-:Y:S02]  /*10520*/  FMNMX.FTZ R10, R60, R10, !PT ;  /* 0x0000000a3c0a7209 */ /* 0x000fe40007810000 */
[----:B------:R-:W-:Y:S02]  /*10530*/  FMNMX.FTZ R67, R106, R67, !PT ;  /* 0x000000436a437209 */ /* 0x000fe40007810000 */
[----:B------:R-:W-:Y:S02]  /*10540*/  ISETP.LT.OR P1, PT, R137, 0x72, P1 ;  /* 0x000000728900780c */ /* 0x000fe40000f21670 */
[----:B------:R-:W-:Y:S02]  /*10550*/  FMNMX.FTZ R10, R57, R10, !PT ;  /* 0x0000000a390a7209 */ /* 0x000fe40007810000 */
[----:B------:R-:W-:-:S02]  /*10560*/  FMNMX.FTZ R67, R107, R67, !PT ;  /* 0x000000436b437209 */ /* 0x000fc40007810000 */
[----:B------:R-:W-:Y:S02]  /*10570*/  FSEL R83, R83, -INF , !P1 ;  /* 0xff80000053537808 */ /* 0x000fe40004800000 */
[----:B------:R-:W-:Y:S02]  /*10580*/  LOP3.LUT P1, RZ, R16, 0x200, RZ, 0xc0, !PT ;  /* 0x0000020010ff7812 */ /* 0x000fe4000782c0ff */
[----:B------:R-:W-:Y:S02]  /*10590*/  FMNMX.FTZ R10, R134, R10, !PT ;  /* 0x0000000a860a7209 */ /* 0x000fe40007810000 */
[----:B------:R-:W-:Y:S02]  /*105a0*/  FMNMX.FTZ R67, R110, R67, !PT ;  /* 0x000000436e437209 */ /* 0x000fe40007810000 */
[----:B------:R-:W-:Y:S02]  /*105b0*/  ISETP.GT.AND P1, PT, R136, 0x78, !P1 ;  /* 0x000000788800780c */ /* 0x000fe40004f24270 */
[----:B------:R-:W-:-:S02]  /*105c0*/  FMNMX.FTZ R10, R65, R10, !PT ;  /* 0x0000000a410a7209 */ /* 0x000fc40007810000 */
[----:B------:R-:W-:Y:S02]  /*105d0*/  LOP3.LUT P5, RZ, R16, 0x40, RZ, 0xc0, !PT ;  /* 0x0000004010ff7812 */ /* 0x000fe400078ac0ff */
[----:B------:R-:W-:Y:S02]  /*105e0*/  FMNMX.FTZ R67, R111, R67, !PT ;  /* 0x000000436f437209 */ /* 0x000fe40007810000 */
[----:B------:R-:W-:Y:S02]  /*105f0*/  ISETP.LT.OR P1, PT, R137, 0x79, P1 ;  /* 0x000000798900780c */ /* 0x000fe40000f21670 */
[----:B------:R-:W-:Y:S02]  /*10600*/  FMNMX.FTZ R10, R68, R10, !PT ;  /* 0x0000000a440a7209 */ /* 0x000fe40007810000 */
[----:B------:R-:W-:Y:S02]  /*10610*/  ISETP.GT.AND P5, PT, R136, 0x81, !P5 ;  /* 0x000000818800780c */ /* 0x000fe40006fa4270 */
[----:B------:R-:W-:-:S02]  /*10620*/  FMNMX.FTZ R67, R114, R67, !PT ;  /* 0x0000004372437209 */ /* 0x000fc40007810000 */
[----:B------:R-:W-:Y:S02]  /*10630*/  FSEL R86, R86, -INF , !P1 ;  /* 0xff80000056567808 */ /* 0x000fe40004800000 */
[----:B------:R-:W-:Y:S02]  /*10640*/  FMNMX.FTZ R10, R69, R10, !PT ;  /* 0x0000000a450a7209 */ /* 0x000fe40007810000 */
[----:B------:R-:W-:Y:S02]  /*10650*/  LOP3.LUT P1, RZ, R16, 0x100, RZ, 0xc0, !PT ;  /* 0x0000010010ff7812 */ /* 0x000fe4000782c0ff */
[----:B------:R-:W-:Y:S01]  /*10660*/  FMNMX.FTZ R67, R115, R67, !PT ;  /* 0x0000004373437209 */ /* 0x000fe20007810000 */
[----:B------:R-:W0:Y:S01]  /*10670*/  SHFL.BFLY PT, R11, R10, 0x2, 0x1f ;  /* 0x0c401f000a0b7f89 */ /* 0x000e2200000e0000 */
[----:B------:R-:W-:Y:S02]  /*10680*/  ISETP.GT.AND P1, PT, R136, 0x79, !P1 ;  /* 0x000000798800780c */ /* 0x000fe40004f24270 */
[----:B------:R-:W-:-:S02]  /*10690*/  FMNMX.FTZ R67, R118, R67, !PT ;  /* 0x0000004376437209 */ /* 0x000fc40007810000 */
[----:B------:R-:W-:Y:S02]  /*106a0*/  LOP3.LUT R17, R17, 0xffffff7f, RZ, 0xc0, !PT ;  /* 0xffffff7f11117812 */ /* 0x000fe400078ec0ff */
[----:B------:R-:W-:Y:S02]  /*106b0*/  ISETP.LT.OR P1, PT, R137, 0x7a, P1 ;  /* 0x0000007a8900780c */ /* 0x000fe40000f21670 */
[----:B------:R-:W-:Y:S02]  /*106c0*/  FMNMX.FTZ R67, R119, R67, !PT ;  /* 0x0000004377437209 */ /* 0x000fe40007810000 */
[----:B------:R-:W-:Y:S02]  /*106d0*/  @P5 LOP3.LUT R17, R17, 0x80, RZ, 0xfc, !PT ;  /* 0x0000008011115812 */ /* 0x000fe400078efcff */
[----:B------:R-:W-:Y:S02]  /*106e0*/  FSEL R87, R87, -INF , !P1 ;  /* 0xff80000057577808 */ /* 0x000fe40004800000 */
[----:B------:R-:W-:-:S02]  /*106f0*/  LOP3.LUT P1, RZ, R16, 0x80, RZ, 0xc0, !PT ;  /* 0x0000008010ff7812 */ /* 0x000fc4000782c0ff */
[----:B------:R-:W-:Y:S02]  /*10700*/  FMNMX.FTZ R67, R90, R67, !PT ;  /* 0x000000435a437209 */ /* 0x000fe40007810000 */
[----:B------:R-:W-:Y:S02]  /*10710*/  LOP3.LUT P5, RZ, R17, 0x8, RZ, 0xc0, !PT ;  /* 0x0000000811ff7812 */ /* 0x000fe400078ac0ff */
[C---:B------:R-:W-:Y:S02]  /*10720*/  ISETP.GT.AND P1, PT, R136.reuse, 0x80, !P1 ;  /* 0x000000808800780c */ /* 0x040fe40004f24270 */
[----:B------:R-:W-:Y:S02]  /*10730*/  FMNMX.FTZ R67, R91, R67, !PT ;  /* 0x000000435b437209 */ /* 0x000fe40007810000 */
[----:B------:R-:W-:Y:S02]  /*10740*/  ISETP.GT.AND P5, PT, R136, 0x99, !P5 ;  /* 0x000000998800780c */ /* 0x000fe40006fa4270 */
[----:B------:R-:W-:-:S02]  /*10750*/  ISETP.LT.OR P1, PT, R137, 0x81, P1 ;  /* 0x000000818900780c */ /* 0x000fc40000f21670 */
[----:B------:R-:W-:Y:S02]  /*10760*/  FMNMX.FTZ R67, R94, R67, !PT ;  /* 0x000000435e437209 */ /* 0x000fe40007810000 */
[----:B------:R-:W-:Y:S02]  /*10770*/  FSEL R58, R58, -INF , !P1 ;  /* 0xff8000003a3a7808 */ /* 0x000fe40004800000 */
[----:B------:R-:W-:Y:S02]  /*10780*/  FMNMX.FTZ R67, R95, R67, !PT ;  /* 0x000000435f437209 */ /* 0x000fe40007810000 */
[C---:B------:R-:W-:Y:S02]  /*10790*/  LOP3.LUT P4, RZ, R16.reuse, 0x20, RZ, 0xc0, !PT ;  /* 0x0000002010ff7812 */ /* 0x040fe4000788c0ff */
[C---:B------:R-:W-:Y:S02]  /*107a0*/  LOP3.LUT P6, RZ, R16.reuse, 0x10, RZ, 0xc0, !PT ;  /* 0x0000001010ff7812 */ /* 0x040fe400078cc0ff */
[----:B------:R-:W-:-:S02]  /*107b0*/  LOP3.LUT P3, RZ, R16, 0x8, RZ, 0xc0, !PT ;  /* 0x0000000810ff7812 */ /* 0x000fc4000786c0ff */
[C---:B------:R-:W-:Y:S02]  /*107c0*/  LOP3.LUT P2, RZ, R16.reuse, 0x4, RZ, 0xc0, !PT ;  /* 0x0000000410ff7812 */ /* 0x040fe4000784c0ff */
[C---:B------:R-:W-:Y:S02]  /*107d0*/  LOP3.LUT P1, RZ, R16.reuse, 0x2, RZ, 0xc0, !PT ;  /* 0x0000000210ff7812 */ /* 0x040fe4000782c0ff */
[----:B------:R-:W-:Y:S02]  /*107e0*/  LOP3.LUT R16, R16, 0xfffffffd, RZ, 0xc0, !PT ;  /* 0xfffffffd10107812 */ /* 0x000fe400078ec0ff */
[----:B0-----:R-:W-:Y:S02]  /*107f0*/  FMNMX.FTZ R10, R10, R11, !PT ;  /* 0x0000000b0a0a7209 */ /* 0x001fe40007810000 */
[----:B------:R-:W-:Y:S02]  /*10800*/  FMNMX.FTZ R67, R98, R67, !PT ;  /* 0x0000004362437209 */ /* 0x000fe40007810000 */
[----:B------:R-:W-:Y:S01]  /*10810*/  @P5 LOP3.LUT R16, R16, 0x2, RZ, 0xfc, !PT ;  /* 0x0000000210105812 */ /* 0x000fe200078efcff */
[----:B------:R-:W0:Y:S01]  /*10820*/  SHFL.BFLY PT, R11, R10, 0x1, 0x1f ;  /* 0x0c201f000a0b7f89 */ /* 0x000e2200000e0000 */
[----:B------:R-:W-:-:S02]  /*10830*/  LOP3.LUT P5, RZ, R17, 0x80, RZ, 0xc0, !PT ;  /* 0x0000008011ff7812 */ /* 0x000fc400078ac0ff */
[----:B------:R-:W-:Y:S02]  /*10840*/  FMNMX.FTZ R67, R99, R67, !PT ;  /* 0x0000004363437209 */ /* 0x000fe40007810000 */
[----:B------:R-:W-:Y:S02]  /*10850*/  ISETP.LT.OR P5, PT, R137, 0x82, P5 ;  /* 0x000000828900780c */ /* 0x000fe40002fa1670 */
[----:B------:R-:W-:Y:S02]  /*10860*/  FMNMX.FTZ R67, R102, R67, !PT ;  /* 0x0000004366437209 */ /* 0x000fe40007810000 */
[----:B------:R-:W-:Y:S02]  /*10870*/  ISETP.GT.AND P4, PT, R136, 0x88, !P4 ;  /* 0x000000888800780c */ /* 0x000fe40006784270 */
[----:B------:R-:W-:Y:S02]  /*10880*/  FMNMX.FTZ R67, R103, R67, !PT ;  /* 0x0000004367437209 */ /* 0x000fe40007810000 */
[----:B------:R-:W-:-:S02]  /*10890*/  LOP3.LUT R16, R16, 0xfffffff7, RZ, 0xc0, !PT ;  /* 0xfffffff710107812 */ /* 0x000fc400078ec0ff */
[----:B------:R-:W-:Y:S02]  /*108a0*/  ISETP.LT.OR P4, PT, R137, 0x89, P4 ;  /* 0x000000898900780c */ /* 0x000fe40002781670 */
[----:B------:R-:W-:Y:S02]  /*108b0*/  FMNMX.FTZ R67, R74, R67, !PT ;  /* 0x000000434a437209 */ /* 0x000fe40007810000 */
[----:B------:R-:W-:Y:S02]  /*108c0*/  @P5 LOP3.LUT R16, R16, 0x8, RZ, 0xfc, !PT ;  /* 0x0000000810105812 */ /* 0x000fe400078efcff */
[----:B------:R-:W-:Y:S02]  /*108d0*/  FMNMX.FTZ R67, R75, R67, !PT ;  /* 0x000000434b437209 */ /* 0x000fe40007810000 */
[----:B------:R-:W-:Y:S02]  /*108e0*/  LOP3.LUT P5, RZ, R16, 0x2, RZ, 0xc0, !PT ;  /* 0x0000000210ff7812 */ /* 0x000fe400078ac0ff */
[----:B------:R-:W-:-:S02]  /*108f0*/  FMNMX.FTZ R67, R78, R67, !PT ;  /* 0x000000434e437209 */ /* 0x000fc40007810000 */
[----:B------:R-:W-:Y:S02]  /*10900*/  LOP3.LUT R16, R16, 0xfffffffb, RZ, 0xc0, !PT ;  /* 0xfffffffb10107812 */ /* 0x000fe400078ec0ff */
[----:B------:R-:W-:Y:S02]  /*10910*/  ISETP.GT.AND P6, PT, R136, 0x89, !P6 ;  /* 0x000000898800780c */ /* 0x000fe400077c4270 */
[----:B0-----:R-:W-:Y:S02]  /*10920*/  FMNMX.FTZ R10, R10, R11, !PT ;  /* 0x0000000b0a0a7209 */ /* 0x001fe40007810000 */
[----:B------:R-:W-:Y:S02]  /*10930*/  FMNMX.FTZ R67, R79, R67, !PT ;  /* 0x000000434f437209 */ /* 0x000fe40007810000 */
[----:B------:R-:W-:Y:S02]  /*10940*/  @P4 LOP3.LUT R16, R16, 0x4, RZ, 0xfc, !PT ;  /* 0x0000000410104812 */ /* 0x000fe400078efcff */
[----:B------:R-:W-:-:S02]  /*10950*/  ISETP.LT.OR P4, PT, R137, 0x8a, P6 ;  /* 0x0000008a8900780c */ /* 0x000fc40003781670 */
[----:B------:R-:W-:Y:S02]  /*10960*/  FSETP.NEU.FTZ.AND P6, PT, R10, -INF , PT ;  /* 0xff8000000a00780b */ /* 0x000fe40003fdd000 */
[----:B------:R-:W-:Y:S02]  /*10970*/  FMNMX.FTZ R67, R82, R67, !PT ;  /* 0x0000004352437209 */ /* 0x000fe40007810000 */
[----:B------:R-:W-:Y:S02]  /*10980*/  FSEL R11, R10, RZ, P6 ;  /* 0x000000ff0a0b7208 */ /* 0x000fe40003000000 */
[----:B------:R-:W-:Y:S02]  /*10990*/  FMNMX.FTZ R67, R83, R67, !PT ;  /* 0x0000004353437209 */ /* 0x000fe40007810000 */
[----:B------:R-:W-:Y:S01]  /*109a0*/  LOP3.LUT R17, R17, 0xffffffbf, RZ, 0xc0, !PT ;  /* 0xffffffbf11117812 */ /* 0x000fe200078ec0ff */
[----:B------:R-:W-:-:S01]  /*109b0*/  FADD.FTZ R3, -R11, R3 ;  /* 0x000000030b037221 */ /* 0x000fc20000010100 */
[----:B------:R-:W-:Y:S01]  /*109c0*/  FMNMX.FTZ R67, R86, R67, !PT ;  /* 0x0000004356437209 */ /* 0x000fe20007810000 */
[----:B------:R-:W-:-:S01]  /*109d0*/  FFMA.FTZ R11, R10, R56, -8 ;  /* 0xc10000000a0b7423 */ /* 0x000fc20000010038 */
[----:B------:R-:W-:Y:S01]  /*109e0*/  @P4 LOP3.LUT R17, R17, 0x40, RZ, 0xfc, !PT ;  /* 0x0000004011114812 */ /* 0x000fe200078efcff */
[----:B------:R-:W-:Y:S01]  /*109f0*/  FMUL.FTZ R3, R3, R56 ;  /* 0x0000003803037220 */ /* 0x000fe20000410000 */
[----:B------:R-:W-:-:S02]  /*10a00*/  LOP3.LUT P4, RZ, R16, 0x8, RZ, 0xc0, !PT ;  /* 0x0000000810ff7812 */ /* 0x000fc4000788c0ff */
[----:B------:R-:W-:Y:S02]  /*10a10*/  FMNMX.FTZ R67, R87, R67, !PT ;  /* 0x0000004357437209 */ /* 0x000fe40007810000 */
[----:B------:R-:W-:Y:S01]  /*10a20*/  FSEL R11, R11, RZ, P6 ;  /* 0x000000ff0b0b7208 */ /* 0x000fe20003000000 */
[----:B------:R-:W-:Y:S01]  /*10a30*/  MUFU.EX2 R3, R3 ;  /* 0x0000000300037308 */ /* 0x000fe20000000800 */
[----:B------:R-:W-:Y:S02]  /*10a40*/  LOP3.LUT P6, RZ, R16, 0x4, RZ, 0xc0, !PT ;  /* 0x0000000410ff7812 */ /* 0x000fe400078cc0ff */
[----:B------:R-:W-:Y:S01]  /*10a50*/  FSEL R59, R59, -INF , !P4 ;  /* 0xff8000003b3b7808 */ /* 0x000fe20006000000 */
[----:B------:R-:W-:-:S01]  /*10a60*/  FFMA.FTZ R138, R138, R56, -R11 ;  /* 0x000000388a8a7223 */ /* 0x000fc2000001080b */
[----:B------:R-:W-:Y:S01]  /*10a70*/  FMNMX.FTZ R67, R58, R67, !PT ;  /* 0x000000433a437209 */ /* 0x000fe20007810000 */
[----:B------:R-:W-:-:S01]  /*10a80*/  FFMA.FTZ R12, R12, R56, -R11 ;  /* 0x000000380c0c7223 */ /* 0x000fc2000001080b */
[----:B------:R-:W-:Y:S01]  /*10a90*/  ISETP.GT.AND P3, PT, R136, 0x90, !P3 ;  /* 0x000000908800780c */ /* 0x000fe20005f64270 */
[----:B------:R-:W-:-:S01]  /*10aa0*/  FFMA.FTZ R120, R120, R56, -R11 ;  /* 0x0000003878787223 */ /* 0x000fc2000001080b */
[----:B------:R-:W-:Y:S01]  /*10ab0*/  LOP3.LUT P4, RZ, R17, 0x40, RZ, 0xc0, !PT ;  /* 0x0000004011ff7812 */ /* 0x000fe2000788c0ff */
[----:B------:R-:W-:-:S01]  /*10ac0*/  FFMA.FTZ R121, R121, R56, -R11 ;  /* 0x0000003879797223 */ /* 0x000fc2000001080b */
[----:B------:R-:W-:Y:S01]  /*10ad0*/  FSEL R61, R61, -INF , !P6 ;  /* 0xff8000003d3d7808 */ /* 0x000fe20007000000 */
[----:B------:R-:W-:-:S01]  /*10ae0*/  FFMA.FTZ R124, R124, R56, -R11 ;  /* 0x000000387c7c7223 */ /* 0x000fc2000001080b */
[----:B------:R-:W-:Y:S01]  /*10af0*/  FMNMX.FTZ R67, R59, R67, !PT ;  /* 0x000000433b437209 */ /* 0x000fe20007810000 */
[----:B------:R-:W-:-:S01]  /*10b00*/  FFMA.FTZ R125, R125, R56, -R11 ;  /* 0x000000387d7d7223 */ /* 0x000fc2000001080b */
[----:B------:R-:W-:Y:S01]  /*10b10*/  ISETP.GT.AND P2, PT, R136, 0x91, !P2 ;  /* 0x000000918800780c */ /* 0x000fe20005744270 */
[----:B------:R-:W-:-:S01]  /*10b20*/  FFMA.FTZ R128, R128, R56, -R11 ;  /* 0x0000003880807223 */ /* 0x000fc2000001080b */
[----:B------:R-:W-:Y:S01]  /*10b30*/  ISETP.LT.OR P3, PT, R137, 0x91, P3 ;  /* 0x000000918900780c */ /* 0x000fe20001f61670 */
        /* <DEDUP_REMOVED lines=48> */
[----:B------:R0:W-:Y:S01]  /*10e40*/  MUFU.EX2 R70, R57 ;  /* 0x0000003900467308 */ /* 0x0001e20000000800 */
[----:B------:R-:W1:Y:S01]  /*10e50*/  SHFL.BFLY PT, R69, R67, 0x2, 0x1f ;  /* 0x0c401f0043457f89 */ /* 0x000e6200000e0000 */
[----:B------:R-:W-:-:S06]  /*10e60*/  LOP3.LUT P0, RZ, R17, 0x20, RZ, 0xc0, !PT ;  /* 0x0000002011ff7812 */ /* 0x000fcc000780c0ff */
[----:B------:R-:W2:Y:S08]  /*10e70*/  MUFU.EX2 R138, R138 ;  /* 0x0000008a008a7308 */ /* 0x000eb00000000800 */
[----:B------:R-:W-:Y:S08]  /*10e80*/  MUFU.EX2 R12, R12 ;  /* 0x0000000c000c7308 */ /* 0x000ff00000000800 */
[----:B------:R-:W-:Y:S01]  /*10e90*/  MUFU.EX2 R120, R120 ;  /* 0x0000007800787308 */ /* 0x000fe20000000800 */
[----:B-1----:R-:W-:-:S05]  /*10ea0*/  FMNMX.FTZ R69, R67, R69, !PT ;  /* 0x0000004543457209 */ /* 0x002fca0007810000 */
[----:B------:R-:W0:Y:S02]  /*10eb0*/  SHFL.BFLY PT, R67, R69, 0x1, 0x1f ;  /* 0x0c201f0045437f89 */ /* 0x000e2400000e0000 */
[----:B------:R-:W-:Y:S08]  /*10ec0*/  MUFU.EX2 R121, R121 ;  /* 0x0000007900797308 */ /* 0x000ff00000000800 */
        /* <DEDUP_REMOVED lines=46> */
[----:B------:R-:W4:Y:S01]  /*111b0*/  MUFU.EX2 R123, R123 ;  /* 0x0000007b007b7308 */ /* 0x000f220000000800 */
        /* <DEDUP_REMOVED lines=10> */
[----:B------:R-:W5:Y:S01]  /*11260*/  MUFU.EX2 R126, R126 ;  /* 0x0000007e007e7308 */ /* 0x000f620000000800 */
[----:B--2---:R-:W-:-:S01]  /*11270*/  FFMA.FTZ R67, R3, R135, R138 ;  /* 0x0000008703437223 */ /* 0x004fc2000001008a */
[----:B---3--:R-:W-:-:S03]  /*11280*/  FFMA.FTZ R69, R9, R71, R13 ;  /* 0x0000004709457223 */ /* 0x008fc6000001000d */
[----:B------:R-:W-:Y:S01]  /*11290*/  FADD.FTZ R67, R12, R67 ;  /* 0x000000430c437221 */ /* 0x000fe20000010000 */
[----:B0-----:R-:W-:-:S02]  /*112a0*/  FADD.FTZ R69, R19, R69 ;  /* 0x0000004513457221 */ /* 0x001fc40000010000 */
[----:B------:R-:W0:Y:S01]  /*112b0*/  MUFU.EX2 R127, R127 ;  /* 0x0000007f007f7308 */ /* 0x000e220000000800 */
[----:B------:R-:W-:-:S01]  /*112c0*/  FADD.FTZ R67, R120, R67 ;  /* 0x0000004378437221 */ /* 0x000fc20000010000 */
[----:B-1----:R-:W-:-:S03]  /*112d0*/  FADD.FTZ R69, R122, R69 ;  /* 0x000000457a457221 */ /* 0x002fc60000010000 */
[----:B------:R-:W-:Y:S01]  /*112e0*/  FADD.FTZ R67, R121, R67 ;  /* 0x0000004379437221 */ /* 0x000fe20000010000 */
[----:B----4-:R-:W-:-:S02]  /*112f0*/  FADD.FTZ R69, R123, R69 ;  /* 0x000000457b457221 */ /* 0x010fc40000010000 */
[----:B------:R-:W1:Y:S01]  /*11300*/  MUFU.EX2 R130, R130 ;  /* 0x0000008200827308 */ /* 0x000e620000000800 */
[----:B------:R-:W-:-:S01]  /*11310*/  FADD.FTZ R67, R124, R67 ;  /* 0x000000437c437221 */ /* 0x000fc20000010000 */
[----:B-----5:R-:W-:-:S03]  /*11320*/  FADD.FTZ R69, R126, R69 ;  /* 0x000000457e457221 */ /* 0x020fc60000010000 */
[----:B------:R-:W-:-:S03]  /*11330*/  FADD.FTZ R67, R125, R67 ;  /* 0x000000437d437221 */ /* 0x000fc60000010000 */
        /* <DEDUP_REMOVED lines=131> */
[----:B-1----:R-:W-:-:S05]  /*11b70*/  FADD.FTZ R67, R66, R69 ;  /* 0x0000004542437221 */ /* 0x002fca0000010000 */
[----:B------:R0:W-:Y:S04]  /*11b80*/  STL [R1+0x4], R67 ;  /* 0x0000044301007387 */ /* 0x0001e80000100800 */
[----:B------:R0:W-:Y:S01]  /*11b90*/  STL [R1+0x8], R71 ;  /* 0x0000084701007387 */ /* 0x0001e20000100800 */
[----:B------:R-:W-:Y:S05]  /*11ba0*/  @!P0 BRA `(.L_x_11354) ;  /* 0x0000000000048947 */ /* 0x000fea0003800000 */
[----:B------:R-:W-:Y:S01]  /*11bb0*/  BPT.TRAP 0x1 ;  /* 0x000000040000795c */ /* 0x000fe20000300000 */
.L_x_11354:
[----:B0-----:R-:W2:Y:S01]  /*11bc0*/  LDL R67, [R1+0x30] ;  /* 0x0000300001437983 */ /* 0x001ea20000100800 */
[----:B------:R-:W-:-:S03]  /*11bd0*/  VIADD R20, R20, 0x13260 ;  /* 0x0001326014147836 */ /* 0x000fc60000000000 */
[----:B------:R-:W3:Y:S02]  /*11be0*/  LDL R69, [R1+0x34] ;  /* 0x0000340001457983 */ /* 0x000ee40000100800 */
[----:B--2---:R-:W-:Y:S02]  /*11bf0*/  PRMT R20, R67, 0x654, R20 ;  /* 0x0000065443147816 */ /* 0x004fe40000000014 */
[----:B------:R-:W2:Y:S01]  /*11c00*/  LDL R67, [R1] ;  /* 0x0000000001437983 */ /* 0x000ea20000100800 */
[----:B---3--:R-:W-:Y:S01]  /*11c10*/  ISETP.GT.AND P1, PT, R0, R69, PT ;  /* 0x000000450000720c */ /* 0x008fe20003f24270 */
[----:B------:R1:W-:Y:S01]  /*11c20*/  SYNCS.ARRIVE.TRANS64.RED.A1T0 RZ, [R20+URZ], RZ ;  /* 0x000000ff14ff79a7 */ /* 0x0003e2000810043f */
        /* <DEDUP_REMOVED lines=76> */
[----:B--2---:R-:W-:Y:S01]  /*120f0*/  IMAD.MOV.U32 R156, RZ, RZ, R67 ;  /* 0x000000ffff9c7224 */ /* 0x004fe200078e0043 */
[----:B-1----:R-:W-:Y:S06]  /*12100*/  @P1 BRA `(.L_x_11355) ;  /* 0xffffffb000dc1947 */ /* 0x002fec000383ffff */
[----:B------:R-:W-:Y:S05]  /*12110*/  BSYNC B0 ;  /* 0x0000000000007941 */ /* 0x000fea0003800000 */
.L_x_11335:
[----:B------:R-:W-:Y:S02]  /*12120*/  IMAD.MOV.U32 R9, RZ, RZ, R57 ;  /* 0x000000ffff097224 */ /* 0x000fe400078e0039 */
[----:B------:R-:W-:Y:S02]  /*12130*/  IMAD.MOV.U32 R3, RZ, RZ, R10 ;  /* 0x000000ffff037224 */ /* 0x000fe400078e000a */
[----:B------:R-:W-:Y:S02]  /*12140*/  IMAD.MOV.U32 R19, RZ, RZ, R14 ;  /* 0x000000ffff137224 */ /* 0x000fe400078e000e */
[----:B------:R-:W-:-:S07]  /*12150*/  IMAD.MOV.U32 R156, RZ, RZ, R67 ;  /* 0x000000ffff9c7224 */ /* 0x000fce00078e0043 */
.L_x_11334:
[----:B------:R-:W-:Y:S05]  /*12160*/  BSYNC B1 ;  /* 0x0000000000017941 */ /* 0x000fea0003800000 */
.L_x_11333:
        /* <DEDUP_REMOVED lines=19> */
.L_x_11358:
[----:B------:R-:W-:Y:S01]  /*122a0*/  ISETP.NE.AND P1, PT, R14, 0x1, PT ;  /* 0x000000010e00780c */ /* 0x000fe20003f25270 */
[----:B------:R-:W-:-:S12]  /*122b0*/  IMAD.MOV.U32 R12, RZ, RZ, R15 ;  /* 0x000000ffff0c7224 */ /* 0x000fd800078e000f */
[----:B------:R-:W0:Y:S02]  /*122c0*/  @P1 LDC.64 R10, c[0x0][0x9e8] ;  /* 0x00027a00ff0a1b82 */ /* 0x000e240000000a00 */
[----:B0-----:R-:W-:-:S05]  /*122d0*/  @P1 IMAD.HI.U32 R10, R12, R10, RZ ;  /* 0x0000000a0c0a1227 */ /* 0x001fca00078e00ff */
[----:B------:R-:W-:-:S05]  /*122e0*/  @P1 SHF.R.U32.HI R12, RZ, R11, R10 ;  /* 0x0000000bff0c1219 */ /* 0x000fca000001160a */
[----:B------:R1:W-:Y:S02]  /*122f0*/  @P1 STL [R1+0x44], R12 ;  /* 0x0000440c01001387 */ /* 0x0003e40000100800 */
.L_x_11359:
[----:B------:R-:W-:Y:S05]  /*12300*/  BSYNC B0 ;  /* 0x0000000000007941 */ /* 0x000fea0003800000 */
.L_x_11357:
[----:B------:R-:W2:Y:S02]  /*12310*/  LDL.LU R10, [R1+0x44] ;  /* 0x00004400010a7983 */ /* 0x000ea40000300800 */
[----:B--2---:R-:W-:-:S05]  /*12320*/  IMAD R11, R10, R14, RZ ;  /* 0x0000000e0a0b7224 */ /* 0x004fca00078e02ff */
[----:B------:R-:W-:-:S07]  /*12330*/  VIMNMX R8, R8, R11, !PT ;  /* 0x0000000b08087248 */ /* 0x000fce0007fe0100 */
.L_x_11356:
[----:B------:R-:W2:Y:S01]  /*12340*/  LDL R10, [R1+0x48] ;  /* 0x00004800010a7983 */ /* 0x000ea20000100800 */
[----:B------:R-:W-:Y:S01]  /*12350*/  VIADD R8, R8, 0x9f ;  /* 0x0000009f08087836 */ /* 0x000fe20000000000 */
[----:B------:R-:W-:Y:S03]  /*12360*/  BSSY B0, `(.L_x_11360) ;  /* 0x00002fe000007945 */ /* 0x000fe60003800000 */
[----:B------:R-:W-:-:S05]  /*12370*/  IMAD.HI R8, R8, 0x66666667, RZ ;  /* 0x6666666708087827 */ /* 0x000fca00078e02ff */
[----:B------:R-:W-:-:S04]  /*12380*/  SHF.R.U32.HI R11, RZ, 0x1f, R8 ;  /* 0x0000001fff0b7819 */ /* 0x000fc80000011608 */
[----:B------:R-:W-:-:S04]  /*12390*/  LEA.HI.SX32 R11, R8, R11, 0x1a ;  /* 0x0000000b080b7211 */ /* 0x000fc800078fd2ff */
[----:B--2---:R-:W-:-:S04]  /*123a0*/  VIMNMX R10, R10, R11, !PT ;  /* 0x0000000b0a0a7248 */ /* 0x004fc80007fe0100 */
[----:B------:R-:W-:Y:S01]  /*123b0*/  ISETP.GE.AND P1, PT, R0, R10, PT ;  /* 0x0000000a0000720c */ /* 0x000fe20003f26270 */
[----:B------:R2:W-:-:S12]  /*123c0*/  STL [R1], R10 ;  /* 0x0000000a01007387 */ /* 0x0005d80000100800 */
[----:B--2---:R-:W-:Y:S05]  /*123d0*/  @!P1 BRA `(.L_x_11361) ;  /* 0x0000002c00d89947 */ /* 0x004fea0003800000 */
[----:B------:R-:W-:Y:S01]  /*123e0*/  BSSY B1, `(.L_x_11361) ;  /* 0x00002f5000017945 */ /* 0x000fe20003800000 */
[----:B------:R-:W-:Y:S02]  /*123f0*/  IMAD.MOV.U32 R11, RZ, RZ, R9 ;  /* 0x000000ffff0b7224 */ /* 0x000fe400078e0009 */
[----:B------:R-:W-:Y:S02]  /*12400*/  IMAD.MOV.U32 R10, RZ, RZ, R3 ;  /* 0x000000ffff0a7224 */ /* 0x000fe400078e0003 */
[----:B-1----:R-:W-:Y:S02]  /*12410*/  IMAD.MOV.U32 R12, RZ, RZ, R156 ;  /* 0x000000ffff0c7224 */ /* 0x002fe400078e009c */
[----:B------:R-:W-:-:S07]  /*12420*/  IMAD.MOV.U32 R8, RZ, RZ, R19 ;  /* 0x000000ffff087224 */ /* 0x000fce00078e0013 */
.L_x_11373:
[----:B0-----:R-:W-:-:S05]  /*12430*/  VIADD R15, R8, 0x1 ;  /* 0x00000001080f7836 */ /* 0x001fca0000000000 */
[----:B------:R-:W-:-:S04]  /*12440*/  ISETP.NE.AND P1, PT, R15, 0x2, PT ;  /* 0x000000020f00780c */ /* 0x000fc80003f25270 */
[----:B------:R-:W-:Y:S02]  /*12450*/  SEL R15, R15, RZ, P1 ;  /* 0x000000ff0f0f7207 */ /* 0x000fe40000800000 */
[----:B------:R-:W-:-:S03]  /*12460*/  SEL R3, RZ, 0x1, P1 ;  /* 0x00000001ff037807 */ /* 0x000fc60000800000 */
[----:B------:R-:W-:Y:S01]  /*12470*/  IMAD.MOV.U32 R19, RZ, RZ, R15 ;  /* 0x000000ffff137224 */ /* 0x000fe200078e000f */
[----:B------:R-:W-:Y:S01]  /*12480*/  LOP3.LUT R156, R12, R3, RZ, 0x3c, !PT ;  /* 0x000000030c9c7212 */ /* 0x000fe200078e3cff */
[----:B------:R-:W-:Y:S06]  /*12490*/  @!P0 BRA `(.L_x_11362) ;  /* 0x0000000000048947 */ /* 0x000fec0003800000 */
[----:B------:R-:W-:Y:S01]  /*124a0*/  BPT.TRAP 0x1 ;  /* 0x000000040000795c */ /* 0x000fe20000300000 */
.L_x_11362:
[----:B------:R-:W-:Y:S01]  /*124b0*/  IMAD R3, R19, 0x8, R18 ;  /* 0x0000000813037824 */ /* 0x000fe200078e0212 */
[----:B------:R-:W-:-:S04]  /*124c0*/  SHF.L.U32 R14, R156, 0x1f, RZ ;  /* 0x0000001f9c0e7819 */ /* 0x000fc800000006ff */
[----:B------:R0:W1:Y:S01]  /*124d0*/  SYNCS.PHASECHK.TRANS64.TRYWAIT P1, [R3+URZ+0x13230], R14 ;  /* 0x0132300e030075a7 */ /* 0x000062000802017f */
[----:B------:R-:W-:Y:S05]  /*124e0*/  @!P0 BRA `(.L_x_11363) ;  /* 0x0000000000048947 */ /* 0x000fea0003800000 */
[----:B------:R-:W-:Y:S01]  /*124f0*/  BPT.TRAP 0x1 ;  /* 0x000000040000795c */ /* 0x000fe20000300000 */
.L_x_11363:
[----:B------:R-:W2:Y:S01]  /*12500*/  LDL R9, [R1+0x2c] ;  /* 0x00002c0001097983 */ /* 0x000ea20000100800 */
[----:B------:R-:W-:Y:S01]  /*12510*/  BSSY B2, `(.L_x_11364) ;  /* 0x0000007000027945 */ /* 0x000fe20003800000 */
[----:B--2---:R-:W-:-:S04]  /*12520*/  IMAD R9, R19, 0x280, R9 ;  /* 0x0000028013097824 */ /* 0x004fc800078e0209 */
[C---:B------:R-:W-:Y:S02]  /*12530*/  VIADD R56, R9.reuse, 0x80 ;  /* 0x0000008009387836 */ /* 0x040fe40000000000 */
[----:B------:R-:W-:Y:S01]  /*12540*/  VIADD R13, R9, 0x100 ;  /* 0x00000100090d7836 */ /* 0x000fe20000000000 */
[----:B-1----:R-:W-:Y:S06]  /*12550*/  @P1 BRA `(.L_x_11365) ;  /* 0x0000000000081947 */ /* 0x002fec0003800000 */
[----:B------:R-:W1:Y:S02]  /*12560*/  SYNCS.PHASECHK.TRANS64.TRYWAIT P1, [R3+URZ+0x13230], R14 ;  /* 0x0132300e030075a7 */ /* 0x000e64000802017f */
[----:B-1----:R-:W-:Y:S05]  /*12570*/  @!P1 BRA `(.L_x_11366) ;  /* 0x0000010400489947 */ /* 0x002fea0003800000 */
.L_x_11365:
[----:B------:R-:W-:Y:S05]  /*12580*/  BSYNC B2 ;  /* 0x0000000000027941 */ /* 0x000fea0003800000 */
.L_x_11364:
[----:B------:R-:W-:Y:S01]  /*12590*/  IMAD.MOV.U32 R20, RZ, RZ, R9 ;  /* 0x000000ffff147224 */ /* 0x000fe200078e0009 */
[----:B------:R-:W-:Y:S01]  /*125a0*/  R2UR UR12, R4 ;  /* 0x00000000040c72ca */ /* 0x000fe200000e0000 */
[----:B------:R-:W-:Y:S01]  /*125b0*/  IMAD.MOV.U32 R21, RZ, RZ, -0x7fffffe0 ;  /* 0x80000020ff157424 */ /* 0x000fe200078e00ff */
        /* <DEDUP_REMOVED lines=84> */
.L_x_11367:
[----:B01----:R-:W-:Y:S01]  /*12b00*/  SHF.L.U32 R3, R12, 0x1f, RZ ;  /* 0x0000001f0c037819 */ /* 0x003fe200000006ff */
[----:B------:R-:W-:-:S04]  /*12b10*/  IMAD R14, R8, 0x8, R18 ;  /* 0x00000008080e7824 */ /* 0x000fc800078e0212 */
[----:B------:R0:W1:Y:S01]  /*12b20*/  SYNCS.PHASECHK.TRANS64.TRYWAIT P1, [R14+URZ+0x13250], R3 ;  /* 0x013250030e0075a7 */ /* 0x000062000802017f */
[----:B------:R-:W-:Y:S05]  /*12b30*/  @!P0 BRA `(.L_x_11368) ;  /* 0x0000000000048947 */ /* 0x000fea0003800000 */
[----:B------:R-:W-:Y:S01]  /*12b40*/  BPT.TRAP 0x1 ;  /* 0x000000040000795c */ /* 0x000fe20000300000 */
.L_x_11368:
[----:B------:R-:W-:Y:S04]  /*12b50*/  BSSY B2, `(.L_x_11369) ;  /* 0x0000004000027945 */ /* 0x000fe80003800000 */
[----:B-1----:R-:W-:Y:S05]  /*12b60*/  @P1 BRA `(.L_x_11370) ;  /* 0x0000000000081947 */ /* 0x002fea0003800000 */
[----:B------:R-:W1:Y:S02]  /*12b70*/  SYNCS.PHASECHK.TRANS64.TRYWAIT P1, [R14+URZ+0x13250], R3 ;  /* 0x013250030e0075a7 */ /* 0x000e64000802017f */
[----:B-1----:R-:W-:Y:S05]  /*12b80*/  @!P1 BRA `(.L_x_11371) ;  /* 0x000000fc00d89947 */ /* 0x002fea0003800000 */
.L_x_11370:
[----:B------:R-:W-:Y:S05]  /*12b90*/  BSYNC B2 ;  /* 0x0000000000027941 */ /* 0x000fea0003800000 */
.L_x_11369:
[----:B01----:R-:W-:Y:S01]  /*12ba0*/  VIADD R3, R18, 0x1000 ;  /* 0x0000100012037836 */ /* 0x003fe20000000000 */
[----:B------:R-:W-:Y:S01]  /*12bb0*/  WARPGROUP.ARRIVE ;  /* 0x00000000000079c5 */ /* 0x000fe20000000000 */
[----:B------:R-:W-:-:S03]  /*12bc0*/  IMAD.MOV.U32 R9, RZ, RZ, -0x3ffffff0 ;  /* 0xc0000010ff097424 */ /* 0x000fc600078e00ff */
        /* <DEDUP_REMOVED lines=11> */
[----:B------:R-:W-:Y:S02]  /*12c80*/  VIADD R12, R8, 0x100 ;  /* 0x00000100080c7836 */ /* 0x000fe40000000000 */
[----:B------:R-:W-:Y:S02]  /*12c90*/  IMAD.MOV.U32 R13, RZ, RZ, -0x3ffffff0 ;  /* 0xc0000010ff0d7424 */ /* 0x000fe400078e00ff */
[C---:B------:R-:W-:Y:S01]  /*12ca0*/  FMUL.FTZ R20, R2.reuse, R122 ;  /* 0x0000007a02147220 */ /* 0x040fe20000410000 */
[C---:B------:R-:W-:Y:S01]  /*12cb0*/  FMUL.FTZ R21, R2.reuse, R123 ;  /* 0x0000007b02157220 */ /* 0x040fe20000410000 */
[----:B------:R-:W-:-:S04]  /*12cc0*/  FMUL.FTZ R122, R2, R126 ;  /* 0x0000007e027a7220 */ /* 0x000fc80000410000 */
[----:B------:R-:W0:Y:S01]  /*12cd0*/  MUFU.TANH R20, R20 ;  /* 0x0000001400147308 */ /* 0x000e220000002400 */
[C---:B------:R-:W-:Y:S01]  /*12ce0*/  FMUL.FTZ R123, R2.reuse, R127 ;  /* 0x0000007f027b7220 */ /* 0x040fe20000410000 */
[----:B------:R-:W-:-:S06]  /*12cf0*/  FMUL.FTZ R126, R2, R130 ;  /* 0x00000082027e7220 */ /* 0x000fcc0000410000 */
[----:B------:R-:W1:Y:S01]  /*12d00*/  MUFU.TANH R21, R21 ;  /* 0x0000001500157308 */ /* 0x000e620000002400 */
[----:B------:R-:W-:-:S07]  /*12d10*/  FMUL.FTZ R127, R2, R131 ;  /* 0x00000083027f7220 */ /* 0x000fce0000410000 */
[----:B------:R-:W2:Y:S01]  /*12d20*/  MUFU.TANH R122, R122 ;  /* 0x0000007a007a7308 */ /* 0x000ea20000002400 */
[----:B0-----:R-:W-:Y:S01]  /*12d30*/  FMNMX.FTZ R3, R20, R11, !PT ;  /* 0x0000000b14037209 */ /* 0x001fe20007810000 */
[----:B------:R-:W-:-:S06]  /*12d40*/  FMUL.FTZ R130, R2, R134 ;  /* 0x0000008602827220 */ /* 0x000fcc0000410000 */
[----:B------:R-:W0:Y:S01]  /*12d50*/  MUFU.TANH R123, R123 ;  /* 0x0000007b007b7308 */ /* 0x000e220000002400 */
[----:B------:R-:W-:Y:S02]  /*12d60*/  WARPGROUP.DEPBAR.LE gsb0, 0x0 ;  /* 0x00008000000079c5 */ /* 0x000fe40000010000 */
[----:B------:R-:W3:Y:S01]  /*12d70*/  LDL.LU R154, [R1+0x8] ;  /* 0x00000800019a7983 */ /* 0x000ee20000300800 */
[----:B------:R-:W-:-:S03]  /*12d80*/  WARPGROUP.ARRIVE ;  /* 0x00000000000079c5 */ /* 0x000fc60000000000 */
[----:B------:R-:W4:Y:S01]  /*12d90*/  LDL.LU R155, [R1+0x4] ;  /* 0x00000400019b7983 */ /* 0x000f220000300800 */
[----:B------:R-:W-:Y:S01]  /*12da0*/  MUFU.TANH R126, R126 ;  /* 0x0000007e007e7308 */ /* 0x000fe20000002400 */
[----:B------:R-:W-:Y:S01]  /*12db0*/  FMUL.FTZ R104, R2, R104 ;  /* 0x0000006802687220 */ /* 0x000fe20000410000 */
        /* <DEDUP_REMOVED lines=12> */
[----:B-1----:R-:W-:Y:S01]  /*12e80*/  FMNMX.FTZ R3, R21, R3, !PT ;  /* 0x0000000315037209 */ /* 0x002fe20007810000 */
        /* <DEDUP_REMOVED lines=8> */
[----:B0-----:R-:W-:Y:S01]  /*12f10*/  FMNMX.FTZ R3, R123, R3, !PT ;  /* 0x000000037b037209 */ /* 0x001fe20007810000 */
[C---:B------:R-:W-:Y:S01]  /*12f20*/  FMUL.FTZ R110, R2.reuse, R110 ;  /* 0x0000006e026e7220 */ /* 0x040fe20000410000 */
[----:B------:R-:W-:Y:S01]  /*12f30*/  FMUL.FTZ R112, R2, R112 ;  /* 0x0000007002707220 */ /* 0x000fe20000410000 */
[----:B------:R-:W0:Y:S01]  /*12f40*/  MUFU.TANH R120, R120 ;  /* 0x0000007800787308 */ /* 0x000e220000002400 */
[----:B-----5:R-:W-:Y:S01]  /*12f50*/  FMNMX.FTZ R9, R12, R10, !PT ;  /* 0x0000000a0c097209 */ /* 0x020fe20007810000 */
[----:B------:R-:W-:Y:S01]  /*12f60*/  FMUL.FTZ R111, R2, R111 ;  /* 0x0000006f026f7220 */ /* 0x000fe20000410000 */
        /* <DEDUP_REMOVED lines=73> */
[----:B------:R-:W-:Y:S01]  /*13400*/  FMUL.FTZ R71, R2, R71 ;  /* 0x0000004702477220 */ /* 0x000fe20000410000 */
[----:B------:R-:W-:-:S02]  /*13410*/  WARPGROUP.DEPBAR.LE gsb0, 0x0 ;  /* 0x00008000000079c5 */ /* 0x000fc40000010000 */
[----:B------:R-:W-:Y:S01]  /*13420*/  WARPGROUP.ARRIVE ;  /* 0x00000000000079c5 */ /* 0x000fe20000000000 */
[----:B------:R-:W2:Y:S01]  /*13430*/  MUFU.TANH R105, R105 ;  /* 0x0000006900697308 */ /* 0x000ea20000002400 */
[----:B-1----:R-:W-:Y:S01]  /*13440*/  FMNMX.FTZ R9, R104, R9, !PT ;  /* 0x0000000968097209 */ /* 0x002fe20007810000 */
[----:B------:R-:W-:-:S03]  /*13450*/  IMAD.MOV.U32 R57, RZ, RZ, -0x3ffffff0 ;  /* 0xc0000010ff397424 */ /* 0x000fc600078e00ff */
[----:B------:R-:W-:Y:S02]  /*13460*/  QGMMA.64x64x32.F32.E4M3.E4M3 R24, R144, gdesc[UR4], R24, gsb0 ;  /* 0x00e0000490187df3 */ /* 0x000fe40008000818 */
[----:B------:R-:W-:Y:S01]  /*13470*/  R2UR UR7, R57 ;  /* 0x00000000390772ca */ /* 0x000fe200000e0000 */
        /* <DEDUP_REMOVED lines=125> */
[----:B--2---:R-:W-:Y:S02]  /*13c50*/  FMNMX.FTZ R3, R69, R9, !PT ;  /* 0x0000000945037209 */ /* 0x004fe40007810000 */
[----:B-1----:R-:W-:-:S03]  /*13c60*/  FMNMX.FTZ R9, R70, R56, !PT ;  /* 0x0000003846097209 */ /* 0x002fc60007810000 */
[----:B------:R-:W1:Y:S01]  /*13c70*/  SHFL.BFLY PT, R56, R3, 0x2, 0x1f ;  /* 0x0c401f0003387f89 */ /* 0x000e6200000e0000 */
[----:B0-----:R-:W-:-:S05]  /*13c80*/  FMNMX.FTZ R9, R71, R9, !PT ;  /* 0x0000000947097209 */ /* 0x001fca0007810000 */
[----:B------:R-:W0:Y:S01]  /*13c90*/  SHFL.BFLY PT, R134, R9, 0x2, 0x1f ;  /* 0x0c401f0009867f89 */ /* 0x000e2200000e0000 */
[----:B-1----:R-:W-:Y:S01]  /*13ca0*/  FMNMX.FTZ R3, R3, R56, !PT ;  /* 0x0000003803037209 */ /* 0x002fe20007810000 */
[----:B------:R-:W-:-:S05]  /*13cb0*/  VIADD R56, R8, 0x180 ;  /* 0x0000018008387836 */ /* 0x000fca0000000000 */
[----:B------:R-:W-:Y:S02]  /*13cc0*/  R2UR UR6, R56 ;  /* 0x00000000380672ca */ /* 0x000fe400000e0000 */
[----:B------:R-:W1:Y:S01]  /*13cd0*/  SHFL.BFLY PT, R56, R3, 0x1, 0x1f ;  /* 0x0c201f0003387f89 */ /* 0x000e6200000e0000 */
[----:B0-----:R-:W-:-:S05]  /*13ce0*/  FMNMX.FTZ R9, R9, R134, !PT ;  /* 0x0000008609097209 */ /* 0x001fca0007810000 */
[----:B------:R-:W0:Y:S05]  /*13cf0*/  SHFL.BFLY PT, R57, R9, 0x1, 0x1f ;  /* 0x0c201f0009397f89 */ /* 0x000e2a00000e0000 */
[----:B------:R-:W-:Y:S01]  /*13d00*/  QGMMA.64x64x32.F32.E4M3.E4M3 R24, R140, gdesc[UR4], R24, gsb0 ;  /* 0x00e000048c187df3 */ /* 0x000fe20008000818 */
[----:B-1----:R-:W-:Y:S01]  /*13d10*/  FMNMX.FTZ R3, R3, R56, !PT ;  /* 0x0000003803037209 */ /* 0x002fe20007810000 */
[----:B------:R-:W-:-:S04]  /*13d20*/  IMAD.U32 R56, RZ, RZ, UR38 ;  /* 0x00000026ff387e24 */ /* 0x000fc8000f8e00ff */
[----:B------:R-:W-:Y:S01]  /*13d30*/  FADD.FTZ R134, -R3, R10 ;  /* 0x0000000a03867221 */ /* 0x000fe20000010100 */
[----:B------:R-:W-:Y:S01]  /*13d40*/  VIADD R10, R8, 0x200 ;  /* 0x00000200080a7836 */ /* 0x000fe20000000000 */
[----:B0-----:R-:W-:Y:S02]  /*13d50*/  FMNMX.FTZ R9, R9, R57, !PT ;  /* 0x0000003909097209 */ /* 0x001fe40007810000 */
[----:B------:R-:W-:Y:S02]  /*13d60*/  FMUL.FTZ R134, R134, R56 ;  /* 0x0000003886867220 */ /* 0x000fe40000410000 */
[----:B------:R-:W-:Y:S01]  /*13d70*/  R2UR UR6, R10 ;  /* 0x000000000a0672ca */ /* 0x000fe200000e0000 */
[----:B------:R-:W-:-:S01]  /*13d80*/  FADD.FTZ R8, -R9, R11 ;  /* 0x0000000b09087221 */ /* 0x000fc20000010100 */
[----:B------:R-:W-:Y:S02]  /*13d90*/  IMAD.MOV.U32 R11, RZ, RZ, -0x3ffffff0 ;  /* 0xc0000010ff0b7424 */ /* 0x000fe400078e00ff */
[----:B------:R-:W-:Y:S01]  /*13da0*/  MUFU.EX2 R134, R134 ;  /* 0x0000008600867308 */ /* 0x000fe20000000800 */
[----:B------:R-:W-:-:S02]  /*13db0*/  FMUL.FTZ R8, R8, R56 ;  /* 0x0000003808087220 */ /* 0x000fc40000410000 */
[----:B------:R-:W-:Y:S01]  /*13dc0*/  R2UR UR7, R11 ;  /* 0x000000000b0772ca */ /* 0x000fe200000e0000 */
[----:B------:R-:W-:-:S04]  /*13dd0*/  FFMA.FTZ R11, R3, R56, -8 ;  /* 0xc1000000030b7423 */ /* 0x000fc80000010038 */
        /* <DEDUP_REMOVED lines=42> */
[----:B------:R-:W3:Y:S01]  /*14080*/  MUFU.EX2 R10, R10 ;  /* 0x0000000a000a7308 */ /* 0x000ee20000000800 */
[----:B------:R-:W-:-:S02]  /*14090*/  WARPGROUP.DEPBAR.LE gsb0, 0x0 ;  /* 0x00008000000079c5 */ /* 0x000fc40000010000 */
        /* <DEDUP_REMOVED lines=14> */
[----:B---3--:R-:W-:-:S01]  /*14180*/  FFMA.FTZ R132, R134, R154, R10 ;  /* 0x0000009a86847223 */ /* 0x008fc2000001000a */
        /* <DEDUP_REMOVED lines=15> */
[----:B----4-:R-:W-:-:S01]  /*14280*/  FFMA.FTZ R133, R8, R155, R20 ;  /* 0x0000009b08857223 */ /* 0x010fc20000010014 */
[-CC-:B------:R-:W-:Y:S01]  /*14290*/  FFMA.FTZ R74, R74, R56.reuse, -R69.reuse ;  /* 0x000000384a4a7223 */ /* 0x180fe20000010845 */
[----:B------:R-:W-:-:S01]  /*142a0*/  FFMA.FTZ R75, R75, R56, -R69 ;  /* 0x000000384b4b7223 */ /* 0x000fc20000010845 */
[-CC-:B------:R-:W-:Y:S01]  /*142b0*/  FFMA.FTZ R78, R78, R56.reuse, -R69.reuse ;  /* 0x000000384e4e7223 */ /* 0x180fe20000010845 */
[----:B------:R-:W-:Y:S01]  /*142c0*/  WARPGROUP.ARRIVE ;  /* 0x00000000000079c5 */ /* 0x000fe20000000000 */
[-CC-:B------:R-:W-:Y:S01]  /*142d0*/  FFMA.FTZ R79, R79, R56.reuse, -R69.reuse ;  /* 0x000000384f4f7223 */ /* 0x180fe20000010845 */
[----:B------:R-:W-:-:S01]  /*142e0*/  FFMA.FTZ R82, R82, R56, -R69 ;  /* 0x0000003852527223 */ /* 0x000fc20000010845 */
[----:B------:R-:W2:Y:S01]  /*142f0*/  MUFU.EX2 R13, R13 ;  /* 0x0000000d000d7308 */ /* 0x000ea20000000800 */
[----:B-1----:R-:W-:-:S01]  /*14300*/  FADD.FTZ R133, R21, R133 ;  /* 0x0000008515857221 */ /* 0x002fc20000010000 */
[-CC-:B------:R-:W-:Y:S01]  /*14310*/  FFMA.FTZ R83, R83, R56.reuse, -R69.reuse ;  /* 0x0000003853537223 */ /* 0x180fe20000010845 */
[----:B------:R-:W-:Y:S03]  /*14320*/  QGMMA.64x64x32.F32.E4M3.E4M3 R24, R136, gdesc[UR4], R24, gsb0 ;  /* 0x00e0000488187df3 */ /* 0x000fe60008000818 */
[----:B------:R-:W1:Y:S01]  /*14330*/  S2R R155, SR_TID.X ;  /* 0x00000000009b7919 */ /* 0x000e620000002100 */
[----:B------:R-:W-:-:S01]  /*14340*/  FFMA.FTZ R86, R86, R56, -R69 ;  /* 0x0000003856567223 */ /* 0x000fc20000010845 */
[-CC-:B------:R-:W-:Y:S01]  /*14350*/  FFMA.FTZ R87, R87, R56.reuse, -R69.reuse ;  /* 0x0000003857577223 */ /* 0x180fe20000010845 */
[----:B------:R-:W-:-:S01]  /*14360*/  FFMA.FTZ R58, R58, R56, -R69 ;  /* 0x000000383a3a7223 */ /* 0x000fc20000010845 */
[----:B------:R-:W3:Y:S01]  /*14370*/  MUFU.EX2 R123, R123 ;  /* 0x0000007b007b7308 */ /* 0x000ee20000000800 */
        /* <DEDUP_REMOVED lines=9> */
[----:B------:R-:W-:-:S06]  /*14410*/  FFMA.FTZ R69, R71, R56, -R69 ;  /* 0x0000003847457223 */ /* 0x000fcc0000010845 */
[----:B------:R-:W2:Y:S01]  /*14420*/  MUFU.EX2 R126, R126 ;  /* 0x0000007e007e7308 */ /* 0x000ea20000000800 */
[----:B---3--:R-:W-:-:S07]  /*14430*/  FADD.FTZ R133, R123, R133 ;  /* 0x000000857b857221 */ /* 0x008fce0000010000 */
[----:B------:R-:W3:Y:S01]  /*14440*/  MUFU.EX2 R120, R120 ;  /* 0x0000007800787308 */ /* 0x000ee20000000800 */
[----:B0-----:R-:W-:-:S01]  /*14450*/  FADD.FTZ R132, R57, R132 ;  /* 0x0000008439847221 */ /* 0x001fc20000010000 */
[----:B-1----:R-:W-:-:S06]  /*14460*/  LOP3.LUT R135, R155, 0x7f, RZ, 0xc0, !PT ;  /* 0x0000007f9b877812 */ /* 0x002fcc00078ec0ff */
[----:B------:R-:W0:Y:S01]  /*14470*/  MUFU.EX2 R127, R127 ;  /* 0x0000007f007f7308 */ /* 0x000e220000000800 */
[----:B--2---:R-:W-:-:S01]  /*14480*/  FADD.FTZ R133, R126, R133 ;  /* 0x000000857e857221 */ /* 0x004fc20000010000 */
[----:B------:R-:W-:-:S06]  /*14490*/  ISETP.NE.AND P1, PT, R135, RZ, PT ;  /* 0x000000ff8700720c */ /* 0x000fcc0003f25270 */
[----:B------:R-:W1:Y:S01]  /*144a0*/  MUFU.EX2 R121, R121 ;  /* 0x0000007900797308 */ /* 0x000e620000000800 */
[----:B---3--:R-:W-:-:S06]  /*144b0*/  FADD.FTZ R132, R120, R132 ;  /* 0x0000008478847221 */ /* 0x008fcc0000010000 */
[----:B------:R-:W-:Y:S01]  /*144c0*/  @!P1 IMAD R15, R15, 0x8, R18 ;  /* 0x000000080f0f9824 */ /* 0x000fe200078e0212 */
[----:B------:R-:W2:Y:S01]  /*144d0*/  MUFU.EX2 R130, R130 ;  /* 0x0000008200827308 */ /* 0x000ea20000000800 */
[----:B0-----:R-:W-:-:S02]  /*144e0*/  FADD.FTZ R133, R127, R133 ;  /* 0x000000857f857221 */ /* 0x001fc40000010000 */
[----:B------:R-:W-:-:S05]  /*144f0*/  @!P1 VIADD R15, R15, 0x13240 ;  /* 0x000132400f0f9836 */ /* 0x000fca0000000000 */
[----:B------:R-:W0:Y:S01]  /*14500*/  MUFU.EX2 R124, R124 ;  /* 0x0000007c007c7308 */ /* 0x000e220000000800 */
[----:B-1----:R-:W-:-:S01]  /*14510*/  FADD.FTZ R132, R121, R132 ;  /* 0x0000008479847221 */ /* 0x002fc20000010000 */
[----:B------:R-:W-:-:S06]  /*14520*/  @!P1 PRMT R15, RZ, 0x654, R15 ;  /* 0x00000654ff0f9816 */ /* 0x000fcc000000000f */
[----:B------:R-:W1:Y:S01]  /*14530*/  MUFU.EX2 R131, R131 ;  /* 0x0000008300837308 */ /* 0x000e620000000800 */
[----:B--2---:R-:W-:-:S07]  /*14540*/  FADD.FTZ R133, R130, R133 ;  /* 0x0000008582857221 */ /* 0x004fce0000010000 */
        /* <DEDUP_REMOVED lines=128> */
[----:B------:R-:W0:Y:S01]  /*14d50*/  MUFU.EX2 R69, R69 ;  /* 0x0000004500457308 */ /* 0x000e220000000800 */
[----:B---3--:R-:W-:-:S07]  /*14d60*/  FADD.FTZ R133, R70, R133 ;  /* 0x0000008546857221 */ /* 0x008fce0000010000 */
[----:B------:R-:W2:Y:S01]  /*14d70*/  MUFU.EX2 R11, R11 ;  /* 0x0000000b000b7308 */ /* 0x000ea20000000800 */
[----:B-1----:R-:W-:-:S01]  /*14d80*/  FADD.FTZ R132, R68, R132 ;  /* 0x0000008444847221 */ /* 0x002fc20000010000 */
[----:B0-----:R-:W-:-:S05]  /*14d90*/  FADD.FTZ R15, R69, R133 ;  /* 0x00000085450f7221 */ /* 0x001fca0000010000 */
[----:B------:R0:W-:Y:S01]  /*14da0*/  STL [R1+0x4], R15 ;  /* 0x0000040f01007387 */ /* 0x0001e20000100800 */
[----:B--2---:R-:W-:-:S05]  /*14db0*/  FADD.FTZ R71, R11, R132 ;  /* 0x000000840b477221 */ /* 0x004fca0000010000 */
[----:B------:R0:W-:Y:S01]  /*14dc0*/  STL [R1+0x8], R71 ;  /* 0x0000084701007387 */ /* 0x0001e20000100800 */
[----:B------:R-:W-:Y:S05]  /*14dd0*/  @!P0 BRA `(.L_x_11372) ;  /* 0x0000000000048947 */ /* 0x000fea0003800000 */
[----:B------:R-:W-:Y:S01]  /*14de0*/  BPT.TRAP 0x1 ;  /* 0x000000040000795c */ /* 0x000fe20000300000 */
.L_x_11372:
[----:B0-----:R-:W2:Y:S01]  /*14df0*/  LDL R15, [R1+0x30] ;  /* 0x00003000010f7983 */ /* 0x001ea20000100800 */
[----:B------:R-:W-:-:S05]  /*14e00*/  VIADD R14, R14, 0x13260 ;  /* 0x000132600e0e7836 */ /* 0x000fca0000000000 */
[----:B--2---:R-:W-:Y:S02]  /*14e10*/  PRMT R14, R15, 0x654, R14 ;  /* 0x000006540f0e7816 */ /* 0x004fe4000000000e */
[----:B------:R-:W2:Y:S01]  /*14e20*/  LDL R15, [R1] ;  /* 0x00000000010f7983 */ /* 0x000ea20000100800 */
        /* <DEDUP_REMOVED lines=77> */
[C---:B--2---:R-:W-:Y:S01]  /*15300*/  ISETP.GT.AND P1, PT, R0.reuse, R15, PT ;  /* 0x0000000f0000720c */ /* 0x044fe20003f24270 */
[----:B------:R-:W-:-:S12]  /*15310*/  VIADD R0, R0, 0xffffffff ;  /* 0xffffffff00007836 */ /* 0x000fd80000000000 */
[----:B-1----:R-:W-:Y:S05]  /*15320*/  @P1 BRA `(.L_x_11373) ;  /* 0xffffffd000401947 */ /* 0x002fea000383ffff */
[----:B------:R-:W-:Y:S05]  /*15330*/  BSYNC B1 ;  /* 0x0000000000017941 */ /* 0x000fea0003800000 */
.L_x_11361:
[----:B------:R-:W-:Y:S05]  /*15340*/  BSYNC B0 ;  /* 0x0000000000007941 */ /* 0x000fea0003800000 */
.L_x_11360:
[----:B------:R-:W2:Y:S01]  /*15350*/  LDL R8, [R1+0x48] ;  /* 0x0000480001087983 */ /* 0x000ea20000100800 */
[----:B------:R-:W-:Y:S01]  /*15360*/  BSSY B0, `(.L_x_11374) ;  /* 0x00004d9000007945 */ /* 0x000fe20003800000 */
[----:B--2---:R-:W-:-:S13]  /*15370*/  ISETP.GE.AND P1, PT, R0, R8, PT ;  /* 0x000000080000720c */ /* 0x004fda0003f26270 */
[----:B------:R-:W-:Y:S05]  /*15380*/  @!P1 BRA `(.L_x_11375) ;  /* 0x0000004c00589947 */ /* 0x000fea0003800000 */
[----:B-1----:R-:W2:Y:S04]  /*15390*/  LDL R12, [R1+0x38] ;  /* 0x00003800010c7983 */ /* 0x002ea80000100800 */
[----:B------:R-:W2:Y:S04]  /*153a0*/  LDL R11, [R1+0x3c] ;  /* 0x00003c00010b7983 */ /* 0x000ea80000100800 */
[----:B------:R-:W3:Y:S04]  /*153b0*/  LDL R10, [R1+0x14] ;  /* 0x00001400010a7983 */ /* 0x000ee80000100800 */
[----:B------:R-:W4:Y:S01]  /*153c0*/  LDL R8, [R1+0x20] ;  /* 0x0000200001087983 */ /* 0x000f220000100800 */
[----:B0-----:R-:W-:-:S02]  /*153d0*/  IMAD.MOV.U32 R15, RZ, RZ, R3 ;  /* 0x000000ffff0f7224 */ /* 0x001fc400078e0003 */
[----:B------:R-:W-:Y:S02]  /*153e0*/  IMAD.MOV.U32 R20, RZ, RZ, R9 ;  /* 0x000000ffff147224 */ /* 0x000fe400078e0009 */
[----:B--2---:R-:W-:Y:S02]  /*153f0*/  IMAD.IADD R11, R11, 0x1, -R12 ;  /* 0x000000010b0b7824 */ /* 0x004fe400078e0a0c */
[----:B------:R-:W-:Y:S02]  /*15400*/  IMAD.MOV.U32 R12, RZ, RZ, R156 ;  /* 0x000000ffff0c7224 */ /* 0x000fe400078e009c */
[--C-:B---3--:R-:W-:Y:S02]  /*15410*/  IMAD.IADD R10, R10, 0x1, R11.reuse ;  /* 0x000000010a0a7824 */ /* 0x108fe400078e020b */
[----:B----4-:R-:W-:-:S03]  /*15420*/  IMAD.IADD R11, R8, 0x1, R11 ;  /* 0x00000001080b7824 */ /* 0x010fc600078e020b */
[----:B------:R-:W-:Y:S01]  /*15430*/  LOP3.LUT R3, RZ, R10, RZ, 0x33, !PT ;  /* 0x0000000aff037212 */ /* 0x000fe200078e33ff */
[----:B------:R-:W-:Y:S01]  /*15440*/  IMAD.MOV.U32 R8, RZ, RZ, R19 ;  /* 0x000000ffff087224 */ /* 0x000fe200078e0013 */
[----:B------:R-:W-:-:S03]  /*15450*/  LOP3.LUT R21, RZ, R11, RZ, 0x33, !PT ;  /* 0x0000000bff157212 */ /* 0x000fc600078e33ff */
[----:B------:R0:W-:Y:S04]  /*15460*/  STL [R1], R3 ;  /* 0x0000000301007387 */ /* 0x0001e80000100800 */
.L_x_11395:
[----:B------:R-:W-:-:S04]  /*15470*/  ISETP.NE.AND P1, PT, R8, 0x1, PT ;  /* 0x000000010800780c */ /* 0x000fc80003f25270 */
[----:B0-----:R-:W-:-:S04]  /*15480*/  SEL R3, RZ, 0x1, P1 ;  /* 0x00000001ff037807 */ /* 0x001fc80000800000 */
[----:B------:R-:W-:Y:S01]  /*15490*/  LOP3.LUT R156, R12, R3, RZ, 0x3c, !PT ;  /* 0x000000030c9c7212 */ /* 0x000fe200078e3cff */
[----:B------:R-:W-:Y:S06]  /*154a0*/  @!P0 BRA `(.L_x_11376) ;  /* 0x0000000000048947 */ /* 0x000fec0003800000 */
[----:B------:R-:W-:Y:S01]  /*154b0*/  BPT.TRAP 0x1 ;  /* 0x000000040000795c */ /* 0x000fe20000300000 */
.L_x_11376:
        /* <DEDUP_REMOVED lines=8> */
.L_x_11377:
        /* <DEDUP_REMOVED lines=8> */
.L_x_11379:
[----:B------:R-:W-:Y:S05]  /*155c0*/  BSYNC B1 ;  /* 0x0000000000017941 */ /* 0x000fea0003800000 */
.L_x_11378:
        /* <DEDUP_REMOVED lines=37> */
[----:B------:R-:W-:Y:S01]  /*15820*/  R2UR UR14, R56 ;  /* 0x00000000380e72ca */ /* 0x000fe200000e0000 */
[----:B------:R-:W-:Y:S01]  /*15830*/  VIADD R56, R9, 0x202 ;  /* 0x0000020209387836 */ /* 0x000fe20000000000 */
[----:B------:R-:W-:Y:S01]  /*15840*/  R2UR UR15, R57 ;  /* 0x00000000390f72ca */ /* 0x000fe200000e0000 */
[----:B------:R-:W-:Y:S01]  /*15850*/  IMAD.MOV.U32 R57, RZ, RZ, -0x7fffffe0 ;  /* 0x80000020ff397424 */ /* 0x000fe200078e00ff */
[C---:B------:R-:W-:Y:S02]  /*15860*/  R2UR UR16, R6.reuse ;  /* 0x00000000061072ca */ /* 0x040fe400000e0000 */
[----:B------:R-:W-:Y:S02]  /*15870*/  R2UR UR17, R7 ;  /* 0x00000000071172ca */ /* 0x000fe400000e0000 */
        /* <DEDUP_REMOVED lines=44> */
.L_x_11381:
[----:B------:R-:W-:Y:S01]  /*15b40*/  SHF.L.U32 R9, R12, 0x1f, RZ ;  /* 0x0000001f0c097819 */ /* 0x000fe200000006ff */
[----:B01----:R-:W-:-:S04]  /*15b50*/  IMAD R14, R8, 0x8, R18 ;  /* 0x00000008080e7824 */ /* 0x003fc800078e0212 */
[----:B------:R0:W1:Y:S01]  /*15b60*/  SYNCS.PHASECHK.TRANS64.TRYWAIT P1, [R14+URZ+0x13250], R9 ;  /* 0x013250090e0075a7 */ /* 0x000062000802017f */
[----:B------:R-:W-:Y:S05]  /*15b70*/  @!P0 BRA `(.L_x_11382) ;  /* 0x0000000000048947 */ /* 0x000fea0003800000 */
[----:B------:R-:W-:Y:S01]  /*15b80*/  BPT.TRAP 0x1 ;  /* 0x000000040000795c */ /* 0x000fe20000300000 */
.L_x_11382:
[----:B------:R-:W-:Y:S04]  /*15b90*/  BSSY B1, `(.L_x_11383) ;  /* 0x0000004000017945 */ /* 0x000fe80003800000 */
[----:B-1----:R-:W-:Y:S05]  /*15ba0*/  @P1 BRA `(.L_x_11384) ;  /* 0x0000000000081947 */ /* 0x002fea0003800000 */
[----:B------:R-:W1:Y:S02]  /*15bb0*/  SYNCS.PHASECHK.TRANS64.TRYWAIT P1, [R14+URZ+0x13250], R9 ;  /* 0x013250090e0075a7 */ /* 0x000e64000802017f */
[----:B-1----:R-:W-:Y:S05]  /*15bc0*/  @!P1 BRA `(.L_x_11385) ;  /* 0x000000cc00f09947 */ /* 0x002fea0003800000 */
.L_x_11384:
[----:B------:R-:W-:Y:S05]  /*15bd0*/  BSYNC B1 ;  /* 0x0000000000017941 */ /* 0x000fea0003800000 */
.L_x_11383:
[----:B01----:R-:W-:Y:S01]  /*15be0*/  VIADD R9, R18, 0x1000 ;  /* 0x0000100012097836 */ /* 0x003fe20000000000 */
[----:B------:R-:W-:-:S04]  /*15bf0*/  WARPGROUP.ARRIVE ;  /* 0x00000000000079c5 */ /* 0x000fc80000000000 */
[----:B------:R-:W-:-:S04]  /*15c00*/  SHF.R.U32.HI R9, RZ, 0x4, R9 ;  /* 0x00000004ff097819 */ /* 0x000fc80000011609 */
[----:B------:R-:W-:-:S04]  /*15c10*/  LOP3.LUT R9, R9, 0x3fff, RZ, 0xc0, !PT ;  /* 0x00003fff09097812 */ /* 0x000fc800078ec0ff */
[----:B------:R-:W-:-:S05]  /*15c20*/  LOP3.LUT R9, R9, 0x10000, RZ, 0xfc, !PT ;  /* 0x0001000009097812 */ /* 0x000fca00078efcff */
[----:B------:R-:W-:Y:S02]  /*15c30*/  IMAD R8, R8, 0x280, R9 ;  /* 0x0000028008087824 */ /* 0x000fe400078e0209 */
[----:B------:R-:W-:-:S03]  /*15c40*/  IMAD.MOV.U32 R9, RZ, RZ, -0x3ffffff0 ;  /* 0xc0000010ff097424 */ /* 0x000fc600078e00ff */
[----:B------:R-:W-:Y:S02]  /*15c50*/  R2UR UR6, R8 ;  /* 0x00000000080672ca */ /* 0x000fe400000e0000 */
        /* <DEDUP_REMOVED lines=8> */
[----:B------:R-:W3:Y:S01]  /*15ce0*/  LDL R155, [R1+0x38] ;  /* 0x00003800019b7983 */ /* 0x000ee20000100800 */
[----:B------:R-:W-:-:S03]  /*15cf0*/  WARPGROUP.ARRIVE ;  /* 0x00000000000079c5 */ /* 0x000fc60000000000 */
[----:B------:R-:W4:Y:S03]  /*15d00*/  LDL R153, [R1+0x28] ;  /* 0x0000280001997983 */ /* 0x000f260000100800 */
[----:B------:R-:W-:Y:S01]  /*15d10*/  QGMMA.64x64x32.F32.E4M3.E4M3 R24, R148, gdesc[UR4], R24, gsb0 ;  /* 0x00e0000494187df3 */ /* 0x000fe20008000818 */
[----:B------:R-:W5:Y:S01]  /*15d20*/  LDL R154, [R1+0x14] ;  /* 0x00001400019a7983 */ /* 0x000f620000100800 */
[----:B------:R-:W-:Y:S02]  /*15d30*/  VIADD R12, R8, 0x100 ;  /* 0x00000100080c7836 */ /* 0x000fe40000000000 */
[C---:B------:R-:W-:Y:S01]  /*15d40*/  FMUL.FTZ R9, R2.reuse, R120 ;  /* 0x0000007802097220 */ /* 0x040fe20000410000 */
[----:B------:R-:W-:Y:S02]  /*15d50*/  IMAD.MOV.U32 R13, RZ, RZ, -0x3ffffff0 ;  /* 0xc0000010ff0d7424 */ /* 0x000fe400078e00ff */
[C---:B------:R-:W-:Y:S01]  /*15d60*/  FMUL.FTZ R120, R2.reuse, R123 ;  /* 0x0000007b02787220 */ /* 0x040fe20000410000 */
[----:B------:R-:W-:Y:S01]  /*15d70*/  FMUL.FTZ R123, R2, R126 ;  /* 0x0000007e027b7220 */ /* 0x000fe20000410000 */
[----:B------:R-:W-:Y:S01]  /*15d80*/  R2UR UR6, R12 ;  /* 0x000000000c0672ca */ /* 0x000fe200000e0000 */
[----:B------:R-:W-:Y:S01]  /*15d90*/  VIADD R12, R8, 0x180 ;  /* 0x00000180080c7836 */ /* 0x000fe20000000000 */
[----:B------:R-:W-:Y:S01]  /*15da0*/  R2UR UR7, R13 ;  /* 0x000000000d0772ca */ /* 0x000fe200000e0000 */
[----:B------:R-:W-:-:S02]  /*15db0*/  IMAD.MOV.U32 R13, RZ, RZ, -0x3ffffff0 ;  /* 0xc0000010ff0d7424 */ /* 0x000fc400078e00ff */
[C---:B------:R-:W-:Y:S01]  /*15dc0*/  FMUL.FTZ R126, R2.reuse, R129 ;  /* 0x00000081027e7220 */ /* 0x040fe20000410000 */
[C---:B------:R-:W-:Y:S01]  /*15dd0*/  FMUL.FTZ R129, R2.reuse, R132 ;  /* 0x0000008402817220 */ /* 0x040fe20000410000 */
[C---:B------:R-:W-:Y:S01]  /*15de0*/  FMUL.FTZ R132, R2.reuse, R135 ;  /* 0x0000008702847220 */ /* 0x040fe20000410000 */
[C---:B------:R-:W-:Y:S01]  /*15df0*/  FMUL.FTZ R135, R2.reuse, R60 ;  /* 0x0000003c02877220 */ /* 0x040fe20000410000 */
[C---:B------:R-:W-:Y:S01]  /*15e00*/  FMUL.FTZ R60, R2.reuse, R62 ;  /* 0x0000003e023c7220 */ /* 0x040fe20000410000 */
[C---:B------:R-:W-:Y:S01]  /*15e10*/  FMUL.FTZ R62, R2.reuse, R66 ;  /* 0x00000042023e7220 */ /* 0x040fe20000410000 */
[----:B------:R-:W-:Y:S01]  /*15e20*/  FMUL.FTZ R66, R2, R70 ;  /* 0x0000004602427220 */ /* 0x000fe20000410000 */
[----:B------:R-:W-:Y:S02]  /*15e30*/  IMAD R70, R0, -0xa0, RZ ;  /* 0xffffff6000467824 */ /* 0x000fe400078e02ff */
        /* <DEDUP_REMOVED lines=75> */
[----:B------:R-:W-:Y:S01]  /*162f0*/  VIADD R56, R8, 0x200 ;  /* 0x0000020008387836 */ /* 0x000fe20000000000 */
[----:B------:R-:W0:Y:S01]  /*16300*/  MUFU.TANH R13, R13 ;  /* 0x0000000d000d7308 */ /* 0x000e220000002400 */
[----:B------:R-:W-:-:S07]  /*16310*/  IMAD.MOV.U32 R57, RZ, RZ, -0x3ffffff0 ;  /* 0xc0000010ff397424 */ /* 0x000fce00078e00ff */
[----:B------:R0:W2:Y:S01]  /*16320*/  MUFU.TANH R8, R61 ;  /* 0x0000003d00087308 */ /* 0x0000a20000002400 */
[----:B-1----:R-:W-:-:S04]  /*16330*/  LOP3.LUT R151, R151, 0x7f, RZ, 0xc0, !PT ;  /* 0x0000007f97977812 */ /* 0x002fc800078ec0ff */
[----:B------:R-:W-:-:S03]  /*16340*/  ISETP.NE.AND P1, PT, R151, RZ, PT ;  /* 0x000000ff9700720c */ /* 0x000fc60003f25270 */
[----:B------:R-:W1:Y:S01]  /*16350*/  MUFU.TANH R12, R12 ;  /* 0x0000000c000c7308 */ /* 0x000e620000002400 */
[C---:B0-----:R-:W-:Y:S01]  /*16360*/  FMUL.FTZ R61, R2.reuse, R63 ;  /* 0x0000003f023d7220 */ /* 0x041fe20000410000 */
[C---:B------:R-:W-:Y:S01]  /*16370*/  FMUL.FTZ R63, R2.reuse, R67 ;  /* 0x00000043023f7220 */ /* 0x040fe20000410000 */
[----:B------:R-:W-:-:S05]  /*16380*/  FMUL.FTZ R67, R2, R71 ;  /* 0x0000004702437220 */ /* 0x000fca0000410000 */
[----:B------:R-:W0:Y:S02]  /*16390*/  MUFU.TANH R121, R121 ;  /* 0x0000007900797308 */ /* 0x000e240000002400 */
[----:B------:R-:W-:-:S06]  /*163a0*/  @!P1 VIADD R3, R3, 0x13240 ;  /* 0x0001324003039836 */ /* 0x000fcc0000000000 */
[----:B------:R-:W0:Y:S01]  /*163b0*/  MUFU.TANH R122, R122 ;  /* 0x0000007a007a7308 */ /* 0x000e220000002400 */
[----:B------:R-:W-:-:S07]  /*163c0*/  @!P1 PRMT R3, RZ, 0x654, R3 ;  /* 0x00000654ff039816 */ /* 0x000fce0000000003 */
[----:B------:R-:W0:Y:S08]  /*163d0*/  MUFU.TANH R123, R123 ;  /* 0x0000007b007b7308 */ /* 0x000e300000002400 */
[----:B------:R-:W0:Y:S08]  /*163e0*/  MUFU.TANH R124, R124 ;  /* 0x0000007c007c7308 */ /* 0x000e300000002400 */
[----:B------:R-:W0:Y:S01]  /*163f0*/  MUFU.TANH R125, R125 ;  /* 0x0000007d007d7308 */ /* 0x000e220000002400 */
[----:B------:R-:W-:-:S02]  /*16400*/  WARPGROUP.DEPBAR.LE gsb0, 0x0 ;  /* 0x00008000000079c5 */ /* 0x000fc40000010000 */
[----:B------:R-:W-:-:S05]  /*16410*/  WARPGROUP.ARRIVE ;  /* 0x00000000000079c5 */ /* 0x000fca0000000000 */
[----:B------:R-:W0:Y:S01]  /*16420*/  MUFU.TANH R126, R126 ;  /* 0x0000007e007e7308 */ /* 0x000e220000002400 */
[----:B------:R-:W-:Y:S01]  /*16430*/  QGMMA.64x64x32.F32.E4M3.E4M3 R24, R140, gdesc[UR4], R24, gsb0 ;  /* 0x00e000048c187df3 */ /* 0x000fe20008000818 */
[----:B------:R-:W-:Y:S02]  /*16440*/  R2UR UR6, R56 ;  /* 0x00000000380672ca */ /* 0x000fe400000e0000 */
[----:B------:R-:W-:-:S04]  /*16450*/  R2UR UR7, R57 ;  /* 0x00000000390772ca */ /* 0x000fc800000e0000 */
        /* <DEDUP_REMOVED lines=16> */
[----:B------:R-:W0:Y:S08]  /*16560*/  MUFU.TANH R111, R111 ;  /* 0x0000006f006f7308 */ /* 0x000e300000002400 */
[----:B------:R-:W0:Y:S01]  /*16570*/  MUFU.TANH R112, R112 ;  /* 0x0000007000707308 */ /* 0x000e220000002400 */
[----:B--2---:R-:W-:-:S05]  /*16580*/  IADD3 R56, R70, 0x1, R152 ;  /* 0x0000000146387810 */ /* 0x004fca0007ffe098 */
[----:B---3--:R-:W-:Y:S02]  /*16590*/  IMAD.IADD R56, R56, 0x1, -R155 ;  /* 0x0000000138387824 */ /* 0x008fe400078e0a9b */
[----:B------:R-:W2:Y:S01]  /*165a0*/  LDC R155, c[0x0][0x9e4] ;  /* 0x00027900ff9b7b82 */ /* 0x000ea20000000800 */
[----:B------:R-:W3:Y:S01]  /*165b0*/  MUFU.TANH R113, R113 ;  /* 0x0000007100717308 */ /* 0x000ee20000002400 */
[----:B----4-:R-:W-:-:S07]  /*165c0*/  IMAD R56, R153, -0x2, R56 ;  /* 0xfffffffe99387824 */ /* 0x010fce00078e0238 */
[----:B------:R-:W4:Y:S08]  /*165d0*/  MUFU.TANH R114, R114 ;  /* 0x0000007200727308 */ /* 0x000f300000002400 */
[----:B------:R-:W0:Y:S08]  /*165e0*/  MUFU.TANH R115, R115 ;  /* 0x0000007300737308 */ /* 0x000e300000002400 */
[----:B------:R-:W0:Y:S08]  /*165f0*/  MUFU.TANH R116, R116 ;  /* 0x0000007400747308 */ /* 0x000e300000002400 */
[----:B------:R-:W0:Y:S01]  /*16600*/  MUFU.TANH R117, R117 ;  /* 0x0000007500757308 */ /* 0x000e220000002400 */
[----:B------:R-:W-:-:S02]  /*16610*/  WARPGROUP.DEPBAR.LE gsb0, 0x0 ;  /* 0x00008000000079c5 */ /* 0x000fc40000010000 */
[----:B------:R1:W-:Y:S01]  /*16620*/  @!P1 SYNCS.ARRIVE.TRANS64.RED.A1T0 RZ, [R3+URZ], RZ ;  /* 0x000000ff03ff99a7 */ /* 0x0003e2000810043f */
[----:B--2---:R-:W-:-:S04]  /*16630*/  ISETP.GE.AND P1, PT, R155, 0x1, PT ;  /* 0x000000019b00780c */ /* 0x004fc80003f26270 */
[----:B------:R-:W2:Y:S01]  /*16640*/  MUFU.TANH R118, R118 ;  /* 0x0000007600767308 */ /* 0x000ea20000002400 */
[C---:B------:R-:W-:Y:S02]  /*16650*/  VIADD R138, R56.reuse, UR41 ;  /* 0x00000029388a7c36 */ /* 0x040fe40008000000 */
[----:B------:R-:W-:Y:S02]  /*16660*/  VIADD R137, R56, UR43 ;  /* 0x0000002b38897c36 */ /* 0x000fe40008000000 */
[C---:B-----5:R-:W-:Y:S02]  /*16670*/  IMAD.IADD R136, R154.reuse, 0x1, R138 ;  /* 0x000000019a887824 */ /* 0x060fe400078e028a */
[----:B-1----:R-:W-:Y:S01]  /*16680*/  IMAD R3, R153, -0x2, R70 ;  /* 0xfffffffe99037824 */ /* 0x002fe200078e0246 */
[----:B------:R-:W1:Y:S01]  /*16690*/  MUFU.TANH R119, R119 ;  /* 0x0000007700777308 */ /* 0x000e620000002400 */
        /* <DEDUP_REMOVED lines=52> */
[----:B------:R-:W2:Y:S01]  /*169e0*/  LDL R154, [R1] ;  /* 0x00000000019a7983 */ /* 0x000ea20000100800 */
        /* <DEDUP_REMOVED lines=8> */
.L_x_11388:
[----:B------:R-:W-:-:S05]  /*16a70*/  IMAD.U32 R139, RZ, RZ, UR37 ;  /* 0x00000025ff8b7e24 */ /* 0x000fca000f8e00ff */
[----:B------:R-:W-:-:S13]  /*16a80*/  ISETP.NE.AND P1, PT, R139, 0x1, PT ;  /* 0x000000018b00780c */ /* 0x000fda0003f25270 */
[----:B------:R-:W1:Y:S02]  /*16a90*/  @P1 LDC.64 R56, c[0x0][0x9e8] ;  /* 0x00027a00ff381b82 */ /* 0x000e640000000a00 */
[----:B-1----:R-:W-:-:S04]  /*16aa0*/  @P1 IMAD.HI.U32 R140, R10, R56, RZ ;  /* 0x000000380a8c1227 */ /* 0x002fc800078e00ff */
[----:B------:R-:W-:Y:S01]  /*16ab0*/  IMAD.MOV.U32 R56, RZ, RZ, R10 ;  /* 0x000000ffff387224 */ /* 0x000fe200078e000a */
[----:B------:R-:W-:-:S07]  /*16ac0*/  @P1 SHF.R.U32.HI R56, RZ, R57, R140 ;  /* 0x00000039ff381219 */ /* 0x000fce000001168c */
.L_x_11389:
[----:B------:R-:W-:Y:S05]  /*16ad0*/  BSYNC B1 ;  /* 0x0000000000017941 */ /* 0x000fea0003800000 */
.L_x_11387:
[----:B------:R-:W-:-:S05]  /*16ae0*/  IMAD R56, R56, R139, R3 ;  /* 0x0000008b38387224 */ /* 0x000fca00078e0203 */
[----:B------:R-:W-:Y:S02]  /*16af0*/  VIMNMX R71, R71, R56, !PT ;  /* 0x0000003847477248 */ /* 0x000fe40007fe0100 */
[----:B------:R-:W-:-:S07]  /*16b00*/  VIADDMNMX R136, R56, R139, R136, PT ;  /* 0x0000008b38887246 */ /* 0x000fce0003800188 */
.L_x_11386:
[C---:B------:R-:W-:Y:S01]  /*16b10*/  ISETP.GE.AND P1, PT, R70.reuse, 0x2, PT ;  /* 0x000000024600780c */ /* 0x040fe20003f26270 */
[----:B------:R-:W2:Y:S01]  /*16b20*/  LDL R56, [R1+0x20] ;  /* 0x0000200001387983 */ /* 0x000ea20000100800 */
[----:B------:R-:W-:Y:S02]  /*16b30*/  ISETP.GE.AND P2, PT, R70, 0x9, PT ;  /* 0x000000094600780c */ /* 0x000fe40003f46270 */
[C---:B------:R-:W-:Y:S02]  /*16b40*/  ISETP.GT.AND P3, PT, R71.reuse, 0x1, !P1 ;  /* 0x000000014700780c */ /* 0x040fe40004f64270 */
[----:B------:R-:W-:Y:S02]  /*16b50*/  ISETP.GT.AND P4, PT, R71, 0x8, !P2 ;  /* 0x000000084700780c */ /* 0x000fe40005784270 */
[C---:B------:R-:W-:Y:S02]  /*16b60*/  ISETP.LT.OR P3, PT, R136.reuse, 0x2, P3 ;  /* 0x000000028800780c */ /* 0x040fe40001f61670 */
[----:B------:R-:W-:-:S02]  /*16b70*/  ISETP.LT.OR P4, PT, R136, 0x9, P4 ;  /* 0x000000098800780c */ /* 0x000fc40002781670 */
[----:B------:R-:W-:Y:S02]  /*16b80*/  FSEL R13, R13, -INF , !P3 ;  /* 0xff8000000d0d7808 */ /* 0x000fe40005800000 */
[----:B------:R-:W-:Y:S02]  /*16b90*/  ISETP.GE.AND P3, PT, R70, 0xa, PT ;  /* 0x0000000a4600780c */ /* 0x000fe40003f66270 */
[----:B0-----:R-:W-:Y:S02]  /*16ba0*/  FSEL R121, R121, -INF , !P4 ;  /* 0xff80000079797808 */ /* 0x001fe40006000000 */
        /* <DEDUP_REMOVED lines=236> */
.L_x_11392:
[----:B------:R-:W-:-:S05]  /*17a70*/  IMAD.U32 R56, RZ, RZ, UR37 ;  /* 0x00000025ff387e24 */ /* 0x000fca000f8e00ff */
[----:B------:R-:W-:-:S13]  /*17a80*/  ISETP.NE.AND P6, PT, R56, 0x1, PT ;  /* 0x000000013800780c */ /* 0x000fda0003fc5270 */
[----:B------:R-:W0:Y:S02]  /*17a90*/  @P6 LDC.64 R8, c[0x0][0x9e8] ;  /* 0x00027a00ff086b82 */ /* 0x000e240000000a00 */
[----:B0-----:R-:W-:-:S04]  /*17aa0*/  @P6 IMAD.HI.U32 R70, R11, R8, RZ ;  /* 0x000000080b466227 */ /* 0x001fc800078e00ff */
[----:B------:R-:W-:Y:S01]  /*17ab0*/  IMAD.MOV.U32 R8, RZ, RZ, R11 ;  /* 0x000000ffff087224 */ /* 0x000fe200078e000b */
[----:B------:R-:W-:-:S07]  /*17ac0*/  @P6 SHF.R.U32.HI R8, RZ, R9, R70 ;  /* 0x00000009ff086219 */ /* 0x000fce0000011646 */
.L_x_11393:
[----:B------:R-:W-:Y:S05]  /*17ad0*/  BSYNC B1 ;  /* 0x0000000000017941 */ /* 0x000fea0003800000 */
.L_x_11391:
[----:B------:R-:W-:-:S05]  /*17ae0*/  IMAD R3, R8, R56, R3 ;  /* 0x0000003808037224 */ /* 0x000fca00078e0203 */
[----:B------:R-:W-:Y:S02]  /*17af0*/  VIMNMX R137, R137, R3, !PT ;  /* 0x0000000389897248 */ /* 0x000fe40007fe0100 */
[----:B------:R-:W-:-:S07]  /*17b00*/  VIADDMNMX R138, R3, R56, R138, PT ;  /* 0x00000038038a7246 */ /* 0x000fce000380018a */
.L_x_11390:
[----:B------:R-:W-:Y:S01]  /*17b10*/  ISETP.GT.AND P1, PT, R137, 0x1, !P1 ;  /* 0x000000018900780c */ /* 0x000fe20004f24270 */
[----:B------:R-:W2:Y:S01]  /*17b20*/  LDL.LU R136, [R1+0x8] ;  /* 0x0000080001887983 */ /* 0x000ea20000300800 */
[C---:B------:R-:W-:Y:S02]  /*17b30*/  LOP3.LUT P6, RZ, R17.reuse, 0x2, RZ, 0xc0, !PT ;  /* 0x0000000211ff7812 */ /* 0x040fe400078cc0ff */
[----:B------:R-:W-:Y:S01]  /*17b40*/  ISETP.LT.OR P1, PT, R138, 0x2, P1 ;  /* 0x000000028a00780c */ /* 0x000fe20000f21670 */
[----:B------:R-:W3:Y:S01]  /*17b50*/  LDL.LU R70, [R1+0x4] ;  /* 0x0000040001467983 */ /* 0x000ee20000300800 */
[----:B------:R-:W-:Y:S01]  /*17b60*/  LOP3.LUT R17, R17, 0xffffffdf, RZ, 0xc0, !PT ;  /* 0xffffffdf11117812 */ /* 0x000fe200078ec0ff */
[----:B------:R-:W-:Y:S01]  /*17b70*/  IMAD.U32 R56, RZ, RZ, UR36 ;  /* 0x00000024ff387e24 */ /* 0x000fe2000f8e00ff */
[----:B------:R-:W-:Y:S02]  /*17b80*/  FSEL R120, R120, -INF , !P1 ;  /* 0xff80000078787808 */ /* 0x000fe40004800000 */
[----:B------:R-:W-:-:S02]  /*17b90*/  ISETP.GT.AND P1, PT, R137, 0x18, !P6 ;  /* 0x000000188900780c */ /* 0x000fc40007724270 */
[----:B------:R-:W-:Y:S02]  /*17ba0*/  @P0 LOP3.LUT R17, R17, 0x20, RZ, 0xfc, !PT ;  /* 0x0000002011110812 */ /* 0x000fe400078efcff */
[C---:B------:R-:W-:Y:S02]  /*17bb0*/  ISETP.LT.OR P1, PT, R138.reuse, 0x19, P1 ;  /* 0x000000198a00780c */ /* 0x040fe40000f21670 */
        /* <DEDUP_REMOVED lines=16> */
[C---:B------:R-:W-:Y:S02]  /*17cc0*/  LOP3.LUT P1, RZ, R16.reuse, 0x40000000, RZ, 0xc0, !PT ;  /* 0x4000000010ff7812 */ /* 0x040fe4000782c0ff */
        /* <DEDUP_REMOVED lines=50> */
[C---:B------:R-:W-:Y:S02]  /*17ff0*/  LOP3.LUT P1, RZ, R16.reuse, 0x200000, RZ, 0xc0, !PT ;  /* 0x0020000010ff7812 */ /* 0x040fe4000782c0ff */
[----:B------:R-:W-:Y:S02]  /*18000*/  LOP3.LUT P5, RZ, R16, 0x80000, RZ, 0xc0, !PT ;  /* 0x0008000010ff7812 */ /* 0x000fe400078ac0ff */
[----:B------:R-:W-:-:S02]  /*18010*/  ISETP.GT.AND P1, PT, R137, 0x48, !P1 ;  /* 0x000000488900780c */ /* 0x000fc40004f24270 */
[----:B------:R-:W-:Y:S02]  /*18020*/  FMNMX.FTZ R3, R108, R3, !PT ;  /* 0x000000036c037209 */ /* 0x000fe40007810000 */
[----:B------:R-:W-:Y:S02]  /*18030*/  ISETP.LT.OR P1, PT, R138, 0x49, P1 ;  /* 0x000000498a00780c */ /* 0x000fe40000f21670 */
[----:B------:R-:W-:Y:S02]  /*18040*/  FMNMX.FTZ R3, R109, R3, !PT ;  /* 0x000000036d037209 */ /* 0x000fe40007810000 */
[----:B------:R-:W-:Y:S02]  /*18050*/  FSEL R94, R94, -INF , !P1 ;  /* 0xff8000005e5e7808 */ /* 0x000fe40004800000 */
[C---:B------:R-:W-:Y:S02]  /*18060*/  LOP3.LUT P1, RZ, R16.reuse, 0x100000, RZ, 0xc0, !PT ;  /* 0x0010000010ff7812 */ /* 0x040fe4000782c0ff */
[----:B------:R-:W-:-:S02]  /*18070*/  LOP3.LUT P4, RZ, R16, 0x40000, RZ, 0xc0, !PT ;  /* 0x0004000010ff7812 */ /* 0x000fc4000788c0ff */
[----:B------:R-:W-:Y:S02]  /*18080*/  ISETP.GT.AND P1, PT, R137, 0x49, !P1 ;  /* 0x000000498900780c */ /* 0x000fe40004f24270 */
[----:B------:R-:W-:Y:S02]  /*18090*/  FMNMX.FTZ R3, R112, R3, !PT ;  /* 0x0000000370037209 */ /* 0x000fe40007810000 */
[----:B------:R-:W-:Y:S02]  /*180a0*/  ISETP.LT.OR P1, PT, R138, 0x4a, P1 ;  /* 0x0000004a8a00780c */ /* 0x000fe40000f21670 */
[----:B------:R-:W-:Y:S02]  /*180b0*/  FMNMX.FTZ R3, R113, R3, !PT ;  /* 0x0000000371037209 */ /* 0x000fe40007810000 */
[----:B------:R-:W-:Y:S02]  /*180c0*/  FSEL R95, R95, -INF , !P1 ;  /* 0xff8000005f5f7808 */ /* 0x000fe40004800000 */
[----:B------:R-:W-:-:S02]  /*180d0*/  ISETP.GT.AND P1, PT, R137, 0x50, !P5 ;  /* 0x000000508900780c */ /* 0x000fc40006f24270 */
[----:B------:R-:W-:Y:S02]  /*180e0*/  LOP3.LUT P3, RZ, R16, 0x20000, RZ, 0xc0, !PT ;  /* 0x0002000010ff7812 */ /* 0x000fe4000786c0ff */
        /* <DEDUP_REMOVED lines=16> */
[----:B------:R-:W-:-:S02]  /*181f0*/  LOP3.LUT P0, RZ, R16, 0x8000, RZ, 0xc0, !PT ;  /* 0x0000800010ff7812 */ /* 0x000fc4000780c0ff */
[----:B------:R-:W-:Y:S02]  /*18200*/  FSEL R103, R103, -INF , !P1 ;  /* 0xff80000067677808 */ /* 0x000fe40004800000 */
[----:B------:R-:W-:Y:S02]  /*18210*/  FMNMX.FTZ R3, R93, R3, !PT ;  /* 0x000000035d037209 */ /* 0x000fe40007810000 */
[----:B------:R-:W-:Y:S02]  /*18220*/  ISETP.GT.AND P1, PT, R137, 0x60, !P0 ;  /* 0x000000608900780c */ /* 0x000fe40004724270 */
[----:B------:R-:W-:Y:S02]  /*18230*/  FMNMX.FTZ R3, R96, R3, !PT ;  /* 0x0000000360037209 */ /* 0x000fe40007810000 */
[----:B------:R-:W-:Y:S02]  /*18240*/  ISETP.LT.OR P1, PT, R138, 0x61, P1 ;  /* 0x000000618a00780c */ /* 0x000fe40000f21670 */
[----:B------:R-:W-:-:S02]  /*18250*/  LOP3.LUT P6, RZ, R16, 0x4000, RZ, 0xc0, !PT ;  /* 0x0000400010ff7812 */ /* 0x000fc400078cc0ff */
        /* <DEDUP_REMOVED lines=21> */
[----:B------:R-:W-:Y:S02]  /*183b0*/  FMNMX.FTZ R3, R84, R3, !PT ;  /* 0x0000000354037209 */ /* 0x000fe40007810000 */
        /* <DEDUP_REMOVED lines=18> */
[----:B------:R-:W-:Y:S02]  /*184e0*/  LOP3.LUT P5, RZ, R16, 0x40, RZ, 0xc0, !PT ;  /* 0x0000004010ff7812 */ /* 0x000fe400078ac0ff */
[----:B------:R-:W-:-:S02]  /*184f0*/  ISETP.LT.OR P1, PT, R138, 0x79, P1 ;  /* 0x000000798a00780c */ /* 0x000fc40000f21670 */
[----:B------:R-:W-:Y:S02]  /*18500*/  FMNMX.FTZ R3, R69, R3, !PT ;  /* 0x0000000345037209 */ /* 0x000fe40007810000 */
[----:B------:R-:W-:Y:S02]  /*18510*/  ISETP.GT.AND P5, PT, R137, 0x81, !P5 ;  /* 0x000000818900780c */ /* 0x000fe40006fa4270 */
[----:B------:R-:W-:Y:S01]  /*18520*/  FSEL R86, R86, -INF , !P1 ;  /* 0xff80000056567808 */ /* 0x000fe20004800000 */
[----:B------:R-:W0:Y:S01]  /*18530*/  SHFL.BFLY PT, R8, R3, 0x2, 0x1f ;  /* 0x0c401f0003087f89 */ /* 0x000e2200000e0000 */
[----:B------:R-:W-:Y:S02]  /*18540*/  LOP3.LUT P1, RZ, R16, 0x100, RZ, 0xc0, !PT ;  /* 0x0000010010ff7812 */ /* 0x000fe4000782c0ff */
[----:B------:R-:W-:Y:S02]  /*18550*/  LOP3.LUT R17, R17, 0xffffff7f, RZ, 0xc0, !PT ;  /* 0xffffff7f11117812 */ /* 0x000fe400078ec0ff */
[----:B------:R-:W-:-:S02]  /*18560*/  ISETP.GT.AND P1, PT, R137, 0x79, !P1 ;  /* 0x000000798900780c */ /* 0x000fc40004f24270 */
[----:B------:R-:W-:Y:S02]  /*18570*/  LOP3.LUT P4, RZ, R16, 0x20, RZ, 0xc0, !PT ;  /* 0x0000002010ff7812 */ /* 0x000fe4000788c0ff */
[----:B------:R-:W-:Y:S02]  /*18580*/  ISETP.LT.OR P1, PT, R138, 0x7a, P1 ;  /* 0x0000007a8a00780c */ /* 0x000fe40000f21670 */
[----:B------:R-:W-:Y:S02]  /*18590*/  @P5 LOP3.LUT R17, R17, 0x80, RZ, 0xfc, !PT ;  /* 0x0000008011115812 */ /* 0x000fe400078efcff */
[----:B------:R-:W-:Y:S02]  /*185a0*/  FSEL R87, R87, -INF , !P1 ;  /* 0xff80000057577808 */ /* 0x000fe40004800000 */
[----:B------:R-:W-:Y:S02]  /*185b0*/  LOP3.LUT P1, RZ, R16, 0x80, RZ, 0xc0, !PT ;  /* 0x0000008010ff7812 */ /* 0x000fe4000782c0ff */
[----:B------:R-:W-:-:S02]  /*185c0*/  LOP3.LUT P5, RZ, R17, 0x8, RZ, 0xc0, !PT ;  /* 0x0000000811ff7812 */ /* 0x000fc400078ac0ff */
[C---:B------:R-:W-:Y:S02]  /*185d0*/  ISETP.GT.AND P1, PT, R137.reuse, 0x80, !P1 ;  /* 0x000000808900780c */ /* 0x040fe40004f24270 */
[----:B------:R-:W-:Y:S02]  /*185e0*/  ISETP.GT.AND P5, PT, R137, 0x99, !P5 ;  /* 0x000000998900780c */ /* 0x000fe40006fa4270 */
[----:B------:R-:W-:Y:S02]  /*185f0*/  ISETP.LT.OR P1, PT, R138, 0x81, P1 ;  /* 0x000000818a00780c */ /* 0x000fe40000f21670 */
[----:B0-----:R-:W-:Y:S02]  /*18600*/  FMNMX.FTZ R3, R3, R8, !PT ;  /* 0x0000000803037209 */ /* 0x001fe40007810000 */
[----:B------:R-:W-:Y:S02]  /*18610*/  FSEL R58, R58, -INF , !P1 ;  /* 0xff8000003a3a7808 */ /* 0x000fe40004800000 */
[C---:B------:R-:W-:Y:S01]  /*18620*/  LOP3.LUT P6, RZ, R16.reuse, 0x10, RZ, 0xc0, !PT ;  /* 0x0000001010ff7812 */ /* 0x040fe200078cc0ff */
[----:B------:R-:W0:Y:S01]  /*18630*/  SHFL.BFLY PT, R8, R3, 0x1, 0x1f ;  /* 0x0c201f0003087f89 */ /* 0x000e2200000e0000 */
[----:B------:R-:W-:-:S02]  /*18640*/  LOP3.LUT P3, RZ, R16, 0x8, RZ, 0xc0, !PT ;  /* 0x0000000810ff7812 */ /* 0x000fc4000786c0ff */
[C---:B------:R-:W-:Y:S02]  /*18650*/  LOP3.LUT P2, RZ, R16.reuse, 0x4, RZ, 0xc0, !PT ;  /* 0x0000000410ff7812 */ /* 0x040fe4000784c0ff */
[C---:B------:R-:W-:Y:S02]  /*18660*/  LOP3.LUT P0, RZ, R16.reuse, 0x1, RZ, 0xc0, !PT ;  /* 0x0000000110ff7812 */ /* 0x040fe4000780c0ff */
[C---:B------:R-:W-:Y:S02]  /*18670*/  LOP3.LUT P1, RZ, R16.reuse, 0x2, RZ, 0xc0, !PT ;  /* 0x0000000210ff7812 */ /* 0x040fe4000782c0ff */
[----:B------:R-:W-:Y:S02]  /*18680*/  LOP3.LUT R16, R16, 0xfffffffd, RZ, 0xc0, !PT ;  /* 0xfffffffd10107812 */ /* 0x000fe400078ec0ff */
[----:B------:R-:W-:Y:S02]  /*18690*/  ISETP.GT.AND P4, PT, R137, 0x88, !P4 ;  /* 0x000000888900780c */ /* 0x000fe40006784270 */
[----:B------:R-:W-:-:S02]  /*186a0*/  @P5 LOP3.LUT R16, R16, 0x2, RZ, 0xfc, !PT ;  /* 0x0000000210105812 */ /* 0x000fc400078efcff */
[----:B------:R-:W-:Y:S02]  /*186b0*/  LOP3.LUT P5, RZ, R17, 0x80, RZ, 0xc0, !PT ;  /* 0x0000008011ff7812 */ /* 0x000fe400078ac0ff */
[----:B------:R-:W-:Y:S02]  /*186c0*/  LOP3.LUT R16, R16, 0xfffffff7, RZ, 0xc0, !PT ;  /* 0xfffffff710107812 */ /* 0x000fe400078ec0ff */
[C---:B------:R-:W-:Y:S02]  /*186d0*/  ISETP.LT.OR P5, PT, R138.reuse, 0x82, P5 ;  /* 0x000000828a00780c */ /* 0x040fe40002fa1670 */
[----:B------:R-:W-:Y:S02]  /*186e0*/  ISETP.LT.OR P4, PT, R138, 0x89, P4 ;  /* 0x000000898a00780c */ /* 0x000fe40002781670 */
[----:B------:R-:W-:Y:S02]  /*186f0*/  ISETP.GT.AND P6, PT, R137, 0x89, !P6 ;  /* 0x000000898900780c */ /* 0x000fe400077c4270 */
[----:B0-----:R-:W-:-:S02]  /*18700*/  FMNMX.FTZ R3, R3, R8, !PT ;  /* 0x0000000803037209 */ /* 0x001fc40007810000 */
[----:B------:R-:W-:Y:S02]  /*18710*/  ISETP.GT.AND P0, PT, R137, RZ, !P0 ;  /* 0x000000ff8900720c */ /* 0x000fe40004704270 */
[----:B------:R-:W-:Y:S01]  /*18720*/  LOP3.LUT R17, R17, 0xffffffbf, RZ, 0xc0, !PT ;  /* 0xffffffbf11117812 */ /* 0x000fe200078ec0ff */
[----:B------:R-:W-:-:S01]  /*18730*/  FFMA.FTZ R9, R3, R56, -8 ;  /* 0xc100000003097423 */ /* 0x000fc20000010038 */
[----:B------:R-:W-:Y:S02]  /*18740*/  ISETP.LT.OR P0, PT, R138, 0x1, P0 ;  /* 0x000000018a00780c */ /* 0x000fe40000701670 */
[----:B------:R-:W-:Y:S02]  /*18750*/  @P5 LOP3.LUT R16, R16, 0x8, RZ, 0xfc, !PT ;  /* 0x0000000810105812 */ /* 0x000fe400078efcff */
[----:B------:R-:W-:Y:S02]  /*18760*/  FSEL R12, R12, -INF , !P0 ;  /* 0xff8000000c0c7808 */ /* 0x000fe40004000000 */
[----:B------:R-:W-:-:S02]  /*18770*/  LOP3.LUT P5, RZ, R16, 0x2, RZ, 0xc0, !PT ;  /* 0x0000000210ff7812 */ /* 0x000fc400078ac0ff */
[----:B------:R-:W-:Y:S02]  /*18780*/  LOP3.LUT R16, R16, 0xfffffffb, RZ, 0xc0, !PT ;  /* 0xfffffffb10107812 */ /* 0x000fe400078ec0ff */
[----:B------:R-:W-:Y:S02]  /*18790*/  ISETP.GT.AND P3, PT, R137, 0x90, !P3 ;  /* 0x000000908900780c */ /* 0x000fe40005f64270 */
[----:B------:R-:W-:Y:S02]  /*187a0*/  @P4 LOP3.LUT R16, R16, 0x4, RZ, 0xfc, !PT ;  /* 0x0000000410104812 */ /* 0x000fe400078efcff */
[----:B------:R-:W-:Y:S02]  /*187b0*/  ISETP.LT.OR P4, PT, R138, 0x8a, P6 ;  /* 0x0000008a8a00780c */ /* 0x000fe40003781670 */
[----:B------:R-:W-:Y:S02]  /*187c0*/  FSETP.NEU.FTZ.AND P6, PT, R3, -INF , PT ;  /* 0xff8000000300780b */ /* 0x000fe40003fdd000 */
[----:B------:R-:W-:-:S02]  /*187d0*/  ISETP.GT.AND P2, PT, R137, 0x91, !P2 ;  /* 0x000000918900780c */ /* 0x000fc40005744270 */
[----:B------:R-:W-:Y:S02]  /*187e0*/  FSEL R9, R9, RZ, P6 ;  /* 0x000000ff09097208 */ /* 0x000fe40003000000 */
[----:B------:R-:W-:Y:S02]  /*187f0*/  FSEL R8, R3, RZ, P6 ;  /* 0x000000ff03087208 */ /* 0x000fe40003000000 */
[----:B------:R-:W-:Y:S01]  /*18800*/  LOP3.LUT P6, RZ, R16, 0x4, RZ, 0xc0, !PT ;  /* 0x0000000410ff7812 */ /* 0x000fe200078cc0ff */
        /* <DEDUP_REMOVED lines=40> */
[----:B------:R-:W-:Y:S01]  /*18a90*/  FMNMX.FTZ R9, R12, R20, !PT ;  /* 0x000000140c097209 */ /* 0x000fe20007810000 */
[----:B------:R-:W-:Y:S01]  /*18aa0*/  FADD.FTZ R8, -R8, R15 ;  /* 0x0000000f08087221 */ /* 0x000fe20000010100 */
[----:B------:R-:W-:Y:S01]  /*18ab0*/  @P4 LOP3.LUT R17, R17, 0x40, RZ, 0xfc, !PT ;  /* 0x0000004011114812 */ /* 0x000fe200078efcff */
[----:B------:R-:W-:Y:S01]  /*18ac0*/  MUFU.EX2 R139, R139 ;  /* 0x0000008b008b7308 */ /* 0x000fe20000000800 */
[----:B------:R-:W-:Y:S01]  /*18ad0*/  FMNMX.FTZ R9, R120, R9, !PT ;  /* 0x0000000978097209 */ /* 0x000fe20007810000 */
[----:B------:R-:W-:Y:S01]  /*18ae0*/  FMUL.FTZ R8, R8, R56 ;  /* 0x0000003808087220 */ /* 0x000fe20000410000 */
[----:B------:R-:W-:-:S02]  /*18af0*/  LOP3.LUT P4, RZ, R16, 0x8, RZ, 0xc0, !PT ;  /* 0x0000000810ff7812 */ /* 0x000fc4000788c0ff */
[----:B------:R-:W-:Y:S02]  /*18b00*/  FMNMX.FTZ R9, R123, R9, !PT ;  /* 0x000000097b097209 */ /* 0x000fe40007810000 */
[----:B------:R-:W-:Y:S01]  /*18b10*/  FSEL R59, R59, -INF , !P4 ;  /* 0xff8000003b3b7808 */ /* 0x000fe20006000000 */
[----:B------:R-:W2:Y:S01]  /*18b20*/  MUFU.EX2 R8, R8 ;  /* 0x0000000800087308 */ /* 0x000ea20000000800 */
[----:B------:R-:W-:Y:S02]  /*18b30*/  FMNMX.FTZ R9, R124, R9, !PT ;  /* 0x000000097c097209 */ /* 0x000fe40007810000 */
[----:B------:R-:W-:Y:S02]  /*18b40*/  LOP3.LUT P4, RZ, R17, 0x40, RZ, 0xc0, !PT ;  /* 0x0000004011ff7812 */ /* 0x000fe4000788c0ff */
[----:B------:R-:W-:Y:S02]  /*18b50*/  FMNMX.FTZ R9, R127, R9, !PT ;  /* 0x000000097f097209 */ /* 0x000fe40007810000 */
[----:B------:R-:W-:Y:S01]  /*18b60*/  FSEL R60, R60, -INF , !P6 ;  /* 0xff8000003c3c7808 */ /* 0x000fe20007000000 */
[----:B------:R-:W0:Y:S01]  /*18b70*/  MUFU.EX2 R13, R13 ;  /* 0x0000000d000d7308 */ /* 0x000e220000000800 */
[----:B------:R-:W-:-:S02]  /*18b80*/  FMNMX.FTZ R9, R128, R9, !PT ;  /* 0x0000000980097209 */ /* 0x000fc40007810000 */
[----:B------:R-:W-:Y:S02]  /*18b90*/  ISETP.LT.OR P3, PT, R138, 0x91, P3 ;  /* 0x000000918a00780c */ /* 0x000fe40001f61670 */
[----:B------:R-:W-:Y:S02]  /*18ba0*/  FMNMX.FTZ R9, R131, R9, !PT ;  /* 0x0000000983097209 */ /* 0x000fe40007810000 */
[----:B------:R-:W-:Y:S01]  /*18bb0*/  FSEL R61, R61, -INF , !P4 ;  /* 0xff8000003d3d7808 */ /* 0x000fe20006000000 */
[----:B------:R-:W1:Y:S01]  /*18bc0*/  MUFU.EX2 R121, R121 ;  /* 0x0000007900797308 */ /* 0x000e620000000800 */
[----:B------:R-:W-:Y:S02]  /*18bd0*/  FMNMX.FTZ R9, R132, R9, !PT ;  /* 0x0000000984097209 */ /* 0x000fe40007810000 */
[----:B------:R-:W-:Y:S02]  /*18be0*/  ISETP.GT.AND P1, PT, R137, 0x98, !P1 ;  /* 0x000000988900780c */ /* 0x000fe40004f24270 */
[----:B------:R-:W-:-:S02]  /*18bf0*/  FMNMX.FTZ R9, R106, R9, !PT ;  /* 0x000000096a097209 */ /* 0x000fc40007810000 */
[----:B------:R-:W-:Y:S01]  /*18c00*/  ISETP.LT.OR P2, PT, R138, 0x92, P2 ;  /* 0x000000928a00780c */ /* 0x000fe20001741670 */
[----:B------:R-:W4:Y:S01]  /*18c10*/  MUFU.EX2 R122, R122 ;  /* 0x0000007a007a7308 */ /* 0x000f220000000800 */
[----:B------:R-:W-:Y:S02]  /*18c20*/  FMNMX.FTZ R9, R107, R9, !PT ;  /* 0x000000096b097209 */ /* 0x000fe40007810000 */
[----:B------:R-:W-:Y:S02]  /*18c30*/  FSEL R62, R62, -INF , !P3 ;  /* 0xff8000003e3e7808 */ /* 0x000fe40005800000 */
[----:B------:R-:W-:Y:S02]  /*18c40*/  FMNMX.FTZ R9, R110, R9, !PT ;  /* 0x000000096e097209 */ /* 0x000fe40007810000 */
[----:B------:R-:W-:Y:S01]  /*18c50*/  ISETP.LT.OR P1, PT, R138, 0x99, P1 ;  /* 0x000000998a00780c */ /* 0x000fe20000f21670 */
[----:B------:R-:W5:Y:S01]  /*18c60*/  MUFU.EX2 R125, R125 ;  /* 0x0000007d007d7308 */ /* 0x000f620000000800 */
[----:B------:R-:W-:-:S02]  /*18c70*/  FMNMX.FTZ R9, R111, R9, !PT ;  /* 0x000000096f097209 */ /* 0x000fc40007810000 */
[----:B------:R-:W-:Y:S02]  /*18c80*/  FSEL R63, R63, -INF , !P2 ;  /* 0xff8000003f3f7808 */ /* 0x000fe40005000000 */
[----:B------:R-:W-:Y:S02]  /*18c90*/  FMNMX.FTZ R9, R114, R9, !PT ;  /* 0x0000000972097209 */ /* 0x000fe40007810000 */
[----:B------:R-:W-:Y:S01]  /*18ca0*/  ISETP.LT.OR P5, PT, R138, 0x9a, P5 ;  /* 0x0000009a8a00780c */ /* 0x000fe20002fa1670 */
[----:B------:R-:W-:Y:S01]  /*18cb0*/  MUFU.EX2 R126, R126 ;  /* 0x0000007e007e7308 */ /* 0x000fe20000000800 */
[----:B------:R-:W-:Y:S02]  /*18cc0*/  FMNMX.FTZ R9, R115, R9, !PT ;  /* 0x0000000973097209 */ /* 0x000fe40007810000 */
[----:B------:R-:W-:Y:S02]  /*18cd0*/  FSEL R66, R66, -INF , !P1 ;  /* 0xff80000042427808 */ /* 0x000fe40004800000 */
[----:B------:R-:W-:-:S02]  /*18ce0*/  FMNMX.FTZ R9, R118, R9, !PT ;  /* 0x0000000976097209 */ /* 0x000fc40007810000 */
[----:B------:R-:W-:Y:S01]  /*18cf0*/  FSEL R67, R67, -INF , !P5 ;  /* 0xff80000043437808 */ /* 0x000fe20006800000 */
[----:B------:R-:W-:Y:S01]  /*18d00*/  MUFU.EX2 R129, R129 ;  /* 0x0000008100817308 */ /* 0x000fe20000000800 */
[----:B------:R-:W-:Y:S02]  /*18d10*/  FMNMX.FTZ R9, R119, R9, !PT ;  /* 0x0000000977097209 */ /* 0x000fe40007810000 */
[----:B------:R-:W-:Y:S02]  /*18d20*/  LOP3.LUT P0, RZ, R17, 0x20, RZ, 0xc0, !PT ;  /* 0x0000002011ff7812 */ /* 0x000fe4000780c0ff */
        /* <DEDUP_REMOVED lines=36> */
[----:B------:R-:W3:Y:S02]  /*18f70*/  SHFL.BFLY PT, R15, R9, 0x2, 0x1f ;  /* 0x0c401f00090f7f89 */ /* 0x000ee400000e0000 */
[----:B------:R-:W-:Y:S08]  /*18f80*/  MUFU.EX2 R93, R93 ;  /* 0x0000005d005d7308 */ /* 0x000ff00000000800 */
[----:B------:R-:W-:Y:S08]  /*18f90*/  MUFU.EX2 R96, R96 ;  /* 0x0000006000607308 */ /* 0x000ff00000000800 */
[----:B------:R-:W-:Y:S01]  /*18fa0*/  MUFU.EX2 R97, R97 ;  /* 0x0000006100617308 */ /* 0x000fe20000000800 */
[----:B---3--:R-:W-:-:S07]  /*18fb0*/  FMNMX.FTZ R9, R9, R15, !PT ;  /* 0x0000000f09097209 */ /* 0x008fce0007810000 */
[----:B------:R-:W-:Y:S01]  /*18fc0*/  MUFU.EX2 R100, R100 ;  /* 0x0000006400647308 */ /* 0x000fe20000000800 */
[----:B------:R-:W3:Y:S07]  /*18fd0*/  SHFL.BFLY PT, R15, R9, 0x1, 0x1f ;  /* 0x0c201f00090f7f89 */ /* 0x000eee00000e0000 */
[----:B------:R-:W-:Y:S08]  /*18fe0*/  MUFU.EX2 R101, R101 ;  /* 0x0000006500657308 */ /* 0x000ff00000000800 */
[----:B------:R-:W-:Y:S08]  /*18ff0*/  MUFU.EX2 R72, R72 ;  /* 0x0000004800487308 */ /* 0x000ff00000000800 */
[----:B------:R-:W-:Y:S01]  /*19000*/  MUFU.EX2 R73, R73 ;  /* 0x0000004900497308 */ /* 0x000fe20000000800 */
[----:B---3--:R-:W-:-:S04]  /*19010*/  FMNMX.FTZ R9, R9, R15, !PT ;  /* 0x0000000f09097209 */ /* 0x008fc80007810000 */
[----:B------:R-:W-:-:S03]  /*19020*/  FSETP.NEU.FTZ.AND P1, PT, R9, -INF , PT ;  /* 0xff8000000900780b */ /* 0x000fc60003f3d000 */
[----:B------:R-:W-:Y:S01]  /*19030*/  MUFU.EX2 R76, R76 ;  /* 0x0000004c004c7308 */ /* 0x000fe20000000800 */
[----:B------:R-:W-:-:S05]  /*19040*/  FSEL R15, R9, RZ, P1 ;  /* 0x000000ff090f7208 */ /* 0x000fca0000800000 */
[----:B------:R-:W-:Y:S01]  /*19050*/  FADD.FTZ R15, -R15, R20 ;  /* 0x000000140f0f7221 */ /* 0x000fe20000010100 */
[----:B------:R-:W-:-:S01]  /*19060*/  FFMA.FTZ R20, R9, R56, -8 ;  /* 0xc100000009147423 */ /* 0x000fc20000010038 */
[----:B------:R-:W-:Y:S02]  /*19070*/  MUFU.EX2 R77, R77 ;  /* 0x0000004d004d7308 */ /* 0x000fe40000000800 */
[----:B------:R-:W-:Y:S02]  /*19080*/  FMUL.FTZ R15, R15, R56 ;  /* 0x000000380f0f7220 */ /* 0x000fe40000410000 */
[----:B------:R-:W-:Y:S01]  /*19090*/  FSEL R71, R20, RZ, P1 ;  /* 0x000000ff14477208 */ /* 0x000fe20000800000 */
[----:B--2---:R-:W-:-:S03]  /*190a0*/  FFMA.FTZ R20, R8, R136, R139 ;  /* 0x0000008808147223 */ /* 0x004fc6000001008b */
        /* <DEDUP_REMOVED lines=12> */
[----:B------:R-:W-:Y:S01]  /*19170*/  FFMA.FTZ R107, R107, R56, -R71 ;  /* 0x000000386b6b7223 */ /* 0x000fe20000010847 */
[----:B-1----:R-:W-:-:S01]  /*19180*/  FADD.FTZ R20, R121, R20 ;  /* 0x0000001479147221 */ /* 0x002fc20000010000 */
[-CC-:B------:R-:W-:Y:S01]  /*19190*/  FFMA.FTZ R110, R110, R56.reuse, -R71.reuse ;  /* 0x000000386e6e7223 */ /* 0x180fe20000010847 */
[----:B------:R-:W-:-:S01]  /*191a0*/  FFMA.FTZ R111, R111, R56, -R71 ;  /* 0x000000386f6f7223 */ /* 0x000fc20000010847 */
[----:B------:R-:W0:Y:S01]  /*191b0*/  MUFU.EX2 R120, R120 ;  /* 0x0000007800787308 */ /* 0x000e220000000800 */
[----:B----4-:R-:W-:-:S01]  /*191c0*/  FADD.FTZ R20, R122, R20 ;  /* 0x000000147a147221 */ /* 0x010fc20000010000 */
[-CC-:B------:R-:W-:Y:S01]  /*191d0*/  FFMA.FTZ R114, R114, R56.reuse, -R71.reuse ;  /* 0x0000003872727223 */ /* 0x180fe20000010847 */
[----:B------:R-:W-:-:S01]  /*191e0*/  FFMA.FTZ R115, R115, R56, -R71 ;  /* 0x0000003873737223 */ /* 0x000fc20000010847 */
[----:B------:R-:W-:Y:S01]  /*191f0*/  FFMA.FTZ R118, R118, R56, -R71 ;  /* 0x0000003876767223 */ /* 0x000fe20000010847 */
[----:B-----5:R-:W-:-:S01]  /*19200*/  FADD.FTZ R20, R125, R20 ;  /* 0x000000147d147221 */ /* 0x020fc20000010000 */
[-CC-:B------:R-:W-:Y:S01]  /*19210*/  FFMA.FTZ R119, R119, R56.reuse, -R71.reuse ;  /* 0x0000003877777223 */ /* 0x180fe20000010847 */
[----:B------:R-:W-:-:S01]  /*19220*/  FFMA.FTZ R90, R90, R56, -R71 ;  /* 0x000000385a5a7223 */ /* 0x000fc20000010847 */
[----:B------:R-:W1:Y:S01]  /*19230*/  MUFU.EX2 R123, R123 ;  /* 0x0000007b007b7308 */ /* 0x000e620000000800 */
        /* <DEDUP_REMOVED lines=146> */
[----:B--2---:R-:W-:-:S05]  /*19b60*/  FADD.FTZ R20, R67, R70 ;  /* 0x0000004643147221 */ /* 0x004fca0000010000 */
[----:B------:R0:W-:Y:S04]  /*19b70*/  STL [R1+0x4], R20 ;  /* 0x0000041401007387 */ /* 0x0001e80000100800 */
[----:B------:R0:W-:Y:S01]  /*19b80*/  STL [R1+0x8], R71 ;  /* 0x0000084701007387 */ /* 0x0001e20000100800 */
[----:B------:R-:W-:Y:S05]  /*19b90*/  @!P0 BRA `(.L_x_11394) ;  /* 0x0000000000048947 */ /* 0x000fea0003800000 */
[----:B------:R-:W-:Y:S01]  /*19ba0*/  BPT.TRAP 0x1 ;  /* 0x000000040000795c */ /* 0x000fe20000300000 */
.L_x_11394:
[----:B0-----:R-:W2:Y:S01]  /*19bb0*/  LDL R20, [R1+0x30] ;  /* 0x0000300001147983 */ /* 0x001ea20000100800 */
        /* <DEDUP_REMOVED lines=79> */
[C---:B--2---:R-:W-:Y:S01]  /*1a0b0*/  ISETP.GT.AND P1, PT, R0.reuse, R20, PT ;  /* 0x000000140000720c */ /* 0x044fe20003f24270 */
[----:B------:R-:W-:Y:S02]  /*1a0c0*/  VIADD R0, R0, 0xffffffff ;  /* 0xffffffff00007836 */ /* 0x000fe40000000000 */
[----:B------:R-:W-:-:S10]  /*1a0d0*/  IMAD.MOV.U32 R20, RZ, RZ, R9 ;  /* 0x000000ffff147224 */ /* 0x000fd400078e0009 */
[----:B---3--:R-:W-:Y:S05]  /*1a0e0*/  @P1 BRA `(.L_x_11395) ;  /* 0xffffffb000e01947 */ /* 0x008fea000383ffff */
.L_x_11375:
[----:B------:R-:W-:Y:S05]  /*1a0f0*/  BSYNC B0 ;  /* 0x0000000000007941 */ /* 0x000fea0003800000 */
.L_x_11374:
[----:B------:R-:W-:Y:S06]  /*1a100*/  BAR.ARV 0x8, 0x1a0 ;  /* 0x0206800000007b1d */ /* 0x000fec0000002000 */
[----:B------:R-:W-:Y:S05]  /*1a110*/  @!P0 BRA `(.L_x_11396) ;  /* 0x0000000000048947 */ /* 0x000fea0003800000 */
[----:B------:R-:W-:Y:S01]  /*1a120*/  BPT.TRAP 0x1 ;  /* 0x000000040000795c */ /* 0x000fe20000300000 */
.L_x_11396:
[----:B------:R-:W-:Y:S01]  /*1a130*/  IMAD R13, R19, 0x8, R18 ;  /* 0x00000008130d7824 */ /* 0x000fe200078e0212 */
[----:B------:R-:W-:-:S04]  /*1a140*/  SHF.L.U32 R0, R156, 0x1f, RZ ;  /* 0x0000001f9c007819 */ /* 0x000fc800000006ff */
[----:B------:R2:W3:Y:S01]  /*1a150*/  SYNCS.PHASECHK.TRANS64.TRYWAIT P1, [R13+URZ+0x13250], R0 ;  /* 0x013250000d0075a7 */ /* 0x0004e2000802017f */
[----:B------:R-:W-:Y:S05]  /*1a160*/  @!P0 BRA `(.L_x_11397) ;  /* 0x0000000000048947 */ /* 0x000fea0003800000 */
[----:B------:R-:W-:Y:S01]  /*1a170*/  BPT.TRAP 0x1 ;  /* 0x000000040000795c */ /* 0x000fe20000300000 */
.L_x_11397:
[----:B------:R-:W-:Y:S04]  /*1a180*/  BSSY B0, `(.L_x_11398) ;  /* 0x0000004000007945 */ /* 0x000fe80003800000 */
[----:B---3--:R-:W-:Y:S05]  /*1a190*/  @P1 BRA `(.L_x_11399) ;  /* 0x0000000000081947 */ /* 0x008fea0003800000 */
[----:B------:R-:W3:Y:S02]  /*1a1a0*/  SYNCS.PHASECHK.TRANS64.TRYWAIT P1, [R13+URZ+0x13250], R0 ;  /* 0x013250000d0075a7 */ /* 0x000ee4000802017f */
[----:B---3--:R-:W-:Y:S05]  /*1a1b0*/  @!P1 BRA `(.L_x_11400) ;  /* 0x0000008800889947 */ /* 0x008fea0003800000 */
.L_x_11399:
[----:B------:R-:W-:Y:S05]  /*1a1c0*/  BSYNC B0 ;  /* 0x0000000000007941 */ /* 0x000fea0003800000 */
.L_x_11398:
[----:B------:R-:W0:Y:S01]  /*1a1d0*/  LDL.LU R14, [R1+0x5c] ;  /* 0x00005c00010e7983 */ /* 0x000e220000300800 */
[----:B------:R-:W-:-:S03]  /*1a1e0*/  ULDC.64 UR4, c[0x0][0x9a0] ;  /* 0x0002680000047ab9 */ /* 0x000fc60000000a00 */
[----:B------:R-:W4:Y:S04]  /*1a1f0*/  LDL.LU R2, [R1+0x50] ;  /* 0x0000500001027983 */ /* 0x000f280000300800 */
[----:B-1----:R-:W5:Y:S04]  /*1a200*/  LDL.LU R12, [R1+0x8] ;  /* 0x00000800010c7983 */ /* 0x002f680000300800 */
[----:B------:R-:W5:Y:S01]  /*1a210*/  LDL.LU R8, [R1+0x4] ;  /* 0x0000040001087983 */ /* 0x000f620000300800 */
[----:B------:R-:W-:Y:S01]  /*1a220*/  VIADD R18, R18, 0x1000 ;  /* 0x0000100012127836 */ /* 0x000fe20000000000 */
[----:B------:R-:W-:Y:S01]  /*1a230*/  ISETP.NE.U32.AND P1, PT, RZ, UR4, PT ;  /* 0x00000004ff007c0c */ /* 0x000fe2000bf25070 */
[----:B------:R-:W-:Y:S01]  /*1a240*/  IMAD.MOV.U32 R5, RZ, RZ, -0x3ffffff0 ;  /* 0xc0000010ff057424 */ /* 0x000fe200078e00ff */
[----:B------:R-:W-:-:S02]  /*1a250*/  WARPGROUP.ARRIVE ;  /* 0x00000000000079c5 */ /* 0x000fc40000000000 */
[----:B------:R-:W-:Y:S02]  /*1a260*/  SHF.R.U32.HI R18, RZ, 0x4, R18 ;  /* 0x00000004ff127819 */ /* 0x000fe40000011612 */
[----:B------:R-:W-:Y:S02]  /*1a270*/  R2UR UR7, R5 ;  /* 0x00000000050772ca */ /* 0x000fe400000e0000 */
[----:B------:R-:W-:Y:S02]  /*1a280*/  LOP3.LUT R18, R18, 0x3fff, RZ, 0xc0, !PT ;  /* 0x00003fff12127812 */ /* 0x000fe400078ec0ff */
[----:B------:R-:W-:Y:S02]  /*1a290*/  ISETP.NE.AND.EX P1, PT, RZ, UR5, PT, P1 ;  /* 0x00000005ff007c0c */ /* 0x000fe4000bf25310 */
[----:B------:R-:W-:-:S05]  /*1a2a0*/  LOP3.LUT R18, R18, 0x10000, RZ, 0xfc, !PT ;  /* 0x0001000012127812 */ /* 0x000fca00078efcff */
[----:B------:R-:W-:-:S05]  /*1a2b0*/  IMAD R4, R19, 0x280, R18 ;  /* 0x0000028013047824 */ /* 0x000fca00078e0212 */
[----:B------:R-:W-:Y:S01]  /*1a2c0*/  R2UR UR6, R4 ;  /* 0x00000000040672ca */ /* 0x000fe200000e0000 */
[----:B------:R-:W2:Y:S08]  /*1a2d0*/  @P1 LDC.64 R6, c[0x0][0x9c8] ;  /* 0x00027200ff061b82 */ /* 0x000eb00000000a00 */
[----:B------:R-:W1:Y:S04]  /*1a2e0*/  @P1 LDC.64 R10, c[0x0][0x9d0] ;  /* 0x00027400ff0a1b82 */ /* 0x000e680000000a00 */
[----:B------:R-:W-:Y:S03]  /*1a2f0*/  QGMMA.64x64x32.F32.E4M3.E4M3 R24, R152, gdesc[UR4], R24, gsb0 ;  /* 0x00e0000498187df3 */ /* 0x000fe60008000818 */
[----:B------:R-:W-:-:S02]  /*1a300*/  WARPGROUP.DEPBAR.LE gsb0, 0x0 ;  /* 0x00008000000079c5 */ /* 0x000fc40000010000 */
[----:B------:R-:W-:Y:S01]  /*1a310*/  WARPGROUP.ARRIVE ;  /* 0x00000000000079c5 */ /* 0x000fe20000000000 */
[----:B0-----:R-:W-:-:S05]  /*1a320*/  @P1 SHF.R.S32.HI R15, RZ, 0x1f, R14 ;  /* 0x0000001fff0f1819 */ /* 0x001fca000001140e */
[----:B--23--:R-:W-:Y:S01]  /*1a330*/  @P1 IMAD R0, R15, R6, RZ ;  /* 0x000000060f001224 */ /* 0x00cfe200078e02ff */
[----:B----4-:R-:W-:-:S03]  /*1a340*/  @P1 SHF.R.S32.HI R15, RZ, 0x1f, R2 ;  /* 0x0000001fff0f1819 */ /* 0x010fc60000011402 */
[C---:B------:R-:W-:Y:S02]  /*1a350*/  @P1 IMAD R5, R14.reuse, R7, R0 ;  /* 0x000000070e051224 */ /* 0x040fe400078e0200 */
[----:B------:R-:W-:-:S04]  /*1a360*/  @P1 IMAD.WIDE.U32 R6, R14, R6, RZ ;  /* 0x000000060e061225 */ /* 0x000fc800078e00ff */
[-C--:B-1----:R-:W-:Y:S02]  /*1a370*/  @P1 IMAD R0, R15, R10.reuse, RZ ;  /* 0x0000000a0f001224 */ /* 0x082fe400078e02ff */
[----:B------:R-:W-:Y:S02]  /*1a380*/  @P1 IMAD.IADD R7, R7, 0x1, R5 ;  /* 0x0000000107071824 */ /* 0x000fe400078e0205 */
[C---:B------:R-:W-:Y:S02]  /*1a390*/  @P1 IMAD R5, R2.reuse, R11, R0 ;  /* 0x0000000b02051224 */ /* 0x040fe400078e0200 */
[----:B------:R-:W-:-:S04]  /*1a3a0*/  @P1 IMAD.WIDE.U32 R6, R2, R10, R6 ;  /* 0x0000000a02061225 */ /* 0x000fc800078e0006 */
[----:B------:R-:W-:Y:S01]  /*1a3b0*/  @P1 IMAD.IADD R5, R7, 0x1, R5 ;  /* 0x0000000107051824 */ /* 0x000fe200078e0205 */
[C---:B------:R-:W-:Y:S01]  /*1a3c0*/  @P1 LEA R10, P2, R6.reuse, UR4, 0x2 ;  /* 0x00000004060a1c11 */ /* 0x040fe2000f8410ff */
[----:B------:R-:W-:Y:S02]  /*1a3d0*/  IMAD.MOV.U32 R2, RZ, RZ, 0x3f800000 ;  /* 0x3f800000ff027424 */ /* 0x000fe400078e00ff */
[----:B------:R-:W-:Y:S01]  /*1a3e0*/  IMAD.MOV.U32 R7, RZ, RZ, -0x3ffffff0 ;  /* 0xc0000010ff077424 */ /* 0x000fe200078e00ff */
[----:B------:R-:W-:Y:S01]  /*1a3f0*/  @P1 LEA.HI.X R11, R6, UR5, R5, 0x2, P2 ;  /* 0x00000005060b1c11 */ /* 0x000fe200090f1405 */
[----:B------:R-:W-:-:S03]  /*1a400*/  VIADD R6, R4, 0x80 ;  /* 0x0000008004067836 */ /* 0x000fc60000000000 */
[----:B------:R-:W-:Y:S01]  /*1a410*/  R2UR UR7, R7 ;  /* 0x00000000070772ca */ /* 0x000fe200000e0000 */
[----:B------:R0:W2:Y:S01]  /*1a420*/  @P1 LDG.E R2, desc[UR44][R10.64] ;  /* 0x0000002c0a021981 */ /* 0x0000a2000c1e1900 */
[----:B------:R-:W-:Y:S01]  /*1a430*/  R2UR UR6, R6 ;  /* 0x00000000060672ca */ /* 0x000fe200000e0000 */
[----:B------:R-:W-:Y:S02]  /*1a440*/  VIADD R6, R4, 0x100 ;  /* 0x0000010004067836 */ /* 0x000fe40000000000 */
[----:B------:R-:W-:Y:S01]  /*1a450*/  IMAD.MOV.U32 R7, RZ, RZ, -0x3ffffff0 ;  /* 0xc0000010ff077424 */ /* 0x000fe200078e00ff */
[----:B-----5:R-:W-:Y:S01]  /*1a460*/  SHFL.BFLY PT, R5, R8, 0x2, 0x1f ;  /* 0x0c401f0008057f89 */ /* 0x020fe200000e0000 */
[----:B------:R-:W-:-:S03]  /*1a470*/  IMAD.MOV.U32 R20, RZ, RZ, -0x800000 ;  /* 0xff800000ff147424 */ /* 0x000fc600078e00ff */
[----:B------:R-:W1:Y:S01]  /*1a480*/  SHFL.BFLY PT, R0, R12, 0x2, 0x1f ;  /* 0x0c401f000c007f89 */ /* 0x000e6200000e0000 */
[----:B0-----:R-:W-:-:S04]  /*1a490*/  IMAD.MOV.U32 R11, RZ, RZ, RZ ;  /* 0x000000ffff0b7224 */ /* 0x001fc800078e00ff */
[----:B------:R-:W-:Y:S01]  /*1a4a0*/  QGMMA.64x64x32.F32.E4M3.E4M3 R24, R148, gdesc[UR4], R24, gsb0 ;  /* 0x00e0000494187df3 */ /* 0x000fe20008000818 */
[----:B------:R-:W-:Y:S01]  /*1a4b0*/  R2UR UR6, R6 ;  /* 0x00000000060672ca */ /* 0x000fe200000e0000 */
[C---:B------:R-:W-:Y:S01]  /*1a4c0*/  VIADD R6, R4.reuse, 0x180 ;  /* 0x0000018004067836 */ /* 0x040fe20000000000 */
[----:B------:R-:W-:Y:S01]  /*1a4d0*/  R2UR UR7, R7 ;  /* 0x00000000070772ca */ /* 0x000fe200000e0000 */
[----:B------:R-:W-:Y:S02]  /*1a4e0*/  IMAD.MOV.U32 R7, RZ, RZ, -0x3ffffff0 ;  /* 0xc0000010ff077424 */ /* 0x000fe400078e00ff */
[----:B------:R-:W-:Y:S02]  /*1a4f0*/  VIADD R4, R4, 0x200 ;  /* 0x0000020004047836 */ /* 0x000fe40000000000 */
[----:B-1----:R-:W-:-:S01]  /*1a500*/  FADD.FTZ R0, R0, R12 ;  /* 0x0000000c00007221 */ /* 0x002fc20000010000 */
[----:B------:R-:W-:Y:S02]  /*1a510*/  WARPGROUP.DEPBAR.LE gsb0, 0x0 ;  /* 0x00008000000079c5 */ /* 0x000fe40000010000 */
[----:B------:R-:W-:-:S06]  /*1a520*/  WARPGROUP.ARRIVE ;  /* 0x00000000000079c5 */ /* 0x000fcc0000000000 */
[----:B------:R-:W-:Y:S01]  /*1a530*/  QGMMA.64x64x32.F32.E4M3.E4M3 R24, R144, gdesc[UR4], R24, gsb0 ;  /* 0x00e0000490187df3 */ /* 0x000fe20008000818 */
[----:B------:R-:W-:Y:S01]  /*1a540*/  R2UR UR6, R6 ;  /* 0x00000000060672ca */ /* 0x000fe200000e0000 */
[----:B------:R-:W-:Y:S01]  /*1a550*/  FADD.FTZ R6, R5, R8 ;  /* 0x0000000805067221 */ /* 0x000fe20000010000 */
[----:B------:R-:W-:Y:S01]  /*1a560*/  R2UR UR7, R7 ;  /* 0x00000000070772ca */ /* 0x000fe200000e0000 */
[----:B------:R-:W-:Y:S01]  /*1a570*/  IMAD.MOV.U32 R5, RZ, RZ, -0x3ffffff0 ;  /* 0xc0000010ff057424 */ /* 0x000fe200078e00ff */
[----:B------:R-:W0:Y:S02]  /*1a580*/  SHFL.BFLY PT, R7, R0, 0x1, 0x1f ;  /* 0x0c201f0000077f89 */ /* 0x000e2400000e0000 */
[----:B0-----:R-:W-:-:S01]  /*1a590*/  FADD.FTZ R7, R0, R7 ;  /* 0x0000000700077221 */ /* 0x001fc20000010000 */
[----:B------:R-:W-:-:S03]  /*1a5a0*/  IMAD.MOV.U32 R0, RZ, RZ, -0x800000 ;  /* 0xff800000ff007424 */ /* 0x000fc600078e00ff */
[C---:B------:R-:W-:Y:S01]  /*1a5b0*/  FMUL.FTZ R12, R7.reuse, 0.00390625 ;  /* 0x3b800000070c7820 */ /* 0x040fe20000410000 */
[----:B------:R-:W-:-:S04]  /*1a5c0*/  FSETP.NE.FTZ.AND P1, PT, R7, RZ, PT ;  /* 0x000000ff0700720b */ /* 0x000fc80003f35000 */
[----:B------:R-:W-:Y:S01]  /*1a5d0*/  FSETP.NE.FTZ.AND P2, PT, R12, RZ, PT ;  /* 0x000000ff0c00720b */ /* 0x000fe20003f55000 */
[----:B------:R-:W-:Y:S02]  /*1a5e0*/  WARPGROUP.DEPBAR.LE gsb0, 0x0 ;  /* 0x00008000000079c5 */ /* 0x000fe40000010000 */
[----:B------:R-:W-:-:S06]  /*1a5f0*/  WARPGROUP.ARRIVE ;  /* 0x00000000000079c5 */ /* 0x000fcc0000000000 */
[----:B------:R-:W-:Y:S01]  /*1a600*/  QGMMA.64x64x32.F32.E4M3.E4M3 R24, R140, gdesc[UR4], R24, gsb0 ;  /* 0x00e000048c187df3 */ /* 0x000fe20008000818 */
[----:B------:R-:W-:-:S03]  /*1a610*/  R2UR UR6, R4 ;  /* 0x00000000040672ca */ /* 0x000fc600000e0000 */
[----:B------:R-:W-:Y:S01]  /*1a620*/  @P2 FMUL.FTZ R4, R56, 0.69314718246459960938 ;  /* 0x3f31721838042820 */ /* 0x000fe20000410000 */
[----:B------:R-:W-:Y:S02]  /*1a630*/  R2UR UR7, R5 ;  /* 0x00000000050772ca */ /* 0x000fe400000e0000 */
[----:B------:R-:W0:Y:S02]  /*1a640*/  SHFL.BFLY PT, R5, R6, 0x1, 0x1f ;  /* 0x0c201f0006057f89 */ /* 0x000e2400000e0000 */
[----:B0-----:R-:W-:-:S01]  /*1a650*/  FADD.FTZ R10, R6, R5 ;  /* 0x00000005060a7221 */ /* 0x001fc20000010000 */
[----:B------:R-:W-:Y:S01]  /*1a660*/  IMAD.MOV.U32 R5, RZ, RZ, RZ ;  /* 0x000000ffff057224 */ /* 0x000fe200078e00ff */
[----:B------:R-:W0:Y:S02]  /*1a670*/  @P2 MUFU.LG2 R6, R12 ;  /* 0x0000000c00062308 */ /* 0x000e240000000c00 */
[----:B------:R-:W-:-:S05]  /*1a680*/  FMUL.FTZ R14, R10, 0.00390625 ;  /* 0x3b8000000a0e7820 */ /* 0x000fca0000410000 */
[----:B------:R-:W-:Y:S01]  /*1a690*/  FSETP.NE.FTZ.AND P3, PT, R14, RZ, PT ;  /* 0x000000ff0e00720b */ /* 0x000fe20003f75000 */
[----:B------:R0:W-:Y:S01]  /*1a6a0*/  @P1 MUFU.RCP R5, R7 ;  /* 0x0000000700051308 */ /* 0x0001e20000001000 */
[----:B------:R-:W-:Y:S01]  /*1a6b0*/  FSETP.NE.FTZ.AND P1, PT, R10, RZ, PT ;  /* 0x000000ff0a00720b */ /* 0x000fe20003f35000 */
[----:B0-----:R-:W-:-:S10]  /*1a6c0*/  @P2 FMUL.FTZ R7, R6, 0.69314718246459960938 ;  /* 0x3f31721806072820 */ /* 0x001fd40000410000 */
[----:B------:R-:W0:Y:S01]  /*1a6d0*/  @P3 MUFU.LG2 R8, R14 ;  /* 0x0000000e00083308 */ /* 0x000e220000000c00 */
[----:B------:R-:W-:Y:S01]  /*1a6e0*/  @P3 FMUL.FTZ R15, R56, 0.69314718246459960938 ;  /* 0x3f317218380f3820 */ /* 0x000fe20000410000 */
[----:B------:R-:W-:-:S06]  /*1a6f0*/  @P2 FFMA.FTZ R20, R4, R3, R7 ;  /* 0x0000000304142223 */ /* 0x000fcc0000010007 */
[----:B------:R-:W1:Y:S01]  /*1a700*/  @P1 MUFU.RCP R11, R10 ;  /* 0x0000000a000b1308 */ /* 0x000e620000001000 */
[----:B0-----:R-:W-:-:S04]  /*1a710*/  @P3 FMUL.FTZ R8, R8, 0.69314718246459960938 ;  /* 0x3f31721808083820 */ /* 0x001fc80000410000 */
[----:B------:R-:W-:Y:S01]  /*1a720*/  @P3 FFMA.FTZ R0, R15, R9, R8 ;  /* 0x000000090f003223 */ /* 0x000fe20000010008 */
[----:B------:R-:W-:Y:S02]  /*1a730*/  WARPGROUP.DEPBAR.LE gsb0, 0x0 ;  /* 0x00008000000079c5 */ /* 0x000fe40000010000 */
[----:B------:R-:W-:-:S06]  /*1a740*/  WARPGROUP.ARRIVE ;  /* 0x00000000000079c5 */ /* 0x000fcc0000000000 */
[----:B------:R-:W-:Y:S01]  /*1a750*/  QGMMA.64x64x32.F32.E4M3.E4M3 R24, R136, gdesc[UR4], R24, gsb0 ;  /* 0x00e0000488187df3 */ /* 0x000fe20008000818 */
[-C--:B--2---:R-:W-:Y:S01]  /*1a760*/  FMUL.FTZ R5, R5, R2.reuse ;  /* 0x0000000205057220 */ /* 0x084fe20000410000 */
[----:B-1----:R-:W-:Y:S01]  /*1a770*/  FMUL.FTZ R4, R11, R2 ;  /* 0x000000020b047220 */ /* 0x002fe20000410000 */
[----:B------:R-:W-:Y:S02]  /*1a780*/  WARPGROUP.DEPBAR.LE gsb0, 0x0 ;  /* 0x00008000000079c5 */ /* 0x000fe40000010000 */
[----:B------:R-:W-:Y:S05]  /*1a790*/  @!P0 BRA `(.L_x_11401) ;  /* 0x0000000000048947 */ /* 0x000fea0003800000 */
[----:B------:R-:W-:Y:S01]  /*1a7a0*/  BPT.TRAP 0x1 ;  /* 0x000000040000795c */ /* 0x000fe20000300000 */
.L_x_11401:
        /* <DEDUP_REMOVED lines=45> */
.L_x_11288:
[----:B------:R-:W2:Y:S08]  /*1aa80*/  S2UR UR4, SR_CgaCtaId ;  /* 0x00000000000479c3 */ /* 0x000eb00000008800 */
[----:B------:R-:W-:Y:S01]  /*1aa90*/  BAR.SYNC.DEFER_BLOCKING 0x5, 0x200 ;  /* 0x0148000000007b1d */ /* 0x000fe20000010000 */
[----:B0-----:R-:W-:-:S05]  /*1aaa0*/  MOV R18, 0x400 ;  /* 0x0000040000127802 */ /* 0x001fca0000000f00 */
[----:B------:R-:W-:Y:S01]  /*1aab0*/  BSSY B0, `(.L_x_11402) ;  /* 0x00001c6000007945 */ /* 0x000fe20003800000 */
[----:B-----5:R-:W0:Y:S01]  /*1aac0*/  S2R R47, SR_TID.X ;  /* 0x00000000002f7919 */ /* 0x020e220000002100 */
[----:B--2---:R-:W-:-:S05]  /*1aad0*/  IMAD.U32 R2, RZ, RZ, UR4 ;  /* 0x00000004ff027e24 */ /* 0x004fca000f8e00ff */
[----:B------:R-:W-:Y:S01]  /*1aae0*/  LEA R18, R2, R18, 0x18 ;  /* 0x0000001202127211 */ /* 0x000fe200078ec0ff */
[----:B------:R2:W-:Y:S04]  /*1aaf0*/  STL [R1+0x30], R2 ;  /* 0x0000300201007387 */ /* 0x0005e80000100800 */
[----:B------:R-:W3:Y:S01]  /*1ab00*/  LDS.128 R48, [R18+0x132d0] ;  /* 0x0132d00012307984 */ /* 0x000ee20000000c00 */
[----:B0-----:R-:W-:-:S05]  /*1ab10*/  VIADD R3, R47, 0xffffff80 ;  /* 0xffffff802f037836 */ /* 0x001fca0000000000 */
[----:B------:R-:W-:-:S04]  /*1ab20*/  SHF.R.S32.HI R26, RZ, 0x1f, R3 ;  /* 0x0000001fff1a7819 */ /* 0x000fc80000011403 */
[----:B--2---:R-:W-:-:S04]  /*1ab30*/  LEA.HI R2, R26, R3, RZ, 0x3 ;  /* 0x000000031a027211 */ /* 0x004fc800078f18ff */
        /* <DEDUP_REMOVED lines=10> */
[----:B0-----:R-:W2:Y:S03]  /*1abe0*/  LDL R49, [R1+0x68] ;  /* 0x0000680001317983 */ /* 0x001ea60000100800 */
[----:B------:R-:W-:Y:S01]  /*1abf0*/  LOP3.LUT R4, R4, 0xc, RZ, 0xc0, !PT ;  /* 0x0000000c04047812 */ /* 0x000fe200078ec0ff */
[----:B------:R-:W3:Y:S03]  /*1ac00*/  LDL R48, [R1+0x64] ;  /* 0x0000640001307983 */ /* 0x000ee60000100800 */
[----:B------:R-:W-:-:S05]  /*1ac10*/  IADD3 R4, P0, R4, UR4, RZ ;  /* 0x0000000404047c10 */ /* 0x000fca000ff1e0ff */
[----:B------:R-:W-:Y:S01]  /*1ac20*/  IMAD.X R5, RZ, RZ, UR5, P0 ;  /* 0x00000005ff057e24 */ /* 0x000fe200080e06ff */
[----:B------:R-:W-:Y:S01]  /*1ac30*/  F2FP.BF16.F32.PACK_AB R56, R29, R56 ;  /* 0x000000381d38723e */ /* 0x000fe200000010ff */
[----:B------:R-:W-:-:S03]  /*1ac40*/  ULDC.64 UR4, c[0x0][0xbd8] ;  /* 0x0002f60000047ab9 */ /* 0x000fc60000000a00 */
[----:B------:R0:W4:Y:S01]  /*1ac50*/  LDG.E.CONSTANT R27, desc[UR44][R4.64] ;  /* 0x0000002c041b7981 */ /* 0x000122000c1e9900 */
[----:B------:R-:W-:Y:S02]  /*1ac60*/  F2FP.BF16.F32.PACK_AB R30, R30, R25 ;  /* 0x000000191e1e723e */ /* 0x000fe400000010ff */
[----:B------:R-:W-:Y:S01]  /*1ac70*/  LEA.HI R25, R26, R3, RZ, 0x5 ;  /* 0x000000031a197211 */ /* 0x000fe200078f28ff */
[----:B------:R-:W0:Y:S01]  /*1ac80*/  S2R R29, SR_SWINHI ;  /* 0x00000000001d7919 */ /* 0x000e220000002f00 */
[----:B------:R-:W-:Y:S02]  /*1ac90*/  F2FP.BF16.F32.PACK_AB R31, R31, R32 ;  /* 0x000000201f1f723e */ /* 0x000fe400000010ff */
[----:B------:R-:W-:Y:S01]  /*1aca0*/  LOP3.LUT P0, R34, R47, 0x3, RZ, 0xc0, !PT ;  /* 0x000000032f227812 */ /* 0x000fe2000780c0ff */
[----:B-1----:R-:W-:Y:S01]  /*1acb0*/  IMAD.SHL.U32 R33, R25, 0x20, RZ ;  /* 0x0000002019217824 */ /* 0x002fe200078e00ff */
[----:B------:R-:W-:Y:S02]  /*1acc0*/  F2FP.BF16.F32.PACK_AB R21, R36, R21 ;  /* 0x000000152415723e */ /* 0x000fe400000010ff */
[----:B0-----:R-:W-:-:S02]  /*1acd0*/  LEA.HI R4, R26, R3, RZ, 0x4 ;  /* 0x000000031a047211 */ /* 0x001fc400078f20ff */
[----:B------:R-:W-:Y:S02]  /*1ace0*/  ISETP.EQ.OR P0, PT, R34, 0x3, !P0 ;  /* 0x000000032200780c */ /* 0x000fe40004702670 */
[----:B------:R-:W-:Y:S02]  /*1acf0*/  SHF.R.S32.HI R5, RZ, 0x4, R4 ;  /* 0x00000004ff057819 */ /* 0x000fe40000011404 */
[C---:B------:R-:W-:Y:S02]  /*1ad00*/  LOP3.LUT R32, R4.reuse, 0x3fffff0, RZ, 0xc0, !PT ;  /* 0x03fffff004207812 */ /* 0x040fe400078ec0ff */
[----:B------:R-:W-:Y:S02]  /*1ad10*/  LEA.HI R25, R4, R5, RZ, 0x1 ;  /* 0x0000000504197211 */ /* 0x000fe400078f08ff */
[----:B------:R-:W-:Y:S01]  /*1ad20*/  LOP3.LUT R33, R33, 0xfffffc00, RZ, 0xc0, !PT ;  /* 0xfffffc0021217812 */ /* 0x000fe200078ec0ff */
[----:B------:R-:W-:Y:S01]  /*1ad30*/  IMAD.IADD R4, R3, 0x1, -R32 ;  /* 0x0000000103047824 */ /* 0x000fe200078e0a20 */
[----:B------:R-:W-:-:S02]  /*1ad40*/  LOP3.LUT R34, R25, 0x1ffffffe, RZ, 0xc0, !PT ;  /* 0x1ffffffe19227812 */ /* 0x000fc400078ec0ff */
[----:B------:R-:W-:Y:S01]  /*1ad50*/  F2FP.BF16.F32.PACK_AB R24, R37, R24 ;  /* 0x000000182518723e */ /* 0x000fe200000010ff */
[----:B------:R-:W-:Y:S01]  /*1ad60*/  IMAD R4, R4, 0x40, R33 ;  /* 0x0000004004047824 */ /* 0x000fe200078e0221 */
[----:B------:R-:W-:Y:S01]  /*1ad70*/  F2FP.BF16.F32.PACK_AB R9, R52, R9 ;  /* 0x000000093409723e */ /* 0x000fe200000010ff */
[----:B------:R-:W-:Y:S01]  /*1ad80*/  IMAD.IADD R5, R5, 0x1, -R34 ;  /* 0x0000000105057824 */ /* 0x000fe200078e0a22 */
[----:B------:R-:W-:Y:S02]  /*1ad90*/  SEL R34, R21, R24, P0 ;  /* 0x0000001815227207 */ /* 0x000fe40000000000 */
[----:B------:R-:W-:Y:S01]  /*1ada0*/  SEL R21, R24, R21, P0 ;  /* 0x0000001518157207 */ /* 0x000fe20000000000 */
[----:B------:R-:W-:Y:S01]  /*1adb0*/  IMAD R5, R5, 0x8, R4 ;  /* 0x0000000805057824 */ /* 0x000fe200078e0204 */
[----:B------:R-:W-:Y:S02]  /*1adc0*/  F2FP.BF16.F32.PACK_AB R8, R53, R8 ;  /* 0x000000083508723e */ /* 0x000fe400000010ff */
[----:B------:R-:W-:-:S02]  /*1add0*/  F2FP.BF16.F32.PACK_AB R15, R38, R15 ;  /* 0x0000000f260f723e */ /* 0x000fc400000010ff */
[----:B------:R-:W-:Y:S02]  /*1ade0*/  MOV R24, R18 ;  /* 0x0000001200187202 */ /* 0x000fe40000000f00 */
[----:B------:R-:W-:Y:S02]  /*1adf0*/  MOV R25, R29 ;  /* 0x0000001d00197202 */ /* 0x000fe40000000f00 */
[----:B------:R-:W-:Y:S02]  /*1ae00*/  SEL R38, R9, R8, P0 ;  /* 0x0000000809267207 */ /* 0x000fe40000000000 */
[----:B------:R-:W-:Y:S01]  /*1ae10*/  SEL R29, R8, R9, P0 ;  /* 0x00000009081d7207 */ /* 0x000fe20000000000 */
[----:B------:R-:W-:Y:S01]  /*1ae20*/  IMAD.WIDE R8, R5, 0x2, R24 ;  /* 0x0000000205087825 */ /* 0x000fe200078e0218 */
[----:B------:R-:W-:Y:S02]  /*1ae30*/  F2FP.BF16.F32.PACK_AB R14, R39, R14 ;  /* 0x0000000e270e723e */ /* 0x000fe400000010ff */
[----:B------:R-:W-:-:S02]  /*1ae40*/  F2FP.BF16.F32.PACK_AB R11, R46, R11 ;  /* 0x0000000b2e0b723e */ /* 0x000fc400000010ff */
[----:B------:R-:W-:Y:S02]  /*1ae50*/  SEL R42, R15, R14, P0 ;  /* 0x0000000e0f2a7207 */ /* 0x000fe40000000000 */
[----:B------:R-:W-:Y:S02]  /*1ae60*/  SEL R33, R14, R15, P0 ;  /* 0x0000000f0e217207 */ /* 0x000fe40000000000 */
[----:B------:R-:W-:Y:S02]  /*1ae70*/  IADD3 R15, P3, R8, 0x20, RZ ;  /* 0x00000020080f7810 */ /* 0x000fe40007f7e0ff */
[----:B------:R-:W-:Y:S02]  /*1ae80*/  F2FP.BF16.F32.PACK_AB R10, R10, R43 ;  /* 0x0000002b0a0a723e */ /* 0x000fe400000010ff */
[----:B------:R-:W-:Y:S02]  /*1ae90*/  LOP3.LUT R4, R15, 0x380, RZ, 0xc0, !PT ;  /* 0x000003800f047812 */ /* 0x000fe400078ec0ff */
[----:B------:R-:W-:-:S02]  /*1aea0*/  IADD3 R37, P2, R8, 0x40, RZ ;  /* 0x0000004008257810 */ /* 0x000fc40007f5e0ff */
[----:B------:R-:W-:Y:S02]  /*1aeb0*/  SHF.R.U64 R4, R4, 0x3, RZ ;  /* 0x0000000304047819 */ /* 0x000fe400000012ff */
        /* <DEDUP_REMOVED lines=8> */
[----:B------:R-:W-:Y:S02]  /*1af40*/  LOP3.LUT R10, R4, R15, RZ, 0x3c, !PT ;  /* 0x0000000f040a7212 */ /* 0x000fe400078e3cff */
[----:B------:R-:W-:Y:S02]  /*1af50*/  LOP3.LUT R4, R37, 0x380, RZ, 0xc0, !PT ;  /* 0x0000038025047812 */ /* 0x000fe400078ec0ff */
        /* <DEDUP_REMOVED lines=8> */
[----:B------:R-:W-:Y:S01]  /*1afe0*/  IMAD.X R7, RZ, RZ, R9, P2 ;  /* 0x000000ffff077224 */ /* 0x000fe200010e0609 */
[----:B------:R-:W-:-:S02]  /*1aff0*/  SHF.R.U64 R4, R4, 0x3, RZ ;  /* 0x0000000304047819 */ /* 0x000fc400000012ff */
[----:B------:R-:W-:Y:S02]  /*1b000*/  IADD3 R41, P1, R8, 0x60, RZ ;  /* 0x0000006008297810 */ /* 0x000fe40007f3e0ff */
[----:B------:R-:W-:Y:S02]  /*1b010*/  LOP3.LUT R6, R4, R37, RZ, 0x3c, !PT ;  /* 0x0000002504067212 */ /* 0x000fe400078e3cff */
[----:B------:R-:W-:Y:S02]  /*1b020*/  LOP3.LUT R5, R8, 0x380, RZ, 0xc0, !PT ;  /* 0x0000038008057812 */ /* 0x000fe400078ec0ff */
[----:B------:R-:W-:Y:S02]  /*1b030*/  LOP3.LUT R30, R41, 0x380, RZ, 0xc0, !PT ;  /* 0x00000380291e7812 */ /* 0x000fe400078ec0ff */
[----:B------:R-:W-:Y:S02]  /*1b040*/  SHF.R.U64 R5, R5, 0x3, RZ ;  /* 0x0000000305057819 */ /* 0x000fe400000012ff */
[----:B------:R-:W-:-:S02]  /*1b050*/  SHF.R.U64 R30, R30, 0x3, RZ ;  /* 0x000000031e1e7819 */ /* 0x000fc400000012ff */
[----:B------:R-:W-:Y:S01]  /*1b060*/  LOP3.LUT R8, R5, R8, RZ, 0x3c, !PT ;  /* 0x0000000805087212 */ /* 0x000fe200078e3cff */
[----:B------:R-:W-:Y:S01]  /*1b070*/  IMAD.X R5, RZ, RZ, R9, P1 ;  /* 0x000000ffff057224 */ /* 0x000fe200008e0609 */
[----:B------:R-:W-:Y:S02]  /*1b080*/  LOP3.LUT R4, R30, R41, RZ, 0x3c, !PT ;  /* 0x000000291e047212 */ /* 0x000fe400078e3cff */
[----:B------:R-:W-:Y:S02]  /*1b090*/  ISETP.NE.U32.AND P1, PT, RZ, UR4, PT ;  /* 0x00000004ff007c0c */ /* 0x000fe4000bf25070 */
[----:B------:R-:W-:Y:S02]  /*1b0a0*/  MOV R45, R8 ;  /* 0x00000008002d7202 */ /* 0x000fe40000000f00 */
[----:B------:R-:W-:Y:S02]  /*1b0b0*/  MOV R43, R10 ;  /* 0x0000000a002b7202 */ /* 0x000fe40000000f00 */
[----:B------:R-:W-:-:S02]  /*1b0c0*/  MOV R41, R6 ;  /* 0x0000000600297202 */ /* 0x000fc40000000f00 */
[----:B------:R-:W-:Y:S01]  /*1b0d0*/  ISETP.NE.AND.EX P1, PT, RZ, UR5, PT, P1 ;  /* 0x00000005ff007c0c */ /* 0x000fe2000bf25310 */
[----:B------:R-:W-:Y:S01]  /*1b0e0*/  ULDC.64 UR4, c[0x0][0xbe0] ;  /* 0x0002f80000047ab9 */ /* 0x000fe20000000a00 */
[----:B----4-:R-:W-:Y:S01]  /*1b0f0*/  LOP3.LUT R12, R27, 0x2, RZ, 0x3c, !PT ;  /* 0x000000021b0c7812 */ /* 0x010fe200078e3cff */
[----:B------:R-:W-:Y:S04]  /*1b100*/  SHFL.IDX PT, R32, R32, R27, 0x1c1f ;  /* 0x001c1f1b20207589 */ /* 0x000fe800000e0000 */
[----:B------:R-:W0:Y:S04]  /*1b110*/  SHFL.IDX PT, R57, R57, R12, 0x1c1f ;  /* 0x001c1f0c39397589 */ /* 0x000e2800000e0000 */
[----:B------:R-:W-:Y:S04]  /*1b120*/  SHFL.IDX PT, R40, R40, R27, 0x1c1f ;  /* 0x001c1f1b28287589 */ /* 0x000fe800000e0000 */
[----:B------:R1:W4:Y:S04]  /*1b130*/  SHFL.IDX PT, R15, R31, R12, 0x1c1f ;  /* 0x001c1f0c1f0f7589 */ /* 0x00032800000e0000 */
[----:B------:R-:W-:Y:S04]  /*1b140*/  SHFL.IDX PT, R34, R34, R27, 0x1c1f ;  /* 0x001c1f1b22227589 */ /* 0x000fe800000e0000 */
[----:B------:R-:W-:Y:S01]  /*1b150*/  SHFL.IDX PT, R36, R36, R27, 0x1c1f ;  /* 0x001c1f1b24247589 */ /* 0x000fe200000e0000 */
[----:B-1----:R-:W2:Y:S03]  /*1b160*/  LDC.64 R30, c[0x0][0xbd8] ;  /* 0x0002f600ff1e7b82 */ /* 0x002ea60000000a00 */
[----:B------:R-:W1:Y:S04]  /*1b170*/  SHFL.IDX PT, R21, R21, R12, 0x1c1f ;  /* 0x001c1f0c15157589 */ /* 0x000e6800000e0000 */
[----:B------:R-:W3:Y:S01]  /*1b180*/  SHFL.IDX PT, R13, R13, R12, 0x1c1f ;  /* 0x001c1f0c0d0d7589 */ /* 0x000ee200000e0000 */
[----:B0-----:R-:W-:-:S02]  /*1b190*/  SEL R8, R32, R57, P0 ;  /* 0x0000003920087207 */ /* 0x001fc40000000000 */
[----:B------:R-:W-:Y:S01]  /*1b1a0*/  SEL R10, R57, R32, P0 ;  /* 0x00000020390a7207 */ /* 0x000fe20000000000 */
[----:B------:R-:W-:Y:S04]  /*1b1b0*/  SHFL.IDX PT, R42, R42, R27, 0x1c1f ;  /* 0x001c1f1b2a2a7589 */ /* 0x000fe800000e0000 */
[----:B------:R-:W0:Y:S01]  /*1b1c0*/  SHFL.IDX PT, R33, R33, R12, 0x1c1f ;  /* 0x001c1f0c21217589 */ /* 0x000e2200000e0000 */
[----:B----4-:R-:W-:Y:S02]  /*1b1d0*/  SEL R9, R40, R15, P0 ;  /* 0x0000000f28097207 */ /* 0x010fe40000000000 */
[----:B------:R-:W-:Y:S01]  /*1b1e0*/  SEL R11, R15, R40, P0 ;  /* 0x000000280f0b7207 */ /* 0x000fe20000000000 */
[----:B------:R-:W-:Y:S04]  /*1b1f0*/  SHFL.IDX PT, R38, R38, R27, 0x1c1f ;  /* 0x001c1f1b26267589 */ /* 0x000fe800000e0000 */
[----:B------:R-:W4:Y:S01]  /*1b200*/  SHFL.IDX PT, R29, R29, R12, 0x1c1f ;  /* 0x001c1f0c1d1d7589 */ /* 0x000f2200000e0000 */
[----:B--2---:R-:W-:-:S03]  /*1b210*/  IMAD.WIDE R30, R49, 0x4, R30 ;  /* 0x00000004311e7825 */ /* 0x004fc600078e021e */
[----:B------:R3:W-:Y:S01]  /*1b220*/  SHFL.IDX PT, R37, R14, R27, 0x1c1f ;  /* 0x001c1f1b0e257589 */ /* 0x0007e200000e0000 */
[----:B-1----:R-:W-:-:S03]  /*1b230*/  SEL R6, R21, R34, P0 ;  /* 0x0000002215067207 */ /* 0x002fc60000000000 */
[----:B------:R1:W-:Y:S04]  /*1b240*/  SHFL.IDX PT, R46, R46, R27, 0x1c1f ;  /* 0x001c1f1b2e2e7589 */ /* 0x0003e800000e0000 */
[----:B------:R-:W2:Y:S01]  /*1b250*/  SHFL.IDX PT, R44, R35, R12, 0x1c1f ;  /* 0x001c1f0c232c7589 */ /* 0x000ea200000e0000 */
[----:B---3--:R-:W-:-:S03]  /*1b260*/  SEL R14, R13, R36, P0 ;  /* 0x000000240d0e7207 */ /* 0x008fc60000000000 */
[----:B------:R3:W2:Y:S01]  /*1b270*/  SHFL.IDX PT, R39, R39, R12, 0x1c1f ;  /* 0x001c1f0c27277589 */ /* 0x0006a200000e0000 */
[----:B0-----:R-:W-:Y:S02]  /*1b280*/  SEL R7, R33, R42, P0 ;  /* 0x0000002a21077207 */ /* 0x001fe40000000000 */
[----:B-1----:R-:W-:Y:S01]  /*1b290*/  MOV R27, R4 ;  /* 0x00000004001b7202 */ /* 0x002fe20000000f00 */
[----:B------:R-:W-:Y:S01]  /*1b2a0*/  BAR.SYNC.DEFER_BLOCKING 0x1, 0x180 ;  /* 0x0046000000007b1d */ /* 0x000fe20000010000 */
[----:B------:R-:W-:Y:S01]  /*1b2b0*/  SEL R4, R34, R21, P0 ;  /* 0x0000001522047207 */ /* 0x000fe20000000000 */
[----:B------:R-:W-:Y:S01]  /*1b2c0*/  IMAD.MOV.U32 R21, RZ, RZ, RZ ;  /* 0x000000ffff157224 */ /* 0x000fe200078e00ff */
[----:B------:R-:W-:Y:S02]  /*1b2d0*/  SEL R5, R42, R33, P0 ;  /* 0x000000212a057207 */ /* 0x000fe40000000000 */
[----:B----4-:R-:W-:Y:S02]  /*1b2e0*/  SEL R32, R38, R29, P0 ;  /* 0x0000001d26207207 */ /* 0x010fe40000000000 */
[----:B---3--:R-:W-:-:S02]  /*1b2f0*/  SEL R12, R36, R13, P0 ;  /* 0x0000000d240c7207 */ /* 0x008fc40000000000 */
[----:B------:R-:W-:Y:S02]  /*1b300*/  SEL R34, R29, R38, P0 ;  /* 0x000000261d227207 */ /* 0x000fe40000000000 */
[----:B--2---:R-:W-:Y:S02]  /*1b310*/  SEL R13, R37, R44, P0 ;  /* 0x0000002c250d7207 */ /* 0x004fe40000000000 */
[----:B------:R-:W-:Y:S02]  /*1b320*/  SEL R15, R44, R37, P0 ;  /* 0x000000252c0f7207 */ /* 0x000fe40000000000 */
[----:B------:R-:W-:Y:S02]  /*1b330*/  SEL R33, R46, R39, P0 ;  /* 0x000000272e217207 */ /* 0x000fe40000000000 */
[----:B------:R-:W-:Y:S02]  /*1b340*/  SEL R35, R39, R46, P0 ;  /* 0x0000002e27237207 */ /* 0x000fe40000000000 */
[----:B------:R-:W-:Y:S01]  /*1b350*/  ISETP.NE.U32.AND P0, PT, RZ, UR4, PT ;  /* 0x00000004ff007c0c */ /* 0x000fe2000bf05070 */
[----:B------:R0:W-:Y:S03]  /*1b360*/  STSM.16.M88.4 [R45], R8 ;  /* 0x000000082d007844 */ /* 0x0001e60000000200 */
[----:B------:R-:W-:Y:S01]  /*1b370*/  ISETP.NE.AND.EX P0, PT, RZ, UR5, PT, P0 ;  /* 0x00000005ff007c0c */ /* 0x000fe2000bf05300 */
[----:B------:R1:W-:Y:S04]  /*1b380*/  STSM.16.M88.4 [R43], R4 ;  /* 0x000000042b007844 */ /* 0x0003e80000000200 */
[----:B------:R-:W-:Y:S04]  /*1b390*/  STSM.16.M88.4 [R41], R12 ;  /* 0x0000000c29007844 */ /* 0x000fe80000000200 */
[----:B------:R2:W-:Y:S04]  /*1b3a0*/  STSM.16.M88.4 [R27], R32 ;  /* 0x000000201b007844 */ /* 0x0005e80000000200 */
[----:B0-----:R-:W1:Y:S08]  /*1b3b0*/  @P0 LDC.64 R8, c[0x0][0xbe0] ;  /* 0x0002f800ff080b82 */ /* 0x001e700000000a00 */
[----:B------:R-:W-:Y:S06]  /*1b3c0*/  BAR.SYNC.DEFER_BLOCKING 0x1, 0x180 ;  /* 0x0046000000007b1d */ /* 0x000fec0000010000 */
[----:B------:R-:W-:-:S02]  /*1b3d0*/  ULDC UR4, c[0x0][0xa88] ;  /* 0x0002a20000047ab9 */ /* 0x000fc40000000800 */
[----:B------:R-:W-:Y:S02]  /*1b3e0*/  IMAD.U32 R36, RZ, RZ, UR4 ;  /* 0x00000004ff247e24 */ /* 0x000fe4000f8e00ff */
[----:B-1----:R-:W-:Y:S01]  /*1b3f0*/  @P0 IMAD.WIDE R4, R49, 0x4, R8 ;  /* 0x0000000431040825 */ /* 0x002fe200078e0208 */
[----:B------:R-:W2:Y:S01]  /*1b400*/  @P1 LDG.E R21, desc[UR44][R30.64] ;  /* 0x0000002c1e151981 */ /* 0x000ea2000c1e1900 */
[----:B------:R-:W-:-:S03]  /*1b410*/  SHF.R.S32.HI R37, RZ, 0x1f, R48 ;  /* 0x0000001fff257819 */ /* 0x000fc60000011430 */
[----:B------:R0:W5:Y:S01]  /*1b420*/  @P0 LDG.E R36, desc[UR44][R4.64] ;  /* 0x0000002c04240981 */ /* 0x000162000c1e1900 */
[----:B--2---:R-:W-:Y:S01]  /*1b430*/  SHF.R.S32.HI R34, RZ, 0x1f, R21 ;  /* 0x0000001fff227819 */ /* 0x004fe20000011415 */
[----:B0-----:R-:W-:Y:S06]  /*1b440*/  @P0 BRA `(.L_x_11404) ;  /* 0x0000000000100947 */ /* 0x001fec0003800000 */
[----:B------:R-:W-:Y:S05]  /*1b450*/  @!P1 BRA `(.L_x_11404) ;  /* 0x00000000000c9947 */ /* 0x000fea0003800000 */
[----:B------:R-:W2:Y:S04]  /*1b460*/  LDG.E R5, desc[UR44][R30.64] ;  /* 0x0000002c1e057981 */ /* 0x000ea8000c1e1900 */
[----:B-----5:R-:W2:Y:S02]  /*1b470*/  LDG.E R36, desc[UR44][R30.64+0x4] ;  /* 0x0000042c1e247981 */ /* 0x020ea4000c1e1900 */
[----:B--2---:R-:W-:-:S07]  /*1b480*/  IMAD.IADD R36, R36, 0x1, -R5 ;  /* 0x0000000124247824 */ /* 0x004fce00078e0a05 */
.L_x_11404:
[----:B------:R-:W2:Y:S01]  /*1b490*/  LDL R8, [R1+0x78] ;  /* 0x0000780001087983 */ /* 0x000ea20000100800 */
[----:B------:R-:W-:-:S03]  /*1b4a0*/  ULDC.64 UR4, c[0x0][0xb70] ;  /* 0x0002dc0000047ab9 */ /* 0x000fc60000000a00 */
[----:B------:R-:W2:Y:S01]  /*1b4b0*/  LDL.LU R39, [R1+0x70] ;  /* 0x0000700001277983 */ /* 0x000ea20000300800 */
[----:B------:R-:W-:Y:S01]  /*1b4c0*/  IMAD R6, R37, UR4, RZ ;  /* 0x0000000425067c24 */ /* 0x000fe2000f8e02ff */
[----:B------:R-:W-:Y:S01]  /*1b4d0*/  SHF.R.S32.HI R38, RZ, 0x1f, R49 ;  /* 0x0000001fff267819 */ /* 0x000fe20000011431 */
[----:B------:R-:W-:Y:S01]  /*1b4e0*/  IMAD.MOV.U32 R4, RZ, RZ, R21 ;  /* 0x000000ffff047224 */ /* 0x000fe200078e0015 */
[----:B------:R-:W-:Y:S01]  /*1b4f0*/  LEA.HI R26, R26, R3, RZ, 0x7 ;  /* 0x000000031a1a7211 */ /* 0x000fe200078f38ff */
[----:B------:R-:W-:Y:S01]  /*1b500*/  IMAD.MOV.U32 R5, RZ, RZ, R34 ;  /* 0x000000ffff057224 */ /* 0x000fe200078e0022 */
[----:B------:R-:W-:Y:S01]  /*1b510*/  SEL R38, R38, RZ, !P1 ;  /* 0x000000ff26267207 */ /* 0x000fe20004800000 */
[C---:B------:R-:W-:Y:S01]  /*1b520*/  IMAD R7, R48.reuse, UR5, R6 ;  /* 0x0000000530077c24 */ /* 0x040fe2000f8e0206 */
[----:B------:R-:W-:Y:S01]  /*1b530*/  SEL R35, R49, RZ, !P1 ;  /* 0x000000ff31237207 */ /* 0x000fe20004800000 */
[----:B------:R-:W-:Y:S01]  /*1b540*/  IMAD.WIDE.U32 R4, R48, UR4, R4 ;  /* 0x0000000430047c25 */ /* 0x000fe2000f8e0004 */
[----:B------:R-:W-:Y:S01]  /*1b550*/  ULDC.64 UR4, c[0x0][0xb78] ;  /* 0x0002de0000047ab9 */ /* 0x000fe20000000a00 */
[----:B------:R-:W-:-:S02]  /*1b560*/  LOP3.LUT R26, R26, 0xffffff80, RZ, 0xc0, !PT ;  /* 0xffffff801a1a7812 */ /* 0x000fc400078ec0ff */
[----:B------:R-:W-:Y:S02]  /*1b570*/  IMAD.IADD R5, R5, 0x1, R7 ;  /* 0x0000000105057824 */ /* 0x000fe400078e0207 */
[----:B------:R-:W-:Y:S02]  /*1b580*/  IMAD R6, R38, UR4, RZ ;  /* 0x0000000426067c24 */ /* 0x000fe4000f8e02ff */
[----:B------:R-:W-:-:S04]  /*1b590*/  IMAD.WIDE.U32 R4, R35, UR4, R4 ;  /* 0x0000000423047c25 */ /* 0x000fc8000f8e0004 */
[----:B------:R-:W-:Y:S02]  /*1b5a0*/  IMAD.IADD R26, R3, 0x1, -R26 ;  /* 0x00000001031a7824 */ /* 0x000fe400078e0a1a */
[----:B------:R-:W-:Y:S01]  /*1b5b0*/  IMAD R6, R35, UR5, R6 ;  /* 0x0000000523067c24 */ /* 0x000fe2000f8e0206 */
[----:B------:R-:W-:Y:S01]  /*1b5c0*/  ULDC.64 UR4, c[0x0][0xb40] ;  /* 0x0002d00000047ab9 */ /* 0x000fe20000000a00 */
[----:B------:R-:W-:Y:S01]  /*1b5d0*/  IMAD R3, R2, 0x40, R28 ;  /* 0x0000004002037824 */ /* 0x000fe200078e021c */
[----:B------:R-:W-:-:S03]  /*1b5e0*/  LOP3.LUT P0, RZ, R26, 0x3, RZ, 0xc0, !PT ;  /* 0x000000031aff7812 */ /* 0x000fc6000780c0ff */
[----:B------:R-:W-:-:S03]  /*1b5f0*/  IMAD.WIDE R24, R3, 0x2, R24 ;  /* 0x0000000203187825 */ /* 0x000fc600078e0218 */
[----:B------:R-:W-:-:S05]  /*1b600*/  IADD3 R10, P3, R24, 0x3000, RZ ;  /* 0x00003000180a7810 */ /* 0x000fca0007f7e0ff */
[----:B------:R-:W-:Y:S01]  /*1b610*/  IMAD.X R13, RZ, RZ, R25, P3 ;  /* 0x000000ffff0d7224 */ /* 0x000fe200018e0619 */
[----:B------:R-:W-:Y:S01]  /*1b620*/  SHF.R.S32.HI R29, RZ, 0x1f, R28 ;  /* 0x0000001fff1d7819 */ /* 0x000fe2000001141c */
[----:B------:R-:W-:Y:S01]  /*1b630*/  BSSY B1, `(.L_x_11405) ;  /* 0x0000051000017945 */ /* 0x000fe20003800000 */
[----:B--2---:R-:W-:-:S04]  /*1b640*/  IMAD R9, R39, 0xc0, R8 ;  /* 0x000000c027097824 */ /* 0x004fc800078e0208 */
[C---:B------:R-:W-:Y:S01]  /*1b650*/  VIADD R3, R9.reuse, 0x8 ;  /* 0x0000000809037836 */ /* 0x040fe20000000000 */
[----:B------:R-:W-:Y:S02]  /*1b660*/  SHF.R.S32.HI R7, RZ, 0x1f, R9 ;  /* 0x0000001fff077819 */ /* 0x000fe40000011409 */
[----:B------:R-:W-:-:S04]  /*1b670*/  IADD3 R4, P1, R9, R4, RZ ;  /* 0x0000000409047210 */ /* 0x000fc80007f3e0ff */
[----:B------:R-:W-:Y:S02]  /*1b680*/  IADD3.X R7, R7, R5, R6, P1, !PT ;  /* 0x0000000507077210 */ /* 0x000fe40000ffe406 */
[----:B------:R-:W-:Y:S02]  /*1b690*/  LEA R32, P2, R4, UR4, 0x2 ;  /* 0x0000000404207c11 */ /* 0x000fe4000f8410ff */
[----:B------:R-:W-:Y:S02]  /*1b6a0*/  IADD3 R6, P4, R24, 0x4800, RZ ;  /* 0x0000480018067810 */ /* 0x000fe40007f9e0ff */
[----:B------:R-:W-:Y:S01]  /*1b6b0*/  LEA.HI.X R33, R4, UR5, R7, 0x2, P2 ;  /* 0x0000000504217c11 */ /* 0x000fe200090f1407 */
[----:B------:R-:W-:Y:S01]  /*1b6c0*/  ULDC.64 UR4, c[0x0][0xaa0] ;  /* 0x0002a80000047ab9 */ /* 0x000fe20000000a00 */
[----:B------:R-:W-:Y:S01]  /*1b6d0*/  IADD3 R11, P2, R24, 0x1800, RZ ;  /* 0x00001800180b7810 */ /* 0x000fe20007f5e0ff */
[----:B------:R-:W-:Y:S01]  /*1b6e0*/  IMAD.X R27, RZ, RZ, R25, P4 ;  /* 0x000000ffff1b7224 */ /* 0x000fe200020e0619 */
[----:B-----5:R-:W-:-:S02]  /*1b6f0*/  ISETP.GE.OR P1, PT, R9, R36, P0 ;  /* 0x000000240900720c */ /* 0x020fc40000726670 */
[----:B------:R-:W-:Y:S01]  /*1b700*/  ISETP.GE.OR P0, PT, R3, R36, P0 ;  /* 0x000000240300720c */ /* 0x000fe20000706670 */
[----:B------:R-:W-:Y:S01]  /*1b710*/  IMAD.X R9, RZ, RZ, R25, P2 ;  /* 0x000000ffff097224 */ /* 0x000fe200010e0619 */
[----:B------:R-:W-:Y:S02]  /*1b720*/  LOP3.LUT R5, R24, 0x380, RZ, 0xc0, !PT ;  /* 0x0000038018057812 */ /* 0x000fe400078ec0ff */
[----:B------:R-:W-:Y:S02]  /*1b730*/  LOP3.LUT R8, R11, 0x380, RZ, 0xc0, !PT ;  /* 0x000003800b087812 */ /* 0x000fe400078ec0ff */
[----:B------:R-:W-:Y:S02]  /*1b740*/  LOP3.LUT R7, R10, 0x380, RZ, 0xc0, !PT ;  /* 0x000003800a077812 */ /* 0x000fe400078ec0ff */
[----:B------:R-:W-:Y:S02]  /*1b750*/  LOP3.LUT R3, R6, 0x380, RZ, 0xc0, !PT ;  /* 0x0000038006037812 */ /* 0x000fe400078ec0ff */
[----:B------:R-:W-:Y:S01]  /*1b760*/  SHF.R.U64 R5, R5, 0x3, RZ ;  /* 0x0000000305057819 */ /* 0x000fe200000012ff */
[----:B------:R-:W-:Y:S01]  /*1b770*/  @!P1 STG.E desc[UR44][R32.64], R20 ;  /* 0x0000001420009986 */ /* 0x000fe2000c10192c */
[----:B------:R-:W-:-:S02]  /*1b780*/  SHF.R.U64 R8, R8, 0x3, RZ ;  /* 0x0000000308087819 */ /* 0x000fc400000012ff */
[----:B------:R-:W-:Y:S01]  /*1b790*/  SHF.R.U64 R7, R7, 0x3, RZ ;  /* 0x0000000307077819 */ /* 0x000fe200000012ff */
[----:B------:R0:W-:Y:S01]  /*1b7a0*/  @!P0 STG.E desc[UR44][R32.64+0x20], R0 ;  /* 0x0000200020008986 */ /* 0x0001e2000c10192c */
[----:B------:R-:W-:Y:S02]  /*1b7b0*/  SHF.R.U64 R3, R3, 0x3, RZ ;  /* 0x0000000303037819 */ /* 0x000fe400000012ff */
[----:B------:R-:W-:Y:S01]  /*1b7c0*/  LOP3.LUT R4, R5, R24, RZ, 0x3c, !PT ;  /* 0x0000001805047212 */ /* 0x000fe200078e3cff */
[----:B------:R-:W-:Y:S01]  /*1b7d0*/  IMAD.MOV.U32 R5, RZ, RZ, R25 ;  /* 0x000000ffff057224 */ /* 0x000fe200078e0019 */
[----:B------:R-:W-:Y:S02]  /*1b7e0*/  LOP3.LUT R8, R8, R11, RZ, 0x3c, !PT ;  /* 0x0000000b08087212 */ /* 0x000fe400078e3cff */
[----:B------:R-:W-:Y:S02]  /*1b7f0*/  LOP3.LUT R12, R7, R10, RZ, 0x3c, !PT ;  /* 0x0000000a070c7212 */ /* 0x000fe400078e3cff */
[----:B------:R-:W-:-:S02]  /*1b800*/  LOP3.LUT R26, R3, R6, RZ, 0x3c, !PT ;  /* 0x00000006031a7212 */ /* 0x000fc400078e3cff */
[----:B------:R-:W5:Y:S01]  /*1b810*/  LD.E.128 R4, desc[UR44][R4.64] ;  /* 0x0000002c04047980 */ /* 0x000f62000c101d00 */
[----:B------:R-:W-:-:S03]  /*1b820*/  IMAD R34, R34, UR4, RZ ;  /* 0x0000000422227c24 */ /* 0x000fc6000f8e02ff */
[----:B------:R-:W5:Y:S01]  /*1b830*/  LD.E.128 R8, desc[UR44][R8.64] ;  /* 0x0000002c08087980 */ /* 0x000f62000c101d00 */
[----:B------:R-:W-:Y:S01]  /*1b840*/  IMAD.WIDE.U32 R30, R21, UR4, R28 ;  /* 0x00000004151e7c25 */ /* 0x000fe2000f8e001c */
[----:B------:R-:W-:Y:S02]  /*1b850*/  ULDC UR4, c[0x0][0xa8c] ;  /* 0x0002a30000047ab9 */ /* 0x000fe40000000800 */
[----:B------:R-:W5:Y:S04]  /*1b860*/  LD.E.128 R12, desc[UR44][R12.64] ;  /* 0x0000002c0c0c7980 */ /* 0x000f68000c101d00 */
[----:B------:R-:W5:Y:S01]  /*1b870*/  LD.E.128 R24, desc[UR44][R26.64] ;  /* 0x0000002c1a187980 */ /* 0x000f62000c101d00 */
[----:B------:R-:W-:Y:S01]  /*1b880*/  ISETP.GE.AND P0, PT, R28, UR4, PT ;  /* 0x000000041c007c0c */ /* 0x000fe2000bf06270 */
[----:B0-----:R-:W-:Y:S01]  /*1b890*/  VIADD R0, R2, 0x30 ;  /* 0x0000003002007836 */ /* 0x001fe20000000000 */
[----:B------:R-:W-:Y:S01]  /*1b8a0*/  @!PT LDS RZ, [RZ] ;  /* 0x00000000fffff984 */ /* 0x000fe20000000800 */
[----:B------:R-:W-:Y:S01]  /*1b8b0*/  @!PT LDS RZ, [RZ] ;  /* 0x00000000fffff984 */ /* 0x000fe20000000800 */
[----:B------:R-:W-:Y:S01]  /*1b8c0*/  @!PT LDS RZ, [RZ] ;  /* 0x00000000fffff984 */ /* 0x000fe20000000800 */
[----:B------:R-:W-:Y:S01]  /*1b8d0*/  @!PT LDS RZ, [RZ] ;  /* 0x00000000fffff984 */ /* 0x000fe20000000800 */
[----:B------:R0:W-:Y:S06]  /*1b8e0*/  MEMBAR.ALL.CTA ;  /* 0x0000000000007992 */ /* 0x0001ec0000008000 */
[----:B0-----:R-:W0:Y:S01]  /*1b8f0*/  FENCE.VIEW.ASYNC.S ;  /* 0x00000000000073c6 */ /* 0x001e220000000000 */
[----:B------:R-:W-:-:S02]  /*1b900*/  IMAD R33, R39, -0xc0, R36 ;  /* 0xffffff4027217824 */ /* 0x000fc400078e0224 */
[C---:B------:R-:W-:Y:S02]  /*1b910*/  VIADD R3, R2.reuse, 0x60 ;  /* 0x0000006002037836 */ /* 0x040fe40000000000 */
[----:B------:R-:W-:Y:S01]  /*1b920*/  VIADD R28, R2, 0x90 ;  /* 0x00000090021c7836 */ /* 0x000fe20000000000 */
[-C--:B------:R-:W-:Y:S01]  /*1b930*/  ISETP.GE.OR P3, PT, R0, R33.reuse, P0 ;  /* 0x000000210000720c */ /* 0x080fe20000766670 */
[----:B------:R-:W-:Y:S01]  /*1b940*/  IMAD R21, R21, UR5, R34 ;  /* 0x0000000515157c24 */ /* 0x000fe2000f8e0222 */
[----:B------:R-:W-:Y:S01]  /*1b950*/  ULDC.64 UR4, c[0x0][0xae0] ;  /* 0x0002b80000047ab9 */ /* 0x000fe20000000a00 */
[-C--:B------:R-:W-:Y:S01]  /*1b960*/  ISETP.GE.OR P1, PT, R3, R33.reuse, P0 ;  /* 0x000000210300720c */ /* 0x080fe20000726670 */
[----:B------:R-:W-:Y:S01]  /*1b970*/  IMAD R20, R37, UR4, RZ ;  /* 0x0000000425147c24 */ /* 0x000fe2000f8e02ff */
[-C--:B------:R-:W-:Y:S01]  /*1b980*/  ISETP.GE.OR P2, PT, R28, R33.reuse, P0 ;  /* 0x000000211c00720c */ /* 0x080fe20000746670 */
[----:B------:R-:W-:Y:S01]  /*1b990*/  IMAD.IADD R31, R31, 0x1, R21 ;  /* 0x000000011f1f7824 */ /* 0x000fe200078e0215 */
[----:B------:R-:W-:Y:S01]  /*1b9a0*/  ISETP.GE.OR P0, PT, R2, R33, P0 ;  /* 0x000000210200720c */ /* 0x000fe20000706670 */
[C---:B------:R-:W-:Y:S01]  /*1b9b0*/  IMAD R29, R48.reuse, UR5, R20 ;  /* 0x00000005301d7c24 */ /* 0x040fe2000f8e0214 */
[----:B------:R-:W-:Y:S01]  /*1b9c0*/  SHF.R.S32.HI R3, RZ, 0x1f, R2 ;  /* 0x0000001fff037819 */ /* 0x000fe20000011402 */
[----:B------:R-:W-:Y:S01]  /*1b9d0*/  IMAD.WIDE.U32 R20, R48, UR4, R30 ;  /* 0x0000000430147c25 */ /* 0x000fe2000f8e001e */
[----:B------:R-:W-:-:S03]  /*1b9e0*/  ULDC.64 UR4, c[0x0][0xae8] ;  /* 0x0002ba0000047ab9 */ /* 0x000fc60000000a00 */
[----:B------:R-:W-:Y:S02]  /*1b9f0*/  VIADD R0, R18, 0x13220 ;  /* 0x0001322012007836 */ /* 0x000fe40000000000 */
[----:B------:R-:W-:Y:S02]  /*1ba00*/  IMAD.IADD R21, R21, 0x1, R29 ;  /* 0x0000000115157824 */ /* 0x000fe400078e021d */
[----:B------:R-:W-:Y:S01]  /*1ba10*/  IMAD R28, R38, UR4, RZ ;  /* 0x00000004261c7c24 */ /* 0x000fe2000f8e02ff */
[----:B------:R-:W-:Y:S01]  /*1ba20*/  PRMT R0, RZ, 0x654, R0 ;  /* 0x00000654ff007816 */ /* 0x000fe20000000000 */
[----:B------:R-:W-:-:S03]  /*1ba30*/  IMAD.WIDE.U32 R30, R35, UR4, R20 ;  /* 0x00000004231e7c25 */ /* 0x000fc6000f8e0014 */
[----:B0-----:R0:W-:Y:S01]  /*1ba40*/  SYNCS.ARRIVE.TRANS64.RED.A1T0 RZ, [R0+URZ], RZ ;  /* 0x000000ff00ff79a7 */ /* 0x0011e2000810043f */
[----:B------:R-:W-:Y:S02]  /*1ba50*/  IMAD R33, R35, UR5, R28 ;  /* 0x0000000523217c24 */ /* 0x000fe4000f8e021c */
[----:B------:R-:W-:-:S04]  /*1ba60*/  IMAD.WIDE R28, R39, 0xc0, R2 ;  /* 0x000000c0271c7825 */ /* 0x000fc800078e0202 */
[----:B------:R-:W-:Y:S01]  /*1ba70*/  IMAD.IADD R33, R31, 0x1, R33 ;  /* 0x000000011f217824 */ /* 0x000fe200078e0221 */
[----:B0-----:R-:W-:Y:S06]  /*1ba80*/  @P0 BRA `(.L_x_11406) ;  /* 0x00000000002c0947 */ /* 0x001fec0003800000 */
        /* <DEDUP_REMOVED lines=11> */
.L_x_11406:
[----:B------:R-:W-:Y:S05]  /*1bb40*/  BSYNC B1 ;  /* 0x0000000000017941 */ /* 0x000fea0003800000 */
.L_x_11405:
        /* <DEDUP_REMOVED lines=15> */
.L_x_11408:
[----:B------:R-:W-:Y:S05]  /*1bc40*/  BSYNC B1 ;  /* 0x0000000000017941 */ /* 0x000fea0003800000 */
.L_x_11407:
[----:B------:R-:W-:Y:S04]  /*1bc50*/  BSSY B1, `(.L_x_11409) ;  /* 0x000000f000017945 */ /* 0x000fe80003800000 */
[----:B------:R-:W-:Y:S05]  /*1bc60*/  @P1 BRA `(.L_x_11410) ;  /* 0x0000000000341947 */ /* 0x000fea0003800000 */
[----:B01---5:R-:W-:Y:S01]  /*1bc70*/  IADD3 R5, P0, R28, 0x60, RZ ;  /* 0x000000601c057810 */ /* 0x023fe20007f1e0ff */
        /* <DEDUP_REMOVED lines=12> */
.L_x_11410:
[----:B------:R-:W-:Y:S05]  /*1bd40*/  BSYNC B1 ;  /* 0x0000000000017941 */ /* 0x000fea0003800000 */
.L_x_11409:
        /* <DEDUP_REMOVED lines=15> */
.L_x_11403:
        /* <DEDUP_REMOVED lines=9> */
[----:B------:R-:W3:Y:S01]  /*1bed0*/  @P1 LDC.64 R6, c[0x0][0xbe0] ;  /* 0x0002f800ff061b82 */ /* 0x000ee20000000a00 */
[----:B------:R-:W-:Y:S02]  /*1bee0*/  ULDC UR4, c[0x0][0xa88] ;  /* 0x0002a20000047ab9 */ /* 0x000fe40000000800 */
[----:B------:R-:W-:Y:S02]  /*1bef0*/  IMAD.U32 R0, RZ, RZ, UR4 ;  /* 0x00000004ff007e24 */ /* 0x000fe4000f8e00ff */
[----:B--2---:R-:W-:-:S04]  /*1bf00*/  IMAD.WIDE R4, R8, 0x4, R4 ;  /* 0x0000000408047825 */ /* 0x004fc800078e0204 */
[----:B---3--:R-:W-:Y:S01]  /*1bf10*/  @P1 IMAD.WIDE R6, R8, 0x4, R6 ;  /* 0x0000000408061825 */ /* 0x008fe200078e0206 */
[----:B------:R2:W5:Y:S04]  /*1bf20*/  @P0 LDG.E R9, desc[UR44][R4.64] ;  /* 0x0000002c04090981 */ /* 0x000568000c1e1900 */
[----:B------:R2:W5:Y:S01]  /*1bf30*/  @P1 LDG.E R0, desc[UR44][R6.64] ;  /* 0x0000002c06001981 */ /* 0x000562000c1e1900 */
[----:B------:R-:W-:Y:S01]  /*1bf40*/  ISETP.GT.AND P2, PT, R3, 0xbf, PT ;  /* 0x000000bf0300780c */ /* 0x000fe20003f44270 */
[----:B------:R-:W-:-:S12]  /*1bf50*/  @P1 BRA `(.L_x_11412) ;  /* 0x0000000000101947 */ /* 0x000fd80003800000 */
[----:B------:R-:W-:Y:S05]  /*1bf60*/  @!P0 BRA `(.L_x_11412) ;  /* 0x00000000000c8947 */ /* 0x000fea0003800000 */
[----:B--2---:R-:W2:Y:S04]  /*1bf70*/  LDG.E R7, desc[UR44][R4.64] ;  /* 0x0000002c04077981 */ /* 0x004ea8000c1e1900 */
[----:B-----5:R-:W2:Y:S02]  /*1bf80*/  LDG.E R0, desc[UR44][R4.64+0x4] ;  /* 0x0000042c04007981 */ /* 0x020ea4000c1e1900 */
[----:B--2---:R-:W-:-:S07]  /*1bf90*/  IMAD.IADD R0, R0, 0x1, -R7 ;  /* 0x0000000100007824 */ /* 0x004fce00078e0a07 */
.L_x_11412:
[----:B------:R-:W3:Y:S04]  /*1bfa0*/  LDL R14, [R1+0x64] ;  /* 0x00006400010e7983 */ /* 0x000ee80000100800 */
[----:B------:R4:W5:Y:S01]  /*1bfb0*/  LDL R13, [R1+0x70] ;  /* 0x00007000010d7983 */ /* 0x0009620000100800 */
[----:B--2---:R-:W-:Y:S01]  /*1bfc0*/  SHF.R.S32.HI R4, RZ, 0x1f, R8 ;  /* 0x0000001fff047819 */ /* 0x004fe20000011408 */
[----:B------:R-:W-:Y:S01]  /*1bfd0*/  BSSY B1, `(.L_x_11413) ;  /* 0x000001c000017945 */ /* 0x000fe20003800000 */
[----:B------:R-:W-:Y:S02]  /*1bfe0*/  SEL R11, R8, RZ, !P0 ;  /* 0x000000ff080b7207 */ /* 0x000fe40004000000 */
[----:B------:R-:W-:Y:S02]  /*1bff0*/  SHF.R.S32.HI R29, RZ, 0x1f, R28 ;  /* 0x0000001fff1d7819 */ /* 0x000fe4000001141c */
        /* <DEDUP_REMOVED lines=25> */
.L_x_11414:
[----:B------:R-:W-:Y:S05]  /*1c190*/  BSYNC B1 ;  /* 0x0000000000017941 */ /* 0x000fea0003800000 */
.L_x_11413:
[----:B------:R-:W-:Y:S01]  /*1c1a0*/  ULDC.64 UR4, c[0x0][0xaa0] ;  /* 0x0002a80000047ab9 */ /* 0x000fe20000000a00 */
[----:B--2---:R-:W-:Y:S01]  /*1c1b0*/  IMAD R7, R13, -0xc0, R0 ;  /* 0xffffff400d077824 */ /* 0x004fe200078e0200 */
[----:B------:R-:W-:Y:S01]  /*1c1c0*/  ULDC.64 UR6, c[0x0][0xae0] ;  /* 0x0002b80000067ab9 */ /* 0x000fe20000000a00 */
[----:B------:R-:W-:Y:S01]  /*1c1d0*/  IMAD R6, R8, UR4, RZ ;  /* 0x0000000408067c24 */ /* 0x000fe2000f8e02ff */
[----:B------:R-:W-:Y:S01]  /*1c1e0*/  BSSY B1, `(.L_x_11415) ;  /* 0x0000024000017945 */ /* 0x000fe20003800000 */
[C---:B------:R-:W-:Y:S01]  /*1c1f0*/  IMAD.WIDE.U32 R4, R9.reuse, UR4, R28 ;  /* 0x0000000409047c25 */ /* 0x040fe2000f8e001c */
[----:B------:R-:W-:Y:S02]  /*1c200*/  ULDC UR4, c[0x0][0xa8c] ;  /* 0x0002a30000047ab9 */ /* 0x000fe40000000800 */
[----:B------:R-:W-:Y:S01]  /*1c210*/  ISETP.GE.AND P0, PT, R28, UR4, PT ;  /* 0x000000041c007c0c */ /* 0x000fe2000bf06270 */
[----:B------:R-:W-:Y:S01]  /*1c220*/  IMAD R9, R9, UR5, R6 ;  /* 0x0000000509097c24 */ /* 0x000fe2000f8e0206 */
[----:B------:R-:W-:Y:S01]  /*1c230*/  ULDC.64 UR4, c[0x0][0xae8] ;  /* 0x0002ba0000047ab9 */ /* 0x000fe20000000a00 */
[----:B------:R-:W-:-:S02]  /*1c240*/  VIADD R6, R2, 0x30 ;  /* 0x0000003002067836 */ /* 0x000fc40000000000 */
[----:B------:R-:W-:Y:S02]  /*1c250*/  VIADD R0, R2, 0x60 ;  /* 0x0000006002007836 */ /* 0x000fe40000000000 */
[----:B------:R-:W-:Y:S01]  /*1c260*/  IMAD.IADD R5, R5, 0x1, R9 ;  /* 0x0000000105057824 */ /* 0x000fe200078e0209 */
[-C--:B------:R-:W-:Y:S01]  /*1c270*/  ISETP.GE.OR P3, PT, R6, R7.reuse, P0 ;  /* 0x000000070600720c */ /* 0x080fe20000766670 */
[----:B------:R-:W-:Y:S01]  /*1c280*/  VIADD R6, R2, 0x90 ;  /* 0x0000009002067836 */ /* 0x000fe20000000000 */
[-C--:B------:R-:W-:Y:S01]  /*1c290*/  ISETP.GE.OR P1, PT, R0, R7.reuse, P0 ;  /* 0x000000070000720c */ /* 0x080fe20000726670 */
[----:B------:R-:W-:Y:S02]  /*1c2a0*/  IMAD R3, R10, UR6, RZ ;  /* 0x000000060a037c24 */ /* 0x000fe4000f8e02ff */
[----:B------:R-:W-:Y:S01]  /*1c2b0*/  IMAD.WIDE.U32 R4, R14, UR6, R4 ;  /* 0x000000060e047c25 */ /* 0x000fe2000f8e0004 */
[-C--:B------:R-:W-:Y:S02]  /*1c2c0*/  ISETP.GE.OR P2, PT, R6, R7.reuse, P0 ;  /* 0x000000070600720c */ /* 0x080fe40000746670 */
[----:B------:R-:W-:Y:S01]  /*1c2d0*/  ISETP.GE.OR P0, PT, R2, R7, P0 ;  /* 0x000000070200720c */ /* 0x000fe20000706670 */
[----:B------:R-:W-:-:S02]  /*1c2e0*/  IMAD R3, R14, UR7, R3 ;  /* 0x000000070e037c24 */ /* 0x000fc4000f8e0203 */
[----:B------:R-:W-:Y:S02]  /*1c2f0*/  IMAD R0, R12, UR4, RZ ;  /* 0x000000040c007c24 */ /* 0x000fe4000f8e02ff */
[----:B------:R-:W-:Y:S01]  /*1c300*/  IMAD.IADD R5, R5, 0x1, R3 ;  /* 0x0000000105057824 */ /* 0x000fe200078e0203 */
[----:B------:R-:W-:Y:S01]  /*1c310*/  SHF.R.S32.HI R3, RZ, 0x1f, R2 ;  /* 0x0000001fff037819 */ /* 0x000fe20000011402 */
[C---:B------:R-:W-:Y:S02]  /*1c320*/  IMAD R9, R11.reuse, UR5, R0 ;  /* 0x000000050b097c24 */ /* 0x040fe4000f8e0200 */
[----:B------:R-:W-:-:S04]  /*1c330*/  IMAD.WIDE.U32 R4, R11, UR4, R4 ;  /* 0x000000040b047c25 */ /* 0x000fc8000f8e0004 */
[----:B------:R-:W-:-:S04]  /*1c340*/  IMAD.WIDE R6, R13, 0xc0, R2 ;  /* 0x000000c00d067825 */ /* 0x000fc800078e0202 */
[----:B------:R-:W-:Y:S01]  /*1c350*/  IMAD.IADD R11, R5, 0x1, R9 ;  /* 0x00000001050b7824 */ /* 0x000fe200078e0209 */
        /* <DEDUP_REMOVED lines=12> */
.L_x_11416:
[----:B------:R-:W-:Y:S05]  /*1c420*/  BSYNC B1 ;  /* 0x0000000000017941 */ /* 0x000fea0003800000 */
.L_x_11415:
[----:B------:R-:W-:Y:S04]  /*1c430*/  BSSY B1, `(.L_x_11417) ;  /* 0x000000f000017945 */ /* 0x000fe80003800000 */
[----:B------:R-:W-:Y:S05]  /*1c440*/  @P3 BRA `(.L_x_11418) ;  /* 0x0000000000343947 */ /* 0x000fea0003800000 */
[----:B--2---:R-:W-:Y:S01]  /*1c450*/  IADD3 R9, P0, R6, 0x30, RZ ;  /* 0x0000003006097810 */ /* 0x004fe20007f1e0ff */
        /* <DEDUP_REMOVED lines=12> */
.L_x_11418:
[----:B------:R-:W-:Y:S05]  /*1c520*/  BSYNC B1 ;  /* 0x0000000000017941 */ /* 0x000fea0003800000 */
.L_x_11417:
[----:B------:R-:W-:Y:S04]  /*1c530*/  BSSY B1, `(.L_x_11419) ;  /* 0x000000f000017945 */ /* 0x000fe80003800000 */
[----:B------:R-:W-:Y:S05]  /*1c540*/  @P1 BRA `(.L_x_11420) ;  /* 0x0000000000341947 */ /* 0x000fea0003800000 */
[----:B--23--:R-:W-:Y:S01]  /*1c550*/  IADD3 R9, P0, R6, 0x60, RZ ;  /* 0x0000006006097810 */ /* 0x00cfe20007f1e0ff */
        /* <DEDUP_REMOVED lines=12> */
.L_x_11420:
[----:B------:R-:W-:Y:S05]  /*1c620*/  BSYNC B1 ;  /* 0x0000000000017941 */ /* 0x000fea0003800000 */
.L_x_11419:
        /* <DEDUP_REMOVED lines=14> */
.L_x_11411:
[----:B------:R-:W-:Y:S05]  /*1c710*/  BSYNC B0 ;  /* 0x0000000000007941 */ /* 0x000fea0003800000 */
.L_x_11402:
[----:B------:R-:W4:Y:S01]  /*1c720*/  LDL R0, [R1+0x5c] ;  /* 0x00005c0001007983 */ /* 0x000f220000100800 */
[----:B------:R-:W-:Y:S02]  /*1c730*/  ULDC UR4, c[0x0][0xc14] ;  /* 0x0003050000047ab9 */ /* 0x000fe40000000800 */
[----:B----4-:R-:W-:-:S13]  /*1c740*/  ISETP.GE.AND P0, PT, R0, UR4, PT ;  /* 0x0000000400007c0c */ /* 0x010fda000bf06270 */
[----:B------:R-:W-:Y:S05]  /*1c750*/  @!P0 BRA `(.L_x_11421) ;  /* 0xfffffe4400f08947 */ /* 0x000fea000383ffff */
[----:B------:R-:W-:Y:S05]  /*1c760*/  BRA `(.L_x_11231) ;  /* 0x0000005800d87947 */ /* 0x000fea0003800000 */
.L_x_11229:
[----:B------:R-:W-:-:S08]  /*1c770*/  NOP ;  /* 0x0000000000007918 */ /* 0x000fd00000000000 */
[----:B0-----:R-:W0:-:S00]  /*1c780*/  USETMAXREG.DEALLOC.CTAPOOL 0x20 ;  /* 0x00000020000079c8 */ /* 0x001e0000080e0500 */
        /* <DEDUP_REMOVED lines=11> */
[----:B------:R-:W1:Y:S01]  /*1c840*/  LDS.128 R24, [UR4+0x132d0] ;  /* 0x0132d004ff187984 */ /* 0x000e620008000c00 */
[----:B------:R-:W-:Y:S06]  /*1c850*/  BAR.ARV 0x4, 0x200 ;  /* 0x0108000000007b1d */ /* 0x000fec0000002000 */
[----:B------:R-:W-:Y:S05]  /*1c860*/  BRA `(.L_x_11423) ;  /* 0x0000000800887947 */ /* 0x000fea0003800000 */
.L_x_11422:
        /* <DEDUP_REMOVED lines=42> */
.L_x_11428:
        /* <DEDUP_REMOVED lines=12> */
.L_x_11427:
[----:B------:R-:W-:Y:S05]  /*1cbd0*/  BSYNC B0 ;  /* 0x0000000000007941 */ /* 0x000fea0003800000 */
.L_x_11426:
        /* <DEDUP_REMOVED lines=22> */
.L_x_11424:
        /* <DEDUP_REMOVED lines=21> */
.L_x_11429:
[----:B-1----:R-:W-:Y:S01]  /*1ce90*/  IMAD R24, R24, UR5, R9 ;  /* 0x0000000518187c24 */ /* 0x002fe2000f8e0209 */
[----:B0-----:R-:W-:Y:S01]  /*1cea0*/  IABS R6, R4 ;  /* 0x0000000400067213 */ /* 0x001fe20000000000 */
[----:B------:R-:W-:Y:S02]  /*1ceb0*/  IMAD R11, R15, R8, RZ ;  /* 0x000000080f0b7224 */ /* 0x000fe400078e02ff */
[----:B------:R-:W-:Y:S01]  /*1cec0*/  IMAD.MOV.U32 R2, RZ, RZ, RZ ;  /* 0x000000ffff027224 */ /* 0x000fe200078e00ff */
[----:B------:R-:W-:Y:S01]  /*1ced0*/  IADD3 R9, -R24, UR6, RZ ;  /* 0x0000000618097c10 */ /* 0x000fe2000fffe1ff */
        /* <DEDUP_REMOVED lines=50> */
.L_x_11425:
[----:B------:R-:W-:Y:S02]  /*1d200*/  IMAD.MOV.U32 R25, RZ, RZ, RZ ;  /* 0x000000ffff197224 */ /* 0x000fe400078e00ff */
[----:B------:R-:W-:Y:S02]  /*1d210*/  IMAD.U32 R24, RZ, RZ, UR6 ;  /* 0x00000006ff187e24 */ /* 0x000fe4000f8e00ff */
[----:B------:R-:W-:-:S07]  /*1d220*/  IMAD.MOV.U32 R26, RZ, RZ, RZ ;  /* 0x000000ffff1a7224 */ /* 0x000fce00078e00ff */
.L_x_11430:
[----:B------:R-:W-:-:S13]  /*1d230*/  ISETP.NE.AND P0, PT, R5, RZ, PT ;  /* 0x000000ff0500720c */ /* 0x000fda0003f05270 */
[----:B------:R-:W0:Y:S01]  /*1d240*/  @!P0 S2R R3, SR_CgaCtaId ;  /* 0x0000000000038919 */ /* 0x000e220000008800 */
[----:B------:R-:W-:-:S04]  /*1d250*/  @!P0 MOV R0, 0x400 ;  /* 0x0000040000008802 */ /* 0x000fc80000000f00 */
[----:B0-----:R-:W-:-:S05]  /*1d260*/  @!P0 LEA R0, R3, R0, 0x18 ;  /* 0x0000000003008211 */ /* 0x001fca00078ec0ff */
[----:B------:R0:W-:Y:S01]  /*1d270*/  @!P0 STS.128 [R0+0x132d0], R24 ;  /* 0x0132d01800008388 */ /* 0x0001e20000000c00 */
[----:B------:R-:W-:Y:S06]  /*1d280*/  BAR.ARV 0x5, 0x200 ;  /* 0x0148000000007b1d */ /* 0x000fec0000002000 */
.L_x_11423:
[----:B------:R2:W-:Y:S01]  /*1d290*/  STL [R1+0x18], RZ ;  /* 0x000018ff01007387 */ /* 0x0005e20000100800 */
[----:B------:R-:W-:Y:S01]  /*1d2a0*/  ULDC UR4, c[0x0][0xc14] ;  /* 0x0003050000047ab9 */ /* 0x000fe20000000800 */
[----:B------:R-:W-:Y:S01]  /*1d2b0*/  IMAD.MOV.U32 R23, RZ, RZ, 0x1 ;  /* 0x00000001ff177424 */ /* 0x000fe200078e00ff */
[----:B-1----:R-:W-:Y:S01]  /*1d2c0*/  ISETP.GE.AND P0, PT, R27, UR4, PT ;  /* 0x000000041b007c0c */ /* 0x002fe2000bf06270 */
[----:B------:R-:W-:-:S12]  /*1d2d0*/  IMAD.MOV.U32 R19, RZ, RZ, RZ ;  /* 0x000000ffff137224 */ /* 0x000fd800078e00ff */
[----:B--2---:R-:W-:Y:S05]  /*1d2e0*/  @P0 BRA `(.L_x_11431) ;  /* 0x0000004c00000947 */ /* 0x004fea0003800000 */
[----:B------:R-:W2:Y:S01]  /*1d2f0*/  LDL R6, [R1+0x14] ;  /* 0x0000140001067983 */ /* 0x000ea20000100800 */
[----:B0-----:R-:W0:Y:S01]  /*1d300*/  S2R R0, SR_TID.X ;  /* 0x0000000000007919 */ /* 0x001e220000002100 */
[----:B------:R-:W1:Y:S01]  /*1d310*/  S2R R8, SR_TID.X ;  /* 0x0000000000087919 */ /* 0x000e620000002100 */
[----:B0-----:R-:W-:Y:S01]  /*1d320*/  LOP3.LUT R2, R0, 0x7f, RZ, 0xc0, !PT ;  /* 0x0000007f00027812 */ /* 0x001fe200078ec0ff */
[----:B-1----:R-:W-:-:S04]  /*1d330*/  IMAD.SHL.U32 R18, R8, 0x40, RZ ;  /* 0x0000004008127824 */ /* 0x002fc800078e00ff */
[----:B------:R-:W-:Y:S01]  /*1d340*/  IMAD.SHL.U32 R4, R2, 0x10, RZ ;  /* 0x0000001002047824 */ /* 0x000fe200078e00ff */
[----:B------:R-:W-:Y:S01]  /*1d350*/  SHF.R.U32.HI R0, RZ, 0x1, R8 ;  /* 0x00000001ff007819 */ /* 0x000fe20000011608 */
[----:B------:R-:W-:Y:S01]  /*1d360*/  IMAD.SHL.U32 R2, R8, 0x20, RZ ;  /* 0x0000002008027824 */ /* 0x000fe200078e00ff */
[----:B------:R-:W-:Y:S02]  /*1d370*/  LOP3.LUT R3, R18, 0x180, RZ, 0xc0, !PT ;  /* 0x0000018012037812 */ /* 0x000fe400078ec0ff */
[----:B------:R-:W-:Y:S02]  /*1d380*/  LOP3.LUT R5, R4, 0x600, RZ, 0xc0, !PT ;  /* 0x0000060004057812 */ /* 0x000fe400078ec0ff */
[----:B------:R-:W-:Y:S01]  /*1d390*/  LOP3.LUT R0, R3, 0x30, R0, 0xf8, !PT ;  /* 0x0000003003007812 */ /* 0x000fe200078ef800 */
[----:B------:R-:W-:Y:S01]  /*1d3a0*/  IMAD.SHL.U32 R3, R8, 0x8, RZ ;  /* 0x0000000808037824 */ /* 0x000fe200078e00ff */
[----:B------:R-:W-:Y:S02]  /*1d3b0*/  LOP3.LUT R5, R5, 0x60, R2, 0xf8, !PT ;  /* 0x0000006005057812 */ /* 0x000fe400078ef802 */
[----:B------:R-:W-:-:S02]  /*1d3c0*/  LOP3.LUT R4, R2, 0x80, RZ, 0xc0, !PT ;  /* 0x0000008002047812 */ /* 0x000fc400078ec0ff */
[----:B------:R-:W-:Y:S02]  /*1d3d0*/  LOP3.LUT R5, R5, 0x100, R2, 0xf8, !PT ;  /* 0x0000010005057812 */ /* 0x000fe400078ef802 */
[----:B------:R-:W-:Y:S01]  /*1d3e0*/  LOP3.LUT R3, R0, 0x30, R3, 0x78, !PT ;  /* 0x0000003000037812 */ /* 0x000fe200078e7803 */
[----:B------:R-:W-:Y:S01]  /*1d3f0*/  IMAD.SHL.U32 R7, R8, 0x4, RZ ;  /* 0x0000000408077824 */ /* 0x000fe200078e00ff */
[----:B------:R-:W-:Y:S01]  /*1d400*/  LOP3.LUT R4, R4, 0x10, R8, 0xf8, !PT ;  /* 0x0000001004047812 */ /* 0x000fe200078ef808 */
[----:B------:R-:W-:Y:S03]  /*1d410*/  BSSY B7, `(.L_x_11431) ;  /* 0x00004ad000077945 */ /* 0x000fe60003800000 */
[----:B------:R-:W-:Y:S01]  /*1d420*/  LOP3.LUT R4, R4, 0x10, R7, 0x78, !PT ;  /* 0x0000001004047812 */ /* 0x000fe200078e7807 */
[----:B------:R-:W-:Y:S01]  /*1d430*/  IMAD.MOV.U32 R28, RZ, RZ, 0x1 ;  /* 0x00000001ff1c7424 */ /* 0x000fe200078e00ff */
[----:B------:R-:W-:Y:S01]  /*1d440*/  LOP3.LUT R18, R3, 0x640, R18, 0xf8, !PT ;  /* 0x0000064003127812 */ /* 0x000fe200078ef812 */
[----:B------:R-:W-:Y:S01]  /*1d450*/  IMAD.MOV.U32 R22, RZ, RZ, RZ ;  /* 0x000000ffff167224 */ /* 0x000fe200078e00ff */
[----:B------:R-:W-:Y:S01]  /*1d460*/  LOP3.LUT R17, R5, R4, RZ, 0xfc, !PT ;  /* 0x0000000405117212 */ /* 0x000fe200078efcff */
[----:B------:R-:W-:-:S02]  /*1d470*/  IMAD.MOV.U32 R19, RZ, RZ, RZ ;  /* 0x000000ffff137224 */ /* 0x000fc400078e00ff */
[----:B------:R-:W-:Y:S01]  /*1d480*/  IMAD.MOV.U32 R23, RZ, RZ, 0x1 ;  /* 0x00000001ff177424 */ /* 0x000fe200078e00ff */
[----:B------:R-:W-:Y:S01]  /*1d490*/  ULDC.64 UR38, c[0x0][0x198] ;  /* 0x0000660000267ab9 */ /* 0x000fe20000000a00 */
[----:B------:R-:W-:Y:S01]  /*1d4a0*/  ULDC UR36, c[0x0][0xc] ;  /* 0x0000030000247ab9 */ /* 0x000fe20000000800 */
[C---:B--2---:R-:W-:Y:S02]  /*1d4b0*/  LOP3.LUT R2, R6.reuse, 0x1, RZ, 0xfc, !PT ;  /* 0x0000000106027812 */ /* 0x044fe400078efcff */
[----:B------:R-:W-:-:S03]  /*1d4c0*/  LOP3.LUT R0, R6, 0x2, RZ, 0xfc, !PT ;  /* 0x0000000206007812 */ /* 0x000fc600078efcff */
[----:B------:R0:W-:Y:S04]  /*1d4d0*/  STL [R1+0x24], R2 ;  /* 0x0000240201007387 */ /* 0x0001e80000100800 */
[----:B------:R0:W-:Y:S04]  /*1d4e0*/  STL [R1+0x8], R0 ;  /* 0x0000080001007387 */ /* 0x0001e80000100800 */
[----:B------:R0:W-:Y:S02]  /*1d4f0*/  STL [R1+0x18], RZ ;  /* 0x000018ff01007387 */ /* 0x0001e40000100800 */
.L_x_11544:
[----:B------:R-:W-:Y:S05]  /*1d500*/  YIELD ;  /* 0x0000000000007946 */ /* 0x000fea0003800000 */
[----:B------:R-:W-:Y:S01]  /*1d510*/  ULDC.64 UR4, c[0x0][0xa28] ;  /* 0x00028a0000047ab9 */ /* 0x000fe20000000a00 */
[----:B------:R-:W-:Y:S02]  /*1d520*/  CS2R R8, SRZ ;  /* 0x0000000000087805 */ /* 0x000fe4000001ff00 */
[----:B------:R-:W-:Y:S01]  /*1d530*/  ISETP.NE.U32.AND P0, PT, RZ, UR4, PT ;  /* 0x00000004ff007c0c */ /* 0x000fe2000bf05070 */
[----:B------:R-:W1:Y:S01]  /*1d540*/  LDC.64 R6, c[0x0][0xa00] ;  /* 0x00028000ff067b82 */ /* 0x000e620000000a00 */
[----:B------:R-:W-:Y:S01]  /*1d550*/  ULDC.64 UR6, c[0x0][0xa08] ;  /* 0x0002820000067ab9 */ /* 0x000fe20000000a00 */
[----:B------:R-:W-:Y:S01]  /*1d560*/  ULDC.64 UR8, c[0x0][0xa10] ;  /* 0x0002840000087ab9 */ /* 0x000fe20000000a00 */
[----:B------:R-:W-:Y:S01]  /*1d570*/  ISETP.NE.AND.EX P0, PT, RZ, UR5, PT, P0 ;  /* 0x00000005ff007c0c */ /* 0x000fe2000bf05300 */
[----:B------:R-:W-:-:S04]  /*1d580*/  ULDC.64 UR4, c[0x0][0xa18] ;  /* 0x0002860000047ab9 */ /* 0x000fc80000000a00 */
[----:B--2---:R-:W2:Y:S08]  /*1d590*/  LDC.64 R4, c[0x0][0xa08] ;  /* 0x00028200ff047b82 */ /* 0x004eb00000000a00 */
[----:B0-----:R-:W0:Y:S01]  /*1d5a0*/  @P0 LDC.64 R2, c[0x0][0xa28] ;  /* 0x00028a00ff020b82 */ /* 0x001e220000000a00 */
[----:B------:R-:W-:Y:S02]  /*1d5b0*/  ISETP.NE.U32.AND P2, PT, RZ, UR6, PT ;  /* 0x00000006ff007c0c */ /* 0x000fe4000bf45070 */
[----:B------:R-:W-:Y:S01]  /*1d5c0*/  ISETP.NE.U32.AND P4, PT, RZ, UR8, PT ;  /* 0x00000008ff007c0c */ /* 0x000fe2000bf85070 */
[----:B0-----:R-:W-:-:S05]  /*1d5d0*/  @P0 IMAD.WIDE R2, R27, 0x4, R2 ;  /* 0x000000041b020825 */ /* 0x001fca00078e0202 */
[----:B------:R0:W5:Y:S01]  /*1d5e0*/  @P0 LDG.E R9, desc[UR44][R2.64] ;  /* 0x0000002c02090981 */ /* 0x000162000c1e1900 */
[----:B------:R-:W-:Y:S01]  /*1d5f0*/  ISETP.NE.U32.AND P0, PT, RZ, UR4, PT ;  /* 0x00000004ff007c0c */ /* 0x000fe2000bf05070 */
[----:B-1----:R-:W-:-:S03]  /*1d600*/  IMAD.WIDE R6, R27, 0x4, R6 ;  /* 0x000000041b067825 */ /* 0x002fc600078e0206 */
[----:B------:R-:W-:Y:S01]  /*1d610*/  ISETP.NE.AND.EX P0, PT, RZ, UR5, PT, P0 ;  /* 0x00000005ff007c0c */ /* 0x000fe2000bf05300 */
[----:B------:R-:W-:Y:S01]  /*1d620*/  ULDC.64 UR4, c[0x0][0xa00] ;  /* 0x0002800000047ab9 */ /* 0x000fe20000000a00 */
[----:B------:R-:W-:Y:S01]  /*1d630*/  IMAD.MOV.U32 R11, RZ, RZ, RZ ;  /* 0x000000ffff0b7224 */ /* 0x000fe200078e00ff */
[----:B------:R-:W-:Y:S01]  /*1d640*/  ISETP.NE.U32.AND P1, PT, RZ, UR4, PT ;  /* 0x00000004ff007c0c */ /* 0x000fe2000bf25070 */
[----:B------:R-:W-:Y:S01]  /*1d650*/  IMAD.MOV.U32 R0, RZ, RZ, RZ ;  /* 0x000000ffff007224 */ /* 0x000fe200078e00ff */
[----:B0-----:R-:W0:Y:S01]  /*1d660*/  LDC.64 R2, c[0x0][0xa10] ;  /* 0x00028400ff027b82 */ /* 0x001e220000000a00 */
[----:B--2---:R-:W-:Y:S01]  /*1d670*/  IMAD.WIDE R4, R27, 0x4, R4 ;  /* 0x000000041b047825 */ /* 0x004fe200078e0204 */
[----:B------:R-:W-:Y:S02]  /*1d680*/  ISETP.NE.AND.EX P3, PT, RZ, UR5, PT, P1 ;  /* 0x00000005ff007c0c */ /* 0x000fe4000bf65310 */
[----:B------:R-:W-:Y:S02]  /*1d690*/  ISETP.NE.AND.EX P1, PT, RZ, UR7, PT, P2 ;  /* 0x00000007ff007c0c */ /* 0x000fe4000bf25320 */
[----:B------:R-:W-:-:S02]  /*1d6a0*/  ISETP.NE.AND.EX P2, PT, RZ, UR9, PT, P4 ;  /* 0x00000009ff007c0c */ /* 0x000fc4000bf45340 */
[----:B------:R-:W1:Y:S07]  /*1d6b0*/  @P0 LDC.64 R12, c[0x0][0xa18] ;  /* 0x00028600ff0c0b82 */ /* 0x000e6e0000000a00 */
[----:B------:R-:W2:Y:S04]  /*1d6c0*/  @P3 LDG.E R8, desc[UR44][R6.64] ;  /* 0x0000002c06083981 */ /* 0x000ea8000c1e1900 */
        /* <DEDUP_REMOVED lines=15> */
[----:B0-----:R-:W-:Y:S01]  /*1d7c0*/  IMAD.U32 R12, RZ, RZ, UR4 ;  /* 0x00000004ff0c7e24 */ /* 0x001fe2000f8e00ff */
[----:B--2---:R0:W-:Y:S02]  /*1d7d0*/  STL [R1+0x20], R8 ;  /* 0x0000200801007387 */ /* 0x0041e40000100800 */
[----:B0-----:R-:W-:Y:S01]  /*1d7e0*/  IMAD.U32 R8, RZ, RZ, UR5 ;  /* 0x00000005ff087e24 */ /* 0x001fe2000f8e00ff */
[----:B------:R-:W-:Y:S06]  /*1d7f0*/  @P0 BRA `(.L_x_11432) ;  /* 0x0000000000100947 */ /* 0x000fec0003800000 */
[----:B------:R-:W-:Y:S05]  /*1d800*/  @!P3 BRA `(.L_x_11432) ;  /* 0x00000000000cb947 */ /* 0x000fea0003800000 */
[----:B-----5:R-:W2:Y:S04]  /*1d810*/  LDG.E R10, desc[UR44][R6.64] ;  /* 0x0000002c060a7981 */ /* 0x020ea8000c1e1900 */
[----:B------:R-:W2:Y:S02]  /*1d820*/  LDG.E R6, desc[UR44][R6.64+0x4] ;  /* 0x0000042c06067981 */ /* 0x000ea4000c1e1900 */
[----:B--2---:R-:W-:-:S07]  /*1d830*/  IMAD.IADD R10, R6, 0x1, -R10 ;  /* 0x00000001060a7824 */ /* 0x004fce00078e0a0a */
.L_x_11432:
        /* <DEDUP_REMOVED lines=10> */
.L_x_11433:
[----:B------:R-:W-:Y:S05]  /*1d8e0*/  @!P1 BRA `(.L_x_11434) ;  /* 0x00000000000c9947 */ /* 0x000fea0003800000 */
[----:B------:R-:W2:Y:S04]  /*1d8f0*/  LDG.E R12, desc[UR44][R4.64] ;  /* 0x0000002c040c7981 */ /* 0x000ea8000c1e1900 */
[----:B------:R-:W2:Y:S02]  /*1d900*/  LDG.E R7, desc[UR44][R4.64+0x4] ;  /* 0x0000042c04077981 */ /* 0x000ea4000c1e1900 */
[----:B--2---:R-:W-:-:S07]  /*1d910*/  IMAD.IADD R12, R7, 0x1, -R12 ;  /* 0x00000001070c7824 */ /* 0x004fce00078e0a0c */
.L_x_11434:
[----:B0-----:R-:W2:Y:S04]  /*1d920*/  @P2 LDG.E R5, desc[UR44][R2.64] ;  /* 0x0000002c02052981 */ /* 0x001ea8000c1e1900 */
[----:B------:R-:W2:Y:S01]  /*1d930*/  @P2 LDG.E R4, desc[UR44][R2.64+0x4] ;  /* 0x0000042c02042981 */ /* 0x000ea2000c1e1900 */
[----:B-----5:R-:W-:Y:S02]  /*1d940*/  IMAD.IADD R9, R12, 0x1, -R9 ;  /* 0x000000010c097824 */ /* 0x020fe400078e0a09 */
[----:B------:R-:W-:-:S05]  /*1d950*/  IMAD R7, R25, 0xc0, RZ ;  /* 0x000000c019077824 */ /* 0x000fca00078e02ff */
[----:B------:R-:W-:Y:S01]  /*1d960*/  IADD3 R6, -R10, 0xc0, R7 ;  /* 0x000000c00a067810 */ /* 0x000fe20007ffe107 */
[----:B--2---:R-:W-:-:S04]  /*1d970*/  @P2 IMAD.IADD R8, R4, 0x1, -R5 ;  /* 0x0000000104082824 */ /* 0x004fc800078e0a05 */
[----:B------:R-:W-:-:S04]  /*1d980*/  IMAD.IADD R3, R9, 0x1, R8 ;  /* 0x0000000109037824 */ /* 0x000fc800078e0208 */
[C---:B------:R-:W-:Y:S02]  /*1d990*/  VIADD R4, R3.reuse, 0x9f ;  /* 0x0000009f03047836 */ /* 0x040fe40000000000 */
[----:B------:R-:W-:Y:S02]  /*1d9a0*/  IMAD.IADD R2, R3, 0x1, R6 ;  /* 0x0000000103027824 */ /* 0x000fe400078e0206 */
[----:B------:R-:W-:-:S05]  /*1d9b0*/  IMAD.HI R4, R4, 0x66666667, RZ ;  /* 0x6666666704047827 */ /* 0x000fca00078e02ff */
[----:B------:R-:W-:-:S04]  /*1d9c0*/  SHF.R.U32.HI R5, RZ, 0x1f, R4 ;  /* 0x0000001fff057819 */ /* 0x000fc80000011604 */
[----:B------:R-:W-:Y:S02]  /*1d9d0*/  LEA.HI.SX32 R20, R4, R5, 0x1a ;  /* 0x0000000504147211 */ /* 0x000fe400078fd2ff */
[----:B------:R-:W0:Y:S02]  /*1d9e0*/  LDC.64 R4, c[0x0][0x9e0] ;  /* 0x00027800ff047b82 */ /* 0x000e240000000a00 */
        /* <DEDUP_REMOVED lines=14> */
.L_x_11437:
[----:B------:R-:W-:-:S13]  /*1dad0*/  ISETP.NE.AND P0, PT, R5, 0x1, PT ;  /* 0x000000010500780c */ /* 0x000fda0003f05270 */
[----:B------:R-:W0:Y:S02]  /*1dae0*/  @P0 LDC.64 R6, c[0x0][0x9e8] ;  /* 0x00027a00ff060b82 */ /* 0x000e240000000a00 */
[----:B0-----:R-:W-:-:S05]  /*1daf0*/  @P0 IMAD.HI.U32 R6, R11, R6, RZ ;  /* 0x000000060b060227 */ /* 0x001fca00078e00ff */
[----:B------:R-:W-:-:S07]  /*1db00*/  @P0 SHF.R.U32.HI R11, RZ, R7, R6 ;  /* 0x00000007ff0b0219 */ /* 0x000fce0000011606 */
.L_x_11438:
[----:B------:R-:W-:Y:S05]  /*1db10*/  BSYNC B0 ;  /* 0x0000000000007941 */ /* 0x000fea0003800000 */
.L_x_11436:
[----:B------:R-:W-:-:S05]  /*1db20*/  IMAD R11, R11, R5, R5 ;  /* 0x000000050b0b7224 */ /* 0x000fca00078e0205 */
[----:B------:R-:W-:-:S07]  /*1db30*/  VIMNMX R4, R4, R11, PT ;  /* 0x0000000b04047248 */ /* 0x000fce0003fe0100 */
.L_x_11435:
        /* <DEDUP_REMOVED lines=15> */
.L_x_11441:
[----:B------:R-:W-:Y:S01]  /*1dc30*/  ISETP.NE.AND P0, PT, R5, 0x1, PT ;  /* 0x000000010500780c */ /* 0x000fe20003f05270 */
[----:B------:R-:W-:-:S12]  /*1dc40*/  IMAD.MOV.U32 R11, RZ, RZ, R3 ;  /* 0x000000ffff0b7224 */ /* 0x000fd800078e0003 */
[----:B------:R-:W0:Y:S02]  /*1dc50*/  @P0 LDC.64 R6, c[0x0][0x9e8] ;  /* 0x00027a00ff060b82 */ /* 0x000e240000000a00 */
[----:B0-----:R-:W-:-:S05]  /*1dc60*/  @P0 IMAD.HI.U32 R6, R3, R6, RZ ;  /* 0x0000000603060227 */ /* 0x001fca00078e00ff */
[----:B------:R-:W-:-:S07]  /*1dc70*/  @P0 SHF.R.U32.HI R11, RZ, R7, R6 ;  /* 0x00000007ff0b0219 */ /* 0x000fce0000011606 */
.L_x_11442:
[----:B------:R-:W-:Y:S05]  /*1dc80*/  BSYNC B0 ;  /* 0x0000000000007941 */ /* 0x000fea0003800000 */
.L_x_11440:
[----:B------:R-:W-:-:S05]  /*1dc90*/  IMAD R5, R11, R5, RZ ;  /* 0x000000050b057224 */ /* 0x000fca00078e02ff */
[----:B------:R-:W-:-:S07]  /*1dca0*/  VIMNMX R10, R10, R5, !PT ;  /* 0x000000050a0a7248 */ /* 0x000fce0007fe0100 */
.L_x_11439:
        /* <DEDUP_REMOVED lines=13> */
[----:B------:R-:W-:-:S04]  /*1dd80*/  VIMNMX R9, R9, R8, PT ;  /* 0x0000000809097248 */ /* 0x000fc80003fe0100 */
[----:B------:R-:W-:Y:S01]  /*1dd90*/  ISETP.GT.AND P0, PT, R9, R4, PT ;  /* 0x000000040900720c */ /* 0x000fe20003f04270 */
[----:B------:R-:W-:-:S05]  /*1dda0*/  IMAD.WIDE.U32 R4, R4, -0x33333333, RZ ;  /* 0xcccccccd04047825 */ /* 0x000fca00078e00ff */
[----:B------:R-:W-:-:S07]  /*1ddb0*/  SHF.R.U32.HI R7, RZ, 0x7, R5 ;  /* 0x00000007ff077819 */ /* 0x000fce0000011605 */
[----:B------:R-:W-:-:S04]  /*1ddc0*/  @P0 VIADD R6, R9, 0x9f ;  /* 0x0000009f09060836 */ /* 0x000fc80000000000 */
[----:B------:R-:W-:-:S04]  /*1ddd0*/  @P0 IMAD.HI R4, R6, 0x66666667, RZ ;  /* 0x6666666706040827 */ /* 0x000fc800078e02ff */
[----:B------:R-:W-:Y:S01]  /*1dde0*/  IMAD.MOV.U32 R6, RZ, RZ, R7 ;  /* 0x000000ffff067224 */ /* 0x000fe200078e0007 */
[----:B------:R-:W-:-:S04]  /*1ddf0*/  @P0 SHF.R.U32.HI R5, RZ, 0x1f, R4 ;  /* 0x0000001fff050819 */ /* 0x000fc80000011604 */
[----:B------:R-:W-:Y:S02]  /*1de00*/  @P0 LEA.HI.SX32 R6, R4, R5, 0x1a ;  /* 0x0000000504060211 */ /* 0x000fe400078fd2ff */
        /* <DEDUP_REMOVED lines=17> */
.L_x_11591:
[----:B-1----:R-:W-:Y:S02]  /*1df20*/  ISETP.NE.AND P0, PT, R14, RZ, PT ;  /* 0x000000ff0e00720c */ /* 0x002fe40003f05270 */
[----:B------:R-:W-:-:S11]  /*1df30*/  PLOP3.LUT P6, PT, PT, PT, PT, 0x8, 0x0 ;  /* 0x000000000000781c */ /* 0x000fd60003fce170 */
[----:B------:R-:W-:Y:S05]  /*1df40*/  @P0 BRA `(.L_x_11446) ;  /* 0x00000000000c0947 */ /* 0x000fea0003800000 */
[----:B------:R-:W-:-:S03]  /*1df50*/  UMOV UR4, 0xffffffff ;  /* 0xffffffff00047882 */ /* 0x000fc60000000000 */
[----:B------:R-:W-:Y:S05]  /*1df60*/  BRA.DIV UR4, `(.L_x_11447) ;  /* 0x0000004e04647947 */ /* 0x000fea000b800000 */
[----:B------:R-:W-:-:S13]  /*1df70*/  ELECT P6, URZ, PT ;  /* 0x00000000003f782f */ /* 0x000fda00038c0000 */
.L_x_11446:
        /* <DEDUP_REMOVED lines=12> */
.L_x_11594:
[----:B------:R-:W-:Y:S05]  /*1e040*/  BSYNC B1 ;  /* 0x0000000000017941 */ /* 0x000fea0003800000 */
.L_x_11448:
        /* <DEDUP_REMOVED lines=10> */
.L_x_11595:
[----:B------:R-:W-:Y:S05]  /*1e0f0*/  BSYNC B2 ;  /* 0x0000000000027941 */ /* 0x000fea0003800000 */
.L_x_11452:
        /* <DEDUP_REMOVED lines=9> */
.L_x_11455:
[----:B------:R-:W-:Y:S05]  /*1e190*/  BSYNC B2 ;  /* 0x0000000000027941 */ /* 0x000fea0003800000 */
.L_x_11454:
        /* <DEDUP_REMOVED lines=12> */
.L_x_11456:
        /* <DEDUP_REMOVED lines=13> */
.L_x_11596:
[----:B------:R-:W-:Y:S05]  /*1e330*/  BSYNC B2 ;  /* 0x0000000000027941 */ /* 0x000fea0003800000 */
.L_x_11457:
[----:B------:R-:W-:Y:S04]  /*1e340*/  BSSY B2, `(.L_x_11459) ;  /* 0x0000009000027945 */ /* 0x000fe80003800000 */
        /* <DEDUP_REMOVED lines=8> */
.L_x_11460:
[----:B------:R-:W-:Y:S05]  /*1e3d0*/  BSYNC B2 ;  /* 0x0000000000027941 */ /* 0x000fea0003800000 */
.L_x_11459:
[----:B------:R-:W-:Y:S01]  /*1e3e0*/  R2UR UR10, R15 ;  /* 0x000000000f0a72ca */ /* 0x000fe200000e0000 */
[----:B------:R-:W-:Y:S01]  /*1e3f0*/  IMAD.MOV.U32 R14, RZ, RZ, 0x0 ;  /* 0x00000000ff0e7424 */ /* 0x000fe200078e00ff */
[----:B------:R-:W-:Y:S01]  /*1e400*/  UIADD3 UR4, UP0, UR38, 0x670, URZ ;  /* 0x0000067026047890 */ /* 0x000fe2000ff1e03f */
[----:B------:R-:W-:Y:S01]  /*1e410*/  IMAD.MOV.U32 R15, RZ, RZ, 0x12f00000 ;  /* 0x12f00000ff0f7424 */ /* 0x000fe200078e00ff */
[----:B------:R-:W-:Y:S01]  /*1e420*/  PLOP3.LUT P0, PT, PT, PT, PT, 0x80, 0x0 ;  /* 0x000000000000781c */ /* 0x000fe20003f0f070 */
[----:B------:R-:W-:Y:S01]  /*1e430*/  VIADD R11, R11, 0x6000 ;  /* 0x000060000b0b7836 */ /* 0x000fe20000000000 */
[----:B------:R-:W-:Y:S01]  /*1e440*/  R2UR UR6, R14 ;  /* 0x000000000e0672ca */ /* 0x000fe200000e0000 */
[----:B01----:R-:W-:Y:S01]  /*1e450*/  VIADD R9, R9, 0x132b0 ;  /* 0x000132b009097836 */ /* 0x003fe20000000000 */
[----:B------:R-:W-:Y:S01]  /*1e460*/  R2UR UR7, R15 ;  /* 0x000000000f0772ca */ /* 0x000fe200000e0000 */
[----:B------:R-:W-:-:S14]  /*1e470*/  UIADD3.X UR5, URZ, UR39, URZ, UP0, !UPT ;  /* 0x000000273f057290 */ /* 0x000fdc00087fe43f */
.L_x_11461:
        /* <DEDUP_REMOVED lines=10> */
.L_x_11451:
[----:B------:R-:W-:Y:S05]  /*1e520*/  BSYNC B1 ;  /* 0x0000000000017941 */ /* 0x000fea0003800000 */
.L_x_11450:
        /* <DEDUP_REMOVED lines=9> */
.L_x_11474:
        /* <DEDUP_REMOVED lines=11> */
.L_x_11597:
[----:B------:R-:W-:Y:S05]  /*1e670*/  BSYNC B2 ;  /* 0x0000000000027941 */ /* 0x000fea0003800000 */
.L_x_11464:
        /* <DEDUP_REMOVED lines=9> */
.L_x_11467:
[----:B------:R-:W-:Y:S05]  /*1e710*/  BSYNC B2 ;  /* 0x0000000000027941 */ /* 0x000fea0003800000 */
.L_x_11466:
        /* <DEDUP_REMOVED lines=11> */
.L_x_11468:
        /* <DEDUP_REMOVED lines=13> */
.L_x_11598:
[----:B------:R-:W-:Y:S05]  /*1e8a0*/  BSYNC B2 ;  /* 0x0000000000027941 */ /* 0x000fea0003800000 */
.L_x_11469:
        /* <DEDUP_REMOVED lines=9> */
.L_x_11472:
[----:B------:R-:W-:Y:S05]  /*1e940*/  BSYNC B2 ;  /* 0x0000000000027941 */ /* 0x000fea0003800000 */
.L_x_11471:
        /* <DEDUP_REMOVED lines=10> */
.L_x_11473:
        /* <DEDUP_REMOVED lines=10> */
.L_x_11463:
[----:B------:R-:W-:Y:S05]  /*1ea90*/  BSYNC B1 ;  /* 0x0000000000017941 */ /* 0x000fea0003800000 */
.L_x_11462:
        /* <DEDUP_REMOVED lines=8> */
.L_x_11444:
[----:B------:R-:W-:Y:S05]  /*1eb20*/  BSYNC B0 ;  /* 0x0000000000007941 */ /* 0x000fea0003800000 */
.L_x_11443:
[----:B------:R-:W0:Y:S01]  /*1eb30*/  LDC.64 R4, c[0x0][0x9e0] ;  /* 0x00027800ff047b82 */ /* 0x000e220000000a00 */
[----:B------:R-:W-:Y:S07]  /*1eb40*/  @!P0 WARPSYNC.ALL ;  /* 0x0000000000008948 */ /* 0x000fee0003800000 */
[----:B------:R-:W-:Y:S01]  /*1eb50*/  @!P0 BAR.SYNC.DEFER_BLOCKING 0xc, 0x200 ;  /* 0x0308000000008b1d */ /* 0x000fe20000010000 */
        /* <DEDUP_REMOVED lines=14> */
.L_x_11477:
[----:B------:R-:W-:-:S13]  /*1ec40*/  ISETP.NE.AND P1, PT, R5, 0x1, PT ;  /* 0x000000010500780c */ /* 0x000fda0003f25270 */
[----:B------:R-:W0:Y:S02]  /*1ec50*/  @P1 LDC.64 R6, c[0x0][0x9e8] ;  /* 0x00027a00ff061b82 */ /* 0x000e240000000a00 */
[----:B0-----:R-:W-:-:S05]  /*1ec60*/  @P1 IMAD.HI.U32 R6, R0, R6, RZ ;  /* 0x0000000600061227 */ /* 0x001fca00078e00ff */
[----:B------:R-:W-:-:S07]  /*1ec70*/  @P1 SHF.R.U32.HI R0, RZ, R7, R6 ;  /* 0x00000007ff001219 */ /* 0x000fce0000011606 */
.L_x_11478:
[----:B------:R-:W-:Y:S05]  /*1ec80*/  BSYNC B0 ;  /* 0x0000000000007941 */ /* 0x000fea0003800000 */
.L_x_11476:
[----:B------:R-:W-:-:S05]  /*1ec90*/  IMAD R7, R0, R5, R5 ;  /* 0x0000000500077224 */ /* 0x000fca00078e0205 */
[----:B------:R-:W-:-:S07]  /*1eca0*/  VIMNMX R4, R4, R7, PT ;  /* 0x0000000704047248 */ /* 0x000fce0003fe0100 */
.L_x_11475:
[----:B------:R-:W-:Y:S01]  /*1ecb0*/  VIADD R4, R4, 0x9f ;  /* 0x0000009f04047836 */ /* 0x000fe20000000000 */
[----:B------:R-:W-:Y:S02]  /*1ecc0*/  ULDC UR4, c[0x0][0x9dc] ;  /* 0x0002770000047ab9 */ /* 0x000fe40000000800 */
[----:B------:R-:W-:Y:S02]  /*1ecd0*/  VIADD R0, R3, -UR4 ;  /* 0x8000000403007c36 */ /* 0x000fe40008000000 */
[----:B------:R-:W-:-:S05]  /*1ece0*/  IMAD.HI R4, R4, 0x66666667, RZ ;  /* 0x6666666704047827 */ /* 0x000fca00078e02ff */
[----:B------:R-:W-:-:S04]  /*1ecf0*/  SHF.R.U32.HI R7, RZ, 0x1f, R4 ;  /* 0x0000001fff077819 */ /* 0x000fc80000011604 */
[----:B------:R-:W-:-:S04]  /*1ed00*/  LEA.HI.SX32 R7, R4, R7, 0x1a ;  /* 0x0000000704077211 */ /* 0x000fc800078fd2ff */
        /* <DEDUP_REMOVED lines=13> */
.L_x_11481:
[----:B------:R-:W-:-:S13]  /*1ede0*/  ISETP.NE.AND P0, PT, R5, 0x1, PT ;  /* 0x000000010500780c */ /* 0x000fda0003f05270 */
[----:B------:R-:W1:Y:S02]  /*1edf0*/  @P0 LDC.64 R6, c[0x0][0x9e8] ;  /* 0x00027a00ff060b82 */ /* 0x000e640000000a00 */
[----:B-1----:R-:W-:-:S05]  /*1ee00*/  @P0 IMAD.HI.U32 R6, R3, R6, RZ ;  /* 0x0000000603060227 */ /* 0x002fca00078e00ff */
[----:B------:R-:W-:-:S07]  /*1ee10*/  @P0 SHF.R.U32.HI R3, RZ, R7, R6 ;  /* 0x00000007ff030219 */ /* 0x000fce0000011606 */
.L_x_11482:
[----:B------:R-:W-:Y:S05]  /*1ee20*/  BSYNC B0 ;  /* 0x0000000000007941 */ /* 0x000fea0003800000 */
.L_x_11480:
[----:B------:R-:W-:-:S05]  /*1ee30*/  IMAD R3, R3, R5, RZ ;  /* 0x0000000503037224 */ /* 0x000fca00078e02ff */
[----:B------:R-:W-:-:S07]  /*1ee40*/  VIMNMX R0, R0, R3, !PT ;  /* 0x0000000300007248 */ /* 0x000fce0007fe0100 */
.L_x_11479:
[----:B------:R-:W-:Y:S01]  /*1ee50*/  IMAD.HI R0, R0, 0x66666667, RZ ;  /* 0x6666666700007827 */ /* 0x000fe200078e02ff */
[----:B------:R-:W-:Y:S04]  /*1ee60*/  BSSY B6, `(.L_x_11483) ;  /* 0x0000247000067945 */ /* 0x000fe80003800000 */
[----:B------:R-:W-:-:S04]  /*1ee70*/  SHF.R.U32.HI R3, RZ, 0x1f, R0 ;  /* 0x0000001fff037819 */ /* 0x000fc80000011600 */
[----:B------:R-:W-:-:S04]  /*1ee80*/  LEA.HI.SX32 R3, R0, R3, 0x1a ;  /* 0x0000000300037211 */ /* 0x000fc800078fd2ff */
[----:B------:R-:W-:-:S04]  /*1ee90*/  VIMNMX R4, RZ, R3, !PT ;  /* 0x00000003ff047248 */ /* 0x000fc80007fe0100 */
[----:B------:R-:W-:Y:S01]  /*1eea0*/  ISETP.GT.AND P0, PT, R2, R4, PT ;  /* 0x000000040200720c */ /* 0x000fe20003f04270 */
[----:B------:R1:W-:-:S12]  /*1eeb0*/  STL [R1], R4 ;  /* 0x0000000401007387 */ /* 0x0003d80000100800 */
[----:B-1----:R-:W-:Y:S05]  /*1eec0*/  @P0 BRA `(.L_x_11484) ;  /* 0x0000000000440947 */ /* 0x002fea0003800000 */
[----:B0-----:R-:W0:Y:S02]  /*1eed0*/  S2R R2, SR_TID.X ;  /* 0x0000000000027919 */ /* 0x001e240000002100 */
        /* <DEDUP_REMOVED lines=16> */
.L_x_11484:
[----:B------:R-:W1:Y:S01]  /*1efe0*/  S2R R0, SR_CgaCtaId ;  /* 0x0000000000007919 */ /* 0x000e620000008800 */
[----:B------:R-:W-:-:S04]  /*1eff0*/  MOV R29, 0x400 ;  /* 0x00000400001d7802 */ /* 0x000fc80000000f00 */
[----:B-1----:R-:W-:-:S05]  /*1f000*/  LEA R29, R0, R29, 0x18 ;  /* 0x0000001d001d7211 */ /* 0x002fca00078ec0ff */
        /* <DEDUP_REMOVED lines=19> */
.L_x_11486:
[----:B------:R-:W-:Y:S01]  /*1f140*/  VIADD R0, R29, 0x6000 ;  /* 0x000060001d007836 */ /* 0x000fe20000000000 */
[----:B------:R-:W-:-:S04]  /*1f150*/  LOP3.LUT R16, R16, 0xfffffffe, RZ, 0xc0, !PT ;  /* 0xfffffffe10107812 */ /* 0x000fc800078ec0ff */
[----:B------:R-:W-:-:S13]  /*1f160*/  LOP3.LUT P0, RZ, R0, 0x1bf, RZ, 0xc0, !PT ;  /* 0x000001bf00ff7812 */ /* 0x000fda000780c0ff */
[----:B------:R-:W-:Y:S01]  /*1f170*/  @P0 LOP3.LUT R16, R16, 0x1, RZ, 0xfc, !PT ;  /* 0x0000000110100812 */ /* 0x000fe200078efcff */
[----:B------:R-:W-:Y:S06]  /*1f180*/  @!P0 BRA `(.L_x_11487) ;  /* 0x0000000000408947 */ /* 0x000fec0003800000 */
        /* <DEDUP_REMOVED lines=16> */
.L_x_11487:
        /* <DEDUP_REMOVED lines=19> */
.L_x_11488:
[----:B0-----:R-:W-:-:S05]  /*1f3c0*/  VIADD R2, R29, 0x6000 ;  /* 0x000060001d027836 */ /* 0x001fca0000000000 */
        /* <DEDUP_REMOVED lines=18> */
.L_x_11489:
[----:B------:R-:W2:Y:S01]  /*1f4f0*/  LDL.LU R21, [R1+0x20] ;  /* 0x0000200001157983 */ /* 0x000ea20000300800 */
[----:B------:R-:W0:Y:S01]  /*1f500*/  LDC R0, c[0x0][0x428] ;  /* 0x00010a00ff007b82 */ /* 0x000e220000000800 */
[----:B------:R-:W-:Y:S01]  /*1f510*/  ULDC.64 UR4, c[0x0][0x9f8] ;  /* 0x00027e0000047ab9 */ /* 0x000fe20000000a00 */
[----:B------:R-:W1:Y:S01]  /*1f520*/  S2R R20, SR_TID.X ;  /* 0x0000000000147919 */ /* 0x000e620000002100 */
[----:B------:R-:W-:-:S04]  /*1f530*/  ISETP.NE.U32.AND P0, PT, RZ, UR4, PT ;  /* 0x00000004ff007c0c */ /* 0x000fc8000bf05070 */
[----:B------:R-:W-:Y:S01]  /*1f540*/  ISETP.NE.AND.EX P0, PT, RZ, UR5, PT, P0 ;  /* 0x00000005ff007c0c */ /* 0x000fe2000bf05300 */
[----:B------:R-:W-:Y:S01]  /*1f550*/  ULDC.64 UR4, c[0x0][0xa00] ;  /* 0x0002800000047ab9 */ /* 0x000fe20000000a00 */
[----:B0-----:R-:W-:Y:S01]  /*1f560*/  ISETP.NE.AND P1, PT, R0, 0x1, PT ;  /* 0x000000010000780c */ /* 0x001fe20003f25270 */
[----:B------:R-:W-:-:S12]  /*1f570*/  IMAD.MOV.U32 R0, RZ, RZ, R26 ;  /* 0x000000ffff007224 */ /* 0x000fd800078e001a */
[----:B------:R-:W0:Y:S08]  /*1f580*/  @P1 LDC R3, c[0x0][0x42c] ;  /* 0x00010b00ff031b82 */ /* 0x000e300000000800 */
[----:B------:R-:W3:Y:S01]  /*1f590*/  @P1 LDC R2, c[0x0][0x430] ;  /* 0x00010c00ff021b82 */ /* 0x000ee20000000800 */
[----:B0-----:R-:W-:-:S05]  /*1f5a0*/  @P1 IMAD.HI.U32 R3, R26, R3, RZ ;  /* 0x000000031a031227 */ /* 0x001fca00078e00ff */
[----:B---3--:R-:W-:Y:S02]  /*1f5b0*/  @P1 SHF.R.U32.HI R0, RZ, R2, R3 ;  /* 0x00000002ff001219 */ /* 0x008fe40000011603 */
[----:B------:R-:W0:Y:S02]  /*1f5c0*/  @P0 LDC.64 R2, c[0x0][0x9f8] ;  /* 0x00027e00ff020b82 */ /* 0x000e240000000a00 */
[----:B0-----:R-:W-:-:S04]  /*1f5d0*/  @P0 IMAD.WIDE R2, R27, 0x4, R2 ;  /* 0x000000041b020825 */ /* 0x001fc800078e0202 */
[----:B--2---:R-:W-:Y:S01]  /*1f5e0*/  IMAD R25, R25, 0xc0, R21 ;  /* 0x000000c019197824 */ /* 0x004fe200078e0215 */
[----:B-1----:R-:W-:Y:S01]  /*1f5f0*/  LOP3.LUT R21, R20, 0x7f, RZ, 0xc0, !PT ;  /* 0x0000007f14157812 */ /* 0x002fe200078ec0ff */
[----:B------:R-:W-:-:S03]  /*1f600*/  IMAD.MOV.U32 R20, RZ, RZ, R27 ;  /* 0x000000ffff147224 */ /* 0x000fc600078e001b */
[----:B------:R-:W-:-:S03]  /*1f610*/  ISETP.NE.AND P1, PT, R21, RZ, PT ;  /* 0x000000ff1500720c */ /* 0x000fc60003f25270 */
[----:B------:R0:W5:Y:S01]  /*1f620*/  @P0 LDG.E R20, desc[UR44][R2.64] ;  /* 0x0000002c02140981 */ /* 0x000162000c1e1900 */
[----:B------:R-:W-:Y:S02]  /*1f630*/  ISETP.NE.U32.AND P0, PT, RZ, UR4, PT ;  /* 0x00000004ff007c0c */ /* 0x000fe4000bf05070 */
[----:B------:R-:W-:Y:S02]  /*1f640*/  PLOP3.LUT P3, PT, P1, PT, PT, 0x8, 0x0 ;  /* 0x000000000000781c */ /* 0x000fe40000f6e170 */
[----:B------:R-:W-:-:S04]  /*1f650*/  ISETP.NE.AND.EX P2, PT, RZ, UR5, PT, P0 ;  /* 0x00000005ff007c0c */ /* 0x000fc8000bf45300 */
[----:B------:R-:W-:Y:S01]  /*1f660*/  SEL R6, R27, RZ, !P2 ;  /* 0x000000ff1b067207 */ /* 0x000fe20005000000 */
[----:B------:R-:W-:-:S05]  /*1f670*/  VOTEU.ALL UP1, P1 ;  /* 0x00000000003f7886 */ /* 0x000fca0000820000 */
[----:B------:R-:W-:-:S04]  /*1f680*/  @!UP1 UIADD3 UR8, UP0, UR38, 0x270, URZ ;  /* 0x0000027026089890 */ /* 0x000fc8000ff1e03f */
[----:B------:R-:W-:-:S03]  /*1f690*/  @!UP1 UIADD3.X UR9, URZ, UR39, URZ, UP0, !UPT ;  /* 0x000000273f099290 */ /* 0x000fc600087fe43f */
[----:B0-----:R-:W-:-:S09]  /*1f6a0*/  VOTEU.ALL UP0, P1 ;  /* 0x00000000003f7886 */ /* 0x001fd20000800000 */
.L_x_11490:
        /* <DEDUP_REMOVED lines=22> */
.L_x_11601:
[----:B-1----:R-:W-:Y:S02]  /*1f810*/  ISETP.NE.AND P0, PT, R14, RZ, PT ;  /* 0x000000ff0e00720c */ /* 0x002fe40003f05270 */
[----:B------:R-:W-:-:S11]  /*1f820*/  PLOP3.LUT P6, PT, PT, PT, PT, 0x8, 0x0 ;  /* 0x000000000000781c */ /* 0x000fd60003fce170 */
[----:B------:R-:W-:Y:S05]  /*1f830*/  @P0 BRA `(.L_x_11492) ;  /* 0x00000004008c0947 */ /* 0x000fea0003800000 */
[----:B------:R-:W-:-:S03]  /*1f840*/  UMOV UR4, 0xffffffff ;  /* 0xffffffff00047882 */ /* 0x000fc60000000000 */
[----:B------:R-:W-:Y:S05]  /*1f850*/  BRA.DIV UR4, `(.L_x_11493) ;  /* 0x0000003604e07947 */ /* 0x000fea000b800000 */
[----:B------:R-:W-:-:S13]  /*1f860*/  ELECT P6, URZ, PT ;  /* 0x00000000003f782f */ /* 0x000fda00038c0000 */
.L_x_11604:
        /* <DEDUP_REMOVED lines=23> */
.L_x_11495:
[----:B0-----:R-:W-:Y:S01]  /*1f9e0*/  IMAD R5, R19, 0x8, R29 ;  /* 0x0000000813057824 */ /* 0x001fe200078e021d */
[----:B------:R-:W-:Y:S01]  /*1f9f0*/  SHF.L.U32 R4, R23, 0x1f, RZ ;  /* 0x0000001f17047819 */ /* 0x000fe200000006ff */
[----:B------:R-:W0:Y:S03]  /*1fa00*/  S2R R3, SR_TID.X ;  /* 0x0000000000037919 */ /* 0x000e260000002100 */
[----:B------:R-:W1:Y:S01]  /*1fa10*/  SYNCS.PHASECHK.TRANS64.TRYWAIT P2, [R5+URZ+0x13280], R4 ;  /* 0x01328004050075a7 */ /* 0x000e62000804017f */
[----:B0-----:R-:W-:-:S04]  /*1fa20*/  LOP3.LUT R3, R3, 0x7f, RZ, 0xc0, !PT ;  /* 0x0000007f03037812 */ /* 0x001fc800078ec0ff */
[----:B------:R-:W-:Y:S01]  /*1fa30*/  ISETP.NE.AND P0, PT, R3, RZ, PT ;  /* 0x000000ff0300720c */ /* 0x000fe20003f05270 */
[----:B-1----:R-:W-:-:S12]  /*1fa40*/  @!P2 BRA `(.L_x_11496) ;  /* 0x000000340084a947 */ /* 0x002fd80003800000 */
.L_x_11605:
        /* <DEDUP_REMOVED lines=8> */
.L_x_11497:
[----:B------:R-:W2:Y:S01]  /*1fad0*/  LDL R8, [R1+0x4] ;  /* 0x0000040001087983 */ /* 0x000ea20000100800 */
        /* <DEDUP_REMOVED lines=17> */
.L_x_11606:
        /* <DEDUP_REMOVED lines=8> */
.L_x_11499:
        /* <DEDUP_REMOVED lines=14> */
.L_x_11494:
        /* <DEDUP_REMOVED lines=18> */
.L_x_11492:
[----:B-1----:R-:W2:Y:S04]  /*1fe70*/  LDL.LU R4, [R1+0x18] ;  /* 0x0000180001047983 */ /* 0x002ea80000300800 */
[----:B------:R-:W3:Y:S04]  /*1fe80*/  LDL.LU R6, [R1+0xc] ;  /* 0x00000c0001067983 */ /* 0x000ee80000300800 */
[----:B------:R-:W4:Y:S01]  /*1fe90*/  LDL R5, [R1] ;  /* 0x0000000001057983 */ /* 0x000f220000100800 */
[----:B------:R-:W-:Y:S01]  /*1fea0*/  BSSY B0, `(.L_x_11500) ;  /* 0x000000b000007945 */ /* 0x000fe20003800000 */
[----:B--2---:R-:W-:-:S02]  /*1feb0*/  VIADD R4, R4, 0x1 ;  /* 0x0000000104047836 */ /* 0x004fc40000000000 */
[----:B---3--:R-:W-:-:S03]  /*1fec0*/  VIADD R12, R6, 0xfffffffe ;  /* 0xfffffffe060c7836 */ /* 0x008fc60000000000 */
[----:B0-----:R-:W-:Y:S01]  /*1fed0*/  LEA.HI R3, R4, R4, RZ, 0x1 ;  /* 0x0000000404037211 */ /* 0x001fe200078f08ff */
[----:B------:R0:W-:Y:S03]  /*1fee0*/  STL [R1+0x18], R4 ;  /* 0x0000180401007387 */ /* 0x0001e60000100800 */
[----:B------:R-:W-:Y:S02]  /*1fef0*/  LOP3.LUT R3, R3, 0xfffffffe, RZ, 0xc0, !PT ;  /* 0xfffffffe03037812 */ /* 0x000fe400078ec0ff */
[----:B----4-:R-:W-:-:S03]  /*1ff00*/  ISETP.GE.AND P2, PT, R12, R5, PT ;  /* 0x000000050c00720c */ /* 0x010fc60003f46270 */
[----:B------:R-:W-:-:S05]  /*1ff10*/  IMAD.IADD R3, R4, 0x1, -R3 ;  /* 0x0000000104037824 */ /* 0x000fca00078e0a03 */
[----:B0-----:R-:W-:-:S04]  /*1ff20*/  SHF.L.U32 R4, R3, 0x1f, RZ ;  /* 0x0000001f03047819 */ /* 0x001fc800000006ff */
[----:B------:R-:W0:Y:S02]  /*1ff30*/  SYNCS.PHASECHK.TRANS64.TRYWAIT P0, [R29+URZ+0x13220], R4 ;  /* 0x013220041d0075a7 */ /* 0x000e24000800017f */
[----:B0-----:R-:W-:Y:S05]  /*1ff40*/  @!P0 BRA `(.L_x_11501) ;  /* 0x00000030006c8947 */ /* 0x001fea0003800000 */
.L_x_11607:
[----:B------:R-:W-:Y:S05]  /*1ff50*/  BSYNC B0 ;  /* 0x0000000000007941 */ /* 0x000fea0003800000 */
.L_x_11500:
[----:B------:R-:W-:Y:S05]  /*1ff60*/  @!P2 BRA `(.L_x_11502) ;  /* 0x0000000c0028a947 */ /* 0x000fea0003800000 */
[----:B------:R-:W-:Y:S02]  /*1ff70*/  IMAD.MOV.U32 R6, RZ, RZ, R19 ;  /* 0x000000ffff067224 */ /* 0x000fe400078e0013 */
[----:B------:R-:W-:-:S07]  /*1ff80*/  IMAD.MOV.U32 R7, RZ, RZ, R23 ;  /* 0x000000ffff077224 */ /* 0x000fce00078e0017 */
.L_x_11522:
[----:B------:R-:W-:Y:S01]  /*1ff90*/  VIADD R19, R6, 0x1 ;  /* 0x0000000106137836 */ /* 0x000fe20000000000 */
[----:B------:R-:W-:Y:S05]  /*1ffa0*/  YIELD ;  /* 0x0000000000007946 */ /* 0x000fea0003800000 */
[----:B------:R-:W-:Y:S01]  /*1ffb0*/  ISETP.NE.AND P0, PT, R19, 0x2, PT ;  /* 0x000000021300780c */ /* 0x000fe20003f05270 */
[----:B------:R-:W-:Y:S03]  /*1ffc0*/  BSSY B0, `(.L_x_11503) ;  /* 0x0000066000007945 */ /* 0x000fe60003800000 */
[----:B0-----:R-:W-:-:S02]  /*1ffd0*/  SEL R4, RZ, 0x1, P0 ;  /* 0x00000001ff047807 */ /* 0x001fc40000000000 */
        /* <DEDUP_REMOVED lines=25> */
.L_x_11505:
[----:B0-----:R-:W-:Y:S01]  /*20170*/  IMAD R5, R19, 0x8, R29 ;  /* 0x0000000813057824 */ /* 0x001fe200078e021d */
[----:B------:R-:W-:Y:S01]  /*20180*/  SHF.L.U32 R4, R23, 0x1f, RZ ;  /* 0x0000001f17047819 */ /* 0x000fe200000006ff */
[----:B------:R-:W0:Y:S01]  /*20190*/  S2R R3, SR_TID.X ;  /* 0x0000000000037919 */ /* 0x000e220000002100 */
[----:B------:R-:W-:Y:S02]  /*201a0*/  BSSY B1, `(.L_x_11506) ;  /* 0x0000005000017945 */ /* 0x000fe40003800000 */
[----:B------:R-:W1:Y:S01]  /*201b0*/  SYNCS.PHASECHK.TRANS64.TRYWAIT P0, [R5+URZ+0x13280], R4 ;  /* 0x01328004050075a7 */ /* 0x000e62000800017f */
[----:B0-----:R-:W-:-:S04]  /*201c0*/  LOP3.LUT R3, R3, 0x7f, RZ, 0xc0, !PT ;  /* 0x0000007f03037812 */ /* 0x001fc800078ec0ff */
[----:B------:R-:W-:Y:S01]  /*201d0*/  ISETP.NE.AND P2, PT, R3, RZ, PT ;  /* 0x000000ff0300720c */ /* 0x000fe20003f45270 */
[----:B-1----:R-:W-:-:S12]  /*201e0*/  @!P0 BRA `(.L_x_11507) ;  /* 0x0000002c00d88947 */ /* 0x002fd80003800000 */
.L_x_11608:
[----:B------:R-:W-:Y:S05]  /*201f0*/  BSYNC B1 ;  /* 0x0000000000017941 */ /* 0x000fea0003800000 */
.L_x_11506:
        /* <DEDUP_REMOVED lines=9> */
.L_x_11509:
[----:B------:R-:W-:Y:S05]  /*20290*/  BSYNC B1 ;  /* 0x0000000000017941 */ /* 0x000fea0003800000 */
.L_x_11508:
        /* <DEDUP_REMOVED lines=12> */
.L_x_11510:
        /* <DEDUP_REMOVED lines=13> */
.L_x_11609:
[----:B------:R-:W-:Y:S05]  /*20430*/  BSYNC B1 ;  /* 0x0000000000017941 */ /* 0x000fea0003800000 */
.L_x_11511:
        /* <DEDUP_REMOVED lines=11> */
.L_x_11514:
[----:B------:R-:W-:Y:S05]  /*204f0*/  BSYNC B1 ;  /* 0x0000000000017941 */ /* 0x000fea0003800000 */
.L_x_11513:
        /* <DEDUP_REMOVED lines=8> */
.L_x_11515:
        /* <DEDUP_REMOVED lines=10> */
.L_x_11504:
[----:B------:R-:W-:Y:S05]  /*20620*/  BSYNC B0 ;  /* 0x0000000000007941 */ /* 0x000fea0003800000 */
.L_x_11503:
[----:B------:R-:W2:Y:S02]  /*20630*/  LDL R4, [R1+0x24] ;  /* 0x0000240001047983 */ /* 0x000ea40000100800 */
[----:B--2---:R-:W-:-:S13]  /*20640*/  ISETP.NE.AND P0, PT, R4, 0x3, PT ;  /* 0x000000030400780c */ /* 0x004fda0003f05270 */
[----:B------:R-:W-:Y:S05]  /*20650*/  @!P0 BRA `(.L_x_11516) ;  /* 0x0000000000048947 */ /* 0x000fea0003800000 */
[----:B------:R-:W-:Y:S01]  /*20660*/  BPT.TRAP 0x1 ;  /* 0x000000040000795c */ /* 0x000fe20000300000 */
.L_x_11516:
        /* <DEDUP_REMOVED lines=8> */
.L_x_11610:
[----:B------:R-:W-:Y:S05]  /*206f0*/  BSYNC B0 ;  /* 0x0000000000007941 */ /* 0x000fea0003800000 */
.L_x_11517:
[----:B------:R-:W-:Y:S05]  /*20700*/  @!P0 BRA `(.L_x_11519) ;  /* 0x0000000000048947 */ /* 0x000fea0003800000 */
[----:B------:R-:W-:Y:S01]  /*20710*/  BPT.TRAP 0x1 ;  /* 0x000000040000795c */ /* 0x000fe20000300000 */
.L_x_11519:
[----:B0-----:R-:W-:Y:S01]  /*20720*/  SHF.L.U32 R4, R7, 0x1f, RZ ;  /* 0x0000001f07047819 */ /* 0x001fe200000006ff */
[----:B------:R-:W-:-:S03]  /*20730*/  IMAD R3, R6, 0x2800, RZ ;  /* 0x0000280006037824 */ /* 0x000fc600078e02ff */
[----:B------:R-:W0:Y:S02]  /*20740*/  SYNCS.PHASECHK.TRANS64.TRYWAIT P2, [R13+URZ+0x13260], R4 ;  /* 0x013260040d0075a7 */ /* 0x000e24000804017f */
[----:B0-----:R-:W-:Y:S05]  /*20750*/  @!P2 BRA `(.L_x_11520) ;  /* 0x0000002800b8a947 */ /* 0x001fea0003800000 */
.L_x_11611:
        /* <DEDUP_REMOVED lines=64> */
.L_x_11521:
[----:B------:R-:W2:Y:S01]  /*20b60*/  LDL R4, [R1] ;  /* 0x0000000001047983 */ /* 0x000ea20000100800 */
[----:B-1----:R1:W-:Y:S01]  /*20b70*/  SYNCS.ARRIVE.TRANS64.A1T0 RZ, [R13+URZ+0x13250], RZ ;  /* 0x013250ff0dff79a7 */ /* 0x0023e2000810003f */
[----:B0-----:R-:W-:Y:S02]  /*20b80*/  @!P1 VIADD R3, R13, 0x13280 ;  /* 0x000132800d039836 */ /* 0x001fe40000000000 */
[----:B------:R-:W-:Y:S02]  /*20b90*/  IMAD.MOV.U32 R6, RZ, RZ, R19 ;  /* 0x000000ffff067224 */ /* 0x000fe400078e0013 */
[----:B------:R-:W-:Y:S01]  /*20ba0*/  IMAD.MOV.U32 R7, RZ, RZ, R23 ;  /* 0x000000ffff077224 */ /* 0x000fe200078e0017 */
[----:B------:R-:W-:Y:S01]  /*20bb0*/  @!P1 PRMT R3, RZ, 0x654, R3 ;  /* 0x00000654ff039816 */ /* 0x000fe20000000003 */
[----:B------:R-:W-:Y:S06]  /*20bc0*/  BAR.SYNC.DEFER_BLOCKING 0x2, 0x80 ;  /* 0x0082000000007b1d */ /* 0x000fec0000010000 */
[----:B------:R1:W-:Y:S01]  /*20bd0*/  @!P1 SYNCS.ARRIVE.TRANS64.RED.A1T0 RZ, [R3+URZ], RZ ;  /* 0x000000ff03ff99a7 */ /* 0x0003e2000810043f */
[C---:B--2---:R-:W-:Y:S01]  /*20be0*/  ISETP.GT.AND P0, PT, R12.reuse, R4, PT ;  /* 0x000000040c00720c */ /* 0x044fe20003f04270 */
[----:B------:R-:W-:-:S12]  /*20bf0*/  VIADD R12, R12, 0xffffffff ;  /* 0xffffffff0c0c7836 */ /* 0x000fd80000000000 */
[----:B-1----:R-:W-:Y:S05]  /*20c00*/  @P0 BRA `(.L_x_11522) ;  /* 0xfffffff000e00947 */ /* 0x002fea000383ffff */
.L_x_11502:
[----:B------:R-:W2:Y:S01]  /*20c10*/  LDL R3, [R1+0x24] ;  /* 0x0000240001037983 */ /* 0x000ea20000100800 */
[----:B------:R-:W-:Y:S01]  /*20c20*/  BSSY B0, `(.L_x_11523) ;  /* 0x000000f000007945 */ /* 0x000fe20003800000 */
[----:B--2---:R-:W-:-:S03]  /*20c30*/  ISETP.NE.AND P2, PT, R3, 0x3, PT ;  /* 0x000000030300780c */ /* 0x004fc60003f45270 */
[----:B------:R-:W-:Y:S10]  /*20c40*/  @P1 BRA `(.L_x_11524) ;  /* 0x0000000000301947 */ /* 0x000ff40003800000 */
[----:B------:R-:W1:Y:S01]  /*20c50*/  S2R R5, SR_LANEID ;  /* 0x0000000000057919 */ /* 0x000e620000000000 */
[----:B------:R-:W-:Y:S01]  /*20c60*/  VOTEU.ANY UR4, UPT, PT ;  /* 0x0000000000047886 */ /* 0x000fe200038e0100 */
[----:B------:R-:W2:Y:S01]  /*20c70*/  LDC.64 R2, c[0x0][0xc38] ;  /* 0x00030e00ff027b82 */ /* 0x000ea20000000a00 */
[----:B------:R-:W1:Y:S02]  /*20c80*/  FLO.U32 R0, UR4 ;  /* 0x0000000400007d00 */ /* 0x000e6400080e0000 */
[----:B-1----:R-:W-:-:S06]  /*20c90*/  ISETP.EQ.U32.AND P0, PT, R0, R5, PT ;  /* 0x000000050000720c */ /* 0x002fcc0003f02070 */
[----:B------:R-:W2:Y:S07]  /*20ca0*/  POPC R5, UR4 ;  /* 0x0000000400057d09 */ /* 0x000eae0008000000 */
[----:B--2---:R-:W2:Y:S01]  /*20cb0*/  @P0 ATOMG.E.ADD.STRONG.GPU PT, R3, desc[UR44][R2.64], R5 ;  /* 0x00000005020309a8 */ /* 0x004ea200081ee1ec */
[----:B0-----:R-:W0:Y:S02]  /*20cc0*/  S2R R4, SR_LTMASK ;  /* 0x0000000000047919 */ /* 0x001e240000003900 */
[----:B0-----:R-:W-:-:S04]  /*20cd0*/  LOP3.LUT R4, R4, UR4, RZ, 0xc0, !PT ;  /* 0x0000000404047c12 */ /* 0x001fc8000f8ec0ff */
[----:B------:R-:W0:Y:S01]  /*20ce0*/  POPC R7, R4 ;  /* 0x0000000400077309 */ /* 0x000e220000000000 */
[----:B--2---:R-:W0:Y:S02]  /*20cf0*/  SHFL.IDX PT, R0, R3, R0, 0x1f ;  /* 0x00001f0003007589 */ /* 0x004e2400000e0000 */
[----:B0-----:R-:W-:-:S07]  /*20d00*/  IADD3 R24, R0, UR36, R7 ;  /* 0x0000002400187c10 */ /* 0x001fce000fffe007 */
.L_x_11524:
[----:B------:R-:W-:Y:S05]  /*20d10*/  BSYNC B0 ;  /* 0x0000000000007941 */ /* 0x000fea0003800000 */
.L_x_11523:
[----:B------:R-:W-:Y:S05]  /*20d20*/  @!P2 BRA `(.L_x_11525) ;  /* 0x000000000004a947 */ /* 0x000fea0003800000 */
[----:B------:R-:W-:Y:S01]  /*20d30*/  BPT.TRAP 0x1 ;  /* 0x000000040000795c */ /* 0x000fe20000300000 */
.L_x_11525:
[----:B------:R-:W2:Y:S01]  /*20d40*/  LDL R2, [R1+0x8] ;  /* 0x0000080001027983 */ /* 0x000ea20000100800 */
[----:B------:R-:W-:Y:S01]  /*20d50*/  LOP3.LUT R3, R23, 0x1, RZ, 0x3c, !PT ;  /* 0x0000000117037812 */ /* 0x000fe200078e3cff */
[----:B------:R-:W-:Y:S01]  /*20d60*/  IMAD R0, R19, 0x8, R29 ;  /* 0x0000000813007824 */ /* 0x000fe200078e021d */
[----:B------:R-:W-:Y:S02]  /*20d70*/  BSSY B0, `(.L_x_11526) ;  /* 0x0000005000007945 */ /* 0x000fe40003800000 */
[----:B------:R-:W-:-:S04]  /*20d80*/  SHF.L.U32 R3, R3, 0x1f, RZ ;  /* 0x0000001f03037819 */ /* 0x000fc800000006ff */
[----:B------:R-:W1:Y:S01]  /*20d90*/  SYNCS.PHASECHK.TRANS64.TRYWAIT P0, [R0+URZ+0x13270], R3 ;  /* 0x01327003000075a7 */ /* 0x000e62000800017f */
[----:B--2---:R-:W-:Y:S01]  /*20da0*/  ISETP.NE.AND P2, PT, R2, 0x3, PT ;  /* 0x000000030200780c */ /* 0x004fe20003f45270 */
[----:B-1----:R-:W-:-:S12]  /*20db0*/  @!P0 BRA `(.L_x_11527) ;  /* 0x0000002400348947 */ /* 0x002fd80003800000 */
.L_x_11612:
[----:B------:R-:W-:Y:S05]  /*20dc0*/  BSYNC B0 ;  /* 0x0000000000007941 */ /* 0x000fea0003800000 */
.L_x_11526:
[----:B------:R-:W-:Y:S05]  /*20dd0*/  @!P2 BRA `(.L_x_11528) ;  /* 0x000000000004a947 */ /* 0x000fea0003800000 */
[----:B------:R-:W-:Y:S01]  /*20de0*/  BPT.TRAP 0x1 ;  /* 0x000000040000795c */ /* 0x000fe20000300000 */
.L_x_11528:
[----:B-1----:R-:W-:-:S04]  /*20df0*/  SHF.L.U32 R3, R23, 0x1f, RZ ;  /* 0x0000001f17037819 */ /* 0x002fc800000006ff */
[----:B------:R-:W1:Y:S02]  /*20e00*/  SYNCS.PHASECHK.TRANS64.TRYWAIT P0, [R0+URZ+0x13260], R3 ;  /* 0x01326003000075a7 */ /* 0x000e64000800017f */
[----:B-1----:R-:W-:Y:S05]  /*20e10*/  @!P0 BRA `(.L_x_11529) ;  /* 0x0000002400308947 */ /* 0x002fea0003800000 */
.L_x_11613:
[----:B------:R-:W-:Y:S01]  /*20e20*/  IMAD R2, R19, 0x2800, RZ ;  /* 0x0000280013027824 */ /* 0x000fe200078e02ff */
[----:B------:R-:W-:Y:S05]  /*20e30*/  WARPSYNC.ALL ;  /* 0x0000000000007948 */ /* 0x000fea0003800000 */
[C---:B0-----:R-:W-:Y:S01]  /*20e40*/  LOP3.LUT R4, R2.reuse, R18, RZ, 0xfc, !PT ;  /* 0x0000001202047212 */ /* 0x041fe200078efcff */
[C---:B------:R-:W-:Y:S01]  /*20e50*/  VIADD R12, R2.reuse, 0x800 ;  /* 0x00000800020c7836 */ /* 0x040fe20000000000 */
[----:B-1----:R-:W-:Y:S01]  /*20e60*/  LOP3.LUT R3, R2, R17, RZ, 0xfc, !PT ;  /* 0x0000001102037212 */ /* 0x002fe200078efcff */
[C---:B------:R-:W-:Y:S02]  /*20e70*/  VIADD R13, R29.reuse, 0x1000 ;  /* 0x000010001d0d7836 */ /* 0x040fe40000000000 */
[----:B------:R-:W-:-:S02]  /*20e80*/  IMAD.IADD R5, R29, 0x1, R4 ;  /* 0x000000011d057824 */ /* 0x000fc400078e0204 */
[----:B------:R-:W-:-:S04]  /*20e90*/  IMAD.IADD R3, R13, 0x1, R3 ;  /* 0x000000010d037824 */ /* 0x000fc800078e0203 */
[----:B------:R-:W0:Y:S02]  /*20ea0*/  LDSM.16.MT88.4 R4, [R5+0x6000] ;  /* 0x006000000504783b */ /* 0x000e240000004200 */
        /* <DEDUP_REMOVED lines=15> */
[----:B------:R-:W-:Y:S01]  /*20fa0*/  PRMT R11, R6, 0x7531, R7 ;  /* 0x00007531060b7816 */ /* 0x000fe20000000007 */
[----:B------:R-:W-:Y:S01]  /*20fb0*/  IMAD.IADD R5, R29, 0x1, R4 ;  /* 0x000000011d057824 */ /* 0x000fe200078e0204 */
[----:B------:R-:W-:-:S03]  /*20fc0*/  LOP3.LUT R3, R3, R17, RZ, 0xfc, !PT ;  /* 0x0000001103037212 */ /* 0x000fc600078efcff */
[----:B------:R0:W-:Y:S02]  /*20fd0*/  STSM.16.M88.4 [R12], R8 ;  /* 0x000000080c007844 */ /* 0x0001e40000000200 */
[----:B------:R-:W-:Y:S02]  /*20fe0*/  IMAD.IADD R3, R13, 0x1, R3 ;  /* 0x000000010d037824 */ /* 0x000fe400078e0203 */
[----:B------:R-:W1:Y:S01]  /*20ff0*/  LDSM.16.MT88.4 R4, [R5+0x6000] ;  /* 0x006000000504783b */ /* 0x000e620000004200 */
[C---:B0-----:R-:W-:Y:S02]  /*21000*/  VIADD R12, R2.reuse, 0x1800 ;  /* 0x00001800020c7836 */ /* 0x041fe40000000000 */
[----:B------:R-:W-:Y:S01]  /*21010*/  VIADD R2, R2, 0x2000 ;  /* 0x0000200002027836 */ /* 0x000fe20000000000 */
[C-C-:B-1----:R-:W-:Y:S02]  /*21020*/  PRMT R8, R4.reuse, 0x6420, R5.reuse ;  /* 0x0000642004087816 */ /* 0x142fe40000000005 */
[----:B------:R-:W-:-:S02]  /*21030*/  PRMT R9, R4, 0x7531, R5 ;  /* 0x0000753104097816 */ /* 0x000fc40000000005 */
        /* <DEDUP_REMOVED lines=31> */
.L_x_11530:
        /* <DEDUP_REMOVED lines=10> */
.L_x_11485:
[----:B------:R-:W-:Y:S05]  /*212d0*/  BSYNC B6 ;  /* 0x0000000000067941 */ /* 0x000fea0003800000 */
.L_x_11483:
[----:B------:R-:W-:-:S13]  /*212e0*/  LOP3.LUT P0, RZ, R16, 0x2, RZ, 0xc0, !PT ;  /* 0x0000000210ff7812 */ /* 0x000fda000780c0ff */
        /* <DEDUP_REMOVED lines=9> */
.L_x_11531:
        /* <DEDUP_REMOVED lines=10> */
[----:B------:R-:W2:Y:S01]  /*21420*/  @!P1 LDG.E R2, desc[UR44][R2.64] ;  /* 0x0000002c02029981 */ /* 0x000ea2000c1e1900 */
[----:B------:R-:W-:Y:S01]  /*21430*/  IMAD.MOV.U32 R25, RZ, RZ, RZ ;  /* 0x000000ffff197224 */ /* 0x000fe200078e00ff */
[C---:B------:R-:W-:Y:S02]  /*21440*/  ISETP.GE.U32.AND P2, PT, R8.reuse, 0x2, PT ;  /* 0x000000020800780c */ /* 0x040fe40003f46070 */
[C---:B------:R-:W-:Y:S01]  /*21450*/  ISETP.GE.U32.AND P3, PT, R8.reuse, 0x4, PT ;  /* 0x000000040800780c */ /* 0x040fe20003f66070 */
[----:B------:R-:W-:Y:S01]  /*21460*/  SHFL.IDX PT, R0, R24, RZ, 0x1f ;  /* 0x00001fff18007589 */ /* 0x000fe200000e0000 */
[C---:B------:R-:W-:Y:S02]  /*21470*/  ISETP.GE.U32.AND P4, PT, R8.reuse, 0x8, PT ;  /* 0x000000080800780c */ /* 0x040fe40003f86070 */
[C---:B------:R-:W-:Y:S01]  /*21480*/  ISETP.GE.U32.AND P5, PT, R8.reuse, 0x10, PT ;  /* 0x000000100800780c */ /* 0x040fe20003fa6070 */
[----:B--2---:R-:W-:Y:S01]  /*21490*/  @!P1 IMAD.MOV.U32 R25, RZ, RZ, R2 ;  /* 0x000000ffff199224 */ /* 0x004fe200078e0002 */
[----:B------:R-:W-:-:S04]  /*214a0*/  ISETP.NE.AND P1, PT, R8, RZ, PT ;  /* 0x000000ff0800720c */ /* 0x000fc80003f25270 */
[----:B------:R-:W0:Y:S02]  /*214b0*/  SHFL.UP PT, R14, R25, 0x1, RZ ;  /* 0x04200000190e7989 */ /* 0x000e2400000e00ff */
[----:B0-----:R-:W-:-:S05]  /*214c0*/  SEL R4, R14, RZ, P1 ;  /* 0x000000ff0e047207 */ /* 0x001fca0000800000 */
[----:B------:R-:W-:-:S05]  /*214d0*/  IMAD.IADD R4, R25, 0x1, R4 ;  /* 0x0000000119047824 */ /* 0x000fca00078e0204 */
        /* <DEDUP_REMOVED lines=14> */
.L_x_11623:
[----:B------:R-:W-:Y:S02]  /*215c0*/  ULDC UR4, c[0x0][0xc10] ;  /* 0x0003040000047ab9 */ /* 0x000fe40000000800 */
[----:B------:R-:W-:-:S04]  /*215d0*/  IMAD.U32 R4, RZ, RZ, UR4 ;  /* 0x00000004ff047e24 */ /* 0x000fc8000f8e00ff */
[----:B-1----:R-:W-:-:S04]  /*215e0*/  IMAD R14, R14, R4, RZ ;  /* 0x000000040e0e7224 */ /* 0x002fc800078e02ff */
[----:B------:R-:W-:-:S05]  /*215f0*/  IMAD.IADD R5, R5, 0x1, R14 ;  /* 0x0000000105057824 */ /* 0x000fca00078e020e */
[----:B------:R-:W-:-:S13]  /*21600*/  ISETP.GT.AND P6, PT, R5, R0, PT ;  /* 0x000000000500720c */ /* 0x000fda0003fc4270 */
[----:B------:R-:W-:Y:S05]  /*21610*/  @P6 BRA `(.L_x_11534) ;  /* 0x00000000009c6947 */ /* 0x000fea0003800000 */
.L_x_11539:
[----:B------:R-:W1:Y:S01]  /*21620*/  LDC R2, c[0x0][0xc14] ;  /* 0x00030500ff027b82 */ /* 0x000e620000000800 */
[----:B------:R-:W-:-:S05]  /*21630*/  VIADD R27, R27, 0x1f ;  /* 0x0000001f1b1b7836 */ /* 0x000fca0000000000 */
[----:B-1----:R-:W-:-:S13]  /*21640*/  ISETP.GE.AND P6, PT, R27, R2, PT ;  /* 0x000000021b00720c */ /* 0x002fda0003fc6270 */
[----:B------:R-:W-:Y:S05]  /*21650*/  @P6 BRA `(.L_x_11535) ;  /* 0x0000000400d06947 */ /* 0x000fea0003800000 */
[----:B0-----:R-:W0:Y:S01]  /*21660*/  S2R R3, SR_TID.X ;  /* 0x0000000000037919 */ /* 0x001e220000002100 */
        /* <DEDUP_REMOVED lines=9> */
.L_x_11537:
[----:B------:R-:W-:Y:S05]  /*21700*/  BSYNC B0 ;  /* 0x0000000000007941 */ /* 0x000fea0003800000 */
.L_x_11536:
[----:B------:R-:W-:-:S03]  /*21710*/  UMOV UR4, 0xffffffff ;  /* 0xffffffff00047882 */ /* 0x000fc60000000000 */
[----:B------:R-:W-:Y:S05]  /*21720*/  BRA.DIV UR4, `(.L_x_11538) ;  /* 0x0000002204247947 */ /* 0x000fea000b800000 */
[----:B-----5:R-:W1:Y:S02]  /*21730*/  SHFL.UP PT, R14, R25, 0x1, RZ ;  /* 0x04200000190e7989 */ /* 0x020e6400000e00ff */
[----:B-1----:R-:W-:-:S05]  /*21740*/  SEL R14, R14, RZ, P1 ;  /* 0x000000ff0e0e7207 */ /* 0x002fca0000800000 */
        /* <DEDUP_REMOVED lines=14> */
.L_x_11631:
[----:B------:R-:W-:Y:S02]  /*21830*/  ULDC UR4, c[0x0][0xc10] ;  /* 0x0003040000047ab9 */ /* 0x000fe40000000800 */
[----:B------:R-:W-:-:S04]  /*21840*/  IMAD.U32 R4, RZ, RZ, UR4 ;  /* 0x00000004ff047e24 */ /* 0x000fc8000f8e00ff */
[----:B-1----:R-:W-:-:S04]  /*21850*/  IMAD R14, R14, R4, RZ ;  /* 0x000000040e0e7224 */ /* 0x002fc800078e02ff */
[----:B------:R-:W-:-:S05]  /*21860*/  IMAD.IADD R5, R14, 0x1, R5 ;  /* 0x000000010e057824 */ /* 0x000fca00078e0205 */
[----:B------:R-:W-:-:S13]  /*21870*/  ISETP.GT.AND P6, PT, R5, R0, PT ;  /* 0x000000000500720c */ /* 0x000fda0003fc4270 */
[----:B------:R-:W-:Y:S05]  /*21880*/  @!P6 BRA `(.L_x_11539) ;  /* 0xfffffffc0064e947 */ /* 0x000fea000383ffff */
.L_x_11534:
        /* <DEDUP_REMOVED lines=8> */
.L_x_11635:
[----:B------:R-:W-:Y:S01]  /*21910*/  ISETP.NE.AND P0, PT, R2, RZ, PT ;  /* 0x000000ff0200720c */ /* 0x000fe20003f05270 */
[----:B------:R-:W-:-:S12]  /*21920*/  IMAD.MOV.U32 R14, RZ, RZ, RZ ;  /* 0x000000ffff0e7224 */ /* 0x000fd800078e00ff */
[----:B------:R-:W-:Y:S05]  /*21930*/  @!P0 BRA `(.L_x_11541) ;  /* 0x0000000000108947 */ /* 0x000fea0003800000 */
[----:B------:R-:W-:Y:S01]  /*21940*/  UMOV UR4, 0xffffffff ;  /* 0xffffffff00047882 */ /* 0x000fe20000000000 */
[----:B------:R-:W-:Y:S02]  /*21950*/  VIADD R12, R6, 0xffffffff ;  /* 0xffffffff060c7836 */ /* 0x000fe40000000000 */
[----:B------:R-:W-:Y:S05]  /*21960*/  BRA.DIV UR4, `(.L_x_11542) ;  /* 0x0000002204987947 */ /* 0x000fea000b800000 */
[----:B------:R3:W4:Y:S02]  /*21970*/  SHFL.IDX PT, R14, R3, R12, 0x1f ;  /* 0x00001f0c030e7589 */ /* 0x00072400000e0000 */
.L_x_11541:
[----:B0--3--:R-:W0:Y:S01]  /*21980*/  LDC.64 R2, c[0x0][0xc68] ;  /* 0x00031a00ff027b82 */ /* 0x009e220000000a00 */
[----:B------:R-:W-:-:S04]  /*21990*/  IMAD.IADD R27, R6, 0x1, R27 ;  /* 0x00000001061b7824 */ /* 0x000fc800078e021b */
[----:B0-----:R-:W-:-:S05]  /*219a0*/  IMAD.WIDE R2, R27, 0x4, R2 ;  /* 0x000000041b027825 */ /* 0x001fca00078e0202 */
[----:B-1----:R0:W2:Y:S01]  /*219b0*/  LDG.E R6, desc[UR44][R2.64] ;  /* 0x0000002c02067981 */ /* 0x0020a2000c1e1900 */
[----:B----4-:R-:W-:-:S04]  /*219c0*/  IMAD R24, R14, R4, R24 ;  /* 0x000000040e187224 */ /* 0x010fc800078e0218 */
[----:B------:R-:W-:Y:S02]  /*219d0*/  IMAD.IADD R0, R0, 0x1, -R24 ;  /* 0x0000000100007824 */ /* 0x000fe400078e0a18 */
[----:B0-----:R-:W-:Y:S02]  /*219e0*/  IMAD.MOV.U32 R2, RZ, RZ, RZ ;  /* 0x000000ffff027224 */ /* 0x001fe400078e00ff */
[----:B--2---:R-:W-:-:S05]  /*219f0*/  IMAD R5, R25, R6, RZ ;  /* 0x0000000619057224 */ /* 0x004fca00078e02ff */
[----:B------:R-:W-:-:S04]  /*21a00*/  IABS R7, R5 ;  /* 0x0000000500077213 */ /* 0x000fc80000000000 */
[----:B------:R-:W0:Y:S08]  /*21a10*/  I2F.RP R8, R7 ;  /* 0x0000000700087306 */ /* 0x000e300000209400 */
[----:B0-----:R-:W0:Y:S02]  /*21a20*/  MUFU.RCP R8, R8 ;  /* 0x0000000800087308 */ /* 0x001e240000001000 */
[----:B0-----:R-:W-:Y:S01]  /*21a30*/  VIADD R9, R8, 0xffffffe ;  /* 0x0ffffffe08097836 */ /* 0x001fe20000000000 */
[----:B------:R-:W-:-:S05]  /*21a40*/  IABS R8, R5 ;  /* 0x0000000500087213 */ /* 0x000fca0000000000 */
[----:B------:R-:W0:Y:S01]  /*21a50*/  F2I.FTZ.U32.TRUNC.NTZ R3, R9 ;  /* 0x0000000900037305 */ /* 0x000e22000021f000 */
[----:B------:R-:W-:Y:S02]  /*21a60*/  IMAD.MOV R8, RZ, RZ, -R8 ;  /* 0x000000ffff087224 */ /* 0x000fe400078e0a08 */
        /* <DEDUP_REMOVED lines=47> */
[----:B------:R-:W-:Y:S01]  /*21d60*/  IMAD R26, R3, R4, R0 ;  /* 0x00000004031a7224 */ /* 0x000fe200078e0200 */
[----:B------:R-:W-:-:S05]  /*21d70*/  LOP3.LUT R0, RZ, R3, RZ, 0x33, !PT ;  /* 0x00000003ff007212 */ /* 0x000fca00078e33ff */
[----:B------:R-:W-:Y:S01]  /*21d80*/  IMAD.IADD R25, R25, 0x1, R0 ;  /* 0x0000000119197824 */ /* 0x000fe200078e0200 */
[----:B------:R-:W-:Y:S06]  /*21d90*/  BRA `(.L_x_11543) ;  /* 0x00000000001c7947 */ /* 0x000fec0003800000 */
.L_x_11535:
[----:B------:R-:W-:Y:S01]  /*21da0*/  UMOV UR4, URZ ;  /* 0x0000003f00047c82 */ /* 0x000fe20008000000 */
[----:B------:R-:W-:Y:S01]  /*21db0*/  UMOV UR5, URZ ;  /* 0x0000003f00057c82 */ /* 0x000fe20008000000 */
[----:B------:R-:W-:Y:S01]  /*21dc0*/  ULDC UR6, c[0x0][0xc14] ;  /* 0x0003050000067ab9 */ /* 0x000fe20000000800 */
[----:B------:R-:W-:Y:S02]  /*21dd0*/  IMAD.MOV.U32 R24, RZ, RZ, R0 ;  /* 0x000000ffff187224 */ /* 0x000fe400078e0000 */
[----:B------:R-:W-:Y:S02]  /*21de0*/  IMAD.U32 R25, RZ, RZ, UR4 ;  /* 0x00000004ff197e24 */ /* 0x000fe4000f8e00ff */
[----:B------:R-:W-:Y:S02]  /*21df0*/  IMAD.U32 R26, RZ, RZ, UR5 ;  /* 0x00000005ff1a7e24 */ /* 0x000fe4000f8e00ff */
[----:B------:R-:W-:-:S07]  /*21e00*/  IMAD.U32 R27, RZ, RZ, UR6 ;  /* 0x00000006ff1b7e24 */ /* 0x000fce000f8e00ff */
.L_x_11543:
        /* <DEDUP_REMOVED lines=10> */
.L_x_11532:
[----:B------:R-:W-:Y:S02]  /*21eb0*/  ULDC UR4, c[0x0][0xc14] ;  /* 0x0003050000047ab9 */ /* 0x000fe40000000800 */
[----:B-1----:R-:W-:-:S13]  /*21ec0*/  ISETP.GE.AND P0, PT, R27, UR4, PT ;  /* 0x000000041b007c0c */ /* 0x002fda000bf06270 */
[----:B------:R-:W-:Y:S05]  /*21ed0*/  @!P0 BRA `(.L_x_11544) ;  /* 0xffffffb400888947 */ /* 0x000fea000383ffff */
[----:B------:R-:W-:Y:S05]  /*21ee0*/  BSYNC B7 ;  /* 0x0000000000077941 */ /* 0x000fea0003800000 */
.L_x_11431:
[----:B0-2---:R-:W2:Y:S01]  /*21ef0*/  LDL.LU R0, [R1+0x18] ;  /* 0x0000180001007983 */ /* 0x005ea20000300800 */
        /* <DEDUP_REMOVED lines=11> */
.L_x_11638:
[----:B------:R-:W-:Y:S05]  /*21fb0*/  BSYNC B0 ;  /* 0x0000000000007941 */ /* 0x000fea0003800000 */
.L_x_11545:
[----:B------:R-:W-:-:S03]  /*21fc0*/  UMOV UR4, 0xffffffff ;  /* 0xffffffff00047882 */ /* 0x000fc60000000000 */
[----:B------:R-:W-:Y:S05]  /*21fd0*/  BRA.DIV UR4, `(.L_x_11547) ;  /* 0x0000001e04347947 */ /* 0x000fea000b800000 */
[----:B0-----:R-:W0:Y:S02]  /*21fe0*/  S2R R0, SR_TID.X ;  /* 0x0000000000007919 */ /* 0x001e240000002100 */
[----:B0-----:R-:W-:-:S04]  /*21ff0*/  SHF.R.U32.HI R0, RZ, 0x5, R0 ;  /* 0x00000005ff007819 */ /* 0x001fc80000011600 */
[----:B------:R-:W-:-:S05]  /*22000*/  LOP3.LUT R0, R0, 0x3, RZ, 0xc0, !PT ;  /* 0x0000000300007812 */ /* 0x000fca00078ec0ff */
[----:B------:R0:W1:Y:S02]  /*22010*/  SHFL.IDX PT, R14, R0, RZ, 0x1f ;  /* 0x00001fff000e7589 */ /* 0x00006400000e0000 */
.L_x_11641:
[----:B-1----:R-:W-:-:S13]  /*22020*/  ISETP.NE.AND P0, PT, R14, RZ, PT ;  /* 0x000000ff0e00720c */ /* 0x002fda0003f05270 */
[----:B------:R-:W-:Y:S05]  /*22030*/  @P0 BRA `(.L_x_11231) ;  /* 0x0000000000a40947 */ /* 0x000fea0003800000 */
[----:B------:R-:W-:-:S03]  /*22040*/  UMOV UR4, 0xffffffff ;  /* 0xffffffff00047882 */ /* 0x000fc60000000000 */
[----:B------:R-:W-:Y:S05]  /*22050*/  BRA.DIV UR4, `(.L_x_11548) ;  /* 0x0000001e04487947 */ /* 0x000fea000b800000 */
[----:B------:R-:W-:-:S13]  /*22060*/  ELECT P6, URZ, PT ;  /* 0x00000000003f782f */ /* 0x000fda00038c0000 */
.L_x_11644:
[----:B------:R-:W-:Y:S05]  /*22070*/  @!P6 BRA `(.L_x_11231) ;  /* 0x000000000094e947 */ /* 0x000fea0003800000 */
[----:B0-----:R-:W2:Y:S02]  /*22080*/  LDL.LU R0, [R1+0x14] ;  /* 0x0000140001007983 */ /* 0x001ea40000300800 */
[----:B--2---:R-:W-:-:S04]  /*22090*/  LOP3.LUT R0, R0, 0x2, RZ, 0xfc, !PT ;  /* 0x0000000200007812 */ /* 0x004fc800078efcff */
[----:B------:R-:W-:-:S13]  /*220a0*/  ISETP.NE.AND P0, PT, R0, 0x3, PT ;  /* 0x000000030000780c */ /* 0x000fda0003f05270 */
[----:B------:R-:W-:Y:S05]  /*220b0*/  @!P0 BRA `(.L_x_11549) ;  /* 0x0000000000048947 */ /* 0x000fea0003800000 */
[----:B------:R-:W-:Y:S01]  /*220c0*/  BPT.TRAP 0x1 ;  /* 0x000000040000795c */ /* 0x000fe20000300000 */
.L_x_11549:
        /* <DEDUP_REMOVED lines=12> */
.L_x_11645:
[----:B------:R-:W1:Y:S02]  /*22190*/  SYNCS.PHASECHK.TRANS64.TRYWAIT P1, [R7+URZ], R0 ;  /* 0x00000000070075a7 */ /* 0x000e64000802017f */
[----:B-1----:R-:W-:Y:S05]  /*221a0*/  @!P1 BRA `(.L_x_11551) ;  /* 0x0000001c00289947 */ /* 0x002fea0003800000 */
.L_x_11646:
[----:B------:R-:W-:Y:S05]  /*221b0*/  @!P0 BRA `(.L_x_11552) ;  /* 0x0000000000048947 */ /* 0x000fea0003800000 */
[----:B------:R-:W-:Y:S01]  /*221c0*/  BPT.TRAP 0x1 ;  /* 0x000000040000795c */ /* 0x000fe20000300000 */
.L_x_11552:
[----:B------:R-:W-:-:S04]  /*221d0*/  IMAD R2, R19, 0x8, R8 ;  /* 0x0000000813027824 */ /* 0x000fc800078e0208 */
[----:B------:R-:W2:Y:S02]  /*221e0*/  SYNCS.PHASECHK.TRANS64.TRYWAIT P1, [R2+URZ+0x13260], R3 ;  /* 0x01326003020075a7 */ /* 0x000ea4000802017f */
[----:B--2---:R-:W-:Y:S05]  /*221f0*/  @!P1 BRA `(.L_x_11553) ;  /* 0x0000001c00289947 */ /* 0x004fea0003800000 */
.L_x_11647:
[----:B------:R-:W-:Y:S05]  /*22200*/  @!P0 BRA `(.L_x_11554) ;  /* 0x0000000000048947 */ /* 0x000fea0003800000 */
[----:B------:R-:W-:Y:S01]  /*22210*/  BPT.TRAP 0x1 ;  /* 0x000000040000795c */ /* 0x000fe20000300000 */
.L_x_11554:
[----:B------:R-:W-:-:S04]  /*22220*/  IMAD R5, R5, 0x8, R8 ;  /* 0x0000000805057824 */ /* 0x000fc800078e0208 */
[----:B------:R-:W3:Y:S02]  /*22230*/  SYNCS.PHASECHK.TRANS64.TRYWAIT P1, [R5+URZ+0x13260], R0 ;  /* 0x01326000050075a7 */ /* 0x000ee4000802017f */
[----:B---3--:R-:W-:Y:S05]  /*22240*/  @!P1 BRA `(.L_x_11555) ;  /* 0x0000001c00289947 */ /* 0x008fea0003800000 */
.L_x_11648:
[----:B------:R-:W-:Y:S05]  /*22250*/  @!P0 BRA `(.L_x_11556) ;  /* 0x0000000000048947 */ /* 0x000fea0003800000 */
[----:B------:R-:W-:Y:S01]  /*22260*/  BPT.TRAP 0x1 ;  /* 0x000000040000795c */ /* 0x000fe20000300000 */
.L_x_11556:
[----:B------:R-:W4:Y:S02]  /*22270*/  SYNCS.PHASECHK.TRANS64.TRYWAIT P0, [R2+URZ+0x13280], R3 ;  /* 0x01328003020075a7 */ /* 0x000f24000800017f */
[----:B----4-:R-:W-:Y:S05]  /*22280*/  @!P0 BRA `(.L_x_11557) ;  /* 0x0000001c002c8947 */ /* 0x010fea0003800000 */
.L_x_11558:
[----:B------:R0:W0:Y:S02]  /*22290*/  SYNCS.PHASECHK.TRANS64.TRYWAIT P0, [R5+URZ+0x13280], R0 ;  /* 0x01328000050075a7 */ /* 0x000024000800017f */
[----:B0-----:R-:W-:Y:S05]  /*222a0*/  @!P0 NANOSLEEP.SYNCS 0x989680 ;  /* 0x009896800000895d */ /* 0x001fea0003900000 */
[----:B------:R-:W0:Y:S02]  /*222b0*/  @!P0 SYNCS.PHASECHK.TRANS64 P0, [R5+URZ+0x13280], R0 ;  /* 0x01328000050085a7 */ /* 0x000e24000800007f */
[----:B0-----:R-:W-:Y:S05]  /*222c0*/  @!P0 BRA `(.L_x_11558) ;  /* 0xfffffffc00f08947 */ /* 0x001fea000383ffff */
.L_x_11231:
[----:B------:R-:W-:Y:S05]  /*222d0*/  BSYNC B8 ;  /* 0x0000000000087941 */ /* 0x000fea0003800000 */
.L_x_11228:
[----:B------:R-:W-:Y:S05]  /*222e0*/  EXIT ;  /* 0x000000000000794d */ /* 0x000fea0003800000 */
.L_x_11255:
[----:B0-----:R0:W1:Y:S02]  /*222f0*/  SYNCS.PHASECHK.TRANS64.TRYWAIT P5, [R72+URZ+0x13290], R77 ;  /* 0x0132904d480075a7 */ /* 0x00106400080a017f */
[----:B-1----:R-:W-:Y:S05]  /*22300*/  @!P5 NANOSLEEP.SYNCS 0x989680 ;  /* 0x009896800000d95d */ /* 0x002fea0003900000 */
[----:B------:R-:W1:Y:S02]  /*22310*/  @!P5 SYNCS.PHASECHK.TRANS64 P5, [R72+URZ+0x13290], R77 ;  /* 0x0132904d4800d5a7 */ /* 0x000e6400080a007f */
[----:B-1----:R-:W-:Y:S05]  /*22320*/  @!P5 BRA `(.L_x_11255) ;  /* 0xfffffffc00f0d947 */ /* 0x002fea000383ffff */
[----:B------:R-:W-:Y:S05]  /*22330*/  BRA `(.L_x_11559) ;  /* 0xfffffe0400687947 */ /* 0x000fea000383ffff */
.L_x_11265:
[----:B0-----:R0:W1:Y:S02]  /*22340*/  SYNCS.PHASECHK.TRANS64.TRYWAIT P5, [R72+URZ+0x13290], R77 ;  /* 0x0132904d480075a7 */ /* 0x00106400080a017f */
[----:B-1----:R-:W-:Y:S05]  /*22350*/  @!P5 NANOSLEEP.SYNCS 0x989680 ;  /* 0x009896800000d95d */ /* 0x002fea0003900000 */
[----:B------:R-:W1:Y:S02]  /*22360*/  @!P5 SYNCS.PHASECHK.TRANS64 P5, [R72+URZ+0x13290], R77 ;  /* 0x0132904d4800d5a7 */ /* 0x000e6400080a007f */
[----:B-1----:R-:W-:Y:S05]  /*22370*/  @!P5 BRA `(.L_x_11265) ;  /* 0xfffffffc00f0d947 */ /* 0x002fea000383ffff */
[----:B------:R-:W-:Y:S05]  /*22380*/  BRA `(.L_x_11560) ;  /* 0xfffffe1400bc7947 */ /* 0x000fea000383ffff */
.L_x_11270:
[----:B0-----:R0:W1:Y:S02]  /*22390*/  SYNCS.PHASECHK.TRANS64.TRYWAIT P1, [R72+URZ+0x13290], R77 ;  /* 0x0132904d480075a7 */ /* 0x001064000802017f */
[----:B-1----:R-:W-:Y:S05]  /*223a0*/  @!P1 NANOSLEEP.SYNCS 0x989680 ;  /* 0x009896800000995d */ /* 0x002fea0003900000 */
[----:B------:R-:W1:Y:S02]  /*223b0*/  @!P1 SYNCS.PHASECHK.TRANS64 P1, [R72+URZ+0x13290], R77 ;  /* 0x0132904d480095a7 */ /* 0x000e64000802007f */
[----:B-1----:R-:W-:Y:S05]  /*223c0*/  @!P1 BRA `(.L_x_11270) ;  /* 0xfffffffc00f09947 */ /* 0x002fea000383ffff */
[----:B------:R-:W-:Y:S05]  /*223d0*/  BRA `(.L_x_11561) ;  /* 0xfffffe2400f47947 */ /* 0x000fea000383ffff */
.L_x_11274:
[----:B--2---:R2:W0:Y:S02]  /*223e0*/  SYNCS.PHASECHK.TRANS64.TRYWAIT P0, [R72+URZ+0x132b0], R77 ;  /* 0x0132b04d480075a7 */ /* 0x004424000800017f */
[----:B0-----:R-:W-:Y:S05]  /*223f0*/  @!P0 NANOSLEEP.SYNCS 0x989680 ;  /* 0x009896800000895d */ /* 0x001fea0003900000 */
[----:B------:R-:W0:Y:S02]  /*22400*/  @!P0 SYNCS.PHASECHK.TRANS64 P0, [R72+URZ+0x132b0], R77 ;  /* 0x0132b04d480085a7 */ /* 0x000e24000800007f */
[----:B0-----:R-:W-:Y:S05]  /*22410*/  @!P0 BRA `(.L_x_11274) ;  /* 0xfffffffc00f08947 */ /* 0x001fea000383ffff */
[----:B------:R-:W-:Y:S05]  /*22420*/  BRA `(.L_x_11562) ;  /* 0xfffffe2800687947 */ /* 0x000fea000383ffff */
.L_x_11302:
[----:B------:R-:W-:Y:S01]  /*22430*/  BSSY B1, `(.L_x_11563) ;  /* 0x0000007000017945 */ /* 0x000fe20003800000 */
[----:B------:R-:W-:Y:S02]  /*22440*/  IMAD.MOV.U32 R12, RZ, RZ, RZ ;  /* 0x000000ffff0c7224 */ /* 0x000fe400078e00ff */
[----:B------:R-:W-:Y:S02]  /*22450*/  IMAD.MOV.U32 R11, RZ, RZ, 0x1e1f ;  /* 0x00001e1fff0b7424 */ /* 0x000fe400078e00ff */
[----:B------:R-:W-:-:S07]  /*22460*/  IMAD.MOV.U32 R15, RZ, RZ, -0x1 ;  /* 0xffffffffff0f7424 */ /* 0x000fce00078e00ff */
[----:B-----5:R-:W-:Y:S05]  /*22470*/  WARPSYNC.COLLECTIVE R15, `(.L_x_11564) ;  /* 0x000000000f087348 */ /* 0x020fea0003c00000 */
[----:B------:R0:W1:Y:S02]  /*22480*/  SHFL.IDX P6, R14, R13, R12, R11 ;  /* 0x0000000c0d0e7389 */ /* 0x00006400000c000b */
[----:B01---5:R-:W-:Y:S01]  /*22490*/  ENDCOLLECTIVE ;  /* 0x000000000000791b */ /* 0x023fe20003800000 */
.L_x_11564:
[----:B------:R-:W-:Y:S05]  /*224a0*/  BSYNC B1 ;  /* 0x0000000000017941 */ /* 0x000fea0003800000 */
.L_x_11563:
[----:B------:R-:W-:Y:S05]  /*224b0*/  BRA `(.L_x_11565) ;  /* 0xfffffe3c00fc7947 */ /* 0x000fea000383ffff */
.L_x_11303:
        /* <DEDUP_REMOVED lines=8> */
.L_x_11567:
[----:B------:R-:W-:Y:S05]  /*22540*/  BSYNC B1 ;  /* 0x0000000000017941 */ /* 0x000fea0003800000 */
.L_x_11566:
[----:B------:R-:W-:Y:S05]  /*22550*/  BRA `(.L_x_11568) ;  /* 0xfffffe3c00dc7947 */ /* 0x000fea000383ffff */
.L_x_11304:
        /* <DEDUP_REMOVED lines=8> */
.L_x_11570:
[----:B------:R-:W-:Y:S05]  /*225e0*/  BSYNC B1 ;  /* 0x0000000000017941 */ /* 0x000fea0003800000 */
.L_x_11569:
[----:B------:R-:W-:Y:S05]  /*225f0*/  BRA `(.L_x_11571) ;  /* 0xfffffe3c00bc7947 */ /* 0x000fea000383ffff */
.L_x_11305:
        /* <DEDUP_REMOVED lines=8> */
.L_x_11573:
[----:B------:R-:W-:Y:S05]  /*22680*/  BSYNC B1 ;  /* 0x0000000000017941 */ /* 0x000fea0003800000 */
.L_x_11572:
[----:B------:R-:W-:Y:S05]  /*22690*/  BRA `(.L_x_11574) ;  /* 0xfffffe3c009c7947 */ /* 0x000fea000383ffff */
.L_x_11307:
[----:B0-----:R0:W1:Y:S02]  /*226a0*/  SYNCS.PHASECHK.TRANS64.TRYWAIT P1, [R18+URZ+0x13200], R5 ;  /* 0x01320005120075a7 */ /* 0x001064000802017f */
[----:B-1----:R-:W-:Y:S05]  /*226b0*/  @!P1 NANOSLEEP.SYNCS 0x989680 ;  /* 0x009896800000995d */ /* 0x002fea0003900000 */
[----:B------:R-:W1:Y:S02]  /*226c0*/  @!P1 SYNCS.PHASECHK.TRANS64 P1, [R18+URZ+0x13200], R5 ;  /* 0x01320005120095a7 */ /* 0x000e64000802007f */
[----:B-1----:R-:W-:Y:S05]  /*226d0*/  @!P1 BRA `(.L_x_11307) ;  /* 0xfffffffc00f09947 */ /* 0x002fea000383ffff */
[----:B------:R-:W-:Y:S05]  /*226e0*/  BRA `(.L_x_11575) ;  /* 0xfffffe3c00947947 */ /* 0x000fea000383ffff */
.L_x_11311:
[----:B------:R-:W-:Y:S01]  /*226f0*/  BSSY B1, `(.L_x_11576) ;  /* 0x0000007000017945 */ /* 0x000fe20003800000 */
[----:B------:R-:W-:Y:S02]  /*22700*/  IMAD.MOV.U32 R12, RZ, RZ, RZ ;  /* 0x000000ffff0c7224 */ /* 0x000fe400078e00ff */
[----:B------:R-:W-:Y:S02]  /*22710*/  IMAD.MOV.U32 R11, RZ, RZ, 0x1e1f ;  /* 0x00001e1fff0b7424 */ /* 0x000fe400078e00ff */
[----:B------:R-:W-:-:S07]  /*22720*/  IMAD.MOV.U32 R15, RZ, RZ, -0x1 ;  /* 0xffffffffff0f7424 */ /* 0x000fce00078e00ff */
[----:B-----5:R-:W-:Y:S05]  /*22730*/  WARPSYNC.COLLECTIVE R15, `(.L_x_11577) ;  /* 0x000000000f087348 */ /* 0x020fea0003c00000 */
[----:B------:R0:W1:Y:S02]  /*22740*/  SHFL.IDX P6, R14, R13, R12, R11 ;  /* 0x0000000c0d0e7389 */ /* 0x00006400000c000b */
[----:B01---5:R-:W-:Y:S01]  /*22750*/  ENDCOLLECTIVE ;  /* 0x000000000000791b */ /* 0x023fe20003800000 */
.L_x_11577:
[----:B------:R-:W-:Y:S05]  /*22760*/  BSYNC B1 ;  /* 0x0000000000017941 */ /* 0x000fea0003800000 */
.L_x_11576:
[----:B------:R-:W-:Y:S05]  /*22770*/  BRA `(.L_x_11578) ;  /* 0xfffffe5000947947 */ /* 0x000fea000383ffff */
.L_x_11312:
        /* <DEDUP_REMOVED lines=8> */
.L_x_11580:
[----:B------:R-:W-:Y:S05]  /*22800*/  BSYNC B1 ;  /* 0x0000000000017941 */ /* 0x000fea0003800000 */
.L_x_11579:
[----:B------:R-:W-:Y:S05]  /*22810*/  BRA `(.L_x_11581) ;  /* 0xfffffe5000787947 */ /* 0x000fea000383ffff */
.L_x_11313:
        /* <DEDUP_REMOVED lines=8> */
.L_x_11583:
[----:B------:R-:W-:Y:S05]  /*228a0*/  BSYNC B1 ;  /* 0x0000000000017941 */ /* 0x000fea0003800000 */
.L_x_11582:
[----:B------:R-:W-:Y:S05]  /*228b0*/  BRA `(.L_x_11584) ;  /* 0xfffffe50005c7947 */ /* 0x000fea000383ffff */
.L_x_11314:
        /* <DEDUP_REMOVED lines=8> */
.L_x_11586:
[----:B------:R-:W-:Y:S05]  /*22940*/  BSYNC B1 ;  /* 0x0000000000017941 */ /* 0x000fea0003800000 */
.L_x_11585:
[----:B------:R-:W-:Y:S05]  /*22950*/  BRA `(.L_x_11587) ;  /* 0xfffffe5000407947 */ /* 0x000fea000383ffff */
.L_x_11316:
[----:B0-----:R0:W1:Y:S02]  /*22960*/  SYNCS.PHASECHK.TRANS64.TRYWAIT P1, [R18+URZ+0x13200], R3 ;  /* 0x01320003120075a7 */ /* 0x001064000802017f */
[----:B-1----:R-:W-:Y:S05]  /*22970*/  @!P1 NANOSLEEP.SYNCS 0x989680 ;  /* 0x009896800000995d */ /* 0x002fea0003900000 */
[----:B------:R-:W1:Y:S02]  /*22980*/  @!P1 SYNCS.PHASECHK.TRANS64 P1, [R18+URZ+0x13200], R3 ;  /* 0x01320003120095a7 */ /* 0x000e64000802007f */
[----:B-1----:R-:W-:Y:S05]  /*22990*/  @!P1 BRA `(.L_x_11316) ;  /* 0xfffffffc00f09947 */ /* 0x002fea000383ffff */
[----:B------:R-:W-:Y:S05]  /*229a0*/  BRA `(.L_x_11588) ;  /* 0xfffffe5000407947 */ /* 0x000fea000383ffff */
.L_x_11320:
[----:B--2---:R2:W3:Y:S02]  /*229b0*/  SYNCS.PHASECHK.TRANS64.TRYWAIT P1, [R13+URZ+0x13230], R4 ;  /* 0x013230040d0075a7 */ /* 0x0044e4000802017f */
[----:B---3--:R-:W-:Y:S05]  /*229c0*/  @!P1 NANOSLEEP.SYNCS 0x989680 ;  /* 0x009896800000995d */ /* 0x008fea0003900000 */
[----:B------:R-:W3:Y:S02]  /*229d0*/  @!P1 SYNCS.PHASECHK.TRANS64 P1, [R13+URZ+0x13230], R4 ;  /* 0x013230040d0095a7 */ /* 0x000ee4000802007f */
[----:B---3--:R-:W-:Y:S05]  /*229e0*/  @!P1 BRA `(.L_x_11320) ;  /* 0xfffffffc00f09947 */ /* 0x008fea000383ffff */
[----:B------:R-:W-:Y:S05]  /*229f0*/  BRA `(.L_x_11319) ;  /* 0xfffffe6000947947 */ /* 0x000fea000383ffff */
.L_x_11340:
[----:B0-----:R0:W2:Y:S02]  /*22a00*/  SYNCS.PHASECHK.TRANS64.TRYWAIT P1, [R8+URZ+0x13230], R11 ;  /* 0x0132300b080075a7 */ /* 0x0010a4000802017f */
[----:B--2---:R-:W-:Y:S05]  /*22a10*/  @!P1 NANOSLEEP.SYNCS 0x989680 ;  /* 0x009896800000995d */ /* 0x004fea0003900000 */
[----:B------:R-:W2:Y:S02]  /*22a20*/  @!P1 SYNCS.PHASECHK.TRANS64 P1, [R8+URZ+0x13230], R11 ;  /* 0x0132300b080095a7 */ /* 0x000ea4000802007f */
[----:B--2---:R-:W-:Y:S05]  /*22a30*/  @!P1 BRA `(.L_x_11340) ;  /* 0xfffffffc00f09947 */ /* 0x004fea000383ffff */
[----:B------:R-:W-:Y:S05]  /*22a40*/  BRA `(.L_x_11339) ;  /* 0xfffffea800e07947 */ /* 0x000fea000383ffff */
.L_x_11345:
[----:B-1----:R1:W2:Y:S02]  /*22a50*/  SYNCS.PHASECHK.TRANS64.TRYWAIT P1, [R20+URZ+0x13250], R10 ;  /* 0x0132500a140075a7 */ /* 0x0022a4000802017f */
[----:B--2---:R-:W-:Y:S05]  /*22a60*/  @!P1 NANOSLEEP.SYNCS 0x989680 ;  /* 0x009896800000995d */ /* 0x004fea0003900000 */
[----:B------:R-:W2:Y:S02]  /*22a70*/  @!P1 SYNCS.PHASECHK.TRANS64 P1, [R20+URZ+0x13250], R10 ;  /* 0x0132500a140095a7 */ /* 0x000ea4000802007f */
[----:B--2---:R-:W-:Y:S05]  /*22a80*/  @!P1 BRA `(.L_x_11345) ;  /* 0xfffffffc00f09947 */ /* 0x004fea000383ffff */
[----:B------:R-:W-:Y:S05]  /*22a90*/  BRA `(.L_x_11344) ;  /* 0xfffffeb000507947 */ /* 0x000fea000383ffff */
.L_x_11366:
[----:B-1----:R1:W2:Y:S02]  /*22aa0*/  SYNCS.PHASECHK.TRANS64.TRYWAIT P1, [R3+URZ+0x13230], R14 ;  /* 0x0132300e030075a7 */ /* 0x0022a4000802017f */
[----:B--2---:R-:W-:Y:S05]  /*22ab0*/  @!P1 NANOSLEEP.SYNCS 0x989680 ;  /* 0x009896800000995d */ /* 0x004fea0003900000 */
[----:B------:R-:W2:Y:S02]  /*22ac0*/  @!P1 SYNCS.PHASECHK.TRANS64 P1, [R3+URZ+0x13230], R14 ;  /* 0x0132300e030095a7 */ /* 0x000ea4000802007f */
[----:B--2---:R-:W-:Y:S05]  /*22ad0*/  @!P1 BRA `(.L_x_11366) ;  /* 0xfffffffc00f09947 */ /* 0x004fea000383ffff */
[----:B------:R-:W-:Y:S05]  /*22ae0*/  BRA `(.L_x_11365) ;  /* 0xfffffef800a47947 */ /* 0x000fea000383ffff */
.L_x_11371:
[----:B-1----:R1:W2:Y:S02]  /*22af0*/  SYNCS.PHASECHK.TRANS64.TRYWAIT P1, [R14+URZ+0x13250], R3 ;  /* 0x013250030e0075a7 */ /* 0x0022a4000802017f */
[----:B--2---:R-:W-:Y:S05]  /*22b00*/  @!P1 NANOSLEEP.SYNCS 0x989680 ;  /* 0x009896800000995d */ /* 0x004fea0003900000 */
[----:B------:R-:W2:Y:S02]  /*22b10*/  @!P1 SYNCS.PHASECHK.TRANS64 P1, [R14+URZ+0x13250], R3 ;  /* 0x013250030e0095a7 */ /* 0x000ea4000802007f */
[----:B--2---:R-:W-:Y:S05]  /*22b20*/  @!P1 BRA `(.L_x_11371) ;  /* 0xfffffffc00f09947 */ /* 0x004fea000383ffff */
[----:B------:R-:W-:Y:S05]  /*22b30*/  BRA `(.L_x_11370) ;  /* 0xffffff0000147947 */ /* 0x000fea000383ffff */
.L_x_11380:
[----:B-1----:R1:W2:Y:S02]  /*22b40*/  SYNCS.PHASECHK.TRANS64.TRYWAIT P1, [R3+URZ+0x13230], R14 ;  /* 0x0132300e030075a7 */ /* 0x0022a4000802017f */
[----:B--2---:R-:W-:Y:S05]  /*22b50*/  @!P1 NANOSLEEP.SYNCS 0x989680 ;  /* 0x009896800000995d */ /* 0x004fea0003900000 */
[----:B------:R-:W2:Y:S02]  /*22b60*/  @!P1 SYNCS.PHASECHK.TRANS64 P1, [R3+URZ+0x13230], R14 ;  /* 0x0132300e030095a7 */ /* 0x000ea4000802007f */
[----:B--2---:R-:W-:Y:S05]  /*22b70*/  @!P1 BRA `(.L_x_11380) ;  /* 0xfffffffc00f09947 */ /* 0x004fea000383ffff */
[----:B------:R-:W-:Y:S05]  /*22b80*/  BRA `(.L_x_11379) ;  /* 0xffffff28008c7947 */ /* 0x000fea000383ffff */
.L_x_11385:
[----:B-1----:R1:W2:Y:S02]  /*22b90*/  SYNCS.PHASECHK.TRANS64.TRYWAIT P1, [R14+URZ+0x13250], R9 ;  /* 0x013250090e0075a7 */ /* 0x0022a4000802017f */
[----:B--2---:R-:W-:Y:S05]  /*22ba0*/  @!P1 NANOSLEEP.SYNCS 0x989680 ;  /* 0x009896800000995d */ /* 0x004fea0003900000 */
[----:B------:R-:W2:Y:S02]  /*22bb0*/  @!P1 SYNCS.PHASECHK.TRANS64 P1, [R14+URZ+0x13250], R9 ;  /* 0x013250090e0095a7 */ /* 0x000ea4000802007f */
[----:B--2---:R-:W-:Y:S05]  /*22bc0*/  @!P1 BRA `(.L_x_11385) ;  /* 0xfffffffc00f09947 */ /* 0x004fea000383ffff */
[----:B------:R-:W-:Y:S05]  /*22bd0*/  BRA `(.L_x_11384) ;  /* 0xffffff2c00fc7947 */ /* 0x000fea000383ffff */
.L_x_11400:
[----:B---3--:R3:W4:Y:S02]  /*22be0*/  SYNCS.PHASECHK.TRANS64.TRYWAIT P1, [R13+URZ+0x13250], R0 ;  /* 0x013250000d0075a7 */ /* 0x008724000802017f */
[----:B----4-:R-:W-:Y:S05]  /*22bf0*/  @!P1 NANOSLEEP.SYNCS 0x989680 ;  /* 0x009896800000995d */ /* 0x010fea0003900000 */
[----:B------:R-:W4:Y:S02]  /*22c00*/  @!P1 SYNCS.PHASECHK.TRANS64 P1, [R13+URZ+0x13250], R0 ;  /* 0x013250000d0095a7 */ /* 0x000f24000802007f */
[----:B----4-:R-:W-:Y:S05]  /*22c10*/  @!P1 BRA `(.L_x_11400) ;  /* 0xfffffffc00f09947 */ /* 0x010fea000383ffff */
[----:B------:R-:W-:Y:S05]  /*22c20*/  BRA `(.L_x_11399) ;  /* 0xffffff7400647947 */ /* 0x000fea000383ffff */
.L_x_11445:
        /* <DEDUP_REMOVED lines=11> */
.L_x_11590:
[----:B------:R-:W-:Y:S05]  /*22ce0*/  BSYNC B1 ;  /* 0x0000000000017941 */ /* 0x000fea0003800000 */
.L_x_11589:
[----:B------:R-:W-:Y:S05]  /*22cf0*/  BRA `(.L_x_11591) ;  /* 0xffffffb000887947 */ /* 0x000fea000383ffff */
.L_x_11447:
[----:B------:R-:W-:Y:S01]  /*22d00*/  BSSY B1, `(.L_x_11592) ;  /* 0x0000006000017945 */ /* 0x000fe20003800000 */
[----:B------:R-:W-:-:S07]  /*22d10*/  IMAD.MOV.U32 R15, RZ, RZ, -0x1 ;  /* 0xffffffffff0f7424 */ /* 0x000fce00078e00ff */
[----:B0-----:R-:W-:Y:S05]  /*22d20*/  WARPSYNC.COLLECTIVE R15, `(.L_x_11593) ;  /* 0x000000000f0c7348 */ /* 0x001fea0003c00000 */
[----:B------:R-:W-:Y:S02]  /*22d30*/  ELECT P6, UR62, PT ;  /* 0x00000000003e782f */ /* 0x000fe400038c0000 */
[----:B------:R-:W-:Y:S01]  /*22d40*/  MOV R14, UR62 ;  /* 0x0000003e000e7c02 */ /* 0x000fe20008000f00 */
[----:B0-----:R-:W-:Y:S10]  /*22d50*/  ENDCOLLECTIVE ;  /* 0x000000000000791b */ /* 0x001ff40003800000 */
.L_x_11593:
[----:B------:R-:W-:Y:S05]  /*22d60*/  BSYNC B1 ;  /* 0x0000000000017941 */ /* 0x000fea0003800000 */
.L_x_11592:
[----:B------:R-:W-:Y:S05]  /*22d70*/  BRA `(.L_x_11446) ;  /* 0xffffffb000807947 */ /* 0x000fea000383ffff */
.L_x_11449:
[----:B0-----:R0:W1:Y:S02]  /*22d80*/  SYNCS.PHASECHK.TRANS64.TRYWAIT P0, [R8+URZ+0x13220], R9 ;  /* 0x01322009080075a7 */ /* 0x001064000800017f */
[----:B-1----:R-:W-:Y:S05]  /*22d90*/  @!P0 NANOSLEEP.SYNCS 0x989680 ;  /* 0x009896800000895d */ /* 0x002fea0003900000 */
[----:B------:R-:W1:Y:S02]  /*22da0*/  @!P0 SYNCS.PHASECHK.TRANS64 P0, [R8+URZ+0x13220], R9 ;  /* 0x01322009080085a7 */ /* 0x000e64000800007f */
[----:B-1----:R-:W-:Y:S05]  /*22db0*/  @!P0 BRA `(.L_x_11449) ;  /* 0xfffffffc00f08947 */ /* 0x002fea000383ffff */
[----:B------:R-:W-:Y:S05]  /*22dc0*/  BRA `(.L_x_11594) ;  /* 0xffffffb0009c7947 */ /* 0x000fea000383ffff */
.L_x_11453:
[----:B0-----:R0:W1:Y:S02]  /*22dd0*/  SYNCS.PHASECHK.TRANS64.TRYWAIT P0, [R9+URZ+0x132a0], R10 ;  /* 0x0132a00a090075a7 */ /* 0x001064000800017f */
[----:B-1----:R-:W-:Y:S05]  /*22de0*/  @!P0 NANOSLEEP.SYNCS 0x989680 ;  /* 0x009896800000895d */ /* 0x002fea0003900000 */
[----:B------:R-:W1:Y:S02]  /*22df0*/  @!P0 SYNCS.PHASECHK.TRANS64 P0, [R9+URZ+0x132a0], R10 ;  /* 0x0132a00a090085a7 */ /* 0x000e64000800007f */
[----:B-1----:R-:W-:Y:S05]  /*22e00*/  @!P0 BRA `(.L_x_11453) ;  /* 0xfffffffc00f08947 */ /* 0x002fea000383ffff */
[----:B------:R-:W-:Y:S05]  /*22e10*/  BRA `(.L_x_11595) ;  /* 0xffffffb000b47947 */ /* 0x000fea000383ffff */
.L_x_11458:
[----:B-1----:R1:W2:Y:S02]  /*22e20*/  SYNCS.PHASECHK.TRANS64.TRYWAIT P0, [R9+URZ+0x132c0], R10 ;  /* 0x0132c00a090075a7 */ /* 0x0022a4000800017f */
[----:B--2---:R-:W-:Y:S05]  /*22e30*/  @!P0 NANOSLEEP.SYNCS 0x989680 ;  /* 0x009896800000895d */ /* 0x004fea0003900000 */
[----:B------:R-:W2:Y:S02]  /*22e40*/  @!P0 SYNCS.PHASECHK.TRANS64 P0, [R9+URZ+0x132c0], R10 ;  /* 0x0132c00a090085a7 */ /* 0x000ea4000800007f */
[----:B--2---:R-:W-:Y:S05]  /*22e50*/  @!P0 BRA `(.L_x_11458) ;  /* 0xfffffffc00f08947 */ /* 0x004fea000383ffff */
[----:B------:R-:W-:Y:S05]  /*22e60*/  BRA `(.L_x_11596) ;  /* 0xffffffb400307947 */ /* 0x000fea000383ffff */
.L_x_11465:
[----:B0-----:R0:W1:Y:S02]  /*22e70*/  SYNCS.PHASECHK.TRANS64.TRYWAIT P1, [R9+URZ+0x132a0], R10 ;  /* 0x0132a00a090075a7 */ /* 0x001064000802017f */
[----:B-1----:R-:W-:Y:S05]  /*22e80*/  @!P1 NANOSLEEP.SYNCS 0x989680 ;  /* 0x009896800000995d */ /* 0x002fea0003900000 */
[----:B------:R-:W1:Y:S02]  /*22e90*/  @!P1 SYNCS.PHASECHK.TRANS64 P1, [R9+URZ+0x132a0], R10 ;  /* 0x0132a00a090095a7 */ /* 0x000e64000802007f */
[----:B-1----:R-:W-:Y:S05]  /*22ea0*/  @!P1 BRA `(.L_x_11465) ;  /* 0xfffffffc00f09947 */ /* 0x002fea000383ffff */
[----:B------:R-:W-:Y:S05]  /*22eb0*/  BRA `(.L_x_11597) ;  /* 0xffffffb400ec7947 */ /* 0x000fea000383ffff */
.L_x_11470:
[----:B-1----:R1:W2:Y:S02]  /*22ec0*/  SYNCS.PHASECHK.TRANS64.TRYWAIT P1, [R9+URZ+0x132c0], R10 ;  /* 0x0132c00a090075a7 */ /* 0x0022a4000802017f */
[----:B--2---:R-:W-:Y:S05]  /*22ed0*/  @!P1 NANOSLEEP.SYNCS 0x989680 ;  /* 0x009896800000995d */ /* 0x004fea0003900000 */
[----:B------:R-:W2:Y:S02]  /*22ee0*/  @!P1 SYNCS.PHASECHK.TRANS64 P1, [R9+URZ+0x132c0], R10 ;  /* 0x0132c00a090095a7 */ /* 0x000ea4000802007f */
[----:B--2---:R-:W-:Y:S05]  /*22ef0*/  @!P1 BRA `(.L_x_11470) ;  /* 0xfffffffc00f09947 */ /* 0x004fea000383ffff */
[----:B------:R-:W-:Y:S05]  /*22f00*/  BRA `(.L_x_11598) ;  /* 0xffffffb800647947 */ /* 0x000fea000383ffff */
.L_x_11491:
        /* <DEDUP_REMOVED lines=11> */
.L_x_11600:
[----:B------:R-:W-:Y:S05]  /*22fc0*/  BSYNC B0 ;  /* 0x0000000000007941 */ /* 0x000fea0003800000 */
.L_x_11599:
[----:B------:R-:W-:Y:S05]  /*22fd0*/  BRA `(.L_x_11601) ;  /* 0xffffffc8000c7947 */ /* 0x000fea000383ffff */
.L_x_11493:
[----:B------:R-:W-:Y:S01]  /*22fe0*/  BSSY B0, `(.L_x_11602) ;  /* 0x0000006000007945 */ /* 0x000fe20003800000 */
[----:B------:R-:W-:-:S07]  /*22ff0*/  IMAD.MOV.U32 R15, RZ, RZ, -0x1 ;  /* 0xffffffffff0f7424 */ /* 0x000fce00078e00ff */
[----:B0-----:R-:W-:Y:S05]  /*23000*/  WARPSYNC.COLLECTIVE R15, `(.L_x_11603) ;  /* 0x000000000f0c7348 */ /* 0x001fea0003c00000 */
[----:B------:R-:W-:Y:S02]  /*23010*/  ELECT P6, UR62, PT ;  /* 0x00000000003e782f */ /* 0x000fe400038c0000 */
[----:B------:R-:W-:Y:S01]  /*23020*/  MOV R14, UR62 ;  /* 0x0000003e000e7c02 */ /* 0x000fe20008000f00 */
[----:B0-----:R-:W-:Y:S10]  /*23030*/  ENDCOLLECTIVE ;  /* 0x000000000000791b */ /* 0x001ff40003800000 */
.L_x_11603:
[----:B------:R-:W-:Y:S05]  /*23040*/  BSYNC B0 ;  /* 0x0000000000007941 */ /* 0x000fea0003800000 */
.L_x_11602:
[----:B------:R-:W-:Y:S05]  /*23050*/  BRA `(.L_x_11604) ;  /* 0xffffffc800047947 */ /* 0x000fea000383ffff */
.L_x_11496:
[----:B0-----:R0:W1:Y:S02]  /*23060*/  SYNCS.PHASECHK.TRANS64.TRYWAIT P2, [R5+URZ+0x13280], R4 ;  /* 0x01328004050075a7 */ /* 0x001064000804017f */
[----:B-1----:R-:W-:Y:S05]  /*23070*/  @!P2 NANOSLEEP.SYNCS 0x989680 ;  /* 0x009896800000a95d */ /* 0x002fea0003900000 */
[----:B------:R-:W1:Y:S02]  /*23080*/  @!P2 SYNCS.PHASECHK.TRANS64 P2, [R5+URZ+0x13280], R4 ;  /* 0x013280040500a5a7 */ /* 0x000e64000804007f */
[----:B-1----:R-:W-:Y:S05]  /*23090*/  @!P2 BRA `(.L_x_11496) ;  /* 0xfffffffc00f0a947 */ /* 0x002fea000383ffff */
[----:B------:R-:W-:Y:S05]  /*230a0*/  BRA `(.L_x_11605) ;  /* 0xffffffc800687947 */ /* 0x000fea000383ffff */
.L_x_11498:
[----:B-1----:R1:W2:Y:S02]  /*230b0*/  SYNCS.PHASECHK.TRANS64.TRYWAIT P2, [R5+URZ+0x13240], R4 ;  /* 0x01324004050075a7 */ /* 0x0022a4000804017f */
[----:B--2---:R-:W-:Y:S05]  /*230c0*/  @!P2 NANOSLEEP.SYNCS 0x989680 ;  /* 0x009896800000a95d */ /* 0x004fea0003900000 */
[----:B------:R-:W2:Y:S02]  /*230d0*/  @!P2 SYNCS.PHASECHK.TRANS64 P2, [R5+URZ+0x13240], R4 ;  /* 0x013240040500a5a7 */ /* 0x000ea4000804007f */
[----:B--2---:R-:W-:Y:S05]  /*230e0*/  @!P2 BRA `(.L_x_11498) ;  /* 0xfffffffc00f0a947 */ /* 0x004fea000383ffff */
[----:B------:R-:W-:Y:S05]  /*230f0*/  BRA `(.L_x_11606) ;  /* 0xffffffc800bc7947 */ /* 0x000fea000383ffff */
.L_x_11501:
[----:B0-----:R0:W1:Y:S02]  /*23100*/  SYNCS.PHASECHK.TRANS64.TRYWAIT P0, [R29+URZ+0x13220], R4 ;  /* 0x013220041d0075a7 */ /* 0x001064000800017f */
[----:B-1----:R-:W-:Y:S05]  /*23110*/  @!P0 NANOSLEEP.SYNCS 0x989680 ;  /* 0x009896800000895d */ /* 0x002fea0003900000 */
[----:B------:R-:W1:Y:S02]  /*23120*/  @!P0 SYNCS.PHASECHK.TRANS64 P0, [R29+URZ+0x13220], R4 ;  /* 0x013220041d0085a7 */ /* 0x000e64000800007f */
[----:B-1----:R-:W-:Y:S05]  /*23130*/  @!P0 BRA `(.L_x_11501) ;  /* 0xfffffffc00f08947 */ /* 0x002fea000383ffff */
[----:B------:R-:W-:Y:S05]  /*23140*/  BRA `(.L_x_11607) ;  /* 0xffffffcc00807947 */ /* 0x000fea000383ffff */
.L_x_11507:
[----:B0-----:R0:W1:Y:S02]  /*23150*/  SYNCS.PHASECHK.TRANS64.TRYWAIT P0, [R5+URZ+0x13280], R4 ;  /* 0x01328004050075a7 */ /* 0x001064000800017f */
[----:B-1----:R-:W-:Y:S05]  /*23160*/  @!P0 NANOSLEEP.SYNCS 0x989680 ;  /* 0x009896800000895d */ /* 0x002fea0003900000 */
[----:B------:R-:W1:Y:S02]  /*23170*/  @!P0 SYNCS.PHASECHK.TRANS64 P0, [R5+URZ+0x13280], R4 ;  /* 0x01328004050085a7 */ /* 0x000e64000800007f */
[----:B-1----:R-:W-:Y:S05]  /*23180*/  @!P0 BRA `(.L_x_11507) ;  /* 0xfffffffc00f08947 */ /* 0x002fea000383ffff */
[----:B------:R-:W-:Y:S05]  /*23190*/  BRA `(.L_x_11608) ;  /* 0xffffffd000147947 */ /* 0x000fea000383ffff */
.L_x_11512:
[----:B-1----:R1:W2:Y:S02]  /*231a0*/  SYNCS.PHASECHK.TRANS64.TRYWAIT P0, [R5+URZ+0x13240], R4 ;  /* 0x01324004050075a7 */ /* 0x0022a4000800017f */
[----:B--2---:R-:W-:Y:S05]  /*231b0*/  @!P0 NANOSLEEP.SYNCS 0x989680 ;  /* 0x009896800000895d */ /* 0x004fea0003900000 */
[----:B------:R-:W2:Y:S02]  /*231c0*/  @!P0 SYNCS.PHASECHK.TRANS64 P0, [R5+URZ+0x13240], R4 ;  /* 0x01324004050085a7 */ /* 0x000ea4000800007f */
[----:B--2---:R-:W-:Y:S05]  /*231d0*/  @!P0 BRA `(.L_x_11512) ;  /* 0xfffffffc00f08947 */ /* 0x004fea000383ffff */
[----:B------:R-:W-:Y:S05]  /*231e0*/  BRA `(.L_x_11609) ;  /* 0xffffffd000907947 */ /* 0x000fea000383ffff */
.L_x_11518:
[----:B0-----:R0:W1:Y:S02]  /*231f0*/  SYNCS.PHASECHK.TRANS64.TRYWAIT P2, [R13+URZ+0x13270], R4 ;  /* 0x013270040d0075a7 */ /* 0x001064000804017f */
[----:B-1----:R-:W-:Y:S05]  /*23200*/  @!P2 NANOSLEEP.SYNCS 0x989680 ;  /* 0x009896800000a95d */ /* 0x002fea0003900000 */
[----:B------:R-:W1:Y:S02]  /*23210*/  @!P2 SYNCS.PHASECHK.TRANS64 P2, [R13+URZ+0x13270], R4 ;  /* 0x013270040d00a5a7 */ /* 0x000e64000804007f */
[----:B-1----:R-:W-:Y:S05]  /*23220*/  @!P2 BRA `(.L_x_11518) ;  /* 0xfffffffc00f0a947 */ /* 0x002fea000383ffff */
[----:B------:R-:W-:Y:S05]  /*23230*/  BRA `(.L_x_11610) ;  /* 0xffffffd4002c7947 */ /* 0x000fea000383ffff */
.L_x_11520:
[----:B0-----:R0:W1:Y:S02]  /*23240*/  SYNCS.PHASECHK.TRANS64.TRYWAIT P2, [R13+URZ+0x13260], R4 ;  /* 0x013260040d0075a7 */ /* 0x001064000804017f */
[----:B-1----:R-:W-:Y:S05]  /*23250*/  @!P2 NANOSLEEP.SYNCS 0x989680 ;  /* 0x009896800000a95d */ /* 0x002fea0003900000 */
[----:B------:R-:W1:Y:S02]  /*23260*/  @!P2 SYNCS.PHASECHK.TRANS64 P2, [R13+URZ+0x13260], R4 ;  /* 0x013260040d00a5a7 */ /* 0x000e64000804007f */
[----:B-1----:R-:W-:Y:S05]  /*23270*/  @!P2 BRA `(.L_x_11520) ;  /* 0xfffffffc00f0a947 */ /* 0x002fea000383ffff */
[----:B------:R-:W-:Y:S05]  /*23280*/  BRA `(.L_x_11611) ;  /* 0xffffffd400347947 */ /* 0x000fea000383ffff */
.L_x_11527:
[----:B-1----:R1:W2:Y:S02]  /*23290*/  SYNCS.PHASECHK.TRANS64.TRYWAIT P0, [R0+URZ+0x13270], R3 ;  /* 0x01327003000075a7 */ /* 0x0022a4000800017f */
[----:B--2---:R-:W-:Y:S05]  /*232a0*/  @!P0 NANOSLEEP.SYNCS 0x989680 ;  /* 0x009896800000895d */ /* 0x004fea0003900000 */
[----:B------:R-:W2:Y:S02]  /*232b0*/  @!P0 SYNCS.PHASECHK.TRANS64 P0, [R0+URZ+0x13270], R3 ;  /* 0x01327003000085a7 */ /* 0x000ea4000800007f */
[----:B--2---:R-:W-:Y:S05]  /*232c0*/  @!P0 BRA `(.L_x_11527) ;  /* 0xfffffffc00f08947 */ /* 0x004fea000383ffff */
[----:B------:R-:W-:Y:S05]  /*232d0*/  BRA `(.L_x_11612) ;  /* 0xffffffd800b87947 */ /* 0x000fea000383ffff */
.L_x_11529:
[----:B-1----:R1:W2:Y:S02]  /*232e0*/  SYNCS.PHASECHK.TRANS64.TRYWAIT P0, [R0+URZ+0x13260], R3 ;  /* 0x01326003000075a7 */ /* 0x0022a4000800017f */
[----:B--2---:R-:W-:Y:S05]  /*232f0*/  @!P0 NANOSLEEP.SYNCS 0x989680 ;  /* 0x009896800000895d */ /* 0x004fea0003900000 */
[----:B------:R-:W2:Y:S02]  /*23300*/  @!P0 SYNCS.PHASECHK.TRANS64 P0, [R0+URZ+0x13260], R3 ;  /* 0x01326003000085a7 */ /* 0x000ea4000800007f */
[----:B--2---:R-:W-:Y:S05]  /*23310*/  @!P0 BRA `(.L_x_11529) ;  /* 0xfffffffc00f08947 */ /* 0x004fea000383ffff */
[----:B------:R-:W-:Y:S05]  /*23320*/  BRA `(.L_x_11613) ;  /* 0xffffffd800bc7947 */ /* 0x000fea000383ffff */
.L_x_11533:
        /* <DEDUP_REMOVED lines=8> */
.L_x_11615:
[----:B------:R-:W-:Y:S05]  /*233b0*/  BSYNC B0 ;  /* 0x0000000000007941 */ /* 0x000fea0003800000 */
.L_x_11614:
        /* <DEDUP_REMOVED lines=9> */
.L_x_11616:
[----:B------:R-:W-:Y:S02]  /*23450*/  ULDC UR4, c[0x0][0xc14] ;  /* 0x0003050000047ab9 */ /* 0x000fe40000000800 */
[----:B------:R-:W-:-:S13]  /*23460*/  ISETP.GE.OR P1, PT, R7, UR4, !P0 ;  /* 0x0000000407007c0c */ /* 0x000fda000c726670 */
[----:B------:R-:W0:Y:S01]  /*23470*/  @!P1 LDC.64 R2, c[0x0][0xc58] ;  /* 0x00031600ff029b82 */ /* 0x000e220000000a00 */
[----:B------:R-:W-:Y:S02]  /*23480*/  IMAD.MOV.U32 R25, RZ, RZ, RZ ;  /* 0x000000ffff197224 */ /* 0x000fe400078e00ff */
[----:B------:R-:W-:Y:S02]  /*23490*/  IMAD.MOV.U32 R11, RZ, RZ, RZ ;  /* 0x000000ffff0b7224 */ /* 0x000fe400078e00ff */
        /* <DEDUP_REMOVED lines=13> */
.L_x_11617:
[----:B------:R-:W-:Y:S01]  /*23570*/  IMAD.MOV.U32 R12, RZ, RZ, 0x2 ;  /* 0x00000002ff0c7424 */ /* 0x000fe200078e00ff */
[----:B------:R-:W-:-:S05]  /*23580*/  SEL R4, R14, RZ, P1 ;  /* 0x000000ff0e047207 */ /* 0x000fca0000800000 */
[----:B------:R-:W-:-:S04]  /*23590*/  IMAD.IADD R4, R25, 0x1, R4 ;  /* 0x0000000119047824 */ /* 0x000fc800078e0204 */
[----:B------:R-:W-:-:S07]  /*235a0*/  IMAD.MOV.U32 R13, RZ, RZ, R4 ;  /* 0x000000ffff0d7224 */ /* 0x000fce00078e0004 */
[----:B------:R-:W-:Y:S05]  /*235b0*/  WARPSYNC.COLLECTIVE R15, `(.L_x_11618) ;  /* 0x000000000f087348 */ /* 0x000fea0003c00000 */
[----:B------:R0:W1:Y:S02]  /*235c0*/  SHFL.UP P6, R14, R13, R12, R11 ;  /* 0x0400000c0d0e7389 */ /* 0x00006400000c000b */
[----:B01----:R-:W-:Y:S01]  /*235d0*/  ENDCOLLECTIVE ;  /* 0x000000000000791b */ /* 0x003fe20003800000 */
.L_x_11618:
[----:B------:R-:W-:Y:S01]  /*235e0*/  IMAD.MOV.U32 R12, RZ, RZ, 0x4 ;  /* 0x00000004ff0c7424 */ /* 0x000fe200078e00ff */
[----:B------:R-:W-:-:S05]  /*235f0*/  SEL R3, R14, RZ, P2 ;  /* 0x000000ff0e037207 */ /* 0x000fca0001000000 */
[----:B------:R-:W-:-:S04]  /*23600*/  IMAD.IADD R6, R4, 0x1, R3 ;  /* 0x0000000104067824 */ /* 0x000fc800078e0203 */
[----:B------:R-:W-:-:S07]  /*23610*/  IMAD.MOV.U32 R13, RZ, RZ, R6 ;  /* 0x000000ffff0d7224 */ /* 0x000fce00078e0006 */
[----:B------:R-:W-:Y:S05]  /*23620*/  WARPSYNC.COLLECTIVE R15, `(.L_x_11619) ;  /* 0x000000000f087348 */ /* 0x000fea0003c00000 */
[----:B------:R0:W1:Y:S02]  /*23630*/  SHFL.UP P6, R14, R13, R12, R11 ;  /* 0x0400000c0d0e7389 */ /* 0x00006400000c000b */
[----:B01----:R-:W-:Y:S01]  /*23640*/  ENDCOLLECTIVE ;  /* 0x000000000000791b */ /* 0x003fe20003800000 */
.L_x_11619:
[----:B------:R-:W-:Y:S01]  /*23650*/  IMAD.MOV.U32 R12, RZ, RZ, 0x8 ;  /* 0x00000008ff0c7424 */ /* 0x000fe200078e00ff */
[----:B------:R-:W-:-:S05]  /*23660*/  SEL R3, R14, RZ, P3 ;  /* 0x000000ff0e037207 */ /* 0x000fca0001800000 */
[----:B------:R-:W-:-:S04]  /*23670*/  IMAD.IADD R2, R6, 0x1, R3 ;  /* 0x0000000106027824 */ /* 0x000fc800078e0203 */
[----:B------:R-:W-:-:S07]  /*23680*/  IMAD.MOV.U32 R13, RZ, RZ, R2 ;  /* 0x000000ffff0d7224 */ /* 0x000fce00078e0002 */
[----:B------:R-:W-:Y:S05]  /*23690*/  WARPSYNC.COLLECTIVE R15, `(.L_x_11620) ;  /* 0x000000000f087348 */ /* 0x000fea0003c00000 */
[----:B------:R0:W1:Y:S02]  /*236a0*/  SHFL.UP P6, R14, R13, R12, R11 ;  /* 0x0400000c0d0e7389 */ /* 0x00006400000c000b */
[----:B01----:R-:W-:Y:S01]  /*236b0*/  ENDCOLLECTIVE ;  /* 0x000000000000791b */ /* 0x003fe20003800000 */
.L_x_11620:
[----:B------:R-:W-:Y:S01]  /*236c0*/  IMAD.MOV.U32 R12, RZ, RZ, 0x10 ;  /* 0x00000010ff0c7424 */ /* 0x000fe200078e00ff */
[----:B------:R-:W-:-:S05]  /*236d0*/  SEL R3, R14, RZ, P4 ;  /* 0x000000ff0e037207 */ /* 0x000fca0002000000 */
[----:B------:R-:W-:-:S04]  /*236e0*/  IMAD.IADD R3, R2, 0x1, R3 ;  /* 0x0000000102037824 */ /* 0x000fc800078e0203 */
[----:B------:R-:W-:-:S07]  /*236f0*/  IMAD.MOV.U32 R13, RZ, RZ, R3 ;  /* 0x000000ffff0d7224 */ /* 0x000fce00078e0003 */
[----:B------:R-:W-:Y:S05]  /*23700*/  WARPSYNC.COLLECTIVE R15, `(.L_x_11621) ;  /* 0x000000000f087348 */ /* 0x000fea0003c00000 */
[----:B------:R0:W1:Y:S02]  /*23710*/  SHFL.UP P6, R14, R13, R12, R11 ;  /* 0x0400000c0d0e7389 */ /* 0x00006400000c000b */
[----:B01----:R-:W-:Y:S01]  /*23720*/  ENDCOLLECTIVE ;  /* 0x000000000000791b */ /* 0x003fe20003800000 */
.L_x_11621:
        /* <DEDUP_REMOVED lines=8> */
.L_x_11622:
[----:B------:R-:W-:Y:S05]  /*237b0*/  BRA `(.L_x_11623) ;  /* 0xffffffdc00807947 */ /* 0x000fea000383ffff */
.L_x_11538:
        /* <DEDUP_REMOVED lines=8> */
.L_x_11625:
[----:B------:R-:W-:Y:S05]  /*23840*/  BSYNC B0 ;  /* 0x0000000000007941 */ /* 0x000fea0003800000 */
.L_x_11624:
        /* <DEDUP_REMOVED lines=8> */
.L_x_11626:
[----:B------:R-:W-:Y:S01]  /*238d0*/  IMAD.MOV.U32 R12, RZ, RZ, 0x4 ;  /* 0x00000004ff0c7424 */ /* 0x000fe200078e00ff */
[----:B------:R-:W-:-:S05]  /*238e0*/  SEL R2, R14, RZ, P2 ;  /* 0x000000ff0e027207 */ /* 0x000fca0001000000 */
[----:B------:R-:W-:-:S04]  /*238f0*/  IMAD.IADD R2, R13, 0x1, R2 ;  /* 0x000000010d027824 */ /* 0x000fc800078e0202 */
[----:B------:R-:W-:-:S07]  /*23900*/  IMAD.MOV.U32 R13, RZ, RZ, R2 ;  /* 0x000000ffff0d7224 */ /* 0x000fce00078e0002 */
[----:B------:R-:W-:Y:S05]  /*23910*/  WARPSYNC.COLLECTIVE R15, `(.L_x_11627) ;  /* 0x000000000f087348 */ /* 0x000fea0003c00000 */
[----:B------:R0:W1:Y:S02]  /*23920*/  SHFL.UP P6, R14, R13, R12, R11 ;  /* 0x0400000c0d0e7389 */ /* 0x00006400000c000b */
[----:B01----:R-:W-:Y:S01]  /*23930*/  ENDCOLLECTIVE ;  /* 0x000000000000791b */ /* 0x003fe20003800000 */
.L_x_11627:
[----:B------:R-:W-:Y:S01]  /*23940*/  IMAD.MOV.U32 R12, RZ, RZ, 0x8 ;  /* 0x00000008ff0c7424 */ /* 0x000fe200078e00ff */
[----:B------:R-:W-:-:S05]  /*23950*/  SEL R3, R14, RZ, P3 ;  /* 0x000000ff0e037207 */ /* 0x000fca0001800000 */
[----:B------:R-:W-:-:S04]  /*23960*/  IMAD.IADD R3, R2, 0x1, R3 ;  /* 0x0000000102037824 */ /* 0x000fc800078e0203 */
[----:B------:R-:W-:-:S07]  /*23970*/  IMAD.MOV.U32 R13, RZ, RZ, R3 ;  /* 0x000000ffff0d7224 */ /* 0x000fce00078e0003 */
[----:B------:R-:W-:Y:S05]  /*23980*/  WARPSYNC.COLLECTIVE R15, `(.L_x_11628) ;  /* 0x000000000f087348 */ /* 0x000fea0003c00000 */
[----:B------:R0:W1:Y:S02]  /*23990*/  SHFL.UP P6, R14, R13, R12, R11 ;  /* 0x0400000c0d0e7389 */ /* 0x00006400000c000b */
[----:B01----:R-:W-:Y:S01]  /*239a0*/  ENDCOLLECTIVE ;  /* 0x000000000000791b */ /* 0x003fe20003800000 */
.L_x_11628:
[----:B------:R-:W-:Y:S01]  /*239b0*/  IMAD.MOV.U32 R12, RZ, RZ, 0x10 ;  /* 0x00000010ff0c7424 */ /* 0x000fe200078e00ff */
[----:B------:R-:W-:-:S05]  /*239c0*/  SEL R4, R14, RZ, P4 ;  /* 0x000000ff0e047207 */ /* 0x000fca0002000000 */
[----:B------:R-:W-:-:S04]  /*239d0*/  IMAD.IADD R4, R3, 0x1, R4 ;  /* 0x0000000103047824 */ /* 0x000fc800078e0204 */
[----:B------:R-:W-:-:S07]  /*239e0*/  IMAD.MOV.U32 R13, RZ, RZ, R4 ;  /* 0x000000ffff0d7224 */ /* 0x000fce00078e0004 */
[----:B------:R-:W-:Y:S05]  /*239f0*/  WARPSYNC.COLLECTIVE R15, `(.L_x_11629) ;  /* 0x000000000f087348 */ /* 0x000fea0003c00000 */
[----:B------:R0:W1:Y:S02]  /*23a00*/  SHFL.UP P6, R14, R13, R12, R11 ;  /* 0x0400000c0d0e7389 */ /* 0x00006400000c000b */
[----:B01----:R-:W-:Y:S01]  /*23a10*/  ENDCOLLECTIVE ;  /* 0x000000000000791b */ /* 0x003fe20003800000 */
.L_x_11629:
        /* <DEDUP_REMOVED lines=8> */
.L_x_11630:
[----:B------:R-:W-:Y:S05]  /*23aa0*/  BRA `(.L_x_11631) ;  /* 0xffffffdc00607947 */ /* 0x000fea000383ffff */
.L_x_11540:
[----:B------:R-:W-:Y:S01]  /*23ab0*/  BSSY B0, `(.L_x_11632) ;  /* 0x0000006000007945 */ /* 0x000fe20003800000 */
[----:B------:R-:W-:Y:S01]  /*23ac0*/  PLOP3.LUT P6, PT, P6, PT, PT, 0x8, 0x0 ;  /* 0x000000000000781c */ /* 0x000fe200037ce170 */
[----:B------:R-:W-:-:S12]  /*23ad0*/  IMAD.MOV.U32 R15, RZ, RZ, -0x1 ;  /* 0xffffffffff0f7424 */ /* 0x000fd800078e00ff */
[----:B0-----:R-:W-:Y:S05]  /*23ae0*/  WARPSYNC.COLLECTIVE R15, `(.L_x_11633) ;  /* 0x000000000f087348 */ /* 0x001fea0003c00000 */
[----:B------:R-:W-:Y:S01]  /*23af0*/  VOTE.ANY R14, PT, P6 ;  /* 0x00000000000e7806 */ /* 0x000fe200030e0100 */
[----:B0-----:R-:W-:Y:S06]  /*23b00*/  ENDCOLLECTIVE ;  /* 0x000000000000791b */ /* 0x001fec0003800000 */
.L_x_11633:
[----:B------:R-:W-:Y:S05]  /*23b10*/  BSYNC B0 ;  /* 0x0000000000007941 */ /* 0x000fea0003800000 */
.L_x_11632:
        /* <DEDUP_REMOVED lines=9> */
.L_x_11634:
[----:B------:R-:W-:Y:S01]  /*23bb0*/  IMAD.MOV.U32 R25, RZ, RZ, R14 ;  /* 0x000000ffff197224 */ /* 0x000fe200078e000e */
[----:B------:R-:W-:Y:S06]  /*23bc0*/  BRA `(.L_x_11635) ;  /* 0xffffffdc00507947 */ /* 0x000fec000383ffff */
.L_x_11542:
[----:B------:R-:W-:Y:S01]  /*23bd0*/  BSSY B0, `(.L_x_11636) ;  /* 0x0000007000007945 */ /* 0x000fe20003800000 */
[----:B------:R-:W-:Y:S02]  /*23be0*/  IMAD.MOV.U32 R13, RZ, RZ, R3 ;  /* 0x000000ffff0d7224 */ /* 0x000fe400078e0003 */
[----:B------:R-:W-:Y:S02]  /*23bf0*/  IMAD.MOV.U32 R11, RZ, RZ, 0x1f ;  /* 0x0000001fff0b7424 */ /* 0x000fe400078e00ff */
[----:B------:R-:W-:-:S07]  /*23c00*/  IMAD.MOV.U32 R15, RZ, RZ, -0x1 ;  /* 0xffffffffff0f7424 */ /* 0x000fce00078e00ff */
[----:B012---:R-:W-:Y:S05]  /*23c10*/  WARPSYNC.COLLECTIVE R15, `(.L_x_11637) ;  /* 0x000000000f087348 */ /* 0x007fea0003c00000 */
[----:B------:R3:W4:Y:S02]  /*23c20*/  SHFL.IDX P6, R14, R13, R12, R11 ;  /* 0x0000000c0d0e7389 */ /* 0x00072400000c000b */
[----:B01234-:R-:W-:Y:S01]  /*23c30*/  ENDCOLLECTIVE ;  /* 0x000000000000791b */ /* 0x01ffe20003800000 */
.L_x_11637:
[----:B------:R-:W-:Y:S05]  /*23c40*/  BSYNC B0 ;  /* 0x0000000000007941 */ /* 0x000fea0003800000 */
.L_x_11636:
[----:B------:R-:W-:Y:S05]  /*23c50*/  BRA `(.L_x_11541) ;  /* 0xffffffdc00487947 */ /* 0x000fea000383ffff */
.L_x_11546:
[----:B0-----:R0:W1:Y:S02]  /*23c60*/  SYNCS.PHASECHK.TRANS64.TRYWAIT P0, [R8+URZ+0x13220], R0 ;  /* 0x01322000080075a7 */ /* 0x001064000800017f */
[----:B-1----:R-:W-:Y:S05]  /*23c70*/  @!P0 NANOSLEEP.SYNCS 0x989680 ;  /* 0x009896800000895d */ /* 0x002fea0003900000 */
[----:B------:R-:W1:Y:S02]  /*23c80*/  @!P0 SYNCS.PHASECHK.TRANS64 P0, [R8+URZ+0x13220], R0 ;  /* 0x01322000080085a7 */ /* 0x000e64000800007f */
[----:B-1----:R-:W-:Y:S05]  /*23c90*/  @!P0 BRA `(.L_x_11546) ;  /* 0xfffffffc00f08947 */ /* 0x002fea000383ffff */
[----:B------:R-:W-:Y:S05]  /*23ca0*/  BRA `(.L_x_11638) ;  /* 0xffffffe000c07947 */ /* 0x000fea000383ffff */
.L_x_11547:
        /* <DEDUP_REMOVED lines=11> */
.L_x_11640:
[----:B------:R-:W-:Y:S05]  /*23d60*/  BSYNC B0 ;  /* 0x0000000000007941 */ /* 0x000fea0003800000 */
.L_x_11639:
[----:B------:R-:W-:Y:S05]  /*23d70*/  BRA `(.L_x_11641) ;  /* 0xffffffe000a87947 */ /* 0x000fea000383ffff */
.L_x_11548:
[----:B------:R-:W-:Y:S01]  /*23d80*/  BSSY B0, `(.L_x_11642) ;  /* 0x0000006000007945 */ /* 0x000fe20003800000 */
[----:B------:R-:W-:-:S07]  /*23d90*/  IMAD.MOV.U32 R15, RZ, RZ, -0x1 ;  /* 0xffffffffff0f7424 */ /* 0x000fce00078e00ff */
[----:B0-----:R-:W-:Y:S05]  /*23da0*/  WARPSYNC.COLLECTIVE R15, `(.L_x_11643) ;  /* 0x000000000f0c7348 */ /* 0x001fea0003c00000 */
[----:B------:R-:W-:Y:S02]  /*23db0*/  ELECT P6, UR62, PT ;  /* 0x00000000003e782f */ /* 0x000fe400038c0000 */
[----:B------:R-:W-:Y:S01]  /*23dc0*/  MOV R14, UR62 ;  /* 0x0000003e000e7c02 */ /* 0x000fe20008000f00 */
[----:B0-----:R-:W-:Y:S10]  /*23dd0*/  ENDCOLLECTIVE ;  /* 0x000000000000791b */ /* 0x001ff40003800000 */
.L_x_11643:
[----:B------:R-:W-:Y:S05]  /*23de0*/  BSYNC B0 ;  /* 0x0000000000007941 */ /* 0x000fea0003800000 */
.L_x_11642:
[----:B------:R-:W-:Y:S05]  /*23df0*/  BRA `(.L_x_11644) ;  /* 0xffffffe0009c7947 */ /* 0x000fea000383ffff */
.L_x_11550:
[----:B0-----:R0:W1:Y:S02]  /*23e00*/  SYNCS.PHASECHK.TRANS64.TRYWAIT P1, [R6+URZ], R3 ;  /* 0x00000003060075a7 */ /* 0x001064000802017f */
[----:B-1----:R-:W-:Y:S05]  /*23e10*/  @!P1 NANOSLEEP.SYNCS 0x989680 ;  /* 0x009896800000995d */ /* 0x002fea0003900000 */
[----:B------:R-:W1:Y:S02]  /*23e20*/  @!P1 SYNCS.PHASECHK.TRANS64 P1, [R6+URZ], R3 ;  /* 0x00000003060095a7 */ /* 0x000e64000802007f */
[----:B-1----:R-:W-:Y:S05]  /*23e30*/  @!P1 BRA `(.L_x_11550) ;  /* 0xfffffffc00f09947 */ /* 0x002fea000383ffff */
[----:B------:R-:W-:Y:S05]  /*23e40*/  BRA `(.L_x_11645) ;  /* 0xffffffe000d07947 */ /* 0x000fea000383ffff */
.L_x_11551:
[----:B-1----:R1:W2:Y:S02]  /*23e50*/  SYNCS.PHASECHK.TRANS64.TRYWAIT P1, [R7+URZ], R0 ;  /* 0x00000000070075a7 */ /* 0x0022a4000802017f */
[----:B--2---:R-:W-:Y:S05]  /*23e60*/  @!P1 NANOSLEEP.SYNCS 0x989680 ;  /* 0x009896800000995d */ /* 0x004fea0003900000 */
[----:B------:R-:W2:Y:S02]  /*23e70*/  @!P1 SYNCS.PHASECHK.TRANS64 P1, [R7+URZ], R0 ;  /* 0x00000000070095a7 */ /* 0x000ea4000802007f */
[----:B--2---:R-:W-:Y:S05]  /*23e80*/  @!P1 BRA `(.L_x_11551) ;  /* 0xfffffffc00f09947 */ /* 0x004fea000383ffff */
[----:B------:R-:W-:Y:S05]  /*23e90*/  BRA `(.L_x_11646) ;  /* 0xffffffe000c47947 */ /* 0x000fea000383ffff */
.L_x_11553:
[----:B--2---:R2:W3:Y:S02]  /*23ea0*/  SYNCS.PHASECHK.TRANS64.TRYWAIT P1, [R2+URZ+0x13260], R3 ;  /* 0x01326003020075a7 */ /* 0x0044e4000802017f */
[----:B---3--:R-:W-:Y:S05]  /*23eb0*/  @!P1 NANOSLEEP.SYNCS 0x989680 ;  /* 0x009896800000995d */ /* 0x008fea0003900000 */
[----:B------:R-:W3:Y:S02]  /*23ec0*/  @!P1 SYNCS.PHASECHK.TRANS64 P1, [R2+URZ+0x13260], R3 ;  /* 0x01326003020095a7 */ /* 0x000ee4000802007f */
[----:B---3--:R-:W-:Y:S05]  /*23ed0*/  @!P1 BRA `(.L_x_11553) ;  /* 0xfffffffc00f09947 */ /* 0x008fea000383ffff */
[----:B------:R-:W-:Y:S05]  /*23ee0*/  BRA `(.L_x_11647) ;  /* 0xffffffe000c47947 */ /* 0x000fea000383ffff */
.L_x_11555:
[----:B---3--:R3:W4:Y:S02]  /*23ef0*/  SYNCS.PHASECHK.TRANS64.TRYWAIT P1, [R5+URZ+0x13260], R0 ;  /* 0x01326000050075a7 */ /* 0x008724000802017f */
[----:B----4-:R-:W-:Y:S05]  /*23f00*/  @!P1 NANOSLEEP.SYNCS 0x989680 ;  /* 0x009896800000995d */ /* 0x010fea0003900000 */
[----:B------:R-:W4:Y:S02]  /*23f10*/  @!P1 SYNCS.PHASECHK.TRANS64 P1, [R5+URZ+0x13260], R0 ;  /* 0x01326000050095a7 */ /* 0x000f24000802007f */
[----:B----4-:R-:W-:Y:S05]  /*23f20*/  @!P1 BRA `(.L_x_11555) ;  /* 0xfffffffc00f09947 */ /* 0x010fea000383ffff */
[----:B------:R-:W-:Y:S05]  /*23f30*/  BRA `(.L_x_11648) ;  /* 0xffffffe000c47947 */ /* 0x000fea000383ffff */
.L_x_11557:
[----:B----4-:R4:W0:Y:S02]  /*23f40*/  SYNCS.PHASECHK.TRANS64.TRYWAIT P0, [R2+URZ+0x13280], R3 ;  /* 0x01328003020075a7 */ /* 0x010824000800017f */
[----:B0-----:R-:W-:Y:S05]  /*23f50*/  @!P0 NANOSLEEP.SYNCS 0x989680 ;  /* 0x009896800000895d */ /* 0x001fea0003900000 */
[----:B------:R-:W0:Y:S02]  /*23f60*/  @!P0 SYNCS.PHASECHK.TRANS64 P0, [R2+URZ+0x13280], R3 ;  /* 0x01328003020085a7 */ /* 0x000e24000800007f */
[----:B0-----:R-:W-:Y:S05]  /*23f70*/  @!P0 BRA `(.L_x_11557) ;  /* 0xfffffffc00f08947 */ /* 0x001fea000383ffff */
[----:B------:R-:W-:Y:S05]  /*23f80*/  BRA `(.L_x_11558) ;  /* 0xffffffe000c07947 */ /* 0x000fea000383ffff */
.L_x_11649:
        /* <DEDUP_REMOVED lines=15> */
.L_x_12376:


//--------------------- .text._ZN7cutlass13device_kernelIN5flash11enable_sm90INS1_16FlashAttnFwdSm90INS1_25CollectiveMainloopFwdSm90ILi2EN4cute5tupleIJNS5_1CILi1EEES8_S8_EEENS6_IJNS7_ILi192EEENS7_ILi160EEENS7_ILi64EEEEEELi64ENS_12float_e4m3_tEfNS_4arch4Sm90ELb1ELb0ELb1ELb0ELb0ELb0ELb0ELb1ELb1ELb0ELb0ELb0EEENS1_21CollectiveEpilogueFwdINS6_IJSA_SC_SB_EEES9_NS_10bfloat16_tESG_Li384ELb0ELb0ELb0ELb1EEENS1_30DynamicPersistentTileSchedulerILi384ELi128ELb0ELb0ELb1EEEEEEEEEvNT_6ParamsE --------------------------
	.section	.text._ZN7cutlass13device_kernelIN5flash11enable_sm90INS1_16FlashAttnFwdSm90INS1_25CollectiveMainloopFwdSm90ILi2EN4cute5tupleIJNS5_1CILi1EEES8_S8_EEENS6_IJNS7_ILi192EEENS7_ILi160EEENS7_ILi64EEEEEELi64ENS_12float_e4m3_tEfNS_4arch4Sm90ELb1ELb0ELb1ELb0ELb0ELb0ELb0ELb1ELb1ELb0ELb0ELb0EEENS1_21CollectiveEpilogueFwdINS6_IJSA_SC_SB_EEES9_NS_10bfloat16_tESG_Li384ELb0ELb0ELb0ELb1EEENS1_30DynamicPersistentTileSchedulerILi384ELi128ELb0ELb0ELb1EEEEEEEEEvNT_6ParamsE,"ax",@progbits
	.align	128
.text._ZN7cutlass13device_kernelIN5flash11enable_sm90INS1_16FlashAttnFwdSm90INS1_25CollectiveMainloopFwdSm90ILi2EN4cute5tupleIJNS5_1CILi1EEES8_S8_EEENS6_IJNS7_ILi192EEENS7_ILi160EEENS7_ILi64EEEEEELi64ENS_12float_e4m3_tEfNS_4arch4Sm90ELb1ELb0ELb1ELb0ELb0ELb0ELb0ELb1ELb1ELb0ELb0ELb0EEENS1_21CollectiveEpilogueFwdINS6_IJSA_SC_SB_EEES9_NS_10bfloat16_tESG_Li384ELb0ELb0ELb0ELb1EEENS1_30DynamicPersistentTileSchedulerILi384ELi128ELb0ELb0ELb1EEEEEEEEEvNT_6ParamsE:
        .type           _ZN7cutlass13device_kernelIN5flash11enable_sm90INS1_16FlashAttnFwdSm90INS1_25CollectiveMainloopFwdSm90ILi2EN4cute5tupleIJNS5_1CILi1EEES8_S8_EEENS6_IJNS7_ILi192EEENS7_ILi160EEENS7_ILi64EEEEEELi64ENS_12float_e4m3_tEfNS_4arch4Sm90ELb1ELb0ELb1ELb0ELb0ELb0ELb0ELb1ELb1ELb0ELb0ELb0EEENS1_21CollectiveEpilogueFwdINS6_IJSA_SC_SB_EEES9_NS_10bfloat16_tESG_Li384ELb0ELb0ELb0ELb1EEENS1_30DynamicPersistentTileSchedulerILi384ELi128ELb0ELb0ELb1EEEEEEEEEvNT_6ParamsE,@function
        .size           _ZN7cutlass13device_kernelIN5flash11enable_sm90INS1_16FlashAttnFwdSm90INS1_25CollectiveMainloopFwdSm90ILi2EN4cute5tupleIJNS5_1CILi1EEES8_S8_EEENS6_IJNS7_ILi192EEENS7_ILi160EEENS7_ILi64EEEEEELi64ENS_12float_e4m3_tEfNS_4arch4Sm90ELb1ELb0ELb1ELb0ELb0ELb0ELb0ELb1ELb1ELb0ELb0ELb0EEENS1_21CollectiveEpilogueFwdINS6_IJSA_SC_SB_EEES9_NS_10bfloat16_tESG_Li384ELb0ELb0ELb0ELb1EEENS1_30DynamicPersistentTileSchedulerILi384ELi128ELb0ELb0ELb1EEEEEEEEEvNT_6ParamsE,(.L_x_12377 - _ZN7cutlass13device_kernelIN5flash11enable_sm90INS1_16FlashAttnFwdSm90INS1_25CollectiveMainloopFwdSm90ILi2EN4cute5tupleIJNS5_1CILi1EEES8_S8_EEENS6_IJNS7_ILi192EEENS7_ILi160EEENS7_ILi64EEEEEELi64ENS_12float_e4m3_tEfNS_4arch4Sm90ELb1ELb0ELb1ELb0ELb0ELb0ELb0ELb1ELb1ELb0ELb0ELb0EEENS1_21CollectiveEpilogueFwdINS6_IJSA_SC_SB_EEES9_NS_10bfloat16_tESG_Li384ELb0ELb0ELb0ELb1EEENS1_30DynamicPersistentTileSchedulerILi384ELi128ELb0ELb0ELb1EEEEEEEEEvNT_6ParamsE)
        .other          _ZN7cutlass13device_kernelIN5flash11enable_sm90INS1_16FlashAttnFwdSm90INS1_25CollectiveMainloopFwdSm90ILi2EN4cute5tupleIJNS5_1CILi1EEES8_S8_EEENS6_IJNS7_ILi192EEENS7_ILi160EEENS7_ILi64EEEEEELi64ENS_12float_e4m3_tEfNS_4arch4Sm90ELb1ELb0ELb1ELb0ELb0ELb0ELb0ELb1ELb1ELb0ELb0ELb0EEENS1_21CollectiveEpilogueFwdINS6_IJSA_SC_SB_EEES9_NS_10bfloat16_tESG_Li384ELb0ELb0ELb0ELb1EEENS1_30DynamicPersistentTileSchedulerILi384ELi128ELb0ELb0ELb1EEEEEEEEEvNT_6ParamsE,@"STO_CUDA_ENTRY STV_DEFAULT"
_ZN7cutlass13device_kernelIN5flash11enable_sm90INS1_16FlashAttnFwdSm90INS1_25CollectiveMainloopFwdSm90ILi2EN4cute5tupleIJNS5_1CILi1EEES8_S8_EEENS6_IJNS7_ILi192EEENS7_ILi160EEENS7_ILi64EEEEEELi64ENS_12float_e4m3_tEfNS_4arch4Sm90ELb1ELb0ELb1ELb0ELb0ELb0ELb0ELb1ELb1ELb0ELb0ELb0EEENS1_21CollectiveEpilogueFwdINS6_IJSA_SC_SB_EEES9_NS_10bfloat16_tESG_Li384ELb0ELb0ELb0ELb1EEENS1_30DynamicPersistentTileSchedulerILi384ELi128ELb0ELb0ELb1EEEEEEEEEvNT_6ParamsE:
        /* <DEDUP_REMOVED lines=23> */
.L_x_11651:
[----:B------:R-:W-:Y:S05]  /*0170*/  BSYNC B0 ;  /* 0x0000000000007941 */ /* 0x000fea0003800000 */
.L_x_11650:
        /* <DEDUP_REMOVED lines=36> */
.L_x_11652:
        /* <DEDUP_REMOVED lines=22> */
.L_x_11653:
        /* <DEDUP_REMOVED lines=18> */
.L_x_11654:
        /* <DEDUP_REMOVED lines=22> */
.L_x_11655:
        /* <DEDUP_REMOVED lines=22> */
.L_x_11656:
[----:B-1----:R-:W-:Y:S01]  /*0900*/  ISETP.NE.AND P0, PT, R2, RZ, PT ;  /* 0x000000ff0200720c */ /* 0x002fe20003f05270 */
[----:B------:R-:W-:Y:S01]  /*0910*/  IMAD.MOV.U32 R26, RZ, RZ, 0x1 ;  /* 0x00000001ff1a7424 */ /* 0x000fe200078e00ff */
[----:B------:R-:W-:Y:S01]  /*0920*/  NOP ;  /* 0x0000000000007918 */ /* 0x000fe20000000000 */
[----:B------:R-:W-:-:S03]  /*0930*/  ULDC.64 UR46, c[0x0][0x208] ;  /* 0x00008200002e7ab9 */ /* 0x000fc60000000a00 */
[----:B------:R-:W-:Y:S01]  /*0940*/  SEL R26, R26, 0x2, !P0 ;  /* 0x000000021a1a7807 */ /* 0x000fe20004000000 */
[----:B---34-:R-:W-:Y:S06]  /*0950*/  BAR.SYNC.DEFER_BLOCKING 0x0 ;  /* 0x0000000000007b1d */ /* 0x018fec0000010000 */
[----:B------:R-:W-:Y:S05]  /*0960*/  @!P0 BRA `(.L_x_11657) ;  /* 0x000000c000b48947 */ /* 0x000fea0003800000 */
.L_x_11658:
[----:B------:R-:W-:-:S08]  /*0970*/  NOP ;  /* 0x0000000000007918 */ /* 0x000fd00000000000 */
[----:B------:R-:W1:Y:S02]  /*0980*/  USETMAXREG.TRY_ALLOC.CTAPOOL UP0, 0xa0 ;  /* 0x000000a0000079c8 */ /* 0x000e640008000600 */
[----:B-1----:R-:W-:-:S13]  /*0990*/  PLOP3.LUT P0, PT, PT, PT, UP0, 0x80, 0x0 ;  /* 0x000000000000781c */ /* 0x002fda0003f0f008 */
[----:B------:R-:W-:Y:S05]  /*09a0*/  @!P0 BRA `(.L_x_11658) ;  /* 0xfffffffc00f08947 */ /* 0x000fea000383ffff */
[----:B--2---:R-:W1:Y:S08]  /*09b0*/  S2UR UR7, SR_CTAID.X ;  /* 0x00000000000779c3 */ /* 0x004e700000002500 */
        /* <DEDUP_REMOVED lines=8> */
[----:B------:R-:W-:Y:S01]  /*0a40*/  LOP3.LUT R16, R26, 0x1, RZ, 0xfc, !PT ;  /* 0x000000011a107812 */ /* 0x000fe200078efcff */
[----:B------:R3:W-:Y:S01]  /*0a50*/  STL [R1], RZ ;  /* 0x000000ff01007387 */ /* 0x0007e20000100800 */
[----:B------:R-:W-:Y:S01]  /*0a60*/  ULDC.64 UR36, c[0x0][0x198] ;  /* 0x0000660000247ab9 */ /* 0x000fe20000000a00 */
[----:B------:R-:W-:-:S03]  /*0a70*/  UMOV UR38, URZ ;  /* 0x0000003f00267c82 */ /* 0x000fc60008000000 */
[----:B------:R-:W4:Y:S01]  /*0a80*/  S2UR UR6, SR_SWINHI ;  /* 0x00000000000679c3 */ /* 0x000f220000002f00 */
[----:B--2---:R-:W-:Y:S01]  /*0a90*/  ULEA UR40, UR39, UR40, 0x18 ;  /* 0x0000002827287291 */ /* 0x004fe2000f8ec03f */
[----:B-1----:R-:W-:-:S06]  /*0aa0*/  VIADD R11, R2, 0xffffff80 ;  /* 0xffffff80020b7836 */ /* 0x002fcc0000000000 */
[----:B------:R-:W-:Y:S01]  /*0ab0*/  UMOV UR4, UR40 ;  /* 0x0000002800047c82 */ /* 0x000fe20008000000 */
[----:B----4-:R-:W-:Y:S01]  /*0ac0*/  UMOV UR5, UR6 ;  /* 0x0000000600057c82 */ /* 0x010fe20008000000 */
        /* <DEDUP_REMOVED lines=25> */
[----:B------:R-:W-:Y:S01]  /*0c60*/  LEA.HI R0, R0, R11, RZ, 0x3 ;  /* 0x0000000b00007211 */ /* 0x000fe200078f18ff */
[----:B------:R-:W-:Y:S01]  /*0c70*/  IMAD.HI R2, R12, 0x55555556, RZ ;  /* 0x555555560c027827 */ /* 0x000fe200078e02ff */
[----:B------:R-:W-:Y:S02]  /*0c80*/  LOP3.LUT R9, R9, 0xfffffff8, RZ, 0xc0, !PT ;  /* 0xfffffff809097812 */ /* 0x000fe400078ec0ff */
[----:B------:R-:W-:Y:S01]  /*0c90*/  SHF.R.S32.HI R6, RZ, 0x5, R6 ;  /* 0x00000005ff067819 */ /* 0x000fe20000011406 */
[----:B------:R-:W-:Y:S01]  /*0ca0*/  IMAD.SHL.U32 R3, R3, 0x8, RZ ;  /* 0x0000000803037824 */ /* 0x000fe200078e00ff */
[----:B------:R-:W-:Y:S01]  /*0cb0*/  LEA.HI R4, R2, R2, RZ, 0x1 ;  /* 0x0000000202047211 */ /* 0x000fe200078f08ff */
[----:B------:R-:W-:Y:S01]  /*0cc0*/  IMAD.IADD R9, R8, 0x1, -R9 ;  /* 0x0000000108097824 */ /* 0x000fe200078e0a09 */
[----:B------:R-:W-:Y:S01]  /*0cd0*/  LOP3.LUT R2, R0, 0x1ffffff8, RZ, 0xc0, !PT ;  /* 0x1ffffff800027812 */ /* 0x000fe200078ec0ff */
[----:B------:R-:W-:Y:S01]  /*0ce0*/  IMAD.WIDE R22, R3, 0x2, R22 ;  /* 0x0000000203167825 */ /* 0x000fe200078e0216 */
[----:B------:R-:W-:-:S02]  /*0cf0*/  LOP3.LUT R17, R7, 0x7ffffffc, RZ, 0xc0, !PT ;  /* 0x7ffffffc07117812 */ /* 0x000fc400078ec0ff */
[----:B------:R-:W-:Y:S01]  /*0d00*/  SHF.R.S32.HI R156, RZ, 0x3, R0 ;  /* 0x00000003ff9c7819 */ /* 0x000fe20000011400 */
[----:B------:R-:W-:Y:S02]  /*0d10*/  IMAD R4, R4, -0x3, R12 ;  /* 0xfffffffd04047824 */ /* 0x000fe400078e020c */
[----:B------:R-:W-:Y:S02]  /*0d20*/  IMAD R9, R6, 0x10, R9 ;  /* 0x0000001006097824 */ /* 0x000fe400078e0209 */
[----:B------:R-:W-:Y:S02]  /*0d30*/  IMAD.IADD R2, R11, 0x1, -R2 ;  /* 0x000000010b027824 */ /* 0x000fe400078e0a02 */
[----:B------:R-:W-:Y:S02]  /*0d40*/  IMAD R18, R4, 0x40, R9 ;  /* 0x0000004004127824 */ /* 0x000fe400078e0209 */
[----:B------:R-:W-:Y:S02]  /*0d50*/  IMAD.SHL.U32 R4, R2, 0x8, RZ ;  /* 0x0000000802047824 */ /* 0x000fe400078e00ff */
[----:B------:R-:W-:-:S02]  /*0d60*/  IMAD.MOV.U32 R2, RZ, RZ, RZ ;  /* 0x000000ffff027224 */ /* 0x000fc400078e00ff */
[----:B------:R-:W-:Y:S01]  /*0d70*/  IMAD.IADD R17, R10, 0x1, -R17 ;  /* 0x000000010a117824 */ /* 0x000fe200078e0a11 */
[----:B------:R-:W-:-:S05]  /*0d80*/  SHF.R.S32.HI R5, RZ, 0x1f, R4 ;  /* 0x0000001fff057819 */ /* 0x000fca0000011404 */
[----:B------:R3:W-:Y:S02]  /*0d90*/  STL.64 [R1+0x8], R4 ;  /* 0x0000080401007387 */ /* 0x0007e40000100a00 */
.L_x_11708:
        /* <DEDUP_REMOVED lines=20> */
.L_x_11659:
[----:B------:R-:W-:Y:S01]  /*0ee0*/  ULDC UR6, c[0x0][0xdc4] ;  /* 0x0003710000067ab9 */ /* 0x000fe20000000800 */
[----:B------:R-:W-:Y:S01]  /*0ef0*/  UMOV UR41, UR7 ;  /* 0x0000000700297c82 */ /* 0x000fe20008000000 */
[----:B------:R-:W-:-:S11]  /*0f00*/  UISETP.NE.AND UP0, UPT, UR6, 0x1, UPT ;  /* 0x000000010600788c */ /* 0x000fd6000bf05270 */
[----:B------:R-:W-:Y:S02]  /*0f10*/  @UP0 ULDC.64 UR10, c[0x0][0xdc8] ;  /* 0x00037200000a0ab9 */ /* 0x000fe40000000a00 */
[----:B------:R-:W-:-:S04]  /*0f20*/  UIMAD.WIDE.U32 UR4, UR7, UR10, URZ ;  /* 0x0000000a070472a5 */ /* 0x000fc8000f8e003f */
[----:B------:R-:W-:-:S04]  /*0f30*/  @UP0 USHF.R.U32.HI UR41, URZ, UR11, UR5 ;  /* 0x0000000b3f290299 */ /* 0x000fc80008011605 */
[----:B------:R-:W-:-:S12]  /*0f40*/  UIMAD UR4, UR41, UR6, URZ ;  /* 0x00000006290472a4 */ /* 0x000fd8000f8e023f */
.L_x_11660:
        /* <DEDUP_REMOVED lines=16> */
[----:B------:R-:W4:Y:S01]  /*1050*/  LDC R0, c[0x0][0x288] ;  /* 0x0000a200ff007b82 */ /* 0x000f220000000800 */
[----:B------:R-:W-:Y:S01]  /*1060*/  UIMAD UR42, UR42, 0xc0, URZ ;  /* 0x000000c02a2a78a4 */ /* 0x000fe2000f8e023f */
        /* <DEDUP_REMOVED lines=15> */
[----:B------:R-:W-:Y:S01]  /*1160*/  UMOV UR44, UR8 ;  /* 0x00000008002c7c82 */ /* 0x000fe20008000000 */
[----:B------:R-:W-:Y:S01]  /*1170*/  @UP1 USHF.R.U32.HI UR44, URZ, UR6, UR5 ;  /* 0x000000063f2c1299 */ /* 0x000fe20008011605 */
[----:B------:R-:W-:Y:S02]  /*1180*/  CS2R R36, SRZ ;  /* 0x0000000000247805 */ /* 0x000fe4000001ff00 */
[----:B------:R-:W-:Y:S02]  /*1190*/  CS2R R58, SRZ ;  /* 0x00000000003a7805 */ /* 0x000fe4000001ff00 */
[----:B------:R-:W-:Y:S01]  /*11a0*/  CS2R R44, SRZ ;  /* 0x00000000002c7805 */ /* 0x000fe2000001ff00 */
[----:B------:R-:W-:Y:S01]  /*11b0*/  UIADD3 UR4, -UR44, URZ, URZ ;  /* 0x0000003f2c047290 */ /* 0x000fe2000fffe13f */
[----:B------:R-:W-:Y:S01]  /*11c0*/  IMAD.MOV.U32 R60, RZ, RZ, RZ ;  /* 0x000000ffff3c7224 */ /* 0x000fe200078e00ff */
[C---:B----4-:R-:W-:Y:S01]  /*11d0*/  IADD3 R3, R41.reuse, 0x15f, -R0 ;  /* 0x0000015f29037810 */ /* 0x050fe20007ffe800 */
[----:B------:R-:W-:Y:S01]  /*11e0*/  VIADD R0, R41, 0x9f ;  /* 0x0000009f29007836 */ /* 0x000fe20000000000 */
[----:B------:R-:W-:-:S03]  /*11f0*/  UIMAD UR43, UR43, UR4, UR8 ;  /* 0x000000042b2b72a4 */ /* 0x000fc6000f8e0208 */
[----:B---3--:R-:W-:Y:S01]  /*1200*/  VIADD R4, R3, UR42 ;  /* 0x0000002a03047c36 */ /* 0x008fe20008000000 */
[----:B------:R-:W1:Y:S01]  /*1210*/  @P0 LDC R7, c[0x0][0x42c] ;  /* 0x00010b00ff070b82 */ /* 0x000e620000000800 */
[----:B------:R-:W-:-:S04]  /*1220*/  IMAD.HI R3, R0, 0x66666667, RZ ;  /* 0x6666666700037827 */ /* 0x000fc800078e02ff */
[----:B------:R-:W-:Y:S01]  /*1230*/  IMAD.HI R5, R4, 0x66666667, RZ ;  /* 0x6666666704057827 */ /* 0x000fe200078e02ff */
[----:B------:R-:W-:Y:S02]  /*1240*/  SHF.R.U32.HI R4, RZ, 0x1f, R3 ;  /* 0x0000001fff047819 */ /* 0x000fe40000011603 */
[----:B------:R-:W2:Y:S01]  /*1250*/  @P0 LDC R9, c[0x0][0x430] ;  /* 0x00010c00ff090b82 */ /* 0x000ea20000000800 */
[----:B------:R-:W-:Y:S01]  /*1260*/  IMAD.U32 R19, RZ, RZ, UR43 ;  /* 0x0000002bff137e24 */ /* 0x000fe2000f8e00ff */
[----:B------:R-:W-:Y:S02]  /*1270*/  SHF.R.U32.HI R6, RZ, 0x1f, R5 ;  /* 0x0000001fff067819 */ /* 0x000fe40000011605 */
[----:B------:R-:W-:Y:S01]  /*1280*/  LEA.HI.SX32 R4, R3, R4, 0x1a ;  /* 0x0000000403047211 */ /* 0x000fe200078fd2ff */
[----:B------:R-:W-:Y:S01]  /*1290*/  IMAD.MOV.U32 R3, RZ, RZ, RZ ;  /* 0x000000ffff037224 */ /* 0x000fe200078e00ff */
[----:B------:R-:W-:-:S04]  /*12a0*/  LEA.HI.SX32 R5, R5, R6, 0x1a ;  /* 0x0000000605057211 */ /* 0x000fc800078fd2ff */
[----:B------:R-:W-:-:S04]  /*12b0*/  VIMNMX R40, R4, R5, PT ;  /* 0x0000000504287248 */ /* 0x000fc80003fe0100 */
[----:B------:R-:W-:Y:S01]  /*12c0*/  ISETP.GE.AND P1, PT, R40, 0x1, PT ;  /* 0x000000012800780c */ /* 0x000fe20003f26270 */
[----:B-1----:R-:W-:Y:S01]  /*12d0*/  @P0 IMAD.HI.U32 R0, R7, UR43, RZ ;  /* 0x0000002b07000c27 */ /* 0x002fe2000f8e00ff */
[----:B------:R-:W-:-:S04]  /*12e0*/  CS2R R6, SRZ ;  /* 0x0000000000067805 */ /* 0x000fc8000001ff00 */
[----:B--2---:R-:W-:Y:S01]  /*12f0*/  @P0 SHF.R.U32.HI R19, RZ, R9, R0 ;  /* 0x00000009ff130219 */ /* 0x004fe20000011600 */
[----:B------:R-:W-:Y:S01]  /*1300*/  IMAD.MOV.U32 R0, RZ, RZ, RZ ;  /* 0x000000ffff007224 */ /* 0x000fe200078e00ff */
[----:B------:R-:W-:Y:S02]  /*1310*/  PLOP3.LUT P0, PT, PT, PT, PT, 0x80, 0x0 ;  /* 0x000000000000781c */ /* 0x000fe40003f0f070 */
[----:B------:R-:W-:-:S03]  /*1320*/  CS2R R8, SRZ ;  /* 0x0000000000087805 */ /* 0x000fc6000001ff00 */
[----:B------:R-:W-:Y:S08]  /*1330*/  @!P1 BRA `(.L_x_11661) ;  /* 0x000000a400b09947 */ /* 0x000ff00003800000 */
        /* <DEDUP_REMOVED lines=33> */
.L_x_11662:
[----:B------:R-:W1:Y:S01]  /*1550*/  LDC.64 R12, c[0x0][0x990] ;  /* 0x00026400ff0c7b82 */ /* 0x000e620000000a00 */
[----:B------:R-:W2:Y:S01]  /*1560*/  LDL R26, [R1] ;  /* 0x00000000011a7983 */ /* 0x000ea20000100800 */
[----:B------:R-:W-:Y:S01]  /*1570*/  IMAD.U32 R5, RZ, RZ, UR44 ;  /* 0x0000002cff057e24 */ /* 0x000fe2000f8e00ff */
[----:B------:R-:W-:-:S05]  /*1580*/  ULDC UR4, c[0x0][0x9d8] ;  /* 0x0002760000047ab9 */ /* 0x000fca0000000800 */
[----:B------:R-:W3:Y:S01]  /*1590*/  LDC.64 R20, c[0x0][0x998] ;  /* 0x00026600ff147b82 */ /* 0x000ee20000000a00 */
[----:B-1----:R-:W-:-:S04]  /*15a0*/  ISETP.NE.U32.AND P0, PT, R12, RZ, PT ;  /* 0x000000ff0c00720c */ /* 0x002fc80003f05070 */
[----:B------:R-:W-:Y:S02]  /*15b0*/  ISETP.NE.AND.EX P0, PT, R13, RZ, PT, P0 ;  /* 0x000000ff0d00720c */ /* 0x000fe40003f05300 */
[----:B---3--:R-:W-:-:S04]  /*15c0*/  ISETP.NE.U32.AND P1, PT, R20, RZ, PT ;  /* 0x000000ff1400720c */ /* 0x008fc80003f25070 */
[----:B------:R-:W-:-:S07]  /*15d0*/  ISETP.NE.AND.EX P1, PT, R21, RZ, PT, P1 ;  /* 0x000000ff1500720c */ /* 0x000fce0003f25310 */
[----:B------:R-:W1:Y:S01]  /*15e0*/  @P0 LDC.64 R8, c[0x0][0x9a8] ;  /* 0x00026a00ff080b82 */ /* 0x000e620000000a00 */
[----:B------:R-:W-:-:S07]  /*15f0*/  @P0 SHF.R.S32.HI R3, RZ, 0x1f, R5 ;  /* 0x0000001fff030819 */ /* 0x000fce0000011405 */
[----:B------:R-:W3:Y:S01]  /*1600*/  @P1 LDC.64 R10, c[0x0][0x9b8] ;  /* 0x00026e00ff0a1b82 */ /* 0x000ee20000000a00 */
[----:B------:R-:W-:-:S07]  /*1610*/  @P1 SHF.R.S32.HI R5, RZ, 0x1f, R5 ;  /* 0x0000001fff051819 */ /* 0x000fce0000011405 */
[----:B------:R-:W4:Y:S08]  /*1620*/  @P1 LDC.64 R24, c[0x0][0x9c0] ;  /* 0x00027000ff181b82 */ /* 0x000f300000000a00 */
[----:B------:R-:W5:Y:S01]  /*1630*/  @P0 LDC.64 R14, c[0x0][0x9b0] ;  /* 0x00026c00ff0e0b82 */ /* 0x000f620000000a00 */
[----:B-1----:R-:W-:Y:S01]  /*1640*/  @P0 IMAD R0, R3, R8, RZ ;  /* 0x0000000803000224 */ /* 0x002fe200078e02ff */
[----:B------:R-:W-:-:S03]  /*1650*/  @P0 SHF.R.S32.HI R3, RZ, 0x1f, R19 ;  /* 0x0000001fff030819 */ /* 0x000fc60000011413 */
[----:B------:R-:W-:Y:S02]  /*1660*/  @P0 IMAD R9, R9, UR44, R0 ;  /* 0x0000002c09090c24 */ /* 0x000fe4000f8e0200 */
[----:B---3--:R-:W-:Y:S02]  /*1670*/  @P1 IMAD R6, R5, R10, RZ ;  /* 0x0000000a05061224 */ /* 0x008fe400078e02ff */
[----:B------:R-:W-:-:S04]  /*1680*/  @P0 IMAD.WIDE.U32 R4, R8, UR44, RZ ;  /* 0x0000002c08040c25 */ /* 0x000fc8000f8e00ff */
[----:B------:R-:W-:Y:S01]  /*1690*/  @P0 IMAD.IADD R5, R5, 0x1, R9 ;  /* 0x0000000105050824 */ /* 0x000fe200078e0209 */
[----:B------:R-:W-:Y:S01]  /*16a0*/  @P1 SHF.R.S32.HI R9, RZ, 0x1f, R19 ;  /* 0x0000001fff091819 */ /* 0x000fe20000011413 */
[----:B------:R-:W-:Y:S02]  /*16b0*/  @P1 IMAD R11, R11, UR44, R6 ;  /* 0x0000002c0b0b1c24 */ /* 0x000fe4000f8e0206 */
[----:B------:R-:W-:-:S04]  /*16c0*/  @P1 IMAD.WIDE.U32 R6, R10, UR44, RZ ;  /* 0x0000002c0a061c25 */ /* 0x000fc8000f8e00ff */
[----:B----4-:R-:W-:Y:S02]  /*16d0*/  @P1 IMAD R8, R9, R24, RZ ;  /* 0x0000001809081224 */ /* 0x010fe400078e02ff */
[-C--:B-----5:R-:W-:Y:S02]  /*16e0*/  @P0 IMAD R0, R3, R14.reuse, RZ ;  /* 0x0000000e03000224 */ /* 0x0a0fe400078e02ff */
[----:B------:R-:W-:Y:S02]  /*16f0*/  @P1 IMAD.IADD R7, R7, 0x1, R11 ;  /* 0x0000000107071824 */ /* 0x000fe400078e020b */
[C---:B------:R-:W-:Y:S02]  /*1700*/  @P1 IMAD R11, R19.reuse, R25, R8 ;  /* 0x00000019130b1224 */ /* 0x040fe400078e0208 */
[C---:B------:R-:W-:Y:S02]  /*1710*/  @P0 IMAD R3, R19.reuse, R15, R0 ;  /* 0x0000000f13030224 */ /* 0x040fe400078e0200 */
[----:B------:R-:W-:-:S04]  /*1720*/  @P0 IMAD.WIDE.U32 R4, R19, R14, R4 ;  /* 0x0000000e13040225 */ /* 0x000fc800078e0004 */
[----:B------:R-:W-:Y:S01]  /*1730*/  @P1 IMAD.WIDE.U32 R8, R19, R24, R6 ;  /* 0x0000001813081225 */ /* 0x000fe200078e0006 */
[----:B------:R-:W-:Y:S02]  /*1740*/  @P0 IADD3 R3, R5, R3, RZ ;  /* 0x0000000305030210 */ /* 0x000fe40007ffe0ff */
[----:B------:R-:W-:Y:S01]  /*1750*/  @P0 LEA R6, P2, R4, R12, 0x2 ;  /* 0x0000000c04060211 */ /* 0x000fe200078410ff */
[----:B------:R-:W-:Y:S01]  /*1760*/  @P1 IMAD.IADD R0, R9, 0x1, R11 ;  /* 0x0000000109001824 */ /* 0x000fe200078e020b */
[----:B------:R-:W-:Y:S02]  /*1770*/  @P1 LEA R10, P3, R8, R20, 0x2 ;  /* 0x00000014080a1211 */ /* 0x000fe400078610ff */
[----:B------:R-:W-:Y:S01]  /*1780*/  @P0 LEA.HI.X R7, R4, R13, R3, 0x2, P2 ;  /* 0x0000000d04070211 */ /* 0x000fe200010f1403 */
[----:B------:R-:W-:Y:S01]  /*1790*/  IMAD.MOV.U32 R3, RZ, RZ, 0x3f800000 ;  /* 0x3f800000ff037424 */ /* 0x000fe200078e00ff */
[----:B------:R-:W-:Y:S01]  /*17a0*/  @P1 LEA.HI.X R11, R8, R21, R0, 0x2, P3 ;  /* 0x00000015080b1211 */ /* 0x000fe200018f1400 */
[----:B------:R-:W-:-:S04]  /*17b0*/  IMAD.MOV.U32 R0, RZ, RZ, 0x3f800000 ;  /* 0x3f800000ff007424 */ /* 0x000fc800078e00ff */
[----:B------:R-:W3:Y:S04]  /*17c0*/  @P0 LDG.E R3, desc[UR46][R6.64] ;  /* 0x0000002e06030981 */ /* 0x000ee8000c1e1900 */
[----:B------:R-:W3:Y:S01]  /*17d0*/  @P1 LDG.E R0, desc[UR46][R10.64] ;  /* 0x0000002e0a001981 */ /* 0x000ee2000c1e1900 */
[----:B------:R-:W-:Y:S02]  /*17e0*/  ISETP.NE.AND P1, PT, R16, 0x3, PT ;  /* 0x000000031000780c */ /* 0x000fe40003f25270 */
[----:B--2---:R-:W-:-:S04]  /*17f0*/  LEA.HI R4, R26, R26, RZ, 0x1 ;  /* 0x0000001a1a047211 */ /* 0x004fc800078f08ff */
[----:B------:R-:W-:-:S05]  /*1800*/  LOP3.LUT R4, R4, 0xfffffffe, RZ, 0xc0, !PT ;  /* 0xfffffffe04047812 */ /* 0x000fca00078ec0ff */
[----:B------:R-:W-:-:S05]  /*1810*/  IMAD.IADD R4, R26, 0x1, -R4 ;  /* 0x000000011a047824 */ /* 0x000fca00078e0a04 */
[----:B------:R-:W-:-:S04]  /*1820*/  SHF.L.U32 R4, R4, 0x1f, RZ ;  /* 0x0000001f04047819 */ /* 0x000fc800000006ff */
[----:B------:R-:W1:Y:S01]  /*1830*/  SYNCS.PHASECHK.TRANS64.TRYWAIT P0, [UR40+0x13200], R4 ;  /* 0x01320004ff0075a7 */ /* 0x000e620008000168 */
[----:B---3--:R-:W-:-:S04]  /*1840*/  FMUL.FTZ R0, R3, R0 ;  /* 0x0000000003007220 */ /* 0x008fc80000410000 */
[----:B------:R-:W-:Y:S01]  /*1850*/  FMUL.FTZ R0, R0, UR4 ;  /* 0x0000000400007c20 */ /* 0x000fe20008410000 */
[----:B-1----:R-:W-:Y:S06]  /*1860*/  @!P0 BRA `(.L_x_11663) ;  /* 0x000000dc00cc8947 */ /* 0x002fec0003800000 */
.L_x_11778:
[----:B------:R-:W-:Y:S05]  /*1870*/  @!P1 BRA `(.L_x_11664) ;  /* 0x0000000000049947 */ /* 0x000fea0003800000 */
[----:B------:R-:W-:Y:S01]  /*1880*/  BPT.TRAP 0x1 ;  /* 0x000000040000795c */ /* 0x000fe20000300000 */
.L_x_11664:
[----:B-1----:R-:W-:Y:S01]  /*1890*/  IMAD.U32 R3, RZ, RZ, UR38 ;  /* 0x00000026ff037e24 */ /* 0x002fe2000f8e00ff */
[----:B------:R-:W-:-:S04]  /*18a0*/  SHF.L.U32 R4, R2, 0x1f, RZ ;  /* 0x0000001f02047819 */ /* 0x000fc800000006ff */
[----:B------:R-:W-:-:S04]  /*18b0*/  LEA R3, R3, UR40, 0x3 ;  /* 0x0000002803037c11 */ /* 0x000fc8000f8e18ff */
[----:B------:R1:W2:Y:S01]  /*18c0*/  SYNCS.PHASECHK.TRANS64.TRYWAIT P0, [R3+URZ+0x13230], R4 ;  /* 0x01323004030075a7 */ /* 0x0002a2000800017f */
[----:B------:R-:W-:Y:S05]  /*18d0*/  @!P1 BRA `(.L_x_11665) ;  /* 0x0000000000049947 */ /* 0x000fea0003800000 */
[----:B------:R-:W-:Y:S01]  /*18e0*/  BPT.TRAP 0x1 ;  /* 0x000000040000795c */ /* 0x000fe20000300000 */
.L_x_11665:
[----:B--2---:R-:W-:Y:S05]  /*18f0*/  @P0 BRA `(.L_x_11666) ;  /* 0x0000000000080947 */ /* 0x004fea0003800000 */
[----:B------:R-:W2:Y:S02]  /*1900*/  SYNCS.PHASECHK.TRANS64.TRYWAIT P0, [R3+URZ+0x13230], R4 ;  /* 0x01323004030075a7 */ /* 0x000ea4000800017f */
[----:B--2---:R-:W-:Y:S05]  /*1910*/  @!P0 BRA `(.L_x_11667) ;  /* 0x000000dc00b88947 */ /* 0x004fea0003800000 */
.L_x_11666:
        /* <DEDUP_REMOVED lines=15> */
[----:B------:R-:W3:Y:S01]  /*1a10*/  LDC R54, c[0x0][0x288] ;  /* 0x0000a200ff367b82 */ /* 0x000ee20000000800 */
[----:B------:R-:W-:Y:S01]  /*1a20*/  UMOV UR9, 0x80000020 ;  /* 0x8000002000097882 */ /* 0x000fe20000000000 */
[----:B------:R-:W-:Y:S01]  /*1a30*/  UMOV UR11, 0x80000020 ;  /* 0x80000020000b7882 */ /* 0x000fe20000000000 */
[----:B------:R-:W-:-:S02]  /*1a40*/  IMAD R53, R40, -0xa0, R41 ;  /* 0xffffff6028357824 */ /* 0x000fc400078e0229 */
[----:B-12---:R-:W-:Y:S02]  /*1a50*/  @!P0 VIADD R3, R3, 0x13240 ;  /* 0x0001324003038836 */ /* 0x006fe40000000000 */
[----:B------:R-:W-:-:S03]  /*1a60*/  UIMAD UR4, UR38, 0x280, UR4 ;  /* 0x00000280260478a4 */ /* 0x000fc6000f8e0204 */
[----:B------:R-:W-:Y:S01]  /*1a70*/  @!P0 PRMT R3, RZ, 0x654, R3 ;  /* 0x00000654ff038816 */ /* 0x000fe20000000003 */
        /* <DEDUP_REMOVED lines=8> */
[----:B---3--:R-:W-:Y:S01]  /*1b00*/  IADD3 R41, -R54, UR42, R41 ;  /* 0x0000002a36297c10 */ /* 0x008fe2000fffe129 */
        /* <DEDUP_REMOVED lines=31> */
[----:B------:R-:W-:Y:S01]  /*1d00*/  UIADD3 UR10, UR4, 0x102, URZ ;  /* 0x00000102040a7890 */ /* 0x000fe2000fffe03f */
[----:B------:R-:W1:Y:S01]  /*1d10*/  MUFU.TANH R104, R104 ;  /* 0x0000006800687308 */ /* 0x000e620000002400 */
[----:B------:R-:W-:Y:S01]  /*1d20*/  UMOV UR11, 0x80000020 ;  /* 0x80000020000b7882 */ /* 0x000fe20000000000 */
[----:B------:R-:W-:-:S02]  /*1d30*/  VIADD R115, R18, UR42 ;  /* 0x0000002a12737c36 */ /* 0x000fc40008000000 */
        /* <DEDUP_REMOVED lines=11> */
[----:B------:R-:W-:-:S02]  /*1df0*/  FMUL.FTZ R11, R0, R116 ;  /* 0x00000074000b7220 */ /* 0x000fc40000410000 */
        /* <DEDUP_REMOVED lines=37> */
[----:B------:R-:W-:Y:S01]  /*2050*/  FMUL.FTZ R45, R0, R72 ;  /* 0x00000048002d7220 */ /* 0x000fe20000410000 */
[----:B------:R-:W-:Y:S01]  /*2060*/  IADD3 R72, -R54, 0xa1, R53 ;  /* 0x000000a136487810 */ /* 0x000fe20007ffe135 */
[C---:B------:R-:W-:Y:S01]  /*2070*/  FMUL.FTZ R49, R0.reuse, R80 ;  /* 0x0000005000317220 */ /* 0x040fe20000410000 */
[C---:B------:R-:W-:Y:S01]  /*2080*/  FMUL.FTZ R80, R0.reuse, R74 ;  /* 0x0000004a00507220 */ /* 0x040fe20000410000 */
[----:B------:R-:W-:Y:S01]  /*2090*/  VIADD R74, R53, 0xa0 ;  /* 0x000000a0354a7836 */ /* 0x000fe20000000000 */
[----:B------:R-:W-:Y:S01]  /*20a0*/  QGMMA.64x32x32.F32.E4M3.E4M3 R56, gdesc[UR8], R56, gsb0 ;  /* 0x00600000083879f3 */ /* 0x000fe20008000838 */
[C---:B------:R-:W-:Y:S02]  /*20b0*/  IMAD R72, R17.reuse, -0x2, R72 ;  /* 0xfffffffe11487824 */ /* 0x040fe400078e0248 */
[----:B------:R-:W-:Y:S01]  /*20c0*/  FMUL.FTZ R47, R0, R76 ;  /* 0x0000004c002f7220 */ /* 0x000fe20000410000 */
[----:B------:R-:W-:-:S02]  /*20d0*/  IMAD R74, R17, -0x2, R74 ;  /* 0xfffffffe114a7824 */ /* 0x000fc400078e024a */
[----:B------:R-:W-:Y:S01]  /*20e0*/  FMUL.FTZ R51, R0, R84 ;  /* 0x0000005400337220 */ /* 0x000fe20000410000 */
[----:B------:R-:W-:Y:S01]  /*20f0*/  UIADD3 UR10, UR4, 0x202, URZ ;  /* 0x00000202040a7890 */ /* 0x000fe2000fffe03f */
[----:B------:R-:W-:Y:S01]  /*2100*/  IADD3 R53, R72, 0x8, R115 ;  /* 0x0000000848357810 */ /* 0x000fe20007ffe073 */
[----:B------:R-:W-:Y:S01]  /*2110*/  UMOV UR11, 0x80000020 ;  /* 0x80000020000b7882 */ /* 0x000fe20000000000 */
[C---:B------:R-:W-:Y:S01]  /*2120*/  FMUL.FTZ R48, R0.reuse, R77 ;  /* 0x0000004d00307220 */ /* 0x040fe20000410000 */
[----:B------:R-:W-:Y:S01]  /*2130*/  FMUL.FTZ R77, R0, R75 ;  /* 0x0000004b004d7220 */ /* 0x000fe20000410000 */
[----:B------:R-:W-:Y:S01]  /*2140*/  VIMNMX R76, R74, R53, PT ;  /* 0x000000354a4c7248 */ /* 0x000fe20003fe0100 */
        /* <DEDUP_REMOVED lines=10> */
[----:B------:R-:W1:Y:S01]  /*21f0*/  MUFU.TANH R77, R77 ;  /* 0x0000004d004d7308 */ /* 0x000e620000002400 */
[----:B--2---:R-:W-:Y:S01]  /*2200*/  FSEL R125, R125, -INF , P4 ;  /* 0xff8000007d7d7808 */ /* 0x004fe20002000000 */
[----:B------:R-:W-:Y:S01]  /*2210*/  FMUL.FTZ R81, R0, R82 ;  /* 0x0000005200517220 */ /* 0x000fe20000410000 */
[----:B------:R-:W-:Y:S01]  /*2220*/  ISETP.GT.AND P2, PT, R76, 0x9, PT ;  /* 0x000000094c00780c */ /* 0x000fe20003f44270 */
[C---:B------:R-:W-:Y:S01]  /*2230*/  FMUL.FTZ R83, R0.reuse, R83 ;  /* 0x0000005300537220 */ /* 0x040fe20000410000 */
[----:B---3--:R-:W-:Y:S01]  /*2240*/  FSEL R129, R129, -INF , P5 ;  /* 0xff80000081817808 */ /* 0x008fe20002800000 */
[----:B------:R-:W-:Y:S01]  /*2250*/  FMUL.FTZ R82, R0, R86 ;  /* 0x0000005600527220 */ /* 0x000fe20000410000 */
[----:B------:R-:W-:Y:S01]  /*2260*/  ISETP.GT.AND P3, PT, R76, 0x10, PT ;  /* 0x000000104c00780c */ /* 0x000fe20003f64270 */
[----:B------:R-:W2:Y:S01]  /*2270*/  MUFU.TANH R78, R78 ;  /* 0x0000004e004e7308 */ /* 0x000ea20000002400 */
[----:B----4-:R-:W-:Y:S01]  /*2280*/  FSEL R131, R131, -INF , P2 ;  /* 0xff80000083837808 */ /* 0x010fe20001000000 */
[----:B------:R-:W-:Y:S01]  /*2290*/  FMUL.FTZ R87, R0, R87 ;  /* 0x0000005700577220 */ /* 0x000fe20000410000 */
[----:B------:R-:W-:Y:S01]  /*22a0*/  ISETP.GT.AND P4, PT, R76, 0x11, PT ;  /* 0x000000114c00780c */ /* 0x000fe20003f84270 */
[----:B------:R-:W-:Y:S01]  /*22b0*/  ULDC UR4, c[0x0][0x988] ;  /* 0x0002620000047ab9 */ /* 0x000fe20000000800 */
[----:B-----5:R-:W-:-:S02]  /*22c0*/  FSEL R133, R133, -INF , P3 ;  /* 0xff80000085857808 */ /* 0x020fc40001800000 */
[C---:B------:R-:W-:Y:S01]  /*22d0*/  ISETP.GT.AND P2, PT, R76.reuse, 0x18, PT ;  /* 0x000000184c00780c */ /* 0x040fe20003f44270 */
[----:B------:R-:W3:Y:S01]  /*22e0*/  MUFU.TANH R79, R79 ;  /* 0x0000004f004f7308 */ /* 0x000ee20000002400 */
[----:B------:R-:W-:Y:S02]  /*22f0*/  FSEL R135, R135, -INF , P4 ;  /* 0xff80000087877808 */ /* 0x000fe40002000000 */
[C---:B------:R-:W-:Y:S02]  /*2300*/  ISETP.GT.AND P3, PT, R76.reuse, 0x19, PT ;  /* 0x000000194c00780c */ /* 0x040fe40003f64270 */
[----:B------:R-:W-:Y:S02]  /*2310*/  FSEL R137, R137, -INF , P2 ;  /* 0xff80000089897808 */ /* 0x000fe40001000000 */
[----:B------:R-:W-:Y:S01]  /*2320*/  ISETP.GT.AND P2, PT, R76, 0x20, PT ;  /* 0x000000204c00780c */ /* 0x000fe20003f44270 */
[----:B------:R-:W4:Y:S01]  /*2330*/  MUFU.TANH R81, R81 ;  /* 0x0000005100517308 */ /* 0x000f220000002400 */
[----:B------:R-:W-:-:S02]  /*2340*/  FSEL R117, R117, -INF , P3 ;  /* 0xff80000075757808 */ /* 0x000fc40001800000 */
[C---:B------:R-:W-:Y:S02]  /*2350*/  ISETP.GT.AND P3, PT, R76.reuse, 0x21, PT ;  /* 0x000000214c00780c */ /* 0x040fe40003f64270 */
[----:B------:R-:W-:Y:S02]  /*2360*/  FSEL R121, R121, -INF , P2 ;  /* 0xff80000079797808 */ /* 0x000fe40001000000 */
[C---:B------:R-:W-:Y:S01]  /*2370*/  ISETP.GT.AND P2, PT, R76.reuse, 0x28, PT ;  /* 0x000000284c00780c */ /* 0x040fe20003f44270 */
[----:B------:R-:W5:Y:S01]  /*2380*/  MUFU.TANH R83, R83 ;  /* 0x0000005300537308 */ /* 0x000f620000002400 */
[----:B------:R-:W-:Y:S02]  /*2390*/  FSEL R123, R123, -INF , P3 ;  /* 0xff8000007b7b7808 */ /* 0x000fe40001800000 */
[----:B------:R-:W-:Y:S02]  /*23a0*/  ISETP.GT.AND P3, PT, R76, 0x29, PT ;  /* 0x000000294c00780c */ /* 0x000fe40003f64270 */
[----:B------:R-:W-:Y:S01]  /*23b0*/  FSEL R127, R127, -INF , P2 ;  /* 0xff8000007f7f7808 */ /* 0x000fe20001000000 */
[----:B------:R-:W-:-:S02]  /*23c0*/  WARPGROUP.DEPBAR.LE gsb0, 0x0 ;  /* 0x00008000000079c5 */ /* 0x000fc40000010000 */
[----:B------:R-:W-:Y:S01]  /*23d0*/  FMUL.FTZ R53, R0, R56 ;  /* 0x0000003800357220 */ /* 0x000fe20000410000 */
[----:B------:R-:W-:Y:S01]  /*23e0*/  FMNMX.FTZ R56, R119, R125, !PT ;  /* 0x0000007d77387209 */ /* 0x000fe20007810000 */
[----:B------:R-:W-:Y:S01]  /*23f0*/  WARPGROUP.ARRIVE ;  /* 0x00000000000079c5 */ /* 0x000fe20000000000 */
[----:B------:R-:W-:Y:S01]  /*2400*/  ISETP.GT.AND P2, PT, R76, 0x30, PT ;  /* 0x000000304c00780c */ /* 0x000fe20003f44270 */
[C---:B------:R-:W-:Y:S01]  /*2410*/  FMUL.FTZ R63, R0.reuse, R63 ;  /* 0x0000003f003f7220 */ /* 0x040fe20000410000 */
[----:B------:R-:W-:Y:S01]  /*2420*/  FMNMX.FTZ R84, R129, R56, !PT ;  /* 0x0000003881547209 */ /* 0x000fe20007810000 */
[----:B------:R-:W-:Y:S01]  /*2430*/  FMUL.FTZ R56, R0, R58 ;  /* 0x0000003a00387220 */ /* 0x000fe20000410000 */
[----:B------:R-:W-:Y:S01]  /*2440*/  FSEL R93, R93, -INF , P3 ;  /* 0xff8000005d5d7808 */ /* 0x000fe20001800000 */
[----:B------:R-:W-:Y:S01]  /*2450*/  QGMMA.64x32x32.F32.E4M3.E4M3 R24, gdesc[UR8], R24, gsb0 ;  /* 0x00600000081879f3 */ /* 0x000fe20008000818 */
[----:B------:R-:W-:Y:S01]  /*2460*/  FMNMX.FTZ R84, R131, R84, !PT ;  /* 0x0000005483547209 */ /* 0x000fe20007810000 */
[----:B------:R1:W-:Y:S01]  /*2470*/  MUFU.TANH R95, R63 ;  /* 0x0000003f005f7308 */ /* 0x0003e20000002400 */
[----:B------:R-:W-:Y:S01]  /*2480*/  ISETP.GT.AND P3, PT, R76, 0x31, PT ;  /* 0x000000314c00780c */ /* 0x000fe20003f64270 */
[C---:B------:R-:W-:Y:S01]  /*2490*/  FMUL.FTZ R58, R0.reuse, R59 ;  /* 0x0000003b003a7220 */ /* 0x040fe20000410000 */
[----:B------:R-:W-:Y:S01]  /*24a0*/  FMNMX.FTZ R84, R133, R84, !PT ;  /* 0x0000005485547209 */ /* 0x000fe20007810000 */
[----:B------:R-:W-:Y:S01]  /*24b0*/  FMUL.FTZ R59, R0, R62 ;  /* 0x0000003e003b7220 */ /* 0x000fe20000410000 */
[----:B------:R-:W-:Y:S01]  /*24c0*/  FSEL R85, R88, -INF , P2 ;  /* 0xff80000058557808 */ /* 0x000fe20001000000 */
[----:B------:R-:W-:Y:S01]  /*24d0*/  FMUL.FTZ R62, R0, R67 ;  /* 0x00000043003e7220 */ /* 0x000fe20000410000 */
[----:B------:R-:W-:Y:S01]  /*24e0*/  FMNMX.FTZ R84, R135, R84, !PT ;  /* 0x0000005487547209 */ /* 0x000fe20007810000 */
[----:B------:R-:W5:Y:S01]  /*24f0*/  MUFU.TANH R82, R82 ;  /* 0x0000005200527308 */ /* 0x000f620000002400 */
[----:B------:R-:W-:Y:S01]  /*2500*/  ISETP.GT.AND P2, PT, R76, 0x38, PT ;  /* 0x000000384c00780c */ /* 0x000fe20003f44270 */
[C---:B------:R-:W-:Y:S01]  /*2510*/  FMUL.FTZ R66, R0.reuse, R66 ;  /* 0x0000004200427220 */ /* 0x040fe20000410000 */
[----:B------:R-:W-:Y:S01]  /*2520*/  FMNMX.FTZ R84, R137, R84, !PT ;  /* 0x0000005489547209 */ /* 0x000fe20007810000 */
[C---:B------:R-:W-:Y:S01]  /*2530*/  FMUL.FTZ R70, R0.reuse, R70 ;  /* 0x0000004600467220 */ /* 0x040fe20000410000 */
[----:B------:R-:W-:Y:S01]  /*2540*/  FSEL R73, R89, -INF , P3 ;  /* 0xff80000059497808 */ /* 0x000fe20001800000 */
[----:B------:R-:W-:Y:S01]  /*2550*/  FMUL.FTZ R57, R0, R57 ;  /* 0x0000003900397220 */ /* 0x000fe20000410000 */
[----:B------:R-:W-:Y:S01]  /*2560*/  FMNMX.FTZ R84, R117, R84, !PT ;  /* 0x0000005475547209 */ /* 0x000fe20007810000 */
[----:B------:R-:W5:Y:S01]  /*2570*/  MUFU.TANH R87, R87 ;  /* 0x0000005700577308 */ /* 0x000f620000002400 */
[----:B------:R-:W-:-:S02]  /*2580*/  ISETP.GT.AND P3, PT, R76, 0x39, PT ;  /* 0x000000394c00780c */ /* 0x000fc40003f64270 */
[----:B------:R-:W-:Y:S02]  /*2590*/  FMNMX.FTZ R84, R121, R84, !PT ;  /* 0x0000005479547209 */ /* 0x000fe40007810000 */
[----:B-1----:R-:W-:Y:S02]  /*25a0*/  FSEL R63, R90, -INF , P2 ;  /* 0xff8000005a3f7808 */ /* 0x002fe40001000000 */
[----:B------:R-:W-:Y:S01]  /*25b0*/  FMNMX.FTZ R84, R123, R84, !PT ;  /* 0x000000547b547209 */ /* 0x000fe20007810000 */
[----:B------:R-:W1:Y:S01]  /*25c0*/  MUFU.TANH R56, R56 ;  /* 0x0000003800387308 */ /* 0x000e620000002400 */
[----:B------:R-:W-:Y:S02]  /*25d0*/  ISETP.GT.AND P2, PT, R76, 0x40, PT ;  /* 0x000000404c00780c */ /* 0x000fe40003f44270 */
[----:B------:R-:W-:Y:S02]  /*25e0*/  FMNMX.FTZ R84, R127, R84, !PT ;  /* 0x000000547f547209 */ /* 0x000fe40007810000 */
[----:B------:R-:W-:-:S02]  /*25f0*/  FSEL R67, R91, -INF , P3 ;  /* 0xff8000005b437808 */ /* 0x000fc40001800000 */
[----:B------:R-:W-:Y:S01]  /*2600*/  FMNMX.FTZ R84, R93, R84, !PT ;  /* 0x000000545d547209 */ /* 0x000fe20007810000 */
[----:B------:R-:W1:Y:S01]  /*2610*/  MUFU.TANH R58, R58 ;  /* 0x0000003a003a7308 */ /* 0x000e620000002400 */
[----:B------:R-:W-:Y:S02]  /*2620*/  ISETP.GT.AND P3, PT, R76, 0x41, PT ;  /* 0x000000414c00780c */ /* 0x000fe40003f64270 */
[----:B------:R-:W-:Y:S02]  /*2630*/  FMNMX.FTZ R84, R85, R84, !PT ;  /* 0x0000005455547209 */ /* 0x000fe40007810000 */
[----:B------:R-:W-:Y:S01]  /*2640*/  FSEL R75, R80, -INF , P2 ;  /* 0xff800000504b7808 */ /* 0x000fe20001000000 */
[----:B------:R-:W-:Y:S01]  /*2650*/  FMUL.FTZ R80, R0, R71 ;  /* 0x0000004700507220 */ /* 0x000fe20000410000 */
[----:B------:R-:W-:Y:S01]  /*2660*/  FMNMX.FTZ R84, R73, R84, !PT ;  /* 0x0000005449547209 */ /* 0x000fe20007810000 */
[----:B------:R-:W1:Y:S01]  /*2670*/  MUFU.TANH R59, R59 ;  /* 0x0000003b003b7308 */ /* 0x000e620000002400 */
[----:B------:R-:W-:-:S02]  /*2680*/  ISETP.GT.AND P2, PT, R76, 0x48, PT ;  /* 0x000000484c00780c */ /* 0x000fc40003f44270 */
[----:B------:R-:W-:Y:S02]  /*2690*/  FMNMX.FTZ R84, R63, R84, !PT ;  /* 0x000000543f547209 */ /* 0x000fe40007810000 */
[----:B------:R-:W-:Y:S02]  /*26a0*/  FSEL R77, R77, -INF , P3 ;  /* 0xff8000004d4d7808 */ /* 0x000fe40001800000 */
[----:B------:R-:W-:Y:S01]  /*26b0*/  FMNMX.FTZ R84, R67, R84, !PT ;  /* 0x0000005443547209 */ /* 0x000fe20007810000 */
[----:B------:R-:W1:Y:S01]  /*26c0*/  MUFU.TANH R66, R66 ;  /* 0x0000004200427308 */ /* 0x000e620000002400 */
[----:B------:R-:W-:Y:S02]  /*26d0*/  ISETP.GT.AND P3, PT, R76, 0x49, PT ;  /* 0x000000494c00780c */ /* 0x000fe40003f64270 */
[----:B------:R-:W-:Y:S02]  /*26e0*/  FMNMX.FTZ R84, R75, R84, !PT ;  /* 0x000000544b547209 */ /* 0x000fe40007810000 */
[----:B--2---:R-:W-:-:S02]  /*26f0*/  FSEL R71, R78, -INF , P2 ;  /* 0xff8000004e477808 */ /* 0x004fc40001000000 */
[----:B------:R-:W-:Y:S01]  /*2700*/  FMNMX.FTZ R84, R77, R84, !PT ;  /* 0x000000544d547209 */ /* 0x000fe20007810000 */
[----:B------:R-:W2:Y:S01]  /*2710*/  MUFU.TANH R62, R62 ;  /* 0x0000003e003e7308 */ /* 0x000ea20000002400 */
[----:B------:R-:W-:Y:S01]  /*2720*/  ISETP.GT.AND P2, PT, R76, 0x50, PT ;  /* 0x000000504c00780c */ /* 0x000fe20003f44270 */
[----:B------:R-:W-:Y:S02]  /*2730*/  WARPGROUP.DEPBAR.LE gsb0, 0x0 ;  /* 0x00008000000079c5 */ /* 0x000fe40000010000 */
[----:B---3--:R-:W-:Y:S01]  /*2740*/  FSEL R79, R79, -INF , P3 ;  /* 0xff8000004f4f7808 */ /* 0x008fe20001800000 */
[C---:B------:R-:W-:Y:S01]  /*2750*/  FMUL.FTZ R78, R0.reuse, R27 ;  /* 0x0000001b004e7220 */ /* 0x040fe20000410000 */
[----:B------:R-:W-:Y:S01]  /*2760*/  FMNMX.FTZ R84, R71, R84, !PT ;  /* 0x0000005447547209 */ /* 0x000fe20007810000 */
[----:B------:R-:W-:Y:S01]  /*2770*/  FMUL.FTZ R26, R0, R26 ;  /* 0x0000001a001a7220 */ /* 0x000fe20000410000 */
[----:B------:R-:W-:Y:S01]  /*2780*/  ISETP.GT.AND P3, PT, R76, 0x51, PT ;  /* 0x000000514c00780c */ /* 0x000fe20003f64270 */
[----:B------:R-:W3:Y:S01]  /*2790*/  MUFU.TANH R70, R70 ;  /* 0x0000004600467308 */ /* 0x000ee20000002400 */
[----:B----4-:R-:W-:Y:S01]  /*27a0*/  FSEL R81, R81, -INF , P2 ;  /* 0xff80000051517808 */ /* 0x010fe20001000000 */
[C---:B------:R-:W-:Y:S01]  /*27b0*/  FMUL.FTZ R30, R0.reuse, R30 ;  /* 0x0000001e001e7220 */ /* 0x040fe20000410000 */
[----:B------:R-:W-:Y:S01]  /*27c0*/  FMNMX.FTZ R84, R79, R84, !PT ;  /* 0x000000544f547209 */ /* 0x000fe20007810000 */
[----:B------:R-:W-:Y:S01]  /*27d0*/  FMUL.FTZ R34, R0, R34 ;  /* 0x0000002200227220 */ /* 0x000fe20000410000 */
[----:B------:R-:W-:Y:S01]  /*27e0*/  ISETP.GT.AND P2, PT, R76, 0x58, PT ;  /* 0x000000584c00780c */ /* 0x000fe20003f44270 */
[C---:B------:R-:W-:Y:S01]  /*27f0*/  FMUL.FTZ R38, R0.reuse, R38 ;  /* 0x0000002600267220 */ /* 0x040fe20000410000 */
[----:B-----5:R-:W-:Y:S01]  /*2800*/  FSEL R83, R83, -INF , P3 ;  /* 0xff80000053537808 */ /* 0x020fe20001800000 */
[----:B------:R-:W4:Y:S01]  /*2810*/  MUFU.TANH R80, R80 ;  /* 0x0000005000507308 */ /* 0x000f220000002400 */
        /* <DEDUP_REMOVED lines=11> */
[C---:B------:R-:W-:Y:S01]  /*28d0*/  FMUL.FTZ R32, R0.reuse, R32 ;  /* 0x0000002000207220 */ /* 0x040fe20000410000 */
[----:B------:R-:W-:Y:S01]  /*28e0*/  FMNMX.FTZ R84, R27, R84, !PT ;  /* 0x000000541b547209 */ /* 0x000fe20007810000 */
[----:B------:R-:W-:Y:S01]  /*28f0*/  FMUL.FTZ R33, R0, R33 ;  /* 0x0000002100217220 */ /* 0x000fe20000410000 */
[----:B------:R-:W-:Y:S01]  /*2900*/  ISETP.GT.AND P3, PT, R76, 0x61, PT ;  /* 0x000000614c00780c */ /* 0x000fe20003f64270 */
[----:B------:R-:W5:Y:S01]  /*2910*/  MUFU.TANH R78, R78 ;  /* 0x0000004e004e7308 */ /* 0x000f620000002400 */
[----:B-1----:R-:W-:Y:S01]  /*2920*/  FSEL R89, R56, -INF , P2 ;  /* 0xff80000038597808 */ /* 0x002fe20001000000 */
[----:B------:R-:W-:Y:S01]  /*2930*/  FMUL.FTZ R56, R0, R31 ;  /* 0x0000001f00387220 */ /* 0x000fe20000410000 */
[----:B------:R-:W-:Y:S01]  /*2940*/  FMNMX.FTZ R84, R87, R84, !PT ;  /* 0x0000005457547209 */ /* 0x000fe20007810000 */
[----:B------:R1:W-:Y:S01]  /*2950*/  @!P0 SYNCS.ARRIVE.TRANS64.RED.A1T0 RZ, [R3+URZ], RZ ;  /* 0x000000ff03ff89a7 */ /* 0x0003e2000810043f */
[----:B------:R-:W-:-:S02]  /*2960*/  ISETP.GT.AND P2, PT, R76, 0x68, PT ;  /* 0x000000684c00780c */ /* 0x000fc40003f44270 */
[----:B------:R-:W-:Y:S01]  /*2970*/  FSEL R91, R58, -INF , P3 ;  /* 0xff8000003a5b7808 */ /* 0x000fe20001800000 */
[----:B------:R-:W1:Y:S01]  /*2980*/  MUFU.TANH R30, R30 ;  /* 0x0000001e001e7308 */ /* 0x000e620000002400 */
[----:B------:R-:W-:Y:S01]  /*2990*/  FMNMX.FTZ R84, R89, R84, !PT ;  /* 0x0000005459547209 */ /* 0x000fe20007810000 */
[----:B------:R-:W-:Y:S01]  /*29a0*/  FMUL.FTZ R58, R0, R35 ;  /* 0x00000023003a7220 */ /* 0x000fe20000410000 */
[----:B------:R-:W-:Y:S02]  /*29b0*/  ISETP.GT.AND P3, PT, R76, 0x69, PT ;  /* 0x000000694c00780c */ /* 0x000fe40003f64270 */
[----:B------:R-:W-:Y:S01]  /*29c0*/  FSEL R31, R59, -INF , P2 ;  /* 0xff8000003b1f7808 */ /* 0x000fe20001000000 */
[----:B------:R-:W-:Y:S01]  /*29d0*/  FMUL.FTZ R59, R0, R39 ;  /* 0x00000027003b7220 */ /* 0x000fe20000410000 */
[----:B------:R-:W-:Y:S01]  /*29e0*/  FMNMX.FTZ R84, R91, R84, !PT ;  /* 0x000000545b547209 */ /* 0x000fe20007810000 */
[----:B------:R-:W1:Y:S01]  /*29f0*/  MUFU.TANH R56, R56 ;  /* 0x0000003800387308 */ /* 0x000e620000002400 */
[----:B------:R-:W-:-:S02]  /*2a00*/  ISETP.GT.AND P2, PT, R76, 0x70, PT ;  /* 0x000000704c00780c */ /* 0x000fc40003f44270 */
[----:B------:R-:W-:Y:S02]  /*2a10*/  FSEL R95, R95, -INF , P3 ;  /* 0xff8000005f5f7808 */ /* 0x000fe40001800000 */
[----:B------:R-:W-:Y:S02]  /*2a20*/  FMNMX.FTZ R84, R31, R84, !PT ;  /* 0x000000541f547209 */ /* 0x000fe40007810000 */
[----:B------:R-:W-:Y:S01]  /*2a30*/  ISETP.GT.AND P3, PT, R76, 0x71, PT ;  /* 0x000000714c00780c */ /* 0x000fe20003f64270 */
[----:B------:R-:W1:Y:S01]  /*2a40*/  MUFU.TANH R34, R34 ;  /* 0x0000002200227308 */ /* 0x000e620000002400 */
[----:B------:R-:W-:Y:S02]  /*2a50*/  FSEL R97, R66, -INF , P2 ;  /* 0xff80000042617808 */ /* 0x000fe40001000000 */
[----:B------:R-:W-:Y:S02]  /*2a60*/  FMNMX.FTZ R84, R95, R84, !PT ;  /* 0x000000545f547209 */ /* 0x000fe40007810000 */
[----:B------:R-:W-:-:S02]  /*2a70*/  ISETP.GT.AND P2, PT, R76, 0x78, PT ;  /* 0x000000784c00780c */ /* 0x000fc40003f44270 */
[----:B--2---:R-:W-:Y:S01]  /*2a80*/  FSEL R99, R62, -INF , P3 ;  /* 0xff8000003e637808 */ /* 0x004fe20001800000 */
[----:B------:R-:W2:Y:S01]  /*2a90*/  MUFU.TANH R58, R58 ;  /* 0x0000003a003a7308 */ /* 0x000ea20000002400 */
[----:B------:R-:W-:Y:S01]  /*2aa0*/  FMNMX.FTZ R84, R97, R84, !PT ;  /* 0x0000005461547209 */ /* 0x000fe20007810000 */
[----:B------:R-:W-:Y:S01]  /*2ab0*/  FMUL.FTZ R62, R0, R36 ;  /* 0x00000024003e7220 */ /* 0x000fe20000410000 */
[----:B------:R-:W-:Y:S02]  /*2ac0*/  ISETP.GT.AND P3, PT, R76, 0x79, PT ;  /* 0x000000794c00780c */ /* 0x000fe40003f64270 */
[----:B---3--:R-:W-:Y:S02]  /*2ad0*/  FSEL R101, R70, -INF , P2 ;  /* 0xff80000046657808 */ /* 0x008fe40001000000 */
[----:B------:R-:W-:Y:S01]  /*2ae0*/  FMNMX.FTZ R84, R99, R84, !PT ;  /* 0x0000005463547209 */ /* 0x000fe20007810000 */
[----:B------:R-:W3:Y:S01]  /*2af0*/  MUFU.TANH R38, R38 ;  /* 0x0000002600267308 */ /* 0x000ee20000002400 */
[----:B------:R-:W-:-:S02]  /*2b00*/  ISETP.GT.AND P2, PT, R76, 0x80, PT ;  /* 0x000000804c00780c */ /* 0x000fc40003f44270 */
[----:B----4-:R-:W-:Y:S02]  /*2b10*/  FSEL R35, R80, -INF , P3 ;  /* 0xff80000050237808 */ /* 0x010fe40001800000 */
[----:B------:R-:W-:Y:S02]  /*2b20*/  FMNMX.FTZ R84, R101, R84, !PT ;  /* 0x0000005465547209 */ /* 0x000fe40007810000 */
[----:B------:R-:W-:Y:S01]  /*2b30*/  ISETP.GT.AND P3, PT, R76, 0x81, PT ;  /* 0x000000814c00780c */ /* 0x000fe20003f64270 */
[----:B------:R-:W4:Y:S01]  /*2b40*/  MUFU.TANH R59, R59 ;  /* 0x0000003b003b7308 */ /* 0x000f220000002400 */
[----:B-----5:R-:W-:Y:S01]  /*2b50*/  FSEL R105, R26, -INF , P2 ;  /* 0xff8000001a697808 */ /* 0x020fe20001000000 */
[C---:B------:R-:W-:Y:S01]  /*2b60*/  FMUL.FTZ R26, R0.reuse, R60 ;  /* 0x0000003c001a7220 */ /* 0x040fe20000410000 */
[----:B------:R-:W-:Y:S01]  /*2b70*/  FMNMX.FTZ R84, R35, R84, !PT ;  /* 0x0000005423547209 */ /* 0x000fe20007810000 */
[----:B------:R-:W-:Y:S01]  /*2b80*/  FMUL.FTZ R60, R0, R69 ;  /* 0x00000045003c7220 */ /* 0x000fe20000410000 */
[----:B------:R-:W-:-:S02]  /*2b90*/  ISETP.GT.AND P2, PT, R76, 0x88, PT ;  /* 0x000000884c00780c */ /* 0x000fc40003f44270 */
[----:B------:R-:W-:Y:S01]  /*2ba0*/  FSEL R103, R78, -INF , P3 ;  /* 0xff8000004e677808 */ /* 0x000fe20001800000 */
[----:B------:R-:W-:Y:S01]  /*2bb0*/  MUFU.TANH R4, R4 ;  /* 0x0000000400047308 */ /* 0x000fe20000002400 */
[----:B------:R-:W-:Y:S02]  /*2bc0*/  FMNMX.FTZ R84, R105, R84, !PT ;  /* 0x0000005469547209 */ /* 0x000fe40007810000 */
[----:B------:R-:W-:Y:S02]  /*2bd0*/  ISETP.GT.AND P3, PT, R76, 0x89, PT ;  /* 0x000000894c00780c */ /* 0x000fe40003f64270 */
[----:B-1----:R-:W-:Y:S01]  /*2be0*/  FSEL R107, R30, -INF , P2 ;  /* 0xff8000001e6b7808 */ /* 0x002fe20001000000 */
[----:B------:R-:W-:Y:S01]  /*2bf0*/  FMUL.FTZ R30, R0, R61 ;  /* 0x0000003d001e7220 */ /* 0x000fe20000410000 */
[----:B------:R-:W-:Y:S01]  /*2c00*/  FMNMX.FTZ R84, R103, R84, !PT ;  /* 0x0000005467547209 */ /* 0x000fe20007810000 */
[----:B------:R-:W1:Y:S01]  /*2c10*/  MUFU.TANH R6, R6 ;  /* 0x0000000600067308 */ /* 0x000e620000002400 */
[----:B------:R-:W-:-:S02]  /*2c20*/  ISETP.GT.AND P2, PT, R76, 0x90, PT ;  /* 0x000000904c00780c */ /* 0x000fc40003f44270 */
[----:B------:R-:W-:Y:S02]  /*2c30*/  FSEL R39, R56, -INF , P3 ;  /* 0xff80000038277808 */ /* 0x000fe40001800000 */
[----:B------:R-:W-:Y:S02]  /*2c40*/  FMNMX.FTZ R84, R107, R84, !PT ;  /* 0x000000546b547209 */ /* 0x000fe40007810000 */
[----:B------:R-:W-:Y:S01]  /*2c50*/  ISETP.GT.AND P3, PT, R76, 0x91, PT ;  /* 0x000000914c00780c */ /* 0x000fe20003f64270 */
[----:B------:R-:W5:Y:S01]  /*2c60*/  MUFU.TANH R7, R7 ;  /* 0x0000000700077308 */ /* 0x000f620000002400 */
[----:B------:R-:W-:Y:S01]  /*2c70*/  FSEL R113, R34, -INF , P2 ;  /* 0xff80000022717808 */ /* 0x000fe20001000000 */
[C---:B------:R-:W-:Y:S01]  /*2c80*/  FMUL.FTZ R34, R0.reuse, R64 ;  /* 0x0000004000227220 */ /* 0x040fe20000410000 */
[----:B------:R-:W-:Y:S01]  /*2c90*/  FMNMX.FTZ R84, R39, R84, !PT ;  /* 0x0000005427547209 */ /* 0x000fe20007810000 */
[----:B------:R-:W-:Y:S01]  /*2ca0*/  FMUL.FTZ R64, R0, R37 ;  /* 0x0000002500407220 */ /* 0x000fe20000410000 */
[----:B------:R-:W-:-:S02]  /*2cb0*/  ISETP.GT.AND P2, PT, R76, 0x98, PT ;  /* 0x000000984c00780c */ /* 0x000fc40003f44270 */
[----:B--2---:R-:W-:Y:S01]  /*2cc0*/  FSEL R111, R58, -INF , P3 ;  /* 0xff8000003a6f7808 */ /* 0x004fe20001800000 */
[----:B------:R-:W-:Y:S01]  /*2cd0*/  MUFU.TANH R8, R8 ;  /* 0x0000000800087308 */ /* 0x000fe20000002400 */
[----:B------:R-:W-:Y:S01]  /*2ce0*/  FMNMX.FTZ R84, R113, R84, !PT ;  /* 0x0000005471547209 */ /* 0x000fe20007810000 */
[----:B------:R-:W-:Y:S01]  /*2cf0*/  FMUL.FTZ R58, R0, R68 ;  /* 0x00000044003a7220 */ /* 0x000fe20000410000 */
[----:B------:R-:W-:Y:S02]  /*2d00*/  ISETP.GT.AND P3, PT, R76, 0x99, PT ;  /* 0x000000994c00780c */ /* 0x000fe40003f64270 */
[----:B---3--:R-:W-:Y:S01]  /*2d10*/  FSEL R109, R38, -INF , P2 ;  /* 0xff800000266d7808 */ /* 0x008fe20001000000 */
[----:B------:R-:W-:Y:S01]  /*2d20*/  FMUL.FTZ R38, R0, R65 ;  /* 0x0000004100267220 */ /* 0x000fe20000410000 */
[----:B------:R-:W-:Y:S01]  /*2d30*/  FMNMX.FTZ R84, R111, R84, !PT ;  /* 0x000000546f547209 */ /* 0x000fe20007810000 */
[----:B------:R-:W2:Y:S01]  /*2d40*/  MUFU.TANH R9, R9 ;  /* 0x0000000900097308 */ /* 0x000ea20000002400 */
[----:B----4-:R-:W-:-:S02]  /*2d50*/  FSEL R61, R59, -INF , P3 ;  /* 0xff8000003b3d7808 */ /* 0x010fc40001800000 */
[----:B------:R-:W-:Y:S02]  /*2d60*/  FMNMX.FTZ R84, R109, R84, !PT ;  /* 0x000000546d547209 */ /* 0x000fe40007810000 */
[----:B------:R-:W-:Y:S02]  /*2d70*/  VIADDMNMX R72, R115, R72, R74, PT ;  /* 0x0000004873487246 */ /* 0x000fe4000380014a */
[----:B------:R-:W-:Y:S01]  /*2d80*/  FMNMX.FTZ R84, R61, R84, !PT ;  /* 0x000000543d547209 */ /* 0x000fe20007810000 */
[----:B------:R-:W-:Y:S01]  /*2d90*/  MUFU.TANH R10, R10 ;  /* 0x0000000a000a7308 */ /* 0x000fe20000002400 */
[C---:B------:R-:W-:Y:S02]  /*2da0*/  ISETP.GT.AND P3, PT, R72.reuse, 0x1, PT ;  /* 0x000000014800780c */ /* 0x040fe40003f64270 */
[----:B------:R-:W-:Y:S01]  /*2db0*/  ISETP.GT.AND P4, PT, R72, 0x8, PT ;  /* 0x000000084800780c */ /* 0x000fe20003f84270 */
[----:B------:R-:W3:Y:S01]  /*2dc0*/  SHFL.BFLY PT, R59, R84, 0x2, 0x1f ;  /* 0x0c401f00543b7f89 */ /* 0x000ee200000e0000 */
[----:B-1----:R-:W-:-:S02]  /*2dd0*/  FSEL R6, R6, -INF , P3 ;  /* 0xff80000006067808 */ /* 0x002fc40001800000 */
[----:B-----5:R-:W-:Y:S01]  /*2de0*/  FSEL R7, R7, -INF , P4 ;  /* 0xff80000007077808 */ /* 0x020fe20002000000 */
[----:B------:R-:W1:Y:S01]  /*2df0*/  MUFU.TANH R11, R11 ;  /* 0x0000000b000b7308 */ /* 0x000e620000002400 */
[----:B------:R-:W-:-:S04]  /*2e00*/  ISETP.GT.AND P3, PT, R72, 0x10, PT ;  /* 0x000000104800780c */ /* 0x000fc80003f64270 */
[----:B--2---:R-:W-:Y:S02]  /*2e10*/  FSEL R9, R9, -INF , P3 ;  /* 0xff80000009097808 */ /* 0x004fe40001800000 */
[----:B------:R-:W-:Y:S01]  /*2e20*/  ISETP.GT.AND P3, PT, R72, 0x18, PT ;  /* 0x000000184800780c */ /* 0x000fe20003f64270 */
[----:B------:R-:W-:Y:S08]  /*2e30*/  MUFU.TANH R12, R12 ;  /* 0x0000000c000c7308 */ /* 0x000ff00000002400 */
[----:B------:R-:W2:Y:S01]  /*2e40*/  MUFU.TANH R13, R13 ;  /* 0x0000000d000d7308 */ /* 0x000ea20000002400 */
[----:B-1----:R-:W-:-:S02]  /*2e50*/  FSEL R11, R11, -INF , P3 ;  /* 0xff8000000b0b7808 */ /* 0x002fc40001800000 */
[----:B------:R-:W-:Y:S02]  /*2e60*/  ISETP.GT.AND P3, PT, R72, 0x20, PT ;  /* 0x000000204800780c */ /* 0x000fe40003f64270 */
[----:B---3--:R-:W-:-:S03]  /*2e70*/  FMNMX.FTZ R56, R84, R59, !PT ;  /* 0x0000003b54387209 */ /* 0x008fc60007810000 */
[----:B------:R-:W-:Y:S02]  /*2e80*/  MUFU.TANH R14, R14 ;  /* 0x0000000e000e7308 */ /* 0x000fe40000002400 */
[----:B------:R-:W1:Y:S06]  /*2e90*/  SHFL.BFLY PT, R59, R56, 0x1, 0x1f ;  /* 0x0c201f00383b7f89 */ /* 0x000e6c00000e0000 */
[----:B------:R-:W3:Y:S01]  /*2ea0*/  MUFU.TANH R15, R15 ;  /* 0x0000000f000f7308 */ /* 0x000ee20000002400 */
[----:B--2---:R-:W-:Y:S02]  /*2eb0*/  FSEL R13, R13, -INF , P3 ;  /* 0xff8000000d0d7808 */ /* 0x004fe40001800000 */
[----:B------:R-:W-:-:S05]  /*2ec0*/  ISETP.GT.AND P3, PT, R72, 0x28, PT ;  /* 0x000000284800780c */ /* 0x000fca0003f64270 */
[----:B------:R-:W2:Y:S08]  /*2ed0*/  MUFU.TANH R20, R20 ;  /* 0x0000001400147308 */ /* 0x000eb00000002400 */
[----:B------:R-:W4:Y:S01]  /*2ee0*/  MUFU.TANH R21, R21 ;  /* 0x0000001500157308 */ /* 0x000f220000002400 */
[----:B---3--:R-:W-:Y:S02]  /*2ef0*/  FSEL R15, R15, -INF , P3 ;  /* 0xff8000000f0f7808 */ /* 0x008fe40001800000 */
[----:B-1----:R-:W-:Y:S01]  /*2f00*/  FMNMX.FTZ R59, R56, R59, !PT ;  /* 0x0000003b383b7209 */ /* 0x002fe20007810000 */
[----:B------:R-:W-:Y:S01]  /*2f10*/  IMAD.U32 R56, RZ, RZ, UR4 ;  /* 0x00000004ff387e24 */ /* 0x000fe2000f8e00ff */
[----:B------:R-:W-:-:S02]  /*2f20*/  ISETP.GT.AND P3, PT, R72, 0x30, PT ;  /* 0x000000304800780c */ /* 0x000fc40003f64270 */
[C---:B------:R-:W-:Y:S01]  /*2f30*/  FSETP.NEU.FTZ.AND P2, PT, R59.reuse, -INF , PT ;  /* 0xff8000003b00780b */ /* 0x040fe20003f5d000 */
[----:B------:R-:W-:-:S01]  /*2f40*/  FFMA.FTZ R36, R59, R56, -8 ;  /* 0xc10000003b247423 */ /* 0x000fc20000010038 */
[----:B------:R-:W1:Y:S04]  /*2f50*/  MUFU.TANH R42, R42 ;  /* 0x0000002a002a7308 */ /* 0x000e680000002400 */
[----:B------:R-:W-:Y:S02]  /*2f60*/  FSEL R36, R36, RZ, P2 ;  /* 0x000000ff24247208 */ /* 0x000fe40001000000 */
[----:B------:R-:W-:Y:S02]  /*2f70*/  ISETP.GT.AND P2, PT, R72, RZ, PT ;  /* 0x000000ff4800720c */ /* 0x000fe40003f44270 */
[----:B------:R-:W3:Y:S01]  /*2f80*/  MUFU.TANH R43, R43 ;  /* 0x0000002b002b7308 */ /* 0x000ee20000002400 */
        /* <DEDUP_REMOVED lines=39> */
[----:B--2---:R-:W-:Y:S01]  /*3200*/  FSEL R129, R20, -INF , P2 ;  /* 0xff80000014817808 */ /* 0x004fe20001000000 */
[--C-:B------:R-:W-:Y:S01]  /*3210*/  FFMA.FTZ R20, R75, R56, -R36.reuse ;  /* 0x000000384b147223 */ /* 0x100fe20000010824 */
[----:B------:R-:W-:Y:S01]  /*3220*/  FMNMX.FTZ R74, R15, R74, !PT ;  /* 0x0000004a0f4a7209 */ /* 0x000fe20007810000 */
[----:B------:R-:W2:Y:S01]  /*3230*/  MUFU.TANH R48, R48 ;  /* 0x0000003000307308 */ /* 0x000ea20000002400 */
[C---:B------:R-:W-:Y:S01]  /*3240*/  ISETP.GT.AND P2, PT, R72.reuse, 0x31, PT ;  /* 0x000000314800780c */ /* 0x040fe20003f44270 */
[-CC-:B------:R-:W-:Y:S01]  /*3250*/  FFMA.FTZ R67, R67, R56.reuse, -R36.reuse ;  /* 0x0000003843437223 */ /* 0x180fe20000010824 */
[----:B----4-:R-:W-:Y:S01]  /*3260*/  FSEL R21, R21, -INF , P3 ;  /* 0xff80000015157808 */ /* 0x010fe20001800000 */
[--C-:B------:R-:W-:Y:S01]  /*3270*/  FFMA.FTZ R77, R77, R56, -R36.reuse ;  /* 0x000000384d4d7223 */ /* 0x100fe20000010824 */
[----:B------:R-:W-:Y:S01]  /*3280*/  FMNMX.FTZ R74, R129, R74, !PT ;  /* 0x0000004a814a7209 */ /* 0x000fe20007810000 */
[-CC-:B------:R-:W-:Y:S01]  /*3290*/  FFMA.FTZ R83, R83, R56.reuse, -R36.reuse ;  /* 0x0000003853537223 */ /* 0x180fe20000010824 */
[----:B------:R-:W-:Y:S01]  /*32a0*/  ISETP.GT.AND P3, PT, R72, 0x38, PT ;  /* 0x000000384800780c */ /* 0x000fe20003f64270 */
[----:B------:R-:W4:Y:S01]  /*32b0*/  MUFU.TANH R49, R49 ;  /* 0x0000003100317308 */ /* 0x000f220000002400 */
[----:B-1----:R-:W-:Y:S01]  /*32c0*/  FSEL R85, R42, -INF , P2 ;  /* 0xff8000002a557808 */ /* 0x002fe20001000000 */
[--C-:B------:R-:W-:Y:S01]  /*32d0*/  FFMA.FTZ R42, R71, R56, -R36.reuse ;  /* 0x00000038472a7223 */ /* 0x100fe20000010824 */
[----:B------:R-:W-:Y:S01]  /*32e0*/  FMNMX.FTZ R74, R21, R74, !PT ;  /* 0x0000004a154a7209 */ /* 0x000fe20007810000 */
[-CC-:B------:R-:W-:Y:S01]  /*32f0*/  FFMA.FTZ R87, R87, R56.reuse, -R36.reuse ;  /* 0x0000003857577223 */ /* 0x180fe20000010824 */
[C---:B------:R-:W-:Y:S01]  /*3300*/  ISETP.GT.AND P2, PT, R72.reuse, 0x39, PT ;  /* 0x000000394800780c */ /* 0x040fe20003f44270 */
[--C-:B------:R-:W-:Y:S01]  /*3310*/  FFMA.FTZ R35, R35, R56, -R36.reuse ;  /* 0x0000003823237223 */ /* 0x100fe20000010824 */
[----:B---3--:R-:W-:Y:S01]  /*3320*/  FSEL R43, R43, -INF , P3 ;  /* 0xff8000002b2b7808 */ /* 0x008fe20001800000 */
[----:B------:R-:W1:Y:S01]  /*3330*/  MUFU.TANH R50, R50 ;  /* 0x0000003200327308 */ /* 0x000e620000002400 */
[----:B------:R-:W-:Y:S01]  /*3340*/  FMNMX.FTZ R74, R85, R74, !PT ;  /* 0x0000004a554a7209 */ /* 0x000fe20007810000 */
[-CC-:B------:R-:W-:Y:S01]  /*3350*/  FFMA.FTZ R39, R39, R56.reuse, -R36.reuse ;  /* 0x0000003827277223 */ /* 0x180fe20000010824 */
[----:B------:R-:W-:Y:S01]  /*3360*/  ISETP.GT.AND P3, PT, R72, 0x40, PT ;  /* 0x000000404800780c */ /* 0x000fe20003f64270 */
[-CC-:B------:R-:W-:Y:S01]  /*3370*/  FFMA.FTZ R61, R61, R56.reuse, -R36.reuse ;  /* 0x000000383d3d7223 */ /* 0x180fe20000010824 */
[----:B-----5:R-:W-:Y:S01]  /*3380*/  FSEL R131, R44, -INF , P2 ;  /* 0xff8000002c837808 */ /* 0x020fe20001000000 */
[----:B------:R-:W-:Y:S01]  /*3390*/  FFMA.FTZ R44, R107, R56, -R36 ;  /* 0x000000386b2c7223 */ /* 0x000fe20000010824 */
[----:B------:R-:W-:Y:S01]  /*33a0*/  FMNMX.FTZ R74, R43, R74, !PT ;  /* 0x0000004a2b4a7209 */ /* 0x000fe20007810000 */
[----:B------:R-:W3:Y:S01]  /*33b0*/  MUFU.TANH R51, R51 ;  /* 0x0000003300337308 */ /* 0x000ee20000002400 */
[----:B------:R-:W-:-:S02]  /*33c0*/  ISETP.GT.AND P2, PT, R72, 0x41, PT ;  /* 0x000000414800780c */ /* 0x000fc40003f44270 */
[----:B------:R-:W-:Y:S02]  /*33d0*/  FSEL R45, R45, -INF , P3 ;  /* 0xff8000002d2d7808 */ /* 0x000fe40001800000 */
[----:B------:R-:W-:Y:S02]  /*33e0*/  FMNMX.FTZ R74, R131, R74, !PT ;  /* 0x0000004a834a7209 */ /* 0x000fe40007810000 */
[----:B------:R-:W-:Y:S01]  /*33f0*/  ISETP.GT.AND P3, PT, R72, 0x48, PT ;  /* 0x000000484800780c */ /* 0x000fe20003f64270 */
[----:B------:R-:W5:Y:S01]  /*3400*/  MUFU.TANH R52, R52 ;  /* 0x0000003400347308 */ /* 0x000f620000002400 */
[----:B------:R-:W-:Y:S01]  /*3410*/  FSEL R63, R46, -INF , P2 ;  /* 0xff8000002e3f7808 */ /* 0x000fe20001000000 */
[----:B------:R-:W-:Y:S01]  /*3420*/  FFMA.FTZ R46, R113, R56, -R36 ;  /* 0x00000038712e7223 */ /* 0x000fe20000010824 */
        /* <DEDUP_REMOVED lines=13> */
[----:B------:R-:W-:Y:S01]  /*3500*/  MUFU.TANH R26, R26 ;  /* 0x0000001a001a7308 */ /* 0x000fe20000002400 */
[----:B-1----:R-:W-:Y:S02]  /*3510*/  FSEL R75, R50, -INF , P2 ;  /* 0xff800000324b7808 */ /* 0x002fe40001000000 */
[----:B------:R-:W-:Y:S02]  /*3520*/  FMNMX.FTZ R74, R49, R74, !PT ;  /* 0x0000004a314a7209 */ /* 0x000fe40007810000 */
[----:B------:R-:W-:-:S02]  /*3530*/  ISETP.GT.AND P2, PT, R72, 0x59, PT ;  /* 0x000000594800780c */ /* 0x000fc40003f44270 */
[----:B---3--:R-:W-:Y:S01]  /*3540*/  FSEL R51, R51, -INF , P3 ;  /* 0xff80000033337808 */ /* 0x008fe20001800000 */
[----:B------:R-:W1:Y:S01]  /*3550*/  MUFU.TANH R30, R30 ;  /* 0x0000001e001e7308 */ /* 0x000e620000002400 */
[----:B------:R-:W-:Y:S02]  /*3560*/  FMNMX.FTZ R74, R75, R74, !PT ;  /* 0x0000004a4b4a7209 */ /* 0x000fe40007810000 */
[----:B------:R-:W-:Y:S02]  /*3570*/  ISETP.GT.AND P3, PT, R72, 0x60, PT ;  /* 0x000000604800780c */ /* 0x000fe40003f64270 */
[----:B-----5:R-:W-:Y:S02]  /*3580*/  FSEL R135, R52, -INF , P2 ;  /* 0xff80000034877808 */ /* 0x020fe40001000000 */
[----:B------:R-:W-:Y:S01]  /*3590*/  FMNMX.FTZ R74, R51, R74, !PT ;  /* 0x0000004a334a7209 */ /* 0x000fe20007810000 */
[----:B------:R-:W3:Y:S01]  /*35a0*/  MUFU.TANH R34, R34 ;  /* 0x0000002200227308 */ /* 0x000ee20000002400 */
[----:B------:R-:W-:-:S02]  /*35b0*/  ISETP.GT.AND P2, PT, R72, 0x61, PT ;  /* 0x000000614800780c */ /* 0x000fc40003f44270 */
[----:B------:R-:W-:Y:S02]  /*35c0*/  FSEL R53, R53, -INF , P3 ;  /* 0xff80000035357808 */ /* 0x000fe40001800000 */
[----:B------:R-:W-:Y:S02]  /*35d0*/  FMNMX.FTZ R74, R135, R74, !PT ;  /* 0x0000004a874a7209 */ /* 0x000fe40007810000 */
[C---:B------:R-:W-:Y:S01]  /*35e0*/  ISETP.GT.AND P3, PT, R72.reuse, 0x68, PT ;  /* 0x000000684800780c */ /* 0x040fe20003f64270 */
[----:B------:R-:W4:Y:S01]  /*35f0*/  MUFU.TANH R38, R38 ;  /* 0x0000002600267308 */ /* 0x000f220000002400 */
[----:B--2---:R-:W-:Y:S02]  /*3600*/  FSEL R71, R57, -INF , P2 ;  /* 0xff80000039477808 */ /* 0x004fe40001000000 */
[----:B------:R-:W-:Y:S02]  /*3610*/  FMNMX.FTZ R74, R53, R74, !PT ;  /* 0x0000004a354a7209 */ /* 0x000fe40007810000 */
[----:B------:R-:W-:-:S02]  /*3620*/  ISETP.GT.AND P2, PT, R72, 0x69, PT ;  /* 0x000000694800780c */ /* 0x000fc40003f44270 */
[----:B------:R-:W-:Y:S01]  /*3630*/  FMNMX.FTZ R74, R71, R74, !PT ;  /* 0x0000004a474a7209 */ /* 0x000fe20007810000 */
[----:B------:R-:W2:Y:S01]  /*3640*/  MUFU.TANH R58, R58 ;  /* 0x0000003a003a7308 */ /* 0x000ea20000002400 */
[----:B-1----:R-:W-:Y:S01]  /*3650*/  FSEL R79, R30, -INF , P2 ;  /* 0xff8000001e4f7808 */ /* 0x002fe20001000000 */
[-CC-:B------:R-:W-:Y:S01]  /*3660*/  FFMA.FTZ R30, R31, R56.reuse, -R36.reuse ;  /* 0x000000381f1e7223 */ /* 0x180fe20000010824 */
[----:B------:R-:W-:Y:S01]  /*3670*/  ISETP.GT.AND P2, PT, R72, 0x71, PT ;  /* 0x000000714800780c */ /* 0x000fe20003f44270 */
[-CC-:B------:R-:W-:Y:S01]  /*3680*/  FFMA.FTZ R31, R95, R56.reuse, -R36.reuse ;  /* 0x000000385f1f7223 */ /* 0x180fe20000010824 */
[----:B------:R-:W-:-:S03]  /*3690*/  FFMA.FTZ R95, R103, R56, -R36 ;  /* 0x00000038675f7223 */ /* 0x000fc60000010824 */
[----:B------:R1:W-:Y:S08]  /*36a0*/  MUFU.EX2 R4, R137 ;  /* 0x0000008900047308 */ /* 0x0003f00000000800 */
[----:B------:R-:W5:Y:S01]  /*36b0*/  MUFU.TANH R60, R60 ;  /* 0x0000003c003c7308 */ /* 0x000f620000002400 */
[----:B-1----:R-:W-:Y:S01]  /*36c0*/  FSEL R137, R26, -INF , P3 ;  /* 0xff8000001a897808 */ /* 0x002fe20001800000 */
[----:B------:R-:W-:Y:S01]  /*36d0*/  FFMA.FTZ R26, R81, R56, -R36 ;  /* 0x00000038511a7223 */ /* 0x000fe20000010824 */
[----:B------:R-:W-:-:S02]  /*36e0*/  ISETP.GT.AND P3, PT, R72, 0x70, PT ;  /* 0x000000704800780c */ /* 0x000fc40003f64270 */
[----:B------:R-:W-:Y:S02]  /*36f0*/  FMNMX.FTZ R74, R137, R74, !PT ;  /* 0x0000004a894a7209 */ /* 0x000fe40007810000 */
[----:B---3--:R-:W-:Y:S01]  /*3700*/  FSEL R141, R34, -INF , P3 ;  /* 0xff800000228d7808 */ /* 0x008fe20001800000 */
[----:B------:R-:W1:Y:S01]  /*3710*/  MUFU.TANH R24, R24 ;  /* 0x0000001800187308 */ /* 0x000e620000002400 */
[----:B------:R-:W-:Y:S01]  /*3720*/  FMNMX.FTZ R74, R79, R74, !PT ;  /* 0x0000004a4f4a7209 */ /* 0x000fe20007810000 */
[-CC-:B------:R-:W-:Y:S01]  /*3730*/  FFMA.FTZ R34, R101, R56.reuse, -R36.reuse ;  /* 0x0000003865227223 */ /* 0x180fe20000010824 */
[----:B------:R-:W-:Y:S02]  /*3740*/  ISETP.GT.AND P3, PT, R72, 0x78, PT ;  /* 0x000000784800780c */ /* 0x000fe40003f64270 */
[----:B----4-:R-:W-:Y:S01]  /*3750*/  FSEL R81, R38, -INF , P2 ;  /* 0xff80000026517808 */ /* 0x010fe20001000000 */
[----:B------:R-:W-:-:S01]  /*3760*/  FFMA.FTZ R38, R105, R56, -R36 ;  /* 0x0000003869267223 */ /* 0x000fc20000010824 */
[----:B------:R-:W-:Y:S01]  /*3770*/  FMNMX.FTZ R74, R141, R74, !PT ;  /* 0x0000004a8d4a7209 */ /* 0x000fe20007810000 */
[----:B------:R-:W3:Y:S01]  /*3780*/  MUFU.TANH R25, R25 ;  /* 0x0000001900197308 */ /* 0x000ee20000002400 */
[----:B------:R-:W-:-:S02]  /*3790*/  ISETP.GT.AND P2, PT, R72, 0x79, PT ;  /* 0x000000794800780c */ /* 0x000fc40003f44270 */
[----:B--2---:R-:W-:Y:S02]  /*37a0*/  FSEL R143, R58, -INF , P3 ;  /* 0xff8000003a8f7808 */ /* 0x004fe40001800000 */
[----:B------:R-:W-:Y:S02]  /*37b0*/  FMNMX.FTZ R74, R81, R74, !PT ;  /* 0x0000004a514a7209 */ /* 0x000fe40007810000 */
[----:B------:R-:W-:Y:S01]  /*37c0*/  ISETP.GT.AND P3, PT, R72, 0x80, PT ;  /* 0x000000804800780c */ /* 0x000fe20003f64270 */
[----:B------:R-:W2:Y:S01]  /*37d0*/  MUFU.TANH R28, R28 ;  /* 0x0000001c001c7308 */ /* 0x000ea20000002400 */
[----:B-----5:R-:W-:Y:S02]  /*37e0*/  FSEL R145, R60, -INF , P2 ;  /* 0xff8000003c917808 */ /* 0x020fe40001000000 */
[----:B------:R-:W-:Y:S02]  /*37f0*/  FMNMX.FTZ R74, R143, R74, !PT ;  /* 0x0000004a8f4a7209 */ /* 0x000fe40007810000 */
[----:B------:R-:W-:-:S02]  /*3800*/  ISETP.GT.AND P2, PT, R72, 0x81, PT ;  /* 0x000000814800780c */ /* 0x000fc40003f44270 */
[----:B-1----:R-:W-:Y:S01]  /*3810*/  FSEL R147, R24, -INF , P3 ;  /* 0xff80000018937808 */ /* 0x002fe20001800000 */
[----:B------:R-:W1:Y:S01]  /*3820*/  MUFU.TANH R29, R29 ;  /* 0x0000001d001d7308 */ /* 0x000e620000002400 */
[----:B------:R-:W-:Y:S01]  /*3830*/  FMNMX.FTZ R74, R145, R74, !PT ;  /* 0x0000004a914a7209 */ /* 0x000fe20007810000 */
[----:B------:R-:W-:Y:S01]  /*3840*/  FFMA.FTZ R24, R27, R56, -R36 ;  /* 0x000000381b187223 */ /* 0x000fe20000010824 */
[C---:B------:R-:W-:Y:S02]  /*3850*/  ISETP.GT.AND P3, PT, R72.reuse, 0x88, PT ;  /* 0x000000884800780c */ /* 0x040fe40003f64270 */
[----:B---3--:R-:W-:Y:S02]  /*3860*/  FSEL R25, R25, -INF , P2 ;  /* 0xff80000019197808 */ /* 0x008fe40001000000 */
[----:B------:R-:W-:Y:S01]  /*3870*/  FMNMX.FTZ R74, R147, R74, !PT ;  /* 0x0000004a934a7209 */ /* 0x000fe20007810000 */
[----:B------:R-:W3:Y:S01]  /*3880*/  MUFU.TANH R32, R32 ;  /* 0x0000002000207308 */ /* 0x000ee20000002400 */
[----:B------:R-:W-:-:S02]  /*3890*/  ISETP.GT.AND P2, PT, R72, 0x89, PT ;  /* 0x000000894800780c */ /* 0x000fc40003f44270 */
[----:B--2---:R-:W-:Y:S01]  /*38a0*/  FSEL R27, R28, -INF , P3 ;  /* 0xff8000001c1b7808 */ /* 0x004fe20001800000 */
[----:B------:R-:W-:-:S01]  /*38b0*/  FFMA.FTZ R28, R89, R56, -R36 ;  /* 0x00000038591c7223 */ /* 0x000fc20000010824 */
[----:B------:R-:W-:Y:S02]  /*38c0*/  FMNMX.FTZ R74, R25, R74, !PT ;  /* 0x0000004a194a7209 */ /* 0x000fe40007810000 */
[C---:B------:R-:W-:Y:S01]  /*38d0*/  ISETP.GT.AND P3, PT, R72.reuse, 0x90, PT ;  /* 0x000000904800780c */ /* 0x040fe20003f64270 */
[----:B------:R-:W2:Y:S01]  /*38e0*/  MUFU.TANH R33, R33 ;  /* 0x0000002100217308 */ /* 0x000ea20000002400 */
[----:B-1----:R-:W-:Y:S02]  /*38f0*/  FSEL R29, R29, -INF , P2 ;  /* 0xff8000001d1d7808 */ /* 0x002fe40001000000 */
[----:B------:R-:W-:Y:S02]  /*3900*/  FMNMX.FTZ R74, R27, R74, !PT ;  /* 0x0000004a1b4a7209 */ /* 0x000fe40007810000 */
[----:B------:R-:W-:-:S02]  /*3910*/  ISETP.GT.AND P2, PT, R72, 0x91, PT ;  /* 0x000000914800780c */ /* 0x000fc40003f44270 */
[----:B------:R-:W-:Y:S01]  /*3920*/  FMNMX.FTZ R74, R29, R74, !PT ;  /* 0x0000004a1d4a7209 */ /* 0x000fe20007810000 */
[----:B------:R-:W1:Y:S01]  /*3930*/  MUFU.TANH R62, R62 ;  /* 0x0000003e003e7308 */ /* 0x000e620000002400 */
[----:B---3--:R-:W-:Y:S01]  /*3940*/  FSEL R149, R32, -INF , P3 ;  /* 0xff80000020957808 */ /* 0x008fe20001800000 */
[-CC-:B------:R-:W-:Y:S01]  /*3950*/  FFMA.FTZ R32, R97, R56.reuse, -R36.reuse ;  /* 0x0000003861207223 */ /* 0x180fe20000010824 */
[----:B------:R-:W-:Y:S01]  /*3960*/  ISETP.GT.AND P3, PT, R72, 0x98, PT ;  /* 0x000000984800780c */ /* 0x000fe20003f64270 */
[----:B------:R-:W-:Y:S01]  /*3970*/  FFMA.FTZ R97, R111, R56, -R36 ;  /* 0x000000386f617223 */ /* 0x000fe20000010824 */
[----:B------:R-:W-:-:S03]  /*3980*/  FMNMX.FTZ R74, R149, R74, !PT ;  /* 0x0000004a954a7209 */ /* 0x000fc60007810000 */
[----:B------:R-:W3:Y:S01]  /*3990*/  MUFU.TANH R64, R64 ;  /* 0x0000004000407308 */ /* 0x000ee20000002400 */
[----:B--2---:R-:W-:Y:S01]  /*39a0*/  FSEL R151, R33, -INF , P2 ;  /* 0xff80000021977808 */ /* 0x004fe20001000000 */
[-CC-:B------:R-:W-:Y:S01]  /*39b0*/  FFMA.FTZ R33, R91, R56.reuse, -R36.reuse ;  /* 0x000000385b217223 */ /* 0x180fe20000010824 */
[----:B------:R-:W-:Y:S01]  /*39c0*/  ISETP.GT.AND P2, PT, R72, 0x99, PT ;  /* 0x000000994800780c */ /* 0x000fe20003f44270 */
[----:B------:R-:W-:Y:S01]  /*39d0*/  FFMA.FTZ R91, R99, R56, -R36 ;  /* 0x00000038635b7223 */ /* 0x000fe20000010824 */
[----:B------:R-:W-:-:S03]  /*39e0*/  FMNMX.FTZ R74, R151, R74, !PT ;  /* 0x0000004a974a7209 */ /* 0x000fc60007810000 */
[----:B------:R-:W-:Y:S01]  /*39f0*/  MUFU.EX2 R37, R37 ;  /* 0x0000002500257308 */ /* 0x000fe20000000800 */
[----:B-1----:R-:W-:-:S04]  /*3a00*/  FSEL R89, R62, -INF , P3 ;  /* 0xff8000003e597808 */ /* 0x002fc80001800000 */
[----:B------:R-:W-:-:S03]  /*3a10*/  FMNMX.FTZ R74, R89, R74, !PT ;  /* 0x0000004a594a7209 */ /* 0x000fc60007810000 */
[----:B------:R-:W-:Y:S01]  /*3a20*/  MUFU.EX2 R66, R66 ;  /* 0x0000004200427308 */ /* 0x000fe20000000800 */
[----:B---3--:R-:W-:-:S04]  /*3a30*/  FSEL R153, R64, -INF , P2 ;  /* 0xff80000040997808 */ /* 0x008fc80001000000 */
        /* <DEDUP_REMOVED lines=8> */
[----:B------:R-:W2:Y:S08]  /*3ac0*/  MUFU.EX2 R117, R117 ;  /* 0x0000007500757308 */ /* 0x000eb00000000800 */
[----:B------:R-:W-:Y:S08]  /*3ad0*/  MUFU.EX2 R8, R8 ;  /* 0x0000000800087308 */ /* 0x000ff00000000800 */
[----:B------:R-:W-:Y:S01]  /*3ae0*/  MUFU.EX2 R123, R123 ;  /* 0x0000007b007b7308 */ /* 0x000fe20000000800 */
[----:B--2---:R-:W-:-:S04]  /*3af0*/  F2FP.SATFINITE.E4M3.F32.PACK_AB_MERGE_C R155, R117, R4, RZ ;  /* 0x00000004759b723e */ /* 0x004fc800048070ff */
[----:B------:R-:W-:Y:S02]  /*3b00*/  F2FP.SATFINITE.E4M3.F32.PACK_AB_MERGE_C R155, R70, R69, R155 ;  /* 0x00000045469b723e */ /* 0x000fe4000480709b */
[----:B-1----:R-:W-:Y:S01]  /*3b10*/  FMNMX.FTZ R57, R48, R57, !PT ;  /* 0x0000003930397209 */ /* 0x002fe20007810000 */
[-C--:B------:R-:W-:Y:S01]  /*3b20*/  FFMA.FTZ R48, R109, R56.reuse, -R36 ;  /* 0x000000386d307223 */ /* 0x080fe20000010824 */
[----:B------:R-:W-:Y:S02]  /*3b30*/  MUFU.EX2 R10, R10 ;  /* 0x0000000a000a7308 */ /* 0x000fe40000000800 */
[C---:B------:R-:W-:Y:S01]  /*3b40*/  FSETP.NEU.FTZ.AND P2, PT, R57.reuse, -INF , PT ;  /* 0xff8000003900780b */ /* 0x040fe20003f5d000 */
[----:B------:R-:W-:-:S05]  /*3b50*/  FFMA.FTZ R50, R57, R56, -8 ;  /* 0xc100000039327423 */ /* 0x000fca0000010038 */
[----:B------:R-:W-:Y:S01]  /*3b60*/  FSEL R50, R50, RZ, P2 ;  /* 0x000000ff32327208 */ /* 0x000fe20001000000 */
[----:B------:R-:W-:Y:S04]  /*3b70*/  MUFU.EX2 R93, R93 ;  /* 0x0000005d005d7308 */ /* 0x000fe80000000800 */
        /* <DEDUP_REMOVED lines=10> */
[----:B------:R-:W-:Y:S01]  /*3c20*/  FFMA.FTZ R52, R121, R56, -R50 ;  /* 0x0000003879347223 */ /* 0x000fe20000010832 */
[----:B------:R-:W-:-:S04]  /*3c30*/  IMAD.HI R47, R41, 0x66666667, RZ ;  /* 0x66666667292f7827 */ /* 0x000fc800078e02ff */
[----:B------:R-:W-:Y:S01]  /*3c40*/  FFMA.FTZ R11, R11, R56, -R50 ;  /* 0x000000380b0b7223 */ /* 0x000fe20000010832 */
[----:B------:R-:W-:-:S01]  /*3c50*/  FADD.FTZ R6, R37, R66 ;  /* 0x0000004225067221 */ /* 0x000fc20000010000 */
[----:B------:R-:W1:Y:S01]  /*3c60*/  MUFU.EX2 R99, R99 ;  /* 0x0000006300637308 */ /* 0x000e620000000800 */
[----:B------:R-:W-:-:S01]  /*3c70*/  FFMA.FTZ R62, R125, R56, -R50 ;  /* 0x000000387d3e7223 */ /* 0x000fc20000010832 */
[----:B------:R-:W-:Y:S01]  /*3c80*/  SHF.R.U32.HI R82, RZ, 0x1f, R47 ;  /* 0x0000001fff527819 */ /* 0x000fe2000001162f */
[----:B------:R-:W-:-:S01]  /*3c90*/  FFMA.FTZ R41, R51, R56, -R50 ;  /* 0x0000003833297223 */ /* 0x000fc20000010832 */
[----:B------:R-:W-:Y:S01]  /*3ca0*/  FFMA.FTZ R74, R63, R56, -R50 ;  /* 0x000000383f4a7223 */ /* 0x000fe20000010832 */
[----:B------:R-:W-:Y:S01]  /*3cb0*/  VIADD R63, R40, 0xfffffffe ;  /* 0xfffffffe283f7836 */ /* 0x000fe20000000000 */
[----:B------:R-:W-:Y:S01]  /*3cc0*/  LEA.HI.SX32 R51, R47, R82, 0x1a ;  /* 0x000000522f337211 */ /* 0x000fe200078fd2ff */
[----:B------:R-:W-:-:S01]  /*3cd0*/  FADD.FTZ R47, R65, R6 ;  /* 0x00000006412f7221 */ /* 0x000fc20000010000 */
[----:B------:R-:W2:Y:S01]  /*3ce0*/  MUFU.EX2 R58, R58 ;  /* 0x0000003a003a7308 */ /* 0x000ea20000000800 */
[----:B------:R-:W-:-:S01]  /*3cf0*/  FFMA.FTZ R60, R127, R56, -R50 ;  /* 0x000000387f3c7223 */ /* 0x000fc20000010832 */
        /* <DEDUP_REMOVED lines=11> */
[----:B------:R-:W-:Y:S01]  /*3db0*/  R2UR UR26, R63 ;  /* 0x000000003f1a72ca */ /* 0x000fe200000e0000 */
[----:B------:R-:W-:Y:S01]  /*3dc0*/  FFMA.FTZ R78, R133, R56, -R50 ;  /* 0x00000038854e7223 */ /* 0x000fe20000010832 */
[----:B------:R-:W-:-:S01]  /*3dd0*/  FADD.FTZ R84, R4, R49 ;  /* 0x0000003104547221 */ /* 0x000fc20000010000 */
        /* <DEDUP_REMOVED lines=9> */
[----:B---3--:R-:W-:-:S01]  /*3e70*/  FADD.FTZ R40, R101, R6 ;  /* 0x0000000665287221 */ /* 0x008fc20000010000 */
[----:B------:R-:W-:Y:S01]  /*3e80*/  VIMNMX R6, RZ, R51, !PT ;  /* 0x00000033ff067248 */ /* 0x000fe20007fe0100 */
[----:B------:R-:W-:-:S01]  /*3e90*/  FADD.FTZ R51, R117, R84 ;  /* 0x0000005475337221 */ /* 0x000fc20000010000 */
[-CC-:B------:R-:W-:Y:S01]  /*3ea0*/  FFMA.FTZ R84, R81, R56.reuse, -R50.reuse ;  /* 0x0000003851547223 */ /* 0x180fe20000010832 */
[----:B------:R-:W-:-:S01]  /*3eb0*/  FFMA.FTZ R147, R147, R56, -R50 ;  /* 0x0000003893937223 */ /* 0x000fc20000010832 */
[----:B------:R-:W-:Y:S01]  /*3ec0*/  ISETP.GE.AND P2, PT, R63, R6, PT ;  /* 0x000000063f00720c */ /* 0x000fe20003f46270 */
        /* <DEDUP_REMOVED lines=11> */
[----:B------:R-:W-:Y:S01]  /*3f80*/  FFMA.FTZ R51, R27, R56, -R50 ;  /* 0x000000381b337223 */ /* 0x000fe20000010832 */
[----:B------:R-:W-:-:S01]  /*3f90*/  FADD.FTZ R63, R93, R88 ;  /* 0x000000585d3f7221 */ /* 0x000fc20000010000 */
[-CC-:B------:R-:W-:Y:S01]  /*3fa0*/  FFMA.FTZ R47, R137, R56.reuse, -R50.reuse ;  /* 0x00000038892f7223 */ /* 0x180fe20000010832 */
[----:B------:R-:W-:-:S01]  /*3fb0*/  FFMA.FTZ R89, R89, R56, -R50 ;  /* 0x0000003859597223 */ /* 0x000fc20000010832 */
[----:B------:R-:W-:-:S02]  /*3fc0*/  F2FP.SATFINITE.E4M3.F32.PACK_AB_MERGE_C R93, R93, R10, RZ ;  /* 0x0000000a5d5d723e */ /* 0x000fc400048070ff */
[----:B------:R-:W2:Y:S01]  /*3fd0*/  MUFU.EX2 R9, R9 ;  /* 0x0000000900097308 */ /* 0x000ea20000000800 */
[----:B---3--:R-:W-:-:S01]  /*3fe0*/  FADD.FTZ R49, R11, R82 ;  /* 0x000000520b317221 */ /* 0x008fc20000010000 */
[----:B------:R-:W-:Y:S01]  /*3ff0*/  FFMA.FTZ R82, R79, R56, -R50 ;  /* 0x000000384f527223 */ /* 0x000fe20000010832 */
[----:B------:R-:W-:Y:S02]  /*4000*/  F2FP.SATFINITE.E4M3.F32.PACK_AB_MERGE_C R58, R101, R58, RZ ;  /* 0x0000003a653a723e */ /* 0x000fe400048070ff */
[----:B------:R-:W-:Y:S02]  /*4010*/  F2FP.SATFINITE.E4M3.F32.PACK_AB_MERGE_C R8, R123, R8, R93 ;  /* 0x000000087b08723e */ /* 0x000fe4000480705d */
        /* <DEDUP_REMOVED lines=8> */
[----:B--2---:R-:W-:-:S07]  /*40a0*/  FADD.FTZ R49, R9, R86 ;  /* 0x0000005609317221 */ /* 0x004fce0000010000 */
[----:B------:R-:W2:Y:S01]  /*40b0*/  MUFU.EX2 R72, R72 ;  /* 0x0000004800487308 */ /* 0x000ea20000000800 */
[----:B---3--:R-:W-:-:S01]  /*40c0*/  FADD.FTZ R86, R60, R49 ;  /* 0x000000313c567221 */ /* 0x008fc20000010000 */
[-CC-:B------:R-:W-:Y:S01]  /*40d0*/  FFMA.FTZ R49, R25, R56.reuse, -R50.reuse ;  /* 0x0000003819317223 */ /* 0x180fe20000010832 */
[----:B------:R-:W-:-:S01]  /*40e0*/  FFMA.FTZ R50, R153, R56, -R50 ;  /* 0x0000003899327223 */ /* 0x000fc20000010832 */
[----:B------:R-:W-:-:S04]  /*40f0*/  F2FP.SATFINITE.E4M3.F32.PACK_AB_MERGE_C R153, R68, R65, RZ ;  /* 0x000000414499723e */ /* 0x000fc800048070ff */
[----:B------:R-:W3:Y:S01]  /*4100*/  MUFU.EX2 R12, R12 ;  /* 0x0000000c000c7308 */ /* 0x000ee20000000800 */
[----:B-1----:R-:W-:-:S01]  /*4110*/  FADD.FTZ R53, R15, R86 ;  /* 0x000000560f357221 */ /* 0x002fc20000010000 */
[----:B------:R-:W-:-:S06]  /*4120*/  F2FP.SATFINITE.E4M3.F32.PACK_AB_MERGE_C R153, R66, R37, R153 ;  /* 0x000000254299723e */ /* 0x000fcc0004807099 */
[----:B------:R-:W1:Y:S01]  /*4130*/  MUFU.EX2 R13, R13 ;  /* 0x0000000d000d7308 */ /* 0x000e620000000800 */
[----:B--2---:R-:W-:-:S01]  /*4140*/  FADD.FTZ R86, R72, R53 ;  /* 0x0000003548567221 */ /* 0x004fc20000010000 */
[----:B------:R-:W-:-:S04]  /*4150*/  F2FP.SATFINITE.E4M3.F32.PACK_AB_MERGE_C R72, R72, R15, RZ ;  /* 0x0000000f4848723e */ /* 0x000fc800048070ff */
[----:B------:R-:W-:Y:S02]  /*4160*/  F2FP.SATFINITE.E4M3.F32.PACK_AB_MERGE_C R148, R60, R9, R72 ;  /* 0x000000093c94723e */ /* 0x000fe40004807048 */
        /* <DEDUP_REMOVED lines=33> */
[C---:B--2---:R-:W-:Y:S01]  /*4380*/  F2FP.SATFINITE.E4M3.F32.PACK_AB_MERGE_C R63, R139.reuse, R42, RZ ;  /* 0x0000002a8b3f723e */ /* 0x044fe200048070ff */
[----:B------:R-:W-:-:S06]  /*4390*/  FADD.FTZ R139, R139, R14 ;  /* 0x0000000e8b8b7221 */ /* 0x000fcc0000010000 */
[----:B------:R-:W2:Y:S01]  /*43a0*/  MUFU.EX2 R43, R43 ;  /* 0x0000002b002b7308 */ /* 0x000ea20000000800 */
[----:B---3--:R-:W-:-:S01]  /*43b0*/  FADD.FTZ R14, R78, R53 ;  /* 0x000000354e0e7221 */ /* 0x008fc20000010000 */
[----:B------:R-:W-:Y:S01]  /*43c0*/  F2FP.SATFINITE.E4M3.F32.PACK_AB_MERGE_C R45, R78, R45, RZ ;  /* 0x0000002d4e2d723e */ /* 0x000fe200048070ff */
[----:B------:R-:W-:-:S03]  /*43d0*/  IMAD.MOV.U32 R53, RZ, RZ, R55 ;  /* 0x000000ffff357224 */ /* 0x000fc600078e0037 */
[----:B------:R-:W-:Y:S01]  /*43e0*/  F2FP.SATFINITE.E4M3.F32.PACK_AB_MERGE_C R144, R74, R21, R45 ;  /* 0x000000154a90723e */ /* 0x000fe2000480702d */
[----:B------:R-:W-:Y:S01]  /*43f0*/  IMAD.MOV.U32 R45, RZ, RZ, R55 ;  /* 0x000000ffff2d7224 */ /* 0x000fe200078e0037 */
        /* <DEDUP_REMOVED lines=8> */
[----:B------:R-:W-:Y:S01]  /*4480*/  MUFU.EX2 R87, R87 ;  /* 0x0000005700577308 */ /* 0x000fe20000000800 */
[----:B--2---:R-:W-:-:S07]  /*4490*/  FADD.FTZ R42, R24, R15 ;  /* 0x0000000f182a7221 */ /* 0x004fce0000010000 */
[----:B------:R-:W1:Y:S01]  /*44a0*/  MUFU.EX2 R80, R80 ;  /* 0x0000005000507308 */ /* 0x000e620000000800 */
[----:B---3--:R-:W-:-:S07]  /*44b0*/  FADD.FTZ R15, R41, R14 ;  /* 0x0000000e290f7221 */ /* 0x008fce0000010000 */
[----:B------:R-:W-:Y:S08]  /*44c0*/  MUFU.EX2 R28, R28 ;  /* 0x0000001c001c7308 */ /* 0x000ff00000000800 */
[----:B------:R-:W2:Y:S01]  /*44d0*/  MUFU.EX2 R3, R3 ;  /* 0x0000000300037308 */ /* 0x000ea20000000800 */
[C---:B-1----:R-:W-:Y:S01]  /*44e0*/  F2FP.SATFINITE.E4M3.F32.PACK_AB_MERGE_C R41, R80.reuse, R41, RZ ;  /* 0x000000295029723e */ /* 0x042fe200048070ff */
[----:B------:R-:W-:-:S03]  /*44f0*/  FADD.FTZ R80, R80, R15 ;  /* 0x0000000f50507221 */ /* 0x000fc60000010000 */
[----:B------:R-:W-:Y:S01]  /*4500*/  F2FP.SATFINITE.E4M3.F32.PACK_AB_MERGE_C R146, R54, R43, R41 ;  /* 0x0000002b3692723e */ /* 0x000fe20004807029 */
[--C-:B------:R-:W-:Y:S02]  /*4510*/  IMAD.MOV.U32 R54, RZ, RZ, R55.reuse ;  /* 0x000000ffff367224 */ /* 0x100fe400078e0037 */
[----:B------:R-:W-:Y:S01]  /*4520*/  MUFU.EX2 R33, R33 ;  /* 0x0000002100217308 */ /* 0x000fe20000000800 */
[--C-:B------:R-:W-:Y:S02]  /*4530*/  IMAD.MOV.U32 R43, RZ, RZ, R55.reuse ;  /* 0x000000ffff2b7224 */ /* 0x100fe400078e0037 */
[----:B------:R-:W-:-:S05]  /*4540*/  IMAD.MOV.U32 R41, RZ, RZ, R55 ;  /* 0x000000ffff297224 */ /* 0x000fca00078e0037 */
[----:B------:R-:W1:Y:S01]  /*4550*/  MUFU.EX2 R40, R40 ;  /* 0x0000002800287308 */ /* 0x000e620000000800 */
[----:B--2---:R-:W-:-:S07]  /*4560*/  FADD.FTZ R15, R3, R80 ;  /* 0x00000050030f7221 */ /* 0x004fce0000010000 */
[----:B------:R-:W-:Y:S08]  /*4570*/  MUFU.EX2 R30, R30 ;  /* 0x0000001e001e7308 */ /* 0x000ff00000000800 */
[----:B------:R-:W2:Y:S08]  /*4580*/  MUFU.EX2 R47, R47 ;  /* 0x0000002f002f7308 */ /* 0x000eb00000000800 */
[----:B------:R-:W-:Y:S08]  /*4590*/  MUFU.EX2 R31, R31 ;  /* 0x0000001f001f7308 */ /* 0x000ff00000000800 */
[----:B------:R3:W-:Y:S08]  /*45a0*/  MUFU.EX2 R4, R147 ;  /* 0x0000009300047308 */ /* 0x0007f00000000800 */
[----:B------:R-:W4:Y:S01]  /*45b0*/  MUFU.EX2 R82, R82 ;  /* 0x0000005200527308 */ /* 0x000f220000000800 */
[C---:B---3--:R-:W-:Y:S01]  /*45c0*/  F2FP.SATFINITE.E4M3.F32.PACK_AB_MERGE_C R147, R87.reuse, R24, RZ ;  /* 0x000000185793723e */ /* 0x048fe200048070ff */
[----:B------:R-:W-:Y:S01]  /*45d0*/  FADD.FTZ R87, R87, R42 ;  /* 0x0000002a57577221 */ /* 0x000fe20000010000 */
[----:B-1----:R-:W-:-:S02]  /*45e0*/  FADD.FTZ R24, R40, R15 ;  /* 0x0000000f28187221 */ /* 0x002fc40000010000 */
[----:B------:R-:W-:Y:S01]  /*45f0*/  F2FP.SATFINITE.E4M3.F32.PACK_AB_MERGE_C R147, R83, R26, R147 ;  /* 0x0000001a5393723e */ /* 0x000fe20004807093 */
[----:B------:R-:W-:-:S01]  /*4600*/  FADD.FTZ R14, R28, R87 ;  /* 0x000000571c0e7221 */ /* 0x000fc20000010000 */
[----:B--2---:R-:W-:Y:S01]  /*4610*/  FADD.FTZ R15, R47, R24 ;  /* 0x000000182f0f7221 */ /* 0x004fe20000010000 */
[----:B------:R-:W-:Y:S02]  /*4620*/  MUFU.EX2 R32, R32 ;  /* 0x0000002000207308 */ /* 0x000fe40000000800 */
[----:B------:R-:W-:-:S04]  /*4630*/  FADD.FTZ R37, R33, R14 ;  /* 0x0000000e21257221 */ /* 0x000fc80000010000 */
[----:B------:R-:W-:Y:S01]  /*4640*/  FADD.FTZ R42, R30, R37 ;  /* 0x000000251e2a7221 */ /* 0x000fe20000010000 */
[----:B------:R-:W-:Y:S01]  /*4650*/  IMAD.MOV.U32 R37, RZ, RZ, R55 ;  /* 0x000000ffff257224 */ /* 0x000fe200078e0037 */
[----:B------:R1:W2:Y:S01]  /*4660*/  MUFU.EX2 R25, R141 ;  /* 0x0000008d00197308 */ /* 0x0002a20000000800 */
[C---:B----4-:R-:W-:Y:S01]  /*4670*/  F2FP.SATFINITE.E4M3.F32.PACK_AB_MERGE_C R47, R82.reuse, R47, RZ ;  /* 0x0000002f522f723e */ /* 0x050fe200048070ff */
[----:B------:R-:W-:-:S03]  /*4680*/  FADD.FTZ R82, R82, R15 ;  /* 0x0000000f52527221 */ /* 0x000fc60000010000 */
[----:B------:R-:W-:Y:S01]  /*4690*/  F2FP.SATFINITE.E4M3.F32.PACK_AB_MERGE_C R140, R40, R3, R47 ;  /* 0x00000003288c723e */ /* 0x000fe2000480702f */
[--C-:B------:R-:W-:Y:S02]  /*46a0*/  IMAD.MOV.U32 R47, RZ, RZ, R55.reuse ;  /* 0x000000ffff2f7224 */ /* 0x100fe400078e0037 */
[----:B------:R-:W-:Y:S01]  /*46b0*/  MUFU.EX2 R91, R91 ;  /* 0x0000005b005b7308 */ /* 0x000fe20000000800 */
[C---:B-1----:R-:W-:Y:S01]  /*46c0*/  F2FP.SATFINITE.E4M3.F32.PACK_AB_MERGE_C R141, R31.reuse, R30, RZ ;  /* 0x0000001e1f8d723e */ /* 0x042fe200048070ff */
[----:B------:R-:W-:Y:S01]  /*46d0*/  FADD.FTZ R31, R31, R42 ;  /* 0x0000002a1f1f7221 */ /* 0x000fe20000010000 */
[----:B------:R-:W-:Y:S02]  /*46e0*/  IMAD.MOV.U32 R42, RZ, RZ, R55 ;  /* 0x000000ffff2a7224 */ /* 0x000fe400078e0037 */
[----:B------:R-:W-:Y:S01]  /*46f0*/  F2FP.SATFINITE.E4M3.F32.PACK_AB_MERGE_C R141, R33, R28, R141 ;  /* 0x0000001c218d723e */ /* 0x000fe2000480708d */
[----:B------:R-:W-:Y:S02]  /*4700*/  IMAD.MOV.U32 R40, RZ, RZ, R55 ;  /* 0x000000ffff287224 */ /* 0x000fe400078e0037 */
[----:B------:R-:W1:Y:S01]  /*4710*/  MUFU.EX2 R84, R84 ;  /* 0x0000005400547308 */ /* 0x000e620000000800 */
[----:B--2---:R-:W-:-:S01]  /*4720*/  FADD.FTZ R15, R25, R82 ;  /* 0x00000052190f7221 */ /* 0x004fc20000010000 */
[----:B------:R-:W-:-:S02]  /*4730*/  IMAD.MOV.U32 R33, RZ, RZ, R55 ;  /* 0x000000ffff217224 */ /* 0x000fc400078e0037 */
[--C-:B------:R-:W-:Y:S02]  /*4740*/  IMAD.MOV.U32 R30, RZ, RZ, R55.reuse ;  /* 0x000000ffff1e7224 */ /* 0x100fe400078e0037 */
[----:B------:R-:W-:Y:S02]  /*4750*/  IMAD.MOV.U32 R28, RZ, RZ, R55 ;  /* 0x000000ffff1c7224 */ /* 0x000fe400078e0037 */
[----:B------:R-:W-:Y:S08]  /*4760*/  MUFU.EX2 R34, R34 ;  /* 0x0000002200227308 */ /* 0x000ff00000000800 */
[----:B------:R-:W2:Y:S01]  /*4770*/  MUFU.EX2 R35, R35 ;  /* 0x0000002300237308 */ /* 0x000ea20000000800 */
[----:B-1----:R-:W-:-:S07]  /*4780*/  FADD.FTZ R24, R84, R15 ;  /* 0x0000000f54187221 */ /* 0x002fce0000010000 */
[----:B------:R1:W3:Y:S08]  /*4790*/  MUFU.EX2 R27, R143 ;  /* 0x0000008f001b7308 */ /* 0x0002f00000000800 */
[----:B------:R4:W5:Y:S01]  /*47a0*/  MUFU.EX2 R10, R145 ;  /* 0x00000091000a7308 */ /* 0x0009620000000800 */
[----:B--2---:R-:W-:-:S04]  /*47b0*/  F2FP.SATFINITE.E4M3.F32.PACK_AB_MERGE_C R26, R35, R34, RZ ;  /* 0x00000022231a723e */ /* 0x004fc800048070ff */
[----:B-1----:R-:W-:-:S03]  /*47c0*/  F2FP.SATFINITE.E4M3.F32.PACK_AB_MERGE_C R143, R91, R32, R26 ;  /* 0x000000205b8f723e */ /* 0x002fc6000480701a */
[----:B------:R-:W-:Y:S01]  /*47d0*/  MUFU.EX2 R44, R44 ;  /* 0x0000002c002c7308 */ /* 0x000fe20000000800 */
[----:B----4-:R-:W-:Y:S01]  /*47e0*/  F2FP.SATFINITE.E4M3.F32.PACK_AB_MERGE_C R145, R77, R20, R63 ;  /* 0x000000144d91723e */ /* 0x010fe2000480703f */
[----:B------:R-:W-:Y:S01]  /*47f0*/  FADD.FTZ R20, R32, R31 ;  /* 0x0000001f20147221 */ /* 0x000fe20000010000 */
[----:B---3--:R-:W-:-:S01]  /*4800*/  FADD.FTZ R15, R27, R24 ;  /* 0x000000181b0f7221 */ /* 0x008fc20000010000 */
[--C-:B------:R-:W-:Y:S02]  /*4810*/  IMAD.MOV.U32 R32, RZ, RZ, R55.reuse ;  /* 0x000000ffff207224 */ /* 0x100fe400078e0037 */
[----:B------:R-:W-:Y:S02]  /*4820*/  IMAD.MOV.U32 R31, RZ, RZ, R55 ;  /* 0x000000ffff1f7224 */ /* 0x000fe400078e0037 */
[----:B------:R-:W1:Y:S01]  /*4830*/  MUFU.EX2 R39, R39 ;  /* 0x0000002700277308 */ /* 0x000e620000000800 */
[----:B-----5:R-:W-:-:S01]  /*4840*/  FADD.FTZ R15, R10, R15 ;  /* 0x0000000f0a0f7221 */ /* 0x020fc20000010000 */
[----:B------:R-:W-:-:S03]  /*4850*/  F2FP.SATFINITE.E4M3.F32.PACK_AB_MERGE_C R27, R10, R27, RZ ;  /* 0x0000001b0a1b723e */ /* 0x000fc600048070ff */
[----:B------:R-:W-:Y:S01]  /*4860*/  FADD.FTZ R10, R4, R15 ;  /* 0x0000000f040a7221 */ /* 0x000fe20000010000 */
[----:B------:R-:W-:Y:S01]  /*4870*/  F2FP.SATFINITE.E4M3.F32.PACK_AB_MERGE_C R142, R84, R25, R27 ;  /* 0x00000019548e723e */ /* 0x000fe2000480701b */
[--C-:B------:R-:W-:Y:S01]  /*4880*/  IMAD.MOV.U32 R27, RZ, RZ, R55.reuse ;  /* 0x000000ffff1b7224 */ /* 0x100fe200078e0037 */
[----:B------:R-:W-:Y:S01]  /*4890*/  MUFU.EX2 R38, R38 ;  /* 0x0000002600267308 */ /* 0x000fe20000000800 */
[----:B------:R-:W-:-:S07]  /*48a0*/  IMAD.MOV.U32 R25, RZ, RZ, R55 ;  /* 0x000000ffff197224 */ /* 0x000fce00078e0037 */
[----:B------:R-:W2:Y:S01]  /*48b0*/  MUFU.EX2 R95, R95 ;  /* 0x0000005f005f7308 */ /* 0x000ea20000000800 */
[----:B-1----:R-:W-:-:S07]  /*48c0*/  F2FP.SATFINITE.E4M3.F32.PACK_AB_MERGE_C R26, R39, R44, RZ ;  /* 0x0000002c271a723e */ /* 0x002fce00048070ff */
[----:B------:R1:W-:Y:S08]  /*48d0*/  MUFU.EX2 R14, R29 ;  /* 0x0000001d000e7308 */ /* 0x0003f00000000800 */
[----:B------:R3:W4:Y:S01]  /*48e0*/  MUFU.EX2 R11, R49 ;  /* 0x00000031000b7308 */ /* 0x0007220000000800 */
[----:B-1----:R-:W-:-:S01]  /*48f0*/  FADD.FTZ R29, R91, R20 ;  /* 0x000000145b1d7221 */ /* 0x002fc20000010000 */
[----:B--2---:R-:W-:Y:S01]  /*4900*/  F2FP.SATFINITE.E4M3.F32.PACK_AB_MERGE_C R137, R95, R38, R26 ;  /* 0x000000265f89723e */ /* 0x004fe2000480701a */
[----:B------:R-:W-:-:S02]  /*4910*/  IMAD.MOV.U32 R26, RZ, RZ, R55 ;  /* 0x000000ffff1a7224 */ /* 0x000fc400078e0037 */
[----:B------:R-:W-:Y:S01]  /*4920*/  FADD.FTZ R34, R34, R29 ;  /* 0x0000001d22227221 */ /* 0x000fe20000010000 */
[----:B------:R-:W-:Y:S02]  /*4930*/  IMAD.MOV.U32 R29, RZ, RZ, R55 ;  /* 0x000000ffff1d7224 */ /* 0x000fe400078e0037 */
[----:B------:R-:W1:Y:S01]  /*4940*/  MUFU.EX2 R51, R51 ;  /* 0x0000003300337308 */ /* 0x000e620000000800 */
[----:B------:R-:W-:-:S01]  /*4950*/  FADD.FTZ R35, R35, R34 ;  /* 0x0000002223237221 */ /* 0x000fc20000010000 */
[----:B---3--:R-:W-:Y:S01]  /*4960*/  IMAD.MOV.U32 R49, RZ, RZ, R55 ;  /* 0x000000ffff317224 */ /* 0x008fe200078e0037 */
[----:B------:R-:W-:Y:S02]  /*4970*/  MOV R34, R55 ;  /* 0x0000003700227202 */ /* 0x000fe40000000f00 */
[----:B------:R-:W-:Y:S01]  /*4980*/  FADD.FTZ R24, R38, R35 ;  /* 0x0000002326187221 */ /* 0x000fe20000010000 */
[----:B------:R-:W-:Y:S02]  /*4990*/  IMAD.MOV.U32 R38, RZ, RZ, R55 ;  /* 0x000000ffff267224 */ /* 0x000fe400078e0037 */
[----:B------:R-:W-:Y:S01]  /*49a0*/  MUFU.EX2 R48, R48 ;  /* 0x0000003000307308 */ /* 0x000fe20000000800 */
[----:B------:R-:W-:-:S01]  /*49b0*/  FADD.FTZ R95, R95, R24 ;  /* 0x000000185f5f7221 */ /* 0x000fc20000010000 */
[----:B----4-:R-:W-:Y:S01]  /*49c0*/  FADD.FTZ R10, R11, R10 ;  /* 0x0000000a0b0a7221 */ /* 0x010fe20000010000 */
[----:B------:R-:W-:-:S02]  /*49d0*/  IMAD.MOV.U32 R35, RZ, RZ, R55 ;  /* 0x000000ffff237224 */ /* 0x000fc400078e0037 */
[----:B------:R-:W-:Y:S01]  /*49e0*/  FADD.FTZ R44, R44, R95 ;  /* 0x0000005f2c2c7221 */ /* 0x000fe20000010000 */
[----:B------:R-:W-:Y:S02]  /*49f0*/  IMAD.MOV.U32 R24, RZ, RZ, R55 ;  /* 0x000000ffff187224 */ /* 0x000fe400078e0037 */
        /* <DEDUP_REMOVED lines=8> */
[----:B------:R-:W-:-:S07]  /*4a80*/  IMAD.MOV.U32 R51, RZ, RZ, R55 ;  /* 0x000000ffff337224 */ /* 0x000fce00078e0037 */
[----:B------:R-:W3:Y:S01]  /*4a90*/  MUFU.EX2 R149, R149 ;  /* 0x0000009500957308 */ /* 0x000ee20000000800 */
[----:B--2---:R-:W-:-:S07]  /*4aa0*/  F2FP.SATFINITE.E4M3.F32.PACK_AB_MERGE_C R9, R61, R48, RZ ;  /* 0x000000303d09723e */ /* 0x004fce00048070ff */
[----:B------:R-:W2:Y:S01]  /*4ab0*/  MUFU.EX2 R97, R97 ;  /* 0x0000006100617308 */ /* 0x000ea20000000800 */
[----:B-1----:R-:W-:-:S01]  /*4ac0*/  FADD.FTZ R10, R46, R39 ;  /* 0x000000272e0a7221 */ /* 0x002fc20000010000 */
[----:B------:R-:W-:-:S06]  /*4ad0*/  IMAD.MOV.U32 R39, RZ, RZ, R55 ;  /* 0x000000ffff277224 */ /* 0x000fcc00078e0037 */
[----:B------:R1:W4:Y:S01]  /*4ae0*/  MUFU.EX2 R20, R151 ;  /* 0x0000009700147308 */ /* 0x0003220000000800 */
[----:B---3--:R-:W-:-:S07]  /*4af0*/  FADD.FTZ R7, R149, R14 ;  /* 0x0000000e95077221 */ /* 0x008fce0000010000 */
[----:B------:R-:W-:Y:S01]  /*4b00*/  MUFU.EX2 R89, R89 ;  /* 0x0000005900597308 */ /* 0x000fe20000000800 */
[C---:B--2---:R-:W-:Y:S01]  /*4b10*/  F2FP.SATFINITE.E4M3.F32.PACK_AB_MERGE_C R139, R97.reuse, R46, R9 ;  /* 0x0000002e618b723e */ /* 0x044fe20004807009 */
[----:B------:R-:W-:Y:S01]  /*4b20*/  FADD.FTZ R97, R97, R10 ;  /* 0x0000000a61617221 */ /* 0x000fe20000010000 */
[----:B------:R-:W-:Y:S02]  /*4b30*/  IMAD.MOV.U32 R46, RZ, RZ, R55 ;  /* 0x000000ffff2e7224 */ /* 0x000fe400078e0037 */
[----:B-1----:R-:W-:Y:S02]  /*4b40*/  IMAD.MOV.U32 R151, RZ, RZ, R12 ;  /* 0x000000ffff977224 */ /* 0x002fe400078e000c */
[----:B------:R-:W-:-:S01]  /*4b50*/  FADD.FTZ R48, R48, R97 ;  /* 0x0000006130307221 */ /* 0x000fc20000010000 */
[----:B------:R-:W1:Y:S01]  /*4b60*/  MUFU.EX2 R50, R50 ;  /* 0x0000003200327308 */ /* 0x000e620000000800 */
[----:B----4-:R-:W-:-:S01]  /*4b70*/  FADD.FTZ R10, R20, R7 ;  /* 0x00000007140a7221 */ /* 0x010fc20000010000 */
[----:B-1----:R-:W-:-:S03]  /*4b80*/  F2FP.SATFINITE.E4M3.F32.PACK_AB_MERGE_C R3, R50, R89, RZ ;  /* 0x000000593203723e */ /* 0x002fc600048070ff */
[----:B------:R-:W-:Y:S01]  /*4b90*/  FADD.FTZ R89, R89, R10 ;  /* 0x0000000a59597221 */ /* 0x000fe20000010000 */
[----:B------:R-:W-:Y:S01]  /*4ba0*/  F2FP.SATFINITE.E4M3.F32.PACK_AB_MERGE_C R138, R20, R149, R3 ;  /* 0x00000095148a723e */ /* 0x000fe20004807003 */
[----:B------:R-:W-:Y:S02]  /*4bb0*/  FADD.FTZ R3, R61, R48 ;  /* 0x000000303d037221 */ /* 0x000fe40000010000 */
[----:B------:R-:W-:-:S01]  /*4bc0*/  FADD.FTZ R4, R50, R89 ;  /* 0x0000005932047221 */ /* 0x000fc20000010000 */
[--C-:B------:R-:W-:Y:S02]  /*4bd0*/  IMAD.MOV.U32 R50, RZ, RZ, R55.reuse ;  /* 0x000000ffff327224 */ /* 0x100fe400078e0037 */
[----:B------:R-:W-:Y:S02]  /*4be0*/  IMAD.MOV.U32 R48, RZ, RZ, R55 ;  /* 0x000000ffff307224 */ /* 0x000fe400078e0037 */
        /* <DEDUP_REMOVED lines=25> */
.L_x_11678:
[----:B------:R-:W-:-:S04]  /*4d80*/  UISETP.NE.AND UP0, UPT, UR4, 0x1, UPT ;  /* 0x000000010400788c */ /* 0x000fc8000bf05270 */
[----:B------:R-:W-:-:S06]  /*4d90*/  USEL UR7, URZ, 0x1, UP0 ;  /* 0x000000013f077887 */ /* 0x000fcc0008000000 */
[----:B------:R-:W-:Y:S01]  /*4da0*/  LOP3.LUT R2, R9, UR7, RZ, 0x3c, !PT ;  /* 0x0000000709027c12 */ /* 0x000fe2000f8e3cff */
[----:B------:R-:W-:Y:S06]  /*4db0*/  @!P1 BRA `(.L_x_11669) ;  /* 0x0000000000049947 */ /* 0x000fec0003800000 */
[----:B------:R-:W-:Y:S01]  /*4dc0*/  BPT.TRAP 0x1 ;  /* 0x000000040000795c */ /* 0x000fe20000300000 */
.L_x_11669:
        /* <DEDUP_REMOVED lines=8> */
.L_x_11670:
[----:B--2---:R-:W-:Y:S05]  /*4e50*/  @P2 BRA `(.L_x_11671) ;  /* 0x0000000000082947 */ /* 0x004fea0003800000 */
[----:B------:R-:W2:Y:S02]  /*4e60*/  SYNCS.PHASECHK.TRANS64.TRYWAIT P2, [UR7+0x13230], R10 ;  /* 0x0132300aff0075a7 */ /* 0x000ea40008040147 */
[----:B--2---:R-:W-:Y:S05]  /*4e70*/  @!P2 BRA `(.L_x_11672) ;  /* 0x000000a80074a947 */ /* 0x004fea0003800000 */
.L_x_11671:
        /* <DEDUP_REMOVED lines=64> */
.L_x_11673:
[----:B------:R-:W-:Y:S01]  /*5280*/  ULEA UR11, UR4, UR40, 0x3 ;  /* 0x00000028040b7291 */ /* 0x000fe2000f8e183f */
[----:B------:R-:W-:-:S08]  /*5290*/  SHF.L.U32 R9, R9, 0x1f, RZ ;  /* 0x0000001f09097819 */ /* 0x000fd000000006ff */
[----:B------:R3:W4:Y:S01]  /*52a0*/  SYNCS.PHASECHK.TRANS64.TRYWAIT P2, [UR11+0x13250], R9 ;  /* 0x01325009ff0075a7 */ /* 0x000722000804014b */
[----:B------:R-:W-:Y:S05]  /*52b0*/  @!P1 BRA `(.L_x_11674) ;  /* 0x0000000000049947 */ /* 0x000fea0003800000 */
[----:B------:R-:W-:Y:S01]  /*52c0*/  BPT.TRAP 0x1 ;  /* 0x000000040000795c */ /* 0x000fe20000300000 */
.L_x_11674:
[----:B----4-:R-:W-:Y:S05]  /*52d0*/  @P2 BRA `(.L_x_11675) ;  /* 0x0000000000082947 */ /* 0x010fea0003800000 */
[----:B------:R-:W4:Y:S02]  /*52e0*/  SYNCS.PHASECHK.TRANS64.TRYWAIT P2, [UR11+0x13250], R9 ;  /* 0x01325009ff0075a7 */ /* 0x000f24000804014b */
[----:B----4-:R-:W-:Y:S05]  /*52f0*/  @!P2 BRA `(.L_x_11676) ;  /* 0x000000a4006ca947 */ /* 0x010fea0003800000 */
.L_x_11675:
[----:B------:R-:W-:Y:S01]  /*5300*/  UIADD3 UR10, UR40, 0x1000, URZ ;  /* 0x00001000280a7890 */ /* 0x000fe2000fffe03f */
[----:B------:R-:W-:Y:S01]  /*5310*/  WARPGROUP.ARRIVE ;  /* 0x00000000000079c5 */ /* 0x000fe20000000000 */
[----:B------:R-:W-:Y:S01]  /*5320*/  UMOV UR15, 0xc0000010 ;  /* 0xc0000010000f7882 */ /* 0x000fe20000000000 */
[C---:B------:R-:W-:Y:S01]  /*5330*/  FMUL.FTZ R21, R0.reuse, R128 ;  /* 0x0000008000157220 */ /* 0x040fe20000410000 */
[----:B------:R-:W-:Y:S01]  /*5340*/  USHF.R.U32.HI UR10, URZ, 0x4, UR10 ;  /* 0x000000043f0a7899 */ /* 0x000fe2000801160a */
[----:B------:R-:W4:Y:S01]  /*5350*/  LDC R128, c[0x0][0x288] ;  /* 0x0000a200ff807b82 */ /* 0x000f220000000800 */
[----:B------:R-:W-:Y:S01]  /*5360*/  UISETP.NE.U32.AND UP0, UPT, UR24, URZ, UPT ;  /* 0x0000003f1800728c */ /* 0x000fe2000bf05070 */
[C---:B-1-3--:R-:W-:Y:S01]  /*5370*/  FMUL.FTZ R9, R0.reuse, R120 ;  /* 0x0000007800097220 */ /* 0x04afe20000410000 */
[----:B------:R-:W-:Y:S01]  /*5380*/  ULOP3.LUT UR10, UR10, 0x3fff, URZ, 0xc0, !UPT ;  /* 0x00003fff0a0a7892 */ /* 0x000fe2000f8ec03f */
[C---:B--2---:R-:W-:Y:S01]  /*5390*/  FMUL.FTZ R10, R0.reuse, R121 ;  /* 0x00000079000a7220 */ /* 0x044fe20000410000 */
        /* <DEDUP_REMOVED lines=10> */
[----:B------:R-:W-:Y:S01]  /*5440*/  UIADD3 UR10, UR4, 0x80, URZ ;  /* 0x00000080040a7890 */ /* 0x000fe2000fffe03f */
[----:B------:R-:W2:Y:S01]  /*5450*/  MUFU.TANH R10, R10 ;  /* 0x0000000a000a7308 */ /* 0x000ea20000002400 */
[C---:B------:R-:W-:Y:S01]  /*5460*/  FMUL.FTZ R123, R0.reuse, R132 ;  /* 0x00000084007b7220 */ /* 0x040fe20000410000 */
[----:B------:R-:W-:Y:S01]  /*5470*/  UMOV UR14, UR4 ;  /* 0x00000004000e7c82 */ /* 0x000fe20008000000 */
[C---:B------:R-:W-:Y:S01]  /*5480*/  FMUL.FTZ R11, R0.reuse, R122 ;  /* 0x0000007a000b7220 */ /* 0x040fe20000410000 */
[----:B------:R-:W-:Y:S01]  /*5490*/  QGMMA.64x64x32.F32.E4M3.E4M3 R24, R152, gdesc[UR12], R24, gsb0 ;  /* 0x00e0000c98187df3 */ /* 0x000fe20008000818 */
[----:B------:R-:W-:Y:S01]  /*54a0*/  UMOV UR15, 0xc0000010 ;  /* 0xc0000010000f7882 */ /* 0x000fe20000000000 */
[----:B------:R-:W-:Y:S01]  /*54b0*/  UMOV UR14, UR10 ;  /* 0x0000000a000e7c82 */ /* 0x000fe20008000000 */
[----:B------:R-:W-:Y:S01]  /*54c0*/  UIADD3 UR10, UR4, 0x100, URZ ;  /* 0x00000100040a7890 */ /* 0x000fe2000fffe03f */
        /* <DEDUP_REMOVED lines=54> */
[----:B------:R-:W5:Y:S01]  /*5830*/  MUFU.TANH R109, R109 ;  /* 0x0000006d006d7308 */ /* 0x000f620000002400 */
[----:B------:R-:W-:-:S02]  /*5840*/  WARPGROUP.DEPBAR.LE gsb0, 0x0 ;  /* 0x00008000000079c5 */ /* 0x000fc40000010000 */
[----:B------:R-:W-:Y:S01]  /*5850*/  WARPGROUP.ARRIVE ;  /* 0x00000000000079c5 */ /* 0x000fe20000000000 */
[C---:B------:R-:W-:Y:S01]  /*5860*/  FMUL.FTZ R153, R0.reuse, R61 ;  /* 0x0000003d00997220 */ /* 0x040fe20000410000 */
[C---:B------:R-:W-:Y:S01]  /*5870*/  FMUL.FTZ R155, R0.reuse, R64 ;  /* 0x00000040009b7220 */ /* 0x040fe20000410000 */
[----:B------:R-:W-:Y:S02]  /*5880*/  FMUL.FTZ R64, R0, R65 ;  /* 0x0000004100407220 */ /* 0x000fe40000410000 */
[----:B------:R-:W5:Y:S01]  /*5890*/  MUFU.TANH R112, R112 ;  /* 0x0000007000707308 */ /* 0x000f620000002400 */
[----:B------:R-:W-:Y:S01]  /*58a0*/  QGMMA.64x64x32.F32.E4M3.E4M3 R24, R148, gdesc[UR12], R24, gsb0 ;  /* 0x00e0000c94187df3 */ /* 0x000fe20008000818 */
[----:B------:R-:W-:Y:S01]  /*58b0*/  UMOV UR14, UR10 ;  /* 0x0000000a000e7c82 */ /* 0x000fe20008000000 */
[----:B------:R-:W-:Y:S01]  /*58c0*/  UIMAD UR10, UR26, -0xa0, UR42 ;  /* 0xffffff601a0a78a4 */ /* 0x000fe2000f8e022a */
[----:B------:R-:W-:-:S03]  /*58d0*/  UMOV UR15, 0xc0000010 ;  /* 0xc0000010000f7882 */ /* 0x000fc60000000000 */
[----:B------:R-:W-:Y:S01]  /*58e0*/  UIADD3 UR10, UR10, 0x1, URZ ;  /* 0x000000010a0a7890 */ /* 0x000fe2000fffe03f */
        /* <DEDUP_REMOVED lines=15> */
[C---:B------:R-:W-:Y:S01]  /*59e0*/  FMUL.FTZ R57, R0.reuse, R68 ;  /* 0x0000004400397220 */ /* 0x040fe20000410000 */
[----:B------:R-:W-:Y:S01]  /*59f0*/  QGMMA.64x64x32.F32.E4M3.E4M3 R24, R144, gdesc[UR12], R24, gsb0 ;  /* 0x00e0000c90187df3 */ /* 0x000fe20008000818 */
[----:B------:R-:W-:Y:S01]  /*5a00*/  USEL UR14, UR5, 0x1, UP0 ;  /* 0x00000001050e7887 */ /* 0x000fe20008000000 */
[C---:B------:R-:W-:Y:S01]  /*5a10*/  FMUL.FTZ R68, R0.reuse, R79 ;  /* 0x0000004f00447220 */ /* 0x040fe20000410000 */
[----:B------:R-:W5:Y:S01]  /*5a20*/  MUFU.TANH R101, R101 ;  /* 0x0000006500657308 */ /* 0x000f620000002400 */
[----:B------:R-:W-:Y:S01]  /*5a30*/  UMOV UR15, 0xc0000010 ;  /* 0xc0000010000f7882 */ /* 0x000fe20000000000 */
[----:B------:R-:W-:Y:S01]  /*5a40*/  UIMAD UR10, UR14, UR6, UR10 ;  /* 0x000000060e0a72a4 */ /* 0x000fe2000f8e020a */
[C---:B------:R-:W-:Y:S01]  /*5a50*/  FMUL.FTZ R60, R0.reuse, R78 ;  /* 0x0000004e003c7220 */ /* 0x040fe20000410000 */
[----:B------:R-:W-:-:S04]  /*5a60*/  FMUL.FTZ R78, R0, R83 ;  /* 0x00000053004e7220 */ /* 0x000fc80000410000 */
[----:B----4-:R-:W-:Y:S01]  /*5a70*/  IADD3 R128, -R128, UR10, RZ ;  /* 0x0000000a80807c10 */ /* 0x010fe2000fffe1ff */
[----:B------:R-:W-:Y:S01]  /*5a80*/  MUFU.TANH R84, R84 ;  /* 0x0000005400547308 */ /* 0x000fe20000002400 */
[----:B------:R-:W-:Y:S02]  /*5a90*/  UIADD3 UR10, UR4, 0x180, URZ ;  /* 0x00000180040a7890 */ /* 0x000fe4000fffe03f */
[----:B------:R-:W-:Y:S01]  /*5aa0*/  UIADD3 UR4, UR4, 0x200, URZ ;  /* 0x0000020004047890 */ /* 0x000fe2000fffe03f */
[----:B------:R-:W-:Y:S02]  /*5ab0*/  IMAD R129, R17, -0x2, R128 ;  /* 0xfffffffe11817824 */ /* 0x000fe400078e0280 */
[C---:B------:R-:W-:Y:S01]  /*5ac0*/  FMUL.FTZ R128, R0.reuse, R72 ;  /* 0x0000004800807220 */ /* 0x040fe20000410000 */
[----:B------:R-:W-:Y:S01]  /*5ad0*/  FMUL.FTZ R72, R0, R73 ;  /* 0x0000004900487220 */ /* 0x000fe20000410000 */
[----:B------:R-:W-:Y:S01]  /*5ae0*/  IMAD.IADD R103, R18, 0x1, R129 ;  /* 0x0000000112677824 */ /* 0x000fe200078e0281 */
[----:B------:R-:W-:Y:S01]  /*5af0*/  MUFU.TANH R149, R149 ;  /* 0x0000009500957308 */ /* 0x000fe20000002400 */
[----:B------:R-:W-:-:S03]  /*5b00*/  UMOV UR14, UR10 ;  /* 0x0000000a000e7c82 */ /* 0x000fc60008000000 */
[C---:B------:R-:W-:Y:S02]  /*5b10*/  ISETP.GT.AND P2, PT, R103.reuse, RZ, PT ;  /* 0x000000ff6700720c */ /* 0x040fe40003f44270 */
[----:B------:R-:W-:Y:S02]  /*5b20*/  ISETP.GT.AND P3, PT, R103, 0x1, PT ;  /* 0x000000016700780c */ /* 0x000fe40003f64270 */
[----:B-1----:R-:W-:Y:S01]  /*5b30*/  FSEL R129, R9, -INF , P2 ;  /* 0xff80000009817808 */ /* 0x002fe20001000000 */
[----:B------:R-:W-:Y:S01]  /*5b40*/  MUFU.TANH R72, R72 ;  /* 0x0000004800487308 */ /* 0x000fe20000002400 */
[----:B------:R-:W-:Y:S02]  /*5b50*/  ISETP.GT.AND P2, PT, R103, 0x8, PT ;  /* 0x000000086700780c */ /* 0x000fe40003f44270 */
[----:B--2---:R-:W-:Y:S02]  /*5b60*/  FSEL R10, R10, -INF , P3 ;  /* 0xff8000000a0a7808 */ /* 0x004fe40001800000 */
[----:B------:R-:W-:-:S02]  /*5b70*/  FMNMX.FTZ R131, R129, R8, !PT ;  /* 0x0000000881837209 */ /* 0x000fc40007810000 */
[----:B------:R-:W-:Y:S01]  /*5b80*/  ISETP.GT.AND P3, PT, R103, 0x9, PT ;  /* 0x000000096700780c */ /* 0x000fe20003f64270 */
[----:B------:R1:W2:Y:S01]  /*5b90*/  MUFU.TANH R9, R128 ;  /* 0x0000008000097308 */ /* 0x0002a20000002400 */
[----:B---3--:R-:W-:Y:S02]  /*5ba0*/  FSEL R13, R13, -INF , P2 ;  /* 0xff8000000d0d7808 */ /* 0x008fe40001000000 */
[----:B------:R-:W-:Y:S02]  /*5bb0*/  FMNMX.FTZ R130, R10, R131, !PT ;  /* 0x000000830a827209 */ /* 0x000fe40007810000 */
[----:B------:R-:W-:Y:S02]  /*5bc0*/  ISETP.GT.AND P2, PT, R103, 0x10, PT ;  /* 0x000000106700780c */ /* 0x000fe40003f44270 */
[----:B-----5:R-:W-:Y:S01]  /*5bd0*/  FSEL R14, R14, -INF , P3 ;  /* 0xff8000000e0e7808 */ /* 0x020fe20001800000 */
[----:B------:R-:W-:Y:S01]  /*5be0*/  MUFU.TANH R151, R151 ;  /* 0x0000009700977308 */ /* 0x000fe20000002400 */
[----:B------:R-:W-:Y:S01]  /*5bf0*/  FMNMX.FTZ R131, R13, R130, !PT ;  /* 0x000000820d837209 */ /* 0x000fe20007810000 */
[----:B-1----:R-:W-:Y:S01]  /*5c00*/  FMUL.FTZ R128, R0, R74 ;  /* 0x0000004a00807220 */ /* 0x002fe20000410000 */
[----:B------:R-:W-:-:S02]  /*5c10*/  ISETP.GT.AND P3, PT, R103, 0x11, PT ;  /* 0x000000116700780c */ /* 0x000fc40003f64270 */
[----:B------:R-:W-:Y:S02]  /*5c20*/  FSEL R73, R21, -INF , P2 ;  /* 0xff80000015497808 */ /* 0x000fe40001000000 */
[----:B------:R-:W-:Y:S01]  /*5c30*/  FMNMX.FTZ R74, R14, R131, !PT ;  /* 0x000000830e4a7209 */ /* 0x000fe20007810000 */
[----:B------:R1:W-:Y:S01]  /*5c40*/  MUFU.TANH R21, R128 ;  /* 0x0000008000157308 */ /* 0x0003e20000002400 */
        /* <DEDUP_REMOVED lines=14> */
[----:B------:R-:W3:Y:S01]  /*5d30*/  MUFU.TANH R75, R75 ;  /* 0x0000004b004b7308 */ /* 0x000ee20000002400 */
[----:B------:R-:W-:Y:S02]  /*5d40*/  FSEL R104, R104, -INF , P2 ;  /* 0xff80000068687808 */ /* 0x000fe40001000000 */
[----:B------:R-:W-:Y:S01]  /*5d50*/  FMNMX.FTZ R131, R124, R131, !PT ;  /* 0x000000837c837209 */ /* 0x000fe20007810000 */
[----:B------:R-:W-:Y:S02]  /*5d60*/  WARPGROUP.DEPBAR.LE gsb0, 0x0 ;  /* 0x00008000000079c5 */ /* 0x000fe40000010000 */
[----:B------:R-:W-:Y:S01]  /*5d70*/  ISETP.GT.AND P2, PT, R103, 0x28, PT ;  /* 0x000000286700780c */ /* 0x000fe20003f44270 */
[----:B------:R-:W-:Y:S01]  /*5d80*/  FMUL.FTZ R147, R0, R85 ;  /* 0x0000005500937220 */ /* 0x000fe20000410000 */
[----:B------:R-:W-:Y:S01]  /*5d90*/  FSEL R105, R105, -INF , P3 ;  /* 0xff80000069697808 */ /* 0x000fe20001800000 */
[----:B------:R-:W4:Y:S01]  /*5da0*/  MUFU.TANH R76, R76 ;  /* 0x0000004c004c7308 */ /* 0x000f220000002400 */
[----:B-1----:R-:W-:Y:S01]  /*5db0*/  FMNMX.FTZ R128, R104, R131, !PT ;  /* 0x0000008368807209 */ /* 0x002fe20007810000 */
[----:B------:R-:W-:Y:S01]  /*5dc0*/  WARPGROUP.ARRIVE ;  /* 0x00000000000079c5 */ /* 0x000fe20000000000 */
[----:B------:R-:W-:-:S02]  /*5dd0*/  ISETP.GT.AND P3, PT, R103, 0x29, PT ;  /* 0x000000296700780c */ /* 0x000fc40003f64270 */
[----:B------:R-:W-:Y:S02]  /*5de0*/  FSEL R108, R108, -INF , P2 ;  /* 0xff8000006c6c7808 */ /* 0x000fe40001000000 */
[----:B------:R-:W-:Y:S01]  /*5df0*/  FMNMX.FTZ R77, R105, R128, !PT ;  /* 0x00000080694d7209 */ /* 0x000fe20007810000 */
[----:B------:R-:W-:Y:S01]  /*5e00*/  MUFU.TANH R147, R147 ;  /* 0x0000009300937308 */ /* 0x000fe20000002400 */
[----:B------:R-:W-:Y:S01]  /*5e10*/  ISETP.GT.AND P2, PT, R103, 0x30, PT ;  /* 0x000000306700780c */ /* 0x000fe20003f44270 */
[----:B------:R-:W-:Y:S01]  /*5e20*/  QGMMA.64x64x32.F32.E4M3.E4M3 R24, R140, gdesc[UR12], R24, gsb0 ;  /* 0x00e0000c8c187df3 */ /* 0x000fe20008000818 */
[----:B------:R-:W-:Y:S01]  /*5e30*/  FSEL R109, R109, -INF , P3 ;  /* 0xff8000006d6d7808 */ /* 0x000fe20001800000 */
[----:B------:R-:W-:Y:S01]  /*5e40*/  UMOV UR14, UR4 ;  /* 0x00000004000e7c82 */ /* 0x000fe20008000000 */
[----:B------:R-:W-:Y:S01]  /*5e50*/  FMNMX.FTZ R128, R108, R77, !PT ;  /* 0x0000004d6c807209 */ /* 0x000fe20007810000 */
[C---:B------:R-:W-:Y:S01]  /*5e60*/  FMUL.FTZ R77, R0.reuse, R80 ;  /* 0x00000050004d7220 */ /* 0x040fe20000410000 */
[----:B------:R-:W-:Y:S01]  /*5e70*/  ISETP.GT.AND P3, PT, R103, 0x31, PT ;  /* 0x000000316700780c */ /* 0x000fe20003f64270 */
[----:B------:R-:W-:Y:S01]  /*5e80*/  FMUL.FTZ R80, R0, R81 ;  /* 0x0000005100507220 */ /* 0x000fe20000410000 */
[----:B------:R-:W-:Y:S01]  /*5e90*/  FSEL R112, R112, -INF , P2 ;  /* 0xff80000070707808 */ /* 0x000fe20001000000 */
[----:B------:R-:W-:Y:S01]  /*5ea0*/  MUFU.TANH R153, R153 ;  /* 0x0000009900997308 */ /* 0x000fe20000002400 */
[----:B------:R-:W-:Y:S01]  /*5eb0*/  FMNMX.FTZ R131, R109, R128, !PT ;  /* 0x000000806d837209 */ /* 0x000fe20007810000 */
[----:B------:R-:W-:Y:S01]  /*5ec0*/  UMOV UR15, 0xc0000010 ;  /* 0xc0000010000f7882 */ /* 0x000fe20000000000 */
[----:B------:R-:W-:-:S02]  /*5ed0*/  ISETP.GT.AND P2, PT, R103, 0x38, PT ;  /* 0x000000386700780c */ /* 0x000fc40003f44270 */
[----:B------:R-:W-:Y:S02]  /*5ee0*/  FSEL R113, R113, -INF , P3 ;  /* 0xff80000071717808 */ /* 0x000fe40001800000 */
[----:B------:R-:W-:Y:S01]  /*5ef0*/  FMNMX.FTZ R128, R112, R131, !PT ;  /* 0x0000008370807209 */ /* 0x000fe20007810000 */
[----:B------:R-:W1:Y:S01]  /*5f00*/  MUFU.TANH R77, R77 ;  /* 0x0000004d004d7308 */ /* 0x000e620000002400 */
[----:B------:R-:W-:Y:S02]  /*5f10*/  ISETP.GT.AND P3, PT, R103, 0x39, PT ;  /* 0x000000396700780c */ /* 0x000fe40003f64270 */
[----:B------:R-:W-:Y:S02]  /*5f20*/  FSEL R116, R116, -INF , P2 ;  /* 0xff80000074747808 */ /* 0x000fe40001000000 */
[----:B------:R-:W-:Y:S02]  /*5f30*/  FMNMX.FTZ R81, R113, R128, !PT ;  /* 0x0000008071517209 */ /* 0x000fe40007810000 */
[----:B------:R-:W-:Y:S01]  /*5f40*/  ISETP.GT.AND P2, PT, R103, 0x40, PT ;  /* 0x000000406700780c */ /* 0x000fe20003f44270 */
[----:B------:R-:W5:Y:S01]  /*5f50*/  MUFU.TANH R80, R80 ;  /* 0x0000005000507308 */ /* 0x000f620000002400 */
[----:B------:R-:W-:-:S02]  /*5f60*/  FSEL R117, R117, -INF , P3 ;  /* 0xff80000075757808 */ /* 0x000fc40001800000 */
[----:B------:R-:W-:Y:S02]  /*5f70*/  FMNMX.FTZ R128, R116, R81, !PT ;  /* 0x0000005174807209 */ /* 0x000fe40007810000 */
[----:B------:R-:W-:Y:S02]  /*5f80*/  ISETP.GT.AND P3, PT, R103, 0x41, PT ;  /* 0x000000416700780c */ /* 0x000fe40003f64270 */
[----:B------:R-:W-:Y:S01]  /*5f90*/  FSEL R81, R88, -INF , P2 ;  /* 0xff80000058517808 */ /* 0x000fe20001000000 */
[----:B------:R-:W5:Y:S01]  /*5fa0*/  MUFU.TANH R155, R155 ;  /* 0x0000009b009b7308 */ /* 0x000f620000002400 */
        /* <DEDUP_REMOVED lines=27> */
[----:B------:R-:W-:Y:S01]  /*6160*/  ISETP.GT.AND P3, PT, R103, 0x61, PT ;  /* 0x000000616700780c */ /* 0x000fe20003f64270 */
[----:B------:R-:W-:Y:S02]  /*6170*/  WARPGROUP.DEPBAR.LE gsb0, 0x0 ;  /* 0x00008000000079c5 */ /* 0x000fe40000010000 */
[----:B--2---:R-:W-:Y:S01]  /*6180*/  FSEL R9, R9, -INF , P2 ;  /* 0xff80000009097808 */ /* 0x004fe20001000000 */
[----:B------:R-:W-:Y:S01]  /*6190*/  MUFU.TANH R20, R20 ;  /* 0x0000001400147308 */ /* 0x000fe20000002400 */
[----:B------:R-:W-:Y:S01]  /*61a0*/  FMNMX.FTZ R128, R101, R128, !PT ;  /* 0x0000008065807209 */ /* 0x000fe20007810000 */
[----:B------:R-:W-:Y:S01]  /*61b0*/  WARPGROUP.ARRIVE ;  /* 0x00000000000079c5 */ /* 0x000fe20000000000 */
[----:B------:R-:W-:Y:S02]  /*61c0*/  ISETP.GT.AND P2, PT, R103, 0x68, PT ;  /* 0x000000686700780c */ /* 0x000fe40003f44270 */
[----:B------:R-:W-:Y:S01]  /*61d0*/  FSEL R135, R72, -INF , P3 ;  /* 0xff80000048877808 */ /* 0x000fe20001800000 */
[----:B------:R-:W-:Y:S01]  /*61e0*/  FMUL.FTZ R72, R0, R69 ;  /* 0x0000004500487220 */ /* 0x000fe20000410000 */
[----:B------:R-:W-:Y:S01]  /*61f0*/  FMNMX.FTZ R128, R9, R128, !PT ;  /* 0x0000008009807209 */ /* 0x000fe20007810000 */
[----:B------:R-:W-:Y:S01]  /*6200*/  MUFU.TANH R121, R121 ;  /* 0x0000007900797308 */ /* 0x000fe20000002400 */
[----:B------:R-:W-:Y:S01]  /*6210*/  ISETP.GT.AND P3, PT, R103, 0x69, PT ;  /* 0x000000696700780c */ /* 0x000fe20003f64270 */
[----:B------:R-:W-:Y:S01]  /*6220*/  QGMMA.64x64x32.F32.E4M3.E4M3 R24, R136, gdesc[UR12], R24, gsb0 ;  /* 0x00e0000c88187df3 */ /* 0x000fe20008000818 */
[----:B---3--:R-:W-:-:S02]  /*6230*/  FSEL R75, R75, -INF , P2 ;  /* 0xff8000004b4b7808 */ /* 0x008fc40001000000 */
[----:B------:R-:W-:Y:S02]  /*6240*/  FMNMX.FTZ R128, R135, R128, !PT ;  /* 0x0000008087807209 */ /* 0x000fe40007810000 */
[----:B------:R-:W-:Y:S01]  /*6250*/  ISETP.GT.AND P2, PT, R103, 0x70, PT ;  /* 0x000000706700780c */ /* 0x000fe20003f44270 */
[----:B------:R-:W2:Y:S01]  /*6260*/  MUFU.TANH R72, R72 ;  /* 0x0000004800487308 */ /* 0x000ea20000002400 */
[----:B----4-:R-:W-:Y:S01]  /*6270*/  FSEL R61, R76, -INF , P3 ;  /* 0xff8000004c3d7808 */ /* 0x010fe20001800000 */
[C---:B------:R-:W-:Y:S01]  /*6280*/  FMUL.FTZ R76, R0.reuse, R82 ;  /* 0x00000052004c7220 */ /* 0x040fe20000410000 */
[----:B------:R-:W-:Y:S01]  /*6290*/  FMNMX.FTZ R128, R75, R128, !PT ;  /* 0x000000804b807209 */ /* 0x000fe20007810000 */
[----:B------:R-:W-:Y:S01]  /*62a0*/  FMUL.FTZ R82, R0, R87 ;  /* 0x0000005700527220 */ /* 0x000fe20000410000 */
[----:B------:R-:W-:Y:S02]  /*62b0*/  ISETP.GT.AND P3, PT, R103, 0x71, PT ;  /* 0x000000716700780c */ /* 0x000fe40003f64270 */
[----:B-1----:R-:W-:Y:S01]  /*62c0*/  FSEL R77, R77, -INF , P2 ;  /* 0xff8000004d4d7808 */ /* 0x002fe20001000000 */
[----:B------:R-:W-:Y:S01]  /*62d0*/  MUFU.TANH R122, R122 ;  /* 0x0000007a007a7308 */ /* 0x000fe20000002400 */
[----:B------:R-:W-:-:S02]  /*62e0*/  FMNMX.FTZ R128, R61, R128, !PT ;  /* 0x000000803d807209 */ /* 0x000fc40007810000 */
[----:B------:R-:W-:Y:S02]  /*62f0*/  ISETP.GT.AND P2, PT, R103, 0x78, PT ;  /* 0x000000786700780c */ /* 0x000fe40003f44270 */
[----:B-----5:R-:W-:Y:S01]  /*6300*/  FSEL R145, R80, -INF , P3 ;  /* 0xff80000050917808 */ /* 0x020fe20001800000 */
[----:B------:R-:W-:Y:S01]  /*6310*/  FMUL.FTZ R80, R0, R86 ;  /* 0x0000005600507220 */ /* 0x000fe20000410000 */
        /* <DEDUP_REMOVED lines=21> */
[----:B------:R-:W4:Y:S01]  /*6470*/  MUFU.TANH R110, R110 ;  /* 0x0000006e006e7308 */ /* 0x000f220000002400 */
        /* <DEDUP_REMOVED lines=9> */
[----:B------:R-:W5:Y:S01]  /*6510*/  MUFU.TANH R114, R114 ;  /* 0x0000007200727308 */ /* 0x000f620000002400 */
[C---:B------:R-:W-:Y:S01]  /*6520*/  ISETP.GT.AND P3, PT, R103.reuse, 0x99, PT ;  /* 0x000000996700780c */ /* 0x040fe20003f64270 */
[----:B------:R-:W-:Y:S01]  /*6530*/  VIADD R103, R103, 0x8 ;  /* 0x0000000867677836 */ /* 0x000fe20000000000 */
[----:B------:R-:W-:Y:S02]  /*6540*/  FSEL R79, R57, -INF , P2 ;  /* 0xff800000394f7808 */ /* 0x000fe40001000000 */
[----:B------:R-:W-:-:S02]  /*6550*/  FMNMX.FTZ R128, R64, R128, !PT ;  /* 0x0000008040807209 */ /* 0x000fc40007810000 */
[----:B--2---:R-:W-:Y:S01]  /*6560*/  FSEL R72, R72, -INF , P3 ;  /* 0xff80000048487808 */ /* 0x004fe20001800000 */
[----:B------:R-:W-:Y:S01]  /*6570*/  MUFU.TANH R115, R115 ;  /* 0x0000007300737308 */ /* 0x000fe20000002400 */
[----:B------:R-:W-:Y:S01]  /*6580*/  FMNMX.FTZ R57, R79, R128, !PT ;  /* 0x000000804f397209 */ /* 0x000fe20007810000 */
[----:B------:R-:W-:Y:S02]  /*6590*/  WARPGROUP.DEPBAR.LE gsb0, 0x0 ;  /* 0x00008000000079c5 */ /* 0x000fe40000010000 */
[C---:B------:R-:W-:Y:S02]  /*65a0*/  ISETP.GT.AND P3, PT, R103.reuse, RZ, PT ;  /* 0x000000ff6700720c */ /* 0x040fe40003f64270 */
[----:B------:R-:W-:Y:S02]  /*65b0*/  FMNMX.FTZ R57, R72, R57, !PT ;  /* 0x0000003948397209 */ /* 0x000fe40007810000 */
[----:B------:R-:W-:Y:S01]  /*65c0*/  ISETP.GT.AND P4, PT, R103, 0x1, PT ;  /* 0x000000016700780c */ /* 0x000fe20003f84270 */
[----:B------:R-:W2:Y:S01]  /*65d0*/  MUFU.TANH R118, R118 ;  /* 0x0000007600767308 */ /* 0x000ea20000002400 */
[----:B------:R-:W-:Y:S01]  /*65e0*/  FSEL R11, R11, -INF , P3 ;  /* 0xff8000000b0b7808 */ /* 0x000fe20001800000 */
[----:B------:R-:W4:Y:S01]  /*65f0*/  SHFL.BFLY PT, R56, R57, 0x2, 0x1f ;  /* 0x0c401f0039387f89 */ /* 0x000f2200000e0000 */
[----:B------:R-:W-:-:S02]  /*6600*/  ISETP.GT.AND P3, PT, R103, 0x8, PT ;  /* 0x000000086700780c */ /* 0x000fc40003f64270 */
[----:B------:R-:W-:Y:S02]  /*6610*/  FMNMX.FTZ R88, R11, R7, !PT ;  /* 0x000000070b587209 */ /* 0x000fe40007810000 */
[----:B------:R-:W-:Y:S01]  /*6620*/  FSEL R15, R15, -INF , P3 ;  /* 0xff8000000f0f7808 */ /* 0x000fe20001800000 */
[----:B------:R-:W-:Y:S01]  /*6630*/  MUFU.TANH R119, R119 ;  /* 0x0000007700777308 */ /* 0x000fe20000002400 */
[----:B------:R-:W-:-:S04]  /*6640*/  ISETP.GT.AND P3, PT, R103, 0x10, PT ;  /* 0x000000106700780c */ /* 0x000fc80003f64270 */
[----:B------:R-:W-:Y:S02]  /*6650*/  FSEL R121, R121, -INF , P3 ;  /* 0xff80000079797808 */ /* 0x000fe40001800000 */
[----:B------:R-:W-:Y:S01]  /*6660*/  ISETP.GT.AND P3, PT, R103, 0x18, PT ;  /* 0x000000186700780c */ /* 0x000fe20003f64270 */
[----:B------:R-:W2:Y:S03]  /*6670*/  MUFU.TANH R90, R90 ;  /* 0x0000005a005a7308 */ /* 0x000ea60000002400 */
[----:B-1----:R-:W-:Y:S02]  /*6680*/  FSEL R125, R125, -INF , P3 ;  /* 0xff8000007d7d7808 */ /* 0x002fe40001800000 */
[----:B------:R-:W-:-:S03]  /*6690*/  ISETP.GT.AND P3, PT, R103, 0x20, PT ;  /* 0x000000206700780c */ /* 0x000fc60003f64270 */
[----:B------:R-:W-:Y:S01]  /*66a0*/  MUFU.TANH R91, R91 ;  /* 0x0000005b005b7308 */ /* 0x000fe20000002400 */
[----:B---3--:R-:W-:Y:S02]  /*66b0*/  FSEL R106, R106, -INF , P3 ;  /* 0xff8000006a6a7808 */ /* 0x008fe40001800000 */
[----:B----4-:R-:W-:Y:S02]  /*66c0*/  FMNMX.FTZ R83, R57, R56, !PT ;  /* 0x0000003839537209 */ /* 0x010fe40007810000 */
[----:B------:R-:W1:Y:S01]  /*66d0*/  LDC R56, c[0x0][0x988] ;  /* 0x00026200ff387b82 */ /* 0x000e620000000800 */
[----:B------:R-:W-:Y:S02]  /*66e0*/  ISETP.GT.AND P3, PT, R103, 0x28, PT ;  /* 0x000000286700780c */ /* 0x000fe40003f64270 */
[----:B------:R-:W3:Y:S01]  /*66f0*/  SHFL.BFLY PT, R84, R83, 0x1, 0x1f ;  /* 0x0c201f0053547f89 */ /* 0x000ee200000e0000 */
[----:B------:R-:W4:Y:S01]  /*6700*/  MUFU.TANH R94, R94 ;  /* 0x0000005e005e7308 */ /* 0x000f220000002400 */
[----:B------:R-:W-:-:S02]  /*6710*/  FSEL R110, R110, -INF , P3 ;  /* 0xff8000006e6e7808 */ /* 0x000fc40001800000 */
[----:B------:R-:W-:-:S04]  /*6720*/  ISETP.GT.AND P3, PT, R103, 0x30, PT ;  /* 0x000000306700780c */ /* 0x000fc80003f64270 */
[----:B-----5:R-:W-:Y:S01]  /*6730*/  FSEL R114, R114, -INF , P3 ;  /* 0xff80000072727808 */ /* 0x020fe20001800000 */
[----:B------:R-:W-:Y:S01]  /*6740*/  MUFU.TANH R95, R95 ;  /* 0x0000005f005f7308 */ /* 0x000fe20000002400 */
[----:B------:R-:W-:-:S04]  /*6750*/  ISETP.GT.AND P3, PT, R103, 0x38, PT ;  /* 0x000000386700780c */ /* 0x000fc80003f64270 */
[----:B--2---:R-:W-:Y:S02]  /*6760*/  FSEL R118, R118, -INF , P3 ;  /* 0xff80000076767808 */ /* 0x004fe40001800000 */
[C---:B------:R-:W-:Y:S01]  /*6770*/  ISETP.GT.AND P3, PT, R103.reuse, 0x40, PT ;  /* 0x000000406700780c */ /* 0x040fe20003f64270 */
[----:B------:R-:W2:Y:S03]  /*6780*/  MUFU.TANH R98, R98 ;  /* 0x0000006200627308 */ /* 0x000ea60000002400 */
[----:B------:R-:W-:Y:S02]  /*6790*/  FSEL R90, R90, -INF , P3 ;  /* 0xff8000005a5a7808 */ /* 0x000fe40001800000 */
[----:B------:R-:W-:Y:S02]  /*67a0*/  ISETP.GT.AND P3, PT, R103, 0x48, PT ;  /* 0x000000486700780c */ /* 0x000fe40003f64270 */
[----:B---3--:R-:W-:Y:S01]  /*67b0*/  FMNMX.FTZ R57, R83, R84, !PT ;  /* 0x0000005453397209 */ /* 0x008fe20007810000 */
[----:B------:R-:W-:Y:S01]  /*67c0*/  FMUL.FTZ R83, R0, R71 ;  /* 0x0000004700537220 */ /* 0x000fe20000410000 */
[----:B------:R-:W3:Y:S01]  /*67d0*/  MUFU.TANH R99, R99 ;  /* 0x0000006300637308 */ /* 0x000ee20000002400 */
[----:B----4-:R-:W-:-:S02]  /*67e0*/  FSEL R94, R94, -INF , P3 ;  /* 0xff8000005e5e7808 */ /* 0x010fc40001800000 */
[CC--:B-1----:R-:W-:Y:S01]  /*67f0*/  FFMA.FTZ R84, R57.reuse, R56.reuse, -8 ;  /* 0xc100000039547423 */ /* 0x0c2fe20000010038 */
[----:B------:R-:W-:Y:S02]  /*6800*/  FSETP.NEU.FTZ.AND P2, PT, R57, -INF , PT ;  /* 0xff8000003900780b */ /* 0x000fe40003f5d000 */
[C---:B------:R-:W-:Y:S02]  /*6810*/  ISETP.GT.AND P3, PT, R103.reuse, 0x50, PT ;  /* 0x000000506700780c */ /* 0x040fe40003f64270 */
[----:B------:R-:W-:Y:S01]  /*6820*/  FSEL R84, R84, RZ, P2 ;  /* 0x000000ff54547208 */ /* 0x000fe20001000000 */
[----:B------:R-:W1:Y:S01]  /*6830*/  MUFU.TANH R102, R102 ;  /* 0x0000006600667308 */ /* 0x000e620000002400 */
[----:B--2---:R-:W-:Y:S02]  /*6840*/  FSEL R98, R98, -INF , P3 ;  /* 0xff80000062627808 */ /* 0x004fe40001800000 */
[----:B------:R-:W-:Y:S01]  /*6850*/  ISETP.GT.AND P3, PT, R103, 0x58, PT ;  /* 0x000000586700780c */ /* 0x000fe20003f64270 */
        /* <DEDUP_REMOVED lines=19> */
[----:B------:R-:W-:Y:S01]  /*6990*/  ISETP.GT.AND P4, PT, R103, 0x19, PT ;  /* 0x000000196700780c */ /* 0x000fe20003f84270 */
[--C-:B------:R-:W-:Y:S01]  /*69a0*/  FFMA.FTZ R112, R112, R56, -R84.reuse ;  /* 0x0000003870707223 */ /* 0x100fe20000010854 */
[----:B------:R-:W-:Y:S01]  /*69b0*/  FMNMX.FTZ R92, R141, R88, !PT ;  /* 0x000000588d5c7209 */ /* 0x000fe20007810000 */
[--C-:B------:R-:W-:Y:S01]  /*69c0*/  FFMA.FTZ R86, R120, R56, -R84.reuse ;  /* 0x0000003878567223 */ /* 0x100fe20000010854 */
        /* <DEDUP_REMOVED lines=9> */
[----:B------:R-:W-:Y:S01]  /*6a60*/  MUFU.EX2 R20, R104 ;  /* 0x0000006800147308 */ /* 0x000fe20000000800 */
[----:B------:R-:W-:Y:S01]  /*6a70*/  FMNMX.FTZ R92, R106, R92, !PT ;  /* 0x0000005c6a5c7209 */ /* 0x000fe20007810000 */
[-CC-:B-----5:R-:W-:Y:S01]  /*6a80*/  FFMA.FTZ R108, R89, R56.reuse, -R84.reuse ;  /* 0x00000038596c7223 */ /* 0x1a0fe20000010854 */
        /* <DEDUP_REMOVED lines=18> */
[----:B-----5:R-:W-:Y:S01]  /*6bb0*/  FMNMX.FTZ R100, R115, R96, !PT ;  /* 0x0000006073647209 */ /* 0x020fe20007810000 */
[--C-:B------:R-:W-:Y:S01]  /*6bc0*/  FFMA.FTZ R9, R9, R56, -R84.reuse ;  /* 0x0000003809097223 */ /* 0x100fe20000010854 */
[----:B------:R-:W-:Y:S01]  /*6bd0*/  FSEL R119, R119, -INF , P4 ;  /* 0xff80000077777808 */ /* 0x000fe20002000000 */
[----:B------:R-:W5:Y:S01]  /*6be0*/  MUFU.TANH R68, R68 ;  /* 0x0000004400447308 */ /* 0x000f620000002400 */
[----:B------:R-:W-:Y:S01]  /*6bf0*/  FMNMX.FTZ R100, R118, R100, !PT ;  /* 0x0000006476647209 */ /* 0x000fe20007810000 */
[-CC-:B------:R-:W-:Y:S01]  /*6c00*/  FFMA.FTZ R61, R61, R56.reuse, -R84.reuse ;  /* 0x000000383d3d7223 */ /* 0x180fe20000010854 */
[----:B------:R-:W-:Y:S01]  /*6c10*/  ISETP.GT.AND P4, PT, R103, 0x41, PT ;  /* 0x000000416700780c */ /* 0x000fe20003f84270 */
        /* <DEDUP_REMOVED lines=10> */
[----:B------:R-:W-:Y:S01]  /*6cc0*/  FSEL R95, R95, -INF , P4 ;  /* 0xff8000005f5f7808 */ /* 0x000fe20002000000 */
[----:B------:R-:W5:Y:S01]  /*6cd0*/  MUFU.TANH R78, R78 ;  /* 0x0000004e004e7308 */ /* 0x000f620000002400 */
[----:B------:R-:W-:Y:S02]  /*6ce0*/  FMNMX.FTZ R100, R94, R100, !PT ;  /* 0x000000645e647209 */ /* 0x000fe40007810000 */
[----:B------:R-:W-:Y:S02]  /*6cf0*/  ISETP.GT.AND P4, PT, R103, 0x51, PT ;  /* 0x000000516700780c */ /* 0x000fe40003f84270 */
[----:B------:R-:W-:Y:S02]  /*6d00*/  FMNMX.FTZ R89, R95, R100, !PT ;  /* 0x000000645f597209 */ /* 0x000fe40007810000 */
[----:B---3--:R-:W-:Y:S01]  /*6d10*/  FSEL R99, R99, -INF , P4 ;  /* 0xff80000063637808 */ /* 0x008fe20002000000 */
[----:B------:R-:W3:Y:S01]  /*6d20*/  MUFU.TANH R80, R80 ;  /* 0x0000005000507308 */ /* 0x000ee20000002400 */
[----:B------:R-:W-:-:S02]  /*6d30*/  FMNMX.FTZ R104, R98, R89, !PT ;  /* 0x0000005962687209 */ /* 0x000fc40007810000 */
[----:B------:R-:W-:Y:S02]  /*6d40*/  ISETP.GT.AND P4, PT, R103, 0x59, PT ;  /* 0x000000596700780c */ /* 0x000fe40003f84270 */
[----:B-1----:R-:W-:Y:S01]  /*6d50*/  FSEL R89, R102, -INF , P3 ;  /* 0xff80000066597808 */ /* 0x002fe20001800000 */
[----:B------:R-:W-:Y:S01]  /*6d60*/  FFMA.FTZ R102, R93, R56, -R84 ;  /* 0x000000385d667223 */ /* 0x000fe20000010854 */
[----:B------:R-:W-:Y:S01]  /*6d70*/  FMNMX.FTZ R104, R99, R104, !PT ;  /* 0x0000006863687209 */ /* 0x000fe20007810000 */
[----:B------:R1:W-:Y:S01]  /*6d80*/  MUFU.EX2 R100, R108 ;  /* 0x0000006c00647308 */ /* 0x0003e20000000800 */
[----:B------:R-:W-:Y:S02]  /*6d90*/  ISETP.GT.AND P3, PT, R103, 0x60, PT ;  /* 0x000000606700780c */ /* 0x000fe40003f64270 */
[----:B--2---:R-:W-:Y:S02]  /*6da0*/  FSEL R127, R127, -INF , P4 ;  /* 0xff8000007f7f7808 */ /* 0x004fe40002000000 */
[----:B------:R-:W-:-:S02]  /*6db0*/  FMNMX.FTZ R104, R89, R104, !PT ;  /* 0x0000006859687209 */ /* 0x000fc40007810000 */
[----:B------:R-:W-:Y:S01]  /*6dc0*/  ISETP.GT.AND P4, PT, R103, 0x61, PT ;  /* 0x000000616700780c */ /* 0x000fe20003f84270 */
[----:B------:R-:W-:Y:S01]  /*6dd0*/  MUFU.TANH R82, R82 ;  /* 0x0000005200527308 */ /* 0x000fe20000002400 */
[----:B------:R-:W-:Y:S01]  /*6de0*/  FSEL R21, R21, -INF , P3 ;  /* 0xff80000015157808 */ /* 0x000fe20001800000 */
[----:B-1----:R-:W-:Y:S01]  /*6df0*/  FFMA.FTZ R108, R131, R56, -R84 ;  /* 0x00000038836c7223 */ /* 0x002fe20000010854 */
[----:B------:R-:W-:Y:S02]  /*6e00*/  FMNMX.FTZ R104, R127, R104, !PT ;  /* 0x000000687f687209 */ /* 0x000fe40007810000 */
[----:B------:R-:W-:Y:S02]  /*6e10*/  ISETP.GT.AND P3, PT, R103, 0x68, PT ;  /* 0x000000686700780c */ /* 0x000fe40003f64270 */
[----:B----4-:R-:W-:Y:S01]  /*6e20*/  FSEL R93, R74, -INF , P4 ;  /* 0xff8000004a5d7808 */ /* 0x010fe20002000000 */
[----:B------:R-:W1:Y:S01]  /*6e30*/  MUFU.TANH R58, R58 ;  /* 0x0000003a003a7308 */ /* 0x000e620000002400 */
[----:B------:R-:W-:-:S02]  /*6e40*/  FMNMX.FTZ R104, R21, R104, !PT ;  /* 0x0000006815687209 */ /* 0x000fc40007810000 */
[----:B------:R-:W-:Y:S02]  /*6e50*/  ISETP.GT.AND P4, PT, R103, 0x69, PT ;  /* 0x000000696700780c */ /* 0x000fe40003f84270 */
[----:B------:R-:W-:Y:S02]  /*6e60*/  FSEL R60, R60, -INF , P3 ;  /* 0xff8000003c3c7808 */ /* 0x000fe40001800000 */
[----:B------:R-:W-:Y:S01]  /*6e70*/  FMNMX.FTZ R104, R93, R104, !PT ;  /* 0x000000685d687209 */ /* 0x000fe20007810000 */
[----:B------:R-:W-:Y:S01]  /*6e80*/  MUFU.TANH R59, R59 ;  /* 0x0000003b003b7308 */ /* 0x000fe20000002400 */
[----:B------:R-:W-:Y:S02]  /*6e90*/  ISETP.GT.AND P3, PT, R103, 0x70, PT ;  /* 0x000000706700780c */ /* 0x000fe40003f64270 */
[----:B-----5:R-:W-:Y:S02]  /*6ea0*/  FSEL R131, R68, -INF , P4 ;  /* 0xff80000044837808 */ /* 0x020fe40002000000 */
[----:B------:R-:W-:-:S02]  /*6eb0*/  FMNMX.FTZ R104, R60, R104, !PT ;  /* 0x000000683c687209 */ /* 0x000fc40007810000 */
[----:B------:R-:W-:Y:S01]  /*6ec0*/  ISETP.GT.AND P4, PT, R103, 0x71, PT ;  /* 0x000000716700780c */ /* 0x000fe20003f84270 */
[----:B------:R2:W-:Y:S01]  /*6ed0*/  MUFU.EX2 R74, R102 ;  /* 0x00000066004a7308 */ /* 0x0005e20000000800 */
[----:B------:R-:W-:Y:S02]  /*6ee0*/  FSEL R76, R76, -INF , P3 ;  /* 0xff8000004c4c7808 */ /* 0x000fe40001800000 */
[----:B------:R-:W-:Y:S02]  /*6ef0*/  FMNMX.FTZ R104, R131, R104, !PT ;  /* 0x0000006883687209 */ /* 0x000fe40007810000 */
[----:B------:R-:W-:Y:S02]  /*6f00*/  ISETP.GT.AND P3, PT, R103, 0x78, PT ;  /* 0x000000786700780c */ /* 0x000fe40003f64270 */
[----:B------:R-:W-:Y:S01]  /*6f10*/  FMNMX.FTZ R104, R76, R104, !PT ;  /* 0x000000684c687209 */ /* 0x000fe20007810000 */
[----:B------:R-:W4:Y:S01]  /*6f20*/  MUFU.TANH R62, R62 ;  /* 0x0000003e003e7308 */ /* 0x000f220000002400 */
[----:B--2---:R-:W-:-:S01]  /*6f30*/  FFMA.FTZ R102, R97, R56, -R84 ;  /* 0x0000003861667223 */ /* 0x004fc20000010854 */
[----:B------:R-:W-:-:S02]  /*6f40*/  FSEL R97, R78, -INF , P4 ;  /* 0xff8000004e617808 */ /* 0x000fc40002000000 */
[----:B------:R-:W-:Y:S02]  /*6f50*/  ISETP.GT.AND P4, PT, R103, 0x79, PT ;  /* 0x000000796700780c */ /* 0x000fe40003f84270 */
[----:B---3--:R-:W-:Y:S02]  /*6f60*/  FSEL R80, R80, -INF , P3 ;  /* 0xff80000050507808 */ /* 0x008fe40001800000 */
[----:B------:R-:W-:Y:S01]  /*6f70*/  FMNMX.FTZ R104, R97, R104, !PT ;  /* 0x0000006861687209 */ /* 0x000fe20007810000 */
[----:B------:R2:W-:Y:S01]  /*6f80*/  MUFU.EX2 R68, R108 ;  /* 0x0000006c00447308 */ /* 0x0005e20000000800 */
[----:B------:R-:W-:Y:S02]  /*6f90*/  ISETP.GT.AND P3, PT, R103, 0x80, PT ;  /* 0x000000806700780c */ /* 0x000fe40003f64270 */
[----:B------:R-:W-:Y:S02]  /*6fa0*/  FMNMX.FTZ R104, R80, R104, !PT ;  /* 0x0000006850687209 */ /* 0x000fe40007810000 */
[----:B-1----:R-:W-:-:S02]  /*6fb0*/  FSEL R58, R58, -INF , P3 ;  /* 0xff8000003a3a7808 */ /* 0x002fc40001800000 */
[----:B------:R-:W-:Y:S01]  /*6fc0*/  ISETP.GT.AND P3, PT, R103, 0x88, PT ;  /* 0x000000886700780c */ /* 0x000fe20003f64270 */
[----:B------:R-:W1:Y:S01]  /*6fd0*/  MUFU.TANH R63, R63 ;  /* 0x0000003f003f7308 */ /* 0x000e620000002400 */
[----:B--2---:R-:W-:-:S01]  /*6fe0*/  FFMA.FTZ R108, R133, R56, -R84 ;  /* 0x00000038856c7223 */ /* 0x004fc20000010854 */
[----:B------:R-:W-:Y:S02]  /*6ff0*/  FSEL R133, R82, -INF , P4 ;  /* 0xff80000052857808 */ /* 0x000fe40002000000 */
[----:B------:R-:W-:Y:S02]  /*7000*/  ISETP.GT.AND P4, PT, R103, 0x81, PT ;  /* 0x000000816700780c */ /* 0x000fe40003f84270 */
[----:B------:R-:W-:Y:S02]  /*7010*/  FMNMX.FTZ R104, R133, R104, !PT ;  /* 0x0000006885687209 */ /* 0x000fe40007810000 */
[----:B------:R-:W2:Y:S01]  /*7020*/  MUFU.TANH R66, R66 ;  /* 0x0000004200427308 */ /* 0x000ea20000002400 */
[----:B----4-:R-:W-:-:S02]  /*7030*/  FSEL R62, R62, -INF , P3 ;  /* 0xff8000003e3e7808 */ /* 0x010fc40001800000 */
[----:B------:R-:W-:-:S05]  /*7040*/  ISETP.GT.AND P3, PT, R103, 0x90, PT ;  /* 0x000000906700780c */ /* 0x000fca0003f64270 */
[----:B------:R3:W-:Y:S08]  /*7050*/  MUFU.EX2 R78, R102 ;  /* 0x00000066004e7308 */ /* 0x0007f00000000800 */
[----:B------:R-:W4:Y:S01]  /*7060*/  MUFU.TANH R67, R67 ;  /* 0x0000004300437308 */ /* 0x000f220000002400 */
[----:B---3--:R-:W-:Y:S02]  /*7070*/  FSEL R102, R59, -INF , P4 ;  /* 0xff8000003b667808 */ /* 0x008fe40002000000 */
[----:B------:R-:W-:-:S02]  /*7080*/  FMNMX.FTZ R59, R58, R104, !PT ;  /* 0x000000683a3b7209 */ /* 0x000fc40007810000 */
[----:B------:R-:W-:Y:S02]  /*7090*/  ISETP.GT.AND P4, PT, R103, 0x89, PT ;  /* 0x000000896700780c */ /* 0x000fe40003f84270 */
[----:B------:R-:W-:Y:S01]  /*70a0*/  FMNMX.FTZ R59, R102, R59, !PT ;  /* 0x0000003b663b7209 */ /* 0x000fe20007810000 */
[----:B------:R-:W3:Y:S01]  /*70b0*/  MUFU.TANH R70, R70 ;  /* 0x0000004600467308 */ /* 0x000ee20000002400 */
[----:B-1----:R-:W-:Y:S02]  /*70c0*/  FSEL R63, R63, -INF , P4 ;  /* 0xff8000003f3f7808 */ /* 0x002fe40002000000 */
[----:B------:R-:W-:Y:S02]  /*70d0*/  FMNMX.FTZ R104, R62, R59, !PT ;  /* 0x0000003b3e687209 */ /* 0x000fe40007810000 */
[----:B------:R-:W-:Y:S02]  /*70e0*/  ISETP.GT.AND P4, PT, R103, 0x91, PT ;  /* 0x000000916700780c */ /* 0x000fe40003f84270 */
[----:B--2---:R-:W-:Y:S01]  /*70f0*/  FSEL R66, R66, -INF , P3 ;  /* 0xff80000042427808 */ /* 0x004fe20001800000 */
[----:B------:R-:W1:Y:S01]  /*7100*/  MUFU.TANH R83, R83 ;  /* 0x0000005300537308 */ /* 0x000e620000002400 */
[----:B------:R-:W-:-:S02]  /*7110*/  FMNMX.FTZ R59, R63, R104, !PT ;  /* 0x000000683f3b7209 */ /* 0x000fc40007810000 */
[----:B------:R-:W-:Y:S02]  /*7120*/  ISETP.GT.AND P3, PT, R103, 0x98, PT ;  /* 0x000000986700780c */ /* 0x000fe40003f64270 */
[----:B----4-:R-:W-:Y:S02]  /*7130*/  FSEL R67, R67, -INF , P4 ;  /* 0xff80000043437808 */ /* 0x010fe40002000000 */
[----:B------:R-:W-:Y:S01]  /*7140*/  ISETP.GT.AND P4, PT, R103, 0x99, PT ;  /* 0x000000996700780c */ /* 0x000fe20003f84270 */
[----:B------:R2:W-:Y:S01]  /*7150*/  MUFU.EX2 R82, R108 ;  /* 0x0000006c00527308 */ /* 0x0005e20000000800 */
[----:B---3--:R-:W-:Y:S01]  /*7160*/  FSEL R103, R70, -INF , P3 ;  /* 0xff80000046677808 */ /* 0x008fe20001800000 */
[-CC-:B------:R-:W-:Y:S01]  /*7170*/  FFMA.FTZ R70, R75, R56.reuse, -R84.reuse ;  /* 0x000000384b467223 */ /* 0x180fe20000010854 */
[----:B------:R-:W-:-:S01]  /*7180*/  FFMA.FTZ R75, R77, R56, -R84 ;  /* 0x000000384d4b7223 */ /* 0x000fc20000010854 */
[----:B------:R-:W-:-:S04]  /*7190*/  FFMA.FTZ R77, R149, R56, -R84 ;  /* 0x00000038954d7223 */ /* 0x000fc80000010854 */
[----:B------:R3:W-:Y:S01]  /*71a0*/  MUFU.EX2 R96, R116 ;  /* 0x0000007400607308 */ /* 0x0007e20000000800 */
[----:B--2---:R-:W-:Y:S02]  /*71b0*/  FMNMX.FTZ R108, R66, R59, !PT ;  /* 0x0000003b426c7209 */ /* 0x004fe40007810000 */
[----:B-1----:R-:W-:Y:S02]  /*71c0*/  FSEL R83, R83, -INF , P4 ;  /* 0xff80000053537808 */ /* 0x002fe40002000000 */
[----:B------:R-:W-:-:S03]  /*71d0*/  FMNMX.FTZ R108, R67, R108, !PT ;  /* 0x0000006c436c7209 */ /* 0x000fc60007810000 */
[----:B------:R-:W-:Y:S01]  /*71e0*/  MUFU.EX2 R12, R124 ;  /* 0x0000007c000c7308 */ /* 0x000fe20000000800 */
[----:B------:R-:W-:-:S04]  /*71f0*/  FMNMX.FTZ R108, R103, R108, !PT ;  /* 0x0000006c676c7209 */ /* 0x000fc80007810000 */
[----:B------:R-:W-:Y:S01]  /*7200*/  FMNMX.FTZ R59, R83, R108, !PT ;  /* 0x0000006c533b7209 */ /* 0x000fe20007810000 */
[----:B------:R-:W-:-:S02]  /*7210*/  FFMA.FTZ R108, R145, R56, -R84 ;  /* 0x00000038916c7223 */ /* 0x000fc40000010854 */
[----:B------:R1:W-:Y:S02]  /*7220*/  MUFU.EX2 R104, R135 ;  /* 0x0000008700687308 */ /* 0x0003e40000000800 */
[----:B---3--:R-:W2:Y:S06]  /*7230*/  SHFL.BFLY PT, R116, R59, 0x2, 0x1f ;  /* 0x0c401f003b747f89 */ /* 0x008eac00000e0000 */
[----:B------:R3:W-:Y:S01]  /*7240*/  MUFU.EX2 R92, R112 ;  /* 0x00000070005c7308 */ /* 0x0007e20000000800 */
[----:B-1----:R-:W-:-:S01]  /*7250*/  FFMA.FTZ R135, R64, R56, -R84 ;  /* 0x0000003840877223 */ /* 0x002fc20000010854 */
[----:B------:R-:W-:Y:S01]  /*7260*/  FFMA.FTZ R64, R79, R56, -R84 ;  /* 0x000000384f407223 */ /* 0x000fe20000010854 */
[----:B------:R-:W-:-:S05]  /*7270*/  FSEL R79, R57, RZ, P2 ;  /* 0x000000ff394f7208 */ /* 0x000fca0001000000 */
[----:B------:R-:W-:Y:S01]  /*7280*/  MUFU.EX2 R71, R71 ;  /* 0x0000004700477308 */ /* 0x000fe20000000800 */
[----:B---3--:R-:W-:-:S01]  /*7290*/  FFMA.FTZ R112, R147, R56, -R84 ;  /* 0x0000003893707223 */ /* 0x008fc20000010854 */
[----:B------:R-:W-:-:S04]  /*72a0*/  FADD.FTZ R147, -R79, R8 ;  /* 0x000000084f937221 */ /* 0x000fc80000010100 */
[----:B------:R-:W-:Y:S02]  /*72b0*/  FMUL.FTZ R8, R147, R56 ;  /* 0x0000003893087220 */ /* 0x000fe40000410000 */
[----:B------:R-:W-:Y:S01]  /*72c0*/  MUFU.EX2 R10, R10 ;  /* 0x0000000a000a7308 */ /* 0x000fe20000000800 */
[----:B--2---:R-:W-:Y:S01]  /*72d0*/  FMNMX.FTZ R124, R59, R116, !PT ;  /* 0x000000743b7c7209 */ /* 0x004fe20007810000 */
[-CC-:B------:R-:W-:Y:S01]  /*72e0*/  FFMA.FTZ R116, R151, R56.reuse, -R84.reuse ;  /* 0x0000003897747223 */ /* 0x180fe20000010854 */
[----:B------:R-:W-:-:S03]  /*72f0*/  FFMA.FTZ R84, R72, R56, -R84 ;  /* 0x0000003848547223 */ /* 0x000fc60000010854 */
[----:B------:R-:W1:Y:S02]  /*7300*/  SHFL.BFLY PT, R59, R124, 0x1, 0x1f ;  /* 0x0c201f007c3b7f89 */ /* 0x000e6400000e0000 */
[----:B------:R-:W2:Y:S08]  /*7310*/  MUFU.EX2 R8, R8 ;  /* 0x0000000800087308 */ /* 0x000eb00000000800 */
[----:B------:R-:W-:Y:S08]  /*7320*/  MUFU.EX2 R13, R13 ;  /* 0x0000000d000d7308 */ /* 0x000ff00000000800 */
[----:B------:R-:W-:Y:S01]  /*7330*/  MUFU.EX2 R14, R14 ;  /* 0x0000000e000e7308 */ /* 0x000fe20000000800 */
[----:B-1----:R-:W-:-:S07]  /*7340*/  FMNMX.FTZ R59, R124, R59, !PT ;  /* 0x0000003b7c3b7209 */ /* 0x002fce0007810000 */
        /* <DEDUP_REMOVED lines=16> */
[----:B--2---:R-:W-:-:S01]  /*7450*/  FFMA.FTZ R125, R8, R4, R71 ;  /* 0x00000004087d7223 */ /* 0x004fc20000010047 */
[-CC-:B------:R-:W-:Y:S01]  /*7460*/  FFMA.FTZ R126, R143, R56.reuse, -R145.reuse ;  /* 0x000000388f7e7223 */ /* 0x180fe20000010891 */
[----:B------:R-:W-:-:S01]  /*7470*/  FFMA.FTZ R106, R106, R56, -R145 ;  /* 0x000000386a6a7223 */ /* 0x000fc20000010891 */
[----:B------:R-:W-:Y:S01]  /*7480*/  FFMA.FTZ R109, R109, R56, -R145 ;  /* 0x000000386d6d7223 */ /* 0x000fe20000010891 */
[----:B------:R-:W-:-:S01]  /*7490*/  FADD.FTZ R130, R10, R125 ;  /* 0x0000007d0a827221 */ /* 0x000fc20000010000 */
        /* <DEDUP_REMOVED lines=54> */
[----:B--2---:R-:W-:-:S01]  /*7800*/  FADD.FTZ R132, R106, R93 ;  /* 0x0000005d6a847221 */ /* 0x004fc20000010000 */
[----:B------:R-:W-:-:S06]  /*7810*/  FFMA.FTZ R93, R131, R56, -R145 ;  /* 0x00000038835d7223 */ /* 0x000fcc0000010891 */
[----:B------:R-:W2:Y:S01]  /*7820*/  MUFU.EX2 R110, R110 ;  /* 0x0000006e006e7308 */ /* 0x000ea20000000800 */
[----:B---3--:R-:W-:-:S04]  /*7830*/  FADD.FTZ R3, R105, R4 ;  /* 0x0000000469037221 */ /* 0x008fc80000010000 */
[----:B------:R-:W-:-:S03]  /*7840*/  FADD.FTZ R4, R88, R3 ;  /* 0x0000000358047221 */ /* 0x000fc60000010000 */
        /* <DEDUP_REMOVED lines=24> */
[----:B------:R-:W-:-:S02]  /*79d0*/  FFMA.FTZ R125, R133, R56, -R145 ;  /* 0x00000038857d7223 */ /* 0x000fc40000010891 */
        /* <DEDUP_REMOVED lines=11> */
[----:B---3--:R-:W-:-:S07]  /*7a90*/  FADD.FTZ R3, R95, R4 ;  /* 0x000000045f037221 */ /* 0x008fce0000010000 */
[----:B------:R-:W3:Y:S01]  /*7aa0*/  MUFU.EX2 R89, R89 ;  /* 0x0000005900597308 */ /* 0x000ee20000000800 */
[----:B-1----:R-:W-:-:S01]  /*7ab0*/  FADD.FTZ R4, R98, R3 ;  /* 0x0000000362047221 */ /* 0x002fc20000010000 */
[----:B------:R-:W-:Y:S01]  /*7ac0*/  FADD.FTZ R3, R78, R127 ;  /* 0x0000007f4e037221 */ /* 0x000fe20000010000 */
[----:B------:R-:W-:-:S03]  /*7ad0*/  FFMA.FTZ R127, R102, R56, -R145 ;  /* 0x00000038667f7223 */ /* 0x000fc60000010891 */
        /* <DEDUP_REMOVED lines=10> */
[----:B---3--:R-:W-:-:S04]  /*7b80*/  FADD.FTZ R3, R9, R102 ;  /* 0x0000006609037221 */ /* 0x008fc80000010000 */
        /* <DEDUP_REMOVED lines=28> */
[----:B------:R-:W-:-:S06]  /*7d50*/  IMAD.U32 R129, RZ, RZ, UR7 ;  /* 0x00000007ff817e24 */ /* 0x000fcc000f8e00ff */
[----:B------:R-:W1:Y:S01]  /*7d60*/  MUFU.EX2 R58, R58 ;  /* 0x0000003a003a7308 */ /* 0x000e620000000800 */
[----:B--2---:R-:W-:-:S07]  /*7d70*/  FADD.FTZ R3, R125, R4 ;  /* 0x000000047d037221 */ /* 0x004fce0000010000 */
[----:B------:R-:W2:Y:S01]  /*7d80*/  MUFU.EX2 R116, R116 ;  /* 0x0000007400747308 */ /* 0x000ea20000000800 */
[----:B---3--:R-:W-:-:S07]  /*7d90*/  FADD.FTZ R103, R77, R132 ;  /* 0x000000844d677221 */ /* 0x008fce0000010000 */
[----:B------:R-:W3:Y:S01]  /*7da0*/  MUFU.EX2 R127, R127 ;  /* 0x0000007f007f7308 */ /* 0x000ee20000000800 */
[----:B-1----:R-:W-:-:S01]  /*7db0*/  FADD.FTZ R4, R58, R3 ;  /* 0x000000033a047221 */ /* 0x002fc20000010000 */
[----:B------:R-:W-:-:S05]  /*7dc0*/  @!P0 VIADD R3, R129, 0x13240 ;  /* 0x0001324081038836 */ /* 0x000fca0000000000 */
[----:B------:R-:W-:Y:S01]  /*7dd0*/  @!P0 PRMT R3, RZ, 0x654, R3 ;  /* 0x00000654ff038816 */ /* 0x000fe20000000003 */
[----:B------:R-:W1:Y:S01]  /*7de0*/  MUFU.EX2 R69, R69 ;  /* 0x0000004500457308 */ /* 0x000e620000000800 */
[----:B--2---:R-:W-:-:S02]  /*7df0*/  FADD.FTZ R132, R116, R103 ;  /* 0x0000006774847221 */ /* 0x004fc40000010000 */
[----:B------:R2:W-:Y:S05]  /*7e00*/  @!P0 SYNCS.ARRIVE.TRANS64.RED.A1T0 RZ, [R3+URZ], RZ ;  /* 0x000000ff03ff89a7 */ /* 0x0005ea000810043f */
[----:B------:R-:W4:Y:S01]  /*7e10*/  MUFU.EX2 R62, R62 ;  /* 0x0000003e003e7308 */ /* 0x000f220000000800 */
[----:B---3--:R-:W-:-:S07]  /*7e20*/  FADD.FTZ R103, R127, R4 ;  /* 0x000000047f677221 */ /* 0x008fce0000010000 */
[----:B------:R-:W3:Y:S01]  /*7e30*/  MUFU.EX2 R120, R120 ;  /* 0x0000007800787308 */ /* 0x000ee20000000800 */
[----:B-1----:R-:W-:-:S07]  /*7e40*/  FADD.FTZ R129, R69, R132 ;  /* 0x0000008445817221 */ /* 0x002fce0000010000 */
[----:B------:R-:W2:Y:S01]  /*7e50*/  MUFU.EX2 R63, R63 ;  /* 0x0000003f003f7308 */ /* 0x000ea20000000800 */
[----:B----4-:R-:W-:-:S07]  /*7e60*/  FADD.FTZ R4, R62, R103 ;  /* 0x000000673e047221 */ /* 0x010fce0000010000 */
        /* <DEDUP_REMOVED lines=19> */
.L_x_11677:
[----:B------:R-:W-:Y:S01]  /*7fa0*/  UIADD3 UR4, UR11, 0x13260, URZ ;  /* 0x000132600b047890 */ /* 0x000fe2000fffe03f */
[----:B------:R-:W-:Y:S01]  /*7fb0*/  ISETP.LT.AND P2, PT, R6, UR26, PT ;  /* 0x0000001a06007c0c */ /* 0x000fe2000bf41270 */
[----:B------:R-:W-:Y:S01]  /*7fc0*/  UIADD3 UR7, UR26, -0x1, URZ ;  /* 0xffffffff1a077890 */ /* 0x000fe2000fffe03f */
[----:B------:R-:W-:Y:S01]  /*7fd0*/  F2FP.SATFINITE.E4M3.F32.PACK_AB_MERGE_C R61, R61, R70, RZ ;  /* 0x000000463d3d723e */ /* 0x000fe200048070ff */
[----:B------:R-:W-:Y:S01]  /*7fe0*/  UPRMT UR4, UR39, 0x654, UR4 ;  /* 0x0000065427047896 */ /* 0x000fe20008000004 */
[----:B------:R-:W-:Y:S01]  /*7ff0*/  F2FP.SATFINITE.E4M3.F32.PACK_AB_MERGE_C R13, R14, R13, RZ ;  /* 0x0000000d0e0d723e */ /* 0x000fe200048070ff */
[-C--:B------:R-:W-:Y:S01]  /*8000*/  FMUL.FTZ R24, R24, R8.reuse ;  /* 0x0000000818187220 */ /* 0x080fe20000410000 */
[----:B------:R-:W-:Y:S01]  /*8010*/  F2FP.SATFINITE.E4M3.F32.PACK_AB_MERGE_C R15, R84, R15, RZ ;  /* 0x0000000f540f723e */ /* 0x000fe200048070ff */
[-C--:B------:R-:W-:Y:S01]  /*8020*/  FMUL.FTZ R25, R25, R8.reuse ;  /* 0x0000000819197220 */ /* 0x080fe20000410000 */
[----:B------:R-:W-:Y:S01]  /*8030*/  F2FP.SATFINITE.E4M3.F32.PACK_AB_MERGE_C R12, R12, R87, RZ ;  /* 0x000000570c0c723e */ /* 0x000fe200048070ff */
[----:B------:R-:W-:Y:S01]  /*8040*/  UMOV UR26, UR7 ;  /* 0x00000007001a7c82 */ /* 0x000fe20008000000 */
        /* <DEDUP_REMOVED lines=72> */
[----:B------:R-:W-:-:S05]  /*84d0*/  UMOV UR26, UR7 ;  /* 0x00000007001a7c82 */ /* 0x000fca0008000000 */
.L_x_11668:
[----:B------:R-:W-:-:S13]  /*84e0*/  ISETP.LE.AND P2, PT, RZ, UR26, PT ;  /* 0x0000001aff007c0c */ /* 0x000fda000bf43270 */
[----:B------:R-:W-:Y:S05]  /*84f0*/  @!P2 BRA `(.L_x_11679) ;  /* 0x0000002c0018a947 */ /* 0x000fea0003800000 */
[----:B------:R-:W-:Y:S01]  /*8500*/  IMAD.MOV.U32 R7, RZ, RZ, R59 ;  /* 0x000000ffff077224 */ /* 0x000fe200078e003b */
[----:B------:R-:W-:Y:S01]  /*8510*/  UMOV UR4, UR38 ;  /* 0x0000002600047c82 */ /* 0x000fe20008000000 */
[----:B------:R-:W-:Y:S02]  /*8520*/  IMAD.MOV.U32 R6, RZ, RZ, R57 ;  /* 0x000000ffff067224 */ /* 0x000fe400078e0039 */
[----:B------:R-:W-:-:S07]  /*8530*/  IMAD.MOV.U32 R8, RZ, RZ, R2 ;  /* 0x000000ffff087224 */ /* 0x000fce00078e0002 */
.L_x_11689:
[----:B------:R-:W-:-:S04]  /*8540*/  UIADD3 UR38, UR4, 0x1, URZ ;  /* 0x0000000104267890 */ /* 0x000fc8000fffe03f */
[----:B------:R-:W-:-:S04]  /*8550*/  UISETP.NE.AND UP0, UPT, UR38, 0x2, UPT ;  /* 0x000000022600788c */ /* 0x000fc8000bf05270 */
[----:B------:R-:W-:Y:S02]  /*8560*/  USEL UR5, URZ, 0x1, UP0 ;  /* 0x000000013f057887 */ /* 0x000fe40008000000 */
[----:B------:R-:W-:-:S04]  /*8570*/  USEL UR38, UR38, URZ, UP0 ;  /* 0x0000003f26267287 */ /* 0x000fc80008000000 */
[----:B------:R-:W-:Y:S01]  /*8580*/  LOP3.LUT R2, R8, UR5, RZ, 0x3c, !PT ;  /* 0x0000000508027c12 */ /* 0x000fe2000f8e3cff */
[----:B------:R-:W-:Y:S07]  /*8590*/  @!P1 BRA `(.L_x_11680) ;  /* 0x0000000000049947 */ /* 0x000fee0003800000 */
[----:B------:R-:W-:Y:S01]  /*85a0*/  BPT.TRAP 0x1 ;  /* 0x000000040000795c */ /* 0x000fe20000300000 */
.L_x_11680:
[----:B------:R-:W-:Y:S01]  /*85b0*/  ULEA UR5, UR38, UR40, 0x3 ;  /* 0x0000002826057291 */ /* 0x000fe2000f8e183f */
[----:B------:R-:W-:-:S08]  /*85c0*/  SHF.L.U32 R9, R2, 0x1f, RZ ;  /* 0x0000001f02097819 */ /* 0x000fd000000006ff */
[----:B------:R1:W2:Y:S01]  /*85d0*/  SYNCS.PHASECHK.TRANS64.TRYWAIT P2, [UR5+0x13230], R9 ;  /* 0x01323009ff0075a7 */ /* 0x0002a20008040145 */
[----:B------:R-:W-:Y:S05]  /*85e0*/  @!P1 BRA `(.L_x_11681) ;  /* 0x0000000000049947 */ /* 0x000fea0003800000 */
[----:B------:R-:W-:Y:S01]  /*85f0*/  BPT.TRAP 0x1 ;  /* 0x000000040000795c */ /* 0x000fe20000300000 */
.L_x_11681:
[----:B--2---:R-:W-:Y:S05]  /*8600*/  @P2 BRA `(.L_x_11682) ;  /* 0x0000000000082947 */ /* 0x004fea0003800000 */
[----:B------:R-:W2:Y:S02]  /*8610*/  SYNCS.PHASECHK.TRANS64.TRYWAIT P2, [UR5+0x13230], R9 ;  /* 0x01323009ff0075a7 */ /* 0x000ea40008040145 */
[----:B--2---:R-:W-:Y:S05]  /*8620*/  @!P2 BRA `(.L_x_11683) ;  /* 0x0000007000b8a947 */ /* 0x004fea0003800000 */
.L_x_11682:
        /* <DEDUP_REMOVED lines=38> */
[----:B------:R-:W-:Y:S02]  /*8890*/  UIADD3 UR6, UR5, 0x182, URZ ;  /* 0x0000018205067890 */ /* 0x000fe4000fffe03f */
[----:B------:R-:W-:Y:S01]  /*88a0*/  UIADD3 UR5, UR5, 0x202, URZ ;  /* 0x0000020205057890 */ /* 0x000fe2000fffe03f */
        /* <DEDUP_REMOVED lines=25> */
.L_x_11684:
[----:B------:R-:W-:Y:S01]  /*8a40*/  ULEA UR5, UR4, UR40, 0x3 ;  /* 0x0000002804057291 */ /* 0x000fe2000f8e183f */
[----:B------:R-:W-:-:S08]  /*8a50*/  SHF.L.U32 R8, R8, 0x1f, RZ ;  /* 0x0000001f08087819 */ /* 0x000fd000000006ff */
[----:B------:R3:W4:Y:S01]  /*8a60*/  SYNCS.PHASECHK.TRANS64.TRYWAIT P2, [UR5+0x13250], R8 ;  /* 0x01325008ff0075a7 */ /* 0x0007220008040145 */
[----:B------:R-:W-:Y:S05]  /*8a70*/  @!P1 BRA `(.L_x_11685) ;  /* 0x0000000000049947 */ /* 0x000fea0003800000 */
[----:B------:R-:W-:Y:S01]  /*8a80*/  BPT.TRAP 0x1 ;  /* 0x000000040000795c */ /* 0x000fe20000300000 */
.L_x_11685:
[----:B----4-:R-:W-:Y:S05]  /*8a90*/  @P2 BRA `(.L_x_11686) ;  /* 0x0000000000082947 */ /* 0x010fea0003800000 */
[----:B------:R-:W4:Y:S02]  /*8aa0*/  SYNCS.PHASECHK.TRANS64.TRYWAIT P2, [UR5+0x13250], R8 ;  /* 0x01325008ff0075a7 */ /* 0x000f240008040145 */
[----:B----4-:R-:W-:Y:S05]  /*8ab0*/  @!P2 BRA `(.L_x_11687) ;  /* 0x0000006c00aca947 */ /* 0x010fea0003800000 */
.L_x_11686:
[----:B------:R-:W-:Y:S01]  /*8ac0*/  UIADD3 UR6, UR40, 0x1000, URZ ;  /* 0x0000100028067890 */ /* 0x000fe2000fffe03f */
[----:B------:R-:W-:Y:S01]  /*8ad0*/  WARPGROUP.ARRIVE ;  /* 0x00000000000079c5 */ /* 0x000fe20000000000 */
[----:B------:R-:W-:Y:S01]  /*8ae0*/  UMOV UR7, 0xc0000010 ;  /* 0xc000001000077882 */ /* 0x000fe20000000000 */
[C---:B-12---:R-:W-:Y:S01]  /*8af0*/  FMUL.FTZ R9, R0.reuse, R120 ;  /* 0x0000007800097220 */ /* 0x046fe20000410000 */
[----:B------:R-:W-:Y:S01]  /*8b00*/  USHF.R.U32.HI UR6, URZ, 0x4, UR6 ;  /* 0x000000043f067899 */ /* 0x000fe20008011606 */
[C---:B------:R-:W-:Y:S01]  /*8b10*/  FMUL.FTZ R10, R0.reuse, R122 ;  /* 0x0000007a000a7220 */ /* 0x040fe20000410000 */
[C---:B---3--:R-:W-:Y:S01]  /*8b20*/  FMUL.FTZ R8, R0.reuse, R121 ;  /* 0x0000007900087220 */ /* 0x048fe20000410000 */
[C---:B------:R-:W-:Y:S01]  /*8b30*/  FMUL.FTZ R11, R0.reuse, R123 ;  /* 0x0000007b000b7220 */ /* 0x040fe20000410000 */
[----:B------:R-:W-:Y:S01]  /*8b40*/  ULOP3.LUT UR6, UR6, 0x3fff, URZ, 0xc0, !UPT ;  /* 0x00003fff06067892 */ /* 0x000fe2000f8ec03f */
[----:B------:R-:W-:Y:S01]  /*8b50*/  MUFU.TANH R9, R9 ;  /* 0x0000000900097308 */ /* 0x000fe20000002400 */
        /* <DEDUP_REMOVED lines=83> */
[----:B------:R-:W5:Y:S01]  /*9090*/  MUFU.TANH R129, R129 ;  /* 0x0000008100817308 */ /* 0x000f620000002400 */
[----:B------:R-:W-:Y:S02]  /*90a0*/  WARPGROUP.DEPBAR.LE gsb0, 0x0 ;  /* 0x00008000000079c5 */ /* 0x000fe40000010000 */
[----:B------:R-:W-:Y:S01]  /*90b0*/  WARPGROUP.ARRIVE ;  /* 0x00000000000079c5 */ /* 0x000fe20000000000 */
[----:B------:R-:W-:-:S04]  /*90c0*/  FMUL.FTZ R153, R0, R110 ;  /* 0x0000006e00997220 */ /* 0x000fc80000410000 */
[----:B------:R-:W5:Y:S01]  /*90d0*/  MUFU.TANH R131, R131 ;  /* 0x0000008300837308 */ /* 0x000f620000002400 */
[----:B------:R-:W-:Y:S01]  /*90e0*/  FMUL.FTZ R155, R0, R112 ;  /* 0x00000070009b7220 */ /* 0x000fe20000410000 */
[----:B------:R-:W-:Y:S01]  /*90f0*/  QGMMA.64x64x32.F32.E4M3.E4M3 R24, R148, gdesc[UR4], R24, gsb0 ;  /* 0x00e0000494187df3 */ /* 0x000fe20008000818 */
[----:B------:R-:W-:Y:S01]  /*9100*/  UIADD3 UR6, UR4, 0x100, URZ ;  /* 0x0000010004067890 */ /* 0x000fe2000fffe03f */
[----:B------:R-:W-:-:S04]  /*9110*/  UMOV UR7, 0xc0000010 ;  /* 0xc000001000077882 */ /* 0x000fc80000000000 */
        /* <DEDUP_REMOVED lines=12> */
[----:B------:R-:W-:Y:S01]  /*91e0*/  FMUL.FTZ R149, R0, R106 ;  /* 0x0000006a00957220 */ /* 0x000fe20000410000 */
[----:B-1----:R-:W-:Y:S01]  /*91f0*/  FMNMX.FTZ R106, R10, R7, !PT ;  /* 0x000000070a6a7209 */ /* 0x002fe20007810000 */
[----:B------:R-:W-:Y:S02]  /*9200*/  FMUL.FTZ R151, R0, R108 ;  /* 0x0000006c00977220 */ /* 0x000fe40000410000 */
[----:B------:R-:W-:Y:S01]  /*9210*/  MUFU.TANH R115, R115 ;  /* 0x0000007300737308 */ /* 0x000fe20000002400 */
[----:B------:R-:W-:Y:S01]  /*9220*/  QGMMA.64x64x32.F32.E4M3.E4M3 R24, R144, gdesc[UR4], R24, gsb0 ;  /* 0x00e0000490187df3 */ /* 0x000fe20008000818 */
[----:B--2---:R-:W-:Y:S01]  /*9230*/  FMNMX.FTZ R106, R11, R106, !PT ;  /* 0x0000006a0b6a7209 */ /* 0x004fe20007810000 */
[----:B------:R-:W-:Y:S01]  /*9240*/  UIADD3 UR6, UR4, 0x180, URZ ;  /* 0x0000018004067890 */ /* 0x000fe2000fffe03f */
[----:B------:R-:W-:Y:S02]  /*9250*/  UMOV UR7, 0xc0000010 ;  /* 0xc000001000077882 */ /* 0x000fe40000000000 */
[----:B---3--:R-:W-:-:S02]  /*9260*/  FMNMX.FTZ R106, R21, R106, !PT ;  /* 0x0000006a156a7209 */ /* 0x008fc40007810000 */
[----:B------:R-:W-:Y:S01]  /*9270*/  MUFU.TANH R149, R149 ;  /* 0x0000009500957308 */ /* 0x000fe20000002400 */
[----:B------:R-:W-:Y:S01]  /*9280*/  UIADD3 UR4, UR4, 0x200, URZ ;  /* 0x0000020004047890 */ /* 0x000fe2000fffe03f */
[----:B----4-:R-:W-:-:S04]  /*9290*/  FMNMX.FTZ R106, R121, R106, !PT ;  /* 0x0000006a796a7209 */ /* 0x010fc80007810000 */
[----:B-----5:R-:W-:Y:S02]  /*92a0*/  FMNMX.FTZ R106, R127, R106, !PT ;  /* 0x0000006a7f6a7209 */ /* 0x020fe40007810000 */
        /* <DEDUP_REMOVED lines=9> */
[C---:B------:R-:W-:Y:S01]  /*9340*/  FMUL.FTZ R147, R0.reuse, R104 ;  /* 0x0000006800937220 */ /* 0x040fe20000410000 */
[----:B------:R-:W-:Y:S01]  /*9350*/  FMNMX.FTZ R104, R9, R6, !PT ;  /* 0x0000000609687209 */ /* 0x000fe20007810000 */
[----:B------:R-:W-:-:S03]  /*9360*/  FMUL.FTZ R145, R0, R134 ;  /* 0x0000008600917220 */ /* 0x000fc60000410000 */
[----:B------:R-:W-:Y:S01]  /*9370*/  MUFU.TANH R92, R92 ;  /* 0x0000005c005c7308 */ /* 0x000fe20000002400 */
[----:B------:R-:W-:Y:S01]  /*9380*/  WARPGROUP.ARRIVE ;  /* 0x00000000000079c5 */ /* 0x000fe20000000000 */
[----:B------:R-:W-:-:S04]  /*9390*/  FMNMX.FTZ R104, R8, R104, !PT ;  /* 0x0000006808687209 */ /* 0x000fc80007810000 */
[----:B------:R-:W-:Y:S01]  /*93a0*/  FMNMX.FTZ R104, R13, R104, !PT ;  /* 0x000000680d687209 */ /* 0x000fe20007810000 */
[----:B------:R-:W-:Y:S01]  /*93b0*/  QGMMA.64x64x32.F32.E4M3.E4M3 R24, R140, gdesc[UR4], R24, gsb0 ;  /* 0x00e000048c187df3 */ /* 0x000fe20008000818 */
[----:B------:R-:W1:Y:S01]  /*93c0*/  MUFU.TANH R145, R145 ;  /* 0x0000009100917308 */ /* 0x000e620000002400 */
[----:B------:R-:W-:Y:S01]  /*93d0*/  UMOV UR6, UR4 ;  /* 0x0000000400067c82 */ /* 0x000fe20008000000 */
[----:B------:R-:W-:Y:S01]  /*93e0*/  FMNMX.FTZ R104, R15, R104, !PT ;  /* 0x000000680f687209 */ /* 0x000fe20007810000 */
[----:B------:R-:W-:-:S03]  /*93f0*/  UMOV UR7, 0xc0000010 ;  /* 0xc000001000077882 */ /* 0x000fc60000000000 */
[----:B------:R-:W-:Y:S01]  /*9400*/  FMNMX.FTZ R108, R123, R104, !PT ;  /* 0x000000687b6c7209 */ /* 0x000fe20007810000 */
[C---:B------:R-:W-:Y:S01]  /*9410*/  FMUL.FTZ R104, R0.reuse, R56 ;  /* 0x0000003800687220 */ /* 0x040fe20000410000 */
[----:B------:R-:W2:Y:S01]  /*9420*/  MUFU.TANH R147, R147 ;  /* 0x0000009300937308 */ /* 0x000ea20000002400 */
[----:B------:R-:W-:Y:S01]  /*9430*/  FMNMX.FTZ R56, R129, R106, !PT ;  /* 0x0000006a81387209 */ /* 0x000fe20007810000 */
[----:B------:R-:W-:Y:S01]  /*9440*/  FMUL.FTZ R106, R0, R57 ;  /* 0x00000039006a7220 */ /* 0x000fe20000410000 */
[----:B------:R-:W-:-:S04]  /*9450*/  FMNMX.FTZ R108, R125, R108, !PT ;  /* 0x0000006c7d6c7209 */ /* 0x000fc80007810000 */
[----:B------:R-:W-:Y:S01]  /*9460*/  FMNMX.FTZ R108, R131, R108, !PT ;  /* 0x0000006c836c7209 */ /* 0x000fe20007810000 */
[----:B------:R-:W3:Y:S01]  /*9470*/  MUFU.TANH R91, R91 ;  /* 0x0000005b005b7308 */ /* 0x000ee20000002400 */
[----:B-1----:R-:W-:Y:S02]  /*9480*/  FMNMX.FTZ R56, R145, R56, !PT ;  /* 0x0000003891387209 */ /* 0x002fe40007810000 */
[----:B------:R-:W-:Y:S02]  /*9490*/  FMNMX.FTZ R108, R133, R108, !PT ;  /* 0x0000006c856c7209 */ /* 0x000fe40007810000 */
[----:B------:R-:W-:-:S03]  /*94a0*/  FMNMX.FTZ R56, R135, R56, !PT ;  /* 0x0000003887387209 */ /* 0x000fc60007810000 */
[----:B------:R-:W-:Y:S01]  /*94b0*/  MUFU.TANH R93, R93 ;  /* 0x0000005d005d7308 */ /* 0x000fe20000002400 */
[----:B--2---:R-:W-:Y:S02]  /*94c0*/  FMNMX.FTZ R108, R147, R108, !PT ;  /* 0x0000006c936c7209 */ /* 0x004fe40007810000 */
[----:B------:R-:W-:Y:S02]  /*94d0*/  FMNMX.FTZ R56, R149, R56, !PT ;  /* 0x0000003895387209 */ /* 0x000fe40007810000 */
[----:B------:R-:W-:Y:S02]  /*94e0*/  FMNMX.FTZ R108, R105, R108, !PT ;  /* 0x0000006c696c7209 */ /* 0x000fe40007810000 */
[----:B------:R-:W-:Y:S01]  /*94f0*/  FMNMX.FTZ R56, R107, R56, !PT ;  /* 0x000000386b387209 */ /* 0x000fe20007810000 */
[----:B------:R-:W1:Y:S01]  /*9500*/  MUFU.TANH R94, R94 ;  /* 0x0000005e005e7308 */ /* 0x000e620000002400 */
[----:B------:R-:W-:Y:S01]  /*9510*/  FMNMX.FTZ R110, R151, R108, !PT ;  /* 0x0000006c976e7209 */ /* 0x000fe20007810000 */
[----:B------:R-:W-:Y:S01]  /*9520*/  FMUL.FTZ R108, R0, R59 ;  /* 0x0000003b006c7220 */ /* 0x000fe20000410000 */
        /* <DEDUP_REMOVED lines=17> */
[----:B---3--:R-:W-:Y:S01]  /*9640*/  FMNMX.FTZ R59, R91, R110, !PT ;  /* 0x0000006e5b3b7209 */ /* 0x008fe20007810000 */
[----:B------:R-:W3:Y:S01]  /*9650*/  MUFU.TANH R98, R98 ;  /* 0x0000006200627308 */ /* 0x000ee20000002400 */
[----:B------:R-:W-:Y:S02]  /*9660*/  FMNMX.FTZ R56, R92, R57, !PT ;  /* 0x000000395c387209 */ /* 0x000fe40007810000 */
[----:B-1----:R-:W-:Y:S02]  /*9670*/  FMNMX.FTZ R110, R94, R59, !PT ;  /* 0x0000003b5e6e7209 */ /* 0x002fe40007810000 */
[----:B------:R-:W-:Y:S02]  /*9680*/  FMNMX.FTZ R57, R93, R56, !PT ;  /* 0x000000385d397209 */ /* 0x000fe40007810000 */
[----:B--2---:R-:W-:Y:S01]  /*9690*/  FMNMX.FTZ R59, R95, R110, !PT ;  /* 0x0000006e5f3b7209 */ /* 0x004fe20007810000 */
[----:B------:R-:W1:Y:S01]  /*96a0*/  MUFU.TANH R100, R100 ;  /* 0x0000006400647308 */ /* 0x000e620000002400 */
[----:B------:R-:W-:-:S04]  /*96b0*/  FMNMX.FTZ R56, R96, R57, !PT ;  /* 0x0000003960387209 */ /* 0x000fc80007810000 */
[----:B----4-:R-:W-:Y:S01]  /*96c0*/  FMNMX.FTZ R57, R97, R56, !PT ;  /* 0x0000003861397209 */ /* 0x010fe20007810000 */
[----:B------:R-:W-:Y:S02]  /*96d0*/  WARPGROUP.DEPBAR.LE gsb0, 0x0 ;  /* 0x00008000000079c5 */ /* 0x000fe40000010000 */
[----:B------:R-:W2:Y:S01]  /*96e0*/  MUFU.TANH R99, R99 ;  /* 0x0000006300637308 */ /* 0x000ea20000002400 */
[----:B---3--:R-:W-:Y:S01]  /*96f0*/  FMNMX.FTZ R110, R98, R59, !PT ;  /* 0x0000003b626e7209 */ /* 0x008fe20007810000 */
[----:B------:R-:W-:-:S06]  /*9700*/  WARPGROUP.ARRIVE ;  /* 0x00000000000079c5 */ /* 0x000fcc0000000000 */
[----:B------:R-:W3:Y:S01]  /*9710*/  MUFU.TANH R101, R101 ;  /* 0x0000006500657308 */ /* 0x000ee20000002400 */
[----:B-1----:R-:W-:Y:S01]  /*9720*/  FMNMX.FTZ R56, R100, R57, !PT ;  /* 0x0000003964387209 */ /* 0x002fe20007810000 */
[----:B------:R-:W-:Y:S06]  /*9730*/  QGMMA.64x64x32.F32.E4M3.E4M3 R24, R136, gdesc[UR4], R24, gsb0 ;  /* 0x00e0000488187df3 */ /* 0x000fec0008000818 */
        /* <DEDUP_REMOVED lines=68> */
[----:B--2---:R-:W-:Y:S02]  /*9b80*/  FMNMX.FTZ R112, R69, R56, !PT ;  /* 0x0000003845707209 */ /* 0x004fe40007810000 */
[----:B------:R-:W2:Y:S03]  /*9b90*/  LDC R56, c[0x0][0x988] ;  /* 0x00026200ff387b82 */ /* 0x000ea60000000800 */
[----:B------:R-:W4:Y:S01]  /*9ba0*/  SHFL.BFLY PT, R57, R112, 0x2, 0x1f ;  /* 0x0c401f0070397f89 */ /* 0x000f2200000e0000 */
[----:B---3--:R-:W-:-:S04]  /*9bb0*/  FMNMX.FTZ R110, R70, R59, !PT ;  /* 0x0000003b466e7209 */ /* 0x008fc80007810000 */
[----:B-1----:R-:W-:-:S05]  /*9bc0*/  FMNMX.FTZ R110, R71, R110, !PT ;  /* 0x0000006e476e7209 */ /* 0x002fca0007810000 */
[----:B------:R-:W1:Y:S01]  /*9bd0*/  SHFL.BFLY PT, R59, R110, 0x2, 0x1f ;  /* 0x0c401f006e3b7f89 */ /* 0x000e6200000e0000 */
[----:B----4-:R-:W-:-:S05]  /*9be0*/  FMNMX.FTZ R114, R112, R57, !PT ;  /* 0x0000003970727209 */ /* 0x010fca0007810000 */
[----:B------:R-:W3:Y:S01]  /*9bf0*/  SHFL.BFLY PT, R57, R114, 0x1, 0x1f ;  /* 0x0c201f0072397f89 */ /* 0x000ee200000e0000 */
[----:B-1----:R-:W-:-:S05]  /*9c00*/  FMNMX.FTZ R116, R110, R59, !PT ;  /* 0x0000003b6e747209 */ /* 0x002fca0007810000 */
[----:B------:R-:W1:Y:S01]  /*9c10*/  SHFL.BFLY PT, R59, R116, 0x1, 0x1f ;  /* 0x0c201f00743b7f89 */ /* 0x000e6200000e0000 */
[----:B---3--:R-:W-:-:S05]  /*9c20*/  FMNMX.FTZ R57, R114, R57, !PT ;  /* 0x0000003972397209 */ /* 0x008fca0007810000 */
[C---:B--2---:R-:W-:Y:S01]  /*9c30*/  FFMA.FTZ R141, R57.reuse, R56, -8 ;  /* 0xc1000000398d7423 */ /* 0x044fe20000010038 */
[----:B------:R-:W-:-:S03]  /*9c40*/  FADD.FTZ R6, -R57, R6 ;  /* 0x0000000639067221 */ /* 0x000fc60000010100 */
[-CC-:B------:R-:W-:Y:S01]  /*9c50*/  FFMA.FTZ R110, R9, R56.reuse, -R141.reuse ;  /* 0x00000038096e7223 */ /* 0x180fe2000001088d */
[-C--:B------:R-:W-:Y:S01]  /*9c60*/  FMUL.FTZ R112, R6, R56.reuse ;  /* 0x0000003806707220 */ /* 0x080fe20000410000 */
[-CC-:B------:R-:W-:Y:S01]  /*9c70*/  FFMA.FTZ R9, R8, R56.reuse, -R141.reuse ;  /* 0x0000003808097223 */ /* 0x180fe2000001088d */
[----:B------:R-:W-:-:S01]  /*9c80*/  FFMA.FTZ R114, R131, R56, -R141 ;  /* 0x0000003883727223 */ /* 0x000fc2000001088d */
[-CC-:B------:R-:W-:Y:S01]  /*9c90*/  FFMA.FTZ R8, R13, R56.reuse, -R141.reuse ;  /* 0x000000380d087223 */ /* 0x180fe2000001088d */
[----:B------:R-:W-:-:S01]  /*9ca0*/  FFMA.FTZ R13, R15, R56, -R141 ;  /* 0x000000380f0d7223 */ /* 0x000fc2000001088d */
[-CC-:B------:R-:W-:Y:S01]  /*9cb0*/  FFMA.FTZ R15, R123, R56.reuse, -R141.reuse ;  /* 0x000000387b0f7223 */ /* 0x180fe2000001088d */
[----:B-1----:R-:W-:Y:S01]  /*9cc0*/  FMNMX.FTZ R59, R116, R59, !PT ;  /* 0x0000003b743b7209 */ /* 0x002fe20007810000 */
[-CC-:B------:R-:W-:Y:S01]  /*9cd0*/  FFMA.FTZ R123, R133, R56.reuse, -R141.reuse ;  /* 0x00000038857b7223 */ /* 0x180fe2000001088d */
[----:B------:R-:W-:Y:S01]  /*9ce0*/  MUFU.EX2 R110, R110 ;  /* 0x0000006e006e7308 */ /* 0x000fe20000000800 */
[----:B------:R-:W-:-:S01]  /*9cf0*/  FFMA.FTZ R116, R147, R56, -R141 ;  /* 0x0000003893747223 */ /* 0x000fc2000001088d */
[----:B------:R-:W-:Y:S01]  /*9d00*/  FFMA.FTZ R105, R105, R56, -R141 ;  /* 0x0000003869697223 */ /* 0x000fe2000001088d */
[----:B------:R-:W-:-:S01]  /*9d10*/  FADD.FTZ R6, -R59, R7 ;  /* 0x000000073b067221 */ /* 0x000fc20000010100 */
[-C--:B------:R-:W-:Y:S01]  /*9d20*/  FFMA.FTZ R131, R59, R56.reuse, -8 ;  /* 0xc10000003b837423 */ /* 0x080fe20000010038 */
[----:B------:R-:W-:-:S01]  /*9d30*/  FFMA.FTZ R118, R151, R56, -R141 ;  /* 0x0000003897767223 */ /* 0x000fc2000001088d */
[-C--:B------:R-:W-:Y:S01]  /*9d40*/  FFMA.FTZ R109, R109, R56.reuse, -R141 ;  /* 0x000000386d6d7223 */ /* 0x080fe2000001088d */
[-C--:B------:R-:W-:Y:S01]  /*9d50*/  FMUL.FTZ R6, R6, R56.reuse ;  /* 0x0000003806067220 */ /* 0x080fe20000410000 */
[-CC-:B------:R-:W-:Y:S01]  /*9d60*/  FFMA.FTZ R133, R10, R56.reuse, -R131.reuse ;  /* 0x000000380a857223 */ /* 0x180fe20000010883 */
[----:B------:R-:W-:-:S01]  /*9d70*/  FFMA.FTZ R10, R11, R56, -R131 ;  /* 0x000000380b0a7223 */ /* 0x000fc20000010883 */
[----:B------:R1:W2:Y:S01]  /*9d80*/  MUFU.EX2 R7, R112 ;  /* 0x0000007000077308 */ /* 0x0002a20000000800 */
        /* <DEDUP_REMOVED lines=8> */
[----:B-1----:R-:W-:-:S01]  /*9e10*/  FFMA.FTZ R112, R125, R56, -R141 ;  /* 0x000000387d707223 */ /* 0x002fc2000001088d */
[-C--:B------:R-:W-:Y:S01]  /*9e20*/  FFMA.FTZ R125, R106, R56.reuse, -R141 ;  /* 0x000000386a7d7223 */ /* 0x080fe2000001088d */
[----:B------:R-:W-:-:S01]  /*9e30*/  FFMA.FTZ R106, R121, R56, -R131 ;  /* 0x00000038796a7223 */ /* 0x000fc20000010883 */
[-CC-:B------:R-:W-:Y:S01]  /*9e40*/  FFMA.FTZ R121, R145, R56.reuse, -R131.reuse ;  /* 0x0000003891797223 */ /* 0x180fe20000010883 */
[----:B------:R-:W-:-:S01]  /*9e50*/  FFMA.FTZ R126, R149, R56, -R131 ;  /* 0x00000038957e7223 */ /* 0x000fc20000010883 */
[-CC-:B------:R-:W-:Y:S01]  /*9e60*/  FFMA.FTZ R107, R107, R56.reuse, -R131.reuse ;  /* 0x000000386b6b7223 */ /* 0x180fe20000010883 */
[----:B------:R-:W-:-:S01]  /*9e70*/  FFMA.FTZ R127, R153, R56, -R131 ;  /* 0x00000038997f7223 */ /* 0x000fc20000010883 */
[----:B------:R-:W1:Y:S01]  /*9e80*/  MUFU.EX2 R133, R133 ;  /* 0x0000008500857308 */ /* 0x000e620000000800 */
[----:B--2---:R-:W-:-:S01]  /*9e90*/  FFMA.FTZ R4, R7, R4, R110 ;  /* 0x0000000407047223 */ /* 0x004fc2000001006e */
[-C--:B------:R-:W-:Y:S01]  /*9ea0*/  FFMA.FTZ R120, R155, R56.reuse, -R141 ;  /* 0x000000389b787223 */ /* 0x080fe2000001088d */
        /* <DEDUP_REMOVED lines=65> */
[----:B------:R-:W-:-:S04]  /*a2c0*/  FFMA.FTZ R71, R71, R56, -R131 ;  /* 0x0000003847477223 */ /* 0x000fc80000010883 */
        /* <DEDUP_REMOVED lines=107> */
[----:B------:R-:W-:-:S05]  /*a980*/  IMAD.U32 R3, RZ, RZ, UR38 ;  /* 0x00000026ff037e24 */ /* 0x000fca000f8e00ff */
[----:B------:R-:W-:Y:S01]  /*a990*/  @!P0 LEA R3, R3, UR40, 0x3 ;  /* 0x0000002803038c11 */ /* 0x000fe2000f8e18ff */
[----:B------:R-:W3:Y:S01]  /*a9a0*/  MUFU.EX2 R87, R87 ;  /* 0x0000005700577308 */ /* 0x000ee20000000800 */
[----:B-1----:R-:W-:-:S03]  /*a9b0*/  FADD.FTZ R108, R86, R129 ;  /* 0x00000081566c7221 */ /* 0x002fc60000010000 */
[----:B------:R-:W-:-:S04]  /*a9c0*/  @!P0 VIADD R3, R3, 0x13240 ;  /* 0x0001324003038836 */ /* 0x000fc80000000000 */
[----:B------:R-:W1:Y:S01]  /*a9d0*/  MUFU.EX2 R104, R104 ;  /* 0x0000006800687308 */ /* 0x000e620000000800 */
[----:B--2---:R-:W-:-:S01]  /*a9e0*/  FADD.FTZ R129, R85, R4 ;  /* 0x0000000455817221 */ /* 0x004fc20000010000 */
[----:B------:R-:W-:-:S04]  /*a9f0*/  @!P0 PRMT R3, RZ, 0x654, R3 ;  /* 0x00000654ff038816 */ /* 0x000fc80000000003 */
[----:B------:R2:W-:Y:S02]  /*aa00*/  @!P0 SYNCS.ARRIVE.TRANS64.RED.A1T0 RZ, [R3+URZ], RZ ;  /* 0x000000ff03ff89a7 */ /* 0x0005e4000810043f */
[----:B------:R-:W4:Y:S01]  /*aa10*/  MUFU.EX2 R58, R58 ;  /* 0x0000003a003a7308 */ /* 0x000f220000000800 */
[----:B---3--:R-:W-:-:S07]  /*aa20*/  FADD.FTZ R135, R87, R108 ;  /* 0x0000006c57877221 */ /* 0x008fce0000010000 */
[----:B------:R-:W3:Y:S01]  /*aa30*/  MUFU.EX2 R125, R125 ;  /* 0x0000007d007d7308 */ /* 0x000ee20000000800 */
[----:B-1----:R-:W-:-:S07]  /*aa40*/  FADD.FTZ R4, R104, R129 ;  /* 0x0000008168047221 */ /* 0x002fce0000010000 */
[----:B------:R-:W1:Y:S01]  /*aa50*/  MUFU.EX2 R119, R119 ;  /* 0x0000007700777308 */ /* 0x000e620000000800 */
[----:B----4-:R-:W-:-:S07]  /*aa60*/  FADD.FTZ R108, R58, R135 ;  /* 0x000000873a6c7221 */ /* 0x010fce0000010000 */
        /* <DEDUP_REMOVED lines=26> */
[----:B------:R-:W-:Y:S06]  /*ac10*/  @!P1 BRA `(.L_x_11688) ;  /* 0x0000000000049947 */ /* 0x000fec0003800000 */
[----:B------:R-:W-:Y:S01]  /*ac20*/  BPT.TRAP 0x1 ;  /* 0x000000040000795c */ /* 0x000fe20000300000 */
.L_x_11688:
[----:B------:R-:W-:Y:S01]  /*ac30*/  UIADD3 UR4, UR5, 0x13260, URZ ;  /* 0x0001326005047890 */ /* 0x000fe2000fffe03f */
[----:B------:R-:W-:Y:S01]  /*ac40*/  ISETP.LT.AND P2, PT, RZ, UR26, PT ;  /* 0x0000001aff007c0c */ /* 0x000fe2000bf41270 */
[----:B------:R-:W-:Y:S01]  /*ac50*/  UIADD3 UR5, UR26, -0x1, URZ ;  /* 0xffffffff1a057890 */ /* 0x000fe2000fffe03f */
[----:B------:R-:W-:Y:S01]  /*ac60*/  F2FP.SATFINITE.E4M3.F32.PACK_AB_MERGE_C R8, R13, R8, RZ ;  /* 0x000000080d08723e */ /* 0x000fe200048070ff */
[----:B------:R-:W-:Y:S01]  /*ac70*/  UPRMT UR4, UR39, 0x654, UR4 ;  /* 0x0000065427047896 */ /* 0x000fe20008000004 */
[----:B------:R-:W-:Y:S01]  /*ac80*/  F2FP.SATFINITE.E4M3.F32.PACK_AB_MERGE_C R11, R106, R11, RZ ;  /* 0x0000000b6a0b723e */ /* 0x000fe200048070ff */
[-C--:B------:R-:W-:Y:S01]  /*ac90*/  FMUL.FTZ R24, R24, R7.reuse ;  /* 0x0000000718187220 */ /* 0x080fe20000410000 */
[----:B------:R-:W-:Y:S01]  /*aca0*/  F2FP.SATFINITE.E4M3.F32.PACK_AB_MERGE_C R114, R123, R114, RZ ;  /* 0x000000727b72723e */ /* 0x000fe200048070ff */
[----:B------:R-:W-:Y:S01]  /*acb0*/  FMUL.FTZ R25, R25, R7 ;  /* 0x0000000719197220 */ /* 0x000fe20000410000 */
        /* <DEDUP_REMOVED lines=74> */
.L_x_11679:
[----:B------:R-:W-:Y:S06]  /*b160*/  BAR.ARV 0x8, 0x1a0 ;  /* 0x0206800000007b1d */ /* 0x000fec0000002000 */
[----:B------:R-:W-:Y:S05]  /*b170*/  @!P1 BRA `(.L_x_11690) ;  /* 0x0000000000049947 */ /* 0x000fea0003800000 */
[----:B------:R-:W-:Y:S01]  /*b180*/  BPT.TRAP 0x1 ;  /* 0x000000040000795c */ /* 0x000fe20000300000 */
.L_x_11690:
[----:B------:R-:W-:Y:S01]  /*b190*/  ULEA UR5, UR38, UR40, 0x3 ;  /* 0x0000002826057291 */ /* 0x000fe2000f8e183f */
[----:B------:R-:W-:-:S08]  /*b1a0*/  SHF.L.U32 R0, R2, 0x1f, RZ ;  /* 0x0000001f02007819 */ /* 0x000fd000000006ff */
[----:B------:R1:W2:Y:S01]  /*b1b0*/  SYNCS.PHASECHK.TRANS64.TRYWAIT P2, [UR5+0x13250], R0 ;  /* 0x01325000ff0075a7 */ /* 0x0002a20008040145 */
[----:B------:R-:W-:Y:S05]  /*b1c0*/  @!P1 BRA `(.L_x_11691) ;  /* 0x0000000000049947 */ /* 0x000fea0003800000 */
[----:B------:R-:W-:Y:S01]  /*b1d0*/  BPT.TRAP 0x1 ;  /* 0x000000040000795c */ /* 0x000fe20000300000 */
.L_x_11691:
        /* <DEDUP_REMOVED lines=8> */
.L_x_11692:
        /* <DEDUP_REMOVED lines=15> */
[----:B------:R-:W-:Y:S01]  /*b350*/  QGMMA.64x64x32.F32.E4M3.E4M3 R24, R152, gdesc[UR4], R24, gsb0 ;  /* 0x00e0000498187df3 */ /* 0x000fe20008000818 */
[----:B------:R-:W-:Y:S02]  /*b360*/  @P0 IMAD.IADD R7, R7, 0x1, R5 ;  /* 0x0000000107070824 */ /* 0x000fe400078e0205 */
[C---:B------:R-:W-:Y:S02]  /*b370*/  @P0 IMAD R5, R19.reuse, R11, R0 ;  /* 0x0000000b13050224 */ /* 0x040fe400078e0200 */
[----:B------:R-:W-:-:S05]  /*b380*/  @P0 IMAD.WIDE.U32 R6, R19, R10, R6 ;  /* 0x0000000a13060225 */ /* 0x000fca00078e0006 */
[----:B------:R-:W-:Y:S01]  /*b390*/  @P0 IADD3 R0, R7, R5, RZ ;  /* 0x0000000507000210 */ /* 0x000fe20007ffe0ff */
[----:B------:R-:W-:Y:S01]  /*b3a0*/  IMAD.MOV.U32 R5, RZ, RZ, 0x3f800000 ;  /* 0x3f800000ff057424 */ /* 0x000fe200078e00ff */
[----:B------:R-:W-:-:S04]  /*b3b0*/  @P0 LEA R8, P2, R6, R8, 0x2 ;  /* 0x0000000806080211 */ /* 0x000fc800078410ff */
[----:B------:R-:W-:Y:S01]  /*b3c0*/  @P0 LEA.HI.X R9, R6, R9, R0, 0x2, P2 ;  /* 0x0000000906090211 */ /* 0x000fe200010f1400 */
[----:B------:R-:W-:-:S04]  /*b3d0*/  UIADD3 UR6, UR4, 0x80, URZ ;  /* 0x0000008004067890 */ /* 0x000fc8000fffe03f */
[----:B------:R1:W2:Y:S01]  /*b3e0*/  @P0 LDG.E R5, desc[UR46][R8.64] ;  /* 0x0000002e08050981 */ /* 0x0002a2000c1e1900 */
        /* <DEDUP_REMOVED lines=11> */
[----:B------:R-:W3:Y:S04]  /*b4a0*/  SHFL.BFLY PT, R7, R4, 0x2, 0x1f ;  /* 0x0c401f0004077f89 */ /* 0x000ee800000e0000 */
[----:B------:R-:W4:Y:S01]  /*b4b0*/  SHFL.BFLY PT, R6, R3, 0x2, 0x1f ;  /* 0x0c401f0003067f89 */ /* 0x000f2200000e0000 */
[----:B------:R-:W-:Y:S02]  /*b4c0*/  WARPGROUP.DEPBAR.LE gsb0, 0x0 ;  /* 0x00008000000079c5 */ /* 0x000fe40000010000 */
[----:B------:R-:W-:-:S06]  /*b4d0*/  WARPGROUP.ARRIVE ;  /* 0x00000000000079c5 */ /* 0x000fcc0000000000 */
[----:B------:R-:W-:Y:S01]  /*b4e0*/  QGMMA.64x64x32.F32.E4M3.E4M3 R24, R140, gdesc[UR4], R24, gsb0 ;  /* 0x00e000048c187df3 */ /* 0x000fe20008000818 */
[----:B---3--:R-:W-:-:S01]  /*b4f0*/  FADD.FTZ R7, R7, R4 ;  /* 0x0000000407077221 */ /* 0x008fc20000010000 */
[----:B------:R-:W-:Y:S01]  /*b500*/  UIADD3 UR4, UR4, 0x200, URZ ;  /* 0x0000020004047890 */ /* 0x000fe2000fffe03f */
[----:B----4-:R-:W-:-:S01]  /*b510*/  FADD.FTZ R6, R6, R3 ;  /* 0x0000000306067221 */ /* 0x010fc20000010000 */
[----:B------:R-:W-:Y:S02]  /*b520*/  UMOV UR7, 0xc0000010 ;  /* 0xc000001000077882 */ /* 0x000fe40000000000 */
[----:B------:R-:W3:Y:S03]  /*b530*/  SHFL.BFLY PT, R0, R7, 0x1, 0x1f ;  /* 0x0c201f0007007f89 */ /* 0x000ee600000e0000 */
[----:B------:R-:W-:Y:S01]  /*b540*/  UMOV UR6, UR4 ;  /* 0x0000000400067c82 */ /* 0x000fe20008000000 */
[----:B-1----:R-:W1:Y:S01]  /*b550*/  SHFL.BFLY PT, R9, R6, 0x1, 0x1f ;  /* 0x0c201f0006097f89 */ /* 0x002e6200000e0000 */
[----:B------:R-:W-:-:S02]  /*b560*/  IMAD.MOV.U32 R4, RZ, RZ, RZ ;  /* 0x000000ffff047224 */ /* 0x000fc400078e00ff */
[----:B---3--:R-:W-:Y:S01]  /*b570*/  FADD.FTZ R10, R7, R0 ;  /* 0x00000000070a7221 */ /* 0x008fe20000010000 */
        /* <DEDUP_REMOVED lines=28> */
.L_x_11694:
[----:B------:R-:W2:Y:S01]  /*b740*/  LDL.LU R19, [R1] ;  /* 0x0000000001137983 */ /* 0x000ea20000300800 */
        /* <DEDUP_REMOVED lines=39> */
[----:B------:R-:W-:Y:S01]  /*b9c0*/  LOP3.LUT R2, R2, UR4, RZ, 0x3c, !PT ;  /* 0x0000000402027c12 */ /* 0x000fe2000f8e3cff */
[----:B------:R-:W-:Y:S01]  /*b9d0*/  USEL UR38, UR38, URZ, UP0 ;  /* 0x0000003f26267287 */ /* 0x000fe20008000000 */
[----:B--2---:R-:W-:-:S05]  /*b9e0*/  VIADD R19, R19, 0x1 ;  /* 0x0000000113137836 */ /* 0x004fca0000000000 */
[----:B------:R1:W-:Y:S06]  /*b9f0*/  STL [R1], R19 ;  /* 0x0000001301007387 */ /* 0x0003ec0000100800 */
.L_x_11661:
[----:B------:R-:W2:Y:S08]  /*ba00*/  S2UR UR39, SR_CgaCtaId ;  /* 0x00000000002779c3 */ /* 0x000eb00000008800 */
[----:B------:R-:W-:Y:S06]  /*ba10*/  BAR.SYNC.DEFER_BLOCKING 0x5, 0x200 ;  /* 0x0148000000007b1d */ /* 0x000fec0000010000 */
[----:B------:R-:W-:-:S02]  /*ba20*/  UMOV UR40, 0x400 ;  /* 0x0000040000287882 */ /* 0x000fc40000000000 */
[----:B--2---:R-:W-:-:S09]  /*ba30*/  ULEA UR40, UR39, UR40, 0x18 ;  /* 0x0000002827287291 */ /* 0x004fd2000f8ec03f */
[----:B------:R-:W2:Y:S02]  /*ba40*/  LDS R4, [UR40+0x132d0] ;  /* 0x0132d028ff047984 */ /* 0x000ea40008000800 */
[----:B--2---:R-:W-:Y:S01]  /*ba50*/  R2UR UR4, R4 ;  /* 0x00000000040472ca */ /* 0x004fe200000e0000 */
[----:B------:R-:W-:Y:S06]  /*ba60*/  BAR.ARV 0x4, 0x200 ;  /* 0x0108000000007b1d */ /* 0x000fec0000002000 */
[----:B------:R-:W-:Y:S08]  /*ba70*/  @P0 BRA `(.L_x_11695) ;  /* 0x0000000800880947 */ /* 0x000ff00003800000 */
[----:B------:R-:W2:Y:S01]  /*ba80*/  S2R R35, SR_TID.X ;  /* 0x0000000000237919 */ /* 0x000ea20000002100 */
[----:B------:R-:W-:Y:S01]  /*ba90*/  ULDC.64 UR6, c[0x4][0x38] ;  /* 0x01000e0000067ab9 */ /* 0x000fe20000000a00 */
[----:B------:R-:W-:Y:S02]  /*baa0*/  F2FP.BF16.F32.PACK_AB R33, R33, R56 ;  /* 0x000000382121723e */ /* 0x000fe400000010ff */
[----:B------:R-:W-:Y:S02]  /*bab0*/  F2FP.BF16.F32.PACK_AB R32, R29, R32 ;  /* 0x000000201d20723e */ /* 0x000fe400000010ff */
[----:B------:R-:W-:Y:S02]  /*bac0*/  F2FP.BF16.F32.PACK_AB R44, R44, R45 ;  /* 0x0000002d2c2c723e */ /* 0x000fe400000010ff */
[----:B------:R-:W-:Y:S01]  /*bad0*/  F2FP.BF16.F32.PACK_AB R37, R36, R37 ;  /* 0x000000252425723e */ /* 0x000fe200000010ff */
[----:B------:R-:W-:Y:S01]  /*bae0*/  VIADD R43, R18, UR42 ;  /* 0x0000002a122b7c36 */ /* 0x000fe20008000000 */
        /* <DEDUP_REMOVED lines=10> */
[----:B------:R-:W3:Y:S01]  /*bb90*/  LDC.64 R40, c[0x0][0xb78] ;  /* 0x0002de00ff287b82 */ /* 0x000ee20000000a00 */
[----:B------:R-:W-:Y:S01]  /*bba0*/  F2FP.BF16.F32.PACK_AB R14, R13, R14 ;  /* 0x0000000e0d0e723e */ /* 0x000fe200000010ff */
[----:B------:R-:W-:Y:S01]  /*bbb0*/  ULDC.64 UR8, c[0x0][0xb70] ;  /* 0x0002dc0000087ab9 */ /* 0x000fe20000000a00 */
[----:B------:R-:W-:Y:S01]  /*bbc0*/  F2FP.BF16.F32.PACK_AB R9, R9, R10 ;  /* 0x0000000a0909723e */ /* 0x000fe200000010ff */
[----:B------:R-:W-:Y:S01]  /*bbd0*/  ULDC UR10, c[0x0][0xa88] ;  /* 0x0002a200000a7ab9 */ /* 0x000fe20000000800 */
[----:B--2---:R-:W-:-:S05]  /*bbe0*/  IMAD.SHL.U32 R4, R35, 0x4, RZ ;  /* 0x0000000423047824 */ /* 0x004fca00078e00ff */
[----:B------:R-:W-:Y:S01]  /*bbf0*/  LOP3.LUT R4, R4, 0xc, RZ, 0xc0, !PT ;  /* 0x0000000c04047812 */ /* 0x000fe200078ec0ff */
[----:B------:R-:W-:Y:S03]  /*bc00*/  BAR.SYNC.DEFER_BLOCKING 0x1, 0x180 ;  /* 0x0046000000007b1d */ /* 0x000fe60000010000 */
[----:B------:R-:W-:-:S05]  /*bc10*/  IADD3 R4, P0, R4, UR6, RZ ;  /* 0x0000000604047c10 */ /* 0x000fca000ff1e0ff */
[----:B------:R-:W-:-:S05]  /*bc20*/  IMAD.X R5, RZ, RZ, UR7, P0 ;  /* 0x00000007ff057e24 */ /* 0x000fca00080e06ff */
[----:B-1----:R1:W2:Y:S01]  /*bc30*/  LDG.E.CONSTANT R19, desc[UR46][R4.64] ;  /* 0x0000002e04137981 */ /* 0x0022a2000c1e9900 */
[----:B------:R-:W-:Y:S01]  /*bc40*/  VIADD R38, R35, 0xffffff80 ;  /* 0xffffff8023267836 */ /* 0x000fe20000000000 */
[----:B------:R-:W-:Y:S01]  /*bc50*/  F2FP.BF16.F32.PACK_AB R6, R55, R6 ;  /* 0x000000063706723e */ /* 0x000fe200000010ff */
[----:B------:R-:W-:Y:S01]  /*bc60*/  UIMAD UR5, UR5, UR8, URZ ;  /* 0x00000008050572a4 */ /* 0x000fe2000f8e023f */
[----:B------:R-:W4:Y:S01]  /*bc70*/  S2R R42, SR_TID.X ;  /* 0x00000000002a7919 */ /* 0x000f220000002100 */
[----:B------:R-:W-:Y:S02]  /*bc80*/  UIMAD.WIDE.U32 UR6, UR43, UR8, URZ ;  /* 0x000000082b0672a5 */ /* 0x000fe4000f8e003f */
[----:B------:R-:W-:Y:S01]  /*bc90*/  UIMAD UR5, UR43, UR9, UR5 ;  /* 0x000000092b0572a4 */ /* 0x000fe2000f8e0205 */
[----:B-1----:R-:W-:Y:S01]  /*bca0*/  LOP3.LUT P0, R4, R35, 0x3, RZ, 0xc0, !PT ;  /* 0x0000000323047812 */ /* 0x002fe2000780c0ff */
[----:B------:R-:W-:Y:S01]  /*bcb0*/  VIADD R5, R43, 0x8 ;  /* 0x000000082b057836 */ /* 0x000fe20000000000 */
[----:B------:R-:W-:Y:S01]  /*bcc0*/  SHF.R.S32.HI R35, RZ, 0x1f, R38 ;  /* 0x0000001fff237819 */ /* 0x000fe20000011426 */
[----:B------:R-:W-:Y:S01]  /*bcd0*/  UIADD3 UR5, UR7, UR5, URZ ;  /* 0x0000000507057290 */ /* 0x000fe2000fffe03f */
[----:B------:R-:W-:-:S02]  /*bce0*/  ISETP.EQ.OR P0, PT, R4, 0x3, !P0 ;  /* 0x000000030400780c */ /* 0x000fc40004702670 */
[----:B------:R-:W-:Y:S02]  /*bcf0*/  LEA.HI R35, R35, R38, RZ, 0x7 ;  /* 0x0000002623237211 */ /* 0x000fe400078f38ff */
[----:B------:R-:W-:Y:S02]  /*bd00*/  SEL R26, R33, R32, P0 ;  /* 0x00000020211a7207 */ /* 0x000fe40000000000 */
[----:B------:R-:W-:Y:S02]  /*bd10*/  LOP3.LUT R35, R35, 0xffffff80, RZ, 0xc0, !PT ;  /* 0xffffff8023237812 */ /* 0x000fe400078ec0ff */
[----:B------:R-:W-:Y:S02]  /*bd20*/  SEL R33, R32, R33, P0 ;  /* 0x0000002120217207 */ /* 0x000fe40000000000 */
[----:B------:R-:W-:Y:S01]  /*bd30*/  IADD3 R4, P5, R22, 0x20, RZ ;  /* 0x0000002016047810 */ /* 0x000fe20007fbe0ff */
[----:B------:R-:W-:Y:S01]  /*bd40*/  IMAD.IADD R35, R38, 0x1, -R35 ;  /* 0x0000000126237824 */ /* 0x000fe200078e0a23 */
[----:B------:R-:W-:-:S02]  /*bd50*/  SEL R32, R44, R37, P0 ;  /* 0x000000252c207207 */ /* 0x000fc40000000000 */
[----:B------:R-:W-:Y:S02]  /*bd60*/  SEL R28, R25, R20, P0 ;  /* 0x00000014191c7207 */ /* 0x000fe40000000000 */
[----:B------:R-:W-:Y:S02]  /*bd70*/  SEL R37, R37, R44, P0 ;  /* 0x0000002c25257207 */ /* 0x000fe40000000000 */
[----:B------:R-:W-:Y:S02]  /*bd80*/  SEL R25, R20, R25, P0 ;  /* 0x0000001914197207 */ /* 0x000fe40000000000 */
[----:B------:R-:W-:Y:S02]  /*bd90*/  SEL R24, R59, R58, P0 ;  /* 0x0000003a3b187207 */ /* 0x000fe40000000000 */
[----:B------:R-:W-:Y:S01]  /*bda0*/  SEL R20, R11, R8, P0 ;  /* 0x000000080b147207 */ /* 0x000fe20000000000 */
[----:B----4-:R-:W-:Y:S01]  /*bdb0*/  VIADD R46, R42, 0xffffff80 ;  /* 0xffffff802a2e7836 */ /* 0x010fe20000000000 */
[----:B------:R-:W-:-:S02]  /*bdc0*/  SEL R13, R8, R11, P0 ;  /* 0x0000000b080d7207 */ /* 0x000fc40000000000 */
[----:B------:R-:W-:Y:S02]  /*bdd0*/  LOP3.LUT R7, R4, 0x380, RZ, 0xc0, !PT ;  /* 0x0000038004077812 */ /* 0x000fe400078ec0ff */
[----:B------:R-:W-:Y:S02]  /*bde0*/  LOP3.LUT P1, RZ, R35, 0x3, RZ, 0xc0, !PT ;  /* 0x0000000323ff7812 */ /* 0x000fe4000782c0ff */
[----:B------:R-:W-:Y:S02]  /*bdf0*/  SEL R59, R58, R59, P0 ;  /* 0x0000003b3a3b7207 */ /* 0x000fe40000000000 */
[----:B------:R-:W-:Y:S02]  /*be00*/  SEL R34, R30, R27, P0 ;  /* 0x0000001b1e227207 */ /* 0x000fe40000000000 */
[----:B------:R-:W-:Y:S02]  /*be10*/  LOP3.LUT R11, R22, 0x380, RZ, 0xc0, !PT ;  /* 0x00000380160b7812 */ /* 0x000fe400078ec0ff */
[----:B------:R-:W-:-:S02]  /*be20*/  SEL R27, R27, R30, P0 ;  /* 0x0000001e1b1b7207 */ /* 0x000fc40000000000 */
[----:B------:R-:W-:Y:S02]  /*be30*/  SEL R30, R21, R14, P0 ;  /* 0x0000000e151e7207 */ /* 0x000fe40000000000 */
[----:B------:R-:W-:Y:S02]  /*be40*/  SEL R21, R14, R21, P0 ;  /* 0x000000150e157207 */ /* 0x000fe40000000000 */
[----:B------:R-:W-:Y:S02]  /*be50*/  SHF.R.U64 R7, R7, 0x3, RZ ;  /* 0x0000000307077819 */ /* 0x000fe400000012ff */
[----:B------:R-:W-:Y:S02]  /*be60*/  ISETP.GE.OR P2, PT, R5, UR10, P1 ;  /* 0x0000000a05007c0c */ /* 0x000fe40008f46670 */
[----:B------:R-:W-:Y:S02]  /*be70*/  IADD3 R5, P4, R22, 0x40, RZ ;  /* 0x0000004016057810 */ /* 0x000fe40007f9e0ff */
[----:B------:R-:W-:-:S02]  /*be80*/  SHF.R.U64 R11, R11, 0x3, RZ ;  /* 0x000000030b0b7819 */ /* 0x000fc400000012ff */
[----:B------:R-:W-:Y:S02]  /*be90*/  SEL R14, R9, R6, P0 ;  /* 0x00000006090e7207 */ /* 0x000fe40000000000 */
[----:B------:R-:W-:Y:S02]  /*bea0*/  SEL R15, R6, R9, P0 ;  /* 0x00000009060f7207 */ /* 0x000fe40000000000 */
[----:B------:R-:W-:Y:S01]  /*beb0*/  LOP3.LUT R6, R7, R4, RZ, 0x3c, !PT ;  /* 0x0000000407067212 */ /* 0x000fe200078e3cff */
[--C-:B------:R-:W-:Y:S01]  /*bec0*/  IMAD.X R7, RZ, RZ, R23.reuse, P5 ;  /* 0x000000ffff077224 */ /* 0x100fe200028e0617 */
[----:B------:R-:W-:Y:S02]  /*bed0*/  LOP3.LUT R4, R5, 0x380, RZ, 0xc0, !PT ;  /* 0x0000038005047812 */ /* 0x000fe400078ec0ff */
[----:B------:R-:W-:Y:S01]  /*bee0*/  LOP3.LUT R10, R11, R22, RZ, 0x3c, !PT ;  /* 0x000000160b0a7212 */ /* 0x000fe200078e3cff */
[----:B------:R-:W-:Y:S01]  /*bef0*/  IMAD.MOV.U32 R11, RZ, RZ, R23 ;  /* 0x000000ffff0b7224 */ /* 0x000fe200078e0017 */
[----:B------:R-:W-:-:S02]  /*bf00*/  IADD3 R9, P3, R22, 0x60, RZ ;  /* 0x0000006016097810 */ /* 0x000fc40007f7e0ff */
[----:B------:R-:W-:Y:S02]  /*bf10*/  SHF.R.U64 R4, R4, 0x3, RZ ;  /* 0x0000000304047819 */ /* 0x000fe400000012ff */
[----:B------:R-:W-:Y:S01]  /*bf20*/  MOV R38, R10 ;  /* 0x0000000a00267202 */ /* 0x000fe20000000f00 */
[----:B------:R-:W-:Y:S01]  /*bf30*/  IMAD.U32 R11, RZ, RZ, UR7 ;  /* 0x00000007ff0b7e24 */ /* 0x000fe2000f8e00ff */
[----:B------:R-:W-:Y:S01]  /*bf40*/  LOP3.LUT R8, R9, 0x380, RZ, 0xc0, !PT ;  /* 0x0000038009087812 */ /* 0x000fe200078ec0ff */
[----:B------:R-:W-:Y:S01]  /*bf50*/  IMAD.U32 R11, RZ, RZ, UR5 ;  /* 0x00000005ff0b7e24 */ /* 0x000fe2000f8e00ff */
[----:B------:R-:W-:Y:S01]  /*bf60*/  LOP3.LUT R4, R4, R5, RZ, 0x3c, !PT ;  /* 0x0000000504047212 */ /* 0x000fe200078e3cff */
[----:B------:R-:W-:Y:S01]  /*bf70*/  IMAD.X R5, RZ, RZ, R23, P4 ;  /* 0x000000ffff057224 */ /* 0x000fe200020e0617 */
[----:B------:R-:W-:Y:S01]  /*bf80*/  USHF.R.S32.HI UR5, URZ, 0x1f, UR44 ;  /* 0x0000001f3f057899 */ /* 0x000fe2000801142c */
[----:B------:R-:W-:Y:S01]  /*bf90*/  SHF.R.U64 R8, R8, 0x3, RZ ;  /* 0x0000000308087819 */ /* 0x000fe200000012ff */
[----:B------:R-:W-:Y:S01]  /*bfa0*/  IMAD.U32 R10, RZ, RZ, UR6 ;  /* 0x00000006ff0a7e24 */ /* 0x000fe2000f8e00ff */
[----:B------:R-:W-:Y:S01]  /*bfb0*/  MOV R35, R6 ;  /* 0x0000000600237202 */ /* 0x000fe20000000f00 */
[----:B------:R-:W-:Y:S01]  /*bfc0*/  ULDC.64 UR6, c[0x0][0xb40] ;  /* 0x0002d00000067ab9 */ /* 0x000fe20000000a00 */
[----:B------:R-:W-:Y:S01]  /*bfd0*/  MOV R31, R4 ;  /* 0x00000004001f7202 */ /* 0x000fe20000000f00 */
[----:B---3--:R-:W-:Y:S01]  /*bfe0*/  IMAD R4, R40, UR5, RZ ;  /* 0x0000000528047c24 */ /* 0x008fe2000f8e02ff */
[----:B------:R-:W-:Y:S01]  /*bff0*/  LOP3.LUT R8, R8, R9, RZ, 0x3c, !PT ;  /* 0x0000000908087212 */ /* 0x000fe200078e3cff */
[----:B------:R-:W-:Y:S01]  /*c000*/  IMAD.WIDE.U32 R10, R40, UR44, R10 ;  /* 0x0000002c280a7c25 */ /* 0x000fe2000f8e000a */
[----:B------:R-:W-:-:S02]  /*c010*/  SHF.R.S32.HI R42, RZ, 0x1f, R46 ;  /* 0x0000001fff2a7819 */ /* 0x000fc4000001142e */
[----:B------:R-:W-:Y:S01]  /*c020*/  ISETP.GE.OR P1, PT, R43, UR10, P1 ;  /* 0x0000000a2b007c0c */ /* 0x000fe20008f26670 */
[----:B------:R-:W-:Y:S01]  /*c030*/  IMAD.X R9, RZ, RZ, R23, P3 ;  /* 0x000000ffff097224 */ /* 0x000fe200018e0617 */
[----:B------:R-:W-:Y:S01]  /*c040*/  LEA.HI R42, R42, R46, RZ, 0x5 ;  /* 0x0000002e2a2a7211 */ /* 0x000fe200078f28ff */
[----:B------:R-:W-:-:S03]  /*c050*/  IMAD R39, R41, UR44, R4 ;  /* 0x0000002c29277c24 */ /* 0x000fc6000f8e0204 */
[----:B------:R-:W-:Y:S02]  /*c060*/  SHF.R.S32.HI R42, RZ, 0x5, R42 ;  /* 0x00000005ff2a7819 */ /* 0x000fe4000001142a */
        /* <DEDUP_REMOVED lines=8> */
[----:B------:R-:W-:Y:S01]  /*c0f0*/  SHFL.IDX PT, R34, R34, R19, 0x1c1f ;  /* 0x001c1f1322227589 */ /* 0x000fe200000e0000 */
[----:B-1----:R-:W-:-:S02]  /*c100*/  SEL R5, R32, R37, P0 ;  /* 0x0000002520057207 */ /* 0x002fc40000000000 */
[----:B------:R-:W-:Y:S01]  /*c110*/  SEL R7, R37, R32, P0 ;  /* 0x0000002025077207 */ /* 0x000fe20000000000 */
[----:B------:R-:W1:Y:S01]  /*c120*/  SHFL.IDX PT, R33, R33, R12, 0x1c1f ;  /* 0x001c1f0c21217589 */ /* 0x000e6200000e0000 */
[----:B------:R-:W-:Y:S02]  /*c130*/  SHF.R.S32.HI R37, RZ, 0x1f, R43 ;  /* 0x0000001fff257819 */ /* 0x000fe4000001142b */
[----:B------:R-:W-:Y:S01]  /*c140*/  IADD3 R32, P3, R43, R10, RZ ;  /* 0x0000000a2b207210 */ /* 0x000fe20007f7e0ff */
[----:B------:R-:W4:Y:S01]  /*c150*/  SHFL.IDX PT, R27, R27, R12, 0x1c1f ;  /* 0x001c1f0c1b1b7589 */ /* 0x000f2200000e0000 */
[----:B--2---:R-:W-:Y:S02]  /*c160*/  SEL R4, R24, R59, P0 ;  /* 0x0000003b18047207 */ /* 0x004fe40000000000 */
[----:B------:R-:W-:Y:S01]  /*c170*/  SEL R6, R59, R24, P0 ;  /* 0x000000183b067207 */ /* 0x000fe20000000000 */
[----:B------:R-:W-:Y:S01]  /*c180*/  SHFL.IDX PT, R20, R20, R19, 0x1c1f ;  /* 0x001c1f1314147589 */ /* 0x000fe200000e0000 */
[----:B------:R-:W-:-:S03]  /*c190*/  IADD3.X R37, R37, R11, R39, P3, !PT ;  /* 0x0000000b25257210 */ /* 0x000fc60001ffe427 */
[----:B------:R-:W-:Y:S01]  /*c1a0*/  SHFL.IDX PT, R30, R30, R19, 0x1c1f ;  /* 0x001c1f131e1e7589 */ /* 0x000fe200000e0000 */
[----:B---3--:R-:W-:-:S03]  /*c1b0*/  SEL R10, R25, R28, P0 ;  /* 0x0000001c190a7207 */ /* 0x008fc60000000000 */
[----:B------:R-:W2:Y:S04]  /*c1c0*/  SHFL.IDX PT, R13, R13, R12, 0x1c1f ;  /* 0x001c1f0c0d0d7589 */ /* 0x000ea800000e0000 */
[----:B------:R-:W3:Y:S04]  /*c1d0*/  SHFL.IDX PT, R21, R21, R12, 0x1c1f ;  /* 0x001c1f0c15157589 */ /* 0x000ee800000e0000 */
[----:B------:R5:W-:Y:S01]  /*c1e0*/  SHFL.IDX PT, R29, R14, R19, 0x1c1f ;  /* 0x001c1f130e1d7589 */ /* 0x000be200000e0000 */
[----:B-1----:R-:W-:Y:S02]  /*c1f0*/  SEL R24, R26, R33, P0 ;  /* 0x000000211a187207 */ /* 0x002fe40000000000 */
[----:B------:R-:W-:Y:S01]  /*c200*/  SEL R26, R33, R26, P0 ;  /* 0x0000001a211a7207 */ /* 0x000fe20000000000 */
[----:B------:R2:W1:Y:S04]  /*c210*/  SHFL.IDX PT, R36, R15, R12, 0x1c1f ;  /* 0x001c1f0c0f247589 */ /* 0x00046800000e0000 */
[----:B------:R1:W-:Y:S01]  /*c220*/  STSM.16.M88.4 [R38], R4 ;  /* 0x0000000426007844 */ /* 0x0003e20000000200 */
[----:B-----5:R-:W-:-:S02]  /*c230*/  MOV R19, R8 ;  /* 0x0000000800137202 */ /* 0x020fc40000000f00 */
[----:B------:R-:W-:Y:S01]  /*c240*/  SEL R8, R28, R25, P0 ;  /* 0x000000191c087207 */ /* 0x000fe20000000000 */
[----:B------:R-:W5:Y:S01]  /*c250*/  SHFL.IDX PT, R6, R42, RZ, 0x1f ;  /* 0x00001fff2a067589 */ /* 0x000f6200000e0000 */
[----:B----4-:R-:W-:Y:S02]  /*c260*/  SEL R25, R34, R27, P0 ;  /* 0x0000001b22197207 */ /* 0x010fe40000000000 */
[----:B------:R-:W-:Y:S02]  /*c270*/  SEL R27, R27, R34, P0 ;  /* 0x000000221b1b7207 */ /* 0x000fe40000000000 */
[----:B--2---:R-:W-:Y:S02]  /*c280*/  SEL R12, R20, R13, P0 ;  /* 0x0000000d140c7207 */ /* 0x004fe40000000000 */
[----:B------:R-:W-:Y:S01]  /*c290*/  SEL R14, R13, R20, P0 ;  /* 0x000000140d0e7207 */ /* 0x000fe20000000000 */
[----:B------:R2:W-:Y:S01]  /*c2a0*/  STSM.16.M88.4 [R35], R24 ;  /* 0x0000001823007844 */ /* 0x0005e20000000200 */
[----:B---3--:R-:W-:-:S02]  /*c2b0*/  SEL R9, R30, R21, P0 ;  /* 0x000000151e097207 */ /* 0x008fc40000000000 */
[----:B------:R-:W-:Y:S02]  /*c2c0*/  SEL R11, R21, R30, P0 ;  /* 0x0000001e150b7207 */ /* 0x000fe40000000000 */
[----:B-1----:R-:W-:Y:S02]  /*c2d0*/  LEA R4, P3, R32, UR6, 0x2 ;  /* 0x0000000620047c11 */ /* 0x002fe4000f8610ff */
[----:B------:R-:W-:Y:S01]  /*c2e0*/  SEL R13, R29, R36, P0 ;  /* 0x000000241d0d7207 */ /* 0x000fe20000000000 */
[----:B------:R2:W-:Y:S01]  /*c2f0*/  STSM.16.M88.4 [R31], R8 ;  /* 0x000000081f007844 */ /* 0x0005e20000000200 */
[----:B------:R-:W-:Y:S02]  /*c300*/  SEL R15, R36, R29, P0 ;  /* 0x0000001d240f7207 */ /* 0x000fe40000000000 */
[----:B------:R-:W-:-:S03]  /*c310*/  LEA.HI.X R5, R32, UR7, R37, 0x2, P3 ;  /* 0x0000000720057c11 */ /* 0x000fc600098f1425 */
[----:B------:R2:W-:Y:S01]  /*c320*/  STSM.16.M88.4 [R19], R12 ;  /* 0x0000000c13007844 */ /* 0x0005e20000000200 */
[----:B-----5:R-:W-:Y:S01]  /*c330*/  ISETP.NE.AND P0, PT, R6, 0xb, PT ;  /* 0x0000000b0600780c */ /* 0x020fe20003f05270 */
        /* <DEDUP_REMOVED lines=19> */
[----:B-1----:R-:W-:Y:S03]  /*c470*/  SYNCS.ARRIVE.TRANS64.RED.A1T0 RZ, [UR5], RZ ;  /* 0x000000ffffff79a7 */ /* 0x002fe60008100405 */
.L_x_11698:
[----:B------:R-:W-:Y:S05]  /*c480*/  BSYNC B0 ;  /* 0x0000000000007941 */ /* 0x000fea0003800000 */
.L_x_11697:
[----:B------:R-:W-:Y:S05]  /*c490*/  BRA `(.L_x_11696) ;  /* 0x0000000400d87947 */ /* 0x000fea0003800000 */
.L_x_11695:
[----:B------:R-:W2:Y:S01]  /*c4a0*/  S2R R0, SR_TID.X ;  /* 0x0000000000007919 */ /* 0x000ea20000002100 */
[----:B------:R-:W3:Y:S01]  /*c4b0*/  LDC.64 R10, c[0x0][0xae0] ;  /* 0x0002b800ff0a7b82 */ /* 0x000ee20000000a00 */
[----:B------:R-:W-:Y:S01]  /*c4c0*/  USHF.R.S32.HI UR5, URZ, 0x1f, UR43 ;  /* 0x0000001f3f057899 */ /* 0x000fe2000801142b */
[----:B------:R-:W-:Y:S01]  /*c4d0*/  BSSY B0, `(.L_x_11699) ;  /* 0x000001f000007945 */ /* 0x000fe20003800000 */
[----:B------:R-:W-:-:S05]  /*c4e0*/  USHF.R.S32.HI UR6, URZ, 0x1f, UR44 ;  /* 0x0000001f3f067899 */ /* 0x000fca000801142c */
[----:B------:R-:W4:Y:S08]  /*c4f0*/  LDC R9, c[0x0][0xdac] ;  /* 0x00036b00ff097b82 */ /* 0x000f300000000800 */
[----:B------:R-:W1:Y:S08]  /*c500*/  LDC.64 R20, c[0x0][0xa88] ;  /* 0x0002a200ff147b82 */ /* 0x000e700000000a00 */
[----:B------:R-:W1:Y:S01]  /*c510*/  LDC.64 R12, c[0x0][0xae8] ;  /* 0x0002ba00ff0c7b82 */ /* 0x000e620000000a00 */
[----:B---3--:R-:W-:-:S02]  /*c520*/  IMAD R8, R10, UR5, RZ ;  /* 0x000000050a087c24 */ /* 0x008fc4000f8e02ff */
[----:B--2---:R-:W-:-:S05]  /*c530*/  VIADD R0, R0, 0xffffff80 ;  /* 0xffffff8000007836 */ /* 0x004fca0000000000 */
[----:B------:R-:W-:-:S13]  /*c540*/  ISETP.GT.AND P0, PT, R0, 0xbf, PT ;  /* 0x000000bf0000780c */ /* 0x000fda0003f04270 */
[----:B----4-:R-:W-:Y:S05]  /*c550*/  @P0 BRA `(.L_x_11700) ;  /* 0x0000000000580947 */ /* 0x010fea0003800000 */
[----:B------:R-:W2:Y:S01]  /*c560*/  S2R R0, SR_TID.X ;  /* 0x0000000000007919 */ /* 0x000ea20000002100 */
[----:B------:R-:W-:Y:S01]  /*c570*/  IMAD.U32 R4, RZ, RZ, UR42 ;  /* 0x0000002aff047e24 */ /* 0x000fe2000f8e00ff */
[----:B------:R-:W-:-:S04]  /*c580*/  ULDC UR7, c[0x0][0xa88] ;  /* 0x0002a20000077ab9 */ /* 0x000fc80000000800 */
[----:B--2---:R-:W-:-:S04]  /*c590*/  IADD3 R4, R4, -0x80, R0 ;  /* 0xffffff8004047810 */ /* 0x004fc80007ffe000 */
[----:B------:R-:W-:-:S13]  /*c5a0*/  ISETP.GE.AND P0, PT, R4, UR7, PT ;  /* 0x0000000704007c0c */ /* 0x000fda000bf06270 */
[----:B------:R-:W-:Y:S05]  /*c5b0*/  @P0 BRA `(.L_x_11700) ;  /* 0x0000000000400947 */ /* 0x000fea0003800000 */
[----:B------:R-:W2:Y:S01]  /*c5c0*/  LDC.64 R6, c[0x0][0xb70] ;  /* 0x0002dc00ff067b82 */ /* 0x000ea20000000a00 */
[----:B------:R-:W-:Y:S01]  /*c5d0*/  SHF.R.S32.HI R5, RZ, 0x1f, R4 ;  /* 0x0000001fff057819 */ /* 0x000fe20000011404 */
[----:B------:R-:W-:-:S06]  /*c5e0*/  ULDC.64 UR8, c[0x0][0xb40] ;  /* 0x0002d00000087ab9 */ /* 0x000fcc0000000a00 */
[----:B------:R-:W3:Y:S01]  /*c5f0*/  LDC.64 R14, c[0x0][0xb78] ;  /* 0x0002de00ff0e7b82 */ /* 0x000ee20000000a00 */
[C---:B--2---:R-:W-:Y:S02]  /*c600*/  IMAD R0, R6.reuse, UR5, RZ ;  /* 0x0000000506007c24 */ /* 0x044fe4000f8e02ff */
[----:B------:R-:W-:-:S04]  /*c610*/  IMAD.WIDE.U32 R4, R6, UR43, R4 ;  /* 0x0000002b06047c25 */ /* 0x000fc8000f8e0004 */
[----:B------:R-:W-:Y:S02]  /*c620*/  IMAD R3, R7, UR43, R0 ;  /* 0x0000002b07037c24 */ /* 0x000fe4000f8e0200 */
[C---:B---3--:R-:W-:Y:S02]  /*c630*/  IMAD R0, R14.reuse, UR6, RZ ;  /* 0x000000060e007c24 */ /* 0x048fe4000f8e02ff */
        /* <DEDUP_REMOVED lines=8> */
.L_x_11700:
[----:B------:R-:W-:Y:S05]  /*c6c0*/  BSYNC B0 ;  /* 0x0000000000007941 */ /* 0x000fea0003800000 */
.L_x_11699:
[----:B--2---:R-:W2:Y:S01]  /*c6d0*/  LDL.64 R6, [R1+0x8] ;  /* 0x0000080001067983 */ /* 0x004ea20000100a00 */
[----:B------:R-:W-:Y:S01]  /*c6e0*/  ULOP3.LUT UR41, URZ, UR41, URZ, 0x33, !UPT ;  /* 0x000000293f297292 */ /* 0x000fe2000f8e333f */
[----:B------:R-:W-:Y:S01]  /*c6f0*/  IMAD R3, R11, UR43, R8 ;  /* 0x0000002b0b037c24 */ /* 0x000fe2000f8e0208 */
[----:B------:R-:W-:Y:S01]  /*c700*/  SHF.R.S32.HI R157, RZ, 0x1f, R156 ;  /* 0x0000001fff9d7819 */ /* 0x000fe2000001149c */
[----:B------:R-:W-:Y:S01]  /*c710*/  VIADD R0, R156, 0x30 ;  /* 0x000000309c007836 */ /* 0x000fe20000000000 */
[----:B------:R-:W-:Y:S02]  /*c720*/  BSSY B0, `(.L_x_11701) ;  /* 0x000001d000007945 */ /* 0x000fe40003800000 */
[----:B------:R-:W-:Y:S02]  /*c730*/  VIADD R11, R9, UR41 ;  /* 0x00000029090b7c36 */ /* 0x000fe40008000000 */
[----:B--2---:R-:W-:Y:S01]  /*c740*/  IMAD.WIDE.U32 R4, R10, UR43, R6 ;  /* 0x0000002b0a047c25 */ /* 0x004fe2000f8e0006 */
[----:B-1----:R-:W-:-:S03]  /*c750*/  ISETP.GE.AND P0, PT, R6, R21, PT ;  /* 0x000000150600720c */ /* 0x002fc60003f06270 */
[----:B------:R-:W-:Y:S02]  /*c760*/  IMAD.IADD R5, R5, 0x1, R3 ;  /* 0x0000000105057824 */ /* 0x000fe400078e0203 */
[----:B------:R-:W-:Y:S02]  /*c770*/  IMAD R7, R11, -0xc0, R20 ;  /* 0xffffff400b077824 */ /* 0x000fe400078e0214 */
[C---:B------:R-:W-:Y:S02]  /*c780*/  VIADD R3, R156.reuse, 0x60 ;  /* 0x000000609c037836 */ /* 0x040fe40000000000 */
[----:B------:R-:W-:Y:S01]  /*c790*/  VIADD R6, R156, 0x90 ;  /* 0x000000909c067836 */ /* 0x000fe20000000000 */
[-C--:B------:R-:W-:Y:S01]  /*c7a0*/  ISETP.GE.OR P3, PT, R0, R7.reuse, P0 ;  /* 0x000000070000720c */ /* 0x080fe20000766670 */
[C---:B------:R-:W-:Y:S01]  /*c7b0*/  IMAD R0, R12.reuse, UR6, RZ ;  /* 0x000000060c007c24 */ /* 0x040fe2000f8e02ff */
[-C--:B------:R-:W-:Y:S01]  /*c7c0*/  ISETP.GE.OR P1, PT, R3, R7.reuse, P0 ;  /* 0x000000070300720c */ /* 0x080fe20000726670 */
[----:B------:R-:W-:Y:S01]  /*c7d0*/  IMAD.WIDE.U32 R8, R12, UR44, R4 ;  /* 0x0000002c0c087c25 */ /* 0x000fe2000f8e0004 */
[----:B------:R-:W-:-:S02]  /*c7e0*/  ISETP.GE.OR P2, PT, R6, R7, P0 ;  /* 0x000000070600720c */ /* 0x000fc40000746670 */
[----:B------:R-:W-:Y:S01]  /*c7f0*/  ISETP.GE.OR P0, PT, R156, R7, P0 ;  /* 0x000000079c00720c */ /* 0x000fe20000706670 */
[----:B------:R-:W-:Y:S02]  /*c800*/  IMAD R3, R13, UR44, R0 ;  /* 0x0000002c0d037c24 */ /* 0x000fe4000f8e0200 */
[----:B------:R-:W-:-:S04]  /*c810*/  IMAD.WIDE R6, R11, 0xc0, R156 ;  /* 0x000000c00b067825 */ /* 0x000fc800078e029c */
[----:B------:R-:W-:-:S06]  /*c820*/  IMAD.IADD R11, R9, 0x1, R3 ;  /* 0x00000001090b7824 */ /* 0x000fcc00078e0203 */
[----:B------:R-:W-:Y:S05]  /*c830*/  @P0 BRA `(.L_x_11702) ;  /* 0x00000000002c0947 */ /* 0x000fea0003800000 */
        /* <DEDUP_REMOVED lines=11> */
.L_x_11702:
[----:B------:R-:W-:Y:S05]  /*c8f0*/  BSYNC B0 ;  /* 0x0000000000007941 */ /* 0x000fea0003800000 */
.L_x_11701:
        /* <DEDUP_REMOVED lines=15> */
.L_x_11704:
[----:B------:R-:W-:Y:S05]  /*c9f0*/  BSYNC B0 ;  /* 0x0000000000007941 */ /* 0x000fea0003800000 */
.L_x_11703:
        /* <DEDUP_REMOVED lines=15> */
.L_x_11706:
[----:B------:R-:W-:Y:S05]  /*caf0*/  BSYNC B0 ;  /* 0x0000000000007941 */ /* 0x000fea0003800000 */
.L_x_11705:
        /* <DEDUP_REMOVED lines=15> */
.L_x_11707:
[----:B------:R-:W-:Y:S05]  /*cbf0*/  BSYNC B0 ;  /* 0x0000000000007941 */ /* 0x000fea0003800000 */
.L_x_11696:
[----:B--2---:R-:W2:Y:S02]  /*cc00*/  LDC R0, c[0x0][0xda8] ;  /* 0x00036a00ff007b82 */ /* 0x004ea40000000800 */
[----:B--2---:R-:W-:-:S13]  /*cc10*/  ISETP.LE.AND P0, PT, R0, UR4, PT ;  /* 0x0000000400007c0c */ /* 0x004fda000bf03270 */
[----:B------:R-:W-:Y:S05]  /*cc20*/  @!P0 BRA `(.L_x_11708) ;  /* 0xffffff40005c8947 */ /* 0x000fea000383ffff */
[----:B------:R-:W-:Y:S05]  /*cc30*/  EXIT ;  /* 0x000000000000794d */ /* 0x000fea0003800000 */
.L_x_11657:
[----:B------:R-:W-:-:S08]  /*cc40*/  NOP ;  /* 0x0000000000007918 */ /* 0x000fd00000000000 */
[----:B------:R-:W1:-:S00]  /*cc50*/  USETMAXREG.DEALLOC.CTAPOOL 0x20 ;  /* 0x00000020000079c8 */ /* 0x000e4000080e0500 */
[----:B-1----:R-:W-:-:S06]  /*cc60*/  LOP3.LUT R0, R0, 0x3, RZ, 0xc0, !PT ;  /* 0x0000000300007812 */ /* 0x002fcc00078ec0ff */
[----:B--2---:R-:W1:Y:S01]  /*cc70*/  S2UR UR4, SR_CTAID.X ;  /* 0x00000000000479c3 */ /* 0x004e620000002500 */
[----:B------:R-:W-:Y:S02]  /*cc80*/  IMAD.MOV.U32 R27, RZ, RZ, RZ ;  /* 0x000000ffff1b7224 */ /* 0x000fe400078e00ff */
[----:B------:R-:W-:Y:S01]  /*cc90*/  IMAD.MOV.U32 R17, RZ, RZ, 0x1 ;  /* 0x00000001ff117424 */ /* 0x000fe200078e00ff */
[----:B------:R2:W3:Y:S01]  /*cca0*/  SHFL.IDX PT, R2, R0, RZ, 0x1f ;  /* 0x00001fff00027589 */ /* 0x0004e200000e0000 */
[----:B------:R-:W-:-:S03]  /*ccb0*/  IMAD.MOV.U32 R16, RZ, RZ, RZ ;  /* 0x000000ffff107224 */ /* 0x000fc600078e00ff */
[----:B--2---:R-:W1:Y:S01]  /*ccc0*/  LDC R0, c[0x0][0xda8] ;  /* 0x00036a00ff007b82 */ /* 0x004e620000000800 */
[----:B---3--:R-:W-:-:S04]  /*ccd0*/  ISETP.NE.AND P0, PT, R2, RZ, PT ;  /* 0x000000ff0200720c */ /* 0x008fc80003f05270 */
[----:B------:R-:W-:-:S05]  /*cce0*/  P2R R2, PR, RZ, 0x1 ;  /* 0x00000001ff027803 */ /* 0x000fca0000000000 */
[----:B------:R2:W-:Y:S04]  /*ccf0*/  STL [R1+0x4], R2 ;  /* 0x0000040201007387 */ /* 0x0005e80000100800 */
[----:B------:R-:W-:Y:S06]  /*cd00*/  @P0 BAR.ARV 0x4, 0x200 ;  /* 0x0108000000000b1d */ /* 0x000fec0000002000 */
[----:B-1----:R-:W-:-:S13]  /*cd10*/  ISETP.LE.AND P0, PT, R0, UR4, PT ;  /* 0x0000000400007c0c */ /* 0x002fda000bf03270 */
[----:B--2---:R-:W-:Y:S05]  /*cd20*/  @P0 BRA `(.L_x_11709) ;  /* 0x0000002400a00947 */ /* 0x004fea0003800000 */
[----:B------:R-:W1:Y:S01]  /*cd30*/  S2R R3, SR_TID.X ;  /* 0x0000000000037919 */ /* 0x000e620000002100 */
[----:B------:R-:W-:Y:S01]  /*cd40*/  IMAD.U32 R24, RZ, RZ, UR4 ;  /* 0x00000004ff187e24 */ /* 0x000fe2000f8e00ff */
[C---:B------:R-:W-:Y:S01]  /*cd50*/  LOP3.LUT R28, R26.reuse, 0x1, RZ, 0xfc, !PT ;  /* 0x000000011a1c7812 */ /* 0x040fe200078efcff */
[----:B------:R-:W-:Y:S01]  /*cd60*/  IMAD.MOV.U32 R17, RZ, RZ, 0x1 ;  /* 0x00000001ff117424 */ /* 0x000fe200078e00ff */
[----:B------:R-:W2:Y:S01]  /*cd70*/  S2R R6, SR_TID.X ;  /* 0x0000000000067919 */ /* 0x000ea20000002100 */
[----:B------:R-:W-:Y:S01]  /*cd80*/  LOP3.LUT R25, R26, 0x2, RZ, 0xfc, !PT ;  /* 0x000000021a197812 */ /* 0x000fe200078efcff */
[----:B------:R-:W-:Y:S01]  /*cd90*/  IMAD.MOV.U32 R16, RZ, RZ, RZ ;  /* 0x000000ffff107224 */ /* 0x000fe200078e00ff */
[----:B------:R-:W-:Y:S01]  /*cda0*/  ULDC UR42, c[0x0][0xc] ;  /* 0x00000300002a7ab9 */ /* 0x000fe20000000800 */
[----:B------:R-:W-:Y:S01]  /*cdb0*/  IMAD.MOV.U32 R27, RZ, RZ, RZ ;  /* 0x000000ffff1b7224 */ /* 0x000fe200078e00ff */
[----:B------:R-:W-:Y:S01]  /*cdc0*/  ULDC.64 UR44, c[0x0][0x198] ;  /* 0x00006600002c7ab9 */ /* 0x000fe20000000a00 */
[----:B-1----:R-:W-:Y:S01]  /*cdd0*/  LOP3.LUT R3, R3, 0x7f, RZ, 0xc0, !PT ;  /* 0x0000007f03037812 */ /* 0x002fe200078ec0ff */
[C---:B--2---:R-:W-:Y:S01]  /*cde0*/  IMAD.SHL.U32 R23, R6.reuse, 0x40, RZ ;  /* 0x0000004006177824 */ /* 0x044fe200078e00ff */
[----:B------:R-:W-:Y:S01]  /*cdf0*/  SHF.R.U32.HI R0, RZ, 0x1, R6 ;  /* 0x00000001ff007819 */ /* 0x000fe20000011606 */
[C---:B------:R-:W-:Y:S01]  /*ce00*/  IMAD.SHL.U32 R2, R6.reuse, 0x20, RZ ;  /* 0x0000002006027824 */ /* 0x040fe200078e00ff */
[C---:B------:R-:W-:Y:S01]  /*ce10*/  LOP3.LUT R29, R6.reuse, 0x1f, RZ, 0xc0, !PT ;  /* 0x0000001f061d7812 */ /* 0x040fe200078ec0ff */
[----:B------:R-:W-:Y:S01]  /*ce20*/  IMAD.SHL.U32 R5, R3, 0x10, RZ ;  /* 0x0000001003057824 */ /* 0x000fe200078e00ff */
[----:B------:R-:W-:Y:S01]  /*ce30*/  LOP3.LUT R3, R23, 0x180, RZ, 0xc0, !PT ;  /* 0x0000018017037812 */ /* 0x000fe200078ec0ff */
        /* <DEDUP_REMOVED lines=12> */
.L_x_11761:
        /* <DEDUP_REMOVED lines=21> */
.L_x_11710:
[----:B------:R-:W-:Y:S01]  /*d050*/  ULDC UR9, c[0x0][0xdc4] ;  /* 0x0003710000097ab9 */ /* 0x000fe20000000800 */
[----:B------:R-:W-:Y:S01]  /*d060*/  UMOV UR6, UR7 ;  /* 0x0000000700067c82 */ /* 0x000fe20008000000 */
[----:B------:R-:W-:-:S11]  /*d070*/  UISETP.NE.AND UP0, UPT, UR9, 0x1, UPT ;  /* 0x000000010900788c */ /* 0x000fd6000bf05270 */
[----:B------:R-:W-:Y:S02]  /*d080*/  @UP0 ULDC.64 UR10, c[0x0][0xdc8] ;  /* 0x00037200000a0ab9 */ /* 0x000fe40000000a00 */
[----:B------:R-:W-:-:S04]  /*d090*/  UIMAD.WIDE.U32 UR4, UR7, UR10, URZ ;  /* 0x0000000a070472a5 */ /* 0x000fc8000f8e003f */
[----:B------:R-:W-:-:S04]  /*d0a0*/  @UP0 USHF.R.U32.HI UR6, URZ, UR11, UR5 ;  /* 0x0000000b3f060299 */ /* 0x000fc80008011605 */
[----:B------:R-:W-:-:S12]  /*d0b0*/  UIMAD UR4, UR6, UR9, URZ ;  /* 0x00000009060472a4 */ /* 0x000fd8000f8e023f */
.L_x_11711:
        /* <DEDUP_REMOVED lines=11> */
[----:B------:R-:W-:Y:S02]  /*d170*/  UIMAD UR37, UR6, 0xc0, URZ ;  /* 0x000000c0062578a4 */ /* 0x000fe4000f8e023f */
        /* <DEDUP_REMOVED lines=43> */
.L_x_11713:
        /* <DEDUP_REMOVED lines=11> */
[----:B------:R-:W-:Y:S01]  /*d4e0*/  MOV R12, 0x1 ;  /* 0x00000001000c7802 */ /* 0x000fe20000000f00 */
        /* <DEDUP_REMOVED lines=8> */
[----:B------:R-:W-:-:S07]  /*d570*/  IMAD.MOV.U32 R13, RZ, RZ, RZ ;  /* 0x000000ffff0d7224 */ /* 0x000fce00078e00ff */
[----:B------:R-:W-:-:S07]  /*d580*/  LEPC R20, `(.L_x_11715) ;  /* 0x000000001014794e */ /* 0x000fce0000000000 */
[----:B-1----:R-:W-:Y:S05]  /*d590*/  CALL.ABS.NOINC R2 ;  /* 0x0000000002007343 */ /* 0x002fea0003c00000 */
.L_x_11715:
[----:B------:R-:W-:-:S06]  /*d5a0*/  UIADD3 UR4, UR40, 0x6000, URZ ;  /* 0x0000600028047890 */ /* 0x000fcc000fffe03f */
[----:B------:R-:W-:-:S05]  /*d5b0*/  IMAD.U32 R18, RZ, RZ, UR4 ;  /* 0x00000004ff127e24 */ /* 0x000fca000f8e00ff */
        /* <DEDUP_REMOVED lines=18> */
.L_x_11716:
        /* <DEDUP_REMOVED lines=20> */
.L_x_11717:
        /* <DEDUP_REMOVED lines=18> */
.L_x_11718:
        /* <DEDUP_REMOVED lines=9> */
[----:B---3--:R-:W-:-:S03]  /*d9d0*/  @P0 IMAD.WIDE R2, R5, 0x4, R2 ;  /* 0x0000000405020825 */ /* 0x008fc600078e0202 */
[----:B------:R-:W-:-:S03]  /*d9e0*/  ISETP.NE.AND P2, PT, R21, RZ, PT ;  /* 0x000000ff1500720c */ /* 0x000fc60003f45270 */
[----:B------:R-:W1:Y:S01]  /*d9f0*/  LDC.64 R4, c[0x0][0x3f8] ;  /* 0x0000fe00ff047b82 */ /* 0x000e620000000a00 */
[----:B------:R-:W3:Y:S01]  /*da00*/  @P0 LDG.E R18, desc[UR46][R2.64] ;  /* 0x0000002e02120981 */ /* 0x000ee2000c1e1900 */
[----:B--2---:R-:W-:Y:S01]  /*da10*/  ISETP.NE.AND P0, PT, R0, 0x1, PT ;  /* 0x000000010000780c */ /* 0x004fe20003f05270 */
[----:B------:R-:W-:Y:S01]  /*da20*/  UMOV UR36, URZ ;  /* 0x0000003f00247c82 */ /* 0x000fe20008000000 */
[----:B------:R-:W-:Y:S01]  /*da30*/  UMOV UR6, 0xffffffff ;  /* 0xffffffff00067882 */ /* 0x000fe20000000000 */
[----:B------:R-:W-:Y:S01]  /*da40*/  SHF.R.U32.HI R6, RZ, 0x5, R6 ;  /* 0x00000005ff067819 */ /* 0x000fe20000011606 */
[----:B------:R-:W-:-:S03]  /*da50*/  IMAD.U32 R19, RZ, RZ, UR38 ;  /* 0x00000026ff137e24 */ /* 0x000fc6000f8e00ff */
[----:B------:R-:W-:Y:S01]  /*da60*/  LOP3.LUT R6, R6, 0x3, RZ, 0xc0, !PT ;  /* 0x0000000306067812 */ /* 0x000fe200078ec0ff */
[----:B------:R-:W-:-:S05]  /*da70*/  VOTEU.ALL UP1, P2 ;  /* 0x00000000003f7886 */ /* 0x000fca0001020000 */
[----:B------:R-:W2:Y:S01]  /*da80*/  @P0 LDC R0, c[0x0][0x42c] ;  /* 0x00010b00ff000b82 */ /* 0x000ea20000000800 */
[----:B------:R-:W-:-:S04]  /*da90*/  @!UP1 UIADD3 UR4, UP0, UR44, 0x270, URZ ;  /* 0x000002702c049890 */ /* 0x000fc8000ff1e03f */
[----:B------:R-:W-:Y:S01]  /*daa0*/  @!UP1 UIADD3.X UR5, URZ, UR45, URZ, UP0, !UPT ;  /* 0x0000002d3f059290 */ /* 0x000fe200087fe43f */
[----:B-1----:R-:W-:Y:S02]  /*dab0*/  ISETP.NE.U32.AND P1, PT, R4, RZ, PT ;  /* 0x000000ff0400720c */ /* 0x002fe40003f25070 */
[----:B------:R-:W1:Y:S02]  /*dac0*/  @P0 LDC R7, c[0x0][0x430] ;  /* 0x00010c00ff070b82 */ /* 0x000e640000000800 */
[----:B------:R-:W-:-:S04]  /*dad0*/  ISETP.NE.AND.EX P1, PT, R5, RZ, PT, P1 ;  /* 0x000000ff0500720c */ /* 0x000fc80003f25310 */
[----:B------:R4:W-:Y:S01]  /*dae0*/  @!UP1 UTMAPF.L2.4D [UR36], [UR4] ;  /* 0x00000024040095b8 */ /* 0x0009e20008018000 */
[----:B--2---:R-:W-:-:S05]  /*daf0*/  @P0 IMAD.HI.U32 R0, R0, UR38, RZ ;  /* 0x0000002600000c27 */ /* 0x004fca000f8e00ff */
[----:B-1----:R-:W-:Y:S02]  /*db00*/  @P0 SHF.R.U32.HI R19, RZ, R7, R0 ;  /* 0x00000007ff130219 */ /* 0x002fe40000011600 */
[----:B---3--:R-:W-:Y:S02]  /*db10*/  SHF.R.S32.HI R20, RZ, 0x1f, R18 ;  /* 0x0000001fff147819 */ /* 0x008fe40000011412 */
[----:B------:R-:W-:Y:S01]  /*db20*/  SEL R2, R18, RZ, !P1 ;  /* 0x000000ff12027207 */ /* 0x000fe20004800000 */
[----:B----4-:R-:W-:Y:S06]  /*db30*/  BRA.DIV UR6, `(.L_x_11719) ;  /* 0x0000001e06bc7947 */ /* 0x010fec000b800000 */
[----:B------:R1:W2:Y:S02]  /*db40*/  SHFL.IDX PT, R14, R6, RZ, 0x1f ;  /* 0x00001fff060e7589 */ /* 0x0002a400000e0000 */
.L_x_11780:
[----:B--2---:R-:W-:Y:S02]  /*db50*/  ISETP.NE.AND P0, PT, R14, RZ, PT ;  /* 0x000000ff0e00720c */ /* 0x004fe40003f05270 */
[----:B------:R-:W-:-:S11]  /*db60*/  PLOP3.LUT P6, PT, PT, PT, PT, 0x8, 0x0 ;  /* 0x000000000000781c */ /* 0x000fd60003fce170 */
[----:B------:R-:W-:Y:S05]  /*db70*/  @P0 BRA `(.L_x_11720) ;  /* 0x0000000400700947 */ /* 0x000fea0003800000 */
[----:B------:R-:W-:-:S06]  /*db80*/  UIADD3 UR4, UR41, -0x1, URZ ;  /* 0xffffffff29047890 */ /* 0x000fcc000fffe03f */
[----:B------:R-:W-:Y:S01]  /*db90*/  MOV R0, UR4 ;  /* 0x0000000400007c02 */ /* 0x000fe20008000f00 */
[----:B------:R-:W-:-:S03]  /*dba0*/  UMOV UR4, 0xffffffff ;  /* 0xffffffff00047882 */ /* 0x000fc60000000000 */
[----:B------:R-:W-:Y:S05]  /*dbb0*/  BRA.DIV UR4, `(.L_x_11721) ;  /* 0x0000001e04bc7947 */ /* 0x000fea000b800000 */
[----:B------:R-:W-:-:S13]  /*dbc0*/  ELECT P6, URZ, PT ;  /* 0x00000000003f782f */ /* 0x000fda00038c0000 */
.L_x_11783:
        /* <DEDUP_REMOVED lines=21> */
.L_x_11723:
[----:B-1----:R-:W-:Y:S02]  /*dd20*/  LEA R6, R16, UR40, 0x3 ;  /* 0x0000002810067c11 */ /* 0x002fe4000f8e18ff */
[----:B------:R-:W-:Y:S02]  /*dd30*/  SHF.L.U32 R3, R17, 0x1f, RZ ;  /* 0x0000001f11037819 */ /* 0x000fe400000006ff */
[----:B------:R-:W-:Y:S02]  /*dd40*/  ISETP.NE.AND P0, PT, R21, RZ, PT ;  /* 0x000000ff1500720c */ /* 0x000fe40003f05270 */
[----:B------:R-:W1:Y:S02]  /*dd50*/  SYNCS.PHASECHK.TRANS64.TRYWAIT P3, [R6+URZ+0x13280], R3 ;  /* 0x01328003060075a7 */ /* 0x000e64000806017f */
[----:B-1----:R-:W-:Y:S09]  /*dd60*/  @!P3 BRA `(.L_x_11724) ;  /* 0x0000001c0070b947 */ /* 0x002ff20003800000 */
.L_x_11784:
[----:B------:R-:W-:Y:S05]  /*dd70*/  @P0 BRA `(.L_x_11725) ;  /* 0x0000000000140947 */ /* 0x000fea0003800000 */
[----:B------:R-:W-:Y:S01]  /*dd80*/  ISETP.NE.AND P3, PT, R29, RZ, PT ;  /* 0x000000ff1d00720c */ /* 0x000fe20003f65270 */
[----:B--2---:R-:W-:-:S04]  /*dd90*/  IMAD.MOV.U32 R4, RZ, RZ, 0x2800 ;  /* 0x00002800ff047424 */ /* 0x004fc800078e00ff */
[----:B------:R3:W-:Y:S08]  /*dda0*/  SYNCS.ARRIVE.TRANS64 RZ, [R6+URZ+0x13270], R4 ;  /* 0x0132700406ff79a7 */ /* 0x0007f0000800003f */
[----:B------:R-:W-:Y:S05]  /*ddb0*/  @!P3 BRA `(.L_x_11725) ;  /* 0x000000000004b947 */ /* 0x000fea0003800000 */
[----:B------:R-:W-:Y:S01]  /*ddc0*/  BPT.TRAP 0x1 ;  /* 0x000000040000795c */ /* 0x000fe20000300000 */
.L_x_11725:
[----:B--2---:R-:W-:Y:S01]  /*ddd0*/  IMAD.U32 R5, RZ, RZ, UR40 ;  /* 0x00000028ff057e24 */ /* 0x004fe2000f8e00ff */
        /* <DEDUP_REMOVED lines=15> */
[----:B------:R-:W3:Y:S02]  /*ded0*/  SYNCS.PHASECHK.TRANS64.TRYWAIT P3, [R6+URZ+0x13240], R3 ;  /* 0x01324003060075a7 */ /* 0x000ee4000806017f */
[----:B--23--:R-:W-:Y:S05]  /*dee0*/  @!P3 BRA `(.L_x_11726) ;  /* 0x0000001c0024b947 */ /* 0x00cfea0003800000 */
.L_x_11785:
[----:B------:R-:W-:Y:S05]  /*def0*/  @P0 BRA `(.L_x_11727) ;  /* 0x0000000000140947 */ /* 0x000fea0003800000 */
[----:B------:R-:W-:Y:S01]  /*df00*/  ISETP.NE.AND P0, PT, R29, RZ, PT ;  /* 0x000000ff1d00720c */ /* 0x000fe20003f05270 */
[----:B-12---:R-:W-:-:S04]  /*df10*/  IMAD.MOV.U32 R3, RZ, RZ, 0x2800 ;  /* 0x00002800ff037424 */ /* 0x006fc800078e00ff */
[----:B------:R3:W-:Y:S08]  /*df20*/  SYNCS.ARRIVE.TRANS64 RZ, [R6+URZ+0x13230], R3 ;  /* 0x0132300306ff79a7 */ /* 0x0007f0000800003f */
[----:B------:R-:W-:Y:S05]  /*df30*/  @!P0 BRA `(.L_x_11727) ;  /* 0x0000000000048947 */ /* 0x000fea0003800000 */
[----:B------:R-:W-:Y:S01]  /*df40*/  BPT.TRAP 0x1 ;  /* 0x000000040000795c */ /* 0x000fe20000300000 */
.L_x_11727:
        /* <DEDUP_REMOVED lines=13> */
[----:B----4-:R-:W-:Y:S01]  /*e020*/  NOP ;  /* 0x0000000000007918 */ /* 0x010fe20000000000 */
.L_x_11722:
        /* <DEDUP_REMOVED lines=17> */
.L_x_11720:
[----:B------:R-:W-:Y:S01]  /*e140*/  VIADD R27, R27, 0x1 ;  /* 0x000000011b1b7836 */ /* 0x000fe20000000000 */
[----:B------:R-:W-:Y:S04]  /*e150*/  BSSY B0, `(.L_x_11728) ;  /* 0x0000007000007945 */ /* 0x000fe80003800000 */
[----:B----4-:R-:W-:-:S04]  /*e160*/  LEA.HI R0, R27, R27, RZ, 0x1 ;  /* 0x0000001b1b007211 */ /* 0x010fc800078f08ff */
[----:B------:R-:W-:-:S05]  /*e170*/  LOP3.LUT R0, R0, 0xfffffffe, RZ, 0xc0, !PT ;  /* 0xfffffffe00007812 */ /* 0x000fca00078ec0ff */
[----:B------:R-:W-:-:S05]  /*e180*/  IMAD.IADD R0, R27, 0x1, -R0 ;  /* 0x000000011b007824 */ /* 0x000fca00078e0a00 */
[----:B------:R-:W-:-:S04]  /*e190*/  SHF.L.U32 R0, R0, 0x1f, RZ ;  /* 0x0000001f00007819 */ /* 0x000fc800000006ff */
[----:B------:R-:W4:Y:S02]  /*e1a0*/  SYNCS.PHASECHK.TRANS64.TRYWAIT P0, [UR40+0x13220], R0 ;  /* 0x01322000ff0075a7 */ /* 0x000f240008000168 */
[----:B----4-:R-:W-:Y:S05]  /*e1b0*/  @!P0 BRA `(.L_x_11729) ;  /* 0x0000001800848947 */ /* 0x010fea0003800000 */
.L_x_11786:
[----:B------:R-:W-:Y:S05]  /*e1c0*/  BSYNC B0 ;  /* 0x0000000000007941 */ /* 0x000fea0003800000 */
.L_x_11728:
[----:B------:R-:W-:-:S06]  /*e1d0*/  UISETP.GE.AND UP0, UPT, UR41, 0x2, UPT ;  /* 0x000000022900788c */ /* 0x000fcc000bf06270 */
[----:B------:R-:W-:-:S13]  /*e1e0*/  PLOP3.LUT P0, PT, PT, PT, UP0, 0x80, 0x0 ;  /* 0x000000000000781c */ /* 0x000fda0003f0f008 */
[----:B------:R-:W-:Y:S05]  /*e1f0*/  @!P0 BRA `(.L_x_11730) ;  /* 0x0000000800b88947 */ /* 0x000fea0003800000 */
[----:B------:R-:W-:Y:S01]  /*e200*/  UIADD3 UR4, UR41, -0x2, URZ ;  /* 0xfffffffe29047890 */ /* 0x000fe2000fffe03f */
[----:B------:R-:W-:Y:S02]  /*e210*/  IMAD.MOV.U32 R7, RZ, RZ, R17 ;  /* 0x000000ffff077224 */ /* 0x000fe400078e0011 */
[----:B-123--:R-:W-:-:S03]  /*e220*/  IMAD.MOV.U32 R6, RZ, RZ, R16 ;  /* 0x000000ffff067224 */ /* 0x00efc600078e0010 */
[----:B------:R-:W-:-:S07]  /*e230*/  IMAD.U32 R0, RZ, RZ, UR4 ;  /* 0x00000004ff007e24 */ /* 0x000fce000f8e00ff */
.L_x_11750:
[----:B------:R-:W-:Y:S01]  /*e240*/  VIADD R16, R6, 0x1 ;  /* 0x0000000106107836 */ /* 0x000fe20000000000 */
[----:B------:R-:W-:Y:S05]  /*e250*/  YIELD ;  /* 0x0000000000007946 */ /* 0x000fea0003800000 */
[----:B------:R-:W-:Y:S01]  /*e260*/  ISETP.NE.AND P0, PT, R16, 0x2, PT ;  /* 0x000000021000780c */ /* 0x000fe20003f05270 */
[----:B------:R-:W-:Y:S03]  /*e270*/  BSSY B0, `(.L_x_11731) ;  /* 0x0000061000007945 */ /* 0x000fe60003800000 */
[----:B------:R-:W-:-:S02]  /*e280*/  SEL R4, RZ, 0x1, P0 ;  /* 0x00000001ff047807 */ /* 0x000fc40000000000 */
[----:B------:R-:W-:Y:S02]  /*e290*/  SEL R16, R16, RZ, P0 ;  /* 0x000000ff10107207 */ /* 0x000fe40000000000 */
[----:B------:R-:W-:Y:S01]  /*e2a0*/  LOP3.LUT R17, R7, R4, RZ, 0x3c, !PT ;  /* 0x0000000407117212 */ /* 0x000fe200078e3cff */
[----:B-1--4-:R-:W-:Y:S06]  /*e2b0*/  @!P6 BRA `(.L_x_11732) ;  /* 0x000000040070e947 */ /* 0x012fec0003800000 */
[----:B------:R-:W-:Y:S01]  /*e2c0*/  IMAD.MOV.U32 R9, RZ, RZ, R0 ;  /* 0x000000ffff097224 */ /* 0x000fe200078e0000 */
[----:B------:R-:W-:Y:S06]  /*e2d0*/  @!P1 BRA `(.L_x_11733) ;  /* 0x00000000004c9947 */ /* 0x000fec0003800000 */
[----:B------:R-:W1:Y:S01]  /*e2e0*/  LDC R9, c[0x0][0x41c] ;  /* 0x00010700ff097b82 */ /* 0x000e620000000800 */
[----:B------:R-:W-:Y:S01]  /*e2f0*/  IMAD.MOV.U32 R11, RZ, RZ, R0 ;  /* 0x000000ffff0b7224 */ /* 0x000fe200078e0000 */
[----:B------:R-:W-:Y:S02]  /*e300*/  ULDC.64 UR4, c[0x0][0x408] ;  /* 0x0001020000047ab9 */ /* 0x000fe40000000a00 */
[----:B------:R-:W-:-:S04]  /*e310*/  IMAD R5, R20, UR4, RZ ;  /* 0x0000000414057c24 */ /* 0x000fc8000f8e02ff */
[----:B------:R-:W-:Y:S01]  /*e320*/  IMAD R5, R18, UR5, R5 ;  /* 0x0000000512057c24 */ /* 0x000fe2000f8e0205 */
[----:B-1----:R-:W-:-:S13]  /*e330*/  ISETP.NE.AND P0, PT, R9, 0x1, PT ;  /* 0x000000010900780c */ /* 0x002fda0003f05270 */
[----:B------:R-:W1:Y:S02]  /*e340*/  @P0 LDC.64 R2, c[0x0][0x420] ;  /* 0x00010800ff020b82 */ /* 0x000e640000000a00 */
        /* <DEDUP_REMOVED lines=12> */
.L_x_11733:
[----:B------:R-:W2:Y:S01]  /*e410*/  S2R R3, SR_TID.X ;  /* 0x0000000000037919 */ /* 0x000ea20000002100 */
[----:B-1----:R-:W-:Y:S01]  /*e420*/  SHF.L.U32 R4, R17, 0x1f, RZ ;  /* 0x0000001f11047819 */ /* 0x002fe200000006ff */
[----:B------:R-:W-:Y:S01]  /*e430*/  BSSY B1, `(.L_x_11734) ;  /* 0x0000006000017945 */ /* 0x000fe20003800000 */
[----:B--2---:R-:W-:Y:S02]  /*e440*/  LOP3.LUT R5, R3, 0x7f, RZ, 0xc0, !PT ;  /* 0x0000007f03057812 */ /* 0x004fe400078ec0ff */
[----:B------:R-:W-:Y:S02]  /*e450*/  LEA R3, R16, UR40, 0x3 ;  /* 0x0000002810037c11 */ /* 0x000fe4000f8e18ff */
[----:B------:R-:W-:Y:S02]  /*e460*/  ISETP.NE.AND P3, PT, R5, RZ, PT ;  /* 0x000000ff0500720c */ /* 0x000fe40003f65270 */
[----:B------:R-:W1:Y:S02]  /*e470*/  SYNCS.PHASECHK.TRANS64.TRYWAIT P0, [R3+URZ+0x13280], R4 ;  /* 0x01328004030075a7 */ /* 0x000e64000800017f */
[----:B-1----:R-:W-:Y:S09]  /*e480*/  @!P0 BRA `(.L_x_11735) ;  /* 0x0000001400e88947 */ /* 0x002ff20003800000 */
.L_x_11787:
[----:B------:R-:W-:Y:S05]  /*e490*/  BSYNC B1 ;  /* 0x0000000000017941 */ /* 0x000fea0003800000 */
.L_x_11734:
[----:B------:R-:W-:Y:S04]  /*e4a0*/  BSSY B1, `(.L_x_11736) ;  /* 0x0000007000017945 */ /* 0x000fe80003800000 */
[----:B------:R-:W-:Y:S05]  /*e4b0*/  @P3 BRA `(.L_x_11737) ;  /* 0x0000000000143947 */ /* 0x000fea0003800000 */
[----:B------:R-:W-:Y:S01]  /*e4c0*/  ISETP.NE.AND P0, PT, R29, RZ, PT ;  /* 0x000000ff1d00720c */ /* 0x000fe20003f05270 */
[----:B------:R-:W-:-:S04]  /*e4d0*/  IMAD.MOV.U32 R8, RZ, RZ, 0x2800 ;  /* 0x00002800ff087424 */ /* 0x000fc800078e00ff */
[----:B------:R2:W-:Y:S08]  /*e4e0*/  SYNCS.ARRIVE.TRANS64 RZ, [R3+URZ+0x13270], R8 ;  /* 0x0132700803ff79a7 */ /* 0x0005f0000800003f */
[----:B------:R-:W-:Y:S05]  /*e4f0*/  @!P0 BRA `(.L_x_11737) ;  /* 0x0000000000048947 */ /* 0x000fea0003800000 */
[----:B------:R-:W-:Y:S01]  /*e500*/  BPT.TRAP 0x1 ;  /* 0x000000040000795c */ /* 0x000fe20000300000 */
.L_x_11737:
[----:B------:R-:W-:Y:S05]  /*e510*/  BSYNC B1 ;  /* 0x0000000000017941 */ /* 0x000fea0003800000 */
.L_x_11736:
[----:B------:R-:W-:Y:S01]  /*e520*/  IMAD.MOV.U32 R11, RZ, RZ, RZ ;  /* 0x000000ffff0b7224 */ /* 0x000fe200078e00ff */
[----:B------:R-:W-:Y:S01]  /*e530*/  R2UR UR12, R19 ;  /* 0x00000000130c72ca */ /* 0x000fe200000e0000 */
[----:B------:R-:W-:Y:S01]  /*e540*/  IMAD.U32 R5, RZ, RZ, UR40 ;  /* 0x00000028ff057e24 */ /* 0x000fe2000f8e00ff */
[----:B------:R-:W-:Y:S01]  /*e550*/  UIADD3 UR4, UP0, UR44, 0x470, URZ ;  /* 0x000004702c047890 */ /* 0x000fe2000ff1e03f */
[----:B------:R-:W-:Y:S01]  /*e560*/  PLOP3.LUT P0, PT, PT, PT, PT, 0x80, 0x0 ;  /* 0x000000000000781c */ /* 0x000fe20003f0f070 */
[----:B------:R-:W-:Y:S01]  /*e570*/  IMAD R9, R9, 0xa0, RZ ;  /* 0x000000a009097824 */ /* 0x000fe200078e02ff */
[----:B------:R-:W-:Y:S01]  /*e580*/  R2UR UR10, R11 ;  /* 0x000000000b0a72ca */ /* 0x000fe200000e0000 */
[----:B--2---:R-:W-:Y:S01]  /*e590*/  IMAD R8, R16, 0x2800, R5 ;  /* 0x0000280010087824 */ /* 0x004fe200078e0205 */
[----:B------:R-:W-:Y:S01]  /*e5a0*/  UIADD3.X UR5, URZ, UR45, URZ, UP0, !UPT ;  /* 0x0000002d3f057290 */ /* 0x000fe200087fe43f */
[----:B------:R-:W-:Y:S01]  /*e5b0*/  VIADD R10, R3, 0x13270 ;  /* 0x00013270030a7836 */ /* 0x000fe20000000000 */
[----:B------:R-:W-:Y:S01]  /*e5c0*/  UMOV UR6, 0x0 ;  /* 0x0000000000067882 */ /* 0x000fe20000000000 */
[----:B------:R-:W-:Y:S01]  /*e5d0*/  VIADD R5, R8, 0x6000 ;  /* 0x0000600008057836 */ /* 0x000fe20000000000 */
[----:B------:R-:W-:-:S09]  /*e5e0*/  UMOV UR7, 0x14f00000 ;  /* 0x14f0000000077882 */ /* 0x000fd20000000000 */
.L_x_11738:
        /* <DEDUP_REMOVED lines=12> */
.L_x_11788:
[----:B------:R-:W-:Y:S05]  /*e6b0*/  BSYNC B1 ;  /* 0x0000000000017941 */ /* 0x000fea0003800000 */
.L_x_11739:
[----:B------:R-:W-:Y:S01]  /*e6c0*/  BSSY B1, `(.L_x_11741) ;  /* 0x0000009000017945 */ /* 0x000fe20003800000 */
[----:B-12---:R-:W-:Y:S02]  /*e6d0*/  IMAD.MOV.U32 R4, RZ, RZ, 0x0 ;  /* 0x00000000ff047424 */ /* 0x006fe400078e00ff */
[----:B------:R-:W-:Y:S01]  /*e6e0*/  IMAD.MOV.U32 R5, RZ, RZ, 0x14f00000 ;  /* 0x14f00000ff057424 */ /* 0x000fe200078e00ff */
[----:B------:R-:W-:Y:S06]  /*e6f0*/  @P3 BRA `(.L_x_11742) ;  /* 0x0000000000143947 */ /* 0x000fec0003800000 */
[----:B------:R-:W-:Y:S01]  /*e700*/  ISETP.NE.AND P0, PT, R29, RZ, PT ;  /* 0x000000ff1d00720c */ /* 0x000fe20003f05270 */
[----:B------:R-:W-:-:S04]  /*e710*/  IMAD.MOV.U32 R10, RZ, RZ, 0x2800 ;  /* 0x00002800ff0a7424 */ /* 0x000fc800078e00ff */
[----:B------:R1:W-:Y:S08]  /*e720*/  SYNCS.ARRIVE.TRANS64 RZ, [R3+URZ+0x13230], R10 ;  /* 0x0132300a03ff79a7 */ /* 0x0003f0000800003f */
[----:B------:R-:W-:Y:S05]  /*e730*/  @!P0 BRA `(.L_x_11742) ;  /* 0x0000000000048947 */ /* 0x000fea0003800000 */
[----:B------:R-:W-:Y:S01]  /*e740*/  BPT.TRAP 0x1 ;  /* 0x000000040000795c */ /* 0x000fe20000300000 */
.L_x_11742:
[----:B------:R-:W-:Y:S05]  /*e750*/  BSYNC B1 ;  /* 0x0000000000017941 */ /* 0x000fea0003800000 */
.L_x_11741:
[----:B------:R-:W-:Y:S01]  /*e760*/  R2UR UR6, R4 ;  /* 0x00000000040672ca */ /* 0x000fe200000e0000 */
[----:B------:R-:W-:Y:S01]  /*e770*/  UIADD3 UR4, UP0, UR44, 0x370, URZ ;  /* 0x000003702c047890 */ /* 0x000fe2000ff1e03f */
[----:B------:R-:W-:Y:S01]  /*e780*/  R2UR UR7, R5 ;  /* 0x00000000050772ca */ /* 0x000fe200000e0000 */
[----:B------:R-:W-:Y:S01]  /*e790*/  VIADD R8, R8, 0xe000 ;  /* 0x0000e00008087836 */ /* 0x000fe20000000000 */
[----:B------:R-:W-:Y:S01]  /*e7a0*/  R2UR UR10, R11 ;  /* 0x000000000b0a72ca */ /* 0x000fe200000e0000 */
[----:B-1----:R-:W-:Y:S01]  /*e7b0*/  VIADD R3, R3, 0x13230 ;  /* 0x0001323003037836 */ /* 0x002fe20000000000 */
[----:B------:R-:W-:Y:S01]  /*e7c0*/  R2UR UR12, R19 ;  /* 0x00000000130c72ca */ /* 0x000fe200000e0000 */
[----:B------:R-:W-:Y:S01]  /*e7d0*/  UIADD3.X UR5, URZ, UR45, URZ, UP0, !UPT ;  /* 0x0000002d3f057290 */ /* 0x000fe200087fe43f */
[----:B------:R-:W-:-:S13]  /*e7e0*/  PLOP3.LUT P0, PT, PT, PT, PT, 0x80, 0x0 ;  /* 0x000000000000781c */ /* 0x000fda0003f0f070 */
.L_x_11743:
        /* <DEDUP_REMOVED lines=9> */
.L_x_11732:
[----:B------:R-:W-:Y:S05]  /*e880*/  BSYNC B0 ;  /* 0x0000000000007941 */ /* 0x000fea0003800000 */
.L_x_11731:
[----:B------:R-:W-:-:S13]  /*e890*/  ISETP.NE.AND P0, PT, R28, 0x3, PT ;  /* 0x000000031c00780c */ /* 0x000fda0003f05270 */
[----:B------:R-:W-:Y:S05]  /*e8a0*/  @!P0 BRA `(.L_x_11744) ;  /* 0x0000000000048947 */ /* 0x000fea0003800000 */
[----:B------:R-:W-:Y:S01]  /*e8b0*/  BPT.TRAP 0x1 ;  /* 0x000000040000795c */ /* 0x000fe20000300000 */
.L_x_11744:
[----:B------:R-:W-:Y:S01]  /*e8c0*/  LOP3.LUT R3, R7, 0x1, RZ, 0x3c, !PT ;  /* 0x0000000107037812 */ /* 0x000fe200078e3cff */
[----:B------:R-:W-:Y:S01]  /*e8d0*/  BSSY B0, `(.L_x_11745) ;  /* 0x0000006000007945 */ /* 0x000fe20003800000 */
[----:B------:R-:W-:Y:S02]  /*e8e0*/  LEA R12, R6, UR40, 0x3 ;  /* 0x00000028060c7c11 */ /* 0x000fe4000f8e18ff */
[----:B------:R-:W-:Y:S02]  /*e8f0*/  SHF.L.U32 R3, R3, 0x1f, RZ ;  /* 0x0000001f03037819 */ /* 0x000fe400000006ff */
[----:B------:R-:W-:Y:S02]  /*e900*/  ISETP.NE.AND P0, PT, R25, 0x3, PT ;  /* 0x000000031900780c */ /* 0x000fe40003f05270 */
[----:B------:R-:W1:Y:S02]  /*e910*/  SYNCS.PHASECHK.TRANS64.TRYWAIT P3, [R12+URZ+0x13270], R3 ;  /* 0x013270030c0075a7 */ /* 0x000e64000806017f */
[----:B-1----:R-:W-:Y:S09]  /*e920*/  @!P3 BRA `(.L_x_11746) ;  /* 0x0000001000e8b947 */ /* 0x002ff20003800000 */
.L_x_11789:
[----:B------:R-:W-:Y:S05]  /*e930*/  BSYNC B0 ;  /* 0x0000000000007941 */ /* 0x000fea0003800000 */
.L_x_11745:
[----:B------:R-:W-:Y:S05]  /*e940*/  @!P0 BRA `(.L_x_11747) ;  /* 0x0000000000048947 */ /* 0x000fea0003800000 */
[----:B------:R-:W-:Y:S01]  /*e950*/  BPT.TRAP 0x1 ;  /* 0x000000040000795c */ /* 0x000fe20000300000 */
.L_x_11747:
[----:B-1----:R-:W-:Y:S01]  /*e960*/  SHF.L.U32 R3, R7, 0x1f, RZ ;  /* 0x0000001f07037819 */ /* 0x002fe200000006ff */
[----:B------:R-:W-:-:S03]  /*e970*/  IMAD R10, R6, 0x2800, RZ ;  /* 0x00002800060a7824 */ /* 0x000fc600078e02ff */
[----:B------:R-:W1:Y:S02]  /*e980*/  SYNCS.PHASECHK.TRANS64.TRYWAIT P3, [R12+URZ+0x13260], R3 ;  /* 0x013260030c0075a7 */ /* 0x000e64000806017f */
[----:B-1----:R-:W-:Y:S05]  /*e990*/  @!P3 BRA `(.L_x_11748) ;  /* 0x0000001000e0b947 */ /* 0x002fea0003800000 */
.L_x_11790:
[C---:B-1----:R-:W-:Y:S01]  /*e9a0*/  LOP3.LUT R3, R10.reuse, R23, RZ, 0xfc, !PT ;  /* 0x000000170a037212 */ /* 0x042fe200078efcff */
[----:B------:R-:W-:Y:S05]  /*e9b0*/  WARPSYNC.ALL ;  /* 0x0000000000007948 */ /* 0x000fea0003800000 */
[----:B------:R-:W1:Y:S01]  /*e9c0*/  LDSM.16.MT88.4 R4, [R3+UR40+0x6000] ;  /* 0x006000280304783b */ /* 0x000e620008004200 */
[----:B------:R-:W-:-:S05]  /*e9d0*/  LOP3.LUT R13, R10, R22, RZ, 0xfc, !PT ;  /* 0x000000160a0d7212 */ /* 0x000fca00078efcff */
[----:B------:R-:W-:Y:S01]  /*e9e0*/  VIADD R13, R13, UR40 ;  /* 0x000000280d0d7c36 */ /* 0x000fe20008000000 */
        /* <DEDUP_REMOVED lines=37> */
.L_x_11749:
[----:B--2---:R4:W-:Y:S01]  /*ec40*/  SYNCS.ARRIVE.TRANS64.A1T0 RZ, [R12+URZ+0x13250], RZ ;  /* 0x013250ff0cff79a7 */ /* 0x0049e2000810003f */
[----:B------:R-:W-:Y:S01]  /*ec50*/  BAR.SYNC.DEFER_BLOCKING 0x2, 0x80 ;  /* 0x0082000000007b1d */ /* 0x000fe20000010000 */
[----:B------:R-:W-:Y:S01]  /*ec60*/  ISETP.GT.AND P0, PT, R0, RZ, PT ;  /* 0x000000ff0000720c */ /* 0x000fe20003f04270 */
[----:B------:R-:W-:Y:S01]  /*ec70*/  @!P2 VIADD R3, R12, 0x13280 ;  /* 0x000132800c03a836 */ /* 0x000fe20000000000 */
[----:B------:R-:W-:Y:S01]  /*ec80*/  IADD3 R0, R0, -0x1, RZ ;  /* 0xffffffff00007810 */ /* 0x000fe20007ffe0ff */
[----:B------:R-:W-:Y:S02]  /*ec90*/  IMAD.MOV.U32 R7, RZ, RZ, R17 ;  /* 0x000000ffff077224 */ /* 0x000fe400078e0011 */
[----:B------:R-:W-:Y:S01]  /*eca0*/  IMAD.MOV.U32 R6, RZ, RZ, R16 ;  /* 0x000000ffff067224 */ /* 0x000fe200078e0010 */
[----:B------:R-:W-:-:S04]  /*ecb0*/  @!P2 PRMT R3, RZ, 0x654, R3 ;  /* 0x00000654ff03a816 */ /* 0x000fc80000000003 */
[----:B------:R4:W-:Y:S03]  /*ecc0*/  @!P2 SYNCS.ARRIVE.TRANS64.RED.A1T0 RZ, [R3+URZ], RZ ;  /* 0x000000ff03ffa9a7 */ /* 0x0009e6000810043f */
[----:B------:R-:W-:Y:S05]  /*ecd0*/  @P0 BRA `(.L_x_11750) ;  /* 0xfffffff400580947 */ /* 0x000fea000383ffff */
.L_x_11730:
[----:B------:R-:W-:Y:S01]  /*ece0*/  BSSY B0, `(.L_x_11751) ;  /* 0x000000f000007945 */ /* 0x000fe20003800000 */
[----:B------:R-:W-:-:S03]  /*ecf0*/  ISETP.NE.AND P1, PT, R28, 0x3, PT ;  /* 0x000000031c00780c */ /* 0x000fc60003f25270 */
[----:B------:R-:W-:Y:S10]  /*ed00*/  @P2 BRA `(.L_x_11752) ;  /* 0x0000000000302947 */ /* 0x000ff40003800000 */
[----:B------:R-:W5:Y:S01]  /*ed10*/  S2R R7, SR_LANEID ;  /* 0x0000000000077919 */ /* 0x000f620000000000 */
[----:B------:R-:W-:Y:S01]  /*ed20*/  VOTEU.ANY UR4, UPT, PT ;  /* 0x0000000000047886 */ /* 0x000fe200038e0100 */
[----:B-1234-:R-:W1:Y:S01]  /*ed30*/  LDC.64 R2, c[0x0][0xdf0] ;  /* 0x00037c00ff027b82 */ /* 0x01ee620000000a00 */
[----:B------:R-:W5:Y:S08]  /*ed40*/  FLO.U32 R0, UR4 ;  /* 0x0000000400007d00 */ /* 0x000f7000080e0000 */
[----:B------:R-:W1:Y:S01]  /*ed50*/  POPC R5, UR4 ;  /* 0x0000000400057d09 */ /* 0x000e620008000000 */
[----:B-----5:R-:W-:-:S13]  /*ed60*/  ISETP.EQ.U32.AND P0, PT, R0, R7, PT ;  /* 0x000000070000720c */ /* 0x020fda0003f02070 */
[----:B-1----:R-:W2:Y:S01]  /*ed70*/  @P0 ATOMG.E.ADD.STRONG.GPU PT, R3, desc[UR46][R2.64], R5 ;  /* 0x00000005020309a8 */ /* 0x002ea200081ee1ee */
[----:B------:R-:W1:Y:S02]  /*ed80*/  S2R R4, SR_LTMASK ;  /* 0x0000000000047919 */ /* 0x000e640000003900 */
[----:B-1----:R-:W-:-:S04]  /*ed90*/  LOP3.LUT R4, R4, UR4, RZ, 0xc0, !PT ;  /* 0x0000000404047c12 */ /* 0x002fc8000f8ec0ff */
[----:B------:R-:W1:Y:S01]  /*eda0*/  POPC R7, R4 ;  /* 0x0000000400077309 */ /* 0x000e620000000000 */
[----:B--2---:R-:W1:Y:S02]  /*edb0*/  SHFL.IDX PT, R0, R3, R0, 0x1f ;  /* 0x00001f0003007589 */ /* 0x004e6400000e0000 */
[----:B-1----:R-:W-:-:S07]  /*edc0*/  IADD3 R24, R0, UR42, R7 ;  /* 0x0000002a00187c10 */ /* 0x002fce000fffe007 */
.L_x_11752:
[----:B------:R-:W-:Y:S05]  /*edd0*/  BSYNC B0 ;  /* 0x0000000000007941 */ /* 0x000fea0003800000 */
.L_x_11751:
[----:B------:R-:W-:Y:S05]  /*ede0*/  @!P1 BRA `(.L_x_11753) ;  /* 0x0000000000049947 */ /* 0x000fea0003800000 */
[----:B------:R-:W-:Y:S01]  /*edf0*/  BPT.TRAP 0x1 ;  /* 0x000000040000795c */ /* 0x000fe20000300000 */
.L_x_11753:
[----:B-1234-:R-:W-:Y:S01]  /*ee00*/  LOP3.LUT R3, R17, 0x1, RZ, 0x3c, !PT ;  /* 0x0000000111037812 */ /* 0x01efe200078e3cff */
[----:B------:R-:W-:Y:S01]  /*ee10*/  BSSY B0, `(.L_x_11754) ;  /* 0x0000006000007945 */ /* 0x000fe20003800000 */
[----:B------:R-:W-:Y:S02]  /*ee20*/  LEA R2, R16, UR40, 0x3 ;  /* 0x0000002810027c11 */ /* 0x000fe4000f8e18ff */
[----:B------:R-:W-:Y:S02]  /*ee30*/  SHF.L.U32 R3, R3, 0x1f, RZ ;  /* 0x0000001f03037819 */ /* 0x000fe400000006ff */
[----:B------:R-:W-:Y:S02]  /*ee40*/  ISETP.NE.AND P1, PT, R25, 0x3, PT ;  /* 0x000000031900780c */ /* 0x000fe40003f25270 */
[----:B------:R-:W1:Y:S02]  /*ee50*/  SYNCS.PHASECHK.TRANS64.TRYWAIT P0, [R2+URZ+0x13270], R3 ;  /* 0x01327003020075a7 */ /* 0x000e64000800017f */
[----:B-1----:R-:W-:Y:S09]  /*ee60*/  @!P0 BRA `(.L_x_11755) ;  /* 0x0000000c00c08947 */ /* 0x002ff20003800000 */
.L_x_11791:
[----:B------:R-:W-:Y:S05]  /*ee70*/  BSYNC B0 ;  /* 0x0000000000007941 */ /* 0x000fea0003800000 */
.L_x_11754:
[----:B------:R-:W-:Y:S05]  /*ee80*/  @!P1 BRA `(.L_x_11756) ;  /* 0x0000000000049947 */ /* 0x000fea0003800000 */
[----:B------:R-:W-:Y:S01]  /*ee90*/  BPT.TRAP 0x1 ;  /* 0x000000040000795c */ /* 0x000fe20000300000 */
.L_x_11756:
[----:B------:R-:W-:Y:S01]  /*eea0*/  SHF.L.U32 R5, R17, 0x1f, RZ ;  /* 0x0000001f11057819 */ /* 0x000fe200000006ff */
[----:B-1----:R-:W-:-:S03]  /*eeb0*/  IMAD R3, R16, 0x2800, RZ ;  /* 0x0000280010037824 */ /* 0x002fc600078e02ff */
[----:B------:R-:W1:Y:S02]  /*eec0*/  SYNCS.PHASECHK.TRANS64.TRYWAIT P0, [R2+URZ+0x13260], R5 ;  /* 0x01326005020075a7 */ /* 0x000e64000800017f */
[----:B------:R-:W-:Y:S01]  /*eed0*/  LOP3.LUT R0, R3, R23, RZ, 0xfc, !PT ;  /* 0x0000001703007212 */ /* 0x000fe200078efcff */
[----:B-1----:R-:W-:Y:S06]  /*eee0*/  @!P0 BRA `(.L_x_11757) ;  /* 0x0000000c00b48947 */ /* 0x002fec0003800000 */
.L_x_11792:
[----:B------:R-:W-:Y:S05]  /*eef0*/  WARPSYNC.ALL ;  /* 0x0000000000007948 */ /* 0x000fea0003800000 */
[----:B-1----:R-:W1:Y:S01]  /*ef00*/  LDSM.16.MT88.4 R4, [R0+UR40+0x6000] ;  /* 0x006000280004783b */ /* 0x002e620008004200 */
        /* <DEDUP_REMOVED lines=39> */
.L_x_11758:
[----:B--2---:R-:W-:Y:S01]  /*f180*/  SYNCS.ARRIVE.TRANS64.A1T0 RZ, [R2+URZ+0x13250], RZ ;  /* 0x013250ff02ff79a7 */ /* 0x004fe2000810003f */
[----:B------:R-:W-:Y:S02]  /*f190*/  @!P2 VIADD R0, R2, 0x13280 ;  /* 0x000132800200a836 */ /* 0x000fe40000000000 */
[----:B------:R-:W-:-:S03]  /*f1a0*/  VIADD R16, R16, 0x1 ;  /* 0x0000000110107836 */ /* 0x000fc60000000000 */
[----:B------:R-:W-:Y:S01]  /*f1b0*/  @!P2 PRMT R0, RZ, 0x654, R0 ;  /* 0x00000654ff00a816 */ /* 0x000fe20000000000 */
[----:B------:R-:W-:Y:S01]  /*f1c0*/  BAR.SYNC.DEFER_BLOCKING 0x2, 0x80 ;  /* 0x0082000000007b1d */ /* 0x000fe20000010000 */
[----:B------:R-:W-:-:S04]  /*f1d0*/  ISETP.NE.AND P0, PT, R16, 0x2, PT ;  /* 0x000000021000780c */ /* 0x000fc80003f05270 */
[----:B------:R-:W-:Y:S01]  /*f1e0*/  SEL R16, R16, RZ, P0 ;  /* 0x000000ff10107207 */ /* 0x000fe20000000000 */
[----:B------:R2:W-:Y:S02]  /*f1f0*/  @!P2 SYNCS.ARRIVE.TRANS64.RED.A1T0 RZ, [R0+URZ], RZ ;  /* 0x000000ff00ffa9a7 */ /* 0x0005e4000810043f */
[----:B--2---:R-:W-:-:S04]  /*f200*/  SEL R0, RZ, 0x1, P0 ;  /* 0x00000001ff007807 */ /* 0x004fc80000000000 */
[----:B------:R-:W-:-:S07]  /*f210*/  LOP3.LUT R17, R17, R0, RZ, 0x3c, !PT ;  /* 0x0000000011117212 */ /* 0x000fce00078e3cff */
.L_x_11714:
[----:B------:R-:W-:Y:S05]  /*f220*/  BSYNC B6 ;  /* 0x0000000000067941 */ /* 0x000fea0003800000 */
.L_x_11712:
[----:B------:R-:W2:Y:S02]  /*f230*/  LDL R0, [R1+0x4] ;  /* 0x0000040001007983 */ /* 0x000ea40000100800 */
[----:B--2---:R-:W-:-:S13]  /*f240*/  ISETP.NE.AND P0, PT, R0, RZ, PT ;  /* 0x000000ff0000720c */ /* 0x004fda0003f05270 */
        /* <DEDUP_REMOVED lines=8> */
.L_x_11759:
[----:B------:R-:W2:Y:S01]  /*f2d0*/  S2R R0, SR_TID.X ;  /* 0x0000000000007919 */ /* 0x000ea20000002100 */
[----:B------:R-:W-:Y:S01]  /*f2e0*/  BAR.SYNC.DEFER_BLOCKING 0x4, 0x200 ;  /* 0x0108000000007b1d */ /* 0x000fe20000010000 */
[----:B--2---:R-:W-:-:S04]  /*f2f0*/  LOP3.LUT R0, R0, 0x7f, RZ, 0xc0, !PT ;  /* 0x0000007f00007812 */ /* 0x004fc800078ec0ff */
[----:B------:R-:W-:-:S13]  /*f300*/  ISETP.NE.AND P0, PT, R0, RZ, PT ;  /* 0x000000ff0000720c */ /* 0x000fda0003f05270 */
[----:B-1----:R-:W1:Y:S01]  /*f310*/  @!P0 S2R R3, SR_CgaCtaId ;  /* 0x0000000000038919 */ /* 0x002e620000008800 */
[----:B------:R-:W-:-:S04]  /*f320*/  @!P0 MOV R0, 0x400 ;  /* 0x0000040000008802 */ /* 0x000fc80000000f00 */
[----:B-1----:R-:W-:Y:S02]  /*f330*/  @!P0 LEA R3, R3, R0, 0x18 ;  /* 0x0000000003038211 */ /* 0x002fe400078ec0ff */
[----:B------:R-:W1:Y:S04]  /*f340*/  SHFL.IDX PT, R0, R24, RZ, 0x1f ;  /* 0x00001fff18007589 */ /* 0x000e6800000e0000 */
[----:B------:R1:W-:Y:S02]  /*f350*/  @!P0 STS [R3+0x132d0], R24 ;  /* 0x0132d01803008388 */ /* 0x0003e40000000800 */
[----:B-1----:R-:W-:Y:S01]  /*f360*/  IMAD.MOV.U32 R24, RZ, RZ, R0 ;  /* 0x000000ffff187224 */ /* 0x002fe200078e0000 */
[----:B------:R-:W-:Y:S06]  /*f370*/  BAR.ARV 0x5, 0x200 ;  /* 0x0148000000007b1d */ /* 0x000fec0000002000 */
.L_x_11760:
[----:B------:R-:W-:Y:S02]  /*f380*/  ULDC UR4, c[0x0][0xda8] ;  /* 0x00036a0000047ab9 */ /* 0x000fe40000000800 */
[----:B--2---:R-:W-:-:S13]  /*f390*/  ISETP.GE.AND P0, PT, R24, UR4, PT ;  /* 0x0000000418007c0c */ /* 0x004fda000bf06270 */
[----:B------:R-:W-:Y:S05]  /*f3a0*/  @!P0 BRA `(.L_x_11761) ;  /* 0xffffffd800d48947 */ /* 0x000fea000383ffff */
.L_x_11709:
[----:B-1----:R-:W1:Y:S01]  /*f3b0*/  S2R R3, SR_CgaCtaId ;  /* 0x0000000000037919 */ /* 0x002e620000008800 */
[----:B------:R-:W-:Y:S01]  /*f3c0*/  VIADD R27, R27, 0x1 ;  /* 0x000000011b1b7836 */ /* 0x000fe20000000000 */
[----:B------:R-:W-:Y:S01]  /*f3d0*/  MOV R2, 0x400 ;  /* 0x0000040000027802 */ /* 0x000fe20000000f00 */
[----:B------:R-:W-:Y:S03]  /*f3e0*/  BSSY B0, `(.L_x_11762) ;  /* 0x0000008000007945 */ /* 0x000fe60003800000 */
[----:B------:R-:W-:-:S04]  /*f3f0*/  LEA.HI R0, R27, R27, RZ, 0x1 ;  /* 0x0000001b1b007211 */ /* 0x000fc800078f08ff */
[----:B------:R-:W-:-:S05]  /*f400*/  LOP3.LUT R0, R0, 0xfffffffe, RZ, 0xc0, !PT ;  /* 0xfffffffe00007812 */ /* 0x000fca00078ec0ff */
[----:B------:R-:W-:-:S05]  /*f410*/  IMAD.IADD R0, R27, 0x1, -R0 ;  /* 0x000000011b007824 */ /* 0x000fca00078e0a00 */
[----:B------:R-:W-:Y:S02]  /*f420*/  SHF.L.U32 R0, R0, 0x1f, RZ ;  /* 0x0000001f00007819 */ /* 0x000fe400000006ff */
[----:B-1----:R-:W-:-:S04]  /*f430*/  LEA R7, R3, R2, 0x18 ;  /* 0x0000000203077211 */ /* 0x002fc800078ec0ff */
[----:B------:R-:W1:Y:S02]  /*f440*/  SYNCS.PHASECHK.TRANS64.TRYWAIT P0, [R7+URZ+0x13220], R0 ;  /* 0x01322000070075a7 */ /* 0x000e64000800017f */
[----:B-1----:R-:W-:Y:S05]  /*f450*/  @!P0 BRA `(.L_x_11763) ;  /* 0x00000008006c8947 */ /* 0x002fea0003800000 */
.L_x_11793:
[----:B------:R-:W-:Y:S05]  /*f460*/  BSYNC B0 ;  /* 0x0000000000007941 */ /* 0x000fea0003800000 */
.L_x_11762:
[----:B------:R-:W-:-:S03]  /*f470*/  UMOV UR4, 0xffffffff ;  /* 0xffffffff00047882 */ /* 0x000fc60000000000 */
[----:B------:R-:W-:Y:S05]  /*f480*/  BRA.DIV UR4, `(.L_x_11764) ;  /* 0x0000000a04747947 */ /* 0x000fea000b800000 */
[----:B-1----:R-:W1:Y:S02]  /*f490*/  S2R R0, SR_TID.X ;  /* 0x0000000000007919 */ /* 0x002e640000002100 */
[----:B-1----:R-:W-:-:S04]  /*f4a0*/  SHF.R.U32.HI R0, RZ, 0x5, R0 ;  /* 0x00000005ff007819 */ /* 0x002fc80000011600 */
[----:B------:R-:W-:-:S05]  /*f4b0*/  LOP3.LUT R0, R0, 0x3, RZ, 0xc0, !PT ;  /* 0x0000000300007812 */ /* 0x000fca00078ec0ff */
[----:B------:R1:W2:Y:S02]  /*f4c0*/  SHFL.IDX PT, R14, R0, RZ, 0x1f ;  /* 0x00001fff000e7589 */ /* 0x0002a400000e0000 */
.L_x_11796:
[----:B--2---:R-:W-:Y:S01]  /*f4d0*/  ISETP.NE.AND P0, PT, R14, RZ, PT ;  /* 0x000000ff0e00720c */ /* 0x004fe20003f05270 */
[----:B------:R-:W-:-:S12]  /*f4e0*/  BSSY B0, `(.L_x_11765) ;  /* 0x000002a000007945 */ /* 0x000fd80003800000 */
[----:B------:R-:W-:Y:S05]  /*f4f0*/  @P0 BRA `(.L_x_11766) ;  /* 0x0000000000a00947 */ /* 0x000fea0003800000 */
[----:B------:R-:W-:-:S03]  /*f500*/  UMOV UR4, 0xffffffff ;  /* 0xffffffff00047882 */ /* 0x000fc60000000000 */
[----:B------:R-:W-:Y:S05]  /*f510*/  BRA.DIV UR4, `(.L_x_11767) ;  /* 0x0000000a04847947 */ /* 0x000fea000b800000 */
[----:B------:R-:W-:-:S13]  /*f520*/  ELECT P6, URZ, PT ;  /* 0x00000000003f782f */ /* 0x000fda00038c0000 */
.L_x_11799:
[----:B------:R-:W-:Y:S05]  /*f530*/  @!P6 BRA `(.L_x_11766) ;  /* 0x000000000090e947 */ /* 0x000fea0003800000 */
[----:B------:R-:W-:-:S04]  /*f540*/  LOP3.LUT R26, R26, 0x2, RZ, 0xfc, !PT ;  /* 0x000000021a1a7812 */ /* 0x000fc800078efcff */
[----:B------:R-:W-:-:S13]  /*f550*/  ISETP.NE.AND P0, PT, R26, 0x3, PT ;  /* 0x000000031a00780c */ /* 0x000fda0003f05270 */
[----:B------:R-:W-:Y:S05]  /*f560*/  @!P0 BRA `(.L_x_11768) ;  /* 0x0000000000048947 */ /* 0x000fea0003800000 */
[----:B------:R-:W-:Y:S01]  /*f570*/  BPT.TRAP 0x1 ;  /* 0x000000040000795c */ /* 0x000fe20000300000 */
.L_x_11768:
[----:B------:R-:W-:Y:S01]  /*f580*/  VIADD R3, R7, 0x13240 ;  /* 0x0001324007037836 */ /* 0x000fe20000000000 */
[----:B------:R-:W-:Y:S01]  /*f590*/  SHF.L.U32 R4, R17, 0x1f, RZ ;  /* 0x0000001f11047819 */ /* 0x000fe200000006ff */
[C---:B-1----:R-:W-:Y:S02]  /*f5a0*/  VIADD R0, R16.reuse, 0x1 ;  /* 0x0000000110007836 */ /* 0x042fe40000000000 */
        /* <DEDUP_REMOVED lines=9> */
.L_x_11800:
[----:B------:R-:W2:Y:S02]  /*f640*/  SYNCS.PHASECHK.TRANS64.TRYWAIT P1, [R3+URZ], R0 ;  /* 0x00000000030075a7 */ /* 0x000ea4000802017f */
[----:B--2---:R-:W-:Y:S05]  /*f650*/  @!P1 BRA `(.L_x_11770) ;  /* 0x0000000800689947 */ /* 0x004fea0003800000 */
.L_x_11801:
[----:B------:R-:W-:Y:S05]  /*f660*/  @!P0 BRA `(.L_x_11771) ;  /* 0x0000000000048947 */ /* 0x000fea0003800000 */
[----:B------:R-:W-:Y:S01]  /*f670*/  BPT.TRAP 0x1 ;  /* 0x000000040000795c */ /* 0x000fe20000300000 */
.L_x_11771:
[----:B--2---:R-:W-:-:S04]  /*f680*/  IMAD R3, R16, 0x8, R7 ;  /* 0x0000000810037824 */ /* 0x004fc800078e0207 */
[----:B------:R-:W2:Y:S02]  /*f690*/  SYNCS.PHASECHK.TRANS64.TRYWAIT P1, [R3+URZ+0x13260], R4 ;  /* 0x01326004030075a7 */ /* 0x000ea4000802017f */
[----:B--2---:R-:W-:Y:S05]  /*f6a0*/  @!P1 BRA `(.L_x_11772) ;  /* 0x0000000800689947 */ /* 0x004fea0003800000 */
.L_x_11802:
[----:B------:R-:W-:Y:S05]  /*f6b0*/  @!P0 BRA `(.L_x_11773) ;  /* 0x0000000000048947 */ /* 0x000fea0003800000 */
[----:B------:R-:W-:Y:S01]  /*f6c0*/  BPT.TRAP 0x1 ;  /* 0x000000040000795c */ /* 0x000fe20000300000 */
.L_x_11773:
[----:B-1----:R-:W-:-:S04]  /*f6d0*/  IMAD R5, R6, 0x8, R7 ;  /* 0x0000000806057824 */ /* 0x002fc800078e0207 */
[----:B------:R-:W1:Y:S02]  /*f6e0*/  SYNCS.PHASECHK.TRANS64.TRYWAIT P1, [R5+URZ+0x13260], R0 ;  /* 0x01326000050075a7 */ /* 0x000e64000802017f */
[----:B-1----:R-:W-:Y:S05]  /*f6f0*/  @!P1 BRA `(.L_x_11774) ;  /* 0x0000000800689947 */ /* 0x002fea0003800000 */
.L_x_11803:
[----:B------:R-:W-:Y:S05]  /*f700*/  @!P0 BRA `(.L_x_11775) ;  /* 0x0000000000048947 */ /* 0x000fea0003800000 */
[----:B------:R-:W-:Y:S01]  /*f710*/  BPT.TRAP 0x1 ;  /* 0x000000040000795c */ /* 0x000fe20000300000 */
.L_x_11775:
[----:B------:R-:W3:Y:S02]  /*f720*/  SYNCS.PHASECHK.TRANS64.TRYWAIT P0, [R3+URZ+0x13280], R4 ;  /* 0x01328004030075a7 */ /* 0x000ee4000800017f */
[----:B---3--:R-:W-:Y:S05]  /*f730*/  @!P0 BRA `(.L_x_11776) ;  /* 0x00000008006c8947 */ /* 0x008fea0003800000 */
.L_x_11777:
[----:B----4-:R4:W1:Y:S02]  /*f740*/  SYNCS.PHASECHK.TRANS64.TRYWAIT P0, [R5+URZ+0x13280], R0 ;  /* 0x01328000050075a7 */ /* 0x010864000800017f */
[----:B-1----:R-:W-:Y:S05]  /*f750*/  @!P0 NANOSLEEP.SYNCS 0x989680 ;  /* 0x009896800000895d */ /* 0x002fea0003900000 */
[----:B------:R-:W1:Y:S02]  /*f760*/  @!P0 SYNCS.PHASECHK.TRANS64 P0, [R5+URZ+0x13280], R0 ;  /* 0x01328000050085a7 */ /* 0x000e64000800007f */
[----:B-1----:R-:W-:Y:S05]  /*f770*/  @!P0 BRA `(.L_x_11777) ;  /* 0xfffffffc00f08947 */ /* 0x002fea000383ffff */
.L_x_11766:
[----:B------:R-:W-:Y:S05]  /*f780*/  BSYNC B0 ;  /* 0x0000000000007941 */ /* 0x000fea0003800000 */
.L_x_11765:
[----:B------:R-:W-:Y:S05]  /*f790*/  EXIT ;  /* 0x000000000000794d */ /* 0x000fea0003800000 */
.L_x_11663:
[----:B-1----:R-:W-:-:S04]  /*f7a0*/  IMAD.U32 R3, RZ, RZ, UR40 ;  /* 0x00000028ff037e24 */ /* 0x002fc8000f8e00ff */
[----:B------:R1:W2:Y:S03]  /*f7b0*/  SYNCS.PHASECHK.TRANS64.TRYWAIT P0, [R3+URZ+0x13200], R4 ;  /* 0x01320004030075a7 */ /* 0x0002a6000800017f */
[----:B--2---:R-:W-:Y:S05]  /*f7c0*/  @!P0 NANOSLEEP.SYNCS 0x989680 ;  /* 0x009896800000895d */ /* 0x004fea0003900000 */
[----:B------:R-:W2:Y:S02]  /*f7d0*/  @!P0 SYNCS.PHASECHK.TRANS64 P0, [R3+URZ+0x13200], R4 ;  /* 0x01320004030085a7 */ /* 0x000ea4000800007f */
[----:B--2---:R-:W-:Y:S05]  /*f7e0*/  @!P0 BRA `(.L_x_11663) ;  /* 0xfffffffc00ec8947 */ /* 0x004fea000383ffff */
[----:B------:R-:W-:Y:S05]  /*f7f0*/  BRA `(.L_x_11778) ;  /* 0xffffff20001c7947 */ /* 0x000fea000383ffff */
.L_x_11667:
[----:B--2---:R2:W3:Y:S02]  /*f800*/  SYNCS.PHASECHK.TRANS64.TRYWAIT P0, [R3+URZ+0x13230], R4 ;  /* 0x01323004030075a7 */ /* 0x0044e4000800017f */
[----:B---3--:R-:W-:Y:S05]  /*f810*/  @!P0 NANOSLEEP.SYNCS 0x989680 ;  /* 0x009896800000895d */ /* 0x008fea0003900000 */
[----:B------:R-:W3:Y:S02]  /*f820*/  @!P0 SYNCS.PHASECHK.TRANS64 P0, [R3+URZ+0x13230], R4 ;  /* 0x01323004030085a7 */ /* 0x000ee4000800007f */
[----:B---3--:R-:W-:Y:S05]  /*f830*/  @!P0 BRA `(.L_x_11667) ;  /* 0xfffffffc00f08947 */ /* 0x008fea000383ffff */
[----:B------:R-:W-:Y:S05]  /*f840*/  BRA `(.L_x_11666) ;  /* 0xffffff2000347947 */ /* 0x000fea000383ffff */
.L_x_11672:
[----:B--2---:R-:W-:-:S04]  /*f850*/  IMAD.U32 R11, RZ, RZ, UR7 ;  /* 0x00000007ff0b7e24 */ /* 0x004fc8000f8e00ff */
[----:B------:R2:W3:Y:S03]  /*f860*/  SYNCS.PHASECHK.TRANS64.TRYWAIT P2, [R11+URZ+0x13230], R10 ;  /* 0x0132300a0b0075a7 */ /* 0x0004e6000804017f */
[----:B---3--:R-:W-:Y:S05]  /*f870*/  @!P2 NANOSLEEP.SYNCS 0x989680 ;  /* 0x009896800000a95d */ /* 0x008fea0003900000 */
[----:B------:R-:W3:Y:S02]  /*f880*/  @!P2 SYNCS.PHASECHK.TRANS64 P2, [R11+URZ+0x13230], R10 ;  /* 0x0132300a0b00a5a7 */ /* 0x000ee4000804007f */
[----:B---3--:R-:W-:Y:S05]  /*f890*/  @!P2 BRA `(.L_x_11672) ;  /* 0xfffffffc00eca947 */ /* 0x008fea000383ffff */
[----:B------:R-:W-:Y:S05]  /*f8a0*/  BRA `(.L_x_11671) ;  /* 0xffffff5400747947 */ /* 0x000fea000383ffff */
.L_x_11676:
[----:B-12---:R-:W-:-:S04]  /*f8b0*/  IMAD.U32 R10, RZ, RZ, UR11 ;  /* 0x0000000bff0a7e24 */ /* 0x006fc8000f8e00ff */
[----:B------:R1:W2:Y:S03]  /*f8c0*/  SYNCS.PHASECHK.TRANS64.TRYWAIT P2, [R10+URZ+0x13250], R9 ;  /* 0x013250090a0075a7 */ /* 0x0002a6000804017f */
[----:B--2---:R-:W-:Y:S05]  /*f8d0*/  @!P2 NANOSLEEP.SYNCS 0x989680 ;  /* 0x009896800000a95d */ /* 0x004fea0003900000 */
[----:B------:R-:W2:Y:S02]  /*f8e0*/  @!P2 SYNCS.PHASECHK.TRANS64 P2, [R10+URZ+0x13250], R9 ;  /* 0x013250090a00a5a7 */ /* 0x000ea4000804007f */
[----:B--2---:R-:W-:Y:S05]  /*f8f0*/  @!P2 BRA `(.L_x_11676) ;  /* 0xfffffffc00eca947 */ /* 0x004fea000383ffff */
[----:B------:R-:W-:Y:S05]  /*f900*/  BRA `(.L_x_11675) ;  /* 0xffffff58007c7947 */ /* 0x000fea000383ffff */
.L_x_11683:
[----:B--2---:R-:W-:-:S04]  /*f910*/  IMAD.U32 R10, RZ, RZ, UR5 ;  /* 0x00000005ff0a7e24 */ /* 0x004fc8000f8e00ff */
[----:B------:R2:W3:Y:S03]  /*f920*/  SYNCS.PHASECHK.TRANS64.TRYWAIT P2, [R10+URZ+0x13230], R9 ;  /* 0x013230090a0075a7 */ /* 0x0004e6000804017f */
[----:B---3--:R-:W-:Y:S05]  /*f930*/  @!P2 NANOSLEEP.SYNCS 0x989680 ;  /* 0x009896800000a95d */ /* 0x008fea0003900000 */
[----:B------:R-:W3:Y:S02]  /*f940*/  @!P2 SYNCS.PHASECHK.TRANS64 P2, [R10+URZ+0x13230], R9 ;  /* 0x013230090a00a5a7 */ /* 0x000ee4000804007f */
[----:B---3--:R-:W-:Y:S05]  /*f950*/  @!P2 BRA `(.L_x_11683) ;  /* 0xfffffffc00eca947 */ /* 0x008fea000383ffff */
[----:B------:R-:W-:Y:S05]  /*f960*/  BRA `(.L_x_11682) ;  /* 0xffffff8c00307947 */ /* 0x000fea000383ffff */
.L_x_11687:
[----:B-12---:R-:W-:-:S04]  /*f970*/  IMAD.U32 R9, RZ, RZ, UR5 ;  /* 0x00000005ff097e24 */ /* 0x006fc8000f8e00ff */
[----:B------:R1:W2:Y:S03]  /*f980*/  SYNCS.PHASECHK.TRANS64.TRYWAIT P2, [R9+URZ+0x13250], R8 ;  /* 0x01325008090075a7 */ /* 0x0002a6000804017f */
[----:B--2---:R-:W-:Y:S05]  /*f990*/  @!P2 NANOSLEEP.SYNCS 0x989680 ;  /* 0x009896800000a95d */ /* 0x004fea0003900000 */
[----:B------:R-:W2:Y:S02]  /*f9a0*/  @!P2 SYNCS.PHASECHK.TRANS64 P2, [R9+URZ+0x13250], R8 ;  /* 0x013250080900a5a7 */ /* 0x000ea4000804007f */
[----:B--2---:R-:W-:Y:S05]  /*f9b0*/  @!P2 BRA `(.L_x_11687) ;  /* 0xfffffffc00eca947 */ /* 0x004fea000383ffff */
[----:B------:R-:W-:Y:S05]  /*f9c0*/  BRA `(.L_x_11686) ;  /* 0xffffff90003c7947 */ /* 0x000fea000383ffff */
.L_x_11693:
[----:B--2---:R-:W-:-:S04]  /*f9d0*/  IMAD.U32 R5, RZ, RZ, UR5 ;  /* 0x00000005ff057e24 */ /* 0x004fc8000f8e00ff */
[----:B------:R2:W1:Y:S03]  /*f9e0*/  SYNCS.PHASECHK.TRANS64.TRYWAIT P2, [R5+URZ+0x13250], R0 ;  /* 0x01325000050075a7 */ /* 0x000466000804017f */
[----:B-1----:R-:W-:Y:S05]  /*f9f0*/  @!P2 NANOSLEEP.SYNCS 0x989680 ;  /* 0x009896800000a95d */ /* 0x002fea0003900000 */
[----:B------:R-:W1:Y:S02]  /*fa00*/  @!P2 SYNCS.PHASECHK.TRANS64 P2, [R5+URZ+0x13250], R0 ;  /* 0x013250000500a5a7 */ /* 0x000e64000804007f */
[----:B-1----:R-:W-:Y:S05]  /*fa10*/  @!P2 BRA `(.L_x_11693) ;  /* 0xfffffffc00eca947 */ /* 0x002fea000383ffff */
[----:B------:R-:W-:Y:S05]  /*fa20*/  BRA `(.L_x_11692) ;  /* 0xffffffb8000c7947 */ /* 0x000fea000383ffff */
.L_x_11719:
[----:B------:R-:W-:Y:S02]  /*fa30*/  IMAD.MOV.U32 R13, RZ, RZ, R6 ;  /* 0x000000ffff0d7224 */ /* 0x000fe400078e0006 */
[----:B------:R-:W-:Y:S02]  /*fa40*/  IMAD.MOV.U32 R12, RZ, RZ, RZ ;  /* 0x000000ffff0c7224 */ /* 0x000fe400078e00ff */
[----:B------:R-:W-:Y:S02]  /*fa50*/  IMAD.MOV.U32 R11, RZ, RZ, 0x1f ;  /* 0x0000001fff0b7424 */ /* 0x000fe400078e00ff */
[----:B------:R-:W-:-:S07]  /*fa60*/  IMAD.MOV.U32 R15, RZ, RZ, -0x1 ;  /* 0xffffffffff0f7424 */ /* 0x000fce00078e00ff */
[----:B------:R-:W-:Y:S05]  /*fa70*/  WARPSYNC.COLLECTIVE R15, `(.L_x_11779) ;  /* 0x000000000f087348 */ /* 0x000fea0003c00000 */
[----:B------:R1:W2:Y:S02]  /*fa80*/  SHFL.IDX P6, R14, R13, R12, R11 ;  /* 0x0000000c0d0e7389 */ /* 0x0002a400000c000b */
[----:B-12---:R-:W-:Y:S01]  /*fa90*/  ENDCOLLECTIVE ;  /* 0x000000000000791b */ /* 0x006fe20003800000 */
.L_x_11779:
[----:B------:R-:W-:Y:S05]  /*faa0*/  BRA `(.L_x_11780) ;  /* 0xffffffe000287947 */ /* 0x000fea000383ffff */
.L_x_11721:
[----:B------:R-:W-:Y:S01]  /*fab0*/  BSSY B0, `(.L_x_11781) ;  /* 0x0000006000007945 */ /* 0x000fe20003800000 */
[----:B------:R-:W-:-:S07]  /*fac0*/  IMAD.MOV.U32 R15, RZ, RZ, -0x1 ;  /* 0xffffffffff0f7424 */ /* 0x000fce00078e00ff */
[----:B-1----:R-:W-:Y:S05]  /*fad0*/  WARPSYNC.COLLECTIVE R15, `(.L_x_11782) ;  /* 0x000000000f0c7348 */ /* 0x002fea0003c00000 */
[----:B------:R-:W-:Y:S02]  /*fae0*/  ELECT P6, UR62, PT ;  /* 0x00000000003e782f */ /* 0x000fe400038c0000 */
[----:B------:R-:W-:Y:S01]  /*faf0*/  MOV R14, UR62 ;  /* 0x0000003e000e7c02 */ /* 0x000fe20008000f00 */
[----:B-1----:R-:W-:Y:S10]  /*fb00*/  ENDCOLLECTIVE ;  /* 0x000000000000791b */ /* 0x002ff40003800000 */
.L_x_11782:
[----:B------:R-:W-:Y:S05]  /*fb10*/  BSYNC B0 ;  /* 0x0000000000007941 */ /* 0x000fea0003800000 */
.L_x_11781:
[----:B------:R-:W-:Y:S05]  /*fb20*/  BRA `(.L_x_11783) ;  /* 0xffffffe000287947 */ /* 0x000fea000383ffff */
.L_x_11724:
[----:B-1----:R1:W3:Y:S02]  /*fb30*/  SYNCS.PHASECHK.TRANS64.TRYWAIT P3, [R6+URZ+0x13280], R3 ;  /* 0x01328003060075a7 */ /* 0x0022e4000806017f */
[----:B---3--:R-:W-:Y:S05]  /*fb40*/  @!P3 NANOSLEEP.SYNCS 0x989680 ;  /* 0x009896800000b95d */ /* 0x008fea0003900000 */
[----:B------:R-:W3:Y:S02]  /*fb50*/  @!P3 SYNCS.PHASECHK.TRANS64 P3, [R6+URZ+0x13280], R3 ;  /* 0x013280030600b5a7 */ /* 0x000ee4000806007f */
[----:B---3--:R-:W-:Y:S05]  /*fb60*/  @!P3 BRA `(.L_x_11724) ;  /* 0xfffffffc00f0b947 */ /* 0x008fea000383ffff */
[----:B------:R-:W-:Y:S05]  /*fb70*/  BRA `(.L_x_11784) ;  /* 0xffffffe0007c7947 */ /* 0x000fea000383ffff */
.L_x_11726:
[----:B--2---:R2:W3:Y:S02]  /*fb80*/  SYNCS.PHASECHK.TRANS64.TRYWAIT P3, [R6+URZ+0x13240], R3 ;  /* 0x01324003060075a7 */ /* 0x0044e4000806017f */
[----:B---3--:R-:W-:Y:S05]  /*fb90*/  @!P3 NANOSLEEP.SYNCS 0x989680 ;  /* 0x009896800000b95d */ /* 0x008fea0003900000 */
[----:B------:R-:W3:Y:S02]  /*fba0*/  @!P3 SYNCS.PHASECHK.TRANS64 P3, [R6+URZ+0x13240], R3 ;  /* 0x013240030600b5a7 */ /* 0x000ee4000806007f */
[----:B---3--:R-:W-:Y:S05]  /*fbb0*/  @!P3 BRA `(.L_x_11726) ;  /* 0xfffffffc00f0b947 */ /* 0x008fea000383ffff */
[----:B------:R-:W-:Y:S05]  /*fbc0*/  BRA `(.L_x_11785) ;  /* 0xffffffe000c87947 */ /* 0x000fea000383ffff */
.L_x_11729:
[----:B-123--:R-:W-:-:S04]  /*fbd0*/  IMAD.U32 R3, RZ, RZ, UR40 ;  /* 0x00000028ff037e24 */ /* 0x00efc8000f8e00ff */
[----:B------:R1:W2:Y:S03]  /*fbe0*/  SYNCS.PHASECHK.TRANS64.TRYWAIT P0, [R3+URZ+0x13220], R0 ;  /* 0x01322000030075a7 */ /* 0x0002a6000800017f */
[----:B--2---:R-:W-:Y:S05]  /*fbf0*/  @!P0 NANOSLEEP.SYNCS 0x989680 ;  /* 0x009896800000895d */ /* 0x004fea0003900000 */
[----:B------:R-:W2:Y:S02]  /*fc00*/  @!P0 SYNCS.PHASECHK.TRANS64 P0, [R3+URZ+0x13220], R0 ;  /* 0x01322000030085a7 */ /* 0x000ea4000800007f */
[----:B--2---:R-:W-:Y:S05]  /*fc10*/  @!P0 BRA `(.L_x_11729) ;  /* 0xfffffffc00ec8947 */ /* 0x004fea000383ffff */
[----:B------:R-:W-:Y:S05]  /*fc20*/  BRA `(.L_x_11786) ;  /* 0xffffffe400647947 */ /* 0x000fea000383ffff */
.L_x_11735:
[----:B-1----:R1:W2:Y:S02]  /*fc30*/  SYNCS.PHASECHK.TRANS64.TRYWAIT P0, [R3+URZ+0x13280], R4 ;  /* 0x01328004030075a7 */ /* 0x0022a4000800017f */
[----:B--2---:R-:W-:Y:S05]  /*fc40*/  @!P0 NANOSLEEP.SYNCS 0x989680 ;  /* 0x009896800000895d */ /* 0x004fea0003900000 */
[----:B------:R-:W2:Y:S02]  /*fc50*/  @!P0 SYNCS.PHASECHK.TRANS64 P0, [R3+URZ+0x13280], R4 ;  /* 0x01328004030085a7 */ /* 0x000ea4000800007f */
[----:B--2---:R-:W-:Y:S05]  /*fc60*/  @!P0 BRA `(.L_x_11735) ;  /* 0xfffffffc00f08947 */ /* 0x004fea000383ffff */
[----:B------:R-:W-:Y:S05]  /*fc70*/  BRA `(.L_x_11787) ;  /* 0xffffffe800047947 */ /* 0x000fea000383ffff */
.L_x_11740:
[----:B--2---:R2:W3:Y:S02]  /*fc80*/  SYNCS.PHASECHK.TRANS64.TRYWAIT P0, [R3+URZ+0x13240], R4 ;  /* 0x01324004030075a7 */ /* 0x0044e4000800017f */
[----:B---3--:R-:W-:Y:S05]  /*fc90*/  @!P0 NANOSLEEP.SYNCS 0x989680 ;  /* 0x009896800000895d */ /* 0x008fea0003900000 */
[----:B------:R-:W3:Y:S02]  /*fca0*/  @!P0 SYNCS.PHASECHK.TRANS64 P0, [R3+URZ+0x13240], R4 ;  /* 0x01324004030085a7 */ /* 0x000ee4000800007f */
[----:B---3--:R-:W-:Y:S05]  /*fcb0*/  @!P0 BRA `(.L_x_11740) ;  /* 0xfffffffc00f08947 */ /* 0x008fea000383ffff */
[----:B------:R-:W-:Y:S05]  /*fcc0*/  BRA `(.L_x_11788) ;  /* 0xffffffe800787947 */ /* 0x000fea000383ffff */
.L_x_11746:
[----:B-1----:R1:W2:Y:S02]  /*fcd0*/  SYNCS.PHASECHK.TRANS64.TRYWAIT P3, [R12+URZ+0x13270], R3 ;  /* 0x013270030c0075a7 */ /* 0x0022a4000806017f */
[----:B--2---:R-:W-:Y:S05]  /*fce0*/  @!P3 NANOSLEEP.SYNCS 0x989680 ;  /* 0x009896800000b95d */ /* 0x004fea0003900000 */
[----:B------:R-:W2:Y:S02]  /*fcf0*/  @!P3 SYNCS.PHASECHK.TRANS64 P3, [R12+URZ+0x13270], R3 ;  /* 0x013270030c00b5a7 */ /* 0x000ea4000806007f */
[----:B--2---:R-:W-:Y:S05]  /*fd00*/  @!P3 BRA `(.L_x_11746) ;  /* 0xfffffffc00f0b947 */ /* 0x004fea000383ffff */
[----:B------:R-:W-:Y:S05]  /*fd10*/  BRA `(.L_x_11789) ;  /* 0xffffffec00047947 */ /* 0x000fea000383ffff */
.L_x_11748:
[----:B-1----:R1:W2:Y:S02]  /*fd20*/  SYNCS.PHASECHK.TRANS64.TRYWAIT P3, [R12+URZ+0x13260], R3 ;  /* 0x013260030c0075a7 */ /* 0x0022a4000806017f */
[----:B--2---:R-:W-:Y:S05]  /*fd30*/  @!P3 NANOSLEEP.SYNCS 0x989680 ;  /* 0x009896800000b95d */ /* 0x004fea0003900000 */
[----:B------:R-:W2:Y:S02]  /*fd40*/  @!P3 SYNCS.PHASECHK.TRANS64 P3, [R12+URZ+0x13260], R3 ;  /* 0x013260030c00b5a7 */ /* 0x000ea4000806007f */
[----:B--2---:R-:W-:Y:S05]  /*fd50*/  @!P3 BRA `(.L_x_11748) ;  /* 0xfffffffc00f0b947 */ /* 0x004fea000383ffff */
[----:B------:R-:W-:Y:S05]  /*fd60*/  BRA `(.L_x_11790) ;  /* 0xffffffec000c7947 */ /* 0x000fea000383ffff */
.L_x_11755:
[----:B-1----:R1:W2:Y:S02]  /*fd70*/  SYNCS.PHASECHK.TRANS64.TRYWAIT P0, [R2+URZ+0x13270], R3 ;  /* 0x01327003020075a7 */ /* 0x0022a4000800017f */
[----:B--2---:R-:W-:Y:S05]  /*fd80*/  @!P0 NANOSLEEP.SYNCS 0x989680 ;  /* 0x009896800000895d */ /* 0x004fea0003900000 */
[----:B------:R-:W2:Y:S02]  /*fd90*/  @!P0 SYNCS.PHASECHK.TRANS64 P0, [R2+URZ+0x13270], R3 ;  /* 0x01327003020085a7 */ /* 0x000ea4000800007f */
[----:B--2---:R-:W-:Y:S05]  /*fda0*/  @!P0 BRA `(.L_x_11755) ;  /* 0xfffffffc00f08947 */ /* 0x004fea000383ffff */
[----:B------:R-:W-:Y:S05]  /*fdb0*/  BRA `(.L_x_11791) ;  /* 0xfffffff0002c7947 */ /* 0x000fea000383ffff */
.L_x_11757:
[----:B-1----:R1:W2:Y:S02]  /*fdc0*/  SYNCS.PHASECHK.TRANS64.TRYWAIT P0, [R2+URZ+0x13260], R5 ;  /* 0x01326005020075a7 */ /* 0x0022a4000800017f */
[----:B--2---:R-:W-:Y:S05]  /*fdd0*/  @!P0 NANOSLEEP.SYNCS 0x989680 ;  /* 0x009896800000895d */ /* 0x004fea0003900000 */
[----:B------:R-:W2:Y:S02]  /*fde0*/  @!P0 SYNCS.PHASECHK.TRANS64 P0, [R2+URZ+0x13260], R5 ;  /* 0x01326005020085a7 */ /* 0x000ea4000800007f */
[----:B--2---:R-:W-:Y:S05]  /*fdf0*/  @!P0 BRA `(.L_x_11757) ;  /* 0xfffffffc00f08947 */ /* 0x004fea000383ffff */
[----:B------:R-:W-:Y:S05]  /*fe00*/  BRA `(.L_x_11792) ;  /* 0xfffffff000387947 */ /* 0x000fea000383ffff */
.L_x_11763:
[----:B-1----:R1:W2:Y:S02]  /*fe10*/  SYNCS.PHASECHK.TRANS64.TRYWAIT P0, [R7+URZ+0x13220], R0 ;  /* 0x01322000070075a7 */ /* 0x0022a4000800017f */
[----:B--2---:R-:W-:Y:S05]  /*fe20*/  @!P0 NANOSLEEP.SYNCS 0x989680 ;  /* 0x009896800000895d */ /* 0x004fea0003900000 */
[----:B------:R-:W2:Y:S02]  /*fe30*/  @!P0 SYNCS.PHASECHK.TRANS64 P0, [R7+URZ+0x13220], R0 ;  /* 0x01322000070085a7 */ /* 0x000ea4000800007f */
[----:B--2---:R-:W-:Y:S05]  /*fe40*/  @!P0 BRA `(.L_x_11763) ;  /* 0xfffffffc00f08947 */ /* 0x004fea000383ffff */
[----:B------:R-:W-:Y:S05]  /*fe50*/  BRA `(.L_x_11793) ;  /* 0xfffffff400807947 */ /* 0x000fea000383ffff */
.L_x_11764:
        /* <DEDUP_REMOVED lines=11> */
.L_x_11795:
[----:B------:R-:W-:Y:S05]  /*ff10*/  BSYNC B0 ;  /* 0x0000000000007941 */ /* 0x000fea0003800000 */
.L_x_11794:
[----:B------:R-:W-:Y:S05]  /*ff20*/  BRA `(.L_x_11796) ;  /* 0xfffffff400687947 */ /* 0x000fea000383ffff */
.L_x_11767:
[----:B------:R-:W-:Y:S01]  /*ff30*/  BSSY B1, `(.L_x_11797) ;  /* 0x0000006000017945 */ /* 0x000fe20003800000 */
[----:B------:R-:W-:-:S07]  /*ff40*/  IMAD.MOV.U32 R15, RZ, RZ, -0x1 ;  /* 0xffffffffff0f7424 */ /* 0x000fce00078e00ff */
[----:B-1----:R-:W-:Y:S05]  /*ff50*/  WARPSYNC.COLLECTIVE R15, `(.L_x_11798) ;  /* 0x000000000f0c7348 */ /* 0x002fea0003c00000 */
[----:B------:R-:W-:Y:S02]  /*ff60*/  ELECT P6, UR62, PT ;  /* 0x00000000003e782f */ /* 0x000fe400038c0000 */
[----:B------:R-:W-:Y:S01]  /*ff70*/  MOV R14, UR62 ;  /* 0x0000003e000e7c02 */ /* 0x000fe20008000f00 */
[----:B-1----:R-:W-:Y:S10]  /*ff80*/  ENDCOLLECTIVE ;  /* 0x000000000000791b */ /* 0x002ff40003800000 */
.L_x_11798:
[----:B------:R-:W-:Y:S05]  /*ff90*/  BSYNC B1 ;  /* 0x0000000000017941 */ /* 0x000fea0003800000 */
.L_x_11797:
[----:B------:R-:W-:Y:S05]  /*ffa0*/  BRA `(.L_x_11799) ;  /* 0xfffffff400607947 */ /* 0x000fea000383ffff */
.L_x_11769:
[----:B-1----:R1:W2:Y:S02]  /*ffb0*/  SYNCS.PHASECHK.TRANS64.TRYWAIT P1, [R5+URZ], R4 ;  /* 0x00000004050075a7 */ /* 0x0022a4000802017f */
[----:B--2---:R-:W-:Y:S05]  /*ffc0*/  @!P1 NANOSLEEP.SYNCS 0x989680 ;  /* 0x009896800000995d */ /* 0x004fea0003900000 */
[----:B------:R-:W2:Y:S02]  /*ffd0*/  @!P1 SYNCS.PHASECHK.TRANS64 P1, [R5+URZ], R4 ;  /* 0x00000004050095a7 */ /* 0x000ea4000802007f */
[----:B--2---:R-:W-:Y:S05]  /*ffe0*/  @!P1 BRA `(.L_x_11769) ;  /* 0xfffffffc00f09947 */ /* 0x004fea000383ffff */
[----:B------:R-:W-:Y:S05]  /*fff0*/  BRA `(.L_x_11800) ;  /* 0xfffffff400907947 */ /* 0x000fea000383ffff */
.L_x_11770:
[----:B--2---:R2:W3:Y:S02]  /*10000*/  SYNCS.PHASECHK.TRANS64.TRYWAIT P1, [R3+URZ], R0 ;  /* 0x00000000030075a7 */ /* 0x0044e4000802017f */
[----:B---3--:R-:W-:Y:S05]  /*10010*/  @!P1 NANOSLEEP.SYNCS 0x989680 ;  /* 0x009896800000995d */ /* 0x008fea0003900000 */
[----:B------:R-:W3:Y:S02]  /*10020*/  @!P1 SYNCS.PHASECHK.TRANS64 P1, [R3+URZ], R0 ;  /* 0x00000000030095a7 */ /* 0x000ee4000802007f */
[----:B---3--:R-:W-:Y:S05]  /*10030*/  @!P1 BRA `(.L_x_11770) ;  /* 0xfffffffc00f09947 */ /* 0x008fea000383ffff */
[----:B------:R-:W-:Y:S05]  /*10040*/  BRA `(.L_x_11801) ;  /* 0xfffffff400847947 */ /* 0x000fea000383ffff */
.L_x_11772:
[----:B--2---:R2:W3:Y:S02]  /*10050*/  SYNCS.PHASECHK.TRANS64.TRYWAIT P1, [R3+URZ+0x13260], R4 ;  /* 0x01326004030075a7 */ /* 0x0044e4000802017f */
[----:B---3--:R-:W-:Y:S05]  /*10060*/  @!P1 NANOSLEEP.SYNCS 0x989680 ;  /* 0x009896800000995d */ /* 0x008fea0003900000 */
[----:B------:R-:W3:Y:S02]  /*10070*/  @!P1 SYNCS.PHASECHK.TRANS64 P1, [R3+URZ+0x13260], R4 ;  /* 0x01326004030095a7 */ /* 0x000ee4000802007f */
[----:B---3--:R-:W-:Y:S05]  /*10080*/  @!P1 BRA `(.L_x_11772) ;  /* 0xfffffffc00f09947 */ /* 0x008fea000383ffff */
[----:B------:R-:W-:Y:S05]  /*10090*/  BRA `(.L_x_11802) ;  /* 0xfffffff400847947 */ /* 0x000fea000383ffff */
.L_x_11774:
[----:B-1----:R1:W3:Y:S02]  /*100a0*/  SYNCS.PHASECHK.TRANS64.TRYWAIT P1, [R5+URZ+0x13260], R0 ;  /* 0x01326000050075a7 */ /* 0x0022e4000802017f */
[----:B---3--:R-:W-:Y:S05]  /*100b0*/  @!P1 NANOSLEEP.SYNCS 0x989680 ;  /* 0x009896800000995d */ /* 0x008fea0003900000 */
[----:B------:R-:W3:Y:S02]  /*100c0*/  @!P1 SYNCS.PHASECHK.TRANS64 P1, [R5+URZ+0x13260], R0 ;  /* 0x01326000050095a7 */ /* 0x000ee4000802007f */
[----:B---3--:R-:W-:Y:S05]  /*100d0*/  @!P1 BRA `(.L_x_11774) ;  /* 0xfffffffc00f09947 */ /* 0x008fea000383ffff */
[----:B------:R-:W-:Y:S05]  /*100e0*/  BRA `(.L_x_11803) ;  /* 0xfffffff400847947 */ /* 0x000fea000383ffff */
.L_x_11776:
[----:B---3--:R3:W4:Y:S02]  /*100f0*/  SYNCS.PHASECHK.TRANS64.TRYWAIT P0, [R3+URZ+0x13280], R4 ;  /* 0x01328004030075a7 */ /* 0x008724000800017f */
[----:B----4-:R-:W-:Y:S05]  /*10100*/  @!P0 NANOSLEEP.SYNCS 0x989680 ;  /* 0x009896800000895d */ /* 0x010fea0003900000 */
[----:B------:R-:W4:Y:S02]  /*10110*/  @!P0 SYNCS.PHASECHK.TRANS64 P0, [R3+URZ+0x13280], R4 ;  /* 0x01328004030085a7 */ /* 0x000f24000800007f */
[----:B----4-:R-:W-:Y:S05]  /*10120*/  @!P0 BRA `(.L_x_11776) ;  /* 0xfffffffc00f08947 */ /* 0x010fea000383ffff */
[----:B------:R-:W-:Y:S05]  /*10130*/  BRA `(.L_x_11777) ;  /* 0xfffffff400807947 */ /* 0x000fea000383ffff */
.L_x_11804:
        /* <DEDUP_REMOVED lines=12> */
.L_x_12377:


//--------------------- .text._ZN7cutlass13device_kernelIN5flash11enable_sm90INS1_16FlashAttnFwdSm90INS1_25CollectiveMainloopFwdSm90ILi2EN4cute5tupleIJNS5_1CILi1EEES8_S8_EEENS6_IJNS7_ILi192EEENS7_ILi160EEENS7_ILi64EEEEEELi64ENS_12float_e4m3_tEfNS_4arch4Sm90ELb1ELb0ELb1ELb1ELb0ELb0ELb0ELb1ELb1ELb0ELb0ELb0EEENS1_21CollectiveEpilogueFwdINS6_IJSA_SC_SB_EEES9_NS_10bfloat16_tESG_Li384ELb1ELb0ELb0ELb1EEENS1_36VarlenDynamicPersistentTileSchedulerILi192ELi160ELi384ELi128ELb0ELb0ELb1ELb1ELb1ELb1EEEEEEEEEvNT_6ParamsE --------------------------
	.section	.text._ZN7cutlass13device_kernelIN5flash11enable_sm90INS1_16FlashAttnFwdSm90INS1_25CollectiveMainloopFwdSm90ILi2EN4cute5tupleIJNS5_1CILi1EEES8_S8_EEENS6_IJNS7_ILi192EEENS7_ILi160EEENS7_ILi64EEEEEELi64ENS_12float_e4m3_tEfNS_4arch4Sm90ELb1ELb0ELb1ELb1ELb0ELb0ELb0ELb1ELb1ELb0ELb0ELb0EEENS1_21CollectiveEpilogueFwdINS6_IJSA_SC_SB_EEES9_NS_10bfloat16_tESG_Li384ELb1ELb0ELb0ELb1EEENS1_36VarlenDynamicPersistentTileSchedulerILi192ELi160ELi384ELi128ELb0ELb0ELb1ELb1ELb1ELb1EEEEEEEEEvNT_6ParamsE,"ax",@progbits
	.align	128
.text._ZN7cutlass13device_kernelIN5flash11enable_sm90INS1_16FlashAttnFwdSm90INS1_25CollectiveMainloopFwdSm90ILi2EN4cute5tupleIJNS5_1CILi1EEES8_S8_EEENS6_IJNS7_ILi192EEENS7_ILi160EEENS7_ILi64EEEEEELi64ENS_12float_e4m3_tEfNS_4arch4Sm90ELb1ELb0ELb1ELb1ELb0ELb0ELb0ELb1ELb1ELb0ELb0ELb0EEENS1_21CollectiveEpilogueFwdINS6_IJSA_SC_SB_EEES9_NS_10bfloat16_tESG_Li384ELb1ELb0ELb0ELb1EEENS1_36VarlenDynamicPersistentTileSchedulerILi192ELi160ELi384ELi128ELb0ELb0ELb1ELb1ELb1ELb1EEEEEEEEEvNT_6ParamsE:
        .type           _ZN7cutlass13device_kernelIN5flash11enable_sm90INS1_16FlashAttnFwdSm90INS1_25CollectiveMainloopFwdSm90ILi2EN4cute5tupleIJNS5_1CILi1EEES8_S8_EEENS6_IJNS7_ILi192EEENS7_ILi160EEENS7_ILi64EEEEEELi64ENS_12float_e4m3_tEfNS_4arch4Sm90ELb1ELb0ELb1ELb1ELb0ELb0ELb0ELb1ELb1ELb0ELb0ELb0EEENS1_21CollectiveEpilogueFwdINS6_IJSA_SC_SB_EEES9_NS_10bfloat16_tESG_Li384ELb1ELb0ELb0ELb1EEENS1_36VarlenDynamicPersistentTileSchedulerILi192ELi160ELi384ELi128ELb0ELb0ELb1ELb1ELb1ELb1EEEEEEEEEvNT_6ParamsE,@function
        .size           _ZN7cutlass13device_kernelIN5flash11enable_sm90INS1_16FlashAttnFwdSm90INS1_25CollectiveMainloopFwdSm90ILi2EN4cute5tupleIJNS5_1CILi1EEES8_S8_EEENS6_IJNS7_ILi192EEENS7_ILi160EEENS7_ILi64EEEEEELi64ENS_12float_e4m3_tEfNS_4arch4Sm90ELb1ELb0ELb1ELb1ELb0ELb0ELb0ELb1ELb1ELb0ELb0ELb0EEENS1_21CollectiveEpilogueFwdINS6_IJSA_SC_SB_EEES9_NS_10bfloat16_tESG_Li384ELb1ELb0ELb0ELb1EEENS1_36VarlenDynamicPersistentTileSchedulerILi192ELi160ELi384ELi128ELb0ELb0ELb1ELb1ELb1ELb1EEEEEEEEEvNT_6ParamsE,(.L_x_12378 - _ZN7cutlass13device_kernelIN5flash11enable_sm90INS1_16FlashAttnFwdSm90INS1_25CollectiveMainloopFwdSm90ILi2EN4cute5tupleIJNS5_1CILi1EEES8_S8_EEENS6_IJNS7_ILi192EEENS7_ILi160EEENS7_ILi64EEEEEELi64ENS_12float_e4m3_tEfNS_4arch4Sm90ELb1ELb0ELb1ELb1ELb0ELb0ELb0ELb1ELb1ELb0ELb0ELb0EEENS1_21CollectiveEpilogueFwdINS6_IJSA_SC_SB_EEES9_NS_10bfloat16_tESG_Li384ELb1ELb0ELb0ELb1EEENS1_36VarlenDynamicPersistentTileSchedulerILi192ELi160ELi384ELi128ELb0ELb0ELb1ELb1ELb1ELb1EEEEEEEEEvNT_6ParamsE)
        .other          _ZN7cutlass13device_kernelIN5flash11enable_sm90INS1_16FlashAttnFwdSm90INS1_25CollectiveMainloopFwdSm90ILi2EN4cute5tupleIJNS5_1CILi1EEES8_S8_EEENS6_IJNS7_ILi192EEENS7_ILi160EEENS7_ILi64EEEEEELi64ENS_12float_e4m3_tEfNS_4arch4Sm90ELb1ELb0ELb1ELb1ELb0ELb0ELb0ELb1ELb1ELb0ELb0ELb0EEENS1_21CollectiveEpilogueFwdINS6_IJSA_SC_SB_EEES9_NS_10bfloat16_tESG_Li384ELb1ELb0ELb0ELb1EEENS1_36VarlenDynamicPersistentTileSchedulerILi192ELi160ELi384ELi128ELb0ELb0ELb1ELb1ELb1ELb1EEEEEEEEEvNT_6ParamsE,@"STO_CUDA_ENTRY STV_DEFAULT"
_ZN7cutlass13device_kernelIN5flash11enable_sm90INS1_16FlashAttnFwdSm90INS1_25CollectiveMainloopFwdSm90ILi2EN4cute5tupleIJNS5_1CILi1EEES8_S8_EEENS6_IJNS7_ILi192EEENS7_ILi160EEENS7_ILi64EEEEEELi64ENS_12float_e4m3_tEfNS_4arch4Sm90ELb1ELb0ELb1ELb1ELb0ELb0ELb0ELb1ELb1ELb0ELb0ELb0EEENS1_21CollectiveEpilogueFwdINS6_IJSA_SC_SB_EEES9_NS_10bfloat16_tESG_Li384ELb1ELb0ELb0ELb1EEENS1_36VarlenDynamicPersistentTileSchedulerILi192ELi160ELi384ELi128ELb0ELb0ELb1ELb1ELb1ELb1EEEEEEEEEvNT_6ParamsE:
        /* <DEDUP_REMOVED lines=21> */
.L_x_11806:
[----:B------:R-:W-:Y:S05]  /*0150*/  BSYNC B0 ;  /* 0x0000000000007941 */ /* 0x000fea0003800000 */
.L_x_11805:
        /* <DEDUP_REMOVED lines=41> */
.L_x_11807:
        /* <DEDUP_REMOVED lines=22> */
.L_x_11808:
        /* <DEDUP_REMOVED lines=18> */
.L_x_11809:
        /* <DEDUP_REMOVED lines=22> */
.L_x_11810:
        /* <DEDUP_REMOVED lines=22> */
.L_x_11811:
[----:B------:R-:W-:Y:S01]  /*0930*/  PLOP3.LUT P0, PT, PT, PT, UP0, 0x80, 0x0 ;  /* 0x000000000000781c */ /* 0x000fe20003f0f008 */
[----:B------:R-:W-:Y:S01]  /*0940*/  UMOV UR40, 0x1 ;  /* 0x0000000100287882 */ /* 0x000fe20000000000 */
[----:B------:R-:W-:Y:S01]  /*0950*/  NOP ;  /* 0x0000000000007918 */ /* 0x000fe20000000000 */
[----:B------:R-:W-:Y:S01]  /*0960*/  USEL UR40, UR40, 0x2, !UP0 ;  /* 0x0000000228287887 */ /* 0x000fe2000c000000 */
[----:B------:R-:W-:Y:S01]  /*0970*/  ULDC.64 UR52, c[0x0][0x208] ;  /* 0x0000820000347ab9 */ /* 0x000fe20000000a00 */
[----:B012-4-:R-:W-:Y:S08]  /*0980*/  BAR.SYNC.DEFER_BLOCKING 0x0 ;  /* 0x0000000000007b1d */ /* 0x017ff00000010000 */
[----:B------:R-:W-:Y:S05]  /*0990*/  @!P0 BRA `(.L_x_11812) ;  /* 0x000000cc00c48947 */ /* 0x000fea0003800000 */
.L_x_11813:
        /* <DEDUP_REMOVED lines=24> */
[-C--:B------:R-:W-:Y:S02]  /*0b20*/  LEA.HI R2, R0, R12.reuse, RZ, 0x4 ;  /* 0x0000000c00027211 */ /* 0x080fe400078f20ff */
[----:B------:R-:W-:Y:S02]  /*0b30*/  LOP3.LUT R23, R156, 0xffffff80, RZ, 0xc0, !PT ;  /* 0xffffff809c177812 */ /* 0x000fe400078ec0ff */
[----:B------:R-:W-:Y:S02]  /*0b40*/  LEA.HI R3, R0, R12, RZ, 0x5 ;  /* 0x0000000c00037211 */ /* 0x000fe400078f28ff */
[----:B------:R-:W-:Y:S01]  /*0b50*/  SHF.R.S32.HI R5, RZ, 0x4, R2 ;  /* 0x00000004ff057819 */ /* 0x000fe20000011402 */
[----:B------:R-:W-:Y:S01]  /*0b60*/  IMAD.IADD R23, R12, 0x1, -R23 ;  /* 0x000000010c177824 */ /* 0x000fe200078e0a17 */
[----:B------:R-:W-:Y:S01]  /*0b70*/  SHF.R.S32.HI R156, RZ, 0x7, R156 ;  /* 0x00000007ff9c7819 */ /* 0x000fe2000001149c */
[----:B------:R-:W-:Y:S01]  /*0b80*/  IMAD.SHL.U32 R4, R3, 0x20, RZ ;  /* 0x0000002003047824 */ /* 0x000fe200078e00ff */
[----:B------:R-:W-:-:S02]  /*0b90*/  LOP3.LUT R3, R2, 0x3fffff0, RZ, 0xc0, !PT ;  /* 0x03fffff002037812 */ /* 0x000fc400078ec0ff */
[----:B------:R-:W-:Y:S01]  /*0ba0*/  SHF.R.S32.HI R8, RZ, 0x1f, R23 ;  /* 0x0000001fff087819 */ /* 0x000fe20000011417 */
[----:B------:R-:W-:Y:S01]  /*0bb0*/  IMAD.HI R6, R156, 0x55555556, RZ ;  /* 0x555555569c067827 */ /* 0x000fe200078e02ff */
[----:B------:R-:W-:Y:S02]  /*0bc0*/  LEA.HI R2, R2, R5, RZ, 0x1 ;  /* 0x0000000502027211 */ /* 0x000fe400078f08ff */
[----:B------:R-:W-:Y:S01]  /*0bd0*/  LEA.HI R9, R8, R23, RZ, 0x2 ;  /* 0x0000001708097211 */ /* 0x000fe200078f10ff */
[----:B------:R-:W-:Y:S01]  /*0be0*/  IMAD.IADD R3, R12, 0x1, -R3 ;  /* 0x000000010c037824 */ /* 0x000fe200078e0a03 */
[----:B------:R-:W-:Y:S02]  /*0bf0*/  LOP3.LUT R4, R4, 0xfffffc00, RZ, 0xc0, !PT ;  /* 0xfffffc0004047812 */ /* 0x000fe400078ec0ff */
        /* <DEDUP_REMOVED lines=19> */
[----:B------:R-:W-:Y:S01]  /*0d30*/  IMAD.IADD R18, R23, 0x1, -R18 ;  /* 0x0000000117127824 */ /* 0x000fe200078e0a12 */
[----:B------:R-:W-:Y:S01]  /*0d40*/  LEA R19, R7, R8, 0x6 ;  /* 0x0000000807137211 */ /* 0x000fe200078e30ff */
[----:B------:R-:W-:-:S07]  /*0d50*/  IMAD.SHL.U32 R22, R2, 0x8, RZ ;  /* 0x0000000802167824 */ /* 0x000fce00078e00ff */
.L_x_11870:
        /* <DEDUP_REMOVED lines=51> */
.L_x_11814:
[----:B------:R-:W-:Y:S01]  /*1090*/  UMOV UR41, UR50 ;  /* 0x0000003200297c82 */ /* 0x000fe20008000000 */
[----:B------:R-:W-:Y:S01]  /*10a0*/  UMOV UR42, UR43 ;  /* 0x0000002b002a7c82 */ /* 0x000fe20008000000 */
[----:B------:R-:W-:Y:S05]  /*10b0*/  @!P1 BRA `(.L_x_11815) ;  /* 0x00000000001c9947 */ /* 0x000fea0003800000 */
[----:B------:R-:W-:-:S04]  /*10c0*/  ULEA UR4, UP0, UR38, UR8, 0x2 ;  /* 0x0000000826047291 */ /* 0x000fc8000f80103f */
[----:B------:R-:W-:Y:S02]  /*10d0*/  ULEA.HI.X UR5, UR38, UR9, UR39, 0x2, UP0 ;  /* 0x0000000926057291 */ /* 0x000fe400080f1427 */
[----:B------:R-:W-:-:S04]  /*10e0*/  IMAD.U32 R2, RZ, RZ, UR4 ;  /* 0x00000004ff027e24 */ /* 0x000fc8000f8e00ff */
[----:B------:R-:W-:-:S05]  /*10f0*/  MOV R3, UR5 ;  /* 0x0000000500037c02 */ /* 0x000fca0008000f00 */
[----:B------:R-:W2:Y:S02]  /*1100*/  LDG.E R2, desc[UR52][R2.64] ;  /* 0x0000003402027981 */ /* 0x000ea4000c1e1900 */
[----:B--2---:R-:W-:Y:S01]  /*1110*/  R2UR UR6, R2 ;  /* 0x00000000020672ca */ /* 0x004fe200000e0000 */
[----:B------:R-:W-:-:S14]  /*1120*/  BRA `(.L_x_11816) ;  /* 0x0000000000347947 */ /* 0x000fdc0003800000 */
.L_x_11815:
        /* <DEDUP_REMOVED lines=13> */
.L_x_11816:
        /* <DEDUP_REMOVED lines=8> */
[----:B------:R-:W-:Y:S01]  /*1280*/  UIMAD UR6, UR50, 0xc0, UR5 ;  /* 0x000000c0320678a4 */ /* 0x000fe2000f8e0205 */
        /* <DEDUP_REMOVED lines=17> */
[----:B------:R-:W-:Y:S01]  /*13a0*/  CS2R R56, SRZ ;  /* 0x0000000000387805 */ /* 0x000fe2000001ff00 */
[----:B------:R-:W-:Y:S01]  /*13b0*/  IMAD.MOV.U32 R34, RZ, RZ, RZ ;  /* 0x000000ffff227224 */ /* 0x000fe200078e00ff */
        /* <DEDUP_REMOVED lines=10> */
[----:B------:R-:W-:Y:S01]  /*1460*/  PLOP3.LUT P1, PT, PT, PT, UP1, 0x80, 0x0 ;  /* 0x000000000000781c */ /* 0x000fe20003f2f018 */
[----:B------:R-:W-:-:S12]  /*1470*/  @UP0 USHF.R.U32.HI UR43, URZ, UR6, UR5 ;  /* 0x000000063f2b0299 */ /* 0x000fd80008011605 */
[----:B------:R-:W-:Y:S05]  /*1480*/  @!P1 BRA `(.L_x_11817) ;  /* 0x000000a400cc9947 */ /* 0x000fea0003800000 */
        /* <DEDUP_REMOVED lines=31> */
.L_x_11818:
        /* <DEDUP_REMOVED lines=47> */
[----:B------:R-:W-:Y:S01]  /*1970*/  MOV R6, UR4 ;  /* 0x0000000400067c02 */ /* 0x000fe20008000f00 */
[----:B------:R-:W-:-:S03]  /*1980*/  ULDC UR4, c[0x0][0x9d8] ;  /* 0x0002760000047ab9 */ /* 0x000fc60000000800 */
[----:B------:R-:W-:-:S04]  /*1990*/  SHF.L.U32 R6, R6, 0x1f, RZ ;  /* 0x0000001f06067819 */ /* 0x000fc800000006ff */
[----:B------:R-:W0:Y:S01]  /*19a0*/  SYNCS.PHASECHK.TRANS64.TRYWAIT P1, [UR45+0x13200], R6 ;  /* 0x01320006ff0075a7 */ /* 0x000e22000802016d */
[----:B--2---:R-:W-:-:S04]  /*19b0*/  FMUL.FTZ R0, R7, R0 ;  /* 0x0000000007007220 */ /* 0x004fc80000410000 */
[----:B------:R-:W-:Y:S01]  /*19c0*/  FMUL.FTZ R0, R0, UR4 ;  /* 0x0000000400007c20 */ /* 0x000fe20008410000 */
[----:B0-----:R-:W-:Y:S06]  /*19d0*/  @!P1 BRA `(.L_x_11819) ;  /* 0x0000010000c09947 */ /* 0x001fec0003800000 */
.L_x_11957:
[----:B------:R-:W-:Y:S05]  /*19e0*/  @!P0 BRA `(.L_x_11820) ;  /* 0x0000000000048947 */ /* 0x000fea0003800000 */
[----:B------:R-:W-:Y:S01]  /*19f0*/  BPT.TRAP 0x1 ;  /* 0x000000040000795c */ /* 0x000fe20000300000 */
.L_x_11820:
[----:B------:R-:W-:Y:S02]  /*1a00*/  IMAD.U32 R2, RZ, RZ, UR37 ;  /* 0x00000025ff027e24 */ /* 0x000fe4000f8e00ff */
[----:B0-----:R-:W-:-:S03]  /*1a10*/  IMAD.U32 R3, RZ, RZ, UR36 ;  /* 0x00000024ff037e24 */ /* 0x001fc6000f8e00ff */
[----:B------:R-:W-:Y:S02]  /*1a20*/  LEA R2, R2, UR45, 0x3 ;  /* 0x0000002d02027c11 */ /* 0x000fe4000f8e18ff */
[----:B------:R-:W-:-:S04]  /*1a30*/  SHF.L.U32 R3, R3, 0x1f, RZ ;  /* 0x0000001f03037819 */ /* 0x000fc800000006ff */
[----:B------:R0:W1:Y:S01]  /*1a40*/  SYNCS.PHASECHK.TRANS64.TRYWAIT P1, [R2+URZ+0x13230], R3 ;  /* 0x01323003020075a7 */ /* 0x000062000802017f */
[----:B------:R-:W-:Y:S05]  /*1a50*/  @!P0 BRA `(.L_x_11821) ;  /* 0x0000000000048947 */ /* 0x000fea0003800000 */
[----:B------:R-:W-:Y:S01]  /*1a60*/  BPT.TRAP 0x1 ;  /* 0x000000040000795c */ /* 0x000fe20000300000 */
.L_x_11821:
[----:B-1----:R-:W-:Y:S05]  /*1a70*/  @P1 BRA `(.L_x_11822) ;  /* 0x0000000000081947 */ /* 0x002fea0003800000 */
[----:B------:R-:W1:Y:S02]  /*1a80*/  SYNCS.PHASECHK.TRANS64.TRYWAIT P1, [R2+URZ+0x13230], R3 ;  /* 0x01323003020075a7 */ /* 0x000e64000802017f */
[----:B-1----:R-:W-:Y:S05]  /*1a90*/  @!P1 BRA `(.L_x_11823) ;  /* 0x0000010000a89947 */ /* 0x002fea0003800000 */
.L_x_11822:
        /* <DEDUP_REMOVED lines=14> */
[----:B------:R-:W-:Y:S01]  /*1b80*/  UIADD3 UR7, UR8, 0x2, URZ ;  /* 0x0000000208077890 */ /* 0x000fe2000fffe03f */
[----:B------:R-:W-:Y:S01]  /*1b90*/  ULDC UR20, c[0x0][0x988] ;  /* 0x0002620000147ab9 */ /* 0x000fe20000000800 */
[----:B------:R-:W-:-:S06]  /*1ba0*/  UIADD3 UR23, UR51, -0x2, URZ ;  /* 0xfffffffe33177890 */ /* 0x000fcc000fffe03f */
        /* <DEDUP_REMOVED lines=45> */
[----:B------:R-:W2:Y:S01]  /*1e80*/  MUFU.TANH R51, R51 ;  /* 0x0000003300337308 */ /* 0x000ea20000002400 */
[----:B------:R-:W-:Y:S01]  /*1e90*/  UMOV UR7, 0x80000020 ;  /* 0x8000002000077882 */ /* 0x000fe20000000000 */
        /* <DEDUP_REMOVED lines=12> */
[----:B------:R-:W1:Y:S08]  /*1f60*/  MUFU.TANH R53, R53 ;  /* 0x0000003500357308 */ /* 0x000e700000002400 */
        /* <DEDUP_REMOVED lines=37> */
[----:B------:R-:W-:Y:S02]  /*21c0*/  IMAD.U32 R80, RZ, RZ, UR50 ;  /* 0x00000032ff507e24 */ /* 0x000fe4000f8e00ff */
[C---:B------:R-:W-:Y:S01]  /*21d0*/  FMUL.FTZ R45, R0.reuse, R77 ;  /* 0x0000004d002d7220 */ /* 0x040fe20000410000 */
[----:B------:R-:W-:Y:S01]  /*21e0*/  FMUL.FTZ R48, R0, R84 ;  /* 0x0000005400307220 */ /* 0x000fe20000410000 */
[----:B------:R-:W-:Y:S01]  /*21f0*/  QGMMA.64x32x32.F32.E4M3.E4M3 R56, gdesc[UR4], R56, gsb0 ;  /* 0x00600000043879f3 */ /* 0x000fe20008000838 */
[----:B------:R-:W-:Y:S01]  /*2200*/  UIMAD UR6, UR51, -0xa0, UR48 ;  /* 0xffffff60330678a4 */ /* 0x000fe2000f8e0230 */
[----:B------:R-:W-:Y:S02]  /*2210*/  IMAD R80, R80, 0xc0, R19 ;  /* 0x000000c050507824 */ /* 0x000fe400078e0213 */
[C---:B------:R-:W-:Y:S01]  /*2220*/  FMUL.FTZ R44, R0.reuse, R76 ;  /* 0x0000004c002c7220 */ /* 0x040fe20000410000 */
[C---:B------:R-:W-:Y:S01]  /*2230*/  FMUL.FTZ R108, R0.reuse, R86 ;  /* 0x00000056006c7220 */ /* 0x040fe20000410000 */
[----:B------:R-:W-:Y:S01]  /*2240*/  UIADD3 UR7, -UR49, 0xa1, UR6 ;  /* 0x000000a131077890 */ /* 0x000fe2000fffe106 */
[C---:B------:R-:W-:Y:S01]  /*2250*/  FMUL.FTZ R49, R0.reuse, R85 ;  /* 0x0000005500317220 */ /* 0x040fe20000410000 */
[----:B------:R-:W-:Y:S01]  /*2260*/  UIADD3 UR6, UR6, 0xa0, URZ ;  /* 0x000000a006067890 */ /* 0x000fe2000fffe03f */
[C---:B------:R-:W-:Y:S01]  /*2270*/  FMUL.FTZ R43, R0.reuse, R73 ;  /* 0x00000049002b7220 */ /* 0x040fe20000410000 */
[C---:B------:R-:W-:Y:S01]  /*2280*/  FMUL.FTZ R73, R0.reuse, R74 ;  /* 0x0000004a00497220 */ /* 0x040fe20000410000 */
[----:B------:R-:W-:Y:S01]  /*2290*/  FMUL.FTZ R103, R0, R78 ;  /* 0x0000004e00677220 */ /* 0x000fe20000410000 */
[----:B------:R-:W-:Y:S01]  /*22a0*/  IMAD.U32 R83, RZ, RZ, UR7 ;  /* 0x00000007ff537e24 */ /* 0x000fe2000f8e00ff */
[----:B------:R-:W-:Y:S01]  /*22b0*/  UMOV UR7, 0x80000020 ;  /* 0x8000002000077882 */ /* 0x000fe20000000000 */
[----:B------:R-:W-:Y:S01]  /*22c0*/  IMAD.U32 R77, RZ, RZ, UR6 ;  /* 0x00000006ff4d7e24 */ /* 0x000fe2000f8e00ff */
[----:B------:R-:W-:Y:S01]  /*22d0*/  UIADD3 UR6, UR12, 0x202, URZ ;  /* 0x000002020c067890 */ /* 0x000fe2000fffe03f */
[C---:B------:R-:W-:Y:S01]  /*22e0*/  IMAD R83, R18.reuse, -0x2, R83 ;  /* 0xfffffffe12537824 */ /* 0x040fe200078e0253 */
[----:B------:R-:W5:Y:S01]  /*22f0*/  MUFU.TANH R101, R101 ;  /* 0x0000006500657308 */ /* 0x000f620000002400 */
[----:B------:R-:W-:-:S02]  /*2300*/  IMAD R84, R18, -0x2, R77 ;  /* 0xfffffffe12547824 */ /* 0x000fc400078e024d */
[C---:B------:R-:W-:Y:S01]  /*2310*/  FMUL.FTZ R78, R0.reuse, R82 ;  /* 0x00000052004e7220 */ /* 0x040fe20000410000 */
[C---:B------:R-:W-:Y:S01]  /*2320*/  FMUL.FTZ R42, R0.reuse, R72 ;  /* 0x00000048002a7220 */ /* 0x040fe20000410000 */
[----:B------:R-:W-:Y:S01]  /*2330*/  IADD3 R77, R83, 0x8, R80 ;  /* 0x00000008534d7810 */ /* 0x000fe20007ffe050 */
[C---:B------:R-:W-:Y:S01]  /*2340*/  FMUL.FTZ R72, R0.reuse, R75 ;  /* 0x0000004b00487220 */ /* 0x040fe20000410000 */
[C---:B------:R-:W-:Y:S01]  /*2350*/  FMUL.FTZ R47, R0.reuse, R81 ;  /* 0x00000051002f7220 */ /* 0x040fe20000410000 */
[----:B------:R-:W-:Y:S01]  /*2360*/  FMUL.FTZ R75, R0, R79 ;  /* 0x0000004f004b7220 */ /* 0x000fe20000410000 */
[----:B------:R-:W-:Y:S01]  /*2370*/  VIMNMX R76, R84, R77, PT ;  /* 0x0000004d544c7248 */ /* 0x000fe20003fe0100 */
[----:B------:R-:W5:Y:S01]  /*2380*/  MUFU.TANH R73, R73 ;  /* 0x0000004900497308 */ /* 0x000f620000002400 */
[----:B------:R-:W-:Y:S02]  /*2390*/  FMUL.FTZ R87, R0, R87 ;  /* 0x0000005700577220 */ /* 0x000fe40000410000 */
[----:B------:R-:W-:-:S02]  /*23a0*/  ISETP.GT.AND P3, PT, R76, RZ, PT ;  /* 0x000000ff4c00720c */ /* 0x000fc40003f64270 */
[C---:B------:R-:W-:Y:S02]  /*23b0*/  ISETP.GT.AND P4, PT, R76.reuse, 0x1, PT ;  /* 0x000000014c00780c */ /* 0x040fe40003f84270 */
[----:B------:R-:W-:Y:S01]  /*23c0*/  ISETP.GT.AND P5, PT, R76, 0x8, PT ;  /* 0x000000084c00780c */ /* 0x000fe20003fa4270 */
[----:B------:R-:W5:Y:S01]  /*23d0*/  MUFU.TANH R72, R72 ;  /* 0x0000004800487308 */ /* 0x000f620000002400 */
[----:B--2---:R-:W-:Y:S02]  /*23e0*/  FSEL R90, R51, -INF , P3 ;  /* 0xff800000335a7808 */ /* 0x004fe40001800000 */
[----:B0-----:R-:W-:Y:S02]  /*23f0*/  FSEL R92, R52, -INF , P4 ;  /* 0xff800000345c7808 */ /* 0x001fe40002000000 */
[----:B-1----:R-:W-:Y:S02]  /*2400*/  FSEL R96, R53, -INF , P5 ;  /* 0xff80000035607808 */ /* 0x002fe40002800000 */
[----:B------:R-:W-:Y:S01]  /*2410*/  ISETP.GT.AND P2, PT, R76, 0x9, PT ;  /* 0x000000094c00780c */ /* 0x000fe20003f44270 */
[----:B------:R-:W0:Y:S01]  /*2420*/  MUFU.TANH R103, R103 ;  /* 0x0000006700677308 */ /* 0x000e220000002400 */
[----:B------:R-:W-:-:S02]  /*2430*/  FMNMX.FTZ R53, R90, R92, !PT ;  /* 0x0000005c5a357209 */ /* 0x000fc40007810000 */
[----:B------:R-:W-:Y:S02]  /*2440*/  ISETP.GT.AND P3, PT, R76, 0x10, PT ;  /* 0x000000104c00780c */ /* 0x000fe40003f64270 */
[----:B---3--:R-:W-:Y:S02]  /*2450*/  FSEL R100, R54, -INF , P2 ;  /* 0xff80000036647808 */ /* 0x008fe40001000000 */
[----:B------:R-:W-:Y:S01]  /*2460*/  FMNMX.FTZ R53, R96, R53, !PT ;  /* 0x0000003560357209 */ /* 0x000fe20007810000 */
[----:B------:R-:W1:Y:S01]  /*2470*/  MUFU.TANH R75, R75 ;  /* 0x0000004b004b7308 */ /* 0x000e620000002400 */
[----:B------:R-:W-:Y:S02]  /*2480*/  ISETP.GT.AND P4, PT, R76, 0x11, PT ;  /* 0x000000114c00780c */ /* 0x000fe40003f84270 */
[----:B----4-:R-:W-:Y:S02]  /*2490*/  FSEL R104, R104, -INF , P3 ;  /* 0xff80000068687808 */ /* 0x010fe40001800000 */
[----:B------:R-:W-:-:S02]  /*24a0*/  FMNMX.FTZ R53, R100, R53, !PT ;  /* 0x0000003564357209 */ /* 0x000fc40007810000 */
[----:B------:R-:W-:Y:S01]  /*24b0*/  ISETP.GT.AND P2, PT, R76, 0x18, PT ;  /* 0x000000184c00780c */ /* 0x000fe20003f44270 */
[----:B------:R-:W2:Y:S01]  /*24c0*/  MUFU.TANH R78, R78 ;  /* 0x0000004e004e7308 */ /* 0x000ea20000002400 */
[----:B-----5:R-:W-:Y:S01]  /*24d0*/  FSEL R102, R105, -INF , P4 ;  /* 0xff80000069667808 */ /* 0x020fe20002000000 */
[----:B------:R-:W-:Y:S02]  /*24e0*/  WARPGROUP.DEPBAR.LE gsb0, 0x0 ;  /* 0x00008000000079c5 */ /* 0x000fe40000010000 */
[----:B------:R-:W-:Y:S01]  /*24f0*/  WARPGROUP.ARRIVE ;  /* 0x00000000000079c5 */ /* 0x000fe20000000000 */
[----:B------:R-:W-:Y:S01]  /*2500*/  FMNMX.FTZ R53, R104, R53, !PT ;  /* 0x0000003568357209 */ /* 0x000fe20007810000 */
[----:B------:R-:W-:Y:S01]  /*2510*/  FMUL.FTZ R67, R0, R67 ;  /* 0x0000004300437220 */ /* 0x000fe20000410000 */
[----:B------:R-:W-:Y:S01]  /*2520*/  ISETP.GT.AND P3, PT, R76, 0x19, PT ;  /* 0x000000194c00780c */ /* 0x000fe20003f64270 */
[----:B------:R-:W3:Y:S01]  /*2530*/  MUFU.TANH R109, R109 ;  /* 0x0000006d006d7308 */ /* 0x000ee20000002400 */
[----:B------:R-:W-:Y:S01]  /*2540*/  FSEL R106, R106, -INF , P2 ;  /* 0xff8000006a6a7808 */ /* 0x000fe20001000000 */
[----:B------:R-:W-:Y:S01]  /*2550*/  QGMMA.64x32x32.F32.E4M3.E4M3 R24, gdesc[UR4], R24, gsb0 ;  /* 0x00600000041879f3 */ /* 0x000fe20008000818 */
[----:B------:R-:W-:Y:S01]  /*2560*/  FMNMX.FTZ R53, R102, R53, !PT ;  /* 0x0000003566357209 */ /* 0x000fe20007810000 */
[----:B------:R-:W-:Y:S01]  /*2570*/  FMUL.FTZ R51, R0, R57 ;  /* 0x0000003900337220 */ /* 0x000fe20000410000 */
[----:B------:R-:W-:Y:S01]  /*2580*/  ISETP.GT.AND P2, PT, R76, 0x20, PT ;  /* 0x000000204c00780c */ /* 0x000fe20003f44270 */
[----:B------:R-:W-:Y:S01]  /*2590*/  FMUL.FTZ R58, R0, R58 ;  /* 0x0000003a003a7220 */ /* 0x000fe20000410000 */
[----:B------:R-:W-:Y:S01]  /*25a0*/  FSEL R98, R107, -INF , P3 ;  /* 0xff8000006b627808 */ /* 0x000fe20001800000 */
        /* <DEDUP_REMOVED lines=8> */
[----:B------:R-:W-:Y:S01]  /*2630*/  MUFU.TANH R57, R67 ;  /* 0x0000004300397308 */ /* 0x000fe20000002400 */
        /* <DEDUP_REMOVED lines=8> */
[----:B------:R-:W-:Y:S01]  /*26c0*/  FSEL R85, R91, -INF , P2 ;  /* 0xff8000005b557808 */ /* 0x000fe20001000000 */
[----:B------:R-:W-:Y:S01]  /*26d0*/  FMUL.FTZ R71, R0, R71 ;  /* 0x0000004700477220 */ /* 0x000fe20000410000 */
[----:B------:R-:W-:Y:S01]  /*26e0*/  FMNMX.FTZ R52, R86, R53, !PT ;  /* 0x0000003556347209 */ /* 0x000fe20007810000 */
[----:B------:R-:W-:Y:S01]  /*26f0*/  UIADD3 UR6, UR48, -UR49, URZ ;  /* 0x8000003130067290 */ /* 0x000fe2000fffe03f */
[----:B------:R-:W-:-:S02]  /*2700*/  ISETP.GT.AND P2, PT, R76, 0x30, PT ;  /* 0x000000304c00780c */ /* 0x000fc40003f44270 */
[----:B------:R-:W-:Y:S01]  /*2710*/  FSEL R82, R93, -INF , P3 ;  /* 0xff8000005d527808 */ /* 0x000fe20001800000 */
[----:B------:R-:W5:Y:S01]  /*2720*/  MUFU.TANH R56, R58 ;  /* 0x0000003a00387308 */ /* 0x000f620000002400 */
[----:B------:R-:W-:Y:S01]  /*2730*/  FMNMX.FTZ R53, R85, R52, !PT ;  /* 0x0000003455357209 */ /* 0x000fe20007810000 */
[----:B------:R-:W-:Y:S01]  /*2740*/  UIMAD UR6, UR50, 0xc0, UR6 ;  /* 0x000000c0320678a4 */ /* 0x000fe2000f8e0206 */
[----:B------:R-:W-:Y:S02]  /*2750*/  ISETP.GT.AND P3, PT, R76, 0x31, PT ;  /* 0x000000314c00780c */ /* 0x000fe40003f64270 */
[----:B------:R-:W-:Y:S01]  /*2760*/  FSEL R81, R95, -INF , P2 ;  /* 0xff8000005f517808 */ /* 0x000fe20001000000 */
[----:B------:R-:W-:Y:S01]  /*2770*/  UIMAD.WIDE UR6, UR6, 0x66666667, URZ ;  /* 0x66666667060678a5 */ /* 0x000fe2000f8e023f */
[----:B------:R-:W-:Y:S01]  /*2780*/  FMNMX.FTZ R52, R82, R53, !PT ;  /* 0x0000003552347209 */ /* 0x000fe20007810000 */
[----:B------:R-:W5:Y:S01]  /*2790*/  MUFU.TANH R59, R59 ;  /* 0x0000003b003b7308 */ /* 0x000f620000002400 */
[----:B------:R-:W-:Y:S01]  /*27a0*/  ISETP.GT.AND P2, PT, R76, 0x38, PT ;  /* 0x000000384c00780c */ /* 0x000fe20003f44270 */
[----:B------:R-:W-:Y:S01]  /*27b0*/  USHF.R.U32.HI UR6, URZ, 0x1f, UR7 ;  /* 0x0000001f3f067899 */ /* 0x000fe20008011607 */
[----:B------:R-:W-:-:S02]  /*27c0*/  FSEL R79, R97, -INF , P3 ;  /* 0xff800000614f7808 */ /* 0x000fc40001800000 */
[----:B------:R-:W-:Y:S01]  /*27d0*/  FMNMX.FTZ R52, R81, R52, !PT ;  /* 0x0000003451347209 */ /* 0x000fe20007810000 */
[----:B------:R-:W-:Y:S01]  /*27e0*/  ULEA.HI.SX32 UR6, UR7, UR6, 0x1a ;  /* 0x0000000607067291 */ /* 0x000fe2000f8fd23f */
[C---:B------:R-:W-:Y:S01]  /*27f0*/  ISETP.GT.AND P3, PT, R76.reuse, 0x39, PT ;  /* 0x000000394c00780c */ /* 0x040fe20003f64270 */
[----:B------:R0:W-:Y:S01]  /*2800*/  MUFU.TANH R58, R63 ;  /* 0x0000003f003a7308 */ /* 0x0001e20000002400 */
[----:B------:R-:W-:Y:S01]  /*2810*/  FSEL R77, R99, -INF , P2 ;  /* 0xff800000634d7808 */ /* 0x000fe20001000000 */
[----:B------:R-:W-:Y:S01]  /*2820*/  UISETP.LT.AND UP0, UPT, URZ, UR6, UPT ;  /* 0x000000063f00728c */ /* 0x000fe2000bf01270 */
[----:B------:R-:W-:Y:S02]  /*2830*/  FMNMX.FTZ R52, R79, R52, !PT ;  /* 0x000000344f347209 */ /* 0x000fe40007810000 */
[C---:B------:R-:W-:Y:S01]  /*2840*/  ISETP.GT.AND P2, PT, R76.reuse, 0x40, PT ;  /* 0x000000404c00780c */ /* 0x040fe20003f44270 */
[----:B------:R-:W-:Y:S01]  /*2850*/  USEL UR22, URZ, UR6, !UP0 ;  /* 0x000000063f167287 */ /* 0x000fe2000c000000 */
[----:B------:R-:W-:Y:S01]  /*2860*/  FSEL R74, R101, -INF , P3 ;  /* 0xff800000654a7808 */ /* 0x000fe20001800000 */
[----:B------:R-:W5:Y:S01]  /*2870*/  MUFU.TANH R62, R62 ;  /* 0x0000003e003e7308 */ /* 0x000f620000002400 */
[----:B------:R-:W-:Y:S01]  /*2880*/  FMNMX.FTZ R53, R77, R52, !PT ;  /* 0x000000344d357209 */ /* 0x000fe20007810000 */
[----:B------:R-:W-:Y:S01]  /*2890*/  UISETP.GE.AND UP0, UPT, UR23, UR22, UPT ;  /* 0x000000161700728c */ /* 0x000fe2000bf06270 */
[----:B------:R-:W-:-:S02]  /*28a0*/  ISETP.GT.AND P3, PT, R76, 0x41, PT ;  /* 0x000000414c00780c */ /* 0x000fc40003f64270 */
[----:B------:R-:W-:Y:S01]  /*28b0*/  FSEL R73, R73, -INF , P2 ;  /* 0xff80000049497808 */ /* 0x000fe20001000000 */
[----:B------:R-:W-:Y:S02]  /*28c0*/  WARPGROUP.DEPBAR.LE gsb0, 0x0 ;  /* 0x00008000000079c5 */ /* 0x000fe40000010000 */
[----:B------:R-:W-:Y:S01]  /*28d0*/  FMNMX.FTZ R52, R74, R53, !PT ;  /* 0x000000354a347209 */ /* 0x000fe20007810000 */
[----:B0-----:R-:W-:Y:S01]  /*28e0*/  FMUL.FTZ R63, R0, R26 ;  /* 0x0000001a003f7220 */ /* 0x001fe20000410000 */
[----:B------:R-:W-:Y:S01]  /*28f0*/  ISETP.GT.AND P2, PT, R76, 0x48, PT ;  /* 0x000000484c00780c */ /* 0x000fe20003f44270 */
[----:B------:R-:W0:Y:S01]  /*2900*/  MUFU.TANH R66, R66 ;  /* 0x0000004200427308 */ /* 0x000e220000002400 */
[----:B------:R-:W-:Y:S01]  /*2910*/  FSEL R72, R72, -INF , P3 ;  /* 0xff80000048487808 */ /* 0x000fe20001800000 */
[C---:B------:R-:W-:Y:S01]  /*2920*/  FMUL.FTZ R88, R0.reuse, R34 ;  /* 0x0000002200587220 */ /* 0x040fe20000410000 */
[----:B------:R-:W-:Y:S01]  /*2930*/  FMNMX.FTZ R53, R73, R52, !PT ;  /* 0x0000003449357209 */ /* 0x000fe20007810000 */
[----:B------:R-:W-:Y:S01]  /*2940*/  FMUL.FTZ R36, R0, R36 ;  /* 0x0000002400247220 */ /* 0x000fe20000410000 */
[----:B------:R-:W-:Y:S01]  /*2950*/  ISETP.GT.AND P3, PT, R76, 0x49, PT ;  /* 0x000000494c00780c */ /* 0x000fe20003f64270 */
[----:B------:R-:W-:Y:S01]  /*2960*/  FMUL.FTZ R37, R0, R37 ;  /* 0x0000002500257220 */ /* 0x000fe20000410000 */
[----:B------:R-:W-:Y:S01]  /*2970*/  FSEL R67, R103, -INF , P2 ;  /* 0xff80000067437808 */ /* 0x000fe20001000000 */
[----:B------:R-:W0:Y:S01]  /*2980*/  MUFU.TANH R70, R70 ;  /* 0x0000004600467308 */ /* 0x000e220000002400 */
[----:B------:R-:W-:-:S02]  /*2990*/  FMNMX.FTZ R54, R72, R53, !PT ;  /* 0x0000003548367209 */ /* 0x000fc40007810000 */
[----:B-1----:R-:W-:Y:S02]  /*29a0*/  FSEL R52, R75, -INF , P3 ;  /* 0xff8000004b347808 */ /* 0x002fe40001800000 */
[C---:B------:R-:W-:Y:S02]  /*29b0*/  ISETP.GT.AND P2, PT, R76.reuse, 0x50, PT ;  /* 0x000000504c00780c */ /* 0x040fe40003f44270 */
[----:B------:R-:W-:Y:S01]  /*29c0*/  FMNMX.FTZ R75, R67, R54, !PT ;  /* 0x00000036434b7209 */ /* 0x000fe20007810000 */
[----:B------:R-:W1:Y:S01]  /*29d0*/  MUFU.TANH R71, R71 ;  /* 0x0000004700477308 */ /* 0x000e620000002400 */
[----:B------:R-:W-:Y:S02]  /*29e0*/  ISETP.GT.AND P3, PT, R76, 0x51, PT ;  /* 0x000000514c00780c */ /* 0x000fe40003f64270 */
[----:B--2---:R-:W-:Y:S02]  /*29f0*/  FSEL R53, R78, -INF , P2 ;  /* 0xff8000004e357808 */ /* 0x004fe40001000000 */
[----:B------:R-:W-:Y:S01]  /*2a00*/  FMNMX.FTZ R54, R52, R75, !PT ;  /* 0x0000004b34367209 */ /* 0x000fe20007810000 */
[----:B------:R-:W-:Y:S01]  /*2a10*/  FMUL.FTZ R75, R0, R27 ;  /* 0x0000001b004b7220 */ /* 0x000fe20000410000 */
[----:B------:R-:W-:Y:S01]  /*2a20*/  ISETP.GT.AND P2, PT, R76, 0x58, PT ;  /* 0x000000584c00780c */ /* 0x000fe20003f44270 */
[----:B------:R-:W2:Y:S01]  /*2a30*/  MUFU.TANH R63, R63 ;  /* 0x0000003f003f7308 */ /* 0x000ea20000002400 */
[----:B---3--:R-:W-:-:S02]  /*2a40*/  FSEL R26, R109, -INF , P3 ;  /* 0xff8000006d1a7808 */ /* 0x008fc40001800000 */
[----:B------:R-:W-:Y:S02]  /*2a50*/  FMNMX.FTZ R89, R53, R54, !PT ;  /* 0x0000003635597209 */ /* 0x000fe40007810000 */
[----:B------:R-:W-:Y:S02]  /*2a60*/  ISETP.GT.AND P3, PT, R76, 0x59, PT ;  /* 0x000000594c00780c */ /* 0x000fe40003f64270 */
[----:B----4-:R-:W-:Y:S01]  /*2a70*/  FSEL R27, R108, -INF , P2 ;  /* 0xff8000006c1b7808 */ /* 0x010fe20001000000 */
[----:B------:R-:W3:Y:S01]  /*2a80*/  MUFU.TANH R75, R75 ;  /* 0x0000004b004b7308 */ /* 0x000ee20000002400 */
[----:B------:R-:W-:Y:S02]  /*2a90*/  FMNMX.FTZ R78, R26, R89, !PT ;  /* 0x000000591a4e7209 */ /* 0x000fe40007810000 */
[----:B-----5:R-:W-:Y:S02]  /*2aa0*/  FSEL R54, R87, -INF , P3 ;  /* 0xff80000057367808 */ /* 0x020fe40001800000 */
[----:B------:R-:W-:-:S02]  /*2ab0*/  ISETP.GT.AND P2, PT, R76, 0x60, PT ;  /* 0x000000604c00780c */ /* 0x000fc40003f44270 */
[----:B------:R-:W-:Y:S01]  /*2ac0*/  FMNMX.FTZ R87, R27, R78, !PT ;  /* 0x0000004e1b577209 */ /* 0x000fe20007810000 */
[----:B------:R-:W-:Y:S01]  /*2ad0*/  FMUL.FTZ R78, R0, R30 ;  /* 0x0000001e004e7220 */ /* 0x000fe20000410000 */
[----:B------:R-:W-:Y:S01]  /*2ae0*/  ISETP.GT.AND P3, PT, R76, 0x61, PT ;  /* 0x000000614c00780c */ /* 0x000fe20003f64270 */
[----:B------:R-:W-:Y:S01]  /*2af0*/  MUFU.TANH R88, R88 ;  /* 0x0000005800587308 */ /* 0x000fe20000002400 */
[----:B------:R-:W-:Y:S02]  /*2b00*/  FSEL R56, R56, -INF , P2 ;  /* 0xff80000038387808 */ /* 0x000fe40001000000 */
[----:B------:R-:W-:Y:S02]  /*2b10*/  FMNMX.FTZ R87, R54, R87, !PT ;  /* 0x0000005736577209 */ /* 0x000fe40007810000 */
[----:B------:R-:W-:Y:S02]  /*2b20*/  ISETP.GT.AND P2, PT, R76, 0x68, PT ;  /* 0x000000684c00780c */ /* 0x000fe40003f44270 */
[----:B------:R-:W-:Y:S01]  /*2b30*/  FSEL R30, R59, -INF , P3 ;  /* 0xff8000003b1e7808 */ /* 0x000fe20001800000 */
[----:B------:R-:W4:Y:S01]  /*2b40*/  MUFU.TANH R78, R78 ;  /* 0x0000004e004e7308 */ /* 0x000f220000002400 */
[----:B------:R-:W-:Y:S01]  /*2b50*/  FMNMX.FTZ R59, R56, R87, !PT ;  /* 0x00000057383b7209 */ /* 0x000fe20007810000 */
[----:B------:R-:W-:Y:S01]  /*2b60*/  FMUL.FTZ R87, R0, R31 ;  /* 0x0000001f00577220 */ /* 0x000fe20000410000 */
[----:B------:R-:W-:-:S02]  /*2b70*/  FSEL R31, R62, -INF , P2 ;  /* 0xff8000003e1f7808 */ /* 0x000fc40001000000 */
[----:B------:R-:W-:Y:S02]  /*2b80*/  ISETP.GT.AND P3, PT, R76, 0x69, PT ;  /* 0x000000694c00780c */ /* 0x000fe40003f64270 */
[----:B------:R-:W-:Y:S01]  /*2b90*/  FMNMX.FTZ R62, R30, R59, !PT ;  /* 0x0000003b1e3e7209 */ /* 0x000fe20007810000 */
[----:B------:R-:W5:Y:S01]  /*2ba0*/  MUFU.TANH R87, R87 ;  /* 0x0000005700577308 */ /* 0x000f620000002400 */
[----:B------:R-:W-:Y:S02]  /*2bb0*/  ISETP.GT.AND P2, PT, R76, 0x70, PT ;  /* 0x000000704c00780c */ /* 0x000fe40003f44270 */
[----:B------:R-:W-:Y:S02]  /*2bc0*/  FSEL R58, R58, -INF , P3 ;  /* 0xff8000003a3a7808 */ /* 0x000fe40001800000 */
[----:B------:R-:W-:Y:S02]  /*2bd0*/  FMNMX.FTZ R89, R31, R62, !PT ;  /* 0x0000003e1f597209 */ /* 0x000fe40007810000 */
[----:B------:R-:W-:Y:S01]  /*2be0*/  ISETP.GT.AND P3, PT, R76, 0x71, PT ;  /* 0x000000714c00780c */ /* 0x000fe20003f64270 */
[----:B------:R-:W-:Y:S01]  /*2bf0*/  MUFU.TANH R3, R3 ;  /* 0x0000000300037308 */ /* 0x000fe20000002400 */
[----:B0-----:R-:W-:-:S02]  /*2c00*/  FSEL R59, R66, -INF , P2 ;  /* 0xff800000423b7808 */ /* 0x001fc40001000000 */
[----:B------:R-:W-:Y:S02]  /*2c10*/  FMNMX.FTZ R62, R58, R89, !PT ;  /* 0x000000593a3e7209 */ /* 0x000fe40007810000 */
[----:B------:R-:W-:Y:S02]  /*2c20*/  ISETP.GT.AND P2, PT, R76, 0x78, PT ;  /* 0x000000784c00780c */ /* 0x000fe40003f44270 */
[----:B------:R-:W-:Y:S01]  /*2c30*/  FSEL R34, R57, -INF , P3 ;  /* 0xff80000039227808 */ /* 0x000fe20001800000 */
[----:B------:R-:W-:Y:S01]  /*2c40*/  FMUL.FTZ R57, R0, R35 ;  /* 0x0000002300397220 */ /* 0x000fe20000410000 */
[----:B------:R-:W-:Y:S01]  /*2c50*/  FMNMX.FTZ R89, R59, R62, !PT ;  /* 0x0000003e3b597209 */ /* 0x000fe20007810000 */
[----:B------:R-:W-:Y:S01]  /*2c60*/  MUFU.TANH R5, R5 ;  /* 0x0000000500057308 */ /* 0x000fe20000002400 */
[----:B------:R-:W-:Y:S02]  /*2c70*/  ISETP.GT.AND P3, PT, R76, 0x79, PT ;  /* 0x000000794c00780c */ /* 0x000fe40003f64270 */
[----:B------:R-:W-:Y:S01]  /*2c80*/  FSEL R62, R70, -INF , P2 ;  /* 0xff800000463e7808 */ /* 0x000fe20001000000 */
[----:B------:R-:W-:Y:S01]  /*2c90*/  FMUL.FTZ R70, R0, R38 ;  /* 0x0000002600467220 */ /* 0x000fe20000410000 */
[----:B------:R-:W-:-:S02]  /*2ca0*/  FMNMX.FTZ R89, R34, R89, !PT ;  /* 0x0000005922597209 */ /* 0x000fc40007810000 */
[----:B------:R-:W-:Y:S01]  /*2cb0*/  ISETP.GT.AND P2, PT, R76, 0x80, PT ;  /* 0x000000804c00780c */ /* 0x000fe20003f44270 */
[----:B------:R-:W0:Y:S01]  /*2cc0*/  MUFU.TANH R57, R57 ;  /* 0x0000003900397308 */ /* 0x000e220000002400 */
[----:B-1----:R-:W-:Y:S02]  /*2cd0*/  FSEL R35, R71, -INF , P3 ;  /* 0xff80000047237808 */ /* 0x002fe40001800000 */
[----:B------:R-:W-:Y:S01]  /*2ce0*/  FMNMX.FTZ R66, R62, R89, !PT ;  /* 0x000000593e427209 */ /* 0x000fe20007810000 */
[----:B------:R-:W-:Y:S01]  /*2cf0*/  FMUL.FTZ R89, R0, R39 ;  /* 0x0000002700597220 */ /* 0x000fe20000410000 */
[----:B------:R-:W-:Y:S02]  /*2d00*/  ISETP.GT.AND P3, PT, R76, 0x81, PT ;  /* 0x000000814c00780c */ /* 0x000fe40003f64270 */
[----:B--2---:R-:W-:Y:S01]  /*2d10*/  FSEL R63, R63, -INF , P2 ;  /* 0xff8000003f3f7808 */ /* 0x004fe20001000000 */
[----:B------:R1:W2:Y:S01]  /*2d20*/  MUFU.TANH R71, R70 ;  /* 0x0000004600477308 */ /* 0x0002a20000002400 */
[----:B------:R-:W-:-:S02]  /*2d30*/  FMNMX.FTZ R66, R35, R66, !PT ;  /* 0x0000004223427209 */ /* 0x000fc40007810000 */
[C---:B------:R-:W-:Y:S02]  /*2d40*/  ISETP.GT.AND P2, PT, R76.reuse, 0x88, PT ;  /* 0x000000884c00780c */ /* 0x040fe40003f44270 */
[----:B---3--:R-:W-:Y:S02]  /*2d50*/  FSEL R38, R75, -INF , P3 ;  /* 0xff8000004b267808 */ /* 0x008fe40001800000 */
[----:B------:R-:W-:Y:S01]  /*2d60*/  FMNMX.FTZ R75, R63, R66, !PT ;  /* 0x000000423f4b7209 */ /* 0x000fe20007810000 */
[----:B------:R-:W3:Y:S01]  /*2d70*/  MUFU.TANH R89, R89 ;  /* 0x0000005900597308 */ /* 0x000ee20000002400 */
[----:B------:R-:W-:Y:S02]  /*2d80*/  ISETP.GT.AND P3, PT, R76, 0x89, PT ;  /* 0x000000894c00780c */ /* 0x000fe40003f64270 */
[----:B----4-:R-:W-:Y:S02]  /*2d90*/  FSEL R39, R78, -INF , P2 ;  /* 0xff8000004e277808 */ /* 0x010fe40001000000 */
[----:B------:R-:W-:Y:S01]  /*2da0*/  FMNMX.FTZ R78, R38, R75, !PT ;  /* 0x0000004b264e7209 */ /* 0x000fe20007810000 */
[----:B------:R-:W-:Y:S01]  /*2db0*/  FMUL.FTZ R75, R0, R60 ;  /* 0x0000003c004b7220 */ /* 0x000fe20000410000 */
[----:B-----5:R-:W-:Y:S01]  /*2dc0*/  FSEL R66, R87, -INF , P3 ;  /* 0xff80000057427808 */ /* 0x020fe20001800000 */
[----:B------:R-:W4:Y:S01]  /*2dd0*/  MUFU.TANH R6, R6 ;  /* 0x0000000600067308 */ /* 0x000f220000002400 */
[----:B------:R-:W-:-:S02]  /*2de0*/  ISETP.GT.AND P2, PT, R76, 0x90, PT ;  /* 0x000000904c00780c */ /* 0x000fc40003f44270 */
[----:B------:R-:W-:Y:S02]  /*2df0*/  FMNMX.FTZ R87, R39, R78, !PT ;  /* 0x0000004e27577209 */ /* 0x000fe40007810000 */
[----:B------:R-:W-:Y:S02]  /*2e00*/  ISETP.GT.AND P3, PT, R76, 0x91, PT ;  /* 0x000000914c00780c */ /* 0x000fe40003f64270 */
[----:B-1----:R-:W-:Y:S01]  /*2e10*/  FSEL R70, R88, -INF , P2 ;  /* 0xff80000058467808 */ /* 0x002fe20001000000 */
[----:B------:R-:W1:Y:S01]  /*2e20*/  MUFU.TANH R7, R7 ;  /* 0x0000000700077308 */ /* 0x000e620000002400 */
[----:B------:R-:W-:Y:S02]  /*2e30*/  FMNMX.FTZ R87, R66, R87, !PT ;  /* 0x0000005742577209 */ /* 0x000fe40007810000 */
[----:B------:R-:W-:Y:S02]  /*2e40*/  ISETP.GT.AND P2, PT, R76, 0x98, PT ;  /* 0x000000984c00780c */ /* 0x000fe40003f44270 */
[----:B0-----:R-:W-:-:S02]  /*2e50*/  FSEL R60, R57, -INF , P3 ;  /* 0xff800000393c7808 */ /* 0x001fc40001800000 */
[----:B------:R-:W-:Y:S01]  /*2e60*/  FMNMX.FTZ R87, R70, R87, !PT ;  /* 0x0000005746577209 */ /* 0x000fe20007810000 */
[----:B------:R-:W0:Y:S01]  /*2e70*/  MUFU.TANH R8, R8 ;  /* 0x0000000800087308 */ /* 0x000e220000002400 */
[----:B------:R-:W-:Y:S01]  /*2e80*/  ISETP.GT.AND P3, PT, R76, 0x99, PT ;  /* 0x000000994c00780c */ /* 0x000fe20003f64270 */
[----:B------:R-:W-:Y:S01]  /*2e90*/  FMUL.FTZ R76, R0, R61 ;  /* 0x0000003d004c7220 */ /* 0x000fe20000410000 */
[----:B--2---:R-:W-:Y:S02]  /*2ea0*/  FSEL R61, R71, -INF , P2 ;  /* 0xff800000473d7808 */ /* 0x004fe40001000000 */
[----:B------:R-:W-:Y:S02]  /*2eb0*/  FMNMX.FTZ R78, R60, R87, !PT ;  /* 0x000000573c4e7209 */ /* 0x000fe40007810000 */
[----:B---3--:R-:W-:Y:S01]  /*2ec0*/  FSEL R71, R89, -INF , P3 ;  /* 0xff80000059477808 */ /* 0x008fe20001800000 */
[----:B------:R-:W2:Y:S01]  /*2ed0*/  MUFU.TANH R9, R9 ;  /* 0x0000000900097308 */ /* 0x000ea20000002400 */
[----:B------:R-:W-:Y:S01]  /*2ee0*/  FMNMX.FTZ R88, R61, R78, !PT ;  /* 0x0000004e3d587209 */ /* 0x000fe20007810000 */
[C---:B------:R-:W-:Y:S01]  /*2ef0*/  FMUL.FTZ R78, R0.reuse, R64 ;  /* 0x00000040004e7220 */ /* 0x040fe20000410000 */
[C---:B------:R-:W-:Y:S01]  /*2f00*/  FMUL.FTZ R64, R0.reuse, R65 ;  /* 0x0000004100407220 */ /* 0x040fe20000410000 */
[C---:B------:R-:W-:Y:S01]  /*2f10*/  FMUL.FTZ R65, R0.reuse, R68 ;  /* 0x0000004400417220 */ /* 0x040fe20000410000 */
[----:B------:R-:W-:Y:S01]  /*2f20*/  FMNMX.FTZ R88, R71, R88, !PT ;  /* 0x0000005847587209 */ /* 0x000fe20007810000 */
[C---:B------:R-:W-:Y:S01]  /*2f30*/  FMUL.FTZ R68, R0.reuse, R69 ;  /* 0x0000004500447220 */ /* 0x040fe20000410000 */
[C---:B------:R-:W-:Y:S01]  /*2f40*/  FMUL.FTZ R69, R0.reuse, R24 ;  /* 0x0000001800457220 */ /* 0x040fe20000410000 */
[C---:B------:R-:W-:Y:S01]  /*2f50*/  FMUL.FTZ R24, R0.reuse, R25 ;  /* 0x0000001900187220 */ /* 0x040fe20000410000 */
[C---:B------:R-:W-:Y:S01]  /*2f60*/  FMUL.FTZ R25, R0.reuse, R28 ;  /* 0x0000001c00197220 */ /* 0x040fe20000410000 */
[----:B------:R-:W3:Y:S01]  /*2f70*/  SHFL.BFLY PT, R57, R88, 0x2, 0x1f ;  /* 0x0c401f0058397f89 */ /* 0x000ee200000e0000 */
[C---:B------:R-:W-:Y:S01]  /*2f80*/  FMUL.FTZ R28, R0.reuse, R29 ;  /* 0x0000001d001c7220 */ /* 0x040fe20000410000 */
[C---:B------:R-:W-:Y:S01]  /*2f90*/  FMUL.FTZ R29, R0.reuse, R32 ;  /* 0x00000020001d7220 */ /* 0x040fe20000410000 */
[----:B------:R-:W-:Y:S01]  /*2fa0*/  FMUL.FTZ R32, R0, R33 ;  /* 0x0000002100207220 */ /* 0x000fe20000410000 */
[----:B------:R-:W5:Y:S08]  /*2fb0*/  MUFU.TANH R10, R10 ;  /* 0x0000000a000a7308 */ /* 0x000f700000002400 */
[----:B------:R-:W5:Y:S08]  /*2fc0*/  MUFU.TANH R11, R11 ;  /* 0x0000000b000b7308 */ /* 0x000f700000002400 */
[----:B------:R-:W5:Y:S01]  /*2fd0*/  MUFU.TANH R12, R12 ;  /* 0x0000000c000c7308 */ /* 0x000f620000002400 */
[----:B---3--:R-:W-:-:S07]  /*2fe0*/  FMNMX.FTZ R87, R88, R57, !PT ;  /* 0x0000003958577209 */ /* 0x008fce0007810000 */
[----:B------:R-:W3:Y:S01]  /*2ff0*/  MUFU.TANH R13, R13 ;  /* 0x0000000d000d7308 */ /* 0x000ee20000002400 */
[----:B------:R-:W4:Y:S07]  /*3000*/  SHFL.BFLY PT, R88, R87, 0x1, 0x1f ;  /* 0x0c201f0057587f89 */ /* 0x000f2e00000e0000 */
[----:B------:R-:W3:Y:S08]  /*3010*/  MUFU.TANH R14, R14 ;  /* 0x0000000e000e7308 */ /* 0x000ef00000002400 */
[----:B------:R-:W3:Y:S08]  /*3020*/  MUFU.TANH R15, R15 ;  /* 0x0000000f000f7308 */ /* 0x000ef00000002400 */
[----:B------:R-:W3:Y:S01]  /*3030*/  MUFU.TANH R20, R20 ;  /* 0x0000001400147308 */ /* 0x000ee20000002400 */
[----:B----4-:R-:W-:Y:S01]  /*3040*/  FMNMX.FTZ R57, R87, R88, !PT ;  /* 0x0000005857397209 */ /* 0x010fe20007810000 */
[----:B------:R-:W-:-:S03]  /*3050*/  IMAD.U32 R88, RZ, RZ, UR20 ;  /* 0x00000014ff587e24 */ /* 0x000fc6000f8e00ff */
[C---:B------:R-:W-:Y:S01]  /*3060*/  FSETP.NEU.FTZ.AND P2, PT, R57.reuse, -INF , PT ;  /* 0xff8000003900780b */ /* 0x040fe20003f5d000 */
[----:B------:R-:W-:-:S02]  /*3070*/  FFMA.FTZ R33, R57, R88, -8 ;  /* 0xc100000039217423 */ /* 0x000fc40000010058 */
[----:B------:R-:W4:Y:S03]  /*3080*/  MUFU.TANH R21, R21 ;  /* 0x0000001500157308 */ /* 0x000f260000002400 */
[----:B------:R-:W-:-:S05]  /*3090*/  FSEL R33, R33, RZ, P2 ;  /* 0x000000ff21217208 */ /* 0x000fca0001000000 */
[--C-:B------:R-:W-:Y:S01]  /*30a0*/  FFMA.FTZ R89, R96, UR20, -R33.reuse ;  /* 0x0000001460597c23 */ /* 0x100fe20008010821 */
[----:B------:R-:W-:Y:S01]  /*30b0*/  VIADDMNMX R96, R80, R83, R84, PT ;  /* 0x0000005350607246 */ /* 0x000fe20003800154 */
[--C-:B------:R-:W-:Y:S01]  /*30c0*/  FFMA.FTZ R88, R92, UR20, -R33.reuse ;  /* 0x000000145c587c23 */ /* 0x100fe20008010821 */
[----:B------:R-:W-:-:S01]  /*30d0*/  FFMA.FTZ R92, R98, UR20, -R33 ;  /* 0x00000014625c7c23 */ /* 0x000fc20008010821 */
[--C-:B------:R-:W-:Y:S01]  /*30e0*/  FFMA.FTZ R95, R94, UR20, -R33.reuse ;  /* 0x000000145e5f7c23 */ /* 0x100fe20008010821 */
[----:B------:R-:W-:Y:S01]  /*30f0*/  ISETP.GT.AND P2, PT, R96, RZ, PT ;  /* 0x000000ff6000720c */ /* 0x000fe20003f44270 */
[--C-:B------:R-:W-:Y:S01]  /*3100*/  FFMA.FTZ R97, R86, UR20, -R33.reuse ;  /* 0x0000001456617c23 */ /* 0x100fe20008010821 */
        /* <DEDUP_REMOVED lines=16> */
[----:B-1----:R-:W-:Y:S01]  /*3210*/  FSEL R7, R7, -INF , P2 ;  /* 0xff80000007077808 */ /* 0x002fe20001000000 */
[----:B------:R-:W1:Y:S01]  /*3220*/  MUFU.TANH R42, R42 ;  /* 0x0000002a002a7308 */ /* 0x000e620000002400 */
[----:B------:R-:W-:Y:S01]  /*3230*/  FMNMX.FTZ R98, R6, R83, !PT ;  /* 0x0000005306627209 */ /* 0x000fe20007810000 */
[--C-:B------:R-:W-:Y:S01]  /*3240*/  FFMA.FTZ R67, R67, UR20, -R33.reuse ;  /* 0x0000001443437c23 */ /* 0x100fe20008010821 */
[----:B------:R-:W-:Y:S01]  /*3250*/  ISETP.GT.AND P2, PT, R96, 0x11, PT ;  /* 0x000000116000780c */ /* 0x000fe20003f44270 */
[--C-:B------:R-:W-:Y:S01]  /*3260*/  FFMA.FTZ R52, R52, UR20, -R33.reuse ;  /* 0x0000001434347c23 */ /* 0x100fe20008010821 */
[----:B0-----:R-:W-:Y:S01]  /*3270*/  FSEL R8, R8, -INF , P3 ;  /* 0xff80000008087808 */ /* 0x001fe20001800000 */
[--C-:B------:R-:W-:Y:S01]  /*3280*/  FFMA.FTZ R53, R53, UR20, -R33.reuse ;  /* 0x0000001435357c23 */ /* 0x100fe20008010821 */
[----:B------:R-:W-:Y:S01]  /*3290*/  FMNMX.FTZ R83, R7, R98, !PT ;  /* 0x0000006207537209 */ /* 0x000fe20007810000 */
[--C-:B------:R-:W-:Y:S01]  /*32a0*/  FFMA.FTZ R98, R85, UR20, -R33.reuse ;  /* 0x0000001455627c23 */ /* 0x100fe20008010821 */
[----:B------:R-:W-:Y:S01]  /*32b0*/  ISETP.GT.AND P3, PT, R96, 0x18, PT ;  /* 0x000000186000780c */ /* 0x000fe20003f64270 */
[----:B------:R-:W0:Y:S01]  /*32c0*/  MUFU.TANH R43, R43 ;  /* 0x0000002b002b7308 */ /* 0x000e220000002400 */
[----:B--2---:R-:W-:Y:S01]  /*32d0*/  FSEL R9, R9, -INF , P2 ;  /* 0xff80000009097808 */ /* 0x004fe20001000000 */
[--C-:B------:R-:W-:Y:S01]  /*32e0*/  FFMA.FTZ R26, R26, UR20, -R33.reuse ;  /* 0x000000141a1a7c23 */ /* 0x100fe20008010821 */
[----:B------:R-:W-:Y:S01]  /*32f0*/  FMNMX.FTZ R94, R8, R83, !PT ;  /* 0x00000053085e7209 */ /* 0x000fe20007810000 */
[--C-:B------:R-:W-:Y:S01]  /*3300*/  FFMA.FTZ R30, R30, UR20, -R33.reuse ;  /* 0x000000141e1e7c23 */ /* 0x100fe20008010821 */
[----:B------:R-:W-:Y:S01]  /*3310*/  ISETP.GT.AND P2, PT, R96, 0x19, PT ;  /* 0x000000196000780c */ /* 0x000fe20003f44270 */
[--C-:B------:R-:W-:Y:S01]  /*3320*/  FFMA.FTZ R34, R34, UR20, -R33.reuse ;  /* 0x0000001422227c23 */ /* 0x100fe20008010821 */
[----:B-----5:R-:W-:Y:S01]  /*3330*/  FSEL R10, R10, -INF , P3 ;  /* 0xff8000000a0a7808 */ /* 0x020fe20001800000 */
        /* <DEDUP_REMOVED lines=8> */
[----:B------:R-:W5:Y:S01]  /*33c0*/  MUFU.TANH R44, R44 ;  /* 0x0000002c002c7308 */ /* 0x000f620000002400 */
[----:B------:R-:W-:Y:S01]  /*33d0*/  ISETP.GT.AND P2, PT, R96, 0x21, PT ;  /* 0x000000216000780c */ /* 0x000fe20003f44270 */
[----:B------:R-:W-:Y:S01]  /*33e0*/  FFMA.FTZ R61, R61, UR20, -R33 ;  /* 0x000000143d3d7c23 */ /* 0x000fe20008010821 */
[----:B------:R-:W-:-:S02]  /*33f0*/  FSEL R86, R12, -INF , P3 ;  /* 0xff8000000c567808 */ /* 0x000fc40001800000 */
[----:B------:R-:W-:Y:S02]  /*3400*/  FMNMX.FTZ R93, R11, R94, !PT ;  /* 0x0000005e0b5d7209 */ /* 0x000fe40007810000 */
[----:B------:R-:W-:Y:S01]  /*3410*/  ISETP.GT.AND P3, PT, R96, 0x28, PT ;  /* 0x000000286000780c */ /* 0x000fe20003f64270 */
[----:B------:R-:W5:Y:S01]  /*3420*/  MUFU.TANH R45, R45 ;  /* 0x0000002d002d7308 */ /* 0x000f620000002400 */
[----:B---3--:R-:W-:Y:S02]  /*3430*/  FSEL R13, R13, -INF , P2 ;  /* 0xff8000000d0d7808 */ /* 0x008fe40001000000 */
[----:B------:R-:W-:Y:S01]  /*3440*/  FMNMX.FTZ R94, R86, R93, !PT ;  /* 0x0000005d565e7209 */ /* 0x000fe20007810000 */
[----:B------:R-:W-:-:S01]  /*3450*/  FFMA.FTZ R93, R82, UR20, -R33 ;  /* 0x00000014525d7c23 */ /* 0x000fc20008010821 */
        /* <DEDUP_REMOVED lines=9> */
[----:B------:R-:W-:Y:S02]  /*34f0*/  FSEL R20, R20, -INF , P3 ;  /* 0xff80000014147808 */ /* 0x000fe40001800000 */
[----:B--2---:R-:W-:Y:S01]  /*3500*/  FMNMX.FTZ R95, R15, R94, !PT ;  /* 0x0000005e0f5f7209 */ /* 0x004fe20007810000 */
[----:B------:R-:W-:Y:S01]  /*3510*/  FFMA.FTZ R94, R79, UR20, -R33 ;  /* 0x000000144f5e7c23 */ /* 0x000fe20008010821 */
[----:B------:R-:W-:Y:S01]  /*3520*/  ISETP.GT.AND P3, PT, R96, 0x38, PT ;  /* 0x000000386000780c */ /* 0x000fe20003f64270 */
[----:B------:R2:W-:Y:S01]  /*3530*/  MUFU.EX2 R14, R98 ;  /* 0x00000062000e7308 */ /* 0x0005e20000000800 */
[----:B----4-:R-:W-:-:S02]  /*3540*/  FSEL R21, R21, -INF , P2 ;  /* 0xff80000015157808 */ /* 0x010fc40001000000 */
[----:B------:R-:W-:Y:S02]  /*3550*/  FMNMX.FTZ R82, R20, R95, !PT ;  /* 0x0000005f14527209 */ /* 0x000fe40007810000 */
[----:B------:R-:W-:Y:S02]  /*3560*/  ISETP.GT.AND P2, PT, R96, 0x39, PT ;  /* 0x000000396000780c */ /* 0x000fe40003f44270 */
[----:B------:R-:W-:Y:S01]  /*3570*/  FSEL R40, R40, -INF , P3 ;  /* 0xff80000028287808 */ /* 0x000fe20001800000 */
[----:B------:R-:W4:Y:S01]  /*3580*/  MUFU.TANH R48, R48 ;  /* 0x0000003000307308 */ /* 0x000f220000002400 */
[----:B------:R-:W-:Y:S01]  /*3590*/  FMNMX.FTZ R95, R21, R82, !PT ;  /* 0x00000052155f7209 */ /* 0x000fe20007810000 */
[----:B--2---:R-:W-:Y:S01]  /*35a0*/  FFMA.FTZ R98, R77, UR20, -R33 ;  /* 0x000000144d627c23 */ /* 0x004fe20008010821 */
[----:B------:R-:W-:Y:S02]  /*35b0*/  ISETP.GT.AND P3, PT, R96, 0x40, PT ;  /* 0x000000406000780c */ /* 0x000fe40003f64270 */
[----:B------:R-:W-:-:S02]  /*35c0*/  FSEL R41, R41, -INF , P2 ;  /* 0xff80000029297808 */ /* 0x000fc40001000000 */
[----:B------:R-:W-:Y:S01]  /*35d0*/  FMNMX.FTZ R82, R40, R95, !PT ;  /* 0x0000005f28527209 */ /* 0x000fe20007810000 */
[----:B------:R-:W2:Y:S01]  /*35e0*/  MUFU.TANH R49, R49 ;  /* 0x0000003100317308 */ /* 0x000ea20000002400 */
[----:B------:R-:W-:Y:S01]  /*35f0*/  ISETP.GT.AND P2, PT, R96, 0x41, PT ;  /* 0x000000416000780c */ /* 0x000fe20003f44270 */
[----:B------:R-:W-:Y:S01]  /*3600*/  FFMA.FTZ R95, R74, UR20, -R33 ;  /* 0x000000144a5f7c23 */ /* 0x000fe20008010821 */
[----:B-1----:R-:W-:Y:S02]  /*3610*/  FSEL R79, R42, -INF , P3 ;  /* 0xff8000002a4f7808 */ /* 0x002fe40001800000 */
[----:B------:R-:W-:Y:S02]  /*3620*/  FMNMX.FTZ R82, R41, R82, !PT ;  /* 0x0000005229527209 */ /* 0x000fe40007810000 */
[----:B------:R-:W-:Y:S01]  /*3630*/  ISETP.GT.AND P3, PT, R96, 0x48, PT ;  /* 0x000000486000780c */ /* 0x000fe20003f64270 */
[----:B------:R-:W1:Y:S01]  /*3640*/  MUFU.TANH R50, R50 ;  /* 0x0000003200327308 */ /* 0x000e620000002400 */
[----:B0-----:R-:W-:-:S02]  /*3650*/  FSEL R43, R43, -INF , P2 ;  /* 0xff8000002b2b7808 */ /* 0x001fc40001000000 */
[----:B------:R-:W-:Y:S02]  /*3660*/  FMNMX.FTZ R82, R79, R82, !PT ;  /* 0x000000524f527209 */ /* 0x000fe40007810000 */
[----:B------:R-:W-:Y:S02]  /*3670*/  ISETP.GT.AND P2, PT, R96, 0x49, PT ;  /* 0x000000496000780c */ /* 0x000fe40003f44270 */
[----:B-----5:R-:W-:Y:S01]  /*3680*/  FSEL R77, R44, -INF , P3 ;  /* 0xff8000002c4d7808 */ /* 0x020fe20001800000 */
[----:B------:R0:W-:Y:S01]  /*3690*/  MUFU.EX2 R12, R97 ;  /* 0x00000061000c7308 */ /* 0x0001e20000000800 */
[----:B------:R-:W-:Y:S02]  /*36a0*/  FMNMX.FTZ R82, R43, R82, !PT ;  /* 0x000000522b527209 */ /* 0x000fe40007810000 */
[----:B------:R-:W-:Y:S02]  /*36b0*/  ISETP.GT.AND P3, PT, R96, 0x50, PT ;  /* 0x000000506000780c */ /* 0x000fe40003f64270 */
[----:B------:R-:W-:-:S02]  /*36c0*/  FSEL R45, R45, -INF , P2 ;  /* 0xff8000002d2d7808 */ /* 0x000fc40001000000 */
[----:B------:R-:W-:Y:S01]  /*36d0*/  FMNMX.FTZ R82, R77, R82, !PT ;  /* 0x000000524d527209 */ /* 0x000fe20007810000 */
[----:B------:R-:W5:Y:S01]  /*36e0*/  MUFU.TANH R51, R51 ;  /* 0x0000003300337308 */ /* 0x000f620000002400 */
[----:B------:R-:W-:Y:S02]  /*36f0*/  ISETP.GT.AND P2, PT, R96, 0x51, PT ;  /* 0x000000516000780c */ /* 0x000fe40003f44270 */
[----:B---3--:R-:W-:Y:S02]  /*3700*/  FSEL R46, R46, -INF , P3 ;  /* 0xff8000002e2e7808 */ /* 0x008fe40001800000 */
[----:B0-----:R-:W-:Y:S01]  /*3710*/  FMNMX.FTZ R97, R45, R82, !PT ;  /* 0x000000522d617209 */ /* 0x001fe20007810000 */
[----:B------:R-:W-:Y:S01]  /*3720*/  FFMA.FTZ R82, R73, UR20, -R33 ;  /* 0x0000001449527c23 */ /* 0x000fe20008010821 */
[----:B------:R-:W-:Y:S01]  /*3730*/  ISETP.GT.AND P3, PT, R96, 0x58, PT ;  /* 0x000000586000780c */ /* 0x000fe20003f64270 */
[----:B------:R-:W0:Y:S01]  /*3740*/  MUFU.TANH R75, R75 ;  /* 0x0000004b004b7308 */ /* 0x000e220000002400 */
[----:B------:R-:W-:-:S02]  /*3750*/  FSEL R47, R47, -INF , P2 ;  /* 0xff8000002f2f7808 */ /* 0x000fc40001000000 */
[----:B------:R-:W-:Y:S01]  /*3760*/  FMNMX.FTZ R74, R46, R97, !PT ;  /* 0x000000612e4a7209 */ /* 0x000fe20007810000 */
[----:B------:R-:W-:-:S01]  /*3770*/  FFMA.FTZ R97, R72, UR20, -R33 ;  /* 0x0000001448617c23 */ /* 0x000fc20008010821 */
[----:B------:R-:W-:Y:S02]  /*3780*/  ISETP.GT.AND P2, PT, R96, 0x59, PT ;  /* 0x000000596000780c */ /* 0x000fe40003f44270 */
[----:B----4-:R-:W-:Y:S01]  /*3790*/  FSEL R73, R48, -INF , P3 ;  /* 0xff80000030497808 */ /* 0x010fe20001800000 */
[----:B------:R-:W3:Y:S01]  /*37a0*/  MUFU.TANH R76, R76 ;  /* 0x0000004c004c7308 */ /* 0x000ee20000002400 */
[----:B------:R-:W-:Y:S02]  /*37b0*/  FMNMX.FTZ R74, R47, R74, !PT ;  /* 0x0000004a2f4a7209 */ /* 0x000fe40007810000 */
[----:B------:R-:W-:Y:S02]  /*37c0*/  ISETP.GT.AND P3, PT, R96, 0x60, PT ;  /* 0x000000606000780c */ /* 0x000fe40003f64270 */
[----:B--2---:R-:W-:-:S02]  /*37d0*/  FSEL R49, R49, -INF , P2 ;  /* 0xff80000031317808 */ /* 0x004fc40001000000 */
[----:B------:R-:W-:Y:S01]  /*37e0*/  FMNMX.FTZ R74, R73, R74, !PT ;  /* 0x0000004a494a7209 */ /* 0x000fe20007810000 */
[----:B------:R-:W2:Y:S01]  /*37f0*/  MUFU.TANH R78, R78 ;  /* 0x0000004e004e7308 */ /* 0x000ea20000002400 */
[----:B------:R-:W-:Y:S02]  /*3800*/  ISETP.GT.AND P2, PT, R96, 0x61, PT ;  /* 0x000000616000780c */ /* 0x000fe40003f44270 */
[----:B-1----:R-:W-:Y:S02]  /*3810*/  FSEL R50, R50, -INF , P3 ;  /* 0xff80000032327808 */ /* 0x002fe40001800000 */
[----:B------:R-:W-:Y:S02]  /*3820*/  FMNMX.FTZ R99, R49, R74, !PT ;  /* 0x0000004a31637209 */ /* 0x000fe40007810000 */
[----:B------:R-:W-:Y:S01]  /*3830*/  ISETP.GT.AND P3, PT, R96, 0x68, PT ;  /* 0x000000686000780c */ /* 0x000fe20003f64270 */
[----:B------:R-:W1:Y:S01]  /*3840*/  MUFU.TANH R64, R64 ;  /* 0x0000004000407308 */ /* 0x000e620000002400 */
[----:B-----5:R-:W-:-:S02]  /*3850*/  FSEL R51, R51, -INF , P2 ;  /* 0xff80000033337808 */ /* 0x020fc40001000000 */
[----:B------:R-:W-:Y:S02]  /*3860*/  FMNMX.FTZ R72, R50, R99, !PT ;  /* 0x0000006332487209 */ /* 0x000fe40007810000 */
[C---:B------:R-:W-:Y:S02]  /*3870*/  ISETP.GT.AND P2, PT, R96.reuse, 0x69, PT ;  /* 0x000000696000780c */ /* 0x040fe40003f44270 */
[----:B0-----:R-:W-:Y:S01]  /*3880*/  FSEL R75, R75, -INF , P3 ;  /* 0xff8000004b4b7808 */ /* 0x001fe20001800000 */
[----:B------:R-:W0:Y:S01]  /*3890*/  MUFU.TANH R65, R65 ;  /* 0x0000004100417308 */ /* 0x000e220000002400 */
[----:B------:R-:W-:Y:S02]  /*38a0*/  FMNMX.FTZ R72, R51, R72, !PT ;  /* 0x0000004833487209 */ /* 0x000fe40007810000 */
[----:B------:R-:W-:Y:S02]  /*38b0*/  ISETP.GT.AND P3, PT, R96, 0x70, PT ;  /* 0x000000706000780c */ /* 0x000fe40003f64270 */
[----:B---3--:R-:W-:-:S02]  /*38c0*/  FSEL R76, R76, -INF , P2 ;  /* 0xff8000004c4c7808 */ /* 0x008fc40001000000 */
[----:B------:R-:W-:Y:S01]  /*38d0*/  FMNMX.FTZ R99, R75, R72, !PT ;  /* 0x000000484b637209 */ /* 0x000fe20007810000 */
[----:B------:R-:W3:Y:S01]  /*38e0*/  MUFU.TANH R68, R68 ;  /* 0x0000004400447308 */ /* 0x000ee20000002400 */
[----:B------:R-:W-:Y:S02]  /*38f0*/  ISETP.GT.AND P2, PT, R96, 0x71, PT ;  /* 0x000000716000780c */ /* 0x000fe40003f44270 */
[----:B--2---:R-:W-:Y:S02]  /*3900*/  FSEL R78, R78, -INF , P3 ;  /* 0xff8000004e4e7808 */ /* 0x004fe40001800000 */
[----:B------:R-:W-:Y:S02]  /*3910*/  FMNMX.FTZ R99, R76, R99, !PT ;  /* 0x000000634c637209 */ /* 0x000fe40007810000 */
[----:B------:R-:W-:Y:S01]  /*3920*/  ISETP.GT.AND P3, PT, R96, 0x78, PT ;  /* 0x000000786000780c */ /* 0x000fe20003f64270 */
[----:B------:R-:W2:Y:S01]  /*3930*/  MUFU.TANH R69, R69 ;  /* 0x0000004500457308 */ /* 0x000ea20000002400 */
[----:B-1----:R-:W-:-:S02]  /*3940*/  FSEL R64, R64, -INF , P2 ;  /* 0xff80000040407808 */ /* 0x002fc40001000000 */
[----:B------:R-:W-:Y:S02]  /*3950*/  FMNMX.FTZ R99, R78, R99, !PT ;  /* 0x000000634e637209 */ /* 0x000fe40007810000 */
[----:B------:R-:W-:Y:S02]  /*3960*/  ISETP.GT.AND P2, PT, R96, 0x79, PT ;  /* 0x000000796000780c */ /* 0x000fe40003f44270 */
[----:B0-----:R-:W-:Y:S01]  /*3970*/  FSEL R65, R65, -INF , P3 ;  /* 0xff80000041417808 */ /* 0x001fe20001800000 */
[----:B------:R-:W0:Y:S01]  /*3980*/  MUFU.TANH R24, R24 ;  /* 0x0000001800187308 */ /* 0x000e220000002400 */
[----:B------:R-:W-:Y:S02]  /*3990*/  FMNMX.FTZ R72, R64, R99, !PT ;  /* 0x0000006340487209 */ /* 0x000fe40007810000 */
[----:B------:R-:W-:Y:S02]  /*39a0*/  ISETP.GT.AND P3, PT, R96, 0x80, PT ;  /* 0x000000806000780c */ /* 0x000fe40003f64270 */
[----:B---3--:R-:W-:-:S02]  /*39b0*/  FSEL R68, R68, -INF , P2 ;  /* 0xff80000044447808 */ /* 0x008fc40001000000 */
[----:B------:R-:W-:Y:S01]  /*39c0*/  FMNMX.FTZ R99, R65, R72, !PT ;  /* 0x0000004841637209 */ /* 0x000fe20007810000 */
[----:B------:R-:W1:Y:S01]  /*39d0*/  MUFU.TANH R25, R25 ;  /* 0x0000001900197308 */ /* 0x000e620000002400 */
[----:B------:R-:W-:Y:S02]  /*39e0*/  ISETP.GT.AND P2, PT, R96, 0x81, PT ;  /* 0x000000816000780c */ /* 0x000fe40003f44270 */
[----:B--2---:R-:W-:Y:S02]  /*39f0*/  FSEL R69, R69, -INF , P3 ;  /* 0xff80000045457808 */ /* 0x004fe40001800000 */
[----:B------:R-:W-:Y:S02]  /*3a00*/  FMNMX.FTZ R74, R68, R99, !PT ;  /* 0x00000063444a7209 */ /* 0x000fe40007810000 */
[----:B------:R-:W-:Y:S01]  /*3a10*/  ISETP.GT.AND P3, PT, R96, 0x88, PT ;  /* 0x000000886000780c */ /* 0x000fe20003f64270 */
[----:B------:R-:W2:Y:S01]  /*3a20*/  MUFU.TANH R28, R28 ;  /* 0x0000001c001c7308 */ /* 0x000ea20000002400 */
[----:B0-----:R-:W-:Y:S01]  /*3a30*/  FSEL R72, R24, -INF , P2 ;  /* 0xff80000018487808 */ /* 0x001fe20001000000 */
[----:B------:R-:W-:Y:S01]  /*3a40*/  FFMA.FTZ R24, R27, UR20, -R33 ;  /* 0x000000141b187c23 */ /* 0x000fe20008010821 */
[----:B------:R-:W-:-:S02]  /*3a50*/  FMNMX.FTZ R27, R69, R74, !PT ;  /* 0x0000004a451b7209 */ /* 0x000fc40007810000 */
[----:B------:R-:W-:Y:S02]  /*3a60*/  ISETP.GT.AND P2, PT, R96, 0x89, PT ;  /* 0x000000896000780c */ /* 0x000fe40003f44270 */
[----:B------:R-:W-:Y:S01]  /*3a70*/  FMNMX.FTZ R27, R72, R27, !PT ;  /* 0x0000001b481b7209 */ /* 0x000fe20007810000 */
[----:B------:R-:W0:Y:S01]  /*3a80*/  MUFU.TANH R29, R29 ;  /* 0x0000001d001d7308 */ /* 0x000e220000002400 */
[----:B-1----:R-:W-:Y:S01]  /*3a90*/  FSEL R74, R25, -INF , P3 ;  /* 0xff800000194a7808 */ /* 0x002fe20001800000 */
[----:B------:R-:W-:Y:S01]  /*3aa0*/  FFMA.FTZ R25, R54, UR20, -R33 ;  /* 0x0000001436197c23 */ /* 0x000fe20008010821 */
        /* <DEDUP_REMOVED lines=11> */
[----:B------:R2:W-:Y:S01]  /*3b60*/  MUFU.EX2 R48, R82 ;  /* 0x0000005200307308 */ /* 0x0005e20000000800 */
[----:B-1----:R-:W-:-:S07]  /*3b70*/  FSEL R36, R36, -INF , P3 ;  /* 0xff80000024247808 */ /* 0x002fce0001800000 */
[----:B------:R0:W-:Y:S01]  /*3b80*/  MUFU.EX2 R42, R94 ;  /* 0x0000005e002a7308 */ /* 0x0001e20000000800 */
[----:B--2---:R-:W-:Y:S01]  /*3b90*/  FSEL R82, R32, -INF , P2 ;  /* 0xff80000020527808 */ /* 0x004fe20001000000 */
[--C-:B------:R-:W-:Y:S01]  /*3ba0*/  FFMA.FTZ R32, R56, UR20, -R33.reuse ;  /* 0x0000001438207c23 */ /* 0x100fe20008010821 */
[----:B------:R-:W-:Y:S01]  /*3bb0*/  ISETP.GT.AND P2, PT, R96, 0x99, PT ;  /* 0x000000996000780c */ /* 0x000fe20003f44270 */
[--C-:B------:R-:W-:Y:S01]  /*3bc0*/  FFMA.FTZ R96, R58, UR20, -R33.reuse ;  /* 0x000000143a607c23 */ /* 0x100fe20008010821 */
[----:B------:R-:W-:Y:S01]  /*3bd0*/  FMNMX.FTZ R29, R82, R29, !PT ;  /* 0x0000001d521d7209 */ /* 0x000fe20007810000 */
[--C-:B------:R-:W-:Y:S01]  /*3be0*/  FFMA.FTZ R58, R35, UR20, -R33.reuse ;  /* 0x00000014233a7c23 */ /* 0x100fe20008010821 */
[----:B------:R-:W-:-:S01]  /*3bf0*/  FFMA.FTZ R35, R63, UR20, -R33 ;  /* 0x000000143f237c23 */ /* 0x000fc20008010821 */
[----:B------:R-:W-:Y:S01]  /*3c00*/  IMAD.U32 R63, RZ, RZ, UR20 ;  /* 0x00000014ff3f7e24 */ /* 0x000fe2000f8e00ff */
[----:B0-----:R-:W-:Y:S01]  /*3c10*/  FSEL R94, R37, -INF , P2 ;  /* 0xff800000255e7808 */ /* 0x001fe20001000000 */
        /* <DEDUP_REMOVED lines=8> */
[----:B------:R-:W-:-:S02]  /*3ca0*/  FFMA.FTZ R59, R70, UR20, -R33 ;  /* 0x00000014463b7c23 */ /* 0x000fc40008010821 */
[----:B------:R-:W0:Y:S02]  /*3cb0*/  SHFL.BFLY PT, R99, R56, 0x2, 0x1f ;  /* 0x0c401f0038637f89 */ /* 0x000e2400000e0000 */
[----:B------:R-:W1:Y:S08]  /*3cc0*/  MUFU.EX2 R88, R88 ;  /* 0x0000005800587308 */ /* 0x000e700000000800 */
[----:B------:R-:W-:Y:S08]  /*3cd0*/  MUFU.EX2 R89, R89 ;  /* 0x0000005900597308 */ /* 0x000ff00000000800 */
[----:B------:R-:W2:Y:S01]  /*3ce0*/  MUFU.EX2 R90, R90 ;  /* 0x0000005a005a7308 */ /* 0x000ea20000000800 */
[----:B-1----:R-:W-:-:S01]  /*3cf0*/  FADD.FTZ R104, R87, R88 ;  /* 0x0000005857687221 */ /* 0x002fc20000010000 */
[----:B0-----:R-:W-:-:S06]  /*3d00*/  FMNMX.FTZ R99, R56, R99, !PT ;  /* 0x0000006338637209 */ /* 0x001fcc0007810000 */
[----:B------:R-:W-:Y:S01]  /*3d10*/  MUFU.EX2 R91, R91 ;  /* 0x0000005b005b7308 */ /* 0x000fe20000000800 */
[----:B------:R-:W0:Y:S07]  /*3d20*/  SHFL.BFLY PT, R56, R99, 0x1, 0x1f ;  /* 0x0c201f0063387f89 */ /* 0x000e2e00000e0000 */
[----:B------:R-:W-:Y:S01]  /*3d30*/  MUFU.EX2 R80, R80 ;  /* 0x0000005000507308 */ /* 0x000fe20000000800 */
[----:B--2---:R-:W-:-:S04]  /*3d40*/  F2FP.SATFINITE.E4M3.F32.PACK_AB_MERGE_C R153, R90, R89, RZ ;  /* 0x000000595a99723e */ /* 0x004fc800048070ff */
[----:B------:R-:W-:-:S03]  /*3d50*/  F2FP.SATFINITE.E4M3.F32.PACK_AB_MERGE_C R153, R88, R87, R153 ;  /* 0x000000575899723e */ /* 0x000fc60004807099 */
[----:B------:R-:W-:Y:S08]  /*3d60*/  MUFU.EX2 R27, R32 ;  /* 0x00000020001b7308 */ /* 0x000ff00000000800 */
[----:B------:R1:W-:Y:S01]  /*3d70*/  MUFU.EX2 R32, R96 ;  /* 0x0000006000207308 */ /* 0x0003e20000000800 */
[----:B0-----:R-:W-:-:S04]  /*3d80*/  FMNMX.FTZ R56, R99, R56, !PT ;  /* 0x0000003863387209 */ /* 0x001fc80007810000 */
        /* <DEDUP_REMOVED lines=15> */
[--C-:B-1----:R-:W-:Y:S01]  /*3e80*/  FFMA.FTZ R96, R11, UR20, -R33.reuse ;  /* 0x000000140b607c23 */ /* 0x102fe20008010821 */
[----:B------:R-:W-:-:S01]  /*3e90*/  FFMA.FTZ R86, R15, UR20, -R33 ;  /* 0x000000140f567c23 */ /* 0x000fc20008010821 */
[--C-:B------:R-:W-:Y:S01]  /*3ea0*/  FFMA.FTZ R11, R21, UR20, -R33.reuse ;  /* 0x00000014150b7c23 */ /* 0x100fe20008010821 */
[----:B------:R-:W-:-:S01]  /*3eb0*/  FFMA.FTZ R15, R46, UR20, -R33 ;  /* 0x000000142e0f7c23 */ /* 0x000fc20008010821 */
[--C-:B------:R-:W-:Y:S01]  /*3ec0*/  FFMA.FTZ R21, R40, UR20, -R33.reuse ;  /* 0x0000001428157c23 */ /* 0x100fe20008010821 */
        /* <DEDUP_REMOVED lines=12> */
[----:B------:R-:W-:Y:S01]  /*3f90*/  @!P1 IADD3 R45, R2, 0x13240, RZ ;  /* 0x00013240022d9810 */ /* 0x000fe20007ffe0ff */
[--C-:B------:R-:W-:Y:S01]  /*3fa0*/  FFMA.FTZ R13, R79, UR20, -R33.reuse ;  /* 0x000000144f0d7c23 */ /* 0x100fe20008010821 */
[----:B------:R-:W-:-:S01]  /*3fb0*/  FFMA.FTZ R51, R51, UR20, -R33 ;  /* 0x0000001433337c23 */ /* 0x000fc20008010821 */
[----:B------:R-:W-:Y:S01]  /*3fc0*/  FFMA.FTZ R64, R64, UR20, -R33 ;  /* 0x0000001440407c23 */ /* 0x000fe20008010821 */
[----:B------:R-:W-:Y:S01]  /*3fd0*/  @!P1 PRMT R45, RZ, 0x654, R45 ;  /* 0x00000654ff2d9816 */ /* 0x000fe2000000002d */
[----:B------:R-:W2:Y:S01]  /*3fe0*/  MUFU.EX2 R84, R84 ;  /* 0x0000005400547308 */ /* 0x000ea20000000800 */
[----:B0-----:R-:W-:-:S01]  /*3ff0*/  FADD.FTZ R102, R3, R70 ;  /* 0x0000004603667221 */ /* 0x001fc20000010000 */
[----:B------:R-:W-:Y:S01]  /*4000*/  F2FP.SATFINITE.E4M3.F32.PACK_AB_MERGE_C R155, R92, R5, RZ ;  /* 0x000000055c9b723e */ /* 0x000fe200048070ff */
[----:B------:R0:W-:Y:S01]  /*4010*/  @!P1 SYNCS.ARRIVE.TRANS64.RED.A1T0 RZ, [R45+URZ], RZ ;  /* 0x000000ff2dff99a7 */ /* 0x0001e2000810043f */
[----:B------:R-:W-:-:S01]  /*4020*/  FFMA.FTZ R68, R68, UR20, -R33 ;  /* 0x0000001444447c23 */ /* 0x000fc20008010821 */
[--C-:B------:R-:W-:Y:S01]  /*4030*/  FFMA.FTZ R69, R69, UR20, -R33.reuse ;  /* 0x0000001445457c23 */ /* 0x100fe20008010821 */
[----:B------:R-:W-:-:S01]  /*4040*/  FFMA.FTZ R72, R72, UR20, -R33 ;  /* 0x0000001448487c23 */ /* 0x000fc20008010821 */
[----:B------:R-:W-:Y:S01]  /*4050*/  FFMA.FTZ R74, R74, UR20, -R33 ;  /* 0x000000144a4a7c23 */ /* 0x000fe20008010821 */
[----:B------:R-:W3:Y:S01]  /*4060*/  MUFU.EX2 R6, R6 ;  /* 0x0000000600067308 */ /* 0x000ee20000000800 */
        /* <DEDUP_REMOVED lines=11> */
[----:B------:R-:W-:-:S04]  /*4120*/  F2FP.SATFINITE.E4M3.F32.PACK_AB_MERGE_C R84, R84, R63, RZ ;  /* 0x0000003f5454723e */ /* 0x000fc800048070ff */
[----:B------:R-:W2:Y:S01]  /*4130*/  MUFU.EX2 R71, R71 ;  /* 0x0000004700477308 */ /* 0x000ea20000000800 */
[----:B---3--:R-:W-:-:S01]  /*4140*/  FADD.FTZ R102, R6, R47 ;  /* 0x0000002f06667221 */ /* 0x008fc20000010000 */
[----:B------:R-:W-:Y:S01]  /*4150*/  FFMA.FTZ R47, R75, UR20, -R33 ;  /* 0x000000144b2f7c23 */ /* 0x000fe20008010821 */
[----:B------:R-:W-:-:S01]  /*4160*/  FADD.FTZ R75, R5, R104 ;  /* 0x00000068054b7221 */ /* 0x000fc20000010000 */
[----:B------:R-:W-:-:S04]  /*4170*/  F2FP.SATFINITE.E4M3.F32.PACK_AB_MERGE_C R152, R70, R3, R84 ;  /* 0x000000034698723e */ /* 0x000fc80004807054 */
        /* <DEDUP_REMOVED lines=8> */
[----:B------:R-:W3:Y:S08]  /*4200*/  MUFU.EX2 R85, R85 ;  /* 0x0000005500557308 */ /* 0x000ef00000000800 */
[----:B------:R4:W-:Y:S08]  /*4210*/  MUFU.EX2 R2, R50 ;  /* 0x0000003200027308 */ /* 0x0009f00000000800 */
[----:B------:R-:W5:Y:S01]  /*4220*/  MUFU.EX2 R93, R93 ;  /* 0x0000005d005d7308 */ /* 0x000f620000000800 */
[----:B----4-:R-:W-:-:S01]  /*4230*/  FFMA.FTZ R50, R76, UR20, -R33 ;  /* 0x000000144c327c23 */ /* 0x010fc20008010821 */
[----:B------:R-:W-:-:S04]  /*4240*/  FADD.FTZ R76, R92, R75 ;  /* 0x0000004b5c4c7221 */ /* 0x000fc80000010000 */
[----:B------:R-:W-:Y:S01]  /*4250*/  FADD.FTZ R75, R83, R76 ;  /* 0x0000004c534b7221 */ /* 0x000fe20000010000 */
[----:B-1----:R-:W-:-:S01]  /*4260*/  FADD.FTZ R76, R8, R73 ;  /* 0x00000049084c7221 */ /* 0x002fc20000010000 */
[----:B------:R-:W1:Y:S02]  /*4270*/  MUFU.EX2 R86, R86 ;  /* 0x0000005600567308 */ /* 0x000e640000000800 */
[----:B------:R-:W-:-:S01]  /*4280*/  FADD.FTZ R75, R12, R75 ;  /* 0x0000004b0c4b7221 */ /* 0x000fc20000010000 */
[----:B--2---:R-:W-:-:S03]  /*4290*/  FADD.FTZ R76, R9, R76 ;  /* 0x0000004c094c7221 */ /* 0x004fc60000010000 */
[----:B------:R-:W-:Y:S01]  /*42a0*/  FADD.FTZ R78, R14, R75 ;  /* 0x0000004b0e4e7221 */ /* 0x000fe20000010000 */
[----:B---3--:R-:W-:-:S01]  /*42b0*/  FADD.FTZ R73, R85, R76 ;  /* 0x0000004c55497221 */ /* 0x008fc20000010000 */
[----:B------:R-:W2:Y:S01]  /*42c0*/  MUFU.EX2 R81, R81 ;  /* 0x0000005100517308 */ /* 0x000ea20000000800 */
[C---:B-----5:R-:W-:Y:S01]  /*42d0*/  F2FP.SATFINITE.E4M3.F32.PACK_AB_MERGE_C R149, R93.reuse, R14, RZ ;  /* 0x0000000e5d95723e */ /* 0x060fe200048070ff */
[----:B------:R-:W-:-:S03]  /*42e0*/  FADD.FTZ R78, R93, R78 ;  /* 0x0000004e5d4e7221 */ /* 0x000fc60000010000 */
[----:B------:R-:W-:-:S03]  /*42f0*/  F2FP.SATFINITE.E4M3.F32.PACK_AB_MERGE_C R149, R12, R83, R149 ;  /* 0x000000530c95723e */ /* 0x000fc60004807095 */
[----:B------:R-:W3:Y:S01]  /*4300*/  MUFU.EX2 R10, R10 ;  /* 0x0000000a000a7308 */ /* 0x000ee20000000800 */
[----:B-1----:R-:W-:-:S01]  /*4310*/  FADD.FTZ R73, R86, R73 ;  /* 0x0000004956497221 */ /* 0x002fc20000010000 */
[----:B------:R-:W-:-:S04]  /*4320*/  F2FP.SATFINITE.E4M3.F32.PACK_AB_MERGE_C R85, R86, R85, RZ ;  /* 0x000000555655723e */ /* 0x000fc800048070ff */
[----:B------:R-:W-:Y:S02]  /*4330*/  F2FP.SATFINITE.E4M3.F32.PACK_AB_MERGE_C R148, R9, R8, R85 ;  /* 0x000000080994723e */ /* 0x000fe40004807055 */
[----:B------:R-:W1:Y:S01]  /*4340*/  MUFU.EX2 R11, R11 ;  /* 0x0000000b000b7308 */ /* 0x000e620000000800 */
[----:B--2---:R-:W-:-:S04]  /*4350*/  FADD.FTZ R75, R81, R78 ;  /* 0x0000004e514b7221 */ /* 0x004fc80000010000 */
[----:B------:R-:W-:-:S03]  /*4360*/  FADD.FTZ R75, R42, R75 ;  /* 0x0000004b2a4b7221 */ /* 0x000fc60000010000 */
[----:B------:R2:W4:Y:S01]  /*4370*/  MUFU.EX2 R44, R98 ;  /* 0x00000062002c7308 */ /* 0x0005220000000800 */
[----:B---3--:R-:W-:-:S07]  /*4380*/  FADD.FTZ R76, R10, R73 ;  /* 0x000000490a4c7221 */ /* 0x008fce0000010000 */
[----:B------:R-:W3:Y:S01]  /*4390*/  MUFU.EX2 R21, R21 ;  /* 0x0000001500157308 */ /* 0x000ee20000000800 */
[----:B--2---:R-:W-:-:S01]  /*43a0*/  FFMA.FTZ R98, R41, UR20, -R33 ;  /* 0x0000001429627c23 */ /* 0x004fc20008010821 */
[----:B------:R-:W-:Y:S01]  /*43b0*/  FFMA.FTZ R41, R77, UR20, -R33 ;  /* 0x000000144d297c23 */ /* 0x000fe20008010821 */
[----:B-1----:R-:W-:-:S05]  /*43c0*/  FADD.FTZ R76, R11, R76 ;  /* 0x0000004c0b4c7221 */ /* 0x002fca0000010000 */
[----:B------:R-:W1:Y:S01]  /*43d0*/  MUFU.EX2 R95, R95 ;  /* 0x0000005f005f7308 */ /* 0x000e620000000800 */
[----:B----4-:R-:W-:-:S07]  /*43e0*/  FADD.FTZ R78, R44, R75 ;  /* 0x0000004b2c4e7221 */ /* 0x010fce0000010000 */
[----:B------:R-:W2:Y:S01]  /*43f0*/  MUFU.EX2 R98, R98 ;  /* 0x0000006200627308 */ /* 0x000ea20000000800 */
[----:B---3--:R-:W-:-:S07]  /*4400*/  FADD.FTZ R73, R21, R76 ;  /* 0x0000004c15497221 */ /* 0x008fce0000010000 */
[----:B------:R-:W3:Y:S01]  /*4410*/  MUFU.EX2 R13, R13 ;  /* 0x0000000d000d7308 */ /* 0x000ee20000000800 */
[----:B-1----:R-:W-:-:S01]  /*4420*/  FADD.FTZ R75, R95, R78 ;  /* 0x0000004e5f4b7221 */ /* 0x002fc20000010000 */
[----:B------:R-:W-:-:S04]  /*4430*/  F2FP.SATFINITE.E4M3.F32.PACK_AB_MERGE_C R151, R95, R44, RZ ;  /* 0x0000002c5f97723e */ /* 0x000fc800048070ff */
[----:B------:R-:W-:Y:S01]  /*4440*/  F2FP.SATFINITE.E4M3.F32.PACK_AB_MERGE_C R151, R42, R81, R151 ;  /* 0x000000512a97723e */ /* 0x000fe20004807097 */
[----:B------:R-:W-:Y:S01]  /*4450*/  IMAD.MOV.U32 R42, RZ, RZ, R55 ;  /* 0x000000ffff2a7224 */ /* 0x000fe200078e0037 */
[----:B------:R-:W-:Y:S01]  /*4460*/  MUFU.EX2 R97, R97 ;  /* 0x0000006100617308 */ /* 0x000fe20000000800 */
[----:B--2---:R-:W-:-:S01]  /*4470*/  FADD.FTZ R76, R98, R73 ;  /* 0x00000049624c7221 */ /* 0x004fc20000010000 */
[----:B------:R-:W-:-:S04]  /*4480*/  F2FP.SATFINITE.E4M3.F32.PACK_AB_MERGE_C R98, R98, R21, RZ ;  /* 0x000000156262723e */ /* 0x000fc800048070ff */
[----:B------:R-:W-:Y:S02]  /*4490*/  F2FP.SATFINITE.E4M3.F32.PACK_AB_MERGE_C R150, R11, R10, R98 ;  /* 0x0000000a0b96723e */ /* 0x000fe40004807062 */
[----:B------:R-:W1:Y:S01]  /*44a0*/  MUFU.EX2 R20, R20 ;  /* 0x0000001400147308 */ /* 0x000e620000000800 */
[----:B---3--:R-:W-:-:S07]  /*44b0*/  FADD.FTZ R5, R13, R76 ;  /* 0x0000004c0d057221 */ /* 0x008fce0000010000 */
[----:B------:R-:W-:Y:S08]  /*44c0*/  MUFU.EX2 R67, R67 ;  /* 0x0000004300437308 */ /* 0x000ff00000000800 */
[----:B------:R-:W2:Y:S01]  /*44d0*/  MUFU.EX2 R41, R41 ;  /* 0x0000002900297308 */ /* 0x000ea20000000800 */
[----:B-1----:R-:W-:-:S07]  /*44e0*/  FADD.FTZ R14, R20, R5 ;  /* 0x00000005140e7221 */ /* 0x002fce0000010000 */
[----:B------:R-:W1:Y:S08]  /*44f0*/  MUFU.EX2 R52, R52 ;  /* 0x0000003400347308 */ /* 0x000e700000000800 */
[----:B------:R-:W3:Y:S01]  /*4500*/  MUFU.EX2 R100, R100 ;  /* 0x0000006400647308 */ /* 0x000ee20000000800 */
[----:B--2---:R-:W-:-:S07]  /*4510*/  FADD.FTZ R63, R41, R14 ;  /* 0x0000000e293f7221 */ /* 0x004fce0000010000 */
[----:B0-----:R0:W-:Y:S01]  /*4520*/  MUFU.EX2 R45, R51 ;  /* 0x00000033002d7308 */ /* 0x0011e20000000800 */
[----:B-1----:R-:W-:-:S04]  /*4530*/  F2FP.SATFINITE.E4M3.F32.PACK_AB_MERGE_C R145, R52, R67, RZ ;  /* 0x000000433491723e */ /* 0x002fc800048070ff */
[----:B------:R-:W-:-:S03]  /*4540*/  F2FP.SATFINITE.E4M3.F32.PACK_AB_MERGE_C R145, R97, R48, R145 ;  /* 0x000000306191723e */ /* 0x000fc60004807091 */
[----:B------:R-:W1:Y:S01]  /*4550*/  MUFU.EX2 R53, R53 ;  /* 0x0000003500357308 */ /* 0x000e620000000800 */
[----:B0-----:R-:W-:-:S01]  /*4560*/  FFMA.FTZ R51, R65, UR20, -R33 ;  /* 0x0000001441337c23 */ /* 0x001fc20008010821 */
[----:B------:R-:W-:Y:S01]  /*4570*/  FFMA.FTZ R65, R28, UR20, -R33 ;  /* 0x000000141c417c23 */ /* 0x000fe20008010821 */
[----:B---3--:R-:W-:-:S01]  /*4580*/  FADD.FTZ R14, R100, R63 ;  /* 0x0000003f640e7221 */ /* 0x008fc20000010000 */
[----:B------:R-:W-:Y:S01]  /*4590*/  FFMA.FTZ R33, R94, UR20, -R33 ;  /* 0x000000145e217c23 */ /* 0x000fe20008010821 */
[----:B------:R-:W-:-:S03]  /*45a0*/  F2FP.SATFINITE.E4M3.F32.PACK_AB_MERGE_C R41, R100, R41, RZ ;  /* 0x000000296429723e */ /* 0x000fc600048070ff */
[----:B------:R0:W-:Y:S01]  /*45b0*/  MUFU.EX2 R28, R64 ;  /* 0x00000040001c7308 */ /* 0x0001e20000000800 */
[----:B------:R-:W-:Y:S01]  /*45c0*/  F2FP.SATFINITE.E4M3.F32.PACK_AB_MERGE_C R144, R20, R13, R41 ;  /* 0x0000000d1490723e */ /* 0x000fe20004807029 */
[----:B------:R-:W-:-:S06]  /*45d0*/  IMAD.MOV.U32 R41, RZ, RZ, R55 ;  /* 0x000000ffff297224 */ /* 0x000fcc00078e0037 */
[----:B------:R-:W2:Y:S01]  /*45e0*/  MUFU.EX2 R15, R15 ;  /* 0x0000000f000f7308 */ /* 0x000ea20000000800 */
[----:B0-----:R-:W-:-:S01]  /*45f0*/  FADD.FTZ R64, R48, R75 ;  /* 0x0000004b30407221 */ /* 0x001fc20000010000 */
[----:B------:R-:W-:-:S03]  /*4600*/  IMAD.MOV.U32 R48, RZ, RZ, R55 ;  /* 0x000000ffff307224 */ /* 0x000fc600078e0037 */
[----:B------:R-:W-:-:S03]  /*4610*/  FADD.FTZ R64, R97, R64 ;  /* 0x0000004061407221 */ /* 0x000fc60000010000 */
[----:B------:R-:W0:Y:S01]  /*4620*/  MUFU.EX2 R26, R26 ;  /* 0x0000001a001a7308 */ /* 0x000e220000000800 */
[----:B------:R-:W-:-:S04]  /*4630*/  FADD.FTZ R5, R67, R64 ;  /* 0x0000004043057221 */ /* 0x000fc80000010000 */
[----:B------:R-:W-:-:S03]  /*4640*/  FADD.FTZ R52, R52, R5 ;  /* 0x0000000534347221 */ /* 0x000fc60000010000 */
[----:B------:R-:W3:Y:S01]  /*4650*/  MUFU.EX2 R40, R40 ;  /* 0x0000002800287308 */ /* 0x000ee20000000800 */
[----:B-1----:R-:W-:-:S01]  /*4660*/  FADD.FTZ R63, R53, R52 ;  /* 0x00000034353f7221 */ /* 0x002fc20000010000 */
[----:B--2---:R-:W-:Y:S01]  /*4670*/  FADD.FTZ R21, R15, R14 ;  /* 0x0000000e0f157221 */ /* 0x004fe20000010000 */
[----:B------:R-:W-:-:S05]  /*4680*/  IMAD.MOV.U32 R52, RZ, RZ, R55 ;  /* 0x000000ffff347224 */ /* 0x000fca00078e0037 */
[----:B------:R-:W1:Y:S01]  /*4690*/  MUFU.EX2 R24, R24 ;  /* 0x0000001800187308 */ /* 0x000e620000000800 */
[----:B0-----:R-:W-:-:S07]  /*46a0*/  FADD.FTZ R63, R26, R63 ;  /* 0x0000003f1a3f7221 */ /* 0x001fce0000010000 */
[----:B------:R-:W0:Y:S01]  /*46b0*/  MUFU.EX2 R43, R43 ;  /* 0x0000002b002b7308 */ /* 0x000e220000000800 */
[----:B---3--:R-:W-:-:S07]  /*46c0*/  FADD.FTZ R14, R40, R21 ;  /* 0x00000015280e7221 */ /* 0x008fce0000010000 */
[----:B------:R-:W2:Y:S01]  /*46d0*/  MUFU.EX2 R25, R25 ;  /* 0x0000001900197308 */ /* 0x000ea20000000800 */
[----:B-1----:R-:W-:-:S07]  /*46e0*/  FADD.FTZ R44, R24, R63 ;  /* 0x0000003f182c7221 */ /* 0x002fce0000010000 */
[----:B------:R-:W1:Y:S01]  /*46f0*/  MUFU.EX2 R46, R46 ;  /* 0x0000002e002e7308 */ /* 0x000e620000000800 */
[----:B0-----:R-:W-:-:S07]  /*4700*/  FADD.FTZ R21, R43, R14 ;  /* 0x0000000e2b157221 */ /* 0x001fce0000010000 */
[----:B------:R-:W0:Y:S01]  /*4710*/  MUFU.EX2 R30, R30 ;  /* 0x0000001e001e7308 */ /* 0x000e220000000800 */
[----:B--2---:R-:W-:-:S01]  /*4720*/  FADD.FTZ R44, R25, R44 ;  /* 0x0000002c192c7221 */ /* 0x004fc20000010000 */
[----:B------:R-:W-:Y:S01]  /*4730*/  F2FP.SATFINITE.E4M3.F32.PACK_AB_MERGE_C R147, R25, R24, RZ ;  /* 0x000000181993723e */ /* 0x000fe200048070ff */
[----:B------:R-:W-:Y:S02]  /*4740*/  IMAD.MOV.U32 R24, RZ, RZ, R55 ;  /* 0x000000ffff187224 */ /* 0x000fe400078e0037 */
[----:B------:R-:W-:Y:S01]  /*4750*/  FADD.FTZ R25, R27, R44 ;  /* 0x0000002c1b197221 */ /* 0x000fe20000010000 */
[----:B------:R-:W-:Y:S01]  /*4760*/  F2FP.SATFINITE.E4M3.F32.PACK_AB_MERGE_C R147, R26, R53, R147 ;  /* 0x000000351a93723e */ /* 0x000fe20004807093 */
[----:B------:R-:W-:Y:S01]  /*4770*/  IMAD.MOV.U32 R53, RZ, RZ, R55 ;  /* 0x000000ffff357224 */ /* 0x000fe200078e0037 */
[----:B------:R-:W2:Y:S01]  /*4780*/  MUFU.EX2 R29, R29 ;  /* 0x0000001d001d7308 */ /* 0x000ea20000000800 */
[----:B-1----:R-:W-:-:S01]  /*4790*/  FADD.FTZ R21, R46, R21 ;  /* 0x000000152e157221 */ /* 0x002fc20000010000 */
[----:B------:R-:W-:Y:S01]  /*47a0*/  F2FP.SATFINITE.E4M3.F32.PACK_AB_MERGE_C R43, R46, R43, RZ ;  /* 0x0000002b2e2b723e */ /* 0x000fe200048070ff */
[----:B------:R-:W-:Y:S01]  /*47b0*/  IMAD.MOV.U32 R46, RZ, RZ, R55 ;  /* 0x000000ffff2e7224 */ /* 0x000fe200078e0037 */
[----:B------:R-:W-:Y:S01]  /*47c0*/  MOV R44, R55 ;  /* 0x00000037002c7202 */ /* 0x000fe20000000f00 */
[----:B------:R-:W-:-:S01]  /*47d0*/  FADD.FTZ R12, R2, R21 ;  /* 0x00000015020c7221 */ /* 0x000fc20000010000 */
[----:B------:R-:W-:Y:S01]  /*47e0*/  F2FP.SATFINITE.E4M3.F32.PACK_AB_MERGE_C R146, R40, R15, R43 ;  /* 0x0000000f2892723e */ /* 0x000fe2000480702b */
[----:B------:R-:W-:Y:S01]  /*47f0*/  IMAD.MOV.U32 R43, RZ, RZ, R55 ;  /* 0x000000ffff2b7224 */ /* 0x000fe200078e0037 */
[----:B------:R-:W1:Y:S01]  /*4800*/  MUFU.EX2 R47, R47 ;  /* 0x0000002f002f7308 */ /* 0x000e620000000800 */
[----:B0-----:R-:W-:-:S01]  /*4810*/  FADD.FTZ R14, R30, R25 ;  /* 0x000000191e0e7221 */ /* 0x001fc20000010000 */
[----:B------:R-:W-:Y:S01]  /*4820*/  FADD.FTZ R12, R45, R12 ;  /* 0x0000000c2d0c7221 */ /* 0x000fe20000010000 */
[----:B------:R-:W-:-:S02]  /*4830*/  IMAD.MOV.U32 R40, RZ, RZ, R55 ;  /* 0x000000ffff287224 */ /* 0x000fc400078e0037 */
[----:B------:R-:W-:-:S03]  /*4840*/  IMAD.MOV.U32 R26, RZ, RZ, R55 ;  /* 0x000000ffff1a7224 */ /* 0x000fc600078e0037 */
[----:B------:R-:W0:Y:S01]  /*4850*/  MUFU.EX2 R50, R50 ;  /* 0x0000003200327308 */ /* 0x000e220000000800 */
[----:B--2---:R-:W-:-:S01]  /*4860*/  FADD.FTZ R25, R29, R14 ;  /* 0x0000000e1d197221 */ /* 0x004fc20000010000 */
[----:B------:R-:W-:-:S03]  /*4870*/  F2FP.SATFINITE.E4M3.F32.PACK_AB_MERGE_C R29, R32, R29, RZ ;  /* 0x0000001d201d723e */ /* 0x000fc600048070ff */
[----:B------:R-:W-:Y:S01]  /*4880*/  FADD.FTZ R32, R32, R25 ;  /* 0x0000001920207221 */ /* 0x000fe20000010000 */
[----:B------:R-:W-:Y:S01]  /*4890*/  F2FP.SATFINITE.E4M3.F32.PACK_AB_MERGE_C R141, R30, R27, R29 ;  /* 0x0000001b1e8d723e */ /* 0x000fe2000480701d */
[----:B------:R-:W-:Y:S01]  /*48a0*/  IMAD.MOV.U32 R30, RZ, RZ, R55 ;  /* 0x000000ffff1e7224 */ /* 0x000fe200078e0037 */
[----:B------:R-:W2:Y:S01]  /*48b0*/  MUFU.EX2 R31, R31 ;  /* 0x0000001f001f7308 */ /* 0x000ea20000000800 */
[----:B-1----:R-:W-:-:S01]  /*48c0*/  FADD.FTZ R21, R47, R12 ;  /* 0x0000000c2f157221 */ /* 0x002fc20000010000 */
[--C-:B------:R-:W-:Y:S02]  /*48d0*/  IMAD.MOV.U32 R29, RZ, RZ, R55.reuse ;  /* 0x000000ffff1d7224 */ /* 0x100fe400078e0037 */
[----:B------:R-:W-:-:S04]  /*48e0*/  IMAD.MOV.U32 R27, RZ, RZ, R55 ;  /* 0x000000ffff1b7224 */ /* 0x000fc800078e0037 */
[----:B------:R-:W-:Y:S01]  /*48f0*/  MUFU.EX2 R37, R37 ;  /* 0x0000002500257308 */ /* 0x000fe20000000800 */
[C---:B0-----:R-:W-:Y:S01]  /*4900*/  F2FP.SATFINITE.E4M3.F32.PACK_AB_MERGE_C R47, R50.reuse, R47, RZ ;  /* 0x0000002f322f723e */ /* 0x041fe200048070ff */
[----:B------:R-:W-:-:S03]  /*4910*/  FADD.FTZ R50, R50, R21 ;  /* 0x0000001532327221 */ /* 0x000fc60000010000 */
[----:B------:R-:W-:Y:S01]  /*4920*/  F2FP.SATFINITE.E4M3.F32.PACK_AB_MERGE_C R140, R45, R2, R47 ;  /* 0x000000022d8c723e */ /* 0x000fe2000480702f */
[----:B------:R-:W-:Y:S02]  /*4930*/  IMAD.MOV.U32 R47, RZ, RZ, R55 ;  /* 0x000000ffff2f7224 */ /* 0x000fe400078e0037 */
[----:B------:R-:W0:Y:S01]  /*4940*/  MUFU.EX2 R58, R58 ;  /* 0x0000003a003a7308 */ /* 0x000e220000000800 */
[----:B--2---:R-:W-:-:S01]  /*4950*/  FADD.FTZ R21, R31, R32 ;  /* 0x000000201f157221 */ /* 0x004fc20000010000 */
[--C-:B------:R-:W-:Y:S02]  /*4960*/  IMAD.MOV.U32 R45, RZ, RZ, R55.reuse ;  /* 0x000000ffff2d7224 */ /* 0x100fe400078e0037 */
[----:B------:R-:W-:-:S04]  /*4970*/  IMAD.MOV.U32 R32, RZ, RZ, R55 ;  /* 0x000000ffff207224 */ /* 0x000fc800078e0037 */
[----:B------:R-:W1:Y:S08]  /*4980*/  MUFU.EX2 R49, R49 ;  /* 0x0000003100317308 */ /* 0x000e700000000800 */
[----:B------:R-:W2:Y:S01]  /*4990*/  MUFU.EX2 R34, R34 ;  /* 0x0000002200227308 */ /* 0x000ea20000000800 */
[----:B0-----:R-:W-:-:S07]  /*49a0*/  F2FP.SATFINITE.E4M3.F32.PACK_AB_MERGE_C R12, R58, R37, RZ ;  /* 0x000000253a0c723e */ /* 0x001fce00048070ff */
[----:B------:R-:W0:Y:S01]  /*49b0*/  MUFU.EX2 R51, R51 ;  /* 0x0000003300337308 */ /* 0x000e220000000800 */
[----:B-1----:R-:W-:-:S01]  /*49c0*/  FADD.FTZ R25, R49, R50 ;  /* 0x0000003231197221 */ /* 0x002fc20000010000 */
[----:B------:R-:W-:-:S06]  /*49d0*/  IMAD.MOV.U32 R50, RZ, RZ, R55 ;  /* 0x000000ffff327224 */ /* 0x000fcc00078e0037 */
[----:B------:R-:W1:Y:S01]  /*49e0*/  MUFU.EX2 R68, R68 ;  /* 0x0000004400447308 */ /* 0x000e620000000800 */
[----:B--2---:R-:W-:-:S01]  /*49f0*/  FADD.FTZ R14, R34, R21 ;  /* 0x00000015220e7221 */ /* 0x004fc20000010000 */
[----:B------:R-:W-:Y:S01]  /*4a00*/  F2FP.SATFINITE.E4M3.F32.PACK_AB_MERGE_C R143, R34, R31, R12 ;  /* 0x0000001f228f723e */ /* 0x000fe2000480700c */
[----:B------:R-:W-:-:S01]  /*4a10*/  FADD.FTZ R12, R28, R25 ;  /* 0x000000191c0c7221 */ /* 0x000fc20000010000 */
[----:B------:R-:W-:Y:S02]  /*4a20*/  IMAD.MOV.U32 R34, RZ, RZ, R55 ;  /* 0x000000ffff227224 */ /* 0x000fe400078e0037 */
[----:B------:R-:W-:-:S01]  /*4a30*/  FADD.FTZ R37, R37, R14 ;  /* 0x0000000e25257221 */ /* 0x000fc20000010000 */
[----:B------:R-:W-:Y:S01]  /*4a40*/  IMAD.MOV.U32 R31, RZ, RZ, R55 ;  /* 0x000000ffff1f7224 */ /* 0x000fe200078e0037 */
[----:B------:R-:W-:Y:S01]  /*4a50*/  MUFU.EX2 R39, R39 ;  /* 0x0000002700277308 */ /* 0x000fe20000000800 */
[----:B0-----:R-:W-:-:S01]  /*4a60*/  FADD.FTZ R3, R51, R12 ;  /* 0x0000000c33037221 */ /* 0x001fc20000010000 */
[----:B------:R-:W-:Y:S01]  /*4a70*/  FADD.FTZ R58, R58, R37 ;  /* 0x000000253a3a7221 */ /* 0x000fe20000010000 */
[----:B------:R-:W-:-:S02]  /*4a80*/  IMAD.MOV.U32 R37, RZ, RZ, R55 ;  /* 0x000000ffff257224 */ /* 0x000fc400078e0037 */
[----:B------:R-:W-:-:S03]  /*4a90*/  IMAD.MOV.U32 R25, RZ, RZ, R55 ;  /* 0x000000ffff197224 */ /* 0x000fc600078e0037 */
        /* <DEDUP_REMOVED lines=29> */
[----:B------:R-:W-:-:S03]  /*4c70*/  F2FP.SATFINITE.E4M3.F32.PACK_AB_MERGE_C R136, R72, R5, R74 ;  /* 0x000000054888723e */ /* 0x000fc6000480704a */
[----:B------:R-:W0:Y:S08]  /*4c80*/  MUFU.EX2 R59, R59 ;  /* 0x0000003b003b7308 */ /* 0x000e300000000800 */
        /* <DEDUP_REMOVED lines=12> */
[----:B-1----:R-:W-:-:S03]  /*4d50*/  F2FP.SATFINITE.E4M3.F32.PACK_AB_MERGE_C R2, R33, R36, RZ ;  /* 0x000000242102723e */ /* 0x002fc600048070ff */
[----:B------:R-:W-:Y:S01]  /*4d60*/  FADD.FTZ R36, R36, R3 ;  /* 0x0000000324247221 */ /* 0x000fe20000010000 */
[----:B------:R-:W-:-:S03]  /*4d70*/  F2FP.SATFINITE.E4M3.F32.PACK_AB_MERGE_C R138, R21, R54, R2 ;  /* 0x00000036158a723e */ /* 0x000fc60004807002 */
[----:B------:R-:W-:Y:S01]  /*4d80*/  FADD.FTZ R3, R33, R36 ;  /* 0x0000002421037221 */ /* 0x000fe20000010000 */
[----:B------:R-:W-:-:S01]  /*4d90*/  FADD.FTZ R2, R66, R61 ;  /* 0x0000003d42027221 */ /* 0x000fc20000010000 */
[--C-:B------:R-:W-:Y:S01]  /*4da0*/  IMAD.MOV.U32 R54, RZ, RZ, R55.reuse ;  /* 0x000000ffff367224 */ /* 0x100fe200078e0037 */
[----:B------:R-:W-:Y:S01]  /*4db0*/  MOV R33, R55 ;  /* 0x0000003700217202 */ /* 0x000fe20000000f00 */
[----:B------:R-:W-:Y:S01]  /*4dc0*/  IMAD.MOV.U32 R36, RZ, RZ, R55 ;  /* 0x000000ffff247224 */ /* 0x000fe200078e0037 */
[----:B------:R-:W-:Y:S06]  /*4dd0*/  @!P2 BRA `(.L_x_11824) ;  /* 0x000000380018a947 */ /* 0x000fec0003800000 */
[----:B------:R-:W-:Y:S01]  /*4de0*/  IMAD.MOV.U32 R5, RZ, RZ, R57 ;  /* 0x000000ffff057224 */ /* 0x000fe200078e0039 */
[----:B------:R-:W-:Y:S02]  /*4df0*/  MOV R6, R56 ;  /* 0x0000003800067202 */ /* 0x000fe40000000f00 */
        /* <DEDUP_REMOVED lines=19> */
.L_x_11834:
[----:B------:R-:W-:-:S04]  /*4f30*/  UISETP.NE.AND UP0, UPT, UR24, 0x1, UPT ;  /* 0x000000011800788c */ /* 0x000fc8000bf05270 */
[----:B------:R-:W-:-:S04]  /*4f40*/  USEL UR36, URZ, 0x1, UP0 ;  /* 0x000000013f247887 */ /* 0x000fc80008000000 */
[----:B------:R-:W-:Y:S01]  /*4f50*/  ULOP3.LUT UR36, UR25, UR36, URZ, 0x3c, !UPT ;  /* 0x0000002419247292 */ /* 0x000fe2000f8e3c3f */
[----:B------:R-:W-:Y:S11]  /*4f60*/  @!P0 BRA `(.L_x_11825) ;  /* 0x0000000000048947 */ /* 0x000ff60003800000 */
[----:B------:R-:W-:Y:S01]  /*4f70*/  BPT.TRAP 0x1 ;  /* 0x000000040000795c */ /* 0x000fe20000300000 */
.L_x_11825:
        /* <DEDUP_REMOVED lines=9> */
.L_x_11826:
[----:B-1----:R-:W-:Y:S05]  /*5010*/  @P2 BRA `(.L_x_11827) ;  /* 0x0000000000082947 */ /* 0x002fea0003800000 */
[----:B------:R-:W1:Y:S02]  /*5020*/  SYNCS.PHASECHK.TRANS64.TRYWAIT P2, [UR21+0x13230], R7 ;  /* 0x01323007ff0075a7 */ /* 0x000e640008040155 */
[----:B-1----:R-:W-:Y:S05]  /*5030*/  @!P2 BRA `(.L_x_11828) ;  /* 0x000000cc0054a947 */ /* 0x002fea0003800000 */
.L_x_11827:
        /* <DEDUP_REMOVED lines=64> */
.L_x_11829:
[----:B------:R-:W-:Y:S01]  /*5440*/  ULEA UR11, UR24, UR45, 0x3 ;  /* 0x0000002d180b7291 */ /* 0x000fe2000f8e183f */
[----:B01----:R-:W-:-:S05]  /*5450*/  IMAD.U32 R7, RZ, RZ, UR25 ;  /* 0x00000019ff077e24 */ /* 0x003fca000f8e00ff */
[----:B------:R-:W-:-:S04]  /*5460*/  SHF.L.U32 R7, R7, 0x1f, RZ ;  /* 0x0000001f07077819 */ /* 0x000fc800000006ff */
[----:B------:R0:W1:Y:S01]  /*5470*/  SYNCS.PHASECHK.TRANS64.TRYWAIT P2, [UR11+0x13250], R7 ;  /* 0x01325007ff0075a7 */ /* 0x000062000804014b */
[----:B------:R-:W-:Y:S05]  /*5480*/  @!P0 BRA `(.L_x_11830) ;  /* 0x0000000000048947 */ /* 0x000fea0003800000 */
[----:B------:R-:W-:Y:S01]  /*5490*/  BPT.TRAP 0x1 ;  /* 0x000000040000795c */ /* 0x000fe20000300000 */
.L_x_11830:
[----:B-1----:R-:W-:Y:S05]  /*54a0*/  @P2 BRA `(.L_x_11831) ;  /* 0x0000000000082947 */ /* 0x002fea0003800000 */
[----:B------:R-:W1:Y:S02]  /*54b0*/  SYNCS.PHASECHK.TRANS64.TRYWAIT P2, [UR11+0x13250], R7 ;  /* 0x01325007ff0075a7 */ /* 0x000e64000804014b */
[----:B-1----:R-:W-:Y:S05]  /*54c0*/  @!P2 BRA `(.L_x_11832) ;  /* 0x000000c80048a947 */ /* 0x002fea0003800000 */
.L_x_11831:
[----:B------:R-:W-:Y:S01]  /*54d0*/  UIADD3 UR6, UR45, 0x1000, URZ ;  /* 0x000010002d067890 */ /* 0x000fe2000fffe03f */
[----:B------:R-:W-:Y:S01]  /*54e0*/  WARPGROUP.ARRIVE ;  /* 0x00000000000079c5 */ /* 0x000fe20000000000 */
[----:B------:R-:W-:Y:S01]  /*54f0*/  UMOV UR7, 0xc0000010 ;  /* 0xc000001000077882 */ /* 0x000fe20000000000 */
[C---:B01----:R-:W-:Y:S01]  /*5500*/  FMUL.FTZ R7, R0.reuse, R120 ;  /* 0x0000007800077220 */ /* 0x043fe20000410000 */
[----:B------:R-:W-:Y:S01]  /*5510*/  USHF.R.U32.HI UR6, URZ, 0x4, UR6 ;  /* 0x000000043f067899 */ /* 0x000fe20008011606 */
[C---:B------:R-:W-:Y:S01]  /*5520*/  FMUL.FTZ R8, R0.reuse, R121 ;  /* 0x0000007900087220 */ /* 0x040fe20000410000 */
[C---:B------:R-:W-:Y:S01]  /*5530*/  FMUL.FTZ R12, R0.reuse, R125 ;  /* 0x0000007d000c7220 */ /* 0x040fe20000410000 */
[----:B------:R-:W-:Y:S01]  /*5540*/  IMAD.MOV.U32 R125, RZ, RZ, -0x2 ;  /* 0xfffffffeff7d7424 */ /* 0x000fe200078e00ff */
        /* <DEDUP_REMOVED lines=18> */
[----:B------:R-:W-:Y:S01]  /*5670*/  UIMAD UR6, UR50, 0xc0, URZ ;  /* 0x000000c0320678a4 */ /* 0x000fe2000f8e023f */
        /* <DEDUP_REMOVED lines=20> */
[C---:B------:R-:W-:Y:S01]  /*57c0*/  FMUL.FTZ R101, R0.reuse, R101 ;  /* 0x0000006500657220 */ /* 0x040fe20000410000 */
[----:B------:R-:W-:Y:S02]  /*57d0*/  IMAD.IADD R103, R19, 0x1, R126 ;  /* 0x0000000113677824 */ /* 0x000fe400078e027e */
[C---:B------:R-:W-:Y:S01]  /*57e0*/  FMUL.FTZ R126, R0.reuse, R72 ;  /* 0x00000048007e7220 */ /* 0x040fe20000410000 */
[C---:B------:R-:W-:Y:S01]  /*57f0*/  FMUL.FTZ R72, R0.reuse, R73 ;  /* 0x0000004900487220 */ /* 0x040fe20000410000 */
[----:B------:R-:W5:Y:S01]  /*5800*/  MUFU.TANH R20, R20 ;  /* 0x0000001400147308 */ /* 0x000f620000002400 */
[C---:B------:R-:W-:Y:S01]  /*5810*/  FMUL.FTZ R56, R0.reuse, R56 ;  /* 0x0000003800387220 */ /* 0x040fe20000410000 */
[C---:B------:R-:W-:Y:S01]  /*5820*/  ISETP.GT.AND P2, PT, R103.reuse, RZ, PT ;  /* 0x000000ff6700720c */ /* 0x040fe20003f44270 */
[C---:B------:R-:W-:Y:S01]  /*5830*/  FMUL.FTZ R21, R0.reuse, R130 ;  /* 0x0000008200157220 */ /* 0x040fe20000410000 */
[----:B------:R-:W-:Y:S01]  /*5840*/  ISETP.GT.AND P3, PT, R103, 0x1, PT ;  /* 0x000000016700780c */ /* 0x000fe20003f64270 */
[C---:B------:R-:W-:Y:S01]  /*5850*/  FMUL.FTZ R130, R0.reuse, R65 ;  /* 0x0000004100827220 */ /* 0x040fe20000410000 */
        /* <DEDUP_REMOVED lines=10> */
[----:B--2---:R-:W-:Y:S01]  /*5900*/  FSEL R11, R11, -INF , P2 ;  /* 0xff8000000b0b7808 */ /* 0x004fe20001000000 */
[----:B------:R-:W1:Y:S01]  /*5910*/  MUFU.TANH R122, R122 ;  /* 0x0000007a007a7308 */ /* 0x000e620000002400 */
[----:B------:R-:W-:Y:S01]  /*5920*/  FMNMX.FTZ R128, R8, R129, !PT ;  /* 0x0000008108807209 */ /* 0x000fe20007810000 */
[C---:B------:R-:W-:Y:S01]  /*5930*/  FMUL.FTZ R106, R0.reuse, R106 ;  /* 0x0000006a006a7220 */ /* 0x040fe20000410000 */
[----:B------:R-:W-:Y:S01]  /*5940*/  ISETP.GT.AND P2, PT, R103, 0x10, PT ;  /* 0x000000106700780c */ /* 0x000fe20003f44270 */
[----:B------:R-:W-:Y:S01]  /*5950*/  FMUL.FTZ R107, R0, R107 ;  /* 0x0000006b006b7220 */ /* 0x000fe20000410000 */
[----:B---3--:R-:W-:Y:S01]  /*5960*/  FSEL R12, R12, -INF , P3 ;  /* 0xff8000000c0c7808 */ /* 0x008fe20001800000 */
[C---:B------:R-:W-:Y:S01]  /*5970*/  FMUL.FTZ R110, R0.reuse, R110 ;  /* 0x0000006e006e7220 */ /* 0x040fe20000410000 */
[----:B------:R-:W-:Y:S01]  /*5980*/  FMNMX.FTZ R129, R11, R128, !PT ;  /* 0x000000800b817209 */ /* 0x000fe20007810000 */
[----:B------:R2:W-:Y:S01]  /*5990*/  MUFU.TANH R7, R126 ;  /* 0x0000007e00077308 */ /* 0x0005e20000002400 */
[----:B------:R-:W-:Y:S01]  /*59a0*/  ISETP.GT.AND P3, PT, R103, 0x11, PT ;  /* 0x000000116700780c */ /* 0x000fe20003f64270 */
[C---:B------:R-:W-:Y:S01]  /*59b0*/  FMUL.FTZ R111, R0.reuse, R111 ;  /* 0x0000006f006f7220 */ /* 0x040fe20000410000 */
[----:B----4-:R-:W-:Y:S01]  /*59c0*/  FSEL R73, R15, -INF , P2 ;  /* 0xff8000000f497808 */ /* 0x010fe20001000000 */
[C---:B------:R-:W-:Y:S01]  /*59d0*/  FMUL.FTZ R114, R0.reuse, R114 ;  /* 0x0000007200727220 */ /* 0x040fe20000410000 */
[C---:B------:R-:W-:Y:S01]  /*59e0*/  ISETP.GT.AND P2, PT, R103.reuse, 0x18, PT ;  /* 0x000000186700780c */ /* 0x040fe20003f44270 */
[----:B------:R-:W-:Y:S01]  /*59f0*/  FMUL.FTZ R115, R0, R115 ;  /* 0x0000007300737220 */ /* 0x000fe20000410000 */
[----:B-----5:R-:W-:Y:S01]  /*5a00*/  FSEL R20, R20, -INF , P3 ;  /* 0xff80000014147808 */ /* 0x020fe20001800000 */
[----:B------:R-:W3:Y:S01]  /*5a10*/  MUFU.TANH R104, R104 ;  /* 0x0000006800687308 */ /* 0x000ee20000002400 */
[----:B--2---:R-:W-:Y:S01]  /*5a20*/  FMUL.FTZ R126, R0, R74 ;  /* 0x0000004a007e7220 */ /* 0x004fe20000410000 */
[----:B------:R-:W-:Y:S01]  /*5a30*/  FMNMX.FTZ R74, R12, R129, !PT ;  /* 0x000000810c4a7209 */ /* 0x000fe20007810000 */
[C---:B------:R-:W-:Y:S01]  /*5a40*/  FMUL.FTZ R118, R0.reuse, R118 ;  /* 0x0000007600767220 */ /* 0x040fe20000410000 */
[----:B------:R-:W-:Y:S01]  /*5a50*/  ISETP.GT.AND P3, PT, R103, 0x19, PT ;  /* 0x000000196700780c */ /* 0x000fe20003f64270 */
[C---:B------:R-:W-:Y:S01]  /*5a60*/  FMUL.FTZ R119, R0.reuse, R119 ;  /* 0x0000007700777220 */ /* 0x040fe20000410000 */
[----:B------:R-:W-:Y:S01]  /*5a70*/  FMNMX.FTZ R129, R73, R74, !PT ;  /* 0x0000004a49817209 */ /* 0x000fe20007810000 */
[C---:B------:R-:W-:Y:S01]  /*5a80*/  FMUL.FTZ R74, R0.reuse, R75 ;  /* 0x0000004b004a7220 */ /* 0x040fe20000410000 */
[----:B------:R-:W2:Y:S01]  /*5a90*/  MUFU.TANH R105, R105 ;  /* 0x0000006900697308 */ /* 0x000ea20000002400 */
[----:B0-----:R-:W-:Y:S01]  /*5aa0*/  FSEL R121, R121, -INF , P2 ;  /* 0xff80000079797808 */ /* 0x001fe20001000000 */
[----:B------:R-:W-:Y:S01]  /*5ab0*/  FMUL.FTZ R75, R0, R76 ;  /* 0x0000004c004b7220 */ /* 0x000fe20000410000 */
[----:B------:R-:W-:Y:S01]  /*5ac0*/  FMNMX.FTZ R128, R20, R129, !PT ;  /* 0x0000008114807209 */ /* 0x000fe20007810000 */
[C---:B------:R-:W-:Y:S01]  /*5ad0*/  FMUL.FTZ R76, R0.reuse, R77 ;  /* 0x0000004d004c7220 */ /* 0x040fe20000410000 */
[----:B------:R-:W-:Y:S01]  /*5ae0*/  ISETP.GT.AND P2, PT, R103, 0x20, PT ;  /* 0x000000206700780c */ /* 0x000fe20003f44270 */
[----:B------:R-:W-:Y:S01]  /*5af0*/  FMUL.FTZ R90, R0, R90 ;  /* 0x0000005a005a7220 */ /* 0x000fe20000410000 */
[----:B-1----:R-:W-:Y:S01]  /*5b00*/  FSEL R122, R122, -INF , P3 ;  /* 0xff8000007a7a7808 */ /* 0x002fe20001800000 */
[----:B------:R-:W0:Y:S01]  /*5b10*/  MUFU.TANH R108, R108 ;  /* 0x0000006c006c7308 */ /* 0x000e220000002400 */
[----:B------:R-:W-:Y:S01]  /*5b20*/  FMNMX.FTZ R129, R121, R128, !PT ;  /* 0x0000008079817209 */ /* 0x000fe20007810000 */
[C---:B------:R-:W-:Y:S01]  /*5b30*/  FMUL.FTZ R91, R0.reuse, R91 ;  /* 0x0000005b005b7220 */ /* 0x040fe20000410000 */
[C---:B------:R-:W-:Y:S01]  /*5b40*/  ISETP.GT.AND P3, PT, R103.reuse, 0x21, PT ;  /* 0x000000216700780c */ /* 0x040fe20003f64270 */
[----:B------:R-:W-:Y:S01]  /*5b50*/  FMUL.FTZ R94, R0, R94 ;  /* 0x0000005e005e7220 */ /* 0x000fe20000410000 */
[----:B---3--:R-:W-:Y:S01]  /*5b60*/  FSEL R104, R104, -INF , P2 ;  /* 0xff80000068687808 */ /* 0x008fe20001000000 */
[----:B------:R-:W-:Y:S01]  /*5b70*/  FMUL.FTZ R95, R0, R95 ;  /* 0x0000005f005f7220 */ /* 0x000fe20000410000 */
[----:B------:R-:W-:Y:S01]  /*5b80*/  FMNMX.FTZ R129, R122, R129, !PT ;  /* 0x000000817a817209 */ /* 0x000fe20007810000 */
[----:B------:R-:W1:Y:S01]  /*5b90*/  MUFU.TANH R109, R109 ;  /* 0x0000006d006d7308 */ /* 0x000e620000002400 */
[----:B------:R-:W-:Y:S01]  /*5ba0*/  ISETP.GT.AND P2, PT, R103, 0x28, PT ;  /* 0x000000286700780c */ /* 0x000fe20003f44270 */
[C---:B------:R-:W-:Y:S01]  /*5bb0*/  FMUL.FTZ R98, R0.reuse, R98 ;  /* 0x0000006200627220 */ /* 0x040fe20000410000 */
[----:B--2---:R-:W-:Y:S01]  /*5bc0*/  FSEL R105, R105, -INF , P3 ;  /* 0xff80000069697808 */ /* 0x004fe20001800000 */
[C---:B------:R-:W-:Y:S01]  /*5bd0*/  FMUL.FTZ R99, R0.reuse, R99 ;  /* 0x0000006300637220 */ /* 0x040fe20000410000 */
[C---:B------:R-:W-:Y:S01]  /*5be0*/  ISETP.GT.AND P3, PT, R103.reuse, 0x29, PT ;  /* 0x000000296700780c */ /* 0x040fe20003f64270 */
[C---:B------:R-:W-:Y:S01]  /*5bf0*/  FMUL.FTZ R102, R0.reuse, R102 ;  /* 0x0000006600667220 */ /* 0x040fe20000410000 */
[----:B------:R-:W-:Y:S01]  /*5c00*/  FMUL.FTZ R79, R0, R79 ;  /* 0x0000004f004f7220 */ /* 0x000fe20000410000 */
[----:B------:R-:W2:Y:S01]  /*5c10*/  MUFU.TANH R112, R112 ;  /* 0x0000007000707308 */ /* 0x000ea20000002400 */
[----:B0-----:R-:W-:Y:S01]  /*5c20*/  FSEL R108, R108, -INF , P2 ;  /* 0xff8000006c6c7808 */ /* 0x001fe20001000000 */
[----:B------:R-:W-:Y:S01]  /*5c30*/  FMUL.FTZ R82, R0, R82 ;  /* 0x0000005200527220 */ /* 0x000fe20000410000 */
[----:B------:R-:W-:Y:S01]  /*5c40*/  ISETP.GT.AND P2, PT, R103, 0x30, PT ;  /* 0x000000306700780c */ /* 0x000fe20003f44270 */
[----:B------:R-:W-:Y:S01]  /*5c50*/  UIADD3 UR6, UR10, 0x80, URZ ;  /* 0x000000800a067890 */ /* 0x000fe2000fffe03f */
[----:B------:R-:W-:-:S02]  /*5c60*/  WARPGROUP.DEPBAR.LE gsb0, 0x0 ;  /* 0x00008000000079c5 */ /* 0x000fc40000010000 */
[----:B------:R-:W-:Y:S01]  /*5c70*/  WARPGROUP.ARRIVE ;  /* 0x00000000000079c5 */ /* 0x000fe20000000000 */
[----:B------:R-:W0:Y:S01]  /*5c80*/  MUFU.TANH R113, R113 ;  /* 0x0000007100717308 */ /* 0x000e220000002400 */
[----:B-1----:R-:W-:Y:S01]  /*5c90*/  FSEL R109, R109, -INF , P3 ;  /* 0xff8000006d6d7808 */ /* 0x002fe20001800000 */
[C---:B------:R-:W-:Y:S01]  /*5ca0*/  FMUL.FTZ R83, R0.reuse, R83 ;  /* 0x0000005300537220 */ /* 0x040fe20000410000 */
[C---:B------:R-:W-:Y:S01]  /*5cb0*/  ISETP.GT.AND P3, PT, R103.reuse, 0x31, PT ;  /* 0x000000316700780c */ /* 0x040fe20003f64270 */
[----:B------:R-:W-:Y:S01]  /*5cc0*/  UMOV UR7, 0xc0000010 ;  /* 0xc000001000077882 */ /* 0x000fe20000000000 */
[C---:B------:R-:W-:Y:S01]  /*5cd0*/  FMUL.FTZ R86, R0.reuse, R86 ;  /* 0x0000005600567220 */ /* 0x040fe20000410000 */
[----:B------:R-:W-:Y:S01]  /*5ce0*/  QGMMA.64x64x32.F32.E4M3.E4M3 R24, R148, gdesc[UR4], R24, gsb0 ;  /* 0x00e0000494187df3 */ /* 0x000fe20008000818 */
[----:B------:R-:W-:Y:S01]  /*5cf0*/  FMUL.FTZ R87, R0, R87 ;  /* 0x0000005700577220 */ /* 0x000fe20000410000 */
[----:B------:R1:W-:Y:S01]  /*5d00*/  MUFU.TANH R15, R126 ;  /* 0x0000007e000f7308 */ /* 0x0003e20000002400 */
[----:B--2---:R-:W-:Y:S01]  /*5d10*/  FSEL R112, R112, -INF , P2 ;  /* 0xff80000070707808 */ /* 0x004fe20001000000 */
[C---:B------:R-:W-:Y:S01]  /*5d20*/  FMUL.FTZ R58, R0.reuse, R58 ;  /* 0x0000003a003a7220 */ /* 0x040fe20000410000 */
[----:B------:R-:W-:Y:S01]  /*5d30*/  ISETP.GT.AND P2, PT, R103, 0x38, PT ;  /* 0x000000386700780c */ /* 0x000fe20003f44270 */
[C---:B------:R-:W-:Y:S01]  /*5d40*/  FMUL.FTZ R59, R0.reuse, R59 ;  /* 0x0000003b003b7220 */ /* 0x040fe20000410000 */
[C---:B------:R-:W-:Y:S01]  /*5d50*/  FMUL.FTZ R62, R0.reuse, R62 ;  /* 0x0000003e003e7220 */ /* 0x040fe20000410000 */
[C---:B------:R-:W-:Y:S01]  /*5d60*/  FMUL.FTZ R63, R0.reuse, R63 ;  /* 0x0000003f003f7220 */ /* 0x040fe20000410000 */
[----:B------:R-:W-:Y:S01]  /*5d70*/  FMUL.FTZ R66, R0, R66 ;  /* 0x0000004200427220 */ /* 0x000fe20000410000 */
[----:B------:R-:W2:Y:S01]  /*5d80*/  MUFU.TANH R116, R116 ;  /* 0x0000007400747308 */ /* 0x000ea20000002400 */
[----:B-1----:R-:W-:Y:S01]  /*5d90*/  FMNMX.FTZ R126, R104, R129, !PT ;  /* 0x00000081687e7209 */ /* 0x002fe20007810000 */
[C---:B------:R-:W-:Y:S01]  /*5da0*/  FMUL.FTZ R67, R0.reuse, R67 ;  /* 0x0000004300437220 */ /* 0x040fe20000410000 */
[----:B0-----:R-:W-:Y:S01]  /*5db0*/  FSEL R113, R113, -INF , P3 ;  /* 0xff80000071717808 */ /* 0x001fe20001800000 */
[----:B------:R-:W-:Y:S01]  /*5dc0*/  FMUL.FTZ R71, R0, R71 ;  /* 0x0000004700477220 */ /* 0x000fe20000410000 */
[----:B------:R-:W-:Y:S01]  /*5dd0*/  FMNMX.FTZ R77, R105, R126, !PT ;  /* 0x0000007e694d7209 */ /* 0x000fe20007810000 */
[----:B------:R-:W-:Y:S01]  /*5de0*/  UIADD3 UR6, UR10, 0x100, URZ ;  /* 0x000001000a067890 */ /* 0x000fe2000fffe03f */
[----:B------:R-:W-:Y:S01]  /*5df0*/  ISETP.GT.AND P3, PT, R103, 0x39, PT ;  /* 0x000000396700780c */ /* 0x000fe20003f64270 */
[----:B------:R-:W0:Y:S01]  /*5e00*/  MUFU.TANH R117, R117 ;  /* 0x0000007500757308 */ /* 0x000e220000002400 */
[----:B------:R-:W-:Y:S01]  /*5e10*/  FMNMX.FTZ R126, R108, R77, !PT ;  /* 0x0000004d6c7e7209 */ /* 0x000fe20007810000 */
[C---:B------:R-:W-:Y:S01]  /*5e20*/  FMUL.FTZ R77, R0.reuse, R80 ;  /* 0x00000050004d7220 */ /* 0x040fe20000410000 */
[----:B------:R-:W-:Y:S01]  /*5e30*/  FMUL.FTZ R80, R0, R81 ;  /* 0x0000005100507220 */ /* 0x000fe20000410000 */
[----:B------:R-:W-:Y:S01]  /*5e40*/  UMOV UR7, 0xc0000010 ;  /* 0xc000001000077882 */ /* 0x000fe20000000000 */
        /* <DEDUP_REMOVED lines=8> */
[----:B------:R-:W-:Y:S01]  /*5ed0*/  FMNMX.FTZ R126, R116, R81, !PT ;  /* 0x00000051747e7209 */ /* 0x000fe20007810000 */
[C---:B------:R-:W-:Y:S01]  /*5ee0*/  FMUL.FTZ R81, R0.reuse, R84 ;  /* 0x0000005400517220 */ /* 0x040fe20000410000 */
[----:B------:R-:W-:Y:S01]  /*5ef0*/  ISETP.GT.AND P3, PT, R103, 0x41, PT ;  /* 0x000000416700780c */ /* 0x000fe20003f64270 */
[----:B------:R-:W-:Y:S01]  /*5f00*/  FMUL.FTZ R84, R0, R85 ;  /* 0x0000005500547220 */ /* 0x000fe20000410000 */
[----:B------:R-:W-:Y:S01]  /*5f10*/  FMNMX.FTZ R129, R117, R126, !PT ;  /* 0x0000007e75817209 */ /* 0x000fe20007810000 */
[----:B------:R-:W0:Y:S01]  /*5f20*/  MUFU.TANH R92, R92 ;  /* 0x0000005c005c7308 */ /* 0x000e220000002400 */
[----:B-1----:R-:W-:-:S02]  /*5f30*/  FSEL R88, R88, -INF , P2 ;  /* 0xff80000058587808 */ /* 0x002fc40001000000 */
[----:B------:R-:W-:Y:S02]  /*5f40*/  ISETP.GT.AND P2, PT, R103, 0x48, PT ;  /* 0x000000486700780c */ /* 0x000fe40003f44270 */
[----:B------:R-:W-:Y:S01]  /*5f50*/  FMNMX.FTZ R126, R88, R129, !PT ;  /* 0x00000081587e7209 */ /* 0x000fe20007810000 */
[----:B------:R-:W-:Y:S02]  /*5f60*/  FMUL.FTZ R129, R0, R64 ;  /* 0x0000004000817220 */ /* 0x000fe40000410000 */
        /* <DEDUP_REMOVED lines=14> */
[----:B------:R-:W-:Y:S01]  /*6050*/  ISETP.GT.AND P2, PT, R103, 0x58, PT ;  /* 0x000000586700780c */ /* 0x000fe20003f44270 */
[----:B------:R-:W-:Y:S02]  /*6060*/  WARPGROUP.DEPBAR.LE gsb0, 0x0 ;  /* 0x00008000000079c5 */ /* 0x000fe40000010000 */
[----:B------:R-:W-:Y:S01]  /*6070*/  FMNMX.FTZ R126, R96, R85, !PT ;  /* 0x00000055607e7209 */ /* 0x000fe20007810000 */
[----:B------:R-:W-:Y:S01]  /*6080*/  FMUL.FTZ R85, R0, R57 ;  /* 0x0000003900557220 */ /* 0x000fe20000410000 */
[----:B------:R-:W2:Y:S01]  /*6090*/  MUFU.TANH R101, R101 ;  /* 0x0000006500657308 */ /* 0x000ea20000002400 */
[----:B0-----:R-:W-:Y:S01]  /*60a0*/  FSEL R97, R97, -INF , P3 ;  /* 0xff80000061617808 */ /* 0x001fe20001800000 */
[----:B------:R-:W-:Y:S01]  /*60b0*/  WARPGROUP.ARRIVE ;  /* 0x00000000000079c5 */ /* 0x000fe20000000000 */
[----:B------:R-:W-:-:S02]  /*60c0*/  ISETP.GT.AND P3, PT, R103, 0x59, PT ;  /* 0x000000596700780c */ /* 0x000fc40003f64270 */
[----:B------:R-:W-:Y:S01]  /*60d0*/  FMNMX.FTZ R57, R97, R126, !PT ;  /* 0x0000007e61397209 */ /* 0x000fe20007810000 */
[----:B------:R-:W-:Y:S02]  /*60e0*/  FMUL.FTZ R126, R0, R60 ;  /* 0x0000003c007e7220 */ /* 0x000fe40000410000 */
[----:B------:R-:W0:Y:S01]  /*60f0*/  MUFU.TANH R72, R72 ;  /* 0x0000004800487308 */ /* 0x000e220000002400 */
[----:B-1----:R-:W-:Y:S01]  /*6100*/  FSEL R100, R100, -INF , P2 ;  /* 0xff80000064647808 */ /* 0x002fe20001000000 */
[----:B------:R-:W-:Y:S01]  /*6110*/  QGMMA.64x64x32.F32.E4M3.E4M3 R24, R144, gdesc[UR4], R24, gsb0 ;  /* 0x00e0000490187df3 */ /* 0x000fe20008000818 */
[----:B------:R-:W-:Y:S01]  /*6120*/  ISETP.GT.AND P2, PT, R103, 0x60, PT ;  /* 0x000000606700780c */ /* 0x000fe20003f44270 */
[----:B------:R-:W-:Y:S01]  /*6130*/  UIADD3 UR6, UR10, 0x180, URZ ;  /* 0x000001800a067890 */ /* 0x000fe2000fffe03f */
[----:B------:R-:W-:Y:S01]  /*6140*/  FMNMX.FTZ R128, R100, R57, !PT ;  /* 0x0000003964807209 */ /* 0x000fe20007810000 */
[----:B------:R-:W-:Y:S01]  /*6150*/  UMOV UR7, 0xc0000010 ;  /* 0xc000001000077882 */ /* 0x000fe20000000000 */
[----:B------:R-:W-:Y:S01]  /*6160*/  FSEL R7, R7, -INF , P2 ;  /* 0xff80000007077808 */ /* 0x000fe20001000000 */
[----:B------:R-:W1:Y:S01]  /*6170*/  MUFU.TANH R75, R75 ;  /* 0x0000004b004b7308 */ /* 0x000e620000002400 */
[----:B--2---:R-:W-:-:S02]  /*6180*/  FSEL R101, R101, -INF , P3 ;  /* 0xff80000065657808 */ /* 0x004fc40001800000 */
[----:B------:R-:W-:Y:S02]  /*6190*/  ISETP.GT.AND P3, PT, R103, 0x61, PT ;  /* 0x000000616700780c */ /* 0x000fe40003f64270 */
[----:B------:R-:W-:Y:S02]  /*61a0*/  FMNMX.FTZ R128, R101, R128, !PT ;  /* 0x0000008065807209 */ /* 0x000fe40007810000 */
[----:B------:R-:W-:Y:S01]  /*61b0*/  ISETP.GT.AND P2, PT, R103, 0x68, PT ;  /* 0x000000686700780c */ /* 0x000fe20003f44270 */
[----:B------:R-:W2:Y:S01]  /*61c0*/  MUFU.TANH R76, R76 ;  /* 0x0000004c004c7308 */ /* 0x000ea20000002400 */
[----:B0-----:R-:W-:Y:S02]  /*61d0*/  FSEL R72, R72, -INF , P3 ;  /* 0xff80000048487808 */ /* 0x001fe40001800000 */
[----:B------:R-:W-:Y:S01]  /*61e0*/  FMNMX.FTZ R57, R7, R128, !PT ;  /* 0x0000008007397209 */ /* 0x000fe20007810000 */
[----:B------:R-:W-:Y:S01]  /*61f0*/  FMUL.FTZ R128, R0, R61 ;  /* 0x0000003d00807220 */ /* 0x000fe20000410000 */
[----:B------:R-:W-:-:S02]  /*6200*/  ISETP.GT.AND P3, PT, R103, 0x69, PT ;  /* 0x000000696700780c */ /* 0x000fc40003f64270 */
        /* <DEDUP_REMOVED lines=23> */
[C---:B------:R-:W-:Y:S01]  /*6380*/  FMUL.FTZ R84, R0.reuse, R68 ;  /* 0x0000004400547220 */ /* 0x040fe20000410000 */
[----:B------:R-:W-:Y:S01]  /*6390*/  ISETP.GT.AND P3, PT, R103, 0x81, PT ;  /* 0x000000816700780c */ /* 0x000fe20003f64270 */
[----:B------:R-:W-:Y:S01]  /*63a0*/  FMUL.FTZ R68, R0, R78 ;  /* 0x0000004e00447220 */ /* 0x000fe20000410000 */
        /* <DEDUP_REMOVED lines=8> */
[----:B------:R-:W-:Y:S01]  /*6430*/  ISETP.GT.AND P3, PT, R103, 0x89, PT ;  /* 0x000000896700780c */ /* 0x000fe20003f64270 */
[----:B------:R-:W-:Y:S02]  /*6440*/  WARPGROUP.DEPBAR.LE gsb0, 0x0 ;  /* 0x00008000000079c5 */ /* 0x000fe40000010000 */
[----:B------:R-:W-:Y:S01]  /*6450*/  FMNMX.FTZ R69, R61, R56, !PT ;  /* 0x000000383d457209 */ /* 0x000fe20007810000 */
[----:B------:R-:W-:Y:S01]  /*6460*/  WARPGROUP.ARRIVE ;  /* 0x00000000000079c5 */ /* 0x000fe20000000000 */
[----:B------:R-:W2:Y:S01]  /*6470*/  MUFU.TANH R129, R129 ;  /* 0x0000008100817308 */ /* 0x000ea20000002400 */
[----:B0-----:R-:W-:Y:S01]  /*6480*/  FSEL R64, R126, -INF , P2 ;  /* 0xff8000007e407808 */ /* 0x001fe20001000000 */
[----:B------:R-:W-:Y:S01]  /*6490*/  FMUL.FTZ R126, R0, R70 ;  /* 0x00000046007e7220 */ /* 0x000fe20000410000 */
[----:B------:R-:W-:-:S02]  /*64a0*/  ISETP.GT.AND P2, PT, R103, 0x90, PT ;  /* 0x000000906700780c */ /* 0x000fc40003f44270 */
[----:B------:R-:W-:Y:S01]  /*64b0*/  FMNMX.FTZ R56, R64, R69, !PT ;  /* 0x0000004540387209 */ /* 0x000fe20007810000 */
[----:B------:R-:W-:Y:S01]  /*64c0*/  QGMMA.64x64x32.F32.E4M3.E4M3 R24, R140, gdesc[UR4], R24, gsb0 ;  /* 0x00e000048c187df3 */ /* 0x000fe20008000818 */
[----:B------:R-:W-:Y:S01]  /*64d0*/  UIADD3 UR6, UR10, 0x200, URZ ;  /* 0x000002000a067890 */ /* 0x000fe2000fffe03f */
[----:B------:R-:W0:Y:S01]  /*64e0*/  MUFU.TANH R130, R130 ;  /* 0x0000008200827308 */ /* 0x000e220000002400 */
[----:B-1----:R-:W-:Y:S01]  /*64f0*/  FSEL R65, R128, -INF , P3 ;  /* 0xff80000080417808 */ /* 0x002fe20001800000 */
[----:B------:R-:W-:Y:S01]  /*6500*/  UMOV UR7, 0xc0000010 ;  /* 0xc000001000077882 */ /* 0x000fe20000000000 */
        /* <DEDUP_REMOVED lines=8> */
[C---:B------:R-:W-:Y:S01]  /*6590*/  ISETP.GT.AND P3, PT, R103.reuse, 0x99, PT ;  /* 0x000000996700780c */ /* 0x040fe20003f64270 */
[----:B------:R-:W-:Y:S01]  /*65a0*/  VIADD R103, R103, 0x8 ;  /* 0x0000000867677836 */ /* 0x000fe20000000000 */
[----:B------:R-:W-:-:S03]  /*65b0*/  FMNMX.FTZ R129, R78, R129, !PT ;  /* 0x000000814e817209 */ /* 0x000fc60007810000 */
[----:B------:R-:W-:Y:S01]  /*65c0*/  MUFU.TANH R9, R9 ;  /* 0x0000000900097308 */ /* 0x000fe20000002400 */
[----:B-1----:R-:W-:Y:S02]  /*65d0*/  FSEL R84, R84, -INF , P2 ;  /* 0xff80000054547808 */ /* 0x002fe40001000000 */
[----:B------:R-:W-:Y:S02]  /*65e0*/  ISETP.GT.AND P4, PT, R103, 0x1, PT ;  /* 0x000000016700780c */ /* 0x000fe40003f84270 */
[----:B------:R-:W-:-:S03]  /*65f0*/  FMNMX.FTZ R56, R84, R129, !PT ;  /* 0x0000008154387209 */ /* 0x000fc60007810000 */
[----:B------:R-:W0:Y:S01]  /*6600*/  MUFU.TANH R10, R10 ;  /* 0x0000000a000a7308 */ /* 0x000e220000002400 */
[----:B--2---:R-:W-:Y:S02]  /*6610*/  FSEL R85, R85, -INF , P3 ;  /* 0xff80000055557808 */ /* 0x004fe40001800000 */
[----:B------:R-:W-:Y:S02]  /*6620*/  ISETP.GT.AND P3, PT, R103, RZ, PT ;  /* 0x000000ff6700720c */ /* 0x000fe40003f64270 */
[----:B------:R-:W-:-:S03]  /*6630*/  FMNMX.FTZ R56, R85, R56, !PT ;  /* 0x0000003855387209 */ /* 0x000fc60007810000 */
[----:B------:R-:W1:Y:S02]  /*6640*/  MUFU.TANH R13, R13 ;  /* 0x0000000d000d7308 */ /* 0x000e640000002400 */
[----:B------:R-:W2:Y:S06]  /*6650*/  SHFL.BFLY PT, R129, R56, 0x2, 0x1f ;  /* 0x0c401f0038817f89 */ /* 0x000eac00000e0000 */
[----:B------:R-:W3:Y:S01]  /*6660*/  MUFU.TANH R14, R14 ;  /* 0x0000000e000e7308 */ /* 0x000ee20000002400 */
[----:B0-----:R-:W-:Y:S02]  /*6670*/  FSEL R10, R10, -INF , P4 ;  /* 0xff8000000a0a7808 */ /* 0x001fe40002000000 */
[----:B------:R-:W-:-:S05]  /*6680*/  ISETP.GT.AND P4, PT, R103, 0x9, PT ;  /* 0x000000096700780c */ /* 0x000fca0003f84270 */
[----:B------:R-:W0:Y:S08]  /*6690*/  MUFU.TANH R21, R21 ;  /* 0x0000001500157308 */ /* 0x000e300000002400 */
[----:B------:R-:W4:Y:S01]  /*66a0*/  MUFU.TANH R120, R120 ;  /* 0x0000007800787308 */ /* 0x000f220000002400 */
[----:B--2---:R-:W-:-:S05]  /*66b0*/  FMNMX.FTZ R129, R56, R129, !PT ;  /* 0x0000008138817209 */ /* 0x004fca0007810000 */
[----:B------:R-:W2:Y:S02]  /*66c0*/  SHFL.BFLY PT, R56, R129, 0x1, 0x1f ;  /* 0x0c201f0081387f89 */ /* 0x000ea400000e0000 */
[----:B------:R-:W5:Y:S01]  /*66d0*/  MUFU.TANH R123, R123 ;  /* 0x0000007b007b7308 */ /* 0x000f620000002400 */
[----:B------:R-:W-:Y:S02]  /*66e0*/  WARPGROUP.DEPBAR.LE gsb0, 0x0 ;  /* 0x00008000000079c5 */ /* 0x000fe40000010000 */
[----:B------:R-:W-:-:S05]  /*66f0*/  WARPGROUP.ARRIVE ;  /* 0x00000000000079c5 */ /* 0x000fca0000000000 */
[----:B------:R-:W5:Y:S01]  /*6700*/  MUFU.TANH R124, R124 ;  /* 0x0000007c007c7308 */ /* 0x000f620000002400 */
[----:B------:R-:W-:Y:S07]  /*6710*/  QGMMA.64x64x32.F32.E4M3.E4M3 R24, R136, gdesc[UR4], R24, gsb0 ;  /* 0x00e0000488187df3 */ /* 0x000fee0008000818 */
[----:B------:R-:W5:Y:S01]  /*6720*/  MUFU.TANH R106, R106 ;  /* 0x0000006a006a7308 */ /* 0x000f620000002400 */
[----:B--2---:R-:W-:Y:S01]  /*6730*/  FMNMX.FTZ R56, R129, R56, !PT ;  /* 0x0000003881387209 */ /* 0x004fe20007810000 */
[----:B------:R-:W-:-:S06]  /*6740*/  IMAD.U32 R129, RZ, RZ, UR20 ;  /* 0x00000014ff817e24 */ /* 0x000fcc000f8e00ff */
[----:B------:R-:W2:Y:S01]  /*6750*/  MUFU.TANH R107, R107 ;  /* 0x0000006b006b7308 */ /* 0x000ea20000002400 */
[C---:B------:R-:W-:Y:S01]  /*6760*/  FSETP.NEU.FTZ.AND P2, PT, R56.reuse, -INF , PT ;  /* 0xff8000003800780b */ /* 0x040fe20003f5d000 */
[----:B------:R-:W-:-:S05]  /*6770*/  FFMA.FTZ R70, R56, R129, -8 ;  /* 0xc100000038467423 */ /* 0x000fca0000010081 */
[----:B------:R-:W-:Y:S01]  /*6780*/  FSEL R70, R70, RZ, P2 ;  /* 0x000000ff46467208 */ /* 0x000fe20001000000 */
[----:B------:R-:W2:Y:S04]  /*6790*/  MUFU.TANH R110, R110 ;  /* 0x0000006e006e7308 */ /* 0x000ea80000002400 */
[----:B------:R-:W-:-:S01]  /*67a0*/  FFMA.FTZ R128, R127, UR20, -R70 ;  /* 0x000000147f807c23 */ /* 0x000fc20008010846 */
[--C-:B------:R-:W-:Y:S01]  /*67b0*/  FFMA.FTZ R127, R8, UR20, -R70.reuse ;  /* 0x00000014087f7c23 */ /* 0x100fe20008010846 */
[----:B------:R-:W-:-:S01]  /*67c0*/  FFMA.FTZ R8, R11, UR20, -R70 ;  /* 0x000000140b087c23 */ /* 0x000fc20008010846 */
[--C-:B------:R-:W-:Y:S01]  /*67d0*/  FFMA.FTZ R129, R122, UR20, -R70.reuse ;  /* 0x000000147a817c23 */ /* 0x100fe20008010846 */
[----:B------:R-:W-:-:S01]  /*67e0*/  FFMA.FTZ R11, R12, UR20, -R70 ;  /* 0x000000140c0b7c23 */ /* 0x000fc20008010846 */
[----:B------:R-:W-:Y:S01]  /*67f0*/  FSEL R122, R9, -INF , P3 ;  /* 0xff800000097a7808 */ /* 0x000fe20001800000 */
[----:B------:R-:W-:-:S01]  /*6800*/  FFMA.FTZ R12, R73, UR20, -R70 ;  /* 0x00000014490c7c23 */ /* 0x000fc20008010846 */
[--C-:B------:R-:W-:Y:S01]  /*6810*/  FFMA.FTZ R73, R20, UR20, -R70.reuse ;  /* 0x0000001414497c23 */ /* 0x100fe20008010846 */
[----:B------:R-:W-:-:S01]  /*6820*/  FFMA.FTZ R20, R121, UR20, -R70 ;  /* 0x0000001479147c23 */ /* 0x000fc20008010846 */
[----:B------:R-:W-:Y:S01]  /*6830*/  ISETP.GT.AND P3, PT, R103, 0x8, PT ;  /* 0x000000086700780c */ /* 0x000fe20003f64270 */
[----:B------:R-:W-:-:S01]  /*6840*/  FFMA.FTZ R131, R104, UR20, -R70 ;  /* 0x0000001468837c23 */ /* 0x000fc20008010846 */
[----:B------:R-:W-:Y:S01]  /*6850*/  FMNMX.FTZ R121, R122, R5, !PT ;  /* 0x000000057a797209 */ /* 0x000fe20007810000 */
[----:B------:R-:W2:Y:S01]  /*6860*/  MUFU.TANH R111, R111 ;  /* 0x0000006f006f7308 */ /* 0x000ea20000002400 */
[----:B-1----:R-:W-:Y:S01]  /*6870*/  FSEL R13, R13, -INF , P3 ;  /* 0xff8000000d0d7808 */ /* 0x002fe20001800000 */
[--C-:B------:R-:W-:Y:S01]  /*6880*/  FFMA.FTZ R105, R105, UR20, -R70.reuse ;  /* 0x0000001469697c23 */ /* 0x100fe20008010846 */
[----:B------:R-:W-:Y:S01]  /*6890*/  FMNMX.FTZ R130, R10, R121, !PT ;  /* 0x000000790a827209 */ /* 0x000fe20007810000 */
[--C-:B------:R-:W-:Y:S01]  /*68a0*/  FFMA.FTZ R108, R108, UR20, -R70.reuse ;  /* 0x000000146c6c7c23 */ /* 0x100fe20008010846 */
[----:B------:R-:W-:Y:S01]  /*68b0*/  ISETP.GT.AND P3, PT, R103, 0x10, PT ;  /* 0x000000106700780c */ /* 0x000fe20003f64270 */
[--C-:B------:R-:W-:Y:S01]  /*68c0*/  FFMA.FTZ R88, R88, UR20, -R70.reuse ;  /* 0x0000001458587c23 */ /* 0x100fe20008010846 */
[----:B---3--:R-:W-:Y:S01]  /*68d0*/  FSEL R104, R14, -INF , P4 ;  /* 0xff8000000e687808 */ /* 0x008fe20002000000 */
        /* <DEDUP_REMOVED lines=8> */
[----:B------:R0:W-:Y:S01]  /*6960*/  MUFU.EX2 R9, R129 ;  /* 0x0000008100097308 */ /* 0x0001e20000000800 */
[----:B------:R-:W-:Y:S01]  /*6970*/  ISETP.GT.AND P3, PT, R103, 0x18, PT ;  /* 0x000000186700780c */ /* 0x000fe20003f64270 */
[--C-:B------:R-:W-:Y:S01]  /*6980*/  FFMA.FTZ R7, R7, UR20, -R70.reuse ;  /* 0x0000001407077c23 */ /* 0x100fe20008010846 */
[----:B----4-:R-:W-:Y:S01]  /*6990*/  FSEL R120, R120, -INF , P4 ;  /* 0xff80000078787808 */ /* 0x010fe20002000000 */
[--C-:B------:R-:W-:Y:S01]  /*69a0*/  FFMA.FTZ R72, R72, UR20, -R70.reuse ;  /* 0x0000001448487c23 */ /* 0x100fe20008010846 */
[----:B------:R-:W-:Y:S01]  /*69b0*/  FMNMX.FTZ R121, R21, R130, !PT ;  /* 0x0000008215797209 */ /* 0x000fe20007810000 */
[--C-:B------:R-:W-:Y:S01]  /*69c0*/  FFMA.FTZ R75, R75, UR20, -R70.reuse ;  /* 0x000000144b4b7c23 */ /* 0x100fe20008010846 */
[----:B------:R-:W-:Y:S01]  /*69d0*/  ISETP.GT.AND P4, PT, R103, 0x19, PT ;  /* 0x000000196700780c */ /* 0x000fe20003f84270 */
[----:B------:R-:W3:Y:S01]  /*69e0*/  MUFU.TANH R115, R115 ;  /* 0x0000007300737308 */ /* 0x000ee20000002400 */
[----:B-----5:R-:W-:Y:S01]  /*69f0*/  FSEL R123, R123, -INF , P3 ;  /* 0xff8000007b7b7808 */ /* 0x020fe20001800000 */
[--C-:B0-----:R-:W-:Y:S01]  /*6a00*/  FFMA.FTZ R129, R109, UR20, -R70.reuse ;  /* 0x000000146d817c23 */ /* 0x101fe20008010846 */
[----:B------:R-:W-:Y:S01]  /*6a10*/  FMNMX.FTZ R130, R120, R121, !PT ;  /* 0x0000007978827209 */ /* 0x000fe20007810000 */
[--C-:B------:R-:W-:Y:S01]  /*6a20*/  FFMA.FTZ R76, R76, UR20, -R70.reuse ;  /* 0x000000144c4c7c23 */ /* 0x100fe20008010846 */
[----:B------:R-:W-:Y:S01]  /*6a30*/  ISETP.GT.AND P3, PT, R103, 0x20, PT ;  /* 0x000000206700780c */ /* 0x000fe20003f64270 */
[--C-:B------:R-:W-:Y:S01]  /*6a40*/  FFMA.FTZ R77, R77, UR20, -R70.reuse ;  /* 0x000000144d4d7c23 */ /* 0x100fe20008010846 */
[----:B------:R-:W-:Y:S01]  /*6a50*/  FSEL R124, R124, -INF , P4 ;  /* 0xff8000007c7c7808 */ /* 0x000fe20002000000 */
[----:B------:R-:W0:Y:S01]  /*6a60*/  MUFU.TANH R118, R118 ;  /* 0x0000007600767308 */ /* 0x000e220000002400 */
[----:B------:R-:W-:Y:S01]  /*6a70*/  FMNMX.FTZ R121, R123, R130, !PT ;  /* 0x000000827b797209 */ /* 0x000fe20007810000 */
[--C-:B------:R-:W-:Y:S01]  /*6a80*/  FFMA.FTZ R80, R80, UR20, -R70.reuse ;  /* 0x0000001450507c23 */ /* 0x100fe20008010846 */
[----:B------:R-:W-:Y:S01]  /*6a90*/  ISETP.GT.AND P4, PT, R103, 0x21, PT ;  /* 0x000000216700780c */ /* 0x000fe20003f84270 */
[--C-:B------:R-:W-:Y:S01]  /*6aa0*/  FFMA.FTZ R81, R81, UR20, -R70.reuse ;  /* 0x0000001451517c23 */ /* 0x100fe20008010846 */
[----:B------:R-:W-:Y:S01]  /*6ab0*/  FSEL R106, R106, -INF , P3 ;  /* 0xff8000006a6a7808 */ /* 0x000fe20001800000 */
[--C-:B------:R-:W-:Y:S01]  /*6ac0*/  FFMA.FTZ R60, R60, UR20, -R70.reuse ;  /* 0x000000143c3c7c23 */ /* 0x100fe20008010846 */
[----:B------:R-:W-:Y:S01]  /*6ad0*/  FMNMX.FTZ R121, R124, R121, !PT ;  /* 0x000000797c797209 */ /* 0x000fe20007810000 */
[----:B------:R4:W-:Y:S01]  /*6ae0*/  MUFU.EX2 R14, R131 ;  /* 0x00000083000e7308 */ /* 0x0009e20000000800 */
[----:B------:R-:W-:Y:S01]  /*6af0*/  ISETP.GT.AND P3, PT, R103, 0x28, PT ;  /* 0x000000286700780c */ /* 0x000fe20003f64270 */
[--C-:B------:R-:W-:Y:S01]  /*6b00*/  FFMA.FTZ R61, R61, UR20, -R70.reuse ;  /* 0x000000143d3d7c23 */ /* 0x100fe20008010846 */
[----:B--2---:R-:W-:Y:S01]  /*6b10*/  FSEL R109, R107, -INF , P4 ;  /* 0xff8000006b6d7808 */ /* 0x004fe20002000000 */
[--C-:B------:R-:W-:Y:S01]  /*6b20*/  FFMA.FTZ R64, R64, UR20, -R70.reuse ;  /* 0x0000001440407c23 */ /* 0x100fe20008010846 */
[----:B------:R-:W-:Y:S01]  /*6b30*/  FMNMX.FTZ R130, R106, R121, !PT ;  /* 0x000000796a827209 */ /* 0x000fe20007810000 */
[--C-:B------:R-:W-:Y:S01]  /*6b40*/  FFMA.FTZ R65, R65, UR20, -R70.reuse ;  /* 0x0000001441417c23 */ /* 0x100fe20008010846 */
[----:B------:R-:W-:Y:S01]  /*6b50*/  ISETP.GT.AND P4, PT, R103, 0x29, PT ;  /* 0x000000296700780c */ /* 0x000fe20003f84270 */
[----:B------:R-:W2:Y:S01]  /*6b60*/  MUFU.TANH R119, R119 ;  /* 0x0000007700777308 */ /* 0x000ea20000002400 */
[----:B------:R-:W-:Y:S01]  /*6b70*/  FSEL R110, R110, -INF , P3 ;  /* 0xff8000006e6e7808 */ /* 0x000fe20001800000 */
[--C-:B----4-:R-:W-:Y:S01]  /*6b80*/  FFMA.FTZ R131, R112, UR20, -R70.reuse ;  /* 0x0000001470837c23 */ /* 0x110fe20008010846 */
        /* <DEDUP_REMOVED lines=8> */
[C---:B------:R-:W-:Y:S01]  /*6c10*/  ISETP.GT.AND P4, PT, R103.reuse, 0x31, PT ;  /* 0x000000316700780c */ /* 0x040fe20003f84270 */
[--C-:B------:R-:W-:Y:S01]  /*6c20*/  FFMA.FTZ R78, R78, UR20, -R70.reuse ;  /* 0x000000144e4e7c23 */ /* 0x100fe20008010846 */
[----:B-1----:R-:W-:Y:S01]  /*6c30*/  FSEL R114, R114, -INF , P3 ;  /* 0xff80000072727808 */ /* 0x002fe20001800000 */
[----:B------:R-:W-:Y:S01]  /*6c40*/  FFMA.FTZ R84, R84, UR20, -R70 ;  /* 0x0000001454547c23 */ /* 0x000fe20008010846 */
[----:B------:R-:W-:Y:S01]  /*6c50*/  FMNMX.FTZ R121, R112, R121, !PT ;  /* 0x0000007970797209 */ /* 0x000fe20007810000 */
[----:B------:R-:W1:Y:S01]  /*6c60*/  MUFU.TANH R91, R91 ;  /* 0x0000005b005b7308 */ /* 0x000e620000002400 */
[----:B------:R-:W-:Y:S01]  /*6c70*/  ISETP.GT.AND P3, PT, R103, 0x38, PT ;  /* 0x000000386700780c */ /* 0x000fe20003f64270 */
[----:B------:R-:W-:-:S02]  /*6c80*/  WARPGROUP.DEPBAR.LE gsb0, 0x0 ;  /* 0x00008000000079c5 */ /* 0x000fc40000010000 */
[----:B---3--:R-:W-:Y:S02]  /*6c90*/  FSEL R115, R115, -INF , P4 ;  /* 0xff80000073737808 */ /* 0x008fe40002000000 */
[----:B------:R-:W-:Y:S02]  /*6ca0*/  FMNMX.FTZ R132, R114, R121, !PT ;  /* 0x0000007972847209 */ /* 0x000fe40007810000 */
[----:B------:R-:W3:Y:S01]  /*6cb0*/  MUFU.TANH R94, R94 ;  /* 0x0000005e005e7308 */ /* 0x000ee20000002400 */
[----:B------:R-:W-:Y:S02]  /*6cc0*/  ISETP.GT.AND P4, PT, R103, 0x39, PT ;  /* 0x000000396700780c */ /* 0x000fe40003f84270 */
[----:B0-----:R-:W-:Y:S02]  /*6cd0*/  FSEL R118, R118, -INF , P3 ;  /* 0xff80000076767808 */ /* 0x001fe40001800000 */
[----:B------:R-:W-:Y:S02]  /*6ce0*/  FMNMX.FTZ R121, R115, R132, !PT ;  /* 0x0000008473797209 */ /* 0x000fe40007810000 */
[----:B------:R-:W-:Y:S01]  /*6cf0*/  ISETP.GT.AND P3, PT, R103, 0x40, PT ;  /* 0x000000406700780c */ /* 0x000fe20003f64270 */
[----:B------:R-:W0:Y:S01]  /*6d00*/  MUFU.TANH R95, R95 ;  /* 0x0000005f005f7308 */ /* 0x000e220000002400 */
[----:B--2---:R-:W-:-:S02]  /*6d10*/  FSEL R119, R119, -INF , P4 ;  /* 0xff80000077777808 */ /* 0x004fc40002000000 */
[----:B------:R-:W-:Y:S01]  /*6d20*/  FMNMX.FTZ R116, R118, R121, !PT ;  /* 0x0000007976747209 */ /* 0x000fe20007810000 */
[----:B------:R-:W-:-:S01]  /*6d30*/  FFMA.FTZ R121, R117, UR20, -R70 ;  /* 0x0000001475797c23 */ /* 0x000fc20008010846 */
[----:B------:R-:W-:Y:S02]  /*6d40*/  ISETP.GT.AND P4, PT, R103, 0x41, PT ;  /* 0x000000416700780c */ /* 0x000fe40003f84270 */
[----:B----4-:R-:W-:Y:S01]  /*6d50*/  FSEL R90, R90, -INF , P3 ;  /* 0xff8000005a5a7808 */ /* 0x010fe20001800000 */
[----:B------:R-:W2:Y:S01]  /*6d60*/  MUFU.TANH R98, R98 ;  /* 0x0000006200627308 */ /* 0x000ea20000002400 */
[----:B------:R-:W-:Y:S02]  /*6d70*/  FMNMX.FTZ R117, R119, R116, !PT ;  /* 0x0000007477757209 */ /* 0x000fe40007810000 */
[----:B------:R-:W-:Y:S02]  /*6d80*/  ISETP.GT.AND P3, PT, R103, 0x48, PT ;  /* 0x000000486700780c */ /* 0x000fe40003f64270 */
[----:B-1----:R-:W-:-:S02]  /*6d90*/  FSEL R91, R91, -INF , P4 ;  /* 0xff8000005b5b7808 */ /* 0x002fc40002000000 */
[----:B------:R-:W-:Y:S01]  /*6da0*/  FMNMX.FTZ R132, R90, R117, !PT ;  /* 0x000000755a847209 */ /* 0x000fe20007810000 */
[----:B------:R-:W1:Y:S01]  /*6db0*/  MUFU.TANH R99, R99 ;  /* 0x0000006300637308 */ /* 0x000e620000002400 */
[----:B------:R-:W-:Y:S02]  /*6dc0*/  ISETP.GT.AND P4, PT, R103, 0x49, PT ;  /* 0x000000496700780c */ /* 0x000fe40003f84270 */
[----:B---3--:R-:W-:Y:S02]  /*6dd0*/  FSEL R94, R94, -INF , P3 ;  /* 0xff8000005e5e7808 */ /* 0x008fe40001800000 */
[----:B------:R-:W-:Y:S02]  /*6de0*/  FMNMX.FTZ R117, R91, R132, !PT ;  /* 0x000000845b757209 */ /* 0x000fe40007810000 */
[----:B------:R-:W-:Y:S01]  /*6df0*/  ISETP.GT.AND P3, PT, R103, 0x50, PT ;  /* 0x000000506700780c */ /* 0x000fe20003f64270 */
[----:B------:R-:W3:Y:S01]  /*6e00*/  MUFU.TANH R102, R102 ;  /* 0x0000006600667308 */ /* 0x000ee20000002400 */
[----:B0-----:R-:W-:-:S02]  /*6e10*/  FSEL R95, R95, -INF , P4 ;  /* 0xff8000005f5f7808 */ /* 0x001fc40002000000 */
[----:B------:R-:W-:Y:S02]  /*6e20*/  FMNMX.FTZ R132, R94, R117, !PT ;  /* 0x000000755e847209 */ /* 0x000fe40007810000 */
[----:B------:R-:W-:Y:S02]  /*6e30*/  ISETP.GT.AND P4, PT, R103, 0x51, PT ;  /* 0x000000516700780c */ /* 0x000fe40003f84270 */
[----:B--2---:R-:W-:Y:S01]  /*6e40*/  FSEL R98, R98, -INF , P3 ;  /* 0xff80000062627808 */ /* 0x004fe20001800000 */
[----:B------:R-:W0:Y:S01]  /*6e50*/  MUFU.TANH R125, R125 ;  /* 0x0000007d007d7308 */ /* 0x000e220000002400 */
        /* <DEDUP_REMOVED lines=9> */
[----:B------:R-:W2:Y:S01]  /*6ef0*/  MUFU.TANH R68, R68 ;  /* 0x0000004400447308 */ /* 0x000ea20000002400 */
[----:B0-----:R-:W-:-:S02]  /*6f00*/  FSEL R125, R125, -INF , P4 ;  /* 0xff8000007d7d7808 */ /* 0x001fc40002000000 */
        /* <DEDUP_REMOVED lines=8> */
[----:B------:R-:W0:Y:S01]  /*6f90*/  MUFU.TANH R82, R82 ;  /* 0x0000005200527308 */ /* 0x000e220000002400 */
[----:B------:R-:W-:Y:S01]  /*6fa0*/  ISETP.GT.AND P4, PT, R103, 0x69, PT ;  /* 0x000000696700780c */ /* 0x000fe20003f84270 */
[----:B------:R-:W-:Y:S01]  /*6fb0*/  FFMA.FTZ R132, R97, UR20, -R70 ;  /* 0x0000001461847c23 */ /* 0x000fe20008010846 */
[----:B--2---:R-:W-:Y:S02]  /*6fc0*/  FSEL R68, R68, -INF , P3 ;  /* 0xff80000044447808 */ /* 0x004fe40001800000 */
[----:B------:R-:W-:Y:S02]  /*6fd0*/  FMNMX.FTZ R117, R74, R117, !PT ;  /* 0x000000754a757209 */ /* 0x000fe40007810000 */
[----:B------:R-:W-:Y:S01]  /*6fe0*/  ISETP.GT.AND P3, PT, R103, 0x70, PT ;  /* 0x000000706700780c */ /* 0x000fe20003f64270 */
[----:B------:R-:W1:Y:S01]  /*6ff0*/  MUFU.TANH R83, R83 ;  /* 0x0000005300537308 */ /* 0x000e620000002400 */
[----:B------:R-:W-:-:S07]  /*7000*/  FMNMX.FTZ R117, R68, R117, !PT ;  /* 0x0000007544757209 */ /* 0x000fce0007810000 */
[----:B------:R-:W2:Y:S01]  /*7010*/  MUFU.TANH R86, R86 ;  /* 0x0000005600567308 */ /* 0x000ea20000002400 */
[----:B0-----:R-:W-:Y:S02]  /*7020*/  FSEL R82, R82, -INF , P3 ;  /* 0xff80000052527808 */ /* 0x001fe40001800000 */
[----:B------:R-:W-:-:S05]  /*7030*/  ISETP.GT.AND P3, PT, R103, 0x78, PT ;  /* 0x000000786700780c */ /* 0x000fca0003f64270 */
[----:B------:R0:W-:Y:S08]  /*7040*/  MUFU.EX2 R116, R121 ;  /* 0x0000007900747308 */ /* 0x0001f00000000800 */
[----:B------:R-:W3:Y:S01]  /*7050*/  MUFU.TANH R87, R87 ;  /* 0x0000005700577308 */ /* 0x000ee20000002400 */
[----:B0-----:R-:W-:-:S01]  /*7060*/  FFMA.FTZ R121, R96, UR20, -R70 ;  /* 0x0000001460797c23 */ /* 0x001fc20008010846 */
[----:B------:R-:W-:-:S02]  /*7070*/  FSEL R96, R79, -INF , P4 ;  /* 0xff8000004f607808 */ /* 0x000fc40002000000 */
[----:B------:R-:W-:Y:S02]  /*7080*/  ISETP.GT.AND P4, PT, R103, 0x71, PT ;  /* 0x000000716700780c */ /* 0x000fe40003f84270 */
[----:B------:R-:W-:Y:S02]  /*7090*/  FMNMX.FTZ R117, R96, R117, !PT ;  /* 0x0000007560757209 */ /* 0x000fe40007810000 */
[----:B------:R-:W0:Y:S01]  /*70a0*/  MUFU.TANH R58, R58 ;  /* 0x0000003a003a7308 */ /* 0x000e220000002400 */
[----:B-1----:R-:W-:Y:S02]  /*70b0*/  FSEL R83, R83, -INF , P4 ;  /* 0xff80000053537808 */ /* 0x002fe40002000000 */
[----:B------:R-:W-:Y:S02]  /*70c0*/  FMNMX.FTZ R134, R82, R117, !PT ;  /* 0x0000007552867209 */ /* 0x000fe40007810000 */
[----:B------:R-:W-:Y:S02]  /*70d0*/  ISETP.GT.AND P4, PT, R103, 0x79, PT ;  /* 0x000000796700780c */ /* 0x000fe40003f84270 */
[----:B--2---:R-:W-:Y:S01]  /*70e0*/  FSEL R86, R86, -INF , P3 ;  /* 0xff80000056567808 */ /* 0x004fe20001800000 */
[----:B------:R-:W1:Y:S01]  /*70f0*/  MUFU.TANH R59, R59 ;  /* 0x0000003b003b7308 */ /* 0x000e620000002400 */
[----:B------:R-:W-:-:S02]  /*7100*/  FMNMX.FTZ R117, R83, R134, !PT ;  /* 0x0000008653757209 */ /* 0x000fc40007810000 */
[----:B------:R-:W-:Y:S02]  /*7110*/  ISETP.GT.AND P3, PT, R103, 0x80, PT ;  /* 0x000000806700780c */ /* 0x000fe40003f64270 */
[----:B---3--:R-:W-:Y:S02]  /*7120*/  FSEL R97, R87, -INF , P4 ;  /* 0xff80000057617808 */ /* 0x008fe40002000000 */
[C---:B------:R-:W-:Y:S01]  /*7130*/  ISETP.GT.AND P4, PT, R103.reuse, 0x81, PT ;  /* 0x000000816700780c */ /* 0x040fe20003f84270 */
[----:B------:R-:W2:Y:S01]  /*7140*/  MUFU.TANH R62, R62 ;  /* 0x0000003e003e7308 */ /* 0x000ea20000002400 */
[----:B0-----:R-:W-:Y:S02]  /*7150*/  FSEL R58, R58, -INF , P3 ;  /* 0xff8000003a3a7808 */ /* 0x001fe40001800000 */
[----:B------:R-:W-:-:S05]  /*7160*/  ISETP.GT.AND P3, PT, R103, 0x88, PT ;  /* 0x000000886700780c */ /* 0x000fca0003f64270 */
[----:B------:R0:W-:Y:S01]  /*7170*/  MUFU.EX2 R79, R121 ;  /* 0x00000079004f7308 */ /* 0x0001e20000000800 */
[----:B-1----:R-:W-:Y:S02]  /*7180*/  FSEL R59, R59, -INF , P4 ;  /* 0xff8000003b3b7808 */ /* 0x002fe40002000000 */
[----:B------:R-:W-:-:S05]  /*7190*/  ISETP.GT.AND P4, PT, R103, 0x89, PT ;  /* 0x000000896700780c */ /* 0x000fca0003f84270 */
[----:B------:R-:W1:Y:S01]  /*71a0*/  MUFU.TANH R63, R63 ;  /* 0x0000003f003f7308 */ /* 0x000e620000002400 */
[----:B0-----:R-:W-:-:S01]  /*71b0*/  FFMA.FTZ R121, R100, UR20, -R70 ;  /* 0x0000001464797c23 */ /* 0x001fc20008010846 */
[----:B------:R-:W-:Y:S01]  /*71c0*/  FMNMX.FTZ R100, R86, R117, !PT ;  /* 0x0000007556647209 */ /* 0x000fe20007810000 */
[----:B------:R-:W-:-:S01]  /*71d0*/  FFMA.FTZ R117, R101, UR20, -R70 ;  /* 0x0000001465757c23 */ /* 0x000fc20008010846 */
[----:B--2---:R-:W-:Y:S02]  /*71e0*/  FSEL R62, R62, -INF , P3 ;  /* 0xff8000003e3e7808 */ /* 0x004fe40001800000 */
[----:B------:R-:W-:Y:S02]  /*71f0*/  FMNMX.FTZ R101, R97, R100, !PT ;  /* 0x0000006461657209 */ /* 0x000fe40007810000 */
[----:B------:R-:W0:Y:S01]  /*7200*/  MUFU.TANH R66, R66 ;  /* 0x0000004200427308 */ /* 0x000e220000002400 */
[----:B------:R-:W-:Y:S02]  /*7210*/  ISETP.GT.AND P3, PT, R103, 0x90, PT ;  /* 0x000000906700780c */ /* 0x000fe40003f64270 */
[----:B------:R-:W-:-:S04]  /*7220*/  FMNMX.FTZ R134, R58, R101, !PT ;  /* 0x000000653a867209 */ /* 0x000fc80007810000 */
[----:B------:R-:W-:Y:S01]  /*7230*/  FMNMX.FTZ R101, R59, R134, !PT ;  /* 0x000000863b657209 */ /* 0x000fe20007810000 */
[----:B------:R-:W2:Y:S01]  /*7240*/  MUFU.TANH R67, R67 ;  /* 0x0000004300437308 */ /* 0x000ea20000002400 */
[----:B-1----:R-:W-:Y:S02]  /*7250*/  FSEL R63, R63, -INF , P4 ;  /* 0xff8000003f3f7808 */ /* 0x002fe40002000000 */
[----:B------:R-:W-:Y:S02]  /*7260*/  FMNMX.FTZ R134, R62, R101, !PT ;  /* 0x000000653e867209 */ /* 0x000fe40007810000 */
[----:B------:R-:W-:Y:S02]  /*7270*/  ISETP.GT.AND P4, PT, R103, 0x91, PT ;  /* 0x000000916700780c */ /* 0x000fe40003f84270 */
[----:B------:R-:W-:Y:S01]  /*7280*/  FMNMX.FTZ R101, R63, R134, !PT ;  /* 0x000000863f657209 */ /* 0x000fe20007810000 */
[----:B------:R-:W1:Y:S01]  /*7290*/  MUFU.TANH R126, R126 ;  /* 0x0000007e007e7308 */ /* 0x000e620000002400 */
[----:B0-----:R-:W-:-:S02]  /*72a0*/  FSEL R66, R66, -INF , P3 ;  /* 0xff80000042427808 */ /* 0x001fc40001800000 */
[----:B------:R-:W-:Y:S02]  /*72b0*/  ISETP.GT.AND P3, PT, R103, 0x98, PT ;  /* 0x000000986700780c */ /* 0x000fe40003f64270 */
[----:B------:R-:W-:-:S03]  /*72c0*/  FMNMX.FTZ R134, R66, R101, !PT ;  /* 0x0000006542867209 */ /* 0x000fc60007810000 */
[----:B------:R-:W0:Y:S01]  /*72d0*/  MUFU.TANH R71, R71 ;  /* 0x0000004700477308 */ /* 0x000e220000002400 */
[----:B--2---:R-:W-:Y:S02]  /*72e0*/  FSEL R67, R67, -INF , P4 ;  /* 0xff80000043437808 */ /* 0x004fe40002000000 */
[----:B------:R-:W-:Y:S02]  /*72f0*/  ISETP.GT.AND P4, PT, R103, 0x99, PT ;  /* 0x000000996700780c */ /* 0x000fe40003f84270 */
[----:B------:R-:W-:-:S03]  /*7300*/  FMNMX.FTZ R101, R67, R134, !PT ;  /* 0x0000008643657209 */ /* 0x000fc60007810000 */
[----:B------:R-:W-:Y:S01]  /*7310*/  MUFU.EX2 R100, R117 ;  /* 0x0000007500647308 */ /* 0x000fe20000000800 */
[----:B-1----:R-:W-:-:S04]  /*7320*/  FSEL R126, R126, -INF , P3 ;  /* 0xff8000007e7e7808 */ /* 0x002fc80001800000 */
[----:B------:R-:W-:-:S03]  /*7330*/  FMNMX.FTZ R134, R126, R101, !PT ;  /* 0x000000657e867209 */ /* 0x000fc60007810000 */
[----:B------:R-:W-:Y:S01]  /*7340*/  MUFU.EX2 R128, R128 ;  /* 0x0000008000807308 */ /* 0x000fe20000000800 */
[----:B0-----:R-:W-:-:S04]  /*7350*/  FSEL R71, R71, -INF , P4 ;  /* 0xff80000047477808 */ /* 0x001fc80002000000 */
[----:B------:R-:W-:Y:S01]  /*7360*/  FMNMX.FTZ R101, R71, R134, !PT ;  /* 0x0000008647657209 */ /* 0x000fe20007810000 */
[----:B------:R-:W-:-:S01]  /*7370*/  FFMA.FTZ R134, R57, UR20, -R70 ;  /* 0x0000001439867c23 */ /* 0x000fc20008010846 */
[----:B------:R-:W-:Y:S01]  /*7380*/  FFMA.FTZ R70, R85, UR20, -R70 ;  /* 0x0000001455467c23 */ /* 0x000fe20008010846 */
[----:B------:R-:W-:Y:S02]  /*7390*/  MUFU.EX2 R127, R127 ;  /* 0x0000007f007f7308 */ /* 0x000fe40000000800 */
[----:B------:R-:W0:Y:S06]  /*73a0*/  SHFL.BFLY PT, R148, R101, 0x2, 0x1f ;  /* 0x0c401f0065947f89 */ /* 0x000e2c00000e0000 */
[----:B------:R-:W-:Y:S08]  /*73b0*/  MUFU.EX2 R8, R8 ;  /* 0x0000000800087308 */ /* 0x000ff00000000800 */
[----:B------:R-:W-:Y:S08]  /*73c0*/  MUFU.EX2 R11, R11 ;  /* 0x0000000b000b7308 */ /* 0x000ff00000000800 */
[----:B------:R-:W-:Y:S01]  /*73d0*/  MUFU.EX2 R12, R12 ;  /* 0x0000000c000c7308 */ /* 0x000fe20000000800 */
[----:B0-----:R-:W-:-:S02]  /*73e0*/  FMNMX.FTZ R148, R101, R148, !PT ;  /* 0x0000009465947209 */ /* 0x001fc40007810000 */
[----:B------:R-:W-:-:S03]  /*73f0*/  FSEL R101, R56, RZ, P2 ;  /* 0x000000ff38657208 */ /* 0x000fc60001000000 */
[----:B------:R-:W0:Y:S02]  /*7400*/  SHFL.BFLY PT, R57, R148, 0x1, 0x1f ;  /* 0x0c201f0094397f89 */ /* 0x000e2400000e0000 */
[----:B------:R-:W-:Y:S01]  /*7410*/  MUFU.EX2 R73, R73 ;  /* 0x0000004900497308 */ /* 0x000fe20000000800 */
[----:B------:R-:W-:-:S04]  /*7420*/  FADD.FTZ R6, -R101, R6 ;  /* 0x0000000665067221 */ /* 0x000fc80000010100 */
[----:B------:R-:W-:-:S03]  /*7430*/  FMUL.FTZ R85, R6, UR20 ;  /* 0x0000001406557c20 */ /* 0x000fc60008410000 */
[----:B------:R1:W-:Y:S08]  /*7440*/  MUFU.EX2 R101, R70 ;  /* 0x0000004600657308 */ /* 0x0003f00000000800 */
[----:B------:R-:W2:Y:S01]  /*7450*/  MUFU.EX2 R85, R85 ;  /* 0x0000005500557308 */ /* 0x000ea20000000800 */
[----:B0-----:R-:W-:Y:S01]  /*7460*/  FMNMX.FTZ R57, R148, R57, !PT ;  /* 0x0000003994397209 */ /* 0x001fe20007810000 */
[----:B------:R-:W-:-:S06]  /*7470*/  IMAD.U32 R148, RZ, RZ, UR20 ;  /* 0x00000014ff947e24 */ /* 0x000fcc000f8e00ff */
[----:B------:R-:W-:Y:S01]  /*7480*/  MUFU.EX2 R107, R129 ;  /* 0x00000081006b7308 */ /* 0x000fe20000000800 */
[C---:B------:R-:W-:Y:S01]  /*7490*/  FSETP.NEU.FTZ.AND P2, PT, R57.reuse, -INF , PT ;  /* 0xff8000003900780b */ /* 0x040fe20003f5d000 */
[----:B------:R-:W-:-:S05]  /*74a0*/  FFMA.FTZ R103, R57, R148, -8 ;  /* 0xc100000039677423 */ /* 0x000fca0000010094 */
[----:B------:R-:W-:Y:S01]  /*74b0*/  FSEL R103, R103, RZ, P2 ;  /* 0x000000ff67677208 */ /* 0x000fe20001000000 */
[----:B------:R0:W-:Y:S04]  /*74c0*/  MUFU.EX2 R87, R121 ;  /* 0x0000007900577308 */ /* 0x0001e80000000800 */
        /* <DEDUP_REMOVED lines=8> */
[----:B-1----:R-:W-:-:S01]  /*7550*/  FFMA.FTZ R70, R120, UR20, -R103 ;  /* 0x0000001478467c23 */ /* 0x002fc20008010867 */
[--C-:B------:R-:W-:Y:S01]  /*7560*/  FFMA.FTZ R120, R94, UR20, -R103.reuse ;  /* 0x000000145e787c23 */ /* 0x100fe20008010867 */
[----:B------:R-:W-:-:S01]  /*7570*/  FFMA.FTZ R117, R122, UR20, -R103 ;  /* 0x000000147a757c23 */ /* 0x000fc20008010867 */
[----:B------:R-:W-:Y:S01]  /*7580*/  MUFU.EX2 R6, R6 ;  /* 0x0000000600067308 */ /* 0x000fe20000000800 */
[----:B------:R-:W-:-:S01]  /*7590*/  FADD.FTZ R118, -R118, R5 ;  /* 0x0000000576767221 */ /* 0x000fc20000010100 */
[--C-:B------:R-:W-:Y:S01]  /*75a0*/  FFMA.FTZ R21, R21, UR20, -R103.reuse ;  /* 0x0000001415157c23 */ /* 0x100fe20008010867 */
[----:B0-----:R-:W-:-:S01]  /*75b0*/  FFMA.FTZ R121, R124, UR20, -R103 ;  /* 0x000000147c797c23 */ /* 0x001fc20008010867 */
[--C-:B------:R-:W-:Y:S01]  /*75c0*/  FFMA.FTZ R106, R106, UR20, -R103.reuse ;  /* 0x000000146a6a7c23 */ /* 0x100fe20008010867 */
[----:B------:R-:W-:Y:S01]  /*75d0*/  FMUL.FTZ R94, R118, UR20 ;  /* 0x00000014765e7c20 */ /* 0x000fe20008410000 */
[--C-:B------:R-:W-:Y:S01]  /*75e0*/  FFMA.FTZ R118, R95, UR20, -R103.reuse ;  /* 0x000000145f767c23 */ /* 0x100fe20008010867 */
[----:B------:R-:W-:-:S01]  /*75f0*/  FFMA.FTZ R95, R98, UR20, -R103 ;  /* 0x00000014625f7c23 */ /* 0x000fc20008010867 */
[----:B------:R-:W-:Y:S01]  /*7600*/  MUFU.EX2 R117, R117 ;  /* 0x0000007500757308 */ /* 0x000fe20000000800 */
[----:B------:R-:W-:-:S01]  /*7610*/  FFMA.FTZ R98, R99, UR20, -R103 ;  /* 0x0000001463627c23 */ /* 0x000fc20008010867 */
[----:B------:R-:W-:Y:S01]  /*7620*/  FFMA.FTZ R99, R102, UR20, -R103 ;  /* 0x0000001466637c23 */ /* 0x000fe20008010867 */
[----:B--2---:R-:W-:-:S01]  /*7630*/  FFMA.FTZ R102, R85, R3, R128 ;  /* 0x0000000355667223 */ /* 0x004fc20000010080 */
        /* <DEDUP_REMOVED lines=25> */
[----:B------:R-:W-:-:S01]  /*77d0*/  FADD.FTZ R3, R6, R3 ;  /* 0x0000000306037221 */ /* 0x000fc20000010000 */
[--C-:B------:R-:W-:Y:S01]  /*77e0*/  FFMA.FTZ R67, R67, UR20, -R103.reuse ;  /* 0x0000001443437c23 */ /* 0x100fe20008010867 */
[----:B------:R-:W-:-:S01]  /*77f0*/  FFMA.FTZ R71, R71, UR20, -R103 ;  /* 0x0000001447477c23 */ /* 0x000fc20008010867 */
[----:B------:R-:W0:Y:S08]  /*7800*/  MUFU.EX2 R21, R21 ;  /* 0x0000001500157308 */ /* 0x000e300000000800 */
[----:B------:R-:W3:Y:S08]  /*7810*/  MUFU.EX2 R70, R70 ;  /* 0x0000004600467308 */ /* 0x000ef00000000800 */
[----:B------:R-:W4:Y:S08]  /*7820*/  MUFU.EX2 R20, R20 ;  /* 0x0000001400147308 */ /* 0x000f300000000800 */
[----:B------:R-:W5:Y:S08]  /*7830*/  MUFU.EX2 R104, R104 ;  /* 0x0000006800687308 */ /* 0x000f700000000800 */
        /* <DEDUP_REMOVED lines=10> */
[----:B----4-:R-:W-:-:S02]  /*78e0*/  FADD.FTZ R2, R20, R125 ;  /* 0x0000007d14027221 */ /* 0x010fc40000010000 */
[----:B------:R-:W0:Y:S01]  /*78f0*/  MUFU.EX2 R105, R105 ;  /* 0x0000006900697308 */ /* 0x000e220000000800 */
[----:B-----5:R-:W-:-:S01]  /*7900*/  FADD.FTZ R120, R104, R3 ;  /* 0x0000000368787221 */ /* 0x020fc20000010000 */
[----:B------:R-:W-:-:S03]  /*7910*/  FADD.FTZ R3, R9, R2 ;  /* 0x0000000209037221 */ /* 0x000fc60000010000 */
[----:B------:R-:W-:Y:S01]  /*7920*/  FADD.FTZ R125, R121, R120 ;  /* 0x00000078797d7221 */ /* 0x000fe20000010000 */
[----:B------:R-:W-:-:S02]  /*7930*/  FADD.FTZ R2, R14, R3 ;  /* 0x000000030e027221 */ /* 0x000fc40000010000 */
        /* <DEDUP_REMOVED lines=39> */
[----:B------:R-:W-:-:S06]  /*7bb0*/  FADD.FTZ R3, R5, R96 ;  /* 0x0000006005037221 */ /* 0x000fcc0000010000 */
[----:B------:R-:W2:Y:S01]  /*7bc0*/  MUFU.EX2 R95, R95 ;  /* 0x0000005f005f7308 */ /* 0x000ea20000000800 */
[----:B-1----:R-:W-:-:S07]  /*7bd0*/  FADD.FTZ R2, R93, R2 ;  /* 0x000000025d027221 */ /* 0x002fce0000010000 */
[----:B------:R-:W1:Y:S01]  /*7be0*/  MUFU.EX2 R132, R132 ;  /* 0x0000008400847308 */ /* 0x000e620000000800 */
[----:B0-----:R-:W-:-:S01]  /*7bf0*/  FADD.FTZ R96, R118, R3 ;  /* 0x0000000376607221 */ /* 0x001fc20000010000 */
[----:B------:R-:W-:-:S06]  /*7c00*/  FADD.FTZ R3, R79, R2 ;  /* 0x000000024f037221 */ /* 0x000fcc0000010000 */
[----:B------:R-:W0:Y:S01]  /*7c10*/  MUFU.EX2 R98, R98 ;  /* 0x0000006200627308 */ /* 0x000e220000000800 */
[----:B--2---:R-:W-:-:S07]  /*7c20*/  FADD.FTZ R129, R95, R96 ;  /* 0x000000605f817221 */ /* 0x004fce0000010000 */
[----:B------:R-:W2:Y:S01]  /*7c30*/  MUFU.EX2 R99, R99 ;  /* 0x0000006300637308 */ /* 0x000ea20000000800 */
[----:B-1----:R-:W-:-:S04]  /*7c40*/  FADD.FTZ R2, R132, R3 ;  /* 0x0000000384027221 */ /* 0x002fc80000010000 */
        /* <DEDUP_REMOVED lines=41> */
[----:B------:R-:W-:-:S04]  /*7ee0*/  IMAD.U32 R2, RZ, RZ, UR21 ;  /* 0x00000015ff027e24 */ /* 0x000fc8000f8e00ff */
[----:B------:R-:W-:Y:S02]  /*7ef0*/  @!P1 VIADD R2, R2, 0x13240 ;  /* 0x0001324002029836 */ /* 0x000fe40000000000 */
[----:B------:R-:W0:Y:S01]  /*7f00*/  MUFU.EX2 R61, R61 ;  /* 0x0000003d003d7308 */ /* 0x000e220000000800 */
[----:B--2---:R-:W-:-:S02]  /*7f10*/  FADD.FTZ R120, R60, R129 ;  /* 0x000000813c787221 */ /* 0x004fc40000010000 */
[----:B------:R-:W-:-:S04]  /*7f20*/  @!P1 PRMT R2, RZ, 0x654, R2 ;  /* 0x00000654ff029816 */ /* 0x000fc80000000002 */
[----:B------:R2:W-:Y:S01]  /*7f30*/  @!P1 SYNCS.ARRIVE.TRANS64.RED.A1T0 RZ, [R2+URZ], RZ ;  /* 0x000000ff02ff99a7 */ /* 0x0005e2000810043f */
        /* <DEDUP_REMOVED lines=25> */
[----:B------:R-:W-:Y:S01]  /*80d0*/  FADD.FTZ R3, R101, R2 ;  /* 0x0000000265037221 */ /* 0x000fe20000010000 */
[----:B0-----:R-:W-:-:S01]  /*80e0*/  FADD.FTZ R2, R71, R120 ;  /* 0x0000007847027221 */ /* 0x001fc20000010000 */
[----:B------:R-:W-:Y:S06]  /*80f0*/  @!P0 BRA `(.L_x_11833) ;  /* 0x0000000000048947 */ /* 0x000fec0003800000 */
[----:B------:R-:W-:Y:S01]  /*8100*/  BPT.TRAP 0x1 ;  /* 0x000000040000795c */ /* 0x000fe20000300000 */
.L_x_11833:
        /* <DEDUP_REMOVED lines=79> */
[----:B------:R-:W-:-:S02]  /*8600*/  F2FP.SATFINITE.E4M3.F32.PACK_AB_MERGE_C R138, R78, R69, R84 ;  /* 0x000000454e8a723e */ /* 0x000fc40004807054 */
[----:B------:R-:W-:Y:S02]  /*8610*/  F2FP.SATFINITE.E4M3.F32.PACK_AB_MERGE_C R139, R67, R66, R71 ;  /* 0x00000042438b723e */ /* 0x000fe40004807047 */
[----:B------:R-:W-:Y:S01]  /*8620*/  MOV R6, R56 ;  /* 0x0000003800067202 */ /* 0x000fe20000000f00 */
[----:B------:R-:W-:Y:S06]  /*8630*/  @P2 BRA `(.L_x_11834) ;  /* 0xffffffc8003c2947 */ /* 0x000fec000383ffff */
.L_x_11824:
[----:B------:R-:W-:-:S13]  /*8640*/  ISETP.LE.AND P2, PT, RZ, UR23, PT ;  /* 0x00000017ff007c0c */ /* 0x000fda000bf43270 */
[----:B------:R-:W-:Y:S05]  /*8650*/  @!P2 BRA `(.L_x_11835) ;  /* 0x0000002c0020a947 */ /* 0x000fea0003800000 */
[----:B------:R-:W-:Y:S01]  /*8660*/  IMAD.MOV.U32 R6, RZ, RZ, R57 ;  /* 0x000000ffff067224 */ /* 0x000fe200078e0039 */
[----:B------:R-:W-:Y:S01]  /*8670*/  UMOV UR22, UR36 ;  /* 0x0000002400167c82 */ /* 0x000fe20008000000 */
[----:B------:R-:W-:Y:S01]  /*8680*/  IMAD.MOV.U32 R5, RZ, RZ, R56 ;  /* 0x000000ffff057224 */ /* 0x000fe200078e0038 */
[----:B------:R-:W-:Y:S01]  /*8690*/  UMOV UR21, UR37 ;  /* 0x0000002500157c82 */ /* 0x000fe20008000000 */
[----:B------:R-:W-:-:S05]  /*86a0*/  ULDC UR20, c[0x0][0x988] ;  /* 0x0002620000147ab9 */ /* 0x000fca0000000800 */
.L_x_11845:
[----:B------:R-:W-:-:S04]  /*86b0*/  UIADD3 UR37, UR21, 0x1, URZ ;  /* 0x0000000115257890 */ /* 0x000fc8000fffe03f */
[----:B------:R-:W-:-:S04]  /*86c0*/  UISETP.NE.AND UP0, UPT, UR37, 0x2, UPT ;  /* 0x000000022500788c */ /* 0x000fc8000bf05270 */
[----:B------:R-:W-:Y:S02]  /*86d0*/  USEL UR36, URZ, 0x1, UP0 ;  /* 0x000000013f247887 */ /* 0x000fe40008000000 */
[----:B------:R-:W-:Y:S02]  /*86e0*/  USEL UR37, UR37, URZ, UP0 ;  /* 0x0000003f25257287 */ /* 0x000fe40008000000 */
[----:B------:R-:W-:Y:S01]  /*86f0*/  ULOP3.LUT UR36, UR22, UR36, URZ, 0x3c, !UPT ;  /* 0x0000002416247292 */ /* 0x000fe2000f8e3c3f */
[----:B------:R-:W-:Y:S11]  /*8700*/  @!P0 BRA `(.L_x_11836) ;  /* 0x0000000000048947 */ /* 0x000ff60003800000 */
[----:B------:R-:W-:Y:S01]  /*8710*/  BPT.TRAP 0x1 ;  /* 0x000000040000795c */ /* 0x000fe20000300000 */
.L_x_11836:
[----:B------:R-:W-:Y:S01]  /*8720*/  ULEA UR6, UR37, UR45, 0x3 ;  /* 0x0000002d25067291 */ /* 0x000fe2000f8e183f */
[----:B------:R-:W-:-:S05]  /*8730*/  IMAD.U32 R7, RZ, RZ, UR36 ;  /* 0x00000024ff077e24 */ /* 0x000fca000f8e00ff */
[----:B------:R-:W-:-:S04]  /*8740*/  SHF.L.U32 R7, R7, 0x1f, RZ ;  /* 0x0000001f07077819 */ /* 0x000fc800000006ff */
[----:B------:R0:W1:Y:S01]  /*8750*/  SYNCS.PHASECHK.TRANS64.TRYWAIT P2, [UR6+0x13230], R7 ;  /* 0x01323007ff0075a7 */ /* 0x0000620008040146 */
[----:B------:R-:W-:Y:S05]  /*8760*/  @!P0 BRA `(.L_x_11837) ;  /* 0x0000000000048947 */ /* 0x000fea0003800000 */
[----:B------:R-:W-:Y:S01]  /*8770*/  BPT.TRAP 0x1 ;  /* 0x000000040000795c */ /* 0x000fe20000300000 */
.L_x_11837:
[----:B-1----:R-:W-:Y:S05]  /*8780*/  @P2 BRA `(.L_x_11838) ;  /* 0x0000000000082947 */ /* 0x002fea0003800000 */
[----:B------:R-:W1:Y:S02]  /*8790*/  SYNCS.PHASECHK.TRANS64.TRYWAIT P2, [UR6+0x13230], R7 ;  /* 0x01323007ff0075a7 */ /* 0x000e640008040146 */
[----:B-1----:R-:W-:Y:S05]  /*87a0*/  @!P2 BRA `(.L_x_11839) ;  /* 0x0000009400a8a947 */ /* 0x002fea0003800000 */
.L_x_11838:
        /* <DEDUP_REMOVED lines=64> */
.L_x_11840:
[----:B------:R-:W-:Y:S01]  /*8bb0*/  ULEA UR11, UR21, UR45, 0x3 ;  /* 0x0000002d150b7291 */ /* 0x000fe2000f8e183f */
[----:B01----:R-:W-:-:S05]  /*8bc0*/  IMAD.U32 R7, RZ, RZ, UR22 ;  /* 0x00000016ff077e24 */ /* 0x003fca000f8e00ff */
[----:B------:R-:W-:-:S04]  /*8bd0*/  SHF.L.U32 R7, R7, 0x1f, RZ ;  /* 0x0000001f07077819 */ /* 0x000fc800000006ff */
[----:B------:R0:W1:Y:S01]  /*8be0*/  SYNCS.PHASECHK.TRANS64.TRYWAIT P2, [UR11+0x13250], R7 ;  /* 0x01325007ff0075a7 */ /* 0x000062000804014b */
[----:B------:R-:W-:Y:S05]  /*8bf0*/  @!P0 BRA `(.L_x_11841) ;  /* 0x0000000000048947 */ /* 0x000fea0003800000 */
[----:B------:R-:W-:Y:S01]  /*8c00*/  BPT.TRAP 0x1 ;  /* 0x000000040000795c */ /* 0x000fe20000300000 */
.L_x_11841:
[----:B-1----:R-:W-:Y:S05]  /*8c10*/  @P2 BRA `(.L_x_11842) ;  /* 0x0000000000082947 */ /* 0x002fea0003800000 */
[----:B------:R-:W1:Y:S02]  /*8c20*/  SYNCS.PHASECHK.TRANS64.TRYWAIT P2, [UR11+0x13250], R7 ;  /* 0x01325007ff0075a7 */ /* 0x000e64000804014b */
[----:B-1----:R-:W-:Y:S05]  /*8c30*/  @!P2 BRA `(.L_x_11843) ;  /* 0x00000090009ca947 */ /* 0x002fea0003800000 */
.L_x_11842:
[C---:B-1----:R-:W-:Y:S01]  /*8c40*/  FMUL.FTZ R8, R0.reuse, R120 ;  /* 0x0000007800087220 */ /* 0x042fe20000410000 */
[C---:B------:R-:W-:Y:S01]  /*8c50*/  FMUL.FTZ R9, R0.reuse, R122 ;  /* 0x0000007a00097220 */ /* 0x040fe20000410000 */
[C---:B0-----:R-:W-:Y:S01]  /*8c60*/  FMUL.FTZ R7, R0.reuse, R121 ;  /* 0x0000007900077220 */ /* 0x041fe20000410000 */
        /* <DEDUP_REMOVED lines=23> */
[C---:B------:R-:W-:Y:S01]  /*8de0*/  FMUL.FTZ R110, R0.reuse, R110 ;  /* 0x0000006e006e7220 */ /* 0x040fe20000410000 */
[C---:B------:R-:W-:Y:S01]  /*8df0*/  FMUL.FTZ R109, R0.reuse, R109 ;  /* 0x0000006d006d7220 */ /* 0x040fe20000410000 */
[----:B------:R-:W-:Y:S01]  /*8e00*/  USHF.R.U32.HI UR6, URZ, 0x4, UR6 ;  /* 0x000000043f067899 */ /* 0x000fe20008011606 */
[C---:B------:R-:W-:Y:S01]  /*8e10*/  FMUL.FTZ R111, R0.reuse, R111 ;  /* 0x0000006f006f7220 */ /* 0x040fe20000410000 */
[----:B------:R-:W0:Y:S01]  /*8e20*/  MUFU.TANH R10, R10 ;  /* 0x0000000a000a7308 */ /* 0x000e220000002400 */
[----:B-1----:R-:W-:Y:S01]  /*8e30*/  FMNMX.FTZ R125, R9, R6, !PT ;  /* 0x00000006097d7209 */ /* 0x002fe20007810000 */
[----:B------:R-:W-:Y:S01]  /*8e40*/  ULOP3.LUT UR6, UR6, 0x3fff, URZ, 0xc0, !UPT ;  /* 0x00003fff06067892 */ /* 0x000fe2000f8ec03f */
[C---:B------:R-:W-:Y:S01]  /*8e50*/  FMUL.FTZ R112, R0.reuse, R112 ;  /* 0x0000007000707220 */ /* 0x040fe20000410000 */
[C---:B------:R-:W-:Y:S01]  /*8e60*/  FMUL.FTZ R114, R0.reuse, R114 ;  /* 0x0000007200727220 */ /* 0x040fe20000410000 */
[C---:B------:R-:W-:Y:S01]  /*8e70*/  FMUL.FTZ R113, R0.reuse, R113 ;  /* 0x0000007100717220 */ /* 0x040fe20000410000 */
[----:B------:R-:W-:Y:S01]  /*8e80*/  ULOP3.LUT UR6, UR6, 0x10000, URZ, 0xfc, !UPT ;  /* 0x0001000006067892 */ /* 0x000fe2000f8efc3f */
[C---:B------:R-:W-:Y:S01]  /*8e90*/  FMUL.FTZ R115, R0.reuse, R115 ;  /* 0x0000007300737220 */ /* 0x040fe20000410000 */
[----:B------:R-:W1:Y:S01]  /*8ea0*/  MUFU.TANH R11, R11 ;  /* 0x0000000b000b7308 */ /* 0x000e620000002400 */
[----:B--2---:R-:W-:Y:S01]  /*8eb0*/  FMNMX.FTZ R126, R7, R126, !PT ;  /* 0x0000007e077e7209 */ /* 0x004fe20007810000 */
[----:B------:R-:W-:Y:S01]  /*8ec0*/  UIMAD UR10, UR21, 0x280, UR6 ;  /* 0x00000280150a78a4 */ /* 0x000fe2000f8e0206 */
[C---:B------:R-:W-:Y:S01]  /*8ed0*/  FMUL.FTZ R116, R0.reuse, R116 ;  /* 0x0000007400747220 */ /* 0x040fe20000410000 */
[----:B------:R-:W-:Y:S01]  /*8ee0*/  WARPGROUP.ARRIVE ;  /* 0x00000000000079c5 */ /* 0x000fe20000000000 */
[C---:B------:R-:W-:Y:S01]  /*8ef0*/  FMUL.FTZ R118, R0.reuse, R118 ;  /* 0x0000007600767220 */ /* 0x040fe20000410000 */
[----:B------:R-:W-:Y:S01]  /*8f00*/  FMUL.FTZ R117, R0, R117 ;  /* 0x0000007500757220 */ /* 0x000fe20000410000 */
[----:B------:R-:W-:Y:S01]  /*8f10*/  UMOV UR7, 0xc0000010 ;  /* 0xc000001000077882 */ /* 0x000fe20000000000 */
[----:B------:R-:W2:Y:S01]  /*8f20*/  MUFU.TANH R13, R13 ;  /* 0x0000000d000d7308 */ /* 0x000ea20000002400 */
[----:B0-----:R-:W-:Y:S01]  /*8f30*/  FMNMX.FTZ R128, R10, R125, !PT ;  /* 0x0000007d0a807209 */ /* 0x001fe20007810000 */
[----:B------:R-:W-:Y:S01]  /*8f40*/  UMOV UR6, UR10 ;  /* 0x0000000a00067c82 */ /* 0x000fe20008000000 */
[C---:B------:R-:W-:Y:S01]  /*8f50*/  FMUL.FTZ R119, R0.reuse, R119 ;  /* 0x0000007700777220 */ /* 0x040fe20000410000 */
[C---:B------:R-:W-:Y:S01]  /*8f60*/  FMUL.FTZ R88, R0.reuse, R88 ;  /* 0x0000005800587220 */ /* 0x040fe20000410000 */
[----:B------:R-:W-:Y:S01]  /*8f70*/  QGMMA.64x64x32.F32.E4M3.E4M3 R24, R152, gdesc[UR4], R24, gsb0 ;  /* 0x00e0000498187df3 */ /* 0x000fe20008000818 */
        /* <DEDUP_REMOVED lines=45> */
[----:B------:R-:W-:Y:S01]  /*9250*/  UIADD3 UR6, UR10, 0x80, URZ ;  /* 0x000000800a067890 */ /* 0x000fe2000fffe03f */
[C---:B------:R-:W-:Y:S01]  /*9260*/  FMUL.FTZ R58, R0.reuse, R58 ;  /* 0x0000003a003a7220 */ /* 0x040fe20000410000 */
[C---:B------:R-:W-:Y:S01]  /*9270*/  FMUL.FTZ R59, R0.reuse, R59 ;  /* 0x0000003b003b7220 */ /* 0x040fe20000410000 */
[----:B------:R-:W-:Y:S01]  /*9280*/  FMUL.FTZ R60, R0, R60 ;  /* 0x0000003c003c7220 */ /* 0x000fe20000410000 */
        /* <DEDUP_REMOVED lines=15> */
[----:B------:R-:W-:-:S02]  /*9380*/  FMUL.FTZ R71, R0, R71 ;  /* 0x0000004700477220 */ /* 0x000fc40000410000 */
        /* <DEDUP_REMOVED lines=62> */
[----:B------:R-:W-:Y:S01]  /*9770*/  QGMMA.64x64x32.F32.E4M3.E4M3 R24, R140, gdesc[UR4], R24, gsb0 ;  /* 0x00e000048c187df3 */ /* 0x000fe20008000818 */
        /* <DEDUP_REMOVED lines=26> */
[----:B------:R-:W-:Y:S06]  /*9920*/  QGMMA.64x64x32.F32.E4M3.E4M3 R24, R136, gdesc[UR4], R24, gsb0 ;  /* 0x00e0000488187df3 */ /* 0x000fec0008000818 */
        /* <DEDUP_REMOVED lines=20> */
[----:B------:R-:W-:-:S06]  /*9a70*/  WARPGROUP.DEPBAR.LE gsb0, 0x0 ;  /* 0x00008000000079c5 */ /* 0x000fcc0000010000 */
        /* <DEDUP_REMOVED lines=45> */
[----:B------:R-:W-:-:S04]  /*9d50*/  IMAD.U32 R127, RZ, RZ, UR20 ;  /* 0x00000014ff7f7e24 */ /* 0x000fc8000f8e00ff */
[----:B------:R-:W0:Y:S01]  /*9d60*/  SHFL.BFLY PT, R56, R129, 0x1, 0x1f ;  /* 0x0c201f0081387f89 */ /* 0x000e2200000e0000 */
[----:B-1----:R-:W-:-:S05]  /*9d70*/  FMNMX.FTZ R130, R128, R57, !PT ;  /* 0x0000003980827209 */ /* 0x002fca0007810000 */
[----:B------:R-:W1:Y:S01]  /*9d80*/  SHFL.BFLY PT, R57, R130, 0x1, 0x1f ;  /* 0x0c201f0082397f89 */ /* 0x000e6200000e0000 */
[----:B0-----:R-:W-:-:S05]  /*9d90*/  FMNMX.FTZ R56, R129, R56, !PT ;  /* 0x0000003881387209 */ /* 0x001fca0007810000 */
[C---:B------:R-:W-:Y:S01]  /*9da0*/  FADD.FTZ R5, -R56.reuse, R5 ;  /* 0x0000000538057221 */ /* 0x040fe20000010100 */
[----:B------:R-:W-:-:S01]  /*9db0*/  FFMA.FTZ R127, R56, R127, -8 ;  /* 0xc1000000387f7423 */ /* 0x000fc2000001007f */
[----:B-1----:R-:W-:Y:S02]  /*9dc0*/  FMNMX.FTZ R57, R130, R57, !PT ;  /* 0x0000003982397209 */ /* 0x002fe40007810000 */
        /* <DEDUP_REMOVED lines=9> */
[----:B------:R-:W-:Y:S01]  /*9e60*/  FMUL.FTZ R5, R5, UR20 ;  /* 0x0000001405057c20 */ /* 0x000fe20008410000 */
        /* <DEDUP_REMOVED lines=54> */
[----:B------:R-:W-:Y:S01]  /*a1d0*/  FFMA.FTZ R69, R69, UR20, -R127 ;  /* 0x0000001445457c23 */ /* 0x000fe2000801087f */
        /* <DEDUP_REMOVED lines=148> */
[----:B------:R-:W-:-:S06]  /*ab20*/  IMAD.U32 R127, RZ, RZ, UR37 ;  /* 0x00000025ff7f7e24 */ /* 0x000fcc000f8e00ff */
[----:B------:R-:W0:Y:S01]  /*ab30*/  MUFU.EX2 R121, R121 ;  /* 0x0000007900797308 */ /* 0x000e220000000800 */
[----:B-1----:R-:W-:-:S01]  /*ab40*/  FADD.FTZ R130, R85, R2 ;  /* 0x0000000255827221 */ /* 0x002fc20000010000 */
[----:B------:R-:W-:-:S05]  /*ab50*/  @!P1 LEA R2, R127, UR45, 0x3 ;  /* 0x0000002d7f029c11 */ /* 0x000fca000f8e18ff */
[----:B------:R-:W-:Y:S01]  /*ab60*/  @!P1 VIADD R2, R2, 0x13240 ;  /* 0x0001324002029836 */ /* 0x000fe20000000000 */
[----:B------:R-:W1:Y:S01]  /*ab70*/  MUFU.EX2 R58, R58 ;  /* 0x0000003a003a7308 */ /* 0x000e620000000800 */
[----:B--2---:R-:W-:-:S03]  /*ab80*/  FADD.FTZ R3, R87, R124 ;  /* 0x0000007c57037221 */ /* 0x004fc60000010000 */
[----:B------:R-:W-:-:S04]  /*ab90*/  @!P1 PRMT R2, RZ, 0x654, R2 ;  /* 0x00000654ff029816 */ /* 0x000fc80000000002 */
[----:B------:R-:W2:Y:S01]  /*aba0*/  MUFU.EX2 R126, R126 ;  /* 0x0000007e007e7308 */ /* 0x000ea20000000800 */
[----:B0-----:R-:W-:-:S01]  /*abb0*/  FADD.FTZ R127, R121, R130 ;  /* 0x00000082797f7221 */ /* 0x001fc20000010000 */
[----:B------:R0:W-:Y:S06]  /*abc0*/  @!P1 SYNCS.ARRIVE.TRANS64.RED.A1T0 RZ, [R2+URZ], RZ ;  /* 0x000000ff02ff99a7 */ /* 0x0001ec000810043f */
        /* <DEDUP_REMOVED lines=30> */
.L_x_11844:
        /* <DEDUP_REMOVED lines=83> */
.L_x_11835:
[----:B------:R-:W-:Y:S06]  /*b2e0*/  BAR.ARV 0x8, 0x1a0 ;  /* 0x0206800000007b1d */ /* 0x000fec0000002000 */
[----:B------:R-:W-:Y:S05]  /*b2f0*/  @!P0 BRA `(.L_x_11846) ;  /* 0x0000000000048947 */ /* 0x000fea0003800000 */
[----:B------:R-:W-:Y:S01]  /*b300*/  BPT.TRAP 0x1 ;  /* 0x000000040000795c */ /* 0x000fe20000300000 */
.L_x_11846:
[----:B------:R-:W-:Y:S01]  /*b310*/  ULEA UR14, UR37, UR45, 0x3 ;  /* 0x0000002d250e7291 */ /* 0x000fe2000f8e183f */
[----:B------:R-:W-:-:S04]  /*b320*/  MOV R0, UR36 ;  /* 0x0000002400007c02 */ /* 0x000fc80008000f00 */
[----:B------:R-:W-:-:S04]  /*b330*/  SHF.L.U32 R0, R0, 0x1f, RZ ;  /* 0x0000001f00007819 */ /* 0x000fc800000006ff */
[----:B------:R0:W1:Y:S01]  /*b340*/  SYNCS.PHASECHK.TRANS64.TRYWAIT P1, [UR14+0x13250], R0 ;  /* 0x01325000ff0075a7 */ /* 0x000062000802014e */
[----:B------:R-:W-:Y:S05]  /*b350*/  @!P0 BRA `(.L_x_11847) ;  /* 0x0000000000048947 */ /* 0x000fea0003800000 */
[----:B------:R-:W-:Y:S01]  /*b360*/  BPT.TRAP 0x1 ;  /* 0x000000040000795c */ /* 0x000fe20000300000 */
.L_x_11847:
[----:B-1----:R-:W-:Y:S05]  /*b370*/  @P1 BRA `(.L_x_11848) ;  /* 0x0000000000081947 */ /* 0x002fea0003800000 */
[----:B------:R-:W1:Y:S02]  /*b380*/  SYNCS.PHASECHK.TRANS64.TRYWAIT P1, [UR14+0x13250], R0 ;  /* 0x01325000ff0075a7 */ /* 0x000e64000802014e */
[----:B-1----:R-:W-:Y:S05]  /*b390*/  @!P1 BRA `(.L_x_11849) ;  /* 0x0000006800dc9947 */ /* 0x002fea0003800000 */
.L_x_11848:
        /* <DEDUP_REMOVED lines=12> */
[----:B------:R-:W-:Y:S01]  /*b460*/  @UP0 UIMAD UR6, UR39, UR10, URZ ;  /* 0x0000000a270602a4 */ /* 0x000fe2000f8e023f */
[----:B------:R-:W-:Y:S01]  /*b470*/  @UP0 ULDC.64 UR12, c[0x0][0x9d0] ;  /* 0x00027400000c0ab9 */ /* 0x000fe20000000a00 */
[----:B------:R-:W-:Y:S02]  /*b480*/  @UP0 UIMAD.WIDE.U32 UR8, UR38, UR10, URZ ;  /* 0x0000000a260802a5 */ /* 0x000fe4000f8e003f */
[----:B------:R-:W-:Y:S02]  /*b490*/  @UP0 UIMAD UR6, UR38, UR11, UR6 ;  /* 0x0000000b260602a4 */ /* 0x000fe4000f8e0206 */
[----:B------:R-:W-:Y:S02]  /*b4a0*/  UIMAD UR10, UR37, 0x280, UR45 ;  /* 0x00000280250a78a4 */ /* 0x000fe4000f8e022d */
[----:B------:R-:W-:-:S02]  /*b4b0*/  @UP0 UIMAD UR7, UR7, UR12, URZ ;  /* 0x0000000c070702a4 */ /* 0x000fc4000f8e023f */
[----:B------:R-:W-:Y:S02]  /*b4c0*/  @UP0 UIADD3 UR9, UR9, UR6, URZ ;  /* 0x0000000609090290 */ /* 0x000fe4000fffe03f */
[----:B------:R-:W-:Y:S01]  /*b4d0*/  @UP0 UIMAD UR11, UR43, UR13, UR7 ;  /* 0x0000000d2b0b02a4 */ /* 0x000fe2000f8e0207 */
[----:B------:R-:W-:Y:S02]  /*b4e0*/  UMOV UR6, UR10 ;  /* 0x0000000a00067c82 */ /* 0x000fe40008000000 */
[----:B------:R-:W-:Y:S02]  /*b4f0*/  UMOV UR7, 0xc0000010 ;  /* 0xc000001000077882 */ /* 0x000fe40000000000 */
[----:B------:R-:W-:Y:S01]  /*b500*/  QGMMA.64x64x32.F32.E4M3.E4M3 R24, R152, gdesc[UR4], R24, gsb0 ;  /* 0x00e0000498187df3 */ /* 0x000fe20008000818 */
[----:B------:R-:W-:-:S04]  /*b510*/  @UP0 UIMAD.WIDE.U32 UR6, UR43, UR12, UR8 ;  /* 0x0000000c2b0602a5 */ /* 0x000fc8000f8e0008 */
[----:B------:R-:W-:Y:S02]  /*b520*/  @UP0 UIADD3 UR7, UR7, UR11, URZ ;  /* 0x0000000b07070290 */ /* 0x000fe4000fffe03f */
[----:B------:R-:W-:-:S04]  /*b530*/  @UP0 ULEA UR4, UP1, UR6, UR4, 0x2 ;  /* 0x0000000406040291 */ /* 0x000fc8000f82103f */
[----:B------:R-:W-:Y:S02]  /*b540*/  @UP0 ULEA.HI.X UR5, UR6, UR5, UR7, 0x2, UP1 ;  /* 0x0000000506050291 */ /* 0x000fe400088f1407 */
[----:B------:R-:W-:-:S04]  /*b550*/  IMAD.U32 R4, RZ, RZ, UR4 ;  /* 0x00000004ff047e24 */ /* 0x000fc8000f8e00ff */
[----:B-1----:R-:W-:Y:S01]  /*b560*/  IMAD.U32 R5, RZ, RZ, UR5 ;  /* 0x00000005ff057e24 */ /* 0x002fe2000f8e00ff */
[----:B------:R-:W-:-:S04]  /*b570*/  UIADD3 UR4, UR10, 0x80, URZ ;  /* 0x000000800a047890 */ /* 0x000fc8000fffe03f */
[----:B------:R1:W2:Y:S01]  /*b580*/  @P1 LDG.E R6, desc[UR52][R4.64] ;  /* 0x0000003404061981 */ /* 0x0002a2000c1e1900 */
        /* <DEDUP_REMOVED lines=14> */
[----:B0-----:R-:W0:Y:S04]  /*b670*/  SHFL.BFLY PT, R0, R3, 0x2, 0x1f ;  /* 0x0c401f0003007f89 */ /* 0x001e2800000e0000 */
[----:B------:R-:W3:Y:S01]  /*b680*/  SHFL.BFLY PT, R7, R2, 0x2, 0x1f ;  /* 0x0c401f0002077f89 */ /* 0x000ee200000e0000 */
[----:B------:R-:W-:Y:S02]  /*b690*/  WARPGROUP.DEPBAR.LE gsb0, 0x0 ;  /* 0x00008000000079c5 */ /* 0x000fe40000010000 */
[----:B------:R-:W-:-:S06]  /*b6a0*/  WARPGROUP.ARRIVE ;  /* 0x00000000000079c5 */ /* 0x000fcc0000000000 */
[----:B------:R-:W-:Y:S01]  /*b6b0*/  QGMMA.64x64x32.F32.E4M3.E4M3 R24, R140, gdesc[UR4], R24, gsb0 ;  /* 0x00e000048c187df3 */ /* 0x000fe20008000818 */
[----:B0-----:R-:W-:-:S01]  /*b6c0*/  FADD.FTZ R0, R0, R3 ;  /* 0x0000000300007221 */ /* 0x001fc20000010000 */
[----:B------:R-:W-:Y:S01]  /*b6d0*/  UIADD3 UR10, UR10, 0x200, URZ ;  /* 0x000002000a0a7890 */ /* 0x000fe2000fffe03f */
[----:B---3--:R-:W-:-:S01]  /*b6e0*/  FADD.FTZ R7, R7, R2 ;  /* 0x0000000207077221 */ /* 0x008fc20000010000 */
[----:B------:R-:W-:Y:S02]  /*b6f0*/  UMOV UR11, 0xc0000010 ;  /* 0xc0000010000b7882 */ /* 0x000fe40000000000 */
[----:B-1----:R-:W0:Y:S04]  /*b700*/  SHFL.BFLY PT, R5, R0, 0x1, 0x1f ;  /* 0x0c201f0000057f89 */ /* 0x002e2800000e0000 */
        /* <DEDUP_REMOVED lines=33> */
.L_x_11850:
        /* <DEDUP_REMOVED lines=42> */
.L_x_11817:
        /* <DEDUP_REMOVED lines=17> */
[----:B------:R-:W-:-:S04]  /*bcd0*/  IADD3 R4, P0, R4, UR4, RZ ;  /* 0x0000000404047c10 */ /* 0x000fc8000ff1e0ff */
[----:B------:R-:W-:Y:S02]  /*bce0*/  IADD3.X R5, RZ, UR5, RZ, P0, !PT ;  /* 0x00000005ff057c10 */ /* 0x000fe400087fe4ff */
        /* <DEDUP_REMOVED lines=18> */
[----:B------:R-:W-:Y:S02]  /*be10*/  MOV R4, R3 ;  /* 0x0000000300047202 */ /* 0x000fe40000000f00 */
[----:B-1----:R-:W-:Y:S02]  /*be20*/  MOV R5, R30 ;  /* 0x0000001e00057202 */ /* 0x002fe40000000f00 */
[----:B------:R-:W-:Y:S02]  /*be30*/  SEL R47, R21, R14, P0 ;  /* 0x0000000e152f7207 */ /* 0x000fe40000000000 */
[----:B------:R-:W-:Y:S01]  /*be40*/  SEL R37, R11, R8, P0 ;  /* 0x000000080b257207 */ /* 0x000fe20000000000 */
[----:B------:R-:W-:Y:S01]  /*be50*/  IMAD.WIDE R6, R157, 0x2, R4 ;  /* 0x000000029d067825 */ /* 0x000fe200078e0204 */
[----:B------:R-:W-:Y:S02]  /*be60*/  SEL R39, R8, R11, P0 ;  /* 0x0000000b08277207 */ /* 0x000fe40000000000 */
[----:B------:R-:W-:-:S02]  /*be70*/  SEL R21, R14, R21, P0 ;  /* 0x000000150e157207 */ /* 0x000fc40000000000 */
[C---:B------:R-:W-:Y:S02]  /*be80*/  LOP3.LUT R13, R6.reuse, 0x380, RZ, 0xc0, !PT ;  /* 0x00000380060d7812 */ /* 0x040fe400078ec0ff */
[C---:B------:R-:W-:Y:S02]  /*be90*/  IADD3 R57, P1, R6.reuse, 0x60, RZ ;  /* 0x0000006006397810 */ /* 0x040fe40007f3e0ff */
[C---:B------:R-:W-:Y:S02]  /*bea0*/  IADD3 R53, P3, R6.reuse, 0x20, RZ ;  /* 0x0000002006357810 */ /* 0x040fe40007f7e0ff */
[----:B------:R-:W-:Y:S02]  /*beb0*/  SHF.R.U64 R13, R13, 0x3, RZ ;  /* 0x000000030d0d7819 */ /* 0x000fe400000012ff */
[----:B------:R-:W-:Y:S02]  /*bec0*/  IADD3 R55, P2, R6, 0x40, RZ ;  /* 0x0000004006377810 */ /* 0x000fe40007f5e0ff */
[----:B------:R-:W-:-:S02]  /*bed0*/  F2FP.BF16.F32.PACK_AB R44, R44, R45 ;  /* 0x0000002d2c2c723e */ /* 0x000fc400000010ff */
[----:B------:R-:W-:Y:S01]  /*bee0*/  F2FP.BF16.F32.PACK_AB R59, R58, R59 ;  /* 0x0000003b3a3b723e */ /* 0x000fe200000010ff */
[--C-:B------:R-:W-:Y:S01]  /*bef0*/  IMAD.X R11, RZ, RZ, R7.reuse, P2 ;  /* 0x000000ffff0b7224 */ /* 0x100fe200010e0607 */
[----:B------:R-:W-:Y:S02]  /*bf00*/  F2FP.BF16.F32.PACK_AB R41, R40, R41 ;  /* 0x000000292829723e */ /* 0x000fe400000010ff */
[----:B------:R-:W-:Y:S02]  /*bf10*/  LOP3.LUT R8, R53, 0x380, RZ, 0xc0, !PT ;  /* 0x0000038035087812 */ /* 0x000fe400078ec0ff */
[----:B------:R-:W-:Y:S02]  /*bf20*/  LOP3.LUT R14, R57, 0x380, RZ, 0xc0, !PT ;  /* 0x00000380390e7812 */ /* 0x000fe400078ec0ff */
[----:B------:R-:W-:Y:S01]  /*bf30*/  LOP3.LUT R6, R13, R6, RZ, 0x3c, !PT ;  /* 0x000000060d067212 */ /* 0x000fe200078e3cff */
[----:B------:R-:W-:Y:S01]  /*bf40*/  IMAD.X R13, RZ, RZ, R7, P3 ;  /* 0x000000ffff0d7224 */ /* 0x000fe200018e0607 */
[----:B------:R-:W-:-:S02]  /*bf50*/  F2FP.BF16.F32.PACK_AB R33, R33, R56 ;  /* 0x000000382121723e */ /* 0x000fc400000010ff */
[----:B------:R-:W-:Y:S02]  /*bf60*/  F2FP.BF16.F32.PACK_AB R27, R26, R27 ;  /* 0x0000001b1a1b723e */ /* 0x000fe400000010ff */
[----:B------:R-:W-:Y:S02]  /*bf70*/  F2FP.BF16.F32.PACK_AB R25, R25, R32 ;  /* 0x000000201919723e */ /* 0x000fe400000010ff */
[----:B------:R-:W-:Y:S02]  /*bf80*/  F2FP.BF16.F32.PACK_AB R20, R15, R20 ;  /* 0x000000140f14723e */ /* 0x000fe400000010ff */
[----:B------:R-:W-:Y:S02]  /*bf90*/  SEL R15, R60, R59, P0 ;  /* 0x0000003b3c0f7207 */ /* 0x000fe40000000000 */
[----:B------:R-:W-:Y:S02]  /*bfa0*/  SEL R43, R44, R41, P0 ;  /* 0x000000292c2b7207 */ /* 0x000fe40000000000 */
[----:B------:R-:W-:-:S02]  /*bfb0*/  SHF.R.U64 R8, R8, 0x3, RZ ;  /* 0x0000000308087819 */ /* 0x000fc400000012ff */
[----:B------:R-:W-:Y:S02]  /*bfc0*/  SHF.R.U64 R14, R14, 0x3, RZ ;  /* 0x000000030e0e7819 */ /* 0x000fe400000012ff */
        /* <DEDUP_REMOVED lines=11> */
[----:B------:R-:W-:Y:S01]  /*c080*/  IMAD.X R9, RZ, RZ, R7, P1 ;  /* 0x000000ffff097224 */ /* 0x000fe200008e0607 */
[----:B------:R-:W-:Y:S01]  /*c090*/  LOP3.LUT R12, R8, R53, RZ, 0x3c, !PT ;  /* 0x00000035080c7212 */ /* 0x000fe200078e3cff */
[----:B------:R-:W-:Y:S01]  /*c0a0*/  IMAD.U32 R7, RZ, RZ, UR6 ;  /* 0x00000006ff077e24 */ /* 0x000fe2000f8e00ff */
[----:B------:R-:W-:-:S02]  /*c0b0*/  LOP3.LUT R8, R14, R57, RZ, 0x3c, !PT ;  /* 0x000000390e087212 */ /* 0x000fc400078e3cff */
[----:B------:R-:W-:Y:S02]  /*c0c0*/  LOP3.LUT R10, R55, 0x380, RZ, 0xc0, !PT ;  /* 0x00000380370a7812 */ /* 0x000fe400078ec0ff */
[----:B------:R-:W-:Y:S02]  /*c0d0*/  MOV R50, R12 ;  /* 0x0000000c00327202 */ /* 0x000fe40000000f00 */
[----:B------:R-:W-:Y:S02]  /*c0e0*/  SHF.R.U64 R10, R10, 0x3, RZ ;  /* 0x000000030a0a7819 */ /* 0x000fe400000012ff */
[----:B------:R-:W-:Y:S02]  /*c0f0*/  PLOP3.LUT P1, PT, PT, PT, UP1, 0x80, 0x0 ;  /* 0x000000000000781c */ /* 0x000fe40003f2f018 */
[----:B------:R-:W-:Y:S02]  /*c100*/  LOP3.LUT R10, R10, R55, RZ, 0x3c, !PT ;  /* 0x000000370a0a7212 */ /* 0x000fe400078e3cff */
[----:B--2---:R-:W-:Y:S01]  /*c110*/  LOP3.LUT R6, R28, 0x2, RZ, 0x3c, !PT ;  /* 0x000000021c067812 */ /* 0x004fe200078e3cff */
        /* <DEDUP_REMOVED lines=13> */
[----:B------:R4:W-:Y:S01]  /*c1f0*/  SHFL.IDX PT, R49, R49, R28, 0x1c1f ;  /* 0x001c1f1c31317589 */ /* 0x0009e200000e0000 */
[----:B0-----:R-:W-:-:S02]  /*c200*/  SEL R24, R29, R20, P0 ;  /* 0x000000141d187207 */ /* 0x001fc40000000000 */
[----:B------:R-:W-:Y:S01]  /*c210*/  SEL R26, R20, R29, P0 ;  /* 0x0000001d141a7207 */ /* 0x000fe20000000000 */
[----:B------:R0:W5:Y:S01]  /*c220*/  SHFL.IDX PT, R36, R39, R6, 0x1c1f ;  /* 0x001c1f0627247589 */ /* 0x00016200000e0000 */
[----:B-1----:R-:W-:Y:S02]  /*c230*/  SEL R32, R35, R30, P0 ;  /* 0x0000001e23207207 */ /* 0x002fe40000000000 */
[----:B------:R-:W-:Y:S01]  /*c240*/  SEL R34, R30, R35, P0 ;  /* 0x000000231e227207 */ /* 0x000fe20000000000 */
[----:B------:R1:W5:Y:S01]  /*c250*/  SHFL.IDX PT, R48, R51, R6, 0x1c1f ;  /* 0x001c1f0633307589 */ /* 0x00036200000e0000 */
[----:B--2---:R-:W-:Y:S02]  /*c260*/  SEL R25, R45, R44, P0 ;  /* 0x0000002c2d197207 */ /* 0x004fe40000000000 */
[----:B----4-:R-:W-:Y:S02]  /*c270*/  MOV R28, R8 ;  /* 0x00000008001c7202 */ /* 0x010fe40000000f00 */
[----:B------:R-:W-:-:S02]  /*c280*/  SEL R8, R15, R14, P0 ;  /* 0x0000000e0f087207 */ /* 0x000fc40000000000 */
[----:B0-----:R-:W-:Y:S02]  /*c290*/  MOV R39, R10 ;  /* 0x0000000a00277202 */ /* 0x001fe40000000f00 */
[----:B------:R-:W-:Y:S01]  /*c2a0*/  SEL R10, R14, R15, P0 ;  /* 0x0000000f0e0a7207 */ /* 0x000fe20000000000 */
[----:B-1----:R-:W-:Y:S01]  /*c2b0*/  IMAD.U32 R6, RZ, RZ, UR4 ;  /* 0x00000004ff067e24 */ /* 0x002fe2000f8e00ff */
[----:B------:R-:W-:Y:S01]  /*c2c0*/  SEL R9, R43, R38, P0 ;  /* 0x000000262b097207 */ /* 0x000fe20000000000 */
[----:B------:R-:W-:Y:S01]  /*c2d0*/  @UP1 ULDC.64 UR4, c[0x0][0xbe0] ;  /* 0x0002f80000041ab9 */ /* 0x000fe20000000a00 */
[----:B------:R-:W-:Y:S01]  /*c2e0*/  SEL R11, R38, R43, P0 ;  /* 0x0000002b260b7207 */ /* 0x000fe20000000000 */
[----:B------:R-:W-:Y:S01]  /*c2f0*/  BAR.SYNC.DEFER_BLOCKING 0x1, 0x180 ;  /* 0x0046000000007b1d */ /* 0x000fe20000010000 */
[----:B------:R-:W-:Y:S01]  /*c300*/  SEL R27, R44, R45, P0 ;  /* 0x0000002d2c1b7207 */ /* 0x000fe20000000000 */
[----:B------:R-:W-:Y:S01]  /*c310*/  @UP1 UIMAD.WIDE UR4, UR38, 0x4, UR4 ;  /* 0x00000004260418a5 */ /* 0x000fe2000f8e0204 */
[----:B---3--:R-:W-:-:S02]  /*c320*/  SEL R33, R47, R46, P0 ;  /* 0x0000002e2f217207 */ /* 0x008fc40000000000 */
[----:B------:R-:W-:Y:S02]  /*c330*/  SEL R35, R46, R47, P0 ;  /* 0x0000002f2e237207 */ /* 0x000fe40000000000 */
[----:B-----5:R-:W-:Y:S01]  /*c340*/  SEL R40, R37, R36, P0 ;  /* 0x0000002425287207 */ /* 0x020fe20000000000 */
[----:B------:R-:W-:Y:S01]  /*c350*/  IMAD.U32 R12, RZ, RZ, UR4 ;  /* 0x00000004ff0c7e24 */ /* 0x000fe2000f8e00ff */
[----:B------:R-:W-:Y:S01]  /*c360*/  SEL R42, R36, R37, P0 ;  /* 0x00000025242a7207 */ /* 0x000fe20000000000 */
[----:B------:R-:W-:Y:S01]  /*c370*/  IMAD.U32 R13, RZ, RZ, UR5 ;  /* 0x00000005ff0d7e24 */ /* 0x000fe2000f8e00ff */
[----:B------:R-:W-:Y:S02]  /*c380*/  SEL R41, R49, R48, P0 ;  /* 0x0000003031297207 */ /* 0x000fe40000000000 */
[----:B------:R-:W-:Y:S02]  /*c390*/  SEL R43, R48, R49, P0 ;  /* 0x00000031302b7207 */ /* 0x000fe40000000000 */
[----:B------:R-:W-:Y:S01]  /*c3a0*/  PLOP3.LUT P0, PT, PT, PT, UP0, 0x80, 0x0 ;  /* 0x000000000000781c */ /* 0x000fe20003f0f008 */
[----:B------:R0:W-:Y:S04]  /*c3b0*/  STSM.16.M88.4 [R52], R8 ;  /* 0x0000000834007844 */ /* 0x0001e80000000200 */
[----:B------:R0:W-:Y:S04]  /*c3c0*/  STSM.16.M88.4 [R50], R24 ;  /* 0x0000001832007844 */ /* 0x0001e80000000200 */
[----:B------:R0:W-:Y:S04]  /*c3d0*/  STSM.16.M88.4 [R39], R32 ;  /* 0x0000002027007844 */ /* 0x0001e80000000200 */
[----:B------:R0:W-:Y:S01]  /*c3e0*/  STSM.16.M88.4 [R28], R40 ;  /* 0x000000281c007844 */ /* 0x0001e20000000200 */
[----:B------:R-:W-:Y:S06]  /*c3f0*/  BAR.SYNC.DEFER_BLOCKING 0x1, 0x180 ;  /* 0x0046000000007b1d */ /* 0x000fec0000010000 */
[----:B------:R-:W2:Y:S04]  /*c400*/  @P0 LDG.E R14, desc[UR52][R6.64] ;  /* 0x00000034060e0981 */ /* 0x000ea8000c1e1900 */
[----:B------:R-:W3:Y:S01]  /*c410*/  @P1 LDG.E R12, desc[UR52][R12.64] ;  /* 0x000000340c0c1981 */ /* 0x000ee2000c1e1900 */
[----:B------:R-:W-:Y:S01]  /*c420*/  UMOV UR4, URZ ;  /* 0x0000003f00047c82 */ /* 0x000fe20008000000 */
[----:B------:R-:W-:Y:S01]  /*c430*/  ULDC UR8, c[0x0][0xa88] ;  /* 0x0002a20000087ab9 */ /* 0x000fe20000000800 */
[----:B--2---:R-:W-:-:S02]  /*c440*/  @P0 R2UR UR4, R14 ;  /* 0x000000000e0402ca */ /* 0x004fc400000e0000 */
        /* <DEDUP_REMOVED lines=8> */
.L_x_11853:
[----:B------:R-:W-:Y:S01]  /*c4d0*/  USHF.R.S32.HI UR12, URZ, 0x1f, UR42 ;  /* 0x0000001f3f0c7899 */ /* 0x000fe2000801142a */
[----:B------:R-:W-:Y:S01]  /*c4e0*/  IMAD.U32 R6, RZ, RZ, UR41 ;  /* 0x00000029ff067e24 */ /* 0x000fe2000f8e00ff */
[----:B------:R-:W-:Y:S01]  /*c4f0*/  ULDC.64 UR10, c[0x0][0xb70] ;  /* 0x0002dc00000a7ab9 */ /* 0x000fe20000000a00 */
[----:B------:R-:W-:Y:S01]  /*c500*/  USHF.R.S32.HI UR5, URZ, 0x1f, UR4 ;  /* 0x0000001f3f057899 */ /* 0x000fe20008011404 */
[----:B------:R-:W-:Y:S01]  /*c510*/  IMAD R7, R16, 0x40, R22 ;  /* 0x0000004010077824 */ /* 0x000fe200078e0216 */
[----:B------:R-:W-:Y:S01]  /*c520*/  UIMAD UR9, UR12, UR10, URZ ;  /* 0x0000000a0c0972a4 */ /* 0x000fe2000f8e023f */
[----:B------:R-:W-:Y:S01]  /*c530*/  IMAD R9, R6, 0xc0, R19 ;  /* 0x000000c006097824 */ /* 0x000fe200078e0213 */
[----:B------:R-:W-:Y:S01]  /*c540*/  UIMAD.WIDE.U32 UR6, UR42, UR10, UR4 ;  /* 0x0000000a2a0672a5 */ /* 0x000fe2000f8e0004 */
[----:B------:R-:W-:Y:S01]  /*c550*/  IMAD.WIDE R4, R7, 0x2, R4 ;  /* 0x0000000207047825 */ /* 0x000fe200078e0204 */
[----:B------:R-:W-:Y:S01]  /*c560*/  UIMAD UR9, UR42, UR11, UR9 ;  /* 0x0000000b2a0972a4 */ /* 0x000fe2000f8e0209 */
[----:B------:R-:W-:Y:S01]  /*c570*/  LOP3.LUT P0, RZ, R23, 0x3, RZ, 0xc0, !PT ;  /* 0x0000000317ff7812 */ /* 0x000fe2000780c0ff */
[----:B------:R-:W-:Y:S01]  /*c580*/  USEL UR39, UR39, URZ, !UP0 ;  /* 0x0000003f27277287 */ /* 0x000fe2000c000000 */
[----:B------:R-:W-:Y:S01]  /*c590*/  SHF.R.S32.HI R6, RZ, 0x1f, R9 ;  /* 0x0000001fff067819 */ /* 0x000fe20000011409 */
[----:B------:R-:W-:Y:S01]  /*c5a0*/  ULDC.64 UR10, c[0x0][0xb78] ;  /* 0x0002de00000a7ab9 */ /* 0x000fe20000000a00 */
[----:B------:R-:W-:Y:S01]  /*c5b0*/  UIADD3 UR7, UR7, UR9, URZ ;  /* 0x0000000907077290 */ /* 0x000fe2000fffe03f */
[C---:B------:R-:W-:Y:S01]  /*c5c0*/  LOP3.LUT R25, R4.reuse, 0x380, RZ, 0xc0, !PT ;  /* 0x0000038004197812 */ /* 0x040fe200078ec0ff */
[----:B------:R-:W-:Y:S01]  /*c5d0*/  USEL UR38, UR38, URZ, !UP0 ;  /* 0x0000003f26267287 */ /* 0x000fe2000c000000 */
        /* <DEDUP_REMOVED lines=8> */
[----:B------:R-:W-:-:S05]  /*c660*/  IMAD.U32 R11, RZ, RZ, UR9 ;  /* 0x00000009ff0b7e24 */ /* 0x000fca000f8e00ff */
[----:B------:R-:W-:Y:S01]  /*c670*/  IADD3.X R7, R6, UR7, R11, P1, !PT ;  /* 0x0000000706077c10 */ /* 0x000fe20008ffe40b */
[----:B------:R-:W-:Y:S01]  /*c680*/  ULDC.64 UR6, c[0x0][0xb40] ;  /* 0x0002d00000067ab9 */ /* 0x000fe20000000a00 */
[C---:B------:R-:W-:Y:S02]  /*c690*/  IADD3 R6, R9.reuse, 0x8, RZ ;  /* 0x0000000809067810 */ /* 0x040fe40007ffe0ff */
[----:B------:R-:W-:Y:S02]  /*c6a0*/  LEA R28, P2, R8, UR6, 0x2 ;  /* 0x00000006081c7c11 */ /* 0x000fe4000f8410ff */
[----:B------:R-:W-:Y:S02]  /*c6b0*/  IADD3 R11, P4, R4, 0x4800, RZ ;  /* 0x00004800040b7810 */ /* 0x000fe40007f9e0ff */
[----:B------:R-:W-:Y:S01]  /*c6c0*/  LEA.HI.X R29, R8, UR7, R7, 0x2, P2 ;  /* 0x00000007081d7c11 */ /* 0x000fe200090f1407 */
[----:B------:R-:W-:Y:S01]  /*c6d0*/  ULDC.64 UR6, c[0x0][0xaa0] ;  /* 0x0002a80000067ab9 */ /* 0x000fe20000000a00 */
[----:B------:R-:W-:Y:S01]  /*c6e0*/  IADD3 R17, P2, R4, 0x1800, RZ ;  /* 0x0000180004117810 */ /* 0x000fe20007f5e0ff */
[----:B------:R-:W-:Y:S01]  /*c6f0*/  IMAD.X R7, RZ, RZ, R5, P4 ;  /* 0x000000ffff077224 */ /* 0x000fe200020e0605 */
[----:B------:R-:W-:-:S02]  /*c700*/  ISETP.GE.OR P1, PT, R9, UR8, P0 ;  /* 0x0000000809007c0c */ /* 0x000fc40008726670 */
[----:B------:R-:W-:Y:S01]  /*c710*/  LOP3.LUT R8, R15, 0x380, RZ, 0xc0, !PT ;  /* 0x000003800f087812 */ /* 0x000fe200078ec0ff */
[----:B------:R-:W-:Y:S01]  /*c720*/  UIMAD UR5, UR5, UR6, URZ ;  /* 0x00000006050572a4 */ /* 0x000fe2000f8e023f */
[----:B------:R-:W-:Y:S01]  /*c730*/  ISETP.GE.OR P0, PT, R6, UR8, P0 ;  /* 0x0000000806007c0c */ /* 0x000fe20008706670 */
[--C-:B------:R-:W-:Y:S01]  /*c740*/  IMAD.X R13, RZ, RZ, R5.reuse, P2 ;  /* 0x000000ffff0d7224 */ /* 0x100fe200010e0605 */
[----:B------:R-:W-:Y:S01]  /*c750*/  LOP3.LUT R10, R17, 0x380, RZ, 0xc0, !PT ;  /* 0x00000380110a7812 */ /* 0x000fe200078ec0ff */
[----:B------:R-:W-:Y:S01]  /*c760*/  IMAD.X R9, RZ, RZ, R5, P3 ;  /* 0x000000ffff097224 */ /* 0x000fe200018e0605 */
[----:B------:R-:W-:Y:S02]  /*c770*/  LOP3.LUT R6, R11, 0x380, RZ, 0xc0, !PT ;  /* 0x000003800b067812 */ /* 0x000fe400078ec0ff */
[----:B------:R-:W-:Y:S02]  /*c780*/  SHF.R.U64 R10, R10, 0x3, RZ ;  /* 0x000000030a0a7819 */ /* 0x000fe400000012ff */
[----:B------:R-:W-:Y:S01]  /*c790*/  SHF.R.U64 R8, R8, 0x3, RZ ;  /* 0x0000000308087819 */ /* 0x000fe200000012ff */
[----:B------:R-:W-:Y:S01]  /*c7a0*/  IMAD.MOV.U32 R20, RZ, RZ, R22 ;  /* 0x000000ffff147224 */ /* 0x000fe200078e0016 */
[----:B------:R-:W-:Y:S01]  /*c7b0*/  SHF.R.U64 R4, R6, 0x3, RZ ;  /* 0x0000000306047819 */ /* 0x000fe200000012ff */
[----:B------:R-:W-:Y:S01]  /*c7c0*/  @!P1 STG.E desc[UR52][R28.64], R2 ;  /* 0x000000021c009986 */ /* 0x000fe2000c101934 */
[----:B------:R-:W-:Y:S01]  /*c7d0*/  LOP3.LUT R12, R10, R17, RZ, 0x3c, !PT ;  /* 0x000000110a0c7212 */ /* 0x000fe200078e3cff */
[----:B------:R-:W-:Y:S01]  /*c7e0*/  IMAD.U32 R17, RZ, RZ, UR6 ;  /* 0x00000006ff117e24 */ /* 0x000fe2000f8e00ff */
[----:B------:R-:W-:-:S02]  /*c7f0*/  LOP3.LUT R8, R8, R15, RZ, 0x3c, !PT ;  /* 0x0000000f08087212 */ /* 0x000fc400078e3cff */
[----:B------:R-:W-:Y:S01]  /*c800*/  SHF.R.S32.HI R21, RZ, 0x1f, R22 ;  /* 0x0000001fff157819 */ /* 0x000fe20000011416 */
[----:B------:R-:W-:Y:S01]  /*c810*/  UIMAD UR5, UR4, UR7, UR5 ;  /* 0x00000007040572a4 */ /* 0x000fe2000f8e0205 */
[----:B------:R-:W-:Y:S01]  /*c820*/  LOP3.LUT R6, R4, R11, RZ, 0x3c, !PT ;  /* 0x0000000b04067212 */ /* 0x000fe200078e3cff */
[----:B------:R0:W-:Y:S01]  /*c830*/  @!P0 STG.E desc[UR52][R28.64+0x20], R0 ;  /* 0x000020001c008986 */ /* 0x0001e2000c101934 */
[----:B------:R-:W-:Y:S01]  /*c840*/  ULDC.64 UR6, c[0x0][0xae0] ;  /* 0x0002b80000067ab9 */ /* 0x000fe20000000a00 */
[----:B------:R-:W-:Y:S01]  /*c850*/  IMAD.WIDE.U32 R20, R17, UR4, R20 ;  /* 0x0000000411147c25 */ /* 0x000fe2000f8e0014 */
[----:B------:R-:W-:Y:S01]  /*c860*/  UIMAD UR4, UR12, UR6, URZ ;  /* 0x000000060c0472a4 */ /* 0x000fe2000f8e023f */
[----:B------:R-:W5:Y:S04]  /*c870*/  LD.E.128 R24, desc[UR52][R24.64] ;  /* 0x0000003418187980 */ /* 0x000f68000c101d00 */
[----:B------:R-:W5:Y:S01]  /*c880*/  LD.E.128 R12, desc[UR52][R12.64] ;  /* 0x000000340c0c7980 */ /* 0x000f62000c101d00 */
[----:B------:R-:W-:-:S03]  /*c890*/  VIADD R21, R21, UR5 ;  /* 0x0000000515157c36 */ /* 0x000fc60008000000 */
[----:B------:R-:W5:Y:S01]  /*c8a0*/  LD.E.128 R8, desc[UR52][R8.64] ;  /* 0x0000003408087980 */ /* 0x000f62000c101d00 */
[----:B------:R-:W-:-:S03]  /*c8b0*/  IMAD.U32 R17, RZ, RZ, UR6 ;  /* 0x00000006ff117e24 */ /* 0x000fc6000f8e00ff */
[----:B------:R-:W5:Y:S01]  /*c8c0*/  LD.E.128 R4, desc[UR52][R6.64] ;  /* 0x0000003406047980 */ /* 0x000f62000c101d00 */
[----:B------:R-:W-:Y:S02]  /*c8d0*/  UIMAD UR4, UR42, UR7, UR4 ;  /* 0x000000072a0472a4 */ /* 0x000fe4000f8e0204 */
[----:B------:R-:W-:Y:S01]  /*c8e0*/  IMAD.WIDE.U32 R20, R17, UR42, R20 ;  /* 0x0000002a11147c25 */ /* 0x000fe2000f8e0014 */
[----:B------:R-:W-:Y:S01]  /*c8f0*/  ULDC UR5, c[0x0][0xa8c] ;  /* 0x0002a30000057ab9 */ /* 0x000fe20000000800 */
[----:B------:R-:W-:Y:S01]  /*c900*/  @!PT LDS RZ, [RZ] ;  /* 0x00000000fffff984 */ /* 0x000fe20000000800 */
[----:B------:R-:W-:Y:S01]  /*c910*/  @!PT LDS RZ, [RZ] ;  /* 0x00000000fffff984 */ /* 0x000fe20000000800 */
[----:B------:R-:W-:Y:S01]  /*c920*/  @!PT LDS RZ, [RZ] ;  /* 0x00000000fffff984 */ /* 0x000fe20000000800 */
[----:B------:R-:W-:Y:S01]  /*c930*/  @!PT LDS RZ, [RZ] ;  /* 0x00000000fffff984 */ /* 0x000fe20000000800 */
[----:B------:R1:W-:Y:S06]  /*c940*/  MEMBAR.ALL.CTA ;  /* 0x0000000000007992 */ /* 0x0003ec0000008000 */
[----:B-1----:R-:W1:Y:S01]  /*c950*/  FENCE.VIEW.ASYNC.S ;  /* 0x00000000000073c6 */ /* 0x002e620000000000 */
[----:B------:R-:W-:Y:S01]  /*c960*/  UIMAD UR8, UR41, -0xc0, UR8 ;  /* 0xffffff40290878a4 */ /* 0x000fe2000f8e0208 */
[----:B0-----:R-:W-:Y:S01]  /*c970*/  VIADD R0, R16, 0x30 ;  /* 0x0000003010007836 */ /* 0x001fe20000000000 */
[----:B------:R-:W-:Y:S01]  /*c980*/  ISETP.GE.AND P0, PT, R22, UR5, PT ;  /* 0x0000000516007c0c */ /* 0x000fe2000bf06270 */
[C---:B------:R-:W-:Y:S01]  /*c990*/  VIADD R2, R16.reuse, 0x60 ;  /* 0x0000006010027836 */ /* 0x040fe20000000000 */
[----:B------:R-:W-:Y:S01]  /*c9a0*/  IADD3 R17, R16, 0x90, RZ ;  /* 0x0000009010117810 */ /* 0x000fe20007ffe0ff */
[----:B------:R-:W-:Y:S01]  /*c9b0*/  VIADD R21, R21, UR4 ;  /* 0x0000000415157c36 */ /* 0x000fe20008000000 */
[----:B------:R-:W-:Y:S01]  /*c9c0*/  ISETP.GE.OR P3, PT, R0, UR8, P0 ;  /* 0x0000000800007c0c */ /* 0x000fe20008766670 */
[----:B------:R-:W-:Y:S01]  /*c9d0*/  ULDC.64 UR4, c[0x0][0xae8] ;  /* 0x0002ba0000047ab9 */ /* 0x000fe20000000a00 */
[----:B------:R-:W-:Y:S01]  /*c9e0*/  ISETP.GE.OR P1, PT, R2, UR8, P0 ;  /* 0x0000000802007c0c */ /* 0x000fe20008726670 */
[----:B------:R-:W-:Y:S01]  /*c9f0*/  IMAD.U32 R33, RZ, RZ, UR4 ;  /* 0x00000004ff217e24 */ /* 0x000fe2000f8e00ff */
[----:B------:R-:W-:Y:S01]  /*ca00*/  ISETP.GE.OR P2, PT, R17, UR8, P0 ;  /* 0x0000000811007c0c */ /* 0x000fe20008746670 */
[----:B------:R-:W-:Y:S01]  /*ca10*/  UIMAD UR4, UR39, UR4, URZ ;  /* 0x00000004270472a4 */ /* 0x000fe2000f8e023f */
[----:B------:R-:W-:Y:S01]  /*ca20*/  ISETP.GE.OR P0, PT, R16, UR8, P0 ;  /* 0x0000000810007c0c */ /* 0x000fe20008706670 */
[----:B------:R-:W-:Y:S01]  /*ca30*/  VIADD R3, R3, 0x13220 ;  /* 0x0001322003037836 */ /* 0x000fe20000000000 */
[----:B------:R-:W-:Y:S01]  /*ca40*/  SHF.R.S32.HI R17, RZ, 0x1f, R16 ;  /* 0x0000001fff117819 */ /* 0x000fe20000011410 */
[----:B------:R-:W-:-:S02]  /*ca50*/  UIMAD UR4, UR38, UR5, UR4 ;  /* 0x00000005260472a4 */ /* 0x000fc4000f8e0204 */
[----:B------:R-:W-:Y:S01]  /*ca60*/  IMAD.WIDE.U32 R32, R33, UR38, R20 ;  /* 0x0000002621207c25 */ /* 0x000fe2000f8e0014 */
[----:B------:R-:W-:Y:S01]  /*ca70*/  BSSY B1, `(.L_x_11854) ;  /* 0x0000012000017945 */ /* 0x000fe20003800000 */
[----:B------:R-:W-:Y:S02]  /*ca80*/  PRMT R3, RZ, 0x654, R3 ;  /* 0x00000654ff037816 */ /* 0x000fe40000000003 */
[----:B------:R-:W-:Y:S02]  /*ca90*/  IMAD.U32 R29, RZ, RZ, UR41 ;  /* 0x00000029ff1d7e24 */ /* 0x000fe4000f8e00ff */
[----:B------:R-:W-:Y:S01]  /*caa0*/  VIADD R35, R33, UR4 ;  /* 0x0000000421237c36 */ /* 0x000fe20008000000 */
[----:B-1----:R0:W-:Y:S01]  /*cab0*/  SYNCS.ARRIVE.TRANS64.RED.A1T0 RZ, [R3+URZ], RZ ;  /* 0x000000ff03ff79a7 */ /* 0x0021e2000810043f */
[----:B------:R-:W-:Y:S01]  /*cac0*/  IMAD.WIDE R28, R29, 0xc0, R16 ;  /* 0x000000c01d1c7825 */ /* 0x000fe200078e0210 */
[----:B------:R-:W-:Y:S06]  /*cad0*/  @P0 BRA `(.L_x_11855) ;  /* 0x00000000002c0947 */ /* 0x000fec0003800000 */
        /* <DEDUP_REMOVED lines=11> */
.L_x_11855:
[----:B------:R-:W-:Y:S05]  /*cb90*/  BSYNC B1 ;  /* 0x0000000000017941 */ /* 0x000fea0003800000 */
.L_x_11854:
[----:B------:R-:W-:Y:S04]  /*cba0*/  BSSY B1, `(.L_x_11856) ;  /* 0x000000f000017945 */ /* 0x000fe80003800000 */
[----:B------:R-:W-:Y:S05]  /*cbb0*/  @P3 BRA `(.L_x_11857) ;  /* 0x0000000000343947 */ /* 0x000fea0003800000 */
[----:B-1----:R-:W-:Y:S01]  /*cbc0*/  IADD3 R21, P0, R28, 0x30, RZ ;  /* 0x000000301c157810 */ /* 0x002fe20007f1e0ff */
[----:B------:R-:W-:Y:S01]  /*cbd0*/  ULDC.64 UR4, c[0x0][0xad8] ;  /* 0x0002b60000047ab9 */ /* 0x000fe20000000a00 */
[----:B0-----:R-:W-:Y:S01]  /*cbe0*/  MOV R3, R35 ;  /* 0x0000002300037202 */ /* 0x001fe20000000f00 */
        /* <DEDUP_REMOVED lines=9> */
[----:B-----5:R2:W-:Y:S02]  /*cc80*/  STG.E.128 desc[UR52][R20.64], R12 ;  /* 0x0000000c14007986 */ /* 0x0205e4000c101d34 */
.L_x_11857:
[----:B------:R-:W-:Y:S05]  /*cc90*/  BSYNC B1 ;  /* 0x0000000000017941 */ /* 0x000fea0003800000 */
.L_x_11856:
        /* <DEDUP_REMOVED lines=15> */
.L_x_11859:
[----:B------:R-:W-:Y:S05]  /*cd90*/  BSYNC B1 ;  /* 0x0000000000017941 */ /* 0x000fea0003800000 */
.L_x_11858:
[----:B------:R-:W-:Y:S05]  /*cda0*/  @P2 BRA `(.L_x_11860) ;  /* 0x0000000800ac2947 */ /* 0x000fea0003800000 */
[----:B---3-5:R-:W-:Y:S01]  /*cdb0*/  IADD3 R9, P0, R28, 0x90, RZ ;  /* 0x000000901c097810 */ /* 0x028fe20007f1e0ff */
        /* <DEDUP_REMOVED lines=13> */
.L_x_11852:
[----:B------:R-:W-:Y:S01]  /*ce90*/  ULDC.64 UR4, c[0x0][0xbe0] ;  /* 0x0002f80000047ab9 */ /* 0x000fe20000000a00 */
[----:B------:R-:W-:Y:S01]  /*cea0*/  ULDC.64 UR6, c[0x0][0xbd8] ;  /* 0x0002f60000067ab9 */ /* 0x000fe20000000a00 */
[----:B------:R-:W-:Y:S01]  /*ceb0*/  UISETP.NE.U32.AND UP0, UPT, UR4, URZ, UPT ;  /* 0x0000003f0400728c */ /* 0x000fe2000bf05070 */
[----:B------:R-:W0:Y:S03]  /*cec0*/  S2R R0, SR_TID.X ;  /* 0x0000000000007919 */ /* 0x000e260000002100 */
        /* <DEDUP_REMOVED lines=9> */
[----:B------:R-:W-:Y:S01]  /*cf60*/  MOV R5, UR5 ;  /* 0x0000000500057c02 */ /* 0x000fe20008000f00 */
[----:B------:R-:W-:Y:S01]  /*cf70*/  ULEA.HI.X UR7, UR38, UR7, UR39, 0x2, UP1 ;  /* 0x0000000726077291 */ /* 0x000fe200088f1427 */
[----:B------:R-:W-:-:S03]  /*cf80*/  IMAD.MOV.U32 R7, RZ, RZ, RZ ;  /* 0x000000ffff077224 */ /* 0x000fc600078e00ff */
[----:B------:R-:W2:Y:S01]  /*cf90*/  @P2 LDG.E R4, desc[UR52][R4.64] ;  /* 0x0000003404042981 */ /* 0x000ea2000c1e1900 */
[----:B------:R-:W-:Y:S02]  /*cfa0*/  IMAD.U32 R2, RZ, RZ, UR6 ;  /* 0x00000006ff027e24 */ /* 0x000fe4000f8e00ff */
[----:B------:R-:W-:Y:S02]  /*cfb0*/  IMAD.U32 R3, RZ, RZ, UR7 ;  /* 0x00000007ff037e24 */ /* 0x000fe4000f8e00ff */
[----:B0-----:R-:W-:-:S03]  /*cfc0*/  VIADD R0, R0, 0xffffff80 ;  /* 0xffffff8000007836 */ /* 0x001fc60000000000 */
        /* <DEDUP_REMOVED lines=11> */
.L_x_11861:
        /* <DEDUP_REMOVED lines=29> */
[----:B------:R-:W-:Y:S02]  /*d250*/  LEA.HI.X R5, R2, UR9, R3, 0x2, P0 ;  /* 0x0000000902057c11 */ /* 0x000fe400080f1403 */
[----:B------:R-:W-:-:S05]  /*d260*/  MOV R3, 0xff800000 ;  /* 0xff80000000037802 */ /* 0x000fca0000000f00 */
[----:B------:R0:W-:Y:S02]  /*d270*/  STG.E desc[UR52][R4.64], R3 ;  /* 0x0000000304007986 */ /* 0x0001e4000c101934 */
.L_x_11863:
[----:B------:R-:W-:Y:S05]  /*d280*/  BSYNC B1 ;  /* 0x0000000000017941 */ /* 0x000fea0003800000 */
.L_x_11862:
[----:B------:R-:W-:Y:S01]  /*d290*/  ULDC.64 UR8, c[0x0][0xaa0] ;  /* 0x0002a80000087ab9 */ /* 0x000fe20000000a00 */
[----:B------:R-:W-:Y:S01]  /*d2a0*/  IMAD.MOV.U32 R2, RZ, RZ, R22 ;  /* 0x000000ffff027224 */ /* 0x000fe200078e0016 */
[----:B------:R-:W-:Y:S01]  /*d2b0*/  UIMAD UR6, UR41, -0xc0, UR4 ;  /* 0xffffff40290678a4 */ /* 0x000fe2000f8e0204 */
[----:B0-----:R-:W-:Y:S01]  /*d2c0*/  IMAD.MOV.U32 R3, RZ, RZ, R9 ;  /* 0x000000ffff037224 */ /* 0x001fe200078e0009 */
[----:B------:R-:W-:Y:S01]  /*d2d0*/  ULDC.64 UR10, c[0x0][0xae0] ;  /* 0x0002b800000a7ab9 */ /* 0x000fe20000000a00 */
[----:B------:R-:W-:Y:S01]  /*d2e0*/  IMAD R0, R6, UR8, RZ ;  /* 0x0000000806007c24 */ /* 0x000fe2000f8e02ff */
[----:B------:R-:W-:Y:S01]  /*d2f0*/  UIMAD UR5, UR7, UR10, URZ ;  /* 0x0000000a070572a4 */ /* 0x000fe2000f8e023f */
[C---:B------:R-:W-:Y:S01]  /*d300*/  IMAD.WIDE.U32 R2, R7.reuse, UR8, R2 ;  /* 0x0000000807027c25 */ /* 0x040fe2000f8e0002 */
[----:B------:R-:W-:Y:S01]  /*d310*/  ULDC UR8, c[0x0][0xa8c] ;  /* 0x0002a30000087ab9 */ /* 0x000fe20000000800 */
[----:B------:R-:W-:Y:S01]  /*d320*/  MOV R6, R16 ;  /* 0x0000001000067202 */ /* 0x000fe20000000f00 */
[----:B------:R-:W-:Y:S01]  /*d330*/  UIMAD UR5, UR42, UR11, UR5 ;  /* 0x0000000b2a0572a4 */ /* 0x000fe2000f8e0205 */
[----:B------:R-:W-:Y:S01]  /*d340*/  IMAD R7, R7, UR9, R0 ;  /* 0x0000000907077c24 */ /* 0x000fe2000f8e0200 */
[----:B------:R-:W-:Y:S01]  /*d350*/  ISETP.GE.AND P0, PT, R22, UR8, PT ;  /* 0x0000000816007c0c */ /* 0x000fe2000bf06270 */
[C---:B------:R-:W-:Y:S01]  /*d360*/  VIADD R0, R16.reuse, 0x30 ;  /* 0x0000003010007836 */ /* 0x040fe20000000000 */
[----:B------:R-:W-:Y:S01]  /*d370*/  ULDC.64 UR8, c[0x0][0xae8] ;  /* 0x0002ba0000087ab9 */ /* 0x000fe20000000a00 */
[----:B------:R-:W-:Y:S01]  /*d380*/  VIADD R4, R16, 0x90 ;  /* 0x0000009010047836 */ /* 0x000fe20000000000 */
[----:B------:R-:W-:Y:S01]  /*d390*/  UIMAD UR4, UR39, UR8, URZ ;  /* 0x00000008270472a4 */ /* 0x000fe2000f8e023f */
[----:B------:R-:W-:Y:S01]  /*d3a0*/  IMAD.IADD R3, R3, 0x1, R7 ;  /* 0x0000000103037824 */ /* 0x000fe200078e0207 */
[----:B------:R-:W-:Y:S01]  /*d3b0*/  ISETP.GE.OR P3, PT, R0, UR6, P0 ;  /* 0x0000000600007c0c */ /* 0x000fe20008766670 */
[----:B------:R-:W-:Y:S01]  /*d3c0*/  VIADD R0, R16, 0x60 ;  /* 0x0000006010007836 */ /* 0x000fe20000000000 */
[----:B------:R-:W-:Y:S01]  /*d3d0*/  ISETP.GE.OR P2, PT, R4, UR6, P0 ;  /* 0x0000000604007c0c */ /* 0x000fe20008746670 */
[----:B------:R-:W-:Y:S01]  /*d3e0*/  IMAD.U32 R5, RZ, RZ, UR10 ;  /* 0x0000000aff057e24 */ /* 0x000fe2000f8e00ff */
[----:B------:R-:W-:Y:S01]  /*d3f0*/  UIMAD UR4, UR38, UR9, UR4 ;  /* 0x00000009260472a4 */ /* 0x000fe2000f8e0204 */
[----:B------:R-:W-:Y:S01]  /*d400*/  SHF.R.S32.HI R7, RZ, 0x1f, R16 ;  /* 0x0000001fff077819 */ /* 0x000fe20000011410 */
[----:B------:R-:W-:Y:S01]  /*d410*/  IMAD.U32 R9, RZ, RZ, UR41 ;  /* 0x00000029ff097e24 */ /* 0x000fe2000f8e00ff */
[----:B------:R-:W-:Y:S01]  /*d420*/  ISETP.GE.OR P1, PT, R0, UR6, P0 ;  /* 0x0000000600007c0c */ /* 0x000fe20008726670 */
[----:B------:R-:W-:Y:S01]  /*d430*/  IMAD.WIDE.U32 R2, R5, UR42, R2 ;  /* 0x0000002a05027c25 */ /* 0x000fe2000f8e0002 */
[----:B------:R-:W-:Y:S01]  /*d440*/  ISETP.GE.OR P0, PT, R16, UR6, P0 ;  /* 0x0000000610007c0c */ /* 0x000fe20008706670 */
[----:B------:R-:W-:Y:S02]  /*d450*/  BSSY B1, `(.L_x_11864) ;  /* 0x0000012000017945 */ /* 0x000fe40003800000 */
[----:B------:R-:W-:-:S02]  /*d460*/  VIADD R3, R3, UR5 ;  /* 0x0000000503037c36 */ /* 0x000fc40008000000 */
[----:B------:R-:W-:Y:S02]  /*d470*/  IMAD.U32 R5, RZ, RZ, UR8 ;  /* 0x00000008ff057e24 */ /* 0x000fe4000f8e00ff */
[----:B------:R-:W-:-:S04]  /*d480*/  IMAD.WIDE R6, R9, 0xc0, R6 ;  /* 0x000000c009067825 */ /* 0x000fc800078e0206 */
[----:B------:R-:W-:-:S04]  /*d490*/  IMAD.WIDE.U32 R4, R5, UR38, R2 ;  /* 0x0000002605047c25 */ /* 0x000fc8000f8e0002 */
        /* <DEDUP_REMOVED lines=13> */
.L_x_11865:
[----:B------:R-:W-:Y:S05]  /*d570*/  BSYNC B1 ;  /* 0x0000000000017941 */ /* 0x000fea0003800000 */
.L_x_11864:
        /* <DEDUP_REMOVED lines=15> */
.L_x_11867:
[----:B------:R-:W-:Y:S05]  /*d670*/  BSYNC B1 ;  /* 0x0000000000017941 */ /* 0x000fea0003800000 */
.L_x_11866:
[----:B------:R-:W-:Y:S04]  /*d680*/  BSSY B1, `(.L_x_11868) ;  /* 0x000000f000017945 */ /* 0x000fe80003800000 */
[----:B------:R-:W-:Y:S05]  /*d690*/  @P1 BRA `(.L_x_11869) ;  /* 0x0000000000341947 */ /* 0x000fea0003800000 */
[----:B01----:R-:W-:Y:S01]  /*d6a0*/  IADD3 R9, P0, R6, 0x60, RZ ;  /* 0x0000006006097810 */ /* 0x003fe20007f1e0ff */
        /* <DEDUP_REMOVED lines=12> */
.L_x_11869:
[----:B------:R-:W-:Y:S05]  /*d770*/  BSYNC B1 ;  /* 0x0000000000017941 */ /* 0x000fea0003800000 */
.L_x_11868:
        /* <DEDUP_REMOVED lines=14> */
.L_x_11860:
[----:B------:R-:W-:Y:S05]  /*d860*/  BSYNC B0 ;  /* 0x0000000000007941 */ /* 0x000fea0003800000 */
.L_x_11851:
[----:B------:R-:W-:Y:S02]  /*d870*/  ULDC UR4, c[0x0][0xc14] ;  /* 0x0003050000047ab9 */ /* 0x000fe40000000800 */
[----:B------:R-:W-:-:S13]  /*d880*/  ISETP.GE.AND P0, PT, R31, UR4, PT ;  /* 0x000000041f007c0c */ /* 0x000fda000bf06270 */
[----:B------:R-:W-:Y:S05]  /*d890*/  @!P0 BRA `(.L_x_11870) ;  /* 0xffffff3400308947 */ /* 0x000fea000383ffff */
[----:B------:R-:W-:Y:S05]  /*d8a0*/  EXIT ;  /* 0x000000000000794d */ /* 0x000fea0003800000 */
.L_x_11812:
[----:B------:R-:W-:-:S08]  /*d8b0*/  NOP ;  /* 0x0000000000007918 */ /* 0x000fd00000000000 */
[----:B------:R-:W0:-:S00]  /*d8c0*/  USETMAXREG.DEALLOC.CTAPOOL 0x20 ;  /* 0x00000020000079c8 */ /* 0x000e0000080e0500 */
[----:B0-----:R-:W-:-:S06]  /*d8d0*/  LOP3.LUT R0, R0, 0x3, RZ, 0xc0, !PT ;  /* 0x0000000300007812 */ /* 0x001fcc00078ec0ff */
[----:B------:R-:W0:Y:S02]  /*d8e0*/  SHFL.IDX PT, R0, R0, RZ, 0x1f ;  /* 0x00001fff00007589 */ /* 0x000e2400000e0000 */
[----:B0-----:R-:W-:Y:S01]  /*d8f0*/  ISETP.NE.AND P0, PT, R0, RZ, PT ;  /* 0x000000ff0000720c */ /* 0x001fe20003f05270 */
[----:B------:R-:W-:-:S03]  /*d900*/  IMAD.MOV.U32 R0, RZ, RZ, RZ ;  /* 0x000000ffff007224 */ /* 0x000fc600078e00ff */
[----:B------:R-:W-:-:S05]  /*d910*/  P2R R2, PR, RZ, 0x1 ;  /* 0x00000001ff027803 */ /* 0x000fca0000000000 */
[----:B------:R0:W-:Y:S04]  /*d920*/  STL [R1], R2 ;  /* 0x0000000201007387 */ /* 0x0001e80000100800 */
        /* <DEDUP_REMOVED lines=10> */
.L_x_11871:
        /* <DEDUP_REMOVED lines=30> */
[----:B------:R-:W-:Y:S02]  /*dbb0*/  IADD3 R8, R2, R7, RZ ;  /* 0x0000000702087210 */ /* 0x000fe40007ffe0ff */
        /* <DEDUP_REMOVED lines=10> */
.L_x_11877:
        /* <DEDUP_REMOVED lines=14> */
.L_x_11876:
[----:B------:R-:W-:Y:S05]  /*dd40*/  BSYNC B0 ;  /* 0x0000000000007941 */ /* 0x000fea0003800000 */
.L_x_11875:
        /* <DEDUP_REMOVED lines=17> */
[----:B0-----:R-:W-:-:S05]  /*de60*/  IMAD R3, R10, R9, RZ ;  /* 0x000000090a037224 */ /* 0x001fca00078e02ff */
[----:B------:R-:W-:-:S04]  /*de70*/  IADD3 R4, R3, R4, RZ ;  /* 0x0000000403047210 */ /* 0x000fc80007ffe0ff */
[----:B------:R-:W-:-:S13]  /*de80*/  ISETP.GT.AND P6, PT, R4, R7, PT ;  /* 0x000000070400720c */ /* 0x000fda0003fc4270 */
[----:B------:R-:W-:Y:S05]  /*de90*/  @!P6 BRA `(.L_x_11877) ;  /* 0xfffffffc0070e947 */ /* 0x000fea000383ffff */
.L_x_11873:
        /* <DEDUP_REMOVED lines=25> */
.L_x_11878:
[----:B-1----:R-:W-:Y:S01]  /*e030*/  IMAD R24, R24, R9, R13 ;  /* 0x0000000918187224 */ /* 0x002fe200078e020d */
[----:B------:R-:W-:Y:S01]  /*e040*/  IABS R12, R4 ;  /* 0x00000004000c7213 */ /* 0x000fe20000000000 */
[----:B0-----:R-:W-:Y:S02]  /*e050*/  IMAD.MOV.U32 R11, RZ, RZ, R14 ;  /* 0x000000ffff0b7224 */ /* 0x001fe400078e000e */
[----:B------:R-:W-:Y:S01]  /*e060*/  IMAD.IADD R7, R7, 0x1, -R24 ;  /* 0x0000000107077824 */ /* 0x000fe200078e0a18 */
[----:B------:R-:W-:Y:S01]  /*e070*/  IADD3 R12, RZ, -R12, RZ ;  /* 0x8000000cff0c7210 */ /* 0x000fe20007ffe0ff */
[----:B------:R-:W-:Y:S02]  /*e080*/  IMAD R11, R11, R10, RZ ;  /* 0x0000000a0b0b7224 */ /* 0x000fe400078e02ff */
[----:B------:R-:W-:Y:S01]  /*e090*/  IMAD.MOV.U32 R2, RZ, RZ, RZ ;  /* 0x000000ffff027224 */ /* 0x000fe200078e00ff */
        /* <DEDUP_REMOVED lines=28> */
[----:B0-----:R-:W-:-:S05]  /*e260*/  IMAD.MOV R11, RZ, RZ, -R3 ;  /* 0x000000ffff0b7224 */ /* 0x001fca00078e0a03 */
[----:B------:R-:W-:Y:S02]  /*e270*/  MOV R2, R11 ;  /* 0x0000000b00027202 */ /* 0x000fe40000000f00 */
        /* <DEDUP_REMOVED lines=23> */
.L_x_11874:
[----:B------:R-:W-:Y:S01]  /*e3f0*/  IMAD.MOV.U32 R24, RZ, RZ, R7 ;  /* 0x000000ffff187224 */ /* 0x000fe200078e0007 */
[----:B------:R-:W-:Y:S01]  /*e400*/  MOV R25, RZ ;  /* 0x000000ff00197202 */ /* 0x000fe20000000f00 */
[----:B------:R-:W-:-:S06]  /*e410*/  UMOV UR38, URZ ;  /* 0x0000003f00267c82 */ /* 0x000fcc0008000000 */
.L_x_11879:
        /* <DEDUP_REMOVED lines=8> */
.L_x_11872:
[----:B------:R-:W-:Y:S01]  /*e4a0*/  ULDC UR4, c[0x0][0xc14] ;  /* 0x0003050000047ab9 */ /* 0x000fe20000000800 */
[----:B------:R-:W-:Y:S01]  /*e4b0*/  IMAD.MOV.U32 R17, RZ, RZ, 0x1 ;  /* 0x00000001ff117424 */ /* 0x000fe200078e00ff */
[----:B------:R-:W-:Y:S01]  /*e4c0*/  UISETP.GE.AND UP0, UPT, UR48, UR4, UPT ;  /* 0x000000043000728c */ /* 0x000fe2000bf06270 */
[----:B------:R-:W-:Y:S02]  /*e4d0*/  IMAD.MOV.U32 R29, RZ, RZ, RZ ;  /* 0x000000ffff1d7224 */ /* 0x000fe400078e00ff */
[----:B------:R-:W-:-:S03]  /*e4e0*/  IMAD.MOV.U32 R16, RZ, RZ, RZ ;  /* 0x000000ffff107224 */ /* 0x000fc600078e00ff */
[----:B------:R-:W-:-:S13]  /*e4f0*/  PLOP3.LUT P0, PT, PT, PT, UP0, 0x80, 0x0 ;  /* 0x000000000000781c */ /* 0x000fda0003f0f008 */
[----:B------:R-:W-:Y:S05]  /*e500*/  @P0 BRA `(.L_x_11880) ;  /* 0x0000003000f40947 */ /* 0x000fea0003800000 */
[----:B-1----:R-:W0:Y:S01]  /*e510*/  S2R R0, SR_TID.X ;  /* 0x0000000000007919 */ /* 0x002e220000002100 */
[----:B------:R-:W-:Y:S01]  /*e520*/  MOV R17, 0x1 ;  /* 0x0000000100117802 */ /* 0x000fe20000000f00 */
[----:B------:R-:W-:Y:S01]  /*e530*/  IMAD.MOV.U32 R16, RZ, RZ, RZ ;  /* 0x000000ffff107224 */ /* 0x000fe200078e00ff */
[----:B------:R-:W-:Y:S01]  /*e540*/  ULOP3.LUT UR42, UR40, 0x1, URZ, 0xfc, !UPT ;  /* 0x00000001282a7892 */ /* 0x000fe2000f8efc3f */
[----:B------:R-:W1:Y:S01]  /*e550*/  S2R R6, SR_TID.X ;  /* 0x0000000000067919 */ /* 0x000e620000002100 */
[----:B------:R-:W-:Y:S01]  /*e560*/  IMAD.MOV.U32 R29, RZ, RZ, RZ ;  /* 0x000000ffff1d7224 */ /* 0x000fe200078e00ff */
        /* <DEDUP_REMOVED lines=20> */
[----:B------:R-:W-:-:S07]  /*e6b0*/  LOP3.LUT R23, R5, R4, RZ, 0xfc, !PT ;  /* 0x0000000405177212 */ /* 0x000fce00078efcff */
.L_x_11940:
[----:B------:R-:W-:Y:S01]  /*e6c0*/  ULDC.64 UR4, c[0x0][0xc60] ;  /* 0x0003180000047ab9 */ /* 0x000fe20000000a00 */
[----:B------:R-:W-:Y:S01]  /*e6d0*/  ULDC.64 UR6, c[0x0][0xa18] ;  /* 0x0002860000067ab9 */ /* 0x000fe20000000a00 */
[----:B------:R-:W-:Y:S01]  /*e6e0*/  UIMAD.WIDE UR4, UR48, 0x4, UR4 ;  /* 0x00000004300478a5 */ /* 0x000fe2000f8e0204 */
[----:B------:R-:W-:-:S05]  /*e6f0*/  ULDC.64 UR10, c[0x0][0xa00] ;  /* 0x00028000000a7ab9 */ /* 0x000fca0000000a00 */
[----:B------:R-:W-:Y:S02]  /*e700*/  IMAD.U32 R2, RZ, RZ, UR4 ;  /* 0x00000004ff027e24 */ /* 0x000fe4000f8e00ff */
[----:B0-----:R-:W-:Y:S01]  /*e710*/  IMAD.U32 R3, RZ, RZ, UR5 ;  /* 0x00000005ff037e24 */ /* 0x001fe2000f8e00ff */
[----:B------:R-:W-:-:S04]  /*e720*/  ULDC.64 UR4, c[0x0][0xa28] ;  /* 0x00028a0000047ab9 */ /* 0x000fc80000000a00 */
[----:B------:R-:W2:Y:S01]  /*e730*/  LDG.E R2, desc[UR52][R2.64] ;  /* 0x0000003402027981 */ /* 0x000ea2000c1e1900 */
[----:B------:R-:W-:Y:S01]  /*e740*/  UISETP.NE.U32.AND UP0, UPT, UR4, URZ, UPT ;  /* 0x0000003f0400728c */ /* 0x000fe2000bf05070 */
[----:B-1----:R-:W-:Y:S01]  /*e750*/  IMAD.MOV.U32 R0, RZ, RZ, RZ ;  /* 0x000000ffff007224 */ /* 0x002fe200078e00ff */
[----:B------:R-:W-:Y:S01]  /*e760*/  UISETP.NE.U32.AND UP1, UPT, UR6, URZ, UPT ;  /* 0x0000003f0600728c */ /* 0x000fe2000bf25070 */
[----:B------:R-:W0:Y:S01]  /*e770*/  LDC R8, c[0x0][0x288] ;  /* 0x0000a200ff087b82 */ /* 0x000e220000000800 */
[----:B------:R-:W-:Y:S01]  /*e780*/  UISETP.NE.AND.EX UP0, UPT, UR5, URZ, UPT, UP0 ;  /* 0x0000003f0500728c */ /* 0x000fe2000bf05300 */
[----:B------:R-:W-:Y:S01]  /*e790*/  ISETP.NE.U32.AND P0, PT, RZ, UR10, PT ;  /* 0x0000000aff007c0c */ /* 0x000fe2000bf05070 */
[----:B------:R-:W-:-:S04]  /*e7a0*/  UISETP.NE.AND.EX UP1, UPT, UR7, URZ, UPT, UP1 ;  /* 0x0000003f0700728c */ /* 0x000fc8000bf25310 */
[----:B------:R-:W-:Y:S02]  /*e7b0*/  PLOP3.LUT P1, PT, PT, PT, UP0, 0x80, 0x0 ;  /* 0x000000000000781c */ /* 0x000fe40003f2f008 */
[----:B------:R-:W-:Y:S02]  /*e7c0*/  ISETP.NE.AND.EX P0, PT, RZ, UR11, PT, P0 ;  /* 0x0000000bff007c0c */ /* 0x000fe4000bf05300 */
[----:B------:R-:W-:Y:S01]  /*e7d0*/  PLOP3.LUT P3, PT, PT, PT, UP1, 0x80, 0x0 ;  /* 0x000000000000781c */ /* 0x000fe20003f6f018 */
[----:B------:R-:W-:Y:S02]  /*e7e0*/  IMAD.MOV.U32 R19, RZ, RZ, RZ ;  /* 0x000000ffff137224 */ /* 0x000fe400078e00ff */
[----:B------:R-:W-:Y:S01]  /*e7f0*/  IMAD.MOV.U32 R9, RZ, RZ, RZ ;  /* 0x000000ffff097224 */ /* 0x000fe200078e00ff */
[----:B--2---:R-:W-:-:S13]  /*e800*/  R2UR UR45, R2 ;  /* 0x00000000022d72ca */ /* 0x004fda00000e0000 */
[----:B------:R-:W-:Y:S02]  /*e810*/  USHF.R.S32.HI UR44, URZ, 0x1f, UR45 ;  /* 0x0000001f3f2c7899 */ /* 0x000fe4000801142d */
[----:B------:R-:W-:Y:S02]  /*e820*/  @UP0 ULEA UR4, UP2, UR45, UR4, 0x2 ;  /* 0x000000042d040291 */ /* 0x000fe4000f84103f */
[----:B------:R-:W-:Y:S02]  /*e830*/  USHF.L.U32 UR43, UR45, 0x2, URZ ;  /* 0x000000022d2b7899 */ /* 0x000fe4000800063f */
[----:B------:R-:W-:Y:S02]  /*e840*/  @UP0 ULEA.HI.X UR5, UR45, UR5, UR44, 0x2, UP2 ;  /* 0x000000052d050291 */ /* 0x000fe400090f142c */
[----:B------:R-:W-:Y:S01]  /*e850*/  IMAD.U32 R2, RZ, RZ, UR4 ;  /* 0x00000004ff027e24 */ /* 0x000fe2000f8e00ff */
[----:B------:R-:W-:Y:S02]  /*e860*/  USHF.L.U64.HI UR44, UR45, 0x2, UR44 ;  /* 0x000000022d2c7899 */ /* 0x000fe4000801022c */
[----:B------:R-:W-:Y:S01]  /*e870*/  UIADD3 UR8, UP0, UR43, UR10, URZ ;  /* 0x0000000a2b087290 */ /* 0x000fe2000ff1e03f */
[----:B------:R-:W-:Y:S01]  /*e880*/  IMAD.U32 R3, RZ, RZ, UR5 ;  /* 0x00000005ff037e24 */ /* 0x000fe2000f8e00ff */
[----:B------:R-:W-:-:S02]  /*e890*/  ULDC.64 UR4, c[0x0][0xa08] ;  /* 0x0002820000047ab9 */ /* 0x000fc40000000a00 */
[----:B------:R-:W-:Y:S02]  /*e8a0*/  UIADD3.X UR9, UR44, UR11, URZ, UP0, !UPT ;  /* 0x0000000b2c097290 */ /* 0x000fe400087fe43f */
[----:B------:R1:W5:Y:S01]  /*e8b0*/  @P1 LDG.E R0, desc[UR52][R2.64] ;  /* 0x0000003402001981 */ /* 0x000362000c1e1900 */
[----:B------:R-:W-:Y:S01]  /*e8c0*/  ISETP.NE.U32.AND P1, PT, RZ, UR4, PT ;  /* 0x00000004ff007c0c */ /* 0x000fe2000bf25070 */
[----:B------:R-:W-:Y:S02]  /*e8d0*/  UIADD3 UR10, UP0, UR43, UR4, URZ ;  /* 0x000000042b0a7290 */ /* 0x000fe4000ff1e03f */
[----:B------:R-:W-:Y:S01]  /*e8e0*/  @UP1 UIADD3 UR4, UP2, UR43, UR6, URZ ;  /* 0x000000062b041290 */ /* 0x000fe2000ff5e03f */
[----:B------:R-:W-:Y:S01]  /*e8f0*/  ISETP.NE.AND.EX P1, PT, RZ, UR5, PT, P1 ;  /* 0x00000005ff007c0c */ /* 0x000fe2000bf25310 */
[----:B------:R-:W-:Y:S02]  /*e900*/  UIADD3.X UR6, UR44, UR5, URZ, UP0, !UPT ;  /* 0x000000052c067290 */ /* 0x000fe400087fe43f */
[----:B------:R-:W-:Y:S01]  /*e910*/  @UP1 UIADD3.X UR5, UR44, UR7, URZ, UP2, !UPT ;  /* 0x000000072c051290 */ /* 0x000fe200097fe43f */
[----:B------:R-:W-:-:S02]  /*e920*/  IMAD.U32 R4, RZ, RZ, UR10 ;  /* 0x0000000aff047e24 */ /* 0x000fc4000f8e00ff */
[----:B-1----:R-:W-:Y:S01]  /*e930*/  IMAD.U32 R2, RZ, RZ, UR8 ;  /* 0x00000008ff027e24 */ /* 0x002fe2000f8e00ff */
[----:B------:R-:W-:Y:S01]  /*e940*/  MOV R5, UR6 ;  /* 0x0000000600057c02 */ /* 0x000fe20008000f00 */
[----:B------:R-:W-:Y:S01]  /*e950*/  IMAD.U32 R3, RZ, RZ, UR9 ;  /* 0x00000009ff037e24 */ /* 0x000fe2000f8e00ff */
[----:B------:R-:W-:Y:S01]  /*e960*/  ULDC.64 UR6, c[0x0][0xa20] ;  /* 0x0002880000067ab9 */ /* 0x000fe20000000a00 */
[----:B------:R-:W-:Y:S02]  /*e970*/  IMAD.U32 R6, RZ, RZ, UR4 ;  /* 0x00000004ff067e24 */ /* 0x000fe4000f8e00ff */
[----:B------:R-:W-:Y:S01]  /*e980*/  IMAD.U32 R7, RZ, RZ, UR5 ;  /* 0x00000005ff077e24 */ /* 0x000fe2000f8e00ff */
[----:B------:R1:W5:Y:S01]  /*e990*/  @P0 LDG.E R19, desc[UR52][R2.64] ;  /* 0x0000003402130981 */ /* 0x000362000c1e1900 */
[----:B------:R-:W-:-:S03]  /*e9a0*/  ULDC.64 UR4, c[0x0][0x3f8] ;  /* 0x0000fe0000047ab9 */ /* 0x000fc60000000a00 */
[----:B------:R1:W5:Y:S04]  /*e9b0*/  @P1 LDG.E R9, desc[UR52][R4.64] ;  /* 0x0000003404091981 */ /* 0x000368000c1e1900 */
[----:B0-----:R1:W5:Y:S01]  /*e9c0*/  @P3 LDG.E R8, desc[UR52][R6.64] ;  /* 0x0000003406083981 */ /* 0x001362000c1e1900 */
[----:B------:R-:W-:Y:S01]  /*e9d0*/  UISETP.NE.U32.AND UP0, UPT, UR4, URZ, UPT ;  /* 0x0000003f0400728c */ /* 0x000fe2000bf05070 */
[----:B------:R-:W-:Y:S02]  /*e9e0*/  ISETP.NE.U32.AND P2, PT, RZ, UR6, PT ;  /* 0x00000006ff007c0c */ /* 0x000fe4000bf45070 */
[----:B------:R-:W-:Y:S01]  /*e9f0*/  ULDC UR4, c[0x0][0x404] ;  /* 0x0001010000047ab9 */ /* 0x000fe20000000800 */
[----:B------:R-:W-:Y:S01]  /*ea00*/  UISETP.NE.AND.EX UP0, UPT, UR5, URZ, UPT, UP0 ;  /* 0x0000003f0500728c */ /* 0x000fe2000bf05300 */
[----:B------:R-:W-:-:S02]  /*ea10*/  ISETP.NE.AND.EX P2, PT, RZ, UR7, PT, P2 ;  /* 0x00000007ff007c0c */ /* 0x000fc4000bf45320 */
[----:B------:R-:W-:Y:S01]  /*ea20*/  ULDC UR5, c[0x0][0x2e0] ;  /* 0x0000b80000057ab9 */ /* 0x000fe20000000800 */
[----:B------:R-:W-:-:S04]  /*ea30*/  USEL UR4, UR4, 0x1, UP0 ;  /* 0x0000000104047887 */ /* 0x000fc80008000000 */
[----:B------:R-:W-:Y:S01]  /*ea40*/  UIMAD UR4, UR4, UR5, URZ ;  /* 0x00000005040472a4 */ /* 0x000fe2000f8e023f */
[----:B-1----:R-:W-:Y:S11]  /*ea50*/  @P3 BRA `(.L_x_11881) ;  /* 0x0000000000103947 */ /* 0x002ff60003800000 */
[----:B------:R-:W-:Y:S05]  /*ea60*/  @!P0 BRA `(.L_x_11881) ;  /* 0x00000000000c8947 */ /* 0x000fea0003800000 */
[----:B------:R-:W2:Y:S04]  /*ea70*/  LDG.E R7, desc[UR52][R2.64] ;  /* 0x0000003402077981 */ /* 0x000ea8000c1e1900 */
[----:B-----5:R-:W2:Y:S02]  /*ea80*/  LDG.E R8, desc[UR52][R2.64+0x4] ;  /* 0x0000043402087981 */ /* 0x020ea4000c1e1900 */
[----:B--2---:R-:W-:-:S07]  /*ea90*/  IMAD.IADD R8, R8, 0x1, -R7 ;  /* 0x0000000108087824 */ /* 0x004fce00078e0a07 */
.L_x_11881:
[----:B------:R-:W-:Y:S02]  /*eaa0*/  IMAD.U32 R3, RZ, RZ, UR4 ;  /* 0x00000004ff037e24 */ /* 0x000fe4000f8e00ff */
[----:B-----5:R-:W-:Y:S01]  /*eab0*/  IMAD.IADD R22, R9, 0x1, R0 ;  /* 0x0000000109167824 */ /* 0x020fe200078e0200 */
[----:B------:R-:W-:Y:S06]  /*eac0*/  @!P2 BRA `(.L_x_11882) ;  /* 0x000000000018a947 */ /* 0x000fec0003800000 */
[----:B------:R-:W-:-:S04]  /*ead0*/  UIADD3 UR4, UP0, UR43, UR6, URZ ;  /* 0x000000062b047290 */ /* 0x000fc8000ff1e03f */
[----:B------:R-:W-:Y:S02]  /*eae0*/  UIADD3.X UR5, UR44, UR7, URZ, UP0, !UPT ;  /* 0x000000072c057290 */ /* 0x000fe400087fe43f */
[----:B------:R-:W-:-:S04]  /*eaf0*/  IMAD.U32 R2, RZ, RZ, UR4 ;  /* 0x00000004ff027e24 */ /* 0x000fc8000f8e00ff */
[----:B------:R-:W-:-:S06]  /*eb00*/  IMAD.U32 R3, RZ, RZ, UR5 ;  /* 0x00000005ff037e24 */ /* 0x000fcc000f8e00ff */
[----:B------:R0:W5:Y:S01]  /*eb10*/  LDG.E R3, desc[UR52][R2.64] ;  /* 0x0000003402037981 */ /* 0x000162000c1e1900 */
[----:B------:R-:W-:Y:S05]  /*eb20*/  BRA `(.L_x_11883) ;  /* 0x0000000000107947 */ /* 0x000fea0003800000 */
.L_x_11882:
[----:B------:R-:W-:Y:S05]  /*eb30*/  @!P1 BRA `(.L_x_11883) ;  /* 0x00000000000c9947 */ /* 0x000fea0003800000 */
[----:B------:R-:W2:Y:S04]  /*eb40*/  LDG.E R2, desc[UR52][R4.64] ;  /* 0x0000003404027981 */ /* 0x000ea8000c1e1900 */
[----:B------:R-:W2:Y:S02]  /*eb50*/  LDG.E R3, desc[UR52][R4.64+0x4] ;  /* 0x0000043404037981 */ /* 0x000ea4000c1e1900 */
[----:B--2---:R-:W-:-:S07]  /*eb60*/  IMAD.IADD R3, R3, 0x1, -R2 ;  /* 0x0000000103037824 */ /* 0x004fce00078e0a02 */
.L_x_11883:
[----:B------:R-:W-:Y:S01]  /*eb70*/  IMAD R5, R25, 0xc0, RZ ;  /* 0x000000c019057824 */ /* 0x000fe200078e02ff */
[----:B-----5:R-:W-:Y:S01]  /*eb80*/  IADD3 R3, -R0, R3, RZ ;  /* 0x0000000300037210 */ /* 0x020fe20007ffe1ff */
[----:B------:R-:W-:Y:S03]  /*eb90*/  BSSY B6, `(.L_x_11884) ;  /* 0x0000213000067945 */ /* 0x000fe60003800000 */
[----:B------:R-:W-:Y:S01]  /*eba0*/  IADD3 R8, -R8, 0x15f, R5 ;  /* 0x0000015f08087810 */ /* 0x000fe20007ffe105 */
[----:B------:R-:W-:-:S04]  /*ebb0*/  VIADD R0, R3, 0x9f ;  /* 0x0000009f03007836 */ /* 0x000fc80000000000 */
[----:B------:R-:W-:Y:S02]  /*ebc0*/  IMAD.IADD R8, R3, 0x1, R8 ;  /* 0x0000000103087824 */ /* 0x000fe400078e0208 */
[----:B------:R-:W-:-:S04]  /*ebd0*/  IMAD.HI R0, R0, 0x66666667, RZ ;  /* 0x6666666700007827 */ /* 0x000fc800078e02ff */
[----:B------:R-:W-:Y:S01]  /*ebe0*/  IMAD.HI R8, R8, 0x66666667, RZ ;  /* 0x6666666708087827 */ /* 0x000fe200078e02ff */
[----:B------:R-:W-:-:S04]  /*ebf0*/  SHF.R.U32.HI R3, RZ, 0x1f, R0 ;  /* 0x0000001fff037819 */ /* 0x000fc80000011600 */
[----:B------:R-:W-:Y:S02]  /*ec00*/  SHF.R.U32.HI R5, RZ, 0x1f, R8 ;  /* 0x0000001fff057819 */ /* 0x000fe40000011608 */
[----:B------:R-:W-:Y:S02]  /*ec10*/  LEA.HI.SX32 R3, R0, R3, 0x1a ;  /* 0x0000000300037211 */ /* 0x000fe400078fd2ff */
[----:B------:R-:W-:-:S04]  /*ec20*/  LEA.HI.SX32 R26, R8, R5, 0x1a ;  /* 0x00000005081a7211 */ /* 0x000fc800078fd2ff */
[----:B------:R-:W-:-:S04]  /*ec30*/  VIMNMX R26, R3, R26, PT ;  /* 0x0000001a031a7248 */ /* 0x000fc80003fe0100 */
[----:B------:R-:W-:-:S13]  /*ec40*/  ISETP.GT.AND P0, PT, R26, RZ, PT ;  /* 0x000000ff1a00720c */ /* 0x000fda0003f04270 */
[----:B------:R-:W-:Y:S05]  /*ec50*/  @P0 BRA `(.L_x_11885) ;  /* 0x0000000000440947 */ /* 0x000fea0003800000 */
[----:B0-----:R-:W0:Y:S02]  /*ec60*/  S2R R2, SR_TID.X ;  /* 0x0000000000027919 */ /* 0x001e240000002100 */
        /* <DEDUP_REMOVED lines=16> */
.L_x_11885:
[----:B------:R-:W1:Y:S01]  /*ed70*/  S2UR UR4, SR_CgaCtaId ;  /* 0x00000000000479c3 */ /* 0x000e620000008800 */
[----:B------:R-:W-:Y:S02]  /*ed80*/  UMOV UR41, 0x400 ;  /* 0x0000040000297882 */ /* 0x000fe40000000000 */
[----:B-1----:R-:W-:-:S04]  /*ed90*/  ULEA UR41, UR4, UR41, 0x18 ;  /* 0x0000002904297291 */ /* 0x002fc8000f8ec03f */
[----:B------:R-:W-:-:S04]  /*eda0*/  UIADD3 UR4, UR41, 0xe000, URZ ;  /* 0x0000e00029047890 */ /* 0x000fc8000fffe03f */
[----:B------:R-:W-:-:S06]  /*edb0*/  ULOP3.LUT UP0, URZ, UR4, 0x1bf, URZ, 0xc0, !UPT ;  /* 0x000001bf043f7892 */ /* 0x000fcc000f80c03f */
[----:B------:R-:W-:-:S13]  /*edc0*/  PLOP3.LUT P0, PT, PT, PT, UP0, 0x80, 0x0 ;  /* 0x000000000000781c */ /* 0x000fda0003f0f008 */
[----:B------:R-:W-:Y:S05]  /*edd0*/  @!P0 BRA `(.L_x_11887) ;  /* 0x0000000000408947 */ /* 0x000fea0003800000 */
[----:B0-----:R-:W-:Y:S01]  /*ede0*/  MOV R2, 0x0 ;  /* 0x0000000000027802 */ /* 0x001fe20000000f00 */
        /* <DEDUP_REMOVED lines=15> */
.L_x_11887:
[----:B------:R-:W-:-:S06]  /*eee0*/  UIADD3 UR4, UR41, 0x6000, URZ ;  /* 0x0000600029047890 */ /* 0x000fcc000fffe03f */
[----:B------:R-:W-:-:S05]  /*eef0*/  IMAD.U32 R18, RZ, RZ, UR4 ;  /* 0x00000004ff127e24 */ /* 0x000fca000f8e00ff */
        /* <DEDUP_REMOVED lines=18> */
.L_x_11888:
        /* <DEDUP_REMOVED lines=20> */
.L_x_11889:
[----:B------:R-:W-:-:S13]  /*f160*/  LOP3.LUT P6, RZ, R18, 0x1bf, RZ, 0xc0, !PT ;  /* 0x000001bf12ff7812 */ /* 0x000fda00078cc0ff */
        /* <DEDUP_REMOVED lines=17> */
.L_x_11890:
[----:B------:R-:W-:Y:S01]  /*f280*/  ULDC.64 UR4, c[0x0][0x9f8] ;  /* 0x00027e0000047ab9 */ /* 0x000fe20000000a00 */
[----:B------:R-:W-:Y:S01]  /*f290*/  IMAD.U32 R18, RZ, RZ, UR45 ;  /* 0x0000002dff127e24 */ /* 0x000fe2000f8e00ff */
[----:B------:R-:W-:Y:S01]  /*f2a0*/  UISETP.NE.U32.AND UP0, UPT, UR4, URZ, UPT ;  /* 0x0000003f0400728c */ /* 0x000fe2000bf05070 */
[----:B------:R-:W1:Y:S01]  /*f2b0*/  S2R R27, SR_TID.X ;  /* 0x00000000001b7919 */ /* 0x000e620000002100 */
[----:B------:R-:W2:Y:S01]  /*f2c0*/  LDC R0, c[0x0][0x428] ;  /* 0x00010a00ff007b82 */ /* 0x000ea20000000800 */
[----:B------:R-:W-:Y:S01]  /*f2d0*/  IMAD R25, R25, 0xc0, R19 ;  /* 0x000000c019197824 */ /* 0x000fe200078e0213 */
[----:B------:R-:W-:Y:S01]  /*f2e0*/  UISETP.NE.AND.EX UP0, UPT, UR5, URZ, UPT, UP0 ;  /* 0x0000003f0500728c */ /* 0x000fe2000bf05300 */
[----:B------:R-:W-:-:S05]  /*f2f0*/  ULDC.64 UR6, c[0x0][0xa08] ;  /* 0x0002820000067ab9 */ /* 0x000fca0000000a00 */
[----:B------:R-:W-:-:S05]  /*f300*/  PLOP3.LUT P0, PT, PT, PT, UP0, 0x80, 0x0 ;  /* 0x000000000000781c */ /* 0x000fca0003f0f008 */
[----:B------:R-:W-:-:S04]  /*f310*/  @UP0 UIADD3 UR4, UP1, UR43, UR4, URZ ;  /* 0x000000042b040290 */ /* 0x000fc8000ff3e03f */
[----:B------:R-:W-:Y:S02]  /*f320*/  @UP0 UIADD3.X UR5, UR44, UR5, URZ, UP1, !UPT ;  /* 0x000000052c050290 */ /* 0x000fe40008ffe43f */
[----:B0-----:R-:W-:-:S04]  /*f330*/  IMAD.U32 R2, RZ, RZ, UR4 ;  /* 0x00000004ff027e24 */ /* 0x001fc8000f8e00ff */
[----:B------:R-:W-:Y:S01]  /*f340*/  IMAD.U32 R3, RZ, RZ, UR5 ;  /* 0x00000005ff037e24 */ /* 0x000fe2000f8e00ff */
[----:B--2---:R-:W-:Y:S01]  /*f350*/  ISETP.NE.AND P2, PT, R0, 0x1, PT ;  /* 0x000000010000780c */ /* 0x004fe20003f45270 */
[----:B------:R-:W-:-:S03]  /*f360*/  ULDC.64 UR4, c[0x0][0xa00] ;  /* 0x0002800000047ab9 */ /* 0x000fc60000000a00 */
[----:B------:R0:W2:Y:S01]  /*f370*/  @P0 LDG.E R18, desc[UR52][R2.64] ;  /* 0x0000003402120981 */ /* 0x0000a2000c1e1900 */
[----:B------:R-:W-:Y:S01]  /*f380*/  ISETP.NE.U32.AND P0, PT, RZ, UR4, PT ;  /* 0x00000004ff007c0c */ /* 0x000fe2000bf05070 */
[----:B------:R-:W-:Y:S01]  /*f390*/  UMOV UR36, URZ ;  /* 0x0000003f00247c82 */ /* 0x000fe20008000000 */
[----:B-1----:R-:W-:Y:S01]  /*f3a0*/  LOP3.LUT R21, R27, 0x7f, RZ, 0xc0, !PT ;  /* 0x0000007f1b157812 */ /* 0x002fe200078ec0ff */
[----:B------:R-:W-:Y:S01]  /*f3b0*/  IMAD.U32 R19, RZ, RZ, UR38 ;  /* 0x00000026ff137e24 */ /* 0x000fe2000f8e00ff */
[----:B------:R-:W-:Y:S02]  /*f3c0*/  ISETP.NE.AND.EX P0, PT, RZ, UR5, PT, P0 ;  /* 0x00000005ff007c0c */ /* 0x000fe4000bf05300 */
[----:B------:R-:W-:Y:S02]  /*f3d0*/  ISETP.NE.AND P1, PT, R21, RZ, PT ;  /* 0x000000ff1500720c */ /* 0x000fe40003f25270 */
[----:B------:R-:W1:Y:S01]  /*f3e0*/  @P2 LDC R0, c[0x0][0x42c] ;  /* 0x00010b00ff002b82 */ /* 0x000e620000000800 */
[----:B------:R-:W-:-:S02]  /*f3f0*/  SEL R6, RZ, UR45, P0 ;  /* 0x0000002dff067c07 */ /* 0x000fc40008000000 */
[----:B------:R-:W-:Y:S02]  /*f400*/  R2UR UR37, R25 ;  /* 0x00000000192572ca */ /* 0x000fe400000e0000 */
[----:B------:R-:W-:Y:S02]  /*f410*/  R2UR UR39, R6 ;  /* 0x00000000062772ca */ /* 0x000fe400000e0000 */
[----:B------:R-:W-:Y:S01]  /*f420*/  SHF.R.U32.HI R4, RZ, 0x5, R27 ;  /* 0x00000005ff047819 */ /* 0x000fe2000001161b */
[----:B0-----:R-:W0:Y:S03]  /*f430*/  LDC.64 R2, c[0x0][0x3f8] ;  /* 0x0000fe00ff027b82 */ /* 0x001e260000000a00 */
[----:B------:R-:W-:Y:S01]  /*f440*/  VOTEU.ALL UP1, P1 ;  /* 0x00000000003f7886 */ /* 0x000fe20000820000 */
[----:B------:R-:W-:-:S04]  /*f450*/  LOP3.LUT R4, R4, 0x3, RZ, 0xc0, !PT ;  /* 0x0000000304047812 */ /* 0x000fc800078ec0ff */
[----:B------:R-:W3:Y:S01]  /*f460*/  @P2 LDC R5, c[0x0][0x430] ;  /* 0x00010c00ff052b82 */ /* 0x000ee20000000800 */
[----:B------:R-:W-:-:S04]  /*f470*/  @!UP1 UIADD3 UR4, UP0, UR50, 0x270, URZ ;  /* 0x0000027032049890 */ /* 0x000fc8000ff1e03f */
[----:B------:R-:W-:Y:S01]  /*f480*/  @!UP1 UIADD3.X UR5, URZ, UR51, URZ, UP0, !UPT ;  /* 0x000000333f059290 */ /* 0x000fe200087fe43f */
[----:B-1----:R-:W-:-:S08]  /*f490*/  @P2 IMAD.HI.U32 R0, R0, UR38, RZ ;  /* 0x0000002600002c27 */ /* 0x002fd0000f8e00ff */
[----:B------:R1:W-:Y:S01]  /*f4a0*/  @!UP1 UTMAPF.L2.4D [UR36], [UR4] ;  /* 0x00000024040095b8 */ /* 0x0003e20008018000 */
[----:B0-----:R-:W-:Y:S01]  /*f4b0*/  LOP3.LUT P0, RZ, R2, UR6, RZ, 0xfc, !PT ;  /* 0x0000000602ff7c12 */ /* 0x001fe2000f80fcff */
[----:B------:R-:W-:-:S03]  /*f4c0*/  UMOV UR6, 0xffffffff ;  /* 0xffffffff00067882 */ /* 0x000fc60000000000 */
[----:B------:R-:W-:Y:S02]  /*f4d0*/  LOP3.LUT P0, RZ, R3, UR7, RZ, 0xfc, P0 ;  /* 0x0000000703ff7c12 */ /* 0x000fe4000800fcff */
[----:B---3--:R-:W-:Y:S02]  /*f4e0*/  @P2 SHF.R.U32.HI R19, RZ, R5, R0 ;  /* 0x00000005ff132219 */ /* 0x008fe40000011600 */
[----:B--2---:R-:W-:Y:S02]  /*f4f0*/  SHF.R.S32.HI R20, RZ, 0x1f, R18 ;  /* 0x0000001fff147819 */ /* 0x004fe40000011412 */
[----:B------:R-:W-:Y:S01]  /*f500*/  SEL R0, R18, RZ, !P0 ;  /* 0x000000ff12007207 */ /* 0x000fe20004000000 */
[----:B-1----:R-:W-:Y:S06]  /*f510*/  BRA.DIV UR6, `(.L_x_11891) ;  /* 0x0000002a06947947 */ /* 0x002fec000b800000 */
[----:B------:R0:W1:Y:S02]  /*f520*/  SHFL.IDX PT, R14, R4, RZ, 0x1f ;  /* 0x00001fff040e7589 */ /* 0x00006400000e0000 */
.L_x_11959:
[----:B-1----:R-:W-:Y:S02]  /*f530*/  ISETP.NE.AND P0, PT, R14, RZ, PT ;  /* 0x000000ff0e00720c */ /* 0x002fe40003f05270 */
[----:B------:R-:W-:-:S11]  /*f540*/  PLOP3.LUT P6, PT, PT, PT, PT, 0x8, 0x0 ;  /* 0x000000000000781c */ /* 0x000fd60003fce170 */
[----:B------:R-:W-:Y:S05]  /*f550*/  @P0 BRA `(.L_x_11892) ;  /* 0x0000000400800947 */ /* 0x000fea0003800000 */
[----:B------:R-:W-:Y:S01]  /*f560*/  UMOV UR4, 0xffffffff ;  /* 0xffffffff00047882 */ /* 0x000fe20000000000 */
[----:B------:R-:W-:Y:S02]  /*f570*/  IADD3 R7, R26, -0x1, RZ ;  /* 0xffffffff1a077810 */ /* 0x000fe40007ffe0ff */
[----:B------:R-:W-:Y:S05]  /*f580*/  BRA.DIV UR4, `(.L_x_11893) ;  /* 0x0000002a04987947 */ /* 0x000fea000b800000 */
[----:B------:R-:W-:-:S13]  /*f590*/  ELECT P6, URZ, PT ;  /* 0x00000000003f782f */ /* 0x000fda00038c0000 */
.L_x_11962:
        /* <DEDUP_REMOVED lines=22> */
.L_x_11895:
[----:B------:R-:W-:Y:S02]  /*f700*/  LEA R5, R16, UR41, 0x3 ;  /* 0x0000002910057c11 */ /* 0x000fe4000f8e18ff */
[----:B-1----:R-:W-:Y:S02]  /*f710*/  SHF.L.U32 R2, R17, 0x1f, RZ ;  /* 0x0000001f11027819 */ /* 0x002fe400000006ff */
[----:B------:R-:W-:Y:S02]  /*f720*/  ISETP.NE.AND P0, PT, R21, RZ, PT ;  /* 0x000000ff1500720c */ /* 0x000fe40003f05270 */
[----:B------:R-:W1:Y:S02]  /*f730*/  SYNCS.PHASECHK.TRANS64.TRYWAIT P2, [R5+URZ+0x13280], R2 ;  /* 0x01328002050075a7 */ /* 0x000e64000804017f */
[----:B-1----:R-:W-:Y:S09]  /*f740*/  @!P2 BRA `(.L_x_11896) ;  /* 0x000000280048a947 */ /* 0x002ff20003800000 */
.L_x_11963:
        /* <DEDUP_REMOVED lines=8> */
.L_x_11897:
[----:B------:R-:W-:Y:S01]  /*f7d0*/  IMAD.U32 R3, RZ, RZ, UR41 ;  /* 0x00000029ff037e24 */ /* 0x000fe2000f8e00ff */
        /* <DEDUP_REMOVED lines=17> */
.L_x_11964:
[----:B------:R-:W-:Y:S05]  /*f8f0*/  @P0 BRA `(.L_x_11899) ;  /* 0x00000000001c0947 */ /* 0x000fea0003800000 */
[----:B0-----:R-:W0:Y:S01]  /*f900*/  S2R R4, SR_TID.X ;  /* 0x0000000000047919 */ /* 0x001e220000002100 */
[----:B-12---:R-:W-:-:S04]  /*f910*/  IMAD.MOV.U32 R2, RZ, RZ, 0x2800 ;  /* 0x00002800ff027424 */ /* 0x006fc800078e00ff */
[----:B------:R3:W-:Y:S01]  /*f920*/  SYNCS.ARRIVE.TRANS64 RZ, [R5+URZ+0x13230], R2 ;  /* 0x0132300205ff79a7 */ /* 0x0007e2000800003f */
[----:B0-----:R-:W-:-:S04]  /*f930*/  LOP3.LUT R4, R4, 0x1f, RZ, 0xc0, !PT ;  /* 0x0000001f04047812 */ /* 0x001fc800078ec0ff */
[----:B------:R-:W-:-:S13]  /*f940*/  ISETP.NE.AND P0, PT, R4, RZ, PT ;  /* 0x000000ff0400720c */ /* 0x000fda0003f05270 */
[----:B---3--:R-:W-:Y:S05]  /*f950*/  @!P0 BRA `(.L_x_11899) ;  /* 0x0000000000048947 */ /* 0x008fea0003800000 */
[----:B------:R-:W-:Y:S01]  /*f960*/  BPT.TRAP 0x1 ;  /* 0x000000040000795c */ /* 0x000fe20000300000 */
.L_x_11899:
        /* <DEDUP_REMOVED lines=14> */
.L_x_11894:
        /* <DEDUP_REMOVED lines=11> */
[----:B-12---:R-:W-:Y:S01]  /*fb00*/  @P0 IMAD.MOV.U32 R2, RZ, RZ, 0x3000 ;  /* 0x00003000ff020424 */ /* 0x006fe200078e00ff */
[----:B------:R-:W-:Y:S01]  /*fb10*/  @P0 R2UR UR13, R6 ;  /* 0x00000000060d02ca */ /* 0x000fe200000e0000 */
[----:B------:R-:W-:Y:S02]  /*fb20*/  UMOV UR12, UR38 ;  /* 0x00000026000c7c82 */ /* 0x000fe40008000000 */
[----:B------:R1:W-:Y:S10]  /*fb30*/  @P0 SYNCS.ARRIVE.TRANS64 RZ, [UR41+0x13200], R2 ;  /* 0x01320002ffff09a7 */ /* 0x0003f40008000029 */
[----:B------:R1:W-:Y:S02]  /*fb40*/  UTMALDG.4D [UR8], [UR4], desc[UR6] ;  /* 0x00000608040075b4 */ /* 0x0003e40008019000 */
[----:B-1----:R-:W-:Y:S01]  /*fb50*/  NOP ;  /* 0x0000000000007918 */ /* 0x002fe20000000000 */
.L_x_11892:
[----:B------:R-:W-:Y:S01]  /*fb60*/  VIADD R29, R29, 0x1 ;  /* 0x000000011d1d7836 */ /* 0x000fe20000000000 */
[----:B------:R-:W-:Y:S01]  /*fb70*/  BSSY B0, `(.L_x_11900) ;  /* 0x0000008000007945 */ /* 0x000fe20003800000 */
[----:B------:R-:W-:-:S03]  /*fb80*/  ISETP.GE.AND P2, PT, R26, 0x2, PT ;  /* 0x000000021a00780c */ /* 0x000fc60003f46270 */
[----:B------:R-:W-:-:S04]  /*fb90*/  LEA.HI R2, R29, R29, RZ, 0x1 ;  /* 0x0000001d1d027211 */ /* 0x000fc800078f08ff */
[----:B------:R-:W-:-:S04]  /*fba0*/  LOP3.LUT R2, R2, 0xfffffffe, RZ, 0xc0, !PT ;  /* 0xfffffffe02027812 */ /* 0x000fc800078ec0ff */
[----:B------:R-:W-:-:S04]  /*fbb0*/  IADD3 R2, R29, -R2, RZ ;  /* 0x800000021d027210 */ /* 0x000fc80007ffe0ff */
[----:B------:R-:W-:-:S04]  /*fbc0*/  SHF.L.U32 R2, R2, 0x1f, RZ ;  /* 0x0000001f02027819 */ /* 0x000fc800000006ff */
[----:B------:R-:W1:Y:S02]  /*fbd0*/  SYNCS.PHASECHK.TRANS64.TRYWAIT P0, [UR41+0x13220], R2 ;  /* 0x01322002ff0075a7 */ /* 0x000e640008000169 */
[----:B-1----:R-:W-:Y:S05]  /*fbe0*/  @!P0 BRA `(.L_x_11901) ;  /* 0x0000002400488947 */ /* 0x002fea0003800000 */
.L_x_11965:
[----:B------:R-:W-:Y:S05]  /*fbf0*/  BSYNC B0 ;  /* 0x0000000000007941 */ /* 0x000fea0003800000 */
.L_x_11900:
[----:B------:R-:W-:Y:S05]  /*fc00*/  @!P2 BRA `(.L_x_11902) ;  /* 0x0000000800d4a947 */ /* 0x000fea0003800000 */
[----:B-1----:R-:W-:Y:S02]  /*fc10*/  VIADD R2, R26, 0xfffffffe ;  /* 0xfffffffe1a027836 */ /* 0x002fe40000000000 */
[----:B------:R-:W-:Y:S02]  /*fc20*/  IMAD.MOV.U32 R8, RZ, RZ, R17 ;  /* 0x000000ffff087224 */ /* 0x000fe400078e0011 */
[----:B------:R-:W-:-:S07]  /*fc30*/  IMAD.MOV.U32 R3, RZ, RZ, R16 ;  /* 0x000000ffff037224 */ /* 0x000fce00078e0010 */
.L_x_11922:
        /* <DEDUP_REMOVED lines=33> */
.L_x_11905:
[----:B------:R-:W2:Y:S01]  /*fe50*/  SYNCS.PHASECHK.TRANS64.TRYWAIT P0, [R9+URZ+0x13280], R10 ;  /* 0x0132800a090075a7 */ /* 0x000ea2000800017f */
[----:B0-----:R-:W0:Y:S01]  /*fe60*/  S2R R4, SR_TID.X ;  /* 0x0000000000047919 */ /* 0x001e220000002100 */
[----:B------:R-:W-:Y:S01]  /*fe70*/  BSSY B1, `(.L_x_11906) ;  /* 0x0000004000017945 */ /* 0x000fe20003800000 */
[----:B0-----:R-:W-:-:S04]  /*fe80*/  LOP3.LUT R4, R4, 0x7f, RZ, 0xc0, !PT ;  /* 0x0000007f04047812 */ /* 0x001fc800078ec0ff */
[----:B------:R-:W-:Y:S01]  /*fe90*/  ISETP.NE.AND P2, PT, R4, RZ, PT ;  /* 0x000000ff0400720c */ /* 0x000fe20003f45270 */
[----:B--2---:R-:W-:-:S12]  /*fea0*/  @!P0 BRA `(.L_x_11907) ;  /* 0x0000002000b08947 */ /* 0x004fd80003800000 */
.L_x_11966:
[----:B------:R-:W-:Y:S05]  /*feb0*/  BSYNC B1 ;  /* 0x0000000000017941 */ /* 0x000fea0003800000 */
.L_x_11906:
[----:B------:R-:W-:Y:S04]  /*fec0*/  BSSY B1, `(.L_x_11908) ;  /* 0x0000009000017945 */ /* 0x000fe80003800000 */
[----:B------:R-:W-:Y:S05]  /*fed0*/  @P2 BRA `(.L_x_11909) ;  /* 0x00000000001c2947 */ /* 0x000fea0003800000 */
[----:B------:R-:W2:Y:S02]  /*fee0*/  S2R R4, SR_TID.X ;  /* 0x0000000000047919 */ /* 0x000ea40000002100 */
[----:B--2---:R-:W-:Y:S02]  /*fef0*/  LOP3.LUT R5, R4, 0x1f, RZ, 0xc0, !PT ;  /* 0x0000001f04057812 */ /* 0x004fe400078ec0ff */
[----:B------:R-:W-:Y:S02]  /*ff00*/  MOV R4, 0x2800 ;  /* 0x0000280000047802 */ /* 0x000fe40000000f00 */
[----:B------:R-:W-:Y:S02]  /*ff10*/  ISETP.NE.AND P0, PT, R5, RZ, PT ;  /* 0x000000ff0500720c */ /* 0x000fe40003f05270 */
[----:B------:R2:W-:Y:S11]  /*ff20*/  SYNCS.ARRIVE.TRANS64 RZ, [R9+URZ+0x13270], R4 ;  /* 0x0132700409ff79a7 */ /* 0x0005f6000800003f */
[----:B--2---:R-:W-:Y:S05]  /*ff30*/  @!P0 BRA `(.L_x_11909) ;  /* 0x0000000000048947 */ /* 0x004fea0003800000 */
[----:B------:R-:W-:Y:S01]  /*ff40*/  BPT.TRAP 0x1 ;  /* 0x000000040000795c */ /* 0x000fe20000300000 */
.L_x_11909:
[----:B------:R-:W-:Y:S05]  /*ff50*/  BSYNC B1 ;  /* 0x0000000000017941 */ /* 0x000fea0003800000 */
.L_x_11908:
[----:B------:R-:W-:Y:S01]  /*ff60*/  IMAD.MOV.U32 R12, RZ, RZ, RZ ;  /* 0x000000ffff0c7224 */ /* 0x000fe200078e00ff */
[----:B------:R-:W-:Y:S01]  /*ff70*/  R2UR UR12, R19 ;  /* 0x00000000130c72ca */ /* 0x000fe200000e0000 */
[----:B------:R-:W-:Y:S01]  /*ff80*/  IMAD.U32 R5, RZ, RZ, UR41 ;  /* 0x00000029ff057e24 */ /* 0x000fe2000f8e00ff */
[----:B------:R-:W-:Y:S01]  /*ff90*/  UIADD3 UR4, UP0, UR50, 0x470, URZ ;  /* 0x0000047032047890 */ /* 0x000fe2000ff1e03f */
[----:B------:R-:W-:Y:S01]  /*ffa0*/  PLOP3.LUT P0, PT, PT, PT, PT, 0x80, 0x0 ;  /* 0x000000000000781c */ /* 0x000fe20003f0f070 */
[----:B-1----:R-:W-:Y:S01]  /*ffb0*/  IMAD R7, R11, 0xa0, R22 ;  /* 0x000000a00b077824 */ /* 0x002fe200078e0216 */
[----:B------:R-:W-:Y:S01]  /*ffc0*/  R2UR UR10, R12 ;  /* 0x000000000c0a72ca */ /* 0x000fe200000e0000 */
[----:B------:R-:W-:Y:S01]  /*ffd0*/  IMAD R6, R16, 0x2800, R5 ;  /* 0x0000280010067824 */ /* 0x000fe200078e0205 */
[----:B------:R-:W-:Y:S01]  /*ffe0*/  UIADD3.X UR5, URZ, UR51, URZ, UP0, !UPT ;  /* 0x000000333f057290 */ /* 0x000fe200087fe43f */
[----:B------:R-:W-:Y:S01]  /*fff0*/  VIADD R5, R9, 0x13270 ;  /* 0x0001327009057836 */ /* 0x000fe20000000000 */
[----:B------:R-:W-:Y:S01]  /*10000*/  UMOV UR6, 0x0 ;  /* 0x0000000000067882 */ /* 0x000fe20000000000 */
[----:B------:R-:W-:Y:S01]  /*10010*/  VIADD R4, R6, 0x6000 ;  /* 0x0000600006047836 */ /* 0x000fe20000000000 */
[----:B------:R-:W-:-:S09]  /*10020*/  UMOV UR7, 0x14f00000 ;  /* 0x14f0000000077882 */ /* 0x000fd20000000000 */
.L_x_11910:
        /* <DEDUP_REMOVED lines=12> */
.L_x_11967:
[----:B------:R-:W-:Y:S05]  /*100f0*/  BSYNC B1 ;  /* 0x0000000000017941 */ /* 0x000fea0003800000 */
.L_x_11911:
        /* <DEDUP_REMOVED lines=11> */
.L_x_11914:
[----:B------:R-:W-:Y:S05]  /*101b0*/  BSYNC B1 ;  /* 0x0000000000017941 */ /* 0x000fea0003800000 */
.L_x_11913:
        /* <DEDUP_REMOVED lines=9> */
.L_x_11915:
        /* <DEDUP_REMOVED lines=9> */
.L_x_11904:
[----:B------:R-:W-:Y:S05]  /*102e0*/  BSYNC B0 ;  /* 0x0000000000007941 */ /* 0x000fea0003800000 */
.L_x_11903:
[----:B------:R-:W-:-:S06]  /*102f0*/  UISETP.NE.AND UP0, UPT, UR42, 0x3, UPT ;  /* 0x000000032a00788c */ /* 0x000fcc000bf05270 */
[----:B------:R-:W-:-:S13]  /*10300*/  PLOP3.LUT P0, PT, PT, PT, UP0, 0x80, 0x0 ;  /* 0x000000000000781c */ /* 0x000fda0003f0f008 */
[----:B------:R-:W-:Y:S05]  /*10310*/  @!P0 BRA `(.L_x_11916) ;  /* 0x0000000000048947 */ /* 0x000fea0003800000 */
[----:B------:R-:W-:Y:S01]  /*10320*/  BPT.TRAP 0x1 ;  /* 0x000000040000795c */ /* 0x000fe20000300000 */
.L_x_11916:
[----:B------:R-:W-:Y:S01]  /*10330*/  LOP3.LUT R5, R8, 0x1, RZ, 0x3c, !PT ;  /* 0x0000000108057812 */ /* 0x000fe200078e3cff */
[----:B------:R-:W-:Y:S01]  /*10340*/  BSSY B0, `(.L_x_11917) ;  /* 0x0000007000007945 */ /* 0x000fe20003800000 */
[----:B------:R-:W-:Y:S02]  /*10350*/  LEA R12, R3, UR41, 0x3 ;  /* 0x00000029030c7c11 */ /* 0x000fe4000f8e18ff */
[----:B------:R-:W-:Y:S02]  /*10360*/  SHF.L.U32 R5, R5, 0x1f, RZ ;  /* 0x0000001f05057819 */ /* 0x000fe400000006ff */
[----:B0-----:R-:W-:Y:S02]  /*10370*/  MOV R4, UR47 ;  /* 0x0000002f00047c02 */ /* 0x001fe40008000f00 */
[----:B------:R-:W0:Y:S02]  /*10380*/  SYNCS.PHASECHK.TRANS64.TRYWAIT P2, [R12+URZ+0x13270], R5 ;  /* 0x013270050c0075a7 */ /* 0x000e24000804017f */
[----:B------:R-:W-:Y:S01]  /*10390*/  ISETP.NE.AND P0, PT, R4, 0x3, PT ;  /* 0x000000030400780c */ /* 0x000fe20003f05270 */
[----:B0-----:R-:W-:-:S12]  /*103a0*/  @!P2 BRA `(.L_x_11918) ;  /* 0x0000001c0098a947 */ /* 0x001fd80003800000 */
.L_x_11968:
[----:B------:R-:W-:Y:S05]  /*103b0*/  BSYNC B0 ;  /* 0x0000000000007941 */ /* 0x000fea0003800000 */
.L_x_11917:
[----:B------:R-:W-:Y:S05]  /*103c0*/  @!P0 BRA `(.L_x_11919) ;  /* 0x0000000000048947 */ /* 0x000fea0003800000 */
[----:B------:R-:W-:Y:S01]  /*103d0*/  BPT.TRAP 0x1 ;  /* 0x000000040000795c */ /* 0x000fe20000300000 */
.L_x_11919:
[----:B0-----:R-:W-:Y:S01]  /*103e0*/  SHF.L.U32 R5, R8, 0x1f, RZ ;  /* 0x0000001f08057819 */ /* 0x001fe200000006ff */
[----:B------:R-:W-:-:S03]  /*103f0*/  IMAD R10, R3, 0x2800, RZ ;  /* 0x00002800030a7824 */ /* 0x000fc600078e02ff */
[----:B------:R-:W0:Y:S02]  /*10400*/  SYNCS.PHASECHK.TRANS64.TRYWAIT P2, [R12+URZ+0x13260], R5 ;  /* 0x013260050c0075a7 */ /* 0x000e24000804017f */
[----:B0-----:R-:W-:Y:S05]  /*10410*/  @!P2 BRA `(.L_x_11920) ;  /* 0x0000001c0090a947 */ /* 0x001fea0003800000 */
.L_x_11969:
        /* <DEDUP_REMOVED lines=42> */
.L_x_11921:
        /* <DEDUP_REMOVED lines=10> */
.L_x_11902:
        /* <DEDUP_REMOVED lines=9> */
[----:B0-----:R-:W0:Y:S02]  /*107f0*/  S2R R4, SR_LTMASK ;  /* 0x0000000000047919 */ /* 0x001e240000003900 */
[----:B0-----:R-:W-:-:S04]  /*10800*/  LOP3.LUT R4, R4, UR4, RZ, 0xc0, !PT ;  /* 0x0000000404047c12 */ /* 0x001fc8000f8ec0ff */
[----:B------:R-:W0:Y:S01]  /*10810*/  POPC R7, R4 ;  /* 0x0000000400077309 */ /* 0x000e220000000000 */
[----:B--2---:R-:W0:Y:S02]  /*10820*/  SHFL.IDX PT, R0, R3, R0, 0x1f ;  /* 0x00001f0003007589 */ /* 0x004e2400000e0000 */
[----:B0-----:R-:W-:-:S07]  /*10830*/  IADD3 R24, R0, UR46, R7 ;  /* 0x0000002e00187c10 */ /* 0x001fce000fffe007 */
.L_x_11924:
[----:B------:R-:W-:Y:S05]  /*10840*/  BSYNC B0 ;  /* 0x0000000000007941 */ /* 0x000fea0003800000 */
.L_x_11923:
[----:B------:R-:W-:-:S06]  /*10850*/  UISETP.NE.AND UP0, UPT, UR42, 0x3, UPT ;  /* 0x000000032a00788c */ /* 0x000fcc000bf05270 */
[----:B------:R-:W-:-:S13]  /*10860*/  PLOP3.LUT P0, PT, PT, PT, UP0, 0x80, 0x0 ;  /* 0x000000000000781c */ /* 0x000fda0003f0f008 */
[----:B------:R-:W-:Y:S05]  /*10870*/  @!P0 BRA `(.L_x_11925) ;  /* 0x0000000000048947 */ /* 0x000fea0003800000 */
[----:B------:R-:W-:Y:S01]  /*10880*/  BPT.TRAP 0x1 ;  /* 0x000000040000795c */ /* 0x000fe20000300000 */
.L_x_11925:
        /* <DEDUP_REMOVED lines=8> */
.L_x_11970:
[----:B------:R-:W-:Y:S05]  /*10910*/  BSYNC B0 ;  /* 0x0000000000007941 */ /* 0x000fea0003800000 */
.L_x_11926:
[----:B------:R-:W-:Y:S05]  /*10920*/  @!P2 BRA `(.L_x_11928) ;  /* 0x000000000004a947 */ /* 0x000fea0003800000 */
[----:B------:R-:W-:Y:S01]  /*10930*/  BPT.TRAP 0x1 ;  /* 0x000000040000795c */ /* 0x000fe20000300000 */
.L_x_11928:
[----:B------:R-:W-:Y:S01]  /*10940*/  SHF.L.U32 R5, R17, 0x1f, RZ ;  /* 0x0000001f11057819 */ /* 0x000fe200000006ff */
[----:B-1----:R-:W-:-:S03]  /*10950*/  IMAD R3, R16, 0x2800, RZ ;  /* 0x0000280010037824 */ /* 0x002fc600078e02ff */
[----:B------:R-:W1:Y:S02]  /*10960*/  SYNCS.PHASECHK.TRANS64.TRYWAIT P0, [R2+URZ+0x13260], R5 ;  /* 0x01326005020075a7 */ /* 0x000e64000800017f */
[----:B------:R-:W-:Y:S01]  /*10970*/  LOP3.LUT R0, R3, R28, RZ, 0xfc, !PT ;  /* 0x0000001c03007212 */ /* 0x000fe200078efcff */
[----:B-1----:R-:W-:Y:S06]  /*10980*/  @!P0 BRA `(.L_x_11929) ;  /* 0x00000018005c8947 */ /* 0x002fec0003800000 */
.L_x_11971:
        /* <DEDUP_REMOVED lines=41> */
.L_x_11930:
        /* <DEDUP_REMOVED lines=10> */
.L_x_11886:
[----:B------:R-:W-:Y:S05]  /*10cc0*/  BSYNC B6 ;  /* 0x0000000000067941 */ /* 0x000fea0003800000 */
.L_x_11884:
[----:B------:R-:W2:Y:S02]  /*10cd0*/  LDL R0, [R1] ;  /* 0x0000000001007983 */ /* 0x000ea40000100800 */
        /* <DEDUP_REMOVED lines=11> */
.L_x_11931:
[----:B------:R-:W1:Y:S01]  /*10d90*/  S2R R0, SR_TID.X ;  /* 0x0000000000007919 */ /* 0x000e620000002100 */
[----:B------:R-:W-:Y:S01]  /*10da0*/  ULDC UR4, c[0x0][0xc14] ;  /* 0x0003050000047ab9 */ /* 0x000fe20000000800 */
[----:B-1----:R-:W-:Y:S01]  /*10db0*/  LOP3.LUT R7, R0, 0x1f, RZ, 0xc0, !PT ;  /* 0x0000001f00077812 */ /* 0x002fe200078ec0ff */
[----:B------:R-:W-:-:S03]  /*10dc0*/  IMAD.MOV.U32 R0, RZ, RZ, RZ ;  /* 0x000000ffff007224 */ /* 0x000fc600078e00ff */
[C---:B------:R-:W-:Y:S02]  /*10dd0*/  ISETP.NE.AND P0, PT, R7.reuse, 0x1f, PT ;  /* 0x0000001f0700780c */ /* 0x040fe40003f05270 */
[----:B------:R-:W-:-:S04]  /*10de0*/  IADD3 R5, R7, UR48, RZ ;  /* 0x0000003007057c10 */ /* 0x000fc8000fffe0ff */
        /* <DEDUP_REMOVED lines=33> */
.L_x_11937:
        /* <DEDUP_REMOVED lines=14> */
.L_x_11936:
[----:B------:R-:W-:Y:S05]  /*110e0*/  BSYNC B0 ;  /* 0x0000000000007941 */ /* 0x000fea0003800000 */
.L_x_11935:
        /* <DEDUP_REMOVED lines=23> */
.L_x_11933:
        /* <DEDUP_REMOVED lines=8> */
[----:B------:R-:W-:Y:S01]  /*112e0*/  IMAD.U32 R2, RZ, RZ, UR4 ;  /* 0x00000004ff027e24 */ /* 0x000fe2000f8e00ff */
[----:B------:R-:W-:-:S05]  /*112f0*/  MOV R3, UR5 ;  /* 0x0000000500037c02 */ /* 0x000fca0008000f00 */
        /* <DEDUP_REMOVED lines=16> */
.L_x_11938:
        /* <DEDUP_REMOVED lines=57> */
.L_x_11934:
[----:B------:R-:W-:Y:S01]  /*11790*/  IMAD.MOV.U32 R24, RZ, RZ, R5 ;  /* 0x000000ffff187224 */ /* 0x000fe200078e0005 */
[----:B------:R-:W-:Y:S01]  /*117a0*/  ULDC UR48, c[0x0][0xc14] ;  /* 0x0003050000307ab9 */ /* 0x000fe20000000800 */
[----:B------:R-:W-:Y:S01]  /*117b0*/  IMAD.MOV.U32 R25, RZ, RZ, RZ ;  /* 0x000000ffff197224 */ /* 0x000fe200078e00ff */
[----:B------:R-:W-:-:S06]  /*117c0*/  UMOV UR38, URZ ;  /* 0x0000003f00267c82 */ /* 0x000fcc0008000000 */
.L_x_11939:
[----:B------:R-:W0:Y:S01]  /*117d0*/  S2R R0, SR_TID.X ;  /* 0x0000000000007919 */ /* 0x000e220000002100 */
[----:B------:R-:W-:Y:S01]  /*117e0*/  IMAD.U32 R6, RZ, RZ, UR38 ;  /* 0x00000026ff067e24 */ /* 0x000fe2000f8e00ff */
[----:B------:R-:W-:Y:S01]  /*117f0*/  MOV R7, UR48 ;  /* 0x0000003000077c02 */ /* 0x000fe20008000f00 */
[----:B------:R-:W-:Y:S01]  /*11800*/  IMAD.MOV.U32 R4, RZ, RZ, R24 ;  /* 0x000000ffff047224 */ /* 0x000fe200078e0018 */
[----:B------:R-:W-:Y:S01]  /*11810*/  BAR.SYNC.DEFER_BLOCKING 0x4, 0x200 ;  /* 0x0108000000007b1d */ /* 0x000fe20000010000 */
        /* <DEDUP_REMOVED lines=8> */
.L_x_11932:
[----:B------:R-:W-:Y:S02]  /*118a0*/  ULDC UR4, c[0x0][0xc14] ;  /* 0x0003050000047ab9 */ /* 0x000fe40000000800 */
[----:B------:R-:W-:-:S06]  /*118b0*/  UISETP.GE.AND UP0, UPT, UR48, UR4, UPT ;  /* 0x000000043000728c */ /* 0x000fcc000bf06270 */
[----:B------:R-:W-:-:S13]  /*118c0*/  PLOP3.LUT P0, PT, PT, PT, UP0, 0x80, 0x0 ;  /* 0x000000000000781c */ /* 0x000fda0003f0f008 */
[----:B------:R-:W-:Y:S05]  /*118d0*/  @!P0 BRA `(.L_x_11940) ;  /* 0xffffffcc00788947 */ /* 0x000fea000383ffff */
.L_x_11880:
[----:B0-----:R-:W0:Y:S01]  /*118e0*/  S2R R3, SR_CgaCtaId ;  /* 0x0000000000037919 */ /* 0x001e220000008800 */
[----:B------:R-:W-:Y:S01]  /*118f0*/  VIADD R29, R29, 0x1 ;  /* 0x000000011d1d7836 */ /* 0x000fe20000000000 */
[----:B------:R-:W-:Y:S01]  /*11900*/  MOV R2, 0x400 ;  /* 0x0000040000027802 */ /* 0x000fe20000000f00 */
[----:B------:R-:W-:Y:S03]  /*11910*/  BSSY B0, `(.L_x_11941) ;  /* 0x0000008000007945 */ /* 0x000fe60003800000 */
[----:B-1----:R-:W-:-:S04]  /*11920*/  LEA.HI R0, R29, R29, RZ, 0x1 ;  /* 0x0000001d1d007211 */ /* 0x002fc800078f08ff */
[----:B------:R-:W-:-:S05]  /*11930*/  LOP3.LUT R0, R0, 0xfffffffe, RZ, 0xc0, !PT ;  /* 0xfffffffe00007812 */ /* 0x000fca00078ec0ff */
[----:B------:R-:W-:-:S05]  /*11940*/  IMAD.IADD R0, R29, 0x1, -R0 ;  /* 0x000000011d007824 */ /* 0x000fca00078e0a00 */
[----:B------:R-:W-:Y:S02]  /*11950*/  SHF.L.U32 R0, R0, 0x1f, RZ ;  /* 0x0000001f00007819 */ /* 0x000fe400000006ff */
[----:B0-----:R-:W-:-:S04]  /*11960*/  LEA R7, R3, R2, 0x18 ;  /* 0x0000000203077211 */ /* 0x001fc800078ec0ff */
[----:B------:R-:W0:Y:S02]  /*11970*/  SYNCS.PHASECHK.TRANS64.TRYWAIT P0, [R7+URZ+0x13220], R0 ;  /* 0x01322000070075a7 */ /* 0x000e24000800017f */
[----:B0-----:R-:W-:Y:S05]  /*11980*/  @!P0 BRA `(.L_x_11942) ;  /* 0x0000000800708947 */ /* 0x001fea0003800000 */
.L_x_11972:
[----:B------:R-:W-:Y:S05]  /*11990*/  BSYNC B0 ;  /* 0x0000000000007941 */ /* 0x000fea0003800000 */
.L_x_11941:
[----:B------:R-:W-:-:S03]  /*119a0*/  UMOV UR4, 0xffffffff ;  /* 0xffffffff00047882 */ /* 0x000fc60000000000 */
[----:B------:R-:W-:Y:S05]  /*119b0*/  BRA.DIV UR4, `(.L_x_11943) ;  /* 0x0000000a04787947 */ /* 0x000fea000b800000 */
[----:B0-----:R-:W0:Y:S02]  /*119c0*/  S2R R0, SR_TID.X ;  /* 0x0000000000007919 */ /* 0x001e240000002100 */
[----:B0-----:R-:W-:-:S04]  /*119d0*/  SHF.R.U32.HI R0, RZ, 0x5, R0 ;  /* 0x00000005ff007819 */ /* 0x001fc80000011600 */
[----:B------:R-:W-:-:S05]  /*119e0*/  LOP3.LUT R0, R0, 0x3, RZ, 0xc0, !PT ;  /* 0x0000000300007812 */ /* 0x000fca00078ec0ff */
[----:B------:R0:W1:Y:S02]  /*119f0*/  SHFL.IDX PT, R14, R0, RZ, 0x1f ;  /* 0x00001fff000e7589 */ /* 0x00006400000e0000 */
.L_x_11975:
[----:B-1----:R-:W-:Y:S01]  /*11a00*/  ISETP.NE.AND P0, PT, R14, RZ, PT ;  /* 0x000000ff0e00720c */ /* 0x002fe20003f05270 */
[----:B------:R-:W-:-:S12]  /*11a10*/  BSSY B0, `(.L_x_11944) ;  /* 0x000002b000007945 */ /* 0x000fd80003800000 */
[----:B------:R-:W-:Y:S05]  /*11a20*/  @P0 BRA `(.L_x_11945) ;  /* 0x0000000000a40947 */ /* 0x000fea0003800000 */
[----:B------:R-:W-:-:S03]  /*11a30*/  UMOV UR4, 0xffffffff ;  /* 0xffffffff00047882 */ /* 0x000fc60000000000 */
[----:B------:R-:W-:Y:S05]  /*11a40*/  BRA.DIV UR4, `(.L_x_11946) ;  /* 0x0000000a04887947 */ /* 0x000fea000b800000 */
[----:B------:R-:W-:-:S13]  /*11a50*/  ELECT P6, URZ, PT ;  /* 0x00000000003f782f */ /* 0x000fda00038c0000 */
.L_x_11978:
[----:B------:R-:W-:Y:S05]  /*11a60*/  @!P6 BRA `(.L_x_11945) ;  /* 0x000000000094e947 */ /* 0x000fea0003800000 */
[----:B------:R-:W-:-:S06]  /*11a70*/  ULOP3.LUT UR4, UR40, 0x2, URZ, 0xfc, !UPT ;  /* 0x0000000228047892 */ /* 0x000fcc000f8efc3f */
[----:B0-----:R-:W-:-:S05]  /*11a80*/  IMAD.U32 R0, RZ, RZ, UR4 ;  /* 0x00000004ff007e24 */ /* 0x001fca000f8e00ff */
[----:B------:R-:W-:-:S13]  /*11a90*/  ISETP.NE.AND P0, PT, R0, 0x3, PT ;  /* 0x000000030000780c */ /* 0x000fda0003f05270 */
[----:B------:R-:W-:Y:S05]  /*11aa0*/  @!P0 BRA `(.L_x_11947) ;  /* 0x0000000000048947 */ /* 0x000fea0003800000 */
[----:B------:R-:W-:Y:S01]  /*11ab0*/  BPT.TRAP 0x1 ;  /* 0x000000040000795c */ /* 0x000fe20000300000 */
.L_x_11947:
        /* <DEDUP_REMOVED lines=12> */
.L_x_11979:
[----:B------:R-:W1:Y:S02]  /*11b80*/  SYNCS.PHASECHK.TRANS64.TRYWAIT P1, [R3+URZ], R0 ;  /* 0x00000000030075a7 */ /* 0x000e64000802017f */
[----:B-1----:R-:W-:Y:S05]  /*11b90*/  @!P1 BRA `(.L_x_11949) ;  /* 0x0000000800689947 */ /* 0x002fea0003800000 */
.L_x_11980:
[----:B------:R-:W-:Y:S05]  /*11ba0*/  @!P0 BRA `(.L_x_11950) ;  /* 0x0000000000048947 */ /* 0x000fea0003800000 */
[----:B------:R-:W-:Y:S01]  /*11bb0*/  BPT.TRAP 0x1 ;  /* 0x000000040000795c */ /* 0x000fe20000300000 */
.L_x_11950:
[----:B-1----:R-:W-:-:S04]  /*11bc0*/  LEA R3, R16, R7, 0x3 ;  /* 0x0000000710037211 */ /* 0x002fc800078e18ff */
[----:B------:R-:W1:Y:S02]  /*11bd0*/  SYNCS.PHASECHK.TRANS64.TRYWAIT P1, [R3+URZ+0x13260], R4 ;  /* 0x01326004030075a7 */ /* 0x000e64000802017f */
[----:B-1----:R-:W-:Y:S05]  /*11be0*/  @!P1 BRA `(.L_x_11951) ;  /* 0x0000000800689947 */ /* 0x002fea0003800000 */
.L_x_11981:
[----:B------:R-:W-:Y:S05]  /*11bf0*/  @!P0 BRA `(.L_x_11952) ;  /* 0x0000000000048947 */ /* 0x000fea0003800000 */
[----:B------:R-:W-:Y:S01]  /*11c00*/  BPT.TRAP 0x1 ;  /* 0x000000040000795c */ /* 0x000fe20000300000 */
.L_x_11952:
[----:B0-----:R-:W-:-:S04]  /*11c10*/  IMAD R5, R6, 0x8, R7 ;  /* 0x0000000806057824 */ /* 0x001fc800078e0207 */
[----:B------:R-:W0:Y:S02]  /*11c20*/  SYNCS.PHASECHK.TRANS64.TRYWAIT P1, [R5+URZ+0x13260], R0 ;  /* 0x01326000050075a7 */ /* 0x000e24000802017f */
[----:B0-----:R-:W-:Y:S05]  /*11c30*/  @!P1 BRA `(.L_x_11953) ;  /* 0x0000000800689947 */ /* 0x001fea0003800000 */
.L_x_11982:
[----:B------:R-:W-:Y:S05]  /*11c40*/  @!P0 BRA `(.L_x_11954) ;  /* 0x0000000000048947 */ /* 0x000fea0003800000 */
[----:B------:R-:W-:Y:S01]  /*11c50*/  BPT.TRAP 0x1 ;  /* 0x000000040000795c */ /* 0x000fe20000300000 */
.L_x_11954:
[----:B------:R-:W2:Y:S02]  /*11c60*/  SYNCS.PHASECHK.TRANS64.TRYWAIT P0, [R3+URZ+0x13280], R4 ;  /* 0x01328004030075a7 */ /* 0x000ea4000800017f */
[----:B--2---:R-:W-:Y:S05]  /*11c70*/  @!P0 BRA `(.L_x_11955) ;  /* 0x00000008006c8947 */ /* 0x004fea0003800000 */
.L_x_11956:
[----:B---3--:R3:W4:Y:S02]  /*11c80*/  SYNCS.PHASECHK.TRANS64.TRYWAIT P0, [R5+URZ+0x13280], R0 ;  /* 0x01328000050075a7 */ /* 0x008724000800017f */
[----:B----4-:R-:W-:Y:S05]  /*11c90*/  @!P0 NANOSLEEP.SYNCS 0x989680 ;  /* 0x009896800000895d */ /* 0x010fea0003900000 */
[----:B------:R-:W4:Y:S02]  /*11ca0*/  @!P0 SYNCS.PHASECHK.TRANS64 P0, [R5+URZ+0x13280], R0 ;  /* 0x01328000050085a7 */ /* 0x000f24000800007f */
[----:B----4-:R-:W-:Y:S05]  /*11cb0*/  @!P0 BRA `(.L_x_11956) ;  /* 0xfffffffc00f08947 */ /* 0x010fea000383ffff */
.L_x_11945:
[----:B------:R-:W-:Y:S05]  /*11cc0*/  BSYNC B0 ;  /* 0x0000000000007941 */ /* 0x000fea0003800000 */
.L_x_11944:
[----:B------:R-:W-:Y:S05]  /*11cd0*/  EXIT ;  /* 0x000000000000794d */ /* 0x000fea0003800000 */
.L_x_11819:
[----:B0-----:R-:W-:-:S04]  /*11ce0*/  IMAD.U32 R3, RZ, RZ, UR45 ;  /* 0x0000002dff037e24 */ /* 0x001fc8000f8e00ff */
[----:B------:R0:W1:Y:S03]  /*11cf0*/  SYNCS.PHASECHK.TRANS64.TRYWAIT P1, [R3+URZ+0x13200], R6 ;  /* 0x01320006030075a7 */ /* 0x000066000802017f */
[----:B-1----:R-:W-:Y:S05]  /*11d00*/  @!P1 NANOSLEEP.SYNCS 0x989680 ;  /* 0x009896800000995d */ /* 0x002fea0003900000 */
[----:B------:R-:W1:Y:S02]  /*11d10*/  @!P1 SYNCS.PHASECHK.TRANS64 P1, [R3+URZ+0x13200], R6 ;  /* 0x01320006030095a7 */ /* 0x000e64000802007f */
[----:B-1----:R-:W-:Y:S05]  /*11d20*/  @!P1 BRA `(.L_x_11819) ;  /* 0xfffffffc00ec9947 */ /* 0x002fea000383ffff */
[----:B------:R-:W-:Y:S05]  /*11d30*/  BRA `(.L_x_11957) ;  /* 0xfffffefc00287947 */ /* 0x000fea000383ffff */
.L_x_11823:
[----:B-1----:R1:W2:Y:S02]  /*11d40*/  SYNCS.PHASECHK.TRANS64.TRYWAIT P1, [R2+URZ+0x13230], R3 ;  /* 0x01323003020075a7 */ /* 0x0022a4000802017f */
[----:B--2---:R-:W-:Y:S05]  /*11d50*/  @!P1 NANOSLEEP.SYNCS 0x989680 ;  /* 0x009896800000995d */ /* 0x004fea0003900000 */
[----:B------:R-:W2:Y:S02]  /*11d60*/  @!P1 SYNCS.PHASECHK.TRANS64 P1, [R2+URZ+0x13230], R3 ;  /* 0x01323003020095a7 */ /* 0x000ea4000802007f */
[----:B--2---:R-:W-:Y:S05]  /*11d70*/  @!P1 BRA `(.L_x_11823) ;  /* 0xfffffffc00f09947 */ /* 0x004fea000383ffff */
[----:B------:R-:W-:Y:S05]  /*11d80*/  BRA `(.L_x_11822) ;  /* 0xfffffefc00447947 */ /* 0x000fea000383ffff */
.L_x_11828:
[----:B-1----:R-:W-:-:S04]  /*11d90*/  IMAD.U32 R8, RZ, RZ, UR21 ;  /* 0x00000015ff087e24 */ /* 0x002fc8000f8e00ff */
[----:B------:R1:W2:Y:S03]  /*11da0*/  SYNCS.PHASECHK.TRANS64.TRYWAIT P2, [R8+URZ+0x13230], R7 ;  /* 0x01323007080075a7 */ /* 0x0002a6000804017f */
[----:B--2---:R-:W-:Y:S05]  /*11db0*/  @!P2 NANOSLEEP.SYNCS 0x989680 ;  /* 0x009896800000a95d */ /* 0x004fea0003900000 */
[----:B------:R-:W2:Y:S02]  /*11dc0*/  @!P2 SYNCS.PHASECHK.TRANS64 P2, [R8+URZ+0x13230], R7 ;  /* 0x013230070800a5a7 */ /* 0x000ea4000804007f */
[----:B--2---:R-:W-:Y:S05]  /*11dd0*/  @!P2 BRA `(.L_x_11828) ;  /* 0xfffffffc00eca947 */ /* 0x004fea000383ffff */
[----:B------:R-:W-:Y:S05]  /*11de0*/  BRA `(.L_x_11827) ;  /* 0xffffff3000947947 */ /* 0x000fea000383ffff */
.L_x_11832:
[----:B-1----:R-:W-:-:S04]  /*11df0*/  IMAD.U32 R8, RZ, RZ, UR11 ;  /* 0x0000000bff087e24 */ /* 0x002fc8000f8e00ff */
[----:B------:R1:W2:Y:S03]  /*11e00*/  SYNCS.PHASECHK.TRANS64.TRYWAIT P2, [R8+URZ+0x13250], R7 ;  /* 0x01325007080075a7 */ /* 0x0002a6000804017f */
[----:B--2---:R-:W-:Y:S05]  /*11e10*/  @!P2 NANOSLEEP.SYNCS 0x989680 ;  /* 0x009896800000a95d */ /* 0x004fea0003900000 */
[----:B------:R-:W2:Y:S02]  /*11e20*/  @!P2 SYNCS.PHASECHK.TRANS64 P2, [R8+URZ+0x13250], R7 ;  /* 0x013250070800a5a7 */ /* 0x000ea4000804007f */
[----:B--2---:R-:W-:Y:S05]  /*11e30*/  @!P2 BRA `(.L_x_11832) ;  /* 0xfffffffc00eca947 */ /* 0x004fea000383ffff */
[----:B------:R-:W-:Y:S05]  /*11e40*/  BRA `(.L_x_11831) ;  /* 0xffffff3400a07947 */ /* 0x000fea000383ffff */
.L_x_11839:
[----:B-1----:R-:W-:-:S04]  /*11e50*/  IMAD.U32 R8, RZ, RZ, UR6 ;  /* 0x00000006ff087e24 */ /* 0x002fc8000f8e00ff */
[----:B------:R1:W2:Y:S03]  /*11e60*/  SYNCS.PHASECHK.TRANS64.TRYWAIT P2, [R8+URZ+0x13230], R7 ;  /* 0x01323007080075a7 */ /* 0x0002a6000804017f */
[----:B--2---:R-:W-:Y:S05]  /*11e70*/  @!P2 NANOSLEEP.SYNCS 0x989680 ;  /* 0x009896800000a95d */ /* 0x004fea0003900000 */
[----:B------:R-:W2:Y:S02]  /*11e80*/  @!P2 SYNCS.PHASECHK.TRANS64 P2, [R8+URZ+0x13230], R7 ;  /* 0x013230070800a5a7 */ /* 0x000ea4000804007f */
[----:B--2---:R-:W-:Y:S05]  /*11e90*/  @!P2 BRA `(.L_x_11839) ;  /* 0xfffffffc00eca947 */ /* 0x004fea000383ffff */
[----:B------:R-:W-:Y:S05]  /*11ea0*/  BRA `(.L_x_11838) ;  /* 0xffffff6800407947 */ /* 0x000fea000383ffff */
.L_x_11843:
[----:B-1----:R-:W-:-:S04]  /*11eb0*/  IMAD.U32 R8, RZ, RZ, UR11 ;  /* 0x0000000bff087e24 */ /* 0x002fc8000f8e00ff */
[----:B------:R1:W2:Y:S03]  /*11ec0*/  SYNCS.PHASECHK.TRANS64.TRYWAIT P2, [R8+URZ+0x13250], R7 ;  /* 0x01325007080075a7 */ /* 0x0002a6000804017f */
[----:B--2---:R-:W-:Y:S05]  /*11ed0*/  @!P2 NANOSLEEP.SYNCS 0x989680 ;  /* 0x009896800000a95d */ /* 0x004fea0003900000 */
[----:B------:R-:W2:Y:S02]  /*11ee0*/  @!P2 SYNCS.PHASECHK.TRANS64 P2, [R8+URZ+0x13250], R7 ;  /* 0x013250070800a5a7 */ /* 0x000ea4000804007f */
[----:B--2---:R-:W-:Y:S05]  /*11ef0*/  @!P2 BRA `(.L_x_11843) ;  /* 0xfffffffc00eca947 */ /* 0x004fea000383ffff */
[----:B------:R-:W-:Y:S05]  /*11f00*/  BRA `(.L_x_11842) ;  /* 0xffffff6c004c7947 */ /* 0x000fea000383ffff */
.L_x_11849:
[----:B-1----:R-:W-:-:S04]  /*11f10*/  IMAD.U32 R5, RZ, RZ, UR14 ;  /* 0x0000000eff057e24 */ /* 0x002fc8000f8e00ff */
[----:B------:R1:W2:Y:S03]  /*11f20*/  SYNCS.PHASECHK.TRANS64.TRYWAIT P1, [R5+URZ+0x13250], R0 ;  /* 0x01325000050075a7 */ /* 0x0002a6000802017f */
[----:B--2---:R-:W-:Y:S05]  /*11f30*/  @!P1 NANOSLEEP.SYNCS 0x989680 ;  /* 0x009896800000995d */ /* 0x004fea0003900000 */
[----:B------:R-:W2:Y:S02]  /*11f40*/  @!P1 SYNCS.PHASECHK.TRANS64 P1, [R5+URZ+0x13250], R0 ;  /* 0x01325000050095a7 */ /* 0x000ea4000802007f */
[----:B--2---:R-:W-:Y:S05]  /*11f50*/  @!P1 BRA `(.L_x_11849) ;  /* 0xfffffffc00ec9947 */ /* 0x004fea000383ffff */
[----:B------:R-:W-:Y:S05]  /*11f60*/  BRA `(.L_x_11848) ;  /* 0xffffff94000c7947 */ /* 0x000fea000383ffff */
.L_x_11891:
[----:B------:R-:W-:Y:S01]  /*11f70*/  IMAD.MOV.U32 R13, RZ, RZ, R4 ;  /* 0x000000ffff0d7224 */ /* 0x000fe200078e0004 */
[----:B------:R-:W-:Y:S01]  /*11f80*/  MOV R11, 0x1f ;  /* 0x0000001f000b7802 */ /* 0x000fe20000000f00 */
[----:B------:R-:W-:Y:S02]  /*11f90*/  IMAD.MOV.U32 R12, RZ, RZ, RZ ;  /* 0x000000ffff0c7224 */ /* 0x000fe400078e00ff */
[----:B------:R-:W-:-:S07]  /*11fa0*/  IMAD.MOV.U32 R15, RZ, RZ, -0x1 ;  /* 0xffffffffff0f7424 */ /* 0x000fce00078e00ff */
[----:B------:R-:W-:Y:S05]  /*11fb0*/  WARPSYNC.COLLECTIVE R15, `(.L_x_11958) ;  /* 0x000000000f087348 */ /* 0x000fea0003c00000 */
[----:B------:R0:W1:Y:S02]  /*11fc0*/  SHFL.IDX P6, R14, R13, R12, R11 ;  /* 0x0000000c0d0e7389 */ /* 0x00006400000c000b */
[----:B01----:R-:W-:Y:S01]  /*11fd0*/  ENDCOLLECTIVE ;  /* 0x000000000000791b */ /* 0x003fe20003800000 */
.L_x_11958:
[----:B------:R-:W-:Y:S05]  /*11fe0*/  BRA `(.L_x_11959) ;  /* 0xffffffd400507947 */ /* 0x000fea000383ffff */
.L_x_11893:
[----:B------:R-:W-:Y:S01]  /*11ff0*/  BSSY B0, `(.L_x_11960) ;  /* 0x0000006000007945 */ /* 0x000fe20003800000 */
[----:B------:R-:W-:-:S07]  /*12000*/  IMAD.MOV.U32 R15, RZ, RZ, -0x1 ;  /* 0xffffffffff0f7424 */ /* 0x000fce00078e00ff */
[----:B0-----:R-:W-:Y:S05]  /*12010*/  WARPSYNC.COLLECTIVE R15, `(.L_x_11961) ;  /* 0x000000000f0c7348 */ /* 0x001fea0003c00000 */
[----:B------:R-:W-:Y:S02]  /*12020*/  ELECT P6, UR62, PT ;  /* 0x00000000003e782f */ /* 0x000fe400038c0000 */
[----:B------:R-:W-:Y:S01]  /*12030*/  MOV R14, UR62 ;  /* 0x0000003e000e7c02 */ /* 0x000fe20008000f00 */
[----:B0-----:R-:W-:Y:S10]  /*12040*/  ENDCOLLECTIVE ;  /* 0x000000000000791b */ /* 0x001ff40003800000 */
.L_x_11961:
[----:B------:R-:W-:Y:S05]  /*12050*/  BSYNC B0 ;  /* 0x0000000000007941 */ /* 0x000fea0003800000 */
.L_x_11960:
[----:B------:R-:W-:Y:S05]  /*12060*/  BRA `(.L_x_11962) ;  /* 0xffffffd4004c7947 */ /* 0x000fea000383ffff */
.L_x_11896:
[----:B-1----:R1:W2:Y:S02]  /*12070*/  SYNCS.PHASECHK.TRANS64.TRYWAIT P2, [R5+URZ+0x13280], R2 ;  /* 0x01328002050075a7 */ /* 0x0022a4000804017f */
[----:B--2---:R-:W-:Y:S05]  /*12080*/  @!P2 NANOSLEEP.SYNCS 0x989680 ;  /* 0x009896800000a95d */ /* 0x004fea0003900000 */
[----:B------:R-:W2:Y:S02]  /*12090*/  @!P2 SYNCS.PHASECHK.TRANS64 P2, [R5+URZ+0x13280], R2 ;  /* 0x013280020500a5a7 */ /* 0x000ea4000804007f */
[----:B--2---:R-:W-:Y:S05]  /*120a0*/  @!P2 BRA `(.L_x_11896) ;  /* 0xfffffffc00f0a947 */ /* 0x004fea000383ffff */
[----:B------:R-:W-:Y:S05]  /*120b0*/  BRA `(.L_x_11963) ;  /* 0xffffffd400a47947 */ /* 0x000fea000383ffff */
.L_x_11898:
[----:B--2---:R2:W3:Y:S02]  /*120c0*/  SYNCS.PHASECHK.TRANS64.TRYWAIT P2, [R5+URZ+0x13240], R2 ;  /* 0x01324002050075a7 */ /* 0x0044e4000804017f */
[----:B---3--:R-:W-:Y:S05]  /*120d0*/  @!P2 NANOSLEEP.SYNCS 0x989680 ;  /* 0x009896800000a95d */ /* 0x008fea0003900000 */
[----:B------:R-:W3:Y:S02]  /*120e0*/  @!P2 SYNCS.PHASECHK.TRANS64 P2, [R5+URZ+0x13240], R2 ;  /* 0x013240020500a5a7 */ /* 0x000ee4000804007f */
[----:B---3--:R-:W-:Y:S05]  /*120f0*/  @!P2 BRA `(.L_x_11898) ;  /* 0xfffffffc00f0a947 */ /* 0x008fea000383ffff */
[----:B------:R-:W-:Y:S05]  /*12100*/  BRA `(.L_x_11964) ;  /* 0xffffffd400f87947 */ /* 0x000fea000383ffff */
.L_x_11901:
[----:B-1----:R-:W-:-:S04]  /*12110*/  IMAD.U32 R3, RZ, RZ, UR41 ;  /* 0x00000029ff037e24 */ /* 0x002fc8000f8e00ff */
[----:B------:R1:W2:Y:S03]  /*12120*/  SYNCS.PHASECHK.TRANS64.TRYWAIT P0, [R3+URZ+0x13220], R2 ;  /* 0x01322002030075a7 */ /* 0x0002a6000800017f */
[----:B--2---:R-:W-:Y:S05]  /*12130*/  @!P0 NANOSLEEP.SYNCS 0x989680 ;  /* 0x009896800000895d */ /* 0x004fea0003900000 */
[----:B------:R-:W2:Y:S02]  /*12140*/  @!P0 SYNCS.PHASECHK.TRANS64 P0, [R3+URZ+0x13220], R2 ;  /* 0x01322002030085a7 */ /* 0x000ea4000800007f */
[----:B--2---:R-:W-:Y:S05]  /*12150*/  @!P0 BRA `(.L_x_11901) ;  /* 0xfffffffc00ec8947 */ /* 0x004fea000383ffff */
[----:B------:R-:W-:Y:S05]  /*12160*/  BRA `(.L_x_11965) ;  /* 0xffffffd800a07947 */ /* 0x000fea000383ffff */
.L_x_11907:
[----:B0-----:R0:W2:Y:S02]  /*12170*/  SYNCS.PHASECHK.TRANS64.TRYWAIT P0, [R9+URZ+0x13280], R10 ;  /* 0x0132800a090075a7 */ /* 0x0010a4000800017f */
[----:B--2---:R-:W-:Y:S05]  /*12180*/  @!P0 NANOSLEEP.SYNCS 0x989680 ;  /* 0x009896800000895d */ /* 0x004fea0003900000 */
[----:B------:R-:W2:Y:S02]  /*12190*/  @!P0 SYNCS.PHASECHK.TRANS64 P0, [R9+URZ+0x13280], R10 ;  /* 0x0132800a090085a7 */ /* 0x000ea4000800007f */
[----:B--2---:R-:W-:Y:S05]  /*121a0*/  @!P0 BRA `(.L_x_11907) ;  /* 0xfffffffc00f08947 */ /* 0x004fea000383ffff */
[----:B------:R-:W-:Y:S05]  /*121b0*/  BRA `(.L_x_11966) ;  /* 0xffffffdc003c7947 */ /* 0x000fea000383ffff */
.L_x_11912:
[----:B-1----:R1:W2:Y:S02]  /*121c0*/  SYNCS.PHASECHK.TRANS64.TRYWAIT P0, [R9+URZ+0x13240], R10 ;  /* 0x0132400a090075a7 */ /* 0x0022a4000800017f */
[----:B--2---:R-:W-:Y:S05]  /*121d0*/  @!P0 NANOSLEEP.SYNCS 0x989680 ;  /* 0x009896800000895d */ /* 0x004fea0003900000 */
[----:B------:R-:W2:Y:S02]  /*121e0*/  @!P0 SYNCS.PHASECHK.TRANS64 P0, [R9+URZ+0x13240], R10 ;  /* 0x0132400a090085a7 */ /* 0x000ea4000800007f */
[----:B--2---:R-:W-:Y:S05]  /*121f0*/  @!P0 BRA `(.L_x_11912) ;  /* 0xfffffffc00f08947 */ /* 0x004fea000383ffff */
[----:B------:R-:W-:Y:S05]  /*12200*/  BRA `(.L_x_11967) ;  /* 0xffffffdc00b87947 */ /* 0x000fea000383ffff */
.L_x_11918:
[----:B0-----:R0:W1:Y:S02]  /*12210*/  SYNCS.PHASECHK.TRANS64.TRYWAIT P2, [R12+URZ+0x13270], R5 ;  /* 0x013270050c0075a7 */ /* 0x001064000804017f */
[----:B-1----:R-:W-:Y:S05]  /*12220*/  @!P2 NANOSLEEP.SYNCS 0x989680 ;  /* 0x009896800000a95d */ /* 0x002fea0003900000 */
[----:B------:R-:W1:Y:S02]  /*12230*/  @!P2 SYNCS.PHASECHK.TRANS64 P2, [R12+URZ+0x13270], R5 ;  /* 0x013270050c00a5a7 */ /* 0x000e64000804007f */
[----:B-1----:R-:W-:Y:S05]  /*12240*/  @!P2 BRA `(.L_x_11918) ;  /* 0xfffffffc00f0a947 */ /* 0x002fea000383ffff */
[----:B------:R-:W-:Y:S05]  /*12250*/  BRA `(.L_x_11968) ;  /* 0xffffffe000547947 */ /* 0x000fea000383ffff */
.L_x_11920:
[----:B0-----:R0:W1:Y:S02]  /*12260*/  SYNCS.PHASECHK.TRANS64.TRYWAIT P2, [R12+URZ+0x13260], R5 ;  /* 0x013260050c0075a7 */ /* 0x001064000804017f */
[----:B-1----:R-:W-:Y:S05]  /*12270*/  @!P2 NANOSLEEP.SYNCS 0x989680 ;  /* 0x009896800000a95d */ /* 0x002fea0003900000 */
[----:B------:R-:W1:Y:S02]  /*12280*/  @!P2 SYNCS.PHASECHK.TRANS64 P2, [R12+URZ+0x13260], R5 ;  /* 0x013260050c00a5a7 */ /* 0x000e64000804007f */
[----:B-1----:R-:W-:Y:S05]  /*12290*/  @!P2 BRA `(.L_x_11920) ;  /* 0xfffffffc00f0a947 */ /* 0x002fea000383ffff */
[----:B------:R-:W-:Y:S05]  /*122a0*/  BRA `(.L_x_11969) ;  /* 0xffffffe0005c7947 */ /* 0x000fea000383ffff */
.L_x_11927:
[----:B-1----:R1:W2:Y:S02]  /*122b0*/  SYNCS.PHASECHK.TRANS64.TRYWAIT P0, [R2+URZ+0x13270], R3 ;  /* 0x01327003020075a7 */ /* 0x0022a4000800017f */
[----:B--2---:R-:W-:Y:S05]  /*122c0*/  @!P0 NANOSLEEP.SYNCS 0x989680 ;  /* 0x009896800000895d */ /* 0x004fea0003900000 */
[----:B------:R-:W2:Y:S02]  /*122d0*/  @!P0 SYNCS.PHASECHK.TRANS64 P0, [R2+URZ+0x13270], R3 ;  /* 0x01327003020085a7 */ /* 0x000ea4000800007f */
[----:B--2---:R-:W-:Y:S05]  /*122e0*/  @!P0 BRA `(.L_x_11927) ;  /* 0xfffffffc00f08947 */ /* 0x004fea000383ffff */
[----:B------:R-:W-:Y:S05]  /*122f0*/  BRA `(.L_x_11970) ;  /* 0xffffffe400847947 */ /* 0x000fea000383ffff */
.L_x_11929:
[----:B-1----:R1:W2:Y:S02]  /*12300*/  SYNCS.PHASECHK.TRANS64.TRYWAIT P0, [R2+URZ+0x13260], R5 ;  /* 0x01326005020075a7 */ /* 0x0022a4000800017f */
[----:B--2---:R-:W-:Y:S05]  /*12310*/  @!P0 NANOSLEEP.SYNCS 0x989680 ;  /* 0x009896800000895d */ /* 0x004fea0003900000 */
[----:B------:R-:W2:Y:S02]  /*12320*/  @!P0 SYNCS.PHASECHK.TRANS64 P0, [R2+URZ+0x13260], R5 ;  /* 0x01326005020085a7 */ /* 0x000ea4000800007f */
[----:B--2---:R-:W-:Y:S05]  /*12330*/  @!P0 BRA `(.L_x_11929) ;  /* 0xfffffffc00f08947 */ /* 0x004fea000383ffff */
[----:B------:R-:W-:Y:S05]  /*12340*/  BRA `(.L_x_11971) ;  /* 0xffffffe400907947 */ /* 0x000fea000383ffff */
.L_x_11942:
[----:B0-----:R0:W1:Y:S02]  /*12350*/  SYNCS.PHASECHK.TRANS64.TRYWAIT P0, [R7+URZ+0x13220], R0 ;  /* 0x01322000070075a7 */ /* 0x001064000800017f */
[----:B-1----:R-:W-:Y:S05]  /*12360*/  @!P0 NANOSLEEP.SYNCS 0x989680 ;  /* 0x009896800000895d */ /* 0x002fea0003900000 */
[----:B------:R-:W1:Y:S02]  /*12370*/  @!P0 SYNCS.PHASECHK.TRANS64 P0, [R7+URZ+0x13220], R0 ;  /* 0x01322000070085a7 */ /* 0x000e64000800007f */
[----:B-1----:R-:W-:Y:S05]  /*12380*/  @!P0 BRA `(.L_x_11942) ;  /* 0xfffffffc00f08947 */ /* 0x002fea000383ffff */
[----:B------:R-:W-:Y:S05]  /*12390*/  BRA `(.L_x_11972) ;  /* 0xfffffff4007c7947 */ /* 0x000fea000383ffff */
.L_x_11943:
        /* <DEDUP_REMOVED lines=11> */
.L_x_11974:
[----:B------:R-:W-:Y:S05]  /*12450*/  BSYNC B0 ;  /* 0x0000000000007941 */ /* 0x000fea0003800000 */
.L_x_11973:
[----:B------:R-:W-:Y:S05]  /*12460*/  BRA `(.L_x_11975) ;  /* 0xfffffff400647947 */ /* 0x000fea000383ffff */
.L_x_11946:
[----:B------:R-:W-:Y:S01]  /*12470*/  BSSY B1, `(.L_x_11976) ;  /* 0x0000006000017945 */ /* 0x000fe20003800000 */
[----:B------:R-:W-:-:S07]  /*12480*/  IMAD.MOV.U32 R15, RZ, RZ, -0x1 ;  /* 0xffffffffff0f7424 */ /* 0x000fce00078e00ff */
[----:B0-----:R-:W-:Y:S05]  /*12490*/  WARPSYNC.COLLECTIVE R15, `(.L_x_11977) ;  /* 0x000000000f0c7348 */ /* 0x001fea0003c00000 */
[----:B------:R-:W-:Y:S02]  /*124a0*/  ELECT P6, UR62, PT ;  /* 0x00000000003e782f */ /* 0x000fe400038c0000 */
[----:B------:R-:W-:Y:S01]  /*124b0*/  MOV R14, UR62 ;  /* 0x0000003e000e7c02 */ /* 0x000fe20008000f00 */
[----:B0-----:R-:W-:Y:S10]  /*124c0*/  ENDCOLLECTIVE ;  /* 0x000000000000791b */ /* 0x001ff40003800000 */
.L_x_11977:
[----:B------:R-:W-:Y:S05]  /*124d0*/  BSYNC B1 ;  /* 0x0000000000017941 */ /* 0x000fea0003800000 */
.L_x_11976:
[----:B------:R-:W-:Y:S05]  /*124e0*/  BRA `(.L_x_11978) ;  /* 0xfffffff4005c7947 */ /* 0x000fea000383ffff */
.L_x_11948:
[----:B0-----:R0:W1:Y:S02]  /*124f0*/  SYNCS.PHASECHK.TRANS64.TRYWAIT P1, [R5+URZ], R4 ;  /* 0x00000004050075a7 */ /* 0x001064000802017f */
[----:B-1----:R-:W-:Y:S05]  /*12500*/  @!P1 NANOSLEEP.SYNCS 0x989680 ;  /* 0x009896800000995d */ /* 0x002fea0003900000 */
[----:B------:R-:W1:Y:S02]  /*12510*/  @!P1 SYNCS.PHASECHK.TRANS64 P1, [R5+URZ], R4 ;  /* 0x00000004050095a7 */ /* 0x000e64000802007f */
[----:B-1----:R-:W-:Y:S05]  /*12520*/  @!P1 BRA `(.L_x_11948) ;  /* 0xfffffffc00f09947 */ /* 0x002fea000383ffff */
[----:B------:R-:W-:Y:S05]  /*12530*/  BRA `(.L_x_11979) ;  /* 0xfffffff400907947 */ /* 0x000fea000383ffff */
.L_x_11949:
[----:B-1----:R1:W2:Y:S02]  /*12540*/  SYNCS.PHASECHK.TRANS64.TRYWAIT P1, [R3+URZ], R0 ;  /* 0x00000000030075a7 */ /* 0x0022a4000802017f */
[----:B--2---:R-:W-:Y:S05]  /*12550*/  @!P1 NANOSLEEP.SYNCS 0x989680 ;  /* 0x009896800000995d */ /* 0x004fea0003900000 */
[----:B------:R-:W2:Y:S02]  /*12560*/  @!P1 SYNCS.PHASECHK.TRANS64 P1, [R3+URZ], R0 ;  /* 0x00000000030095a7 */ /* 0x000ea4000802007f */
[----:B--2---:R-:W-:Y:S05]  /*12570*/  @!P1 BRA `(.L_x_11949) ;  /* 0xfffffffc00f09947 */ /* 0x004fea000383ffff */
[----:B------:R-:W-:Y:S05]  /*12580*/  BRA `(.L_x_11980) ;  /* 0xfffffff400847947 */ /* 0x000fea000383ffff */
.L_x_11951:
[----:B-1----:R1:W2:Y:S02]  /*12590*/  SYNCS.PHASECHK.TRANS64.TRYWAIT P1, [R3+URZ+0x13260], R4 ;  /* 0x01326004030075a7 */ /* 0x0022a4000802017f */
[----:B--2---:R-:W-:Y:S05]  /*125a0*/  @!P1 NANOSLEEP.SYNCS 0x989680 ;  /* 0x009896800000995d */ /* 0x004fea0003900000 */
[----:B------:R-:W2:Y:S02]  /*125b0*/  @!P1 SYNCS.PHASECHK.TRANS64 P1, [R3+URZ+0x13260], R4 ;  /* 0x01326004030095a7 */ /* 0x000ea4000802007f */
[----:B--2---:R-:W-:Y:S05]  /*125c0*/  @!P1 BRA `(.L_x_11951) ;  /* 0xfffffffc00f09947 */ /* 0x004fea000383ffff */
[----:B------:R-:W-:Y:S05]  /*125d0*/  BRA `(.L_x_11981) ;  /* 0xfffffff400847947 */ /* 0x000fea000383ffff */
.L_x_11953:
[----:B0-----:R0:W2:Y:S02]  /*125e0*/  SYNCS.PHASECHK.TRANS64.TRYWAIT P1, [R5+URZ+0x13260], R0 ;  /* 0x01326000050075a7 */ /* 0x0010a4000802017f */
[----:B--2---:R-:W-:Y:S05]  /*125f0*/  @!P1 NANOSLEEP.SYNCS 0x989680 ;  /* 0x009896800000995d */ /* 0x004fea0003900000 */
[----:B------:R-:W2:Y:S02]  /*12600*/  @!P1 SYNCS.PHASECHK.TRANS64 P1, [R5+URZ+0x13260], R0 ;  /* 0x01326000050095a7 */ /* 0x000ea4000802007f */
[----:B--2---:R-:W-:Y:S05]  /*12610*/  @!P1 BRA `(.L_x_11953) ;  /* 0xfffffffc00f09947 */ /* 0x004fea000383ffff */
[----:B------:R-:W-:Y:S05]  /*12620*/  BRA `(.L_x_11982) ;  /* 0xfffffff400847947 */ /* 0x000fea000383ffff */
.L_x_11955:
[----:B--2---:R2:W3:Y:S02]  /*12630*/  SYNCS.PHASECHK.TRANS64.TRYWAIT P0, [R3+URZ+0x13280], R4 ;  /* 0x01328004030075a7 */ /* 0x0044e4000800017f */
[----:B---3--:R-:W-:Y:S05]  /*12640*/  @!P0 NANOSLEEP.SYNCS 0x989680 ;  /* 0x009896800000895d */ /* 0x008fea0003900000 */
[----:B------:R-:W3:Y:S02]  /*12650*/  @!P0 SYNCS.PHASECHK.TRANS64 P0, [R3+URZ+0x13280], R4 ;  /* 0x01328004030085a7 */ /* 0x000ee4000800007f */
[----:B---3--:R-:W-:Y:S05]  /*12660*/  @!P0 BRA `(.L_x_11955) ;  /* 0xfffffffc00f08947 */ /* 0x008fea000383ffff */
[----:B------:R-:W-:Y:S05]  /*12670*/  BRA `(.L_x_11956) ;  /* 0xfffffff400807947 */ /* 0x000fea000383ffff */
.L_x_11983:
        /* <DEDUP_REMOVED lines=16> */
.L_x_12378:


//--------------------- .text._ZN7cutlass13device_kernelIN5flash11enable_sm90INS1_16FlashAttnFwdSm90INS1_25CollectiveMainloopFwdSm90ILi2EN4cute5tupleIJNS5_1CILi1EEES8_S8_EEENS6_IJNS7_ILi192EEENS7_ILi160EEENS7_ILi64EEEEEELi64ENS_12float_e4m3_tEfNS_4arch4Sm90ELb1ELb0ELb1ELb1ELb0ELb1ELb0ELb1ELb1ELb0ELb0ELb0EEENS1_21CollectiveEpilogueFwdINS6_IJSA_SC_SB_EEES9_NS_10bfloat16_tESG_Li384ELb1ELb0ELb0ELb1EEENS1_36VarlenDynamicPersistentTileSchedulerILi192ELi160ELi384ELi128ELb0ELb0ELb1ELb1ELb1ELb1EEEEEEEEEvNT_6ParamsE --------------------------
	.section	.text._ZN7cutlass13device_kernelIN5flash11enable_sm90INS1_16FlashAttnFwdSm90INS1_25CollectiveMainloopFwdSm90ILi2EN4cute5tupleIJNS5_1CILi1EEES8_S8_EEENS6_IJNS7_ILi192EEENS7_ILi160EEENS7_ILi64EEEEEELi64ENS_12float_e4m3_tEfNS_4arch4Sm90ELb1ELb0ELb1ELb1ELb0ELb1ELb0ELb1ELb1ELb0ELb0ELb0EEENS1_21CollectiveEpilogueFwdINS6_IJSA_SC_SB_EEES9_NS_10bfloat16_tESG_Li384ELb1ELb0ELb0ELb1EEENS1_36VarlenDynamicPersistentTileSchedulerILi192ELi160ELi384ELi128ELb0ELb0ELb1ELb1ELb1ELb1EEEEEEEEEvNT_6ParamsE,"ax",@progbits
	.align	128
.text._ZN7cutlass13device_kernelIN5flash11enable_sm90INS1_16FlashAttnFwdSm90INS1_25CollectiveMainloopFwdSm90ILi2EN4cute5tupleIJNS5_1CILi1EEES8_S8_EEENS6_IJNS7_ILi192EEENS7_ILi160EEENS7_ILi64EEEEEELi64ENS_12float_e4m3_tEfNS_4arch4Sm90ELb1ELb0ELb1ELb1ELb0ELb1ELb0ELb1ELb1ELb0ELb0ELb0EEENS1_21CollectiveEpilogueFwdINS6_IJSA_SC_SB_EEES9_NS_10bfloat16_tESG_Li384ELb1ELb0ELb0ELb1EEENS1_36VarlenDynamicPersistentTileSchedulerILi192ELi160ELi384ELi128ELb0ELb0ELb1ELb1ELb1ELb1EEEEEEEEEvNT_6ParamsE:
        .type           _ZN7cutlass13device_kernelIN5flash11enable_sm90INS1_16FlashAttnFwdSm90INS1_25CollectiveMainloopFwdSm90ILi2EN4cute5tupleIJNS5_1CILi1EEES8_S8_EEENS6_IJNS7_ILi192EEENS7_ILi160EEENS7_ILi64EEEEEELi64ENS_12float_e4m3_tEfNS_4arch4Sm90ELb1ELb0ELb1ELb1ELb0ELb1ELb0ELb1ELb1ELb0ELb0ELb0EEENS1_21CollectiveEpilogueFwdINS6_IJSA_SC_SB_EEES9_NS_10bfloat16_tESG_Li384ELb1ELb0ELb0ELb1EEENS1_36VarlenDynamicPersistentTileSchedulerILi192ELi160ELi384ELi128ELb0ELb0ELb1ELb1ELb1ELb1EEEEEEEEEvNT_6ParamsE,@function
        .size           _ZN7cutlass13device_kernelIN5flash11enable_sm90INS1_16FlashAttnFwdSm90INS1_25CollectiveMainloopFwdSm90ILi2EN4cute5tupleIJNS5_1CILi1EEES8_S8_EEENS6_IJNS7_ILi192EEENS7_ILi160EEENS7_ILi64EEEEEELi64ENS_12float_e4m3_tEfNS_4arch4Sm90ELb1ELb0ELb1ELb1ELb0ELb1ELb0ELb1ELb1ELb0ELb0ELb0EEENS1_21CollectiveEpilogueFwdINS6_IJSA_SC_SB_EEES9_NS_10bfloat16_tESG_Li384ELb1ELb0ELb0ELb1EEENS1_36VarlenDynamicPersistentTileSchedulerILi192ELi160ELi384ELi128ELb0ELb0ELb1ELb1ELb1ELb1EEEEEEEEEvNT_6ParamsE,(.L_x_12379 - _ZN7cutlass13device_kernelIN5flash11enable_sm90INS1_16FlashAttnFwdSm90INS1_25CollectiveMainloopFwdSm90ILi2EN4cute5tupleIJNS5_1CILi1EEES8_S8_EEENS6_IJNS7_ILi192EEENS7_ILi160EEENS7_ILi64EEEEEELi64ENS_12float_e4m3_tEfNS_4arch4Sm90ELb1ELb0ELb1ELb1ELb0ELb1ELb0ELb1ELb1ELb0ELb0ELb0EEENS1_21CollectiveEpilogueFwdINS6_IJSA_SC_SB_EEES9_NS_10bfloat16_tESG_Li384ELb1ELb0ELb0ELb1EEENS1_36VarlenDynamicPersistentTileSchedulerILi192ELi160ELi384ELi128ELb0ELb0ELb1ELb1ELb1ELb1EEEEEEEEEvNT_6ParamsE)
        .other          _ZN7cutlass13device_kernelIN5flash11enable_sm90INS1_16FlashAttnFwdSm90INS1_25CollectiveMainloopFwdSm90ILi2EN4cute5tupleIJNS5_1CILi1EEES8_S8_EEENS6_IJNS7_ILi192EEENS7_ILi160EEENS7_ILi64EEEEEELi64ENS_12float_e4m3_tEfNS_4arch4Sm90ELb1ELb0ELb1ELb1ELb0ELb1ELb0ELb1ELb1ELb0ELb0ELb0EEENS1_21CollectiveEpilogueFwdINS6_IJSA_SC_SB_EEES9_NS_10bfloat16_tESG_Li384ELb1ELb0ELb0ELb1EEENS1_36VarlenDynamicPersistentTileSchedulerILi192ELi160ELi384ELi128ELb0ELb0ELb1ELb1ELb1ELb1EEEEEEEEEvNT_6ParamsE,@"STO_CUDA_ENTRY STV_DEFAULT"
_ZN7cutlass13device_kernelIN5flash11enable_sm90INS1_16FlashAttnFwdSm90INS1_25CollectiveMainloopFwdSm90ILi2EN4cute5tupleIJNS5_1CILi1EEES8_S8_EEENS6_IJNS7_ILi192EEENS7_ILi160EEENS7_ILi64EEEEEELi64ENS_12float_e4m3_tEfNS_4arch4Sm90ELb1ELb0ELb1ELb1ELb0ELb1ELb0ELb1ELb1ELb0ELb0ELb0EEENS1_21CollectiveEpilogueFwdINS6_IJSA_SC_SB_EEES9_NS_10bfloat16_tESG_Li384ELb1ELb0ELb0ELb1EEENS1_36VarlenDynamicPersistentTileSchedulerILi192ELi160ELi384ELi128ELb0ELb0ELb1ELb1ELb1ELb1EEEEEEEEEvNT_6ParamsE:
        /* <DEDUP_REMOVED lines=26> */
.L_x_11985:
[----:B------:R-:W-:Y:S05]  /*01a0*/  BSYNC B0 ;  /* 0x0000000000007941 */ /* 0x000fea0003800000 */
.L_x_11984:
        /* <DEDUP_REMOVED lines=40> */
.L_x_11986:
        /* <DEDUP_REMOVED lines=22> */
.L_x_11987:
        /* <DEDUP_REMOVED lines=18> */
.L_x_11988:
        /* <DEDUP_REMOVED lines=22> */
.L_x_11989:
        /* <DEDUP_REMOVED lines=22> */
.L_x_11990:
        /* <DEDUP_REMOVED lines=9> */
.L_x_11993:
        /* <DEDUP_REMOVED lines=21> */
[----:B------:R-:W-:-:S05]  /*0b50*/  LOP3.LUT R3, R2, 0xffffff80, RZ, 0xc0, !PT ;  /* 0xffffff8002037812 */ /* 0x000fca00078ec0ff */
[----:B------:R-:W-:-:S05]  /*0b60*/  IMAD.IADD R20, R21, 0x1, -R3 ;  /* 0x0000000115147824 */ /* 0x000fca00078e0a03 */
[----:B------:R-:W-:Y:S02]  /*0b70*/  SHF.R.S32.HI R11, RZ, 0x1f, R20 ;  /* 0x0000001fff0b7819 */ /* 0x000fe40000011414 */
[CC--:B------:R-:W-:Y:S02]  /*0b80*/  LEA.HI R3, R0.reuse, R21.reuse, RZ, 0x5 ;  /* 0x0000001500037211 */ /* 0x0c0fe400078f28ff */
[----:B------:R-:W-:Y:S02]  /*0b90*/  LEA.HI R12, R11, R20, RZ, 0x2 ;  /* 0x000000140b0c7211 */ /* 0x000fe400078f10ff */
[----:B------:R-:W-:Y:S02]  /*0ba0*/  LEA.HI R6, R0, R21, RZ, 0x4 ;  /* 0x0000001500067211 */ /* 0x000fe400078f20ff */
[--C-:B------:R-:W-:Y:S02]  /*0bb0*/  SHF.R.S32.HI R7, RZ, 0x2, R12.reuse ;  /* 0x00000002ff077819 */ /* 0x100fe4000001140c */
[----:B------:R-:W-:Y:S01]  /*0bc0*/  SHF.R.S32.HI R4, RZ, 0x1f, R12 ;  /* 0x0000001fff047819 */ /* 0x000fe2000001140c */
[----:B------:R-:W-:Y:S01]  /*0bd0*/  IMAD.SHL.U32 R5, R3, 0x20, RZ ;  /* 0x0000002003057824 */ /* 0x000fe200078e00ff */
[----:B------:R-:W-:-:S02]  /*0be0*/  LOP3.LUT R3, R6, 0x3fffff0, RZ, 0xc0, !PT ;  /* 0x03fffff006037812 */ /* 0x000fc400078ec0ff */
[----:B------:R-:W-:Y:S02]  /*0bf0*/  LEA.HI R9, R4, R7, RZ, 0x3 ;  /* 0x0000000704097211 */ /* 0x000fe400078f18ff */
[----:B------:R-:W-:Y:S01]  /*0c00*/  LOP3.LUT R8, R5, 0xfffffc00, RZ, 0xc0, !PT ;  /* 0xfffffc0005087812 */ /* 0x000fe200078ec0ff */
[C---:B------:R-:W-:Y:S01]  /*0c10*/  IMAD.IADD R3, R21.reuse, 0x1, -R3 ;  /* 0x0000000115037824 */ /* 0x040fe200078e0a03 */
[----:B------:R-:W-:Y:S02]  /*0c20*/  LEA.HI R4, R21, R21, RZ, 0x1 ;  /* 0x0000001515047211 */ /* 0x000fe400078f08ff */
[----:B------:R-:W-:Y:S01]  /*0c30*/  LOP3.LUT R10, R9, 0xfffffff8, RZ, 0xc0, !PT ;  /* 0xfffffff8090a7812 */ /* 0x000fe200078ec0ff */
[----:B------:R-:W-:Y:S01]  /*0c40*/  IMAD R9, R3, 0x40, R8 ;  /* 0x0000004003097824 */ /* 0x000fe200078e0208 */
[----:B------:R-:W-:Y:S02]  /*0c50*/  SHF.R.S32.HI R23, RZ, 0x1, R4 ;  /* 0x00000001ff177819 */ /* 0x000fe40000011404 */
[----:B------:R-:W-:-:S02]  /*0c60*/  IADD3 R18, R7, -R10, RZ ;  /* 0x8000000a07127210 */ /* 0x000fc40007ffe0ff */
[----:B------:R-:W-:Y:S02]  /*0c70*/  LEA.HI R3, R0, R21, RZ, 0x2 ;  /* 0x0000001500037211 */ /* 0x000fe400078f10ff */
[----:B------:R-:W-:Y:S02]  /*0c80*/  SHF.R.S32.HI R22, RZ, 0x7, R2 ;  /* 0x00000007ff167819 */ /* 0x000fe40000011402 */
[----:B------:R-:W-:Y:S02]  /*0c90*/  SHF.R.S32.HI R7, RZ, 0x4, R6 ;  /* 0x00000004ff077819 */ /* 0x000fe40000011406 */
[----:B------:R-:W-:Y:S01]  /*0ca0*/  LEA.HI R5, R4, R23, RZ, 0x1 ;  /* 0x0000001704057211 */ /* 0x000fe200078f08ff */
[----:B------:R-:W-:Y:S01]  /*0cb0*/  IMAD.HI R10, R22, 0x55555556, RZ ;  /* 0x55555556160a7827 */ /* 0x000fe200078e02ff */
[----:B------:R-:W-:Y:S02]  /*0cc0*/  SHF.R.S32.HI R2, RZ, 0x2, R3 ;  /* 0x00000002ff027819 */ /* 0x000fe40000011403 */
[----:B------:R-:W-:-:S02]  /*0cd0*/  LEA.HI R8, R6, R7, RZ, 0x1 ;  /* 0x0000000706087211 */ /* 0x000fc400078f08ff */
[----:B------:R-:W-:Y:S02]  /*0ce0*/  SHF.R.S32.HI R3, RZ, 0x1f, R3 ;  /* 0x0000001fff037819 */ /* 0x000fe40000011403 */
[----:B------:R-:W-:Y:S02]  /*0cf0*/  LEA.HI R11, R11, R20, RZ, 0x5 ;  /* 0x000000140b0b7211 */ /* 0x000fe400078f28ff */
[----:B------:R-:W-:Y:S02]  /*0d00*/  LOP3.LUT R6, R5, 0x3fffffe, RZ, 0xc0, !PT ;  /* 0x03fffffe05067812 */ /* 0x000fe400078ec0ff */
[----:B------:R-:W-:Y:S02]  /*0d10*/  LOP3.LUT R8, R8, 0x1ffffffe, RZ, 0xc0, !PT ;  /* 0x1ffffffe08087812 */ /* 0x000fe400078ec0ff */
[----:B------:R-:W-:Y:S02]  /*0d20*/  LEA.HI R3, R3, R2, RZ, 0x2 ;  /* 0x0000000203037211 */ /* 0x000fe400078f10ff */
[----:B------:R-:W-:-:S02]  /*0d30*/  LEA.HI R10, R10, R10, RZ, 0x1 ;  /* 0x0000000a0a0a7211 */ /* 0x000fc400078f08ff */
[----:B------:R-:W-:Y:S01]  /*0d40*/  SHF.R.S32.HI R11, RZ, 0x5, R11 ;  /* 0x00000005ff0b7819 */ /* 0x000fe2000001140b */
[----:B------:R-:W-:Y:S01]  /*0d50*/  IMAD.IADD R6, R23, 0x1, -R6 ;  /* 0x0000000117067824 */ /* 0x000fe200078e0a06 */
[----:B------:R-:W-:Y:S01]  /*0d60*/  LOP3.LUT R3, R3, 0xfffffffc, RZ, 0xc0, !PT ;  /* 0xfffffffc03037812 */ /* 0x000fe200078ec0ff */
[----:B------:R-:W-:Y:S02]  /*0d70*/  IMAD.IADD R8, R7, 0x1, -R8 ;  /* 0x0000000107087824 */ /* 0x000fe400078e0a08 */
[----:B------:R-:W-:Y:S02]  /*0d80*/  IMAD R10, R10, -0x3, R22 ;  /* 0xfffffffd0a0a7824 */ /* 0x000fe400078e0216 */
[----:B------:R-:W-:Y:S02]  /*0d90*/  IMAD R11, R11, 0x10, R18 ;  /* 0x000000100b0b7824 */ /* 0x000fe400078e0212 */
[----:B------:R-:W-:Y:S02]  /*0da0*/  IMAD R6, R7, 0x8, R6 ;  /* 0x0000000807067824 */ /* 0x000fe400078e0206 */
[----:B------:R-:W-:Y:S01]  /*0db0*/  IMAD R7, R8, 0x8, R9 ;  /* 0x0000000808077824 */ /* 0x000fe200078e0209 */
[----:B------:R-:W-:Y:S01]  /*0dc0*/  LOP3.LUT R4, R4, 0xfffffffe, RZ, 0xc0, !PT ;  /* 0xfffffffe04047812 */ /* 0x000fe200078ec0ff */
[----:B------:R-:W-:-:S02]  /*0dd0*/  IMAD.IADD R2, R2, 0x1, -R3 ;  /* 0x0000000102027824 */ /* 0x000fc400078e0a03 */
[----:B------:R-:W-:Y:S01]  /*0de0*/  IMAD R3, R10, 0x40, R11 ;  /* 0x000000400a037824 */ /* 0x000fe200078e020b */
[----:B------:R-:W-:Y:S01]  /*0df0*/  STL [R1+0x68], R7 ;  /* 0x0000680701007387 */ /* 0x000fe20000100800 */
[----:B------:R-:W-:Y:S01]  /*0e00*/  IMAD.IADD R4, R21, 0x1, -R4 ;  /* 0x0000000115047824 */ /* 0x000fe200078e0a04 */
[----:B------:R-:W-:Y:S02]  /*0e10*/  LEA.HI R0, R0, R21, RZ, 0x3 ;  /* 0x0000001500007211 */ /* 0x000fe400078f18ff */
[----:B------:R-:W-:Y:S04]  /*0e20*/  STL [R1+0x14], R13 ;  /* 0x0000140d01007387 */ /* 0x000fe80000100800 */
[----:B------:R0:W-:Y:S01]  /*0e30*/  STL [R1+0x34], R3 ;  /* 0x0000340301007387 */ /* 0x0001e20000100800 */
[----:B------:R-:W-:Y:S01]  /*0e40*/  IMAD.SHL.U32 R18, R4, 0x10, RZ ;  /* 0x0000001004127824 */ /* 0x000fe200078e00ff */
[----:B------:R-:W-:-:S02]  /*0e50*/  SHF.R.S32.HI R4, RZ, 0x3, R0 ;  /* 0x00000003ff047819 */ /* 0x000fc40000011400 */
[----:B------:R1:W-:Y:S01]  /*0e60*/  STL [R1+0x60], R2 ;  /* 0x0000600201007387 */ /* 0x0003e20000100800 */
[----:B0-----:R-:W-:-:S03]  /*0e70*/  IMAD.SHL.U32 R3, R2, 0x80, RZ ;  /* 0x0000008002037824 */ /* 0x001fc600078e00ff */
[----:B------:R-:W-:Y:S02]  /*0e80*/  STL [R1+0x18], R14 ;  /* 0x0000180e01007387 */ /* 0x000fe40000100800 */
[----:B------:R-:W-:Y:S02]  /*0e90*/  LOP3.LUT R3, R3, 0x180, RZ, 0xc0, !PT ;  /* 0x0000018003037812 */ /* 0x000fe400078ec0ff */
[----:B------:R-:W-:Y:S01]  /*0ea0*/  STL [R1+0x1c], R15 ;  /* 0x00001c0f01007387 */ /* 0x000fe20000100800 */
[----:B-1----:R-:W-:-:S03]  /*0eb0*/  LOP3.LUT R2, R0, 0x1ffffff8, RZ, 0xc0, !PT ;  /* 0x1ffffff800027812 */ /* 0x002fc600078ec0ff */
[----:B------:R-:W-:Y:S01]  /*0ec0*/  STL [R1+0x54], RZ ;  /* 0x000054ff01007387 */ /* 0x000fe20000100800 */
[----:B------:R-:W-:-:S03]  /*0ed0*/  SHF.R.S32.HI R0, RZ, 0x1f, R23 ;  /* 0x0000001fff007819 */ /* 0x000fc60000011417 */
[----:B------:R-:W-:Y:S01]  /*0ee0*/  STL [R1+0x4], RZ ;  /* 0x000004ff01007387 */ /* 0x000fe20000100800 */
[----:B------:R-:W-:Y:S02]  /*0ef0*/  LOP3.LUT R0, R3, 0x10, R18, 0xf8, !PT ;  /* 0x0000001003007812 */ /* 0x000fe400078ef812 */
[----:B------:R-:W-:Y:S01]  /*0f00*/  SHF.R.U32.HI R5, RZ, 0x3, R3 ;  /* 0x00000003ff057819 */ /* 0x000fe20000011603 */
[----:B------:R0:W-:Y:S01]  /*0f10*/  STL [R1+0x38], R4 ;  /* 0x0000380401007387 */ /* 0x0001e20000100800 */
[----:B------:R-:W-:-:S03]  /*0f20*/  IMAD.IADD R2, R21, 0x1, -R2 ;  /* 0x0000000115027824 */ /* 0x000fc600078e0a02 */
[----:B------:R1:W-:Y:S01]  /*0f30*/  STL [R1+0x24], R3 ;  /* 0x0000240301007387 */ /* 0x0003e20000100800 */
[----:B------:R-:W-:Y:S02]  /*0f40*/  LOP3.LUT R12, R12, 0x7ffffffc, RZ, 0xc0, !PT ;  /* 0x7ffffffc0c0c7812 */ /* 0x000fe400078ec0ff */
[-C--:B------:R-:W-:Y:S01]  /*0f50*/  LOP3.LUT R0, R0, R5.reuse, RZ, 0x3c, !PT ;  /* 0x0000000500007212 */ /* 0x080fe200078e3cff */
[----:B0-----:R-:W-:Y:S01]  /*0f60*/  IMAD.SHL.U32 R4, R6, 0x40, RZ ;  /* 0x0000004006047824 */ /* 0x001fe200078e00ff */
[----:B-1----:R-:W-:Y:S01]  /*0f70*/  LOP3.LUT R3, R3, 0x30, R18, 0xf8, !PT ;  /* 0x0000003003037812 */ /* 0x002fe200078ef812 */
[----:B------:R0:W-:Y:S01]  /*0f80*/  STL [R1+0x28], R5 ;  /* 0x0000280501007387 */ /* 0x0001e20000100800 */
[----:B------:R-:W-:Y:S02]  /*0f90*/  IMAD.SHL.U32 R6, R2, 0x8, RZ ;  /* 0x0000000802067824 */ /* 0x000fe400078e00ff */
[----:B------:R-:W-:Y:S02]  /*0fa0*/  LOP3.LUT R3, R3, R5, RZ, 0x3c, !PT ;  /* 0x0000000503037212 */ /* 0x000fe400078e3cff */
[----:B------:R-:W-:-:S02]  /*0fb0*/  IADD3 R2, R4, R0, RZ ;  /* 0x0000000004027210 */ /* 0x000fc40007ffe0ff */
[----:B------:R-:W-:Y:S01]  /*0fc0*/  IADD3 R0, R16, R4, R3 ;  /* 0x0000000410007210 */ /* 0x000fe20007ffe003 */
[----:B0-----:R-:W-:Y:S01]  /*0fd0*/  IMAD.IADD R5, R20, 0x1, -R12 ;  /* 0x0000000114057824 */ /* 0x001fe200078e0a0c */
[----:B------:R0:W-:Y:S04]  /*0fe0*/  STL [R1+0x2c], R4 ;  /* 0x00002c0401007387 */ /* 0x0001e80000100800 */
[----:B------:R0:W-:Y:S04]  /*0ff0*/  STL [R1+0x48], R6 ;  /* 0x0000480601007387 */ /* 0x0001e80000100800 */
[----:B------:R0:W-:Y:S04]  /*1000*/  STL [R1+0x30], R5 ;  /* 0x0000300501007387 */ /* 0x0001e80000100800 */
[----:B------:R0:W-:Y:S04]  /*1010*/  STL [R1+0x64], R0 ;  /* 0x0000640001007387 */ /* 0x0001e80000100800 */
[----:B------:R0:W-:Y:S01]  /*1020*/  STL [R1+0x8], R2 ;  /* 0x0000080201007387 */ /* 0x0001e20000100800 */
[----:B------:R-:W-:Y:S01]  /*1030*/  MOV R156, RZ ;  /* 0x000000ff009c7202 */ /* 0x000fe20000000f00 */
[----:B------:R-:W-:Y:S01]  /*1040*/  IMAD.MOV.U32 R22, RZ, RZ, RZ ;  /* 0x000000ffff167224 */ /* 0x000fe200078e00ff */
[----:B---3--:R-:W-:Y:S01]  /*1050*/  LOP3.LUT R157, R17, 0x1, RZ, 0xfc, !PT ;  /* 0x00000001119d7812 */ /* 0x008fe200078efcff */
[----:B0-----:R-:W-:-:S07]  /*1060*/  IMAD.MOV.U32 R17, RZ, RZ, RZ ;  /* 0x000000ffff117224 */ /* 0x001fce00078e00ff */
.L_x_12121:
[----:B--2---:R-:W2:Y:S01]  /*1070*/  LDL.LU R0, [R1+0x1c] ;  /* 0x00001c0001007983 */ /* 0x004ea20000300800 */
[----:B------:R-:W2:Y:S01]  /*1080*/  LDC.64 R2, c[0x0][0xc60] ;  /* 0x00031800ff027b82 */ /* 0x000ea20000000a00 */
[----:B------:R-:W-:Y:S01]  /*1090*/  ULDC.64 UR4, c[0x0][0xa28] ;  /* 0x00028a0000047ab9 */ /* 0x000fe20000000a00 */
[----:B------:R-:W-:Y:S01]  /*10a0*/  ULDC.64 UR8, c[0x0][0xa18] ;  /* 0x0002860000087ab9 */ /* 0x000fe20000000a00 */
[----:B------:R-:W-:Y:S01]  /*10b0*/  ISETP.NE.U32.AND P2, PT, RZ, UR4, PT ;  /* 0x00000004ff007c0c */ /* 0x000fe2000bf45070 */
[----:B-1---5:R-:W-:Y:S01]  /*10c0*/  IMAD.MOV.U32 R9, RZ, RZ, RZ ;  /* 0x000000ffff097224 */ /* 0x022fe200078e00ff */
[----:B0-----:R-:W3:Y:S01]  /*10d0*/  LDL R26, [R1+0x18] ;  /* 0x00001800011a7983 */ /* 0x001ee20000100800 */
[----:B------:R-:W-:Y:S01]  /*10e0*/  ULDC.64 UR6, c[0x0][0xa08] ;  /* 0x0002820000067ab9 */ /* 0x000fe20000000a00 */
[----:B------:R-:W-:Y:S02]  /*10f0*/  ISETP.NE.AND.EX P2, PT, RZ, UR5, PT, P2 ;  /* 0x00000005ff007c0c */ /* 0x000fe4000bf45320 */
[----:B----4-:R-:W4:Y:S01]  /*1100*/  LDL R10, [R1+0x14] ;  /* 0x00001400010a7983 */ /* 0x010f220000100800 */
[----:B--2---:R-:W-:-:S05]  /*1110*/  IMAD.WIDE R2, R0, 0x4, R2 ;  /* 0x0000000400027825 */ /* 0x004fca00078e0202 */
[----:B------:R-:W2:Y:S01]  /*1120*/  LDG.E R0, desc[UR40][R2.64] ;  /* 0x0000002802007981 */ /* 0x000ea2000c1e1900 */
[----:B------:R-:W-:-:S04]  /*1130*/  ISETP.NE.U32.AND P1, PT, RZ, UR8, PT ;  /* 0x00000008ff007c0c */ /* 0x000fc8000bf25070 */
[----:B------:R-:W-:Y:S02]  /*1140*/  ISETP.NE.AND.EX P1, PT, RZ, UR9, PT, P1 ;  /* 0x00000009ff007c0c */ /* 0x000fe4000bf25310 */
[----:B------:R-:W-:-:S04]  /*1150*/  ISETP.NE.U32.AND P0, PT, RZ, UR6, PT ;  /* 0x00000006ff007c0c */ /* 0x000fc8000bf05070 */
[----:B------:R-:W-:Y:S01]  /*1160*/  ISETP.NE.AND.EX P0, PT, RZ, UR7, PT, P0 ;  /* 0x00000007ff007c0c */ /* 0x000fe2000bf05300 */
[----:B------:R-:W-:Y:S01]  /*1170*/  IMAD.MOV.U32 R27, RZ, RZ, RZ ;  /* 0x000000ffff1b7224 */ /* 0x000fe200078e00ff */
[----:B--2---:R-:W-:Y:S02]  /*1180*/  SHF.R.S32.HI R4, RZ, 0x1f, R0 ;  /* 0x0000001fff047819 */ /* 0x004fe40000011400 */
[C---:B------:R-:W-:Y:S01]  /*1190*/  @P2 LEA R2, P3, R0.reuse, UR4, 0x2 ;  /* 0x0000000400022c11 */ /* 0x040fe2000f8610ff */
[----:B------:R-:W-:-:S03]  /*11a0*/  IMAD.SHL.U32 R32, R0, 0x4, RZ ;  /* 0x0000000400207824 */ /* 0x000fc600078e00ff */
[C-C-:B------:R-:W-:Y:S01]  /*11b0*/  @P2 LEA.HI.X R3, R0.reuse, UR5, R4.reuse, 0x2, P3 ;  /* 0x0000000500032c11 */ /* 0x140fe200098f1404 */
[----:B------:R-:W-:Y:S01]  /*11c0*/  STL [R1+0x40], R0 ;  /* 0x0000400001007387 */ /* 0x000fe20000100800 */
[----:B------:R-:W-:Y:S01]  /*11d0*/  SHF.L.U64.HI R31, R0, 0x2, R4 ;  /* 0x00000002001f7819 */ /* 0x000fe20000010204 */
[----:B------:R-:W-:Y:S02]  /*11e0*/  ULDC UR4, c[0x0][0x288] ;  /* 0x0000a20000047ab9 */ /* 0x000fe40000000800 */
[----:B------:R0:W-:Y:S04]  /*11f0*/  STL [R1+0x58], R4 ;  /* 0x0000580401007387 */ /* 0x0001e80000100800 */
[----:B------:R1:W5:Y:S01]  /*1200*/  @P2 LDG.E R9, desc[UR40][R2.64] ;  /* 0x0000002802092981 */ /* 0x000362000c1e1900 */
[----:B------:R-:W-:Y:S01]  /*1210*/  IMAD.U32 R8, RZ, RZ, UR4 ;  /* 0x00000004ff087e24 */ /* 0x000fe2000f8e00ff */
[C---:B------:R-:W-:Y:S01]  /*1220*/  IADD3 R6, P4, R32.reuse, UR6, RZ ;  /* 0x0000000620067c10 */ /* 0x040fe2000ff9e0ff */
[----:B------:R-:W-:Y:S01]  /*1230*/  ULDC.64 UR4, c[0x0][0x3f8] ;  /* 0x0000fe0000047ab9 */ /* 0x000fe20000000a00 */
[----:B0-----:R-:W-:-:S04]  /*1240*/  @P1 IADD3 R4, P2, R32, UR8, RZ ;  /* 0x0000000820041c10 */ /* 0x001fc8000ff5e0ff */
[C---:B------:R-:W-:Y:S02]  /*1250*/  @P1 IADD3.X R5, R31.reuse, UR9, RZ, P2, !PT ;  /* 0x000000091f051c10 */ /* 0x040fe400097fe4ff */
[----:B------:R-:W-:Y:S01]  /*1260*/  IADD3.X R7, R31, UR7, RZ, P4, !PT ;  /* 0x000000071f077c10 */ /* 0x000fe2000a7fe4ff */
[----:B------:R1:W-:Y:S01]  /*1270*/  STL [R1+0x4c], R32 ;  /* 0x00004c2001007387 */ /* 0x0003e20000100800 */
[----:B------:R-:W-:Y:S01]  /*1280*/  UISETP.NE.U32.AND UP0, UPT, UR4, URZ, UPT ;  /* 0x0000003f0400728c */ /* 0x000fe2000bf05070 */
[----:B------:R-:W-:Y:S02]  /*1290*/  ULDC.64 UR8, c[0x0][0xa20] ;  /* 0x0002880000087ab9 */ /* 0x000fe40000000a00 */
[----:B------:R-:W2:Y:S04]  /*12a0*/  @P1 LDG.E R8, desc[UR40][R4.64] ;  /* 0x0000002804081981 */ /* 0x000ea8000c1e1900 */
[----:B------:R1:W5:Y:S04]  /*12b0*/  @P0 LDG.E R27, desc[UR40][R6.64] ;  /* 0x00000028061b0981 */ /* 0x000368000c1e1900 */
[----:B------:R1:W-:Y:S01]  /*12c0*/  STL [R1+0x50], R31 ;  /* 0x0000501f01007387 */ /* 0x0003e20000100800 */
[----:B------:R-:W-:Y:S01]  /*12d0*/  UISETP.NE.AND.EX UP0, UPT, UR5, URZ, UPT, UP0 ;  /* 0x0000003f0500728c */ /* 0x000fe2000bf05300 */
[----:B------:R-:W-:Y:S01]  /*12e0*/  ULDC UR4, c[0x0][0x404] ;  /* 0x0001010000047ab9 */ /* 0x000fe20000000800 */
[----:B------:R-:W-:-:S02]  /*12f0*/  ISETP.NE.U32.AND P2, PT, RZ, UR8, PT ;  /* 0x00000008ff007c0c */ /* 0x000fc4000bf45070 */
[----:B------:R-:W-:Y:S01]  /*1300*/  USEL UR4, UR4, 0x1, UP0 ;  /* 0x0000000104047887 */ /* 0x000fe20008000000 */
[----:B------:R-:W-:Y:S01]  /*1310*/  ULDC UR5, c[0x0][0x2e0] ;  /* 0x0000b80000057ab9 */ /* 0x000fe20000000800 */
[----:B------:R-:W-:Y:S02]  /*1320*/  ISETP.NE.AND.EX P2, PT, RZ, UR9, PT, P2 ;  /* 0x00000009ff007c0c */ /* 0x000fe4000bf45320 */
[----:B------:R-:W-:-:S03]  /*1330*/  UIMAD UR4, UR4, UR5, URZ ;  /* 0x00000005040472a4 */ /* 0x000fc6000f8e023f */
[----:B------:R-:W-:Y:S01]  /*1340*/  ULDC UR5, c[0x0][0x338] ;  /* 0x0000ce0000057ab9 */ /* 0x000fe20000000800 */
[----:B------:R-:W-:Y:S01]  /*1350*/  IMAD.MOV.U32 R25, RZ, RZ, R0 ;  /* 0x000000ffff197224 */ /* 0x000fe200078e0000 */
[----:B--2---:R1:W-:Y:S04]  /*1360*/  STL [R1+0x10], R8 ;  /* 0x0000100801007387 */ /* 0x0043e80000100800 */
[----:B----4-:R1:W-:Y:S04]  /*1370*/  STL [R1+0x5c], R10 ;  /* 0x00005c0a01007387 */ /* 0x0103e80000100800 */
[----:B---3--:R1:W-:Y:S01]  /*1380*/  STL [R1+0x44], R26 ;  /* 0x0000441a01007387 */ /* 0x0083e20000100800 */
[----:B------:R-:W-:Y:S05]  /*1390*/  @P1 BRA `(.L_x_11995) ;  /* 0x0000000000281947 */ /* 0x000fea0003800000 */
        /* <DEDUP_REMOVED lines=10> */
.L_x_11995:
[----:B------:R-:W-:Y:S02]  /*1440*/  IMAD.U32 R30, RZ, RZ, UR5 ;  /* 0x00000005ff1e7e24 */ /* 0x000fe4000f8e00ff */
[----:B------:R-:W-:Y:S01]  /*1450*/  IMAD.U32 R24, RZ, RZ, UR4 ;  /* 0x00000004ff187e24 */ /* 0x000fe2000f8e00ff */
[----:B------:R-:W-:Y:S06]  /*1460*/  @!P2 BRA `(.L_x_11996) ;  /* 0x000000000010a947 */ /* 0x000fec0003800000 */
[----:B-1----:R-:W-:-:S04]  /*1470*/  IADD3 R2, P0, R32, UR8, RZ ;  /* 0x0000000820027c10 */ /* 0x002fc8000ff1e0ff */
[----:B------:R-:W-:-:S05]  /*1480*/  IADD3.X R3, R31, UR9, RZ, P0, !PT ;  /* 0x000000091f037c10 */ /* 0x000fca00087fe4ff */
[----:B------:R2:W5:Y:S01]  /*1490*/  LDG.E R24, desc[UR40][R2.64] ;  /* 0x0000002802187981 */ /* 0x000562000c1e1900 */
[----:B------:R-:W-:Y:S05]  /*14a0*/  BRA `(.L_x_11997) ;  /* 0x0000000000107947 */ /* 0x000fea0003800000 */
.L_x_11996:
[----:B------:R-:W-:Y:S05]  /*14b0*/  @!P0 BRA `(.L_x_11997) ;  /* 0x00000000000c8947 */ /* 0x000fea0003800000 */
[----:B-1----:R-:W2:Y:S04]  /*14c0*/  LDG.E R3, desc[UR40][R6.64] ;  /* 0x0000002806037981 */ /* 0x002ea8000c1e1900 */
[----:B------:R-:W2:Y:S02]  /*14d0*/  LDG.E R24, desc[UR40][R6.64+0x4] ;  /* 0x0000042806187981 */ /* 0x000ea4000c1e1900 */
[----:B--2---:R-:W-:-:S07]  /*14e0*/  IADD3 R24, -R3, R24, RZ ;  /* 0x0000001803187210 */ /* 0x004fce0007ffe1ff */
.L_x_11997:
        /* <DEDUP_REMOVED lines=10> */
[----:B------:R-:W-:Y:S01]  /*1590*/  ISETP.NE.AND.EX P1, PT, RZ, UR5, PT, P1 ;  /* 0x00000005ff007c0c */ /* 0x000fe2000bf25310 */
[----:B------:R-:W-:Y:S02]  /*15a0*/  IMAD.MOV.U32 R6, RZ, RZ, 0xc0 ;  /* 0x000000c0ff067424 */ /* 0x000fe400078e00ff */
[----:B------:R-:W-:Y:S02]  /*15b0*/  IMAD.IADD R9, R24, 0x1, -R9 ;  /* 0x0000000118097824 */ /* 0x000fe400078e0a09 */
[----:B-1----:R-:W-:-:S08]  /*15c0*/  IMAD R2, R10, R6, 0x15f ;  /* 0x0000015f0a027424 */ /* 0x002fd000078e0206 */
[----:B------:R-:W-:-:S04]  /*15d0*/  @P1 IADD3 R4, P2, R32, UR4, RZ ;  /* 0x0000000420041c10 */ /* 0x000fc8000ff5e0ff */
[----:B------:R-:W-:-:S05]  /*15e0*/  @P1 IADD3.X R5, R31, UR5, RZ, P2, !PT ;  /* 0x000000051f051c10 */ /* 0x000fca00097fe4ff */
[----:B------:R1:W5:Y:S01]  /*15f0*/  @P1 LDG.E R28, desc[UR40][R4.64] ;  /* 0x00000028041c1981 */ /* 0x000362000c1e1900 */
[----:B--2---:R-:W-:-:S04]  /*1600*/  @P0 IMAD.IADD R30, R7, 0x1, -R0 ;  /* 0x00000001071e0824 */ /* 0x004fc800078e0a00 */
[----:B------:R-:W-:-:S04]  /*1610*/  IMAD.IADD R3, R9, 0x1, R30 ;  /* 0x0000000109037824 */ /* 0x000fc800078e021e */
[C---:B------:R-:W-:Y:S01]  /*1620*/  VIADD R0, R3.reuse, 0x9f ;  /* 0x0000009f03007836 */ /* 0x040fe20000000000 */
[----:B------:R-:W-:Y:S01]  /*1630*/  IADD3 R2, R3, R2, -R8 ;  /* 0x0000000203027210 */ /* 0x000fe20007ffe808 */
[----:B------:R2:W-:Y:S02]  /*1640*/  STL [R1+0x1c], R3 ;  /* 0x00001c0301007387 */ /* 0x0005e40000100800 */
[----:B------:R-:W-:-:S04]  /*1650*/  IMAD.HI R0, R0, 0x66666667, RZ ;  /* 0x6666666700007827 */ /* 0x000fc800078e02ff */
[----:B------:R-:W-:Y:S01]  /*1660*/  IMAD.HI R2, R2, 0x66666667, RZ ;  /* 0x6666666702027827 */ /* 0x000fe200078e02ff */
[----:B--2---:R-:W-:-:S04]  /*1670*/  SHF.R.U32.HI R3, RZ, 0x1f, R0 ;  /* 0x0000001fff037819 */ /* 0x004fc80000011600 */
[----:B-1----:R-:W-:Y:S02]  /*1680*/  SHF.R.U32.HI R5, RZ, 0x1f, R2 ;  /* 0x0000001fff057819 */ /* 0x002fe40000011602 */
[----:B------:R-:W-:Y:S02]  /*1690*/  LEA.HI.SX32 R104, R0, R3, 0x1a ;  /* 0x0000000300687211 */ /* 0x000fe400078fd2ff */
[----:B------:R-:W-:Y:S01]  /*16a0*/  LEA.HI.SX32 R5, R2, R5, 0x1a ;  /* 0x0000000502057211 */ /* 0x000fe200078fd2ff */
[----:B------:R-:W-:-:S03]  /*16b0*/  IMAD.MOV R2, RZ, RZ, -R9 ;  /* 0x000000ffff027224 */ /* 0x000fc600078e0a09 */
[----:B------:R-:W-:Y:S02]  /*16c0*/  VIMNMX R5, R104, R5, PT ;  /* 0x0000000568057248 */ /* 0x000fe40003fe0100 */
[----:B------:R-:W-:-:S03]  /*16d0*/  VIMNMX R2, RZ, R2, !PT ;  /* 0x00000002ff027248 */ /* 0x000fc60007fe0100 */
[----:B------:R-:W-:-:S05]  /*16e0*/  IMAD R5, R5, 0xa0, -R9 ;  /* 0x000000a005057824 */ /* 0x000fca00078e0a09 */
[----:B------:R-:W-:-:S04]  /*16f0*/  VIMNMX R5, R5, R30, PT ;  /* 0x0000001e05057248 */ /* 0x000fc80003fe0100 */
        /* <DEDUP_REMOVED lines=27> */
[----:B0-----:R-:W-:Y:S02]  /*18b0*/  IMAD.MOV.U32 R8, RZ, RZ, 0x70 ;  /* 0x00000070ff087424 */ /* 0x001fe400078e00ff */
[----:B-1----:R-:W-:-:S07]  /*18c0*/  IMAD.MOV.U32 R13, RZ, RZ, RZ ;  /* 0x000000ffff0d7224 */ /* 0x002fce00078e00ff */
[----:B------:R-:W-:-:S07]  /*18d0*/  LEPC R20, `(.L_x_12000) ;  /* 0x000000001014794e */ /* 0x000fce0000000000 */
[----:B--2--5:R-:W-:Y:S05]  /*18e0*/  CALL.ABS.NOINC R14 ;  /* 0x000000000e007343 */ /* 0x024fea0003c00000 */
.L_x_12000:
[----:B------:R-:W-:Y:S05]  /*18f0*/  BSYNC B6 ;  /* 0x0000000000067941 */ /* 0x000fea0003800000 */
.L_x_11999:
        /* <DEDUP_REMOVED lines=12> */
[----:B0-----:R-:W-:Y:S01]  /*19c0*/  MOV R8, 0x70 ;  /* 0x0000007000087802 */ /* 0x001fe20000000f00 */
[----:B------:R-:W-:Y:S02]  /*19d0*/  IMAD.U32 R6, RZ, RZ, UR4 ;  /* 0x00000004ff067e24 */ /* 0x000fe4000f8e00ff */
[----:B------:R-:W-:-:S02]  /*19e0*/  IMAD.U32 R7, RZ, RZ, UR5 ;  /* 0x00000005ff077e24 */ /* 0x000fc4000f8e00ff */
[----:B------:R-:W-:Y:S02]  /*19f0*/  IMAD.U32 R11, RZ, RZ, UR7 ;  /* 0x00000007ff0b7e24 */ /* 0x000fe4000f8e00ff */
[----:B------:R-:W-:Y:S02]  /*1a00*/  IMAD.MOV.U32 R12, RZ, RZ, 0x1 ;  /* 0x00000001ff0c7424 */ /* 0x000fe400078e00ff */
[----:B-1----:R-:W-:-:S07]  /*1a10*/  IMAD.MOV.U32 R13, RZ, RZ, RZ ;  /* 0x000000ffff0d7224 */ /* 0x002fce00078e00ff */
[----:B------:R-:W-:-:S07]  /*1a20*/  LEPC R20, `(.L_x_12002) ;  /* 0x000000001014794e */ /* 0x000fce0000000000 */
[----:B--2--5:R-:W-:Y:S05]  /*1a30*/  CALL.ABS.NOINC R14 ;  /* 0x000000000e007343 */ /* 0x024fea0003c00000 */
.L_x_12002:
[----:B------:R-:W-:Y:S05]  /*1a40*/  BSYNC B6 ;  /* 0x0000000000067941 */ /* 0x000fea0003800000 */
.L_x_12001:
[----:B------:R-:W2:Y:S01]  /*1a50*/  LDL.LU R10, [R1] ;  /* 0x00000000010a7983 */ /* 0x000ea20000300800 */
[----:B------:R-:W-:Y:S01]  /*1a60*/  ULDC.64 UR4, c[0x0][0x9f8] ;  /* 0x00027e0000047ab9 */ /* 0x000fe20000000a00 */
[----:B------:R-:W1:Y:S01]  /*1a70*/  LDC R55, c[0x0][0x3d4] ;  /* 0x0000f500ff377b82 */ /* 0x000e620000000800 */
[----:B------:R-:W-:Y:S01]  /*1a80*/  ISETP.NE.U32.AND P0, PT, RZ, UR4, PT ;  /* 0x00000004ff007c0c */ /* 0x000fe2000bf05070 */
[----:B------:R-:W3:Y:S01]  /*1a90*/  S2R R12, SR_TID.X ;  /* 0x00000000000c7919 */ /* 0x000ee20000002100 */
[----:B------:R-:W-:Y:S01]  /*1aa0*/  IMAD.IADD R52, R27, 0x1, R24 ;  /* 0x000000011b347824 */ /* 0x000fe200078e0218 */
[----:B------:R-:W-:Y:S01]  /*1ab0*/  ULDC.64 UR6, c[0x0][0xa08] ;  /* 0x0002820000067ab9 */ /* 0x000fe20000000a00 */
[----:B------:R-:W-:Y:S01]  /*1ac0*/  ISETP.NE.AND.EX P0, PT, RZ, UR5, PT, P0 ;  /* 0x00000005ff007c0c */ /* 0x000fe2000bf05300 */
[----:B------:R-:W4:Y:S02]  /*1ad0*/  LDL R24, [R1+0x24] ;  /* 0x0000240001187983 */ /* 0x000f240000100800 */
[----:B------:R-:W0:Y:S02]  /*1ae0*/  LDC R0, c[0x0][0x428] ;  /* 0x00010a00ff007b82 */ /* 0x000e240000000800 */
[----:B------:R-:W4:Y:S06]  /*1af0*/  LDL R14, [R1+0x28] ;  /* 0x00002800010e7983 */ /* 0x000f2c0000100800 */
[----:B------:R-:W0:Y:S02]  /*1b00*/  LDC.64 R44, c[0x0][0x2f0] ;  /* 0x0000bc00ff2c7b82 */ /* 0x000e240000000a00 */
[----:B------:R-:W-:-:S04]  /*1b10*/  @P0 IADD3 R4, P1, R32, UR4, RZ ;  /* 0x0000000420040c10 */ /* 0x000fc8000ff3e0ff */
[----:B------:R-:W-:Y:S01]  /*1b20*/  @P0 IADD3.X R5, R31, UR5, RZ, P1, !PT ;  /* 0x000000051f050c10 */ /* 0x000fe20008ffe4ff */
[----:B------:R-:W-:Y:S01]  /*1b30*/  IMAD.MOV.U32 R3, RZ, RZ, R26 ;  /* 0x000000ffff037224 */ /* 0x000fe200078e001a */
[----:B-1----:R-:W-:Y:S01]  /*1b40*/  ISETP.GE.AND P2, PT, R18, R55, PT ;  /* 0x000000371200720c */ /* 0x002fe20003f46270 */
[----:B------:R-:W4:Y:S01]  /*1b50*/  LDL R31, [R1+0x60] ;  /* 0x00006000011f7983 */ /* 0x000f220000100800 */
[----:B------:R-:W1:Y:S01]  /*1b60*/  LDC.64 R38, c[0x0][0x3d8] ;  /* 0x0000f600ff267b82 */ /* 0x000e620000000a00 */
[----:B---3--:R-:W-:Y:S02]  /*1b70*/  VIADD R20, R12, 0xffffff80 ;  /* 0xffffff800c147836 */ /* 0x008fe40000000000 */
[----:B------:R3:W4:Y:S01]  /*1b80*/  @P0 LDG.E R25, desc[UR40][R4.64] ;  /* 0x0000002804190981 */ /* 0x000722000c1e1900 */
[----:B0-----:R-:W-:Y:S01]  /*1b90*/  ISETP.NE.AND P0, PT, R0, 0x1, PT ;  /* 0x000000010000780c */ /* 0x001fe20003f05270 */
[----:B------:R-:W-:Y:S01]  /*1ba0*/  ULDC.64 UR4, c[0x0][0x2f8] ;  /* 0x0000be0000047ab9 */ /* 0x000fe20000000a00 */
[----:B------:R-:W-:-:S02]  /*1bb0*/  SHF.R.S32.HI R11, RZ, 0x1f, R52 ;  /* 0x0000001fff0b7819 */ /* 0x000fc40000011434 */
[----:B------:R-:W0:Y:S01]  /*1bc0*/  LDC.64 R32, c[0x0][0x3e8] ;  /* 0x0000fa00ff207b82 */ /* 0x000e220000000a00 */
[----:B------:R-:W-:Y:S02]  /*1bd0*/  LEA.HI R12, R20, R20, RZ, 0x1 ;  /* 0x00000014140c7211 */ /* 0x000fe400078f08ff */
[----:B------:R-:W-:Y:S02]  /*1be0*/  IMAD R6, R11, R44, RZ ;  /* 0x0000002c0b067224 */ /* 0x000fe400078e02ff */
[----:B------:R-:W-:-:S04]  /*1bf0*/  LOP3.LUT R12, R12, 0xfffffffe, RZ, 0xc0, !PT ;  /* 0xfffffffe0c0c7812 */ /* 0x000fc800078ec0ff */
[----:B------:R-:W-:Y:S01]  /*1c00*/  IADD3 R12, R20, -R12, RZ ;  /* 0x8000000c140c7210 */ /* 0x000fe20007ffe0ff */
[----:B------:R-:W3:Y:S04]  /*1c10*/  @P0 LDC R0, c[0x0][0x42c] ;  /* 0x00010b00ff000b82 */ /* 0x000ee80000000800 */
[----:B------:R-:W-:-:S04]  /*1c20*/  IMAD.SHL.U32 R48, R12, 0x8, RZ ;  /* 0x000000080c307824 */ /* 0x000fc800078e00ff */
[----:B------:R-:W1:Y:S01]  /*1c30*/  @P0 LDC R9, c[0x0][0x430] ;  /* 0x00010c00ff090b82 */ /* 0x000e620000000800 */
[----:B--2---:R-:W-:Y:S01]  /*1c40*/  LOP3.LUT R10, R10, 0xfffffffb, RZ, 0xc0, !PT ;  /* 0xfffffffb0a0a7812 */ /* 0x004fe200078ec0ff */
[----:B---3--:R-:W-:-:S03]  /*1c50*/  @P0 IMAD.HI.U32 R0, R26, R0, RZ ;  /* 0x000000001a000227 */ /* 0x008fc600078e00ff */
[----:B------:R-:W-:-:S05]  /*1c60*/  @P2 LOP3.LUT R10, R10, 0x4, RZ, 0xfc, !PT ;  /* 0x000000040a0a2812 */ /* 0x000fca00078efcff */
[----:B------:R2:W-:Y:S04]  /*1c70*/  STL [R1], R10 ;  /* 0x0000000a01007387 */ /* 0x0005e80000100800 */
[----:B------:R-:W3:Y:S01]  /*1c80*/  LDL R12, [R1+0x2c] ;  /* 0x00002c00010c7983 */ /* 0x000ee20000100800 */
[----:B-1----:R-:W-:Y:S02]  /*1c90*/  @P0 SHF.R.U32.HI R3, RZ, R9, R0 ;  /* 0x00000009ff030219 */ /* 0x002fe40000011600 */
[----:B------:R-:W-:Y:S02]  /*1ca0*/  ISETP.NE.U32.AND P0, PT, RZ, UR6, PT ;  /* 0x00000006ff007c0c */ /* 0x000fe4000bf05070 */
[----:B------:R-:W-:Y:S01]  /*1cb0*/  SHF.R.S32.HI R0, RZ, 0x1f, R3 ;  /* 0x0000001fff007819 */ /* 0x000fe20000011403 */
[C---:B------:R-:W-:Y:S01]  /*1cc0*/  IMAD R7, R52.reuse, R45, R6 ;  /* 0x0000002d34077224 */ /* 0x040fe200078e0206 */
[----:B------:R-:W-:Y:S01]  /*1cd0*/  ISETP.NE.AND.EX P0, PT, RZ, UR7, PT, P0 ;  /* 0x00000007ff007c0c */ /* 0x000fe2000bf05300 */
[----:B------:R-:W-:Y:S01]  /*1ce0*/  ULDC.64 UR6, c[0x0][0x320] ;  /* 0x0000c80000067ab9 */ /* 0x000fe20000000a00 */
[----:B------:R-:W-:-:S04]  /*1cf0*/  IMAD.WIDE.U32 R4, R52, R44, RZ ;  /* 0x0000002c34047225 */ /* 0x000fc800078e00ff */
[C---:B------:R-:W-:Y:S02]  /*1d00*/  IMAD R6, R0.reuse, UR4, RZ ;  /* 0x0000000400067c24 */ /* 0x040fe4000f8e02ff */
[----:B------:R-:W-:Y:S02]  /*1d10*/  IMAD R0, R0, UR6, RZ ;  /* 0x0000000600007c24 */ /* 0x000fe4000f8e02ff */
[----:B------:R-:W-:Y:S02]  /*1d20*/  IMAD.IADD R5, R5, 0x1, R7 ;  /* 0x0000000105057824 */ /* 0x000fe400078e0207 */
[C---:B------:R-:W-:Y:S02]  /*1d30*/  IMAD R13, R3.reuse, UR7, R0 ;  /* 0x00000007030d7c24 */ /* 0x040fe4000f8e0200 */
[C---:B------:R-:W-:Y:S01]  /*1d40*/  IMAD R9, R3.reuse, UR5, R6 ;  /* 0x0000000503097c24 */ /* 0x040fe2000f8e0206 */
[----:B----4-:R-:W-:Y:S01]  /*1d50*/  SHF.R.S32.HI R0, RZ, 0x1f, R25 ;  /* 0x0000001fff007819 */ /* 0x010fe20000011419 */
[----:B------:R-:W-:Y:S01]  /*1d60*/  IMAD.WIDE.U32 R4, R3, UR4, R4 ;  /* 0x0000000403047c25 */ /* 0x000fe2000f8e0004 */
[----:B------:R-:W-:Y:S01]  /*1d70*/  SHF.R.S32.HI R19, RZ, 0x1f, R18 ;  /* 0x0000001fff137819 */ /* 0x000fe20000011412 */
[----:B------:R-:W-:Y:S01]  /*1d80*/  ULDC.64 UR4, c[0x0][0x300] ;  /* 0x0000c00000047ab9 */ /* 0x000fe20000000a00 */
[----:B------:R-:W-:Y:S01]  /*1d90*/  SEL R0, R0, RZ, !P0 ;  /* 0x000000ff00007207 */ /* 0x000fe20004000000 */
[----:B------:R-:W-:Y:S01]  /*1da0*/  IMAD.IADD R5, R5, 0x1, R9 ;  /* 0x0000000105057824 */ /* 0x000fe200078e0209 */
[----:B------:R-:W-:-:S03]  /*1db0*/  SEL R9, R25, RZ, !P0 ;  /* 0x000000ff19097207 */ /* 0x000fc60004000000 */
[----:B------:R-:W-:Y:S01]  /*1dc0*/  IMAD R8, R0, UR4, RZ ;  /* 0x0000000400087c24 */ /* 0x000fe2000f8e02ff */
[----:B------:R-:W1:Y:S01]  /*1dd0*/  S2R R53, SR_TID.X ;  /* 0x0000000000357919 */ /* 0x000e620000002100 */
[----:B------:R-:W-:Y:S01]  /*1de0*/  IMAD.WIDE.U32 R6, R3, UR6, R18 ;  /* 0x0000000603067c25 */ /* 0x000fe2000f8e0012 */
[----:B------:R-:W-:-:S03]  /*1df0*/  SHF.R.S32.HI R26, RZ, 0x1f, R23 ;  /* 0x0000001fff1a7819 */ /* 0x000fc60000011417 */
[C---:B------:R-:W-:Y:S02]  /*1e00*/  IMAD R3, R9.reuse, UR5, R8 ;  /* 0x0000000509037c24 */ /* 0x040fe4000f8e0208 */
[----:B------:R-:W-:Y:S01]  /*1e10*/  IMAD.WIDE.U32 R50, R9, UR4, R4 ;  /* 0x0000000409327c25 */ /* 0x000fe2000f8e0004 */
[----:B------:R-:W-:-:S03]  /*1e20*/  ULDC.64 UR4, c[0x0][0x328] ;  /* 0x0000ca0000047ab9 */ /* 0x000fc60000000a00 */
[----:B------:R-:W-:Y:S02]  /*1e30*/  IMAD.IADD R7, R7, 0x1, R13 ;  /* 0x0000000107077824 */ /* 0x000fe400078e020d */
[----:B------:R-:W-:Y:S02]  /*1e40*/  IMAD R8, R0, UR4, RZ ;  /* 0x0000000400087c24 */ /* 0x000fe4000f8e02ff */
[-C--:B------:R-:W-:Y:S02]  /*1e50*/  IMAD R4, R26, R44.reuse, RZ ;  /* 0x0000002c1a047224 */ /* 0x080fe400078e02ff */
[----:B------:R-:W-:Y:S01]  /*1e60*/  IMAD.WIDE.U32 R20, R23, R44, R18 ;  /* 0x0000002c17147225 */ /* 0x000fe200078e0012 */
[----:B------:R-:W-:-:S03]  /*1e70*/  SHF.R.S32.HI R49, RZ, 0x1f, R48 ;  /* 0x0000001fff317819 */ /* 0x000fc60000011430 */
[----:B------:R-:W-:Y:S01]  /*1e80*/  IMAD.WIDE.U32 R46, R9, UR4, R6 ;  /* 0x00000004092e7c25 */ /* 0x000fe2000f8e0006 */
[----:B------:R-:W-:Y:S01]  /*1e90*/  LOP3.LUT P4, RZ, R31, 0x2, RZ, 0xc0, !PT ;  /* 0x000000021fff7812 */ /* 0x000fe2000788c0ff */
[----:B------:R-:W-:Y:S02]  /*1ea0*/  ULDC UR4, c[0x0][0x2e4] ;  /* 0x0000b90000047ab9 */ /* 0x000fe40000000800 */
[----:B------:R-:W-:Y:S01]  /*1eb0*/  IMAD R25, R9, UR5, R8 ;  /* 0x0000000509197c24 */ /* 0x000fe2000f8e0208 */
[----:B------:R-:W-:Y:S01]  /*1ec0*/  SEL R9, R55, RZ, P2 ;  /* 0x000000ff37097207 */ /* 0x000fe20001000000 */
[----:B------:R-:W-:Y:S02]  /*1ed0*/  IMAD R5, R23, R45, R4 ;  /* 0x0000002d17057224 */ /* 0x000fe400078e0204 */
[----:B------:R-:W-:Y:S01]  /*1ee0*/  IMAD.IADD R0, R51, 0x1, R3 ;  /* 0x0000000133007824 */ /* 0x000fe200078e0203 */
[----:B------:R-:W-:Y:S01]  /*1ef0*/  IADD3 R3, P0, R50, R20, RZ ;  /* 0x0000001432037210 */ /* 0x000fe20007f1e0ff */
[----:B------:R-:W-:-:S02]  /*1f00*/  IMAD R4, R26, R38, RZ ;  /* 0x000000261a047224 */ /* 0x000fc400078e02ff */
[----:B------:R-:W-:Y:S01]  /*1f10*/  IMAD.IADD R9, R18, 0x1, R9 ;  /* 0x0000000112097824 */ /* 0x000fe200078e0209 */
[----:B------:R-:W-:Y:S01]  /*1f20*/  IADD3.X R20, R0, R21, R5, P0, !PT ;  /* 0x0000001500147210 */ /* 0x000fe200007fe405 */
[C---:B------:R-:W-:Y:S02]  /*1f30*/  IMAD R13, R23.reuse, R39, R4 ;  /* 0x00000027170d7224 */ /* 0x040fe400078e0204 */
[----:B------:R-:W-:Y:S01]  /*1f40*/  IMAD.WIDE.U32 R42, R23, R38, R18 ;  /* 0x00000026172a7225 */ /* 0x000fe200078e0012 */
[----:B------:R-:W-:-:S03]  /*1f50*/  SHF.R.S32.HI R8, RZ, 0x1f, R9 ;  /* 0x0000001fff087819 */ /* 0x000fc60000011409 */
[----:B------:R-:W-:-:S04]  /*1f60*/  IMAD.WIDE.U32 R4, R23, R38, R48 ;  /* 0x0000002617047225 */ /* 0x000fc800078e0030 */
[-C--:B0-----:R-:W-:Y:S02]  /*1f70*/  IMAD R6, R26, R32.reuse, RZ ;  /* 0x000000201a067224 */ /* 0x081fe400078e02ff */
[----:B------:R-:W-:Y:S02]  /*1f80*/  IMAD.IADD R43, R13, 0x1, R43 ;  /* 0x000000010d2b7824 */ /* 0x000fe400078e022b */
[----:B------:R-:W-:Y:S01]  /*1f90*/  IMAD.IADD R5, R5, 0x1, R13 ;  /* 0x0000000105057824 */ /* 0x000fe200078e020d */
[----:B-----5:R-:W-:Y:S01]  /*1fa0*/  SHF.R.S32.HI R13, RZ, 0x1f, R28 ;  /* 0x0000001fff0d7819 */ /* 0x020fe2000001141c */
[C---:B------:R-:W-:Y:S01]  /*1fb0*/  IMAD R15, R23.reuse, R33, R6 ;  /* 0x00000021170f7224 */ /* 0x040fe200078e0206 */
[----:B------:R-:W-:Y:S01]  /*1fc0*/  LEA.HI R21, R8, R9, RZ, 0x4 ;  /* 0x0000000908157211 */ /* 0x000fe200078f20ff */
[----:B------:R-:W-:-:S04]  /*1fd0*/  IMAD.WIDE.U32 R36, R23, R32, R18 ;  /* 0x0000002017247225 */ /* 0x000fc800078e0012 */
[----:B------:R-:W-:-:S04]  /*1fe0*/  IMAD.WIDE.U32 R6, R23, R32, R48 ;  /* 0x0000002017067225 */ /* 0x000fc800078e0030 */
[-C--:B--2---:R-:W-:Y:S02]  /*1ff0*/  IMAD R10, R13, R38.reuse, RZ ;  /* 0x000000260d0a7224 */ /* 0x084fe400078e02ff */
[----:B------:R-:W-:Y:S01]  /*2000*/  IMAD.WIDE.U32 R40, R28, R38, R4 ;  /* 0x000000261c287225 */ /* 0x000fe200078e0004 */
[----:B------:R-:W-:-:S03]  /*2010*/  LOP3.LUT R4, R24, 0x30, R21, 0xf8, !PT ;  /* 0x0000003018047812 */ /* 0x000fc600078ef815 */
[----:B------:R-:W-:Y:S02]  /*2020*/  IMAD.IADD R37, R15, 0x1, R37 ;  /* 0x000000010f257824 */ /* 0x000fe400078e0225 */
[----:B------:R-:W-:Y:S02]  /*2030*/  IMAD.IADD R7, R7, 0x1, R15 ;  /* 0x0000000107077824 */ /* 0x000fe400078e020f */
[----:B------:R-:W-:Y:S01]  /*2040*/  IMAD R13, R13, R32, RZ ;  /* 0x000000200d0d7224 */ /* 0x000fe200078e02ff */
[----:B------:R-:W-:Y:S01]  /*2050*/  IADD3 R52, P0, R23, R52, RZ ;  /* 0x0000003417347210 */ /* 0x000fe20007f1e0ff */
[----:B------:R-:W-:Y:S01]  /*2060*/  IMAD R9, R45, 0xa0, RZ ;  /* 0x000000a02d097824 */ /* 0x000fe200078e02ff */
[----:B------:R-:W-:Y:S01]  /*2070*/  LOP3.LUT R4, R4, R14, RZ, 0x3c, !PT ;  /* 0x0000000e04047212 */ /* 0x000fe200078e3cff */
[C---:B------:R-:W-:Y:S01]  /*2080*/  IMAD R15, R28.reuse, R39, R10 ;  /* 0x000000271c0f7224 */ /* 0x040fe200078e020a */
[----:B-1----:R-:W-:Y:S01]  /*2090*/  SHF.R.U32.HI R27, RZ, 0x7, R53 ;  /* 0x00000007ff1b7819 */ /* 0x002fe20000011635 */
[----:B------:R-:W-:Y:S01]  /*20a0*/  IMAD R57, R39, 0xa0, RZ ;  /* 0x000000a027397824 */ /* 0x000fe200078e02ff */
[----:B------:R-:W-:Y:S01]  /*20b0*/  LOP3.LUT R61, R21, 0xfffffff0, RZ, 0xc0, !PT ;  /* 0xfffffff0153d7812 */ /* 0x000fe200078ec0ff */
[----:B------:R-:W-:-:S04]  /*20c0*/  IMAD.WIDE.U32 R42, R28, R38, R42 ;  /* 0x000000261c2a7225 */ /* 0x000fc800078e002a */
[C---:B------:R-:W-:Y:S02]  /*20d0*/  IMAD R13, R28.reuse, R33, R13 ;  /* 0x000000211c0d7224 */ /* 0x040fe400078e020d */
[----:B------:R-:W-:Y:S02]  /*20e0*/  IMAD R5, R33, 0xa0, RZ ;  /* 0x000000a021057824 */ /* 0x000fe400078e02ff */
[----:B------:R-:W-:-:S04]  /*20f0*/  IMAD.WIDE.U32 R36, R28, R32, R36 ;  /* 0x000000201c247225 */ /* 0x000fc800078e0024 */
[----:B------:R-:W-:-:S04]  /*2100*/  IMAD.WIDE.U32 R34, R28, R32, R6 ;  /* 0x000000201c227225 */ /* 0x000fc800078e0006 */
[----:B------:R-:W-:Y:S02]  /*2110*/  VIADD R31, R18, 0x20 ;  /* 0x00000020121f7836 */ /* 0x000fe40000000000 */
[----:B------:R-:W-:-:S04]  /*2120*/  IMAD.WIDE.U32 R44, R44, 0xa0, RZ ;  /* 0x000000a02c2c7825 */ /* 0x000fc800078e00ff */
[----:B------:R-:W-:-:S04]  /*2130*/  IMAD.WIDE.U32 R38, R38, 0xa0, RZ ;  /* 0x000000a026267825 */ /* 0x000fc800078e00ff */
[----:B------:R-:W-:Y:S01]  /*2140*/  IMAD.WIDE.U32 R32, R32, 0xa0, RZ ;  /* 0x000000a020207825 */ /* 0x000fe200078e00ff */
[----:B------:R-:W-:Y:S02]  /*2150*/  IADD3 R54, R27, 0x8, RZ ;  /* 0x000000081b367810 */ /* 0x000fe40007ffe0ff */
[----:B------:R-:W-:Y:S01]  /*2160*/  ISETP.GE.AND P3, PT, R18, UR4, PT ;  /* 0x0000000412007c0c */ /* 0x000fe2000bf66270 */
[----:B------:R-:W-:Y:S01]  /*2170*/  IMAD.SHL.U32 R55, R55, 0x2, RZ ;  /* 0x0000000237377824 */ /* 0x000fe200078e00ff */
[----:B------:R-:W-:Y:S01]  /*2180*/  ISETP.GE.AND P2, PT, R31, UR4, PT ;  /* 0x000000041f007c0c */ /* 0x000fe2000bf46270 */
[----:B------:R-:W-:Y:S01]  /*2190*/  IMAD.X R53, R26, 0x1, R11, P0 ;  /* 0x000000011a357824 */ /* 0x000fe200000e060b */
[----:B------:R-:W-:Y:S01]  /*21a0*/  IADD3 R63, R35, R13, RZ ;  /* 0x0000000d233f7210 */ /* 0x000fe20007ffe0ff */
[----:B------:R-:W-:Y:S01]  /*21b0*/  IMAD.IADD R56, R45, 0x1, R9 ;  /* 0x000000012d387824 */ /* 0x000fe200078e0209 */
[----:B------:R-:W-:Y:S01]  /*21c0*/  SHF.R.S32.HI R70, RZ, 0x1f, R61 ;  /* 0x0000001fff467819 */ /* 0x000fe2000001143d */
[----:B------:R-:W-:-:S02]  /*21d0*/  IMAD.IADD R57, R39, 0x1, R57 ;  /* 0x0000000127397824 */ /* 0x000fc400078e0239 */
[----:B------:R-:W-:Y:S02]  /*21e0*/  IMAD.IADD R58, R33, 0x1, R5 ;  /* 0x00000001213a7824 */ /* 0x000fe400078e0205 */
[----:B------:R-:W-:Y:S02]  /*21f0*/  IMAD.IADD R59, R15, 0x1, R43 ;  /* 0x000000010f3b7824 */ /* 0x000fe400078e022b */
[----:B------:R-:W-:Y:S02]  /*2200*/  IMAD.IADD R60, R13, 0x1, R37 ;  /* 0x000000010d3c7824 */ /* 0x000fe400078e0225 */
[----:B------:R-:W-:Y:S02]  /*2210*/  IMAD.IADD R62, R41, 0x1, R15 ;  /* 0x00000001293e7824 */ /* 0x000fe400078e020f */
[----:B------:R-:W-:Y:S02]  /*2220*/  IMAD.IADD R72, R47, 0x1, R25 ;  /* 0x000000012f487824 */ /* 0x000fe400078e0219 */
[----:B---3--:R-:W-:-:S07]  /*2230*/  IMAD.IADD R71, R12, 0x1, R4 ;  /* 0x000000010c477824 */ /* 0x008fce00078e0204 */
.L_x_12032:
[----:B-1----:R-:W2:Y:S01]  /*2240*/  LDL R5, [R1+0x8] ;  /* 0x0000080001057983 */ /* 0x002ea20000100800 */
[----:B----4-:R-:W0:Y:S03]  /*2250*/  LDC.64 R64, c[0x0][0x2d8] ;  /* 0x0000b600ff407b82 */ /* 0x010e260000000a00 */
[----:B---3--:R-:W3:Y:S01]  /*2260*/  LDL.LU R4, [R1] ;  /* 0x0000000001047983 */ /* 0x008ee20000300800 */
[----:B------:R-:W-:Y:S01]  /*2270*/  VIADD R67, R2, 0xffffffff ;  /* 0xffffffff02437836 */ /* 0x000fe20000000000 */
[----:B------:R-:W-:Y:S05]  /*2280*/  YIELD ;  /* 0x0000000000007946 */ /* 0x000fea0003800000 */
[----:B------:R-:W1:Y:S01]  /*2290*/  LDC R27, c[0x0][0x3d4] ;  /* 0x0000f500ff1b7b82 */ /* 0x000e620000000800 */
[----:B------:R-:W-:Y:S01]  /*22a0*/  ISETP.GT.AND P5, PT, R67, R29, PT ;  /* 0x0000001d4300720c */ /* 0x000fe20003fa4270 */
[-C--:B------:R-:W-:Y:S01]  /*22b0*/  IMAD R7, R56, R67.reuse, RZ ;  /* 0x0000004338077224 */ /* 0x080fe200078e02ff */
[----:B------:R-:W-:Y:S01]  /*22c0*/  SHF.R.S32.HI R69, RZ, 0x1f, R67 ;  /* 0x0000001fff457819 */ /* 0x000fe20000011443 */
[----:B------:R-:W-:Y:S01]  /*22d0*/  IMAD.WIDE.U32 R14, R44, R67, RZ ;  /* 0x000000432c0e7225 */ /* 0x000fe200078e00ff */
[----:B------:R-:W-:Y:S03]  /*22e0*/  BSSY B0, `(.L_x_12003) ;  /* 0x000026e000007945 */ /* 0x000fe60003800000 */
[----:B------:R-:W-:-:S02]  /*22f0*/  IMAD R7, R69, R44, R7 ;  /* 0x0000002c45077224 */ /* 0x000fc400078e0207 */
[----:B------:R-:W-:Y:S02]  /*2300*/  IMAD.MOV.U32 R2, RZ, RZ, R67 ;  /* 0x000000ffff027224 */ /* 0x000fe400078e0043 */
[----:B------:R-:W-:Y:S01]  /*2310*/  IMAD.IADD R79, R15, 0x1, R7 ;  /* 0x000000010f4f7824 */ /* 0x000fe200078e0207 */
[----:B0-----:R-:W-:-:S04]  /*2320*/  IADD3 R12, P0, P1, R14, R64, R3 ;  /* 0x000000400e0c7210 */ /* 0x001fc8000791e003 */
[----:B------:R-:W-:Y:S02]  /*2330*/  IADD3.X R13, R79, R65, R20, P0, P1 ;  /* 0x000000414f0d7210 */ /* 0x000fe400007e2414 */
[----:B-1----:R-:W-:Y:S01]  /*2340*/  ISETP.GE.AND P0, PT, R27, 0x1, PT ;  /* 0x000000011b00780c */ /* 0x002fe20003f06270 */
[----:B--2---:R-:W-:Y:S01]  /*2350*/  IMAD R5, R17, 0x2800, R5 ;  /* 0x0000280011057824 */ /* 0x004fe200078e0205 */
[----:B---3--:R-:W-:-:S03]  /*2360*/  LOP3.LUT R4, R4, 0xfffffffd, RZ, 0xc0, !PT ;  /* 0xfffffffd04047812 */ /* 0x008fc600078ec0ff */
[C---:B------:R-:W-:Y:S02]  /*2370*/  VIADD R73, R5.reuse, 0x20 ;  /* 0x0000002005497836 */ /* 0x040fe40000000000 */
[----:B------:R-:W-:Y:S01]  /*2380*/  @P4 VIADD R73, R5, 0xffffffe0 ;  /* 0xffffffe005494836 */ /* 0x000fe20000000000 */
[----:B------:R-:W-:Y:S01]  /*2390*/  @P5 LOP3.LUT R4, R4, 0x2, RZ, 0xfc, !PT ;  /* 0x0000000204045812 */ /* 0x000fe200078efcff */
[----:B------:R-:W-:-:S03]  /*23a0*/  IMAD.IADD R74, R16, 0x1, R5 ;  /* 0x00000001104a7824 */ /* 0x000fc600078e0205 */
[----:B------:R-:W-:Y:S01]  /*23b0*/  IADD3 R73, R16, R73, RZ ;  /* 0x0000004910497210 */ /* 0x000fe20007ffe0ff */
[----:B------:R0:W-:Y:S01]  /*23c0*/  STL [R1], R4 ;  /* 0x0000000401007387 */ /* 0x0001e20000100800 */
[----:B------:R-:W-:Y:S05]  /*23d0*/  @!P0 BRA `(.L_x_12004) ;  /* 0x0000002400308947 */ /* 0x000fea0003800000 */
[----:B------:R-:W-:Y:S01]  /*23e0*/  ULDC.U8 UR4, c[0x0][0x3f0] ;  /* 0x0000fc0000047ab9 */ /* 0x000fe20000000000 */
[-C--:B------:R-:W-:Y:S01]  /*23f0*/  IMAD R7, R57, R67.reuse, RZ ;  /* 0x0000004339077224 */ /* 0x080fe200078e02ff */
[----:B------:R-:W-:Y:S01]  /*2400*/  ISETP.NE.AND P0, PT, RZ, UR4, PT ;  /* 0x00000004ff007c0c */ /* 0x000fe2000bf05270 */
[----:B0-----:R-:W-:-:S04]  /*2410*/  IMAD.WIDE.U32 R4, R38, R67, RZ ;  /* 0x0000004326047225 */ /* 0x001fc800078e00ff */
        /* <DEDUP_REMOVED lines=12> */
[----:B------:R-:W-:Y:S01]  /*24e0*/  ULDC.64 UR4, c[0x0][0x3c8] ;  /* 0x0000f20000047ab9 */ /* 0x000fe20000000a00 */
[----:B------:R-:W-:Y:S01]  /*24f0*/  IMAD.MOV.U32 R6, RZ, RZ, R34 ;  /* 0x000000ffff067224 */ /* 0x000fe200078e0022 */
[----:B------:R-:W-:Y:S01]  /*2500*/  IADD3 R4, P0, P5, R40, UR4, R4 ;  /* 0x0000000428047c10 */ /* 0x000fe2000fd1e004 */
[----:B------:R-:W-:Y:S02]  /*2510*/  IMAD.MOV.U32 R7, RZ, RZ, R63 ;  /* 0x000000ffff077224 */ /* 0x000fe400078e003f */
[----:B------:R-:W-:Y:S01]  /*2520*/  IMAD R9, R58, R67, RZ ;  /* 0x000000433a097224 */ /* 0x000fe200078e02ff */
[----:B------:R-:W-:Y:S01]  /*2530*/  IADD3.X R5, R62, UR5, R26, P0, P5 ;  /* 0x000000053e057c10 */ /* 0x000fe200087ea41a */
[----:B------:R-:W-:Y:S01]  /*2540*/  IMAD.WIDE.U32 R6, R67, R32, R6 ;  /* 0x0000002043067225 */ /* 0x000fe200078e0006 */
[----:B------:R-:W-:-:S03]  /*2550*/  ULDC.64 UR4, c[0x0][0x3e0] ;  /* 0x0000f80000047ab9 */ /* 0x000fc60000000a00 */
        /* <DEDUP_REMOVED lines=12> */
.L_x_12007:
[----:B------:R-:W-:Y:S05]  /*2620*/  BSYNC B1 ;  /* 0x0000000000017941 */ /* 0x000fea0003800000 */
.L_x_12006:
[----:B------:R-:W-:Y:S01]  /*2630*/  ISETP.NE.AND P0, PT, R157, 0x3, PT ;  /* 0x000000039d00780c */ /* 0x000fe20003f05270 */
[----:B-----5:R-:W-:Y:S02]  /*2640*/  IMAD.MOV.U32 R26, RZ, RZ, R8 ;  /* 0x000000ffff1a7224 */ /* 0x020fe400078e0008 */
[----:B------:R-:W-:Y:S02]  /*2650*/  IMAD.MOV.U32 R83, RZ, RZ, R14 ;  /* 0x000000ffff537224 */ /* 0x000fe400078e000e */
[----:B------:R-:W-:Y:S02]  /*2660*/  IMAD.MOV.U32 R64, RZ, RZ, R10 ;  /* 0x000000ffff407224 */ /* 0x000fe400078e000a */
[----:B------:R-:W-:-:S06]  /*2670*/  IMAD.MOV.U32 R80, RZ, RZ, R24 ;  /* 0x000000ffff507224 */ /* 0x000fcc00078e0018 */
[----:B------:R-:W-:Y:S05]  /*2680*/  @!P0 BRA `(.L_x_12008) ;  /* 0x0000000000048947 */ /* 0x000fea0003800000 */
[----:B------:R-:W-:Y:S01]  /*2690*/  BPT.TRAP 0x1 ;  /* 0x000000040000795c */ /* 0x000fe20000300000 */
.L_x_12008:
[----:B0-----:R-:W2:Y:S01]  /*26a0*/  LDL R4, [R1+0x4] ;  /* 0x0000040001047983 */ /* 0x001ea20000100800 */
[----:B------:R-:W-:Y:S01]  /*26b0*/  LEA R75, R17, R16, 0x3 ;  /* 0x00000010114b7211 */ /* 0x000fe200078e18ff */
[----:B------:R-:W-:Y:S01]  /*26c0*/  BSSY B1, `(.L_x_12009) ;  /* 0x0000004000017945 */ /* 0x000fe20003800000 */
[----:B--2---:R-:W-:-:S04]  /*26d0*/  SHF.L.U32 R76, R4, 0x1f, RZ ;  /* 0x0000001f044c7819 */ /* 0x004fc800000006ff */
[----:B------:R-:W0:Y:S02]  /*26e0*/  SYNCS.PHASECHK.TRANS64.TRYWAIT P5, [R75+URZ+0x13290], R76 ;  /* 0x0132904c4b0075a7 */ /* 0x000e2400080a017f */
[----:B0-----:R-:W-:Y:S05]  /*26f0*/  @!P5 BRA `(.L_x_12010) ;  /* 0x000001780090d947 */ /* 0x001fea0003800000 */
.L_x_12243:
[----:B------:R-:W-:Y:S05]  /*2700*/  BSYNC B1 ;  /* 0x0000000000017941 */ /* 0x000fea0003800000 */
.L_x_12009:
        /* <DEDUP_REMOVED lines=19> */
[----:B------:R-:W-:Y:S01]  /*2840*/  F2FP.F16.E4M3.UNPACK_B R66, R83.H1 ;  /* 0x00000053ff42723e */ /* 0x000fe200030006ff */
        /* <DEDUP_REMOVED lines=10> */
[----:B------:R-:W-:Y:S01]  /*28f0*/  HADD2.F32 R69, -RZ, R65.H0_H0 ;  /* 0x20000041ff457230 */ /* 0x000fe20000004100 */
[----:B------:R-:W-:Y:S01]  /*2900*/  LOP3.LUT R14, R25, 0xff0000, R14, 0xf8, !PT ;  /* 0x00ff0000190e7812 */ /* 0x000fe200078ef80e */
[----:B------:R-:W-:-:S02]  /*2910*/  HADD2.F32 R4, -RZ, R4.H0_H0 ;  /* 0x20000004ff047230 */ /* 0x000fc40000004100 */
[----:B------:R-:W-:Y:S02]  /*2920*/  HADD2.F32 R68, -RZ, R65.H1_H1 ;  /* 0x30000041ff447230 */ /* 0x000fe40000004100 */
[-C--:B------:R-:W-:Y:S01]  /*2930*/  FMUL.FTZ R79, R24, R69.reuse ;  /* 0x00000045184f7220 */ /* 0x080fe20000410000 */
[--C-:B------:R-:W-:Y:S02]  /*2940*/  HADD2.F32 R67, -RZ, R66.reuse.H0_H0 ;  /* 0x20000042ff437230 */ /* 0x100fe40000004100 */
[--C-:B------:R-:W-:Y:S02]  /*2950*/  HADD2.F32 R65, -RZ, R5.reuse.H1_H1 ;  /* 0x30000005ff417230 */ /* 0x100fe40000004100 */
[----:B------:R-:W-:Y:S02]  /*2960*/  HADD2.F32 R25, -RZ, R5.H0_H0 ;  /* 0x20000005ff197230 */ /* 0x000fe40000004100 */
[----:B------:R-:W-:Y:S01]  /*2970*/  FMUL.FTZ R5, R4, R69 ;  /* 0x0000004504057220 */ /* 0x000fe20000410000 */
[----:B------:R-:W-:-:S02]  /*2980*/  HADD2.F32 R66, -RZ, R66.H1_H1 ;  /* 0x30000042ff427230 */ /* 0x000fc40000004100 */
        /* <DEDUP_REMOVED lines=46> */
[C---:B------:R-:W-:Y:S01]  /*2c70*/  FMUL.FTZ R65, R25.reuse, R79 ;  /* 0x0000004f19417220 */ /* 0x040fe20000410000 */
        /* <DEDUP_REMOVED lines=27> */
.L_x_12015:
[----:B------:R-:W-:Y:S05]  /*2e30*/  BSYNC B2 ;  /* 0x0000000000027941 */ /* 0x000fea0003800000 */
.L_x_12014:
[----:B--2---:R1:W-:Y:S02]  /*2e40*/  STG.E.128 desc[UR40][R12.64], R4 ;  /* 0x000000040c007986 */ /* 0x0043e4000c101d28 */
.L_x_12013:
[----:B------:R-:W-:Y:S05]  /*2e50*/  BSYNC B1 ;  /* 0x0000000000017941 */ /* 0x000fea0003800000 */
.L_x_12012:
        /* <DEDUP_REMOVED lines=13> */
[----:B------:R-:W-:Y:S02]  /*2f30*/  LOP3.LUT R8, R9, 0xff, RZ, 0xc0, !PT ;  /* 0x000000ff09087812 */ /* 0x000fe400078ec0ff */
[----:B------:R-:W-:Y:S02]  /*2f40*/  SHF.R.U32.HI R10, RZ, 0x8, R9 ;  /* 0x00000008ff0a7819 */ /* 0x000fe40000011609 */
[----:B------:R-:W-:Y:S02]  /*2f50*/  SHF.R.U32.HI R24, RZ, 0x8, R11 ;  /* 0x00000008ff187819 */ /* 0x000fe4000001160b */
[----:B------:R-:W-:Y:S02]  /*2f60*/  SHF.R.U32.HI R25, RZ, 0x10, R9 ;  /* 0x00000010ff197819 */ /* 0x000fe40000011609 */
[----:B------:R-:W-:-:S02]  /*2f70*/  LOP3.LUT R14, R11, 0xff0000ff, RZ, 0xc0, !PT ;  /* 0xff0000ff0b0e7812 */ /* 0x000fc400078ec0ff */
[----:B------:R-:W-:Y:S01]  /*2f80*/  SHF.R.U32.HI R15, RZ, 0x10, R11 ;  /* 0x00000010ff0f7819 */ /* 0x000fe2000001160b */
[----:B------:R-:W-:Y:S01]  /*2f90*/  IMAD.SHL.U32 R11, R24, 0x100, RZ ;  /* 0x00000100180b7824 */ /* 0x000fe200078e00ff */
[----:B------:R-:W-:Y:S01]  /*2fa0*/  PRMT R9, R27, 0x654, R8 ;  /* 0x000006541b097816 */ /* 0x000fe20000000008 */
[----:B-1----:R-:W-:Y:S01]  /*2fb0*/  IMAD.MOV.U32 R8, RZ, RZ, R4 ;  /* 0x000000ffff087224 */ /* 0x002fe200078e0004 */
[----:B------:R-:W-:Y:S01]  /*2fc0*/  SHF.L.U32 R10, R10, 0x8, RZ ;  /* 0x000000080a0a7819 */ /* 0x000fe200000006ff */
[----:B------:R-:W-:Y:S01]  /*2fd0*/  IMAD.U32 R15, R15, 0x10000, RZ ;  /* 0x000100000f0f7824 */ /* 0x000fe200078e00ff */
[----:B------:R-:W-:Y:S02]  /*2fe0*/  LOP3.LUT R14, R14, 0xff00, R11, 0xf8, !PT ;  /* 0x0000ff000e0e7812 */ /* 0x000fe400078ef80b */
        /* <DEDUP_REMOVED lines=92> */
.L_x_12017:
[----:B------:R-:W-:Y:S05]  /*35b0*/  BSYNC B1 ;  /* 0x0000000000017941 */ /* 0x000fea0003800000 */
.L_x_12016:
[----:B-1----:R1:W-:Y:S01]  /*35c0*/  STG.E.128 desc[UR40][R12.64+0x20], R4 ;  /* 0x000020040c007986 */ /* 0x0023e2000c101d28 */
[----:B------:R-:W-:Y:S05]  /*35d0*/  BRA `(.L_x_12011) ;  /* 0x0000001000f87947 */ /* 0x000fea0003800000 */
.L_x_12005:
[----:B------:R-:W-:Y:S01]  /*35e0*/  IMAD R5, R2, -0xa0, R30 ;  /* 0xffffff6002057824 */ /* 0x000fe200078e021e */
[----:B------:R-:W2:Y:S01]  /*35f0*/  LDL.LU R66, [R1] ;  /* 0x0000000001427983 */ /* 0x000ea20000300800 */
[----:B------:R-:W-:Y:S02]  /*3600*/  CS2R R8, SRZ ;  /* 0x0000000000087805 */ /* 0x000fe4000001ff00 */
[----:B------:R-:W-:Y:S02]  /*3610*/  CS2R R10, SRZ ;  /* 0x00000000000a7805 */ /* 0x000fe4000001ff00 */
[----:B------:R-:W-:-:S04]  /*3620*/  VIMNMX R6, R5, 0xa0, PT ;  /* 0x000000a005067848 */ /* 0x000fc80003fe0100 */
[----:B------:R-:W-:-:S04]  /*3630*/  ISETP.GE.AND P1, PT, R23, R6, PT ;  /* 0x000000061700720c */ /* 0x000fc80003f26270 */
[----:B------:R-:W-:-:S13]  /*3640*/  ISETP.GE.OR P0, PT, R18, R27, P1 ;  /* 0x0000001b1200720c */ /* 0x000fda0000f06670 */
[----:B------:R-:W0:Y:S01]  /*3650*/  @!P0 LDC.64 R12, c[0x0][0x3c8] ;  /* 0x0000f200ff0c8b82 */ /* 0x000e220000000a00 */
[----:B------:R-:W-:Y:S02]  /*3660*/  @!P0 IMAD.MOV.U32 R5, RZ, RZ, R60 ;  /* 0x000000ffff058224 */ /* 0x000fe400078e003c */
[----:B------:R-:W-:-:S04]  /*3670*/  @!P0 IMAD R6, R58, R67, RZ ;  /* 0x000000433a068224 */ /* 0x000fc800078e02ff */
[----:B------:R-:W-:Y:S01]  /*3680*/  @!P0 IMAD R6, R69, R32, R6 ;  /* 0x0000002045068224 */ /* 0x000fe200078e0206 */
        /* <DEDUP_REMOVED lines=9> */
[----:B------:R-:W3:Y:S05]  /*3720*/  @!P0 LDG.E.128 R8, desc[UR40][R24.64] ;  /* 0x0000002818088981 */ /* 0x000eea000c1e1d00 */
[----:B------:R-:W4:Y:S01]  /*3730*/  @!P0 LDG.E.128 R4, desc[UR40][R12.64] ;  /* 0x000000280c048981 */ /* 0x000f22000c1e1d00 */
[----:B------:R-:W-:-:S02]  /*3740*/  ISETP.GE.AND P0, PT, R18, R27, PT ;  /* 0x0000001b1200720c */ /* 0x000fc40003f06270 */
[----:B--2---:R-:W-:-:S11]  /*3750*/  LOP3.LUT R66, R66, 0xfffffffe, RZ, 0xc0, !PT ;  /* 0xfffffffe42427812 */ /* 0x004fd600078ec0ff */
[----:B------:R-:W-:-:S05]  /*3760*/  @P0 LOP3.LUT R66, R66, 0x1, RZ, 0xfc, !PT ;  /* 0x0000000142420812 */ /* 0x000fca00078efcff */
[----:B------:R0:W-:Y:S01]  /*3770*/  STL [R1], R66 ;  /* 0x0000004201007387 */ /* 0x0001e20000100800 */
[----:B------:R-:W-:Y:S02]  /*3780*/  ISETP.NE.AND P0, PT, R157, 0x3, PT ;  /* 0x000000039d00780c */ /* 0x000fe40003f05270 */
[----:B---3--:R-:W-:Y:S01]  /*3790*/  MOV R83, R8 ;  /* 0x0000000800537202 */ /* 0x008fe20000000f00 */
[----:B------:R-:W-:Y:S02]  /*37a0*/  IMAD.MOV.U32 R78, RZ, RZ, R10 ;  /* 0x000000ffff4e7224 */ /* 0x000fe400078e000a */
[----:B----4-:R-:W-:Y:S02]  /*37b0*/  IMAD.MOV.U32 R82, RZ, RZ, R4 ;  /* 0x000000ffff527224 */ /* 0x010fe400078e0004 */
[----:B------:R-:W-:-:S06]  /*37c0*/  IMAD.MOV.U32 R80, RZ, RZ, R6 ;  /* 0x000000ffff507224 */ /* 0x000fcc00078e0006 */
[----:B0-----:R-:W-:Y:S05]  /*37d0*/  @!P0 BRA `(.L_x_12018) ;  /* 0x0000000000048947 */ /* 0x001fea0003800000 */
[----:B------:R-:W-:Y:S01]  /*37e0*/  BPT.TRAP 0x1 ;  /* 0x000000040000795c */ /* 0x000fe20000300000 */
.L_x_12018:
[----:B------:R-:W2:Y:S01]  /*37f0*/  LDL R12, [R1+0x4] ;  /* 0x00000400010c7983 */ /* 0x000ea20000100800 */
[----:B------:R-:W-:Y:S01]  /*3800*/  IMAD R75, R17, 0x8, R16 ;  /* 0x00000008114b7824 */ /* 0x000fe200078e0210 */
[----:B------:R-:W0:Y:S01]  /*3810*/  LDC R77, c[0x0][0x2e4] ;  /* 0x0000b900ff4d7b82 */ /* 0x000e220000000800 */
[----:B------:R-:W-:Y:S01]  /*3820*/  BSSY B1, `(.L_x_12019) ;  /* 0x0000004000017945 */ /* 0x000fe20003800000 */
[----:B--2---:R-:W-:-:S04]  /*3830*/  SHF.L.U32 R76, R12, 0x1f, RZ ;  /* 0x0000001f0c4c7819 */ /* 0x004fc800000006ff */
[----:B------:R-:W1:Y:S02]  /*3840*/  SYNCS.PHASECHK.TRANS64.TRYWAIT P5, [R75+URZ+0x13290], R76 ;  /* 0x0132904c4b0075a7 */ /* 0x000e6400080a017f */
[----:B01----:R-:W-:Y:S05]  /*3850*/  @!P5 BRA `(.L_x_12020) ;  /* 0x00000168004cd947 */ /* 0x003fea0003800000 */
.L_x_12244:
[----:B------:R-:W-:Y:S05]  /*3860*/  BSYNC B1 ;  /* 0x0000000000017941 */ /* 0x000fea0003800000 */
.L_x_12019:
[----:B------:R-:W-:Y:S01]  /*3870*/  ISETP.GE.OR P5, PT, R18, R77, P1 ;  /* 0x0000004d1200720c */ /* 0x000fe20000fa6670 */
[----:B------:R-:W-:Y:S01]  /*3880*/  ULDC.64 UR4, c[0x0][0x2f0] ;  /* 0x0000bc0000047ab9 */ /* 0x000fe20000000a00 */
[----:B------:R-:W-:Y:S01]  /*3890*/  SHF.R.S32.HI R12, RZ, 0x1f, R23 ;  /* 0x0000001fff0c7819 */ /* 0x000fe20000011417 */
[----:B------:R-:W-:Y:S02]  /*38a0*/  IMAD.MOV.U32 R66, RZ, RZ, R14 ;  /* 0x000000ffff427224 */ /* 0x000fe400078e000e */
[----:B------:R-:W-:Y:S02]  /*38b0*/  IMAD.MOV.U32 R67, RZ, RZ, R79 ;  /* 0x000000ffff437224 */ /* 0x000fe400078e004f */
[----:B------:R-:W-:Y:S02]  /*38c0*/  IMAD R12, R12, UR4, RZ ;  /* 0x000000040c0c7c24 */ /* 0x000fe4000f8e02ff */
[----:B------:R-:W-:-:S04]  /*38d0*/  IMAD.WIDE.U32 R66, R23, UR4, R66 ;  /* 0x0000000417427c25 */ /* 0x000fc8000f8e0042 */
[----:B------:R-:W-:Y:S01]  /*38e0*/  IMAD R79, R23, UR5, R12 ;  /* 0x00000005174f7c24 */ /* 0x000fe2000f8e020c */
[----:B------:R-:W-:Y:S06]  /*38f0*/  @P5 BRA `(.L_x_12011) ;  /* 0x0000001000305947 */ /* 0x000fec0003800000 */
[----:B------:R-:W2:Y:S04]  /*3900*/  LDL R13, [R1] ;  /* 0x00000000010d7983 */ /* 0x000ea80000100800 */
[----:B------:R-:W3:Y:S04]  /*3910*/  LDL R26, [R1+0x24] ;  /* 0x00002400011a7983 */ /* 0x000ee80000100800 */
[----:B------:R-:W4:Y:S04]  /*3920*/  LDL R25, [R1+0x28] ;  /* 0x0000280001197983 */ /* 0x000f280000100800 */
[----:B------:R-:W5:Y:S01]  /*3930*/  LDL R24, [R1+0x2c] ;  /* 0x00002c0001187983 */ /* 0x000f620000100800 */
[----:B------:R-:W-:Y:S01]  /*3940*/  IMAD.IADD R79, R79, 0x1, R67 ;  /* 0x000000014f4f7824 */ /* 0x000fe200078e0243 */
[----:B------:R-:W-:Y:S01]  /*3950*/  IADD3 R69, P5, P6, R50, R66, R61 ;  /* 0x0000004232457210 */ /* 0x000fe20007ebe03d */
[----:B------:R-:W-:Y:S03]  /*3960*/  BSSY B1, `(.L_x_12021) ;  /* 0x00000e9000017945 */ /* 0x000fe60003800000 */
[----:B------:R-:W-:-:S02]  /*3970*/  IADD3.X R12, R0, R79, R70, P5, P6 ;  /* 0x0000004f000c7210 */ /* 0x000fc40002fec446 */
[----:B------:R-:W-:-:S05]  /*3980*/  IADD3 R68, P5, R69, R64, RZ ;  /* 0x0000004045447210 */ /* 0x000fca0007fbe0ff */
[----:B------:R-:W-:Y:S02]  /*3990*/  IMAD.X R69, R12, 0x1, R65, P5 ;  /* 0x000000010c457824 */ /* 0x000fe400028e0641 */
[----:B------:R-:W-:Y:S01]  /*39a0*/  IMAD.IADD R12, R77, 0x1, -R55 ;  /* 0x000000014d0c7824 */ /* 0x000fe200078e0a37 */
[C---:B--2---:R-:W-:Y:S02]  /*39b0*/  LOP3.LUT P5, RZ, R13.reuse, 0x4, RZ, 0xc0, !PT ;  /* 0x000000040dff7812 */ /* 0x044fe400078ac0ff */
[----:B------:R-:W-:Y:S02]  /*39c0*/  LOP3.LUT P6, RZ, R13, 0x1, RZ, 0xc0, !PT ;  /* 0x000000010dff7812 */ /* 0x000fe400078cc0ff */
[----:B------:R-:W-:-:S04]  /*39d0*/  SEL R12, R55, R12, !P5 ;  /* 0x0000000c370c7207 */ /* 0x000fc80006800000 */
[----:B------:R-:W-:-:S04]  /*39e0*/  SHF.R.S32.HI R13, RZ, 0x1f, R12 ;  /* 0x0000001fff0d7819 */ /* 0x000fc8000001140c */
[----:B------:R-:W-:-:S04]  /*39f0*/  LEA.HI R13, R13, R12, RZ, 0x5 ;  /* 0x0000000c0d0d7211 */ /* 0x000fc800078f28ff */
[----:B------:R-:W-:Y:S01]  /*3a00*/  SHF.R.S32.HI R12, RZ, 0x5, R13 ;  /* 0x00000005ff0c7819 */ /* 0x000fe2000001140d */
[----:B------:R-:W-:-:S03]  /*3a10*/  IMAD R13, R17, 0x2800, R71 ;  /* 0x00002800110d7824 */ /* 0x000fc600078e0247 */
[----:B------:R-:W-:Y:S01]  /*3a20*/  LEA.HI.SX32 R12, R21, R12, 0x1c ;  /* 0x0000000c150c7211 */ /* 0x000fe200078fe2ff */
[----:B------:R-:W-:-:S04]  /*3a30*/  IMAD.IADD R13, R16, 0x1, R13 ;  /* 0x00000001100d7824 */ /* 0x000fc800078e020d */
[----:B------:R-:W-:-:S05]  /*3a40*/  IMAD.SHL.U32 R81, R12, 0x10, RZ ;  /* 0x000000100c517824 */ /* 0x000fca00078e00ff */
[----:B---3--:R-:W-:-:S04]  /*3a50*/  LOP3.LUT R12, R26, 0x30, R81, 0xf8, !PT ;  /* 0x000000301a0c7812 */ /* 0x008fc800078ef851 */
[----:B----4-:R-:W-:-:S04]  /*3a60*/  LOP3.LUT R12, R12, R25, RZ, 0x3c, !PT ;  /* 0x000000190c0c7212 */ /* 0x010fc800078e3cff */
[----:B-----5:R-:W-:-:S05]  /*3a70*/  IADD3 R12, R24, R12, RZ ;  /* 0x0000000c180c7210 */ /* 0x020fca0007ffe0ff */
        /* <DEDUP_REMOVED lines=14> */
[--C-:B------:R-:W-:Y:S01]  /*3b60*/  SHF.R.U32.HI R88, RZ, 0x8, R7.reuse ;  /* 0x00000008ff587819 */ /* 0x100fe20000011607 */
[----:B------:R-:W-:Y:S01]  /*3b70*/  IMAD.SHL.U32 R85, R85, 0x100, RZ ;  /* 0x0000010055557824 */ /* 0x000fe200078e00ff */
[----:B------:R-:W-:Y:S02]  /*3b80*/  PRMT R4, R93, 0x654, R4 ;  /* 0x000006545d047816 */ /* 0x000fe40000000004 */
[----:B------:R-:W-:Y:S02]  /*3b90*/  SHF.R.U32.HI R91, RZ, 0x18, R7 ;  /* 0x00000018ff5b7819 */ /* 0x000fe40000011607 */
[----:B------:R-:W-:-:S02]  /*3ba0*/  LOP3.LUT R6, R7, 0xff, RZ, 0xc0, !PT ;  /* 0x000000ff07067812 */ /* 0x000fc400078ec0ff */
[----:B------:R-:W-:Y:S02]  /*3bb0*/  SHF.R.U32.HI R86, RZ, 0x10, R7 ;  /* 0x00000010ff567819 */ /* 0x000fe40000011607 */
[--C-:B------:R-:W-:Y:S02]  /*3bc0*/  SHF.R.U32.HI R87, RZ, 0x8, R11.reuse ;  /* 0x00000008ff577819 */ /* 0x100fe4000001160b */
[----:B------:R-:W-:Y:S02]  /*3bd0*/  LOP3.LUT R84, R11, 0xff0000ff, RZ, 0xc0, !PT ;  /* 0xff0000ff0b547812 */ /* 0x000fe400078ec0ff */
[----:B------:R-:W-:Y:S01]  /*3be0*/  SHF.R.U32.HI R7, RZ, 0x10, R11 ;  /* 0x00000010ff077819 */ /* 0x000fe2000001160b */
[----:B------:R-:W-:Y:S01]  /*3bf0*/  IMAD.SHL.U32 R11, R88, 0x100, RZ ;  /* 0x00000100580b7824 */ /* 0x000fe200078e00ff */
[----:B------:R-:W-:Y:S01]  /*3c00*/  LOP3.LUT R4, R4, 0xff00, R9, 0xf8, !PT ;  /* 0x0000ff0004047812 */ /* 0x000fe200078ef809 */
[----:B------:R-:W-:Y:S01]  /*3c10*/  IMAD.U32 R9, R90, 0x10000, RZ ;  /* 0x000100005a097824 */ /* 0x000fe200078e00ff */
[----:B------:R-:W-:Y:S01]  /*3c20*/  PRMT R6, R91, 0x654, R6 ;  /* 0x000006545b067816 */ /* 0x000fe20000000006 */
[----:B------:R-:W-:Y:S01]  /*3c30*/  IMAD.SHL.U32 R87, R87, 0x100, RZ ;  /* 0x0000010057577824 */ /* 0x000fe200078e00ff */
[----:B------:R-:W-:Y:S01]  /*3c40*/  PRMT R10, R89, 0x654, R8 ;  /* 0x00000654590a7816 */ /* 0x000fe20000000008 */
[----:B------:R-:W-:Y:S01]  /*3c50*/  IMAD.U32 R90, R7, 0x10000, RZ ;  /* 0x00010000075a7824 */ /* 0x000fe200078e00ff */
[----:B------:R-:W-:-:S02]  /*3c60*/  LOP3.LUT R8, R6, 0xff00, R11, 0xf8, !PT ;  /* 0x0000ff0006087812 */ /* 0x000fc400078ef80b */
[----:B------:R-:W-:Y:S01]  /*3c70*/  LOP3.LUT R6, R4, 0xff0000, R9, 0xf8, !PT ;  /* 0x00ff000004067812 */ /* 0x000fe200078ef809 */
[----:B------:R-:W-:Y:S01]  /*3c80*/  IMAD.U32 R9, R86, 0x10000, RZ ;  /* 0x0001000056097824 */ /* 0x000fe200078e00ff */
[----:B------:R-:W-:Y:S02]  /*3c90*/  LOP3.LUT R88, R10, 0xff00, R85, 0xf8, !PT ;  /* 0x0000ff000a587812 */ /* 0x000fe400078ef855 */
[----:B------:R-:W-:Y:S02]  /*3ca0*/  F2FP.F16.E4M3.UNPACK_B R86, R83.H1 ;  /* 0x00000053ff56723e */ /* 0x000fe400030006ff */
[----:B--2---:R-:W-:Y:S02]  /*3cb0*/  F2FP.F16.E4M3.UNPACK_B R11, R24.H1 ;  /* 0x00000018ff0b723e */ /* 0x004fe400030006ff */
[----:B-1----:R-:W-:Y:S02]  /*3cc0*/  F2FP.F16.E4M3.UNPACK_B R10, R12.H1 ;  /* 0x0000000cff0a723e */ /* 0x002fe400030006ff */
[----:B------:R-:W-:Y:S01]  /*3cd0*/  LOP3.LUT R89, R84, 0xff00, R87, 0xf8, !PT ;  /* 0x0000ff0054597812 */ /* 0x000fe200078ef857 */
[----:B------:R-:W-:Y:S01]  /*3ce0*/  HADD2.F32 R87, -RZ, R86.H0_H0 ;  /* 0x20000056ff577230 */ /* 0x000fe20000004100 */
[----:B------:R-:W-:Y:S01]  /*3cf0*/  LOP3.LUT R4, R8, 0xff0000, R9, 0xf8, !PT ;  /* 0x00ff000008047812 */ /* 0x000fe200078ef809 */
[----:B------:R-:W-:Y:S01]  /*3d00*/  HADD2.F32 R9, -RZ, R11.H0_H0 ;  /* 0x2000000bff097230 */ /* 0x000fe20000004100 */
[----:B------:R-:W-:Y:S01]  /*3d10*/  F2FP.F16.E4M3.UNPACK_B R84, R82.H1 ;  /* 0x00000052ff54723e */ /* 0x000fe200030006ff */
[--C-:B------:R-:W-:Y:S01]  /*3d20*/  HADD2.F32 R8, -RZ, R10.reuse.H0_H0 ;  /* 0x2000000aff087230 */ /* 0x100fe20000004100 */
[----:B------:R-:W-:Y:S01]  /*3d30*/  SHF.L.U32 R5, R5, 0x10, RZ ;  /* 0x0000001005057819 */ /* 0x000fe200000006ff */
[----:B------:R-:W-:-:S02]  /*3d40*/  HADD2.F32 R10, -RZ, R10.H1_H1 ;  /* 0x3000000aff0a7230 */ /* 0x000fc40000004100 */
[-C--:B------:R-:W-:Y:S01]  /*3d50*/  FMUL.FTZ R91, R9, R87.reuse ;  /* 0x00000057095b7220 */ /* 0x080fe20000410000 */
[--C-:B------:R-:W-:Y:S02]  /*3d60*/  HADD2.F32 R85, -RZ, R84.reuse.H0_H0 ;  /* 0x20000054ff557230 */ /* 0x100fe40000004100 */
[----:B------:R-:W-:Y:S01]  /*3d70*/  FMUL.FTZ R92, R8, R87 ;  /* 0x00000057085c7220 */ /* 0x000fe20000410000 */
[----:B------:R-:W-:Y:S02]  /*3d80*/  LOP3.LUT R7, R88, 0xff0000, R5, 0xf8, !PT ;  /* 0x00ff000058077812 */ /* 0x000fe400078ef805 */
        /* <DEDUP_REMOVED lines=9> */
[--C-:B------:R-:W-:Y:S01]  /*3e20*/  HADD2.F32 R88, -RZ, R87.reuse.H0_H0 ;  /* 0x20000057ff587230 */ /* 0x100fe20000004100 */
[----:B------:R-:W-:Y:S01]  /*3e30*/  F2FP.F16.E4M3.UNPACK_B R82, R12 ;  /* 0x0000000cff52723e */ /* 0x000fe200020006ff */
[----:B------:R-:W-:-:S02]  /*3e40*/  HADD2.F32 R87, -RZ, R87.H1_H1 ;  /* 0x30000057ff577230 */ /* 0x000fc40000004100 */
[-C--:B------:R-:W-:Y:S01]  /*3e50*/  FMUL.FTZ R11, R84, R89.reuse ;  /* 0x00000059540b7220 */ /* 0x080fe20000410000 */
[C---:B------:R-:W-:Y:S01]  /*3e60*/  FMUL.FTZ R89, R10.reuse, R89 ;  /* 0x000000590a597220 */ /* 0x040fe20000410000 */
[----:B------:R-:W-:Y:S02]  /*3e70*/  HADD2.F32 R83, -RZ, R24.H0_H0 ;  /* 0x20000018ff537230 */ /* 0x000fe40000004100 */
[----:B------:R-:W-:Y:S02]  /*3e80*/  HADD2.F32 R12, -RZ, R82.H0_H0 ;  /* 0x20000052ff0c7230 */ /* 0x000fe40000004100 */
[-C--:B------:R-:W-:Y:S01]  /*3e90*/  FFMA.FTZ R11, R10, R85.reuse, -R11 ;  /* 0x000000550a0b7223 */ /* 0x080fe2000001080b */
[----:B------:R-:W-:Y:S01]  /*3ea0*/  FFMA.FTZ R10, R84, R85, R89 ;  /* 0x00000055540a7223 */ /* 0x000fe20000010059 */
[----:B------:R-:W-:Y:S02]  /*3eb0*/  HADD2.F32 R84, -RZ, R86.H0_H0 ;  /* 0x20000056ff547230 */ /* 0x000fe40000004100 */
[CC--:B------:R-:W-:Y:S01]  /*3ec0*/  FMUL.FTZ R89, R83.reuse, R88.reuse ;  /* 0x0000005853597220 */ /* 0x0c0fe20000410000 */
[----:B------:R-:W-:Y:S01]  /*3ed0*/  FMUL.FTZ R88, R12, R88 ;  /* 0x000000580c587220 */ /* 0x000fe20000410000 */
[----:B------:R-:W-:Y:S01]  /*3ee0*/  HADD2.F32 R85, -RZ, R24.H1_H1 ;  /* 0x30000018ff557230 */ /* 0x000fe20000004100 */
[----:B------:R-:W-:Y:S01]  /*3ef0*/  F2FP.SATFINITE.E4M3.F32.PACK_AB_MERGE_C R9, R10, R9, RZ ;  /* 0x000000090a09723e */ /* 0x000fe200048070ff */
[-C--:B------:R-:W-:Y:S01]  /*3f00*/  FFMA.FTZ R12, R12, R84.reuse, -R89 ;  /* 0x000000540c0c7223 */ /* 0x080fe20000010859 */
[----:B------:R-:W-:Y:S01]  /*3f10*/  FFMA.FTZ R24, R83, R84, R88 ;  /* 0x0000005453187223 */ /* 0x000fe20000010058 */
[----:B------:R-:W-:-:S02]  /*3f20*/  HADD2.F32 R82, -RZ, R82.H1_H1 ;  /* 0x30000052ff527230 */ /* 0x000fc40000004100 */
[-C--:B------:R-:W-:Y:S01]  /*3f30*/  FMUL.FTZ R83, R85, R87.reuse ;  /* 0x0000005755537220 */ /* 0x080fe20000410000 */
[----:B------:R-:W-:Y:S01]  /*3f40*/  HADD2.F32 R84, -RZ, R86.H1_H1 ;  /* 0x30000056ff547230 */ /* 0x000fe20000004100 */
[----:B------:R-:W-:Y:S02]  /*3f50*/  F2FP.F16.E4M3.UNPACK_B R89, R78.H1 ;  /* 0x0000004eff59723e */ /* 0x000fe400030006ff */
[----:B------:R-:W-:Y:S01]  /*3f60*/  F2FP.F16.E4M3.UNPACK_B R86, R26.H1 ;  /* 0x0000001aff56723e */ /* 0x000fe200030006ff */
[C---:B------:R-:W-:Y:S01]  /*3f70*/  FMUL.FTZ R92, R82.reuse, R87 ;  /* 0x00000057525c7220 */ /* 0x040fe20000410000 */
        /* <DEDUP_REMOVED lines=11> */
[----:B------:R-:W-:Y:S01]  /*4030*/  F2FP.SATFINITE.E4M3.F32.PACK_AB_MERGE_C R8, R11, R8, RZ ;  /* 0x000000080b08723e */ /* 0x000fe200048070ff */
        /* <DEDUP_REMOVED lines=8> */
[----:B------:R-:W-:Y:S01]  /*40c0*/  F2FP.F16.E4M3.UNPACK_B R78, R26 ;  /* 0x0000001aff4e723e */ /* 0x000fe200020006ff */
[-C--:B------:R-:W-:Y:S01]  /*40d0*/  FFMA.FTZ R99, R82, R91.reuse, -R95 ;  /* 0x0000005b52637223 */ /* 0x080fe2000001085f */
[----:B------:R-:W-:Y:S01]  /*40e0*/  F2FP.F16.E4M3.UNPACK_B R82, R80 ;  /* 0x00000050ff52723e */ /* 0x000fe200020006ff */
[----:B------:R-:W-:Y:S01]  /*40f0*/  FFMA.FTZ R101, R86, R91, R93 ;  /* 0x0000005b56657223 */ /* 0x000fe2000001005d */
[----:B------:R-:W-:-:S02]  /*4100*/  HADD2.F32 R91, -RZ, R84.H0_H0 ;  /* 0x20000054ff5b7230 */ /* 0x000fc40000004100 */
[----:B------:R-:W-:Y:S01]  /*4110*/  FFMA.FTZ R92, R87, R89, R92 ;  /* 0x00000059575c7223 */ /* 0x000fe2000001005c */
[----:B------:R-:W-:Y:S01]  /*4120*/  HADD2.F32 R80, -RZ, R78.H0_H0 ;  /* 0x2000004eff507230 */ /* 0x000fe20000004100 */
[----:B------:R-:W-:Y:S01]  /*4130*/  F2FP.F16.E4M3.UNPACK_B R10, R25 ;  /* 0x00000019ff0a723e */ /* 0x000fe200020006ff */
[----:B------:R-:W-:Y:S01]  /*4140*/  HADD2.F32 R93, -RZ, R84.H1_H1 ;  /* 0x30000054ff5d7230 */ /* 0x000fe20000004100 */
[----:B------:R-:W-:Y:S01]  /*4150*/  F2FP.F16.E4M3.UNPACK_B R11, R7 ;  /* 0x00000007ff0b723e */ /* 0x000fe200020006ff */
[----:B------:R-:W-:Y:S02]  /*4160*/  HADD2.F32 R26, -RZ, R14.H0_H0 ;  /* 0x2000000eff1a7230 */ /* 0x000fe40000004100 */
[----:B------:R-:W-:Y:S01]  /*4170*/  FMUL.FTZ R95, R80, R91 ;  /* 0x0000005b505f7220 */ /* 0x000fe20000410000 */
[----:B------:R-:W-:Y:S01]  /*4180*/  HADD2.F32 R78, -RZ, R78.H1_H1 ;  /* 0x3000004eff4e7230 */ /* 0x000fe20000004100 */
[----:B------:R-:W-:Y:S01]  /*4190*/  F2FP.SATFINITE.E4M3.F32.PACK_AB_MERGE_C R24, R85, R24, R9 ;  /* 0x000000185518723e */ /* 0x000fe20004807009 */
[----:B------:R-:W-:-:S02]  /*41a0*/  HADD2.F32 R14, -RZ, R14.H1_H1 ;  /* 0x3000000eff0e7230 */ /* 0x000fc40000004100 */
        /* <DEDUP_REMOVED lines=32> */
[----:B------:R-:W-:Y:S02]  /*43b0*/  HADD2.F32 R7, -RZ, R13.H0_H0 ;  /* 0x2000000dff077230 */ /* 0x000fe40000004100 */
[----:B------:R-:W-:Y:S01]  /*43c0*/  FFMA.FTZ R14, R14, R89, -R97 ;  /* 0x000000590e0e7223 */ /* 0x000fe20000010861 */
[----:B------:R-:W-:Y:S01]  /*43d0*/  HADD2.F32 R83, -RZ, R82.H0_H0 ;  /* 0x20000052ff537230 */ /* 0x000fe20000004100 */
[-C--:B------:R-:W-:Y:S01]  /*43e0*/  F2FP.F16.E4M3.UNPACK_B R89, R5.reuse.H1 ;  /* 0x00000005ff59723e */ /* 0x080fe200030006ff */
[----:B------:R-:W-:Y:S01]  /*43f0*/  HADD2.F32 R80, -RZ, R25.H1_H1 ;  /* 0x30000019ff507230 */ /* 0x000fe20000004100 */
[----:B------:R-:W-:Y:S01]  /*4400*/  F2FP.F16.E4M3.UNPACK_B R88, R5 ;  /* 0x00000005ff58723e */ /* 0x000fe200020006ff */
[----:B------:R-:W-:-:S02]  /*4410*/  HADD2.F32 R25, -RZ, R6.H0_H0 ;  /* 0x20000006ff197230 */ /* 0x000fc40000004100 */
[CC--:B------:R-:W-:Y:S01]  /*4420*/  FMUL.FTZ R84, R78.reuse, R83.reuse ;  /* 0x000000534e547220 */ /* 0x0c0fe20000410000 */
[----:B------:R-:W-:Y:S02]  /*4430*/  HADD2.F32 R13, -RZ, R13.H1_H1 ;  /* 0x3000000dff0d7230 */ /* 0x000fe40000004100 */
[C---:B------:R-:W-:Y:S01]  /*4440*/  FMUL.FTZ R85, R7.reuse, R83 ;  /* 0x0000005307557220 */ /* 0x040fe20000410000 */
[----:B------:R-:W-:Y:S01]  /*4450*/  HADD2.F32 R82, -RZ, R82.H1_H1 ;  /* 0x30000052ff527230 */ /* 0x000fe20000004100 */
[----:B------:R-:W-:Y:S01]  /*4460*/  F2FP.F16.E4M3.UNPACK_B R5, R4 ;  /* 0x00000004ff05723e */ /* 0x000fe200020006ff */
[----:B------:R-:W-:Y:S02]  /*4470*/  HADD2.F32 R83, -RZ, R6.H1_H1 ;  /* 0x30000006ff537230 */ /* 0x000fe40000004100 */
[-C--:B------:R-:W-:Y:S01]  /*4480*/  FFMA.FTZ R6, R7, R25.reuse, -R84 ;  /* 0x0000001907067223 */ /* 0x080fe20000010854 */
[----:B------:R-:W-:Y:S01]  /*4490*/  FFMA.FTZ R7, R78, R25, R85 ;  /* 0x000000194e077223 */ /* 0x000fe20000010055 */
[-C--:B------:R-:W-:Y:S01]  /*44a0*/  FMUL.FTZ R86, R80, R82.reuse ;  /* 0x0000005250567220 */ /* 0x080fe20000410000 */
[----:B------:R-:W-:Y:S01]  /*44b0*/  FMUL.FTZ R85, R13, R82 ;  /* 0x000000520d557220 */ /* 0x000fe20000410000 */
[----:B------:R-:W-:Y:S01]  /*44c0*/  F2FP.F16.E4M3.UNPACK_B R25, R15 ;  /* 0x0000000fff19723e */ /* 0x000fe200020006ff */
[----:B------:R-:W-:-:S02]  /*44d0*/  HADD2.F32 R91, -RZ, R89.H0_H0 ;  /* 0x20000059ff5b7230 */ /* 0x000fc40000004100 */
[-C--:B------:R-:W-:Y:S01]  /*44e0*/  FFMA.FTZ R13, R13, R83.reuse, -R86 ;  /* 0x000000530d0d7223 */ /* 0x080fe20000010856 */
[----:B------:R-:W-:Y:S01]  /*44f0*/  FFMA.FTZ R78, R80, R83, R85 ;  /* 0x00000053504e7223 */ /* 0x000fe20000010055 */
[----:B------:R-:W-:Y:S01]  /*4500*/  F2FP.F16.E4M3.UNPACK_B R83, R27.H1 ;  /* 0x0000001bff53723e */ /* 0x000fe200030006ff */
[--C-:B------:R-:W-:Y:S01]  /*4510*/  HADD2.F32 R86, -RZ, R5.reuse.H0_H0 ;  /* 0x20000005ff567230 */ /* 0x100fe20000004100 */
[----:B------:R-:W-:Y:S01]  /*4520*/  F2FP.F16.E4M3.UNPACK_B R15, R15.H1 ;  /* 0x0000000fff0f723e */ /* 0x000fe200030006ff */
[----:B------:R-:W-:Y:S01]  /*4530*/  HADD2.F32 R5, -RZ, R5.H1_H1 ;  /* 0x30000005ff057230 */ /* 0x000fe20000004100 */
[----:B------:R-:W-:Y:S01]  /*4540*/  F2FP.F16.E4M3.UNPACK_B R85, R4.H1 ;  /* 0x00000004ff55723e */ /* 0x000fe200030006ff */
[----:B------:R-:W-:Y:S01]  /*4550*/  HADD2.F32 R4, -RZ, R83.H0_H0 ;  /* 0x20000053ff047230 */ /* 0x000fe20000004100 */
[----:B------:R-:W-:Y:S01]  /*4560*/  F2FP.SATFINITE.E4M3.F32.PACK_AB_MERGE_C R90, R99, R90, RZ ;  /* 0x0000005a635a723e */ /* 0x000fe200048070ff */
[----:B------:R-:W-:Y:S01]  /*4570*/  HADD2.F32 R80, -RZ, R15.H0_H0 ;  /* 0x2000000fff507230 */ /* 0x000fe20000004100 */
[----:B------:R-:W-:Y:S01]  /*4580*/  F2FP.F16.E4M3.UNPACK_B R82, R27 ;  /* 0x0000001bff52723e */ /* 0x000fe200020006ff */
[----:B------:R-:W-:Y:S01]  /*4590*/  HADD2.F32 R87, -RZ, R85.H0_H0 ;  /* 0x20000055ff577230 */ /* 0x000fe20000004100 */
[----:B------:R-:W-:Y:S01]  /*45a0*/  F2FP.SATFINITE.E4M3.F32.PACK_AB_MERGE_C R14, R14, R95, R90 ;  /* 0x0000005f0e0e723e */ /* 0x000fe2000480705a */
[----:B------:R-:W-:Y:S01]  /*45b0*/  HADD2.F32 R27, -RZ, R25.H0_H0 ;  /* 0x20000019ff1b7230 */ /* 0x000fe20000004100 */
[----:B------:R-:W-:Y:S01]  /*45c0*/  F2FP.SATFINITE.E4M3.F32.PACK_AB_MERGE_C R92, R101, R92, RZ ;  /* 0x0000005c655c723e */ /* 0x000fe200048070ff */
[----:B------:R-:W-:-:S02]  /*45d0*/  HADD2.F32 R90, -RZ, R88.H0_H0 ;  /* 0x20000058ff5a7230 */ /* 0x000fc40000004100 */
[-C--:B------:R-:W-:Y:S01]  /*45e0*/  FMUL.FTZ R95, R4, R91.reuse ;  /* 0x0000005b045f7220 */ /* 0x080fe20000410000 */
[----:B------:R-:W-:Y:S01]  /*45f0*/  HADD2.F32 R84, -RZ, R82.H0_H0 ;  /* 0x20000052ff547230 */ /* 0x000fe20000004100 */
[----:B------:R-:W-:Y:S01]  /*4600*/  F2FP.SATFINITE.E4M3.F32.PACK_AB_MERGE_C R26, R93, R26, R92 ;  /* 0x0000001a5d1a723e */ /* 0x000fe2000480705c */
[C---:B------:R-:W-:Y:S01]  /*4610*/  FMUL.FTZ R91, R80.reuse, R91 ;  /* 0x0000005b505b7220 */ /* 0x040fe20000410000 */
[-C--:B------:R-:W-:Y:S01]  /*4620*/  FFMA.FTZ R95, R80, R87.reuse, -R95 ;  /* 0x00000057505f7223 */ /* 0x080fe2000001085f */
[-C--:B------:R-:W-:Y:S01]  /*4630*/  FMUL.FTZ R93, R27, R90.reuse ;  /* 0x0000005a1b5d7220 */ /* 0x080fe20000410000 */
[----:B------:R-:W-:Y:S02]  /*4640*/  HADD2.F32 R83, -RZ, R83.H1_H1 ;  /* 0x30000053ff537230 */ /* 0x000fe40000004100 */
[----:B------:R-:W-:Y:S01]  /*4650*/  FMUL.FTZ R92, R84, R90 ;  /* 0x0000005a545c7220 */ /* 0x000fe20000410000 */
[----:B------:R-:W-:Y:S02]  /*4660*/  HADD2.F32 R80, -RZ, R89.H1_H1 ;  /* 0x30000059ff507230 */ /* 0x000fe40000004100 */
[----:B------:R-:W-:Y:S01]  /*4670*/  FFMA.FTZ R91, R4, R87, R91 ;  /* 0x00000057045b7223 */ /* 0x000fe2000001005b */
        /* <DEDUP_REMOVED lines=8> */
[----:B------:R-:W-:-:S02]  /*4700*/  HADD2.F32 R25, -RZ, R25.H1_H1 ;  /* 0x30000019ff197230 */ /* 0x000fc40000004100 */
[----:B------:R-:W-:Y:S01]  /*4710*/  FMUL.FTZ R80, R82, R88 ;  /* 0x0000005852507220 */ /* 0x000fe20000410000 */
[----:B------:R-:W-:Y:S01]  /*4720*/  F2FP.SATFINITE.E4M3.F32.PACK_AB_MERGE_C R6, R13, R6, RZ ;  /* 0x000000060d06723e */ /* 0x000fe200048070ff */
[-C--:B------:R-:W-:Y:S01]  /*4730*/  FFMA.FTZ R84, R15, R4.reuse, -R84 ;  /* 0x000000040f547223 */ /* 0x080fe20000010854 */
[----:B------:R-:W-:Y:S01]  /*4740*/  FFMA.FTZ R86, R83, R4, R86 ;  /* 0x0000000453567223 */ /* 0x000fe20000010056 */
[C---:B------:R-:W-:Y:S01]  /*4750*/  FMUL.FTZ R27, R25.reuse, R88 ;  /* 0x00000058191b7220 */ /* 0x040fe20000410000 */
[----:B------:R-:W-:Y:S01]  /*4760*/  FFMA.FTZ R25, R25, R5, -R80 ;  /* 0x0000000519197223 */ /* 0x000fe20000010850 */
[----:B------:R-:W-:Y:S02]  /*4770*/  F2FP.SATFINITE.E4M3.F32.PACK_AB_MERGE_C R7, R78, R7, RZ ;  /* 0x000000074e07723e */ /* 0x000fe400048070ff */
[----:B------:R-:W-:Y:S01]  /*4780*/  FFMA.FTZ R82, R82, R5, R27 ;  /* 0x0000000552527223 */ /* 0x000fe2000001001b */
[----:B------:R-:W-:Y:S02]  /*4790*/  F2FP.SATFINITE.E4M3.F32.PACK_AB_MERGE_C R84, R84, R95, RZ ;  /* 0x0000005f5454723e */ /* 0x000fe400048070ff */
[----:B------:R-:W-:-:S02]  /*47a0*/  F2FP.SATFINITE.E4M3.F32.PACK_AB_MERGE_C R86, R86, R91, RZ ;  /* 0x0000005b5656723e */ /* 0x000fc400048070ff */
[----:B------:R-:W-:Y:S02]  /*47b0*/  F2FP.SATFINITE.E4M3.F32.PACK_AB_MERGE_C R15, R25, R92, R84 ;  /* 0x0000005c190f723e */ /* 0x000fe40004807054 */
[----:B------:R-:W-:Y:S02]  /*47c0*/  F2FP.SATFINITE.E4M3.F32.PACK_AB_MERGE_C R13, R11, R8, R6 ;  /* 0x000000080b0d723e */ /* 0x000fe40004807006 */
[----:B------:R-:W-:Y:S02]  /*47d0*/  F2FP.SATFINITE.E4M3.F32.PACK_AB_MERGE_C R25, R10, R9, R7 ;  /* 0x000000090a19723e */ /* 0x000fe40004807007 */
[----:B------:R-:W-:-:S07]  /*47e0*/  F2FP.SATFINITE.E4M3.F32.PACK_AB_MERGE_C R27, R82, R93, R86 ;  /* 0x0000005d521b723e */ /* 0x000fce0004807056 */
.L_x_12022:
[----:B------:R-:W-:Y:S05]  /*47f0*/  BSYNC B1 ;  /* 0x0000000000017941 */ /* 0x000fea0003800000 */
.L_x_12021:
        /* <DEDUP_REMOVED lines=10> */
.L_x_12004:
[----:B------:R-:W-:-:S13]  /*48a0*/  ISETP.NE.AND P0, PT, R157, 0x3, PT ;  /* 0x000000039d00780c */ /* 0x000fda0003f05270 */
[----:B------:R-:W-:Y:S05]  /*48b0*/  @!P0 BRA `(.L_x_12023) ;  /* 0x0000000000048947 */ /* 0x000fea0003800000 */
[----:B------:R-:W-:Y:S01]  /*48c0*/  BPT.TRAP 0x1 ;  /* 0x000000040000795c */ /* 0x000fe20000300000 */
.L_x_12023:
[----:B0-----:R-:W2:Y:S01]  /*48d0*/  LDL R4, [R1+0x4] ;  /* 0x0000040001047983 */ /* 0x001ea20000100800 */
[----:B------:R-:W-:Y:S01]  /*48e0*/  IMAD R75, R17, 0x8, R16 ;  /* 0x00000008114b7824 */ /* 0x000fe200078e0210 */
[----:B------:R-:W-:Y:S01]  /*48f0*/  BSSY B1, `(.L_x_12024) ;  /* 0x0000006000017945 */ /* 0x000fe20003800000 */
[----:B--2---:R-:W-:Y:S01]  /*4900*/  SHF.L.U32 R76, R4, 0x1f, RZ ;  /* 0x0000001f044c7819 */ /* 0x004fe200000006ff */
[----:B------:R-:W-:-:S03]  /*4910*/  IMAD R4, R2, -0xa0, R30 ;  /* 0xffffff6002047824 */ /* 0x000fc600078e021e */
[----:B------:R-:W0:Y:S02]  /*4920*/  SYNCS.PHASECHK.TRANS64.TRYWAIT P1, [R75+URZ+0x13290], R76 ;  /* 0x0132904c4b0075a7 */ /* 0x000e24000802017f */
[----:B------:R-:W-:Y:S01]  /*4930*/  VIMNMX R4, R4, 0xa0, PT ;  /* 0x000000a004047848 */ /* 0x000fe20003fe0100 */
[----:B0-----:R-:W-:Y:S06]  /*4940*/  @!P1 BRA `(.L_x_12025) ;  /* 0x0000015800249947 */ /* 0x001fec0003800000 */
.L_x_12245:
[----:B------:R-:W-:Y:S05]  /*4950*/  BSYNC B1 ;  /* 0x0000000000017941 */ /* 0x000fea0003800000 */
.L_x_12024:
[----:B------:R-:W-:-:S13]  /*4960*/  ISETP.GE.AND P1, PT, R23, R4, PT ;  /* 0x000000041700720c */ /* 0x000fda0003f26270 */
[----:B------:R-:W-:Y:S05]  /*4970*/  @P1 BRA `(.L_x_12011) ;  /* 0x0000000000101947 */ /* 0x000fea0003800000 */
[----:B------:R-:W1:Y:S04]  /*4980*/  @!P3 LDS.128 R4, [R74+0xe000] ;  /* 0x00e000004a04b984 */ /* 0x000e680000000c00 */
[----:B------:R-:W2:Y:S04]  /*4990*/  @!P2 LDS.128 R8, [R73+0xe000] ;  /* 0x00e000004908a984 */ /* 0x000ea80000000c00 */
[----:B-1----:R1:W-:Y:S04]  /*49a0*/  @!P3 STG.E.128 desc[UR40][R12.64], R4 ;  /* 0x000000040c00b986 */ /* 0x0023e8000c101d28 */
[----:B--2---:R1:W-:Y:S02]  /*49b0*/  @!P2 STG.E.128 desc[UR40][R12.64+0x20], R8 ;  /* 0x000020080c00a986 */ /* 0x0043e4000c101d28 */
.L_x_12011:
[----:B------:R-:W-:Y:S05]  /*49c0*/  BSYNC B0 ;  /* 0x0000000000007941 */ /* 0x000fea0003800000 */
.L_x_12003:
[----:B-1----:R-:W1:Y:S01]  /*49d0*/  S2R R4, SR_TID.X ;  /* 0x0000000000047919 */ /* 0x002e620000002100 */
[----:B------:R-:W-:Y:S01]  /*49e0*/  @!PT LDS RZ, [RZ] ;  /* 0x00000000fffff984 */ /* 0x000fe20000000800 */
[----:B------:R-:W-:Y:S01]  /*49f0*/  @!PT LDS RZ, [RZ] ;  /* 0x00000000fffff984 */ /* 0x000fe20000000800 */
[----:B------:R-:W-:Y:S01]  /*4a00*/  @!PT LDS RZ, [RZ] ;  /* 0x00000000fffff984 */ /* 0x000fe20000000800 */
[----:B------:R-:W-:Y:S01]  /*4a10*/  @!PT LDS RZ, [RZ] ;  /* 0x00000000fffff984 */ /* 0x000fe20000000800 */
[----:B------:R5:W-:Y:S06]  /*4a20*/  MEMBAR.ALL.CTA ;  /* 0x0000000000007992 */ /* 0x000bec0000008000 */
[----:B-----5:R-:W5:Y:S01]  /*4a30*/  FENCE.VIEW.ASYNC.S ;  /* 0x00000000000073c6 */ /* 0x020f620000000000 */
[----:B------:R-:W-:Y:S05]  /*4a40*/  WARPSYNC.ALL ;  /* 0x0000000000007948 */ /* 0x000fea0003800000 */
[----:B------:R-:W-:Y:S01]  /*4a50*/  BSSY B0, `(.L_x_12026) ;  /* 0x0000009000007945 */ /* 0x000fe20003800000 */
[----:B-1----:R-:W-:Y:S01]  /*4a60*/  LOP3.LUT R4, R4, 0x7f, RZ, 0xc0, !PT ;  /* 0x0000007f04047812 */ /* 0x002fe200078ec0ff */
[----:B-----5:R1:W-:Y:S03]  /*4a70*/  BAR.SYNC.DEFER_BLOCKING R54, 0x80 ;  /* 0x000200360000751d */ /* 0x0203e60000010000 */
[----:B------:R-:W-:-:S13]  /*4a80*/  ISETP.NE.AND P5, PT, R4, RZ, PT ;  /* 0x000000ff0400720c */ /* 0x000fda0003fa5270 */
[----:B------:R-:W-:-:S05]  /*4a90*/  @!P5 VIADD R4, R75, 0x132a0 ;  /* 0x000132a04b04d836 */ /* 0x000fca0000000000 */
[----:B------:R-:W-:-:S04]  /*4aa0*/  @!P5 PRMT R4, RZ, 0x654, R4 ;  /* 0x00000654ff04d816 */ /* 0x000fc80000000004 */
[----:B------:R1:W-:Y:S01]  /*4ab0*/  @!P5 SYNCS.ARRIVE.TRANS64.RED.A1T0 RZ, [R4+URZ], RZ ;  /* 0x000000ff04ffd9a7 */ /* 0x0003e2000810043f */
[----:B------:R-:W-:Y:S05]  /*4ac0*/  @!P0 BRA `(.L_x_12027) ;  /* 0x0000000000048947 */ /* 0x000fea0003800000 */
[----:B------:R-:W-:Y:S01]  /*4ad0*/  BPT.TRAP 0x1 ;  /* 0x000000040000795c */ /* 0x000fe20000300000 */
.L_x_12027:
[----:B------:R-:W-:Y:S05]  /*4ae0*/  BSYNC B0 ;  /* 0x0000000000007941 */ /* 0x000fea0003800000 */
.L_x_12026:
[----:B------:R-:W5:Y:S01]  /*4af0*/  SYNCS.PHASECHK.TRANS64.TRYWAIT P0, [R75+URZ+0x132b0], R76 ;  /* 0x0132b04c4b0075a7 */ /* 0x000f62000800017f */
[----:B------:R-:W-:Y:S04]  /*4b00*/  BSSY B0, `(.L_x_12028) ;  /* 0x0000002000007945 */ /* 0x000fe80003800000 */
[----:B-----5:R-:W-:Y:S05]  /*4b10*/  @!P0 BRA `(.L_x_12029) ;  /* 0x0000015400c48947 */ /* 0x020fea0003800000 */
.L_x_12246:
[----:B------:R-:W-:Y:S05]  /*4b20*/  BSYNC B0 ;  /* 0x0000000000007941 */ /* 0x000fea0003800000 */
.L_x_12028:
        /* <DEDUP_REMOVED lines=19> */
.L_x_12031:
[----:B------:R-:W-:Y:S05]  /*4c60*/  BSYNC B0 ;  /* 0x0000000000007941 */ /* 0x000fea0003800000 */
.L_x_12030:
[----:B-1----:R-:W5:Y:S04]  /*4c70*/  LDL R4, [R1] ;  /* 0x0000000001047983 */ /* 0x002f680000100800 */
[----:B------:R-:W2:Y:S01]  /*4c80*/  LDL.LU R5, [R1+0x4] ;  /* 0x0000040001057983 */ /* 0x000ea20000300800 */
[----:B------:R-:W-:Y:S01]  /*4c90*/  VIADD R17, R17, 0x1 ;  /* 0x0000000111117836 */ /* 0x000fe20000000000 */
[----:B------:R-:W-:Y:S01]  /*4ca0*/  PLOP3.LUT P0, PT, PT, PT, PT, 0x8, 0x0 ;  /* 0x000000000000781c */ /* 0x000fe20003f0e170 */
[----:B0-----:R-:W-:Y:S01]  /*4cb0*/  @!P5 VIADD R75, R75, 0x132c0 ;  /* 0x000132c04b4bd836 */ /* 0x001fe20000000000 */
        /* <DEDUP_REMOVED lines=9> */
[----:B------:R-:W-:Y:S02]  /*4d50*/  SEL R17, R17, RZ, P1 ;  /* 0x000000ff11117207 */ /* 0x000fe40000800000 */
[----:B------:R1:W-:Y:S01]  /*4d60*/  @!P5 SYNCS.ARRIVE.TRANS64.RED.A1T0 RZ, [R75+URZ], RZ ;  /* 0x000000ff4bffd9a7 */ /* 0x0003e2000810043f */
[----:B-----5:R-:W-:Y:S02]  /*4d70*/  LOP3.LUT P6, RZ, R4, 0x2, RZ, 0xc0, !PT ;  /* 0x0000000204ff7812 */ /* 0x020fe400078cc0ff */
[----:B------:R-:W-:-:S04]  /*4d80*/  SEL R4, RZ, 0x1, P1 ;  /* 0x00000001ff047807 */ /* 0x000fc80000800000 */
[----:B--2---:R-:W-:-:S05]  /*4d90*/  LOP3.LUT R5, R5, R4, RZ, 0x3c, !PT ;  /* 0x0000000405057212 */ /* 0x004fca00078e3cff */
[----:B------:R1:W-:Y:S02]  /*4da0*/  STL [R1+0x4], R5 ;  /* 0x0000040501007387 */ /* 0x0003e40000100800 */
[----:B------:R-:W-:Y:S05]  /*4db0*/  @P6 BRA `(.L_x_12032) ;  /* 0xffffffd400206947 */ /* 0x000fea000383ffff */
.L_x_11998:
[----:B0-----:R-:W2:Y:S01]  /*4dc0*/  LDL R8, [R1+0x10] ;  /* 0x0000100001087983 */ /* 0x001ea20000100800 */
[----:B------:R-:W0:Y:S03]  /*4dd0*/  LDC R0, c[0x0][0x428] ;  /* 0x00010a00ff007b82 */ /* 0x000e260000000800 */
[----:B------:R-:W2:Y:S04]  /*4de0*/  LDL R7, [R1+0x1c] ;  /* 0x00001c0001077983 */ /* 0x000ea80000100800 */
[----:B------:R-:W2:Y:S04]  /*4df0*/  LDL R6, [R1+0x14] ;  /* 0x0000140001067983 */ /* 0x000ea80000100800 */
[----:B------:R-:W2:Y:S01]  /*4e00*/  LDL.LU R4, [R1+0x18] ;  /* 0x0000180001047983 */ /* 0x000ea20000300800 */
[----:B------:R-:W-:Y:S01]  /*4e10*/  BSSY B0, `(.L_x_12033) ;  /* 0x0000026000007945 */ /* 0x000fe20003800000 */
[----:B------:R-:W-:Y:S01]  /*4e20*/  PLOP3.LUT P1, PT, PT, PT, PT, 0x80, 0x0 ;  /* 0x000000000000781c */ /* 0x000fe20003f2f070 */
[----:B------:R-:W-:Y:S01]  /*4e30*/  IMAD.MOV.U32 R55, RZ, RZ, RZ ;  /* 0x000000ffff377224 */ /* 0x000fe200078e00ff */
[----:B------:R-:W-:-:S02]  /*4e40*/  CS2R R10, SRZ ;  /* 0x00000000000a7805 */ /* 0x000fc4000001ff00 */
[----:B---3--:R-:W-:Y:S02]  /*4e50*/  CS2R R12, SRZ ;  /* 0x00000000000c7805 */ /* 0x008fe4000001ff00 */
[----:B------:R-:W-:Y:S02]  /*4e60*/  CS2R R14, SRZ ;  /* 0x00000000000e7805 */ /* 0x000fe4000001ff00 */
[----:B------:R-:W-:Y:S02]  /*4e70*/  CS2R R20, SRZ ;  /* 0x0000000000147805 */ /* 0x000fe4000001ff00 */
[----:B----4-:R-:W-:Y:S02]  /*4e80*/  CS2R R24, SRZ ;  /* 0x0000000000187805 */ /* 0x010fe4000001ff00 */
[----:B------:R-:W-:Y:S02]  /*4e90*/  CS2R R32, SRZ ;  /* 0x0000000000207805 */ /* 0x000fe4000001ff00 */
[----:B------:R-:W-:Y:S01]  /*4ea0*/  CS2R R26, SRZ ;  /* 0x00000000001a7805 */ /* 0x000fe2000001ff00 */
[----:B------:R-:W-:Y:S01]  /*4eb0*/  IMAD.MOV.U32 R29, RZ, RZ, RZ ;  /* 0x000000ffff1d7224 */ /* 0x000fe200078e00ff */
[----:B------:R-:W-:-:S02]  /*4ec0*/  CS2R R56, SRZ ;  /* 0x0000000000387805 */ /* 0x000fc4000001ff00 */
[----:B0-----:R-:W-:Y:S02]  /*4ed0*/  ISETP.NE.AND P2, PT, R0, 0x1, PT ;  /* 0x000000010000780c */ /* 0x001fe40003f45270 */
[----:B------:R-:W-:Y:S01]  /*4ee0*/  CS2R R30, SRZ ;  /* 0x00000000001e7805 */ /* 0x000fe2000001ff00 */
[----:B------:R-:W-:Y:S01]  /*4ef0*/  IMAD.MOV.U32 R58, RZ, RZ, RZ ;  /* 0x000000ffff3a7224 */ /* 0x000fe200078e00ff */
[----:B------:R-:W-:Y:S01]  /*4f00*/  CS2R R36, SRZ ;  /* 0x0000000000247805 */ /* 0x000fe2000001ff00 */
[----:B------:R-:W-:Y:S02]  /*4f10*/  IMAD.MOV.U32 R60, RZ, RZ, RZ ;  /* 0x000000ffff3c7224 */ /* 0x000fe400078e00ff */
[----:B------:R-:W-:-:S06]  /*4f20*/  IMAD.MOV.U32 R40, RZ, RZ, RZ ;  /* 0x000000ffff287224 */ /* 0x000fcc00078e00ff */
[----:B------:R-:W0:Y:S08]  /*4f30*/  @P2 LDC R2, c[0x0][0x42c] ;  /* 0x00010b00ff022b82 */ /* 0x000e300000000800 */
[----:B-1----:R-:W1:Y:S01]  /*4f40*/  @P2 LDC R5, c[0x0][0x430] ;  /* 0x00010c00ff052b82 */ /* 0x002e620000000800 */
[----:B--2---:R-:W-:Y:S02]  /*4f50*/  IADD3 R0, R7, 0x15f, -R8 ;  /* 0x0000015f07007810 */ /* 0x004fe40007ffe808 */
[----:B------:R-:W-:-:S03]  /*4f60*/  CS2R R8, SRZ ;  /* 0x0000000000087805 */ /* 0x000fc6000001ff00 */
[----:B------:R-:W-:Y:S01]  /*4f70*/  IMAD R0, R6, 0xc0, R0 ;  /* 0x000000c006007824 */ /* 0x000fe200078e0200 */
[----:B------:R-:W-:Y:S01]  /*4f80*/  CS2R R6, SRZ ;  /* 0x0000000000067805 */ /* 0x000fe2000001ff00 */
[----:B0-----:R-:W-:Y:S01]  /*4f90*/  @P2 IMAD.HI.U32 R2, R4, R2, RZ ;  /* 0x0000000204022227 */ /* 0x001fe200078e00ff */
[----:B------:R-:W-:-:S03]  /*4fa0*/  MOV R34, R4 ;  /* 0x0000000400227202 */ /* 0x000fc60000000f00 */
[----:B------:R-:W-:Y:S01]  /*4fb0*/  IMAD.HI R0, R0, 0x66666667, RZ ;  /* 0x6666666700007827 */ /* 0x000fe200078e02ff */
[----:B-1----:R-:W-:-:S04]  /*4fc0*/  @P2 SHF.R.U32.HI R34, RZ, R5, R2 ;  /* 0x00000005ff222219 */ /* 0x002fc80000011602 */
[----:B------:R-:W-:Y:S01]  /*4fd0*/  SHF.R.U32.HI R3, RZ, 0x1f, R0 ;  /* 0x0000001fff037819 */ /* 0x000fe20000011600 */
[----:B------:R0:W-:Y:S03]  /*4fe0*/  STL [R1+0x18], R34 ;  /* 0x0000182201007387 */ /* 0x0001e60000100800 */
[----:B------:R-:W-:Y:S01]  /*4ff0*/  LEA.HI.SX32 R3, R0, R3, 0x1a ;  /* 0x0000000300037211 */ /* 0x000fe200078fd2ff */
[----:B------:R-:W-:-:S03]  /*5000*/  IMAD.MOV.U32 R0, RZ, RZ, RZ ;  /* 0x000000ffff007224 */ /* 0x000fc600078e00ff */
[----:B------:R-:W-:Y:S02]  /*5010*/  VIMNMX R104, R104, R3, PT ;  /* 0x0000000368687248 */ /* 0x000fe40003fe0100 */
[----:B------:R-:W-:Y:S02]  /*5020*/  CS2R R2, SRZ ;  /* 0x0000000000027805 */ /* 0x000fe4000001ff00 */
[----:B------:R-:W-:Y:S01]  /*5030*/  ISETP.GE.AND P2, PT, R104, 0x1, PT ;  /* 0x000000016800780c */ /* 0x000fe20003f46270 */
[----:B0-----:R-:W-:-:S12]  /*5040*/  @P0 BRA `(.L_x_12034) ;  /* 0x0000000000080947 */ /* 0x001fd80003800000 */
[----:B------:R-:W0:Y:S02]  /*5050*/  FENCE.VIEW.ASYNC.G ;  /* 0x00000000000073c6 */ /* 0x000e240000000100 */
[----:B0-----:R-:W-:Y:S06]  /*5060*/  BAR.ARV 0xc, 0x200 ;  /* 0x0308000000007b1d */ /* 0x001fec0000002000 */
.L_x_12034:
[----:B------:R-:W-:Y:S05]  /*5070*/  BSYNC B0 ;  /* 0x0000000000007941 */ /* 0x000fea0003800000 */
.L_x_12033:
[----:B------:R-:W-:Y:S02]  /*5080*/  IMAD.MOV.U32 R59, RZ, RZ, RZ ;  /* 0x000000ffff3b7224 */ /* 0x000fe400078e00ff */
[----:B------:R-:W-:Y:S01]  /*5090*/  IMAD.MOV.U32 R62, RZ, RZ, RZ ;  /* 0x000000ffff3e7224 */ /* 0x000fe200078e00ff */
[----:B------:R-:W-:Y:S06]  /*50a0*/  @!P2 BRA `(.L_x_12035) ;  /* 0x000000dc0064a947 */ /* 0x000fec0003800000 */
[----:B------:R-:W0:Y:S01]  /*50b0*/  S2R R4, SR_TID.X ;  /* 0x0000000000047919 */ /* 0x000e220000002100 */
[----:B------:R-:W-:Y:S01]  /*50c0*/  VIADD R24, R16, 0xb000 ;  /* 0x0000b00010187836 */ /* 0x000fe20000000000 */
[----:B------:R-:W-:Y:S04]  /*50d0*/  BSSY B6, `(.L_x_12036) ;  /* 0x000001e000067945 */ /* 0x000fe80003800000 */
[----:B------:R-:W-:Y:S02]  /*50e0*/  LOP3.LUT P0, RZ, R24, 0x9f, RZ, 0xc0, !PT ;  /* 0x0000009f18ff7812 */ /* 0x000fe4000780c0ff */
[----:B0-----:R-:W-:-:S04]  /*50f0*/  IADD3 R5, R4, -0x80, RZ ;  /* 0xffffff8004057810 */ /* 0x001fc80007ffe0ff */
        /* <DEDUP_REMOVED lines=27> */
.L_x_12037:
[----:B------:R-:W-:Y:S05]  /*52b0*/  BSYNC B6 ;  /* 0x0000000000067941 */ /* 0x000fea0003800000 */
.L_x_12036:
        /* <DEDUP_REMOVED lines=46> */
[----:B------:R-:W-:-:S04]  /*55a0*/  LOP3.LUT R0, R0, 0xfffffffe, RZ, 0xc0, !PT ;  /* 0xfffffffe00007812 */ /* 0x000fc800078ec0ff */
[----:B------:R-:W-:-:S04]  /*55b0*/  IADD3 R0, R20, -R0, RZ ;  /* 0x8000000014007210 */ /* 0x000fc80007ffe0ff */
[----:B------:R-:W-:-:S04]  /*55c0*/  SHF.L.U32 R3, R0, 0x1f, RZ ;  /* 0x0000001f00037819 */ /* 0x000fc800000006ff */
[----:B------:R0:W1:Y:S03]  /*55d0*/  SYNCS.PHASECHK.TRANS64.TRYWAIT P0, [R16+URZ+0x13200], R3 ;  /* 0x01320003100075a7 */ /* 0x000066000800017f */
[----:B-1----:R-:W-:Y:S05]  /*55e0*/  @!P0 NANOSLEEP.SYNCS 0x989680 ;  /* 0x009896800000895d */ /* 0x002fea0003900000 */
[----:B------:R-:W1:Y:S01]  /*55f0*/  @!P0 SYNCS.PHASECHK.TRANS64 P0, [R16+URZ+0x13200], R3 ;  /* 0x01320003100085a7 */ /* 0x000e62000800007f */
[----:B------:R-:W-:Y:S04]  /*5600*/  BSSY B0, `(.L_x_12039) ;  /* 0x0000006000007945 */ /* 0x000fe80003800000 */
[----:B-1----:R-:W-:Y:S05]  /*5610*/  @P0 BRA `(.L_x_12040) ;  /* 0x0000000000100947 */ /* 0x002fea0003800000 */
.L_x_12041:
[----:B-1----:R1:W2:Y:S02]  /*5620*/  SYNCS.PHASECHK.TRANS64.TRYWAIT P0, [R16+URZ+0x13200], R3 ;  /* 0x01320003100075a7 */ /* 0x0022a4000800017f */
[----:B--2---:R-:W-:Y:S05]  /*5630*/  @!P0 NANOSLEEP.SYNCS 0x989680 ;  /* 0x009896800000895d */ /* 0x004fea0003900000 */
[----:B------:R-:W2:Y:S02]  /*5640*/  @!P0 SYNCS.PHASECHK.TRANS64 P0, [R16+URZ+0x13200], R3 ;  /* 0x01320003100085a7 */ /* 0x000ea4000800007f */
[----:B--2---:R-:W-:Y:S05]  /*5650*/  @!P0 BRA `(.L_x_12041) ;  /* 0xfffffffc00f08947 */ /* 0x004fea000383ffff */
.L_x_12040:
[----:B------:R-:W-:Y:S05]  /*5660*/  BSYNC B0 ;  /* 0x0000000000007941 */ /* 0x000fea0003800000 */
.L_x_12039:
[----:B------:R-:W-:Y:S05]  /*5670*/  BRA `(.L_x_12042) ;  /* 0x0000002c00707947 */ /* 0x000fea0003800000 */
.L_x_12038:
[----:B------:R-:W0:Y:S01]  /*5680*/  S2R R3, SR_TID.X ;  /* 0x0000000000037919 */ /* 0x000e220000002100 */
[----:B------:R-:W-:Y:S01]  /*5690*/  LOP3.LUT P0, RZ, R24, 0x1bf, RZ, 0xc0, !PT ;  /* 0x000001bf18ff7812 */ /* 0x000fe2000780c0ff */
[----:B------:R-:W-:Y:S01]  /*56a0*/  ULDC.64 UR4, c[0x0][0x3d8] ;  /* 0x0000f60000047ab9 */ /* 0x000fe20000000a00 */
[----:B-----5:R-:W-:Y:S01]  /*56b0*/  SHF.R.S32.HI R0, RZ, 0x1f, R28 ;  /* 0x0000001fff007819 */ /* 0x020fe2000001141c */
[----:B------:R-:W-:Y:S01]  /*56c0*/  ULDC.64 UR6, c[0x0][0x3e8] ;  /* 0x0000fa0000067ab9 */ /* 0x000fe20000000a00 */
[C---:B------:R-:W-:Y:S01]  /*56d0*/  IMAD.WIDE.U32 R30, R28.reuse, UR4, RZ ;  /* 0x000000041c1e7c25 */ /* 0x040fe2000f8e00ff */
[----:B------:R-:W-:Y:S03]  /*56e0*/  BSSY B6, `(.L_x_12043) ;  /* 0x000001f000067945 */ /* 0x000fe60003800000 */
[----:B------:R-:W-:-:S04]  /*56f0*/  IMAD.WIDE.U32 R32, R28, UR6, RZ ;  /* 0x000000061c207c25 */ /* 0x000fc8000f8e00ff */
[----:B0-----:R-:W-:Y:S02]  /*5700*/  VIADD R5, R3, 0xffffff80 ;  /* 0xffffff8003057836 */ /* 0x001fe40000000000 */
[----:B------:R-:W-:-:S03]  /*5710*/  IMAD R3, R0, UR4, RZ ;  /* 0x0000000400037c24 */ /* 0x000fc6000f8e02ff */
[----:B------:R-:W-:Y:S01]  /*5720*/  LEA.HI R4, R5, R5, RZ, 0x1 ;  /* 0x0000000505047211 */ /* 0x000fe200078f08ff */
[----:B------:R-:W-:-:S03]  /*5730*/  IMAD R3, R28, UR5, R3 ;  /* 0x000000051c037c24 */ /* 0x000fc6000f8e0203 */
[----:B------:R-:W-:Y:S01]  /*5740*/  LOP3.LUT R4, R4, 0xfffffffe, RZ, 0xc0, !PT ;  /* 0xfffffffe04047812 */ /* 0x000fe200078ec0ff */
[----:B------:R-:W-:-:S04]  /*5750*/  IMAD.IADD R39, R3, 0x1, R31 ;  /* 0x0000000103277824 */ /* 0x000fc800078e021f */
[----:B------:R-:W-:Y:S02]  /*5760*/  IMAD.IADD R4, R5, 0x1, -R4 ;  /* 0x0000000105047824 */ /* 0x000fe400078e0a04 */
[----:B------:R-:W-:Y:S02]  /*5770*/  IMAD R5, R0, UR6, RZ ;  /* 0x0000000600057c24 */ /* 0x000fe4000f8e02ff */
[----:B------:R-:W-:Y:S02]  /*5780*/  IMAD.SHL.U32 R24, R4, 0x8, RZ ;  /* 0x0000000804187824 */ /* 0x000fe400078e00ff */
[----:B------:R-:W-:-:S03]  /*5790*/  IMAD R5, R28, UR7, R5 ;  /* 0x000000071c057c24 */ /* 0x000fc6000f8e0205 */
[----:B------:R-:W-:Y:S01]  /*57a0*/  SHF.R.S32.HI R25, RZ, 0x1f, R24 ;  /* 0x0000001fff197819 */ /* 0x000fe20000011418 */
        /* <DEDUP_REMOVED lines=18> */
.L_x_12044:
[----:B------:R-:W-:Y:S05]  /*58d0*/  BSYNC B6 ;  /* 0x0000000000067941 */ /* 0x000fea0003800000 */
.L_x_12043:
[----:B------:R-:W2:Y:S01]  /*58e0*/  LDL R20, [R1+0x14] ;  /* 0x0000140001147983 */ /* 0x000ea20000100800 */
[----:B------:R-:W0:Y:S01]  /*58f0*/  LDC.64 R10, c[0x0][0x3d8] ;  /* 0x0000f600ff0a7b82 */ /* 0x000e220000000a00 */
[----:B------:R-:W-:Y:S01]  /*5900*/  ULDC.U8 UR4, c[0x0][0x3f0] ;  /* 0x0000fc0000047ab9 */ /* 0x000fe20000000000 */
[----:B------:R-:W-:Y:S01]  /*5910*/  BSSY B0, `(.L_x_12045) ;  /* 0x00002aa000007945 */ /* 0x000fe20003800000 */
[----:B------:R-:W-:-:S05]  /*5920*/  ISETP.NE.AND P0, PT, RZ, UR4, PT ;  /* 0x00000004ff007c0c */ /* 0x000fca000bf05270 */
[----:B------:R-:W1:Y:S01]  /*5930*/  LDC.64 R12, c[0x0][0x3e8] ;  /* 0x0000fa00ff0c7b82 */ /* 0x000e620000000a00 */
[----:B--2---:R-:W-:Y:S01]  /*5940*/  SHF.R.S32.HI R3, RZ, 0x1f, R20 ;  /* 0x0000001fff037819 */ /* 0x004fe20000011414 */
[----:B0-----:R-:W-:-:S04]  /*5950*/  IMAD.WIDE.U32 R6, R20, R10, RZ ;  /* 0x0000000a14067225 */ /* 0x001fc800078e00ff */
[C---:B------:R-:W-:Y:S02]  /*5960*/  IMAD R0, R3.reuse, R10, RZ ;  /* 0x0000000a03007224 */ /* 0x040fe400078e02ff */
[-C--:B-1----:R-:W-:Y:S02]  /*5970*/  IMAD R8, R3, R12.reuse, RZ ;  /* 0x0000000c03087224 */ /* 0x082fe400078e02ff */
        /* <DEDUP_REMOVED lines=19> */
[----:B-1----:R-:W-:Y:S02]  /*5ab0*/  @P1 SHF.R.U32.HI R3, RZ, R9, R8 ;  /* 0x00000009ff031219 */ /* 0x002fe40000011608 */
[----:B------:R-:W-:Y:S02]  /*5ac0*/  CS2R R8, SRZ ;  /* 0x0000000000087805 */ /* 0x000fe4000001ff00 */
[----:B------:R-:W-:Y:S01]  /*5ad0*/  SHF.R.S32.HI R41, RZ, 0x1f, R3 ;  /* 0x0000001fff297819 */ /* 0x000fe20000011403 */
[----:B--2---:R-:W-:Y:S01]  /*5ae0*/  IMAD R0, R20, -0xc0, R21 ;  /* 0xffffff4014007824 */ /* 0x004fe200078e0215 */
[----:B------:R-:W-:-:S04]  /*5af0*/  CS2R R20, SRZ ;  /* 0x0000000000147805 */ /* 0x000fc8000001ff00 */
[----:B------:R-:W-:-:S04]  /*5b00*/  VIMNMX R0, R0, 0xc0, PT ;  /* 0x000000c000007848 */ /* 0x000fc80003fe0100 */
[----:B------:R-:W-:-:S13]  /*5b10*/  ISETP.GE.AND P0, PT, R23, R0, PT ;  /* 0x000000001700720c */ /* 0x000fda0003f06270 */
[----:B------:R-:W-:Y:S05]  /*5b20*/  @P0 BRA `(.L_x_12048) ;  /* 0x0000000000840947 */ /* 0x000fea0003800000 */
[----:B------:R-:W-:Y:S01]  /*5b30*/  SHF.R.S32.HI R40, RZ, 0x1f, R23 ;  /* 0x0000001fff287819 */ /* 0x000fe20000011417 */
[CCC-:B------:R-:W-:Y:S01]  /*5b40*/  IMAD.WIDE.U32 R8, R23.reuse, R10.reuse, R24.reuse ;  /* 0x0000000a17087225 */ /* 0x1c0fe200078e0018 */
[----:B------:R-:W-:Y:S01]  /*5b50*/  ULDC UR4, c[0x0][0x3d4] ;  /* 0x0000f50000047ab9 */ /* 0x000fe20000000800 */
[----:B------:R-:W-:Y:S01]  /*5b60*/  ULDC.64 UR6, c[0x0][0x3c8] ;  /* 0x0000f20000067ab9 */ /* 0x000fe20000000a00 */
[----:B------:R-:W-:Y:S01]  /*5b70*/  ISETP.GE.AND P3, PT, R24, UR4, PT ;  /* 0x0000000418007c0c */ /* 0x000fe2000bf66270 */
[----:B------:R-:W-:Y:S01]  /*5b80*/  IMAD R0, R40, R10, RZ ;  /* 0x0000000a28007224 */ /* 0x000fe200078e02ff */
[----:B------:R-:W-:Y:S01]  /*5b90*/  IADD3 R30, P1, R8, R30, RZ ;  /* 0x0000001e081e7210 */ /* 0x000fe20007f3e0ff */
[-C--:B------:R-:W-:Y:S01]  /*5ba0*/  IMAD R26, R40, R12.reuse, RZ ;  /* 0x0000000c281a7224 */ /* 0x080fe200078e02ff */
[----:B------:R-:W-:Y:S01]  /*5bb0*/  CS2R R34, SRZ ;  /* 0x0000000000227805 */ /* 0x000fe2000001ff00 */
[----:B------:R-:W-:-:S04]  /*5bc0*/  IMAD.WIDE.U32 R20, R23, R12, R24 ;  /* 0x0000000c17147225 */ /* 0x000fc800078e0018 */
        /* <DEDUP_REMOVED lines=10> */
[----:B------:R-:W-:Y:S02]  /*5c70*/  ULDC.64 UR4, c[0x0][0x3e0] ;  /* 0x0000f80000047ab9 */ /* 0x000fe40000000a00 */
[----:B------:R-:W-:Y:S01]  /*5c80*/  IMAD.WIDE.U32 R4, R4, 0xc0, R32 ;  /* 0x000000c004047825 */ /* 0x000fe200078e0020 */
[----:B------:R-:W-:-:S03]  /*5c90*/  IADD3 R6, P1, R6, UR6, RZ ;  /* 0x0000000606067c10 */ /* 0x000fc6000ff3e0ff */
        /* <DEDUP_REMOVED lines=9> */
[----:B------:R0:W5:Y:S02]  /*5d30*/  @!P4 LDG.E.64 R20, desc[UR40][R4.64+0x10] ;  /* 0x000010280414c981 */ /* 0x000164000c1e1b00 */
.L_x_12048:
[----:B------:R-:W-:Y:S05]  /*5d40*/  BSYNC B1 ;  /* 0x0000000000017941 */ /* 0x000fea0003800000 */
.L_x_12047:
[----:B0-----:R-:W2:Y:S01]  /*5d50*/  LDL R7, [R1+0x54] ;  /* 0x0000540001077983 */ /* 0x001ea20000100800 */
[-C--:B------:R-:W-:Y:S01]  /*5d60*/  IMAD.WIDE.U32 R4, R3, R10.reuse, R38 ;  /* 0x0000000a03047225 */ /* 0x080fe200078e0026 */
        /* <DEDUP_REMOVED lines=17> */
.L_x_12249:
[----:B------:R-:W-:-:S03]  /*5e80*/  UMOV UR4, 0xffffffff ;  /* 0xffffffff00047882 */ /* 0x000fc60000000000 */
[----:B------:R-:W-:Y:S05]  /*5e90*/  BRA.DIV UR4, `(.L_x_12050) ;  /* 0x00000146041c7947 */ /* 0x000fea000b800000 */
.L_x_12252:
[----:B------:R-:W-:-:S03]  /*5ea0*/  UMOV UR4, 0xffffffff ;  /* 0xffffffff00047882 */ /* 0x000fc60000000000 */
[----:B------:R-:W-:Y:S05]  /*5eb0*/  BRA.DIV UR4, `(.L_x_12051) ;  /* 0x00000146043c7947 */ /* 0x000fea000b800000 */
.L_x_12255:
[----:B------:R-:W-:-:S03]  /*5ec0*/  UMOV UR4, 0xffffffff ;  /* 0xffffffff00047882 */ /* 0x000fc60000000000 */
[----:B------:R-:W-:Y:S05]  /*5ed0*/  BRA.DIV UR4, `(.L_x_12052) ;  /* 0x00000146045c7947 */ /* 0x000fea000b800000 */
.L_x_12258:
[----:B------:R-:W0:Y:S01]  /*5ee0*/  SYNCS.PHASECHK.TRANS64.TRYWAIT P1, [R16+URZ+0x13200], R5 ;  /* 0x01320005100075a7 */ /* 0x000e22000802017f */
[----:B------:R-:W-:Y:S04]  /*5ef0*/  BSSY B1, `(.L_x_12053) ;  /* 0x0000002000017945 */ /* 0x000fe80003800000 */
[----:B0-----:R-:W-:Y:S05]  /*5f00*/  @!P1 BRA `(.L_x_12054) ;  /* 0x0000014400789947 */ /* 0x001fea0003800000 */
.L_x_12259:
[----:B------:R-:W-:Y:S05]  /*5f10*/  BSYNC B1 ;  /* 0x0000000000017941 */ /* 0x000fea0003800000 */
.L_x_12053:
        /* <DEDUP_REMOVED lines=127> */
.L_x_12057:
[----:B------:R-:W-:Y:S05]  /*6710*/  BSYNC B1 ;  /* 0x0000000000017941 */ /* 0x000fea0003800000 */
.L_x_12056:
        /* <DEDUP_REMOVED lines=10> */
[----:B------:R-:W-:Y:S02]  /*67c0*/  SHF.R.U32.HI R10, RZ, 0x8, R8 ;  /* 0x00000008ff0a7819 */ /* 0x000fe40000011608 */
[----:B------:R-:W-:Y:S02]  /*67d0*/  LOP3.LUT R15, R13, 0xff, RZ, 0xc0, !PT ;  /* 0x000000ff0d0f7812 */ /* 0x000fe400078ec0ff */
        /* <DEDUP_REMOVED lines=13> */
[----:B------:R-:W-:-:S02]  /*68b0*/  LOP3.LUT R25, R25, 0xff000000, R21, 0xf8, !PT ;  /* 0xff00000019197812 */ /* 0x000fc400078ef815 */
[----:B------:R-:W-:Y:S02]  /*68c0*/  LOP3.LUT R13, R13, 0xff000000, R9, 0xf8, !PT ;  /* 0xff0000000d0d7812 */ /* 0x000fe400078ef809 */
[----:B------:R-:W-:Y:S02]  /*68d0*/  PRMT R15, R14, 0x7054, R15 ;  /* 0x000070540e0f7816 */ /* 0x000fe4000000000f */
[----:B------:R-:W-:Y:S02]  /*68e0*/  F2FP.F16.E4M3.UNPACK_B R21, R25 ;  /* 0x00000019ff15723e */ /* 0x000fe400020006ff */
[----:B------:R-:W-:Y:S02]  /*68f0*/  F2FP.F16.E4M3.UNPACK_B R14, R13 ;  /* 0x0000000dff0e723e */ /* 0x000fe400020006ff */
[----:B------:R-:W-:Y:S01]  /*6900*/  LOP3.LUT R20, R15, 0xff000000, R20, 0xf8, !PT ;  /* 0xff0000000f147812 */ /* 0x000fe200078ef814 */
[--C-:B------:R-:W-:Y:S01]  /*6910*/  HADD2.F32 R24, -RZ, R21.reuse.H1_H1 ;  /* 0x30000015ff187230 */ /* 0x100fe20000004100 */
[----:B------:R-:W-:Y:S01]  /*6920*/  F2FP.F16.E4M3.UNPACK_B R25, R25.H1 ;  /* 0x00000019ff19723e */ /* 0x000fe200030006ff */
[----:B------:R-:W-:Y:S01]  /*6930*/  HADD2.F32 R15, -RZ, R14.H1_H1 ;  /* 0x3000000eff0f7230 */ /* 0x000fe20000004100 */
[----:B------:R-:W-:Y:S01]  /*6940*/  F2FP.F16.E4M3.UNPACK_B R13, R13.H1 ;  /* 0x0000000dff0d723e */ /* 0x000fe200030006ff */
[----:B------:R-:W-:-:S02]  /*6950*/  HADD2.F32 R21, -RZ, R21.H0_H0 ;  /* 0x20000015ff157230 */ /* 0x000fc40000004100 */
[----:B------:R-:W-:Y:S01]  /*6960*/  HADD2.F32 R14, -RZ, R14.H0_H0 ;  /* 0x2000000eff0e7230 */ /* 0x000fe20000004100 */
[----:B--2---:R-:W-:Y:S02]  /*6970*/  LOP3.LUT P0, RZ, R0, 0x2, RZ, 0xc0, !PT ;  /* 0x0000000200ff7812 */ /* 0x004fe4000780c0ff */
[----:B------:R-:W-:-:S11]  /*6980*/  IADD3 R0, R3, 0x20, RZ ;  /* 0x0000002003007810 */ /* 0x000fd60007ffe0ff */
[----:B------:R-:W-:Y:S01]  /*6990*/  @P0 VIADD R0, R3, 0xffffffe0 ;  /* 0xffffffe003000836 */ /* 0x000fe20000000000 */
[----:B------:R-:W-:-:S04]  /*69a0*/  LOP3.LUT R3, R8, 0xff, RZ, 0xc0, !PT ;  /* 0x000000ff08037812 */ /* 0x000fc800078ec0ff */
[----:B0-----:R-:W0:Y:S01]  /*69b0*/  LDS.128 R4, [R0+0xb000] ;  /* 0x00b0000000047984 */ /* 0x001e220000000c00 */
[----:B------:R-:W-:Y:S02]  /*69c0*/  PRMT R10, R10, 0x7604, R3 ;  /* 0x000076040a0a7816 */ /* 0x000fe40000000003 */
[----:B------:R-:W-:-:S04]  /*69d0*/  SHF.R.U32.HI R3, RZ, 0x10, R8 ;  /* 0x00000010ff037819 */ /* 0x000fc80000011608 */
[----:B------:R-:W-:-:S04]  /*69e0*/  LOP3.LUT R3, R3, 0xff, RZ, 0xc0, !PT ;  /* 0x000000ff03037812 */ /* 0x000fc800078ec0ff */
[----:B------:R-:W-:-:S04]  /*69f0*/  PRMT R11, R3, 0x7054, R10 ;  /* 0x00007054030b7816 */ /* 0x000fc8000000000a */
[----:B------:R-:W-:Y:S02]  /*6a00*/  LOP3.LUT R12, R11, 0xff000000, R8, 0xf8, !PT ;  /* 0xff0000000b0c7812 */ /* 0x000fe400078ef808 */
[-C--:B0-----:R-:W-:Y:S02]  /*6a10*/  F2FP.F16.E4M3.UNPACK_B R3, R6.reuse.H1 ;  /* 0x00000006ff03723e */ /* 0x081fe400030006ff */
        /* <DEDUP_REMOVED lines=81> */
.L_x_12046:
[----:B------:R-:W2:Y:S01]  /*6f30*/  LDL R3, [R1+0x10] ;  /* 0x0000100001037983 */ /* 0x000ea20000100800 */
[----:B------:R-:W-:Y:S01]  /*6f40*/  SHF.R.S32.HI R20, RZ, 0x1f, R23 ;  /* 0x0000001fff147819 */ /* 0x000fe20000011417 */
[----:B------:R-:W0:Y:S02]  /*6f50*/  LDC R41, c[0x0][0x3d4] ;  /* 0x0000f500ff297b82 */ /* 0x000e240000000800 */
[----:B------:R-:W2:Y:S01]  /*6f60*/  LDL R35, [R1+0x14] ;  /* 0x0000140001237983 */ /* 0x000ea20000100800 */
[----:B------:R-:W-:-:S03]  /*6f70*/  SHF.R.S32.HI R9, RZ, 0x1f, R18 ;  /* 0x0000001fff097819 */ /* 0x000fc60000011412 */
[----:B------:R-:W3:Y:S01]  /*6f80*/  LDL R34, [R1+0x54] ;  /* 0x0000540001227983 */ /* 0x000ee20000100800 */
[----:B------:R-:W-:Y:S01]  /*6f90*/  IMAD.MOV.U32 R8, RZ, RZ, R18 ;  /* 0x000000ffff087224 */ /* 0x000fe200078e0012 */
[----:B------:R-:W-:Y:S01]  /*6fa0*/  ULDC.64 UR4, c[0x0][0x3c8] ;  /* 0x0000f20000047ab9 */ /* 0x000fe20000000a00 */
[-C--:B------:R-:W-:Y:S01]  /*6fb0*/  IMAD R0, R20, R10.reuse, RZ ;  /* 0x0000000a14007224 */ /* 0x080fe200078e02ff */
[----:B------:R-:W-:Y:S01]  /*6fc0*/  ULDC.64 UR6, c[0x0][0x3e0] ;  /* 0x0000f80000067ab9 */ /* 0x000fe20000000a00 */
        /* <DEDUP_REMOVED lines=8> */
[----:B------:R-:W1:Y:S01]  /*7050*/  LDC R0, c[0x0][0x428] ;  /* 0x00010a00ff007b82 */ /* 0x000e620000000800 */
        /* <DEDUP_REMOVED lines=10> */
[----:B------:R-:W-:-:S02]  /*7100*/  IMAD.MOV.U32 R38, RZ, RZ, R30 ;  /* 0x000000ffff267224 */ /* 0x000fc400078e001e */
[----:B------:R-:W-:Y:S02]  /*7110*/  IMAD.MOV.U32 R36, RZ, RZ, R32 ;  /* 0x000000ffff247224 */ /* 0x000fe400078e0020 */
[----:B--2---:R-:W-:-:S05]  /*7120*/  IMAD R3, R35, -0xc0, R3 ;  /* 0xffffff4023037824 */ /* 0x004fca00078e0203 */
[----:B------:R-:W-:-:S04]  /*7130*/  VIMNMX R20, R3, 0xc0, PT ;  /* 0x000000c003147848 */ /* 0x000fc80003fe0100 */
[----:B------:R-:W-:Y:S01]  /*7140*/  ISETP.GE.AND P0, PT, R23, R20, PT ;  /* 0x000000141700720c */ /* 0x000fe20003f06270 */
[----:B------:R-:W-:-:S03]  /*7150*/  IMAD R3, R28, 0xc0, RZ ;  /* 0x000000c01c037824 */ /* 0x000fc600078e02ff */
[----:B0-----:R-:W-:Y:S02]  /*7160*/  ISETP.GE.OR P0, PT, R18, R41, P0 ;  /* 0x000000291200720c */ /* 0x001fe40000706670 */
[----:B------:R-:W-:Y:S02]  /*7170*/  IADD3.X R9, R3, UR5, R7, P1, !PT ;  /* 0x0000000503097c10 */ /* 0x000fe40008ffe407 */
[----:B------:R-:W-:-:S09]  /*7180*/  CS2R R6, SRZ ;  /* 0x0000000000067805 */ /* 0x000fd2000001ff00 */
[----:B------:R0:W5:Y:S04]  /*7190*/  @!P0 LDG.E.128 R4, desc[UR40][R8.64] ;  /* 0x0000002808048981 */ /* 0x000168000c1e1d00 */
[----:B------:R2:W5:Y:S01]  /*71a0*/  @!P0 LDG.E.128 R24, desc[UR40][R14.64] ;  /* 0x000000280e188981 */ /* 0x000562000c1e1d00 */
[----:B-1----:R-:W-:-:S13]  /*71b0*/  ISETP.NE.AND P0, PT, R0, 0x1, PT ;  /* 0x000000010000780c */ /* 0x002fda0003f05270 */
[----:B------:R-:W1:Y:S08]  /*71c0*/  @P0 LDC R0, c[0x0][0x42c] ;  /* 0x00010b00ff000b82 */ /* 0x000e700000000800 */
[----:B------:R-:W4:Y:S01]  /*71d0*/  @P0 LDC R21, c[0x0][0x430] ;  /* 0x00010c00ff150b82 */ /* 0x000f220000000800 */
[----:B------:R-:W-:-:S04]  /*71e0*/  IMAD R3, R35, 0xc0, R23 ;  /* 0x000000c023037824 */ /* 0x000fc800078e0217 */
[----:B-1----:R-:W-:-:S05]  /*71f0*/  @P0 IMAD.HI.U32 R0, R3, R0, RZ ;  /* 0x0000000003000227 */ /* 0x002fca00078e00ff */
[----:B----4-:R-:W-:-:S04]  /*7200*/  @P0 SHF.R.U32.HI R3, RZ, R21, R0 ;  /* 0x00000015ff030219 */ /* 0x010fc80000011600 */
[----:B------:R-:W-:Y:S01]  /*7210*/  SHF.R.S32.HI R21, RZ, 0x1f, R3 ;  /* 0x0000001fff157819 */ /* 0x000fe20000011403 */
[----:B0-----:R-:W-:-:S04]  /*7220*/  IMAD.WIDE.U32 R8, R3, R10, R38 ;  /* 0x0000000a03087225 */ /* 0x001fc800078e0026 */
[C---:B------:R-:W-:Y:S02]  /*7230*/  IMAD R10, R21.reuse, R10, RZ ;  /* 0x0000000a150a7224 */ /* 0x040fe400078e02ff */
[-C--:B------:R-:W-:Y:S02]  /*7240*/  IMAD R0, R21, R12.reuse, RZ ;  /* 0x0000000c15007224 */ /* 0x080fe400078e02ff */
[----:B--2---:R-:W-:Y:S01]  /*7250*/  IMAD.WIDE.U32 R14, R3, R12, R36 ;  /* 0x0000000c030e7225 */ /* 0x004fe200078e0024 */
[----:B------:R-:W-:-:S03]  /*7260*/  IADD3 R8, P0, R8, UR4, RZ ;  /* 0x0000000408087c10 */ /* 0x000fc6000ff1e0ff */
[C---:B------:R-:W-:Y:S02]  /*7270*/  IMAD R11, R3.reuse, R11, R10 ;  /* 0x0000000b030b7224 */ /* 0x040fe400078e020a */
[----:B------:R-:W-:Y:S01]  /*7280*/  IMAD R3, R3, R13, R0 ;  /* 0x0000000d03037224 */ /* 0x000fe200078e0200 */
[----:B------:R-:W-:Y:S01]  /*7290*/  IADD3 R0, P1, R14, UR6, RZ ;  /* 0x000000060e007c10 */ /* 0x000fe2000ff3e0ff */
[----:B------:R-:W-:Y:S01]  /*72a0*/  UMOV UR4, 0xffffffff ;  /* 0xffffffff00047882 */ /* 0x000fe20000000000 */
[----:B------:R-:W-:Y:S02]  /*72b0*/  IADD3.X R13, R9, UR5, R11, P0, !PT ;  /* 0x00000005090d7c10 */ /* 0x000fe400087fe40b */
[----:B------:R-:W-:Y:S02]  /*72c0*/  IADD3.X R3, R15, UR7, R3, P1, !PT ;  /* 0x000000070f037c10 */ /* 0x000fe40008ffe403 */
[----:B---3--:R-:W-:Y:S01]  /*72d0*/  LEA.HI R9, R34, R34, RZ, 0x1 ;  /* 0x0000002222097211 */ /* 0x008fe200078f08ff */
[----:B------:R-:W-:Y:S06]  /*72e0*/  BRA.DIV UR4, `(.L_x_12058) ;  /* 0x0000013204947947 */ /* 0x000fec000b800000 */
.L_x_12262:
[----:B------:R-:W-:Y:S01]  /*72f0*/  UMOV UR4, 0xffffffff ;  /* 0xffffffff00047882 */ /* 0x000fe20000000000 */
[----:B------:R-:W-:Y:S02]  /*7300*/  LOP3.LUT R9, R9, 0xfffffffe, RZ, 0xc0, !PT ;  /* 0xfffffffe09097812 */ /* 0x000fe400078ec0ff */
[----:B------:R-:W-:Y:S05]  /*7310*/  BRA.DIV UR4, `(.L_x_12059) ;  /* 0x0000013204ac7947 */ /* 0x000fea000b800000 */
.L_x_12265:
[----:B------:R-:W-:Y:S01]  /*7320*/  UMOV UR4, 0xffffffff ;  /* 0xffffffff00047882 */ /* 0x000fe20000000000 */
[----:B------:R-:W-:Y:S02]  /*7330*/  IMAD.IADD R9, R34, 0x1, -R9 ;  /* 0x0000000122097824 */ /* 0x000fe400078e0a09 */
[----:B------:R-:W-:Y:S05]  /*7340*/  BRA.DIV UR4, `(.L_x_12060) ;  /* 0x0000013204c87947 */ /* 0x000fea000b800000 */
.L_x_12268:
[----:B------:R-:W-:Y:S01]  /*7350*/  UMOV UR4, 0xffffffff ;  /* 0xffffffff00047882 */ /* 0x000fe20000000000 */
[----:B------:R-:W-:Y:S02]  /*7360*/  SHF.L.U32 R3, R9, 0x1f, RZ ;  /* 0x0000001f09037819 */ /* 0x000fe400000006ff */
[----:B------:R-:W-:Y:S05]  /*7370*/  BRA.DIV UR4, `(.L_x_12061) ;  /* 0x0000013204e47947 */ /* 0x000fea000b800000 */
.L_x_12271:
[----:B------:R-:W0:Y:S01]  /*7380*/  SYNCS.PHASECHK.TRANS64.TRYWAIT P1, [R16+URZ+0x13200], R3 ;  /* 0x01320003100075a7 */ /* 0x000e22000802017f */
[----:B------:R-:W-:Y:S01]  /*7390*/  ISETP.GE.AND P0, PT, R18, R41, PT ;  /* 0x000000291200720c */ /* 0x000fe20003f06270 */
[----:B------:R-:W-:Y:S03]  /*73a0*/  BSSY B1, `(.L_x_12062) ;  /* 0x0000003000017945 */ /* 0x000fe60003800000 */
[----:B------:R-:W-:Y:S01]  /*73b0*/  ISETP.GE.OR P0, PT, R23, R20, P0 ;  /* 0x000000141700720c */ /* 0x000fe20000706670 */
[----:B0-----:R-:W-:-:S12]  /*73c0*/  @!P1 BRA `(.L_x_12063) ;  /* 0x0000013000f89947 */ /* 0x001fd80003800000 */
.L_x_12272:
[----:B------:R-:W-:Y:S05]  /*73d0*/  BSYNC B1 ;  /* 0x0000000000017941 */ /* 0x000fea0003800000 */
.L_x_12062:
[----:B------:R-:W-:Y:S05]  /*73e0*/  @P0 BRA `(.L_x_12055) ;  /* 0x0000000c00f00947 */ /* 0x000fea0003800000 */
[----:B------:R-:W2:Y:S04]  /*73f0*/  LDL R15, [R1+0x24] ;  /* 0x00002400010f7983 */ /* 0x000ea80000100800 */
[----:B------:R-:W3:Y:S04]  /*7400*/  LDL R36, [R1+0x28] ;  /* 0x0000280001247983 */ /* 0x000ee80000100800 */
[----:B------:R-:W4:Y:S04]  /*7410*/  LDL R32, [R1+0x2c] ;  /* 0x00002c0001207983 */ /* 0x000f280000100800 */
[----:B------:R-:W4:Y:S01]  /*7420*/  LDL R51, [R1+0x64] ;  /* 0x0000640001337983 */ /* 0x000f220000100800 */
[----:B0----5:R-:W-:-:S02]  /*7430*/  SHF.R.U32.HI R3, RZ, 0x8, R4 ;  /* 0x00000008ff037819 */ /* 0x021fc40000011604 */
[----:B------:R-:W-:Y:S02]  /*7440*/  LOP3.LUT R0, R4, 0xff, RZ, 0xc0, !PT ;  /* 0x000000ff04007812 */ /* 0x000fe400078ec0ff */
[----:B------:R-:W-:Y:S02]  /*7450*/  LOP3.LUT R3, R3, 0xff, RZ, 0xc0, !PT ;  /* 0x000000ff03037812 */ /* 0x000fe400078ec0ff */
[----:B------:R-:W-:Y:S02]  /*7460*/  SHF.R.U32.HI R9, RZ, 0x8, R6 ;  /* 0x00000008ff097819 */ /* 0x000fe40000011606 */
        /* <DEDUP_REMOVED lines=24> */
[----:B------:R-:W-:Y:S02]  /*75f0*/  LOP3.LUT R21, R27, 0xff, RZ, 0xc0, !PT ;  /* 0x000000ff1b157812 */ /* 0x000fe400078ec0ff */
[----:B------:R-:W-:-:S04]  /*7600*/  LOP3.LUT R30, R30, 0xff, RZ, 0xc0, !PT ;  /* 0x000000ff1e1e7812 */ /* 0x000fc800078ec0ff */
[----:B------:R-:W-:Y:S02]  /*7610*/  PRMT R41, R30, 0x7604, R21 ;  /* 0x000076041e297816 */ /* 0x000fe40000000015 */
        /* <DEDUP_REMOVED lines=10> */
[----:B------:R-:W-:-:S02]  /*76c0*/  LOP3.LUT R30, R30, 0xff, RZ, 0xc0, !PT ;  /* 0x000000ff1e1e7812 */ /* 0x000fc400078ec0ff */
[----:B------:R-:W-:Y:S02]  /*76d0*/  LOP3.LUT R28, R21, 0xff000000, R5, 0xf8, !PT ;  /* 0xff000000151c7812 */ /* 0x000fe400078ef805 */
[----:B--2---:R-:W-:Y:S02]  /*76e0*/  LOP3.LUT R0, R15, 0x30, R0, 0xf8, !PT ;  /* 0x000000300f007812 */ /* 0x004fe400078ef800 */
[----:B------:R-:W-:Y:S02]  /*76f0*/  LOP3.LUT R15, R3, 0xff, RZ, 0xc0, !PT ;  /* 0x000000ff030f7812 */ /* 0x000fe400078ec0ff */
[----:B---3--:R-:W-:Y:S02]  /*7700*/  LOP3.LUT R3, R0, R36, RZ, 0x3c, !PT ;  /* 0x0000002400037212 */ /* 0x008fe400078e3cff */
[----:B------:R-:W-:Y:S02]  /*7710*/  PRMT R39, R15, 0x7604, R14 ;  /* 0x000076040f277816 */ /* 0x000fe4000000000e */
[----:B----4-:R-:W-:-:S02]  /*7720*/  IADD3 R0, R16, R32, R3 ;  /* 0x0000002010007210 */ /* 0x010fc40007ffe003 */
[----:B------:R-:W-:Y:S01]  /*7730*/  SHF.R.U32.HI R3, RZ, 0x10, R4 ;  /* 0x00000010ff037819 */ /* 0x000fe20000011604 */
[----:B------:R-:W0:Y:S01]  /*7740*/  LDS.128 R8, [R51+0xb000] ;  /* 0x00b0000033087984 */ /* 0x000e220000000c00 */
[----:B------:R-:W-:Y:S02]  /*7750*/  SHF.R.U32.HI R32, RZ, 0x10, R7 ;  /* 0x00000010ff207819 */ /* 0x000fe40000011607 */
[----:B------:R-:W-:Y:S01]  /*7760*/  LOP3.LUT R3, R3, 0xff, RZ, 0xc0, !PT ;  /* 0x000000ff03037812 */ /* 0x000fe200078ec0ff */
[----:B------:R-:W1:Y:S01]  /*7770*/  LDS.128 R12, [R0+0xb000] ;  /* 0x00b00000000c7984 */ /* 0x000e620000000c00 */
[----:B------:R-:W-:Y:S02]  /*7780*/  LOP3.LUT R32, R32, 0xff, RZ, 0xc0, !PT ;  /* 0x000000ff20207812 */ /* 0x000fe400078ec0ff */
[----:B------:R-:W-:Y:S02]  /*7790*/  PRMT R3, R3, 0x7054, R20 ;  /* 0x0000705403037816 */ /* 0x000fe40000000014 */
[----:B------:R-:W-:-:S02]  /*77a0*/  SHF.R.U32.HI R20, RZ, 0x10, R24 ;  /* 0x00000010ff147819 */ /* 0x000fc40000011618 */
[----:B------:R-:W-:Y:S02]  /*77b0*/  PRMT R33, R32, 0x7054, R33 ;  /* 0x0000705420217816 */ /* 0x000fe40000000021 */
[----:B------:R-:W-:Y:S02]  /*77c0*/  LOP3.LUT R20, R20, 0xff, RZ, 0xc0, !PT ;  /* 0x000000ff14147812 */ /* 0x000fe400078ec0ff */
[----:B------:R-:W-:Y:S02]  /*77d0*/  SHF.R.U32.HI R32, RZ, 0x10, R27 ;  /* 0x00000010ff207819 */ /* 0x000fe4000001161b */
[----:B------:R-:W-:Y:S02]  /*77e0*/  PRMT R35, R20, 0x7054, R35 ;  /* 0x0000705414237816 */ /* 0x000fe40000000023 */
[----:B------:R-:W-:Y:S02]  /*77f0*/  LOP3.LUT R32, R32, 0xff, RZ, 0xc0, !PT ;  /* 0x000000ff20207812 */ /* 0x000fe400078ec0ff */
[----:B------:R-:W-:-:S02]  /*7800*/  LOP3.LUT R20, R3, 0xff000000, R4, 0xf8, !PT ;  /* 0xff00000003147812 */ /* 0x000fc400078ef804 */
[----:B------:R-:W-:Y:S02]  /*7810*/  LOP3.LUT R3, R31, 0xff000000, R6, 0xf8, !PT ;  /* 0xff0000001f037812 */ /* 0x000fe400078ef806 */
[----:B------:R-:W-:Y:S02]  /*7820*/  LOP3.LUT R31, R37, 0xff000000, R25, 0xf8, !PT ;  /* 0xff000000251f7812 */ /* 0x000fe400078ef819 */
[----:B------:R-:W-:Y:S02]  /*7830*/  PRMT R41, R32, 0x7054, R41 ;  /* 0x0000705420297816 */ /* 0x000fe40000000029 */
[----:B------:R-:W-:Y:S02]  /*7840*/  PRMT R39, R30, 0x7054, R39 ;  /* 0x000070541e277816 */ /* 0x000fe40000000027 */
[----:B------:R-:W-:Y:S02]  /*7850*/  LOP3.LUT R24, R35, 0xff000000, R24, 0xf8, !PT ;  /* 0xff00000023187812 */ /* 0x000fe400078ef818 */
[----:B------:R-:W-:-:S02]  /*7860*/  F2FP.F16.E4M3.UNPACK_B R34, R31 ;  /* 0x0000001fff22723e */ /* 0x000fc400020006ff */
[----:B------:R-:W-:Y:S02]  /*7870*/  LOP3.LUT R5, R39, 0xff000000, R26, 0xf8, !PT ;  /* 0xff00000027057812 */ /* 0x000fe400078ef81a */
[----:B------:R-:W-:Y:S01]  /*7880*/  LOP3.LUT R41, R41, 0xff000000, R27, 0xf8, !PT ;  /* 0xff00000029297812 */ /* 0x000fe200078ef81b */
[----:B------:R-:W-:Y:S01]  /*7890*/  HADD2.F32 R39, -RZ, R34.H0_H0 ;  /* 0x20000022ff277230 */ /* 0x000fe20000004100 */
[----:B------:R-:W-:Y:S02]  /*78a0*/  LOP3.LUT R36, R33, 0xff000000, R7, 0xf8, !PT ;  /* 0xff00000021247812 */ /* 0x000fe400078ef807 */
[-C--:B0-----:R-:W-:Y:S02]  /*78b0*/  F2FP.F16.E4M3.UNPACK_B R21, R8.reuse ;  /* 0x00000008ff15723e */ /* 0x081fe400020006ff */
[----:B------:R-:W-:Y:S02]  /*78c0*/  F2FP.F16.E4M3.UNPACK_B R32, R8.H1 ;  /* 0x00000008ff20723e */ /* 0x000fe400030006ff */
[----:B------:R-:W-:-:S02]  /*78d0*/  F2FP.F16.E4M3.UNPACK_B R30, R11 ;  /* 0x0000000bff1e723e */ /* 0x000fc400020006ff */
[----:B------:R-:W-:Y:S02]  /*78e0*/  F2FP.F16.E4M3.UNPACK_B R35, R11.H1 ;  /* 0x0000000bff23723e */ /* 0x000fe400030006ff */
[----:B-1----:R-:W-:Y:S02]  /*78f0*/  F2FP.F16.E4M3.UNPACK_B R8, R13 ;  /* 0x0000000dff08723e */ /* 0x002fe400020006ff */
[----:B------:R-:W-:Y:S02]  /*7900*/  F2FP.F16.E4M3.UNPACK_B R11, R28 ;  /* 0x0000001cff0b723e */ /* 0x000fe400020006ff */
[----:B------:R-:W-:Y:S01]  /*7910*/  F2FP.F16.E4M3.UNPACK_B R25, R9 ;  /* 0x00000009ff19723e */ /* 0x000fe200020006ff */
[--C-:B------:R-:W-:Y:S01]  /*7920*/  HADD2.F32 R6, -RZ, R8.reuse.H0_H0 ;  /* 0x20000008ff067230 */ /* 0x100fe20000004100 */
[----:B------:R-:W-:Y:S01]  /*7930*/  F2FP.F16.E4M3.UNPACK_B R27, R13.H1 ;  /* 0x0000000dff1b723e */ /* 0x000fe200030006ff */
[----:B------:R-:W-:Y:S01]  /*7940*/  HADD2.F32 R13, -RZ, R11.H0_H0 ;  /* 0x2000000bff0d7230 */ /* 0x000fe20000004100 */
[----:B------:R-:W-:Y:S01]  /*7950*/  F2FP.F16.E4M3.UNPACK_B R26, R9.H1 ;  /* 0x00000009ff1a723e */ /* 0x000fe200030006ff */
[--C-:B------:R-:W-:Y:S01]  /*7960*/  HADD2.F32 R9, -RZ, R25.reuse.H0_H0 ;  /* 0x20000019ff097230 */ /* 0x100fe20000004100 */
[-C--:B------:R-:W-:Y:S01]  /*7970*/  F2FP.F16.E4M3.UNPACK_B R33, R15.reuse ;  /* 0x0000000fff21723e */ /* 0x080fe200020006ff */
[----:B------:R-:W-:Y:S01]  /*7980*/  HADD2.F32 R8, -RZ, R8.H1_H1 ;  /* 0x30000008ff087230 */ /* 0x000fe20000004100 */
[----:B------:R-:W-:Y:S01]  /*7990*/  F2FP.F16.E4M3.UNPACK_B R38, R15.H1 ;  /* 0x0000000fff26723e */ /* 0x000fe200030006ff */
[C---:B------:R-:W-:Y:S01]  /*79a0*/  FMUL.FTZ R40, R6.reuse, R13 ;  /* 0x0000000d06287220 */ /* 0x040fe20000410000 */
[-C--:B------:R-:W-:Y:S01]  /*79b0*/  F2FP.F16.E4M3.UNPACK_B R15, R12.reuse ;  /* 0x0000000cff0f723e */ /* 0x080fe200020006ff */
[----:B------:R-:W-:Y:S01]  /*79c0*/  HADD2.F32 R25, -RZ, R25.H1_H1 ;  /* 0x30000019ff197230 */ /* 0x000fe20000004100 */
[----:B------:R-:W-:Y:S01]  /*79d0*/  F2FP.F16.E4M3.UNPACK_B R37, R12.H1 ;  /* 0x0000000cff25723e */ /* 0x000fe200030006ff */
[----:B------:R-:W-:Y:S01]  /*79e0*/  FMUL.FTZ R12, R6, R39 ;  /* 0x00000027060c7220 */ /* 0x000fe20000410000 */
[----:B------:R-:W-:-:S02]  /*79f0*/  F2FP.F16.E4M3.UNPACK_B R31, R31.H1 ;  /* 0x0000001fff1f723e */ /* 0x000fc400030006ff */
[----:B------:R-:W-:Y:S01]  /*7a00*/  F2FP.F16.E4M3.UNPACK_B R28, R28.H1 ;  /* 0x0000001cff1c723e */ /* 0x000fe200030006ff */
[C---:B------:R-:W-:Y:S01]  /*7a10*/  FFMA.FTZ R6, R9.reuse, R13, -R12 ;  /* 0x0000000d09067223 */ /* 0x040fe2000001080c */
[----:B------:R-:W-:Y:S01]  /*7a20*/  FFMA.FTZ R9, R9, R39, R40 ;  /* 0x0000002709097223 */ /* 0x000fe20000010028 */
[----:B------:R-:W-:Y:S01]  /*7a30*/  HADD2.F32 R12, -RZ, R11.H1_H1 ;  /* 0x3000000bff0c7230 */ /* 0x000fe20000004100 */
[-C--:B------:R-:W-:Y:S01]  /*7a40*/  F2FP.F16.E4M3.UNPACK_B R7, R14.reuse ;  /* 0x0000000eff07723e */ /* 0x080fe200020006ff */
[----:B------:R-:W-:Y:S01]  /*7a50*/  HADD2.F32 R39, -RZ, R34.H1_H1 ;  /* 0x30000022ff277230 */ /* 0x000fe20000004100 */
[----:B------:R-:W-:Y:S01]  /*7a60*/  F2FP.F16.E4M3.UNPACK_B R14, R14.H1 ;  /* 0x0000000eff0e723e */ /* 0x000fe200030006ff */
[----:B------:R-:W-:Y:S01]  /*7a70*/  HADD2.F32 R40, -RZ, R31.H0_H0 ;  /* 0x2000001fff287230 */ /* 0x000fe20000004100 */
[----:B------:R-:W-:Y:S01]  /*7a80*/  F2FP.F16.E4M3.UNPACK_B R4, R10 ;  /* 0x0000000aff04723e */ /* 0x000fe200020006ff */
[----:B------:R-:W-:Y:S02]  /*7a90*/  HADD2.F32 R11, -RZ, R27.H0_H0 ;  /* 0x2000001bff0b7230 */ /* 0x000fe40000004100 */
[----:B------:R-:W-:Y:S01]  /*7aa0*/  FMUL.FTZ R42, R8, R39 ;  /* 0x00000027082a7220 */ /* 0x000fe20000410000 */
[----:B------:R-:W-:-:S02]  /*7ab0*/  HADD2.F32 R34, -RZ, R28.H0_H0 ;  /* 0x2000001cff227230 */ /* 0x000fc40000004100 */
[----:B------:R-:W-:Y:S01]  /*7ac0*/  FMUL.FTZ R8, R8, R12 ;  /* 0x0000000c08087220 */ /* 0x000fe20000410000 */
[----:B------:R-:W-:Y:S02]  /*7ad0*/  HADD2.F32 R13, -RZ, R26.H0_H0 ;  /* 0x2000001aff0d7230 */ /* 0x000fe40000004100 */
[C---:B------:R-:W-:Y:S01]  /*7ae0*/  FMUL.FTZ R44, R11.reuse, R40 ;  /* 0x000000280b2c7220 */ /* 0x040fe20000410000 */
[----:B------:R-:W-:Y:S02]  /*7af0*/  HADD2.F32 R27, -RZ, R27.H1_H1 ;  /* 0x3000001bff1b7230 */ /* 0x000fe40000004100 */
[----:B------:R-:W-:Y:S01]  /*7b00*/  FMUL.FTZ R43, R11, R34 ;  /* 0x000000220b2b7220 */ /* 0x000fe20000410000 */
[----:B------:R-:W-:Y:S01]  /*7b10*/  FFMA.FTZ R11, R25, R12, -R42 ;  /* 0x0000000c190b7223 */ /* 0x000fe2000001082a */
[----:B------:R-:W-:Y:S01]  /*7b20*/  FFMA.FTZ R12, R13, R34, -R44 ;  /* 0x000000220d0c7223 */ /* 0x000fe2000001082c */
[----:B------:R-:W-:Y:S01]  /*7b30*/  F2FP.F16.E4M3.UNPACK_B R42, R41 ;  /* 0x00000029ff2a723e */ /* 0x000fe200020006ff */
[----:B------:R-:W-:Y:S01]  /*7b40*/  FFMA.FTZ R8, R25, R39, R8 ;  /* 0x0000002719087223 */ /* 0x000fe20000010008 */
[----:B------:R-:W-:Y:S01]  /*7b50*/  F2FP.F16.E4M3.UNPACK_B R34, R36 ;  /* 0x00000024ff22723e */ /* 0x000fe200020006ff */
        /* <DEDUP_REMOVED lines=17> */
[C---:B------:R-:W-:Y:S01]  /*7c70*/  FFMA.FTZ R27, R31.reuse, R40, -R48 ;  /* 0x000000281f1b7223 */ /* 0x040fe20000010830 */
[----:B------:R-:W-:Y:S01]  /*7c80*/  FFMA.FTZ R26, R31, R44, R45 ;  /* 0x0000002c1f1a7223 */ /* 0x000fe2000001002d */
[----:B------:R-:W-:Y:S01]  /*7c90*/  HADD2.F32 R33, -RZ, R33.H1_H1 ;  /* 0x30000021ff217230 */ /* 0x000fe20000004100 */
[----:B------:R-:W-:Y:S01]  /*7ca0*/  F2FP.F16.E4M3.UNPACK_B R10, R10.H1 ;  /* 0x0000000aff0a723e */ /* 0x000fe200030006ff */
[----:B------:R-:W-:Y:S01]  /*7cb0*/  HADD2.F32 R40, -RZ, R34.H1_H1 ;  /* 0x30000022ff287230 */ /* 0x000fe20000004100 */
[----:B------:R-:W-:Y:S01]  /*7cc0*/  F2FP.SATFINITE.E4M3.F32.PACK_AB_MERGE_C R13, R28, R13, RZ ;  /* 0x0000000d1c0d723e */ /* 0x000fe200048070ff */
[----:B------:R-:W-:-:S02]  /*7cd0*/  HADD2.F32 R31, -RZ, R30.H1_H1 ;  /* 0x3000001eff1f7230 */ /* 0x000fc40000004100 */
[C---:B------:R-:W-:Y:S01]  /*7ce0*/  FMUL.FTZ R44, R33.reuse, R42 ;  /* 0x0000002a212c7220 */ /* 0x040fe20000410000 */
[----:B------:R-:W-:Y:S02]  /*7cf0*/  HADD2.F32 R43, -RZ, R41.H0_H0 ;  /* 0x20000029ff2b7230 */ /* 0x000fe40000004100 */
[-C--:B------:R-:W-:Y:S01]  /*7d00*/  FMUL.FTZ R33, R33, R40.reuse ;  /* 0x0000002821217220 */ /* 0x080fe20000410000 */
[----:B------:R-:W-:Y:S01]  /*7d10*/  HADD2.F32 R30, -RZ, R38.H0_H0 ;  /* 0x20000026ff1e7230 */ /* 0x000fe20000004100 */
[----:B------:R-:W-:Y:S01]  /*7d20*/  F2FP.SATFINITE.E4M3.F32.PACK_AB_MERGE_C R9, R8, R9, R13 ;  /* 0x000000090809723e */ /* 0x000fe2000480700d */
[--C-:B------:R-:W-:Y:S02]  /*7d30*/  HADD2.F32 R39, -RZ, R36.reuse.H0_H0 ;  /* 0x20000024ff277230 */ /* 0x100fe40000004100 */
[----:B------:R-:W-:Y:S02]  /*7d40*/  HADD2.F32 R34, -RZ, R35.H0_H0 ;  /* 0x20000023ff227230 */ /* 0x000fe40000004100 */
[C---:B------:R-:W-:Y:S01]  /*7d50*/  FMUL.FTZ R45, R30.reuse, R43 ;  /* 0x0000002b1e2d7220 */ /* 0x040fe20000410000 */
[-C--:B------:R-:W-:Y:S01]  /*7d60*/  FMUL.FTZ R46, R30, R39.reuse ;  /* 0x000000271e2e7220 */ /* 0x080fe20000410000 */
[C---:B------:R-:W-:Y:S01]  /*7d70*/  FFMA.FTZ R30, R31.reuse, R40, -R44 ;  /* 0x000000281f1e7223 */ /* 0x040fe2000001082c */
[----:B------:R-:W-:Y:S01]  /*7d80*/  FFMA.FTZ R31, R31, R42, R33 ;  /* 0x0000002a1f1f7223 */ /* 0x000fe20000010021 */
[C---:B------:R-:W-:Y:S01]  /*7d90*/  FFMA.FTZ R33, R34.reuse, R39, -R45 ;  /* 0x0000002722217223 */ /* 0x040fe2000001082d */
[----:B------:R-:W-:Y:S01]  /*7da0*/  FFMA.FTZ R34, R34, R43, R46 ;  /* 0x0000002b22227223 */ /* 0x000fe2000001002e */
[----:B------:R-:W-:Y:S01]  /*7db0*/  F2FP.F16.E4M3.UNPACK_B R43, R24.H1 ;  /* 0x00000018ff2b723e */ /* 0x000fe200030006ff */
        /* <DEDUP_REMOVED lines=19> */
[----:B------:R-:W-:Y:S01]  /*7ef0*/  F2FP.F16.E4M3.UNPACK_B R36, R24 ;  /* 0x00000018ff24723e */ /* 0x000fe200020006ff */
[----:B------:R-:W-:Y:S01]  /*7f00*/  HADD2.F32 R40, -RZ, R40.H1_H1 ;  /* 0x30000028ff287230 */ /* 0x000fe20000004100 */
[----:B------:R-:W-:Y:S01]  /*7f10*/  F2FP.F16.E4M3.UNPACK_B R35, R20 ;  /* 0x00000014ff23723e */ /* 0x000fe200020006ff */
[----:B------:R-:W-:-:S02]  /*7f20*/  HADD2.F32 R32, -RZ, R32.H1_H1 ;  /* 0x30000020ff207230 */ /* 0x000fc40000004100 */
[CC--:B------:R-:W-:Y:S01]  /*7f30*/  FMUL.FTZ R41, R37.reuse, R43.reuse ;  /* 0x0000002b25297220 */ /* 0x0c0fe20000410000 */
        /* <DEDUP_REMOVED lines=16> */
[----:B------:R-:W-:Y:S01]  /*8040*/  F2FP.F16.E4M3.UNPACK_B R32, R3.H1 ;  /* 0x00000003ff20723e */ /* 0x000fe200030006ff */
[-C--:B------:R-:W-:Y:S01]  /*8050*/  FMUL.FTZ R15, R15, R24.reuse ;  /* 0x000000180f0f7220 */ /* 0x080fe20000410000 */
[----:B------:R-:W-:Y:S01]  /*8060*/  FFMA.FTZ R43, R20, R39, R43 ;  /* 0x00000027142b7223 */ /* 0x000fe2000001002b */
[----:B------:R-:W-:Y:S01]  /*8070*/  FFMA.FTZ R38, R21, R24, -R38 ;  /* 0x0000001815267223 */ /* 0x000fe20000010826 */
[----:B------:R-:W-:-:S02]  /*8080*/  HADD2.F32 R24, -RZ, R37.H0_H0 ;  /* 0x20000025ff187230 */ /* 0x000fc40000004100 */
[----:B------:R-:W-:Y:S01]  /*8090*/  FFMA.FTZ R36, R21, R36, R15 ;  /* 0x0000002415247223 */ /* 0x000fe2000001000f */
[----:B------:R-:W-:Y:S01]  /*80a0*/  HADD2.F32 R20, -RZ, R14.H0_H0 ;  /* 0x2000000eff147230 */ /* 0x000fe20000004100 */
[----:B------:R-:W-:Y:S01]  /*80b0*/  F2FP.F16.E4M3.UNPACK_B R3, R3 ;  /* 0x00000003ff03723e */ /* 0x000fe200020006ff */
        /* <DEDUP_REMOVED lines=10> */
[----:B------:R-:W-:Y:S01]  /*8160*/  FFMA.FTZ R40, R15, R24, R20 ;  /* 0x000000180f287223 */ /* 0x000fe20000010014 */
[----:B------:R-:W-:Y:S01]  /*8170*/  HADD2.F32 R10, -RZ, R10.H1_H1 ;  /* 0x3000000aff0a7230 */ /* 0x000fe20000004100 */
[----:B------:R-:W-:Y:S01]  /*8180*/  F2FP.F16.E4M3.UNPACK_B R15, R5 ;  /* 0x00000005ff0f723e */ /* 0x000fe200020006ff */
[C---:B------:R-:W-:Y:S01]  /*8190*/  FMUL.FTZ R21, R14.reuse, R37 ;  /* 0x000000250e157220 */ /* 0x040fe20000410000 */
[----:B------:R-:W-:Y:S01]  /*81a0*/  FMUL.FTZ R14, R14, R35 ;  /* 0x000000230e0e7220 */ /* 0x000fe20000410000 */
[----:B------:R-:W-:Y:S01]  /*81b0*/  HADD2.F32 R5, -RZ, R7.H0_H0 ;  /* 0x20000007ff057230 */ /* 0x000fe20000004100 */
[----:B------:R-:W-:Y:S01]  /*81c0*/  F2FP.SATFINITE.E4M3.F32.PACK_AB_MERGE_C R8, R36, R43, R44 ;  /* 0x0000002b2408723e */ /* 0x000fe2000480702c */
[C---:B------:R-:W-:Y:S01]  /*81d0*/  FFMA.FTZ R42, R10.reuse, R35, -R21 ;  /* 0x000000230a2a7223 */ /* 0x040fe20000010815 */
[----:B------:R-:W-:Y:S01]  /*81e0*/  FFMA.FTZ R37, R10, R37, R14 ;  /* 0x000000250a257223 */ /* 0x000fe2000001000e */
[----:B------:R-:W-:-:S02]  /*81f0*/  HADD2.F32 R20, -RZ, R15.H0_H0 ;  /* 0x2000000fff147230 */ /* 0x000fc40000004100 */
[--C-:B------:R-:W-:Y:S01]  /*8200*/  HADD2.F32 R10, -RZ, R3.reuse.H0_H0 ;  /* 0x20000003ff0a7230 */ /* 0x100fe20000004100 */
        /* <DEDUP_REMOVED lines=8> */
[----:B------:R-:W-:Y:S02]  /*8290*/  HADD2.F32 R4, -RZ, R4.H1_H1 ;  /* 0x30000004ff047230 */ /* 0x000fe40000004100 */
[CC--:B------:R-:W-:Y:S01]  /*82a0*/  FMUL.FTZ R21, R7.reuse, R15.reuse ;  /* 0x0000000f07157220 */ /* 0x0c0fe20000410000 */
        /* <DEDUP_REMOVED lines=16> */
.L_x_12055:
[----:B------:R-:W-:Y:S05]  /*83b0*/  BSYNC B0 ;  /* 0x0000000000007941 */ /* 0x000fea0003800000 */
.L_x_12045:
        /* <DEDUP_REMOVED lines=8> */
.L_x_12042:
[----:B------:R-:W-:-:S13]  /*8440*/  ISETP.NE.AND P1, PT, R157, 0x3, PT ;  /* 0x000000039d00780c */ /* 0x000fda0003f25270 */
[----:B------:R-:W-:Y:S05]  /*8450*/  @!P1 BRA `(.L_x_12064) ;  /* 0x0000000000049947 */ /* 0x000fea0003800000 */
[----:B------:R-:W-:Y:S01]  /*8460*/  BPT.TRAP 0x1 ;  /* 0x000000040000795c */ /* 0x000fe20000300000 */
.L_x_12064:
[----:B-12---:R-:W-:Y:S01]  /*8470*/  IMAD R0, R22, 0x8, R16 ;  /* 0x0000000816007824 */ /* 0x006fe200078e0210 */
[----:B-----5:R-:W-:-:S04]  /*8480*/  SHF.L.U32 R7, R156, 0x1f, RZ ;  /* 0x0000001f9c077819 */ /* 0x020fc800000006ff */
[----:B------:R1:W2:Y:S01]  /*8490*/  SYNCS.PHASECHK.TRANS64.TRYWAIT P0, [R0+URZ+0x13230], R7 ;  /* 0x01323007000075a7 */ /* 0x0002a2000800017f */
[----:B------:R-:W-:Y:S05]  /*84a0*/  @!P1 BRA `(.L_x_12065) ;  /* 0x0000000000049947 */ /* 0x000fea0003800000 */
[----:B------:R-:W-:Y:S01]  /*84b0*/  BPT.TRAP 0x1 ;  /* 0x000000040000795c */ /* 0x000fe20000300000 */
.L_x_12065:
[----:B0-----:R-:W-:Y:S01]  /*84c0*/  VIADD R3, R16, 0xe000 ;  /* 0x0000e00010037836 */ /* 0x001fe20000000000 */
[----:B------:R-:W-:Y:S02]  /*84d0*/  LOP3.LUT R4, R29, 0x10000, RZ, 0xfc, !PT ;  /* 0x000100001d047812 */ /* 0x000fe400078efcff */
[----:B------:R-:W-:Y:S02]  /*84e0*/  MOV R5, 0x80000020 ;  /* 0x8000002000057802 */ /* 0x000fe40000000f00 */
[----:B------:R-:W-:-:S04]  /*84f0*/  SHF.R.U32.HI R3, RZ, 0x4, R3 ;  /* 0x00000004ff037819 */ /* 0x000fc80000011603 */
[----:B------:R-:W-:-:S04]  /*8500*/  LOP3.LUT R3, R3, 0x3fff, RZ, 0xc0, !PT ;  /* 0x00003fff03037812 */ /* 0x000fc800078ec0ff */
[----:B------:R-:W-:-:S05]  /*8510*/  LOP3.LUT R3, R3, 0x10000, RZ, 0xfc, !PT ;  /* 0x0001000003037812 */ /* 0x000fca00078efcff */
[----:B------:R0:W-:Y:S01]  /*8520*/  STL [R1+0xc], R3 ;  /* 0x00000c0301007387 */ /* 0x0001e20000100800 */
[----:B--2---:R-:W-:Y:S05]  /*8530*/  @P0 BRA `(.L_x_12066) ;  /* 0x0000000000080947 */ /* 0x004fea0003800000 */
[----:B------:R-:W2:Y:S02]  /*8540*/  SYNCS.PHASECHK.TRANS64.TRYWAIT P0, [R0+URZ+0x13230], R7 ;  /* 0x01323007000075a7 */ /* 0x000ea4000800017f */
[----:B--2---:R-:W-:Y:S05]  /*8550*/  @!P0 BRA `(.L_x_12067) ;  /* 0x0000012000a88947 */ /* 0x004fea0003800000 */
.L_x_12066:
[----:B0-----:R-:W3:Y:S01]  /*8560*/  LDL R3, [R1+0xc] ;  /* 0x00000c0001037983 */ /* 0x001ee20000100800 */
[----:B------:R-:W-:Y:S01]  /*8570*/  IMAD.MOV.U32 R9, RZ, RZ, -0x7fffffe0 ;  /* 0x80000020ff097424 */ /* 0x000fe200078e00ff */
[----:B------:R-:W-:Y:S05]  /*8580*/  WARPSYNC.ALL ;  /* 0x0000000000007948 */ /* 0x000fea0003800000 */
[C---:B------:R-:W-:Y:S01]  /*8590*/  R2UR UR4, R4.reuse ;  /* 0x00000000040472ca */ /* 0x040fe200000e0000 */
[----:B------:R-:W4:Y:S01]  /*85a0*/  LDL R109, [R1+0x1c] ;  /* 0x00001c00016d7983 */ /* 0x000f220000100800 */
[----:B------:R-:W-:Y:S02]  /*85b0*/  R2UR UR5, R5 ;  /* 0x00000000050572ca */ /* 0x000fe400000e0000 */
[----:B------:R-:W-:Y:S01]  /*85c0*/  R2UR UR7, R9 ;  /* 0x00000000090772ca */ /* 0x000fe200000e0000 */
[----:B------:R-:W-:Y:S01]  /*85d0*/  WARPGROUP.ARRIVE ;  /* 0x00000000000079c5 */ /* 0x000fe20000000000 */
[----:B-12---:R-:W-:Y:S01]  /*85e0*/  IMAD.MOV.U32 R7, RZ, RZ, -0x7fffffe0 ;  /* 0x80000020ff077424 */ /* 0x006fe200078e00ff */
[----:B------:R-:W2:Y:S01]  /*85f0*/  LDL R111, [R1+0x10] ;  /* 0x00001000016f7983 */ /* 0x000ea20000100800 */
[----:B------:R-:W-:Y:S01]  /*8600*/  IMAD.MOV.U32 R11, RZ, RZ, -0x7fffffe0 ;  /* 0x80000020ff0b7424 */ /* 0x000fe200078e00ff */
[----:B------:R-:W-:-:S02]  /*8610*/  R2UR UR8, R4 ;  /* 0x00000000040872ca */ /* 0x000fc400000e0000 */
[----:B------:R-:W-:Y:S01]  /*8620*/  R2UR UR9, R5 ;  /* 0x00000000050972ca */ /* 0x000fe200000e0000 */
[----:B------:R-:W5:Y:S01]  /*8630*/  LDL R107, [R1+0x34] ;  /* 0x00003400016b7983 */ /* 0x000f620000100800 */
[----:B------:R-:W-:Y:S02]  /*8640*/  R2UR UR11, R11 ;  /* 0x000000000b0b72ca */ /* 0x000fe400000e0000 */
[C---:B------:R-:W-:Y:S01]  /*8650*/  R2UR UR12, R4.reuse ;  /* 0x00000000040c72ca */ /* 0x040fe200000e0000 */
[----:B------:R-:W5:Y:S01]  /*8660*/  LDL R106, [R1+0x30] ;  /* 0x00003000016a7983 */ /* 0x000f620000100800 */
[----:B------:R-:W-:Y:S01]  /*8670*/  R2UR UR13, R5 ;  /* 0x00000000050d72ca */ /* 0x000fe200000e0000 */
[----:B------:R-:W-:Y:S01]  /*8680*/  IMAD.MOV.U32 R11, RZ, RZ, -0x7fffffe0 ;  /* 0x80000020ff0b7424 */ /* 0x000fe200078e00ff */
[----:B------:R-:W-:Y:S01]  /*8690*/  R2UR UR16, R4 ;  /* 0x00000000041072ca */ /* 0x000fe200000e0000 */
[----:B------:R-:W5:Y:S01]  /*86a0*/  LDL R105, [R1+0x14] ;  /* 0x0000140001697983 */ /* 0x000f620000100800 */
        /* <DEDUP_REMOVED lines=16> */
[----:B------:R-:W-:Y:S01]  /*87b0*/  VIADD R6, R8, 0x180 ;  /* 0x0000018008067836 */ /* 0x000fe20000000000 */
[----:B------:R-:W-:-:S04]  /*87c0*/  MOV R7, 0x80000020 ;  /* 0x8000002000077802 */ /* 0x000fc80000000f00 */
[----:B------:R-:W-:Y:S02]  /*87d0*/  R2UR UR14, R6 ;  /* 0x00000000060e72ca */ /* 0x000fe400000e0000 */
[----:B------:R-:W-:Y:S01]  /*87e0*/  R2UR UR15, R7 ;  /* 0x00000000070f72ca */ /* 0x000fe200000e0000 */
[----:B------:R-:W-:Y:S02]  /*87f0*/  WARPGROUP.DEPBAR.LE gsb0, 0x0 ;  /* 0x00008000000079c5 */ /* 0x000fe40000010000 */
[----:B------:R-:W-:-:S10]  /*8800*/  WARPGROUP.ARRIVE ;  /* 0x00000000000079c5 */ /* 0x000fd40000000000 */
[----:B------:R-:W-:Y:S01]  /*8810*/  QGMMA.64x32x32.F32.E4M3.E4M3 R40, gdesc[UR12], RZ, !UPT, gsb0 ;  /* 0x006000000c2879f3 */ /* 0x000fe2000c0008ff */
[----:B------:R-:W-:Y:S01]  /*8820*/  VIADD R10, R8, 0x200 ;  /* 0x00000200080a7836 */ /* 0x000fe20000000000 */
[----:B------:R-:W-:Y:S02]  /*8830*/  R2UR UR19, R11 ;  /* 0x000000000b1372ca */ /* 0x000fe400000e0000 */
[----:B------:R-:W-:Y:S02]  /*8840*/  R2UR UR17, R5 ;  /* 0x00000000051172ca */ /* 0x000fe400000e0000 */
[----:B------:R-:W-:Y:S01]  /*8850*/  R2UR UR18, R10 ;  /* 0x000000000a1272ca */ /* 0x000fe200000e0000 */
[----:B------:R-:W-:Y:S02]  /*8860*/  WARPGROUP.DEPBAR.LE gsb0, 0x0 ;  /* 0x00008000000079c5 */ /* 0x000fe40000010000 */
[----:B------:R-:W-:-:S10]  /*8870*/  WARPGROUP.ARRIVE ;  /* 0x00000000000079c5 */ /* 0x000fd40000000000 */
[----:B------:R-:W-:Y:S01]  /*8880*/  QGMMA.64x32x32.F32.E4M3.E4M3 R24, gdesc[UR16], RZ, !UPT, gsb0 ;  /* 0x00600000101879f3 */ /* 0x000fe2000c0008ff */
[----:B------:R-:W-:Y:S02]  /*8890*/  VIADD R12, R8, 0x2 ;  /* 0x00000002080c7836 */ /* 0x000fe40000000000 */
[----:B------:R-:W-:Y:S02]  /*88a0*/  VIADD R6, R4, 0x2 ;  /* 0x0000000204067836 */ /* 0x000fe40000000000 */
[----:B------:R-:W-:Y:S02]  /*88b0*/  IMAD.MOV.U32 R13, RZ, RZ, -0x7fffffe0 ;  /* 0x80000020ff0d7424 */ /* 0x000fe400078e00ff */
[----:B------:R-:W-:Y:S01]  /*88c0*/  IMAD.MOV.U32 R7, RZ, RZ, -0x7fffffe0 ;  /* 0x80000020ff077424 */ /* 0x000fe200078e00ff */
[----:B------:R-:W-:Y:S02]  /*88d0*/  R2UR UR22, R12 ;  /* 0x000000000c1672ca */ /* 0x000fe400000e0000 */
[----:B------:R-:W-:-:S02]  /*88e0*/  R2UR UR23, R13 ;  /* 0x000000000d1772ca */ /* 0x000fc400000e0000 */
[----:B------:R-:W-:Y:S02]  /*88f0*/  R2UR UR20, R6 ;  /* 0x00000000061472ca */ /* 0x000fe400000e0000 */
[----:B------:R-:W-:Y:S01]  /*8900*/  R2UR UR21, R7 ;  /* 0x00000000071572ca */ /* 0x000fe200000e0000 */
[----:B------:R-:W-:Y:S02]  /*8910*/  WARPGROUP.DEPBAR.LE gsb0, 0x0 ;  /* 0x00008000000079c5 */ /* 0x000fe40000010000 */
        /* <DEDUP_REMOVED lines=20> */
[----:B------:R-:W-:Y:S01]  /*8a60*/  IMAD.MOV.U32 R11, RZ, RZ, -0x7fffffe0 ;  /* 0x80000020ff0b7424 */ /* 0x000fe200078e00ff */
[----:B------:R-:W-:Y:S02]  /*8a70*/  IADD3 R10, R8, 0x182, RZ ;  /* 0x00000182080a7810 */ /* 0x000fe40007ffe0ff */
[----:B------:R-:W-:Y:S02]  /*8a80*/  R2UR UR4, R6 ;  /* 0x00000000060472ca */ /* 0x000fe400000e0000 */
[----:B------:R-:W-:Y:S02]  /*8a90*/  R2UR UR6, R10 ;  /* 0x000000000a0672ca */ /* 0x000fe400000e0000 */
[----:B------:R-:W-:Y:S02]  /*8aa0*/  R2UR UR7, R11 ;  /* 0x000000000b0772ca */ /* 0x000fe400000e0000 */
[----:B------:R-:W-:Y:S01]  /*8ab0*/  R2UR UR5, R7 ;  /* 0x00000000070572ca */ /* 0x000fe200000e0000 */
[C---:B------:R-:W-:Y:S01]  /*8ac0*/  FMUL.FTZ R12, R2.reuse, R89 ;  /* 0x00000059020c7220 */ /* 0x040fe20000410000 */
[C---:B------:R-:W-:Y:S01]  /*8ad0*/  FMUL.FTZ R89, R2.reuse, R90 ;  /* 0x0000005a02597220 */ /* 0x040fe20000410000 */
[----:B------:R-:W-:Y:S01]  /*8ae0*/  FMUL.FTZ R90, R2, R91 ;  /* 0x0000005b025a7220 */ /* 0x000fe20000410000 */
[----:B------:R-:W-:-:S02]  /*8af0*/  WARPGROUP.DEPBAR.LE gsb0, 0x0 ;  /* 0x00008000000079c5 */ /* 0x000fc40000010000 */
[----:B------:R-:W-:-:S07]  /*8b00*/  WARPGROUP.ARRIVE ;  /* 0x00000000000079c5 */ /* 0x000fce0000000000 */
[----:B------:R-:W-:Y:S01]  /*8b10*/  QGMMA.64x32x32.F32.E4M3.E4M3 R40, gdesc[UR4], R40, gsb0 ;  /* 0x00600000042879f3 */ /* 0x000fe20008000828 */
[C---:B------:R-:W-:Y:S01]  /*8b20*/  FMUL.FTZ R9, R2.reuse, R64 ;  /* 0x0000004002097220 */ /* 0x040fe20000410000 */
[----:B------:R-:W-:-:S03]  /*8b30*/  FMUL.FTZ R11, R2, R65 ;  /* 0x00000041020b7220 */ /* 0x000fc60000410000 */
[----:B------:R4:W-:Y:S01]  /*8b40*/  MUFU.TANH R10, R9 ;  /* 0x00000009000a7308 */ /* 0x0009e20000002400 */
[C---:B------:R-:W-:Y:S01]  /*8b50*/  FMUL.FTZ R65, R2.reuse, R69 ;  /* 0x0000004502417220 */ /* 0x040fe20000410000 */
[----:B------:R-:W-:Y:S01]  /*8b60*/  FMUL.FTZ R69, R2, R67 ;  /* 0x0000004302457220 */ /* 0x000fe20000410000 */
[----:B----4-:R-:W-:Y:S02]  /*8b70*/  IMAD R9, R104, -0xa0, R109 ;  /* 0xffffff6068097824 */ /* 0x010fe400078e026d */
[C---:B------:R-:W-:Y:S01]  /*8b80*/  FMUL.FTZ R20, R2.reuse, R97 ;  /* 0x0000006102147220 */ /* 0x040fe20000410000 */
[C---:B------:R-:W-:Y:S02]  /*8b90*/  FMUL.FTZ R91, R2.reuse, R94 ;  /* 0x0000005e025b7220 */ /* 0x040fe40000410000 */
[----:B--2---:R-:W-:Y:S01]  /*8ba0*/  IADD3 R67, -R111, 0xa1, R9 ;  /* 0x000000a16f437810 */ /* 0x004fe20007ffe109 */
[C---:B------:R-:W-:Y:S01]  /*8bb0*/  FMUL.FTZ R97, R2.reuse, R60 ;  /* 0x0000003c02617220 */ /* 0x040fe20000410000 */
[C---:B------:R-:W-:Y:S01]  /*8bc0*/  FMUL.FTZ R64, R2.reuse, R68 ;  /* 0x0000004402407220 */ /* 0x040fe20000410000 */
[----:B------:R-:W-:Y:S01]  /*8bd0*/  FMUL.FTZ R60, R2, R62 ;  /* 0x0000003e023c7220 */ /* 0x000fe20000410000 */
[----:B------:R-:W-:Y:S01]  /*8be0*/  MUFU.TANH R89, R89 ;  /* 0x0000005900597308 */ /* 0x000fe20000002400 */
[----:B-----5:R-:W-:-:S02]  /*8bf0*/  IMAD R62, R105, 0xc0, R107 ;  /* 0x000000c0693e7824 */ /* 0x020fc400078e026b */
[----:B------:R-:W-:Y:S01]  /*8c00*/  FMUL.FTZ R13, R2, R92 ;  /* 0x0000005c020d7220 */ /* 0x000fe20000410000 */
[----:B------:R-:W-:Y:S02]  /*8c10*/  VIADD R68, R9, 0xa0 ;  /* 0x000000a009447836 */ /* 0x000fe40000000000 */
[----:B------:R-:W-:Y:S02]  /*8c20*/  IMAD R67, R106, -0x2, R67 ;  /* 0xfffffffe6a437824 */ /* 0x000fe400078e0243 */
[----:B------:R-:W-:Y:S01]  /*8c30*/  FMUL.FTZ R92, R2, R95 ;  /* 0x0000005f025c7220 */ /* 0x000fe20000410000 */
[----:B------:R-:W0:Y:S01]  /*8c40*/  MUFU.TANH R90, R90 ;  /* 0x0000005a005a7308 */ /* 0x000e220000002400 */
[----:B------:R-:W-:Y:S02]  /*8c50*/  IMAD R68, R106, -0x2, R68 ;  /* 0xfffffffe6a447824 */ /* 0x000fe400078e0244 */
[C---:B------:R-:W-:Y:S01]  /*8c60*/  FMUL.FTZ R14, R2.reuse, R93 ;  /* 0x0000005d020e7220 */ /* 0x040fe20000410000 */
[----:B------:R-:W-:Y:S01]  /*8c70*/  IADD3 R9, R67, 0x8, R62 ;  /* 0x0000000843097810 */ /* 0x000fe20007ffe03e */
[----:B------:R-:W-:-:S03]  /*8c80*/  FMUL.FTZ R93, R2, R98 ;  /* 0x00000062025d7220 */ /* 0x000fc60000410000 */
[----:B------:R-:W1:Y:S01]  /*8c90*/  MUFU.TANH R91, R91 ;  /* 0x0000005b005b7308 */ /* 0x000e620000002400 */
[----:B------:R-:W-:Y:S01]  /*8ca0*/  VIMNMX R98, R68, R9, PT ;  /* 0x0000000944627248 */ /* 0x000fe20003fe0100 */
[----:B------:R-:W-:Y:S01]  /*8cb0*/  FMUL.FTZ R94, R2, R99 ;  /* 0x00000063025e7220 */ /* 0x000fe20000410000 */
[----:B------:R-:W-:-:S05]  /*8cc0*/  VIADD R8, R8, 0x202 ;  /* 0x0000020208087836 */ /* 0x000fca0000000000 */
[----:B------:R-:W2:Y:S01]  /*8cd0*/  MUFU.TANH R92, R92 ;  /* 0x0000005c005c7308 */ /* 0x000ea20000002400 */
[----:B------:R-:W-:Y:S01]  /*8ce0*/  ISETP.GT.AND P0, PT, R98, RZ, PT ;  /* 0x000000ff6200720c */ /* 0x000fe20003f04270 */
[----:B------:R-:W-:Y:S01]  /*8cf0*/  FMUL.FTZ R95, R2, R102 ;  /* 0x00000066025f7220 */ /* 0x000fe20000410000 */
[----:B------:R-:W-:Y:S01]  /*8d00*/  ISETP.GT.AND P2, PT, R98, 0x1, PT ;  /* 0x000000016200780c */ /* 0x000fe20003f44270 */
[----:B------:R-:W-:Y:S01]  /*8d10*/  IMAD.MOV.U32 R9, RZ, RZ, -0x7fffffe0 ;  /* 0x80000020ff097424 */ /* 0x000fe200078e00ff */
[----:B------:R-:W-:-:S03]  /*8d20*/  R2UR UR6, R8 ;  /* 0x00000000080672ca */ /* 0x000fc600000e0000 */
[----:B------:R-:W3:Y:S01]  /*8d30*/  MUFU.TANH R93, R93 ;  /* 0x0000005d005d7308 */ /* 0x000ee20000002400 */
[----:B------:R-:W-:Y:S01]  /*8d40*/  FMUL.FTZ R15, R2, R96 ;  /* 0x00000060020f7220 */ /* 0x000fe20000410000 */
[----:B------:R-:W-:Y:S01]  /*8d50*/  ISETP.GT.AND P3, PT, R98, 0x8, PT ;  /* 0x000000086200780c */ /* 0x000fe20003f64270 */
[----:B------:R-:W-:Y:S01]  /*8d60*/  FMUL.FTZ R96, R2, R103 ;  /* 0x0000006702607220 */ /* 0x000fe20000410000 */
[----:B0-----:R-:W-:Y:S01]  /*8d70*/  FSEL R90, R90, -INF , P2 ;  /* 0xff8000005a5a7808 */ /* 0x001fe20001000000 */
[----:B------:R-:W-:Y:S02]  /*8d80*/  WARPGROUP.DEPBAR.LE gsb0, 0x0 ;  /* 0x00008000000079c5 */ /* 0x000fe40000010000 */
[C---:B------:R-:W-:Y:S01]  /*8d90*/  FMUL.FTZ R8, R2.reuse, R40 ;  /* 0x0000002802087220 */ /* 0x040fe20000410000 */
[----:B------:R-:W0:Y:S01]  /*8da0*/  MUFU.TANH R94, R94 ;  /* 0x0000005e005e7308 */ /* 0x000e220000002400 */
[----:B------:R-:W-:Y:S01]  /*8db0*/  FSEL R40, R89, -INF , P0 ;  /* 0xff80000059287808 */ /* 0x000fe20000000000 */
[C---:B------:R-:W-:Y:S01]  /*8dc0*/  FMUL.FTZ R21, R2.reuse, R100 ;  /* 0x0000006402157220 */ /* 0x040fe20000410000 */
[----:B------:R-:W-:Y:S01]  /*8dd0*/  R2UR UR7, R9 ;  /* 0x00000000090772ca */ /* 0x000fe200000e0000 */
[----:B------:R-:W-:Y:S01]  /*8de0*/  FMUL.FTZ R9, R2, R41 ;  /* 0x0000002902097220 */ /* 0x000fe20000410000 */
[----:B------:R-:W-:Y:S01]  /*8df0*/  ISETP.GT.AND P4, PT, R98, 0x9, PT ;  /* 0x000000096200780c */ /* 0x000fe20003f84270 */
[----:B------:R-:W-:Y:S01]  /*8e00*/  FMUL.FTZ R74, R2, R74 ;  /* 0x0000004a024a7220 */ /* 0x000fe20000410000 */
[----:B-1----:R-:W-:Y:S01]  /*8e10*/  FSEL R100, R91, -INF , P3 ;  /* 0xff8000005b647808 */ /* 0x002fe20001800000 */
[----:B------:R-:W1:Y:S01]  /*8e20*/  MUFU.TANH R95, R95 ;  /* 0x0000005f005f7308 */ /* 0x000e620000002400 */
[----:B------:R-:W-:-:S02]  /*8e30*/  FMNMX.FTZ R41, R40, R90, !PT ;  /* 0x0000005a28297209 */ /* 0x000fc40007810000 */
[----:B------:R-:W-:Y:S02]  /*8e40*/  R2UR UR4, R6 ;  /* 0x00000000060472ca */ /* 0x000fe400000e0000 */
[----:B------:R-:W-:Y:S01]  /*8e50*/  R2UR UR5, R7 ;  /* 0x00000000070572ca */ /* 0x000fe200000e0000 */
[----:B------:R-:W-:Y:S01]  /*8e60*/  FMUL.FTZ R75, R2, R75 ;  /* 0x0000004b024b7220 */ /* 0x000fe20000410000 */
[----:B------:R-:W-:Y:S01]  /*8e70*/  ISETP.GT.AND P0, PT, R98, 0x10, PT ;  /* 0x000000106200780c */ /* 0x000fe20003f04270 */
[----:B------:R-:W4:Y:S01]  /*8e80*/  MUFU.TANH R96, R96 ;  /* 0x0000006000607308 */ /* 0x000f220000002400 */
[----:B--2---:R-:W-:Y:S02]  /*8e90*/  FSEL R92, R92, -INF , P4 ;  /* 0xff8000005c5c7808 */ /* 0x004fe40002000000 */
[----:B------:R-:W-:Y:S01]  /*8ea0*/  FMNMX.FTZ R89, R100, R41, !PT ;  /* 0x0000002964597209 */ /* 0x000fe20007810000 */
[----:B------:R-:W-:Y:S01]  /*8eb0*/  FMUL.FTZ R41, R2, R42 ;  /* 0x0000002a02297220 */ /* 0x000fe20000410000 */
[----:B------:R-:W-:Y:S01]  /*8ec0*/  ISETP.GT.AND P2, PT, R98, 0x11, PT ;  /* 0x000000116200780c */ /* 0x000fe20003f44270 */
[----:B------:R-:W-:Y:S01]  /*8ed0*/  FMUL.FTZ R78, R2, R78 ;  /* 0x0000004e024e7220 */ /* 0x000fe20000410000 */
[----:B---3--:R-:W-:Y:S01]  /*8ee0*/  FSEL R42, R93, -INF , P0 ;  /* 0xff8000005d2a7808 */ /* 0x008fe20000000000 */
[----:B------:R-:W2:Y:S01]  /*8ef0*/  MUFU.TANH R74, R74 ;  /* 0x0000004a004a7308 */ /* 0x000ea20000002400 */
[----:B------:R-:W-:Y:S01]  /*8f00*/  FMNMX.FTZ R89, R92, R89, !PT ;  /* 0x000000595c597209 */ /* 0x000fe20007810000 */
[----:B------:R-:W-:Y:S01]  /*8f10*/  WARPGROUP.ARRIVE ;  /* 0x00000000000079c5 */ /* 0x000fe20000000000 */
[----:B------:R-:W-:Y:S01]  /*8f20*/  ISETP.GT.AND P3, PT, R98, 0x18, PT ;  /* 0x000000186200780c */ /* 0x000fe20003f64270 */
[----:B------:R-:W-:Y:S01]  /*8f30*/  FMUL.FTZ R79, R2, R79 ;  /* 0x0000004f024f7220 */ /* 0x000fe20000410000 */
[----:B0-----:R-:W-:-:S02]  /*8f40*/  FSEL R94, R94, -INF , P2 ;  /* 0xff8000005e5e7808 */ /* 0x001fc40001000000 */
[----:B------:R-:W-:Y:S01]  /*8f50*/  FMNMX.FTZ R89, R42, R89, !PT ;  /* 0x000000592a597209 */ /* 0x000fe20007810000 */
[----:B------:R-:W0:Y:S01]  /*8f60*/  MUFU.TANH R75, R75 ;  /* 0x0000004b004b7308 */ /* 0x000e220000002400 */
[----:B------:R-:W-:Y:S01]  /*8f70*/  QGMMA.64x32x32.F32.E4M3.E4M3 R24, gdesc[UR4], R24, gsb0 ;  /* 0x00600000041879f3 */ /* 0x000fe20008000818 */
[----:B------:R-:W-:Y:S01]  /*8f80*/  ISETP.GT.AND P0, PT, R98, 0x19, PT ;  /* 0x000000196200780c */ /* 0x000fe20003f04270 */
[C---:B------:R-:W-:Y:S01]  /*8f90*/  FMUL.FTZ R82, R2.reuse, R82 ;  /* 0x0000005202527220 */ /* 0x040fe20000410000 */
[----:B-1----:R-:W-:Y:S01]  /*8fa0*/  FSEL R102, R95, -INF , P3 ;  /* 0xff8000005f667808 */ /* 0x002fe20001800000 */
[----:B------:R-:W-:Y:S01]  /*8fb0*/  FMUL.FTZ R83, R2, R83 ;  /* 0x0000005302537220 */ /* 0x000fe20000410000 */
[----:B------:R-:W-:Y:S01]  /*8fc0*/  FMNMX.FTZ R89, R94, R89, !PT ;  /* 0x000000595e597209 */ /* 0x000fe20007810000 */
[----:B------:R-:W-:Y:S01]  /*8fd0*/  FMUL.FTZ R86, R2, R86 ;  /* 0x0000005602567220 */ /* 0x000fe20000410000 */
[----:B------:R-:W1:Y:S01]  /*8fe0*/  MUFU.TANH R78, R78 ;  /* 0x0000004e004e7308 */ /* 0x000e620000002400 */
[----:B------:R-:W-:Y:S01]  /*8ff0*/  ISETP.GT.AND P2, PT, R98, 0x20, PT ;  /* 0x000000206200780c */ /* 0x000fe20003f44270 */
[----:B------:R-:W-:Y:S01]  /*9000*/  FMUL.FTZ R120, R2, R46 ;  /* 0x0000002e02787220 */ /* 0x000fe20000410000 */
[----:B----4-:R-:W-:Y:S01]  /*9010*/  FSEL R96, R96, -INF , P0 ;  /* 0xff80000060607808 */ /* 0x010fe20000000000 */
[----:B------:R-:W-:Y:S01]  /*9020*/  FMUL.FTZ R87, R2, R87 ;  /* 0x0000005702577220 */ /* 0x000fe20000410000 */
[----:B------:R-:W-:Y:S01]  /*9030*/  FMNMX.FTZ R89, R102, R89, !PT ;  /* 0x0000005966597209 */ /* 0x000fe20007810000 */
[----:B------:R-:W-:-:S02]  /*9040*/  FMUL.FTZ R58, R2, R58 ;  /* 0x0000003a023a7220 */ /* 0x000fc40000410000 */
[----:B------:R-:W3:Y:S01]  /*9050*/  MUFU.TANH R79, R79 ;  /* 0x0000004f004f7308 */ /* 0x000ee20000002400 */
[----:B------:R-:W-:Y:S01]  /*9060*/  ISETP.GT.AND P0, PT, R98, 0x21, PT ;  /* 0x000000216200780c */ /* 0x000fe20003f04270 */
[----:B------:R-:W-:Y:S01]  /*9070*/  FMUL.FTZ R59, R2, R59 ;  /* 0x0000003b023b7220 */ /* 0x000fe20000410000 */
[----:B--2---:R-:W-:Y:S01]  /*9080*/  FSEL R74, R74, -INF , P2 ;  /* 0xff8000004a4a7808 */ /* 0x004fe20001000000 */
[----:B------:R-:W-:Y:S01]  /*9090*/  FMUL.FTZ R122, R2, R50 ;  /* 0x00000032027a7220 */ /* 0x000fe20000410000 */
[----:B------:R-:W-:Y:S01]  /*90a0*/  FMNMX.FTZ R89, R96, R89, !PT ;  /* 0x0000005960597209 */ /* 0x000fe20007810000 */
[----:B------:R-:W-:Y:S02]  /*90b0*/  FMUL.FTZ R63, R2, R63 ;  /* 0x0000003f023f7220 */ /* 0x000fe40000410000 */
[----:B------:R-:W-:Y:S01]  /*90c0*/  MUFU.TANH R60, R60 ;  /* 0x0000003c003c7308 */ /* 0x000fe20000002400 */
[----:B------:R-:W-:Y:S01]  /*90d0*/  ISETP.GT.AND P2, PT, R98, 0x28, PT ;  /* 0x000000286200780c */ /* 0x000fe20003f44270 */
[C---:B------:R-:W-:Y:S01]  /*90e0*/  FMUL.FTZ R66, R2.reuse, R66 ;  /* 0x0000004202427220 */ /* 0x040fe20000410000 */
[----:B0-----:R-:W-:Y:S01]  /*90f0*/  FSEL R46, R75, -INF , P0 ;  /* 0xff8000004b2e7808 */ /* 0x001fe20000000000 */
[C---:B------:R-:W-:Y:S01]  /*9100*/  FMUL.FTZ R70, R2.reuse, R70 ;  /* 0x0000004602467220 */ /* 0x040fe20000410000 */
[C---:B------:R-:W-:Y:S01]  /*9110*/  FMUL.FTZ R126, R2.reuse, R54 ;  /* 0x00000036027e7220 */ /* 0x040fe20000410000 */
[----:B------:R-:W-:-:S02]  /*9120*/  FMUL.FTZ R71, R2, R71 ;  /* 0x0000004702477220 */ /* 0x000fc40000410000 */
[----:B------:R-:W-:Y:S01]  /*9130*/  MUFU.TANH R69, R69 ;  /* 0x0000004500457308 */ /* 0x000fe20000002400 */
[----:B------:R-:W-:Y:S01]  /*9140*/  FMNMX.FTZ R89, R74, R89, !PT ;  /* 0x000000594a597209 */ /* 0x000fe20007810000 */
[C---:B------:R-:W-:Y:S01]  /*9150*/  FMUL.FTZ R116, R2.reuse, R43 ;  /* 0x0000002b02747220 */ /* 0x040fe20000410000 */
[C---:B------:R-:W-:Y:S01]  /*9160*/  FMUL.FTZ R118, R2.reuse, R47 ;  /* 0x0000002f02767220 */ /* 0x040fe20000410000 */
[C---:B------:R-:W-:Y:S01]  /*9170*/  FMUL.FTZ R124, R2.reuse, R55 ;  /* 0x00000037027c7220 */ /* 0x040fe20000410000 */
[----:B------:R-:W-:Y:S01]  /*9180*/  FMUL.FTZ R3, R2, R88 ;  /* 0x0000005802037220 */ /* 0x000fe20000410000 */
[----:B------:R-:W-:Y:S02]  /*9190*/  ULDC UR4, c[0x0][0x988] ;  /* 0x0002620000047ab9 */ /* 0x000fe40000000800 */
[----:B------:R-:W0:Y:S01]  /*91a0*/  MUFU.TANH R82, R82 ;  /* 0x0000005200527308 */ /* 0x000e220000002400 */
[----:B------:R-:W-:Y:S02]  /*91b0*/  ISETP.GT.AND P0, PT, R98, 0x29, PT ;  /* 0x000000296200780c */ /* 0x000fe40003f04270 */
[----:B-1----:R-:W-:-:S05]  /*91c0*/  FSEL R78, R78, -INF , P2 ;  /* 0xff8000004e4e7808 */ /* 0x002fca0001000000 */
[----:B------:R-:W1:Y:S01]  /*91d0*/  MUFU.TANH R83, R83 ;  /* 0x0000005300537308 */ /* 0x000e620000002400 */
[----:B------:R-:W-:Y:S02]  /*91e0*/  FMNMX.FTZ R89, R46, R89, !PT ;  /* 0x000000592e597209 */ /* 0x000fe40007810000 */
[----:B------:R-:W-:-:S05]  /*91f0*/  ISETP.GT.AND P2, PT, R98, 0x30, PT ;  /* 0x000000306200780c */ /* 0x000fca0003f44270 */
[----:B------:R-:W2:Y:S01]  /*9200*/  MUFU.TANH R86, R86 ;  /* 0x0000005600567308 */ /* 0x000ea20000002400 */
[----:B---3--:R-:W-:Y:S02]  /*9210*/  FSEL R106, R79, -INF , P0 ;  /* 0xff8000004f6a7808 */ /* 0x008fe40000000000 */
[----:B------:R-:W-:-:S05]  /*9220*/  FMNMX.FTZ R89, R78, R89, !PT ;  /* 0x000000594e597209 */ /* 0x000fca0007810000 */
        /* <DEDUP_REMOVED lines=12> */
[----:B------:R-:W-:Y:S01]  /*92f0*/  ISETP.GT.AND P2, PT, R98, 0x40, PT ;  /* 0x000000406200780c */ /* 0x000fe20003f44270 */
[----:B------:R-:W2:Y:S01]  /*9300*/  MUFU.TANH R63, R63 ;  /* 0x0000003f003f7308 */ /* 0x000ea20000002400 */
[----:B---3--:R-:W-:Y:S02]  /*9310*/  FSEL R108, R87, -INF , P0 ;  /* 0xff800000576c7808 */ /* 0x008fe40000000000 */
[----:B------:R-:W-:-:S02]  /*9320*/  FMNMX.FTZ R89, R86, R89, !PT ;  /* 0x0000005956597209 */ /* 0x000fc40007810000 */
[----:B------:R-:W-:Y:S02]  /*9330*/  ISETP.GT.AND P0, PT, R98, 0x41, PT ;  /* 0x000000416200780c */ /* 0x000fe40003f04270 */
[----:B0-----:R-:W-:Y:S01]  /*9340*/  FSEL R58, R58, -INF , P2 ;  /* 0xff8000003a3a7808 */ /* 0x001fe20001000000 */
[----:B------:R-:W0:Y:S01]  /*9350*/  MUFU.TANH R66, R66 ;  /* 0x0000004200427308 */ /* 0x000e220000002400 */
[----:B------:R-:W-:Y:S02]  /*9360*/  FMNMX.FTZ R89, R108, R89, !PT ;  /* 0x000000596c597209 */ /* 0x000fe40007810000 */
[----:B------:R-:W-:Y:S02]  /*9370*/  ISETP.GT.AND P2, PT, R98, 0x48, PT ;  /* 0x000000486200780c */ /* 0x000fe40003f44270 */
[----:B-1----:R-:W-:Y:S02]  /*9380*/  FSEL R54, R59, -INF , P0 ;  /* 0xff8000003b367808 */ /* 0x002fe40000000000 */
[----:B------:R-:W-:Y:S01]  /*9390*/  FMNMX.FTZ R89, R58, R89, !PT ;  /* 0x000000593a597209 */ /* 0x000fe20007810000 */
[----:B------:R-:W1:Y:S01]  /*93a0*/  MUFU.TANH R70, R70 ;  /* 0x0000004600467308 */ /* 0x000e620000002400 */
[----:B------:R-:W-:-:S02]  /*93b0*/  ISETP.GT.AND P0, PT, R98, 0x49, PT ;  /* 0x000000496200780c */ /* 0x000fc40003f04270 */
[----:B------:R-:W-:Y:S02]  /*93c0*/  FSEL R110, R60, -INF , P2 ;  /* 0xff8000003c6e7808 */ /* 0x000fe40001000000 */
[----:B------:R-:W-:Y:S02]  /*93d0*/  FMNMX.FTZ R89, R54, R89, !PT ;  /* 0x0000005936597209 */ /* 0x000fe40007810000 */
[----:B------:R-:W-:Y:S01]  /*93e0*/  ISETP.GT.AND P2, PT, R98, 0x50, PT ;  /* 0x000000506200780c */ /* 0x000fe20003f44270 */
[----:B------:R-:W3:Y:S01]  /*93f0*/  MUFU.TANH R71, R71 ;  /* 0x0000004700477308 */ /* 0x000ee20000002400 */
[----:B--2---:R-:W-:Y:S02]  /*9400*/  FSEL R112, R63, -INF , P0 ;  /* 0xff8000003f707808 */ /* 0x004fe40000000000 */
[----:B------:R-:W-:Y:S02]  /*9410*/  FMNMX.FTZ R89, R110, R89, !PT ;  /* 0x000000596e597209 */ /* 0x000fe40007810000 */
[----:B------:R-:W-:-:S02]  /*9420*/  ISETP.GT.AND P0, PT, R98, 0x51, PT ;  /* 0x000000516200780c */ /* 0x000fc40003f04270 */
[----:B0-----:R-:W-:Y:S01]  /*9430*/  FSEL R66, R66, -INF , P2 ;  /* 0xff80000042427808 */ /* 0x001fe20001000000 */
[----:B------:R-:W0:Y:S01]  /*9440*/  MUFU.TANH R41, R41 ;  /* 0x0000002900297308 */ /* 0x000e220000002400 */
[----:B------:R-:W-:Y:S01]  /*9450*/  FMNMX.FTZ R89, R112, R89, !PT ;  /* 0x0000005970597209 */ /* 0x000fe20007810000 */
[----:B------:R-:W-:Y:S02]  /*9460*/  WARPGROUP.DEPBAR.LE gsb0, 0x0 ;  /* 0x00008000000079c5 */ /* 0x000fe40000010000 */
[----:B------:R-:W-:Y:S01]  /*9470*/  FMUL.FTZ R128, R2, R26 ;  /* 0x0000001a02807220 */ /* 0x000fe20000410000 */
[----:B------:R-:W-:Y:S02]  /*9480*/  ISETP.GT.AND P2, PT, R98, 0x58, PT ;  /* 0x000000586200780c */ /* 0x000fe40003f44270 */
[----:B------:R-:W-:Y:S01]  /*9490*/  FSEL R26, R69, -INF , P0 ;  /* 0xff800000451a7808 */ /* 0x000fe20000000000 */
[----:B------:R-:W2:Y:S01]  /*94a0*/  MUFU.TANH R116, R116 ;  /* 0x0000007400747308 */ /* 0x000ea20000002400 */
[----:B------:R-:W-:-:S02]  /*94b0*/  FMNMX.FTZ R89, R66, R89, !PT ;  /* 0x0000005942597209 */ /* 0x000fc40007810000 */
[----:B------:R-:W-:Y:S02]  /*94c0*/  ISETP.GT.AND P0, PT, R98, 0x59, PT ;  /* 0x000000596200780c */ /* 0x000fe40003f04270 */
[----:B-1----:R-:W-:Y:S02]  /*94d0*/  FSEL R70, R70, -INF , P2 ;  /* 0xff80000046467808 */ /* 0x002fe40001000000 */
[----:B------:R-:W-:Y:S01]  /*94e0*/  FMNMX.FTZ R89, R26, R89, !PT ;  /* 0x000000591a597209 */ /* 0x000fe20007810000 */
[----:B------:R-:W1:Y:S01]  /*94f0*/  MUFU.TANH R120, R120 ;  /* 0x0000007800787308 */ /* 0x000e620000002400 */
[----:B------:R-:W-:Y:S01]  /*9500*/  ISETP.GT.AND P2, PT, R98, 0x60, PT ;  /* 0x000000606200780c */ /* 0x000fe20003f44270 */
[----:B------:R-:W-:Y:S01]  /*9510*/  FMUL.FTZ R43, R2, R51 ;  /* 0x00000033022b7220 */ /* 0x000fe20000410000 */
[----:B---3--:R-:W-:Y:S02]  /*9520*/  FSEL R114, R71, -INF , P0 ;  /* 0xff80000047727808 */ /* 0x008fe40000000000 */
[----:B------:R-:W-:-:S03]  /*9530*/  FMNMX.FTZ R89, R70, R89, !PT ;  /* 0x0000005946597209 */ /* 0x000fc60007810000 */
[----:B------:R-:W3:Y:S01]  /*9540*/  MUFU.TANH R118, R118 ;  /* 0x0000007600767308 */ /* 0x000ee20000002400 */
[----:B------:R-:W-:Y:S01]  /*9550*/  FMUL.FTZ R132, R2, R30 ;  /* 0x0000001e02847220 */ /* 0x000fe20000410000 */
[----:B------:R-:W-:Y:S02]  /*9560*/  ISETP.GT.AND P0, PT, R98, 0x61, PT ;  /* 0x000000616200780c */ /* 0x000fe40003f04270 */
[----:B0-----:R-:W-:Y:S02]  /*9570*/  FSEL R30, R41, -INF , P2 ;  /* 0xff800000291e7808 */ /* 0x001fe40001000000 */
[----:B------:R-:W-:Y:S02]  /*9580*/  FMNMX.FTZ R89, R114, R89, !PT ;  /* 0x0000005972597209 */ /* 0x000fe40007810000 */
[----:B------:R-:W0:Y:S01]  /*9590*/  MUFU.TANH R122, R122 ;  /* 0x0000007a007a7308 */ /* 0x000e220000002400 */
[----:B------:R-:W-:Y:S02]  /*95a0*/  ISETP.GT.AND P2, PT, R98, 0x68, PT ;  /* 0x000000686200780c */ /* 0x000fe40003f44270 */
[----:B--2---:R-:W-:-:S02]  /*95b0*/  FSEL R116, R116, -INF , P0 ;  /* 0xff80000074747808 */ /* 0x004fc40000000000 */
[----:B------:R-:W-:-:S03]  /*95c0*/  FMNMX.FTZ R89, R30, R89, !PT ;  /* 0x000000591e597209 */ /* 0x000fc60007810000 */
[----:B------:R-:W2:Y:S01]  /*95d0*/  MUFU.TANH R43, R43 ;  /* 0x0000002b002b7308 */ /* 0x000ea20000002400 */
[----:B------:R-:W-:Y:S02]  /*95e0*/  ISETP.GT.AND P0, PT, R98, 0x69, PT ;  /* 0x000000696200780c */ /* 0x000fe40003f04270 */
        /* <DEDUP_REMOVED lines=12> */
[C---:B------:R-:W-:Y:S01]  /*96b0*/  FMUL.FTZ R130, R2.reuse, R31 ;  /* 0x0000001f02827220 */ /* 0x040fe20000410000 */
[----:B------:R-:W-:Y:S01]  /*96c0*/  FMUL.FTZ R31, R2, R34 ;  /* 0x00000022021f7220 */ /* 0x000fe20000410000 */
[----:B------:R-:W-:Y:S02]  /*96d0*/  ISETP.GT.AND P2, PT, R98, 0x78, PT ;  /* 0x000000786200780c */ /* 0x000fe40003f44270 */
[----:B--2---:R-:W-:Y:S02]  /*96e0*/  FSEL R34, R43, -INF , P0 ;  /* 0xff8000002b227808 */ /* 0x004fe40000000000 */
[----:B------:R-:W-:Y:S01]  /*96f0*/  FMNMX.FTZ R89, R122, R89, !PT ;  /* 0x000000597a597209 */ /* 0x000fe20007810000 */
[----:B------:R-:W2:Y:S01]  /*9700*/  MUFU.TANH R27, R27 ;  /* 0x0000001b001b7308 */ /* 0x000ea20000002400 */
[----:B------:R-:W-:Y:S02]  /*9710*/  ISETP.GT.AND P0, PT, R98, 0x79, PT ;  /* 0x000000796200780c */ /* 0x000fe40003f04270 */
[----:B-1----:R-:W-:-:S02]  /*9720*/  FSEL R126, R126, -INF , P2 ;  /* 0xff8000007e7e7808 */ /* 0x002fc40001000000 */
        /* <DEDUP_REMOVED lines=17> */
[----:B------:R-:W-:Y:S02]  /*9840*/  ISETP.GT.AND P0, PT, R98, 0x89, PT ;  /* 0x000000896200780c */ /* 0x000fe40003f04270 */
[----:B-1----:R-:W-:Y:S02]  /*9850*/  FSEL R132, R132, -INF , P2 ;  /* 0xff80000084847808 */ /* 0x002fe40001000000 */
[----:B------:R-:W-:-:S03]  /*9860*/  FMNMX.FTZ R89, R38, R89, !PT ;  /* 0x0000005926597209 */ /* 0x000fc60007810000 */
[----:B------:R-:W1:Y:S01]  /*9870*/  MUFU.TANH R41, R41 ;  /* 0x0000002900297308 */ /* 0x000e620000002400 */
[----:B------:R-:W-:Y:S02]  /*9880*/  ISETP.GT.AND P2, PT, R98, 0x90, PT ;  /* 0x000000906200780c */ /* 0x000fe40003f44270 */
[----:B---3--:R-:W-:Y:S02]  /*9890*/  FSEL R130, R130, -INF , P0 ;  /* 0xff80000082827808 */ /* 0x008fe40000000000 */
[----:B------:R-:W-:-:S03]  /*98a0*/  FMNMX.FTZ R89, R132, R89, !PT ;  /* 0x0000005984597209 */ /* 0x000fc60007810000 */
[----:B------:R-:W3:Y:S01]  /*98b0*/  MUFU.TANH R39, R39 ;  /* 0x0000002700277308 */ /* 0x000ee20000002400 */
[----:B------:R-:W-:Y:S02]  /*98c0*/  ISETP.GT.AND P0, PT, R98, 0x91, PT ;  /* 0x000000916200780c */ /* 0x000fe40003f04270 */
[----:B0-----:R-:W-:Y:S02]  /*98d0*/  FSEL R134, R31, -INF , P2 ;  /* 0xff8000001f867808 */ /* 0x001fe40001000000 */
[----:B------:R-:W-:Y:S01]  /*98e0*/  FMNMX.FTZ R89, R130, R89, !PT ;  /* 0x0000005982597209 */ /* 0x000fe20007810000 */
[----:B------:R-:W-:Y:S01]  /*98f0*/  FMUL.FTZ R27, R2, R44 ;  /* 0x0000002c021b7220 */ /* 0x000fe20000410000 */
[----:B------:R-:W-:Y:S02]  /*9900*/  ISETP.GT.AND P2, PT, R98, 0x98, PT ;  /* 0x000000986200780c */ /* 0x000fe40003f44270 */
[----:B--2---:R-:W-:Y:S02]  /*9910*/  FSEL R44, R35, -INF , P0 ;  /* 0xff800000232c7808 */ /* 0x004fe40000000000 */
[----:B------:R-:W-:-:S02]  /*9920*/  FMNMX.FTZ R89, R134, R89, !PT ;  /* 0x0000005986597209 */ /* 0x000fc40007810000 */
[----:B------:R-:W-:Y:S02]  /*9930*/  ISETP.GT.AND P0, PT, R98, 0x99, PT ;  /* 0x000000996200780c */ /* 0x000fe40003f04270 */
[----:B-1----:R-:W-:Y:S02]  /*9940*/  FSEL R136, R41, -INF , P2 ;  /* 0xff80000029887808 */ /* 0x002fe40001000000 */
[----:B------:R-:W-:Y:S02]  /*9950*/  FMNMX.FTZ R89, R44, R89, !PT ;  /* 0x000000592c597209 */ /* 0x000fe40007810000 */
[----:B---3--:R-:W-:Y:S02]  /*9960*/  FSEL R98, R39, -INF , P0 ;  /* 0xff80000027627808 */ /* 0x008fe40000000000 */
[----:B------:R-:W-:-:S04]  /*9970*/  FMNMX.FTZ R89, R136, R89, !PT ;  /* 0x0000005988597209 */ /* 0x000fc80007810000 */
[----:B------:R-:W-:Y:S01]  /*9980*/  FMNMX.FTZ R89, R98, R89, !PT ;  /* 0x0000005962597209 */ /* 0x000fe20007810000 */
[----:B------:R-:W-:-:S04]  /*9990*/  FMUL.FTZ R35, R2, R48 ;  /* 0x0000003002237220 */ /* 0x000fc80000410000 */
[----:B------:R-:W0:Y:S01]  /*99a0*/  SHFL.BFLY PT, R48, R89, 0x2, 0x1f ;  /* 0x0c401f0059307f89 */ /* 0x000e2200000e0000 */
[----:B------:R-:W-:Y:S01]  /*99b0*/  FMUL.FTZ R31, R2, R45 ;  /* 0x0000002d021f7220 */ /* 0x000fe20000410000 */
[----:B0-----:R-:W-:-:S05]  /*99c0*/  FMNMX.FTZ R48, R89, R48, !PT ;  /* 0x0000003059307209 */ /* 0x001fca0007810000 */
[----:B------:R-:W0:Y:S01]  /*99d0*/  SHFL.BFLY PT, R45, R48, 0x1, 0x1f ;  /* 0x0c201f00302d7f89 */ /* 0x000e2200000e0000 */
        /* <DEDUP_REMOVED lines=20> */
[----:B---3--:R-:W-:Y:S01]  /*9b20*/  FSEL R68, R13, -INF , P3 ;  /* 0xff8000000d447808 */ /* 0x008fe20001800000 */
[----:B------:R-:W-:Y:S01]  /*9b30*/  FMUL.FTZ R72, R2, R72 ;  /* 0x0000004802487220 */ /* 0x000fe20000410000 */
[----:B------:R-:W-:-:S02]  /*9b40*/  ISETP.GT.AND P0, PT, R62, 0x9, PT ;  /* 0x000000093e00780c */ /* 0x000fc40003f04270 */
[----:B------:R-:W-:Y:S01]  /*9b50*/  FMNMX.FTZ R13, R52, R12, !PT ;  /* 0x0000000c340d7209 */ /* 0x000fe20007810000 */
[----:B------:R-:W2:Y:S01]  /*9b60*/  MUFU.TANH R21, R21 ;  /* 0x0000001500157308 */ /* 0x000ea20000002400 */
[----:B------:R-:W-:Y:S01]  /*9b70*/  ISETP.GT.AND P2, PT, R62, 0x10, PT ;  /* 0x000000103e00780c */ /* 0x000fe20003f44270 */
[----:B------:R-:W-:Y:S01]  /*9b80*/  FMUL.FTZ R73, R2, R73 ;  /* 0x0000004902497220 */ /* 0x000fe20000410000 */
[----:B0-----:R-:W-:Y:S01]  /*9b90*/  FSEL R14, R14, -INF , P0 ;  /* 0xff8000000e0e7808 */ /* 0x001fe20000000000 */
[----:B------:R-:W-:Y:S01]  /*9ba0*/  FMUL.FTZ R39, R2, R49 ;  /* 0x0000003102277220 */ /* 0x000fe20000410000 */
[----:B------:R-:W-:-:S03]  /*9bb0*/  FMNMX.FTZ R13, R68, R13, !PT ;  /* 0x0000000d440d7209 */ /* 0x000fc60007810000 */
[----:B------:R-:W0:Y:S01]  /*9bc0*/  MUFU.TANH R88, R88 ;  /* 0x0000005800587308 */ /* 0x000e220000002400 */
[----:B------:R-:W-:-:S01]  /*9bd0*/  FFMA.FTZ R49, R92, R59, -R37 ;  /* 0x0000003b5c317223 */ /* 0x000fc20000010825 */
[----:B----4-:R-:W-:Y:S01]  /*9be0*/  FSEL R92, R15, -INF , P2 ;  /* 0xff8000000f5c7808 */ /* 0x010fe20001000000 */
[----:B------:R-:W-:Y:S01]  /*9bf0*/  FMUL.FTZ R76, R2, R76 ;  /* 0x0000004c024c7220 */ /* 0x000fe20000410000 */
[----:B------:R-:W-:Y:S02]  /*9c00*/  ISETP.GT.AND P0, PT, R62, 0x11, PT ;  /* 0x000000113e00780c */ /* 0x000fe40003f04270 */
[----:B------:R-:W-:Y:S02]  /*9c10*/  FMNMX.FTZ R15, R14, R13, !PT ;  /* 0x0000000d0e0f7209 */ /* 0x000fe40007810000 */
[----:B------:R-:W3:Y:S01]  /*9c20*/  MUFU.TANH R72, R72 ;  /* 0x0000004800487308 */ /* 0x000ee20000002400 */
[----:B------:R-:W-:Y:S01]  /*9c30*/  ISETP.GT.AND P2, PT, R62, 0x18, PT ;  /* 0x000000183e00780c */ /* 0x000fe20003f44270 */
[----:B------:R-:W-:Y:S01]  /*9c40*/  FMUL.FTZ R77, R2, R77 ;  /* 0x0000004d024d7220 */ /* 0x000fe20000410000 */
[----:B-1----:R-:W-:-:S02]  /*9c50*/  FSEL R20, R20, -INF , P0 ;  /* 0xff80000014147808 */ /* 0x002fc40000000000 */
[----:B------:R-:W-:-:S03]  /*9c60*/  FMNMX.FTZ R15, R92, R15, !PT ;  /* 0x0000000f5c0f7209 */ /* 0x000fc60007810000 */
[----:B------:R-:W-:Y:S01]  /*9c70*/  MUFU.TANH R73, R73 ;  /* 0x0000004900497308 */ /* 0x000fe20000002400 */
[----:B------:R-:W-:Y:S01]  /*9c80*/  FMUL.FTZ R43, R2, R53 ;  /* 0x00000035022b7220 */ /* 0x000fe20000410000 */
[----:B------:R-:W-:Y:S01]  /*9c90*/  FFMA.FTZ R53, R74, R59, -R37 ;  /* 0x0000003b4a357223 */ /* 0x000fe20000010825 */
[----:B------:R-:W-:Y:S01]  /*9ca0*/  ISETP.GT.AND P0, PT, R62, 0x19, PT ;  /* 0x000000193e00780c */ /* 0x000fe20003f04270 */
[----:B------:R-:W-:Y:S01]  /*9cb0*/  FMUL.FTZ R80, R2, R80 ;  /* 0x0000005002507220 */ /* 0x000fe20000410000 */
[----:B--2---:R-:W-:Y:S02]  /*9cc0*/  FSEL R74, R21, -INF , P2 ;  /* 0xff800000154a7808 */ /* 0x004fe40001000000 */
[----:B------:R-:W-:Y:S01]  /*9cd0*/  FMNMX.FTZ R15, R20, R15, !PT ;  /* 0x0000000f140f7209 */ /* 0x000fe20007810000 */
[----:B------:R-:W1:Y:S01]  /*9ce0*/  MUFU.TANH R76, R76 ;  /* 0x0000004c004c7308 */ /* 0x000e620000002400 */
[----:B------:R-:W-:Y:S01]  /*9cf0*/  ISETP.GT.AND P2, PT, R62, 0x20, PT ;  /* 0x000000203e00780c */ /* 0x000fe20003f44270 */
[----:B------:R-:W-:Y:S01]  /*9d00*/  FMUL.FTZ R81, R2, R81 ;  /* 0x0000005102517220 */ /* 0x000fe20000410000 */
[----:B0-----:R-:W-:-:S02]  /*9d10*/  FSEL R88, R88, -INF , P0 ;  /* 0xff80000058587808 */ /* 0x001fc40000000000 */
[----:B------:R-:W-:-:S03]  /*9d20*/  FMNMX.FTZ R15, R74, R15, !PT ;  /* 0x0000000f4a0f7209 */ /* 0x000fc60007810000 */
[----:B------:R-:W0:Y:S01]  /*9d30*/  MUFU.TANH R77, R77 ;  /* 0x0000004d004d7308 */ /* 0x000e220000002400 */
[----:B------:R-:W-:Y:S01]  /*9d40*/  ISETP.GT.AND P0, PT, R62, 0x21, PT ;  /* 0x000000213e00780c */ /* 0x000fe20003f04270 */
[----:B------:R-:W-:Y:S01]  /*9d50*/  FMUL.FTZ R84, R2, R84 ;  /* 0x0000005402547220 */ /* 0x000fe20000410000 */
[----:B---3--:R-:W-:Y:S02]  /*9d60*/  FSEL R72, R72, -INF , P2 ;  /* 0xff80000048487808 */ /* 0x008fe40001000000 */
[----:B------:R-:W-:-:S03]  /*9d70*/  FMNMX.FTZ R21, R88, R15, !PT ;  /* 0x0000000f58157209 */ /* 0x000fc60007810000 */
[----:B------:R-:W2:Y:S01]  /*9d80*/  MUFU.TANH R80, R80 ;  /* 0x0000005000507308 */ /* 0x000ea20000002400 */
[----:B------:R-:W-:Y:S01]  /*9d90*/  ISETP.GT.AND P2, PT, R62, 0x28, PT ;  /* 0x000000283e00780c */ /* 0x000fe20003f44270 */
[----:B------:R-:W-:Y:S01]  /*9da0*/  FMUL.FTZ R85, R2, R85 ;  /* 0x0000005502557220 */ /* 0x000fe20000410000 */
[----:B------:R-:W-:-:S05]  /*9db0*/  FMNMX.FTZ R21, R72, R21, !PT ;  /* 0x0000001548157209 */ /* 0x000fca0007810000 */
[----:B------:R3:W-:Y:S01]  /*9dc0*/  MUFU.EX2 R13, R53 ;  /* 0x00000035000d7308 */ /* 0x0007e20000000800 */
[----:B-1----:R-:W-:Y:S01]  /*9dd0*/  FSEL R76, R76, -INF , P2 ;  /* 0xff8000004c4c7808 */ /* 0x002fe20001000000 */
[----:B------:R-:W-:-:S06]  /*9de0*/  FMUL.FTZ R56, R2, R56 ;  /* 0x0000003802387220 */ /* 0x000fcc0000410000 */
[----:B------:R-:W1:Y:S01]  /*9df0*/  MUFU.TANH R81, R81 ;  /* 0x0000005100517308 */ /* 0x000e620000002400 */
[----:B---3--:R-:W-:-:S01]  /*9e00*/  FFMA.FTZ R53, R78, R59, -R37 ;  /* 0x0000003b4e357223 */ /* 0x008fc20000010825 */
[----:B------:R-:W-:Y:S02]  /*9e10*/  FSEL R78, R73, -INF , P0 ;  /* 0xff800000494e7808 */ /* 0x000fe40000000000 */
[----:B------:R-:W-:Y:S02]  /*9e20*/  ISETP.GT.AND P0, PT, R62, 0x29, PT ;  /* 0x000000293e00780c */ /* 0x000fe40003f04270 */
[----:B------:R-:W-:Y:S02]  /*9e30*/  FMNMX.FTZ R21, R78, R21, !PT ;  /* 0x000000154e157209 */ /* 0x000fe40007810000 */
[----:B------:R-:W3:Y:S01]  /*9e40*/  MUFU.TANH R84, R84 ;  /* 0x0000005400547308 */ /* 0x000ee20000002400 */
[----:B------:R-:W-:-:S01]  /*9e50*/  FFMA.FTZ R51, R94, R59, -R37 ;  /* 0x0000003b5e337223 */ /* 0x000fc20000010825 */
[----:B------:R-:W-:Y:S01]  /*9e60*/  ISETP.GT.AND P2, PT, R62, 0x30, PT ;  /* 0x000000303e00780c */ /* 0x000fe20003f44270 */
[----:B------:R-:W-:Y:S01]  /*9e70*/  FMUL.FTZ R57, R2, R57 ;  /* 0x0000003902397220 */ /* 0x000fe20000410000 */
[----:B0-----:R-:W-:-:S02]  /*9e80*/  FSEL R94, R77, -INF , P0 ;  /* 0xff8000004d5e7808 */ /* 0x001fc40000000000 */
[----:B------:R-:W-:Y:S02]  /*9e90*/  FMNMX.FTZ R21, R76, R21, !PT ;  /* 0x000000154c157209 */ /* 0x000fe40007810000 */
[----:B------:R-:W0:Y:S01]  /*9ea0*/  MUFU.TANH R85, R85 ;  /* 0x0000005500557308 */ /* 0x000e220000002400 */
[----:B------:R-:W-:Y:S02]  /*9eb0*/  ISETP.GT.AND P0, PT, R62, 0x31, PT ;  /* 0x000000313e00780c */ /* 0x000fe40003f04270 */
[----:B--2---:R-:W-:Y:S01]  /*9ec0*/  FSEL R80, R80, -INF , P2 ;  /* 0xff80000050507808 */ /* 0x004fe20001000000 */
[----:B------:R-:W-:-:S04]  /*9ed0*/  FFMA.FTZ R55, R82, R59, -R37 ;  /* 0x0000003b52377223 */ /* 0x000fc80000010825 */
[----:B------:R-:W2:Y:S01]  /*9ee0*/  MUFU.TANH R56, R56 ;  /* 0x0000003800387308 */ /* 0x000ea20000002400 */
[----:B------:R-:W-:Y:S01]  /*9ef0*/  ISETP.GT.AND P2, PT, R62, 0x38, PT ;  /* 0x000000383e00780c */ /* 0x000fe20003f44270 */
[----:B------:R-:W-:Y:S01]  /*9f00*/  FMUL.FTZ R61, R2, R61 ;  /* 0x0000003d023d7220 */ /* 0x000fe20000410000 */
[----:B-1----:R-:W-:-:S05]  /*9f10*/  FSEL R82, R81, -INF , P0 ;  /* 0xff80000051527808 */ /* 0x002fca0000000000 */
[----:B------:R1:W-:Y:S01]  /*9f20*/  MUFU.EX2 R15, R53 ;  /* 0x00000035000f7308 */ /* 0x0003e20000000800 */
[----:B------:R-:W-:Y:S02]  /*9f30*/  ISETP.GT.AND P0, PT, R62, 0x39, PT ;  /* 0x000000393e00780c */ /* 0x000fe40003f04270 */
[----:B-1----:R-:W-:-:S05]  /*9f40*/  FMNMX.FTZ R53, R94, R21, !PT ;  /* 0x000000155e357209 */ /* 0x002fca0007810000 */
[----:B------:R-:W1:Y:S01]  /*9f50*/  MUFU.TANH R57, R57 ;  /* 0x0000003900397308 */ /* 0x000e620000002400 */
[----:B------:R-:W-:Y:S02]  /*9f60*/  FMNMX.FTZ R53, R80, R53, !PT ;  /* 0x0000003550357209 */ /* 0x000fe40007810000 */
[----:B---3--:R-:W-:Y:S02]  /*9f70*/  FSEL R84, R84, -INF , P2 ;  /* 0xff80000054547808 */ /* 0x008fe40001000000 */
[----:B------:R-:W-:-:S03]  /*9f80*/  FMNMX.FTZ R53, R82, R53, !PT ;  /* 0x0000003552357209 */ /* 0x000fc60007810000 */
[----:B------:R-:W-:Y:S01]  /*9f90*/  MUFU.TANH R97, R97 ;  /* 0x0000006100617308 */ /* 0x000fe20000002400 */
[----:B------:R-:W-:-:S01]  /*9fa0*/  FFMA.FTZ R48, R100, R59, -R37 ;  /* 0x0000003b64307223 */ /* 0x000fc20000010825 */
[--C-:B------:R-:W-:Y:S01]  /*9fb0*/  FFMA.FTZ R100, R50, R59, -R37.reuse ;  /* 0x0000003b32647223 */ /* 0x100fe20000010825 */
[----:B------:R-:W-:Y:S02]  /*9fc0*/  ISETP.GT.AND P2, PT, R62, 0x40, PT ;  /* 0x000000403e00780c */ /* 0x000fe40003f44270 */
[----:B0-----:R-:W-:Y:S02]  /*9fd0*/  FSEL R50, R85, -INF , P0 ;  /* 0xff80000055327808 */ /* 0x001fe40000000000 */
[----:B------:R-:W-:Y:S01]  /*9fe0*/  FMNMX.FTZ R53, R84, R53, !PT ;  /* 0x0000003554357209 */ /* 0x000fe20007810000 */
[----:B------:R-:W0:Y:S01]  /*9ff0*/  MUFU.TANH R61, R61 ;  /* 0x0000003d003d7308 */ /* 0x000e220000002400 */
[----:B------:R-:W-:Y:S02]  /*a000*/  ISETP.GT.AND P0, PT, R62, 0x41, PT ;  /* 0x000000413e00780c */ /* 0x000fe40003f04270 */
[----:B--2---:R-:W-:Y:S01]  /*a010*/  FSEL R56, R56, -INF , P2 ;  /* 0xff80000038387808 */ /* 0x004fe20001000000 */
[----:B------:R-:W-:-:S04]  /*a020*/  FFMA.FTZ R102, R102, R59, -R37 ;  /* 0x0000003b66667223 */ /* 0x000fc80000010825 */
[----:B------:R2:W-:Y:S01]  /*a030*/  MUFU.EX2 R21, R55 ;  /* 0x0000003700157308 */ /* 0x0005e20000000800 */
[----:B------:R-:W-:-:S01]  /*a040*/  FFMA.FTZ R63, R86, R59, -R37 ;  /* 0x0000003b563f7223 */ /* 0x000fc20000010825 */
[----:B------:R-:W-:Y:S02]  /*a050*/  ISETP.GT.AND P2, PT, R62, 0x48, PT ;  /* 0x000000483e00780c */ /* 0x000fe40003f44270 */
[----:B-1----:R-:W-:Y:S02]  /*a060*/  FSEL R86, R57, -INF , P0 ;  /* 0xff80000039567808 */ /* 0x002fe40000000000 */
[----:B--2---:R-:W-:Y:S02]  /*a070*/  FMNMX.FTZ R55, R50, R53, !PT ;  /* 0x0000003532377209 */ /* 0x004fe40007810000 */
[----:B------:R-:W1:Y:S02]  /*a080*/  MUFU.TANH R11, R11 ;  /* 0x0000000b000b7308 */ /* 0x000e640000002400 */
[----:B------:R-:W-:Y:S01]  /*a090*/  FMNMX.FTZ R55, R56, R55, !PT ;  /* 0x0000003738377209 */ /* 0x000fe20007810000 */
[----:B------:R-:W-:Y:S01]  /*a0a0*/  FFMA.FTZ R47, R90, R59, -R37 ;  /* 0x0000003b5a2f7223 */ /* 0x000fe20000010825 */
[----:B------:R-:W-:-:S02]  /*a0b0*/  ISETP.GT.AND P0, PT, R62, 0x49, PT ;  /* 0x000000493e00780c */ /* 0x000fc40003f04270 */
[----:B------:R-:W-:Y:S02]  /*a0c0*/  FMNMX.FTZ R55, R86, R55, !PT ;  /* 0x0000003756377209 */ /* 0x000fe40007810000 */
[----:B------:R-:W2:Y:S01]  /*a0d0*/  MUFU.TANH R64, R64 ;  /* 0x0000004000407308 */ /* 0x000ea20000002400 */
[----:B------:R-:W-:-:S01]  /*a0e0*/  FFMA.FTZ R90, R96, R59, -R37 ;  /* 0x0000003b605a7223 */ /* 0x000fc20000010825 */
[----:B------:R-:W-:Y:S01]  /*a0f0*/  FFMA.FTZ R96, R106, R59, -R37 ;  /* 0x0000003b6a607223 */ /* 0x000fe20000010825 */
[----:B0-----:R-:W-:-:S05]  /*a100*/  FSEL R106, R61, -INF , P0 ;  /* 0xff8000003d6a7808 */ /* 0x001fca0000000000 */
[----:B------:R0:W-:Y:S01]  /*a110*/  MUFU.EX2 R3, R102 ;  /* 0x0000006600037308 */ /* 0x0001e20000000800 */
[----:B------:R-:W-:Y:S02]  /*a120*/  ISETP.GT.AND P0, PT, R62, 0x51, PT ;  /* 0x000000513e00780c */ /* 0x000fe40003f04270 */
[----:B0-----:R-:W-:-:S05]  /*a130*/  FSEL R102, R97, -INF , P2 ;  /* 0xff80000061667808 */ /* 0x001fca0001000000 */
[----:B------:R-:W0:Y:S01]  /*a140*/  MUFU.TANH R65, R65 ;  /* 0x0000004100417308 */ /* 0x000e220000002400 */
[----:B------:R-:W-:Y:S02]  /*a150*/  ISETP.GT.AND P2, PT, R62, 0x50, PT ;  /* 0x000000503e00780c */ /* 0x000fe40003f44270 */
[----:B------:R-:W-:Y:S02]  /*a160*/  FMNMX.FTZ R55, R102, R55, !PT ;  /* 0x0000003766377209 */ /* 0x000fe40007810000 */
[----:B------:R-:W-:Y:S02]  /*a170*/  FSEL R10, R10, -INF , P2 ;  /* 0xff8000000a0a7808 */ /* 0x000fe40001000000 */
[----:B------:R-:W-:Y:S01]  /*a180*/  FMNMX.FTZ R55, R106, R55, !PT ;  /* 0x000000376a377209 */ /* 0x000fe20007810000 */
[----:B------:R-:W3:Y:S01]  /*a190*/  MUFU.TANH R8, R8 ;  /* 0x0000000800087308 */ /* 0x000ee20000002400 */
[----:B------:R-:W-:Y:S02]  /*a1a0*/  ISETP.GT.AND P2, PT, R62, 0x58, PT ;  /* 0x000000583e00780c */ /* 0x000fe40003f44270 */
[----:B-1----:R-:W-:-:S02]  /*a1b0*/  FSEL R138, R11, -INF , P0 ;  /* 0xff8000000b8a7808 */ /* 0x002fc40000000000 */
[----:B------:R-:W-:-:S03]  /*a1c0*/  FMNMX.FTZ R55, R10, R55, !PT ;  /* 0x000000370a377209 */ /* 0x000fc60007810000 */
[----:B------:R-:W1:Y:S01]  /*a1d0*/  MUFU.TANH R9, R9 ;  /* 0x0000000900097308 */ /* 0x000e620000002400 */
[----:B------:R-:W-:Y:S02]  /*a1e0*/  ISETP.GT.AND P0, PT, R62, 0x59, PT ;  /* 0x000000593e00780c */ /* 0x000fe40003f04270 */
[----:B--2---:R-:W-:Y:S02]  /*a1f0*/  FSEL R64, R64, -INF , P2 ;  /* 0xff80000040407808 */ /* 0x004fe40001000000 */
[----:B------:R-:W-:-:S03]  /*a200*/  FMNMX.FTZ R55, R138, R55, !PT ;  /* 0x000000378a377209 */ /* 0x000fc60007810000 */
[----:B------:R-:W2:Y:S01]  /*a210*/  MUFU.TANH R27, R27 ;  /* 0x0000001b001b7308 */ /* 0x000ea20000002400 */
[----:B------:R-:W-:-:S01]  /*a220*/  FFMA.FTZ R140, R54, R59, -R37 ;  /* 0x0000003b368c7223 */ /* 0x000fc20000010825 */
[----:B------:R-:W-:Y:S02]  /*a230*/  ISETP.GT.AND P2, PT, R62, 0x60, PT ;  /* 0x000000603e00780c */ /* 0x000fe40003f44270 */
[----:B0-----:R-:W-:Y:S02]  /*a240*/  FSEL R54, R65, -INF , P0 ;  /* 0xff80000041367808 */ /* 0x001fe40000000000 */
[----:B------:R-:W-:Y:S02]  /*a250*/  FMNMX.FTZ R55, R64, R55, !PT ;  /* 0x0000003740377209 */ /* 0x000fe40007810000 */
[----:B------:R-:W0:Y:S01]  /*a260*/  MUFU.TANH R31, R31 ;  /* 0x0000001f001f7308 */ /* 0x000e220000002400 */
        /* <DEDUP_REMOVED lines=14> */
[----:B------:R-:W-:-:S01]  /*a350*/  FFMA.FTZ R144, R112, R59, -R37 ;  /* 0x0000003b70907223 */ /* 0x000fc20000010825 */
[----:B------:R-:W-:Y:S01]  /*a360*/  ISETP.GT.AND P2, PT, R62, 0x70, PT ;  /* 0x000000703e00780c */ /* 0x000fe20003f44270 */
[----:B------:R-:W-:Y:S01]  /*a370*/  FMUL.FTZ R25, R2, R25 ;  /* 0x0000001902197220 */ /* 0x000fe20000410000 */
[----:B0-----:R-:W-:Y:S02]  /*a380*/  FSEL R112, R31, -INF , P0 ;  /* 0xff8000001f707808 */ /* 0x001fe40000000000 */
[----:B------:R-:W-:Y:S02]  /*a390*/  FMNMX.FTZ R55, R142, R55, !PT ;  /* 0x000000378e377209 */ /* 0x000fe40007810000 */
[----:B------:R-:W0:Y:S01]  /*a3a0*/  MUFU.TANH R43, R43 ;  /* 0x0000002b002b7308 */ /* 0x000e220000002400 */
[----:B------:R-:W-:Y:S01]  /*a3b0*/  ISETP.GT.AND P0, PT, R62, 0x71, PT ;  /* 0x000000713e00780c */ /* 0x000fe20003f04270 */
[----:B------:R-:W-:Y:S01]  /*a3c0*/  FMUL.FTZ R28, R2, R28 ;  /* 0x0000001c021c7220 */ /* 0x000fe20000410000 */
[----:B---3--:R-:W-:-:S02]  /*a3d0*/  FSEL R146, R35, -INF , P2 ;  /* 0xff80000023927808 */ /* 0x008fc40001000000 */
        /* <DEDUP_REMOVED lines=30> */
[----:B--2---:R-:W-:-:S02]  /*a5c0*/  FSEL R28, R28, -INF , P2 ;  /* 0xff8000001c1c7808 */ /* 0x004fc40001000000 */
        /* <DEDUP_REMOVED lines=9> */
[----:B------:R-:W-:Y:S01]  /*a660*/  FMNMX.FTZ R55, R114, R55, !PT ;  /* 0x0000003772377209 */ /* 0x000fe20007810000 */
[----:B------:R-:W-:Y:S01]  /*a670*/  FFMA.FTZ R29, R30, R59, -R37 ;  /* 0x0000003b1e1d7223 */ /* 0x000fe20000010825 */
[----:B------:R-:W-:Y:S02]  /*a680*/  ISETP.GT.AND P2, PT, R62, 0x98, PT ;  /* 0x000000983e00780c */ /* 0x000fe40003f44270 */
[----:B-1----:R-:W-:Y:S02]  /*a690*/  FSEL R30, R33, -INF , P0 ;  /* 0xff800000211e7808 */ /* 0x002fe40000000000 */
[----:B------:R-:W-:Y:S02]  /*a6a0*/  FMNMX.FTZ R55, R32, R55, !PT ;  /* 0x0000003720377209 */ /* 0x000fe40007810000 */
[----:B------:R-:W-:Y:S02]  /*a6b0*/  ISETP.GT.AND P0, PT, R62, 0x99, PT ;  /* 0x000000993e00780c */ /* 0x000fe40003f04270 */
[----:B--2---:R-:W-:-:S02]  /*a6c0*/  FSEL R36, R36, -INF , P2 ;  /* 0xff80000024247808 */ /* 0x004fc40001000000 */
[----:B------:R-:W-:Y:S02]  /*a6d0*/  FMNMX.FTZ R55, R30, R55, !PT ;  /* 0x000000371e377209 */ /* 0x000fe40007810000 */
[----:B0-----:R-:W-:Y:S02]  /*a6e0*/  FSEL R62, R45, -INF , P0 ;  /* 0xff8000002d3e7808 */ /* 0x001fe40000000000 */
[----:B------:R-:W-:Y:S01]  /*a6f0*/  FMNMX.FTZ R55, R36, R55, !PT ;  /* 0x0000003724377209 */ /* 0x000fe20007810000 */
[----:B------:R-:W-:-:S03]  /*a700*/  FFMA.FTZ R58, R58, R59, -R37 ;  /* 0x0000003b3a3a7223 */ /* 0x000fc60000010825 */
[----:B------:R-:W-:Y:S01]  /*a710*/  FMNMX.FTZ R55, R62, R55, !PT ;  /* 0x000000373e377209 */ /* 0x000fe20007810000 */
[----:B------:R0:W-:Y:S04]  /*a720*/  MUFU.EX2 R11, R58 ;  /* 0x0000003a000b7308 */ /* 0x0001e80000000800 */
[----:B0-----:R-:W0:Y:S02]  /*a730*/  SHFL.BFLY PT, R58, R55, 0x2, 0x1f ;  /* 0x0c401f00373a7f89 */ /* 0x001e2400000e0000 */
[----:B0-----:R-:W-:-:S05]  /*a740*/  FMNMX.FTZ R45, R55, R58, !PT ;  /* 0x0000003a372d7209 */ /* 0x001fca0007810000 */
[----:B------:R-:W0:Y:S01]  /*a750*/  SHFL.BFLY PT, R58, R45, 0x1, 0x1f ;  /* 0x0c201f002d3a7f89 */ /* 0x000e2200000e0000 */
        /* <DEDUP_REMOVED lines=10> */
[-CC-:B------:R-:W-:Y:S01]  /*a800*/  FFMA.FTZ R35, R126, R59.reuse, -R37.reuse ;  /* 0x0000003b7e237223 */ /* 0x180fe20000010825 */
[----:B------:R-:W-:-:S01]  /*a810*/  FFMA.FTZ R120, R124, R59, -R37 ;  /* 0x0000003b7c787223 */ /* 0x000fc20000010825 */
[-CC-:B------:R-:W-:Y:S01]  /*a820*/  FFMA.FTZ R39, R128, R59.reuse, -R37.reuse ;  /* 0x0000003b80277223 */ /* 0x180fe20000010825 */
        /* <DEDUP_REMOVED lines=9> */
[----:B------:R-:W-:-:S01]  /*a8c0*/  FFMA.FTZ R98, R98, R59, -R37 ;  /* 0x0000003b62627223 */ /* 0x000fc20000010825 */
[----:B------:R-:W0:Y:S01]  /*a8d0*/  S2R R107, SR_TID.X ;  /* 0x00000000006b7919 */ /* 0x000e220000002100 */
[----:B------:R-:W-:Y:S01]  /*a8e0*/  FSEL R37, R55, RZ, P0 ;  /* 0x000000ff37257208 */ /* 0x000fe20000000000 */
[----:B------:R-:W-:Y:S04]  /*a8f0*/  MUFU.EX2 R40, R40 ;  /* 0x0000002800287308 */ /* 0x000fe80000000800 */
        /* <DEDUP_REMOVED lines=8> */
[----:B------:R-:W-:-:S05]  /*a980*/  IMAD.IADD R10, R109, 0x1, -R111 ;  /* 0x000000016d0a7824 */ /* 0x000fca00078e0a6f */
[----:B------:R-:W-:Y:S01]  /*a990*/  MUFU.EX2 R52, R52 ;  /* 0x0000003400347308 */ /* 0x000fe20000000800 */
[----:B------:R-:W-:-:S07]  /*a9a0*/  IMAD R10, R105, 0xc0, R10 ;  /* 0x000000c0690a7824 */ /* 0x000fce00078e020a */
[----:B------:R-:W2:Y:S01]  /*a9b0*/  MUFU.EX2 R55, R55 ;  /* 0x0000003700377308 */ /* 0x000ea20000000800 */
[----:B------:R-:W-:-:S07]  /*a9c0*/  IMAD.HI R10, R10, 0x66666667, RZ ;  /* 0x666666670a0a7827 */ /* 0x000fce00078e02ff */
[----:B------:R3:W-:Y:S08]  /*a9d0*/  MUFU.EX2 R9, R57 ;  /* 0x0000003900097308 */ /* 0x0007f00000000800 */
[----:B------:R-:W4:Y:S01]  /*a9e0*/  MUFU.EX2 R48, R48 ;  /* 0x0000003000307308 */ /* 0x000f220000000800 */
[----:B---3--:R-:W-:-:S01]  /*a9f0*/  FFMA.FTZ R57, R14, R59, -R37 ;  /* 0x0000003b0e397223 */ /* 0x008fc20000010825 */
[----:B------:R-:W-:-:S06]  /*aa00*/  FFMA.FTZ R14, R92, R59, -R37 ;  /* 0x0000003b5c0e7223 */ /* 0x000fcc0000010825 */
[----:B------:R-:W3:Y:S01]  /*aa10*/  MUFU.EX2 R12, R12 ;  /* 0x0000000c000c7308 */ /* 0x000ee20000000800 */
[----:B------:R-:W-:-:S01]  /*aa20*/  FFMA.FTZ R61, R20, R59, -R37 ;  /* 0x0000003b143d7223 */ /* 0x000fc20000010825 */
[----:B------:R-:W-:-:S06]  /*aa30*/  SHF.R.U32.HI R79, RZ, 0x1f, R10 ;  /* 0x0000001fff4f7819 */ /* 0x000fcc000001160a */
[----:B------:R-:W5:Y:S01]  /*aa40*/  MUFU.EX2 R49, R49 ;  /* 0x0000003100317308 */ /* 0x000f620000000800 */
[----:B-1----:R-:W-:-:S07]  /*aa50*/  FADD.FTZ R83, R40, R47 ;  /* 0x0000002f28537221 */ /* 0x002fce0000010000 */
[----:B------:R-:W1:Y:S01]  /*aa60*/  MUFU.EX2 R57, R57 ;  /* 0x0000003900397308 */ /* 0x000e620000000800 */
[----:B------:R-:W-:-:S07]  /*aa70*/  LEA.HI.SX32 R10, R10, R79, 0x1a ;  /* 0x0000004f0a0a7211 */ /* 0x000fce00078fd2ff */
[----:B------:R-:W1:Y:S01]  /*aa80*/  MUFU.EX2 R42, R42 ;  /* 0x0000002a002a7308 */ /* 0x000e620000000800 */
[----:B------:R-:W-:-:S01]  /*aa90*/  FFMA.FTZ R20, R72, R59, -R37 ;  /* 0x0000003b48147223 */ /* 0x000fc20000010825 */
[----:B--2---:R-:W-:-:S06]  /*aaa0*/  FADD.FTZ R79, R52, R55 ;  /* 0x00000037344f7221 */ /* 0x004fcc0000010000 */
[----:B------:R-:W2:Y:S01]  /*aab0*/  MUFU.EX2 R14, R14 ;  /* 0x0000000e000e7308 */ /* 0x000ea20000000800 */
[----:B------:R-:W-:-:S01]  /*aac0*/  FFMA.FTZ R68, R88, R59, -R37 ;  /* 0x0000003b58447223 */ /* 0x000fc20000010825 */
[----:B------:R-:W-:-:S06]  /*aad0*/  FFMA.FTZ R72, R82, R59, -R37 ;  /* 0x0000003b52487223 */ /* 0x000fcc0000010825 */
[----:B------:R0:W-:Y:S01]  /*aae0*/  MUFU.EX2 R53, R63 ;  /* 0x0000003f00357308 */ /* 0x0001e20000000800 */
[----:B----4-:R-:W-:-:S01]  /*aaf0*/  FADD.FTZ R82, R48, R83 ;  /* 0x0000005330527221 */ /* 0x010fc20000010000 */
[----:B------:R-:W-:-:S06]  /*ab00*/  FFMA.FTZ R69, R80, R59, -R37 ;  /* 0x0000003b50457223 */ /* 0x000fcc0000010825 */
[----:B------:R-:W4:Y:S01]  /*ab10*/  MUFU.EX2 R51, R51 ;  /* 0x0000003300337308 */ /* 0x000f220000000800 */
[----:B0-----:R-:W-:-:S01]  /*ab20*/  FFMA.FTZ R63, R74, R59, -R37 ;  /* 0x0000003b4a3f7223 */ /* 0x001fc20000010825 */
[----:B------:R-:W-:Y:S01]  /*ab30*/  LOP3.LUT R99, R107, 0x7f, RZ, 0xc0, !PT ;  /* 0x0000007f6b637812 */ /* 0x000fe200078ec0ff */
[----:B---3--:R-:W-:-:S05]  /*ab40*/  FADD.FTZ R80, R12, R79 ;  /* 0x0000004f0c507221 */ /* 0x008fca0000010000 */
[----:B------:R-:W0:Y:S01]  /*ab50*/  MUFU.EX2 R61, R61 ;  /* 0x0000003d003d7308 */ /* 0x000e220000000800 */
[----:B-----5:R-:W-:-:S01]  /*ab60*/  FADD.FTZ R79, R49, R82 ;  /* 0x00000052314f7221 */ /* 0x020fc20000010000 */
[----:B------:R-:W-:Y:S01]  /*ab70*/  ISETP.NE.AND P0, PT, R99, RZ, PT ;  /* 0x000000ff6300720c */ /* 0x000fe20003f05270 */
[----:B-1----:R-:W-:-:S05]  /*ab80*/  FADD.FTZ R83, R57, R80 ;  /* 0x0000005039537221 */ /* 0x002fca0000010000 */
[----:B------:R-:W1:Y:S01]  /*ab90*/  MUFU.EX2 R63, R63 ;  /* 0x0000003f003f7308 */ /* 0x000e620000000800 */
[----:B------:R-:W-:-:S01]  /*aba0*/  FFMA.FTZ R65, R78, R59, -R37 ;  /* 0x0000003b4e417223 */ /* 0x000fc20000010825 */
[----:B------:R-:W-:-:S06]  /*abb0*/  FADD.FTZ R82, R42, R79 ;  /* 0x0000004f2a527221 */ /* 0x000fcc0000010000 */
[----:B------:R-:W-:Y:S01]  /*abc0*/  MUFU.EX2 R90, R90 ;  /* 0x0000005a005a7308 */ /* 0x000fe20000000800 */
[----:B--2---:R-:W-:-:S07]  /*abd0*/  FADD.FTZ R80, R14, R83 ;  /* 0x000000530e507221 */ /* 0x004fce0000010000 */
[----:B------:R-:W2:Y:S01]  /*abe0*/  MUFU.EX2 R68, R68 ;  /* 0x0000004400447308 */ /* 0x000ea20000000800 */
[----:B----4-:R-:W-:-:S01]  /*abf0*/  FADD.FTZ R82, R51, R82 ;  /* 0x0000005233527221 */ /* 0x010fc20000010000 */
[----:B------:R-:W-:Y:S01]  /*ac00*/  FFMA.FTZ R81, R54, R59, -R37 ;  /* 0x0000003b36517223 */ /* 0x000fe20000010825 */
[----:B0-----:R-:W-:-:S05]  /*ac10*/  FADD.FTZ R80, R61, R80 ;  /* 0x000000503d507221 */ /* 0x001fca0000010000 */
[----:B------:R-:W0:Y:S01]  /*ac20*/  MUFU.EX2 R20, R20 ;  /* 0x0000001400147308 */ /* 0x000e220000000800 */
[----:B------:R-:W-:-:S01]  /*ac30*/  FFMA.FTZ R74, R94, R59, -R37 ;  /* 0x0000003b5e4a7223 */ /* 0x000fc20000010825 */
[----:B------:R-:W-:Y:S01]  /*ac40*/  FFMA.FTZ R54, R8, R59, -R37 ;  /* 0x0000003b08367223 */ /* 0x000fe20000010825 */
[----:B------:R-:W-:-:S05]  /*ac50*/  FADD.FTZ R85, R3, R82 ;  /* 0x0000005203557221 */ /* 0x000fca0000010000 */
[----:B------:R-:W3:Y:S01]  /*ac60*/  MUFU.EX2 R46, R46 ;  /* 0x0000002e002e7308 */ /* 0x000ee20000000800 */
[----:B------:R-:W-:Y:S02]  /*ac70*/  @!P0 VIADD R8, R0, 0x13240 ;  /* 0x0001324000088836 */ /* 0x000fe40000000000 */
[----:B-1----:R-:W-:-:S05]  /*ac80*/  FADD.FTZ R87, R63, R80 ;  /* 0x000000503f577221 */ /* 0x002fca0000010000 */
[----:B------:R-:W1:Y:S01]  /*ac90*/  MUFU.EX2 R65, R65 ;  /* 0x0000004100417308 */ /* 0x000e620000000800 */
[----:B--2---:R-:W-:-:S07]  /*aca0*/  FADD.FTZ R87, R68, R87 ;  /* 0x0000005744577221 */ /* 0x004fce0000010000 */
[----:B------:R-:W2:Y:S08]  /*acb0*/  MUFU.EX2 R67, R67 ;  /* 0x0000004300437308 */ /* 0x000eb00000000800 */
[----:B------:R4:W-:Y:S01]  /*acc0*/  MUFU.EX2 R0, R54 ;  /* 0x0000003600007308 */ /* 0x0009e20000000800 */
[----:B------:R-:W-:-:S07]  /*acd0*/  FFMA.FTZ R73, R84, R59, -R37 ;  /* 0x0000003b54497223 */ /* 0x000fce0000010825 */
[----:B------:R-:W5:Y:S01]  /*ace0*/  MUFU.EX2 R96, R96 ;  /* 0x0000006000607308 */ /* 0x000f620000000800 */
[----:B----4-:R-:W-:-:S04]  /*acf0*/  FADD.FTZ R54, R90, R85 ;  /* 0x000000555a367221 */ /* 0x010fc80000010000 */
[----:B------:R-:W-:-:S03]  /*ad00*/  FADD.FTZ R89, R13, R54 ;  /* 0x000000360d597221 */ /* 0x000fc60000010000 */
[----:B------:R-:W4:Y:S01]  /*ad10*/  MUFU.EX2 R74, R74 ;  /* 0x0000004a004a7308 */ /* 0x000f220000000800 */
[----:B------:R-:W-:-:S01]  /*ad20*/  FFMA.FTZ R54, R26, R59, -R37 ;  /* 0x0000003b1a367223 */ /* 0x000fc20000010825 */
[----:B0-----:R-:W-:Y:S01]  /*ad30*/  FADD.FTZ R26, R20, R87 ;  /* 0x00000057141a7221 */ /* 0x001fe20000010000 */
[----:B---3--:R-:W-:-:S05]  /*ad40*/  FADD.FTZ R80, R46, R89 ;  /* 0x000000592e507221 */ /* 0x008fca0000010000 */
[----:B------:R-:W0:Y:S01]  /*ad50*/  MUFU.EX2 R69, R69 ;  /* 0x0000004500457308 */ /* 0x000e220000000800 */
[----:B-1----:R-:W-:-:S01]  /*ad60*/  FADD.FTZ R26, R65, R26 ;  /* 0x0000001a411a7221 */ /* 0x002fc20000010000 */
[----:B------:R-:W-:-:S06]  /*ad70*/  FADD.FTZ R89, R15, R80 ;  /* 0x000000500f597221 */ /* 0x000fcc0000010000 */
[----:B------:R-:W1:Y:S01]  /*ad80*/  MUFU.EX2 R100, R100 ;  /* 0x0000006400647308 */ /* 0x000e620000000800 */
[----:B--2---:R-:W-:-:S07]  /*ad90*/  FADD.FTZ R87, R67, R26 ;  /* 0x0000001a43577221 */ /* 0x004fce0000010000 */
[----:B------:R-:W2:Y:S01]  /*ada0*/  MUFU.EX2 R72, R72 ;  /* 0x0000004800487308 */ /* 0x000ea20000000800 */
[----:B-----5:R-:W-:-:S01]  /*adb0*/  FADD.FTZ R80, R96, R89 ;  /* 0x0000005960507221 */ /* 0x020fc20000010000 */
        /* <DEDUP_REMOVED lines=8> */
[----:B-1----:R-:W-:-:S01]  /*ae40*/  FADD.FTZ R80, R100, R89 ;  /* 0x0000005964507221 */ /* 0x002fc20000010000 */
[----:B--2---:R-:W-:-:S06]  /*ae50*/  FADD.FTZ R26, R72, R87 ;  /* 0x00000057481a7221 */ /* 0x004fcc0000010000 */
[----:B------:R-:W1:Y:S01]  /*ae60*/  MUFU.EX2 R50, R50 ;  /* 0x0000003200327308 */ /* 0x000e620000000800 */
[----:B------:R-:W-:-:S01]  /*ae70*/  FFMA.FTZ R78, R106, R59, -R37 ;  /* 0x0000003b6a4e7223 */ /* 0x000fc20000010825 */
[----:B------:R-:W-:Y:S01]  /*ae80*/  FADD.FTZ R87, R53, R80 ;  /* 0x0000005035577221 */ /* 0x000fe20000010000 */
[----:B------:R-:W-:-:S05]  /*ae90*/  F2FP.SATFINITE.E4M3.F32.PACK_AB_MERGE_C R153, R49, R48, RZ ;  /* 0x000000303199723e */ /* 0x000fca00048070ff */
[----:B------:R-:W2:Y:S01]  /*aea0*/  MUFU.EX2 R140, R140 ;  /* 0x0000008c008c7308 */ /* 0x000ea20000000800 */
[----:B---3--:R-:W-:-:S07]  /*aeb0*/  FADD.FTZ R49, R73, R26 ;  /* 0x0000001a49317221 */ /* 0x008fce0000010000 */
[----:B------:R-:W3:Y:S01]  /*aec0*/  MUFU.EX2 R71, R71 ;  /* 0x0000004700477308 */ /* 0x000ee20000000800 */
[----:B----4-:R-:W-:-:S01]  /*aed0*/  FADD.FTZ R48, R108, R87 ;  /* 0x000000576c307221 */ /* 0x010fc20000010000 */
[----:B------:R-:W-:-:S06]  /*aee0*/  @!P0 PRMT R8, RZ, 0x654, R8 ;  /* 0x00000654ff088816 */ /* 0x000fcc0000000008 */
[----:B------:R-:W4:Y:S01]  /*aef0*/  MUFU.EX2 R144, R144 ;  /* 0x0000009000907308 */ /* 0x000f220000000800 */
[----:B0-----:R-:W-:-:S01]  /*af00*/  FADD.FTZ R49, R76, R49 ;  /* 0x000000314c317221 */ /* 0x001fc20000010000 */
[----:B------:R-:W-:Y:S01]  /*af10*/  FFMA.FTZ R75, R138, R59, -R37 ;  /* 0x0000003b8a4b7223 */ /* 0x000fe20000010825 */
[----:B------:R-:W-:-:S05]  /*af20*/  F2FP.SATFINITE.E4M3.F32.PACK_AB_MERGE_C R155, R90, R3, RZ ;  /* 0x000000035a9b723e */ /* 0x000fca00048070ff */
[----:B------:R-:W0:Y:S01]  /*af30*/  MUFU.EX2 R77, R77 ;  /* 0x0000004d004d7308 */ /* 0x000e220000000800 */
[----:B------:R-:W-:-:S01]  /*af40*/  FADD.FTZ R3, R11, R48 ;  /* 0x000000300b037221 */ /* 0x000fc20000010000 */
[----:B------:R5:W-:Y:S01]  /*af50*/  @!P0 SYNCS.ARRIVE.TRANS64.RED.A1T0 RZ, [R8+URZ], RZ ;  /* 0x000000ff08ff89a7 */ /* 0x000be2000810043f */
[----:B------:R-:W-:-:S05]  /*af60*/  FFMA.FTZ R85, R66, R59, -R37 ;  /* 0x0000003b42557223 */ /* 0x000fca0000010825 */
[----:B------:R-:W0:Y:S01]  /*af70*/  MUFU.EX2 R78, R78 ;  /* 0x0000004e004e7308 */ /* 0x000e220000000800 */
[----:B-1----:R-:W-:-:S01]  /*af80*/  FADD.FTZ R48, R50, R49 ;  /* 0x0000003132307221 */ /* 0x002fc20000010000 */
[-CC-:B------:R-:W-:Y:S01]  /*af90*/  FFMA.FTZ R64, R64, R59.reuse, -R37.reuse ;  /* 0x0000003b40407223 */ /* 0x180fe20000010825 */
[----:B------:R-:W-:-:S01]  /*afa0*/  FFMA.FTZ R79, R110, R59, -R37 ;  /* 0x0000003b6e4f7223 */ /* 0x000fc20000010825 */
[-CC-:B-----5:R-:W-:Y:S01]  /*afb0*/  FFMA.FTZ R8, R142, R59.reuse, -R37.reuse ;  /* 0x0000003b8e087223 */ /* 0x1a0fe20000010825 */
[----:B------:R-:W-:-:S03]  /*afc0*/  FFMA.FTZ R83, R112, R59, -R37 ;  /* 0x0000003b70537223 */ /* 0x000fc60000010825 */
[----:B------:R-:W1:Y:S01]  /*afd0*/  MUFU.EX2 R27, R27 ;  /* 0x0000001b001b7308 */ /* 0x000e620000000800 */
[----:B------:R-:W-:-:S01]  /*afe0*/  FFMA.FTZ R146, R146, R59, -R37 ;  /* 0x0000003b92927223 */ /* 0x000fc20000010825 */
[-CC-:B------:R-:W-:Y:S01]  /*aff0*/  FFMA.FTZ R148, R148, R59.reuse, -R37.reuse ;  /* 0x0000003b94947223 */ /* 0x180fe20000010825 */
[----:B------:R-:W-:-:S01]  /*b000*/  FFMA.FTZ R66, R24, R59, -R37 ;  /* 0x0000003b18427223 */ /* 0x000fc20000010825 */
[-CC-:B------:R-:W-:Y:S01]  /*b010*/  FFMA.FTZ R70, R70, R59.reuse, -R37.reuse ;  /* 0x0000003b46467223 */ /* 0x180fe20000010825 */
[----:B------:R-:W-:-:S01]  /*b020*/  FFMA.FTZ R28, R28, R59, -R37 ;  /* 0x0000003b1c1c7223 */ /* 0x000fc20000010825 */
[-CC-:B------:R-:W-:Y:S02]  /*b030*/  FFMA.FTZ R114, R114, R59.reuse, -R37.reuse ;  /* 0x0000003b72727223 */ /* 0x180fe40000010825 */
[----:B------:R-:W5:Y:S01]  /*b040*/  MUFU.EX2 R56, R56 ;  /* 0x0000003800387308 */ /* 0x000f620000000800 */
[----:B------:R-:W-:-:S01]  /*b050*/  FFMA.FTZ R32, R32, R59, -R37 ;  /* 0x0000003b20207223 */ /* 0x000fc20000010825 */
[-CC-:B------:R-:W-:Y:S01]  /*b060*/  FFMA.FTZ R30, R30, R59.reuse, -R37.reuse ;  /* 0x0000003b1e1e7223 */ /* 0x180fe20000010825 */
[----:B------:R-:W-:-:S01]  /*b070*/  FFMA.FTZ R36, R36, R59, -R37 ;  /* 0x0000003b24247223 */ /* 0x000fc20000010825 */
[----:B------:R-:W-:Y:S01]  /*b080*/  FFMA.FTZ R37, R62, R59, -R37 ;  /* 0x0000003b3e257223 */ /* 0x000fe20000010825 */
[----:B--2---:R-:W-:-:S01]  /*b090*/  FADD.FTZ R62, R140, R3 ;  /* 0x000000038c3e7221 */ /* 0x004fc20000010000 */
[----:B---3--:R-:W-:-:S02]  /*b0a0*/  FADD.FTZ R48, R71, R48 ;  /* 0x0000003047307221 */ /* 0x008fc40000010000 */
[----:B------:R-:W2:Y:S01]  /*b0b0*/  MUFU.EX2 R150, R150 ;  /* 0x0000009600967308 */ /* 0x000ea20000000800 */
[----:B------:R-:W-:Y:S01]  /*b0c0*/  F2FP.SATFINITE.E4M3.F32.PACK_AB_MERGE_C R149, R96, R15, RZ ;  /* 0x0000000f6095723e */ /* 0x000fe200048070ff */
[----:B------:R-:W-:Y:S01]  /*b0d0*/  FADD.FTZ R15, R9, R62 ;  /* 0x0000003e090f7221 */ /* 0x000fe20000010000 */
[----:B----4-:R-:W-:-:S05]  /*b0e0*/  F2FP.SATFINITE.E4M3.F32.PACK_AB_MERGE_C R145, R144, R9, RZ ;  /* 0x000000099091723e */ /* 0x010fca00048070ff */
[----:B------:R-:W3:Y:S01]  /*b0f0*/  MUFU.EX2 R75, R75 ;  /* 0x0000004b004b7308 */ /* 0x000ee20000000800 */
[----:B0-----:R-:W-:-:S01]  /*b100*/  FADD.FTZ R9, R77, R48 ;  /* 0x000000304d097221 */ /* 0x001fc20000010000 */
[----:B------:R-:W-:-:S06]  /*b110*/  FADD.FTZ R144, R144, R15 ;  /* 0x0000000f90907221 */ /* 0x000fcc0000010000 */
[----:B------:R-:W0:Y:S01]  /*b120*/  MUFU.EX2 R64, R64 ;  /* 0x0000004000407308 */ /* 0x000e220000000800 */
[----:B------:R-:W-:-:S01]  /*b130*/  FADD.FTZ R9, R78, R9 ;  /* 0x000000094e097221 */ /* 0x000fc20000010000 */
[----:B-1----:R-:W-:-:S06]  /*b140*/  FADD.FTZ R15, R27, R144 ;  /* 0x000000901b0f7221 */ /* 0x002fcc0000010000 */
[----:B------:R-:W1:Y:S01]  /*b150*/  MUFU.EX2 R81, R81 ;  /* 0x0000005100517308 */ /* 0x000e620000000800 */
[----:B-----5:R-:W-:-:S07]  /*b160*/  FADD.FTZ R48, R56, R9 ;  /* 0x0000000938307221 */ /* 0x020fce0000010000 */
[----:B------:R-:W4:Y:S01]  /*b170*/  MUFU.EX2 R152, R152 ;  /* 0x0000009800987308 */ /* 0x000f220000000800 */
[----:B------:R-:W-:-:S07]  /*b180*/  F2FP.SATFINITE.E4M3.F32.PACK_AB_MERGE_C R153, R47, R40, R153 ;  /* 0x000000282f99723e */ /* 0x000fce0004807099 */
[----:B------:R2:W-:Y:S08]  /*b190*/  MUFU.EX2 R3, R54 ;  /* 0x0000003600037308 */ /* 0x0005f00000000800 */
[----:B------:R-:W5:Y:S01]  /*b1a0*/  MUFU.EX2 R79, R79 ;  /* 0x0000004f004f7308 */ /* 0x000f620000000800 */
[----:B--2---:R-:W-:-:S01]  /*b1b0*/  FADD.FTZ R54, R150, R15 ;  /* 0x0000000f96367221 */ /* 0x004fc20000010000 */
[----:B---3--:R-:W-:-:S06]  /*b1c0*/  FADD.FTZ R15, R75, R48 ;  /* 0x000000304b0f7221 */ /* 0x008fcc0000010000 */
[----:B------:R-:W2:Y:S01]  /*b1d0*/  MUFU.EX2 R29, R29 ;  /* 0x0000001d001d7308 */ /* 0x000ea20000000800 */
[----:B0-----:R-:W-:-:S01]  /*b1e0*/  FADD.FTZ R40, R64, R15 ;  /* 0x0000000f40287221 */ /* 0x001fc20000010000 */
[----:B-1----:R-:W-:-:S06]  /*b1f0*/  F2FP.SATFINITE.E4M3.F32.PACK_AB_MERGE_C R64, R81, R64, RZ ;  /* 0x000000405140723e */ /* 0x002fcc00048070ff */
[----:B------:R-:W0:Y:S01]  /*b200*/  MUFU.EX2 R8, R8 ;  /* 0x0000000800087308 */ /* 0x000e220000000800 */
[----:B------:R-:W-:-:S01]  /*b210*/  FADD.FTZ R81, R81, R40 ;  /* 0x0000002851517221 */ /* 0x000fc20000010000 */
[----:B------:R-:W-:-:S06]  /*b220*/  FADD.FTZ R47, R25, R54 ;  /* 0x00000036192f7221 */ /* 0x000fcc0000010000 */
[----:B------:R-:W1:Y:S01]  /*b230*/  MUFU.EX2 R116, R116 ;  /* 0x0000007400747308 */ /* 0x000e620000000800 */
[----:B------:R-:W-:-:S07]  /*b240*/  FADD.FTZ R40, R0, R81 ;  /* 0x0000005100287221 */ /* 0x000fce0000010000 */
[----:B------:R-:W3:Y:S01]  /*b250*/  MUFU.EX2 R83, R83 ;  /* 0x0000005300537308 */ /* 0x000ee20000000800 */
[C---:B----4-:R-:W-:Y:S01]  /*b260*/  F2FP.SATFINITE.E4M3.F32.PACK_AB_MERGE_C R147, R152.reuse, R25, RZ ;  /* 0x000000199893723e */ /* 0x050fe200048070ff */
[----:B------:R-:W-:-:S06]  /*b270*/  FADD.FTZ R152, R152, R47 ;  /* 0x0000002f98987221 */ /* 0x000fcc0000010000 */
[----:B------:R-:W4:Y:S01]  /*b280*/  MUFU.EX2 R31, R31 ;  /* 0x0000001f001f7308 */ /* 0x000f220000000800 */
[----:B------:R-:W-:Y:S01]  /*b290*/  F2FP.SATFINITE.E4M3.F32.PACK_AB_MERGE_C R145, R140, R11, R145 ;  /* 0x0000000b8c91723e */ /* 0x000fe20004807091 */
[----:B-----5:R-:W-:-:S06]  /*b2a0*/  FADD.FTZ R11, R79, R40 ;  /* 0x000000284f0b7221 */ /* 0x020fcc0000010000 */
[----:B------:R-:W5:Y:S01]  /*b2b0*/  MUFU.EX2 R24, R146 ;  /* 0x0000009200187308 */ /* 0x000f620000000800 */
[----:B------:R-:W-:Y:S01]  /*b2c0*/  F2FP.SATFINITE.E4M3.F32.PACK_AB_MERGE_C R151, R108, R53, RZ ;  /* 0x000000356c97723e */ /* 0x000fe200048070ff */
[----:B--2---:R-:W-:-:S06]  /*b2d0*/  FADD.FTZ R15, R29, R152 ;  /* 0x000000981d0f7221 */ /* 0x004fcc0000010000 */
[----:B------:R-:W2:Y:S01]  /*b2e0*/  MUFU.EX2 R118, R118 ;  /* 0x0000007600767308 */ /* 0x000ea20000000800 */
[----:B0-----:R-:W-:-:S01]  /*b2f0*/  FADD.FTZ R40, R8, R11 ;  /* 0x0000000b08287221 */ /* 0x001fc20000010000 */
[----:B------:R-:W-:-:S06]  /*b300*/  F2FP.SATFINITE.E4M3.F32.PACK_AB_MERGE_C R155, R51, R42, R155 ;  /* 0x0000002a339b723e */ /* 0x000fcc000480709b */
[----:B------:R-:W0:Y:S01]  /*b310*/  MUFU.EX2 R85, R85 ;  /* 0x0000005500557308 */ /* 0x000e220000000800 */
[----:B------:R-:W-:Y:S01]  /*b320*/  F2FP.SATFINITE.E4M3.F32.PACK_AB_MERGE_C R151, R100, R21, R151 ;  /* 0x000000156497723e */ /* 0x000fe20004807097 */
[----:B-1----:R-:W-:-:S06]  /*b330*/  FADD.FTZ R42, R116, R15 ;  /* 0x0000000f742a7221 */ /* 0x002fcc0000010000 */
[----:B------:R-:W1:Y:S01]  /*b340*/  MUFU.EX2 R33, R33 ;  /* 0x0000002100217308 */ /* 0x000e620000000800 */
[C---:B---3--:R-:W-:Y:S01]  /*b350*/  F2FP.SATFINITE.E4M3.F32.PACK_AB_MERGE_C R21, R83.reuse, R8, RZ ;  /* 0x000000085315723e */ /* 0x048fe200048070ff */
[----:B------:R-:W-:-:S06]  /*b360*/  FADD.FTZ R83, R83, R40 ;  /* 0x0000002853537221 */ /* 0x000fcc0000010000 */
[----:B------:R-:W3:Y:S01]  /*b370*/  MUFU.EX2 R26, R148 ;  /* 0x00000094001a7308 */ /* 0x000ee20000000800 */
[----:B----4-:R-:W-:-:S07]  /*b380*/  FADD.FTZ R15, R31, R42 ;  /* 0x0000002a1f0f7221 */ /* 0x010fce0000010000 */
[----:B------:R-:W4:Y:S01]  /*b390*/  MUFU.EX2 R34, R34 ;  /* 0x0000002200227308 */ /* 0x000f220000000800 */
[----:B-----5:R-:W-:-:S01]  /*b3a0*/  FADD.FTZ R8, R24, R83 ;  /* 0x0000005318087221 */ /* 0x020fc20000010000 */
[----:B--2---:R-:W-:-:S06]  /*b3b0*/  F2FP.SATFINITE.E4M3.F32.PACK_AB_MERGE_C R141, R118, R31, RZ ;  /* 0x0000001f768d723e */ /* 0x004fcc00048070ff */
[----:B------:R-:W-:Y:S01]  /*b3c0*/  MUFU.EX2 R35, R35 ;  /* 0x0000002300237308 */ /* 0x000fe20000000800 */
[----:B------:R-:W-:-:S07]  /*b3d0*/  FADD.FTZ R118, R118, R15 ;  /* 0x0000000f76767221 */ /* 0x000fce0000010000 */
[----:B------:R-:W2:Y:S01]  /*b3e0*/  MUFU.EX2 R120, R120 ;  /* 0x0000007800787308 */ /* 0x000ea20000000800 */
[----:B0-----:R-:W-:-:S07]  /*b3f0*/  FADD.FTZ R15, R85, R8 ;  /* 0x00000008550f7221 */ /* 0x001fce0000010000 */
[----:B------:R-:W0:Y:S01]  /*b400*/  MUFU.EX2 R66, R66 ;  /* 0x0000004200427308 */ /* 0x000e220000000800 */
[----:B-1----:R-:W-:-:S01]  /*b410*/  FADD.FTZ R11, R33, R118 ;  /* 0x00000076210b7221 */ /* 0x002fc20000010000 */
[----:B---3--:R-:W-:-:S06]  /*b420*/  FADD.FTZ R8, R26, R15 ;  /* 0x0000000f1a087221 */ /* 0x008fcc0000010000 */
[----:B------:R-:W1:Y:S01]  /*b430*/  MUFU.EX2 R9, R70 ;  /* 0x0000004600097308 */ /* 0x000e620000000800 */
[----:B------:R-:W-:Y:S01]  /*b440*/  F2FP.SATFINITE.E4M3.F32.PACK_AB_MERGE_C R149, R46, R13, R149 ;  /* 0x0000000d2e95723e */ /* 0x000fe20004807095 */
[----:B----4-:R-:W-:-:S06]  /*b450*/  FADD.FTZ R40, R34, R11 ;  /* 0x0000000b22287221 */ /* 0x010fcc0000010000 */
[----:B------:R-:W-:Y:S01]  /*b460*/  MUFU.EX2 R41, R41 ;  /* 0x0000002900297308 */ /* 0x000fe20000000800 */
[----:B------:R-:W-:-:S07]  /*b470*/  F2FP.SATFINITE.E4M3.F32.PACK_AB_MERGE_C R26, R3, R26, RZ ;  /* 0x0000001a031a723e */ /* 0x000fce00048070ff */
[----:B------:R-:W3:Y:S01]  /*b480*/  MUFU.EX2 R122, R122 ;  /* 0x0000007a007a7308 */ /* 0x000ee20000000800 */
[----:B------:R-:W-:-:S07]  /*b490*/  FADD.FTZ R3, R3, R8 ;  /* 0x0000000803037221 */ /* 0x000fce0000010000 */
[----:B------:R-:W4:Y:S01]  /*b4a0*/  MUFU.EX2 R39, R39 ;  /* 0x0000002700277308 */ /* 0x000f220000000800 */
[----:B--2---:R-:W-:-:S07]  /*b4b0*/  F2FP.SATFINITE.E4M3.F32.PACK_AB_MERGE_C R143, R120, R35, RZ ;  /* 0x00000023788f723e */ /* 0x004fce00048070ff */
[----:B------:R-:W2:Y:S01]  /*b4c0*/  MUFU.EX2 R28, R28 ;  /* 0x0000001c001c7308 */ /* 0x000ea20000000800 */
[----:B------:R-:W-:-:S07]  /*b4d0*/  FADD.FTZ R35, R35, R40 ;  /* 0x0000002823237221 */ /* 0x000fce0000010000 */
[----:B------:R-:W5:Y:S01]  /*b4e0*/  MUFU.EX2 R38, R38 ;  /* 0x0000002600267308 */ /* 0x000f620000000800 */
[----:B0-----:R-:W-:-:S07]  /*b4f0*/  FADD.FTZ R8, R66, R3 ;  /* 0x0000000342087221 */ /* 0x001fce0000010000 */
[----:B------:R-:W0:Y:S01]  /*b500*/  MUFU.EX2 R13, R114 ;  /* 0x00000072000d7308 */ /* 0x000e220000000800 */
[----:B------:R-:W-:-:S01]  /*b510*/  FADD.FTZ R120, R120, R35 ;  /* 0x0000002378787221 */ /* 0x000fc20000010000 */
[----:B-1----:R-:W-:-:S06]  /*b520*/  FADD.FTZ R3, R9, R8 ;  /* 0x0000000809037221 */ /* 0x002fcc0000010000 */
[----:B------:R-:W1:Y:S01]  /*b530*/  MUFU.EX2 R32, R32 ;  /* 0x0000002000207308 */ /* 0x000e620000000800 */
[----:B---3--:R-:W-:Y:S01]  /*b540*/  F2FP.SATFINITE.E4M3.F32.PACK_AB_MERGE_C R137, R122, R41, RZ ;  /* 0x000000297a89723e */ /* 0x008fe200048070ff */
[----:B----4-:R-:W-:Y:S01]  /*b550*/  FADD.FTZ R15, R39, R120 ;  /* 0x00000078270f7221 */ /* 0x010fe20000010000 */
[----:B--2---:R-:W-:-:S05]  /*b560*/  FADD.FTZ R8, R28, R3 ;  /* 0x000000031c087221 */ /* 0x004fca0000010000 */
[----:B------:R-:W-:Y:S01]  /*b570*/  MUFU.EX2 R45, R45 ;  /* 0x0000002d002d7308 */ /* 0x000fe20000000800 */
[C---:B-----5:R-:W-:Y:S01]  /*b580*/  F2FP.SATFINITE.E4M3.F32.PACK_AB_MERGE_C R137, R38.reuse, R39, R137 ;  /* 0x000000272689723e */ /* 0x060fe20004807089 */
[----:B------:R-:W-:-:S06]  /*b590*/  FADD.FTZ R38, R38, R15 ;  /* 0x0000000f26267221 */ /* 0x000fcc0000010000 */
[----:B------:R-:W2:Y:S01]  /*b5a0*/  MUFU.EX2 R98, R98 ;  /* 0x0000006200627308 */ /* 0x000ea20000000800 */
[----:B0-----:R-:W-:-:S07]  /*b5b0*/  F2FP.SATFINITE.E4M3.F32.PACK_AB_MERGE_C R28, R13, R28, RZ ;  /* 0x0000001c0d1c723e */ /* 0x001fce00048070ff */
[----:B------:R-:W0:Y:S01]  /*b5c0*/  MUFU.EX2 R43, R43 ;  /* 0x0000002b002b7308 */ /* 0x000e220000000800 */
[----:B------:R-:W-:-:S01]  /*b5d0*/  FADD.FTZ R13, R13, R8 ;  /* 0x000000080d0d7221 */ /* 0x000fc20000010000 */
[----:B------:R-:W-:-:S06]  /*b5e0*/  FADD.FTZ R41, R41, R38 ;  /* 0x0000002629297221 */ /* 0x000fcc0000010000 */
[----:B------:R-:W3:Y:S01]  /*b5f0*/  MUFU.EX2 R44, R44 ;  /* 0x0000002c002c7308 */ /* 0x000ee20000000800 */
[----:B------:R-:W-:Y:S01]  /*b600*/  F2FP.SATFINITE.E4M3.F32.PACK_AB_MERGE_C R140, R79, R0, R21 ;  /* 0x000000004f8c723e */ /* 0x000fe20004807015 */
[----:B-1----:R-:W-:-:S06]  /*b610*/  FADD.FTZ R0, R32, R13 ;  /* 0x0000000d20007221 */ /* 0x002fcc0000010000 */
[----:B------:R-:W1:Y:S01]  /*b620*/  MUFU.EX2 R11, R30 ;  /* 0x0000001e000b7308 */ /* 0x000e620000000800 */
[----:B------:R-:W-:Y:S01]  /*b630*/  IADD3 R13, R104, -0x2, RZ ;  /* 0xfffffffe680d7810 */ /* 0x000fe20007ffe0ff */
[----:B------:R-:W-:Y:S01]  /*b640*/  FADD.FTZ R122, R122, R41 ;  /* 0x000000297a7a7221 */ /* 0x000fe20000010000 */
[----:B------:R-:W-:-:S05]  /*b650*/  VIMNMX R21, RZ, R10, !PT ;  /* 0x0000000aff157248 */ /* 0x000fca0007fe0100 */
[----:B------:R-:W4:Y:S08]  /*b660*/  MUFU.EX2 R36, R36 ;  /* 0x0000002400247308 */ /* 0x000f300000000800 */
[----:B------:R-:W5:Y:S01]  /*b670*/  MUFU.EX2 R37, R37 ;  /* 0x0000002500257308 */ /* 0x000f620000000800 */
[----:B--2---:R-:W-:Y:S01]  /*b680*/  F2FP.SATFINITE.E4M3.F32.PACK_AB_MERGE_C R8, R98, R45, RZ ;  /* 0x0000002d6208723e */ /* 0x004fe200048070ff */
[----:B0-----:R-:W-:Y:S01]  /*b690*/  FADD.FTZ R3, R43, R122 ;  /* 0x0000007a2b037221 */ /* 0x001fe20000010000 */
[----:B------:R-:W-:-:S02]  /*b6a0*/  ISETP.GE.AND P0, PT, R13, R21, PT ;  /* 0x000000150d00720c */ /* 0x000fc40003f06270 */
[C---:B---3--:R-:W-:Y:S01]  /*b6b0*/  F2FP.SATFINITE.E4M3.F32.PACK_AB_MERGE_C R139, R44.reuse, R43, R8 ;  /* 0x0000002b2c8b723e */ /* 0x048fe20004807008 */
[----:B------:R-:W-:-:S01]  /*b6c0*/  FADD.FTZ R44, R44, R3 ;  /* 0x000000032c2c7221 */ /* 0x000fc20000010000 */
[----:B------:R-:W-:Y:S01]  /*b6d0*/  F2FP.SATFINITE.E4M3.F32.PACK_AB_MERGE_C R12, R57, R12, RZ ;  /* 0x0000000c390c723e */ /* 0x000fe200048070ff */
[----:B-1----:R-:W-:-:S01]  /*b6e0*/  FADD.FTZ R3, R11, R0 ;  /* 0x000000000b037221 */ /* 0x002fc20000010000 */
[----:B------:R-:W-:Y:S01]  /*b6f0*/  F2FP.SATFINITE.E4M3.F32.PACK_AB_MERGE_C R67, R74, R67, RZ ;  /* 0x000000434a43723e */ /* 0x000fe200048070ff */
[----:B------:R-:W-:-:S01]  /*b700*/  FADD.FTZ R45, R45, R44 ;  /* 0x0000002c2d2d7221 */ /* 0x000fc20000010000 */
[----:B------:R-:W-:Y:S01]  /*b710*/  F2FP.SATFINITE.E4M3.F32.PACK_AB_MERGE_C R152, R55, R52, R12 ;  /* 0x000000343798723e */ /* 0x000fe2000480700c */
[----:B------:R-:W-:Y:S01]  /*b720*/  IMAD.MOV.U32 R55, RZ, RZ, RZ ;  /* 0x000000ffff377224 */ /* 0x000fe200078e00ff */
[----:B------:R-:W-:Y:S01]  /*b730*/  F2FP.SATFINITE.E4M3.F32.PACK_AB_MERGE_C R148, R65, R20, R67 ;  /* 0x000000144194723e */ /* 0x000fe20004807043 */
[----:B----4-:R-:W-:-:S01]  /*b740*/  FADD.FTZ R20, R36, R3 ;  /* 0x0000000324147221 */ /* 0x010fc20000010000 */
[----:B------:R-:W-:-:S02]  /*b750*/  F2FP.SATFINITE.E4M3.F32.PACK_AB_MERGE_C R77, R78, R77, RZ ;  /* 0x0000004d4e4d723e */ /* 0x000fc400048070ff */
[C---:B-----5:R-:W-:Y:S01]  /*b760*/  F2FP.SATFINITE.E4M3.F32.PACK_AB_MERGE_C R0, R37.reuse, R36, RZ ;  /* 0x000000242500723e */ /* 0x060fe200048070ff */
[----:B------:R-:W-:Y:S01]  /*b770*/  BSSY B0, `(.L_x_12068) ;  /* 0x00003e2000007945 */ /* 0x000fe20003800000 */
        /* <DEDUP_REMOVED lines=66> */
[----:B------:R-:W-:-:S07]  /*bba0*/  CS2R R24, SRZ ;  /* 0x0000000000187805 */ /* 0x000fce000001ff00 */
.L_x_12081:
[----:B------:R-:W-:-:S04]  /*bbb0*/  ISETP.NE.AND P0, PT, R8, 0x1, PT ;  /* 0x000000010800780c */ /* 0x000fc80003f05270 */
[----:B------:R-:W-:-:S04]  /*bbc0*/  SEL R156, RZ, 0x1, P0 ;  /* 0x00000001ff9c7807 */ /* 0x000fc80000000000 */
[----:B------:R-:W-:Y:S01]  /*bbd0*/  LOP3.LUT R156, R9, R156, RZ, 0x3c, !PT ;  /* 0x0000009c099c7212 */ /* 0x000fe200078e3cff */
[----:B0-----:R-:W-:Y:S06]  /*bbe0*/  @!P1 BRA `(.L_x_12070) ;  /* 0x0000000000049947 */ /* 0x001fec0003800000 */
[----:B------:R-:W-:Y:S01]  /*bbf0*/  BPT.TRAP 0x1 ;  /* 0x000000040000795c */ /* 0x000fe20000300000 */
.L_x_12070:
        /* <DEDUP_REMOVED lines=8> */
.L_x_12071:
        /* <DEDUP_REMOVED lines=8> */
.L_x_12073:
[----:B------:R-:W-:Y:S05]  /*bd00*/  BSYNC B2 ;  /* 0x0000000000027941 */ /* 0x000fea0003800000 */
.L_x_12072:
        /* <DEDUP_REMOVED lines=16> */
[----:B------:R-:W-:Y:S02]  /*be10*/  R2UR UR14, R10 ;  /* 0x000000000a0e72ca */ /* 0x000fe400000e0000 */
        /* <DEDUP_REMOVED lines=9> */
[----:B------:R-:W-:Y:S02]  /*beb0*/  IADD3 R10, R14, 0x200, RZ ;  /* 0x000002000e0a7810 */ /* 0x000fe40007ffe0ff */
[----:B------:R-:W-:Y:S01]  /*bec0*/  R2UR UR23, R11 ;  /* 0x000000000b1772ca */ /* 0x000fe200000e0000 */
[----:B------:R-:W-:Y:S01]  /*bed0*/  IMAD.MOV.U32 R11, RZ, RZ, -0x7fffffe0 ;  /* 0x80000020ff0b7424 */ /* 0x000fe200078e00ff */
[----:B------:R-:W-:Y:S01]  /*bee0*/  R2UR UR22, R10 ;  /* 0x000000000a1672ca */ /* 0x000fe200000e0000 */
[----:B------:R-:W-:Y:S01]  /*bef0*/  VIADD R10, R14, 0x82 ;  /* 0x000000820e0a7836 */ /* 0x000fe20000000000 */
        /* <DEDUP_REMOVED lines=10> */
[----:B------:R-:W-:Y:S02]  /*bfa0*/  R2UR UR7, R11 ;  /* 0x000000000b0772ca */ /* 0x000fe400000e0000 */
[----:B------:R-:W-:-:S02]  /*bfb0*/  R2UR UR4, R6 ;  /* 0x00000000060472ca */ /* 0x000fc400000e0000 */
[----:B------:R-:W-:Y:S02]  /*bfc0*/  R2UR UR5, R7 ;  /* 0x00000000070572ca */ /* 0x000fe400000e0000 */
[----:B------:R-:W-:Y:S01]  /*bfd0*/  MOV R11, 0x80000020 ;  /* 0x80000020000b7802 */ /* 0x000fe20000000f00 */
        /* <DEDUP_REMOVED lines=42> */
.L_x_12075:
[----:B------:R-:W-:Y:S01]  /*c280*/  SHF.L.U32 R9, R9, 0x1f, RZ ;  /* 0x0000001f09097819 */ /* 0x000fe200000006ff */
[----:B------:R-:W-:-:S04]  /*c290*/  IMAD R14, R8, 0x8, R16 ;  /* 0x00000008080e7824 */ /* 0x000fc800078e0210 */
[----:B------:R0:W1:Y:S01]  /*c2a0*/  SYNCS.PHASECHK.TRANS64.TRYWAIT P0, [R14+URZ+0x13250], R9 ;  /* 0x013250090e0075a7 */ /* 0x000062000800017f */
[----:B------:R-:W-:Y:S05]  /*c2b0*/  @!P1 BRA `(.L_x_12076) ;  /* 0x0000000000049947 */ /* 0x000fea0003800000 */
[----:B------:R-:W-:Y:S01]  /*c2c0*/  BPT.TRAP 0x1 ;  /* 0x000000040000795c */ /* 0x000fe20000300000 */
.L_x_12076:
[----:B------:R-:W-:Y:S04]  /*c2d0*/  BSSY B2, `(.L_x_12077) ;  /* 0x0000004000027945 */ /* 0x000fe80003800000 */
[----:B-1----:R-:W-:Y:S05]  /*c2e0*/  @P0 BRA `(.L_x_12078) ;  /* 0x0000000000080947 */ /* 0x002fea0003800000 */
[----:B------:R-:W1:Y:S02]  /*c2f0*/  SYNCS.PHASECHK.TRANS64.TRYWAIT P0, [R14+URZ+0x13250], R9 ;  /* 0x013250090e0075a7 */ /* 0x000e64000800017f */
[----:B-1----:R-:W-:Y:S05]  /*c300*/  @!P0 BRA `(.L_x_12079) ;  /* 0x000000e400648947 */ /* 0x002fea0003800000 */
.L_x_12078:
[----:B------:R-:W-:Y:S05]  /*c310*/  BSYNC B2 ;  /* 0x0000000000027941 */ /* 0x000fea0003800000 */
.L_x_12077:
        /* <DEDUP_REMOVED lines=23> */
[----:B------:R-:W-:Y:S01]  /*c490*/  R2UR UR6, R8 ;  /* 0x00000000080672ca */ /* 0x000fe200000e0000 */
[C---:B------:R-:W-:Y:S01]  /*c4a0*/  FMUL.FTZ R68, R2.reuse, R68 ;  /* 0x0000004402447220 */ /* 0x040fe20000410000 */
[----:B------:R-:W-:Y:S01]  /*c4b0*/  R2UR UR7, R9 ;  /* 0x00000000090772ca */ /* 0x000fe200000e0000 */
[----:B------:R-:W-:Y:S01]  /*c4c0*/  FMUL.FTZ R75, R2, R75 ;  /* 0x0000004b024b7220 */ /* 0x000fe20000410000 */
[----:B------:R-:W-:-:S11]  /*c4d0*/  ULDC UR4, c[0x0][0x988] ;  /* 0x0002620000047ab9 */ /* 0x000fd60000000800 */
[----:B------:R-:W-:Y:S01]  /*c4e0*/  QGMMA.64x64x32.F32.E4M3.E4M3 R24, R152, gdesc[UR4], R24, gsb0 ;  /* 0x00e0000498187df3 */ /* 0x000fe20008000818 */
[----:B------:R-:W-:Y:S01]  /*c4f0*/  VIADD R10, R8, 0x80 ;  /* 0x00000080080a7836 */ /* 0x000fe20000000000 */
[----:B------:R-:W-:-:S04]  /*c500*/  R2UR UR7, R11 ;  /* 0x000000000b0772ca */ /* 0x000fc800000e0000 */
[----:B------:R-:W-:Y:S01]  /*c510*/  R2UR UR6, R10 ;  /* 0x000000000a0672ca */ /* 0x000fe200000e0000 */
[----:B------:R-:W-:Y:S02]  /*c520*/  WARPGROUP.DEPBAR.LE gsb0, 0x0 ;  /* 0x00008000000079c5 */ /* 0x000fe40000010000 */
[----:B------:R-:W-:Y:S01]  /*c530*/  WARPGROUP.ARRIVE ;  /* 0x00000000000079c5 */ /* 0x000fe20000000000 */
[----:B------:R-:W2:Y:S04]  /*c540*/  LDL R152, [R1+0x1c] ;  /* 0x00001c0001987983 */ /* 0x000ea80000100800 */
[----:B------:R-:W3:Y:S05]  /*c550*/  LDL R153, [R1+0x10] ;  /* 0x0000100001997983 */ /* 0x000eea0000100800 */
[----:B------:R-:W-:Y:S01]  /*c560*/  QGMMA.64x64x32.F32.E4M3.E4M3 R24, R148, gdesc[UR4], R24, gsb0 ;  /* 0x00e0000494187df3 */ /* 0x000fe20008000818 */
[----:B------:R-:W4:Y:S04]  /*c570*/  LDL R154, [R1+0x30] ;  /* 0x00003000019a7983 */ /* 0x000f280000100800 */
[----:B------:R-:W5:Y:S01]  /*c580*/  LDL R155, [R1+0x34] ;  /* 0x00003400019b7983 */ /* 0x000f620000100800 */
[----:B------:R-:W-:-:S03]  /*c590*/  WARPGROUP.DEPBAR.LE gsb0, 0x0 ;  /* 0x00008000000079c5 */ /* 0x000fc60000010000 */
[----:B------:R-:W2:Y:S01]  /*c5a0*/  LDL R151, [R1+0x14] ;  /* 0x0000140001977983 */ /* 0x000ea20000100800 */
        /* <DEDUP_REMOVED lines=8> */
[----:B------:R-:W-:Y:S02]  /*c630*/  VIADD R10, R8, 0x100 ;  /* 0x00000100080a7836 */ /* 0x000fe40000000000 */
[----:B------:R-:W-:Y:S01]  /*c640*/  FMUL.FTZ R106, R2, R107 ;  /* 0x0000006b026a7220 */ /* 0x000fe20000410000 */
[----:B------:R-:W-:-:S02]  /*c650*/  IMAD.MOV.U32 R11, RZ, RZ, -0x3ffffff0 ;  /* 0xc0000010ff0b7424 */ /* 0x000fc400078e00ff */
[C---:B------:R-:W-:Y:S01]  /*c660*/  FMUL.FTZ R107, R2.reuse, R110 ;  /* 0x0000006e026b7220 */ /* 0x040fe20000410000 */
[C---:B------:R-:W-:Y:S01]  /*c670*/  FMUL.FTZ R110, R2.reuse, R114 ;  /* 0x00000072026e7220 */ /* 0x040fe20000410000 */
[C---:B------:R-:W-:Y:S01]  /*c680*/  FMUL.FTZ R114, R2.reuse, R116 ;  /* 0x0000007402727220 */ /* 0x040fe20000410000 */
[----:B------:R-:W-:Y:S01]  /*c690*/  FMUL.FTZ R116, R2, R119 ;  /* 0x0000007702747220 */ /* 0x000fe20000410000 */
[----:B------:R-:W-:Y:S01]  /*c6a0*/  R2UR UR6, R10 ;  /* 0x000000000a0672ca */ /* 0x000fe200000e0000 */
[C---:B------:R-:W-:Y:S01]  /*c6b0*/  FMUL.FTZ R119, R2.reuse, R93 ;  /* 0x0000005d02777220 */ /* 0x040fe20000410000 */
[----:B------:R-:W-:Y:S01]  /*c6c0*/  R2UR UR7, R11 ;  /* 0x000000000b0772ca */ /* 0x000fe200000e0000 */
[C---:B------:R-:W-:Y:S01]  /*c6d0*/  FMUL.FTZ R93, R2.reuse, R95 ;  /* 0x0000005f025d7220 */ /* 0x040fe20000410000 */
[----:B------:R-:W-:Y:S01]  /*c6e0*/  FMUL.FTZ R95, R2, R98 ;  /* 0x00000062025f7220 */ /* 0x000fe20000410000 */
[----:B------:R-:W-:Y:S01]  /*c6f0*/  WARPGROUP.ARRIVE ;  /* 0x00000000000079c5 */ /* 0x000fe20000000000 */
        /* <DEDUP_REMOVED lines=9> */
[----:B------:R-:W-:Y:S01]  /*c790*/  QGMMA.64x64x32.F32.E4M3.E4M3 R24, R144, gdesc[UR4], R24, gsb0 ;  /* 0x00e0000490187df3 */ /* 0x000fe20008000818 */
[----:B------:R-:W-:Y:S01]  /*c7a0*/  R2UR UR7, R11 ;  /* 0x000000000b0772ca */ /* 0x000fe200000e0000 */
        /* <DEDUP_REMOVED lines=30> */
[----:B------:R-:W-:-:S02]  /*c990*/  FMUL.FTZ R67, R2, R67 ;  /* 0x0000004302437220 */ /* 0x000fc40000410000 */
        /* <DEDUP_REMOVED lines=22> */
[----:B------:R-:W-:Y:S01]  /*cb00*/  FMUL.FTZ R141, R2, R59 ;  /* 0x0000003b028d7220 */ /* 0x000fe20000410000 */
[----:B------:R-:W-:Y:S01]  /*cb10*/  IMAD.U32 R59, RZ, RZ, UR4 ;  /* 0x00000004ff3b7e24 */ /* 0x000fe2000f8e00ff */
[----:B------:R-:W-:Y:S02]  /*cb20*/  WARPGROUP.ARRIVE ;  /* 0x00000000000079c5 */ /* 0x000fe40000000000 */
        /* <DEDUP_REMOVED lines=13> */
[----:B--2---:R-:W-:-:S04]  /*cc00*/  IMAD R98, R151, 0xc0, RZ ;  /* 0x000000c097627824 */ /* 0x004fc800078e02ff */
[----:B------:R-:W-:-:S03]  /*cc10*/  IMAD R98, R13, -0xa0, R98 ;  /* 0xffffff600d627824 */ /* 0x000fc600078e0262 */
[----:B------:R-:W-:Y:S02]  /*cc20*/  MUFU.TANH R126, R126 ;  /* 0x0000007e007e7308 */ /* 0x000fe40000002400 */
[----:B------:R-:W-:-:S06]  /*cc30*/  IADD3 R98, R98, 0x1, R152 ;  /* 0x0000000162627810 */ /* 0x000fcc0007ffe098 */
[----:B------:R-:W-:Y:S01]  /*cc40*/  MUFU.TANH R128, R128 ;  /* 0x0000008000807308 */ /* 0x000fe20000002400 */
[----:B---3--:R-:W-:-:S04]  /*cc50*/  IMAD.IADD R98, R98, 0x1, -R153 ;  /* 0x0000000162627824 */ /* 0x008fc800078e0a99 */
[----:B----4-:R-:W-:-:S03]  /*cc60*/  IMAD R98, R154, -0x2, R98 ;  /* 0xfffffffe9a627824 */ /* 0x010fc600078e0262 */
[----:B------:R-:W-:Y:S01]  /*cc70*/  MUFU.TANH R130, R130 ;  /* 0x0000008200827308 */ /* 0x000fe20000002400 */
[----:B-----5:R-:W-:Y:S02]  /*cc80*/  IMAD.IADD R98, R155, 0x1, R98 ;  /* 0x000000019b627824 */ /* 0x020fe400078e0262 */
[----:B------:R-:W2:Y:S03]  /*cc90*/  S2R R155, SR_TID.X ;  /* 0x00000000009b7919 */ /* 0x000ea60000002100 */
[C---:B------:R-:W-:Y:S02]  /*cca0*/  ISETP.GT.AND P0, PT, R98.reuse, RZ, PT ;  /* 0x000000ff6200720c */ /* 0x040fe40003f04270 */
[----:B------:R-:W-:Y:S01]  /*ccb0*/  ISETP.GT.AND P2, PT, R98, 0x1, PT ;  /* 0x000000016200780c */ /* 0x000fe20003f44270 */
[----:B------:R-:W-:Y:S01]  /*ccc0*/  MUFU.TANH R132, R132 ;  /* 0x0000008400847308 */ /* 0x000fe20000002400 */
[----:B0-----:R-:W-:-:S02]  /*ccd0*/  FSEL R102, R9, -INF , P0 ;  /* 0xff80000009667808 */ /* 0x001fc40000000000 */
[C---:B------:R-:W-:Y:S02]  /*cce0*/  ISETP.GT.AND P0, PT, R98.reuse, 0x8, PT ;  /* 0x000000086200780c */ /* 0x040fe40003f04270 */
[----:B-1----:R-:W-:Y:S02]  /*ccf0*/  FSEL R11, R11, -INF , P2 ;  /* 0xff8000000b0b7808 */ /* 0x002fe40001000000 */
[C---:B------:R-:W-:Y:S01]  /*cd00*/  ISETP.GT.AND P2, PT, R98.reuse, 0x9, PT ;  /* 0x000000096200780c */ /* 0x040fe20003f44270 */
[----:B------:R0:W-:Y:S01]  /*cd10*/  MUFU.TANH R9, R103 ;  /* 0x0000006700097308 */ /* 0x0001e20000002400 */
[----:B------:R-:W-:Y:S02]  /*cd20*/  FSEL R121, R121, -INF , P0 ;  /* 0xff80000079797808 */ /* 0x000fe40000000000 */
[----:B------:R-:W-:Y:S02]  /*cd30*/  ISETP.GT.AND P0, PT, R98, 0x10, PT ;  /* 0x000000106200780c */ /* 0x000fe40003f04270 */
[----:B------:R-:W-:-:S02]  /*cd40*/  FSEL R123, R123, -INF , P2 ;  /* 0xff8000007b7b7808 */ /* 0x000fc40001000000 */
[----:B------:R-:W-:Y:S01]  /*cd50*/  ISETP.GT.AND P2, PT, R98, 0x11, PT ;  /* 0x000000116200780c */ /* 0x000fe20003f44270 */
[----:B------:R-:W-:Y:S01]  /*cd60*/  MUFU.TANH R104, R104 ;  /* 0x0000006800687308 */ /* 0x000fe20000002400 */
[----:B0-----:R-:W-:Y:S02]  /*cd70*/  FMNMX.FTZ R103, R102, R15, !PT ;  /* 0x0000000f66677209 */ /* 0x001fe40007810000 */
[----:B------:R-:W-:Y:S02]  /*cd80*/  FSEL R125, R125, -INF , P0 ;  /* 0xff8000007d7d7808 */ /* 0x000fe40000000000 */
[----:B------:R-:W-:Y:S02]  /*cd90*/  FMNMX.FTZ R103, R11, R103, !PT ;  /* 0x000000670b677209 */ /* 0x000fe40007810000 */
[----:B------:R-:W-:Y:S01]  /*cda0*/  ISETP.GT.AND P0, PT, R98, 0x18, PT ;  /* 0x000000186200780c */ /* 0x000fe20003f04270 */
[----:B------:R-:W-:Y:S01]  /*cdb0*/  MUFU.TANH R106, R106 ;  /* 0x0000006a006a7308 */ /* 0x000fe20000002400 */
[----:B------:R-:W-:-:S02]  /*cdc0*/  FMNMX.FTZ R103, R121, R103, !PT ;  /* 0x0000006779677209 */ /* 0x000fc40007810000 */
[----:B------:R-:W-:Y:S02]  /*cdd0*/  FSEL R127, R127, -INF , P2 ;  /* 0xff8000007f7f7808 */ /* 0x000fe40001000000 */
[----:B------:R-:W-:Y:S02]  /*cde0*/  FMNMX.FTZ R135, R123, R103, !PT ;  /* 0x000000677b877209 */ /* 0x000fe40007810000 */
[----:B------:R-:W-:Y:S01]  /*cdf0*/  ISETP.GT.AND P2, PT, R98, 0x19, PT ;  /* 0x000000196200780c */ /* 0x000fe20003f44270 */
[----:B------:R0:W1:Y:S01]  /*ce00*/  MUFU.TANH R103, R73 ;  /* 0x0000004900677308 */ /* 0x0000620000002400 */
[----:B------:R-:W-:Y:S02]  /*ce10*/  FMNMX.FTZ R135, R125, R135, !PT ;  /* 0x000000877d877209 */ /* 0x000fe40007810000 */
[----:B------:R-:W-:Y:S02]  /*ce20*/  FSEL R129, R129, -INF , P0 ;  /* 0xff80000081817808 */ /* 0x000fe40000000000 */
[----:B------:R-:W-:-:S02]  /*ce30*/  FMNMX.FTZ R135, R127, R135, !PT ;  /* 0x000000877f877209 */ /* 0x000fc40007810000 */
[----:B------:R-:W-:Y:S01]  /*ce40*/  ISETP.GT.AND P0, PT, R98, 0x20, PT ;  /* 0x000000206200780c */ /* 0x000fe20003f04270 */
[----:B------:R-:W-:Y:S01]  /*ce50*/  MUFU.TANH R107, R107 ;  /* 0x0000006b006b7308 */ /* 0x000fe20000002400 */
[----:B------:R-:W-:Y:S01]  /*ce60*/  FSEL R131, R131, -INF , P2 ;  /* 0xff80000083837808 */ /* 0x000fe20001000000 */
[C---:B0-----:R-:W-:Y:S01]  /*ce70*/  FMUL.FTZ R73, R2.reuse, R74 ;  /* 0x0000004a02497220 */ /* 0x041fe20000410000 */
[----:B------:R-:W-:Y:S01]  /*ce80*/  FMNMX.FTZ R135, R129, R135, !PT ;  /* 0x0000008781877209 */ /* 0x000fe20007810000 */
[----:B------:R-:W-:Y:S01]  /*ce90*/  FMUL.FTZ R74, R2, R76 ;  /* 0x0000004c024a7220 */ /* 0x000fe20000410000 */
[----:B------:R-:W-:Y:S01]  /*cea0*/  ISETP.GT.AND P2, PT, R98, 0x21, PT ;  /* 0x000000216200780c */ /* 0x000fe20003f44270 */
[C---:B------:R-:W-:Y:S01]  /*ceb0*/  FMUL.FTZ R76, R2.reuse, R77 ;  /* 0x0000004d024c7220 */ /* 0x040fe20000410000 */
[----:B------:R-:W-:Y:S01]  /*cec0*/  FSEL R133, R133, -INF , P0 ;  /* 0xff80000085857808 */ /* 0x000fe20000000000 */
[----:B------:R-:W-:Y:S01]  /*ced0*/  FMUL.FTZ R77, R2, R80 ;  /* 0x00000050024d7220 */ /* 0x000fe20000410000 */
[----:B------:R-:W-:Y:S01]  /*cee0*/  FMNMX.FTZ R135, R131, R135, !PT ;  /* 0x0000008783877209 */ /* 0x000fe20007810000 */
[----:B------:R-:W0:Y:S01]  /*cef0*/  MUFU.TANH R74, R74 ;  /* 0x0000004a004a7308 */ /* 0x000e220000002400 */
[----:B------:R-:W-:Y:S01]  /*cf00*/  ISETP.GT.AND P0, PT, R98, 0x28, PT ;  /* 0x000000286200780c */ /* 0x000fe20003f04270 */
[C---:B------:R-:W-:Y:S01]  /*cf10*/  FMUL.FTZ R80, R2.reuse, R81 ;  /* 0x0000005102507220 */ /* 0x040fe20000410000 */
[----:B------:R-:W-:Y:S01]  /*cf20*/  FSEL R105, R105, -INF , P2 ;  /* 0xff80000069697808 */ /* 0x000fe20001000000 */
[C---:B------:R-:W-:Y:S01]  /*cf30*/  FMUL.FTZ R81, R2.reuse, R84 ;  /* 0x0000005402517220 */ /* 0x040fe20000410000 */
[----:B------:R-:W-:Y:S01]  /*cf40*/  FMNMX.FTZ R135, R133, R135, !PT ;  /* 0x0000008785877209 */ /* 0x000fe20007810000 */
[----:B------:R-:W-:Y:S01]  /*cf50*/  FMUL.FTZ R84, R2, R85 ;  /* 0x0000005502547220 */ /* 0x000fe20000410000 */
[----:B------:R-:W-:Y:S01]  /*cf60*/  ISETP.GT.AND P2, PT, R98, 0x29, PT ;  /* 0x000000296200780c */ /* 0x000fe20003f44270 */
[----:B------:R-:W3:Y:S01]  /*cf70*/  MUFU.TANH R76, R76 ;  /* 0x0000004c004c7308 */ /* 0x000ee20000002400 */
[----:B------:R-:W-:Y:S01]  /*cf80*/  FSEL R108, R108, -INF , P0 ;  /* 0xff8000006c6c7808 */ /* 0x000fe20000000000 */
[----:B------:R-:W-:Y:S01]  /*cf90*/  FMUL.FTZ R85, R2, R65 ;  /* 0x0000004102557220 */ /* 0x000fe20000410000 */
[----:B------:R-:W-:-:S02]  /*cfa0*/  FMNMX.FTZ R135, R105, R135, !PT ;  /* 0x0000008769877209 */ /* 0x000fc40007810000 */
[----:B------:R-:W-:Y:S02]  /*cfb0*/  ISETP.GT.AND P0, PT, R98, 0x30, PT ;  /* 0x000000306200780c */ /* 0x000fe40003f04270 */
[----:B------:R-:W-:Y:S01]  /*cfc0*/  FSEL R134, R134, -INF , P2 ;  /* 0xff80000086867808 */ /* 0x000fe20001000000 */
[----:B------:R-:W4:Y:S01]  /*cfd0*/  MUFU.TANH R77, R77 ;  /* 0x0000004d004d7308 */ /* 0x000f220000002400 */
[----:B------:R-:W-:Y:S02]  /*cfe0*/  FMNMX.FTZ R135, R108, R135, !PT ;  /* 0x000000876c877209 */ /* 0x000fe40007810000 */
[----:B------:R-:W-:Y:S02]  /*cff0*/  ISETP.GT.AND P2, PT, R98, 0x31, PT ;  /* 0x000000316200780c */ /* 0x000fe40003f44270 */
[----:B------:R-:W-:Y:S02]  /*d000*/  FSEL R111, R111, -INF , P0 ;  /* 0xff8000006f6f7808 */ /* 0x000fe40000000000 */
[----:B------:R-:W-:Y:S01]  /*d010*/  FMNMX.FTZ R135, R134, R135, !PT ;  /* 0x0000008786877209 */ /* 0x000fe20007810000 */
[----:B------:R-:W5:Y:S01]  /*d020*/  MUFU.TANH R80, R80 ;  /* 0x0000005000507308 */ /* 0x000f620000002400 */
        /* <DEDUP_REMOVED lines=46> */
[----:B-1----:R-:W-:Y:S02]  /*d310*/  FSEL R103, R103, -INF , P2 ;  /* 0xff80000067677808 */ /* 0x002fe40001000000 */
[----:B------:R-:W-:Y:S02]  /*d320*/  FMNMX.FTZ R135, R72, R135, !PT ;  /* 0x0000008748877209 */ /* 0x000fe40007810000 */
[----:B------:R-:W-:Y:S01]  /*d330*/  ISETP.GT.AND P2, PT, R98, 0x69, PT ;  /* 0x000000696200780c */ /* 0x000fe20003f44270 */
[----:B------:R-:W-:Y:S01]  /*d340*/  MUFU.TANH R90, R90 ;  /* 0x0000005a005a7308 */ /* 0x000fe20000002400 */
[----:B0-----:R-:W-:Y:S02]  /*d350*/  FSEL R74, R74, -INF , P0 ;  /* 0xff8000004a4a7808 */ /* 0x001fe40000000000 */
        /* <DEDUP_REMOVED lines=14> */
[----:B--2---:R-:W-:Y:S02]  /*d440*/  FSEL R81, R81, -INF , P0 ;  /* 0xff80000051517808 */ /* 0x004fe40000000000 */
        /* <DEDUP_REMOVED lines=8> */
[----:B------:R0:W1:Y:S01]  /*d4d0*/  MUFU.TANH R56, R68 ;  /* 0x0000004400387308 */ /* 0x0000620000002400 */
[----:B------:R-:W-:-:S02]  /*d4e0*/  ISETP.GT.AND P0, PT, R98, 0x88, PT ;  /* 0x000000886200780c */ /* 0x000fc40003f04270 */
[----:B------:R-:W-:Y:S02]  /*d4f0*/  FMNMX.FTZ R135, R65, R135, !PT ;  /* 0x0000008741877209 */ /* 0x000fe40007810000 */
[----:B------:R-:W-:Y:S02]  /*d500*/  FSEL R60, R60, -INF , P0 ;  /* 0xff8000003c3c7808 */ /* 0x000fe40000000000 */
[----:B------:R-:W-:Y:S01]  /*d510*/  ISETP.GT.AND P0, PT, R98, 0x90, PT ;  /* 0x000000906200780c */ /* 0x000fe20003f04270 */
        /* <DEDUP_REMOVED lines=16> */
[----:B------:R-:W3:Y:S01]  /*d620*/  MUFU.TANH R73, R73 ;  /* 0x0000004900497308 */ /* 0x000ee20000002400 */
[----:B--2---:R-:W-:Y:S01]  /*d630*/  FMUL.FTZ R75, R2, R78 ;  /* 0x0000004e024b7220 */ /* 0x004fe20000410000 */
[----:B-1----:R-:W-:Y:S02]  /*d640*/  FSEL R78, R56, -INF , P0 ;  /* 0xff800000384e7808 */ /* 0x002fe40000000000 */
[----:B------:R-:W-:Y:S02]  /*d650*/  FMNMX.FTZ R56, R85, R135, !PT ;  /* 0x0000008755387209 */ /* 0x000fe40007810000 */
[----:B0-----:R-:W-:-:S02]  /*d660*/  FSEL R135, R57, -INF , P2 ;  /* 0xff80000039877808 */ /* 0x001fc40001000000 */
[----:B------:R-:W-:Y:S01]  /*d670*/  FMNMX.FTZ R56, R78, R56, !PT ;  /* 0x000000384e387209 */ /* 0x000fe20007810000 */
[----:B------:R-:W0:Y:S01]  /*d680*/  MUFU.TANH R75, R75 ;  /* 0x0000004b004b7308 */ /* 0x000e220000002400 */
[----:B------:R-:W-:Y:S02]  /*d690*/  LOP3.LUT R142, R155, 0x7f, RZ, 0xc0, !PT ;  /* 0x0000007f9b8e7812 */ /* 0x000fe400078ec0ff */
[----:B------:R-:W-:-:S05]  /*d6a0*/  FMNMX.FTZ R56, R135, R56, !PT ;  /* 0x0000003887387209 */ /* 0x000fca0007810000 */
[----:B------:R-:W1:Y:S01]  /*d6b0*/  SHFL.BFLY PT, R57, R56, 0x2, 0x1f ;  /* 0x0c401f0038397f89 */ /* 0x000e6200000e0000 */
[----:B------:R-:W2:Y:S08]  /*d6c0*/  MUFU.TANH R79, R79 ;  /* 0x0000004f004f7308 */ /* 0x000eb00000002400 */
[----:B------:R-:W4:Y:S08]  /*d6d0*/  MUFU.TANH R82, R82 ;  /* 0x0000005200527308 */ /* 0x000f300000002400 */
[----:B------:R-:W5:Y:S01]  /*d6e0*/  MUFU.TANH R83, R83 ;  /* 0x0000005300537308 */ /* 0x000f620000002400 */
[----:B-1----:R-:W-:Y:S01]  /*d6f0*/  FMNMX.FTZ R57, R56, R57, !PT ;  /* 0x0000003938397209 */ /* 0x002fe20007810000 */
[----:B------:R-:W-:-:S02]  /*d700*/  VIADD R56, R8, 0x200 ;  /* 0x0000020008387836 */ /* 0x000fc40000000000 */
[C---:B------:R-:W-:Y:S01]  /*d710*/  FMUL.FTZ R8, R2.reuse, R70 ;  /* 0x0000004602087220 */ /* 0x040fe20000410000 */
[----:B------:R-:W-:-:S03]  /*d720*/  FMUL.FTZ R70, R2, R71 ;  /* 0x0000004702467220 */ /* 0x000fc60000410000 */
[----:B------:R-:W1:Y:S01]  /*d730*/  MUFU.TANH R86, R86 ;  /* 0x0000005600567308 */ /* 0x000e620000002400 */
[----:B------:R-:W3:Y:S01]  /*d740*/  SHFL.BFLY PT, R58, R57, 0x1, 0x1f ;  /* 0x0c201f00393a7f89 */ /* 0x000ee200000e0000 */
[----:B------:R-:W-:-:S06]  /*d750*/  R2UR UR6, R56 ;  /* 0x00000000380672ca */ /* 0x000fcc00000e0000 */
[----:B------:R-:W1:Y:S08]  /*d760*/  MUFU.TANH R87, R87 ;  /* 0x0000005700577308 */ /* 0x000e700000002400 */
[----:B------:R-:W1:Y:S08]  /*d770*/  MUFU.TANH R140, R140 ;  /* 0x0000008c008c7308 */ /* 0x000e700000002400 */
[----:B------:R-:W1:Y:S01]  /*d780*/  MUFU.TANH R141, R141 ;  /* 0x0000008d008d7308 */ /* 0x000e620000002400 */
[----:B---3--:R-:W-:Y:S01]  /*d790*/  FMNMX.FTZ R58, R57, R58, !PT ;  /* 0x0000003a393a7209 */ /* 0x008fe20007810000 */
[----:B------:R-:W-:-:S03]  /*d7a0*/  IMAD.MOV.U32 R57, RZ, RZ, -0x3ffffff0 ;  /* 0xc0000010ff397424 */ /* 0x000fc600078e00ff */
[C---:B------:R-:W-:Y:S01]  /*d7b0*/  FSETP.NEU.FTZ.AND P0, PT, R58.reuse, -INF , PT ;  /* 0xff8000003a00780b */ /* 0x040fe20003f1d000 */
[----:B------:R-:W-:-:S01]  /*d7c0*/  FFMA.FTZ R56, R58, R59, -8 ;  /* 0xc10000003a387423 */ /* 0x000fc2000001003b */
[----:B------:R-:W-:Y:S01]  /*d7d0*/  R2UR UR7, R57 ;  /* 0x00000000390772ca */ /* 0x000fe200000e0000 */
[----:B------:R-:W3:Y:S03]  /*d7e0*/  MUFU.TANH R62, R62 ;  /* 0x0000003e003e7308 */ /* 0x000ee60000002400 */
[----:B------:R-:W-:-:S05]  /*d7f0*/  FSEL R56, R56, RZ, P0 ;  /* 0x000000ff38387208 */ /* 0x000fca0000000000 */
[-CC-:B------:R-:W-:Y:S01]  /*d800*/  FFMA.FTZ R71, R121, R59.reuse, -R56.reuse ;  /* 0x0000003b79477223 */ /* 0x180fe20000010838 */
[----:B------:R-:W-:-:S01]  /*d810*/  FFMA.FTZ R121, R125, R59, -R56 ;  /* 0x0000003b7d797223 */ /* 0x000fc20000010838 */
[----:B------:R-:W-:Y:S02]  /*d820*/  VIADD R125, R98, 0x8 ;  /* 0x00000008627d7836 */ /* 0x000fe40000000000 */
[----:B------:R-:W-:-:S01]  /*d830*/  FFMA.FTZ R57, R102, R59, -R56 ;  /* 0x0000003b66397223 */ /* 0x000fc20000010838 */
[-CC-:B------:R-:W-:Y:S01]  /*d840*/  FFMA.FTZ R102, R123, R59.reuse, -R56.reuse ;  /* 0x0000003b7b667223 */ /* 0x180fe20000010838 */
[----:B------:R-:W-:-:S01]  /*d850*/  FFMA.FTZ R123, R127, R59, -R56 ;  /* 0x0000003b7f7b7223 */ /* 0x000fc20000010838 */
[-CC-:B------:R-:W-:Y:S01]  /*d860*/  FFMA.FTZ R131, R131, R59.reuse, -R56.reuse ;  /* 0x0000003b83837223 */ /* 0x180fe20000010838 */
[----:B------:R-:W-:Y:S01]  /*d870*/  ISETP.GT.AND P4, PT, R125, RZ, PT ;  /* 0x000000ff7d00720c */ /* 0x000fe20003f84270 */
[-CC-:B------:R-:W-:Y:S01]  /*d880*/  FFMA.FTZ R129, R129, R59.reuse, -R56.reuse ;  /* 0x0000003b81817223 */ /* 0x180fe20000010838 */
[----:B------:R-:W-:Y:S01]  /*d890*/  ISETP.GT.AND P3, PT, R125, 0x1, PT ;  /* 0x000000017d00780c */ /* 0x000fe20003f64270 */
[----:B------:R-:W3:Y:S01]  /*d8a0*/  MUFU.TANH R63, R63 ;  /* 0x0000003f003f7308 */ /* 0x000ee20000002400 */
[----:B------:R-:W-:Y:S01]  /*d8b0*/  FSEL R127, R10, -INF , P4 ;  /* 0xff8000000a7f7808 */ /* 0x000fe20002000000 */
[-CC-:B------:R-:W-:Y:S01]  /*d8c0*/  FFMA.FTZ R133, R133, R59.reuse, -R56.reuse ;  /* 0x0000003b85857223 */ /* 0x180fe20000010838 */
[----:B------:R-:W-:Y:S01]  /*d8d0*/  ISETP.GT.AND P6, PT, R125, 0x8, PT ;  /* 0x000000087d00780c */ /* 0x000fe20003fc4270 */
[-CC-:B------:R-:W-:Y:S01]  /*d8e0*/  FFMA.FTZ R11, R11, R59.reuse, -R56.reuse ;  /* 0x0000003b0b0b7223 */ /* 0x180fe20000010838 */
[----:B------:R-:W-:Y:S01]  /*d8f0*/  FSEL R120, R120, -INF , P3 ;  /* 0xff80000078787808 */ /* 0x000fe20001800000 */
[-CC-:B------:R-:W-:Y:S01]  /*d900*/  FFMA.FTZ R105, R105, R59.reuse, -R56.reuse ;  /* 0x0000003b69697223 */ /* 0x180fe20000010838 */
[C---:B------:R-:W-:Y:S01]  /*d910*/  ISETP.GT.AND P5, PT, R125.reuse, 0x9, PT ;  /* 0x000000097d00780c */ /* 0x040fe20003fa4270 */
[----:B------:R0:W-:Y:S01]  /*d920*/  MUFU.EX2 R10, R131 ;  /* 0x00000083000a7308 */ /* 0x0001e20000000800 */
[C---:B------:R-:W-:Y:S01]  /*d930*/  ISETP.GT.AND P2, PT, R125.reuse, 0x10, PT ;  /* 0x000000107d00780c */ /* 0x040fe20003f44270 */
[-CC-:B------:R-:W-:Y:S01]  /*d940*/  FFMA.FTZ R108, R108, R59.reuse, -R56.reuse ;  /* 0x0000003b6c6c7223 */ /* 0x180fe20000010838 */
[----:B------:R-:W-:Y:S01]  /*d950*/  FSEL R124, R124, -INF , P5 ;  /* 0xff8000007c7c7808 */ /* 0x000fe20002800000 */
[-CC-:B------:R-:W-:Y:S01]  /*d960*/  FFMA.FTZ R134, R134, R59.reuse, -R56.reuse ;  /* 0x0000003b86867223 */ /* 0x180fe20000010838 */
[----:B------:R-:W-:Y:S01]  /*d970*/  ISETP.GT.AND P4, PT, R125, 0x11, PT ;  /* 0x000000117d00780c */ /* 0x000fe20003f84270 */
[--C-:B------:R-:W-:Y:S01]  /*d980*/  FFMA.FTZ R111, R111, R59, -R56.reuse ;  /* 0x0000003b6f6f7223 */ /* 0x100fe20000010838 */
[----:B------:R-:W-:Y:S01]  /*d990*/  FSEL R126, R126, -INF , P2 ;  /* 0xff8000007e7e7808 */ /* 0x000fe20001000000 */
[----:B------:R2:W-:Y:S01]  /*d9a0*/  MUFU.EX2 R98, R129 ;  /* 0x0000008100627308 */ /* 0x0005e20000000800 */
[----:B0-----:R-:W-:Y:S01]  /*d9b0*/  FMNMX.FTZ R131, R127, R3, !PT ;  /* 0x000000037f837209 */ /* 0x001fe20007810000 */
[-CC-:B------:R-:W-:Y:S01]  /*d9c0*/  FFMA.FTZ R113, R113, R59.reuse, -R56.reuse ;  /* 0x0000003b71717223 */ /* 0x180fe20000010838 */
[----:B------:R-:W-:Y:S01]  /*d9d0*/  ISETP.GT.AND P3, PT, R125, 0x18, PT ;  /* 0x000000187d00780c */ /* 0x000fe20003f64270 */
[--C-:B------:R-:W-:Y:S01]  /*d9e0*/  FFMA.FTZ R114, R114, R59, -R56.reuse ;  /* 0x0000003b72727223 */ /* 0x100fe20000010838 */
[----:B------:R-:W-:Y:S01]  /*d9f0*/  FMNMX.FTZ R131, R120, R131, !PT ;  /* 0x0000008378837209 */ /* 0x000fe20007810000 */
[-CC-:B------:R-:W-:Y:S01]  /*da00*/  FFMA.FTZ R117, R117, R59.reuse, -R56.reuse ;  /* 0x0000003b75757223 */ /* 0x180fe20000010838 */
[----:B------:R-:W-:Y:S01]  /*da10*/  FSEL R128, R128, -INF , P4 ;  /* 0xff80000080807808 */ /* 0x000fe20002000000 */
[----:B------:R-:W0:Y:S01]  /*da20*/  MUFU.TANH R66, R66 ;  /* 0x0000004200427308 */ /* 0x000e220000002400 */
[----:B--2---:R-:W-:Y:S01]  /*da30*/  FSEL R129, R122, -INF , P6 ;  /* 0xff8000007a817808 */ /* 0x004fe20003000000 */
        /* <DEDUP_REMOVED lines=9> */
[C---:B------:R-:W-:Y:S01]  /*dad0*/  ISETP.GT.AND P5, PT, R125.reuse, 0x20, PT ;  /* 0x000000207d00780c */ /* 0x040fe20003fa4270 */
        /* <DEDUP_REMOVED lines=16> */
[-CC-:B------:R-:W-:Y:S01]  /*dbe0*/  FFMA.FTZ R74, R74, R59.reuse, -R56.reuse ;  /* 0x0000003b4a4a7223 */ /* 0x180fe20000010838 */
[----:B------:R-:W-:Y:S01]  /*dbf0*/  FSEL R106, R106, -INF , P2 ;  /* 0xff8000006a6a7808 */ /* 0x000fe20001000000 */
[--C-:B------:R-:W-:Y:S01]  /*dc00*/  FFMA.FTZ R76, R76, R59, -R56.reuse ;  /* 0x0000003b4c4c7223 */ /* 0x100fe20000010838 */
[----:B------:R-:W-:Y:S01]  /*dc10*/  FMNMX.FTZ R131, R104, R131, !PT ;  /* 0x0000008368837209 */ /* 0x000fe20007810000 */
[----:B------:R2:W-:Y:S01]  /*dc20*/  MUFU.EX2 R122, R133 ;  /* 0x00000085007a7308 */ /* 0x0005e20000000800 */
[----:B------:R-:W-:Y:S01]  /*dc30*/  ISETP.GT.AND P3, PT, R125, 0x29, PT ;  /* 0x000000297d00780c */ /* 0x000fe20003f64270 */
[-CC-:B------:R-:W-:Y:S01]  /*dc40*/  FFMA.FTZ R77, R77, R59.reuse, -R56.reuse ;  /* 0x0000003b4d4d7223 */ /* 0x180fe20000010838 */
[----:B------:R-:W-:Y:S01]  /*dc50*/  FSEL R107, R107, -INF , P4 ;  /* 0xff8000006b6b7808 */ /* 0x000fe20002000000 */
[--C-:B------:R-:W-:Y:S01]  /*dc60*/  FFMA.FTZ R80, R80, R59, -R56.reuse ;  /* 0x0000003b50507223 */ /* 0x100fe20000010838 */
[----:B------:R-:W-:Y:S01]  /*dc70*/  FMNMX.FTZ R131, R106, R131, !PT ;  /* 0x000000836a837209 */ /* 0x000fe20007810000 */
[-CC-:B------:R-:W-:Y:S01]  /*dc80*/  FFMA.FTZ R81, R81, R59.reuse, -R56.reuse ;  /* 0x0000003b51517223 */ /* 0x180fe20000010838 */
        /* <DEDUP_REMOVED lines=15> */
[----:B------:R-:W-:Y:S01]  /*dd80*/  FFMA.FTZ R135, R135, R59, -R56 ;  /* 0x0000003b87877223 */ /* 0x000fe20000010838 */
[----:B------:R-:W-:Y:S01]  /*dd90*/  FMNMX.FTZ R131, R110, R131, !PT ;  /* 0x000000836e837209 */ /* 0x000fe20007810000 */
[----:B------:R-:W-:Y:S01]  /*dda0*/  MUFU.EX2 R57, R57 ;  /* 0x0000003900397308 */ /* 0x000fe20000000800 */
[----:B------:R-:W-:Y:S01]  /*ddb0*/  ISETP.GT.AND P4, PT, R125, 0x39, PT ;  /* 0x000000397d00780c */ /* 0x000fe20003f84270 */
[----:B------:R-:W-:Y:S01]  /*ddc0*/  QGMMA.64x64x32.F32.E4M3.E4M3 R24, R136, gdesc[UR4], R24, gsb0 ;  /* 0x00e0000488187df3 */ /* 0x000fe20008000818 */
[----:B------:R-:W-:-:S02]  /*ddd0*/  FSEL R115, R115, -INF , P2 ;  /* 0xff80000073737808 */ /* 0x000fc40001000000 */
[----:B------:R-:W-:Y:S02]  /*dde0*/  FMNMX.FTZ R131, R112, R131, !PT ;  /* 0x0000008370837209 */ /* 0x000fe40007810000 */
[----:B------:R-:W-:Y:S01]  /*ddf0*/  ISETP.GT.AND P3, PT, R125, 0x40, PT ;  /* 0x000000407d00780c */ /* 0x000fe20003f64270 */
[----:B------:R-:W-:Y:S01]  /*de00*/  MUFU.EX2 R11, R11 ;  /* 0x0000000b000b7308 */ /* 0x000fe20000000800 */
[----:B------:R-:W-:Y:S02]  /*de10*/  FSEL R116, R116, -INF , P4 ;  /* 0xff80000074747808 */ /* 0x000fe40002000000 */
[----:B------:R-:W-:Y:S02]  /*de20*/  FMNMX.FTZ R131, R115, R131, !PT ;  /* 0x0000008373837209 */ /* 0x000fe40007810000 */
[----:B------:R-:W-:Y:S02]  /*de30*/  ISETP.GT.AND P6, PT, R125, 0x41, PT ;  /* 0x000000417d00780c */ /* 0x000fe40003fc4270 */
[----:B------:R-:W-:Y:S01]  /*de40*/  FSEL R89, R89, -INF , P3 ;  /* 0xff80000059597808 */ /* 0x000fe20001800000 */
[----:B------:R-:W-:Y:S01]  /*de50*/  MUFU.EX2 R71, R71 ;  /* 0x0000004700477308 */ /* 0x000fe20000000800 */
        /* <DEDUP_REMOVED lines=40> */
[----:B------:R-:W-:Y:S01]  /*e0e0*/  FSEL R79, R79, -INF , P6 ;  /* 0xff8000004f4f7808 */ /* 0x000fe20003000000 */
[----:B------:R-:W-:Y:S02]  /*e0f0*/  WARPGROUP.DEPBAR.LE gsb0, 0x0 ;  /* 0x00008000000079c5 */ /* 0x000fe40000010000 */
        /* <DEDUP_REMOVED lines=8> */
[----:B------:R-:W-:Y:S01]  /*e180*/  MUFU.EX2 R117, R117 ;  /* 0x0000007500757308 */ /* 0x000fe20000000800 */
[----:B------:R-:W-:Y:S02]  /*e190*/  ISETP.GT.AND P3, PT, R125, 0x79, PT ;  /* 0x000000797d00780c */ /* 0x000fe40003f64270 */
[----:B-1----:R-:W-:Y:S02]  /*e1a0*/  FSEL R86, R86, -INF , P4 ;  /* 0xff80000056567808 */ /* 0x002fe40002000000 */
        /* <DEDUP_REMOVED lines=14> */
[----:B---3--:R-:W-:Y:S02]  /*e290*/  FSEL R62, R62, -INF , P2 ;  /* 0xff8000003e3e7808 */ /* 0x008fe40001000000 */
[----:B------:R-:W-:-:S02]  /*e2a0*/  FMNMX.FTZ R131, R141, R131, !PT ;  /* 0x000000838d837209 */ /* 0x000fc40007810000 */
[----:B------:R-:W-:Y:S01]  /*e2b0*/  ISETP.GT.AND P3, PT, R125, 0x90, PT ;  /* 0x000000907d00780c */ /* 0x000fe20003f64270 */
[----:B------:R-:W-:Y:S01]  /*e2c0*/  MUFU.EX2 R119, R119 ;  /* 0x0000007700777308 */ /* 0x000fe20000000800 */
[----:B------:R-:W-:Y:S02]  /*e2d0*/  FSEL R63, R63, -INF , P4 ;  /* 0xff8000003f3f7808 */ /* 0x000fe40002000000 */
[----:B------:R-:W-:Y:S02]  /*e2e0*/  FMNMX.FTZ R131, R62, R131, !PT ;  /* 0x000000833e837209 */ /* 0x000fe40007810000 */
[----:B------:R-:W-:Y:S02]  /*e2f0*/  ISETP.GT.AND P6, PT, R125, 0x91, PT ;  /* 0x000000917d00780c */ /* 0x000fe40003fc4270 */
[----:B0-----:R-:W-:Y:S01]  /*e300*/  FSEL R66, R66, -INF , P3 ;  /* 0xff80000042427808 */ /* 0x001fe20001800000 */
[----:B------:R-:W-:Y:S01]  /*e310*/  MUFU.EX2 R94, R94 ;  /* 0x0000005e005e7308 */ /* 0x000fe20000000800 */
[----:B------:R-:W-:-:S02]  /*e320*/  FMNMX.FTZ R131, R63, R131, !PT ;  /* 0x000000833f837209 */ /* 0x000fc40007810000 */
[----:B------:R-:W-:Y:S02]  /*e330*/  ISETP.GT.AND P5, PT, R125, 0x98, PT ;  /* 0x000000987d00780c */ /* 0x000fe40003fa4270 */
[----:B--2---:R-:W-:Y:S02]  /*e340*/  FSEL R67, R67, -INF , P6 ;  /* 0xff80000043437808 */ /* 0x004fe40003000000 */
[----:B------:R-:W-:Y:S01]  /*e350*/  FMNMX.FTZ R131, R66, R131, !PT ;  /* 0x0000008342837209 */ /* 0x000fe20007810000 */
[----:B------:R-:W-:Y:S01]  /*e360*/  MUFU.EX2 R96, R96 ;  /* 0x0000006000607308 */ /* 0x000fe20000000800 */
[----:B------:R-:W-:Y:S02]  /*e370*/  ISETP.GT.AND P2, PT, R125, 0x99, PT ;  /* 0x000000997d00780c */ /* 0x000fe40003f44270 */
[----:B------:R-:W-:Y:S02]  /*e380*/  FSEL R8, R8, -INF , P5 ;  /* 0xff80000008087808 */ /* 0x000fe40002800000 */
[----:B------:R-:W-:-:S02]  /*e390*/  FMNMX.FTZ R131, R67, R131, !PT ;  /* 0x0000008343837209 */ /* 0x000fc40007810000 */
[----:B------:R-:W-:Y:S01]  /*e3a0*/  FSEL R70, R70, -INF , P2 ;  /* 0xff80000046467808 */ /* 0x000fe20001000000 */
[----:B------:R-:W-:Y:S01]  /*e3b0*/  MUFU.EX2 R100, R100 ;  /* 0x0000006400647308 */ /* 0x000fe20000000800 */
[----:B------:R-:W-:-:S04]  /*e3c0*/  FMNMX.FTZ R125, R8, R131, !PT ;  /* 0x00000083087d7209 */ /* 0x000fc80007810000 */
[----:B------:R-:W-:-:S03]  /*e3d0*/  FMNMX.FTZ R125, R70, R125, !PT ;  /* 0x0000007d467d7209 */ /* 0x000fc60007810000 */
[----:B------:R-:W-:Y:S02]  /*e3e0*/  MUFU.EX2 R101, R101 ;  /* 0x0000006500657308 */ /* 0x000fe40000000800 */
[----:B------:R-:W0:Y:S06]  /*e3f0*/  SHFL.BFLY PT, R131, R125, 0x2, 0x1f ;  /* 0x0c401f007d837f89 */ /* 0x000e2c00000e0000 */
[----:B------:R-:W-:Y:S08]  /*e400*/  MUFU.EX2 R72, R72 ;  /* 0x0000004800487308 */ /* 0x000ff00000000800 */
[----:B------:R-:W-:Y:S08]  /*e410*/  MUFU.EX2 R103, R103 ;  /* 0x0000006700677308 */ /* 0x000ff00000000800 */
[----:B------:R-:W-:Y:S01]  /*e420*/  MUFU.EX2 R74, R74 ;  /* 0x0000004a004a7308 */ /* 0x000fe20000000800 */
[----:B0-----:R-:W-:Y:S01]  /*e430*/  FMNMX.FTZ R131, R125, R131, !PT ;  /* 0x000000837d837209 */ /* 0x001fe20007810000 */
[----:B------:R-:W-:-:S04]  /*e440*/  FFMA.FTZ R125, R60, R59, -R56 ;  /* 0x0000003b3c7d7223 */ /* 0x000fc80000010838 */
[----:B------:R-:W0:Y:S02]  /*e450*/  SHFL.BFLY PT, R133, R131, 0x1, 0x1f ;  /* 0x0c201f0083857f89 */ /* 0x000e2400000e0000 */
        /* <DEDUP_REMOVED lines=8> */
[----:B------:R-:W-:Y:S02]  /*e4e0*/  FADD.FTZ R131, -R131, R15 ;  /* 0x0000000f83837221 */ /* 0x000fe40000010100 */
[----:B------:R-:W-:Y:S01]  /*e4f0*/  MUFU.EX2 R84, R84 ;  /* 0x0000005400547308 */ /* 0x000fe20000000800 */
        /* <DEDUP_REMOVED lines=66> */
[-C--:B------:R-:W-:Y:S01]  /*e920*/  FFMA.FTZ R8, R8, R59.reuse, -R56 ;  /* 0x0000003b08087223 */ /* 0x080fe20000010838 */
[----:B------:R-:W-:Y:S01]  /*e930*/  ISETP.NE.AND P0, PT, R142, RZ, PT ;  /* 0x000000ff8e00720c */ /* 0x000fe20003f05270 */
[----:B------:R-:W-:Y:S01]  /*e940*/  FADD.FTZ R20, R134, R20 ;  /* 0x0000001486147221 */ /* 0x000fe20000010000 */
[----:B------:R-:W-:-:S01]  /*e950*/  FFMA.FTZ R56, R70, R59, -R56 ;  /* 0x0000003b46387223 */ /* 0x000fc20000010838 */
[----:B------:R-:W1:Y:S01]  /*e960*/  MUFU.EX2 R130, R130 ;  /* 0x0000008200827308 */ /* 0x000e620000000800 */
[----:B0-----:R-:W-:-:S01]  /*e970*/  FADD.FTZ R0, R126, R0 ;  /* 0x000000007e007221 */ /* 0x001fc20000010000 */
[----:B------:R-:W-:-:S04]  /*e980*/  FADD.FTZ R20, R111, R20 ;  /* 0x000000146f147221 */ /* 0x000fc80000010000 */
[----:B------:R-:W-:Y:S02]  /*e990*/  FADD.FTZ R20, R113, R20 ;  /* 0x0000001471147221 */ /* 0x000fe40000010000 */
[----:B------:R-:W0:Y:S01]  /*e9a0*/  MUFU.EX2 R131, R131 ;  /* 0x0000008300837308 */ /* 0x000e220000000800 */
[----:B--2---:R-:W-:-:S01]  /*e9b0*/  FADD.FTZ R0, R128, R0 ;  /* 0x0000000080007221 */ /* 0x004fc20000010000 */
[----:B------:R-:W-:Y:S01]  /*e9c0*/  FADD.FTZ R20, R114, R20 ;  /* 0x0000001472147221 */ /* 0x000fe20000010000 */
[----:B------:R-:W-:-:S03]  /*e9d0*/  @!P0 VIADD R12, R12, 0x13240 ;  /* 0x000132400c0c8836 */ /* 0x000fc60000000000 */
[----:B------:R-:W-:Y:S02]  /*e9e0*/  FADD.FTZ R20, R117, R20 ;  /* 0x0000001475147221 */ /* 0x000fe40000010000 */
[----:B------:R-:W2:Y:S01]  /*e9f0*/  MUFU.EX2 R104, R104 ;  /* 0x0000006800687308 */ /* 0x000ea20000000800 */
[----:B-1----:R-:W-:-:S01]  /*ea00*/  FADD.FTZ R0, R130, R0 ;  /* 0x0000000082007221 */ /* 0x002fc20000010000 */
[----:B------:R-:W-:Y:S01]  /*ea10*/  FADD.FTZ R20, R88, R20 ;  /* 0x0000001458147221 */ /* 0x000fe20000010000 */
[----:B------:R-:W-:-:S03]  /*ea20*/  @!P0 PRMT R12, RZ, 0x654, R12 ;  /* 0x00000654ff0c8816 */ /* 0x000fc6000000000c */
[----:B------:R-:W-:Y:S01]  /*ea30*/  FADD.FTZ R20, R118, R20 ;  /* 0x0000001476147221 */ /* 0x000fe20000010000 */
[----:B------:R1:W-:Y:S01]  /*ea40*/  @!P0 SYNCS.ARRIVE.TRANS64.RED.A1T0 RZ, [R12+URZ], RZ ;  /* 0x000000ff0cff89a7 */ /* 0x0003e2000810043f */
[----:B------:R-:W3:Y:S01]  /*ea50*/  MUFU.EX2 R106, R106 ;  /* 0x0000006a006a7308 */ /* 0x000ee20000000800 */
        /* <DEDUP_REMOVED lines=95> */
.L_x_12080:
[----:B------:R-:W2:Y:S01]  /*f050*/  LDL R12, [R1+0x20] ;  /* 0x00002000010c7983 */ /* 0x000ea20000100800 */
[----:B------:R-:W-:Y:S01]  /*f060*/  ISETP.GT.AND P0, PT, R13, R21, PT ;  /* 0x000000150d00720c */ /* 0x000fe20003f04270 */
[----:B------:R-:W-:Y:S01]  /*f070*/  VIADD R14, R14, 0x13260 ;  /* 0x000132600e0e7836 */ /* 0x000fe20000000000 */
        /* <DEDUP_REMOVED lines=73> */
[----:B------:R-:W-:Y:S02]  /*f510*/  IADD3 R13, R13, -0x1, RZ ;  /* 0xffffffff0d0d7810 */ /* 0x000fe40007ffe0ff */
[----:B--2---:R-:W-:Y:S02]  /*f520*/  PRMT R14, R12, 0x654, R14 ;  /* 0x000006540c0e7816 */ /* 0x004fe4000000000e */
[----:B------:R-:W-:Y:S01]  /*f530*/  F2FP.SATFINITE.E4M3.F32.PACK_AB_MERGE_C R12, R9, R99, RZ ;  /* 0x00000063090c723e */ /* 0x000fe200048070ff */
[----:B------:R-:W-:Y:S01]  /*f540*/  IMAD.MOV.U32 R9, RZ, RZ, R156 ;  /* 0x000000ffff097224 */ /* 0x000fe200078e009c */
[----:B------:R0:W-:Y:S02]  /*f550*/  SYNCS.ARRIVE.TRANS64.RED.A1T0 RZ, [R14+URZ], RZ ;  /* 0x000000ff0eff79a7 */ /* 0x0001e4000810043f */
[----:B------:R-:W-:Y:S01]  /*f560*/  F2FP.SATFINITE.E4M3.F32.PACK_AB_MERGE_C R147, R97, R95, R12 ;  /* 0x0000005f6193723e */ /* 0x000fe2000480700c */
[----:B------:R-:W-:Y:S06]  /*f570*/  @P0 BRA `(.L_x_12081) ;  /* 0xffffffc4008c0947 */ /* 0x000fec000383ffff */
[----:B------:R-:W-:Y:S05]  /*f580*/  BSYNC B1 ;  /* 0x0000000000017941 */ /* 0x000fea0003800000 */
.L_x_12069:
[----:B------:R-:W-:Y:S05]  /*f590*/  BSYNC B0 ;  /* 0x0000000000007941 */ /* 0x000fea0003800000 */
.L_x_12068:
[----:B------:R-:W-:Y:S01]  /*f5a0*/  ISETP.GE.AND P0, PT, R13, RZ, PT ;  /* 0x000000ff0d00720c */ /* 0x000fe20003f06270 */
[----:B------:R-:W-:-:S12]  /*f5b0*/  BSSY B0, `(.L_x_12082) ;  /* 0x00002f2000007945 */ /* 0x000fd80003800000 */
[----:B------:R-:W-:Y:S05]  /*f5c0*/  @!P0 BRA `(.L_x_12083) ;  /* 0x0000002c00c08947 */ /* 0x000fea0003800000 */
[----:B------:R-:W-:Y:S02]  /*f5d0*/  IMAD.MOV.U32 R12, RZ, RZ, R60 ;  /* 0x000000ffff0c7224 */ /* 0x000fe400078e003c */
[----:B------:R-:W-:Y:S02]  /*f5e0*/  IMAD.MOV.U32 R3, RZ, RZ, R58 ;  /* 0x000000ffff037224 */ /* 0x000fe400078e003a */
[----:B------:R-:W-:Y:S02]  /*f5f0*/  IMAD.MOV.U32 R9, RZ, RZ, R156 ;  /* 0x000000ffff097224 */ /* 0x000fe400078e009c */
[----:B------:R-:W-:-:S07]  /*f600*/  IMAD.MOV.U32 R8, RZ, RZ, R22 ;  /* 0x000000ffff087224 */ /* 0x000fce00078e0016 */
.L_x_12095:
[----:B------:R-:W-:-:S04]  /*f610*/  IADD3 R15, R8, 0x1, RZ ;  /* 0x00000001080f7810 */ /* 0x000fc80007ffe0ff */
[----:B------:R-:W-:-:S04]  /*f620*/  ISETP.NE.AND P0, PT, R15, 0x2, PT ;  /* 0x000000020f00780c */ /* 0x000fc80003f05270 */
[----:B------:R-:W-:Y:S02]  /*f630*/  SEL R15, R15, RZ, P0 ;  /* 0x000000ff0f0f7207 */ /* 0x000fe40000000000 */
[----:B------:R-:W-:-:S03]  /*f640*/  SEL R156, RZ, 0x1, P0 ;  /* 0x00000001ff9c7807 */ /* 0x000fc60000000000 */
[----:B------:R-:W-:Y:S01]  /*f650*/  IMAD.MOV.U32 R22, RZ, RZ, R15 ;  /* 0x000000ffff167224 */ /* 0x000fe200078e000f */
[----:B------:R-:W-:Y:S01]  /*f660*/  LOP3.LUT R156, R9, R156, RZ, 0x3c, !PT ;  /* 0x0000009c099c7212 */ /* 0x000fe200078e3cff */
[----:B-1----:R-:W-:Y:S06]  /*f670*/  @!P1 BRA `(.L_x_12084) ;  /* 0x0000000000049947 */ /* 0x002fec0003800000 */
[----:B------:R-:W-:Y:S01]  /*f680*/  BPT.TRAP 0x1 ;  /* 0x000000040000795c */ /* 0x000fe20000300000 */
.L_x_12084:
[----:B------:R-:W-:Y:S01]  /*f690*/  IMAD R10, R22, 0x8, R16 ;  /* 0x00000008160a7824 */ /* 0x000fe200078e0210 */
[----:B------:R-:W-:-:S04]  /*f6a0*/  SHF.L.U32 R11, R156, 0x1f, RZ ;  /* 0x0000001f9c0b7819 */ /* 0x000fc800000006ff */
[----:B------:R1:W2:Y:S01]  /*f6b0*/  SYNCS.PHASECHK.TRANS64.TRYWAIT P0, [R10+URZ+0x13230], R11 ;  /* 0x0132300b0a0075a7 */ /* 0x0002a2000800017f */
[----:B------:R-:W-:Y:S05]  /*f6c0*/  @!P1 BRA `(.L_x_12085) ;  /* 0x0000000000049947 */ /* 0x000fea0003800000 */
[----:B------:R-:W-:Y:S01]  /*f6d0*/  BPT.TRAP 0x1 ;  /* 0x000000040000795c */ /* 0x000fe20000300000 */
.L_x_12085:
        /* <DEDUP_REMOVED lines=8> */
.L_x_12087:
[----:B------:R-:W-:Y:S05]  /*f760*/  BSYNC B1 ;  /* 0x0000000000017941 */ /* 0x000fea0003800000 */
.L_x_12086:
[----:B01----:R-:W-:Y:S01]  /*f770*/  IMAD.MOV.U32 R10, RZ, RZ, R14 ;  /* 0x000000ffff0a7224 */ /* 0x003fe200078e000e */
[----:B------:R-:W-:Y:S01]  /*f780*/  R2UR UR4, R4 ;  /* 0x00000000040472ca */ /* 0x000fe200000e0000 */
[----:B------:R-:W-:Y:S01]  /*f790*/  IMAD.MOV.U32 R11, RZ, RZ, -0x7fffffe0 ;  /* 0x80000020ff0b7424 */ /* 0x000fe200078e00ff */
[----:B------:R-:W-:Y:S01]  /*f7a0*/  R2UR UR5, R5 ;  /* 0x00000000050572ca */ /* 0x000fe200000e0000 */
[----:B------:R-:W-:Y:S01]  /*f7b0*/  WARPGROUP.ARRIVE ;  /* 0x00000000000079c5 */ /* 0x000fe20000000000 */
[----:B------:R-:W-:Y:S01]  /*f7c0*/  R2UR UR6, R10 ;  /* 0x000000000a0672ca */ /* 0x000fe200000e0000 */
[----:B------:R-:W-:Y:S01]  /*f7d0*/  IMAD.MOV.U32 R57, RZ, RZ, -0x7fffffe0 ;  /* 0x80000020ff397424 */ /* 0x000fe200078e00ff */
[----:B------:R-:W-:Y:S01]  /*f7e0*/  R2UR UR7, R11 ;  /* 0x000000000b0772ca */ /* 0x000fe200000e0000 */
[----:B------:R-:W-:Y:S01]  /*f7f0*/  VIADD R58, R14, 0x182 ;  /* 0x000001820e3a7836 */ /* 0x000fe20000000000 */
[----:B------:R-:W-:Y:S01]  /*f800*/  R2UR UR10, R56 ;  /* 0x00000000380a72ca */ /* 0x000fe200000e0000 */
[----:B------:R-:W-:Y:S01]  /*f810*/  VIADD R56, R14, 0x180 ;  /* 0x000001800e387836 */ /* 0x000fe20000000000 */
[----:B------:R-:W-:-:S02]  /*f820*/  R2UR UR11, R57 ;  /* 0x00000000390b72ca */ /* 0x000fc400000e0000 */
[----:B------:R-:W-:Y:S02]  /*f830*/  R2UR UR8, R4 ;  /* 0x00000000040872ca */ /* 0x000fe400000e0000 */
[----:B------:R-:W-:Y:S02]  /*f840*/  R2UR UR9, R5 ;  /* 0x00000000050972ca */ /* 0x000fe400000e0000 */
[----:B------:R-:W-:Y:S02]  /*f850*/  MOV R10, R21 ;  /* 0x00000015000a7202 */ /* 0x000fe40000000f00 */
[----:B------:R-:W-:Y:S01]  /*f860*/  R2UR UR15, R11 ;  /* 0x000000000b0f72ca */ /* 0x000fe200000e0000 */
[----:B------:R-:W-:Y:S01]  /*f870*/  QGMMA.64x32x32.F32.E4M3.E4M3 R120, gdesc[UR4], RZ, !UPT, gsb0 ;  /* 0x00600000047879f3 */ /* 0x000fe2000c0008ff */
[----:B------:R-:W-:Y:S01]  /*f880*/  R2UR UR14, R10 ;  /* 0x000000000a0e72ca */ /* 0x000fe200000e0000 */
[----:B------:R-:W-:Y:S01]  /*f890*/  VIADD R10, R14, 0x200 ;  /* 0x000002000e0a7836 */ /* 0x000fe20000000000 */
[----:B------:R-:W-:-:S02]  /*f8a0*/  R2UR UR12, R4 ;  /* 0x00000000040c72ca */ /* 0x000fc400000e0000 */
[----:B------:R-:W-:Y:S02]  /*f8b0*/  R2UR UR13, R5 ;  /* 0x00000000050d72ca */ /* 0x000fe400000e0000 */
[----:B------:R-:W-:Y:S01]  /*f8c0*/  R2UR UR18, R56 ;  /* 0x00000000381272ca */ /* 0x000fe200000e0000 */
[----:B------:R-:W-:Y:S01]  /*f8d0*/  VIADD R56, R14, 0x2 ;  /* 0x000000020e387836 */ /* 0x000fe20000000000 */
[----:B------:R-:W-:Y:S02]  /*f8e0*/  R2UR UR19, R57 ;  /* 0x00000000391372ca */ /* 0x000fe400000e0000 */
        /* <DEDUP_REMOVED lines=63> */
.L_x_12089:
[----:B------:R-:W-:Y:S01]  /*fce0*/  SHF.L.U32 R9, R9, 0x1f, RZ ;  /* 0x0000001f09097819 */ /* 0x000fe200000006ff */
[----:B------:R-:W-:-:S04]  /*fcf0*/  IMAD R14, R8, 0x8, R16 ;  /* 0x00000008080e7824 */ /* 0x000fc800078e0210 */
[----:B------:R0:W1:Y:S01]  /*fd00*/  SYNCS.PHASECHK.TRANS64.TRYWAIT P0, [R14+URZ+0x13250], R9 ;  /* 0x013250090e0075a7 */ /* 0x000062000800017f */
[----:B------:R-:W-:Y:S05]  /*fd10*/  @!P1 BRA `(.L_x_12090) ;  /* 0x0000000000049947 */ /* 0x000fea0003800000 */
[----:B------:R-:W-:Y:S01]  /*fd20*/  BPT.TRAP 0x1 ;  /* 0x000000040000795c */ /* 0x000fe20000300000 */
.L_x_12090:
[----:B------:R-:W-:Y:S04]  /*fd30*/  BSSY B1, `(.L_x_12091) ;  /* 0x0000004000017945 */ /* 0x000fe80003800000 */
[----:B-1----:R-:W-:Y:S05]  /*fd40*/  @P0 BRA `(.L_x_12092) ;  /* 0x0000000000080947 */ /* 0x002fea0003800000 */
[----:B------:R-:W1:Y:S02]  /*fd50*/  SYNCS.PHASECHK.TRANS64.TRYWAIT P0, [R14+URZ+0x13250], R9 ;  /* 0x013250090e0075a7 */ /* 0x000e64000800017f */
[----:B-1----:R-:W-:Y:S05]  /*fd60*/  @!P0 BRA `(.L_x_12093) ;  /* 0x000000a800f48947 */ /* 0x002fea0003800000 */
.L_x_12092:
[----:B------:R-:W-:Y:S05]  /*fd70*/  BSYNC B1 ;  /* 0x0000000000017941 */ /* 0x000fea0003800000 */
.L_x_12091:
        /* <DEDUP_REMOVED lines=38> */
[----:B------:R-:W-:Y:S01]  /*ffe0*/  QGMMA.64x64x32.F32.E4M3.E4M3 R24, R152, gdesc[UR4], R24, gsb0 ;  /* 0x00e0000498187df3 */ /* 0x000fe20008000818 */
[----:B------:R-:W-:Y:S01]  /*fff0*/  R2UR UR6, R10 ;  /* 0x000000000a0672ca */ /* 0x000fe200000e0000 */
[----:B------:R-:W-:Y:S01]  /*10000*/  VIADD R10, R8, 0x100 ;  /* 0x00000100080a7836 */ /* 0x000fe20000000000 */
[----:B------:R-:W-:Y:S01]  /*10010*/  R2UR UR7, R11 ;  /* 0x000000000b0772ca */ /* 0x000fe200000e0000 */
[----:B------:R-:W-:Y:S01]  /*10020*/  IMAD.MOV.U32 R11, RZ, RZ, -0x3ffffff0 ;  /* 0xc0000010ff0b7424 */ /* 0x000fe200078e00ff */
        /* <DEDUP_REMOVED lines=52> */
[----:B------:R-:W-:-:S04]  /*10370*/  ULDC UR4, c[0x0][0x988] ;  /* 0x0002620000047ab9 */ /* 0x000fc80000000800 */
        /* <DEDUP_REMOVED lines=18> */
[----:B0-----:R-:W-:Y:S01]  /*104a0*/  FMNMX.FTZ R133, R9, R3, !PT ;  /* 0x0000000309857209 */ /* 0x001fe20007810000 */
[----:B------:R-:W-:-:S04]  /*104b0*/  FMUL.FTZ R130, R2, R134 ;  /* 0x0000008602827220 */ /* 0x000fc80000410000 */
[----:B------:R-:W0:Y:S08]  /*104c0*/  MUFU.TANH R11, R11 ;  /* 0x0000000b000b7308 */ /* 0x000e300000002400 */
[----:B------:R-:W3:Y:S01]  /*104d0*/  MUFU.TANH R121, R121 ;  /* 0x0000007900797308 */ /* 0x000ee20000002400 */
[----:B--2---:R-:W-:Y:S02]  /*104e0*/  FMNMX.FTZ R133, R10, R133, !PT ;  /* 0x000000850a857209 */ /* 0x004fe40007810000 */
[----:B-1----:R-:W-:-:S02]  /*104f0*/  LOP3.LUT R155, R155, 0x7f, RZ, 0xc0, !PT ;  /* 0x0000007f9b9b7812 */ /* 0x002fc400078ec0ff */
[----:B------:R-:W-:Y:S02]  /*10500*/  FMNMX.FTZ R133, R120, R133, !PT ;  /* 0x0000008578857209 */ /* 0x000fe40007810000 */
[----:B------:R-:W-:Y:S01]  /*10510*/  ISETP.NE.AND P0, PT, R155, RZ, PT ;  /* 0x000000ff9b00720c */ /* 0x000fe20003f05270 */
[----:B------:R-:W1:Y:S01]  /*10520*/  MUFU.TANH R122, R122 ;  /* 0x0000007a007a7308 */ /* 0x000e620000002400 */
[----:B0-----:R-:W-:-:S04]  /*10530*/  FMNMX.FTZ R134, R11, R12, !PT ;  /* 0x0000000c0b867209 */ /* 0x001fc80007810000 */
[----:B------:R-:W-:-:S03]  /*10540*/  FMNMX.FTZ R134, R21, R134, !PT ;  /* 0x0000008615867209 */ /* 0x000fc60007810000 */
[----:B------:R-:W0:Y:S01]  /*10550*/  MUFU.TANH R125, R125 ;  /* 0x0000007d007d7308 */ /* 0x000e220000002400 */
[----:B---3--:R-:W-:-:S03]  /*10560*/  FMNMX.FTZ R133, R121, R133, !PT ;  /* 0x0000008579857209 */ /* 0x008fc60007810000 */
[----:B------:R-:W-:Y:S01]  /*10570*/  @!P0 IMAD R15, R15, 0x8, R16 ;  /* 0x000000080f0f8824 */ /* 0x000fe200078e0210 */
[----:B------:R-:W-:-:S03]  /*10580*/  FMNMX.FTZ R133, R124, R133, !PT ;  /* 0x000000857c857209 */ /* 0x000fc60007810000 */
[----:B------:R-:W2:Y:S01]  /*10590*/  MUFU.TANH R126, R126 ;  /* 0x0000007e007e7308 */ /* 0x000ea20000002400 */
[----:B-1----:R-:W-:Y:S01]  /*105a0*/  FMNMX.FTZ R134, R122, R134, !PT ;  /* 0x000000867a867209 */ /* 0x002fe20007810000 */
[----:B------:R-:W-:-:S03]  /*105b0*/  @!P0 VIADD R15, R15, 0x13240 ;  /* 0x000132400f0f8836 */ /* 0x000fc60000000000 */
[----:B------:R-:W-:Y:S02]  /*105c0*/  FMNMX.FTZ R134, R123, R134, !PT ;  /* 0x000000867b867209 */ /* 0x000fe40007810000 */
[----:B------:R-:W-:Y:S01]  /*105d0*/  @!P0 PRMT R15, RZ, 0x654, R15 ;  /* 0x00000654ff0f8816 */ /* 0x000fe2000000000f */
[----:B------:R-:W1:Y:S01]  /*105e0*/  MUFU.TANH R129, R129 ;  /* 0x0000008100817308 */ /* 0x000e620000002400 */
[----:B0-----:R-:W-:-:S04]  /*105f0*/  FMNMX.FTZ R133, R125, R133, !PT ;  /* 0x000000857d857209 */ /* 0x001fc80007810000 */
[----:B------:R-:W-:-:S03]  /*10600*/  FMNMX.FTZ R133, R128, R133, !PT ;  /* 0x0000008580857209 */ /* 0x000fc60007810000 */
[----:B------:R-:W0:Y:S01]  /*10610*/  MUFU.TANH R130, R130 ;  /* 0x0000008200827308 */ /* 0x000e220000002400 */
[----:B--2---:R-:W-:Y:S01]  /*10620*/  FMNMX.FTZ R56, R126, R134, !PT ;  /* 0x000000867e387209 */ /* 0x004fe20007810000 */
[----:B------:R-:W-:-:S03]  /*10630*/  FMUL.FTZ R134, R2, R57 ;  /* 0x0000003902867220 */ /* 0x000fc60000410000 */
[----:B------:R-:W-:-:S03]  /*10640*/  FMNMX.FTZ R56, R127, R56, !PT ;  /* 0x000000387f387209 */ /* 0x000fc60007810000 */
[----:B------:R-:W2:Y:S01]  /*10650*/  MUFU.TANH R110, R110 ;  /* 0x0000006e006e7308 */ /* 0x000ea20000002400 */
[----:B-1----:R-:W-:-:S04]  /*10660*/  FMNMX.FTZ R133, R129, R133, !PT ;  /* 0x0000008581857209 */ /* 0x002fc80007810000 */
[----:B------:R-:W-:Y:S01]  /*10670*/  FMNMX.FTZ R57, R104, R133, !PT ;  /* 0x0000008568397209 */ /* 0x000fe20007810000 */
[----:B------:R-:W-:Y:S02]  /*10680*/  WARPGROUP.DEPBAR.LE gsb0, 0x0 ;  /* 0x00008000000079c5 */ /* 0x000fe40000010000 */
[----:B------:R-:W1:Y:S01]  /*10690*/  MUFU.TANH R112, R112 ;  /* 0x0000007000707308 */ /* 0x000e620000002400 */
[----:B0-----:R-:W-:Y:S01]  /*106a0*/  FMNMX.FTZ R56, R130, R56, !PT ;  /* 0x0000003882387209 */ /* 0x001fe20007810000 */
[----:B------:R-:W-:Y:S01]  /*106b0*/  WARPGROUP.ARRIVE ;  /* 0x00000000000079c5 */ /* 0x000fe20000000000 */
[----:B------:R-:W-:Y:S02]  /*106c0*/  FMNMX.FTZ R57, R105, R57, !PT ;  /* 0x0000003969397209 */ /* 0x000fe40007810000 */
[----:B------:R-:W-:Y:S02]  /*106d0*/  FMNMX.FTZ R56, R131, R56, !PT ;  /* 0x0000003883387209 */ /* 0x000fe40007810000 */
[----:B------:R-:W-:Y:S01]  /*106e0*/  FMNMX.FTZ R57, R108, R57, !PT ;  /* 0x000000396c397209 */ /* 0x000fe20007810000 */
[----:B------:R-:W0:Y:S01]  /*106f0*/  MUFU.TANH R111, R111 ;  /* 0x0000006f006f7308 */ /* 0x000e220000002400 */
[----:B------:R-:W-:Y:S01]  /*10700*/  FMNMX.FTZ R56, R106, R56, !PT ;  /* 0x000000386a387209 */ /* 0x000fe20007810000 */
[----:B------:R-:W-:Y:S01]  /*10710*/  QGMMA.64x64x32.F32.E4M3.E4M3 R24, R144, gdesc[UR4], R24, gsb0 ;  /* 0x00e0000490187df3 */ /* 0x000fe20008000818 */
[----:B------:R-:W-:-:S02]  /*10720*/  FMNMX.FTZ R57, R109, R57, !PT ;  /* 0x000000396d397209 */ /* 0x000fc40007810000 */
[----:B------:R-:W-:-:S03]  /*10730*/  FMNMX.FTZ R56, R107, R56, !PT ;  /* 0x000000386b387209 */ /* 0x000fc60007810000 */
[----:B------:R-:W3:Y:S01]  /*10740*/  MUFU.TANH R113, R113 ;  /* 0x0000007100717308 */ /* 0x000ee20000002400 */
[----:B--2---:R-:W-:Y:S02]  /*10750*/  FMNMX.FTZ R56, R110, R56, !PT ;  /* 0x000000386e387209 */ /* 0x004fe40007810000 */
[----:B-1----:R-:W-:-:S05]  /*10760*/  FMNMX.FTZ R57, R112, R57, !PT ;  /* 0x0000003970397209 */ /* 0x002fca0007810000 */
        /* <DEDUP_REMOVED lines=19> */
[----:B------:R-:W-:Y:S01]  /*108a0*/  FMUL.FTZ R144, R2, R60 ;  /* 0x0000003c02907220 */ /* 0x000fe20000410000 */
[----:B------:R-:W-:-:S03]  /*108b0*/  WARPGROUP.ARRIVE ;  /* 0x00000000000079c5 */ /* 0x000fc60000000000 */
        /* <DEDUP_REMOVED lines=58> */
[----:B------:R2:W3:Y:S01]  /*10c60*/  MUFU.TANH R133, R134 ;  /* 0x0000008600857308 */ /* 0x0004e20000002400 */
[----:B-1----:R-:W-:-:S07]  /*10c70*/  FMNMX.FTZ R56, R86, R56, !PT ;  /* 0x0000003856387209 */ /* 0x002fce0007810000 */
[----:B------:R-:W1:Y:S01]  /*10c80*/  MUFU.TANH R87, R87 ;  /* 0x0000005700577308 */ /* 0x000e620000002400 */
[----:B--2---:R-:W-:Y:S01]  /*10c90*/  FMUL.FTZ R134, R2, R58 ;  /* 0x0000003a02867220 */ /* 0x004fe20000410000 */
[----:B0-----:R-:W-:-:S06]  /*10ca0*/  FMNMX.FTZ R57, R132, R57, !PT ;  /* 0x0000003984397209 */ /* 0x001fcc0007810000 */
        /* <DEDUP_REMOVED lines=28> */
[----:B------:R-:W-:-:S05]  /*10e70*/  IMAD.MOV.U32 R57, RZ, RZ, -0x3ffffff0 ;  /* 0xc0000010ff397424 */ /* 0x000fca00078e00ff */
[----:B------:R-:W-:Y:S02]  /*10e80*/  R2UR UR7, R57 ;  /* 0x00000000390772ca */ /* 0x000fe400000e0000 */
[----:B0-----:R-:W-:Y:S02]  /*10e90*/  FMNMX.FTZ R59, R70, R56, !PT ;  /* 0x00000038463b7209 */ /* 0x001fe40007810000 */
[----:B------:R-:W0:Y:S02]  /*10ea0*/  SHFL.BFLY PT, R56, R58, 0x2, 0x1f ;  /* 0x0c401f003a387f89 */ /* 0x000e2400000e0000 */
[----:B--2---:R-:W-:-:S05]  /*10eb0*/  FMNMX.FTZ R59, R71, R59, !PT ;  /* 0x0000003b473b7209 */ /* 0x004fca0007810000 */
[----:B------:R-:W1:Y:S01]  /*10ec0*/  SHFL.BFLY PT, R60, R59, 0x2, 0x1f ;  /* 0x0c401f003b3c7f89 */ /* 0x000e6200000e0000 */
[----:B0-----:R-:W-:Y:S02]  /*10ed0*/  FMNMX.FTZ R58, R58, R56, !PT ;  /* 0x000000383a3a7209 */ /* 0x001fe40007810000 */
[----:B------:R-:W-:-:S03]  /*10ee0*/  IADD3 R56, R8, 0x180, RZ ;  /* 0x0000018008387810 */ /* 0x000fc60007ffe0ff */
[----:B------:R-:W0:Y:S01]  /*10ef0*/  SHFL.BFLY PT, R57, R58, 0x1, 0x1f ;  /* 0x0c201f003a397f89 */ /* 0x000e2200000e0000 */
[----:B------:R-:W-:Y:S02]  /*10f00*/  R2UR UR6, R56 ;  /* 0x00000000380672ca */ /* 0x000fe400000e0000 */
[----:B-1----:R-:W-:Y:S01]  /*10f10*/  FMNMX.FTZ R60, R59, R60, !PT ;  /* 0x0000003c3b3c7209 */ /* 0x002fe20007810000 */
[----:B------:R-:W-:-:S04]  /*10f20*/  IMAD.U32 R59, RZ, RZ, UR4 ;  /* 0x00000004ff3b7e24 */ /* 0x000fc8000f8e00ff */
[----:B------:R-:W1:Y:S06]  /*10f30*/  SHFL.BFLY PT, R56, R60, 0x1, 0x1f ;  /* 0x0c201f003c387f89 */ /* 0x000e6c00000e0000 */
[----:B------:R-:W-:Y:S01]  /*10f40*/  QGMMA.64x64x32.F32.E4M3.E4M3 R24, R140, gdesc[UR4], R24, gsb0 ;  /* 0x00e000048c187df3 */ /* 0x000fe20008000818 */
[----:B0-----:R-:W-:Y:S01]  /*10f50*/  FMNMX.FTZ R58, R58, R57, !PT ;  /* 0x000000393a3a7209 */ /* 0x001fe20007810000 */
[----:B------:R-:W-:-:S04]  /*10f60*/  IMAD.MOV.U32 R57, RZ, RZ, -0x3ffffff0 ;  /* 0xc0000010ff397424 */ /* 0x000fc800078e00ff */
[----:B------:R-:W-:Y:S01]  /*10f70*/  FADD.FTZ R3, -R58, R3 ;  /* 0x000000033a037221 */ /* 0x000fe20000010100 */
[----:B------:R-:W-:-:S03]  /*10f80*/  R2UR UR7, R57 ;  /* 0x00000000390772ca */ /* 0x000fc600000e0000 */
[----:B------:R-:W-:Y:S01]  /*10f90*/  FMUL.FTZ R3, R3, R59 ;  /* 0x0000003b03037220 */ /* 0x000fe20000410000 */
[----:B-1----:R-:W-:Y:S01]  /*10fa0*/  FMNMX.FTZ R60, R60, R56, !PT ;  /* 0x000000383c3c7209 */ /* 0x002fe20007810000 */
[----:B------:R-:W-:-:S04]  /*10fb0*/  VIADD R56, R8, 0x200 ;  /* 0x0000020008387836 */ /* 0x000fc80000000000 */
[----:B------:R-:W-:Y:S01]  /*10fc0*/  MUFU.EX2 R3, R3 ;  /* 0x0000000300037308 */ /* 0x000fe20000000800 */
[----:B------:R-:W-:-:S01]  /*10fd0*/  FADD.FTZ R8, -R60, R12 ;  /* 0x0000000c3c087221 */ /* 0x000fc20000010100 */
[-C--:B------:R-:W-:Y:S01]  /*10fe0*/  FFMA.FTZ R12, R58, R59.reuse, -8 ;  /* 0xc10000003a0c7423 */ /* 0x080fe2000001003b */
[----:B------:R-:W-:Y:S02]  /*10ff0*/  R2UR UR6, R56 ;  /* 0x00000000380672ca */ /* 0x000fe400000e0000 */
[-C--:B------:R-:W-:Y:S01]  /*11000*/  FMUL.FTZ R8, R8, R59.reuse ;  /* 0x0000003b08087220 */ /* 0x080fe20000410000 */
        /* <DEDUP_REMOVED lines=42> */
[----:B------:R-:W1:Y:S01]  /*112b0*/  MUFU.EX2 R10, R10 ;  /* 0x0000000a000a7308 */ /* 0x000e620000000800 */
[----:B0-----:R-:W-:-:S01]  /*112c0*/  FFMA.FTZ R20, R3, R20, R9 ;  /* 0x0000001403147223 */ /* 0x001fc20000010009 */
[----:B------:R-:W-:-:S02]  /*112d0*/  WARPGROUP.DEPBAR.LE gsb0, 0x0 ;  /* 0x00008000000079c5 */ /* 0x000fc40000010000 */
[----:B------:R-:W-:-:S04]  /*112e0*/  FFMA.FTZ R140, R60, R59, -8 ;  /* 0xc10000003c8c7423 */ /* 0x000fc8000001003b */
[----:B------:R-:W0:Y:S01]  /*112f0*/  MUFU.EX2 R56, R56 ;  /* 0x0000003800387308 */ /* 0x000e220000000800 */
[----:B------:R-:W-:Y:S01]  /*11300*/  WARPGROUP.ARRIVE ;  /* 0x00000000000079c5 */ /* 0x000fe20000000000 */
[-CC-:B------:R-:W-:Y:S01]  /*11310*/  FFMA.FTZ R11, R11, R59.reuse, -R140.reuse ;  /* 0x0000003b0b0b7223 */ /* 0x180fe2000001088c */
[----:B------:R-:W-:-:S01]  /*11320*/  FFMA.FTZ R21, R21, R59, -R140 ;  /* 0x0000003b15157223 */ /* 0x000fc2000001088c */
[-CC-:B------:R-:W-:Y:S01]  /*11330*/  FFMA.FTZ R69, R122, R59.reuse, -R140.reuse ;  /* 0x0000003b7a457223 */ /* 0x180fe2000001088c */
[----:B------:R-:W-:-:S01]  /*11340*/  FFMA.FTZ R122, R123, R59, -R140 ;  /* 0x0000003b7b7a7223 */ /* 0x000fc2000001088c */
[-CC-:B------:R-:W-:Y:S02]  /*11350*/  FFMA.FTZ R123, R126, R59.reuse, -R140.reuse ;  /* 0x0000003b7e7b7223 */ /* 0x180fe4000001088c */
[----:B------:R-:W2:Y:S01]  /*11360*/  MUFU.EX2 R57, R57 ;  /* 0x0000003900397308 */ /* 0x000ea20000000800 */
[----:B------:R-:W-:-:S01]  /*11370*/  FFMA.FTZ R126, R127, R59, -R140 ;  /* 0x0000003b7f7e7223 */ /* 0x000fc2000001088c */
[----:B------:R-:W-:Y:S01]  /*11380*/  FFMA.FTZ R127, R130, R59, -R140 ;  /* 0x0000003b827f7223 */ /* 0x000fe2000001088c */
[----:B-1----:R-:W-:-:S01]  /*11390*/  FADD.FTZ R20, R10, R20 ;  /* 0x000000140a147221 */ /* 0x002fc20000010000 */
        /* <DEDUP_REMOVED lines=26> */
[----:B------:R-:W-:Y:S01]  /*11540*/  FFMA.FTZ R79, R79, R59, -R140 ;  /* 0x0000003b4f4f7223 */ /* 0x000fe2000001088c */
[----:B------:R-:W-:Y:S01]  /*11550*/  QGMMA.64x64x32.F32.E4M3.E4M3 R24, R136, gdesc[UR4], R24, gsb0 ;  /* 0x00e0000488187df3 */ /* 0x000fe20008000818 */
        /* <DEDUP_REMOVED lines=33> */
[----:B------:R0:W-:Y:S04]  /*11770*/  @!P0 SYNCS.ARRIVE.TRANS64.RED.A1T0 RZ, [R15+URZ], RZ ;  /* 0x000000ff0fff89a7 */ /* 0x0001e8000810043f */
        /* <DEDUP_REMOVED lines=126> */
[----:B--2---:R-:W-:-:S03]  /*11f60*/  FADD.FTZ R20, R12, R20 ;  /* 0x000000140c147221 */ /* 0x004fc60000010000 */
[----:B-1----:R-:W-:Y:S01]  /*11f70*/  FADD.FTZ R0, R71, R0 ;  /* 0x0000000047007221 */ /* 0x002fe20000010000 */
[----:B0-----:R-:W-:Y:S06]  /*11f80*/  @!P1 BRA `(.L_x_12094) ;  /* 0x0000000000049947 */ /* 0x001fec0003800000 */
[----:B------:R-:W-:Y:S01]  /*11f90*/  BPT.TRAP 0x1 ;  /* 0x000000040000795c */ /* 0x000fe20000300000 */
.L_x_12094:
[----:B------:R-:W2:Y:S01]  /*11fa0*/  LDL R15, [R1+0x20] ;  /* 0x00002000010f7983 */ /* 0x000ea20000100800 */
[----:B------:R-:W-:Y:S01]  /*11fb0*/  ISETP.GT.AND P0, PT, R13, RZ, PT ;  /* 0x000000ff0d00720c */ /* 0x000fe20003f04270 */
[----:B------:R-:W-:Y:S01]  /*11fc0*/  VIADD R14, R14, 0x13260 ;  /* 0x000132600e0e7836 */ /* 0x000fe20000000000 */
        /* <DEDUP_REMOVED lines=76> */
[----:B------:R-:W-:Y:S02]  /*12490*/  MOV R12, R60 ;  /* 0x0000003c000c7202 */ /* 0x000fe40000000f00 */
[----:B--2---:R-:W-:-:S04]  /*124a0*/  PRMT R14, R15, 0x654, R14 ;  /* 0x000006540f0e7816 */ /* 0x004fc8000000000e */
[----:B------:R1:W-:Y:S01]  /*124b0*/  SYNCS.ARRIVE.TRANS64.RED.A1T0 RZ, [R14+URZ], RZ ;  /* 0x000000ff0eff79a7 */ /* 0x0003e2000810043f */
[----:B------:R-:W-:Y:S05]  /*124c0*/  @P0 BRA `(.L_x_12095) ;  /* 0xffffffd000500947 */ /* 0x000fea000383ffff */
.L_x_12083:
[----:B------:R-:W-:Y:S05]  /*124d0*/  BSYNC B0 ;  /* 0x0000000000007941 */ /* 0x000fea0003800000 */
.L_x_12082:
[----:B------:R-:W-:Y:S06]  /*124e0*/  BAR.ARV 0x8, 0x1a0 ;  /* 0x0206800000007b1d */ /* 0x000fec0000002000 */
[----:B------:R-:W-:Y:S05]  /*124f0*/  @!P1 BRA `(.L_x_12096) ;  /* 0x0000000000049947 */ /* 0x000fea0003800000 */
[----:B------:R-:W-:Y:S01]  /*12500*/  BPT.TRAP 0x1 ;  /* 0x000000040000795c */ /* 0x000fe20000300000 */
.L_x_12096:
[----:B------:R-:W-:Y:S01]  /*12510*/  IMAD R11, R22, 0x8, R16 ;  /* 0x00000008160b7824 */ /* 0x000fe200078e0210 */
[----:B------:R-:W-:-:S04]  /*12520*/  SHF.L.U32 R2, R156, 0x1f, RZ ;  /* 0x0000001f9c027819 */ /* 0x000fc800000006ff */
[----:B------:R2:W3:Y:S01]  /*12530*/  SYNCS.PHASECHK.TRANS64.TRYWAIT P0, [R11+URZ+0x13250], R2 ;  /* 0x013250020b0075a7 */ /* 0x0004e2000800017f */
[----:B------:R-:W-:Y:S05]  /*12540*/  @!P1 BRA `(.L_x_12097) ;  /* 0x0000000000049947 */ /* 0x000fea0003800000 */
[----:B------:R-:W-:Y:S01]  /*12550*/  BPT.TRAP 0x1 ;  /* 0x000000040000795c */ /* 0x000fe20000300000 */
.L_x_12097:
[----:B------:R-:W-:Y:S04]  /*12560*/  BSSY B0, `(.L_x_12098) ;  /* 0x0000004000007945 */ /* 0x000fe80003800000 */
[----:B---3--:R-:W-:Y:S05]  /*12570*/  @P0 BRA `(.L_x_12099) ;  /* 0x0000000000080947 */ /* 0x008fea0003800000 */
[----:B------:R-:W3:Y:S02]  /*12580*/  SYNCS.PHASECHK.TRANS64.TRYWAIT P0, [R11+URZ+0x13250], R2 ;  /* 0x013250020b0075a7 */ /* 0x000ee4000800017f */
[----:B---3--:R-:W-:Y:S05]  /*12590*/  @!P0 BRA `(.L_x_12100) ;  /* 0x0000008000fc8947 */ /* 0x008fea0003800000 */
.L_x_12099:
[----:B------:R-:W-:Y:S05]  /*125a0*/  BSYNC B0 ;  /* 0x0000000000007941 */ /* 0x000fea0003800000 */
.L_x_12098:
        /* <DEDUP_REMOVED lines=10> */
[----:B------:R-:W-:-:S05]  /*12650*/  LOP3.LUT R3, R16, 0x10000, RZ, 0xfc, !PT ;  /* 0x0001000010037812 */ /* 0x000fca00078efcff */
[----:B--23--:R-:W-:Y:S02]  /*12660*/  IMAD R2, R22, 0x280, R3 ;  /* 0x0000028016027824 */ /* 0x00cfe400078e0203 */
[----:B------:R-:W-:Y:S01]  /*12670*/  IMAD.MOV.U32 R3, RZ, RZ, -0x3ffffff0 ;  /* 0xc0000010ff037424 */ /* 0x000fe200078e00ff */
[----:B------:R-:W4:Y:S02]  /*12680*/  @P0 LDC.64 R8, c[0x0][0x9c8] ;  /* 0x00027200ff080b82 */ /* 0x000f240000000a00 */
[----:B------:R-:W-:Y:S02]  /*12690*/  R2UR UR6, R2 ;  /* 0x00000000020672ca */ /* 0x000fe400000e0000 */
[----:B------:R-:W-:-:S04]  /*126a0*/  R2UR UR7, R3 ;  /* 0x00000000030772ca */ /* 0x000fc800000e0000 */
[----:B------:R-:W2:Y:S09]  /*126b0*/  @P0 LDC.64 R4, c[0x0][0x9d0] ;  /* 0x00027400ff040b82 */ /* 0x000eb20000000a00 */
[----:B------:R-:W-:Y:S03]  /*126c0*/  QGMMA.64x64x32.F32.E4M3.E4M3 R24, R152, gdesc[UR4], R24, gsb0 ;  /* 0x00e0000498187df3 */ /* 0x000fe60008000818 */
[----:B------:R-:W-:-:S02]  /*126d0*/  WARPGROUP.DEPBAR.LE gsb0, 0x0 ;  /* 0x00008000000079c5 */ /* 0x000fc40000010000 */
[----:B------:R-:W-:Y:S01]  /*126e0*/  WARPGROUP.ARRIVE ;  /* 0x00000000000079c5 */ /* 0x000fe20000000000 */
[----:B----4-:R-:W-:-:S04]  /*126f0*/  @P0 IMAD R6, R6, R8, RZ ;  /* 0x0000000806060224 */ /* 0x010fc800078e02ff */
[C---:B-----5:R-:W-:Y:S02]  /*12700*/  @P0 IMAD R3, R7.reuse, R9, R6 ;  /* 0x0000000907030224 */ /* 0x060fe400078e0206 */
[----:B------:R-:W-:Y:S01]  /*12710*/  @P0 IMAD.WIDE.U32 R6, R7, R8, RZ ;  /* 0x0000000807060225 */ /* 0x000fe200078e00ff */
[----:B------:R-:W-:-:S03]  /*12720*/  @P0 SHF.R.S32.HI R9, RZ, 0x1f, R10 ;  /* 0x0000001fff090819 */ /* 0x000fc6000001140a */
[----:B------:R-:W-:Y:S02]  /*12730*/  @P0 IMAD.IADD R7, R7, 0x1, R3 ;  /* 0x0000000107070824 */ /* 0x000fe400078e0203 */
[----:B--2---:R-:W-:-:S04]  /*12740*/  @P0 IMAD R8, R9, R4, RZ ;  /* 0x0000000409080224 */ /* 0x004fc800078e02ff */
[C---:B------:R-:W-:Y:S01]  /*12750*/  @P0 IMAD R3, R10.reuse, R5, R8 ;  /* 0x000000050a030224 */ /* 0x040fe200078e0208 */
[----:B------:R-:W-:Y:S01]  /*12760*/  MOV R8, 0x3f800000 ;  /* 0x3f80000000087802 */ /* 0x000fe20000000f00 */
[----:B------:R-:W-:-:S04]  /*12770*/  @P0 IMAD.WIDE.U32 R4, R10, R4, R6 ;  /* 0x000000040a040225 */ /* 0x000fc800078e0006 */
[----:B------:R-:W-:Y:S01]  /*12780*/  @P0 IMAD.IADD R3, R5, 0x1, R3 ;  /* 0x0000000105030824 */ /* 0x000fe200078e0203 */
[----:B------:R-:W-:Y:S01]  /*12790*/  @P0 LEA R6, P2, R4, UR4, 0x2 ;  /* 0x0000000404060c11 */ /* 0x000fe2000f8410ff */
[----:B------:R-:W-:-:S03]  /*127a0*/  IMAD.MOV.U32 R5, RZ, RZ, -0x3ffffff0 ;  /* 0xc0000010ff057424 */ /* 0x000fc600078e00ff */
[----:B------:R-:W-:Y:S01]  /*127b0*/  @P0 LEA.HI.X R7, R4, UR5, R3, 0x2, P2 ;  /* 0x0000000504070c11 */ /* 0x000fe200090f1403 */
[----:B------:R-:W-:Y:S01]  /*127c0*/  VIADD R4, R2, 0x80 ;  /* 0x0000008002047836 */ /* 0x000fe20000000000 */
[----:B------:R-:W-:-:S03]  /*127d0*/  R2UR UR7, R5 ;  /* 0x00000000050772ca */ /* 0x000fc600000e0000 */
[----:B------:R2:W3:Y:S01]  /*127e0*/  @P0 LDG.E R8, desc[UR40][R6.64] ;  /* 0x0000002806080981 */ /* 0x0004e2000c1e1900 */
[----:B------:R-:W-:Y:S01]  /*127f0*/  R2UR UR6, R4 ;  /* 0x00000000040672ca */ /* 0x000fe200000e0000 */
[----:B------:R-:W-:Y:S02]  /*12800*/  VIADD R4, R2, 0x100 ;  /* 0x0000010002047836 */ /* 0x000fe40000000000 */
[----:B------:R-:W-:Y:S01]  /*12810*/  IMAD.MOV.U32 R5, RZ, RZ, -0x3ffffff0 ;  /* 0xc0000010ff057424 */ /* 0x000fe200078e00ff */
[----:B------:R-:W-:Y:S04]  /*12820*/  SHFL.BFLY PT, R3, R20, 0x2, 0x1f ;  /* 0x0c401f0014037f89 */ /* 0x000fe800000e0000 */
[----:B--2---:R-:W2:Y:S05]  /*12830*/  SHFL.BFLY PT, R7, R0, 0x2, 0x1f ;  /* 0x0c401f0000077f89 */ /* 0x004eaa00000e0000 */
[----:B------:R-:W-:Y:S01]  /*12840*/  QGMMA.64x64x32.F32.E4M3.E4M3 R24, R148, gdesc[UR4], R24, gsb0 ;  /* 0x00e0000494187df3 */ /* 0x000fe20008000818 */
[----:B------:R-:W-:Y:S01]  /*12850*/  R2UR UR6, R4 ;  /* 0x00000000040672ca */ /* 0x000fe200000e0000 */
[----:B------:R-:W-:Y:S01]  /*12860*/  VIADD R4, R2, 0x180 ;  /* 0x0000018002047836 */ /* 0x000fe20000000000 */
[----:B------:R-:W-:Y:S01]  /*12870*/  R2UR UR7, R5 ;  /* 0x00000000050772ca */ /* 0x000fe200000e0000 */
[----:B------:R-:W-:-:S02]  /*12880*/  IMAD.MOV.U32 R5, RZ, RZ, -0x3ffffff0 ;  /* 0xc0000010ff057424 */ /* 0x000fc400078e00ff */
[----:B------:R-:W-:Y:S02]  /*12890*/  VIADD R2, R2, 0x200 ;  /* 0x0000020002027836 */ /* 0x000fe40000000000 */
[----:B--2---:R-:W-:-:S01]  /*128a0*/  FADD.FTZ R7, R7, R0 ;  /* 0x0000000007077221 */ /* 0x004fc20000010000 */
        /* <DEDUP_REMOVED lines=8> */
[----:B------:R-:W2:Y:S02]  /*12930*/  SHFL.BFLY PT, R5, R4, 0x1, 0x1f ;  /* 0x0c201f0004057f89 */ /* 0x000ea400000e0000 */
[----:B--2---:R-:W-:-:S04]  /*12940*/  FADD.FTZ R9, R4, R5 ;  /* 0x0000000504097221 */ /* 0x004fc80000010000 */
[C---:B------:R-:W-:Y:S01]  /*12950*/  FMUL.FTZ R12, R9.reuse, 0.00390625 ;  /* 0x3b800000090c7820 */ /* 0x040fe20000410000 */
[----:B------:R-:W-:-:S04]  /*12960*/  FSETP.NE.FTZ.AND P0, PT, R9, RZ, PT ;  /* 0x000000ff0900720b */ /* 0x000fc80003f15000 */
[----:B------:R-:W-:-:S13]  /*12970*/  FSETP.NE.FTZ.AND P2, PT, R12, RZ, PT ;  /* 0x000000ff0c00720b */ /* 0x000fda0003f55000 */
[----:B------:R-:W2:Y:S01]  /*12980*/  @P2 MUFU.LG2 R4, R12 ;  /* 0x0000000c00042308 */ /* 0x000ea20000000c00 */
[----:B------:R-:W-:Y:S01]  /*12990*/  @P2 FMUL.FTZ R5, R59, 0.69314718246459960938 ;  /* 0x3f3172183b052820 */ /* 0x000fe20000410000 */
[----:B--2---:R-:W-:-:S04]  /*129a0*/  @P2 FMUL.FTZ R4, R4, 0.69314718246459960938 ;  /* 0x3f31721804042820 */ /* 0x004fc80000410000 */
[----:B------:R-:W-:Y:S01]  /*129b0*/  @P2 FFMA.FTZ R0, R5, R58, R4 ;  /* 0x0000003a05002223 */ /* 0x000fe20000010004 */
[----:B------:R-:W-:Y:S02]  /*129c0*/  WARPGROUP.DEPBAR.LE gsb0, 0x0 ;  /* 0x00008000000079c5 */ /* 0x000fe40000010000 */
[----:B------:R-:W-:-:S06]  /*129d0*/  WARPGROUP.ARRIVE ;  /* 0x00000000000079c5 */ /* 0x000fcc0000000000 */
[----:B------:R-:W-:Y:S01]  /*129e0*/  QGMMA.64x64x32.F32.E4M3.E4M3 R24, R140, gdesc[UR4], R24, gsb0 ;  /* 0x00e000048c187df3 */ /* 0x000fe20008000818 */
[----:B------:R-:W-:Y:S02]  /*129f0*/  R2UR UR6, R2 ;  /* 0x00000000020672ca */ /* 0x000fe400000e0000 */
[----:B------:R-:W-:Y:S01]  /*12a00*/  R2UR UR7, R3 ;  /* 0x00000000030772ca */ /* 0x000fe200000e0000 */
[----:B------:R-:W2:Y:S01]  /*12a10*/  SHFL.BFLY PT, R2, R7, 0x1, 0x1f ;  /* 0x0c201f0007027f89 */ /* 0x000ea200000e0000 */
[----:B------:R-:W-:-:S06]  /*12a20*/  MOV R3, RZ ;  /* 0x000000ff00037202 */ /* 0x000fcc0000000f00 */
[----:B------:R-:W-:Y:S01]  /*12a30*/  @P0 MUFU.RCP R3, R9 ;  /* 0x0000000900030308 */ /* 0x000fe20000001000 */
[----:B--2---:R-:W-:-:S01]  /*12a40*/  FADD.FTZ R10, R7, R2 ;  /* 0x00000002070a7221 */ /* 0x004fc20000010000 */
[----:B------:R-:W-:Y:S02]  /*12a50*/  IMAD.MOV.U32 R7, RZ, RZ, RZ ;  /* 0x000000ffff077224 */ /* 0x000fe400078e00ff */
[----:B------:R-:W-:Y:S02]  /*12a60*/  IMAD.MOV.U32 R2, RZ, RZ, -0x800000 ;  /* 0xff800000ff027424 */ /* 0x000fe400078e00ff */
[C---:B------:R-:W-:Y:S01]  /*12a70*/  FMUL.FTZ R6, R10.reuse, 0.00390625 ;  /* 0x3b8000000a067820 */ /* 0x040fe20000410000 */
[----:B------:R-:W-:-:S04]  /*12a80*/  FSETP.NE.FTZ.AND P0, PT, R10, RZ, PT ;  /* 0x000000ff0a00720b */ /* 0x000fc80003f15000 */
[----:B------:R-:W-:-:S09]  /*12a90*/  FSETP.NE.FTZ.AND P3, PT, R6, RZ, PT ;  /* 0x000000ff0600720b */ /* 0x000fd20003f75000 */
[----:B------:R-:W-:Y:S04]  /*12aa0*/  @P0 MUFU.RCP R7, R10 ;  /* 0x0000000a00070308 */ /* 0x000fe80000001000 */
[----:B01----:R-:W-:-:S04]  /*12ab0*/  @P3 FMUL.FTZ R14, R59, 0.69314718246459960938 ;  /* 0x3f3172183b0e3820 */ /* 0x003fc80000410000 */
[----:B------:R-:W0:Y:S02]  /*12ac0*/  @P3 MUFU.LG2 R6, R6 ;  /* 0x0000000600063308 */ /* 0x000e240000000c00 */
[----:B0-----:R-:W-:-:S04]  /*12ad0*/  @P3 FMUL.FTZ R9, R6, 0.69314718246459960938 ;  /* 0x3f31721806093820 */ /* 0x001fc80000410000 */
[----:B------:R-:W-:Y:S01]  /*12ae0*/  @P3 FFMA.FTZ R2, R14, R60, R9 ;  /* 0x0000003c0e023223 */ /* 0x000fe20000010009 */
[----:B------:R-:W-:Y:S02]  /*12af0*/  WARPGROUP.DEPBAR.LE gsb0, 0x0 ;  /* 0x00008000000079c5 */ /* 0x000fe40000010000 */
[----:B------:R-:W-:-:S06]  /*12b00*/  WARPGROUP.ARRIVE ;  /* 0x00000000000079c5 */ /* 0x000fcc0000000000 */
[----:B------:R-:W-:Y:S01]  /*12b10*/  QGMMA.64x64x32.F32.E4M3.E4M3 R24, R136, gdesc[UR4], R24, gsb0 ;  /* 0x00e0000488187df3 */ /* 0x000fe20008000818 */
[-C--:B---3--:R-:W-:Y:S01]  /*12b20*/  FMUL.FTZ R5, R3, R8.reuse ;  /* 0x0000000803057220 */ /* 0x088fe20000410000 */
[----:B------:R-:W-:Y:S01]  /*12b30*/  FMUL.FTZ R16, R7, R8 ;  /* 0x0000000807107220 */ /* 0x000fe20000410000 */
[----:B------:R-:W-:Y:S02]  /*12b40*/  WARPGROUP.DEPBAR.LE gsb0, 0x0 ;  /* 0x00008000000079c5 */ /* 0x000fe40000010000 */
[----:B------:R-:W-:Y:S05]  /*12b50*/  @!P1 BRA `(.L_x_12101) ;  /* 0x0000000000049947 */ /* 0x000fea0003800000 */
[----:B------:R-:W-:Y:S01]  /*12b60*/  BPT.TRAP 0x1 ;  /* 0x000000040000795c */ /* 0x000fe20000300000 */
.L_x_12101:
[----:B------:R-:W2:Y:S01]  /*12b70*/  LDL.LU R4, [R1+0x20] ;  /* 0x0000200001047983 */ /* 0x000ea20000300800 */
[----:B------:R-:W-:Y:S02]  /*12b80*/  VIADD R3, R11, 0x13260 ;  /* 0x000132600b037836 */ /* 0x000fe40000000000 */
[-C--:B------:R-:W-:Y:S01]  /*12b90*/  FMUL.FTZ R62, R24, R5.reuse ;  /* 0x00000005183e7220 */ /* 0x080fe20000410000 */
[-C--:B------:R-:W-:Y:S01]  /*12ba0*/  FMUL.FTZ R60, R25, R5.reuse ;  /* 0x00000005193c7220 */ /* 0x080fe20000410000 */
[----:B------:R-:W3:Y:S01]  /*12bb0*/  LDL.LU R61, [R1+0x54] ;  /* 0x00005400013d7983 */ /* 0x000ee20000300800 */
[----:B------:R-:W-:Y:S02]  /*12bc0*/  VIADD R22, R22, 0x1 ;  /* 0x0000000116167836 */ /* 0x000fe40000000000 */
        /* <DEDUP_REMOVED lines=36> */
[----:B------:R-:W-:Y:S01]  /*12e10*/  FMUL.FTZ R3, R53, R5 ;  /* 0x0000000535037220 */ /* 0x000fe20000410000 */
[----:B------:R-:W-:-:S04]  /*12e20*/  SEL R5, RZ, 0x1, P0 ;  /* 0x00000001ff057807 */ /* 0x000fc80000000000 */
[----:B------:R-:W-:-:S07]  /*12e30*/  LOP3.LUT R156, R156, R5, RZ, 0x3c, !PT ;  /* 0x000000059c9c7212 */ /* 0x000fce00078e3cff */
.L_x_12035:
[----:B------:R-:W0:Y:S08]  /*12e40*/  S2UR UR4, SR_CgaCtaId ;  /* 0x00000000000479c3 */ /* 0x000e300000008800 */
[----:B------:R-:W-:Y:S01]  /*12e50*/  BAR.SYNC.DEFER_BLOCKING 0x5, 0x200 ;  /* 0x0148000000007b1d */ /* 0x000fe20000010000 */
[----:B------:R-:W-:-:S05]  /*12e60*/  MOV R16, 0x400 ;  /* 0x0000040000107802 */ /* 0x000fca0000000f00 */
[----:B------:R-:W-:Y:S01]  /*12e70*/  BSSY B0, `(.L_x_12102) ;  /* 0x00001c8000007945 */ /* 0x000fe20003800000 */
[----:B0-----:R-:W-:-:S05]  /*12e80*/  IMAD.U32 R4, RZ, RZ, UR4 ;  /* 0x00000004ff047e24 */ /* 0x001fca000f8e00ff */
[----:B------:R-:W-:Y:S01]  /*12e90*/  LEA R16, R4, R16, 0x18 ;  /* 0x0000001004107211 */ /* 0x000fe200078ec0ff */
[----:B------:R-:W-:Y:S04]  /*12ea0*/  STL [R1+0x20], R4 ;  /* 0x0000200401007387 */ /* 0x000fe80000100800 */
[----:B------:R-:W0:Y:S04]  /*12eb0*/  LDS.128 R44, [R16+0x132d0] ;  /* 0x0132d000102c7984 */ /* 0x000e280000000c00 */
[----:B0-----:R0:W-:Y:S04]  /*12ec0*/  STL.64 [R1+0x10], R44 ;  /* 0x0000102c01007387 */ /* 0x0011e80000100a00 */
[----:B------:R0:W-:Y:S01]  /*12ed0*/  STL.64 [R1+0x18], R46 ;  /* 0x0000182e01007387 */ /* 0x0001e20000100a00 */
[----:B------:R-:W-:Y:S06]  /*12ee0*/  BAR.ARV 0x4, 0x200 ;  /* 0x0108000000007b1d */ /* 0x000fec0000002000 */
[----:B------:R-:W-:Y:S05]  /*12ef0*/  @P1 BRA `(.L_x_12103) ;  /* 0x0000001000a01947 */ /* 0x000fea0003800000 */
[----:B------:R-:W1:Y:S01]  /*12f00*/  S2R R34, SR_TID.X ;  /* 0x0000000000227919 */ /* 0x000e620000002100 */
[----:B------:R-:W-:Y:S01]  /*12f10*/  ULDC.64 UR4, c[0x4][0x38] ;  /* 0x01000e0000047ab9 */ /* 0x000fe20000000a00 */
[----:B------:R-:W2:Y:S04]  /*12f20*/  LDL R38, [R1+0x68] ;  /* 0x0000680001267983 */ /* 0x000ea80000100800 */
[----:B0-----:R-:W3:Y:S04]  /*12f30*/  LDL.LU R45, [R1+0x4c] ;  /* 0x00004c00012d7983 */ /* 0x001ee80000300800 */
[----:B------:R-:W4:Y:S01]  /*12f40*/  LDL.LU R44, [R1+0x50] ;  /* 0x00005000012c7983 */ /* 0x000f220000300800 */
[----:B------:R-:W0:Y:S01]  /*12f50*/  S2R R35, SR_SWINHI ;  /* 0x0000000000237919 */ /* 0x000e220000002f00 */
[----:B------:R-:W-:-:S02]  /*12f60*/  F2FP.BF16.F32.PACK_AB R21, R21, R32 ;  /* 0x000000201515723e */ /* 0x000fc400000010ff */
[----:B------:R-:W-:Y:S01]  /*12f70*/  F2FP.BF16.F32.PACK_AB R20, R13, R20 ;  /* 0x000000140d14723e */ /* 0x000fe200000010ff */
[----:B------:R-:W4:Y:S01]  /*12f80*/  LDL R42, [R1+0x44] ;  /* 0x00004400012a7983 */ /* 0x000f220000100800 */
[----:B-1----:R-:W-:-:S05]  /*12f90*/  IMAD.SHL.U32 R4, R34, 0x4, RZ ;  /* 0x0000000422047824 */ /* 0x002fca00078e00ff */
[----:B------:R-:W-:-:S04]  /*12fa0*/  LOP3.LUT R4, R4, 0xc, RZ, 0xc0, !PT ;  /* 0x0000000c04047812 */ /* 0x000fc800078ec0ff */
[----:B------:R-:W-:-:S04]  /*12fb0*/  IADD3 R4, P0, R4, UR4, RZ ;  /* 0x0000000404047c10 */ /* 0x000fc8000ff1e0ff */
[----:B------:R-:W-:Y:S01]  /*12fc0*/  IADD3.X R5, RZ, UR5, RZ, P0, !PT ;  /* 0x00000005ff057c10 */ /* 0x000fe200087fe4ff */
[----:B------:R-:W-:-:S04]  /*12fd0*/  ULDC.64 UR4, c[0x0][0xbd8] ;  /* 0x0002f60000047ab9 */ /* 0x000fc80000000a00 */
[----:B-----5:R1:W3:Y:S01]  /*12fe0*/  LDG.E.CONSTANT R28, desc[UR40][R4.64] ;  /* 0x00000028041c7981 */ /* 0x0202e2000c1e9900 */
        /* <DEDUP_REMOVED lines=11> */
[----:B------:R-:W-:-:S02]  /*130a0*/  MOV R20, R16 ;  /* 0x0000001000147202 */ /* 0x000fc40000000f00 */
[----:B0-----:R-:W-:Y:S02]  /*130b0*/  MOV R21, R35 ;  /* 0x0000002300157202 */ /* 0x001fe40000000f00 */
        /* <DEDUP_REMOVED lines=30> */
[----:B------:R-:W-:Y:S02]  /*132a0*/  IADD3 R41, P2, R10, 0x40, RZ ;  /* 0x000000400a297810 */ /* 0x000fe40007f5e0ff */
[----:B------:R-:W-:Y:S02]  /*132b0*/  LOP3.LUT R8, R4, R27, RZ, 0x3c, !PT ;  /* 0x0000001b04087212 */ /* 0x000fe400078e3cff */
[----:B------:R-:W-:Y:S02]  /*132c0*/  LOP3.LUT R10, R15, R10, RZ, 0x3c, !PT ;  /* 0x0000000a0f0a7212 */ /* 0x000fe400078e3cff */
[----:B------:R-:W-:-:S02]  /*132d0*/  LOP3.LUT R4, R12, R43, RZ, 0x3c, !PT ;  /* 0x0000002b0c047212 */ /* 0x000fc400078e3cff */
[----:B---3--:R-:W-:Y:S01]  /*132e0*/  LOP3.LUT R3, R28, 0x2, RZ, 0x3c, !PT ;  /* 0x000000021c037812 */ /* 0x008fe200078e3cff */
        /* <DEDUP_REMOVED lines=68> */
[----:B--2---:R-:W-:-:S07]  /*13730*/  IMAD.IADD R32, R32, 0x1, -R5 ;  /* 0x0000000120207824 */ /* 0x004fce00078e0a05 */
.L_x_12104:
        /* <DEDUP_REMOVED lines=14> */
[----:B------:R-:W-:-:S04]  /*13820*/  ULDC.64 UR4, c[0x0][0xb78] ;  /* 0x0002de0000047ab9 */ /* 0x000fc80000000a00 */
[----:B------:R-:W-:Y:S01]  /*13830*/  IADD3 R5, R5, R7, RZ ;  /* 0x0000000705057210 */ /* 0x000fe20007ffe0ff */
        /* <DEDUP_REMOVED lines=21> */
[----:B------:R-:W-:-:S05]  /*13990*/  LOP3.LUT R8, R8, 0xffffff80, RZ, 0xc0, !PT ;  /* 0xffffff8008087812 */ /* 0x000fca00078ec0ff */
[----:B------:R-:W-:Y:S01]  /*139a0*/  IMAD.IADD R8, R9, 0x1, -R8 ;  /* 0x0000000109087824 */ /* 0x000fe200078e0a08 */
[----:B------:R-:W-:-:S04]  /*139b0*/  SHF.R.S32.HI R9, RZ, 0x1f, R11 ;  /* 0x0000001fff097819 */ /* 0x000fc8000001140b */
[----:B------:R-:W-:Y:S01]  /*139c0*/  IADD3.X R9, R9, R5, R6, P1, !PT ;  /* 0x0000000509097210 */ /* 0x000fe20000ffe406 */
[C---:B------:R-:W-:Y:S01]  /*139d0*/  VIADD R5, R11.reuse, 0x8 ;  /* 0x000000080b057836 */ /* 0x040fe20000000000 */
[----:B------:R-:W-:Y:S02]  /*139e0*/  LOP3.LUT P0, RZ, R8, 0x3, RZ, 0xc0, !PT ;  /* 0x0000000308ff7812 */ /* 0x000fe4000780c0ff */
[----:B------:R-:W-:Y:S01]  /*139f0*/  LEA.HI.X R31, R4, UR5, R9, 0x2, P2 ;  /* 0x00000005041f7c11 */ /* 0x000fe200090f1409 */
[----:B------:R-:W-:Y:S01]  /*13a00*/  ULDC.64 UR4, c[0x0][0xaa0] ;  /* 0x0002a80000047ab9 */ /* 0x000fe20000000a00 */
[-C--:B-----5:R-:W-:Y:S02]  /*13a10*/  ISETP.GE.OR P1, PT, R11, R32.reuse, P0 ;  /* 0x000000200b00720c */ /* 0x0a0fe40000726670 */
[----:B------:R-:W-:Y:S02]  /*13a20*/  ISETP.GE.OR P0, PT, R5, R32, P0 ;  /* 0x000000200500720c */ /* 0x000fe40000706670 */
[----:B------:R-:W-:-:S02]  /*13a30*/  IADD3 R11, P2, R20, 0x1800, RZ ;  /* 0x00001800140b7810 */ /* 0x000fc40007f5e0ff */
[----:B------:R-:W-:Y:S02]  /*13a40*/  IADD3 R5, P4, R20, 0x4800, RZ ;  /* 0x0000480014057810 */ /* 0x000fe40007f9e0ff */
[----:B------:R-:W-:Y:S01]  /*13a50*/  LOP3.LUT R8, R11, 0x380, RZ, 0xc0, !PT ;  /* 0x000003800b087812 */ /* 0x000fe200078ec0ff */
[--C-:B------:R-:W-:Y:S01]  /*13a60*/  IMAD.X R9, RZ, RZ, R21.reuse, P2 ;  /* 0x000000ffff097224 */ /* 0x100fe200010e0615 */
[----:B------:R-:W-:Y:S01]  /*13a70*/  LOP3.LUT R6, R7, 0x380, RZ, 0xc0, !PT ;  /* 0x0000038007067812 */ /* 0x000fe200078ec0ff */
[----:B------:R-:W-:Y:S01]  /*13a80*/  IMAD.X R25, RZ, RZ, R21, P4 ;  /* 0x000000ffff197224 */ /* 0x000fe200020e0615 */
[----:B------:R-:W-:Y:S01]  /*13a90*/  LOP3.LUT R4, R5, 0x380, RZ, 0xc0, !PT ;  /* 0x0000038005047812 */ /* 0x000fe200078ec0ff */
[----:B------:R-:W-:Y:S01]  /*13aa0*/  @!P1 STG.E desc[UR40][R30.64], R0 ;  /* 0x000000001e009986 */ /* 0x000fe2000c101928 */
        /* <DEDUP_REMOVED lines=9> */
[----:B------:R-:W-:Y:S02]  /*13b40*/  SHF.R.S32.HI R29, RZ, 0x1f, R40 ;  /* 0x0000001fff1d7819 */ /* 0x000fe40000011428 */
[----:B------:R-:W-:Y:S01]  /*13b50*/  MOV R28, R40 ;  /* 0x00000028001c7202 */ /* 0x000fe20000000f00 */
        /* <DEDUP_REMOVED lines=11> */
[----:B------:R-:W-:Y:S01]  /*13c10*/  IMAD.WIDE.U32 R28, R3, UR4, R28 ;  /* 0x00000004031c7c25 */ /* 0x000fe2000f8e001c */
[----:B------:R-:W-:-:S03]  /*13c20*/  ULDC UR4, c[0x0][0xa8c] ;  /* 0x0002a30000047ab9 */ /* 0x000fc60000000800 */
[----:B0-----:R-:W-:Y:S01]  /*13c30*/  IMAD R2, R35, UR6, RZ ;  /* 0x0000000623027c24 */ /* 0x001fe2000f8e02ff */
[----:B------:R-:W-:Y:S01]  /*13c40*/  ISETP.GE.AND P0, PT, R40, UR4, PT ;  /* 0x0000000428007c0c */ /* 0x000fe2000bf06270 */
[C---:B------:R-:W-:Y:S01]  /*13c50*/  VIADD R0, R38.reuse, 0x30 ;  /* 0x0000003026007836 */ /* 0x040fe20000000000 */
[----:B------:R0:W-:Y:S01]  /*13c60*/  STL [R1+0x3c], R39 ;  /* 0x00003c2701007387 */ /* 0x0001e20000100800 */
[C---:B-1----:R-:W-:Y:S02]  /*13c70*/  VIADD R20, R38.reuse, 0x60 ;  /* 0x0000006026147836 */ /* 0x042fe40000000000 */
[----:B------:R-:W-:Y:S02]  /*13c80*/  IMAD R35, R37, -0xc0, R32 ;  /* 0xffffff4025237824 */ /* 0x000fe400078e0220 */
[----:B------:R-:W-:Y:S02]  /*13c90*/  VIADD R21, R38, 0x90 ;  /* 0x0000009026157836 */ /* 0x000fe40000000000 */
[----:B------:R-:W-:Y:S01]  /*13ca0*/  IMAD R3, R3, UR5, R34 ;  /* 0x0000000503037c24 */ /* 0x000fe2000f8e0222 */
[-C--:B------:R-:W-:Y:S01]  /*13cb0*/  ISETP.GE.OR P3, PT, R0, R35.reuse, P0 ;  /* 0x000000230000720c */ /* 0x080fe20000766670 */
[----:B------:R-:W-:Y:S01]  /*13cc0*/  IMAD R31, R42, UR7, R2 ;  /* 0x000000072a1f7c24 */ /* 0x000fe2000f8e0202 */
[-C--:B------:R-:W-:Y:S01]  /*13cd0*/  ISETP.GE.OR P1, PT, R20, R35.reuse, P0 ;  /* 0x000000231400720c */ /* 0x080fe20000726670 */
[----:B------:R-:W-:Y:S01]  /*13ce0*/  IMAD.IADD R29, R29, 0x1, R3 ;  /* 0x000000011d1d7824 */ /* 0x000fe200078e0203 */
[-C--:B------:R-:W-:Y:S01]  /*13cf0*/  ISETP.GE.OR P2, PT, R21, R35.reuse, P0 ;  /* 0x000000231500720c */ /* 0x080fe20000746670 */
[----:B------:R-:W-:Y:S01]  /*13d00*/  ULDC.64 UR4, c[0x0][0xae8] ;  /* 0x0002ba0000047ab9 */ /* 0x000fe20000000a00 */
[----:B------:R-:W-:Y:S01]  /*13d10*/  ISETP.GE.OR P0, PT, R38, R35, P0 ;  /* 0x000000232600720c */ /* 0x000fe20000706670 */
[----:B------:R-:W-:-:S04]  /*13d20*/  IMAD.WIDE.U32 R2, R42, UR6, R28 ;  /* 0x000000062a027c25 */ /* 0x000fc8000f8e001c */
[----:B------:R-:W-:Y:S02]  /*13d30*/  VIADD R0, R16, 0x13220 ;  /* 0x0001322010007836 */ /* 0x000fe40000000000 */
[----:B------:R-:W-:Y:S02]  /*13d40*/  IMAD.IADD R3, R3, 0x1, R31 ;  /* 0x0000000103037824 */ /* 0x000fe400078e021f */
[----:B------:R-:W-:Y:S01]  /*13d50*/  IMAD R20, R36, UR4, RZ ;  /* 0x0000000424147c24 */ /* 0x000fe2000f8e02ff */
[----:B------:R-:W-:Y:S01]  /*13d60*/  PRMT R0, RZ, 0x654, R0 ;  /* 0x00000654ff007816 */ /* 0x000fe20000000000 */
[----:B------:R-:W-:-:S03]  /*13d70*/  IMAD.WIDE.U32 R30, R33, UR4, R2 ;  /* 0x00000004211e7c25 */ /* 0x000fc6000f8e0002 */
[----:B--2---:R0:W-:Y:S01]  /*13d80*/  SYNCS.ARRIVE.TRANS64.RED.A1T0 RZ, [R0+URZ], RZ ;  /* 0x000000ff00ff79a7 */ /* 0x0041e2000810043f */
        /* <DEDUP_REMOVED lines=15> */
.L_x_12106:
[----:B------:R-:W-:Y:S05]  /*13e80*/  BSYNC B1 ;  /* 0x0000000000017941 */ /* 0x000fea0003800000 */
.L_x_12105:
        /* <DEDUP_REMOVED lines=15> */
.L_x_12108:
[----:B------:R-:W-:Y:S05]  /*13f80*/  BSYNC B1 ;  /* 0x0000000000017941 */ /* 0x000fea0003800000 */
.L_x_12107:
        /* <DEDUP_REMOVED lines=14> */
[----:B------:R2:W-:Y:S02]  /*14070*/  STG.E.128 desc[UR40][R4.64], R12 ;  /* 0x0000000c04007986 */ /* 0x0005e4000c101d28 */
.L_x_12110:
[----:B------:R-:W-:Y:S05]  /*14080*/  BSYNC B1 ;  /* 0x0000000000017941 */ /* 0x000fea0003800000 */
.L_x_12109:
        /* <DEDUP_REMOVED lines=15> */
.L_x_12103:
        /* <DEDUP_REMOVED lines=25> */
.L_x_12112:
        /* <DEDUP_REMOVED lines=13> */
[----:B-1----:R-:W-:-:S05]  /*143e0*/  IMAD R2, R12, 0xc0, R2 ;  /* 0x000000c00c027824 */ /* 0x002fca00078e0202 */
[----:B------:R-:W-:-:S04]  /*143f0*/  IADD3 R3, R2, -0x80, RZ ;  /* 0xffffff8002037810 */ /* 0x000fc80007ffe0ff */
        /* <DEDUP_REMOVED lines=19> */
.L_x_12114:
[----:B------:R-:W-:Y:S05]  /*14530*/  BSYNC B1 ;  /* 0x0000000000017941 */ /* 0x000fea0003800000 */
.L_x_12113:
[----:B------:R-:W2:Y:S01]  /*14540*/  LDL.64 R14, [R1+0x38] ;  /* 0x00003800010e7983 */ /* 0x000ea20000100a00 */
[----:B------:R-:W-:Y:S01]  /*14550*/  ULDC.64 UR4, c[0x0][0xaa0] ;  /* 0x0002a80000047ab9 */ /* 0x000fe20000000a00 */
[----:B------:R-:W-:Y:S01]  /*14560*/  IMAD.MOV.U32 R2, RZ, RZ, R20 ;  /* 0x000000ffff027224 */ /* 0x000fe200078e0014 */
[----:B------:R-:W-:Y:S01]  /*14570*/  ULDC.64 UR6, c[0x0][0xae0] ;  /* 0x0002b80000067ab9 */ /* 0x000fe20000000a00 */
[----:B-1----:R-:W-:Y:S01]  /*14580*/  IMAD.MOV.U32 R3, RZ, RZ, R10 ;  /* 0x000000ffff037224 */ /* 0x002fe200078e000a */
[----:B------:R-:W-:Y:S01]  /*14590*/  BSSY B1, `(.L_x_12115) ;  /* 0x0000027000017945 */ /* 0x000fe20003800000 */
[----:B------:R-:W-:Y:S02]  /*145a0*/  IMAD R4, R6, UR4, RZ ;  /* 0x0000000406047c24 */ /* 0x000fe4000f8e02ff */
[C---:B------:R-:W-:Y:S01]  /*145b0*/  IMAD.WIDE.U32 R2, R7.reuse, UR4, R2 ;  /* 0x0000000407027c25 */ /* 0x040fe2000f8e0002 */
[----:B------:R-:W-:Y:S02]  /*145c0*/  ULDC UR4, c[0x0][0xa8c] ;  /* 0x0002a30000047ab9 */ /* 0x000fe40000000800 */
[----:B------:R-:W-:Y:S01]  /*145d0*/  ISETP.GE.AND P0, PT, R20, UR4, PT ;  /* 0x0000000414007c0c */ /* 0x000fe2000bf06270 */
[----:B------:R-:W-:Y:S01]  /*145e0*/  IMAD R7, R7, UR5, R4 ;  /* 0x0000000507077c24 */ /* 0x000fe2000f8e0204 */
[----:B------:R-:W-:Y:S01]  /*145f0*/  ULDC.64 UR4, c[0x0][0xae8] ;  /* 0x0002ba0000047ab9 */ /* 0x000fe20000000a00 */
[----:B------:R-:W-:-:S02]  /*14600*/  IMAD R4, R8, UR6, RZ ;  /* 0x0000000608047c24 */ /* 0x000fc4000f8e02ff */
[----:B------:R-:W-:Y:S02]  /*14610*/  IMAD.IADD R3, R3, 0x1, R7 ;  /* 0x0000000103037824 */ /* 0x000fe400078e0207 */
[----:B------:R-:W-:Y:S02]  /*14620*/  IMAD R6, R12, -0xc0, R0 ;  /* 0xffffff400c067824 */ /* 0x000fe400078e0200 */
[C---:B------:R-:W-:Y:S02]  /*14630*/  IMAD R5, R13.reuse, UR7, R4 ;  /* 0x000000070d057c24 */ /* 0x040fe4000f8e0204 */
[----:B------:R-:W-:-:S04]  /*14640*/  IMAD.WIDE.U32 R2, R13, UR6, R2 ;  /* 0x000000060d027c25 */ /* 0x000fc8000f8e0002 */
[----:B------:R-:W-:Y:S02]  /*14650*/  IMAD.IADD R3, R3, 0x1, R5 ;  /* 0x0000000103037824 */ /* 0x000fe400078e0205 */
[----:B------:R-:W-:Y:S02]  /*14660*/  IMAD R0, R9, UR4, RZ ;  /* 0x0000000409007c24 */ /* 0x000fe4000f8e02ff */
[----:B------:R-:W-:-:S04]  /*14670*/  IMAD.WIDE.U32 R4, R11, UR4, R2 ;  /* 0x000000040b047c25 */ /* 0x000fc8000f8e0002 */
[----:B------:R-:W-:-:S04]  /*14680*/  IMAD R9, R11, UR5, R0 ;  /* 0x000000050b097c24 */ /* 0x000fc8000f8e0200 */
[----:B------:R-:W-:Y:S02]  /*14690*/  IMAD.IADD R11, R5, 0x1, R9 ;  /* 0x00000001050b7824 */ /* 0x000fe400078e0209 */
[C---:B--2---:R-:W-:Y:S02]  /*146a0*/  VIADD R7, R14.reuse, 0x30 ;  /* 0x000000300e077836 */ /* 0x044fe40000000000 */
[----:B------:R-:W-:-:S03]  /*146b0*/  VIADD R13, R14, 0x60 ;  /* 0x000000600e0d7836 */ /* 0x000fc60000000000 */
[-C--:B------:R-:W-:Y:S02]  /*146c0*/  ISETP.GE.OR P3, PT, R7, R6.reuse, P0 ;  /* 0x000000060700720c */ /* 0x080fe40000766670 */
[C---:B------:R-:W-:Y:S02]  /*146d0*/  IADD3 R7, R14.reuse, 0x90, RZ ;  /* 0x000000900e077810 */ /* 0x040fe40007ffe0ff */
[-C--:B------:R-:W-:Y:S02]  /*146e0*/  ISETP.GE.OR P1, PT, R13, R6.reuse, P0 ;  /* 0x000000060d00720c */ /* 0x080fe40000726670 */
        /* <DEDUP_REMOVED lines=17> */
.L_x_12116:
[----:B------:R-:W-:Y:S05]  /*14800*/  BSYNC B1 ;  /* 0x0000000000017941 */ /* 0x000fea0003800000 */
.L_x_12115:
[----:B------:R-:W-:Y:S04]  /*14810*/  BSSY B1, `(.L_x_12117) ;  /* 0x000000f000017945 */ /* 0x000fe80003800000 */
[----:B------:R-:W-:Y:S05]  /*14820*/  @P3 BRA `(.L_x_12118) ;  /* 0x0000000000343947 */ /* 0x000fea0003800000 */
[----:B-1----:R-:W-:Y:S01]  /*14830*/  IADD3 R9, P0, R6, 0x30, RZ ;  /* 0x0000003006097810 */ /* 0x002fe20007f1e0ff */
        /* <DEDUP_REMOVED lines=12> */
.L_x_12118:
[----:B------:R-:W-:Y:S05]  /*14900*/  BSYNC B1 ;  /* 0x0000000000017941 */ /* 0x000fea0003800000 */
.L_x_12117:
[----:B------:R-:W-:Y:S04]  /*14910*/  BSSY B1, `(.L_x_12119) ;  /* 0x000000f000017945 */ /* 0x000fe80003800000 */
[----:B------:R-:W-:Y:S05]  /*14920*/  @P1 BRA `(.L_x_12120) ;  /* 0x0000000000341947 */ /* 0x000fea0003800000 */
[----:B-12---:R-:W-:Y:S01]  /*14930*/  IADD3 R9, P0, R6, 0x60, RZ ;  /* 0x0000006006097810 */ /* 0x006fe20007f1e0ff */
        /* <DEDUP_REMOVED lines=12> */
.L_x_12120:
[----:B------:R-:W-:Y:S05]  /*14a00*/  BSYNC B1 ;  /* 0x0000000000017941 */ /* 0x000fea0003800000 */
.L_x_12119:
        /* <DEDUP_REMOVED lines=14> */
.L_x_12111:
[----:B------:R-:W-:Y:S05]  /*14af0*/  BSYNC B0 ;  /* 0x0000000000007941 */ /* 0x000fea0003800000 */
.L_x_12102:
[----:B------:R-:W3:Y:S01]  /*14b00*/  LDL R0, [R1+0x1c] ;  /* 0x00001c0001007983 */ /* 0x000ee20000100800 */
[----:B------:R-:W-:Y:S02]  /*14b10*/  ULDC UR4, c[0x0][0xc14] ;  /* 0x0003050000047ab9 */ /* 0x000fe40000000800 */
[----:B---3--:R-:W-:-:S13]  /*14b20*/  ISETP.GE.AND P0, PT, R0, UR4, PT ;  /* 0x0000000400007c0c */ /* 0x008fda000bf06270 */
[----:B------:R-:W-:Y:S05]  /*14b30*/  @!P0 BRA `(.L_x_12121) ;  /* 0xfffffec4004c8947 */ /* 0x000fea000383ffff */
[----:B------:R-:W-:Y:S05]  /*14b40*/  BRA `(.L_x_11994) ;  /* 0x0000005400747947 */ /* 0x000fea0003800000 */
.L_x_11992:
[----:B------:R-:W-:-:S08]  /*14b50*/  NOP ;  /* 0x0000000000007918 */ /* 0x000fd00000000000 */
[----:B--2---:R-:W0:-:S00]  /*14b60*/  USETMAXREG.DEALLOC.CTAPOOL 0x20 ;  /* 0x00000020000079c8 */ /* 0x004e0000080e0500 */
[----:B0-----:R-:W2:Y:S01]  /*14b70*/  LDL.LU R2, [R1] ;  /* 0x0000000001027983 */ /* 0x001ea20000300800 */
[----:B------:R-:W-:-:S06]  /*14b80*/  LOP3.LUT R0, R0, 0x3, RZ, 0xc0, !PT ;  /* 0x0000000300007812 */ /* 0x000fcc00078ec0ff */
[----:B------:R-:W0:Y:S02]  /*14b90*/  SHFL.IDX PT, R0, R0, RZ, 0x1f ;  /* 0x00001fff00007589 */ /* 0x000e2400000e0000 */
[----:B0-----:R-:W-:Y:S01]  /*14ba0*/  ISETP.NE.AND P0, PT, R0, RZ, PT ;  /* 0x000000ff0000720c */ /* 0x001fe20003f05270 */
[----:B------:R-:W-:Y:S01]  /*14bb0*/  IMAD.MOV.U32 R0, RZ, RZ, RZ ;  /* 0x000000ffff007224 */ /* 0x000fe200078e00ff */
[----:B--2---:R-:W-:-:S11]  /*14bc0*/  LOP3.LUT R2, R2, 0xfffffffd, RZ, 0xc0, !PT ;  /* 0xfffffffd02027812 */ /* 0x004fd600078ec0ff */
[----:B------:R-:W-:-:S05]  /*14bd0*/  @P0 LOP3.LUT R2, R2, 0x2, RZ, 0xfc, !PT ;  /* 0x0000000202020812 */ /* 0x000fca00078efcff */
[----:B------:R0:W-:Y:S01]  /*14be0*/  STL [R1], R2 ;  /* 0x0000000201007387 */ /* 0x0001e20000100800 */
        /* <DEDUP_REMOVED lines=8> */
.L_x_12122:
        /* <DEDUP_REMOVED lines=38> */
[----:B------:R-:W-:Y:S01]  /*14ed0*/  MOV R4, R9 ;  /* 0x0000000900047202 */ /* 0x000fe20000000f00 */
[----:B------:R-:W-:Y:S01]  /*14ee0*/  UMOV UR4, URZ ;  /* 0x0000003f00047c82 */ /* 0x000fe20008000000 */
[----:B------:R-:W-:Y:S01]  /*14ef0*/  ULDC UR7, c[0x0][0xc14] ;  /* 0x0003050000077ab9 */ /* 0x000fe20000000800 */
[----:B------:R-:W-:-:S05]  /*14f00*/  ULDC UR5, c[0x0][0xc10] ;  /* 0x0003040000057ab9 */ /* 0x000fca0000000800 */
.L_x_12128:
        /* <DEDUP_REMOVED lines=12> */
.L_x_12127:
[----:B------:R-:W-:Y:S05]  /*14fd0*/  BSYNC B0 ;  /* 0x0000000000007941 */ /* 0x000fea0003800000 */
.L_x_12126:
        /* <DEDUP_REMOVED lines=22> */
.L_x_12124:
        /* <DEDUP_REMOVED lines=21> */
.L_x_12129:
[----:B-1----:R-:W-:Y:S01]  /*15290*/  IMAD R16, R16, UR5, R9 ;  /* 0x0000000510107c24 */ /* 0x002fe2000f8e0209 */
[----:B0-----:R-:W-:Y:S01]  /*152a0*/  IABS R6, R4 ;  /* 0x0000000400067213 */ /* 0x001fe20000000000 */
[----:B------:R-:W-:Y:S02]  /*152b0*/  IMAD R11, R15, R8, RZ ;  /* 0x000000080f0b7224 */ /* 0x000fe400078e02ff */
[----:B------:R-:W-:Y:S01]  /*152c0*/  IMAD.MOV.U32 R2, RZ, RZ, RZ ;  /* 0x000000ffff027224 */ /* 0x000fe200078e00ff */
[----:B------:R-:W-:Y:S02]  /*152d0*/  IADD3 R9, -R16, UR6, RZ ;  /* 0x0000000610097c10 */ /* 0x000fe4000fffe1ff */
        /* <DEDUP_REMOVED lines=18> */
[----:B------:R-:W-:Y:S01]  /*15400*/  IMAD R4, R4, R2, R9 ;  /* 0x0000000204047224 */ /* 0x000fe200078e0209 */
[----:B------:R-:W-:Y:S02]  /*15410*/  MOV R2, RZ ;  /* 0x000000ff00027202 */ /* 0x000fe40000000f00 */
        /* <DEDUP_REMOVED lines=30> */
.L_x_12125:
[----:B------:R-:W-:Y:S01]  /*15600*/  MOV R17, RZ ;  /* 0x000000ff00117202 */ /* 0x000fe20000000f00 */
[----:B------:R-:W-:Y:S02]  /*15610*/  IMAD.U32 R16, RZ, RZ, UR6 ;  /* 0x00000006ff107e24 */ /* 0x000fe4000f8e00ff */
[----:B------:R-:W-:-:S07]  /*15620*/  IMAD.MOV.U32 R18, RZ, RZ, RZ ;  /* 0x000000ffff127224 */ /* 0x000fce00078e00ff */
.L_x_12130:
[----:B------:R-:W-:-:S13]  /*15630*/  ISETP.NE.AND P0, PT, R5, RZ, PT ;  /* 0x000000ff0500720c */ /* 0x000fda0003f05270 */
[----:B------:R-:W0:Y:S01]  /*15640*/  @!P0 S2R R3, SR_CgaCtaId ;  /* 0x0000000000038919 */ /* 0x000e220000008800 */
[----:B------:R-:W-:-:S04]  /*15650*/  @!P0 MOV R0, 0x400 ;  /* 0x0000040000008802 */ /* 0x000fc80000000f00 */
[----:B0-----:R-:W-:-:S05]  /*15660*/  @!P0 LEA R0, R3, R0, 0x18 ;  /* 0x0000000003008211 */ /* 0x001fca00078ec0ff */
[----:B------:R2:W-:Y:S01]  /*15670*/  @!P0 STS.128 [R0+0x132d0], R16 ;  /* 0x0132d01000008388 */ /* 0x0005e20000000c00 */
[----:B------:R-:W-:Y:S06]  /*15680*/  BAR.ARV 0x5, 0x200 ;  /* 0x0148000000007b1d */ /* 0x000fec0000002000 */
.L_x_12123:
[----:B------:R3:W-:Y:S01]  /*15690*/  STL [R1+0x1c], RZ ;  /* 0x00001cff01007387 */ /* 0x0007e20000100800 */
[----:B------:R-:W-:Y:S01]  /*156a0*/  ULDC UR4, c[0x0][0xc14] ;  /* 0x0003050000047ab9 */ /* 0x000fe20000000800 */
[----:B------:R-:W-:Y:S01]  /*156b0*/  IMAD.MOV.U32 R26, RZ, RZ, 0x1 ;  /* 0x00000001ff1a7424 */ /* 0x000fe200078e00ff */
[----:B-1----:R-:W-:Y:S01]  /*156c0*/  ISETP.GE.AND P0, PT, R19, UR4, PT ;  /* 0x0000000413007c0c */ /* 0x002fe2000bf06270 */
[----:B------:R-:W-:-:S12]  /*156d0*/  IMAD.MOV.U32 R24, RZ, RZ, RZ ;  /* 0x000000ffff187224 */ /* 0x000fd800078e00ff */
[----:B---3--:R-:W-:Y:S05]  /*156e0*/  @P0 BRA `(.L_x_12131) ;  /* 0x0000004400940947 */ /* 0x008fea0003800000 */
[----:B------:R-:W3:Y:S01]  /*156f0*/  LDL R6, [R1+0x24] ;  /* 0x0000240001067983 */ /* 0x000ee20000100800 */
[----:B--2---:R-:W0:Y:S01]  /*15700*/  S2R R0, SR_TID.X ;  /* 0x0000000000007919 */ /* 0x004e220000002100 */
[----:B------:R-:W1:Y:S01]  /*15710*/  S2R R8, SR_TID.X ;  /* 0x0000000000087919 */ /* 0x000e620000002100 */
[----:B0-----:R-:W-:Y:S01]  /*15720*/  LOP3.LUT R2, R0, 0x7f, RZ, 0xc0, !PT ;  /* 0x0000007f00027812 */ /* 0x001fe200078ec0ff */
[----:B-1----:R-:W-:Y:S01]  /*15730*/  IMAD.SHL.U32 R23, R8, 0x40, RZ ;  /* 0x0000004008177824 */ /* 0x002fe200078e00ff */
[----:B------:R-:W-:-:S03]  /*15740*/  SHF.R.U32.HI R0, RZ, 0x1, R8 ;  /* 0x00000001ff007819 */ /* 0x000fc60000011608 */
[----:B------:R-:W-:Y:S01]  /*15750*/  IMAD.SHL.U32 R4, R2, 0x10, RZ ;  /* 0x0000001002047824 */ /* 0x000fe200078e00ff */
[----:B------:R-:W-:Y:S01]  /*15760*/  LOP3.LUT R3, R23, 0x180, RZ, 0xc0, !PT ;  /* 0x0000018017037812 */ /* 0x000fe200078ec0ff */
[----:B------:R-:W-:-:S03]  /*15770*/  IMAD.SHL.U32 R2, R8, 0x20, RZ ;  /* 0x0000002008027824 */ /* 0x000fc600078e00ff */
[----:B------:R-:W-:Y:S02]  /*15780*/  LOP3.LUT R5, R4, 0x600, RZ, 0xc0, !PT ;  /* 0x0000060004057812 */ /* 0x000fe400078ec0ff */
[----:B------:R-:W-:Y:S01]  /*15790*/  LOP3.LUT R0, R3, 0x30, R0, 0xf8, !PT ;  /* 0x0000003003007812 */ /* 0x000fe200078ef800 */
[----:B------:R-:W-:Y:S01]  /*157a0*/  IMAD.SHL.U32 R3, R8, 0x8, RZ ;  /* 0x0000000808037824 */ /* 0x000fe200078e00ff */
[----:B------:R-:W-:-:S04]  /*157b0*/  LOP3.LUT R5, R5, 0x60, R2, 0xf8, !PT ;  /* 0x0000006005057812 */ /* 0x000fc800078ef802 */
[----:B------:R-:W-:Y:S02]  /*157c0*/  LOP3.LUT R0, R0, 0x30, R3, 0x78, !PT ;  /* 0x0000003000007812 */ /* 0x000fe400078e7803 */
[----:B------:R-:W-:Y:S02]  /*157d0*/  LOP3.LUT R4, R2, 0x80, RZ, 0xc0, !PT ;  /* 0x0000008002047812 */ /* 0x000fe400078ec0ff */
[----:B------:R-:W-:Y:S02]  /*157e0*/  LOP3.LUT R5, R5, 0x100, R2, 0xf8, !PT ;  /* 0x0000010005057812 */ /* 0x000fe400078ef802 */
[----:B------:R-:W-:Y:S02]  /*157f0*/  LOP3.LUT R23, R0, 0x640, R23, 0xf8, !PT ;  /* 0x0000064000177812 */ /* 0x000fe400078ef817 */
[----:B------:R-:W-:Y:S02]  /*15800*/  SHF.L.U32 R7, R8, 0x2, RZ ;  /* 0x0000000208077819 */ /* 0x000fe400000006ff */
[----:B------:R-:W-:Y:S01]  /*15810*/  LOP3.LUT R4, R4, 0x10, R8, 0xf8, !PT ;  /* 0x0000001004047812 */ /* 0x000fe200078ef808 */
[----:B------:R-:W-:Y:S03]  /*15820*/  BSSY B7, `(.L_x_12131) ;  /* 0x0000451000077945 */ /* 0x000fe60003800000 */
[----:B------:R-:W-:Y:S01]  /*15830*/  LOP3.LUT R4, R4, 0x10, R7, 0x78, !PT ;  /* 0x0000001004047812 */ /* 0x000fe200078e7807 */
[----:B------:R-:W-:Y:S01]  /*15840*/  IMAD.MOV.U32 R27, RZ, RZ, 0x1 ;  /* 0x00000001ff1b7424 */ /* 0x000fe200078e00ff */
[----:B------:R-:W-:Y:S01]  /*15850*/  CS2R R24, SRZ ;  /* 0x0000000000187805 */ /* 0x000fe2000001ff00 */
[----:B------:R-:W-:Y:S01]  /*15860*/  IMAD.MOV.U32 R26, RZ, RZ, 0x1 ;  /* 0x00000001ff1a7424 */ /* 0x000fe200078e00ff */
[----:B------:R-:W-:Y:S01]  /*15870*/  LOP3.LUT R22, R5, R4, RZ, 0xfc, !PT ;  /* 0x0000000405167212 */ /* 0x000fe200078efcff */
[----:B------:R-:W-:Y:S01]  /*15880*/  ULDC UR36, c[0x0][0xc] ;  /* 0x0000030000247ab9 */ /* 0x000fe20000000800 */
[----:B------:R-:W-:Y:S01]  /*15890*/  ULDC.64 UR38, c[0x0][0x198] ;  /* 0x0000660000267ab9 */ /* 0x000fe20000000a00 */
[----:B---3--:R-:W-:-:S02]  /*158a0*/  LOP3.LUT R2, R6, 0x1, RZ, 0xfc, !PT ;  /* 0x0000000106027812 */ /* 0x008fc400078efcff */
[----:B------:R-:W-:-:S03]  /*158b0*/  LOP3.LUT R0, R6, 0x2, RZ, 0xfc, !PT ;  /* 0x0000000206007812 */ /* 0x000fc600078efcff */
[----:B------:R0:W-:Y:S04]  /*158c0*/  STL [R1+0x2c], R2 ;  /* 0x00002c0201007387 */ /* 0x0001e80000100800 */
[----:B------:R0:W-:Y:S04]  /*158d0*/  STL [R1+0x14], R0 ;  /* 0x0000140001007387 */ /* 0x0001e80000100800 */
[----:B------:R0:W-:Y:S02]  /*158e0*/  STL [R1+0x1c], RZ ;  /* 0x00001cff01007387 */ /* 0x0001e40000100800 */
.L_x_12228:
[----:B0-----:R-:W0:Y:S02]  /*158f0*/  LDC.64 R2, c[0x0][0xc60] ;  /* 0x00031800ff027b82 */ /* 0x001e240000000a00 */
[----:B0-----:R-:W-:-:S05]  /*15900*/  IMAD.WIDE R2, R19, 0x4, R2 ;  /* 0x0000000413027825 */ /* 0x001fca00078e0202 */
[----:B------:R-:W2:Y:S01]  /*15910*/  LDG.E R14, desc[UR40][R2.64] ;  /* 0x00000028020e7981 */ /* 0x000ea2000c1e1900 */
        /* <DEDUP_REMOVED lines=57> */
[----:B--2---:R-:W-:-:S07]  /*15cb0*/  IADD3 R10, -R10, R2, RZ ;  /* 0x000000020a0a7210 */ /* 0x004fce0007ffe1ff */
.L_x_12132:
        /* <DEDUP_REMOVED lines=9> */
.L_x_12133:
[----:B------:R-:W-:Y:S05]  /*15d50*/  @!P1 BRA `(.L_x_12134) ;  /* 0x00000000000c9947 */ /* 0x000fea0003800000 */
[----:B------:R-:W2:Y:S04]  /*15d60*/  LDG.E R11, desc[UR40][R6.64] ;  /* 0x00000028060b7981 */ /* 0x000ea8000c1e1900 */
[----:B------:R-:W2:Y:S02]  /*15d70*/  LDG.E R6, desc[UR40][R6.64+0x4] ;  /* 0x0000042806067981 */ /* 0x000ea4000c1e1900 */
[----:B--2---:R-:W-:-:S07]  /*15d80*/  IMAD.IADD R11, R6, 0x1, -R11 ;  /* 0x00000001060b7824 */ /* 0x004fce00078e0a0b */
.L_x_12134:
[----:B0-----:R-:W2:Y:S01]  /*15d90*/  @P2 LDG.E R2, desc[UR40][R4.64] ;  /* 0x0000002804022981 */ /* 0x001ea2000c1e1900 */
[----:B-----5:R-:W-:-:S03]  /*15da0*/  IMAD.IADD R11, R11, 0x1, -R8 ;  /* 0x000000010b0b7824 */ /* 0x020fc600078e0a08 */
[----:B------:R0:W2:Y:S02]  /*15db0*/  @P2 LDG.E R3, desc[UR40][R4.64+0x4] ;  /* 0x0000042804032981 */ /* 0x0000a4000c1e1900 */
[----:B0-----:R-:W-:-:S05]  /*15dc0*/  IMAD.MOV R4, RZ, RZ, -R11 ;  /* 0x000000ffff047224 */ /* 0x001fca00078e0a0b */
[----:B------:R-:W-:Y:S01]  /*15dd0*/  VIMNMX R4, RZ, R4, !PT ;  /* 0x00000004ff047248 */ /* 0x000fe20007fe0100 */
[----:B------:R-:W-:Y:S01]  /*15de0*/  BSSY B0, `(.L_x_12135) ;  /* 0x00000ea000007945 */ /* 0x000fe20003800000 */
[----:B--2---:R-:W-:Y:S02]  /*15df0*/  @P2 IMAD.IADD R9, R3, 0x1, -R2 ;  /* 0x0000000103092824 */ /* 0x004fe400078e0a02 */
[----:B------:R-:W-:-:S05]  /*15e00*/  IMAD R3, R17, 0xc0, RZ ;  /* 0x000000c011037824 */ /* 0x000fca00078e02ff */
[----:B------:R-:W-:Y:S01]  /*15e10*/  IADD3 R10, -R10, 0x15f, R3 ;  /* 0x0000015f0a0a7810 */ /* 0x000fe20007ffe103 */
[----:B------:R-:W-:-:S04]  /*15e20*/  IMAD.IADD R3, R11, 0x1, R9 ;  /* 0x000000010b037824 */ /* 0x000fc800078e0209 */
[C---:B------:R-:W-:Y:S02]  /*15e30*/  VIADD R2, R3.reuse, 0x9f ;  /* 0x0000009f03027836 */ /* 0x040fe40000000000 */
[----:B------:R-:W-:Y:S02]  /*15e40*/  IMAD.IADD R10, R3, 0x1, R10 ;  /* 0x00000001030a7824 */ /* 0x000fe400078e020a */
[----:B------:R-:W-:-:S04]  /*15e50*/  IMAD.HI R3, R2, 0x66666667, RZ ;  /* 0x6666666702037827 */ /* 0x000fc800078e02ff */
[----:B------:R-:W-:Y:S01]  /*15e60*/  IMAD.HI R2, R10, 0x66666667, RZ ;  /* 0x666666670a027827 */ /* 0x000fe200078e02ff */
[----:B------:R-:W-:-:S04]  /*15e70*/  SHF.R.U32.HI R6, RZ, 0x1f, R3 ;  /* 0x0000001fff067819 */ /* 0x000fc80000011603 */
[----:B------:R-:W-:Y:S02]  /*15e80*/  SHF.R.U32.HI R5, RZ, 0x1f, R2 ;  /* 0x0000001fff057819 */ /* 0x000fe40000011602 */
[----:B------:R-:W-:Y:S02]  /*15e90*/  LEA.HI.SX32 R3, R3, R6, 0x1a ;  /* 0x0000000603037211 */ /* 0x000fe400078fd2ff */
[----:B------:R-:W-:-:S04]  /*15ea0*/  LEA.HI.SX32 R2, R2, R5, 0x1a ;  /* 0x0000000502027211 */ /* 0x000fc800078fd2ff */
[----:B------:R-:W-:-:S05]  /*15eb0*/  VIMNMX R7, R3, R2, PT ;  /* 0x0000000203077248 */ /* 0x000fca0003fe0100 */
[----:B------:R-:W-:-:S05]  /*15ec0*/  IMAD R2, R7, 0xa0, -R11 ;  /* 0x000000a007027824 */ /* 0x000fca00078e0a0b */
[----:B------:R-:W-:-:S04]  /*15ed0*/  VIMNMX R9, R2, R9, PT ;  /* 0x0000000902097248 */ /* 0x000fc80003fe0100 */
[----:B------:R-:W-:Y:S01]  /*15ee0*/  ISETP.GT.AND P0, PT, R9, R4, PT ;  /* 0x000000040900720c */ /* 0x000fe20003f04270 */
[----:B------:R-:W-:-:S12]  /*15ef0*/  IMAD.WIDE.U32 R4, R4, -0x33333333, RZ ;  /* 0xcccccccd04047825 */ /* 0x000fd800078e00ff */
[----:B------:R-:W-:Y:S02]  /*15f00*/  @P0 IADD3 R2, R9, 0x9f, RZ ;  /* 0x0000009f09020810 */ /* 0x000fe40007ffe0ff */
[----:B------:R-:W-:-:S03]  /*15f10*/  SHF.R.U32.HI R4, RZ, 0x7, R5 ;  /* 0x00000007ff047819 */ /* 0x000fc60000011605 */
        /* <DEDUP_REMOVED lines=22> */
.L_x_12275:
[----:B-1----:R-:W-:Y:S02]  /*16080*/  ISETP.NE.AND P0, PT, R14, RZ, PT ;  /* 0x000000ff0e00720c */ /* 0x002fe40003f05270 */
[----:B------:R-:W-:-:S11]  /*16090*/  PLOP3.LUT P6, PT, PT, PT, PT, 0x8, 0x0 ;  /* 0x000000000000781c */ /* 0x000fd60003fce170 */
[----:B------:R-:W-:Y:S05]  /*160a0*/  @P0 BRA `(.L_x_12138) ;  /* 0x00000000000c0947 */ /* 0x000fea0003800000 */
[----:B------:R-:W-:-:S03]  /*160b0*/  UMOV UR4, 0xffffffff ;  /* 0xffffffff00047882 */ /* 0x000fc60000000000 */
[----:B------:R-:W-:Y:S05]  /*160c0*/  BRA.DIV UR4, `(.L_x_12139) ;  /* 0x0000004a04787947 */ /* 0x000fea000b800000 */
[----:B------:R-:W-:-:S13]  /*160d0*/  ELECT P6, URZ, PT ;  /* 0x00000000003f782f */ /* 0x000fda00038c0000 */
.L_x_12138:
        /* <DEDUP_REMOVED lines=12> */
.L_x_12278:
[----:B------:R-:W-:Y:S05]  /*161a0*/  BSYNC B1 ;  /* 0x0000000000017941 */ /* 0x000fea0003800000 */
.L_x_12140:
[----:B------:R-:W-:Y:S04]  /*161b0*/  BSSY B1, `(.L_x_12142) ;  /* 0x000004d000017945 */ /* 0x000fe80003800000 */
[----:B------:R-:W-:Y:S05]  /*161c0*/  @!P6 BRA `(.L_x_12143) ;  /* 0x00000004002ce947 */ /* 0x000fea0003800000 */
        /* <DEDUP_REMOVED lines=8> */
.L_x_12279:
[----:B------:R-:W-:Y:S05]  /*16250*/  BSYNC B2 ;  /* 0x0000000000027941 */ /* 0x000fea0003800000 */
.L_x_12144:
        /* <DEDUP_REMOVED lines=9> */
.L_x_12147:
[----:B------:R-:W-:Y:S05]  /*162f0*/  BSYNC B2 ;  /* 0x0000000000027941 */ /* 0x000fea0003800000 */
.L_x_12146:
        /* <DEDUP_REMOVED lines=8> */
[----:B------:R-:W-:Y:S01]  /*16380*/  VIADD R11, R12, 0xe000 ;  /* 0x0000e0000c0b7836 */ /* 0x000fe20000000000 */
[----:B------:R-:W-:Y:S01]  /*16390*/  UIADD3.X UR5, URZ, UR39, URZ, UP0, !UPT ;  /* 0x000000273f057290 */ /* 0x000fe200087fe43f */
[----:B------:R-:W-:Y:S01]  /*163a0*/  UMOV UR6, 0x0 ;  /* 0x0000000000067882 */ /* 0x000fe20000000000 */
[----:B------:R-:W-:-:S10]  /*163b0*/  UMOV UR7, 0x12f00000 ;  /* 0x12f0000000077882 */ /* 0x000fd40000000000 */
.L_x_12148:
        /* <DEDUP_REMOVED lines=13> */
.L_x_12280:
[----:B------:R-:W-:Y:S05]  /*16490*/  BSYNC B2 ;  /* 0x0000000000027941 */ /* 0x000fea0003800000 */
.L_x_12149:
        /* <DEDUP_REMOVED lines=11> */
.L_x_12152:
[----:B------:R-:W-:Y:S05]  /*16550*/  BSYNC B2 ;  /* 0x0000000000027941 */ /* 0x000fea0003800000 */
.L_x_12151:
        /* <DEDUP_REMOVED lines=8> */
.L_x_12153:
        /* <DEDUP_REMOVED lines=10> */
.L_x_12143:
[----:B------:R-:W-:Y:S05]  /*16680*/  BSYNC B1 ;  /* 0x0000000000017941 */ /* 0x000fea0003800000 */
.L_x_12142:
        /* <DEDUP_REMOVED lines=9> */
.L_x_12166:
[----:B------:R-:W-:Y:S05]  /*16720*/  YIELD ;  /* 0x0000000000007946 */ /* 0x000fea0003800000 */
[----:B------:R-:W-:Y:S04]  /*16730*/  BSSY B1, `(.L_x_12154) ;  /* 0x000004c000017945 */ /* 0x000fe80003800000 */
[----:B------:R-:W-:Y:S05]  /*16740*/  @!P6 BRA `(.L_x_12155) ;  /* 0x000000040028e947 */ /* 0x000fea0003800000 */
[----:B------:R-:W0:Y:S01]  /*16750*/  S2R R7, SR_TID.X ;  /* 0x0000000000077919 */ /* 0x000e220000002100 */
[----:B------:R-:W-:Y:S01]  /*16760*/  SHF.L.U32 R8, R27, 0x1f, RZ ;  /* 0x0000001f1b087819 */ /* 0x000fe200000006ff */
[----:B------:R-:W-:Y:S01]  /*16770*/  BSSY B2, `(.L_x_12156) ;  /* 0x0000006000027945 */ /* 0x000fe20003800000 */
[----:B0-----:R-:W-:Y:S02]  /*16780*/  LOP3.LUT R9, R7, 0x7f, RZ, 0xc0, !PT ;  /* 0x0000007f07097812 */ /* 0x001fe400078ec0ff */
[----:B------:R-:W-:Y:S02]  /*16790*/  LEA R7, R25, R5, 0x3 ;  /* 0x0000000519077211 */ /* 0x000fe400078e18ff */
[----:B------:R-:W-:Y:S02]  /*167a0*/  ISETP.NE.AND P2, PT, R9, RZ, PT ;  /* 0x000000ff0900720c */ /* 0x000fe40003f45270 */
[----:B------:R-:W0:Y:S02]  /*167b0*/  SYNCS.PHASECHK.TRANS64.TRYWAIT P1, [R7+URZ+0x132a0], R8 ;  /* 0x0132a008070075a7 */ /* 0x000e24000802017f */
[----:B0-----:R-:W-:Y:S09]  /*167c0*/  @!P1 BRA `(.L_x_12157) ;  /* 0x0000004400149947 */ /* 0x001ff20003800000 */
.L_x_12281:
[----:B------:R-:W-:Y:S05]  /*167d0*/  BSYNC B2 ;  /* 0x0000000000027941 */ /* 0x000fea0003800000 */
.L_x_12156:
        /* <DEDUP_REMOVED lines=9> */
.L_x_12159:
[----:B------:R-:W-:Y:S05]  /*16870*/  BSYNC B2 ;  /* 0x0000000000027941 */ /* 0x000fea0003800000 */
.L_x_12158:
        /* <DEDUP_REMOVED lines=11> */
.L_x_12160:
        /* <DEDUP_REMOVED lines=13> */
.L_x_12282:
[----:B------:R-:W-:Y:S05]  /*16a00*/  BSYNC B2 ;  /* 0x0000000000027941 */ /* 0x000fea0003800000 */
.L_x_12161:
        /* <DEDUP_REMOVED lines=11> */
.L_x_12164:
[----:B------:R-:W-:Y:S05]  /*16ac0*/  BSYNC B2 ;  /* 0x0000000000027941 */ /* 0x000fea0003800000 */
.L_x_12163:
        /* <DEDUP_REMOVED lines=8> */
.L_x_12165:
        /* <DEDUP_REMOVED lines=10> */
.L_x_12155:
[----:B------:R-:W-:Y:S05]  /*16bf0*/  BSYNC B1 ;  /* 0x0000000000017941 */ /* 0x000fea0003800000 */
.L_x_12154:
        /* <DEDUP_REMOVED lines=8> */
.L_x_12136:
[----:B------:R-:W-:Y:S05]  /*16c80*/  BSYNC B0 ;  /* 0x0000000000007941 */ /* 0x000fea0003800000 */
.L_x_12135:
        /* <DEDUP_REMOVED lines=23> */
.L_x_12168:
        /* <DEDUP_REMOVED lines=22> */
.L_x_12170:
[----:B------:R-:W2:Y:S01]  /*16f60*/  LDL.LU R2, [R1] ;  /* 0x0000000001027983 */ /* 0x000ea20000300800 */
[----:B------:R-:W-:-:S05]  /*16f70*/  VIADD R0, R28, 0x6000 ;  /* 0x000060001c007836 */ /* 0x000fca0000000000 */
[----:B------:R-:W-:Y:S02]  /*16f80*/  LOP3.LUT P0, RZ, R0, 0x1bf, RZ, 0xc0, !PT ;  /* 0x000001bf00ff7812 */ /* 0x000fe4000780c0ff */
[----:B--2---:R-:W-:-:S11]  /*16f90*/  LOP3.LUT R2, R2, 0xfffffffe, RZ, 0xc0, !PT ;  /* 0xfffffffe02027812 */ /* 0x004fd600078ec0ff */
[----:B------:R-:W-:-:S05]  /*16fa0*/  @P0 LOP3.LUT R2, R2, 0x1, RZ, 0xfc, !PT ;  /* 0x0000000102020812 */ /* 0x000fca00078efcff */
[----:B------:R0:W-:Y:S01]  /*16fb0*/  STL [R1], R2 ;  /* 0x0000000201007387 */ /* 0x0001e20000100800 */
        /* <DEDUP_REMOVED lines=17> */
.L_x_12171:
[----:B------:R-:W-:-:S05]  /*170d0*/  VIADD R0, R28, 0x1000 ;  /* 0x000010001c007836 */ /* 0x000fca0000000000 */
        /* <DEDUP_REMOVED lines=18> */
.L_x_12172:
[----:B0-----:R-:W-:-:S05]  /*17200*/  VIADD R2, R28, 0x6000 ;  /* 0x000060001c027836 */ /* 0x001fca0000000000 */
        /* <DEDUP_REMOVED lines=18> */
.L_x_12173:
        /* <DEDUP_REMOVED lines=31> */
.L_x_12174:
        /* <DEDUP_REMOVED lines=22> */
.L_x_12285:
[----:B-1----:R-:W-:Y:S02]  /*17680*/  ISETP.NE.AND P0, PT, R14, RZ, PT ;  /* 0x000000ff0e00720c */ /* 0x002fe40003f05270 */
[----:B------:R-:W-:-:S11]  /*17690*/  PLOP3.LUT P6, PT, PT, PT, PT, 0x8, 0x0 ;  /* 0x000000000000781c */ /* 0x000fd60003fce170 */
[----:B------:R-:W-:Y:S05]  /*176a0*/  @P0 BRA `(.L_x_12176) ;  /* 0x0000000400880947 */ /* 0x000fea0003800000 */
[----:B------:R-:W-:-:S03]  /*176b0*/  UMOV UR4, 0xffffffff ;  /* 0xffffffff00047882 */ /* 0x000fc60000000000 */
[----:B------:R-:W-:Y:S05]  /*176c0*/  BRA.DIV UR4, `(.L_x_12177) ;  /* 0x0000003604b07947 */ /* 0x000fea000b800000 */
[----:B------:R-:W-:-:S13]  /*176d0*/  ELECT P6, URZ, PT ;  /* 0x00000000003f782f */ /* 0x000fda00038c0000 */
.L_x_12288:
[----:B------:R-:W-:Y:S05]  /*176e0*/  @!P6 BRA `(.L_x_12178) ;  /* 0x000000040030e947 */ /* 0x000fea0003800000 */
[----:B0-----:R-:W2:Y:S01]  /*176f0*/  LDL R3, [R1+0x10] ;  /* 0x0000100001037983 */ /* 0x001ea20000100800 */
[----:B------:R-:W-:-:S04]  /*17700*/  ISETP.NE.U32.AND P0, PT, R4, RZ, PT ;  /* 0x000000ff0400720c */ /* 0x000fc80003f05070 */
[----:B------:R-:W-:Y:S02]  /*17710*/  ISETP.NE.AND.EX P0, PT, R5, RZ, PT, P0 ;  /* 0x000000ff0500720c */ /* 0x000fe40003f05300 */
[----:B--2---:R-:W-:-:S11]  /*17720*/  IADD3 R8, R3, -0x1, RZ ;  /* 0xffffffff03087810 */ /* 0x004fd60007ffe0ff */
        /* <DEDUP_REMOVED lines=18> */
.L_x_12179:
[----:B0-----:R-:W-:Y:S01]  /*17850*/  IMAD R5, R24, 0x8, R28 ;  /* 0x0000000818057824 */ /* 0x001fe200078e021c */
[----:B------:R-:W-:Y:S01]  /*17860*/  SHF.L.U32 R4, R26, 0x1f, RZ ;  /* 0x0000001f1a047819 */ /* 0x000fe200000006ff */
[----:B------:R-:W0:Y:S03]  /*17870*/  S2R R3, SR_TID.X ;  /* 0x0000000000037919 */ /* 0x000e260000002100 */
[----:B------:R-:W1:Y:S01]  /*17880*/  SYNCS.PHASECHK.TRANS64.TRYWAIT P2, [R5+URZ+0x13280], R4 ;  /* 0x01328004050075a7 */ /* 0x000e62000804017f */
[----:B0-----:R-:W-:-:S04]  /*17890*/  LOP3.LUT R3, R3, 0x7f, RZ, 0xc0, !PT ;  /* 0x0000007f03037812 */ /* 0x001fc800078ec0ff */
[----:B------:R-:W-:Y:S01]  /*178a0*/  ISETP.NE.AND P0, PT, R3, RZ, PT ;  /* 0x000000ff0300720c */ /* 0x000fe20003f05270 */
[----:B-1----:R-:W-:-:S12]  /*178b0*/  @!P2 BRA `(.L_x_12180) ;  /* 0x000000340054a947 */ /* 0x002fd80003800000 */
.L_x_12289:
        /* <DEDUP_REMOVED lines=8> */
.L_x_12181:
[----:B------:R-:W-:Y:S01]  /*17940*/  IMAD R3, R24, 0x2800, R28 ;  /* 0x0000280018037824 */ /* 0x000fe200078e021c */
[----:B------:R-:W-:Y:S01]  /*17950*/  R2UR UR9, R5 ;  /* 0x00000000050972ca */ /* 0x000fe200000e0000 */
[----:B------:R-:W-:Y:S01]  /*17960*/  IMAD R8, R8, 0xa0, R29 ;  /* 0x000000a008087824 */ /* 0x000fe200078e021d */
[----:B------:R-:W-:Y:S01]  /*17970*/  R2UR UR12, R0 ;  /* 0x00000000000c72ca */ /* 0x000fe200000e0000 */
[----:B------:R-:W-:Y:S01]  /*17980*/  UIADD3 UR4, UP0, UR38, 0x470, URZ ;  /* 0x0000047026047890 */ /* 0x000fe2000ff1e03f */
[----:B------:R-:W-:Y:S01]  /*17990*/  R2UR UR8, R3 ;  /* 0x00000000030872ca */ /* 0x000fe200000e0000 */
[----:B------:R-:W-:Y:S01]  /*179a0*/  UMOV UR6, 0x0 ;  /* 0x0000000000067882 */ /* 0x000fe20000000000 */
[----:B-----5:R-:W-:Y:S01]  /*179b0*/  R2UR UR13, R2 ;  /* 0x00000000020d72ca */ /* 0x020fe200000e0000 */
[----:B------:R-:W-:Y:S01]  /*179c0*/  UIADD3.X UR5, URZ, UR39, URZ, UP0, !UPT ;  /* 0x000000273f057290 */ /* 0x000fe200087fe43f */
[----:B------:R-:W-:Y:S01]  /*179d0*/  R2UR UR11, R8 ;  /* 0x00000000080b72ca */ /* 0x000fe200000e0000 */
[----:B------:R-:W-:Y:S01]  /*179e0*/  UMOV UR7, 0x14f00000 ;  /* 0x14f0000000077882 */ /* 0x000fe20000000000 */
[----:B------:R-:W-:-:S03]  /*179f0*/  UMOV UR10, URZ ;  /* 0x0000003f000a7c82 */ /* 0x000fc60008000000 */
[----:B------:R-:W-:-:S04]  /*17a00*/  UIADD3 UR9, UR9, 0x13270, URZ ;  /* 0x0001327009097890 */ /* 0x000fc8000fffe03f */
[----:B------:R-:W-:-:S09]  /*17a10*/  UIADD3 UR8, UR8, 0x6000, URZ ;  /* 0x0000600008087890 */ /* 0x000fd2000fffe03f */
[----:B------:R1:W-:Y:S01]  /*17a20*/  UTMALDG.4D [UR8], [UR4], desc[UR6] ;  /* 0x00000608040075b4 */ /* 0x0003e20008019000 */
[----:B------:R-:W2:Y:S02]  /*17a30*/  SYNCS.PHASECHK.TRANS64.TRYWAIT P2, [R5+URZ+0x13240], R4 ;  /* 0x01324004050075a7 */ /* 0x000ea4000804017f */
[----:B-12---:R-:W-:Y:S05]  /*17a40*/  @!P2 BRA `(.L_x_12182) ;  /* 0x000000340004a947 */ /* 0x006fea0003800000 */
.L_x_12290:
        /* <DEDUP_REMOVED lines=8> */
.L_x_12183:
        /* <DEDUP_REMOVED lines=14> */
.L_x_12178:
        /* <DEDUP_REMOVED lines=13> */
[----:B0-----:R-:W-:Y:S01]  /*17c80*/  @P0 IMAD.MOV.U32 R3, RZ, RZ, 0x3000 ;  /* 0x00003000ff030424 */ /* 0x001fe200078e00ff */
[----:B------:R-:W-:-:S03]  /*17c90*/  UIADD3 UR9, UR9, 0x13200, URZ ;  /* 0x0001320009097890 */ /* 0x000fc6000fffe03f */
[----:B------:R2:W-:Y:S06]  /*17ca0*/  @P0 SYNCS.ARRIVE.TRANS64 RZ, [R28+URZ+0x13200], R3 ;  /* 0x013200031cff09a7 */ /* 0x0005ec000800003f */
[----:B------:R2:W-:Y:S01]  /*17cb0*/  UTMALDG.4D [UR8], [UR4], desc[UR6] ;  /* 0x00000608040075b4 */ /* 0x0005e20008019000 */
[----:B------:R-:W-:Y:S02]  /*17cc0*/  NOP ;  /* 0x0000000000007918 */ /* 0x000fe40000000000 */
.L_x_12176:
[----:B-1----:R-:W3:Y:S04]  /*17cd0*/  LDL.LU R5, [R1+0x1c] ;  /* 0x00001c0001057983 */ /* 0x002ee80000300800 */
[----:B------:R-:W4:Y:S01]  /*17ce0*/  LDL R4, [R1+0x10] ;  /* 0x0000100001047983 */ /* 0x000f220000100800 */
[----:B------:R-:W-:Y:S01]  /*17cf0*/  BSSY B0, `(.L_x_12184) ;  /* 0x000000a000007945 */ /* 0x000fe20003800000 */
[----:B---3--:R-:W-:Y:S01]  /*17d00*/  VIADD R5, R5, 0x1 ;  /* 0x0000000105057836 */ /* 0x008fe20000000000 */
[----:B----4-:R-:W-:-:S04]  /*17d10*/  ISETP.GE.AND P2, PT, R4, 0x2, PT ;  /* 0x000000020400780c */ /* 0x010fc80003f46270 */
[----:B------:R1:W-:Y:S01]  /*17d20*/  STL [R1+0x1c], R5 ;  /* 0x00001c0501007387 */ /* 0x0003e20000100800 */
[----:B0-2---:R-:W-:-:S04]  /*17d30*/  LEA.HI R3, R5, R5, RZ, 0x1 ;  /* 0x0000000505037211 */ /* 0x005fc800078f08ff */
[----:B------:R-:W-:-:S04]  /*17d40*/  LOP3.LUT R3, R3, 0xfffffffe, RZ, 0xc0, !PT ;  /* 0xfffffffe03037812 */ /* 0x000fc800078ec0ff */
[----:B------:R-:W-:-:S04]  /*17d50*/  IADD3 R3, R5, -R3, RZ ;  /* 0x8000000305037210 */ /* 0x000fc80007ffe0ff */
[----:B------:R-:W-:-:S04]  /*17d60*/  SHF.L.U32 R3, R3, 0x1f, RZ ;  /* 0x0000001f03037819 */ /* 0x000fc800000006ff */
[----:B------:R-:W0:Y:S02]  /*17d70*/  SYNCS.PHASECHK.TRANS64.TRYWAIT P0, [R28+URZ+0x13220], R3 ;  /* 0x013220031c0075a7 */ /* 0x000e24000800017f */
[----:B01----:R-:W-:Y:S05]  /*17d80*/  @!P0 BRA `(.L_x_12185) ;  /* 0x0000003000488947 */ /* 0x003fea0003800000 */
.L_x_12291:
[----:B------:R-:W-:Y:S05]  /*17d90*/  BSYNC B0 ;  /* 0x0000000000007941 */ /* 0x000fea0003800000 */
.L_x_12184:
[----:B------:R-:W-:Y:S05]  /*17da0*/  @!P2 BRA `(.L_x_12186) ;  /* 0x0000000c0028a947 */ /* 0x000fea0003800000 */
[----:B------:R-:W2:Y:S01]  /*17db0*/  LDL.LU R4, [R1+0x10] ;  /* 0x0000100001047983 */ /* 0x000ea20000300800 */
[----:B------:R-:W-:Y:S02]  /*17dc0*/  IMAD.MOV.U32 R6, RZ, RZ, R24 ;  /* 0x000000ffff067224 */ /* 0x000fe400078e0018 */
[----:B------:R-:W-:Y:S02]  /*17dd0*/  IMAD.MOV.U32 R7, RZ, RZ, R26 ;  /* 0x000000ffff077224 */ /* 0x000fe400078e001a */
[----:B--2---:R-:W-:-:S07]  /*17de0*/  VIADD R12, R4, 0xfffffffe ;  /* 0xfffffffe040c7836 */ /* 0x004fce0000000000 */
.L_x_12206:
        /* <DEDUP_REMOVED lines=30> */
.L_x_12189:
[----:B-1----:R-:W-:Y:S01]  /*17fd0*/  LEA R5, R24, R28, 0x3 ;  /* 0x0000001c18057211 */ /* 0x002fe200078e18ff */
[----:B0-----:R-:W0:Y:S01]  /*17fe0*/  S2R R3, SR_TID.X ;  /* 0x0000000000037919 */ /* 0x001e220000002100 */
[----:B------:R-:W-:Y:S01]  /*17ff0*/  SHF.L.U32 R4, R26, 0x1f, RZ ;  /* 0x0000001f1a047819 */ /* 0x000fe200000006ff */
[----:B------:R-:W-:Y:S03]  /*18000*/  BSSY B1, `(.L_x_12190) ;  /* 0x0000005000017945 */ /* 0x000fe60003800000 */
[----:B------:R-:W1:Y:S01]  /*18010*/  SYNCS.PHASECHK.TRANS64.TRYWAIT P0, [R5+URZ+0x13280], R4 ;  /* 0x01328004050075a7 */ /* 0x000e62000800017f */
[----:B0-----:R-:W-:-:S04]  /*18020*/  LOP3.LUT R3, R3, 0x7f, RZ, 0xc0, !PT ;  /* 0x0000007f03037812 */ /* 0x001fc800078ec0ff */
[----:B------:R-:W-:Y:S01]  /*18030*/  ISETP.NE.AND P2, PT, R3, RZ, PT ;  /* 0x000000ff0300720c */ /* 0x000fe20003f45270 */
[----:B-1----:R-:W-:-:S12]  /*18040*/  @!P0 BRA `(.L_x_12191) ;  /* 0x0000002c00ac8947 */ /* 0x002fd80003800000 */
.L_x_12292:
[----:B------:R-:W-:Y:S05]  /*18050*/  BSYNC B1 ;  /* 0x0000000000017941 */ /* 0x000fea0003800000 */
.L_x_12190:
        /* <DEDUP_REMOVED lines=9> */
.L_x_12193:
[----:B------:R-:W-:Y:S05]  /*180f0*/  BSYNC B1 ;  /* 0x0000000000017941 */ /* 0x000fea0003800000 */
.L_x_12192:
        /* <DEDUP_REMOVED lines=11> */
.L_x_12194:
        /* <DEDUP_REMOVED lines=13> */
.L_x_12293:
[----:B------:R-:W-:Y:S05]  /*18280*/  BSYNC B1 ;  /* 0x0000000000017941 */ /* 0x000fea0003800000 */
.L_x_12195:
        /* <DEDUP_REMOVED lines=11> */
.L_x_12198:
[----:B------:R-:W-:Y:S05]  /*18340*/  BSYNC B1 ;  /* 0x0000000000017941 */ /* 0x000fea0003800000 */
.L_x_12197:
        /* <DEDUP_REMOVED lines=8> */
.L_x_12199:
        /* <DEDUP_REMOVED lines=10> */
.L_x_12188:
[----:B------:R-:W-:Y:S05]  /*18470*/  BSYNC B0 ;  /* 0x0000000000007941 */ /* 0x000fea0003800000 */
.L_x_12187:
[----:B------:R-:W2:Y:S02]  /*18480*/  LDL R4, [R1+0x2c] ;  /* 0x00002c0001047983 */ /* 0x000ea40000100800 */
[----:B--2---:R-:W-:-:S13]  /*18490*/  ISETP.NE.AND P0, PT, R4, 0x3, PT ;  /* 0x000000030400780c */ /* 0x004fda0003f05270 */
[----:B------:R-:W-:Y:S05]  /*184a0*/  @!P0 BRA `(.L_x_12200) ;  /* 0x0000000000048947 */ /* 0x000fea0003800000 */
[----:B------:R-:W-:Y:S01]  /*184b0*/  BPT.TRAP 0x1 ;  /* 0x000000040000795c */ /* 0x000fe20000300000 */
.L_x_12200:
[----:B0-----:R-:W2:Y:S01]  /*184c0*/  LDL R3, [R1+0x14] ;  /* 0x0000140001037983 */ /* 0x001ea20000100800 */
[----:B------:R-:W-:Y:S01]  /*184d0*/  LOP3.LUT R4, R7, 0x1, RZ, 0x3c, !PT ;  /* 0x0000000107047812 */ /* 0x000fe200078e3cff */
[----:B------:R-:W-:Y:S01]  /*184e0*/  IMAD R13, R6, 0x8, R28 ;  /* 0x00000008060d7824 */ /* 0x000fe200078e021c */
[----:B------:R-:W-:Y:S02]  /*184f0*/  BSSY B0, `(.L_x_12201) ;  /* 0x0000005000007945 */ /* 0x000fe40003800000 */
[----:B------:R-:W-:-:S04]  /*18500*/  SHF.L.U32 R4, R4, 0x1f, RZ ;  /* 0x0000001f04047819 */ /* 0x000fc800000006ff */
[----:B------:R-:W0:Y:S01]  /*18510*/  SYNCS.PHASECHK.TRANS64.TRYWAIT P2, [R13+URZ+0x13270], R4 ;  /* 0x013270040d0075a7 */ /* 0x000e22000804017f */
[----:B--2---:R-:W-:Y:S01]  /*18520*/  ISETP.NE.AND P0, PT, R3, 0x3, PT ;  /* 0x000000030300780c */ /* 0x004fe20003f05270 */
[----:B0-----:R-:W-:-:S12]  /*18530*/  @!P2 BRA `(.L_x_12202) ;  /* 0x000000280098a947 */ /* 0x001fd80003800000 */
.L_x_12294:
[----:B------:R-:W-:Y:S05]  /*18540*/  BSYNC B0 ;  /* 0x0000000000007941 */ /* 0x000fea0003800000 */
.L_x_12201:
[----:B------:R-:W-:Y:S05]  /*18550*/  @!P0 BRA `(.L_x_12203) ;  /* 0x0000000000048947 */ /* 0x000fea0003800000 */
[----:B------:R-:W-:Y:S01]  /*18560*/  BPT.TRAP 0x1 ;  /* 0x000000040000795c */ /* 0x000fe20000300000 */
.L_x_12203:
[----:B0-----:R-:W-:Y:S01]  /*18570*/  SHF.L.U32 R4, R7, 0x1f, RZ ;  /* 0x0000001f07047819 */ /* 0x001fe200000006ff */
[----:B------:R-:W-:-:S03]  /*18580*/  IMAD R3, R6, 0x2800, RZ ;  /* 0x0000280006037824 */ /* 0x000fc600078e02ff */
[----:B------:R-:W0:Y:S02]  /*18590*/  SYNCS.PHASECHK.TRANS64.TRYWAIT P2, [R13+URZ+0x13260], R4 ;  /* 0x013260040d0075a7 */ /* 0x000e24000804017f */
[----:B0-----:R-:W-:Y:S05]  /*185a0*/  @!P2 BRA `(.L_x_12204) ;  /* 0x000000280090a947 */ /* 0x001fea0003800000 */
.L_x_12295:
[----:B------:R-:W-:Y:S01]  /*185b0*/  LOP3.LUT R5, R3, R23, RZ, 0xfc, !PT ;  /* 0x0000001703057212 */ /* 0x000fe200078efcff */
[----:B------:R-:W-:Y:S05]  /*185c0*/  WARPSYNC.ALL ;  /* 0x0000000000007948 */ /* 0x000fea0003800000 */
[C---:B------:R-:W-:Y:S02]  /*185d0*/  IMAD.IADD R6, R28.reuse, 0x1, R5 ;  /* 0x000000011c067824 */ /* 0x040fe400078e0205 */
[----:B------:R-:W-:-:S04]  /*185e0*/  VIADD R14, R28, 0x1000 ;  /* 0x000010001c0e7836 */ /* 0x000fc80000000000 */
[----:B0-----:R-:W0:Y:S02]  /*185f0*/  LDSM.16.MT88.4 R4, [R6+0x6000] ;  /* 0x006000000604783b */ /* 0x001e240000004200 */
        /* <DEDUP_REMOVED lines=36> */
[-C--:B------:R-:W-:Y:S02]  /*18840*/  LOP3.LUT R4, R10, R22.reuse, RZ, 0xfc, !PT ;  /* 0x000000160a047212 */ /* 0x080fe400078efcff */
[C---:B------:R-:W-:Y:S02]  /*18850*/  LOP3.LUT R5, R3.reuse, R23, RZ, 0xfc, !PT ;  /* 0x0000001703057212 */ /* 0x040fe400078efcff */
[--C-:B------:R-:W-:Y:S01]  /*18860*/  PRMT R10, R6, 0x6420, R7.reuse ;  /* 0x00006420060a7816 */ /* 0x100fe20000000007 */
[----:B------:R-:W-:Y:S01]  /*18870*/  IMAD.IADD R4, R14, 0x1, R4 ;  /* 0x000000010e047824 */ /* 0x000fe200078e0204 */
        /* <DEDUP_REMOVED lines=19> */
.L_x_12205:
        /* <DEDUP_REMOVED lines=10> */
.L_x_12186:
[----:B01----:R-:W2:Y:S01]  /*18a50*/  LDL R3, [R1+0x2c] ;  /* 0x00002c0001037983 */ /* 0x003ea20000100800 */
[----:B------:R-:W-:Y:S01]  /*18a60*/  BSSY B0, `(.L_x_12207) ;  /* 0x000000f000007945 */ /* 0x000fe20003800000 */
[----:B--2---:R-:W-:-:S03]  /*18a70*/  ISETP.NE.AND P2, PT, R3, 0x3, PT ;  /* 0x000000030300780c */ /* 0x004fc60003f45270 */
[----:B------:R-:W-:Y:S10]  /*18a80*/  @P1 BRA `(.L_x_12208) ;  /* 0x0000000000301947 */ /* 0x000ff40003800000 */
        /* <DEDUP_REMOVED lines=11> */
[----:B0-----:R-:W-:-:S07]  /*18b40*/  IADD3 R16, R0, UR36, R7 ;  /* 0x0000002400107c10 */ /* 0x001fce000fffe007 */
.L_x_12208:
[----:B------:R-:W-:Y:S05]  /*18b50*/  BSYNC B0 ;  /* 0x0000000000007941 */ /* 0x000fea0003800000 */
.L_x_12207:
[----:B------:R-:W-:Y:S05]  /*18b60*/  @!P2 BRA `(.L_x_12209) ;  /* 0x000000000004a947 */ /* 0x000fea0003800000 */
[----:B------:R-:W-:Y:S01]  /*18b70*/  BPT.TRAP 0x1 ;  /* 0x000000040000795c */ /* 0x000fe20000300000 */
.L_x_12209:
        /* <DEDUP_REMOVED lines=8> */
.L_x_12296:
[----:B------:R-:W-:Y:S05]  /*18c00*/  BSYNC B0 ;  /* 0x0000000000007941 */ /* 0x000fea0003800000 */
.L_x_12210:
[----:B------:R-:W-:Y:S05]  /*18c10*/  @!P2 BRA `(.L_x_12212) ;  /* 0x000000000004a947 */ /* 0x000fea0003800000 */
[----:B------:R-:W-:Y:S01]  /*18c20*/  BPT.TRAP 0x1 ;  /* 0x000000040000795c */ /* 0x000fe20000300000 */
.L_x_12212:
[----:B0-----:R-:W-:-:S04]  /*18c30*/  SHF.L.U32 R3, R26, 0x1f, RZ ;  /* 0x0000001f1a037819 */ /* 0x001fc800000006ff */
[----:B------:R-:W0:Y:S02]  /*18c40*/  SYNCS.PHASECHK.TRANS64.TRYWAIT P0, [R0+URZ+0x13260], R3 ;  /* 0x01326003000075a7 */ /* 0x000e24000800017f */
[----:B0-----:R-:W-:Y:S05]  /*18c50*/  @!P0 BRA `(.L_x_12213) ;  /* 0x00000024000c8947 */ /* 0x001fea0003800000 */
.L_x_12297:
[----:B------:R-:W-:Y:S01]  /*18c60*/  IMAD R2, R24, 0x2800, RZ ;  /* 0x0000280018027824 */ /* 0x000fe200078e02ff */
[----:B------:R-:W-:Y:S05]  /*18c70*/  WARPSYNC.ALL ;  /* 0x0000000000007948 */ /* 0x000fea0003800000 */
[C---:B0-----:R-:W-:Y:S01]  /*18c80*/  LOP3.LUT R3, R2.reuse, R23, RZ, 0xfc, !PT ;  /* 0x0000001702037212 */ /* 0x041fe200078efcff */
[----:B------:R-:W-:Y:S02]  /*18c90*/  VIADD R12, R2, 0x800 ;  /* 0x00000800020c7836 */ /* 0x000fe40000000000 */
[C---:B------:R-:W-:Y:S02]  /*18ca0*/  VIADD R13, R28.reuse, 0x1000 ;  /* 0x000010001c0d7836 */ /* 0x040fe40000000000 */
[----:B------:R-:W-:Y:S01]  /*18cb0*/  IMAD.IADD R4, R28, 0x1, R3 ;  /* 0x000000011c047824 */ /* 0x000fe200078e0203 */
[----:B------:R-:W-:-:S05]  /*18cc0*/  LOP3.LUT R3, R2, R22, RZ, 0xfc, !PT ;  /* 0x0000001602037212 */ /* 0x000fca00078efcff */
[----:B------:R-:W0:Y:S01]  /*18cd0*/  LDSM.16.MT88.4 R4, [R4+0x6000] ;  /* 0x006000000404783b */ /* 0x000e220000004200 */
        /* <DEDUP_REMOVED lines=8> */
[----:B------:R0:W-:Y:S01]  /*18d60*/  STSM.16.M88.4 [R3], R8 ;  /* 0x0000000803007844 */ /* 0x0001e20000000200 */
[----:B------:R-:W-:-:S03]  /*18d70*/  IADD3 R12, R13, R12, RZ ;  /* 0x0000000c0d0c7210 */ /* 0x000fc60007ffe0ff */
[----:B------:R-:W1:Y:S01]  /*18d80*/  LDSM.16.MT88.4 R4, [R6+0x6000] ;  /* 0x006000000604783b */ /* 0x000e620000004200 */
[----:B0-----:R-:W-:Y:S01]  /*18d90*/  VIADD R3, R2, 0x1000 ;  /* 0x0000100002037836 */ /* 0x001fe20000000000 */
[C-C-:B-1----:R-:W-:Y:S02]  /*18da0*/  PRMT R8, R4.reuse, 0x6420, R5.reuse ;  /* 0x0000642004087816 */ /* 0x142fe40000000005 */
[----:B------:R-:W-:Y:S02]  /*18db0*/  PRMT R9, R4, 0x7531, R5 ;  /* 0x0000753104097816 */ /* 0x000fe40000000005 */
[C---:B------:R-:W-:Y:S02]  /*18dc0*/  LOP3.LUT R5, R3.reuse, R23, RZ, 0xfc, !PT ;  /* 0x0000001703057212 */ /* 0x040fe400078efcff */
        /* <DEDUP_REMOVED lines=19> */
[C---:B0-----:R-:W-:Y:S02]  /*18f00*/  LOP3.LUT R3, R2.reuse, R23, RZ, 0xfc, !PT ;  /* 0x0000001702037212 */ /* 0x041fe400078efcff */
[----:B------:R-:W-:-:S03]  /*18f10*/  LOP3.LUT R2, R2, R22, RZ, 0xfc, !PT ;  /* 0x0000001602027212 */ /* 0x000fc600078efcff */
[----:B------:R-:W-:Y:S01]  /*18f20*/  IMAD.IADD R3, R28, 0x1, R3 ;  /* 0x000000011c037824 */ /* 0x000fe200078e0203 */
[----:B------:R-:W-:Y:S02]  /*18f30*/  IADD3 R2, R13, R2, RZ ;  /* 0x000000020d027210 */ /* 0x000fe40007ffe0ff */
[C-C-:B-1----:R-:W-:Y:S02]  /*18f40*/  PRMT R8, R4.reuse, 0x6420, R5.reuse ;  /* 0x0000642004087816 */ /* 0x142fe40000000005 */
[----:B------:R-:W-:Y:S02]  /*18f50*/  PRMT R9, R4, 0x7531, R5 ;  /* 0x0000753104097816 */ /* 0x000fe40000000005 */
[C-C-:B------:R-:W-:Y:S02]  /*18f60*/  PRMT R10, R6.reuse, 0x6420, R7.reuse ;  /* 0x00006420060a7816 */ /* 0x140fe40000000007 */
[----:B------:R-:W-:-:S05]  /*18f70*/  PRMT R11, R6, 0x7531, R7 ;  /* 0x00007531060b7816 */ /* 0x000fca0000000007 */
[----:B------:R-:W-:Y:S04]  /*18f80*/  STSM.16.M88.4 [R12], R8 ;  /* 0x000000080c007844 */ /* 0x000fe80000000200 */
        /* <DEDUP_REMOVED lines=14> */
.L_x_12214:
        /* <DEDUP_REMOVED lines=10> */
.L_x_12169:
[----:B------:R-:W-:Y:S05]  /*19110*/  BSYNC B6 ;  /* 0x0000000000067941 */ /* 0x000fea0003800000 */
.L_x_12167:
[----:B-1----:R-:W2:Y:S02]  /*19120*/  LDL R0, [R1] ;  /* 0x0000000001007983 */ /* 0x002ea40000100800 */
[----:B--2---:R-:W-:-:S13]  /*19130*/  LOP3.LUT P0, RZ, R0, 0x2, RZ, 0xc0, !PT ;  /* 0x0000000200ff7812 */ /* 0x004fda000780c0ff */
[----:B------:R-:W-:Y:S05]  /*19140*/  @!P0 BRA `(.L_x_12215) ;  /* 0x0000000000208947 */ /* 0x000fea0003800000 */
[----:B------:R-:W-:Y:S05]  /*19150*/  WARPSYNC.ALL ;  /* 0x0000000000007948 */ /* 0x000fea0003800000 */
[----:B------:R-:W0:Y:S08]  /*19160*/  S2UR UR5, SR_CgaCtaId ;  /* 0x00000000000579c3 */ /* 0x000e300000008800 */
[----:B------:R-:W-:Y:S06]  /*19170*/  BAR.SYNC.DEFER_BLOCKING 0x5, 0x200 ;  /* 0x0148000000007b1d */ /* 0x000fec0000010000 */
[----:B------:R-:W-:-:S02]  /*19180*/  UMOV UR4, 0x400 ;  /* 0x0000040000047882 */ /* 0x000fc40000000000 */
[----:B0-----:R-:W-:-:S09]  /*19190*/  ULEA UR4, UR5, UR4, 0x18 ;  /* 0x0000000405047291 */ /* 0x001fd2000f8ec03f */
[----:B------:R-:W1:Y:S01]  /*191a0*/  LDS.128 R16, [UR4+0x132d0] ;  /* 0x0132d004ff107984 */ /* 0x000e620008000c00 */
[----:B------:R-:W-:Y:S06]  /*191b0*/  BAR.ARV 0x4, 0x200 ;  /* 0x0108000000007b1d */ /* 0x000fec0000002000 */
[----:B------:R-:W-:Y:S05]  /*191c0*/  BRA `(.L_x_12216) ;  /* 0x0000000800cc7947 */ /* 0x000fea0003800000 */
.L_x_12215:
        /* <DEDUP_REMOVED lines=36> */
.L_x_12307:
[----:B------:R-:W-:Y:S02]  /*19410*/  ULDC UR4, c[0x0][0xc10] ;  /* 0x0003040000047ab9 */ /* 0x000fe40000000800 */
[----:B------:R-:W-:-:S04]  /*19420*/  IMAD.U32 R4, RZ, RZ, UR4 ;  /* 0x00000004ff047e24 */ /* 0x000fc8000f8e00ff */
[----:B-1----:R-:W-:-:S04]  /*19430*/  IMAD R14, R14, R4, RZ ;  /* 0x000000040e0e7224 */ /* 0x002fc800078e02ff */
[----:B------:R-:W-:-:S05]  /*19440*/  IMAD.IADD R5, R5, 0x1, R14 ;  /* 0x0000000105057824 */ /* 0x000fca00078e020e */
[----:B------:R-:W-:-:S13]  /*19450*/  ISETP.GT.AND P6, PT, R5, R0, PT ;  /* 0x000000000500720c */ /* 0x000fda0003fc4270 */
[----:B------:R-:W-:Y:S05]  /*19460*/  @P6 BRA `(.L_x_12218) ;  /* 0x00000000009c6947 */ /* 0x000fea0003800000 */
.L_x_12223:
        /* <DEDUP_REMOVED lines=14> */
.L_x_12221:
[----:B------:R-:W-:Y:S05]  /*19550*/  BSYNC B0 ;  /* 0x0000000000007941 */ /* 0x000fea0003800000 */
.L_x_12220:
        /* <DEDUP_REMOVED lines=18> */
.L_x_12315:
[----:B------:R-:W-:Y:S02]  /*19680*/  ULDC UR4, c[0x0][0xc10] ;  /* 0x0003040000047ab9 */ /* 0x000fe40000000800 */
[----:B------:R-:W-:-:S04]  /*19690*/  IMAD.U32 R4, RZ, RZ, UR4 ;  /* 0x00000004ff047e24 */ /* 0x000fc8000f8e00ff */
[----:B-1----:R-:W-:-:S04]  /*196a0*/  IMAD R14, R14, R4, RZ ;  /* 0x000000040e0e7224 */ /* 0x002fc800078e02ff */
[----:B------:R-:W-:-:S05]  /*196b0*/  IMAD.IADD R5, R14, 0x1, R5 ;  /* 0x000000010e057824 */ /* 0x000fca00078e0205 */
[----:B------:R-:W-:-:S13]  /*196c0*/  ISETP.GT.AND P6, PT, R5, R0, PT ;  /* 0x000000000500720c */ /* 0x000fda0003fc4270 */
[----:B------:R-:W-:Y:S05]  /*196d0*/  @!P6 BRA `(.L_x_12223) ;  /* 0xfffffffc0064e947 */ /* 0x000fea000383ffff */
.L_x_12218:
        /* <DEDUP_REMOVED lines=8> */
.L_x_12319:
[----:B------:R-:W-:Y:S01]  /*19760*/  ISETP.NE.AND P0, PT, R2, RZ, PT ;  /* 0x000000ff0200720c */ /* 0x000fe20003f05270 */
[----:B------:R-:W-:-:S12]  /*19770*/  IMAD.MOV.U32 R14, RZ, RZ, RZ ;  /* 0x000000ffff0e7224 */ /* 0x000fd800078e00ff */
[----:B------:R-:W-:Y:S05]  /*19780*/  @!P0 BRA `(.L_x_12225) ;  /* 0x0000000000108947 */ /* 0x000fea0003800000 */
[----:B------:R-:W-:Y:S01]  /*19790*/  UMOV UR4, 0xffffffff ;  /* 0xffffffff00047882 */ /* 0x000fe20000000000 */
[----:B------:R-:W-:Y:S02]  /*197a0*/  VIADD R12, R6, 0xffffffff ;  /* 0xffffffff060c7836 */ /* 0x000fe40000000000 */
[----:B------:R-:W-:Y:S05]  /*197b0*/  BRA.DIV UR4, `(.L_x_12226) ;  /* 0x0000002204707947 */ /* 0x000fea000b800000 */
[----:B------:R3:W4:Y:S02]  /*197c0*/  SHFL.IDX PT, R14, R3, R12, 0x1f ;  /* 0x00001f0c030e7589 */ /* 0x00072400000e0000 */
.L_x_12225:
        /* <DEDUP_REMOVED lines=11> */
[----:B0-----:R-:W-:-:S02]  /*19880*/  IADD3 R9, R8, 0xffffffe, RZ ;  /* 0x0ffffffe08097810 */ /* 0x001fc40007ffe0ff */
[----:B------:R-:W-:-:S04]  /*19890*/  IABS R8, R5 ;  /* 0x0000000500087213 */ /* 0x000fc80000000000 */
        /* <DEDUP_REMOVED lines=19> */
[----:B------:R-:W-:-:S03]  /*199d0*/  IMAD.MOV R9, RZ, RZ, -R9 ;  /* 0x000000ffff097224 */ /* 0x000fc600078e0a09 */
[----:B------:R-:W-:Y:S01]  /*199e0*/  IADD3 R3, -R7, RZ, RZ ;  /* 0x000000ff07037210 */ /* 0x000fe20007ffe1ff */
        /* <DEDUP_REMOVED lines=24> */
[----:B------:R-:W-:-:S05]  /*19b70*/  @P0 VIADD R3, R3, 0x1 ;  /* 0x0000000103030836 */ /* 0x000fca0000000000 */
[----:B------:R-:W-:Y:S02]  /*19b80*/  @!P2 IADD3 R3, -R3, RZ, RZ ;  /* 0x000000ff0303a210 */ /* 0x000fe40007ffe1ff */
[----:B------:R-:W-:Y:S01]  /*19b90*/  @!P1 LOP3.LUT R3, RZ, R4, RZ, 0x33, !PT ;  /* 0x00000004ff039212 */ /* 0x000fe200078e33ff */
[----:B------:R-:W-:-:S04]  /*19ba0*/  IMAD.MOV R4, RZ, RZ, -R4 ;  /* 0x000000ffff047224 */ /* 0x000fc800078e0a04 */
[----:B------:R-:W-:Y:S01]  /*19bb0*/  IMAD R18, R3, R4, R0 ;  /* 0x0000000403127224 */ /* 0x000fe200078e0200 */
[----:B------:R-:W-:-:S05]  /*19bc0*/  LOP3.LUT R0, RZ, R3, RZ, 0x33, !PT ;  /* 0x00000003ff007212 */ /* 0x000fca00078e33ff */
[----:B------:R-:W-:Y:S01]  /*19bd0*/  IMAD.IADD R17, R17, 0x1, R0 ;  /* 0x0000000111117824 */ /* 0x000fe200078e0200 */
[----:B------:R-:W-:Y:S06]  /*19be0*/  BRA `(.L_x_12227) ;  /* 0x00000000001c7947 */ /* 0x000fec0003800000 */
.L_x_12219:
[----:B------:R-:W-:Y:S01]  /*19bf0*/  UMOV UR4, URZ ;  /* 0x0000003f00047c82 */ /* 0x000fe20008000000 */
[----:B------:R-:W-:Y:S01]  /*19c00*/  UMOV UR5, URZ ;  /* 0x0000003f00057c82 */ /* 0x000fe20008000000 */
[----:B------:R-:W-:Y:S01]  /*19c10*/  ULDC UR6, c[0x0][0xc14] ;  /* 0x0003050000067ab9 */ /* 0x000fe20000000800 */
[----:B------:R-:W-:Y:S02]  /*19c20*/  IMAD.MOV.U32 R16, RZ, RZ, R0 ;  /* 0x000000ffff107224 */ /* 0x000fe400078e0000 */
[----:B------:R-:W-:Y:S02]  /*19c30*/  IMAD.U32 R17, RZ, RZ, UR4 ;  /* 0x00000004ff117e24 */ /* 0x000fe4000f8e00ff */
[----:B------:R-:W-:Y:S02]  /*19c40*/  IMAD.U32 R18, RZ, RZ, UR5 ;  /* 0x00000005ff127e24 */ /* 0x000fe4000f8e00ff */
[----:B------:R-:W-:-:S07]  /*19c50*/  IMAD.U32 R19, RZ, RZ, UR6 ;  /* 0x00000006ff137e24 */ /* 0x000fce000f8e00ff */
.L_x_12227:
        /* <DEDUP_REMOVED lines=10> */
.L_x_12216:
[----:B------:R-:W-:Y:S02]  /*19d00*/  ULDC UR4, c[0x0][0xc14] ;  /* 0x0003050000047ab9 */ /* 0x000fe40000000800 */
[----:B-1----:R-:W-:-:S13]  /*19d10*/  ISETP.GE.AND P0, PT, R19, UR4, PT ;  /* 0x0000000413007c0c */ /* 0x002fda000bf06270 */
[----:B------:R-:W-:Y:S05]  /*19d20*/  @!P0 BRA `(.L_x_12228) ;  /* 0xffffffb800f08947 */ /* 0x000fea000383ffff */
[----:B------:R-:W-:Y:S05]  /*19d30*/  BSYNC B7 ;  /* 0x0000000000077941 */ /* 0x000fea0003800000 */
.L_x_12131:
[----:B0-2---:R-:W2:Y:S01]  /*19d40*/  LDL.LU R0, [R1+0x1c] ;  /* 0x00001c0001007983 */ /* 0x005ea20000300800 */
[----:B------:R-:W-:Y:S01]  /*19d50*/  BSSY B0, `(.L_x_12229) ;  /* 0x000000b000007945 */ /* 0x000fe20003800000 */
[----:B------:R-:W0:Y:S01]  /*19d60*/  S2R R5, SR_CgaCtaId ;  /* 0x0000000000057919 */ /* 0x000e220000008800 */
[----:B--2---:R-:W-:-:S05]  /*19d70*/  VIADD R0, R0, 0x1 ;  /* 0x0000000100007836 */ /* 0x004fca0000000000 */
[----:B------:R-:W-:-:S04]  /*19d80*/  LEA.HI R2, R0, R0, RZ, 0x1 ;  /* 0x0000000000027211 */ /* 0x000fc800078f08ff */
[----:B------:R-:W-:Y:S02]  /*19d90*/  LOP3.LUT R3, R2, 0xfffffffe, RZ, 0xc0, !PT ;  /* 0xfffffffe02037812 */ /* 0x000fe400078ec0ff */
[----:B------:R-:W-:Y:S02]  /*19da0*/  MOV R2, 0x400 ;  /* 0x0000040000027802 */ /* 0x000fe40000000f00 */
[----:B------:R-:W-:Y:S02]  /*19db0*/  IADD3 R0, R0, -R3, RZ ;  /* 0x8000000300007210 */ /* 0x000fe40007ffe0ff */
[----:B0-----:R-:W-:Y:S02]  /*19dc0*/  LEA R9, R5, R2, 0x18 ;  /* 0x0000000205097211 */ /* 0x001fe400078ec0ff */
[----:B------:R-:W-:-:S04]  /*19dd0*/  SHF.L.U32 R0, R0, 0x1f, RZ ;  /* 0x0000001f00007819 */ /* 0x000fc800000006ff */
[----:B------:R-:W0:Y:S02]  /*19de0*/  SYNCS.PHASECHK.TRANS64.TRYWAIT P0, [R9+URZ+0x13220], R0 ;  /* 0x01322000090075a7 */ /* 0x000e24000800017f */
[----:B0-----:R-:W-:Y:S05]  /*19df0*/  @!P0 BRA `(.L_x_12230) ;  /* 0x0000001c00048947 */ /* 0x001fea0003800000 */
.L_x_12322:
[----:B------:R-:W-:Y:S05]  /*19e00*/  BSYNC B0 ;  /* 0x0000000000007941 */ /* 0x000fea0003800000 */
.L_x_12229:
[----:B------:R-:W-:-:S03]  /*19e10*/  UMOV UR4, 0xffffffff ;  /* 0xffffffff00047882 */ /* 0x000fc60000000000 */
[----:B------:R-:W-:Y:S05]  /*19e20*/  BRA.DIV UR4, `(.L_x_12231) ;  /* 0x0000001e040c7947 */ /* 0x000fea000b800000 */
[----:B0-----:R-:W0:Y:S02]  /*19e30*/  S2R R0, SR_TID.X ;  /* 0x0000000000007919 */ /* 0x001e240000002100 */
[----:B0-----:R-:W-:-:S04]  /*19e40*/  SHF.R.U32.HI R0, RZ, 0x5, R0 ;  /* 0x00000005ff007819 */ /* 0x001fc80000011600 */
[----:B------:R-:W-:-:S05]  /*19e50*/  LOP3.LUT R0, R0, 0x3, RZ, 0xc0, !PT ;  /* 0x0000000300007812 */ /* 0x000fca00078ec0ff */
[----:B------:R0:W1:Y:S02]  /*19e60*/  SHFL.IDX PT, R14, R0, RZ, 0x1f ;  /* 0x00001fff000e7589 */ /* 0x00006400000e0000 */
.L_x_12325:
[----:B-1----:R-:W-:-:S13]  /*19e70*/  ISETP.NE.AND P0, PT, R14, RZ, PT ;  /* 0x000000ff0e00720c */ /* 0x002fda0003f05270 */
[----:B------:R-:W-:Y:S05]  /*19e80*/  @P0 BRA `(.L_x_11994) ;  /* 0x0000000000a40947 */ /* 0x000fea0003800000 */
[----:B------:R-:W-:-:S03]  /*19e90*/  UMOV UR4, 0xffffffff ;  /* 0xffffffff00047882 */ /* 0x000fc60000000000 */
[----:B------:R-:W-:Y:S05]  /*19ea0*/  BRA.DIV UR4, `(.L_x_12232) ;  /* 0x0000001e04207947 */ /* 0x000fea000b800000 */
[----:B------:R-:W-:-:S13]  /*19eb0*/  ELECT P6, URZ, PT ;  /* 0x00000000003f782f */ /* 0x000fda00038c0000 */
.L_x_12328:
[----:B------:R-:W-:Y:S05]  /*19ec0*/  @!P6 BRA `(.L_x_11994) ;  /* 0x000000000094e947 */ /* 0x000fea0003800000 */
[----:B0-----:R-:W2:Y:S02]  /*19ed0*/  LDL.LU R0, [R1+0x24] ;  /* 0x0000240001007983 */ /* 0x001ea40000300800 */
[----:B--2---:R-:W-:-:S04]  /*19ee0*/  LOP3.LUT R0, R0, 0x2, RZ, 0xfc, !PT ;  /* 0x0000000200007812 */ /* 0x004fc800078efcff */
[----:B------:R-:W-:-:S13]  /*19ef0*/  ISETP.NE.AND P0, PT, R0, 0x3, PT ;  /* 0x000000030000780c */ /* 0x000fda0003f05270 */
[----:B------:R-:W-:Y:S05]  /*19f00*/  @!P0 BRA `(.L_x_12233) ;  /* 0x0000000000048947 */ /* 0x000fea0003800000 */
[----:B------:R-:W-:Y:S01]  /*19f10*/  BPT.TRAP 0x1 ;  /* 0x000000040000795c */ /* 0x000fe20000300000 */
.L_x_12233:
        /* <DEDUP_REMOVED lines=12> */
.L_x_12329:
[----:B------:R-:W1:Y:S02]  /*19fe0*/  SYNCS.PHASECHK.TRANS64.TRYWAIT P1, [R3+URZ], R0 ;  /* 0x00000000030075a7 */ /* 0x000e64000802017f */
[----:B-1----:R-:W-:Y:S05]  /*19ff0*/  @!P1 BRA `(.L_x_12235) ;  /* 0x0000001c00009947 */ /* 0x002fea0003800000 */
.L_x_12330:
[----:B------:R-:W-:Y:S05]  /*1a000*/  @!P0 BRA `(.L_x_12236) ;  /* 0x0000000000048947 */ /* 0x000fea0003800000 */
[----:B------:R-:W-:Y:S01]  /*1a010*/  BPT.TRAP 0x1 ;  /* 0x000000040000795c */ /* 0x000fe20000300000 */
.L_x_12236:
[----:B-1----:R-:W-:-:S04]  /*1a020*/  IMAD R3, R24, 0x8, R9 ;  /* 0x0000000818037824 */ /* 0x002fc800078e0209 */
[----:B------:R-:W1:Y:S02]  /*1a030*/  SYNCS.PHASECHK.TRANS64.TRYWAIT P1, [R3+URZ+0x13260], R2 ;  /* 0x01326002030075a7 */ /* 0x000e64000802017f */
[----:B-1----:R-:W-:Y:S05]  /*1a040*/  @!P1 BRA `(.L_x_12237) ;  /* 0x0000001c00009947 */ /* 0x002fea0003800000 */
.L_x_12331:
[----:B------:R-:W-:Y:S05]  /*1a050*/  @!P0 BRA `(.L_x_12238) ;  /* 0x0000000000048947 */ /* 0x000fea0003800000 */
[----:B------:R-:W-:Y:S01]  /*1a060*/  BPT.TRAP 0x1 ;  /* 0x000000040000795c */ /* 0x000fe20000300000 */
.L_x_12238:
[----:B------:R-:W-:-:S04]  /*1a070*/  IMAD R5, R4, 0x8, R9 ;  /* 0x0000000804057824 */ /* 0x000fc800078e0209 */
[----:B------:R-:W2:Y:S02]  /*1a080*/  SYNCS.PHASECHK.TRANS64.TRYWAIT P1, [R5+URZ+0x13260], R0 ;  /* 0x01326000050075a7 */ /* 0x000ea4000802017f */
[----:B--2---:R-:W-:Y:S05]  /*1a090*/  @!P1 BRA `(.L_x_12239) ;  /* 0x0000001c00009947 */ /* 0x004fea0003800000 */
.L_x_12332:
[----:B------:R-:W-:Y:S05]  /*1a0a0*/  @!P0 BRA `(.L_x_12240) ;  /* 0x0000000000048947 */ /* 0x000fea0003800000 */
[----:B------:R-:W-:Y:S01]  /*1a0b0*/  BPT.TRAP 0x1 ;  /* 0x000000040000795c */ /* 0x000fe20000300000 */
.L_x_12240:
[----:B------:R-:W3:Y:S02]  /*1a0c0*/  SYNCS.PHASECHK.TRANS64.TRYWAIT P0, [R3+URZ+0x13280], R2 ;  /* 0x01328002030075a7 */ /* 0x000ee4000800017f */
[----:B---3--:R-:W-:Y:S05]  /*1a0d0*/  @!P0 BRA `(.L_x_12241) ;  /* 0x0000001c00048947 */ /* 0x008fea0003800000 */
.L_x_12242:
[----:B----4-:R4:W0:Y:S02]  /*1a0e0*/  SYNCS.PHASECHK.TRANS64.TRYWAIT P0, [R5+URZ+0x13280], R0 ;  /* 0x01328000050075a7 */ /* 0x010824000800017f */
[----:B0-----:R-:W-:Y:S05]  /*1a0f0*/  @!P0 NANOSLEEP.SYNCS 0x989680 ;  /* 0x009896800000895d */ /* 0x001fea0003900000 */
[----:B------:R-:W0:Y:S02]  /*1a100*/  @!P0 SYNCS.PHASECHK.TRANS64 P0, [R5+URZ+0x13280], R0 ;  /* 0x01328000050085a7 */ /* 0x000e24000800007f */
[----:B0-----:R-:W-:Y:S05]  /*1a110*/  @!P0 BRA `(.L_x_12242) ;  /* 0xfffffffc00f08947 */ /* 0x001fea000383ffff */
.L_x_11994:
[----:B------:R-:W-:Y:S05]  /*1a120*/  BSYNC B8 ;  /* 0x0000000000087941 */ /* 0x000fea0003800000 */
.L_x_11991:
[----:B------:R-:W-:Y:S05]  /*1a130*/  EXIT ;  /* 0x000000000000794d */ /* 0x000fea0003800000 */
.L_x_12010:
[----:B0-----:R0:W1:Y:S02]  /*1a140*/  SYNCS.PHASECHK.TRANS64.TRYWAIT P5, [R75+URZ+0x13290], R76 ;  /* 0x0132904c4b0075a7 */ /* 0x00106400080a017f */
[----:B-1----:R-:W-:Y:S05]  /*1a150*/  @!P5 NANOSLEEP.SYNCS 0x989680 ;  /* 0x009896800000d95d */ /* 0x002fea0003900000 */
[----:B------:R-:W1:Y:S02]  /*1a160*/  @!P5 SYNCS.PHASECHK.TRANS64 P5, [R75+URZ+0x13290], R76 ;  /* 0x0132904c4b00d5a7 */ /* 0x000e6400080a007f */
[----:B-1----:R-:W-:Y:S05]  /*1a170*/  @!P5 BRA `(.L_x_12010) ;  /* 0xfffffffc00f0d947 */ /* 0x002fea000383ffff */
[----:B------:R-:W-:Y:S05]  /*1a180*/  BRA `(.L_x_12243) ;  /* 0xfffffe84005c7947 */ /* 0x000fea000383ffff */
.L_x_12020:
[----:B0-----:R0:W1:Y:S02]  /*1a190*/  SYNCS.PHASECHK.TRANS64.TRYWAIT P5, [R75+URZ+0x13290], R76 ;  /* 0x0132904c4b0075a7 */ /* 0x00106400080a017f */
[----:B-1----:R-:W-:Y:S05]  /*1a1a0*/  @!P5 NANOSLEEP.SYNCS 0x989680 ;  /* 0x009896800000d95d */ /* 0x002fea0003900000 */
[----:B------:R-:W1:Y:S02]  /*1a1b0*/  @!P5 SYNCS.PHASECHK.TRANS64 P5, [R75+URZ+0x13290], R76 ;  /* 0x0132904c4b00d5a7 */ /* 0x000e6400080a007f */
[----:B-1----:R-:W-:Y:S05]  /*1a1c0*/  @!P5 BRA `(.L_x_12020) ;  /* 0xfffffffc00f0d947 */ /* 0x002fea000383ffff */
[----:B------:R-:W-:Y:S05]  /*1a1d0*/  BRA `(.L_x_12244) ;  /* 0xfffffe9400a07947 */ /* 0x000fea000383ffff */
.L_x_12025:
[----:B0-----:R0:W1:Y:S02]  /*1a1e0*/  SYNCS.PHASECHK.TRANS64.TRYWAIT P1, [R75+URZ+0x13290], R76 ;  /* 0x0132904c4b0075a7 */ /* 0x001064000802017f */
[----:B-1----:R-:W-:Y:S05]  /*1a1f0*/  @!P1 NANOSLEEP.SYNCS 0x989680 ;  /* 0x009896800000995d */ /* 0x002fea0003900000 */
[----:B------:R-:W1:Y:S02]  /*1a200*/  @!P1 SYNCS.PHASECHK.TRANS64 P1, [R75+URZ+0x13290], R76 ;  /* 0x0132904c4b0095a7 */ /* 0x000e64000802007f */
[----:B-1----:R-:W-:Y:S05]  /*1a210*/  @!P1 BRA `(.L_x_12025) ;  /* 0xfffffffc00f09947 */ /* 0x002fea000383ffff */
[----:B------:R-:W-:Y:S05]  /*1a220*/  BRA `(.L_x_12245) ;  /* 0xfffffea400c87947 */ /* 0x000fea000383ffff */
.L_x_12029:
[----:B------:R0:W0:Y:S02]  /*1a230*/  SYNCS.PHASECHK.TRANS64.TRYWAIT P0, [R75+URZ+0x132b0], R76 ;  /* 0x0132b04c4b0075a7 */ /* 0x000024000800017f */
[----:B0-----:R-:W-:Y:S05]  /*1a240*/  @!P0 NANOSLEEP.SYNCS 0x989680 ;  /* 0x009896800000895d */ /* 0x001fea0003900000 */
[----:B------:R-:W0:Y:S02]  /*1a250*/  @!P0 SYNCS.PHASECHK.TRANS64 P0, [R75+URZ+0x132b0], R76 ;  /* 0x0132b04c4b0085a7 */ /* 0x000e24000800007f */
[----:B0-----:R-:W-:Y:S05]  /*1a260*/  @!P0 BRA `(.L_x_12029) ;  /* 0xfffffffc00f08947 */ /* 0x001fea000383ffff */
[----:B------:R-:W-:Y:S05]  /*1a270*/  BRA `(.L_x_12246) ;  /* 0xfffffea800287947 */ /* 0x000fea000383ffff */
.L_x_12049:
[----:B------:R-:W-:Y:S01]  /*1a280*/  BSSY B1, `(.L_x_12247) ;  /* 0x0000007000017945 */ /* 0x000fe20003800000 */
[----:B------:R-:W-:Y:S01]  /*1a290*/  IMAD.MOV.U32 R12, RZ, RZ, RZ ;  /* 0x000000ffff0c7224 */ /* 0x000fe200078e00ff */
[----:B------:R-:W-:Y:S01]  /*1a2a0*/  MOV R15, 0xffffffff ;  /* 0xffffffff000f7802 */ /* 0x000fe20000000f00 */
[----:B------:R-:W-:-:S07]  /*1a2b0*/  IMAD.MOV.U32 R11, RZ, RZ, 0x1e1f ;  /* 0x00001e1fff0b7424 */ /* 0x000fce00078e00ff */
[----:B-----5:R-:W-:Y:S05]  /*1a2c0*/  WARPSYNC.COLLECTIVE R15, `(.L_x_12248) ;  /* 0x000000000f087348 */ /* 0x020fea0003c00000 */
[----:B------:R0:W1:Y:S02]  /*1a2d0*/  SHFL.IDX P6, R14, R13, R12, R11 ;  /* 0x0000000c0d0e7389 */ /* 0x00006400000c000b */
[----:B01---5:R-:W-:Y:S01]  /*1a2e0*/  ENDCOLLECTIVE ;  /* 0x000000000000791b */ /* 0x023fe20003800000 */
.L_x_12248:
[----:B------:R-:W-:Y:S05]  /*1a2f0*/  BSYNC B1 ;  /* 0x0000000000017941 */ /* 0x000fea0003800000 */
.L_x_12247:
[----:B------:R-:W-:Y:S05]  /*1a300*/  BRA `(.L_x_12249) ;  /* 0xfffffeb800dc7947 */ /* 0x000fea000383ffff */
.L_x_12050:
        /* <DEDUP_REMOVED lines=8> */
.L_x_12251:
[----:B------:R-:W-:Y:S05]  /*1a390*/  BSYNC B1 ;  /* 0x0000000000017941 */ /* 0x000fea0003800000 */
.L_x_12250:
[----:B------:R-:W-:Y:S05]  /*1a3a0*/  BRA `(.L_x_12252) ;  /* 0xfffffeb800bc7947 */ /* 0x000fea000383ffff */
.L_x_12051:
        /* <DEDUP_REMOVED lines=8> */
.L_x_12254:
[----:B------:R-:W-:Y:S05]  /*1a430*/  BSYNC B1 ;  /* 0x0000000000017941 */ /* 0x000fea0003800000 */
.L_x_12253:
[----:B------:R-:W-:Y:S05]  /*1a440*/  BRA `(.L_x_12255) ;  /* 0xfffffeb8009c7947 */ /* 0x000fea000383ffff */
.L_x_12052:
        /* <DEDUP_REMOVED lines=8> */
.L_x_12257:
[----:B------:R-:W-:Y:S05]  /*1a4d0*/  BSYNC B1 ;  /* 0x0000000000017941 */ /* 0x000fea0003800000 */
.L_x_12256:
[----:B------:R-:W-:Y:S05]  /*1a4e0*/  BRA `(.L_x_12258) ;  /* 0xfffffeb8007c7947 */ /* 0x000fea000383ffff */
.L_x_12054:
[----:B0-----:R0:W1:Y:S02]  /*1a4f0*/  SYNCS.PHASECHK.TRANS64.TRYWAIT P1, [R16+URZ+0x13200], R5 ;  /* 0x01320005100075a7 */ /* 0x001064000802017f */
[----:B-1----:R-:W-:Y:S05]  /*1a500*/  @!P1 NANOSLEEP.SYNCS 0x989680 ;  /* 0x009896800000995d */ /* 0x002fea0003900000 */
[----:B------:R-:W1:Y:S02]  /*1a510*/  @!P1 SYNCS.PHASECHK.TRANS64 P1, [R16+URZ+0x13200], R5 ;  /* 0x01320005100095a7 */ /* 0x000e64000802007f */
[----:B-1----:R-:W-:Y:S05]  /*1a520*/  @!P1 BRA `(.L_x_12054) ;  /* 0xfffffffc00f09947 */ /* 0x002fea000383ffff */
[----:B------:R-:W-:Y:S05]  /*1a530*/  BRA `(.L_x_12259) ;  /* 0xfffffeb800747947 */ /* 0x000fea000383ffff */
.L_x_12058:
[----:B------:R-:W-:Y:S01]  /*1a540*/  BSSY B1, `(.L_x_12260) ;  /* 0x0000007000017945 */ /* 0x000fe20003800000 */
[----:B------:R-:W-:Y:S02]  /*1a550*/  IMAD.MOV.U32 R12, RZ, RZ, RZ ;  /* 0x000000ffff0c7224 */ /* 0x000fe400078e00ff */
[----:B------:R-:W-:Y:S02]  /*1a560*/  IMAD.MOV.U32 R11, RZ, RZ, 0x1e1f ;  /* 0x00001e1fff0b7424 */ /* 0x000fe400078e00ff */
[----:B------:R-:W-:-:S07]  /*1a570*/  IMAD.MOV.U32 R15, RZ, RZ, -0x1 ;  /* 0xffffffffff0f7424 */ /* 0x000fce00078e00ff */
[----:B-----5:R-:W-:Y:S05]  /*1a580*/  WARPSYNC.COLLECTIVE R15, `(.L_x_12261) ;  /* 0x000000000f087348 */ /* 0x020fea0003c00000 */
[----:B------:R0:W1:Y:S02]  /*1a590*/  SHFL.IDX P6, R14, R13, R12, R11 ;  /* 0x0000000c0d0e7389 */ /* 0x00006400000c000b */
[----:B01---5:R-:W-:Y:S01]  /*1a5a0*/  ENDCOLLECTIVE ;  /* 0x000000000000791b */ /* 0x023fe20003800000 */
.L_x_12261:
[----:B------:R-:W-:Y:S05]  /*1a5b0*/  BSYNC B1 ;  /* 0x0000000000017941 */ /* 0x000fea0003800000 */
.L_x_12260:
[----:B------:R-:W-:Y:S05]  /*1a5c0*/  BRA `(.L_x_12262) ;  /* 0xfffffecc00487947 */ /* 0x000fea000383ffff */
.L_x_12059:
        /* <DEDUP_REMOVED lines=8> */
.L_x_12264:
[----:B------:R-:W-:Y:S05]  /*1a650*/  BSYNC B1 ;  /* 0x0000000000017941 */ /* 0x000fea0003800000 */
.L_x_12263:
[----:B------:R-:W-:Y:S05]  /*1a660*/  BRA `(.L_x_12265) ;  /* 0xfffffecc002c7947 */ /* 0x000fea000383ffff */
.L_x_12060:
        /* <DEDUP_REMOVED lines=8> */
.L_x_12267:
[----:B------:R-:W-:Y:S05]  /*1a6f0*/  BSYNC B1 ;  /* 0x0000000000017941 */ /* 0x000fea0003800000 */
.L_x_12266:
[----:B------:R-:W-:Y:S05]  /*1a700*/  BRA `(.L_x_12268) ;  /* 0xfffffecc00107947 */ /* 0x000fea000383ffff */
.L_x_12061:
        /* <DEDUP_REMOVED lines=8> */
.L_x_12270:
[----:B------:R-:W-:Y:S05]  /*1a790*/  BSYNC B1 ;  /* 0x0000000000017941 */ /* 0x000fea0003800000 */
.L_x_12269:
[----:B------:R-:W-:Y:S05]  /*1a7a0*/  BRA `(.L_x_12271) ;  /* 0xfffffec800f47947 */ /* 0x000fea000383ffff */
.L_x_12063:
[----:B0-----:R0:W1:Y:S02]  /*1a7b0*/  SYNCS.PHASECHK.TRANS64.TRYWAIT P1, [R16+URZ+0x13200], R3 ;  /* 0x01320003100075a7 */ /* 0x001064000802017f */
[----:B-1----:R-:W-:Y:S05]  /*1a7c0*/  @!P1 NANOSLEEP.SYNCS 0x989680 ;  /* 0x009896800000995d */ /* 0x002fea0003900000 */
[----:B------:R-:W1:Y:S02]  /*1a7d0*/  @!P1 SYNCS.PHASECHK.TRANS64 P1, [R16+URZ+0x13200], R3 ;  /* 0x01320003100095a7 */ /* 0x000e64000802007f */
[----:B-1----:R-:W-:Y:S05]  /*1a7e0*/  @!P1 BRA `(.L_x_12063) ;  /* 0xfffffffc00f09947 */ /* 0x002fea000383ffff */
[----:B------:R-:W-:Y:S05]  /*1a7f0*/  BRA `(.L_x_12272) ;  /* 0xfffffec800f47947 */ /* 0x000fea000383ffff */
.L_x_12067:
[----:B--2---:R2:W3:Y:S02]  /*1a800*/  SYNCS.PHASECHK.TRANS64.TRYWAIT P0, [R0+URZ+0x13230], R7 ;  /* 0x01323007000075a7 */ /* 0x0044e4000800017f */
[----:B---3--:R-:W-:Y:S05]  /*1a810*/  @!P0 NANOSLEEP.SYNCS 0x989680 ;  /* 0x009896800000895d */ /* 0x008fea0003900000 */
[----:B------:R-:W3:Y:S02]  /*1a820*/  @!P0 SYNCS.PHASECHK.TRANS64 P0, [R0+URZ+0x13230], R7 ;  /* 0x01323007000085a7 */ /* 0x000ee4000800007f */
[----:B---3--:R-:W-:Y:S05]  /*1a830*/  @!P0 BRA `(.L_x_12067) ;  /* 0xfffffffc00f08947 */ /* 0x008fea000383ffff */
[----:B------:R-:W-:Y:S05]  /*1a840*/  BRA `(.L_x_12066) ;  /* 0xfffffedc00447947 */ /* 0x000fea000383ffff */
.L_x_12074:
[----:B-1----:R1:W2:Y:S02]  /*1a850*/  SYNCS.PHASECHK.TRANS64.TRYWAIT P0, [R12+URZ+0x13230], R11 ;  /* 0x0132300b0c0075a7 */ /* 0x0022a4000800017f */
[----:B--2---:R-:W-:Y:S05]  /*1a860*/  @!P0 NANOSLEEP.SYNCS 0x989680 ;  /* 0x009896800000895d */ /* 0x004fea0003900000 */
[----:B------:R-:W2:Y:S02]  /*1a870*/  @!P0 SYNCS.PHASECHK.TRANS64 P0, [R12+URZ+0x13230], R11 ;  /* 0x0132300b0c0085a7 */ /* 0x000ea4000800007f */
[----:B--2---:R-:W-:Y:S05]  /*1a880*/  @!P0 BRA `(.L_x_12074) ;  /* 0xfffffffc00f08947 */ /* 0x004fea000383ffff */
[----:B------:R-:W-:Y:S05]  /*1a890*/  BRA `(.L_x_12073) ;  /* 0xffffff1400187947 */ /* 0x000fea000383ffff */
.L_x_12079:
[----:B-1----:R1:W2:Y:S02]  /*1a8a0*/  SYNCS.PHASECHK.TRANS64.TRYWAIT P0, [R14+URZ+0x13250], R9 ;  /* 0x013250090e0075a7 */ /* 0x0022a4000800017f */
[----:B--2---:R-:W-:Y:S05]  /*1a8b0*/  @!P0 NANOSLEEP.SYNCS 0x989680 ;  /* 0x009896800000895d */ /* 0x004fea0003900000 */
[----:B------:R-:W2:Y:S02]  /*1a8c0*/  @!P0 SYNCS.PHASECHK.TRANS64 P0, [R14+URZ+0x13250], R9 ;  /* 0x013250090e0085a7 */ /* 0x000ea4000800007f */
[----:B--2---:R-:W-:Y:S05]  /*1a8d0*/  @!P0 BRA `(.L_x_12079) ;  /* 0xfffffffc00f08947 */ /* 0x004fea000383ffff */
[----:B------:R-:W-:Y:S05]  /*1a8e0*/  BRA `(.L_x_12078) ;  /* 0xffffff1800887947 */ /* 0x000fea000383ffff */
.L_x_12088:
[----:B0-----:R0:W2:Y:S02]  /*1a8f0*/  SYNCS.PHASECHK.TRANS64.TRYWAIT P0, [R10+URZ+0x13230], R11 ;  /* 0x0132300b0a0075a7 */ /* 0x0010a4000800017f */
[----:B--2---:R-:W-:Y:S05]  /*1a900*/  @!P0 NANOSLEEP.SYNCS 0x989680 ;  /* 0x009896800000895d */ /* 0x004fea0003900000 */
[----:B------:R-:W2:Y:S02]  /*1a910*/  @!P0 SYNCS.PHASECHK.TRANS64 P0, [R10+URZ+0x13230], R11 ;  /* 0x0132300b0a0085a7 */ /* 0x000ea4000800007f */
[----:B--2---:R-:W-:Y:S05]  /*1a920*/  @!P0 BRA `(.L_x_12088) ;  /* 0xfffffffc00f08947 */ /* 0x004fea000383ffff */
[----:B------:R-:W-:Y:S05]  /*1a930*/  BRA `(.L_x_12087) ;  /* 0xffffff4c00887947 */ /* 0x000fea000383ffff */
.L_x_12093:
[----:B-1----:R1:W2:Y:S02]  /*1a940*/  SYNCS.PHASECHK.TRANS64.TRYWAIT P0, [R14+URZ+0x13250], R9 ;  /* 0x013250090e0075a7 */ /* 0x0022a4000800017f */
[----:B--2---:R-:W-:Y:S05]  /*1a950*/  @!P0 NANOSLEEP.SYNCS 0x989680 ;  /* 0x009896800000895d */ /* 0x004fea0003900000 */
[----:B------:R-:W2:Y:S02]  /*1a960*/  @!P0 SYNCS.PHASECHK.TRANS64 P0, [R14+URZ+0x13250], R9 ;  /* 0x013250090e0085a7 */ /* 0x000ea4000800007f */
[----:B--2---:R-:W-:Y:S05]  /*1a970*/  @!P0 BRA `(.L_x_12093) ;  /* 0xfffffffc00f08947 */ /* 0x004fea000383ffff */
[----:B------:R-:W-:Y:S05]  /*1a980*/  BRA `(.L_x_12092) ;  /* 0xffffff5000f87947 */ /* 0x000fea000383ffff */
.L_x_12100:
[----:B---3--:R3:W4:Y:S02]  /*1a990*/  SYNCS.PHASECHK.TRANS64.TRYWAIT P0, [R11+URZ+0x13250], R2 ;  /* 0x013250020b0075a7 */ /* 0x008724000800017f */
[----:B----4-:R-:W-:Y:S05]  /*1a9a0*/  @!P0 NANOSLEEP.SYNCS 0x989680 ;  /* 0x009896800000895d */ /* 0x010fea0003900000 */
[----:B------:R-:W4:Y:S02]  /*1a9b0*/  @!P0 SYNCS.PHASECHK.TRANS64 P0, [R11+URZ+0x13250], R2 ;  /* 0x013250020b0085a7 */ /* 0x000f24000800007f */
[----:B----4-:R-:W-:Y:S05]  /*1a9c0*/  @!P0 BRA `(.L_x_12100) ;  /* 0xfffffffc00f08947 */ /* 0x010fea000383ffff */
[----:B------:R-:W-:Y:S05]  /*1a9d0*/  BRA `(.L_x_12099) ;  /* 0xffffff7800f07947 */ /* 0x000fea000383ffff */
.L_x_12137:
        /* <DEDUP_REMOVED lines=11> */
.L_x_12274:
[----:B------:R-:W-:Y:S05]  /*1aa90*/  BSYNC B1 ;  /* 0x0000000000017941 */ /* 0x000fea0003800000 */
.L_x_12273:
[----:B------:R-:W-:Y:S05]  /*1aaa0*/  BRA `(.L_x_12275) ;  /* 0xffffffb400747947 */ /* 0x000fea000383ffff */
.L_x_12139:
[----:B------:R-:W-:Y:S01]  /*1aab0*/  BSSY B1, `(.L_x_12276) ;  /* 0x0000006000017945 */ /* 0x000fe20003800000 */
[----:B------:R-:W-:-:S07]  /*1aac0*/  IMAD.MOV.U32 R15, RZ, RZ, -0x1 ;  /* 0xffffffffff0f7424 */ /* 0x000fce00078e00ff */
[----:B0-----:R-:W-:Y:S05]  /*1aad0*/  WARPSYNC.COLLECTIVE R15, `(.L_x_12277) ;  /* 0x000000000f0c7348 */ /* 0x001fea0003c00000 */
[----:B------:R-:W-:Y:S02]  /*1aae0*/  ELECT P6, UR62, PT ;  /* 0x00000000003e782f */ /* 0x000fe400038c0000 */
[----:B------:R-:W-:Y:S01]  /*1aaf0*/  MOV R14, UR62 ;  /* 0x0000003e000e7c02 */ /* 0x000fe20008000f00 */
[----:B0-----:R-:W-:Y:S10]  /*1ab00*/  ENDCOLLECTIVE ;  /* 0x000000000000791b */ /* 0x001ff40003800000 */
.L_x_12277:
[----:B------:R-:W-:Y:S05]  /*1ab10*/  BSYNC B1 ;  /* 0x0000000000017941 */ /* 0x000fea0003800000 */
.L_x_12276:
[----:B------:R-:W-:Y:S05]  /*1ab20*/  BRA `(.L_x_12138) ;  /* 0xffffffb4006c7947 */ /* 0x000fea000383ffff */
.L_x_12141:
[----:B0-----:R0:W1:Y:S02]  /*1ab30*/  SYNCS.PHASECHK.TRANS64.TRYWAIT P0, [R5+URZ+0x13220], R7 ;  /* 0x01322007050075a7 */ /* 0x001064000800017f */
[----:B-1----:R-:W-:Y:S05]  /*1ab40*/  @!P0 NANOSLEEP.SYNCS 0x989680 ;  /* 0x009896800000895d */ /* 0x002fea0003900000 */
[----:B------:R-:W1:Y:S02]  /*1ab50*/  @!P0 SYNCS.PHASECHK.TRANS64 P0, [R5+URZ+0x13220], R7 ;  /* 0x01322007050085a7 */ /* 0x000e64000800007f */
[----:B-1----:R-:W-:Y:S05]  /*1ab60*/  @!P0 BRA `(.L_x_12141) ;  /* 0xfffffffc00f08947 */ /* 0x002fea000383ffff */
[----:B------:R-:W-:Y:S05]  /*1ab70*/  BRA `(.L_x_12278) ;  /* 0xffffffb400887947 */ /* 0x000fea000383ffff */
.L_x_12145:
[----:B0-----:R0:W1:Y:S02]  /*1ab80*/  SYNCS.PHASECHK.TRANS64.TRYWAIT P0, [R8+URZ+0x132a0], R7 ;  /* 0x0132a007080075a7 */ /* 0x001064000800017f */
[----:B-1----:R-:W-:Y:S05]  /*1ab90*/  @!P0 NANOSLEEP.SYNCS 0x989680 ;  /* 0x009896800000895d */ /* 0x002fea0003900000 */
[----:B------:R-:W1:Y:S02]  /*1aba0*/  @!P0 SYNCS.PHASECHK.TRANS64 P0, [R8+URZ+0x132a0], R7 ;  /* 0x0132a007080085a7 */ /* 0x000e64000800007f */
[----:B-1----:R-:W-:Y:S05]  /*1abb0*/  @!P0 BRA `(.L_x_12145) ;  /* 0xfffffffc00f08947 */ /* 0x002fea000383ffff */
[----:B------:R-:W-:Y:S05]  /*1abc0*/  BRA `(.L_x_12279) ;  /* 0xffffffb400a07947 */ /* 0x000fea000383ffff */
.L_x_12150:
[----:B-1----:R1:W2:Y:S02]  /*1abd0*/  SYNCS.PHASECHK.TRANS64.TRYWAIT P0, [R8+URZ+0x132c0], R7 ;  /* 0x0132c007080075a7 */ /* 0x0022a4000800017f */
[----:B--2---:R-:W-:Y:S05]  /*1abe0*/  @!P0 NANOSLEEP.SYNCS 0x989680 ;  /* 0x009896800000895d */ /* 0x004fea0003900000 */
[----:B------:R-:W2:Y:S02]  /*1abf0*/  @!P0 SYNCS.PHASECHK.TRANS64 P0, [R8+URZ+0x132c0], R7 ;  /* 0x0132c007080085a7 */ /* 0x000ea4000800007f */
[----:B--2---:R-:W-:Y:S05]  /*1ac00*/  @!P0 BRA `(.L_x_12150) ;  /* 0xfffffffc00f08947 */ /* 0x004fea000383ffff */
[----:B------:R-:W-:Y:S05]  /*1ac10*/  BRA `(.L_x_12280) ;  /* 0xffffffb8001c7947 */ /* 0x000fea000383ffff */
.L_x_12157:
[----:B0-----:R0:W1:Y:S02]  /*1ac20*/  SYNCS.PHASECHK.TRANS64.TRYWAIT P1, [R7+URZ+0x132a0], R8 ;  /* 0x0132a008070075a7 */ /* 0x001064000802017f */
[----:B-1----:R-:W-:Y:S05]  /*1ac30*/  @!P1 NANOSLEEP.SYNCS 0x989680 ;  /* 0x009896800000995d */ /* 0x002fea0003900000 */
[----:B------:R-:W1:Y:S02]  /*1ac40*/  @!P1 SYNCS.PHASECHK.TRANS64 P1, [R7+URZ+0x132a0], R8 ;  /* 0x0132a008070095a7 */ /* 0x000e64000802007f */
[----:B-1----:R-:W-:Y:S05]  /*1ac50*/  @!P1 BRA `(.L_x_12157) ;  /* 0xfffffffc00f09947 */ /* 0x002fea000383ffff */
[----:B------:R-:W-:Y:S05]  /*1ac60*/  BRA `(.L_x_12281) ;  /* 0xffffffb800d87947 */ /* 0x000fea000383ffff */
.L_x_12162:
[----:B-1----:R1:W2:Y:S02]  /*1ac70*/  SYNCS.PHASECHK.TRANS64.TRYWAIT P1, [R7+URZ+0x132c0], R8 ;  /* 0x0132c008070075a7 */ /* 0x0022a4000802017f */
[----:B--2---:R-:W-:Y:S05]  /*1ac80*/  @!P1 NANOSLEEP.SYNCS 0x989680 ;  /* 0x009896800000995d */ /* 0x004fea0003900000 */
[----:B------:R-:W2:Y:S02]  /*1ac90*/  @!P1 SYNCS.PHASECHK.TRANS64 P1, [R7+URZ+0x132c0], R8 ;  /* 0x0132c008070095a7 */ /* 0x000ea4000802007f */
[----:B--2---:R-:W-:Y:S05]  /*1aca0*/  @!P1 BRA `(.L_x_12162) ;  /* 0xfffffffc00f09947 */ /* 0x004fea000383ffff */
[----:B------:R-:W-:Y:S05]  /*1acb0*/  BRA `(.L_x_12282) ;  /* 0xffffffbc00507947 */ /* 0x000fea000383ffff */
.L_x_12175:
        /* <DEDUP_REMOVED lines=11> */
.L_x_12284:
[----:B------:R-:W-:Y:S05]  /*1ad70*/  BSYNC B0 ;  /* 0x0000000000007941 */ /* 0x000fea0003800000 */
.L_x_12283:
[----:B------:R-:W-:Y:S05]  /*1ad80*/  BRA `(.L_x_12285) ;  /* 0xffffffc8003c7947 */ /* 0x000fea000383ffff */
.L_x_12177:
[----:B------:R-:W-:Y:S01]  /*1ad90*/  BSSY B0, `(.L_x_12286) ;  /* 0x0000006000007945 */ /* 0x000fe20003800000 */
[----:B------:R-:W-:-:S07]  /*1ada0*/  IMAD.MOV.U32 R15, RZ, RZ, -0x1 ;  /* 0xffffffffff0f7424 */ /* 0x000fce00078e00ff */
[----:B0-----:R-:W-:Y:S05]  /*1adb0*/  WARPSYNC.COLLECTIVE R15, `(.L_x_12287) ;  /* 0x000000000f0c7348 */ /* 0x001fea0003c00000 */
[----:B------:R-:W-:Y:S02]  /*1adc0*/  ELECT P6, UR62, PT ;  /* 0x00000000003e782f */ /* 0x000fe400038c0000 */
[----:B------:R-:W-:Y:S01]  /*1add0*/  MOV R14, UR62 ;  /* 0x0000003e000e7c02 */ /* 0x000fe20008000f00 */
[----:B0-----:R-:W-:Y:S10]  /*1ade0*/  ENDCOLLECTIVE ;  /* 0x000000000000791b */ /* 0x001ff40003800000 */
.L_x_12287:
[----:B------:R-:W-:Y:S05]  /*1adf0*/  BSYNC B0 ;  /* 0x0000000000007941 */ /* 0x000fea0003800000 */
.L_x_12286:
[----:B------:R-:W-:Y:S05]  /*1ae00*/  BRA `(.L_x_12288) ;  /* 0xffffffc800347947 */ /* 0x000fea000383ffff */
.L_x_12180:
[----:B0-----:R0:W1:Y:S02]  /*1ae10*/  SYNCS.PHASECHK.TRANS64.TRYWAIT P2, [R5+URZ+0x13280], R4 ;  /* 0x01328004050075a7 */ /* 0x001064000804017f */
[----:B-1----:R-:W-:Y:S05]  /*1ae20*/  @!P2 NANOSLEEP.SYNCS 0x989680 ;  /* 0x009896800000a95d */ /* 0x002fea0003900000 */
[----:B------:R-:W1:Y:S02]  /*1ae30*/  @!P2 SYNCS.PHASECHK.TRANS64 P2, [R5+URZ+0x13280], R4 ;  /* 0x013280040500a5a7 */ /* 0x000e64000804007f */
[----:B-1----:R-:W-:Y:S05]  /*1ae40*/  @!P2 BRA `(.L_x_12180) ;  /* 0xfffffffc00f0a947 */ /* 0x002fea000383ffff */
[----:B------:R-:W-:Y:S05]  /*1ae50*/  BRA `(.L_x_12289) ;  /* 0xffffffc800987947 */ /* 0x000fea000383ffff */
.L_x_12182:
[----:B-1----:R1:W2:Y:S02]  /*1ae60*/  SYNCS.PHASECHK.TRANS64.TRYWAIT P2, [R5+URZ+0x13240], R4 ;  /* 0x01324004050075a7 */ /* 0x0022a4000804017f */
[----:B--2---:R-:W-:Y:S05]  /*1ae70*/  @!P2 NANOSLEEP.SYNCS 0x989680 ;  /* 0x009896800000a95d */ /* 0x004fea0003900000 */
[----:B------:R-:W2:Y:S02]  /*1ae80*/  @!P2 SYNCS.PHASECHK.TRANS64 P2, [R5+URZ+0x13240], R4 ;  /* 0x013240040500a5a7 */ /* 0x000ea4000804007f */
[----:B--2---:R-:W-:Y:S05]  /*1ae90*/  @!P2 BRA `(.L_x_12182) ;  /* 0xfffffffc00f0a947 */ /* 0x004fea000383ffff */
[----:B------:R-:W-:Y:S05]  /*1aea0*/  BRA `(.L_x_12290) ;  /* 0xffffffc800e87947 */ /* 0x000fea000383ffff */
.L_x_12185:
[----:B0-----:R0:W1:Y:S02]  /*1aeb0*/  SYNCS.PHASECHK.TRANS64.TRYWAIT P0, [R28+URZ+0x13220], R3 ;  /* 0x013220031c0075a7 */ /* 0x001064000800017f */
[----:B-1----:R-:W-:Y:S05]  /*1aec0*/  @!P0 NANOSLEEP.SYNCS 0x989680 ;  /* 0x009896800000895d */ /* 0x002fea0003900000 */
[----:B------:R-:W1:Y:S02]  /*1aed0*/  @!P0 SYNCS.PHASECHK.TRANS64 P0, [R28+URZ+0x13220], R3 ;  /* 0x013220031c0085a7 */ /* 0x000e64000800007f */
[----:B-1----:R-:W-:Y:S05]  /*1aee0*/  @!P0 BRA `(.L_x_12185) ;  /* 0xfffffffc00f08947 */ /* 0x002fea000383ffff */
[----:B------:R-:W-:Y:S05]  /*1aef0*/  BRA `(.L_x_12291) ;  /* 0xffffffcc00a47947 */ /* 0x000fea000383ffff */
.L_x_12191:
[----:B0-----:R0:W1:Y:S02]  /*1af00*/  SYNCS.PHASECHK.TRANS64.TRYWAIT P0, [R5+URZ+0x13280], R4 ;  /* 0x01328004050075a7 */ /* 0x001064000800017f */
[----:B-1----:R-:W-:Y:S05]  /*1af10*/  @!P0 NANOSLEEP.SYNCS 0x989680 ;  /* 0x009896800000895d */ /* 0x002fea0003900000 */
[----:B------:R-:W1:Y:S02]  /*1af20*/  @!P0 SYNCS.PHASECHK.TRANS64 P0, [R5+URZ+0x13280], R4 ;  /* 0x01328004050085a7 */ /* 0x000e64000800007f */
[----:B-1----:R-:W-:Y:S05]  /*1af30*/  @!P0 BRA `(.L_x_12191) ;  /* 0xfffffffc00f08947 */ /* 0x002fea000383ffff */
[----:B------:R-:W-:Y:S05]  /*1af40*/  BRA `(.L_x_12292) ;  /* 0xffffffd000407947 */ /* 0x000fea000383ffff */
.L_x_12196:
[----:B-1----:R1:W2:Y:S02]  /*1af50*/  SYNCS.PHASECHK.TRANS64.TRYWAIT P0, [R5+URZ+0x13240], R4 ;  /* 0x01324004050075a7 */ /* 0x0022a4000800017f */
[----:B--2---:R-:W-:Y:S05]  /*1af60*/  @!P0 NANOSLEEP.SYNCS 0x989680 ;  /* 0x009896800000895d */ /* 0x004fea0003900000 */
[----:B------:R-:W2:Y:S02]  /*1af70*/  @!P0 SYNCS.PHASECHK.TRANS64 P0, [R5+URZ+0x13240], R4 ;  /* 0x01324004050085a7 */ /* 0x000ea4000800007f */
[----:B--2---:R-:W-:Y:S05]  /*1af80*/  @!P0 BRA `(.L_x_12196) ;  /* 0xfffffffc00f08947 */ /* 0x004fea000383ffff */
[----:B------:R-:W-:Y:S05]  /*1af90*/  BRA `(.L_x_12293) ;  /* 0xffffffd000b87947 */ /* 0x000fea000383ffff */
.L_x_12202:
[----:B0-----:R0:W1:Y:S02]  /*1afa0*/  SYNCS.PHASECHK.TRANS64.TRYWAIT P2, [R13+URZ+0x13270], R4 ;  /* 0x013270040d0075a7 */ /* 0x001064000804017f */
[----:B-1----:R-:W-:Y:S05]  /*1afb0*/  @!P2 NANOSLEEP.SYNCS 0x989680 ;  /* 0x009896800000a95d */ /* 0x002fea0003900000 */
[----:B------:R-:W1:Y:S02]  /*1afc0*/  @!P2 SYNCS.PHASECHK.TRANS64 P2, [R13+URZ+0x13270], R4 ;  /* 0x013270040d00a5a7 */ /* 0x000e64000804007f */
[----:B-1----:R-:W-:Y:S05]  /*1afd0*/  @!P2 BRA `(.L_x_12202) ;  /* 0xfffffffc00f0a947 */ /* 0x002fea000383ffff */
[----:B------:R-:W-:Y:S05]  /*1afe0*/  BRA `(.L_x_12294) ;  /* 0xffffffd400547947 */ /* 0x000fea000383ffff */
.L_x_12204:
[----:B0-----:R0:W1:Y:S02]  /*1aff0*/  SYNCS.PHASECHK.TRANS64.TRYWAIT P2, [R13+URZ+0x13260], R4 ;  /* 0x013260040d0075a7 */ /* 0x001064000804017f */
[----:B-1----:R-:W-:Y:S05]  /*1b000*/  @!P2 NANOSLEEP.SYNCS 0x989680 ;  /* 0x009896800000a95d */ /* 0x002fea0003900000 */
[----:B------:R-:W1:Y:S02]  /*1b010*/  @!P2 SYNCS.PHASECHK.TRANS64 P2, [R13+URZ+0x13260], R4 ;  /* 0x013260040d00a5a7 */ /* 0x000e64000804007f */
[----:B-1----:R-:W-:Y:S05]  /*1b020*/  @!P2 BRA `(.L_x_12204) ;  /* 0xfffffffc00f0a947 */ /* 0x002fea000383ffff */
[----:B------:R-:W-:Y:S05]  /*1b030*/  BRA `(.L_x_12295) ;  /* 0xffffffd4005c7947 */ /* 0x000fea000383ffff */
.L_x_12211:
[----:B0-----:R0:W1:Y:S02]  /*1b040*/  SYNCS.PHASECHK.TRANS64.TRYWAIT P0, [R0+URZ+0x13270], R3 ;  /* 0x01327003000075a7 */ /* 0x001064000800017f */
[----:B-1----:R-:W-:Y:S05]  /*1b050*/  @!P0 NANOSLEEP.SYNCS 0x989680 ;  /* 0x009896800000895d */ /* 0x002fea0003900000 */
[----:B------:R-:W1:Y:S02]  /*1b060*/  @!P0 SYNCS.PHASECHK.TRANS64 P0, [R0+URZ+0x13270], R3 ;  /* 0x01327003000085a7 */ /* 0x000e64000800007f */
[----:B-1----:R-:W-:Y:S05]  /*1b070*/  @!P0 BRA `(.L_x_12211) ;  /* 0xfffffffc00f08947 */ /* 0x002fea000383ffff */
[----:B------:R-:W-:Y:S05]  /*1b080*/  BRA `(.L_x_12296) ;  /* 0xffffffd800dc7947 */ /* 0x000fea000383ffff */
.L_x_12213:
[----:B0-----:R0:W1:Y:S02]  /*1b090*/  SYNCS.PHASECHK.TRANS64.TRYWAIT P0, [R0+URZ+0x13260], R3 ;  /* 0x01326003000075a7 */ /* 0x001064000800017f */
[----:B-1----:R-:W-:Y:S05]  /*1b0a0*/  @!P0 NANOSLEEP.SYNCS 0x989680 ;  /* 0x009896800000895d */ /* 0x002fea0003900000 */
[----:B------:R-:W1:Y:S02]  /*1b0b0*/  @!P0 SYNCS.PHASECHK.TRANS64 P0, [R0+URZ+0x13260], R3 ;  /* 0x01326003000085a7 */ /* 0x000e64000800007f */
[----:B-1----:R-:W-:Y:S05]  /*1b0c0*/  @!P0 BRA `(.L_x_12213) ;  /* 0xfffffffc00f08947 */ /* 0x002fea000383ffff */
[----:B------:R-:W-:Y:S05]  /*1b0d0*/  BRA `(.L_x_12297) ;  /* 0xffffffd800e07947 */ /* 0x000fea000383ffff */
.L_x_12217:
[----:B------:R-:W-:Y:S01]  /*1b0e0*/  BSSY B0, `(.L_x_12298) ;  /* 0x0000008000007945 */ /* 0x000fe20003800000 */
[----:B------:R-:W-:Y:S02]  /*1b0f0*/  IMAD.MOV.U32 R13, RZ, RZ, R16 ;  /* 0x000000ffff0d7224 */ /* 0x000fe400078e0010 */
[----:B------:R-:W-:Y:S02]  /*1b100*/  IMAD.MOV.U32 R12, RZ, RZ, RZ ;  /* 0x000000ffff0c7224 */ /* 0x000fe400078e00ff */
[----:B------:R-:W-:Y:S02]  /*1b110*/  IMAD.MOV.U32 R11, RZ, RZ, 0x1f ;  /* 0x0000001fff0b7424 */ /* 0x000fe400078e00ff */
[----:B------:R-:W-:-:S07]  /*1b120*/  IMAD.MOV.U32 R15, RZ, RZ, -0x1 ;  /* 0xffffffffff0f7424 */ /* 0x000fce00078e00ff */
[----:B------:R-:W-:Y:S05]  /*1b130*/  WARPSYNC.COLLECTIVE R15, `(.L_x_12299) ;  /* 0x000000000f087348 */ /* 0x000fea0003c00000 */
[----:B------:R0:W1:Y:S02]  /*1b140*/  SHFL.IDX P6, R14, R13, R12, R11 ;  /* 0x0000000c0d0e7389 */ /* 0x00006400000c000b */
[----:B01----:R-:W-:Y:S01]  /*1b150*/  ENDCOLLECTIVE ;  /* 0x000000000000791b */ /* 0x003fe20003800000 */
.L_x_12299:
[----:B------:R-:W-:Y:S05]  /*1b160*/  BSYNC B0 ;  /* 0x0000000000007941 */ /* 0x000fea0003800000 */
.L_x_12298:
        /* <DEDUP_REMOVED lines=9> */
.L_x_12300:
        /* <DEDUP_REMOVED lines=11> */
[C---:B------:R-:W-:Y:S02]  /*1b2b0*/  ISETP.GE.U32.AND P5, PT, R8.reuse, 0x10, PT ;  /* 0x000000100800780c */ /* 0x040fe40003fa6070 */
[----:B--2---:R-:W-:Y:S02]  /*1b2c0*/  @!P1 MOV R17, R2 ;  /* 0x0000000200119202 */ /* 0x004fe40000000f00 */
[----:B------:R-:W-:-:S03]  /*1b2d0*/  ISETP.NE.AND P1, PT, R8, RZ, PT ;  /* 0x000000ff0800720c */ /* 0x000fc60003f25270 */
[----:B------:R-:W-:-:S10]  /*1b2e0*/  IMAD.MOV.U32 R13, RZ, RZ, R17 ;  /* 0x000000ffff0d7224 */ /* 0x000fd400078e0011 */
[----:B------:R-:W-:Y:S05]  /*1b2f0*/  WARPSYNC.COLLECTIVE R15, `(.L_x_12301) ;  /* 0x000000000f087348 */ /* 0x000fea0003c00000 */
[----:B------:R0:W1:Y:S02]  /*1b300*/  SHFL.UP P6, R14, R13, R12, R11 ;  /* 0x0400000c0d0e7389 */ /* 0x00006400000c000b */
[----:B01----:R-:W-:Y:S01]  /*1b310*/  ENDCOLLECTIVE ;  /* 0x000000000000791b */ /* 0x003fe20003800000 */
.L_x_12301:
[----:B------:R-:W-:Y:S01]  /*1b320*/  IMAD.MOV.U32 R12, RZ, RZ, 0x2 ;  /* 0x00000002ff0c7424 */ /* 0x000fe200078e00ff */
[----:B------:R-:W-:-:S05]  /*1b330*/  SEL R4, R14, RZ, P1 ;  /* 0x000000ff0e047207 */ /* 0x000fca0000800000 */
[----:B------:R-:W-:-:S04]  /*1b340*/  IMAD.IADD R4, R17, 0x1, R4 ;  /* 0x0000000111047824 */ /* 0x000fc800078e0204 */
[----:B------:R-:W-:-:S07]  /*1b350*/  IMAD.MOV.U32 R13, RZ, RZ, R4 ;  /* 0x000000ffff0d7224 */ /* 0x000fce00078e0004 */
[----:B------:R-:W-:Y:S05]  /*1b360*/  WARPSYNC.COLLECTIVE R15, `(.L_x_12302) ;  /* 0x000000000f087348 */ /* 0x000fea0003c00000 */
[----:B------:R0:W1:Y:S02]  /*1b370*/  SHFL.UP P6, R14, R13, R12, R11 ;  /* 0x0400000c0d0e7389 */ /* 0x00006400000c000b */
[----:B01----:R-:W-:Y:S01]  /*1b380*/  ENDCOLLECTIVE ;  /* 0x000000000000791b */ /* 0x003fe20003800000 */
.L_x_12302:
[----:B------:R-:W-:Y:S02]  /*1b390*/  MOV R12, 0x4 ;  /* 0x00000004000c7802 */ /* 0x000fe40000000f00 */
[----:B------:R-:W-:-:S05]  /*1b3a0*/  SEL R3, R14, RZ, P2 ;  /* 0x000000ff0e037207 */ /* 0x000fca0001000000 */
[----:B------:R-:W-:-:S04]  /*1b3b0*/  IMAD.IADD R6, R4, 0x1, R3 ;  /* 0x0000000104067824 */ /* 0x000fc800078e0203 */
[----:B------:R-:W-:-:S07]  /*1b3c0*/  IMAD.MOV.U32 R13, RZ, RZ, R6 ;  /* 0x000000ffff0d7224 */ /* 0x000fce00078e0006 */
[----:B------:R-:W-:Y:S05]  /*1b3d0*/  WARPSYNC.COLLECTIVE R15, `(.L_x_12303) ;  /* 0x000000000f087348 */ /* 0x000fea0003c00000 */
[----:B------:R0:W1:Y:S02]  /*1b3e0*/  SHFL.UP P6, R14, R13, R12, R11 ;  /* 0x0400000c0d0e7389 */ /* 0x00006400000c000b */
[----:B01----:R-:W-:Y:S01]  /*1b3f0*/  ENDCOLLECTIVE ;  /* 0x000000000000791b */ /* 0x003fe20003800000 */
.L_x_12303:
[----:B------:R-:W-:Y:S01]  /*1b400*/  IMAD.MOV.U32 R12, RZ, RZ, 0x8 ;  /* 0x00000008ff0c7424 */ /* 0x000fe200078e00ff */
[----:B------:R-:W-:-:S05]  /*1b410*/  SEL R3, R14, RZ, P3 ;  /* 0x000000ff0e037207 */ /* 0x000fca0001800000 */
[----:B------:R-:W-:-:S04]  /*1b420*/  IMAD.IADD R2, R6, 0x1, R3 ;  /* 0x0000000106027824 */ /* 0x000fc800078e0203 */
[----:B------:R-:W-:-:S07]  /*1b430*/  IMAD.MOV.U32 R13, RZ, RZ, R2 ;  /* 0x000000ffff0d7224 */ /* 0x000fce00078e0002 */
[----:B------:R-:W-:Y:S05]  /*1b440*/  WARPSYNC.COLLECTIVE R15, `(.L_x_12304) ;  /* 0x000000000f087348 */ /* 0x000fea0003c00000 */
[----:B------:R0:W1:Y:S02]  /*1b450*/  SHFL.UP P6, R14, R13, R12, R11 ;  /* 0x0400000c0d0e7389 */ /* 0x00006400000c000b */
[----:B01----:R-:W-:Y:S01]  /*1b460*/  ENDCOLLECTIVE ;  /* 0x000000000000791b */ /* 0x003fe20003800000 */
.L_x_12304:
[----:B------:R-:W-:Y:S01]  /*1b470*/  IMAD.MOV.U32 R12, RZ, RZ, 0x10 ;  /* 0x00000010ff0c7424 */ /* 0x000fe200078e00ff */
[----:B------:R-:W-:-:S05]  /*1b480*/  SEL R3, R14, RZ, P4 ;  /* 0x000000ff0e037207 */ /* 0x000fca0002000000 */
[----:B------:R-:W-:-:S04]  /*1b490*/  IMAD.IADD R3, R2, 0x1, R3 ;  /* 0x0000000102037824 */ /* 0x000fc800078e0203 */
[----:B------:R-:W-:-:S07]  /*1b4a0*/  IMAD.MOV.U32 R13, RZ, RZ, R3 ;  /* 0x000000ffff0d7224 */ /* 0x000fce00078e0003 */
[----:B------:R-:W-:Y:S05]  /*1b4b0*/  WARPSYNC.COLLECTIVE R15, `(.L_x_12305) ;  /* 0x000000000f087348 */ /* 0x000fea0003c00000 */
[----:B------:R0:W1:Y:S02]  /*1b4c0*/  SHFL.UP P6, R14, R13, R12, R11 ;  /* 0x0400000c0d0e7389 */ /* 0x00006400000c000b */
[----:B01----:R-:W-:Y:S01]  /*1b4d0*/  ENDCOLLECTIVE ;  /* 0x000000000000791b */ /* 0x003fe20003800000 */
.L_x_12305:
        /* <DEDUP_REMOVED lines=8> */
.L_x_12306:
[----:B------:R-:W-:Y:S05]  /*1b560*/  BRA `(.L_x_12307) ;  /* 0xffffffdc00a87947 */ /* 0x000fea000383ffff */
.L_x_12222:
        /* <DEDUP_REMOVED lines=8> */
.L_x_12309:
[----:B------:R-:W-:Y:S05]  /*1b5f0*/  BSYNC B0 ;  /* 0x0000000000007941 */ /* 0x000fea0003800000 */
.L_x_12308:
        /* <DEDUP_REMOVED lines=8> */
.L_x_12310:
[----:B------:R-:W-:Y:S01]  /*1b680*/  IMAD.MOV.U32 R12, RZ, RZ, 0x4 ;  /* 0x00000004ff0c7424 */ /* 0x000fe200078e00ff */
[----:B------:R-:W-:-:S05]  /*1b690*/  SEL R2, R14, RZ, P2 ;  /* 0x000000ff0e027207 */ /* 0x000fca0001000000 */
[----:B------:R-:W-:-:S04]  /*1b6a0*/  IMAD.IADD R2, R13, 0x1, R2 ;  /* 0x000000010d027824 */ /* 0x000fc800078e0202 */
[----:B------:R-:W-:-:S07]  /*1b6b0*/  IMAD.MOV.U32 R13, RZ, RZ, R2 ;  /* 0x000000ffff0d7224 */ /* 0x000fce00078e0002 */
[----:B------:R-:W-:Y:S05]  /*1b6c0*/  WARPSYNC.COLLECTIVE R15, `(.L_x_12311) ;  /* 0x000000000f087348 */ /* 0x000fea0003c00000 */
[----:B------:R0:W1:Y:S02]  /*1b6d0*/  SHFL.UP P6, R14, R13, R12, R11 ;  /* 0x0400000c0d0e7389 */ /* 0x00006400000c000b */
[----:B01----:R-:W-:Y:S01]  /*1b6e0*/  ENDCOLLECTIVE ;  /* 0x000000000000791b */ /* 0x003fe20003800000 */
.L_x_12311:
[----:B------:R-:W-:Y:S02]  /*1b6f0*/  MOV R12, 0x8 ;  /* 0x00000008000c7802 */ /* 0x000fe40000000f00 */
[----:B------:R-:W-:-:S05]  /*1b700*/  SEL R3, R14, RZ, P3 ;  /* 0x000000ff0e037207 */ /* 0x000fca0001800000 */
[----:B------:R-:W-:-:S04]  /*1b710*/  IMAD.IADD R3, R2, 0x1, R3 ;  /* 0x0000000102037824 */ /* 0x000fc800078e0203 */
[----:B------:R-:W-:-:S07]  /*1b720*/  IMAD.MOV.U32 R13, RZ, RZ, R3 ;  /* 0x000000ffff0d7224 */ /* 0x000fce00078e0003 */
[----:B------:R-:W-:Y:S05]  /*1b730*/  WARPSYNC.COLLECTIVE R15, `(.L_x_12312) ;  /* 0x000000000f087348 */ /* 0x000fea0003c00000 */
[----:B------:R0:W1:Y:S02]  /*1b740*/  SHFL.UP P6, R14, R13, R12, R11 ;  /* 0x0400000c0d0e7389 */ /* 0x00006400000c000b */
[----:B01----:R-:W-:Y:S01]  /*1b750*/  ENDCOLLECTIVE ;  /* 0x000000000000791b */ /* 0x003fe20003800000 */
.L_x_12312:
[----:B------:R-:W-:Y:S01]  /*1b760*/  IMAD.MOV.U32 R12, RZ, RZ, 0x10 ;  /* 0x00000010ff0c7424 */ /* 0x000fe200078e00ff */
[----:B------:R-:W-:-:S05]  /*1b770*/  SEL R4, R14, RZ, P4 ;  /* 0x000000ff0e047207 */ /* 0x000fca0002000000 */
[----:B------:R-:W-:-:S04]  /*1b780*/  IMAD.IADD R4, R3, 0x1, R4 ;  /* 0x0000000103047824 */ /* 0x000fc800078e0204 */
[----:B------:R-:W-:-:S07]  /*1b790*/  IMAD.MOV.U32 R13, RZ, RZ, R4 ;  /* 0x000000ffff0d7224 */ /* 0x000fce00078e0004 */
[----:B------:R-:W-:Y:S05]  /*1b7a0*/  WARPSYNC.COLLECTIVE R15, `(.L_x_12313) ;  /* 0x000000000f087348 */ /* 0x000fea0003c00000 */
[----:B------:R0:W1:Y:S02]  /*1b7b0*/  SHFL.UP P6, R14, R13, R12, R11 ;  /* 0x0400000c0d0e7389 */ /* 0x00006400000c000b */
[----:B01----:R-:W-:Y:S01]  /*1b7c0*/  ENDCOLLECTIVE ;  /* 0x000000000000791b */ /* 0x003fe20003800000 */
.L_x_12313:
        /* <DEDUP_REMOVED lines=8> */
.L_x_12314:
[----:B------:R-:W-:Y:S05]  /*1b850*/  BRA `(.L_x_12315) ;  /* 0xffffffdc00887947 */ /* 0x000fea000383ffff */
.L_x_12224:
[----:B------:R-:W-:Y:S01]  /*1b860*/  BSSY B0, `(.L_x_12316) ;  /* 0x0000006000007945 */ /* 0x000fe20003800000 */
[----:B------:R-:W-:Y:S02]  /*1b870*/  PLOP3.LUT P6, PT, P6, PT, PT, 0x8, 0x0 ;  /* 0x000000000000781c */ /* 0x000fe400037ce170 */
[----:B------:R-:W-:-:S11]  /*1b880*/  MOV R15, 0xffffffff ;  /* 0xffffffff000f7802 */ /* 0x000fd60000000f00 */
[----:B0-----:R-:W-:Y:S05]  /*1b890*/  WARPSYNC.COLLECTIVE R15, `(.L_x_12317) ;  /* 0x000000000f087348 */ /* 0x001fea0003c00000 */
[----:B------:R-:W-:Y:S01]  /*1b8a0*/  VOTE.ANY R14, PT, P6 ;  /* 0x00000000000e7806 */ /* 0x000fe200030e0100 */
[----:B0-----:R-:W-:Y:S06]  /*1b8b0*/  ENDCOLLECTIVE ;  /* 0x000000000000791b */ /* 0x001fec0003800000 */
.L_x_12317:
[----:B------:R-:W-:Y:S05]  /*1b8c0*/  BSYNC B0 ;  /* 0x0000000000007941 */ /* 0x000fea0003800000 */
.L_x_12316:
        /* <DEDUP_REMOVED lines=9> */
.L_x_12318:
[----:B------:R-:W-:Y:S01]  /*1b960*/  IMAD.MOV.U32 R17, RZ, RZ, R14 ;  /* 0x000000ffff117224 */ /* 0x000fe200078e000e */
[----:B------:R-:W-:Y:S06]  /*1b970*/  BRA `(.L_x_12319) ;  /* 0xffffffdc00787947 */ /* 0x000fec000383ffff */
.L_x_12226:
[----:B------:R-:W-:Y:S01]  /*1b980*/  BSSY B0, `(.L_x_12320) ;  /* 0x0000007000007945 */ /* 0x000fe20003800000 */
[----:B------:R-:W-:Y:S01]  /*1b990*/  IMAD.MOV.U32 R13, RZ, RZ, R3 ;  /* 0x000000ffff0d7224 */ /* 0x000fe200078e0003 */
[----:B------:R-:W-:Y:S01]  /*1b9a0*/  MOV R11, 0x1f ;  /* 0x0000001f000b7802 */ /* 0x000fe20000000f00 */
[----:B------:R-:W-:-:S07]  /*1b9b0*/  IMAD.MOV.U32 R15, RZ, RZ, -0x1 ;  /* 0xffffffffff0f7424 */ /* 0x000fce00078e00ff */
[----:B012---:R-:W-:Y:S05]  /*1b9c0*/  WARPSYNC.COLLECTIVE R15, `(.L_x_12321) ;  /* 0x000000000f087348 */ /* 0x007fea0003c00000 */
[----:B------:R3:W4:Y:S02]  /*1b9d0*/  SHFL.IDX P6, R14, R13, R12, R11 ;  /* 0x0000000c0d0e7389 */ /* 0x00072400000c000b */
[----:B01234-:R-:W-:Y:S01]  /*1b9e0*/  ENDCOLLECTIVE ;  /* 0x000000000000791b */ /* 0x01ffe20003800000 */
.L_x_12321:
[----:B------:R-:W-:Y:S05]  /*1b9f0*/  BSYNC B0 ;  /* 0x0000000000007941 */ /* 0x000fea0003800000 */
.L_x_12320:
[----:B------:R-:W-:Y:S05]  /*1ba00*/  BRA `(.L_x_12225) ;  /* 0xffffffdc00707947 */ /* 0x000fea000383ffff */
.L_x_12230:
[----:B0-----:R0:W1:Y:S02]  /*1ba10*/  SYNCS.PHASECHK.TRANS64.TRYWAIT P0, [R9+URZ+0x13220], R0 ;  /* 0x01322000090075a7 */ /* 0x001064000800017f */
[----:B-1----:R-:W-:Y:S05]  /*1ba20*/  @!P0 NANOSLEEP.SYNCS 0x989680 ;  /* 0x009896800000895d */ /* 0x002fea0003900000 */
[----:B------:R-:W1:Y:S02]  /*1ba30*/  @!P0 SYNCS.PHASECHK.TRANS64 P0, [R9+URZ+0x13220], R0 ;  /* 0x01322000090085a7 */ /* 0x000e64000800007f */
[----:B-1----:R-:W-:Y:S05]  /*1ba40*/  @!P0 BRA `(.L_x_12230) ;  /* 0xfffffffc00f08947 */ /* 0x002fea000383ffff */
[----:B------:R-:W-:Y:S05]  /*1ba50*/  BRA `(.L_x_12322) ;  /* 0xffffffe000e87947 */ /* 0x000fea000383ffff */
.L_x_12231:
        /* <DEDUP_REMOVED lines=11> */
.L_x_12324:
[----:B------:R-:W-:Y:S05]  /*1bb10*/  BSYNC B0 ;  /* 0x0000000000007941 */ /* 0x000fea0003800000 */
.L_x_12323:
[----:B------:R-:W-:Y:S05]  /*1bb20*/  BRA `(.L_x_12325) ;  /* 0xffffffe000d07947 */ /* 0x000fea000383ffff */
.L_x_12232:
[----:B------:R-:W-:Y:S01]  /*1bb30*/  BSSY B0, `(.L_x_12326) ;  /* 0x0000006000007945 */ /* 0x000fe20003800000 */
[----:B------:R-:W-:-:S07]  /*1bb40*/  IMAD.MOV.U32 R15, RZ, RZ, -0x1 ;  /* 0xffffffffff0f7424 */ /* 0x000fce00078e00ff */
[----:B0-----:R-:W-:Y:S05]  /*1bb50*/  WARPSYNC.COLLECTIVE R15, `(.L_x_12327) ;  /* 0x000000000f0c7348 */ /* 0x001fea0003c00000 */
[----:B------:R-:W-:Y:S02]  /*1bb60*/  ELECT P6, UR62, PT ;  /* 0x00000000003e782f */ /* 0x000fe400038c0000 */
[----:B------:R-:W-:Y:S01]  /*1bb70*/  MOV R14, UR62 ;  /* 0x0000003e000e7c02 */ /* 0x000fe20008000f00 */
[----:B0-----:R-:W-:Y:S10]  /*1bb80*/  ENDCOLLECTIVE ;  /* 0x000000000000791b */ /* 0x001ff40003800000 */
.L_x_12327:
[----:B------:R-:W-:Y:S05]  /*1bb90*/  BSYNC B0 ;  /* 0x0000000000007941 */ /* 0x000fea0003800000 */
.L_x_12326:
[----:B------:R-:W-:Y:S05]  /*1bba0*/  BRA `(.L_x_12328) ;  /* 0xffffffe000c47947 */ /* 0x000fea000383ffff */
.L_x_12234:
[----:B0-----:R0:W1:Y:S02]  /*1bbb0*/  SYNCS.PHASECHK.TRANS64.TRYWAIT P1, [R7+URZ], R2 ;  /* 0x00000002070075a7 */ /* 0x001064000802017f */
[----:B-1----:R-:W-:Y:S05]  /*1bbc0*/  @!P1 NANOSLEEP.SYNCS 0x989680 ;  /* 0x009896800000995d */ /* 0x002fea0003900000 */
[----:B------:R-:W1:Y:S02]  /*1bbd0*/  @!P1 SYNCS.PHASECHK.TRANS64 P1, [R7+URZ], R2 ;  /* 0x00000002070095a7 */ /* 0x000e64000802007f */
[----:B-1----:R-:W-:Y:S05]  /*1bbe0*/  @!P1 BRA `(.L_x_12234) ;  /* 0xfffffffc00f09947 */ /* 0x002fea000383ffff */
[----:B------:R-:W-:Y:S05]  /*1bbf0*/  BRA `(.L_x_12329) ;  /* 0xffffffe000f87947 */ /* 0x000fea000383ffff */
.L_x_12235:
[----:B-1----:R1:W2:Y:S02]  /*1bc00*/  SYNCS.PHASECHK.TRANS64.TRYWAIT P1, [R3+URZ], R0 ;  /* 0x00000000030075a7 */ /* 0x0022a4000802017f */
[----:B--2---:R-:W-:Y:S05]  /*1bc10*/  @!P1 NANOSLEEP.SYNCS 0x989680 ;  /* 0x009896800000995d */ /* 0x004fea0003900000 */
[----:B------:R-:W2:Y:S02]  /*1bc20*/  @!P1 SYNCS.PHASECHK.TRANS64 P1, [R3+URZ], R0 ;  /* 0x00000000030095a7 */ /* 0x000ea4000802007f */
[----:B--2---:R-:W-:Y:S05]  /*1bc30*/  @!P1 BRA `(.L_x_12235) ;  /* 0xfffffffc00f09947 */ /* 0x004fea000383ffff */
[----:B------:R-:W-:Y:S05]  /*1bc40*/  BRA `(.L_x_12330) ;  /* 0xffffffe000ec7947 */ /* 0x000fea000383ffff */
.L_x_12237:
[----:B-1----:R1:W2:Y:S02]  /*1bc50*/  SYNCS.PHASECHK.TRANS64.TRYWAIT P1, [R3+URZ+0x13260], R2 ;  /* 0x01326002030075a7 */ /* 0x0022a4000802017f */
[----:B--2---:R-:W-:Y:S05]  /*1bc60*/  @!P1 NANOSLEEP.SYNCS 0x989680 ;  /* 0x009896800000995d */ /* 0x004fea0003900000 */
[----:B------:R-:W2:Y:S02]  /*1bc70*/  @!P1 SYNCS.PHASECHK.TRANS64 P1, [R3+URZ+0x13260], R2 ;  /* 0x01326002030095a7 */ /* 0x000ea4000802007f */
[----:B--2---:R-:W-:Y:S05]  /*1bc80*/  @!P1 BRA `(.L_x_12237) ;  /* 0xfffffffc00f09947 */ /* 0x004fea000383ffff */
[----:B------:R-:W-:Y:S05]  /*1bc90*/  BRA `(.L_x_12331) ;  /* 0xffffffe000ec7947 */ /* 0x000fea000383ffff */
.L_x_12239:
[----:B--2---:R2:W3:Y:S02]  /*1bca0*/  SYNCS.PHASECHK.TRANS64.TRYWAIT P1, [R5+URZ+0x13260], R0 ;  /* 0x01326000050075a7 */ /* 0x0044e4000802017f */
[----:B---3--:R-:W-:Y:S05]  /*1bcb0*/  @!P1 NANOSLEEP.SYNCS 0x989680 ;  /* 0x009896800000995d */ /* 0x008fea0003900000 */
[----:B------:R-:W3:Y:S02]  /*1bcc0*/  @!P1 SYNCS.PHASECHK.TRANS64 P1, [R5+URZ+0x13260], R0 ;  /* 0x01326000050095a7 */ /* 0x000ee4000802007f */
[----:B---3--:R-:W-:Y:S05]  /*1bcd0*/  @!P1 BRA `(.L_x_12239) ;  /* 0xfffffffc00f09947 */ /* 0x008fea000383ffff */
[----:B------:R-:W-:Y:S05]  /*1bce0*/  BRA `(.L_x_12332) ;  /* 0xffffffe000ec7947 */ /* 0x000fea000383ffff */
.L_x_12241:
[----:B---3--:R3:W4:Y:S02]  /*1bcf0*/  SYNCS.PHASECHK.TRANS64.TRYWAIT P0, [R3+URZ+0x13280], R2 ;  /* 0x01328002030075a7 */ /* 0x008724000800017f */
[----:B----4-:R-:W-:Y:S05]  /*1bd00*/  @!P0 NANOSLEEP.SYNCS 0x989680 ;  /* 0x009896800000895d */ /* 0x010fea0003900000 */
[----:B------:R-:W4:Y:S02]  /*1bd10*/  @!P0 SYNCS.PHASECHK.TRANS64 P0, [R3+URZ+0x13280], R2 ;  /* 0x01328002030085a7 */ /* 0x000f24000800007f */
[----:B----4-:R-:W-:Y:S05]  /*1bd20*/  @!P0 BRA `(.L_x_12241) ;  /* 0xfffffffc00f08947 */ /* 0x010fea000383ffff */
[----:B------:R-:W-:Y:S05]  /*1bd30*/  BRA `(.L_x_12242) ;  /* 0xffffffe000e87947 */ /* 0x000fea000383ffff */
.L_x_12333:
        /* <DEDUP_REMOVED lines=12> */
.L_x_12379:


//--------------------- .nv.global.init           --------------------------
	.section	.nv.global.init,"aw",@progbits
	.align	4
.nv.global.init:
	.type		_ZZN5flash28permute_output_fp8_VcolmajorIN4cute6TensorINS1_11ArrayEngineIN7cutlass10bfloat16_tELm32EEENS1_6LayoutINS1_5tupleIJNS8_IJNS1_1CILi2EEESA_NS9_ILi8EEEEEENS9_ILi1EEESD_EEENS8_IJNS8_IJSD_SA_NS9_ILi4EEEEEENS9_ILi0EEESH_EEEEEEEEEvRT_E9upper_map,@object
	.size		_ZZN5flash28permute_output_fp8_VcolmajorIN4cute6TensorINS1_11ArrayEngineIN7cutlass10bfloat16_tELm32EEENS1_6LayoutINS1_5tupleIJNS8_IJNS1_1CILi2EEESA_NS9_ILi8EEEEEENS9_ILi1EEESD_EEENS8_IJNS8_IJSD_SA_NS9_ILi4EEEEEENS9_ILi0EEESH_EEEEEEEEEvRT_E9upper_map,(_ZZN5flash28permute_output_fp8_VcolmajorIN4cute6TensorINS1_11ArrayEngineIN7cutlass10bfloat16_tELm64EEENS1_6LayoutINS1_5tupleIJNS8_IJNS1_1CILi2EEESA_NS9_ILi16EEEEEENS9_ILi1EEESD_EEENS8_IJNS8_IJSD_SA_NS9_ILi4EEEEEENS9_ILi0EEESH_EEEEEEEEEvRT_E9upper_map - _ZZN5flash28permute_output_fp8_VcolmajorIN4cute6TensorINS1_11ArrayEngineIN7cutlass10bfloat16_tELm32EEENS1_6LayoutINS1_5tupleIJNS8_IJNS1_1CILi2EEESA_NS9_ILi8EEEEEENS9_ILi1EEESD_EEENS8_IJNS8_IJSD_SA_NS9_ILi4EEEEEENS9_ILi0EEESH_EEEEEEEEEvRT_E9upper_map)
_ZZN5flash28permute_output_fp8_VcolmajorIN4cute6TensorINS1_11ArrayEngineIN7cutlass10bfloat16_tELm32EEENS1_6LayoutINS1_5tupleIJNS8_IJNS1_1CILi2EEESA_NS9_ILi8EEEEEENS9_ILi1EEESD_EEENS8_IJNS8_IJSD_SA_NS9_ILi4EEEEEENS9_ILi0EEESH_EEEEEEEEEvRT_E9upper_map:
        /*0000*/ 	.byte	0x00, 0x00, 0x00, 0x00, 0x02, 0x00, 0x00, 0x00, 0x03, 0x00, 0x00, 0x00, 0x01, 0x00, 0x00, 0x00
	.type		_ZZN5flash28permute_output_fp8_VcolmajorIN4cute6TensorINS1_11ArrayEngineIN7cutlass10bfloat16_tELm64EEENS1_6LayoutINS1_5tupleIJNS8_IJNS1_1CILi2EEESA_NS9_ILi16EEEEEENS9_ILi1EEESD_EEENS8_IJNS8_IJSD_SA_NS9_ILi4EEEEEENS9_ILi0EEESH_EEEEEEEEEvRT_E9upper_map,@object
	.size		_ZZN5flash28permute_output_fp8_VcolmajorIN4cute6TensorINS1_11ArrayEngineIN7cutlass10bfloat16_tELm64EEENS1_6LayoutINS1_5tupleIJNS8_IJNS1_1CILi2EEESA_NS9_ILi16EEEEEENS9_ILi1EEESD_EEENS8_IJNS8_IJSD_SA_NS9_ILi4EEEEEENS9_ILi0EEESH_EEEEEEEEEvRT_E9upper_map,(_ZZN5flash28permute_output_fp8_VcolmajorIN4cute6TensorINS1_11ArrayEngineIN7cutlass10bfloat16_tELm48EEENS1_6LayoutINS1_5tupleIJNS8_IJNS1_1CILi2EEESA_NS9_ILi12EEEEEENS9_ILi1EEESD_EEENS8_IJNS8_IJSD_SA_NS9_ILi4EEEEEENS9_ILi0EEESH_EEEEEEEEEvRT_E9upper_map - _ZZN5flash28permute_output_fp8_VcolmajorIN4cute6TensorINS1_11ArrayEngineIN7cutlass10bfloat16_tELm64EEENS1_6LayoutINS1_5tupleIJNS8_IJNS1_1CILi2EEESA_NS9_ILi16EEEEEENS9_ILi1EEESD_EEENS8_IJNS8_IJSD_SA_NS9_ILi4EEEEEENS9_ILi0EEESH_EEEEEEEEEvRT_E9upper_map)
_ZZN5flash28permute_output_fp8_VcolmajorIN4cute6TensorINS1_11ArrayEngineIN7cutlass10bfloat16_tELm64EEENS1_6LayoutINS1_5tupleIJNS8_IJNS1_1CILi2EEESA_NS9_ILi16EEEEEENS9_ILi1EEESD_EEENS8_IJNS8_IJSD_SA_NS9_ILi4EEEEEENS9_ILi0EEESH_EEEEEEEEEvRT_E9upper_map:
        /*0010*/ 	.byte	0x00, 0x00, 0x00, 0x00, 0x02, 0x00, 0x00, 0x00, 0x03, 0x00, 0x00, 0x00, 0x01, 0x00, 0x00, 0x00
	.type		_ZZN5flash28permute_output_fp8_VcolmajorIN4cute6TensorINS1_11ArrayEngineIN7cutlass10bfloat16_tELm48EEENS1_6LayoutINS1_5tupleIJNS8_IJNS1_1CILi2EEESA_NS9_ILi12EEEEEENS9_ILi1EEESD_EEENS8_IJNS8_IJSD_SA_NS9_ILi4EEEEEENS9_ILi0EEESH_EEEEEEEEEvRT_E9upper_map,@object
	.size		_ZZN5flash28permute_output_fp8_VcolmajorIN4cute6TensorINS1_11ArrayEngineIN7cutlass10bfloat16_tELm48EEENS1_6LayoutINS1_5tupleIJNS8_IJNS1_1CILi2EEESA_NS9_ILi12EEEEEENS9_ILi1EEESD_EEENS8_IJNS8_IJSD_SA_NS9_ILi4EEEEEENS9_ILi0EEESH_EEEEEEEEEvRT_E9upper_map,(_ZZN5flash28permute_output_fp8_VcolmajorIN4cute6TensorINS1_11ArrayEngineIN7cutlass10bfloat16_tELm128EEENS1_6LayoutINS1_5tupleIJNS8_IJNS1_1CILi2EEESA_NS9_ILi32EEEEEENS9_ILi1EEESD_EEENS8_IJNS8_IJSD_SA_NS9_ILi4EEEEEENS9_ILi0EEESH_EEEEEEEEEvRT_E9upper_map - _ZZN5flash28permute_output_fp8_VcolmajorIN4cute6TensorINS1_11ArrayEngineIN7cutlass10bfloat16_tELm48EEENS1_6LayoutINS1_5tupleIJNS8_IJNS1_1CILi2EEESA_NS9_ILi12EEEEEENS9_ILi1EEESD_EEENS8_IJNS8_IJSD_SA_NS9_ILi4EEEEEENS9_ILi0EEESH_EEEEEEEEEvRT_E9upper_map)
_ZZN5flash28permute_output_fp8_VcolmajorIN4cute6TensorINS1_11ArrayEngineIN7cutlass10bfloat16_tELm48EEENS1_6LayoutINS1_5tupleIJNS8_IJNS1_1CILi2EEESA_NS9_ILi12EEEEEENS9_ILi1EEESD_EEENS8_IJNS8_IJSD_SA_NS9_ILi4EEEEEENS9_ILi0EEESH_EEEEEEEEEvRT_E9upper_map:
        /*0020*/ 	.byte	0x00, 0x00, 0x00, 0x00, 0x02, 0x00, 0x00, 0x00, 0x03, 0x00, 0x00, 0x00, 0x01, 0x00, 0x00, 0x00
	.type		_ZZN5flash28permute_output_fp8_VcolmajorIN4cute6TensorINS1_11ArrayEngineIN7cutlass10bfloat16_tELm128EEENS1_6LayoutINS1_5tupleIJNS8_IJNS1_1CILi2EEESA_NS9_ILi32EEEEEENS9_ILi1EEESD_EEENS8_IJNS8_IJSD_SA_NS9_ILi4EEEEEENS9_ILi0EEESH_EEEEEEEEEvRT_E9upper_map,@object
	.size		_ZZN5flash28permute_output_fp8_VcolmajorIN4cute6TensorINS1_11ArrayEngineIN7cutlass10bfloat16_tELm128EEENS1_6LayoutINS1_5tupleIJNS8_IJNS1_1CILi2EEESA_NS9_ILi32EEEEEENS9_ILi1EEESD_EEENS8_IJNS8_IJSD_SA_NS9_ILi4EEEEEENS9_ILi0EEESH_EEEEEEEEEvRT_E9upper_map,(_ZZN5flash28permute_output_fp8_VcolmajorIN4cute6TensorINS1_11ArrayEngineIN7cutlass10bfloat16_tELm96EEENS1_6LayoutINS1_5tupleIJNS8_IJNS1_1CILi2EEESA_NS9_ILi24EEEEEENS9_ILi1EEESD_EEENS8_IJNS8_IJSD_SA_NS9_ILi4EEEEEENS9_ILi0EEESH_EEEEEEEEEvRT_E9upper_map - _ZZN5flash28permute_output_fp8_VcolmajorIN4cute6TensorINS1_11ArrayEngineIN7cutlass10bfloat16_tELm128EEENS1_6LayoutINS1_5tupleIJNS8_IJNS1_1CILi2EEESA_NS9_ILi32EEEEEENS9_ILi1EEESD_EEENS8_IJNS8_IJSD_SA_NS9_ILi4EEEEEENS9_ILi0EEESH_EEEEEEEEEvRT_E9upper_map)
_ZZN5flash28permute_output_fp8_VcolmajorIN4cute6TensorINS1_11ArrayEngineIN7cutlass10bfloat16_tELm128EEENS1_6LayoutINS1_5tupleIJNS8_IJNS1_1CILi2EEESA_NS9_ILi32EEEEEENS9_ILi1EEESD_EEENS8_IJNS8_IJSD_SA_NS9_ILi4EEEEEENS9_ILi0EEESH_EEEEEEEEEvRT_E9upper_map:
        /*0030*/ 	.byte	0x00, 0x00, 0x00, 0x00, 0x02, 0x00, 0x00, 0x00, 0x03, 0x00, 0x00, 0x00, 0x01, 0x00, 0x00, 0x00
	.type		_ZZN5flash28permute_output_fp8_VcolmajorIN4cute6TensorINS1_11ArrayEngineIN7cutlass10bfloat16_tELm96EEENS1_6LayoutINS1_5tupleIJNS8_IJNS1_1CILi2EEESA_NS9_ILi24EEEEEENS9_ILi1EEESD_EEENS8_IJNS8_IJSD_SA_NS9_ILi4EEEEEENS9_ILi0EEESH_EEEEEEEEEvRT_E9upper_map,@object
	.size		_ZZN5flash28permute_output_fp8_VcolmajorIN4cute6TensorINS1_11ArrayEngineIN7cutlass10bfloat16_tELm96EEENS1_6LayoutINS1_5tupleIJNS8_IJNS1_1CILi2EEESA_NS9_ILi24EEEEEENS9_ILi1EEESD_EEENS8_IJNS8_IJSD_SA_NS9_ILi4EEEEEENS9_ILi0EEESH_EEEEEEEEEvRT_E9upper_map,($str$25 - _ZZN5flash28permute_output_fp8_VcolmajorIN4cute6TensorINS1_11ArrayEngineIN7cutlass10bfloat16_tELm96EEENS1_6LayoutINS1_5tupleIJNS8_IJNS1_1CILi2EEESA_NS9_ILi24EEEEEENS9_ILi1EEESD_EEENS8_IJNS8_IJSD_SA_NS9_ILi4EEEEEENS9_ILi0EEESH_EEEEEEEEEvRT_E9upper_map)
_ZZN5flash28permute_output_fp8_VcolmajorIN4cute6TensorINS1_11ArrayEngineIN7cutlass10bfloat16_tELm96EEENS1_6LayoutINS1_5tupleIJNS8_IJNS1_1CILi2EEESA_NS9_ILi24EEEEEENS9_ILi1EEESD_EEENS8_IJNS8_IJSD_SA_NS9_ILi4EEEEEENS9_ILi0EEESH_EEEEEEEEEvRT_E9upper_map:
        /*0040*/ 	.byte	0x00, 0x00, 0x00, 0x00, 0x02, 0x00, 0x00, 0x00, 0x03, 0x00, 0x00, 0x00, 0x01, 0x00, 0x00, 0x00
	.type		$str$25,@object
	.size		$str$25,($str$26 - $str$25)
$str$25:
        /*0050*/ 	.byte	0x28, 0x61, 0x64, 0x64, 0x72, 0x65, 0x73, 0x73, 0x20, 0x26, 0x20, 0x6d, 0x61, 0x73, 0x6b, 0x29
        /*0060*/ 	.byte	0x20, 0x3d, 0x3d, 0x20, 0x30, 0x00
	.type		$str$26,@object
	.size		$str$26,(__unnamed_40 - $str$26)
$str$26:
        /*0066*/ 	.byte	0x2f, 0x74, 0x6d, 0x70, 0x2f, 0x6f, 0x73, 0x73, 0x5f, 0x6b, 0x65, 0x72, 0x6e, 0x65, 0x6c, 0x73
        /*0076*/ 	.byte	0x5f, 0x73, 0x72, 0x63, 0x2f, 0x66, 0x6c, 0x61, 0x73, 0x68, 0x5f, 0x61, 0x74, 0x74, 0x65, 0x6e
        /*0086*/ 	.byte	0x74, 0x69, 0x6f, 0x6e, 0x2f, 0x63, 0x73, 0x72, 0x63, 0x2f, 0x63, 0x75, 0x74, 0x6c, 0x61, 0x73
        /*0096*/ 	.byte	0x73, 0x2f, 0x69, 0x6e, 0x63, 0x6c, 0x75, 0x64, 0x65, 0x2f, 0x63, 0x75, 0x74, 0x65, 0x2f, 0x70
        /*00a6*/ 	.byte	0x6f, 0x69, 0x6e, 0x74, 0x65, 0x72, 0x5f, 0x66, 0x6c, 0x61, 0x67, 0x67, 0x65, 0x64, 0x2e, 0x68
        /*00b6*/ 	.byte	0x70, 0x70, 0x00
	.type		__unnamed_40,@object
	.size		__unnamed_40,(__unnamed_6 - __unnamed_40)
__unnamed_40:
        /* <DEDUP_REMOVED lines=24> */
        /*0239*/ 	.byte	0x26, 0x5d, 0x00
	.type		__unnamed_6,@object
	.size		__unnamed_6,(__unnamed_17 - __unnamed_6)
__unnamed_6:
        /* <DEDUP_REMOVED lines=25> */
	.type		__unnamed_17,@object
	.size		__unnamed_17,(__unnamed_28 - __unnamed_17)
__unnamed_17:
        /* <DEDUP_REMOVED lines=24> */
        /*053f*/ 	.byte	0x3e, 0x3e, 0x20, 0x26, 0x5d, 0x00
	.type		__unnamed_28,@object
	.size		__unnamed_28,(__unnamed_12 - __unnamed_28)
__unnamed_28:
        /* <DEDUP_REMOVED lines=25> */
	.type		__unnamed_12,@object
	.size		__unnamed_12,(__unnamed_5 - __unnamed_12)
__unnamed_12:
        /* <DEDUP_REMOVED lines=25> */
	.type		__unnamed_5,@object
	.size		__unnamed_5,(__unnamed_23 - __unnamed_5)
__unnamed_5:
        /* <DEDUP_REMOVED lines=25> */
	.type		__unnamed_23,@object
	.size		__unnamed_23,(__unnamed_11 - __unnamed_23)
__unnamed_23:
        /* <DEDUP_REMOVED lines=25> */
	.type		__unnamed_11,@object
	.size		__unnamed_11,(__unnamed_18 - __unnamed_11)
__unnamed_11:
        /* <DEDUP_REMOVED lines=25> */
	.type		__unnamed_18,@object
	.size		__unnamed_18,(__unnamed_35 - __unnamed_18)
__unnamed_18:
        /* <DEDUP_REMOVED lines=25> */
	.type		__unnamed_35,@object
	.size		__unnamed_35,(__unnamed_38 - __unnamed_35)
__unnamed_35:
        /* <DEDUP_REMOVED lines=24> */
        /*0fe9*/ 	.byte	0x34, 0x3e, 0x3e, 0x3e, 0x3e, 0x3e, 0x20, 0x26, 0x5d, 0x00
	.type		__unnamed_38,@object
	.size		__unnamed_38,(__unnamed_2 - __unnamed_38)
__unnamed_38:
        /* <DEDUP_REMOVED lines=28> */
        /*11b3*/ 	.byte	0x3a, 0x43, 0x3c, 0x31, 0x36, 0x33, 0x38, 0x34, 0x3e, 0x3e, 0x3e, 0x3e, 0x3e, 0x5d, 0x00
	.type		__unnamed_2,@object
	.size		__unnamed_2,(__unnamed_4 - __unnamed_2)
__unnamed_2:
        /* <DEDUP_REMOVED lines=29> */
	.type		__unnamed_4,@object
	.size		__unnamed_4,(__unnamed_3 - __unnamed_4)
__unnamed_4:
        /* <DEDUP_REMOVED lines=29> */
	.type		__unnamed_3,@object
	.size		__unnamed_3,(__unnamed_1 - __unnamed_3)
__unnamed_3:
        /* <DEDUP_REMOVED lines=29> */
        /*1730*/ 	.byte	0x00
	.type		__unnamed_1,@object
	.size		__unnamed_1,(__unnamed_10 - __unnamed_1)
__unnamed_1:
        /* <DEDUP_REMOVED lines=30> */
	.type		__unnamed_10,@object
	.size		__unnamed_10,(__unnamed_20 - __unnamed_10)
__unnamed_10:
        /* <DEDUP_REMOVED lines=29> */
        /*1ad2*/ 	.byte	0x5d, 0x00
	.type		__unnamed_20,@object
	.size		__unnamed_20,(__unnamed_8 - __unnamed_20)
__unnamed_20:
        /* <DEDUP_REMOVED lines=30> */
	.type		__unnamed_8,@object
	.size		__unnamed_8,(__unnamed_22 - __unnamed_8)
__unnamed_8:
        /* <DEDUP_REMOVED lines=30> */
	.type		__unnamed_22,@object
	.size		__unnamed_22,(__unnamed_15 - __unnamed_22)
__unnamed_22:
        /* <DEDUP_REMOVED lines=30> */
	.type		__unnamed_15,@object
	.size		__unnamed_15,(__unnamed_26 - __unnamed_15)
__unnamed_15:
        /* <DEDUP_REMOVED lines=30> */
	.type		__unnamed_26,@object
	.size		__unnamed_26,(__unnamed_33 - __unnamed_26)
__unnamed_26:
        /* <DEDUP_REMOVED lines=30> */
	.type		__unnamed_33,@object
	.size		__unnamed_33,(__unnamed_9 - __unnamed_33)
__unnamed_33:
        /* <DEDUP_REMOVED lines=30> */
	.type		__unnamed_9,@object
	.size		__unnamed_9,(__unnamed_30 - __unnamed_9)
__unnamed_9:
        /* <DEDUP_REMOVED lines=30> */
	.type		__unnamed_30,@object
	.size		__unnamed_30,(__unnamed_16 - __unnamed_30)
__unnamed_30:
        /* <DEDUP_REMOVED lines=30> */
	.type		__unnamed_16,@object
	.size		__unnamed_16,(__unnamed_21 - __unnamed_16)
__unnamed_16:
        /* <DEDUP_REMOVED lines=30> */
	.type		__unnamed_21,@object
	.size		__unnamed_21,(__unnamed_14 - __unnamed_21)
__unnamed_21:
        /* <DEDUP_REMOVED lines=30> */
	.type		__unnamed_14,@object
	.size		__unnamed_14,(__unnamed_27 - __unnamed_14)
__unnamed_14:
        /* <DEDUP_REMOVED lines=30> */
	.type		__unnamed_27,@object
	.size		__unnamed_27,(__unnamed_25 - __unnamed_27)
__unnamed_27:
        /* <DEDUP_REMOVED lines=30> */
	.type		__unnamed_25,@object
	.size		__unnamed_25,(__unnamed_13 - __unnamed_25)
__unnamed_25:
        /* <DEDUP_REMOVED lines=30> */
	.type		__unnamed_13,@object
	.size		__unnamed_13,(__unnamed_29 - __unnamed_13)
__unnamed_13:
        /* <DEDUP_REMOVED lines=30> */
	.type		__unnamed_29,@object
	.size		__unnamed_29,(__unnamed_37 - __unnamed_29)
__unnamed_29:
        /* <DEDUP_REMOVED lines=30> */
	.type		__unnamed_37,@object
	.size		__unnamed_37,(__unnamed_19 - __unnamed_37)
__unnamed_37:
        /* <DEDUP_REMOVED lines=30> */
	.type		__unnamed_19,@object
	.size		__unnamed_19,(__unnamed_39 - __unnamed_19)
__unnamed_19:
        /* <DEDUP_REMOVED lines=30> */
	.type		__unnamed_39,@object
	.size		__unnamed_39,(__unnamed_7 - __unnamed_39)
__unnamed_39:
        /* <DEDUP_REMOVED lines=30> */
	.type		__unnamed_7,@object
	.size		__unnamed_7,(__unnamed_24 - __unnamed_7)
__unnamed_7:
        /* <DEDUP_REMOVED lines=30> */
	.type		__unnamed_24,@object
	.size		__unnamed_24,(__unnamed_36 - __unnamed_24)
__unnamed_24:
        /* <DEDUP_REMOVED lines=29> */
        /*3f48*/ 	.byte	0x3e, 0x20, 0x26, 0x5d, 0x00
	.type		__unnamed_36,@object
	.size		__unnamed_36,(__unnamed_34 - __unnamed_36)
__unnamed_36:
        /* <DEDUP_REMOVED lines=30> */
	.type		__unnamed_34,@object
	.size		__unnamed_34,(__unnamed_32 - __unnamed_34)
__unnamed_34:
        /* <DEDUP_REMOVED lines=30> */
	.type		__unnamed_32,@object
	.size		__unnamed_32,(__unnamed_31 - __unnamed_32)
__unnamed_32:
        /* <DEDUP_REMOVED lines=30> */
	.type		__unnamed_31,@object
	.size		__unnamed_31,(.L_34 - __unnamed_31)
__unnamed_31:
        /* <DEDUP_REMOVED lines=29> */
        /*469f*/ 	.byte	0x3e, 0x3e, 0x3e, 0x3e, 0x20, 0x26, 0x5d, 0x00
.L_34:


//--------------------- .nv.shared._ZN7cutlass13device_kernelIN5flash11enable_sm90INS1_16FlashAttnFwdSm90INS1_25CollectiveMainloopFwdSm90ILi2EN4cute5tupleIJNS5_1CILi1EEES8_S8_EEENS6_IJNS7_ILi128EEESA_NS7_ILi256EEEEEELi256ENS_12float_e4m3_tEfNS_4arch4Sm90ELb0ELb0ELb1ELb0ELb0ELb0ELb0ELb1ELb1ELb0ELb0ELb0EEENS1_21CollectiveEpilogueFwdINS6_IJSA_SB_SA_EEES9_NS_10bfloat16_tESF_Li256ELb0ELb0ELb0ELb1EEENS1_29StaticPersistentTileSchedulerILb0EEEEEEEEEvNT_6ParamsE --------------------------
	.section	.nv.shared._ZN7cutlass13device_kernelIN5flash11enable_sm90INS1_16FlashAttnFwdSm90INS1_25CollectiveMainloopFwdSm90ILi2EN4cute5tupleIJNS5_1CILi1EEES8_S8_EEENS6_IJNS7_ILi128EEESA_NS7_ILi256EEEEEELi256ENS_12float_e4m3_tEfNS_4arch4Sm90ELb0ELb0ELb1ELb0ELb0ELb0ELb0ELb1ELb1ELb0ELb0ELb0EEENS1_21CollectiveEpilogueFwdINS6_IJSA_SB_SA_EEES9_NS_10bfloat16_tESF_Li256ELb0ELb0ELb0ELb1EEENS1_29StaticPersistentTileSchedulerILb0EEEEEEEEEvNT_6ParamsE,"aw",@nobits
	.sectionflags	@""
	.align	16
	.zero		1024


//--------------------- .nv.shared.reserved.0     --------------------------
	.section	.nv.shared.reserved.0,"aw",@nobits
	.weak		__nv_reservedSMEM_offset_0_alias
	.size		__nv_reservedSMEM_offset_0_alias, 0, 0
	.other		__nv_reservedSMEM_offset_0_alias,@"STO_CUDA_RESERVED_SHARED STV_DEFAULT"
__nv_reservedSMEM_offset_0_alias:
	.zero		0


//--------------------- .nv.global                --------------------------
	.section	.nv.global,"aw",@nobits
.nv.global:
	.type		_ZN74_INTERNAL_16fca202_38_flash_fwd_hdimall_e4m3_softcap_sm90_cu_59c7631c_32984cute1_E,@object
	.size		_ZN74_INTERNAL_16fca202_38_flash_fwd_hdimall_e4m3_softcap_sm90_cu_59c7631c_32984cute1_E,(_ZN74_INTERNAL_16fca202_38_flash_fwd_hdimall_e4m3_softcap_sm90_cu_59c7631c_32984cuda3std3__45__cpo6cbeginE - _ZN74_INTERNAL_16fca202_38_flash_fwd_hdimall_e4m3_softcap_sm90_cu_59c7631c_32984cute1_E)
_ZN74_INTERNAL_16fca202_38_flash_fwd_hdimall_e4m3_softcap_sm90_cu_59c7631c_32984cute1_E:
	.zero		1
	.type		_ZN74_INTERNAL_16fca202_38_flash_fwd_hdimall_e4m3_softcap_sm90_cu_59c7631c_32984cuda3std3__45__cpo6cbeginE,@object
	.size		_ZN74_INTERNAL_16fca202_38_flash_fwd_hdimall_e4m3_softcap_sm90_cu_59c7631c_32984cuda3std3__45__cpo6cbeginE,(_ZN74_INTERNAL_16fca202_38_flash_fwd_hdimall_e4m3_softcap_sm90_cu_59c7631c_32984cuda3std3__48in_placeE - _ZN74_INTERNAL_16fca202_38_flash_fwd_hdimall_e4m3_softcap_sm90_cu_59c7631c_32984cuda3std3__45__cpo6cbeginE)
_ZN74_INTERNAL_16fca202_38_flash_fwd_hdimall_e4m3_softcap_sm90_cu_59c7631c_32984cuda3std3__45__cpo6cbeginE:
	.zero		1
	.type		_ZN74_INTERNAL_16fca202_38_flash_fwd_hdimall_e4m3_softcap_sm90_cu_59c7631c_32984cuda3std3__48in_placeE,@object
	.size		_ZN74_INTERNAL_16fca202_38_flash_fwd_hdimall_e4m3_softcap_sm90_cu_59c7631c_32984cuda3std3__48in_placeE,(_ZN74_INTERNAL_16fca202_38_flash_fwd_hdimall_e4m3_softcap_sm90_cu_59c7631c_32984cuda3std6ranges3__45__cpo9iter_moveE - _ZN74_INTERNAL_16fca202_38_flash_fwd_hdimall_e4m3_softcap_sm90_cu_59c7631c_32984cuda3std3__48in_placeE)
_ZN74_INTERNAL_16fca202_38_flash_fwd_hdimall_e4m3_softcap_sm90_cu_59c7631c_32984cuda3std3__48in_placeE:
	.zero		1
	.type		_ZN74_INTERNAL_16fca202_38_flash_fwd_hdimall_e4m3_softcap_sm90_cu_59c7631c_32984cuda3std6ranges3__45__cpo9iter_moveE,@object
	.size		_ZN74_INTERNAL_16fca202_38_flash_fwd_hdimall_e4m3_softcap_sm90_cu_59c7631c_32984cuda3std6ranges3__45__cpo9iter_moveE,(_ZN74_INTERNAL_16fca202_38_flash_fwd_hdimall_e4m3_softcap_sm90_cu_59c7631c_32984cuda3std3__45__cpo5beginE - _ZN74_INTERNAL_16fca202_38_flash_fwd_hdimall_e4m3_softcap_sm90_cu_59c7631c_32984cuda3std6ranges3__45__cpo9iter_moveE)
_ZN74_INTERNAL_16fca202_38_flash_fwd_hdimall_e4m3_softcap_sm90_cu_59c7631c_32984cuda3std6ranges3__45__cpo9iter_moveE:
	.zero		1
	.type		_ZN74_INTERNAL_16fca202_38_flash_fwd_hdimall_e4m3_softcap_sm90_cu_59c7631c_32984cuda3std3__45__cpo5beginE,@object
	.size		_ZN74_INTERNAL_16fca202_38_flash_fwd_hdimall_e4m3_softcap_sm90_cu_59c7631c_32984cuda3std3__45__cpo5beginE,(_ZN74_INTERNAL_16fca202_38_flash_fwd_hdimall_e4m3_softcap_sm90_cu_59c7631c_32984cuda3std3__476_GLOBAL__N__16fca202_38_flash_fwd_hdimall_e4m3_softcap_sm90_cu_59c7631c_32986ignoreE - _ZN74_INTERNAL_16fca202_38_flash_fwd_hdimall_e4m3_softcap_sm90_cu_59c7631c_32984cuda3std3__45__cpo5beginE)
_ZN74_INTERNAL_16fca202_38_flash_fwd_hdimall_e4m3_softcap_sm90_cu_59c7631c_32984cuda3std3__45__cpo5beginE:
	.zero		1
	.type		_ZN74_INTERNAL_16fca202_38_flash_fwd_hdimall_e4m3_softcap_sm90_cu_59c7631c_32984cuda3std3__476_GLOBAL__N__16fca202_38_flash_fwd_hdimall_e4m3_softcap_sm90_cu_59c7631c_32986ignoreE,@object
	.size		_ZN74_INTERNAL_16fca202_38_flash_fwd_hdimall_e4m3_softcap_sm90_cu_59c7631c_32984cuda3std3__476_GLOBAL__N__16fca202_38_flash_fwd_hdimall_e4m3_softcap_sm90_cu_59c7631c_32986ignoreE,(_ZN74_INTERNAL_16fca202_38_flash_fwd_hdimall_e4m3_softcap_sm90_cu_59c7631c_32984cute7productE - _ZN74_INTERNAL_16fca202_38_flash_fwd_hdimall_e4m3_softcap_sm90_cu_59c7631c_32984cuda3std3__476_GLOBAL__N__16fca202_38_flash_fwd_hdimall_e4m3_softcap_sm90_cu_59c7631c_32986ignoreE)
_ZN74_INTERNAL_16fca202_38_flash_fwd_hdimall_e4m3_softcap_sm90_cu_59c7631c_32984cuda3std3__476_GLOBAL__N__16fca202_38_flash_fwd_hdimall_e4m3_softcap_sm90_cu_59c7631c_32986ignoreE:
	.zero		1
	.type		_ZN74_INTERNAL_16fca202_38_flash_fwd_hdimall_e4m3_softcap_sm90_cu_59c7631c_32984cute7productE,@object
	.size		_ZN74_INTERNAL_16fca202_38_flash_fwd_hdimall_e4m3_softcap_sm90_cu_59c7631c_32984cute7productE,(_ZN74_INTERNAL_16fca202_38_flash_fwd_hdimall_e4m3_softcap_sm90_cu_59c7631c_32984cuda3std3__45__cpo3endE - _ZN74_INTERNAL_16fca202_38_flash_fwd_hdimall_e4m3_softcap_sm90_cu_59c7631c_32984cute7productE)
_ZN74_INTERNAL_16fca202_38_flash_fwd_hdimall_e4m3_softcap_sm90_cu_59c7631c_32984cute7productE:
	.zero		1
	.type		_ZN74_INTERNAL_16fca202_38_flash_fwd_hdimall_e4m3_softcap_sm90_cu_59c7631c_32984cuda3std3__45__cpo3endE,@object
	.size		_ZN74_INTERNAL_16fca202_38_flash_fwd_hdimall_e4m3_softcap_sm90_cu_59c7631c_32984cuda3std3__45__cpo3endE,(_ZN74_INTERNAL_16fca202_38_flash_fwd_hdimall_e4m3_softcap_sm90_cu_59c7631c_32984cuda3std3__419piecewise_constructE - _ZN74_INTERNAL_16fca202_38_flash_fwd_hdimall_e4m3_softcap_sm90_cu_59c7631c_32984cuda3std3__45__cpo3endE)
_ZN74_INTERNAL_16fca202_38_flash_fwd_hdimall_e4m3_softcap_sm90_cu_59c7631c_32984cuda3std3__45__cpo3endE:
	.zero		1
	.type		_ZN74_INTERNAL_16fca202_38_flash_fwd_hdimall_e4m3_softcap_sm90_cu_59c7631c_32984cuda3std3__419piecewise_constructE,@object
	.size		_ZN74_INTERNAL_16fca202_38_flash_fwd_hdimall_e4m3_softcap_sm90_cu_59c7631c_32984cuda3std3__419piecewise_constructE,(_ZN74_INTERNAL_16fca202_38_flash_fwd_hdimall_e4m3_softcap_sm90_cu_59c7631c_32984cuda3std3__45__cpo4cendE - _ZN74_INTERNAL_16fca202_38_flash_fwd_hdimall_e4m3_softcap_sm90_cu_59c7631c_32984cuda3std3__419piecewise_constructE)
_ZN74_INTERNAL_16fca202_38_flash_fwd_hdimall_e4m3_softcap_sm90_cu_59c7631c_32984cuda3std3__419piecewise_constructE:
	.zero		1
	.type		_ZN74_INTERNAL_16fca202_38_flash_fwd_hdimall_e4m3_softcap_sm90_cu_59c7631c_32984cuda3std3__45__cpo4cendE,@object
	.size		_ZN74_INTERNAL_16fca202_38_flash_fwd_hdimall_e4m3_softcap_sm90_cu_59c7631c_32984cuda3std3__45__cpo4cendE,(_ZN74_INTERNAL_16fca202_38_flash_fwd_hdimall_e4m3_softcap_sm90_cu_59c7631c_32984cuda3std6ranges3__45__cpo4swapE - _ZN74_INTERNAL_16fca202_38_flash_fwd_hdimall_e4m3_softcap_sm90_cu_59c7631c_32984cuda3std3__45__cpo4cendE)
_ZN74_INTERNAL_16fca202_38_flash_fwd_hdimall_e4m3_softcap_sm90_cu_59c7631c_32984cuda3std3__45__cpo4cendE:
	.zero		1
	.type		_ZN74_INTERNAL_16fca202_38_flash_fwd_hdimall_e4m3_softcap_sm90_cu_59c7631c_32984cuda3std6ranges3__45__cpo4swapE,@object
	.size		_ZN74_INTERNAL_16fca202_38_flash_fwd_hdimall_e4m3_softcap_sm90_cu_59c7631c_32984cuda3std6ranges3__45__cpo4swapE,(.L_52 - _ZN74_INTERNAL_16fca202_38_flash_fwd_hdimall_e4m3_softcap_sm90_cu_59c7631c_32984cuda3std6ranges3__45__cpo4swapE)
_ZN74_INTERNAL_16fca202_38_flash_fwd_hdimall_e4m3_softcap_sm90_cu_59c7631c_32984cuda3std6ranges3__45__cpo4swapE:
	.zero		1
.L_52:


//--------------------- .nv.shared._ZN7cutlass13device_kernelIN5flash11enable_sm90INS1_16FlashAttnFwdSm90INS1_25CollectiveMainloopFwdSm90ILi2EN4cute5tupleIJNS5_1CILi1EEES8_S8_EEENS6_IJNS7_ILi128EEESA_NS7_ILi256EEEEEELi256ENS_12float_e4m3_tEfNS_4arch4Sm90ELb0ELb0ELb1ELb1ELb0ELb0ELb0ELb1ELb1ELb0ELb0ELb0EEENS1_21CollectiveEpilogueFwdINS6_IJSA_SB_SA_EEES9_NS_10bfloat16_tESF_Li256ELb1ELb0ELb0ELb1EEENS1_36VarlenDynamicPersistentTileSchedulerILi128ELi128ELi256ELi128ELb0ELb0ELb1ELb0ELb1ELb1EEEEEEEEEvNT_6ParamsE --------------------------
	.section	.nv.shared._ZN7cutlass13device_kernelIN5flash11enable_sm90INS1_16FlashAttnFwdSm90INS1_25CollectiveMainloopFwdSm90ILi2EN4cute5tupleIJNS5_1CILi1EEES8_S8_EEENS6_IJNS7_ILi128EEESA_NS7_ILi256EEEEEELi256ENS_12float_e4m3_tEfNS_4arch4Sm90ELb0ELb0ELb1ELb1ELb0ELb0ELb0ELb1ELb1ELb0ELb0ELb0EEENS1_21CollectiveEpilogueFwdINS6_IJSA_SB_SA_EEES9_NS_10bfloat16_tESF_Li256ELb1ELb0ELb0ELb1EEENS1_36VarlenDynamicPersistentTileSchedulerILi128ELi128ELi256ELi128ELb0ELb0ELb1ELb0ELb1ELb1EEEEEEEEEvNT_6ParamsE,"aw",@nobits
	.sectionflags	@""
	.align	16
	.zero		1024


//--------------------- .nv.shared._ZN7cutlass13device_kernelIN5flash11enable_sm90INS1_16FlashAttnFwdSm90INS1_25CollectiveMainloopFwdSm90ILi2EN4cute5tupleIJNS5_1CILi1EEES8_S8_EEENS6_IJNS7_ILi128EEESA_NS7_ILi256EEEEEELi256ENS_12float_e4m3_tEfNS_4arch4Sm90ELb0ELb0ELb1ELb1ELb0ELb1ELb0ELb1ELb1ELb0ELb0ELb0EEENS1_21CollectiveEpilogueFwdINS6_IJSA_SB_SA_EEES9_NS_10bfloat16_tESF_Li256ELb1ELb0ELb0ELb1EEENS1_36VarlenDynamicPersistentTileSchedulerILi128ELi128ELi256ELi128ELb0ELb0ELb1ELb0ELb1ELb1EEEEEEEEEvNT_6ParamsE --------------------------
	.section	.nv.shared._ZN7cutlass13device_kernelIN5flash11enable_sm90INS1_16FlashAttnFwdSm90INS1_25CollectiveMainloopFwdSm90ILi2EN4cute5tupleIJNS5_1CILi1EEES8_S8_EEENS6_IJNS7_ILi128EEESA_NS7_ILi256EEEEEELi256ENS_12float_e4m3_tEfNS_4arch4Sm90ELb0ELb0ELb1ELb1ELb0ELb1ELb0ELb1ELb1ELb0ELb0ELb0EEENS1_21CollectiveEpilogueFwdINS6_IJSA_SB_SA_EEES9_NS_10bfloat16_tESF_Li256ELb1ELb0ELb0ELb1EEENS1_36VarlenDynamicPersistentTileSchedulerILi128ELi128ELi256ELi128ELb0ELb0ELb1ELb0ELb1ELb1EEEEEEEEEvNT_6ParamsE,"aw",@nobits
	.sectionflags	@""
	.align	16
	.zero		1024


//--------------------- .nv.shared._ZN7cutlass13device_kernelIN5flash11enable_sm90INS1_16FlashAttnFwdSm90INS1_25CollectiveMainloopFwdSm90ILi2EN4cute5tupleIJNS5_1CILi1EEES8_S8_EEENS6_IJNS7_ILi128EEENS7_ILi64EEENS7_ILi256EEEEEELi256ENS_12float_e4m3_tEfNS_4arch4Sm90ELb0ELb1ELb1ELb0ELb0ELb0ELb0ELb1ELb1ELb0ELb0ELb0EEENS1_21CollectiveEpilogueFwdINS6_IJSA_SC_SB_EEES9_NS_10bfloat16_tESG_Li256ELb0ELb0ELb0ELb1EEENS1_30DynamicPersistentTileSchedulerILi256ELi128ELb0ELb0ELb1EEEEEEEEEvNT_6ParamsE --------------------------
	.section	.nv.shared._ZN7cutlass13device_kernelIN5flash11enable_sm90INS1_16FlashAttnFwdSm90INS1_25CollectiveMainloopFwdSm90ILi2EN4cute5tupleIJNS5_1CILi1EEES8_S8_EEENS6_IJNS7_ILi128EEENS7_ILi64EEENS7_ILi256EEEEEELi256ENS_12float_e4m3_tEfNS_4arch4Sm90ELb0ELb1ELb1ELb0ELb0ELb0ELb0ELb1ELb1ELb0ELb0ELb0EEENS1_21CollectiveEpilogueFwdINS6_IJSA_SC_SB_EEES9_NS_10bfloat16_tESG_Li256ELb0ELb0ELb0ELb1EEENS1_30DynamicPersistentTileSchedulerILi256ELi128ELb0ELb0ELb1EEEEEEEEEvNT_6ParamsE,"aw",@nobits
	.sectionflags	@""
	.align	16
	.zero		1024


//--------------------- .nv.shared._ZN7cutlass13device_kernelIN5flash11enable_sm90INS1_16FlashAttnFwdSm90INS1_25CollectiveMainloopFwdSm90ILi2EN4cute5tupleIJNS5_1CILi1EEES8_S8_EEENS6_IJNS7_ILi128EEENS7_ILi64EEENS7_ILi256EEEEEELi256ENS_12float_e4m3_tEfNS_4arch4Sm90ELb0ELb1ELb1ELb1ELb0ELb0ELb0ELb1ELb1ELb0ELb0ELb0EEENS1_21CollectiveEpilogueFwdINS6_IJSA_SC_SB_EEES9_NS_10bfloat16_tESG_Li256ELb1ELb0ELb0ELb1EEENS1_36VarlenDynamicPersistentTileSchedulerILi128ELi64ELi256ELi128ELb0ELb0ELb1ELb1ELb0ELb1EEEEEEEEEvNT_6ParamsE --------------------------
	.section	.nv.shared._ZN7cutlass13device_kernelIN5flash11enable_sm90INS1_16FlashAttnFwdSm90INS1_25CollectiveMainloopFwdSm90ILi2EN4cute5tupleIJNS5_1CILi1EEES8_S8_EEENS6_IJNS7_ILi128EEENS7_ILi64EEENS7_ILi256EEEEEELi256ENS_12float_e4m3_tEfNS_4arch4Sm90ELb0ELb1ELb1ELb1ELb0ELb0ELb0ELb1ELb1ELb0ELb0ELb0EEENS1_21CollectiveEpilogueFwdINS6_IJSA_SC_SB_EEES9_NS_10bfloat16_tESG_Li256ELb1ELb0ELb0ELb1EEENS1_36VarlenDynamicPersistentTileSchedulerILi128ELi64ELi256ELi128ELb0ELb0ELb1ELb1ELb0ELb1EEEEEEEEEvNT_6ParamsE,"aw",@nobits
	.sectionflags	@""
	.align	16
	.zero		1024


//--------------------- .nv.shared._ZN7cutlass13device_kernelIN5flash11enable_sm90INS1_16FlashAttnFwdSm90INS1_25CollectiveMainloopFwdSm90ILi2EN4cute5tupleIJNS5_1CILi1EEES8_S8_EEENS6_IJNS7_ILi128EEENS7_ILi64EEENS7_ILi256EEEEEELi256ENS_12float_e4m3_tEfNS_4arch4Sm90ELb0ELb1ELb1ELb1ELb0ELb1ELb0ELb1ELb1ELb0ELb0ELb0EEENS1_21CollectiveEpilogueFwdINS6_IJSA_SC_SB_EEES9_NS_10bfloat16_tESG_Li256ELb1ELb0ELb0ELb1EEENS1_36VarlenDynamicPersistentTileSchedulerILi128ELi64ELi256ELi128ELb0ELb0ELb1ELb1ELb0ELb1EEEEEEEEEvNT_6ParamsE --------------------------
	.section	.nv.shared._ZN7cutlass13device_kernelIN5flash11enable_sm90INS1_16FlashAttnFwdSm90INS1_25CollectiveMainloopFwdSm90ILi2EN4cute5tupleIJNS5_1CILi1EEES8_S8_EEENS6_IJNS7_ILi128EEENS7_ILi64EEENS7_ILi256EEEEEELi256ENS_12float_e4m3_tEfNS_4arch4Sm90ELb0ELb1ELb1ELb1ELb0ELb1ELb0ELb1ELb1ELb0ELb0ELb0EEENS1_21CollectiveEpilogueFwdINS6_IJSA_SC_SB_EEES9_NS_10bfloat16_tESG_Li256ELb1ELb0ELb0ELb1EEENS1_36VarlenDynamicPersistentTileSchedulerILi128ELi64ELi256ELi128ELb0ELb0ELb1ELb1ELb0ELb1EEEEEEEEEvNT_6ParamsE,"aw",@nobits
	.sectionflags	@""
	.align	16
	.zero		1024


//--------------------- .nv.shared._ZN7cutlass13device_kernelIN5flash11enable_sm90INS1_16FlashAttnFwdSm90INS1_25CollectiveMainloopFwdSm90ILi2EN4cute5tupleIJNS5_1CILi1EEES8_S8_EEENS6_IJNS7_ILi128EEESA_NS7_ILi256EEEEEELi256ENS_12float_e4m3_tEfNS_4arch4Sm90ELb1ELb0ELb1ELb0ELb0ELb0ELb0ELb1ELb1ELb0ELb0ELb0EEENS1_21CollectiveEpilogueFwdINS6_IJSA_SB_SA_EEES9_NS_10bfloat16_tESF_Li256ELb0ELb0ELb0ELb1EEENS1_30DynamicPersistentTileSchedulerILi256ELi128ELb0ELb0ELb1EEEEEEEEEvNT_6ParamsE --------------------------
	.section	.nv.shared._ZN7cutlass13device_kernelIN5flash11enable_sm90INS1_16FlashAttnFwdSm90INS1_25CollectiveMainloopFwdSm90ILi2EN4cute5tupleIJNS5_1CILi1EEES8_S8_EEENS6_IJNS7_ILi128EEESA_NS7_ILi256EEEEEELi256ENS_12float_e4m3_tEfNS_4arch4Sm90ELb1ELb0ELb1ELb0ELb0ELb0ELb0ELb1ELb1ELb0ELb0ELb0EEENS1_21CollectiveEpilogueFwdINS6_IJSA_SB_SA_EEES9_NS_10bfloat16_tESF_Li256ELb0ELb0ELb0ELb1EEENS1_30DynamicPersistentTileSchedulerILi256ELi128ELb0ELb0ELb1EEEEEEEEEvNT_6ParamsE,"aw",@nobits
	.sectionflags	@""
	.align	16
	.zero		1024


//--------------------- .nv.shared._ZN7cutlass13device_kernelIN5flash11enable_sm90INS1_16FlashAttnFwdSm90INS1_25CollectiveMainloopFwdSm90ILi2EN4cute5tupleIJNS5_1CILi1EEES8_S8_EEENS6_IJNS7_ILi128EEESA_NS7_ILi256EEEEEELi256ENS_12float_e4m3_tEfNS_4arch4Sm90ELb1ELb0ELb1ELb1ELb0ELb0ELb0ELb1ELb1ELb0ELb0ELb0EEENS1_21CollectiveEpilogueFwdINS6_IJSA_SB_SA_EEES9_NS_10bfloat16_tESF_Li256ELb1ELb0ELb0ELb1EEENS1_36VarlenDynamicPersistentTileSchedulerILi128ELi128ELi256ELi128ELb0ELb0ELb1ELb1ELb1ELb1EEEEEEEEEvNT_6ParamsE --------------------------
	.section	.nv.shared._ZN7cutlass13device_kernelIN5flash11enable_sm90INS1_16FlashAttnFwdSm90INS1_25CollectiveMainloopFwdSm90ILi2EN4cute5tupleIJNS5_1CILi1EEES8_S8_EEENS6_IJNS7_ILi128EEESA_NS7_ILi256EEEEEELi256ENS_12float_e4m3_tEfNS_4arch4Sm90ELb1ELb0ELb1ELb1ELb0ELb0ELb0ELb1ELb1ELb0ELb0ELb0EEENS1_21CollectiveEpilogueFwdINS6_IJSA_SB_SA_EEES9_NS_10bfloat16_tESF_Li256ELb1ELb0ELb0ELb1EEENS1_36VarlenDynamicPersistentTileSchedulerILi128ELi128ELi256ELi128ELb0ELb0ELb1ELb1ELb1ELb1EEEEEEEEEvNT_6ParamsE,"aw",@nobits
	.sectionflags	@""
	.align	16
	.zero		1024


//--------------------- .nv.shared._ZN7cutlass13device_kernelIN5flash11enable_sm90INS1_16FlashAttnFwdSm90INS1_25CollectiveMainloopFwdSm90ILi2EN4cute5tupleIJNS5_1CILi1EEES8_S8_EEENS6_IJNS7_ILi128EEESA_NS7_ILi256EEEEEELi256ENS_12float_e4m3_tEfNS_4arch4Sm90ELb1ELb0ELb1ELb1ELb0ELb1ELb0ELb1ELb1ELb0ELb0ELb0EEENS1_21CollectiveEpilogueFwdINS6_IJSA_SB_SA_EEES9_NS_10bfloat16_tESF_Li256ELb1ELb0ELb0ELb1EEENS1_36VarlenDynamicPersistentTileSchedulerILi128ELi128ELi256ELi128ELb0ELb0ELb1ELb1ELb1ELb1EEEEEEEEEvNT_6ParamsE --------------------------
	.section	.nv.shared._ZN7cutlass13device_kernelIN5flash11enable_sm90INS1_16FlashAttnFwdSm90INS1_25CollectiveMainloopFwdSm90ILi2EN4cute5tupleIJNS5_1CILi1EEES8_S8_EEENS6_IJNS7_ILi128EEESA_NS7_ILi256EEEEEELi256ENS_12float_e4m3_tEfNS_4arch4Sm90ELb1ELb0ELb1ELb1ELb0ELb1ELb0ELb1ELb1ELb0ELb0ELb0EEENS1_21CollectiveEpilogueFwdINS6_IJSA_SB_SA_EEES9_NS_10bfloat16_tESF_Li256ELb1ELb0ELb0ELb1EEENS1_36VarlenDynamicPersistentTileSchedulerILi128ELi128ELi256ELi128ELb0ELb0ELb1ELb1ELb1ELb1EEEEEEEEEvNT_6ParamsE,"aw",@nobits
	.sectionflags	@""
	.align	16
	.zero		1024


//--------------------- .nv.shared._ZN7cutlass13device_kernelIN5flash11enable_sm90INS1_16FlashAttnFwdSm90INS1_25CollectiveMainloopFwdSm90ILi2EN4cute5tupleIJNS5_1CILi1EEES8_S8_EEENS6_IJNS7_ILi128EEENS7_ILi160EEENS7_ILi192EEEEEELi192ENS_12float_e4m3_tEfNS_4arch4Sm90ELb0ELb0ELb1ELb0ELb0ELb0ELb0ELb1ELb1ELb0ELb0ELb0EEENS1_21CollectiveEpilogueFwdINS6_IJSA_SC_SB_EEES9_NS_10bfloat16_tESG_Li256ELb0ELb0ELb0ELb1EEENS1_29StaticPersistentTileSchedulerILb0EEEEEEEEEvNT_6ParamsE --------------------------
	.section	.nv.shared._ZN7cutlass13device_kernelIN5flash11enable_sm90INS1_16FlashAttnFwdSm90INS1_25CollectiveMainloopFwdSm90ILi2EN4cute5tupleIJNS5_1CILi1EEES8_S8_EEENS6_IJNS7_ILi128EEENS7_ILi160EEENS7_ILi192EEEEEELi192ENS_12float_e4m3_tEfNS_4arch4Sm90ELb0ELb0ELb1ELb0ELb0ELb0ELb0ELb1ELb1ELb0ELb0ELb0EEENS1_21CollectiveEpilogueFwdINS6_IJSA_SC_SB_EEES9_NS_10bfloat16_tESG_Li256ELb0ELb0ELb0ELb1EEENS1_29StaticPersistentTileSchedulerILb0EEEEEEEEEvNT_6ParamsE,"aw",@nobits
	.sectionflags	@""
	.align	16
	.zero		1024


//--------------------- .nv.shared._ZN7cutlass13device_kernelIN5flash11enable_sm90INS1_16FlashAttnFwdSm90INS1_25CollectiveMainloopFwdSm90ILi2EN4cute5tupleIJNS5_1CILi2EEENS7_ILi1EEES9_EEENS6_IJNS7_ILi128EEENS7_ILi160EEENS7_ILi192EEEEEELi192ENS_12float_e4m3_tEfNS_4arch4Sm90ELb0ELb0ELb1ELb0ELb0ELb0ELb0ELb1ELb1ELb0ELb0ELb0EEENS1_21CollectiveEpilogueFwdINS6_IJSB_SD_SC_EEESA_NS_10bfloat16_tESH_Li256ELb0ELb0ELb0ELb1EEENS1_29StaticPersistentTileSchedulerILb0EEEEEEEEEvNT_6ParamsE --------------------------
	.section	.nv.shared._ZN7cutlass13device_kernelIN5flash11enable_sm90INS1_16FlashAttnFwdSm90INS1_25CollectiveMainloopFwdSm90ILi2EN4cute5tupleIJNS5_1CILi2EEENS7_ILi1EEES9_EEENS6_IJNS7_ILi128EEENS7_ILi160EEENS7_ILi192EEEEEELi192ENS_12float_e4m3_tEfNS_4arch4Sm90ELb0ELb0ELb1ELb0ELb0ELb0ELb0ELb1ELb1ELb0ELb0ELb0EEENS1_21CollectiveEpilogueFwdINS6_IJSB_SD_SC_EEESA_NS_10bfloat16_tESH_Li256ELb0ELb0ELb0ELb1EEENS1_29StaticPersistentTileSchedulerILb0EEEEEEEEEvNT_6ParamsE,"aw",@nobits
	.sectionflags	@""
	.align	16
	.zero		1024


//--------------------- .nv.shared._ZN7cutlass13device_kernelIN5flash11enable_sm90INS1_16FlashAttnFwdSm90INS1_25CollectiveMainloopFwdSm90ILi2EN4cute5tupleIJNS5_1CILi1EEES8_S8_EEENS6_IJNS7_ILi128EEENS7_ILi160EEENS7_ILi192EEEEEELi192ENS_12float_e4m3_tEfNS_4arch4Sm90ELb0ELb0ELb1ELb1ELb0ELb0ELb0ELb1ELb1ELb0ELb0ELb0EEENS1_21CollectiveEpilogueFwdINS6_IJSA_SC_SB_EEES9_NS_10bfloat16_tESG_Li256ELb1ELb0ELb0ELb1EEENS1_36VarlenDynamicPersistentTileSchedulerILi128ELi160ELi256ELi128ELb0ELb0ELb1ELb0ELb1ELb1EEEEEEEEEvNT_6ParamsE --------------------------
	.section	.nv.shared._ZN7cutlass13device_kernelIN5flash11enable_sm90INS1_16FlashAttnFwdSm90INS1_25CollectiveMainloopFwdSm90ILi2EN4cute5tupleIJNS5_1CILi1EEES8_S8_EEENS6_IJNS7_ILi128EEENS7_ILi160EEENS7_ILi192EEEEEELi192ENS_12float_e4m3_tEfNS_4arch4Sm90ELb0ELb0ELb1ELb1ELb0ELb0ELb0ELb1ELb1ELb0ELb0ELb0EEENS1_21CollectiveEpilogueFwdINS6_IJSA_SC_SB_EEES9_NS_10bfloat16_tESG_Li256ELb1ELb0ELb0ELb1EEENS1_36VarlenDynamicPersistentTileSchedulerILi128ELi160ELi256ELi128ELb0ELb0ELb1ELb0ELb1ELb1EEEEEEEEEvNT_6ParamsE,"aw",@nobits
	.sectionflags	@""
	.align	16
	.zero		1024


//--------------------- .nv.shared._ZN7cutlass13device_kernelIN5flash11enable_sm90INS1_16FlashAttnFwdSm90INS1_25CollectiveMainloopFwdSm90ILi2EN4cute5tupleIJNS5_1CILi1EEES8_S8_EEENS6_IJNS7_ILi128EEENS7_ILi160EEENS7_ILi192EEEEEELi192ENS_12float_e4m3_tEfNS_4arch4Sm90ELb0ELb0ELb1ELb1ELb0ELb1ELb0ELb1ELb1ELb0ELb0ELb0EEENS1_21CollectiveEpilogueFwdINS6_IJSA_SC_SB_EEES9_NS_10bfloat16_tESG_Li256ELb1ELb0ELb0ELb1EEENS1_36VarlenDynamicPersistentTileSchedulerILi128ELi160ELi256ELi128ELb0ELb0ELb1ELb0ELb1ELb1EEEEEEEEEvNT_6ParamsE --------------------------
	.section	.nv.shared._ZN7cutlass13device_kernelIN5flash11enable_sm90INS1_16FlashAttnFwdSm90INS1_25CollectiveMainloopFwdSm90ILi2EN4cute5tupleIJNS5_1CILi1EEES8_S8_EEENS6_IJNS7_ILi128EEENS7_ILi160EEENS7_ILi192EEEEEELi192ENS_12float_e4m3_tEfNS_4arch4Sm90ELb0ELb0ELb1ELb1ELb0ELb1ELb0ELb1ELb1ELb0ELb0ELb0EEENS1_21CollectiveEpilogueFwdINS6_IJSA_SC_SB_EEES9_NS_10bfloat16_tESG_Li256ELb1ELb0ELb0ELb1EEENS1_36VarlenDynamicPersistentTileSchedulerILi128ELi160ELi256ELi128ELb0ELb0ELb1ELb0ELb1ELb1EEEEEEEEEvNT_6ParamsE,"aw",@nobits
	.sectionflags	@""
	.align	16
	.zero		1024


//--------------------- .nv.shared._ZN7cutlass13device_kernelIN5flash11enable_sm90INS1_16FlashAttnFwdSm90INS1_25CollectiveMainloopFwdSm90ILi2EN4cute5tupleIJNS5_1CILi1EEES8_S8_EEENS6_IJNS7_ILi128EEESA_NS7_ILi192EEEEEELi192ENS_12float_e4m3_tEfNS_4arch4Sm90ELb0ELb1ELb1ELb0ELb0ELb0ELb0ELb1ELb1ELb0ELb0ELb0EEENS1_21CollectiveEpilogueFwdINS6_IJSA_SB_SA_EEES9_NS_10bfloat16_tESF_Li256ELb0ELb0ELb0ELb1EEENS1_30DynamicPersistentTileSchedulerILi256ELi128ELb0ELb0ELb1EEEEEEEEEvNT_6ParamsE --------------------------
	.section	.nv.shared._ZN7cutlass13device_kernelIN5flash11enable_sm90INS1_16FlashAttnFwdSm90INS1_25CollectiveMainloopFwdSm90ILi2EN4cute5tupleIJNS5_1CILi1EEES8_S8_EEENS6_IJNS7_ILi128EEESA_NS7_ILi192EEEEEELi192ENS_12float_e4m3_tEfNS_4arch4Sm90ELb0ELb1ELb1ELb0ELb0ELb0ELb0ELb1ELb1ELb0ELb0ELb0EEENS1_21CollectiveEpilogueFwdINS6_IJSA_SB_SA_EEES9_NS_10bfloat16_tESF_Li256ELb0ELb0ELb0ELb1EEENS1_30DynamicPersistentTileSchedulerILi256ELi128ELb0ELb0ELb1EEEEEEEEEvNT_6ParamsE,"aw",@nobits
	.sectionflags	@""
	.align	16
	.zero		1024


//--------------------- .nv.shared._ZN7cutlass13device_kernelIN5flash11enable_sm90INS1_16FlashAttnFwdSm90INS1_25CollectiveMainloopFwdSm90ILi2EN4cute5tupleIJNS5_1CILi1EEES8_S8_EEENS6_IJNS7_ILi128EEESA_NS7_ILi192EEEEEELi192ENS_12float_e4m3_tEfNS_4arch4Sm90ELb0ELb1ELb1ELb1ELb0ELb0ELb0ELb1ELb1ELb0ELb0ELb0EEENS1_21CollectiveEpilogueFwdINS6_IJSA_SB_SA_EEES9_NS_10bfloat16_tESF_Li256ELb1ELb0ELb0ELb1EEENS1_36VarlenDynamicPersistentTileSchedulerILi128ELi128ELi256ELi128ELb0ELb0ELb1ELb1ELb0ELb1EEEEEEEEEvNT_6ParamsE --------------------------
	.section	.nv.shared._ZN7cutlass13device_kernelIN5flash11enable_sm90INS1_16FlashAttnFwdSm90INS1_25CollectiveMainloopFwdSm90ILi2EN4cute5tupleIJNS5_1CILi1EEES8_S8_EEENS6_IJNS7_ILi128EEESA_NS7_ILi192EEEEEELi192ENS_12float_e4m3_tEfNS_4arch4Sm90ELb0ELb1ELb1ELb1ELb0ELb0ELb0ELb1ELb1ELb0ELb0ELb0EEENS1_21CollectiveEpilogueFwdINS6_IJSA_SB_SA_EEES9_NS_10bfloat16_tESF_Li256ELb1ELb0ELb0ELb1EEENS1_36VarlenDynamicPersistentTileSchedulerILi128ELi128ELi256ELi128ELb0ELb0ELb1ELb1ELb0ELb1EEEEEEEEEvNT_6ParamsE,"aw",@nobits
	.sectionflags	@""
	.align	16
	.zero		1024


//--------------------- .nv.shared._ZN7cutlass13device_kernelIN5flash11enable_sm90INS1_16FlashAttnFwdSm90INS1_25CollectiveMainloopFwdSm90ILi2EN4cute5tupleIJNS5_1CILi1EEES8_S8_EEENS6_IJNS7_ILi128EEESA_NS7_ILi192EEEEEELi192ENS_12float_e4m3_tEfNS_4arch4Sm90ELb0ELb1ELb1ELb1ELb0ELb1ELb0ELb1ELb1ELb0ELb0ELb0EEENS1_21CollectiveEpilogueFwdINS6_IJSA_SB_SA_EEES9_NS_10bfloat16_tESF_Li256ELb1ELb0ELb0ELb1EEENS1_36VarlenDynamicPersistentTileSchedulerILi128ELi128ELi256ELi128ELb0ELb0ELb1ELb1ELb0ELb1EEEEEEEEEvNT_6ParamsE --------------------------
	.section	.nv.shared._ZN7cutlass13device_kernelIN5flash11enable_sm90INS1_16FlashAttnFwdSm90INS1_25CollectiveMainloopFwdSm90ILi2EN4cute5tupleIJNS5_1CILi1EEES8_S8_EEENS6_IJNS7_ILi128EEESA_NS7_ILi192EEEEEELi192ENS_12float_e4m3_tEfNS_4arch4Sm90ELb0ELb1ELb1ELb1ELb0ELb1ELb0ELb1ELb1ELb0ELb0ELb0EEENS1_21CollectiveEpilogueFwdINS6_IJSA_SB_SA_EEES9_NS_10bfloat16_tESF_Li256ELb1ELb0ELb0ELb1EEENS1_36VarlenDynamicPersistentTileSchedulerILi128ELi128ELi256ELi128ELb0ELb0ELb1ELb1ELb0ELb1EEEEEEEEEvNT_6ParamsE,"aw",@nobits
	.sectionflags	@""
	.align	16
	.zero		1024


//--------------------- .nv.shared._ZN7cutlass13device_kernelIN5flash11enable_sm90INS1_16FlashAttnFwdSm90INS1_25CollectiveMainloopFwdSm90ILi2EN4cute5tupleIJNS5_1CILi1EEES8_S8_EEENS6_IJNS7_ILi128EEENS7_ILi160EEENS7_ILi192EEEEEELi192ENS_12float_e4m3_tEfNS_4arch4Sm90ELb1ELb0ELb1ELb0ELb0ELb0ELb0ELb1ELb1ELb0ELb0ELb0EEENS1_21CollectiveEpilogueFwdINS6_IJSA_SC_SB_EEES9_NS_10bfloat16_tESG_Li256ELb0ELb0ELb0ELb1EEENS1_30DynamicPersistentTileSchedulerILi256ELi128ELb0ELb0ELb1EEEEEEEEEvNT_6ParamsE --------------------------
	.section	.nv.shared._ZN7cutlass13device_kernelIN5flash11enable_sm90INS1_16FlashAttnFwdSm90INS1_25CollectiveMainloopFwdSm90ILi2EN4cute5tupleIJNS5_1CILi1EEES8_S8_EEENS6_IJNS7_ILi128EEENS7_ILi160EEENS7_ILi192EEEEEELi192ENS_12float_e4m3_tEfNS_4arch4Sm90ELb1ELb0ELb1ELb0ELb0ELb0ELb0ELb1ELb1ELb0ELb0ELb0EEENS1_21CollectiveEpilogueFwdINS6_IJSA_SC_SB_EEES9_NS_10bfloat16_tESG_Li256ELb0ELb0ELb0ELb1EEENS1_30DynamicPersistentTileSchedulerILi256ELi128ELb0ELb0ELb1EEEEEEEEEvNT_6ParamsE,"aw",@nobits
	.sectionflags	@""
	.align	16
	.zero		1024


//--------------------- .nv.shared._ZN7cutlass13device_kernelIN5flash11enable_sm90INS1_16FlashAttnFwdSm90INS1_25CollectiveMainloopFwdSm90ILi2EN4cute5tupleIJNS5_1CILi1EEES8_S8_EEENS6_IJNS7_ILi128EEENS7_ILi160EEENS7_ILi192EEEEEELi192ENS_12float_e4m3_tEfNS_4arch4Sm90ELb1ELb0ELb1ELb1ELb0ELb0ELb0ELb1ELb1ELb0ELb0ELb0EEENS1_21CollectiveEpilogueFwdINS6_IJSA_SC_SB_EEES9_NS_10bfloat16_tESG_Li256ELb1ELb0ELb0ELb1EEENS1_36VarlenDynamicPersistentTileSchedulerILi128ELi160ELi256ELi128ELb0ELb0ELb1ELb1ELb1ELb1EEEEEEEEEvNT_6ParamsE --------------------------
	.section	.nv.shared._ZN7cutlass13device_kernelIN5flash11enable_sm90INS1_16FlashAttnFwdSm90INS1_25CollectiveMainloopFwdSm90ILi2EN4cute5tupleIJNS5_1CILi1EEES8_S8_EEENS6_IJNS7_ILi128EEENS7_ILi160EEENS7_ILi192EEEEEELi192ENS_12float_e4m3_tEfNS_4arch4Sm90ELb1ELb0ELb1ELb1ELb0ELb0ELb0ELb1ELb1ELb0ELb0ELb0EEENS1_21CollectiveEpilogueFwdINS6_IJSA_SC_SB_EEES9_NS_10bfloat16_tESG_Li256ELb1ELb0ELb0ELb1EEENS1_36VarlenDynamicPersistentTileSchedulerILi128ELi160ELi256ELi128ELb0ELb0ELb1ELb1ELb1ELb1EEEEEEEEEvNT_6ParamsE,"aw",@nobits
	.sectionflags	@""
	.align	16
	.zero		1024


//--------------------- .nv.shared._ZN7cutlass13device_kernelIN5flash11enable_sm90INS1_16FlashAttnFwdSm90INS1_25CollectiveMainloopFwdSm90ILi2EN4cute5tupleIJNS5_1CILi1EEES8_S8_EEENS6_IJNS7_ILi128EEENS7_ILi160EEENS7_ILi192EEEEEELi192ENS_12float_e4m3_tEfNS_4arch4Sm90ELb1ELb0ELb1ELb1ELb0ELb1ELb0ELb1ELb1ELb0ELb0ELb0EEENS1_21CollectiveEpilogueFwdINS6_IJSA_SC_SB_EEES9_NS_10bfloat16_tESG_Li256ELb1ELb0ELb0ELb1EEENS1_36VarlenDynamicPersistentTileSchedulerILi128ELi160ELi256ELi128ELb0ELb0ELb1ELb1ELb1ELb1EEEEEEEEEvNT_6ParamsE --------------------------
	.section	.nv.shared._ZN7cutlass13device_kernelIN5flash11enable_sm90INS1_16FlashAttnFwdSm90INS1_25CollectiveMainloopFwdSm90ILi2EN4cute5tupleIJNS5_1CILi1EEES8_S8_EEENS6_IJNS7_ILi128EEENS7_ILi160EEENS7_ILi192EEEEEELi192ENS_12float_e4m3_tEfNS_4arch4Sm90ELb1ELb0ELb1ELb1ELb0ELb1ELb0ELb1ELb1ELb0ELb0ELb0EEENS1_21CollectiveEpilogueFwdINS6_IJSA_SC_SB_EEES9_NS_10bfloat16_tESG_Li256ELb1ELb0ELb0ELb1EEENS1_36VarlenDynamicPersistentTileSchedulerILi128ELi160ELi256ELi128ELb0ELb0ELb1ELb1ELb1ELb1EEEEEEEEEvNT_6ParamsE,"aw",@nobits
	.sectionflags	@""
	.align	16
	.zero		1024


//--------------------- .nv.shared._ZN7cutlass13device_kernelIN5flash11enable_sm90INS1_16FlashAttnFwdSm90INS1_25CollectiveMainloopFwdSm90ILi2EN4cute5tupleIJNS5_1CILi1EEES8_S8_EEENS6_IJNS7_ILi128EEENS7_ILi224EEESA_EEELi128ENS_12float_e4m3_tEfNS_4arch4Sm90ELb0ELb0ELb1ELb0ELb0ELb0ELb0ELb1ELb1ELb0ELb0ELb0EEENS1_21CollectiveEpilogueFwdINS6_IJSA_SA_SB_EEES9_NS_10bfloat16_tESF_Li256ELb0ELb0ELb0ELb1EEENS1_29StaticPersistentTileSchedulerILb0EEEEEEEEEvNT_6ParamsE --------------------------
	.section	.nv.shared._ZN7cutlass13device_kernelIN5flash11enable_sm90INS1_16FlashAttnFwdSm90INS1_25CollectiveMainloopFwdSm90ILi2EN4cute5tupleIJNS5_1CILi1EEES8_S8_EEENS6_IJNS7_ILi128EEENS7_ILi224EEESA_EEELi128ENS_12float_e4m3_tEfNS_4arch4Sm90ELb0ELb0ELb1ELb0ELb0ELb0ELb0ELb1ELb1ELb0ELb0ELb0EEENS1_21CollectiveEpilogueFwdINS6_IJSA_SA_SB_EEES9_NS_10bfloat16_tESF_Li256ELb0ELb0ELb0ELb1EEENS1_29StaticPersistentTileSchedulerILb0EEEEEEEEEvNT_6ParamsE,"aw",@nobits
	.sectionflags	@""
	.align	16
	.zero		1024


//--------------------- .nv.shared._ZN7cutlass13device_kernelIN5flash11enable_sm90INS1_16FlashAttnFwdSm90INS1_25CollectiveMainloopFwdSm90ILi2EN4cute5tupleIJNS5_1CILi1EEES8_S8_EEENS6_IJNS7_ILi128EEENS7_ILi224EEESA_EEELi128ENS_12float_e4m3_tEfNS_4arch4Sm90ELb0ELb0ELb1ELb1ELb0ELb0ELb0ELb1ELb1ELb0ELb0ELb0EEENS1_21CollectiveEpilogueFwdINS6_IJSA_SA_SB_EEES9_NS_10bfloat16_tESF_Li256ELb1ELb0ELb0ELb1EEENS1_36VarlenDynamicPersistentTileSchedulerILi128ELi224ELi256ELi128ELb0ELb0ELb1ELb0ELb1ELb1EEEEEEEEEvNT_6ParamsE --------------------------
	.section	.nv.shared._ZN7cutlass13device_kernelIN5flash11enable_sm90INS1_16FlashAttnFwdSm90INS1_25CollectiveMainloopFwdSm90ILi2EN4cute5tupleIJNS5_1CILi1EEES8_S8_EEENS6_IJNS7_ILi128EEENS7_ILi224EEESA_EEELi128ENS_12float_e4m3_tEfNS_4arch4Sm90ELb0ELb0ELb1ELb1ELb0ELb0ELb0ELb1ELb1ELb0ELb0ELb0EEENS1_21CollectiveEpilogueFwdINS6_IJSA_SA_SB_EEES9_NS_10bfloat16_tESF_Li256ELb1ELb0ELb0ELb1EEENS1_36VarlenDynamicPersistentTileSchedulerILi128ELi224ELi256ELi128ELb0ELb0ELb1ELb0ELb1ELb1EEEEEEEEEvNT_6ParamsE,"aw",@nobits
	.sectionflags	@""
	.align	16
	.zero		1024


//--------------------- .nv.shared._ZN7cutlass13device_kernelIN5flash11enable_sm90INS1_16FlashAttnFwdSm90INS1_25CollectiveMainloopFwdSm90ILi2EN4cute5tupleIJNS5_1CILi1EEES8_S8_EEENS6_IJNS7_ILi128EEENS7_ILi224EEESA_EEELi128ENS_12float_e4m3_tEfNS_4arch4Sm90ELb0ELb0ELb1ELb1ELb0ELb1ELb0ELb1ELb1ELb0ELb0ELb0EEENS1_21CollectiveEpilogueFwdINS6_IJSA_SA_SB_EEES9_NS_10bfloat16_tESF_Li256ELb1ELb0ELb0ELb1EEENS1_36VarlenDynamicPersistentTileSchedulerILi128ELi224ELi256ELi128ELb0ELb0ELb1ELb0ELb1ELb1EEEEEEEEEvNT_6ParamsE --------------------------
	.section	.nv.shared._ZN7cutlass13device_kernelIN5flash11enable_sm90INS1_16FlashAttnFwdSm90INS1_25CollectiveMainloopFwdSm90ILi2EN4cute5tupleIJNS5_1CILi1EEES8_S8_EEENS6_IJNS7_ILi128EEENS7_ILi224EEESA_EEELi128ENS_12float_e4m3_tEfNS_4arch4Sm90ELb0ELb0ELb1ELb1ELb0ELb1ELb0ELb1ELb1ELb0ELb0ELb0EEENS1_21CollectiveEpilogueFwdINS6_IJSA_SA_SB_EEES9_NS_10bfloat16_tESF_Li256ELb1ELb0ELb0ELb1EEENS1_36VarlenDynamicPersistentTileSchedulerILi128ELi224ELi256ELi128ELb0ELb0ELb1ELb0ELb1ELb1EEEEEEEEEvNT_6ParamsE,"aw",@nobits
	.sectionflags	@""
	.align	16
	.zero		1024


//--------------------- .nv.shared._ZN7cutlass13device_kernelIN5flash11enable_sm90INS1_16FlashAttnFwdSm90INS1_25CollectiveMainloopFwdSm90ILi2EN4cute5tupleIJNS5_1CILi1EEES8_S8_EEENS6_IJNS7_ILi128EEENS7_ILi192EEESA_EEELi128ENS_12float_e4m3_tEfNS_4arch4Sm90ELb0ELb1ELb1ELb0ELb0ELb0ELb0ELb1ELb1ELb0ELb0ELb0EEENS1_21CollectiveEpilogueFwdINS6_IJSA_SA_SB_EEES9_NS_10bfloat16_tESF_Li256ELb0ELb0ELb0ELb1EEENS1_30DynamicPersistentTileSchedulerILi256ELi128ELb0ELb0ELb1EEEEEEEEEvNT_6ParamsE --------------------------
	.section	.nv.shared._ZN7cutlass13device_kernelIN5flash11enable_sm90INS1_16FlashAttnFwdSm90INS1_25CollectiveMainloopFwdSm90ILi2EN4cute5tupleIJNS5_1CILi1EEES8_S8_EEENS6_IJNS7_ILi128EEENS7_ILi192EEESA_EEELi128ENS_12float_e4m3_tEfNS_4arch4Sm90ELb0ELb1ELb1ELb0ELb0ELb0ELb0ELb1ELb1ELb0ELb0ELb0EEENS1_21CollectiveEpilogueFwdINS6_IJSA_SA_SB_EEES9_NS_10bfloat16_tESF_Li256ELb0ELb0ELb0ELb1EEENS1_30DynamicPersistentTileSchedulerILi256ELi128ELb0ELb0ELb1EEEEEEEEEvNT_6ParamsE,"aw",@nobits
	.sectionflags	@""
	.align	16
	.zero		1024


//--------------------- .nv.shared._ZN7cutlass13device_kernelIN5flash11enable_sm90INS1_16FlashAttnFwdSm90INS1_25CollectiveMainloopFwdSm90ILi2EN4cute5tupleIJNS5_1CILi1EEES8_S8_EEENS6_IJNS7_ILi128EEENS7_ILi192EEESA_EEELi128ENS_12float_e4m3_tEfNS_4arch4Sm90ELb0ELb1ELb1ELb1ELb0ELb0ELb0ELb1ELb1ELb0ELb0ELb0EEENS1_21CollectiveEpilogueFwdINS6_IJSA_SA_SB_EEES9_NS_10bfloat16_tESF_Li256ELb1ELb0ELb0ELb1EEENS1_36VarlenDynamicPersistentTileSchedulerILi128ELi192ELi256ELi128ELb0ELb0ELb1ELb1ELb0ELb1EEEEEEEEEvNT_6ParamsE --------------------------
	.section	.nv.shared._ZN7cutlass13device_kernelIN5flash11enable_sm90INS1_16FlashAttnFwdSm90INS1_25CollectiveMainloopFwdSm90ILi2EN4cute5tupleIJNS5_1CILi1EEES8_S8_EEENS6_IJNS7_ILi128EEENS7_ILi192EEESA_EEELi128ENS_12float_e4m3_tEfNS_4arch4Sm90ELb0ELb1ELb1ELb1ELb0ELb0ELb0ELb1ELb1ELb0ELb0ELb0EEENS1_21CollectiveEpilogueFwdINS6_IJSA_SA_SB_EEES9_NS_10bfloat16_tESF_Li256ELb1ELb0ELb0ELb1EEENS1_36VarlenDynamicPersistentTileSchedulerILi128ELi192ELi256ELi128ELb0ELb0ELb1ELb1ELb0ELb1EEEEEEEEEvNT_6ParamsE,"aw",@nobits
	.sectionflags	@""
	.align	16
	.zero		1024


//--------------------- .nv.shared._ZN7cutlass13device_kernelIN5flash11enable_sm90INS1_16FlashAttnFwdSm90INS1_25CollectiveMainloopFwdSm90ILi2EN4cute5tupleIJNS5_1CILi1EEES8_S8_EEENS6_IJNS7_ILi128EEENS7_ILi192EEESA_EEELi128ENS_12float_e4m3_tEfNS_4arch4Sm90ELb0ELb1ELb1ELb1ELb0ELb1ELb0ELb1ELb1ELb0ELb0ELb0EEENS1_21CollectiveEpilogueFwdINS6_IJSA_SA_SB_EEES9_NS_10bfloat16_tESF_Li256ELb1ELb0ELb0ELb1EEENS1_36VarlenDynamicPersistentTileSchedulerILi128ELi192ELi256ELi128ELb0ELb0ELb1ELb1ELb0ELb1EEEEEEEEEvNT_6ParamsE --------------------------
	.section	.nv.shared._ZN7cutlass13device_kernelIN5flash11enable_sm90INS1_16FlashAttnFwdSm90INS1_25CollectiveMainloopFwdSm90ILi2EN4cute5tupleIJNS5_1CILi1EEES8_S8_EEENS6_IJNS7_ILi128EEENS7_ILi192EEESA_EEELi128ENS_12float_e4m3_tEfNS_4arch4Sm90ELb0ELb1ELb1ELb1ELb0ELb1ELb0ELb1ELb1ELb0ELb0ELb0EEENS1_21CollectiveEpilogueFwdINS6_IJSA_SA_SB_EEES9_NS_10bfloat16_tESF_Li256ELb1ELb0ELb0ELb1EEENS1_36VarlenDynamicPersistentTileSchedulerILi128ELi192ELi256ELi128ELb0ELb0ELb1ELb1ELb0ELb1EEEEEEEEEvNT_6ParamsE,"aw",@nobits
	.sectionflags	@""
	.align	16
	.zero		1024


//--------------------- .nv.shared._ZN7cutlass13device_kernelIN5flash11enable_sm90INS1_16FlashAttnFwdSm90INS1_25CollectiveMainloopFwdSm90ILi2EN4cute5tupleIJNS5_1CILi1EEES8_S8_EEENS6_IJNS7_ILi128EEENS7_ILi224EEESA_EEELi128ENS_12float_e4m3_tEfNS_4arch4Sm90ELb1ELb0ELb1ELb0ELb0ELb0ELb0ELb1ELb1ELb0ELb0ELb0EEENS1_21CollectiveEpilogueFwdINS6_IJSA_SA_SB_EEES9_NS_10bfloat16_tESF_Li256ELb0ELb0ELb0ELb1EEENS1_30DynamicPersistentTileSchedulerILi256ELi128ELb0ELb0ELb1EEEEEEEEEvNT_6ParamsE --------------------------
	.section	.nv.shared._ZN7cutlass13device_kernelIN5flash11enable_sm90INS1_16FlashAttnFwdSm90INS1_25CollectiveMainloopFwdSm90ILi2EN4cute5tupleIJNS5_1CILi1EEES8_S8_EEENS6_IJNS7_ILi128EEENS7_ILi224EEESA_EEELi128ENS_12float_e4m3_tEfNS_4arch4Sm90ELb1ELb0ELb1ELb0ELb0ELb0ELb0ELb1ELb1ELb0ELb0ELb0EEENS1_21CollectiveEpilogueFwdINS6_IJSA_SA_SB_EEES9_NS_10bfloat16_tESF_Li256ELb0ELb0ELb0ELb1EEENS1_30DynamicPersistentTileSchedulerILi256ELi128ELb0ELb0ELb1EEEEEEEEEvNT_6ParamsE,"aw",@nobits
	.sectionflags	@""
	.align	16
	.zero		1024


//--------------------- .nv.shared._ZN7cutlass13device_kernelIN5flash11enable_sm90INS1_16FlashAttnFwdSm90INS1_25CollectiveMainloopFwdSm90ILi2EN4cute5tupleIJNS5_1CILi1EEES8_S8_EEENS6_IJNS7_ILi128EEENS7_ILi224EEESA_EEELi128ENS_12float_e4m3_tEfNS_4arch4Sm90ELb1ELb0ELb1ELb1ELb0ELb0ELb0ELb1ELb1ELb0ELb0ELb0EEENS1_21CollectiveEpilogueFwdINS6_IJSA_SA_SB_EEES9_NS_10bfloat16_tESF_Li256ELb1ELb0ELb0ELb1EEENS1_36VarlenDynamicPersistentTileSchedulerILi128ELi224ELi256ELi128ELb0ELb0ELb1ELb1ELb1ELb1EEEEEEEEEvNT_6ParamsE --------------------------
	.section	.nv.shared._ZN7cutlass13device_kernelIN5flash11enable_sm90INS1_16FlashAttnFwdSm90INS1_25CollectiveMainloopFwdSm90ILi2EN4cute5tupleIJNS5_1CILi1EEES8_S8_EEENS6_IJNS7_ILi128EEENS7_ILi224EEESA_EEELi128ENS_12float_e4m3_tEfNS_4arch4Sm90ELb1ELb0ELb1ELb1ELb0ELb0ELb0ELb1ELb1ELb0ELb0ELb0EEENS1_21CollectiveEpilogueFwdINS6_IJSA_SA_SB_EEES9_NS_10bfloat16_tESF_Li256ELb1ELb0ELb0ELb1EEENS1_36VarlenDynamicPersistentTileSchedulerILi128ELi224ELi256ELi128ELb0ELb0ELb1ELb1ELb1ELb1EEEEEEEEEvNT_6ParamsE,"aw",@nobits
	.sectionflags	@""
	.align	16
	.zero		1024


//--------------------- .nv.shared._ZN7cutlass13device_kernelIN5flash11enable_sm90INS1_16FlashAttnFwdSm90INS1_25CollectiveMainloopFwdSm90ILi2EN4cute5tupleIJNS5_1CILi1EEES8_S8_EEENS6_IJNS7_ILi128EEENS7_ILi224EEESA_EEELi128ENS_12float_e4m3_tEfNS_4arch4Sm90ELb1ELb0ELb1ELb1ELb0ELb1ELb0ELb1ELb1ELb0ELb0ELb0EEENS1_21CollectiveEpilogueFwdINS6_IJSA_SA_SB_EEES9_NS_10bfloat16_tESF_Li256ELb1ELb0ELb0ELb1EEENS1_36VarlenDynamicPersistentTileSchedulerILi128ELi224ELi256ELi128ELb0ELb0ELb1ELb1ELb1ELb1EEEEEEEEEvNT_6ParamsE --------------------------
	.section	.nv.shared._ZN7cutlass13device_kernelIN5flash11enable_sm90INS1_16FlashAttnFwdSm90INS1_25CollectiveMainloopFwdSm90ILi2EN4cute5tupleIJNS5_1CILi1EEES8_S8_EEENS6_IJNS7_ILi128EEENS7_ILi224EEESA_EEELi128ENS_12float_e4m3_tEfNS_4arch4Sm90ELb1ELb0ELb1ELb1ELb0ELb1ELb0ELb1ELb1ELb0ELb0ELb0EEENS1_21CollectiveEpilogueFwdINS6_IJSA_SA_SB_EEES9_NS_10bfloat16_tESF_Li256ELb1ELb0ELb0ELb1EEENS1_36VarlenDynamicPersistentTileSchedulerILi128ELi224ELi256ELi128ELb0ELb0ELb1ELb1ELb1ELb1EEEEEEEEEvNT_6ParamsE,"aw",@nobits
	.sectionflags	@""
	.align	16
	.zero		1024


//--------------------- .nv.shared._ZN7cutlass13device_kernelIN5flash11enable_sm90INS1_16FlashAttnFwdSm90INS1_25CollectiveMainloopFwdSm90ILi2EN4cute5tupleIJNS5_1CILi1EEES8_S8_EEENS6_IJNS7_ILi192EEENS7_ILi128EEENS7_ILi96EEEEEELi96ENS_12float_e4m3_tEfNS_4arch4Sm90ELb0ELb0ELb1ELb0ELb0ELb0ELb0ELb1ELb1ELb0ELb0ELb0EEENS1_21CollectiveEpilogueFwdINS6_IJSA_SC_SB_EEES9_NS_10bfloat16_tESG_Li384ELb0ELb0ELb0ELb1EEENS1_29StaticPersistentTileSchedulerILb0EEEEEEEEEvNT_6ParamsE --------------------------
	.section	.nv.shared._ZN7cutlass13device_kernelIN5flash11enable_sm90INS1_16FlashAttnFwdSm90INS1_25CollectiveMainloopFwdSm90ILi2EN4cute5tupleIJNS5_1CILi1EEES8_S8_EEENS6_IJNS7_ILi192EEENS7_ILi128EEENS7_ILi96EEEEEELi96ENS_12float_e4m3_tEfNS_4arch4Sm90ELb0ELb0ELb1ELb0ELb0ELb0ELb0ELb1ELb1ELb0ELb0ELb0EEENS1_21CollectiveEpilogueFwdINS6_IJSA_SC_SB_EEES9_NS_10bfloat16_tESG_Li384ELb0ELb0ELb0ELb1EEENS1_29StaticPersistentTileSchedulerILb0EEEEEEEEEvNT_6ParamsE,"aw",@nobits
	.sectionflags	@""
	.align	16
	.zero		1024


//--------------------- .nv.shared._ZN7cutlass13device_kernelIN5flash11enable_sm90INS1_16FlashAttnFwdSm90INS1_25CollectiveMainloopFwdSm90ILi2EN4cute5tupleIJNS5_1CILi1EEES8_S8_EEENS6_IJNS7_ILi192EEENS7_ILi128EEENS7_ILi96EEEEEELi96ENS_12float_e4m3_tEfNS_4arch4Sm90ELb0ELb0ELb1ELb1ELb0ELb0ELb0ELb1ELb1ELb0ELb0ELb0EEENS1_21CollectiveEpilogueFwdINS6_IJSA_SC_SB_EEES9_NS_10bfloat16_tESG_Li384ELb1ELb0ELb0ELb1EEENS1_36VarlenDynamicPersistentTileSchedulerILi192ELi128ELi384ELi128ELb0ELb0ELb1ELb0ELb1ELb1EEEEEEEEEvNT_6ParamsE --------------------------
	.section	.nv.shared._ZN7cutlass13device_kernelIN5flash11enable_sm90INS1_16FlashAttnFwdSm90INS1_25CollectiveMainloopFwdSm90ILi2EN4cute5tupleIJNS5_1CILi1EEES8_S8_EEENS6_IJNS7_ILi192EEENS7_ILi128EEENS7_ILi96EEEEEELi96ENS_12float_e4m3_tEfNS_4arch4Sm90ELb0ELb0ELb1ELb1ELb0ELb0ELb0ELb1ELb1ELb0ELb0ELb0EEENS1_21CollectiveEpilogueFwdINS6_IJSA_SC_SB_EEES9_NS_10bfloat16_tESG_Li384ELb1ELb0ELb0ELb1EEENS1_36VarlenDynamicPersistentTileSchedulerILi192ELi128ELi384ELi128ELb0ELb0ELb1ELb0ELb1ELb1EEEEEEEEEvNT_6ParamsE,"aw",@nobits
	.sectionflags	@""
	.align	16
	.zero		1024


//--------------------- .nv.shared._ZN7cutlass13device_kernelIN5flash11enable_sm90INS1_16FlashAttnFwdSm90INS1_25CollectiveMainloopFwdSm90ILi2EN4cute5tupleIJNS5_1CILi1EEES8_S8_EEENS6_IJNS7_ILi192EEENS7_ILi128EEENS7_ILi96EEEEEELi96ENS_12float_e4m3_tEfNS_4arch4Sm90ELb0ELb0ELb1ELb1ELb0ELb1ELb0ELb1ELb1ELb0ELb0ELb0EEENS1_21CollectiveEpilogueFwdINS6_IJSA_SC_SB_EEES9_NS_10bfloat16_tESG_Li384ELb1ELb0ELb0ELb1EEENS1_36VarlenDynamicPersistentTileSchedulerILi192ELi128ELi384ELi128ELb0ELb0ELb1ELb0ELb1ELb1EEEEEEEEEvNT_6ParamsE --------------------------
	.section	.nv.shared._ZN7cutlass13device_kernelIN5flash11enable_sm90INS1_16FlashAttnFwdSm90INS1_25CollectiveMainloopFwdSm90ILi2EN4cute5tupleIJNS5_1CILi1EEES8_S8_EEENS6_IJNS7_ILi192EEENS7_ILi128EEENS7_ILi96EEEEEELi96ENS_12float_e4m3_tEfNS_4arch4Sm90ELb0ELb0ELb1ELb1ELb0ELb1ELb0ELb1ELb1ELb0ELb0ELb0EEENS1_21CollectiveEpilogueFwdINS6_IJSA_SC_SB_EEES9_NS_10bfloat16_tESG_Li384ELb1ELb0ELb0ELb1EEENS1_36VarlenDynamicPersistentTileSchedulerILi192ELi128ELi384ELi128ELb0ELb0ELb1ELb0ELb1ELb1EEEEEEEEEvNT_6ParamsE,"aw",@nobits
	.sectionflags	@""
	.align	16
	.zero		1024


//--------------------- .nv.shared._ZN7cutlass13device_kernelIN5flash11enable_sm90INS1_16FlashAttnFwdSm90INS1_25CollectiveMainloopFwdSm90ILi2EN4cute5tupleIJNS5_1CILi1EEES8_S8_EEENS6_IJNS7_ILi192EEENS7_ILi128EEENS7_ILi96EEEEEELi96ENS_12float_e4m3_tEfNS_4arch4Sm90ELb0ELb1ELb1ELb0ELb0ELb0ELb0ELb1ELb1ELb0ELb0ELb0EEENS1_21CollectiveEpilogueFwdINS6_IJSA_SC_SB_EEES9_NS_10bfloat16_tESG_Li384ELb0ELb0ELb0ELb1EEENS1_30DynamicPersistentTileSchedulerILi384ELi128ELb0ELb0ELb1EEEEEEEEEvNT_6ParamsE --------------------------
	.section	.nv.shared._ZN7cutlass13device_kernelIN5flash11enable_sm90INS1_16FlashAttnFwdSm90INS1_25CollectiveMainloopFwdSm90ILi2EN4cute5tupleIJNS5_1CILi1EEES8_S8_EEENS6_IJNS7_ILi192EEENS7_ILi128EEENS7_ILi96EEEEEELi96ENS_12float_e4m3_tEfNS_4arch4Sm90ELb0ELb1ELb1ELb0ELb0ELb0ELb0ELb1ELb1ELb0ELb0ELb0EEENS1_21CollectiveEpilogueFwdINS6_IJSA_SC_SB_EEES9_NS_10bfloat16_tESG_Li384ELb0ELb0ELb0ELb1EEENS1_30DynamicPersistentTileSchedulerILi384ELi128ELb0ELb0ELb1EEEEEEEEEvNT_6ParamsE,"aw",@nobits
	.sectionflags	@""
	.align	16
	.zero		1024


//--------------------- .nv.shared._ZN7cutlass13device_kernelIN5flash11enable_sm90INS1_16FlashAttnFwdSm90INS1_25CollectiveMainloopFwdSm90ILi2EN4cute5tupleIJNS5_1CILi1EEES8_S8_EEENS6_IJNS7_ILi192EEENS7_ILi128EEENS7_ILi96EEEEEELi96ENS_12float_e4m3_tEfNS_4arch4Sm90ELb0ELb1ELb1ELb1ELb0ELb0ELb0ELb1ELb1ELb0ELb0ELb0EEENS1_21CollectiveEpilogueFwdINS6_IJSA_SC_SB_EEES9_NS_10bfloat16_tESG_Li384ELb1ELb0ELb0ELb1EEENS1_36VarlenDynamicPersistentTileSchedulerILi192ELi128ELi384ELi128ELb0ELb0ELb1ELb1ELb0ELb1EEEEEEEEEvNT_6ParamsE --------------------------
	.section	.nv.shared._ZN7cutlass13device_kernelIN5flash11enable_sm90INS1_16FlashAttnFwdSm90INS1_25CollectiveMainloopFwdSm90ILi2EN4cute5tupleIJNS5_1CILi1EEES8_S8_EEENS6_IJNS7_ILi192EEENS7_ILi128EEENS7_ILi96EEEEEELi96ENS_12float_e4m3_tEfNS_4arch4Sm90ELb0ELb1ELb1ELb1ELb0ELb0ELb0ELb1ELb1ELb0ELb0ELb0EEENS1_21CollectiveEpilogueFwdINS6_IJSA_SC_SB_EEES9_NS_10bfloat16_tESG_Li384ELb1ELb0ELb0ELb1EEENS1_36VarlenDynamicPersistentTileSchedulerILi192ELi128ELi384ELi128ELb0ELb0ELb1ELb1ELb0ELb1EEEEEEEEEvNT_6ParamsE,"aw",@nobits
	.sectionflags	@""
	.align	16
	.zero		1024


//--------------------- .nv.shared._ZN7cutlass13device_kernelIN5flash11enable_sm90INS1_16FlashAttnFwdSm90INS1_25CollectiveMainloopFwdSm90ILi2EN4cute5tupleIJNS5_1CILi1EEES8_S8_EEENS6_IJNS7_ILi192EEENS7_ILi128EEENS7_ILi96EEEEEELi96ENS_12float_e4m3_tEfNS_4arch4Sm90ELb0ELb1ELb1ELb1ELb0ELb1ELb0ELb1ELb1ELb0ELb0ELb0EEENS1_21CollectiveEpilogueFwdINS6_IJSA_SC_SB_EEES9_NS_10bfloat16_tESG_Li384ELb1ELb0ELb0ELb1EEENS1_36VarlenDynamicPersistentTileSchedulerILi192ELi128ELi384ELi128ELb0ELb0ELb1ELb1ELb0ELb1EEEEEEEEEvNT_6ParamsE --------------------------
	.section	.nv.shared._ZN7cutlass13device_kernelIN5flash11enable_sm90INS1_16FlashAttnFwdSm90INS1_25CollectiveMainloopFwdSm90ILi2EN4cute5tupleIJNS5_1CILi1EEES8_S8_EEENS6_IJNS7_ILi192EEENS7_ILi128EEENS7_ILi96EEEEEELi96ENS_12float_e4m3_tEfNS_4arch4Sm90ELb0ELb1ELb1ELb1ELb0ELb1ELb0ELb1ELb1ELb0ELb0ELb0EEENS1_21CollectiveEpilogueFwdINS6_IJSA_SC_SB_EEES9_NS_10bfloat16_tESG_Li384ELb1ELb0ELb0ELb1EEENS1_36VarlenDynamicPersistentTileSchedulerILi192ELi128ELi384ELi128ELb0ELb0ELb1ELb1ELb0ELb1EEEEEEEEEvNT_6ParamsE,"aw",@nobits
	.sectionflags	@""
	.align	16
	.zero		1024


//--------------------- .nv.shared._ZN7cutlass13device_kernelIN5flash11enable_sm90INS1_16FlashAttnFwdSm90INS1_25CollectiveMainloopFwdSm90ILi2EN4cute5tupleIJNS5_1CILi1EEES8_S8_EEENS6_IJNS7_ILi192EEENS7_ILi128EEENS7_ILi96EEEEEELi96ENS_12float_e4m3_tEfNS_4arch4Sm90ELb1ELb0ELb1ELb0ELb0ELb0ELb0ELb1ELb1ELb0ELb0ELb0EEENS1_21CollectiveEpilogueFwdINS6_IJSA_SC_SB_EEES9_NS_10bfloat16_tESG_Li384ELb0ELb0ELb0ELb1EEENS1_30DynamicPersistentTileSchedulerILi384ELi128ELb0ELb0ELb1EEEEEEEEEvNT_6ParamsE --------------------------
	.section	.nv.shared._ZN7cutlass13device_kernelIN5flash11enable_sm90INS1_16FlashAttnFwdSm90INS1_25CollectiveMainloopFwdSm90ILi2EN4cute5tupleIJNS5_1CILi1EEES8_S8_EEENS6_IJNS7_ILi192EEENS7_ILi128EEENS7_ILi96EEEEEELi96ENS_12float_e4m3_tEfNS_4arch4Sm90ELb1ELb0ELb1ELb0ELb0ELb0ELb0ELb1ELb1ELb0ELb0ELb0EEENS1_21CollectiveEpilogueFwdINS6_IJSA_SC_SB_EEES9_NS_10bfloat16_tESG_Li384ELb0ELb0ELb0ELb1EEENS1_30DynamicPersistentTileSchedulerILi384ELi128ELb0ELb0ELb1EEEEEEEEEvNT_6ParamsE,"aw",@nobits
	.sectionflags	@""
	.align	16
	.zero		1024


//--------------------- .nv.shared._ZN7cutlass13device_kernelIN5flash11enable_sm90INS1_16FlashAttnFwdSm90INS1_25CollectiveMainloopFwdSm90ILi2EN4cute5tupleIJNS5_1CILi1EEES8_S8_EEENS6_IJNS7_ILi192EEENS7_ILi128EEENS7_ILi96EEEEEELi96ENS_12float_e4m3_tEfNS_4arch4Sm90ELb1ELb0ELb1ELb1ELb0ELb0ELb0ELb1ELb1ELb0ELb0ELb0EEENS1_21CollectiveEpilogueFwdINS6_IJSA_SC_SB_EEES9_NS_10bfloat16_tESG_Li384ELb1ELb0ELb0ELb1EEENS1_36VarlenDynamicPersistentTileSchedulerILi192ELi128ELi384ELi128ELb0ELb0ELb1ELb1ELb1ELb1EEEEEEEEEvNT_6ParamsE --------------------------
	.section	.nv.shared._ZN7cutlass13device_kernelIN5flash11enable_sm90INS1_16FlashAttnFwdSm90INS1_25CollectiveMainloopFwdSm90ILi2EN4cute5tupleIJNS5_1CILi1EEES8_S8_EEENS6_IJNS7_ILi192EEENS7_ILi128EEENS7_ILi96EEEEEELi96ENS_12float_e4m3_tEfNS_4arch4Sm90ELb1ELb0ELb1ELb1ELb0ELb0ELb0ELb1ELb1ELb0ELb0ELb0EEENS1_21CollectiveEpilogueFwdINS6_IJSA_SC_SB_EEES9_NS_10bfloat16_tESG_Li384ELb1ELb0ELb0ELb1EEENS1_36VarlenDynamicPersistentTileSchedulerILi192ELi128ELi384ELi128ELb0ELb0ELb1ELb1ELb1ELb1EEEEEEEEEvNT_6ParamsE,"aw",@nobits
	.sectionflags	@""
	.align	16
	.zero		1024


//--------------------- .nv.shared._ZN7cutlass13device_kernelIN5flash11enable_sm90INS1_16FlashAttnFwdSm90INS1_25CollectiveMainloopFwdSm90ILi2EN4cute5tupleIJNS5_1CILi1EEES8_S8_EEENS6_IJNS7_ILi192EEENS7_ILi128EEENS7_ILi96EEEEEELi96ENS_12float_e4m3_tEfNS_4arch4Sm90ELb1ELb0ELb1ELb1ELb0ELb1ELb0ELb1ELb1ELb0ELb0ELb0EEENS1_21CollectiveEpilogueFwdINS6_IJSA_SC_SB_EEES9_NS_10bfloat16_tESG_Li384ELb1ELb0ELb0ELb1EEENS1_36VarlenDynamicPersistentTileSchedulerILi192ELi128ELi384ELi128ELb0ELb0ELb1ELb1ELb1ELb1EEEEEEEEEvNT_6ParamsE --------------------------
	.section	.nv.shared._ZN7cutlass13device_kernelIN5flash11enable_sm90INS1_16FlashAttnFwdSm90INS1_25CollectiveMainloopFwdSm90ILi2EN4cute5tupleIJNS5_1CILi1EEES8_S8_EEENS6_IJNS7_ILi192EEENS7_ILi128EEENS7_ILi96EEEEEELi96ENS_12float_e4m3_tEfNS_4arch4Sm90ELb1ELb0ELb1ELb1ELb0ELb1ELb0ELb1ELb1ELb0ELb0ELb0EEENS1_21CollectiveEpilogueFwdINS6_IJSA_SC_SB_EEES9_NS_10bfloat16_tESG_Li384ELb1ELb0ELb0ELb1EEENS1_36VarlenDynamicPersistentTileSchedulerILi192ELi128ELi384ELi128ELb0ELb0ELb1ELb1ELb1ELb1EEEEEEEEEvNT_6ParamsE,"aw",@nobits
	.sectionflags	@""
	.align	16
	.zero		1024


//--------------------- .nv.shared._ZN7cutlass13device_kernelIN5flash11enable_sm90INS1_16FlashAttnFwdSm90INS1_25CollectiveMainloopFwdSm90ILi2EN4cute5tupleIJNS5_1CILi1EEES8_S8_EEENS6_IJNS7_ILi192EEENS7_ILi160EEENS7_ILi64EEEEEELi64ENS_12float_e4m3_tEfNS_4arch4Sm90ELb0ELb0ELb1ELb0ELb0ELb0ELb0ELb1ELb1ELb0ELb0ELb0EEENS1_21CollectiveEpilogueFwdINS6_IJSA_SC_SB_EEES9_NS_10bfloat16_tESG_Li384ELb0ELb0ELb0ELb1EEENS1_29StaticPersistentTileSchedulerILb0EEEEEEEEEvNT_6ParamsE --------------------------
	.section	.nv.shared._ZN7cutlass13device_kernelIN5flash11enable_sm90INS1_16FlashAttnFwdSm90INS1_25CollectiveMainloopFwdSm90ILi2EN4cute5tupleIJNS5_1CILi1EEES8_S8_EEENS6_IJNS7_ILi192EEENS7_ILi160EEENS7_ILi64EEEEEELi64ENS_12float_e4m3_tEfNS_4arch4Sm90ELb0ELb0ELb1ELb0ELb0ELb0ELb0ELb1ELb1ELb0ELb0ELb0EEENS1_21CollectiveEpilogueFwdINS6_IJSA_SC_SB_EEES9_NS_10bfloat16_tESG_Li384ELb0ELb0ELb0ELb1EEENS1_29StaticPersistentTileSchedulerILb0EEEEEEEEEvNT_6ParamsE,"aw",@nobits
	.sectionflags	@""
	.align	16
	.zero		1024


//--------------------- .nv.shared._ZN7cutlass13device_kernelIN5flash11enable_sm90INS1_16FlashAttnFwdSm90INS1_25CollectiveMainloopFwdSm90ILi2EN4cute5tupleIJNS5_1CILi1EEES8_S8_EEENS6_IJNS7_ILi192EEENS7_ILi160EEENS7_ILi64EEEEEELi64ENS_12float_e4m3_tEfNS_4arch4Sm90ELb0ELb0ELb1ELb1ELb0ELb0ELb0ELb1ELb1ELb0ELb0ELb0EEENS1_21CollectiveEpilogueFwdINS6_IJSA_SC_SB_EEES9_NS_10bfloat16_tESG_Li384ELb1ELb0ELb0ELb1EEENS1_36VarlenDynamicPersistentTileSchedulerILi192ELi160ELi384ELi128ELb0ELb0ELb1ELb0ELb1ELb1EEEEEEEEEvNT_6ParamsE --------------------------
	.section	.nv.shared._ZN7cutlass13device_kernelIN5flash11enable_sm90INS1_16FlashAttnFwdSm90INS1_25CollectiveMainloopFwdSm90ILi2EN4cute5tupleIJNS5_1CILi1EEES8_S8_EEENS6_IJNS7_ILi192EEENS7_ILi160EEENS7_ILi64EEEEEELi64ENS_12float_e4m3_tEfNS_4arch4Sm90ELb0ELb0ELb1ELb1ELb0ELb0ELb0ELb1ELb1ELb0ELb0ELb0EEENS1_21CollectiveEpilogueFwdINS6_IJSA_SC_SB_EEES9_NS_10bfloat16_tESG_Li384ELb1ELb0ELb0ELb1EEENS1_36VarlenDynamicPersistentTileSchedulerILi192ELi160ELi384ELi128ELb0ELb0ELb1ELb0ELb1ELb1EEEEEEEEEvNT_6ParamsE,"aw",@nobits
	.sectionflags	@""
	.align	16
	.zero		1024


//--------------------- .nv.shared._ZN7cutlass13device_kernelIN5flash11enable_sm90INS1_16FlashAttnFwdSm90INS1_25CollectiveMainloopFwdSm90ILi2EN4cute5tupleIJNS5_1CILi1EEES8_S8_EEENS6_IJNS7_ILi192EEENS7_ILi160EEENS7_ILi64EEEEEELi64ENS_12float_e4m3_tEfNS_4arch4Sm90ELb0ELb0ELb1ELb1ELb0ELb1ELb0ELb1ELb1ELb0ELb0ELb0EEENS1_21CollectiveEpilogueFwdINS6_IJSA_SC_SB_EEES9_NS_10bfloat16_tESG_Li384ELb1ELb0ELb0ELb1EEENS1_36VarlenDynamicPersistentTileSchedulerILi192ELi160ELi384ELi128ELb0ELb0ELb1ELb0ELb1ELb1EEEEEEEEEvNT_6ParamsE --------------------------
	.section	.nv.shared._ZN7cutlass13device_kernelIN5flash11enable_sm90INS1_16FlashAttnFwdSm90INS1_25CollectiveMainloopFwdSm90ILi2EN4cute5tupleIJNS5_1CILi1EEES8_S8_EEENS6_IJNS7_ILi192EEENS7_ILi160EEENS7_ILi64EEEEEELi64ENS_12float_e4m3_tEfNS_4arch4Sm90ELb0ELb0ELb1ELb1ELb0ELb1ELb0ELb1ELb1ELb0ELb0ELb0EEENS1_21CollectiveEpilogueFwdINS6_IJSA_SC_SB_EEES9_NS_10bfloat16_tESG_Li384ELb1ELb0ELb0ELb1EEENS1_36VarlenDynamicPersistentTileSchedulerILi192ELi160ELi384ELi128ELb0ELb0ELb1ELb0ELb1ELb1EEEEEEEEEvNT_6ParamsE,"aw",@nobits
	.sectionflags	@""
	.align	16
	.zero		1024


//--------------------- .nv.shared._ZN7cutlass13device_kernelIN5flash11enable_sm90INS1_16FlashAttnFwdSm90INS1_25CollectiveMainloopFwdSm90ILi2EN4cute5tupleIJNS5_1CILi1EEES8_S8_EEENS6_IJNS7_ILi192EEENS7_ILi160EEENS7_ILi64EEEEEELi64ENS_12float_e4m3_tEfNS_4arch4Sm90ELb0ELb1ELb1ELb0ELb0ELb0ELb0ELb1ELb1ELb0ELb0ELb0EEENS1_21CollectiveEpilogueFwdINS6_IJSA_SC_SB_EEES9_NS_10bfloat16_tESG_Li384ELb0ELb0ELb0ELb1EEENS1_30DynamicPersistentTileSchedulerILi384ELi128ELb0ELb0ELb1EEEEEEEEEvNT_6ParamsE --------------------------
	.section	.nv.shared._ZN7cutlass13device_kernelIN5flash11enable_sm90INS1_16FlashAttnFwdSm90INS1_25CollectiveMainloopFwdSm90ILi2EN4cute5tupleIJNS5_1CILi1EEES8_S8_EEENS6_IJNS7_ILi192EEENS7_ILi160EEENS7_ILi64EEEEEELi64ENS_12float_e4m3_tEfNS_4arch4Sm90ELb0ELb1ELb1ELb0ELb0ELb0ELb0ELb1ELb1ELb0ELb0ELb0EEENS1_21CollectiveEpilogueFwdINS6_IJSA_SC_SB_EEES9_NS_10bfloat16_tESG_Li384ELb0ELb0ELb0ELb1EEENS1_30DynamicPersistentTileSchedulerILi384ELi128ELb0ELb0ELb1EEEEEEEEEvNT_6ParamsE,"aw",@nobits
	.sectionflags	@""
	.align	16
	.zero		1024


//--------------------- .nv.shared._ZN7cutlass13device_kernelIN5flash11enable_sm90INS1_16FlashAttnFwdSm90INS1_25CollectiveMainloopFwdSm90ILi2EN4cute5tupleIJNS5_1CILi1EEES8_S8_EEENS6_IJNS7_ILi192EEENS7_ILi160EEENS7_ILi64EEEEEELi64ENS_12float_e4m3_tEfNS_4arch4Sm90ELb0ELb1ELb1ELb1ELb0ELb0ELb0ELb1ELb1ELb0ELb0ELb0EEENS1_21CollectiveEpilogueFwdINS6_IJSA_SC_SB_EEES9_NS_10bfloat16_tESG_Li384ELb1ELb0ELb0ELb1EEENS1_36VarlenDynamicPersistentTileSchedulerILi192ELi160ELi384ELi128ELb0ELb0ELb1ELb1ELb0ELb1EEEEEEEEEvNT_6ParamsE --------------------------
	.section	.nv.shared._ZN7cutlass13device_kernelIN5flash11enable_sm90INS1_16FlashAttnFwdSm90INS1_25CollectiveMainloopFwdSm90ILi2EN4cute5tupleIJNS5_1CILi1EEES8_S8_EEENS6_IJNS7_ILi192EEENS7_ILi160EEENS7_ILi64EEEEEELi64ENS_12float_e4m3_tEfNS_4arch4Sm90ELb0ELb1ELb1ELb1ELb0ELb0ELb0ELb1ELb1ELb0ELb0ELb0EEENS1_21CollectiveEpilogueFwdINS6_IJSA_SC_SB_EEES9_NS_10bfloat16_tESG_Li384ELb1ELb0ELb0ELb1EEENS1_36VarlenDynamicPersistentTileSchedulerILi192ELi160ELi384ELi128ELb0ELb0ELb1ELb1ELb0ELb1EEEEEEEEEvNT_6ParamsE,"aw",@nobits
	.sectionflags	@""
	.align	16
	.zero		1024


//--------------------- .nv.shared._ZN7cutlass13device_kernelIN5flash11enable_sm90INS1_16FlashAttnFwdSm90INS1_25CollectiveMainloopFwdSm90ILi2EN4cute5tupleIJNS5_1CILi1EEES8_S8_EEENS6_IJNS7_ILi192EEENS7_ILi160EEENS7_ILi64EEEEEELi64ENS_12float_e4m3_tEfNS_4arch4Sm90ELb0ELb1ELb1ELb1ELb0ELb1ELb0ELb1ELb1ELb0ELb0ELb0EEENS1_21CollectiveEpilogueFwdINS6_IJSA_SC_SB_EEES9_NS_10bfloat16_tESG_Li384ELb1ELb0ELb0ELb1EEENS1_36VarlenDynamicPersistentTileSchedulerILi192ELi160ELi384ELi128ELb0ELb0ELb1ELb1ELb0ELb1EEEEEEEEEvNT_6ParamsE --------------------------
	.section	.nv.shared._ZN7cutlass13device_kernelIN5flash11enable_sm90INS1_16FlashAttnFwdSm90INS1_25CollectiveMainloopFwdSm90ILi2EN4cute5tupleIJNS5_1CILi1EEES8_S8_EEENS6_IJNS7_ILi192EEENS7_ILi160EEENS7_ILi64EEEEEELi64ENS_12float_e4m3_tEfNS_4arch4Sm90ELb0ELb1ELb1ELb1ELb0ELb1ELb0ELb1ELb1ELb0ELb0ELb0EEENS1_21CollectiveEpilogueFwdINS6_IJSA_SC_SB_EEES9_NS_10bfloat16_tESG_Li384ELb1ELb0ELb0ELb1EEENS1_36VarlenDynamicPersistentTileSchedulerILi192ELi160ELi384ELi128ELb0ELb0ELb1ELb1ELb0ELb1EEEEEEEEEvNT_6ParamsE,"aw",@nobits
	.sectionflags	@""
	.align	16
	.zero		1024


//--------------------- .nv.shared._ZN7cutlass13device_kernelIN5flash11enable_sm90INS1_16FlashAttnFwdSm90INS1_25CollectiveMainloopFwdSm90ILi2EN4cute5tupleIJNS5_1CILi1EEES8_S8_EEENS6_IJNS7_ILi192EEENS7_ILi160EEENS7_ILi64EEEEEELi64ENS_12float_e4m3_tEfNS_4arch4Sm90ELb1ELb0ELb1ELb0ELb0ELb0ELb0ELb1ELb1ELb0ELb0ELb0EEENS1_21CollectiveEpilogueFwdINS6_IJSA_SC_SB_EEES9_NS_10bfloat16_tESG_Li384ELb0ELb0ELb0ELb1EEENS1_30DynamicPersistentTileSchedulerILi384ELi128ELb0ELb0ELb1EEEEEEEEEvNT_6ParamsE --------------------------
	.section	.nv.shared._ZN7cutlass13device_kernelIN5flash11enable_sm90INS1_16FlashAttnFwdSm90INS1_25CollectiveMainloopFwdSm90ILi2EN4cute5tupleIJNS5_1CILi1EEES8_S8_EEENS6_IJNS7_ILi192EEENS7_ILi160EEENS7_ILi64EEEEEELi64ENS_12float_e4m3_tEfNS_4arch4Sm90ELb1ELb0ELb1ELb0ELb0ELb0ELb0ELb1ELb1ELb0ELb0ELb0EEENS1_21CollectiveEpilogueFwdINS6_IJSA_SC_SB_EEES9_NS_10bfloat16_tESG_Li384ELb0ELb0ELb0ELb1EEENS1_30DynamicPersistentTileSchedulerILi384ELi128ELb0ELb0ELb1EEEEEEEEEvNT_6ParamsE,"aw",@nobits
	.sectionflags	@""
	.align	16
	.zero		1024


//--------------------- .nv.shared._ZN7cutlass13device_kernelIN5flash11enable_sm90INS1_16FlashAttnFwdSm90INS1_25CollectiveMainloopFwdSm90ILi2EN4cute5tupleIJNS5_1CILi1EEES8_S8_EEENS6_IJNS7_ILi192EEENS7_ILi160EEENS7_ILi64EEEEEELi64ENS_12float_e4m3_tEfNS_4arch4Sm90ELb1ELb0ELb1ELb1ELb0ELb0ELb0ELb1ELb1ELb0ELb0ELb0EEENS1_21CollectiveEpilogueFwdINS6_IJSA_SC_SB_EEES9_NS_10bfloat16_tESG_Li384ELb1ELb0ELb0ELb1EEENS1_36VarlenDynamicPersistentTileSchedulerILi192ELi160ELi384ELi128ELb0ELb0ELb1ELb1ELb1ELb1EEEEEEEEEvNT_6ParamsE --------------------------
	.section	.nv.shared._ZN7cutlass13device_kernelIN5flash11enable_sm90INS1_16FlashAttnFwdSm90INS1_25CollectiveMainloopFwdSm90ILi2EN4cute5tupleIJNS5_1CILi1EEES8_S8_EEENS6_IJNS7_ILi192EEENS7_ILi160EEENS7_ILi64EEEEEELi64ENS_12float_e4m3_tEfNS_4arch4Sm90ELb1ELb0ELb1ELb1ELb0ELb0ELb0ELb1ELb1ELb0ELb0ELb0EEENS1_21CollectiveEpilogueFwdINS6_IJSA_SC_SB_EEES9_NS_10bfloat16_tESG_Li384ELb1ELb0ELb0ELb1EEENS1_36VarlenDynamicPersistentTileSchedulerILi192ELi160ELi384ELi128ELb0ELb0ELb1ELb1ELb1ELb1EEEEEEEEEvNT_6ParamsE,"aw",@nobits
	.sectionflags	@""
	.align	16
	.zero		1024


//--------------------- .nv.shared._ZN7cutlass13device_kernelIN5flash11enable_sm90INS1_16FlashAttnFwdSm90INS1_25CollectiveMainloopFwdSm90ILi2EN4cute5tupleIJNS5_1CILi1EEES8_S8_EEENS6_IJNS7_ILi192EEENS7_ILi160EEENS7_ILi64EEEEEELi64ENS_12float_e4m3_tEfNS_4arch4Sm90ELb1ELb0ELb1ELb1ELb0ELb1ELb0ELb1ELb1ELb0ELb0ELb0EEENS1_21CollectiveEpilogueFwdINS6_IJSA_SC_SB_EEES9_NS_10bfloat16_tESG_Li384ELb1ELb0ELb0ELb1EEENS1_36VarlenDynamicPersistentTileSchedulerILi192ELi160ELi384ELi128ELb0ELb0ELb1ELb1ELb1ELb1EEEEEEEEEvNT_6ParamsE --------------------------
	.section	.nv.shared._ZN7cutlass13device_kernelIN5flash11enable_sm90INS1_16FlashAttnFwdSm90INS1_25CollectiveMainloopFwdSm90ILi2EN4cute5tupleIJNS5_1CILi1EEES8_S8_EEENS6_IJNS7_ILi192EEENS7_ILi160EEENS7_ILi64EEEEEELi64ENS_12float_e4m3_tEfNS_4arch4Sm90ELb1ELb0ELb1ELb1ELb0ELb1ELb0ELb1ELb1ELb0ELb0ELb0EEENS1_21CollectiveEpilogueFwdINS6_IJSA_SC_SB_EEES9_NS_10bfloat16_tESG_Li384ELb1ELb0ELb0ELb1EEENS1_36VarlenDynamicPersistentTileSchedulerILi192ELi160ELi384ELi128ELb0ELb0ELb1ELb1ELb1ELb1EEEEEEEEEvNT_6ParamsE,"aw",@nobits
	.sectionflags	@""
	.align	16
	.zero		1024


//--------------------- .nv.constant0._ZN7cutlass13device_kernelIN5flash11enable_sm90INS1_16FlashAttnFwdSm90INS1_25CollectiveMainloopFwdSm90ILi2EN4cute5tupleIJNS5_1CILi1EEES8_S8_EEENS6_IJNS7_ILi128EEESA_NS7_ILi256EEEEEELi256ENS_12float_e4m3_tEfNS_4arch4Sm90ELb0ELb0ELb1ELb0ELb0ELb0ELb0ELb1ELb1ELb0ELb0ELb0EEENS1_21CollectiveEpilogueFwdINS6_IJSA_SB_SA_EEES9_NS_10bfloat16_tESF_Li256ELb0ELb0ELb0ELb1EEENS1_29StaticPersistentTileSchedulerILb0EEEEEEEEEvNT_6ParamsE --------------------------
	.section	.nv.constant0._ZN7cutlass13device_kernelIN5flash11enable_sm90INS1_16FlashAttnFwdSm90INS1_25CollectiveMainloopFwdSm90ILi2EN4cute5tupleIJNS5_1CILi1EEES8_S8_EEENS6_IJNS7_ILi128EEESA_NS7_ILi256EEEEEELi256ENS_12float_e4m3_tEfNS_4arch4Sm90ELb0ELb0ELb1ELb0ELb0ELb0ELb0ELb1ELb1ELb0ELb0ELb0EEENS1_21CollectiveEpilogueFwdINS6_IJSA_SB_SA_EEES9_NS_10bfloat16_tESF_Li256ELb0ELb0ELb0ELb1EEENS1_29StaticPersistentTileSchedulerILb0EEEEEEEEEvNT_6ParamsE,"a",@progbits
	.sectionflags	@""
	.align	4
.nv.constant0._ZN7cutlass13device_kernelIN5flash11enable_sm90INS1_16FlashAttnFwdSm90INS1_25CollectiveMainloopFwdSm90ILi2EN4cute5tupleIJNS5_1CILi1EEES8_S8_EEENS6_IJNS7_ILi128EEESA_NS7_ILi256EEEEEELi256ENS_12float_e4m3_tEfNS_4arch4Sm90ELb0ELb0ELb1ELb0ELb0ELb0ELb0ELb1ELb1ELb0ELb0ELb0EEENS1_21CollectiveEpilogueFwdINS6_IJSA_SB_SA_EEES9_NS_10bfloat16_tESF_Li256ELb0ELb0ELb0ELb1EEENS1_29StaticPersistentTileSchedulerILb0EEEEEEEEEvNT_6ParamsE:
	.zero		3584


//--------------------- .nv.constant0._ZN7cutlass13device_kernelIN5flash11enable_sm90INS1_16FlashAttnFwdSm90INS1_25CollectiveMainloopFwdSm90ILi2EN4cute5tupleIJNS5_1CILi1EEES8_S8_EEENS6_IJNS7_ILi128EEESA_NS7_ILi256EEEEEELi256ENS_12float_e4m3_tEfNS_4arch4Sm90ELb0ELb0ELb1ELb1ELb0ELb0ELb0ELb1ELb1ELb0ELb0ELb0EEENS1_21CollectiveEpilogueFwdINS6_IJSA_SB_SA_EEES9_NS_10bfloat16_tESF_Li256ELb1ELb0ELb0ELb1EEENS1_36VarlenDynamicPersistentTileSchedulerILi128ELi128ELi256ELi128ELb0ELb0ELb1ELb0ELb1ELb1EEEEEEEEEvNT_6ParamsE --------------------------
	.section	.nv.constant0._ZN7cutlass13device_kernelIN5flash11enable_sm90INS1_16FlashAttnFwdSm90INS1_25CollectiveMainloopFwdSm90ILi2EN4cute5tupleIJNS5_1CILi1EEES8_S8_EEENS6_IJNS7_ILi128EEESA_NS7_ILi256EEEEEELi256ENS_12float_e4m3_tEfNS_4arch4Sm90ELb0ELb0ELb1ELb1ELb0ELb0ELb0ELb1ELb1ELb0ELb0ELb0EEENS1_21CollectiveEpilogueFwdINS6_IJSA_SB_SA_EEES9_NS_10bfloat16_tESF_Li256ELb1ELb0ELb0ELb1EEENS1_36VarlenDynamicPersistentTileSchedulerILi128ELi128ELi256ELi128ELb0ELb0ELb1ELb0ELb1ELb1EEEEEEEEEvNT_6ParamsE,"a",@progbits
	.sectionflags	@""
	.align	4
.nv.constant0._ZN7cutlass13device_kernelIN5flash11enable_sm90INS1_16FlashAttnFwdSm90INS1_25CollectiveMainloopFwdSm90ILi2EN4cute5tupleIJNS5_1CILi1EEES8_S8_EEENS6_IJNS7_ILi128EEESA_NS7_ILi256EEEEEELi256ENS_12float_e4m3_tEfNS_4arch4Sm90ELb0ELb0ELb1ELb1ELb0ELb0ELb0ELb1ELb1ELb0ELb0ELb0EEENS1_21CollectiveEpilogueFwdINS6_IJSA_SB_SA_EEES9_NS_10bfloat16_tESF_Li256ELb1ELb0ELb0ELb1EEENS1_36VarlenDynamicPersistentTileSchedulerILi128ELi128ELi256ELi128ELb0ELb0ELb1ELb0ELb1ELb1EEEEEEEEEvNT_6ParamsE:
	.zero		3200


//--------------------- .nv.constant0._ZN7cutlass13device_kernelIN5flash11enable_sm90INS1_16FlashAttnFwdSm90INS1_25CollectiveMainloopFwdSm90ILi2EN4cute5tupleIJNS5_1CILi1EEES8_S8_EEENS6_IJNS7_ILi128EEESA_NS7_ILi256EEEEEELi256ENS_12float_e4m3_tEfNS_4arch4Sm90ELb0ELb0ELb1ELb1ELb0ELb1ELb0ELb1ELb1ELb0ELb0ELb0EEENS1_21CollectiveEpilogueFwdINS6_IJSA_SB_SA_EEES9_NS_10bfloat16_tESF_Li256ELb1ELb0ELb0ELb1EEENS1_36VarlenDynamicPersistentTileSchedulerILi128ELi128ELi256ELi128ELb0ELb0ELb1ELb0ELb1ELb1EEEEEEEEEvNT_6ParamsE --------------------------
	.section	.nv.constant0._ZN7cutlass13device_kernelIN5flash11enable_sm90INS1_16FlashAttnFwdSm90INS1_25CollectiveMainloopFwdSm90ILi2EN4cute5tupleIJNS5_1CILi1EEES8_S8_EEENS6_IJNS7_ILi128EEESA_NS7_ILi256EEEEEELi256ENS_12float_e4m3_tEfNS_4arch4Sm90ELb0ELb0ELb1ELb1ELb0ELb1ELb0ELb1ELb1ELb0ELb0ELb0EEENS1_21CollectiveEpilogueFwdINS6_IJSA_SB_SA_EEES9_NS_10bfloat16_tESF_Li256ELb1ELb0ELb0ELb1EEENS1_36VarlenDynamicPersistentTileSchedulerILi128ELi128ELi256ELi128ELb0ELb0ELb1ELb0ELb1ELb1EEEEEEEEEvNT_6ParamsE,"a",@progbits
	.sectionflags	@""
	.align	4
.nv.constant0._ZN7cutlass13device_kernelIN5flash11enable_sm90INS1_16FlashAttnFwdSm90INS1_25CollectiveMainloopFwdSm90ILi2EN4cute5tupleIJNS5_1CILi1EEES8_S8_EEENS6_IJNS7_ILi128EEESA_NS7_ILi256EEEEEELi256ENS_12float_e4m3_tEfNS_4arch4Sm90ELb0ELb0ELb1ELb1ELb0ELb1ELb0ELb1ELb1ELb0ELb0ELb0EEENS1_21CollectiveEpilogueFwdINS6_IJSA_SB_SA_EEES9_NS_10bfloat16_tESF_Li256ELb1ELb0ELb0ELb1EEENS1_36VarlenDynamicPersistentTileSchedulerILi128ELi128ELi256ELi128ELb0ELb0ELb1ELb0ELb1ELb1EEEEEEEEEvNT_6ParamsE:
	.zero		3200


//--------------------- .nv.constant0._ZN7cutlass13device_kernelIN5flash11enable_sm90INS1_16FlashAttnFwdSm90INS1_25CollectiveMainloopFwdSm90ILi2EN4cute5tupleIJNS5_1CILi1EEES8_S8_EEENS6_IJNS7_ILi128EEENS7_ILi64EEENS7_ILi256EEEEEELi256ENS_12float_e4m3_tEfNS_4arch4Sm90ELb0ELb1ELb1ELb0ELb0ELb0ELb0ELb1ELb1ELb0ELb0ELb0EEENS1_21CollectiveEpilogueFwdINS6_IJSA_SC_SB_EEES9_NS_10bfloat16_tESG_Li256ELb0ELb0ELb0ELb1EEENS1_30DynamicPersistentTileSchedulerILi256ELi128ELb0ELb0ELb1EEEEEEEEEvNT_6ParamsE --------------------------
	.section	.nv.constant0._ZN7cutlass13device_kernelIN5flash11enable_sm90INS1_16FlashAttnFwdSm90INS1_25CollectiveMainloopFwdSm90ILi2EN4cute5tupleIJNS5_1CILi1EEES8_S8_EEENS6_IJNS7_ILi128EEENS7_ILi64EEENS7_ILi256EEEEEELi256ENS_12float_e4m3_tEfNS_4arch4Sm90ELb0ELb1ELb1ELb0ELb0ELb0ELb0ELb1ELb1ELb0ELb0ELb0EEENS1_21CollectiveEpilogueFwdINS6_IJSA_SC_SB_EEES9_NS_10bfloat16_tESG_Li256ELb0ELb0ELb0ELb1EEENS1_30DynamicPersistentTileSchedulerILi256ELi128ELb0ELb0ELb1EEEEEEEEEvNT_6ParamsE,"a",@progbits
	.sectionflags	@""
	.align	4
.nv.constant0._ZN7cutlass13device_kernelIN5flash11enable_sm90INS1_16FlashAttnFwdSm90INS1_25CollectiveMainloopFwdSm90ILi2EN4cute5tupleIJNS5_1CILi1EEES8_S8_EEENS6_IJNS7_ILi128EEENS7_ILi64EEENS7_ILi256EEEEEELi256ENS_12float_e4m3_tEfNS_4arch4Sm90ELb0ELb1ELb1ELb0ELb0ELb0ELb0ELb1ELb1ELb0ELb0ELb0EEENS1_21CollectiveEpilogueFwdINS6_IJSA_SC_SB_EEES9_NS_10bfloat16_tESG_Li256ELb0ELb0ELb0ELb1EEENS1_30DynamicPersistentTileSchedulerILi256ELi128ELb0ELb0ELb1EEEEEEEEEvNT_6ParamsE:
	.zero		3584


//--------------------- .nv.constant0._ZN7cutlass13device_kernelIN5flash11enable_sm90INS1_16FlashAttnFwdSm90INS1_25CollectiveMainloopFwdSm90ILi2EN4cute5tupleIJNS5_1CILi1EEES8_S8_EEENS6_IJNS7_ILi128EEENS7_ILi64EEENS7_ILi256EEEEEELi256ENS_12float_e4m3_tEfNS_4arch4Sm90ELb0ELb1ELb1ELb1ELb0ELb0ELb0ELb1ELb1ELb0ELb0ELb0EEENS1_21CollectiveEpilogueFwdINS6_IJSA_SC_SB_EEES9_NS_10bfloat16_tESG_Li256ELb1ELb0ELb0ELb1EEENS1_36VarlenDynamicPersistentTileSchedulerILi128ELi64ELi256ELi128ELb0ELb0ELb1ELb1ELb0ELb1EEEEEEEEEvNT_6ParamsE --------------------------
	.section	.nv.constant0._ZN7cutlass13device_kernelIN5flash11enable_sm90INS1_16FlashAttnFwdSm90INS1_25CollectiveMainloopFwdSm90ILi2EN4cute5tupleIJNS5_1CILi1EEES8_S8_EEENS6_IJNS7_ILi128EEENS7_ILi64EEENS7_ILi256EEEEEELi256ENS_12float_e4m3_tEfNS_4arch4Sm90ELb0ELb1ELb1ELb1ELb0ELb0ELb0ELb1ELb1ELb0ELb0ELb0EEENS1_21CollectiveEpilogueFwdINS6_IJSA_SC_SB_EEES9_NS_10bfloat16_tESG_Li256ELb1ELb0ELb0ELb1EEENS1_36VarlenDynamicPersistentTileSchedulerILi128ELi64ELi256ELi128ELb0ELb0ELb1ELb1ELb0ELb1EEEEEEEEEvNT_6ParamsE,"a",@progbits
	.sectionflags	@""
	.align	4
.nv.constant0._ZN7cutlass13device_kernelIN5flash11enable_sm90INS1_16FlashAttnFwdSm90INS1_25CollectiveMainloopFwdSm90ILi2EN4cute5tupleIJNS5_1CILi1EEES8_S8_EEENS6_IJNS7_ILi128EEENS7_ILi64EEENS7_ILi256EEEEEELi256ENS_12float_e4m3_tEfNS_4arch4Sm90ELb0ELb1ELb1ELb1ELb0ELb0ELb0ELb1ELb1ELb0ELb0ELb0EEENS1_21CollectiveEpilogueFwdINS6_IJSA_SC_SB_EEES9_NS_10bfloat16_tESG_Li256ELb1ELb0ELb0ELb1EEENS1_36VarlenDynamicPersistentTileSchedulerILi128ELi64ELi256ELi128ELb0ELb0ELb1ELb1ELb0ELb1EEEEEEEEEvNT_6ParamsE:
	.zero		3200


//--------------------- .nv.constant0._ZN7cutlass13device_kernelIN5flash11enable_sm90INS1_16FlashAttnFwdSm90INS1_25CollectiveMainloopFwdSm90ILi2EN4cute5tupleIJNS5_1CILi1EEES8_S8_EEENS6_IJNS7_ILi128EEENS7_ILi64EEENS7_ILi256EEEEEELi256ENS_12float_e4m3_tEfNS_4arch4Sm90ELb0ELb1ELb1ELb1ELb0ELb1ELb0ELb1ELb1ELb0ELb0ELb0EEENS1_21CollectiveEpilogueFwdINS6_IJSA_SC_SB_EEES9_NS_10bfloat16_tESG_Li256ELb1ELb0ELb0ELb1EEENS1_36VarlenDynamicPersistentTileSchedulerILi128ELi64ELi256ELi128ELb0ELb0ELb1ELb1ELb0ELb1EEEEEEEEEvNT_6ParamsE --------------------------
	.section	.nv.constant0._ZN7cutlass13device_kernelIN5flash11enable_sm90INS1_16FlashAttnFwdSm90INS1_25CollectiveMainloopFwdSm90ILi2EN4cute5tupleIJNS5_1CILi1EEES8_S8_EEENS6_IJNS7_ILi128EEENS7_ILi64EEENS7_ILi256EEEEEELi256ENS_12float_e4m3_tEfNS_4arch4Sm90ELb0ELb1ELb1ELb1ELb0ELb1ELb0ELb1ELb1ELb0ELb0ELb0EEENS1_21CollectiveEpilogueFwdINS6_IJSA_SC_SB_EEES9_NS_10bfloat16_tESG_Li256ELb1ELb0ELb0ELb1EEENS1_36VarlenDynamicPersistentTileSchedulerILi128ELi64ELi256ELi128ELb0ELb0ELb1ELb1ELb0ELb1EEEEEEEEEvNT_6ParamsE,"a",@progbits
	.sectionflags	@""
	.align	4
.nv.constant0._ZN7cutlass13device_kernelIN5flash11enable_sm90INS1_16FlashAttnFwdSm90INS1_25CollectiveMainloopFwdSm90ILi2EN4cute5tupleIJNS5_1CILi1EEES8_S8_EEENS6_IJNS7_ILi128EEENS7_ILi64EEENS7_ILi256EEEEEELi256ENS_12float_e4m3_tEfNS_4arch4Sm90ELb0ELb1ELb1ELb1ELb0ELb1ELb0ELb1ELb1ELb0ELb0ELb0EEENS1_21CollectiveEpilogueFwdINS6_IJSA_SC_SB_EEES9_NS_10bfloat16_tESG_Li256ELb1ELb0ELb0ELb1EEENS1_36VarlenDynamicPersistentTileSchedulerILi128ELi64ELi256ELi128ELb0ELb0ELb1ELb1ELb0ELb1EEEEEEEEEvNT_6ParamsE:
	.zero		3200


//--------------------- .nv.constant0._ZN7cutlass13device_kernelIN5flash11enable_sm90INS1_16FlashAttnFwdSm90INS1_25CollectiveMainloopFwdSm90ILi2EN4cute5tupleIJNS5_1CILi1EEES8_S8_EEENS6_IJNS7_ILi128EEESA_NS7_ILi256EEEEEELi256ENS_12float_e4m3_tEfNS_4arch4Sm90ELb1ELb0ELb1ELb0ELb0ELb0ELb0ELb1ELb1ELb0ELb0ELb0EEENS1_21CollectiveEpilogueFwdINS6_IJSA_SB_SA_EEES9_NS_10bfloat16_tESF_Li256ELb0ELb0ELb0ELb1EEENS1_30DynamicPersistentTileSchedulerILi256ELi128ELb0ELb0ELb1EEEEEEEEEvNT_6ParamsE --------------------------
	.section	.nv.constant0._ZN7cutlass13device_kernelIN5flash11enable_sm90INS1_16FlashAttnFwdSm90INS1_25CollectiveMainloopFwdSm90ILi2EN4cute5tupleIJNS5_1CILi1EEES8_S8_EEENS6_IJNS7_ILi128EEESA_NS7_ILi256EEEEEELi256ENS_12float_e4m3_tEfNS_4arch4Sm90ELb1ELb0ELb1ELb0ELb0ELb0ELb0ELb1ELb1ELb0ELb0ELb0EEENS1_21CollectiveEpilogueFwdINS6_IJSA_SB_SA_EEES9_NS_10bfloat16_tESF_Li256ELb0ELb0ELb0ELb1EEENS1_30DynamicPersistentTileSchedulerILi256ELi128ELb0ELb0ELb1EEEEEEEEEvNT_6ParamsE,"a",@progbits
	.sectionflags	@""
	.align	4
.nv.constant0._ZN7cutlass13device_kernelIN5flash11enable_sm90INS1_16FlashAttnFwdSm90INS1_25CollectiveMainloopFwdSm90ILi2EN4cute5tupleIJNS5_1CILi1EEES8_S8_EEENS6_IJNS7_ILi128EEESA_NS7_ILi256EEEEEELi256ENS_12float_e4m3_tEfNS_4arch4Sm90ELb1ELb0ELb1ELb0ELb0ELb0ELb0ELb1ELb1ELb0ELb0ELb0EEENS1_21CollectiveEpilogueFwdINS6_IJSA_SB_SA_EEES9_NS_10bfloat16_tESF_Li256ELb0ELb0ELb0ELb1EEENS1_30DynamicPersistentTileSchedulerILi256ELi128ELb0ELb0ELb1EEEEEEEEEvNT_6ParamsE:
	.zero		3584


//--------------------- .nv.constant0._ZN7cutlass13device_kernelIN5flash11enable_sm90INS1_16FlashAttnFwdSm90INS1_25CollectiveMainloopFwdSm90ILi2EN4cute5tupleIJNS5_1CILi1EEES8_S8_EEENS6_IJNS7_ILi128EEESA_NS7_ILi256EEEEEELi256ENS_12float_e4m3_tEfNS_4arch4Sm90ELb1ELb0ELb1ELb1ELb0ELb0ELb0ELb1ELb1ELb0ELb0ELb0EEENS1_21CollectiveEpilogueFwdINS6_IJSA_SB_SA_EEES9_NS_10bfloat16_tESF_Li256ELb1ELb0ELb0ELb1EEENS1_36VarlenDynamicPersistentTileSchedulerILi128ELi128ELi256ELi128ELb0ELb0ELb1ELb1ELb1ELb1EEEEEEEEEvNT_6ParamsE --------------------------
	.section	.nv.constant0._ZN7cutlass13device_kernelIN5flash11enable_sm90INS1_16FlashAttnFwdSm90INS1_25CollectiveMainloopFwdSm90ILi2EN4cute5tupleIJNS5_1CILi1EEES8_S8_EEENS6_IJNS7_ILi128EEESA_NS7_ILi256EEEEEELi256ENS_12float_e4m3_tEfNS_4arch4Sm90ELb1ELb0ELb1ELb1ELb0ELb0ELb0ELb1ELb1ELb0ELb0ELb0EEENS1_21CollectiveEpilogueFwdINS6_IJSA_SB_SA_EEES9_NS_10bfloat16_tESF_Li256ELb1ELb0ELb0ELb1EEENS1_36VarlenDynamicPersistentTileSchedulerILi128ELi128ELi256ELi128ELb0ELb0ELb1ELb1ELb1ELb1EEEEEEEEEvNT_6ParamsE,"a",@progbits
	.sectionflags	@""
	.align	4
.nv.constant0._ZN7cutlass13device_kernelIN5flash11enable_sm90INS1_16FlashAttnFwdSm90INS1_25CollectiveMainloopFwdSm90ILi2EN4cute5tupleIJNS5_1CILi1EEES8_S8_EEENS6_IJNS7_ILi128EEESA_NS7_ILi256EEEEEELi256ENS_12float_e4m3_tEfNS_4arch4Sm90ELb1ELb0ELb1ELb1ELb0ELb0ELb0ELb1ELb1ELb0ELb0ELb0EEENS1_21CollectiveEpilogueFwdINS6_IJSA_SB_SA_EEES9_NS_10bfloat16_tESF_Li256ELb1ELb0ELb0ELb1EEENS1_36VarlenDynamicPersistentTileSchedulerILi128ELi128ELi256ELi128ELb0ELb0ELb1ELb1ELb1ELb1EEEEEEEEEvNT_6ParamsE:
	.zero		3200


//--------------------- .nv.constant0._ZN7cutlass13device_kernelIN5flash11enable_sm90INS1_16FlashAttnFwdSm90INS1_25CollectiveMainloopFwdSm90ILi2EN4cute5tupleIJNS5_1CILi1EEES8_S8_EEENS6_IJNS7_ILi128EEESA_NS7_ILi256EEEEEELi256ENS_12float_e4m3_tEfNS_4arch4Sm90ELb1ELb0ELb1ELb1ELb0ELb1ELb0ELb1ELb1ELb0ELb0ELb0EEENS1_21CollectiveEpilogueFwdINS6_IJSA_SB_SA_EEES9_NS_10bfloat16_tESF_Li256ELb1ELb0ELb0ELb1EEENS1_36VarlenDynamicPersistentTileSchedulerILi128ELi128ELi256ELi128ELb0ELb0ELb1ELb1ELb1ELb1EEEEEEEEEvNT_6ParamsE --------------------------
	.section	.nv.constant0._ZN7cutlass13device_kernelIN5flash11enable_sm90INS1_16FlashAttnFwdSm90INS1_25CollectiveMainloopFwdSm90ILi2EN4cute5tupleIJNS5_1CILi1EEES8_S8_EEENS6_IJNS7_ILi128EEESA_NS7_ILi256EEEEEELi256ENS_12float_e4m3_tEfNS_4arch4Sm90ELb1ELb0ELb1ELb1ELb0ELb1ELb0ELb1ELb1ELb0ELb0ELb0EEENS1_21CollectiveEpilogueFwdINS6_IJSA_SB_SA_EEES9_NS_10bfloat16_tESF_Li256ELb1ELb0ELb0ELb1EEENS1_36VarlenDynamicPersistentTileSchedulerILi128ELi128ELi256ELi128ELb0ELb0ELb1ELb1ELb1ELb1EEEEEEEEEvNT_6ParamsE,"a",@progbits
	.sectionflags	@""
	.align	4
.nv.constant0._ZN7cutlass13device_kernelIN5flash11enable_sm90INS1_16FlashAttnFwdSm90INS1_25CollectiveMainloopFwdSm90ILi2EN4cute5tupleIJNS5_1CILi1EEES8_S8_EEENS6_IJNS7_ILi128EEESA_NS7_ILi256EEEEEELi256ENS_12float_e4m3_tEfNS_4arch4Sm90ELb1ELb0ELb1ELb1ELb0ELb1ELb0ELb1ELb1ELb0ELb0ELb0EEENS1_21CollectiveEpilogueFwdINS6_IJSA_SB_SA_EEES9_NS_10bfloat16_tESF_Li256ELb1ELb0ELb0ELb1EEENS1_36VarlenDynamicPersistentTileSchedulerILi128ELi128ELi256ELi128ELb0ELb0ELb1ELb1ELb1ELb1EEEEEEEEEvNT_6ParamsE:
	.zero		3200


//--------------------- .nv.constant0._ZN7cutlass13device_kernelIN5flash11enable_sm90INS1_16FlashAttnFwdSm90INS1_25CollectiveMainloopFwdSm90ILi2EN4cute5tupleIJNS5_1CILi1EEES8_S8_EEENS6_IJNS7_ILi128EEENS7_ILi160EEENS7_ILi192EEEEEELi192ENS_12float_e4m3_tEfNS_4arch4Sm90ELb0ELb0ELb1ELb0ELb0ELb0ELb0ELb1ELb1ELb0ELb0ELb0EEENS1_21CollectiveEpilogueFwdINS6_IJSA_SC_SB_EEES9_NS_10bfloat16_tESG_Li256ELb0ELb0ELb0ELb1EEENS1_29StaticPersistentTileSchedulerILb0EEEEEEEEEvNT_6ParamsE --------------------------
	.section	.nv.constant0._ZN7cutlass13device_kernelIN5flash11enable_sm90INS1_16FlashAttnFwdSm90INS1_25CollectiveMainloopFwdSm90ILi2EN4cute5tupleIJNS5_1CILi1EEES8_S8_EEENS6_IJNS7_ILi128EEENS7_ILi160EEENS7_ILi192EEEEEELi192ENS_12float_e4m3_tEfNS_4arch4Sm90ELb0ELb0ELb1ELb0ELb0ELb0ELb0ELb1ELb1ELb0ELb0ELb0EEENS1_21CollectiveEpilogueFwdINS6_IJSA_SC_SB_EEES9_NS_10bfloat16_tESG_Li256ELb0ELb0ELb0ELb1EEENS1_29StaticPersistentTileSchedulerILb0EEEEEEEEEvNT_6ParamsE,"a",@progbits
	.sectionflags	@""
	.align	4
.nv.constant0._ZN7cutlass13device_kernelIN5flash11enable_sm90INS1_16FlashAttnFwdSm90INS1_25CollectiveMainloopFwdSm90ILi2EN4cute5tupleIJNS5_1CILi1EEES8_S8_EEENS6_IJNS7_ILi128EEENS7_ILi160EEENS7_ILi192EEEEEELi192ENS_12float_e4m3_tEfNS_4arch4Sm90ELb0ELb0ELb1ELb0ELb0ELb0ELb0ELb1ELb1ELb0ELb0ELb0EEENS1_21CollectiveEpilogueFwdINS6_IJSA_SC_SB_EEES9_NS_10bfloat16_tESG_Li256ELb0ELb0ELb0ELb1EEENS1_29StaticPersistentTileSchedulerILb0EEEEEEEEEvNT_6ParamsE:
	.zero		3584


//--------------------- .nv.constant0._ZN7cutlass13device_kernelIN5flash11enable_sm90INS1_16FlashAttnFwdSm90INS1_25CollectiveMainloopFwdSm90ILi2EN4cute5tupleIJNS5_1CILi2EEENS7_ILi1EEES9_EEENS6_IJNS7_ILi128EEENS7_ILi160EEENS7_ILi192EEEEEELi192ENS_12float_e4m3_tEfNS_4arch4Sm90ELb0ELb0ELb1ELb0ELb0ELb0ELb0ELb1ELb1ELb0ELb0ELb0EEENS1_21CollectiveEpilogueFwdINS6_IJSB_SD_SC_EEESA_NS_10bfloat16_tESH_Li256ELb0ELb0ELb0ELb1EEENS1_29StaticPersistentTileSchedulerILb0EEEEEEEEEvNT_6ParamsE --------------------------
	.section	.nv.constant0._ZN7cutlass13device_kernelIN5flash11enable_sm90INS1_16FlashAttnFwdSm90INS1_25CollectiveMainloopFwdSm90ILi2EN4cute5tupleIJNS5_1CILi2EEENS7_ILi1EEES9_EEENS6_IJNS7_ILi128EEENS7_ILi160EEENS7_ILi192EEEEEELi192ENS_12float_e4m3_tEfNS_4arch4Sm90ELb0ELb0ELb1ELb0ELb0ELb0ELb0ELb1ELb1ELb0ELb0ELb0EEENS1_21CollectiveEpilogueFwdINS6_IJSB_SD_SC_EEESA_NS_10bfloat16_tESH_Li256ELb0ELb0ELb0ELb1EEENS1_29StaticPersistentTileSchedulerILb0EEEEEEEEEvNT_6ParamsE,"a",@progbits
	.sectionflags	@""
	.align	4
.nv.constant0._ZN7cutlass13device_kernelIN5flash11enable_sm90INS1_16FlashAttnFwdSm90INS1_25CollectiveMainloopFwdSm90ILi2EN4cute5tupleIJNS5_1CILi2EEENS7_ILi1EEES9_EEENS6_IJNS7_ILi128EEENS7_ILi160EEENS7_ILi192EEEEEELi192ENS_12float_e4m3_tEfNS_4arch4Sm90ELb0ELb0ELb1ELb0ELb0ELb0ELb0ELb1ELb1ELb0ELb0ELb0EEENS1_21CollectiveEpilogueFwdINS6_IJSB_SD_SC_EEESA_NS_10bfloat16_tESH_Li256ELb0ELb0ELb0ELb1EEENS1_29StaticPersistentTileSchedulerILb0EEEEEEEEEvNT_6ParamsE:
	.zero		3584


//--------------------- .nv.constant0._ZN7cutlass13device_kernelIN5flash11enable_sm90INS1_16FlashAttnFwdSm90INS1_25CollectiveMainloopFwdSm90ILi2EN4cute5tupleIJNS5_1CILi1EEES8_S8_EEENS6_IJNS7_ILi128EEENS7_ILi160EEENS7_ILi192EEEEEELi192ENS_12float_e4m3_tEfNS_4arch4Sm90ELb0ELb0ELb1ELb1ELb0ELb0ELb0ELb1ELb1ELb0ELb0ELb0EEENS1_21CollectiveEpilogueFwdINS6_IJSA_SC_SB_EEES9_NS_10bfloat16_tESG_Li256ELb1ELb0ELb0ELb1EEENS1_36VarlenDynamicPersistentTileSchedulerILi128ELi160ELi256ELi128ELb0ELb0ELb1ELb0ELb1ELb1EEEEEEEEEvNT_6ParamsE --------------------------
	.section	.nv.constant0._ZN7cutlass13device_kernelIN5flash11enable_sm90INS1_16FlashAttnFwdSm90INS1_25CollectiveMainloopFwdSm90ILi2EN4cute5tupleIJNS5_1CILi1EEES8_S8_EEENS6_IJNS7_ILi128EEENS7_ILi160EEENS7_ILi192EEEEEELi192ENS_12float_e4m3_tEfNS_4arch4Sm90ELb0ELb0ELb1ELb1ELb0ELb0ELb0ELb1ELb1ELb0ELb0ELb0EEENS1_21CollectiveEpilogueFwdINS6_IJSA_SC_SB_EEES9_NS_10bfloat16_tESG_Li256ELb1ELb0ELb0ELb1EEENS1_36VarlenDynamicPersistentTileSchedulerILi128ELi160ELi256ELi128ELb0ELb0ELb1ELb0ELb1ELb1EEEEEEEEEvNT_6ParamsE,"a",@progbits
	.sectionflags	@""
	.align	4
.nv.constant0._ZN7cutlass13device_kernelIN5flash11enable_sm90INS1_16FlashAttnFwdSm90INS1_25CollectiveMainloopFwdSm90ILi2EN4cute5tupleIJNS5_1CILi1EEES8_S8_EEENS6_IJNS7_ILi128EEENS7_ILi160EEENS7_ILi192EEEEEELi192ENS_12float_e4m3_tEfNS_4arch4Sm90ELb0ELb0ELb1ELb1ELb0ELb0ELb0ELb1ELb1ELb0ELb0ELb0EEENS1_21CollectiveEpilogueFwdINS6_IJSA_SC_SB_EEES9_NS_10bfloat16_tESG_Li256ELb1ELb0ELb0ELb1EEENS1_36VarlenDynamicPersistentTileSchedulerILi128ELi160ELi256ELi128ELb0ELb0ELb1ELb0ELb1ELb1EEEEEEEEEvNT_6ParamsE:
	.zero		3200


//--------------------- .nv.constant0._ZN7cutlass13device_kernelIN5flash11enable_sm90INS1_16FlashAttnFwdSm90INS1_25CollectiveMainloopFwdSm90ILi2EN4cute5tupleIJNS5_1CILi1EEES8_S8_EEENS6_IJNS7_ILi128EEENS7_ILi160EEENS7_ILi192EEEEEELi192ENS_12float_e4m3_tEfNS_4arch4Sm90ELb0ELb0ELb1ELb1ELb0ELb1ELb0ELb1ELb1ELb0ELb0ELb0EEENS1_21CollectiveEpilogueFwdINS6_IJSA_SC_SB_EEES9_NS_10bfloat16_tESG_Li256ELb1ELb0ELb0ELb1EEENS1_36VarlenDynamicPersistentTileSchedulerILi128ELi160ELi256ELi128ELb0ELb0ELb1ELb0ELb1ELb1EEEEEEEEEvNT_6ParamsE --------------------------
	.section	.nv.constant0._ZN7cutlass13device_kernelIN5flash11enable_sm90INS1_16FlashAttnFwdSm90INS1_25CollectiveMainloopFwdSm90ILi2EN4cute5tupleIJNS5_1CILi1EEES8_S8_EEENS6_IJNS7_ILi128EEENS7_ILi160EEENS7_ILi192EEEEEELi192ENS_12float_e4m3_tEfNS_4arch4Sm90ELb0ELb0ELb1ELb1ELb0ELb1ELb0ELb1ELb1ELb0ELb0ELb0EEENS1_21CollectiveEpilogueFwdINS6_IJSA_SC_SB_EEES9_NS_10bfloat16_tESG_Li256ELb1ELb0ELb0ELb1EEENS1_36VarlenDynamicPersistentTileSchedulerILi128ELi160ELi256ELi128ELb0ELb0ELb1ELb0ELb1ELb1EEEEEEEEEvNT_6ParamsE,"a",@progbits
	.sectionflags	@""
	.align	4
.nv.constant0._ZN7cutlass13device_kernelIN5flash11enable_sm90INS1_16FlashAttnFwdSm90INS1_25CollectiveMainloopFwdSm90ILi2EN4cute5tupleIJNS5_1CILi1EEES8_S8_EEENS6_IJNS7_ILi128EEENS7_ILi160EEENS7_ILi192EEEEEELi192ENS_12float_e4m3_tEfNS_4arch4Sm90ELb0ELb0ELb1ELb1ELb0ELb1ELb0ELb1ELb1ELb0ELb0ELb0EEENS1_21CollectiveEpilogueFwdINS6_IJSA_SC_SB_EEES9_NS_10bfloat16_tESG_Li256ELb1ELb0ELb0ELb1EEENS1_36VarlenDynamicPersistentTileSchedulerILi128ELi160ELi256ELi128ELb0ELb0ELb1ELb0ELb1ELb1EEEEEEEEEvNT_6ParamsE:
	.zero		3200


//--------------------- .nv.constant0._ZN7cutlass13device_kernelIN5flash11enable_sm90INS1_16FlashAttnFwdSm90INS1_25CollectiveMainloopFwdSm90ILi2EN4cute5tupleIJNS5_1CILi1EEES8_S8_EEENS6_IJNS7_ILi128EEESA_NS7_ILi192EEEEEELi192ENS_12float_e4m3_tEfNS_4arch4Sm90ELb0ELb1ELb1ELb0ELb0ELb0ELb0ELb1ELb1ELb0ELb0ELb0EEENS1_21CollectiveEpilogueFwdINS6_IJSA_SB_SA_EEES9_NS_10bfloat16_tESF_Li256ELb0ELb0ELb0ELb1EEENS1_30DynamicPersistentTileSchedulerILi256ELi128ELb0ELb0ELb1EEEEEEEEEvNT_6ParamsE --------------------------
	.section	.nv.constant0._ZN7cutlass13device_kernelIN5flash11enable_sm90INS1_16FlashAttnFwdSm90INS1_25CollectiveMainloopFwdSm90ILi2EN4cute5tupleIJNS5_1CILi1EEES8_S8_EEENS6_IJNS7_ILi128EEESA_NS7_ILi192EEEEEELi192ENS_12float_e4m3_tEfNS_4arch4Sm90ELb0ELb1ELb1ELb0ELb0ELb0ELb0ELb1ELb1ELb0ELb0ELb0EEENS1_21CollectiveEpilogueFwdINS6_IJSA_SB_SA_EEES9_NS_10bfloat16_tESF_Li256ELb0ELb0ELb0ELb1EEENS1_30DynamicPersistentTileSchedulerILi256ELi128ELb0ELb0ELb1EEEEEEEEEvNT_6ParamsE,"a",@progbits
	.sectionflags	@""
	.align	4
.nv.constant0._ZN7cutlass13device_kernelIN5flash11enable_sm90INS1_16FlashAttnFwdSm90INS1_25CollectiveMainloopFwdSm90ILi2EN4cute5tupleIJNS5_1CILi1EEES8_S8_EEENS6_IJNS7_ILi128EEESA_NS7_ILi192EEEEEELi192ENS_12float_e4m3_tEfNS_4arch4Sm90ELb0ELb1ELb1ELb0ELb0ELb0ELb0ELb1ELb1ELb0ELb0ELb0EEENS1_21CollectiveEpilogueFwdINS6_IJSA_SB_SA_EEES9_NS_10bfloat16_tESF_Li256ELb0ELb0ELb0ELb1EEENS1_30DynamicPersistentTileSchedulerILi256ELi128ELb0ELb0ELb1EEEEEEEEEvNT_6ParamsE:
	.zero		3584


//--------------------- .nv.constant0._ZN7cutlass13device_kernelIN5flash11enable_sm90INS1_16FlashAttnFwdSm90INS1_25CollectiveMainloopFwdSm90ILi2EN4cute5tupleIJNS5_1CILi1EEES8_S8_EEENS6_IJNS7_ILi128EEESA_NS7_ILi192EEEEEELi192ENS_12float_e4m3_tEfNS_4arch4Sm90ELb0ELb1ELb1ELb1ELb0ELb0ELb0ELb1ELb1ELb0ELb0ELb0EEENS1_21CollectiveEpilogueFwdINS6_IJSA_SB_SA_EEES9_NS_10bfloat16_tESF_Li256ELb1ELb0ELb0ELb1EEENS1_36VarlenDynamicPersistentTileSchedulerILi128ELi128ELi256ELi128ELb0ELb0ELb1ELb1ELb0ELb1EEEEEEEEEvNT_6ParamsE --------------------------
	.section	.nv.constant0._ZN7cutlass13device_kernelIN5flash11enable_sm90INS1_16FlashAttnFwdSm90INS1_25CollectiveMainloopFwdSm90ILi2EN4cute5tupleIJNS5_1CILi1EEES8_S8_EEENS6_IJNS7_ILi128EEESA_NS7_ILi192EEEEEELi192ENS_12float_e4m3_tEfNS_4arch4Sm90ELb0ELb1ELb1ELb1ELb0ELb0ELb0ELb1ELb1ELb0ELb0ELb0EEENS1_21CollectiveEpilogueFwdINS6_IJSA_SB_SA_EEES9_NS_10bfloat16_tESF_Li256ELb1ELb0ELb0ELb1EEENS1_36VarlenDynamicPersistentTileSchedulerILi128ELi128ELi256ELi128ELb0ELb0ELb1ELb1ELb0ELb1EEEEEEEEEvNT_6ParamsE,"a",@progbits
	.sectionflags	@""
	.align	4
.nv.constant0._ZN7cutlass13device_kernelIN5flash11enable_sm90INS1_16FlashAttnFwdSm90INS1_25CollectiveMainloopFwdSm90ILi2EN4cute5tupleIJNS5_1CILi1EEES8_S8_EEENS6_IJNS7_ILi128EEESA_NS7_ILi192EEEEEELi192ENS_12float_e4m3_tEfNS_4arch4Sm90ELb0ELb1ELb1ELb1ELb0ELb0ELb0ELb1ELb1ELb0ELb0ELb0EEENS1_21CollectiveEpilogueFwdINS6_IJSA_SB_SA_EEES9_NS_10bfloat16_tESF_Li256ELb1ELb0ELb0ELb1EEENS1_36VarlenDynamicPersistentTileSchedulerILi128ELi128ELi256ELi128ELb0ELb0ELb1ELb1ELb0ELb1EEEEEEEEEvNT_6ParamsE:
	.zero		3200


//--------------------- .nv.constant0._ZN7cutlass13device_kernelIN5flash11enable_sm90INS1_16FlashAttnFwdSm90INS1_25CollectiveMainloopFwdSm90ILi2EN4cute5tupleIJNS5_1CILi1EEES8_S8_EEENS6_IJNS7_ILi128EEESA_NS7_ILi192EEEEEELi192ENS_12float_e4m3_tEfNS_4arch4Sm90ELb0ELb1ELb1ELb1ELb0ELb1ELb0ELb1ELb1ELb0ELb0ELb0EEENS1_21CollectiveEpilogueFwdINS6_IJSA_SB_SA_EEES9_NS_10bfloat16_tESF_Li256ELb1ELb0ELb0ELb1EEENS1_36VarlenDynamicPersistentTileSchedulerILi128ELi128ELi256ELi128ELb0ELb0ELb1ELb1ELb0ELb1EEEEEEEEEvNT_6ParamsE --------------------------
	.section	.nv.constant0._ZN7cutlass13device_kernelIN5flash11enable_sm90INS1_16FlashAttnFwdSm90INS1_25CollectiveMainloopFwdSm90ILi2EN4cute5tupleIJNS5_1CILi1EEES8_S8_EEENS6_IJNS7_ILi128EEESA_NS7_ILi192EEEEEELi192ENS_12float_e4m3_tEfNS_4arch4Sm90ELb0ELb1ELb1ELb1ELb0ELb1ELb0ELb1ELb1ELb0ELb0ELb0EEENS1_21CollectiveEpilogueFwdINS6_IJSA_SB_SA_EEES9_NS_10bfloat16_tESF_Li256ELb1ELb0ELb0ELb1EEENS1_36VarlenDynamicPersistentTileSchedulerILi128ELi128ELi256ELi128ELb0ELb0ELb1ELb1ELb0ELb1EEEEEEEEEvNT_6ParamsE,"a",@progbits
	.sectionflags	@""
	.align	4
.nv.constant0._ZN7cutlass13device_kernelIN5flash11enable_sm90INS1_16FlashAttnFwdSm90INS1_25CollectiveMainloopFwdSm90ILi2EN4cute5tupleIJNS5_1CILi1EEES8_S8_EEENS6_IJNS7_ILi128EEESA_NS7_ILi192EEEEEELi192ENS_12float_e4m3_tEfNS_4arch4Sm90ELb0ELb1ELb1ELb1ELb0ELb1ELb0ELb1ELb1ELb0ELb0ELb0EEENS1_21CollectiveEpilogueFwdINS6_IJSA_SB_SA_EEES9_NS_10bfloat16_tESF_Li256ELb1ELb0ELb0ELb1EEENS1_36VarlenDynamicPersistentTileSchedulerILi128ELi128ELi256ELi128ELb0ELb0ELb1ELb1ELb0ELb1EEEEEEEEEvNT_6ParamsE:
	.zero		3200


//--------------------- .nv.constant0._ZN7cutlass13device_kernelIN5flash11enable_sm90INS1_16FlashAttnFwdSm90INS1_25CollectiveMainloopFwdSm90ILi2EN4cute5tupleIJNS5_1CILi1EEES8_S8_EEENS6_IJNS7_ILi128EEENS7_ILi160EEENS7_ILi192EEEEEELi192ENS_12float_e4m3_tEfNS_4arch4Sm90ELb1ELb0ELb1ELb0ELb0ELb0ELb0ELb1ELb1ELb0ELb0ELb0EEENS1_21CollectiveEpilogueFwdINS6_IJSA_SC_SB_EEES9_NS_10bfloat16_tESG_Li256ELb0ELb0ELb0ELb1EEENS1_30DynamicPersistentTileSchedulerILi256ELi128ELb0ELb0ELb1EEEEEEEEEvNT_6ParamsE --------------------------
	.section	.nv.constant0._ZN7cutlass13device_kernelIN5flash11enable_sm90INS1_16FlashAttnFwdSm90INS1_25CollectiveMainloopFwdSm90ILi2EN4cute5tupleIJNS5_1CILi1EEES8_S8_EEENS6_IJNS7_ILi128EEENS7_ILi160EEENS7_ILi192EEEEEELi192ENS_12float_e4m3_tEfNS_4arch4Sm90ELb1ELb0ELb1ELb0ELb0ELb0ELb0ELb1ELb1ELb0ELb0ELb0EEENS1_21CollectiveEpilogueFwdINS6_IJSA_SC_SB_EEES9_NS_10bfloat16_tESG_Li256ELb0ELb0ELb0ELb1EEENS1_30DynamicPersistentTileSchedulerILi256ELi128ELb0ELb0ELb1EEEEEEEEEvNT_6ParamsE,"a",@progbits
	.sectionflags	@""
	.align	4
.nv.constant0._ZN7cutlass13device_kernelIN5flash11enable_sm90INS1_16FlashAttnFwdSm90INS1_25CollectiveMainloopFwdSm90ILi2EN4cute5tupleIJNS5_1CILi1EEES8_S8_EEENS6_IJNS7_ILi128EEENS7_ILi160EEENS7_ILi192EEEEEELi192ENS_12float_e4m3_tEfNS_4arch4Sm90ELb1ELb0ELb1ELb0ELb0ELb0ELb0ELb1ELb1ELb0ELb0ELb0EEENS1_21CollectiveEpilogueFwdINS6_IJSA_SC_SB_EEES9_NS_10bfloat16_tESG_Li256ELb0ELb0ELb0ELb1EEENS1_30DynamicPersistentTileSchedulerILi256ELi128ELb0ELb0ELb1EEEEEEEEEvNT_6ParamsE:
	.zero		3584


//--------------------- .nv.constant0._ZN7cutlass13device_kernelIN5flash11enable_sm90INS1_16FlashAttnFwdSm90INS1_25CollectiveMainloopFwdSm90ILi2EN4cute5tupleIJNS5_1CILi1EEES8_S8_EEENS6_IJNS7_ILi128EEENS7_ILi160EEENS7_ILi192EEEEEELi192ENS_12float_e4m3_tEfNS_4arch4Sm90ELb1ELb0ELb1ELb1ELb0ELb0ELb0ELb1ELb1ELb0ELb0ELb0EEENS1_21CollectiveEpilogueFwdINS6_IJSA_SC_SB_EEES9_NS_10bfloat16_tESG_Li256ELb1ELb0ELb0ELb1EEENS1_36VarlenDynamicPersistentTileSchedulerILi128ELi160ELi256ELi128ELb0ELb0ELb1ELb1ELb1ELb1EEEEEEEEEvNT_6ParamsE --------------------------
	.section	.nv.constant0._ZN7cutlass13device_kernelIN5flash11enable_sm90INS1_16FlashAttnFwdSm90INS1_25CollectiveMainloopFwdSm90ILi2EN4cute5tupleIJNS5_1CILi1EEES8_S8_EEENS6_IJNS7_ILi128EEENS7_ILi160EEENS7_ILi192EEEEEELi192ENS_12float_e4m3_tEfNS_4arch4Sm90ELb1ELb0ELb1ELb1ELb0ELb0ELb0ELb1ELb1ELb0ELb0ELb0EEENS1_21CollectiveEpilogueFwdINS6_IJSA_SC_SB_EEES9_NS_10bfloat16_tESG_Li256ELb1ELb0ELb0ELb1EEENS1_36VarlenDynamicPersistentTileSchedulerILi128ELi160ELi256ELi128ELb0ELb0ELb1ELb1ELb1ELb1EEEEEEEEEvNT_6ParamsE,"a",@progbits
	.sectionflags	@""
	.align	4
.nv.constant0._ZN7cutlass13device_kernelIN5flash11enable_sm90INS1_16FlashAttnFwdSm90INS1_25CollectiveMainloopFwdSm90ILi2EN4cute5tupleIJNS5_1CILi1EEES8_S8_EEENS6_IJNS7_ILi128EEENS7_ILi160EEENS7_ILi192EEEEEELi192ENS_12float_e4m3_tEfNS_4arch4Sm90ELb1ELb0ELb1ELb1ELb0ELb0ELb0ELb1ELb1ELb0ELb0ELb0EEENS1_21CollectiveEpilogueFwdINS6_IJSA_SC_SB_EEES9_NS_10bfloat16_tESG_Li256ELb1ELb0ELb0ELb1EEENS1_36VarlenDynamicPersistentTileSchedulerILi128ELi160ELi256ELi128ELb0ELb0ELb1ELb1ELb1ELb1EEEEEEEEEvNT_6ParamsE:
	.zero		3200


//--------------------- .nv.constant0._ZN7cutlass13device_kernelIN5flash11enable_sm90INS1_16FlashAttnFwdSm90INS1_25CollectiveMainloopFwdSm90ILi2EN4cute5tupleIJNS5_1CILi1EEES8_S8_EEENS6_IJNS7_ILi128EEENS7_ILi160EEENS7_ILi192EEEEEELi192ENS_12float_e4m3_tEfNS_4arch4Sm90ELb1ELb0ELb1ELb1ELb0ELb1ELb0ELb1ELb1ELb0ELb0ELb0EEENS1_21CollectiveEpilogueFwdINS6_IJSA_SC_SB_EEES9_NS_10bfloat16_tESG_Li256ELb1ELb0ELb0ELb1EEENS1_36VarlenDynamicPersistentTileSchedulerILi128ELi160ELi256ELi128ELb0ELb0ELb1ELb1ELb1ELb1EEEEEEEEEvNT_6ParamsE --------------------------
	.section	.nv.constant0._ZN7cutlass13device_kernelIN5flash11enable_sm90INS1_16FlashAttnFwdSm90INS1_25CollectiveMainloopFwdSm90ILi2EN4cute5tupleIJNS5_1CILi1EEES8_S8_EEENS6_IJNS7_ILi128EEENS7_ILi160EEENS7_ILi192EEEEEELi192ENS_12float_e4m3_tEfNS_4arch4Sm90ELb1ELb0ELb1ELb1ELb0ELb1ELb0ELb1ELb1ELb0ELb0ELb0EEENS1_21CollectiveEpilogueFwdINS6_IJSA_SC_SB_EEES9_NS_10bfloat16_tESG_Li256ELb1ELb0ELb0ELb1EEENS1_36VarlenDynamicPersistentTileSchedulerILi128ELi160ELi256ELi128ELb0ELb0ELb1ELb1ELb1ELb1EEEEEEEEEvNT_6ParamsE,"a",@progbits
	.sectionflags	@""
	.align	4
.nv.constant0._ZN7cutlass13device_kernelIN5flash11enable_sm90INS1_16FlashAttnFwdSm90INS1_25CollectiveMainloopFwdSm90ILi2EN4cute5tupleIJNS5_1CILi1EEES8_S8_EEENS6_IJNS7_ILi128EEENS7_ILi160EEENS7_ILi192EEEEEELi192ENS_12float_e4m3_tEfNS_4arch4Sm90ELb1ELb0ELb1ELb1ELb0ELb1ELb0ELb1ELb1ELb0ELb0ELb0EEENS1_21CollectiveEpilogueFwdINS6_IJSA_SC_SB_EEES9_NS_10bfloat16_tESG_Li256ELb1ELb0ELb0ELb1EEENS1_36VarlenDynamicPersistentTileSchedulerILi128ELi160ELi256ELi128ELb0ELb0ELb1ELb1ELb1ELb1EEEEEEEEEvNT_6ParamsE:
	.zero		3200


//--------------------- .nv.constant0._ZN7cutlass13device_kernelIN5flash11enable_sm90INS1_16FlashAttnFwdSm90INS1_25CollectiveMainloopFwdSm90ILi2EN4cute5tupleIJNS5_1CILi1EEES8_S8_EEENS6_IJNS7_ILi128EEENS7_ILi224EEESA_EEELi128ENS_12float_e4m3_tEfNS_4arch4Sm90ELb0ELb0ELb1ELb0ELb0ELb0ELb0ELb1ELb1ELb0ELb0ELb0EEENS1_21CollectiveEpilogueFwdINS6_IJSA_SA_SB_EEES9_NS_10bfloat16_tESF_Li256ELb0ELb0ELb0ELb1EEENS1_29StaticPersistentTileSchedulerILb0EEEEEEEEEvNT_6ParamsE --------------------------
	.section	.nv.constant0._ZN7cutlass13device_kernelIN5flash11enable_sm90INS1_16FlashAttnFwdSm90INS1_25CollectiveMainloopFwdSm90ILi2EN4cute5tupleIJNS5_1CILi1EEES8_S8_EEENS6_IJNS7_ILi128EEENS7_ILi224EEESA_EEELi128ENS_12float_e4m3_tEfNS_4arch4Sm90ELb0ELb0ELb1ELb0ELb0ELb0ELb0ELb1ELb1ELb0ELb0ELb0EEENS1_21CollectiveEpilogueFwdINS6_IJSA_SA_SB_EEES9_NS_10bfloat16_tESF_Li256ELb0ELb0ELb0ELb1EEENS1_29StaticPersistentTileSchedulerILb0EEEEEEEEEvNT_6ParamsE,"a",@progbits
	.sectionflags	@""
	.align	4
.nv.constant0._ZN7cutlass13device_kernelIN5flash11enable_sm90INS1_16FlashAttnFwdSm90INS1_25CollectiveMainloopFwdSm90ILi2EN4cute5tupleIJNS5_1CILi1EEES8_S8_EEENS6_IJNS7_ILi128EEENS7_ILi224EEESA_EEELi128ENS_12float_e4m3_tEfNS_4arch4Sm90ELb0ELb0ELb1ELb0ELb0ELb0ELb0ELb1ELb1ELb0ELb0ELb0EEENS1_21CollectiveEpilogueFwdINS6_IJSA_SA_SB_EEES9_NS_10bfloat16_tESF_Li256ELb0ELb0ELb0ELb1EEENS1_29StaticPersistentTileSchedulerILb0EEEEEEEEEvNT_6ParamsE:
	.zero		3584


//--------------------- .nv.constant0._ZN7cutlass13device_kernelIN5flash11enable_sm90INS1_16FlashAttnFwdSm90INS1_25CollectiveMainloopFwdSm90ILi2EN4cute5tupleIJNS5_1CILi1EEES8_S8_EEENS6_IJNS7_ILi128EEENS7_ILi224EEESA_EEELi128ENS_12float_e4m3_tEfNS_4arch4Sm90ELb0ELb0ELb1ELb1ELb0ELb0ELb0ELb1ELb1ELb0ELb0ELb0EEENS1_21CollectiveEpilogueFwdINS6_IJSA_SA_SB_EEES9_NS_10bfloat16_tESF_Li256ELb1ELb0ELb0ELb1EEENS1_36VarlenDynamicPersistentTileSchedulerILi128ELi224ELi256ELi128ELb0ELb0ELb1ELb0ELb1ELb1EEEEEEEEEvNT_6ParamsE --------------------------
	.section	.nv.constant0._ZN7cutlass13device_kernelIN5flash11enable_sm90INS1_16FlashAttnFwdSm90INS1_25CollectiveMainloopFwdSm90ILi2EN4cute5tupleIJNS5_1CILi1EEES8_S8_EEENS6_IJNS7_ILi128EEENS7_ILi224EEESA_EEELi128ENS_12float_e4m3_tEfNS_4arch4Sm90ELb0ELb0ELb1ELb1ELb0ELb0ELb0ELb1ELb1ELb0ELb0ELb0EEENS1_21CollectiveEpilogueFwdINS6_IJSA_SA_SB_EEES9_NS_10bfloat16_tESF_Li256ELb1ELb0ELb0ELb1EEENS1_36VarlenDynamicPersistentTileSchedulerILi128ELi224ELi256ELi128ELb0ELb0ELb1ELb0ELb1ELb1EEEEEEEEEvNT_6ParamsE,"a",@progbits
	.sectionflags	@""
	.align	4
.nv.constant0._ZN7cutlass13device_kernelIN5flash11enable_sm90INS1_16FlashAttnFwdSm90INS1_25CollectiveMainloopFwdSm90ILi2EN4cute5tupleIJNS5_1CILi1EEES8_S8_EEENS6_IJNS7_ILi128EEENS7_ILi224EEESA_EEELi128ENS_12float_e4m3_tEfNS_4arch4Sm90ELb0ELb0ELb1ELb1ELb0ELb0ELb0ELb1ELb1ELb0ELb0ELb0EEENS1_21CollectiveEpilogueFwdINS6_IJSA_SA_SB_EEES9_NS_10bfloat16_tESF_Li256ELb1ELb0ELb0ELb1EEENS1_36VarlenDynamicPersistentTileSchedulerILi128ELi224ELi256ELi128ELb0ELb0ELb1ELb0ELb1ELb1EEEEEEEEEvNT_6ParamsE:
	.zero		3200


//--------------------- .nv.constant0._ZN7cutlass13device_kernelIN5flash11enable_sm90INS1_16FlashAttnFwdSm90INS1_25CollectiveMainloopFwdSm90ILi2EN4cute5tupleIJNS5_1CILi1EEES8_S8_EEENS6_IJNS7_ILi128EEENS7_ILi224EEESA_EEELi128ENS_12float_e4m3_tEfNS_4arch4Sm90ELb0ELb0ELb1ELb1ELb0ELb1ELb0ELb1ELb1ELb0ELb0ELb0EEENS1_21CollectiveEpilogueFwdINS6_IJSA_SA_SB_EEES9_NS_10bfloat16_tESF_Li256ELb1ELb0ELb0ELb1EEENS1_36VarlenDynamicPersistentTileSchedulerILi128ELi224ELi256ELi128ELb0ELb0ELb1ELb0ELb1ELb1EEEEEEEEEvNT_6ParamsE --------------------------
	.section	.nv.constant0._ZN7cutlass13device_kernelIN5flash11enable_sm90INS1_16FlashAttnFwdSm90INS1_25CollectiveMainloopFwdSm90ILi2EN4cute5tupleIJNS5_1CILi1EEES8_S8_EEENS6_IJNS7_ILi128EEENS7_ILi224EEESA_EEELi128ENS_12float_e4m3_tEfNS_4arch4Sm90ELb0ELb0ELb1ELb1ELb0ELb1ELb0ELb1ELb1ELb0ELb0ELb0EEENS1_21CollectiveEpilogueFwdINS6_IJSA_SA_SB_EEES9_NS_10bfloat16_tESF_Li256ELb1ELb0ELb0ELb1EEENS1_36VarlenDynamicPersistentTileSchedulerILi128ELi224ELi256ELi128ELb0ELb0ELb1ELb0ELb1ELb1EEEEEEEEEvNT_6ParamsE,"a",@progbits
	.sectionflags	@""
	.align	4
.nv.constant0._ZN7cutlass13device_kernelIN5flash11enable_sm90INS1_16FlashAttnFwdSm90INS1_25CollectiveMainloopFwdSm90ILi2EN4cute5tupleIJNS5_1CILi1EEES8_S8_EEENS6_IJNS7_ILi128EEENS7_ILi224EEESA_EEELi128ENS_12float_e4m3_tEfNS_4arch4Sm90ELb0ELb0ELb1ELb1ELb0ELb1ELb0ELb1ELb1ELb0ELb0ELb0EEENS1_21CollectiveEpilogueFwdINS6_IJSA_SA_SB_EEES9_NS_10bfloat16_tESF_Li256ELb1ELb0ELb0ELb1EEENS1_36VarlenDynamicPersistentTileSchedulerILi128ELi224ELi256ELi128ELb0ELb0ELb1ELb0ELb1ELb1EEEEEEEEEvNT_6ParamsE:
	.zero		3200


//--------------------- .nv.constant0._ZN7cutlass13device_kernelIN5flash11enable_sm90INS1_16FlashAttnFwdSm90INS1_25CollectiveMainloopFwdSm90ILi2EN4cute5tupleIJNS5_1CILi1EEES8_S8_EEENS6_IJNS7_ILi128EEENS7_ILi192EEESA_EEELi128ENS_12float_e4m3_tEfNS_4arch4Sm90ELb0ELb1ELb1ELb0ELb0ELb0ELb0ELb1ELb1ELb0ELb0ELb0EEENS1_21CollectiveEpilogueFwdINS6_IJSA_SA_SB_EEES9_NS_10bfloat16_tESF_Li256ELb0ELb0ELb0ELb1EEENS1_30DynamicPersistentTileSchedulerILi256ELi128ELb0ELb0ELb1EEEEEEEEEvNT_6ParamsE --------------------------
	.section	.nv.constant0._ZN7cutlass13device_kernelIN5flash11enable_sm90INS1_16FlashAttnFwdSm90INS1_25CollectiveMainloopFwdSm90ILi2EN4cute5tupleIJNS5_1CILi1EEES8_S8_EEENS6_IJNS7_ILi128EEENS7_ILi192EEESA_EEELi128ENS_12float_e4m3_tEfNS_4arch4Sm90ELb0ELb1ELb1ELb0ELb0ELb0ELb0ELb1ELb1ELb0ELb0ELb0EEENS1_21CollectiveEpilogueFwdINS6_IJSA_SA_SB_EEES9_NS_10bfloat16_tESF_Li256ELb0ELb0ELb0ELb1EEENS1_30DynamicPersistentTileSchedulerILi256ELi128ELb0ELb0ELb1EEEEEEEEEvNT_6ParamsE,"a",@progbits
	.sectionflags	@""
	.align	4
.nv.constant0._ZN7cutlass13device_kernelIN5flash11enable_sm90INS1_16FlashAttnFwdSm90INS1_25CollectiveMainloopFwdSm90ILi2EN4cute5tupleIJNS5_1CILi1EEES8_S8_EEENS6_IJNS7_ILi128EEENS7_ILi192EEESA_EEELi128ENS_12float_e4m3_tEfNS_4arch4Sm90ELb0ELb1ELb1ELb0ELb0ELb0ELb0ELb1ELb1ELb0ELb0ELb0EEENS1_21CollectiveEpilogueFwdINS6_IJSA_SA_SB_EEES9_NS_10bfloat16_tESF_Li256ELb0ELb0ELb0ELb1EEENS1_30DynamicPersistentTileSchedulerILi256ELi128ELb0ELb0ELb1EEEEEEEEEvNT_6ParamsE:
	.zero		3584


//--------------------- .nv.constant0._ZN7cutlass13device_kernelIN5flash11enable_sm90INS1_16FlashAttnFwdSm90INS1_25CollectiveMainloopFwdSm90ILi2EN4cute5tupleIJNS5_1CILi1EEES8_S8_EEENS6_IJNS7_ILi128EEENS7_ILi192EEESA_EEELi128ENS_12float_e4m3_tEfNS_4arch4Sm90ELb0ELb1ELb1ELb1ELb0ELb0ELb0ELb1ELb1ELb0ELb0ELb0EEENS1_21CollectiveEpilogueFwdINS6_IJSA_SA_SB_EEES9_NS_10bfloat16_tESF_Li256ELb1ELb0ELb0ELb1EEENS1_36VarlenDynamicPersistentTileSchedulerILi128ELi192ELi256ELi128ELb0ELb0ELb1ELb1ELb0ELb1EEEEEEEEEvNT_6ParamsE --------------------------
	.section	.nv.constant0._ZN7cutlass13device_kernelIN5flash11enable_sm90INS1_16FlashAttnFwdSm90INS1_25CollectiveMainloopFwdSm90ILi2EN4cute5tupleIJNS5_1CILi1EEES8_S8_EEENS6_IJNS7_ILi128EEENS7_ILi192EEESA_EEELi128ENS_12float_e4m3_tEfNS_4arch4Sm90ELb0ELb1ELb1ELb1ELb0ELb0ELb0ELb1ELb1ELb0ELb0ELb0EEENS1_21CollectiveEpilogueFwdINS6_IJSA_SA_SB_EEES9_NS_10bfloat16_tESF_Li256ELb1ELb0ELb0ELb1EEENS1_36VarlenDynamicPersistentTileSchedulerILi128ELi192ELi256ELi128ELb0ELb0ELb1ELb1ELb0ELb1EEEEEEEEEvNT_6ParamsE,"a",@progbits
	.sectionflags	@""
	.align	4
.nv.constant0._ZN7cutlass13device_kernelIN5flash11enable_sm90INS1_16FlashAttnFwdSm90INS1_25CollectiveMainloopFwdSm90ILi2EN4cute5tupleIJNS5_1CILi1EEES8_S8_EEENS6_IJNS7_ILi128EEENS7_ILi192EEESA_EEELi128ENS_12float_e4m3_tEfNS_4arch4Sm90ELb0ELb1ELb1ELb1ELb0ELb0ELb0ELb1ELb1ELb0ELb0ELb0EEENS1_21CollectiveEpilogueFwdINS6_IJSA_SA_SB_EEES9_NS_10bfloat16_tESF_Li256ELb1ELb0ELb0ELb1EEENS1_36VarlenDynamicPersistentTileSchedulerILi128ELi192ELi256ELi128ELb0ELb0ELb1ELb1ELb0ELb1EEEEEEEEEvNT_6ParamsE:
	.zero		3200


//--------------------- .nv.constant0._ZN7cutlass13device_kernelIN5flash11enable_sm90INS1_16FlashAttnFwdSm90INS1_25CollectiveMainloopFwdSm90ILi2EN4cute5tupleIJNS5_1CILi1EEES8_S8_EEENS6_IJNS7_ILi128EEENS7_ILi192EEESA_EEELi128ENS_12float_e4m3_tEfNS_4arch4Sm90ELb0ELb1ELb1ELb1ELb0ELb1ELb0ELb1ELb1ELb0ELb0ELb0EEENS1_21CollectiveEpilogueFwdINS6_IJSA_SA_SB_EEES9_NS_10bfloat16_tESF_Li256ELb1ELb0ELb0ELb1EEENS1_36VarlenDynamicPersistentTileSchedulerILi128ELi192ELi256ELi128ELb0ELb0ELb1ELb1ELb0ELb1EEEEEEEEEvNT_6ParamsE --------------------------
	.section	.nv.constant0._ZN7cutlass13device_kernelIN5flash11enable_sm90INS1_16FlashAttnFwdSm90INS1_25CollectiveMainloopFwdSm90ILi2EN4cute5tupleIJNS5_1CILi1EEES8_S8_EEENS6_IJNS7_ILi128EEENS7_ILi192EEESA_EEELi128ENS_12float_e4m3_tEfNS_4arch4Sm90ELb0ELb1ELb1ELb1ELb0ELb1ELb0ELb1ELb1ELb0ELb0ELb0EEENS1_21CollectiveEpilogueFwdINS6_IJSA_SA_SB_EEES9_NS_10bfloat16_tESF_Li256ELb1ELb0ELb0ELb1EEENS1_36VarlenDynamicPersistentTileSchedulerILi128ELi192ELi256ELi128ELb0ELb0ELb1ELb1ELb0ELb1EEEEEEEEEvNT_6ParamsE,"a",@progbits
	.sectionflags	@""
	.align	4
.nv.constant0._ZN7cutlass13device_kernelIN5flash11enable_sm90INS1_16FlashAttnFwdSm90INS1_25CollectiveMainloopFwdSm90ILi2EN4cute5tupleIJNS5_1CILi1EEES8_S8_EEENS6_IJNS7_ILi128EEENS7_ILi192EEESA_EEELi128ENS_12float_e4m3_tEfNS_4arch4Sm90ELb0ELb1ELb1ELb1ELb0ELb1ELb0ELb1ELb1ELb0ELb0ELb0EEENS1_21CollectiveEpilogueFwdINS6_IJSA_SA_SB_EEES9_NS_10bfloat16_tESF_Li256ELb1ELb0ELb0ELb1EEENS1_36VarlenDynamicPersistentTileSchedulerILi128ELi192ELi256ELi128ELb0ELb0ELb1ELb1ELb0ELb1EEEEEEEEEvNT_6ParamsE:
	.zero		3200


//--------------------- .nv.constant0._ZN7cutlass13device_kernelIN5flash11enable_sm90INS1_16FlashAttnFwdSm90INS1_25CollectiveMainloopFwdSm90ILi2EN4cute5tupleIJNS5_1CILi1EEES8_S8_EEENS6_IJNS7_ILi128EEENS7_ILi224EEESA_EEELi128ENS_12float_e4m3_tEfNS_4arch4Sm90ELb1ELb0ELb1ELb0ELb0ELb0ELb0ELb1ELb1ELb0ELb0ELb0EEENS1_21CollectiveEpilogueFwdINS6_IJSA_SA_SB_EEES9_NS_10bfloat16_tESF_Li256ELb0ELb0ELb0ELb1EEENS1_30DynamicPersistentTileSchedulerILi256ELi128ELb0ELb0ELb1EEEEEEEEEvNT_6ParamsE --------------------------
	.section	.nv.constant0._ZN7cutlass13device_kernelIN5flash11enable_sm90INS1_16FlashAttnFwdSm90INS1_25CollectiveMainloopFwdSm90ILi2EN4cute5tupleIJNS5_1CILi1EEES8_S8_EEENS6_IJNS7_ILi128EEENS7_ILi224EEESA_EEELi128ENS_12float_e4m3_tEfNS_4arch4Sm90ELb1ELb0ELb1ELb0ELb0ELb0ELb0ELb1ELb1ELb0ELb0ELb0EEENS1_21CollectiveEpilogueFwdINS6_IJSA_SA_SB_EEES9_NS_10bfloat16_tESF_Li256ELb0ELb0ELb0ELb1EEENS1_30DynamicPersistentTileSchedulerILi256ELi128ELb0ELb0ELb1EEEEEEEEEvNT_6ParamsE,"a",@progbits
	.sectionflags	@""
	.align	4
.nv.constant0._ZN7cutlass13device_kernelIN5flash11enable_sm90INS1_16FlashAttnFwdSm90INS1_25CollectiveMainloopFwdSm90ILi2EN4cute5tupleIJNS5_1CILi1EEES8_S8_EEENS6_IJNS7_ILi128EEENS7_ILi224EEESA_EEELi128ENS_12float_e4m3_tEfNS_4arch4Sm90ELb1ELb0ELb1ELb0ELb0ELb0ELb0ELb1ELb1ELb0ELb0ELb0EEENS1_21CollectiveEpilogueFwdINS6_IJSA_SA_SB_EEES9_NS_10bfloat16_tESF_Li256ELb0ELb0ELb0ELb1EEENS1_30DynamicPersistentTileSchedulerILi256ELi128ELb0ELb0ELb1EEEEEEEEEvNT_6ParamsE:
	.zero		3584


//--------------------- .nv.constant0._ZN7cutlass13device_kernelIN5flash11enable_sm90INS1_16FlashAttnFwdSm90INS1_25CollectiveMainloopFwdSm90ILi2EN4cute5tupleIJNS5_1CILi1EEES8_S8_EEENS6_IJNS7_ILi128EEENS7_ILi224EEESA_EEELi128ENS_12float_e4m3_tEfNS_4arch4Sm90ELb1ELb0ELb1ELb1ELb0ELb0ELb0ELb1ELb1ELb0ELb0ELb0EEENS1_21CollectiveEpilogueFwdINS6_IJSA_SA_SB_EEES9_NS_10bfloat16_tESF_Li256ELb1ELb0ELb0ELb1EEENS1_36VarlenDynamicPersistentTileSchedulerILi128ELi224ELi256ELi128ELb0ELb0ELb1ELb1ELb1ELb1EEEEEEEEEvNT_6ParamsE --------------------------
	.section	.nv.constant0._ZN7cutlass13device_kernelIN5flash11enable_sm90INS1_16FlashAttnFwdSm90INS1_25CollectiveMainloopFwdSm90ILi2EN4cute5tupleIJNS5_1CILi1EEES8_S8_EEENS6_IJNS7_ILi128EEENS7_ILi224EEESA_EEELi128ENS_12float_e4m3_tEfNS_4arch4Sm90ELb1ELb0ELb1ELb1ELb0ELb0ELb0ELb1ELb1ELb0ELb0ELb0EEENS1_21CollectiveEpilogueFwdINS6_IJSA_SA_SB_EEES9_NS_10bfloat16_tESF_Li256ELb1ELb0ELb0ELb1EEENS1_36VarlenDynamicPersistentTileSchedulerILi128ELi224ELi256ELi128ELb0ELb0ELb1ELb1ELb1ELb1EEEEEEEEEvNT_6ParamsE,"a",@progbits
	.sectionflags	@""
	.align	4
.nv.constant0._ZN7cutlass13device_kernelIN5flash11enable_sm90INS1_16FlashAttnFwdSm90INS1_25CollectiveMainloopFwdSm90ILi2EN4cute5tupleIJNS5_1CILi1EEES8_S8_EEENS6_IJNS7_ILi128EEENS7_ILi224EEESA_EEELi128ENS_12float_e4m3_tEfNS_4arch4Sm90ELb1ELb0ELb1ELb1ELb0ELb0ELb0ELb1ELb1ELb0ELb0ELb0EEENS1_21CollectiveEpilogueFwdINS6_IJSA_SA_SB_EEES9_NS_10bfloat16_tESF_Li256ELb1ELb0ELb0ELb1EEENS1_36VarlenDynamicPersistentTileSchedulerILi128ELi224ELi256ELi128ELb0ELb0ELb1ELb1ELb1ELb1EEEEEEEEEvNT_6ParamsE:
	.zero		3200


//--------------------- .nv.constant0._ZN7cutlass13device_kernelIN5flash11enable_sm90INS1_16FlashAttnFwdSm90INS1_25CollectiveMainloopFwdSm90ILi2EN4cute5tupleIJNS5_1CILi1EEES8_S8_EEENS6_IJNS7_ILi128EEENS7_ILi224EEESA_EEELi128ENS_12float_e4m3_tEfNS_4arch4Sm90ELb1ELb0ELb1ELb1ELb0ELb1ELb0ELb1ELb1ELb0ELb0ELb0EEENS1_21CollectiveEpilogueFwdINS6_IJSA_SA_SB_EEES9_NS_10bfloat16_tESF_Li256ELb1ELb0ELb0ELb1EEENS1_36VarlenDynamicPersistentTileSchedulerILi128ELi224ELi256ELi128ELb0ELb0ELb1ELb1ELb1ELb1EEEEEEEEEvNT_6ParamsE --------------------------
	.section	.nv.constant0._ZN7cutlass13device_kernelIN5flash11enable_sm90INS1_16FlashAttnFwdSm90INS1_25CollectiveMainloopFwdSm90ILi2EN4cute5tupleIJNS5_1CILi1EEES8_S8_EEENS6_IJNS7_ILi128EEENS7_ILi224EEESA_EEELi128ENS_12float_e4m3_tEfNS_4arch4Sm90ELb1ELb0ELb1ELb1ELb0ELb1ELb0ELb1ELb1ELb0ELb0ELb0EEENS1_21CollectiveEpilogueFwdINS6_IJSA_SA_SB_EEES9_NS_10bfloat16_tESF_Li256ELb1ELb0ELb0ELb1EEENS1_36VarlenDynamicPersistentTileSchedulerILi128ELi224ELi256ELi128ELb0ELb0ELb1ELb1ELb1ELb1EEEEEEEEEvNT_6ParamsE,"a",@progbits
	.sectionflags	@""
	.align	4
.nv.constant0._ZN7cutlass13device_kernelIN5flash11enable_sm90INS1_16FlashAttnFwdSm90INS1_25CollectiveMainloopFwdSm90ILi2EN4cute5tupleIJNS5_1CILi1EEES8_S8_EEENS6_IJNS7_ILi128EEENS7_ILi224EEESA_EEELi128ENS_12float_e4m3_tEfNS_4arch4Sm90ELb1ELb0ELb1ELb1ELb0ELb1ELb0ELb1ELb1ELb0ELb0ELb0EEENS1_21CollectiveEpilogueFwdINS6_IJSA_SA_SB_EEES9_NS_10bfloat16_tESF_Li256ELb1ELb0ELb0ELb1EEENS1_36VarlenDynamicPersistentTileSchedulerILi128ELi224ELi256ELi128ELb0ELb0ELb1ELb1ELb1ELb1EEEEEEEEEvNT_6ParamsE:
	.zero		3200


//--------------------- .nv.constant0._ZN7cutlass13device_kernelIN5flash11enable_sm90INS1_16FlashAttnFwdSm90INS1_25CollectiveMainloopFwdSm90ILi2EN4cute5tupleIJNS5_1CILi1EEES8_S8_EEENS6_IJNS7_ILi192EEENS7_ILi128EEENS7_ILi96EEEEEELi96ENS_12float_e4m3_tEfNS_4arch4Sm90ELb0ELb0ELb1ELb0ELb0ELb0ELb0ELb1ELb1ELb0ELb0ELb0EEENS1_21CollectiveEpilogueFwdINS6_IJSA_SC_SB_EEES9_NS_10bfloat16_tESG_Li384ELb0ELb0ELb0ELb1EEENS1_29StaticPersistentTileSchedulerILb0EEEEEEEEEvNT_6ParamsE --------------------------
	.section	.nv.constant0._ZN7cutlass13device_kernelIN5flash11enable_sm90INS1_16FlashAttnFwdSm90INS1_25CollectiveMainloopFwdSm90ILi2EN4cute5tupleIJNS5_1CILi1EEES8_S8_EEENS6_IJNS7_ILi192EEENS7_ILi128EEENS7_ILi96EEEEEELi96ENS_12float_e4m3_tEfNS_4arch4Sm90ELb0ELb0ELb1ELb0ELb0ELb0ELb0ELb1ELb1ELb0ELb0ELb0EEENS1_21CollectiveEpilogueFwdINS6_IJSA_SC_SB_EEES9_NS_10bfloat16_tESG_Li384ELb0ELb0ELb0ELb1EEENS1_29StaticPersistentTileSchedulerILb0EEEEEEEEEvNT_6ParamsE,"a",@progbits
	.sectionflags	@""
	.align	4
.nv.constant0._ZN7cutlass13device_kernelIN5flash11enable_sm90INS1_16FlashAttnFwdSm90INS1_25CollectiveMainloopFwdSm90ILi2EN4cute5tupleIJNS5_1CILi1EEES8_S8_EEENS6_IJNS7_ILi192EEENS7_ILi128EEENS7_ILi96EEEEEELi96ENS_12float_e4m3_tEfNS_4arch4Sm90ELb0ELb0ELb1ELb0ELb0ELb0ELb0ELb1ELb1ELb0ELb0ELb0EEENS1_21CollectiveEpilogueFwdINS6_IJSA_SC_SB_EEES9_NS_10bfloat16_tESG_Li384ELb0ELb0ELb0ELb1EEENS1_29StaticPersistentTileSchedulerILb0EEEEEEEEEvNT_6ParamsE:
	.zero		3584


//--------------------- .nv.constant0._ZN7cutlass13device_kernelIN5flash11enable_sm90INS1_16FlashAttnFwdSm90INS1_25CollectiveMainloopFwdSm90ILi2EN4cute5tupleIJNS5_1CILi1EEES8_S8_EEENS6_IJNS7_ILi192EEENS7_ILi128EEENS7_ILi96EEEEEELi96ENS_12float_e4m3_tEfNS_4arch4Sm90ELb0ELb0ELb1ELb1ELb0ELb0ELb0ELb1ELb1ELb0ELb0ELb0EEENS1_21CollectiveEpilogueFwdINS6_IJSA_SC_SB_EEES9_NS_10bfloat16_tESG_Li384ELb1ELb0ELb0ELb1EEENS1_36VarlenDynamicPersistentTileSchedulerILi192ELi128ELi384ELi128ELb0ELb0ELb1ELb0ELb1ELb1EEEEEEEEEvNT_6ParamsE --------------------------
	.section	.nv.constant0._ZN7cutlass13device_kernelIN5flash11enable_sm90INS1_16FlashAttnFwdSm90INS1_25CollectiveMainloopFwdSm90ILi2EN4cute5tupleIJNS5_1CILi1EEES8_S8_EEENS6_IJNS7_ILi192EEENS7_ILi128EEENS7_ILi96EEEEEELi96ENS_12float_e4m3_tEfNS_4arch4Sm90ELb0ELb0ELb1ELb1ELb0ELb0ELb0ELb1ELb1ELb0ELb0ELb0EEENS1_21CollectiveEpilogueFwdINS6_IJSA_SC_SB_EEES9_NS_10bfloat16_tESG_Li384ELb1ELb0ELb0ELb1EEENS1_36VarlenDynamicPersistentTileSchedulerILi192ELi128ELi384ELi128ELb0ELb0ELb1ELb0ELb1ELb1EEEEEEEEEvNT_6ParamsE,"a",@progbits
	.sectionflags	@""
	.align	4
.nv.constant0._ZN7cutlass13device_kernelIN5flash11enable_sm90INS1_16FlashAttnFwdSm90INS1_25CollectiveMainloopFwdSm90ILi2EN4cute5tupleIJNS5_1CILi1EEES8_S8_EEENS6_IJNS7_ILi192EEENS7_ILi128EEENS7_ILi96EEEEEELi96ENS_12float_e4m3_tEfNS_4arch4Sm90ELb0ELb0ELb1ELb1ELb0ELb0ELb0ELb1ELb1ELb0ELb0ELb0EEENS1_21CollectiveEpilogueFwdINS6_IJSA_SC_SB_EEES9_NS_10bfloat16_tESG_Li384ELb1ELb0ELb0ELb1EEENS1_36VarlenDynamicPersistentTileSchedulerILi192ELi128ELi384ELi128ELb0ELb0ELb1ELb0ELb1ELb1EEEEEEEEEvNT_6ParamsE:
	.zero		3200


//--------------------- .nv.constant0._ZN7cutlass13device_kernelIN5flash11enable_sm90INS1_16FlashAttnFwdSm90INS1_25CollectiveMainloopFwdSm90ILi2EN4cute5tupleIJNS5_1CILi1EEES8_S8_EEENS6_IJNS7_ILi192EEENS7_ILi128EEENS7_ILi96EEEEEELi96ENS_12float_e4m3_tEfNS_4arch4Sm90ELb0ELb0ELb1ELb1ELb0ELb1ELb0ELb1ELb1ELb0ELb0ELb0EEENS1_21CollectiveEpilogueFwdINS6_IJSA_SC_SB_EEES9_NS_10bfloat16_tESG_Li384ELb1ELb0ELb0ELb1EEENS1_36VarlenDynamicPersistentTileSchedulerILi192ELi128ELi384ELi128ELb0ELb0ELb1ELb0ELb1ELb1EEEEEEEEEvNT_6ParamsE --------------------------
	.section	.nv.constant0._ZN7cutlass13device_kernelIN5flash11enable_sm90INS1_16FlashAttnFwdSm90INS1_25CollectiveMainloopFwdSm90ILi2EN4cute5tupleIJNS5_1CILi1EEES8_S8_EEENS6_IJNS7_ILi192EEENS7_ILi128EEENS7_ILi96EEEEEELi96ENS_12float_e4m3_tEfNS_4arch4Sm90ELb0ELb0ELb1ELb1ELb0ELb1ELb0ELb1ELb1ELb0ELb0ELb0EEENS1_21CollectiveEpilogueFwdINS6_IJSA_SC_SB_EEES9_NS_10bfloat16_tESG_Li384ELb1ELb0ELb0ELb1EEENS1_36VarlenDynamicPersistentTileSchedulerILi192ELi128ELi384ELi128ELb0ELb0ELb1ELb0ELb1ELb1EEEEEEEEEvNT_6ParamsE,"a",@progbits
	.sectionflags	@""
	.align	4
.nv.constant0._ZN7cutlass13device_kernelIN5flash11enable_sm90INS1_16FlashAttnFwdSm90INS1_25CollectiveMainloopFwdSm90ILi2EN4cute5tupleIJNS5_1CILi1EEES8_S8_EEENS6_IJNS7_ILi192EEENS7_ILi128EEENS7_ILi96EEEEEELi96ENS_12float_e4m3_tEfNS_4arch4Sm90ELb0ELb0ELb1ELb1ELb0ELb1ELb0ELb1ELb1ELb0ELb0ELb0EEENS1_21CollectiveEpilogueFwdINS6_IJSA_SC_SB_EEES9_NS_10bfloat16_tESG_Li384ELb1ELb0ELb0ELb1EEENS1_36VarlenDynamicPersistentTileSchedulerILi192ELi128ELi384ELi128ELb0ELb0ELb1ELb0ELb1ELb1EEEEEEEEEvNT_6ParamsE:
	.zero		3200


//--------------------- .nv.constant0._ZN7cutlass13device_kernelIN5flash11enable_sm90INS1_16FlashAttnFwdSm90INS1_25CollectiveMainloopFwdSm90ILi2EN4cute5tupleIJNS5_1CILi1EEES8_S8_EEENS6_IJNS7_ILi192EEENS7_ILi128EEENS7_ILi96EEEEEELi96ENS_12float_e4m3_tEfNS_4arch4Sm90ELb0ELb1ELb1ELb0ELb0ELb0ELb0ELb1ELb1ELb0ELb0ELb0EEENS1_21CollectiveEpilogueFwdINS6_IJSA_SC_SB_EEES9_NS_10bfloat16_tESG_Li384ELb0ELb0ELb0ELb1EEENS1_30DynamicPersistentTileSchedulerILi384ELi128ELb0ELb0ELb1EEEEEEEEEvNT_6ParamsE --------------------------
	.section	.nv.constant0._ZN7cutlass13device_kernelIN5flash11enable_sm90INS1_16FlashAttnFwdSm90INS1_25CollectiveMainloopFwdSm90ILi2EN4cute5tupleIJNS5_1CILi1EEES8_S8_EEENS6_IJNS7_ILi192EEENS7_ILi128EEENS7_ILi96EEEEEELi96ENS_12float_e4m3_tEfNS_4arch4Sm90ELb0ELb1ELb1ELb0ELb0ELb0ELb0ELb1ELb1ELb0ELb0ELb0EEENS1_21CollectiveEpilogueFwdINS6_IJSA_SC_SB_EEES9_NS_10bfloat16_tESG_Li384ELb0ELb0ELb0ELb1EEENS1_30DynamicPersistentTileSchedulerILi384ELi128ELb0ELb0ELb1EEEEEEEEEvNT_6ParamsE,"a",@progbits
	.sectionflags	@""
	.align	4
.nv.constant0._ZN7cutlass13device_kernelIN5flash11enable_sm90INS1_16FlashAttnFwdSm90INS1_25CollectiveMainloopFwdSm90ILi2EN4cute5tupleIJNS5_1CILi1EEES8_S8_EEENS6_IJNS7_ILi192EEENS7_ILi128EEENS7_ILi96EEEEEELi96ENS_12float_e4m3_tEfNS_4arch4Sm90ELb0ELb1ELb1ELb0ELb0ELb0ELb0ELb1ELb1ELb0ELb0ELb0EEENS1_21CollectiveEpilogueFwdINS6_IJSA_SC_SB_EEES9_NS_10bfloat16_tESG_Li384ELb0ELb0ELb0ELb1EEENS1_30DynamicPersistentTileSchedulerILi384ELi128ELb0ELb0ELb1EEEEEEEEEvNT_6ParamsE:
	.zero		3584


//--------------------- .nv.constant0._ZN7cutlass13device_kernelIN5flash11enable_sm90INS1_16FlashAttnFwdSm90INS1_25CollectiveMainloopFwdSm90ILi2EN4cute5tupleIJNS5_1CILi1EEES8_S8_EEENS6_IJNS7_ILi192EEENS7_ILi128EEENS7_ILi96EEEEEELi96ENS_12float_e4m3_tEfNS_4arch4Sm90ELb0ELb1ELb1ELb1ELb0ELb0ELb0ELb1ELb1ELb0ELb0ELb0EEENS1_21CollectiveEpilogueFwdINS6_IJSA_SC_SB_EEES9_NS_10bfloat16_tESG_Li384ELb1ELb0ELb0ELb1EEENS1_36VarlenDynamicPersistentTileSchedulerILi192ELi128ELi384ELi128ELb0ELb0ELb1ELb1ELb0ELb1EEEEEEEEEvNT_6ParamsE --------------------------
	.section	.nv.constant0._ZN7cutlass13device_kernelIN5flash11enable_sm90INS1_16FlashAttnFwdSm90INS1_25CollectiveMainloopFwdSm90ILi2EN4cute5tupleIJNS5_1CILi1EEES8_S8_EEENS6_IJNS7_ILi192EEENS7_ILi128EEENS7_ILi96EEEEEELi96ENS_12float_e4m3_tEfNS_4arch4Sm90ELb0ELb1ELb1ELb1ELb0ELb0ELb0ELb1ELb1ELb0ELb0ELb0EEENS1_21CollectiveEpilogueFwdINS6_IJSA_SC_SB_EEES9_NS_10bfloat16_tESG_Li384ELb1ELb0ELb0ELb1EEENS1_36VarlenDynamicPersistentTileSchedulerILi192ELi128ELi384ELi128ELb0ELb0ELb1ELb1ELb0ELb1EEEEEEEEEvNT_6ParamsE,"a",@progbits
	.sectionflags	@""
	.align	4
.nv.constant0._ZN7cutlass13device_kernelIN5flash11enable_sm90INS1_16FlashAttnFwdSm90INS1_25CollectiveMainloopFwdSm90ILi2EN4cute5tupleIJNS5_1CILi1EEES8_S8_EEENS6_IJNS7_ILi192EEENS7_ILi128EEENS7_ILi96EEEEEELi96ENS_12float_e4m3_tEfNS_4arch4Sm90ELb0ELb1ELb1ELb1ELb0ELb0ELb0ELb1ELb1ELb0ELb0ELb0EEENS1_21CollectiveEpilogueFwdINS6_IJSA_SC_SB_EEES9_NS_10bfloat16_tESG_Li384ELb1ELb0ELb0ELb1EEENS1_36VarlenDynamicPersistentTileSchedulerILi192ELi128ELi384ELi128ELb0ELb0ELb1ELb1ELb0ELb1EEEEEEEEEvNT_6ParamsE:
	.zero		3200


//--------------------- .nv.constant0._ZN7cutlass13device_kernelIN5flash11enable_sm90INS1_16FlashAttnFwdSm90INS1_25CollectiveMainloopFwdSm90ILi2EN4cute5tupleIJNS5_1CILi1EEES8_S8_EEENS6_IJNS7_ILi192EEENS7_ILi128EEENS7_ILi96EEEEEELi96ENS_12float_e4m3_tEfNS_4arch4Sm90ELb0ELb1ELb1ELb1ELb0ELb1ELb0ELb1ELb1ELb0ELb0ELb0EEENS1_21CollectiveEpilogueFwdINS6_IJSA_SC_SB_EEES9_NS_10bfloat16_tESG_Li384ELb1ELb0ELb0ELb1EEENS1_36VarlenDynamicPersistentTileSchedulerILi192ELi128ELi384ELi128ELb0ELb0ELb1ELb1ELb0ELb1EEEEEEEEEvNT_6ParamsE --------------------------
	.section	.nv.constant0._ZN7cutlass13device_kernelIN5flash11enable_sm90INS1_16FlashAttnFwdSm90INS1_25CollectiveMainloopFwdSm90ILi2EN4cute5tupleIJNS5_1CILi1EEES8_S8_EEENS6_IJNS7_ILi192EEENS7_ILi128EEENS7_ILi96EEEEEELi96ENS_12float_e4m3_tEfNS_4arch4Sm90ELb0ELb1ELb1ELb1ELb0ELb1ELb0ELb1ELb1ELb0ELb0ELb0EEENS1_21CollectiveEpilogueFwdINS6_IJSA_SC_SB_EEES9_NS_10bfloat16_tESG_Li384ELb1ELb0ELb0ELb1EEENS1_36VarlenDynamicPersistentTileSchedulerILi192ELi128ELi384ELi128ELb0ELb0ELb1ELb1ELb0ELb1EEEEEEEEEvNT_6ParamsE,"a",@progbits
	.sectionflags	@""
	.align	4
.nv.constant0._ZN7cutlass13device_kernelIN5flash11enable_sm90INS1_16FlashAttnFwdSm90INS1_25CollectiveMainloopFwdSm90ILi2EN4cute5tupleIJNS5_1CILi1EEES8_S8_EEENS6_IJNS7_ILi192EEENS7_ILi128EEENS7_ILi96EEEEEELi96ENS_12float_e4m3_tEfNS_4arch4Sm90ELb0ELb1ELb1ELb1ELb0ELb1ELb0ELb1ELb1ELb0ELb0ELb0EEENS1_21CollectiveEpilogueFwdINS6_IJSA_SC_SB_EEES9_NS_10bfloat16_tESG_Li384ELb1ELb0ELb0ELb1EEENS1_36VarlenDynamicPersistentTileSchedulerILi192ELi128ELi384ELi128ELb0ELb0ELb1ELb1ELb0ELb1EEEEEEEEEvNT_6ParamsE:
	.zero		3200


//--------------------- .nv.constant0._ZN7cutlass13device_kernelIN5flash11enable_sm90INS1_16FlashAttnFwdSm90INS1_25CollectiveMainloopFwdSm90ILi2EN4cute5tupleIJNS5_1CILi1EEES8_S8_EEENS6_IJNS7_ILi192EEENS7_ILi128EEENS7_ILi96EEEEEELi96ENS_12float_e4m3_tEfNS_4arch4Sm90ELb1ELb0ELb1ELb0ELb0ELb0ELb0ELb1ELb1ELb0ELb0ELb0EEENS1_21CollectiveEpilogueFwdINS6_IJSA_SC_SB_EEES9_NS_10bfloat16_tESG_Li384ELb0ELb0ELb0ELb1EEENS1_30DynamicPersistentTileSchedulerILi384ELi128ELb0ELb0ELb1EEEEEEEEEvNT_6ParamsE --------------------------
	.section	.nv.constant0._ZN7cutlass13device_kernelIN5flash11enable_sm90INS1_16FlashAttnFwdSm90INS1_25CollectiveMainloopFwdSm90ILi2EN4cute5tupleIJNS5_1CILi1EEES8_S8_EEENS6_IJNS7_ILi192EEENS7_ILi128EEENS7_ILi96EEEEEELi96ENS_12float_e4m3_tEfNS_4arch4Sm90ELb1ELb0ELb1ELb0ELb0ELb0ELb0ELb1ELb1ELb0ELb0ELb0EEENS1_21CollectiveEpilogueFwdINS6_IJSA_SC_SB_EEES9_NS_10bfloat16_tESG_Li384ELb0ELb0ELb0ELb1EEENS1_30DynamicPersistentTileSchedulerILi384ELi128ELb0ELb0ELb1EEEEEEEEEvNT_6ParamsE,"a",@progbits
	.sectionflags	@""
	.align	4
.nv.constant0._ZN7cutlass13device_kernelIN5flash11enable_sm90INS1_16FlashAttnFwdSm90INS1_25CollectiveMainloopFwdSm90ILi2EN4cute5tupleIJNS5_1CILi1EEES8_S8_EEENS6_IJNS7_ILi192EEENS7_ILi128EEENS7_ILi96EEEEEELi96ENS_12float_e4m3_tEfNS_4arch4Sm90ELb1ELb0ELb1ELb0ELb0ELb0ELb0ELb1ELb1ELb0ELb0ELb0EEENS1_21CollectiveEpilogueFwdINS6_IJSA_SC_SB_EEES9_NS_10bfloat16_tESG_Li384ELb0ELb0ELb0ELb1EEENS1_30DynamicPersistentTileSchedulerILi384ELi128ELb0ELb0ELb1EEEEEEEEEvNT_6ParamsE:
	.zero		3584


//--------------------- .nv.constant0._ZN7cutlass13device_kernelIN5flash11enable_sm90INS1_16FlashAttnFwdSm90INS1_25CollectiveMainloopFwdSm90ILi2EN4cute5tupleIJNS5_1CILi1EEES8_S8_EEENS6_IJNS7_ILi192EEENS7_ILi128EEENS7_ILi96EEEEEELi96ENS_12float_e4m3_tEfNS_4arch4Sm90ELb1ELb0ELb1ELb1ELb0ELb0ELb0ELb1ELb1ELb0ELb0ELb0EEENS1_21CollectiveEpilogueFwdINS6_IJSA_SC_SB_EEES9_NS_10bfloat16_tESG_Li384ELb1ELb0ELb0ELb1EEENS1_36VarlenDynamicPersistentTileSchedulerILi192ELi128ELi384ELi128ELb0ELb0ELb1ELb1ELb1ELb1EEEEEEEEEvNT_6ParamsE --------------------------
	.section	.nv.constant0._ZN7cutlass13device_kernelIN5flash11enable_sm90INS1_16FlashAttnFwdSm90INS1_25CollectiveMainloopFwdSm90ILi2EN4cute5tupleIJNS5_1CILi1EEES8_S8_EEENS6_IJNS7_ILi192EEENS7_ILi128EEENS7_ILi96EEEEEELi96ENS_12float_e4m3_tEfNS_4arch4Sm90ELb1ELb0ELb1ELb1ELb0ELb0ELb0ELb1ELb1ELb0ELb0ELb0EEENS1_21CollectiveEpilogueFwdINS6_IJSA_SC_SB_EEES9_NS_10bfloat16_tESG_Li384ELb1ELb0ELb0ELb1EEENS1_36VarlenDynamicPersistentTileSchedulerILi192ELi128ELi384ELi128ELb0ELb0ELb1ELb1ELb1ELb1EEEEEEEEEvNT_6ParamsE,"a",@progbits
	.sectionflags	@""
	.align	4
.nv.constant0._ZN7cutlass13device_kernelIN5flash11enable_sm90INS1_16FlashAttnFwdSm90INS1_25CollectiveMainloopFwdSm90ILi2EN4cute5tupleIJNS5_1CILi1EEES8_S8_EEENS6_IJNS7_ILi192EEENS7_ILi128EEENS7_ILi96EEEEEELi96ENS_12float_e4m3_tEfNS_4arch4Sm90ELb1ELb0ELb1ELb1ELb0ELb0ELb0ELb1ELb1ELb0ELb0ELb0EEENS1_21CollectiveEpilogueFwdINS6_IJSA_SC_SB_EEES9_NS_10bfloat16_tESG_Li384ELb1ELb0ELb0ELb1EEENS1_36VarlenDynamicPersistentTileSchedulerILi192ELi128ELi384ELi128ELb0ELb0ELb1ELb1ELb1ELb1EEEEEEEEEvNT_6ParamsE:
	.zero		3200


//--------------------- .nv.constant0._ZN7cutlass13device_kernelIN5flash11enable_sm90INS1_16FlashAttnFwdSm90INS1_25CollectiveMainloopFwdSm90ILi2EN4cute5tupleIJNS5_1CILi1EEES8_S8_EEENS6_IJNS7_ILi192EEENS7_ILi128EEENS7_ILi96EEEEEELi96ENS_12float_e4m3_tEfNS_4arch4Sm90ELb1ELb0ELb1ELb1ELb0ELb1ELb0ELb1ELb1ELb0ELb0ELb0EEENS1_21CollectiveEpilogueFwdINS6_IJSA_SC_SB_EEES9_NS_10bfloat16_tESG_Li384ELb1ELb0ELb0ELb1EEENS1_36VarlenDynamicPersistentTileSchedulerILi192ELi128ELi384ELi128ELb0ELb0ELb1ELb1ELb1ELb1EEEEEEEEEvNT_6ParamsE --------------------------
	.section	.nv.constant0._ZN7cutlass13device_kernelIN5flash11enable_sm90INS1_16FlashAttnFwdSm90INS1_25CollectiveMainloopFwdSm90ILi2EN4cute5tupleIJNS5_1CILi1EEES8_S8_EEENS6_IJNS7_ILi192EEENS7_ILi128EEENS7_ILi96EEEEEELi96ENS_12float_e4m3_tEfNS_4arch4Sm90ELb1ELb0ELb1ELb1ELb0ELb1ELb0ELb1ELb1ELb0ELb0ELb0EEENS1_21CollectiveEpilogueFwdINS6_IJSA_SC_SB_EEES9_NS_10bfloat16_tESG_Li384ELb1ELb0ELb0ELb1EEENS1_36VarlenDynamicPersistentTileSchedulerILi192ELi128ELi384ELi128ELb0ELb0ELb1ELb1ELb1ELb1EEEEEEEEEvNT_6ParamsE,"a",@progbits
	.sectionflags	@""
	.align	4
.nv.constant0._ZN7cutlass13device_kernelIN5flash11enable_sm90INS1_16FlashAttnFwdSm90INS1_25CollectiveMainloopFwdSm90ILi2EN4cute5tupleIJNS5_1CILi1EEES8_S8_EEENS6_IJNS7_ILi192EEENS7_ILi128EEENS7_ILi96EEEEEELi96ENS_12float_e4m3_tEfNS_4arch4Sm90ELb1ELb0ELb1ELb1ELb0ELb1ELb0ELb1ELb1ELb0ELb0ELb0EEENS1_21CollectiveEpilogueFwdINS6_IJSA_SC_SB_EEES9_NS_10bfloat16_tESG_Li384ELb1ELb0ELb0ELb1EEENS1_36VarlenDynamicPersistentTileSchedulerILi192ELi128ELi384ELi128ELb0ELb0ELb1ELb1ELb1ELb1EEEEEEEEEvNT_6ParamsE:
	.zero		3200


//--------------------- .nv.constant0._ZN7cutlass13device_kernelIN5flash11enable_sm90INS1_16FlashAttnFwdSm90INS1_25CollectiveMainloopFwdSm90ILi2EN4cute5tupleIJNS5_1CILi1EEES8_S8_EEENS6_IJNS7_ILi192EEENS7_ILi160EEENS7_ILi64EEEEEELi64ENS_12float_e4m3_tEfNS_4arch4Sm90ELb0ELb0ELb1ELb0ELb0ELb0ELb0ELb1ELb1ELb0ELb0ELb0EEENS1_21CollectiveEpilogueFwdINS6_IJSA_SC_SB_EEES9_NS_10bfloat16_tESG_Li384ELb0ELb0ELb0ELb1EEENS1_29StaticPersistentTileSchedulerILb0EEEEEEEEEvNT_6ParamsE --------------------------
	.section	.nv.constant0._ZN7cutlass13device_kernelIN5flash11enable_sm90INS1_16FlashAttnFwdSm90INS1_25CollectiveMainloopFwdSm90ILi2EN4cute5tupleIJNS5_1CILi1EEES8_S8_EEENS6_IJNS7_ILi192EEENS7_ILi160EEENS7_ILi64EEEEEELi64ENS_12float_e4m3_tEfNS_4arch4Sm90ELb0ELb0ELb1ELb0ELb0ELb0ELb0ELb1ELb1ELb0ELb0ELb0EEENS1_21CollectiveEpilogueFwdINS6_IJSA_SC_SB_EEES9_NS_10bfloat16_tESG_Li384ELb0ELb0ELb0ELb1EEENS1_29StaticPersistentTileSchedulerILb0EEEEEEEEEvNT_6ParamsE,"a",@progbits
	.sectionflags	@""
	.align	4
.nv.constant0._ZN7cutlass13device_kernelIN5flash11enable_sm90INS1_16FlashAttnFwdSm90INS1_25CollectiveMainloopFwdSm90ILi2EN4cute5tupleIJNS5_1CILi1EEES8_S8_EEENS6_IJNS7_ILi192EEENS7_ILi160EEENS7_ILi64EEEEEELi64ENS_12float_e4m3_tEfNS_4arch4Sm90ELb0ELb0ELb1ELb0ELb0ELb0ELb0ELb1ELb1ELb0ELb0ELb0EEENS1_21CollectiveEpilogueFwdINS6_IJSA_SC_SB_EEES9_NS_10bfloat16_tESG_Li384ELb0ELb0ELb0ELb1EEENS1_29StaticPersistentTileSchedulerILb0EEEEEEEEEvNT_6ParamsE:
	.zero		3584


//--------------------- .nv.constant0._ZN7cutlass13device_kernelIN5flash11enable_sm90INS1_16FlashAttnFwdSm90INS1_25CollectiveMainloopFwdSm90ILi2EN4cute5tupleIJNS5_1CILi1EEES8_S8_EEENS6_IJNS7_ILi192EEENS7_ILi160EEENS7_ILi64EEEEEELi64ENS_12float_e4m3_tEfNS_4arch4Sm90ELb0ELb0ELb1ELb1ELb0ELb0ELb0ELb1ELb1ELb0ELb0ELb0EEENS1_21CollectiveEpilogueFwdINS6_IJSA_SC_SB_EEES9_NS_10bfloat16_tESG_Li384ELb1ELb0ELb0ELb1EEENS1_36VarlenDynamicPersistentTileSchedulerILi192ELi160ELi384ELi128ELb0ELb0ELb1ELb0ELb1ELb1EEEEEEEEEvNT_6ParamsE --------------------------
	.section	.nv.constant0._ZN7cutlass13device_kernelIN5flash11enable_sm90INS1_16FlashAttnFwdSm90INS1_25CollectiveMainloopFwdSm90ILi2EN4cute5tupleIJNS5_1CILi1EEES8_S8_EEENS6_IJNS7_ILi192EEENS7_ILi160EEENS7_ILi64EEEEEELi64ENS_12float_e4m3_tEfNS_4arch4Sm90ELb0ELb0ELb1ELb1ELb0ELb0ELb0ELb1ELb1ELb0ELb0ELb0EEENS1_21CollectiveEpilogueFwdINS6_IJSA_SC_SB_EEES9_NS_10bfloat16_tESG_Li384ELb1ELb0ELb0ELb1EEENS1_36VarlenDynamicPersistentTileSchedulerILi192ELi160ELi384ELi128ELb0ELb0ELb1ELb0ELb1ELb1EEEEEEEEEvNT_6ParamsE,"a",@progbits
	.sectionflags	@""
	.align	4
.nv.constant0._ZN7cutlass13device_kernelIN5flash11enable_sm90INS1_16FlashAttnFwdSm90INS1_25CollectiveMainloopFwdSm90ILi2EN4cute5tupleIJNS5_1CILi1EEES8_S8_EEENS6_IJNS7_ILi192EEENS7_ILi160EEENS7_ILi64EEEEEELi64ENS_12float_e4m3_tEfNS_4arch4Sm90ELb0ELb0ELb1ELb1ELb0ELb0ELb0ELb1ELb1ELb0ELb0ELb0EEENS1_21CollectiveEpilogueFwdINS6_IJSA_SC_SB_EEES9_NS_10bfloat16_tESG_Li384ELb1ELb0ELb0ELb1EEENS1_36VarlenDynamicPersistentTileSchedulerILi192ELi160ELi384ELi128ELb0ELb0ELb1ELb0ELb1ELb1EEEEEEEEEvNT_6ParamsE:
	.zero		3200


//--------------------- .nv.constant0._ZN7cutlass13device_kernelIN5flash11enable_sm90INS1_16FlashAttnFwdSm90INS1_25CollectiveMainloopFwdSm90ILi2EN4cute5tupleIJNS5_1CILi1EEES8_S8_EEENS6_IJNS7_ILi192EEENS7_ILi160EEENS7_ILi64EEEEEELi64ENS_12float_e4m3_tEfNS_4arch4Sm90ELb0ELb0ELb1ELb1ELb0ELb1ELb0ELb1ELb1ELb0ELb0ELb0EEENS1_21CollectiveEpilogueFwdINS6_IJSA_SC_SB_EEES9_NS_10bfloat16_tESG_Li384ELb1ELb0ELb0ELb1EEENS1_36VarlenDynamicPersistentTileSchedulerILi192ELi160ELi384ELi128ELb0ELb0ELb1ELb0ELb1ELb1EEEEEEEEEvNT_6ParamsE --------------------------
	.section	.nv.constant0._ZN7cutlass13device_kernelIN5flash11enable_sm90INS1_16FlashAttnFwdSm90INS1_25CollectiveMainloopFwdSm90ILi2EN4cute5tupleIJNS5_1CILi1EEES8_S8_EEENS6_IJNS7_ILi192EEENS7_ILi160EEENS7_ILi64EEEEEELi64ENS_12float_e4m3_tEfNS_4arch4Sm90ELb0ELb0ELb1ELb1ELb0ELb1ELb0ELb1ELb1ELb0ELb0ELb0EEENS1_21CollectiveEpilogueFwdINS6_IJSA_SC_SB_EEES9_NS_10bfloat16_tESG_Li384ELb1ELb0ELb0ELb1EEENS1_36VarlenDynamicPersistentTileSchedulerILi192ELi160ELi384ELi128ELb0ELb0ELb1ELb0ELb1ELb1EEEEEEEEEvNT_6ParamsE,"a",@progbits
	.sectionflags	@""
	.align	4
.nv.constant0._ZN7cutlass13device_kernelIN5flash11enable_sm90INS1_16FlashAttnFwdSm90INS1_25CollectiveMainloopFwdSm90ILi2EN4cute5tupleIJNS5_1CILi1EEES8_S8_EEENS6_IJNS7_ILi192EEENS7_ILi160EEENS7_ILi64EEEEEELi64ENS_12float_e4m3_tEfNS_4arch4Sm90ELb0ELb0ELb1ELb1ELb0ELb1ELb0ELb1ELb1ELb0ELb0ELb0EEENS1_21CollectiveEpilogueFwdINS6_IJSA_SC_SB_EEES9_NS_10bfloat16_tESG_Li384ELb1ELb0ELb0ELb1EEENS1_36VarlenDynamicPersistentTileSchedulerILi192ELi160ELi384ELi128ELb0ELb0ELb1ELb0ELb1ELb1EEEEEEEEEvNT_6ParamsE:
	.zero		3200


//--------------------- .nv.constant0._ZN7cutlass13device_kernelIN5flash11enable_sm90INS1_16FlashAttnFwdSm90INS1_25CollectiveMainloopFwdSm90ILi2EN4cute5tupleIJNS5_1CILi1EEES8_S8_EEENS6_IJNS7_ILi192EEENS7_ILi160EEENS7_ILi64EEEEEELi64ENS_12float_e4m3_tEfNS_4arch4Sm90ELb0ELb1ELb1ELb0ELb0ELb0ELb0ELb1ELb1ELb0ELb0ELb0EEENS1_21CollectiveEpilogueFwdINS6_IJSA_SC_SB_EEES9_NS_10bfloat16_tESG_Li384ELb0ELb0ELb0ELb1EEENS1_30DynamicPersistentTileSchedulerILi384ELi128ELb0ELb0ELb1EEEEEEEEEvNT_6ParamsE --------------------------
	.section	.nv.constant0._ZN7cutlass13device_kernelIN5flash11enable_sm90INS1_16FlashAttnFwdSm90INS1_25CollectiveMainloopFwdSm90ILi2EN4cute5tupleIJNS5_1CILi1EEES8_S8_EEENS6_IJNS7_ILi192EEENS7_ILi160EEENS7_ILi64EEEEEELi64ENS_12float_e4m3_tEfNS_4arch4Sm90ELb0ELb1ELb1ELb0ELb0ELb0ELb0ELb1ELb1ELb0ELb0ELb0EEENS1_21CollectiveEpilogueFwdINS6_IJSA_SC_SB_EEES9_NS_10bfloat16_tESG_Li384ELb0ELb0ELb0ELb1EEENS1_30DynamicPersistentTileSchedulerILi384ELi128ELb0ELb0ELb1EEEEEEEEEvNT_6ParamsE,"a",@progbits
	.sectionflags	@""
	.align	4
.nv.constant0._ZN7cutlass13device_kernelIN5flash11enable_sm90INS1_16FlashAttnFwdSm90INS1_25CollectiveMainloopFwdSm90ILi2EN4cute5tupleIJNS5_1CILi1EEES8_S8_EEENS6_IJNS7_ILi192EEENS7_ILi160EEENS7_ILi64EEEEEELi64ENS_12float_e4m3_tEfNS_4arch4Sm90ELb0ELb1ELb1ELb0ELb0ELb0ELb0ELb1ELb1ELb0ELb0ELb0EEENS1_21CollectiveEpilogueFwdINS6_IJSA_SC_SB_EEES9_NS_10bfloat16_tESG_Li384ELb0ELb0ELb0ELb1EEENS1_30DynamicPersistentTileSchedulerILi384ELi128ELb0ELb0ELb1EEEEEEEEEvNT_6ParamsE:
	.zero		3584


//--------------------- .nv.constant0._ZN7cutlass13device_kernelIN5flash11enable_sm90INS1_16FlashAttnFwdSm90INS1_25CollectiveMainloopFwdSm90ILi2EN4cute5tupleIJNS5_1CILi1EEES8_S8_EEENS6_IJNS7_ILi192EEENS7_ILi160EEENS7_ILi64EEEEEELi64ENS_12float_e4m3_tEfNS_4arch4Sm90ELb0ELb1ELb1ELb1ELb0ELb0ELb0ELb1ELb1ELb0ELb0ELb0EEENS1_21CollectiveEpilogueFwdINS6_IJSA_SC_SB_EEES9_NS_10bfloat16_tESG_Li384ELb1ELb0ELb0ELb1EEENS1_36VarlenDynamicPersistentTileSchedulerILi192ELi160ELi384ELi128ELb0ELb0ELb1ELb1ELb0ELb1EEEEEEEEEvNT_6ParamsE --------------------------
	.section	.nv.constant0._ZN7cutlass13device_kernelIN5flash11enable_sm90INS1_16FlashAttnFwdSm90INS1_25CollectiveMainloopFwdSm90ILi2EN4cute5tupleIJNS5_1CILi1EEES8_S8_EEENS6_IJNS7_ILi192EEENS7_ILi160EEENS7_ILi64EEEEEELi64ENS_12float_e4m3_tEfNS_4arch4Sm90ELb0ELb1ELb1ELb1ELb0ELb0ELb0ELb1ELb1ELb0ELb0ELb0EEENS1_21CollectiveEpilogueFwdINS6_IJSA_SC_SB_EEES9_NS_10bfloat16_tESG_Li384ELb1ELb0ELb0ELb1EEENS1_36VarlenDynamicPersistentTileSchedulerILi192ELi160ELi384ELi128ELb0ELb0ELb1ELb1ELb0ELb1EEEEEEEEEvNT_6ParamsE,"a",@progbits
	.sectionflags	@""
	.align	4
.nv.constant0._ZN7cutlass13device_kernelIN5flash11enable_sm90INS1_16FlashAttnFwdSm90INS1_25CollectiveMainloopFwdSm90ILi2EN4cute5tupleIJNS5_1CILi1EEES8_S8_EEENS6_IJNS7_ILi192EEENS7_ILi160EEENS7_ILi64EEEEEELi64ENS_12float_e4m3_tEfNS_4arch4Sm90ELb0ELb1ELb1ELb1ELb0ELb0ELb0ELb1ELb1ELb0ELb0ELb0EEENS1_21CollectiveEpilogueFwdINS6_IJSA_SC_SB_EEES9_NS_10bfloat16_tESG_Li384ELb1ELb0ELb0ELb1EEENS1_36VarlenDynamicPersistentTileSchedulerILi192ELi160ELi384ELi128ELb0ELb0ELb1ELb1ELb0ELb1EEEEEEEEEvNT_6ParamsE:
	.zero		3200


//--------------------- .nv.constant0._ZN7cutlass13device_kernelIN5flash11enable_sm90INS1_16FlashAttnFwdSm90INS1_25CollectiveMainloopFwdSm90ILi2EN4cute5tupleIJNS5_1CILi1EEES8_S8_EEENS6_IJNS7_ILi192EEENS7_ILi160EEENS7_ILi64EEEEEELi64ENS_12float_e4m3_tEfNS_4arch4Sm90ELb0ELb1ELb1ELb1ELb0ELb1ELb0ELb1ELb1ELb0ELb0ELb0EEENS1_21CollectiveEpilogueFwdINS6_IJSA_SC_SB_EEES9_NS_10bfloat16_tESG_Li384ELb1ELb0ELb0ELb1EEENS1_36VarlenDynamicPersistentTileSchedulerILi192ELi160ELi384ELi128ELb0ELb0ELb1ELb1ELb0ELb1EEEEEEEEEvNT_6ParamsE --------------------------
	.section	.nv.constant0._ZN7cutlass13device_kernelIN5flash11enable_sm90INS1_16FlashAttnFwdSm90INS1_25CollectiveMainloopFwdSm90ILi2EN4cute5tupleIJNS5_1CILi1EEES8_S8_EEENS6_IJNS7_ILi192EEENS7_ILi160EEENS7_ILi64EEEEEELi64ENS_12float_e4m3_tEfNS_4arch4Sm90ELb0ELb1ELb1ELb1ELb0ELb1ELb0ELb1ELb1ELb0ELb0ELb0EEENS1_21CollectiveEpilogueFwdINS6_IJSA_SC_SB_EEES9_NS_10bfloat16_tESG_Li384ELb1ELb0ELb0ELb1EEENS1_36VarlenDynamicPersistentTileSchedulerILi192ELi160ELi384ELi128ELb0ELb0ELb1ELb1ELb0ELb1EEEEEEEEEvNT_6ParamsE,"a",@progbits
	.sectionflags	@""
	.align	4
.nv.constant0._ZN7cutlass13device_kernelIN5flash11enable_sm90INS1_16FlashAttnFwdSm90INS1_25CollectiveMainloopFwdSm90ILi2EN4cute5tupleIJNS5_1CILi1EEES8_S8_EEENS6_IJNS7_ILi192EEENS7_ILi160EEENS7_ILi64EEEEEELi64ENS_12float_e4m3_tEfNS_4arch4Sm90ELb0ELb1ELb1ELb1ELb0ELb1ELb0ELb1ELb1ELb0ELb0ELb0EEENS1_21CollectiveEpilogueFwdINS6_IJSA_SC_SB_EEES9_NS_10bfloat16_tESG_Li384ELb1ELb0ELb0ELb1EEENS1_36VarlenDynamicPersistentTileSchedulerILi192ELi160ELi384ELi128ELb0ELb0ELb1ELb1ELb0ELb1EEEEEEEEEvNT_6ParamsE:
	.zero		3200


//--------------------- .nv.constant0._ZN7cutlass13device_kernelIN5flash11enable_sm90INS1_16FlashAttnFwdSm90INS1_25CollectiveMainloopFwdSm90ILi2EN4cute5tupleIJNS5_1CILi1EEES8_S8_EEENS6_IJNS7_ILi192EEENS7_ILi160EEENS7_ILi64EEEEEELi64ENS_12float_e4m3_tEfNS_4arch4Sm90ELb1ELb0ELb1ELb0ELb0ELb0ELb0ELb1ELb1ELb0ELb0ELb0EEENS1_21CollectiveEpilogueFwdINS6_IJSA_SC_SB_EEES9_NS_10bfloat16_tESG_Li384ELb0ELb0ELb0ELb1EEENS1_30DynamicPersistentTileSchedulerILi384ELi128ELb0ELb0ELb1EEEEEEEEEvNT_6ParamsE --------------------------
	.section	.nv.constant0._ZN7cutlass13device_kernelIN5flash11enable_sm90INS1_16FlashAttnFwdSm90INS1_25CollectiveMainloopFwdSm90ILi2EN4cute5tupleIJNS5_1CILi1EEES8_S8_EEENS6_IJNS7_ILi192EEENS7_ILi160EEENS7_ILi64EEEEEELi64ENS_12float_e4m3_tEfNS_4arch4Sm90ELb1ELb0ELb1ELb0ELb0ELb0ELb0ELb1ELb1ELb0ELb0ELb0EEENS1_21CollectiveEpilogueFwdINS6_IJSA_SC_SB_EEES9_NS_10bfloat16_tESG_Li384ELb0ELb0ELb0ELb1EEENS1_30DynamicPersistentTileSchedulerILi384ELi128ELb0ELb0ELb1EEEEEEEEEvNT_6ParamsE,"a",@progbits
	.sectionflags	@""
	.align	4
.nv.constant0._ZN7cutlass13device_kernelIN5flash11enable_sm90INS1_16FlashAttnFwdSm90INS1_25CollectiveMainloopFwdSm90ILi2EN4cute5tupleIJNS5_1CILi1EEES8_S8_EEENS6_IJNS7_ILi192EEENS7_ILi160EEENS7_ILi64EEEEEELi64ENS_12float_e4m3_tEfNS_4arch4Sm90ELb1ELb0ELb1ELb0ELb0ELb0ELb0ELb1ELb1ELb0ELb0ELb0EEENS1_21CollectiveEpilogueFwdINS6_IJSA_SC_SB_EEES9_NS_10bfloat16_tESG_Li384ELb0ELb0ELb0ELb1EEENS1_30DynamicPersistentTileSchedulerILi384ELi128ELb0ELb0ELb1EEEEEEEEEvNT_6ParamsE:
	.zero		3584


//--------------------- .nv.constant0._ZN7cutlass13device_kernelIN5flash11enable_sm90INS1_16FlashAttnFwdSm90INS1_25CollectiveMainloopFwdSm90ILi2EN4cute5tupleIJNS5_1CILi1EEES8_S8_EEENS6_IJNS7_ILi192EEENS7_ILi160EEENS7_ILi64EEEEEELi64ENS_12float_e4m3_tEfNS_4arch4Sm90ELb1ELb0ELb1ELb1ELb0ELb0ELb0ELb1ELb1ELb0ELb0ELb0EEENS1_21CollectiveEpilogueFwdINS6_IJSA_SC_SB_EEES9_NS_10bfloat16_tESG_Li384ELb1ELb0ELb0ELb1EEENS1_36VarlenDynamicPersistentTileSchedulerILi192ELi160ELi384ELi128ELb0ELb0ELb1ELb1ELb1ELb1EEEEEEEEEvNT_6ParamsE --------------------------
	.section	.nv.constant0._ZN7cutlass13device_kernelIN5flash11enable_sm90INS1_16FlashAttnFwdSm90INS1_25CollectiveMainloopFwdSm90ILi2EN4cute5tupleIJNS5_1CILi1EEES8_S8_EEENS6_IJNS7_ILi192EEENS7_ILi160EEENS7_ILi64EEEEEELi64ENS_12float_e4m3_tEfNS_4arch4Sm90ELb1ELb0ELb1ELb1ELb0ELb0ELb0ELb1ELb1ELb0ELb0ELb0EEENS1_21CollectiveEpilogueFwdINS6_IJSA_SC_SB_EEES9_NS_10bfloat16_tESG_Li384ELb1ELb0ELb0ELb1EEENS1_36VarlenDynamicPersistentTileSchedulerILi192ELi160ELi384ELi128ELb0ELb0ELb1ELb1ELb1ELb1EEEEEEEEEvNT_6ParamsE,"a",@progbits
	.sectionflags	@""
	.align	4
.nv.constant0._ZN7cutlass13device_kernelIN5flash11enable_sm90INS1_16FlashAttnFwdSm90INS1_25CollectiveMainloopFwdSm90ILi2EN4cute5tupleIJNS5_1CILi1EEES8_S8_EEENS6_IJNS7_ILi192EEENS7_ILi160EEENS7_ILi64EEEEEELi64ENS_12float_e4m3_tEfNS_4arch4Sm90ELb1ELb0ELb1ELb1ELb0ELb0ELb0ELb1ELb1ELb0ELb0ELb0EEENS1_21CollectiveEpilogueFwdINS6_IJSA_SC_SB_EEES9_NS_10bfloat16_tESG_Li384ELb1ELb0ELb0ELb1EEENS1_36VarlenDynamicPersistentTileSchedulerILi192ELi160ELi384ELi128ELb0ELb0ELb1ELb1ELb1ELb1EEEEEEEEEvNT_6ParamsE:
	.zero		3200


//--------------------- .nv.constant0._ZN7cutlass13device_kernelIN5flash11enable_sm90INS1_16FlashAttnFwdSm90INS1_25CollectiveMainloopFwdSm90ILi2EN4cute5tupleIJNS5_1CILi1EEES8_S8_EEENS6_IJNS7_ILi192EEENS7_ILi160EEENS7_ILi64EEEEEELi64ENS_12float_e4m3_tEfNS_4arch4Sm90ELb1ELb0ELb1ELb1ELb0ELb1ELb0ELb1ELb1ELb0ELb0ELb0EEENS1_21CollectiveEpilogueFwdINS6_IJSA_SC_SB_EEES9_NS_10bfloat16_tESG_Li384ELb1ELb0ELb0ELb1EEENS1_36VarlenDynamicPersistentTileSchedulerILi192ELi160ELi384ELi128ELb0ELb0ELb1ELb1ELb1ELb1EEEEEEEEEvNT_6ParamsE --------------------------
	.section	.nv.constant0._ZN7cutlass13device_kernelIN5flash11enable_sm90INS1_16FlashAttnFwdSm90INS1_25CollectiveMainloopFwdSm90ILi2EN4cute5tupleIJNS5_1CILi1EEES8_S8_EEENS6_IJNS7_ILi192EEENS7_ILi160EEENS7_ILi64EEEEEELi64ENS_12float_e4m3_tEfNS_4arch4Sm90ELb1ELb0ELb1ELb1ELb0ELb1ELb0ELb1ELb1ELb0ELb0ELb0EEENS1_21CollectiveEpilogueFwdINS6_IJSA_SC_SB_EEES9_NS_10bfloat16_tESG_Li384ELb1ELb0ELb0ELb1EEENS1_36VarlenDynamicPersistentTileSchedulerILi192ELi160ELi384ELi128ELb0ELb0ELb1ELb1ELb1ELb1EEEEEEEEEvNT_6ParamsE,"a",@progbits
	.sectionflags	@""
	.align	4
.nv.constant0._ZN7cutlass13device_kernelIN5flash11enable_sm90INS1_16FlashAttnFwdSm90INS1_25CollectiveMainloopFwdSm90ILi2EN4cute5tupleIJNS5_1CILi1EEES8_S8_EEENS6_IJNS7_ILi192EEENS7_ILi160EEENS7_ILi64EEEEEELi64ENS_12float_e4m3_tEfNS_4arch4Sm90ELb1ELb0ELb1ELb1ELb0ELb1ELb0ELb1ELb1ELb0ELb0ELb0EEENS1_21CollectiveEpilogueFwdINS6_IJSA_SC_SB_EEES9_NS_10bfloat16_tESG_Li384ELb1ELb0ELb0ELb1EEENS1_36VarlenDynamicPersistentTileSchedulerILi192ELi160ELi384ELi128ELb0ELb0ELb1ELb1ELb1ELb1EEEEEEEEEvNT_6ParamsE:
	.zero		3200


//--------------------- SYMBOLS --------------------------

	.type		.nv.reservedSmem.offset0,@object
	.size		.nv.reservedSmem.offset0,0x4
	.type		__assertfail,@function
